	.target	sm_103a

	.elftype	@"ET_EXEC"


//--------------------- .note.nv.tkinfo           --------------------------
	.section	.note.nv.tkinfo,"",@"SHT_NOTE"
	.sectionflags	@"SHF_NOTE_NV_TKINFO"
	.tkinfo
        /*0018*/ 	.word	0x00000002
        /*0030*/ 	.string	""
        /*0030*/ 	.string	"ptxas"
        /*0030*/ 	.string	"Cuda compilation tools, release 13.0, V13.0.88"
        /*0030*/ 	.string	"Build cuda_13.0.r13.0/compiler.36424714_0"
        /*0030*/ 	.string	"-arch sm_103a -m 64 "



//--------------------- .note.nv.cuinfo           --------------------------
	.section	.note.nv.cuinfo,"",@"SHT_NOTE"
	.sectionflags	@"SHF_NOTE_NV_CUINFO"
        /*0018*/ 	.short	0x0002
        /*001a*/ 	.short	0x0067
        /*001c*/ 	.short	0x0082
	.zero		2


//--------------------- .nv.info                  --------------------------
	.section	.nv.info,"",@"SHT_CUDA_INFO"
	.align	4


	//----- nvinfo : EIATTR_REGCOUNT
	.align		4
        /*0000*/ 	.byte	0x04, 0x2f
        /*0002*/ 	.short	(.L_29 - .L_28)
	.align		4
.L_28:
        /*0004*/ 	.word	index@(_Z25selective_scan_bwd_kernelI32Selective_Scan_bwd_kernel_traitsILi32ELi4ELb1ELb1ELb1ELb1ELb1EN3c104HalfEfEEv12SSMParamsBwd)
        /*0008*/ 	.word	0x00000080


	//----- nvinfo : EIATTR_FRAME_SIZE
	.align		4
.L_29:
        /*000c*/ 	.byte	0x04, 0x11
        /*000e*/ 	.short	(.L_31 - .L_30)
	.align		4
.L_30:
        /*0010*/ 	.word	index@(_Z25selective_scan_bwd_kernelI32Selective_Scan_bwd_kernel_traitsILi32ELi4ELb1ELb1ELb1ELb1ELb1EN3c104HalfEfEEv12SSMParamsBwd)
        /*0014*/ 	.word	0x00000000


	//----- nvinfo : EIATTR_REGCOUNT
	.align		4
.L_31:
        /*0018*/ 	.byte	0x04, 0x2f
        /*001a*/ 	.short	(.L_33 - .L_32)
	.align		4
.L_32:
        /*001c*/ 	.word	index@(_Z25selective_scan_bwd_kernelI32Selective_Scan_bwd_kernel_traitsILi32ELi4ELb1ELb1ELb1ELb1ELb0EN3c104HalfEfEEv12SSMParamsBwd)
        /*0020*/ 	.word	0x00000080


	//----- nvinfo : EIATTR_FRAME_SIZE
	.align		4
.L_33:
        /*0024*/ 	.byte	0x04, 0x11
        /*0026*/ 	.short	(.L_35 - .L_34)
	.align		4
.L_34:
        /*0028*/ 	.word	index@(_Z25selective_scan_bwd_kernelI32Selective_Scan_bwd_kernel_traitsILi32ELi4ELb1ELb1ELb1ELb1ELb0EN3c104HalfEfEEv12SSMParamsBwd)
        /*002c*/ 	.word	0x00000000


	//----- nvinfo : EIATTR_REGCOUNT
	.align		4
.L_35:
        /*0030*/ 	.byte	0x04, 0x2f
        /*0032*/ 	.short	(.L_37 - .L_36)
	.align		4
.L_36:
        /*0034*/ 	.word	index@(_Z25selective_scan_bwd_kernelI32Selective_Scan_bwd_kernel_traitsILi32ELi4ELb1ELb1ELb1ELb0ELb1EN3c104HalfEfEEv12SSMParamsBwd)
        /*0038*/ 	.word	0x00000080


	//----- nvinfo : EIATTR_FRAME_SIZE
	.align		4
.L_37:
        /*003c*/ 	.byte	0x04, 0x11
        /*003e*/ 	.short	(.L_39 - .L_38)
	.align		4
.L_38:
        /*0040*/ 	.word	index@(_Z25selective_scan_bwd_kernelI32Selective_Scan_bwd_kernel_traitsILi32ELi4ELb1ELb1ELb1ELb0ELb1EN3c104HalfEfEEv12SSMParamsBwd)
        /*0044*/ 	.word	0x00000000


	//----- nvinfo : EIATTR_REGCOUNT
	.align		4
.L_39:
        /*0048*/ 	.byte	0x04, 0x2f
        /*004a*/ 	.short	(.L_41 - .L_40)
	.align		4
.L_40:
        /*004c*/ 	.word	index@(_Z25selective_scan_bwd_kernelI32Selective_Scan_bwd_kernel_traitsILi32ELi4ELb1ELb1ELb1ELb0ELb0EN3c104HalfEfEEv12SSMParamsBwd)
        /*0050*/ 	.word	0x0000007f


	//----- nvinfo : EIATTR_FRAME_SIZE
	.align		4
.L_41:
        /*0054*/ 	.byte	0x04, 0x11
        /*0056*/ 	.short	(.L_43 - .L_42)
	.align		4
.L_42:
        /*0058*/ 	.word	index@(_Z25selective_scan_bwd_kernelI32Selective_Scan_bwd_kernel_traitsILi32ELi4ELb1ELb1ELb1ELb0ELb0EN3c104HalfEfEEv12SSMParamsBwd)
        /*005c*/ 	.word	0x00000000


	//----- nvinfo : EIATTR_REGCOUNT
	.align		4
.L_43:
        /*0060*/ 	.byte	0x04, 0x2f
        /*0062*/ 	.short	(.L_45 - .L_44)
	.align		4
.L_44:
        /*0064*/ 	.word	index@(_Z25selective_scan_bwd_kernelI32Selective_Scan_bwd_kernel_traitsILi32ELi4ELb1ELb1ELb0ELb1ELb1EN3c104HalfEfEEv12SSMParamsBwd)
        /*0068*/ 	.word	0x0000007b


	//----- nvinfo : EIATTR_FRAME_SIZE
	.align		4
.L_45:
        /*006c*/ 	.byte	0x04, 0x11
        /*006e*/ 	.short	(.L_47 - .L_46)
	.align		4
.L_46:
        /*0070*/ 	.word	index@(_Z25selective_scan_bwd_kernelI32Selective_Scan_bwd_kernel_traitsILi32ELi4ELb1ELb1ELb0ELb1ELb1EN3c104HalfEfEEv12SSMParamsBwd)
        /*0074*/ 	.word	0x00000000


	//----- nvinfo : EIATTR_REGCOUNT
	.align		4
.L_47:
        /*0078*/ 	.byte	0x04, 0x2f
        /*007a*/ 	.short	(.L_49 - .L_48)
	.align		4
.L_48:
        /*007c*/ 	.word	index@(_Z25selective_scan_bwd_kernelI32Selective_Scan_bwd_kernel_traitsILi32ELi4ELb1ELb1ELb0ELb1ELb0EN3c104HalfEfEEv12SSMParamsBwd)
        /*0080*/ 	.word	0x0000007c


	//----- nvinfo : EIATTR_FRAME_SIZE
	.align		4
.L_49:
        /*0084*/ 	.byte	0x04, 0x11
        /*0086*/ 	.short	(.L_51 - .L_50)
	.align		4
.L_50:
        /*0088*/ 	.word	index@(_Z25selective_scan_bwd_kernelI32Selective_Scan_bwd_kernel_traitsILi32ELi4ELb1ELb1ELb0ELb1ELb0EN3c104HalfEfEEv12SSMParamsBwd)
        /*008c*/ 	.word	0x00000000


	//----- nvinfo : EIATTR_REGCOUNT
	.align		4
.L_51:
        /*0090*/ 	.byte	0x04, 0x2f
        /*0092*/ 	.short	(.L_53 - .L_52)
	.align		4
.L_52:
        /*0094*/ 	.word	index@(_Z25selective_scan_bwd_kernelI32Selective_Scan_bwd_kernel_traitsILi32ELi4ELb1ELb1ELb0ELb0ELb1EN3c104HalfEfEEv12SSMParamsBwd)
        /*0098*/ 	.word	0x0000007a


	//----- nvinfo : EIATTR_FRAME_SIZE
	.align		4
.L_53:
        /*009c*/ 	.byte	0x04, 0x11
        /*009e*/ 	.short	(.L_55 - .L_54)
	.align		4
.L_54:
        /*00a0*/ 	.word	index@(_Z25selective_scan_bwd_kernelI32Selective_Scan_bwd_kernel_traitsILi32ELi4ELb1ELb1ELb0ELb0ELb1EN3c104HalfEfEEv12SSMParamsBwd)
        /*00a4*/ 	.word	0x00000000


	//----- nvinfo : EIATTR_REGCOUNT
	.align		4
.L_55:
        /*00a8*/ 	.byte	0x04, 0x2f
        /*00aa*/ 	.short	(.L_57 - .L_56)
	.align		4
.L_56:
        /*00ac*/ 	.word	index@(_Z25selective_scan_bwd_kernelI32Selective_Scan_bwd_kernel_traitsILi32ELi4ELb1ELb1ELb0ELb0ELb0EN3c104HalfEfEEv12SSMParamsBwd)
        /*00b0*/ 	.word	0x0000007a


	//----- nvinfo : EIATTR_FRAME_SIZE
	.align		4
.L_57:
        /*00b4*/ 	.byte	0x04, 0x11
        /*00b6*/ 	.short	(.L_59 - .L_58)
	.align		4
.L_58:
        /*00b8*/ 	.word	index@(_Z25selective_scan_bwd_kernelI32Selective_Scan_bwd_kernel_traitsILi32ELi4ELb1ELb1ELb0ELb0ELb0EN3c104HalfEfEEv12SSMParamsBwd)
        /*00bc*/ 	.word	0x00000000


	//----- nvinfo : EIATTR_REGCOUNT
	.align		4
.L_59:
        /*00c0*/ 	.byte	0x04, 0x2f
        /*00c2*/ 	.short	(.L_61 - .L_60)
	.align		4
.L_60:
        /*00c4*/ 	.word	index@(_Z25selective_scan_bwd_kernelI32Selective_Scan_bwd_kernel_traitsILi32ELi4ELb1ELb0ELb1ELb1ELb1EN3c104HalfEfEEv12SSMParamsBwd)
        /*00c8*/ 	.word	0x00000079


	//----- nvinfo : EIATTR_FRAME_SIZE
	.align		4
.L_61:
        /*00cc*/ 	.byte	0x04, 0x11
        /*00ce*/ 	.short	(.L_63 - .L_62)
	.align		4
.L_62:
        /*00d0*/ 	.word	index@(_Z25selective_scan_bwd_kernelI32Selective_Scan_bwd_kernel_traitsILi32ELi4ELb1ELb0ELb1ELb1ELb1EN3c104HalfEfEEv12SSMParamsBwd)
        /*00d4*/ 	.word	0x00000000


	//----- nvinfo : EIATTR_REGCOUNT
	.align		4
.L_63:
        /*00d8*/ 	.byte	0x04, 0x2f
        /*00da*/ 	.short	(.L_65 - .L_64)
	.align		4
.L_64:
        /*00dc*/ 	.word	index@(_Z25selective_scan_bwd_kernelI32Selective_Scan_bwd_kernel_traitsILi32ELi4ELb1ELb0ELb1ELb1ELb0EN3c104HalfEfEEv12SSMParamsBwd)
        /*00e0*/ 	.word	0x00000078


	//----- nvinfo : EIATTR_FRAME_SIZE
	.align		4
.L_65:
        /*00e4*/ 	.byte	0x04, 0x11
        /*00e6*/ 	.short	(.L_67 - .L_66)
	.align		4
.L_66:
        /*00e8*/ 	.word	index@(_Z25selective_scan_bwd_kernelI32Selective_Scan_bwd_kernel_traitsILi32ELi4ELb1ELb0ELb1ELb1ELb0EN3c104HalfEfEEv12SSMParamsBwd)
        /*00ec*/ 	.word	0x00000000


	//----- nvinfo : EIATTR_REGCOUNT
	.align		4
.L_67:
        /*00f0*/ 	.byte	0x04, 0x2f
        /*00f2*/ 	.short	(.L_69 - .L_68)
	.align		4
.L_68:
        /*00f4*/ 	.word	index@(_Z25selective_scan_bwd_kernelI32Selective_Scan_bwd_kernel_traitsILi32ELi4ELb1ELb0ELb1ELb0ELb1EN3c104HalfEfEEv12SSMParamsBwd)
        /*00f8*/ 	.word	0x0000007a


	//----- nvinfo : EIATTR_FRAME_SIZE
	.align		4
.L_69:
        /*00fc*/ 	.byte	0x04, 0x11
        /*00fe*/ 	.short	(.L_71 - .L_70)
	.align		4
.L_70:
        /*0100*/ 	.word	index@(_Z25selective_scan_bwd_kernelI32Selective_Scan_bwd_kernel_traitsILi32ELi4ELb1ELb0ELb1ELb0ELb1EN3c104HalfEfEEv12SSMParamsBwd)
        /*0104*/ 	.word	0x00000000


	//----- nvinfo : EIATTR_REGCOUNT
	.align		4
.L_71:
        /*0108*/ 	.byte	0x04, 0x2f
        /*010a*/ 	.short	(.L_73 - .L_72)
	.align		4
.L_72:
        /*010c*/ 	.word	index@(_Z25selective_scan_bwd_kernelI32Selective_Scan_bwd_kernel_traitsILi32ELi4ELb1ELb0ELb1ELb0ELb0EN3c104HalfEfEEv12SSMParamsBwd)
        /*0110*/ 	.word	0x00000076


	//----- nvinfo : EIATTR_FRAME_SIZE
	.align		4
.L_73:
        /*0114*/ 	.byte	0x04, 0x11
        /*0116*/ 	.short	(.L_75 - .L_74)
	.align		4
.L_74:
        /*0118*/ 	.word	index@(_Z25selective_scan_bwd_kernelI32Selective_Scan_bwd_kernel_traitsILi32ELi4ELb1ELb0ELb1ELb0ELb0EN3c104HalfEfEEv12SSMParamsBwd)
        /*011c*/ 	.word	0x00000000


	//----- nvinfo : EIATTR_REGCOUNT
	.align		4
.L_75:
        /*0120*/ 	.byte	0x04, 0x2f
        /*0122*/ 	.short	(.L_77 - .L_76)
	.align		4
.L_76:
        /*0124*/ 	.word	index@(_Z25selective_scan_bwd_kernelI32Selective_Scan_bwd_kernel_traitsILi32ELi4ELb1ELb0ELb0ELb1ELb1EN3c104HalfEfEEv12SSMParamsBwd)
        /*0128*/ 	.word	0x00000060


	//----- nvinfo : EIATTR_FRAME_SIZE
	.align		4
.L_77:
        /*012c*/ 	.byte	0x04, 0x11
        /*012e*/ 	.short	(.L_79 - .L_78)
	.align		4
.L_78:
        /*0130*/ 	.word	index@(_Z25selective_scan_bwd_kernelI32Selective_Scan_bwd_kernel_traitsILi32ELi4ELb1ELb0ELb0ELb1ELb1EN3c104HalfEfEEv12SSMParamsBwd)
        /*0134*/ 	.word	0x00000000


	//----- nvinfo : EIATTR_REGCOUNT
	.align		4
.L_79:
        /*0138*/ 	.byte	0x04, 0x2f
        /*013a*/ 	.short	(.L_81 - .L_80)
	.align		4
.L_80:
        /*013c*/ 	.word	index@(_Z25selective_scan_bwd_kernelI32Selective_Scan_bwd_kernel_traitsILi32ELi4ELb1ELb0ELb0ELb1ELb0EN3c104HalfEfEEv12SSMParamsBwd)
        /*0140*/ 	.word	0x00000060


	//----- nvinfo : EIATTR_FRAME_SIZE
	.align		4
.L_81:
        /*0144*/ 	.byte	0x04, 0x11
        /*0146*/ 	.short	(.L_83 - .L_82)
	.align		4
.L_82:
        /*0148*/ 	.word	index@(_Z25selective_scan_bwd_kernelI32Selective_Scan_bwd_kernel_traitsILi32ELi4ELb1ELb0ELb0ELb1ELb0EN3c104HalfEfEEv12SSMParamsBwd)
        /*014c*/ 	.word	0x00000000


	//----- nvinfo : EIATTR_REGCOUNT
	.align		4
.L_83:
        /*0150*/ 	.byte	0x04, 0x2f
        /*0152*/ 	.short	(.L_85 - .L_84)
	.align		4
.L_84:
        /*0154*/ 	.word	index@(_Z25selective_scan_bwd_kernelI32Selective_Scan_bwd_kernel_traitsILi32ELi4ELb1ELb0ELb0ELb0ELb1EN3c104HalfEfEEv12SSMParamsBwd)
        /*0158*/ 	.word	0x0000005d


	//----- nvinfo : EIATTR_FRAME_SIZE
	.align		4
.L_85:
        /*015c*/ 	.byte	0x04, 0x11
        /*015e*/ 	.short	(.L_87 - .L_86)
	.align		4
.L_86:
        /*0160*/ 	.word	index@(_Z25selective_scan_bwd_kernelI32Selective_Scan_bwd_kernel_traitsILi32ELi4ELb1ELb0ELb0ELb0ELb1EN3c104HalfEfEEv12SSMParamsBwd)
        /*0164*/ 	.word	0x00000000


	//----- nvinfo : EIATTR_REGCOUNT
	.align		4
.L_87:
        /*0168*/ 	.byte	0x04, 0x2f
        /*016a*/ 	.short	(.L_89 - .L_88)
	.align		4
.L_88:
        /*016c*/ 	.word	index@(_Z25selective_scan_bwd_kernelI32Selective_Scan_bwd_kernel_traitsILi32ELi4ELb1ELb0ELb0ELb0ELb0EN3c104HalfEfEEv12SSMParamsBwd)
        /*0170*/ 	.word	0x0000005e


	//----- nvinfo : EIATTR_FRAME_SIZE
	.align		4
.L_89:
        /*0174*/ 	.byte	0x04, 0x11
        /*0176*/ 	.short	(.L_91 - .L_90)
	.align		4
.L_90:
        /*0178*/ 	.word	index@(_Z25selective_scan_bwd_kernelI32Selective_Scan_bwd_kernel_traitsILi32ELi4ELb1ELb0ELb0ELb0ELb0EN3c104HalfEfEEv12SSMParamsBwd)
        /*017c*/ 	.word	0x00000000


	//----- nvinfo : EIATTR_REGCOUNT
	.align		4
.L_91:
        /*0180*/ 	.byte	0x04, 0x2f
        /*0182*/ 	.short	(.L_93 - .L_92)
	.align		4
.L_92:
        /*0184*/ 	.word	index@(_Z25selective_scan_bwd_kernelI32Selective_Scan_bwd_kernel_traitsILi32ELi4ELb0ELb1ELb1ELb1ELb1EN3c104HalfEfEEv12SSMParamsBwd)
        /*0188*/ 	.word	0x00000085


	//----- nvinfo : EIATTR_FRAME_SIZE
	.align		4
.L_93:
        /*018c*/ 	.byte	0x04, 0x11
        /*018e*/ 	.short	(.L_95 - .L_94)
	.align		4
.L_94:
        /*0190*/ 	.word	index@(_Z25selective_scan_bwd_kernelI32Selective_Scan_bwd_kernel_traitsILi32ELi4ELb0ELb1ELb1ELb1ELb1EN3c104HalfEfEEv12SSMParamsBwd)
        /*0194*/ 	.word	0x00000000


	//----- nvinfo : EIATTR_REGCOUNT
	.align		4
.L_95:
        /*0198*/ 	.byte	0x04, 0x2f
        /*019a*/ 	.short	(.L_97 - .L_96)
	.align		4
.L_96:
        /*019c*/ 	.word	index@(_Z25selective_scan_bwd_kernelI32Selective_Scan_bwd_kernel_traitsILi32ELi4ELb0ELb1ELb1ELb1ELb0EN3c104HalfEfEEv12SSMParamsBwd)
        /*01a0*/ 	.word	0x00000088


	//----- nvinfo : EIATTR_FRAME_SIZE
	.align		4
.L_97:
        /*01a4*/ 	.byte	0x04, 0x11
        /*01a6*/ 	.short	(.L_99 - .L_98)
	.align		4
.L_98:
        /*01a8*/ 	.word	index@(_Z25selective_scan_bwd_kernelI32Selective_Scan_bwd_kernel_traitsILi32ELi4ELb0ELb1ELb1ELb1ELb0EN3c104HalfEfEEv12SSMParamsBwd)
        /*01ac*/ 	.word	0x00000000


	//----- nvinfo : EIATTR_REGCOUNT
	.align		4
.L_99:
        /*01b0*/ 	.byte	0x04, 0x2f
        /*01b2*/ 	.short	(.L_101 - .L_100)
	.align		4
.L_100:
        /*01b4*/ 	.word	index@(_Z25selective_scan_bwd_kernelI32Selective_Scan_bwd_kernel_traitsILi32ELi4ELb0ELb1ELb1ELb0ELb1EN3c104HalfEfEEv12SSMParamsBwd)
        /*01b8*/ 	.word	0x00000080


	//----- nvinfo : EIATTR_FRAME_SIZE
	.align		4
.L_101:
        /*01bc*/ 	.byte	0x04, 0x11
        /*01be*/ 	.short	(.L_103 - .L_102)
	.align		4
.L_102:
        /*01c0*/ 	.word	index@(_Z25selective_scan_bwd_kernelI32Selective_Scan_bwd_kernel_traitsILi32ELi4ELb0ELb1ELb1ELb0ELb1EN3c104HalfEfEEv12SSMParamsBwd)
        /*01c4*/ 	.word	0x00000000


	//----- nvinfo : EIATTR_REGCOUNT
	.align		4
.L_103:
        /*01c8*/ 	.byte	0x04, 0x2f
        /*01ca*/ 	.short	(.L_105 - .L_104)
	.align		4
.L_104:
        /*01cc*/ 	.word	index@(_Z25selective_scan_bwd_kernelI32Selective_Scan_bwd_kernel_traitsILi32ELi4ELb0ELb1ELb1ELb0ELb0EN3c104HalfEfEEv12SSMParamsBwd)
        /*01d0*/ 	.word	0x00000080


	//----- nvinfo : EIATTR_FRAME_SIZE
	.align		4
.L_105:
        /*01d4*/ 	.byte	0x04, 0x11
        /*01d6*/ 	.short	(.L_107 - .L_106)
	.align		4
.L_106:
        /*01d8*/ 	.word	index@(_Z25selective_scan_bwd_kernelI32Selective_Scan_bwd_kernel_traitsILi32ELi4ELb0ELb1ELb1ELb0ELb0EN3c104HalfEfEEv12SSMParamsBwd)
        /*01dc*/ 	.word	0x00000000


	//----- nvinfo : EIATTR_REGCOUNT
	.align		4
.L_107:
        /*01e0*/ 	.byte	0x04, 0x2f
        /*01e2*/ 	.short	(.L_109 - .L_108)
	.align		4
.L_108:
        /*01e4*/ 	.word	index@(_Z25selective_scan_bwd_kernelI32Selective_Scan_bwd_kernel_traitsILi32ELi4ELb0ELb1ELb0ELb1ELb1EN3c104HalfEfEEv12SSMParamsBwd)
        /*01e8*/ 	.word	0x0000007e


	//----- nvinfo : EIATTR_FRAME_SIZE
	.align		4
.L_109:
        /*01ec*/ 	.byte	0x04, 0x11
        /*01ee*/ 	.short	(.L_111 - .L_110)
	.align		4
.L_110:
        /*01f0*/ 	.word	index@(_Z25selective_scan_bwd_kernelI32Selective_Scan_bwd_kernel_traitsILi32ELi4ELb0ELb1ELb0ELb1ELb1EN3c104HalfEfEEv12SSMParamsBwd)
        /*01f4*/ 	.word	0x00000000


	//----- nvinfo : EIATTR_REGCOUNT
	.align		4
.L_111:
        /*01f8*/ 	.byte	0x04, 0x2f
        /*01fa*/ 	.short	(.L_113 - .L_112)
	.align		4
.L_112:
        /*01fc*/ 	.word	index@(_Z25selective_scan_bwd_kernelI32Selective_Scan_bwd_kernel_traitsILi32ELi4ELb0ELb1ELb0ELb1ELb0EN3c104HalfEfEEv12SSMParamsBwd)
        /*0200*/ 	.word	0x00000080


	//----- nvinfo : EIATTR_FRAME_SIZE
	.align		4
.L_113:
        /*0204*/ 	.byte	0x04, 0x11
        /*0206*/ 	.short	(.L_115 - .L_114)
	.align		4
.L_114:
        /*0208*/ 	.word	index@(_Z25selective_scan_bwd_kernelI32Selective_Scan_bwd_kernel_traitsILi32ELi4ELb0ELb1ELb0ELb1ELb0EN3c104HalfEfEEv12SSMParamsBwd)
        /*020c*/ 	.word	0x00000000


	//----- nvinfo : EIATTR_REGCOUNT
	.align		4
.L_115:
        /*0210*/ 	.byte	0x04, 0x2f
        /*0212*/ 	.short	(.L_117 - .L_116)
	.align		4
.L_116:
        /*0214*/ 	.word	index@(_Z25selective_scan_bwd_kernelI32Selective_Scan_bwd_kernel_traitsILi32ELi4ELb0ELb1ELb0ELb0ELb1EN3c104HalfEfEEv12SSMParamsBwd)
        /*0218*/ 	.word	0x0000007e


	//----- nvinfo : EIATTR_FRAME_SIZE
	.align		4
.L_117:
        /*021c*/ 	.byte	0x04, 0x11
        /*021e*/ 	.short	(.L_119 - .L_118)
	.align		4
.L_118:
        /*0220*/ 	.word	index@(_Z25selective_scan_bwd_kernelI32Selective_Scan_bwd_kernel_traitsILi32ELi4ELb0ELb1ELb0ELb0ELb1EN3c104HalfEfEEv12SSMParamsBwd)
        /*0224*/ 	.word	0x00000000


	//----- nvinfo : EIATTR_REGCOUNT
	.align		4
.L_119:
        /*0228*/ 	.byte	0x04, 0x2f
        /*022a*/ 	.short	(.L_121 - .L_120)
	.align		4
.L_120:
        /*022c*/ 	.word	index@(_Z25selective_scan_bwd_kernelI32Selective_Scan_bwd_kernel_traitsILi32ELi4ELb0ELb1ELb0ELb0ELb0EN3c104HalfEfEEv12SSMParamsBwd)
        /*0230*/ 	.word	0x0000007c


	//----- nvinfo : EIATTR_FRAME_SIZE
	.align		4
.L_121:
        /*0234*/ 	.byte	0x04, 0x11
        /*0236*/ 	.short	(.L_123 - .L_122)
	.align		4
.L_122:
        /*0238*/ 	.word	index@(_Z25selective_scan_bwd_kernelI32Selective_Scan_bwd_kernel_traitsILi32ELi4ELb0ELb1ELb0ELb0ELb0EN3c104HalfEfEEv12SSMParamsBwd)
        /*023c*/ 	.word	0x00000000


	//----- nvinfo : EIATTR_REGCOUNT
	.align		4
.L_123:
        /*0240*/ 	.byte	0x04, 0x2f
        /*0242*/ 	.short	(.L_125 - .L_124)
	.align		4
.L_124:
        /*0244*/ 	.word	index@(_Z25selective_scan_bwd_kernelI32Selective_Scan_bwd_kernel_traitsILi32ELi4ELb0ELb0ELb1ELb1ELb1EN3c104HalfEfEEv12SSMParamsBwd)
        /*0248*/ 	.word	0x0000007e


	//----- nvinfo : EIATTR_FRAME_SIZE
	.align		4
.L_125:
        /*024c*/ 	.byte	0x04, 0x11
        /*024e*/ 	.short	(.L_127 - .L_126)
	.align		4
.L_126:
        /*0250*/ 	.word	index@(_Z25selective_scan_bwd_kernelI32Selective_Scan_bwd_kernel_traitsILi32ELi4ELb0ELb0ELb1ELb1ELb1EN3c104HalfEfEEv12SSMParamsBwd)
        /*0254*/ 	.word	0x00000000


	//----- nvinfo : EIATTR_REGCOUNT
	.align		4
.L_127:
        /*0258*/ 	.byte	0x04, 0x2f
        /*025a*/ 	.short	(.L_129 - .L_128)
	.align		4
.L_128:
        /*025c*/ 	.word	index@(_Z25selective_scan_bwd_kernelI32Selective_Scan_bwd_kernel_traitsILi32ELi4ELb0ELb0ELb1ELb1ELb0EN3c104HalfEfEEv12SSMParamsBwd)
        /*0260*/ 	.word	0x0000007e


	//----- nvinfo : EIATTR_FRAME_SIZE
	.align		4
.L_129:
        /*0264*/ 	.byte	0x04, 0x11
        /*0266*/ 	.short	(.L_131 - .L_130)
	.align		4
.L_130:
        /*0268*/ 	.word	index@(_Z25selective_scan_bwd_kernelI32Selective_Scan_bwd_kernel_traitsILi32ELi4ELb0ELb0ELb1ELb1ELb0EN3c104HalfEfEEv12SSMParamsBwd)
        /*026c*/ 	.word	0x00000000


	//----- nvinfo : EIATTR_REGCOUNT
	.align		4
.L_131:
        /*0270*/ 	.byte	0x04, 0x2f
        /*0272*/ 	.short	(.L_133 - .L_132)
	.align		4
.L_132:
        /*0274*/ 	.word	index@(_Z25selective_scan_bwd_kernelI32Selective_Scan_bwd_kernel_traitsILi32ELi4ELb0ELb0ELb1ELb0ELb1EN3c104HalfEfEEv12SSMParamsBwd)
        /*0278*/ 	.word	0x0000007c


	//----- nvinfo : EIATTR_FRAME_SIZE
	.align		4
.L_133:
        /*027c*/ 	.byte	0x04, 0x11
        /*027e*/ 	.short	(.L_135 - .L_134)
	.align		4
.L_134:
        /*0280*/ 	.word	index@(_Z25selective_scan_bwd_kernelI32Selective_Scan_bwd_kernel_traitsILi32ELi4ELb0ELb0ELb1ELb0ELb1EN3c104HalfEfEEv12SSMParamsBwd)
        /*0284*/ 	.word	0x00000000


	//----- nvinfo : EIATTR_REGCOUNT
	.align		4
.L_135:
        /*0288*/ 	.byte	0x04, 0x2f
        /*028a*/ 	.short	(.L_137 - .L_136)
	.align		4
.L_136:
        /*028c*/ 	.word	index@(_Z25selective_scan_bwd_kernelI32Selective_Scan_bwd_kernel_traitsILi32ELi4ELb0ELb0ELb1ELb0ELb0EN3c104HalfEfEEv12SSMParamsBwd)
        /*0290*/ 	.word	0x0000007b


	//----- nvinfo : EIATTR_FRAME_SIZE
	.align		4
.L_137:
        /*0294*/ 	.byte	0x04, 0x11
        /*0296*/ 	.short	(.L_139 - .L_138)
	.align		4
.L_138:
        /*0298*/ 	.word	index@(_Z25selective_scan_bwd_kernelI32Selective_Scan_bwd_kernel_traitsILi32ELi4ELb0ELb0ELb1ELb0ELb0EN3c104HalfEfEEv12SSMParamsBwd)
        /*029c*/ 	.word	0x00000000


	//----- nvinfo : EIATTR_REGCOUNT
	.align		4
.L_139:
        /*02a0*/ 	.byte	0x04, 0x2f
        /*02a2*/ 	.short	(.L_141 - .L_140)
	.align		4
.L_140:
        /*02a4*/ 	.word	index@(_Z25selective_scan_bwd_kernelI32Selective_Scan_bwd_kernel_traitsILi32ELi4ELb0ELb0ELb0ELb1ELb1EN3c104HalfEfEEv12SSMParamsBwd)
        /*02a8*/ 	.word	0x00000068


	//----- nvinfo : EIATTR_FRAME_SIZE
	.align		4
.L_141:
        /*02ac*/ 	.byte	0x04, 0x11
        /*02ae*/ 	.short	(.L_143 - .L_142)
	.align		4
.L_142:
        /*02b0*/ 	.word	index@(_Z25selective_scan_bwd_kernelI32Selective_Scan_bwd_kernel_traitsILi32ELi4ELb0ELb0ELb0ELb1ELb1EN3c104HalfEfEEv12SSMParamsBwd)
        /*02b4*/ 	.word	0x00000000


	//----- nvinfo : EIATTR_REGCOUNT
	.align		4
.L_143:
        /*02b8*/ 	.byte	0x04, 0x2f
        /*02ba*/ 	.short	(.L_145 - .L_144)
	.align		4
.L_144:
        /*02bc*/ 	.word	index@(_Z25selective_scan_bwd_kernelI32Selective_Scan_bwd_kernel_traitsILi32ELi4ELb0ELb0ELb0ELb1ELb0EN3c104HalfEfEEv12SSMParamsBwd)
        /*02c0*/ 	.word	0x00000068


	//----- nvinfo : EIATTR_FRAME_SIZE
	.align		4
.L_145:
        /*02c4*/ 	.byte	0x04, 0x11
        /*02c6*/ 	.short	(.L_147 - .L_146)
	.align		4
.L_146:
        /*02c8*/ 	.word	index@(_Z25selective_scan_bwd_kernelI32Selective_Scan_bwd_kernel_traitsILi32ELi4ELb0ELb0ELb0ELb1ELb0EN3c104HalfEfEEv12SSMParamsBwd)
        /*02cc*/ 	.word	0x00000000


	//----- nvinfo : EIATTR_REGCOUNT
	.align		4
.L_147:
        /*02d0*/ 	.byte	0x04, 0x2f
        /*02d2*/ 	.short	(.L_149 - .L_148)
	.align		4
.L_148:
        /*02d4*/ 	.word	index@(_Z25selective_scan_bwd_kernelI32Selective_Scan_bwd_kernel_traitsILi32ELi4ELb0ELb0ELb0ELb0ELb1EN3c104HalfEfEEv12SSMParamsBwd)
        /*02d8*/ 	.word	0x00000063


	//----- nvinfo : EIATTR_FRAME_SIZE
	.align		4
.L_149:
        /*02dc*/ 	.byte	0x04, 0x11
        /*02de*/ 	.short	(.L_151 - .L_150)
	.align		4
.L_150:
        /*02e0*/ 	.word	index@(_Z25selective_scan_bwd_kernelI32Selective_Scan_bwd_kernel_traitsILi32ELi4ELb0ELb0ELb0ELb0ELb1EN3c104HalfEfEEv12SSMParamsBwd)
        /*02e4*/ 	.word	0x00000000


	//----- nvinfo : EIATTR_REGCOUNT
	.align		4
.L_151:
        /*02e8*/ 	.byte	0x04, 0x2f
        /*02ea*/ 	.short	(.L_153 - .L_152)
	.align		4
.L_152:
        /*02ec*/ 	.word	index@(_Z25selective_scan_bwd_kernelI32Selective_Scan_bwd_kernel_traitsILi32ELi4ELb0ELb0ELb0ELb0ELb0EN3c104HalfEfEEv12SSMParamsBwd)
        /*02f0*/ 	.word	0x00000064


	//----- nvinfo : EIATTR_FRAME_SIZE
	.align		4
.L_153:
        /*02f4*/ 	.byte	0x04, 0x11
        /*02f6*/ 	.short	(.L_155 - .L_154)
	.align		4
.L_154:
        /*02f8*/ 	.word	index@(_Z25selective_scan_bwd_kernelI32Selective_Scan_bwd_kernel_traitsILi32ELi4ELb0ELb0ELb0ELb0ELb0EN3c104HalfEfEEv12SSMParamsBwd)
        /*02fc*/ 	.word	0x00000000


	//----- nvinfo : EIATTR_REGCOUNT
	.align		4
.L_155:
        /*0300*/ 	.byte	0x04, 0x2f
        /*0302*/ 	.short	(.L_157 - .L_156)
	.align		4
.L_156:
        /*0304*/ 	.word	index@(_Z25selective_scan_bwd_kernelI32Selective_Scan_bwd_kernel_traitsILi32ELi8ELb1ELb1ELb1ELb1ELb1EN3c104HalfEfEEv12SSMParamsBwd)
        /*0308*/ 	.word	0x000000b7


	//----- nvinfo : EIATTR_FRAME_SIZE
	.align		4
.L_157:
        /*030c*/ 	.byte	0x04, 0x11
        /*030e*/ 	.short	(.L_159 - .L_158)
	.align		4
.L_158:
        /*0310*/ 	.word	index@(_Z25selective_scan_bwd_kernelI32Selective_Scan_bwd_kernel_traitsILi32ELi8ELb1ELb1ELb1ELb1ELb1EN3c104HalfEfEEv12SSMParamsBwd)
        /*0314*/ 	.word	0x00000000


	//----- nvinfo : EIATTR_REGCOUNT
	.align		4
.L_159:
        /*0318*/ 	.byte	0x04, 0x2f
        /*031a*/ 	.short	(.L_161 - .L_160)
	.align		4
.L_160:
        /*031c*/ 	.word	index@(_Z25selective_scan_bwd_kernelI32Selective_Scan_bwd_kernel_traitsILi32ELi8ELb1ELb1ELb1ELb1ELb0EN3c104HalfEfEEv12SSMParamsBwd)
        /*0320*/ 	.word	0x000000bd


	//----- nvinfo : EIATTR_FRAME_SIZE
	.align		4
.L_161:
        /*0324*/ 	.byte	0x04, 0x11
        /*0326*/ 	.short	(.L_163 - .L_162)
	.align		4
.L_162:
        /*0328*/ 	.word	index@(_Z25selective_scan_bwd_kernelI32Selective_Scan_bwd_kernel_traitsILi32ELi8ELb1ELb1ELb1ELb1ELb0EN3c104HalfEfEEv12SSMParamsBwd)
        /*032c*/ 	.word	0x00000000


	//----- nvinfo : EIATTR_REGCOUNT
	.align		4
.L_163:
        /*0330*/ 	.byte	0x04, 0x2f
        /*0332*/ 	.short	(.L_165 - .L_164)
	.align		4
.L_164:
        /*0334*/ 	.word	index@(_Z25selective_scan_bwd_kernelI32Selective_Scan_bwd_kernel_traitsILi32ELi8ELb1ELb1ELb1ELb0ELb1EN3c104HalfEfEEv12SSMParamsBwd)
        /*0338*/ 	.word	0x000000b7


	//----- nvinfo : EIATTR_FRAME_SIZE
	.align		4
.L_165:
        /*033c*/ 	.byte	0x04, 0x11
        /*033e*/ 	.short	(.L_167 - .L_166)
	.align		4
.L_166:
        /*0340*/ 	.word	index@(_Z25selective_scan_bwd_kernelI32Selective_Scan_bwd_kernel_traitsILi32ELi8ELb1ELb1ELb1ELb0ELb1EN3c104HalfEfEEv12SSMParamsBwd)
        /*0344*/ 	.word	0x00000000


	//----- nvinfo : EIATTR_REGCOUNT
	.align		4
.L_167:
        /*0348*/ 	.byte	0x04, 0x2f
        /*034a*/ 	.short	(.L_169 - .L_168)
	.align		4
.L_168:
        /*034c*/ 	.word	index@(_Z25selective_scan_bwd_kernelI32Selective_Scan_bwd_kernel_traitsILi32ELi8ELb1ELb1ELb1ELb0ELb0EN3c104HalfEfEEv12SSMParamsBwd)
        /*0350*/ 	.word	0x000000b2


	//----- nvinfo : EIATTR_FRAME_SIZE
	.align		4
.L_169:
        /*0354*/ 	.byte	0x04, 0x11
        /*0356*/ 	.short	(.L_171 - .L_170)
	.align		4
.L_170:
        /*0358*/ 	.word	index@(_Z25selective_scan_bwd_kernelI32Selective_Scan_bwd_kernel_traitsILi32ELi8ELb1ELb1ELb1ELb0ELb0EN3c104HalfEfEEv12SSMParamsBwd)
        /*035c*/ 	.word	0x00000000


	//----- nvinfo : EIATTR_REGCOUNT
	.align		4
.L_171:
        /*0360*/ 	.byte	0x04, 0x2f
        /*0362*/ 	.short	(.L_173 - .L_172)
	.align		4
.L_172:
        /*0364*/ 	.word	index@(_Z25selective_scan_bwd_kernelI32Selective_Scan_bwd_kernel_traitsILi32ELi8ELb1ELb1ELb0ELb1ELb1EN3c104HalfEfEEv12SSMParamsBwd)
        /*0368*/ 	.word	0x000000a8


	//----- nvinfo : EIATTR_FRAME_SIZE
	.align		4
.L_173:
        /*036c*/ 	.byte	0x04, 0x11
        /*036e*/ 	.short	(.L_175 - .L_174)
	.align		4
.L_174:
        /*0370*/ 	.word	index@(_Z25selective_scan_bwd_kernelI32Selective_Scan_bwd_kernel_traitsILi32ELi8ELb1ELb1ELb0ELb1ELb1EN3c104HalfEfEEv12SSMParamsBwd)
        /*0374*/ 	.word	0x00000000


	//----- nvinfo : EIATTR_REGCOUNT
	.align		4
.L_175:
        /*0378*/ 	.byte	0x04, 0x2f
        /*037a*/ 	.short	(.L_177 - .L_176)
	.align		4
.L_176:
        /*037c*/ 	.word	index@(_Z25selective_scan_bwd_kernelI32Selective_Scan_bwd_kernel_traitsILi32ELi8ELb1ELb1ELb0ELb1ELb0EN3c104HalfEfEEv12SSMParamsBwd)
        /*0380*/ 	.word	0x000000a7


	//----- nvinfo : EIATTR_FRAME_SIZE
	.align		4
.L_177:
        /*0384*/ 	.byte	0x04, 0x11
        /*0386*/ 	.short	(.L_179 - .L_178)
	.align		4
.L_178:
        /*0388*/ 	.word	index@(_Z25selective_scan_bwd_kernelI32Selective_Scan_bwd_kernel_traitsILi32ELi8ELb1ELb1ELb0ELb1ELb0EN3c104HalfEfEEv12SSMParamsBwd)
        /*038c*/ 	.word	0x00000000


	//----- nvinfo : EIATTR_REGCOUNT
	.align		4
.L_179:
        /*0390*/ 	.byte	0x04, 0x2f
        /*0392*/ 	.short	(.L_181 - .L_180)
	.align		4
.L_180:
        /*0394*/ 	.word	index@(_Z25selective_scan_bwd_kernelI32Selective_Scan_bwd_kernel_traitsILi32ELi8ELb1ELb1ELb0ELb0ELb1EN3c104HalfEfEEv12SSMParamsBwd)
        /*0398*/ 	.word	0x000000a8


	//----- nvinfo : EIATTR_FRAME_SIZE
	.align		4
.L_181:
        /*039c*/ 	.byte	0x04, 0x11
        /*039e*/ 	.short	(.L_183 - .L_182)
	.align		4
.L_182:
        /*03a0*/ 	.word	index@(_Z25selective_scan_bwd_kernelI32Selective_Scan_bwd_kernel_traitsILi32ELi8ELb1ELb1ELb0ELb0ELb1EN3c104HalfEfEEv12SSMParamsBwd)
        /*03a4*/ 	.word	0x00000000


	//----- nvinfo : EIATTR_REGCOUNT
	.align		4
.L_183:
        /*03a8*/ 	.byte	0x04, 0x2f
        /*03aa*/ 	.short	(.L_185 - .L_184)
	.align		4
.L_184:
        /*03ac*/ 	.word	index@(_Z25selective_scan_bwd_kernelI32Selective_Scan_bwd_kernel_traitsILi32ELi8ELb1ELb1ELb0ELb0ELb0EN3c104HalfEfEEv12SSMParamsBwd)
        /*03b0*/ 	.word	0x000000a5


	//----- nvinfo : EIATTR_FRAME_SIZE
	.align		4
.L_185:
        /*03b4*/ 	.byte	0x04, 0x11
        /*03b6*/ 	.short	(.L_187 - .L_186)
	.align		4
.L_186:
        /*03b8*/ 	.word	index@(_Z25selective_scan_bwd_kernelI32Selective_Scan_bwd_kernel_traitsILi32ELi8ELb1ELb1ELb0ELb0ELb0EN3c104HalfEfEEv12SSMParamsBwd)
        /*03bc*/ 	.word	0x00000000


	//----- nvinfo : EIATTR_REGCOUNT
	.align		4
.L_187:
        /*03c0*/ 	.byte	0x04, 0x2f
        /*03c2*/ 	.short	(.L_189 - .L_188)
	.align		4
.L_188:
        /*03c4*/ 	.word	index@(_Z25selective_scan_bwd_kernelI32Selective_Scan_bwd_kernel_traitsILi32ELi8ELb1ELb0ELb1ELb1ELb1EN3c104HalfEfEEv12SSMParamsBwd)
        /*03c8*/ 	.word	0x000000a7


	//----- nvinfo : EIATTR_FRAME_SIZE
	.align		4
.L_189:
        /*03cc*/ 	.byte	0x04, 0x11
        /*03ce*/ 	.short	(.L_191 - .L_190)
	.align		4
.L_190:
        /*03d0*/ 	.word	index@(_Z25selective_scan_bwd_kernelI32Selective_Scan_bwd_kernel_traitsILi32ELi8ELb1ELb0ELb1ELb1ELb1EN3c104HalfEfEEv12SSMParamsBwd)
        /*03d4*/ 	.word	0x00000000


	//----- nvinfo : EIATTR_REGCOUNT
	.align		4
.L_191:
        /*03d8*/ 	.byte	0x04, 0x2f
        /*03da*/ 	.short	(.L_193 - .L_192)
	.align		4
.L_192:
        /*03dc*/ 	.word	index@(_Z25selective_scan_bwd_kernelI32Selective_Scan_bwd_kernel_traitsILi32ELi8ELb1ELb0ELb1ELb1ELb0EN3c104HalfEfEEv12SSMParamsBwd)
        /*03e0*/ 	.word	0x000000a8


	//----- nvinfo : EIATTR_FRAME_SIZE
	.align		4
.L_193:
        /*03e4*/ 	.byte	0x04, 0x11
        /*03e6*/ 	.short	(.L_195 - .L_194)
	.align		4
.L_194:
        /*03e8*/ 	.word	index@(_Z25selective_scan_bwd_kernelI32Selective_Scan_bwd_kernel_traitsILi32ELi8ELb1ELb0ELb1ELb1ELb0EN3c104HalfEfEEv12SSMParamsBwd)
        /*03ec*/ 	.word	0x00000000


	//----- nvinfo : EIATTR_REGCOUNT
	.align		4
.L_195:
        /*03f0*/ 	.byte	0x04, 0x2f
        /*03f2*/ 	.short	(.L_197 - .L_196)
	.align		4
.L_196:
        /*03f4*/ 	.word	index@(_Z25selective_scan_bwd_kernelI32Selective_Scan_bwd_kernel_traitsILi32ELi8ELb1ELb0ELb1ELb0ELb1EN3c104HalfEfEEv12SSMParamsBwd)
        /*03f8*/ 	.word	0x000000a4


	//----- nvinfo : EIATTR_FRAME_SIZE
	.align		4
.L_197:
        /*03fc*/ 	.byte	0x04, 0x11
        /*03fe*/ 	.short	(.L_199 - .L_198)
	.align		4
.L_198:
        /*0400*/ 	.word	index@(_Z25selective_scan_bwd_kernelI32Selective_Scan_bwd_kernel_traitsILi32ELi8ELb1ELb0ELb1ELb0ELb1EN3c104HalfEfEEv12SSMParamsBwd)
        /*0404*/ 	.word	0x00000000


	//----- nvinfo : EIATTR_REGCOUNT
	.align		4
.L_199:
        /*0408*/ 	.byte	0x04, 0x2f
        /*040a*/ 	.short	(.L_201 - .L_200)
	.align		4
.L_200:
        /*040c*/ 	.word	index@(_Z25selective_scan_bwd_kernelI32Selective_Scan_bwd_kernel_traitsILi32ELi8ELb1ELb0ELb1ELb0ELb0EN3c104HalfEfEEv12SSMParamsBwd)
        /*0410*/ 	.word	0x000000a6


	//----- nvinfo : EIATTR_FRAME_SIZE
	.align		4
.L_201:
        /*0414*/ 	.byte	0x04, 0x11
        /*0416*/ 	.short	(.L_203 - .L_202)
	.align		4
.L_202:
        /*0418*/ 	.word	index@(_Z25selective_scan_bwd_kernelI32Selective_Scan_bwd_kernel_traitsILi32ELi8ELb1ELb0ELb1ELb0ELb0EN3c104HalfEfEEv12SSMParamsBwd)
        /*041c*/ 	.word	0x00000000


	//----- nvinfo : EIATTR_REGCOUNT
	.align		4
.L_203:
        /*0420*/ 	.byte	0x04, 0x2f
        /*0422*/ 	.short	(.L_205 - .L_204)
	.align		4
.L_204:
        /*0424*/ 	.word	index@(_Z25selective_scan_bwd_kernelI32Selective_Scan_bwd_kernel_traitsILi32ELi8ELb1ELb0ELb0ELb1ELb1EN3c104HalfEfEEv12SSMParamsBwd)
        /*0428*/ 	.word	0x00000083


	//----- nvinfo : EIATTR_FRAME_SIZE
	.align		4
.L_205:
        /*042c*/ 	.byte	0x04, 0x11
        /*042e*/ 	.short	(.L_207 - .L_206)
	.align		4
.L_206:
        /*0430*/ 	.word	index@(_Z25selective_scan_bwd_kernelI32Selective_Scan_bwd_kernel_traitsILi32ELi8ELb1ELb0ELb0ELb1ELb1EN3c104HalfEfEEv12SSMParamsBwd)
        /*0434*/ 	.word	0x00000000


	//----- nvinfo : EIATTR_REGCOUNT
	.align		4
.L_207:
        /*0438*/ 	.byte	0x04, 0x2f
        /*043a*/ 	.short	(.L_209 - .L_208)
	.align		4
.L_208:
        /*043c*/ 	.word	index@(_Z25selective_scan_bwd_kernelI32Selective_Scan_bwd_kernel_traitsILi32ELi8ELb1ELb0ELb0ELb1ELb0EN3c104HalfEfEEv12SSMParamsBwd)
        /*0440*/ 	.word	0x00000089


	//----- nvinfo : EIATTR_FRAME_SIZE
	.align		4
.L_209:
        /*0444*/ 	.byte	0x04, 0x11
        /*0446*/ 	.short	(.L_211 - .L_210)
	.align		4
.L_210:
        /*0448*/ 	.word	index@(_Z25selective_scan_bwd_kernelI32Selective_Scan_bwd_kernel_traitsILi32ELi8ELb1ELb0ELb0ELb1ELb0EN3c104HalfEfEEv12SSMParamsBwd)
        /*044c*/ 	.word	0x00000000


	//----- nvinfo : EIATTR_REGCOUNT
	.align		4
.L_211:
        /*0450*/ 	.byte	0x04, 0x2f
        /*0452*/ 	.short	(.L_213 - .L_212)
	.align		4
.L_212:
        /*0454*/ 	.word	index@(_Z25selective_scan_bwd_kernelI32Selective_Scan_bwd_kernel_traitsILi32ELi8ELb1ELb0ELb0ELb0ELb1EN3c104HalfEfEEv12SSMParamsBwd)
        /*0458*/ 	.word	0x00000080


	//----- nvinfo : EIATTR_FRAME_SIZE
	.align		4
.L_213:
        /*045c*/ 	.byte	0x04, 0x11
        /*045e*/ 	.short	(.L_215 - .L_214)
	.align		4
.L_214:
        /*0460*/ 	.word	index@(_Z25selective_scan_bwd_kernelI32Selective_Scan_bwd_kernel_traitsILi32ELi8ELb1ELb0ELb0ELb0ELb1EN3c104HalfEfEEv12SSMParamsBwd)
        /*0464*/ 	.word	0x00000000


	//----- nvinfo : EIATTR_REGCOUNT
	.align		4
.L_215:
        /*0468*/ 	.byte	0x04, 0x2f
        /*046a*/ 	.short	(.L_217 - .L_216)
	.align		4
.L_216:
        /*046c*/ 	.word	index@(_Z25selective_scan_bwd_kernelI32Selective_Scan_bwd_kernel_traitsILi32ELi8ELb1ELb0ELb0ELb0ELb0EN3c104HalfEfEEv12SSMParamsBwd)
        /*0470*/ 	.word	0x00000080


	//----- nvinfo : EIATTR_FRAME_SIZE
	.align		4
.L_217:
        /*0474*/ 	.byte	0x04, 0x11
        /*0476*/ 	.short	(.L_219 - .L_218)
	.align		4
.L_218:
        /*0478*/ 	.word	index@(_Z25selective_scan_bwd_kernelI32Selective_Scan_bwd_kernel_traitsILi32ELi8ELb1ELb0ELb0ELb0ELb0EN3c104HalfEfEEv12SSMParamsBwd)
        /*047c*/ 	.word	0x00000000


	//----- nvinfo : EIATTR_REGCOUNT
	.align		4
.L_219:
        /*0480*/ 	.byte	0x04, 0x2f
        /*0482*/ 	.short	(.L_221 - .L_220)
	.align		4
.L_220:
        /*0484*/ 	.word	index@(_Z25selective_scan_bwd_kernelI32Selective_Scan_bwd_kernel_traitsILi32ELi8ELb0ELb1ELb1ELb1ELb1EN3c104HalfEfEEv12SSMParamsBwd)
        /*0488*/ 	.word	0x000000c5


	//----- nvinfo : EIATTR_FRAME_SIZE
	.align		4
.L_221:
        /*048c*/ 	.byte	0x04, 0x11
        /*048e*/ 	.short	(.L_223 - .L_222)
	.align		4
.L_222:
        /*0490*/ 	.word	index@(_Z25selective_scan_bwd_kernelI32Selective_Scan_bwd_kernel_traitsILi32ELi8ELb0ELb1ELb1ELb1ELb1EN3c104HalfEfEEv12SSMParamsBwd)
        /*0494*/ 	.word	0x00000000


	//----- nvinfo : EIATTR_REGCOUNT
	.align		4
.L_223:
        /*0498*/ 	.byte	0x04, 0x2f
        /*049a*/ 	.short	(.L_225 - .L_224)
	.align		4
.L_224:
        /*049c*/ 	.word	index@(_Z25selective_scan_bwd_kernelI32Selective_Scan_bwd_kernel_traitsILi32ELi8ELb0ELb1ELb1ELb1ELb0EN3c104HalfEfEEv12SSMParamsBwd)
        /*04a0*/ 	.word	0x000000d0


	//----- nvinfo : EIATTR_FRAME_SIZE
	.align		4
.L_225:
        /*04a4*/ 	.byte	0x04, 0x11
        /*04a6*/ 	.short	(.L_227 - .L_226)
	.align		4
.L_226:
        /*04a8*/ 	.word	index@(_Z25selective_scan_bwd_kernelI32Selective_Scan_bwd_kernel_traitsILi32ELi8ELb0ELb1ELb1ELb1ELb0EN3c104HalfEfEEv12SSMParamsBwd)
        /*04ac*/ 	.word	0x00000000


	//----- nvinfo : EIATTR_REGCOUNT
	.align		4
.L_227:
        /*04b0*/ 	.byte	0x04, 0x2f
        /*04b2*/ 	.short	(.L_229 - .L_228)
	.align		4
.L_228:
        /*04b4*/ 	.word	index@(_Z25selective_scan_bwd_kernelI32Selective_Scan_bwd_kernel_traitsILi32ELi8ELb0ELb1ELb1ELb0ELb1EN3c104HalfEfEEv12SSMParamsBwd)
        /*04b8*/ 	.word	0x000000c2


	//----- nvinfo : EIATTR_FRAME_SIZE
	.align		4
.L_229:
        /*04bc*/ 	.byte	0x04, 0x11
        /*04be*/ 	.short	(.L_231 - .L_230)
	.align		4
.L_230:
        /*04c0*/ 	.word	index@(_Z25selective_scan_bwd_kernelI32Selective_Scan_bwd_kernel_traitsILi32ELi8ELb0ELb1ELb1ELb0ELb1EN3c104HalfEfEEv12SSMParamsBwd)
        /*04c4*/ 	.word	0x00000000


	//----- nvinfo : EIATTR_REGCOUNT
	.align		4
.L_231:
        /*04c8*/ 	.byte	0x04, 0x2f
        /*04ca*/ 	.short	(.L_233 - .L_232)
	.align		4
.L_232:
        /*04cc*/ 	.word	index@(_Z25selective_scan_bwd_kernelI32Selective_Scan_bwd_kernel_traitsILi32ELi8ELb0ELb1ELb1ELb0ELb0EN3c104HalfEfEEv12SSMParamsBwd)
        /*04d0*/ 	.word	0x000000c2


	//----- nvinfo : EIATTR_FRAME_SIZE
	.align		4
.L_233:
        /*04d4*/ 	.byte	0x04, 0x11
        /*04d6*/ 	.short	(.L_235 - .L_234)
	.align		4
.L_234:
        /*04d8*/ 	.word	index@(_Z25selective_scan_bwd_kernelI32Selective_Scan_bwd_kernel_traitsILi32ELi8ELb0ELb1ELb1ELb0ELb0EN3c104HalfEfEEv12SSMParamsBwd)
        /*04dc*/ 	.word	0x00000000


	//----- nvinfo : EIATTR_REGCOUNT
	.align		4
.L_235:
        /*04e0*/ 	.byte	0x04, 0x2f
        /*04e2*/ 	.short	(.L_237 - .L_236)
	.align		4
.L_236:
        /*04e4*/ 	.word	index@(_Z25selective_scan_bwd_kernelI32Selective_Scan_bwd_kernel_traitsILi32ELi8ELb0ELb1ELb0ELb1ELb1EN3c104HalfEfEEv12SSMParamsBwd)
        /*04e8*/ 	.word	0x000000bd


	//----- nvinfo : EIATTR_FRAME_SIZE
	.align		4
.L_237:
        /*04ec*/ 	.byte	0x04, 0x11
        /*04ee*/ 	.short	(.L_239 - .L_238)
	.align		4
.L_238:
        /*04f0*/ 	.word	index@(_Z25selective_scan_bwd_kernelI32Selective_Scan_bwd_kernel_traitsILi32ELi8ELb0ELb1ELb0ELb1ELb1EN3c104HalfEfEEv12SSMParamsBwd)
        /*04f4*/ 	.word	0x00000000


	//----- nvinfo : EIATTR_REGCOUNT
	.align		4
.L_239:
        /*04f8*/ 	.byte	0x04, 0x2f
        /*04fa*/ 	.short	(.L_241 - .L_240)
	.align		4
.L_240:
        /*04fc*/ 	.word	index@(_Z25selective_scan_bwd_kernelI32Selective_Scan_bwd_kernel_traitsILi32ELi8ELb0ELb1ELb0ELb1ELb0EN3c104HalfEfEEv12SSMParamsBwd)
        /*0500*/ 	.word	0x000000c3


	//----- nvinfo : EIATTR_FRAME_SIZE
	.align		4
.L_241:
        /*0504*/ 	.byte	0x04, 0x11
        /*0506*/ 	.short	(.L_243 - .L_242)
	.align		4
.L_242:
        /*0508*/ 	.word	index@(_Z25selective_scan_bwd_kernelI32Selective_Scan_bwd_kernel_traitsILi32ELi8ELb0ELb1ELb0ELb1ELb0EN3c104HalfEfEEv12SSMParamsBwd)
        /*050c*/ 	.word	0x00000000


	//----- nvinfo : EIATTR_REGCOUNT
	.align		4
.L_243:
        /*0510*/ 	.byte	0x04, 0x2f
        /*0512*/ 	.short	(.L_245 - .L_244)
	.align		4
.L_244:
        /*0514*/ 	.word	index@(_Z25selective_scan_bwd_kernelI32Selective_Scan_bwd_kernel_traitsILi32ELi8ELb0ELb1ELb0ELb0ELb1EN3c104HalfEfEEv12SSMParamsBwd)
        /*0518*/ 	.word	0x000000be


	//----- nvinfo : EIATTR_FRAME_SIZE
	.align		4
.L_245:
        /*051c*/ 	.byte	0x04, 0x11
        /*051e*/ 	.short	(.L_247 - .L_246)
	.align		4
.L_246:
        /*0520*/ 	.word	index@(_Z25selective_scan_bwd_kernelI32Selective_Scan_bwd_kernel_traitsILi32ELi8ELb0ELb1ELb0ELb0ELb1EN3c104HalfEfEEv12SSMParamsBwd)
        /*0524*/ 	.word	0x00000000


	//----- nvinfo : EIATTR_REGCOUNT
	.align		4
.L_247:
        /*0528*/ 	.byte	0x04, 0x2f
        /*052a*/ 	.short	(.L_249 - .L_248)
	.align		4
.L_248:
        /*052c*/ 	.word	index@(_Z25selective_scan_bwd_kernelI32Selective_Scan_bwd_kernel_traitsILi32ELi8ELb0ELb1ELb0ELb0ELb0EN3c104HalfEfEEv12SSMParamsBwd)
        /*0530*/ 	.word	0x000000b8


	//----- nvinfo : EIATTR_FRAME_SIZE
	.align		4
.L_249:
        /*0534*/ 	.byte	0x04, 0x11
        /*0536*/ 	.short	(.L_251 - .L_250)
	.align		4
.L_250:
        /*0538*/ 	.word	index@(_Z25selective_scan_bwd_kernelI32Selective_Scan_bwd_kernel_traitsILi32ELi8ELb0ELb1ELb0ELb0ELb0EN3c104HalfEfEEv12SSMParamsBwd)
        /*053c*/ 	.word	0x00000000


	//----- nvinfo : EIATTR_REGCOUNT
	.align		4
.L_251:
        /*0540*/ 	.byte	0x04, 0x2f
        /*0542*/ 	.short	(.L_253 - .L_252)
	.align		4
.L_252:
        /*0544*/ 	.word	index@(_Z25selective_scan_bwd_kernelI32Selective_Scan_bwd_kernel_traitsILi32ELi8ELb0ELb0ELb1ELb1ELb1EN3c104HalfEfEEv12SSMParamsBwd)
        /*0548*/ 	.word	0x000000ba


	//----- nvinfo : EIATTR_FRAME_SIZE
	.align		4
.L_253:
        /*054c*/ 	.byte	0x04, 0x11
        /*054e*/ 	.short	(.L_255 - .L_254)
	.align		4
.L_254:
        /*0550*/ 	.word	index@(_Z25selective_scan_bwd_kernelI32Selective_Scan_bwd_kernel_traitsILi32ELi8ELb0ELb0ELb1ELb1ELb1EN3c104HalfEfEEv12SSMParamsBwd)
        /*0554*/ 	.word	0x00000000


	//----- nvinfo : EIATTR_REGCOUNT
	.align		4
.L_255:
        /*0558*/ 	.byte	0x04, 0x2f
        /*055a*/ 	.short	(.L_257 - .L_256)
	.align		4
.L_256:
        /*055c*/ 	.word	index@(_Z25selective_scan_bwd_kernelI32Selective_Scan_bwd_kernel_traitsILi32ELi8ELb0ELb0ELb1ELb1ELb0EN3c104HalfEfEEv12SSMParamsBwd)
        /*0560*/ 	.word	0x000000b8


	//----- nvinfo : EIATTR_FRAME_SIZE
	.align		4
.L_257:
        /*0564*/ 	.byte	0x04, 0x11
        /*0566*/ 	.short	(.L_259 - .L_258)
	.align		4
.L_258:
        /*0568*/ 	.word	index@(_Z25selective_scan_bwd_kernelI32Selective_Scan_bwd_kernel_traitsILi32ELi8ELb0ELb0ELb1ELb1ELb0EN3c104HalfEfEEv12SSMParamsBwd)
        /*056c*/ 	.word	0x00000000


	//----- nvinfo : EIATTR_REGCOUNT
	.align		4
.L_259:
        /*0570*/ 	.byte	0x04, 0x2f
        /*0572*/ 	.short	(.L_261 - .L_260)
	.align		4
.L_260:
        /*0574*/ 	.word	index@(_Z25selective_scan_bwd_kernelI32Selective_Scan_bwd_kernel_traitsILi32ELi8ELb0ELb0ELb1ELb0ELb1EN3c104HalfEfEEv12SSMParamsBwd)
        /*0578*/ 	.word	0x000000b2


	//----- nvinfo : EIATTR_FRAME_SIZE
	.align		4
.L_261:
        /*057c*/ 	.byte	0x04, 0x11
        /*057e*/ 	.short	(.L_263 - .L_262)
	.align		4
.L_262:
        /*0580*/ 	.word	index@(_Z25selective_scan_bwd_kernelI32Selective_Scan_bwd_kernel_traitsILi32ELi8ELb0ELb0ELb1ELb0ELb1EN3c104HalfEfEEv12SSMParamsBwd)
        /*0584*/ 	.word	0x00000000


	//----- nvinfo : EIATTR_REGCOUNT
	.align		4
.L_263:
        /*0588*/ 	.byte	0x04, 0x2f
        /*058a*/ 	.short	(.L_265 - .L_264)
	.align		4
.L_264:
        /*058c*/ 	.word	index@(_Z25selective_scan_bwd_kernelI32Selective_Scan_bwd_kernel_traitsILi32ELi8ELb0ELb0ELb1ELb0ELb0EN3c104HalfEfEEv12SSMParamsBwd)
        /*0590*/ 	.word	0x000000b2


	//----- nvinfo : EIATTR_FRAME_SIZE
	.align		4
.L_265:
        /*0594*/ 	.byte	0x04, 0x11
        /*0596*/ 	.short	(.L_267 - .L_266)
	.align		4
.L_266:
        /*0598*/ 	.word	index@(_Z25selective_scan_bwd_kernelI32Selective_Scan_bwd_kernel_traitsILi32ELi8ELb0ELb0ELb1ELb0ELb0EN3c104HalfEfEEv12SSMParamsBwd)
        /*059c*/ 	.word	0x00000000


	//----- nvinfo : EIATTR_REGCOUNT
	.align		4
.L_267:
        /*05a0*/ 	.byte	0x04, 0x2f
        /*05a2*/ 	.short	(.L_269 - .L_268)
	.align		4
.L_268:
        /*05a4*/ 	.word	index@(_Z25selective_scan_bwd_kernelI32Selective_Scan_bwd_kernel_traitsILi32ELi8ELb0ELb0ELb0ELb1ELb1EN3c104HalfEfEEv12SSMParamsBwd)
        /*05a8*/ 	.word	0x00000097


	//----- nvinfo : EIATTR_FRAME_SIZE
	.align		4
.L_269:
        /*05ac*/ 	.byte	0x04, 0x11
        /*05ae*/ 	.short	(.L_271 - .L_270)
	.align		4
.L_270:
        /*05b0*/ 	.word	index@(_Z25selective_scan_bwd_kernelI32Selective_Scan_bwd_kernel_traitsILi32ELi8ELb0ELb0ELb0ELb1ELb1EN3c104HalfEfEEv12SSMParamsBwd)
        /*05b4*/ 	.word	0x00000000


	//----- nvinfo : EIATTR_REGCOUNT
	.align		4
.L_271:
        /*05b8*/ 	.byte	0x04, 0x2f
        /*05ba*/ 	.short	(.L_273 - .L_272)
	.align		4
.L_272:
        /*05bc*/ 	.word	index@(_Z25selective_scan_bwd_kernelI32Selective_Scan_bwd_kernel_traitsILi32ELi8ELb0ELb0ELb0ELb1ELb0EN3c104HalfEfEEv12SSMParamsBwd)
        /*05c0*/ 	.word	0x00000097


	//----- nvinfo : EIATTR_FRAME_SIZE
	.align		4
.L_273:
        /*05c4*/ 	.byte	0x04, 0x11
        /*05c6*/ 	.short	(.L_275 - .L_274)
	.align		4
.L_274:
        /*05c8*/ 	.word	index@(_Z25selective_scan_bwd_kernelI32Selective_Scan_bwd_kernel_traitsILi32ELi8ELb0ELb0ELb0ELb1ELb0EN3c104HalfEfEEv12SSMParamsBwd)
        /*05cc*/ 	.word	0x00000000


	//----- nvinfo : EIATTR_REGCOUNT
	.align		4
.L_275:
        /*05d0*/ 	.byte	0x04, 0x2f
        /*05d2*/ 	.short	(.L_277 - .L_276)
	.align		4
.L_276:
        /*05d4*/ 	.word	index@(_Z25selective_scan_bwd_kernelI32Selective_Scan_bwd_kernel_traitsILi32ELi8ELb0ELb0ELb0ELb0ELb1EN3c104HalfEfEEv12SSMParamsBwd)
        /*05d8*/ 	.word	0x00000093


	//----- nvinfo : EIATTR_FRAME_SIZE
	.align		4
.L_277:
        /*05dc*/ 	.byte	0x04, 0x11
        /*05de*/ 	.short	(.L_279 - .L_278)
	.align		4
.L_278:
        /*05e0*/ 	.word	index@(_Z25selective_scan_bwd_kernelI32Selective_Scan_bwd_kernel_traitsILi32ELi8ELb0ELb0ELb0ELb0ELb1EN3c104HalfEfEEv12SSMParamsBwd)
        /*05e4*/ 	.word	0x00000000


	//----- nvinfo : EIATTR_REGCOUNT
	.align		4
.L_279:
        /*05e8*/ 	.byte	0x04, 0x2f
        /*05ea*/ 	.short	(.L_281 - .L_280)
	.align		4
.L_280:
        /*05ec*/ 	.word	index@(_Z25selective_scan_bwd_kernelI32Selective_Scan_bwd_kernel_traitsILi32ELi8ELb0ELb0ELb0ELb0ELb0EN3c104HalfEfEEv12SSMParamsBwd)
        /*05f0*/ 	.word	0x00000092


	//----- nvinfo : EIATTR_FRAME_SIZE
	.align		4
.L_281:
        /*05f4*/ 	.byte	0x04, 0x11
        /*05f6*/ 	.short	(.L_283 - .L_282)
	.align		4
.L_282:
        /*05f8*/ 	.word	index@(_Z25selective_scan_bwd_kernelI32Selective_Scan_bwd_kernel_traitsILi32ELi8ELb0ELb0ELb0ELb0ELb0EN3c104HalfEfEEv12SSMParamsBwd)
        /*05fc*/ 	.word	0x00000000


	//----- nvinfo : EIATTR_REGCOUNT
	.align		4
.L_283:
        /*0600*/ 	.byte	0x04, 0x2f
        /*0602*/ 	.short	(.L_285 - .L_284)
	.align		4
.L_284:
        /*0604*/ 	.word	index@(_Z25selective_scan_bwd_kernelI32Selective_Scan_bwd_kernel_traitsILi32ELi16ELb1ELb1ELb1ELb1ELb1EN3c104HalfEfEEv12SSMParamsBwd)
        /*0608*/ 	.word	0x000000f6


	//----- nvinfo : EIATTR_FRAME_SIZE
	.align		4
.L_285:
        /*060c*/ 	.byte	0x04, 0x11
        /*060e*/ 	.short	(.L_287 - .L_286)
	.align		4
.L_286:
        /*0610*/ 	.word	index@(_Z25selective_scan_bwd_kernelI32Selective_Scan_bwd_kernel_traitsILi32ELi16ELb1ELb1ELb1ELb1ELb1EN3c104HalfEfEEv12SSMParamsBwd)
        /*0614*/ 	.word	0x00000000


	//----- nvinfo : EIATTR_REGCOUNT
	.align		4
.L_287:
        /*0618*/ 	.byte	0x04, 0x2f
        /*061a*/ 	.short	(.L_289 - .L_288)
	.align		4
.L_288:
        /*061c*/ 	.word	index@(_Z25selective_scan_bwd_kernelI32Selective_Scan_bwd_kernel_traitsILi32ELi16ELb1ELb1ELb1ELb1ELb0EN3c104HalfEfEEv12SSMParamsBwd)
        /*0620*/ 	.word	0x000000fe


	//----- nvinfo : EIATTR_FRAME_SIZE
	.align		4
.L_289:
        /*0624*/ 	.byte	0x04, 0x11
        /*0626*/ 	.short	(.L_291 - .L_290)
	.align		4
.L_290:
        /*0628*/ 	.word	index@(_Z25selective_scan_bwd_kernelI32Selective_Scan_bwd_kernel_traitsILi32ELi16ELb1ELb1ELb1ELb1ELb0EN3c104HalfEfEEv12SSMParamsBwd)
        /*062c*/ 	.word	0x00000000


	//----- nvinfo : EIATTR_REGCOUNT
	.align		4
.L_291:
        /*0630*/ 	.byte	0x04, 0x2f
        /*0632*/ 	.short	(.L_293 - .L_292)
	.align		4
.L_292:
        /*0634*/ 	.word	index@(_Z25selective_scan_bwd_kernelI32Selective_Scan_bwd_kernel_traitsILi32ELi16ELb1ELb1ELb1ELb0ELb1EN3c104HalfEfEEv12SSMParamsBwd)
        /*0638*/ 	.word	0x000000fc


	//----- nvinfo : EIATTR_FRAME_SIZE
	.align		4
.L_293:
        /*063c*/ 	.byte	0x04, 0x11
        /*063e*/ 	.short	(.L_295 - .L_294)
	.align		4
.L_294:
        /*0640*/ 	.word	index@(_Z25selective_scan_bwd_kernelI32Selective_Scan_bwd_kernel_traitsILi32ELi16ELb1ELb1ELb1ELb0ELb1EN3c104HalfEfEEv12SSMParamsBwd)
        /*0644*/ 	.word	0x00000000


	//----- nvinfo : EIATTR_REGCOUNT
	.align		4
.L_295:
        /*0648*/ 	.byte	0x04, 0x2f
        /*064a*/ 	.short	(.L_297 - .L_296)
	.align		4
.L_296:
        /*064c*/ 	.word	index@(_Z25selective_scan_bwd_kernelI32Selective_Scan_bwd_kernel_traitsILi32ELi16ELb1ELb1ELb1ELb0ELb0EN3c104HalfEfEEv12SSMParamsBwd)
        /*0650*/ 	.word	0x000000fe


	//----- nvinfo : EIATTR_FRAME_SIZE
	.align		4
.L_297:
        /*0654*/ 	.byte	0x04, 0x11
        /*0656*/ 	.short	(.L_299 - .L_298)
	.align		4
.L_298:
        /*0658*/ 	.word	index@(_Z25selective_scan_bwd_kernelI32Selective_Scan_bwd_kernel_traitsILi32ELi16ELb1ELb1ELb1ELb0ELb0EN3c104HalfEfEEv12SSMParamsBwd)
        /*065c*/ 	.word	0x00000000


	//----- nvinfo : EIATTR_REGCOUNT
	.align		4
.L_299:
        /*0660*/ 	.byte	0x04, 0x2f
        /*0662*/ 	.short	(.L_301 - .L_300)
	.align		4
.L_300:
        /*0664*/ 	.word	index@(_Z25selective_scan_bwd_kernelI32Selective_Scan_bwd_kernel_traitsILi32ELi16ELb1ELb1ELb0ELb1ELb1EN3c104HalfEfEEv12SSMParamsBwd)
        /*0668*/ 	.word	0x000000f5


	//----- nvinfo : EIATTR_FRAME_SIZE
	.align		4
.L_301:
        /*066c*/ 	.byte	0x04, 0x11
        /*066e*/ 	.short	(.L_303 - .L_302)
	.align		4
.L_302:
        /*0670*/ 	.word	index@(_Z25selective_scan_bwd_kernelI32Selective_Scan_bwd_kernel_traitsILi32ELi16ELb1ELb1ELb0ELb1ELb1EN3c104HalfEfEEv12SSMParamsBwd)
        /*0674*/ 	.word	0x00000000


	//----- nvinfo : EIATTR_REGCOUNT
	.align		4
.L_303:
        /*0678*/ 	.byte	0x04, 0x2f
        /*067a*/ 	.short	(.L_305 - .L_304)
	.align		4
.L_304:
        /*067c*/ 	.word	index@(_Z25selective_scan_bwd_kernelI32Selective_Scan_bwd_kernel_traitsILi32ELi16ELb1ELb1ELb0ELb1ELb0EN3c104HalfEfEEv12SSMParamsBwd)
        /*0680*/ 	.word	0x000000f0


	//----- nvinfo : EIATTR_FRAME_SIZE
	.align		4
.L_305:
        /*0684*/ 	.byte	0x04, 0x11
        /*0686*/ 	.short	(.L_307 - .L_306)
	.align		4
.L_306:
        /*0688*/ 	.word	index@(_Z25selective_scan_bwd_kernelI32Selective_Scan_bwd_kernel_traitsILi32ELi16ELb1ELb1ELb0ELb1ELb0EN3c104HalfEfEEv12SSMParamsBwd)
        /*068c*/ 	.word	0x00000000


	//----- nvinfo : EIATTR_REGCOUNT
	.align		4
.L_307:
        /*0690*/ 	.byte	0x04, 0x2f
        /*0692*/ 	.short	(.L_309 - .L_308)
	.align		4
.L_308:
        /*0694*/ 	.word	index@(_Z25selective_scan_bwd_kernelI32Selective_Scan_bwd_kernel_traitsILi32ELi16ELb1ELb1ELb0ELb0ELb1EN3c104HalfEfEEv12SSMParamsBwd)
        /*0698*/ 	.word	0x000000f2


	//----- nvinfo : EIATTR_FRAME_SIZE
	.align		4
.L_309:
        /*069c*/ 	.byte	0x04, 0x11
        /*069e*/ 	.short	(.L_311 - .L_310)
	.align		4
.L_310:
        /*06a0*/ 	.word	index@(_Z25selective_scan_bwd_kernelI32Selective_Scan_bwd_kernel_traitsILi32ELi16ELb1ELb1ELb0ELb0ELb1EN3c104HalfEfEEv12SSMParamsBwd)
        /*06a4*/ 	.word	0x00000000


	//----- nvinfo : EIATTR_REGCOUNT
	.align		4
.L_311:
        /*06a8*/ 	.byte	0x04, 0x2f
        /*06aa*/ 	.short	(.L_313 - .L_312)
	.align		4
.L_312:
        /*06ac*/ 	.word	index@(_Z25selective_scan_bwd_kernelI32Selective_Scan_bwd_kernel_traitsILi32ELi16ELb1ELb1ELb0ELb0ELb0EN3c104HalfEfEEv12SSMParamsBwd)
        /*06b0*/ 	.word	0x000000ee


	//----- nvinfo : EIATTR_FRAME_SIZE
	.align		4
.L_313:
        /*06b4*/ 	.byte	0x04, 0x11
        /*06b6*/ 	.short	(.L_315 - .L_314)
	.align		4
.L_314:
        /*06b8*/ 	.word	index@(_Z25selective_scan_bwd_kernelI32Selective_Scan_bwd_kernel_traitsILi32ELi16ELb1ELb1ELb0ELb0ELb0EN3c104HalfEfEEv12SSMParamsBwd)
        /*06bc*/ 	.word	0x00000000


	//----- nvinfo : EIATTR_REGCOUNT
	.align		4
.L_315:
        /*06c0*/ 	.byte	0x04, 0x2f
        /*06c2*/ 	.short	(.L_317 - .L_316)
	.align		4
.L_316:
        /*06c4*/ 	.word	index@(_Z25selective_scan_bwd_kernelI32Selective_Scan_bwd_kernel_traitsILi32ELi16ELb1ELb0ELb1ELb1ELb1EN3c104HalfEfEEv12SSMParamsBwd)
        /*06c8*/ 	.word	0x000000d8


	//----- nvinfo : EIATTR_FRAME_SIZE
	.align		4
.L_317:
        /*06cc*/ 	.byte	0x04, 0x11
        /*06ce*/ 	.short	(.L_319 - .L_318)
	.align		4
.L_318:
        /*06d0*/ 	.word	index@(_Z25selective_scan_bwd_kernelI32Selective_Scan_bwd_kernel_traitsILi32ELi16ELb1ELb0ELb1ELb1ELb1EN3c104HalfEfEEv12SSMParamsBwd)
        /*06d4*/ 	.word	0x00000000


	//----- nvinfo : EIATTR_REGCOUNT
	.align		4
.L_319:
        /*06d8*/ 	.byte	0x04, 0x2f
        /*06da*/ 	.short	(.L_321 - .L_320)
	.align		4
.L_320:
        /*06dc*/ 	.word	index@(_Z25selective_scan_bwd_kernelI32Selective_Scan_bwd_kernel_traitsILi32ELi16ELb1ELb0ELb1ELb1ELb0EN3c104HalfEfEEv12SSMParamsBwd)
        /*06e0*/ 	.word	0x000000d6


	//----- nvinfo : EIATTR_FRAME_SIZE
	.align		4
.L_321:
        /*06e4*/ 	.byte	0x04, 0x11
        /*06e6*/ 	.short	(.L_323 - .L_322)
	.align		4
.L_322:
        /*06e8*/ 	.word	index@(_Z25selective_scan_bwd_kernelI32Selective_Scan_bwd_kernel_traitsILi32ELi16ELb1ELb0ELb1ELb1ELb0EN3c104HalfEfEEv12SSMParamsBwd)
        /*06ec*/ 	.word	0x00000000


	//----- nvinfo : EIATTR_REGCOUNT
	.align		4
.L_323:
        /*06f0*/ 	.byte	0x04, 0x2f
        /*06f2*/ 	.short	(.L_325 - .L_324)
	.align		4
.L_324:
        /*06f4*/ 	.word	index@(_Z25selective_scan_bwd_kernelI32Selective_Scan_bwd_kernel_traitsILi32ELi16ELb1ELb0ELb1ELb0ELb1EN3c104HalfEfEEv12SSMParamsBwd)
        /*06f8*/ 	.word	0x000000d6


	//----- nvinfo : EIATTR_FRAME_SIZE
	.align		4
.L_325:
        /*06fc*/ 	.byte	0x04, 0x11
        /*06fe*/ 	.short	(.L_327 - .L_326)
	.align		4
.L_326:
        /*0700*/ 	.word	index@(_Z25selective_scan_bwd_kernelI32Selective_Scan_bwd_kernel_traitsILi32ELi16ELb1ELb0ELb1ELb0ELb1EN3c104HalfEfEEv12SSMParamsBwd)
        /*0704*/ 	.word	0x00000000


	//----- nvinfo : EIATTR_REGCOUNT
	.align		4
.L_327:
        /*0708*/ 	.byte	0x04, 0x2f
        /*070a*/ 	.short	(.L_329 - .L_328)
	.align		4
.L_328:
        /*070c*/ 	.word	index@(_Z25selective_scan_bwd_kernelI32Selective_Scan_bwd_kernel_traitsILi32ELi16ELb1ELb0ELb1ELb0ELb0EN3c104HalfEfEEv12SSMParamsBwd)
        /*0710*/ 	.word	0x000000f0


	//----- nvinfo : EIATTR_FRAME_SIZE
	.align		4
.L_329:
        /*0714*/ 	.byte	0x04, 0x11
        /*0716*/ 	.short	(.L_331 - .L_330)
	.align		4
.L_330:
        /*0718*/ 	.word	index@(_Z25selective_scan_bwd_kernelI32Selective_Scan_bwd_kernel_traitsILi32ELi16ELb1ELb0ELb1ELb0ELb0EN3c104HalfEfEEv12SSMParamsBwd)
        /*071c*/ 	.word	0x00000000


	//----- nvinfo : EIATTR_REGCOUNT
	.align		4
.L_331:
        /*0720*/ 	.byte	0x04, 0x2f
        /*0722*/ 	.short	(.L_333 - .L_332)
	.align		4
.L_332:
        /*0724*/ 	.word	index@(_Z25selective_scan_bwd_kernelI32Selective_Scan_bwd_kernel_traitsILi32ELi16ELb1ELb0ELb0ELb1ELb1EN3c104HalfEfEEv12SSMParamsBwd)
        /*0728*/ 	.word	0x000000cb


	//----- nvinfo : EIATTR_FRAME_SIZE
	.align		4
.L_333:
        /*072c*/ 	.byte	0x04, 0x11
        /*072e*/ 	.short	(.L_335 - .L_334)
	.align		4
.L_334:
        /*0730*/ 	.word	index@(_Z25selective_scan_bwd_kernelI32Selective_Scan_bwd_kernel_traitsILi32ELi16ELb1ELb0ELb0ELb1ELb1EN3c104HalfEfEEv12SSMParamsBwd)
        /*0734*/ 	.word	0x00000000


	//----- nvinfo : EIATTR_REGCOUNT
	.align		4
.L_335:
        /*0738*/ 	.byte	0x04, 0x2f
        /*073a*/ 	.short	(.L_337 - .L_336)
	.align		4
.L_336:
        /*073c*/ 	.word	index@(_Z25selective_scan_bwd_kernelI32Selective_Scan_bwd_kernel_traitsILi32ELi16ELb1ELb0ELb0ELb1ELb0EN3c104HalfEfEEv12SSMParamsBwd)
        /*0740*/ 	.word	0x000000cd


	//----- nvinfo : EIATTR_FRAME_SIZE
	.align		4
.L_337:
        /*0744*/ 	.byte	0x04, 0x11
        /*0746*/ 	.short	(.L_339 - .L_338)
	.align		4
.L_338:
        /*0748*/ 	.word	index@(_Z25selective_scan_bwd_kernelI32Selective_Scan_bwd_kernel_traitsILi32ELi16ELb1ELb0ELb0ELb1ELb0EN3c104HalfEfEEv12SSMParamsBwd)
        /*074c*/ 	.word	0x00000000


	//----- nvinfo : EIATTR_REGCOUNT
	.align		4
.L_339:
        /*0750*/ 	.byte	0x04, 0x2f
        /*0752*/ 	.short	(.L_341 - .L_340)
	.align		4
.L_340:
        /*0754*/ 	.word	index@(_Z25selective_scan_bwd_kernelI32Selective_Scan_bwd_kernel_traitsILi32ELi16ELb1ELb0ELb0ELb0ELb1EN3c104HalfEfEEv12SSMParamsBwd)
        /*0758*/ 	.word	0x000000d1


	//----- nvinfo : EIATTR_FRAME_SIZE
	.align		4
.L_341:
        /*075c*/ 	.byte	0x04, 0x11
        /*075e*/ 	.short	(.L_343 - .L_342)
	.align		4
.L_342:
        /*0760*/ 	.word	index@(_Z25selective_scan_bwd_kernelI32Selective_Scan_bwd_kernel_traitsILi32ELi16ELb1ELb0ELb0ELb0ELb1EN3c104HalfEfEEv12SSMParamsBwd)
        /*0764*/ 	.word	0x00000000


	//----- nvinfo : EIATTR_REGCOUNT
	.align		4
.L_343:
        /*0768*/ 	.byte	0x04, 0x2f
        /*076a*/ 	.short	(.L_345 - .L_344)
	.align		4
.L_344:
        /*076c*/ 	.word	index@(_Z25selective_scan_bwd_kernelI32Selective_Scan_bwd_kernel_traitsILi32ELi16ELb1ELb0ELb0ELb0ELb0EN3c104HalfEfEEv12SSMParamsBwd)
        /*0770*/ 	.word	0x000000cc


	//----- nvinfo : EIATTR_FRAME_SIZE
	.align		4
.L_345:
        /*0774*/ 	.byte	0x04, 0x11
        /*0776*/ 	.short	(.L_347 - .L_346)
	.align		4
.L_346:
        /*0778*/ 	.word	index@(_Z25selective_scan_bwd_kernelI32Selective_Scan_bwd_kernel_traitsILi32ELi16ELb1ELb0ELb0ELb0ELb0EN3c104HalfEfEEv12SSMParamsBwd)
        /*077c*/ 	.word	0x00000000


	//----- nvinfo : EIATTR_REGCOUNT
	.align		4
.L_347:
        /*0780*/ 	.byte	0x04, 0x2f
        /*0782*/ 	.short	(.L_349 - .L_348)
	.align		4
.L_348:
        /*0784*/ 	.word	index@(_Z25selective_scan_bwd_kernelI32Selective_Scan_bwd_kernel_traitsILi32ELi16ELb0ELb1ELb1ELb1ELb1EN3c104HalfEfEEv12SSMParamsBwd)
        /*0788*/ 	.word	0x000000fe


	//----- nvinfo : EIATTR_FRAME_SIZE
	.align		4
.L_349:
        /*078c*/ 	.byte	0x04, 0x11
        /*078e*/ 	.short	(.L_351 - .L_350)
	.align		4
.L_350:
        /*0790*/ 	.word	index@(_Z25selective_scan_bwd_kernelI32Selective_Scan_bwd_kernel_traitsILi32ELi16ELb0ELb1ELb1ELb1ELb1EN3c104HalfEfEEv12SSMParamsBwd)
        /*0794*/ 	.word	0x00000000


	//----- nvinfo : EIATTR_REGCOUNT
	.align		4
.L_351:
        /*0798*/ 	.byte	0x04, 0x2f
        /*079a*/ 	.short	(.L_353 - .L_352)
	.align		4
.L_352:
        /*079c*/ 	.word	index@(_Z25selective_scan_bwd_kernelI32Selective_Scan_bwd_kernel_traitsILi32ELi16ELb0ELb1ELb1ELb1ELb0EN3c104HalfEfEEv12SSMParamsBwd)
        /*07a0*/ 	.word	0x000000fe


	//----- nvinfo : EIATTR_FRAME_SIZE
	.align		4
.L_353:
        /*07a4*/ 	.byte	0x04, 0x11
        /*07a6*/ 	.short	(.L_355 - .L_354)
	.align		4
.L_354:
        /*07a8*/ 	.word	index@(_Z25selective_scan_bwd_kernelI32Selective_Scan_bwd_kernel_traitsILi32ELi16ELb0ELb1ELb1ELb1ELb0EN3c104HalfEfEEv12SSMParamsBwd)
        /*07ac*/ 	.word	0x00000000


	//----- nvinfo : EIATTR_REGCOUNT
	.align		4
.L_355:
        /*07b0*/ 	.byte	0x04, 0x2f
        /*07b2*/ 	.short	(.L_357 - .L_356)
	.align		4
.L_356:
        /*07b4*/ 	.word	index@(_Z25selective_scan_bwd_kernelI32Selective_Scan_bwd_kernel_traitsILi32ELi16ELb0ELb1ELb1ELb0ELb1EN3c104HalfEfEEv12SSMParamsBwd)
        /*07b8*/ 	.word	0x000000fe


	//----- nvinfo : EIATTR_FRAME_SIZE
	.align		4
.L_357:
        /*07bc*/ 	.byte	0x04, 0x11
        /*07be*/ 	.short	(.L_359 - .L_358)
	.align		4
.L_358:
        /*07c0*/ 	.word	index@(_Z25selective_scan_bwd_kernelI32Selective_Scan_bwd_kernel_traitsILi32ELi16ELb0ELb1ELb1ELb0ELb1EN3c104HalfEfEEv12SSMParamsBwd)
        /*07c4*/ 	.word	0x00000000


	//----- nvinfo : EIATTR_REGCOUNT
	.align		4
.L_359:
        /*07c8*/ 	.byte	0x04, 0x2f
        /*07ca*/ 	.short	(.L_361 - .L_360)
	.align		4
.L_360:
        /*07cc*/ 	.word	index@(_Z25selective_scan_bwd_kernelI32Selective_Scan_bwd_kernel_traitsILi32ELi16ELb0ELb1ELb1ELb0ELb0EN3c104HalfEfEEv12SSMParamsBwd)
        /*07d0*/ 	.word	0x000000fe


	//----- nvinfo : EIATTR_FRAME_SIZE
	.align		4
.L_361:
        /*07d4*/ 	.byte	0x04, 0x11
        /*07d6*/ 	.short	(.L_363 - .L_362)
	.align		4
.L_362:
        /*07d8*/ 	.word	index@(_Z25selective_scan_bwd_kernelI32Selective_Scan_bwd_kernel_traitsILi32ELi16ELb0ELb1ELb1ELb0ELb0EN3c104HalfEfEEv12SSMParamsBwd)
        /*07dc*/ 	.word	0x00000000


	//----- nvinfo : EIATTR_REGCOUNT
	.align		4
.L_363:
        /*07e0*/ 	.byte	0x04, 0x2f
        /*07e2*/ 	.short	(.L_365 - .L_364)
	.align		4
.L_364:
        /*07e4*/ 	.word	index@(_Z25selective_scan_bwd_kernelI32Selective_Scan_bwd_kernel_traitsILi32ELi16ELb0ELb1ELb0ELb1ELb1EN3c104HalfEfEEv12SSMParamsBwd)
        /*07e8*/ 	.word	0x000000f7


	//----- nvinfo : EIATTR_FRAME_SIZE
	.align		4
.L_365:
        /*07ec*/ 	.byte	0x04, 0x11
        /*07ee*/ 	.short	(.L_367 - .L_366)
	.align		4
.L_366:
        /*07f0*/ 	.word	index@(_Z25selective_scan_bwd_kernelI32Selective_Scan_bwd_kernel_traitsILi32ELi16ELb0ELb1ELb0ELb1ELb1EN3c104HalfEfEEv12SSMParamsBwd)
        /*07f4*/ 	.word	0x00000000


	//----- nvinfo : EIATTR_REGCOUNT
	.align		4
.L_367:
        /*07f8*/ 	.byte	0x04, 0x2f
        /*07fa*/ 	.short	(.L_369 - .L_368)
	.align		4
.L_368:
        /*07fc*/ 	.word	index@(_Z25selective_scan_bwd_kernelI32Selective_Scan_bwd_kernel_traitsILi32ELi16ELb0ELb1ELb0ELb1ELb0EN3c104HalfEfEEv12SSMParamsBwd)
        /*0800*/ 	.word	0x000000e9


	//----- nvinfo : EIATTR_FRAME_SIZE
	.align		4
.L_369:
        /*0804*/ 	.byte	0x04, 0x11
        /*0806*/ 	.short	(.L_371 - .L_370)
	.align		4
.L_370:
        /*0808*/ 	.word	index@(_Z25selective_scan_bwd_kernelI32Selective_Scan_bwd_kernel_traitsILi32ELi16ELb0ELb1ELb0ELb1ELb0EN3c104HalfEfEEv12SSMParamsBwd)
        /*080c*/ 	.word	0x00000000


	//----- nvinfo : EIATTR_REGCOUNT
	.align		4
.L_371:
        /*0810*/ 	.byte	0x04, 0x2f
        /*0812*/ 	.short	(.L_373 - .L_372)
	.align		4
.L_372:
        /*0814*/ 	.word	index@(_Z25selective_scan_bwd_kernelI32Selective_Scan_bwd_kernel_traitsILi32ELi16ELb0ELb1ELb0ELb0ELb1EN3c104HalfEfEEv12SSMParamsBwd)
        /*0818*/ 	.word	0x000000fa


	//----- nvinfo : EIATTR_FRAME_SIZE
	.align		4
.L_373:
        /*081c*/ 	.byte	0x04, 0x11
        /*081e*/ 	.short	(.L_375 - .L_374)
	.align		4
.L_374:
        /*0820*/ 	.word	index@(_Z25selective_scan_bwd_kernelI32Selective_Scan_bwd_kernel_traitsILi32ELi16ELb0ELb1ELb0ELb0ELb1EN3c104HalfEfEEv12SSMParamsBwd)
        /*0824*/ 	.word	0x00000000


	//----- nvinfo : EIATTR_REGCOUNT
	.align		4
.L_375:
        /*0828*/ 	.byte	0x04, 0x2f
        /*082a*/ 	.short	(.L_377 - .L_376)
	.align		4
.L_376:
        /*082c*/ 	.word	index@(_Z25selective_scan_bwd_kernelI32Selective_Scan_bwd_kernel_traitsILi32ELi16ELb0ELb1ELb0ELb0ELb0EN3c104HalfEfEEv12SSMParamsBwd)
        /*0830*/ 	.word	0x000000e6


	//----- nvinfo : EIATTR_FRAME_SIZE
	.align		4
.L_377:
        /*0834*/ 	.byte	0x04, 0x11
        /*0836*/ 	.short	(.L_379 - .L_378)
	.align		4
.L_378:
        /*0838*/ 	.word	index@(_Z25selective_scan_bwd_kernelI32Selective_Scan_bwd_kernel_traitsILi32ELi16ELb0ELb1ELb0ELb0ELb0EN3c104HalfEfEEv12SSMParamsBwd)
        /*083c*/ 	.word	0x00000000


	//----- nvinfo : EIATTR_REGCOUNT
	.align		4
.L_379:
        /*0840*/ 	.byte	0x04, 0x2f
        /*0842*/ 	.short	(.L_381 - .L_380)
	.align		4
.L_380:
        /*0844*/ 	.word	index@(_Z25selective_scan_bwd_kernelI32Selective_Scan_bwd_kernel_traitsILi32ELi16ELb0ELb0ELb1ELb1ELb1EN3c104HalfEfEEv12SSMParamsBwd)
        /*0848*/ 	.word	0x000000ef


	//----- nvinfo : EIATTR_FRAME_SIZE
	.align		4
.L_381:
        /*084c*/ 	.byte	0x04, 0x11
        /*084e*/ 	.short	(.L_383 - .L_382)
	.align		4
.L_382:
        /*0850*/ 	.word	index@(_Z25selective_scan_bwd_kernelI32Selective_Scan_bwd_kernel_traitsILi32ELi16ELb0ELb0ELb1ELb1ELb1EN3c104HalfEfEEv12SSMParamsBwd)
        /*0854*/ 	.word	0x00000000


	//----- nvinfo : EIATTR_REGCOUNT
	.align		4
.L_383:
        /*0858*/ 	.byte	0x04, 0x2f
        /*085a*/ 	.short	(.L_385 - .L_384)
	.align		4
.L_384:
        /*085c*/ 	.word	index@(_Z25selective_scan_bwd_kernelI32Selective_Scan_bwd_kernel_traitsILi32ELi16ELb0ELb0ELb1ELb1ELb0EN3c104HalfEfEEv12SSMParamsBwd)
        /*0860*/ 	.word	0x000000ec


	//----- nvinfo : EIATTR_FRAME_SIZE
	.align		4
.L_385:
        /*0864*/ 	.byte	0x04, 0x11
        /*0866*/ 	.short	(.L_387 - .L_386)
	.align		4
.L_386:
        /*0868*/ 	.word	index@(_Z25selective_scan_bwd_kernelI32Selective_Scan_bwd_kernel_traitsILi32ELi16ELb0ELb0ELb1ELb1ELb0EN3c104HalfEfEEv12SSMParamsBwd)
        /*086c*/ 	.word	0x00000000


	//----- nvinfo : EIATTR_REGCOUNT
	.align		4
.L_387:
        /*0870*/ 	.byte	0x04, 0x2f
        /*0872*/ 	.short	(.L_389 - .L_388)
	.align		4
.L_388:
        /*0874*/ 	.word	index@(_Z25selective_scan_bwd_kernelI32Selective_Scan_bwd_kernel_traitsILi32ELi16ELb0ELb0ELb1ELb0ELb1EN3c104HalfEfEEv12SSMParamsBwd)
        /*0878*/ 	.word	0x000000e5


	//----- nvinfo : EIATTR_FRAME_SIZE
	.align		4
.L_389:
        /*087c*/ 	.byte	0x04, 0x11
        /*087e*/ 	.short	(.L_391 - .L_390)
	.align		4
.L_390:
        /*0880*/ 	.word	index@(_Z25selective_scan_bwd_kernelI32Selective_Scan_bwd_kernel_traitsILi32ELi16ELb0ELb0ELb1ELb0ELb1EN3c104HalfEfEEv12SSMParamsBwd)
        /*0884*/ 	.word	0x00000000


	//----- nvinfo : EIATTR_REGCOUNT
	.align		4
.L_391:
        /*0888*/ 	.byte	0x04, 0x2f
        /*088a*/ 	.short	(.L_393 - .L_392)
	.align		4
.L_392:
        /*088c*/ 	.word	index@(_Z25selective_scan_bwd_kernelI32Selective_Scan_bwd_kernel_traitsILi32ELi16ELb0ELb0ELb1ELb0ELb0EN3c104HalfEfEEv12SSMParamsBwd)
        /*0890*/ 	.word	0x000000ef


	//----- nvinfo : EIATTR_FRAME_SIZE
	.align		4
.L_393:
        /*0894*/ 	.byte	0x04, 0x11
        /*0896*/ 	.short	(.L_395 - .L_394)
	.align		4
.L_394:
        /*0898*/ 	.word	index@(_Z25selective_scan_bwd_kernelI32Selective_Scan_bwd_kernel_traitsILi32ELi16ELb0ELb0ELb1ELb0ELb0EN3c104HalfEfEEv12SSMParamsBwd)
        /*089c*/ 	.word	0x00000000


	//----- nvinfo : EIATTR_REGCOUNT
	.align		4
.L_395:
        /*08a0*/ 	.byte	0x04, 0x2f
        /*08a2*/ 	.short	(.L_397 - .L_396)
	.align		4
.L_396:
        /*08a4*/ 	.word	index@(_Z25selective_scan_bwd_kernelI32Selective_Scan_bwd_kernel_traitsILi32ELi16ELb0ELb0ELb0ELb1ELb1EN3c104HalfEfEEv12SSMParamsBwd)
        /*08a8*/ 	.word	0x000000d6


	//----- nvinfo : EIATTR_FRAME_SIZE
	.align		4
.L_397:
        /*08ac*/ 	.byte	0x04, 0x11
        /*08ae*/ 	.short	(.L_399 - .L_398)
	.align		4
.L_398:
        /*08b0*/ 	.word	index@(_Z25selective_scan_bwd_kernelI32Selective_Scan_bwd_kernel_traitsILi32ELi16ELb0ELb0ELb0ELb1ELb1EN3c104HalfEfEEv12SSMParamsBwd)
        /*08b4*/ 	.word	0x00000000


	//----- nvinfo : EIATTR_REGCOUNT
	.align		4
.L_399:
        /*08b8*/ 	.byte	0x04, 0x2f
        /*08ba*/ 	.short	(.L_401 - .L_400)
	.align		4
.L_400:
        /*08bc*/ 	.word	index@(_Z25selective_scan_bwd_kernelI32Selective_Scan_bwd_kernel_traitsILi32ELi16ELb0ELb0ELb0ELb1ELb0EN3c104HalfEfEEv12SSMParamsBwd)
        /*08c0*/ 	.word	0x000000eb


	//----- nvinfo : EIATTR_FRAME_SIZE
	.align		4
.L_401:
        /*08c4*/ 	.byte	0x04, 0x11
        /*08c6*/ 	.short	(.L_403 - .L_402)
	.align		4
.L_402:
        /*08c8*/ 	.word	index@(_Z25selective_scan_bwd_kernelI32Selective_Scan_bwd_kernel_traitsILi32ELi16ELb0ELb0ELb0ELb1ELb0EN3c104HalfEfEEv12SSMParamsBwd)
        /*08cc*/ 	.word	0x00000000


	//----- nvinfo : EIATTR_REGCOUNT
	.align		4
.L_403:
        /*08d0*/ 	.byte	0x04, 0x2f
        /*08d2*/ 	.short	(.L_405 - .L_404)
	.align		4
.L_404:
        /*08d4*/ 	.word	index@(_Z25selective_scan_bwd_kernelI32Selective_Scan_bwd_kernel_traitsILi32ELi16ELb0ELb0ELb0ELb0ELb1EN3c104HalfEfEEv12SSMParamsBwd)
        /*08d8*/ 	.word	0x000000eb


	//----- nvinfo : EIATTR_FRAME_SIZE
	.align		4
.L_405:
        /*08dc*/ 	.byte	0x04, 0x11
        /*08de*/ 	.short	(.L_407 - .L_406)
	.align		4
.L_406:
        /*08e0*/ 	.word	index@(_Z25selective_scan_bwd_kernelI32Selective_Scan_bwd_kernel_traitsILi32ELi16ELb0ELb0ELb0ELb0ELb1EN3c104HalfEfEEv12SSMParamsBwd)
        /*08e4*/ 	.word	0x00000000


	//----- nvinfo : EIATTR_REGCOUNT
	.align		4
.L_407:
        /*08e8*/ 	.byte	0x04, 0x2f
        /*08ea*/ 	.short	(.L_409 - .L_408)
	.align		4
.L_408:
        /*08ec*/ 	.word	index@(_Z25selective_scan_bwd_kernelI32Selective_Scan_bwd_kernel_traitsILi32ELi16ELb0ELb0ELb0ELb0ELb0EN3c104HalfEfEEv12SSMParamsBwd)
        /*08f0*/ 	.word	0x000000e9


	//----- nvinfo : EIATTR_FRAME_SIZE
	.align		4
.L_409:
        /*08f4*/ 	.byte	0x04, 0x11
        /*08f6*/ 	.short	(.L_411 - .L_410)
	.align		4
.L_410:
        /*08f8*/ 	.word	index@(_Z25selective_scan_bwd_kernelI32Selective_Scan_bwd_kernel_traitsILi32ELi16ELb0ELb0ELb0ELb0ELb0EN3c104HalfEfEEv12SSMParamsBwd)
        /*08fc*/ 	.word	0x00000000


	//----- nvinfo : EIATTR_REGCOUNT
	.align		4
.L_411:
        /*0900*/ 	.byte	0x04, 0x2f
        /*0902*/ 	.short	(.L_413 - .L_412)
	.align		4
.L_412:
        /*0904*/ 	.word	index@(_Z25selective_scan_bwd_kernelI32Selective_Scan_bwd_kernel_traitsILi64ELi16ELb1ELb1ELb1ELb1ELb1EN3c104HalfEfEEv12SSMParamsBwd)
        /*0908*/ 	.word	0x000000fe


	//----- nvinfo : EIATTR_FRAME_SIZE
	.align		4
.L_413:
        /*090c*/ 	.byte	0x04, 0x11
        /*090e*/ 	.short	(.L_415 - .L_414)
	.align		4
.L_414:
        /*0910*/ 	.word	index@(_Z25selective_scan_bwd_kernelI32Selective_Scan_bwd_kernel_traitsILi64ELi16ELb1ELb1ELb1ELb1ELb1EN3c104HalfEfEEv12SSMParamsBwd)
        /*0914*/ 	.word	0x00000000


	//----- nvinfo : EIATTR_REGCOUNT
	.align		4
.L_415:
        /*0918*/ 	.byte	0x04, 0x2f
        /*091a*/ 	.short	(.L_417 - .L_416)
	.align		4
.L_416:
        /*091c*/ 	.word	index@(_Z25selective_scan_bwd_kernelI32Selective_Scan_bwd_kernel_traitsILi64ELi16ELb1ELb1ELb1ELb1ELb0EN3c104HalfEfEEv12SSMParamsBwd)
        /*0920*/ 	.word	0x000000fc


	//----- nvinfo : EIATTR_FRAME_SIZE
	.align		4
.L_417:
        /*0924*/ 	.byte	0x04, 0x11
        /*0926*/ 	.short	(.L_419 - .L_418)
	.align		4
.L_418:
        /*0928*/ 	.word	index@(_Z25selective_scan_bwd_kernelI32Selective_Scan_bwd_kernel_traitsILi64ELi16ELb1ELb1ELb1ELb1ELb0EN3c104HalfEfEEv12SSMParamsBwd)
        /*092c*/ 	.word	0x00000000


	//----- nvinfo : EIATTR_REGCOUNT
	.align		4
.L_419:
        /*0930*/ 	.byte	0x04, 0x2f
        /*0932*/ 	.short	(.L_421 - .L_420)
	.align		4
.L_420:
        /*0934*/ 	.word	index@(_Z25selective_scan_bwd_kernelI32Selective_Scan_bwd_kernel_traitsILi64ELi16ELb1ELb1ELb1ELb0ELb1EN3c104HalfEfEEv12SSMParamsBwd)
        /*0938*/ 	.word	0x000000fe


	//----- nvinfo : EIATTR_FRAME_SIZE
	.align		4
.L_421:
        /*093c*/ 	.byte	0x04, 0x11
        /*093e*/ 	.short	(.L_423 - .L_422)
	.align		4
.L_422:
        /*0940*/ 	.word	index@(_Z25selective_scan_bwd_kernelI32Selective_Scan_bwd_kernel_traitsILi64ELi16ELb1ELb1ELb1ELb0ELb1EN3c104HalfEfEEv12SSMParamsBwd)
        /*0944*/ 	.word	0x00000000


	//----- nvinfo : EIATTR_REGCOUNT
	.align		4
.L_423:
        /*0948*/ 	.byte	0x04, 0x2f
        /*094a*/ 	.short	(.L_425 - .L_424)
	.align		4
.L_424:
        /*094c*/ 	.word	index@(_Z25selective_scan_bwd_kernelI32Selective_Scan_bwd_kernel_traitsILi64ELi16ELb1ELb1ELb1ELb0ELb0EN3c104HalfEfEEv12SSMParamsBwd)
        /*0950*/ 	.word	0x000000fe


	//----- nvinfo : EIATTR_FRAME_SIZE
	.align		4
.L_425:
        /*0954*/ 	.byte	0x04, 0x11
        /*0956*/ 	.short	(.L_427 - .L_426)
	.align		4
.L_426:
        /*0958*/ 	.word	index@(_Z25selective_scan_bwd_kernelI32Selective_Scan_bwd_kernel_traitsILi64ELi16ELb1ELb1ELb1ELb0ELb0EN3c104HalfEfEEv12SSMParamsBwd)
        /*095c*/ 	.word	0x00000000


	//----- nvinfo : EIATTR_REGCOUNT
	.align		4
.L_427:
        /*0960*/ 	.byte	0x04, 0x2f
        /*0962*/ 	.short	(.L_429 - .L_428)
	.align		4
.L_428:
        /*0964*/ 	.word	index@(_Z25selective_scan_bwd_kernelI32Selective_Scan_bwd_kernel_traitsILi64ELi16ELb1ELb1ELb0ELb1ELb1EN3c104HalfEfEEv12SSMParamsBwd)
        /*0968*/ 	.word	0x000000ec


	//----- nvinfo : EIATTR_FRAME_SIZE
	.align		4
.L_429:
        /*096c*/ 	.byte	0x04, 0x11
        /*096e*/ 	.short	(.L_431 - .L_430)
	.align		4
.L_430:
        /*0970*/ 	.word	index@(_Z25selective_scan_bwd_kernelI32Selective_Scan_bwd_kernel_traitsILi64ELi16ELb1ELb1ELb0ELb1ELb1EN3c104HalfEfEEv12SSMParamsBwd)
        /*0974*/ 	.word	0x00000000


	//----- nvinfo : EIATTR_REGCOUNT
	.align		4
.L_431:
        /*0978*/ 	.byte	0x04, 0x2f
        /*097a*/ 	.short	(.L_433 - .L_432)
	.align		4
.L_432:
        /*097c*/ 	.word	index@(_Z25selective_scan_bwd_kernelI32Selective_Scan_bwd_kernel_traitsILi64ELi16ELb1ELb1ELb0ELb1ELb0EN3c104HalfEfEEv12SSMParamsBwd)
        /*0980*/ 	.word	0x000000ec


	//----- nvinfo : EIATTR_FRAME_SIZE
	.align		4
.L_433:
        /*0984*/ 	.byte	0x04, 0x11
        /*0986*/ 	.short	(.L_435 - .L_434)
	.align		4
.L_434:
        /*0988*/ 	.word	index@(_Z25selective_scan_bwd_kernelI32Selective_Scan_bwd_kernel_traitsILi64ELi16ELb1ELb1ELb0ELb1ELb0EN3c104HalfEfEEv12SSMParamsBwd)
        /*098c*/ 	.word	0x00000000


	//----- nvinfo : EIATTR_REGCOUNT
	.align		4
.L_435:
        /*0990*/ 	.byte	0x04, 0x2f
        /*0992*/ 	.short	(.L_437 - .L_436)
	.align		4
.L_436:
        /*0994*/ 	.word	index@(_Z25selective_scan_bwd_kernelI32Selective_Scan_bwd_kernel_traitsILi64ELi16ELb1ELb1ELb0ELb0ELb1EN3c104HalfEfEEv12SSMParamsBwd)
        /*0998*/ 	.word	0x000000e8


	//----- nvinfo : EIATTR_FRAME_SIZE
	.align		4
.L_437:
        /*099c*/ 	.byte	0x04, 0x11
        /*099e*/ 	.short	(.L_439 - .L_438)
	.align		4
.L_438:
        /*09a0*/ 	.word	index@(_Z25selective_scan_bwd_kernelI32Selective_Scan_bwd_kernel_traitsILi64ELi16ELb1ELb1ELb0ELb0ELb1EN3c104HalfEfEEv12SSMParamsBwd)
        /*09a4*/ 	.word	0x00000000


	//----- nvinfo : EIATTR_REGCOUNT
	.align		4
.L_439:
        /*09a8*/ 	.byte	0x04, 0x2f
        /*09aa*/ 	.short	(.L_441 - .L_440)
	.align		4
.L_440:
        /*09ac*/ 	.word	index@(_Z25selective_scan_bwd_kernelI32Selective_Scan_bwd_kernel_traitsILi64ELi16ELb1ELb1ELb0ELb0ELb0EN3c104HalfEfEEv12SSMParamsBwd)
        /*09b0*/ 	.word	0x000000ea


	//----- nvinfo : EIATTR_FRAME_SIZE
	.align		4
.L_441:
        /*09b4*/ 	.byte	0x04, 0x11
        /*09b6*/ 	.short	(.L_443 - .L_442)
	.align		4
.L_442:
        /*09b8*/ 	.word	index@(_Z25selective_scan_bwd_kernelI32Selective_Scan_bwd_kernel_traitsILi64ELi16ELb1ELb1ELb0ELb0ELb0EN3c104HalfEfEEv12SSMParamsBwd)
        /*09bc*/ 	.word	0x00000000


	//----- nvinfo : EIATTR_REGCOUNT
	.align		4
.L_443:
        /*09c0*/ 	.byte	0x04, 0x2f
        /*09c2*/ 	.short	(.L_445 - .L_444)
	.align		4
.L_444:
        /*09c4*/ 	.word	index@(_Z25selective_scan_bwd_kernelI32Selective_Scan_bwd_kernel_traitsILi64ELi16ELb1ELb0ELb1ELb1ELb1EN3c104HalfEfEEv12SSMParamsBwd)
        /*09c8*/ 	.word	0x000000e8


	//----- nvinfo : EIATTR_FRAME_SIZE
	.align		4
.L_445:
        /*09cc*/ 	.byte	0x04, 0x11
        /*09ce*/ 	.short	(.L_447 - .L_446)
	.align		4
.L_446:
        /*09d0*/ 	.word	index@(_Z25selective_scan_bwd_kernelI32Selective_Scan_bwd_kernel_traitsILi64ELi16ELb1ELb0ELb1ELb1ELb1EN3c104HalfEfEEv12SSMParamsBwd)
        /*09d4*/ 	.word	0x00000000


	//----- nvinfo : EIATTR_REGCOUNT
	.align		4
.L_447:
        /*09d8*/ 	.byte	0x04, 0x2f
        /*09da*/ 	.short	(.L_449 - .L_448)
	.align		4
.L_448:
        /*09dc*/ 	.word	index@(_Z25selective_scan_bwd_kernelI32Selective_Scan_bwd_kernel_traitsILi64ELi16ELb1ELb0ELb1ELb1ELb0EN3c104HalfEfEEv12SSMParamsBwd)
        /*09e0*/ 	.word	0x000000e8


	//----- nvinfo : EIATTR_FRAME_SIZE
	.align		4
.L_449:
        /*09e4*/ 	.byte	0x04, 0x11
        /*09e6*/ 	.short	(.L_451 - .L_450)
	.align		4
.L_450:
        /*09e8*/ 	.word	index@(_Z25selective_scan_bwd_kernelI32Selective_Scan_bwd_kernel_traitsILi64ELi16ELb1ELb0ELb1ELb1ELb0EN3c104HalfEfEEv12SSMParamsBwd)
        /*09ec*/ 	.word	0x00000000


	//----- nvinfo : EIATTR_REGCOUNT
	.align		4
.L_451:
        /*09f0*/ 	.byte	0x04, 0x2f
        /*09f2*/ 	.short	(.L_453 - .L_452)
	.align		4
.L_452:
        /*09f4*/ 	.word	index@(_Z25selective_scan_bwd_kernelI32Selective_Scan_bwd_kernel_traitsILi64ELi16ELb1ELb0ELb1ELb0ELb1EN3c104HalfEfEEv12SSMParamsBwd)
        /*09f8*/ 	.word	0x000000e6


	//----- nvinfo : EIATTR_FRAME_SIZE
	.align		4
.L_453:
        /*09fc*/ 	.byte	0x04, 0x11
        /*09fe*/ 	.short	(.L_455 - .L_454)
	.align		4
.L_454:
        /*0a00*/ 	.word	index@(_Z25selective_scan_bwd_kernelI32Selective_Scan_bwd_kernel_traitsILi64ELi16ELb1ELb0ELb1ELb0ELb1EN3c104HalfEfEEv12SSMParamsBwd)
        /*0a04*/ 	.word	0x00000000


	//----- nvinfo : EIATTR_REGCOUNT
	.align		4
.L_455:
        /*0a08*/ 	.byte	0x04, 0x2f
        /*0a0a*/ 	.short	(.L_457 - .L_456)
	.align		4
.L_456:
        /*0a0c*/ 	.word	index@(_Z25selective_scan_bwd_kernelI32Selective_Scan_bwd_kernel_traitsILi64ELi16ELb1ELb0ELb1ELb0ELb0EN3c104HalfEfEEv12SSMParamsBwd)
        /*0a10*/ 	.word	0x000000e8


	//----- nvinfo : EIATTR_FRAME_SIZE
	.align		4
.L_457:
        /*0a14*/ 	.byte	0x04, 0x11
        /*0a16*/ 	.short	(.L_459 - .L_458)
	.align		4
.L_458:
        /*0a18*/ 	.word	index@(_Z25selective_scan_bwd_kernelI32Selective_Scan_bwd_kernel_traitsILi64ELi16ELb1ELb0ELb1ELb0ELb0EN3c104HalfEfEEv12SSMParamsBwd)
        /*0a1c*/ 	.word	0x00000000


	//----- nvinfo : EIATTR_REGCOUNT
	.align		4
.L_459:
        /*0a20*/ 	.byte	0x04, 0x2f
        /*0a22*/ 	.short	(.L_461 - .L_460)
	.align		4
.L_460:
        /*0a24*/ 	.word	index@(_Z25selective_scan_bwd_kernelI32Selective_Scan_bwd_kernel_traitsILi64ELi16ELb1ELb0ELb0ELb1ELb1EN3c104HalfEfEEv12SSMParamsBwd)
        /*0a28*/ 	.word	0x000000d8


	//----- nvinfo : EIATTR_FRAME_SIZE
	.align		4
.L_461:
        /*0a2c*/ 	.byte	0x04, 0x11
        /*0a2e*/ 	.short	(.L_463 - .L_462)
	.align		4
.L_462:
        /*0a30*/ 	.word	index@(_Z25selective_scan_bwd_kernelI32Selective_Scan_bwd_kernel_traitsILi64ELi16ELb1ELb0ELb0ELb1ELb1EN3c104HalfEfEEv12SSMParamsBwd)
        /*0a34*/ 	.word	0x00000000


	//----- nvinfo : EIATTR_REGCOUNT
	.align		4
.L_463:
        /*0a38*/ 	.byte	0x04, 0x2f
        /*0a3a*/ 	.short	(.L_465 - .L_464)
	.align		4
.L_464:
        /*0a3c*/ 	.word	index@(_Z25selective_scan_bwd_kernelI32Selective_Scan_bwd_kernel_traitsILi64ELi16ELb1ELb0ELb0ELb1ELb0EN3c104HalfEfEEv12SSMParamsBwd)
        /*0a40*/ 	.word	0x000000db


	//----- nvinfo : EIATTR_FRAME_SIZE
	.align		4
.L_465:
        /*0a44*/ 	.byte	0x04, 0x11
        /*0a46*/ 	.short	(.L_467 - .L_466)
	.align		4
.L_466:
        /*0a48*/ 	.word	index@(_Z25selective_scan_bwd_kernelI32Selective_Scan_bwd_kernel_traitsILi64ELi16ELb1ELb0ELb0ELb1ELb0EN3c104HalfEfEEv12SSMParamsBwd)
        /*0a4c*/ 	.word	0x00000000


	//----- nvinfo : EIATTR_REGCOUNT
	.align		4
.L_467:
        /*0a50*/ 	.byte	0x04, 0x2f
        /*0a52*/ 	.short	(.L_469 - .L_468)
	.align		4
.L_468:
        /*0a54*/ 	.word	index@(_Z25selective_scan_bwd_kernelI32Selective_Scan_bwd_kernel_traitsILi64ELi16ELb1ELb0ELb0ELb0ELb1EN3c104HalfEfEEv12SSMParamsBwd)
        /*0a58*/ 	.word	0x000000d8


	//----- nvinfo : EIATTR_FRAME_SIZE
	.align		4
.L_469:
        /*0a5c*/ 	.byte	0x04, 0x11
        /*0a5e*/ 	.short	(.L_471 - .L_470)
	.align		4
.L_470:
        /*0a60*/ 	.word	index@(_Z25selective_scan_bwd_kernelI32Selective_Scan_bwd_kernel_traitsILi64ELi16ELb1ELb0ELb0ELb0ELb1EN3c104HalfEfEEv12SSMParamsBwd)
        /*0a64*/ 	.word	0x00000000


	//----- nvinfo : EIATTR_REGCOUNT
	.align		4
.L_471:
        /*0a68*/ 	.byte	0x04, 0x2f
        /*0a6a*/ 	.short	(.L_473 - .L_472)
	.align		4
.L_472:
        /*0a6c*/ 	.word	index@(_Z25selective_scan_bwd_kernelI32Selective_Scan_bwd_kernel_traitsILi64ELi16ELb1ELb0ELb0ELb0ELb0EN3c104HalfEfEEv12SSMParamsBwd)
        /*0a70*/ 	.word	0x000000df


	//----- nvinfo : EIATTR_FRAME_SIZE
	.align		4
.L_473:
        /*0a74*/ 	.byte	0x04, 0x11
        /*0a76*/ 	.short	(.L_475 - .L_474)
	.align		4
.L_474:
        /*0a78*/ 	.word	index@(_Z25selective_scan_bwd_kernelI32Selective_Scan_bwd_kernel_traitsILi64ELi16ELb1ELb0ELb0ELb0ELb0EN3c104HalfEfEEv12SSMParamsBwd)
        /*0a7c*/ 	.word	0x00000000


	//----- nvinfo : EIATTR_REGCOUNT
	.align		4
.L_475:
        /*0a80*/ 	.byte	0x04, 0x2f
        /*0a82*/ 	.short	(.L_477 - .L_476)
	.align		4
.L_476:
        /*0a84*/ 	.word	index@(_Z25selective_scan_bwd_kernelI32Selective_Scan_bwd_kernel_traitsILi64ELi16ELb0ELb1ELb1ELb1ELb1EN3c104HalfEfEEv12SSMParamsBwd)
        /*0a88*/ 	.word	0x000000fe


	//----- nvinfo : EIATTR_FRAME_SIZE
	.align		4
.L_477:
        /*0a8c*/ 	.byte	0x04, 0x11
        /*0a8e*/ 	.short	(.L_479 - .L_478)
	.align		4
.L_478:
        /*0a90*/ 	.word	index@(_Z25selective_scan_bwd_kernelI32Selective_Scan_bwd_kernel_traitsILi64ELi16ELb0ELb1ELb1ELb1ELb1EN3c104HalfEfEEv12SSMParamsBwd)
        /*0a94*/ 	.word	0x00000000


	//----- nvinfo : EIATTR_REGCOUNT
	.align		4
.L_479:
        /*0a98*/ 	.byte	0x04, 0x2f
        /*0a9a*/ 	.short	(.L_481 - .L_480)
	.align		4
.L_480:
        /*0a9c*/ 	.word	index@(_Z25selective_scan_bwd_kernelI32Selective_Scan_bwd_kernel_traitsILi64ELi16ELb0ELb1ELb1ELb1ELb0EN3c104HalfEfEEv12SSMParamsBwd)
        /*0aa0*/ 	.word	0x000000ff


	//----- nvinfo : EIATTR_FRAME_SIZE
	.align		4
.L_481:
        /*0aa4*/ 	.byte	0x04, 0x11
        /*0aa6*/ 	.short	(.L_483 - .L_482)
	.align		4
.L_482:
        /*0aa8*/ 	.word	index@(_Z25selective_scan_bwd_kernelI32Selective_Scan_bwd_kernel_traitsILi64ELi16ELb0ELb1ELb1ELb1ELb0EN3c104HalfEfEEv12SSMParamsBwd)
        /*0aac*/ 	.word	0x00000000


	//----- nvinfo : EIATTR_REGCOUNT
	.align		4
.L_483:
        /*0ab0*/ 	.byte	0x04, 0x2f
        /*0ab2*/ 	.short	(.L_485 - .L_484)
	.align		4
.L_484:
        /*0ab4*/ 	.word	index@(_Z25selective_scan_bwd_kernelI32Selective_Scan_bwd_kernel_traitsILi64ELi16ELb0ELb1ELb1ELb0ELb1EN3c104HalfEfEEv12SSMParamsBwd)
        /*0ab8*/ 	.word	0x000000ff


	//----- nvinfo : EIATTR_FRAME_SIZE
	.align		4
.L_485:
        /*0abc*/ 	.byte	0x04, 0x11
        /*0abe*/ 	.short	(.L_487 - .L_486)
	.align		4
.L_486:
        /*0ac0*/ 	.word	index@(_Z25selective_scan_bwd_kernelI32Selective_Scan_bwd_kernel_traitsILi64ELi16ELb0ELb1ELb1ELb0ELb1EN3c104HalfEfEEv12SSMParamsBwd)
        /*0ac4*/ 	.word	0x00000000


	//----- nvinfo : EIATTR_REGCOUNT
	.align		4
.L_487:
        /*0ac8*/ 	.byte	0x04, 0x2f
        /*0aca*/ 	.short	(.L_489 - .L_488)
	.align		4
.L_488:
        /*0acc*/ 	.word	index@(_Z25selective_scan_bwd_kernelI32Selective_Scan_bwd_kernel_traitsILi64ELi16ELb0ELb1ELb1ELb0ELb0EN3c104HalfEfEEv12SSMParamsBwd)
        /*0ad0*/ 	.word	0x000000fe


	//----- nvinfo : EIATTR_FRAME_SIZE
	.align		4
.L_489:
        /*0ad4*/ 	.byte	0x04, 0x11
        /*0ad6*/ 	.short	(.L_491 - .L_490)
	.align		4
.L_490:
        /*0ad8*/ 	.word	index@(_Z25selective_scan_bwd_kernelI32Selective_Scan_bwd_kernel_traitsILi64ELi16ELb0ELb1ELb1ELb0ELb0EN3c104HalfEfEEv12SSMParamsBwd)
        /*0adc*/ 	.word	0x00000000


	//----- nvinfo : EIATTR_REGCOUNT
	.align		4
.L_491:
        /*0ae0*/ 	.byte	0x04, 0x2f
        /*0ae2*/ 	.short	(.L_493 - .L_492)
	.align		4
.L_492:
        /*0ae4*/ 	.word	index@(_Z25selective_scan_bwd_kernelI32Selective_Scan_bwd_kernel_traitsILi64ELi16ELb0ELb1ELb0ELb1ELb1EN3c104HalfEfEEv12SSMParamsBwd)
        /*0ae8*/ 	.word	0x000000f3


	//----- nvinfo : EIATTR_FRAME_SIZE
	.align		4
.L_493:
        /*0aec*/ 	.byte	0x04, 0x11
        /*0aee*/ 	.short	(.L_495 - .L_494)
	.align		4
.L_494:
        /*0af0*/ 	.word	index@(_Z25selective_scan_bwd_kernelI32Selective_Scan_bwd_kernel_traitsILi64ELi16ELb0ELb1ELb0ELb1ELb1EN3c104HalfEfEEv12SSMParamsBwd)
        /*0af4*/ 	.word	0x00000000


	//----- nvinfo : EIATTR_REGCOUNT
	.align		4
.L_495:
        /*0af8*/ 	.byte	0x04, 0x2f
        /*0afa*/ 	.short	(.L_497 - .L_496)
	.align		4
.L_496:
        /*0afc*/ 	.word	index@(_Z25selective_scan_bwd_kernelI32Selective_Scan_bwd_kernel_traitsILi64ELi16ELb0ELb1ELb0ELb1ELb0EN3c104HalfEfEEv12SSMParamsBwd)
        /*0b00*/ 	.word	0x000000f7


	//----- nvinfo : EIATTR_FRAME_SIZE
	.align		4
.L_497:
        /*0b04*/ 	.byte	0x04, 0x11
        /*0b06*/ 	.short	(.L_499 - .L_498)
	.align		4
.L_498:
        /*0b08*/ 	.word	index@(_Z25selective_scan_bwd_kernelI32Selective_Scan_bwd_kernel_traitsILi64ELi16ELb0ELb1ELb0ELb1ELb0EN3c104HalfEfEEv12SSMParamsBwd)
        /*0b0c*/ 	.word	0x00000000


	//----- nvinfo : EIATTR_REGCOUNT
	.align		4
.L_499:
        /*0b10*/ 	.byte	0x04, 0x2f
        /*0b12*/ 	.short	(.L_501 - .L_500)
	.align		4
.L_500:
        /*0b14*/ 	.word	index@(_Z25selective_scan_bwd_kernelI32Selective_Scan_bwd_kernel_traitsILi64ELi16ELb0ELb1ELb0ELb0ELb1EN3c104HalfEfEEv12SSMParamsBwd)
        /*0b18*/ 	.word	0x000000f5


	//----- nvinfo : EIATTR_FRAME_SIZE
	.align		4
.L_501:
        /*0b1c*/ 	.byte	0x04, 0x11
        /*0b1e*/ 	.short	(.L_503 - .L_502)
	.align		4
.L_502:
        /*0b20*/ 	.word	index@(_Z25selective_scan_bwd_kernelI32Selective_Scan_bwd_kernel_traitsILi64ELi16ELb0ELb1ELb0ELb0ELb1EN3c104HalfEfEEv12SSMParamsBwd)
        /*0b24*/ 	.word	0x00000000


	//----- nvinfo : EIATTR_REGCOUNT
	.align		4
.L_503:
        /*0b28*/ 	.byte	0x04, 0x2f
        /*0b2a*/ 	.short	(.L_505 - .L_504)
	.align		4
.L_504:
        /*0b2c*/ 	.word	index@(_Z25selective_scan_bwd_kernelI32Selective_Scan_bwd_kernel_traitsILi64ELi16ELb0ELb1ELb0ELb0ELb0EN3c104HalfEfEEv12SSMParamsBwd)
        /*0b30*/ 	.word	0x000000f5


	//----- nvinfo : EIATTR_FRAME_SIZE
	.align		4
.L_505:
        /*0b34*/ 	.byte	0x04, 0x11
        /*0b36*/ 	.short	(.L_507 - .L_506)
	.align		4
.L_506:
        /*0b38*/ 	.word	index@(_Z25selective_scan_bwd_kernelI32Selective_Scan_bwd_kernel_traitsILi64ELi16ELb0ELb1ELb0ELb0ELb0EN3c104HalfEfEEv12SSMParamsBwd)
        /*0b3c*/ 	.word	0x00000000


	//----- nvinfo : EIATTR_REGCOUNT
	.align		4
.L_507:
        /*0b40*/ 	.byte	0x04, 0x2f
        /*0b42*/ 	.short	(.L_509 - .L_508)
	.align		4
.L_508:
        /*0b44*/ 	.word	index@(_Z25selective_scan_bwd_kernelI32Selective_Scan_bwd_kernel_traitsILi64ELi16ELb0ELb0ELb1ELb1ELb1EN3c104HalfEfEEv12SSMParamsBwd)
        /*0b48*/ 	.word	0x000000f4


	//----- nvinfo : EIATTR_FRAME_SIZE
	.align		4
.L_509:
        /*0b4c*/ 	.byte	0x04, 0x11
        /*0b4e*/ 	.short	(.L_511 - .L_510)
	.align		4
.L_510:
        /*0b50*/ 	.word	index@(_Z25selective_scan_bwd_kernelI32Selective_Scan_bwd_kernel_traitsILi64ELi16ELb0ELb0ELb1ELb1ELb1EN3c104HalfEfEEv12SSMParamsBwd)
        /*0b54*/ 	.word	0x00000000


	//----- nvinfo : EIATTR_REGCOUNT
	.align		4
.L_511:
        /*0b58*/ 	.byte	0x04, 0x2f
        /*0b5a*/ 	.short	(.L_513 - .L_512)
	.align		4
.L_512:
        /*0b5c*/ 	.word	index@(_Z25selective_scan_bwd_kernelI32Selective_Scan_bwd_kernel_traitsILi64ELi16ELb0ELb0ELb1ELb1ELb0EN3c104HalfEfEEv12SSMParamsBwd)
        /*0b60*/ 	.word	0x000000fa


	//----- nvinfo : EIATTR_FRAME_SIZE
	.align		4
.L_513:
        /*0b64*/ 	.byte	0x04, 0x11
        /*0b66*/ 	.short	(.L_515 - .L_514)
	.align		4
.L_514:
        /*0b68*/ 	.word	index@(_Z25selective_scan_bwd_kernelI32Selective_Scan_bwd_kernel_traitsILi64ELi16ELb0ELb0ELb1ELb1ELb0EN3c104HalfEfEEv12SSMParamsBwd)
        /*0b6c*/ 	.word	0x00000000


	//----- nvinfo : EIATTR_REGCOUNT
	.align		4
.L_515:
        /*0b70*/ 	.byte	0x04, 0x2f
        /*0b72*/ 	.short	(.L_517 - .L_516)
	.align		4
.L_516:
        /*0b74*/ 	.word	index@(_Z25selective_scan_bwd_kernelI32Selective_Scan_bwd_kernel_traitsILi64ELi16ELb0ELb0ELb1ELb0ELb1EN3c104HalfEfEEv12SSMParamsBwd)
        /*0b78*/ 	.word	0x000000f1


	//----- nvinfo : EIATTR_FRAME_SIZE
	.align		4
.L_517:
        /*0b7c*/ 	.byte	0x04, 0x11
        /*0b7e*/ 	.short	(.L_519 - .L_518)
	.align		4
.L_518:
        /*0b80*/ 	.word	index@(_Z25selective_scan_bwd_kernelI32Selective_Scan_bwd_kernel_traitsILi64ELi16ELb0ELb0ELb1ELb0ELb1EN3c104HalfEfEEv12SSMParamsBwd)
        /*0b84*/ 	.word	0x00000000


	//----- nvinfo : EIATTR_REGCOUNT
	.align		4
.L_519:
        /*0b88*/ 	.byte	0x04, 0x2f
        /*0b8a*/ 	.short	(.L_521 - .L_520)
	.align		4
.L_520:
        /*0b8c*/ 	.word	index@(_Z25selective_scan_bwd_kernelI32Selective_Scan_bwd_kernel_traitsILi64ELi16ELb0ELb0ELb1ELb0ELb0EN3c104HalfEfEEv12SSMParamsBwd)
        /*0b90*/ 	.word	0x000000f8


	//----- nvinfo : EIATTR_FRAME_SIZE
	.align		4
.L_521:
        /*0b94*/ 	.byte	0x04, 0x11
        /*0b96*/ 	.short	(.L_523 - .L_522)
	.align		4
.L_522:
        /*0b98*/ 	.word	index@(_Z25selective_scan_bwd_kernelI32Selective_Scan_bwd_kernel_traitsILi64ELi16ELb0ELb0ELb1ELb0ELb0EN3c104HalfEfEEv12SSMParamsBwd)
        /*0b9c*/ 	.word	0x00000000


	//----- nvinfo : EIATTR_REGCOUNT
	.align		4
.L_523:
        /*0ba0*/ 	.byte	0x04, 0x2f
        /*0ba2*/ 	.short	(.L_525 - .L_524)
	.align		4
.L_524:
        /*0ba4*/ 	.word	index@(_Z25selective_scan_bwd_kernelI32Selective_Scan_bwd_kernel_traitsILi64ELi16ELb0ELb0ELb0ELb1ELb1EN3c104HalfEfEEv12SSMParamsBwd)
        /*0ba8*/ 	.word	0x000000dc


	//----- nvinfo : EIATTR_FRAME_SIZE
	.align		4
.L_525:
        /*0bac*/ 	.byte	0x04, 0x11
        /*0bae*/ 	.short	(.L_527 - .L_526)
	.align		4
.L_526:
        /*0bb0*/ 	.word	index@(_Z25selective_scan_bwd_kernelI32Selective_Scan_bwd_kernel_traitsILi64ELi16ELb0ELb0ELb0ELb1ELb1EN3c104HalfEfEEv12SSMParamsBwd)
        /*0bb4*/ 	.word	0x00000000


	//----- nvinfo : EIATTR_REGCOUNT
	.align		4
.L_527:
        /*0bb8*/ 	.byte	0x04, 0x2f
        /*0bba*/ 	.short	(.L_529 - .L_528)
	.align		4
.L_528:
        /*0bbc*/ 	.word	index@(_Z25selective_scan_bwd_kernelI32Selective_Scan_bwd_kernel_traitsILi64ELi16ELb0ELb0ELb0ELb1ELb0EN3c104HalfEfEEv12SSMParamsBwd)
        /*0bc0*/ 	.word	0x000000dc


	//----- nvinfo : EIATTR_FRAME_SIZE
	.align		4
.L_529:
        /*0bc4*/ 	.byte	0x04, 0x11
        /*0bc6*/ 	.short	(.L_531 - .L_530)
	.align		4
.L_530:
        /*0bc8*/ 	.word	index@(_Z25selective_scan_bwd_kernelI32Selective_Scan_bwd_kernel_traitsILi64ELi16ELb0ELb0ELb0ELb1ELb0EN3c104HalfEfEEv12SSMParamsBwd)
        /*0bcc*/ 	.word	0x00000000


	//----- nvinfo : EIATTR_REGCOUNT
	.align		4
.L_531:
        /*0bd0*/ 	.byte	0x04, 0x2f
        /*0bd2*/ 	.short	(.L_533 - .L_532)
	.align		4
.L_532:
        /*0bd4*/ 	.word	index@(_Z25selective_scan_bwd_kernelI32Selective_Scan_bwd_kernel_traitsILi64ELi16ELb0ELb0ELb0ELb0ELb1EN3c104HalfEfEEv12SSMParamsBwd)
        /*0bd8*/ 	.word	0x000000d9


	//----- nvinfo : EIATTR_FRAME_SIZE
	.align		4
.L_533:
        /*0bdc*/ 	.byte	0x04, 0x11
        /*0bde*/ 	.short	(.L_535 - .L_534)
	.align		4
.L_534:
        /*0be0*/ 	.word	index@(_Z25selective_scan_bwd_kernelI32Selective_Scan_bwd_kernel_traitsILi64ELi16ELb0ELb0ELb0ELb0ELb1EN3c104HalfEfEEv12SSMParamsBwd)
        /*0be4*/ 	.word	0x00000000


	//----- nvinfo : EIATTR_REGCOUNT
	.align		4
.L_535:
        /*0be8*/ 	.byte	0x04, 0x2f
        /*0bea*/ 	.short	(.L_537 - .L_536)
	.align		4
.L_536:
        /*0bec*/ 	.word	index@(_Z25selective_scan_bwd_kernelI32Selective_Scan_bwd_kernel_traitsILi64ELi16ELb0ELb0ELb0ELb0ELb0EN3c104HalfEfEEv12SSMParamsBwd)
        /*0bf0*/ 	.word	0x000000df


	//----- nvinfo : EIATTR_FRAME_SIZE
	.align		4
.L_537:
        /*0bf4*/ 	.byte	0x04, 0x11
        /*0bf6*/ 	.short	(.L_539 - .L_538)
	.align		4
.L_538:
        /*0bf8*/ 	.word	index@(_Z25selective_scan_bwd_kernelI32Selective_Scan_bwd_kernel_traitsILi64ELi16ELb0ELb0ELb0ELb0ELb0EN3c104HalfEfEEv12SSMParamsBwd)
        /*0bfc*/ 	.word	0x00000000


	//----- nvinfo : EIATTR_REGCOUNT
	.align		4
.L_539:
        /*0c00*/ 	.byte	0x04, 0x2f
        /*0c02*/ 	.short	(.L_541 - .L_540)
	.align		4
.L_540:
        /*0c04*/ 	.word	index@(_Z25selective_scan_bwd_kernelI32Selective_Scan_bwd_kernel_traitsILi128ELi16ELb1ELb1ELb1ELb1ELb1EN3c104HalfEfEEv12SSMParamsBwd)
        /*0c08*/ 	.word	0x000000a8


	//----- nvinfo : EIATTR_FRAME_SIZE
	.align		4
.L_541:
        /*0c0c*/ 	.byte	0x04, 0x11
        /*0c0e*/ 	.short	(.L_543 - .L_542)
	.align		4
.L_542:
        /*0c10*/ 	.word	index@(_Z25selective_scan_bwd_kernelI32Selective_Scan_bwd_kernel_traitsILi128ELi16ELb1ELb1ELb1ELb1ELb1EN3c104HalfEfEEv12SSMParamsBwd)
        /*0c14*/ 	.word	0x00000058


	//----- nvinfo : EIATTR_REGCOUNT
	.align		4
.L_543:
        /*0c18*/ 	.byte	0x04, 0x2f
        /*0c1a*/ 	.short	(.L_545 - .L_544)
	.align		4
.L_544:
        /*0c1c*/ 	.word	index@(_Z25selective_scan_bwd_kernelI32Selective_Scan_bwd_kernel_traitsILi128ELi16ELb1ELb1ELb1ELb1ELb0EN3c104HalfEfEEv12SSMParamsBwd)
        /*0c20*/ 	.word	0x000000a8


	//----- nvinfo : EIATTR_FRAME_SIZE
	.align		4
.L_545:
        /*0c24*/ 	.byte	0x04, 0x11
        /*0c26*/ 	.short	(.L_547 - .L_546)
	.align		4
.L_546:
        /*0c28*/ 	.word	index@(_Z25selective_scan_bwd_kernelI32Selective_Scan_bwd_kernel_traitsILi128ELi16ELb1ELb1ELb1ELb1ELb0EN3c104HalfEfEEv12SSMParamsBwd)
        /*0c2c*/ 	.word	0x00000050


	//----- nvinfo : EIATTR_REGCOUNT
	.align		4
.L_547:
        /*0c30*/ 	.byte	0x04, 0x2f
        /*0c32*/ 	.short	(.L_549 - .L_548)
	.align		4
.L_548:
        /*0c34*/ 	.word	index@(_Z25selective_scan_bwd_kernelI32Selective_Scan_bwd_kernel_traitsILi128ELi16ELb1ELb1ELb1ELb0ELb1EN3c104HalfEfEEv12SSMParamsBwd)
        /*0c38*/ 	.word	0x000000a8


	//----- nvinfo : EIATTR_FRAME_SIZE
	.align		4
.L_549:
        /*0c3c*/ 	.byte	0x04, 0x11
        /*0c3e*/ 	.short	(.L_551 - .L_550)
	.align		4
.L_550:
        /*0c40*/ 	.word	index@(_Z25selective_scan_bwd_kernelI32Selective_Scan_bwd_kernel_traitsILi128ELi16ELb1ELb1ELb1ELb0ELb1EN3c104HalfEfEEv12SSMParamsBwd)
        /*0c44*/ 	.word	0x00000050


	//----- nvinfo : EIATTR_REGCOUNT
	.align		4
.L_551:
        /*0c48*/ 	.byte	0x04, 0x2f
        /*0c4a*/ 	.short	(.L_553 - .L_552)
	.align		4
.L_552:
        /*0c4c*/ 	.word	index@(_Z25selective_scan_bwd_kernelI32Selective_Scan_bwd_kernel_traitsILi128ELi16ELb1ELb1ELb1ELb0ELb0EN3c104HalfEfEEv12SSMParamsBwd)
        /*0c50*/ 	.word	0x000000a8


	//----- nvinfo : EIATTR_FRAME_SIZE
	.align		4
.L_553:
        /*0c54*/ 	.byte	0x04, 0x11
        /*0c56*/ 	.short	(.L_555 - .L_554)
	.align		4
.L_554:
        /*0c58*/ 	.word	index@(_Z25selective_scan_bwd_kernelI32Selective_Scan_bwd_kernel_traitsILi128ELi16ELb1ELb1ELb1ELb0ELb0EN3c104HalfEfEEv12SSMParamsBwd)
        /*0c5c*/ 	.word	0x00000050


	//----- nvinfo : EIATTR_REGCOUNT
	.align		4
.L_555:
        /*0c60*/ 	.byte	0x04, 0x2f
        /*0c62*/ 	.short	(.L_557 - .L_556)
	.align		4
.L_556:
        /*0c64*/ 	.word	index@(_Z25selective_scan_bwd_kernelI32Selective_Scan_bwd_kernel_traitsILi128ELi16ELb1ELb1ELb0ELb1ELb1EN3c104HalfEfEEv12SSMParamsBwd)
        /*0c68*/ 	.word	0x000000a8


	//----- nvinfo : EIATTR_FRAME_SIZE
	.align		4
.L_557:
        /*0c6c*/ 	.byte	0x04, 0x11
        /*0c6e*/ 	.short	(.L_559 - .L_558)
	.align		4
.L_558:
        /*0c70*/ 	.word	index@(_Z25selective_scan_bwd_kernelI32Selective_Scan_bwd_kernel_traitsILi128ELi16ELb1ELb1ELb0ELb1ELb1EN3c104HalfEfEEv12SSMParamsBwd)
        /*0c74*/ 	.word	0x00000050


	//----- nvinfo : EIATTR_REGCOUNT
	.align		4
.L_559:
        /*0c78*/ 	.byte	0x04, 0x2f
        /*0c7a*/ 	.short	(.L_561 - .L_560)
	.align		4
.L_560:
        /*0c7c*/ 	.word	index@(_Z25selective_scan_bwd_kernelI32Selective_Scan_bwd_kernel_traitsILi128ELi16ELb1ELb1ELb0ELb1ELb0EN3c104HalfEfEEv12SSMParamsBwd)
        /*0c80*/ 	.word	0x000000a8


	//----- nvinfo : EIATTR_FRAME_SIZE
	.align		4
.L_561:
        /*0c84*/ 	.byte	0x04, 0x11
        /*0c86*/ 	.short	(.L_563 - .L_562)
	.align		4
.L_562:
        /*0c88*/ 	.word	index@(_Z25selective_scan_bwd_kernelI32Selective_Scan_bwd_kernel_traitsILi128ELi16ELb1ELb1ELb0ELb1ELb0EN3c104HalfEfEEv12SSMParamsBwd)
        /*0c8c*/ 	.word	0x00000050


	//----- nvinfo : EIATTR_REGCOUNT
	.align		4
.L_563:
        /*0c90*/ 	.byte	0x04, 0x2f
        /*0c92*/ 	.short	(.L_565 - .L_564)
	.align		4
.L_564:
        /*0c94*/ 	.word	index@(_Z25selective_scan_bwd_kernelI32Selective_Scan_bwd_kernel_traitsILi128ELi16ELb1ELb1ELb0ELb0ELb1EN3c104HalfEfEEv12SSMParamsBwd)
        /*0c98*/ 	.word	0x000000a8


	//----- nvinfo : EIATTR_FRAME_SIZE
	.align		4
.L_565:
        /*0c9c*/ 	.byte	0x04, 0x11
        /*0c9e*/ 	.short	(.L_567 - .L_566)
	.align		4
.L_566:
        /*0ca0*/ 	.word	index@(_Z25selective_scan_bwd_kernelI32Selective_Scan_bwd_kernel_traitsILi128ELi16ELb1ELb1ELb0ELb0ELb1EN3c104HalfEfEEv12SSMParamsBwd)
        /*0ca4*/ 	.word	0x00000050


	//----- nvinfo : EIATTR_REGCOUNT
	.align		4
.L_567:
        /*0ca8*/ 	.byte	0x04, 0x2f
        /*0caa*/ 	.short	(.L_569 - .L_568)
	.align		4
.L_568:
        /*0cac*/ 	.word	index@(_Z25selective_scan_bwd_kernelI32Selective_Scan_bwd_kernel_traitsILi128ELi16ELb1ELb1ELb0ELb0ELb0EN3c104HalfEfEEv12SSMParamsBwd)
        /*0cb0*/ 	.word	0x000000a8


	//----- nvinfo : EIATTR_FRAME_SIZE
	.align		4
.L_569:
        /*0cb4*/ 	.byte	0x04, 0x11
        /*0cb6*/ 	.short	(.L_571 - .L_570)
	.align		4
.L_570:
        /*0cb8*/ 	.word	index@(_Z25selective_scan_bwd_kernelI32Selective_Scan_bwd_kernel_traitsILi128ELi16ELb1ELb1ELb0ELb0ELb0EN3c104HalfEfEEv12SSMParamsBwd)
        /*0cbc*/ 	.word	0x00000050


	//----- nvinfo : EIATTR_REGCOUNT
	.align		4
.L_571:
        /*0cc0*/ 	.byte	0x04, 0x2f
        /*0cc2*/ 	.short	(.L_573 - .L_572)
	.align		4
.L_572:
        /*0cc4*/ 	.word	index@(_Z25selective_scan_bwd_kernelI32Selective_Scan_bwd_kernel_traitsILi128ELi16ELb1ELb0ELb1ELb1ELb1EN3c104HalfEfEEv12SSMParamsBwd)
        /*0cc8*/ 	.word	0x000000a8


	//----- nvinfo : EIATTR_FRAME_SIZE
	.align		4
.L_573:
        /*0ccc*/ 	.byte	0x04, 0x11
        /*0cce*/ 	.short	(.L_575 - .L_574)
	.align		4
.L_574:
        /*0cd0*/ 	.word	index@(_Z25selective_scan_bwd_kernelI32Selective_Scan_bwd_kernel_traitsILi128ELi16ELb1ELb0ELb1ELb1ELb1EN3c104HalfEfEEv12SSMParamsBwd)
        /*0cd4*/ 	.word	0x00000018


	//----- nvinfo : EIATTR_REGCOUNT
	.align		4
.L_575:
        /*0cd8*/ 	.byte	0x04, 0x2f
        /*0cda*/ 	.short	(.L_577 - .L_576)
	.align		4
.L_576:
        /*0cdc*/ 	.word	index@(_Z25selective_scan_bwd_kernelI32Selective_Scan_bwd_kernel_traitsILi128ELi16ELb1ELb0ELb1ELb1ELb0EN3c104HalfEfEEv12SSMParamsBwd)
        /*0ce0*/ 	.word	0x000000a8


	//----- nvinfo : EIATTR_FRAME_SIZE
	.align		4
.L_577:
        /*0ce4*/ 	.byte	0x04, 0x11
        /*0ce6*/ 	.short	(.L_579 - .L_578)
	.align		4
.L_578:
        /*0ce8*/ 	.word	index@(_Z25selective_scan_bwd_kernelI32Selective_Scan_bwd_kernel_traitsILi128ELi16ELb1ELb0ELb1ELb1ELb0EN3c104HalfEfEEv12SSMParamsBwd)
        /*0cec*/ 	.word	0x00000010


	//----- nvinfo : EIATTR_REGCOUNT
	.align		4
.L_579:
        /*0cf0*/ 	.byte	0x04, 0x2f
        /*0cf2*/ 	.short	(.L_581 - .L_580)
	.align		4
.L_580:
        /*0cf4*/ 	.word	index@(_Z25selective_scan_bwd_kernelI32Selective_Scan_bwd_kernel_traitsILi128ELi16ELb1ELb0ELb1ELb0ELb1EN3c104HalfEfEEv12SSMParamsBwd)
        /*0cf8*/ 	.word	0x000000a8


	//----- nvinfo : EIATTR_FRAME_SIZE
	.align		4
.L_581:
        /*0cfc*/ 	.byte	0x04, 0x11
        /*0cfe*/ 	.short	(.L_583 - .L_582)
	.align		4
.L_582:
        /*0d00*/ 	.word	index@(_Z25selective_scan_bwd_kernelI32Selective_Scan_bwd_kernel_traitsILi128ELi16ELb1ELb0ELb1ELb0ELb1EN3c104HalfEfEEv12SSMParamsBwd)
        /*0d04*/ 	.word	0x00000010


	//----- nvinfo : EIATTR_REGCOUNT
	.align		4
.L_583:
        /*0d08*/ 	.byte	0x04, 0x2f
        /*0d0a*/ 	.short	(.L_585 - .L_584)
	.align		4
.L_584:
        /*0d0c*/ 	.word	index@(_Z25selective_scan_bwd_kernelI32Selective_Scan_bwd_kernel_traitsILi128ELi16ELb1ELb0ELb1ELb0ELb0EN3c104HalfEfEEv12SSMParamsBwd)
        /*0d10*/ 	.word	0x000000a8


	//----- nvinfo : EIATTR_FRAME_SIZE
	.align		4
.L_585:
        /*0d14*/ 	.byte	0x04, 0x11
        /*0d16*/ 	.short	(.L_587 - .L_586)
	.align		4
.L_586:
        /*0d18*/ 	.word	index@(_Z25selective_scan_bwd_kernelI32Selective_Scan_bwd_kernel_traitsILi128ELi16ELb1ELb0ELb1ELb0ELb0EN3c104HalfEfEEv12SSMParamsBwd)
        /*0d1c*/ 	.word	0x00000010


	//----- nvinfo : EIATTR_REGCOUNT
	.align		4
.L_587:
        /*0d20*/ 	.byte	0x04, 0x2f
        /*0d22*/ 	.short	(.L_589 - .L_588)
	.align		4
.L_588:
        /*0d24*/ 	.word	index@(_Z25selective_scan_bwd_kernelI32Selective_Scan_bwd_kernel_traitsILi128ELi16ELb1ELb0ELb0ELb1ELb1EN3c104HalfEfEEv12SSMParamsBwd)
        /*0d28*/ 	.word	0x000000a4


	//----- nvinfo : EIATTR_FRAME_SIZE
	.align		4
.L_589:
        /*0d2c*/ 	.byte	0x04, 0x11
        /*0d2e*/ 	.short	(.L_591 - .L_590)
	.align		4
.L_590:
        /*0d30*/ 	.word	index@(_Z25selective_scan_bwd_kernelI32Selective_Scan_bwd_kernel_traitsILi128ELi16ELb1ELb0ELb0ELb1ELb1EN3c104HalfEfEEv12SSMParamsBwd)
        /*0d34*/ 	.word	0x00000000


	//----- nvinfo : EIATTR_REGCOUNT
	.align		4
.L_591:
        /*0d38*/ 	.byte	0x04, 0x2f
        /*0d3a*/ 	.short	(.L_593 - .L_592)
	.align		4
.L_592:
        /*0d3c*/ 	.word	index@(_Z25selective_scan_bwd_kernelI32Selective_Scan_bwd_kernel_traitsILi128ELi16ELb1ELb0ELb0ELb1ELb0EN3c104HalfEfEEv12SSMParamsBwd)
        /*0d40*/ 	.word	0x000000a2


	//----- nvinfo : EIATTR_FRAME_SIZE
	.align		4
.L_593:
        /*0d44*/ 	.byte	0x04, 0x11
        /*0d46*/ 	.short	(.L_595 - .L_594)
	.align		4
.L_594:
        /*0d48*/ 	.word	index@(_Z25selective_scan_bwd_kernelI32Selective_Scan_bwd_kernel_traitsILi128ELi16ELb1ELb0ELb0ELb1ELb0EN3c104HalfEfEEv12SSMParamsBwd)
        /*0d4c*/ 	.word	0x00000000


	//----- nvinfo : EIATTR_REGCOUNT
	.align		4
.L_595:
        /*0d50*/ 	.byte	0x04, 0x2f
        /*0d52*/ 	.short	(.L_597 - .L_596)
	.align		4
.L_596:
        /*0d54*/ 	.word	index@(_Z25selective_scan_bwd_kernelI32Selective_Scan_bwd_kernel_traitsILi128ELi16ELb1ELb0ELb0ELb0ELb1EN3c104HalfEfEEv12SSMParamsBwd)
        /*0d58*/ 	.word	0x000000a1


	//----- nvinfo : EIATTR_FRAME_SIZE
	.align		4
.L_597:
        /*0d5c*/ 	.byte	0x04, 0x11
        /*0d5e*/ 	.short	(.L_599 - .L_598)
	.align		4
.L_598:
        /*0d60*/ 	.word	index@(_Z25selective_scan_bwd_kernelI32Selective_Scan_bwd_kernel_traitsILi128ELi16ELb1ELb0ELb0ELb0ELb1EN3c104HalfEfEEv12SSMParamsBwd)
        /*0d64*/ 	.word	0x00000000


	//----- nvinfo : EIATTR_REGCOUNT
	.align		4
.L_599:
        /*0d68*/ 	.byte	0x04, 0x2f
        /*0d6a*/ 	.short	(.L_601 - .L_600)
	.align		4
.L_600:
        /*0d6c*/ 	.word	index@(_Z25selective_scan_bwd_kernelI32Selective_Scan_bwd_kernel_traitsILi128ELi16ELb1ELb0ELb0ELb0ELb0EN3c104HalfEfEEv12SSMParamsBwd)
        /*0d70*/ 	.word	0x000000a2


	//----- nvinfo : EIATTR_FRAME_SIZE
	.align		4
.L_601:
        /*0d74*/ 	.byte	0x04, 0x11
        /*0d76*/ 	.short	(.L_603 - .L_602)
	.align		4
.L_602:
        /*0d78*/ 	.word	index@(_Z25selective_scan_bwd_kernelI32Selective_Scan_bwd_kernel_traitsILi128ELi16ELb1ELb0ELb0ELb0ELb0EN3c104HalfEfEEv12SSMParamsBwd)
        /*0d7c*/ 	.word	0x00000000


	//----- nvinfo : EIATTR_REGCOUNT
	.align		4
.L_603:
        /*0d80*/ 	.byte	0x04, 0x2f
        /*0d82*/ 	.short	(.L_605 - .L_604)
	.align		4
.L_604:
        /*0d84*/ 	.word	index@(_Z25selective_scan_bwd_kernelI32Selective_Scan_bwd_kernel_traitsILi128ELi16ELb0ELb1ELb1ELb1ELb1EN3c104HalfEfEEv12SSMParamsBwd)
        /*0d88*/ 	.word	0x000000a8


	//----- nvinfo : EIATTR_FRAME_SIZE
	.align		4
.L_605:
        /*0d8c*/ 	.byte	0x04, 0x11
        /*0d8e*/ 	.short	(.L_607 - .L_606)
	.align		4
.L_606:
        /*0d90*/ 	.word	index@(_Z25selective_scan_bwd_kernelI32Selective_Scan_bwd_kernel_traitsILi128ELi16ELb0ELb1ELb1ELb1ELb1EN3c104HalfEfEEv12SSMParamsBwd)
        /*0d94*/ 	.word	0x00000120


	//----- nvinfo : EIATTR_REGCOUNT
	.align		4
.L_607:
        /*0d98*/ 	.byte	0x04, 0x2f
        /*0d9a*/ 	.short	(.L_609 - .L_608)
	.align		4
.L_608:
        /*0d9c*/ 	.word	index@(_Z25selective_scan_bwd_kernelI32Selective_Scan_bwd_kernel_traitsILi128ELi16ELb0ELb1ELb1ELb1ELb0EN3c104HalfEfEEv12SSMParamsBwd)
        /*0da0*/ 	.word	0x000000a8


	//----- nvinfo : EIATTR_FRAME_SIZE
	.align		4
.L_609:
        /*0da4*/ 	.byte	0x04, 0x11
        /*0da6*/ 	.short	(.L_611 - .L_610)
	.align		4
.L_610:
        /*0da8*/ 	.word	index@(_Z25selective_scan_bwd_kernelI32Selective_Scan_bwd_kernel_traitsILi128ELi16ELb0ELb1ELb1ELb1ELb0EN3c104HalfEfEEv12SSMParamsBwd)
        /*0dac*/ 	.word	0x00000110


	//----- nvinfo : EIATTR_REGCOUNT
	.align		4
.L_611:
        /*0db0*/ 	.byte	0x04, 0x2f
        /*0db2*/ 	.short	(.L_613 - .L_612)
	.align		4
.L_612:
        /*0db4*/ 	.word	index@(_Z25selective_scan_bwd_kernelI32Selective_Scan_bwd_kernel_traitsILi128ELi16ELb0ELb1ELb1ELb0ELb1EN3c104HalfEfEEv12SSMParamsBwd)
        /*0db8*/ 	.word	0x000000a8


	//----- nvinfo : EIATTR_FRAME_SIZE
	.align		4
.L_613:
        /*0dbc*/ 	.byte	0x04, 0x11
        /*0dbe*/ 	.short	(.L_615 - .L_614)
	.align		4
.L_614:
        /*0dc0*/ 	.word	index@(_Z25selective_scan_bwd_kernelI32Selective_Scan_bwd_kernel_traitsILi128ELi16ELb0ELb1ELb1ELb0ELb1EN3c104HalfEfEEv12SSMParamsBwd)
        /*0dc4*/ 	.word	0x00000110


	//----- nvinfo : EIATTR_REGCOUNT
	.align		4
.L_615:
        /*0dc8*/ 	.byte	0x04, 0x2f
        /*0dca*/ 	.short	(.L_617 - .L_616)
	.align		4
.L_616:
        /*0dcc*/ 	.word	index@(_Z25selective_scan_bwd_kernelI32Selective_Scan_bwd_kernel_traitsILi128ELi16ELb0ELb1ELb1ELb0ELb0EN3c104HalfEfEEv12SSMParamsBwd)
        /*0dd0*/ 	.word	0x000000a8


	//----- nvinfo : EIATTR_FRAME_SIZE
	.align		4
.L_617:
        /*0dd4*/ 	.byte	0x04, 0x11
        /*0dd6*/ 	.short	(.L_619 - .L_618)
	.align		4
.L_618:
        /*0dd8*/ 	.word	index@(_Z25selective_scan_bwd_kernelI32Selective_Scan_bwd_kernel_traitsILi128ELi16ELb0ELb1ELb1ELb0ELb0EN3c104HalfEfEEv12SSMParamsBwd)
        /*0ddc*/ 	.word	0x00000110


	//----- nvinfo : EIATTR_REGCOUNT
	.align		4
.L_619:
        /*0de0*/ 	.byte	0x04, 0x2f
        /*0de2*/ 	.short	(.L_621 - .L_620)
	.align		4
.L_620:
        /*0de4*/ 	.word	index@(_Z25selective_scan_bwd_kernelI32Selective_Scan_bwd_kernel_traitsILi128ELi16ELb0ELb1ELb0ELb1ELb1EN3c104HalfEfEEv12SSMParamsBwd)
        /*0de8*/ 	.word	0x000000a8


	//----- nvinfo : EIATTR_FRAME_SIZE
	.align		4
.L_621:
        /*0dec*/ 	.byte	0x04, 0x11
        /*0dee*/ 	.short	(.L_623 - .L_622)
	.align		4
.L_622:
        /*0df0*/ 	.word	index@(_Z25selective_scan_bwd_kernelI32Selective_Scan_bwd_kernel_traitsILi128ELi16ELb0ELb1ELb0ELb1ELb1EN3c104HalfEfEEv12SSMParamsBwd)
        /*0df4*/ 	.word	0x00000110


	//----- nvinfo : EIATTR_REGCOUNT
	.align		4
.L_623:
        /*0df8*/ 	.byte	0x04, 0x2f
        /*0dfa*/ 	.short	(.L_625 - .L_624)
	.align		4
.L_624:
        /*0dfc*/ 	.word	index@(_Z25selective_scan_bwd_kernelI32Selective_Scan_bwd_kernel_traitsILi128ELi16ELb0ELb1ELb0ELb1ELb0EN3c104HalfEfEEv12SSMParamsBwd)
        /*0e00*/ 	.word	0x000000a8


	//----- nvinfo : EIATTR_FRAME_SIZE
	.align		4
.L_625:
        /*0e04*/ 	.byte	0x04, 0x11
        /*0e06*/ 	.short	(.L_627 - .L_626)
	.align		4
.L_626:
        /*0e08*/ 	.word	index@(_Z25selective_scan_bwd_kernelI32Selective_Scan_bwd_kernel_traitsILi128ELi16ELb0ELb1ELb0ELb1ELb0EN3c104HalfEfEEv12SSMParamsBwd)
        /*0e0c*/ 	.word	0x00000110


	//----- nvinfo : EIATTR_REGCOUNT
	.align		4
.L_627:
        /*0e10*/ 	.byte	0x04, 0x2f
        /*0e12*/ 	.short	(.L_629 - .L_628)
	.align		4
.L_628:
        /*0e14*/ 	.word	index@(_Z25selective_scan_bwd_kernelI32Selective_Scan_bwd_kernel_traitsILi128ELi16ELb0ELb1ELb0ELb0ELb1EN3c104HalfEfEEv12SSMParamsBwd)
        /*0e18*/ 	.word	0x000000a8


	//----- nvinfo : EIATTR_FRAME_SIZE
	.align		4
.L_629:
        /*0e1c*/ 	.byte	0x04, 0x11
        /*0e1e*/ 	.short	(.L_631 - .L_630)
	.align		4
.L_630:
        /*0e20*/ 	.word	index@(_Z25selective_scan_bwd_kernelI32Selective_Scan_bwd_kernel_traitsILi128ELi16ELb0ELb1ELb0ELb0ELb1EN3c104HalfEfEEv12SSMParamsBwd)
        /*0e24*/ 	.word	0x00000108


	//----- nvinfo : EIATTR_REGCOUNT
	.align		4
.L_631:
        /*0e28*/ 	.byte	0x04, 0x2f
        /*0e2a*/ 	.short	(.L_633 - .L_632)
	.align		4
.L_632:
        /*0e2c*/ 	.word	index@(_Z25selective_scan_bwd_kernelI32Selective_Scan_bwd_kernel_traitsILi128ELi16ELb0ELb1ELb0ELb0ELb0EN3c104HalfEfEEv12SSMParamsBwd)
        /*0e30*/ 	.word	0x000000a8


	//----- nvinfo : EIATTR_FRAME_SIZE
	.align		4
.L_633:
        /*0e34*/ 	.byte	0x04, 0x11
        /*0e36*/ 	.short	(.L_635 - .L_634)
	.align		4
.L_634:
        /*0e38*/ 	.word	index@(_Z25selective_scan_bwd_kernelI32Selective_Scan_bwd_kernel_traitsILi128ELi16ELb0ELb1ELb0ELb0ELb0EN3c104HalfEfEEv12SSMParamsBwd)
        /*0e3c*/ 	.word	0x00000108


	//----- nvinfo : EIATTR_REGCOUNT
	.align		4
.L_635:
        /*0e40*/ 	.byte	0x04, 0x2f
        /*0e42*/ 	.short	(.L_637 - .L_636)
	.align		4
.L_636:
        /*0e44*/ 	.word	index@(_Z25selective_scan_bwd_kernelI32Selective_Scan_bwd_kernel_traitsILi128ELi16ELb0ELb0ELb1ELb1ELb1EN3c104HalfEfEEv12SSMParamsBwd)
        /*0e48*/ 	.word	0x000000a8


	//----- nvinfo : EIATTR_FRAME_SIZE
	.align		4
.L_637:
        /*0e4c*/ 	.byte	0x04, 0x11
        /*0e4e*/ 	.short	(.L_639 - .L_638)
	.align		4
.L_638:
        /*0e50*/ 	.word	index@(_Z25selective_scan_bwd_kernelI32Selective_Scan_bwd_kernel_traitsILi128ELi16ELb0ELb0ELb1ELb1ELb1EN3c104HalfEfEEv12SSMParamsBwd)
        /*0e54*/ 	.word	0x000000d0


	//----- nvinfo : EIATTR_REGCOUNT
	.align		4
.L_639:
        /*0e58*/ 	.byte	0x04, 0x2f
        /*0e5a*/ 	.short	(.L_641 - .L_640)
	.align		4
.L_640:
        /*0e5c*/ 	.word	index@(_Z25selective_scan_bwd_kernelI32Selective_Scan_bwd_kernel_traitsILi128ELi16ELb0ELb0ELb1ELb1ELb0EN3c104HalfEfEEv12SSMParamsBwd)
        /*0e60*/ 	.word	0x000000a8


	//----- nvinfo : EIATTR_FRAME_SIZE
	.align		4
.L_641:
        /*0e64*/ 	.byte	0x04, 0x11
        /*0e66*/ 	.short	(.L_643 - .L_642)
	.align		4
.L_642:
        /*0e68*/ 	.word	index@(_Z25selective_scan_bwd_kernelI32Selective_Scan_bwd_kernel_traitsILi128ELi16ELb0ELb0ELb1ELb1ELb0EN3c104HalfEfEEv12SSMParamsBwd)
        /*0e6c*/ 	.word	0x000000d0


	//----- nvinfo : EIATTR_REGCOUNT
	.align		4
.L_643:
        /*0e70*/ 	.byte	0x04, 0x2f
        /*0e72*/ 	.short	(.L_645 - .L_644)
	.align		4
.L_644:
        /*0e74*/ 	.word	index@(_Z25selective_scan_bwd_kernelI32Selective_Scan_bwd_kernel_traitsILi128ELi16ELb0ELb0ELb1ELb0ELb1EN3c104HalfEfEEv12SSMParamsBwd)
        /*0e78*/ 	.word	0x000000a8


	//----- nvinfo : EIATTR_FRAME_SIZE
	.align		4
.L_645:
        /*0e7c*/ 	.byte	0x04, 0x11
        /*0e7e*/ 	.short	(.L_647 - .L_646)
	.align		4
.L_646:
        /*0e80*/ 	.word	index@(_Z25selective_scan_bwd_kernelI32Selective_Scan_bwd_kernel_traitsILi128ELi16ELb0ELb0ELb1ELb0ELb1EN3c104HalfEfEEv12SSMParamsBwd)
        /*0e84*/ 	.word	0x000000d0


	//----- nvinfo : EIATTR_REGCOUNT
	.align		4
.L_647:
        /*0e88*/ 	.byte	0x04, 0x2f
        /*0e8a*/ 	.short	(.L_649 - .L_648)
	.align		4
.L_648:
        /*0e8c*/ 	.word	index@(_Z25selective_scan_bwd_kernelI32Selective_Scan_bwd_kernel_traitsILi128ELi16ELb0ELb0ELb1ELb0ELb0EN3c104HalfEfEEv12SSMParamsBwd)
        /*0e90*/ 	.word	0x000000a8


	//----- nvinfo : EIATTR_FRAME_SIZE
	.align		4
.L_649:
        /*0e94*/ 	.byte	0x04, 0x11
        /*0e96*/ 	.short	(.L_651 - .L_650)
	.align		4
.L_650:
        /*0e98*/ 	.word	index@(_Z25selective_scan_bwd_kernelI32Selective_Scan_bwd_kernel_traitsILi128ELi16ELb0ELb0ELb1ELb0ELb0EN3c104HalfEfEEv12SSMParamsBwd)
        /*0e9c*/ 	.word	0x000000d0


	//----- nvinfo : EIATTR_REGCOUNT
	.align		4
.L_651:
        /*0ea0*/ 	.byte	0x04, 0x2f
        /*0ea2*/ 	.short	(.L_653 - .L_652)
	.align		4
.L_652:
        /*0ea4*/ 	.word	index@(_Z25selective_scan_bwd_kernelI32Selective_Scan_bwd_kernel_traitsILi128ELi16ELb0ELb0ELb0ELb1ELb1EN3c104HalfEfEEv12SSMParamsBwd)
        /*0ea8*/ 	.word	0x000000a8


	//----- nvinfo : EIATTR_FRAME_SIZE
	.align		4
.L_653:
        /*0eac*/ 	.byte	0x04, 0x11
        /*0eae*/ 	.short	(.L_655 - .L_654)
	.align		4
.L_654:
        /*0eb0*/ 	.word	index@(_Z25selective_scan_bwd_kernelI32Selective_Scan_bwd_kernel_traitsILi128ELi16ELb0ELb0ELb0ELb1ELb1EN3c104HalfEfEEv12SSMParamsBwd)
        /*0eb4*/ 	.word	0x00000018


	//----- nvinfo : EIATTR_REGCOUNT
	.align		4
.L_655:
        /*0eb8*/ 	.byte	0x04, 0x2f
        /*0eba*/ 	.short	(.L_657 - .L_656)
	.align		4
.L_656:
        /*0ebc*/ 	.word	index@(_Z25selective_scan_bwd_kernelI32Selective_Scan_bwd_kernel_traitsILi128ELi16ELb0ELb0ELb0ELb1ELb0EN3c104HalfEfEEv12SSMParamsBwd)
        /*0ec0*/ 	.word	0x000000a8


	//----- nvinfo : EIATTR_FRAME_SIZE
	.align		4
.L_657:
        /*0ec4*/ 	.byte	0x04, 0x11
        /*0ec6*/ 	.short	(.L_659 - .L_658)
	.align		4
.L_658:
        /*0ec8*/ 	.word	index@(_Z25selective_scan_bwd_kernelI32Selective_Scan_bwd_kernel_traitsILi128ELi16ELb0ELb0ELb0ELb1ELb0EN3c104HalfEfEEv12SSMParamsBwd)
        /*0ecc*/ 	.word	0x00000018


	//----- nvinfo : EIATTR_REGCOUNT
	.align		4
.L_659:
        /*0ed0*/ 	.byte	0x04, 0x2f
        /*0ed2*/ 	.short	(.L_661 - .L_660)
	.align		4
.L_660:
        /*0ed4*/ 	.word	index@(_Z25selective_scan_bwd_kernelI32Selective_Scan_bwd_kernel_traitsILi128ELi16ELb0ELb0ELb0ELb0ELb1EN3c104HalfEfEEv12SSMParamsBwd)
        /*0ed8*/ 	.word	0x000000a8


	//----- nvinfo : EIATTR_FRAME_SIZE
	.align		4
.L_661:
        /*0edc*/ 	.byte	0x04, 0x11
        /*0ede*/ 	.short	(.L_663 - .L_662)
	.align		4
.L_662:
        /*0ee0*/ 	.word	index@(_Z25selective_scan_bwd_kernelI32Selective_Scan_bwd_kernel_traitsILi128ELi16ELb0ELb0ELb0ELb0ELb1EN3c104HalfEfEEv12SSMParamsBwd)
        /*0ee4*/ 	.word	0x00000010


	//----- nvinfo : EIATTR_REGCOUNT
	.align		4
.L_663:
        /*0ee8*/ 	.byte	0x04, 0x2f
        /*0eea*/ 	.short	(.L_665 - .L_664)
	.align		4
.L_664:
        /*0eec*/ 	.word	index@(_Z25selective_scan_bwd_kernelI32Selective_Scan_bwd_kernel_traitsILi128ELi16ELb0ELb0ELb0ELb0ELb0EN3c104HalfEfEEv12SSMParamsBwd)
        /*0ef0*/ 	.word	0x000000a8


	//----- nvinfo : EIATTR_FRAME_SIZE
	.align		4
.L_665:
        /*0ef4*/ 	.byte	0x04, 0x11
        /*0ef6*/ 	.short	(.L_667 - .L_666)
	.align		4
.L_666:
        /*0ef8*/ 	.word	index@(_Z25selective_scan_bwd_kernelI32Selective_Scan_bwd_kernel_traitsILi128ELi16ELb0ELb0ELb0ELb0ELb0EN3c104HalfEfEEv12SSMParamsBwd)
        /*0efc*/ 	.word	0x00000010


	//----- nvinfo : EIATTR_MIN_STACK_SIZE
	.align		4
.L_667:
        /*0f00*/ 	.byte	0x04, 0x12
        /*0f02*/ 	.short	(.L_669 - .L_668)
	.align		4
.L_668:
        /*0f04*/ 	.word	index@(_Z25selective_scan_bwd_kernelI32Selective_Scan_bwd_kernel_traitsILi128ELi16ELb0ELb0ELb0ELb0ELb0EN3c104HalfEfEEv12SSMParamsBwd)
        /*0f08*/ 	.word	0x00000010


	//----- nvinfo : EIATTR_MIN_STACK_SIZE
	.align		4
.L_669:
        /*0f0c*/ 	.byte	0x04, 0x12
        /*0f0e*/ 	.short	(.L_671 - .L_670)
	.align		4
.L_670:
        /*0f10*/ 	.word	index@(_Z25selective_scan_bwd_kernelI32Selective_Scan_bwd_kernel_traitsILi128ELi16ELb0ELb0ELb0ELb0ELb1EN3c104HalfEfEEv12SSMParamsBwd)
        /*0f14*/ 	.word	0x00000010


	//----- nvinfo : EIATTR_MIN_STACK_SIZE
	.align		4
.L_671:
        /*0f18*/ 	.byte	0x04, 0x12
        /*0f1a*/ 	.short	(.L_673 - .L_672)
	.align		4
.L_672:
        /*0f1c*/ 	.word	index@(_Z25selective_scan_bwd_kernelI32Selective_Scan_bwd_kernel_traitsILi128ELi16ELb0ELb0ELb0ELb1ELb0EN3c104HalfEfEEv12SSMParamsBwd)
        /*0f20*/ 	.word	0x00000018


	//----- nvinfo : EIATTR_MIN_STACK_SIZE
	.align		4
.L_673:
        /*0f24*/ 	.byte	0x04, 0x12
        /*0f26*/ 	.short	(.L_675 - .L_674)
	.align		4
.L_674:
        /*0f28*/ 	.word	index@(_Z25selective_scan_bwd_kernelI32Selective_Scan_bwd_kernel_traitsILi128ELi16ELb0ELb0ELb0ELb1ELb1EN3c104HalfEfEEv12SSMParamsBwd)
        /*0f2c*/ 	.word	0x00000018


	//----- nvinfo : EIATTR_MIN_STACK_SIZE
	.align		4
.L_675:
        /*0f30*/ 	.byte	0x04, 0x12
        /*0f32*/ 	.short	(.L_677 - .L_676)
	.align		4
.L_676:
        /*0f34*/ 	.word	index@(_Z25selective_scan_bwd_kernelI32Selective_Scan_bwd_kernel_traitsILi128ELi16ELb0ELb0ELb1ELb0ELb0EN3c104HalfEfEEv12SSMParamsBwd)
        /*0f38*/ 	.word	0x000000d0


	//----- nvinfo : EIATTR_MIN_STACK_SIZE
	.align		4
.L_677:
        /*0f3c*/ 	.byte	0x04, 0x12
        /*0f3e*/ 	.short	(.L_679 - .L_678)
	.align		4
.L_678:
        /*0f40*/ 	.word	index@(_Z25selective_scan_bwd_kernelI32Selective_Scan_bwd_kernel_traitsILi128ELi16ELb0ELb0ELb1ELb0ELb1EN3c104HalfEfEEv12SSMParamsBwd)
        /*0f44*/ 	.word	0x000000d0


	//----- nvinfo : EIATTR_MIN_STACK_SIZE
	.align		4
.L_679:
        /*0f48*/ 	.byte	0x04, 0x12
        /*0f4a*/ 	.short	(.L_681 - .L_680)
	.align		4
.L_680:
        /*0f4c*/ 	.word	index@(_Z25selective_scan_bwd_kernelI32Selective_Scan_bwd_kernel_traitsILi128ELi16ELb0ELb0ELb1ELb1ELb0EN3c104HalfEfEEv12SSMParamsBwd)
        /*0f50*/ 	.word	0x000000d0


	//----- nvinfo : EIATTR_MIN_STACK_SIZE
	.align		4
.L_681:
        /*0f54*/ 	.byte	0x04, 0x12
        /*0f56*/ 	.short	(.L_683 - .L_682)
	.align		4
.L_682:
        /*0f58*/ 	.word	index@(_Z25selective_scan_bwd_kernelI32Selective_Scan_bwd_kernel_traitsILi128ELi16ELb0ELb0ELb1ELb1ELb1EN3c104HalfEfEEv12SSMParamsBwd)
        /*0f5c*/ 	.word	0x000000d0


	//----- nvinfo : EIATTR_MIN_STACK_SIZE
	.align		4
.L_683:
        /*0f60*/ 	.byte	0x04, 0x12
        /*0f62*/ 	.short	(.L_685 - .L_684)
	.align		4
.L_684:
        /*0f64*/ 	.word	index@(_Z25selective_scan_bwd_kernelI32Selective_Scan_bwd_kernel_traitsILi128ELi16ELb0ELb1ELb0ELb0ELb0EN3c104HalfEfEEv12SSMParamsBwd)
        /*0f68*/ 	.word	0x00000108


	//----- nvinfo : EIATTR_MIN_STACK_SIZE
	.align		4
.L_685:
        /*0f6c*/ 	.byte	0x04, 0x12
        /*0f6e*/ 	.short	(.L_687 - .L_686)
	.align		4
.L_686:
        /*0f70*/ 	.word	index@(_Z25selective_scan_bwd_kernelI32Selective_Scan_bwd_kernel_traitsILi128ELi16ELb0ELb1ELb0ELb0ELb1EN3c104HalfEfEEv12SSMParamsBwd)
        /*0f74*/ 	.word	0x00000108


	//----- nvinfo : EIATTR_MIN_STACK_SIZE
	.align		4
.L_687:
        /*0f78*/ 	.byte	0x04, 0x12
        /*0f7a*/ 	.short	(.L_689 - .L_688)
	.align		4
.L_688:
        /*0f7c*/ 	.word	index@(_Z25selective_scan_bwd_kernelI32Selective_Scan_bwd_kernel_traitsILi128ELi16ELb0ELb1ELb0ELb1ELb0EN3c104HalfEfEEv12SSMParamsBwd)
        /*0f80*/ 	.word	0x00000110


	//----- nvinfo : EIATTR_MIN_STACK_SIZE
	.align		4
.L_689:
        /*0f84*/ 	.byte	0x04, 0x12
        /*0f86*/ 	.short	(.L_691 - .L_690)
	.align		4
.L_690:
        /*0f88*/ 	.word	index@(_Z25selective_scan_bwd_kernelI32Selective_Scan_bwd_kernel_traitsILi128ELi16ELb0ELb1ELb0ELb1ELb1EN3c104HalfEfEEv12SSMParamsBwd)
        /*0f8c*/ 	.word	0x00000110


	//----- nvinfo : EIATTR_MIN_STACK_SIZE
	.align		4
.L_691:
        /*0f90*/ 	.byte	0x04, 0x12
        /*0f92*/ 	.short	(.L_693 - .L_692)
	.align		4
.L_692:
        /*0f94*/ 	.word	index@(_Z25selective_scan_bwd_kernelI32Selective_Scan_bwd_kernel_traitsILi128ELi16ELb0ELb1ELb1ELb0ELb0EN3c104HalfEfEEv12SSMParamsBwd)
        /*0f98*/ 	.word	0x00000110


	//----- nvinfo : EIATTR_MIN_STACK_SIZE
	.align		4
.L_693:
        /*0f9c*/ 	.byte	0x04, 0x12
        /*0f9e*/ 	.short	(.L_695 - .L_694)
	.align		4
.L_694:
        /*0fa0*/ 	.word	index@(_Z25selective_scan_bwd_kernelI32Selective_Scan_bwd_kernel_traitsILi128ELi16ELb0ELb1ELb1ELb0ELb1EN3c104HalfEfEEv12SSMParamsBwd)
        /*0fa4*/ 	.word	0x00000110


	//----- nvinfo : EIATTR_MIN_STACK_SIZE
	.align		4
.L_695:
        /*0fa8*/ 	.byte	0x04, 0x12
        /*0faa*/ 	.short	(.L_697 - .L_696)
	.align		4
.L_696:
        /*0fac*/ 	.word	index@(_Z25selective_scan_bwd_kernelI32Selective_Scan_bwd_kernel_traitsILi128ELi16ELb0ELb1ELb1ELb1ELb0EN3c104HalfEfEEv12SSMParamsBwd)
        /*0fb0*/ 	.word	0x00000110


	//----- nvinfo : EIATTR_MIN_STACK_SIZE
	.align		4
.L_697:
        /*0fb4*/ 	.byte	0x04, 0x12
        /*0fb6*/ 	.short	(.L_699 - .L_698)
	.align		4
.L_698:
        /*0fb8*/ 	.word	index@(_Z25selective_scan_bwd_kernelI32Selective_Scan_bwd_kernel_traitsILi128ELi16ELb0ELb1ELb1ELb1ELb1EN3c104HalfEfEEv12SSMParamsBwd)
        /*0fbc*/ 	.word	0x00000120


	//----- nvinfo : EIATTR_MIN_STACK_SIZE
	.align		4
.L_699:
        /*0fc0*/ 	.byte	0x04, 0x12
        /*0fc2*/ 	.short	(.L_701 - .L_700)
	.align		4
.L_700:
        /*0fc4*/ 	.word	index@(_Z25selective_scan_bwd_kernelI32Selective_Scan_bwd_kernel_traitsILi128ELi16ELb1ELb0ELb0ELb0ELb0EN3c104HalfEfEEv12SSMParamsBwd)
        /*0fc8*/ 	.word	0x00000000


	//----- nvinfo : EIATTR_MIN_STACK_SIZE
	.align		4
.L_701:
        /*0fcc*/ 	.byte	0x04, 0x12
        /*0fce*/ 	.short	(.L_703 - .L_702)
	.align		4
.L_702:
        /*0fd0*/ 	.word	index@(_Z25selective_scan_bwd_kernelI32Selective_Scan_bwd_kernel_traitsILi128ELi16ELb1ELb0ELb0ELb0ELb1EN3c104HalfEfEEv12SSMParamsBwd)
        /*0fd4*/ 	.word	0x00000000


	//----- nvinfo : EIATTR_MIN_STACK_SIZE
	.align		4
.L_703:
        /*0fd8*/ 	.byte	0x04, 0x12
        /*0fda*/ 	.short	(.L_705 - .L_704)
	.align		4
.L_704:
        /*0fdc*/ 	.word	index@(_Z25selective_scan_bwd_kernelI32Selective_Scan_bwd_kernel_traitsILi128ELi16ELb1ELb0ELb0ELb1ELb0EN3c104HalfEfEEv12SSMParamsBwd)
        /*0fe0*/ 	.word	0x00000000


	//----- nvinfo : EIATTR_MIN_STACK_SIZE
	.align		4
.L_705:
        /*0fe4*/ 	.byte	0x04, 0x12
        /*0fe6*/ 	.short	(.L_707 - .L_706)
	.align		4
.L_706:
        /*0fe8*/ 	.word	index@(_Z25selective_scan_bwd_kernelI32Selective_Scan_bwd_kernel_traitsILi128ELi16ELb1ELb0ELb0ELb1ELb1EN3c104HalfEfEEv12SSMParamsBwd)
        /*0fec*/ 	.word	0x00000000


	//----- nvinfo : EIATTR_MIN_STACK_SIZE
	.align		4
.L_707:
        /*0ff0*/ 	.byte	0x04, 0x12
        /*0ff2*/ 	.short	(.L_709 - .L_708)
	.align		4
.L_708:
        /*0ff4*/ 	.word	index@(_Z25selective_scan_bwd_kernelI32Selective_Scan_bwd_kernel_traitsILi128ELi16ELb1ELb0ELb1ELb0ELb0EN3c104HalfEfEEv12SSMParamsBwd)
        /*0ff8*/ 	.word	0x00000010


	//----- nvinfo : EIATTR_MIN_STACK_SIZE
	.align		4
.L_709:
        /*0ffc*/ 	.byte	0x04, 0x12
        /*0ffe*/ 	.short	(.L_711 - .L_710)
	.align		4
.L_710:
        /*1000*/ 	.word	index@(_Z25selective_scan_bwd_kernelI32Selective_Scan_bwd_kernel_traitsILi128ELi16ELb1ELb0ELb1ELb0ELb1EN3c104HalfEfEEv12SSMParamsBwd)
        /*1004*/ 	.word	0x00000010


	//----- nvinfo : EIATTR_MIN_STACK_SIZE
	.align		4
.L_711:
        /*1008*/ 	.byte	0x04, 0x12
        /*100a*/ 	.short	(.L_713 - .L_712)
	.align		4
.L_712:
        /*100c*/ 	.word	index@(_Z25selective_scan_bwd_kernelI32Selective_Scan_bwd_kernel_traitsILi128ELi16ELb1ELb0ELb1ELb1ELb0EN3c104HalfEfEEv12SSMParamsBwd)
        /*1010*/ 	.word	0x00000010


	//----- nvinfo : EIATTR_MIN_STACK_SIZE
	.align		4
.L_713:
        /*1014*/ 	.byte	0x04, 0x12
        /*1016*/ 	.short	(.L_715 - .L_714)
	.align		4
.L_714:
        /*1018*/ 	.word	index@(_Z25selective_scan_bwd_kernelI32Selective_Scan_bwd_kernel_traitsILi128ELi16ELb1ELb0ELb1ELb1ELb1EN3c104HalfEfEEv12SSMParamsBwd)
        /*101c*/ 	.word	0x00000018


	//----- nvinfo : EIATTR_MIN_STACK_SIZE
	.align		4
.L_715:
        /*1020*/ 	.byte	0x04, 0x12
        /*1022*/ 	.short	(.L_717 - .L_716)
	.align		4
.L_716:
        /*1024*/ 	.word	index@(_Z25selective_scan_bwd_kernelI32Selective_Scan_bwd_kernel_traitsILi128ELi16ELb1ELb1ELb0ELb0ELb0EN3c104HalfEfEEv12SSMParamsBwd)
        /*1028*/ 	.word	0x00000050


	//----- nvinfo : EIATTR_MIN_STACK_SIZE
	.align		4
.L_717:
        /*102c*/ 	.byte	0x04, 0x12
        /*102e*/ 	.short	(.L_719 - .L_718)
	.align		4
.L_718:
        /*1030*/ 	.word	index@(_Z25selective_scan_bwd_kernelI32Selective_Scan_bwd_kernel_traitsILi128ELi16ELb1ELb1ELb0ELb0ELb1EN3c104HalfEfEEv12SSMParamsBwd)
        /*1034*/ 	.word	0x00000050


	//----- nvinfo : EIATTR_MIN_STACK_SIZE
	.align		4
.L_719:
        /*1038*/ 	.byte	0x04, 0x12
        /*103a*/ 	.short	(.L_721 - .L_720)
	.align		4
.L_720:
        /*103c*/ 	.word	index@(_Z25selective_scan_bwd_kernelI32Selective_Scan_bwd_kernel_traitsILi128ELi16ELb1ELb1ELb0ELb1ELb0EN3c104HalfEfEEv12SSMParamsBwd)
        /*1040*/ 	.word	0x00000050


	//----- nvinfo : EIATTR_MIN_STACK_SIZE
	.align		4
.L_721:
        /*1044*/ 	.byte	0x04, 0x12
        /*1046*/ 	.short	(.L_723 - .L_722)
	.align		4
.L_722:
        /*1048*/ 	.word	index@(_Z25selective_scan_bwd_kernelI32Selective_Scan_bwd_kernel_traitsILi128ELi16ELb1ELb1ELb0ELb1ELb1EN3c104HalfEfEEv12SSMParamsBwd)
        /*104c*/ 	.word	0x00000050


	//----- nvinfo : EIATTR_MIN_STACK_SIZE
	.align		4
.L_723:
        /*1050*/ 	.byte	0x04, 0x12
        /*1052*/ 	.short	(.L_725 - .L_724)
	.align		4
.L_724:
        /*1054*/ 	.word	index@(_Z25selective_scan_bwd_kernelI32Selective_Scan_bwd_kernel_traitsILi128ELi16ELb1ELb1ELb1ELb0ELb0EN3c104HalfEfEEv12SSMParamsBwd)
        /*1058*/ 	.word	0x00000050


	//----- nvinfo : EIATTR_MIN_STACK_SIZE
	.align		4
.L_725:
        /*105c*/ 	.byte	0x04, 0x12
        /*105e*/ 	.short	(.L_727 - .L_726)
	.align		4
.L_726:
        /*1060*/ 	.word	index@(_Z25selective_scan_bwd_kernelI32Selective_Scan_bwd_kernel_traitsILi128ELi16ELb1ELb1ELb1ELb0ELb1EN3c104HalfEfEEv12SSMParamsBwd)
        /*1064*/ 	.word	0x00000050


	//----- nvinfo : EIATTR_MIN_STACK_SIZE
	.align		4
.L_727:
        /*1068*/ 	.byte	0x04, 0x12
        /*106a*/ 	.short	(.L_729 - .L_728)
	.align		4
.L_728:
        /*106c*/ 	.word	index@(_Z25selective_scan_bwd_kernelI32Selective_Scan_bwd_kernel_traitsILi128ELi16ELb1ELb1ELb1ELb1ELb0EN3c104HalfEfEEv12SSMParamsBwd)
        /*1070*/ 	.word	0x00000050


	//----- nvinfo : EIATTR_MIN_STACK_SIZE
	.align		4
.L_729:
        /*1074*/ 	.byte	0x04, 0x12
        /*1076*/ 	.short	(.L_731 - .L_730)
	.align		4
.L_730:
        /*1078*/ 	.word	index@(_Z25selective_scan_bwd_kernelI32Selective_Scan_bwd_kernel_traitsILi128ELi16ELb1ELb1ELb1ELb1ELb1EN3c104HalfEfEEv12SSMParamsBwd)
        /*107c*/ 	.word	0x00000058


	//----- nvinfo : EIATTR_MIN_STACK_SIZE
	.align		4
.L_731:
        /*1080*/ 	.byte	0x04, 0x12
        /*1082*/ 	.short	(.L_733 - .L_732)
	.align		4
.L_732:
        /*1084*/ 	.word	index@(_Z25selective_scan_bwd_kernelI32Selective_Scan_bwd_kernel_traitsILi64ELi16ELb0ELb0ELb0ELb0ELb0EN3c104HalfEfEEv12SSMParamsBwd)
        /*1088*/ 	.word	0x00000000


	//----- nvinfo : EIATTR_MIN_STACK_SIZE
	.align		4
.L_733:
        /*108c*/ 	.byte	0x04, 0x12
        /*108e*/ 	.short	(.L_735 - .L_734)
	.align		4
.L_734:
        /*1090*/ 	.word	index@(_Z25selective_scan_bwd_kernelI32Selective_Scan_bwd_kernel_traitsILi64ELi16ELb0ELb0ELb0ELb0ELb1EN3c104HalfEfEEv12SSMParamsBwd)
        /*1094*/ 	.word	0x00000000


	//----- nvinfo : EIATTR_MIN_STACK_SIZE
	.align		4
.L_735:
        /*1098*/ 	.byte	0x04, 0x12
        /*109a*/ 	.short	(.L_737 - .L_736)
	.align		4
.L_736:
        /*109c*/ 	.word	index@(_Z25selective_scan_bwd_kernelI32Selective_Scan_bwd_kernel_traitsILi64ELi16ELb0ELb0ELb0ELb1ELb0EN3c104HalfEfEEv12SSMParamsBwd)
        /*10a0*/ 	.word	0x00000000


	//----- nvinfo : EIATTR_MIN_STACK_SIZE
	.align		4
.L_737:
        /*10a4*/ 	.byte	0x04, 0x12
        /*10a6*/ 	.short	(.L_739 - .L_738)
	.align		4
.L_738:
        /*10a8*/ 	.word	index@(_Z25selective_scan_bwd_kernelI32Selective_Scan_bwd_kernel_traitsILi64ELi16ELb0ELb0ELb0ELb1ELb1EN3c104HalfEfEEv12SSMParamsBwd)
        /*10ac*/ 	.word	0x00000000


	//----- nvinfo : EIATTR_MIN_STACK_SIZE
	.align		4
.L_739:
        /*10b0*/ 	.byte	0x04, 0x12
        /*10b2*/ 	.short	(.L_741 - .L_740)
	.align		4
.L_740:
        /*10b4*/ 	.word	index@(_Z25selective_scan_bwd_kernelI32Selective_Scan_bwd_kernel_traitsILi64ELi16ELb0ELb0ELb1ELb0ELb0EN3c104HalfEfEEv12SSMParamsBwd)
        /*10b8*/ 	.word	0x00000000


	//----- nvinfo : EIATTR_MIN_STACK_SIZE
	.align		4
.L_741:
        /*10bc*/ 	.byte	0x04, 0x12
        /*10be*/ 	.short	(.L_743 - .L_742)
	.align		4
.L_742:
        /*10c0*/ 	.word	index@(_Z25selective_scan_bwd_kernelI32Selective_Scan_bwd_kernel_traitsILi64ELi16ELb0ELb0ELb1ELb0ELb1EN3c104HalfEfEEv12SSMParamsBwd)
        /*10c4*/ 	.word	0x00000000


	//----- nvinfo : EIATTR_MIN_STACK_SIZE
	.align		4
.L_743:
        /*10c8*/ 	.byte	0x04, 0x12
        /*10ca*/ 	.short	(.L_745 - .L_744)
	.align		4
.L_744:
        /*10cc*/ 	.word	index@(_Z25selective_scan_bwd_kernelI32Selective_Scan_bwd_kernel_traitsILi64ELi16ELb0ELb0ELb1ELb1ELb0EN3c104HalfEfEEv12SSMParamsBwd)
        /*10d0*/ 	.word	0x00000000


	//----- nvinfo : EIATTR_MIN_STACK_SIZE
	.align		4
.L_745:
        /*10d4*/ 	.byte	0x04, 0x12
        /*10d6*/ 	.short	(.L_747 - .L_746)
	.align		4
.L_746:
        /*10d8*/ 	.word	index@(_Z25selective_scan_bwd_kernelI32Selective_Scan_bwd_kernel_traitsILi64ELi16ELb0ELb0ELb1ELb1ELb1EN3c104HalfEfEEv12SSMParamsBwd)
        /*10dc*/ 	.word	0x00000000


	//----- nvinfo : EIATTR_MIN_STACK_SIZE
	.align		4
.L_747:
        /*10e0*/ 	.byte	0x04, 0x12
        /*10e2*/ 	.short	(.L_749 - .L_748)
	.align		4
.L_748:
        /*10e4*/ 	.word	index@(_Z25selective_scan_bwd_kernelI32Selective_Scan_bwd_kernel_traitsILi64ELi16ELb0ELb1ELb0ELb0ELb0EN3c104HalfEfEEv12SSMParamsBwd)
        /*10e8*/ 	.word	0x00000000


	//----- nvinfo : EIATTR_MIN_STACK_SIZE
	.align		4
.L_749:
        /*10ec*/ 	.byte	0x04, 0x12
        /*10ee*/ 	.short	(.L_751 - .L_750)
	.align		4
.L_750:
        /*10f0*/ 	.word	index@(_Z25selective_scan_bwd_kernelI32Selective_Scan_bwd_kernel_traitsILi64ELi16ELb0ELb1ELb0ELb0ELb1EN3c104HalfEfEEv12SSMParamsBwd)
        /*10f4*/ 	.word	0x00000000


	//----- nvinfo : EIATTR_MIN_STACK_SIZE
	.align		4
.L_751:
        /*10f8*/ 	.byte	0x04, 0x12
        /*10fa*/ 	.short	(.L_753 - .L_752)
	.align		4
.L_752:
        /*10fc*/ 	.word	index@(_Z25selective_scan_bwd_kernelI32Selective_Scan_bwd_kernel_traitsILi64ELi16ELb0ELb1ELb0ELb1ELb0EN3c104HalfEfEEv12SSMParamsBwd)
        /*1100*/ 	.word	0x00000000


	//----- nvinfo : EIATTR_MIN_STACK_SIZE
	.align		4
.L_753:
        /*1104*/ 	.byte	0x04, 0x12
        /*1106*/ 	.short	(.L_755 - .L_754)
	.align		4
.L_754:
        /*1108*/ 	.word	index@(_Z25selective_scan_bwd_kernelI32Selective_Scan_bwd_kernel_traitsILi64ELi16ELb0ELb1ELb0ELb1ELb1EN3c104HalfEfEEv12SSMParamsBwd)
        /*110c*/ 	.word	0x00000000


	//----- nvinfo : EIATTR_MIN_STACK_SIZE
	.align		4
.L_755:
        /*1110*/ 	.byte	0x04, 0x12
        /*1112*/ 	.short	(.L_757 - .L_756)
	.align		4
.L_756:
        /*1114*/ 	.word	index@(_Z25selective_scan_bwd_kernelI32Selective_Scan_bwd_kernel_traitsILi64ELi16ELb0ELb1ELb1ELb0ELb0EN3c104HalfEfEEv12SSMParamsBwd)
        /*1118*/ 	.word	0x00000000


	//----- nvinfo : EIATTR_MIN_STACK_SIZE
	.align		4
.L_757:
        /*111c*/ 	.byte	0x04, 0x12
        /*111e*/ 	.short	(.L_759 - .L_758)
	.align		4
.L_758:
        /*1120*/ 	.word	index@(_Z25selective_scan_bwd_kernelI32Selective_Scan_bwd_kernel_traitsILi64ELi16ELb0ELb1ELb1ELb0ELb1EN3c104HalfEfEEv12SSMParamsBwd)
        /*1124*/ 	.word	0x00000000


	//----- nvinfo : EIATTR_MIN_STACK_SIZE
	.align		4
.L_759:
        /*1128*/ 	.byte	0x04, 0x12
        /*112a*/ 	.short	(.L_761 - .L_760)
	.align		4
.L_760:
        /*112c*/ 	.word	index@(_Z25selective_scan_bwd_kernelI32Selective_Scan_bwd_kernel_traitsILi64ELi16ELb0ELb1ELb1ELb1ELb0EN3c104HalfEfEEv12SSMParamsBwd)
        /*1130*/ 	.word	0x00000000


	//----- nvinfo : EIATTR_MIN_STACK_SIZE
	.align		4
.L_761:
        /*1134*/ 	.byte	0x04, 0x12
        /*1136*/ 	.short	(.L_763 - .L_762)
	.align		4
.L_762:
        /*1138*/ 	.word	index@(_Z25selective_scan_bwd_kernelI32Selective_Scan_bwd_kernel_traitsILi64ELi16ELb0ELb1ELb1ELb1ELb1EN3c104HalfEfEEv12SSMParamsBwd)
        /*113c*/ 	.word	0x00000000


	//----- nvinfo : EIATTR_MIN_STACK_SIZE
	.align		4
.L_763:
        /*1140*/ 	.byte	0x04, 0x12
        /*1142*/ 	.short	(.L_765 - .L_764)
	.align		4
.L_764:
        /*1144*/ 	.word	index@(_Z25selective_scan_bwd_kernelI32Selective_Scan_bwd_kernel_traitsILi64ELi16ELb1ELb0ELb0ELb0ELb0EN3c104HalfEfEEv12SSMParamsBwd)
        /*1148*/ 	.word	0x00000000


	//----- nvinfo : EIATTR_MIN_STACK_SIZE
	.align		4
.L_765:
        /*114c*/ 	.byte	0x04, 0x12
        /*114e*/ 	.short	(.L_767 - .L_766)
	.align		4
.L_766:
        /*1150*/ 	.word	index@(_Z25selective_scan_bwd_kernelI32Selective_Scan_bwd_kernel_traitsILi64ELi16ELb1ELb0ELb0ELb0ELb1EN3c104HalfEfEEv12SSMParamsBwd)
        /*1154*/ 	.word	0x00000000


	//----- nvinfo : EIATTR_MIN_STACK_SIZE
	.align		4
.L_767:
        /*1158*/ 	.byte	0x04, 0x12
        /*115a*/ 	.short	(.L_769 - .L_768)
	.align		4
.L_768:
        /*115c*/ 	.word	index@(_Z25selective_scan_bwd_kernelI32Selective_Scan_bwd_kernel_traitsILi64ELi16ELb1ELb0ELb0ELb1ELb0EN3c104HalfEfEEv12SSMParamsBwd)
        /*1160*/ 	.word	0x00000000


	//----- nvinfo : EIATTR_MIN_STACK_SIZE
	.align		4
.L_769:
        /*1164*/ 	.byte	0x04, 0x12
        /*1166*/ 	.short	(.L_771 - .L_770)
	.align		4
.L_770:
        /*1168*/ 	.word	index@(_Z25selective_scan_bwd_kernelI32Selective_Scan_bwd_kernel_traitsILi64ELi16ELb1ELb0ELb0ELb1ELb1EN3c104HalfEfEEv12SSMParamsBwd)
        /*116c*/ 	.word	0x00000000


	//----- nvinfo : EIATTR_MIN_STACK_SIZE
	.align		4
.L_771:
        /*1170*/ 	.byte	0x04, 0x12
        /*1172*/ 	.short	(.L_773 - .L_772)
	.align		4
.L_772:
        /*1174*/ 	.word	index@(_Z25selective_scan_bwd_kernelI32Selective_Scan_bwd_kernel_traitsILi64ELi16ELb1ELb0ELb1ELb0ELb0EN3c104HalfEfEEv12SSMParamsBwd)
        /*1178*/ 	.word	0x00000000


	//----- nvinfo : EIATTR_MIN_STACK_SIZE
	.align		4
.L_773:
        /*117c*/ 	.byte	0x04, 0x12
        /*117e*/ 	.short	(.L_775 - .L_774)
	.align		4
.L_774:
        /*1180*/ 	.word	index@(_Z25selective_scan_bwd_kernelI32Selective_Scan_bwd_kernel_traitsILi64ELi16ELb1ELb0ELb1ELb0ELb1EN3c104HalfEfEEv12SSMParamsBwd)
        /*1184*/ 	.word	0x00000000


	//----- nvinfo : EIATTR_MIN_STACK_SIZE
	.align		4
.L_775:
        /*1188*/ 	.byte	0x04, 0x12
        /*118a*/ 	.short	(.L_777 - .L_776)
	.align		4
.L_776:
        /*118c*/ 	.word	index@(_Z25selective_scan_bwd_kernelI32Selective_Scan_bwd_kernel_traitsILi64ELi16ELb1ELb0ELb1ELb1ELb0EN3c104HalfEfEEv12SSMParamsBwd)
        /*1190*/ 	.word	0x00000000


	//----- nvinfo : EIATTR_MIN_STACK_SIZE
	.align		4
.L_777:
        /*1194*/ 	.byte	0x04, 0x12
        /*1196*/ 	.short	(.L_779 - .L_778)
	.align		4
.L_778:
        /*1198*/ 	.word	index@(_Z25selective_scan_bwd_kernelI32Selective_Scan_bwd_kernel_traitsILi64ELi16ELb1ELb0ELb1ELb1ELb1EN3c104HalfEfEEv12SSMParamsBwd)
        /*119c*/ 	.word	0x00000000


	//----- nvinfo : EIATTR_MIN_STACK_SIZE
	.align		4
.L_779:
        /*11a0*/ 	.byte	0x04, 0x12
        /*11a2*/ 	.short	(.L_781 - .L_780)
	.align		4
.L_780:
        /*11a4*/ 	.word	index@(_Z25selective_scan_bwd_kernelI32Selective_Scan_bwd_kernel_traitsILi64ELi16ELb1ELb1ELb0ELb0ELb0EN3c104HalfEfEEv12SSMParamsBwd)
        /*11a8*/ 	.word	0x00000000


	//----- nvinfo : EIATTR_MIN_STACK_SIZE
	.align		4
.L_781:
        /*11ac*/ 	.byte	0x04, 0x12
        /*11ae*/ 	.short	(.L_783 - .L_782)
	.align		4
.L_782:
        /*11b0*/ 	.word	index@(_Z25selective_scan_bwd_kernelI32Selective_Scan_bwd_kernel_traitsILi64ELi16ELb1ELb1ELb0ELb0ELb1EN3c104HalfEfEEv12SSMParamsBwd)
        /*11b4*/ 	.word	0x00000000


	//----- nvinfo : EIATTR_MIN_STACK_SIZE
	.align		4
.L_783:
        /*11b8*/ 	.byte	0x04, 0x12
        /*11ba*/ 	.short	(.L_785 - .L_784)
	.align		4
.L_784:
        /*11bc*/ 	.word	index@(_Z25selective_scan_bwd_kernelI32Selective_Scan_bwd_kernel_traitsILi64ELi16ELb1ELb1ELb0ELb1ELb0EN3c104HalfEfEEv12SSMParamsBwd)
        /*11c0*/ 	.word	0x00000000


	//----- nvinfo : EIATTR_MIN_STACK_SIZE
	.align		4
.L_785:
        /*11c4*/ 	.byte	0x04, 0x12
        /*11c6*/ 	.short	(.L_787 - .L_786)
	.align		4
.L_786:
        /*11c8*/ 	.word	index@(_Z25selective_scan_bwd_kernelI32Selective_Scan_bwd_kernel_traitsILi64ELi16ELb1ELb1ELb0ELb1ELb1EN3c104HalfEfEEv12SSMParamsBwd)
        /*11cc*/ 	.word	0x00000000


	//----- nvinfo : EIATTR_MIN_STACK_SIZE
	.align		4
.L_787:
        /*11d0*/ 	.byte	0x04, 0x12
        /*11d2*/ 	.short	(.L_789 - .L_788)
	.align		4
.L_788:
        /*11d4*/ 	.word	index@(_Z25selective_scan_bwd_kernelI32Selective_Scan_bwd_kernel_traitsILi64ELi16ELb1ELb1ELb1ELb0ELb0EN3c104HalfEfEEv12SSMParamsBwd)
        /*11d8*/ 	.word	0x00000000


	//----- nvinfo : EIATTR_MIN_STACK_SIZE
	.align		4
.L_789:
        /*11dc*/ 	.byte	0x04, 0x12
        /*11de*/ 	.short	(.L_791 - .L_790)
	.align		4
.L_790:
        /*11e0*/ 	.word	index@(_Z25selective_scan_bwd_kernelI32Selective_Scan_bwd_kernel_traitsILi64ELi16ELb1ELb1ELb1ELb0ELb1EN3c104HalfEfEEv12SSMParamsBwd)
        /*11e4*/ 	.word	0x00000000


	//----- nvinfo : EIATTR_MIN_STACK_SIZE
	.align		4
.L_791:
        /*11e8*/ 	.byte	0x04, 0x12
        /*11ea*/ 	.short	(.L_793 - .L_792)
	.align		4
.L_792:
        /*11ec*/ 	.word	index@(_Z25selective_scan_bwd_kernelI32Selective_Scan_bwd_kernel_traitsILi64ELi16ELb1ELb1ELb1ELb1ELb0EN3c104HalfEfEEv12SSMParamsBwd)
        /*11f0*/ 	.word	0x00000000


	//----- nvinfo : EIATTR_MIN_STACK_SIZE
	.align		4
.L_793:
        /*11f4*/ 	.byte	0x04, 0x12
        /*11f6*/ 	.short	(.L_795 - .L_794)
	.align		4
.L_794:
        /*11f8*/ 	.word	index@(_Z25selective_scan_bwd_kernelI32Selective_Scan_bwd_kernel_traitsILi64ELi16ELb1ELb1ELb1ELb1ELb1EN3c104HalfEfEEv12SSMParamsBwd)
        /*11fc*/ 	.word	0x00000000


	//----- nvinfo : EIATTR_MIN_STACK_SIZE
	.align		4
.L_795:
        /*1200*/ 	.byte	0x04, 0x12
        /*1202*/ 	.short	(.L_797 - .L_796)
	.align		4
.L_796:
        /*1204*/ 	.word	index@(_Z25selective_scan_bwd_kernelI32Selective_Scan_bwd_kernel_traitsILi32ELi16ELb0ELb0ELb0ELb0ELb0EN3c104HalfEfEEv12SSMParamsBwd)
        /*1208*/ 	.word	0x00000000


	//----- nvinfo : EIATTR_MIN_STACK_SIZE
	.align		4
.L_797:
        /*120c*/ 	.byte	0x04, 0x12
        /*120e*/ 	.short	(.L_799 - .L_798)
	.align		4
.L_798:
        /*1210*/ 	.word	index@(_Z25selective_scan_bwd_kernelI32Selective_Scan_bwd_kernel_traitsILi32ELi16ELb0ELb0ELb0ELb0ELb1EN3c104HalfEfEEv12SSMParamsBwd)
        /*1214*/ 	.word	0x00000000


	//----- nvinfo : EIATTR_MIN_STACK_SIZE
	.align		4
.L_799:
        /*1218*/ 	.byte	0x04, 0x12
        /*121a*/ 	.short	(.L_801 - .L_800)
	.align		4
.L_800:
        /*121c*/ 	.word	index@(_Z25selective_scan_bwd_kernelI32Selective_Scan_bwd_kernel_traitsILi32ELi16ELb0ELb0ELb0ELb1ELb0EN3c104HalfEfEEv12SSMParamsBwd)
        /*1220*/ 	.word	0x00000000


	//----- nvinfo : EIATTR_MIN_STACK_SIZE
	.align		4
.L_801:
        /*1224*/ 	.byte	0x04, 0x12
        /*1226*/ 	.short	(.L_803 - .L_802)
	.align		4
.L_802:
        /*1228*/ 	.word	index@(_Z25selective_scan_bwd_kernelI32Selective_Scan_bwd_kernel_traitsILi32ELi16ELb0ELb0ELb0ELb1ELb1EN3c104HalfEfEEv12SSMParamsBwd)
        /*122c*/ 	.word	0x00000000


	//----- nvinfo : EIATTR_MIN_STACK_SIZE
	.align		4
.L_803:
        /*1230*/ 	.byte	0x04, 0x12
        /*1232*/ 	.short	(.L_805 - .L_804)
	.align		4
.L_804:
        /*1234*/ 	.word	index@(_Z25selective_scan_bwd_kernelI32Selective_Scan_bwd_kernel_traitsILi32ELi16ELb0ELb0ELb1ELb0ELb0EN3c104HalfEfEEv12SSMParamsBwd)
        /*1238*/ 	.word	0x00000000


	//----- nvinfo : EIATTR_MIN_STACK_SIZE
	.align		4
.L_805:
        /*123c*/ 	.byte	0x04, 0x12
        /*123e*/ 	.short	(.L_807 - .L_806)
	.align		4
.L_806:
        /*1240*/ 	.word	index@(_Z25selective_scan_bwd_kernelI32Selective_Scan_bwd_kernel_traitsILi32ELi16ELb0ELb0ELb1ELb0ELb1EN3c104HalfEfEEv12SSMParamsBwd)
        /*1244*/ 	.word	0x00000000


	//----- nvinfo : EIATTR_MIN_STACK_SIZE
	.align		4
.L_807:
        /*1248*/ 	.byte	0x04, 0x12
        /*124a*/ 	.short	(.L_809 - .L_808)
	.align		4
.L_808:
        /*124c*/ 	.word	index@(_Z25selective_scan_bwd_kernelI32Selective_Scan_bwd_kernel_traitsILi32ELi16ELb0ELb0ELb1ELb1ELb0EN3c104HalfEfEEv12SSMParamsBwd)
        /*1250*/ 	.word	0x00000000


	//----- nvinfo : EIATTR_MIN_STACK_SIZE
	.align		4
.L_809:
        /*1254*/ 	.byte	0x04, 0x12
        /*1256*/ 	.short	(.L_811 - .L_810)
	.align		4
.L_810:
        /*1258*/ 	.word	index@(_Z25selective_scan_bwd_kernelI32Selective_Scan_bwd_kernel_traitsILi32ELi16ELb0ELb0ELb1ELb1ELb1EN3c104HalfEfEEv12SSMParamsBwd)
        /*125c*/ 	.word	0x00000000


	//----- nvinfo : EIATTR_MIN_STACK_SIZE
	.align		4
.L_811:
        /*1260*/ 	.byte	0x04, 0x12
        /*1262*/ 	.short	(.L_813 - .L_812)
	.align		4
.L_812:
        /*1264*/ 	.word	index@(_Z25selective_scan_bwd_kernelI32Selective_Scan_bwd_kernel_traitsILi32ELi16ELb0ELb1ELb0ELb0ELb0EN3c104HalfEfEEv12SSMParamsBwd)
        /*1268*/ 	.word	0x00000000


	//----- nvinfo : EIATTR_MIN_STACK_SIZE
	.align		4
.L_813:
        /*126c*/ 	.byte	0x04, 0x12
        /*126e*/ 	.short	(.L_815 - .L_814)
	.align		4
.L_814:
        /*1270*/ 	.word	index@(_Z25selective_scan_bwd_kernelI32Selective_Scan_bwd_kernel_traitsILi32ELi16ELb0ELb1ELb0ELb0ELb1EN3c104HalfEfEEv12SSMParamsBwd)
        /*1274*/ 	.word	0x00000000


	//----- nvinfo : EIATTR_MIN_STACK_SIZE
	.align		4
.L_815:
        /*1278*/ 	.byte	0x04, 0x12
        /*127a*/ 	.short	(.L_817 - .L_816)
	.align		4
.L_816:
        /*127c*/ 	.word	index@(_Z25selective_scan_bwd_kernelI32Selective_Scan_bwd_kernel_traitsILi32ELi16ELb0ELb1ELb0ELb1ELb0EN3c104HalfEfEEv12SSMParamsBwd)
        /*1280*/ 	.word	0x00000000


	//----- nvinfo : EIATTR_MIN_STACK_SIZE
	.align		4
.L_817:
        /*1284*/ 	.byte	0x04, 0x12
        /*1286*/ 	.short	(.L_819 - .L_818)
	.align		4
.L_818:
        /*1288*/ 	.word	index@(_Z25selective_scan_bwd_kernelI32Selective_Scan_bwd_kernel_traitsILi32ELi16ELb0ELb1ELb0ELb1ELb1EN3c104HalfEfEEv12SSMParamsBwd)
        /*128c*/ 	.word	0x00000000


	//----- nvinfo : EIATTR_MIN_STACK_SIZE
	.align		4
.L_819:
        /*1290*/ 	.byte	0x04, 0x12
        /*1292*/ 	.short	(.L_821 - .L_820)
	.align		4
.L_820:
        /*1294*/ 	.word	index@(_Z25selective_scan_bwd_kernelI32Selective_Scan_bwd_kernel_traitsILi32ELi16ELb0ELb1ELb1ELb0ELb0EN3c104HalfEfEEv12SSMParamsBwd)
        /*1298*/ 	.word	0x00000000


	//----- nvinfo : EIATTR_MIN_STACK_SIZE
	.align		4
.L_821:
        /*129c*/ 	.byte	0x04, 0x12
        /*129e*/ 	.short	(.L_823 - .L_822)
	.align		4
.L_822:
        /*12a0*/ 	.word	index@(_Z25selective_scan_bwd_kernelI32Selective_Scan_bwd_kernel_traitsILi32ELi16ELb0ELb1ELb1ELb0ELb1EN3c104HalfEfEEv12SSMParamsBwd)
        /*12a4*/ 	.word	0x00000000


	//----- nvinfo : EIATTR_MIN_STACK_SIZE
	.align		4
.L_823:
        /*12a8*/ 	.byte	0x04, 0x12
        /*12aa*/ 	.short	(.L_825 - .L_824)
	.align		4
.L_824:
        /*12ac*/ 	.word	index@(_Z25selective_scan_bwd_kernelI32Selective_Scan_bwd_kernel_traitsILi32ELi16ELb0ELb1ELb1ELb1ELb0EN3c104HalfEfEEv12SSMParamsBwd)
        /*12b0*/ 	.word	0x00000000


	//----- nvinfo : EIATTR_MIN_STACK_SIZE
	.align		4
.L_825:
        /*12b4*/ 	.byte	0x04, 0x12
        /*12b6*/ 	.short	(.L_827 - .L_826)
	.align		4
.L_826:
        /*12b8*/ 	.word	index@(_Z25selective_scan_bwd_kernelI32Selective_Scan_bwd_kernel_traitsILi32ELi16ELb0ELb1ELb1ELb1ELb1EN3c104HalfEfEEv12SSMParamsBwd)
        /*12bc*/ 	.word	0x00000000


	//----- nvinfo : EIATTR_MIN_STACK_SIZE
	.align		4
.L_827:
        /*12c0*/ 	.byte	0x04, 0x12
        /*12c2*/ 	.short	(.L_829 - .L_828)
	.align		4
.L_828:
        /*12c4*/ 	.word	index@(_Z25selective_scan_bwd_kernelI32Selective_Scan_bwd_kernel_traitsILi32ELi16ELb1ELb0ELb0ELb0ELb0EN3c104HalfEfEEv12SSMParamsBwd)
        /*12c8*/ 	.word	0x00000000


	//----- nvinfo : EIATTR_MIN_STACK_SIZE
	.align		4
.L_829:
        /*12cc*/ 	.byte	0x04, 0x12
        /*12ce*/ 	.short	(.L_831 - .L_830)
	.align		4
.L_830:
        /*12d0*/ 	.word	index@(_Z25selective_scan_bwd_kernelI32Selective_Scan_bwd_kernel_traitsILi32ELi16ELb1ELb0ELb0ELb0ELb1EN3c104HalfEfEEv12SSMParamsBwd)
        /*12d4*/ 	.word	0x00000000


	//----- nvinfo : EIATTR_MIN_STACK_SIZE
	.align		4
.L_831:
        /*12d8*/ 	.byte	0x04, 0x12
        /*12da*/ 	.short	(.L_833 - .L_832)
	.align		4
.L_832:
        /*12dc*/ 	.word	index@(_Z25selective_scan_bwd_kernelI32Selective_Scan_bwd_kernel_traitsILi32ELi16ELb1ELb0ELb0ELb1ELb0EN3c104HalfEfEEv12SSMParamsBwd)
        /*12e0*/ 	.word	0x00000000


	//----- nvinfo : EIATTR_MIN_STACK_SIZE
	.align		4
.L_833:
        /*12e4*/ 	.byte	0x04, 0x12
        /*12e6*/ 	.short	(.L_835 - .L_834)
	.align		4
.L_834:
        /*12e8*/ 	.word	index@(_Z25selective_scan_bwd_kernelI32Selective_Scan_bwd_kernel_traitsILi32ELi16ELb1ELb0ELb0ELb1ELb1EN3c104HalfEfEEv12SSMParamsBwd)
        /*12ec*/ 	.word	0x00000000


	//----- nvinfo : EIATTR_MIN_STACK_SIZE
	.align		4
.L_835:
        /*12f0*/ 	.byte	0x04, 0x12
        /*12f2*/ 	.short	(.L_837 - .L_836)
	.align		4
.L_836:
        /*12f4*/ 	.word	index@(_Z25selective_scan_bwd_kernelI32Selective_Scan_bwd_kernel_traitsILi32ELi16ELb1ELb0ELb1ELb0ELb0EN3c104HalfEfEEv12SSMParamsBwd)
        /*12f8*/ 	.word	0x00000000


	//----- nvinfo : EIATTR_MIN_STACK_SIZE
	.align		4
.L_837:
        /*12fc*/ 	.byte	0x04, 0x12
        /*12fe*/ 	.short	(.L_839 - .L_838)
	.align		4
.L_838:
        /*1300*/ 	.word	index@(_Z25selective_scan_bwd_kernelI32Selective_Scan_bwd_kernel_traitsILi32ELi16ELb1ELb0ELb1ELb0ELb1EN3c104HalfEfEEv12SSMParamsBwd)
        /*1304*/ 	.word	0x00000000


	//----- nvinfo : EIATTR_MIN_STACK_SIZE
	.align		4
.L_839:
        /*1308*/ 	.byte	0x04, 0x12
        /*130a*/ 	.short	(.L_841 - .L_840)
	.align		4
.L_840:
        /*130c*/ 	.word	index@(_Z25selective_scan_bwd_kernelI32Selective_Scan_bwd_kernel_traitsILi32ELi16ELb1ELb0ELb1ELb1ELb0EN3c104HalfEfEEv12SSMParamsBwd)
        /*1310*/ 	.word	0x00000000


	//----- nvinfo : EIATTR_MIN_STACK_SIZE
	.align		4
.L_841:
        /*1314*/ 	.byte	0x04, 0x12
        /*1316*/ 	.short	(.L_843 - .L_842)
	.align		4
.L_842:
        /*1318*/ 	.word	index@(_Z25selective_scan_bwd_kernelI32Selective_Scan_bwd_kernel_traitsILi32ELi16ELb1ELb0ELb1ELb1ELb1EN3c104HalfEfEEv12SSMParamsBwd)
        /*131c*/ 	.word	0x00000000


	//----- nvinfo : EIATTR_MIN_STACK_SIZE
	.align		4
.L_843:
        /*1320*/ 	.byte	0x04, 0x12
        /*1322*/ 	.short	(.L_845 - .L_844)
	.align		4
.L_844:
        /*1324*/ 	.word	index@(_Z25selective_scan_bwd_kernelI32Selective_Scan_bwd_kernel_traitsILi32ELi16ELb1ELb1ELb0ELb0ELb0EN3c104HalfEfEEv12SSMParamsBwd)
        /*1328*/ 	.word	0x00000000


	//----- nvinfo : EIATTR_MIN_STACK_SIZE
	.align		4
.L_845:
        /*132c*/ 	.byte	0x04, 0x12
        /*132e*/ 	.short	(.L_847 - .L_846)
	.align		4
.L_846:
        /*1330*/ 	.word	index@(_Z25selective_scan_bwd_kernelI32Selective_Scan_bwd_kernel_traitsILi32ELi16ELb1ELb1ELb0ELb0ELb1EN3c104HalfEfEEv12SSMParamsBwd)
        /*1334*/ 	.word	0x00000000


	//----- nvinfo : EIATTR_MIN_STACK_SIZE
	.align		4
.L_847:
        /*1338*/ 	.byte	0x04, 0x12
        /*133a*/ 	.short	(.L_849 - .L_848)
	.align		4
.L_848:
        /*133c*/ 	.word	index@(_Z25selective_scan_bwd_kernelI32Selective_Scan_bwd_kernel_traitsILi32ELi16ELb1ELb1ELb0ELb1ELb0EN3c104HalfEfEEv12SSMParamsBwd)
        /*1340*/ 	.word	0x00000000


	//----- nvinfo : EIATTR_MIN_STACK_SIZE
	.align		4
.L_849:
        /*1344*/ 	.byte	0x04, 0x12
        /*1346*/ 	.short	(.L_851 - .L_850)
	.align		4
.L_850:
        /*1348*/ 	.word	index@(_Z25selective_scan_bwd_kernelI32Selective_Scan_bwd_kernel_traitsILi32ELi16ELb1ELb1ELb0ELb1ELb1EN3c104HalfEfEEv12SSMParamsBwd)
        /*134c*/ 	.word	0x00000000


	//----- nvinfo : EIATTR_MIN_STACK_SIZE
	.align		4
.L_851:
        /*1350*/ 	.byte	0x04, 0x12
        /*1352*/ 	.short	(.L_853 - .L_852)
	.align		4
.L_852:
        /*1354*/ 	.word	index@(_Z25selective_scan_bwd_kernelI32Selective_Scan_bwd_kernel_traitsILi32ELi16ELb1ELb1ELb1ELb0ELb0EN3c104HalfEfEEv12SSMParamsBwd)
        /*1358*/ 	.word	0x00000000


	//----- nvinfo : EIATTR_MIN_STACK_SIZE
	.align		4
.L_853:
        /*135c*/ 	.byte	0x04, 0x12
        /*135e*/ 	.short	(.L_855 - .L_854)
	.align		4
.L_854:
        /*1360*/ 	.word	index@(_Z25selective_scan_bwd_kernelI32Selective_Scan_bwd_kernel_traitsILi32ELi16ELb1ELb1ELb1ELb0ELb1EN3c104HalfEfEEv12SSMParamsBwd)
        /*1364*/ 	.word	0x00000000


	//----- nvinfo : EIATTR_MIN_STACK_SIZE
	.align		4
.L_855:
        /*1368*/ 	.byte	0x04, 0x12
        /*136a*/ 	.short	(.L_857 - .L_856)
	.align		4
.L_856:
        /*136c*/ 	.word	index@(_Z25selective_scan_bwd_kernelI32Selective_Scan_bwd_kernel_traitsILi32ELi16ELb1ELb1ELb1ELb1ELb0EN3c104HalfEfEEv12SSMParamsBwd)
        /*1370*/ 	.word	0x00000000


	//----- nvinfo : EIATTR_MIN_STACK_SIZE
	.align		4
.L_857:
        /*1374*/ 	.byte	0x04, 0x12
        /*1376*/ 	.short	(.L_859 - .L_858)
	.align		4
.L_858:
        /*1378*/ 	.word	index@(_Z25selective_scan_bwd_kernelI32Selective_Scan_bwd_kernel_traitsILi32ELi16ELb1ELb1ELb1ELb1ELb1EN3c104HalfEfEEv12SSMParamsBwd)
        /*137c*/ 	.word	0x00000000


	//----- nvinfo : EIATTR_MIN_STACK_SIZE
	.align		4
.L_859:
        /*1380*/ 	.byte	0x04, 0x12
        /*1382*/ 	.short	(.L_861 - .L_860)
	.align		4
.L_860:
        /*1384*/ 	.word	index@(_Z25selective_scan_bwd_kernelI32Selective_Scan_bwd_kernel_traitsILi32ELi8ELb0ELb0ELb0ELb0ELb0EN3c104HalfEfEEv12SSMParamsBwd)
        /*1388*/ 	.word	0x00000000


	//----- nvinfo : EIATTR_MIN_STACK_SIZE
	.align		4
.L_861:
        /*138c*/ 	.byte	0x04, 0x12
        /*138e*/ 	.short	(.L_863 - .L_862)
	.align		4
.L_862:
        /*1390*/ 	.word	index@(_Z25selective_scan_bwd_kernelI32Selective_Scan_bwd_kernel_traitsILi32ELi8ELb0ELb0ELb0ELb0ELb1EN3c104HalfEfEEv12SSMParamsBwd)
        /*1394*/ 	.word	0x00000000


	//----- nvinfo : EIATTR_MIN_STACK_SIZE
	.align		4
.L_863:
        /*1398*/ 	.byte	0x04, 0x12
        /*139a*/ 	.short	(.L_865 - .L_864)
	.align		4
.L_864:
        /*139c*/ 	.word	index@(_Z25selective_scan_bwd_kernelI32Selective_Scan_bwd_kernel_traitsILi32ELi8ELb0ELb0ELb0ELb1ELb0EN3c104HalfEfEEv12SSMParamsBwd)
        /*13a0*/ 	.word	0x00000000


	//----- nvinfo : EIATTR_MIN_STACK_SIZE
	.align		4
.L_865:
        /*13a4*/ 	.byte	0x04, 0x12
        /*13a6*/ 	.short	(.L_867 - .L_866)
	.align		4
.L_866:
        /*13a8*/ 	.word	index@(_Z25selective_scan_bwd_kernelI32Selective_Scan_bwd_kernel_traitsILi32ELi8ELb0ELb0ELb0ELb1ELb1EN3c104HalfEfEEv12SSMParamsBwd)
        /*13ac*/ 	.word	0x00000000


	//----- nvinfo : EIATTR_MIN_STACK_SIZE
	.align		4
.L_867:
        /*13b0*/ 	.byte	0x04, 0x12
        /*13b2*/ 	.short	(.L_869 - .L_868)
	.align		4
.L_868:
        /*13b4*/ 	.word	index@(_Z25selective_scan_bwd_kernelI32Selective_Scan_bwd_kernel_traitsILi32ELi8ELb0ELb0ELb1ELb0ELb0EN3c104HalfEfEEv12SSMParamsBwd)
        /*13b8*/ 	.word	0x00000000


	//----- nvinfo : EIATTR_MIN_STACK_SIZE
	.align		4
.L_869:
        /*13bc*/ 	.byte	0x04, 0x12
        /*13be*/ 	.short	(.L_871 - .L_870)
	.align		4
.L_870:
        /*13c0*/ 	.word	index@(_Z25selective_scan_bwd_kernelI32Selective_Scan_bwd_kernel_traitsILi32ELi8ELb0ELb0ELb1ELb0ELb1EN3c104HalfEfEEv12SSMParamsBwd)
        /*13c4*/ 	.word	0x00000000


	//----- nvinfo : EIATTR_MIN_STACK_SIZE
	.align		4
.L_871:
        /*13c8*/ 	.byte	0x04, 0x12
        /*13ca*/ 	.short	(.L_873 - .L_872)
	.align		4
.L_872:
        /*13cc*/ 	.word	index@(_Z25selective_scan_bwd_kernelI32Selective_Scan_bwd_kernel_traitsILi32ELi8ELb0ELb0ELb1ELb1ELb0EN3c104HalfEfEEv12SSMParamsBwd)
        /*13d0*/ 	.word	0x00000000


	//----- nvinfo : EIATTR_MIN_STACK_SIZE
	.align		4
.L_873:
        /*13d4*/ 	.byte	0x04, 0x12
        /*13d6*/ 	.short	(.L_875 - .L_874)
	.align		4
.L_874:
        /*13d8*/ 	.word	index@(_Z25selective_scan_bwd_kernelI32Selective_Scan_bwd_kernel_traitsILi32ELi8ELb0ELb0ELb1ELb1ELb1EN3c104HalfEfEEv12SSMParamsBwd)
        /*13dc*/ 	.word	0x00000000


	//----- nvinfo : EIATTR_MIN_STACK_SIZE
	.align		4
.L_875:
        /*13e0*/ 	.byte	0x04, 0x12
        /*13e2*/ 	.short	(.L_877 - .L_876)
	.align		4
.L_876:
        /*13e4*/ 	.word	index@(_Z25selective_scan_bwd_kernelI32Selective_Scan_bwd_kernel_traitsILi32ELi8ELb0ELb1ELb0ELb0ELb0EN3c104HalfEfEEv12SSMParamsBwd)
        /*13e8*/ 	.word	0x00000000


	//----- nvinfo : EIATTR_MIN_STACK_SIZE
	.align		4
.L_877:
        /*13ec*/ 	.byte	0x04, 0x12
        /*13ee*/ 	.short	(.L_879 - .L_878)
	.align		4
.L_878:
        /*13f0*/ 	.word	index@(_Z25selective_scan_bwd_kernelI32Selective_Scan_bwd_kernel_traitsILi32ELi8ELb0ELb1ELb0ELb0ELb1EN3c104HalfEfEEv12SSMParamsBwd)
        /*13f4*/ 	.word	0x00000000


	//----- nvinfo : EIATTR_MIN_STACK_SIZE
	.align		4
.L_879:
        /*13f8*/ 	.byte	0x04, 0x12
        /*13fa*/ 	.short	(.L_881 - .L_880)
	.align		4
.L_880:
        /*13fc*/ 	.word	index@(_Z25selective_scan_bwd_kernelI32Selective_Scan_bwd_kernel_traitsILi32ELi8ELb0ELb1ELb0ELb1ELb0EN3c104HalfEfEEv12SSMParamsBwd)
        /*1400*/ 	.word	0x00000000


	//----- nvinfo : EIATTR_MIN_STACK_SIZE
	.align		4
.L_881:
        /*1404*/ 	.byte	0x04, 0x12
        /*1406*/ 	.short	(.L_883 - .L_882)
	.align		4
.L_882:
        /*1408*/ 	.word	index@(_Z25selective_scan_bwd_kernelI32Selective_Scan_bwd_kernel_traitsILi32ELi8ELb0ELb1ELb0ELb1ELb1EN3c104HalfEfEEv12SSMParamsBwd)
        /*140c*/ 	.word	0x00000000


	//----- nvinfo : EIATTR_MIN_STACK_SIZE
	.align		4
.L_883:
        /*1410*/ 	.byte	0x04, 0x12
        /*1412*/ 	.short	(.L_885 - .L_884)
	.align		4
.L_884:
        /*1414*/ 	.word	index@(_Z25selective_scan_bwd_kernelI32Selective_Scan_bwd_kernel_traitsILi32ELi8ELb0ELb1ELb1ELb0ELb0EN3c104HalfEfEEv12SSMParamsBwd)
        /*1418*/ 	.word	0x00000000


	//----- nvinfo : EIATTR_MIN_STACK_SIZE
	.align		4
.L_885:
        /*141c*/ 	.byte	0x04, 0x12
        /*141e*/ 	.short	(.L_887 - .L_886)
	.align		4
.L_886:
        /*1420*/ 	.word	index@(_Z25selective_scan_bwd_kernelI32Selective_Scan_bwd_kernel_traitsILi32ELi8ELb0ELb1ELb1ELb0ELb1EN3c104HalfEfEEv12SSMParamsBwd)
        /*1424*/ 	.word	0x00000000


	//----- nvinfo : EIATTR_MIN_STACK_SIZE
	.align		4
.L_887:
        /*1428*/ 	.byte	0x04, 0x12
        /*142a*/ 	.short	(.L_889 - .L_888)
	.align		4
.L_888:
        /*142c*/ 	.word	index@(_Z25selective_scan_bwd_kernelI32Selective_Scan_bwd_kernel_traitsILi32ELi8ELb0ELb1ELb1ELb1ELb0EN3c104HalfEfEEv12SSMParamsBwd)
        /*1430*/ 	.word	0x00000000


	//----- nvinfo : EIATTR_MIN_STACK_SIZE
	.align		4
.L_889:
        /*1434*/ 	.byte	0x04, 0x12
        /*1436*/ 	.short	(.L_891 - .L_890)
	.align		4
.L_890:
        /*1438*/ 	.word	index@(_Z25selective_scan_bwd_kernelI32Selective_Scan_bwd_kernel_traitsILi32ELi8ELb0ELb1ELb1ELb1ELb1EN3c104HalfEfEEv12SSMParamsBwd)
        /*143c*/ 	.word	0x00000000


	//----- nvinfo : EIATTR_MIN_STACK_SIZE
	.align		4
.L_891:
        /*1440*/ 	.byte	0x04, 0x12
        /*1442*/ 	.short	(.L_893 - .L_892)
	.align		4
.L_892:
        /*1444*/ 	.word	index@(_Z25selective_scan_bwd_kernelI32Selective_Scan_bwd_kernel_traitsILi32ELi8ELb1ELb0ELb0ELb0ELb0EN3c104HalfEfEEv12SSMParamsBwd)
        /*1448*/ 	.word	0x00000000


	//----- nvinfo : EIATTR_MIN_STACK_SIZE
	.align		4
.L_893:
        /*144c*/ 	.byte	0x04, 0x12
        /*144e*/ 	.short	(.L_895 - .L_894)
	.align		4
.L_894:
        /*1450*/ 	.word	index@(_Z25selective_scan_bwd_kernelI32Selective_Scan_bwd_kernel_traitsILi32ELi8ELb1ELb0ELb0ELb0ELb1EN3c104HalfEfEEv12SSMParamsBwd)
        /*1454*/ 	.word	0x00000000


	//----- nvinfo : EIATTR_MIN_STACK_SIZE
	.align		4
.L_895:
        /*1458*/ 	.byte	0x04, 0x12
        /*145a*/ 	.short	(.L_897 - .L_896)
	.align		4
.L_896:
        /*145c*/ 	.word	index@(_Z25selective_scan_bwd_kernelI32Selective_Scan_bwd_kernel_traitsILi32ELi8ELb1ELb0ELb0ELb1ELb0EN3c104HalfEfEEv12SSMParamsBwd)
        /*1460*/ 	.word	0x00000000


	//----- nvinfo : EIATTR_MIN_STACK_SIZE
	.align		4
.L_897:
        /*1464*/ 	.byte	0x04, 0x12
        /*1466*/ 	.short	(.L_899 - .L_898)
	.align		4
.L_898:
        /*1468*/ 	.word	index@(_Z25selective_scan_bwd_kernelI32Selective_Scan_bwd_kernel_traitsILi32ELi8ELb1ELb0ELb0ELb1ELb1EN3c104HalfEfEEv12SSMParamsBwd)
        /*146c*/ 	.word	0x00000000


	//----- nvinfo : EIATTR_MIN_STACK_SIZE
	.align		4
.L_899:
        /*1470*/ 	.byte	0x04, 0x12
        /*1472*/ 	.short	(.L_901 - .L_900)
	.align		4
.L_900:
        /*1474*/ 	.word	index@(_Z25selective_scan_bwd_kernelI32Selective_Scan_bwd_kernel_traitsILi32ELi8ELb1ELb0ELb1ELb0ELb0EN3c104HalfEfEEv12SSMParamsBwd)
        /*1478*/ 	.word	0x00000000


	//----- nvinfo : EIATTR_MIN_STACK_SIZE
	.align		4
.L_901:
        /*147c*/ 	.byte	0x04, 0x12
        /*147e*/ 	.short	(.L_903 - .L_902)
	.align		4
.L_902:
        /*1480*/ 	.word	index@(_Z25selective_scan_bwd_kernelI32Selective_Scan_bwd_kernel_traitsILi32ELi8ELb1ELb0ELb1ELb0ELb1EN3c104HalfEfEEv12SSMParamsBwd)
        /*1484*/ 	.word	0x00000000


	//----- nvinfo : EIATTR_MIN_STACK_SIZE
	.align		4
.L_903:
        /*1488*/ 	.byte	0x04, 0x12
        /*148a*/ 	.short	(.L_905 - .L_904)
	.align		4
.L_904:
        /*148c*/ 	.word	index@(_Z25selective_scan_bwd_kernelI32Selective_Scan_bwd_kernel_traitsILi32ELi8ELb1ELb0ELb1ELb1ELb0EN3c104HalfEfEEv12SSMParamsBwd)
        /*1490*/ 	.word	0x00000000


	//----- nvinfo : EIATTR_MIN_STACK_SIZE
	.align		4
.L_905:
        /*1494*/ 	.byte	0x04, 0x12
        /*1496*/ 	.short	(.L_907 - .L_906)
	.align		4
.L_906:
        /*1498*/ 	.word	index@(_Z25selective_scan_bwd_kernelI32Selective_Scan_bwd_kernel_traitsILi32ELi8ELb1ELb0ELb1ELb1ELb1EN3c104HalfEfEEv12SSMParamsBwd)
        /*149c*/ 	.word	0x00000000


	//----- nvinfo : EIATTR_MIN_STACK_SIZE
	.align		4
.L_907:
        /*14a0*/ 	.byte	0x04, 0x12
        /*14a2*/ 	.short	(.L_909 - .L_908)
	.align		4
.L_908:
        /*14a4*/ 	.word	index@(_Z25selective_scan_bwd_kernelI32Selective_Scan_bwd_kernel_traitsILi32ELi8ELb1ELb1ELb0ELb0ELb0EN3c104HalfEfEEv12SSMParamsBwd)
        /*14a8*/ 	.word	0x00000000


	//----- nvinfo : EIATTR_MIN_STACK_SIZE
	.align		4
.L_909:
        /*14ac*/ 	.byte	0x04, 0x12
        /*14ae*/ 	.short	(.L_911 - .L_910)
	.align		4
.L_910:
        /*14b0*/ 	.word	index@(_Z25selective_scan_bwd_kernelI32Selective_Scan_bwd_kernel_traitsILi32ELi8ELb1ELb1ELb0ELb0ELb1EN3c104HalfEfEEv12SSMParamsBwd)
        /*14b4*/ 	.word	0x00000000


	//----- nvinfo : EIATTR_MIN_STACK_SIZE
	.align		4
.L_911:
        /*14b8*/ 	.byte	0x04, 0x12
        /*14ba*/ 	.short	(.L_913 - .L_912)
	.align		4
.L_912:
        /*14bc*/ 	.word	index@(_Z25selective_scan_bwd_kernelI32Selective_Scan_bwd_kernel_traitsILi32ELi8ELb1ELb1ELb0ELb1ELb0EN3c104HalfEfEEv12SSMParamsBwd)
        /*14c0*/ 	.word	0x00000000


	//----- nvinfo : EIATTR_MIN_STACK_SIZE
	.align		4
.L_913:
        /*14c4*/ 	.byte	0x04, 0x12
        /*14c6*/ 	.short	(.L_915 - .L_914)
	.align		4
.L_914:
        /*14c8*/ 	.word	index@(_Z25selective_scan_bwd_kernelI32Selective_Scan_bwd_kernel_traitsILi32ELi8ELb1ELb1ELb0ELb1ELb1EN3c104HalfEfEEv12SSMParamsBwd)
        /*14cc*/ 	.word	0x00000000


	//----- nvinfo : EIATTR_MIN_STACK_SIZE
	.align		4
.L_915:
        /*14d0*/ 	.byte	0x04, 0x12
        /*14d2*/ 	.short	(.L_917 - .L_916)
	.align		4
.L_916:
        /*14d4*/ 	.word	index@(_Z25selective_scan_bwd_kernelI32Selective_Scan_bwd_kernel_traitsILi32ELi8ELb1ELb1ELb1ELb0ELb0EN3c104HalfEfEEv12SSMParamsBwd)
        /*14d8*/ 	.word	0x00000000


	//----- nvinfo : EIATTR_MIN_STACK_SIZE
	.align		4
.L_917:
        /*14dc*/ 	.byte	0x04, 0x12
        /*14de*/ 	.short	(.L_919 - .L_918)
	.align		4
.L_918:
        /*14e0*/ 	.word	index@(_Z25selective_scan_bwd_kernelI32Selective_Scan_bwd_kernel_traitsILi32ELi8ELb1ELb1ELb1ELb0ELb1EN3c104HalfEfEEv12SSMParamsBwd)
        /*14e4*/ 	.word	0x00000000


	//----- nvinfo : EIATTR_MIN_STACK_SIZE
	.align		4
.L_919:
        /*14e8*/ 	.byte	0x04, 0x12
        /*14ea*/ 	.short	(.L_921 - .L_920)
	.align		4
.L_920:
        /*14ec*/ 	.word	index@(_Z25selective_scan_bwd_kernelI32Selective_Scan_bwd_kernel_traitsILi32ELi8ELb1ELb1ELb1ELb1ELb0EN3c104HalfEfEEv12SSMParamsBwd)
        /*14f0*/ 	.word	0x00000000


	//----- nvinfo : EIATTR_MIN_STACK_SIZE
	.align		4
.L_921:
        /*14f4*/ 	.byte	0x04, 0x12
        /*14f6*/ 	.short	(.L_923 - .L_922)
	.align		4
.L_922:
        /*14f8*/ 	.word	index@(_Z25selective_scan_bwd_kernelI32Selective_Scan_bwd_kernel_traitsILi32ELi8ELb1ELb1ELb1ELb1ELb1EN3c104HalfEfEEv12SSMParamsBwd)
        /*14fc*/ 	.word	0x00000000


	//----- nvinfo : EIATTR_MIN_STACK_SIZE
	.align		4
.L_923:
        /*1500*/ 	.byte	0x04, 0x12
        /*1502*/ 	.short	(.L_925 - .L_924)
	.align		4
.L_924:
        /*1504*/ 	.word	index@(_Z25selective_scan_bwd_kernelI32Selective_Scan_bwd_kernel_traitsILi32ELi4ELb0ELb0ELb0ELb0ELb0EN3c104HalfEfEEv12SSMParamsBwd)
        /*1508*/ 	.word	0x00000000


	//----- nvinfo : EIATTR_MIN_STACK_SIZE
	.align		4
.L_925:
        /*150c*/ 	.byte	0x04, 0x12
        /*150e*/ 	.short	(.L_927 - .L_926)
	.align		4
.L_926:
        /*1510*/ 	.word	index@(_Z25selective_scan_bwd_kernelI32Selective_Scan_bwd_kernel_traitsILi32ELi4ELb0ELb0ELb0ELb0ELb1EN3c104HalfEfEEv12SSMParamsBwd)
        /*1514*/ 	.word	0x00000000


	//----- nvinfo : EIATTR_MIN_STACK_SIZE
	.align		4
.L_927:
        /*1518*/ 	.byte	0x04, 0x12
        /*151a*/ 	.short	(.L_929 - .L_928)
	.align		4
.L_928:
        /*151c*/ 	.word	index@(_Z25selective_scan_bwd_kernelI32Selective_Scan_bwd_kernel_traitsILi32ELi4ELb0ELb0ELb0ELb1ELb0EN3c104HalfEfEEv12SSMParamsBwd)
        /*1520*/ 	.word	0x00000000


	//----- nvinfo : EIATTR_MIN_STACK_SIZE
	.align		4
.L_929:
        /*1524*/ 	.byte	0x04, 0x12
        /*1526*/ 	.short	(.L_931 - .L_930)
	.align		4
.L_930:
        /*1528*/ 	.word	index@(_Z25selective_scan_bwd_kernelI32Selective_Scan_bwd_kernel_traitsILi32ELi4ELb0ELb0ELb0ELb1ELb1EN3c104HalfEfEEv12SSMParamsBwd)
        /*152c*/ 	.word	0x00000000


	//----- nvinfo : EIATTR_MIN_STACK_SIZE
	.align		4
.L_931:
        /*1530*/ 	.byte	0x04, 0x12
        /*1532*/ 	.short	(.L_933 - .L_932)
	.align		4
.L_932:
        /*1534*/ 	.word	index@(_Z25selective_scan_bwd_kernelI32Selective_Scan_bwd_kernel_traitsILi32ELi4ELb0ELb0ELb1ELb0ELb0EN3c104HalfEfEEv12SSMParamsBwd)
        /*1538*/ 	.word	0x00000000


	//----- nvinfo : EIATTR_MIN_STACK_SIZE
	.align		4
.L_933:
        /*153c*/ 	.byte	0x04, 0x12
        /*153e*/ 	.short	(.L_935 - .L_934)
	.align		4
.L_934:
        /*1540*/ 	.word	index@(_Z25selective_scan_bwd_kernelI32Selective_Scan_bwd_kernel_traitsILi32ELi4ELb0ELb0ELb1ELb0ELb1EN3c104HalfEfEEv12SSMParamsBwd)
        /*1544*/ 	.word	0x00000000


	//----- nvinfo : EIATTR_MIN_STACK_SIZE
	.align		4
.L_935:
        /*1548*/ 	.byte	0x04, 0x12
        /*154a*/ 	.short	(.L_937 - .L_936)
	.align		4
.L_936:
        /*154c*/ 	.word	index@(_Z25selective_scan_bwd_kernelI32Selective_Scan_bwd_kernel_traitsILi32ELi4ELb0ELb0ELb1ELb1ELb0EN3c104HalfEfEEv12SSMParamsBwd)
        /*1550*/ 	.word	0x00000000


	//----- nvinfo : EIATTR_MIN_STACK_SIZE
	.align		4
.L_937:
        /*1554*/ 	.byte	0x04, 0x12
        /*1556*/ 	.short	(.L_939 - .L_938)
	.align		4
.L_938:
        /*1558*/ 	.word	index@(_Z25selective_scan_bwd_kernelI32Selective_Scan_bwd_kernel_traitsILi32ELi4ELb0ELb0ELb1ELb1ELb1EN3c104HalfEfEEv12SSMParamsBwd)
        /*155c*/ 	.word	0x00000000


	//----- nvinfo : EIATTR_MIN_STACK_SIZE
	.align		4
.L_939:
        /*1560*/ 	.byte	0x04, 0x12
        /*1562*/ 	.short	(.L_941 - .L_940)
	.align		4
.L_940:
        /*1564*/ 	.word	index@(_Z25selective_scan_bwd_kernelI32Selective_Scan_bwd_kernel_traitsILi32ELi4ELb0ELb1ELb0ELb0ELb0EN3c104HalfEfEEv12SSMParamsBwd)
        /*1568*/ 	.word	0x00000000


	//----- nvinfo : EIATTR_MIN_STACK_SIZE
	.align		4
.L_941:
        /*156c*/ 	.byte	0x04, 0x12
        /*156e*/ 	.short	(.L_943 - .L_942)
	.align		4
.L_942:
        /*1570*/ 	.word	index@(_Z25selective_scan_bwd_kernelI32Selective_Scan_bwd_kernel_traitsILi32ELi4ELb0ELb1ELb0ELb0ELb1EN3c104HalfEfEEv12SSMParamsBwd)
        /*1574*/ 	.word	0x00000000


	//----- nvinfo : EIATTR_MIN_STACK_SIZE
	.align		4
.L_943:
        /*1578*/ 	.byte	0x04, 0x12
        /*157a*/ 	.short	(.L_945 - .L_944)
	.align		4
.L_944:
        /*157c*/ 	.word	index@(_Z25selective_scan_bwd_kernelI32Selective_Scan_bwd_kernel_traitsILi32ELi4ELb0ELb1ELb0ELb1ELb0EN3c104HalfEfEEv12SSMParamsBwd)
        /*1580*/ 	.word	0x00000000


	//----- nvinfo : EIATTR_MIN_STACK_SIZE
	.align		4
.L_945:
        /*1584*/ 	.byte	0x04, 0x12
        /*1586*/ 	.short	(.L_947 - .L_946)
	.align		4
.L_946:
        /*1588*/ 	.word	index@(_Z25selective_scan_bwd_kernelI32Selective_Scan_bwd_kernel_traitsILi32ELi4ELb0ELb1ELb0ELb1ELb1EN3c104HalfEfEEv12SSMParamsBwd)
        /*158c*/ 	.word	0x00000000


	//----- nvinfo : EIATTR_MIN_STACK_SIZE
	.align		4
.L_947:
        /*1590*/ 	.byte	0x04, 0x12
        /*1592*/ 	.short	(.L_949 - .L_948)
	.align		4
.L_948:
        /*1594*/ 	.word	index@(_Z25selective_scan_bwd_kernelI32Selective_Scan_bwd_kernel_traitsILi32ELi4ELb0ELb1ELb1ELb0ELb0EN3c104HalfEfEEv12SSMParamsBwd)
        /*1598*/ 	.word	0x00000000


	//----- nvinfo : EIATTR_MIN_STACK_SIZE
	.align		4
.L_949:
        /*159c*/ 	.byte	0x04, 0x12
        /*159e*/ 	.short	(.L_951 - .L_950)
	.align		4
.L_950:
        /*15a0*/ 	.word	index@(_Z25selective_scan_bwd_kernelI32Selective_Scan_bwd_kernel_traitsILi32ELi4ELb0ELb1ELb1ELb0ELb1EN3c104HalfEfEEv12SSMParamsBwd)
        /*15a4*/ 	.word	0x00000000


	//----- nvinfo : EIATTR_MIN_STACK_SIZE
	.align		4
.L_951:
        /*15a8*/ 	.byte	0x04, 0x12
        /*15aa*/ 	.short	(.L_953 - .L_952)
	.align		4
.L_952:
        /*15ac*/ 	.word	index@(_Z25selective_scan_bwd_kernelI32Selective_Scan_bwd_kernel_traitsILi32ELi4ELb0ELb1ELb1ELb1ELb0EN3c104HalfEfEEv12SSMParamsBwd)
        /*15b0*/ 	.word	0x00000000


	//----- nvinfo : EIATTR_MIN_STACK_SIZE
	.align		4
.L_953:
        /*15b4*/ 	.byte	0x04, 0x12
        /*15b6*/ 	.short	(.L_955 - .L_954)
	.align		4
.L_954:
        /*15b8*/ 	.word	index@(_Z25selective_scan_bwd_kernelI32Selective_Scan_bwd_kernel_traitsILi32ELi4ELb0ELb1ELb1ELb1ELb1EN3c104HalfEfEEv12SSMParamsBwd)
        /*15bc*/ 	.word	0x00000000


	//----- nvinfo : EIATTR_MIN_STACK_SIZE
	.align		4
.L_955:
        /*15c0*/ 	.byte	0x04, 0x12
        /*15c2*/ 	.short	(.L_957 - .L_956)
	.align		4
.L_956:
        /*15c4*/ 	.word	index@(_Z25selective_scan_bwd_kernelI32Selective_Scan_bwd_kernel_traitsILi32ELi4ELb1ELb0ELb0ELb0ELb0EN3c104HalfEfEEv12SSMParamsBwd)
        /*15c8*/ 	.word	0x00000000


	//----- nvinfo : EIATTR_MIN_STACK_SIZE
	.align		4
.L_957:
        /*15cc*/ 	.byte	0x04, 0x12
        /*15ce*/ 	.short	(.L_959 - .L_958)
	.align		4
.L_958:
        /*15d0*/ 	.word	index@(_Z25selective_scan_bwd_kernelI32Selective_Scan_bwd_kernel_traitsILi32ELi4ELb1ELb0ELb0ELb0ELb1EN3c104HalfEfEEv12SSMParamsBwd)
        /*15d4*/ 	.word	0x00000000


	//----- nvinfo : EIATTR_MIN_STACK_SIZE
	.align		4
.L_959:
        /*15d8*/ 	.byte	0x04, 0x12
        /*15da*/ 	.short	(.L_961 - .L_960)
	.align		4
.L_960:
        /*15dc*/ 	.word	index@(_Z25selective_scan_bwd_kernelI32Selective_Scan_bwd_kernel_traitsILi32ELi4ELb1ELb0ELb0ELb1ELb0EN3c104HalfEfEEv12SSMParamsBwd)
        /*15e0*/ 	.word	0x00000000


	//----- nvinfo : EIATTR_MIN_STACK_SIZE
	.align		4
.L_961:
        /*15e4*/ 	.byte	0x04, 0x12
        /*15e6*/ 	.short	(.L_963 - .L_962)
	.align		4
.L_962:
        /*15e8*/ 	.word	index@(_Z25selective_scan_bwd_kernelI32Selective_Scan_bwd_kernel_traitsILi32ELi4ELb1ELb0ELb0ELb1ELb1EN3c104HalfEfEEv12SSMParamsBwd)
        /*15ec*/ 	.word	0x00000000


	//----- nvinfo : EIATTR_MIN_STACK_SIZE
	.align		4
.L_963:
        /*15f0*/ 	.byte	0x04, 0x12
        /*15f2*/ 	.short	(.L_965 - .L_964)
	.align		4
.L_964:
        /*15f4*/ 	.word	index@(_Z25selective_scan_bwd_kernelI32Selective_Scan_bwd_kernel_traitsILi32ELi4ELb1ELb0ELb1ELb0ELb0EN3c104HalfEfEEv12SSMParamsBwd)
        /*15f8*/ 	.word	0x00000000


	//----- nvinfo : EIATTR_MIN_STACK_SIZE
	.align		4
.L_965:
        /*15fc*/ 	.byte	0x04, 0x12
        /*15fe*/ 	.short	(.L_967 - .L_966)
	.align		4
.L_966:
        /*1600*/ 	.word	index@(_Z25selective_scan_bwd_kernelI32Selective_Scan_bwd_kernel_traitsILi32ELi4ELb1ELb0ELb1ELb0ELb1EN3c104HalfEfEEv12SSMParamsBwd)
        /*1604*/ 	.word	0x00000000


	//----- nvinfo : EIATTR_MIN_STACK_SIZE
	.align		4
.L_967:
        /*1608*/ 	.byte	0x04, 0x12
        /*160a*/ 	.short	(.L_969 - .L_968)
	.align		4
.L_968:
        /*160c*/ 	.word	index@(_Z25selective_scan_bwd_kernelI32Selective_Scan_bwd_kernel_traitsILi32ELi4ELb1ELb0ELb1ELb1ELb0EN3c104HalfEfEEv12SSMParamsBwd)
        /*1610*/ 	.word	0x00000000


	//----- nvinfo : EIATTR_MIN_STACK_SIZE
	.align		4
.L_969:
        /*1614*/ 	.byte	0x04, 0x12
        /*1616*/ 	.short	(.L_971 - .L_970)
	.align		4
.L_970:
        /*1618*/ 	.word	index@(_Z25selective_scan_bwd_kernelI32Selective_Scan_bwd_kernel_traitsILi32ELi4ELb1ELb0ELb1ELb1ELb1EN3c104HalfEfEEv12SSMParamsBwd)
        /*161c*/ 	.word	0x00000000


	//----- nvinfo : EIATTR_MIN_STACK_SIZE
	.align		4
.L_971:
        /*1620*/ 	.byte	0x04, 0x12
        /*1622*/ 	.short	(.L_973 - .L_972)
	.align		4
.L_972:
        /*1624*/ 	.word	index@(_Z25selective_scan_bwd_kernelI32Selective_Scan_bwd_kernel_traitsILi32ELi4ELb1ELb1ELb0ELb0ELb0EN3c104HalfEfEEv12SSMParamsBwd)
        /*1628*/ 	.word	0x00000000


	//----- nvinfo : EIATTR_MIN_STACK_SIZE
	.align		4
.L_973:
        /*162c*/ 	.byte	0x04, 0x12
        /*162e*/ 	.short	(.L_975 - .L_974)
	.align		4
.L_974:
        /*1630*/ 	.word	index@(_Z25selective_scan_bwd_kernelI32Selective_Scan_bwd_kernel_traitsILi32ELi4ELb1ELb1ELb0ELb0ELb1EN3c104HalfEfEEv12SSMParamsBwd)
        /*1634*/ 	.word	0x00000000


	//----- nvinfo : EIATTR_MIN_STACK_SIZE
	.align		4
.L_975:
        /*1638*/ 	.byte	0x04, 0x12
        /*163a*/ 	.short	(.L_977 - .L_976)
	.align		4
.L_976:
        /*163c*/ 	.word	index@(_Z25selective_scan_bwd_kernelI32Selective_Scan_bwd_kernel_traitsILi32ELi4ELb1ELb1ELb0ELb1ELb0EN3c104HalfEfEEv12SSMParamsBwd)
        /*1640*/ 	.word	0x00000000


	//----- nvinfo : EIATTR_MIN_STACK_SIZE
	.align		4
.L_977:
        /*1644*/ 	.byte	0x04, 0x12
        /*1646*/ 	.short	(.L_979 - .L_978)
	.align		4
.L_978:
        /*1648*/ 	.word	index@(_Z25selective_scan_bwd_kernelI32Selective_Scan_bwd_kernel_traitsILi32ELi4ELb1ELb1ELb0ELb1ELb1EN3c104HalfEfEEv12SSMParamsBwd)
        /*164c*/ 	.word	0x00000000


	//----- nvinfo : EIATTR_MIN_STACK_SIZE
	.align		4
.L_979:
        /*1650*/ 	.byte	0x04, 0x12
        /*1652*/ 	.short	(.L_981 - .L_980)
	.align		4
.L_980:
        /*1654*/ 	.word	index@(_Z25selective_scan_bwd_kernelI32Selective_Scan_bwd_kernel_traitsILi32ELi4ELb1ELb1ELb1ELb0ELb0EN3c104HalfEfEEv12SSMParamsBwd)
        /*1658*/ 	.word	0x00000000


	//----- nvinfo : EIATTR_MIN_STACK_SIZE
	.align		4
.L_981:
        /*165c*/ 	.byte	0x04, 0x12
        /*165e*/ 	.short	(.L_983 - .L_982)
	.align		4
.L_982:
        /*1660*/ 	.word	index@(_Z25selective_scan_bwd_kernelI32Selective_Scan_bwd_kernel_traitsILi32ELi4ELb1ELb1ELb1ELb0ELb1EN3c104HalfEfEEv12SSMParamsBwd)
        /*1664*/ 	.word	0x00000000


	//----- nvinfo : EIATTR_MIN_STACK_SIZE
	.align		4
.L_983:
        /*1668*/ 	.byte	0x04, 0x12
        /*166a*/ 	.short	(.L_985 - .L_984)
	.align		4
.L_984:
        /*166c*/ 	.word	index@(_Z25selective_scan_bwd_kernelI32Selective_Scan_bwd_kernel_traitsILi32ELi4ELb1ELb1ELb1ELb1ELb0EN3c104HalfEfEEv12SSMParamsBwd)
        /*1670*/ 	.word	0x00000000


	//----- nvinfo : EIATTR_MIN_STACK_SIZE
	.align		4
.L_985:
        /*1674*/ 	.byte	0x04, 0x12
        /*1676*/ 	.short	(.L_987 - .L_986)
	.align		4
.L_986:
        /*1678*/ 	.word	index@(_Z25selective_scan_bwd_kernelI32Selective_Scan_bwd_kernel_traitsILi32ELi4ELb1ELb1ELb1ELb1ELb1EN3c104HalfEfEEv12SSMParamsBwd)
        /*167c*/ 	.word	0x00000000
.L_987:


//--------------------- .nv.compat                --------------------------
	.section	.nv.compat,"",@"SHT_CUDA_COMPAT_INFO"
	.align	4
        /*0000*/ 	.byte	0x02, 0x09, 0x01, 0x00, 0x02, 0x02, 0x01, 0x00, 0x02, 0x05, 0x05, 0x00, 0x03, 0x07, 0x01, 0x01
        /*0010*/ 	.byte	0x02, 0x03, 0x00, 0x00, 0x02, 0x06, 0x01, 0x00, 0x04, 0x0b, 0x08, 0x00, 0x00, 0x00, 0x00, 0x00
        /*0020*/ 	.byte	0x00, 0x00, 0x00, 0x00


//--------------------- .nv.info._Z25selective_scan_bwd_kernelI32Selective_Scan_bwd_kernel_traitsILi128ELi16ELb0ELb0ELb0ELb0ELb0EN3c104HalfEfEEv12SSMParamsBwd --------------------------
	.section	.nv.info._Z25selective_scan_bwd_kernelI32Selective_Scan_bwd_kernel_traitsILi128ELi16ELb0ELb0ELb0ELb0ELb0EN3c104HalfEfEEv12SSMParamsBwd,"",@"SHT_CUDA_INFO"
	.sectionflags	@""
	.align	4


	//----- nvinfo : EIATTR_CUDA_API_VERSION
	.align		4
        /*0000*/ 	.byte	0x04, 0x37
        /*0002*/ 	.short	(.L_989 - .L_988)
.L_988:
        /*0004*/ 	.word	0x00000082


	//----- nvinfo : EIATTR_KPARAM_INFO
	.align		4
.L_989:
        /*0008*/ 	.byte	0x04, 0x17
        /*000a*/ 	.short	(.L_991 - .L_990)
.L_990:
        /*000c*/ 	.word	0x00000000
        /*0010*/ 	.short	0x0000
        /*0012*/ 	.short	0x0000
        /*0014*/ 	.byte	0x00, 0xf0, 0xc1, 0x07


	//----- nvinfo : EIATTR_SPARSE_MMA_MASK
	.align		4
.L_991:
        /*0018*/ 	.byte	0x03, 0x50
        /*001a*/ 	.short	0x0000


	//----- nvinfo : EIATTR_MAXREG_COUNT
	.align		4
        /*001c*/ 	.byte	0x03, 0x1b
        /*001e*/ 	.short	0x00a8


	//----- nvinfo : EIATTR_NUM_BARRIERS
	.align		4
        /*0020*/ 	.byte	0x02, 0x4c
        /*0022*/ 	.byte	0x01
	.zero		1


	//----- nvinfo : EIATTR_ANNOTATIONS
	.align		4
        /*0024*/ 	.byte	0x04, 0x55
        /*0026*/ 	.short	(.L_993 - .L_992)


	//   ....[0]....
.L_992:
        /*0028*/ 	.word	0x00000001
        /*002c*/ 	.byte	0x00, 0x02, 0x00, 0x00, 0x01, 0x00, 0x00, 0x00, 0x30, 0x02, 0x00, 0x00, 0x01, 0x00, 0x00, 0x00
        /*003c*/ 	.byte	0xe0, 0x04, 0x00, 0x00, 0x01, 0x00, 0x00, 0x00, 0x00, 0x05, 0x00, 0x00, 0x01, 0x00, 0x00, 0x00
        /*004c*/ 	.byte	0xa0, 0x1a, 0x00, 0x00, 0x01, 0x00, 0x00, 0x00, 0xb0, 0x1a, 0x00, 0x00, 0x01, 0x00, 0x00, 0x00
        /*005c*/ 	.byte	0xd0, 0x1f, 0x00, 0x00, 0x01, 0x00, 0x00, 0x00, 0x10, 0x4a, 0x00, 0x00, 0x01, 0x00, 0x00, 0x00
        /*006c*/ 	.byte	0x90, 0x4a, 0x00, 0x00, 0x01, 0x00, 0x00, 0x00, 0xd0, 0x59, 0x00, 0x00, 0x01, 0x00, 0x00, 0x00
        /*007c*/ 	.byte	0x60, 0x5a, 0x00, 0x00, 0x01, 0x00, 0x00, 0x00, 0x10, 0x5d, 0x00, 0x00


	//----- nvinfo : EIATTR_MERCURY_ISA_VERSION
	.align		4
.L_993:
        /*0088*/ 	.byte	0x03, 0x5f
        /*008a*/ 	.short	0x0101


	//----- nvinfo : EIATTR_INT_WARP_WIDE_INSTR_OFFSETS
	.align		4
        /*008c*/ 	.byte	0x04, 0x31
        /*008e*/ 	.short	(.L_995 - .L_994)


	//   ....[0]....
.L_994:
        /*0090*/ 	.word	0x00002bf0


	//----- nvinfo : EIATTR_COOP_GROUP_MASK_REGIDS
	.align		4
.L_995:
        /*0094*/ 	.byte	0x04, 0x29
        /*0096*/ 	.short	(.L_997 - .L_996)


	//   ....[0]....
.L_996:
        /*0098*/ 	.word	0xffffffff


	//   ....[1]....
        /*009c*/ 	.word	0xffffffff


	//   ....[2]....
        /*00a0*/ 	.word	0xffffffff


	//   ....[3]....
        /*00a4*/ 	.word	0xffffffff


	//   ....[4]....
        /*00a8*/ 	.word	0xffffffff


	//   ....[5]....
        /*00ac*/ 	.word	0xffffffff


	//   ....[6]....
        /*00b0*/ 	.word	0xffffffff


	//   ....[7]....
        /*00b4*/ 	.word	0xffffffff


	//   ....[8]....
        /*00b8*/ 	.word	0xffffffff


	//   ....[9]....
        /*00bc*/ 	.word	0xffffffff


	//   ....[10]....
        /*00c0*/ 	.word	0xffffffff


	//   ....[11]....
        /*00c4*/ 	.word	0xffffffff


	//   ....[12]....
        /*00c8*/ 	.word	0xffffffff


	//   ....[13]....
        /*00cc*/ 	.word	0xffffffff


	//   ....[14]....
        /*00d0*/ 	.word	0xffffffff


	//   ....[15]....
        /*00d4*/ 	.word	0xffffffff


	//   ....[16]....
        /*00d8*/ 	.word	0xffffffff


	//   ....[17]....
        /*00dc*/ 	.word	0xffffffff


	//   ....[18]....
        /*00e0*/ 	.word	0xffffffff


	//   ....[19]....
        /*00e4*/ 	.word	0xffffffff


	//   ....[20]....
        /*00e8*/ 	.word	0xffffffff


	//   ....[21]....
        /*00ec*/ 	.word	0xffffffff


	//   ....[22]....
        /*00f0*/ 	.word	0xffffffff


	//   ....[23]....
        /*00f4*/ 	.word	0xffffffff


	//   ....[24]....
        /*00f8*/ 	.word	0xffffffff


	//   ....[25]....
        /*00fc*/ 	.word	0xffffffff


	//   ....[26]....
        /*0100*/ 	.word	0xffffffff


	//   ....[27]....
        /*0104*/ 	.word	0xffffffff


	//   ....[28]....
        /*0108*/ 	.word	0xffffffff


	//   ....[29]....
        /*010c*/ 	.word	0xffffffff


	//   ....[30]....
        /*0110*/ 	.word	0xffffffff


	//   ....[31]....
        /*0114*/ 	.word	0xffffffff


	//   ....[32]....
        /*0118*/ 	.word	0xffffffff


	//   ....[33]....
        /*011c*/ 	.word	0xffffffff


	//   ....[34]....
        /*0120*/ 	.word	0xffffffff


	//   ....[35]....
        /*0124*/ 	.word	0xffffffff


	//   ....[36]....
        /*0128*/ 	.word	0xffffffff


	//   ....[37]....
        /*012c*/ 	.word	0xffffffff


	//   ....[38]....
        /*0130*/ 	.word	0xffffffff


	//   ....[39]....
        /*0134*/ 	.word	0xffffffff


	//   ....[40]....
        /*0138*/ 	.word	0xffffffff


	//   ....[41]....
        /*013c*/ 	.word	0xffffffff


	//   ....[42]....
        /*0140*/ 	.word	0xffffffff


	//   ....[43]....
        /*0144*/ 	.word	0xffffffff


	//   ....[44]....
        /*0148*/ 	.word	0xffffffff


	//   ....[45]....
        /*014c*/ 	.word	0xffffffff


	//   ....[46]....
        /*0150*/ 	.word	0xffffffff


	//   ....[47]....
        /*0154*/ 	.word	0xffffffff


	//   ....[48]....
        /*0158*/ 	.word	0xffffffff


	//   ....[49]....
        /*015c*/ 	.word	0xffffffff


	//   ....[50]....
        /*0160*/ 	.word	0xffffffff


	//   ....[51]....
        /*0164*/ 	.word	0xffffffff


	//   ....[52]....
        /*0168*/ 	.word	0xffffffff


	//   ....[53]....
        /*016c*/ 	.word	0xffffffff


	//   ....[54]....
        /*0170*/ 	.word	0xffffffff


	//   ....[55]....
        /*0174*/ 	.word	0x05000056


	//   ....[56]....
        /*0178*/ 	.word	0x05000056


	//   ....[57]....
        /*017c*/ 	.word	0x05000056


	//   ....[58]....
        /*0180*/ 	.word	0x05000056


	//   ....[59]....
        /*0184*/ 	.word	0x05000056


	//   ....[60]....
        /*0188*/ 	.word	0x05000056


	//   ....[61]....
        /*018c*/ 	.word	0x05000056


	//   ....[62]....
        /*0190*/ 	.word	0x05000056


	//   ....[63]....
        /*0194*/ 	.word	0x05000056


	//   ....[64]....
        /*0198*/ 	.word	0x05000056


	//   ....[65]....
        /*019c*/ 	.word	0x05000056


	//   ....[66]....
        /*01a0*/ 	.word	0x05000056


	//   ....[67]....
        /*01a4*/ 	.word	0x05000056


	//   ....[68]....
        /*01a8*/ 	.word	0x05000056


	//   ....[69]....
        /*01ac*/ 	.word	0x05000056


	//   ....[70]....
        /*01b0*/ 	.word	0x05000056


	//   ....[71]....
        /*01b4*/ 	.word	0x05000056


	//   ....[72]....
        /*01b8*/ 	.word	0x05000056


	//   ....[73]....
        /*01bc*/ 	.word	0x05000056


	//   ....[74]....
        /*01c0*/ 	.word	0x05000056


	//   ....[75]....
        /*01c4*/ 	.word	0x05000056


	//   ....[76]....
        /*01c8*/ 	.word	0x05000056


	//   ....[77]....
        /*01cc*/ 	.word	0x05000056


	//   ....[78]....
        /*01d0*/ 	.word	0x05000056


	//   ....[79]....
        /*01d4*/ 	.word	0x05000056


	//   ....[80]....
        /*01d8*/ 	.word	0x05000056


	//   ....[81]....
        /*01dc*/ 	.word	0x05000056


	//   ....[82]....
        /*01e0*/ 	.word	0x05000056


	//   ....[83]....
        /*01e4*/ 	.word	0x05000056


	//   ....[84]....
        /*01e8*/ 	.word	0x05000056


	//   ....[85]....
        /*01ec*/ 	.word	0x05000056


	//   ....[86]....
        /*01f0*/ 	.word	0x05000056


	//----- nvinfo : EIATTR_COOP_GROUP_INSTR_OFFSETS
	.align		4
.L_997:
        /*01f4*/ 	.byte	0x04, 0x28
        /*01f6*/ 	.short	(.L_999 - .L_998)


	//   ....[0]....
.L_998:
        /*01f8*/ 	.word	0x00001140


	//   ....[1]....
        /*01fc*/ 	.word	0x00001700


	//   ....[2]....
        /*0200*/ 	.word	0x00001cc0


	//   ....[3]....
        /*0204*/ 	.word	0x00003080


	//   ....[4]....
        /*0208*/ 	.word	0x00003090


	//   ....[5]....
        /*020c*/ 	.word	0x000030d0


	//   ....[6]....
        /*0210*/ 	.word	0x000030e0


	//   ....[7]....
        /*0214*/ 	.word	0x00003120


	//   ....[8]....
        /*0218*/ 	.word	0x00003130


	//   ....[9]....
        /*021c*/ 	.word	0x00003170


	//   ....[10]....
        /*0220*/ 	.word	0x00003180


	//   ....[11]....
        /*0224*/ 	.word	0x000031c0


	//   ....[12]....
        /*0228*/ 	.word	0x000031d0


	//   ....[13]....
        /*022c*/ 	.word	0x00003270


	//   ....[14]....
        /*0230*/ 	.word	0x00003280


	//   ....[15]....
        /*0234*/ 	.word	0x00003290


	//   ....[16]....
        /*0238*/ 	.word	0x000032a0


	//   ....[17]....
        /*023c*/ 	.word	0x00003800


	//   ....[18]....
        /*0240*/ 	.word	0x00003830


	//   ....[19]....
        /*0244*/ 	.word	0x00003890


	//   ....[20]....
        /*0248*/ 	.word	0x000038b0


	//   ....[21]....
        /*024c*/ 	.word	0x00003910


	//   ....[22]....
        /*0250*/ 	.word	0x00003920


	//   ....[23]....
        /*0254*/ 	.word	0x00003970


	//   ....[24]....
        /*0258*/ 	.word	0x00003980


	//   ....[25]....
        /*025c*/ 	.word	0x000039d0


	//   ....[26]....
        /*0260*/ 	.word	0x000039e0


	//   ....[27]....
        /*0264*/ 	.word	0x00003a30


	//   ....[28]....
        /*0268*/ 	.word	0x00003a40


	//   ....[29]....
        /*026c*/ 	.word	0x00003a50


	//   ....[30]....
        /*0270*/ 	.word	0x00003a60


	//   ....[31]....
        /*0274*/ 	.word	0x00003a90


	//   ....[32]....
        /*0278*/ 	.word	0x00003aa0


	//   ....[33]....
        /*027c*/ 	.word	0x00004170


	//   ....[34]....
        /*0280*/ 	.word	0x00004270


	//   ....[35]....
        /*0284*/ 	.word	0x00004360


	//   ....[36]....
        /*0288*/ 	.word	0x00004440


	//   ....[37]....
        /*028c*/ 	.word	0x00004530


	//   ....[38]....
        /*0290*/ 	.word	0x00004610


	//   ....[39]....
        /*0294*/ 	.word	0x000046c0


	//   ....[40]....
        /*0298*/ 	.word	0x000046e0


	//   ....[41]....
        /*029c*/ 	.word	0x00004700


	//   ....[42]....
        /*02a0*/ 	.word	0x00004740


	//   ....[43]....
        /*02a4*/ 	.word	0x00004dd0


	//   ....[44]....
        /*02a8*/ 	.word	0x00005620


	//   ....[45]....
        /*02ac*/ 	.word	0x00005ae0


	//   ....[46]....
        /*02b0*/ 	.word	0x00005b00


	//   ....[47]....
        /*02b4*/ 	.word	0x00005b30


	//   ....[48]....
        /*02b8*/ 	.word	0x00005b70


	//   ....[49]....
        /*02bc*/ 	.word	0x00005b90


	//   ....[50]....
        /*02c0*/ 	.word	0x00005da0


	//   ....[51]....
        /*02c4*/ 	.word	0x00005dc0


	//   ....[52]....
        /*02c8*/ 	.word	0x00005df0


	//   ....[53]....
        /*02cc*/ 	.word	0x00005e30


	//   ....[54]....
        /*02d0*/ 	.word	0x00005e50


	//   ....[55]....
        /*02d4*/ 	.word	0x000065a0


	//   ....[56]....
        /*02d8*/ 	.word	0x00006600


	//   ....[57]....
        /*02dc*/ 	.word	0x000066a0


	//   ....[58]....
        /*02e0*/ 	.word	0x00006700


	//   ....[59]....
        /*02e4*/ 	.word	0x000067a0


	//   ....[60]....
        /*02e8*/ 	.word	0x00006800


	//   ....[61]....
        /*02ec*/ 	.word	0x000068a0


	//   ....[62]....
        /*02f0*/ 	.word	0x00006900


	//   ....[63]....
        /*02f4*/ 	.word	0x000069a0


	//   ....[64]....
        /*02f8*/ 	.word	0x00006a00


	//   ....[65]....
        /*02fc*/ 	.word	0x00006aa0


	//   ....[66]....
        /*0300*/ 	.word	0x00006b40


	//   ....[67]....
        /*0304*/ 	.word	0x00006be0


	//   ....[68]....
        /*0308*/ 	.word	0x00006c80


	//   ....[69]....
        /*030c*/ 	.word	0x00006cf0


	//   ....[70]....
        /*0310*/ 	.word	0x00006d40


	//   ....[71]....
        /*0314*/ 	.word	0x00006df0


	//   ....[72]....
        /*0318*/ 	.word	0x00006e60


	//   ....[73]....
        /*031c*/ 	.word	0x00006f20


	//   ....[74]....
        /*0320*/ 	.word	0x00006f70


	//   ....[75]....
        /*0324*/ 	.word	0x00007010


	//   ....[76]....
        /*0328*/ 	.word	0x00007060


	//   ....[77]....
        /*032c*/ 	.word	0x000070f0


	//   ....[78]....
        /*0330*/ 	.word	0x00007140


	//   ....[79]....
        /*0334*/ 	.word	0x000071d0


	//   ....[80]....
        /*0338*/ 	.word	0x00007220


	//   ....[81]....
        /*033c*/ 	.word	0x000072c0


	//   ....[82]....
        /*0340*/ 	.word	0x00007310


	//   ....[83]....
        /*0344*/ 	.word	0x00007390


	//   ....[84]....
        /*0348*/ 	.word	0x000073e0


	//   ....[85]....
        /*034c*/ 	.word	0x00007440


	//   ....[86]....
        /*0350*/ 	.word	0x00007490


	//----- nvinfo : EIATTR_VRC_CTA_INIT_COUNT
	.align		4
.L_999:
        /*0354*/ 	.byte	0x02, 0x4a
	.zero		1
	.zero		1


	//----- nvinfo : EIATTR_EXIT_INSTR_OFFSETS
	.align		4
        /*0358*/ 	.byte	0x04, 0x1c
        /*035a*/ 	.short	(.L_1001 - .L_1000)


	//   ....[0]....
.L_1000:
        /*035c*/ 	.word	0x00005f90


	//   ....[1]....
        /*0360*/ 	.word	0x00006540


	//----- nvinfo : EIATTR_MAX_THREADS
	.align		4
.L_1001:
        /*0364*/ 	.byte	0x04, 0x05
        /*0366*/ 	.short	(.L_1003 - .L_1002)
.L_1002:
        /*0368*/ 	.word	0x00000080
        /*036c*/ 	.word	0x00000001
        /*0370*/ 	.word	0x00000001


	//----- nvinfo : EIATTR_CRS_STACK_SIZE
	.align		4
.L_1003:
        /*0374*/ 	.byte	0x04, 0x1e
        /*0376*/ 	.short	(.L_1005 - .L_1004)
.L_1004:
        /*0378*/ 	.word	0x00000000


	//----- nvinfo : EIATTR_CBANK_PARAM_SIZE
	.align		4
.L_1005:
        /*037c*/ 	.byte	0x03, 0x19
        /*037e*/ 	.short	0x01f0


	//----- nvinfo : EIATTR_PARAM_CBANK
	.align		4
        /*0380*/ 	.byte	0x04, 0x0a
        /*0382*/ 	.short	(.L_1007 - .L_1006)
	.align		4
.L_1006:
        /*0384*/ 	.word	index@(.nv.constant0._Z25selective_scan_bwd_kernelI32Selective_Scan_bwd_kernel_traitsILi128ELi16ELb0ELb0ELb0ELb0ELb0EN3c104HalfEfEEv12SSMParamsBwd)
        /*0388*/ 	.short	0x0380
        /*038a*/ 	.short	0x01f0


	//----- nvinfo : EIATTR_SW_WAR
	.align		4
.L_1007:
        /*038c*/ 	.byte	0x04, 0x36
        /*038e*/ 	.short	(.L_1009 - .L_1008)
.L_1008:
        /*0390*/ 	.word	0x00000008
.L_1009:


//--------------------- .nv.info._Z25selective_scan_bwd_kernelI32Selective_Scan_bwd_kernel_traitsILi128ELi16ELb0ELb0ELb0ELb0ELb1EN3c104HalfEfEEv12SSMParamsBwd --------------------------
	.section	.nv.info._Z25selective_scan_bwd_kernelI32Selective_Scan_bwd_kernel_traitsILi128ELi16ELb0ELb0ELb0ELb0ELb1EN3c104HalfEfEEv12SSMParamsBwd,"",@"SHT_CUDA_INFO"
	.sectionflags	@""
	.align	4


	//----- nvinfo : EIATTR_CUDA_API_VERSION
	.align		4
        /*0000*/ 	.byte	0x04, 0x37
        /*0002*/ 	.short	(.L_1011 - .L_1010)
.L_1010:
        /*0004*/ 	.word	0x00000082


	//----- nvinfo : EIATTR_KPARAM_INFO
	.align		4
.L_1011:
        /*0008*/ 	.byte	0x04, 0x17
        /*000a*/ 	.short	(.L_1013 - .L_1012)
.L_1012:
        /*000c*/ 	.word	0x00000000
        /*0010*/ 	.short	0x0000
        /*0012*/ 	.short	0x0000
        /*0014*/ 	.byte	0x00, 0xf0, 0xc1, 0x07


	//----- nvinfo : EIATTR_SPARSE_MMA_MASK
	.align		4
.L_1013:
        /*0018*/ 	.byte	0x03, 0x50
        /*001a*/ 	.short	0x0000


	//----- nvinfo : EIATTR_MAXREG_COUNT
	.align		4
        /*001c*/ 	.byte	0x03, 0x1b
        /*001e*/ 	.short	0x00a8


	//----- nvinfo : EIATTR_NUM_BARRIERS
	.align		4
        /*0020*/ 	.byte	0x02, 0x4c
        /*0022*/ 	.byte	0x01
	.zero		1


	//----- nvinfo : EIATTR_ANNOTATIONS
	.align		4
        /*0024*/ 	.byte	0x04, 0x55
        /*0026*/ 	.short	(.L_1015 - .L_1014)


	//   ....[0]....
.L_1014:
        /*0028*/ 	.word	0x00000001
        /*002c*/ 	.byte	0x00, 0x02, 0x00, 0x00, 0x01, 0x00, 0x00, 0x00, 0x30, 0x02, 0x00, 0x00, 0x01, 0x00, 0x00, 0x00
        /*003c*/ 	.byte	0xe0, 0x04, 0x00, 0x00, 0x01, 0x00, 0x00, 0x00, 0xf0, 0x04, 0x00, 0x00, 0x01, 0x00, 0x00, 0x00
        /*004c*/ 	.byte	0x20, 0x38, 0x00, 0x00, 0x01, 0x00, 0x00, 0x00, 0x30, 0x38, 0x00, 0x00, 0x01, 0x00, 0x00, 0x00
        /*005c*/ 	.byte	0xb0, 0x41, 0x00, 0x00, 0x01, 0x00, 0x00, 0x00, 0x80, 0x47, 0x00, 0x00, 0x01, 0x00, 0x00, 0x00
        /*006c*/ 	.byte	0x10, 0x6e, 0x00, 0x00, 0x01, 0x00, 0x00, 0x00, 0x30, 0x6e, 0x00, 0x00, 0x01, 0x00, 0x00, 0x00
        /*007c*/ 	.byte	0xa0, 0x6e, 0x00, 0x00, 0x01, 0x00, 0x00, 0x00, 0xe0, 0x7d, 0x00, 0x00, 0x01, 0x00, 0x00, 0x00
        /*008c*/ 	.byte	0x70, 0x7e, 0x00, 0x00, 0x01, 0x00, 0x00, 0x00, 0x20, 0x81, 0x00, 0x00


	//----- nvinfo : EIATTR_MERCURY_ISA_VERSION
	.align		4
.L_1015:
        /*0098*/ 	.byte	0x03, 0x5f
        /*009a*/ 	.short	0x0101


	//----- nvinfo : EIATTR_INT_WARP_WIDE_INSTR_OFFSETS
	.align		4
        /*009c*/ 	.byte	0x04, 0x31
        /*009e*/ 	.short	(.L_1017 - .L_1016)


	//   ....[0]....
.L_1016:
        /*00a0*/ 	.word	0x00003250


	//   ....[1]....
        /*00a4*/ 	.word	0x00004fe0


	//----- nvinfo : EIATTR_COOP_GROUP_MASK_REGIDS
	.align		4
.L_1017:
        /*00a8*/ 	.byte	0x04, 0x29
        /*00aa*/ 	.short	(.L_1019 - .L_1018)


	//   ....[0]....
.L_1018:
        /*00ac*/ 	.word	0xffffffff


	//   ....[1]....
        /*00b0*/ 	.word	0xffffffff


	//   ....[2]....
        /*00b4*/ 	.word	0xffffffff


	//   ....[3]....
        /*00b8*/ 	.word	0xffffffff


	//   ....[4]....
        /*00bc*/ 	.word	0xffffffff


	//   ....[5]....
        /*00c0*/ 	.word	0xffffffff


	//   ....[6]....
        /*00c4*/ 	.word	0xffffffff


	//   ....[7]....
        /*00c8*/ 	.word	0xffffffff


	//   ....[8]....
        /*00cc*/ 	.word	0xffffffff


	//   ....[9]....
        /*00d0*/ 	.word	0xffffffff


	//   ....[10]....
        /*00d4*/ 	.word	0xffffffff


	//   ....[11]....
        /*00d8*/ 	.word	0xffffffff


	//   ....[12]....
        /*00dc*/ 	.word	0xffffffff


	//   ....[13]....
        /*00e0*/ 	.word	0xffffffff


	//   ....[14]....
        /*00e4*/ 	.word	0xffffffff


	//   ....[15]....
        /*00e8*/ 	.word	0xffffffff


	//   ....[16]....
        /*00ec*/ 	.word	0xffffffff


	//   ....[17]....
        /*00f0*/ 	.word	0xffffffff


	//   ....[18]....
        /*00f4*/ 	.word	0xffffffff


	//   ....[19]....
        /*00f8*/ 	.word	0xffffffff


	//   ....[20]....
        /*00fc*/ 	.word	0xffffffff


	//   ....[21]....
        /*0100*/ 	.word	0xffffffff


	//   ....[22]....
        /*0104*/ 	.word	0xffffffff


	//   ....[23]....
        /*0108*/ 	.word	0xffffffff


	//   ....[24]....
        /*010c*/ 	.word	0xffffffff


	//   ....[25]....
        /*0110*/ 	.word	0xffffffff


	//   ....[26]....
        /*0114*/ 	.word	0xffffffff


	//   ....[27]....
        /*0118*/ 	.word	0xffffffff


	//   ....[28]....
        /*011c*/ 	.word	0xffffffff


	//   ....[29]....
        /*0120*/ 	.word	0xffffffff


	//   ....[30]....
        /*0124*/ 	.word	0xffffffff


	//   ....[31]....
        /*0128*/ 	.word	0xffffffff


	//   ....[32]....
        /*012c*/ 	.word	0xffffffff


	//   ....[33]....
        /*0130*/ 	.word	0xffffffff


	//   ....[34]....
        /*0134*/ 	.word	0xffffffff


	//   ....[35]....
        /*0138*/ 	.word	0xffffffff


	//   ....[36]....
        /*013c*/ 	.word	0xffffffff


	//   ....[37]....
        /*0140*/ 	.word	0xffffffff


	//   ....[38]....
        /*0144*/ 	.word	0xffffffff


	//   ....[39]....
        /*0148*/ 	.word	0xffffffff


	//   ....[40]....
        /*014c*/ 	.word	0xffffffff


	//   ....[41]....
        /*0150*/ 	.word	0xffffffff


	//   ....[42]....
        /*0154*/ 	.word	0xffffffff


	//   ....[43]....
        /*0158*/ 	.word	0xffffffff


	//   ....[44]....
        /*015c*/ 	.word	0xffffffff


	//   ....[45]....
        /*0160*/ 	.word	0xffffffff


	//   ....[46]....
        /*0164*/ 	.word	0xffffffff


	//   ....[47]....
        /*0168*/ 	.word	0xffffffff


	//   ....[48]....
        /*016c*/ 	.word	0xffffffff


	//   ....[49]....
        /*0170*/ 	.word	0xffffffff


	//   ....[50]....
        /*0174*/ 	.word	0xffffffff


	//   ....[51]....
        /*0178*/ 	.word	0xffffffff


	//   ....[52]....
        /*017c*/ 	.word	0xffffffff


	//   ....[53]....
        /*0180*/ 	.word	0xffffffff


	//   ....[54]....
        /*0184*/ 	.word	0xffffffff


	//   ....[55]....
        /*0188*/ 	.word	0xffffffff


	//   ....[56]....
        /*018c*/ 	.word	0xffffffff


	//   ....[57]....
        /*0190*/ 	.word	0xffffffff


	//   ....[58]....
        /*0194*/ 	.word	0xffffffff


	//   ....[59]....
        /*0198*/ 	.word	0x05000056


	//   ....[60]....
        /*019c*/ 	.word	0x05000056


	//   ....[61]....
        /*01a0*/ 	.word	0x05000056


	//   ....[62]....
        /*01a4*/ 	.word	0x05000056


	//   ....[63]....
        /*01a8*/ 	.word	0x05000056


	//   ....[64]....
        /*01ac*/ 	.word	0x05000056


	//   ....[65]....
        /*01b0*/ 	.word	0x05000056


	//   ....[66]....
        /*01b4*/ 	.word	0x05000056


	//   ....[67]....
        /*01b8*/ 	.word	0x05000056


	//   ....[68]....
        /*01bc*/ 	.word	0x05000056


	//   ....[69]....
        /*01c0*/ 	.word	0x05000056


	//   ....[70]....
        /*01c4*/ 	.word	0x05000056


	//   ....[71]....
        /*01c8*/ 	.word	0x05000056


	//   ....[72]....
        /*01cc*/ 	.word	0x05000056


	//   ....[73]....
        /*01d0*/ 	.word	0x05000056


	//   ....[74]....
        /*01d4*/ 	.word	0x05000056


	//   ....[75]....
        /*01d8*/ 	.word	0x05000056


	//   ....[76]....
        /*01dc*/ 	.word	0x05000056


	//   ....[77]....
        /*01e0*/ 	.word	0x05000056


	//   ....[78]....
        /*01e4*/ 	.word	0x05000056


	//   ....[79]....
        /*01e8*/ 	.word	0x05000056


	//   ....[80]....
        /*01ec*/ 	.word	0x05000056


	//   ....[81]....
        /*01f0*/ 	.word	0x05000056


	//   ....[82]....
        /*01f4*/ 	.word	0x05000056


	//   ....[83]....
        /*01f8*/ 	.word	0x05000056


	//   ....[84]....
        /*01fc*/ 	.word	0x05000056


	//   ....[85]....
        /*0200*/ 	.word	0x05000056


	//   ....[86]....
        /*0204*/ 	.word	0x05000056


	//   ....[87]....
        /*0208*/ 	.word	0x05000056


	//   ....[88]....
        /*020c*/ 	.word	0x05000056


	//   ....[89]....
        /*0210*/ 	.word	0x05000056


	//   ....[90]....
        /*0214*/ 	.word	0x05000056


	//----- nvinfo : EIATTR_COOP_GROUP_INSTR_OFFSETS
	.align		4
.L_1019:
        /*0218*/ 	.byte	0x04, 0x28
        /*021a*/ 	.short	(.L_1021 - .L_1020)


	//   ....[0]....
.L_1020:
        /*021c*/ 	.word	0x00001150


	//   ....[1]....
        /*0220*/ 	.word	0x00001710


	//   ....[2]....
        /*0224*/ 	.word	0x00001bc0


	//   ....[3]....
        /*0228*/ 	.word	0x000020e0


	//   ....[4]....
        /*022c*/ 	.word	0x00002800


	//   ....[5]....
        /*0230*/ 	.word	0x00003490


	//   ....[6]....
        /*0234*/ 	.word	0x00003e40


	//   ....[7]....
        /*0238*/ 	.word	0x00005470


	//   ....[8]....
        /*023c*/ 	.word	0x00005480


	//   ....[9]....
        /*0240*/ 	.word	0x000054c0


	//   ....[10]....
        /*0244*/ 	.word	0x000054d0


	//   ....[11]....
        /*0248*/ 	.word	0x00005510


	//   ....[12]....
        /*024c*/ 	.word	0x00005520


	//   ....[13]....
        /*0250*/ 	.word	0x00005560


	//   ....[14]....
        /*0254*/ 	.word	0x00005570


	//   ....[15]....
        /*0258*/ 	.word	0x000055b0


	//   ....[16]....
        /*025c*/ 	.word	0x000055c0


	//   ....[17]....
        /*0260*/ 	.word	0x00005680


	//   ....[18]....
        /*0264*/ 	.word	0x00005690


	//   ....[19]....
        /*0268*/ 	.word	0x000056a0


	//   ....[20]....
        /*026c*/ 	.word	0x000056b0


	//   ....[21]....
        /*0270*/ 	.word	0x00005c00


	//   ....[22]....
        /*0274*/ 	.word	0x00005c30


	//   ....[23]....
        /*0278*/ 	.word	0x00005c90


	//   ....[24]....
        /*027c*/ 	.word	0x00005cb0


	//   ....[25]....
        /*0280*/ 	.word	0x00005d00


	//   ....[26]....
        /*0284*/ 	.word	0x00005d20


	//   ....[27]....
        /*0288*/ 	.word	0x00005d70


	//   ....[28]....
        /*028c*/ 	.word	0x00005d80


	//   ....[29]....
        /*0290*/ 	.word	0x00005dd0


	//   ....[30]....
        /*0294*/ 	.word	0x00005de0


	//   ....[31]....
        /*0298*/ 	.word	0x00005e30


	//   ....[32]....
        /*029c*/ 	.word	0x00005e40


	//   ....[33]....
        /*02a0*/ 	.word	0x00005e50


	//   ....[34]....
        /*02a4*/ 	.word	0x00005e60


	//   ....[35]....
        /*02a8*/ 	.word	0x00005e90


	//   ....[36]....
        /*02ac*/ 	.word	0x00005ea0


	//   ....[37]....
        /*02b0*/ 	.word	0x00006480


	//   ....[38]....
        /*02b4*/ 	.word	0x000065d0


	//   ....[39]....
        /*02b8*/ 	.word	0x00006670


	//   ....[40]....
        /*02bc*/ 	.word	0x00006690


	//   ....[41]....
        /*02c0*/ 	.word	0x000066c0


	//   ....[42]....
        /*02c4*/ 	.word	0x00006700


	//   ....[43]....
        /*02c8*/ 	.word	0x000067b0


	//   ....[44]....
        /*02cc*/ 	.word	0x00006850


	//   ....[45]....
        /*02d0*/ 	.word	0x00006920


	//   ....[46]....
        /*02d4*/ 	.word	0x00006a10


	//   ....[47]....
        /*02d8*/ 	.word	0x000071d0


	//   ....[48]....
        /*02dc*/ 	.word	0x00007a30


	//   ....[49]....
        /*02e0*/ 	.word	0x00007ea0


	//   ....[50]....
        /*02e4*/ 	.word	0x00007ed0


	//   ....[51]....
        /*02e8*/ 	.word	0x00007f00


	//   ....[52]....
        /*02ec*/ 	.word	0x00007f60


	//   ....[53]....
        /*02f0*/ 	.word	0x00007fa0


	//   ....[54]....
        /*02f4*/ 	.word	0x000081b0


	//   ....[55]....
        /*02f8*/ 	.word	0x000081d0


	//   ....[56]....
        /*02fc*/ 	.word	0x00008200


	//   ....[57]....
        /*0300*/ 	.word	0x00008240


	//   ....[58]....
        /*0304*/ 	.word	0x00008260


	//   ....[59]....
        /*0308*/ 	.word	0x000089b0


	//   ....[60]....
        /*030c*/ 	.word	0x00008a10


	//   ....[61]....
        /*0310*/ 	.word	0x00008aa0


	//   ....[62]....
        /*0314*/ 	.word	0x00008b00


	//   ....[63]....
        /*0318*/ 	.word	0x00008b90


	//   ....[64]....
        /*031c*/ 	.word	0x00008bf0


	//   ....[65]....
        /*0320*/ 	.word	0x00008c80


	//   ....[66]....
        /*0324*/ 	.word	0x00008ce0


	//   ....[67]....
        /*0328*/ 	.word	0x00008d70


	//   ....[68]....
        /*032c*/ 	.word	0x00008dd0


	//   ....[69]....
        /*0330*/ 	.word	0x00008e60


	//   ....[70]....
        /*0334*/ 	.word	0x00008f00


	//   ....[71]....
        /*0338*/ 	.word	0x00008fa0


	//   ....[72]....
        /*033c*/ 	.word	0x00009040


	//   ....[73]....
        /*0340*/ 	.word	0x000090b0


	//   ....[74]....
        /*0344*/ 	.word	0x00009100


	//   ....[75]....
        /*0348*/ 	.word	0x000091b0


	//   ....[76]....
        /*034c*/ 	.word	0x00009220


	//   ....[77]....
        /*0350*/ 	.word	0x000092e0


	//   ....[78]....
        /*0354*/ 	.word	0x00009330


	//   ....[79]....
        /*0358*/ 	.word	0x000093d0


	//   ....[80]....
        /*035c*/ 	.word	0x00009420


	//   ....[81]....
        /*0360*/ 	.word	0x000094b0


	//   ....[82]....
        /*0364*/ 	.word	0x00009500


	//   ....[83]....
        /*0368*/ 	.word	0x00009590


	//   ....[84]....
        /*036c*/ 	.word	0x000095e0


	//   ....[85]....
        /*0370*/ 	.word	0x00009680


	//   ....[86]....
        /*0374*/ 	.word	0x000096d0


	//   ....[87]....
        /*0378*/ 	.word	0x00009750


	//   ....[88]....
        /*037c*/ 	.word	0x000097a0


	//   ....[89]....
        /*0380*/ 	.word	0x00009800


	//   ....[90]....
        /*0384*/ 	.word	0x00009850


	//----- nvinfo : EIATTR_VRC_CTA_INIT_COUNT
	.align		4
.L_1021:
        /*0388*/ 	.byte	0x02, 0x4a
	.zero		1
	.zero		1


	//----- nvinfo : EIATTR_EXIT_INSTR_OFFSETS
	.align		4
        /*038c*/ 	.byte	0x04, 0x1c
        /*038e*/ 	.short	(.L_1023 - .L_1022)


	//   ....[0]....
.L_1022:
        /*0390*/ 	.word	0x000083a0


	//   ....[1]....
        /*0394*/ 	.word	0x00008950


	//----- nvinfo : EIATTR_MAX_THREADS
	.align		4
.L_1023:
        /*0398*/ 	.byte	0x04, 0x05
        /*039a*/ 	.short	(.L_1025 - .L_1024)
.L_1024:
        /*039c*/ 	.word	0x00000080
        /*03a0*/ 	.word	0x00000001
        /*03a4*/ 	.word	0x00000001


	//----- nvinfo : EIATTR_CRS_STACK_SIZE
	.align		4
.L_1025:
        /*03a8*/ 	.byte	0x04, 0x1e
        /*03aa*/ 	.short	(.L_1027 - .L_1026)
.L_1026:
        /*03ac*/ 	.word	0x00000000


	//----- nvinfo : EIATTR_CBANK_PARAM_SIZE
	.align		4
.L_1027:
        /*03b0*/ 	.byte	0x03, 0x19
        /*03b2*/ 	.short	0x01f0


	//----- nvinfo : EIATTR_PARAM_CBANK
	.align		4
        /*03b4*/ 	.byte	0x04, 0x0a
        /*03b6*/ 	.short	(.L_1029 - .L_1028)
	.align		4
.L_1028:
        /*03b8*/ 	.word	index@(.nv.constant0._Z25selective_scan_bwd_kernelI32Selective_Scan_bwd_kernel_traitsILi128ELi16ELb0ELb0ELb0ELb0ELb1EN3c104HalfEfEEv12SSMParamsBwd)
        /*03bc*/ 	.short	0x0380
        /*03be*/ 	.short	0x01f0


	//----- nvinfo : EIATTR_SW_WAR
	.align		4
.L_1029:
        /*03c0*/ 	.byte	0x04, 0x36
        /*03c2*/ 	.short	(.L_1031 - .L_1030)
.L_1030:
        /*03c4*/ 	.word	0x00000008
.L_1031:


//--------------------- .nv.info._Z25selective_scan_bwd_kernelI32Selective_Scan_bwd_kernel_traitsILi128ELi16ELb0ELb0ELb0ELb1ELb0EN3c104HalfEfEEv12SSMParamsBwd --------------------------
	.section	.nv.info._Z25selective_scan_bwd_kernelI32Selective_Scan_bwd_kernel_traitsILi128ELi16ELb0ELb0ELb0ELb1ELb0EN3c104HalfEfEEv12SSMParamsBwd,"",@"SHT_CUDA_INFO"
	.sectionflags	@""
	.align	4


	//----- nvinfo : EIATTR_CUDA_API_VERSION
	.align		4
        /*0000*/ 	.byte	0x04, 0x37
        /*0002*/ 	.short	(.L_1033 - .L_1032)
.L_1032:
        /*0004*/ 	.word	0x00000082


	//----- nvinfo : EIATTR_KPARAM_INFO
	.align		4
.L_1033:
        /*0008*/ 	.byte	0x04, 0x17
        /*000a*/ 	.short	(.L_1035 - .L_1034)
.L_1034:
        /*000c*/ 	.word	0x00000000
        /*0010*/ 	.short	0x0000
        /*0012*/ 	.short	0x0000
        /*0014*/ 	.byte	0x00, 0xf0, 0xc1, 0x07


	//----- nvinfo : EIATTR_SPARSE_MMA_MASK
	.align		4
.L_1035:
        /*0018*/ 	.byte	0x03, 0x50
        /*001a*/ 	.short	0x0000


	//----- nvinfo : EIATTR_MAXREG_COUNT
	.align		4
        /*001c*/ 	.byte	0x03, 0x1b
        /*001e*/ 	.short	0x00a8


	//----- nvinfo : EIATTR_NUM_BARRIERS
	.align		4
        /*0020*/ 	.byte	0x02, 0x4c
        /*0022*/ 	.byte	0x01
	.zero		1


	//----- nvinfo : EIATTR_ANNOTATIONS
	.align		4
        /*0024*/ 	.byte	0x04, 0x55
        /*0026*/ 	.short	(.L_1037 - .L_1036)


	//   ....[0]....
.L_1036:
        /*0028*/ 	.word	0x00000001
        /*002c*/ 	.byte	0x00, 0x02, 0x00, 0x00, 0x01, 0x00, 0x00, 0x00, 0x30, 0x02, 0x00, 0x00, 0x01, 0x00, 0x00, 0x00
        /*003c*/ 	.byte	0xe0, 0x04, 0x00, 0x00, 0x01, 0x00, 0x00, 0x00, 0x00, 0x05, 0x00, 0x00, 0x01, 0x00, 0x00, 0x00
        /*004c*/ 	.byte	0x90, 0x1a, 0x00, 0x00, 0x01, 0x00, 0x00, 0x00, 0xb0, 0x1a, 0x00, 0x00, 0x01, 0x00, 0x00, 0x00
        /*005c*/ 	.byte	0xc0, 0x1a, 0x00, 0x00, 0x01, 0x00, 0x00, 0x00, 0x20, 0x2d, 0x00, 0x00, 0x01, 0x00, 0x00, 0x00
        /*006c*/ 	.byte	0xa0, 0x45, 0x00, 0x00, 0x01, 0x00, 0x00, 0x00, 0x40, 0x6c, 0x00, 0x00, 0x01, 0x00, 0x00, 0x00
        /*007c*/ 	.byte	0xb0, 0x6c, 0x00, 0x00, 0x01, 0x00, 0x00, 0x00, 0xe0, 0x6c, 0x00, 0x00, 0x01, 0x00, 0x00, 0x00
        /*008c*/ 	.byte	0xf0, 0x72, 0x00, 0x00, 0x01, 0x00, 0x00, 0x00, 0x20, 0x73, 0x00, 0x00, 0x01, 0x00, 0x00, 0x00
        /*009c*/ 	.byte	0x10, 0x89, 0x00, 0x00, 0x01, 0x00, 0x00, 0x00, 0x30, 0x8a, 0x00, 0x00, 0x01, 0x00, 0x00, 0x00
        /*00ac*/ 	.byte	0xe0, 0x8c, 0x00, 0x00


	//----- nvinfo : EIATTR_MERCURY_ISA_VERSION
	.align		4
.L_1037:
        /*00b0*/ 	.byte	0x03, 0x5f
        /*00b2*/ 	.short	0x0101


	//----- nvinfo : EIATTR_INT_WARP_WIDE_INSTR_OFFSETS
	.align		4
        /*00b4*/ 	.byte	0x04, 0x31
        /*00b6*/ 	.short	(.L_1039 - .L_1038)


	//   ....[0]....
.L_1038:
        /*00b8*/ 	.word	0x00004e20


	//----- nvinfo : EIATTR_COOP_GROUP_MASK_REGIDS
	.align		4
.L_1039:
        /*00bc*/ 	.byte	0x04, 0x29
        /*00be*/ 	.short	(.L_1041 - .L_1040)


	//   ....[0]....
.L_1040:
        /*00c0*/ 	.word	0xffffffff


	//   ....[1]....
        /*00c4*/ 	.word	0xffffffff


	//   ....[2]....
        /*00c8*/ 	.word	0xffffffff


	//   ....[3]....
        /*00cc*/ 	.word	0xffffffff


	//   ....[4]....
        /*00d0*/ 	.word	0xffffffff


	//   ....[5]....
        /*00d4*/ 	.word	0xffffffff


	//   ....[6]....
        /*00d8*/ 	.word	0xffffffff


	//   ....[7]....
        /*00dc*/ 	.word	0xffffffff


	//   ....[8]....
        /*00e0*/ 	.word	0xffffffff


	//   ....[9]....
        /*00e4*/ 	.word	0xffffffff


	//   ....[10]....
        /*00e8*/ 	.word	0xffffffff


	//   ....[11]....
        /*00ec*/ 	.word	0xffffffff


	//   ....[12]....
        /*00f0*/ 	.word	0xffffffff


	//   ....[13]....
        /*00f4*/ 	.word	0xffffffff


	//   ....[14]....
        /*00f8*/ 	.word	0xffffffff


	//   ....[15]....
        /*00fc*/ 	.word	0xffffffff


	//   ....[16]....
        /*0100*/ 	.word	0xffffffff


	//   ....[17]....
        /*0104*/ 	.word	0xffffffff


	//   ....[18]....
        /*0108*/ 	.word	0xffffffff


	//   ....[19]....
        /*010c*/ 	.word	0xffffffff


	//   ....[20]....
        /*0110*/ 	.word	0xffffffff


	//   ....[21]....
        /*0114*/ 	.word	0xffffffff


	//   ....[22]....
        /*0118*/ 	.word	0xffffffff


	//   ....[23]....
        /*011c*/ 	.word	0xffffffff


	//   ....[24]....
        /*0120*/ 	.word	0xffffffff


	//   ....[25]....
        /*0124*/ 	.word	0xffffffff


	//   ....[26]....
        /*0128*/ 	.word	0xffffffff


	//   ....[27]....
        /*012c*/ 	.word	0xffffffff


	//   ....[28]....
        /*0130*/ 	.word	0xffffffff


	//   ....[29]....
        /*0134*/ 	.word	0xffffffff


	//   ....[30]....
        /*0138*/ 	.word	0xffffffff


	//   ....[31]....
        /*013c*/ 	.word	0xffffffff


	//   ....[32]....
        /*0140*/ 	.word	0xffffffff


	//   ....[33]....
        /*0144*/ 	.word	0xffffffff


	//   ....[34]....
        /*0148*/ 	.word	0xffffffff


	//   ....[35]....
        /*014c*/ 	.word	0xffffffff


	//   ....[36]....
        /*0150*/ 	.word	0xffffffff


	//   ....[37]....
        /*0154*/ 	.word	0xffffffff


	//   ....[38]....
        /*0158*/ 	.word	0xffffffff


	//   ....[39]....
        /*015c*/ 	.word	0xffffffff


	//   ....[40]....
        /*0160*/ 	.word	0xffffffff


	//   ....[41]....
        /*0164*/ 	.word	0xffffffff


	//   ....[42]....
        /*0168*/ 	.word	0xffffffff


	//   ....[43]....
        /*016c*/ 	.word	0xffffffff


	//   ....[44]....
        /*0170*/ 	.word	0xffffffff


	//   ....[45]....
        /*0174*/ 	.word	0xffffffff


	//   ....[46]....
        /*0178*/ 	.word	0xffffffff


	//   ....[47]....
        /*017c*/ 	.word	0xffffffff


	//   ....[48]....
        /*0180*/ 	.word	0xffffffff


	//   ....[49]....
        /*0184*/ 	.word	0xffffffff


	//   ....[50]....
        /*0188*/ 	.word	0xffffffff


	//   ....[51]....
        /*018c*/ 	.word	0xffffffff


	//   ....[52]....
        /*0190*/ 	.word	0xffffffff


	//   ....[53]....
        /*0194*/ 	.word	0xffffffff


	//   ....[54]....
        /*0198*/ 	.word	0xffffffff


	//   ....[55]....
        /*019c*/ 	.word	0xffffffff


	//   ....[56]....
        /*01a0*/ 	.word	0x05000056


	//   ....[57]....
        /*01a4*/ 	.word	0x05000056


	//   ....[58]....
        /*01a8*/ 	.word	0x05000056


	//   ....[59]....
        /*01ac*/ 	.word	0x05000056


	//   ....[60]....
        /*01b0*/ 	.word	0x05000056


	//   ....[61]....
        /*01b4*/ 	.word	0x05000056


	//   ....[62]....
        /*01b8*/ 	.word	0x05000056


	//   ....[63]....
        /*01bc*/ 	.word	0x05000056


	//   ....[64]....
        /*01c0*/ 	.word	0x05000056


	//   ....[65]....
        /*01c4*/ 	.word	0x05000056


	//   ....[66]....
        /*01c8*/ 	.word	0x05000056


	//   ....[67]....
        /*01cc*/ 	.word	0x05000056


	//   ....[68]....
        /*01d0*/ 	.word	0x05000056


	//   ....[69]....
        /*01d4*/ 	.word	0x05000056


	//   ....[70]....
        /*01d8*/ 	.word	0x05000056


	//   ....[71]....
        /*01dc*/ 	.word	0x05000056


	//   ....[72]....
        /*01e0*/ 	.word	0x05000056


	//   ....[73]....
        /*01e4*/ 	.word	0x05000056


	//   ....[74]....
        /*01e8*/ 	.word	0x05000056


	//   ....[75]....
        /*01ec*/ 	.word	0x05000056


	//   ....[76]....
        /*01f0*/ 	.word	0x05000056


	//   ....[77]....
        /*01f4*/ 	.word	0x05000056


	//   ....[78]....
        /*01f8*/ 	.word	0x05000056


	//   ....[79]....
        /*01fc*/ 	.word	0x05000056


	//   ....[80]....
        /*0200*/ 	.word	0x05000056


	//   ....[81]....
        /*0204*/ 	.word	0x05000056


	//   ....[82]....
        /*0208*/ 	.word	0x05000056


	//   ....[83]....
        /*020c*/ 	.word	0x05000056


	//   ....[84]....
        /*0210*/ 	.word	0x05000056


	//   ....[85]....
        /*0214*/ 	.word	0x05000056


	//   ....[86]....
        /*0218*/ 	.word	0x05000056


	//   ....[87]....
        /*021c*/ 	.word	0x05000056


	//----- nvinfo : EIATTR_COOP_GROUP_INSTR_OFFSETS
	.align		4
.L_1041:
        /*0220*/ 	.byte	0x04, 0x28
        /*0222*/ 	.short	(.L_1043 - .L_1042)


	//   ....[0]....
.L_1042:
        /*0224*/ 	.word	0x00001120


	//   ....[1]....
        /*0228*/ 	.word	0x000016f0


	//   ....[2]....
        /*022c*/ 	.word	0x00001d80


	//   ....[3]....
        /*0230*/ 	.word	0x000052b0


	//   ....[4]....
        /*0234*/ 	.word	0x000052c0


	//   ....[5]....
        /*0238*/ 	.word	0x00005300


	//   ....[6]....
        /*023c*/ 	.word	0x00005310


	//   ....[7]....
        /*0240*/ 	.word	0x00005350


	//   ....[8]....
        /*0244*/ 	.word	0x00005360


	//   ....[9]....
        /*0248*/ 	.word	0x000053a0


	//   ....[10]....
        /*024c*/ 	.word	0x000053b0


	//   ....[11]....
        /*0250*/ 	.word	0x000053f0


	//   ....[12]....
        /*0254*/ 	.word	0x00005400


	//   ....[13]....
        /*0258*/ 	.word	0x000054a0


	//   ....[14]....
        /*025c*/ 	.word	0x000054b0


	//   ....[15]....
        /*0260*/ 	.word	0x000054c0


	//   ....[16]....
        /*0264*/ 	.word	0x000054d0


	//   ....[17]....
        /*0268*/ 	.word	0x00005a30


	//   ....[18]....
        /*026c*/ 	.word	0x00005a60


	//   ....[19]....
        /*0270*/ 	.word	0x00005ac0


	//   ....[20]....
        /*0274*/ 	.word	0x00005ae0


	//   ....[21]....
        /*0278*/ 	.word	0x00005b30


	//   ....[22]....
        /*027c*/ 	.word	0x00005b50


	//   ....[23]....
        /*0280*/ 	.word	0x00005ba0


	//   ....[24]....
        /*0284*/ 	.word	0x00005bb0


	//   ....[25]....
        /*0288*/ 	.word	0x00005c00


	//   ....[26]....
        /*028c*/ 	.word	0x00005c10


	//   ....[27]....
        /*0290*/ 	.word	0x00005c60


	//   ....[28]....
        /*0294*/ 	.word	0x00005c70


	//   ....[29]....
        /*0298*/ 	.word	0x00005c80


	//   ....[30]....
        /*029c*/ 	.word	0x00005c90


	//   ....[31]....
        /*02a0*/ 	.word	0x00005cc0


	//   ....[32]....
        /*02a4*/ 	.word	0x00005cd0


	//   ....[33]....
        /*02a8*/ 	.word	0x00006360


	//   ....[34]....
        /*02ac*/ 	.word	0x00006470


	//   ....[35]....
        /*02b0*/ 	.word	0x000065b0


	//   ....[36]....
        /*02b4*/ 	.word	0x000065f0


	//   ....[37]....
        /*02b8*/ 	.word	0x00006780


	//   ....[38]....
        /*02bc*/ 	.word	0x00006860


	//   ....[39]....
        /*02c0*/ 	.word	0x00006930


	//   ....[40]....
        /*02c4*/ 	.word	0x00006950


	//   ....[41]....
        /*02c8*/ 	.word	0x00006970


	//   ....[42]....
        /*02cc*/ 	.word	0x000069b0


	//   ....[43]....
        /*02d0*/ 	.word	0x000072b0


	//   ....[44]....
        /*02d4*/ 	.word	0x00007b50


	//   ....[45]....
        /*02d8*/ 	.word	0x00008440


	//   ....[46]....
        /*02dc*/ 	.word	0x00008ab0


	//   ....[47]....
        /*02e0*/ 	.word	0x00008ad0


	//   ....[48]....
        /*02e4*/ 	.word	0x00008b00


	//   ....[49]....
        /*02e8*/ 	.word	0x00008b40


	//   ....[50]....
        /*02ec*/ 	.word	0x00008b60


	//   ....[51]....
        /*02f0*/ 	.word	0x00008d70


	//   ....[52]....
        /*02f4*/ 	.word	0x00008d90


	//   ....[53]....
        /*02f8*/ 	.word	0x00008dc0


	//   ....[54]....
        /*02fc*/ 	.word	0x00008e00


	//   ....[55]....
        /*0300*/ 	.word	0x00008e20


	//   ....[56]....
        /*0304*/ 	.word	0x00009570


	//   ....[57]....
        /*0308*/ 	.word	0x000095d0


	//   ....[58]....
        /*030c*/ 	.word	0x00009660


	//   ....[59]....
        /*0310*/ 	.word	0x000096c0


	//   ....[60]....
        /*0314*/ 	.word	0x00009750


	//   ....[61]....
        /*0318*/ 	.word	0x000097b0


	//   ....[62]....
        /*031c*/ 	.word	0x00009840


	//   ....[63]....
        /*0320*/ 	.word	0x000098a0


	//   ....[64]....
        /*0324*/ 	.word	0x00009930


	//   ....[65]....
        /*0328*/ 	.word	0x00009990


	//   ....[66]....
        /*032c*/ 	.word	0x00009a20


	//   ....[67]....
        /*0330*/ 	.word	0x00009ac0


	//   ....[68]....
        /*0334*/ 	.word	0x00009b60


	//   ....[69]....
        /*0338*/ 	.word	0x00009c00


	//   ....[70]....
        /*033c*/ 	.word	0x00009c70


	//   ....[71]....
        /*0340*/ 	.word	0x00009cc0


	//   ....[72]....
        /*0344*/ 	.word	0x00009d70


	//   ....[73]....
        /*0348*/ 	.word	0x00009de0


	//   ....[74]....
        /*034c*/ 	.word	0x00009ea0


	//   ....[75]....
        /*0350*/ 	.word	0x00009ef0


	//   ....[76]....
        /*0354*/ 	.word	0x00009f90


	//   ....[77]....
        /*0358*/ 	.word	0x00009fe0


	//   ....[78]....
        /*035c*/ 	.word	0x0000a070


	//   ....[79]....
        /*0360*/ 	.word	0x0000a0c0


	//   ....[80]....
        /*0364*/ 	.word	0x0000a150


	//   ....[81]....
        /*0368*/ 	.word	0x0000a1a0


	//   ....[82]....
        /*036c*/ 	.word	0x0000a240


	//   ....[83]....
        /*0370*/ 	.word	0x0000a290


	//   ....[84]....
        /*0374*/ 	.word	0x0000a310


	//   ....[85]....
        /*0378*/ 	.word	0x0000a360


	//   ....[86]....
        /*037c*/ 	.word	0x0000a3c0


	//   ....[87]....
        /*0380*/ 	.word	0x0000a410


	//----- nvinfo : EIATTR_VRC_CTA_INIT_COUNT
	.align		4
.L_1043:
        /*0384*/ 	.byte	0x02, 0x4a
	.zero		1
	.zero		1


	//----- nvinfo : EIATTR_EXIT_INSTR_OFFSETS
	.align		4
        /*0388*/ 	.byte	0x04, 0x1c
        /*038a*/ 	.short	(.L_1045 - .L_1044)


	//   ....[0]....
.L_1044:
        /*038c*/ 	.word	0x00008f60


	//   ....[1]....
        /*0390*/ 	.word	0x00009510


	//----- nvinfo : EIATTR_MAX_THREADS
	.align		4
.L_1045:
        /*0394*/ 	.byte	0x04, 0x05
        /*0396*/ 	.short	(.L_1047 - .L_1046)
.L_1046:
        /*0398*/ 	.word	0x00000080
        /*039c*/ 	.word	0x00000001
        /*03a0*/ 	.word	0x00000001


	//----- nvinfo : EIATTR_CRS_STACK_SIZE
	.align		4
.L_1047:
        /*03a4*/ 	.byte	0x04, 0x1e
        /*03a6*/ 	.short	(.L_1049 - .L_1048)
.L_1048:
        /*03a8*/ 	.word	0x00000000


	//----- nvinfo : EIATTR_CBANK_PARAM_SIZE
	.align		4
.L_1049:
        /*03ac*/ 	.byte	0x03, 0x19
        /*03ae*/ 	.short	0x01f0


	//----- nvinfo : EIATTR_PARAM_CBANK
	.align		4
        /*03b0*/ 	.byte	0x04, 0x0a
        /*03b2*/ 	.short	(.L_1051 - .L_1050)
	.align		4
.L_1050:
        /*03b4*/ 	.word	index@(.nv.constant0._Z25selective_scan_bwd_kernelI32Selective_Scan_bwd_kernel_traitsILi128ELi16ELb0ELb0ELb0ELb1ELb0EN3c104HalfEfEEv12SSMParamsBwd)
        /*03b8*/ 	.short	0x0380
        /*03ba*/ 	.short	0x01f0


	//----- nvinfo : EIATTR_SW_WAR
	.align		4
.L_1051:
        /*03bc*/ 	.byte	0x04, 0x36
        /*03be*/ 	.short	(.L_1053 - .L_1052)
.L_1052:
        /*03c0*/ 	.word	0x00000008
.L_1053:


//--------------------- .nv.info._Z25selective_scan_bwd_kernelI32Selective_Scan_bwd_kernel_traitsILi128ELi16ELb0ELb0ELb0ELb1ELb1EN3c104HalfEfEEv12SSMParamsBwd --------------------------
	.section	.nv.info._Z25selective_scan_bwd_kernelI32Selective_Scan_bwd_kernel_traitsILi128ELi16ELb0ELb0ELb0ELb1ELb1EN3c104HalfEfEEv12SSMParamsBwd,"",@"SHT_CUDA_INFO"
	.sectionflags	@""
	.align	4


	//----- nvinfo : EIATTR_CUDA_API_VERSION
	.align		4
        /*0000*/ 	.byte	0x04, 0x37
        /*0002*/ 	.short	(.L_1055 - .L_1054)
.L_1054:
        /*0004*/ 	.word	0x00000082


	//----- nvinfo : EIATTR_KPARAM_INFO
	.align		4
.L_1055:
        /*0008*/ 	.byte	0x04, 0x17
        /*000a*/ 	.short	(.L_1057 - .L_1056)
.L_1056:
        /*000c*/ 	.word	0x00000000
        /*0010*/ 	.short	0x0000
        /*0012*/ 	.short	0x0000
        /*0014*/ 	.byte	0x00, 0xf0, 0xc1, 0x07


	//----- nvinfo : EIATTR_SPARSE_MMA_MASK
	.align		4
.L_1057:
        /*0018*/ 	.byte	0x03, 0x50
        /*001a*/ 	.short	0x0000


	//----- nvinfo : EIATTR_MAXREG_COUNT
	.align		4
        /*001c*/ 	.byte	0x03, 0x1b
        /*001e*/ 	.short	0x00a8


	//----- nvinfo : EIATTR_NUM_BARRIERS
	.align		4
        /*0020*/ 	.byte	0x02, 0x4c
        /*0022*/ 	.byte	0x01
	.zero		1


	//----- nvinfo : EIATTR_ANNOTATIONS
	.align		4
        /*0024*/ 	.byte	0x04, 0x55
        /*0026*/ 	.short	(.L_1059 - .L_1058)


	//   ....[0]....
.L_1058:
        /* <DEDUP_REMOVED lines=10> */


	//----- nvinfo : EIATTR_MERCURY_ISA_VERSION
	.align		4
.L_1059:
        /*00b0*/ 	.byte	0x03, 0x5f
        /*00b2*/ 	.short	0x0101


	//----- nvinfo : EIATTR_INT_WARP_WIDE_INSTR_OFFSETS
	.align		4
        /*00b4*/ 	.byte	0x04, 0x31
        /*00b6*/ 	.short	(.L_1061 - .L_1060)


	//   ....[0]....
.L_1060:
        /*00b8*/ 	.word	0x00005ad0


	//   ....[1]....
        /*00bc*/ 	.word	0x000076a0


	//----- nvinfo : EIATTR_COOP_GROUP_MASK_REGIDS
	.align		4
.L_1061:
        /*00c0*/ 	.byte	0x04, 0x29
        /*00c2*/ 	.short	(.L_1063 - .L_1062)


	//   ....[0]....
.L_1062:
        /*00c4*/ 	.word	0xffffffff


	//   ....[1]....
        /*00c8*/ 	.word	0xffffffff


	//   ....[2]....
        /*00cc*/ 	.word	0xffffffff


	//   ....[3]....
        /*00d0*/ 	.word	0xffffffff


	//   ....[4]....
        /*00d4*/ 	.word	0xffffffff


	//   ....[5]....
        /*00d8*/ 	.word	0xffffffff


	//   ....[6]....
        /*00dc*/ 	.word	0xffffffff


	//   ....[7]....
        /*00e0*/ 	.word	0xffffffff


	//   ....[8]....
        /*00e4*/ 	.word	0xffffffff


	//   ....[9]....
        /*00e8*/ 	.word	0xffffffff


	//   ....[10]....
        /*00ec*/ 	.word	0xffffffff


	//   ....[11]....
        /*00f0*/ 	.word	0xffffffff


	//   ....[12]....
        /*00f4*/ 	.word	0xffffffff


	//   ....[13]....
        /*00f8*/ 	.word	0xffffffff


	//   ....[14]....
        /*00fc*/ 	.word	0xffffffff


	//   ....[15]....
        /*0100*/ 	.word	0xffffffff


	//   ....[16]....
        /*0104*/ 	.word	0xffffffff


	//   ....[17]....
        /*0108*/ 	.word	0xffffffff


	//   ....[18]....
        /*010c*/ 	.word	0xffffffff


	//   ....[19]....
        /*0110*/ 	.word	0xffffffff


	//   ....[20]....
        /*0114*/ 	.word	0xffffffff


	//   ....[21]....
        /*0118*/ 	.word	0xffffffff


	//   ....[22]....
        /*011c*/ 	.word	0xffffffff


	//   ....[23]....
        /*0120*/ 	.word	0xffffffff


	//   ....[24]....
        /*0124*/ 	.word	0xffffffff


	//   ....[25]....
        /*0128*/ 	.word	0xffffffff


	//   ....[26]....
        /*012c*/ 	.word	0xffffffff


	//   ....[27]....
        /*0130*/ 	.word	0xffffffff


	//   ....[28]....
        /*0134*/ 	.word	0xffffffff


	//   ....[29]....
        /*0138*/ 	.word	0xffffffff


	//   ....[30]....
        /*013c*/ 	.word	0xffffffff


	//   ....[31]....
        /*0140*/ 	.word	0xffffffff


	//   ....[32]....
        /*0144*/ 	.word	0xffffffff


	//   ....[33]....
        /*0148*/ 	.word	0xffffffff


	//   ....[34]....
        /*014c*/ 	.word	0xffffffff


	//   ....[35]....
        /*0150*/ 	.word	0xffffffff


	//   ....[36]....
        /*0154*/ 	.word	0xffffffff


	//   ....[37]....
        /*0158*/ 	.word	0xffffffff


	//   ....[38]....
        /*015c*/ 	.word	0xffffffff


	//   ....[39]....
        /*0160*/ 	.word	0xffffffff


	//   ....[40]....
        /*0164*/ 	.word	0xffffffff


	//   ....[41]....
        /*0168*/ 	.word	0xffffffff


	//   ....[42]....
        /*016c*/ 	.word	0xffffffff


	//   ....[43]....
        /*0170*/ 	.word	0xffffffff


	//   ....[44]....
        /*0174*/ 	.word	0xffffffff


	//   ....[45]....
        /*0178*/ 	.word	0xffffffff


	//   ....[46]....
        /*017c*/ 	.word	0xffffffff


	//   ....[47]....
        /*0180*/ 	.word	0xffffffff


	//   ....[48]....
        /*0184*/ 	.word	0xffffffff


	//   ....[49]....
        /*0188*/ 	.word	0xffffffff


	//   ....[50]....
        /*018c*/ 	.word	0xffffffff


	//   ....[51]....
        /*0190*/ 	.word	0xffffffff


	//   ....[52]....
        /*0194*/ 	.word	0xffffffff


	//   ....[53]....
        /*0198*/ 	.word	0xffffffff


	//   ....[54]....
        /*019c*/ 	.word	0xffffffff


	//   ....[55]....
        /*01a0*/ 	.word	0xffffffff


	//   ....[56]....
        /*01a4*/ 	.word	0xffffffff


	//   ....[57]....
        /*01a8*/ 	.word	0xffffffff


	//   ....[58]....
        /*01ac*/ 	.word	0xffffffff


	//   ....[59]....
        /*01b0*/ 	.word	0xffffffff


	//   ....[60]....
        /*01b4*/ 	.word	0x05000056


	//   ....[61]....
        /*01b8*/ 	.word	0x05000056


	//   ....[62]....
        /*01bc*/ 	.word	0x05000056


	//   ....[63]....
        /*01c0*/ 	.word	0x05000056


	//   ....[64]....
        /*01c4*/ 	.word	0x05000056


	//   ....[65]....
        /*01c8*/ 	.word	0x05000056


	//   ....[66]....
        /*01cc*/ 	.word	0x05000056


	//   ....[67]....
        /*01d0*/ 	.word	0x05000056


	//   ....[68]....
        /*01d4*/ 	.word	0x05000056


	//   ....[69]....
        /*01d8*/ 	.word	0x05000056


	//   ....[70]....
        /*01dc*/ 	.word	0x05000056


	//   ....[71]....
        /*01e0*/ 	.word	0x05000056


	//   ....[72]....
        /*01e4*/ 	.word	0x05000056


	//   ....[73]....
        /*01e8*/ 	.word	0x05000056


	//   ....[74]....
        /*01ec*/ 	.word	0x05000056


	//   ....[75]....
        /*01f0*/ 	.word	0x05000056


	//   ....[76]....
        /*01f4*/ 	.word	0x05000056


	//   ....[77]....
        /*01f8*/ 	.word	0x05000056


	//   ....[78]....
        /*01fc*/ 	.word	0x05000056


	//   ....[79]....
        /*0200*/ 	.word	0x05000056


	//   ....[80]....
        /*0204*/ 	.word	0x05000056


	//   ....[81]....
        /*0208*/ 	.word	0x05000056


	//   ....[82]....
        /*020c*/ 	.word	0x05000056


	//   ....[83]....
        /*0210*/ 	.word	0x05000056


	//   ....[84]....
        /*0214*/ 	.word	0x05000056


	//   ....[85]....
        /*0218*/ 	.word	0x05000056


	//   ....[86]....
        /*021c*/ 	.word	0x05000056


	//   ....[87]....
        /*0220*/ 	.word	0x05000056


	//   ....[88]....
        /*0224*/ 	.word	0x05000056


	//   ....[89]....
        /*0228*/ 	.word	0x05000056


	//   ....[90]....
        /*022c*/ 	.word	0x05000056


	//   ....[91]....
        /*0230*/ 	.word	0x05000056


	//----- nvinfo : EIATTR_COOP_GROUP_INSTR_OFFSETS
	.align		4
.L_1063:
        /*0234*/ 	.byte	0x04, 0x28
        /*0236*/ 	.short	(.L_1065 - .L_1064)


	//   ....[0]....
.L_1064:
        /*0238*/ 	.word	0x00001160


	//   ....[1]....
        /*023c*/ 	.word	0x00001790


	//   ....[2]....
        /*0240*/ 	.word	0x00001e40


	//   ....[3]....
        /*0244*/ 	.word	0x00004940


	//   ....[4]....
        /*0248*/ 	.word	0x00005020


	//   ....[5]....
        /*024c*/ 	.word	0x00005d10


	//   ....[6]....
        /*0250*/ 	.word	0x000066a0


	//   ....[7]....
        /*0254*/ 	.word	0x00007b30


	//   ....[8]....
        /*0258*/ 	.word	0x00007b40


	//   ....[9]....
        /*025c*/ 	.word	0x00007b80


	//   ....[10]....
        /*0260*/ 	.word	0x00007b90


	//   ....[11]....
        /*0264*/ 	.word	0x00007bd0


	//   ....[12]....
        /*0268*/ 	.word	0x00007be0


	//   ....[13]....
        /*026c*/ 	.word	0x00007c20


	//   ....[14]....
        /*0270*/ 	.word	0x00007c30


	//   ....[15]....
        /*0274*/ 	.word	0x00007c70


	//   ....[16]....
        /*0278*/ 	.word	0x00007c80


	//   ....[17]....
        /*027c*/ 	.word	0x00007d40


	//   ....[18]....
        /*0280*/ 	.word	0x00007d50


	//   ....[19]....
        /*0284*/ 	.word	0x00007d60


	//   ....[20]....
        /*0288*/ 	.word	0x00007d70


	//   ....[21]....
        /*028c*/ 	.word	0x000082c0


	//   ....[22]....
        /*0290*/ 	.word	0x000082f0


	//   ....[23]....
        /*0294*/ 	.word	0x00008350


	//   ....[24]....
        /*0298*/ 	.word	0x00008370


	//   ....[25]....
        /*029c*/ 	.word	0x000083c0


	//   ....[26]....
        /*02a0*/ 	.word	0x000083e0


	//   ....[27]....
        /*02a4*/ 	.word	0x00008430


	//   ....[28]....
        /*02a8*/ 	.word	0x00008440


	//   ....[29]....
        /*02ac*/ 	.word	0x00008490


	//   ....[30]....
        /*02b0*/ 	.word	0x000084a0


	//   ....[31]....
        /*02b4*/ 	.word	0x000084f0


	//   ....[32]....
        /*02b8*/ 	.word	0x00008500


	//   ....[33]....
        /*02bc*/ 	.word	0x00008510


	//   ....[34]....
        /*02c0*/ 	.word	0x00008520


	//   ....[35]....
        /*02c4*/ 	.word	0x00008550


	//   ....[36]....
        /*02c8*/ 	.word	0x00008560


	//   ....[37]....
        /*02cc*/ 	.word	0x00008b60


	//   ....[38]....
        /*02d0*/ 	.word	0x00008c70


	//   ....[39]....
        /*02d4*/ 	.word	0x00008d60


	//   ....[40]....
        /*02d8*/ 	.word	0x00008d90


	//   ....[41]....
        /*02dc*/ 	.word	0x00008e50


	//   ....[42]....
        /*02e0*/ 	.word	0x00008e70


	//   ....[43]....
        /*02e4*/ 	.word	0x00008f40


	//   ....[44]....
        /*02e8*/ 	.word	0x00009020


	//   ....[45]....
        /*02ec*/ 	.word	0x000090e0


	//   ....[46]....
        /*02f0*/ 	.word	0x00009150


	//   ....[47]....
        /*02f4*/ 	.word	0x00009b30


	//   ....[48]....
        /*02f8*/ 	.word	0x0000a410


	//   ....[49]....
        /*02fc*/ 	.word	0x0000aca0


	//   ....[50]....
        /*0300*/ 	.word	0x0000b310


	//   ....[51]....
        /*0304*/ 	.word	0x0000b330


	//   ....[52]....
        /*0308*/ 	.word	0x0000b360


	//   ....[53]....
        /*030c*/ 	.word	0x0000b3a0


	//   ....[54]....
        /*0310*/ 	.word	0x0000b3c0


	//   ....[55]....
        /*0314*/ 	.word	0x0000b5d0


	//   ....[56]....
        /*0318*/ 	.word	0x0000b5f0


	//   ....[57]....
        /*031c*/ 	.word	0x0000b620


	//   ....[58]....
        /*0320*/ 	.word	0x0000b660


	//   ....[59]....
        /*0324*/ 	.word	0x0000b680


	//   ....[60]....
        /*0328*/ 	.word	0x0000bdd0


	//   ....[61]....
        /*032c*/ 	.word	0x0000be30


	//   ....[62]....
        /*0330*/ 	.word	0x0000bec0


	//   ....[63]....
        /*0334*/ 	.word	0x0000bf20


	//   ....[64]....
        /*0338*/ 	.word	0x0000bfb0


	//   ....[65]....
        /*033c*/ 	.word	0x0000c010


	//   ....[66]....
        /*0340*/ 	.word	0x0000c0a0


	//   ....[67]....
        /*0344*/ 	.word	0x0000c100


	//   ....[68]....
        /*0348*/ 	.word	0x0000c190


	//   ....[69]....
        /*034c*/ 	.word	0x0000c1f0


	//   ....[70]....
        /*0350*/ 	.word	0x0000c280


	//   ....[71]....
        /*0354*/ 	.word	0x0000c320


	//   ....[72]....
        /*0358*/ 	.word	0x0000c3c0


	//   ....[73]....
        /*035c*/ 	.word	0x0000c460


	//   ....[74]....
        /*0360*/ 	.word	0x0000c4d0


	//   ....[75]....
        /*0364*/ 	.word	0x0000c520


	//   ....[76]....
        /*0368*/ 	.word	0x0000c5d0


	//   ....[77]....
        /*036c*/ 	.word	0x0000c640


	//   ....[78]....
        /*0370*/ 	.word	0x0000c700


	//   ....[79]....
        /*0374*/ 	.word	0x0000c750


	//   ....[80]....
        /*0378*/ 	.word	0x0000c810


	//   ....[81]....
        /*037c*/ 	.word	0x0000c860


	//   ....[82]....
        /*0380*/ 	.word	0x0000c910


	//   ....[83]....
        /*0384*/ 	.word	0x0000c960


	//   ....[84]....
        /*0388*/ 	.word	0x0000ca10


	//   ....[85]....
        /*038c*/ 	.word	0x0000ca60


	//   ....[86]....
        /*0390*/ 	.word	0x0000cb20


	//   ....[87]....
        /*0394*/ 	.word	0x0000cb70


	//   ....[88]....
        /*0398*/ 	.word	0x0000cbf0


	//   ....[89]....
        /*039c*/ 	.word	0x0000cc40


	//   ....[90]....
        /*03a0*/ 	.word	0x0000cca0


	//   ....[91]....
        /*03a4*/ 	.word	0x0000ccf0


	//----- nvinfo : EIATTR_VRC_CTA_INIT_COUNT
	.align		4
.L_1065:
        /*03a8*/ 	.byte	0x02, 0x4a
	.zero		1
	.zero		1


	//----- nvinfo : EIATTR_EXIT_INSTR_OFFSETS
	.align		4
        /*03ac*/ 	.byte	0x04, 0x1c
        /*03ae*/ 	.short	(.L_1067 - .L_1066)


	//   ....[0]....
.L_1066:
        /*03b0*/ 	.word	0x0000b7c0


	//   ....[1]....
        /*03b4*/ 	.word	0x0000bd70


	//----- nvinfo : EIATTR_MAX_THREADS
	.align		4
.L_1067:
        /*03b8*/ 	.byte	0x04, 0x05
        /*03ba*/ 	.short	(.L_1069 - .L_1068)
.L_1068:
        /*03bc*/ 	.word	0x00000080
        /*03c0*/ 	.word	0x00000001
        /*03c4*/ 	.word	0x00000001


	//----- nvinfo : EIATTR_CRS_STACK_SIZE
	.align		4
.L_1069:
        /*03c8*/ 	.byte	0x04, 0x1e
        /*03ca*/ 	.short	(.L_1071 - .L_1070)
.L_1070:
        /*03cc*/ 	.word	0x00000000


	//----- nvinfo : EIATTR_CBANK_PARAM_SIZE
	.align		4
.L_1071:
        /*03d0*/ 	.byte	0x03, 0x19
        /*03d2*/ 	.short	0x01f0


	//----- nvinfo : EIATTR_PARAM_CBANK
	.align		4
        /*03d4*/ 	.byte	0x04, 0x0a
        /*03d6*/ 	.short	(.L_1073 - .L_1072)
	.align		4
.L_1072:
        /*03d8*/ 	.word	index@(.nv.constant0._Z25selective_scan_bwd_kernelI32Selective_Scan_bwd_kernel_traitsILi128ELi16ELb0ELb0ELb0ELb1ELb1EN3c104HalfEfEEv12SSMParamsBwd)
        /*03dc*/ 	.short	0x0380
        /*03de*/ 	.short	0x01f0


	//----- nvinfo : EIATTR_SW_WAR
	.align		4
.L_1073:
        /*03e0*/ 	.byte	0x04, 0x36
        /*03e2*/ 	.short	(.L_1075 - .L_1074)
.L_1074:
        /*03e4*/ 	.word	0x00000008
.L_1075:


//--------------------- .nv.info._Z25selective_scan_bwd_kernelI32Selective_Scan_bwd_kernel_traitsILi128ELi16ELb0ELb0ELb1ELb0ELb0EN3c104HalfEfEEv12SSMParamsBwd --------------------------
	.section	.nv.info._Z25selective_scan_bwd_kernelI32Selective_Scan_bwd_kernel_traitsILi128ELi16ELb0ELb0ELb1ELb0ELb0EN3c104HalfEfEEv12SSMParamsBwd,"",@"SHT_CUDA_INFO"
	.sectionflags	@""
	.align	4


	//----- nvinfo : EIATTR_CUDA_API_VERSION
	.align		4
        /*0000*/ 	.byte	0x04, 0x37
        /*0002*/ 	.short	(.L_1077 - .L_1076)
.L_1076:
        /*0004*/ 	.word	0x00000082


	//----- nvinfo : EIATTR_KPARAM_INFO
	.align		4
.L_1077:
        /*0008*/ 	.byte	0x04, 0x17
        /*000a*/ 	.short	(.L_1079 - .L_1078)
.L_1078:
        /*000c*/ 	.word	0x00000000
        /*0010*/ 	.short	0x0000
        /*0012*/ 	.short	0x0000
        /*0014*/ 	.byte	0x00, 0xf0, 0xc1, 0x07


	//----- nvinfo : EIATTR_SPARSE_MMA_MASK
	.align		4
.L_1079:
        /*0018*/ 	.byte	0x03, 0x50
        /*001a*/ 	.short	0x0000


	//----- nvinfo : EIATTR_MAXREG_COUNT
	.align		4
        /*001c*/ 	.byte	0x03, 0x1b
        /*001e*/ 	.short	0x00a8


	//----- nvinfo : EIATTR_NUM_BARRIERS
	.align		4
        /*0020*/ 	.byte	0x02, 0x4c
        /*0022*/ 	.byte	0x01
	.zero		1


	//----- nvinfo : EIATTR_ANNOTATIONS
	.align		4
        /*0024*/ 	.byte	0x04, 0x55
        /*0026*/ 	.short	(.L_1081 - .L_1080)


	//   ....[0]....
.L_1080:
        /* <DEDUP_REMOVED lines=87> */
        /*058c*/ 	.byte	0xd0, 0x81, 0x00, 0x00, 0x01, 0x00, 0x00, 0x00, 0x80, 0x84, 0x00, 0x00


	//----- nvinfo : EIATTR_MERCURY_ISA_VERSION
	.align		4
.L_1081:
        /*0598*/ 	.byte	0x03, 0x5f
        /*059a*/ 	.short	0x0101


	//----- nvinfo : EIATTR_INT_WARP_WIDE_INSTR_OFFSETS
	.align		4
        /*059c*/ 	.byte	0x04, 0x31
        /*059e*/ 	.short	(.L_1083 - .L_1082)


	//   ....[0]....
.L_1082:
        /*05a0*/ 	.word	0x00004950


	//   ....[1]....
        /*05a4*/ 	.word	0x000051d0


	//----- nvinfo : EIATTR_COOP_GROUP_MASK_REGIDS
	.align		4
.L_1083:
        /*05a8*/ 	.byte	0x04, 0x29
        /*05aa*/ 	.short	(.L_1085 - .L_1084)


	//   ....[0]....
.L_1084:
        /*05ac*/ 	.word	0xffffffff


	//   ....[1]....
        /*05b0*/ 	.word	0xffffffff


	//   ....[2]....
        /*05b4*/ 	.word	0xffffffff


	//   ....[3]....
        /*05b8*/ 	.word	0xffffffff


	//   ....[4]....
        /*05bc*/ 	.word	0xffffffff


	//   ....[5]....
        /*05c0*/ 	.word	0xffffffff


	//   ....[6]....
        /*05c4*/ 	.word	0xffffffff


	//   ....[7]....
        /*05c8*/ 	.word	0xffffffff


	//   ....[8]....
        /*05cc*/ 	.word	0xffffffff


	//   ....[9]....
        /*05d0*/ 	.word	0xffffffff


	//   ....[10]....
        /*05d4*/ 	.word	0xffffffff


	//   ....[11]....
        /*05d8*/ 	.word	0xffffffff


	//   ....[12]....
        /*05dc*/ 	.word	0xffffffff


	//   ....[13]....
        /*05e0*/ 	.word	0xffffffff


	//   ....[14]....
        /*05e4*/ 	.word	0xffffffff


	//   ....[15]....
        /*05e8*/ 	.word	0xffffffff


	//   ....[16]....
        /*05ec*/ 	.word	0xffffffff


	//   ....[17]....
        /*05f0*/ 	.word	0xffffffff


	//   ....[18]....
        /*05f4*/ 	.word	0xffffffff


	//   ....[19]....
        /*05f8*/ 	.word	0xffffffff


	//   ....[20]....
        /*05fc*/ 	.word	0xffffffff


	//   ....[21]....
        /*0600*/ 	.word	0xffffffff


	//   ....[22]....
        /*0604*/ 	.word	0xffffffff


	//   ....[23]....
        /*0608*/ 	.word	0xffffffff


	//   ....[24]....
        /*060c*/ 	.word	0xffffffff


	//   ....[25]....
        /*0610*/ 	.word	0xffffffff


	//   ....[26]....
        /*0614*/ 	.word	0xffffffff


	//   ....[27]....
        /*0618*/ 	.word	0xffffffff


	//   ....[28]....
        /*061c*/ 	.word	0xffffffff


	//   ....[29]....
        /*0620*/ 	.word	0xffffffff


	//   ....[30]....
        /*0624*/ 	.word	0xffffffff


	//   ....[31]....
        /*0628*/ 	.word	0xffffffff


	//   ....[32]....
        /*062c*/ 	.word	0xffffffff


	//   ....[33]....
        /*0630*/ 	.word	0xffffffff


	//   ....[34]....
        /*0634*/ 	.word	0xffffffff


	//   ....[35]....
        /*0638*/ 	.word	0xffffffff


	//   ....[36]....
        /*063c*/ 	.word	0xffffffff


	//   ....[37]....
        /*0640*/ 	.word	0xffffffff


	//   ....[38]....
        /*0644*/ 	.word	0xffffffff


	//   ....[39]....
        /*0648*/ 	.word	0xffffffff


	//   ....[40]....
        /*064c*/ 	.word	0xffffffff


	//   ....[41]....
        /*0650*/ 	.word	0xffffffff


	//   ....[42]....
        /*0654*/ 	.word	0xffffffff


	//   ....[43]....
        /*0658*/ 	.word	0xffffffff


	//   ....[44]....
        /*065c*/ 	.word	0xffffffff


	//   ....[45]....
        /*0660*/ 	.word	0xffffffff


	//   ....[46]....
        /*0664*/ 	.word	0xffffffff


	//   ....[47]....
        /*0668*/ 	.word	0xffffffff


	//   ....[48]....
        /*066c*/ 	.word	0xffffffff


	//   ....[49]....
        /*0670*/ 	.word	0xffffffff


	//   ....[50]....
        /*0674*/ 	.word	0xffffffff


	//   ....[51]....
        /*0678*/ 	.word	0xffffffff


	//   ....[52]....
        /*067c*/ 	.word	0xffffffff


	//   ....[53]....
        /*0680*/ 	.word	0xffffffff


	//   ....[54]....
        /*0684*/ 	.word	0xffffffff


	//   ....[55]....
        /*0688*/ 	.word	0xffffffff


	//   ....[56]....
        /*068c*/ 	.word	0x05000098


	//   ....[57]....
        /*0690*/ 	.word	0x05000098


	//   ....[58]....
        /*0694*/ 	.word	0x05000098


	//   ....[59]....
        /*0698*/ 	.word	0x05000098


	//   ....[60]....
        /*069c*/ 	.word	0x05000098


	//   ....[61]....
        /*06a0*/ 	.word	0x05000098


	//   ....[62]....
        /*06a4*/ 	.word	0x05000098


	//   ....[63]....
        /*06a8*/ 	.word	0x05000098


	//   ....[64]....
        /*06ac*/ 	.word	0x05000098


	//   ....[65]....
        /*06b0*/ 	.word	0x05000098


	//   ....[66]....
        /*06b4*/ 	.word	0x05000098


	//   ....[67]....
        /*06b8*/ 	.word	0x05000098


	//   ....[68]....
        /*06bc*/ 	.word	0x05000098


	//   ....[69]....
        /*06c0*/ 	.word	0x05000098


	//   ....[70]....
        /*06c4*/ 	.word	0x05000098


	//   ....[71]....
        /*06c8*/ 	.word	0x05000098


	//   ....[72]....
        /*06cc*/ 	.word	0x05000098


	//   ....[73]....
        /*06d0*/ 	.word	0x05000098


	//   ....[74]....
        /*06d4*/ 	.word	0x05000098


	//   ....[75]....
        /*06d8*/ 	.word	0x05000098


	//   ....[76]....
        /*06dc*/ 	.word	0x05000098


	//   ....[77]....
        /*06e0*/ 	.word	0x05000098


	//   ....[78]....
        /*06e4*/ 	.word	0x05000098


	//   ....[79]....
        /*06e8*/ 	.word	0x05000098


	//   ....[80]....
        /*06ec*/ 	.word	0x05000098


	//   ....[81]....
        /*06f0*/ 	.word	0x05000098


	//   ....[82]....
        /*06f4*/ 	.word	0x05000098


	//   ....[83]....
        /*06f8*/ 	.word	0x05000098


	//   ....[84]....
        /*06fc*/ 	.word	0x05000098


	//   ....[85]....
        /*0700*/ 	.word	0x05000098


	//   ....[86]....
        /*0704*/ 	.word	0x05000098


	//   ....[87]....
        /*0708*/ 	.word	0x05000098


	//----- nvinfo : EIATTR_COOP_GROUP_INSTR_OFFSETS
	.align		4
.L_1085:
        /*070c*/ 	.byte	0x04, 0x28
        /*070e*/ 	.short	(.L_1087 - .L_1086)


	//   ....[0]....
.L_1086:
        /*0710*/ 	.word	0x00001540


	//   ....[1]....
        /*0714*/ 	.word	0x00001c20


	//   ....[2]....
        /*0718*/ 	.word	0x000022e0


	//   ....[3]....
        /*071c*/ 	.word	0x000037f0


	//   ....[4]....
        /*0720*/ 	.word	0x00004290


	//   ....[5]....
        /*0724*/ 	.word	0x000042b0


	//   ....[6]....
        /*0728*/ 	.word	0x000042f0


	//   ....[7]....
        /*072c*/ 	.word	0x00004300


	//   ....[8]....
        /*0730*/ 	.word	0x00004340


	//   ....[9]....
        /*0734*/ 	.word	0x00004350


	//   ....[10]....
        /*0738*/ 	.word	0x00004390


	//   ....[11]....
        /*073c*/ 	.word	0x000043a0


	//   ....[12]....
        /*0740*/ 	.word	0x000043e0


	//   ....[13]....
        /*0744*/ 	.word	0x000043f0


	//   ....[14]....
        /*0748*/ 	.word	0x000044a0


	//   ....[15]....
        /*074c*/ 	.word	0x000044b0


	//   ....[16]....
        /*0750*/ 	.word	0x000044c0


	//   ....[17]....
        /*0754*/ 	.word	0x000044d0


	//   ....[18]....
        /*0758*/ 	.word	0x00004c60


	//   ....[19]....
        /*075c*/ 	.word	0x00004c90


	//   ....[20]....
        /*0760*/ 	.word	0x00004d10


	//   ....[21]....
        /*0764*/ 	.word	0x00004d20


	//   ....[22]....
        /*0768*/ 	.word	0x00004d70


	//   ....[23]....
        /*076c*/ 	.word	0x00004d80


	//   ....[24]....
        /*0770*/ 	.word	0x00004dd0


	//   ....[25]....
        /*0774*/ 	.word	0x00004de0


	//   ....[26]....
        /*0778*/ 	.word	0x00004e30


	//   ....[27]....
        /*077c*/ 	.word	0x00004e40


	//   ....[28]....
        /*0780*/ 	.word	0x00004e90


	//   ....[29]....
        /*0784*/ 	.word	0x00004ea0


	//   ....[30]....
        /*0788*/ 	.word	0x00004eb0


	//   ....[31]....
        /*078c*/ 	.word	0x00004ec0


	//   ....[32]....
        /*0790*/ 	.word	0x00004ef0


	//   ....[33]....
        /*0794*/ 	.word	0x00004f00


	//   ....[34]....
        /*0798*/ 	.word	0x000068b0


	//   ....[35]....
        /*079c*/ 	.word	0x000068c0


	//   ....[36]....
        /*07a0*/ 	.word	0x00006910


	//   ....[37]....
        /*07a4*/ 	.word	0x00006920


	//   ....[38]....
        /*07a8*/ 	.word	0x00006950


	//   ....[39]....
        /*07ac*/ 	.word	0x00006970


	//   ....[40]....
        /*07b0*/ 	.word	0x000069a0


	//   ....[41]....
        /*07b4*/ 	.word	0x000069c0


	//   ....[42]....
        /*07b8*/ 	.word	0x000069f0


	//   ....[43]....
        /*07bc*/ 	.word	0x00006a00


	//   ....[44]....
        /*07c0*/ 	.word	0x00007520


	//   ....[45]....
        /*07c4*/ 	.word	0x00007bc0


	//   ....[46]....
        /*07c8*/ 	.word	0x00008250


	//   ....[47]....
        /*07cc*/ 	.word	0x00008270


	//   ....[48]....
        /*07d0*/ 	.word	0x000082a0


	//   ....[49]....
        /*07d4*/ 	.word	0x000082e0


	//   ....[50]....
        /*07d8*/ 	.word	0x00008300


	//   ....[51]....
        /*07dc*/ 	.word	0x00008510


	//   ....[52]....
        /*07e0*/ 	.word	0x00008530


	//   ....[53]....
        /*07e4*/ 	.word	0x00008560


	//   ....[54]....
        /*07e8*/ 	.word	0x000085a0


	//   ....[55]....
        /*07ec*/ 	.word	0x000085c0


	//   ....[56]....
        /*07f0*/ 	.word	0x00008a30


	//   ....[57]....
        /*07f4*/ 	.word	0x00008a80


	//   ....[58]....
        /*07f8*/ 	.word	0x00008b30


	//   ....[59]....
        /*07fc*/ 	.word	0x00008b80


	//   ....[60]....
        /*0800*/ 	.word	0x00008c20


	//   ....[61]....
        /*0804*/ 	.word	0x00008c70


	//   ....[62]....
        /*0808*/ 	.word	0x00008d10


	//   ....[63]....
        /*080c*/ 	.word	0x00008d60


	//   ....[64]....
        /*0810*/ 	.word	0x00008e00


	//   ....[65]....
        /*0814*/ 	.word	0x00008e50


	//   ....[66]....
        /*0818*/ 	.word	0x00008ef0


	//   ....[67]....
        /*081c*/ 	.word	0x00008f90


	//   ....[68]....
        /*0820*/ 	.word	0x00009030


	//   ....[69]....
        /*0824*/ 	.word	0x000090d0


	//   ....[70]....
        /*0828*/ 	.word	0x00009120


	//   ....[71]....
        /*082c*/ 	.word	0x00009180


	//   ....[72]....
        /*0830*/ 	.word	0x00009230


	//   ....[73]....
        /*0834*/ 	.word	0x000092a0


	//   ....[74]....
        /*0838*/ 	.word	0x00009340


	//   ....[75]....
        /*083c*/ 	.word	0x000093a0


	//   ....[76]....
        /*0840*/ 	.word	0x00009430


	//   ....[77]....
        /*0844*/ 	.word	0x00009490


	//   ....[78]....
        /*0848*/ 	.word	0x00009520


	//   ....[79]....
        /*084c*/ 	.word	0x00009580


	//   ....[80]....
        /*0850*/ 	.word	0x00009610


	//   ....[81]....
        /*0854*/ 	.word	0x00009670


	//   ....[82]....
        /*0858*/ 	.word	0x00009710


	//   ....[83]....
        /*085c*/ 	.word	0x00009760


	//   ....[84]....
        /*0860*/ 	.word	0x00009800


	//   ....[85]....
        /*0864*/ 	.word	0x00009850


	//   ....[86]....
        /*0868*/ 	.word	0x000098b0


	//   ....[87]....
        /*086c*/ 	.word	0x00009910


	//----- nvinfo : EIATTR_VRC_CTA_INIT_COUNT
	.align		4
.L_1087:
        /*0870*/ 	.byte	0x02, 0x4a
	.zero		1
	.zero		1


	//----- nvinfo : EIATTR_EXIT_INSTR_OFFSETS
	.align		4
        /*0874*/ 	.byte	0x04, 0x1c
        /*0876*/ 	.short	(.L_1089 - .L_1088)


	//   ....[0]....
.L_1088:
        /*0878*/ 	.word	0x00008700


	//   ....[1]....
        /*087c*/ 	.word	0x000089d0


	//----- nvinfo : EIATTR_MAX_THREADS
	.align		4
.L_1089:
        /*0880*/ 	.byte	0x04, 0x05
        /*0882*/ 	.short	(.L_1091 - .L_1090)
.L_1090:
        /*0884*/ 	.word	0x00000080
        /*0888*/ 	.word	0x00000001
        /*088c*/ 	.word	0x00000001


	//----- nvinfo : EIATTR_CRS_STACK_SIZE
	.align		4
.L_1091:
        /*0890*/ 	.byte	0x04, 0x1e
        /*0892*/ 	.short	(.L_1093 - .L_1092)
.L_1092:
        /*0894*/ 	.word	0x00000000


	//----- nvinfo : EIATTR_CBANK_PARAM_SIZE
	.align		4
.L_1093:
        /*0898*/ 	.byte	0x03, 0x19
        /*089a*/ 	.short	0x01f0


	//----- nvinfo : EIATTR_PARAM_CBANK
	.align		4
        /*089c*/ 	.byte	0x04, 0x0a
        /*089e*/ 	.short	(.L_1095 - .L_1094)
	.align		4
.L_1094:
        /*08a0*/ 	.word	index@(.nv.constant0._Z25selective_scan_bwd_kernelI32Selective_Scan_bwd_kernel_traitsILi128ELi16ELb0ELb0ELb1ELb0ELb0EN3c104HalfEfEEv12SSMParamsBwd)
        /*08a4*/ 	.short	0x0380
        /*08a6*/ 	.short	0x01f0


	//----- nvinfo : EIATTR_SW_WAR
	.align		4
.L_1095:
        /*08a8*/ 	.byte	0x04, 0x36
        /*08aa*/ 	.short	(.L_1097 - .L_1096)
.L_1096:
        /*08ac*/ 	.word	0x00000008
.L_1097:


//--------------------- .nv.info._Z25selective_scan_bwd_kernelI32Selective_Scan_bwd_kernel_traitsILi128ELi16ELb0ELb0ELb1ELb0ELb1EN3c104HalfEfEEv12SSMParamsBwd --------------------------
	.section	.nv.info._Z25selective_scan_bwd_kernelI32Selective_Scan_bwd_kernel_traitsILi128ELi16ELb0ELb0ELb1ELb0ELb1EN3c104HalfEfEEv12SSMParamsBwd,"",@"SHT_CUDA_INFO"
	.sectionflags	@""
	.align	4


	//----- nvinfo : EIATTR_CUDA_API_VERSION
	.align		4
        /*0000*/ 	.byte	0x04, 0x37
        /*0002*/ 	.short	(.L_1099 - .L_1098)
.L_1098:
        /*0004*/ 	.word	0x00000082


	//----- nvinfo : EIATTR_KPARAM_INFO
	.align		4
.L_1099:
        /*0008*/ 	.byte	0x04, 0x17
        /*000a*/ 	.short	(.L_1101 - .L_1100)
.L_1100:
        /*000c*/ 	.word	0x00000000
        /*0010*/ 	.short	0x0000
        /*0012*/ 	.short	0x0000
        /*0014*/ 	.byte	0x00, 0xf0, 0xc1, 0x07


	//----- nvinfo : EIATTR_SPARSE_MMA_MASK
	.align		4
.L_1101:
        /*0018*/ 	.byte	0x03, 0x50
        /*001a*/ 	.short	0x0000


	//----- nvinfo : EIATTR_MAXREG_COUNT
	.align		4
        /*001c*/ 	.byte	0x03, 0x1b
        /*001e*/ 	.short	0x00a8


	//----- nvinfo : EIATTR_NUM_BARRIERS
	.align		4
        /*0020*/ 	.byte	0x02, 0x4c
        /*0022*/ 	.byte	0x01
	.zero		1


	//----- nvinfo : EIATTR_ANNOTATIONS
	.align		4
        /*0024*/ 	.byte	0x04, 0x55
        /*0026*/ 	.short	(.L_1103 - .L_1102)


	//   ....[0]....
.L_1102:
        /* <DEDUP_REMOVED lines=90> */


	//----- nvinfo : EIATTR_MERCURY_ISA_VERSION
	.align		4
.L_1103:
        /*05b0*/ 	.byte	0x03, 0x5f
        /*05b2*/ 	.short	0x0101


	//----- nvinfo : EIATTR_INT_WARP_WIDE_INSTR_OFFSETS
	.align		4
        /*05b4*/ 	.byte	0x04, 0x31
        /*05b6*/ 	.short	(.L_1105 - .L_1104)


	//   ....[0]....
.L_1104:
        /*05b8*/ 	.word	0x000047d0


	//   ....[1]....
        /*05bc*/ 	.word	0x000071d0


	//   ....[2]....
        /*05c0*/ 	.word	0x000079e0


	//----- nvinfo : EIATTR_COOP_GROUP_MASK_REGIDS
	.align		4
.L_1105:
        /*05c4*/ 	.byte	0x04, 0x29
        /*05c6*/ 	.short	(.L_1107 - .L_1106)


	//   ....[0]....
.L_1106:
        /*05c8*/ 	.word	0xffffffff


	//   ....[1]....
        /*05cc*/ 	.word	0xffffffff


	//   ....[2]....
        /*05d0*/ 	.word	0xffffffff


	//   ....[3]....
        /*05d4*/ 	.word	0xffffffff


	//   ....[4]....
        /*05d8*/ 	.word	0xffffffff


	//   ....[5]....
        /*05dc*/ 	.word	0xffffffff


	//   ....[6]....
        /*05e0*/ 	.word	0xffffffff


	//   ....[7]....
        /*05e4*/ 	.word	0xffffffff


	//   ....[8]....
        /*05e8*/ 	.word	0xffffffff


	//   ....[9]....
        /*05ec*/ 	.word	0xffffffff


	//   ....[10]....
        /*05f0*/ 	.word	0xffffffff


	//   ....[11]....
        /*05f4*/ 	.word	0xffffffff


	//   ....[12]....
        /*05f8*/ 	.word	0xffffffff


	//   ....[13]....
        /*05fc*/ 	.word	0xffffffff


	//   ....[14]....
        /*0600*/ 	.word	0xffffffff


	//   ....[15]....
        /*0604*/ 	.word	0xffffffff


	//   ....[16]....
        /*0608*/ 	.word	0xffffffff


	//   ....[17]....
        /*060c*/ 	.word	0xffffffff


	//   ....[18]....
        /*0610*/ 	.word	0xffffffff


	//   ....[19]....
        /*0614*/ 	.word	0xffffffff


	//   ....[20]....
        /*0618*/ 	.word	0xffffffff


	//   ....[21]....
        /*061c*/ 	.word	0xffffffff


	//   ....[22]....
        /*0620*/ 	.word	0xffffffff


	//   ....[23]....
        /*0624*/ 	.word	0xffffffff


	//   ....[24]....
        /*0628*/ 	.word	0xffffffff


	//   ....[25]....
        /*062c*/ 	.word	0xffffffff


	//   ....[26]....
        /*0630*/ 	.word	0xffffffff


	//   ....[27]....
        /*0634*/ 	.word	0xffffffff


	//   ....[28]....
        /*0638*/ 	.word	0xffffffff


	//   ....[29]....
        /*063c*/ 	.word	0xffffffff


	//   ....[30]....
        /*0640*/ 	.word	0xffffffff


	//   ....[31]....
        /*0644*/ 	.word	0xffffffff


	//   ....[32]....
        /*0648*/ 	.word	0xffffffff


	//   ....[33]....
        /*064c*/ 	.word	0xffffffff


	//   ....[34]....
        /*0650*/ 	.word	0xffffffff


	//   ....[35]....
        /*0654*/ 	.word	0xffffffff


	//   ....[36]....
        /*0658*/ 	.word	0xffffffff


	//   ....[37]....
        /*065c*/ 	.word	0xffffffff


	//   ....[38]....
        /*0660*/ 	.word	0xffffffff


	//   ....[39]....
        /*0664*/ 	.word	0xffffffff


	//   ....[40]....
        /*0668*/ 	.word	0xffffffff


	//   ....[41]....
        /*066c*/ 	.word	0xffffffff


	//   ....[42]....
        /*0670*/ 	.word	0xffffffff


	//   ....[43]....
        /*0674*/ 	.word	0xffffffff


	//   ....[44]....
        /*0678*/ 	.word	0xffffffff


	//   ....[45]....
        /*067c*/ 	.word	0xffffffff


	//   ....[46]....
        /*0680*/ 	.word	0xffffffff


	//   ....[47]....
        /*0684*/ 	.word	0xffffffff


	//   ....[48]....
        /*0688*/ 	.word	0xffffffff


	//   ....[49]....
        /*068c*/ 	.word	0xffffffff


	//   ....[50]....
        /*0690*/ 	.word	0xffffffff


	//   ....[51]....
        /*0694*/ 	.word	0xffffffff


	//   ....[52]....
        /*0698*/ 	.word	0xffffffff


	//   ....[53]....
        /*069c*/ 	.word	0xffffffff


	//   ....[54]....
        /*06a0*/ 	.word	0xffffffff


	//   ....[55]....
        /*06a4*/ 	.word	0xffffffff


	//   ....[56]....
        /*06a8*/ 	.word	0xffffffff


	//   ....[57]....
        /*06ac*/ 	.word	0xffffffff


	//   ....[58]....
        /*06b0*/ 	.word	0xffffffff


	//   ....[59]....
        /*06b4*/ 	.word	0xffffffff


	//   ....[60]....
        /*06b8*/ 	.word	0x05000098


	//   ....[61]....
        /*06bc*/ 	.word	0x05000098


	//   ....[62]....
        /*06c0*/ 	.word	0x05000098


	//   ....[63]....
        /*06c4*/ 	.word	0x05000098


	//   ....[64]....
        /*06c8*/ 	.word	0x05000098


	//   ....[65]....
        /*06cc*/ 	.word	0x05000098


	//   ....[66]....
        /*06d0*/ 	.word	0x05000098


	//   ....[67]....
        /*06d4*/ 	.word	0x05000098


	//   ....[68]....
        /*06d8*/ 	.word	0x05000098


	//   ....[69]....
        /*06dc*/ 	.word	0x05000098


	//   ....[70]....
        /*06e0*/ 	.word	0x05000098


	//   ....[71]....
        /*06e4*/ 	.word	0x05000098


	//   ....[72]....
        /*06e8*/ 	.word	0x05000098


	//   ....[73]....
        /*06ec*/ 	.word	0x05000098


	//   ....[74]....
        /*06f0*/ 	.word	0x05000098


	//   ....[75]....
        /*06f4*/ 	.word	0x05000098


	//   ....[76]....
        /*06f8*/ 	.word	0x05000098


	//   ....[77]....
        /*06fc*/ 	.word	0x05000098


	//   ....[78]....
        /*0700*/ 	.word	0x05000098


	//   ....[79]....
        /*0704*/ 	.word	0x05000098


	//   ....[80]....
        /*0708*/ 	.word	0x05000098


	//   ....[81]....
        /*070c*/ 	.word	0x05000098


	//   ....[82]....
        /*0710*/ 	.word	0x05000098


	//   ....[83]....
        /*0714*/ 	.word	0x05000098


	//   ....[84]....
        /*0718*/ 	.word	0x05000098


	//   ....[85]....
        /*071c*/ 	.word	0x05000098


	//   ....[86]....
        /*0720*/ 	.word	0x05000098


	//   ....[87]....
        /*0724*/ 	.word	0x05000098


	//   ....[88]....
        /*0728*/ 	.word	0x05000098


	//   ....[89]....
        /*072c*/ 	.word	0x05000098


	//   ....[90]....
        /*0730*/ 	.word	0x05000098


	//   ....[91]....
        /*0734*/ 	.word	0x05000098


	//----- nvinfo : EIATTR_COOP_GROUP_INSTR_OFFSETS
	.align		4
.L_1107:
        /*0738*/ 	.byte	0x04, 0x28
        /*073a*/ 	.short	(.L_1109 - .L_1108)


	//   ....[0]....
.L_1108:
        /*073c*/ 	.word	0x00001780


	//   ....[1]....
        /*0740*/ 	.word	0x00001e70


	//   ....[2]....
        /*0744*/ 	.word	0x00002420


	//   ....[3]....
        /*0748*/ 	.word	0x000029e0


	//   ....[4]....
        /*074c*/ 	.word	0x00003060


	//   ....[5]....
        /*0750*/ 	.word	0x000042d0


	//   ....[6]....
        /*0754*/ 	.word	0x000049d0


	//   ....[7]....
        /*0758*/ 	.word	0x00006070


	//   ....[8]....
        /*075c*/ 	.word	0x00006b10


	//   ....[9]....
        /*0760*/ 	.word	0x00006b30


	//   ....[10]....
        /*0764*/ 	.word	0x00006b70


	//   ....[11]....
        /*0768*/ 	.word	0x00006b80


	//   ....[12]....
        /*076c*/ 	.word	0x00006bc0


	//   ....[13]....
        /*0770*/ 	.word	0x00006bd0


	//   ....[14]....
        /*0774*/ 	.word	0x00006c10


	//   ....[15]....
        /*0778*/ 	.word	0x00006c20


	//   ....[16]....
        /*077c*/ 	.word	0x00006c60


	//   ....[17]....
        /*0780*/ 	.word	0x00006c70


	//   ....[18]....
        /*0784*/ 	.word	0x00006d20


	//   ....[19]....
        /*0788*/ 	.word	0x00006d30


	//   ....[20]....
        /*078c*/ 	.word	0x00006d40


	//   ....[21]....
        /*0790*/ 	.word	0x00006d50


	//   ....[22]....
        /*0794*/ 	.word	0x000074e0


	//   ....[23]....
        /*0798*/ 	.word	0x00007510


	//   ....[24]....
        /*079c*/ 	.word	0x00007580


	//   ....[25]....
        /*07a0*/ 	.word	0x000075a0


	//   ....[26]....
        /*07a4*/ 	.word	0x000075f0


	//   ....[27]....
        /*07a8*/ 	.word	0x00007600


	//   ....[28]....
        /*07ac*/ 	.word	0x00007650


	//   ....[29]....
        /*07b0*/ 	.word	0x00007660


	//   ....[30]....
        /*07b4*/ 	.word	0x000076b0


	//   ....[31]....
        /*07b8*/ 	.word	0x000076c0


	//   ....[32]....
        /*07bc*/ 	.word	0x00007710


	//   ....[33]....
        /*07c0*/ 	.word	0x00007720


	//   ....[34]....
        /*07c4*/ 	.word	0x00007730


	//   ....[35]....
        /*07c8*/ 	.word	0x00007740


	//   ....[36]....
        /*07cc*/ 	.word	0x00007770


	//   ....[37]....
        /*07d0*/ 	.word	0x00007780


	//   ....[38]....
        /*07d4*/ 	.word	0x00009150


	//   ....[39]....
        /*07d8*/ 	.word	0x00009160


	//   ....[40]....
        /*07dc*/ 	.word	0x000091b0


	//   ....[41]....
        /*07e0*/ 	.word	0x000091c0


	//   ....[42]....
        /*07e4*/ 	.word	0x000091f0


	//   ....[43]....
        /*07e8*/ 	.word	0x00009210


	//   ....[44]....
        /*07ec*/ 	.word	0x00009240


	//   ....[45]....
        /*07f0*/ 	.word	0x00009260


	//   ....[46]....
        /*07f4*/ 	.word	0x00009290


	//   ....[47]....
        /*07f8*/ 	.word	0x000092b0


	//   ....[48]....
        /*07fc*/ 	.word	0x00009d80


	//   ....[49]....
        /*0800*/ 	.word	0x0000a430


	//   ....[50]....
        /*0804*/ 	.word	0x0000aac0


	//   ....[51]....
        /*0808*/ 	.word	0x0000aae0


	//   ....[52]....
        /*080c*/ 	.word	0x0000ab10


	//   ....[53]....
        /*0810*/ 	.word	0x0000ab50


	//   ....[54]....
        /*0814*/ 	.word	0x0000ab70


	//   ....[55]....
        /*0818*/ 	.word	0x0000ad80


	//   ....[56]....
        /*081c*/ 	.word	0x0000ada0


	//   ....[57]....
        /*0820*/ 	.word	0x0000add0


	//   ....[58]....
        /*0824*/ 	.word	0x0000ae10


	//   ....[59]....
        /*0828*/ 	.word	0x0000ae30


	//   ....[60]....
        /*082c*/ 	.word	0x0000b2a0


	//   ....[61]....
        /*0830*/ 	.word	0x0000b2f0


	//   ....[62]....
        /*0834*/ 	.word	0x0000b3a0


	//   ....[63]....
        /*0838*/ 	.word	0x0000b3f0


	//   ....[64]....
        /*083c*/ 	.word	0x0000b490


	//   ....[65]....
        /*0840*/ 	.word	0x0000b4e0


	//   ....[66]....
        /*0844*/ 	.word	0x0000b580


	//   ....[67]....
        /*0848*/ 	.word	0x0000b5d0


	//   ....[68]....
        /*084c*/ 	.word	0x0000b670


	//   ....[69]....
        /*0850*/ 	.word	0x0000b6c0


	//   ....[70]....
        /*0854*/ 	.word	0x0000b760


	//   ....[71]....
        /*0858*/ 	.word	0x0000b800


	//   ....[72]....
        /*085c*/ 	.word	0x0000b8a0


	//   ....[73]....
        /*0860*/ 	.word	0x0000b940


	//   ....[74]....
        /*0864*/ 	.word	0x0000b990


	//   ....[75]....
        /*0868*/ 	.word	0x0000b9f0


	//   ....[76]....
        /*086c*/ 	.word	0x0000baa0


	//   ....[77]....
        /*0870*/ 	.word	0x0000bb10


	//   ....[78]....
        /*0874*/ 	.word	0x0000bbb0


	//   ....[79]....
        /*0878*/ 	.word	0x0000bc10


	//   ....[80]....
        /*087c*/ 	.word	0x0000bca0


	//   ....[81]....
        /*0880*/ 	.word	0x0000bd00


	//   ....[82]....
        /*0884*/ 	.word	0x0000bd90


	//   ....[83]....
        /*0888*/ 	.word	0x0000bdf0


	//   ....[84]....
        /*088c*/ 	.word	0x0000be80


	//   ....[85]....
        /*0890*/ 	.word	0x0000bee0


	//   ....[86]....
        /*0894*/ 	.word	0x0000bf80


	//   ....[87]....
        /*0898*/ 	.word	0x0000bfd0


	//   ....[88]....
        /*089c*/ 	.word	0x0000c070


	//   ....[89]....
        /*08a0*/ 	.word	0x0000c0c0


	//   ....[90]....
        /*08a4*/ 	.word	0x0000c120


	//   ....[91]....
        /*08a8*/ 	.word	0x0000c180


	//----- nvinfo : EIATTR_VRC_CTA_INIT_COUNT
	.align		4
.L_1109:
        /*08ac*/ 	.byte	0x02, 0x4a
	.zero		1
	.zero		1


	//----- nvinfo : EIATTR_EXIT_INSTR_OFFSETS
	.align		4
        /*08b0*/ 	.byte	0x04, 0x1c
        /*08b2*/ 	.short	(.L_1111 - .L_1110)


	//   ....[0]....
.L_1110:
        /*08b4*/ 	.word	0x0000af70


	//   ....[1]....
        /*08b8*/ 	.word	0x0000b240


	//----- nvinfo : EIATTR_MAX_THREADS
	.align		4
.L_1111:
        /*08bc*/ 	.byte	0x04, 0x05
        /*08be*/ 	.short	(.L_1113 - .L_1112)
.L_1112:
        /*08c0*/ 	.word	0x00000080
        /*08c4*/ 	.word	0x00000001
        /*08c8*/ 	.word	0x00000001


	//----- nvinfo : EIATTR_CRS_STACK_SIZE
	.align		4
.L_1113:
        /*08cc*/ 	.byte	0x04, 0x1e
        /*08ce*/ 	.short	(.L_1115 - .L_1114)
.L_1114:
        /*08d0*/ 	.word	0x00000000


	//----- nvinfo : EIATTR_CBANK_PARAM_SIZE
	.align		4
.L_1115:
        /*08d4*/ 	.byte	0x03, 0x19
        /*08d6*/ 	.short	0x01f0


	//----- nvinfo : EIATTR_PARAM_CBANK
	.align		4
        /*08d8*/ 	.byte	0x04, 0x0a
        /*08da*/ 	.short	(.L_1117 - .L_1116)
	.align		4
.L_1116:
        /*08dc*/ 	.word	index@(.nv.constant0._Z25selective_scan_bwd_kernelI32Selective_Scan_bwd_kernel_traitsILi128ELi16ELb0ELb0ELb1ELb0ELb1EN3c104HalfEfEEv12SSMParamsBwd)
        /*08e0*/ 	.short	0x0380
        /*08e2*/ 	.short	0x01f0


	//----- nvinfo : EIATTR_SW_WAR
	.align		4
.L_1117:
        /*08e4*/ 	.byte	0x04, 0x36
        /*08e6*/ 	.short	(.L_1119 - .L_1118)
.L_1118:
        /*08e8*/ 	.word	0x00000008
.L_1119:


//--------------------- .nv.info._Z25selective_scan_bwd_kernelI32Selective_Scan_bwd_kernel_traitsILi128ELi16ELb0ELb0ELb1ELb1ELb0EN3c104HalfEfEEv12SSMParamsBwd --------------------------
	.section	.nv.info._Z25selective_scan_bwd_kernelI32Selective_Scan_bwd_kernel_traitsILi128ELi16ELb0ELb0ELb1ELb1ELb0EN3c104HalfEfEEv12SSMParamsBwd,"",@"SHT_CUDA_INFO"
	.sectionflags	@""
	.align	4


	//----- nvinfo : EIATTR_CUDA_API_VERSION
	.align		4
        /*0000*/ 	.byte	0x04, 0x37
        /*0002*/ 	.short	(.L_1121 - .L_1120)
.L_1120:
        /*0004*/ 	.word	0x00000082


	//----- nvinfo : EIATTR_KPARAM_INFO
	.align		4
.L_1121:
        /*0008*/ 	.byte	0x04, 0x17
        /*000a*/ 	.short	(.L_1123 - .L_1122)
.L_1122:
        /*000c*/ 	.word	0x00000000
        /*0010*/ 	.short	0x0000
        /*0012*/ 	.short	0x0000
        /*0014*/ 	.byte	0x00, 0xf0, 0xc1, 0x07


	//----- nvinfo : EIATTR_SPARSE_MMA_MASK
	.align		4
.L_1123:
        /*0018*/ 	.byte	0x03, 0x50
        /*001a*/ 	.short	0x0000


	//----- nvinfo : EIATTR_MAXREG_COUNT
	.align		4
        /*001c*/ 	.byte	0x03, 0x1b
        /*001e*/ 	.short	0x00a8


	//----- nvinfo : EIATTR_NUM_BARRIERS
	.align		4
        /*0020*/ 	.byte	0x02, 0x4c
        /*0022*/ 	.byte	0x01
	.zero		1


	//----- nvinfo : EIATTR_ANNOTATIONS
	.align		4
        /*0024*/ 	.byte	0x04, 0x55
        /*0026*/ 	.short	(.L_1125 - .L_1124)


	//   ....[0]....
.L_1124:
        /* <DEDUP_REMOVED lines=90> */


	//----- nvinfo : EIATTR_MERCURY_ISA_VERSION
	.align		4
.L_1125:
        /*05b0*/ 	.byte	0x03, 0x5f
        /*05b2*/ 	.short	0x0101


	//----- nvinfo : EIATTR_INT_WARP_WIDE_INSTR_OFFSETS
	.align		4
        /*05b4*/ 	.byte	0x04, 0x31
        /*05b6*/ 	.short	(.L_1127 - .L_1126)


	//   ....[0]....
.L_1126:
        /*05b8*/ 	.word	0x00006b70


	//   ....[1]....
        /*05bc*/ 	.word	0x000073f0


	//----- nvinfo : EIATTR_COOP_GROUP_MASK_REGIDS
	.align		4
.L_1127:
        /*05c0*/ 	.byte	0x04, 0x29
        /*05c2*/ 	.short	(.L_1129 - .L_1128)


	//   ....[0]....
.L_1128:
        /*05c4*/ 	.word	0xffffffff


	//   ....[1]....
        /*05c8*/ 	.word	0xffffffff


	//   ....[2]....
        /*05cc*/ 	.word	0xffffffff


	//   ....[3]....
        /*05d0*/ 	.word	0xffffffff


	//   ....[4]....
        /*05d4*/ 	.word	0xffffffff


	//   ....[5]....
        /*05d8*/ 	.word	0xffffffff


	//   ....[6]....
        /*05dc*/ 	.word	0xffffffff


	//   ....[7]....
        /*05e0*/ 	.word	0xffffffff


	//   ....[8]....
        /*05e4*/ 	.word	0xffffffff


	//   ....[9]....
        /*05e8*/ 	.word	0xffffffff


	//   ....[10]....
        /*05ec*/ 	.word	0xffffffff


	//   ....[11]....
        /*05f0*/ 	.word	0xffffffff


	//   ....[12]....
        /*05f4*/ 	.word	0xffffffff


	//   ....[13]....
        /*05f8*/ 	.word	0xffffffff


	//   ....[14]....
        /*05fc*/ 	.word	0xffffffff


	//   ....[15]....
        /*0600*/ 	.word	0xffffffff


	//   ....[16]....
        /*0604*/ 	.word	0xffffffff


	//   ....[17]....
        /*0608*/ 	.word	0xffffffff


	//   ....[18]....
        /*060c*/ 	.word	0xffffffff


	//   ....[19]....
        /*0610*/ 	.word	0xffffffff


	//   ....[20]....
        /*0614*/ 	.word	0xffffffff


	//   ....[21]....
        /*0618*/ 	.word	0xffffffff


	//   ....[22]....
        /*061c*/ 	.word	0xffffffff


	//   ....[23]....
        /*0620*/ 	.word	0xffffffff


	//   ....[24]....
        /*0624*/ 	.word	0xffffffff


	//   ....[25]....
        /*0628*/ 	.word	0xffffffff


	//   ....[26]....
        /*062c*/ 	.word	0xffffffff


	//   ....[27]....
        /*0630*/ 	.word	0xffffffff


	//   ....[28]....
        /*0634*/ 	.word	0xffffffff


	//   ....[29]....
        /*0638*/ 	.word	0xffffffff


	//   ....[30]....
        /*063c*/ 	.word	0xffffffff


	//   ....[31]....
        /*0640*/ 	.word	0xffffffff


	//   ....[32]....
        /*0644*/ 	.word	0xffffffff


	//   ....[33]....
        /*0648*/ 	.word	0xffffffff


	//   ....[34]....
        /*064c*/ 	.word	0xffffffff


	//   ....[35]....
        /*0650*/ 	.word	0xffffffff


	//   ....[36]....
        /*0654*/ 	.word	0xffffffff


	//   ....[37]....
        /*0658*/ 	.word	0xffffffff


	//   ....[38]....
        /*065c*/ 	.word	0xffffffff


	//   ....[39]....
        /*0660*/ 	.word	0xffffffff


	//   ....[40]....
        /*0664*/ 	.word	0xffffffff


	//   ....[41]....
        /*0668*/ 	.word	0xffffffff


	//   ....[42]....
        /*066c*/ 	.word	0xffffffff


	//   ....[43]....
        /*0670*/ 	.word	0xffffffff


	//   ....[44]....
        /*0674*/ 	.word	0xffffffff


	//   ....[45]....
        /*0678*/ 	.word	0xffffffff


	//   ....[46]....
        /*067c*/ 	.word	0xffffffff


	//   ....[47]....
        /*0680*/ 	.word	0xffffffff


	//   ....[48]....
        /*0684*/ 	.word	0xffffffff


	//   ....[49]....
        /*0688*/ 	.word	0xffffffff


	//   ....[50]....
        /*068c*/ 	.word	0xffffffff


	//   ....[51]....
        /*0690*/ 	.word	0xffffffff


	//   ....[52]....
        /*0694*/ 	.word	0xffffffff


	//   ....[53]....
        /*0698*/ 	.word	0xffffffff


	//   ....[54]....
        /*069c*/ 	.word	0xffffffff


	//   ....[55]....
        /*06a0*/ 	.word	0xffffffff


	//   ....[56]....
        /*06a4*/ 	.word	0xffffffff


	//   ....[57]....
        /*06a8*/ 	.word	0x05000098


	//   ....[58]....
        /*06ac*/ 	.word	0x05000098


	//   ....[59]....
        /*06b0*/ 	.word	0x05000098


	//   ....[60]....
        /*06b4*/ 	.word	0x05000098


	//   ....[61]....
        /*06b8*/ 	.word	0x05000098


	//   ....[62]....
        /*06bc*/ 	.word	0x05000098


	//   ....[63]....
        /*06c0*/ 	.word	0x05000098


	//   ....[64]....
        /*06c4*/ 	.word	0x05000098


	//   ....[65]....
        /*06c8*/ 	.word	0x05000098


	//   ....[66]....
        /*06cc*/ 	.word	0x05000098


	//   ....[67]....
        /*06d0*/ 	.word	0x05000098


	//   ....[68]....
        /*06d4*/ 	.word	0x05000098


	//   ....[69]....
        /*06d8*/ 	.word	0x05000098


	//   ....[70]....
        /*06dc*/ 	.word	0x05000098


	//   ....[71]....
        /*06e0*/ 	.word	0x05000098


	//   ....[72]....
        /*06e4*/ 	.word	0x05000098


	//   ....[73]....
        /*06e8*/ 	.word	0x05000098


	//   ....[74]....
        /*06ec*/ 	.word	0x05000098


	//   ....[75]....
        /*06f0*/ 	.word	0x05000098


	//   ....[76]....
        /*06f4*/ 	.word	0x05000098


	//   ....[77]....
        /*06f8*/ 	.word	0x05000098


	//   ....[78]....
        /*06fc*/ 	.word	0x05000098


	//   ....[79]....
        /*0700*/ 	.word	0x05000098


	//   ....[80]....
        /*0704*/ 	.word	0x05000098


	//   ....[81]....
        /*0708*/ 	.word	0x05000098


	//   ....[82]....
        /*070c*/ 	.word	0x05000098


	//   ....[83]....
        /*0710*/ 	.word	0x05000098


	//   ....[84]....
        /*0714*/ 	.word	0x05000098


	//   ....[85]....
        /*0718*/ 	.word	0x05000098


	//   ....[86]....
        /*071c*/ 	.word	0x05000098


	//   ....[87]....
        /*0720*/ 	.word	0x05000098


	//   ....[88]....
        /*0724*/ 	.word	0x05000098


	//----- nvinfo : EIATTR_COOP_GROUP_INSTR_OFFSETS
	.align		4
.L_1129:
        /*0728*/ 	.byte	0x04, 0x28
        /*072a*/ 	.short	(.L_1131 - .L_1130)


	//   ....[0]....
.L_1130:
        /*072c*/ 	.word	0x00001520


	//   ....[1]....
        /*0730*/ 	.word	0x00001c00


	//   ....[2]....
        /*0734*/ 	.word	0x000022d0


	//   ....[3]....
        /*0738*/ 	.word	0x00005a00


	//   ....[4]....
        /*073c*/ 	.word	0x000064b0


	//   ....[5]....
        /*0740*/ 	.word	0x000064d0


	//   ....[6]....
        /*0744*/ 	.word	0x00006510


	//   ....[7]....
        /*0748*/ 	.word	0x00006520


	//   ....[8]....
        /*074c*/ 	.word	0x00006560


	//   ....[9]....
        /*0750*/ 	.word	0x00006570


	//   ....[10]....
        /*0754*/ 	.word	0x000065b0


	//   ....[11]....
        /*0758*/ 	.word	0x000065c0


	//   ....[12]....
        /*075c*/ 	.word	0x00006600


	//   ....[13]....
        /*0760*/ 	.word	0x00006610


	//   ....[14]....
        /*0764*/ 	.word	0x000066c0


	//   ....[15]....
        /*0768*/ 	.word	0x000066d0


	//   ....[16]....
        /*076c*/ 	.word	0x000066e0


	//   ....[17]....
        /*0770*/ 	.word	0x000066f0


	//   ....[18]....
        /*0774*/ 	.word	0x00006e80


	//   ....[19]....
        /*0778*/ 	.word	0x00006eb0


	//   ....[20]....
        /*077c*/ 	.word	0x00006f30


	//   ....[21]....
        /*0780*/ 	.word	0x00006f40


	//   ....[22]....
        /*0784*/ 	.word	0x00006f90


	//   ....[23]....
        /*0788*/ 	.word	0x00006fa0


	//   ....[24]....
        /*078c*/ 	.word	0x00006ff0


	//   ....[25]....
        /*0790*/ 	.word	0x00007000


	//   ....[26]....
        /*0794*/ 	.word	0x00007050


	//   ....[27]....
        /*0798*/ 	.word	0x00007060


	//   ....[28]....
        /*079c*/ 	.word	0x000070b0


	//   ....[29]....
        /*07a0*/ 	.word	0x000070c0


	//   ....[30]....
        /*07a4*/ 	.word	0x000070d0


	//   ....[31]....
        /*07a8*/ 	.word	0x000070e0


	//   ....[32]....
        /*07ac*/ 	.word	0x00007110


	//   ....[33]....
        /*07b0*/ 	.word	0x00007120


	//   ....[34]....
        /*07b4*/ 	.word	0x00008ad0


	//   ....[35]....
        /*07b8*/ 	.word	0x00008ae0


	//   ....[36]....
        /*07bc*/ 	.word	0x00008b30


	//   ....[37]....
        /*07c0*/ 	.word	0x00008b40


	//   ....[38]....
        /*07c4*/ 	.word	0x00008b70


	//   ....[39]....
        /*07c8*/ 	.word	0x00008b90


	//   ....[40]....
        /*07cc*/ 	.word	0x00008bc0


	//   ....[41]....
        /*07d0*/ 	.word	0x00008be0


	//   ....[42]....
        /*07d4*/ 	.word	0x00008c10


	//   ....[43]....
        /*07d8*/ 	.word	0x00008c20


	//   ....[44]....
        /*07dc*/ 	.word	0x00009980


	//   ....[45]....
        /*07e0*/ 	.word	0x0000a350


	//   ....[46]....
        /*07e4*/ 	.word	0x0000abc0


	//   ....[47]....
        /*07e8*/ 	.word	0x0000b250


	//   ....[48]....
        /*07ec*/ 	.word	0x0000b270


	//   ....[49]....
        /*07f0*/ 	.word	0x0000b2a0


	//   ....[50]....
        /*07f4*/ 	.word	0x0000b2e0


	//   ....[51]....
        /*07f8*/ 	.word	0x0000b300


	//   ....[52]....
        /*07fc*/ 	.word	0x0000b510


	//   ....[53]....
        /*0800*/ 	.word	0x0000b530


	//   ....[54]....
        /*0804*/ 	.word	0x0000b560


	//   ....[55]....
        /*0808*/ 	.word	0x0000b5a0


	//   ....[56]....
        /*080c*/ 	.word	0x0000b5c0


	//   ....[57]....
        /*0810*/ 	.word	0x0000ba30


	//   ....[58]....
        /*0814*/ 	.word	0x0000ba80


	//   ....[59]....
        /*0818*/ 	.word	0x0000bb30


	//   ....[60]....
        /*081c*/ 	.word	0x0000bb80


	//   ....[61]....
        /*0820*/ 	.word	0x0000bc20


	//   ....[62]....
        /*0824*/ 	.word	0x0000bc70


	//   ....[63]....
        /*0828*/ 	.word	0x0000bd10


	//   ....[64]....
        /*082c*/ 	.word	0x0000bd60


	//   ....[65]....
        /*0830*/ 	.word	0x0000be00


	//   ....[66]....
        /*0834*/ 	.word	0x0000be50


	//   ....[67]....
        /*0838*/ 	.word	0x0000bef0


	//   ....[68]....
        /*083c*/ 	.word	0x0000bf90


	//   ....[69]....
        /*0840*/ 	.word	0x0000c030


	//   ....[70]....
        /*0844*/ 	.word	0x0000c0d0


	//   ....[71]....
        /*0848*/ 	.word	0x0000c120


	//   ....[72]....
        /*084c*/ 	.word	0x0000c180


	//   ....[73]....
        /*0850*/ 	.word	0x0000c230


	//   ....[74]....
        /*0854*/ 	.word	0x0000c2a0


	//   ....[75]....
        /*0858*/ 	.word	0x0000c340


	//   ....[76]....
        /*085c*/ 	.word	0x0000c3a0


	//   ....[77]....
        /*0860*/ 	.word	0x0000c430


	//   ....[78]....
        /*0864*/ 	.word	0x0000c490


	//   ....[79]....
        /*0868*/ 	.word	0x0000c520


	//   ....[80]....
        /*086c*/ 	.word	0x0000c580


	//   ....[81]....
        /*0870*/ 	.word	0x0000c610


	//   ....[82]....
        /*0874*/ 	.word	0x0000c670


	//   ....[83]....
        /*0878*/ 	.word	0x0000c710


	//   ....[84]....
        /*087c*/ 	.word	0x0000c760


	//   ....[85]....
        /*0880*/ 	.word	0x0000c800


	//   ....[86]....
        /*0884*/ 	.word	0x0000c850


	//   ....[87]....
        /*0888*/ 	.word	0x0000c8b0


	//   ....[88]....
        /*088c*/ 	.word	0x0000c910


	//----- nvinfo : EIATTR_VRC_CTA_INIT_COUNT
	.align		4
.L_1131:
        /*0890*/ 	.byte	0x02, 0x4a
	.zero		1
	.zero		1


	//----- nvinfo : EIATTR_EXIT_INSTR_OFFSETS
	.align		4
        /*0894*/ 	.byte	0x04, 0x1c
        /*0896*/ 	.short	(.L_1133 - .L_1132)


	//   ....[0]....
.L_1132:
        /*0898*/ 	.word	0x0000b700


	//   ....[1]....
        /*089c*/ 	.word	0x0000b9d0


	//----- nvinfo : EIATTR_MAX_THREADS
	.align		4
.L_1133:
        /*08a0*/ 	.byte	0x04, 0x05
        /*08a2*/ 	.short	(.L_1135 - .L_1134)
.L_1134:
        /*08a4*/ 	.word	0x00000080
        /*08a8*/ 	.word	0x00000001
        /*08ac*/ 	.word	0x00000001


	//----- nvinfo : EIATTR_CRS_STACK_SIZE
	.align		4
.L_1135:
        /*08b0*/ 	.byte	0x04, 0x1e
        /*08b2*/ 	.short	(.L_1137 - .L_1136)
.L_1136:
        /*08b4*/ 	.word	0x00000000


	//----- nvinfo : EIATTR_CBANK_PARAM_SIZE
	.align		4
.L_1137:
        /*08b8*/ 	.byte	0x03, 0x19
        /*08ba*/ 	.short	0x01f0


	//----- nvinfo : EIATTR_PARAM_CBANK
	.align		4
        /*08bc*/ 	.byte	0x04, 0x0a
        /*08be*/ 	.short	(.L_1139 - .L_1138)
	.align		4
.L_1138:
        /*08c0*/ 	.word	index@(.nv.constant0._Z25selective_scan_bwd_kernelI32Selective_Scan_bwd_kernel_traitsILi128ELi16ELb0ELb0ELb1ELb1ELb0EN3c104HalfEfEEv12SSMParamsBwd)
        /*08c4*/ 	.short	0x0380
        /*08c6*/ 	.short	0x01f0


	//----- nvinfo : EIATTR_SW_WAR
	.align		4
.L_1139:
        /*08c8*/ 	.byte	0x04, 0x36
        /*08ca*/ 	.short	(.L_1141 - .L_1140)
.L_1140:
        /*08cc*/ 	.word	0x00000008
.L_1141:


//--------------------- .nv.info._Z25selective_scan_bwd_kernelI32Selective_Scan_bwd_kernel_traitsILi128ELi16ELb0ELb0ELb1ELb1ELb1EN3c104HalfEfEEv12SSMParamsBwd --------------------------
	.section	.nv.info._Z25selective_scan_bwd_kernelI32Selective_Scan_bwd_kernel_traitsILi128ELi16ELb0ELb0ELb1ELb1ELb1EN3c104HalfEfEEv12SSMParamsBwd,"",@"SHT_CUDA_INFO"
	.sectionflags	@""
	.align	4


	//----- nvinfo : EIATTR_CUDA_API_VERSION
	.align		4
        /*0000*/ 	.byte	0x04, 0x37
        /*0002*/ 	.short	(.L_1143 - .L_1142)
.L_1142:
        /*0004*/ 	.word	0x00000082


	//----- nvinfo : EIATTR_KPARAM_INFO
	.align		4
.L_1143:
        /*0008*/ 	.byte	0x04, 0x17
        /*000a*/ 	.short	(.L_1145 - .L_1144)
.L_1144:
        /*000c*/ 	.word	0x00000000
        /*0010*/ 	.short	0x0000
        /*0012*/ 	.short	0x0000
        /*0014*/ 	.byte	0x00, 0xf0, 0xc1, 0x07


	//----- nvinfo : EIATTR_SPARSE_MMA_MASK
	.align		4
.L_1145:
        /*0018*/ 	.byte	0x03, 0x50
        /*001a*/ 	.short	0x0000


	//----- nvinfo : EIATTR_MAXREG_COUNT
	.align		4
        /*001c*/ 	.byte	0x03, 0x1b
        /*001e*/ 	.short	0x00a8


	//----- nvinfo : EIATTR_NUM_BARRIERS
	.align		4
        /*0020*/ 	.byte	0x02, 0x4c
        /*0022*/ 	.byte	0x01
	.zero		1


	//----- nvinfo : EIATTR_ANNOTATIONS
	.align		4
        /*0024*/ 	.byte	0x04, 0x55
        /*0026*/ 	.short	(.L_1147 - .L_1146)


	//   ....[0]....
.L_1146:
        /* <DEDUP_REMOVED lines=90> */


	//----- nvinfo : EIATTR_MERCURY_ISA_VERSION
	.align		4
.L_1147:
        /*05b8*/ 	.byte	0x03, 0x5f
        /*05ba*/ 	.short	0x0101


	//----- nvinfo : EIATTR_INT_WARP_WIDE_INSTR_OFFSETS
	.align		4
        /*05bc*/ 	.byte	0x04, 0x31
        /*05be*/ 	.short	(.L_1149 - .L_1148)


	//   ....[0]....
.L_1148:
        /*05c0*/ 	.word	0x00009520


	//   ....[1]....
        /*05c4*/ 	.word	0x00009d40


	//----- nvinfo : EIATTR_COOP_GROUP_MASK_REGIDS
	.align		4
.L_1149:
        /*05c8*/ 	.byte	0x04, 0x29
        /*05ca*/ 	.short	(.L_1151 - .L_1150)


	//   ....[0]....
.L_1150:
        /*05cc*/ 	.word	0xffffffff


	//   ....[1]....
        /*05d0*/ 	.word	0xffffffff


	//   ....[2]....
        /*05d4*/ 	.word	0xffffffff


	//   ....[3]....
        /*05d8*/ 	.word	0xffffffff


	//   ....[4]....
        /*05dc*/ 	.word	0xffffffff


	//   ....[5]....
        /*05e0*/ 	.word	0xffffffff


	//   ....[6]....
        /*05e4*/ 	.word	0xffffffff


	//   ....[7]....
        /*05e8*/ 	.word	0xffffffff


	//   ....[8]....
        /*05ec*/ 	.word	0xffffffff


	//   ....[9]....
        /*05f0*/ 	.word	0xffffffff


	//   ....[10]....
        /*05f4*/ 	.word	0xffffffff


	//   ....[11]....
        /*05f8*/ 	.word	0xffffffff


	//   ....[12]....
        /*05fc*/ 	.word	0xffffffff


	//   ....[13]....
        /*0600*/ 	.word	0xffffffff


	//   ....[14]....
        /*0604*/ 	.word	0xffffffff


	//   ....[15]....
        /*0608*/ 	.word	0xffffffff


	//   ....[16]....
        /*060c*/ 	.word	0xffffffff


	//   ....[17]....
        /*0610*/ 	.word	0xffffffff


	//   ....[18]....
        /*0614*/ 	.word	0xffffffff


	//   ....[19]....
        /*0618*/ 	.word	0xffffffff


	//   ....[20]....
        /*061c*/ 	.word	0xffffffff


	//   ....[21]....
        /*0620*/ 	.word	0xffffffff


	//   ....[22]....
        /*0624*/ 	.word	0xffffffff


	//   ....[23]....
        /*0628*/ 	.word	0xffffffff


	//   ....[24]....
        /*062c*/ 	.word	0xffffffff


	//   ....[25]....
        /*0630*/ 	.word	0xffffffff


	//   ....[26]....
        /*0634*/ 	.word	0xffffffff


	//   ....[27]....
        /*0638*/ 	.word	0xffffffff


	//   ....[28]....
        /*063c*/ 	.word	0xffffffff


	//   ....[29]....
        /*0640*/ 	.word	0xffffffff


	//   ....[30]....
        /*0644*/ 	.word	0xffffffff


	//   ....[31]....
        /*0648*/ 	.word	0xffffffff


	//   ....[32]....
        /*064c*/ 	.word	0xffffffff


	//   ....[33]....
        /*0650*/ 	.word	0xffffffff


	//   ....[34]....
        /*0654*/ 	.word	0xffffffff


	//   ....[35]....
        /*0658*/ 	.word	0xffffffff


	//   ....[36]....
        /*065c*/ 	.word	0xffffffff


	//   ....[37]....
        /*0660*/ 	.word	0xffffffff


	//   ....[38]....
        /*0664*/ 	.word	0xffffffff


	//   ....[39]....
        /*0668*/ 	.word	0xffffffff


	//   ....[40]....
        /*066c*/ 	.word	0xffffffff


	//   ....[41]....
        /*0670*/ 	.word	0xffffffff


	//   ....[42]....
        /*0674*/ 	.word	0xffffffff


	//   ....[43]....
        /*0678*/ 	.word	0xffffffff


	//   ....[44]....
        /*067c*/ 	.word	0xffffffff


	//   ....[45]....
        /*0680*/ 	.word	0xffffffff


	//   ....[46]....
        /*0684*/ 	.word	0xffffffff


	//   ....[47]....
        /*0688*/ 	.word	0xffffffff


	//   ....[48]....
        /*068c*/ 	.word	0xffffffff


	//   ....[49]....
        /*0690*/ 	.word	0xffffffff


	//   ....[50]....
        /*0694*/ 	.word	0xffffffff


	//   ....[51]....
        /*0698*/ 	.word	0xffffffff


	//   ....[52]....
        /*069c*/ 	.word	0xffffffff


	//   ....[53]....
        /*06a0*/ 	.word	0xffffffff


	//   ....[54]....
        /*06a4*/ 	.word	0xffffffff


	//   ....[55]....
        /*06a8*/ 	.word	0xffffffff


	//   ....[56]....
        /*06ac*/ 	.word	0xffffffff


	//   ....[57]....
        /*06b0*/ 	.word	0xffffffff


	//   ....[58]....
        /*06b4*/ 	.word	0xffffffff


	//   ....[59]....
        /*06b8*/ 	.word	0xffffffff


	//   ....[60]....
        /*06bc*/ 	.word	0xffffffff


	//   ....[61]....
        /*06c0*/ 	.word	0x05000098


	//   ....[62]....
        /*06c4*/ 	.word	0x05000098


	//   ....[63]....
        /*06c8*/ 	.word	0x05000098


	//   ....[64]....
        /*06cc*/ 	.word	0x05000098


	//   ....[65]....
        /*06d0*/ 	.word	0x05000098


	//   ....[66]....
        /*06d4*/ 	.word	0x05000098


	//   ....[67]....
        /*06d8*/ 	.word	0x05000098


	//   ....[68]....
        /*06dc*/ 	.word	0x05000098


	//   ....[69]....
        /*06e0*/ 	.word	0x05000098


	//   ....[70]....
        /*06e4*/ 	.word	0x05000098


	//   ....[71]....
        /*06e8*/ 	.word	0x05000098


	//   ....[72]....
        /*06ec*/ 	.word	0x05000098


	//   ....[73]....
        /*06f0*/ 	.word	0x05000098


	//   ....[74]....
        /*06f4*/ 	.word	0x05000098


	//   ....[75]....
        /*06f8*/ 	.word	0x05000098


	//   ....[76]....
        /*06fc*/ 	.word	0x05000098


	//   ....[77]....
        /*0700*/ 	.word	0x05000098


	//   ....[78]....
        /*0704*/ 	.word	0x05000098


	//   ....[79]....
        /*0708*/ 	.word	0x05000098


	//   ....[80]....
        /*070c*/ 	.word	0x05000098


	//   ....[81]....
        /*0710*/ 	.word	0x05000098


	//   ....[82]....
        /*0714*/ 	.word	0x05000098


	//   ....[83]....
        /*0718*/ 	.word	0x05000098


	//   ....[84]....
        /*071c*/ 	.word	0x05000098


	//   ....[85]....
        /*0720*/ 	.word	0x05000098


	//   ....[86]....
        /*0724*/ 	.word	0x05000098


	//   ....[87]....
        /*0728*/ 	.word	0x05000098


	//   ....[88]....
        /*072c*/ 	.word	0x05000098


	//   ....[89]....
        /*0730*/ 	.word	0x05000098


	//   ....[90]....
        /*0734*/ 	.word	0x05000098


	//   ....[91]....
        /*0738*/ 	.word	0x05000098


	//   ....[92]....
        /*073c*/ 	.word	0x05000098


	//----- nvinfo : EIATTR_COOP_GROUP_INSTR_OFFSETS
	.align		4
.L_1151:
        /*0740*/ 	.byte	0x04, 0x28
        /*0742*/ 	.short	(.L_1153 - .L_1152)


	//   ....[0]....
.L_1152:
        /*0744*/ 	.word	0x000015e0


	//   ....[1]....
        /*0748*/ 	.word	0x00001d00


	//   ....[2]....
        /*074c*/ 	.word	0x00002590


	//   ....[3]....
        /*0750*/ 	.word	0x000050c0


	//   ....[4]....
        /*0754*/ 	.word	0x00005670


	//   ....[5]....
        /*0758*/ 	.word	0x000065b0


	//   ....[6]....
        /*075c*/ 	.word	0x00006e80


	//   ....[7]....
        /*0760*/ 	.word	0x000083e0


	//   ....[8]....
        /*0764*/ 	.word	0x00008e60


	//   ....[9]....
        /*0768*/ 	.word	0x00008e80


	//   ....[10]....
        /*076c*/ 	.word	0x00008ec0


	//   ....[11]....
        /*0770*/ 	.word	0x00008ed0


	//   ....[12]....
        /*0774*/ 	.word	0x00008f10


	//   ....[13]....
        /*0778*/ 	.word	0x00008f20


	//   ....[14]....
        /*077c*/ 	.word	0x00008f60


	//   ....[15]....
        /*0780*/ 	.word	0x00008f70


	//   ....[16]....
        /*0784*/ 	.word	0x00008fb0


	//   ....[17]....
        /*0788*/ 	.word	0x00008fc0


	//   ....[18]....
        /*078c*/ 	.word	0x00009070


	//   ....[19]....
        /*0790*/ 	.word	0x00009080


	//   ....[20]....
        /*0794*/ 	.word	0x00009090


	//   ....[21]....
        /*0798*/ 	.word	0x000090a0


	//   ....[22]....
        /*079c*/ 	.word	0x00009830


	//   ....[23]....
        /*07a0*/ 	.word	0x00009860


	//   ....[24]....
        /*07a4*/ 	.word	0x000098d0


	//   ....[25]....
        /*07a8*/ 	.word	0x000098f0


	//   ....[26]....
        /*07ac*/ 	.word	0x00009940


	//   ....[27]....
        /*07b0*/ 	.word	0x00009950


	//   ....[28]....
        /*07b4*/ 	.word	0x000099a0


	//   ....[29]....
        /*07b8*/ 	.word	0x000099b0


	//   ....[30]....
        /*07bc*/ 	.word	0x00009a00


	//   ....[31]....
        /*07c0*/ 	.word	0x00009a10


	//   ....[32]....
        /*07c4*/ 	.word	0x00009a60


	//   ....[33]....
        /*07c8*/ 	.word	0x00009a70


	//   ....[34]....
        /*07cc*/ 	.word	0x00009a80


	//   ....[35]....
        /*07d0*/ 	.word	0x00009a90


	//   ....[36]....
        /*07d4*/ 	.word	0x00009ac0


	//   ....[37]....
        /*07d8*/ 	.word	0x00009ad0


	//   ....[38]....
        /*07dc*/ 	.word	0x0000b490


	//   ....[39]....
        /*07e0*/ 	.word	0x0000b4a0


	//   ....[40]....
        /*07e4*/ 	.word	0x0000b4f0


	//   ....[41]....
        /*07e8*/ 	.word	0x0000b500


	//   ....[42]....
        /*07ec*/ 	.word	0x0000b530


	//   ....[43]....
        /*07f0*/ 	.word	0x0000b550


	//   ....[44]....
        /*07f4*/ 	.word	0x0000b580


	//   ....[45]....
        /*07f8*/ 	.word	0x0000b5a0


	//   ....[46]....
        /*07fc*/ 	.word	0x0000b5d0


	//   ....[47]....
        /*0800*/ 	.word	0x0000b5e0


	//   ....[48]....
        /*0804*/ 	.word	0x0000c310


	//   ....[49]....
        /*0808*/ 	.word	0x0000cc60


	//   ....[50]....
        /*080c*/ 	.word	0x0000d540


	//   ....[51]....
        /*0810*/ 	.word	0x0000dbd0


	//   ....[52]....
        /*0814*/ 	.word	0x0000dbf0


	//   ....[53]....
        /*0818*/ 	.word	0x0000dc20


	//   ....[54]....
        /*081c*/ 	.word	0x0000dc60


	//   ....[55]....
        /*0820*/ 	.word	0x0000dc80


	//   ....[56]....
        /*0824*/ 	.word	0x0000de90


	//   ....[57]....
        /*0828*/ 	.word	0x0000deb0


	//   ....[58]....
        /*082c*/ 	.word	0x0000dee0


	//   ....[59]....
        /*0830*/ 	.word	0x0000df20


	//   ....[60]....
        /*0834*/ 	.word	0x0000df40


	//   ....[61]....
        /*0838*/ 	.word	0x0000e3b0


	//   ....[62]....
        /*083c*/ 	.word	0x0000e400


	//   ....[63]....
        /*0840*/ 	.word	0x0000e4b0


	//   ....[64]....
        /*0844*/ 	.word	0x0000e500


	//   ....[65]....
        /*0848*/ 	.word	0x0000e5a0


	//   ....[66]....
        /*084c*/ 	.word	0x0000e5f0


	//   ....[67]....
        /*0850*/ 	.word	0x0000e690


	//   ....[68]....
        /*0854*/ 	.word	0x0000e6e0


	//   ....[69]....
        /*0858*/ 	.word	0x0000e780


	//   ....[70]....
        /*085c*/ 	.word	0x0000e7d0


	//   ....[71]....
        /*0860*/ 	.word	0x0000e870


	//   ....[72]....
        /*0864*/ 	.word	0x0000e910


	//   ....[73]....
        /*0868*/ 	.word	0x0000e9b0


	//   ....[74]....
        /*086c*/ 	.word	0x0000ea50


	//   ....[75]....
        /*0870*/ 	.word	0x0000eaa0


	//   ....[76]....
        /*0874*/ 	.word	0x0000eb00


	//   ....[77]....
        /*0878*/ 	.word	0x0000ebb0


	//   ....[78]....
        /*087c*/ 	.word	0x0000ec20


	//   ....[79]....
        /*0880*/ 	.word	0x0000ecc0


	//   ....[80]....
        /*0884*/ 	.word	0x0000ed20


	//   ....[81]....
        /*0888*/ 	.word	0x0000edb0


	//   ....[82]....
        /*088c*/ 	.word	0x0000ee10


	//   ....[83]....
        /*0890*/ 	.word	0x0000eea0


	//   ....[84]....
        /*0894*/ 	.word	0x0000ef00


	//   ....[85]....
        /*0898*/ 	.word	0x0000ef90


	//   ....[86]....
        /*089c*/ 	.word	0x0000eff0


	//   ....[87]....
        /*08a0*/ 	.word	0x0000f090


	//   ....[88]....
        /*08a4*/ 	.word	0x0000f0e0


	//   ....[89]....
        /*08a8*/ 	.word	0x0000f180


	//   ....[90]....
        /*08ac*/ 	.word	0x0000f1d0


	//   ....[91]....
        /*08b0*/ 	.word	0x0000f230


	//   ....[92]....
        /*08b4*/ 	.word	0x0000f290


	//----- nvinfo : EIATTR_VRC_CTA_INIT_COUNT
	.align		4
.L_1153:
        /*08b8*/ 	.byte	0x02, 0x4a
	.zero		1
	.zero		1


	//----- nvinfo : EIATTR_EXIT_INSTR_OFFSETS
	.align		4
        /*08bc*/ 	.byte	0x04, 0x1c
        /*08be*/ 	.short	(.L_1155 - .L_1154)


	//   ....[0]....
.L_1154:
        /*08c0*/ 	.word	0x0000e080


	//   ....[1]....
        /*08c4*/ 	.word	0x0000e350


	//----- nvinfo : EIATTR_MAX_THREADS
	.align		4
.L_1155:
        /*08c8*/ 	.byte	0x04, 0x05
        /*08ca*/ 	.short	(.L_1157 - .L_1156)
.L_1156:
        /*08cc*/ 	.word	0x00000080
        /*08d0*/ 	.word	0x00000001
        /*08d4*/ 	.word	0x00000001


	//----- nvinfo : EIATTR_CRS_STACK_SIZE
	.align		4
.L_1157:
        /*08d8*/ 	.byte	0x04, 0x1e
        /*08da*/ 	.short	(.L_1159 - .L_1158)
.L_1158:
        /*08dc*/ 	.word	0x00000000


	//----- nvinfo : EIATTR_CBANK_PARAM_SIZE
	.align		4
.L_1159:
        /*08e0*/ 	.byte	0x03, 0x19
        /*08e2*/ 	.short	0x01f0


	//----- nvinfo : EIATTR_PARAM_CBANK
	.align		4
        /*08e4*/ 	.byte	0x04, 0x0a
        /*08e6*/ 	.short	(.L_1161 - .L_1160)
	.align		4
.L_1160:
        /*08e8*/ 	.word	index@(.nv.constant0._Z25selective_scan_bwd_kernelI32Selective_Scan_bwd_kernel_traitsILi128ELi16ELb0ELb0ELb1ELb1ELb1EN3c104HalfEfEEv12SSMParamsBwd)
        /*08ec*/ 	.short	0x0380
        /*08ee*/ 	.short	0x01f0


	//----- nvinfo : EIATTR_SW_WAR
	.align		4
.L_1161:
        /*08f0*/ 	.byte	0x04, 0x36
        /*08f2*/ 	.short	(.L_1163 - .L_1162)
.L_1162:
        /*08f4*/ 	.word	0x00000008
.L_1163:


//--------------------- .nv.info._Z25selective_scan_bwd_kernelI32Selective_Scan_bwd_kernel_traitsILi128ELi16ELb0ELb1ELb0ELb0ELb0EN3c104HalfEfEEv12SSMParamsBwd --------------------------
	.section	.nv.info._Z25selective_scan_bwd_kernelI32Selective_Scan_bwd_kernel_traitsILi128ELi16ELb0ELb1ELb0ELb0ELb0EN3c104HalfEfEEv12SSMParamsBwd,"",@"SHT_CUDA_INFO"
	.sectionflags	@""
	.align	4


	//----- nvinfo : EIATTR_CUDA_API_VERSION
	.align		4
        /*0000*/ 	.byte	0x04, 0x37
        /*0002*/ 	.short	(.L_1165 - .L_1164)
.L_1164:
        /*0004*/ 	.word	0x00000082


	//----- nvinfo : EIATTR_KPARAM_INFO
	.align		4
.L_1165:
        /*0008*/ 	.byte	0x04, 0x17
        /*000a*/ 	.short	(.L_1167 - .L_1166)
.L_1166:
        /*000c*/ 	.word	0x00000000
        /*0010*/ 	.short	0x0000
        /*0012*/ 	.short	0x0000
        /*0014*/ 	.byte	0x00, 0xf0, 0xc1, 0x07


	//----- nvinfo : EIATTR_SPARSE_MMA_MASK
	.align		4
.L_1167:
        /*0018*/ 	.byte	0x03, 0x50
        /*001a*/ 	.short	0x0000


	//----- nvinfo : EIATTR_MAXREG_COUNT
	.align		4
        /*001c*/ 	.byte	0x03, 0x1b
        /*001e*/ 	.short	0x00a8


	//----- nvinfo : EIATTR_NUM_BARRIERS
	.align		4
        /*0020*/ 	.byte	0x02, 0x4c
        /*0022*/ 	.byte	0x01
	.zero		1


	//----- nvinfo : EIATTR_ANNOTATIONS
	.align		4
        /*0024*/ 	.byte	0x04, 0x55
        /*0026*/ 	.short	(.L_1169 - .L_1168)


	//   ....[0]....
.L_1168:
        /* <DEDUP_REMOVED lines=110> */


	//----- nvinfo : EIATTR_MERCURY_ISA_VERSION
	.align		4
.L_1169:
        /*06f8*/ 	.byte	0x03, 0x5f
        /*06fa*/ 	.short	0x0101


	//----- nvinfo : EIATTR_INT_WARP_WIDE_INSTR_OFFSETS
	.align		4
        /*06fc*/ 	.byte	0x04, 0x31
        /*06fe*/ 	.short	(.L_1171 - .L_1170)


	//   ....[0]....
.L_1170:
        /*0700*/ 	.word	0x00004c40


	//   ....[1]....
        /*0704*/ 	.word	0x000054b0


	//----- nvinfo : EIATTR_COOP_GROUP_MASK_REGIDS
	.align		4
.L_1171:
        /*0708*/ 	.byte	0x04, 0x29
        /*070a*/ 	.short	(.L_1173 - .L_1172)


	//   ....[0]....
.L_1172:
        /*070c*/ 	.word	0xffffffff


	//   ....[1]....
        /*0710*/ 	.word	0xffffffff


	//   ....[2]....
        /*0714*/ 	.word	0xffffffff


	//   ....[3]....
        /*0718*/ 	.word	0xffffffff


	//   ....[4]....
        /*071c*/ 	.word	0xffffffff


	//   ....[5]....
        /*0720*/ 	.word	0xffffffff


	//   ....[6]....
        /*0724*/ 	.word	0xffffffff


	//   ....[7]....
        /*0728*/ 	.word	0xffffffff


	//   ....[8]....
        /*072c*/ 	.word	0xffffffff


	//   ....[9]....
        /*0730*/ 	.word	0xffffffff


	//   ....[10]....
        /*0734*/ 	.word	0xffffffff


	//   ....[11]....
        /*0738*/ 	.word	0xffffffff


	//   ....[12]....
        /*073c*/ 	.word	0xffffffff


	//   ....[13]....
        /*0740*/ 	.word	0xffffffff


	//   ....[14]....
        /*0744*/ 	.word	0xffffffff


	//   ....[15]....
        /*0748*/ 	.word	0xffffffff


	//   ....[16]....
        /*074c*/ 	.word	0xffffffff


	//   ....[17]....
        /*0750*/ 	.word	0xffffffff


	//   ....[18]....
        /*0754*/ 	.word	0xffffffff


	//   ....[19]....
        /*0758*/ 	.word	0xffffffff


	//   ....[20]....
        /*075c*/ 	.word	0xffffffff


	//   ....[21]....
        /*0760*/ 	.word	0xffffffff


	//   ....[22]....
        /*0764*/ 	.word	0xffffffff


	//   ....[23]....
        /*0768*/ 	.word	0xffffffff


	//   ....[24]....
        /*076c*/ 	.word	0xffffffff


	//   ....[25]....
        /*0770*/ 	.word	0xffffffff


	//   ....[26]....
        /*0774*/ 	.word	0xffffffff


	//   ....[27]....
        /*0778*/ 	.word	0xffffffff


	//   ....[28]....
        /*077c*/ 	.word	0xffffffff


	//   ....[29]....
        /*0780*/ 	.word	0xffffffff


	//   ....[30]....
        /*0784*/ 	.word	0xffffffff


	//   ....[31]....
        /*0788*/ 	.word	0xffffffff


	//   ....[32]....
        /*078c*/ 	.word	0xffffffff


	//   ....[33]....
        /*0790*/ 	.word	0xffffffff


	//   ....[34]....
        /*0794*/ 	.word	0xffffffff


	//   ....[35]....
        /*0798*/ 	.word	0xffffffff


	//   ....[36]....
        /*079c*/ 	.word	0xffffffff


	//   ....[37]....
        /*07a0*/ 	.word	0xffffffff


	//   ....[38]....
        /*07a4*/ 	.word	0xffffffff


	//   ....[39]....
        /*07a8*/ 	.word	0xffffffff


	//   ....[40]....
        /*07ac*/ 	.word	0xffffffff


	//   ....[41]....
        /*07b0*/ 	.word	0xffffffff


	//   ....[42]....
        /*07b4*/ 	.word	0xffffffff


	//   ....[43]....
        /*07b8*/ 	.word	0xffffffff


	//   ....[44]....
        /*07bc*/ 	.word	0xffffffff


	//   ....[45]....
        /*07c0*/ 	.word	0xffffffff


	//   ....[46]....
        /*07c4*/ 	.word	0xffffffff


	//   ....[47]....
        /*07c8*/ 	.word	0xffffffff


	//   ....[48]....
        /*07cc*/ 	.word	0xffffffff


	//   ....[49]....
        /*07d0*/ 	.word	0xffffffff


	//   ....[50]....
        /*07d4*/ 	.word	0xffffffff


	//   ....[51]....
        /*07d8*/ 	.word	0xffffffff


	//   ....[52]....
        /*07dc*/ 	.word	0xffffffff


	//   ....[53]....
        /*07e0*/ 	.word	0xffffffff


	//   ....[54]....
        /*07e4*/ 	.word	0xffffffff


	//   ....[55]....
        /*07e8*/ 	.word	0xffffffff


	//   ....[56]....
        /*07ec*/ 	.word	0x0500009a


	//   ....[57]....
        /*07f0*/ 	.word	0x0500009a


	//   ....[58]....
        /*07f4*/ 	.word	0x0500009a


	//   ....[59]....
        /*07f8*/ 	.word	0x0500009a


	//   ....[60]....
        /*07fc*/ 	.word	0x0500009a


	//   ....[61]....
        /*0800*/ 	.word	0x0500009a


	//   ....[62]....
        /*0804*/ 	.word	0x0500009a


	//   ....[63]....
        /*0808*/ 	.word	0x0500009a


	//   ....[64]....
        /*080c*/ 	.word	0x0500009a


	//   ....[65]....
        /*0810*/ 	.word	0x0500009a


	//   ....[66]....
        /*0814*/ 	.word	0x0500009a


	//   ....[67]....
        /*0818*/ 	.word	0x0500009a


	//   ....[68]....
        /*081c*/ 	.word	0x0500009a


	//   ....[69]....
        /*0820*/ 	.word	0x0500009a


	//   ....[70]....
        /*0824*/ 	.word	0x0500009a


	//   ....[71]....
        /*0828*/ 	.word	0x0500009a


	//   ....[72]....
        /*082c*/ 	.word	0x0500009a


	//   ....[73]....
        /*0830*/ 	.word	0x0500009a


	//   ....[74]....
        /*0834*/ 	.word	0x0500009a


	//   ....[75]....
        /*0838*/ 	.word	0x0500009a


	//   ....[76]....
        /*083c*/ 	.word	0x0500009a


	//   ....[77]....
        /*0840*/ 	.word	0x0500009a


	//   ....[78]....
        /*0844*/ 	.word	0x0500009a


	//   ....[79]....
        /*0848*/ 	.word	0x0500009a


	//   ....[80]....
        /*084c*/ 	.word	0x0500009a


	//   ....[81]....
        /*0850*/ 	.word	0x0500009a


	//   ....[82]....
        /*0854*/ 	.word	0x0500009a


	//   ....[83]....
        /*0858*/ 	.word	0x0500009a


	//   ....[84]....
        /*085c*/ 	.word	0x0500009a


	//   ....[85]....
        /*0860*/ 	.word	0x0500009a


	//   ....[86]....
        /*0864*/ 	.word	0x0500009a


	//   ....[87]....
        /*0868*/ 	.word	0x0500009a


	//----- nvinfo : EIATTR_COOP_GROUP_INSTR_OFFSETS
	.align		4
.L_1173:
        /*086c*/ 	.byte	0x04, 0x28
        /*086e*/ 	.short	(.L_1175 - .L_1174)


	//   ....[0]....
.L_1174:
        /*0870*/ 	.word	0x00001540


	//   ....[1]....
        /*0874*/ 	.word	0x00001c30


	//   ....[2]....
        /*0878*/ 	.word	0x000022c0


	//   ....[3]....
        /*087c*/ 	.word	0x000038c0


	//   ....[4]....
        /*0880*/ 	.word	0x00004670


	//   ....[5]....
        /*0884*/ 	.word	0x00004680


	//   ....[6]....
        /*0888*/ 	.word	0x000046c0


	//   ....[7]....
        /*088c*/ 	.word	0x000046d0


	//   ....[8]....
        /*0890*/ 	.word	0x00004710


	//   ....[9]....
        /*0894*/ 	.word	0x00004720


	//   ....[10]....
        /*0898*/ 	.word	0x00004760


	//   ....[11]....
        /*089c*/ 	.word	0x00004770


	//   ....[12]....
        /*08a0*/ 	.word	0x000047b0


	//   ....[13]....
        /*08a4*/ 	.word	0x000047c0


	//   ....[14]....
        /*08a8*/ 	.word	0x00004880


	//   ....[15]....
        /*08ac*/ 	.word	0x00004890


	//   ....[16]....
        /*08b0*/ 	.word	0x000048a0


	//   ....[17]....
        /*08b4*/ 	.word	0x000048b0


	//   ....[18]....
        /*08b8*/ 	.word	0x00004e50


	//   ....[19]....
        /*08bc*/ 	.word	0x00004e80


	//   ....[20]....
        /*08c0*/ 	.word	0x00004ef0


	//   ....[21]....
        /*08c4*/ 	.word	0x00004f10


	//   ....[22]....
        /*08c8*/ 	.word	0x00004f60


	//   ....[23]....
        /*08cc*/ 	.word	0x00004f70


	//   ....[24]....
        /*08d0*/ 	.word	0x00004fc0


	//   ....[25]....
        /*08d4*/ 	.word	0x00004fd0


	//   ....[26]....
        /*08d8*/ 	.word	0x00005020


	//   ....[27]....
        /*08dc*/ 	.word	0x00005030


	//   ....[28]....
        /*08e0*/ 	.word	0x00005080


	//   ....[29]....
        /*08e4*/ 	.word	0x00005090


	//   ....[30]....
        /*08e8*/ 	.word	0x000050a0


	//   ....[31]....
        /*08ec*/ 	.word	0x000050b0


	//   ....[32]....
        /*08f0*/ 	.word	0x000050e0


	//   ....[33]....
        /*08f4*/ 	.word	0x000050f0


	//   ....[34]....
        /*08f8*/ 	.word	0x00006750


	//   ....[35]....
        /*08fc*/ 	.word	0x00006760


	//   ....[36]....
        /*0900*/ 	.word	0x00006940


	//   ....[37]....
        /*0904*/ 	.word	0x00006950


	//   ....[38]....
        /*0908*/ 	.word	0x00006980


	//   ....[39]....
        /*090c*/ 	.word	0x000069a0


	//   ....[40]....
        /*0910*/ 	.word	0x00006aa0


	//   ....[41]....
        /*0914*/ 	.word	0x00006ab0


	//   ....[42]....
        /*0918*/ 	.word	0x00006ba0


	//   ....[43]....
        /*091c*/ 	.word	0x00006bc0


	//   ....[44]....
        /*0920*/ 	.word	0x000076b0


	//   ....[45]....
        /*0924*/ 	.word	0x00007d70


	//   ....[46]....
        /*0928*/ 	.word	0x00008410


	//   ....[47]....
        /*092c*/ 	.word	0x00008430


	//   ....[48]....
        /*0930*/ 	.word	0x00008460


	//   ....[49]....
        /*0934*/ 	.word	0x000084a0


	//   ....[50]....
        /*0938*/ 	.word	0x000084c0


	//   ....[51]....
        /*093c*/ 	.word	0x000086d0


	//   ....[52]....
        /*0940*/ 	.word	0x000086f0


	//   ....[53]....
        /*0944*/ 	.word	0x00008720


	//   ....[54]....
        /*0948*/ 	.word	0x00008760


	//   ....[55]....
        /*094c*/ 	.word	0x00008780


	//   ....[56]....
        /*0950*/ 	.word	0x00008c00


	//   ....[57]....
        /*0954*/ 	.word	0x00008c60


	//   ....[58]....
        /*0958*/ 	.word	0x00008cf0


	//   ....[59]....
        /*095c*/ 	.word	0x00008d50


	//   ....[60]....
        /*0960*/ 	.word	0x00008de0


	//   ....[61]....
        /*0964*/ 	.word	0x00008e40


	//   ....[62]....
        /*0968*/ 	.word	0x00008ed0


	//   ....[63]....
        /*096c*/ 	.word	0x00008f30


	//   ....[64]....
        /*0970*/ 	.word	0x00008fc0


	//   ....[65]....
        /*0974*/ 	.word	0x00009020


	//   ....[66]....
        /*0978*/ 	.word	0x000090b0


	//   ....[67]....
        /*097c*/ 	.word	0x00009150


	//   ....[68]....
        /*0980*/ 	.word	0x000091f0


	//   ....[69]....
        /*0984*/ 	.word	0x00009290


	//   ....[70]....
        /*0988*/ 	.word	0x000092f0


	//   ....[71]....
        /*098c*/ 	.word	0x00009340


	//   ....[72]....
        /*0990*/ 	.word	0x000093f0


	//   ....[73]....
        /*0994*/ 	.word	0x00009460


	//   ....[74]....
        /*0998*/ 	.word	0x00009500


	//   ....[75]....
        /*099c*/ 	.word	0x00009560


	//   ....[76]....
        /*09a0*/ 	.word	0x000095f0


	//   ....[77]....
        /*09a4*/ 	.word	0x00009650


	//   ....[78]....
        /*09a8*/ 	.word	0x000096e0


	//   ....[79]....
        /*09ac*/ 	.word	0x00009740


	//   ....[80]....
        /*09b0*/ 	.word	0x000097d0


	//   ....[81]....
        /*09b4*/ 	.word	0x00009830


	//   ....[82]....
        /*09b8*/ 	.word	0x000098d0


	//   ....[83]....
        /*09bc*/ 	.word	0x00009920


	//   ....[84]....
        /*09c0*/ 	.word	0x000099b0


	//   ....[85]....
        /*09c4*/ 	.word	0x00009a00


	//   ....[86]....
        /*09c8*/ 	.word	0x00009a70


	//   ....[87]....
        /*09cc*/ 	.word	0x00009ac0


	//----- nvinfo : EIATTR_VRC_CTA_INIT_COUNT
	.align		4
.L_1175:
        /*09d0*/ 	.byte	0x02, 0x4a
	.zero		1
	.zero		1


	//----- nvinfo : EIATTR_EXIT_INSTR_OFFSETS
	.align		4
        /*09d4*/ 	.byte	0x04, 0x1c
        /*09d6*/ 	.short	(.L_1177 - .L_1176)


	//   ....[0]....
.L_1176:
        /*09d8*/ 	.word	0x000088c0


	//   ....[1]....
        /*09dc*/ 	.word	0x00008ba0


	//----- nvinfo : EIATTR_MAX_THREADS
	.align		4
.L_1177:
        /*09e0*/ 	.byte	0x04, 0x05
        /*09e2*/ 	.short	(.L_1179 - .L_1178)
.L_1178:
        /*09e4*/ 	.word	0x00000080
        /*09e8*/ 	.word	0x00000001
        /*09ec*/ 	.word	0x00000001


	//----- nvinfo : EIATTR_CRS_STACK_SIZE
	.align		4
.L_1179:
        /*09f0*/ 	.byte	0x04, 0x1e
        /*09f2*/ 	.short	(.L_1181 - .L_1180)
.L_1180:
        /*09f4*/ 	.word	0x00000000


	//----- nvinfo : EIATTR_CBANK_PARAM_SIZE
	.align		4
.L_1181:
        /*09f8*/ 	.byte	0x03, 0x19
        /*09fa*/ 	.short	0x01f0


	//----- nvinfo : EIATTR_PARAM_CBANK
	.align		4
        /*09fc*/ 	.byte	0x04, 0x0a
        /*09fe*/ 	.short	(.L_1183 - .L_1182)
	.align		4
.L_1182:
        /*0a00*/ 	.word	index@(.nv.constant0._Z25selective_scan_bwd_kernelI32Selective_Scan_bwd_kernel_traitsILi128ELi16ELb0ELb1ELb0ELb0ELb0EN3c104HalfEfEEv12SSMParamsBwd)
        /*0a04*/ 	.short	0x0380
        /*0a06*/ 	.short	0x01f0


	//----- nvinfo : EIATTR_SW_WAR
	.align		4
.L_1183:
        /*0a08*/ 	.byte	0x04, 0x36
        /*0a0a*/ 	.short	(.L_1185 - .L_1184)
.L_1184:
        /*0a0c*/ 	.word	0x00000008
.L_1185:


//--------------------- .nv.info._Z25selective_scan_bwd_kernelI32Selective_Scan_bwd_kernel_traitsILi128ELi16ELb0ELb1ELb0ELb0ELb1EN3c104HalfEfEEv12SSMParamsBwd --------------------------
	.section	.nv.info._Z25selective_scan_bwd_kernelI32Selective_Scan_bwd_kernel_traitsILi128ELi16ELb0ELb1ELb0ELb0ELb1EN3c104HalfEfEEv12SSMParamsBwd,"",@"SHT_CUDA_INFO"
	.sectionflags	@""
	.align	4


	//----- nvinfo : EIATTR_CUDA_API_VERSION
	.align		4
        /*0000*/ 	.byte	0x04, 0x37
        /*0002*/ 	.short	(.L_1187 - .L_1186)
.L_1186:
        /*0004*/ 	.word	0x00000082


	//----- nvinfo : EIATTR_KPARAM_INFO
	.align		4
.L_1187:
        /*0008*/ 	.byte	0x04, 0x17
        /*000a*/ 	.short	(.L_1189 - .L_1188)
.L_1188:
        /*000c*/ 	.word	0x00000000
        /*0010*/ 	.short	0x0000
        /*0012*/ 	.short	0x0000
        /*0014*/ 	.byte	0x00, 0xf0, 0xc1, 0x07


	//----- nvinfo : EIATTR_SPARSE_MMA_MASK
	.align		4
.L_1189:
        /*0018*/ 	.byte	0x03, 0x50
        /*001a*/ 	.short	0x0000


	//----- nvinfo : EIATTR_MAXREG_COUNT
	.align		4
        /*001c*/ 	.byte	0x03, 0x1b
        /*001e*/ 	.short	0x00a8


	//----- nvinfo : EIATTR_NUM_BARRIERS
	.align		4
        /*0020*/ 	.byte	0x02, 0x4c
        /*0022*/ 	.byte	0x01
	.zero		1


	//----- nvinfo : EIATTR_ANNOTATIONS
	.align		4
        /*0024*/ 	.byte	0x04, 0x55
        /*0026*/ 	.short	(.L_1191 - .L_1190)


	//   ....[0]....
.L_1190:
        /* <DEDUP_REMOVED lines=119> */


	//----- nvinfo : EIATTR_MERCURY_ISA_VERSION
	.align		4
.L_1191:
        /*0788*/ 	.byte	0x03, 0x5f
        /*078a*/ 	.short	0x0101


	//----- nvinfo : EIATTR_INT_WARP_WIDE_INSTR_OFFSETS
	.align		4
        /*078c*/ 	.byte	0x04, 0x31
        /*078e*/ 	.short	(.L_1193 - .L_1192)


	//   ....[0]....
.L_1192:
        /*0790*/ 	.word	0x00004950


	//   ....[1]....
        /*0794*/ 	.word	0x000075b0


	//   ....[2]....
        /*0798*/ 	.word	0x00007e80


	//----- nvinfo : EIATTR_COOP_GROUP_MASK_REGIDS
	.align		4
.L_1193:
        /*079c*/ 	.byte	0x04, 0x29
        /*079e*/ 	.short	(.L_1195 - .L_1194)


	//   ....[0]....
.L_1194:
        /*07a0*/ 	.word	0xffffffff


	//   ....[1]....
        /*07a4*/ 	.word	0xffffffff


	//   ....[2]....
        /*07a8*/ 	.word	0xffffffff


	//   ....[3]....
        /*07ac*/ 	.word	0xffffffff


	//   ....[4]....
        /*07b0*/ 	.word	0xffffffff


	//   ....[5]....
        /*07b4*/ 	.word	0xffffffff


	//   ....[6]....
        /*07b8*/ 	.word	0xffffffff


	//   ....[7]....
        /*07bc*/ 	.word	0xffffffff


	//   ....[8]....
        /*07c0*/ 	.word	0xffffffff


	//   ....[9]....
        /*07c4*/ 	.word	0xffffffff


	//   ....[10]....
        /*07c8*/ 	.word	0xffffffff


	//   ....[11]....
        /*07cc*/ 	.word	0xffffffff


	//   ....[12]....
        /*07d0*/ 	.word	0xffffffff


	//   ....[13]....
        /*07d4*/ 	.word	0xffffffff


	//   ....[14]....
        /*07d8*/ 	.word	0xffffffff


	//   ....[15]....
        /*07dc*/ 	.word	0xffffffff


	//   ....[16]....
        /*07e0*/ 	.word	0xffffffff


	//   ....[17]....
        /*07e4*/ 	.word	0xffffffff


	//   ....[18]....
        /*07e8*/ 	.word	0xffffffff


	//   ....[19]....
        /*07ec*/ 	.word	0xffffffff


	//   ....[20]....
        /*07f0*/ 	.word	0xffffffff


	//   ....[21]....
        /*07f4*/ 	.word	0xffffffff


	//   ....[22]....
        /*07f8*/ 	.word	0xffffffff


	//   ....[23]....
        /*07fc*/ 	.word	0xffffffff


	//   ....[24]....
        /*0800*/ 	.word	0xffffffff


	//   ....[25]....
        /*0804*/ 	.word	0xffffffff


	//   ....[26]....
        /*0808*/ 	.word	0xffffffff


	//   ....[27]....
        /*080c*/ 	.word	0xffffffff


	//   ....[28]....
        /*0810*/ 	.word	0xffffffff


	//   ....[29]....
        /*0814*/ 	.word	0xffffffff


	//   ....[30]....
        /*0818*/ 	.word	0xffffffff


	//   ....[31]....
        /*081c*/ 	.word	0xffffffff


	//   ....[32]....
        /*0820*/ 	.word	0xffffffff


	//   ....[33]....
        /*0824*/ 	.word	0xffffffff


	//   ....[34]....
        /*0828*/ 	.word	0xffffffff


	//   ....[35]....
        /*082c*/ 	.word	0xffffffff


	//   ....[36]....
        /*0830*/ 	.word	0xffffffff


	//   ....[37]....
        /*0834*/ 	.word	0xffffffff


	//   ....[38]....
        /*0838*/ 	.word	0xffffffff


	//   ....[39]....
        /*083c*/ 	.word	0xffffffff


	//   ....[40]....
        /*0840*/ 	.word	0xffffffff


	//   ....[41]....
        /*0844*/ 	.word	0xffffffff


	//   ....[42]....
        /*0848*/ 	.word	0xffffffff


	//   ....[43]....
        /*084c*/ 	.word	0xffffffff


	//   ....[44]....
        /*0850*/ 	.word	0xffffffff


	//   ....[45]....
        /*0854*/ 	.word	0xffffffff


	//   ....[46]....
        /*0858*/ 	.word	0xffffffff


	//   ....[47]....
        /*085c*/ 	.word	0xffffffff


	//   ....[48]....
        /*0860*/ 	.word	0xffffffff


	//   ....[49]....
        /*0864*/ 	.word	0xffffffff


	//   ....[50]....
        /*0868*/ 	.word	0xffffffff


	//   ....[51]....
        /*086c*/ 	.word	0xffffffff


	//   ....[52]....
        /*0870*/ 	.word	0xffffffff


	//   ....[53]....
        /*0874*/ 	.word	0xffffffff


	//   ....[54]....
        /*0878*/ 	.word	0xffffffff


	//   ....[55]....
        /*087c*/ 	.word	0xffffffff


	//   ....[56]....
        /*0880*/ 	.word	0xffffffff


	//   ....[57]....
        /*0884*/ 	.word	0xffffffff


	//   ....[58]....
        /*0888*/ 	.word	0xffffffff


	//   ....[59]....
        /*088c*/ 	.word	0xffffffff


	//   ....[60]....
        /*0890*/ 	.word	0x0500009a


	//   ....[61]....
        /*0894*/ 	.word	0x0500009a


	//   ....[62]....
        /*0898*/ 	.word	0x0500009a


	//   ....[63]....
        /*089c*/ 	.word	0x0500009a


	//   ....[64]....
        /*08a0*/ 	.word	0x0500009a


	//   ....[65]....
        /*08a4*/ 	.word	0x0500009a


	//   ....[66]....
        /*08a8*/ 	.word	0x0500009a


	//   ....[67]....
        /*08ac*/ 	.word	0x0500009a


	//   ....[68]....
        /*08b0*/ 	.word	0x0500009a


	//   ....[69]....
        /*08b4*/ 	.word	0x0500009a


	//   ....[70]....
        /*08b8*/ 	.word	0x0500009a


	//   ....[71]....
        /*08bc*/ 	.word	0x0500009a


	//   ....[72]....
        /*08c0*/ 	.word	0x0500009a


	//   ....[73]....
        /*08c4*/ 	.word	0x0500009a


	//   ....[74]....
        /*08c8*/ 	.word	0x0500009a


	//   ....[75]....
        /*08cc*/ 	.word	0x0500009a


	//   ....[76]....
        /*08d0*/ 	.word	0x0500009a


	//   ....[77]....
        /*08d4*/ 	.word	0x0500009a


	//   ....[78]....
        /*08d8*/ 	.word	0x0500009a


	//   ....[79]....
        /*08dc*/ 	.word	0x0500009a


	//   ....[80]....
        /*08e0*/ 	.word	0x0500009a


	//   ....[81]....
        /*08e4*/ 	.word	0x0500009a


	//   ....[82]....
        /*08e8*/ 	.word	0x0500009a


	//   ....[83]....
        /*08ec*/ 	.word	0x0500009a


	//   ....[84]....
        /*08f0*/ 	.word	0x0500009a


	//   ....[85]....
        /*08f4*/ 	.word	0x0500009a


	//   ....[86]....
        /*08f8*/ 	.word	0x0500009a


	//   ....[87]....
        /*08fc*/ 	.word	0x0500009a


	//   ....[88]....
        /*0900*/ 	.word	0x0500009a


	//   ....[89]....
        /*0904*/ 	.word	0x0500009a


	//   ....[90]....
        /*0908*/ 	.word	0x0500009a


	//   ....[91]....
        /*090c*/ 	.word	0x0500009a


	//----- nvinfo : EIATTR_COOP_GROUP_INSTR_OFFSETS
	.align		4
.L_1195:
        /*0910*/ 	.byte	0x04, 0x28
        /*0912*/ 	.short	(.L_1197 - .L_1196)


	//   ....[0]....
.L_1196:
        /*0914*/ 	.word	0x00001780


	//   ....[1]....
        /*0918*/ 	.word	0x00001e80


	//   ....[2]....
        /*091c*/ 	.word	0x00002420


	//   ....[3]....
        /*0920*/ 	.word	0x000029e0


	//   ....[4]....
        /*0924*/ 	.word	0x00003010


	//   ....[5]....
        /*0928*/ 	.word	0x00004400


	//   ....[6]....
        /*092c*/ 	.word	0x00004be0


	//   ....[7]....
        /*0930*/ 	.word	0x00006280


	//   ....[8]....
        /*0934*/ 	.word	0x00006fe0


	//   ....[9]....
        /*0938*/ 	.word	0x00006ff0


	//   ....[10]....
        /*093c*/ 	.word	0x00007030


	//   ....[11]....
        /*0940*/ 	.word	0x00007040


	//   ....[12]....
        /*0944*/ 	.word	0x00007080


	//   ....[13]....
        /*0948*/ 	.word	0x00007090


	//   ....[14]....
        /*094c*/ 	.word	0x000070d0


	//   ....[15]....
        /*0950*/ 	.word	0x000070e0


	//   ....[16]....
        /*0954*/ 	.word	0x00007120


	//   ....[17]....
        /*0958*/ 	.word	0x00007130


	//   ....[18]....
        /*095c*/ 	.word	0x000071f0


	//   ....[19]....
        /*0960*/ 	.word	0x00007200


	//   ....[20]....
        /*0964*/ 	.word	0x00007210


	//   ....[21]....
        /*0968*/ 	.word	0x00007220


	//   ....[22]....
        /*096c*/ 	.word	0x000077c0


	//   ....[23]....
        /*0970*/ 	.word	0x000077f0


	//   ....[24]....
        /*0974*/ 	.word	0x00007860


	//   ....[25]....
        /*0978*/ 	.word	0x00007880


	//   ....[26]....
        /*097c*/ 	.word	0x000078d0


	//   ....[27]....
        /*0980*/ 	.word	0x000078e0


	//   ....[28]....
        /*0984*/ 	.word	0x00007930


	//   ....[29]....
        /*0988*/ 	.word	0x00007940


	//   ....[30]....
        /*098c*/ 	.word	0x00007990


	//   ....[31]....
        /*0990*/ 	.word	0x000079a0


	//   ....[32]....
        /*0994*/ 	.word	0x000079f0


	//   ....[33]....
        /*0998*/ 	.word	0x00007a00


	//   ....[34]....
        /*099c*/ 	.word	0x00007a10


	//   ....[35]....
        /*09a0*/ 	.word	0x00007a20


	//   ....[36]....
        /*09a4*/ 	.word	0x00007a50


	//   ....[37]....
        /*09a8*/ 	.word	0x00007a60


	//   ....[38]....
        /*09ac*/ 	.word	0x000090e0


	//   ....[39]....
        /*09b0*/ 	.word	0x000090f0


	//   ....[40]....
        /*09b4*/ 	.word	0x00009290


	//   ....[41]....
        /*09b8*/ 	.word	0x000092a0


	//   ....[42]....
        /*09bc*/ 	.word	0x00009310


	//   ....[43]....
        /*09c0*/ 	.word	0x00009330


	//   ....[44]....
        /*09c4*/ 	.word	0x00009450


	//   ....[45]....
        /*09c8*/ 	.word	0x00009460


	//   ....[46]....
        /*09cc*/ 	.word	0x00009580


	//   ....[47]....
        /*09d0*/ 	.word	0x000095b0


	//   ....[48]....
        /*09d4*/ 	.word	0x0000a020


	//   ....[49]....
        /*09d8*/ 	.word	0x0000a6b0


	//   ....[50]....
        /*09dc*/ 	.word	0x0000ad40


	//   ....[51]....
        /*09e0*/ 	.word	0x0000ad60


	//   ....[52]....
        /*09e4*/ 	.word	0x0000ad90


	//   ....[53]....
        /*09e8*/ 	.word	0x0000add0


	//   ....[54]....
        /*09ec*/ 	.word	0x0000adf0


	//   ....[55]....
        /*09f0*/ 	.word	0x0000b000


	//   ....[56]....
        /*09f4*/ 	.word	0x0000b020


	//   ....[57]....
        /*09f8*/ 	.word	0x0000b050


	//   ....[58]....
        /*09fc*/ 	.word	0x0000b090


	//   ....[59]....
        /*0a00*/ 	.word	0x0000b0b0


	//   ....[60]....
        /*0a04*/ 	.word	0x0000b530


	//   ....[61]....
        /*0a08*/ 	.word	0x0000b590


	//   ....[62]....
        /*0a0c*/ 	.word	0x0000b620


	//   ....[63]....
        /*0a10*/ 	.word	0x0000b680


	//   ....[64]....
        /*0a14*/ 	.word	0x0000b710


	//   ....[65]....
        /*0a18*/ 	.word	0x0000b770


	//   ....[66]....
        /*0a1c*/ 	.word	0x0000b800


	//   ....[67]....
        /*0a20*/ 	.word	0x0000b860


	//   ....[68]....
        /*0a24*/ 	.word	0x0000b8f0


	//   ....[69]....
        /*0a28*/ 	.word	0x0000b950


	//   ....[70]....
        /*0a2c*/ 	.word	0x0000b9e0


	//   ....[71]....
        /*0a30*/ 	.word	0x0000ba80


	//   ....[72]....
        /*0a34*/ 	.word	0x0000bb20


	//   ....[73]....
        /*0a38*/ 	.word	0x0000bbc0


	//   ....[74]....
        /*0a3c*/ 	.word	0x0000bc20


	//   ....[75]....
        /*0a40*/ 	.word	0x0000bc70


	//   ....[76]....
        /*0a44*/ 	.word	0x0000bd20


	//   ....[77]....
        /*0a48*/ 	.word	0x0000bd90


	//   ....[78]....
        /*0a4c*/ 	.word	0x0000be30


	//   ....[79]....
        /*0a50*/ 	.word	0x0000be90


	//   ....[80]....
        /*0a54*/ 	.word	0x0000bf20


	//   ....[81]....
        /*0a58*/ 	.word	0x0000bf80


	//   ....[82]....
        /*0a5c*/ 	.word	0x0000c010


	//   ....[83]....
        /*0a60*/ 	.word	0x0000c070


	//   ....[84]....
        /*0a64*/ 	.word	0x0000c100


	//   ....[85]....
        /*0a68*/ 	.word	0x0000c160


	//   ....[86]....
        /*0a6c*/ 	.word	0x0000c200


	//   ....[87]....
        /*0a70*/ 	.word	0x0000c250


	//   ....[88]....
        /*0a74*/ 	.word	0x0000c2e0


	//   ....[89]....
        /*0a78*/ 	.word	0x0000c330


	//   ....[90]....
        /*0a7c*/ 	.word	0x0000c390


	//   ....[91]....
        /*0a80*/ 	.word	0x0000c3f0


	//----- nvinfo : EIATTR_VRC_CTA_INIT_COUNT
	.align		4
.L_1197:
        /*0a84*/ 	.byte	0x02, 0x4a
	.zero		1
	.zero		1


	//----- nvinfo : EIATTR_EXIT_INSTR_OFFSETS
	.align		4
        /*0a88*/ 	.byte	0x04, 0x1c
        /*0a8a*/ 	.short	(.L_1199 - .L_1198)


	//   ....[0]....
.L_1198:
        /*0a8c*/ 	.word	0x0000b1f0


	//   ....[1]....
        /*0a90*/ 	.word	0x0000b4d0


	//----- nvinfo : EIATTR_MAX_THREADS
	.align		4
.L_1199:
        /*0a94*/ 	.byte	0x04, 0x05
        /*0a96*/ 	.short	(.L_1201 - .L_1200)
.L_1200:
        /*0a98*/ 	.word	0x00000080
        /*0a9c*/ 	.word	0x00000001
        /*0aa0*/ 	.word	0x00000001


	//----- nvinfo : EIATTR_CRS_STACK_SIZE
	.align		4
.L_1201:
        /*0aa4*/ 	.byte	0x04, 0x1e
        /*0aa6*/ 	.short	(.L_1203 - .L_1202)
.L_1202:
        /*0aa8*/ 	.word	0x00000000


	//----- nvinfo : EIATTR_CBANK_PARAM_SIZE
	.align		4
.L_1203:
        /*0aac*/ 	.byte	0x03, 0x19
        /*0aae*/ 	.short	0x01f0


	//----- nvinfo : EIATTR_PARAM_CBANK
	.align		4
        /*0ab0*/ 	.byte	0x04, 0x0a
        /*0ab2*/ 	.short	(.L_1205 - .L_1204)
	.align		4
.L_1204:
        /*0ab4*/ 	.word	index@(.nv.constant0._Z25selective_scan_bwd_kernelI32Selective_Scan_bwd_kernel_traitsILi128ELi16ELb0ELb1ELb0ELb0ELb1EN3c104HalfEfEEv12SSMParamsBwd)
        /*0ab8*/ 	.short	0x0380
        /*0aba*/ 	.short	0x01f0


	//----- nvinfo : EIATTR_SW_WAR
	.align		4
.L_1205:
        /*0abc*/ 	.byte	0x04, 0x36
        /*0abe*/ 	.short	(.L_1207 - .L_1206)
.L_1206:
        /*0ac0*/ 	.word	0x00000008
.L_1207:


//--------------------- .nv.info._Z25selective_scan_bwd_kernelI32Selective_Scan_bwd_kernel_traitsILi128ELi16ELb0ELb1ELb0ELb1ELb0EN3c104HalfEfEEv12SSMParamsBwd --------------------------
	.section	.nv.info._Z25selective_scan_bwd_kernelI32Selective_Scan_bwd_kernel_traitsILi128ELi16ELb0ELb1ELb0ELb1ELb0EN3c104HalfEfEEv12SSMParamsBwd,"",@"SHT_CUDA_INFO"
	.sectionflags	@""
	.align	4


	//----- nvinfo : EIATTR_CUDA_API_VERSION
	.align		4
        /*0000*/ 	.byte	0x04, 0x37
        /*0002*/ 	.short	(.L_1209 - .L_1208)
.L_1208:
        /*0004*/ 	.word	0x00000082


	//----- nvinfo : EIATTR_KPARAM_INFO
	.align		4
.L_1209:
        /*0008*/ 	.byte	0x04, 0x17
        /*000a*/ 	.short	(.L_1211 - .L_1210)
.L_1210:
        /*000c*/ 	.word	0x00000000
        /*0010*/ 	.short	0x0000
        /*0012*/ 	.short	0x0000
        /*0014*/ 	.byte	0x00, 0xf0, 0xc1, 0x07


	//----- nvinfo : EIATTR_SPARSE_MMA_MASK
	.align		4
.L_1211:
        /*0018*/ 	.byte	0x03, 0x50
        /*001a*/ 	.short	0x0000


	//----- nvinfo : EIATTR_MAXREG_COUNT
	.align		4
        /*001c*/ 	.byte	0x03, 0x1b
        /*001e*/ 	.short	0x00a8


	//----- nvinfo : EIATTR_NUM_BARRIERS
	.align		4
        /*0020*/ 	.byte	0x02, 0x4c
        /*0022*/ 	.byte	0x01
	.zero		1


	//----- nvinfo : EIATTR_ANNOTATIONS
	.align		4
        /*0024*/ 	.byte	0x04, 0x55
        /*0026*/ 	.short	(.L_1213 - .L_1212)


	//   ....[0]....
.L_1212:
        /* <DEDUP_REMOVED lines=111> */


	//----- nvinfo : EIATTR_MERCURY_ISA_VERSION
	.align		4
.L_1213:
        /*0708*/ 	.byte	0x03, 0x5f
        /*070a*/ 	.short	0x0101


	//----- nvinfo : EIATTR_INT_WARP_WIDE_INSTR_OFFSETS
	.align		4
        /*070c*/ 	.byte	0x04, 0x31
        /*070e*/ 	.short	(.L_1215 - .L_1214)


	//   ....[0]....
.L_1214:
        /*0710*/ 	.word	0x00006e50


	//   ....[1]....
        /*0714*/ 	.word	0x000076c0


	//----- nvinfo : EIATTR_COOP_GROUP_MASK_REGIDS
	.align		4
.L_1215:
        /*0718*/ 	.byte	0x04, 0x29
        /*071a*/ 	.short	(.L_1217 - .L_1216)


	//   ....[0]....
.L_1216:
        /*071c*/ 	.word	0xffffffff


	//   ....[1]....
        /*0720*/ 	.word	0xffffffff


	//   ....[2]....
        /*0724*/ 	.word	0xffffffff


	//   ....[3]....
        /*0728*/ 	.word	0xffffffff


	//   ....[4]....
        /*072c*/ 	.word	0xffffffff


	//   ....[5]....
        /*0730*/ 	.word	0xffffffff


	//   ....[6]....
        /*0734*/ 	.word	0xffffffff


	//   ....[7]....
        /*0738*/ 	.word	0xffffffff


	//   ....[8]....
        /*073c*/ 	.word	0xffffffff


	//   ....[9]....
        /*0740*/ 	.word	0xffffffff


	//   ....[10]....
        /*0744*/ 	.word	0xffffffff


	//   ....[11]....
        /*0748*/ 	.word	0xffffffff


	//   ....[12]....
        /*074c*/ 	.word	0xffffffff


	//   ....[13]....
        /*0750*/ 	.word	0xffffffff


	//   ....[14]....
        /*0754*/ 	.word	0xffffffff


	//   ....[15]....
        /*0758*/ 	.word	0xffffffff


	//   ....[16]....
        /*075c*/ 	.word	0xffffffff


	//   ....[17]....
        /*0760*/ 	.word	0xffffffff


	//   ....[18]....
        /*0764*/ 	.word	0xffffffff


	//   ....[19]....
        /*0768*/ 	.word	0xffffffff


	//   ....[20]....
        /*076c*/ 	.word	0xffffffff


	//   ....[21]....
        /*0770*/ 	.word	0xffffffff


	//   ....[22]....
        /*0774*/ 	.word	0xffffffff


	//   ....[23]....
        /*0778*/ 	.word	0xffffffff


	//   ....[24]....
        /*077c*/ 	.word	0xffffffff


	//   ....[25]....
        /*0780*/ 	.word	0xffffffff


	//   ....[26]....
        /*0784*/ 	.word	0xffffffff


	//   ....[27]....
        /*0788*/ 	.word	0xffffffff


	//   ....[28]....
        /*078c*/ 	.word	0xffffffff


	//   ....[29]....
        /*0790*/ 	.word	0xffffffff


	//   ....[30]....
        /*0794*/ 	.word	0xffffffff


	//   ....[31]....
        /*0798*/ 	.word	0xffffffff


	//   ....[32]....
        /*079c*/ 	.word	0xffffffff


	//   ....[33]....
        /*07a0*/ 	.word	0xffffffff


	//   ....[34]....
        /*07a4*/ 	.word	0xffffffff


	//   ....[35]....
        /*07a8*/ 	.word	0xffffffff


	//   ....[36]....
        /*07ac*/ 	.word	0xffffffff


	//   ....[37]....
        /*07b0*/ 	.word	0xffffffff


	//   ....[38]....
        /*07b4*/ 	.word	0xffffffff


	//   ....[39]....
        /*07b8*/ 	.word	0xffffffff


	//   ....[40]....
        /*07bc*/ 	.word	0xffffffff


	//   ....[41]....
        /*07c0*/ 	.word	0xffffffff


	//   ....[42]....
        /*07c4*/ 	.word	0xffffffff


	//   ....[43]....
        /*07c8*/ 	.word	0xffffffff


	//   ....[44]....
        /*07cc*/ 	.word	0xffffffff


	//   ....[45]....
        /*07d0*/ 	.word	0xffffffff


	//   ....[46]....
        /*07d4*/ 	.word	0xffffffff


	//   ....[47]....
        /*07d8*/ 	.word	0xffffffff


	//   ....[48]....
        /*07dc*/ 	.word	0xffffffff


	//   ....[49]....
        /*07e0*/ 	.word	0xffffffff


	//   ....[50]....
        /*07e4*/ 	.word	0xffffffff


	//   ....[51]....
        /*07e8*/ 	.word	0xffffffff


	//   ....[52]....
        /*07ec*/ 	.word	0xffffffff


	//   ....[53]....
        /*07f0*/ 	.word	0xffffffff


	//   ....[54]....
        /*07f4*/ 	.word	0xffffffff


	//   ....[55]....
        /*07f8*/ 	.word	0xffffffff


	//   ....[56]....
        /*07fc*/ 	.word	0xffffffff


	//   ....[57]....
        /*0800*/ 	.word	0x0500009a


	//   ....[58]....
        /*0804*/ 	.word	0x0500009a


	//   ....[59]....
        /*0808*/ 	.word	0x0500009a


	//   ....[60]....
        /*080c*/ 	.word	0x0500009a


	//   ....[61]....
        /*0810*/ 	.word	0x0500009a


	//   ....[62]....
        /*0814*/ 	.word	0x0500009a


	//   ....[63]....
        /*0818*/ 	.word	0x0500009a


	//   ....[64]....
        /*081c*/ 	.word	0x0500009a


	//   ....[65]....
        /*0820*/ 	.word	0x0500009a


	//   ....[66]....
        /*0824*/ 	.word	0x0500009a


	//   ....[67]....
        /*0828*/ 	.word	0x0500009a


	//   ....[68]....
        /*082c*/ 	.word	0x0500009a


	//   ....[69]....
        /*0830*/ 	.word	0x0500009a


	//   ....[70]....
        /*0834*/ 	.word	0x0500009a


	//   ....[71]....
        /*0838*/ 	.word	0x0500009a


	//   ....[72]....
        /*083c*/ 	.word	0x0500009a


	//   ....[73]....
        /*0840*/ 	.word	0x0500009a


	//   ....[74]....
        /*0844*/ 	.word	0x0500009a


	//   ....[75]....
        /*0848*/ 	.word	0x0500009a


	//   ....[76]....
        /*084c*/ 	.word	0x0500009a


	//   ....[77]....
        /*0850*/ 	.word	0x0500009a


	//   ....[78]....
        /*0854*/ 	.word	0x0500009a


	//   ....[79]....
        /*0858*/ 	.word	0x0500009a


	//   ....[80]....
        /*085c*/ 	.word	0x0500009a


	//   ....[81]....
        /*0860*/ 	.word	0x0500009a


	//   ....[82]....
        /*0864*/ 	.word	0x0500009a


	//   ....[83]....
        /*0868*/ 	.word	0x0500009a


	//   ....[84]....
        /*086c*/ 	.word	0x0500009a


	//   ....[85]....
        /*0870*/ 	.word	0x0500009a


	//   ....[86]....
        /*0874*/ 	.word	0x0500009a


	//   ....[87]....
        /*0878*/ 	.word	0x0500009a


	//   ....[88]....
        /*087c*/ 	.word	0x0500009a


	//----- nvinfo : EIATTR_COOP_GROUP_INSTR_OFFSETS
	.align		4
.L_1217:
        /*0880*/ 	.byte	0x04, 0x28
        /*0882*/ 	.short	(.L_1219 - .L_1218)


	//   ....[0]....
.L_1218:
        /*0884*/ 	.word	0x00001530


	//   ....[1]....
        /*0888*/ 	.word	0x00001c10


	//   ....[2]....
        /*088c*/ 	.word	0x000022c0


	//   ....[3]....
        /*0890*/ 	.word	0x00005ad0


	//   ....[4]....
        /*0894*/ 	.word	0x00006880


	//   ....[5]....
        /*0898*/ 	.word	0x00006890


	//   ....[6]....
        /*089c*/ 	.word	0x000068d0


	//   ....[7]....
        /*08a0*/ 	.word	0x000068e0


	//   ....[8]....
        /*08a4*/ 	.word	0x00006920


	//   ....[9]....
        /*08a8*/ 	.word	0x00006930


	//   ....[10]....
        /*08ac*/ 	.word	0x00006970


	//   ....[11]....
        /*08b0*/ 	.word	0x00006980


	//   ....[12]....
        /*08b4*/ 	.word	0x000069c0


	//   ....[13]....
        /*08b8*/ 	.word	0x000069d0


	//   ....[14]....
        /*08bc*/ 	.word	0x00006a90


	//   ....[15]....
        /*08c0*/ 	.word	0x00006aa0


	//   ....[16]....
        /*08c4*/ 	.word	0x00006ab0


	//   ....[17]....
        /*08c8*/ 	.word	0x00006ac0


	//   ....[18]....
        /*08cc*/ 	.word	0x00007060


	//   ....[19]....
        /*08d0*/ 	.word	0x00007090


	//   ....[20]....
        /*08d4*/ 	.word	0x00007100


	//   ....[21]....
        /*08d8*/ 	.word	0x00007120


	//   ....[22]....
        /*08dc*/ 	.word	0x00007170


	//   ....[23]....
        /*08e0*/ 	.word	0x00007180


	//   ....[24]....
        /*08e4*/ 	.word	0x000071d0


	//   ....[25]....
        /*08e8*/ 	.word	0x000071e0


	//   ....[26]....
        /*08ec*/ 	.word	0x00007230


	//   ....[27]....
        /*08f0*/ 	.word	0x00007240


	//   ....[28]....
        /*08f4*/ 	.word	0x00007290


	//   ....[29]....
        /*08f8*/ 	.word	0x000072a0


	//   ....[30]....
        /*08fc*/ 	.word	0x000072b0


	//   ....[31]....
        /*0900*/ 	.word	0x000072c0


	//   ....[32]....
        /*0904*/ 	.word	0x000072f0


	//   ....[33]....
        /*0908*/ 	.word	0x00007300


	//   ....[34]....
        /*090c*/ 	.word	0x00008960


	//   ....[35]....
        /*0910*/ 	.word	0x00008970


	//   ....[36]....
        /*0914*/ 	.word	0x00008b50


	//   ....[37]....
        /*0918*/ 	.word	0x00008b60


	//   ....[38]....
        /*091c*/ 	.word	0x00008b90


	//   ....[39]....
        /*0920*/ 	.word	0x00008bb0


	//   ....[40]....
        /*0924*/ 	.word	0x00008cb0


	//   ....[41]....
        /*0928*/ 	.word	0x00008cc0


	//   ....[42]....
        /*092c*/ 	.word	0x00008dd0


	//   ....[43]....
        /*0930*/ 	.word	0x00008e00


	//   ....[44]....
        /*0934*/ 	.word	0x00009b30


	//   ....[45]....
        /*0938*/ 	.word	0x0000a4b0


	//   ....[46]....
        /*093c*/ 	.word	0x0000ad50


	//   ....[47]....
        /*0940*/ 	.word	0x0000b3f0


	//   ....[48]....
        /*0944*/ 	.word	0x0000b410


	//   ....[49]....
        /*0948*/ 	.word	0x0000b440


	//   ....[50]....
        /*094c*/ 	.word	0x0000b480


	//   ....[51]....
        /*0950*/ 	.word	0x0000b4a0


	//   ....[52]....
        /*0954*/ 	.word	0x0000b6b0


	//   ....[53]....
        /*0958*/ 	.word	0x0000b6d0


	//   ....[54]....
        /*095c*/ 	.word	0x0000b700


	//   ....[55]....
        /*0960*/ 	.word	0x0000b740


	//   ....[56]....
        /*0964*/ 	.word	0x0000b760


	//   ....[57]....
        /*0968*/ 	.word	0x0000bbe0


	//   ....[58]....
        /*096c*/ 	.word	0x0000bc40


	//   ....[59]....
        /*0970*/ 	.word	0x0000bcd0


	//   ....[60]....
        /*0974*/ 	.word	0x0000bd30


	//   ....[61]....
        /*0978*/ 	.word	0x0000bdc0


	//   ....[62]....
        /*097c*/ 	.word	0x0000be20


	//   ....[63]....
        /*0980*/ 	.word	0x0000beb0


	//   ....[64]....
        /*0984*/ 	.word	0x0000bf10


	//   ....[65]....
        /*0988*/ 	.word	0x0000bfa0


	//   ....[66]....
        /*098c*/ 	.word	0x0000c000


	//   ....[67]....
        /*0990*/ 	.word	0x0000c090


	//   ....[68]....
        /*0994*/ 	.word	0x0000c130


	//   ....[69]....
        /*0998*/ 	.word	0x0000c1d0


	//   ....[70]....
        /*099c*/ 	.word	0x0000c270


	//   ....[71]....
        /*09a0*/ 	.word	0x0000c2d0


	//   ....[72]....
        /*09a4*/ 	.word	0x0000c320


	//   ....[73]....
        /*09a8*/ 	.word	0x0000c3d0


	//   ....[74]....
        /*09ac*/ 	.word	0x0000c440


	//   ....[75]....
        /*09b0*/ 	.word	0x0000c4e0


	//   ....[76]....
        /*09b4*/ 	.word	0x0000c540


	//   ....[77]....
        /*09b8*/ 	.word	0x0000c5d0


	//   ....[78]....
        /*09bc*/ 	.word	0x0000c630


	//   ....[79]....
        /*09c0*/ 	.word	0x0000c6c0


	//   ....[80]....
        /*09c4*/ 	.word	0x0000c720


	//   ....[81]....
        /*09c8*/ 	.word	0x0000c7b0


	//   ....[82]....
        /*09cc*/ 	.word	0x0000c810


	//   ....[83]....
        /*09d0*/ 	.word	0x0000c8b0


	//   ....[84]....
        /*09d4*/ 	.word	0x0000c900


	//   ....[85]....
        /*09d8*/ 	.word	0x0000c990


	//   ....[86]....
        /*09dc*/ 	.word	0x0000c9e0


	//   ....[87]....
        /*09e0*/ 	.word	0x0000ca40


	//   ....[88]....
        /*09e4*/ 	.word	0x0000caa0


	//----- nvinfo : EIATTR_VRC_CTA_INIT_COUNT
	.align		4
.L_1219:
        /*09e8*/ 	.byte	0x02, 0x4a
	.zero		1
	.zero		1


	//----- nvinfo : EIATTR_EXIT_INSTR_OFFSETS
	.align		4
        /*09ec*/ 	.byte	0x04, 0x1c
        /*09ee*/ 	.short	(.L_1221 - .L_1220)


	//   ....[0]....
.L_1220:
        /*09f0*/ 	.word	0x0000b8a0


	//   ....[1]....
        /*09f4*/ 	.word	0x0000bb80


	//----- nvinfo : EIATTR_MAX_THREADS
	.align		4
.L_1221:
        /*09f8*/ 	.byte	0x04, 0x05
        /*09fa*/ 	.short	(.L_1223 - .L_1222)
.L_1222:
        /*09fc*/ 	.word	0x00000080
        /*0a00*/ 	.word	0x00000001
        /*0a04*/ 	.word	0x00000001


	//----- nvinfo : EIATTR_CRS_STACK_SIZE
	.align		4
.L_1223:
        /*0a08*/ 	.byte	0x04, 0x1e
        /*0a0a*/ 	.short	(.L_1225 - .L_1224)
.L_1224:
        /*0a0c*/ 	.word	0x00000000


	//----- nvinfo : EIATTR_CBANK_PARAM_SIZE
	.align		4
.L_1225:
        /*0a10*/ 	.byte	0x03, 0x19
        /*0a12*/ 	.short	0x01f0


	//----- nvinfo : EIATTR_PARAM_CBANK
	.align		4
        /*0a14*/ 	.byte	0x04, 0x0a
        /*0a16*/ 	.short	(.L_1227 - .L_1226)
	.align		4
.L_1226:
        /*0a18*/ 	.word	index@(.nv.constant0._Z25selective_scan_bwd_kernelI32Selective_Scan_bwd_kernel_traitsILi128ELi16ELb0ELb1ELb0ELb1ELb0EN3c104HalfEfEEv12SSMParamsBwd)
        /*0a1c*/ 	.short	0x0380
        /*0a1e*/ 	.short	0x01f0


	//----- nvinfo : EIATTR_SW_WAR
	.align		4
.L_1227:
        /*0a20*/ 	.byte	0x04, 0x36
        /*0a22*/ 	.short	(.L_1229 - .L_1228)
.L_1228:
        /*0a24*/ 	.word	0x00000008
.L_1229:


//--------------------- .nv.info._Z25selective_scan_bwd_kernelI32Selective_Scan_bwd_kernel_traitsILi128ELi16ELb0ELb1ELb0ELb1ELb1EN3c104HalfEfEEv12SSMParamsBwd --------------------------
	.section	.nv.info._Z25selective_scan_bwd_kernelI32Selective_Scan_bwd_kernel_traitsILi128ELi16ELb0ELb1ELb0ELb1ELb1EN3c104HalfEfEEv12SSMParamsBwd,"",@"SHT_CUDA_INFO"
	.sectionflags	@""
	.align	4


	//----- nvinfo : EIATTR_CUDA_API_VERSION
	.align		4
        /*0000*/ 	.byte	0x04, 0x37
        /*0002*/ 	.short	(.L_1231 - .L_1230)
.L_1230:
        /*0004*/ 	.word	0x00000082


	//----- nvinfo : EIATTR_KPARAM_INFO
	.align		4
.L_1231:
        /*0008*/ 	.byte	0x04, 0x17
        /*000a*/ 	.short	(.L_1233 - .L_1232)
.L_1232:
        /*000c*/ 	.word	0x00000000
        /*0010*/ 	.short	0x0000
        /*0012*/ 	.short	0x0000
        /*0014*/ 	.byte	0x00, 0xf0, 0xc1, 0x07


	//----- nvinfo : EIATTR_SPARSE_MMA_MASK
	.align		4
.L_1233:
        /*0018*/ 	.byte	0x03, 0x50
        /*001a*/ 	.short	0x0000


	//----- nvinfo : EIATTR_MAXREG_COUNT
	.align		4
        /*001c*/ 	.byte	0x03, 0x1b
        /*001e*/ 	.short	0x00a8


	//----- nvinfo : EIATTR_NUM_BARRIERS
	.align		4
        /*0020*/ 	.byte	0x02, 0x4c
        /*0022*/ 	.byte	0x01
	.zero		1


	//----- nvinfo : EIATTR_ANNOTATIONS
	.align		4
        /*0024*/ 	.byte	0x04, 0x55
        /*0026*/ 	.short	(.L_1235 - .L_1234)


	//   ....[0]....
.L_1234:
        /* <DEDUP_REMOVED lines=120> */


	//----- nvinfo : EIATTR_MERCURY_ISA_VERSION
	.align		4
.L_1235:
        /*0798*/ 	.byte	0x03, 0x5f
        /*079a*/ 	.short	0x0101


	//----- nvinfo : EIATTR_INT_WARP_WIDE_INSTR_OFFSETS
	.align		4
        /*079c*/ 	.byte	0x04, 0x31
        /*079e*/ 	.short	(.L_1237 - .L_1236)


	//   ....[0]....
.L_1236:
        /*07a0*/ 	.word	0x000098e0


	//   ....[1]....
        /*07a4*/ 	.word	0x0000a1b0


	//----- nvinfo : EIATTR_COOP_GROUP_MASK_REGIDS
	.align		4
.L_1237:
        /*07a8*/ 	.byte	0x04, 0x29
        /*07aa*/ 	.short	(.L_1239 - .L_1238)


	//   ....[0]....
.L_1238:
        /*07ac*/ 	.word	0xffffffff


	//   ....[1]....
        /*07b0*/ 	.word	0xffffffff


	//   ....[2]....
        /*07b4*/ 	.word	0xffffffff


	//   ....[3]....
        /*07b8*/ 	.word	0xffffffff


	//   ....[4]....
        /*07bc*/ 	.word	0xffffffff


	//   ....[5]....
        /*07c0*/ 	.word	0xffffffff


	//   ....[6]....
        /*07c4*/ 	.word	0xffffffff


	//   ....[7]....
        /*07c8*/ 	.word	0xffffffff


	//   ....[8]....
        /*07cc*/ 	.word	0xffffffff


	//   ....[9]....
        /*07d0*/ 	.word	0xffffffff


	//   ....[10]....
        /*07d4*/ 	.word	0xffffffff


	//   ....[11]....
        /*07d8*/ 	.word	0xffffffff


	//   ....[12]....
        /*07dc*/ 	.word	0xffffffff


	//   ....[13]....
        /*07e0*/ 	.word	0xffffffff


	//   ....[14]....
        /*07e4*/ 	.word	0xffffffff


	//   ....[15]....
        /*07e8*/ 	.word	0xffffffff


	//   ....[16]....
        /*07ec*/ 	.word	0xffffffff


	//   ....[17]....
        /*07f0*/ 	.word	0xffffffff


	//   ....[18]....
        /*07f4*/ 	.word	0xffffffff


	//   ....[19]....
        /*07f8*/ 	.word	0xffffffff


	//   ....[20]....
        /*07fc*/ 	.word	0xffffffff


	//   ....[21]....
        /*0800*/ 	.word	0xffffffff


	//   ....[22]....
        /*0804*/ 	.word	0xffffffff


	//   ....[23]....
        /*0808*/ 	.word	0xffffffff


	//   ....[24]....
        /*080c*/ 	.word	0xffffffff


	//   ....[25]....
        /*0810*/ 	.word	0xffffffff


	//   ....[26]....
        /*0814*/ 	.word	0xffffffff


	//   ....[27]....
        /*0818*/ 	.word	0xffffffff


	//   ....[28]....
        /*081c*/ 	.word	0xffffffff


	//   ....[29]....
        /*0820*/ 	.word	0xffffffff


	//   ....[30]....
        /*0824*/ 	.word	0xffffffff


	//   ....[31]....
        /*0828*/ 	.word	0xffffffff


	//   ....[32]....
        /*082c*/ 	.word	0xffffffff


	//   ....[33]....
        /*0830*/ 	.word	0xffffffff


	//   ....[34]....
        /*0834*/ 	.word	0xffffffff


	//   ....[35]....
        /*0838*/ 	.word	0xffffffff


	//   ....[36]....
        /*083c*/ 	.word	0xffffffff


	//   ....[37]....
        /*0840*/ 	.word	0xffffffff


	//   ....[38]....
        /*0844*/ 	.word	0xffffffff


	//   ....[39]....
        /*0848*/ 	.word	0xffffffff


	//   ....[40]....
        /*084c*/ 	.word	0xffffffff


	//   ....[41]....
        /*0850*/ 	.word	0xffffffff


	//   ....[42]....
        /*0854*/ 	.word	0xffffffff


	//   ....[43]....
        /*0858*/ 	.word	0xffffffff


	//   ....[44]....
        /*085c*/ 	.word	0xffffffff


	//   ....[45]....
        /*0860*/ 	.word	0xffffffff


	//   ....[46]....
        /*0864*/ 	.word	0xffffffff


	//   ....[47]....
        /*0868*/ 	.word	0xffffffff


	//   ....[48]....
        /*086c*/ 	.word	0xffffffff


	//   ....[49]....
        /*0870*/ 	.word	0xffffffff


	//   ....[50]....
        /*0874*/ 	.word	0xffffffff


	//   ....[51]....
        /*0878*/ 	.word	0xffffffff


	//   ....[52]....
        /*087c*/ 	.word	0xffffffff


	//   ....[53]....
        /*0880*/ 	.word	0xffffffff


	//   ....[54]....
        /*0884*/ 	.word	0xffffffff


	//   ....[55]....
        /*0888*/ 	.word	0xffffffff


	//   ....[56]....
        /*088c*/ 	.word	0xffffffff


	//   ....[57]....
        /*0890*/ 	.word	0xffffffff


	//   ....[58]....
        /*0894*/ 	.word	0xffffffff


	//   ....[59]....
        /*0898*/ 	.word	0xffffffff


	//   ....[60]....
        /*089c*/ 	.word	0xffffffff


	//   ....[61]....
        /*08a0*/ 	.word	0x0500009a


	//   ....[62]....
        /*08a4*/ 	.word	0x0500009a


	//   ....[63]....
        /*08a8*/ 	.word	0x0500009a


	//   ....[64]....
        /*08ac*/ 	.word	0x0500009a


	//   ....[65]....
        /*08b0*/ 	.word	0x0500009a


	//   ....[66]....
        /*08b4*/ 	.word	0x0500009a


	//   ....[67]....
        /*08b8*/ 	.word	0x0500009a


	//   ....[68]....
        /*08bc*/ 	.word	0x0500009a


	//   ....[69]....
        /*08c0*/ 	.word	0x0500009a


	//   ....[70]....
        /*08c4*/ 	.word	0x0500009a


	//   ....[71]....
        /*08c8*/ 	.word	0x0500009a


	//   ....[72]....
        /*08cc*/ 	.word	0x0500009a


	//   ....[73]....
        /*08d0*/ 	.word	0x0500009a


	//   ....[74]....
        /*08d4*/ 	.word	0x0500009a


	//   ....[75]....
        /*08d8*/ 	.word	0x0500009a


	//   ....[76]....
        /*08dc*/ 	.word	0x0500009a


	//   ....[77]....
        /*08e0*/ 	.word	0x0500009a


	//   ....[78]....
        /*08e4*/ 	.word	0x0500009a


	//   ....[79]....
        /*08e8*/ 	.word	0x0500009a


	//   ....[80]....
        /*08ec*/ 	.word	0x0500009a


	//   ....[81]....
        /*08f0*/ 	.word	0x0500009a


	//   ....[82]....
        /*08f4*/ 	.word	0x0500009a


	//   ....[83]....
        /*08f8*/ 	.word	0x0500009a


	//   ....[84]....
        /*08fc*/ 	.word	0x0500009a


	//   ....[85]....
        /*0900*/ 	.word	0x0500009a


	//   ....[86]....
        /*0904*/ 	.word	0x0500009a


	//   ....[87]....
        /*0908*/ 	.word	0x0500009a


	//   ....[88]....
        /*090c*/ 	.word	0x0500009a


	//   ....[89]....
        /*0910*/ 	.word	0x0500009a


	//   ....[90]....
        /*0914*/ 	.word	0x0500009a


	//   ....[91]....
        /*0918*/ 	.word	0x0500009a


	//   ....[92]....
        /*091c*/ 	.word	0x0500009a


	//----- nvinfo : EIATTR_COOP_GROUP_INSTR_OFFSETS
	.align		4
.L_1239:
        /*0920*/ 	.byte	0x04, 0x28
        /*0922*/ 	.short	(.L_1241 - .L_1240)


	//   ....[0]....
.L_1240:
        /*0924*/ 	.word	0x000015f0


	//   ....[1]....
        /*0928*/ 	.word	0x00001d00


	//   ....[2]....
        /*092c*/ 	.word	0x00002590


	//   ....[3]....
        /*0930*/ 	.word	0x000050c0


	//   ....[4]....
        /*0934*/ 	.word	0x000055f0


	//   ....[5]....
        /*0938*/ 	.word	0x00006890


	//   ....[6]....
        /*093c*/ 	.word	0x00007090


	//   ....[7]....
        /*0940*/ 	.word	0x00008460


	//   ....[8]....
        /*0944*/ 	.word	0x00009310


	//   ....[9]....
        /*0948*/ 	.word	0x00009320


	//   ....[10]....
        /*094c*/ 	.word	0x00009360


	//   ....[11]....
        /*0950*/ 	.word	0x00009370


	//   ....[12]....
        /*0954*/ 	.word	0x000093b0


	//   ....[13]....
        /*0958*/ 	.word	0x000093c0


	//   ....[14]....
        /*095c*/ 	.word	0x00009400


	//   ....[15]....
        /*0960*/ 	.word	0x00009410


	//   ....[16]....
        /*0964*/ 	.word	0x00009450


	//   ....[17]....
        /*0968*/ 	.word	0x00009460


	//   ....[18]....
        /*096c*/ 	.word	0x00009520


	//   ....[19]....
        /*0970*/ 	.word	0x00009530


	//   ....[20]....
        /*0974*/ 	.word	0x00009540


	//   ....[21]....
        /*0978*/ 	.word	0x00009550


	//   ....[22]....
        /*097c*/ 	.word	0x00009af0


	//   ....[23]....
        /*0980*/ 	.word	0x00009b20


	//   ....[24]....
        /*0984*/ 	.word	0x00009b90


	//   ....[25]....
        /*0988*/ 	.word	0x00009bb0


	//   ....[26]....
        /*098c*/ 	.word	0x00009c00


	//   ....[27]....
        /*0990*/ 	.word	0x00009c10


	//   ....[28]....
        /*0994*/ 	.word	0x00009c60


	//   ....[29]....
        /*0998*/ 	.word	0x00009c70


	//   ....[30]....
        /*099c*/ 	.word	0x00009cc0


	//   ....[31]....
        /*09a0*/ 	.word	0x00009cd0


	//   ....[32]....
        /*09a4*/ 	.word	0x00009d20


	//   ....[33]....
        /*09a8*/ 	.word	0x00009d30


	//   ....[34]....
        /*09ac*/ 	.word	0x00009d40


	//   ....[35]....
        /*09b0*/ 	.word	0x00009d50


	//   ....[36]....
        /*09b4*/ 	.word	0x00009d80


	//   ....[37]....
        /*09b8*/ 	.word	0x00009d90


	//   ....[38]....
        /*09bc*/ 	.word	0x0000b3d0


	//   ....[39]....
        /*09c0*/ 	.word	0x0000b3e0


	//   ....[40]....
        /*09c4*/ 	.word	0x0000b600


	//   ....[41]....
        /*09c8*/ 	.word	0x0000b610


	//   ....[42]....
        /*09cc*/ 	.word	0x0000b640


	//   ....[43]....
        /*09d0*/ 	.word	0x0000b660


	//   ....[44]....
        /*09d4*/ 	.word	0x0000b760


	//   ....[45]....
        /*09d8*/ 	.word	0x0000b770


	//   ....[46]....
        /*09dc*/ 	.word	0x0000b870


	//   ....[47]....
        /*09e0*/ 	.word	0x0000b8a0


	//   ....[48]....
        /*09e4*/ 	.word	0x0000c580


	//   ....[49]....
        /*09e8*/ 	.word	0x0000cf00


	//   ....[50]....
        /*09ec*/ 	.word	0x0000d7b0


	//   ....[51]....
        /*09f0*/ 	.word	0x0000de40


	//   ....[52]....
        /*09f4*/ 	.word	0x0000de60


	//   ....[53]....
        /*09f8*/ 	.word	0x0000de90


	//   ....[54]....
        /*09fc*/ 	.word	0x0000ded0


	//   ....[55]....
        /*0a00*/ 	.word	0x0000def0


	//   ....[56]....
        /*0a04*/ 	.word	0x0000e100


	//   ....[57]....
        /*0a08*/ 	.word	0x0000e120


	//   ....[58]....
        /*0a0c*/ 	.word	0x0000e150


	//   ....[59]....
        /*0a10*/ 	.word	0x0000e190


	//   ....[60]....
        /*0a14*/ 	.word	0x0000e1b0


	//   ....[61]....
        /*0a18*/ 	.word	0x0000e630


	//   ....[62]....
        /*0a1c*/ 	.word	0x0000e690


	//   ....[63]....
        /*0a20*/ 	.word	0x0000e720


	//   ....[64]....
        /*0a24*/ 	.word	0x0000e780


	//   ....[65]....
        /*0a28*/ 	.word	0x0000e810


	//   ....[66]....
        /*0a2c*/ 	.word	0x0000e870


	//   ....[67]....
        /*0a30*/ 	.word	0x0000e900


	//   ....[68]....
        /*0a34*/ 	.word	0x0000e960


	//   ....[69]....
        /*0a38*/ 	.word	0x0000e9f0


	//   ....[70]....
        /*0a3c*/ 	.word	0x0000ea50


	//   ....[71]....
        /*0a40*/ 	.word	0x0000eae0


	//   ....[72]....
        /*0a44*/ 	.word	0x0000eb80


	//   ....[73]....
        /*0a48*/ 	.word	0x0000ec20


	//   ....[74]....
        /*0a4c*/ 	.word	0x0000ecc0


	//   ....[75]....
        /*0a50*/ 	.word	0x0000ed20


	//   ....[76]....
        /*0a54*/ 	.word	0x0000ed70


	//   ....[77]....
        /*0a58*/ 	.word	0x0000ee20


	//   ....[78]....
        /*0a5c*/ 	.word	0x0000ee90


	//   ....[79]....
        /*0a60*/ 	.word	0x0000ef30


	//   ....[80]....
        /*0a64*/ 	.word	0x0000ef90


	//   ....[81]....
        /*0a68*/ 	.word	0x0000f020


	//   ....[82]....
        /*0a6c*/ 	.word	0x0000f080


	//   ....[83]....
        /*0a70*/ 	.word	0x0000f110


	//   ....[84]....
        /*0a74*/ 	.word	0x0000f170


	//   ....[85]....
        /*0a78*/ 	.word	0x0000f200


	//   ....[86]....
        /*0a7c*/ 	.word	0x0000f260


	//   ....[87]....
        /*0a80*/ 	.word	0x0000f300


	//   ....[88]....
        /*0a84*/ 	.word	0x0000f350


	//   ....[89]....
        /*0a88*/ 	.word	0x0000f3e0


	//   ....[90]....
        /*0a8c*/ 	.word	0x0000f430


	//   ....[91]....
        /*0a90*/ 	.word	0x0000f490


	//   ....[92]....
        /*0a94*/ 	.word	0x0000f4f0


	//----- nvinfo : EIATTR_VRC_CTA_INIT_COUNT
	.align		4
.L_1241:
        /*0a98*/ 	.byte	0x02, 0x4a
	.zero		1
	.zero		1


	//----- nvinfo : EIATTR_EXIT_INSTR_OFFSETS
	.align		4
        /*0a9c*/ 	.byte	0x04, 0x1c
        /*0a9e*/ 	.short	(.L_1243 - .L_1242)


	//   ....[0]....
.L_1242:
        /*0aa0*/ 	.word	0x0000e2f0


	//   ....[1]....
        /*0aa4*/ 	.word	0x0000e5d0


	//----- nvinfo : EIATTR_MAX_THREADS
	.align		4
.L_1243:
        /*0aa8*/ 	.byte	0x04, 0x05
        /*0aaa*/ 	.short	(.L_1245 - .L_1244)
.L_1244:
        /*0aac*/ 	.word	0x00000080
        /*0ab0*/ 	.word	0x00000001
        /*0ab4*/ 	.word	0x00000001


	//----- nvinfo : EIATTR_CRS_STACK_SIZE
	.align		4
.L_1245:
        /*0ab8*/ 	.byte	0x04, 0x1e
        /*0aba*/ 	.short	(.L_1247 - .L_1246)
.L_1246:
        /*0abc*/ 	.word	0x00000000


	//----- nvinfo : EIATTR_CBANK_PARAM_SIZE
	.align		4
.L_1247:
        /*0ac0*/ 	.byte	0x03, 0x19
        /*0ac2*/ 	.short	0x01f0


	//----- nvinfo : EIATTR_PARAM_CBANK
	.align		4
        /*0ac4*/ 	.byte	0x04, 0x0a
        /*0ac6*/ 	.short	(.L_1249 - .L_1248)
	.align		4
.L_1248:
        /*0ac8*/ 	.word	index@(.nv.constant0._Z25selective_scan_bwd_kernelI32Selective_Scan_bwd_kernel_traitsILi128ELi16ELb0ELb1ELb0ELb1ELb1EN3c104HalfEfEEv12SSMParamsBwd)
        /*0acc*/ 	.short	0x0380
        /*0ace*/ 	.short	0x01f0


	//----- nvinfo : EIATTR_SW_WAR
	.align		4
.L_1249:
        /*0ad0*/ 	.byte	0x04, 0x36
        /*0ad2*/ 	.short	(.L_1251 - .L_1250)
.L_1250:
        /*0ad4*/ 	.word	0x00000008
.L_1251:


//--------------------- .nv.info._Z25selective_scan_bwd_kernelI32Selective_Scan_bwd_kernel_traitsILi128ELi16ELb0ELb1ELb1ELb0ELb0EN3c104HalfEfEEv12SSMParamsBwd --------------------------
	.section	.nv.info._Z25selective_scan_bwd_kernelI32Selective_Scan_bwd_kernel_traitsILi128ELi16ELb0ELb1ELb1ELb0ELb0EN3c104HalfEfEEv12SSMParamsBwd,"",@"SHT_CUDA_INFO"
	.sectionflags	@""
	.align	4


	//----- nvinfo : EIATTR_CUDA_API_VERSION
	.align		4
        /*0000*/ 	.byte	0x04, 0x37
        /*0002*/ 	.short	(.L_1253 - .L_1252)
.L_1252:
        /*0004*/ 	.word	0x00000082


	//----- nvinfo : EIATTR_KPARAM_INFO
	.align		4
.L_1253:
        /*0008*/ 	.byte	0x04, 0x17
        /*000a*/ 	.short	(.L_1255 - .L_1254)
.L_1254:
        /*000c*/ 	.word	0x00000000
        /*0010*/ 	.short	0x0000
        /*0012*/ 	.short	0x0000
        /*0014*/ 	.byte	0x00, 0xf0, 0xc1, 0x07


	//----- nvinfo : EIATTR_SPARSE_MMA_MASK
	.align		4
.L_1255:
        /*0018*/ 	.byte	0x03, 0x50
        /*001a*/ 	.short	0x0000


	//----- nvinfo : EIATTR_MAXREG_COUNT
	.align		4
        /*001c*/ 	.byte	0x03, 0x1b
        /*001e*/ 	.short	0x00a8


	//----- nvinfo : EIATTR_NUM_BARRIERS
	.align		4
        /*0020*/ 	.byte	0x02, 0x4c
        /*0022*/ 	.byte	0x01
	.zero		1


	//----- nvinfo : EIATTR_ANNOTATIONS
	.align		4
        /*0024*/ 	.byte	0x04, 0x55
        /*0026*/ 	.short	(.L_1257 - .L_1256)


	//   ....[0]....
.L_1256:
        /* <DEDUP_REMOVED lines=120> */


	//----- nvinfo : EIATTR_MERCURY_ISA_VERSION
	.align		4
.L_1257:
        /*0798*/ 	.byte	0x03, 0x5f
        /*079a*/ 	.short	0x0101


	//----- nvinfo : EIATTR_INT_WARP_WIDE_INSTR_OFFSETS
	.align		4
        /*079c*/ 	.byte	0x04, 0x31
        /*079e*/ 	.short	(.L_1259 - .L_1258)


	//   ....[0]....
.L_1258:
        /*07a0*/ 	.word	0x000057e0


	//   ....[1]....
        /*07a4*/ 	.word	0x00005e00


	//----- nvinfo : EIATTR_COOP_GROUP_MASK_REGIDS
	.align		4
.L_1259:
        /*07a8*/ 	.byte	0x04, 0x29
        /*07aa*/ 	.short	(.L_1261 - .L_1260)


	//   ....[0]....
.L_1260:
        /*07ac*/ 	.word	0xffffffff


	//   ....[1]....
        /*07b0*/ 	.word	0xffffffff


	//   ....[2]....
        /*07b4*/ 	.word	0xffffffff


	//   ....[3]....
        /*07b8*/ 	.word	0xffffffff


	//   ....[4]....
        /*07bc*/ 	.word	0xffffffff


	//   ....[5]....
        /*07c0*/ 	.word	0xffffffff


	//   ....[6]....
        /*07c4*/ 	.word	0xffffffff


	//   ....[7]....
        /*07c8*/ 	.word	0xffffffff


	//   ....[8]....
        /*07cc*/ 	.word	0xffffffff


	//   ....[9]....
        /*07d0*/ 	.word	0xffffffff


	//   ....[10]....
        /*07d4*/ 	.word	0xffffffff


	//   ....[11]....
        /*07d8*/ 	.word	0xffffffff


	//   ....[12]....
        /*07dc*/ 	.word	0xffffffff


	//   ....[13]....
        /*07e0*/ 	.word	0xffffffff


	//   ....[14]....
        /*07e4*/ 	.word	0xffffffff


	//   ....[15]....
        /*07e8*/ 	.word	0xffffffff


	//   ....[16]....
        /*07ec*/ 	.word	0xffffffff


	//   ....[17]....
        /*07f0*/ 	.word	0xffffffff


	//   ....[18]....
        /*07f4*/ 	.word	0xffffffff


	//   ....[19]....
        /*07f8*/ 	.word	0xffffffff


	//   ....[20]....
        /*07fc*/ 	.word	0xffffffff


	//   ....[21]....
        /*0800*/ 	.word	0xffffffff


	//   ....[22]....
        /*0804*/ 	.word	0xffffffff


	//   ....[23]....
        /*0808*/ 	.word	0xffffffff


	//   ....[24]....
        /*080c*/ 	.word	0xffffffff


	//   ....[25]....
        /*0810*/ 	.word	0xffffffff


	//   ....[26]....
        /*0814*/ 	.word	0xffffffff


	//   ....[27]....
        /*0818*/ 	.word	0xffffffff


	//   ....[28]....
        /*081c*/ 	.word	0xffffffff


	//   ....[29]....
        /*0820*/ 	.word	0xffffffff


	//   ....[30]....
        /*0824*/ 	.word	0xffffffff


	//   ....[31]....
        /*0828*/ 	.word	0xffffffff


	//   ....[32]....
        /*082c*/ 	.word	0xffffffff


	//   ....[33]....
        /*0830*/ 	.word	0xffffffff


	//   ....[34]....
        /*0834*/ 	.word	0xffffffff


	//   ....[35]....
        /*0838*/ 	.word	0xffffffff


	//   ....[36]....
        /*083c*/ 	.word	0xffffffff


	//   ....[37]....
        /*0840*/ 	.word	0xffffffff


	//   ....[38]....
        /*0844*/ 	.word	0xffffffff


	//   ....[39]....
        /*0848*/ 	.word	0xffffffff


	//   ....[40]....
        /*084c*/ 	.word	0xffffffff


	//   ....[41]....
        /*0850*/ 	.word	0xffffffff


	//   ....[42]....
        /*0854*/ 	.word	0xffffffff


	//   ....[43]....
        /*0858*/ 	.word	0xffffffff


	//   ....[44]....
        /*085c*/ 	.word	0xffffffff


	//   ....[45]....
        /*0860*/ 	.word	0xffffffff


	//   ....[46]....
        /*0864*/ 	.word	0xffffffff


	//   ....[47]....
        /*0868*/ 	.word	0xffffffff


	//   ....[48]....
        /*086c*/ 	.word	0xffffffff


	//   ....[49]....
        /*0870*/ 	.word	0xffffffff


	//   ....[50]....
        /*0874*/ 	.word	0xffffffff


	//   ....[51]....
        /*0878*/ 	.word	0xffffffff


	//   ....[52]....
        /*087c*/ 	.word	0x0500009a


	//   ....[53]....
        /*0880*/ 	.word	0x0500009a


	//   ....[54]....
        /*0884*/ 	.word	0x0500009a


	//   ....[55]....
        /*0888*/ 	.word	0x0500009a


	//   ....[56]....
        /*088c*/ 	.word	0x0500009a


	//   ....[57]....
        /*0890*/ 	.word	0x0500009a


	//   ....[58]....
        /*0894*/ 	.word	0x0500009a


	//   ....[59]....
        /*0898*/ 	.word	0x0500009a


	//   ....[60]....
        /*089c*/ 	.word	0x0500009a


	//   ....[61]....
        /*08a0*/ 	.word	0x0500009a


	//   ....[62]....
        /*08a4*/ 	.word	0x0500009a


	//   ....[63]....
        /*08a8*/ 	.word	0x0500009a


	//   ....[64]....
        /*08ac*/ 	.word	0x0500009a


	//   ....[65]....
        /*08b0*/ 	.word	0x0500009a


	//   ....[66]....
        /*08b4*/ 	.word	0x0500009a


	//   ....[67]....
        /*08b8*/ 	.word	0x0500009a


	//   ....[68]....
        /*08bc*/ 	.word	0x0500009a


	//   ....[69]....
        /*08c0*/ 	.word	0x0500009a


	//   ....[70]....
        /*08c4*/ 	.word	0x0500009a


	//   ....[71]....
        /*08c8*/ 	.word	0x0500009a


	//   ....[72]....
        /*08cc*/ 	.word	0x0500009a


	//   ....[73]....
        /*08d0*/ 	.word	0x0500009a


	//   ....[74]....
        /*08d4*/ 	.word	0x0500009a


	//   ....[75]....
        /*08d8*/ 	.word	0x0500009a


	//   ....[76]....
        /*08dc*/ 	.word	0x0500009a


	//   ....[77]....
        /*08e0*/ 	.word	0x0500009a


	//   ....[78]....
        /*08e4*/ 	.word	0x0500009a


	//   ....[79]....
        /*08e8*/ 	.word	0x0500009a


	//   ....[80]....
        /*08ec*/ 	.word	0x0500009a


	//   ....[81]....
        /*08f0*/ 	.word	0x0500009a


	//   ....[82]....
        /*08f4*/ 	.word	0x0500009a


	//   ....[83]....
        /*08f8*/ 	.word	0x0500009a


	//----- nvinfo : EIATTR_COOP_GROUP_INSTR_OFFSETS
	.align		4
.L_1261:
        /*08fc*/ 	.byte	0x04, 0x28
        /*08fe*/ 	.short	(.L_1263 - .L_1262)


	//   ....[0]....
.L_1262:
        /*0900*/ 	.word	0x00001650


	//   ....[1]....
        /*0904*/ 	.word	0x00001d10


	//   ....[2]....
        /*0908*/ 	.word	0x00002300


	//   ....[3]....
        /*090c*/ 	.word	0x000039d0


	//   ....[4]....
        /*0910*/ 	.word	0x00004430


	//   ....[5]....
        /*0914*/ 	.word	0x00005230


	//   ....[6]....
        /*0918*/ 	.word	0x00005240


	//   ....[7]....
        /*091c*/ 	.word	0x00005280


	//   ....[8]....
        /*0920*/ 	.word	0x00005290


	//   ....[9]....
        /*0924*/ 	.word	0x000052d0


	//   ....[10]....
        /*0928*/ 	.word	0x000052e0


	//   ....[11]....
        /*092c*/ 	.word	0x00005320


	//   ....[12]....
        /*0930*/ 	.word	0x00005330


	//   ....[13]....
        /*0934*/ 	.word	0x00005370


	//   ....[14]....
        /*0938*/ 	.word	0x00005380


	//   ....[15]....
        /*093c*/ 	.word	0x00005420


	//   ....[16]....
        /*0940*/ 	.word	0x00005430


	//   ....[17]....
        /*0944*/ 	.word	0x00005440


	//   ....[18]....
        /*0948*/ 	.word	0x00005450


	//   ....[19]....
        /*094c*/ 	.word	0x000059f0


	//   ....[20]....
        /*0950*/ 	.word	0x00005a20


	//   ....[21]....
        /*0954*/ 	.word	0x00005ab0


	//   ....[22]....
        /*0958*/ 	.word	0x00005ac0


	//   ....[23]....
        /*095c*/ 	.word	0x00005b10


	//   ....[24]....
        /*0960*/ 	.word	0x00005b20


	//   ....[25]....
        /*0964*/ 	.word	0x00005b70


	//   ....[26]....
        /*0968*/ 	.word	0x00005b80


	//   ....[27]....
        /*096c*/ 	.word	0x00005bd0


	//   ....[28]....
        /*0970*/ 	.word	0x00005be0


	//   ....[29]....
        /*0974*/ 	.word	0x00005c30


	//   ....[30]....
        /*0978*/ 	.word	0x00005c40


	//   ....[31]....
        /*097c*/ 	.word	0x00005c50


	//   ....[32]....
        /*0980*/ 	.word	0x00005c60


	//   ....[33]....
        /*0984*/ 	.word	0x00005c90


	//   ....[34]....
        /*0988*/ 	.word	0x00005ca0


	//   ....[35]....
        /*098c*/ 	.word	0x00007b10


	//   ....[36]....
        /*0990*/ 	.word	0x00007b40


	//   ....[37]....
        /*0994*/ 	.word	0x00007b60


	//   ....[38]....
        /*0998*/ 	.word	0x00007b80


	//   ....[39]....
        /*099c*/ 	.word	0x00007d60


	//   ....[40]....
        /*09a0*/ 	.word	0x000088c0


	//   ....[41]....
        /*09a4*/ 	.word	0x00008f60


	//   ....[42]....
        /*09a8*/ 	.word	0x00009620


	//   ....[43]....
        /*09ac*/ 	.word	0x00009640


	//   ....[44]....
        /*09b0*/ 	.word	0x00009670


	//   ....[45]....
        /*09b4*/ 	.word	0x000096b0


	//   ....[46]....
        /*09b8*/ 	.word	0x000096d0


	//   ....[47]....
        /*09bc*/ 	.word	0x000098e0


	//   ....[48]....
        /*09c0*/ 	.word	0x00009900


	//   ....[49]....
        /*09c4*/ 	.word	0x00009930


	//   ....[50]....
        /*09c8*/ 	.word	0x00009970


	//   ....[51]....
        /*09cc*/ 	.word	0x00009990


	//   ....[52]....
        /*09d0*/ 	.word	0x00009cf0


	//   ....[53]....
        /*09d4*/ 	.word	0x00009d50


	//   ....[54]....
        /*09d8*/ 	.word	0x00009de0


	//   ....[55]....
        /*09dc*/ 	.word	0x00009e40


	//   ....[56]....
        /*09e0*/ 	.word	0x00009ed0


	//   ....[57]....
        /*09e4*/ 	.word	0x00009f30


	//   ....[58]....
        /*09e8*/ 	.word	0x00009fc0


	//   ....[59]....
        /*09ec*/ 	.word	0x0000a020


	//   ....[60]....
        /*09f0*/ 	.word	0x0000a0b0


	//   ....[61]....
        /*09f4*/ 	.word	0x0000a110


	//   ....[62]....
        /*09f8*/ 	.word	0x0000a1a0


	//   ....[63]....
        /*09fc*/ 	.word	0x0000a240


	//   ....[64]....
        /*0a00*/ 	.word	0x0000a2e0


	//   ....[65]....
        /*0a04*/ 	.word	0x0000a380


	//   ....[66]....
        /*0a08*/ 	.word	0x0000a3e0


	//   ....[67]....
        /*0a0c*/ 	.word	0x0000a430


	//   ....[68]....
        /*0a10*/ 	.word	0x0000a4e0


	//   ....[69]....
        /*0a14*/ 	.word	0x0000a550


	//   ....[70]....
        /*0a18*/ 	.word	0x0000a5f0


	//   ....[71]....
        /*0a1c*/ 	.word	0x0000a650


	//   ....[72]....
        /*0a20*/ 	.word	0x0000a6e0


	//   ....[73]....
        /*0a24*/ 	.word	0x0000a740


	//   ....[74]....
        /*0a28*/ 	.word	0x0000a7d0


	//   ....[75]....
        /*0a2c*/ 	.word	0x0000a830


	//   ....[76]....
        /*0a30*/ 	.word	0x0000a8c0


	//   ....[77]....
        /*0a34*/ 	.word	0x0000a920


	//   ....[78]....
        /*0a38*/ 	.word	0x0000a9c0


	//   ....[79]....
        /*0a3c*/ 	.word	0x0000aa10


	//   ....[80]....
        /*0a40*/ 	.word	0x0000aaa0


	//   ....[81]....
        /*0a44*/ 	.word	0x0000aaf0


	//   ....[82]....
        /*0a48*/ 	.word	0x0000ab60


	//   ....[83]....
        /*0a4c*/ 	.word	0x0000abb0


	//----- nvinfo : EIATTR_VRC_CTA_INIT_COUNT
	.align		4
.L_1263:
        /*0a50*/ 	.byte	0x02, 0x4a
	.zero		1
	.zero		1


	//----- nvinfo : EIATTR_EXIT_INSTR_OFFSETS
	.align		4
        /*0a54*/ 	.byte	0x04, 0x1c
        /*0a56*/ 	.short	(.L_1265 - .L_1264)


	//   ....[0]....
.L_1264:
        /*0a58*/ 	.word	0x00009ad0


	//   ....[1]....
        /*0a5c*/ 	.word	0x00009c90


	//----- nvinfo : EIATTR_MAX_THREADS
	.align		4
.L_1265:
        /*0a60*/ 	.byte	0x04, 0x05
        /*0a62*/ 	.short	(.L_1267 - .L_1266)
.L_1266:
        /*0a64*/ 	.word	0x00000080
        /*0a68*/ 	.word	0x00000001
        /*0a6c*/ 	.word	0x00000001


	//----- nvinfo : EIATTR_CRS_STACK_SIZE
	.align		4
.L_1267:
        /*0a70*/ 	.byte	0x04, 0x1e
        /*0a72*/ 	.short	(.L_1269 - .L_1268)
.L_1268:
        /*0a74*/ 	.word	0x00000000


	//----- nvinfo : EIATTR_CBANK_PARAM_SIZE
	.align		4
.L_1269:
        /*0a78*/ 	.byte	0x03, 0x19
        /*0a7a*/ 	.short	0x01f0


	//----- nvinfo : EIATTR_PARAM_CBANK
	.align		4
        /*0a7c*/ 	.byte	0x04, 0x0a
        /*0a7e*/ 	.short	(.L_1271 - .L_1270)
	.align		4
.L_1270:
        /*0a80*/ 	.word	index@(.nv.constant0._Z25selective_scan_bwd_kernelI32Selective_Scan_bwd_kernel_traitsILi128ELi16ELb0ELb1ELb1ELb0ELb0EN3c104HalfEfEEv12SSMParamsBwd)
        /*0a84*/ 	.short	0x0380
        /*0a86*/ 	.short	0x01f0


	//----- nvinfo : EIATTR_SW_WAR
	.align		4
.L_1271:
        /*0a88*/ 	.byte	0x04, 0x36
        /*0a8a*/ 	.short	(.L_1273 - .L_1272)
.L_1272:
        /*0a8c*/ 	.word	0x00000008
.L_1273:


//--------------------- .nv.info._Z25selective_scan_bwd_kernelI32Selective_Scan_bwd_kernel_traitsILi128ELi16ELb0ELb1ELb1ELb0ELb1EN3c104HalfEfEEv12SSMParamsBwd --------------------------
	.section	.nv.info._Z25selective_scan_bwd_kernelI32Selective_Scan_bwd_kernel_traitsILi128ELi16ELb0ELb1ELb1ELb0ELb1EN3c104HalfEfEEv12SSMParamsBwd,"",@"SHT_CUDA_INFO"
	.sectionflags	@""
	.align	4


	//----- nvinfo : EIATTR_CUDA_API_VERSION
	.align		4
        /*0000*/ 	.byte	0x04, 0x37
        /*0002*/ 	.short	(.L_1275 - .L_1274)
.L_1274:
        /*0004*/ 	.word	0x00000082


	//----- nvinfo : EIATTR_KPARAM_INFO
	.align		4
.L_1275:
        /*0008*/ 	.byte	0x04, 0x17
        /*000a*/ 	.short	(.L_1277 - .L_1276)
.L_1276:
        /*000c*/ 	.word	0x00000000
        /*0010*/ 	.short	0x0000
        /*0012*/ 	.short	0x0000
        /*0014*/ 	.byte	0x00, 0xf0, 0xc1, 0x07


	//----- nvinfo : EIATTR_SPARSE_MMA_MASK
	.align		4
.L_1277:
        /*0018*/ 	.byte	0x03, 0x50
        /*001a*/ 	.short	0x0000


	//----- nvinfo : EIATTR_MAXREG_COUNT
	.align		4
        /*001c*/ 	.byte	0x03, 0x1b
        /*001e*/ 	.short	0x00a8


	//----- nvinfo : EIATTR_NUM_BARRIERS
	.align		4
        /*0020*/ 	.byte	0x02, 0x4c
        /*0022*/ 	.byte	0x01
	.zero		1


	//----- nvinfo : EIATTR_ANNOTATIONS
	.align		4
        /*0024*/ 	.byte	0x04, 0x55
        /*0026*/ 	.short	(.L_1279 - .L_1278)


	//   ....[0]....
.L_1278:
        /* <DEDUP_REMOVED lines=129> */


	//----- nvinfo : EIATTR_MERCURY_ISA_VERSION
	.align		4
.L_1279:
        /*0820*/ 	.byte	0x03, 0x5f
        /*0822*/ 	.short	0x0101


	//----- nvinfo : EIATTR_INT_WARP_WIDE_INSTR_OFFSETS
	.align		4
        /*0824*/ 	.byte	0x04, 0x31
        /*0826*/ 	.short	(.L_1281 - .L_1280)


	//   ....[0]....
.L_1280:
        /*0828*/ 	.word	0x00004990


	//   ....[1]....
        /*082c*/ 	.word	0x00008150


	//   ....[2]....
        /*0830*/ 	.word	0x00008770


	//----- nvinfo : EIATTR_COOP_GROUP_MASK_REGIDS
	.align		4
.L_1281:
        /*0834*/ 	.byte	0x04, 0x29
        /*0836*/ 	.short	(.L_1283 - .L_1282)


	//   ....[0]....
.L_1282:
        /*0838*/ 	.word	0xffffffff


	//   ....[1]....
        /*083c*/ 	.word	0xffffffff


	//   ....[2]....
        /*0840*/ 	.word	0xffffffff


	//   ....[3]....
        /*0844*/ 	.word	0xffffffff


	//   ....[4]....
        /*0848*/ 	.word	0xffffffff


	//   ....[5]....
        /*084c*/ 	.word	0xffffffff


	//   ....[6]....
        /*0850*/ 	.word	0xffffffff


	//   ....[7]....
        /*0854*/ 	.word	0xffffffff


	//   ....[8]....
        /*0858*/ 	.word	0xffffffff


	//   ....[9]....
        /*085c*/ 	.word	0xffffffff


	//   ....[10]....
        /*0860*/ 	.word	0xffffffff


	//   ....[11]....
        /*0864*/ 	.word	0xffffffff


	//   ....[12]....
        /*0868*/ 	.word	0xffffffff


	//   ....[13]....
        /*086c*/ 	.word	0xffffffff


	//   ....[14]....
        /*0870*/ 	.word	0xffffffff


	//   ....[15]....
        /*0874*/ 	.word	0xffffffff


	//   ....[16]....
        /*0878*/ 	.word	0xffffffff


	//   ....[17]....
        /*087c*/ 	.word	0xffffffff


	//   ....[18]....
        /*0880*/ 	.word	0xffffffff


	//   ....[19]....
        /*0884*/ 	.word	0xffffffff


	//   ....[20]....
        /*0888*/ 	.word	0xffffffff


	//   ....[21]....
        /*088c*/ 	.word	0xffffffff


	//   ....[22]....
        /*0890*/ 	.word	0xffffffff


	//   ....[23]....
        /*0894*/ 	.word	0xffffffff


	//   ....[24]....
        /*0898*/ 	.word	0xffffffff


	//   ....[25]....
        /*089c*/ 	.word	0xffffffff


	//   ....[26]....
        /*08a0*/ 	.word	0xffffffff


	//   ....[27]....
        /*08a4*/ 	.word	0xffffffff


	//   ....[28]....
        /*08a8*/ 	.word	0xffffffff


	//   ....[29]....
        /*08ac*/ 	.word	0xffffffff


	//   ....[30]....
        /*08b0*/ 	.word	0xffffffff


	//   ....[31]....
        /*08b4*/ 	.word	0xffffffff


	//   ....[32]....
        /*08b8*/ 	.word	0xffffffff


	//   ....[33]....
        /*08bc*/ 	.word	0xffffffff


	//   ....[34]....
        /*08c0*/ 	.word	0xffffffff


	//   ....[35]....
        /*08c4*/ 	.word	0xffffffff


	//   ....[36]....
        /*08c8*/ 	.word	0xffffffff


	//   ....[37]....
        /*08cc*/ 	.word	0xffffffff


	//   ....[38]....
        /*08d0*/ 	.word	0xffffffff


	//   ....[39]....
        /*08d4*/ 	.word	0xffffffff


	//   ....[40]....
        /*08d8*/ 	.word	0xffffffff


	//   ....[41]....
        /*08dc*/ 	.word	0xffffffff


	//   ....[42]....
        /*08e0*/ 	.word	0xffffffff


	//   ....[43]....
        /*08e4*/ 	.word	0xffffffff


	//   ....[44]....
        /*08e8*/ 	.word	0xffffffff


	//   ....[45]....
        /*08ec*/ 	.word	0xffffffff


	//   ....[46]....
        /*08f0*/ 	.word	0xffffffff


	//   ....[47]....
        /*08f4*/ 	.word	0xffffffff


	//   ....[48]....
        /*08f8*/ 	.word	0xffffffff


	//   ....[49]....
        /*08fc*/ 	.word	0xffffffff


	//   ....[50]....
        /*0900*/ 	.word	0xffffffff


	//   ....[51]....
        /*0904*/ 	.word	0xffffffff


	//   ....[52]....
        /*0908*/ 	.word	0xffffffff


	//   ....[53]....
        /*090c*/ 	.word	0xffffffff


	//   ....[54]....
        /*0910*/ 	.word	0xffffffff


	//   ....[55]....
        /*0914*/ 	.word	0xffffffff


	//   ....[56]....
        /*0918*/ 	.word	0x0500009a


	//   ....[57]....
        /*091c*/ 	.word	0x0500009a


	//   ....[58]....
        /*0920*/ 	.word	0x0500009a


	//   ....[59]....
        /*0924*/ 	.word	0x0500009a


	//   ....[60]....
        /*0928*/ 	.word	0x0500009a


	//   ....[61]....
        /*092c*/ 	.word	0x0500009a


	//   ....[62]....
        /*0930*/ 	.word	0x0500009a


	//   ....[63]....
        /*0934*/ 	.word	0x0500009a


	//   ....[64]....
        /*0938*/ 	.word	0x0500009a


	//   ....[65]....
        /*093c*/ 	.word	0x0500009a


	//   ....[66]....
        /*0940*/ 	.word	0x0500009a


	//   ....[67]....
        /*0944*/ 	.word	0x0500009a


	//   ....[68]....
        /*0948*/ 	.word	0x0500009a


	//   ....[69]....
        /*094c*/ 	.word	0x0500009a


	//   ....[70]....
        /*0950*/ 	.word	0x0500009a


	//   ....[71]....
        /*0954*/ 	.word	0x0500009a


	//   ....[72]....
        /*0958*/ 	.word	0x0500009a


	//   ....[73]....
        /*095c*/ 	.word	0x0500009a


	//   ....[74]....
        /*0960*/ 	.word	0x0500009a


	//   ....[75]....
        /*0964*/ 	.word	0x0500009a


	//   ....[76]....
        /*0968*/ 	.word	0x0500009a


	//   ....[77]....
        /*096c*/ 	.word	0x0500009a


	//   ....[78]....
        /*0970*/ 	.word	0x0500009a


	//   ....[79]....
        /*0974*/ 	.word	0x0500009a


	//   ....[80]....
        /*0978*/ 	.word	0x0500009a


	//   ....[81]....
        /*097c*/ 	.word	0x0500009a


	//   ....[82]....
        /*0980*/ 	.word	0x0500009a


	//   ....[83]....
        /*0984*/ 	.word	0x0500009a


	//   ....[84]....
        /*0988*/ 	.word	0x0500009a


	//   ....[85]....
        /*098c*/ 	.word	0x0500009a


	//   ....[86]....
        /*0990*/ 	.word	0x0500009a


	//   ....[87]....
        /*0994*/ 	.word	0x0500009a


	//----- nvinfo : EIATTR_COOP_GROUP_INSTR_OFFSETS
	.align		4
.L_1283:
        /*0998*/ 	.byte	0x04, 0x28
        /*099a*/ 	.short	(.L_1285 - .L_1284)


	//   ....[0]....
.L_1284:
        /*099c*/ 	.word	0x00001830


	//   ....[1]....
        /*09a0*/ 	.word	0x00001f10


	//   ....[2]....
        /*09a4*/ 	.word	0x000024d0


	//   ....[3]....
        /*09a8*/ 	.word	0x00002a90


	//   ....[4]....
        /*09ac*/ 	.word	0x00003100


	//   ....[5]....
        /*09b0*/ 	.word	0x00003ff0


	//   ....[6]....
        /*09b4*/ 	.word	0x00004b80


	//   ....[7]....
        /*09b8*/ 	.word	0x000062d0


	//   ....[8]....
        /*09bc*/ 	.word	0x00006d70


	//   ....[9]....
        /*09c0*/ 	.word	0x00007ba0


	//   ....[10]....
        /*09c4*/ 	.word	0x00007bb0


	//   ....[11]....
        /*09c8*/ 	.word	0x00007bf0


	//   ....[12]....
        /*09cc*/ 	.word	0x00007c00


	//   ....[13]....
        /*09d0*/ 	.word	0x00007c40


	//   ....[14]....
        /*09d4*/ 	.word	0x00007c50


	//   ....[15]....
        /*09d8*/ 	.word	0x00007c90


	//   ....[16]....
        /*09dc*/ 	.word	0x00007ca0


	//   ....[17]....
        /*09e0*/ 	.word	0x00007ce0


	//   ....[18]....
        /*09e4*/ 	.word	0x00007cf0


	//   ....[19]....
        /*09e8*/ 	.word	0x00007d90


	//   ....[20]....
        /*09ec*/ 	.word	0x00007da0


	//   ....[21]....
        /*09f0*/ 	.word	0x00007db0


	//   ....[22]....
        /*09f4*/ 	.word	0x00007dc0


	//   ....[23]....
        /*09f8*/ 	.word	0x00008360


	//   ....[24]....
        /*09fc*/ 	.word	0x00008390


	//   ....[25]....
        /*0a00*/ 	.word	0x00008410


	//   ....[26]....
        /*0a04*/ 	.word	0x00008430


	//   ....[27]....
        /*0a08*/ 	.word	0x00008480


	//   ....[28]....
        /*0a0c*/ 	.word	0x00008490


	//   ....[29]....
        /*0a10*/ 	.word	0x000084e0


	//   ....[30]....
        /*0a14*/ 	.word	0x000084f0


	//   ....[31]....
        /*0a18*/ 	.word	0x00008540


	//   ....[32]....
        /*0a1c*/ 	.word	0x00008550


	//   ....[33]....
        /*0a20*/ 	.word	0x000085a0


	//   ....[34]....
        /*0a24*/ 	.word	0x000085b0


	//   ....[35]....
        /*0a28*/ 	.word	0x000085c0


	//   ....[36]....
        /*0a2c*/ 	.word	0x000085d0


	//   ....[37]....
        /*0a30*/ 	.word	0x00008600


	//   ....[38]....
        /*0a34*/ 	.word	0x00008610


	//   ....[39]....
        /*0a38*/ 	.word	0x0000a4a0


	//   ....[40]....
        /*0a3c*/ 	.word	0x0000a4f0


	//   ....[41]....
        /*0a40*/ 	.word	0x0000a510


	//   ....[42]....
        /*0a44*/ 	.word	0x0000a530


	//   ....[43]....
        /*0a48*/ 	.word	0x0000a6f0


	//   ....[44]....
        /*0a4c*/ 	.word	0x0000b170


	//   ....[45]....
        /*0a50*/ 	.word	0x0000b7e0


	//   ....[46]....
        /*0a54*/ 	.word	0x0000bea0


	//   ....[47]....
        /*0a58*/ 	.word	0x0000bec0


	//   ....[48]....
        /*0a5c*/ 	.word	0x0000bef0


	//   ....[49]....
        /*0a60*/ 	.word	0x0000bf30


	//   ....[50]....
        /*0a64*/ 	.word	0x0000bf50


	//   ....[51]....
        /*0a68*/ 	.word	0x0000c160


	//   ....[52]....
        /*0a6c*/ 	.word	0x0000c180


	//   ....[53]....
        /*0a70*/ 	.word	0x0000c1b0


	//   ....[54]....
        /*0a74*/ 	.word	0x0000c1f0


	//   ....[55]....
        /*0a78*/ 	.word	0x0000c210


	//   ....[56]....
        /*0a7c*/ 	.word	0x0000c570


	//   ....[57]....
        /*0a80*/ 	.word	0x0000c5d0


	//   ....[58]....
        /*0a84*/ 	.word	0x0000c660


	//   ....[59]....
        /*0a88*/ 	.word	0x0000c6c0


	//   ....[60]....
        /*0a8c*/ 	.word	0x0000c750


	//   ....[61]....
        /*0a90*/ 	.word	0x0000c7b0


	//   ....[62]....
        /*0a94*/ 	.word	0x0000c840


	//   ....[63]....
        /*0a98*/ 	.word	0x0000c8a0


	//   ....[64]....
        /*0a9c*/ 	.word	0x0000c930


	//   ....[65]....
        /*0aa0*/ 	.word	0x0000c990


	//   ....[66]....
        /*0aa4*/ 	.word	0x0000ca20


	//   ....[67]....
        /*0aa8*/ 	.word	0x0000cac0


	//   ....[68]....
        /*0aac*/ 	.word	0x0000cb60


	//   ....[69]....
        /*0ab0*/ 	.word	0x0000cc00


	//   ....[70]....
        /*0ab4*/ 	.word	0x0000cc60


	//   ....[71]....
        /*0ab8*/ 	.word	0x0000ccb0


	//   ....[72]....
        /*0abc*/ 	.word	0x0000cd60


	//   ....[73]....
        /*0ac0*/ 	.word	0x0000cdd0


	//   ....[74]....
        /*0ac4*/ 	.word	0x0000ce70


	//   ....[75]....
        /*0ac8*/ 	.word	0x0000ced0


	//   ....[76]....
        /*0acc*/ 	.word	0x0000cf60


	//   ....[77]....
        /*0ad0*/ 	.word	0x0000cfc0


	//   ....[78]....
        /*0ad4*/ 	.word	0x0000d050


	//   ....[79]....
        /*0ad8*/ 	.word	0x0000d0b0


	//   ....[80]....
        /*0adc*/ 	.word	0x0000d140


	//   ....[81]....
        /*0ae0*/ 	.word	0x0000d1a0


	//   ....[82]....
        /*0ae4*/ 	.word	0x0000d240


	//   ....[83]....
        /*0ae8*/ 	.word	0x0000d290


	//   ....[84]....
        /*0aec*/ 	.word	0x0000d320


	//   ....[85]....
        /*0af0*/ 	.word	0x0000d370


	//   ....[86]....
        /*0af4*/ 	.word	0x0000d3e0


	//   ....[87]....
        /*0af8*/ 	.word	0x0000d430


	//----- nvinfo : EIATTR_VRC_CTA_INIT_COUNT
	.align		4
.L_1285:
        /*0afc*/ 	.byte	0x02, 0x4a
	.zero		1
	.zero		1


	//----- nvinfo : EIATTR_EXIT_INSTR_OFFSETS
	.align		4
        /*0b00*/ 	.byte	0x04, 0x1c
        /*0b02*/ 	.short	(.L_1287 - .L_1286)


	//   ....[0]....
.L_1286:
        /*0b04*/ 	.word	0x0000c350


	//   ....[1]....
        /*0b08*/ 	.word	0x0000c510


	//----- nvinfo : EIATTR_MAX_THREADS
	.align		4
.L_1287:
        /*0b0c*/ 	.byte	0x04, 0x05
        /*0b0e*/ 	.short	(.L_1289 - .L_1288)
.L_1288:
        /*0b10*/ 	.word	0x00000080
        /*0b14*/ 	.word	0x00000001
        /*0b18*/ 	.word	0x00000001


	//----- nvinfo : EIATTR_CRS_STACK_SIZE
	.align		4
.L_1289:
        /*0b1c*/ 	.byte	0x04, 0x1e
        /*0b1e*/ 	.short	(.L_1291 - .L_1290)
.L_1290:
        /*0b20*/ 	.word	0x00000000


	//----- nvinfo : EIATTR_CBANK_PARAM_SIZE
	.align		4
.L_1291:
        /*0b24*/ 	.byte	0x03, 0x19
        /*0b26*/ 	.short	0x01f0


	//----- nvinfo : EIATTR_PARAM_CBANK
	.align		4
        /*0b28*/ 	.byte	0x04, 0x0a
        /*0b2a*/ 	.short	(.L_1293 - .L_1292)
	.align		4
.L_1292:
        /*0b2c*/ 	.word	index@(.nv.constant0._Z25selective_scan_bwd_kernelI32Selective_Scan_bwd_kernel_traitsILi128ELi16ELb0ELb1ELb1ELb0ELb1EN3c104HalfEfEEv12SSMParamsBwd)
        /*0b30*/ 	.short	0x0380
        /*0b32*/ 	.short	0x01f0


	//----- nvinfo : EIATTR_SW_WAR
	.align		4
.L_1293:
        /*0b34*/ 	.byte	0x04, 0x36
        /*0b36*/ 	.short	(.L_1295 - .L_1294)
.L_1294:
        /*0b38*/ 	.word	0x00000008
.L_1295:


//--------------------- .nv.info._Z25selective_scan_bwd_kernelI32Selective_Scan_bwd_kernel_traitsILi128ELi16ELb0ELb1ELb1ELb1ELb0EN3c104HalfEfEEv12SSMParamsBwd --------------------------
	.section	.nv.info._Z25selective_scan_bwd_kernelI32Selective_Scan_bwd_kernel_traitsILi128ELi16ELb0ELb1ELb1ELb1ELb0EN3c104HalfEfEEv12SSMParamsBwd,"",@"SHT_CUDA_INFO"
	.sectionflags	@""
	.align	4


	//----- nvinfo : EIATTR_CUDA_API_VERSION
	.align		4
        /*0000*/ 	.byte	0x04, 0x37
        /*0002*/ 	.short	(.L_1297 - .L_1296)
.L_1296:
        /*0004*/ 	.word	0x00000082


	//----- nvinfo : EIATTR_KPARAM_INFO
	.align		4
.L_1297:
        /*0008*/ 	.byte	0x04, 0x17
        /*000a*/ 	.short	(.L_1299 - .L_1298)
.L_1298:
        /*000c*/ 	.word	0x00000000
        /*0010*/ 	.short	0x0000
        /*0012*/ 	.short	0x0000
        /*0014*/ 	.byte	0x00, 0xf0, 0xc1, 0x07


	//----- nvinfo : EIATTR_SPARSE_MMA_MASK
	.align		4
.L_1299:
        /*0018*/ 	.byte	0x03, 0x50
        /*001a*/ 	.short	0x0000


	//----- nvinfo : EIATTR_MAXREG_COUNT
	.align		4
        /*001c*/ 	.byte	0x03, 0x1b
        /*001e*/ 	.short	0x00a8


	//----- nvinfo : EIATTR_NUM_BARRIERS
	.align		4
        /*0020*/ 	.byte	0x02, 0x4c
        /*0022*/ 	.byte	0x01
	.zero		1


	//----- nvinfo : EIATTR_ANNOTATIONS
	.align		4
        /*0024*/ 	.byte	0x04, 0x55
        /*0026*/ 	.short	(.L_1301 - .L_1300)


	//   ....[0]....
.L_1300:
        /* <DEDUP_REMOVED lines=129> */


	//----- nvinfo : EIATTR_MERCURY_ISA_VERSION
	.align		4
.L_1301:
        /*0828*/ 	.byte	0x03, 0x5f
        /*082a*/ 	.short	0x0101


	//----- nvinfo : EIATTR_INT_WARP_WIDE_INSTR_OFFSETS
	.align		4
        /*082c*/ 	.byte	0x04, 0x31
        /*082e*/ 	.short	(.L_1303 - .L_1302)


	//   ....[0]....
.L_1302:
        /*0830*/ 	.word	0x00007a20


	//   ....[1]....
        /*0834*/ 	.word	0x00008040


	//----- nvinfo : EIATTR_COOP_GROUP_MASK_REGIDS
	.align		4
.L_1303:
        /*0838*/ 	.byte	0x04, 0x29
        /*083a*/ 	.short	(.L_1305 - .L_1304)


	//   ....[0]....
.L_1304:
        /*083c*/ 	.word	0xffffffff


	//   ....[1]....
        /*0840*/ 	.word	0xffffffff


	//   ....[2]....
        /*0844*/ 	.word	0xffffffff


	//   ....[3]....
        /*0848*/ 	.word	0xffffffff


	//   ....[4]....
        /*084c*/ 	.word	0xffffffff


	//   ....[5]....
        /*0850*/ 	.word	0xffffffff


	//   ....[6]....
        /*0854*/ 	.word	0xffffffff


	//   ....[7]....
        /*0858*/ 	.word	0xffffffff


	//   ....[8]....
        /*085c*/ 	.word	0xffffffff


	//   ....[9]....
        /*0860*/ 	.word	0xffffffff


	//   ....[10]....
        /*0864*/ 	.word	0xffffffff


	//   ....[11]....
        /*0868*/ 	.word	0xffffffff


	//   ....[12]....
        /*086c*/ 	.word	0xffffffff


	//   ....[13]....
        /*0870*/ 	.word	0xffffffff


	//   ....[14]....
        /*0874*/ 	.word	0xffffffff


	//   ....[15]....
        /*0878*/ 	.word	0xffffffff


	//   ....[16]....
        /*087c*/ 	.word	0xffffffff


	//   ....[17]....
        /*0880*/ 	.word	0xffffffff


	//   ....[18]....
        /*0884*/ 	.word	0xffffffff


	//   ....[19]....
        /*0888*/ 	.word	0xffffffff


	//   ....[20]....
        /*088c*/ 	.word	0xffffffff


	//   ....[21]....
        /*0890*/ 	.word	0xffffffff


	//   ....[22]....
        /*0894*/ 	.word	0xffffffff


	//   ....[23]....
        /*0898*/ 	.word	0xffffffff


	//   ....[24]....
        /*089c*/ 	.word	0xffffffff


	//   ....[25]....
        /*08a0*/ 	.word	0xffffffff


	//   ....[26]....
        /*08a4*/ 	.word	0xffffffff


	//   ....[27]....
        /*08a8*/ 	.word	0xffffffff


	//   ....[28]....
        /*08ac*/ 	.word	0xffffffff


	//   ....[29]....
        /*08b0*/ 	.word	0xffffffff


	//   ....[30]....
        /*08b4*/ 	.word	0xffffffff


	//   ....[31]....
        /*08b8*/ 	.word	0xffffffff


	//   ....[32]....
        /*08bc*/ 	.word	0xffffffff


	//   ....[33]....
        /*08c0*/ 	.word	0xffffffff


	//   ....[34]....
        /*08c4*/ 	.word	0xffffffff


	//   ....[35]....
        /*08c8*/ 	.word	0xffffffff


	//   ....[36]....
        /*08cc*/ 	.word	0xffffffff


	//   ....[37]....
        /*08d0*/ 	.word	0xffffffff


	//   ....[38]....
        /*08d4*/ 	.word	0xffffffff


	//   ....[39]....
        /*08d8*/ 	.word	0xffffffff


	//   ....[40]....
        /*08dc*/ 	.word	0xffffffff


	//   ....[41]....
        /*08e0*/ 	.word	0xffffffff


	//   ....[42]....
        /*08e4*/ 	.word	0xffffffff


	//   ....[43]....
        /*08e8*/ 	.word	0xffffffff


	//   ....[44]....
        /*08ec*/ 	.word	0xffffffff


	//   ....[45]....
        /*08f0*/ 	.word	0xffffffff


	//   ....[46]....
        /*08f4*/ 	.word	0xffffffff


	//   ....[47]....
        /*08f8*/ 	.word	0xffffffff


	//   ....[48]....
        /*08fc*/ 	.word	0xffffffff


	//   ....[49]....
        /*0900*/ 	.word	0xffffffff


	//   ....[50]....
        /*0904*/ 	.word	0xffffffff


	//   ....[51]....
        /*0908*/ 	.word	0xffffffff


	//   ....[52]....
        /*090c*/ 	.word	0xffffffff


	//   ....[53]....
        /*0910*/ 	.word	0x0500009a


	//   ....[54]....
        /*0914*/ 	.word	0x0500009a


	//   ....[55]....
        /*0918*/ 	.word	0x0500009a


	//   ....[56]....
        /*091c*/ 	.word	0x0500009a


	//   ....[57]....
        /*0920*/ 	.word	0x0500009a


	//   ....[58]....
        /*0924*/ 	.word	0x0500009a


	//   ....[59]....
        /*0928*/ 	.word	0x0500009a


	//   ....[60]....
        /*092c*/ 	.word	0x0500009a


	//   ....[61]....
        /*0930*/ 	.word	0x0500009a


	//   ....[62]....
        /*0934*/ 	.word	0x0500009a


	//   ....[63]....
        /*0938*/ 	.word	0x0500009a


	//   ....[64]....
        /*093c*/ 	.word	0x0500009a


	//   ....[65]....
        /*0940*/ 	.word	0x0500009a


	//   ....[66]....
        /*0944*/ 	.word	0x0500009a


	//   ....[67]....
        /*0948*/ 	.word	0x0500009a


	//   ....[68]....
        /*094c*/ 	.word	0x0500009a


	//   ....[69]....
        /*0950*/ 	.word	0x0500009a


	//   ....[70]....
        /*0954*/ 	.word	0x0500009a


	//   ....[71]....
        /*0958*/ 	.word	0x0500009a


	//   ....[72]....
        /*095c*/ 	.word	0x0500009a


	//   ....[73]....
        /*0960*/ 	.word	0x0500009a


	//   ....[74]....
        /*0964*/ 	.word	0x0500009a


	//   ....[75]....
        /*0968*/ 	.word	0x0500009a


	//   ....[76]....
        /*096c*/ 	.word	0x0500009a


	//   ....[77]....
        /*0970*/ 	.word	0x0500009a


	//   ....[78]....
        /*0974*/ 	.word	0x0500009a


	//   ....[79]....
        /*0978*/ 	.word	0x0500009a


	//   ....[80]....
        /*097c*/ 	.word	0x0500009a


	//   ....[81]....
        /*0980*/ 	.word	0x0500009a


	//   ....[82]....
        /*0984*/ 	.word	0x0500009a


	//   ....[83]....
        /*0988*/ 	.word	0x0500009a


	//   ....[84]....
        /*098c*/ 	.word	0x0500009a


	//----- nvinfo : EIATTR_COOP_GROUP_INSTR_OFFSETS
	.align		4
.L_1305:
        /*0990*/ 	.byte	0x04, 0x28
        /*0992*/ 	.short	(.L_1307 - .L_1306)


	//   ....[0]....
.L_1306:
        /*0994*/ 	.word	0x00001630


	//   ....[1]....
        /*0998*/ 	.word	0x00001cf0


	//   ....[2]....
        /*099c*/ 	.word	0x000023a0


	//   ....[3]....
        /*09a0*/ 	.word	0x00005c00


	//   ....[4]....
        /*09a4*/ 	.word	0x000066a0


	//   ....[5]....
        /*09a8*/ 	.word	0x00007470


	//   ....[6]....
        /*09ac*/ 	.word	0x00007480


	//   ....[7]....
        /*09b0*/ 	.word	0x000074c0


	//   ....[8]....
        /*09b4*/ 	.word	0x000074d0


	//   ....[9]....
        /*09b8*/ 	.word	0x00007510


	//   ....[10]....
        /*09bc*/ 	.word	0x00007520


	//   ....[11]....
        /*09c0*/ 	.word	0x00007560


	//   ....[12]....
        /*09c4*/ 	.word	0x00007570


	//   ....[13]....
        /*09c8*/ 	.word	0x000075b0


	//   ....[14]....
        /*09cc*/ 	.word	0x000075c0


	//   ....[15]....
        /*09d0*/ 	.word	0x00007660


	//   ....[16]....
        /*09d4*/ 	.word	0x00007670


	//   ....[17]....
        /*09d8*/ 	.word	0x00007680


	//   ....[18]....
        /*09dc*/ 	.word	0x00007690


	//   ....[19]....
        /*09e0*/ 	.word	0x00007c30


	//   ....[20]....
        /*09e4*/ 	.word	0x00007c60


	//   ....[21]....
        /*09e8*/ 	.word	0x00007ce0


	//   ....[22]....
        /*09ec*/ 	.word	0x00007d00


	//   ....[23]....
        /*09f0*/ 	.word	0x00007d50


	//   ....[24]....
        /*09f4*/ 	.word	0x00007d60


	//   ....[25]....
        /*09f8*/ 	.word	0x00007db0


	//   ....[26]....
        /*09fc*/ 	.word	0x00007dc0


	//   ....[27]....
        /*0a00*/ 	.word	0x00007e10


	//   ....[28]....
        /*0a04*/ 	.word	0x00007e20


	//   ....[29]....
        /*0a08*/ 	.word	0x00007e70


	//   ....[30]....
        /*0a0c*/ 	.word	0x00007e80


	//   ....[31]....
        /*0a10*/ 	.word	0x00007e90


	//   ....[32]....
        /*0a14*/ 	.word	0x00007ea0


	//   ....[33]....
        /*0a18*/ 	.word	0x00007ed0


	//   ....[34]....
        /*0a1c*/ 	.word	0x00007ee0


	//   ....[35]....
        /*0a20*/ 	.word	0x00009d50


	//   ....[36]....
        /*0a24*/ 	.word	0x00009d80


	//   ....[37]....
        /*0a28*/ 	.word	0x00009da0


	//   ....[38]....
        /*0a2c*/ 	.word	0x00009dc0


	//   ....[39]....
        /*0a30*/ 	.word	0x00009e00


	//   ....[40]....
        /*0a34*/ 	.word	0x0000aa60


	//   ....[41]....
        /*0a38*/ 	.word	0x0000b610


	//   ....[42]....
        /*0a3c*/ 	.word	0x0000bea0


	//   ....[43]....
        /*0a40*/ 	.word	0x0000c560


	//   ....[44]....
        /*0a44*/ 	.word	0x0000c580


	//   ....[45]....
        /*0a48*/ 	.word	0x0000c5b0


	//   ....[46]....
        /*0a4c*/ 	.word	0x0000c5f0


	//   ....[47]....
        /*0a50*/ 	.word	0x0000c610


	//   ....[48]....
        /*0a54*/ 	.word	0x0000c820


	//   ....[49]....
        /*0a58*/ 	.word	0x0000c840


	//   ....[50]....
        /*0a5c*/ 	.word	0x0000c870


	//   ....[51]....
        /*0a60*/ 	.word	0x0000c8b0


	//   ....[52]....
        /*0a64*/ 	.word	0x0000c8d0


	//   ....[53]....
        /*0a68*/ 	.word	0x0000cc30


	//   ....[54]....
        /*0a6c*/ 	.word	0x0000cc90


	//   ....[55]....
        /*0a70*/ 	.word	0x0000cd20


	//   ....[56]....
        /*0a74*/ 	.word	0x0000cd80


	//   ....[57]....
        /*0a78*/ 	.word	0x0000ce10


	//   ....[58]....
        /*0a7c*/ 	.word	0x0000ce70


	//   ....[59]....
        /*0a80*/ 	.word	0x0000cf00


	//   ....[60]....
        /*0a84*/ 	.word	0x0000cf60


	//   ....[61]....
        /*0a88*/ 	.word	0x0000cff0


	//   ....[62]....
        /*0a8c*/ 	.word	0x0000d050


	//   ....[63]....
        /*0a90*/ 	.word	0x0000d0e0


	//   ....[64]....
        /*0a94*/ 	.word	0x0000d180


	//   ....[65]....
        /*0a98*/ 	.word	0x0000d220


	//   ....[66]....
        /*0a9c*/ 	.word	0x0000d2c0


	//   ....[67]....
        /*0aa0*/ 	.word	0x0000d320


	//   ....[68]....
        /*0aa4*/ 	.word	0x0000d370


	//   ....[69]....
        /*0aa8*/ 	.word	0x0000d420


	//   ....[70]....
        /*0aac*/ 	.word	0x0000d490


	//   ....[71]....
        /*0ab0*/ 	.word	0x0000d530


	//   ....[72]....
        /*0ab4*/ 	.word	0x0000d590


	//   ....[73]....
        /*0ab8*/ 	.word	0x0000d620


	//   ....[74]....
        /*0abc*/ 	.word	0x0000d680


	//   ....[75]....
        /*0ac0*/ 	.word	0x0000d710


	//   ....[76]....
        /*0ac4*/ 	.word	0x0000d770


	//   ....[77]....
        /*0ac8*/ 	.word	0x0000d800


	//   ....[78]....
        /*0acc*/ 	.word	0x0000d860


	//   ....[79]....
        /*0ad0*/ 	.word	0x0000d900


	//   ....[80]....
        /*0ad4*/ 	.word	0x0000d950


	//   ....[81]....
        /*0ad8*/ 	.word	0x0000d9e0


	//   ....[82]....
        /*0adc*/ 	.word	0x0000da30


	//   ....[83]....
        /*0ae0*/ 	.word	0x0000daa0


	//   ....[84]....
        /*0ae4*/ 	.word	0x0000daf0


	//----- nvinfo : EIATTR_VRC_CTA_INIT_COUNT
	.align		4
.L_1307:
        /*0ae8*/ 	.byte	0x02, 0x4a
	.zero		1
	.zero		1


	//----- nvinfo : EIATTR_EXIT_INSTR_OFFSETS
	.align		4
        /*0aec*/ 	.byte	0x04, 0x1c
        /*0aee*/ 	.short	(.L_1309 - .L_1308)


	//   ....[0]....
.L_1308:
        /*0af0*/ 	.word	0x0000ca10


	//   ....[1]....
        /*0af4*/ 	.word	0x0000cbd0


	//----- nvinfo : EIATTR_MAX_THREADS
	.align		4
.L_1309:
        /*0af8*/ 	.byte	0x04, 0x05
        /*0afa*/ 	.short	(.L_1311 - .L_1310)
.L_1310:
        /*0afc*/ 	.word	0x00000080
        /*0b00*/ 	.word	0x00000001
        /*0b04*/ 	.word	0x00000001


	//----- nvinfo : EIATTR_CRS_STACK_SIZE
	.align		4
.L_1311:
        /*0b08*/ 	.byte	0x04, 0x1e
        /*0b0a*/ 	.short	(.L_1313 - .L_1312)
.L_1312:
        /*0b0c*/ 	.word	0x00000000


	//----- nvinfo : EIATTR_CBANK_PARAM_SIZE
	.align		4
.L_1313:
        /*0b10*/ 	.byte	0x03, 0x19
        /*0b12*/ 	.short	0x01f0


	//----- nvinfo : EIATTR_PARAM_CBANK
	.align		4
        /*0b14*/ 	.byte	0x04, 0x0a
        /*0b16*/ 	.short	(.L_1315 - .L_1314)
	.align		4
.L_1314:
        /*0b18*/ 	.word	index@(.nv.constant0._Z25selective_scan_bwd_kernelI32Selective_Scan_bwd_kernel_traitsILi128ELi16ELb0ELb1ELb1ELb1ELb0EN3c104HalfEfEEv12SSMParamsBwd)
        /*0b1c*/ 	.short	0x0380
        /*0b1e*/ 	.short	0x01f0


	//----- nvinfo : EIATTR_SW_WAR
	.align		4
.L_1315:
        /*0b20*/ 	.byte	0x04, 0x36
        /*0b22*/ 	.short	(.L_1317 - .L_1316)
.L_1316:
        /*0b24*/ 	.word	0x00000008
.L_1317:


//--------------------- .nv.info._Z25selective_scan_bwd_kernelI32Selective_Scan_bwd_kernel_traitsILi128ELi16ELb0ELb1ELb1ELb1ELb1EN3c104HalfEfEEv12SSMParamsBwd --------------------------
	.section	.nv.info._Z25selective_scan_bwd_kernelI32Selective_Scan_bwd_kernel_traitsILi128ELi16ELb0ELb1ELb1ELb1ELb1EN3c104HalfEfEEv12SSMParamsBwd,"",@"SHT_CUDA_INFO"
	.sectionflags	@""
	.align	4


	//----- nvinfo : EIATTR_CUDA_API_VERSION
	.align		4
        /*0000*/ 	.byte	0x04, 0x37
        /*0002*/ 	.short	(.L_1319 - .L_1318)
.L_1318:
        /*0004*/ 	.word	0x00000082


	//----- nvinfo : EIATTR_KPARAM_INFO
	.align		4
.L_1319:
        /*0008*/ 	.byte	0x04, 0x17
        /*000a*/ 	.short	(.L_1321 - .L_1320)
.L_1320:
        /*000c*/ 	.word	0x00000000
        /*0010*/ 	.short	0x0000
        /*0012*/ 	.short	0x0000
        /*0014*/ 	.byte	0x00, 0xf0, 0xc1, 0x07


	//----- nvinfo : EIATTR_SPARSE_MMA_MASK
	.align		4
.L_1321:
        /*0018*/ 	.byte	0x03, 0x50
        /*001a*/ 	.short	0x0000


	//----- nvinfo : EIATTR_MAXREG_COUNT
	.align		4
        /*001c*/ 	.byte	0x03, 0x1b
        /*001e*/ 	.short	0x00a8


	//----- nvinfo : EIATTR_NUM_BARRIERS
	.align		4
        /*0020*/ 	.byte	0x02, 0x4c
        /*0022*/ 	.byte	0x01
	.zero		1


	//----- nvinfo : EIATTR_ANNOTATIONS
	.align		4
        /*0024*/ 	.byte	0x04, 0x55
        /*0026*/ 	.short	(.L_1323 - .L_1322)


	//   ....[0]....
.L_1322:
        /* <DEDUP_REMOVED lines=144> */


	//----- nvinfo : EIATTR_MERCURY_ISA_VERSION
	.align		4
.L_1323:
        /*0910*/ 	.byte	0x03, 0x5f
        /*0912*/ 	.short	0x0101


	//----- nvinfo : EIATTR_INT_WARP_WIDE_INSTR_OFFSETS
	.align		4
        /*0914*/ 	.byte	0x04, 0x31
        /*0916*/ 	.short	(.L_1325 - .L_1324)


	//   ....[0]....
.L_1324:
        /*0918*/ 	.word	0x00006df0


	//   ....[1]....
        /*091c*/ 	.word	0x0000a4f0


	//   ....[2]....
        /*0920*/ 	.word	0x0000ab30


	//----- nvinfo : EIATTR_COOP_GROUP_MASK_REGIDS
	.align		4
.L_1325:
        /*0924*/ 	.byte	0x04, 0x29
        /*0926*/ 	.short	(.L_1327 - .L_1326)


	//   ....[0]....
.L_1326:
        /*0928*/ 	.word	0xffffffff


	//   ....[1]....
        /*092c*/ 	.word	0xffffffff


	//   ....[2]....
        /*0930*/ 	.word	0xffffffff


	//   ....[3]....
        /*0934*/ 	.word	0xffffffff


	//   ....[4]....
        /*0938*/ 	.word	0xffffffff


	//   ....[5]....
        /*093c*/ 	.word	0xffffffff


	//   ....[6]....
        /*0940*/ 	.word	0xffffffff


	//   ....[7]....
        /*0944*/ 	.word	0xffffffff


	//   ....[8]....
        /*0948*/ 	.word	0xffffffff


	//   ....[9]....
        /*094c*/ 	.word	0xffffffff


	//   ....[10]....
        /*0950*/ 	.word	0xffffffff


	//   ....[11]....
        /*0954*/ 	.word	0xffffffff


	//   ....[12]....
        /*0958*/ 	.word	0xffffffff


	//   ....[13]....
        /*095c*/ 	.word	0xffffffff


	//   ....[14]....
        /*0960*/ 	.word	0xffffffff


	//   ....[15]....
        /*0964*/ 	.word	0xffffffff


	//   ....[16]....
        /*0968*/ 	.word	0xffffffff


	//   ....[17]....
        /*096c*/ 	.word	0xffffffff


	//   ....[18]....
        /*0970*/ 	.word	0xffffffff


	//   ....[19]....
        /*0974*/ 	.word	0xffffffff


	//   ....[20]....
        /*0978*/ 	.word	0xffffffff


	//   ....[21]....
        /*097c*/ 	.word	0xffffffff


	//   ....[22]....
        /*0980*/ 	.word	0xffffffff


	//   ....[23]....
        /*0984*/ 	.word	0xffffffff


	//   ....[24]....
        /*0988*/ 	.word	0xffffffff


	//   ....[25]....
        /*098c*/ 	.word	0xffffffff


	//   ....[26]....
        /*0990*/ 	.word	0xffffffff


	//   ....[27]....
        /*0994*/ 	.word	0xffffffff


	//   ....[28]....
        /*0998*/ 	.word	0xffffffff


	//   ....[29]....
        /*099c*/ 	.word	0xffffffff


	//   ....[30]....
        /*09a0*/ 	.word	0xffffffff


	//   ....[31]....
        /*09a4*/ 	.word	0xffffffff


	//   ....[32]....
        /*09a8*/ 	.word	0xffffffff


	//   ....[33]....
        /*09ac*/ 	.word	0xffffffff


	//   ....[34]....
        /*09b0*/ 	.word	0xffffffff


	//   ....[35]....
        /*09b4*/ 	.word	0xffffffff


	//   ....[36]....
        /*09b8*/ 	.word	0xffffffff


	//   ....[37]....
        /*09bc*/ 	.word	0xffffffff


	//   ....[38]....
        /*09c0*/ 	.word	0xffffffff


	//   ....[39]....
        /*09c4*/ 	.word	0xffffffff


	//   ....[40]....
        /*09c8*/ 	.word	0xffffffff


	//   ....[41]....
        /*09cc*/ 	.word	0xffffffff


	//   ....[42]....
        /*09d0*/ 	.word	0xffffffff


	//   ....[43]....
        /*09d4*/ 	.word	0xffffffff


	//   ....[44]....
        /*09d8*/ 	.word	0xffffffff


	//   ....[45]....
        /*09dc*/ 	.word	0xffffffff


	//   ....[46]....
        /*09e0*/ 	.word	0xffffffff


	//   ....[47]....
        /*09e4*/ 	.word	0xffffffff


	//   ....[48]....
        /*09e8*/ 	.word	0xffffffff


	//   ....[49]....
        /*09ec*/ 	.word	0xffffffff


	//   ....[50]....
        /*09f0*/ 	.word	0xffffffff


	//   ....[51]....
        /*09f4*/ 	.word	0xffffffff


	//   ....[52]....
        /*09f8*/ 	.word	0xffffffff


	//   ....[53]....
        /*09fc*/ 	.word	0xffffffff


	//   ....[54]....
        /*0a00*/ 	.word	0xffffffff


	//   ....[55]....
        /*0a04*/ 	.word	0xffffffff


	//   ....[56]....
        /*0a08*/ 	.word	0xffffffff


	//   ....[57]....
        /*0a0c*/ 	.word	0x0500009a


	//   ....[58]....
        /*0a10*/ 	.word	0x0500009a


	//   ....[59]....
        /*0a14*/ 	.word	0x0500009a


	//   ....[60]....
        /*0a18*/ 	.word	0x0500009a


	//   ....[61]....
        /*0a1c*/ 	.word	0x0500009a


	//   ....[62]....
        /*0a20*/ 	.word	0x0500009a


	//   ....[63]....
        /*0a24*/ 	.word	0x0500009a


	//   ....[64]....
        /*0a28*/ 	.word	0x0500009a


	//   ....[65]....
        /*0a2c*/ 	.word	0x0500009a


	//   ....[66]....
        /*0a30*/ 	.word	0x0500009a


	//   ....[67]....
        /*0a34*/ 	.word	0x0500009a


	//   ....[68]....
        /*0a38*/ 	.word	0x0500009a


	//   ....[69]....
        /*0a3c*/ 	.word	0x0500009a


	//   ....[70]....
        /*0a40*/ 	.word	0x0500009a


	//   ....[71]....
        /*0a44*/ 	.word	0x0500009a


	//   ....[72]....
        /*0a48*/ 	.word	0x0500009a


	//   ....[73]....
        /*0a4c*/ 	.word	0x0500009a


	//   ....[74]....
        /*0a50*/ 	.word	0x0500009a


	//   ....[75]....
        /*0a54*/ 	.word	0x0500009a


	//   ....[76]....
        /*0a58*/ 	.word	0x0500009a


	//   ....[77]....
        /*0a5c*/ 	.word	0x0500009a


	//   ....[78]....
        /*0a60*/ 	.word	0x0500009a


	//   ....[79]....
        /*0a64*/ 	.word	0x0500009a


	//   ....[80]....
        /*0a68*/ 	.word	0x0500009a


	//   ....[81]....
        /*0a6c*/ 	.word	0x0500009a


	//   ....[82]....
        /*0a70*/ 	.word	0x0500009a


	//   ....[83]....
        /*0a74*/ 	.word	0x0500009a


	//   ....[84]....
        /*0a78*/ 	.word	0x0500009a


	//   ....[85]....
        /*0a7c*/ 	.word	0x0500009a


	//   ....[86]....
        /*0a80*/ 	.word	0x0500009a


	//   ....[87]....
        /*0a84*/ 	.word	0x0500009a


	//   ....[88]....
        /*0a88*/ 	.word	0x0500009a


	//----- nvinfo : EIATTR_COOP_GROUP_INSTR_OFFSETS
	.align		4
.L_1327:
        /*0a8c*/ 	.byte	0x04, 0x28
        /*0a8e*/ 	.short	(.L_1329 - .L_1328)


	//   ....[0]....
.L_1328:
        /*0a90*/ 	.word	0x00001650


	//   ....[1]....
        /*0a94*/ 	.word	0x00001d80


	//   ....[2]....
        /*0a98*/ 	.word	0x00002560


	//   ....[3]....
        /*0a9c*/ 	.word	0x00005050


	//   ....[4]....
        /*0aa0*/ 	.word	0x000055f0


	//   ....[5]....
        /*0aa4*/ 	.word	0x000064d0


	//   ....[6]....
        /*0aa8*/ 	.word	0x00007010


	//   ....[7]....
        /*0aac*/ 	.word	0x000085c0


	//   ....[8]....
        /*0ab0*/ 	.word	0x00009310


	//   ....[9]....
        /*0ab4*/ 	.word	0x00009f10


	//   ....[10]....
        /*0ab8*/ 	.word	0x00009f20


	//   ....[11]....
        /*0abc*/ 	.word	0x00009f70


	//   ....[12]....
        /*0ac0*/ 	.word	0x00009f80


	//   ....[13]....
        /*0ac4*/ 	.word	0x00009fd0


	//   ....[14]....
        /*0ac8*/ 	.word	0x00009fe0


	//   ....[15]....
        /*0acc*/ 	.word	0x0000a020


	//   ....[16]....
        /*0ad0*/ 	.word	0x0000a030


	//   ....[17]....
        /*0ad4*/ 	.word	0x0000a070


	//   ....[18]....
        /*0ad8*/ 	.word	0x0000a080


	//   ....[19]....
        /*0adc*/ 	.word	0x0000a140


	//   ....[20]....
        /*0ae0*/ 	.word	0x0000a150


	//   ....[21]....
        /*0ae4*/ 	.word	0x0000a160


	//   ....[22]....
        /*0ae8*/ 	.word	0x0000a170


	//   ....[23]....
        /*0aec*/ 	.word	0x0000a6f0


	//   ....[24]....
        /*0af0*/ 	.word	0x0000a720


	//   ....[25]....
        /*0af4*/ 	.word	0x0000a790


	//   ....[26]....
        /*0af8*/ 	.word	0x0000a7b0


	//   ....[27]....
        /*0afc*/ 	.word	0x0000a800


	//   ....[28]....
        /*0b00*/ 	.word	0x0000a810


	//   ....[29]....
        /*0b04*/ 	.word	0x0000a860


	//   ....[30]....
        /*0b08*/ 	.word	0x0000a870


	//   ....[31]....
        /*0b0c*/ 	.word	0x0000a8c0


	//   ....[32]....
        /*0b10*/ 	.word	0x0000a8d0


	//   ....[33]....
        /*0b14*/ 	.word	0x0000a920


	//   ....[34]....
        /*0b18*/ 	.word	0x0000a930


	//   ....[35]....
        /*0b1c*/ 	.word	0x0000a940


	//   ....[36]....
        /*0b20*/ 	.word	0x0000a950


	//   ....[37]....
        /*0b24*/ 	.word	0x0000a980


	//   ....[38]....
        /*0b28*/ 	.word	0x0000a990


	//   ....[39]....
        /*0b2c*/ 	.word	0x0000c800


	//   ....[40]....
        /*0b30*/ 	.word	0x0000c830


	//   ....[41]....
        /*0b34*/ 	.word	0x0000c850


	//   ....[42]....
        /*0b38*/ 	.word	0x0000c870


	//   ....[43]....
        /*0b3c*/ 	.word	0x0000ca40


	//   ....[44]....
        /*0b40*/ 	.word	0x0000d5a0


	//   ....[45]....
        /*0b44*/ 	.word	0x0000e350


	//   ....[46]....
        /*0b48*/ 	.word	0x0000e990


	//   ....[47]....
        /*0b4c*/ 	.word	0x0000f040


	//   ....[48]....
        /*0b50*/ 	.word	0x0000f060


	//   ....[49]....
        /*0b54*/ 	.word	0x0000f090


	//   ....[50]....
        /*0b58*/ 	.word	0x0000f0d0


	//   ....[51]....
        /*0b5c*/ 	.word	0x0000f0f0


	//   ....[52]....
        /*0b60*/ 	.word	0x0000f300


	//   ....[53]....
        /*0b64*/ 	.word	0x0000f320


	//   ....[54]....
        /*0b68*/ 	.word	0x0000f350


	//   ....[55]....
        /*0b6c*/ 	.word	0x0000f390


	//   ....[56]....
        /*0b70*/ 	.word	0x0000f3b0


	//   ....[57]....
        /*0b74*/ 	.word	0x0000f710


	//   ....[58]....
        /*0b78*/ 	.word	0x0000f770


	//   ....[59]....
        /*0b7c*/ 	.word	0x0000f810


	//   ....[60]....
        /*0b80*/ 	.word	0x0000f880


	//   ....[61]....
        /*0b84*/ 	.word	0x0000f910


	//   ....[62]....
        /*0b88*/ 	.word	0x0000f970


	//   ....[63]....
        /*0b8c*/ 	.word	0x0000fa00


	//   ....[64]....
        /*0b90*/ 	.word	0x0000fa60


	//   ....[65]....
        /*0b94*/ 	.word	0x0000faf0


	//   ....[66]....
        /*0b98*/ 	.word	0x0000fb50


	//   ....[67]....
        /*0b9c*/ 	.word	0x0000fbe0


	//   ....[68]....
        /*0ba0*/ 	.word	0x0000fc80


	//   ....[69]....
        /*0ba4*/ 	.word	0x0000fd20


	//   ....[70]....
        /*0ba8*/ 	.word	0x0000fdc0


	//   ....[71]....
        /*0bac*/ 	.word	0x0000fe20


	//   ....[72]....
        /*0bb0*/ 	.word	0x0000fe70


	//   ....[73]....
        /*0bb4*/ 	.word	0x0000ff20


	//   ....[74]....
        /*0bb8*/ 	.word	0x0000ff80


	//   ....[75]....
        /*0bbc*/ 	.word	0x00010030


	//   ....[76]....
        /*0bc0*/ 	.word	0x00010080


	//   ....[77]....
        /*0bc4*/ 	.word	0x00010120


	//   ....[78]....
        /*0bc8*/ 	.word	0x00010170


	//   ....[79]....
        /*0bcc*/ 	.word	0x00010210


	//   ....[80]....
        /*0bd0*/ 	.word	0x00010260


	//   ....[81]....
        /*0bd4*/ 	.word	0x00010300


	//   ....[82]....
        /*0bd8*/ 	.word	0x00010350


	//   ....[83]....
        /*0bdc*/ 	.word	0x00010410


	//   ....[84]....
        /*0be0*/ 	.word	0x00010460


	//   ....[85]....
        /*0be4*/ 	.word	0x000104d0


	//   ....[86]....
        /*0be8*/ 	.word	0x00010540


	//   ....[87]....
        /*0bec*/ 	.word	0x000105a0


	//   ....[88]....
        /*0bf0*/ 	.word	0x00010600


	//----- nvinfo : EIATTR_VRC_CTA_INIT_COUNT
	.align		4
.L_1329:
        /*0bf4*/ 	.byte	0x02, 0x4a
	.zero		1
	.zero		1


	//----- nvinfo : EIATTR_EXIT_INSTR_OFFSETS
	.align		4
        /*0bf8*/ 	.byte	0x04, 0x1c
        /*0bfa*/ 	.short	(.L_1331 - .L_1330)


	//   ....[0]....
.L_1330:
        /*0bfc*/ 	.word	0x0000f4f0


	//   ....[1]....
        /*0c00*/ 	.word	0x0000f6b0


	//----- nvinfo : EIATTR_MAX_THREADS
	.align		4
.L_1331:
        /*0c04*/ 	.byte	0x04, 0x05
        /*0c06*/ 	.short	(.L_1333 - .L_1332)
.L_1332:
        /*0c08*/ 	.word	0x00000080
        /*0c0c*/ 	.word	0x00000001
        /*0c10*/ 	.word	0x00000001


	//----- nvinfo : EIATTR_CRS_STACK_SIZE
	.align		4
.L_1333:
        /*0c14*/ 	.byte	0x04, 0x1e
        /*0c16*/ 	.short	(.L_1335 - .L_1334)
.L_1334:
        /*0c18*/ 	.word	0x00000000


	//----- nvinfo : EIATTR_CBANK_PARAM_SIZE
	.align		4
.L_1335:
        /*0c1c*/ 	.byte	0x03, 0x19
        /*0c1e*/ 	.short	0x01f0


	//----- nvinfo : EIATTR_PARAM_CBANK
	.align		4
        /*0c20*/ 	.byte	0x04, 0x0a
        /*0c22*/ 	.short	(.L_1337 - .L_1336)
	.align		4
.L_1336:
        /*0c24*/ 	.word	index@(.nv.constant0._Z25selective_scan_bwd_kernelI32Selective_Scan_bwd_kernel_traitsILi128ELi16ELb0ELb1ELb1ELb1ELb1EN3c104HalfEfEEv12SSMParamsBwd)
        /*0c28*/ 	.short	0x0380
        /*0c2a*/ 	.short	0x01f0


	//----- nvinfo : EIATTR_SW_WAR
	.align		4
.L_1337:
        /*0c2c*/ 	.byte	0x04, 0x36
        /*0c2e*/ 	.short	(.L_1339 - .L_1338)
.L_1338:
        /*0c30*/ 	.word	0x00000008
.L_1339:


//--------------------- .nv.info._Z25selective_scan_bwd_kernelI32Selective_Scan_bwd_kernel_traitsILi128ELi16ELb1ELb0ELb0ELb0ELb0EN3c104HalfEfEEv12SSMParamsBwd --------------------------
	.section	.nv.info._Z25selective_scan_bwd_kernelI32Selective_Scan_bwd_kernel_traitsILi128ELi16ELb1ELb0ELb0ELb0ELb0EN3c104HalfEfEEv12SSMParamsBwd,"",@"SHT_CUDA_INFO"
	.sectionflags	@""
	.align	4


	//----- nvinfo : EIATTR_CUDA_API_VERSION
	.align		4
        /*0000*/ 	.byte	0x04, 0x37
        /*0002*/ 	.short	(.L_1341 - .L_1340)
.L_1340:
        /*0004*/ 	.word	0x00000082


	//----- nvinfo : EIATTR_KPARAM_INFO
	.align		4
.L_1341:
        /*0008*/ 	.byte	0x04, 0x17
        /*000a*/ 	.short	(.L_1343 - .L_1342)
.L_1342:
        /*000c*/ 	.word	0x00000000
        /*0010*/ 	.short	0x0000
        /*0012*/ 	.short	0x0000
        /*0014*/ 	.byte	0x00, 0xf0, 0xc1, 0x07


	//----- nvinfo : EIATTR_SPARSE_MMA_MASK
	.align		4
.L_1343:
        /*0018*/ 	.byte	0x03, 0x50
        /*001a*/ 	.short	0x0000


	//----- nvinfo : EIATTR_MAXREG_COUNT
	.align		4
        /*001c*/ 	.byte	0x03, 0x1b
        /*001e*/ 	.short	0x00a8


	//----- nvinfo : EIATTR_NUM_BARRIERS
	.align		4
        /*0020*/ 	.byte	0x02, 0x4c
        /*0022*/ 	.byte	0x01
	.zero		1


	//----- nvinfo : EIATTR_MERCURY_ISA_VERSION
	.align		4
        /*0024*/ 	.byte	0x03, 0x5f
        /*0026*/ 	.short	0x0101


	//----- nvinfo : EIATTR_INT_WARP_WIDE_INSTR_OFFSETS
	.align		4
        /*0028*/ 	.byte	0x04, 0x31
        /*002a*/ 	.short	(.L_1345 - .L_1344)


	//   ....[0]....
.L_1344:
        /*002c*/ 	.word	0x00001710


	//----- nvinfo : EIATTR_COOP_GROUP_MASK_REGIDS
	.align		4
.L_1345:
        /*0030*/ 	.byte	0x04, 0x29
        /*0032*/ 	.short	(.L_1347 - .L_1346)


	//   ....[0]....
.L_1346:
        /*0034*/ 	.word	0xffffffff


	//   ....[1]....
        /*0038*/ 	.word	0xffffffff


	//   ....[2]....
        /*003c*/ 	.word	0xffffffff


	//   ....[3]....
        /*0040*/ 	.word	0xffffffff


	//   ....[4]....
        /*0044*/ 	.word	0xffffffff


	//   ....[5]....
        /*0048*/ 	.word	0xffffffff


	//   ....[6]....
        /*004c*/ 	.word	0xffffffff


	//   ....[7]....
        /*0050*/ 	.word	0xffffffff


	//   ....[8]....
        /*0054*/ 	.word	0xffffffff


	//   ....[9]....
        /*0058*/ 	.word	0xffffffff


	//   ....[10]....
        /*005c*/ 	.word	0xffffffff


	//   ....[11]....
        /*0060*/ 	.word	0xffffffff


	//   ....[12]....
        /*0064*/ 	.word	0xffffffff


	//   ....[13]....
        /*0068*/ 	.word	0xffffffff


	//   ....[14]....
        /*006c*/ 	.word	0xffffffff


	//   ....[15]....
        /*0070*/ 	.word	0xffffffff


	//   ....[16]....
        /*0074*/ 	.word	0xffffffff


	//   ....[17]....
        /*0078*/ 	.word	0xffffffff


	//   ....[18]....
        /*007c*/ 	.word	0xffffffff


	//   ....[19]....
        /*0080*/ 	.word	0xffffffff


	//   ....[20]....
        /*0084*/ 	.word	0xffffffff


	//   ....[21]....
        /*0088*/ 	.word	0xffffffff


	//   ....[22]....
        /*008c*/ 	.word	0xffffffff


	//   ....[23]....
        /*0090*/ 	.word	0xffffffff


	//   ....[24]....
        /*0094*/ 	.word	0xffffffff


	//   ....[25]....
        /*0098*/ 	.word	0xffffffff


	//   ....[26]....
        /*009c*/ 	.word	0xffffffff


	//   ....[27]....
        /*00a0*/ 	.word	0xffffffff


	//   ....[28]....
        /*00a4*/ 	.word	0xffffffff


	//   ....[29]....
        /*00a8*/ 	.word	0xffffffff


	//   ....[30]....
        /*00ac*/ 	.word	0xffffffff


	//   ....[31]....
        /*00b0*/ 	.word	0xffffffff


	//   ....[32]....
        /*00b4*/ 	.word	0xffffffff


	//   ....[33]....
        /*00b8*/ 	.word	0xffffffff


	//   ....[34]....
        /*00bc*/ 	.word	0xffffffff


	//   ....[35]....
        /*00c0*/ 	.word	0xffffffff


	//   ....[36]....
        /*00c4*/ 	.word	0xffffffff


	//   ....[37]....
        /*00c8*/ 	.word	0xffffffff


	//   ....[38]....
        /*00cc*/ 	.word	0xffffffff


	//   ....[39]....
        /*00d0*/ 	.word	0xffffffff


	//   ....[40]....
        /*00d4*/ 	.word	0xffffffff


	//   ....[41]....
        /*00d8*/ 	.word	0xffffffff


	//   ....[42]....
        /*00dc*/ 	.word	0xffffffff


	//   ....[43]....
        /*00e0*/ 	.word	0xffffffff


	//   ....[44]....
        /*00e4*/ 	.word	0xffffffff


	//   ....[45]....
        /*00e8*/ 	.word	0xffffffff


	//   ....[46]....
        /*00ec*/ 	.word	0xffffffff


	//   ....[47]....
        /*00f0*/ 	.word	0xffffffff


	//   ....[48]....
        /*00f4*/ 	.word	0xffffffff


	//   ....[49]....
        /*00f8*/ 	.word	0xffffffff


	//   ....[50]....
        /*00fc*/ 	.word	0xffffffff


	//   ....[51]....
        /*0100*/ 	.word	0xffffffff


	//   ....[52]....
        /*0104*/ 	.word	0xffffffff


	//   ....[53]....
        /*0108*/ 	.word	0xffffffff


	//   ....[54]....
        /*010c*/ 	.word	0xffffffff


	//   ....[55]....
        /*0110*/ 	.word	0x05000092


	//   ....[56]....
        /*0114*/ 	.word	0x05000092


	//   ....[57]....
        /*0118*/ 	.word	0x05000092


	//   ....[58]....
        /*011c*/ 	.word	0x05000092


	//   ....[59]....
        /*0120*/ 	.word	0x05000092


	//   ....[60]....
        /*0124*/ 	.word	0x05000092


	//   ....[61]....
        /*0128*/ 	.word	0x05000092


	//   ....[62]....
        /*012c*/ 	.word	0x05000092


	//   ....[63]....
        /*0130*/ 	.word	0x05000092


	//   ....[64]....
        /*0134*/ 	.word	0x05000092


	//   ....[65]....
        /*0138*/ 	.word	0x05000092


	//   ....[66]....
        /*013c*/ 	.word	0x05000092


	//   ....[67]....
        /*0140*/ 	.word	0x05000092


	//   ....[68]....
        /*0144*/ 	.word	0x05000092


	//   ....[69]....
        /*0148*/ 	.word	0x05000092


	//   ....[70]....
        /*014c*/ 	.word	0x05000092


	//   ....[71]....
        /*0150*/ 	.word	0x05000092


	//   ....[72]....
        /*0154*/ 	.word	0x05000092


	//   ....[73]....
        /*0158*/ 	.word	0x05000092


	//   ....[74]....
        /*015c*/ 	.word	0x05000092


	//   ....[75]....
        /*0160*/ 	.word	0x05000092


	//   ....[76]....
        /*0164*/ 	.word	0x05000092


	//   ....[77]....
        /*0168*/ 	.word	0x05000092


	//   ....[78]....
        /*016c*/ 	.word	0x05000092


	//   ....[79]....
        /*0170*/ 	.word	0x05000092


	//   ....[80]....
        /*0174*/ 	.word	0x05000092


	//   ....[81]....
        /*0178*/ 	.word	0x05000092


	//   ....[82]....
        /*017c*/ 	.word	0x05000092


	//   ....[83]....
        /*0180*/ 	.word	0x05000092


	//   ....[84]....
        /*0184*/ 	.word	0x05000092


	//   ....[85]....
        /*0188*/ 	.word	0x05000092


	//   ....[86]....
        /*018c*/ 	.word	0x05000092


	//----- nvinfo : EIATTR_COOP_GROUP_INSTR_OFFSETS
	.align		4
.L_1347:
        /*0190*/ 	.byte	0x04, 0x28
        /*0192*/ 	.short	(.L_1349 - .L_1348)


	//   ....[0]....
.L_1348:
        /*0194*/ 	.word	0x00000670


	//   ....[1]....
        /*0198*/ 	.word	0x00000720


	//   ....[2]....
        /*019c*/ 	.word	0x00000910


	//   ....[3]....
        /*01a0*/ 	.word	0x00001b80


	//   ....[4]....
        /*01a4*/ 	.word	0x00001b90


	//   ....[5]....
        /*01a8*/ 	.word	0x00001bd0


	//   ....[6]....
        /*01ac*/ 	.word	0x00001be0


	//   ....[7]....
        /*01b0*/ 	.word	0x00001c20


	//   ....[8]....
        /*01b4*/ 	.word	0x00001c30


	//   ....[9]....
        /*01b8*/ 	.word	0x00001c70


	//   ....[10]....
        /*01bc*/ 	.word	0x00001c80


	//   ....[11]....
        /*01c0*/ 	.word	0x00001cc0


	//   ....[12]....
        /*01c4*/ 	.word	0x00001cd0


	//   ....[13]....
        /*01c8*/ 	.word	0x00001d70


	//   ....[14]....
        /*01cc*/ 	.word	0x00001d80


	//   ....[15]....
        /*01d0*/ 	.word	0x00001d90


	//   ....[16]....
        /*01d4*/ 	.word	0x00001da0


	//   ....[17]....
        /*01d8*/ 	.word	0x00002300


	//   ....[18]....
        /*01dc*/ 	.word	0x00002330


	//   ....[19]....
        /*01e0*/ 	.word	0x00002350


	//   ....[20]....
        /*01e4*/ 	.word	0x00002360


	//   ....[21]....
        /*01e8*/ 	.word	0x000023b0


	//   ....[22]....
        /*01ec*/ 	.word	0x000023d0


	//   ....[23]....
        /*01f0*/ 	.word	0x00002420


	//   ....[24]....
        /*01f4*/ 	.word	0x00002440


	//   ....[25]....
        /*01f8*/ 	.word	0x00002490


	//   ....[26]....
        /*01fc*/ 	.word	0x000024a0


	//   ....[27]....
        /*0200*/ 	.word	0x000024f0


	//   ....[28]....
        /*0204*/ 	.word	0x00002500


	//   ....[29]....
        /*0208*/ 	.word	0x00002550


	//   ....[30]....
        /*020c*/ 	.word	0x00002560


	//   ....[31]....
        /*0210*/ 	.word	0x00002570


	//   ....[32]....
        /*0214*/ 	.word	0x00002580


	//   ....[33]....
        /*0218*/ 	.word	0x00002cd0


	//   ....[34]....
        /*021c*/ 	.word	0x00002db0


	//   ....[35]....
        /*0220*/ 	.word	0x00002e30


	//   ....[36]....
        /*0224*/ 	.word	0x00002f20


	//   ....[37]....
        /*0228*/ 	.word	0x00003000


	//   ....[38]....
        /*022c*/ 	.word	0x000030f0


	//   ....[39]....
        /*0230*/ 	.word	0x00003150


	//   ....[40]....
        /*0234*/ 	.word	0x00003190


	//   ....[41]....
        /*0238*/ 	.word	0x000031d0


	//   ....[42]....
        /*023c*/ 	.word	0x00003210


	//   ....[43]....
        /*0240*/ 	.word	0x000037d0


	//   ....[44]....
        /*0244*/ 	.word	0x00003ac0


	//   ....[45]....
        /*0248*/ 	.word	0x00003b90


	//   ....[46]....
        /*024c*/ 	.word	0x00003be0


	//   ....[47]....
        /*0250*/ 	.word	0x00003c40


	//   ....[48]....
        /*0254*/ 	.word	0x00003c90


	//   ....[49]....
        /*0258*/ 	.word	0x00003cb0


	//   ....[50]....
        /*025c*/ 	.word	0x00003e50


	//   ....[51]....
        /*0260*/ 	.word	0x00003e90


	//   ....[52]....
        /*0264*/ 	.word	0x00003ef0


	//   ....[53]....
        /*0268*/ 	.word	0x00003f40


	//   ....[54]....
        /*026c*/ 	.word	0x00003f60


	//   ....[55]....
        /*0270*/ 	.word	0x000046b0


	//   ....[56]....
        /*0274*/ 	.word	0x00004700


	//   ....[57]....
        /*0278*/ 	.word	0x00004780


	//   ....[58]....
        /*027c*/ 	.word	0x000047d0


	//   ....[59]....
        /*0280*/ 	.word	0x00004850


	//   ....[60]....
        /*0284*/ 	.word	0x000048a0


	//   ....[61]....
        /*0288*/ 	.word	0x00004920


	//   ....[62]....
        /*028c*/ 	.word	0x00004970


	//   ....[63]....
        /*0290*/ 	.word	0x000049f0


	//   ....[64]....
        /*0294*/ 	.word	0x00004a40


	//   ....[65]....
        /*0298*/ 	.word	0x00004ad0


	//   ....[66]....
        /*029c*/ 	.word	0x00004b70


	//   ....[67]....
        /*02a0*/ 	.word	0x00004c10


	//   ....[68]....
        /*02a4*/ 	.word	0x00004cb0


	//   ....[69]....
        /*02a8*/ 	.word	0x00004d10


	//   ....[70]....
        /*02ac*/ 	.word	0x00004d60


	//   ....[71]....
        /*02b0*/ 	.word	0x00004e10


	//   ....[72]....
        /*02b4*/ 	.word	0x00004e80


	//   ....[73]....
        /*02b8*/ 	.word	0x00004f20


	//   ....[74]....
        /*02bc*/ 	.word	0x00004f70


	//   ....[75]....
        /*02c0*/ 	.word	0x00005010


	//   ....[76]....
        /*02c4*/ 	.word	0x00005060


	//   ....[77]....
        /*02c8*/ 	.word	0x000050f0


	//   ....[78]....
        /*02cc*/ 	.word	0x00005140


	//   ....[79]....
        /*02d0*/ 	.word	0x000051d0


	//   ....[80]....
        /*02d4*/ 	.word	0x00005220


	//   ....[81]....
        /*02d8*/ 	.word	0x000052d0


	//   ....[82]....
        /*02dc*/ 	.word	0x00005320


	//   ....[83]....
        /*02e0*/ 	.word	0x00005350


	//   ....[84]....
        /*02e4*/ 	.word	0x000053d0


	//   ....[85]....
        /*02e8*/ 	.word	0x00005420


	//   ....[86]....
        /*02ec*/ 	.word	0x00005470


	//----- nvinfo : EIATTR_VRC_CTA_INIT_COUNT
	.align		4
.L_1349:
        /*02f0*/ 	.byte	0x02, 0x4a
	.zero		1
	.zero		1


	//----- nvinfo : EIATTR_EXIT_INSTR_OFFSETS
	.align		4
        /*02f4*/ 	.byte	0x04, 0x1c
        /*02f6*/ 	.short	(.L_1351 - .L_1350)


	//   ....[0]....
.L_1350:
        /*02f8*/ 	.word	0x000040a0


	//   ....[1]....
        /*02fc*/ 	.word	0x00004650


	//----- nvinfo : EIATTR_MAX_THREADS
	.align		4
.L_1351:
        /*0300*/ 	.byte	0x04, 0x05
        /*0302*/ 	.short	(.L_1353 - .L_1352)
.L_1352:
        /*0304*/ 	.word	0x00000080
        /*0308*/ 	.word	0x00000001
        /*030c*/ 	.word	0x00000001


	//----- nvinfo : EIATTR_CRS_STACK_SIZE
	.align		4
.L_1353:
        /*0310*/ 	.byte	0x04, 0x1e
        /*0312*/ 	.short	(.L_1355 - .L_1354)
.L_1354:
        /*0314*/ 	.word	0x00000000


	//----- nvinfo : EIATTR_CBANK_PARAM_SIZE
	.align		4
.L_1355:
        /*0318*/ 	.byte	0x03, 0x19
        /*031a*/ 	.short	0x01f0


	//----- nvinfo : EIATTR_PARAM_CBANK
	.align		4
        /*031c*/ 	.byte	0x04, 0x0a
        /*031e*/ 	.short	(.L_1357 - .L_1356)
	.align		4
.L_1356:
        /*0320*/ 	.word	index@(.nv.constant0._Z25selective_scan_bwd_kernelI32Selective_Scan_bwd_kernel_traitsILi128ELi16ELb1ELb0ELb0ELb0ELb0EN3c104HalfEfEEv12SSMParamsBwd)
        /*0324*/ 	.short	0x0380
        /*0326*/ 	.short	0x01f0


	//----- nvinfo : EIATTR_SW_WAR
	.align		4
.L_1357:
        /*0328*/ 	.byte	0x04, 0x36
        /*032a*/ 	.short	(.L_1359 - .L_1358)
.L_1358:
        /*032c*/ 	.word	0x00000008
.L_1359:


//--------------------- .nv.info._Z25selective_scan_bwd_kernelI32Selective_Scan_bwd_kernel_traitsILi128ELi16ELb1ELb0ELb0ELb0ELb1EN3c104HalfEfEEv12SSMParamsBwd --------------------------
	.section	.nv.info._Z25selective_scan_bwd_kernelI32Selective_Scan_bwd_kernel_traitsILi128ELi16ELb1ELb0ELb0ELb0ELb1EN3c104HalfEfEEv12SSMParamsBwd,"",@"SHT_CUDA_INFO"
	.sectionflags	@""
	.align	4


	//----- nvinfo : EIATTR_CUDA_API_VERSION
	.align		4
        /*0000*/ 	.byte	0x04, 0x37
        /*0002*/ 	.short	(.L_1361 - .L_1360)
.L_1360:
        /*0004*/ 	.word	0x00000082


	//----- nvinfo : EIATTR_KPARAM_INFO
	.align		4
.L_1361:
        /*0008*/ 	.byte	0x04, 0x17
        /*000a*/ 	.short	(.L_1363 - .L_1362)
.L_1362:
        /*000c*/ 	.word	0x00000000
        /*0010*/ 	.short	0x0000
        /*0012*/ 	.short	0x0000
        /*0014*/ 	.byte	0x00, 0xf0, 0xc1, 0x07


	//----- nvinfo : EIATTR_SPARSE_MMA_MASK
	.align		4
.L_1363:
        /*0018*/ 	.byte	0x03, 0x50
        /*001a*/ 	.short	0x0000


	//----- nvinfo : EIATTR_MAXREG_COUNT
	.align		4
        /*001c*/ 	.byte	0x03, 0x1b
        /*001e*/ 	.short	0x00a8


	//----- nvinfo : EIATTR_NUM_BARRIERS
	.align		4
        /*0020*/ 	.byte	0x02, 0x4c
        /*0022*/ 	.byte	0x01
	.zero		1


	//----- nvinfo : EIATTR_MERCURY_ISA_VERSION
	.align		4
        /*0024*/ 	.byte	0x03, 0x5f
        /*0026*/ 	.short	0x0101


	//----- nvinfo : EIATTR_INT_WARP_WIDE_INSTR_OFFSETS
	.align		4
        /*0028*/ 	.byte	0x04, 0x31
        /*002a*/ 	.short	(.L_1365 - .L_1364)


	//   ....[0]....
.L_1364:
        /*002c*/ 	.word	0x00002b60


	//----- nvinfo : EIATTR_COOP_GROUP_MASK_REGIDS
	.align		4
.L_1365:
        /*0030*/ 	.byte	0x04, 0x29
        /*0032*/ 	.short	(.L_1367 - .L_1366)


	//   ....[0]....
.L_1366:
        /*0034*/ 	.word	0xffffffff


	//   ....[1]....
        /*0038*/ 	.word	0xffffffff


	//   ....[2]....
        /*003c*/ 	.word	0xffffffff


	//   ....[3]....
        /*0040*/ 	.word	0xffffffff


	//   ....[4]....
        /*0044*/ 	.word	0xffffffff


	//   ....[5]....
        /*0048*/ 	.word	0xffffffff


	//   ....[6]....
        /*004c*/ 	.word	0xffffffff


	//   ....[7]....
        /*0050*/ 	.word	0xffffffff


	//   ....[8]....
        /*0054*/ 	.word	0xffffffff


	//   ....[9]....
        /*0058*/ 	.word	0xffffffff


	//   ....[10]....
        /*005c*/ 	.word	0xffffffff


	//   ....[11]....
        /*0060*/ 	.word	0xffffffff


	//   ....[12]....
        /*0064*/ 	.word	0xffffffff


	//   ....[13]....
        /*0068*/ 	.word	0xffffffff


	//   ....[14]....
        /*006c*/ 	.word	0xffffffff


	//   ....[15]....
        /*0070*/ 	.word	0xffffffff


	//   ....[16]....
        /*0074*/ 	.word	0xffffffff


	//   ....[17]....
        /*0078*/ 	.word	0xffffffff


	//   ....[18]....
        /*007c*/ 	.word	0xffffffff


	//   ....[19]....
        /*0080*/ 	.word	0xffffffff


	//   ....[20]....
        /*0084*/ 	.word	0xffffffff


	//   ....[21]....
        /*0088*/ 	.word	0xffffffff


	//   ....[22]....
        /*008c*/ 	.word	0xffffffff


	//   ....[23]....
        /*0090*/ 	.word	0xffffffff


	//   ....[24]....
        /*0094*/ 	.word	0xffffffff


	//   ....[25]....
        /*0098*/ 	.word	0xffffffff


	//   ....[26]....
        /*009c*/ 	.word	0xffffffff


	//   ....[27]....
        /*00a0*/ 	.word	0xffffffff


	//   ....[28]....
        /*00a4*/ 	.word	0xffffffff


	//   ....[29]....
        /*00a8*/ 	.word	0xffffffff


	//   ....[30]....
        /*00ac*/ 	.word	0xffffffff


	//   ....[31]....
        /*00b0*/ 	.word	0xffffffff


	//   ....[32]....
        /*00b4*/ 	.word	0xffffffff


	//   ....[33]....
        /*00b8*/ 	.word	0xffffffff


	//   ....[34]....
        /*00bc*/ 	.word	0xffffffff


	//   ....[35]....
        /*00c0*/ 	.word	0xffffffff


	//   ....[36]....
        /*00c4*/ 	.word	0xffffffff


	//   ....[37]....
        /*00c8*/ 	.word	0xffffffff


	//   ....[38]....
        /*00cc*/ 	.word	0xffffffff


	//   ....[39]....
        /*00d0*/ 	.word	0xffffffff


	//   ....[40]....
        /*00d4*/ 	.word	0xffffffff


	//   ....[41]....
        /*00d8*/ 	.word	0xffffffff


	//   ....[42]....
        /*00dc*/ 	.word	0xffffffff


	//   ....[43]....
        /*00e0*/ 	.word	0xffffffff


	//   ....[44]....
        /*00e4*/ 	.word	0xffffffff


	//   ....[45]....
        /*00e8*/ 	.word	0xffffffff


	//   ....[46]....
        /*00ec*/ 	.word	0xffffffff


	//   ....[47]....
        /*00f0*/ 	.word	0xffffffff


	//   ....[48]....
        /*00f4*/ 	.word	0xffffffff


	//   ....[49]....
        /*00f8*/ 	.word	0xffffffff


	//   ....[50]....
        /*00fc*/ 	.word	0xffffffff


	//   ....[51]....
        /*0100*/ 	.word	0xffffffff


	//   ....[52]....
        /*0104*/ 	.word	0xffffffff


	//   ....[53]....
        /*0108*/ 	.word	0xffffffff


	//   ....[54]....
        /*010c*/ 	.word	0xffffffff


	//   ....[55]....
        /*0110*/ 	.word	0xffffffff


	//   ....[56]....
        /*0114*/ 	.word	0xffffffff


	//   ....[57]....
        /*0118*/ 	.word	0xffffffff


	//   ....[58]....
        /*011c*/ 	.word	0xffffffff


	//   ....[59]....
        /*0120*/ 	.word	0x05000093


	//   ....[60]....
        /*0124*/ 	.word	0x05000093


	//   ....[61]....
        /*0128*/ 	.word	0x05000093


	//   ....[62]....
        /*012c*/ 	.word	0x05000093


	//   ....[63]....
        /*0130*/ 	.word	0x05000093


	//   ....[64]....
        /*0134*/ 	.word	0x05000093


	//   ....[65]....
        /*0138*/ 	.word	0x05000093


	//   ....[66]....
        /*013c*/ 	.word	0x05000093


	//   ....[67]....
        /*0140*/ 	.word	0x05000093


	//   ....[68]....
        /*0144*/ 	.word	0x05000093


	//   ....[69]....
        /*0148*/ 	.word	0x05000093


	//   ....[70]....
        /*014c*/ 	.word	0x05000093


	//   ....[71]....
        /*0150*/ 	.word	0x05000093


	//   ....[72]....
        /*0154*/ 	.word	0x05000093


	//   ....[73]....
        /*0158*/ 	.word	0x05000093


	//   ....[74]....
        /*015c*/ 	.word	0x05000093


	//   ....[75]....
        /*0160*/ 	.word	0x05000093


	//   ....[76]....
        /*0164*/ 	.word	0x05000093


	//   ....[77]....
        /*0168*/ 	.word	0x05000093


	//   ....[78]....
        /*016c*/ 	.word	0x05000093


	//   ....[79]....
        /*0170*/ 	.word	0x05000093


	//   ....[80]....
        /*0174*/ 	.word	0x05000093


	//   ....[81]....
        /*0178*/ 	.word	0x05000093


	//   ....[82]....
        /*017c*/ 	.word	0x05000093


	//   ....[83]....
        /*0180*/ 	.word	0x05000093


	//   ....[84]....
        /*0184*/ 	.word	0x05000093


	//   ....[85]....
        /*0188*/ 	.word	0x05000093


	//   ....[86]....
        /*018c*/ 	.word	0x05000093


	//   ....[87]....
        /*0190*/ 	.word	0x05000093


	//   ....[88]....
        /*0194*/ 	.word	0x05000093


	//   ....[89]....
        /*0198*/ 	.word	0x05000093


	//   ....[90]....
        /*019c*/ 	.word	0x05000093


	//----- nvinfo : EIATTR_COOP_GROUP_INSTR_OFFSETS
	.align		4
.L_1367:
        /*01a0*/ 	.byte	0x04, 0x28
        /*01a2*/ 	.short	(.L_1369 - .L_1368)


	//   ....[0]....
.L_1368:
        /*01a4*/ 	.word	0x000006d0


	//   ....[1]....
        /*01a8*/ 	.word	0x00000760


	//   ....[2]....
        /*01ac*/ 	.word	0x000008c0


	//   ....[3]....
        /*01b0*/ 	.word	0x00000a40


	//   ....[4]....
        /*01b4*/ 	.word	0x00001340


	//   ....[5]....
        /*01b8*/ 	.word	0x00001ba0


	//   ....[6]....
        /*01bc*/ 	.word	0x00001e60


	//   ....[7]....
        /*01c0*/ 	.word	0x00002fd0


	//   ....[8]....
        /*01c4*/ 	.word	0x00002fe0


	//   ....[9]....
        /*01c8*/ 	.word	0x00003020


	//   ....[10]....
        /*01cc*/ 	.word	0x00003030


	//   ....[11]....
        /*01d0*/ 	.word	0x00003070


	//   ....[12]....
        /*01d4*/ 	.word	0x00003080


	//   ....[13]....
        /*01d8*/ 	.word	0x000030c0


	//   ....[14]....
        /*01dc*/ 	.word	0x000030d0


	//   ....[15]....
        /*01e0*/ 	.word	0x00003110


	//   ....[16]....
        /*01e4*/ 	.word	0x00003120


	//   ....[17]....
        /*01e8*/ 	.word	0x000031c0


	//   ....[18]....
        /*01ec*/ 	.word	0x000031d0


	//   ....[19]....
        /*01f0*/ 	.word	0x000031e0


	//   ....[20]....
        /*01f4*/ 	.word	0x000031f0


	//   ....[21]....
        /*01f8*/ 	.word	0x00003750


	//   ....[22]....
        /*01fc*/ 	.word	0x00003780


	//   ....[23]....
        /*0200*/ 	.word	0x000037a0


	//   ....[24]....
        /*0204*/ 	.word	0x000037b0


	//   ....[25]....
        /*0208*/ 	.word	0x00003800


	//   ....[26]....
        /*020c*/ 	.word	0x00003820


	//   ....[27]....
        /*0210*/ 	.word	0x00003870


	//   ....[28]....
        /*0214*/ 	.word	0x00003890


	//   ....[29]....
        /*0218*/ 	.word	0x000038e0


	//   ....[30]....
        /*021c*/ 	.word	0x000038f0


	//   ....[31]....
        /*0220*/ 	.word	0x00003940


	//   ....[32]....
        /*0224*/ 	.word	0x00003950


	//   ....[33]....
        /*0228*/ 	.word	0x000039a0


	//   ....[34]....
        /*022c*/ 	.word	0x000039b0


	//   ....[35]....
        /*0230*/ 	.word	0x000039c0


	//   ....[36]....
        /*0234*/ 	.word	0x000039d0


	//   ....[37]....
        /*0238*/ 	.word	0x000040d0


	//   ....[38]....
        /*023c*/ 	.word	0x000041d0


	//   ....[39]....
        /*0240*/ 	.word	0x00004230


	//   ....[40]....
        /*0244*/ 	.word	0x000042e0


	//   ....[41]....
        /*0248*/ 	.word	0x00004360


	//   ....[42]....
        /*024c*/ 	.word	0x000043e0


	//   ....[43]....
        /*0250*/ 	.word	0x00004450


	//   ....[44]....
        /*0254*/ 	.word	0x00004490


	//   ....[45]....
        /*0258*/ 	.word	0x00004520


	//   ....[46]....
        /*025c*/ 	.word	0x00004680


	//   ....[47]....
        /*0260*/ 	.word	0x00004c00


	//   ....[48]....
        /*0264*/ 	.word	0x00004f00


	//   ....[49]....
        /*0268*/ 	.word	0x00004fd0


	//   ....[50]....
        /*026c*/ 	.word	0x00005020


	//   ....[51]....
        /*0270*/ 	.word	0x00005080


	//   ....[52]....
        /*0274*/ 	.word	0x000050d0


	//   ....[53]....
        /*0278*/ 	.word	0x000050f0


	//   ....[54]....
        /*027c*/ 	.word	0x00005290


	//   ....[55]....
        /*0280*/ 	.word	0x000052d0


	//   ....[56]....
        /*0284*/ 	.word	0x00005330


	//   ....[57]....
        /*0288*/ 	.word	0x00005380


	//   ....[58]....
        /*028c*/ 	.word	0x000053a0


	//   ....[59]....
        /*0290*/ 	.word	0x00005af0


	//   ....[60]....
        /*0294*/ 	.word	0x00005b40


	//   ....[61]....
        /*0298*/ 	.word	0x00005bc0


	//   ....[62]....
        /*029c*/ 	.word	0x00005c10


	//   ....[63]....
        /*02a0*/ 	.word	0x00005c90


	//   ....[64]....
        /*02a4*/ 	.word	0x00005ce0


	//   ....[65]....
        /*02a8*/ 	.word	0x00005d60


	//   ....[66]....
        /*02ac*/ 	.word	0x00005db0


	//   ....[67]....
        /*02b0*/ 	.word	0x00005e30


	//   ....[68]....
        /*02b4*/ 	.word	0x00005e80


	//   ....[69]....
        /*02b8*/ 	.word	0x00005f10


	//   ....[70]....
        /*02bc*/ 	.word	0x00005fb0


	//   ....[71]....
        /*02c0*/ 	.word	0x00006050


	//   ....[72]....
        /*02c4*/ 	.word	0x00006100


	//   ....[73]....
        /*02c8*/ 	.word	0x00006150


	//   ....[74]....
        /*02cc*/ 	.word	0x000061a0


	//   ....[75]....
        /*02d0*/ 	.word	0x00006250


	//   ....[76]....
        /*02d4*/ 	.word	0x000062c0


	//   ....[77]....
        /*02d8*/ 	.word	0x00006360


	//   ....[78]....
        /*02dc*/ 	.word	0x000063b0


	//   ....[79]....
        /*02e0*/ 	.word	0x00006450


	//   ....[80]....
        /*02e4*/ 	.word	0x000064a0


	//   ....[81]....
        /*02e8*/ 	.word	0x00006530


	//   ....[82]....
        /*02ec*/ 	.word	0x00006580


	//   ....[83]....
        /*02f0*/ 	.word	0x00006610


	//   ....[84]....
        /*02f4*/ 	.word	0x00006660


	//   ....[85]....
        /*02f8*/ 	.word	0x00006710


	//   ....[86]....
        /*02fc*/ 	.word	0x00006760


	//   ....[87]....
        /*0300*/ 	.word	0x00006790


	//   ....[88]....
        /*0304*/ 	.word	0x00006800


	//   ....[89]....
        /*0308*/ 	.word	0x00006850


	//   ....[90]....
        /*030c*/ 	.word	0x000068a0


	//----- nvinfo : EIATTR_VRC_CTA_INIT_COUNT
	.align		4
.L_1369:
        /*0310*/ 	.byte	0x02, 0x4a
	.zero		1
	.zero		1


	//----- nvinfo : EIATTR_EXIT_INSTR_OFFSETS
	.align		4
        /*0314*/ 	.byte	0x04, 0x1c
        /*0316*/ 	.short	(.L_1371 - .L_1370)


	//   ....[0]....
.L_1370:
        /*0318*/ 	.word	0x000054e0


	//   ....[1]....
        /*031c*/ 	.word	0x00005a90


	//----- nvinfo : EIATTR_MAX_THREADS
	.align		4
.L_1371:
        /*0320*/ 	.byte	0x04, 0x05
        /*0322*/ 	.short	(.L_1373 - .L_1372)
.L_1372:
        /*0324*/ 	.word	0x00000080
        /*0328*/ 	.word	0x00000001
        /*032c*/ 	.word	0x00000001


	//----- nvinfo : EIATTR_CRS_STACK_SIZE
	.align		4
.L_1373:
        /*0330*/ 	.byte	0x04, 0x1e
        /*0332*/ 	.short	(.L_1375 - .L_1374)
.L_1374:
        /*0334*/ 	.word	0x00000000


	//----- nvinfo : EIATTR_CBANK_PARAM_SIZE
	.align		4
.L_1375:
        /*0338*/ 	.byte	0x03, 0x19
        /*033a*/ 	.short	0x01f0


	//----- nvinfo : EIATTR_PARAM_CBANK
	.align		4
        /*033c*/ 	.byte	0x04, 0x0a
        /*033e*/ 	.short	(.L_1377 - .L_1376)
	.align		4
.L_1376:
        /*0340*/ 	.word	index@(.nv.constant0._Z25selective_scan_bwd_kernelI32Selective_Scan_bwd_kernel_traitsILi128ELi16ELb1ELb0ELb0ELb0ELb1EN3c104HalfEfEEv12SSMParamsBwd)
        /*0344*/ 	.short	0x0380
        /*0346*/ 	.short	0x01f0


	//----- nvinfo : EIATTR_SW_WAR
	.align		4
.L_1377:
        /*0348*/ 	.byte	0x04, 0x36
        /*034a*/ 	.short	(.L_1379 - .L_1378)
.L_1378:
        /*034c*/ 	.word	0x00000008
.L_1379:


//--------------------- .nv.info._Z25selective_scan_bwd_kernelI32Selective_Scan_bwd_kernel_traitsILi128ELi16ELb1ELb0ELb0ELb1ELb0EN3c104HalfEfEEv12SSMParamsBwd --------------------------
	.section	.nv.info._Z25selective_scan_bwd_kernelI32Selective_Scan_bwd_kernel_traitsILi128ELi16ELb1ELb0ELb0ELb1ELb0EN3c104HalfEfEEv12SSMParamsBwd,"",@"SHT_CUDA_INFO"
	.sectionflags	@""
	.align	4


	//----- nvinfo : EIATTR_CUDA_API_VERSION
	.align		4
        /*0000*/ 	.byte	0x04, 0x37
        /*0002*/ 	.short	(.L_1381 - .L_1380)
.L_1380:
        /*0004*/ 	.word	0x00000082


	//----- nvinfo : EIATTR_KPARAM_INFO
	.align		4
.L_1381:
        /*0008*/ 	.byte	0x04, 0x17
        /*000a*/ 	.short	(.L_1383 - .L_1382)
.L_1382:
        /*000c*/ 	.word	0x00000000
        /*0010*/ 	.short	0x0000
        /*0012*/ 	.short	0x0000
        /*0014*/ 	.byte	0x00, 0xf0, 0xc1, 0x07


	//----- nvinfo : EIATTR_SPARSE_MMA_MASK
	.align		4
.L_1383:
        /*0018*/ 	.byte	0x03, 0x50
        /*001a*/ 	.short	0x0000


	//----- nvinfo : EIATTR_MAXREG_COUNT
	.align		4
        /*001c*/ 	.byte	0x03, 0x1b
        /*001e*/ 	.short	0x00a8


	//----- nvinfo : EIATTR_NUM_BARRIERS
	.align		4
        /*0020*/ 	.byte	0x02, 0x4c
        /*0022*/ 	.byte	0x01
	.zero		1


	//----- nvinfo : EIATTR_MERCURY_ISA_VERSION
	.align		4
        /*0024*/ 	.byte	0x03, 0x5f
        /*0026*/ 	.short	0x0101


	//----- nvinfo : EIATTR_INT_WARP_WIDE_INSTR_OFFSETS
	.align		4
        /*0028*/ 	.byte	0x04, 0x31
        /*002a*/ 	.short	(.L_1385 - .L_1384)


	//   ....[0]....
.L_1384:
        /*002c*/ 	.word	0x00003970


	//----- nvinfo : EIATTR_COOP_GROUP_MASK_REGIDS
	.align		4
.L_1385:
        /*0030*/ 	.byte	0x04, 0x29
        /*0032*/ 	.short	(.L_1387 - .L_1386)


	//   ....[0]....
.L_1386:
        /*0034*/ 	.word	0xffffffff


	//   ....[1]....
        /*0038*/ 	.word	0xffffffff


	//   ....[2]....
        /*003c*/ 	.word	0xffffffff


	//   ....[3]....
        /*0040*/ 	.word	0xffffffff


	//   ....[4]....
        /*0044*/ 	.word	0xffffffff


	//   ....[5]....
        /*0048*/ 	.word	0xffffffff


	//   ....[6]....
        /*004c*/ 	.word	0xffffffff


	//   ....[7]....
        /*0050*/ 	.word	0xffffffff


	//   ....[8]....
        /*0054*/ 	.word	0xffffffff


	//   ....[9]....
        /*0058*/ 	.word	0xffffffff


	//   ....[10]....
        /*005c*/ 	.word	0xffffffff


	//   ....[11]....
        /*0060*/ 	.word	0xffffffff


	//   ....[12]....
        /*0064*/ 	.word	0xffffffff


	//   ....[13]....
        /*0068*/ 	.word	0xffffffff


	//   ....[14]....
        /*006c*/ 	.word	0xffffffff


	//   ....[15]....
        /*0070*/ 	.word	0xffffffff


	//   ....[16]....
        /*0074*/ 	.word	0xffffffff


	//   ....[17]....
        /*0078*/ 	.word	0xffffffff


	//   ....[18]....
        /*007c*/ 	.word	0xffffffff


	//   ....[19]....
        /*0080*/ 	.word	0xffffffff


	//   ....[20]....
        /*0084*/ 	.word	0xffffffff


	//   ....[21]....
        /*0088*/ 	.word	0xffffffff


	//   ....[22]....
        /*008c*/ 	.word	0xffffffff


	//   ....[23]....
        /*0090*/ 	.word	0xffffffff


	//   ....[24]....
        /*0094*/ 	.word	0xffffffff


	//   ....[25]....
        /*0098*/ 	.word	0xffffffff


	//   ....[26]....
        /*009c*/ 	.word	0xffffffff


	//   ....[27]....
        /*00a0*/ 	.word	0xffffffff


	//   ....[28]....
        /*00a4*/ 	.word	0xffffffff


	//   ....[29]....
        /*00a8*/ 	.word	0xffffffff


	//   ....[30]....
        /*00ac*/ 	.word	0xffffffff


	//   ....[31]....
        /*00b0*/ 	.word	0xffffffff


	//   ....[32]....
        /*00b4*/ 	.word	0xffffffff


	//   ....[33]....
        /*00b8*/ 	.word	0xffffffff


	//   ....[34]....
        /*00bc*/ 	.word	0xffffffff


	//   ....[35]....
        /*00c0*/ 	.word	0xffffffff


	//   ....[36]....
        /*00c4*/ 	.word	0xffffffff


	//   ....[37]....
        /*00c8*/ 	.word	0xffffffff


	//   ....[38]....
        /*00cc*/ 	.word	0xffffffff


	//   ....[39]....
        /*00d0*/ 	.word	0xffffffff


	//   ....[40]....
        /*00d4*/ 	.word	0xffffffff


	//   ....[41]....
        /*00d8*/ 	.word	0xffffffff


	//   ....[42]....
        /*00dc*/ 	.word	0xffffffff


	//   ....[43]....
        /*00e0*/ 	.word	0xffffffff


	//   ....[44]....
        /*00e4*/ 	.word	0xffffffff


	//   ....[45]....
        /*00e8*/ 	.word	0xffffffff


	//   ....[46]....
        /*00ec*/ 	.word	0xffffffff


	//   ....[47]....
        /*00f0*/ 	.word	0xffffffff


	//   ....[48]....
        /*00f4*/ 	.word	0xffffffff


	//   ....[49]....
        /*00f8*/ 	.word	0xffffffff


	//   ....[50]....
        /*00fc*/ 	.word	0xffffffff


	//   ....[51]....
        /*0100*/ 	.word	0xffffffff


	//   ....[52]....
        /*0104*/ 	.word	0xffffffff


	//   ....[53]....
        /*0108*/ 	.word	0xffffffff


	//   ....[54]....
        /*010c*/ 	.word	0xffffffff


	//   ....[55]....
        /*0110*/ 	.word	0xffffffff


	//   ....[56]....
        /*0114*/ 	.word	0x05000097


	//   ....[57]....
        /*0118*/ 	.word	0x05000097


	//   ....[58]....
        /*011c*/ 	.word	0x05000097


	//   ....[59]....
        /*0120*/ 	.word	0x05000097


	//   ....[60]....
        /*0124*/ 	.word	0x05000097


	//   ....[61]....
        /*0128*/ 	.word	0x05000097


	//   ....[62]....
        /*012c*/ 	.word	0x05000097


	//   ....[63]....
        /*0130*/ 	.word	0x05000097


	//   ....[64]....
        /*0134*/ 	.word	0x05000097


	//   ....[65]....
        /*0138*/ 	.word	0x05000097


	//   ....[66]....
        /*013c*/ 	.word	0x05000097


	//   ....[67]....
        /*0140*/ 	.word	0x05000097


	//   ....[68]....
        /*0144*/ 	.word	0x05000097


	//   ....[69]....
        /*0148*/ 	.word	0x05000097


	//   ....[70]....
        /*014c*/ 	.word	0x05000097


	//   ....[71]....
        /*0150*/ 	.word	0x05000097


	//   ....[72]....
        /*0154*/ 	.word	0x05000097


	//   ....[73]....
        /*0158*/ 	.word	0x05000097


	//   ....[74]....
        /*015c*/ 	.word	0x05000097


	//   ....[75]....
        /*0160*/ 	.word	0x05000097


	//   ....[76]....
        /*0164*/ 	.word	0x05000097


	//   ....[77]....
        /*0168*/ 	.word	0x05000097


	//   ....[78]....
        /*016c*/ 	.word	0x05000097


	//   ....[79]....
        /*0170*/ 	.word	0x05000097


	//   ....[80]....
        /*0174*/ 	.word	0x05000097


	//   ....[81]....
        /*0178*/ 	.word	0x05000097


	//   ....[82]....
        /*017c*/ 	.word	0x05000097


	//   ....[83]....
        /*0180*/ 	.word	0x05000097


	//   ....[84]....
        /*0184*/ 	.word	0x05000097


	//   ....[85]....
        /*0188*/ 	.word	0x05000097


	//   ....[86]....
        /*018c*/ 	.word	0x05000097


	//   ....[87]....
        /*0190*/ 	.word	0x05000097


	//----- nvinfo : EIATTR_COOP_GROUP_INSTR_OFFSETS
	.align		4
.L_1387:
        /*0194*/ 	.byte	0x04, 0x28
        /*0196*/ 	.short	(.L_1389 - .L_1388)


	//   ....[0]....
.L_1388:
        /*0198*/ 	.word	0x00000650


	//   ....[1]....
        /*019c*/ 	.word	0x00000700


	//   ....[2]....
        /*01a0*/ 	.word	0x000008e0


	//   ....[3]....
        /*01a4*/ 	.word	0x00003dd0


	//   ....[4]....
        /*01a8*/ 	.word	0x00003de0


	//   ....[5]....
        /*01ac*/ 	.word	0x00003e20


	//   ....[6]....
        /*01b0*/ 	.word	0x00003e30


	//   ....[7]....
        /*01b4*/ 	.word	0x00003e70


	//   ....[8]....
        /*01b8*/ 	.word	0x00003e80


	//   ....[9]....
        /*01bc*/ 	.word	0x00003ec0


	//   ....[10]....
        /*01c0*/ 	.word	0x00003ed0


	//   ....[11]....
        /*01c4*/ 	.word	0x00003f10


	//   ....[12]....
        /*01c8*/ 	.word	0x00003f20


	//   ....[13]....
        /*01cc*/ 	.word	0x00003fc0


	//   ....[14]....
        /*01d0*/ 	.word	0x00003fd0


	//   ....[15]....
        /*01d4*/ 	.word	0x00003fe0


	//   ....[16]....
        /*01d8*/ 	.word	0x00003ff0


	//   ....[17]....
        /*01dc*/ 	.word	0x00004550


	//   ....[18]....
        /*01e0*/ 	.word	0x00004580


	//   ....[19]....
        /*01e4*/ 	.word	0x000045a0


	//   ....[20]....
        /*01e8*/ 	.word	0x000045b0


	//   ....[21]....
        /*01ec*/ 	.word	0x00004600


	//   ....[22]....
        /*01f0*/ 	.word	0x00004620


	//   ....[23]....
        /*01f4*/ 	.word	0x00004670


	//   ....[24]....
        /*01f8*/ 	.word	0x00004690


	//   ....[25]....
        /*01fc*/ 	.word	0x000046e0


	//   ....[26]....
        /*0200*/ 	.word	0x000046f0


	//   ....[27]....
        /*0204*/ 	.word	0x00004740


	//   ....[28]....
        /*0208*/ 	.word	0x00004750


	//   ....[29]....
        /*020c*/ 	.word	0x000047a0


	//   ....[30]....
        /*0210*/ 	.word	0x000047b0


	//   ....[31]....
        /*0214*/ 	.word	0x000047c0


	//   ....[32]....
        /*0218*/ 	.word	0x000047d0


	//   ....[33]....
        /*021c*/ 	.word	0x00004f00


	//   ....[34]....
        /*0220*/ 	.word	0x00005030


	//   ....[35]....
        /*0224*/ 	.word	0x000050f0


	//   ....[36]....
        /*0228*/ 	.word	0x000051f0


	//   ....[37]....
        /*022c*/ 	.word	0x00005260


	//   ....[38]....
        /*0230*/ 	.word	0x00005280


	//   ....[39]....
        /*0234*/ 	.word	0x000052b0


	//   ....[40]....
        /*0238*/ 	.word	0x000052f0


	//   ....[41]....
        /*023c*/ 	.word	0x00005380


	//   ....[42]....
        /*0240*/ 	.word	0x00005480


	//   ....[43]....
        /*0244*/ 	.word	0x000059a0


	//   ....[44]....
        /*0248*/ 	.word	0x00006180


	//   ....[45]....
        /*024c*/ 	.word	0x00006550


	//   ....[46]....
        /*0250*/ 	.word	0x00006690


	//   ....[47]....
        /*0254*/ 	.word	0x000066e0


	//   ....[48]....
        /*0258*/ 	.word	0x00006740


	//   ....[49]....
        /*025c*/ 	.word	0x00006790


	//   ....[50]....
        /*0260*/ 	.word	0x000067b0


	//   ....[51]....
        /*0264*/ 	.word	0x00006950


	//   ....[52]....
        /*0268*/ 	.word	0x00006990


	//   ....[53]....
        /*026c*/ 	.word	0x000069f0


	//   ....[54]....
        /*0270*/ 	.word	0x00006a40


	//   ....[55]....
        /*0274*/ 	.word	0x00006a60


	//   ....[56]....
        /*0278*/ 	.word	0x000071b0


	//   ....[57]....
        /*027c*/ 	.word	0x00007200


	//   ....[58]....
        /*0280*/ 	.word	0x00007280


	//   ....[59]....
        /*0284*/ 	.word	0x000072d0


	//   ....[60]....
        /*0288*/ 	.word	0x00007350


	//   ....[61]....
        /*028c*/ 	.word	0x000073a0


	//   ....[62]....
        /*0290*/ 	.word	0x00007420


	//   ....[63]....
        /*0294*/ 	.word	0x00007470


	//   ....[64]....
        /*0298*/ 	.word	0x000074f0


	//   ....[65]....
        /*029c*/ 	.word	0x00007540


	//   ....[66]....
        /*02a0*/ 	.word	0x000075d0


	//   ....[67]....
        /*02a4*/ 	.word	0x00007670


	//   ....[68]....
        /*02a8*/ 	.word	0x00007710


	//   ....[69]....
        /*02ac*/ 	.word	0x000077c0


	//   ....[70]....
        /*02b0*/ 	.word	0x00007810


	//   ....[71]....
        /*02b4*/ 	.word	0x00007860


	//   ....[72]....
        /*02b8*/ 	.word	0x00007910


	//   ....[73]....
        /*02bc*/ 	.word	0x00007980


	//   ....[74]....
        /*02c0*/ 	.word	0x00007a30


	//   ....[75]....
        /*02c4*/ 	.word	0x00007a80


	//   ....[76]....
        /*02c8*/ 	.word	0x00007b30


	//   ....[77]....
        /*02cc*/ 	.word	0x00007b80


	//   ....[78]....
        /*02d0*/ 	.word	0x00007c20


	//   ....[79]....
        /*02d4*/ 	.word	0x00007c70


	//   ....[80]....
        /*02d8*/ 	.word	0x00007d10


	//   ....[81]....
        /*02dc*/ 	.word	0x00007d60


	//   ....[82]....
        /*02e0*/ 	.word	0x00007e20


	//   ....[83]....
        /*02e4*/ 	.word	0x00007e70


	//   ....[84]....
        /*02e8*/ 	.word	0x00007ea0


	//   ....[85]....
        /*02ec*/ 	.word	0x00007f20


	//   ....[86]....
        /*02f0*/ 	.word	0x00007f50


	//   ....[87]....
        /*02f4*/ 	.word	0x00007fa0


	//----- nvinfo : EIATTR_VRC_CTA_INIT_COUNT
	.align		4
.L_1389:
        /*02f8*/ 	.byte	0x02, 0x4a
	.zero		1
	.zero		1


	//----- nvinfo : EIATTR_EXIT_INSTR_OFFSETS
	.align		4
        /*02fc*/ 	.byte	0x04, 0x1c
        /*02fe*/ 	.short	(.L_1391 - .L_1390)


	//   ....[0]....
.L_1390:
        /*0300*/ 	.word	0x00006ba0


	//   ....[1]....
        /*0304*/ 	.word	0x00007150


	//----- nvinfo : EIATTR_MAX_THREADS
	.align		4
.L_1391:
        /*0308*/ 	.byte	0x04, 0x05
        /*030a*/ 	.short	(.L_1393 - .L_1392)
.L_1392:
        /*030c*/ 	.word	0x00000080
        /*0310*/ 	.word	0x00000001
        /*0314*/ 	.word	0x00000001


	//----- nvinfo : EIATTR_CRS_STACK_SIZE
	.align		4
.L_1393:
        /*0318*/ 	.byte	0x04, 0x1e
        /*031a*/ 	.short	(.L_1395 - .L_1394)
.L_1394:
        /*031c*/ 	.word	0x00000000


	//----- nvinfo : EIATTR_CBANK_PARAM_SIZE
	.align		4
.L_1395:
        /*0320*/ 	.byte	0x03, 0x19
        /*0322*/ 	.short	0x01f0


	//----- nvinfo : EIATTR_PARAM_CBANK
	.align		4
        /*0324*/ 	.byte	0x04, 0x0a
        /*0326*/ 	.short	(.L_1397 - .L_1396)
	.align		4
.L_1396:
        /*0328*/ 	.word	index@(.nv.constant0._Z25selective_scan_bwd_kernelI32Selective_Scan_bwd_kernel_traitsILi128ELi16ELb1ELb0ELb0ELb1ELb0EN3c104HalfEfEEv12SSMParamsBwd)
        /*032c*/ 	.short	0x0380
        /*032e*/ 	.short	0x01f0


	//----- nvinfo : EIATTR_SW_WAR
	.align		4
.L_1397:
        /*0330*/ 	.byte	0x04, 0x36
        /*0332*/ 	.short	(.L_1399 - .L_1398)
.L_1398:
        /*0334*/ 	.word	0x00000008
.L_1399:


//--------------------- .nv.info._Z25selective_scan_bwd_kernelI32Selective_Scan_bwd_kernel_traitsILi128ELi16ELb1ELb0ELb0ELb1ELb1EN3c104HalfEfEEv12SSMParamsBwd --------------------------
	.section	.nv.info._Z25selective_scan_bwd_kernelI32Selective_Scan_bwd_kernel_traitsILi128ELi16ELb1ELb0ELb0ELb1ELb1EN3c104HalfEfEEv12SSMParamsBwd,"",@"SHT_CUDA_INFO"
	.sectionflags	@""
	.align	4


	//----- nvinfo : EIATTR_CUDA_API_VERSION
	.align		4
        /*0000*/ 	.byte	0x04, 0x37
        /*0002*/ 	.short	(.L_1401 - .L_1400)
.L_1400:
        /*0004*/ 	.word	0x00000082


	//----- nvinfo : EIATTR_KPARAM_INFO
	.align		4
.L_1401:
        /*0008*/ 	.byte	0x04, 0x17
        /*000a*/ 	.short	(.L_1403 - .L_1402)
.L_1402:
        /*000c*/ 	.word	0x00000000
        /*0010*/ 	.short	0x0000
        /*0012*/ 	.short	0x0000
        /*0014*/ 	.byte	0x00, 0xf0, 0xc1, 0x07


	//----- nvinfo : EIATTR_SPARSE_MMA_MASK
	.align		4
.L_1403:
        /*0018*/ 	.byte	0x03, 0x50
        /*001a*/ 	.short	0x0000


	//----- nvinfo : EIATTR_MAXREG_COUNT
	.align		4
        /*001c*/ 	.byte	0x03, 0x1b
        /*001e*/ 	.short	0x00a8


	//----- nvinfo : EIATTR_NUM_BARRIERS
	.align		4
        /*0020*/ 	.byte	0x02, 0x4c
        /*0022*/ 	.byte	0x01
	.zero		1


	//----- nvinfo : EIATTR_MERCURY_ISA_VERSION
	.align		4
        /*0024*/ 	.byte	0x03, 0x5f
        /*0026*/ 	.short	0x0101


	//----- nvinfo : EIATTR_INT_WARP_WIDE_INSTR_OFFSETS
	.align		4
        /*0028*/ 	.byte	0x04, 0x31
        /*002a*/ 	.short	(.L_1405 - .L_1404)


	//   ....[0]....
.L_1404:
        /*002c*/ 	.word	0x00004d20


	//----- nvinfo : EIATTR_COOP_GROUP_MASK_REGIDS
	.align		4
.L_1405:
        /*0030*/ 	.byte	0x04, 0x29
        /*0032*/ 	.short	(.L_1407 - .L_1406)


	//   ....[0]....
.L_1406:
        /*0034*/ 	.word	0xffffffff


	//   ....[1]....
        /*0038*/ 	.word	0xffffffff


	//   ....[2]....
        /*003c*/ 	.word	0xffffffff


	//   ....[3]....
        /*0040*/ 	.word	0xffffffff


	//   ....[4]....
        /*0044*/ 	.word	0xffffffff


	//   ....[5]....
        /*0048*/ 	.word	0xffffffff


	//   ....[6]....
        /*004c*/ 	.word	0xffffffff


	//   ....[7]....
        /*0050*/ 	.word	0xffffffff


	//   ....[8]....
        /*0054*/ 	.word	0xffffffff


	//   ....[9]....
        /*0058*/ 	.word	0xffffffff


	//   ....[10]....
        /*005c*/ 	.word	0xffffffff


	//   ....[11]....
        /*0060*/ 	.word	0xffffffff


	//   ....[12]....
        /*0064*/ 	.word	0xffffffff


	//   ....[13]....
        /*0068*/ 	.word	0xffffffff


	//   ....[14]....
        /*006c*/ 	.word	0xffffffff


	//   ....[15]....
        /*0070*/ 	.word	0xffffffff


	//   ....[16]....
        /*0074*/ 	.word	0xffffffff


	//   ....[17]....
        /*0078*/ 	.word	0xffffffff


	//   ....[18]....
        /*007c*/ 	.word	0xffffffff


	//   ....[19]....
        /*0080*/ 	.word	0xffffffff


	//   ....[20]....
        /*0084*/ 	.word	0xffffffff


	//   ....[21]....
        /*0088*/ 	.word	0xffffffff


	//   ....[22]....
        /*008c*/ 	.word	0xffffffff


	//   ....[23]....
        /*0090*/ 	.word	0xffffffff


	//   ....[24]....
        /*0094*/ 	.word	0xffffffff


	//   ....[25]....
        /*0098*/ 	.word	0xffffffff


	//   ....[26]....
        /*009c*/ 	.word	0xffffffff


	//   ....[27]....
        /*00a0*/ 	.word	0xffffffff


	//   ....[28]....
        /*00a4*/ 	.word	0xffffffff


	//   ....[29]....
        /*00a8*/ 	.word	0xffffffff


	//   ....[30]....
        /*00ac*/ 	.word	0xffffffff


	//   ....[31]....
        /*00b0*/ 	.word	0xffffffff


	//   ....[32]....
        /*00b4*/ 	.word	0xffffffff


	//   ....[33]....
        /*00b8*/ 	.word	0xffffffff


	//   ....[34]....
        /*00bc*/ 	.word	0xffffffff


	//   ....[35]....
        /*00c0*/ 	.word	0xffffffff


	//   ....[36]....
        /*00c4*/ 	.word	0xffffffff


	//   ....[37]....
        /*00c8*/ 	.word	0xffffffff


	//   ....[38]....
        /*00cc*/ 	.word	0xffffffff


	//   ....[39]....
        /*00d0*/ 	.word	0xffffffff


	//   ....[40]....
        /*00d4*/ 	.word	0xffffffff


	//   ....[41]....
        /*00d8*/ 	.word	0xffffffff


	//   ....[42]....
        /*00dc*/ 	.word	0xffffffff


	//   ....[43]....
        /*00e0*/ 	.word	0xffffffff


	//   ....[44]....
        /*00e4*/ 	.word	0xffffffff


	//   ....[45]....
        /*00e8*/ 	.word	0xffffffff


	//   ....[46]....
        /*00ec*/ 	.word	0xffffffff


	//   ....[47]....
        /*00f0*/ 	.word	0xffffffff


	//   ....[48]....
        /*00f4*/ 	.word	0xffffffff


	//   ....[49]....
        /*00f8*/ 	.word	0xffffffff


	//   ....[50]....
        /*00fc*/ 	.word	0xffffffff


	//   ....[51]....
        /*0100*/ 	.word	0xffffffff


	//   ....[52]....
        /*0104*/ 	.word	0xffffffff


	//   ....[53]....
        /*0108*/ 	.word	0xffffffff


	//   ....[54]....
        /*010c*/ 	.word	0xffffffff


	//   ....[55]....
        /*0110*/ 	.word	0xffffffff


	//   ....[56]....
        /*0114*/ 	.word	0xffffffff


	//   ....[57]....
        /*0118*/ 	.word	0xffffffff


	//   ....[58]....
        /*011c*/ 	.word	0xffffffff


	//   ....[59]....
        /*0120*/ 	.word	0xffffffff


	//   ....[60]....
        /*0124*/ 	.word	0x05000098


	//   ....[61]....
        /*0128*/ 	.word	0x05000098


	//   ....[62]....
        /*012c*/ 	.word	0x05000098


	//   ....[63]....
        /*0130*/ 	.word	0x05000098


	//   ....[64]....
        /*0134*/ 	.word	0x05000098


	//   ....[65]....
        /*0138*/ 	.word	0x05000098


	//   ....[66]....
        /*013c*/ 	.word	0x05000098


	//   ....[67]....
        /*0140*/ 	.word	0x05000098


	//   ....[68]....
        /*0144*/ 	.word	0x05000098


	//   ....[69]....
        /*0148*/ 	.word	0x05000098


	//   ....[70]....
        /*014c*/ 	.word	0x05000098


	//   ....[71]....
        /*0150*/ 	.word	0x05000098


	//   ....[72]....
        /*0154*/ 	.word	0x05000098


	//   ....[73]....
        /*0158*/ 	.word	0x05000098


	//   ....[74]....
        /*015c*/ 	.word	0x05000098


	//   ....[75]....
        /*0160*/ 	.word	0x05000098


	//   ....[76]....
        /*0164*/ 	.word	0x05000098


	//   ....[77]....
        /*0168*/ 	.word	0x05000098


	//   ....[78]....
        /*016c*/ 	.word	0x05000098


	//   ....[79]....
        /*0170*/ 	.word	0x05000098


	//   ....[80]....
        /*0174*/ 	.word	0x05000098


	//   ....[81]....
        /*0178*/ 	.word	0x05000098


	//   ....[82]....
        /*017c*/ 	.word	0x05000098


	//   ....[83]....
        /*0180*/ 	.word	0x05000098


	//   ....[84]....
        /*0184*/ 	.word	0x05000098


	//   ....[85]....
        /*0188*/ 	.word	0x05000098


	//   ....[86]....
        /*018c*/ 	.word	0x05000098


	//   ....[87]....
        /*0190*/ 	.word	0x05000098


	//   ....[88]....
        /*0194*/ 	.word	0x05000098


	//   ....[89]....
        /*0198*/ 	.word	0x05000098


	//   ....[90]....
        /*019c*/ 	.word	0x05000098


	//   ....[91]....
        /*01a0*/ 	.word	0x05000098


	//----- nvinfo : EIATTR_COOP_GROUP_INSTR_OFFSETS
	.align		4
.L_1407:
        /*01a4*/ 	.byte	0x04, 0x28
        /*01a6*/ 	.short	(.L_1409 - .L_1408)


	//   ....[0]....
.L_1408:
        /*01a8*/ 	.word	0x00000650


	//   ....[1]....
        /*01ac*/ 	.word	0x00000700


	//   ....[2]....
        /*01b0*/ 	.word	0x000008d0


	//   ....[3]....
        /*01b4*/ 	.word	0x00002e10


	//   ....[4]....
        /*01b8*/ 	.word	0x000034f0


	//   ....[5]....
        /*01bc*/ 	.word	0x00003de0


	//   ....[6]....
        /*01c0*/ 	.word	0x00004170


	//   ....[7]....
        /*01c4*/ 	.word	0x00005190


	//   ....[8]....
        /*01c8*/ 	.word	0x000051a0


	//   ....[9]....
        /*01cc*/ 	.word	0x000051e0


	//   ....[10]....
        /*01d0*/ 	.word	0x000051f0


	//   ....[11]....
        /*01d4*/ 	.word	0x00005230


	//   ....[12]....
        /*01d8*/ 	.word	0x00005240


	//   ....[13]....
        /*01dc*/ 	.word	0x00005280


	//   ....[14]....
        /*01e0*/ 	.word	0x00005290


	//   ....[15]....
        /*01e4*/ 	.word	0x000052d0


	//   ....[16]....
        /*01e8*/ 	.word	0x000052e0


	//   ....[17]....
        /*01ec*/ 	.word	0x00005380


	//   ....[18]....
        /*01f0*/ 	.word	0x00005390


	//   ....[19]....
        /*01f4*/ 	.word	0x000053a0


	//   ....[20]....
        /*01f8*/ 	.word	0x000053b0


	//   ....[21]....
        /*01fc*/ 	.word	0x00005910


	//   ....[22]....
        /*0200*/ 	.word	0x00005940


	//   ....[23]....
        /*0204*/ 	.word	0x00005960


	//   ....[24]....
        /*0208*/ 	.word	0x00005970


	//   ....[25]....
        /*020c*/ 	.word	0x000059c0


	//   ....[26]....
        /*0210*/ 	.word	0x000059e0


	//   ....[27]....
        /*0214*/ 	.word	0x00005a30


	//   ....[28]....
        /*0218*/ 	.word	0x00005a50


	//   ....[29]....
        /*021c*/ 	.word	0x00005aa0


	//   ....[30]....
        /*0220*/ 	.word	0x00005ab0


	//   ....[31]....
        /*0224*/ 	.word	0x00005b00


	//   ....[32]....
        /*0228*/ 	.word	0x00005b10


	//   ....[33]....
        /*022c*/ 	.word	0x00005b60


	//   ....[34]....
        /*0230*/ 	.word	0x00005b70


	//   ....[35]....
        /*0234*/ 	.word	0x00005b80


	//   ....[36]....
        /*0238*/ 	.word	0x00005b90


	//   ....[37]....
        /*023c*/ 	.word	0x00006180


	//   ....[38]....
        /*0240*/ 	.word	0x00006330


	//   ....[39]....
        /*0244*/ 	.word	0x00006490


	//   ....[40]....
        /*0248*/ 	.word	0x000064e0


	//   ....[41]....
        /*024c*/ 	.word	0x00006690


	//   ....[42]....
        /*0250*/ 	.word	0x000066e0


	//   ....[43]....
        /*0254*/ 	.word	0x00006710


	//   ....[44]....
        /*0258*/ 	.word	0x00006760


	//   ....[45]....
        /*025c*/ 	.word	0x00006790


	//   ....[46]....
        /*0260*/ 	.word	0x000067d0


	//   ....[47]....
        /*0264*/ 	.word	0x00006d60


	//   ....[48]....
        /*0268*/ 	.word	0x00007550


	//   ....[49]....
        /*026c*/ 	.word	0x00007940


	//   ....[50]....
        /*0270*/ 	.word	0x00007a40


	//   ....[51]....
        /*0274*/ 	.word	0x00007a90


	//   ....[52]....
        /*0278*/ 	.word	0x00007af0


	//   ....[53]....
        /*027c*/ 	.word	0x00007b40


	//   ....[54]....
        /*0280*/ 	.word	0x00007b60


	//   ....[55]....
        /*0284*/ 	.word	0x00007d00


	//   ....[56]....
        /*0288*/ 	.word	0x00007d40


	//   ....[57]....
        /*028c*/ 	.word	0x00007da0


	//   ....[58]....
        /*0290*/ 	.word	0x00007df0


	//   ....[59]....
        /*0294*/ 	.word	0x00007e10


	//   ....[60]....
        /*0298*/ 	.word	0x00008560


	//   ....[61]....
        /*029c*/ 	.word	0x000085b0


	//   ....[62]....
        /*02a0*/ 	.word	0x00008640


	//   ....[63]....
        /*02a4*/ 	.word	0x00008690


	//   ....[64]....
        /*02a8*/ 	.word	0x00008710


	//   ....[65]....
        /*02ac*/ 	.word	0x00008760


	//   ....[66]....
        /*02b0*/ 	.word	0x000087e0


	//   ....[67]....
        /*02b4*/ 	.word	0x00008830


	//   ....[68]....
        /*02b8*/ 	.word	0x000088b0


	//   ....[69]....
        /*02bc*/ 	.word	0x00008900


	//   ....[70]....
        /*02c0*/ 	.word	0x00008990


	//   ....[71]....
        /*02c4*/ 	.word	0x00008a30


	//   ....[72]....
        /*02c8*/ 	.word	0x00008ad0


	//   ....[73]....
        /*02cc*/ 	.word	0x00008b70


	//   ....[74]....
        /*02d0*/ 	.word	0x00008bd0


	//   ....[75]....
        /*02d4*/ 	.word	0x00008c20


	//   ....[76]....
        /*02d8*/ 	.word	0x00008cd0


	//   ....[77]....
        /*02dc*/ 	.word	0x00008d40


	//   ....[78]....
        /*02e0*/ 	.word	0x00008de0


	//   ....[79]....
        /*02e4*/ 	.word	0x00008e30


	//   ....[80]....
        /*02e8*/ 	.word	0x00008ed0


	//   ....[81]....
        /*02ec*/ 	.word	0x00008f20


	//   ....[82]....
        /*02f0*/ 	.word	0x00008fb0


	//   ....[83]....
        /*02f4*/ 	.word	0x00009000


	//   ....[84]....
        /*02f8*/ 	.word	0x00009090


	//   ....[85]....
        /*02fc*/ 	.word	0x000090e0


	//   ....[86]....
        /*0300*/ 	.word	0x00009180


	//   ....[87]....
        /*0304*/ 	.word	0x000091d0


	//   ....[88]....
        /*0308*/ 	.word	0x00009240


	//   ....[89]....
        /*030c*/ 	.word	0x00009290


	//   ....[90]....
        /*0310*/ 	.word	0x000092e0


	//   ....[91]....
        /*0314*/ 	.word	0x00009330


	//----- nvinfo : EIATTR_VRC_CTA_INIT_COUNT
	.align		4
.L_1409:
        /*0318*/ 	.byte	0x02, 0x4a
	.zero		1
	.zero		1


	//----- nvinfo : EIATTR_EXIT_INSTR_OFFSETS
	.align		4
        /*031c*/ 	.byte	0x04, 0x1c
        /*031e*/ 	.short	(.L_1411 - .L_1410)


	//   ....[0]....
.L_1410:
        /*0320*/ 	.word	0x00007f50


	//   ....[1]....
        /*0324*/ 	.word	0x00008500


	//----- nvinfo : EIATTR_MAX_THREADS
	.align		4
.L_1411:
        /*0328*/ 	.byte	0x04, 0x05
        /*032a*/ 	.short	(.L_1413 - .L_1412)
.L_1412:
        /*032c*/ 	.word	0x00000080
        /*0330*/ 	.word	0x00000001
        /*0334*/ 	.word	0x00000001


	//----- nvinfo : EIATTR_CRS_STACK_SIZE
	.align		4
.L_1413:
        /*0338*/ 	.byte	0x04, 0x1e
        /*033a*/ 	.short	(.L_1415 - .L_1414)
.L_1414:
        /*033c*/ 	.word	0x00000000


	//----- nvinfo : EIATTR_CBANK_PARAM_SIZE
	.align		4
.L_1415:
        /*0340*/ 	.byte	0x03, 0x19
        /*0342*/ 	.short	0x01f0


	//----- nvinfo : EIATTR_PARAM_CBANK
	.align		4
        /*0344*/ 	.byte	0x04, 0x0a
        /*0346*/ 	.short	(.L_1417 - .L_1416)
	.align		4
.L_1416:
        /*0348*/ 	.word	index@(.nv.constant0._Z25selective_scan_bwd_kernelI32Selective_Scan_bwd_kernel_traitsILi128ELi16ELb1ELb0ELb0ELb1ELb1EN3c104HalfEfEEv12SSMParamsBwd)
        /*034c*/ 	.short	0x0380
        /*034e*/ 	.short	0x01f0


	//----- nvinfo : EIATTR_SW_WAR
	.align		4
.L_1417:
        /*0350*/ 	.byte	0x04, 0x36
        /*0352*/ 	.short	(.L_1419 - .L_1418)
.L_1418:
        /*0354*/ 	.word	0x00000008
.L_1419:


//--------------------- .nv.info._Z25selective_scan_bwd_kernelI32Selective_Scan_bwd_kernel_traitsILi128ELi16ELb1ELb0ELb1ELb0ELb0EN3c104HalfEfEEv12SSMParamsBwd --------------------------
	.section	.nv.info._Z25selective_scan_bwd_kernelI32Selective_Scan_bwd_kernel_traitsILi128ELi16ELb1ELb0ELb1ELb0ELb0EN3c104HalfEfEEv12SSMParamsBwd,"",@"SHT_CUDA_INFO"
	.sectionflags	@""
	.align	4


	//----- nvinfo : EIATTR_CUDA_API_VERSION
	.align		4
        /*0000*/ 	.byte	0x04, 0x37
        /*0002*/ 	.short	(.L_1421 - .L_1420)
.L_1420:
        /*0004*/ 	.word	0x00000082


	//----- nvinfo : EIATTR_KPARAM_INFO
	.align		4
.L_1421:
        /*0008*/ 	.byte	0x04, 0x17
        /*000a*/ 	.short	(.L_1423 - .L_1422)
.L_1422:
        /*000c*/ 	.word	0x00000000
        /*0010*/ 	.short	0x0000
        /*0012*/ 	.short	0x0000
        /*0014*/ 	.byte	0x00, 0xf0, 0xc1, 0x07


	//----- nvinfo : EIATTR_SPARSE_MMA_MASK
	.align		4
.L_1423:
        /*0018*/ 	.byte	0x03, 0x50
        /*001a*/ 	.short	0x0000


	//----- nvinfo : EIATTR_MAXREG_COUNT
	.align		4
        /*001c*/ 	.byte	0x03, 0x1b
        /*001e*/ 	.short	0x00a8


	//----- nvinfo : EIATTR_NUM_BARRIERS
	.align		4
        /*0020*/ 	.byte	0x02, 0x4c
        /*0022*/ 	.byte	0x01
	.zero		1


	//----- nvinfo : EIATTR_ANNOTATIONS
	.align		4
        /*0024*/ 	.byte	0x04, 0x55
        /*0026*/ 	.short	(.L_1425 - .L_1424)


	//   ....[0]....
.L_1424:
        /* <DEDUP_REMOVED lines=8> */


	//----- nvinfo : EIATTR_MERCURY_ISA_VERSION
	.align		4
.L_1425:
        /*0098*/ 	.byte	0x03, 0x5f
        /*009a*/ 	.short	0x0101


	//----- nvinfo : EIATTR_INT_WARP_WIDE_INSTR_OFFSETS
	.align		4
        /*009c*/ 	.byte	0x04, 0x31
        /*009e*/ 	.short	(.L_1427 - .L_1426)


	//   ....[0]....
.L_1426:
        /*00a0*/ 	.word	0x00002770


	//   ....[1]....
        /*00a4*/ 	.word	0x00002f40


	//----- nvinfo : EIATTR_COOP_GROUP_MASK_REGIDS
	.align		4
.L_1427:
        /*00a8*/ 	.byte	0x04, 0x29
        /*00aa*/ 	.short	(.L_1429 - .L_1428)


	//   ....[0]....
.L_1428:
        /*00ac*/ 	.word	0xffffffff


	//   ....[1]....
        /*00b0*/ 	.word	0xffffffff


	//   ....[2]....
        /*00b4*/ 	.word	0xffffffff


	//   ....[3]....
        /*00b8*/ 	.word	0xffffffff


	//   ....[4]....
        /*00bc*/ 	.word	0xffffffff


	//   ....[5]....
        /*00c0*/ 	.word	0xffffffff


	//   ....[6]....
        /*00c4*/ 	.word	0xffffffff


	//   ....[7]....
        /*00c8*/ 	.word	0xffffffff


	//   ....[8]....
        /*00cc*/ 	.word	0xffffffff


	//   ....[9]....
        /*00d0*/ 	.word	0xffffffff


	//   ....[10]....
        /*00d4*/ 	.word	0xffffffff


	//   ....[11]....
        /*00d8*/ 	.word	0xffffffff


	//   ....[12]....
        /*00dc*/ 	.word	0xffffffff


	//   ....[13]....
        /*00e0*/ 	.word	0xffffffff


	//   ....[14]....
        /*00e4*/ 	.word	0xffffffff


	//   ....[15]....
        /*00e8*/ 	.word	0xffffffff


	//   ....[16]....
        /*00ec*/ 	.word	0xffffffff


	//   ....[17]....
        /*00f0*/ 	.word	0xffffffff


	//   ....[18]....
        /*00f4*/ 	.word	0xffffffff


	//   ....[19]....
        /*00f8*/ 	.word	0xffffffff


	//   ....[20]....
        /*00fc*/ 	.word	0xffffffff


	//   ....[21]....
        /*0100*/ 	.word	0xffffffff


	//   ....[22]....
        /*0104*/ 	.word	0xffffffff


	//   ....[23]....
        /*0108*/ 	.word	0xffffffff


	//   ....[24]....
        /*010c*/ 	.word	0xffffffff


	//   ....[25]....
        /*0110*/ 	.word	0xffffffff


	//   ....[26]....
        /*0114*/ 	.word	0xffffffff


	//   ....[27]....
        /*0118*/ 	.word	0xffffffff


	//   ....[28]....
        /*011c*/ 	.word	0xffffffff


	//   ....[29]....
        /*0120*/ 	.word	0xffffffff


	//   ....[30]....
        /*0124*/ 	.word	0xffffffff


	//   ....[31]....
        /*0128*/ 	.word	0xffffffff


	//   ....[32]....
        /*012c*/ 	.word	0xffffffff


	//   ....[33]....
        /*0130*/ 	.word	0xffffffff


	//   ....[34]....
        /*0134*/ 	.word	0xffffffff


	//   ....[35]....
        /*0138*/ 	.word	0xffffffff


	//   ....[36]....
        /*013c*/ 	.word	0xffffffff


	//   ....[37]....
        /*0140*/ 	.word	0xffffffff


	//   ....[38]....
        /*0144*/ 	.word	0xffffffff


	//   ....[39]....
        /*0148*/ 	.word	0xffffffff


	//   ....[40]....
        /*014c*/ 	.word	0xffffffff


	//   ....[41]....
        /*0150*/ 	.word	0xffffffff


	//   ....[42]....
        /*0154*/ 	.word	0xffffffff


	//   ....[43]....
        /*0158*/ 	.word	0xffffffff


	//   ....[44]....
        /*015c*/ 	.word	0xffffffff


	//   ....[45]....
        /*0160*/ 	.word	0xffffffff


	//   ....[46]....
        /*0164*/ 	.word	0xffffffff


	//   ....[47]....
        /*0168*/ 	.word	0xffffffff


	//   ....[48]....
        /*016c*/ 	.word	0xffffffff


	//   ....[49]....
        /*0170*/ 	.word	0xffffffff


	//   ....[50]....
        /*0174*/ 	.word	0xffffffff


	//   ....[51]....
        /*0178*/ 	.word	0xffffffff


	//   ....[52]....
        /*017c*/ 	.word	0xffffffff


	//   ....[53]....
        /*0180*/ 	.word	0xffffffff


	//   ....[54]....
        /*0184*/ 	.word	0xffffffff


	//   ....[55]....
        /*0188*/ 	.word	0xffffffff


	//   ....[56]....
        /*018c*/ 	.word	0x05000098


	//   ....[57]....
        /*0190*/ 	.word	0x05000098


	//   ....[58]....
        /*0194*/ 	.word	0x05000098


	//   ....[59]....
        /*0198*/ 	.word	0x05000098


	//   ....[60]....
        /*019c*/ 	.word	0x05000098


	//   ....[61]....
        /*01a0*/ 	.word	0x05000098


	//   ....[62]....
        /*01a4*/ 	.word	0x05000098


	//   ....[63]....
        /*01a8*/ 	.word	0x05000098


	//   ....[64]....
        /*01ac*/ 	.word	0x05000098


	//   ....[65]....
        /*01b0*/ 	.word	0x05000098


	//   ....[66]....
        /*01b4*/ 	.word	0x05000098


	//   ....[67]....
        /*01b8*/ 	.word	0x05000098


	//   ....[68]....
        /*01bc*/ 	.word	0x05000098


	//   ....[69]....
        /*01c0*/ 	.word	0x05000098


	//   ....[70]....
        /*01c4*/ 	.word	0x05000098


	//   ....[71]....
        /*01c8*/ 	.word	0x05000098


	//   ....[72]....
        /*01cc*/ 	.word	0x05000098


	//   ....[73]....
        /*01d0*/ 	.word	0x05000098


	//   ....[74]....
        /*01d4*/ 	.word	0x05000098


	//   ....[75]....
        /*01d8*/ 	.word	0x05000098


	//   ....[76]....
        /*01dc*/ 	.word	0x05000098


	//   ....[77]....
        /*01e0*/ 	.word	0x05000098


	//   ....[78]....
        /*01e4*/ 	.word	0x05000098


	//   ....[79]....
        /*01e8*/ 	.word	0x05000098


	//   ....[80]....
        /*01ec*/ 	.word	0x05000098


	//   ....[81]....
        /*01f0*/ 	.word	0x05000098


	//   ....[82]....
        /*01f4*/ 	.word	0x05000098


	//   ....[83]....
        /*01f8*/ 	.word	0x05000098


	//   ....[84]....
        /*01fc*/ 	.word	0x05000098


	//   ....[85]....
        /*0200*/ 	.word	0x05000098


	//   ....[86]....
        /*0204*/ 	.word	0x05000098


	//   ....[87]....
        /*0208*/ 	.word	0x05000098


	//----- nvinfo : EIATTR_COOP_GROUP_INSTR_OFFSETS
	.align		4
.L_1429:
        /*020c*/ 	.byte	0x04, 0x28
        /*020e*/ 	.short	(.L_1431 - .L_1430)


	//   ....[0]....
.L_1430:
        /*0210*/ 	.word	0x00000990


	//   ....[1]....
        /*0214*/ 	.word	0x00000a30


	//   ....[2]....
        /*0218*/ 	.word	0x00000c20


	//   ....[3]....
        /*021c*/ 	.word	0x00001630


	//   ....[4]....
        /*0220*/ 	.word	0x00002010


	//   ....[5]....
        /*0224*/ 	.word	0x00002020


	//   ....[6]....
        /*0228*/ 	.word	0x00002060


	//   ....[7]....
        /*022c*/ 	.word	0x00002070


	//   ....[8]....
        /*0230*/ 	.word	0x000020b0


	//   ....[9]....
        /*0234*/ 	.word	0x000020c0


	//   ....[10]....
        /*0238*/ 	.word	0x00002100


	//   ....[11]....
        /*023c*/ 	.word	0x00002110


	//   ....[12]....
        /*0240*/ 	.word	0x00002150


	//   ....[13]....
        /*0244*/ 	.word	0x00002160


	//   ....[14]....
        /*0248*/ 	.word	0x00002210


	//   ....[15]....
        /*024c*/ 	.word	0x00002220


	//   ....[16]....
        /*0250*/ 	.word	0x00002230


	//   ....[17]....
        /*0254*/ 	.word	0x00002240


	//   ....[18]....
        /*0258*/ 	.word	0x000029e0


	//   ....[19]....
        /*025c*/ 	.word	0x00002a10


	//   ....[20]....
        /*0260*/ 	.word	0x00002a90


	//   ....[21]....
        /*0264*/ 	.word	0x00002aa0


	//   ....[22]....
        /*0268*/ 	.word	0x00002af0


	//   ....[23]....
        /*026c*/ 	.word	0x00002b00


	//   ....[24]....
        /*0270*/ 	.word	0x00002b50


	//   ....[25]....
        /*0274*/ 	.word	0x00002b60


	//   ....[26]....
        /*0278*/ 	.word	0x00002bb0


	//   ....[27]....
        /*027c*/ 	.word	0x00002bc0


	//   ....[28]....
        /*0280*/ 	.word	0x00002c10


	//   ....[29]....
        /*0284*/ 	.word	0x00002c20


	//   ....[30]....
        /*0288*/ 	.word	0x00002c30


	//   ....[31]....
        /*028c*/ 	.word	0x00002c40


	//   ....[32]....
        /*0290*/ 	.word	0x00002c70


	//   ....[33]....
        /*0294*/ 	.word	0x00002c80


	//   ....[34]....
        /*0298*/ 	.word	0x000043b0


	//   ....[35]....
        /*029c*/ 	.word	0x000043f0


	//   ....[36]....
        /*02a0*/ 	.word	0x00004690


	//   ....[37]....
        /*02a4*/ 	.word	0x000046d0


	//   ....[38]....
        /*02a8*/ 	.word	0x00004760


	//   ....[39]....
        /*02ac*/ 	.word	0x00004780


	//   ....[40]....
        /*02b0*/ 	.word	0x000047b0


	//   ....[41]....
        /*02b4*/ 	.word	0x000047d0


	//   ....[42]....
        /*02b8*/ 	.word	0x00004800


	//   ....[43]....
        /*02bc*/ 	.word	0x00004820


	//   ....[44]....
        /*02c0*/ 	.word	0x00004e30


	//   ....[45]....
        /*02c4*/ 	.word	0x00005000


	//   ....[46]....
        /*02c8*/ 	.word	0x00005100


	//   ....[47]....
        /*02cc*/ 	.word	0x00005130


	//   ....[48]....
        /*02d0*/ 	.word	0x00005160


	//   ....[49]....
        /*02d4*/ 	.word	0x000051c0


	//   ....[50]....
        /*02d8*/ 	.word	0x00005200


	//   ....[51]....
        /*02dc*/ 	.word	0x00005410


	//   ....[52]....
        /*02e0*/ 	.word	0x00005430


	//   ....[53]....
        /*02e4*/ 	.word	0x00005460


	//   ....[54]....
        /*02e8*/ 	.word	0x000054a0


	//   ....[55]....
        /*02ec*/ 	.word	0x000054c0


	//   ....[56]....
        /*02f0*/ 	.word	0x00005930


	//   ....[57]....
        /*02f4*/ 	.word	0x00005980


	//   ....[58]....
        /*02f8*/ 	.word	0x00005a00


	//   ....[59]....
        /*02fc*/ 	.word	0x00005a50


	//   ....[60]....
        /*0300*/ 	.word	0x00005ad0


	//   ....[61]....
        /*0304*/ 	.word	0x00005b20


	//   ....[62]....
        /*0308*/ 	.word	0x00005ba0


	//   ....[63]....
        /*030c*/ 	.word	0x00005bf0


	//   ....[64]....
        /*0310*/ 	.word	0x00005c70


	//   ....[65]....
        /*0314*/ 	.word	0x00005cc0


	//   ....[66]....
        /*0318*/ 	.word	0x00005d50


	//   ....[67]....
        /*031c*/ 	.word	0x00005df0


	//   ....[68]....
        /*0320*/ 	.word	0x00005e90


	//   ....[69]....
        /*0324*/ 	.word	0x00005f40


	//   ....[70]....
        /*0328*/ 	.word	0x00005f90


	//   ....[71]....
        /*032c*/ 	.word	0x00005fe0


	//   ....[72]....
        /*0330*/ 	.word	0x00006090


	//   ....[73]....
        /*0334*/ 	.word	0x00006100


	//   ....[74]....
        /*0338*/ 	.word	0x000061a0


	//   ....[75]....
        /*033c*/ 	.word	0x00006200


	//   ....[76]....
        /*0340*/ 	.word	0x00006290


	//   ....[77]....
        /*0344*/ 	.word	0x000062f0


	//   ....[78]....
        /*0348*/ 	.word	0x00006380


	//   ....[79]....
        /*034c*/ 	.word	0x000063e0


	//   ....[80]....
        /*0350*/ 	.word	0x00006470


	//   ....[81]....
        /*0354*/ 	.word	0x000064d0


	//   ....[82]....
        /*0358*/ 	.word	0x00006570


	//   ....[83]....
        /*035c*/ 	.word	0x000065c0


	//   ....[84]....
        /*0360*/ 	.word	0x00006660


	//   ....[85]....
        /*0364*/ 	.word	0x000066b0


	//   ....[86]....
        /*0368*/ 	.word	0x00006710


	//   ....[87]....
        /*036c*/ 	.word	0x00006760


	//----- nvinfo : EIATTR_VRC_CTA_INIT_COUNT
	.align		4
.L_1431:
        /*0370*/ 	.byte	0x02, 0x4a
	.zero		1
	.zero		1


	//----- nvinfo : EIATTR_EXIT_INSTR_OFFSETS
	.align		4
        /*0374*/ 	.byte	0x04, 0x1c
        /*0376*/ 	.short	(.L_1433 - .L_1432)


	//   ....[0]....
.L_1432:
        /*0378*/ 	.word	0x00005600


	//   ....[1]....
        /*037c*/ 	.word	0x000058d0


	//----- nvinfo : EIATTR_MAX_THREADS
	.align		4
.L_1433:
        /*0380*/ 	.byte	0x04, 0x05
        /*0382*/ 	.short	(.L_1435 - .L_1434)
.L_1434:
        /*0384*/ 	.word	0x00000080
        /*0388*/ 	.word	0x00000001
        /*038c*/ 	.word	0x00000001


	//----- nvinfo : EIATTR_CRS_STACK_SIZE
	.align		4
.L_1435:
        /*0390*/ 	.byte	0x04, 0x1e
        /*0392*/ 	.short	(.L_1437 - .L_1436)
.L_1436:
        /*0394*/ 	.word	0x00000000


	//----- nvinfo : EIATTR_CBANK_PARAM_SIZE
	.align		4
.L_1437:
        /*0398*/ 	.byte	0x03, 0x19
        /*039a*/ 	.short	0x01f0


	//----- nvinfo : EIATTR_PARAM_CBANK
	.align		4
        /*039c*/ 	.byte	0x04, 0x0a
        /*039e*/ 	.short	(.L_1439 - .L_1438)
	.align		4
.L_1438:
        /*03a0*/ 	.word	index@(.nv.constant0._Z25selective_scan_bwd_kernelI32Selective_Scan_bwd_kernel_traitsILi128ELi16ELb1ELb0ELb1ELb0ELb0EN3c104HalfEfEEv12SSMParamsBwd)
        /*03a4*/ 	.short	0x0380
        /*03a6*/ 	.short	0x01f0


	//----- nvinfo : EIATTR_SW_WAR
	.align		4
.L_1439:
        /*03a8*/ 	.byte	0x04, 0x36
        /*03aa*/ 	.short	(.L_1441 - .L_1440)
.L_1440:
        /*03ac*/ 	.word	0x00000008
.L_1441:


//--------------------- .nv.info._Z25selective_scan_bwd_kernelI32Selective_Scan_bwd_kernel_traitsILi128ELi16ELb1ELb0ELb1ELb0ELb1EN3c104HalfEfEEv12SSMParamsBwd --------------------------
	.section	.nv.info._Z25selective_scan_bwd_kernelI32Selective_Scan_bwd_kernel_traitsILi128ELi16ELb1ELb0ELb1ELb0ELb1EN3c104HalfEfEEv12SSMParamsBwd,"",@"SHT_CUDA_INFO"
	.sectionflags	@""
	.align	4


	//----- nvinfo : EIATTR_CUDA_API_VERSION
	.align		4
        /*0000*/ 	.byte	0x04, 0x37
        /*0002*/ 	.short	(.L_1443 - .L_1442)
.L_1442:
        /*0004*/ 	.word	0x00000082


	//----- nvinfo : EIATTR_KPARAM_INFO
	.align		4
.L_1443:
        /*0008*/ 	.byte	0x04, 0x17
        /*000a*/ 	.short	(.L_1445 - .L_1444)
.L_1444:
        /*000c*/ 	.word	0x00000000
        /*0010*/ 	.short	0x0000
        /*0012*/ 	.short	0x0000
        /*0014*/ 	.byte	0x00, 0xf0, 0xc1, 0x07


	//----- nvinfo : EIATTR_SPARSE_MMA_MASK
	.align		4
.L_1445:
        /*0018*/ 	.byte	0x03, 0x50
        /*001a*/ 	.short	0x0000


	//----- nvinfo : EIATTR_MAXREG_COUNT
	.align		4
        /*001c*/ 	.byte	0x03, 0x1b
        /*001e*/ 	.short	0x00a8


	//----- nvinfo : EIATTR_NUM_BARRIERS
	.align		4
        /*0020*/ 	.byte	0x02, 0x4c
        /*0022*/ 	.byte	0x01
	.zero		1


	//----- nvinfo : EIATTR_ANNOTATIONS
	.align		4
        /*0024*/ 	.byte	0x04, 0x55
        /*0026*/ 	.short	(.L_1447 - .L_1446)


	//   ....[0]....
.L_1446:
        /* <DEDUP_REMOVED lines=8> */


	//----- nvinfo : EIATTR_MERCURY_ISA_VERSION
	.align		4
.L_1447:
        /*0098*/ 	.byte	0x03, 0x5f
        /*009a*/ 	.short	0x0101


	//----- nvinfo : EIATTR_INT_WARP_WIDE_INSTR_OFFSETS
	.align		4
        /*009c*/ 	.byte	0x04, 0x31
        /*009e*/ 	.short	(.L_1449 - .L_1448)


	//   ....[0]....
.L_1448:
        /*00a0*/ 	.word	0x00003ba0


	//   ....[1]....
        /*00a4*/ 	.word	0x000042f0


	//----- nvinfo : EIATTR_COOP_GROUP_MASK_REGIDS
	.align		4
.L_1449:
        /*00a8*/ 	.byte	0x04, 0x29
        /*00aa*/ 	.short	(.L_1451 - .L_1450)


	//   ....[0]....
.L_1450:
        /*00ac*/ 	.word	0xffffffff


	//   ....[1]....
        /*00b0*/ 	.word	0xffffffff


	//   ....[2]....
        /*00b4*/ 	.word	0xffffffff


	//   ....[3]....
        /*00b8*/ 	.word	0xffffffff


	//   ....[4]....
        /*00bc*/ 	.word	0xffffffff


	//   ....[5]....
        /*00c0*/ 	.word	0xffffffff


	//   ....[6]....
        /*00c4*/ 	.word	0xffffffff


	//   ....[7]....
        /*00c8*/ 	.word	0xffffffff


	//   ....[8]....
        /*00cc*/ 	.word	0xffffffff


	//   ....[9]....
        /*00d0*/ 	.word	0xffffffff


	//   ....[10]....
        /*00d4*/ 	.word	0xffffffff


	//   ....[11]....
        /*00d8*/ 	.word	0xffffffff


	//   ....[12]....
        /*00dc*/ 	.word	0xffffffff


	//   ....[13]....
        /*00e0*/ 	.word	0xffffffff


	//   ....[14]....
        /*00e4*/ 	.word	0xffffffff


	//   ....[15]....
        /*00e8*/ 	.word	0xffffffff


	//   ....[16]....
        /*00ec*/ 	.word	0xffffffff


	//   ....[17]....
        /*00f0*/ 	.word	0xffffffff


	//   ....[18]....
        /*00f4*/ 	.word	0xffffffff


	//   ....[19]....
        /*00f8*/ 	.word	0xffffffff


	//   ....[20]....
        /*00fc*/ 	.word	0xffffffff


	//   ....[21]....
        /*0100*/ 	.word	0xffffffff


	//   ....[22]....
        /*0104*/ 	.word	0xffffffff


	//   ....[23]....
        /*0108*/ 	.word	0xffffffff


	//   ....[24]....
        /*010c*/ 	.word	0xffffffff


	//   ....[25]....
        /*0110*/ 	.word	0xffffffff


	//   ....[26]....
        /*0114*/ 	.word	0xffffffff


	//   ....[27]....
        /*0118*/ 	.word	0xffffffff


	//   ....[28]....
        /*011c*/ 	.word	0xffffffff


	//   ....[29]....
        /*0120*/ 	.word	0xffffffff


	//   ....[30]....
        /*0124*/ 	.word	0xffffffff


	//   ....[31]....
        /*0128*/ 	.word	0xffffffff


	//   ....[32]....
        /*012c*/ 	.word	0xffffffff


	//   ....[33]....
        /*0130*/ 	.word	0xffffffff


	//   ....[34]....
        /*0134*/ 	.word	0xffffffff


	//   ....[35]....
        /*0138*/ 	.word	0xffffffff


	//   ....[36]....
        /*013c*/ 	.word	0xffffffff


	//   ....[37]....
        /*0140*/ 	.word	0xffffffff


	//   ....[38]....
        /*0144*/ 	.word	0xffffffff


	//   ....[39]....
        /*0148*/ 	.word	0xffffffff


	//   ....[40]....
        /*014c*/ 	.word	0xffffffff


	//   ....[41]....
        /*0150*/ 	.word	0xffffffff


	//   ....[42]....
        /*0154*/ 	.word	0xffffffff


	//   ....[43]....
        /*0158*/ 	.word	0xffffffff


	//   ....[44]....
        /*015c*/ 	.word	0xffffffff


	//   ....[45]....
        /*0160*/ 	.word	0xffffffff


	//   ....[46]....
        /*0164*/ 	.word	0xffffffff


	//   ....[47]....
        /*0168*/ 	.word	0xffffffff


	//   ....[48]....
        /*016c*/ 	.word	0xffffffff


	//   ....[49]....
        /*0170*/ 	.word	0xffffffff


	//   ....[50]....
        /*0174*/ 	.word	0xffffffff


	//   ....[51]....
        /*0178*/ 	.word	0xffffffff


	//   ....[52]....
        /*017c*/ 	.word	0xffffffff


	//   ....[53]....
        /*0180*/ 	.word	0xffffffff


	//   ....[54]....
        /*0184*/ 	.word	0xffffffff


	//   ....[55]....
        /*0188*/ 	.word	0xffffffff


	//   ....[56]....
        /*018c*/ 	.word	0xffffffff


	//   ....[57]....
        /*0190*/ 	.word	0xffffffff


	//   ....[58]....
        /*0194*/ 	.word	0xffffffff


	//   ....[59]....
        /*0198*/ 	.word	0xffffffff


	//   ....[60]....
        /*019c*/ 	.word	0x05000098


	//   ....[61]....
        /*01a0*/ 	.word	0x05000098


	//   ....[62]....
        /*01a4*/ 	.word	0x05000098


	//   ....[63]....
        /*01a8*/ 	.word	0x05000098


	//   ....[64]....
        /*01ac*/ 	.word	0x05000098


	//   ....[65]....
        /*01b0*/ 	.word	0x05000098


	//   ....[66]....
        /*01b4*/ 	.word	0x05000098


	//   ....[67]....
        /*01b8*/ 	.word	0x05000098


	//   ....[68]....
        /*01bc*/ 	.word	0x05000098


	//   ....[69]....
        /*01c0*/ 	.word	0x05000098


	//   ....[70]....
        /*01c4*/ 	.word	0x05000098


	//   ....[71]....
        /*01c8*/ 	.word	0x05000098


	//   ....[72]....
        /*01cc*/ 	.word	0x05000098


	//   ....[73]....
        /*01d0*/ 	.word	0x05000098


	//   ....[74]....
        /*01d4*/ 	.word	0x05000098


	//   ....[75]....
        /*01d8*/ 	.word	0x05000098


	//   ....[76]....
        /*01dc*/ 	.word	0x05000098


	//   ....[77]....
        /*01e0*/ 	.word	0x05000098


	//   ....[78]....
        /*01e4*/ 	.word	0x05000098


	//   ....[79]....
        /*01e8*/ 	.word	0x05000098


	//   ....[80]....
        /*01ec*/ 	.word	0x05000098


	//   ....[81]....
        /*01f0*/ 	.word	0x05000098


	//   ....[82]....
        /*01f4*/ 	.word	0x05000098


	//   ....[83]....
        /*01f8*/ 	.word	0x05000098


	//   ....[84]....
        /*01fc*/ 	.word	0x05000098


	//   ....[85]....
        /*0200*/ 	.word	0x05000098


	//   ....[86]....
        /*0204*/ 	.word	0x05000098


	//   ....[87]....
        /*0208*/ 	.word	0x05000098


	//   ....[88]....
        /*020c*/ 	.word	0x05000098


	//   ....[89]....
        /*0210*/ 	.word	0x05000098


	//   ....[90]....
        /*0214*/ 	.word	0x05000098


	//   ....[91]....
        /*0218*/ 	.word	0x05000098


	//----- nvinfo : EIATTR_COOP_GROUP_INSTR_OFFSETS
	.align		4
.L_1451:
        /*021c*/ 	.byte	0x04, 0x28
        /*021e*/ 	.short	(.L_1453 - .L_1452)


	//   ....[0]....
.L_1452:
        /*0220*/ 	.word	0x000009e0


	//   ....[1]....
        /*0224*/ 	.word	0x00000ac0


	//   ....[2]....
        /*0228*/ 	.word	0x00000bf0


	//   ....[3]....
        /*022c*/ 	.word	0x00000cf0


	//   ....[4]....
        /*0230*/ 	.word	0x000014f0


	//   ....[5]....
        /*0234*/ 	.word	0x00001e00


	//   ....[6]....
        /*0238*/ 	.word	0x00002120


	//   ....[7]....
        /*023c*/ 	.word	0x00002a60


	//   ....[8]....
        /*0240*/ 	.word	0x00003440


	//   ....[9]....
        /*0244*/ 	.word	0x00003450


	//   ....[10]....
        /*0248*/ 	.word	0x00003490


	//   ....[11]....
        /*024c*/ 	.word	0x000034a0


	//   ....[12]....
        /*0250*/ 	.word	0x000034e0


	//   ....[13]....
        /*0254*/ 	.word	0x000034f0


	//   ....[14]....
        /*0258*/ 	.word	0x00003530


	//   ....[15]....
        /*025c*/ 	.word	0x00003540


	//   ....[16]....
        /*0260*/ 	.word	0x00003580


	//   ....[17]....
        /*0264*/ 	.word	0x00003590


	//   ....[18]....
        /*0268*/ 	.word	0x00003640


	//   ....[19]....
        /*026c*/ 	.word	0x00003650


	//   ....[20]....
        /*0270*/ 	.word	0x00003660


	//   ....[21]....
        /*0274*/ 	.word	0x00003670


	//   ....[22]....
        /*0278*/ 	.word	0x00003e10


	//   ....[23]....
        /*027c*/ 	.word	0x00003e40


	//   ....[24]....
        /*0280*/ 	.word	0x00003ec0


	//   ....[25]....
        /*0284*/ 	.word	0x00003ed0


	//   ....[26]....
        /*0288*/ 	.word	0x00003f20


	//   ....[27]....
        /*028c*/ 	.word	0x00003f30


	//   ....[28]....
        /*0290*/ 	.word	0x00003f80


	//   ....[29]....
        /*0294*/ 	.word	0x00003f90


	//   ....[30]....
        /*0298*/ 	.word	0x00003fe0


	//   ....[31]....
        /*029c*/ 	.word	0x00003ff0


	//   ....[32]....
        /*02a0*/ 	.word	0x00004040


	//   ....[33]....
        /*02a4*/ 	.word	0x00004050


	//   ....[34]....
        /*02a8*/ 	.word	0x00004060


	//   ....[35]....
        /*02ac*/ 	.word	0x00004070


	//   ....[36]....
        /*02b0*/ 	.word	0x000040a0


	//   ....[37]....
        /*02b4*/ 	.word	0x000040b0


	//   ....[38]....
        /*02b8*/ 	.word	0x000057f0


	//   ....[39]....
        /*02bc*/ 	.word	0x00005830


	//   ....[40]....
        /*02c0*/ 	.word	0x00005ad0


	//   ....[41]....
        /*02c4*/ 	.word	0x00005b10


	//   ....[42]....
        /*02c8*/ 	.word	0x00005b80


	//   ....[43]....
        /*02cc*/ 	.word	0x00005ba0


	//   ....[44]....
        /*02d0*/ 	.word	0x00005be0


	//   ....[45]....
        /*02d4*/ 	.word	0x00005c10


	//   ....[46]....
        /*02d8*/ 	.word	0x00005c40


	//   ....[47]....
        /*02dc*/ 	.word	0x00005c60


	//   ....[48]....
        /*02e0*/ 	.word	0x00006200


	//   ....[49]....
        /*02e4*/ 	.word	0x00006420


	//   ....[50]....
        /*02e8*/ 	.word	0x00006570


	//   ....[51]....
        /*02ec*/ 	.word	0x00006590


	//   ....[52]....
        /*02f0*/ 	.word	0x000065c0


	//   ....[53]....
        /*02f4*/ 	.word	0x00006600


	//   ....[54]....
        /*02f8*/ 	.word	0x00006620


	//   ....[55]....
        /*02fc*/ 	.word	0x00006830


	//   ....[56]....
        /*0300*/ 	.word	0x00006850


	//   ....[57]....
        /*0304*/ 	.word	0x00006880


	//   ....[58]....
        /*0308*/ 	.word	0x000068c0


	//   ....[59]....
        /*030c*/ 	.word	0x000068e0


	//   ....[60]....
        /*0310*/ 	.word	0x00006d50


	//   ....[61]....
        /*0314*/ 	.word	0x00006da0


	//   ....[62]....
        /*0318*/ 	.word	0x00006e20


	//   ....[63]....
        /*031c*/ 	.word	0x00006e70


	//   ....[64]....
        /*0320*/ 	.word	0x00006ef0


	//   ....[65]....
        /*0324*/ 	.word	0x00006f40


	//   ....[66]....
        /*0328*/ 	.word	0x00006fc0


	//   ....[67]....
        /*032c*/ 	.word	0x00007010


	//   ....[68]....
        /*0330*/ 	.word	0x00007090


	//   ....[69]....
        /*0334*/ 	.word	0x000070e0


	//   ....[70]....
        /*0338*/ 	.word	0x00007170


	//   ....[71]....
        /*033c*/ 	.word	0x00007210


	//   ....[72]....
        /*0340*/ 	.word	0x000072b0


	//   ....[73]....
        /*0344*/ 	.word	0x00007360


	//   ....[74]....
        /*0348*/ 	.word	0x000073b0


	//   ....[75]....
        /*034c*/ 	.word	0x00007400


	//   ....[76]....
        /*0350*/ 	.word	0x000074b0


	//   ....[77]....
        /*0354*/ 	.word	0x00007520


	//   ....[78]....
        /*0358*/ 	.word	0x000075c0


	//   ....[79]....
        /*035c*/ 	.word	0x00007620


	//   ....[80]....
        /*0360*/ 	.word	0x000076b0


	//   ....[81]....
        /*0364*/ 	.word	0x00007710


	//   ....[82]....
        /*0368*/ 	.word	0x000077a0


	//   ....[83]....
        /*036c*/ 	.word	0x00007800


	//   ....[84]....
        /*0370*/ 	.word	0x00007890


	//   ....[85]....
        /*0374*/ 	.word	0x000078f0


	//   ....[86]....
        /*0378*/ 	.word	0x00007990


	//   ....[87]....
        /*037c*/ 	.word	0x000079e0


	//   ....[88]....
        /*0380*/ 	.word	0x00007a80


	//   ....[89]....
        /*0384*/ 	.word	0x00007ad0


	//   ....[90]....
        /*0388*/ 	.word	0x00007b30


	//   ....[91]....
        /*038c*/ 	.word	0x00007b80


	//----- nvinfo : EIATTR_VRC_CTA_INIT_COUNT
	.align		4
.L_1453:
        /*0390*/ 	.byte	0x02, 0x4a
	.zero		1
	.zero		1


	//----- nvinfo : EIATTR_EXIT_INSTR_OFFSETS
	.align		4
        /*0394*/ 	.byte	0x04, 0x1c
        /*0396*/ 	.short	(.L_1455 - .L_1454)


	//   ....[0]....
.L_1454:
        /*0398*/ 	.word	0x00006a20


	//   ....[1]....
        /*039c*/ 	.word	0x00006cf0


	//----- nvinfo : EIATTR_MAX_THREADS
	.align		4
.L_1455:
        /*03a0*/ 	.byte	0x04, 0x05
        /*03a2*/ 	.short	(.L_1457 - .L_1456)
.L_1456:
        /*03a4*/ 	.word	0x00000080
        /*03a8*/ 	.word	0x00000001
        /*03ac*/ 	.word	0x00000001


	//----- nvinfo : EIATTR_CRS_STACK_SIZE
	.align		4
.L_1457:
        /*03b0*/ 	.byte	0x04, 0x1e
        /*03b2*/ 	.short	(.L_1459 - .L_1458)
.L_1458:
        /*03b4*/ 	.word	0x00000000


	//----- nvinfo : EIATTR_CBANK_PARAM_SIZE
	.align		4
.L_1459:
        /*03b8*/ 	.byte	0x03, 0x19
        /*03ba*/ 	.short	0x01f0


	//----- nvinfo : EIATTR_PARAM_CBANK
	.align		4
        /*03bc*/ 	.byte	0x04, 0x0a
        /*03be*/ 	.short	(.L_1461 - .L_1460)
	.align		4
.L_1460:
        /*03c0*/ 	.word	index@(.nv.constant0._Z25selective_scan_bwd_kernelI32Selective_Scan_bwd_kernel_traitsILi128ELi16ELb1ELb0ELb1ELb0ELb1EN3c104HalfEfEEv12SSMParamsBwd)
        /*03c4*/ 	.short	0x0380
        /*03c6*/ 	.short	0x01f0


	//----- nvinfo : EIATTR_SW_WAR
	.align		4
.L_1461:
        /*03c8*/ 	.byte	0x04, 0x36
        /*03ca*/ 	.short	(.L_1463 - .L_1462)
.L_1462:
        /*03cc*/ 	.word	0x00000008
.L_1463:


//--------------------- .nv.info._Z25selective_scan_bwd_kernelI32Selective_Scan_bwd_kernel_traitsILi128ELi16ELb1ELb0ELb1ELb1ELb0EN3c104HalfEfEEv12SSMParamsBwd --------------------------
	.section	.nv.info._Z25selective_scan_bwd_kernelI32Selective_Scan_bwd_kernel_traitsILi128ELi16ELb1ELb0ELb1ELb1ELb0EN3c104HalfEfEEv12SSMParamsBwd,"",@"SHT_CUDA_INFO"
	.sectionflags	@""
	.align	4


	//----- nvinfo : EIATTR_CUDA_API_VERSION
	.align		4
        /*0000*/ 	.byte	0x04, 0x37
        /*0002*/ 	.short	(.L_1465 - .L_1464)
.L_1464:
        /*0004*/ 	.word	0x00000082


	//----- nvinfo : EIATTR_KPARAM_INFO
	.align		4
.L_1465:
        /*0008*/ 	.byte	0x04, 0x17
        /*000a*/ 	.short	(.L_1467 - .L_1466)
.L_1466:
        /*000c*/ 	.word	0x00000000
        /*0010*/ 	.short	0x0000
        /*0012*/ 	.short	0x0000
        /*0014*/ 	.byte	0x00, 0xf0, 0xc1, 0x07


	//----- nvinfo : EIATTR_SPARSE_MMA_MASK
	.align		4
.L_1467:
        /*0018*/ 	.byte	0x03, 0x50
        /*001a*/ 	.short	0x0000


	//----- nvinfo : EIATTR_MAXREG_COUNT
	.align		4
        /*001c*/ 	.byte	0x03, 0x1b
        /*001e*/ 	.short	0x00a8


	//----- nvinfo : EIATTR_NUM_BARRIERS
	.align		4
        /*0020*/ 	.byte	0x02, 0x4c
        /*0022*/ 	.byte	0x01
	.zero		1


	//----- nvinfo : EIATTR_ANNOTATIONS
	.align		4
        /*0024*/ 	.byte	0x04, 0x55
        /*0026*/ 	.short	(.L_1469 - .L_1468)


	//   ....[0]....
.L_1468:
        /* <DEDUP_REMOVED lines=10> */


	//----- nvinfo : EIATTR_MERCURY_ISA_VERSION
	.align		4
.L_1469:
        /*00b8*/ 	.byte	0x03, 0x5f
        /*00ba*/ 	.short	0x0101


	//----- nvinfo : EIATTR_INT_WARP_WIDE_INSTR_OFFSETS
	.align		4
        /*00bc*/ 	.byte	0x04, 0x31
        /*00be*/ 	.short	(.L_1471 - .L_1470)


	//   ....[0]....
.L_1470:
        /*00c0*/ 	.word	0x000047d0


	//   ....[1]....
        /*00c4*/ 	.word	0x00005120


	//----- nvinfo : EIATTR_COOP_GROUP_MASK_REGIDS
	.align		4
.L_1471:
        /*00c8*/ 	.byte	0x04, 0x29
        /*00ca*/ 	.short	(.L_1473 - .L_1472)


	//   ....[0]....
.L_1472:
        /*00cc*/ 	.word	0xffffffff


	//   ....[1]....
        /*00d0*/ 	.word	0xffffffff


	//   ....[2]....
        /*00d4*/ 	.word	0xffffffff


	//   ....[3]....
        /*00d8*/ 	.word	0xffffffff


	//   ....[4]....
        /*00dc*/ 	.word	0xffffffff


	//   ....[5]....
        /*00e0*/ 	.word	0xffffffff


	//   ....[6]....
        /*00e4*/ 	.word	0xffffffff


	//   ....[7]....
        /*00e8*/ 	.word	0xffffffff


	//   ....[8]....
        /*00ec*/ 	.word	0xffffffff


	//   ....[9]....
        /*00f0*/ 	.word	0xffffffff


	//   ....[10]....
        /*00f4*/ 	.word	0xffffffff


	//   ....[11]....
        /*00f8*/ 	.word	0xffffffff


	//   ....[12]....
        /*00fc*/ 	.word	0xffffffff


	//   ....[13]....
        /*0100*/ 	.word	0xffffffff


	//   ....[14]....
        /*0104*/ 	.word	0xffffffff


	//   ....[15]....
        /*0108*/ 	.word	0xffffffff


	//   ....[16]....
        /*010c*/ 	.word	0xffffffff


	//   ....[17]....
        /*0110*/ 	.word	0xffffffff


	//   ....[18]....
        /*0114*/ 	.word	0xffffffff


	//   ....[19]....
        /*0118*/ 	.word	0xffffffff


	//   ....[20]....
        /*011c*/ 	.word	0xffffffff


	//   ....[21]....
        /*0120*/ 	.word	0xffffffff


	//   ....[22]....
        /*0124*/ 	.word	0xffffffff


	//   ....[23]....
        /*0128*/ 	.word	0xffffffff


	//   ....[24]....
        /*012c*/ 	.word	0xffffffff


	//   ....[25]....
        /*0130*/ 	.word	0xffffffff


	//   ....[26]....
        /*0134*/ 	.word	0xffffffff


	//   ....[27]....
        /*0138*/ 	.word	0xffffffff


	//   ....[28]....
        /*013c*/ 	.word	0xffffffff


	//   ....[29]....
        /*0140*/ 	.word	0xffffffff


	//   ....[30]....
        /*0144*/ 	.word	0xffffffff


	//   ....[31]....
        /*0148*/ 	.word	0xffffffff


	//   ....[32]....
        /*014c*/ 	.word	0xffffffff


	//   ....[33]....
        /*0150*/ 	.word	0xffffffff


	//   ....[34]....
        /*0154*/ 	.word	0xffffffff


	//   ....[35]....
        /*0158*/ 	.word	0xffffffff


	//   ....[36]....
        /*015c*/ 	.word	0xffffffff


	//   ....[37]....
        /*0160*/ 	.word	0xffffffff


	//   ....[38]....
        /*0164*/ 	.word	0xffffffff


	//   ....[39]....
        /*0168*/ 	.word	0xffffffff


	//   ....[40]....
        /*016c*/ 	.word	0xffffffff


	//   ....[41]....
        /*0170*/ 	.word	0xffffffff


	//   ....[42]....
        /*0174*/ 	.word	0xffffffff


	//   ....[43]....
        /*0178*/ 	.word	0xffffffff


	//   ....[44]....
        /*017c*/ 	.word	0xffffffff


	//   ....[45]....
        /*0180*/ 	.word	0xffffffff


	//   ....[46]....
        /*0184*/ 	.word	0xffffffff


	//   ....[47]....
        /*0188*/ 	.word	0xffffffff


	//   ....[48]....
        /*018c*/ 	.word	0xffffffff


	//   ....[49]....
        /*0190*/ 	.word	0xffffffff


	//   ....[50]....
        /*0194*/ 	.word	0xffffffff


	//   ....[51]....
        /*0198*/ 	.word	0xffffffff


	//   ....[52]....
        /*019c*/ 	.word	0xffffffff


	//   ....[53]....
        /*01a0*/ 	.word	0xffffffff


	//   ....[54]....
        /*01a4*/ 	.word	0xffffffff


	//   ....[55]....
        /*01a8*/ 	.word	0xffffffff


	//   ....[56]....
        /*01ac*/ 	.word	0xffffffff


	//   ....[57]....
        /*01b0*/ 	.word	0x05000056


	//   ....[58]....
        /*01b4*/ 	.word	0x05000056


	//   ....[59]....
        /*01b8*/ 	.word	0x05000056


	//   ....[60]....
        /*01bc*/ 	.word	0x05000056


	//   ....[61]....
        /*01c0*/ 	.word	0x05000056


	//   ....[62]....
        /*01c4*/ 	.word	0x05000056


	//   ....[63]....
        /*01c8*/ 	.word	0x05000056


	//   ....[64]....
        /*01cc*/ 	.word	0x05000056


	//   ....[65]....
        /*01d0*/ 	.word	0x05000056


	//   ....[66]....
        /*01d4*/ 	.word	0x05000056


	//   ....[67]....
        /*01d8*/ 	.word	0x05000056


	//   ....[68]....
        /*01dc*/ 	.word	0x05000056


	//   ....[69]....
        /*01e0*/ 	.word	0x05000056


	//   ....[70]....
        /*01e4*/ 	.word	0x05000056


	//   ....[71]....
        /*01e8*/ 	.word	0x05000056


	//   ....[72]....
        /*01ec*/ 	.word	0x05000056


	//   ....[73]....
        /*01f0*/ 	.word	0x05000056


	//   ....[74]....
        /*01f4*/ 	.word	0x05000056


	//   ....[75]....
        /*01f8*/ 	.word	0x05000056


	//   ....[76]....
        /*01fc*/ 	.word	0x05000056


	//   ....[77]....
        /*0200*/ 	.word	0x05000056


	//   ....[78]....
        /*0204*/ 	.word	0x05000056


	//   ....[79]....
        /*0208*/ 	.word	0x05000056


	//   ....[80]....
        /*020c*/ 	.word	0x05000056


	//   ....[81]....
        /*0210*/ 	.word	0x05000056


	//   ....[82]....
        /*0214*/ 	.word	0x05000056


	//   ....[83]....
        /*0218*/ 	.word	0x05000056


	//   ....[84]....
        /*021c*/ 	.word	0x05000056


	//   ....[85]....
        /*0220*/ 	.word	0x05000056


	//   ....[86]....
        /*0224*/ 	.word	0x05000056


	//   ....[87]....
        /*0228*/ 	.word	0x05000056


	//   ....[88]....
        /*022c*/ 	.word	0x05000056


	//----- nvinfo : EIATTR_COOP_GROUP_INSTR_OFFSETS
	.align		4
.L_1473:
        /*0230*/ 	.byte	0x04, 0x28
        /*0232*/ 	.short	(.L_1475 - .L_1474)


	//   ....[0]....
.L_1474:
        /*0234*/ 	.word	0x00000970


	//   ....[1]....
        /*0238*/ 	.word	0x00000a20


	//   ....[2]....
        /*023c*/ 	.word	0x00000c90


	//   ....[3]....
        /*0240*/ 	.word	0x00003920


	//   ....[4]....
        /*0244*/ 	.word	0x00004240


	//   ....[5]....
        /*0248*/ 	.word	0x00004250


	//   ....[6]....
        /*024c*/ 	.word	0x00004290


	//   ....[7]....
        /*0250*/ 	.word	0x000042a0


	//   ....[8]....
        /*0254*/ 	.word	0x000042e0


	//   ....[9]....
        /*0258*/ 	.word	0x000042f0


	//   ....[10]....
        /*025c*/ 	.word	0x00004330


	//   ....[11]....
        /*0260*/ 	.word	0x00004340


	//   ....[12]....
        /*0264*/ 	.word	0x00004380


	//   ....[13]....
        /*0268*/ 	.word	0x00004390


	//   ....[14]....
        /*026c*/ 	.word	0x00004440


	//   ....[15]....
        /*0270*/ 	.word	0x00004450


	//   ....[16]....
        /*0274*/ 	.word	0x00004460


	//   ....[17]....
        /*0278*/ 	.word	0x00004470


	//   ....[18]....
        /*027c*/ 	.word	0x00004c10


	//   ....[19]....
        /*0280*/ 	.word	0x00004c40


	//   ....[20]....
        /*0284*/ 	.word	0x00004cb0


	//   ....[21]....
        /*0288*/ 	.word	0x00004cd0


	//   ....[22]....
        /*028c*/ 	.word	0x00004d20


	//   ....[23]....
        /*0290*/ 	.word	0x00004d30


	//   ....[24]....
        /*0294*/ 	.word	0x00004d80


	//   ....[25]....
        /*0298*/ 	.word	0x00004d90


	//   ....[26]....
        /*029c*/ 	.word	0x00004de0


	//   ....[27]....
        /*02a0*/ 	.word	0x00004df0


	//   ....[28]....
        /*02a4*/ 	.word	0x00004e40


	//   ....[29]....
        /*02a8*/ 	.word	0x00004e50


	//   ....[30]....
        /*02ac*/ 	.word	0x00004e60


	//   ....[31]....
        /*02b0*/ 	.word	0x00004e70


	//   ....[32]....
        /*02b4*/ 	.word	0x00004ea0


	//   ....[33]....
        /*02b8*/ 	.word	0x00004eb0


	//   ....[34]....
        /*02bc*/ 	.word	0x00006450


	//   ....[35]....
        /*02c0*/ 	.word	0x00006490


	//   ....[36]....
        /*02c4*/ 	.word	0x00006550


	//   ....[37]....
        /*02c8*/ 	.word	0x00006560


	//   ....[38]....
        /*02cc*/ 	.word	0x000065a0


	//   ....[39]....
        /*02d0*/ 	.word	0x000065e0


	//   ....[40]....
        /*02d4*/ 	.word	0x00006760


	//   ....[41]....
        /*02d8*/ 	.word	0x000067a0


	//   ....[42]....
        /*02dc*/ 	.word	0x00006930


	//   ....[43]....
        /*02e0*/ 	.word	0x00006970


	//   ....[44]....
        /*02e4*/ 	.word	0x00006e20


	//   ....[45]....
        /*02e8*/ 	.word	0x00007570


	//   ....[46]....
        /*02ec*/ 	.word	0x00007950


	//   ....[47]....
        /*02f0*/ 	.word	0x00007c50


	//   ....[48]....
        /*02f4*/ 	.word	0x00007c70


	//   ....[49]....
        /*02f8*/ 	.word	0x00007ca0


	//   ....[50]....
        /*02fc*/ 	.word	0x00007ce0


	//   ....[51]....
        /*0300*/ 	.word	0x00007d00


	//   ....[52]....
        /*0304*/ 	.word	0x00007f10


	//   ....[53]....
        /*0308*/ 	.word	0x00007f30


	//   ....[54]....
        /*030c*/ 	.word	0x00007f60


	//   ....[55]....
        /*0310*/ 	.word	0x00007fa0


	//   ....[56]....
        /*0314*/ 	.word	0x00007fc0


	//   ....[57]....
        /*0318*/ 	.word	0x00008430


	//   ....[58]....
        /*031c*/ 	.word	0x00008480


	//   ....[59]....
        /*0320*/ 	.word	0x00008500


	//   ....[60]....
        /*0324*/ 	.word	0x00008550


	//   ....[61]....
        /*0328*/ 	.word	0x000085d0


	//   ....[62]....
        /*032c*/ 	.word	0x00008620


	//   ....[63]....
        /*0330*/ 	.word	0x000086a0


	//   ....[64]....
        /*0334*/ 	.word	0x000086f0


	//   ....[65]....
        /*0338*/ 	.word	0x00008770


	//   ....[66]....
        /*033c*/ 	.word	0x000087c0


	//   ....[67]....
        /*0340*/ 	.word	0x00008850


	//   ....[68]....
        /*0344*/ 	.word	0x000088f0


	//   ....[69]....
        /*0348*/ 	.word	0x00008990


	//   ....[70]....
        /*034c*/ 	.word	0x00008a40


	//   ....[71]....
        /*0350*/ 	.word	0x00008a90


	//   ....[72]....
        /*0354*/ 	.word	0x00008ae0


	//   ....[73]....
        /*0358*/ 	.word	0x00008b90


	//   ....[74]....
        /*035c*/ 	.word	0x00008c00


	//   ....[75]....
        /*0360*/ 	.word	0x00008cb0


	//   ....[76]....
        /*0364*/ 	.word	0x00008d10


	//   ....[77]....
        /*0368*/ 	.word	0x00008db0


	//   ....[78]....
        /*036c*/ 	.word	0x00008e10


	//   ....[79]....
        /*0370*/ 	.word	0x00008eb0


	//   ....[80]....
        /*0374*/ 	.word	0x00008f10


	//   ....[81]....
        /*0378*/ 	.word	0x00008fb0


	//   ....[82]....
        /*037c*/ 	.word	0x00009010


	//   ....[83]....
        /*0380*/ 	.word	0x000090b0


	//   ....[84]....
        /*0384*/ 	.word	0x00009100


	//   ....[85]....
        /*0388*/ 	.word	0x00009180


	//   ....[86]....
        /*038c*/ 	.word	0x000091d0


	//   ....[87]....
        /*0390*/ 	.word	0x00009220


	//   ....[88]....
        /*0394*/ 	.word	0x00009270


	//----- nvinfo : EIATTR_VRC_CTA_INIT_COUNT
	.align		4
.L_1475:
        /*0398*/ 	.byte	0x02, 0x4a
	.zero		1
	.zero		1


	//----- nvinfo : EIATTR_EXIT_INSTR_OFFSETS
	.align		4
        /*039c*/ 	.byte	0x04, 0x1c
        /*039e*/ 	.short	(.L_1477 - .L_1476)


	//   ....[0]....
.L_1476:
        /*03a0*/ 	.word	0x00008100


	//   ....[1]....
        /*03a4*/ 	.word	0x000083d0


	//----- nvinfo : EIATTR_MAX_THREADS
	.align		4
.L_1477:
        /*03a8*/ 	.byte	0x04, 0x05
        /*03aa*/ 	.short	(.L_1479 - .L_1478)
.L_1478:
        /*03ac*/ 	.word	0x00000080
        /*03b0*/ 	.word	0x00000001
        /*03b4*/ 	.word	0x00000001


	//----- nvinfo : EIATTR_CRS_STACK_SIZE
	.align		4
.L_1479:
        /*03b8*/ 	.byte	0x04, 0x1e
        /*03ba*/ 	.short	(.L_1481 - .L_1480)
.L_1480:
        /*03bc*/ 	.word	0x00000000


	//----- nvinfo : EIATTR_CBANK_PARAM_SIZE
	.align		4
.L_1481:
        /*03c0*/ 	.byte	0x03, 0x19
        /*03c2*/ 	.short	0x01f0


	//----- nvinfo : EIATTR_PARAM_CBANK
	.align		4
        /*03c4*/ 	.byte	0x04, 0x0a
        /*03c6*/ 	.short	(.L_1483 - .L_1482)
	.align		4
.L_1482:
        /*03c8*/ 	.word	index@(.nv.constant0._Z25selective_scan_bwd_kernelI32Selective_Scan_bwd_kernel_traitsILi128ELi16ELb1ELb0ELb1ELb1ELb0EN3c104HalfEfEEv12SSMParamsBwd)
        /*03cc*/ 	.short	0x0380
        /*03ce*/ 	.short	0x01f0


	//----- nvinfo : EIATTR_SW_WAR
	.align		4
.L_1483:
        /*03d0*/ 	.byte	0x04, 0x36
        /*03d2*/ 	.short	(.L_1485 - .L_1484)
.L_1484:
        /*03d4*/ 	.word	0x00000008
.L_1485:


//--------------------- .nv.info._Z25selective_scan_bwd_kernelI32Selective_Scan_bwd_kernel_traitsILi128ELi16ELb1ELb0ELb1ELb1ELb1EN3c104HalfEfEEv12SSMParamsBwd --------------------------
	.section	.nv.info._Z25selective_scan_bwd_kernelI32Selective_Scan_bwd_kernel_traitsILi128ELi16ELb1ELb0ELb1ELb1ELb1EN3c104HalfEfEEv12SSMParamsBwd,"",@"SHT_CUDA_INFO"
	.sectionflags	@""
	.align	4


	//----- nvinfo : EIATTR_CUDA_API_VERSION
	.align		4
        /*0000*/ 	.byte	0x04, 0x37
        /*0002*/ 	.short	(.L_1487 - .L_1486)
.L_1486:
        /*0004*/ 	.word	0x00000082


	//----- nvinfo : EIATTR_KPARAM_INFO
	.align		4
.L_1487:
        /*0008*/ 	.byte	0x04, 0x17
        /*000a*/ 	.short	(.L_1489 - .L_1488)
.L_1488:
        /*000c*/ 	.word	0x00000000
        /*0010*/ 	.short	0x0000
        /*0012*/ 	.short	0x0000
        /*0014*/ 	.byte	0x00, 0xf0, 0xc1, 0x07


	//----- nvinfo : EIATTR_SPARSE_MMA_MASK
	.align		4
.L_1489:
        /*0018*/ 	.byte	0x03, 0x50
        /*001a*/ 	.short	0x0000


	//----- nvinfo : EIATTR_MAXREG_COUNT
	.align		4
        /*001c*/ 	.byte	0x03, 0x1b
        /*001e*/ 	.short	0x00a8


	//----- nvinfo : EIATTR_NUM_BARRIERS
	.align		4
        /*0020*/ 	.byte	0x02, 0x4c
        /*0022*/ 	.byte	0x01
	.zero		1


	//----- nvinfo : EIATTR_ANNOTATIONS
	.align		4
        /*0024*/ 	.byte	0x04, 0x55
        /*0026*/ 	.short	(.L_1491 - .L_1490)


	//   ....[0]....
.L_1490:
        /* <DEDUP_REMOVED lines=11> */


	//----- nvinfo : EIATTR_MERCURY_ISA_VERSION
	.align		4
.L_1491:
        /*00c8*/ 	.byte	0x03, 0x5f
        /*00ca*/ 	.short	0x0101


	//----- nvinfo : EIATTR_INT_WARP_WIDE_INSTR_OFFSETS
	.align		4
        /*00cc*/ 	.byte	0x04, 0x31
        /*00ce*/ 	.short	(.L_1493 - .L_1492)


	//   ....[0]....
.L_1492:
        /*00d0*/ 	.word	0x00005b50


	//   ....[1]....
        /*00d4*/ 	.word	0x00006480


	//----- nvinfo : EIATTR_COOP_GROUP_MASK_REGIDS
	.align		4
.L_1493:
        /*00d8*/ 	.byte	0x04, 0x29
        /*00da*/ 	.short	(.L_1495 - .L_1494)


	//   ....[0]....
.L_1494:
        /*00dc*/ 	.word	0xffffffff


	//   ....[1]....
        /*00e0*/ 	.word	0xffffffff


	//   ....[2]....
        /*00e4*/ 	.word	0xffffffff


	//   ....[3]....
        /*00e8*/ 	.word	0xffffffff


	//   ....[4]....
        /*00ec*/ 	.word	0xffffffff


	//   ....[5]....
        /*00f0*/ 	.word	0xffffffff


	//   ....[6]....
        /*00f4*/ 	.word	0xffffffff


	//   ....[7]....
        /*00f8*/ 	.word	0xffffffff


	//   ....[8]....
        /*00fc*/ 	.word	0xffffffff


	//   ....[9]....
        /*0100*/ 	.word	0xffffffff


	//   ....[10]....
        /*0104*/ 	.word	0xffffffff


	//   ....[11]....
        /*0108*/ 	.word	0xffffffff


	//   ....[12]....
        /*010c*/ 	.word	0xffffffff


	//   ....[13]....
        /*0110*/ 	.word	0xffffffff


	//   ....[14]....
        /*0114*/ 	.word	0xffffffff


	//   ....[15]....
        /*0118*/ 	.word	0xffffffff


	//   ....[16]....
        /*011c*/ 	.word	0xffffffff


	//   ....[17]....
        /*0120*/ 	.word	0xffffffff


	//   ....[18]....
        /*0124*/ 	.word	0xffffffff


	//   ....[19]....
        /*0128*/ 	.word	0xffffffff


	//   ....[20]....
        /*012c*/ 	.word	0xffffffff


	//   ....[21]....
        /*0130*/ 	.word	0xffffffff


	//   ....[22]....
        /*0134*/ 	.word	0xffffffff


	//   ....[23]....
        /*0138*/ 	.word	0xffffffff


	//   ....[24]....
        /*013c*/ 	.word	0xffffffff


	//   ....[25]....
        /*0140*/ 	.word	0xffffffff


	//   ....[26]....
        /*0144*/ 	.word	0xffffffff


	//   ....[27]....
        /*0148*/ 	.word	0xffffffff


	//   ....[28]....
        /*014c*/ 	.word	0xffffffff


	//   ....[29]....
        /*0150*/ 	.word	0xffffffff


	//   ....[30]....
        /*0154*/ 	.word	0xffffffff


	//   ....[31]....
        /*0158*/ 	.word	0xffffffff


	//   ....[32]....
        /*015c*/ 	.word	0xffffffff


	//   ....[33]....
        /*0160*/ 	.word	0xffffffff


	//   ....[34]....
        /*0164*/ 	.word	0xffffffff


	//   ....[35]....
        /*0168*/ 	.word	0xffffffff


	//   ....[36]....
        /*016c*/ 	.word	0xffffffff


	//   ....[37]....
        /*0170*/ 	.word	0xffffffff


	//   ....[38]....
        /*0174*/ 	.word	0xffffffff


	//   ....[39]....
        /*0178*/ 	.word	0xffffffff


	//   ....[40]....
        /*017c*/ 	.word	0xffffffff


	//   ....[41]....
        /*0180*/ 	.word	0xffffffff


	//   ....[42]....
        /*0184*/ 	.word	0xffffffff


	//   ....[43]....
        /*0188*/ 	.word	0xffffffff


	//   ....[44]....
        /*018c*/ 	.word	0xffffffff


	//   ....[45]....
        /*0190*/ 	.word	0xffffffff


	//   ....[46]....
        /*0194*/ 	.word	0xffffffff


	//   ....[47]....
        /*0198*/ 	.word	0xffffffff


	//   ....[48]....
        /*019c*/ 	.word	0xffffffff


	//   ....[49]....
        /*01a0*/ 	.word	0xffffffff


	//   ....[50]....
        /*01a4*/ 	.word	0xffffffff


	//   ....[51]....
        /*01a8*/ 	.word	0xffffffff


	//   ....[52]....
        /*01ac*/ 	.word	0xffffffff


	//   ....[53]....
        /*01b0*/ 	.word	0xffffffff


	//   ....[54]....
        /*01b4*/ 	.word	0xffffffff


	//   ....[55]....
        /*01b8*/ 	.word	0xffffffff


	//   ....[56]....
        /*01bc*/ 	.word	0xffffffff


	//   ....[57]....
        /*01c0*/ 	.word	0xffffffff


	//   ....[58]....
        /*01c4*/ 	.word	0xffffffff


	//   ....[59]....
        /*01c8*/ 	.word	0xffffffff


	//   ....[60]....
        /*01cc*/ 	.word	0xffffffff


	//   ....[61]....
        /*01d0*/ 	.word	0x05000056


	//   ....[62]....
        /*01d4*/ 	.word	0x05000056


	//   ....[63]....
        /*01d8*/ 	.word	0x05000056


	//   ....[64]....
        /*01dc*/ 	.word	0x05000056


	//   ....[65]....
        /*01e0*/ 	.word	0x05000056


	//   ....[66]....
        /*01e4*/ 	.word	0x05000056


	//   ....[67]....
        /*01e8*/ 	.word	0x05000056


	//   ....[68]....
        /*01ec*/ 	.word	0x05000056


	//   ....[69]....
        /*01f0*/ 	.word	0x05000056


	//   ....[70]....
        /*01f4*/ 	.word	0x05000056


	//   ....[71]....
        /*01f8*/ 	.word	0x05000056


	//   ....[72]....
        /*01fc*/ 	.word	0x05000056


	//   ....[73]....
        /*0200*/ 	.word	0x05000056


	//   ....[74]....
        /*0204*/ 	.word	0x05000056


	//   ....[75]....
        /*0208*/ 	.word	0x05000056


	//   ....[76]....
        /*020c*/ 	.word	0x05000056


	//   ....[77]....
        /*0210*/ 	.word	0x05000056


	//   ....[78]....
        /*0214*/ 	.word	0x05000056


	//   ....[79]....
        /*0218*/ 	.word	0x05000056


	//   ....[80]....
        /*021c*/ 	.word	0x05000056


	//   ....[81]....
        /*0220*/ 	.word	0x05000056


	//   ....[82]....
        /*0224*/ 	.word	0x05000056


	//   ....[83]....
        /*0228*/ 	.word	0x05000056


	//   ....[84]....
        /*022c*/ 	.word	0x05000056


	//   ....[85]....
        /*0230*/ 	.word	0x05000056


	//   ....[86]....
        /*0234*/ 	.word	0x05000056


	//   ....[87]....
        /*0238*/ 	.word	0x05000056


	//   ....[88]....
        /*023c*/ 	.word	0x05000056


	//   ....[89]....
        /*0240*/ 	.word	0x05000056


	//   ....[90]....
        /*0244*/ 	.word	0x05000056


	//   ....[91]....
        /*0248*/ 	.word	0x05000056


	//   ....[92]....
        /*024c*/ 	.word	0x05000056


	//----- nvinfo : EIATTR_COOP_GROUP_INSTR_OFFSETS
	.align		4
.L_1495:
        /*0250*/ 	.byte	0x04, 0x28
        /*0252*/ 	.short	(.L_1497 - .L_1496)


	//   ....[0]....
.L_1496:
        /*0254*/ 	.word	0x00000940


	//   ....[1]....
        /*0258*/ 	.word	0x00000a00


	//   ....[2]....
        /*025c*/ 	.word	0x00000be0


	//   ....[3]....
        /*0260*/ 	.word	0x000030f0


	//   ....[4]....
        /*0264*/ 	.word	0x000038c0


	//   ....[5]....
        /*0268*/ 	.word	0x00004030


	//   ....[6]....
        /*026c*/ 	.word	0x00004480


	//   ....[7]....
        /*0270*/ 	.word	0x00004e00


	//   ....[8]....
        /*0274*/ 	.word	0x000055e0


	//   ....[9]....
        /*0278*/ 	.word	0x000055f0


	//   ....[10]....
        /*027c*/ 	.word	0x00005630


	//   ....[11]....
        /*0280*/ 	.word	0x00005640


	//   ....[12]....
        /*0284*/ 	.word	0x00005680


	//   ....[13]....
        /*0288*/ 	.word	0x00005690


	//   ....[14]....
        /*028c*/ 	.word	0x000056d0


	//   ....[15]....
        /*0290*/ 	.word	0x000056e0


	//   ....[16]....
        /*0294*/ 	.word	0x00005720


	//   ....[17]....
        /*0298*/ 	.word	0x00005730


	//   ....[18]....
        /*029c*/ 	.word	0x000057e0


	//   ....[19]....
        /*02a0*/ 	.word	0x000057f0


	//   ....[20]....
        /*02a4*/ 	.word	0x00005800


	//   ....[21]....
        /*02a8*/ 	.word	0x00005810


	//   ....[22]....
        /*02ac*/ 	.word	0x00005fb0


	//   ....[23]....
        /*02b0*/ 	.word	0x00005fe0


	//   ....[24]....
        /*02b4*/ 	.word	0x00006050


	//   ....[25]....
        /*02b8*/ 	.word	0x00006070


	//   ....[26]....
        /*02bc*/ 	.word	0x000060c0


	//   ....[27]....
        /*02c0*/ 	.word	0x000060d0


	//   ....[28]....
        /*02c4*/ 	.word	0x00006120


	//   ....[29]....
        /*02c8*/ 	.word	0x00006130


	//   ....[30]....
        /*02cc*/ 	.word	0x00006180


	//   ....[31]....
        /*02d0*/ 	.word	0x00006190


	//   ....[32]....
        /*02d4*/ 	.word	0x000061e0


	//   ....[33]....
        /*02d8*/ 	.word	0x000061f0


	//   ....[34]....
        /*02dc*/ 	.word	0x00006200


	//   ....[35]....
        /*02e0*/ 	.word	0x00006210


	//   ....[36]....
        /*02e4*/ 	.word	0x00006240


	//   ....[37]....
        /*02e8*/ 	.word	0x00006250


	//   ....[38]....
        /*02ec*/ 	.word	0x00007800


	//   ....[39]....
        /*02f0*/ 	.word	0x00007840


	//   ....[40]....
        /*02f4*/ 	.word	0x00007900


	//   ....[41]....
        /*02f8*/ 	.word	0x00007910


	//   ....[42]....
        /*02fc*/ 	.word	0x00007950


	//   ....[43]....
        /*0300*/ 	.word	0x00007990


	//   ....[44]....
        /*0304*/ 	.word	0x00007b10


	//   ....[45]....
        /*0308*/ 	.word	0x00007b50


	//   ....[46]....
        /*030c*/ 	.word	0x00007ce0


	//   ....[47]....
        /*0310*/ 	.word	0x00007d20


	//   ....[48]....
        /*0314*/ 	.word	0x00008280


	//   ....[49]....
        /*0318*/ 	.word	0x00008a00


	//   ....[50]....
        /*031c*/ 	.word	0x00008ce0


	//   ....[51]....
        /*0320*/ 	.word	0x00008fe0


	//   ....[52]....
        /*0324*/ 	.word	0x00009000


	//   ....[53]....
        /*0328*/ 	.word	0x00009030


	//   ....[54]....
        /*032c*/ 	.word	0x00009070


	//   ....[55]....
        /*0330*/ 	.word	0x00009090


	//   ....[56]....
        /*0334*/ 	.word	0x000092a0


	//   ....[57]....
        /*0338*/ 	.word	0x000092c0


	//   ....[58]....
        /*033c*/ 	.word	0x000092f0


	//   ....[59]....
        /*0340*/ 	.word	0x00009330


	//   ....[60]....
        /*0344*/ 	.word	0x00009350


	//   ....[61]....
        /*0348*/ 	.word	0x000097c0


	//   ....[62]....
        /*034c*/ 	.word	0x00009810


	//   ....[63]....
        /*0350*/ 	.word	0x00009890


	//   ....[64]....
        /*0354*/ 	.word	0x000098e0


	//   ....[65]....
        /*0358*/ 	.word	0x00009960


	//   ....[66]....
        /*035c*/ 	.word	0x000099b0


	//   ....[67]....
        /*0360*/ 	.word	0x00009a30


	//   ....[68]....
        /*0364*/ 	.word	0x00009a80


	//   ....[69]....
        /*0368*/ 	.word	0x00009b00


	//   ....[70]....
        /*036c*/ 	.word	0x00009b50


	//   ....[71]....
        /*0370*/ 	.word	0x00009be0


	//   ....[72]....
        /*0374*/ 	.word	0x00009c80


	//   ....[73]....
        /*0378*/ 	.word	0x00009d20


	//   ....[74]....
        /*037c*/ 	.word	0x00009dd0


	//   ....[75]....
        /*0380*/ 	.word	0x00009e20


	//   ....[76]....
        /*0384*/ 	.word	0x00009e70


	//   ....[77]....
        /*0388*/ 	.word	0x00009f20


	//   ....[78]....
        /*038c*/ 	.word	0x00009f90


	//   ....[79]....
        /*0390*/ 	.word	0x0000a040


	//   ....[80]....
        /*0394*/ 	.word	0x0000a0a0


	//   ....[81]....
        /*0398*/ 	.word	0x0000a140


	//   ....[82]....
        /*039c*/ 	.word	0x0000a1a0


	//   ....[83]....
        /*03a0*/ 	.word	0x0000a240


	//   ....[84]....
        /*03a4*/ 	.word	0x0000a2a0


	//   ....[85]....
        /*03a8*/ 	.word	0x0000a340


	//   ....[86]....
        /*03ac*/ 	.word	0x0000a3a0


	//   ....[87]....
        /*03b0*/ 	.word	0x0000a440


	//   ....[88]....
        /*03b4*/ 	.word	0x0000a490


	//   ....[89]....
        /*03b8*/ 	.word	0x0000a510


	//   ....[90]....
        /*03bc*/ 	.word	0x0000a560


	//   ....[91]....
        /*03c0*/ 	.word	0x0000a5b0


	//   ....[92]....
        /*03c4*/ 	.word	0x0000a600


	//----- nvinfo : EIATTR_VRC_CTA_INIT_COUNT
	.align		4
.L_1497:
        /*03c8*/ 	.byte	0x02, 0x4a
	.zero		1
	.zero		1


	//----- nvinfo : EIATTR_EXIT_INSTR_OFFSETS
	.align		4
        /*03cc*/ 	.byte	0x04, 0x1c
        /*03ce*/ 	.short	(.L_1499 - .L_1498)


	//   ....[0]....
.L_1498:
        /*03d0*/ 	.word	0x00009490


	//   ....[1]....
        /*03d4*/ 	.word	0x00009760


	//----- nvinfo : EIATTR_MAX_THREADS
	.align		4
.L_1499:
        /*03d8*/ 	.byte	0x04, 0x05
        /*03da*/ 	.short	(.L_1501 - .L_1500)
.L_1500:
        /*03dc*/ 	.word	0x00000080
        /*03e0*/ 	.word	0x00000001
        /*03e4*/ 	.word	0x00000001


	//----- nvinfo : EIATTR_CRS_STACK_SIZE
	.align		4
.L_1501:
        /*03e8*/ 	.byte	0x04, 0x1e
        /*03ea*/ 	.short	(.L_1503 - .L_1502)
.L_1502:
        /*03ec*/ 	.word	0x00000000


	//----- nvinfo : EIATTR_CBANK_PARAM_SIZE
	.align		4
.L_1503:
        /*03f0*/ 	.byte	0x03, 0x19
        /*03f2*/ 	.short	0x01f0


	//----- nvinfo : EIATTR_PARAM_CBANK
	.align		4
        /*03f4*/ 	.byte	0x04, 0x0a
        /*03f6*/ 	.short	(.L_1505 - .L_1504)
	.align		4
.L_1504:
        /*03f8*/ 	.word	index@(.nv.constant0._Z25selective_scan_bwd_kernelI32Selective_Scan_bwd_kernel_traitsILi128ELi16ELb1ELb0ELb1ELb1ELb1EN3c104HalfEfEEv12SSMParamsBwd)
        /*03fc*/ 	.short	0x0380
        /*03fe*/ 	.short	0x01f0


	//----- nvinfo : EIATTR_SW_WAR
	.align		4
.L_1505:
        /*0400*/ 	.byte	0x04, 0x36
        /*0402*/ 	.short	(.L_1507 - .L_1506)
.L_1506:
        /*0404*/ 	.word	0x00000008
.L_1507:


//--------------------- .nv.info._Z25selective_scan_bwd_kernelI32Selective_Scan_bwd_kernel_traitsILi128ELi16ELb1ELb1ELb0ELb0ELb0EN3c104HalfEfEEv12SSMParamsBwd --------------------------
	.section	.nv.info._Z25selective_scan_bwd_kernelI32Selective_Scan_bwd_kernel_traitsILi128ELi16ELb1ELb1ELb0ELb0ELb0EN3c104HalfEfEEv12SSMParamsBwd,"",@"SHT_CUDA_INFO"
	.sectionflags	@""
	.align	4


	//----- nvinfo : EIATTR_CUDA_API_VERSION
	.align		4
        /*0000*/ 	.byte	0x04, 0x37
        /*0002*/ 	.short	(.L_1509 - .L_1508)
.L_1508:
        /*0004*/ 	.word	0x00000082


	//----- nvinfo : EIATTR_KPARAM_INFO
	.align		4
.L_1509:
        /*0008*/ 	.byte	0x04, 0x17
        /*000a*/ 	.short	(.L_1511 - .L_1510)
.L_1510:
        /*000c*/ 	.word	0x00000000
        /*0010*/ 	.short	0x0000
        /*0012*/ 	.short	0x0000
        /*0014*/ 	.byte	0x00, 0xf0, 0xc1, 0x07


	//----- nvinfo : EIATTR_SPARSE_MMA_MASK
	.align		4
.L_1511:
        /*0018*/ 	.byte	0x03, 0x50
        /*001a*/ 	.short	0x0000


	//----- nvinfo : EIATTR_MAXREG_COUNT
	.align		4
        /*001c*/ 	.byte	0x03, 0x1b
        /*001e*/ 	.short	0x00a8


	//----- nvinfo : EIATTR_NUM_BARRIERS
	.align		4
        /*0020*/ 	.byte	0x02, 0x4c
        /*0022*/ 	.byte	0x01
	.zero		1


	//----- nvinfo : EIATTR_ANNOTATIONS
	.align		4
        /*0024*/ 	.byte	0x04, 0x55
        /*0026*/ 	.short	(.L_1513 - .L_1512)


	//   ....[0]....
.L_1512:
        /* <DEDUP_REMOVED lines=40> */


	//----- nvinfo : EIATTR_MERCURY_ISA_VERSION
	.align		4
.L_1513:
        /*0290*/ 	.byte	0x03, 0x5f
        /*0292*/ 	.short	0x0101


	//----- nvinfo : EIATTR_COOP_GROUP_MASK_REGIDS
	.align		4
        /*0294*/ 	.byte	0x04, 0x29
        /*0296*/ 	.short	(.L_1515 - .L_1514)


	//   ....[0]....
.L_1514:
        /*0298*/ 	.word	0xffffffff


	//   ....[1]....
        /*029c*/ 	.word	0xffffffff


	//   ....[2]....
        /*02a0*/ 	.word	0xffffffff


	//   ....[3]....
        /*02a4*/ 	.word	0xffffffff


	//   ....[4]....
        /*02a8*/ 	.word	0xffffffff


	//   ....[5]....
        /*02ac*/ 	.word	0xffffffff


	//   ....[6]....
        /*02b0*/ 	.word	0xffffffff


	//   ....[7]....
        /*02b4*/ 	.word	0xffffffff


	//   ....[8]....
        /*02b8*/ 	.word	0xffffffff


	//   ....[9]....
        /*02bc*/ 	.word	0xffffffff


	//   ....[10]....
        /*02c0*/ 	.word	0xffffffff


	//   ....[11]....
        /*02c4*/ 	.word	0xffffffff


	//   ....[12]....
        /*02c8*/ 	.word	0xffffffff


	//   ....[13]....
        /*02cc*/ 	.word	0xffffffff


	//   ....[14]....
        /*02d0*/ 	.word	0xffffffff


	//   ....[15]....
        /*02d4*/ 	.word	0xffffffff


	//   ....[16]....
        /*02d8*/ 	.word	0xffffffff


	//   ....[17]....
        /*02dc*/ 	.word	0xffffffff


	//   ....[18]....
        /*02e0*/ 	.word	0xffffffff


	//   ....[19]....
        /*02e4*/ 	.word	0xffffffff


	//   ....[20]....
        /*02e8*/ 	.word	0xffffffff


	//   ....[21]....
        /*02ec*/ 	.word	0xffffffff


	//   ....[22]....
        /*02f0*/ 	.word	0xffffffff


	//   ....[23]....
        /*02f4*/ 	.word	0xffffffff


	//   ....[24]....
        /*02f8*/ 	.word	0xffffffff


	//   ....[25]....
        /*02fc*/ 	.word	0xffffffff


	//   ....[26]....
        /*0300*/ 	.word	0xffffffff


	//   ....[27]....
        /*0304*/ 	.word	0xffffffff


	//   ....[28]....
        /*0308*/ 	.word	0xffffffff


	//   ....[29]....
        /*030c*/ 	.word	0xffffffff


	//   ....[30]....
        /*0310*/ 	.word	0xffffffff


	//   ....[31]....
        /*0314*/ 	.word	0xffffffff


	//   ....[32]....
        /*0318*/ 	.word	0xffffffff


	//   ....[33]....
        /*031c*/ 	.word	0xffffffff


	//   ....[34]....
        /*0320*/ 	.word	0xffffffff


	//   ....[35]....
        /*0324*/ 	.word	0xffffffff


	//   ....[36]....
        /*0328*/ 	.word	0xffffffff


	//   ....[37]....
        /*032c*/ 	.word	0xffffffff


	//   ....[38]....
        /*0330*/ 	.word	0xffffffff


	//   ....[39]....
        /*0334*/ 	.word	0xffffffff


	//   ....[40]....
        /*0338*/ 	.word	0xffffffff


	//   ....[41]....
        /*033c*/ 	.word	0xffffffff


	//   ....[42]....
        /*0340*/ 	.word	0xffffffff


	//   ....[43]....
        /*0344*/ 	.word	0xffffffff


	//   ....[44]....
        /*0348*/ 	.word	0xffffffff


	//   ....[45]....
        /*034c*/ 	.word	0xffffffff


	//   ....[46]....
        /*0350*/ 	.word	0xffffffff


	//   ....[47]....
        /*0354*/ 	.word	0xffffffff


	//   ....[48]....
        /*0358*/ 	.word	0xffffffff


	//   ....[49]....
        /*035c*/ 	.word	0xffffffff


	//   ....[50]....
        /*0360*/ 	.word	0xffffffff


	//   ....[51]....
        /*0364*/ 	.word	0xffffffff


	//   ....[52]....
        /*0368*/ 	.word	0xffffffff


	//   ....[53]....
        /*036c*/ 	.word	0xffffffff


	//   ....[54]....
        /*0370*/ 	.word	0xffffffff


	//   ....[55]....
        /*0374*/ 	.word	0xffffffff


	//   ....[56]....
        /*0378*/ 	.word	0x0500009b


	//   ....[57]....
        /*037c*/ 	.word	0x0500009b


	//   ....[58]....
        /*0380*/ 	.word	0x0500009b


	//   ....[59]....
        /*0384*/ 	.word	0x0500009b


	//   ....[60]....
        /*0388*/ 	.word	0x0500009b


	//   ....[61]....
        /*038c*/ 	.word	0x0500009b


	//   ....[62]....
        /*0390*/ 	.word	0x0500009b


	//   ....[63]....
        /*0394*/ 	.word	0x0500009b


	//   ....[64]....
        /*0398*/ 	.word	0x0500009b


	//   ....[65]....
        /*039c*/ 	.word	0x0500009b


	//   ....[66]....
        /*03a0*/ 	.word	0x0500009b


	//   ....[67]....
        /*03a4*/ 	.word	0x0500009b


	//   ....[68]....
        /*03a8*/ 	.word	0x0500009b


	//   ....[69]....
        /*03ac*/ 	.word	0x0500009b


	//   ....[70]....
        /*03b0*/ 	.word	0x0500009b


	//   ....[71]....
        /*03b4*/ 	.word	0x0500009b


	//   ....[72]....
        /*03b8*/ 	.word	0x0500009b


	//   ....[73]....
        /*03bc*/ 	.word	0x0500009b


	//   ....[74]....
        /*03c0*/ 	.word	0x0500009b


	//   ....[75]....
        /*03c4*/ 	.word	0x0500009b


	//   ....[76]....
        /*03c8*/ 	.word	0x0500009b


	//   ....[77]....
        /*03cc*/ 	.word	0x0500009b


	//   ....[78]....
        /*03d0*/ 	.word	0x0500009b


	//   ....[79]....
        /*03d4*/ 	.word	0x0500009b


	//   ....[80]....
        /*03d8*/ 	.word	0x0500009b


	//   ....[81]....
        /*03dc*/ 	.word	0x0500009b


	//   ....[82]....
        /*03e0*/ 	.word	0x0500009b


	//   ....[83]....
        /*03e4*/ 	.word	0x0500009b


	//   ....[84]....
        /*03e8*/ 	.word	0x0500009b


	//   ....[85]....
        /*03ec*/ 	.word	0x0500009b


	//   ....[86]....
        /*03f0*/ 	.word	0x0500009b


	//   ....[87]....
        /*03f4*/ 	.word	0x0500009b


	//----- nvinfo : EIATTR_COOP_GROUP_INSTR_OFFSETS
	.align		4
.L_1515:
        /*03f8*/ 	.byte	0x04, 0x28
        /*03fa*/ 	.short	(.L_1517 - .L_1516)


	//   ....[0]....
.L_1516:
        /*03fc*/ 	.word	0x000009b0


	//   ....[1]....
        /*0400*/ 	.word	0x00000a60


	//   ....[2]....
        /*0404*/ 	.word	0x00000c60


	//   ....[3]....
        /*0408*/ 	.word	0x00001700


	//   ....[4]....
        /*040c*/ 	.word	0x00002340


	//   ....[5]....
        /*0410*/ 	.word	0x00002350


	//   ....[6]....
        /*0414*/ 	.word	0x00002390


	//   ....[7]....
        /*0418*/ 	.word	0x000023a0


	//   ....[8]....
        /*041c*/ 	.word	0x000023e0


	//   ....[9]....
        /*0420*/ 	.word	0x000023f0


	//   ....[10]....
        /*0424*/ 	.word	0x00002430


	//   ....[11]....
        /*0428*/ 	.word	0x00002440


	//   ....[12]....
        /*042c*/ 	.word	0x00002480


	//   ....[13]....
        /*0430*/ 	.word	0x00002490


	//   ....[14]....
        /*0434*/ 	.word	0x00002550


	//   ....[15]....
        /*0438*/ 	.word	0x00002560


	//   ....[16]....
        /*043c*/ 	.word	0x00002570


	//   ....[17]....
        /*0440*/ 	.word	0x00002580


	//   ....[18]....
        /*0444*/ 	.word	0x00002b60


	//   ....[19]....
        /*0448*/ 	.word	0x00002b90


	//   ....[20]....
        /*044c*/ 	.word	0x00002c00


	//   ....[21]....
        /*0450*/ 	.word	0x00002c20


	//   ....[22]....
        /*0454*/ 	.word	0x00002c70


	//   ....[23]....
        /*0458*/ 	.word	0x00002c80


	//   ....[24]....
        /*045c*/ 	.word	0x00002cd0


	//   ....[25]....
        /*0460*/ 	.word	0x00002ce0


	//   ....[26]....
        /*0464*/ 	.word	0x00002d30


	//   ....[27]....
        /*0468*/ 	.word	0x00002d40


	//   ....[28]....
        /*046c*/ 	.word	0x00002d90


	//   ....[29]....
        /*0470*/ 	.word	0x00002da0


	//   ....[30]....
        /*0474*/ 	.word	0x00002db0


	//   ....[31]....
        /*0478*/ 	.word	0x00002dc0


	//   ....[32]....
        /*047c*/ 	.word	0x00002df0


	//   ....[33]....
        /*0480*/ 	.word	0x00002e00


	//   ....[34]....
        /*0484*/ 	.word	0x000042e0


	//   ....[35]....
        /*0488*/ 	.word	0x000042f0


	//   ....[36]....
        /*048c*/ 	.word	0x00004370


	//   ....[37]....
        /*0490*/ 	.word	0x00004380


	//   ....[38]....
        /*0494*/ 	.word	0x000043b0


	//   ....[39]....
        /*0498*/ 	.word	0x00004670


	//   ....[40]....
        /*049c*/ 	.word	0x00004770


	//   ....[41]....
        /*04a0*/ 	.word	0x00004780


	//   ....[42]....
        /*04a4*/ 	.word	0x00004850


	//   ....[43]....
        /*04a8*/ 	.word	0x00004860


	//   ....[44]....
        /*04ac*/ 	.word	0x00005030


	//   ....[45]....
        /*04b0*/ 	.word	0x00005220


	//   ....[46]....
        /*04b4*/ 	.word	0x000054f0


	//   ....[47]....
        /*04b8*/ 	.word	0x00005510


	//   ....[48]....
        /*04bc*/ 	.word	0x00005540


	//   ....[49]....
        /*04c0*/ 	.word	0x00005580


	//   ....[50]....
        /*04c4*/ 	.word	0x000055a0


	//   ....[51]....
        /*04c8*/ 	.word	0x000057b0


	//   ....[52]....
        /*04cc*/ 	.word	0x000057d0


	//   ....[53]....
        /*04d0*/ 	.word	0x00005800


	//   ....[54]....
        /*04d4*/ 	.word	0x00005840


	//   ....[55]....
        /*04d8*/ 	.word	0x00005860


	//   ....[56]....
        /*04dc*/ 	.word	0x00005ce0


	//   ....[57]....
        /*04e0*/ 	.word	0x00005d30


	//   ....[58]....
        /*04e4*/ 	.word	0x00005dd0


	//   ....[59]....
        /*04e8*/ 	.word	0x00005e20


	//   ....[60]....
        /*04ec*/ 	.word	0x00005ec0


	//   ....[61]....
        /*04f0*/ 	.word	0x00005f10


	//   ....[62]....
        /*04f4*/ 	.word	0x00005fb0


	//   ....[63]....
        /*04f8*/ 	.word	0x00006000


	//   ....[64]....
        /*04fc*/ 	.word	0x000060a0


	//   ....[65]....
        /*0500*/ 	.word	0x000060f0


	//   ....[66]....
        /*0504*/ 	.word	0x00006190


	//   ....[67]....
        /*0508*/ 	.word	0x00006230


	//   ....[68]....
        /*050c*/ 	.word	0x000062d0


	//   ....[69]....
        /*0510*/ 	.word	0x00006370


	//   ....[70]....
        /*0514*/ 	.word	0x000063c0


	//   ....[71]....
        /*0518*/ 	.word	0x00006420


	//   ....[72]....
        /*051c*/ 	.word	0x000064d0


	//   ....[73]....
        /*0520*/ 	.word	0x00006530


	//   ....[74]....
        /*0524*/ 	.word	0x000065e0


	//   ....[75]....
        /*0528*/ 	.word	0x00006630


	//   ....[76]....
        /*052c*/ 	.word	0x000066d0


	//   ....[77]....
        /*0530*/ 	.word	0x00006720


	//   ....[78]....
        /*0534*/ 	.word	0x000067c0


	//   ....[79]....
        /*0538*/ 	.word	0x00006810


	//   ....[80]....
        /*053c*/ 	.word	0x000068b0


	//   ....[81]....
        /*0540*/ 	.word	0x00006900


	//   ....[82]....
        /*0544*/ 	.word	0x000069b0


	//   ....[83]....
        /*0548*/ 	.word	0x00006a00


	//   ....[84]....
        /*054c*/ 	.word	0x00006a90


	//   ....[85]....
        /*0550*/ 	.word	0x00006ae0


	//   ....[86]....
        /*0554*/ 	.word	0x00006b50


	//   ....[87]....
        /*0558*/ 	.word	0x00006ba0


	//----- nvinfo : EIATTR_VRC_CTA_INIT_COUNT
	.align		4
.L_1517:
        /*055c*/ 	.byte	0x02, 0x4a
	.zero		1
	.zero		1


	//----- nvinfo : EIATTR_EXIT_INSTR_OFFSETS
	.align		4
        /*0560*/ 	.byte	0x04, 0x1c
        /*0562*/ 	.short	(.L_1519 - .L_1518)


	//   ....[0]....
.L_1518:
        /*0564*/ 	.word	0x000059a0


	//   ....[1]....
        /*0568*/ 	.word	0x00005c80


	//----- nvinfo : EIATTR_MAX_THREADS
	.align		4
.L_1519:
        /*056c*/ 	.byte	0x04, 0x05
        /*056e*/ 	.short	(.L_1521 - .L_1520)
.L_1520:
        /*0570*/ 	.word	0x00000080
        /*0574*/ 	.word	0x00000001
        /*0578*/ 	.word	0x00000001


	//----- nvinfo : EIATTR_CRS_STACK_SIZE
	.align		4
.L_1521:
        /*057c*/ 	.byte	0x04, 0x1e
        /*057e*/ 	.short	(.L_1523 - .L_1522)
.L_1522:
        /*0580*/ 	.word	0x00000000


	//----- nvinfo : EIATTR_CBANK_PARAM_SIZE
	.align		4
.L_1523:
        /*0584*/ 	.byte	0x03, 0x19
        /*0586*/ 	.short	0x01f0


	//----- nvinfo : EIATTR_PARAM_CBANK
	.align		4
        /*0588*/ 	.byte	0x04, 0x0a
        /*058a*/ 	.short	(.L_1525 - .L_1524)
	.align		4
.L_1524:
        /*058c*/ 	.word	index@(.nv.constant0._Z25selective_scan_bwd_kernelI32Selective_Scan_bwd_kernel_traitsILi128ELi16ELb1ELb1ELb0ELb0ELb0EN3c104HalfEfEEv12SSMParamsBwd)
        /*0590*/ 	.short	0x0380
        /*0592*/ 	.short	0x01f0


	//----- nvinfo : EIATTR_SW_WAR
	.align		4
.L_1525:
        /*0594*/ 	.byte	0x04, 0x36
        /*0596*/ 	.short	(.L_1527 - .L_1526)
.L_1526:
        /*0598*/ 	.word	0x00000008
.L_1527:


//--------------------- .nv.info._Z25selective_scan_bwd_kernelI32Selective_Scan_bwd_kernel_traitsILi128ELi16ELb1ELb1ELb0ELb0ELb1EN3c104HalfEfEEv12SSMParamsBwd --------------------------
	.section	.nv.info._Z25selective_scan_bwd_kernelI32Selective_Scan_bwd_kernel_traitsILi128ELi16ELb1ELb1ELb0ELb0ELb1EN3c104HalfEfEEv12SSMParamsBwd,"",@"SHT_CUDA_INFO"
	.sectionflags	@""
	.align	4


	//----- nvinfo : EIATTR_CUDA_API_VERSION
	.align		4
        /*0000*/ 	.byte	0x04, 0x37
        /*0002*/ 	.short	(.L_1529 - .L_1528)
.L_1528:
        /*0004*/ 	.word	0x00000082


	//----- nvinfo : EIATTR_KPARAM_INFO
	.align		4
.L_1529:
        /*0008*/ 	.byte	0x04, 0x17
        /*000a*/ 	.short	(.L_1531 - .L_1530)
.L_1530:
        /*000c*/ 	.word	0x00000000
        /*0010*/ 	.short	0x0000
        /*0012*/ 	.short	0x0000
        /*0014*/ 	.byte	0x00, 0xf0, 0xc1, 0x07


	//----- nvinfo : EIATTR_SPARSE_MMA_MASK
	.align		4
.L_1531:
        /*0018*/ 	.byte	0x03, 0x50
        /*001a*/ 	.short	0x0000


	//----- nvinfo : EIATTR_MAXREG_COUNT
	.align		4
        /*001c*/ 	.byte	0x03, 0x1b
        /*001e*/ 	.short	0x00a8


	//----- nvinfo : EIATTR_NUM_BARRIERS
	.align		4
        /*0020*/ 	.byte	0x02, 0x4c
        /*0022*/ 	.byte	0x01
	.zero		1


	//----- nvinfo : EIATTR_ANNOTATIONS
	.align		4
        /*0024*/ 	.byte	0x04, 0x55
        /*0026*/ 	.short	(.L_1533 - .L_1532)


	//   ....[0]....
.L_1532:
        /* <DEDUP_REMOVED lines=40> */


	//----- nvinfo : EIATTR_MERCURY_ISA_VERSION
	.align		4
.L_1533:
        /*0290*/ 	.byte	0x03, 0x5f
        /*0292*/ 	.short	0x0101


	//----- nvinfo : EIATTR_COOP_GROUP_MASK_REGIDS
	.align		4
        /*0294*/ 	.byte	0x04, 0x29
        /*0296*/ 	.short	(.L_1535 - .L_1534)


	//   ....[0]....
.L_1534:
        /*0298*/ 	.word	0xffffffff


	//   ....[1]....
        /*029c*/ 	.word	0xffffffff


	//   ....[2]....
        /*02a0*/ 	.word	0xffffffff


	//   ....[3]....
        /*02a4*/ 	.word	0xffffffff


	//   ....[4]....
        /*02a8*/ 	.word	0xffffffff


	//   ....[5]....
        /*02ac*/ 	.word	0xffffffff


	//   ....[6]....
        /*02b0*/ 	.word	0xffffffff


	//   ....[7]....
        /*02b4*/ 	.word	0xffffffff


	//   ....[8]....
        /*02b8*/ 	.word	0xffffffff


	//   ....[9]....
        /*02bc*/ 	.word	0xffffffff


	//   ....[10]....
        /*02c0*/ 	.word	0xffffffff


	//   ....[11]....
        /*02c4*/ 	.word	0xffffffff


	//   ....[12]....
        /*02c8*/ 	.word	0xffffffff


	//   ....[13]....
        /*02cc*/ 	.word	0xffffffff


	//   ....[14]....
        /*02d0*/ 	.word	0xffffffff


	//   ....[15]....
        /*02d4*/ 	.word	0xffffffff


	//   ....[16]....
        /*02d8*/ 	.word	0xffffffff


	//   ....[17]....
        /*02dc*/ 	.word	0xffffffff


	//   ....[18]....
        /*02e0*/ 	.word	0xffffffff


	//   ....[19]....
        /*02e4*/ 	.word	0xffffffff


	//   ....[20]....
        /*02e8*/ 	.word	0xffffffff


	//   ....[21]....
        /*02ec*/ 	.word	0xffffffff


	//   ....[22]....
        /*02f0*/ 	.word	0xffffffff


	//   ....[23]....
        /*02f4*/ 	.word	0xffffffff


	//   ....[24]....
        /*02f8*/ 	.word	0xffffffff


	//   ....[25]....
        /*02fc*/ 	.word	0xffffffff


	//   ....[26]....
        /*0300*/ 	.word	0xffffffff


	//   ....[27]....
        /*0304*/ 	.word	0xffffffff


	//   ....[28]....
        /*0308*/ 	.word	0xffffffff


	//   ....[29]....
        /*030c*/ 	.word	0xffffffff


	//   ....[30]....
        /*0310*/ 	.word	0xffffffff


	//   ....[31]....
        /*0314*/ 	.word	0xffffffff


	//   ....[32]....
        /*0318*/ 	.word	0xffffffff


	//   ....[33]....
        /*031c*/ 	.word	0xffffffff


	//   ....[34]....
        /*0320*/ 	.word	0xffffffff


	//   ....[35]....
        /*0324*/ 	.word	0xffffffff


	//   ....[36]....
        /*0328*/ 	.word	0xffffffff


	//   ....[37]....
        /*032c*/ 	.word	0xffffffff


	//   ....[38]....
        /*0330*/ 	.word	0xffffffff


	//   ....[39]....
        /*0334*/ 	.word	0xffffffff


	//   ....[40]....
        /*0338*/ 	.word	0xffffffff


	//   ....[41]....
        /*033c*/ 	.word	0xffffffff


	//   ....[42]....
        /*0340*/ 	.word	0xffffffff


	//   ....[43]....
        /*0344*/ 	.word	0xffffffff


	//   ....[44]....
        /*0348*/ 	.word	0xffffffff


	//   ....[45]....
        /*034c*/ 	.word	0xffffffff


	//   ....[46]....
        /*0350*/ 	.word	0xffffffff


	//   ....[47]....
        /*0354*/ 	.word	0xffffffff


	//   ....[48]....
        /*0358*/ 	.word	0xffffffff


	//   ....[49]....
        /*035c*/ 	.word	0xffffffff


	//   ....[50]....
        /*0360*/ 	.word	0xffffffff


	//   ....[51]....
        /*0364*/ 	.word	0xffffffff


	//   ....[52]....
        /*0368*/ 	.word	0xffffffff


	//   ....[53]....
        /*036c*/ 	.word	0xffffffff


	//   ....[54]....
        /*0370*/ 	.word	0xffffffff


	//   ....[55]....
        /*0374*/ 	.word	0xffffffff


	//   ....[56]....
        /*0378*/ 	.word	0xffffffff


	//   ....[57]....
        /*037c*/ 	.word	0xffffffff


	//   ....[58]....
        /*0380*/ 	.word	0xffffffff


	//   ....[59]....
        /*0384*/ 	.word	0xffffffff


	//   ....[60]....
        /*0388*/ 	.word	0x0500009b


	//   ....[61]....
        /*038c*/ 	.word	0x0500009b


	//   ....[62]....
        /*0390*/ 	.word	0x0500009b


	//   ....[63]....
        /*0394*/ 	.word	0x0500009b


	//   ....[64]....
        /*0398*/ 	.word	0x0500009b


	//   ....[65]....
        /*039c*/ 	.word	0x0500009b


	//   ....[66]....
        /*03a0*/ 	.word	0x0500009b


	//   ....[67]....
        /*03a4*/ 	.word	0x0500009b


	//   ....[68]....
        /*03a8*/ 	.word	0x0500009b


	//   ....[69]....
        /*03ac*/ 	.word	0x0500009b


	//   ....[70]....
        /*03b0*/ 	.word	0x0500009b


	//   ....[71]....
        /*03b4*/ 	.word	0x0500009b


	//   ....[72]....
        /*03b8*/ 	.word	0x0500009b


	//   ....[73]....
        /*03bc*/ 	.word	0x0500009b


	//   ....[74]....
        /*03c0*/ 	.word	0x0500009b


	//   ....[75]....
        /*03c4*/ 	.word	0x0500009b


	//   ....[76]....
        /*03c8*/ 	.word	0x0500009b


	//   ....[77]....
        /*03cc*/ 	.word	0x0500009b


	//   ....[78]....
        /*03d0*/ 	.word	0x0500009b


	//   ....[79]....
        /*03d4*/ 	.word	0x0500009b


	//   ....[80]....
        /*03d8*/ 	.word	0x0500009b


	//   ....[81]....
        /*03dc*/ 	.word	0x0500009b


	//   ....[82]....
        /*03e0*/ 	.word	0x0500009b


	//   ....[83]....
        /*03e4*/ 	.word	0x0500009b


	//   ....[84]....
        /*03e8*/ 	.word	0x0500009b


	//   ....[85]....
        /*03ec*/ 	.word	0x0500009b


	//   ....[86]....
        /*03f0*/ 	.word	0x0500009b


	//   ....[87]....
        /*03f4*/ 	.word	0x0500009b


	//   ....[88]....
        /*03f8*/ 	.word	0x0500009b


	//   ....[89]....
        /*03fc*/ 	.word	0x0500009b


	//   ....[90]....
        /*0400*/ 	.word	0x0500009b


	//   ....[91]....
        /*0404*/ 	.word	0x0500009b


	//----- nvinfo : EIATTR_COOP_GROUP_INSTR_OFFSETS
	.align		4
.L_1535:
        /*0408*/ 	.byte	0x04, 0x28
        /*040a*/ 	.short	(.L_1537 - .L_1536)


	//   ....[0]....
.L_1536:
        /*040c*/ 	.word	0x00000a30


	//   ....[1]....
        /*0410*/ 	.word	0x00000b10


	//   ....[2]....
        /*0414*/ 	.word	0x00000c30


	//   ....[3]....
        /*0418*/ 	.word	0x00000d30


	//   ....[4]....
        /*041c*/ 	.word	0x000015a0


	//   ....[5]....
        /*0420*/ 	.word	0x00001f00


	//   ....[6]....
        /*0424*/ 	.word	0x00002180


	//   ....[7]....
        /*0428*/ 	.word	0x00002b50


	//   ....[8]....
        /*042c*/ 	.word	0x00003790


	//   ....[9]....
        /*0430*/ 	.word	0x000037a0


	//   ....[10]....
        /*0434*/ 	.word	0x000037e0


	//   ....[11]....
        /*0438*/ 	.word	0x000037f0


	//   ....[12]....
        /*043c*/ 	.word	0x00003830


	//   ....[13]....
        /*0440*/ 	.word	0x00003840


	//   ....[14]....
        /*0444*/ 	.word	0x00003880


	//   ....[15]....
        /*0448*/ 	.word	0x00003890


	//   ....[16]....
        /*044c*/ 	.word	0x000038d0


	//   ....[17]....
        /*0450*/ 	.word	0x000038e0


	//   ....[18]....
        /*0454*/ 	.word	0x000039a0


	//   ....[19]....
        /*0458*/ 	.word	0x000039b0


	//   ....[20]....
        /*045c*/ 	.word	0x000039c0


	//   ....[21]....
        /*0460*/ 	.word	0x000039d0


	//   ....[22]....
        /*0464*/ 	.word	0x00003fb0


	//   ....[23]....
        /*0468*/ 	.word	0x00003fe0


	//   ....[24]....
        /*046c*/ 	.word	0x00004050


	//   ....[25]....
        /*0470*/ 	.word	0x00004070


	//   ....[26]....
        /*0474*/ 	.word	0x000040c0


	//   ....[27]....
        /*0478*/ 	.word	0x000040d0


	//   ....[28]....
        /*047c*/ 	.word	0x00004120


	//   ....[29]....
        /*0480*/ 	.word	0x00004130


	//   ....[30]....
        /*0484*/ 	.word	0x00004180


	//   ....[31]....
        /*0488*/ 	.word	0x00004190


	//   ....[32]....
        /*048c*/ 	.word	0x000041e0


	//   ....[33]....
        /*0490*/ 	.word	0x000041f0


	//   ....[34]....
        /*0494*/ 	.word	0x00004200


	//   ....[35]....
        /*0498*/ 	.word	0x00004210


	//   ....[36]....
        /*049c*/ 	.word	0x00004240


	//   ....[37]....
        /*04a0*/ 	.word	0x00004250


	//   ....[38]....
        /*04a4*/ 	.word	0x00005790


	//   ....[39]....
        /*04a8*/ 	.word	0x000057a0


	//   ....[40]....
        /*04ac*/ 	.word	0x000057f0


	//   ....[41]....
        /*04b0*/ 	.word	0x00005800


	//   ....[42]....
        /*04b4*/ 	.word	0x00005830


	//   ....[43]....
        /*04b8*/ 	.word	0x00005850


	//   ....[44]....
        /*04bc*/ 	.word	0x00005bd0


	//   ....[45]....
        /*04c0*/ 	.word	0x00005be0


	//   ....[46]....
        /*04c4*/ 	.word	0x00005cb0


	//   ....[47]....
        /*04c8*/ 	.word	0x00005cc0


	//   ....[48]....
        /*04cc*/ 	.word	0x00006470


	//   ....[49]....
        /*04d0*/ 	.word	0x00006670


	//   ....[50]....
        /*04d4*/ 	.word	0x00006930


	//   ....[51]....
        /*04d8*/ 	.word	0x00006950


	//   ....[52]....
        /*04dc*/ 	.word	0x00006980


	//   ....[53]....
        /*04e0*/ 	.word	0x000069c0


	//   ....[54]....
        /*04e4*/ 	.word	0x000069e0


	//   ....[55]....
        /*04e8*/ 	.word	0x00006bf0


	//   ....[56]....
        /*04ec*/ 	.word	0x00006c10


	//   ....[57]....
        /*04f0*/ 	.word	0x00006c40


	//   ....[58]....
        /*04f4*/ 	.word	0x00006c80


	//   ....[59]....
        /*04f8*/ 	.word	0x00006ca0


	//   ....[60]....
        /*04fc*/ 	.word	0x00007120


	//   ....[61]....
        /*0500*/ 	.word	0x00007170


	//   ....[62]....
        /*0504*/ 	.word	0x00007210


	//   ....[63]....
        /*0508*/ 	.word	0x00007260


	//   ....[64]....
        /*050c*/ 	.word	0x00007300


	//   ....[65]....
        /*0510*/ 	.word	0x00007350


	//   ....[66]....
        /*0514*/ 	.word	0x000073f0


	//   ....[67]....
        /*0518*/ 	.word	0x00007440


	//   ....[68]....
        /*051c*/ 	.word	0x000074e0


	//   ....[69]....
        /*0520*/ 	.word	0x00007530


	//   ....[70]....
        /*0524*/ 	.word	0x000075d0


	//   ....[71]....
        /*0528*/ 	.word	0x00007670


	//   ....[72]....
        /*052c*/ 	.word	0x00007710


	//   ....[73]....
        /*0530*/ 	.word	0x000077b0


	//   ....[74]....
        /*0534*/ 	.word	0x00007800


	//   ....[75]....
        /*0538*/ 	.word	0x00007860


	//   ....[76]....
        /*053c*/ 	.word	0x00007910


	//   ....[77]....
        /*0540*/ 	.word	0x00007970


	//   ....[78]....
        /*0544*/ 	.word	0x00007a20


	//   ....[79]....
        /*0548*/ 	.word	0x00007a70


	//   ....[80]....
        /*054c*/ 	.word	0x00007b10


	//   ....[81]....
        /*0550*/ 	.word	0x00007b60


	//   ....[82]....
        /*0554*/ 	.word	0x00007c00


	//   ....[83]....
        /*0558*/ 	.word	0x00007c50


	//   ....[84]....
        /*055c*/ 	.word	0x00007cf0


	//   ....[85]....
        /*0560*/ 	.word	0x00007d40


	//   ....[86]....
        /*0564*/ 	.word	0x00007df0


	//   ....[87]....
        /*0568*/ 	.word	0x00007e40


	//   ....[88]....
        /*056c*/ 	.word	0x00007ed0


	//   ....[89]....
        /*0570*/ 	.word	0x00007f20


	//   ....[90]....
        /*0574*/ 	.word	0x00007f90


	//   ....[91]....
        /*0578*/ 	.word	0x00007fe0


	//----- nvinfo : EIATTR_VRC_CTA_INIT_COUNT
	.align		4
.L_1537:
        /*057c*/ 	.byte	0x02, 0x4a
	.zero		1
	.zero		1


	//----- nvinfo : EIATTR_EXIT_INSTR_OFFSETS
	.align		4
        /*0580*/ 	.byte	0x04, 0x1c
        /*0582*/ 	.short	(.L_1539 - .L_1538)


	//   ....[0]....
.L_1538:
        /*0584*/ 	.word	0x00006de0


	//   ....[1]....
        /*0588*/ 	.word	0x000070c0


	//----- nvinfo : EIATTR_MAX_THREADS
	.align		4
.L_1539:
        /*058c*/ 	.byte	0x04, 0x05
        /*058e*/ 	.short	(.L_1541 - .L_1540)
.L_1540:
        /*0590*/ 	.word	0x00000080
        /*0594*/ 	.word	0x00000001
        /*0598*/ 	.word	0x00000001


	//----- nvinfo : EIATTR_CRS_STACK_SIZE
	.align		4
.L_1541:
        /*059c*/ 	.byte	0x04, 0x1e
        /*059e*/ 	.short	(.L_1543 - .L_1542)
.L_1542:
        /*05a0*/ 	.word	0x00000000


	//----- nvinfo : EIATTR_CBANK_PARAM_SIZE
	.align		4
.L_1543:
        /*05a4*/ 	.byte	0x03, 0x19
        /*05a6*/ 	.short	0x01f0


	//----- nvinfo : EIATTR_PARAM_CBANK
	.align		4
        /*05a8*/ 	.byte	0x04, 0x0a
        /*05aa*/ 	.short	(.L_1545 - .L_1544)
	.align		4
.L_1544:
        /*05ac*/ 	.word	index@(.nv.constant0._Z25selective_scan_bwd_kernelI32Selective_Scan_bwd_kernel_traitsILi128ELi16ELb1ELb1ELb0ELb0ELb1EN3c104HalfEfEEv12SSMParamsBwd)
        /*05b0*/ 	.short	0x0380
        /*05b2*/ 	.short	0x01f0


	//----- nvinfo : EIATTR_SW_WAR
	.align		4
.L_1545:
        /*05b4*/ 	.byte	0x04, 0x36
        /*05b6*/ 	.short	(.L_1547 - .L_1546)
.L_1546:
        /*05b8*/ 	.word	0x00000008
.L_1547:


//--------------------- .nv.info._Z25selective_scan_bwd_kernelI32Selective_Scan_bwd_kernel_traitsILi128ELi16ELb1ELb1ELb0ELb1ELb0EN3c104HalfEfEEv12SSMParamsBwd --------------------------
	.section	.nv.info._Z25selective_scan_bwd_kernelI32Selective_Scan_bwd_kernel_traitsILi128ELi16ELb1ELb1ELb0ELb1ELb0EN3c104HalfEfEEv12SSMParamsBwd,"",@"SHT_CUDA_INFO"
	.sectionflags	@""
	.align	4


	//----- nvinfo : EIATTR_CUDA_API_VERSION
	.align		4
        /*0000*/ 	.byte	0x04, 0x37
        /*0002*/ 	.short	(.L_1549 - .L_1548)
.L_1548:
        /*0004*/ 	.word	0x00000082


	//----- nvinfo : EIATTR_KPARAM_INFO
	.align		4
.L_1549:
        /*0008*/ 	.byte	0x04, 0x17
        /*000a*/ 	.short	(.L_1551 - .L_1550)
.L_1550:
        /*000c*/ 	.word	0x00000000
        /*0010*/ 	.short	0x0000
        /*0012*/ 	.short	0x0000
        /*0014*/ 	.byte	0x00, 0xf0, 0xc1, 0x07


	//----- nvinfo : EIATTR_SPARSE_MMA_MASK
	.align		4
.L_1551:
        /*0018*/ 	.byte	0x03, 0x50
        /*001a*/ 	.short	0x0000


	//----- nvinfo : EIATTR_MAXREG_COUNT
	.align		4
        /*001c*/ 	.byte	0x03, 0x1b
        /*001e*/ 	.short	0x00a8


	//----- nvinfo : EIATTR_NUM_BARRIERS
	.align		4
        /*0020*/ 	.byte	0x02, 0x4c
        /*0022*/ 	.byte	0x01
	.zero		1


	//----- nvinfo : EIATTR_ANNOTATIONS
	.align		4
        /*0024*/ 	.byte	0x04, 0x55
        /*0026*/ 	.short	(.L_1553 - .L_1552)


	//   ....[0]....
.L_1552:
        /* <DEDUP_REMOVED lines=40> */


	//----- nvinfo : EIATTR_MERCURY_ISA_VERSION
	.align		4
.L_1553:
        /*0290*/ 	.byte	0x03, 0x5f
        /*0292*/ 	.short	0x0101


	//----- nvinfo : EIATTR_COOP_GROUP_MASK_REGIDS
	.align		4
        /*0294*/ 	.byte	0x04, 0x29
        /*0296*/ 	.short	(.L_1555 - .L_1554)


	//   ....[0]....
.L_1554:
        /*0298*/ 	.word	0xffffffff


	//   ....[1]....
        /*029c*/ 	.word	0xffffffff


	//   ....[2]....
        /*02a0*/ 	.word	0xffffffff


	//   ....[3]....
        /*02a4*/ 	.word	0xffffffff


	//   ....[4]....
        /*02a8*/ 	.word	0xffffffff


	//   ....[5]....
        /*02ac*/ 	.word	0xffffffff


	//   ....[6]....
        /*02b0*/ 	.word	0xffffffff


	//   ....[7]....
        /*02b4*/ 	.word	0xffffffff


	//   ....[8]....
        /*02b8*/ 	.word	0xffffffff


	//   ....[9]....
        /*02bc*/ 	.word	0xffffffff


	//   ....[10]....
        /*02c0*/ 	.word	0xffffffff


	//   ....[11]....
        /*02c4*/ 	.word	0xffffffff


	//   ....[12]....
        /*02c8*/ 	.word	0xffffffff


	//   ....[13]....
        /*02cc*/ 	.word	0xffffffff


	//   ....[14]....
        /*02d0*/ 	.word	0xffffffff


	//   ....[15]....
        /*02d4*/ 	.word	0xffffffff


	//   ....[16]....
        /*02d8*/ 	.word	0xffffffff


	//   ....[17]....
        /*02dc*/ 	.word	0xffffffff


	//   ....[18]....
        /*02e0*/ 	.word	0xffffffff


	//   ....[19]....
        /*02e4*/ 	.word	0xffffffff


	//   ....[20]....
        /*02e8*/ 	.word	0xffffffff


	//   ....[21]....
        /*02ec*/ 	.word	0xffffffff


	//   ....[22]....
        /*02f0*/ 	.word	0xffffffff


	//   ....[23]....
        /*02f4*/ 	.word	0xffffffff


	//   ....[24]....
        /*02f8*/ 	.word	0xffffffff


	//   ....[25]....
        /*02fc*/ 	.word	0xffffffff


	//   ....[26]....
        /*0300*/ 	.word	0xffffffff


	//   ....[27]....
        /*0304*/ 	.word	0xffffffff


	//   ....[28]....
        /*0308*/ 	.word	0xffffffff


	//   ....[29]....
        /*030c*/ 	.word	0xffffffff


	//   ....[30]....
        /*0310*/ 	.word	0xffffffff


	//   ....[31]....
        /*0314*/ 	.word	0xffffffff


	//   ....[32]....
        /*0318*/ 	.word	0xffffffff


	//   ....[33]....
        /*031c*/ 	.word	0xffffffff


	//   ....[34]....
        /*0320*/ 	.word	0xffffffff


	//   ....[35]....
        /*0324*/ 	.word	0xffffffff


	//   ....[36]....
        /*0328*/ 	.word	0xffffffff


	//   ....[37]....
        /*032c*/ 	.word	0xffffffff


	//   ....[38]....
        /*0330*/ 	.word	0xffffffff


	//   ....[39]....
        /*0334*/ 	.word	0xffffffff


	//   ....[40]....
        /*0338*/ 	.word	0xffffffff


	//   ....[41]....
        /*033c*/ 	.word	0xffffffff


	//   ....[42]....
        /*0340*/ 	.word	0xffffffff


	//   ....[43]....
        /*0344*/ 	.word	0xffffffff


	//   ....[44]....
        /*0348*/ 	.word	0xffffffff


	//   ....[45]....
        /*034c*/ 	.word	0xffffffff


	//   ....[46]....
        /*0350*/ 	.word	0xffffffff


	//   ....[47]....
        /*0354*/ 	.word	0xffffffff


	//   ....[48]....
        /*0358*/ 	.word	0xffffffff


	//   ....[49]....
        /*035c*/ 	.word	0xffffffff


	//   ....[50]....
        /*0360*/ 	.word	0xffffffff


	//   ....[51]....
        /*0364*/ 	.word	0xffffffff


	//   ....[52]....
        /*0368*/ 	.word	0xffffffff


	//   ....[53]....
        /*036c*/ 	.word	0xffffffff


	//   ....[54]....
        /*0370*/ 	.word	0xffffffff


	//   ....[55]....
        /*0374*/ 	.word	0xffffffff


	//   ....[56]....
        /*0378*/ 	.word	0xffffffff


	//   ....[57]....
        /*037c*/ 	.word	0x0500009b


	//   ....[58]....
        /*0380*/ 	.word	0x0500009b


	//   ....[59]....
        /*0384*/ 	.word	0x0500009b


	//   ....[60]....
        /*0388*/ 	.word	0x0500009b


	//   ....[61]....
        /*038c*/ 	.word	0x0500009b


	//   ....[62]....
        /*0390*/ 	.word	0x0500009b


	//   ....[63]....
        /*0394*/ 	.word	0x0500009b


	//   ....[64]....
        /*0398*/ 	.word	0x0500009b


	//   ....[65]....
        /*039c*/ 	.word	0x0500009b


	//   ....[66]....
        /*03a0*/ 	.word	0x0500009b


	//   ....[67]....
        /*03a4*/ 	.word	0x0500009b


	//   ....[68]....
        /*03a8*/ 	.word	0x0500009b


	//   ....[69]....
        /*03ac*/ 	.word	0x0500009b


	//   ....[70]....
        /*03b0*/ 	.word	0x0500009b


	//   ....[71]....
        /*03b4*/ 	.word	0x0500009b


	//   ....[72]....
        /*03b8*/ 	.word	0x0500009b


	//   ....[73]....
        /*03bc*/ 	.word	0x0500009b


	//   ....[74]....
        /*03c0*/ 	.word	0x0500009b


	//   ....[75]....
        /*03c4*/ 	.word	0x0500009b


	//   ....[76]....
        /*03c8*/ 	.word	0x0500009b


	//   ....[77]....
        /*03cc*/ 	.word	0x0500009b


	//   ....[78]....
        /*03d0*/ 	.word	0x0500009b


	//   ....[79]....
        /*03d4*/ 	.word	0x0500009b


	//   ....[80]....
        /*03d8*/ 	.word	0x0500009b


	//   ....[81]....
        /*03dc*/ 	.word	0x0500009b


	//   ....[82]....
        /*03e0*/ 	.word	0x0500009b


	//   ....[83]....
        /*03e4*/ 	.word	0x0500009b


	//   ....[84]....
        /*03e8*/ 	.word	0x0500009b


	//   ....[85]....
        /*03ec*/ 	.word	0x0500009b


	//   ....[86]....
        /*03f0*/ 	.word	0x0500009b


	//   ....[87]....
        /*03f4*/ 	.word	0x0500009b


	//   ....[88]....
        /*03f8*/ 	.word	0x0500009b


	//----- nvinfo : EIATTR_COOP_GROUP_INSTR_OFFSETS
	.align		4
.L_1555:
        /*03fc*/ 	.byte	0x04, 0x28
        /*03fe*/ 	.short	(.L_1557 - .L_1556)


	//   ....[0]....
.L_1556:
        /*0400*/ 	.word	0x00000990


	//   ....[1]....
        /*0404*/ 	.word	0x00000a40


	//   ....[2]....
        /*0408*/ 	.word	0x00000cb0


	//   ....[3]....
        /*040c*/ 	.word	0x00003920


	//   ....[4]....
        /*0410*/ 	.word	0x00004560


	//   ....[5]....
        /*0414*/ 	.word	0x00004570


	//   ....[6]....
        /*0418*/ 	.word	0x000045b0


	//   ....[7]....
        /*041c*/ 	.word	0x000045c0


	//   ....[8]....
        /*0420*/ 	.word	0x00004600


	//   ....[9]....
        /*0424*/ 	.word	0x00004610


	//   ....[10]....
        /*0428*/ 	.word	0x00004650


	//   ....[11]....
        /*042c*/ 	.word	0x00004660


	//   ....[12]....
        /*0430*/ 	.word	0x000046a0


	//   ....[13]....
        /*0434*/ 	.word	0x000046b0


	//   ....[14]....
        /*0438*/ 	.word	0x00004770


	//   ....[15]....
        /*043c*/ 	.word	0x00004780


	//   ....[16]....
        /*0440*/ 	.word	0x00004790


	//   ....[17]....
        /*0444*/ 	.word	0x000047a0


	//   ....[18]....
        /*0448*/ 	.word	0x00004d80


	//   ....[19]....
        /*044c*/ 	.word	0x00004db0


	//   ....[20]....
        /*0450*/ 	.word	0x00004e20


	//   ....[21]....
        /*0454*/ 	.word	0x00004e40


	//   ....[22]....
        /*0458*/ 	.word	0x00004e90


	//   ....[23]....
        /*045c*/ 	.word	0x00004ea0


	//   ....[24]....
        /*0460*/ 	.word	0x00004ef0


	//   ....[25]....
        /*0464*/ 	.word	0x00004f00


	//   ....[26]....
        /*0468*/ 	.word	0x00004f50


	//   ....[27]....
        /*046c*/ 	.word	0x00004f60


	//   ....[28]....
        /*0470*/ 	.word	0x00004fb0


	//   ....[29]....
        /*0474*/ 	.word	0x00004fc0


	//   ....[30]....
        /*0478*/ 	.word	0x00004fd0


	//   ....[31]....
        /*047c*/ 	.word	0x00004fe0


	//   ....[32]....
        /*0480*/ 	.word	0x00005010


	//   ....[33]....
        /*0484*/ 	.word	0x00005020


	//   ....[34]....
        /*0488*/ 	.word	0x00006550


	//   ....[35]....
        /*048c*/ 	.word	0x00006560


	//   ....[36]....
        /*0490*/ 	.word	0x000065b0


	//   ....[37]....
        /*0494*/ 	.word	0x000065c0


	//   ....[38]....
        /*0498*/ 	.word	0x000065f0


	//   ....[39]....
        /*049c*/ 	.word	0x00006610


	//   ....[40]....
        /*04a0*/ 	.word	0x00006730


	//   ....[41]....
        /*04a4*/ 	.word	0x00006980


	//   ....[42]....
        /*04a8*/ 	.word	0x000069f0


	//   ....[43]....
        /*04ac*/ 	.word	0x00006a70


	//   ....[44]....
        /*04b0*/ 	.word	0x000071e0


	//   ....[45]....
        /*04b4*/ 	.word	0x00007910


	//   ....[46]....
        /*04b8*/ 	.word	0x00007c90


	//   ....[47]....
        /*04bc*/ 	.word	0x00007fb0


	//   ....[48]....
        /*04c0*/ 	.word	0x00007fd0


	//   ....[49]....
        /*04c4*/ 	.word	0x00008000


	//   ....[50]....
        /*04c8*/ 	.word	0x00008040


	//   ....[51]....
        /*04cc*/ 	.word	0x00008060


	//   ....[52]....
        /*04d0*/ 	.word	0x00008270


	//   ....[53]....
        /*04d4*/ 	.word	0x00008290


	//   ....[54]....
        /*04d8*/ 	.word	0x000082c0


	//   ....[55]....
        /*04dc*/ 	.word	0x00008300


	//   ....[56]....
        /*04e0*/ 	.word	0x00008320


	//   ....[57]....
        /*04e4*/ 	.word	0x000087a0


	//   ....[58]....
        /*04e8*/ 	.word	0x000087f0


	//   ....[59]....
        /*04ec*/ 	.word	0x00008890


	//   ....[60]....
        /*04f0*/ 	.word	0x000088e0


	//   ....[61]....
        /*04f4*/ 	.word	0x00008980


	//   ....[62]....
        /*04f8*/ 	.word	0x000089d0


	//   ....[63]....
        /*04fc*/ 	.word	0x00008a70


	//   ....[64]....
        /*0500*/ 	.word	0x00008ac0


	//   ....[65]....
        /*0504*/ 	.word	0x00008b60


	//   ....[66]....
        /*0508*/ 	.word	0x00008bb0


	//   ....[67]....
        /*050c*/ 	.word	0x00008c50


	//   ....[68]....
        /*0510*/ 	.word	0x00008cf0


	//   ....[69]....
        /*0514*/ 	.word	0x00008d90


	//   ....[70]....
        /*0518*/ 	.word	0x00008e30


	//   ....[71]....
        /*051c*/ 	.word	0x00008e80


	//   ....[72]....
        /*0520*/ 	.word	0x00008ee0


	//   ....[73]....
        /*0524*/ 	.word	0x00008f90


	//   ....[74]....
        /*0528*/ 	.word	0x00008ff0


	//   ....[75]....
        /*052c*/ 	.word	0x000090a0


	//   ....[76]....
        /*0530*/ 	.word	0x000090f0


	//   ....[77]....
        /*0534*/ 	.word	0x00009190


	//   ....[78]....
        /*0538*/ 	.word	0x000091e0


	//   ....[79]....
        /*053c*/ 	.word	0x00009280


	//   ....[80]....
        /*0540*/ 	.word	0x000092d0


	//   ....[81]....
        /*0544*/ 	.word	0x00009370


	//   ....[82]....
        /*0548*/ 	.word	0x000093c0


	//   ....[83]....
        /*054c*/ 	.word	0x00009470


	//   ....[84]....
        /*0550*/ 	.word	0x000094c0


	//   ....[85]....
        /*0554*/ 	.word	0x00009550


	//   ....[86]....
        /*0558*/ 	.word	0x000095a0


	//   ....[87]....
        /*055c*/ 	.word	0x00009610


	//   ....[88]....
        /*0560*/ 	.word	0x00009660


	//----- nvinfo : EIATTR_VRC_CTA_INIT_COUNT
	.align		4
.L_1557:
        /*0564*/ 	.byte	0x02, 0x4a
	.zero		1
	.zero		1


	//----- nvinfo : EIATTR_EXIT_INSTR_OFFSETS
	.align		4
        /*0568*/ 	.byte	0x04, 0x1c
        /*056a*/ 	.short	(.L_1559 - .L_1558)


	//   ....[0]....
.L_1558:
        /*056c*/ 	.word	0x00008460


	//   ....[1]....
        /*0570*/ 	.word	0x00008740


	//----- nvinfo : EIATTR_MAX_THREADS
	.align		4
.L_1559:
        /*0574*/ 	.byte	0x04, 0x05
        /*0576*/ 	.short	(.L_1561 - .L_1560)
.L_1560:
        /*0578*/ 	.word	0x00000080
        /*057c*/ 	.word	0x00000001
        /*0580*/ 	.word	0x00000001


	//----- nvinfo : EIATTR_CRS_STACK_SIZE
	.align		4
.L_1561:
        /*0584*/ 	.byte	0x04, 0x1e
        /*0586*/ 	.short	(.L_1563 - .L_1562)
.L_1562:
        /*0588*/ 	.word	0x00000000


	//----- nvinfo : EIATTR_CBANK_PARAM_SIZE
	.align		4
.L_1563:
        /*058c*/ 	.byte	0x03, 0x19
        /*058e*/ 	.short	0x01f0


	//----- nvinfo : EIATTR_PARAM_CBANK
	.align		4
        /*0590*/ 	.byte	0x04, 0x0a
        /*0592*/ 	.short	(.L_1565 - .L_1564)
	.align		4
.L_1564:
        /*0594*/ 	.word	index@(.nv.constant0._Z25selective_scan_bwd_kernelI32Selective_Scan_bwd_kernel_traitsILi128ELi16ELb1ELb1ELb0ELb1ELb0EN3c104HalfEfEEv12SSMParamsBwd)
        /*0598*/ 	.short	0x0380
        /*059a*/ 	.short	0x01f0


	//----- nvinfo : EIATTR_SW_WAR
	.align		4
.L_1565:
        /*059c*/ 	.byte	0x04, 0x36
        /*059e*/ 	.short	(.L_1567 - .L_1566)
.L_1566:
        /*05a0*/ 	.word	0x00000008
.L_1567:


//--------------------- .nv.info._Z25selective_scan_bwd_kernelI32Selective_Scan_bwd_kernel_traitsILi128ELi16ELb1ELb1ELb0ELb1ELb1EN3c104HalfEfEEv12SSMParamsBwd --------------------------
	.section	.nv.info._Z25selective_scan_bwd_kernelI32Selective_Scan_bwd_kernel_traitsILi128ELi16ELb1ELb1ELb0ELb1ELb1EN3c104HalfEfEEv12SSMParamsBwd,"",@"SHT_CUDA_INFO"
	.sectionflags	@""
	.align	4


	//----- nvinfo : EIATTR_CUDA_API_VERSION
	.align		4
        /*0000*/ 	.byte	0x04, 0x37
        /*0002*/ 	.short	(.L_1569 - .L_1568)
.L_1568:
        /*0004*/ 	.word	0x00000082


	//----- nvinfo : EIATTR_KPARAM_INFO
	.align		4
.L_1569:
        /*0008*/ 	.byte	0x04, 0x17
        /*000a*/ 	.short	(.L_1571 - .L_1570)
.L_1570:
        /*000c*/ 	.word	0x00000000
        /*0010*/ 	.short	0x0000
        /*0012*/ 	.short	0x0000
        /*0014*/ 	.byte	0x00, 0xf0, 0xc1, 0x07


	//----- nvinfo : EIATTR_SPARSE_MMA_MASK
	.align		4
.L_1571:
        /*0018*/ 	.byte	0x03, 0x50
        /*001a*/ 	.short	0x0000


	//----- nvinfo : EIATTR_MAXREG_COUNT
	.align		4
        /*001c*/ 	.byte	0x03, 0x1b
        /*001e*/ 	.short	0x00a8


	//----- nvinfo : EIATTR_NUM_BARRIERS
	.align		4
        /*0020*/ 	.byte	0x02, 0x4c
        /*0022*/ 	.byte	0x01
	.zero		1


	//----- nvinfo : EIATTR_ANNOTATIONS
	.align		4
        /*0024*/ 	.byte	0x04, 0x55
        /*0026*/ 	.short	(.L_1573 - .L_1572)


	//   ....[0]....
.L_1572:
        /* <DEDUP_REMOVED lines=41> */


	//----- nvinfo : EIATTR_MERCURY_ISA_VERSION
	.align		4
.L_1573:
        /*02a0*/ 	.byte	0x03, 0x5f
        /*02a2*/ 	.short	0x0101


	//----- nvinfo : EIATTR_COOP_GROUP_MASK_REGIDS
	.align		4
        /*02a4*/ 	.byte	0x04, 0x29
        /*02a6*/ 	.short	(.L_1575 - .L_1574)


	//   ....[0]....
.L_1574:
        /*02a8*/ 	.word	0xffffffff


	//   ....[1]....
        /*02ac*/ 	.word	0xffffffff


	//   ....[2]....
        /*02b0*/ 	.word	0xffffffff


	//   ....[3]....
        /*02b4*/ 	.word	0xffffffff


	//   ....[4]....
        /*02b8*/ 	.word	0xffffffff


	//   ....[5]....
        /*02bc*/ 	.word	0xffffffff


	//   ....[6]....
        /*02c0*/ 	.word	0xffffffff


	//   ....[7]....
        /*02c4*/ 	.word	0xffffffff


	//   ....[8]....
        /*02c8*/ 	.word	0xffffffff


	//   ....[9]....
        /*02cc*/ 	.word	0xffffffff


	//   ....[10]....
        /*02d0*/ 	.word	0xffffffff


	//   ....[11]....
        /*02d4*/ 	.word	0xffffffff


	//   ....[12]....
        /*02d8*/ 	.word	0xffffffff


	//   ....[13]....
        /*02dc*/ 	.word	0xffffffff


	//   ....[14]....
        /*02e0*/ 	.word	0xffffffff


	//   ....[15]....
        /*02e4*/ 	.word	0xffffffff


	//   ....[16]....
        /*02e8*/ 	.word	0xffffffff


	//   ....[17]....
        /*02ec*/ 	.word	0xffffffff


	//   ....[18]....
        /*02f0*/ 	.word	0xffffffff


	//   ....[19]....
        /*02f4*/ 	.word	0xffffffff


	//   ....[20]....
        /*02f8*/ 	.word	0xffffffff


	//   ....[21]....
        /*02fc*/ 	.word	0xffffffff


	//   ....[22]....
        /*0300*/ 	.word	0xffffffff


	//   ....[23]....
        /*0304*/ 	.word	0xffffffff


	//   ....[24]....
        /*0308*/ 	.word	0xffffffff


	//   ....[25]....
        /*030c*/ 	.word	0xffffffff


	//   ....[26]....
        /*0310*/ 	.word	0xffffffff


	//   ....[27]....
        /*0314*/ 	.word	0xffffffff


	//   ....[28]....
        /*0318*/ 	.word	0xffffffff


	//   ....[29]....
        /*031c*/ 	.word	0xffffffff


	//   ....[30]....
        /*0320*/ 	.word	0xffffffff


	//   ....[31]....
        /*0324*/ 	.word	0xffffffff


	//   ....[32]....
        /*0328*/ 	.word	0xffffffff


	//   ....[33]....
        /*032c*/ 	.word	0xffffffff


	//   ....[34]....
        /*0330*/ 	.word	0xffffffff


	//   ....[35]....
        /*0334*/ 	.word	0xffffffff


	//   ....[36]....
        /*0338*/ 	.word	0xffffffff


	//   ....[37]....
        /*033c*/ 	.word	0xffffffff


	//   ....[38]....
        /*0340*/ 	.word	0xffffffff


	//   ....[39]....
        /*0344*/ 	.word	0xffffffff


	//   ....[40]....
        /*0348*/ 	.word	0xffffffff


	//   ....[41]....
        /*034c*/ 	.word	0xffffffff


	//   ....[42]....
        /*0350*/ 	.word	0xffffffff


	//   ....[43]....
        /*0354*/ 	.word	0xffffffff


	//   ....[44]....
        /*0358*/ 	.word	0xffffffff


	//   ....[45]....
        /*035c*/ 	.word	0xffffffff


	//   ....[46]....
        /*0360*/ 	.word	0xffffffff


	//   ....[47]....
        /*0364*/ 	.word	0xffffffff


	//   ....[48]....
        /*0368*/ 	.word	0xffffffff


	//   ....[49]....
        /*036c*/ 	.word	0xffffffff


	//   ....[50]....
        /*0370*/ 	.word	0xffffffff


	//   ....[51]....
        /*0374*/ 	.word	0xffffffff


	//   ....[52]....
        /*0378*/ 	.word	0xffffffff


	//   ....[53]....
        /*037c*/ 	.word	0xffffffff


	//   ....[54]....
        /*0380*/ 	.word	0xffffffff


	//   ....[55]....
        /*0384*/ 	.word	0xffffffff


	//   ....[56]....
        /*0388*/ 	.word	0xffffffff


	//   ....[57]....
        /*038c*/ 	.word	0xffffffff


	//   ....[58]....
        /*0390*/ 	.word	0xffffffff


	//   ....[59]....
        /*0394*/ 	.word	0xffffffff


	//   ....[60]....
        /*0398*/ 	.word	0xffffffff


	//   ....[61]....
        /*039c*/ 	.word	0x0500009b


	//   ....[62]....
        /*03a0*/ 	.word	0x0500009b


	//   ....[63]....
        /*03a4*/ 	.word	0x0500009b


	//   ....[64]....
        /*03a8*/ 	.word	0x0500009b


	//   ....[65]....
        /*03ac*/ 	.word	0x0500009b


	//   ....[66]....
        /*03b0*/ 	.word	0x0500009b


	//   ....[67]....
        /*03b4*/ 	.word	0x0500009b


	//   ....[68]....
        /*03b8*/ 	.word	0x0500009b


	//   ....[69]....
        /*03bc*/ 	.word	0x0500009b


	//   ....[70]....
        /*03c0*/ 	.word	0x0500009b


	//   ....[71]....
        /*03c4*/ 	.word	0x0500009b


	//   ....[72]....
        /*03c8*/ 	.word	0x0500009b


	//   ....[73]....
        /*03cc*/ 	.word	0x0500009b


	//   ....[74]....
        /*03d0*/ 	.word	0x0500009b


	//   ....[75]....
        /*03d4*/ 	.word	0x0500009b


	//   ....[76]....
        /*03d8*/ 	.word	0x0500009b


	//   ....[77]....
        /*03dc*/ 	.word	0x0500009b


	//   ....[78]....
        /*03e0*/ 	.word	0x0500009b


	//   ....[79]....
        /*03e4*/ 	.word	0x0500009b


	//   ....[80]....
        /*03e8*/ 	.word	0x0500009b


	//   ....[81]....
        /*03ec*/ 	.word	0x0500009b


	//   ....[82]....
        /*03f0*/ 	.word	0x0500009b


	//   ....[83]....
        /*03f4*/ 	.word	0x0500009b


	//   ....[84]....
        /*03f8*/ 	.word	0x0500009b


	//   ....[85]....
        /*03fc*/ 	.word	0x0500009b


	//   ....[86]....
        /*0400*/ 	.word	0x0500009b


	//   ....[87]....
        /*0404*/ 	.word	0x0500009b


	//   ....[88]....
        /*0408*/ 	.word	0x0500009b


	//   ....[89]....
        /*040c*/ 	.word	0x0500009b


	//   ....[90]....
        /*0410*/ 	.word	0x0500009b


	//   ....[91]....
        /*0414*/ 	.word	0x0500009b


	//   ....[92]....
        /*0418*/ 	.word	0x0500009b


	//----- nvinfo : EIATTR_COOP_GROUP_INSTR_OFFSETS
	.align		4
.L_1575:
        /*041c*/ 	.byte	0x04, 0x28
        /*041e*/ 	.short	(.L_1577 - .L_1576)


	//   ....[0]....
.L_1576:
        /*0420*/ 	.word	0x00000980


	//   ....[1]....
        /*0424*/ 	.word	0x00000a50


	//   ....[2]....
        /*0428*/ 	.word	0x00000c30


	//   ....[3]....
        /*042c*/ 	.word	0x00003130


	//   ....[4]....
        /*0430*/ 	.word	0x000038f0


	//   ....[5]....
        /*0434*/ 	.word	0x00004090


	//   ....[6]....
        /*0438*/ 	.word	0x000044e0


	//   ....[7]....
        /*043c*/ 	.word	0x00004d00


	//   ....[8]....
        /*0440*/ 	.word	0x00005930


	//   ....[9]....
        /*0444*/ 	.word	0x00005940


	//   ....[10]....
        /*0448*/ 	.word	0x00005980


	//   ....[11]....
        /*044c*/ 	.word	0x00005990


	//   ....[12]....
        /*0450*/ 	.word	0x000059d0


	//   ....[13]....
        /*0454*/ 	.word	0x000059e0


	//   ....[14]....
        /*0458*/ 	.word	0x00005a20


	//   ....[15]....
        /*045c*/ 	.word	0x00005a30


	//   ....[16]....
        /*0460*/ 	.word	0x00005a70


	//   ....[17]....
        /*0464*/ 	.word	0x00005a80


	//   ....[18]....
        /*0468*/ 	.word	0x00005b40


	//   ....[19]....
        /*046c*/ 	.word	0x00005b50


	//   ....[20]....
        /*0470*/ 	.word	0x00005b60


	//   ....[21]....
        /*0474*/ 	.word	0x00005b70


	//   ....[22]....
        /*0478*/ 	.word	0x00006150


	//   ....[23]....
        /*047c*/ 	.word	0x00006180


	//   ....[24]....
        /*0480*/ 	.word	0x000061f0


	//   ....[25]....
        /*0484*/ 	.word	0x00006210


	//   ....[26]....
        /*0488*/ 	.word	0x00006260


	//   ....[27]....
        /*048c*/ 	.word	0x00006270


	//   ....[28]....
        /*0490*/ 	.word	0x000062c0


	//   ....[29]....
        /*0494*/ 	.word	0x000062d0


	//   ....[30]....
        /*0498*/ 	.word	0x00006320


	//   ....[31]....
        /*049c*/ 	.word	0x00006330


	//   ....[32]....
        /*04a0*/ 	.word	0x00006380


	//   ....[33]....
        /*04a4*/ 	.word	0x00006390


	//   ....[34]....
        /*04a8*/ 	.word	0x000063a0


	//   ....[35]....
        /*04ac*/ 	.word	0x000063b0


	//   ....[36]....
        /*04b0*/ 	.word	0x000063e0


	//   ....[37]....
        /*04b4*/ 	.word	0x000063f0


	//   ....[38]....
        /*04b8*/ 	.word	0x000078e0


	//   ....[39]....
        /*04bc*/ 	.word	0x000078f0


	//   ....[40]....
        /*04c0*/ 	.word	0x00007970


	//   ....[41]....
        /*04c4*/ 	.word	0x00007980


	//   ....[42]....
        /*04c8*/ 	.word	0x000079b0


	//   ....[43]....
        /*04cc*/ 	.word	0x00007c60


	//   ....[44]....
        /*04d0*/ 	.word	0x00007d60


	//   ....[45]....
        /*04d4*/ 	.word	0x00007d70


	//   ....[46]....
        /*04d8*/ 	.word	0x00007e50


	//   ....[47]....
        /*04dc*/ 	.word	0x00007e60


	//   ....[48]....
        /*04e0*/ 	.word	0x000084f0


	//   ....[49]....
        /*04e4*/ 	.word	0x00008d00


	//   ....[50]....
        /*04e8*/ 	.word	0x00008fe0


	//   ....[51]....
        /*04ec*/ 	.word	0x00009370


	//   ....[52]....
        /*04f0*/ 	.word	0x00009390


	//   ....[53]....
        /*04f4*/ 	.word	0x000093c0


	//   ....[54]....
        /*04f8*/ 	.word	0x00009400


	//   ....[55]....
        /*04fc*/ 	.word	0x00009420


	//   ....[56]....
        /*0500*/ 	.word	0x00009630


	//   ....[57]....
        /*0504*/ 	.word	0x00009650


	//   ....[58]....
        /*0508*/ 	.word	0x00009680


	//   ....[59]....
        /*050c*/ 	.word	0x000096c0


	//   ....[60]....
        /*0510*/ 	.word	0x000096e0


	//   ....[61]....
        /*0514*/ 	.word	0x00009b60


	//   ....[62]....
        /*0518*/ 	.word	0x00009bb0


	//   ....[63]....
        /*051c*/ 	.word	0x00009c50


	//   ....[64]....
        /*0520*/ 	.word	0x00009ca0


	//   ....[65]....
        /*0524*/ 	.word	0x00009d40


	//   ....[66]....
        /*0528*/ 	.word	0x00009d90


	//   ....[67]....
        /*052c*/ 	.word	0x00009e30


	//   ....[68]....
        /*0530*/ 	.word	0x00009e80


	//   ....[69]....
        /*0534*/ 	.word	0x00009f20


	//   ....[70]....
        /*0538*/ 	.word	0x00009f70


	//   ....[71]....
        /*053c*/ 	.word	0x0000a010


	//   ....[72]....
        /*0540*/ 	.word	0x0000a0b0


	//   ....[73]....
        /*0544*/ 	.word	0x0000a150


	//   ....[74]....
        /*0548*/ 	.word	0x0000a1f0


	//   ....[75]....
        /*054c*/ 	.word	0x0000a240


	//   ....[76]....
        /*0550*/ 	.word	0x0000a2a0


	//   ....[77]....
        /*0554*/ 	.word	0x0000a350


	//   ....[78]....
        /*0558*/ 	.word	0x0000a3b0


	//   ....[79]....
        /*055c*/ 	.word	0x0000a460


	//   ....[80]....
        /*0560*/ 	.word	0x0000a4b0


	//   ....[81]....
        /*0564*/ 	.word	0x0000a550


	//   ....[82]....
        /*0568*/ 	.word	0x0000a5a0


	//   ....[83]....
        /*056c*/ 	.word	0x0000a640


	//   ....[84]....
        /*0570*/ 	.word	0x0000a690


	//   ....[85]....
        /*0574*/ 	.word	0x0000a730


	//   ....[86]....
        /*0578*/ 	.word	0x0000a780


	//   ....[87]....
        /*057c*/ 	.word	0x0000a830


	//   ....[88]....
        /*0580*/ 	.word	0x0000a880


	//   ....[89]....
        /*0584*/ 	.word	0x0000a910


	//   ....[90]....
        /*0588*/ 	.word	0x0000a960


	//   ....[91]....
        /*058c*/ 	.word	0x0000a9d0


	//   ....[92]....
        /*0590*/ 	.word	0x0000aa20


	//----- nvinfo : EIATTR_VRC_CTA_INIT_COUNT
	.align		4
.L_1577:
        /*0594*/ 	.byte	0x02, 0x4a
	.zero		1
	.zero		1


	//----- nvinfo : EIATTR_EXIT_INSTR_OFFSETS
	.align		4
        /*0598*/ 	.byte	0x04, 0x1c
        /*059a*/ 	.short	(.L_1579 - .L_1578)


	//   ....[0]....
.L_1578:
        /*059c*/ 	.word	0x00009820


	//   ....[1]....
        /*05a0*/ 	.word	0x00009b00


	//----- nvinfo : EIATTR_MAX_THREADS
	.align		4
.L_1579:
        /*05a4*/ 	.byte	0x04, 0x05
        /*05a6*/ 	.short	(.L_1581 - .L_1580)
.L_1580:
        /*05a8*/ 	.word	0x00000080
        /*05ac*/ 	.word	0x00000001
        /*05b0*/ 	.word	0x00000001


	//----- nvinfo : EIATTR_CRS_STACK_SIZE
	.align		4
.L_1581:
        /*05b4*/ 	.byte	0x04, 0x1e
        /*05b6*/ 	.short	(.L_1583 - .L_1582)
.L_1582:
        /*05b8*/ 	.word	0x00000000


	//----- nvinfo : EIATTR_CBANK_PARAM_SIZE
	.align		4
.L_1583:
        /*05bc*/ 	.byte	0x03, 0x19
        /*05be*/ 	.short	0x01f0


	//----- nvinfo : EIATTR_PARAM_CBANK
	.align		4
        /*05c0*/ 	.byte	0x04, 0x0a
        /*05c2*/ 	.short	(.L_1585 - .L_1584)
	.align		4
.L_1584:
        /*05c4*/ 	.word	index@(.nv.constant0._Z25selective_scan_bwd_kernelI32Selective_Scan_bwd_kernel_traitsILi128ELi16ELb1ELb1ELb0ELb1ELb1EN3c104HalfEfEEv12SSMParamsBwd)
        /*05c8*/ 	.short	0x0380
        /*05ca*/ 	.short	0x01f0


	//----- nvinfo : EIATTR_SW_WAR
	.align		4
.L_1585:
        /*05cc*/ 	.byte	0x04, 0x36
        /*05ce*/ 	.short	(.L_1587 - .L_1586)
.L_1586:
        /*05d0*/ 	.word	0x00000008
.L_1587:


//--------------------- .nv.info._Z25selective_scan_bwd_kernelI32Selective_Scan_bwd_kernel_traitsILi128ELi16ELb1ELb1ELb1ELb0ELb0EN3c104HalfEfEEv12SSMParamsBwd --------------------------
	.section	.nv.info._Z25selective_scan_bwd_kernelI32Selective_Scan_bwd_kernel_traitsILi128ELi16ELb1ELb1ELb1ELb0ELb0EN3c104HalfEfEEv12SSMParamsBwd,"",@"SHT_CUDA_INFO"
	.sectionflags	@""
	.align	4


	//----- nvinfo : EIATTR_CUDA_API_VERSION
	.align		4
        /*0000*/ 	.byte	0x04, 0x37
        /*0002*/ 	.short	(.L_1589 - .L_1588)
.L_1588:
        /*0004*/ 	.word	0x00000082


	//----- nvinfo : EIATTR_KPARAM_INFO
	.align		4
.L_1589:
        /*0008*/ 	.byte	0x04, 0x17
        /*000a*/ 	.short	(.L_1591 - .L_1590)
.L_1590:
        /*000c*/ 	.word	0x00000000
        /*0010*/ 	.short	0x0000
        /*0012*/ 	.short	0x0000
        /*0014*/ 	.byte	0x00, 0xf0, 0xc1, 0x07


	//----- nvinfo : EIATTR_SPARSE_MMA_MASK
	.align		4
.L_1591:
        /*0018*/ 	.byte	0x03, 0x50
        /*001a*/ 	.short	0x0000


	//----- nvinfo : EIATTR_MAXREG_COUNT
	.align		4
        /*001c*/ 	.byte	0x03, 0x1b
        /*001e*/ 	.short	0x00a8


	//----- nvinfo : EIATTR_NUM_BARRIERS
	.align		4
        /*0020*/ 	.byte	0x02, 0x4c
        /*0022*/ 	.byte	0x01
	.zero		1


	//----- nvinfo : EIATTR_ANNOTATIONS
	.align		4
        /*0024*/ 	.byte	0x04, 0x55
        /*0026*/ 	.short	(.L_1593 - .L_1592)


	//   ....[0]....
.L_1592:
        /* <DEDUP_REMOVED lines=41> */


	//----- nvinfo : EIATTR_MERCURY_ISA_VERSION
	.align		4
.L_1593:
        /*02a8*/ 	.byte	0x03, 0x5f
        /*02aa*/ 	.short	0x0101


	//----- nvinfo : EIATTR_COOP_GROUP_MASK_REGIDS
	.align		4
        /*02ac*/ 	.byte	0x04, 0x29
        /*02ae*/ 	.short	(.L_1595 - .L_1594)


	//   ....[0]....
.L_1594:
        /*02b0*/ 	.word	0xffffffff


	//   ....[1]....
        /*02b4*/ 	.word	0xffffffff


	//   ....[2]....
        /*02b8*/ 	.word	0xffffffff


	//   ....[3]....
        /*02bc*/ 	.word	0xffffffff


	//   ....[4]....
        /*02c0*/ 	.word	0xffffffff


	//   ....[5]....
        /*02c4*/ 	.word	0xffffffff


	//   ....[6]....
        /*02c8*/ 	.word	0xffffffff


	//   ....[7]....
        /*02cc*/ 	.word	0xffffffff


	//   ....[8]....
        /*02d0*/ 	.word	0xffffffff


	//   ....[9]....
        /*02d4*/ 	.word	0xffffffff


	//   ....[10]....
        /*02d8*/ 	.word	0xffffffff


	//   ....[11]....
        /*02dc*/ 	.word	0xffffffff


	//   ....[12]....
        /*02e0*/ 	.word	0xffffffff


	//   ....[13]....
        /*02e4*/ 	.word	0xffffffff


	//   ....[14]....
        /*02e8*/ 	.word	0xffffffff


	//   ....[15]....
        /*02ec*/ 	.word	0xffffffff


	//   ....[16]....
        /*02f0*/ 	.word	0xffffffff


	//   ....[17]....
        /*02f4*/ 	.word	0xffffffff


	//   ....[18]....
        /*02f8*/ 	.word	0xffffffff


	//   ....[19]....
        /*02fc*/ 	.word	0xffffffff


	//   ....[20]....
        /*0300*/ 	.word	0xffffffff


	//   ....[21]....
        /*0304*/ 	.word	0xffffffff


	//   ....[22]....
        /*0308*/ 	.word	0xffffffff


	//   ....[23]....
        /*030c*/ 	.word	0xffffffff


	//   ....[24]....
        /*0310*/ 	.word	0xffffffff


	//   ....[25]....
        /*0314*/ 	.word	0xffffffff


	//   ....[26]....
        /*0318*/ 	.word	0xffffffff


	//   ....[27]....
        /*031c*/ 	.word	0xffffffff


	//   ....[28]....
        /*0320*/ 	.word	0xffffffff


	//   ....[29]....
        /*0324*/ 	.word	0xffffffff


	//   ....[30]....
        /*0328*/ 	.word	0xffffffff


	//   ....[31]....
        /*032c*/ 	.word	0xffffffff


	//   ....[32]....
        /*0330*/ 	.word	0xffffffff


	//   ....[33]....
        /*0334*/ 	.word	0xffffffff


	//   ....[34]....
        /*0338*/ 	.word	0xffffffff


	//   ....[35]....
        /*033c*/ 	.word	0xffffffff


	//   ....[36]....
        /*0340*/ 	.word	0xffffffff


	//   ....[37]....
        /*0344*/ 	.word	0xffffffff


	//   ....[38]....
        /*0348*/ 	.word	0xffffffff


	//   ....[39]....
        /*034c*/ 	.word	0xffffffff


	//   ....[40]....
        /*0350*/ 	.word	0xffffffff


	//   ....[41]....
        /*0354*/ 	.word	0xffffffff


	//   ....[42]....
        /*0358*/ 	.word	0xffffffff


	//   ....[43]....
        /*035c*/ 	.word	0xffffffff


	//   ....[44]....
        /*0360*/ 	.word	0xffffffff


	//   ....[45]....
        /*0364*/ 	.word	0xffffffff


	//   ....[46]....
        /*0368*/ 	.word	0xffffffff


	//   ....[47]....
        /*036c*/ 	.word	0xffffffff


	//   ....[48]....
        /*0370*/ 	.word	0xffffffff


	//   ....[49]....
        /*0374*/ 	.word	0xffffffff


	//   ....[50]....
        /*0378*/ 	.word	0xffffffff


	//   ....[51]....
        /*037c*/ 	.word	0xffffffff


	//   ....[52]....
        /*0380*/ 	.word	0x0500009a


	//   ....[53]....
        /*0384*/ 	.word	0x0500009a


	//   ....[54]....
        /*0388*/ 	.word	0x0500009a


	//   ....[55]....
        /*038c*/ 	.word	0x0500009a


	//   ....[56]....
        /*0390*/ 	.word	0x0500009a


	//   ....[57]....
        /*0394*/ 	.word	0x0500009a


	//   ....[58]....
        /*0398*/ 	.word	0x0500009a


	//   ....[59]....
        /*039c*/ 	.word	0x0500009a


	//   ....[60]....
        /*03a0*/ 	.word	0x0500009a


	//   ....[61]....
        /*03a4*/ 	.word	0x0500009a


	//   ....[62]....
        /*03a8*/ 	.word	0x0500009a


	//   ....[63]....
        /*03ac*/ 	.word	0x0500009a


	//   ....[64]....
        /*03b0*/ 	.word	0x0500009a


	//   ....[65]....
        /*03b4*/ 	.word	0x0500009a


	//   ....[66]....
        /*03b8*/ 	.word	0x0500009a


	//   ....[67]....
        /*03bc*/ 	.word	0x0500009a


	//   ....[68]....
        /*03c0*/ 	.word	0x0500009a


	//   ....[69]....
        /*03c4*/ 	.word	0x0500009a


	//   ....[70]....
        /*03c8*/ 	.word	0x0500009a


	//   ....[71]....
        /*03cc*/ 	.word	0x0500009a


	//   ....[72]....
        /*03d0*/ 	.word	0x0500009a


	//   ....[73]....
        /*03d4*/ 	.word	0x0500009a


	//   ....[74]....
        /*03d8*/ 	.word	0x0500009a


	//   ....[75]....
        /*03dc*/ 	.word	0x0500009a


	//   ....[76]....
        /*03e0*/ 	.word	0x0500009a


	//   ....[77]....
        /*03e4*/ 	.word	0x0500009a


	//   ....[78]....
        /*03e8*/ 	.word	0x0500009a


	//   ....[79]....
        /*03ec*/ 	.word	0x0500009a


	//   ....[80]....
        /*03f0*/ 	.word	0x0500009a


	//   ....[81]....
        /*03f4*/ 	.word	0x0500009a


	//   ....[82]....
        /*03f8*/ 	.word	0x0500009a


	//   ....[83]....
        /*03fc*/ 	.word	0x0500009a


	//----- nvinfo : EIATTR_COOP_GROUP_INSTR_OFFSETS
	.align		4
.L_1595:
        /*0400*/ 	.byte	0x04, 0x28
        /*0402*/ 	.short	(.L_1597 - .L_1596)


	//   ....[0]....
.L_1596:
        /*0404*/ 	.word	0x00000ac0


	//   ....[1]....
        /*0408*/ 	.word	0x00000b70


	//   ....[2]....
        /*040c*/ 	.word	0x00000d50


	//   ....[3]....
        /*0410*/ 	.word	0x00001810


	//   ....[4]....
        /*0414*/ 	.word	0x00001c30


	//   ....[5]....
        /*0418*/ 	.word	0x000025a0


	//   ....[6]....
        /*041c*/ 	.word	0x000025b0


	//   ....[7]....
        /*0420*/ 	.word	0x000025f0


	//   ....[8]....
        /*0424*/ 	.word	0x00002600


	//   ....[9]....
        /*0428*/ 	.word	0x00002640


	//   ....[10]....
        /*042c*/ 	.word	0x00002650


	//   ....[11]....
        /*0430*/ 	.word	0x00002690


	//   ....[12]....
        /*0434*/ 	.word	0x000026a0


	//   ....[13]....
        /*0438*/ 	.word	0x000026e0


	//   ....[14]....
        /*043c*/ 	.word	0x000026f0


	//   ....[15]....
        /*0440*/ 	.word	0x000027a0


	//   ....[16]....
        /*0444*/ 	.word	0x000027b0


	//   ....[17]....
        /*0448*/ 	.word	0x000027c0


	//   ....[18]....
        /*044c*/ 	.word	0x000027d0


	//   ....[19]....
        /*0450*/ 	.word	0x00002db0


	//   ....[20]....
        /*0454*/ 	.word	0x00002de0


	//   ....[21]....
        /*0458*/ 	.word	0x00002e50


	//   ....[22]....
        /*045c*/ 	.word	0x00002e70


	//   ....[23]....
        /*0460*/ 	.word	0x00002ec0


	//   ....[24]....
        /*0464*/ 	.word	0x00002ed0


	//   ....[25]....
        /*0468*/ 	.word	0x00002f20


	//   ....[26]....
        /*046c*/ 	.word	0x00002f30


	//   ....[27]....
        /*0470*/ 	.word	0x00002f80


	//   ....[28]....
        /*0474*/ 	.word	0x00002f90


	//   ....[29]....
        /*0478*/ 	.word	0x00002fe0


	//   ....[30]....
        /*047c*/ 	.word	0x00002ff0


	//   ....[31]....
        /*0480*/ 	.word	0x00003000


	//   ....[32]....
        /*0484*/ 	.word	0x00003010


	//   ....[33]....
        /*0488*/ 	.word	0x00003040


	//   ....[34]....
        /*048c*/ 	.word	0x00003050


	//   ....[35]....
        /*0490*/ 	.word	0x00004c40


	//   ....[36]....
        /*0494*/ 	.word	0x00004cb0


	//   ....[37]....
        /*0498*/ 	.word	0x00004d30


	//   ....[38]....
        /*049c*/ 	.word	0x00004d50


	//   ....[39]....
        /*04a0*/ 	.word	0x00004d70


	//   ....[40]....
        /*04a4*/ 	.word	0x00005510


	//   ....[41]....
        /*04a8*/ 	.word	0x00005700


	//   ....[42]....
        /*04ac*/ 	.word	0x000059d0


	//   ....[43]....
        /*04b0*/ 	.word	0x000059f0


	//   ....[44]....
        /*04b4*/ 	.word	0x00005a20


	//   ....[45]....
        /*04b8*/ 	.word	0x00005a60


	//   ....[46]....
        /*04bc*/ 	.word	0x00005a80


	//   ....[47]....
        /*04c0*/ 	.word	0x00005c90


	//   ....[48]....
        /*04c4*/ 	.word	0x00005cb0


	//   ....[49]....
        /*04c8*/ 	.word	0x00005ce0


	//   ....[50]....
        /*04cc*/ 	.word	0x00005d20


	//   ....[51]....
        /*04d0*/ 	.word	0x00005d40


	//   ....[52]....
        /*04d4*/ 	.word	0x000060a0


	//   ....[53]....
        /*04d8*/ 	.word	0x000060f0


	//   ....[54]....
        /*04dc*/ 	.word	0x00006190


	//   ....[55]....
        /*04e0*/ 	.word	0x000061e0


	//   ....[56]....
        /*04e4*/ 	.word	0x00006280


	//   ....[57]....
        /*04e8*/ 	.word	0x000062d0


	//   ....[58]....
        /*04ec*/ 	.word	0x00006370


	//   ....[59]....
        /*04f0*/ 	.word	0x000063c0


	//   ....[60]....
        /*04f4*/ 	.word	0x00006460


	//   ....[61]....
        /*04f8*/ 	.word	0x000064b0


	//   ....[62]....
        /*04fc*/ 	.word	0x00006550


	//   ....[63]....
        /*0500*/ 	.word	0x000065f0


	//   ....[64]....
        /*0504*/ 	.word	0x00006690


	//   ....[65]....
        /*0508*/ 	.word	0x00006730


	//   ....[66]....
        /*050c*/ 	.word	0x00006780


	//   ....[67]....
        /*0510*/ 	.word	0x000067e0


	//   ....[68]....
        /*0514*/ 	.word	0x00006890


	//   ....[69]....
        /*0518*/ 	.word	0x00006900


	//   ....[70]....
        /*051c*/ 	.word	0x000069a0


	//   ....[71]....
        /*0520*/ 	.word	0x00006a00


	//   ....[72]....
        /*0524*/ 	.word	0x00006a90


	//   ....[73]....
        /*0528*/ 	.word	0x00006af0


	//   ....[74]....
        /*052c*/ 	.word	0x00006b80


	//   ....[75]....
        /*0530*/ 	.word	0x00006be0


	//   ....[76]....
        /*0534*/ 	.word	0x00006c70


	//   ....[77]....
        /*0538*/ 	.word	0x00006cd0


	//   ....[78]....
        /*053c*/ 	.word	0x00006d70


	//   ....[79]....
        /*0540*/ 	.word	0x00006dc0


	//   ....[80]....
        /*0544*/ 	.word	0x00006e60


	//   ....[81]....
        /*0548*/ 	.word	0x00006eb0


	//   ....[82]....
        /*054c*/ 	.word	0x00006f10


	//   ....[83]....
        /*0550*/ 	.word	0x00006f60


	//----- nvinfo : EIATTR_VRC_CTA_INIT_COUNT
	.align		4
.L_1597:
        /*0554*/ 	.byte	0x02, 0x4a
	.zero		1
	.zero		1


	//----- nvinfo : EIATTR_EXIT_INSTR_OFFSETS
	.align		4
        /*0558*/ 	.byte	0x04, 0x1c
        /*055a*/ 	.short	(.L_1599 - .L_1598)


	//   ....[0]....
.L_1598:
        /*055c*/ 	.word	0x00005e80


	//   ....[1]....
        /*0560*/ 	.word	0x00006040


	//----- nvinfo : EIATTR_MAX_THREADS
	.align		4
.L_1599:
        /*0564*/ 	.byte	0x04, 0x05
        /*0566*/ 	.short	(.L_1601 - .L_1600)
.L_1600:
        /*0568*/ 	.word	0x00000080
        /*056c*/ 	.word	0x00000001
        /*0570*/ 	.word	0x00000001


	//----- nvinfo : EIATTR_CRS_STACK_SIZE
	.align		4
.L_1601:
        /*0574*/ 	.byte	0x04, 0x1e
        /*0576*/ 	.short	(.L_1603 - .L_1602)
.L_1602:
        /*0578*/ 	.word	0x00000000


	//----- nvinfo : EIATTR_CBANK_PARAM_SIZE
	.align		4
.L_1603:
        /*057c*/ 	.byte	0x03, 0x19
        /*057e*/ 	.short	0x01f0


	//----- nvinfo : EIATTR_PARAM_CBANK
	.align		4
        /*0580*/ 	.byte	0x04, 0x0a
        /*0582*/ 	.short	(.L_1605 - .L_1604)
	.align		4
.L_1604:
        /*0584*/ 	.word	index@(.nv.constant0._Z25selective_scan_bwd_kernelI32Selective_Scan_bwd_kernel_traitsILi128ELi16ELb1ELb1ELb1ELb0ELb0EN3c104HalfEfEEv12SSMParamsBwd)
        /*0588*/ 	.short	0x0380
        /*058a*/ 	.short	0x01f0


	//----- nvinfo : EIATTR_SW_WAR
	.align		4
.L_1605:
        /*058c*/ 	.byte	0x04, 0x36
        /*058e*/ 	.short	(.L_1607 - .L_1606)
.L_1606:
        /*0590*/ 	.word	0x00000008
.L_1607:


//--------------------- .nv.info._Z25selective_scan_bwd_kernelI32Selective_Scan_bwd_kernel_traitsILi128ELi16ELb1ELb1ELb1ELb0ELb1EN3c104HalfEfEEv12SSMParamsBwd --------------------------
	.section	.nv.info._Z25selective_scan_bwd_kernelI32Selective_Scan_bwd_kernel_traitsILi128ELi16ELb1ELb1ELb1ELb0ELb1EN3c104HalfEfEEv12SSMParamsBwd,"",@"SHT_CUDA_INFO"
	.sectionflags	@""
	.align	4


	//----- nvinfo : EIATTR_CUDA_API_VERSION
	.align		4
        /*0000*/ 	.byte	0x04, 0x37
        /*0002*/ 	.short	(.L_1609 - .L_1608)
.L_1608:
        /*0004*/ 	.word	0x00000082


	//----- nvinfo : EIATTR_KPARAM_INFO
	.align		4
.L_1609:
        /*0008*/ 	.byte	0x04, 0x17
        /*000a*/ 	.short	(.L_1611 - .L_1610)
.L_1610:
        /*000c*/ 	.word	0x00000000
        /*0010*/ 	.short	0x0000
        /*0012*/ 	.short	0x0000
        /*0014*/ 	.byte	0x00, 0xf0, 0xc1, 0x07


	//----- nvinfo : EIATTR_SPARSE_MMA_MASK
	.align		4
.L_1611:
        /*0018*/ 	.byte	0x03, 0x50
        /*001a*/ 	.short	0x0000


	//----- nvinfo : EIATTR_MAXREG_COUNT
	.align		4
        /*001c*/ 	.byte	0x03, 0x1b
        /*001e*/ 	.short	0x00a8


	//----- nvinfo : EIATTR_NUM_BARRIERS
	.align		4
        /*0020*/ 	.byte	0x02, 0x4c
        /*0022*/ 	.byte	0x01
	.zero		1


	//----- nvinfo : EIATTR_ANNOTATIONS
	.align		4
        /*0024*/ 	.byte	0x04, 0x55
        /*0026*/ 	.short	(.L_1613 - .L_1612)


	//   ....[0]....
.L_1612:
        /* <DEDUP_REMOVED lines=41> */


	//----- nvinfo : EIATTR_MERCURY_ISA_VERSION
	.align		4
.L_1613:
        /*02a8*/ 	.byte	0x03, 0x5f
        /*02aa*/ 	.short	0x0101


	//----- nvinfo : EIATTR_COOP_GROUP_MASK_REGIDS
	.align		4
        /*02ac*/ 	.byte	0x04, 0x29
        /*02ae*/ 	.short	(.L_1615 - .L_1614)


	//   ....[0]....
.L_1614:
        /*02b0*/ 	.word	0xffffffff


	//   ....[1]....
        /*02b4*/ 	.word	0xffffffff


	//   ....[2]....
        /*02b8*/ 	.word	0xffffffff


	//   ....[3]....
        /*02bc*/ 	.word	0xffffffff


	//   ....[4]....
        /*02c0*/ 	.word	0xffffffff


	//   ....[5]....
        /*02c4*/ 	.word	0xffffffff


	//   ....[6]....
        /*02c8*/ 	.word	0xffffffff


	//   ....[7]....
        /*02cc*/ 	.word	0xffffffff


	//   ....[8]....
        /*02d0*/ 	.word	0xffffffff


	//   ....[9]....
        /*02d4*/ 	.word	0xffffffff


	//   ....[10]....
        /*02d8*/ 	.word	0xffffffff


	//   ....[11]....
        /*02dc*/ 	.word	0xffffffff


	//   ....[12]....
        /*02e0*/ 	.word	0xffffffff


	//   ....[13]....
        /*02e4*/ 	.word	0xffffffff


	//   ....[14]....
        /*02e8*/ 	.word	0xffffffff


	//   ....[15]....
        /*02ec*/ 	.word	0xffffffff


	//   ....[16]....
        /*02f0*/ 	.word	0xffffffff


	//   ....[17]....
        /*02f4*/ 	.word	0xffffffff


	//   ....[18]....
        /*02f8*/ 	.word	0xffffffff


	//   ....[19]....
        /*02fc*/ 	.word	0xffffffff


	//   ....[20]....
        /*0300*/ 	.word	0xffffffff


	//   ....[21]....
        /*0304*/ 	.word	0xffffffff


	//   ....[22]....
        /*0308*/ 	.word	0xffffffff


	//   ....[23]....
        /*030c*/ 	.word	0xffffffff


	//   ....[24]....
        /*0310*/ 	.word	0xffffffff


	//   ....[25]....
        /*0314*/ 	.word	0xffffffff


	//   ....[26]....
        /*0318*/ 	.word	0xffffffff


	//   ....[27]....
        /*031c*/ 	.word	0xffffffff


	//   ....[28]....
        /*0320*/ 	.word	0xffffffff


	//   ....[29]....
        /*0324*/ 	.word	0xffffffff


	//   ....[30]....
        /*0328*/ 	.word	0xffffffff


	//   ....[31]....
        /*032c*/ 	.word	0xffffffff


	//   ....[32]....
        /*0330*/ 	.word	0xffffffff


	//   ....[33]....
        /*0334*/ 	.word	0xffffffff


	//   ....[34]....
        /*0338*/ 	.word	0xffffffff


	//   ....[35]....
        /*033c*/ 	.word	0xffffffff


	//   ....[36]....
        /*0340*/ 	.word	0xffffffff


	//   ....[37]....
        /*0344*/ 	.word	0xffffffff


	//   ....[38]....
        /*0348*/ 	.word	0xffffffff


	//   ....[39]....
        /*034c*/ 	.word	0xffffffff


	//   ....[40]....
        /*0350*/ 	.word	0xffffffff


	//   ....[41]....
        /*0354*/ 	.word	0xffffffff


	//   ....[42]....
        /*0358*/ 	.word	0xffffffff


	//   ....[43]....
        /*035c*/ 	.word	0xffffffff


	//   ....[44]....
        /*0360*/ 	.word	0xffffffff


	//   ....[45]....
        /*0364*/ 	.word	0xffffffff


	//   ....[46]....
        /*0368*/ 	.word	0xffffffff


	//   ....[47]....
        /*036c*/ 	.word	0xffffffff


	//   ....[48]....
        /*0370*/ 	.word	0xffffffff


	//   ....[49]....
        /*0374*/ 	.word	0xffffffff


	//   ....[50]....
        /*0378*/ 	.word	0xffffffff


	//   ....[51]....
        /*037c*/ 	.word	0xffffffff


	//   ....[52]....
        /*0380*/ 	.word	0xffffffff


	//   ....[53]....
        /*0384*/ 	.word	0xffffffff


	//   ....[54]....
        /*0388*/ 	.word	0xffffffff


	//   ....[55]....
        /*038c*/ 	.word	0xffffffff


	//   ....[56]....
        /*0390*/ 	.word	0x0500009a


	//   ....[57]....
        /*0394*/ 	.word	0x0500009a


	//   ....[58]....
        /*0398*/ 	.word	0x0500009a


	//   ....[59]....
        /*039c*/ 	.word	0x0500009a


	//   ....[60]....
        /*03a0*/ 	.word	0x0500009a


	//   ....[61]....
        /*03a4*/ 	.word	0x0500009a


	//   ....[62]....
        /*03a8*/ 	.word	0x0500009a


	//   ....[63]....
        /*03ac*/ 	.word	0x0500009a


	//   ....[64]....
        /*03b0*/ 	.word	0x0500009a


	//   ....[65]....
        /*03b4*/ 	.word	0x0500009a


	//   ....[66]....
        /*03b8*/ 	.word	0x0500009a


	//   ....[67]....
        /*03bc*/ 	.word	0x0500009a


	//   ....[68]....
        /*03c0*/ 	.word	0x0500009a


	//   ....[69]....
        /*03c4*/ 	.word	0x0500009a


	//   ....[70]....
        /*03c8*/ 	.word	0x0500009a


	//   ....[71]....
        /*03cc*/ 	.word	0x0500009a


	//   ....[72]....
        /*03d0*/ 	.word	0x0500009a


	//   ....[73]....
        /*03d4*/ 	.word	0x0500009a


	//   ....[74]....
        /*03d8*/ 	.word	0x0500009a


	//   ....[75]....
        /*03dc*/ 	.word	0x0500009a


	//   ....[76]....
        /*03e0*/ 	.word	0x0500009a


	//   ....[77]....
        /*03e4*/ 	.word	0x0500009a


	//   ....[78]....
        /*03e8*/ 	.word	0x0500009a


	//   ....[79]....
        /*03ec*/ 	.word	0x0500009a


	//   ....[80]....
        /*03f0*/ 	.word	0x0500009a


	//   ....[81]....
        /*03f4*/ 	.word	0x0500009a


	//   ....[82]....
        /*03f8*/ 	.word	0x0500009a


	//   ....[83]....
        /*03fc*/ 	.word	0x0500009a


	//   ....[84]....
        /*0400*/ 	.word	0x0500009a


	//   ....[85]....
        /*0404*/ 	.word	0x0500009a


	//   ....[86]....
        /*0408*/ 	.word	0x0500009a


	//   ....[87]....
        /*040c*/ 	.word	0x0500009a


	//----- nvinfo : EIATTR_COOP_GROUP_INSTR_OFFSETS
	.align		4
.L_1615:
        /*0410*/ 	.byte	0x04, 0x28
        /*0412*/ 	.short	(.L_1617 - .L_1616)


	//   ....[0]....
.L_1616:
        /*0414*/ 	.word	0x00000b10


	//   ....[1]....
        /*0418*/ 	.word	0x00000bf0


	//   ....[2]....
        /*041c*/ 	.word	0x00000d10


	//   ....[3]....
        /*0420*/ 	.word	0x00000e10


	//   ....[4]....
        /*0424*/ 	.word	0x000016a0


	//   ....[5]....
        /*0428*/ 	.word	0x00002010


	//   ....[6]....
        /*042c*/ 	.word	0x00002270


	//   ....[7]....
        /*0430*/ 	.word	0x00002c30


	//   ....[8]....
        /*0434*/ 	.word	0x00003050


	//   ....[9]....
        /*0438*/ 	.word	0x000039c0


	//   ....[10]....
        /*043c*/ 	.word	0x000039d0


	//   ....[11]....
        /*0440*/ 	.word	0x00003a10


	//   ....[12]....
        /*0444*/ 	.word	0x00003a20


	//   ....[13]....
        /*0448*/ 	.word	0x00003a60


	//   ....[14]....
        /*044c*/ 	.word	0x00003a70


	//   ....[15]....
        /*0450*/ 	.word	0x00003ab0


	//   ....[16]....
        /*0454*/ 	.word	0x00003ac0


	//   ....[17]....
        /*0458*/ 	.word	0x00003b00


	//   ....[18]....
        /*045c*/ 	.word	0x00003b10


	//   ....[19]....
        /*0460*/ 	.word	0x00003bc0


	//   ....[20]....
        /*0464*/ 	.word	0x00003bd0


	//   ....[21]....
        /*0468*/ 	.word	0x00003be0


	//   ....[22]....
        /*046c*/ 	.word	0x00003bf0


	//   ....[23]....
        /*0470*/ 	.word	0x000041d0


	//   ....[24]....
        /*0474*/ 	.word	0x00004200


	//   ....[25]....
        /*0478*/ 	.word	0x00004270


	//   ....[26]....
        /*047c*/ 	.word	0x00004290


	//   ....[27]....
        /*0480*/ 	.word	0x000042e0


	//   ....[28]....
        /*0484*/ 	.word	0x000042f0


	//   ....[29]....
        /*0488*/ 	.word	0x00004340


	//   ....[30]....
        /*048c*/ 	.word	0x00004350


	//   ....[31]....
        /*0490*/ 	.word	0x000043a0


	//   ....[32]....
        /*0494*/ 	.word	0x000043b0


	//   ....[33]....
        /*0498*/ 	.word	0x00004400


	//   ....[34]....
        /*049c*/ 	.word	0x00004410


	//   ....[35]....
        /*04a0*/ 	.word	0x00004420


	//   ....[36]....
        /*04a4*/ 	.word	0x00004430


	//   ....[37]....
        /*04a8*/ 	.word	0x00004460


	//   ....[38]....
        /*04ac*/ 	.word	0x00004470


	//   ....[39]....
        /*04b0*/ 	.word	0x00006080


	//   ....[40]....
        /*04b4*/ 	.word	0x000060f0


	//   ....[41]....
        /*04b8*/ 	.word	0x00006180


	//   ....[42]....
        /*04bc*/ 	.word	0x000061b0


	//   ....[43]....
        /*04c0*/ 	.word	0x000061d0


	//   ....[44]....
        /*04c4*/ 	.word	0x00006970


	//   ....[45]....
        /*04c8*/ 	.word	0x00006b30


	//   ....[46]....
        /*04cc*/ 	.word	0x00006df0


	//   ....[47]....
        /*04d0*/ 	.word	0x00006e10


	//   ....[48]....
        /*04d4*/ 	.word	0x00006e40


	//   ....[49]....
        /*04d8*/ 	.word	0x00006e80


	//   ....[50]....
        /*04dc*/ 	.word	0x00006ea0


	//   ....[51]....
        /*04e0*/ 	.word	0x000070b0


	//   ....[52]....
        /*04e4*/ 	.word	0x000070d0


	//   ....[53]....
        /*04e8*/ 	.word	0x00007100


	//   ....[54]....
        /*04ec*/ 	.word	0x00007140


	//   ....[55]....
        /*04f0*/ 	.word	0x00007160


	//   ....[56]....
        /*04f4*/ 	.word	0x000074c0


	//   ....[57]....
        /*04f8*/ 	.word	0x00007510


	//   ....[58]....
        /*04fc*/ 	.word	0x000075b0


	//   ....[59]....
        /*0500*/ 	.word	0x00007600


	//   ....[60]....
        /*0504*/ 	.word	0x000076a0


	//   ....[61]....
        /*0508*/ 	.word	0x000076f0


	//   ....[62]....
        /*050c*/ 	.word	0x00007790


	//   ....[63]....
        /*0510*/ 	.word	0x000077e0


	//   ....[64]....
        /*0514*/ 	.word	0x00007880


	//   ....[65]....
        /*0518*/ 	.word	0x000078d0


	//   ....[66]....
        /*051c*/ 	.word	0x00007970


	//   ....[67]....
        /*0520*/ 	.word	0x00007a10


	//   ....[68]....
        /*0524*/ 	.word	0x00007ab0


	//   ....[69]....
        /*0528*/ 	.word	0x00007b50


	//   ....[70]....
        /*052c*/ 	.word	0x00007ba0


	//   ....[71]....
        /*0530*/ 	.word	0x00007c00


	//   ....[72]....
        /*0534*/ 	.word	0x00007cb0


	//   ....[73]....
        /*0538*/ 	.word	0x00007d20


	//   ....[74]....
        /*053c*/ 	.word	0x00007dc0


	//   ....[75]....
        /*0540*/ 	.word	0x00007e20


	//   ....[76]....
        /*0544*/ 	.word	0x00007eb0


	//   ....[77]....
        /*0548*/ 	.word	0x00007f10


	//   ....[78]....
        /*054c*/ 	.word	0x00007fa0


	//   ....[79]....
        /*0550*/ 	.word	0x00008000


	//   ....[80]....
        /*0554*/ 	.word	0x00008090


	//   ....[81]....
        /*0558*/ 	.word	0x000080f0


	//   ....[82]....
        /*055c*/ 	.word	0x00008190


	//   ....[83]....
        /*0560*/ 	.word	0x000081e0


	//   ....[84]....
        /*0564*/ 	.word	0x00008280


	//   ....[85]....
        /*0568*/ 	.word	0x000082d0


	//   ....[86]....
        /*056c*/ 	.word	0x00008330


	//   ....[87]....
        /*0570*/ 	.word	0x00008380


	//----- nvinfo : EIATTR_VRC_CTA_INIT_COUNT
	.align		4
.L_1617:
        /*0574*/ 	.byte	0x02, 0x4a
	.zero		1
	.zero		1


	//----- nvinfo : EIATTR_EXIT_INSTR_OFFSETS
	.align		4
        /*0578*/ 	.byte	0x04, 0x1c
        /*057a*/ 	.short	(.L_1619 - .L_1618)


	//   ....[0]....
.L_1618:
        /*057c*/ 	.word	0x000072a0


	//   ....[1]....
        /*0580*/ 	.word	0x00007460


	//----- nvinfo : EIATTR_MAX_THREADS
	.align		4
.L_1619:
        /*0584*/ 	.byte	0x04, 0x05
        /*0586*/ 	.short	(.L_1621 - .L_1620)
.L_1620:
        /*0588*/ 	.word	0x00000080
        /*058c*/ 	.word	0x00000001
        /*0590*/ 	.word	0x00000001


	//----- nvinfo : EIATTR_CRS_STACK_SIZE
	.align		4
.L_1621:
        /*0594*/ 	.byte	0x04, 0x1e
        /*0596*/ 	.short	(.L_1623 - .L_1622)
.L_1622:
        /*0598*/ 	.word	0x00000000


	//----- nvinfo : EIATTR_CBANK_PARAM_SIZE
	.align		4
.L_1623:
        /*059c*/ 	.byte	0x03, 0x19
        /*059e*/ 	.short	0x01f0


	//----- nvinfo : EIATTR_PARAM_CBANK
	.align		4
        /*05a0*/ 	.byte	0x04, 0x0a
        /*05a2*/ 	.short	(.L_1625 - .L_1624)
	.align		4
.L_1624:
        /*05a4*/ 	.word	index@(.nv.constant0._Z25selective_scan_bwd_kernelI32Selective_Scan_bwd_kernel_traitsILi128ELi16ELb1ELb1ELb1ELb0ELb1EN3c104HalfEfEEv12SSMParamsBwd)
        /*05a8*/ 	.short	0x0380
        /*05aa*/ 	.short	0x01f0


	//----- nvinfo : EIATTR_SW_WAR
	.align		4
.L_1625:
        /*05ac*/ 	.byte	0x04, 0x36
        /*05ae*/ 	.short	(.L_1627 - .L_1626)
.L_1626:
        /*05b0*/ 	.word	0x00000008
.L_1627:


//--------------------- .nv.info._Z25selective_scan_bwd_kernelI32Selective_Scan_bwd_kernel_traitsILi128ELi16ELb1ELb1ELb1ELb1ELb0EN3c104HalfEfEEv12SSMParamsBwd --------------------------
	.section	.nv.info._Z25selective_scan_bwd_kernelI32Selective_Scan_bwd_kernel_traitsILi128ELi16ELb1ELb1ELb1ELb1ELb0EN3c104HalfEfEEv12SSMParamsBwd,"",@"SHT_CUDA_INFO"
	.sectionflags	@""
	.align	4


	//----- nvinfo : EIATTR_CUDA_API_VERSION
	.align		4
        /*0000*/ 	.byte	0x04, 0x37
        /*0002*/ 	.short	(.L_1629 - .L_1628)
.L_1628:
        /*0004*/ 	.word	0x00000082


	//----- nvinfo : EIATTR_KPARAM_INFO
	.align		4
.L_1629:
        /*0008*/ 	.byte	0x04, 0x17
        /*000a*/ 	.short	(.L_1631 - .L_1630)
.L_1630:
        /*000c*/ 	.word	0x00000000
        /*0010*/ 	.short	0x0000
        /*0012*/ 	.short	0x0000
        /*0014*/ 	.byte	0x00, 0xf0, 0xc1, 0x07


	//----- nvinfo : EIATTR_SPARSE_MMA_MASK
	.align		4
.L_1631:
        /*0018*/ 	.byte	0x03, 0x50
        /*001a*/ 	.short	0x0000


	//----- nvinfo : EIATTR_MAXREG_COUNT
	.align		4
        /*001c*/ 	.byte	0x03, 0x1b
        /*001e*/ 	.short	0x00a8


	//----- nvinfo : EIATTR_NUM_BARRIERS
	.align		4
        /*0020*/ 	.byte	0x02, 0x4c
        /*0022*/ 	.byte	0x01
	.zero		1


	//----- nvinfo : EIATTR_ANNOTATIONS
	.align		4
        /*0024*/ 	.byte	0x04, 0x55
        /*0026*/ 	.short	(.L_1633 - .L_1632)


	//   ....[0]....
.L_1632:
        /* <DEDUP_REMOVED lines=41> */


	//----- nvinfo : EIATTR_MERCURY_ISA_VERSION
	.align		4
.L_1633:
        /*02a8*/ 	.byte	0x03, 0x5f
        /*02aa*/ 	.short	0x0101


	//----- nvinfo : EIATTR_COOP_GROUP_MASK_REGIDS
	.align		4
        /*02ac*/ 	.byte	0x04, 0x29
        /*02ae*/ 	.short	(.L_1635 - .L_1634)


	//   ....[0]....
.L_1634:
        /*02b0*/ 	.word	0xffffffff


	//   ....[1]....
        /*02b4*/ 	.word	0xffffffff


	//   ....[2]....
        /*02b8*/ 	.word	0xffffffff


	//   ....[3]....
        /*02bc*/ 	.word	0xffffffff


	//   ....[4]....
        /*02c0*/ 	.word	0xffffffff


	//   ....[5]....
        /*02c4*/ 	.word	0xffffffff


	//   ....[6]....
        /*02c8*/ 	.word	0xffffffff


	//   ....[7]....
        /*02cc*/ 	.word	0xffffffff


	//   ....[8]....
        /*02d0*/ 	.word	0xffffffff


	//   ....[9]....
        /*02d4*/ 	.word	0xffffffff


	//   ....[10]....
        /*02d8*/ 	.word	0xffffffff


	//   ....[11]....
        /*02dc*/ 	.word	0xffffffff


	//   ....[12]....
        /*02e0*/ 	.word	0xffffffff


	//   ....[13]....
        /*02e4*/ 	.word	0xffffffff


	//   ....[14]....
        /*02e8*/ 	.word	0xffffffff


	//   ....[15]....
        /*02ec*/ 	.word	0xffffffff


	//   ....[16]....
        /*02f0*/ 	.word	0xffffffff


	//   ....[17]....
        /*02f4*/ 	.word	0xffffffff


	//   ....[18]....
        /*02f8*/ 	.word	0xffffffff


	//   ....[19]....
        /*02fc*/ 	.word	0xffffffff


	//   ....[20]....
        /*0300*/ 	.word	0xffffffff


	//   ....[21]....
        /*0304*/ 	.word	0xffffffff


	//   ....[22]....
        /*0308*/ 	.word	0xffffffff


	//   ....[23]....
        /*030c*/ 	.word	0xffffffff


	//   ....[24]....
        /*0310*/ 	.word	0xffffffff


	//   ....[25]....
        /*0314*/ 	.word	0xffffffff


	//   ....[26]....
        /*0318*/ 	.word	0xffffffff


	//   ....[27]....
        /*031c*/ 	.word	0xffffffff


	//   ....[28]....
        /*0320*/ 	.word	0xffffffff


	//   ....[29]....
        /*0324*/ 	.word	0xffffffff


	//   ....[30]....
        /*0328*/ 	.word	0xffffffff


	//   ....[31]....
        /*032c*/ 	.word	0xffffffff


	//   ....[32]....
        /*0330*/ 	.word	0xffffffff


	//   ....[33]....
        /*0334*/ 	.word	0xffffffff


	//   ....[34]....
        /*0338*/ 	.word	0xffffffff


	//   ....[35]....
        /*033c*/ 	.word	0xffffffff


	//   ....[36]....
        /*0340*/ 	.word	0xffffffff


	//   ....[37]....
        /*0344*/ 	.word	0xffffffff


	//   ....[38]....
        /*0348*/ 	.word	0xffffffff


	//   ....[39]....
        /*034c*/ 	.word	0xffffffff


	//   ....[40]....
        /*0350*/ 	.word	0xffffffff


	//   ....[41]....
        /*0354*/ 	.word	0xffffffff


	//   ....[42]....
        /*0358*/ 	.word	0xffffffff


	//   ....[43]....
        /*035c*/ 	.word	0xffffffff


	//   ....[44]....
        /*0360*/ 	.word	0xffffffff


	//   ....[45]....
        /*0364*/ 	.word	0xffffffff


	//   ....[46]....
        /*0368*/ 	.word	0xffffffff


	//   ....[47]....
        /*036c*/ 	.word	0xffffffff


	//   ....[48]....
        /*0370*/ 	.word	0xffffffff


	//   ....[49]....
        /*0374*/ 	.word	0xffffffff


	//   ....[50]....
        /*0378*/ 	.word	0xffffffff


	//   ....[51]....
        /*037c*/ 	.word	0xffffffff


	//   ....[52]....
        /*0380*/ 	.word	0xffffffff


	//   ....[53]....
        /*0384*/ 	.word	0x0500009a


	//   ....[54]....
        /*0388*/ 	.word	0x0500009a


	//   ....[55]....
        /*038c*/ 	.word	0x0500009a


	//   ....[56]....
        /*0390*/ 	.word	0x0500009a


	//   ....[57]....
        /*0394*/ 	.word	0x0500009a


	//   ....[58]....
        /*0398*/ 	.word	0x0500009a


	//   ....[59]....
        /*039c*/ 	.word	0x0500009a


	//   ....[60]....
        /*03a0*/ 	.word	0x0500009a


	//   ....[61]....
        /*03a4*/ 	.word	0x0500009a


	//   ....[62]....
        /*03a8*/ 	.word	0x0500009a


	//   ....[63]....
        /*03ac*/ 	.word	0x0500009a


	//   ....[64]....
        /*03b0*/ 	.word	0x0500009a


	//   ....[65]....
        /*03b4*/ 	.word	0x0500009a


	//   ....[66]....
        /*03b8*/ 	.word	0x0500009a


	//   ....[67]....
        /*03bc*/ 	.word	0x0500009a


	//   ....[68]....
        /*03c0*/ 	.word	0x0500009a


	//   ....[69]....
        /*03c4*/ 	.word	0x0500009a


	//   ....[70]....
        /*03c8*/ 	.word	0x0500009a


	//   ....[71]....
        /*03cc*/ 	.word	0x0500009a


	//   ....[72]....
        /*03d0*/ 	.word	0x0500009a


	//   ....[73]....
        /*03d4*/ 	.word	0x0500009a


	//   ....[74]....
        /*03d8*/ 	.word	0x0500009a


	//   ....[75]....
        /*03dc*/ 	.word	0x0500009a


	//   ....[76]....
        /*03e0*/ 	.word	0x0500009a


	//   ....[77]....
        /*03e4*/ 	.word	0x0500009a


	//   ....[78]....
        /*03e8*/ 	.word	0x0500009a


	//   ....[79]....
        /*03ec*/ 	.word	0x0500009a


	//   ....[80]....
        /*03f0*/ 	.word	0x0500009a


	//   ....[81]....
        /*03f4*/ 	.word	0x0500009a


	//   ....[82]....
        /*03f8*/ 	.word	0x0500009a


	//   ....[83]....
        /*03fc*/ 	.word	0x0500009a


	//   ....[84]....
        /*0400*/ 	.word	0x0500009a


	//----- nvinfo : EIATTR_COOP_GROUP_INSTR_OFFSETS
	.align		4
.L_1635:
        /*0404*/ 	.byte	0x04, 0x28
        /*0406*/ 	.short	(.L_1637 - .L_1636)


	//   ....[0]....
.L_1636:
        /*0408*/ 	.word	0x00000a80


	//   ....[1]....
        /*040c*/ 	.word	0x00000b30


	//   ....[2]....
        /*0410*/ 	.word	0x00000da0


	//   ....[3]....
        /*0414*/ 	.word	0x00003a10


	//   ....[4]....
        /*0418*/ 	.word	0x00003e30


	//   ....[5]....
        /*041c*/ 	.word	0x000047a0


	//   ....[6]....
        /*0420*/ 	.word	0x000047b0


	//   ....[7]....
        /*0424*/ 	.word	0x000047f0


	//   ....[8]....
        /*0428*/ 	.word	0x00004800


	//   ....[9]....
        /*042c*/ 	.word	0x00004840


	//   ....[10]....
        /*0430*/ 	.word	0x00004850


	//   ....[11]....
        /*0434*/ 	.word	0x00004890


	//   ....[12]....
        /*0438*/ 	.word	0x000048a0


	//   ....[13]....
        /*043c*/ 	.word	0x000048e0


	//   ....[14]....
        /*0440*/ 	.word	0x000048f0


	//   ....[15]....
        /*0444*/ 	.word	0x000049a0


	//   ....[16]....
        /*0448*/ 	.word	0x000049b0


	//   ....[17]....
        /*044c*/ 	.word	0x000049c0


	//   ....[18]....
        /*0450*/ 	.word	0x000049d0


	//   ....[19]....
        /*0454*/ 	.word	0x00004fb0


	//   ....[20]....
        /*0458*/ 	.word	0x00004fe0


	//   ....[21]....
        /*045c*/ 	.word	0x00005050


	//   ....[22]....
        /*0460*/ 	.word	0x00005070


	//   ....[23]....
        /*0464*/ 	.word	0x000050c0


	//   ....[24]....
        /*0468*/ 	.word	0x000050d0


	//   ....[25]....
        /*046c*/ 	.word	0x00005120


	//   ....[26]....
        /*0470*/ 	.word	0x00005130


	//   ....[27]....
        /*0474*/ 	.word	0x00005180


	//   ....[28]....
        /*0478*/ 	.word	0x00005190


	//   ....[29]....
        /*047c*/ 	.word	0x000051e0


	//   ....[30]....
        /*0480*/ 	.word	0x000051f0


	//   ....[31]....
        /*0484*/ 	.word	0x00005200


	//   ....[32]....
        /*0488*/ 	.word	0x00005210


	//   ....[33]....
        /*048c*/ 	.word	0x00005240


	//   ....[34]....
        /*0490*/ 	.word	0x00005250


	//   ....[35]....
        /*0494*/ 	.word	0x00006e50


	//   ....[36]....
        /*0498*/ 	.word	0x00006ec0


	//   ....[37]....
        /*049c*/ 	.word	0x00006ef0


	//   ....[38]....
        /*04a0*/ 	.word	0x00006f10


	//   ....[39]....
        /*04a4*/ 	.word	0x00006f70


	//   ....[40]....
        /*04a8*/ 	.word	0x00007680


	//   ....[41]....
        /*04ac*/ 	.word	0x00007dd0


	//   ....[42]....
        /*04b0*/ 	.word	0x00008130


	//   ....[43]....
        /*04b4*/ 	.word	0x00008470


	//   ....[44]....
        /*04b8*/ 	.word	0x00008490


	//   ....[45]....
        /*04bc*/ 	.word	0x000084c0


	//   ....[46]....
        /*04c0*/ 	.word	0x00008500


	//   ....[47]....
        /*04c4*/ 	.word	0x00008520


	//   ....[48]....
        /*04c8*/ 	.word	0x00008730


	//   ....[49]....
        /*04cc*/ 	.word	0x00008750


	//   ....[50]....
        /*04d0*/ 	.word	0x00008780


	//   ....[51]....
        /*04d4*/ 	.word	0x000087c0


	//   ....[52]....
        /*04d8*/ 	.word	0x000087e0


	//   ....[53]....
        /*04dc*/ 	.word	0x00008b40


	//   ....[54]....
        /*04e0*/ 	.word	0x00008b90


	//   ....[55]....
        /*04e4*/ 	.word	0x00008c30


	//   ....[56]....
        /*04e8*/ 	.word	0x00008c80


	//   ....[57]....
        /*04ec*/ 	.word	0x00008d20


	//   ....[58]....
        /*04f0*/ 	.word	0x00008d70


	//   ....[59]....
        /*04f4*/ 	.word	0x00008e10


	//   ....[60]....
        /*04f8*/ 	.word	0x00008e60


	//   ....[61]....
        /*04fc*/ 	.word	0x00008f00


	//   ....[62]....
        /*0500*/ 	.word	0x00008f50


	//   ....[63]....
        /*0504*/ 	.word	0x00008ff0


	//   ....[64]....
        /*0508*/ 	.word	0x00009090


	//   ....[65]....
        /*050c*/ 	.word	0x00009130


	//   ....[66]....
        /*0510*/ 	.word	0x000091d0


	//   ....[67]....
        /*0514*/ 	.word	0x00009220


	//   ....[68]....
        /*0518*/ 	.word	0x00009280


	//   ....[69]....
        /*051c*/ 	.word	0x00009330


	//   ....[70]....
        /*0520*/ 	.word	0x000093a0


	//   ....[71]....
        /*0524*/ 	.word	0x00009440


	//   ....[72]....
        /*0528*/ 	.word	0x000094a0


	//   ....[73]....
        /*052c*/ 	.word	0x00009530


	//   ....[74]....
        /*0530*/ 	.word	0x00009590


	//   ....[75]....
        /*0534*/ 	.word	0x00009620


	//   ....[76]....
        /*0538*/ 	.word	0x00009680


	//   ....[77]....
        /*053c*/ 	.word	0x00009710


	//   ....[78]....
        /*0540*/ 	.word	0x00009770


	//   ....[79]....
        /*0544*/ 	.word	0x00009810


	//   ....[80]....
        /*0548*/ 	.word	0x00009860


	//   ....[81]....
        /*054c*/ 	.word	0x00009900


	//   ....[82]....
        /*0550*/ 	.word	0x00009950


	//   ....[83]....
        /*0554*/ 	.word	0x000099b0


	//   ....[84]....
        /*0558*/ 	.word	0x00009a00


	//----- nvinfo : EIATTR_VRC_CTA_INIT_COUNT
	.align		4
.L_1637:
        /*055c*/ 	.byte	0x02, 0x4a
	.zero		1
	.zero		1


	//----- nvinfo : EIATTR_EXIT_INSTR_OFFSETS
	.align		4
        /*0560*/ 	.byte	0x04, 0x1c
        /*0562*/ 	.short	(.L_1639 - .L_1638)


	//   ....[0]....
.L_1638:
        /*0564*/ 	.word	0x00008920


	//   ....[1]....
        /*0568*/ 	.word	0x00008ae0


	//----- nvinfo : EIATTR_MAX_THREADS
	.align		4
.L_1639:
        /*056c*/ 	.byte	0x04, 0x05
        /*056e*/ 	.short	(.L_1641 - .L_1640)
.L_1640:
        /*0570*/ 	.word	0x00000080
        /*0574*/ 	.word	0x00000001
        /*0578*/ 	.word	0x00000001


	//----- nvinfo : EIATTR_CRS_STACK_SIZE
	.align		4
.L_1641:
        /*057c*/ 	.byte	0x04, 0x1e
        /*057e*/ 	.short	(.L_1643 - .L_1642)
.L_1642:
        /*0580*/ 	.word	0x00000000


	//----- nvinfo : EIATTR_CBANK_PARAM_SIZE
	.align		4
.L_1643:
        /*0584*/ 	.byte	0x03, 0x19
        /*0586*/ 	.short	0x01f0


	//----- nvinfo : EIATTR_PARAM_CBANK
	.align		4
        /*0588*/ 	.byte	0x04, 0x0a
        /*058a*/ 	.short	(.L_1645 - .L_1644)
	.align		4
.L_1644:
        /*058c*/ 	.word	index@(.nv.constant0._Z25selective_scan_bwd_kernelI32Selective_Scan_bwd_kernel_traitsILi128ELi16ELb1ELb1ELb1ELb1ELb0EN3c104HalfEfEEv12SSMParamsBwd)
        /*0590*/ 	.short	0x0380
        /*0592*/ 	.short	0x01f0


	//----- nvinfo : EIATTR_SW_WAR
	.align		4
.L_1645:
        /*0594*/ 	.byte	0x04, 0x36
        /*0596*/ 	.short	(.L_1647 - .L_1646)
.L_1646:
        /*0598*/ 	.word	0x00000008
.L_1647:


//--------------------- .nv.info._Z25selective_scan_bwd_kernelI32Selective_Scan_bwd_kernel_traitsILi128ELi16ELb1ELb1ELb1ELb1ELb1EN3c104HalfEfEEv12SSMParamsBwd --------------------------
	.section	.nv.info._Z25selective_scan_bwd_kernelI32Selective_Scan_bwd_kernel_traitsILi128ELi16ELb1ELb1ELb1ELb1ELb1EN3c104HalfEfEEv12SSMParamsBwd,"",@"SHT_CUDA_INFO"
	.sectionflags	@""
	.align	4


	//----- nvinfo : EIATTR_CUDA_API_VERSION
	.align		4
        /*0000*/ 	.byte	0x04, 0x37
        /*0002*/ 	.short	(.L_1649 - .L_1648)
.L_1648:
        /*0004*/ 	.word	0x00000082


	//----- nvinfo : EIATTR_KPARAM_INFO
	.align		4
.L_1649:
        /*0008*/ 	.byte	0x04, 0x17
        /*000a*/ 	.short	(.L_1651 - .L_1650)
.L_1650:
        /*000c*/ 	.word	0x00000000
        /*0010*/ 	.short	0x0000
        /*0012*/ 	.short	0x0000
        /*0014*/ 	.byte	0x00, 0xf0, 0xc1, 0x07


	//----- nvinfo : EIATTR_SPARSE_MMA_MASK
	.align		4
.L_1651:
        /*0018*/ 	.byte	0x03, 0x50
        /*001a*/ 	.short	0x0000


	//----- nvinfo : EIATTR_MAXREG_COUNT
	.align		4
        /*001c*/ 	.byte	0x03, 0x1b
        /*001e*/ 	.short	0x00a8


	//----- nvinfo : EIATTR_NUM_BARRIERS
	.align		4
        /*0020*/ 	.byte	0x02, 0x4c
        /*0022*/ 	.byte	0x01
	.zero		1


	//----- nvinfo : EIATTR_ANNOTATIONS
	.align		4
        /*0024*/ 	.byte	0x04, 0x55
        /*0026*/ 	.short	(.L_1653 - .L_1652)


	//   ....[0]....
.L_1652:
        /* <DEDUP_REMOVED lines=37> */


	//----- nvinfo : EIATTR_MERCURY_ISA_VERSION
	.align		4
.L_1653:
        /*0268*/ 	.byte	0x03, 0x5f
        /*026a*/ 	.short	0x0101


	//----- nvinfo : EIATTR_COOP_GROUP_MASK_REGIDS
	.align		4
        /*026c*/ 	.byte	0x04, 0x29
        /*026e*/ 	.short	(.L_1655 - .L_1654)


	//   ....[0]....
.L_1654:
        /*0270*/ 	.word	0xffffffff


	//   ....[1]....
        /*0274*/ 	.word	0xffffffff


	//   ....[2]....
        /*0278*/ 	.word	0xffffffff


	//   ....[3]....
        /*027c*/ 	.word	0xffffffff


	//   ....[4]....
        /*0280*/ 	.word	0xffffffff


	//   ....[5]....
        /*0284*/ 	.word	0xffffffff


	//   ....[6]....
        /*0288*/ 	.word	0xffffffff


	//   ....[7]....
        /*028c*/ 	.word	0xffffffff


	//   ....[8]....
        /*0290*/ 	.word	0xffffffff


	//   ....[9]....
        /*0294*/ 	.word	0xffffffff


	//   ....[10]....
        /*0298*/ 	.word	0xffffffff


	//   ....[11]....
        /*029c*/ 	.word	0xffffffff


	//   ....[12]....
        /*02a0*/ 	.word	0xffffffff


	//   ....[13]....
        /*02a4*/ 	.word	0xffffffff


	//   ....[14]....
        /*02a8*/ 	.word	0xffffffff


	//   ....[15]....
        /*02ac*/ 	.word	0xffffffff


	//   ....[16]....
        /*02b0*/ 	.word	0xffffffff


	//   ....[17]....
        /*02b4*/ 	.word	0xffffffff


	//   ....[18]....
        /*02b8*/ 	.word	0xffffffff


	//   ....[19]....
        /*02bc*/ 	.word	0xffffffff


	//   ....[20]....
        /*02c0*/ 	.word	0xffffffff


	//   ....[21]....
        /*02c4*/ 	.word	0xffffffff


	//   ....[22]....
        /*02c8*/ 	.word	0xffffffff


	//   ....[23]....
        /*02cc*/ 	.word	0xffffffff


	//   ....[24]....
        /*02d0*/ 	.word	0xffffffff


	//   ....[25]....
        /*02d4*/ 	.word	0xffffffff


	//   ....[26]....
        /*02d8*/ 	.word	0xffffffff


	//   ....[27]....
        /*02dc*/ 	.word	0xffffffff


	//   ....[28]....
        /*02e0*/ 	.word	0xffffffff


	//   ....[29]....
        /*02e4*/ 	.word	0xffffffff


	//   ....[30]....
        /*02e8*/ 	.word	0xffffffff


	//   ....[31]....
        /*02ec*/ 	.word	0xffffffff


	//   ....[32]....
        /*02f0*/ 	.word	0xffffffff


	//   ....[33]....
        /*02f4*/ 	.word	0xffffffff


	//   ....[34]....
        /*02f8*/ 	.word	0xffffffff


	//   ....[35]....
        /*02fc*/ 	.word	0xffffffff


	//   ....[36]....
        /*0300*/ 	.word	0xffffffff


	//   ....[37]....
        /*0304*/ 	.word	0xffffffff


	//   ....[38]....
        /*0308*/ 	.word	0xffffffff


	//   ....[39]....
        /*030c*/ 	.word	0xffffffff


	//   ....[40]....
        /*0310*/ 	.word	0xffffffff


	//   ....[41]....
        /*0314*/ 	.word	0xffffffff


	//   ....[42]....
        /*0318*/ 	.word	0xffffffff


	//   ....[43]....
        /*031c*/ 	.word	0xffffffff


	//   ....[44]....
        /*0320*/ 	.word	0xffffffff


	//   ....[45]....
        /*0324*/ 	.word	0xffffffff


	//   ....[46]....
        /*0328*/ 	.word	0xffffffff


	//   ....[47]....
        /*032c*/ 	.word	0xffffffff


	//   ....[48]....
        /*0330*/ 	.word	0xffffffff


	//   ....[49]....
        /*0334*/ 	.word	0xffffffff


	//   ....[50]....
        /*0338*/ 	.word	0xffffffff


	//   ....[51]....
        /*033c*/ 	.word	0xffffffff


	//   ....[52]....
        /*0340*/ 	.word	0xffffffff


	//   ....[53]....
        /*0344*/ 	.word	0xffffffff


	//   ....[54]....
        /*0348*/ 	.word	0xffffffff


	//   ....[55]....
        /*034c*/ 	.word	0xffffffff


	//   ....[56]....
        /*0350*/ 	.word	0xffffffff


	//   ....[57]....
        /*0354*/ 	.word	0x0500009a


	//   ....[58]....
        /*0358*/ 	.word	0x0500009a


	//   ....[59]....
        /*035c*/ 	.word	0x0500009a


	//   ....[60]....
        /*0360*/ 	.word	0x0500009a


	//   ....[61]....
        /*0364*/ 	.word	0x0500009a


	//   ....[62]....
        /*0368*/ 	.word	0x0500009a


	//   ....[63]....
        /*036c*/ 	.word	0x0500009a


	//   ....[64]....
        /*0370*/ 	.word	0x0500009a


	//   ....[65]....
        /*0374*/ 	.word	0x0500009a


	//   ....[66]....
        /*0378*/ 	.word	0x0500009a


	//   ....[67]....
        /*037c*/ 	.word	0x0500009a


	//   ....[68]....
        /*0380*/ 	.word	0x0500009a


	//   ....[69]....
        /*0384*/ 	.word	0x0500009a


	//   ....[70]....
        /*0388*/ 	.word	0x0500009a


	//   ....[71]....
        /*038c*/ 	.word	0x0500009a


	//   ....[72]....
        /*0390*/ 	.word	0x0500009a


	//   ....[73]....
        /*0394*/ 	.word	0x0500009a


	//   ....[74]....
        /*0398*/ 	.word	0x0500009a


	//   ....[75]....
        /*039c*/ 	.word	0x0500009a


	//   ....[76]....
        /*03a0*/ 	.word	0x0500009a


	//   ....[77]....
        /*03a4*/ 	.word	0x0500009a


	//   ....[78]....
        /*03a8*/ 	.word	0x0500009a


	//   ....[79]....
        /*03ac*/ 	.word	0x0500009a


	//   ....[80]....
        /*03b0*/ 	.word	0x0500009a


	//   ....[81]....
        /*03b4*/ 	.word	0x0500009a


	//   ....[82]....
        /*03b8*/ 	.word	0x0500009a


	//   ....[83]....
        /*03bc*/ 	.word	0x0500009a


	//   ....[84]....
        /*03c0*/ 	.word	0x0500009a


	//   ....[85]....
        /*03c4*/ 	.word	0x0500009a


	//   ....[86]....
        /*03c8*/ 	.word	0x0500009a


	//   ....[87]....
        /*03cc*/ 	.word	0x0500009a


	//   ....[88]....
        /*03d0*/ 	.word	0x0500009a


	//----- nvinfo : EIATTR_COOP_GROUP_INSTR_OFFSETS
	.align		4
.L_1655:
        /*03d4*/ 	.byte	0x04, 0x28
        /*03d6*/ 	.short	(.L_1657 - .L_1656)


	//   ....[0]....
.L_1656:
        /*03d8*/ 	.word	0x00000a80


	//   ....[1]....
        /*03dc*/ 	.word	0x00000b30


	//   ....[2]....
        /*03e0*/ 	.word	0x00000d10


	//   ....[3]....
        /*03e4*/ 	.word	0x00003200


	//   ....[4]....
        /*03e8*/ 	.word	0x000039a0


	//   ....[5]....
        /*03ec*/ 	.word	0x000042b0


	//   ....[6]....
        /*03f0*/ 	.word	0x00004680


	//   ....[7]....
        /*03f4*/ 	.word	0x00004e80


	//   ....[8]....
        /*03f8*/ 	.word	0x000052a0


	//   ....[9]....
        /*03fc*/ 	.word	0x00005c10


	//   ....[10]....
        /*0400*/ 	.word	0x00005c20


	//   ....[11]....
        /*0404*/ 	.word	0x00005c60


	//   ....[12]....
        /*0408*/ 	.word	0x00005c70


	//   ....[13]....
        /*040c*/ 	.word	0x00005cb0


	//   ....[14]....
        /*0410*/ 	.word	0x00005cc0


	//   ....[15]....
        /*0414*/ 	.word	0x00005d00


	//   ....[16]....
        /*0418*/ 	.word	0x00005d10


	//   ....[17]....
        /*041c*/ 	.word	0x00005d50


	//   ....[18]....
        /*0420*/ 	.word	0x00005d60


	//   ....[19]....
        /*0424*/ 	.word	0x00005e10


	//   ....[20]....
        /*0428*/ 	.word	0x00005e20


	//   ....[21]....
        /*042c*/ 	.word	0x00005e30


	//   ....[22]....
        /*0430*/ 	.word	0x00005e40


	//   ....[23]....
        /*0434*/ 	.word	0x00006420


	//   ....[24]....
        /*0438*/ 	.word	0x00006450


	//   ....[25]....
        /*043c*/ 	.word	0x000064c0


	//   ....[26]....
        /*0440*/ 	.word	0x000064e0


	//   ....[27]....
        /*0444*/ 	.word	0x00006530


	//   ....[28]....
        /*0448*/ 	.word	0x00006540


	//   ....[29]....
        /*044c*/ 	.word	0x00006590


	//   ....[30]....
        /*0450*/ 	.word	0x000065a0


	//   ....[31]....
        /*0454*/ 	.word	0x000065f0


	//   ....[32]....
        /*0458*/ 	.word	0x00006600


	//   ....[33]....
        /*045c*/ 	.word	0x00006650


	//   ....[34]....
        /*0460*/ 	.word	0x00006660


	//   ....[35]....
        /*0464*/ 	.word	0x00006670


	//   ....[36]....
        /*0468*/ 	.word	0x00006680


	//   ....[37]....
        /*046c*/ 	.word	0x000066b0


	//   ....[38]....
        /*0470*/ 	.word	0x000066c0


	//   ....[39]....
        /*0474*/ 	.word	0x00008290


	//   ....[40]....
        /*0478*/ 	.word	0x000082f0


	//   ....[41]....
        /*047c*/ 	.word	0x00008330


	//   ....[42]....
        /*0480*/ 	.word	0x00008350


	//   ....[43]....
        /*0484*/ 	.word	0x000083c0


	//   ....[44]....
        /*0488*/ 	.word	0x00008920


	//   ....[45]....
        /*048c*/ 	.word	0x000090e0


	//   ....[46]....
        /*0490*/ 	.word	0x000093e0


	//   ....[47]....
        /*0494*/ 	.word	0x00009790


	//   ....[48]....
        /*0498*/ 	.word	0x000097b0


	//   ....[49]....
        /*049c*/ 	.word	0x000097e0


	//   ....[50]....
        /*04a0*/ 	.word	0x00009820


	//   ....[51]....
        /*04a4*/ 	.word	0x00009840


	//   ....[52]....
        /*04a8*/ 	.word	0x00009a50


	//   ....[53]....
        /*04ac*/ 	.word	0x00009a70


	//   ....[54]....
        /*04b0*/ 	.word	0x00009aa0


	//   ....[55]....
        /*04b4*/ 	.word	0x00009ae0


	//   ....[56]....
        /*04b8*/ 	.word	0x00009b00


	//   ....[57]....
        /*04bc*/ 	.word	0x00009e60


	//   ....[58]....
        /*04c0*/ 	.word	0x00009eb0


	//   ....[59]....
        /*04c4*/ 	.word	0x00009f50


	//   ....[60]....
        /*04c8*/ 	.word	0x00009fa0


	//   ....[61]....
        /*04cc*/ 	.word	0x0000a040


	//   ....[62]....
        /*04d0*/ 	.word	0x0000a090


	//   ....[63]....
        /*04d4*/ 	.word	0x0000a130


	//   ....[64]....
        /*04d8*/ 	.word	0x0000a180


	//   ....[65]....
        /*04dc*/ 	.word	0x0000a220


	//   ....[66]....
        /*04e0*/ 	.word	0x0000a270


	//   ....[67]....
        /*04e4*/ 	.word	0x0000a310


	//   ....[68]....
        /*04e8*/ 	.word	0x0000a3b0


	//   ....[69]....
        /*04ec*/ 	.word	0x0000a450


	//   ....[70]....
        /*04f0*/ 	.word	0x0000a4f0


	//   ....[71]....
        /*04f4*/ 	.word	0x0000a540


	//   ....[72]....
        /*04f8*/ 	.word	0x0000a5a0


	//   ....[73]....
        /*04fc*/ 	.word	0x0000a650


	//   ....[74]....
        /*0500*/ 	.word	0x0000a6c0


	//   ....[75]....
        /*0504*/ 	.word	0x0000a760


	//   ....[76]....
        /*0508*/ 	.word	0x0000a7c0


	//   ....[77]....
        /*050c*/ 	.word	0x0000a850


	//   ....[78]....
        /*0510*/ 	.word	0x0000a8b0


	//   ....[79]....
        /*0514*/ 	.word	0x0000a940


	//   ....[80]....
        /*0518*/ 	.word	0x0000a9a0


	//   ....[81]....
        /*051c*/ 	.word	0x0000aa30


	//   ....[82]....
        /*0520*/ 	.word	0x0000aa90


	//   ....[83]....
        /*0524*/ 	.word	0x0000ab30


	//   ....[84]....
        /*0528*/ 	.word	0x0000ab80


	//   ....[85]....
        /*052c*/ 	.word	0x0000ac20


	//   ....[86]....
        /*0530*/ 	.word	0x0000ac70


	//   ....[87]....
        /*0534*/ 	.word	0x0000acd0


	//   ....[88]....
        /*0538*/ 	.word	0x0000ad20


	//----- nvinfo : EIATTR_VRC_CTA_INIT_COUNT
	.align		4
.L_1657:
        /*053c*/ 	.byte	0x02, 0x4a
	.zero		1
	.zero		1


	//----- nvinfo : EIATTR_EXIT_INSTR_OFFSETS
	.align		4
        /*0540*/ 	.byte	0x04, 0x1c
        /*0542*/ 	.short	(.L_1659 - .L_1658)


	//   ....[0]....
.L_1658:
        /*0544*/ 	.word	0x00009c40


	//   ....[1]....
        /*0548*/ 	.word	0x00009e00


	//----- nvinfo : EIATTR_MAX_THREADS
	.align		4
.L_1659:
        /*054c*/ 	.byte	0x04, 0x05
        /*054e*/ 	.short	(.L_1661 - .L_1660)
.L_1660:
        /*0550*/ 	.word	0x00000080
        /*0554*/ 	.word	0x00000001
        /*0558*/ 	.word	0x00000001


	//----- nvinfo : EIATTR_CRS_STACK_SIZE
	.align		4
.L_1661:
        /*055c*/ 	.byte	0x04, 0x1e
        /*055e*/ 	.short	(.L_1663 - .L_1662)
.L_1662:
        /*0560*/ 	.word	0x00000000


	//----- nvinfo : EIATTR_CBANK_PARAM_SIZE
	.align		4
.L_1663:
        /*0564*/ 	.byte	0x03, 0x19
        /*0566*/ 	.short	0x01f0


	//----- nvinfo : EIATTR_PARAM_CBANK
	.align		4
        /*0568*/ 	.byte	0x04, 0x0a
        /*056a*/ 	.short	(.L_1665 - .L_1664)
	.align		4
.L_1664:
        /*056c*/ 	.word	index@(.nv.constant0._Z25selective_scan_bwd_kernelI32Selective_Scan_bwd_kernel_traitsILi128ELi16ELb1ELb1ELb1ELb1ELb1EN3c104HalfEfEEv12SSMParamsBwd)
        /*0570*/ 	.short	0x0380
        /*0572*/ 	.short	0x01f0


	//----- nvinfo : EIATTR_SW_WAR
	.align		4
.L_1665:
        /*0574*/ 	.byte	0x04, 0x36
        /*0576*/ 	.short	(.L_1667 - .L_1666)
.L_1666:
        /*0578*/ 	.word	0x00000008
.L_1667:


//--------------------- .nv.info._Z25selective_scan_bwd_kernelI32Selective_Scan_bwd_kernel_traitsILi64ELi16ELb0ELb0ELb0ELb0ELb0EN3c104HalfEfEEv12SSMParamsBwd --------------------------
	.section	.nv.info._Z25selective_scan_bwd_kernelI32Selective_Scan_bwd_kernel_traitsILi64ELi16ELb0ELb0ELb0ELb0ELb0EN3c104HalfEfEEv12SSMParamsBwd,"",@"SHT_CUDA_INFO"
	.sectionflags	@""
	.align	4


	//----- nvinfo : EIATTR_CUDA_API_VERSION
	.align		4
        /*0000*/ 	.byte	0x04, 0x37
        /*0002*/ 	.short	(.L_1669 - .L_1668)
.L_1668:
        /*0004*/ 	.word	0x00000082


	//----- nvinfo : EIATTR_KPARAM_INFO
	.align		4
.L_1669:
        /*0008*/ 	.byte	0x04, 0x17
        /*000a*/ 	.short	(.L_1671 - .L_1670)
.L_1670:
        /*000c*/ 	.word	0x00000000
        /*0010*/ 	.short	0x0000
        /*0012*/ 	.short	0x0000
        /*0014*/ 	.byte	0x00, 0xf0, 0xc1, 0x07


	//----- nvinfo : EIATTR_SPARSE_MMA_MASK
	.align		4
.L_1671:
        /*0018*/ 	.byte	0x03, 0x50
        /*001a*/ 	.short	0x0000


	//----- nvinfo : EIATTR_MAXREG_COUNT
	.align		4
        /*001c*/ 	.byte	0x03, 0x1b
        /*001e*/ 	.short	0x00ff


	//----- nvinfo : EIATTR_NUM_BARRIERS
	.align		4
        /*0020*/ 	.byte	0x02, 0x4c
        /*0022*/ 	.byte	0x01
	.zero		1


	//----- nvinfo : EIATTR_MERCURY_ISA_VERSION
	.align		4
        /*0024*/ 	.byte	0x03, 0x5f
        /*0026*/ 	.short	0x0101


	//----- nvinfo : EIATTR_COOP_GROUP_MASK_REGIDS
	.align		4
        /*0028*/ 	.byte	0x04, 0x29
        /*002a*/ 	.short	(.L_1673 - .L_1672)


	//   ....[0]....
.L_1672:
        /*002c*/ 	.word	0xffffffff


	//   ....[1]....
        /*0030*/ 	.word	0xffffffff


	//   ....[2]....
        /*0034*/ 	.word	0xffffffff


	//   ....[3]....
        /*0038*/ 	.word	0xffffffff


	//   ....[4]....
        /*003c*/ 	.word	0xffffffff


	//   ....[5]....
        /*0040*/ 	.word	0xffffffff


	//   ....[6]....
        /*0044*/ 	.word	0xffffffff


	//   ....[7]....
        /*0048*/ 	.word	0xffffffff


	//   ....[8]....
        /*004c*/ 	.word	0xffffffff


	//   ....[9]....
        /*0050*/ 	.word	0xffffffff


	//   ....[10]....
        /*0054*/ 	.word	0xffffffff


	//   ....[11]....
        /*0058*/ 	.word	0xffffffff


	//   ....[12]....
        /*005c*/ 	.word	0xffffffff


	//   ....[13]....
        /*0060*/ 	.word	0xffffffff


	//   ....[14]....
        /*0064*/ 	.word	0xffffffff


	//   ....[15]....
        /*0068*/ 	.word	0xffffffff


	//   ....[16]....
        /*006c*/ 	.word	0xffffffff


	//   ....[17]....
        /*0070*/ 	.word	0xffffffff


	//   ....[18]....
        /*0074*/ 	.word	0xffffffff


	//   ....[19]....
        /*0078*/ 	.word	0xffffffff


	//   ....[20]....
        /*007c*/ 	.word	0xffffffff


	//   ....[21]....
        /*0080*/ 	.word	0xffffffff


	//   ....[22]....
        /*0084*/ 	.word	0xffffffff


	//   ....[23]....
        /*0088*/ 	.word	0xffffffff


	//   ....[24]....
        /*008c*/ 	.word	0xffffffff


	//   ....[25]....
        /*0090*/ 	.word	0xffffffff


	//   ....[26]....
        /*0094*/ 	.word	0xffffffff


	//   ....[27]....
        /*0098*/ 	.word	0xffffffff


	//   ....[28]....
        /*009c*/ 	.word	0xffffffff


	//   ....[29]....
        /*00a0*/ 	.word	0xffffffff


	//   ....[30]....
        /*00a4*/ 	.word	0xffffffff


	//   ....[31]....
        /*00a8*/ 	.word	0xffffffff


	//   ....[32]....
        /*00ac*/ 	.word	0xffffffff


	//   ....[33]....
        /*00b0*/ 	.word	0xffffffff


	//   ....[34]....
        /*00b4*/ 	.word	0xffffffff


	//   ....[35]....
        /*00b8*/ 	.word	0xffffffff


	//   ....[36]....
        /*00bc*/ 	.word	0xffffffff


	//   ....[37]....
        /*00c0*/ 	.word	0xffffffff


	//   ....[38]....
        /*00c4*/ 	.word	0xffffffff


	//   ....[39]....
        /*00c8*/ 	.word	0xffffffff


	//   ....[40]....
        /*00cc*/ 	.word	0xffffffff


	//   ....[41]....
        /*00d0*/ 	.word	0xffffffff


	//   ....[42]....
        /*00d4*/ 	.word	0xffffffff


	//   ....[43]....
        /*00d8*/ 	.word	0xffffffff


	//   ....[44]....
        /*00dc*/ 	.word	0xffffffff


	//   ....[45]....
        /*00e0*/ 	.word	0xffffffff


	//   ....[46]....
        /*00e4*/ 	.word	0xffffffff


	//   ....[47]....
        /*00e8*/ 	.word	0xffffffff


	//   ....[48]....
        /*00ec*/ 	.word	0xffffffff


	//   ....[49]....
        /*00f0*/ 	.word	0xffffffff


	//   ....[50]....
        /*00f4*/ 	.word	0xffffffff


	//   ....[51]....
        /*00f8*/ 	.word	0xffffffff


	//   ....[52]....
        /*00fc*/ 	.word	0xffffffff


	//   ....[53]....
        /*0100*/ 	.word	0xffffffff


	//   ....[54]....
        /*0104*/ 	.word	0xffffffff


	//   ....[55]....
        /*0108*/ 	.word	0x050000d0


	//   ....[56]....
        /*010c*/ 	.word	0x050000d0


	//   ....[57]....
        /*0110*/ 	.word	0x050000d0


	//   ....[58]....
        /*0114*/ 	.word	0x050000d0


	//   ....[59]....
        /*0118*/ 	.word	0x050000d0


	//   ....[60]....
        /*011c*/ 	.word	0x050000d0


	//   ....[61]....
        /*0120*/ 	.word	0x050000d0


	//   ....[62]....
        /*0124*/ 	.word	0x050000d0


	//   ....[63]....
        /*0128*/ 	.word	0x050000d0


	//   ....[64]....
        /*012c*/ 	.word	0x050000d0


	//   ....[65]....
        /*0130*/ 	.word	0x050000d0


	//   ....[66]....
        /*0134*/ 	.word	0x050000d0


	//   ....[67]....
        /*0138*/ 	.word	0x050000d0


	//   ....[68]....
        /*013c*/ 	.word	0x050000d0


	//   ....[69]....
        /*0140*/ 	.word	0x050000d0


	//   ....[70]....
        /*0144*/ 	.word	0x050000d0


	//   ....[71]....
        /*0148*/ 	.word	0x050000d0


	//   ....[72]....
        /*014c*/ 	.word	0x050000d0


	//   ....[73]....
        /*0150*/ 	.word	0x050000d0


	//   ....[74]....
        /*0154*/ 	.word	0x050000d0


	//   ....[75]....
        /*0158*/ 	.word	0x050000d0


	//   ....[76]....
        /*015c*/ 	.word	0x050000d0


	//   ....[77]....
        /*0160*/ 	.word	0x050000d0


	//   ....[78]....
        /*0164*/ 	.word	0x050000d0


	//   ....[79]....
        /*0168*/ 	.word	0x050000d0


	//   ....[80]....
        /*016c*/ 	.word	0x050000d0


	//   ....[81]....
        /*0170*/ 	.word	0x050000d0


	//   ....[82]....
        /*0174*/ 	.word	0x050000d0


	//   ....[83]....
        /*0178*/ 	.word	0x050000d0


	//   ....[84]....
        /*017c*/ 	.word	0x050000d0


	//   ....[85]....
        /*0180*/ 	.word	0x050000d0


	//   ....[86]....
        /*0184*/ 	.word	0x050000d0


	//----- nvinfo : EIATTR_COOP_GROUP_INSTR_OFFSETS
	.align		4
.L_1673:
        /*0188*/ 	.byte	0x04, 0x28
        /*018a*/ 	.short	(.L_1675 - .L_1674)


	//   ....[0]....
.L_1674:
        /*018c*/ 	.word	0x000010b0


	//   ....[1]....
        /*0190*/ 	.word	0x00001590


	//   ....[2]....
        /*0194*/ 	.word	0x00001ba0


	//   ....[3]....
        /*0198*/ 	.word	0x00002d40


	//   ....[4]....
        /*019c*/ 	.word	0x00002d50


	//   ....[5]....
        /*01a0*/ 	.word	0x00002d90


	//   ....[6]....
        /*01a4*/ 	.word	0x00002da0


	//   ....[7]....
        /*01a8*/ 	.word	0x00002de0


	//   ....[8]....
        /*01ac*/ 	.word	0x00002df0


	//   ....[9]....
        /*01b0*/ 	.word	0x00002e30


	//   ....[10]....
        /*01b4*/ 	.word	0x00002e40


	//   ....[11]....
        /*01b8*/ 	.word	0x00002e80


	//   ....[12]....
        /*01bc*/ 	.word	0x00002e90


	//   ....[13]....
        /*01c0*/ 	.word	0x00002f30


	//   ....[14]....
        /*01c4*/ 	.word	0x00002f40


	//   ....[15]....
        /*01c8*/ 	.word	0x00002f50


	//   ....[16]....
        /*01cc*/ 	.word	0x00002f60


	//   ....[17]....
        /*01d0*/ 	.word	0x000033c0


	//   ....[18]....
        /*01d4*/ 	.word	0x000033f0


	//   ....[19]....
        /*01d8*/ 	.word	0x00003400


	//   ....[20]....
        /*01dc*/ 	.word	0x00003450


	//   ....[21]....
        /*01e0*/ 	.word	0x00003470


	//   ....[22]....
        /*01e4*/ 	.word	0x000034d0


	//   ....[23]....
        /*01e8*/ 	.word	0x000034e0


	//   ....[24]....
        /*01ec*/ 	.word	0x000034f0


	//   ....[25]....
        /*01f0*/ 	.word	0x00003540


	//   ....[26]....
        /*01f4*/ 	.word	0x00003560


	//   ....[27]....
        /*01f8*/ 	.word	0x000035b0


	//   ....[28]....
        /*01fc*/ 	.word	0x000035d0


	//   ....[29]....
        /*0200*/ 	.word	0x00003620


	//   ....[30]....
        /*0204*/ 	.word	0x00003640


	//   ....[31]....
        /*0208*/ 	.word	0x00003650


	//   ....[32]....
        /*020c*/ 	.word	0x00003660


	//   ....[33]....
        /*0210*/ 	.word	0x00003c20


	//   ....[34]....
        /*0214*/ 	.word	0x00003d50


	//   ....[35]....
        /*0218*/ 	.word	0x00003df0


	//   ....[36]....
        /*021c*/ 	.word	0x00003e30


	//   ....[37]....
        /*0220*/ 	.word	0x00003f80


	//   ....[38]....
        /*0224*/ 	.word	0x00004040


	//   ....[39]....
        /*0228*/ 	.word	0x00004130


	//   ....[40]....
        /*022c*/ 	.word	0x00004220


	//   ....[41]....
        /*0230*/ 	.word	0x00004290


	//   ....[42]....
        /*0234*/ 	.word	0x000042c0


	//   ....[43]....
        /*0238*/ 	.word	0x00004840


	//   ....[44]....
        /*023c*/ 	.word	0x00004fa0


	//   ....[45]....
        /*0240*/ 	.word	0x00005390


	//   ....[46]....
        /*0244*/ 	.word	0x000053e0


	//   ....[47]....
        /*0248*/ 	.word	0x00005440


	//   ....[48]....
        /*024c*/ 	.word	0x00005490


	//   ....[49]....
        /*0250*/ 	.word	0x000054b0


	//   ....[50]....
        /*0254*/ 	.word	0x00005620


	//   ....[51]....
        /*0258*/ 	.word	0x00005650


	//   ....[52]....
        /*025c*/ 	.word	0x000056b0


	//   ....[53]....
        /*0260*/ 	.word	0x00005710


	//   ....[54]....
        /*0264*/ 	.word	0x00005730


	//   ....[55]....
        /*0268*/ 	.word	0x00005d90


	//   ....[56]....
        /*026c*/ 	.word	0x00005de0


	//   ....[57]....
        /*0270*/ 	.word	0x00005e60


	//   ....[58]....
        /*0274*/ 	.word	0x00005eb0


	//   ....[59]....
        /*0278*/ 	.word	0x00005f30


	//   ....[60]....
        /*027c*/ 	.word	0x00005f80


	//   ....[61]....
        /*0280*/ 	.word	0x00006000


	//   ....[62]....
        /*0284*/ 	.word	0x00006050


	//   ....[63]....
        /*0288*/ 	.word	0x000060d0


	//   ....[64]....
        /*028c*/ 	.word	0x00006120


	//   ....[65]....
        /*0290*/ 	.word	0x000061b0


	//   ....[66]....
        /*0294*/ 	.word	0x00006250


	//   ....[67]....
        /*0298*/ 	.word	0x000062f0


	//   ....[68]....
        /*029c*/ 	.word	0x000063b0


	//   ....[69]....
        /*02a0*/ 	.word	0x000063e0


	//   ....[70]....
        /*02a4*/ 	.word	0x00006440


	//   ....[71]....
        /*02a8*/ 	.word	0x000064f0


	//   ....[72]....
        /*02ac*/ 	.word	0x00006550


	//   ....[73]....
        /*02b0*/ 	.word	0x000065f0


	//   ....[74]....
        /*02b4*/ 	.word	0x00006640


	//   ....[75]....
        /*02b8*/ 	.word	0x000066e0


	//   ....[76]....
        /*02bc*/ 	.word	0x00006730


	//   ....[77]....
        /*02c0*/ 	.word	0x000067e0


	//   ....[78]....
        /*02c4*/ 	.word	0x00006830


	//   ....[79]....
        /*02c8*/ 	.word	0x000068e0


	//   ....[80]....
        /*02cc*/ 	.word	0x00006930


	//   ....[81]....
        /*02d0*/ 	.word	0x000069e0


	//   ....[82]....
        /*02d4*/ 	.word	0x00006a40


	//   ....[83]....
        /*02d8*/ 	.word	0x00006a70


	//   ....[84]....
        /*02dc*/ 	.word	0x00006af0


	//   ....[85]....
        /*02e0*/ 	.word	0x00006b20


	//   ....[86]....
        /*02e4*/ 	.word	0x00006b90


	//----- nvinfo : EIATTR_VRC_CTA_INIT_COUNT
	.align		4
.L_1675:
        /*02e8*/ 	.byte	0x02, 0x4a
	.zero		1
	.zero		1


	//----- nvinfo : EIATTR_EXIT_INSTR_OFFSETS
	.align		4
        /*02ec*/ 	.byte	0x04, 0x1c
        /*02ee*/ 	.short	(.L_1677 - .L_1676)


	//   ....[0]....
.L_1676:
        /*02f0*/ 	.word	0x00005840


	//   ....[1]....
        /*02f4*/ 	.word	0x00005d30


	//----- nvinfo : EIATTR_MAX_THREADS
	.align		4
.L_1677:
        /*02f8*/ 	.byte	0x04, 0x05
        /*02fa*/ 	.short	(.L_1679 - .L_1678)
.L_1678:
        /*02fc*/ 	.word	0x00000040
        /*0300*/ 	.word	0x00000001
        /*0304*/ 	.word	0x00000001


	//----- nvinfo : EIATTR_CRS_STACK_SIZE
	.align		4
.L_1679:
        /*0308*/ 	.byte	0x04, 0x1e
        /*030a*/ 	.short	(.L_1681 - .L_1680)
.L_1680:
        /*030c*/ 	.word	0x00000000


	//----- nvinfo : EIATTR_CBANK_PARAM_SIZE
	.align		4
.L_1681:
        /*0310*/ 	.byte	0x03, 0x19
        /*0312*/ 	.short	0x01f0


	//----- nvinfo : EIATTR_PARAM_CBANK
	.align		4
        /*0314*/ 	.byte	0x04, 0x0a
        /*0316*/ 	.short	(.L_1683 - .L_1682)
	.align		4
.L_1682:
        /*0318*/ 	.word	index@(.nv.constant0._Z25selective_scan_bwd_kernelI32Selective_Scan_bwd_kernel_traitsILi64ELi16ELb0ELb0ELb0ELb0ELb0EN3c104HalfEfEEv12SSMParamsBwd)
        /*031c*/ 	.short	0x0380
        /*031e*/ 	.short	0x01f0


	//----- nvinfo : EIATTR_SW_WAR
	.align		4
.L_1683:
        /*0320*/ 	.byte	0x04, 0x36
        /*0322*/ 	.short	(.L_1685 - .L_1684)
.L_1684:
        /*0324*/ 	.word	0x00000008
.L_1685:


//--------------------- .nv.info._Z25selective_scan_bwd_kernelI32Selective_Scan_bwd_kernel_traitsILi64ELi16ELb0ELb0ELb0ELb0ELb1EN3c104HalfEfEEv12SSMParamsBwd --------------------------
	.section	.nv.info._Z25selective_scan_bwd_kernelI32Selective_Scan_bwd_kernel_traitsILi64ELi16ELb0ELb0ELb0ELb0ELb1EN3c104HalfEfEEv12SSMParamsBwd,"",@"SHT_CUDA_INFO"
	.sectionflags	@""
	.align	4


	//----- nvinfo : EIATTR_CUDA_API_VERSION
	.align		4
        /*0000*/ 	.byte	0x04, 0x37
        /*0002*/ 	.short	(.L_1687 - .L_1686)
.L_1686:
        /*0004*/ 	.word	0x00000082


	//----- nvinfo : EIATTR_KPARAM_INFO
	.align		4
.L_1687:
        /*0008*/ 	.byte	0x04, 0x17
        /*000a*/ 	.short	(.L_1689 - .L_1688)
.L_1688:
        /*000c*/ 	.word	0x00000000
        /*0010*/ 	.short	0x0000
        /*0012*/ 	.short	0x0000
        /*0014*/ 	.byte	0x00, 0xf0, 0xc1, 0x07


	//----- nvinfo : EIATTR_SPARSE_MMA_MASK
	.align		4
.L_1689:
        /*0018*/ 	.byte	0x03, 0x50
        /*001a*/ 	.short	0x0000


	//----- nvinfo : EIATTR_MAXREG_COUNT
	.align		4
        /*001c*/ 	.byte	0x03, 0x1b
        /*001e*/ 	.short	0x00ff


	//----- nvinfo : EIATTR_NUM_BARRIERS
	.align		4
        /*0020*/ 	.byte	0x02, 0x4c
        /*0022*/ 	.byte	0x01
	.zero		1


	//----- nvinfo : EIATTR_MERCURY_ISA_VERSION
	.align		4
        /*0024*/ 	.byte	0x03, 0x5f
        /*0026*/ 	.short	0x0101


	//----- nvinfo : EIATTR_COOP_GROUP_MASK_REGIDS
	.align		4
        /*0028*/ 	.byte	0x04, 0x29
        /*002a*/ 	.short	(.L_1691 - .L_1690)


	//   ....[0]....
.L_1690:
        /*002c*/ 	.word	0xffffffff


	//   ....[1]....
        /*0030*/ 	.word	0xffffffff


	//   ....[2]....
        /*0034*/ 	.word	0xffffffff


	//   ....[3]....
        /*0038*/ 	.word	0xffffffff


	//   ....[4]....
        /*003c*/ 	.word	0xffffffff


	//   ....[5]....
        /*0040*/ 	.word	0xffffffff


	//   ....[6]....
        /*0044*/ 	.word	0xffffffff


	//   ....[7]....
        /*0048*/ 	.word	0xffffffff


	//   ....[8]....
        /*004c*/ 	.word	0xffffffff


	//   ....[9]....
        /*0050*/ 	.word	0xffffffff


	//   ....[10]....
        /*0054*/ 	.word	0xffffffff


	//   ....[11]....
        /*0058*/ 	.word	0xffffffff


	//   ....[12]....
        /*005c*/ 	.word	0xffffffff


	//   ....[13]....
        /*0060*/ 	.word	0xffffffff


	//   ....[14]....
        /*0064*/ 	.word	0xffffffff


	//   ....[15]....
        /*0068*/ 	.word	0xffffffff


	//   ....[16]....
        /*006c*/ 	.word	0xffffffff


	//   ....[17]....
        /*0070*/ 	.word	0xffffffff


	//   ....[18]....
        /*0074*/ 	.word	0xffffffff


	//   ....[19]....
        /*0078*/ 	.word	0xffffffff


	//   ....[20]....
        /*007c*/ 	.word	0xffffffff


	//   ....[21]....
        /*0080*/ 	.word	0xffffffff


	//   ....[22]....
        /*0084*/ 	.word	0xffffffff


	//   ....[23]....
        /*0088*/ 	.word	0xffffffff


	//   ....[24]....
        /*008c*/ 	.word	0xffffffff


	//   ....[25]....
        /*0090*/ 	.word	0xffffffff


	//   ....[26]....
        /*0094*/ 	.word	0xffffffff


	//   ....[27]....
        /*0098*/ 	.word	0xffffffff


	//   ....[28]....
        /*009c*/ 	.word	0xffffffff


	//   ....[29]....
        /*00a0*/ 	.word	0xffffffff


	//   ....[30]....
        /*00a4*/ 	.word	0xffffffff


	//   ....[31]....
        /*00a8*/ 	.word	0xffffffff


	//   ....[32]....
        /*00ac*/ 	.word	0xffffffff


	//   ....[33]....
        /*00b0*/ 	.word	0xffffffff


	//   ....[34]....
        /*00b4*/ 	.word	0xffffffff


	//   ....[35]....
        /*00b8*/ 	.word	0xffffffff


	//   ....[36]....
        /*00bc*/ 	.word	0xffffffff


	//   ....[37]....
        /*00c0*/ 	.word	0xffffffff


	//   ....[38]....
        /*00c4*/ 	.word	0xffffffff


	//   ....[39]....
        /*00c8*/ 	.word	0xffffffff


	//   ....[40]....
        /*00cc*/ 	.word	0xffffffff


	//   ....[41]....
        /*00d0*/ 	.word	0xffffffff


	//   ....[42]....
        /*00d4*/ 	.word	0xffffffff


	//   ....[43]....
        /*00d8*/ 	.word	0xffffffff


	//   ....[44]....
        /*00dc*/ 	.word	0xffffffff


	//   ....[45]....
        /*00e0*/ 	.word	0xffffffff


	//   ....[46]....
        /*00e4*/ 	.word	0xffffffff


	//   ....[47]....
        /*00e8*/ 	.word	0xffffffff


	//   ....[48]....
        /*00ec*/ 	.word	0xffffffff


	//   ....[49]....
        /*00f0*/ 	.word	0xffffffff


	//   ....[50]....
        /*00f4*/ 	.word	0xffffffff


	//   ....[51]....
        /*00f8*/ 	.word	0xffffffff


	//   ....[52]....
        /*00fc*/ 	.word	0xffffffff


	//   ....[53]....
        /*0100*/ 	.word	0xffffffff


	//   ....[54]....
        /*0104*/ 	.word	0xffffffff


	//   ....[55]....
        /*0108*/ 	.word	0xffffffff


	//   ....[56]....
        /*010c*/ 	.word	0xffffffff


	//   ....[57]....
        /*0110*/ 	.word	0xffffffff


	//   ....[58]....
        /*0114*/ 	.word	0xffffffff


	//   ....[59]....
        /*0118*/ 	.word	0x050000cf


	//   ....[60]....
        /*011c*/ 	.word	0x050000cf


	//   ....[61]....
        /*0120*/ 	.word	0x050000cf


	//   ....[62]....
        /*0124*/ 	.word	0x050000cf


	//   ....[63]....
        /*0128*/ 	.word	0x050000cf


	//   ....[64]....
        /*012c*/ 	.word	0x050000cf


	//   ....[65]....
        /*0130*/ 	.word	0x050000cf


	//   ....[66]....
        /*0134*/ 	.word	0x050000cf


	//   ....[67]....
        /*0138*/ 	.word	0x050000cf


	//   ....[68]....
        /*013c*/ 	.word	0x050000cf


	//   ....[69]....
        /*0140*/ 	.word	0x050000cf


	//   ....[70]....
        /*0144*/ 	.word	0x050000cf


	//   ....[71]....
        /*0148*/ 	.word	0x050000cf


	//   ....[72]....
        /*014c*/ 	.word	0x050000cf


	//   ....[73]....
        /*0150*/ 	.word	0x050000cf


	//   ....[74]....
        /*0154*/ 	.word	0x050000cf


	//   ....[75]....
        /*0158*/ 	.word	0x050000cf


	//   ....[76]....
        /*015c*/ 	.word	0x050000cf


	//   ....[77]....
        /*0160*/ 	.word	0x050000cf


	//   ....[78]....
        /*0164*/ 	.word	0x050000cf


	//   ....[79]....
        /*0168*/ 	.word	0x050000cf


	//   ....[80]....
        /*016c*/ 	.word	0x050000cf


	//   ....[81]....
        /*0170*/ 	.word	0x050000cf


	//   ....[82]....
        /*0174*/ 	.word	0x050000cf


	//   ....[83]....
        /*0178*/ 	.word	0x050000cf


	//   ....[84]....
        /*017c*/ 	.word	0x050000cf


	//   ....[85]....
        /*0180*/ 	.word	0x050000cf


	//   ....[86]....
        /*0184*/ 	.word	0x050000cf


	//   ....[87]....
        /*0188*/ 	.word	0x050000cf


	//   ....[88]....
        /*018c*/ 	.word	0x050000cf


	//   ....[89]....
        /*0190*/ 	.word	0x050000cf


	//   ....[90]....
        /*0194*/ 	.word	0x050000cf


	//----- nvinfo : EIATTR_COOP_GROUP_INSTR_OFFSETS
	.align		4
.L_1691:
        /*0198*/ 	.byte	0x04, 0x28
        /*019a*/ 	.short	(.L_1693 - .L_1692)


	//   ....[0]....
.L_1692:
        /*019c*/ 	.word	0x00001210


	//   ....[1]....
        /*01a0*/ 	.word	0x000016f0


	//   ....[2]....
        /*01a4*/ 	.word	0x00001c90


	//   ....[3]....
        /*01a8*/ 	.word	0x000021d0


	//   ....[4]....
        /*01ac*/ 	.word	0x000029c0


	//   ....[5]....
        /*01b0*/ 	.word	0x000034f0


	//   ....[6]....
        /*01b4*/ 	.word	0x00003ea0


	//   ....[7]....
        /*01b8*/ 	.word	0x00005330


	//   ....[8]....
        /*01bc*/ 	.word	0x00005340


	//   ....[9]....
        /*01c0*/ 	.word	0x00005380


	//   ....[10]....
        /*01c4*/ 	.word	0x00005390


	//   ....[11]....
        /*01c8*/ 	.word	0x000053d0


	//   ....[12]....
        /*01cc*/ 	.word	0x000053e0


	//   ....[13]....
        /*01d0*/ 	.word	0x00005420


	//   ....[14]....
        /*01d4*/ 	.word	0x00005430


	//   ....[15]....
        /*01d8*/ 	.word	0x00005470


	//   ....[16]....
        /*01dc*/ 	.word	0x00005480


	//   ....[17]....
        /*01e0*/ 	.word	0x00005530


	//   ....[18]....
        /*01e4*/ 	.word	0x00005540


	//   ....[19]....
        /*01e8*/ 	.word	0x00005550


	//   ....[20]....
        /*01ec*/ 	.word	0x00005560


	//   ....[21]....
        /*01f0*/ 	.word	0x000059d0


	//   ....[22]....
        /*01f4*/ 	.word	0x00005a00


	//   ....[23]....
        /*01f8*/ 	.word	0x00005a10


	//   ....[24]....
        /*01fc*/ 	.word	0x00005a60


	//   ....[25]....
        /*0200*/ 	.word	0x00005a80


	//   ....[26]....
        /*0204*/ 	.word	0x00005ad0


	//   ....[27]....
        /*0208*/ 	.word	0x00005af0


	//   ....[28]....
        /*020c*/ 	.word	0x00005b00


	//   ....[29]....
        /*0210*/ 	.word	0x00005b50


	//   ....[30]....
        /*0214*/ 	.word	0x00005b70


	//   ....[31]....
        /*0218*/ 	.word	0x00005bc0


	//   ....[32]....
        /*021c*/ 	.word	0x00005be0


	//   ....[33]....
        /*0220*/ 	.word	0x00005c30


	//   ....[34]....
        /*0224*/ 	.word	0x00005c50


	//   ....[35]....
        /*0228*/ 	.word	0x00005c60


	//   ....[36]....
        /*022c*/ 	.word	0x00005c70


	//   ....[37]....
        /*0230*/ 	.word	0x000062b0


	//   ....[38]....
        /*0234*/ 	.word	0x00006360


	//   ....[39]....
        /*0238*/ 	.word	0x000063c0


	//   ....[40]....
        /*023c*/ 	.word	0x00006410


	//   ....[41]....
        /*0240*/ 	.word	0x00006440


	//   ....[42]....
        /*0244*/ 	.word	0x00006460


	//   ....[43]....
        /*0248*/ 	.word	0x00006490


	//   ....[44]....
        /*024c*/ 	.word	0x000065a0


	//   ....[45]....
        /*0250*/ 	.word	0x00006610


	//   ....[46]....
        /*0254*/ 	.word	0x00006770


	//   ....[47]....
        /*0258*/ 	.word	0x00006e20


	//   ....[48]....
        /*025c*/ 	.word	0x00007580


	//   ....[49]....
        /*0260*/ 	.word	0x00007970


	//   ....[50]....
        /*0264*/ 	.word	0x000079c0


	//   ....[51]....
        /*0268*/ 	.word	0x00007a20


	//   ....[52]....
        /*026c*/ 	.word	0x00007a70


	//   ....[53]....
        /*0270*/ 	.word	0x00007a90


	//   ....[54]....
        /*0274*/ 	.word	0x00007c00


	//   ....[55]....
        /*0278*/ 	.word	0x00007c30


	//   ....[56]....
        /*027c*/ 	.word	0x00007c90


	//   ....[57]....
        /*0280*/ 	.word	0x00007cf0


	//   ....[58]....
        /*0284*/ 	.word	0x00007d10


	//   ....[59]....
        /*0288*/ 	.word	0x00008370


	//   ....[60]....
        /*028c*/ 	.word	0x000083c0


	//   ....[61]....
        /*0290*/ 	.word	0x00008440


	//   ....[62]....
        /*0294*/ 	.word	0x00008490


	//   ....[63]....
        /*0298*/ 	.word	0x00008510


	//   ....[64]....
        /*029c*/ 	.word	0x00008560


	//   ....[65]....
        /*02a0*/ 	.word	0x000085e0


	//   ....[66]....
        /*02a4*/ 	.word	0x00008630


	//   ....[67]....
        /*02a8*/ 	.word	0x000086b0


	//   ....[68]....
        /*02ac*/ 	.word	0x00008700


	//   ....[69]....
        /*02b0*/ 	.word	0x00008790


	//   ....[70]....
        /*02b4*/ 	.word	0x00008830


	//   ....[71]....
        /*02b8*/ 	.word	0x000088d0


	//   ....[72]....
        /*02bc*/ 	.word	0x00008990


	//   ....[73]....
        /*02c0*/ 	.word	0x000089c0


	//   ....[74]....
        /*02c4*/ 	.word	0x00008a20


	//   ....[75]....
        /*02c8*/ 	.word	0x00008ad0


	//   ....[76]....
        /*02cc*/ 	.word	0x00008b30


	//   ....[77]....
        /*02d0*/ 	.word	0x00008bd0


	//   ....[78]....
        /*02d4*/ 	.word	0x00008c20


	//   ....[79]....
        /*02d8*/ 	.word	0x00008cc0


	//   ....[80]....
        /*02dc*/ 	.word	0x00008d10


	//   ....[81]....
        /*02e0*/ 	.word	0x00008dc0


	//   ....[82]....
        /*02e4*/ 	.word	0x00008e10


	//   ....[83]....
        /*02e8*/ 	.word	0x00008ec0


	//   ....[84]....
        /*02ec*/ 	.word	0x00008f10


	//   ....[85]....
        /*02f0*/ 	.word	0x00008fc0


	//   ....[86]....
        /*02f4*/ 	.word	0x00009020


	//   ....[87]....
        /*02f8*/ 	.word	0x00009050


	//   ....[88]....
        /*02fc*/ 	.word	0x000090d0


	//   ....[89]....
        /*0300*/ 	.word	0x00009100


	//   ....[90]....
        /*0304*/ 	.word	0x00009170


	//----- nvinfo : EIATTR_VRC_CTA_INIT_COUNT
	.align		4
.L_1693:
        /*0308*/ 	.byte	0x02, 0x4a
	.zero		1
	.zero		1


	//----- nvinfo : EIATTR_EXIT_INSTR_OFFSETS
	.align		4
        /*030c*/ 	.byte	0x04, 0x1c
        /*030e*/ 	.short	(.L_1695 - .L_1694)


	//   ....[0]....
.L_1694:
        /*0310*/ 	.word	0x00007e20


	//   ....[1]....
        /*0314*/ 	.word	0x00008310


	//----- nvinfo : EIATTR_MAX_THREADS
	.align		4
.L_1695:
        /*0318*/ 	.byte	0x04, 0x05
        /*031a*/ 	.short	(.L_1697 - .L_1696)
.L_1696:
        /*031c*/ 	.word	0x00000040
        /*0320*/ 	.word	0x00000001
        /*0324*/ 	.word	0x00000001


	//----- nvinfo : EIATTR_CRS_STACK_SIZE
	.align		4
.L_1697:
        /*0328*/ 	.byte	0x04, 0x1e
        /*032a*/ 	.short	(.L_1699 - .L_1698)
.L_1698:
        /*032c*/ 	.word	0x00000000


	//----- nvinfo : EIATTR_CBANK_PARAM_SIZE
	.align		4
.L_1699:
        /*0330*/ 	.byte	0x03, 0x19
        /*0332*/ 	.short	0x01f0


	//----- nvinfo : EIATTR_PARAM_CBANK
	.align		4
        /*0334*/ 	.byte	0x04, 0x0a
        /*0336*/ 	.short	(.L_1701 - .L_1700)
	.align		4
.L_1700:
        /*0338*/ 	.word	index@(.nv.constant0._Z25selective_scan_bwd_kernelI32Selective_Scan_bwd_kernel_traitsILi64ELi16ELb0ELb0ELb0ELb0ELb1EN3c104HalfEfEEv12SSMParamsBwd)
        /*033c*/ 	.short	0x0380
        /*033e*/ 	.short	0x01f0


	//----- nvinfo : EIATTR_SW_WAR
	.align		4
.L_1701:
        /*0340*/ 	.byte	0x04, 0x36
        /*0342*/ 	.short	(.L_1703 - .L_1702)
.L_1702:
        /*0344*/ 	.word	0x00000008
.L_1703:


//--------------------- .nv.info._Z25selective_scan_bwd_kernelI32Selective_Scan_bwd_kernel_traitsILi64ELi16ELb0ELb0ELb0ELb1ELb0EN3c104HalfEfEEv12SSMParamsBwd --------------------------
	.section	.nv.info._Z25selective_scan_bwd_kernelI32Selective_Scan_bwd_kernel_traitsILi64ELi16ELb0ELb0ELb0ELb1ELb0EN3c104HalfEfEEv12SSMParamsBwd,"",@"SHT_CUDA_INFO"
	.sectionflags	@""
	.align	4


	//----- nvinfo : EIATTR_CUDA_API_VERSION
	.align		4
        /*0000*/ 	.byte	0x04, 0x37
        /*0002*/ 	.short	(.L_1705 - .L_1704)
.L_1704:
        /*0004*/ 	.word	0x00000082


	//----- nvinfo : EIATTR_KPARAM_INFO
	.align		4
.L_1705:
        /*0008*/ 	.byte	0x04, 0x17
        /*000a*/ 	.short	(.L_1707 - .L_1706)
.L_1706:
        /*000c*/ 	.word	0x00000000
        /*0010*/ 	.short	0x0000
        /*0012*/ 	.short	0x0000
        /*0014*/ 	.byte	0x00, 0xf0, 0xc1, 0x07


	//----- nvinfo : EIATTR_SPARSE_MMA_MASK
	.align		4
.L_1707:
        /*0018*/ 	.byte	0x03, 0x50
        /*001a*/ 	.short	0x0000


	//----- nvinfo : EIATTR_MAXREG_COUNT
	.align		4
        /*001c*/ 	.byte	0x03, 0x1b
        /*001e*/ 	.short	0x00ff


	//----- nvinfo : EIATTR_NUM_BARRIERS
	.align		4
        /*0020*/ 	.byte	0x02, 0x4c
        /*0022*/ 	.byte	0x01
	.zero		1


	//----- nvinfo : EIATTR_MERCURY_ISA_VERSION
	.align		4
        /*0024*/ 	.byte	0x03, 0x5f
        /*0026*/ 	.short	0x0101


	//----- nvinfo : EIATTR_COOP_GROUP_MASK_REGIDS
	.align		4
        /*0028*/ 	.byte	0x04, 0x29
        /*002a*/ 	.short	(.L_1709 - .L_1708)


	//   ....[0]....
.L_1708:
        /*002c*/ 	.word	0xffffffff


	//   ....[1]....
        /*0030*/ 	.word	0xffffffff


	//   ....[2]....
        /*0034*/ 	.word	0xffffffff


	//   ....[3]....
        /*0038*/ 	.word	0xffffffff


	//   ....[4]....
        /*003c*/ 	.word	0xffffffff


	//   ....[5]....
        /*0040*/ 	.word	0xffffffff


	//   ....[6]....
        /*0044*/ 	.word	0xffffffff


	//   ....[7]....
        /*0048*/ 	.word	0xffffffff


	//   ....[8]....
        /*004c*/ 	.word	0xffffffff


	//   ....[9]....
        /*0050*/ 	.word	0xffffffff


	//   ....[10]....
        /*0054*/ 	.word	0xffffffff


	//   ....[11]....
        /*0058*/ 	.word	0xffffffff


	//   ....[12]....
        /*005c*/ 	.word	0xffffffff


	//   ....[13]....
        /*0060*/ 	.word	0xffffffff


	//   ....[14]....
        /*0064*/ 	.word	0xffffffff


	//   ....[15]....
        /*0068*/ 	.word	0xffffffff


	//   ....[16]....
        /*006c*/ 	.word	0xffffffff


	//   ....[17]....
        /*0070*/ 	.word	0xffffffff


	//   ....[18]....
        /*0074*/ 	.word	0xffffffff


	//   ....[19]....
        /*0078*/ 	.word	0xffffffff


	//   ....[20]....
        /*007c*/ 	.word	0xffffffff


	//   ....[21]....
        /*0080*/ 	.word	0xffffffff


	//   ....[22]....
        /*0084*/ 	.word	0xffffffff


	//   ....[23]....
        /*0088*/ 	.word	0xffffffff


	//   ....[24]....
        /*008c*/ 	.word	0xffffffff


	//   ....[25]....
        /*0090*/ 	.word	0xffffffff


	//   ....[26]....
        /*0094*/ 	.word	0xffffffff


	//   ....[27]....
        /*0098*/ 	.word	0xffffffff


	//   ....[28]....
        /*009c*/ 	.word	0xffffffff


	//   ....[29]....
        /*00a0*/ 	.word	0xffffffff


	//   ....[30]....
        /*00a4*/ 	.word	0xffffffff


	//   ....[31]....
        /*00a8*/ 	.word	0xffffffff


	//   ....[32]....
        /*00ac*/ 	.word	0xffffffff


	//   ....[33]....
        /*00b0*/ 	.word	0xffffffff


	//   ....[34]....
        /*00b4*/ 	.word	0xffffffff


	//   ....[35]....
        /*00b8*/ 	.word	0xffffffff


	//   ....[36]....
        /*00bc*/ 	.word	0xffffffff


	//   ....[37]....
        /*00c0*/ 	.word	0xffffffff


	//   ....[38]....
        /*00c4*/ 	.word	0xffffffff


	//   ....[39]....
        /*00c8*/ 	.word	0xffffffff


	//   ....[40]....
        /*00cc*/ 	.word	0xffffffff


	//   ....[41]....
        /*00d0*/ 	.word	0xffffffff


	//   ....[42]....
        /*00d4*/ 	.word	0xffffffff


	//   ....[43]....
        /*00d8*/ 	.word	0xffffffff


	//   ....[44]....
        /*00dc*/ 	.word	0xffffffff


	//   ....[45]....
        /*00e0*/ 	.word	0xffffffff


	//   ....[46]....
        /*00e4*/ 	.word	0xffffffff


	//   ....[47]....
        /*00e8*/ 	.word	0xffffffff


	//   ....[48]....
        /*00ec*/ 	.word	0xffffffff


	//   ....[49]....
        /*00f0*/ 	.word	0xffffffff


	//   ....[50]....
        /*00f4*/ 	.word	0xffffffff


	//   ....[51]....
        /*00f8*/ 	.word	0xffffffff


	//   ....[52]....
        /*00fc*/ 	.word	0xffffffff


	//   ....[53]....
        /*0100*/ 	.word	0xffffffff


	//   ....[54]....
        /*0104*/ 	.word	0xffffffff


	//   ....[55]....
        /*0108*/ 	.word	0xffffffff


	//   ....[56]....
        /*010c*/ 	.word	0x050000d2


	//   ....[57]....
        /*0110*/ 	.word	0x050000d2


	//   ....[58]....
        /*0114*/ 	.word	0x050000d2


	//   ....[59]....
        /*0118*/ 	.word	0x050000d2


	//   ....[60]....
        /*011c*/ 	.word	0x050000d2


	//   ....[61]....
        /*0120*/ 	.word	0x050000d2


	//   ....[62]....
        /*0124*/ 	.word	0x050000d2


	//   ....[63]....
        /*0128*/ 	.word	0x050000d2


	//   ....[64]....
        /*012c*/ 	.word	0x050000d2


	//   ....[65]....
        /*0130*/ 	.word	0x050000d2


	//   ....[66]....
        /*0134*/ 	.word	0x050000d2


	//   ....[67]....
        /*0138*/ 	.word	0x050000d2


	//   ....[68]....
        /*013c*/ 	.word	0x050000d2


	//   ....[69]....
        /*0140*/ 	.word	0x050000d2


	//   ....[70]....
        /*0144*/ 	.word	0x050000d2


	//   ....[71]....
        /*0148*/ 	.word	0x050000d2


	//   ....[72]....
        /*014c*/ 	.word	0x050000d2


	//   ....[73]....
        /*0150*/ 	.word	0x050000d2


	//   ....[74]....
        /*0154*/ 	.word	0x050000d2


	//   ....[75]....
        /*0158*/ 	.word	0x050000d2


	//   ....[76]....
        /*015c*/ 	.word	0x050000d2


	//   ....[77]....
        /*0160*/ 	.word	0x050000d2


	//   ....[78]....
        /*0164*/ 	.word	0x050000d2


	//   ....[79]....
        /*0168*/ 	.word	0x050000d2


	//   ....[80]....
        /*016c*/ 	.word	0x050000d2


	//   ....[81]....
        /*0170*/ 	.word	0x050000d2


	//   ....[82]....
        /*0174*/ 	.word	0x050000d2


	//   ....[83]....
        /*0178*/ 	.word	0x050000d2


	//   ....[84]....
        /*017c*/ 	.word	0x050000d2


	//   ....[85]....
        /*0180*/ 	.word	0x050000d2


	//   ....[86]....
        /*0184*/ 	.word	0x050000d2


	//   ....[87]....
        /*0188*/ 	.word	0x050000d2


	//----- nvinfo : EIATTR_COOP_GROUP_INSTR_OFFSETS
	.align		4
.L_1709:
        /*018c*/ 	.byte	0x04, 0x28
        /*018e*/ 	.short	(.L_1711 - .L_1710)


	//   ....[0]....
.L_1710:
        /*0190*/ 	.word	0x000010d0


	//   ....[1]....
        /*0194*/ 	.word	0x00001630


	//   ....[2]....
        /*0198*/ 	.word	0x00001b00


	//   ....[3]....
        /*019c*/ 	.word	0x00004f90


	//   ....[4]....
        /*01a0*/ 	.word	0x00004fa0


	//   ....[5]....
        /*01a4*/ 	.word	0x00004fe0


	//   ....[6]....
        /*01a8*/ 	.word	0x00004ff0


	//   ....[7]....
        /*01ac*/ 	.word	0x00005030


	//   ....[8]....
        /*01b0*/ 	.word	0x00005040


	//   ....[9]....
        /*01b4*/ 	.word	0x00005080


	//   ....[10]....
        /*01b8*/ 	.word	0x00005090


	//   ....[11]....
        /*01bc*/ 	.word	0x000050d0


	//   ....[12]....
        /*01c0*/ 	.word	0x000050e0


	//   ....[13]....
        /*01c4*/ 	.word	0x00005190


	//   ....[14]....
        /*01c8*/ 	.word	0x000051a0


	//   ....[15]....
        /*01cc*/ 	.word	0x000051b0


	//   ....[16]....
        /*01d0*/ 	.word	0x000051c0


	//   ....[17]....
        /*01d4*/ 	.word	0x00005640


	//   ....[18]....
        /*01d8*/ 	.word	0x00005670


	//   ....[19]....
        /*01dc*/ 	.word	0x00005680


	//   ....[20]....
        /*01e0*/ 	.word	0x000056d0


	//   ....[21]....
        /*01e4*/ 	.word	0x000056f0


	//   ....[22]....
        /*01e8*/ 	.word	0x00005740


	//   ....[23]....
        /*01ec*/ 	.word	0x00005760


	//   ....[24]....
        /*01f0*/ 	.word	0x00005770


	//   ....[25]....
        /*01f4*/ 	.word	0x000057c0


	//   ....[26]....
        /*01f8*/ 	.word	0x000057e0


	//   ....[27]....
        /*01fc*/ 	.word	0x00005830


	//   ....[28]....
        /*0200*/ 	.word	0x00005850


	//   ....[29]....
        /*0204*/ 	.word	0x000058a0


	//   ....[30]....
        /*0208*/ 	.word	0x000058c0


	//   ....[31]....
        /*020c*/ 	.word	0x000058d0


	//   ....[32]....
        /*0210*/ 	.word	0x000058e0


	//   ....[33]....
        /*0214*/ 	.word	0x00005f10


	//   ....[34]....
        /*0218*/ 	.word	0x00006020


	//   ....[35]....
        /*021c*/ 	.word	0x00006120


	//   ....[36]....
        /*0220*/ 	.word	0x000061c0


	//   ....[37]....
        /*0224*/ 	.word	0x000062c0


	//   ....[38]....
        /*0228*/ 	.word	0x00006330


	//   ....[39]....
        /*022c*/ 	.word	0x00006360


	//   ....[40]....
        /*0230*/ 	.word	0x00006430


	//   ....[41]....
        /*0234*/ 	.word	0x000064a0


	//   ....[42]....
        /*0238*/ 	.word	0x00006540


	//   ....[43]....
        /*023c*/ 	.word	0x00006bf0


	//   ....[44]....
        /*0240*/ 	.word	0x000074f0


	//   ....[45]....
        /*0244*/ 	.word	0x00007d50


	//   ....[46]....
        /*0248*/ 	.word	0x00008320


	//   ....[47]....
        /*024c*/ 	.word	0x00008370


	//   ....[48]....
        /*0250*/ 	.word	0x000083d0


	//   ....[49]....
        /*0254*/ 	.word	0x00008420


	//   ....[50]....
        /*0258*/ 	.word	0x00008440


	//   ....[51]....
        /*025c*/ 	.word	0x000085b0


	//   ....[52]....
        /*0260*/ 	.word	0x000085e0


	//   ....[53]....
        /*0264*/ 	.word	0x00008640


	//   ....[54]....
        /*0268*/ 	.word	0x000086a0


	//   ....[55]....
        /*026c*/ 	.word	0x000086c0


	//   ....[56]....
        /*0270*/ 	.word	0x00008d20


	//   ....[57]....
        /*0274*/ 	.word	0x00008d70


	//   ....[58]....
        /*0278*/ 	.word	0x00008df0


	//   ....[59]....
        /*027c*/ 	.word	0x00008e40


	//   ....[60]....
        /*0280*/ 	.word	0x00008ec0


	//   ....[61]....
        /*0284*/ 	.word	0x00008f10


	//   ....[62]....
        /*0288*/ 	.word	0x00008f90


	//   ....[63]....
        /*028c*/ 	.word	0x00008fe0


	//   ....[64]....
        /*0290*/ 	.word	0x00009060


	//   ....[65]....
        /*0294*/ 	.word	0x000090b0


	//   ....[66]....
        /*0298*/ 	.word	0x00009140


	//   ....[67]....
        /*029c*/ 	.word	0x000091e0


	//   ....[68]....
        /*02a0*/ 	.word	0x00009280


	//   ....[69]....
        /*02a4*/ 	.word	0x00009340


	//   ....[70]....
        /*02a8*/ 	.word	0x00009370


	//   ....[71]....
        /*02ac*/ 	.word	0x000093d0


	//   ....[72]....
        /*02b0*/ 	.word	0x00009480


	//   ....[73]....
        /*02b4*/ 	.word	0x000094e0


	//   ....[74]....
        /*02b8*/ 	.word	0x00009580


	//   ....[75]....
        /*02bc*/ 	.word	0x000095d0


	//   ....[76]....
        /*02c0*/ 	.word	0x00009670


	//   ....[77]....
        /*02c4*/ 	.word	0x000096c0


	//   ....[78]....
        /*02c8*/ 	.word	0x00009770


	//   ....[79]....
        /*02cc*/ 	.word	0x000097c0


	//   ....[80]....
        /*02d0*/ 	.word	0x00009870


	//   ....[81]....
        /*02d4*/ 	.word	0x000098c0


	//   ....[82]....
        /*02d8*/ 	.word	0x00009970


	//   ....[83]....
        /*02dc*/ 	.word	0x000099d0


	//   ....[84]....
        /*02e0*/ 	.word	0x00009a00


	//   ....[85]....
        /*02e4*/ 	.word	0x00009a80


	//   ....[86]....
        /*02e8*/ 	.word	0x00009ab0


	//   ....[87]....
        /*02ec*/ 	.word	0x00009b20


	//----- nvinfo : EIATTR_VRC_CTA_INIT_COUNT
	.align		4
.L_1711:
        /*02f0*/ 	.byte	0x02, 0x4a
	.zero		1
	.zero		1


	//----- nvinfo : EIATTR_EXIT_INSTR_OFFSETS
	.align		4
        /*02f4*/ 	.byte	0x04, 0x1c
        /*02f6*/ 	.short	(.L_1713 - .L_1712)


	//   ....[0]....
.L_1712:
        /*02f8*/ 	.word	0x000087d0


	//   ....[1]....
        /*02fc*/ 	.word	0x00008cc0


	//----- nvinfo : EIATTR_MAX_THREADS
	.align		4
.L_1713:
        /*0300*/ 	.byte	0x04, 0x05
        /*0302*/ 	.short	(.L_1715 - .L_1714)
.L_1714:
        /*0304*/ 	.word	0x00000040
        /*0308*/ 	.word	0x00000001
        /*030c*/ 	.word	0x00000001


	//----- nvinfo : EIATTR_CRS_STACK_SIZE
	.align		4
.L_1715:
        /*0310*/ 	.byte	0x04, 0x1e
        /*0312*/ 	.short	(.L_1717 - .L_1716)
.L_1716:
        /*0314*/ 	.word	0x00000000


	//----- nvinfo : EIATTR_CBANK_PARAM_SIZE
	.align		4
.L_1717:
        /*0318*/ 	.byte	0x03, 0x19
        /*031a*/ 	.short	0x01f0


	//----- nvinfo : EIATTR_PARAM_CBANK
	.align		4
        /*031c*/ 	.byte	0x04, 0x0a
        /*031e*/ 	.short	(.L_1719 - .L_1718)
	.align		4
.L_1718:
        /*0320*/ 	.word	index@(.nv.constant0._Z25selective_scan_bwd_kernelI32Selective_Scan_bwd_kernel_traitsILi64ELi16ELb0ELb0ELb0ELb1ELb0EN3c104HalfEfEEv12SSMParamsBwd)
        /*0324*/ 	.short	0x0380
        /*0326*/ 	.short	0x01f0


	//----- nvinfo : EIATTR_SW_WAR
	.align		4
.L_1719:
        /*0328*/ 	.byte	0x04, 0x36
        /*032a*/ 	.short	(.L_1721 - .L_1720)
.L_1720:
        /*032c*/ 	.word	0x00000008
.L_1721:


//--------------------- .nv.info._Z25selective_scan_bwd_kernelI32Selective_Scan_bwd_kernel_traitsILi64ELi16ELb0ELb0ELb0ELb1ELb1EN3c104HalfEfEEv12SSMParamsBwd --------------------------
	.section	.nv.info._Z25selective_scan_bwd_kernelI32Selective_Scan_bwd_kernel_traitsILi64ELi16ELb0ELb0ELb0ELb1ELb1EN3c104HalfEfEEv12SSMParamsBwd,"",@"SHT_CUDA_INFO"
	.sectionflags	@""
	.align	4


	//----- nvinfo : EIATTR_CUDA_API_VERSION
	.align		4
        /*0000*/ 	.byte	0x04, 0x37
        /*0002*/ 	.short	(.L_1723 - .L_1722)
.L_1722:
        /*0004*/ 	.word	0x00000082


	//----- nvinfo : EIATTR_KPARAM_INFO
	.align		4
.L_1723:
        /*0008*/ 	.byte	0x04, 0x17
        /*000a*/ 	.short	(.L_1725 - .L_1724)
.L_1724:
        /*000c*/ 	.word	0x00000000
        /*0010*/ 	.short	0x0000
        /*0012*/ 	.short	0x0000
        /*0014*/ 	.byte	0x00, 0xf0, 0xc1, 0x07


	//----- nvinfo : EIATTR_SPARSE_MMA_MASK
	.align		4
.L_1725:
        /*0018*/ 	.byte	0x03, 0x50
        /*001a*/ 	.short	0x0000


	//----- nvinfo : EIATTR_MAXREG_COUNT
	.align		4
        /*001c*/ 	.byte	0x03, 0x1b
        /*001e*/ 	.short	0x00ff


	//----- nvinfo : EIATTR_NUM_BARRIERS
	.align		4
        /*0020*/ 	.byte	0x02, 0x4c
        /*0022*/ 	.byte	0x01
	.zero		1


	//----- nvinfo : EIATTR_MERCURY_ISA_VERSION
	.align		4
        /*0024*/ 	.byte	0x03, 0x5f
        /*0026*/ 	.short	0x0101


	//----- nvinfo : EIATTR_COOP_GROUP_MASK_REGIDS
	.align		4
        /*0028*/ 	.byte	0x04, 0x29
        /*002a*/ 	.short	(.L_1727 - .L_1726)


	//   ....[0]....
.L_1726:
        /*002c*/ 	.word	0xffffffff


	//   ....[1]....
        /*0030*/ 	.word	0xffffffff


	//   ....[2]....
        /*0034*/ 	.word	0xffffffff


	//   ....[3]....
        /*0038*/ 	.word	0xffffffff


	//   ....[4]....
        /*003c*/ 	.word	0xffffffff


	//   ....[5]....
        /*0040*/ 	.word	0xffffffff


	//   ....[6]....
        /*0044*/ 	.word	0xffffffff


	//   ....[7]....
        /*0048*/ 	.word	0xffffffff


	//   ....[8]....
        /*004c*/ 	.word	0xffffffff


	//   ....[9]....
        /*0050*/ 	.word	0xffffffff


	//   ....[10]....
        /*0054*/ 	.word	0xffffffff


	//   ....[11]....
        /*0058*/ 	.word	0xffffffff


	//   ....[12]....
        /*005c*/ 	.word	0xffffffff


	//   ....[13]....
        /*0060*/ 	.word	0xffffffff


	//   ....[14]....
        /*0064*/ 	.word	0xffffffff


	//   ....[15]....
        /*0068*/ 	.word	0xffffffff


	//   ....[16]....
        /*006c*/ 	.word	0xffffffff


	//   ....[17]....
        /*0070*/ 	.word	0xffffffff


	//   ....[18]....
        /*0074*/ 	.word	0xffffffff


	//   ....[19]....
        /*0078*/ 	.word	0xffffffff


	//   ....[20]....
        /*007c*/ 	.word	0xffffffff


	//   ....[21]....
        /*0080*/ 	.word	0xffffffff


	//   ....[22]....
        /*0084*/ 	.word	0xffffffff


	//   ....[23]....
        /*0088*/ 	.word	0xffffffff


	//   ....[24]....
        /*008c*/ 	.word	0xffffffff


	//   ....[25]....
        /*0090*/ 	.word	0xffffffff


	//   ....[26]....
        /*0094*/ 	.word	0xffffffff


	//   ....[27]....
        /*0098*/ 	.word	0xffffffff


	//   ....[28]....
        /*009c*/ 	.word	0xffffffff


	//   ....[29]....
        /*00a0*/ 	.word	0xffffffff


	//   ....[30]....
        /*00a4*/ 	.word	0xffffffff


	//   ....[31]....
        /*00a8*/ 	.word	0xffffffff


	//   ....[32]....
        /*00ac*/ 	.word	0xffffffff


	//   ....[33]....
        /*00b0*/ 	.word	0xffffffff


	//   ....[34]....
        /*00b4*/ 	.word	0xffffffff


	//   ....[35]....
        /*00b8*/ 	.word	0xffffffff


	//   ....[36]....
        /*00bc*/ 	.word	0xffffffff


	//   ....[37]....
        /*00c0*/ 	.word	0xffffffff


	//   ....[38]....
        /*00c4*/ 	.word	0xffffffff


	//   ....[39]....
        /*00c8*/ 	.word	0xffffffff


	//   ....[40]....
        /*00cc*/ 	.word	0xffffffff


	//   ....[41]....
        /*00d0*/ 	.word	0xffffffff


	//   ....[42]....
        /*00d4*/ 	.word	0xffffffff


	//   ....[43]....
        /*00d8*/ 	.word	0xffffffff


	//   ....[44]....
        /*00dc*/ 	.word	0xffffffff


	//   ....[45]....
        /*00e0*/ 	.word	0xffffffff


	//   ....[46]....
        /*00e4*/ 	.word	0xffffffff


	//   ....[47]....
        /*00e8*/ 	.word	0xffffffff


	//   ....[48]....
        /*00ec*/ 	.word	0xffffffff


	//   ....[49]....
        /*00f0*/ 	.word	0xffffffff


	//   ....[50]....
        /*00f4*/ 	.word	0xffffffff


	//   ....[51]....
        /*00f8*/ 	.word	0xffffffff


	//   ....[52]....
        /*00fc*/ 	.word	0xffffffff


	//   ....[53]....
        /*0100*/ 	.word	0xffffffff


	//   ....[54]....
        /*0104*/ 	.word	0xffffffff


	//   ....[55]....
        /*0108*/ 	.word	0xffffffff


	//   ....[56]....
        /*010c*/ 	.word	0xffffffff


	//   ....[57]....
        /*0110*/ 	.word	0xffffffff


	//   ....[58]....
        /*0114*/ 	.word	0xffffffff


	//   ....[59]....
        /*0118*/ 	.word	0xffffffff


	//   ....[60]....
        /*011c*/ 	.word	0x050000d2


	//   ....[61]....
        /*0120*/ 	.word	0x050000d2


	//   ....[62]....
        /*0124*/ 	.word	0x050000d2


	//   ....[63]....
        /*0128*/ 	.word	0x050000d2


	//   ....[64]....
        /*012c*/ 	.word	0x050000d2


	//   ....[65]....
        /*0130*/ 	.word	0x050000d2


	//   ....[66]....
        /*0134*/ 	.word	0x050000d2


	//   ....[67]....
        /*0138*/ 	.word	0x050000d2


	//   ....[68]....
        /*013c*/ 	.word	0x050000d2


	//   ....[69]....
        /*0140*/ 	.word	0x050000d2


	//   ....[70]....
        /*0144*/ 	.word	0x050000d2


	//   ....[71]....
        /*0148*/ 	.word	0x050000d2


	//   ....[72]....
        /*014c*/ 	.word	0x050000d2


	//   ....[73]....
        /*0150*/ 	.word	0x050000d2


	//   ....[74]....
        /*0154*/ 	.word	0x050000d2


	//   ....[75]....
        /*0158*/ 	.word	0x050000d2


	//   ....[76]....
        /*015c*/ 	.word	0x050000d2


	//   ....[77]....
        /*0160*/ 	.word	0x050000d2


	//   ....[78]....
        /*0164*/ 	.word	0x050000d2


	//   ....[79]....
        /*0168*/ 	.word	0x050000d2


	//   ....[80]....
        /*016c*/ 	.word	0x050000d2


	//   ....[81]....
        /*0170*/ 	.word	0x050000d2


	//   ....[82]....
        /*0174*/ 	.word	0x050000d2


	//   ....[83]....
        /*0178*/ 	.word	0x050000d2


	//   ....[84]....
        /*017c*/ 	.word	0x050000d2


	//   ....[85]....
        /*0180*/ 	.word	0x050000d2


	//   ....[86]....
        /*0184*/ 	.word	0x050000d2


	//   ....[87]....
        /*0188*/ 	.word	0x050000d2


	//   ....[88]....
        /*018c*/ 	.word	0x050000d2


	//   ....[89]....
        /*0190*/ 	.word	0x050000d2


	//   ....[90]....
        /*0194*/ 	.word	0x050000d2


	//   ....[91]....
        /*0198*/ 	.word	0x050000d2


	//----- nvinfo : EIATTR_COOP_GROUP_INSTR_OFFSETS
	.align		4
.L_1727:
        /*019c*/ 	.byte	0x04, 0x28
        /*019e*/ 	.short	(.L_1729 - .L_1728)


	//   ....[0]....
.L_1728:
        /*01a0*/ 	.word	0x00001160


	//   ....[1]....
        /*01a4*/ 	.word	0x00001740


	//   ....[2]....
        /*01a8*/ 	.word	0x00001df0


	//   ....[3]....
        /*01ac*/ 	.word	0x000048f0


	//   ....[4]....
        /*01b0*/ 	.word	0x00005000


	//   ....[5]....
        /*01b4*/ 	.word	0x00005c60


	//   ....[6]....
        /*01b8*/ 	.word	0x00006620


	//   ....[7]....
        /*01bc*/ 	.word	0x00007930


	//   ....[8]....
        /*01c0*/ 	.word	0x00007940


	//   ....[9]....
        /*01c4*/ 	.word	0x00007980


	//   ....[10]....
        /*01c8*/ 	.word	0x00007990


	//   ....[11]....
        /*01cc*/ 	.word	0x000079d0


	//   ....[12]....
        /*01d0*/ 	.word	0x000079e0


	//   ....[13]....
        /*01d4*/ 	.word	0x00007a20


	//   ....[14]....
        /*01d8*/ 	.word	0x00007a30


	//   ....[15]....
        /*01dc*/ 	.word	0x00007a70


	//   ....[16]....
        /*01e0*/ 	.word	0x00007a80


	//   ....[17]....
        /*01e4*/ 	.word	0x00007b20


	//   ....[18]....
        /*01e8*/ 	.word	0x00007b30


	//   ....[19]....
        /*01ec*/ 	.word	0x00007b40


	//   ....[20]....
        /*01f0*/ 	.word	0x00007b50


	//   ....[21]....
        /*01f4*/ 	.word	0x00007fc0


	//   ....[22]....
        /*01f8*/ 	.word	0x00007ff0


	//   ....[23]....
        /*01fc*/ 	.word	0x00008000


	//   ....[24]....
        /*0200*/ 	.word	0x00008050


	//   ....[25]....
        /*0204*/ 	.word	0x00008070


	//   ....[26]....
        /*0208*/ 	.word	0x000080c0


	//   ....[27]....
        /*020c*/ 	.word	0x000080e0


	//   ....[28]....
        /*0210*/ 	.word	0x000080f0


	//   ....[29]....
        /*0214*/ 	.word	0x00008140


	//   ....[30]....
        /*0218*/ 	.word	0x00008160


	//   ....[31]....
        /*021c*/ 	.word	0x000081b0


	//   ....[32]....
        /*0220*/ 	.word	0x000081d0


	//   ....[33]....
        /*0224*/ 	.word	0x00008220


	//   ....[34]....
        /*0228*/ 	.word	0x00008240


	//   ....[35]....
        /*022c*/ 	.word	0x00008250


	//   ....[36]....
        /*0230*/ 	.word	0x00008260


	//   ....[37]....
        /*0234*/ 	.word	0x00008830


	//   ....[38]....
        /*0238*/ 	.word	0x00008970


	//   ....[39]....
        /*023c*/ 	.word	0x00008a10


	//   ....[40]....
        /*0240*/ 	.word	0x00008a60


	//   ....[41]....
        /*0244*/ 	.word	0x00008ab0


	//   ....[42]....
        /*0248*/ 	.word	0x00008ad0


	//   ....[43]....
        /*024c*/ 	.word	0x00008b00


	//   ....[44]....
        /*0250*/ 	.word	0x00008bb0


	//   ....[45]....
        /*0254*/ 	.word	0x00008ca0


	//   ....[46]....
        /*0258*/ 	.word	0x00008d50


	//   ....[47]....
        /*025c*/ 	.word	0x00009550


	//   ....[48]....
        /*0260*/ 	.word	0x00009e60


	//   ....[49]....
        /*0264*/ 	.word	0x0000a6a0


	//   ....[50]....
        /*0268*/ 	.word	0x0000ac70


	//   ....[51]....
        /*026c*/ 	.word	0x0000acc0


	//   ....[52]....
        /*0270*/ 	.word	0x0000ad20


	//   ....[53]....
        /*0274*/ 	.word	0x0000ad70


	//   ....[54]....
        /*0278*/ 	.word	0x0000ad90


	//   ....[55]....
        /*027c*/ 	.word	0x0000af00


	//   ....[56]....
        /*0280*/ 	.word	0x0000af30


	//   ....[57]....
        /*0284*/ 	.word	0x0000af90


	//   ....[58]....
        /*0288*/ 	.word	0x0000aff0


	//   ....[59]....
        /*028c*/ 	.word	0x0000b010


	//   ....[60]....
        /*0290*/ 	.word	0x0000b670


	//   ....[61]....
        /*0294*/ 	.word	0x0000b6c0


	//   ....[62]....
        /*0298*/ 	.word	0x0000b740


	//   ....[63]....
        /*029c*/ 	.word	0x0000b790


	//   ....[64]....
        /*02a0*/ 	.word	0x0000b810


	//   ....[65]....
        /*02a4*/ 	.word	0x0000b860


	//   ....[66]....
        /*02a8*/ 	.word	0x0000b8e0


	//   ....[67]....
        /*02ac*/ 	.word	0x0000b930


	//   ....[68]....
        /*02b0*/ 	.word	0x0000b9b0


	//   ....[69]....
        /*02b4*/ 	.word	0x0000ba00


	//   ....[70]....
        /*02b8*/ 	.word	0x0000ba90


	//   ....[71]....
        /*02bc*/ 	.word	0x0000bb30


	//   ....[72]....
        /*02c0*/ 	.word	0x0000bbd0


	//   ....[73]....
        /*02c4*/ 	.word	0x0000bc90


	//   ....[74]....
        /*02c8*/ 	.word	0x0000bcc0


	//   ....[75]....
        /*02cc*/ 	.word	0x0000bd20


	//   ....[76]....
        /*02d0*/ 	.word	0x0000bdd0


	//   ....[77]....
        /*02d4*/ 	.word	0x0000be30


	//   ....[78]....
        /*02d8*/ 	.word	0x0000bed0


	//   ....[79]....
        /*02dc*/ 	.word	0x0000bf20


	//   ....[80]....
        /*02e0*/ 	.word	0x0000bfc0


	//   ....[81]....
        /*02e4*/ 	.word	0x0000c010


	//   ....[82]....
        /*02e8*/ 	.word	0x0000c0c0


	//   ....[83]....
        /*02ec*/ 	.word	0x0000c110


	//   ....[84]....
        /*02f0*/ 	.word	0x0000c1c0


	//   ....[85]....
        /*02f4*/ 	.word	0x0000c210


	//   ....[86]....
        /*02f8*/ 	.word	0x0000c2c0


	//   ....[87]....
        /*02fc*/ 	.word	0x0000c320


	//   ....[88]....
        /*0300*/ 	.word	0x0000c350


	//   ....[89]....
        /*0304*/ 	.word	0x0000c3d0


	//   ....[90]....
        /*0308*/ 	.word	0x0000c400


	//   ....[91]....
        /*030c*/ 	.word	0x0000c470


	//----- nvinfo : EIATTR_VRC_CTA_INIT_COUNT
	.align		4
.L_1729:
        /*0310*/ 	.byte	0x02, 0x4a
	.zero		1
	.zero		1


	//----- nvinfo : EIATTR_EXIT_INSTR_OFFSETS
	.align		4
        /*0314*/ 	.byte	0x04, 0x1c
        /*0316*/ 	.short	(.L_1731 - .L_1730)


	//   ....[0]....
.L_1730:
        /*0318*/ 	.word	0x0000b120


	//   ....[1]....
        /*031c*/ 	.word	0x0000b610


	//----- nvinfo : EIATTR_MAX_THREADS
	.align		4
.L_1731:
        /*0320*/ 	.byte	0x04, 0x05
        /*0322*/ 	.short	(.L_1733 - .L_1732)
.L_1732:
        /*0324*/ 	.word	0x00000040
        /*0328*/ 	.word	0x00000001
        /*032c*/ 	.word	0x00000001


	//----- nvinfo : EIATTR_CRS_STACK_SIZE
	.align		4
.L_1733:
        /*0330*/ 	.byte	0x04, 0x1e
        /*0332*/ 	.short	(.L_1735 - .L_1734)
.L_1734:
        /*0334*/ 	.word	0x00000000


	//----- nvinfo : EIATTR_CBANK_PARAM_SIZE
	.align		4
.L_1735:
        /*0338*/ 	.byte	0x03, 0x19
        /*033a*/ 	.short	0x01f0


	//----- nvinfo : EIATTR_PARAM_CBANK
	.align		4
        /*033c*/ 	.byte	0x04, 0x0a
        /*033e*/ 	.short	(.L_1737 - .L_1736)
	.align		4
.L_1736:
        /*0340*/ 	.word	index@(.nv.constant0._Z25selective_scan_bwd_kernelI32Selective_Scan_bwd_kernel_traitsILi64ELi16ELb0ELb0ELb0ELb1ELb1EN3c104HalfEfEEv12SSMParamsBwd)
        /*0344*/ 	.short	0x0380
        /*0346*/ 	.short	0x01f0


	//----- nvinfo : EIATTR_SW_WAR
	.align		4
.L_1737:
        /*0348*/ 	.byte	0x04, 0x36
        /*034a*/ 	.short	(.L_1739 - .L_1738)
.L_1738:
        /*034c*/ 	.word	0x00000008
.L_1739:


//--------------------- .nv.info._Z25selective_scan_bwd_kernelI32Selective_Scan_bwd_kernel_traitsILi64ELi16ELb0ELb0ELb1ELb0ELb0EN3c104HalfEfEEv12SSMParamsBwd --------------------------
	.section	.nv.info._Z25selective_scan_bwd_kernelI32Selective_Scan_bwd_kernel_traitsILi64ELi16ELb0ELb0ELb1ELb0ELb0EN3c104HalfEfEEv12SSMParamsBwd,"",@"SHT_CUDA_INFO"
	.sectionflags	@""
	.align	4


	//----- nvinfo : EIATTR_CUDA_API_VERSION
	.align		4
        /*0000*/ 	.byte	0x04, 0x37
        /*0002*/ 	.short	(.L_1741 - .L_1740)
.L_1740:
        /*0004*/ 	.word	0x00000082


	//----- nvinfo : EIATTR_KPARAM_INFO
	.align		4
.L_1741:
        /*0008*/ 	.byte	0x04, 0x17
        /*000a*/ 	.short	(.L_1743 - .L_1742)
.L_1742:
        /*000c*/ 	.word	0x00000000
        /*0010*/ 	.short	0x0000
        /*0012*/ 	.short	0x0000
        /*0014*/ 	.byte	0x00, 0xf0, 0xc1, 0x07


	//----- nvinfo : EIATTR_SPARSE_MMA_MASK
	.align		4
.L_1743:
        /*0018*/ 	.byte	0x03, 0x50
        /*001a*/ 	.short	0x0000


	//----- nvinfo : EIATTR_MAXREG_COUNT
	.align		4
        /*001c*/ 	.byte	0x03, 0x1b
        /*001e*/ 	.short	0x00ff


	//----- nvinfo : EIATTR_NUM_BARRIERS
	.align		4
        /*0020*/ 	.byte	0x02, 0x4c
        /*0022*/ 	.byte	0x01
	.zero		1


	//----- nvinfo : EIATTR_MERCURY_ISA_VERSION
	.align		4
        /*0024*/ 	.byte	0x03, 0x5f
        /*0026*/ 	.short	0x0101


	//----- nvinfo : EIATTR_INT_WARP_WIDE_INSTR_OFFSETS
	.align		4
        /*0028*/ 	.byte	0x04, 0x31
        /*002a*/ 	.short	(.L_1745 - .L_1744)


	//   ....[0]....
.L_1744:
        /*002c*/ 	.word	0x00003560


	//----- nvinfo : EIATTR_COOP_GROUP_MASK_REGIDS
	.align		4
.L_1745:
        /*0030*/ 	.byte	0x04, 0x29
        /*0032*/ 	.short	(.L_1747 - .L_1746)


	//   ....[0]....
.L_1746:
        /*0034*/ 	.word	0xffffffff


	//   ....[1]....
        /*0038*/ 	.word	0xffffffff


	//   ....[2]....
        /*003c*/ 	.word	0xffffffff


	//   ....[3]....
        /*0040*/ 	.word	0xffffffff


	//   ....[4]....
        /*0044*/ 	.word	0xffffffff


	//   ....[5]....
        /*0048*/ 	.word	0xffffffff


	//   ....[6]....
        /*004c*/ 	.word	0xffffffff


	//   ....[7]....
        /*0050*/ 	.word	0xffffffff


	//   ....[8]....
        /*0054*/ 	.word	0xffffffff


	//   ....[9]....
        /*0058*/ 	.word	0xffffffff


	//   ....[10]....
        /*005c*/ 	.word	0xffffffff


	//   ....[11]....
        /*0060*/ 	.word	0xffffffff


	//   ....[12]....
        /*0064*/ 	.word	0xffffffff


	//   ....[13]....
        /*0068*/ 	.word	0xffffffff


	//   ....[14]....
        /*006c*/ 	.word	0xffffffff


	//   ....[15]....
        /*0070*/ 	.word	0xffffffff


	//   ....[16]....
        /*0074*/ 	.word	0xffffffff


	//   ....[17]....
        /*0078*/ 	.word	0xffffffff


	//   ....[18]....
        /*007c*/ 	.word	0xffffffff


	//   ....[19]....
        /*0080*/ 	.word	0xffffffff


	//   ....[20]....
        /*0084*/ 	.word	0xffffffff


	//   ....[21]....
        /*0088*/ 	.word	0xffffffff


	//   ....[22]....
        /*008c*/ 	.word	0xffffffff


	//   ....[23]....
        /*0090*/ 	.word	0xffffffff


	//   ....[24]....
        /*0094*/ 	.word	0xffffffff


	//   ....[25]....
        /*0098*/ 	.word	0xffffffff


	//   ....[26]....
        /*009c*/ 	.word	0xffffffff


	//   ....[27]....
        /*00a0*/ 	.word	0xffffffff


	//   ....[28]....
        /*00a4*/ 	.word	0xffffffff


	//   ....[29]....
        /*00a8*/ 	.word	0xffffffff


	//   ....[30]....
        /*00ac*/ 	.word	0xffffffff


	//   ....[31]....
        /*00b0*/ 	.word	0xffffffff


	//   ....[32]....
        /*00b4*/ 	.word	0xffffffff


	//   ....[33]....
        /*00b8*/ 	.word	0xffffffff


	//   ....[34]....
        /*00bc*/ 	.word	0xffffffff


	//   ....[35]....
        /*00c0*/ 	.word	0xffffffff


	//   ....[36]....
        /*00c4*/ 	.word	0xffffffff


	//   ....[37]....
        /*00c8*/ 	.word	0xffffffff


	//   ....[38]....
        /*00cc*/ 	.word	0xffffffff


	//   ....[39]....
        /*00d0*/ 	.word	0xffffffff


	//   ....[40]....
        /*00d4*/ 	.word	0xffffffff


	//   ....[41]....
        /*00d8*/ 	.word	0xffffffff


	//   ....[42]....
        /*00dc*/ 	.word	0xffffffff


	//   ....[43]....
        /*00e0*/ 	.word	0xffffffff


	//   ....[44]....
        /*00e4*/ 	.word	0xffffffff


	//   ....[45]....
        /*00e8*/ 	.word	0xffffffff


	//   ....[46]....
        /*00ec*/ 	.word	0xffffffff


	//   ....[47]....
        /*00f0*/ 	.word	0xffffffff


	//   ....[48]....
        /*00f4*/ 	.word	0xffffffff


	//   ....[49]....
        /*00f8*/ 	.word	0xffffffff


	//   ....[50]....
        /*00fc*/ 	.word	0xffffffff


	//   ....[51]....
        /*0100*/ 	.word	0xffffffff


	//   ....[52]....
        /*0104*/ 	.word	0xffffffff


	//   ....[53]....
        /*0108*/ 	.word	0xffffffff


	//   ....[54]....
        /*010c*/ 	.word	0xffffffff


	//   ....[55]....
        /*0110*/ 	.word	0xffffffff


	//   ....[56]....
        /*0114*/ 	.word	0x05000006


	//   ....[57]....
        /*0118*/ 	.word	0x05000006


	//   ....[58]....
        /*011c*/ 	.word	0x05000006


	//   ....[59]....
        /*0120*/ 	.word	0x05000006


	//   ....[60]....
        /*0124*/ 	.word	0x05000006


	//   ....[61]....
        /*0128*/ 	.word	0x05000006


	//   ....[62]....
        /*012c*/ 	.word	0x05000006


	//   ....[63]....
        /*0130*/ 	.word	0x05000006


	//   ....[64]....
        /*0134*/ 	.word	0x05000006


	//   ....[65]....
        /*0138*/ 	.word	0x05000006


	//   ....[66]....
        /*013c*/ 	.word	0x05000006


	//   ....[67]....
        /*0140*/ 	.word	0x05000006


	//   ....[68]....
        /*0144*/ 	.word	0x05000006


	//   ....[69]....
        /*0148*/ 	.word	0x05000006


	//   ....[70]....
        /*014c*/ 	.word	0x05000006


	//   ....[71]....
        /*0150*/ 	.word	0x05000006


	//   ....[72]....
        /*0154*/ 	.word	0x05000006


	//   ....[73]....
        /*0158*/ 	.word	0x05000006


	//   ....[74]....
        /*015c*/ 	.word	0x05000006


	//   ....[75]....
        /*0160*/ 	.word	0x05000006


	//   ....[76]....
        /*0164*/ 	.word	0x05000006


	//   ....[77]....
        /*0168*/ 	.word	0x05000006


	//   ....[78]....
        /*016c*/ 	.word	0x05000006


	//   ....[79]....
        /*0170*/ 	.word	0x05000006


	//   ....[80]....
        /*0174*/ 	.word	0x05000006


	//   ....[81]....
        /*0178*/ 	.word	0x05000006


	//   ....[82]....
        /*017c*/ 	.word	0x05000006


	//   ....[83]....
        /*0180*/ 	.word	0x05000006


	//   ....[84]....
        /*0184*/ 	.word	0x05000006


	//   ....[85]....
        /*0188*/ 	.word	0x05000006


	//   ....[86]....
        /*018c*/ 	.word	0x05000006


	//   ....[87]....
        /*0190*/ 	.word	0x05000006


	//----- nvinfo : EIATTR_COOP_GROUP_INSTR_OFFSETS
	.align		4
.L_1747:
        /*0194*/ 	.byte	0x04, 0x28
        /*0196*/ 	.short	(.L_1749 - .L_1748)


	//   ....[0]....
.L_1748:
        /*0198*/ 	.word	0x00001550


	//   ....[1]....
        /*019c*/ 	.word	0x00001a90


	//   ....[2]....
        /*01a0*/ 	.word	0x00002000


	//   ....[3]....
        /*01a4*/ 	.word	0x00002e30


	//   ....[4]....
        /*01a8*/ 	.word	0x00003a10


	//   ....[5]....
        /*01ac*/ 	.word	0x00003a30


	//   ....[6]....
        /*01b0*/ 	.word	0x00003a70


	//   ....[7]....
        /*01b4*/ 	.word	0x00003a80


	//   ....[8]....
        /*01b8*/ 	.word	0x00003ac0


	//   ....[9]....
        /*01bc*/ 	.word	0x00003ad0


	//   ....[10]....
        /*01c0*/ 	.word	0x00003b10


	//   ....[11]....
        /*01c4*/ 	.word	0x00003b20


	//   ....[12]....
        /*01c8*/ 	.word	0x00003b60


	//   ....[13]....
        /*01cc*/ 	.word	0x00003b70


	//   ....[14]....
        /*01d0*/ 	.word	0x00003c20


	//   ....[15]....
        /*01d4*/ 	.word	0x00003c30


	//   ....[16]....
        /*01d8*/ 	.word	0x00003c40


	//   ....[17]....
        /*01dc*/ 	.word	0x00003c50


	//   ....[18]....
        /*01e0*/ 	.word	0x00004130


	//   ....[19]....
        /*01e4*/ 	.word	0x00004140


	//   ....[20]....
        /*01e8*/ 	.word	0x00004150


	//   ....[21]....
        /*01ec*/ 	.word	0x00004160


	//   ....[22]....
        /*01f0*/ 	.word	0x000041b0


	//   ....[23]....
        /*01f4*/ 	.word	0x000041d0


	//   ....[24]....
        /*01f8*/ 	.word	0x00004230


	//   ....[25]....
        /*01fc*/ 	.word	0x00004240


	//   ....[26]....
        /*0200*/ 	.word	0x00004290


	//   ....[27]....
        /*0204*/ 	.word	0x000042b0


	//   ....[28]....
        /*0208*/ 	.word	0x00004310


	//   ....[29]....
        /*020c*/ 	.word	0x00004320


	//   ....[30]....
        /*0210*/ 	.word	0x00004370


	//   ....[31]....
        /*0214*/ 	.word	0x00004390


	//   ....[32]....
        /*0218*/ 	.word	0x000043a0


	//   ....[33]....
        /*021c*/ 	.word	0x000043b0


	//   ....[34]....
        /*0220*/ 	.word	0x00005820


	//   ....[35]....
        /*0224*/ 	.word	0x00005860


	//   ....[36]....
        /*0228*/ 	.word	0x000059f0


	//   ....[37]....
        /*022c*/ 	.word	0x00005a30


	//   ....[38]....
        /*0230*/ 	.word	0x00005a70


	//   ....[39]....
        /*0234*/ 	.word	0x00005ab0


	//   ....[40]....
        /*0238*/ 	.word	0x00005c30


	//   ....[41]....
        /*023c*/ 	.word	0x00005c70


	//   ....[42]....
        /*0240*/ 	.word	0x00005e00


	//   ....[43]....
        /*0244*/ 	.word	0x00005e40


	//   ....[44]....
        /*0248*/ 	.word	0x00006440


	//   ....[45]....
        /*024c*/ 	.word	0x00006b10


	//   ....[46]....
        /*0250*/ 	.word	0x00006f20


	//   ....[47]....
        /*0254*/ 	.word	0x00006f70


	//   ....[48]....
        /*0258*/ 	.word	0x00006fd0


	//   ....[49]....
        /*025c*/ 	.word	0x00007020


	//   ....[50]....
        /*0260*/ 	.word	0x00007040


	//   ....[51]....
        /*0264*/ 	.word	0x000071b0


	//   ....[52]....
        /*0268*/ 	.word	0x000071f0


	//   ....[53]....
        /*026c*/ 	.word	0x00007250


	//   ....[54]....
        /*0270*/ 	.word	0x000072a0


	//   ....[55]....
        /*0274*/ 	.word	0x000072c0


	//   ....[56]....
        /*0278*/ 	.word	0x000076c0


	//   ....[57]....
        /*027c*/ 	.word	0x00007710


	//   ....[58]....
        /*0280*/ 	.word	0x000077a0


	//   ....[59]....
        /*0284*/ 	.word	0x000077f0


	//   ....[60]....
        /*0288*/ 	.word	0x00007870


	//   ....[61]....
        /*028c*/ 	.word	0x000078c0


	//   ....[62]....
        /*0290*/ 	.word	0x00007940


	//   ....[63]....
        /*0294*/ 	.word	0x00007990


	//   ....[64]....
        /*0298*/ 	.word	0x00007a10


	//   ....[65]....
        /*029c*/ 	.word	0x00007a60


	//   ....[66]....
        /*02a0*/ 	.word	0x00007af0


	//   ....[67]....
        /*02a4*/ 	.word	0x00007b90


	//   ....[68]....
        /*02a8*/ 	.word	0x00007c30


	//   ....[69]....
        /*02ac*/ 	.word	0x00007cf0


	//   ....[70]....
        /*02b0*/ 	.word	0x00007d20


	//   ....[71]....
        /*02b4*/ 	.word	0x00007d80


	//   ....[72]....
        /*02b8*/ 	.word	0x00007e20


	//   ....[73]....
        /*02bc*/ 	.word	0x00007e70


	//   ....[74]....
        /*02c0*/ 	.word	0x00007f20


	//   ....[75]....
        /*02c4*/ 	.word	0x00007f70


	//   ....[76]....
        /*02c8*/ 	.word	0x00008020


	//   ....[77]....
        /*02cc*/ 	.word	0x00008070


	//   ....[78]....
        /*02d0*/ 	.word	0x00008120


	//   ....[79]....
        /*02d4*/ 	.word	0x00008170


	//   ....[80]....
        /*02d8*/ 	.word	0x00008220


	//   ....[81]....
        /*02dc*/ 	.word	0x00008270


	//   ....[82]....
        /*02e0*/ 	.word	0x00008340


	//   ....[83]....
        /*02e4*/ 	.word	0x00008390


	//   ....[84]....
        /*02e8*/ 	.word	0x000083c0


	//   ....[85]....
        /*02ec*/ 	.word	0x00008440


	//   ....[86]....
        /*02f0*/ 	.word	0x00008480


	//   ....[87]....
        /*02f4*/ 	.word	0x000084d0


	//----- nvinfo : EIATTR_VRC_CTA_INIT_COUNT
	.align		4
.L_1749:
        /*02f8*/ 	.byte	0x02, 0x4a
	.zero		1
	.zero		1


	//----- nvinfo : EIATTR_EXIT_INSTR_OFFSETS
	.align		4
        /*02fc*/ 	.byte	0x04, 0x1c
        /*02fe*/ 	.short	(.L_1751 - .L_1750)


	//   ....[0]....
.L_1750:
        /*0300*/ 	.word	0x000073d0


	//   ....[1]....
        /*0304*/ 	.word	0x00007660


	//----- nvinfo : EIATTR_MAX_THREADS
	.align		4
.L_1751:
        /*0308*/ 	.byte	0x04, 0x05
        /*030a*/ 	.short	(.L_1753 - .L_1752)
.L_1752:
        /*030c*/ 	.word	0x00000040
        /*0310*/ 	.word	0x00000001
        /*0314*/ 	.word	0x00000001


	//----- nvinfo : EIATTR_CRS_STACK_SIZE
	.align		4
.L_1753:
        /*0318*/ 	.byte	0x04, 0x1e
        /*031a*/ 	.short	(.L_1755 - .L_1754)
.L_1754:
        /*031c*/ 	.word	0x00000000


	//----- nvinfo : EIATTR_CBANK_PARAM_SIZE
	.align		4
.L_1755:
        /*0320*/ 	.byte	0x03, 0x19
        /*0322*/ 	.short	0x01f0


	//----- nvinfo : EIATTR_PARAM_CBANK
	.align		4
        /*0324*/ 	.byte	0x04, 0x0a
        /*0326*/ 	.short	(.L_1757 - .L_1756)
	.align		4
.L_1756:
        /*0328*/ 	.word	index@(.nv.constant0._Z25selective_scan_bwd_kernelI32Selective_Scan_bwd_kernel_traitsILi64ELi16ELb0ELb0ELb1ELb0ELb0EN3c104HalfEfEEv12SSMParamsBwd)
        /*032c*/ 	.short	0x0380
        /*032e*/ 	.short	0x01f0


	//----- nvinfo : EIATTR_SW_WAR
	.align		4
.L_1757:
        /*0330*/ 	.byte	0x04, 0x36
        /*0332*/ 	.short	(.L_1759 - .L_1758)
.L_1758:
        /*0334*/ 	.word	0x00000008
.L_1759:


//--------------------- .nv.info._Z25selective_scan_bwd_kernelI32Selective_Scan_bwd_kernel_traitsILi64ELi16ELb0ELb0ELb1ELb0ELb1EN3c104HalfEfEEv12SSMParamsBwd --------------------------
	.section	.nv.info._Z25selective_scan_bwd_kernelI32Selective_Scan_bwd_kernel_traitsILi64ELi16ELb0ELb0ELb1ELb0ELb1EN3c104HalfEfEEv12SSMParamsBwd,"",@"SHT_CUDA_INFO"
	.sectionflags	@""
	.align	4


	//----- nvinfo : EIATTR_CUDA_API_VERSION
	.align		4
        /*0000*/ 	.byte	0x04, 0x37
        /*0002*/ 	.short	(.L_1761 - .L_1760)
.L_1760:
        /*0004*/ 	.word	0x00000082


	//----- nvinfo : EIATTR_KPARAM_INFO
	.align		4
.L_1761:
        /*0008*/ 	.byte	0x04, 0x17
        /*000a*/ 	.short	(.L_1763 - .L_1762)
.L_1762:
        /*000c*/ 	.word	0x00000000
        /*0010*/ 	.short	0x0000
        /*0012*/ 	.short	0x0000
        /*0014*/ 	.byte	0x00, 0xf0, 0xc1, 0x07


	//----- nvinfo : EIATTR_SPARSE_MMA_MASK
	.align		4
.L_1763:
        /*0018*/ 	.byte	0x03, 0x50
        /*001a*/ 	.short	0x0000


	//----- nvinfo : EIATTR_MAXREG_COUNT
	.align		4
        /*001c*/ 	.byte	0x03, 0x1b
        /*001e*/ 	.short	0x00ff


	//----- nvinfo : EIATTR_NUM_BARRIERS
	.align		4
        /*0020*/ 	.byte	0x02, 0x4c
        /*0022*/ 	.byte	0x01
	.zero		1


	//----- nvinfo : EIATTR_MERCURY_ISA_VERSION
	.align		4
        /*0024*/ 	.byte	0x03, 0x5f
        /*0026*/ 	.short	0x0101


	//----- nvinfo : EIATTR_INT_WARP_WIDE_INSTR_OFFSETS
	.align		4
        /*0028*/ 	.byte	0x04, 0x31
        /*002a*/ 	.short	(.L_1765 - .L_1764)


	//   ....[0]....
.L_1764:
        /*002c*/ 	.word	0x00005b80


	//----- nvinfo : EIATTR_COOP_GROUP_MASK_REGIDS
	.align		4
.L_1765:
        /*0030*/ 	.byte	0x04, 0x29
        /*0032*/ 	.short	(.L_1767 - .L_1766)


	//   ....[0]....
.L_1766:
        /*0034*/ 	.word	0xffffffff


	//   ....[1]....
        /*0038*/ 	.word	0xffffffff


	//   ....[2]....
        /*003c*/ 	.word	0xffffffff


	//   ....[3]....
        /*0040*/ 	.word	0xffffffff


	//   ....[4]....
        /*0044*/ 	.word	0xffffffff


	//   ....[5]....
        /*0048*/ 	.word	0xffffffff


	//   ....[6]....
        /*004c*/ 	.word	0xffffffff


	//   ....[7]....
        /*0050*/ 	.word	0xffffffff


	//   ....[8]....
        /*0054*/ 	.word	0xffffffff


	//   ....[9]....
        /*0058*/ 	.word	0xffffffff


	//   ....[10]....
        /*005c*/ 	.word	0xffffffff


	//   ....[11]....
        /*0060*/ 	.word	0xffffffff


	//   ....[12]....
        /*0064*/ 	.word	0xffffffff


	//   ....[13]....
        /*0068*/ 	.word	0xffffffff


	//   ....[14]....
        /*006c*/ 	.word	0xffffffff


	//   ....[15]....
        /*0070*/ 	.word	0xffffffff


	//   ....[16]....
        /*0074*/ 	.word	0xffffffff


	//   ....[17]....
        /*0078*/ 	.word	0xffffffff


	//   ....[18]....
        /*007c*/ 	.word	0xffffffff


	//   ....[19]....
        /*0080*/ 	.word	0xffffffff


	//   ....[20]....
        /*0084*/ 	.word	0xffffffff


	//   ....[21]....
        /*0088*/ 	.word	0xffffffff


	//   ....[22]....
        /*008c*/ 	.word	0xffffffff


	//   ....[23]....
        /*0090*/ 	.word	0xffffffff


	//   ....[24]....
        /*0094*/ 	.word	0xffffffff


	//   ....[25]....
        /*0098*/ 	.word	0xffffffff


	//   ....[26]....
        /*009c*/ 	.word	0xffffffff


	//   ....[27]....
        /*00a0*/ 	.word	0xffffffff


	//   ....[28]....
        /*00a4*/ 	.word	0xffffffff


	//   ....[29]....
        /*00a8*/ 	.word	0xffffffff


	//   ....[30]....
        /*00ac*/ 	.word	0xffffffff


	//   ....[31]....
        /*00b0*/ 	.word	0xffffffff


	//   ....[32]....
        /*00b4*/ 	.word	0xffffffff


	//   ....[33]....
        /*00b8*/ 	.word	0xffffffff


	//   ....[34]....
        /*00bc*/ 	.word	0xffffffff


	//   ....[35]....
        /*00c0*/ 	.word	0xffffffff


	//   ....[36]....
        /*00c4*/ 	.word	0xffffffff


	//   ....[37]....
        /*00c8*/ 	.word	0xffffffff


	//   ....[38]....
        /*00cc*/ 	.word	0xffffffff


	//   ....[39]....
        /*00d0*/ 	.word	0xffffffff


	//   ....[40]....
        /*00d4*/ 	.word	0xffffffff


	//   ....[41]....
        /*00d8*/ 	.word	0xffffffff


	//   ....[42]....
        /*00dc*/ 	.word	0xffffffff


	//   ....[43]....
        /*00e0*/ 	.word	0xffffffff


	//   ....[44]....
        /*00e4*/ 	.word	0xffffffff


	//   ....[45]....
        /*00e8*/ 	.word	0xffffffff


	//   ....[46]....
        /*00ec*/ 	.word	0xffffffff


	//   ....[47]....
        /*00f0*/ 	.word	0xffffffff


	//   ....[48]....
        /*00f4*/ 	.word	0xffffffff


	//   ....[49]....
        /*00f8*/ 	.word	0xffffffff


	//   ....[50]....
        /*00fc*/ 	.word	0xffffffff


	//   ....[51]....
        /*0100*/ 	.word	0xffffffff


	//   ....[52]....
        /*0104*/ 	.word	0xffffffff


	//   ....[53]....
        /*0108*/ 	.word	0xffffffff


	//   ....[54]....
        /*010c*/ 	.word	0xffffffff


	//   ....[55]....
        /*0110*/ 	.word	0xffffffff


	//   ....[56]....
        /*0114*/ 	.word	0xffffffff


	//   ....[57]....
        /*0118*/ 	.word	0xffffffff


	//   ....[58]....
        /*011c*/ 	.word	0xffffffff


	//   ....[59]....
        /*0120*/ 	.word	0xffffffff


	//   ....[60]....
        /*0124*/ 	.word	0x05000006


	//   ....[61]....
        /*0128*/ 	.word	0x05000006


	//   ....[62]....
        /*012c*/ 	.word	0x05000006


	//   ....[63]....
        /*0130*/ 	.word	0x05000006


	//   ....[64]....
        /*0134*/ 	.word	0x05000006


	//   ....[65]....
        /*0138*/ 	.word	0x05000006


	//   ....[66]....
        /*013c*/ 	.word	0x05000006


	//   ....[67]....
        /*0140*/ 	.word	0x05000006


	//   ....[68]....
        /*0144*/ 	.word	0x05000006


	//   ....[69]....
        /*0148*/ 	.word	0x05000006


	//   ....[70]....
        /*014c*/ 	.word	0x05000006


	//   ....[71]....
        /*0150*/ 	.word	0x05000006


	//   ....[72]....
        /*0154*/ 	.word	0x05000006


	//   ....[73]....
        /*0158*/ 	.word	0x05000006


	//   ....[74]....
        /*015c*/ 	.word	0x05000006


	//   ....[75]....
        /*0160*/ 	.word	0x05000006


	//   ....[76]....
        /*0164*/ 	.word	0x05000006


	//   ....[77]....
        /*0168*/ 	.word	0x05000006


	//   ....[78]....
        /*016c*/ 	.word	0x05000006


	//   ....[79]....
        /*0170*/ 	.word	0x05000006


	//   ....[80]....
        /*0174*/ 	.word	0x05000006


	//   ....[81]....
        /*0178*/ 	.word	0x05000006


	//   ....[82]....
        /*017c*/ 	.word	0x05000006


	//   ....[83]....
        /*0180*/ 	.word	0x05000006


	//   ....[84]....
        /*0184*/ 	.word	0x05000006


	//   ....[85]....
        /*0188*/ 	.word	0x05000006


	//   ....[86]....
        /*018c*/ 	.word	0x05000006


	//   ....[87]....
        /*0190*/ 	.word	0x05000006


	//   ....[88]....
        /*0194*/ 	.word	0x05000006


	//   ....[89]....
        /*0198*/ 	.word	0x05000006


	//   ....[90]....
        /*019c*/ 	.word	0x05000006


	//   ....[91]....
        /*01a0*/ 	.word	0x05000006


	//----- nvinfo : EIATTR_COOP_GROUP_INSTR_OFFSETS
	.align		4
.L_1767:
        /*01a4*/ 	.byte	0x04, 0x28
        /*01a6*/ 	.short	(.L_1769 - .L_1768)


	//   ....[0]....
.L_1768:
        /*01a8*/ 	.word	0x000016e0


	//   ....[1]....
        /*01ac*/ 	.word	0x00001c70


	//   ....[2]....
        /*01b0*/ 	.word	0x00002110


	//   ....[3]....
        /*01b4*/ 	.word	0x00002650


	//   ....[4]....
        /*01b8*/ 	.word	0x00002dc0


	//   ....[5]....
        /*01bc*/ 	.word	0x00003990


	//   ....[6]....
        /*01c0*/ 	.word	0x00004340


	//   ....[7]....
        /*01c4*/ 	.word	0x00005480


	//   ....[8]....
        /*01c8*/ 	.word	0x00006010


	//   ....[9]....
        /*01cc*/ 	.word	0x00006020


	//   ....[10]....
        /*01d0*/ 	.word	0x00006060


	//   ....[11]....
        /*01d4*/ 	.word	0x00006070


	//   ....[12]....
        /*01d8*/ 	.word	0x000060b0


	//   ....[13]....
        /*01dc*/ 	.word	0x000060c0


	//   ....[14]....
        /*01e0*/ 	.word	0x00006100


	//   ....[15]....
        /*01e4*/ 	.word	0x00006110


	//   ....[16]....
        /*01e8*/ 	.word	0x00006150


	//   ....[17]....
        /*01ec*/ 	.word	0x00006160


	//   ....[18]....
        /*01f0*/ 	.word	0x00006210


	//   ....[19]....
        /*01f4*/ 	.word	0x00006220


	//   ....[20]....
        /*01f8*/ 	.word	0x00006230


	//   ....[21]....
        /*01fc*/ 	.word	0x00006240


	//   ....[22]....
        /*0200*/ 	.word	0x00006760


	//   ....[23]....
        /*0204*/ 	.word	0x00006770


	//   ....[24]....
        /*0208*/ 	.word	0x00006780


	//   ....[25]....
        /*020c*/ 	.word	0x00006790


	//   ....[26]....
        /*0210*/ 	.word	0x000067e0


	//   ....[27]....
        /*0214*/ 	.word	0x00006800


	//   ....[28]....
        /*0218*/ 	.word	0x00006850


	//   ....[29]....
        /*021c*/ 	.word	0x00006870


	//   ....[30]....
        /*0220*/ 	.word	0x000068d0


	//   ....[31]....
        /*0224*/ 	.word	0x000068e0


	//   ....[32]....
        /*0228*/ 	.word	0x00006930


	//   ....[33]....
        /*022c*/ 	.word	0x00006950


	//   ....[34]....
        /*0230*/ 	.word	0x000069a0


	//   ....[35]....
        /*0234*/ 	.word	0x000069c0


	//   ....[36]....
        /*0238*/ 	.word	0x000069d0


	//   ....[37]....
        /*023c*/ 	.word	0x000069e0


	//   ....[38]....
        /*0240*/ 	.word	0x00007e30


	//   ....[39]....
        /*0244*/ 	.word	0x00007e70


	//   ....[40]....
        /*0248*/ 	.word	0x00008000


	//   ....[41]....
        /*024c*/ 	.word	0x00008040


	//   ....[42]....
        /*0250*/ 	.word	0x000080a0


	//   ....[43]....
        /*0254*/ 	.word	0x000080d0


	//   ....[44]....
        /*0258*/ 	.word	0x00008200


	//   ....[45]....
        /*025c*/ 	.word	0x00008240


	//   ....[46]....
        /*0260*/ 	.word	0x000083a0


	//   ....[47]....
        /*0264*/ 	.word	0x000083e0


	//   ....[48]....
        /*0268*/ 	.word	0x00008a10


	//   ....[49]....
        /*026c*/ 	.word	0x00009100


	//   ....[50]....
        /*0270*/ 	.word	0x00009500


	//   ....[51]....
        /*0274*/ 	.word	0x00009550


	//   ....[52]....
        /*0278*/ 	.word	0x000095b0


	//   ....[53]....
        /*027c*/ 	.word	0x00009600


	//   ....[54]....
        /*0280*/ 	.word	0x00009620


	//   ....[55]....
        /*0284*/ 	.word	0x00009790


	//   ....[56]....
        /*0288*/ 	.word	0x000097d0


	//   ....[57]....
        /*028c*/ 	.word	0x00009830


	//   ....[58]....
        /*0290*/ 	.word	0x00009880


	//   ....[59]....
        /*0294*/ 	.word	0x000098a0


	//   ....[60]....
        /*0298*/ 	.word	0x00009ca0


	//   ....[61]....
        /*029c*/ 	.word	0x00009cf0


	//   ....[62]....
        /*02a0*/ 	.word	0x00009d70


	//   ....[63]....
        /*02a4*/ 	.word	0x00009dc0


	//   ....[64]....
        /*02a8*/ 	.word	0x00009e40


	//   ....[65]....
        /*02ac*/ 	.word	0x00009e90


	//   ....[66]....
        /*02b0*/ 	.word	0x00009f10


	//   ....[67]....
        /*02b4*/ 	.word	0x00009f60


	//   ....[68]....
        /*02b8*/ 	.word	0x00009fe0


	//   ....[69]....
        /*02bc*/ 	.word	0x0000a030


	//   ....[70]....
        /*02c0*/ 	.word	0x0000a0c0


	//   ....[71]....
        /*02c4*/ 	.word	0x0000a160


	//   ....[72]....
        /*02c8*/ 	.word	0x0000a200


	//   ....[73]....
        /*02cc*/ 	.word	0x0000a2c0


	//   ....[74]....
        /*02d0*/ 	.word	0x0000a2f0


	//   ....[75]....
        /*02d4*/ 	.word	0x0000a350


	//   ....[76]....
        /*02d8*/ 	.word	0x0000a3e0


	//   ....[77]....
        /*02dc*/ 	.word	0x0000a430


	//   ....[78]....
        /*02e0*/ 	.word	0x0000a4d0


	//   ....[79]....
        /*02e4*/ 	.word	0x0000a520


	//   ....[80]....
        /*02e8*/ 	.word	0x0000a5c0


	//   ....[81]....
        /*02ec*/ 	.word	0x0000a610


	//   ....[82]....
        /*02f0*/ 	.word	0x0000a6b0


	//   ....[83]....
        /*02f4*/ 	.word	0x0000a700


	//   ....[84]....
        /*02f8*/ 	.word	0x0000a7a0


	//   ....[85]....
        /*02fc*/ 	.word	0x0000a7f0


	//   ....[86]....
        /*0300*/ 	.word	0x0000a8c0


	//   ....[87]....
        /*0304*/ 	.word	0x0000a910


	//   ....[88]....
        /*0308*/ 	.word	0x0000a940


	//   ....[89]....
        /*030c*/ 	.word	0x0000a9c0


	//   ....[90]....
        /*0310*/ 	.word	0x0000aa20


	//   ....[91]....
        /*0314*/ 	.word	0x0000aa70


	//----- nvinfo : EIATTR_VRC_CTA_INIT_COUNT
	.align		4
.L_1769:
        /*0318*/ 	.byte	0x02, 0x4a
	.zero		1
	.zero		1


	//----- nvinfo : EIATTR_EXIT_INSTR_OFFSETS
	.align		4
        /*031c*/ 	.byte	0x04, 0x1c
        /*031e*/ 	.short	(.L_1771 - .L_1770)


	//   ....[0]....
.L_1770:
        /*0320*/ 	.word	0x000099b0


	//   ....[1]....
        /*0324*/ 	.word	0x00009c40


	//----- nvinfo : EIATTR_MAX_THREADS
	.align		4
.L_1771:
        /*0328*/ 	.byte	0x04, 0x05
        /*032a*/ 	.short	(.L_1773 - .L_1772)
.L_1772:
        /*032c*/ 	.word	0x00000040
        /*0330*/ 	.word	0x00000001
        /*0334*/ 	.word	0x00000001


	//----- nvinfo : EIATTR_CRS_STACK_SIZE
	.align		4
.L_1773:
        /*0338*/ 	.byte	0x04, 0x1e
        /*033a*/ 	.short	(.L_1775 - .L_1774)
.L_1774:
        /*033c*/ 	.word	0x00000000


	//----- nvinfo : EIATTR_CBANK_PARAM_SIZE
	.align		4
.L_1775:
        /*0340*/ 	.byte	0x03, 0x19
        /*0342*/ 	.short	0x01f0


	//----- nvinfo : EIATTR_PARAM_CBANK
	.align		4
        /*0344*/ 	.byte	0x04, 0x0a
        /*0346*/ 	.short	(.L_1777 - .L_1776)
	.align		4
.L_1776:
        /*0348*/ 	.word	index@(.nv.constant0._Z25selective_scan_bwd_kernelI32Selective_Scan_bwd_kernel_traitsILi64ELi16ELb0ELb0ELb1ELb0ELb1EN3c104HalfEfEEv12SSMParamsBwd)
        /*034c*/ 	.short	0x0380
        /*034e*/ 	.short	0x01f0


	//----- nvinfo : EIATTR_SW_WAR
	.align		4
.L_1777:
        /*0350*/ 	.byte	0x04, 0x36
        /*0352*/ 	.short	(.L_1779 - .L_1778)
.L_1778:
        /*0354*/ 	.word	0x00000008
.L_1779:


//--------------------- .nv.info._Z25selective_scan_bwd_kernelI32Selective_Scan_bwd_kernel_traitsILi64ELi16ELb0ELb0ELb1ELb1ELb0EN3c104HalfEfEEv12SSMParamsBwd --------------------------
	.section	.nv.info._Z25selective_scan_bwd_kernelI32Selective_Scan_bwd_kernel_traitsILi64ELi16ELb0ELb0ELb1ELb1ELb0EN3c104HalfEfEEv12SSMParamsBwd,"",@"SHT_CUDA_INFO"
	.sectionflags	@""
	.align	4


	//----- nvinfo : EIATTR_CUDA_API_VERSION
	.align		4
        /*0000*/ 	.byte	0x04, 0x37
        /*0002*/ 	.short	(.L_1781 - .L_1780)
.L_1780:
        /*0004*/ 	.word	0x00000082


	//----- nvinfo : EIATTR_KPARAM_INFO
	.align		4
.L_1781:
        /*0008*/ 	.byte	0x04, 0x17
        /*000a*/ 	.short	(.L_1783 - .L_1782)
.L_1782:
        /*000c*/ 	.word	0x00000000
        /*0010*/ 	.short	0x0000
        /*0012*/ 	.short	0x0000
        /*0014*/ 	.byte	0x00, 0xf0, 0xc1, 0x07


	//----- nvinfo : EIATTR_SPARSE_MMA_MASK
	.align		4
.L_1783:
        /*0018*/ 	.byte	0x03, 0x50
        /*001a*/ 	.short	0x0000


	//----- nvinfo : EIATTR_MAXREG_COUNT
	.align		4
        /*001c*/ 	.byte	0x03, 0x1b
        /*001e*/ 	.short	0x00ff


	//----- nvinfo : EIATTR_NUM_BARRIERS
	.align		4
        /*0020*/ 	.byte	0x02, 0x4c
        /*0022*/ 	.byte	0x01
	.zero		1


	//----- nvinfo : EIATTR_MERCURY_ISA_VERSION
	.align		4
        /*0024*/ 	.byte	0x03, 0x5f
        /*0026*/ 	.short	0x0101


	//----- nvinfo : EIATTR_INT_WARP_WIDE_INSTR_OFFSETS
	.align		4
        /*0028*/ 	.byte	0x04, 0x31
        /*002a*/ 	.short	(.L_1785 - .L_1784)


	//   ....[0]....
.L_1784:
        /*002c*/ 	.word	0x000057c0


	//----- nvinfo : EIATTR_COOP_GROUP_MASK_REGIDS
	.align		4
.L_1785:
        /*0030*/ 	.byte	0x04, 0x29
        /*0032*/ 	.short	(.L_1787 - .L_1786)


	//   ....[0]....
.L_1786:
        /*0034*/ 	.word	0xffffffff


	//   ....[1]....
        /*0038*/ 	.word	0xffffffff


	//   ....[2]....
        /*003c*/ 	.word	0xffffffff


	//   ....[3]....
        /*0040*/ 	.word	0xffffffff


	//   ....[4]....
        /*0044*/ 	.word	0xffffffff


	//   ....[5]....
        /*0048*/ 	.word	0xffffffff


	//   ....[6]....
        /*004c*/ 	.word	0xffffffff


	//   ....[7]....
        /*0050*/ 	.word	0xffffffff


	//   ....[8]....
        /*0054*/ 	.word	0xffffffff


	//   ....[9]....
        /*0058*/ 	.word	0xffffffff


	//   ....[10]....
        /*005c*/ 	.word	0xffffffff


	//   ....[11]....
        /*0060*/ 	.word	0xffffffff


	//   ....[12]....
        /*0064*/ 	.word	0xffffffff


	//   ....[13]....
        /*0068*/ 	.word	0xffffffff


	//   ....[14]....
        /*006c*/ 	.word	0xffffffff


	//   ....[15]....
        /*0070*/ 	.word	0xffffffff


	//   ....[16]....
        /*0074*/ 	.word	0xffffffff


	//   ....[17]....
        /*0078*/ 	.word	0xffffffff


	//   ....[18]....
        /*007c*/ 	.word	0xffffffff


	//   ....[19]....
        /*0080*/ 	.word	0xffffffff


	//   ....[20]....
        /*0084*/ 	.word	0xffffffff


	//   ....[21]....
        /*0088*/ 	.word	0xffffffff


	//   ....[22]....
        /*008c*/ 	.word	0xffffffff


	//   ....[23]....
        /*0090*/ 	.word	0xffffffff


	//   ....[24]....
        /*0094*/ 	.word	0xffffffff


	//   ....[25]....
        /*0098*/ 	.word	0xffffffff


	//   ....[26]....
        /*009c*/ 	.word	0xffffffff


	//   ....[27]....
        /*00a0*/ 	.word	0xffffffff


	//   ....[28]....
        /*00a4*/ 	.word	0xffffffff


	//   ....[29]....
        /*00a8*/ 	.word	0xffffffff


	//   ....[30]....
        /*00ac*/ 	.word	0xffffffff


	//   ....[31]....
        /*00b0*/ 	.word	0xffffffff


	//   ....[32]....
        /*00b4*/ 	.word	0xffffffff


	//   ....[33]....
        /*00b8*/ 	.word	0xffffffff


	//   ....[34]....
        /*00bc*/ 	.word	0xffffffff


	//   ....[35]....
        /*00c0*/ 	.word	0xffffffff


	//   ....[36]....
        /*00c4*/ 	.word	0xffffffff


	//   ....[37]....
        /*00c8*/ 	.word	0xffffffff


	//   ....[38]....
        /*00cc*/ 	.word	0xffffffff


	//   ....[39]....
        /*00d0*/ 	.word	0xffffffff


	//   ....[40]....
        /*00d4*/ 	.word	0xffffffff


	//   ....[41]....
        /*00d8*/ 	.word	0xffffffff


	//   ....[42]....
        /*00dc*/ 	.word	0xffffffff


	//   ....[43]....
        /*00e0*/ 	.word	0xffffffff


	//   ....[44]....
        /*00e4*/ 	.word	0xffffffff


	//   ....[45]....
        /*00e8*/ 	.word	0xffffffff


	//   ....[46]....
        /*00ec*/ 	.word	0xffffffff


	//   ....[47]....
        /*00f0*/ 	.word	0xffffffff


	//   ....[48]....
        /*00f4*/ 	.word	0xffffffff


	//   ....[49]....
        /*00f8*/ 	.word	0xffffffff


	//   ....[50]....
        /*00fc*/ 	.word	0xffffffff


	//   ....[51]....
        /*0100*/ 	.word	0xffffffff


	//   ....[52]....
        /*0104*/ 	.word	0xffffffff


	//   ....[53]....
        /*0108*/ 	.word	0xffffffff


	//   ....[54]....
        /*010c*/ 	.word	0xffffffff


	//   ....[55]....
        /*0110*/ 	.word	0xffffffff


	//   ....[56]....
        /*0114*/ 	.word	0xffffffff


	//   ....[57]....
        /*0118*/ 	.word	0x05000006


	//   ....[58]....
        /*011c*/ 	.word	0x05000006


	//   ....[59]....
        /*0120*/ 	.word	0x05000006


	//   ....[60]....
        /*0124*/ 	.word	0x05000006


	//   ....[61]....
        /*0128*/ 	.word	0x05000006


	//   ....[62]....
        /*012c*/ 	.word	0x05000006


	//   ....[63]....
        /*0130*/ 	.word	0x05000006


	//   ....[64]....
        /*0134*/ 	.word	0x05000006


	//   ....[65]....
        /*0138*/ 	.word	0x05000006


	//   ....[66]....
        /*013c*/ 	.word	0x05000006


	//   ....[67]....
        /*0140*/ 	.word	0x05000006


	//   ....[68]....
        /*0144*/ 	.word	0x05000006


	//   ....[69]....
        /*0148*/ 	.word	0x05000006


	//   ....[70]....
        /*014c*/ 	.word	0x05000006


	//   ....[71]....
        /*0150*/ 	.word	0x05000006


	//   ....[72]....
        /*0154*/ 	.word	0x05000006


	//   ....[73]....
        /*0158*/ 	.word	0x05000006


	//   ....[74]....
        /*015c*/ 	.word	0x05000006


	//   ....[75]....
        /*0160*/ 	.word	0x05000006


	//   ....[76]....
        /*0164*/ 	.word	0x05000006


	//   ....[77]....
        /*0168*/ 	.word	0x05000006


	//   ....[78]....
        /*016c*/ 	.word	0x05000006


	//   ....[79]....
        /*0170*/ 	.word	0x05000006


	//   ....[80]....
        /*0174*/ 	.word	0x05000006


	//   ....[81]....
        /*0178*/ 	.word	0x05000006


	//   ....[82]....
        /*017c*/ 	.word	0x05000006


	//   ....[83]....
        /*0180*/ 	.word	0x05000006


	//   ....[84]....
        /*0184*/ 	.word	0x05000006


	//   ....[85]....
        /*0188*/ 	.word	0x05000006


	//   ....[86]....
        /*018c*/ 	.word	0x05000006


	//   ....[87]....
        /*0190*/ 	.word	0x05000006


	//   ....[88]....
        /*0194*/ 	.word	0x05000006


	//----- nvinfo : EIATTR_COOP_GROUP_INSTR_OFFSETS
	.align		4
.L_1787:
        /*0198*/ 	.byte	0x04, 0x28
        /*019a*/ 	.short	(.L_1789 - .L_1788)


	//   ....[0]....
.L_1788:
        /*019c*/ 	.word	0x00001410


	//   ....[1]....
        /*01a0*/ 	.word	0x00001a70


	//   ....[2]....
        /*01a4*/ 	.word	0x00002040


	//   ....[3]....
        /*01a8*/ 	.word	0x00005060


	//   ....[4]....
        /*01ac*/ 	.word	0x00005c70


	//   ....[5]....
        /*01b0*/ 	.word	0x00005c90


	//   ....[6]....
        /*01b4*/ 	.word	0x00005cd0


	//   ....[7]....
        /*01b8*/ 	.word	0x00005ce0


	//   ....[8]....
        /*01bc*/ 	.word	0x00005d20


	//   ....[9]....
        /*01c0*/ 	.word	0x00005d30


	//   ....[10]....
        /*01c4*/ 	.word	0x00005d70


	//   ....[11]....
        /*01c8*/ 	.word	0x00005d80


	//   ....[12]....
        /*01cc*/ 	.word	0x00005dc0


	//   ....[13]....
        /*01d0*/ 	.word	0x00005dd0


	//   ....[14]....
        /*01d4*/ 	.word	0x00005e80


	//   ....[15]....
        /*01d8*/ 	.word	0x00005e90


	//   ....[16]....
        /*01dc*/ 	.word	0x00005ea0


	//   ....[17]....
        /*01e0*/ 	.word	0x00005eb0


	//   ....[18]....
        /*01e4*/ 	.word	0x00006350


	//   ....[19]....
        /*01e8*/ 	.word	0x00006370


	//   ....[20]....
        /*01ec*/ 	.word	0x00006380


	//   ....[21]....
        /*01f0*/ 	.word	0x00006390


	//   ....[22]....
        /*01f4*/ 	.word	0x000063e0


	//   ....[23]....
        /*01f8*/ 	.word	0x00006400


	//   ....[24]....
        /*01fc*/ 	.word	0x00006450


	//   ....[25]....
        /*0200*/ 	.word	0x00006470


	//   ....[26]....
        /*0204*/ 	.word	0x000064c0


	//   ....[27]....
        /*0208*/ 	.word	0x000064e0


	//   ....[28]....
        /*020c*/ 	.word	0x00006530


	//   ....[29]....
        /*0210*/ 	.word	0x00006550


	//   ....[30]....
        /*0214*/ 	.word	0x000065a0


	//   ....[31]....
        /*0218*/ 	.word	0x000065c0


	//   ....[32]....
        /*021c*/ 	.word	0x000065d0


	//   ....[33]....
        /*0220*/ 	.word	0x000065e0


	//   ....[34]....
        /*0224*/ 	.word	0x00007a70


	//   ....[35]....
        /*0228*/ 	.word	0x00007ab0


	//   ....[36]....
        /*022c*/ 	.word	0x00007c40


	//   ....[37]....
        /*0230*/ 	.word	0x00007c80


	//   ....[38]....
        /*0234*/ 	.word	0x00007d00


	//   ....[39]....
        /*0238*/ 	.word	0x00007d40


	//   ....[40]....
        /*023c*/ 	.word	0x00007ed0


	//   ....[41]....
        /*0240*/ 	.word	0x00007f10


	//   ....[42]....
        /*0244*/ 	.word	0x00008050


	//   ....[43]....
        /*0248*/ 	.word	0x00008070


	//   ....[44]....
        /*024c*/ 	.word	0x00008730


	//   ....[45]....
        /*0250*/ 	.word	0x00009030


	//   ....[46]....
        /*0254*/ 	.word	0x00009880


	//   ....[47]....
        /*0258*/ 	.word	0x00009e80


	//   ....[48]....
        /*025c*/ 	.word	0x00009ed0


	//   ....[49]....
        /*0260*/ 	.word	0x00009f30


	//   ....[50]....
        /*0264*/ 	.word	0x00009f80


	//   ....[51]....
        /*0268*/ 	.word	0x00009fa0


	//   ....[52]....
        /*026c*/ 	.word	0x0000a110


	//   ....[53]....
        /*0270*/ 	.word	0x0000a150


	//   ....[54]....
        /*0274*/ 	.word	0x0000a1b0


	//   ....[55]....
        /*0278*/ 	.word	0x0000a200


	//   ....[56]....
        /*027c*/ 	.word	0x0000a220


	//   ....[57]....
        /*0280*/ 	.word	0x0000a620


	//   ....[58]....
        /*0284*/ 	.word	0x0000a670


	//   ....[59]....
        /*0288*/ 	.word	0x0000a700


	//   ....[60]....
        /*028c*/ 	.word	0x0000a750


	//   ....[61]....
        /*0290*/ 	.word	0x0000a7d0


	//   ....[62]....
        /*0294*/ 	.word	0x0000a820


	//   ....[63]....
        /*0298*/ 	.word	0x0000a8a0


	//   ....[64]....
        /*029c*/ 	.word	0x0000a8f0


	//   ....[65]....
        /*02a0*/ 	.word	0x0000a970


	//   ....[66]....
        /*02a4*/ 	.word	0x0000a9c0


	//   ....[67]....
        /*02a8*/ 	.word	0x0000aa50


	//   ....[68]....
        /*02ac*/ 	.word	0x0000aaf0


	//   ....[69]....
        /*02b0*/ 	.word	0x0000ab90


	//   ....[70]....
        /*02b4*/ 	.word	0x0000ac50


	//   ....[71]....
        /*02b8*/ 	.word	0x0000ac80


	//   ....[72]....
        /*02bc*/ 	.word	0x0000ace0


	//   ....[73]....
        /*02c0*/ 	.word	0x0000ad90


	//   ....[74]....
        /*02c4*/ 	.word	0x0000ade0


	//   ....[75]....
        /*02c8*/ 	.word	0x0000ae90


	//   ....[76]....
        /*02cc*/ 	.word	0x0000aee0


	//   ....[77]....
        /*02d0*/ 	.word	0x0000af90


	//   ....[78]....
        /*02d4*/ 	.word	0x0000afe0


	//   ....[79]....
        /*02d8*/ 	.word	0x0000b090


	//   ....[80]....
        /*02dc*/ 	.word	0x0000b0e0


	//   ....[81]....
        /*02e0*/ 	.word	0x0000b190


	//   ....[82]....
        /*02e4*/ 	.word	0x0000b1e0


	//   ....[83]....
        /*02e8*/ 	.word	0x0000b2b0


	//   ....[84]....
        /*02ec*/ 	.word	0x0000b300


	//   ....[85]....
        /*02f0*/ 	.word	0x0000b330


	//   ....[86]....
        /*02f4*/ 	.word	0x0000b3b0


	//   ....[87]....
        /*02f8*/ 	.word	0x0000b3e0


	//   ....[88]....
        /*02fc*/ 	.word	0x0000b430


	//----- nvinfo : EIATTR_VRC_CTA_INIT_COUNT
	.align		4
.L_1789:
        /*0300*/ 	.byte	0x02, 0x4a
	.zero		1
	.zero		1


	//----- nvinfo : EIATTR_EXIT_INSTR_OFFSETS
	.align		4
        /*0304*/ 	.byte	0x04, 0x1c
        /*0306*/ 	.short	(.L_1791 - .L_1790)


	//   ....[0]....
.L_1790:
        /*0308*/ 	.word	0x0000a330


	//   ....[1]....
        /*030c*/ 	.word	0x0000a5c0


	//----- nvinfo : EIATTR_MAX_THREADS
	.align		4
.L_1791:
        /*0310*/ 	.byte	0x04, 0x05
        /*0312*/ 	.short	(.L_1793 - .L_1792)
.L_1792:
        /*0314*/ 	.word	0x00000040
        /*0318*/ 	.word	0x00000001
        /*031c*/ 	.word	0x00000001


	//----- nvinfo : EIATTR_CRS_STACK_SIZE
	.align		4
.L_1793:
        /*0320*/ 	.byte	0x04, 0x1e
        /*0322*/ 	.short	(.L_1795 - .L_1794)
.L_1794:
        /*0324*/ 	.word	0x00000000


	//----- nvinfo : EIATTR_CBANK_PARAM_SIZE
	.align		4
.L_1795:
        /*0328*/ 	.byte	0x03, 0x19
        /*032a*/ 	.short	0x01f0


	//----- nvinfo : EIATTR_PARAM_CBANK
	.align		4
        /*032c*/ 	.byte	0x04, 0x0a
        /*032e*/ 	.short	(.L_1797 - .L_1796)
	.align		4
.L_1796:
        /*0330*/ 	.word	index@(.nv.constant0._Z25selective_scan_bwd_kernelI32Selective_Scan_bwd_kernel_traitsILi64ELi16ELb0ELb0ELb1ELb1ELb0EN3c104HalfEfEEv12SSMParamsBwd)
        /*0334*/ 	.short	0x0380
        /*0336*/ 	.short	0x01f0


	//----- nvinfo : EIATTR_SW_WAR
	.align		4
.L_1797:
        /*0338*/ 	.byte	0x04, 0x36
        /*033a*/ 	.short	(.L_1799 - .L_1798)
.L_1798:
        /*033c*/ 	.word	0x00000008
.L_1799:


//--------------------- .nv.info._Z25selective_scan_bwd_kernelI32Selective_Scan_bwd_kernel_traitsILi64ELi16ELb0ELb0ELb1ELb1ELb1EN3c104HalfEfEEv12SSMParamsBwd --------------------------
	.section	.nv.info._Z25selective_scan_bwd_kernelI32Selective_Scan_bwd_kernel_traitsILi64ELi16ELb0ELb0ELb1ELb1ELb1EN3c104HalfEfEEv12SSMParamsBwd,"",@"SHT_CUDA_INFO"
	.sectionflags	@""
	.align	4


	//----- nvinfo : EIATTR_CUDA_API_VERSION
	.align		4
        /*0000*/ 	.byte	0x04, 0x37
        /*0002*/ 	.short	(.L_1801 - .L_1800)
.L_1800:
        /*0004*/ 	.word	0x00000082


	//----- nvinfo : EIATTR_KPARAM_INFO
	.align		4
.L_1801:
        /*0008*/ 	.byte	0x04, 0x17
        /*000a*/ 	.short	(.L_1803 - .L_1802)
.L_1802:
        /*000c*/ 	.word	0x00000000
        /*0010*/ 	.short	0x0000
        /*0012*/ 	.short	0x0000
        /*0014*/ 	.byte	0x00, 0xf0, 0xc1, 0x07


	//----- nvinfo : EIATTR_SPARSE_MMA_MASK
	.align		4
.L_1803:
        /*0018*/ 	.byte	0x03, 0x50
        /*001a*/ 	.short	0x0000


	//----- nvinfo : EIATTR_MAXREG_COUNT
	.align		4
        /*001c*/ 	.byte	0x03, 0x1b
        /*001e*/ 	.short	0x00ff


	//----- nvinfo : EIATTR_NUM_BARRIERS
	.align		4
        /*0020*/ 	.byte	0x02, 0x4c
        /*0022*/ 	.byte	0x01
	.zero		1


	//----- nvinfo : EIATTR_MERCURY_ISA_VERSION
	.align		4
        /*0024*/ 	.byte	0x03, 0x5f
        /*0026*/ 	.short	0x0101


	//----- nvinfo : EIATTR_INT_WARP_WIDE_INSTR_OFFSETS
	.align		4
        /*0028*/ 	.byte	0x04, 0x31
        /*002a*/ 	.short	(.L_1805 - .L_1804)


	//   ....[0]....
.L_1804:
        /*002c*/ 	.word	0x00008ac0


	//   ....[1]....
        /*0030*/ 	.word	0x00009240


	//----- nvinfo : EIATTR_COOP_GROUP_MASK_REGIDS
	.align		4
.L_1805:
        /*0034*/ 	.byte	0x04, 0x29
        /*0036*/ 	.short	(.L_1807 - .L_1806)


	//   ....[0]....
.L_1806:
        /*0038*/ 	.word	0xffffffff


	//   ....[1]....
        /*003c*/ 	.word	0xffffffff


	//   ....[2]....
        /*0040*/ 	.word	0xffffffff


	//   ....[3]....
        /*0044*/ 	.word	0xffffffff


	//   ....[4]....
        /*0048*/ 	.word	0xffffffff


	//   ....[5]....
        /*004c*/ 	.word	0xffffffff


	//   ....[6]....
        /*0050*/ 	.word	0xffffffff


	//   ....[7]....
        /*0054*/ 	.word	0xffffffff


	//   ....[8]....
        /*0058*/ 	.word	0xffffffff


	//   ....[9]....
        /*005c*/ 	.word	0xffffffff


	//   ....[10]....
        /*0060*/ 	.word	0xffffffff


	//   ....[11]....
        /*0064*/ 	.word	0xffffffff


	//   ....[12]....
        /*0068*/ 	.word	0xffffffff


	//   ....[13]....
        /*006c*/ 	.word	0xffffffff


	//   ....[14]....
        /*0070*/ 	.word	0xffffffff


	//   ....[15]....
        /*0074*/ 	.word	0xffffffff


	//   ....[16]....
        /*0078*/ 	.word	0xffffffff


	//   ....[17]....
        /*007c*/ 	.word	0xffffffff


	//   ....[18]....
        /*0080*/ 	.word	0xffffffff


	//   ....[19]....
        /*0084*/ 	.word	0xffffffff


	//   ....[20]....
        /*0088*/ 	.word	0xffffffff


	//   ....[21]....
        /*008c*/ 	.word	0xffffffff


	//   ....[22]....
        /*0090*/ 	.word	0xffffffff


	//   ....[23]....
        /*0094*/ 	.word	0xffffffff


	//   ....[24]....
        /*0098*/ 	.word	0xffffffff


	//   ....[25]....
        /*009c*/ 	.word	0xffffffff


	//   ....[26]....
        /*00a0*/ 	.word	0xffffffff


	//   ....[27]....
        /*00a4*/ 	.word	0xffffffff


	//   ....[28]....
        /*00a8*/ 	.word	0xffffffff


	//   ....[29]....
        /*00ac*/ 	.word	0xffffffff


	//   ....[30]....
        /*00b0*/ 	.word	0xffffffff


	//   ....[31]....
        /*00b4*/ 	.word	0xffffffff


	//   ....[32]....
        /*00b8*/ 	.word	0xffffffff


	//   ....[33]....
        /*00bc*/ 	.word	0xffffffff


	//   ....[34]....
        /*00c0*/ 	.word	0xffffffff


	//   ....[35]....
        /*00c4*/ 	.word	0xffffffff


	//   ....[36]....
        /*00c8*/ 	.word	0xffffffff


	//   ....[37]....
        /*00cc*/ 	.word	0xffffffff


	//   ....[38]....
        /*00d0*/ 	.word	0xffffffff


	//   ....[39]....
        /*00d4*/ 	.word	0xffffffff


	//   ....[40]....
        /*00d8*/ 	.word	0xffffffff


	//   ....[41]....
        /*00dc*/ 	.word	0xffffffff


	//   ....[42]....
        /*00e0*/ 	.word	0xffffffff


	//   ....[43]....
        /*00e4*/ 	.word	0xffffffff


	//   ....[44]....
        /*00e8*/ 	.word	0xffffffff


	//   ....[45]....
        /*00ec*/ 	.word	0xffffffff


	//   ....[46]....
        /*00f0*/ 	.word	0xffffffff


	//   ....[47]....
        /*00f4*/ 	.word	0xffffffff


	//   ....[48]....
        /*00f8*/ 	.word	0xffffffff


	//   ....[49]....
        /*00fc*/ 	.word	0xffffffff


	//   ....[50]....
        /*0100*/ 	.word	0xffffffff


	//   ....[51]....
        /*0104*/ 	.word	0xffffffff


	//   ....[52]....
        /*0108*/ 	.word	0xffffffff


	//   ....[53]....
        /*010c*/ 	.word	0xffffffff


	//   ....[54]....
        /*0110*/ 	.word	0xffffffff


	//   ....[55]....
        /*0114*/ 	.word	0xffffffff


	//   ....[56]....
        /*0118*/ 	.word	0xffffffff


	//   ....[57]....
        /*011c*/ 	.word	0xffffffff


	//   ....[58]....
        /*0120*/ 	.word	0xffffffff


	//   ....[59]....
        /*0124*/ 	.word	0xffffffff


	//   ....[60]....
        /*0128*/ 	.word	0xffffffff


	//   ....[61]....
        /*012c*/ 	.word	0x05000006


	//   ....[62]....
        /*0130*/ 	.word	0x05000006


	//   ....[63]....
        /*0134*/ 	.word	0x05000006


	//   ....[64]....
        /*0138*/ 	.word	0x05000006


	//   ....[65]....
        /*013c*/ 	.word	0x05000006


	//   ....[66]....
        /*0140*/ 	.word	0x05000006


	//   ....[67]....
        /*0144*/ 	.word	0x05000006


	//   ....[68]....
        /*0148*/ 	.word	0x05000006


	//   ....[69]....
        /*014c*/ 	.word	0x05000006


	//   ....[70]....
        /*0150*/ 	.word	0x05000006


	//   ....[71]....
        /*0154*/ 	.word	0x05000006


	//   ....[72]....
        /*0158*/ 	.word	0x05000006


	//   ....[73]....
        /*015c*/ 	.word	0x05000006


	//   ....[74]....
        /*0160*/ 	.word	0x05000006


	//   ....[75]....
        /*0164*/ 	.word	0x05000006


	//   ....[76]....
        /*0168*/ 	.word	0x05000006


	//   ....[77]....
        /*016c*/ 	.word	0x05000006


	//   ....[78]....
        /*0170*/ 	.word	0x05000006


	//   ....[79]....
        /*0174*/ 	.word	0x05000006


	//   ....[80]....
        /*0178*/ 	.word	0x05000006


	//   ....[81]....
        /*017c*/ 	.word	0x05000006


	//   ....[82]....
        /*0180*/ 	.word	0x05000006


	//   ....[83]....
        /*0184*/ 	.word	0x05000006


	//   ....[84]....
        /*0188*/ 	.word	0x05000006


	//   ....[85]....
        /*018c*/ 	.word	0x05000006


	//   ....[86]....
        /*0190*/ 	.word	0x05000006


	//   ....[87]....
        /*0194*/ 	.word	0x05000006


	//   ....[88]....
        /*0198*/ 	.word	0x05000006


	//   ....[89]....
        /*019c*/ 	.word	0x05000006


	//   ....[90]....
        /*01a0*/ 	.word	0x05000006


	//   ....[91]....
        /*01a4*/ 	.word	0x05000006


	//   ....[92]....
        /*01a8*/ 	.word	0x05000006


	//----- nvinfo : EIATTR_COOP_GROUP_INSTR_OFFSETS
	.align		4
.L_1807:
        /*01ac*/ 	.byte	0x04, 0x28
        /*01ae*/ 	.short	(.L_1809 - .L_1808)


	//   ....[0]....
.L_1808:
        /*01b0*/ 	.word	0x00001620


	//   ....[1]....
        /*01b4*/ 	.word	0x00001c20


	//   ....[2]....
        /*01b8*/ 	.word	0x000022b0


	//   ....[3]....
        /*01bc*/ 	.word	0x00004da0


	//   ....[4]....
        /*01c0*/ 	.word	0x000054d0


	//   ....[5]....
        /*01c4*/ 	.word	0x00006140


	//   ....[6]....
        /*01c8*/ 	.word	0x00006b00


	//   ....[7]....
        /*01cc*/ 	.word	0x00007ad0


	//   ....[8]....
        /*01d0*/ 	.word	0x000086d0


	//   ....[9]....
        /*01d4*/ 	.word	0x000086e0


	//   ....[10]....
        /*01d8*/ 	.word	0x00008720


	//   ....[11]....
        /*01dc*/ 	.word	0x00008730


	//   ....[12]....
        /*01e0*/ 	.word	0x00008770


	//   ....[13]....
        /*01e4*/ 	.word	0x00008780


	//   ....[14]....
        /*01e8*/ 	.word	0x000087c0


	//   ....[15]....
        /*01ec*/ 	.word	0x000087d0


	//   ....[16]....
        /*01f0*/ 	.word	0x00008810


	//   ....[17]....
        /*01f4*/ 	.word	0x00008820


	//   ....[18]....
        /*01f8*/ 	.word	0x000088d0


	//   ....[19]....
        /*01fc*/ 	.word	0x000088e0


	//   ....[20]....
        /*0200*/ 	.word	0x000088f0


	//   ....[21]....
        /*0204*/ 	.word	0x00008900


	//   ....[22]....
        /*0208*/ 	.word	0x00008db0


	//   ....[23]....
        /*020c*/ 	.word	0x00008dc0


	//   ....[24]....
        /*0210*/ 	.word	0x00008dd0


	//   ....[25]....
        /*0214*/ 	.word	0x00008de0


	//   ....[26]....
        /*0218*/ 	.word	0x00008e30


	//   ....[27]....
        /*021c*/ 	.word	0x00008e50


	//   ....[28]....
        /*0220*/ 	.word	0x00008ea0


	//   ....[29]....
        /*0224*/ 	.word	0x00008ec0


	//   ....[30]....
        /*0228*/ 	.word	0x00008f20


	//   ....[31]....
        /*022c*/ 	.word	0x00008f30


	//   ....[32]....
        /*0230*/ 	.word	0x00008f80


	//   ....[33]....
        /*0234*/ 	.word	0x00008fa0


	//   ....[34]....
        /*0238*/ 	.word	0x00008ff0


	//   ....[35]....
        /*023c*/ 	.word	0x00009010


	//   ....[36]....
        /*0240*/ 	.word	0x00009020


	//   ....[37]....
        /*0244*/ 	.word	0x00009030


	//   ....[38]....
        /*0248*/ 	.word	0x0000a4d0


	//   ....[39]....
        /*024c*/ 	.word	0x0000a510


	//   ....[40]....
        /*0250*/ 	.word	0x0000a6a0


	//   ....[41]....
        /*0254*/ 	.word	0x0000a6e0


	//   ....[42]....
        /*0258*/ 	.word	0x0000a750


	//   ....[43]....
        /*025c*/ 	.word	0x0000a790


	//   ....[44]....
        /*0260*/ 	.word	0x0000a920


	//   ....[45]....
        /*0264*/ 	.word	0x0000a960


	//   ....[46]....
        /*0268*/ 	.word	0x0000aaf0


	//   ....[47]....
        /*026c*/ 	.word	0x0000ab30


	//   ....[48]....
        /*0270*/ 	.word	0x0000b1c0


	//   ....[49]....
        /*0274*/ 	.word	0x0000ba80


	//   ....[50]....
        /*0278*/ 	.word	0x0000c2c0


	//   ....[51]....
        /*027c*/ 	.word	0x0000c8c0


	//   ....[52]....
        /*0280*/ 	.word	0x0000c910


	//   ....[53]....
        /*0284*/ 	.word	0x0000c970


	//   ....[54]....
        /*0288*/ 	.word	0x0000c9c0


	//   ....[55]....
        /*028c*/ 	.word	0x0000c9e0


	//   ....[56]....
        /*0290*/ 	.word	0x0000cb50


	//   ....[57]....
        /*0294*/ 	.word	0x0000cb80


	//   ....[58]....
        /*0298*/ 	.word	0x0000cbe0


	//   ....[59]....
        /*029c*/ 	.word	0x0000cc40


	//   ....[60]....
        /*02a0*/ 	.word	0x0000cc60


	//   ....[61]....
        /*02a4*/ 	.word	0x0000d060


	//   ....[62]....
        /*02a8*/ 	.word	0x0000d0b0


	//   ....[63]....
        /*02ac*/ 	.word	0x0000d130


	//   ....[64]....
        /*02b0*/ 	.word	0x0000d180


	//   ....[65]....
        /*02b4*/ 	.word	0x0000d200


	//   ....[66]....
        /*02b8*/ 	.word	0x0000d250


	//   ....[67]....
        /*02bc*/ 	.word	0x0000d2d0


	//   ....[68]....
        /*02c0*/ 	.word	0x0000d320


	//   ....[69]....
        /*02c4*/ 	.word	0x0000d3a0


	//   ....[70]....
        /*02c8*/ 	.word	0x0000d3f0


	//   ....[71]....
        /*02cc*/ 	.word	0x0000d480


	//   ....[72]....
        /*02d0*/ 	.word	0x0000d520


	//   ....[73]....
        /*02d4*/ 	.word	0x0000d5c0


	//   ....[74]....
        /*02d8*/ 	.word	0x0000d680


	//   ....[75]....
        /*02dc*/ 	.word	0x0000d6b0


	//   ....[76]....
        /*02e0*/ 	.word	0x0000d710


	//   ....[77]....
        /*02e4*/ 	.word	0x0000d7b0


	//   ....[78]....
        /*02e8*/ 	.word	0x0000d800


	//   ....[79]....
        /*02ec*/ 	.word	0x0000d8b0


	//   ....[80]....
        /*02f0*/ 	.word	0x0000d900


	//   ....[81]....
        /*02f4*/ 	.word	0x0000d9b0


	//   ....[82]....
        /*02f8*/ 	.word	0x0000da00


	//   ....[83]....
        /*02fc*/ 	.word	0x0000dab0


	//   ....[84]....
        /*0300*/ 	.word	0x0000db00


	//   ....[85]....
        /*0304*/ 	.word	0x0000dbb0


	//   ....[86]....
        /*0308*/ 	.word	0x0000dc00


	//   ....[87]....
        /*030c*/ 	.word	0x0000dcc0


	//   ....[88]....
        /*0310*/ 	.word	0x0000dd20


	//   ....[89]....
        /*0314*/ 	.word	0x0000dd50


	//   ....[90]....
        /*0318*/ 	.word	0x0000ddd0


	//   ....[91]....
        /*031c*/ 	.word	0x0000de10


	//   ....[92]....
        /*0320*/ 	.word	0x0000de60


	//----- nvinfo : EIATTR_VRC_CTA_INIT_COUNT
	.align		4
.L_1809:
        /*0324*/ 	.byte	0x02, 0x4a
	.zero		1
	.zero		1


	//----- nvinfo : EIATTR_EXIT_INSTR_OFFSETS
	.align		4
        /*0328*/ 	.byte	0x04, 0x1c
        /*032a*/ 	.short	(.L_1811 - .L_1810)


	//   ....[0]....
.L_1810:
        /*032c*/ 	.word	0x0000cd70


	//   ....[1]....
        /*0330*/ 	.word	0x0000d000


	//----- nvinfo : EIATTR_MAX_THREADS
	.align		4
.L_1811:
        /*0334*/ 	.byte	0x04, 0x05
        /*0336*/ 	.short	(.L_1813 - .L_1812)
.L_1812:
        /*0338*/ 	.word	0x00000040
        /*033c*/ 	.word	0x00000001
        /*0340*/ 	.word	0x00000001


	//----- nvinfo : EIATTR_CRS_STACK_SIZE
	.align		4
.L_1813:
        /*0344*/ 	.byte	0x04, 0x1e
        /*0346*/ 	.short	(.L_1815 - .L_1814)
.L_1814:
        /*0348*/ 	.word	0x00000000


	//----- nvinfo : EIATTR_CBANK_PARAM_SIZE
	.align		4
.L_1815:
        /*034c*/ 	.byte	0x03, 0x19
        /*034e*/ 	.short	0x01f0


	//----- nvinfo : EIATTR_PARAM_CBANK
	.align		4
        /*0350*/ 	.byte	0x04, 0x0a
        /*0352*/ 	.short	(.L_1817 - .L_1816)
	.align		4
.L_1816:
        /*0354*/ 	.word	index@(.nv.constant0._Z25selective_scan_bwd_kernelI32Selective_Scan_bwd_kernel_traitsILi64ELi16ELb0ELb0ELb1ELb1ELb1EN3c104HalfEfEEv12SSMParamsBwd)
        /*0358*/ 	.short	0x0380
        /*035a*/ 	.short	0x01f0


	//----- nvinfo : EIATTR_SW_WAR
	.align		4
.L_1817:
        /*035c*/ 	.byte	0x04, 0x36
        /*035e*/ 	.short	(.L_1819 - .L_1818)
.L_1818:
        /*0360*/ 	.word	0x00000008
.L_1819:


//--------------------- .nv.info._Z25selective_scan_bwd_kernelI32Selective_Scan_bwd_kernel_traitsILi64ELi16ELb0ELb1ELb0ELb0ELb0EN3c104HalfEfEEv12SSMParamsBwd --------------------------
	.section	.nv.info._Z25selective_scan_bwd_kernelI32Selective_Scan_bwd_kernel_traitsILi64ELi16ELb0ELb1ELb0ELb0ELb0EN3c104HalfEfEEv12SSMParamsBwd,"",@"SHT_CUDA_INFO"
	.sectionflags	@""
	.align	4


	//----- nvinfo : EIATTR_CUDA_API_VERSION
	.align		4
        /*0000*/ 	.byte	0x04, 0x37
        /*0002*/ 	.short	(.L_1821 - .L_1820)
.L_1820:
        /*0004*/ 	.word	0x00000082


	//----- nvinfo : EIATTR_KPARAM_INFO
	.align		4
.L_1821:
        /*0008*/ 	.byte	0x04, 0x17
        /*000a*/ 	.short	(.L_1823 - .L_1822)
.L_1822:
        /*000c*/ 	.word	0x00000000
        /*0010*/ 	.short	0x0000
        /*0012*/ 	.short	0x0000
        /*0014*/ 	.byte	0x00, 0xf0, 0xc1, 0x07


	//----- nvinfo : EIATTR_SPARSE_MMA_MASK
	.align		4
.L_1823:
        /*0018*/ 	.byte	0x03, 0x50
        /*001a*/ 	.short	0x0000


	//----- nvinfo : EIATTR_MAXREG_COUNT
	.align		4
        /*001c*/ 	.byte	0x03, 0x1b
        /*001e*/ 	.short	0x00ff


	//----- nvinfo : EIATTR_NUM_BARRIERS
	.align		4
        /*0020*/ 	.byte	0x02, 0x4c
        /*0022*/ 	.byte	0x01
	.zero		1


	//----- nvinfo : EIATTR_MERCURY_ISA_VERSION
	.align		4
        /*0024*/ 	.byte	0x03, 0x5f
        /*0026*/ 	.short	0x0101


	//----- nvinfo : EIATTR_INT_WARP_WIDE_INSTR_OFFSETS
	.align		4
        /*0028*/ 	.byte	0x04, 0x31
        /*002a*/ 	.short	(.L_1825 - .L_1824)


	//   ....[0]....
.L_1824:
        /*002c*/ 	.word	0x00003fb0


	//   ....[1]....
        /*0030*/ 	.word	0x000046d0


	//----- nvinfo : EIATTR_COOP_GROUP_MASK_REGIDS
	.align		4
.L_1825:
        /*0034*/ 	.byte	0x04, 0x29
        /*0036*/ 	.short	(.L_1827 - .L_1826)


	//   ....[0]....
.L_1826:
        /*0038*/ 	.word	0xffffffff


	//   ....[1]....
        /*003c*/ 	.word	0xffffffff


	//   ....[2]....
        /*0040*/ 	.word	0xffffffff


	//   ....[3]....
        /*0044*/ 	.word	0xffffffff


	//   ....[4]....
        /*0048*/ 	.word	0xffffffff


	//   ....[5]....
        /*004c*/ 	.word	0xffffffff


	//   ....[6]....
        /*0050*/ 	.word	0xffffffff


	//   ....[7]....
        /*0054*/ 	.word	0xffffffff


	//   ....[8]....
        /*0058*/ 	.word	0xffffffff


	//   ....[9]....
        /*005c*/ 	.word	0xffffffff


	//   ....[10]....
        /*0060*/ 	.word	0xffffffff


	//   ....[11]....
        /*0064*/ 	.word	0xffffffff


	//   ....[12]....
        /*0068*/ 	.word	0xffffffff


	//   ....[13]....
        /*006c*/ 	.word	0xffffffff


	//   ....[14]....
        /*0070*/ 	.word	0xffffffff


	//   ....[15]....
        /*0074*/ 	.word	0xffffffff


	//   ....[16]....
        /*0078*/ 	.word	0xffffffff


	//   ....[17]....
        /*007c*/ 	.word	0xffffffff


	//   ....[18]....
        /*0080*/ 	.word	0xffffffff


	//   ....[19]....
        /*0084*/ 	.word	0xffffffff


	//   ....[20]....
        /*0088*/ 	.word	0xffffffff


	//   ....[21]....
        /*008c*/ 	.word	0xffffffff


	//   ....[22]....
        /*0090*/ 	.word	0xffffffff


	//   ....[23]....
        /*0094*/ 	.word	0xffffffff


	//   ....[24]....
        /*0098*/ 	.word	0xffffffff


	//   ....[25]....
        /*009c*/ 	.word	0xffffffff


	//   ....[26]....
        /*00a0*/ 	.word	0xffffffff


	//   ....[27]....
        /*00a4*/ 	.word	0xffffffff


	//   ....[28]....
        /*00a8*/ 	.word	0xffffffff


	//   ....[29]....
        /*00ac*/ 	.word	0xffffffff


	//   ....[30]....
        /*00b0*/ 	.word	0xffffffff


	//   ....[31]....
        /*00b4*/ 	.word	0xffffffff


	//   ....[32]....
        /*00b8*/ 	.word	0xffffffff


	//   ....[33]....
        /*00bc*/ 	.word	0xffffffff


	//   ....[34]....
        /*00c0*/ 	.word	0xffffffff


	//   ....[35]....
        /*00c4*/ 	.word	0xffffffff


	//   ....[36]....
        /*00c8*/ 	.word	0xffffffff


	//   ....[37]....
        /*00cc*/ 	.word	0xffffffff


	//   ....[38]....
        /*00d0*/ 	.word	0xffffffff


	//   ....[39]....
        /*00d4*/ 	.word	0xffffffff


	//   ....[40]....
        /*00d8*/ 	.word	0xffffffff


	//   ....[41]....
        /*00dc*/ 	.word	0xffffffff


	//   ....[42]....
        /*00e0*/ 	.word	0xffffffff


	//   ....[43]....
        /*00e4*/ 	.word	0xffffffff


	//   ....[44]....
        /*00e8*/ 	.word	0xffffffff


	//   ....[45]....
        /*00ec*/ 	.word	0xffffffff


	//   ....[46]....
        /*00f0*/ 	.word	0xffffffff


	//   ....[47]....
        /*00f4*/ 	.word	0xffffffff


	//   ....[48]....
        /*00f8*/ 	.word	0xffffffff


	//   ....[49]....
        /*00fc*/ 	.word	0xffffffff


	//   ....[50]....
        /*0100*/ 	.word	0xffffffff


	//   ....[51]....
        /*0104*/ 	.word	0xffffffff


	//   ....[52]....
        /*0108*/ 	.word	0xffffffff


	//   ....[53]....
        /*010c*/ 	.word	0xffffffff


	//   ....[54]....
        /*0110*/ 	.word	0xffffffff


	//   ....[55]....
        /*0114*/ 	.word	0xffffffff


	//   ....[56]....
        /*0118*/ 	.word	0x05000006


	//   ....[57]....
        /*011c*/ 	.word	0x05000006


	//   ....[58]....
        /*0120*/ 	.word	0x05000006


	//   ....[59]....
        /*0124*/ 	.word	0x05000006


	//   ....[60]....
        /*0128*/ 	.word	0x05000006


	//   ....[61]....
        /*012c*/ 	.word	0x05000006


	//   ....[62]....
        /*0130*/ 	.word	0x05000006


	//   ....[63]....
        /*0134*/ 	.word	0x05000006


	//   ....[64]....
        /*0138*/ 	.word	0x05000006


	//   ....[65]....
        /*013c*/ 	.word	0x05000006


	//   ....[66]....
        /*0140*/ 	.word	0x05000006


	//   ....[67]....
        /*0144*/ 	.word	0x05000006


	//   ....[68]....
        /*0148*/ 	.word	0x05000006


	//   ....[69]....
        /*014c*/ 	.word	0x05000006


	//   ....[70]....
        /*0150*/ 	.word	0x05000006


	//   ....[71]....
        /*0154*/ 	.word	0x05000006


	//   ....[72]....
        /*0158*/ 	.word	0x05000006


	//   ....[73]....
        /*015c*/ 	.word	0x05000006


	//   ....[74]....
        /*0160*/ 	.word	0x05000006


	//   ....[75]....
        /*0164*/ 	.word	0x05000006


	//   ....[76]....
        /*0168*/ 	.word	0x05000006


	//   ....[77]....
        /*016c*/ 	.word	0x05000006


	//   ....[78]....
        /*0170*/ 	.word	0x05000006


	//   ....[79]....
        /*0174*/ 	.word	0x05000006


	//   ....[80]....
        /*0178*/ 	.word	0x05000006


	//   ....[81]....
        /*017c*/ 	.word	0x05000006


	//   ....[82]....
        /*0180*/ 	.word	0x05000006


	//   ....[83]....
        /*0184*/ 	.word	0x05000006


	//   ....[84]....
        /*0188*/ 	.word	0x05000006


	//   ....[85]....
        /*018c*/ 	.word	0x05000006


	//   ....[86]....
        /*0190*/ 	.word	0x05000006


	//   ....[87]....
        /*0194*/ 	.word	0x05000006


	//----- nvinfo : EIATTR_COOP_GROUP_INSTR_OFFSETS
	.align		4
.L_1827:
        /*0198*/ 	.byte	0x04, 0x28
        /*019a*/ 	.short	(.L_1829 - .L_1828)


	//   ....[0]....
.L_1828:
        /*019c*/ 	.word	0x00001640


	//   ....[1]....
        /*01a0*/ 	.word	0x00001b70


	//   ....[2]....
        /*01a4*/ 	.word	0x000020f0


	//   ....[3]....
        /*01a8*/ 	.word	0x00002ec0


	//   ....[4]....
        /*01ac*/ 	.word	0x00003b60


	//   ....[5]....
        /*01b0*/ 	.word	0x00003b80


	//   ....[6]....
        /*01b4*/ 	.word	0x00003bc0


	//   ....[7]....
        /*01b8*/ 	.word	0x00003bd0


	//   ....[8]....
        /*01bc*/ 	.word	0x00003c10


	//   ....[9]....
        /*01c0*/ 	.word	0x00003c20


	//   ....[10]....
        /*01c4*/ 	.word	0x00003c60


	//   ....[11]....
        /*01c8*/ 	.word	0x00003c70


	//   ....[12]....
        /*01cc*/ 	.word	0x00003cb0


	//   ....[13]....
        /*01d0*/ 	.word	0x00003cc0


	//   ....[14]....
        /*01d4*/ 	.word	0x00003d70


	//   ....[15]....
        /*01d8*/ 	.word	0x00003d80


	//   ....[16]....
        /*01dc*/ 	.word	0x00003d90


	//   ....[17]....
        /*01e0*/ 	.word	0x00003da0


	//   ....[18]....
        /*01e4*/ 	.word	0x00004290


	//   ....[19]....
        /*01e8*/ 	.word	0x000042b0


	//   ....[20]....
        /*01ec*/ 	.word	0x000042c0


	//   ....[21]....
        /*01f0*/ 	.word	0x000042d0


	//   ....[22]....
        /*01f4*/ 	.word	0x00004330


	//   ....[23]....
        /*01f8*/ 	.word	0x00004340


	//   ....[24]....
        /*01fc*/ 	.word	0x00004390


	//   ....[25]....
        /*0200*/ 	.word	0x000043b0


	//   ....[26]....
        /*0204*/ 	.word	0x00004410


	//   ....[27]....
        /*0208*/ 	.word	0x00004420


	//   ....[28]....
        /*020c*/ 	.word	0x00004470


	//   ....[29]....
        /*0210*/ 	.word	0x00004490


	//   ....[30]....
        /*0214*/ 	.word	0x000044f0


	//   ....[31]....
        /*0218*/ 	.word	0x00004500


	//   ....[32]....
        /*021c*/ 	.word	0x00004510


	//   ....[33]....
        /*0220*/ 	.word	0x00004520


	//   ....[34]....
        /*0224*/ 	.word	0x000057d0


	//   ....[35]....
        /*0228*/ 	.word	0x00005810


	//   ....[36]....
        /*022c*/ 	.word	0x000059a0


	//   ....[37]....
        /*0230*/ 	.word	0x000059e0


	//   ....[38]....
        /*0234*/ 	.word	0x00005b70


	//   ....[39]....
        /*0238*/ 	.word	0x00005bb0


	//   ....[40]....
        /*023c*/ 	.word	0x00005d40


	//   ....[41]....
        /*0240*/ 	.word	0x00005d80


	//   ....[42]....
        /*0244*/ 	.word	0x00005eb0


	//   ....[43]....
        /*0248*/ 	.word	0x00005ed0


	//   ....[44]....
        /*024c*/ 	.word	0x00006470


	//   ....[45]....
        /*0250*/ 	.word	0x00006bb0


	//   ....[46]....
        /*0254*/ 	.word	0x00007010


	//   ....[47]....
        /*0258*/ 	.word	0x00007060


	//   ....[48]....
        /*025c*/ 	.word	0x000070c0


	//   ....[49]....
        /*0260*/ 	.word	0x00007110


	//   ....[50]....
        /*0264*/ 	.word	0x00007130


	//   ....[51]....
        /*0268*/ 	.word	0x000072a0


	//   ....[52]....
        /*026c*/ 	.word	0x000072d0


	//   ....[53]....
        /*0270*/ 	.word	0x00007330


	//   ....[54]....
        /*0274*/ 	.word	0x00007390


	//   ....[55]....
        /*0278*/ 	.word	0x000073b0


	//   ....[56]....
        /*027c*/ 	.word	0x000077e0


	//   ....[57]....
        /*0280*/ 	.word	0x00007830


	//   ....[58]....
        /*0284*/ 	.word	0x000078c0


	//   ....[59]....
        /*0288*/ 	.word	0x00007910


	//   ....[60]....
        /*028c*/ 	.word	0x00007990


	//   ....[61]....
        /*0290*/ 	.word	0x000079e0


	//   ....[62]....
        /*0294*/ 	.word	0x00007a60


	//   ....[63]....
        /*0298*/ 	.word	0x00007ab0


	//   ....[64]....
        /*029c*/ 	.word	0x00007b30


	//   ....[65]....
        /*02a0*/ 	.word	0x00007b80


	//   ....[66]....
        /*02a4*/ 	.word	0x00007c10


	//   ....[67]....
        /*02a8*/ 	.word	0x00007cb0


	//   ....[68]....
        /*02ac*/ 	.word	0x00007d50


	//   ....[69]....
        /*02b0*/ 	.word	0x00007e10


	//   ....[70]....
        /*02b4*/ 	.word	0x00007e50


	//   ....[71]....
        /*02b8*/ 	.word	0x00007ea0


	//   ....[72]....
        /*02bc*/ 	.word	0x00007f40


	//   ....[73]....
        /*02c0*/ 	.word	0x00007f90


	//   ....[74]....
        /*02c4*/ 	.word	0x00008040


	//   ....[75]....
        /*02c8*/ 	.word	0x00008090


	//   ....[76]....
        /*02cc*/ 	.word	0x00008150


	//   ....[77]....
        /*02d0*/ 	.word	0x000081a0


	//   ....[78]....
        /*02d4*/ 	.word	0x00008250


	//   ....[79]....
        /*02d8*/ 	.word	0x000082a0


	//   ....[80]....
        /*02dc*/ 	.word	0x00008350


	//   ....[81]....
        /*02e0*/ 	.word	0x000083a0


	//   ....[82]....
        /*02e4*/ 	.word	0x00008460


	//   ....[83]....
        /*02e8*/ 	.word	0x000084b0


	//   ....[84]....
        /*02ec*/ 	.word	0x000084e0


	//   ....[85]....
        /*02f0*/ 	.word	0x00008560


	//   ....[86]....
        /*02f4*/ 	.word	0x00008590


	//   ....[87]....
        /*02f8*/ 	.word	0x000085e0


	//----- nvinfo : EIATTR_VRC_CTA_INIT_COUNT
	.align		4
.L_1829:
        /*02fc*/ 	.byte	0x02, 0x4a
	.zero		1
	.zero		1


	//----- nvinfo : EIATTR_EXIT_INSTR_OFFSETS
	.align		4
        /*0300*/ 	.byte	0x04, 0x1c
        /*0302*/ 	.short	(.L_1831 - .L_1830)


	//   ....[0]....
.L_1830:
        /*0304*/ 	.word	0x000074c0


	//   ....[1]....
        /*0308*/ 	.word	0x00007780


	//----- nvinfo : EIATTR_MAX_THREADS
	.align		4
.L_1831:
        /*030c*/ 	.byte	0x04, 0x05
        /*030e*/ 	.short	(.L_1833 - .L_1832)
.L_1832:
        /*0310*/ 	.word	0x00000040
        /*0314*/ 	.word	0x00000001
        /*0318*/ 	.word	0x00000001


	//----- nvinfo : EIATTR_CRS_STACK_SIZE
	.align		4
.L_1833:
        /*031c*/ 	.byte	0x04, 0x1e
        /*031e*/ 	.short	(.L_1835 - .L_1834)
.L_1834:
        /*0320*/ 	.word	0x00000000


	//----- nvinfo : EIATTR_CBANK_PARAM_SIZE
	.align		4
.L_1835:
        /*0324*/ 	.byte	0x03, 0x19
        /*0326*/ 	.short	0x01f0


	//----- nvinfo : EIATTR_PARAM_CBANK
	.align		4
        /*0328*/ 	.byte	0x04, 0x0a
        /*032a*/ 	.short	(.L_1837 - .L_1836)
	.align		4
.L_1836:
        /*032c*/ 	.word	index@(.nv.constant0._Z25selective_scan_bwd_kernelI32Selective_Scan_bwd_kernel_traitsILi64ELi16ELb0ELb1ELb0ELb0ELb0EN3c104HalfEfEEv12SSMParamsBwd)
        /*0330*/ 	.short	0x0380
        /*0332*/ 	.short	0x01f0


	//----- nvinfo : EIATTR_SW_WAR
	.align		4
.L_1837:
        /*0334*/ 	.byte	0x04, 0x36
        /*0336*/ 	.short	(.L_1839 - .L_1838)
.L_1838:
        /*0338*/ 	.word	0x00000008
.L_1839:


//--------------------- .nv.info._Z25selective_scan_bwd_kernelI32Selective_Scan_bwd_kernel_traitsILi64ELi16ELb0ELb1ELb0ELb0ELb1EN3c104HalfEfEEv12SSMParamsBwd --------------------------
	.section	.nv.info._Z25selective_scan_bwd_kernelI32Selective_Scan_bwd_kernel_traitsILi64ELi16ELb0ELb1ELb0ELb0ELb1EN3c104HalfEfEEv12SSMParamsBwd,"",@"SHT_CUDA_INFO"
	.sectionflags	@""
	.align	4


	//----- nvinfo : EIATTR_CUDA_API_VERSION
	.align		4
        /*0000*/ 	.byte	0x04, 0x37
        /*0002*/ 	.short	(.L_1841 - .L_1840)
.L_1840:
        /*0004*/ 	.word	0x00000082


	//----- nvinfo : EIATTR_KPARAM_INFO
	.align		4
.L_1841:
        /*0008*/ 	.byte	0x04, 0x17
        /*000a*/ 	.short	(.L_1843 - .L_1842)
.L_1842:
        /*000c*/ 	.word	0x00000000
        /*0010*/ 	.short	0x0000
        /*0012*/ 	.short	0x0000
        /*0014*/ 	.byte	0x00, 0xf0, 0xc1, 0x07


	//----- nvinfo : EIATTR_SPARSE_MMA_MASK
	.align		4
.L_1843:
        /*0018*/ 	.byte	0x03, 0x50
        /*001a*/ 	.short	0x0000


	//----- nvinfo : EIATTR_MAXREG_COUNT
	.align		4
        /*001c*/ 	.byte	0x03, 0x1b
        /*001e*/ 	.short	0x00ff


	//----- nvinfo : EIATTR_NUM_BARRIERS
	.align		4
        /*0020*/ 	.byte	0x02, 0x4c
        /*0022*/ 	.byte	0x01
	.zero		1


	//----- nvinfo : EIATTR_MERCURY_ISA_VERSION
	.align		4
        /*0024*/ 	.byte	0x03, 0x5f
        /*0026*/ 	.short	0x0101


	//----- nvinfo : EIATTR_INT_WARP_WIDE_INSTR_OFFSETS
	.align		4
        /*0028*/ 	.byte	0x04, 0x31
        /*002a*/ 	.short	(.L_1845 - .L_1844)


	//   ....[0]....
.L_1844:
        /*002c*/ 	.word	0x00006580


	//   ....[1]....
        /*0030*/ 	.word	0x00006db0


	//----- nvinfo : EIATTR_COOP_GROUP_MASK_REGIDS
	.align		4
.L_1845:
        /*0034*/ 	.byte	0x04, 0x29
        /*0036*/ 	.short	(.L_1847 - .L_1846)


	//   ....[0]....
.L_1846:
        /*0038*/ 	.word	0xffffffff


	//   ....[1]....
        /*003c*/ 	.word	0xffffffff


	//   ....[2]....
        /*0040*/ 	.word	0xffffffff


	//   ....[3]....
        /*0044*/ 	.word	0xffffffff


	//   ....[4]....
        /*0048*/ 	.word	0xffffffff


	//   ....[5]....
        /*004c*/ 	.word	0xffffffff


	//   ....[6]....
        /*0050*/ 	.word	0xffffffff


	//   ....[7]....
        /*0054*/ 	.word	0xffffffff


	//   ....[8]....
        /*0058*/ 	.word	0xffffffff


	//   ....[9]....
        /*005c*/ 	.word	0xffffffff


	//   ....[10]....
        /*0060*/ 	.word	0xffffffff


	//   ....[11]....
        /*0064*/ 	.word	0xffffffff


	//   ....[12]....
        /*0068*/ 	.word	0xffffffff


	//   ....[13]....
        /*006c*/ 	.word	0xffffffff


	//   ....[14]....
        /*0070*/ 	.word	0xffffffff


	//   ....[15]....
        /*0074*/ 	.word	0xffffffff


	//   ....[16]....
        /*0078*/ 	.word	0xffffffff


	//   ....[17]....
        /*007c*/ 	.word	0xffffffff


	//   ....[18]....
        /*0080*/ 	.word	0xffffffff


	//   ....[19]....
        /*0084*/ 	.word	0xffffffff


	//   ....[20]....
        /*0088*/ 	.word	0xffffffff


	//   ....[21]....
        /*008c*/ 	.word	0xffffffff


	//   ....[22]....
        /*0090*/ 	.word	0xffffffff


	//   ....[23]....
        /*0094*/ 	.word	0xffffffff


	//   ....[24]....
        /*0098*/ 	.word	0xffffffff


	//   ....[25]....
        /*009c*/ 	.word	0xffffffff


	//   ....[26]....
        /*00a0*/ 	.word	0xffffffff


	//   ....[27]....
        /*00a4*/ 	.word	0xffffffff


	//   ....[28]....
        /*00a8*/ 	.word	0xffffffff


	//   ....[29]....
        /*00ac*/ 	.word	0xffffffff


	//   ....[30]....
        /*00b0*/ 	.word	0xffffffff


	//   ....[31]....
        /*00b4*/ 	.word	0xffffffff


	//   ....[32]....
        /*00b8*/ 	.word	0xffffffff


	//   ....[33]....
        /*00bc*/ 	.word	0xffffffff


	//   ....[34]....
        /*00c0*/ 	.word	0xffffffff


	//   ....[35]....
        /*00c4*/ 	.word	0xffffffff


	//   ....[36]....
        /*00c8*/ 	.word	0xffffffff


	//   ....[37]....
        /*00cc*/ 	.word	0xffffffff


	//   ....[38]....
        /*00d0*/ 	.word	0xffffffff


	//   ....[39]....
        /*00d4*/ 	.word	0xffffffff


	//   ....[40]....
        /*00d8*/ 	.word	0xffffffff


	//   ....[41]....
        /*00dc*/ 	.word	0xffffffff


	//   ....[42]....
        /*00e0*/ 	.word	0xffffffff


	//   ....[43]....
        /*00e4*/ 	.word	0xffffffff


	//   ....[44]....
        /*00e8*/ 	.word	0xffffffff


	//   ....[45]....
        /*00ec*/ 	.word	0xffffffff


	//   ....[46]....
        /*00f0*/ 	.word	0xffffffff


	//   ....[47]....
        /*00f4*/ 	.word	0xffffffff


	//   ....[48]....
        /*00f8*/ 	.word	0xffffffff


	//   ....[49]....
        /*00fc*/ 	.word	0xffffffff


	//   ....[50]....
        /*0100*/ 	.word	0xffffffff


	//   ....[51]....
        /*0104*/ 	.word	0xffffffff


	//   ....[52]....
        /*0108*/ 	.word	0xffffffff


	//   ....[53]....
        /*010c*/ 	.word	0xffffffff


	//   ....[54]....
        /*0110*/ 	.word	0xffffffff


	//   ....[55]....
        /*0114*/ 	.word	0xffffffff


	//   ....[56]....
        /*0118*/ 	.word	0xffffffff


	//   ....[57]....
        /*011c*/ 	.word	0xffffffff


	//   ....[58]....
        /*0120*/ 	.word	0xffffffff


	//   ....[59]....
        /*0124*/ 	.word	0xffffffff


	//   ....[60]....
        /*0128*/ 	.word	0x05000006


	//   ....[61]....
        /*012c*/ 	.word	0x05000006


	//   ....[62]....
        /*0130*/ 	.word	0x05000006


	//   ....[63]....
        /*0134*/ 	.word	0x05000006


	//   ....[64]....
        /*0138*/ 	.word	0x05000006


	//   ....[65]....
        /*013c*/ 	.word	0x05000006


	//   ....[66]....
        /*0140*/ 	.word	0x05000006


	//   ....[67]....
        /*0144*/ 	.word	0x05000006


	//   ....[68]....
        /*0148*/ 	.word	0x05000006


	//   ....[69]....
        /*014c*/ 	.word	0x05000006


	//   ....[70]....
        /*0150*/ 	.word	0x05000006


	//   ....[71]....
        /*0154*/ 	.word	0x05000006


	//   ....[72]....
        /*0158*/ 	.word	0x05000006


	//   ....[73]....
        /*015c*/ 	.word	0x05000006


	//   ....[74]....
        /*0160*/ 	.word	0x05000006


	//   ....[75]....
        /*0164*/ 	.word	0x05000006


	//   ....[76]....
        /*0168*/ 	.word	0x05000006


	//   ....[77]....
        /*016c*/ 	.word	0x05000006


	//   ....[78]....
        /*0170*/ 	.word	0x05000006


	//   ....[79]....
        /*0174*/ 	.word	0x05000006


	//   ....[80]....
        /*0178*/ 	.word	0x05000006


	//   ....[81]....
        /*017c*/ 	.word	0x05000006


	//   ....[82]....
        /*0180*/ 	.word	0x05000006


	//   ....[83]....
        /*0184*/ 	.word	0x05000006


	//   ....[84]....
        /*0188*/ 	.word	0x05000006


	//   ....[85]....
        /*018c*/ 	.word	0x05000006


	//   ....[86]....
        /*0190*/ 	.word	0x05000006


	//   ....[87]....
        /*0194*/ 	.word	0x05000006


	//   ....[88]....
        /*0198*/ 	.word	0x05000006


	//   ....[89]....
        /*019c*/ 	.word	0x05000006


	//   ....[90]....
        /*01a0*/ 	.word	0x05000006


	//   ....[91]....
        /*01a4*/ 	.word	0x05000006


	//----- nvinfo : EIATTR_COOP_GROUP_INSTR_OFFSETS
	.align		4
.L_1847:
        /*01a8*/ 	.byte	0x04, 0x28
        /*01aa*/ 	.short	(.L_1849 - .L_1848)


	//   ....[0]....
.L_1848:
        /*01ac*/ 	.word	0x00001780


	//   ....[1]....
        /*01b0*/ 	.word	0x00001d10


	//   ....[2]....
        /*01b4*/ 	.word	0x000021b0


	//   ....[3]....
        /*01b8*/ 	.word	0x00002700


	//   ....[4]....
        /*01bc*/ 	.word	0x00002e60


	//   ....[5]....
        /*01c0*/ 	.word	0x00003a30


	//   ....[6]....
        /*01c4*/ 	.word	0x000043c0


	//   ....[7]....
        /*01c8*/ 	.word	0x000054c0


	//   ....[8]....
        /*01cc*/ 	.word	0x00006140


	//   ....[9]....
        /*01d0*/ 	.word	0x00006150


	//   ....[10]....
        /*01d4*/ 	.word	0x00006190


	//   ....[11]....
        /*01d8*/ 	.word	0x000061a0


	//   ....[12]....
        /*01dc*/ 	.word	0x000061e0


	//   ....[13]....
        /*01e0*/ 	.word	0x000061f0


	//   ....[14]....
        /*01e4*/ 	.word	0x00006230


	//   ....[15]....
        /*01e8*/ 	.word	0x00006240


	//   ....[16]....
        /*01ec*/ 	.word	0x00006280


	//   ....[17]....
        /*01f0*/ 	.word	0x00006290


	//   ....[18]....
        /*01f4*/ 	.word	0x00006340


	//   ....[19]....
        /*01f8*/ 	.word	0x00006350


	//   ....[20]....
        /*01fc*/ 	.word	0x00006360


	//   ....[21]....
        /*0200*/ 	.word	0x00006370


	//   ....[22]....
        /*0204*/ 	.word	0x00006860


	//   ....[23]....
        /*0208*/ 	.word	0x00006880


	//   ....[24]....
        /*020c*/ 	.word	0x00006890


	//   ....[25]....
        /*0210*/ 	.word	0x000068a0


	//   ....[26]....
        /*0214*/ 	.word	0x000068f0


	//   ....[27]....
        /*0218*/ 	.word	0x00006910


	//   ....[28]....
        /*021c*/ 	.word	0x00006970


	//   ....[29]....
        /*0220*/ 	.word	0x00006980


	//   ....[30]....
        /*0224*/ 	.word	0x000069d0


	//   ....[31]....
        /*0228*/ 	.word	0x000069f0


	//   ....[32]....
        /*022c*/ 	.word	0x00006a40


	//   ....[33]....
        /*0230*/ 	.word	0x00006a60


	//   ....[34]....
        /*0234*/ 	.word	0x00006ac0


	//   ....[35]....
        /*0238*/ 	.word	0x00006ad0


	//   ....[36]....
        /*023c*/ 	.word	0x00006ae0


	//   ....[37]....
        /*0240*/ 	.word	0x00006af0


	//   ....[38]....
        /*0244*/ 	.word	0x00007dc0


	//   ....[39]....
        /*0248*/ 	.word	0x00007e00


	//   ....[40]....
        /*024c*/ 	.word	0x00007e70


	//   ....[41]....
        /*0250*/ 	.word	0x00007eb0


	//   ....[42]....
        /*0254*/ 	.word	0x00008040


	//   ....[43]....
        /*0258*/ 	.word	0x00008080


	//   ....[44]....
        /*025c*/ 	.word	0x00008210


	//   ....[45]....
        /*0260*/ 	.word	0x00008250


	//   ....[46]....
        /*0264*/ 	.word	0x000083e0


	//   ....[47]....
        /*0268*/ 	.word	0x00008420


	//   ....[48]....
        /*026c*/ 	.word	0x00008a20


	//   ....[49]....
        /*0270*/ 	.word	0x000091b0


	//   ....[50]....
        /*0274*/ 	.word	0x00009590


	//   ....[51]....
        /*0278*/ 	.word	0x000095e0


	//   ....[52]....
        /*027c*/ 	.word	0x00009640


	//   ....[53]....
        /*0280*/ 	.word	0x00009690


	//   ....[54]....
        /*0284*/ 	.word	0x000096b0


	//   ....[55]....
        /*0288*/ 	.word	0x00009820


	//   ....[56]....
        /*028c*/ 	.word	0x00009860


	//   ....[57]....
        /*0290*/ 	.word	0x000098c0


	//   ....[58]....
        /*0294*/ 	.word	0x00009910


	//   ....[59]....
        /*0298*/ 	.word	0x00009930


	//   ....[60]....
        /*029c*/ 	.word	0x00009d60


	//   ....[61]....
        /*02a0*/ 	.word	0x00009db0


	//   ....[62]....
        /*02a4*/ 	.word	0x00009e30


	//   ....[63]....
        /*02a8*/ 	.word	0x00009e80


	//   ....[64]....
        /*02ac*/ 	.word	0x00009f00


	//   ....[65]....
        /*02b0*/ 	.word	0x00009f50


	//   ....[66]....
        /*02b4*/ 	.word	0x00009fd0


	//   ....[67]....
        /*02b8*/ 	.word	0x0000a020


	//   ....[68]....
        /*02bc*/ 	.word	0x0000a0a0


	//   ....[69]....
        /*02c0*/ 	.word	0x0000a0f0


	//   ....[70]....
        /*02c4*/ 	.word	0x0000a180


	//   ....[71]....
        /*02c8*/ 	.word	0x0000a220


	//   ....[72]....
        /*02cc*/ 	.word	0x0000a2c0


	//   ....[73]....
        /*02d0*/ 	.word	0x0000a380


	//   ....[74]....
        /*02d4*/ 	.word	0x0000a3c0


	//   ....[75]....
        /*02d8*/ 	.word	0x0000a410


	//   ....[76]....
        /*02dc*/ 	.word	0x0000a4b0


	//   ....[77]....
        /*02e0*/ 	.word	0x0000a500


	//   ....[78]....
        /*02e4*/ 	.word	0x0000a5b0


	//   ....[79]....
        /*02e8*/ 	.word	0x0000a600


	//   ....[80]....
        /*02ec*/ 	.word	0x0000a6b0


	//   ....[81]....
        /*02f0*/ 	.word	0x0000a710


	//   ....[82]....
        /*02f4*/ 	.word	0x0000a7c0


	//   ....[83]....
        /*02f8*/ 	.word	0x0000a810


	//   ....[84]....
        /*02fc*/ 	.word	0x0000a8c0


	//   ....[85]....
        /*0300*/ 	.word	0x0000a910


	//   ....[86]....
        /*0304*/ 	.word	0x0000a9d0


	//   ....[87]....
        /*0308*/ 	.word	0x0000aa20


	//   ....[88]....
        /*030c*/ 	.word	0x0000aa50


	//   ....[89]....
        /*0310*/ 	.word	0x0000aad0


	//   ....[90]....
        /*0314*/ 	.word	0x0000ab10


	//   ....[91]....
        /*0318*/ 	.word	0x0000ab60


	//----- nvinfo : EIATTR_VRC_CTA_INIT_COUNT
	.align		4
.L_1849:
        /*031c*/ 	.byte	0x02, 0x4a
	.zero		1
	.zero		1


	//----- nvinfo : EIATTR_EXIT_INSTR_OFFSETS
	.align		4
        /*0320*/ 	.byte	0x04, 0x1c
        /*0322*/ 	.short	(.L_1851 - .L_1850)


	//   ....[0]....
.L_1850:
        /*0324*/ 	.word	0x00009a40


	//   ....[1]....
        /*0328*/ 	.word	0x00009d00


	//----- nvinfo : EIATTR_MAX_THREADS
	.align		4
.L_1851:
        /*032c*/ 	.byte	0x04, 0x05
        /*032e*/ 	.short	(.L_1853 - .L_1852)
.L_1852:
        /*0330*/ 	.word	0x00000040
        /*0334*/ 	.word	0x00000001
        /*0338*/ 	.word	0x00000001


	//----- nvinfo : EIATTR_CRS_STACK_SIZE
	.align		4
.L_1853:
        /*033c*/ 	.byte	0x04, 0x1e
        /*033e*/ 	.short	(.L_1855 - .L_1854)
.L_1854:
        /*0340*/ 	.word	0x00000000


	//----- nvinfo : EIATTR_CBANK_PARAM_SIZE
	.align		4
.L_1855:
        /*0344*/ 	.byte	0x03, 0x19
        /*0346*/ 	.short	0x01f0


	//----- nvinfo : EIATTR_PARAM_CBANK
	.align		4
        /*0348*/ 	.byte	0x04, 0x0a
        /*034a*/ 	.short	(.L_1857 - .L_1856)
	.align		4
.L_1856:
        /*034c*/ 	.word	index@(.nv.constant0._Z25selective_scan_bwd_kernelI32Selective_Scan_bwd_kernel_traitsILi64ELi16ELb0ELb1ELb0ELb0ELb1EN3c104HalfEfEEv12SSMParamsBwd)
        /*0350*/ 	.short	0x0380
        /*0352*/ 	.short	0x01f0


	//----- nvinfo : EIATTR_SW_WAR
	.align		4
.L_1857:
        /*0354*/ 	.byte	0x04, 0x36
        /*0356*/ 	.short	(.L_1859 - .L_1858)
.L_1858:
        /*0358*/ 	.word	0x00000008
.L_1859:


//--------------------- .nv.info._Z25selective_scan_bwd_kernelI32Selective_Scan_bwd_kernel_traitsILi64ELi16ELb0ELb1ELb0ELb1ELb0EN3c104HalfEfEEv12SSMParamsBwd --------------------------
	.section	.nv.info._Z25selective_scan_bwd_kernelI32Selective_Scan_bwd_kernel_traitsILi64ELi16ELb0ELb1ELb0ELb1ELb0EN3c104HalfEfEEv12SSMParamsBwd,"",@"SHT_CUDA_INFO"
	.sectionflags	@""
	.align	4


	//----- nvinfo : EIATTR_CUDA_API_VERSION
	.align		4
        /*0000*/ 	.byte	0x04, 0x37
        /*0002*/ 	.short	(.L_1861 - .L_1860)
.L_1860:
        /*0004*/ 	.word	0x00000082


	//----- nvinfo : EIATTR_KPARAM_INFO
	.align		4
.L_1861:
        /*0008*/ 	.byte	0x04, 0x17
        /*000a*/ 	.short	(.L_1863 - .L_1862)
.L_1862:
        /*000c*/ 	.word	0x00000000
        /*0010*/ 	.short	0x0000
        /*0012*/ 	.short	0x0000
        /*0014*/ 	.byte	0x00, 0xf0, 0xc1, 0x07


	//----- nvinfo : EIATTR_SPARSE_MMA_MASK
	.align		4
.L_1863:
        /*0018*/ 	.byte	0x03, 0x50
        /*001a*/ 	.short	0x0000


	//----- nvinfo : EIATTR_MAXREG_COUNT
	.align		4
        /*001c*/ 	.byte	0x03, 0x1b
        /*001e*/ 	.short	0x00ff


	//----- nvinfo : EIATTR_NUM_BARRIERS
	.align		4
        /*0020*/ 	.byte	0x02, 0x4c
        /*0022*/ 	.byte	0x01
	.zero		1


	//----- nvinfo : EIATTR_MERCURY_ISA_VERSION
	.align		4
        /*0024*/ 	.byte	0x03, 0x5f
        /*0026*/ 	.short	0x0101


	//----- nvinfo : EIATTR_INT_WARP_WIDE_INSTR_OFFSETS
	.align		4
        /*0028*/ 	.byte	0x04, 0x31
        /*002a*/ 	.short	(.L_1865 - .L_1864)


	//   ....[0]....
.L_1864:
        /*002c*/ 	.word	0x000057c0


	//----- nvinfo : EIATTR_COOP_GROUP_MASK_REGIDS
	.align		4
.L_1865:
        /*0030*/ 	.byte	0x04, 0x29
        /*0032*/ 	.short	(.L_1867 - .L_1866)


	//   ....[0]....
.L_1866:
        /*0034*/ 	.word	0xffffffff


	//   ....[1]....
        /*0038*/ 	.word	0xffffffff


	//   ....[2]....
        /*003c*/ 	.word	0xffffffff


	//   ....[3]....
        /*0040*/ 	.word	0xffffffff


	//   ....[4]....
        /*0044*/ 	.word	0xffffffff


	//   ....[5]....
        /*0048*/ 	.word	0xffffffff


	//   ....[6]....
        /*004c*/ 	.word	0xffffffff


	//   ....[7]....
        /*0050*/ 	.word	0xffffffff


	//   ....[8]....
        /*0054*/ 	.word	0xffffffff


	//   ....[9]....
        /*0058*/ 	.word	0xffffffff


	//   ....[10]....
        /*005c*/ 	.word	0xffffffff


	//   ....[11]....
        /*0060*/ 	.word	0xffffffff


	//   ....[12]....
        /*0064*/ 	.word	0xffffffff


	//   ....[13]....
        /*0068*/ 	.word	0xffffffff


	//   ....[14]....
        /*006c*/ 	.word	0xffffffff


	//   ....[15]....
        /*0070*/ 	.word	0xffffffff


	//   ....[16]....
        /*0074*/ 	.word	0xffffffff


	//   ....[17]....
        /*0078*/ 	.word	0xffffffff


	//   ....[18]....
        /*007c*/ 	.word	0xffffffff


	//   ....[19]....
        /*0080*/ 	.word	0xffffffff


	//   ....[20]....
        /*0084*/ 	.word	0xffffffff


	//   ....[21]....
        /*0088*/ 	.word	0xffffffff


	//   ....[22]....
        /*008c*/ 	.word	0xffffffff


	//   ....[23]....
        /*0090*/ 	.word	0xffffffff


	//   ....[24]....
        /*0094*/ 	.word	0xffffffff


	//   ....[25]....
        /*0098*/ 	.word	0xffffffff


	//   ....[26]....
        /*009c*/ 	.word	0xffffffff


	//   ....[27]....
        /*00a0*/ 	.word	0xffffffff


	//   ....[28]....
        /*00a4*/ 	.word	0xffffffff


	//   ....[29]....
        /*00a8*/ 	.word	0xffffffff


	//   ....[30]....
        /*00ac*/ 	.word	0xffffffff


	//   ....[31]....
        /*00b0*/ 	.word	0xffffffff


	//   ....[32]....
        /*00b4*/ 	.word	0xffffffff


	//   ....[33]....
        /*00b8*/ 	.word	0xffffffff


	//   ....[34]....
        /*00bc*/ 	.word	0xffffffff


	//   ....[35]....
        /*00c0*/ 	.word	0xffffffff


	//   ....[36]....
        /*00c4*/ 	.word	0xffffffff


	//   ....[37]....
        /*00c8*/ 	.word	0xffffffff


	//   ....[38]....
        /*00cc*/ 	.word	0xffffffff


	//   ....[39]....
        /*00d0*/ 	.word	0xffffffff


	//   ....[40]....
        /*00d4*/ 	.word	0xffffffff


	//   ....[41]....
        /*00d8*/ 	.word	0xffffffff


	//   ....[42]....
        /*00dc*/ 	.word	0xffffffff


	//   ....[43]....
        /*00e0*/ 	.word	0xffffffff


	//   ....[44]....
        /*00e4*/ 	.word	0xffffffff


	//   ....[45]....
        /*00e8*/ 	.word	0xffffffff


	//   ....[46]....
        /*00ec*/ 	.word	0xffffffff


	//   ....[47]....
        /*00f0*/ 	.word	0xffffffff


	//   ....[48]....
        /*00f4*/ 	.word	0xffffffff


	//   ....[49]....
        /*00f8*/ 	.word	0xffffffff


	//   ....[50]....
        /*00fc*/ 	.word	0xffffffff


	//   ....[51]....
        /*0100*/ 	.word	0xffffffff


	//   ....[52]....
        /*0104*/ 	.word	0xffffffff


	//   ....[53]....
        /*0108*/ 	.word	0xffffffff


	//   ....[54]....
        /*010c*/ 	.word	0xffffffff


	//   ....[55]....
        /*0110*/ 	.word	0xffffffff


	//   ....[56]....
        /*0114*/ 	.word	0xffffffff


	//   ....[57]....
        /*0118*/ 	.word	0x050000f2


	//   ....[58]....
        /*011c*/ 	.word	0x050000f2


	//   ....[59]....
        /*0120*/ 	.word	0x050000f2


	//   ....[60]....
        /*0124*/ 	.word	0x050000f2


	//   ....[61]....
        /*0128*/ 	.word	0x050000f2


	//   ....[62]....
        /*012c*/ 	.word	0x050000f2


	//   ....[63]....
        /*0130*/ 	.word	0x050000f2


	//   ....[64]....
        /*0134*/ 	.word	0x050000f2


	//   ....[65]....
        /*0138*/ 	.word	0x050000f2


	//   ....[66]....
        /*013c*/ 	.word	0x050000f2


	//   ....[67]....
        /*0140*/ 	.word	0x050000f2


	//   ....[68]....
        /*0144*/ 	.word	0x050000f2


	//   ....[69]....
        /*0148*/ 	.word	0x050000f2


	//   ....[70]....
        /*014c*/ 	.word	0x050000f2


	//   ....[71]....
        /*0150*/ 	.word	0x050000f2


	//   ....[72]....
        /*0154*/ 	.word	0x050000f2


	//   ....[73]....
        /*0158*/ 	.word	0x050000f2


	//   ....[74]....
        /*015c*/ 	.word	0x050000f2


	//   ....[75]....
        /*0160*/ 	.word	0x050000f2


	//   ....[76]....
        /*0164*/ 	.word	0x050000f2


	//   ....[77]....
        /*0168*/ 	.word	0x050000f2


	//   ....[78]....
        /*016c*/ 	.word	0x050000f2


	//   ....[79]....
        /*0170*/ 	.word	0x050000f2


	//   ....[80]....
        /*0174*/ 	.word	0x050000f2


	//   ....[81]....
        /*0178*/ 	.word	0x050000f2


	//   ....[82]....
        /*017c*/ 	.word	0x050000f2


	//   ....[83]....
        /*0180*/ 	.word	0x050000f2


	//   ....[84]....
        /*0184*/ 	.word	0x050000f2


	//   ....[85]....
        /*0188*/ 	.word	0x050000f2


	//   ....[86]....
        /*018c*/ 	.word	0x050000f2


	//   ....[87]....
        /*0190*/ 	.word	0x050000f2


	//   ....[88]....
        /*0194*/ 	.word	0x050000f2


	//----- nvinfo : EIATTR_COOP_GROUP_INSTR_OFFSETS
	.align		4
.L_1867:
        /*0198*/ 	.byte	0x04, 0x28
        /*019a*/ 	.short	(.L_1869 - .L_1868)


	//   ....[0]....
.L_1868:
        /*019c*/ 	.word	0x00001620


	//   ....[1]....
        /*01a0*/ 	.word	0x00001b80


	//   ....[2]....
        /*01a4*/ 	.word	0x00002130


	//   ....[3]....
        /*01a8*/ 	.word	0x000050d0


	//   ....[4]....
        /*01ac*/ 	.word	0x00005d70


	//   ....[5]....
        /*01b0*/ 	.word	0x00005d90


	//   ....[6]....
        /*01b4*/ 	.word	0x00005dd0


	//   ....[7]....
        /*01b8*/ 	.word	0x00005de0


	//   ....[8]....
        /*01bc*/ 	.word	0x00005e20


	//   ....[9]....
        /*01c0*/ 	.word	0x00005e30


	//   ....[10]....
        /*01c4*/ 	.word	0x00005e70


	//   ....[11]....
        /*01c8*/ 	.word	0x00005e80


	//   ....[12]....
        /*01cc*/ 	.word	0x00005ec0


	//   ....[13]....
        /*01d0*/ 	.word	0x00005ed0


	//   ....[14]....
        /*01d4*/ 	.word	0x00005f80


	//   ....[15]....
        /*01d8*/ 	.word	0x00005f90


	//   ....[16]....
        /*01dc*/ 	.word	0x00005fa0


	//   ....[17]....
        /*01e0*/ 	.word	0x00005fb0


	//   ....[18]....
        /*01e4*/ 	.word	0x00006490


	//   ....[19]....
        /*01e8*/ 	.word	0x000064b0


	//   ....[20]....
        /*01ec*/ 	.word	0x000064c0


	//   ....[21]....
        /*01f0*/ 	.word	0x000064d0


	//   ....[22]....
        /*01f4*/ 	.word	0x00006520


	//   ....[23]....
        /*01f8*/ 	.word	0x00006540


	//   ....[24]....
        /*01fc*/ 	.word	0x00006590


	//   ....[25]....
        /*0200*/ 	.word	0x000065b0


	//   ....[26]....
        /*0204*/ 	.word	0x00006600


	//   ....[27]....
        /*0208*/ 	.word	0x00006620


	//   ....[28]....
        /*020c*/ 	.word	0x00006670


	//   ....[29]....
        /*0210*/ 	.word	0x00006690


	//   ....[30]....
        /*0214*/ 	.word	0x000066e0


	//   ....[31]....
        /*0218*/ 	.word	0x00006700


	//   ....[32]....
        /*021c*/ 	.word	0x00006710


	//   ....[33]....
        /*0220*/ 	.word	0x00006720


	//   ....[34]....
        /*0224*/ 	.word	0x000079d0


	//   ....[35]....
        /*0228*/ 	.word	0x00007a10


	//   ....[36]....
        /*022c*/ 	.word	0x00007af0


	//   ....[37]....
        /*0230*/ 	.word	0x00007b30


	//   ....[38]....
        /*0234*/ 	.word	0x00007cc0


	//   ....[39]....
        /*0238*/ 	.word	0x00007d00


	//   ....[40]....
        /*023c*/ 	.word	0x00007e90


	//   ....[41]....
        /*0240*/ 	.word	0x00007ed0


	//   ....[42]....
        /*0244*/ 	.word	0x00008060


	//   ....[43]....
        /*0248*/ 	.word	0x000080a0


	//   ....[44]....
        /*024c*/ 	.word	0x000087e0


	//   ....[45]....
        /*0250*/ 	.word	0x00009010


	//   ....[46]....
        /*0254*/ 	.word	0x00009900


	//   ....[47]....
        /*0258*/ 	.word	0x00009f10


	//   ....[48]....
        /*025c*/ 	.word	0x00009f60


	//   ....[49]....
        /*0260*/ 	.word	0x00009fc0


	//   ....[50]....
        /*0264*/ 	.word	0x0000a010


	//   ....[51]....
        /*0268*/ 	.word	0x0000a030


	//   ....[52]....
        /*026c*/ 	.word	0x0000a1a0


	//   ....[53]....
        /*0270*/ 	.word	0x0000a1e0


	//   ....[54]....
        /*0274*/ 	.word	0x0000a240


	//   ....[55]....
        /*0278*/ 	.word	0x0000a290


	//   ....[56]....
        /*027c*/ 	.word	0x0000a2b0


	//   ....[57]....
        /*0280*/ 	.word	0x0000a6e0


	//   ....[58]....
        /*0284*/ 	.word	0x0000a730


	//   ....[59]....
        /*0288*/ 	.word	0x0000a7c0


	//   ....[60]....
        /*028c*/ 	.word	0x0000a810


	//   ....[61]....
        /*0290*/ 	.word	0x0000a890


	//   ....[62]....
        /*0294*/ 	.word	0x0000a8e0


	//   ....[63]....
        /*0298*/ 	.word	0x0000a960


	//   ....[64]....
        /*029c*/ 	.word	0x0000a9b0


	//   ....[65]....
        /*02a0*/ 	.word	0x0000aa30


	//   ....[66]....
        /*02a4*/ 	.word	0x0000aa80


	//   ....[67]....
        /*02a8*/ 	.word	0x0000ab10


	//   ....[68]....
        /*02ac*/ 	.word	0x0000abb0


	//   ....[69]....
        /*02b0*/ 	.word	0x0000ac50


	//   ....[70]....
        /*02b4*/ 	.word	0x0000ad00


	//   ....[71]....
        /*02b8*/ 	.word	0x0000ad50


	//   ....[72]....
        /*02bc*/ 	.word	0x0000ada0


	//   ....[73]....
        /*02c0*/ 	.word	0x0000ae30


	//   ....[74]....
        /*02c4*/ 	.word	0x0000ae80


	//   ....[75]....
        /*02c8*/ 	.word	0x0000af30


	//   ....[76]....
        /*02cc*/ 	.word	0x0000af80


	//   ....[77]....
        /*02d0*/ 	.word	0x0000b040


	//   ....[78]....
        /*02d4*/ 	.word	0x0000b090


	//   ....[79]....
        /*02d8*/ 	.word	0x0000b140


	//   ....[80]....
        /*02dc*/ 	.word	0x0000b190


	//   ....[81]....
        /*02e0*/ 	.word	0x0000b240


	//   ....[82]....
        /*02e4*/ 	.word	0x0000b290


	//   ....[83]....
        /*02e8*/ 	.word	0x0000b350


	//   ....[84]....
        /*02ec*/ 	.word	0x0000b3b0


	//   ....[85]....
        /*02f0*/ 	.word	0x0000b3e0


	//   ....[86]....
        /*02f4*/ 	.word	0x0000b460


	//   ....[87]....
        /*02f8*/ 	.word	0x0000b490


	//   ....[88]....
        /*02fc*/ 	.word	0x0000b4e0


	//----- nvinfo : EIATTR_VRC_CTA_INIT_COUNT
	.align		4
.L_1869:
        /*0300*/ 	.byte	0x02, 0x4a
	.zero		1
	.zero		1


	//----- nvinfo : EIATTR_EXIT_INSTR_OFFSETS
	.align		4
        /*0304*/ 	.byte	0x04, 0x1c
        /*0306*/ 	.short	(.L_1871 - .L_1870)


	//   ....[0]....
.L_1870:
        /*0308*/ 	.word	0x0000a3c0


	//   ....[1]....
        /*030c*/ 	.word	0x0000a680


	//----- nvinfo : EIATTR_MAX_THREADS
	.align		4
.L_1871:
        /*0310*/ 	.byte	0x04, 0x05
        /*0312*/ 	.short	(.L_1873 - .L_1872)
.L_1872:
        /*0314*/ 	.word	0x00000040
        /*0318*/ 	.word	0x00000001
        /*031c*/ 	.word	0x00000001


	//----- nvinfo : EIATTR_CRS_STACK_SIZE
	.align		4
.L_1873:
        /*0320*/ 	.byte	0x04, 0x1e
        /*0322*/ 	.short	(.L_1875 - .L_1874)
.L_1874:
        /*0324*/ 	.word	0x00000000


	//----- nvinfo : EIATTR_CBANK_PARAM_SIZE
	.align		4
.L_1875:
        /*0328*/ 	.byte	0x03, 0x19
        /*032a*/ 	.short	0x01f0


	//----- nvinfo : EIATTR_PARAM_CBANK
	.align		4
        /*032c*/ 	.byte	0x04, 0x0a
        /*032e*/ 	.short	(.L_1877 - .L_1876)
	.align		4
.L_1876:
        /*0330*/ 	.word	index@(.nv.constant0._Z25selective_scan_bwd_kernelI32Selective_Scan_bwd_kernel_traitsILi64ELi16ELb0ELb1ELb0ELb1ELb0EN3c104HalfEfEEv12SSMParamsBwd)
        /*0334*/ 	.short	0x0380
        /*0336*/ 	.short	0x01f0


	//----- nvinfo : EIATTR_SW_WAR
	.align		4
.L_1877:
        /*0338*/ 	.byte	0x04, 0x36
        /*033a*/ 	.short	(.L_1879 - .L_1878)
.L_1878:
        /*033c*/ 	.word	0x00000008
.L_1879:


//--------------------- .nv.info._Z25selective_scan_bwd_kernelI32Selective_Scan_bwd_kernel_traitsILi64ELi16ELb0ELb1ELb0ELb1ELb1EN3c104HalfEfEEv12SSMParamsBwd --------------------------
	.section	.nv.info._Z25selective_scan_bwd_kernelI32Selective_Scan_bwd_kernel_traitsILi64ELi16ELb0ELb1ELb0ELb1ELb1EN3c104HalfEfEEv12SSMParamsBwd,"",@"SHT_CUDA_INFO"
	.sectionflags	@""
	.align	4


	//----- nvinfo : EIATTR_CUDA_API_VERSION
	.align		4
        /*0000*/ 	.byte	0x04, 0x37
        /*0002*/ 	.short	(.L_1881 - .L_1880)
.L_1880:
        /*0004*/ 	.word	0x00000082


	//----- nvinfo : EIATTR_KPARAM_INFO
	.align		4
.L_1881:
        /*0008*/ 	.byte	0x04, 0x17
        /*000a*/ 	.short	(.L_1883 - .L_1882)
.L_1882:
        /*000c*/ 	.word	0x00000000
        /*0010*/ 	.short	0x0000
        /*0012*/ 	.short	0x0000
        /*0014*/ 	.byte	0x00, 0xf0, 0xc1, 0x07


	//----- nvinfo : EIATTR_SPARSE_MMA_MASK
	.align		4
.L_1883:
        /*0018*/ 	.byte	0x03, 0x50
        /*001a*/ 	.short	0x0000


	//----- nvinfo : EIATTR_MAXREG_COUNT
	.align		4
        /*001c*/ 	.byte	0x03, 0x1b
        /*001e*/ 	.short	0x00ff


	//----- nvinfo : EIATTR_NUM_BARRIERS
	.align		4
        /*0020*/ 	.byte	0x02, 0x4c
        /*0022*/ 	.byte	0x01
	.zero		1


	//----- nvinfo : EIATTR_MERCURY_ISA_VERSION
	.align		4
        /*0024*/ 	.byte	0x03, 0x5f
        /*0026*/ 	.short	0x0101


	//----- nvinfo : EIATTR_INT_WARP_WIDE_INSTR_OFFSETS
	.align		4
        /*0028*/ 	.byte	0x04, 0x31
        /*002a*/ 	.short	(.L_1885 - .L_1884)


	//   ....[0]....
.L_1884:
        /*002c*/ 	.word	0x00008c00


	//   ....[1]....
        /*0030*/ 	.word	0x00009330


	//----- nvinfo : EIATTR_COOP_GROUP_MASK_REGIDS
	.align		4
.L_1885:
        /*0034*/ 	.byte	0x04, 0x29
        /*0036*/ 	.short	(.L_1887 - .L_1886)


	//   ....[0]....
.L_1886:
        /*0038*/ 	.word	0xffffffff


	//   ....[1]....
        /*003c*/ 	.word	0xffffffff


	//   ....[2]....
        /*0040*/ 	.word	0xffffffff


	//   ....[3]....
        /*0044*/ 	.word	0xffffffff


	//   ....[4]....
        /*0048*/ 	.word	0xffffffff


	//   ....[5]....
        /*004c*/ 	.word	0xffffffff


	//   ....[6]....
        /*0050*/ 	.word	0xffffffff


	//   ....[7]....
        /*0054*/ 	.word	0xffffffff


	//   ....[8]....
        /*0058*/ 	.word	0xffffffff


	//   ....[9]....
        /*005c*/ 	.word	0xffffffff


	//   ....[10]....
        /*0060*/ 	.word	0xffffffff


	//   ....[11]....
        /*0064*/ 	.word	0xffffffff


	//   ....[12]....
        /*0068*/ 	.word	0xffffffff


	//   ....[13]....
        /*006c*/ 	.word	0xffffffff


	//   ....[14]....
        /*0070*/ 	.word	0xffffffff


	//   ....[15]....
        /*0074*/ 	.word	0xffffffff


	//   ....[16]....
        /*0078*/ 	.word	0xffffffff


	//   ....[17]....
        /*007c*/ 	.word	0xffffffff


	//   ....[18]....
        /*0080*/ 	.word	0xffffffff


	//   ....[19]....
        /*0084*/ 	.word	0xffffffff


	//   ....[20]....
        /*0088*/ 	.word	0xffffffff


	//   ....[21]....
        /*008c*/ 	.word	0xffffffff


	//   ....[22]....
        /*0090*/ 	.word	0xffffffff


	//   ....[23]....
        /*0094*/ 	.word	0xffffffff


	//   ....[24]....
        /*0098*/ 	.word	0xffffffff


	//   ....[25]....
        /*009c*/ 	.word	0xffffffff


	//   ....[26]....
        /*00a0*/ 	.word	0xffffffff


	//   ....[27]....
        /*00a4*/ 	.word	0xffffffff


	//   ....[28]....
        /*00a8*/ 	.word	0xffffffff


	//   ....[29]....
        /*00ac*/ 	.word	0xffffffff


	//   ....[30]....
        /*00b0*/ 	.word	0xffffffff


	//   ....[31]....
        /*00b4*/ 	.word	0xffffffff


	//   ....[32]....
        /*00b8*/ 	.word	0xffffffff


	//   ....[33]....
        /*00bc*/ 	.word	0xffffffff


	//   ....[34]....
        /*00c0*/ 	.word	0xffffffff


	//   ....[35]....
        /*00c4*/ 	.word	0xffffffff


	//   ....[36]....
        /*00c8*/ 	.word	0xffffffff


	//   ....[37]....
        /*00cc*/ 	.word	0xffffffff


	//   ....[38]....
        /*00d0*/ 	.word	0xffffffff


	//   ....[39]....
        /*00d4*/ 	.word	0xffffffff


	//   ....[40]....
        /*00d8*/ 	.word	0xffffffff


	//   ....[41]....
        /*00dc*/ 	.word	0xffffffff


	//   ....[42]....
        /*00e0*/ 	.word	0xffffffff


	//   ....[43]....
        /*00e4*/ 	.word	0xffffffff


	//   ....[44]....
        /*00e8*/ 	.word	0xffffffff


	//   ....[45]....
        /*00ec*/ 	.word	0xffffffff


	//   ....[46]....
        /*00f0*/ 	.word	0xffffffff


	//   ....[47]....
        /*00f4*/ 	.word	0xffffffff


	//   ....[48]....
        /*00f8*/ 	.word	0xffffffff


	//   ....[49]....
        /*00fc*/ 	.word	0xffffffff


	//   ....[50]....
        /*0100*/ 	.word	0xffffffff


	//   ....[51]....
        /*0104*/ 	.word	0xffffffff


	//   ....[52]....
        /*0108*/ 	.word	0xffffffff


	//   ....[53]....
        /*010c*/ 	.word	0xffffffff


	//   ....[54]....
        /*0110*/ 	.word	0xffffffff


	//   ....[55]....
        /*0114*/ 	.word	0xffffffff


	//   ....[56]....
        /*0118*/ 	.word	0xffffffff


	//   ....[57]....
        /*011c*/ 	.word	0xffffffff


	//   ....[58]....
        /*0120*/ 	.word	0xffffffff


	//   ....[59]....
        /*0124*/ 	.word	0xffffffff


	//   ....[60]....
        /*0128*/ 	.word	0xffffffff


	//   ....[61]....
        /*012c*/ 	.word	0x05000006


	//   ....[62]....
        /*0130*/ 	.word	0x05000006


	//   ....[63]....
        /*0134*/ 	.word	0x05000006


	//   ....[64]....
        /*0138*/ 	.word	0x05000006


	//   ....[65]....
        /*013c*/ 	.word	0x05000006


	//   ....[66]....
        /*0140*/ 	.word	0x05000006


	//   ....[67]....
        /*0144*/ 	.word	0x05000006


	//   ....[68]....
        /*0148*/ 	.word	0x05000006


	//   ....[69]....
        /*014c*/ 	.word	0x05000006


	//   ....[70]....
        /*0150*/ 	.word	0x05000006


	//   ....[71]....
        /*0154*/ 	.word	0x05000006


	//   ....[72]....
        /*0158*/ 	.word	0x05000006


	//   ....[73]....
        /*015c*/ 	.word	0x05000006


	//   ....[74]....
        /*0160*/ 	.word	0x05000006


	//   ....[75]....
        /*0164*/ 	.word	0x05000006


	//   ....[76]....
        /*0168*/ 	.word	0x05000006


	//   ....[77]....
        /*016c*/ 	.word	0x05000006


	//   ....[78]....
        /*0170*/ 	.word	0x05000006


	//   ....[79]....
        /*0174*/ 	.word	0x05000006


	//   ....[80]....
        /*0178*/ 	.word	0x05000006


	//   ....[81]....
        /*017c*/ 	.word	0x05000006


	//   ....[82]....
        /*0180*/ 	.word	0x05000006


	//   ....[83]....
        /*0184*/ 	.word	0x05000006


	//   ....[84]....
        /*0188*/ 	.word	0x05000006


	//   ....[85]....
        /*018c*/ 	.word	0x05000006


	//   ....[86]....
        /*0190*/ 	.word	0x05000006


	//   ....[87]....
        /*0194*/ 	.word	0x05000006


	//   ....[88]....
        /*0198*/ 	.word	0x05000006


	//   ....[89]....
        /*019c*/ 	.word	0x05000006


	//   ....[90]....
        /*01a0*/ 	.word	0x05000006


	//   ....[91]....
        /*01a4*/ 	.word	0x05000006


	//   ....[92]....
        /*01a8*/ 	.word	0x05000006


	//----- nvinfo : EIATTR_COOP_GROUP_INSTR_OFFSETS
	.align		4
.L_1887:
        /*01ac*/ 	.byte	0x04, 0x28
        /*01ae*/ 	.short	(.L_1889 - .L_1888)


	//   ....[0]....
.L_1888:
        /*01b0*/ 	.word	0x000016c0


	//   ....[1]....
        /*01b4*/ 	.word	0x00001cc0


	//   ....[2]....
        /*01b8*/ 	.word	0x00002350


	//   ....[3]....
        /*01bc*/ 	.word	0x00004e30


	//   ....[4]....
        /*01c0*/ 	.word	0x00005560


	//   ....[5]....
        /*01c4*/ 	.word	0x000061f0


	//   ....[6]....
        /*01c8*/ 	.word	0x00006bc0


	//   ....[7]....
        /*01cc*/ 	.word	0x00007b40


	//   ....[8]....
        /*01d0*/ 	.word	0x000087a0


	//   ....[9]....
        /*01d4*/ 	.word	0x000087b0


	//   ....[10]....
        /*01d8*/ 	.word	0x000087f0


	//   ....[11]....
        /*01dc*/ 	.word	0x00008800


	//   ....[12]....
        /*01e0*/ 	.word	0x00008840


	//   ....[13]....
        /*01e4*/ 	.word	0x00008850


	//   ....[14]....
        /*01e8*/ 	.word	0x00008890


	//   ....[15]....
        /*01ec*/ 	.word	0x000088a0


	//   ....[16]....
        /*01f0*/ 	.word	0x000088e0


	//   ....[17]....
        /*01f4*/ 	.word	0x000088f0


	//   ....[18]....
        /*01f8*/ 	.word	0x000089a0


	//   ....[19]....
        /*01fc*/ 	.word	0x000089b0


	//   ....[20]....
        /*0200*/ 	.word	0x000089c0


	//   ....[21]....
        /*0204*/ 	.word	0x000089d0


	//   ....[22]....
        /*0208*/ 	.word	0x00008ee0


	//   ....[23]....
        /*020c*/ 	.word	0x00008f00


	//   ....[24]....
        /*0210*/ 	.word	0x00008f10


	//   ....[25]....
        /*0214*/ 	.word	0x00008f20


	//   ....[26]....
        /*0218*/ 	.word	0x00008f70


	//   ....[27]....
        /*021c*/ 	.word	0x00008f90


	//   ....[28]....
        /*0220*/ 	.word	0x00008fe0


	//   ....[29]....
        /*0224*/ 	.word	0x00009000


	//   ....[30]....
        /*0228*/ 	.word	0x00009050


	//   ....[31]....
        /*022c*/ 	.word	0x00009070


	//   ....[32]....
        /*0230*/ 	.word	0x000090c0


	//   ....[33]....
        /*0234*/ 	.word	0x000090e0


	//   ....[34]....
        /*0238*/ 	.word	0x00009140


	//   ....[35]....
        /*023c*/ 	.word	0x00009150


	//   ....[36]....
        /*0240*/ 	.word	0x00009160


	//   ....[37]....
        /*0244*/ 	.word	0x00009170


	//   ....[38]....
        /*0248*/ 	.word	0x0000a440


	//   ....[39]....
        /*024c*/ 	.word	0x0000a480


	//   ....[40]....
        /*0250*/ 	.word	0x0000a610


	//   ....[41]....
        /*0254*/ 	.word	0x0000a650


	//   ....[42]....
        /*0258*/ 	.word	0x0000a7e0


	//   ....[43]....
        /*025c*/ 	.word	0x0000a820


	//   ....[44]....
        /*0260*/ 	.word	0x0000a9b0


	//   ....[45]....
        /*0264*/ 	.word	0x0000a9f0


	//   ....[46]....
        /*0268*/ 	.word	0x0000ab80


	//   ....[47]....
        /*026c*/ 	.word	0x0000abb0


	//   ....[48]....
        /*0270*/ 	.word	0x0000b220


	//   ....[49]....
        /*0274*/ 	.word	0x0000ba90


	//   ....[50]....
        /*0278*/ 	.word	0x0000c370


	//   ....[51]....
        /*027c*/ 	.word	0x0000c970


	//   ....[52]....
        /*0280*/ 	.word	0x0000c9c0


	//   ....[53]....
        /*0284*/ 	.word	0x0000ca20


	//   ....[54]....
        /*0288*/ 	.word	0x0000ca70


	//   ....[55]....
        /*028c*/ 	.word	0x0000ca90


	//   ....[56]....
        /*0290*/ 	.word	0x0000cc00


	//   ....[57]....
        /*0294*/ 	.word	0x0000cc30


	//   ....[58]....
        /*0298*/ 	.word	0x0000cc90


	//   ....[59]....
        /*029c*/ 	.word	0x0000ccf0


	//   ....[60]....
        /*02a0*/ 	.word	0x0000cd10


	//   ....[61]....
        /*02a4*/ 	.word	0x0000d140


	//   ....[62]....
        /*02a8*/ 	.word	0x0000d190


	//   ....[63]....
        /*02ac*/ 	.word	0x0000d210


	//   ....[64]....
        /*02b0*/ 	.word	0x0000d260


	//   ....[65]....
        /*02b4*/ 	.word	0x0000d2e0


	//   ....[66]....
        /*02b8*/ 	.word	0x0000d330


	//   ....[67]....
        /*02bc*/ 	.word	0x0000d3b0


	//   ....[68]....
        /*02c0*/ 	.word	0x0000d400


	//   ....[69]....
        /*02c4*/ 	.word	0x0000d480


	//   ....[70]....
        /*02c8*/ 	.word	0x0000d4d0


	//   ....[71]....
        /*02cc*/ 	.word	0x0000d560


	//   ....[72]....
        /*02d0*/ 	.word	0x0000d600


	//   ....[73]....
        /*02d4*/ 	.word	0x0000d6a0


	//   ....[74]....
        /*02d8*/ 	.word	0x0000d760


	//   ....[75]....
        /*02dc*/ 	.word	0x0000d790


	//   ....[76]....
        /*02e0*/ 	.word	0x0000d7f0


	//   ....[77]....
        /*02e4*/ 	.word	0x0000d890


	//   ....[78]....
        /*02e8*/ 	.word	0x0000d8e0


	//   ....[79]....
        /*02ec*/ 	.word	0x0000d990


	//   ....[80]....
        /*02f0*/ 	.word	0x0000d9e0


	//   ....[81]....
        /*02f4*/ 	.word	0x0000daa0


	//   ....[82]....
        /*02f8*/ 	.word	0x0000daf0


	//   ....[83]....
        /*02fc*/ 	.word	0x0000dba0


	//   ....[84]....
        /*0300*/ 	.word	0x0000dbf0


	//   ....[85]....
        /*0304*/ 	.word	0x0000dca0


	//   ....[86]....
        /*0308*/ 	.word	0x0000dcf0


	//   ....[87]....
        /*030c*/ 	.word	0x0000ddb0


	//   ....[88]....
        /*0310*/ 	.word	0x0000de10


	//   ....[89]....
        /*0314*/ 	.word	0x0000de40


	//   ....[90]....
        /*0318*/ 	.word	0x0000dec0


	//   ....[91]....
        /*031c*/ 	.word	0x0000df00


	//   ....[92]....
        /*0320*/ 	.word	0x0000df50


	//----- nvinfo : EIATTR_VRC_CTA_INIT_COUNT
	.align		4
.L_1889:
        /*0324*/ 	.byte	0x02, 0x4a
	.zero		1
	.zero		1


	//----- nvinfo : EIATTR_EXIT_INSTR_OFFSETS
	.align		4
        /*0328*/ 	.byte	0x04, 0x1c
        /*032a*/ 	.short	(.L_1891 - .L_1890)


	//   ....[0]....
.L_1890:
        /*032c*/ 	.word	0x0000ce20


	//   ....[1]....
        /*0330*/ 	.word	0x0000d0e0


	//----- nvinfo : EIATTR_MAX_THREADS
	.align		4
.L_1891:
        /*0334*/ 	.byte	0x04, 0x05
        /*0336*/ 	.short	(.L_1893 - .L_1892)
.L_1892:
        /*0338*/ 	.word	0x00000040
        /*033c*/ 	.word	0x00000001
        /*0340*/ 	.word	0x00000001


	//----- nvinfo : EIATTR_CRS_STACK_SIZE
	.align		4
.L_1893:
        /*0344*/ 	.byte	0x04, 0x1e
        /*0346*/ 	.short	(.L_1895 - .L_1894)
.L_1894:
        /*0348*/ 	.word	0x00000000


	//----- nvinfo : EIATTR_CBANK_PARAM_SIZE
	.align		4
.L_1895:
        /*034c*/ 	.byte	0x03, 0x19
        /*034e*/ 	.short	0x01f0


	//----- nvinfo : EIATTR_PARAM_CBANK
	.align		4
        /*0350*/ 	.byte	0x04, 0x0a
        /*0352*/ 	.short	(.L_1897 - .L_1896)
	.align		4
.L_1896:
        /*0354*/ 	.word	index@(.nv.constant0._Z25selective_scan_bwd_kernelI32Selective_Scan_bwd_kernel_traitsILi64ELi16ELb0ELb1ELb0ELb1ELb1EN3c104HalfEfEEv12SSMParamsBwd)
        /*0358*/ 	.short	0x0380
        /*035a*/ 	.short	0x01f0


	//----- nvinfo : EIATTR_SW_WAR
	.align		4
.L_1897:
        /*035c*/ 	.byte	0x04, 0x36
        /*035e*/ 	.short	(.L_1899 - .L_1898)
.L_1898:
        /*0360*/ 	.word	0x00000008
.L_1899:


//--------------------- .nv.info._Z25selective_scan_bwd_kernelI32Selective_Scan_bwd_kernel_traitsILi64ELi16ELb0ELb1ELb1ELb0ELb0EN3c104HalfEfEEv12SSMParamsBwd --------------------------
	.section	.nv.info._Z25selective_scan_bwd_kernelI32Selective_Scan_bwd_kernel_traitsILi64ELi16ELb0ELb1ELb1ELb0ELb0EN3c104HalfEfEEv12SSMParamsBwd,"",@"SHT_CUDA_INFO"
	.sectionflags	@""
	.align	4


	//----- nvinfo : EIATTR_CUDA_API_VERSION
	.align		4
        /*0000*/ 	.byte	0x04, 0x37
        /*0002*/ 	.short	(.L_1901 - .L_1900)
.L_1900:
        /*0004*/ 	.word	0x00000082


	//----- nvinfo : EIATTR_KPARAM_INFO
	.align		4
.L_1901:
        /*0008*/ 	.byte	0x04, 0x17
        /*000a*/ 	.short	(.L_1903 - .L_1902)
.L_1902:
        /*000c*/ 	.word	0x00000000
        /*0010*/ 	.short	0x0000
        /*0012*/ 	.short	0x0000
        /*0014*/ 	.byte	0x00, 0xf0, 0xc1, 0x07


	//----- nvinfo : EIATTR_SPARSE_MMA_MASK
	.align		4
.L_1903:
        /*0018*/ 	.byte	0x03, 0x50
        /*001a*/ 	.short	0x0000


	//----- nvinfo : EIATTR_MAXREG_COUNT
	.align		4
        /*001c*/ 	.byte	0x03, 0x1b
        /*001e*/ 	.short	0x00ff


	//----- nvinfo : EIATTR_NUM_BARRIERS
	.align		4
        /*0020*/ 	.byte	0x02, 0x4c
        /*0022*/ 	.byte	0x01
	.zero		1


	//----- nvinfo : EIATTR_MERCURY_ISA_VERSION
	.align		4
        /*0024*/ 	.byte	0x03, 0x5f
        /*0026*/ 	.short	0x0101


	//----- nvinfo : EIATTR_INT_WARP_WIDE_INSTR_OFFSETS
	.align		4
        /*0028*/ 	.byte	0x04, 0x31
        /*002a*/ 	.short	(.L_1905 - .L_1904)


	//   ....[0]....
.L_1904:
        /*002c*/ 	.word	0x00004770


	//   ....[1]....
        /*0030*/ 	.word	0x00004e80


	//----- nvinfo : EIATTR_COOP_GROUP_MASK_REGIDS
	.align		4
.L_1905:
        /*0034*/ 	.byte	0x04, 0x29
        /*0036*/ 	.short	(.L_1907 - .L_1906)


	//   ....[0]....
.L_1906:
        /*0038*/ 	.word	0xffffffff


	//   ....[1]....
        /*003c*/ 	.word	0xffffffff


	//   ....[2]....
        /*0040*/ 	.word	0xffffffff


	//   ....[3]....
        /*0044*/ 	.word	0xffffffff


	//   ....[4]....
        /*0048*/ 	.word	0xffffffff


	//   ....[5]....
        /*004c*/ 	.word	0xffffffff


	//   ....[6]....
        /*0050*/ 	.word	0xffffffff


	//   ....[7]....
        /*0054*/ 	.word	0xffffffff


	//   ....[8]....
        /*0058*/ 	.word	0xffffffff


	//   ....[9]....
        /*005c*/ 	.word	0xffffffff


	//   ....[10]....
        /*0060*/ 	.word	0xffffffff


	//   ....[11]....
        /*0064*/ 	.word	0xffffffff


	//   ....[12]....
        /*0068*/ 	.word	0xffffffff


	//   ....[13]....
        /*006c*/ 	.word	0xffffffff


	//   ....[14]....
        /*0070*/ 	.word	0xffffffff


	//   ....[15]....
        /*0074*/ 	.word	0xffffffff


	//   ....[16]....
        /*0078*/ 	.word	0xffffffff


	//   ....[17]....
        /*007c*/ 	.word	0xffffffff


	//   ....[18]....
        /*0080*/ 	.word	0xffffffff


	//   ....[19]....
        /*0084*/ 	.word	0xffffffff


	//   ....[20]....
        /*0088*/ 	.word	0xffffffff


	//   ....[21]....
        /*008c*/ 	.word	0xffffffff


	//   ....[22]....
        /*0090*/ 	.word	0xffffffff


	//   ....[23]....
        /*0094*/ 	.word	0xffffffff


	//   ....[24]....
        /*0098*/ 	.word	0xffffffff


	//   ....[25]....
        /*009c*/ 	.word	0xffffffff


	//   ....[26]....
        /*00a0*/ 	.word	0xffffffff


	//   ....[27]....
        /*00a4*/ 	.word	0xffffffff


	//   ....[28]....
        /*00a8*/ 	.word	0xffffffff


	//   ....[29]....
        /*00ac*/ 	.word	0xffffffff


	//   ....[30]....
        /*00b0*/ 	.word	0xffffffff


	//   ....[31]....
        /*00b4*/ 	.word	0xffffffff


	//   ....[32]....
        /*00b8*/ 	.word	0xffffffff


	//   ....[33]....
        /*00bc*/ 	.word	0xffffffff


	//   ....[34]....
        /*00c0*/ 	.word	0xffffffff


	//   ....[35]....
        /*00c4*/ 	.word	0xffffffff


	//   ....[36]....
        /*00c8*/ 	.word	0xffffffff


	//   ....[37]....
        /*00cc*/ 	.word	0xffffffff


	//   ....[38]....
        /*00d0*/ 	.word	0xffffffff


	//   ....[39]....
        /*00d4*/ 	.word	0xffffffff


	//   ....[40]....
        /*00d8*/ 	.word	0xffffffff


	//   ....[41]....
        /*00dc*/ 	.word	0xffffffff


	//   ....[42]....
        /*00e0*/ 	.word	0xffffffff


	//   ....[43]....
        /*00e4*/ 	.word	0xffffffff


	//   ....[44]....
        /*00e8*/ 	.word	0xffffffff


	//   ....[45]....
        /*00ec*/ 	.word	0xffffffff


	//   ....[46]....
        /*00f0*/ 	.word	0xffffffff


	//   ....[47]....
        /*00f4*/ 	.word	0xffffffff


	//   ....[48]....
        /*00f8*/ 	.word	0xffffffff


	//   ....[49]....
        /*00fc*/ 	.word	0xffffffff


	//   ....[50]....
        /*0100*/ 	.word	0xffffffff


	//   ....[51]....
        /*0104*/ 	.word	0xffffffff


	//   ....[52]....
        /*0108*/ 	.word	0x05000042


	//   ....[53]....
        /*010c*/ 	.word	0x05000042


	//   ....[54]....
        /*0110*/ 	.word	0x05000042


	//   ....[55]....
        /*0114*/ 	.word	0x05000042


	//   ....[56]....
        /*0118*/ 	.word	0x05000042


	//   ....[57]....
        /*011c*/ 	.word	0x05000042


	//   ....[58]....
        /*0120*/ 	.word	0x05000042


	//   ....[59]....
        /*0124*/ 	.word	0x05000042


	//   ....[60]....
        /*0128*/ 	.word	0x05000042


	//   ....[61]....
        /*012c*/ 	.word	0x05000042


	//   ....[62]....
        /*0130*/ 	.word	0x05000042


	//   ....[63]....
        /*0134*/ 	.word	0x05000042


	//   ....[64]....
        /*0138*/ 	.word	0x05000042


	//   ....[65]....
        /*013c*/ 	.word	0x05000042


	//   ....[66]....
        /*0140*/ 	.word	0x05000042


	//   ....[67]....
        /*0144*/ 	.word	0x05000042


	//   ....[68]....
        /*0148*/ 	.word	0x05000042


	//   ....[69]....
        /*014c*/ 	.word	0x05000042


	//   ....[70]....
        /*0150*/ 	.word	0x05000042


	//   ....[71]....
        /*0154*/ 	.word	0x05000042


	//   ....[72]....
        /*0158*/ 	.word	0x05000042


	//   ....[73]....
        /*015c*/ 	.word	0x05000042


	//   ....[74]....
        /*0160*/ 	.word	0x05000042


	//   ....[75]....
        /*0164*/ 	.word	0x05000042


	//   ....[76]....
        /*0168*/ 	.word	0x05000042


	//   ....[77]....
        /*016c*/ 	.word	0x05000042


	//   ....[78]....
        /*0170*/ 	.word	0x05000042


	//   ....[79]....
        /*0174*/ 	.word	0x05000042


	//   ....[80]....
        /*0178*/ 	.word	0x05000042


	//   ....[81]....
        /*017c*/ 	.word	0x05000042


	//   ....[82]....
        /*0180*/ 	.word	0x05000042


	//   ....[83]....
        /*0184*/ 	.word	0x05000042


	//----- nvinfo : EIATTR_COOP_GROUP_INSTR_OFFSETS
	.align		4
.L_1907:
        /*0188*/ 	.byte	0x04, 0x28
        /*018a*/ 	.short	(.L_1909 - .L_1908)


	//   ....[0]....
.L_1908:
        /*018c*/ 	.word	0x000015f0


	//   ....[1]....
        /*0190*/ 	.word	0x00001b10


	//   ....[2]....
        /*0194*/ 	.word	0x000020a0


	//   ....[3]....
        /*0198*/ 	.word	0x00003000


	//   ....[4]....
        /*019c*/ 	.word	0x00003b10


	//   ....[5]....
        /*01a0*/ 	.word	0x00004360


	//   ....[6]....
        /*01a4*/ 	.word	0x00004370


	//   ....[7]....
        /*01a8*/ 	.word	0x000043b0


	//   ....[8]....
        /*01ac*/ 	.word	0x000043c0


	//   ....[9]....
        /*01b0*/ 	.word	0x00004400


	//   ....[10]....
        /*01b4*/ 	.word	0x00004410


	//   ....[11]....
        /*01b8*/ 	.word	0x00004450


	//   ....[12]....
        /*01bc*/ 	.word	0x00004460


	//   ....[13]....
        /*01c0*/ 	.word	0x000044a0


	//   ....[14]....
        /*01c4*/ 	.word	0x000044b0


	//   ....[15]....
        /*01c8*/ 	.word	0x00004560


	//   ....[16]....
        /*01cc*/ 	.word	0x00004570


	//   ....[17]....
        /*01d0*/ 	.word	0x00004580


	//   ....[18]....
        /*01d4*/ 	.word	0x00004590


	//   ....[19]....
        /*01d8*/ 	.word	0x00004a40


	//   ....[20]....
        /*01dc*/ 	.word	0x00004a50


	//   ....[21]....
        /*01e0*/ 	.word	0x00004a60


	//   ....[22]....
        /*01e4*/ 	.word	0x00004a70


	//   ....[23]....
        /*01e8*/ 	.word	0x00004ac0


	//   ....[24]....
        /*01ec*/ 	.word	0x00004ae0


	//   ....[25]....
        /*01f0*/ 	.word	0x00004b40


	//   ....[26]....
        /*01f4*/ 	.word	0x00004b50


	//   ....[27]....
        /*01f8*/ 	.word	0x00004ba0


	//   ....[28]....
        /*01fc*/ 	.word	0x00004bc0


	//   ....[29]....
        /*0200*/ 	.word	0x00004c10


	//   ....[30]....
        /*0204*/ 	.word	0x00004c30


	//   ....[31]....
        /*0208*/ 	.word	0x00004c90


	//   ....[32]....
        /*020c*/ 	.word	0x00004ca0


	//   ....[33]....
        /*0210*/ 	.word	0x00004cb0


	//   ....[34]....
        /*0214*/ 	.word	0x00004cc0


	//   ....[35]....
        /*0218*/ 	.word	0x000064e0


	//   ....[36]....
        /*021c*/ 	.word	0x000066b0


	//   ....[37]....
        /*0220*/ 	.word	0x00006880


	//   ....[38]....
        /*0224*/ 	.word	0x000069f0


	//   ....[39]....
        /*0228*/ 	.word	0x00006a10


	//   ....[40]....
        /*022c*/ 	.word	0x00006ee0


	//   ....[41]....
        /*0230*/ 	.word	0x000075c0


	//   ....[42]....
        /*0234*/ 	.word	0x00007a10


	//   ....[43]....
        /*0238*/ 	.word	0x00007a60


	//   ....[44]....
        /*023c*/ 	.word	0x00007ac0


	//   ....[45]....
        /*0240*/ 	.word	0x00007b10


	//   ....[46]....
        /*0244*/ 	.word	0x00007b30


	//   ....[47]....
        /*0248*/ 	.word	0x00007ca0


	//   ....[48]....
        /*024c*/ 	.word	0x00007ce0


	//   ....[49]....
        /*0250*/ 	.word	0x00007d40


	//   ....[50]....
        /*0254*/ 	.word	0x00007d90


	//   ....[51]....
        /*0258*/ 	.word	0x00007db0


	//   ....[52]....
        /*025c*/ 	.word	0x000080c0


	//   ....[53]....
        /*0260*/ 	.word	0x00008110


	//   ....[54]....
        /*0264*/ 	.word	0x00008190


	//   ....[55]....
        /*0268*/ 	.word	0x000081e0


	//   ....[56]....
        /*026c*/ 	.word	0x00008260


	//   ....[57]....
        /*0270*/ 	.word	0x000082b0


	//   ....[58]....
        /*0274*/ 	.word	0x00008330


	//   ....[59]....
        /*0278*/ 	.word	0x00008380


	//   ....[60]....
        /*027c*/ 	.word	0x00008400


	//   ....[61]....
        /*0280*/ 	.word	0x00008450


	//   ....[62]....
        /*0284*/ 	.word	0x000084e0


	//   ....[63]....
        /*0288*/ 	.word	0x00008580


	//   ....[64]....
        /*028c*/ 	.word	0x00008620


	//   ....[65]....
        /*0290*/ 	.word	0x000086e0


	//   ....[66]....
        /*0294*/ 	.word	0x00008710


	//   ....[67]....
        /*0298*/ 	.word	0x00008770


	//   ....[68]....
        /*029c*/ 	.word	0x00008820


	//   ....[69]....
        /*02a0*/ 	.word	0x00008870


	//   ....[70]....
        /*02a4*/ 	.word	0x00008920


	//   ....[71]....
        /*02a8*/ 	.word	0x00008970


	//   ....[72]....
        /*02ac*/ 	.word	0x00008a20


	//   ....[73]....
        /*02b0*/ 	.word	0x00008a70


	//   ....[74]....
        /*02b4*/ 	.word	0x00008b20


	//   ....[75]....
        /*02b8*/ 	.word	0x00008b70


	//   ....[76]....
        /*02bc*/ 	.word	0x00008c20


	//   ....[77]....
        /*02c0*/ 	.word	0x00008c70


	//   ....[78]....
        /*02c4*/ 	.word	0x00008d30


	//   ....[79]....
        /*02c8*/ 	.word	0x00008d80


	//   ....[80]....
        /*02cc*/ 	.word	0x00008db0


	//   ....[81]....
        /*02d0*/ 	.word	0x00008e30


	//   ....[82]....
        /*02d4*/ 	.word	0x00008e70


	//   ....[83]....
        /*02d8*/ 	.word	0x00008ec0


	//----- nvinfo : EIATTR_VRC_CTA_INIT_COUNT
	.align		4
.L_1909:
        /*02dc*/ 	.byte	0x02, 0x4a
	.zero		1
	.zero		1


	//----- nvinfo : EIATTR_EXIT_INSTR_OFFSETS
	.align		4
        /*02e0*/ 	.byte	0x04, 0x1c
        /*02e2*/ 	.short	(.L_1911 - .L_1910)


	//   ....[0]....
.L_1910:
        /*02e4*/ 	.word	0x00007ec0


	//   ....[1]....
        /*02e8*/ 	.word	0x00008060


	//----- nvinfo : EIATTR_MAX_THREADS
	.align		4
.L_1911:
        /*02ec*/ 	.byte	0x04, 0x05
        /*02ee*/ 	.short	(.L_1913 - .L_1912)
.L_1912:
        /*02f0*/ 	.word	0x00000040
        /*02f4*/ 	.word	0x00000001
        /*02f8*/ 	.word	0x00000001


	//----- nvinfo : EIATTR_CRS_STACK_SIZE
	.align		4
.L_1913:
        /*02fc*/ 	.byte	0x04, 0x1e
        /*02fe*/ 	.short	(.L_1915 - .L_1914)
.L_1914:
        /*0300*/ 	.word	0x00000000


	//----- nvinfo : EIATTR_CBANK_PARAM_SIZE
	.align		4
.L_1915:
        /*0304*/ 	.byte	0x03, 0x19
        /*0306*/ 	.short	0x01f0


	//----- nvinfo : EIATTR_PARAM_CBANK
	.align		4
        /*0308*/ 	.byte	0x04, 0x0a
        /*030a*/ 	.short	(.L_1917 - .L_1916)
	.align		4
.L_1916:
        /*030c*/ 	.word	index@(.nv.constant0._Z25selective_scan_bwd_kernelI32Selective_Scan_bwd_kernel_traitsILi64ELi16ELb0ELb1ELb1ELb0ELb0EN3c104HalfEfEEv12SSMParamsBwd)
        /*0310*/ 	.short	0x0380
        /*0312*/ 	.short	0x01f0


	//----- nvinfo : EIATTR_SW_WAR
	.align		4
.L_1917:
        /*0314*/ 	.byte	0x04, 0x36
        /*0316*/ 	.short	(.L_1919 - .L_1918)
.L_1918:
        /*0318*/ 	.word	0x00000008
.L_1919:


//--------------------- .nv.info._Z25selective_scan_bwd_kernelI32Selective_Scan_bwd_kernel_traitsILi64ELi16ELb0ELb1ELb1ELb0ELb1EN3c104HalfEfEEv12SSMParamsBwd --------------------------
	.section	.nv.info._Z25selective_scan_bwd_kernelI32Selective_Scan_bwd_kernel_traitsILi64ELi16ELb0ELb1ELb1ELb0ELb1EN3c104HalfEfEEv12SSMParamsBwd,"",@"SHT_CUDA_INFO"
	.sectionflags	@""
	.align	4


	//----- nvinfo : EIATTR_CUDA_API_VERSION
	.align		4
        /*0000*/ 	.byte	0x04, 0x37
        /*0002*/ 	.short	(.L_1921 - .L_1920)
.L_1920:
        /*0004*/ 	.word	0x00000082


	//----- nvinfo : EIATTR_KPARAM_INFO
	.align		4
.L_1921:
        /*0008*/ 	.byte	0x04, 0x17
        /*000a*/ 	.short	(.L_1923 - .L_1922)
.L_1922:
        /*000c*/ 	.word	0x00000000
        /*0010*/ 	.short	0x0000
        /*0012*/ 	.short	0x0000
        /*0014*/ 	.byte	0x00, 0xf0, 0xc1, 0x07


	//----- nvinfo : EIATTR_SPARSE_MMA_MASK
	.align		4
.L_1923:
        /*0018*/ 	.byte	0x03, 0x50
        /*001a*/ 	.short	0x0000


	//----- nvinfo : EIATTR_MAXREG_COUNT
	.align		4
        /*001c*/ 	.byte	0x03, 0x1b
        /*001e*/ 	.short	0x00ff


	//----- nvinfo : EIATTR_NUM_BARRIERS
	.align		4
        /*0020*/ 	.byte	0x02, 0x4c
        /*0022*/ 	.byte	0x01
	.zero		1


	//----- nvinfo : EIATTR_MERCURY_ISA_VERSION
	.align		4
        /*0024*/ 	.byte	0x03, 0x5f
        /*0026*/ 	.short	0x0101


	//----- nvinfo : EIATTR_INT_WARP_WIDE_INSTR_OFFSETS
	.align		4
        /*0028*/ 	.byte	0x04, 0x31
        /*002a*/ 	.short	(.L_1925 - .L_1924)


	//   ....[0]....
.L_1924:
        /*002c*/ 	.word	0x00006d40


	//   ....[1]....
        /*0030*/ 	.word	0x00007450


	//----- nvinfo : EIATTR_COOP_GROUP_MASK_REGIDS
	.align		4
.L_1925:
        /*0034*/ 	.byte	0x04, 0x29
        /*0036*/ 	.short	(.L_1927 - .L_1926)


	//   ....[0]....
.L_1926:
        /*0038*/ 	.word	0xffffffff


	//   ....[1]....
        /*003c*/ 	.word	0xffffffff


	//   ....[2]....
        /*0040*/ 	.word	0xffffffff


	//   ....[3]....
        /*0044*/ 	.word	0xffffffff


	//   ....[4]....
        /*0048*/ 	.word	0xffffffff


	//   ....[5]....
        /*004c*/ 	.word	0xffffffff


	//   ....[6]....
        /*0050*/ 	.word	0xffffffff


	//   ....[7]....
        /*0054*/ 	.word	0xffffffff


	//   ....[8]....
        /*0058*/ 	.word	0xffffffff


	//   ....[9]....
        /*005c*/ 	.word	0xffffffff


	//   ....[10]....
        /*0060*/ 	.word	0xffffffff


	//   ....[11]....
        /*0064*/ 	.word	0xffffffff


	//   ....[12]....
        /*0068*/ 	.word	0xffffffff


	//   ....[13]....
        /*006c*/ 	.word	0xffffffff


	//   ....[14]....
        /*0070*/ 	.word	0xffffffff


	//   ....[15]....
        /*0074*/ 	.word	0xffffffff


	//   ....[16]....
        /*0078*/ 	.word	0xffffffff


	//   ....[17]....
        /*007c*/ 	.word	0xffffffff


	//   ....[18]....
        /*0080*/ 	.word	0xffffffff


	//   ....[19]....
        /*0084*/ 	.word	0xffffffff


	//   ....[20]....
        /*0088*/ 	.word	0xffffffff


	//   ....[21]....
        /*008c*/ 	.word	0xffffffff


	//   ....[22]....
        /*0090*/ 	.word	0xffffffff


	//   ....[23]....
        /*0094*/ 	.word	0xffffffff


	//   ....[24]....
        /*0098*/ 	.word	0xffffffff


	//   ....[25]....
        /*009c*/ 	.word	0xffffffff


	//   ....[26]....
        /*00a0*/ 	.word	0xffffffff


	//   ....[27]....
        /*00a4*/ 	.word	0xffffffff


	//   ....[28]....
        /*00a8*/ 	.word	0xffffffff


	//   ....[29]....
        /*00ac*/ 	.word	0xffffffff


	//   ....[30]....
        /*00b0*/ 	.word	0xffffffff


	//   ....[31]....
        /*00b4*/ 	.word	0xffffffff


	//   ....[32]....
        /*00b8*/ 	.word	0xffffffff


	//   ....[33]....
        /*00bc*/ 	.word	0xffffffff


	//   ....[34]....
        /*00c0*/ 	.word	0xffffffff


	//   ....[35]....
        /*00c4*/ 	.word	0xffffffff


	//   ....[36]....
        /*00c8*/ 	.word	0xffffffff


	//   ....[37]....
        /*00cc*/ 	.word	0xffffffff


	//   ....[38]....
        /*00d0*/ 	.word	0xffffffff


	//   ....[39]....
        /*00d4*/ 	.word	0xffffffff


	//   ....[40]....
        /*00d8*/ 	.word	0xffffffff


	//   ....[41]....
        /*00dc*/ 	.word	0xffffffff


	//   ....[42]....
        /*00e0*/ 	.word	0xffffffff


	//   ....[43]....
        /*00e4*/ 	.word	0xffffffff


	//   ....[44]....
        /*00e8*/ 	.word	0xffffffff


	//   ....[45]....
        /*00ec*/ 	.word	0xffffffff


	//   ....[46]....
        /*00f0*/ 	.word	0xffffffff


	//   ....[47]....
        /*00f4*/ 	.word	0xffffffff


	//   ....[48]....
        /*00f8*/ 	.word	0xffffffff


	//   ....[49]....
        /*00fc*/ 	.word	0xffffffff


	//   ....[50]....
        /*0100*/ 	.word	0xffffffff


	//   ....[51]....
        /*0104*/ 	.word	0xffffffff


	//   ....[52]....
        /*0108*/ 	.word	0xffffffff


	//   ....[53]....
        /*010c*/ 	.word	0xffffffff


	//   ....[54]....
        /*0110*/ 	.word	0xffffffff


	//   ....[55]....
        /*0114*/ 	.word	0xffffffff


	//   ....[56]....
        /*0118*/ 	.word	0x05000042


	//   ....[57]....
        /*011c*/ 	.word	0x05000042


	//   ....[58]....
        /*0120*/ 	.word	0x05000042


	//   ....[59]....
        /*0124*/ 	.word	0x05000042


	//   ....[60]....
        /*0128*/ 	.word	0x05000042


	//   ....[61]....
        /*012c*/ 	.word	0x05000042


	//   ....[62]....
        /*0130*/ 	.word	0x05000042


	//   ....[63]....
        /*0134*/ 	.word	0x05000042


	//   ....[64]....
        /*0138*/ 	.word	0x05000042


	//   ....[65]....
        /*013c*/ 	.word	0x05000042


	//   ....[66]....
        /*0140*/ 	.word	0x05000042


	//   ....[67]....
        /*0144*/ 	.word	0x05000042


	//   ....[68]....
        /*0148*/ 	.word	0x05000042


	//   ....[69]....
        /*014c*/ 	.word	0x05000042


	//   ....[70]....
        /*0150*/ 	.word	0x05000042


	//   ....[71]....
        /*0154*/ 	.word	0x05000042


	//   ....[72]....
        /*0158*/ 	.word	0x05000042


	//   ....[73]....
        /*015c*/ 	.word	0x05000042


	//   ....[74]....
        /*0160*/ 	.word	0x05000042


	//   ....[75]....
        /*0164*/ 	.word	0x05000042


	//   ....[76]....
        /*0168*/ 	.word	0x05000042


	//   ....[77]....
        /*016c*/ 	.word	0x05000042


	//   ....[78]....
        /*0170*/ 	.word	0x05000042


	//   ....[79]....
        /*0174*/ 	.word	0x05000042


	//   ....[80]....
        /*0178*/ 	.word	0x05000042


	//   ....[81]....
        /*017c*/ 	.word	0x05000042


	//   ....[82]....
        /*0180*/ 	.word	0x05000042


	//   ....[83]....
        /*0184*/ 	.word	0x05000042


	//   ....[84]....
        /*0188*/ 	.word	0x05000042


	//   ....[85]....
        /*018c*/ 	.word	0x05000042


	//   ....[86]....
        /*0190*/ 	.word	0x05000042


	//   ....[87]....
        /*0194*/ 	.word	0x05000042


	//----- nvinfo : EIATTR_COOP_GROUP_INSTR_OFFSETS
	.align		4
.L_1927:
        /*0198*/ 	.byte	0x04, 0x28
        /*019a*/ 	.short	(.L_1929 - .L_1928)


	//   ....[0]....
.L_1928:
        /*019c*/ 	.word	0x000017b0


	//   ....[1]....
        /*01a0*/ 	.word	0x00001d40


	//   ....[2]....
        /*01a4*/ 	.word	0x000021e0


	//   ....[3]....
        /*01a8*/ 	.word	0x00002730


	//   ....[4]....
        /*01ac*/ 	.word	0x00002eb0


	//   ....[5]....
        /*01b0*/ 	.word	0x00003a70


	//   ....[6]....
        /*01b4*/ 	.word	0x00004420


	//   ....[7]....
        /*01b8*/ 	.word	0x00005630


	//   ....[8]....
        /*01bc*/ 	.word	0x00006130


	//   ....[9]....
        /*01c0*/ 	.word	0x00006930


	//   ....[10]....
        /*01c4*/ 	.word	0x00006940


	//   ....[11]....
        /*01c8*/ 	.word	0x00006980


	//   ....[12]....
        /*01cc*/ 	.word	0x00006990


	//   ....[13]....
        /*01d0*/ 	.word	0x000069d0


	//   ....[14]....
        /*01d4*/ 	.word	0x000069e0


	//   ....[15]....
        /*01d8*/ 	.word	0x00006a20


	//   ....[16]....
        /*01dc*/ 	.word	0x00006a30


	//   ....[17]....
        /*01e0*/ 	.word	0x00006a70


	//   ....[18]....
        /*01e4*/ 	.word	0x00006a80


	//   ....[19]....
        /*01e8*/ 	.word	0x00006b30


	//   ....[20]....
        /*01ec*/ 	.word	0x00006b40


	//   ....[21]....
        /*01f0*/ 	.word	0x00006b50


	//   ....[22]....
        /*01f4*/ 	.word	0x00006b60


	//   ....[23]....
        /*01f8*/ 	.word	0x00007010


	//   ....[24]....
        /*01fc*/ 	.word	0x00007020


	//   ....[25]....
        /*0200*/ 	.word	0x00007030


	//   ....[26]....
        /*0204*/ 	.word	0x00007040


	//   ....[27]....
        /*0208*/ 	.word	0x000070a0


	//   ....[28]....
        /*020c*/ 	.word	0x000070b0


	//   ....[29]....
        /*0210*/ 	.word	0x00007100


	//   ....[30]....
        /*0214*/ 	.word	0x00007120


	//   ....[31]....
        /*0218*/ 	.word	0x00007180


	//   ....[32]....
        /*021c*/ 	.word	0x00007190


	//   ....[33]....
        /*0220*/ 	.word	0x000071e0


	//   ....[34]....
        /*0224*/ 	.word	0x00007200


	//   ....[35]....
        /*0228*/ 	.word	0x00007260


	//   ....[36]....
        /*022c*/ 	.word	0x00007270


	//   ....[37]....
        /*0230*/ 	.word	0x00007280


	//   ....[38]....
        /*0234*/ 	.word	0x00007290


	//   ....[39]....
        /*0238*/ 	.word	0x00008920


	//   ....[40]....
        /*023c*/ 	.word	0x00008af0


	//   ....[41]....
        /*0240*/ 	.word	0x00008cc0


	//   ....[42]....
        /*0244*/ 	.word	0x00008e90


	//   ....[43]....
        /*0248*/ 	.word	0x00008fe0


	//   ....[44]....
        /*024c*/ 	.word	0x00009450


	//   ....[45]....
        /*0250*/ 	.word	0x00009ba0


	//   ....[46]....
        /*0254*/ 	.word	0x00009fc0


	//   ....[47]....
        /*0258*/ 	.word	0x0000a000


	//   ....[48]....
        /*025c*/ 	.word	0x0000a060


	//   ....[49]....
        /*0260*/ 	.word	0x0000a0c0


	//   ....[50]....
        /*0264*/ 	.word	0x0000a0e0


	//   ....[51]....
        /*0268*/ 	.word	0x0000a250


	//   ....[52]....
        /*026c*/ 	.word	0x0000a280


	//   ....[53]....
        /*0270*/ 	.word	0x0000a2e0


	//   ....[54]....
        /*0274*/ 	.word	0x0000a340


	//   ....[55]....
        /*0278*/ 	.word	0x0000a360


	//   ....[56]....
        /*027c*/ 	.word	0x0000a670


	//   ....[57]....
        /*0280*/ 	.word	0x0000a6c0


	//   ....[58]....
        /*0284*/ 	.word	0x0000a740


	//   ....[59]....
        /*0288*/ 	.word	0x0000a790


	//   ....[60]....
        /*028c*/ 	.word	0x0000a810


	//   ....[61]....
        /*0290*/ 	.word	0x0000a860


	//   ....[62]....
        /*0294*/ 	.word	0x0000a8e0


	//   ....[63]....
        /*0298*/ 	.word	0x0000a930


	//   ....[64]....
        /*029c*/ 	.word	0x0000a9b0


	//   ....[65]....
        /*02a0*/ 	.word	0x0000aa00


	//   ....[66]....
        /*02a4*/ 	.word	0x0000aa90


	//   ....[67]....
        /*02a8*/ 	.word	0x0000ab30


	//   ....[68]....
        /*02ac*/ 	.word	0x0000abd0


	//   ....[69]....
        /*02b0*/ 	.word	0x0000ac90


	//   ....[70]....
        /*02b4*/ 	.word	0x0000acc0


	//   ....[71]....
        /*02b8*/ 	.word	0x0000ad20


	//   ....[72]....
        /*02bc*/ 	.word	0x0000add0


	//   ....[73]....
        /*02c0*/ 	.word	0x0000ae20


	//   ....[74]....
        /*02c4*/ 	.word	0x0000aed0


	//   ....[75]....
        /*02c8*/ 	.word	0x0000af20


	//   ....[76]....
        /*02cc*/ 	.word	0x0000afd0


	//   ....[77]....
        /*02d0*/ 	.word	0x0000b020


	//   ....[78]....
        /*02d4*/ 	.word	0x0000b0d0


	//   ....[79]....
        /*02d8*/ 	.word	0x0000b120


	//   ....[80]....
        /*02dc*/ 	.word	0x0000b1d0


	//   ....[81]....
        /*02e0*/ 	.word	0x0000b220


	//   ....[82]....
        /*02e4*/ 	.word	0x0000b2e0


	//   ....[83]....
        /*02e8*/ 	.word	0x0000b330


	//   ....[84]....
        /*02ec*/ 	.word	0x0000b360


	//   ....[85]....
        /*02f0*/ 	.word	0x0000b3e0


	//   ....[86]....
        /*02f4*/ 	.word	0x0000b420


	//   ....[87]....
        /*02f8*/ 	.word	0x0000b470


	//----- nvinfo : EIATTR_VRC_CTA_INIT_COUNT
	.align		4
.L_1929:
        /*02fc*/ 	.byte	0x02, 0x4a
	.zero		1
	.zero		1


	//----- nvinfo : EIATTR_EXIT_INSTR_OFFSETS
	.align		4
        /*0300*/ 	.byte	0x04, 0x1c
        /*0302*/ 	.short	(.L_1931 - .L_1930)


	//   ....[0]....
.L_1930:
        /*0304*/ 	.word	0x0000a470


	//   ....[1]....
        /*0308*/ 	.word	0x0000a610


	//----- nvinfo : EIATTR_MAX_THREADS
	.align		4
.L_1931:
        /*030c*/ 	.byte	0x04, 0x05
        /*030e*/ 	.short	(.L_1933 - .L_1932)
.L_1932:
        /*0310*/ 	.word	0x00000040
        /*0314*/ 	.word	0x00000001
        /*0318*/ 	.word	0x00000001


	//----- nvinfo : EIATTR_CRS_STACK_SIZE
	.align		4
.L_1933:
        /*031c*/ 	.byte	0x04, 0x1e
        /*031e*/ 	.short	(.L_1935 - .L_1934)
.L_1934:
        /*0320*/ 	.word	0x00000000


	//----- nvinfo : EIATTR_CBANK_PARAM_SIZE
	.align		4
.L_1935:
        /*0324*/ 	.byte	0x03, 0x19
        /*0326*/ 	.short	0x01f0


	//----- nvinfo : EIATTR_PARAM_CBANK
	.align		4
        /*0328*/ 	.byte	0x04, 0x0a
        /*032a*/ 	.short	(.L_1937 - .L_1936)
	.align		4
.L_1936:
        /*032c*/ 	.word	index@(.nv.constant0._Z25selective_scan_bwd_kernelI32Selective_Scan_bwd_kernel_traitsILi64ELi16ELb0ELb1ELb1ELb0ELb1EN3c104HalfEfEEv12SSMParamsBwd)
        /*0330*/ 	.short	0x0380
        /*0332*/ 	.short	0x01f0


	//----- nvinfo : EIATTR_SW_WAR
	.align		4
.L_1937:
        /*0334*/ 	.byte	0x04, 0x36
        /*0336*/ 	.short	(.L_1939 - .L_1938)
.L_1938:
        /*0338*/ 	.word	0x00000008
.L_1939:


//--------------------- .nv.info._Z25selective_scan_bwd_kernelI32Selective_Scan_bwd_kernel_traitsILi64ELi16ELb0ELb1ELb1ELb1ELb0EN3c104HalfEfEEv12SSMParamsBwd --------------------------
	.section	.nv.info._Z25selective_scan_bwd_kernelI32Selective_Scan_bwd_kernel_traitsILi64ELi16ELb0ELb1ELb1ELb1ELb0EN3c104HalfEfEEv12SSMParamsBwd,"",@"SHT_CUDA_INFO"
	.sectionflags	@""
	.align	4


	//----- nvinfo : EIATTR_CUDA_API_VERSION
	.align		4
        /*0000*/ 	.byte	0x04, 0x37
        /*0002*/ 	.short	(.L_1941 - .L_1940)
.L_1940:
        /*0004*/ 	.word	0x00000082


	//----- nvinfo : EIATTR_KPARAM_INFO
	.align		4
.L_1941:
        /*0008*/ 	.byte	0x04, 0x17
        /*000a*/ 	.short	(.L_1943 - .L_1942)
.L_1942:
        /*000c*/ 	.word	0x00000000
        /*0010*/ 	.short	0x0000
        /*0012*/ 	.short	0x0000
        /*0014*/ 	.byte	0x00, 0xf0, 0xc1, 0x07


	//----- nvinfo : EIATTR_SPARSE_MMA_MASK
	.align		4
.L_1943:
        /*0018*/ 	.byte	0x03, 0x50
        /*001a*/ 	.short	0x0000


	//----- nvinfo : EIATTR_MAXREG_COUNT
	.align		4
        /*001c*/ 	.byte	0x03, 0x1b
        /*001e*/ 	.short	0x00ff


	//----- nvinfo : EIATTR_NUM_BARRIERS
	.align		4
        /*0020*/ 	.byte	0x02, 0x4c
        /*0022*/ 	.byte	0x01
	.zero		1


	//----- nvinfo : EIATTR_MERCURY_ISA_VERSION
	.align		4
        /*0024*/ 	.byte	0x03, 0x5f
        /*0026*/ 	.short	0x0101


	//----- nvinfo : EIATTR_INT_WARP_WIDE_INSTR_OFFSETS
	.align		4
        /*0028*/ 	.byte	0x04, 0x31
        /*002a*/ 	.short	(.L_1945 - .L_1944)


	//   ....[0]....
.L_1944:
        /*002c*/ 	.word	0x00006980


	//   ....[1]....
        /*0030*/ 	.word	0x00007090


	//----- nvinfo : EIATTR_COOP_GROUP_MASK_REGIDS
	.align		4
.L_1945:
        /*0034*/ 	.byte	0x04, 0x29
        /*0036*/ 	.short	(.L_1947 - .L_1946)


	//   ....[0]....
.L_1946:
        /*0038*/ 	.word	0xffffffff


	//   ....[1]....
        /*003c*/ 	.word	0xffffffff


	//   ....[2]....
        /*0040*/ 	.word	0xffffffff


	//   ....[3]....
        /*0044*/ 	.word	0xffffffff


	//   ....[4]....
        /*0048*/ 	.word	0xffffffff


	//   ....[5]....
        /*004c*/ 	.word	0xffffffff


	//   ....[6]....
        /*0050*/ 	.word	0xffffffff


	//   ....[7]....
        /*0054*/ 	.word	0xffffffff


	//   ....[8]....
        /*0058*/ 	.word	0xffffffff


	//   ....[9]....
        /*005c*/ 	.word	0xffffffff


	//   ....[10]....
        /*0060*/ 	.word	0xffffffff


	//   ....[11]....
        /*0064*/ 	.word	0xffffffff


	//   ....[12]....
        /*0068*/ 	.word	0xffffffff


	//   ....[13]....
        /*006c*/ 	.word	0xffffffff


	//   ....[14]....
        /*0070*/ 	.word	0xffffffff


	//   ....[15]....
        /*0074*/ 	.word	0xffffffff


	//   ....[16]....
        /*0078*/ 	.word	0xffffffff


	//   ....[17]....
        /*007c*/ 	.word	0xffffffff


	//   ....[18]....
        /*0080*/ 	.word	0xffffffff


	//   ....[19]....
        /*0084*/ 	.word	0xffffffff


	//   ....[20]....
        /*0088*/ 	.word	0xffffffff


	//   ....[21]....
        /*008c*/ 	.word	0xffffffff


	//   ....[22]....
        /*0090*/ 	.word	0xffffffff


	//   ....[23]....
        /*0094*/ 	.word	0xffffffff


	//   ....[24]....
        /*0098*/ 	.word	0xffffffff


	//   ....[25]....
        /*009c*/ 	.word	0xffffffff


	//   ....[26]....
        /*00a0*/ 	.word	0xffffffff


	//   ....[27]....
        /*00a4*/ 	.word	0xffffffff


	//   ....[28]....
        /*00a8*/ 	.word	0xffffffff


	//   ....[29]....
        /*00ac*/ 	.word	0xffffffff


	//   ....[30]....
        /*00b0*/ 	.word	0xffffffff


	//   ....[31]....
        /*00b4*/ 	.word	0xffffffff


	//   ....[32]....
        /*00b8*/ 	.word	0xffffffff


	//   ....[33]....
        /*00bc*/ 	.word	0xffffffff


	//   ....[34]....
        /*00c0*/ 	.word	0xffffffff


	//   ....[35]....
        /*00c4*/ 	.word	0xffffffff


	//   ....[36]....
        /*00c8*/ 	.word	0xffffffff


	//   ....[37]....
        /*00cc*/ 	.word	0xffffffff


	//   ....[38]....
        /*00d0*/ 	.word	0xffffffff


	//   ....[39]....
        /*00d4*/ 	.word	0xffffffff


	//   ....[40]....
        /*00d8*/ 	.word	0xffffffff


	//   ....[41]....
        /*00dc*/ 	.word	0xffffffff


	//   ....[42]....
        /*00e0*/ 	.word	0xffffffff


	//   ....[43]....
        /*00e4*/ 	.word	0xffffffff


	//   ....[44]....
        /*00e8*/ 	.word	0xffffffff


	//   ....[45]....
        /*00ec*/ 	.word	0xffffffff


	//   ....[46]....
        /*00f0*/ 	.word	0xffffffff


	//   ....[47]....
        /*00f4*/ 	.word	0xffffffff


	//   ....[48]....
        /*00f8*/ 	.word	0xffffffff


	//   ....[49]....
        /*00fc*/ 	.word	0xffffffff


	//   ....[50]....
        /*0100*/ 	.word	0xffffffff


	//   ....[51]....
        /*0104*/ 	.word	0xffffffff


	//   ....[52]....
        /*0108*/ 	.word	0xffffffff


	//   ....[53]....
        /*010c*/ 	.word	0x05000042


	//   ....[54]....
        /*0110*/ 	.word	0x05000042


	//   ....[55]....
        /*0114*/ 	.word	0x05000042


	//   ....[56]....
        /*0118*/ 	.word	0x05000042


	//   ....[57]....
        /*011c*/ 	.word	0x05000042


	//   ....[58]....
        /*0120*/ 	.word	0x05000042


	//   ....[59]....
        /*0124*/ 	.word	0x05000042


	//   ....[60]....
        /*0128*/ 	.word	0x05000042


	//   ....[61]....
        /*012c*/ 	.word	0x05000042


	//   ....[62]....
        /*0130*/ 	.word	0x05000042


	//   ....[63]....
        /*0134*/ 	.word	0x05000042


	//   ....[64]....
        /*0138*/ 	.word	0x05000042


	//   ....[65]....
        /*013c*/ 	.word	0x05000042


	//   ....[66]....
        /*0140*/ 	.word	0x05000042


	//   ....[67]....
        /*0144*/ 	.word	0x05000042


	//   ....[68]....
        /*0148*/ 	.word	0x05000042


	//   ....[69]....
        /*014c*/ 	.word	0x05000042


	//   ....[70]....
        /*0150*/ 	.word	0x05000042


	//   ....[71]....
        /*0154*/ 	.word	0x05000042


	//   ....[72]....
        /*0158*/ 	.word	0x05000042


	//   ....[73]....
        /*015c*/ 	.word	0x05000042


	//   ....[74]....
        /*0160*/ 	.word	0x05000042


	//   ....[75]....
        /*0164*/ 	.word	0x05000042


	//   ....[76]....
        /*0168*/ 	.word	0x05000042


	//   ....[77]....
        /*016c*/ 	.word	0x05000042


	//   ....[78]....
        /*0170*/ 	.word	0x05000042


	//   ....[79]....
        /*0174*/ 	.word	0x05000042


	//   ....[80]....
        /*0178*/ 	.word	0x05000042


	//   ....[81]....
        /*017c*/ 	.word	0x05000042


	//   ....[82]....
        /*0180*/ 	.word	0x05000042


	//   ....[83]....
        /*0184*/ 	.word	0x05000042


	//   ....[84]....
        /*0188*/ 	.word	0x05000042


	//----- nvinfo : EIATTR_COOP_GROUP_INSTR_OFFSETS
	.align		4
.L_1947:
        /*018c*/ 	.byte	0x04, 0x28
        /*018e*/ 	.short	(.L_1949 - .L_1948)


	//   ....[0]....
.L_1948:
        /*0190*/ 	.word	0x000015e0


	//   ....[1]....
        /*0194*/ 	.word	0x00001b10


	//   ....[2]....
        /*0198*/ 	.word	0x000020e0


	//   ....[3]....
        /*019c*/ 	.word	0x00005230


	//   ....[4]....
        /*01a0*/ 	.word	0x00005ad0


	//   ....[5]....
        /*01a4*/ 	.word	0x00006570


	//   ....[6]....
        /*01a8*/ 	.word	0x00006580


	//   ....[7]....
        /*01ac*/ 	.word	0x000065c0


	//   ....[8]....
        /*01b0*/ 	.word	0x000065d0


	//   ....[9]....
        /*01b4*/ 	.word	0x00006610


	//   ....[10]....
        /*01b8*/ 	.word	0x00006620


	//   ....[11]....
        /*01bc*/ 	.word	0x00006660


	//   ....[12]....
        /*01c0*/ 	.word	0x00006670


	//   ....[13]....
        /*01c4*/ 	.word	0x000066b0


	//   ....[14]....
        /*01c8*/ 	.word	0x000066c0


	//   ....[15]....
        /*01cc*/ 	.word	0x00006770


	//   ....[16]....
        /*01d0*/ 	.word	0x00006780


	//   ....[17]....
        /*01d4*/ 	.word	0x00006790


	//   ....[18]....
        /*01d8*/ 	.word	0x000067a0


	//   ....[19]....
        /*01dc*/ 	.word	0x00006c50


	//   ....[20]....
        /*01e0*/ 	.word	0x00006c60


	//   ....[21]....
        /*01e4*/ 	.word	0x00006c70


	//   ....[22]....
        /*01e8*/ 	.word	0x00006c80


	//   ....[23]....
        /*01ec*/ 	.word	0x00006cd0


	//   ....[24]....
        /*01f0*/ 	.word	0x00006cf0


	//   ....[25]....
        /*01f4*/ 	.word	0x00006d40


	//   ....[26]....
        /*01f8*/ 	.word	0x00006d60


	//   ....[27]....
        /*01fc*/ 	.word	0x00006db0


	//   ....[28]....
        /*0200*/ 	.word	0x00006dd0


	//   ....[29]....
        /*0204*/ 	.word	0x00006e20


	//   ....[30]....
        /*0208*/ 	.word	0x00006e40


	//   ....[31]....
        /*020c*/ 	.word	0x00006ea0


	//   ....[32]....
        /*0210*/ 	.word	0x00006eb0


	//   ....[33]....
        /*0214*/ 	.word	0x00006ec0


	//   ....[34]....
        /*0218*/ 	.word	0x00006ed0


	//   ....[35]....
        /*021c*/ 	.word	0x00008560


	//   ....[36]....
        /*0220*/ 	.word	0x00008730


	//   ....[37]....
        /*0224*/ 	.word	0x00008820


	//   ....[38]....
        /*0228*/ 	.word	0x000089f0


	//   ....[39]....
        /*022c*/ 	.word	0x00008bc0


	//   ....[40]....
        /*0230*/ 	.word	0x00009220


	//   ....[41]....
        /*0234*/ 	.word	0x00009a30


	//   ....[42]....
        /*0238*/ 	.word	0x0000a330


	//   ....[43]....
        /*023c*/ 	.word	0x0000a960


	//   ....[44]....
        /*0240*/ 	.word	0x0000a9a0


	//   ....[45]....
        /*0244*/ 	.word	0x0000aa00


	//   ....[46]....
        /*0248*/ 	.word	0x0000aa60


	//   ....[47]....
        /*024c*/ 	.word	0x0000aa80


	//   ....[48]....
        /*0250*/ 	.word	0x0000abf0


	//   ....[49]....
        /*0254*/ 	.word	0x0000ac20


	//   ....[50]....
        /*0258*/ 	.word	0x0000ac80


	//   ....[51]....
        /*025c*/ 	.word	0x0000ace0


	//   ....[52]....
        /*0260*/ 	.word	0x0000ad00


	//   ....[53]....
        /*0264*/ 	.word	0x0000b010


	//   ....[54]....
        /*0268*/ 	.word	0x0000b060


	//   ....[55]....
        /*026c*/ 	.word	0x0000b0e0


	//   ....[56]....
        /*0270*/ 	.word	0x0000b130


	//   ....[57]....
        /*0274*/ 	.word	0x0000b1b0


	//   ....[58]....
        /*0278*/ 	.word	0x0000b200


	//   ....[59]....
        /*027c*/ 	.word	0x0000b280


	//   ....[60]....
        /*0280*/ 	.word	0x0000b2d0


	//   ....[61]....
        /*0284*/ 	.word	0x0000b350


	//   ....[62]....
        /*0288*/ 	.word	0x0000b3a0


	//   ....[63]....
        /*028c*/ 	.word	0x0000b430


	//   ....[64]....
        /*0290*/ 	.word	0x0000b4d0


	//   ....[65]....
        /*0294*/ 	.word	0x0000b570


	//   ....[66]....
        /*0298*/ 	.word	0x0000b630


	//   ....[67]....
        /*029c*/ 	.word	0x0000b660


	//   ....[68]....
        /*02a0*/ 	.word	0x0000b6c0


	//   ....[69]....
        /*02a4*/ 	.word	0x0000b770


	//   ....[70]....
        /*02a8*/ 	.word	0x0000b7c0


	//   ....[71]....
        /*02ac*/ 	.word	0x0000b870


	//   ....[72]....
        /*02b0*/ 	.word	0x0000b8c0


	//   ....[73]....
        /*02b4*/ 	.word	0x0000b970


	//   ....[74]....
        /*02b8*/ 	.word	0x0000b9c0


	//   ....[75]....
        /*02bc*/ 	.word	0x0000ba70


	//   ....[76]....
        /*02c0*/ 	.word	0x0000bac0


	//   ....[77]....
        /*02c4*/ 	.word	0x0000bb70


	//   ....[78]....
        /*02c8*/ 	.word	0x0000bbc0


	//   ....[79]....
        /*02cc*/ 	.word	0x0000bc70


	//   ....[80]....
        /*02d0*/ 	.word	0x0000bcd0


	//   ....[81]....
        /*02d4*/ 	.word	0x0000bd00


	//   ....[82]....
        /*02d8*/ 	.word	0x0000bd80


	//   ....[83]....
        /*02dc*/ 	.word	0x0000bdc0


	//   ....[84]....
        /*02e0*/ 	.word	0x0000be10


	//----- nvinfo : EIATTR_VRC_CTA_INIT_COUNT
	.align		4
.L_1949:
        /*02e4*/ 	.byte	0x02, 0x4a
	.zero		1
	.zero		1


	//----- nvinfo : EIATTR_EXIT_INSTR_OFFSETS
	.align		4
        /*02e8*/ 	.byte	0x04, 0x1c
        /*02ea*/ 	.short	(.L_1951 - .L_1950)


	//   ....[0]....
.L_1950:
        /*02ec*/ 	.word	0x0000ae10


	//   ....[1]....
        /*02f0*/ 	.word	0x0000afb0


	//----- nvinfo : EIATTR_MAX_THREADS
	.align		4
.L_1951:
        /*02f4*/ 	.byte	0x04, 0x05
        /*02f6*/ 	.short	(.L_1953 - .L_1952)
.L_1952:
        /*02f8*/ 	.word	0x00000040
        /*02fc*/ 	.word	0x00000001
        /*0300*/ 	.word	0x00000001


	//----- nvinfo : EIATTR_CRS_STACK_SIZE
	.align		4
.L_1953:
        /*0304*/ 	.byte	0x04, 0x1e
        /*0306*/ 	.short	(.L_1955 - .L_1954)
.L_1954:
        /*0308*/ 	.word	0x00000000


	//----- nvinfo : EIATTR_CBANK_PARAM_SIZE
	.align		4
.L_1955:
        /*030c*/ 	.byte	0x03, 0x19
        /*030e*/ 	.short	0x01f0


	//----- nvinfo : EIATTR_PARAM_CBANK
	.align		4
        /*0310*/ 	.byte	0x04, 0x0a
        /*0312*/ 	.short	(.L_1957 - .L_1956)
	.align		4
.L_1956:
        /*0314*/ 	.word	index@(.nv.constant0._Z25selective_scan_bwd_kernelI32Selective_Scan_bwd_kernel_traitsILi64ELi16ELb0ELb1ELb1ELb1ELb0EN3c104HalfEfEEv12SSMParamsBwd)
        /*0318*/ 	.short	0x0380
        /*031a*/ 	.short	0x01f0


	//----- nvinfo : EIATTR_SW_WAR
	.align		4
.L_1957:
        /*031c*/ 	.byte	0x04, 0x36
        /*031e*/ 	.short	(.L_1959 - .L_1958)
.L_1958:
        /*0320*/ 	.word	0x00000008
.L_1959:


//--------------------- .nv.info._Z25selective_scan_bwd_kernelI32Selective_Scan_bwd_kernel_traitsILi64ELi16ELb0ELb1ELb1ELb1ELb1EN3c104HalfEfEEv12SSMParamsBwd --------------------------
	.section	.nv.info._Z25selective_scan_bwd_kernelI32Selective_Scan_bwd_kernel_traitsILi64ELi16ELb0ELb1ELb1ELb1ELb1EN3c104HalfEfEEv12SSMParamsBwd,"",@"SHT_CUDA_INFO"
	.sectionflags	@""
	.align	4


	//----- nvinfo : EIATTR_CUDA_API_VERSION
	.align		4
        /*0000*/ 	.byte	0x04, 0x37
        /*0002*/ 	.short	(.L_1961 - .L_1960)
.L_1960:
        /*0004*/ 	.word	0x00000082


	//----- nvinfo : EIATTR_KPARAM_INFO
	.align		4
.L_1961:
        /*0008*/ 	.byte	0x04, 0x17
        /*000a*/ 	.short	(.L_1963 - .L_1962)
.L_1962:
        /*000c*/ 	.word	0x00000000
        /*0010*/ 	.short	0x0000
        /*0012*/ 	.short	0x0000
        /*0014*/ 	.byte	0x00, 0xf0, 0xc1, 0x07


	//----- nvinfo : EIATTR_SPARSE_MMA_MASK
	.align		4
.L_1963:
        /*0018*/ 	.byte	0x03, 0x50
        /*001a*/ 	.short	0x0000


	//----- nvinfo : EIATTR_MAXREG_COUNT
	.align		4
        /*001c*/ 	.byte	0x03, 0x1b
        /*001e*/ 	.short	0x00ff


	//----- nvinfo : EIATTR_NUM_BARRIERS
	.align		4
        /*0020*/ 	.byte	0x02, 0x4c
        /*0022*/ 	.byte	0x01
	.zero		1


	//----- nvinfo : EIATTR_MERCURY_ISA_VERSION
	.align		4
        /*0024*/ 	.byte	0x03, 0x5f
        /*0026*/ 	.short	0x0101


	//----- nvinfo : EIATTR_INT_WARP_WIDE_INSTR_OFFSETS
	.align		4
        /*0028*/ 	.byte	0x04, 0x31
        /*002a*/ 	.short	(.L_1965 - .L_1964)


	//   ....[0]....
.L_1964:
        /*002c*/ 	.word	0x00009390


	//   ....[1]....
        /*0030*/ 	.word	0x00009ab0


	//----- nvinfo : EIATTR_COOP_GROUP_MASK_REGIDS
	.align		4
.L_1965:
        /*0034*/ 	.byte	0x04, 0x29
        /*0036*/ 	.short	(.L_1967 - .L_1966)


	//   ....[0]....
.L_1966:
        /*0038*/ 	.word	0xffffffff


	//   ....[1]....
        /*003c*/ 	.word	0xffffffff


	//   ....[2]....
        /*0040*/ 	.word	0xffffffff


	//   ....[3]....
        /*0044*/ 	.word	0xffffffff


	//   ....[4]....
        /*0048*/ 	.word	0xffffffff


	//   ....[5]....
        /*004c*/ 	.word	0xffffffff


	//   ....[6]....
        /*0050*/ 	.word	0xffffffff


	//   ....[7]....
        /*0054*/ 	.word	0xffffffff


	//   ....[8]....
        /*0058*/ 	.word	0xffffffff


	//   ....[9]....
        /*005c*/ 	.word	0xffffffff


	//   ....[10]....
        /*0060*/ 	.word	0xffffffff


	//   ....[11]....
        /*0064*/ 	.word	0xffffffff


	//   ....[12]....
        /*0068*/ 	.word	0xffffffff


	//   ....[13]....
        /*006c*/ 	.word	0xffffffff


	//   ....[14]....
        /*0070*/ 	.word	0xffffffff


	//   ....[15]....
        /*0074*/ 	.word	0xffffffff


	//   ....[16]....
        /*0078*/ 	.word	0xffffffff


	//   ....[17]....
        /*007c*/ 	.word	0xffffffff


	//   ....[18]....
        /*0080*/ 	.word	0xffffffff


	//   ....[19]....
        /*0084*/ 	.word	0xffffffff


	//   ....[20]....
        /*0088*/ 	.word	0xffffffff


	//   ....[21]....
        /*008c*/ 	.word	0xffffffff


	//   ....[22]....
        /*0090*/ 	.word	0xffffffff


	//   ....[23]....
        /*0094*/ 	.word	0xffffffff


	//   ....[24]....
        /*0098*/ 	.word	0xffffffff


	//   ....[25]....
        /*009c*/ 	.word	0xffffffff


	//   ....[26]....
        /*00a0*/ 	.word	0xffffffff


	//   ....[27]....
        /*00a4*/ 	.word	0xffffffff


	//   ....[28]....
        /*00a8*/ 	.word	0xffffffff


	//   ....[29]....
        /*00ac*/ 	.word	0xffffffff


	//   ....[30]....
        /*00b0*/ 	.word	0xffffffff


	//   ....[31]....
        /*00b4*/ 	.word	0xffffffff


	//   ....[32]....
        /*00b8*/ 	.word	0xffffffff


	//   ....[33]....
        /*00bc*/ 	.word	0xffffffff


	//   ....[34]....
        /*00c0*/ 	.word	0xffffffff


	//   ....[35]....
        /*00c4*/ 	.word	0xffffffff


	//   ....[36]....
        /*00c8*/ 	.word	0xffffffff


	//   ....[37]....
        /*00cc*/ 	.word	0xffffffff


	//   ....[38]....
        /*00d0*/ 	.word	0xffffffff


	//   ....[39]....
        /*00d4*/ 	.word	0xffffffff


	//   ....[40]....
        /*00d8*/ 	.word	0xffffffff


	//   ....[41]....
        /*00dc*/ 	.word	0xffffffff


	//   ....[42]....
        /*00e0*/ 	.word	0xffffffff


	//   ....[43]....
        /*00e4*/ 	.word	0xffffffff


	//   ....[44]....
        /*00e8*/ 	.word	0xffffffff


	//   ....[45]....
        /*00ec*/ 	.word	0xffffffff


	//   ....[46]....
        /*00f0*/ 	.word	0xffffffff


	//   ....[47]....
        /*00f4*/ 	.word	0xffffffff


	//   ....[48]....
        /*00f8*/ 	.word	0xffffffff


	//   ....[49]....
        /*00fc*/ 	.word	0xffffffff


	//   ....[50]....
        /*0100*/ 	.word	0xffffffff


	//   ....[51]....
        /*0104*/ 	.word	0xffffffff


	//   ....[52]....
        /*0108*/ 	.word	0xffffffff


	//   ....[53]....
        /*010c*/ 	.word	0xffffffff


	//   ....[54]....
        /*0110*/ 	.word	0xffffffff


	//   ....[55]....
        /*0114*/ 	.word	0xffffffff


	//   ....[56]....
        /*0118*/ 	.word	0xffffffff


	//   ....[57]....
        /*011c*/ 	.word	0x05000042


	//   ....[58]....
        /*0120*/ 	.word	0x05000042


	//   ....[59]....
        /*0124*/ 	.word	0x05000042


	//   ....[60]....
        /*0128*/ 	.word	0x05000042


	//   ....[61]....
        /*012c*/ 	.word	0x05000042


	//   ....[62]....
        /*0130*/ 	.word	0x05000042


	//   ....[63]....
        /*0134*/ 	.word	0x05000042


	//   ....[64]....
        /*0138*/ 	.word	0x05000042


	//   ....[65]....
        /*013c*/ 	.word	0x05000042


	//   ....[66]....
        /*0140*/ 	.word	0x05000042


	//   ....[67]....
        /*0144*/ 	.word	0x05000042


	//   ....[68]....
        /*0148*/ 	.word	0x05000042


	//   ....[69]....
        /*014c*/ 	.word	0x05000042


	//   ....[70]....
        /*0150*/ 	.word	0x05000042


	//   ....[71]....
        /*0154*/ 	.word	0x05000042


	//   ....[72]....
        /*0158*/ 	.word	0x05000042


	//   ....[73]....
        /*015c*/ 	.word	0x05000042


	//   ....[74]....
        /*0160*/ 	.word	0x05000042


	//   ....[75]....
        /*0164*/ 	.word	0x05000042


	//   ....[76]....
        /*0168*/ 	.word	0x05000042


	//   ....[77]....
        /*016c*/ 	.word	0x05000042


	//   ....[78]....
        /*0170*/ 	.word	0x05000042


	//   ....[79]....
        /*0174*/ 	.word	0x05000042


	//   ....[80]....
        /*0178*/ 	.word	0x05000042


	//   ....[81]....
        /*017c*/ 	.word	0x05000042


	//   ....[82]....
        /*0180*/ 	.word	0x05000042


	//   ....[83]....
        /*0184*/ 	.word	0x05000042


	//   ....[84]....
        /*0188*/ 	.word	0x05000042


	//   ....[85]....
        /*018c*/ 	.word	0x05000042


	//   ....[86]....
        /*0190*/ 	.word	0x05000042


	//   ....[87]....
        /*0194*/ 	.word	0x05000042


	//   ....[88]....
        /*0198*/ 	.word	0x05000042


	//----- nvinfo : EIATTR_COOP_GROUP_INSTR_OFFSETS
	.align		4
.L_1967:
        /*019c*/ 	.byte	0x04, 0x28
        /*019e*/ 	.short	(.L_1969 - .L_1968)


	//   ....[0]....
.L_1968:
        /*01a0*/ 	.word	0x00001600


	//   ....[1]....
        /*01a4*/ 	.word	0x00001d00


	//   ....[2]....
        /*01a8*/ 	.word	0x00002390


	//   ....[3]....
        /*01ac*/ 	.word	0x00004e90


	//   ....[4]....
        /*01b0*/ 	.word	0x00005590


	//   ....[5]....
        /*01b4*/ 	.word	0x00006230


	//   ....[6]....
        /*01b8*/ 	.word	0x00006be0


	//   ....[7]....
        /*01bc*/ 	.word	0x00007cb0


	//   ....[8]....
        /*01c0*/ 	.word	0x00008750


	//   ....[9]....
        /*01c4*/ 	.word	0x00008f90


	//   ....[10]....
        /*01c8*/ 	.word	0x00008fa0


	//   ....[11]....
        /*01cc*/ 	.word	0x00008fe0


	//   ....[12]....
        /*01d0*/ 	.word	0x00008ff0


	//   ....[13]....
        /*01d4*/ 	.word	0x00009030


	//   ....[14]....
        /*01d8*/ 	.word	0x00009040


	//   ....[15]....
        /*01dc*/ 	.word	0x00009080


	//   ....[16]....
        /*01e0*/ 	.word	0x00009090


	//   ....[17]....
        /*01e4*/ 	.word	0x000090d0


	//   ....[18]....
        /*01e8*/ 	.word	0x000090e0


	//   ....[19]....
        /*01ec*/ 	.word	0x00009190


	//   ....[20]....
        /*01f0*/ 	.word	0x000091a0


	//   ....[21]....
        /*01f4*/ 	.word	0x000091b0


	//   ....[22]....
        /*01f8*/ 	.word	0x000091c0


	//   ....[23]....
        /*01fc*/ 	.word	0x00009670


	//   ....[24]....
        /*0200*/ 	.word	0x00009680


	//   ....[25]....
        /*0204*/ 	.word	0x00009690


	//   ....[26]....
        /*0208*/ 	.word	0x000096a0


	//   ....[27]....
        /*020c*/ 	.word	0x000096f0


	//   ....[28]....
        /*0210*/ 	.word	0x00009710


	//   ....[29]....
        /*0214*/ 	.word	0x00009760


	//   ....[30]....
        /*0218*/ 	.word	0x00009780


	//   ....[31]....
        /*021c*/ 	.word	0x000097d0


	//   ....[32]....
        /*0220*/ 	.word	0x000097f0


	//   ....[33]....
        /*0224*/ 	.word	0x00009840


	//   ....[34]....
        /*0228*/ 	.word	0x00009860


	//   ....[35]....
        /*022c*/ 	.word	0x000098c0


	//   ....[36]....
        /*0230*/ 	.word	0x000098d0


	//   ....[37]....
        /*0234*/ 	.word	0x000098e0


	//   ....[38]....
        /*0238*/ 	.word	0x000098f0


	//   ....[39]....
        /*023c*/ 	.word	0x0000af90


	//   ....[40]....
        /*0240*/ 	.word	0x0000b160


	//   ....[41]....
        /*0244*/ 	.word	0x0000b2e0


	//   ....[42]....
        /*0248*/ 	.word	0x0000b4b0


	//   ....[43]....
        /*024c*/ 	.word	0x0000b600


	//   ....[44]....
        /*0250*/ 	.word	0x0000bc00


	//   ....[45]....
        /*0254*/ 	.word	0x0000c440


	//   ....[46]....
        /*0258*/ 	.word	0x0000cd50


	//   ....[47]....
        /*025c*/ 	.word	0x0000d370


	//   ....[48]....
        /*0260*/ 	.word	0x0000d3c0


	//   ....[49]....
        /*0264*/ 	.word	0x0000d420


	//   ....[50]....
        /*0268*/ 	.word	0x0000d470


	//   ....[51]....
        /*026c*/ 	.word	0x0000d490


	//   ....[52]....
        /*0270*/ 	.word	0x0000d600


	//   ....[53]....
        /*0274*/ 	.word	0x0000d630


	//   ....[54]....
        /*0278*/ 	.word	0x0000d690


	//   ....[55]....
        /*027c*/ 	.word	0x0000d6f0


	//   ....[56]....
        /*0280*/ 	.word	0x0000d710


	//   ....[57]....
        /*0284*/ 	.word	0x0000da20


	//   ....[58]....
        /*0288*/ 	.word	0x0000da70


	//   ....[59]....
        /*028c*/ 	.word	0x0000daf0


	//   ....[60]....
        /*0290*/ 	.word	0x0000db40


	//   ....[61]....
        /*0294*/ 	.word	0x0000dbc0


	//   ....[62]....
        /*0298*/ 	.word	0x0000dc10


	//   ....[63]....
        /*029c*/ 	.word	0x0000dc90


	//   ....[64]....
        /*02a0*/ 	.word	0x0000dce0


	//   ....[65]....
        /*02a4*/ 	.word	0x0000dd60


	//   ....[66]....
        /*02a8*/ 	.word	0x0000ddb0


	//   ....[67]....
        /*02ac*/ 	.word	0x0000de40


	//   ....[68]....
        /*02b0*/ 	.word	0x0000dee0


	//   ....[69]....
        /*02b4*/ 	.word	0x0000df80


	//   ....[70]....
        /*02b8*/ 	.word	0x0000e040


	//   ....[71]....
        /*02bc*/ 	.word	0x0000e070


	//   ....[72]....
        /*02c0*/ 	.word	0x0000e0d0


	//   ....[73]....
        /*02c4*/ 	.word	0x0000e180


	//   ....[74]....
        /*02c8*/ 	.word	0x0000e1d0


	//   ....[75]....
        /*02cc*/ 	.word	0x0000e280


	//   ....[76]....
        /*02d0*/ 	.word	0x0000e2d0


	//   ....[77]....
        /*02d4*/ 	.word	0x0000e380


	//   ....[78]....
        /*02d8*/ 	.word	0x0000e3d0


	//   ....[79]....
        /*02dc*/ 	.word	0x0000e480


	//   ....[80]....
        /*02e0*/ 	.word	0x0000e4d0


	//   ....[81]....
        /*02e4*/ 	.word	0x0000e580


	//   ....[82]....
        /*02e8*/ 	.word	0x0000e5d0


	//   ....[83]....
        /*02ec*/ 	.word	0x0000e680


	//   ....[84]....
        /*02f0*/ 	.word	0x0000e6e0


	//   ....[85]....
        /*02f4*/ 	.word	0x0000e710


	//   ....[86]....
        /*02f8*/ 	.word	0x0000e790


	//   ....[87]....
        /*02fc*/ 	.word	0x0000e7d0


	//   ....[88]....
        /*0300*/ 	.word	0x0000e820


	//----- nvinfo : EIATTR_VRC_CTA_INIT_COUNT
	.align		4
.L_1969:
        /*0304*/ 	.byte	0x02, 0x4a
	.zero		1
	.zero		1


	//----- nvinfo : EIATTR_EXIT_INSTR_OFFSETS
	.align		4
        /*0308*/ 	.byte	0x04, 0x1c
        /*030a*/ 	.short	(.L_1971 - .L_1970)


	//   ....[0]....
.L_1970:
        /*030c*/ 	.word	0x0000d820


	//   ....[1]....
        /*0310*/ 	.word	0x0000d9c0


	//----- nvinfo : EIATTR_MAX_THREADS
	.align		4
.L_1971:
        /*0314*/ 	.byte	0x04, 0x05
        /*0316*/ 	.short	(.L_1973 - .L_1972)
.L_1972:
        /*0318*/ 	.word	0x00000040
        /*031c*/ 	.word	0x00000001
        /*0320*/ 	.word	0x00000001


	//----- nvinfo : EIATTR_CRS_STACK_SIZE
	.align		4
.L_1973:
        /*0324*/ 	.byte	0x04, 0x1e
        /*0326*/ 	.short	(.L_1975 - .L_1974)
.L_1974:
        /*0328*/ 	.word	0x00000000


	//----- nvinfo : EIATTR_CBANK_PARAM_SIZE
	.align		4
.L_1975:
        /*032c*/ 	.byte	0x03, 0x19
        /*032e*/ 	.short	0x01f0


	//----- nvinfo : EIATTR_PARAM_CBANK
	.align		4
        /*0330*/ 	.byte	0x04, 0x0a
        /*0332*/ 	.short	(.L_1977 - .L_1976)
	.align		4
.L_1976:
        /*0334*/ 	.word	index@(.nv.constant0._Z25selective_scan_bwd_kernelI32Selective_Scan_bwd_kernel_traitsILi64ELi16ELb0ELb1ELb1ELb1ELb1EN3c104HalfEfEEv12SSMParamsBwd)
        /*0338*/ 	.short	0x0380
        /*033a*/ 	.short	0x01f0


	//----- nvinfo : EIATTR_SW_WAR
	.align		4
.L_1977:
        /*033c*/ 	.byte	0x04, 0x36
        /*033e*/ 	.short	(.L_1979 - .L_1978)
.L_1978:
        /*0340*/ 	.word	0x00000008
.L_1979:


//--------------------- .nv.info._Z25selective_scan_bwd_kernelI32Selective_Scan_bwd_kernel_traitsILi64ELi16ELb1ELb0ELb0ELb0ELb0EN3c104HalfEfEEv12SSMParamsBwd --------------------------
	.section	.nv.info._Z25selective_scan_bwd_kernelI32Selective_Scan_bwd_kernel_traitsILi64ELi16ELb1ELb0ELb0ELb0ELb0EN3c104HalfEfEEv12SSMParamsBwd,"",@"SHT_CUDA_INFO"
	.sectionflags	@""
	.align	4


	//----- nvinfo : EIATTR_CUDA_API_VERSION
	.align		4
        /*0000*/ 	.byte	0x04, 0x37
        /*0002*/ 	.short	(.L_1981 - .L_1980)
.L_1980:
        /*0004*/ 	.word	0x00000082


	//----- nvinfo : EIATTR_KPARAM_INFO
	.align		4
.L_1981:
        /*0008*/ 	.byte	0x04, 0x17
        /*000a*/ 	.short	(.L_1983 - .L_1982)
.L_1982:
        /*000c*/ 	.word	0x00000000
        /*0010*/ 	.short	0x0000
        /*0012*/ 	.short	0x0000
        /*0014*/ 	.byte	0x00, 0xf0, 0xc1, 0x07


	//----- nvinfo : EIATTR_SPARSE_MMA_MASK
	.align		4
.L_1983:
        /*0018*/ 	.byte	0x03, 0x50
        /*001a*/ 	.short	0x0000


	//----- nvinfo : EIATTR_MAXREG_COUNT
	.align		4
        /*001c*/ 	.byte	0x03, 0x1b
        /*001e*/ 	.short	0x00ff


	//----- nvinfo : EIATTR_NUM_BARRIERS
	.align		4
        /*0020*/ 	.byte	0x02, 0x4c
        /*0022*/ 	.byte	0x01
	.zero		1


	//----- nvinfo : EIATTR_MERCURY_ISA_VERSION
	.align		4
        /*0024*/ 	.byte	0x03, 0x5f
        /*0026*/ 	.short	0x0101


	//----- nvinfo : EIATTR_COOP_GROUP_MASK_REGIDS
	.align		4
        /*0028*/ 	.byte	0x04, 0x29
        /*002a*/ 	.short	(.L_1985 - .L_1984)


	//   ....[0]....
.L_1984:
        /*002c*/ 	.word	0xffffffff


	//   ....[1]....
        /*0030*/ 	.word	0xffffffff


	//   ....[2]....
        /*0034*/ 	.word	0xffffffff


	//   ....[3]....
        /*0038*/ 	.word	0xffffffff


	//   ....[4]....
        /*003c*/ 	.word	0xffffffff


	//   ....[5]....
        /*0040*/ 	.word	0xffffffff


	//   ....[6]....
        /*0044*/ 	.word	0xffffffff


	//   ....[7]....
        /*0048*/ 	.word	0xffffffff


	//   ....[8]....
        /*004c*/ 	.word	0xffffffff


	//   ....[9]....
        /*0050*/ 	.word	0xffffffff


	//   ....[10]....
        /*0054*/ 	.word	0xffffffff


	//   ....[11]....
        /*0058*/ 	.word	0xffffffff


	//   ....[12]....
        /*005c*/ 	.word	0xffffffff


	//   ....[13]....
        /*0060*/ 	.word	0xffffffff


	//   ....[14]....
        /*0064*/ 	.word	0xffffffff


	//   ....[15]....
        /*0068*/ 	.word	0xffffffff


	//   ....[16]....
        /*006c*/ 	.word	0xffffffff


	//   ....[17]....
        /*0070*/ 	.word	0xffffffff


	//   ....[18]....
        /*0074*/ 	.word	0xffffffff


	//   ....[19]....
        /*0078*/ 	.word	0xffffffff


	//   ....[20]....
        /*007c*/ 	.word	0xffffffff


	//   ....[21]....
        /*0080*/ 	.word	0xffffffff


	//   ....[22]....
        /*0084*/ 	.word	0xffffffff


	//   ....[23]....
        /*0088*/ 	.word	0xffffffff


	//   ....[24]....
        /*008c*/ 	.word	0xffffffff


	//   ....[25]....
        /*0090*/ 	.word	0xffffffff


	//   ....[26]....
        /*0094*/ 	.word	0xffffffff


	//   ....[27]....
        /*0098*/ 	.word	0xffffffff


	//   ....[28]....
        /*009c*/ 	.word	0xffffffff


	//   ....[29]....
        /*00a0*/ 	.word	0xffffffff


	//   ....[30]....
        /*00a4*/ 	.word	0xffffffff


	//   ....[31]....
        /*00a8*/ 	.word	0xffffffff


	//   ....[32]....
        /*00ac*/ 	.word	0xffffffff


	//   ....[33]....
        /*00b0*/ 	.word	0xffffffff


	//   ....[34]....
        /*00b4*/ 	.word	0xffffffff


	//   ....[35]....
        /*00b8*/ 	.word	0xffffffff


	//   ....[36]....
        /*00bc*/ 	.word	0xffffffff


	//   ....[37]....
        /*00c0*/ 	.word	0xffffffff


	//   ....[38]....
        /*00c4*/ 	.word	0xffffffff


	//   ....[39]....
        /*00c8*/ 	.word	0xffffffff


	//   ....[40]....
        /*00cc*/ 	.word	0xffffffff


	//   ....[41]....
        /*00d0*/ 	.word	0xffffffff


	//   ....[42]....
        /*00d4*/ 	.word	0xffffffff


	//   ....[43]....
        /*00d8*/ 	.word	0xffffffff


	//   ....[44]....
        /*00dc*/ 	.word	0xffffffff


	//   ....[45]....
        /*00e0*/ 	.word	0xffffffff


	//   ....[46]....
        /*00e4*/ 	.word	0xffffffff


	//   ....[47]....
        /*00e8*/ 	.word	0xffffffff


	//   ....[48]....
        /*00ec*/ 	.word	0xffffffff


	//   ....[49]....
        /*00f0*/ 	.word	0xffffffff


	//   ....[50]....
        /*00f4*/ 	.word	0xffffffff


	//   ....[51]....
        /*00f8*/ 	.word	0xffffffff


	//   ....[52]....
        /*00fc*/ 	.word	0xffffffff


	//   ....[53]....
        /*0100*/ 	.word	0xffffffff


	//   ....[54]....
        /*0104*/ 	.word	0xffffffff


	//   ....[55]....
        /*0108*/ 	.word	0x050000cf


	//   ....[56]....
        /*010c*/ 	.word	0x050000cf


	//   ....[57]....
        /*0110*/ 	.word	0x050000cf


	//   ....[58]....
        /*0114*/ 	.word	0x050000cf


	//   ....[59]....
        /*0118*/ 	.word	0x050000cf


	//   ....[60]....
        /*011c*/ 	.word	0x050000cf


	//   ....[61]....
        /*0120*/ 	.word	0x050000cf


	//   ....[62]....
        /*0124*/ 	.word	0x050000cf


	//   ....[63]....
        /*0128*/ 	.word	0x050000cf


	//   ....[64]....
        /*012c*/ 	.word	0x050000cf


	//   ....[65]....
        /*0130*/ 	.word	0x050000cf


	//   ....[66]....
        /*0134*/ 	.word	0x050000cf


	//   ....[67]....
        /*0138*/ 	.word	0x050000cf


	//   ....[68]....
        /*013c*/ 	.word	0x050000cf


	//   ....[69]....
        /*0140*/ 	.word	0x050000cf


	//   ....[70]....
        /*0144*/ 	.word	0x050000cf


	//   ....[71]....
        /*0148*/ 	.word	0x050000cf


	//   ....[72]....
        /*014c*/ 	.word	0x050000cf


	//   ....[73]....
        /*0150*/ 	.word	0x050000cf


	//   ....[74]....
        /*0154*/ 	.word	0x050000cf


	//   ....[75]....
        /*0158*/ 	.word	0x050000cf


	//   ....[76]....
        /*015c*/ 	.word	0x050000cf


	//   ....[77]....
        /*0160*/ 	.word	0x050000cf


	//   ....[78]....
        /*0164*/ 	.word	0x050000cf


	//   ....[79]....
        /*0168*/ 	.word	0x050000cf


	//   ....[80]....
        /*016c*/ 	.word	0x050000cf


	//   ....[81]....
        /*0170*/ 	.word	0x050000cf


	//   ....[82]....
        /*0174*/ 	.word	0x050000cf


	//   ....[83]....
        /*0178*/ 	.word	0x050000cf


	//   ....[84]....
        /*017c*/ 	.word	0x050000cf


	//   ....[85]....
        /*0180*/ 	.word	0x050000cf


	//   ....[86]....
        /*0184*/ 	.word	0x050000cf


	//----- nvinfo : EIATTR_COOP_GROUP_INSTR_OFFSETS
	.align		4
.L_1985:
        /*0188*/ 	.byte	0x04, 0x28
        /*018a*/ 	.short	(.L_1987 - .L_1986)


	//   ....[0]....
.L_1986:
        /*018c*/ 	.word	0x000007a0


	//   ....[1]....
        /*0190*/ 	.word	0x00000830


	//   ....[2]....
        /*0194*/ 	.word	0x00000a70


	//   ....[3]....
        /*0198*/ 	.word	0x00001a80


	//   ....[4]....
        /*019c*/ 	.word	0x00001a90


	//   ....[5]....
        /*01a0*/ 	.word	0x00001ad0


	//   ....[6]....
        /*01a4*/ 	.word	0x00001ae0


	//   ....[7]....
        /*01a8*/ 	.word	0x00001b20


	//   ....[8]....
        /*01ac*/ 	.word	0x00001b30


	//   ....[9]....
        /*01b0*/ 	.word	0x00001b70


	//   ....[10]....
        /*01b4*/ 	.word	0x00001b80


	//   ....[11]....
        /*01b8*/ 	.word	0x00001bc0


	//   ....[12]....
        /*01bc*/ 	.word	0x00001bd0


	//   ....[13]....
        /*01c0*/ 	.word	0x00001c70


	//   ....[14]....
        /*01c4*/ 	.word	0x00001c80


	//   ....[15]....
        /*01c8*/ 	.word	0x00001c90


	//   ....[16]....
        /*01cc*/ 	.word	0x00001ca0


	//   ....[17]....
        /*01d0*/ 	.word	0x00002100


	//   ....[18]....
        /*01d4*/ 	.word	0x00002130


	//   ....[19]....
        /*01d8*/ 	.word	0x00002140


	//   ....[20]....
        /*01dc*/ 	.word	0x00002190


	//   ....[21]....
        /*01e0*/ 	.word	0x000021b0


	//   ....[22]....
        /*01e4*/ 	.word	0x00002200


	//   ....[23]....
        /*01e8*/ 	.word	0x00002220


	//   ....[24]....
        /*01ec*/ 	.word	0x00002230


	//   ....[25]....
        /*01f0*/ 	.word	0x00002280


	//   ....[26]....
        /*01f4*/ 	.word	0x000022a0


	//   ....[27]....
        /*01f8*/ 	.word	0x000022f0


	//   ....[28]....
        /*01fc*/ 	.word	0x00002310


	//   ....[29]....
        /*0200*/ 	.word	0x00002360


	//   ....[30]....
        /*0204*/ 	.word	0x00002380


	//   ....[31]....
        /*0208*/ 	.word	0x00002390


	//   ....[32]....
        /*020c*/ 	.word	0x000023a0


	//   ....[33]....
        /*0210*/ 	.word	0x000029c0


	//   ....[34]....
        /*0214*/ 	.word	0x00002af0


	//   ....[35]....
        /*0218*/ 	.word	0x00002b80


	//   ....[36]....
        /*021c*/ 	.word	0x00002c70


	//   ....[37]....
        /*0220*/ 	.word	0x00002d30


	//   ....[38]....
        /*0224*/ 	.word	0x00002e20


	//   ....[39]....
        /*0228*/ 	.word	0x00002ee0


	//   ....[40]....
        /*022c*/ 	.word	0x00002fa0


	//   ....[41]....
        /*0230*/ 	.word	0x00002fd0


	//   ....[42]....
        /*0234*/ 	.word	0x00003010


	//   ....[43]....
        /*0238*/ 	.word	0x000033f0


	//   ....[44]....
        /*023c*/ 	.word	0x000036d0


	//   ....[45]....
        /*0240*/ 	.word	0x000037f0


	//   ....[46]....
        /*0244*/ 	.word	0x00003840


	//   ....[47]....
        /*0248*/ 	.word	0x000038a0


	//   ....[48]....
        /*024c*/ 	.word	0x000038f0


	//   ....[49]....
        /*0250*/ 	.word	0x00003910


	//   ....[50]....
        /*0254*/ 	.word	0x00003a30


	//   ....[51]....
        /*0258*/ 	.word	0x00003a60


	//   ....[52]....
        /*025c*/ 	.word	0x00003ac0


	//   ....[53]....
        /*0260*/ 	.word	0x00003b20


	//   ....[54]....
        /*0264*/ 	.word	0x00003b40


	//   ....[55]....
        /*0268*/ 	.word	0x00004120


	//   ....[56]....
        /*026c*/ 	.word	0x00004170


	//   ....[57]....
        /*0270*/ 	.word	0x000041f0


	//   ....[58]....
        /*0274*/ 	.word	0x00004240


	//   ....[59]....
        /*0278*/ 	.word	0x000042c0


	//   ....[60]....
        /*027c*/ 	.word	0x00004310


	//   ....[61]....
        /*0280*/ 	.word	0x00004390


	//   ....[62]....
        /*0284*/ 	.word	0x000043e0


	//   ....[63]....
        /*0288*/ 	.word	0x00004460


	//   ....[64]....
        /*028c*/ 	.word	0x000044b0


	//   ....[65]....
        /*0290*/ 	.word	0x00004540


	//   ....[66]....
        /*0294*/ 	.word	0x000045e0


	//   ....[67]....
        /*0298*/ 	.word	0x00004680


	//   ....[68]....
        /*029c*/ 	.word	0x00004740


	//   ....[69]....
        /*02a0*/ 	.word	0x00004770


	//   ....[70]....
        /*02a4*/ 	.word	0x000047d0


	//   ....[71]....
        /*02a8*/ 	.word	0x00004880


	//   ....[72]....
        /*02ac*/ 	.word	0x000048e0


	//   ....[73]....
        /*02b0*/ 	.word	0x00004980


	//   ....[74]....
        /*02b4*/ 	.word	0x000049d0


	//   ....[75]....
        /*02b8*/ 	.word	0x00004a70


	//   ....[76]....
        /*02bc*/ 	.word	0x00004ac0


	//   ....[77]....
        /*02c0*/ 	.word	0x00004b70


	//   ....[78]....
        /*02c4*/ 	.word	0x00004bc0


	//   ....[79]....
        /*02c8*/ 	.word	0x00004c70


	//   ....[80]....
        /*02cc*/ 	.word	0x00004cc0


	//   ....[81]....
        /*02d0*/ 	.word	0x00004d70


	//   ....[82]....
        /*02d4*/ 	.word	0x00004dd0


	//   ....[83]....
        /*02d8*/ 	.word	0x00004e00


	//   ....[84]....
        /*02dc*/ 	.word	0x00004e80


	//   ....[85]....
        /*02e0*/ 	.word	0x00004eb0


	//   ....[86]....
        /*02e4*/ 	.word	0x00004f20


	//----- nvinfo : EIATTR_VRC_CTA_INIT_COUNT
	.align		4
.L_1987:
        /*02e8*/ 	.byte	0x02, 0x4a
	.zero		1
	.zero		1


	//----- nvinfo : EIATTR_EXIT_INSTR_OFFSETS
	.align		4
        /*02ec*/ 	.byte	0x04, 0x1c
        /*02ee*/ 	.short	(.L_1989 - .L_1988)


	//   ....[0]....
.L_1988:
        /*02f0*/ 	.word	0x00003c30


	//   ....[1]....
        /*02f4*/ 	.word	0x000040c0


	//----- nvinfo : EIATTR_MAX_THREADS
	.align		4
.L_1989:
        /*02f8*/ 	.byte	0x04, 0x05
        /*02fa*/ 	.short	(.L_1991 - .L_1990)
.L_1990:
        /*02fc*/ 	.word	0x00000040
        /*0300*/ 	.word	0x00000001
        /*0304*/ 	.word	0x00000001


	//----- nvinfo : EIATTR_CRS_STACK_SIZE
	.align		4
.L_1991:
        /*0308*/ 	.byte	0x04, 0x1e
        /*030a*/ 	.short	(.L_1993 - .L_1992)
.L_1992:
        /*030c*/ 	.word	0x00000000


	//----- nvinfo : EIATTR_CBANK_PARAM_SIZE
	.align		4
.L_1993:
        /*0310*/ 	.byte	0x03, 0x19
        /*0312*/ 	.short	0x01f0


	//----- nvinfo : EIATTR_PARAM_CBANK
	.align		4
        /*0314*/ 	.byte	0x04, 0x0a
        /*0316*/ 	.short	(.L_1995 - .L_1994)
	.align		4
.L_1994:
        /*0318*/ 	.word	index@(.nv.constant0._Z25selective_scan_bwd_kernelI32Selective_Scan_bwd_kernel_traitsILi64ELi16ELb1ELb0ELb0ELb0ELb0EN3c104HalfEfEEv12SSMParamsBwd)
        /*031c*/ 	.short	0x0380
        /*031e*/ 	.short	0x01f0


	//----- nvinfo : EIATTR_SW_WAR
	.align		4
.L_1995:
        /*0320*/ 	.byte	0x04, 0x36
        /*0322*/ 	.short	(.L_1997 - .L_1996)
.L_1996:
        /*0324*/ 	.word	0x00000008
.L_1997:


//--------------------- .nv.info._Z25selective_scan_bwd_kernelI32Selective_Scan_bwd_kernel_traitsILi64ELi16ELb1ELb0ELb0ELb0ELb1EN3c104HalfEfEEv12SSMParamsBwd --------------------------
	.section	.nv.info._Z25selective_scan_bwd_kernelI32Selective_Scan_bwd_kernel_traitsILi64ELi16ELb1ELb0ELb0ELb0ELb1EN3c104HalfEfEEv12SSMParamsBwd,"",@"SHT_CUDA_INFO"
	.sectionflags	@""
	.align	4


	//----- nvinfo : EIATTR_CUDA_API_VERSION
	.align		4
        /*0000*/ 	.byte	0x04, 0x37
        /*0002*/ 	.short	(.L_1999 - .L_1998)
.L_1998:
        /*0004*/ 	.word	0x00000082


	//----- nvinfo : EIATTR_KPARAM_INFO
	.align		4
.L_1999:
        /*0008*/ 	.byte	0x04, 0x17
        /*000a*/ 	.short	(.L_2001 - .L_2000)
.L_2000:
        /*000c*/ 	.word	0x00000000
        /*0010*/ 	.short	0x0000
        /*0012*/ 	.short	0x0000
        /*0014*/ 	.byte	0x00, 0xf0, 0xc1, 0x07


	//----- nvinfo : EIATTR_SPARSE_MMA_MASK
	.align		4
.L_2001:
        /*0018*/ 	.byte	0x03, 0x50
        /*001a*/ 	.short	0x0000


	//----- nvinfo : EIATTR_MAXREG_COUNT
	.align		4
        /*001c*/ 	.byte	0x03, 0x1b
        /*001e*/ 	.short	0x00ff


	//----- nvinfo : EIATTR_NUM_BARRIERS
	.align		4
        /*0020*/ 	.byte	0x02, 0x4c
        /*0022*/ 	.byte	0x01
	.zero		1


	//----- nvinfo : EIATTR_MERCURY_ISA_VERSION
	.align		4
        /*0024*/ 	.byte	0x03, 0x5f
        /*0026*/ 	.short	0x0101


	//----- nvinfo : EIATTR_COOP_GROUP_MASK_REGIDS
	.align		4
        /*0028*/ 	.byte	0x04, 0x29
        /*002a*/ 	.short	(.L_2003 - .L_2002)


	//   ....[0]....
.L_2002:
        /*002c*/ 	.word	0xffffffff


	//   ....[1]....
        /*0030*/ 	.word	0xffffffff


	//   ....[2]....
        /*0034*/ 	.word	0xffffffff


	//   ....[3]....
        /*0038*/ 	.word	0xffffffff


	//   ....[4]....
        /*003c*/ 	.word	0xffffffff


	//   ....[5]....
        /*0040*/ 	.word	0xffffffff


	//   ....[6]....
        /*0044*/ 	.word	0xffffffff


	//   ....[7]....
        /*0048*/ 	.word	0xffffffff


	//   ....[8]....
        /*004c*/ 	.word	0xffffffff


	//   ....[9]....
        /*0050*/ 	.word	0xffffffff


	//   ....[10]....
        /*0054*/ 	.word	0xffffffff


	//   ....[11]....
        /*0058*/ 	.word	0xffffffff


	//   ....[12]....
        /*005c*/ 	.word	0xffffffff


	//   ....[13]....
        /*0060*/ 	.word	0xffffffff


	//   ....[14]....
        /*0064*/ 	.word	0xffffffff


	//   ....[15]....
        /*0068*/ 	.word	0xffffffff


	//   ....[16]....
        /*006c*/ 	.word	0xffffffff


	//   ....[17]....
        /*0070*/ 	.word	0xffffffff


	//   ....[18]....
        /*0074*/ 	.word	0xffffffff


	//   ....[19]....
        /*0078*/ 	.word	0xffffffff


	//   ....[20]....
        /*007c*/ 	.word	0xffffffff


	//   ....[21]....
        /*0080*/ 	.word	0xffffffff


	//   ....[22]....
        /*0084*/ 	.word	0xffffffff


	//   ....[23]....
        /*0088*/ 	.word	0xffffffff


	//   ....[24]....
        /*008c*/ 	.word	0xffffffff


	//   ....[25]....
        /*0090*/ 	.word	0xffffffff


	//   ....[26]....
        /*0094*/ 	.word	0xffffffff


	//   ....[27]....
        /*0098*/ 	.word	0xffffffff


	//   ....[28]....
        /*009c*/ 	.word	0xffffffff


	//   ....[29]....
        /*00a0*/ 	.word	0xffffffff


	//   ....[30]....
        /*00a4*/ 	.word	0xffffffff


	//   ....[31]....
        /*00a8*/ 	.word	0xffffffff


	//   ....[32]....
        /*00ac*/ 	.word	0xffffffff


	//   ....[33]....
        /*00b0*/ 	.word	0xffffffff


	//   ....[34]....
        /*00b4*/ 	.word	0xffffffff


	//   ....[35]....
        /*00b8*/ 	.word	0xffffffff


	//   ....[36]....
        /*00bc*/ 	.word	0xffffffff


	//   ....[37]....
        /*00c0*/ 	.word	0xffffffff


	//   ....[38]....
        /*00c4*/ 	.word	0xffffffff


	//   ....[39]....
        /*00c8*/ 	.word	0xffffffff


	//   ....[40]....
        /*00cc*/ 	.word	0xffffffff


	//   ....[41]....
        /*00d0*/ 	.word	0xffffffff


	//   ....[42]....
        /*00d4*/ 	.word	0xffffffff


	//   ....[43]....
        /*00d8*/ 	.word	0xffffffff


	//   ....[44]....
        /*00dc*/ 	.word	0xffffffff


	//   ....[45]....
        /*00e0*/ 	.word	0xffffffff


	//   ....[46]....
        /*00e4*/ 	.word	0xffffffff


	//   ....[47]....
        /*00e8*/ 	.word	0xffffffff


	//   ....[48]....
        /*00ec*/ 	.word	0xffffffff


	//   ....[49]....
        /*00f0*/ 	.word	0xffffffff


	//   ....[50]....
        /*00f4*/ 	.word	0xffffffff


	//   ....[51]....
        /*00f8*/ 	.word	0xffffffff


	//   ....[52]....
        /*00fc*/ 	.word	0xffffffff


	//   ....[53]....
        /*0100*/ 	.word	0xffffffff


	//   ....[54]....
        /*0104*/ 	.word	0xffffffff


	//   ....[55]....
        /*0108*/ 	.word	0xffffffff


	//   ....[56]....
        /*010c*/ 	.word	0xffffffff


	//   ....[57]....
        /*0110*/ 	.word	0xffffffff


	//   ....[58]....
        /*0114*/ 	.word	0xffffffff


	//   ....[59]....
        /*0118*/ 	.word	0x050000ce


	//   ....[60]....
        /*011c*/ 	.word	0x050000ce


	//   ....[61]....
        /*0120*/ 	.word	0x050000ce


	//   ....[62]....
        /*0124*/ 	.word	0x050000ce


	//   ....[63]....
        /*0128*/ 	.word	0x050000ce


	//   ....[64]....
        /*012c*/ 	.word	0x050000ce


	//   ....[65]....
        /*0130*/ 	.word	0x050000ce


	//   ....[66]....
        /*0134*/ 	.word	0x050000ce


	//   ....[67]....
        /*0138*/ 	.word	0x050000ce


	//   ....[68]....
        /*013c*/ 	.word	0x050000ce


	//   ....[69]....
        /*0140*/ 	.word	0x050000ce


	//   ....[70]....
        /*0144*/ 	.word	0x050000ce


	//   ....[71]....
        /*0148*/ 	.word	0x050000ce


	//   ....[72]....
        /*014c*/ 	.word	0x050000ce


	//   ....[73]....
        /*0150*/ 	.word	0x050000ce


	//   ....[74]....
        /*0154*/ 	.word	0x050000ce


	//   ....[75]....
        /*0158*/ 	.word	0x050000ce


	//   ....[76]....
        /*015c*/ 	.word	0x050000ce


	//   ....[77]....
        /*0160*/ 	.word	0x050000ce


	//   ....[78]....
        /*0164*/ 	.word	0x050000ce


	//   ....[79]....
        /*0168*/ 	.word	0x050000ce


	//   ....[80]....
        /*016c*/ 	.word	0x050000ce


	//   ....[81]....
        /*0170*/ 	.word	0x050000ce


	//   ....[82]....
        /*0174*/ 	.word	0x050000ce


	//   ....[83]....
        /*0178*/ 	.word	0x050000ce


	//   ....[84]....
        /*017c*/ 	.word	0x050000ce


	//   ....[85]....
        /*0180*/ 	.word	0x050000ce


	//   ....[86]....
        /*0184*/ 	.word	0x050000ce


	//   ....[87]....
        /*0188*/ 	.word	0x050000ce


	//   ....[88]....
        /*018c*/ 	.word	0x050000ce


	//   ....[89]....
        /*0190*/ 	.word	0x050000ce


	//   ....[90]....
        /*0194*/ 	.word	0x050000ce


	//----- nvinfo : EIATTR_COOP_GROUP_INSTR_OFFSETS
	.align		4
.L_2003:
        /*0198*/ 	.byte	0x04, 0x28
        /*019a*/ 	.short	(.L_2005 - .L_2004)


	//   ....[0]....
.L_2004:
        /*019c*/ 	.word	0x000007d0


	//   ....[1]....
        /*01a0*/ 	.word	0x00000860


	//   ....[2]....
        /*01a4*/ 	.word	0x000009d0


	//   ....[3]....
        /*01a8*/ 	.word	0x00000b00


	//   ....[4]....
        /*01ac*/ 	.word	0x00001340


	//   ....[5]....
        /*01b0*/ 	.word	0x00001bf0


	//   ....[6]....
        /*01b4*/ 	.word	0x00001f40


	//   ....[7]....
        /*01b8*/ 	.word	0x00002f00


	//   ....[8]....
        /*01bc*/ 	.word	0x00002f10


	//   ....[9]....
        /*01c0*/ 	.word	0x00002f50


	//   ....[10]....
        /*01c4*/ 	.word	0x00002f60


	//   ....[11]....
        /*01c8*/ 	.word	0x00002fa0


	//   ....[12]....
        /*01cc*/ 	.word	0x00002fb0


	//   ....[13]....
        /*01d0*/ 	.word	0x00002ff0


	//   ....[14]....
        /*01d4*/ 	.word	0x00003000


	//   ....[15]....
        /*01d8*/ 	.word	0x00003040


	//   ....[16]....
        /*01dc*/ 	.word	0x00003050


	//   ....[17]....
        /*01e0*/ 	.word	0x000030f0


	//   ....[18]....
        /*01e4*/ 	.word	0x00003100


	//   ....[19]....
        /*01e8*/ 	.word	0x00003110


	//   ....[20]....
        /*01ec*/ 	.word	0x00003120


	//   ....[21]....
        /*01f0*/ 	.word	0x00003580


	//   ....[22]....
        /*01f4*/ 	.word	0x000035b0


	//   ....[23]....
        /*01f8*/ 	.word	0x000035c0


	//   ....[24]....
        /*01fc*/ 	.word	0x00003610


	//   ....[25]....
        /*0200*/ 	.word	0x00003630


	//   ....[26]....
        /*0204*/ 	.word	0x00003680


	//   ....[27]....
        /*0208*/ 	.word	0x000036a0


	//   ....[28]....
        /*020c*/ 	.word	0x000036b0


	//   ....[29]....
        /*0210*/ 	.word	0x00003700


	//   ....[30]....
        /*0214*/ 	.word	0x00003720


	//   ....[31]....
        /*0218*/ 	.word	0x00003770


	//   ....[32]....
        /*021c*/ 	.word	0x00003790


	//   ....[33]....
        /*0220*/ 	.word	0x000037e0


	//   ....[34]....
        /*0224*/ 	.word	0x00003800


	//   ....[35]....
        /*0228*/ 	.word	0x00003810


	//   ....[36]....
        /*022c*/ 	.word	0x00003820


	//   ....[37]....
        /*0230*/ 	.word	0x00003eb0


	//   ....[38]....
        /*0234*/ 	.word	0x00003f90


	//   ....[39]....
        /*0238*/ 	.word	0x00004070


	//   ....[40]....
        /*023c*/ 	.word	0x00004160


	//   ....[41]....
        /*0240*/ 	.word	0x00004240


	//   ....[42]....
        /*0244*/ 	.word	0x00004330


	//   ....[43]....
        /*0248*/ 	.word	0x000043e0


	//   ....[44]....
        /*024c*/ 	.word	0x00004430


	//   ....[45]....
        /*0250*/ 	.word	0x00004450


	//   ....[46]....
        /*0254*/ 	.word	0x00004490


	//   ....[47]....
        /*0258*/ 	.word	0x00004830


	//   ....[48]....
        /*025c*/ 	.word	0x00004ad0


	//   ....[49]....
        /*0260*/ 	.word	0x00004c20


	//   ....[50]....
        /*0264*/ 	.word	0x00004c70


	//   ....[51]....
        /*0268*/ 	.word	0x00004cd0


	//   ....[52]....
        /*026c*/ 	.word	0x00004d20


	//   ....[53]....
        /*0270*/ 	.word	0x00004d40


	//   ....[54]....
        /*0274*/ 	.word	0x00004e60


	//   ....[55]....
        /*0278*/ 	.word	0x00004ea0


	//   ....[56]....
        /*027c*/ 	.word	0x00004f00


	//   ....[57]....
        /*0280*/ 	.word	0x00004f50


	//   ....[58]....
        /*0284*/ 	.word	0x00004f70


	//   ....[59]....
        /*0288*/ 	.word	0x00005550


	//   ....[60]....
        /*028c*/ 	.word	0x000055a0


	//   ....[61]....
        /*0290*/ 	.word	0x00005620


	//   ....[62]....
        /*0294*/ 	.word	0x00005670


	//   ....[63]....
        /*0298*/ 	.word	0x000056f0


	//   ....[64]....
        /*029c*/ 	.word	0x00005740


	//   ....[65]....
        /*02a0*/ 	.word	0x000057c0


	//   ....[66]....
        /*02a4*/ 	.word	0x00005810


	//   ....[67]....
        /*02a8*/ 	.word	0x00005890


	//   ....[68]....
        /*02ac*/ 	.word	0x000058e0


	//   ....[69]....
        /*02b0*/ 	.word	0x00005970


	//   ....[70]....
        /*02b4*/ 	.word	0x00005a10


	//   ....[71]....
        /*02b8*/ 	.word	0x00005ab0


	//   ....[72]....
        /*02bc*/ 	.word	0x00005b70


	//   ....[73]....
        /*02c0*/ 	.word	0x00005ba0


	//   ....[74]....
        /*02c4*/ 	.word	0x00005c00


	//   ....[75]....
        /*02c8*/ 	.word	0x00005cb0


	//   ....[76]....
        /*02cc*/ 	.word	0x00005d10


	//   ....[77]....
        /*02d0*/ 	.word	0x00005db0


	//   ....[78]....
        /*02d4*/ 	.word	0x00005e00


	//   ....[79]....
        /*02d8*/ 	.word	0x00005ea0


	//   ....[80]....
        /*02dc*/ 	.word	0x00005ef0


	//   ....[81]....
        /*02e0*/ 	.word	0x00005fa0


	//   ....[82]....
        /*02e4*/ 	.word	0x00005ff0


	//   ....[83]....
        /*02e8*/ 	.word	0x000060a0


	//   ....[84]....
        /*02ec*/ 	.word	0x000060f0


	//   ....[85]....
        /*02f0*/ 	.word	0x000061a0


	//   ....[86]....
        /*02f4*/ 	.word	0x00006200


	//   ....[87]....
        /*02f8*/ 	.word	0x00006230


	//   ....[88]....
        /*02fc*/ 	.word	0x000062b0


	//   ....[89]....
        /*0300*/ 	.word	0x000062e0


	//   ....[90]....
        /*0304*/ 	.word	0x00006350


	//----- nvinfo : EIATTR_VRC_CTA_INIT_COUNT
	.align		4
.L_2005:
        /*0308*/ 	.byte	0x02, 0x4a
	.zero		1
	.zero		1


	//----- nvinfo : EIATTR_EXIT_INSTR_OFFSETS
	.align		4
        /*030c*/ 	.byte	0x04, 0x1c
        /*030e*/ 	.short	(.L_2007 - .L_2006)


	//   ....[0]....
.L_2006:
        /*0310*/ 	.word	0x00005060


	//   ....[1]....
        /*0314*/ 	.word	0x000054f0


	//----- nvinfo : EIATTR_MAX_THREADS
	.align		4
.L_2007:
        /*0318*/ 	.byte	0x04, 0x05
        /*031a*/ 	.short	(.L_2009 - .L_2008)
.L_2008:
        /*031c*/ 	.word	0x00000040
        /*0320*/ 	.word	0x00000001
        /*0324*/ 	.word	0x00000001


	//----- nvinfo : EIATTR_CRS_STACK_SIZE
	.align		4
.L_2009:
        /*0328*/ 	.byte	0x04, 0x1e
        /*032a*/ 	.short	(.L_2011 - .L_2010)
.L_2010:
        /*032c*/ 	.word	0x00000000


	//----- nvinfo : EIATTR_CBANK_PARAM_SIZE
	.align		4
.L_2011:
        /*0330*/ 	.byte	0x03, 0x19
        /*0332*/ 	.short	0x01f0


	//----- nvinfo : EIATTR_PARAM_CBANK
	.align		4
        /*0334*/ 	.byte	0x04, 0x0a
        /*0336*/ 	.short	(.L_2013 - .L_2012)
	.align		4
.L_2012:
        /*0338*/ 	.word	index@(.nv.constant0._Z25selective_scan_bwd_kernelI32Selective_Scan_bwd_kernel_traitsILi64ELi16ELb1ELb0ELb0ELb0ELb1EN3c104HalfEfEEv12SSMParamsBwd)
        /*033c*/ 	.short	0x0380
        /*033e*/ 	.short	0x01f0


	//----- nvinfo : EIATTR_SW_WAR
	.align		4
.L_2013:
        /*0340*/ 	.byte	0x04, 0x36
        /*0342*/ 	.short	(.L_2015 - .L_2014)
.L_2014:
        /*0344*/ 	.word	0x00000008
.L_2015:


//--------------------- .nv.info._Z25selective_scan_bwd_kernelI32Selective_Scan_bwd_kernel_traitsILi64ELi16ELb1ELb0ELb0ELb1ELb0EN3c104HalfEfEEv12SSMParamsBwd --------------------------
	.section	.nv.info._Z25selective_scan_bwd_kernelI32Selective_Scan_bwd_kernel_traitsILi64ELi16ELb1ELb0ELb0ELb1ELb0EN3c104HalfEfEEv12SSMParamsBwd,"",@"SHT_CUDA_INFO"
	.sectionflags	@""
	.align	4


	//----- nvinfo : EIATTR_CUDA_API_VERSION
	.align		4
        /*0000*/ 	.byte	0x04, 0x37
        /*0002*/ 	.short	(.L_2017 - .L_2016)
.L_2016:
        /*0004*/ 	.word	0x00000082


	//----- nvinfo : EIATTR_KPARAM_INFO
	.align		4
.L_2017:
        /*0008*/ 	.byte	0x04, 0x17
        /*000a*/ 	.short	(.L_2019 - .L_2018)
.L_2018:
        /*000c*/ 	.word	0x00000000
        /*0010*/ 	.short	0x0000
        /*0012*/ 	.short	0x0000
        /*0014*/ 	.byte	0x00, 0xf0, 0xc1, 0x07


	//----- nvinfo : EIATTR_SPARSE_MMA_MASK
	.align		4
.L_2019:
        /*0018*/ 	.byte	0x03, 0x50
        /*001a*/ 	.short	0x0000


	//----- nvinfo : EIATTR_MAXREG_COUNT
	.align		4
        /*001c*/ 	.byte	0x03, 0x1b
        /*001e*/ 	.short	0x00ff


	//----- nvinfo : EIATTR_NUM_BARRIERS
	.align		4
        /*0020*/ 	.byte	0x02, 0x4c
        /*0022*/ 	.byte	0x01
	.zero		1


	//----- nvinfo : EIATTR_MERCURY_ISA_VERSION
	.align		4
        /*0024*/ 	.byte	0x03, 0x5f
        /*0026*/ 	.short	0x0101


	//----- nvinfo : EIATTR_COOP_GROUP_MASK_REGIDS
	.align		4
        /*0028*/ 	.byte	0x04, 0x29
        /*002a*/ 	.short	(.L_2021 - .L_2020)


	//   ....[0]....
.L_2020:
        /*002c*/ 	.word	0xffffffff


	//   ....[1]....
        /*0030*/ 	.word	0xffffffff


	//   ....[2]....
        /*0034*/ 	.word	0xffffffff


	//   ....[3]....
        /*0038*/ 	.word	0xffffffff


	//   ....[4]....
        /*003c*/ 	.word	0xffffffff


	//   ....[5]....
        /*0040*/ 	.word	0xffffffff


	//   ....[6]....
        /*0044*/ 	.word	0xffffffff


	//   ....[7]....
        /*0048*/ 	.word	0xffffffff


	//   ....[8]....
        /*004c*/ 	.word	0xffffffff


	//   ....[9]....
        /*0050*/ 	.word	0xffffffff


	//   ....[10]....
        /*0054*/ 	.word	0xffffffff


	//   ....[11]....
        /*0058*/ 	.word	0xffffffff


	//   ....[12]....
        /*005c*/ 	.word	0xffffffff


	//   ....[13]....
        /*0060*/ 	.word	0xffffffff


	//   ....[14]....
        /*0064*/ 	.word	0xffffffff


	//   ....[15]....
        /*0068*/ 	.word	0xffffffff


	//   ....[16]....
        /*006c*/ 	.word	0xffffffff


	//   ....[17]....
        /*0070*/ 	.word	0xffffffff


	//   ....[18]....
        /*0074*/ 	.word	0xffffffff


	//   ....[19]....
        /*0078*/ 	.word	0xffffffff


	//   ....[20]....
        /*007c*/ 	.word	0xffffffff


	//   ....[21]....
        /*0080*/ 	.word	0xffffffff


	//   ....[22]....
        /*0084*/ 	.word	0xffffffff


	//   ....[23]....
        /*0088*/ 	.word	0xffffffff


	//   ....[24]....
        /*008c*/ 	.word	0xffffffff


	//   ....[25]....
        /*0090*/ 	.word	0xffffffff


	//   ....[26]....
        /*0094*/ 	.word	0xffffffff


	//   ....[27]....
        /*0098*/ 	.word	0xffffffff


	//   ....[28]....
        /*009c*/ 	.word	0xffffffff


	//   ....[29]....
        /*00a0*/ 	.word	0xffffffff


	//   ....[30]....
        /*00a4*/ 	.word	0xffffffff


	//   ....[31]....
        /*00a8*/ 	.word	0xffffffff


	//   ....[32]....
        /*00ac*/ 	.word	0xffffffff


	//   ....[33]....
        /*00b0*/ 	.word	0xffffffff


	//   ....[34]....
        /*00b4*/ 	.word	0xffffffff


	//   ....[35]....
        /*00b8*/ 	.word	0xffffffff


	//   ....[36]....
        /*00bc*/ 	.word	0xffffffff


	//   ....[37]....
        /*00c0*/ 	.word	0xffffffff


	//   ....[38]....
        /*00c4*/ 	.word	0xffffffff


	//   ....[39]....
        /*00c8*/ 	.word	0xffffffff


	//   ....[40]....
        /*00cc*/ 	.word	0xffffffff


	//   ....[41]....
        /*00d0*/ 	.word	0xffffffff


	//   ....[42]....
        /*00d4*/ 	.word	0xffffffff


	//   ....[43]....
        /*00d8*/ 	.word	0xffffffff


	//   ....[44]....
        /*00dc*/ 	.word	0xffffffff


	//   ....[45]....
        /*00e0*/ 	.word	0xffffffff


	//   ....[46]....
        /*00e4*/ 	.word	0xffffffff


	//   ....[47]....
        /*00e8*/ 	.word	0xffffffff


	//   ....[48]....
        /*00ec*/ 	.word	0xffffffff


	//   ....[49]....
        /*00f0*/ 	.word	0xffffffff


	//   ....[50]....
        /*00f4*/ 	.word	0xffffffff


	//   ....[51]....
        /*00f8*/ 	.word	0xffffffff


	//   ....[52]....
        /*00fc*/ 	.word	0xffffffff


	//   ....[53]....
        /*0100*/ 	.word	0xffffffff


	//   ....[54]....
        /*0104*/ 	.word	0xffffffff


	//   ....[55]....
        /*0108*/ 	.word	0xffffffff


	//   ....[56]....
        /*010c*/ 	.word	0x050000d1


	//   ....[57]....
        /*0110*/ 	.word	0x050000d1


	//   ....[58]....
        /*0114*/ 	.word	0x050000d1


	//   ....[59]....
        /*0118*/ 	.word	0x050000d1


	//   ....[60]....
        /*011c*/ 	.word	0x050000d1


	//   ....[61]....
        /*0120*/ 	.word	0x050000d1


	//   ....[62]....
        /*0124*/ 	.word	0x050000d1


	//   ....[63]....
        /*0128*/ 	.word	0x050000d1


	//   ....[64]....
        /*012c*/ 	.word	0x050000d1


	//   ....[65]....
        /*0130*/ 	.word	0x050000d1


	//   ....[66]....
        /*0134*/ 	.word	0x050000d1


	//   ....[67]....
        /*0138*/ 	.word	0x050000d1


	//   ....[68]....
        /*013c*/ 	.word	0x050000d1


	//   ....[69]....
        /*0140*/ 	.word	0x050000d1


	//   ....[70]....
        /*0144*/ 	.word	0x050000d1


	//   ....[71]....
        /*0148*/ 	.word	0x050000d1


	//   ....[72]....
        /*014c*/ 	.word	0x050000d1


	//   ....[73]....
        /*0150*/ 	.word	0x050000d1


	//   ....[74]....
        /*0154*/ 	.word	0x050000d1


	//   ....[75]....
        /*0158*/ 	.word	0x050000d1


	//   ....[76]....
        /*015c*/ 	.word	0x050000d1


	//   ....[77]....
        /*0160*/ 	.word	0x050000d1


	//   ....[78]....
        /*0164*/ 	.word	0x050000d1


	//   ....[79]....
        /*0168*/ 	.word	0x050000d1


	//   ....[80]....
        /*016c*/ 	.word	0x050000d1


	//   ....[81]....
        /*0170*/ 	.word	0x050000d1


	//   ....[82]....
        /*0174*/ 	.word	0x050000d1


	//   ....[83]....
        /*0178*/ 	.word	0x050000d1


	//   ....[84]....
        /*017c*/ 	.word	0x050000d1


	//   ....[85]....
        /*0180*/ 	.word	0x050000d1


	//   ....[86]....
        /*0184*/ 	.word	0x050000d1


	//   ....[87]....
        /*0188*/ 	.word	0x050000d1


	//----- nvinfo : EIATTR_COOP_GROUP_INSTR_OFFSETS
	.align		4
.L_2021:
        /*018c*/ 	.byte	0x04, 0x28
        /*018e*/ 	.short	(.L_2023 - .L_2022)


	//   ....[0]....
.L_2022:
        /*0190*/ 	.word	0x000007a0


	//   ....[1]....
        /*0194*/ 	.word	0x00000850


	//   ....[2]....
        /*0198*/ 	.word	0x00000aa0


	//   ....[3]....
        /*019c*/ 	.word	0x00003cc0


	//   ....[4]....
        /*01a0*/ 	.word	0x00003cd0


	//   ....[5]....
        /*01a4*/ 	.word	0x00003d10


	//   ....[6]....
        /*01a8*/ 	.word	0x00003d20


	//   ....[7]....
        /*01ac*/ 	.word	0x00003d60


	//   ....[8]....
        /*01b0*/ 	.word	0x00003d70


	//   ....[9]....
        /*01b4*/ 	.word	0x00003db0


	//   ....[10]....
        /*01b8*/ 	.word	0x00003dc0


	//   ....[11]....
        /*01bc*/ 	.word	0x00003e00


	//   ....[12]....
        /*01c0*/ 	.word	0x00003e10


	//   ....[13]....
        /*01c4*/ 	.word	0x00003eb0


	//   ....[14]....
        /*01c8*/ 	.word	0x00003ec0


	//   ....[15]....
        /*01cc*/ 	.word	0x00003ed0


	//   ....[16]....
        /*01d0*/ 	.word	0x00003ee0


	//   ....[17]....
        /*01d4*/ 	.word	0x00004340


	//   ....[18]....
        /*01d8*/ 	.word	0x00004370


	//   ....[19]....
        /*01dc*/ 	.word	0x00004380


	//   ....[20]....
        /*01e0*/ 	.word	0x000043d0


	//   ....[21]....
        /*01e4*/ 	.word	0x000043f0


	//   ....[22]....
        /*01e8*/ 	.word	0x00004440


	//   ....[23]....
        /*01ec*/ 	.word	0x00004460


	//   ....[24]....
        /*01f0*/ 	.word	0x00004470


	//   ....[25]....
        /*01f4*/ 	.word	0x000044c0


	//   ....[26]....
        /*01f8*/ 	.word	0x000044e0


	//   ....[27]....
        /*01fc*/ 	.word	0x00004530


	//   ....[28]....
        /*0200*/ 	.word	0x00004550


	//   ....[29]....
        /*0204*/ 	.word	0x000045a0


	//   ....[30]....
        /*0208*/ 	.word	0x000045c0


	//   ....[31]....
        /*020c*/ 	.word	0x000045d0


	//   ....[32]....
        /*0210*/ 	.word	0x000045e0


	//   ....[33]....
        /*0214*/ 	.word	0x00004ca0


	//   ....[34]....
        /*0218*/ 	.word	0x00004d60


	//   ....[35]....
        /*021c*/ 	.word	0x00004e30


	//   ....[36]....
        /*0220*/ 	.word	0x00004ee0


	//   ....[37]....
        /*0224*/ 	.word	0x00004f40


	//   ....[38]....
        /*0228*/ 	.word	0x00004f60


	//   ....[39]....
        /*022c*/ 	.word	0x00004fa0


	//   ....[40]....
        /*0230*/ 	.word	0x00005040


	//   ....[41]....
        /*0234*/ 	.word	0x00005110


	//   ....[42]....
        /*0238*/ 	.word	0x00005240


	//   ....[43]....
        /*023c*/ 	.word	0x000055a0


	//   ....[44]....
        /*0240*/ 	.word	0x00005d60


	//   ....[45]....
        /*0244*/ 	.word	0x00006140


	//   ....[46]....
        /*0248*/ 	.word	0x000062b0


	//   ....[47]....
        /*024c*/ 	.word	0x00006300


	//   ....[48]....
        /*0250*/ 	.word	0x00006360


	//   ....[49]....
        /*0254*/ 	.word	0x000063b0


	//   ....[50]....
        /*0258*/ 	.word	0x000063d0


	//   ....[51]....
        /*025c*/ 	.word	0x000064f0


	//   ....[52]....
        /*0260*/ 	.word	0x00006520


	//   ....[53]....
        /*0264*/ 	.word	0x00006580


	//   ....[54]....
        /*0268*/ 	.word	0x000065e0


	//   ....[55]....
        /*026c*/ 	.word	0x00006600


	//   ....[56]....
        /*0270*/ 	.word	0x00006be0


	//   ....[57]....
        /*0274*/ 	.word	0x00006c30


	//   ....[58]....
        /*0278*/ 	.word	0x00006cb0


	//   ....[59]....
        /*027c*/ 	.word	0x00006d00


	//   ....[60]....
        /*0280*/ 	.word	0x00006d80


	//   ....[61]....
        /*0284*/ 	.word	0x00006dd0


	//   ....[62]....
        /*0288*/ 	.word	0x00006e50


	//   ....[63]....
        /*028c*/ 	.word	0x00006ea0


	//   ....[64]....
        /*0290*/ 	.word	0x00006f20


	//   ....[65]....
        /*0294*/ 	.word	0x00006f70


	//   ....[66]....
        /*0298*/ 	.word	0x00007000


	//   ....[67]....
        /*029c*/ 	.word	0x000070a0


	//   ....[68]....
        /*02a0*/ 	.word	0x00007140


	//   ....[69]....
        /*02a4*/ 	.word	0x00007200


	//   ....[70]....
        /*02a8*/ 	.word	0x00007230


	//   ....[71]....
        /*02ac*/ 	.word	0x00007290


	//   ....[72]....
        /*02b0*/ 	.word	0x00007340


	//   ....[73]....
        /*02b4*/ 	.word	0x000073a0


	//   ....[74]....
        /*02b8*/ 	.word	0x00007440


	//   ....[75]....
        /*02bc*/ 	.word	0x00007490


	//   ....[76]....
        /*02c0*/ 	.word	0x00007530


	//   ....[77]....
        /*02c4*/ 	.word	0x00007580


	//   ....[78]....
        /*02c8*/ 	.word	0x00007630


	//   ....[79]....
        /*02cc*/ 	.word	0x00007680


	//   ....[80]....
        /*02d0*/ 	.word	0x00007730


	//   ....[81]....
        /*02d4*/ 	.word	0x00007780


	//   ....[82]....
        /*02d8*/ 	.word	0x00007830


	//   ....[83]....
        /*02dc*/ 	.word	0x00007890


	//   ....[84]....
        /*02e0*/ 	.word	0x000078c0


	//   ....[85]....
        /*02e4*/ 	.word	0x00007940


	//   ....[86]....
        /*02e8*/ 	.word	0x00007970


	//   ....[87]....
        /*02ec*/ 	.word	0x000079e0


	//----- nvinfo : EIATTR_VRC_CTA_INIT_COUNT
	.align		4
.L_2023:
        /*02f0*/ 	.byte	0x02, 0x4a
	.zero		1
	.zero		1


	//----- nvinfo : EIATTR_EXIT_INSTR_OFFSETS
	.align		4
        /*02f4*/ 	.byte	0x04, 0x1c
        /*02f6*/ 	.short	(.L_2025 - .L_2024)


	//   ....[0]....
.L_2024:
        /*02f8*/ 	.word	0x000066f0


	//   ....[1]....
        /*02fc*/ 	.word	0x00006b80


	//----- nvinfo : EIATTR_MAX_THREADS
	.align		4
.L_2025:
        /*0300*/ 	.byte	0x04, 0x05
        /*0302*/ 	.short	(.L_2027 - .L_2026)
.L_2026:
        /*0304*/ 	.word	0x00000040
        /*0308*/ 	.word	0x00000001
        /*030c*/ 	.word	0x00000001


	//----- nvinfo : EIATTR_CRS_STACK_SIZE
	.align		4
.L_2027:
        /*0310*/ 	.byte	0x04, 0x1e
        /*0312*/ 	.short	(.L_2029 - .L_2028)
.L_2028:
        /*0314*/ 	.word	0x00000000


	//----- nvinfo : EIATTR_CBANK_PARAM_SIZE
	.align		4
.L_2029:
        /*0318*/ 	.byte	0x03, 0x19
        /*031a*/ 	.short	0x01f0


	//----- nvinfo : EIATTR_PARAM_CBANK
	.align		4
        /*031c*/ 	.byte	0x04, 0x0a
        /*031e*/ 	.short	(.L_2031 - .L_2030)
	.align		4
.L_2030:
        /*0320*/ 	.word	index@(.nv.constant0._Z25selective_scan_bwd_kernelI32Selective_Scan_bwd_kernel_traitsILi64ELi16ELb1ELb0ELb0ELb1ELb0EN3c104HalfEfEEv12SSMParamsBwd)
        /*0324*/ 	.short	0x0380
        /*0326*/ 	.short	0x01f0


	//----- nvinfo : EIATTR_SW_WAR
	.align		4
.L_2031:
        /*0328*/ 	.byte	0x04, 0x36
        /*032a*/ 	.short	(.L_2033 - .L_2032)
.L_2032:
        /*032c*/ 	.word	0x00000008
.L_2033:


//--------------------- .nv.info._Z25selective_scan_bwd_kernelI32Selective_Scan_bwd_kernel_traitsILi64ELi16ELb1ELb0ELb0ELb1ELb1EN3c104HalfEfEEv12SSMParamsBwd --------------------------
	.section	.nv.info._Z25selective_scan_bwd_kernelI32Selective_Scan_bwd_kernel_traitsILi64ELi16ELb1ELb0ELb0ELb1ELb1EN3c104HalfEfEEv12SSMParamsBwd,"",@"SHT_CUDA_INFO"
	.sectionflags	@""
	.align	4


	//----- nvinfo : EIATTR_CUDA_API_VERSION
	.align		4
        /*0000*/ 	.byte	0x04, 0x37
        /*0002*/ 	.short	(.L_2035 - .L_2034)
.L_2034:
        /*0004*/ 	.word	0x00000082


	//----- nvinfo : EIATTR_KPARAM_INFO
	.align		4
.L_2035:
        /*0008*/ 	.byte	0x04, 0x17
        /*000a*/ 	.short	(.L_2037 - .L_2036)
.L_2036:
        /*000c*/ 	.word	0x00000000
        /*0010*/ 	.short	0x0000
        /*0012*/ 	.short	0x0000
        /*0014*/ 	.byte	0x00, 0xf0, 0xc1, 0x07


	//----- nvinfo : EIATTR_SPARSE_MMA_MASK
	.align		4
.L_2037:
        /*0018*/ 	.byte	0x03, 0x50
        /*001a*/ 	.short	0x0000


	//----- nvinfo : EIATTR_MAXREG_COUNT
	.align		4
        /*001c*/ 	.byte	0x03, 0x1b
        /*001e*/ 	.short	0x00ff


	//----- nvinfo : EIATTR_NUM_BARRIERS
	.align		4
        /*0020*/ 	.byte	0x02, 0x4c
        /*0022*/ 	.byte	0x01
	.zero		1


	//----- nvinfo : EIATTR_MERCURY_ISA_VERSION
	.align		4
        /*0024*/ 	.byte	0x03, 0x5f
        /*0026*/ 	.short	0x0101


	//----- nvinfo : EIATTR_COOP_GROUP_MASK_REGIDS
	.align		4
        /*0028*/ 	.byte	0x04, 0x29
        /*002a*/ 	.short	(.L_2039 - .L_2038)


	//   ....[0]....
.L_2038:
        /*002c*/ 	.word	0xffffffff


	//   ....[1]....
        /*0030*/ 	.word	0xffffffff


	//   ....[2]....
        /*0034*/ 	.word	0xffffffff


	//   ....[3]....
        /*0038*/ 	.word	0xffffffff


	//   ....[4]....
        /*003c*/ 	.word	0xffffffff


	//   ....[5]....
        /*0040*/ 	.word	0xffffffff


	//   ....[6]....
        /*0044*/ 	.word	0xffffffff


	//   ....[7]....
        /*0048*/ 	.word	0xffffffff


	//   ....[8]....
        /*004c*/ 	.word	0xffffffff


	//   ....[9]....
        /*0050*/ 	.word	0xffffffff


	//   ....[10]....
        /*0054*/ 	.word	0xffffffff


	//   ....[11]....
        /*0058*/ 	.word	0xffffffff


	//   ....[12]....
        /*005c*/ 	.word	0xffffffff


	//   ....[13]....
        /*0060*/ 	.word	0xffffffff


	//   ....[14]....
        /*0064*/ 	.word	0xffffffff


	//   ....[15]....
        /*0068*/ 	.word	0xffffffff


	//   ....[16]....
        /*006c*/ 	.word	0xffffffff


	//   ....[17]....
        /*0070*/ 	.word	0xffffffff


	//   ....[18]....
        /*0074*/ 	.word	0xffffffff


	//   ....[19]....
        /*0078*/ 	.word	0xffffffff


	//   ....[20]....
        /*007c*/ 	.word	0xffffffff


	//   ....[21]....
        /*0080*/ 	.word	0xffffffff


	//   ....[22]....
        /*0084*/ 	.word	0xffffffff


	//   ....[23]....
        /*0088*/ 	.word	0xffffffff


	//   ....[24]....
        /*008c*/ 	.word	0xffffffff


	//   ....[25]....
        /*0090*/ 	.word	0xffffffff


	//   ....[26]....
        /*0094*/ 	.word	0xffffffff


	//   ....[27]....
        /*0098*/ 	.word	0xffffffff


	//   ....[28]....
        /*009c*/ 	.word	0xffffffff


	//   ....[29]....
        /*00a0*/ 	.word	0xffffffff


	//   ....[30]....
        /*00a4*/ 	.word	0xffffffff


	//   ....[31]....
        /*00a8*/ 	.word	0xffffffff


	//   ....[32]....
        /*00ac*/ 	.word	0xffffffff


	//   ....[33]....
        /*00b0*/ 	.word	0xffffffff


	//   ....[34]....
        /*00b4*/ 	.word	0xffffffff


	//   ....[35]....
        /*00b8*/ 	.word	0xffffffff


	//   ....[36]....
        /*00bc*/ 	.word	0xffffffff


	//   ....[37]....
        /*00c0*/ 	.word	0xffffffff


	//   ....[38]....
        /*00c4*/ 	.word	0xffffffff


	//   ....[39]....
        /*00c8*/ 	.word	0xffffffff


	//   ....[40]....
        /*00cc*/ 	.word	0xffffffff


	//   ....[41]....
        /*00d0*/ 	.word	0xffffffff


	//   ....[42]....
        /*00d4*/ 	.word	0xffffffff


	//   ....[43]....
        /*00d8*/ 	.word	0xffffffff


	//   ....[44]....
        /*00dc*/ 	.word	0xffffffff


	//   ....[45]....
        /*00e0*/ 	.word	0xffffffff


	//   ....[46]....
        /*00e4*/ 	.word	0xffffffff


	//   ....[47]....
        /*00e8*/ 	.word	0xffffffff


	//   ....[48]....
        /*00ec*/ 	.word	0xffffffff


	//   ....[49]....
        /*00f0*/ 	.word	0xffffffff


	//   ....[50]....
        /*00f4*/ 	.word	0xffffffff


	//   ....[51]....
        /*00f8*/ 	.word	0xffffffff


	//   ....[52]....
        /*00fc*/ 	.word	0xffffffff


	//   ....[53]....
        /*0100*/ 	.word	0xffffffff


	//   ....[54]....
        /*0104*/ 	.word	0xffffffff


	//   ....[55]....
        /*0108*/ 	.word	0xffffffff


	//   ....[56]....
        /*010c*/ 	.word	0xffffffff


	//   ....[57]....
        /*0110*/ 	.word	0xffffffff


	//   ....[58]....
        /*0114*/ 	.word	0xffffffff


	//   ....[59]....
        /*0118*/ 	.word	0xffffffff


	//   ....[60]....
        /*011c*/ 	.word	0x050000d0


	//   ....[61]....
        /*0120*/ 	.word	0x050000d0


	//   ....[62]....
        /*0124*/ 	.word	0x050000d0


	//   ....[63]....
        /*0128*/ 	.word	0x050000d0


	//   ....[64]....
        /*012c*/ 	.word	0x050000d0


	//   ....[65]....
        /*0130*/ 	.word	0x050000d0


	//   ....[66]....
        /*0134*/ 	.word	0x050000d0


	//   ....[67]....
        /*0138*/ 	.word	0x050000d0


	//   ....[68]....
        /*013c*/ 	.word	0x050000d0


	//   ....[69]....
        /*0140*/ 	.word	0x050000d0


	//   ....[70]....
        /*0144*/ 	.word	0x050000d0


	//   ....[71]....
        /*0148*/ 	.word	0x050000d0


	//   ....[72]....
        /*014c*/ 	.word	0x050000d0


	//   ....[73]....
        /*0150*/ 	.word	0x050000d0


	//   ....[74]....
        /*0154*/ 	.word	0x050000d0


	//   ....[75]....
        /*0158*/ 	.word	0x050000d0


	//   ....[76]....
        /*015c*/ 	.word	0x050000d0


	//   ....[77]....
        /*0160*/ 	.word	0x050000d0


	//   ....[78]....
        /*0164*/ 	.word	0x050000d0


	//   ....[79]....
        /*0168*/ 	.word	0x050000d0


	//   ....[80]....
        /*016c*/ 	.word	0x050000d0


	//   ....[81]....
        /*0170*/ 	.word	0x050000d0


	//   ....[82]....
        /*0174*/ 	.word	0x050000d0


	//   ....[83]....
        /*0178*/ 	.word	0x050000d0


	//   ....[84]....
        /*017c*/ 	.word	0x050000d0


	//   ....[85]....
        /*0180*/ 	.word	0x050000d0


	//   ....[86]....
        /*0184*/ 	.word	0x050000d0


	//   ....[87]....
        /*0188*/ 	.word	0x050000d0


	//   ....[88]....
        /*018c*/ 	.word	0x050000d0


	//   ....[89]....
        /*0190*/ 	.word	0x050000d0


	//   ....[90]....
        /*0194*/ 	.word	0x050000d0


	//   ....[91]....
        /*0198*/ 	.word	0x050000d0


	//----- nvinfo : EIATTR_COOP_GROUP_INSTR_OFFSETS
	.align		4
.L_2039:
        /*019c*/ 	.byte	0x04, 0x28
        /*019e*/ 	.short	(.L_2041 - .L_2040)


	//   ....[0]....
.L_2040:
        /*01a0*/ 	.word	0x000007e0


	//   ....[1]....
        /*01a4*/ 	.word	0x00000890


	//   ....[2]....
        /*01a8*/ 	.word	0x00000a70


	//   ....[3]....
        /*01ac*/ 	.word	0x00002f70


	//   ....[4]....
        /*01b0*/ 	.word	0x00003670


	//   ....[5]....
        /*01b4*/ 	.word	0x00003f10


	//   ....[6]....
        /*01b8*/ 	.word	0x000042f0


	//   ....[7]....
        /*01bc*/ 	.word	0x00005140


	//   ....[8]....
        /*01c0*/ 	.word	0x00005150


	//   ....[9]....
        /*01c4*/ 	.word	0x00005190


	//   ....[10]....
        /*01c8*/ 	.word	0x000051a0


	//   ....[11]....
        /*01cc*/ 	.word	0x000051e0


	//   ....[12]....
        /*01d0*/ 	.word	0x000051f0


	//   ....[13]....
        /*01d4*/ 	.word	0x00005230


	//   ....[14]....
        /*01d8*/ 	.word	0x00005240


	//   ....[15]....
        /*01dc*/ 	.word	0x00005280


	//   ....[16]....
        /*01e0*/ 	.word	0x00005290


	//   ....[17]....
        /*01e4*/ 	.word	0x00005330


	//   ....[18]....
        /*01e8*/ 	.word	0x00005340


	//   ....[19]....
        /*01ec*/ 	.word	0x00005350


	//   ....[20]....
        /*01f0*/ 	.word	0x00005360


	//   ....[21]....
        /*01f4*/ 	.word	0x000057c0


	//   ....[22]....
        /*01f8*/ 	.word	0x000057f0


	//   ....[23]....
        /*01fc*/ 	.word	0x00005800


	//   ....[24]....
        /*0200*/ 	.word	0x00005810


	//   ....[25]....
        /*0204*/ 	.word	0x00005860


	//   ....[26]....
        /*0208*/ 	.word	0x00005880


	//   ....[27]....
        /*020c*/ 	.word	0x000058d0


	//   ....[28]....
        /*0210*/ 	.word	0x000058f0


	//   ....[29]....
        /*0214*/ 	.word	0x00005940


	//   ....[30]....
        /*0218*/ 	.word	0x00005960


	//   ....[31]....
        /*021c*/ 	.word	0x000059b0


	//   ....[32]....
        /*0220*/ 	.word	0x000059d0


	//   ....[33]....
        /*0224*/ 	.word	0x00005a20


	//   ....[34]....
        /*0228*/ 	.word	0x00005a40


	//   ....[35]....
        /*022c*/ 	.word	0x00005a50


	//   ....[36]....
        /*0230*/ 	.word	0x00005a60


	//   ....[37]....
        /*0234*/ 	.word	0x00006100


	//   ....[38]....
        /*0238*/ 	.word	0x000061e0


	//   ....[39]....
        /*023c*/ 	.word	0x00006290


	//   ....[40]....
        /*0240*/ 	.word	0x00006310


	//   ....[41]....
        /*0244*/ 	.word	0x00006360


	//   ....[42]....
        /*0248*/ 	.word	0x00006380


	//   ....[43]....
        /*024c*/ 	.word	0x000063c0


	//   ....[44]....
        /*0250*/ 	.word	0x000064b0


	//   ....[45]....
        /*0254*/ 	.word	0x00006540


	//   ....[46]....
        /*0258*/ 	.word	0x00006630


	//   ....[47]....
        /*025c*/ 	.word	0x000069c0


	//   ....[48]....
        /*0260*/ 	.word	0x000071d0


	//   ....[49]....
        /*0264*/ 	.word	0x00007570


	//   ....[50]....
        /*0268*/ 	.word	0x000076f0


	//   ....[51]....
        /*026c*/ 	.word	0x00007740


	//   ....[52]....
        /*0270*/ 	.word	0x000077a0


	//   ....[53]....
        /*0274*/ 	.word	0x000077f0


	//   ....[54]....
        /*0278*/ 	.word	0x00007810


	//   ....[55]....
        /*027c*/ 	.word	0x00007930


	//   ....[56]....
        /*0280*/ 	.word	0x00007960


	//   ....[57]....
        /*0284*/ 	.word	0x000079c0


	//   ....[58]....
        /*0288*/ 	.word	0x00007a20


	//   ....[59]....
        /*028c*/ 	.word	0x00007a40


	//   ....[60]....
        /*0290*/ 	.word	0x00008020


	//   ....[61]....
        /*0294*/ 	.word	0x00008070


	//   ....[62]....
        /*0298*/ 	.word	0x000080f0


	//   ....[63]....
        /*029c*/ 	.word	0x00008140


	//   ....[64]....
        /*02a0*/ 	.word	0x000081c0


	//   ....[65]....
        /*02a4*/ 	.word	0x00008210


	//   ....[66]....
        /*02a8*/ 	.word	0x00008290


	//   ....[67]....
        /*02ac*/ 	.word	0x000082e0


	//   ....[68]....
        /*02b0*/ 	.word	0x00008360


	//   ....[69]....
        /*02b4*/ 	.word	0x000083b0


	//   ....[70]....
        /*02b8*/ 	.word	0x00008440


	//   ....[71]....
        /*02bc*/ 	.word	0x000084e0


	//   ....[72]....
        /*02c0*/ 	.word	0x00008580


	//   ....[73]....
        /*02c4*/ 	.word	0x00008640


	//   ....[74]....
        /*02c8*/ 	.word	0x00008670


	//   ....[75]....
        /*02cc*/ 	.word	0x000086d0


	//   ....[76]....
        /*02d0*/ 	.word	0x00008780


	//   ....[77]....
        /*02d4*/ 	.word	0x000087e0


	//   ....[78]....
        /*02d8*/ 	.word	0x00008890


	//   ....[79]....
        /*02dc*/ 	.word	0x000088e0


	//   ....[80]....
        /*02e0*/ 	.word	0x00008990


	//   ....[81]....
        /*02e4*/ 	.word	0x000089e0


	//   ....[82]....
        /*02e8*/ 	.word	0x00008a90


	//   ....[83]....
        /*02ec*/ 	.word	0x00008ae0


	//   ....[84]....
        /*02f0*/ 	.word	0x00008b90


	//   ....[85]....
        /*02f4*/ 	.word	0x00008be0


	//   ....[86]....
        /*02f8*/ 	.word	0x00008c90


	//   ....[87]....
        /*02fc*/ 	.word	0x00008cf0


	//   ....[88]....
        /*0300*/ 	.word	0x00008d20


	//   ....[89]....
        /*0304*/ 	.word	0x00008da0


	//   ....[90]....
        /*0308*/ 	.word	0x00008dd0


	//   ....[91]....
        /*030c*/ 	.word	0x00008e30


	//----- nvinfo : EIATTR_VRC_CTA_INIT_COUNT
	.align		4
.L_2041:
        /*0310*/ 	.byte	0x02, 0x4a
	.zero		1
	.zero		1


	//----- nvinfo : EIATTR_EXIT_INSTR_OFFSETS
	.align		4
        /*0314*/ 	.byte	0x04, 0x1c
        /*0316*/ 	.short	(.L_2043 - .L_2042)


	//   ....[0]....
.L_2042:
        /*0318*/ 	.word	0x00007b30


	//   ....[1]....
        /*031c*/ 	.word	0x00007fc0


	//----- nvinfo : EIATTR_MAX_THREADS
	.align		4
.L_2043:
        /*0320*/ 	.byte	0x04, 0x05
        /*0322*/ 	.short	(.L_2045 - .L_2044)
.L_2044:
        /*0324*/ 	.word	0x00000040
        /*0328*/ 	.word	0x00000001
        /*032c*/ 	.word	0x00000001


	//----- nvinfo : EIATTR_CRS_STACK_SIZE
	.align		4
.L_2045:
        /*0330*/ 	.byte	0x04, 0x1e
        /*0332*/ 	.short	(.L_2047 - .L_2046)
.L_2046:
        /*0334*/ 	.word	0x00000000


	//----- nvinfo : EIATTR_CBANK_PARAM_SIZE
	.align		4
.L_2047:
        /*0338*/ 	.byte	0x03, 0x19
        /*033a*/ 	.short	0x01f0


	//----- nvinfo : EIATTR_PARAM_CBANK
	.align		4
        /*033c*/ 	.byte	0x04, 0x0a
        /*033e*/ 	.short	(.L_2049 - .L_2048)
	.align		4
.L_2048:
        /*0340*/ 	.word	index@(.nv.constant0._Z25selective_scan_bwd_kernelI32Selective_Scan_bwd_kernel_traitsILi64ELi16ELb1ELb0ELb0ELb1ELb1EN3c104HalfEfEEv12SSMParamsBwd)
        /*0344*/ 	.short	0x0380
        /*0346*/ 	.short	0x01f0


	//----- nvinfo : EIATTR_SW_WAR
	.align		4
.L_2049:
        /*0348*/ 	.byte	0x04, 0x36
        /*034a*/ 	.short	(.L_2051 - .L_2050)
.L_2050:
        /*034c*/ 	.word	0x00000008
.L_2051:


//--------------------- .nv.info._Z25selective_scan_bwd_kernelI32Selective_Scan_bwd_kernel_traitsILi64ELi16ELb1ELb0ELb1ELb0ELb0EN3c104HalfEfEEv12SSMParamsBwd --------------------------
	.section	.nv.info._Z25selective_scan_bwd_kernelI32Selective_Scan_bwd_kernel_traitsILi64ELi16ELb1ELb0ELb1ELb0ELb0EN3c104HalfEfEEv12SSMParamsBwd,"",@"SHT_CUDA_INFO"
	.sectionflags	@""
	.align	4


	//----- nvinfo : EIATTR_CUDA_API_VERSION
	.align		4
        /*0000*/ 	.byte	0x04, 0x37
        /*0002*/ 	.short	(.L_2053 - .L_2052)
.L_2052:
        /*0004*/ 	.word	0x00000082


	//----- nvinfo : EIATTR_KPARAM_INFO
	.align		4
.L_2053:
        /*0008*/ 	.byte	0x04, 0x17
        /*000a*/ 	.short	(.L_2055 - .L_2054)
.L_2054:
        /*000c*/ 	.word	0x00000000
        /*0010*/ 	.short	0x0000
        /*0012*/ 	.short	0x0000
        /*0014*/ 	.byte	0x00, 0xf0, 0xc1, 0x07


	//----- nvinfo : EIATTR_SPARSE_MMA_MASK
	.align		4
.L_2055:
        /*0018*/ 	.byte	0x03, 0x50
        /*001a*/ 	.short	0x0000


	//----- nvinfo : EIATTR_MAXREG_COUNT
	.align		4
        /*001c*/ 	.byte	0x03, 0x1b
        /*001e*/ 	.short	0x00ff


	//----- nvinfo : EIATTR_NUM_BARRIERS
	.align		4
        /*0020*/ 	.byte	0x02, 0x4c
        /*0022*/ 	.byte	0x01
	.zero		1


	//----- nvinfo : EIATTR_MERCURY_ISA_VERSION
	.align		4
        /*0024*/ 	.byte	0x03, 0x5f
        /*0026*/ 	.short	0x0101


	//----- nvinfo : EIATTR_COOP_GROUP_MASK_REGIDS
	.align		4
        /*0028*/ 	.byte	0x04, 0x29
        /*002a*/ 	.short	(.L_2057 - .L_2056)


	//   ....[0]....
.L_2056:
        /*002c*/ 	.word	0xffffffff


	//   ....[1]....
        /*0030*/ 	.word	0xffffffff


	//   ....[2]....
        /*0034*/ 	.word	0xffffffff


	//   ....[3]....
        /*0038*/ 	.word	0xffffffff


	//   ....[4]....
        /*003c*/ 	.word	0xffffffff


	//   ....[5]....
        /*0040*/ 	.word	0xffffffff


	//   ....[6]....
        /*0044*/ 	.word	0xffffffff


	//   ....[7]....
        /*0048*/ 	.word	0xffffffff


	//   ....[8]....
        /*004c*/ 	.word	0xffffffff


	//   ....[9]....
        /*0050*/ 	.word	0xffffffff


	//   ....[10]....
        /*0054*/ 	.word	0xffffffff


	//   ....[11]....
        /*0058*/ 	.word	0xffffffff


	//   ....[12]....
        /*005c*/ 	.word	0xffffffff


	//   ....[13]....
        /*0060*/ 	.word	0xffffffff


	//   ....[14]....
        /*0064*/ 	.word	0xffffffff


	//   ....[15]....
        /*0068*/ 	.word	0xffffffff


	//   ....[16]....
        /*006c*/ 	.word	0xffffffff


	//   ....[17]....
        /*0070*/ 	.word	0xffffffff


	//   ....[18]....
        /*0074*/ 	.word	0xffffffff


	//   ....[19]....
        /*0078*/ 	.word	0xffffffff


	//   ....[20]....
        /*007c*/ 	.word	0xffffffff


	//   ....[21]....
        /*0080*/ 	.word	0xffffffff


	//   ....[22]....
        /*0084*/ 	.word	0xffffffff


	//   ....[23]....
        /*0088*/ 	.word	0xffffffff


	//   ....[24]....
        /*008c*/ 	.word	0xffffffff


	//   ....[25]....
        /*0090*/ 	.word	0xffffffff


	//   ....[26]....
        /*0094*/ 	.word	0xffffffff


	//   ....[27]....
        /*0098*/ 	.word	0xffffffff


	//   ....[28]....
        /*009c*/ 	.word	0xffffffff


	//   ....[29]....
        /*00a0*/ 	.word	0xffffffff


	//   ....[30]....
        /*00a4*/ 	.word	0xffffffff


	//   ....[31]....
        /*00a8*/ 	.word	0xffffffff


	//   ....[32]....
        /*00ac*/ 	.word	0xffffffff


	//   ....[33]....
        /*00b0*/ 	.word	0xffffffff


	//   ....[34]....
        /*00b4*/ 	.word	0xffffffff


	//   ....[35]....
        /*00b8*/ 	.word	0xffffffff


	//   ....[36]....
        /*00bc*/ 	.word	0xffffffff


	//   ....[37]....
        /*00c0*/ 	.word	0xffffffff


	//   ....[38]....
        /*00c4*/ 	.word	0xffffffff


	//   ....[39]....
        /*00c8*/ 	.word	0xffffffff


	//   ....[40]....
        /*00cc*/ 	.word	0xffffffff


	//   ....[41]....
        /*00d0*/ 	.word	0xffffffff


	//   ....[42]....
        /*00d4*/ 	.word	0xffffffff


	//   ....[43]....
        /*00d8*/ 	.word	0xffffffff


	//   ....[44]....
        /*00dc*/ 	.word	0xffffffff


	//   ....[45]....
        /*00e0*/ 	.word	0xffffffff


	//   ....[46]....
        /*00e4*/ 	.word	0xffffffff


	//   ....[47]....
        /*00e8*/ 	.word	0xffffffff


	//   ....[48]....
        /*00ec*/ 	.word	0xffffffff


	//   ....[49]....
        /*00f0*/ 	.word	0xffffffff


	//   ....[50]....
        /*00f4*/ 	.word	0xffffffff


	//   ....[51]....
        /*00f8*/ 	.word	0xffffffff


	//   ....[52]....
        /*00fc*/ 	.word	0xffffffff


	//   ....[53]....
        /*0100*/ 	.word	0xffffffff


	//   ....[54]....
        /*0104*/ 	.word	0xffffffff


	//   ....[55]....
        /*0108*/ 	.word	0xffffffff


	//   ....[56]....
        /*010c*/ 	.word	0x050000d8


	//   ....[57]....
        /*0110*/ 	.word	0x050000d8


	//   ....[58]....
        /*0114*/ 	.word	0x050000d8


	//   ....[59]....
        /*0118*/ 	.word	0x050000d8


	//   ....[60]....
        /*011c*/ 	.word	0x050000d8


	//   ....[61]....
        /*0120*/ 	.word	0x050000d8


	//   ....[62]....
        /*0124*/ 	.word	0x050000d8


	//   ....[63]....
        /*0128*/ 	.word	0x050000d8


	//   ....[64]....
        /*012c*/ 	.word	0x050000d8


	//   ....[65]....
        /*0130*/ 	.word	0x050000d8


	//   ....[66]....
        /*0134*/ 	.word	0x050000d8


	//   ....[67]....
        /*0138*/ 	.word	0x050000d8


	//   ....[68]....
        /*013c*/ 	.word	0x050000d8


	//   ....[69]....
        /*0140*/ 	.word	0x050000d8


	//   ....[70]....
        /*0144*/ 	.word	0x050000d8


	//   ....[71]....
        /*0148*/ 	.word	0x050000d8


	//   ....[72]....
        /*014c*/ 	.word	0x050000d8


	//   ....[73]....
        /*0150*/ 	.word	0x050000d8


	//   ....[74]....
        /*0154*/ 	.word	0x050000d8


	//   ....[75]....
        /*0158*/ 	.word	0x050000d8


	//   ....[76]....
        /*015c*/ 	.word	0x050000d8


	//   ....[77]....
        /*0160*/ 	.word	0x050000d8


	//   ....[78]....
        /*0164*/ 	.word	0x050000d8


	//   ....[79]....
        /*0168*/ 	.word	0x050000d8


	//   ....[80]....
        /*016c*/ 	.word	0x050000d8


	//   ....[81]....
        /*0170*/ 	.word	0x050000d8


	//   ....[82]....
        /*0174*/ 	.word	0x050000d8


	//   ....[83]....
        /*0178*/ 	.word	0x050000d8


	//   ....[84]....
        /*017c*/ 	.word	0x050000d8


	//   ....[85]....
        /*0180*/ 	.word	0x050000d8


	//   ....[86]....
        /*0184*/ 	.word	0x050000d8


	//   ....[87]....
        /*0188*/ 	.word	0x050000d8


	//----- nvinfo : EIATTR_COOP_GROUP_INSTR_OFFSETS
	.align		4
.L_2057:
        /*018c*/ 	.byte	0x04, 0x28
        /*018e*/ 	.short	(.L_2059 - .L_2058)


	//   ....[0]....
.L_2058:
        /*0190*/ 	.word	0x00000dd0


	//   ....[1]....
        /*0194*/ 	.word	0x00000e80


	//   ....[2]....
        /*0198*/ 	.word	0x000010a0


	//   ....[3]....
        /*019c*/ 	.word	0x00001a50


	//   ....[4]....
        /*01a0*/ 	.word	0x00002410


	//   ....[5]....
        /*01a4*/ 	.word	0x00002430


	//   ....[6]....
        /*01a8*/ 	.word	0x00002470


	//   ....[7]....
        /*01ac*/ 	.word	0x00002480


	//   ....[8]....
        /*01b0*/ 	.word	0x000024c0


	//   ....[9]....
        /*01b4*/ 	.word	0x000024d0


	//   ....[10]....
        /*01b8*/ 	.word	0x00002510


	//   ....[11]....
        /*01bc*/ 	.word	0x00002520


	//   ....[12]....
        /*01c0*/ 	.word	0x00002560


	//   ....[13]....
        /*01c4*/ 	.word	0x00002570


	//   ....[14]....
        /*01c8*/ 	.word	0x00002620


	//   ....[15]....
        /*01cc*/ 	.word	0x00002630


	//   ....[16]....
        /*01d0*/ 	.word	0x00002640


	//   ....[17]....
        /*01d4*/ 	.word	0x00002650


	//   ....[18]....
        /*01d8*/ 	.word	0x00002ad0


	//   ....[19]....
        /*01dc*/ 	.word	0x00002b00


	//   ....[20]....
        /*01e0*/ 	.word	0x00002b10


	//   ....[21]....
        /*01e4*/ 	.word	0x00002b20


	//   ....[22]....
        /*01e8*/ 	.word	0x00002b70


	//   ....[23]....
        /*01ec*/ 	.word	0x00002b90


	//   ....[24]....
        /*01f0*/ 	.word	0x00002be0


	//   ....[25]....
        /*01f4*/ 	.word	0x00002c00


	//   ....[26]....
        /*01f8*/ 	.word	0x00002c50


	//   ....[27]....
        /*01fc*/ 	.word	0x00002c70


	//   ....[28]....
        /*0200*/ 	.word	0x00002cc0


	//   ....[29]....
        /*0204*/ 	.word	0x00002ce0


	//   ....[30]....
        /*0208*/ 	.word	0x00002d30


	//   ....[31]....
        /*020c*/ 	.word	0x00002d50


	//   ....[32]....
        /*0210*/ 	.word	0x00002d60


	//   ....[33]....
        /*0214*/ 	.word	0x00002d70


	//   ....[34]....
        /*0218*/ 	.word	0x00003e00


	//   ....[35]....
        /*021c*/ 	.word	0x00003e40


	//   ....[36]....
        /*0220*/ 	.word	0x00003fd0


	//   ....[37]....
        /*0224*/ 	.word	0x00004010


	//   ....[38]....
        /*0228*/ 	.word	0x00004070


	//   ....[39]....
        /*022c*/ 	.word	0x000040b0


	//   ....[40]....
        /*0230*/ 	.word	0x00004230


	//   ....[41]....
        /*0234*/ 	.word	0x00004270


	//   ....[42]....
        /*0238*/ 	.word	0x00004400


	//   ....[43]....
        /*023c*/ 	.word	0x00004440


	//   ....[44]....
        /*0240*/ 	.word	0x000047b0


	//   ....[45]....
        /*0244*/ 	.word	0x00004b10


	//   ....[46]....
        /*0248*/ 	.word	0x00004c10


	//   ....[47]....
        /*024c*/ 	.word	0x00004c60


	//   ....[48]....
        /*0250*/ 	.word	0x00004cc0


	//   ....[49]....
        /*0254*/ 	.word	0x00004d10


	//   ....[50]....
        /*0258*/ 	.word	0x00004d30


	//   ....[51]....
        /*025c*/ 	.word	0x00004ea0


	//   ....[52]....
        /*0260*/ 	.word	0x00004ed0


	//   ....[53]....
        /*0264*/ 	.word	0x00004f30


	//   ....[54]....
        /*0268*/ 	.word	0x00004f90


	//   ....[55]....
        /*026c*/ 	.word	0x00004fb0


	//   ....[56]....
        /*0270*/ 	.word	0x00005390


	//   ....[57]....
        /*0274*/ 	.word	0x000053e0


	//   ....[58]....
        /*0278*/ 	.word	0x00005470


	//   ....[59]....
        /*027c*/ 	.word	0x000054c0


	//   ....[60]....
        /*0280*/ 	.word	0x00005540


	//   ....[61]....
        /*0284*/ 	.word	0x00005590


	//   ....[62]....
        /*0288*/ 	.word	0x00005610


	//   ....[63]....
        /*028c*/ 	.word	0x00005660


	//   ....[64]....
        /*0290*/ 	.word	0x000056e0


	//   ....[65]....
        /*0294*/ 	.word	0x00005730


	//   ....[66]....
        /*0298*/ 	.word	0x000057c0


	//   ....[67]....
        /*029c*/ 	.word	0x00005860


	//   ....[68]....
        /*02a0*/ 	.word	0x00005900


	//   ....[69]....
        /*02a4*/ 	.word	0x000059c0


	//   ....[70]....
        /*02a8*/ 	.word	0x000059f0


	//   ....[71]....
        /*02ac*/ 	.word	0x00005a50


	//   ....[72]....
        /*02b0*/ 	.word	0x00005b00


	//   ....[73]....
        /*02b4*/ 	.word	0x00005b60


	//   ....[74]....
        /*02b8*/ 	.word	0x00005c10


	//   ....[75]....
        /*02bc*/ 	.word	0x00005c60


	//   ....[76]....
        /*02c0*/ 	.word	0x00005d10


	//   ....[77]....
        /*02c4*/ 	.word	0x00005d60


	//   ....[78]....
        /*02c8*/ 	.word	0x00005e10


	//   ....[79]....
        /*02cc*/ 	.word	0x00005e60


	//   ....[80]....
        /*02d0*/ 	.word	0x00005f10


	//   ....[81]....
        /*02d4*/ 	.word	0x00005f60


	//   ....[82]....
        /*02d8*/ 	.word	0x00006010


	//   ....[83]....
        /*02dc*/ 	.word	0x00006070


	//   ....[84]....
        /*02e0*/ 	.word	0x000060a0


	//   ....[85]....
        /*02e4*/ 	.word	0x00006120


	//   ....[86]....
        /*02e8*/ 	.word	0x00006150


	//   ....[87]....
        /*02ec*/ 	.word	0x000061b0


	//----- nvinfo : EIATTR_VRC_CTA_INIT_COUNT
	.align		4
.L_2059:
        /*02f0*/ 	.byte	0x02, 0x4a
	.zero		1
	.zero		1


	//----- nvinfo : EIATTR_EXIT_INSTR_OFFSETS
	.align		4
        /*02f4*/ 	.byte	0x04, 0x1c
        /*02f6*/ 	.short	(.L_2061 - .L_2060)


	//   ....[0]....
.L_2060:
        /*02f8*/ 	.word	0x000050c0


	//   ....[1]....
        /*02fc*/ 	.word	0x00005330


	//----- nvinfo : EIATTR_MAX_THREADS
	.align		4
.L_2061:
        /*0300*/ 	.byte	0x04, 0x05
        /*0302*/ 	.short	(.L_2063 - .L_2062)
.L_2062:
        /*0304*/ 	.word	0x00000040
        /*0308*/ 	.word	0x00000001
        /*030c*/ 	.word	0x00000001


	//----- nvinfo : EIATTR_CRS_STACK_SIZE
	.align		4
.L_2063:
        /*0310*/ 	.byte	0x04, 0x1e
        /*0312*/ 	.short	(.L_2065 - .L_2064)
.L_2064:
        /*0314*/ 	.word	0x00000000


	//----- nvinfo : EIATTR_CBANK_PARAM_SIZE
	.align		4
.L_2065:
        /*0318*/ 	.byte	0x03, 0x19
        /*031a*/ 	.short	0x01f0


	//----- nvinfo : EIATTR_PARAM_CBANK
	.align		4
        /*031c*/ 	.byte	0x04, 0x0a
        /*031e*/ 	.short	(.L_2067 - .L_2066)
	.align		4
.L_2066:
        /*0320*/ 	.word	index@(.nv.constant0._Z25selective_scan_bwd_kernelI32Selective_Scan_bwd_kernel_traitsILi64ELi16ELb1ELb0ELb1ELb0ELb0EN3c104HalfEfEEv12SSMParamsBwd)
        /*0324*/ 	.short	0x0380
        /*0326*/ 	.short	0x01f0


	//----- nvinfo : EIATTR_SW_WAR
	.align		4
.L_2067:
        /*0328*/ 	.byte	0x04, 0x36
        /*032a*/ 	.short	(.L_2069 - .L_2068)
.L_2068:
        /*032c*/ 	.word	0x00000008
.L_2069:


//--------------------- .nv.info._Z25selective_scan_bwd_kernelI32Selective_Scan_bwd_kernel_traitsILi64ELi16ELb1ELb0ELb1ELb0ELb1EN3c104HalfEfEEv12SSMParamsBwd --------------------------
	.section	.nv.info._Z25selective_scan_bwd_kernelI32Selective_Scan_bwd_kernel_traitsILi64ELi16ELb1ELb0ELb1ELb0ELb1EN3c104HalfEfEEv12SSMParamsBwd,"",@"SHT_CUDA_INFO"
	.sectionflags	@""
	.align	4


	//----- nvinfo : EIATTR_CUDA_API_VERSION
	.align		4
        /*0000*/ 	.byte	0x04, 0x37
        /*0002*/ 	.short	(.L_2071 - .L_2070)
.L_2070:
        /*0004*/ 	.word	0x00000082


	//----- nvinfo : EIATTR_KPARAM_INFO
	.align		4
.L_2071:
        /*0008*/ 	.byte	0x04, 0x17
        /*000a*/ 	.short	(.L_2073 - .L_2072)
.L_2072:
        /*000c*/ 	.word	0x00000000
        /*0010*/ 	.short	0x0000
        /*0012*/ 	.short	0x0000
        /*0014*/ 	.byte	0x00, 0xf0, 0xc1, 0x07


	//----- nvinfo : EIATTR_SPARSE_MMA_MASK
	.align		4
.L_2073:
        /*0018*/ 	.byte	0x03, 0x50
        /*001a*/ 	.short	0x0000


	//----- nvinfo : EIATTR_MAXREG_COUNT
	.align		4
        /*001c*/ 	.byte	0x03, 0x1b
        /*001e*/ 	.short	0x00ff


	//----- nvinfo : EIATTR_NUM_BARRIERS
	.align		4
        /*0020*/ 	.byte	0x02, 0x4c
        /*0022*/ 	.byte	0x01
	.zero		1


	//----- nvinfo : EIATTR_MERCURY_ISA_VERSION
	.align		4
        /*0024*/ 	.byte	0x03, 0x5f
        /*0026*/ 	.short	0x0101


	//----- nvinfo : EIATTR_COOP_GROUP_MASK_REGIDS
	.align		4
        /*0028*/ 	.byte	0x04, 0x29
        /*002a*/ 	.short	(.L_2075 - .L_2074)


	//   ....[0]....
.L_2074:
        /*002c*/ 	.word	0xffffffff


	//   ....[1]....
        /*0030*/ 	.word	0xffffffff


	//   ....[2]....
        /*0034*/ 	.word	0xffffffff


	//   ....[3]....
        /*0038*/ 	.word	0xffffffff


	//   ....[4]....
        /*003c*/ 	.word	0xffffffff


	//   ....[5]....
        /*0040*/ 	.word	0xffffffff


	//   ....[6]....
        /*0044*/ 	.word	0xffffffff


	//   ....[7]....
        /*0048*/ 	.word	0xffffffff


	//   ....[8]....
        /*004c*/ 	.word	0xffffffff


	//   ....[9]....
        /*0050*/ 	.word	0xffffffff


	//   ....[10]....
        /*0054*/ 	.word	0xffffffff


	//   ....[11]....
        /*0058*/ 	.word	0xffffffff


	//   ....[12]....
        /*005c*/ 	.word	0xffffffff


	//   ....[13]....
        /*0060*/ 	.word	0xffffffff


	//   ....[14]....
        /*0064*/ 	.word	0xffffffff


	//   ....[15]....
        /*0068*/ 	.word	0xffffffff


	//   ....[16]....
        /*006c*/ 	.word	0xffffffff


	//   ....[17]....
        /*0070*/ 	.word	0xffffffff


	//   ....[18]....
        /*0074*/ 	.word	0xffffffff


	//   ....[19]....
        /*0078*/ 	.word	0xffffffff


	//   ....[20]....
        /*007c*/ 	.word	0xffffffff


	//   ....[21]....
        /*0080*/ 	.word	0xffffffff


	//   ....[22]....
        /*0084*/ 	.word	0xffffffff


	//   ....[23]....
        /*0088*/ 	.word	0xffffffff


	//   ....[24]....
        /*008c*/ 	.word	0xffffffff


	//   ....[25]....
        /*0090*/ 	.word	0xffffffff


	//   ....[26]....
        /*0094*/ 	.word	0xffffffff


	//   ....[27]....
        /*0098*/ 	.word	0xffffffff


	//   ....[28]....
        /*009c*/ 	.word	0xffffffff


	//   ....[29]....
        /*00a0*/ 	.word	0xffffffff


	//   ....[30]....
        /*00a4*/ 	.word	0xffffffff


	//   ....[31]....
        /*00a8*/ 	.word	0xffffffff


	//   ....[32]....
        /*00ac*/ 	.word	0xffffffff


	//   ....[33]....
        /*00b0*/ 	.word	0xffffffff


	//   ....[34]....
        /*00b4*/ 	.word	0xffffffff


	//   ....[35]....
        /*00b8*/ 	.word	0xffffffff


	//   ....[36]....
        /*00bc*/ 	.word	0xffffffff


	//   ....[37]....
        /*00c0*/ 	.word	0xffffffff


	//   ....[38]....
        /*00c4*/ 	.word	0xffffffff


	//   ....[39]....
        /*00c8*/ 	.word	0xffffffff


	//   ....[40]....
        /*00cc*/ 	.word	0xffffffff


	//   ....[41]....
        /*00d0*/ 	.word	0xffffffff


	//   ....[42]....
        /*00d4*/ 	.word	0xffffffff


	//   ....[43]....
        /*00d8*/ 	.word	0xffffffff


	//   ....[44]....
        /*00dc*/ 	.word	0xffffffff


	//   ....[45]....
        /*00e0*/ 	.word	0xffffffff


	//   ....[46]....
        /*00e4*/ 	.word	0xffffffff


	//   ....[47]....
        /*00e8*/ 	.word	0xffffffff


	//   ....[48]....
        /*00ec*/ 	.word	0xffffffff


	//   ....[49]....
        /*00f0*/ 	.word	0xffffffff


	//   ....[50]....
        /*00f4*/ 	.word	0xffffffff


	//   ....[51]....
        /*00f8*/ 	.word	0xffffffff


	//   ....[52]....
        /*00fc*/ 	.word	0xffffffff


	//   ....[53]....
        /*0100*/ 	.word	0xffffffff


	//   ....[54]....
        /*0104*/ 	.word	0xffffffff


	//   ....[55]....
        /*0108*/ 	.word	0xffffffff


	//   ....[56]....
        /*010c*/ 	.word	0xffffffff


	//   ....[57]....
        /*0110*/ 	.word	0xffffffff


	//   ....[58]....
        /*0114*/ 	.word	0xffffffff


	//   ....[59]....
        /*0118*/ 	.word	0xffffffff


	//   ....[60]....
        /*011c*/ 	.word	0x050000d8


	//   ....[61]....
        /*0120*/ 	.word	0x050000d8


	//   ....[62]....
        /*0124*/ 	.word	0x050000d8


	//   ....[63]....
        /*0128*/ 	.word	0x050000d8


	//   ....[64]....
        /*012c*/ 	.word	0x050000d8


	//   ....[65]....
        /*0130*/ 	.word	0x050000d8


	//   ....[66]....
        /*0134*/ 	.word	0x050000d8


	//   ....[67]....
        /*0138*/ 	.word	0x050000d8


	//   ....[68]....
        /*013c*/ 	.word	0x050000d8


	//   ....[69]....
        /*0140*/ 	.word	0x050000d8


	//   ....[70]....
        /*0144*/ 	.word	0x050000d8


	//   ....[71]....
        /*0148*/ 	.word	0x050000d8


	//   ....[72]....
        /*014c*/ 	.word	0x050000d8


	//   ....[73]....
        /*0150*/ 	.word	0x050000d8


	//   ....[74]....
        /*0154*/ 	.word	0x050000d8


	//   ....[75]....
        /*0158*/ 	.word	0x050000d8


	//   ....[76]....
        /*015c*/ 	.word	0x050000d8


	//   ....[77]....
        /*0160*/ 	.word	0x050000d8


	//   ....[78]....
        /*0164*/ 	.word	0x050000d8


	//   ....[79]....
        /*0168*/ 	.word	0x050000d8


	//   ....[80]....
        /*016c*/ 	.word	0x050000d8


	//   ....[81]....
        /*0170*/ 	.word	0x050000d8


	//   ....[82]....
        /*0174*/ 	.word	0x050000d8


	//   ....[83]....
        /*0178*/ 	.word	0x050000d8


	//   ....[84]....
        /*017c*/ 	.word	0x050000d8


	//   ....[85]....
        /*0180*/ 	.word	0x050000d8


	//   ....[86]....
        /*0184*/ 	.word	0x050000d8


	//   ....[87]....
        /*0188*/ 	.word	0x050000d8


	//   ....[88]....
        /*018c*/ 	.word	0x050000d8


	//   ....[89]....
        /*0190*/ 	.word	0x050000d8


	//   ....[90]....
        /*0194*/ 	.word	0x050000d8


	//   ....[91]....
        /*0198*/ 	.word	0x050000d8


	//----- nvinfo : EIATTR_COOP_GROUP_INSTR_OFFSETS
	.align		4
.L_2075:
        /*019c*/ 	.byte	0x04, 0x28
        /*019e*/ 	.short	(.L_2077 - .L_2076)


	//   ....[0]....
.L_2076:
        /*01a0*/ 	.word	0x00000dc0


	//   ....[1]....
        /*01a4*/ 	.word	0x00000e50


	//   ....[2]....
        /*01a8*/ 	.word	0x00000fb0


	//   ....[3]....
        /*01ac*/ 	.word	0x00001130


	//   ....[4]....
        /*01b0*/ 	.word	0x000019b0


	//   ....[5]....
        /*01b4*/ 	.word	0x00002290


	//   ....[6]....
        /*01b8*/ 	.word	0x00002550


	//   ....[7]....
        /*01bc*/ 	.word	0x00002e40


	//   ....[8]....
        /*01c0*/ 	.word	0x00003800


	//   ....[9]....
        /*01c4*/ 	.word	0x00003820


	//   ....[10]....
        /*01c8*/ 	.word	0x00003860


	//   ....[11]....
        /*01cc*/ 	.word	0x00003870


	//   ....[12]....
        /*01d0*/ 	.word	0x000038b0


	//   ....[13]....
        /*01d4*/ 	.word	0x000038c0


	//   ....[14]....
        /*01d8*/ 	.word	0x00003900


	//   ....[15]....
        /*01dc*/ 	.word	0x00003910


	//   ....[16]....
        /*01e0*/ 	.word	0x00003950


	//   ....[17]....
        /*01e4*/ 	.word	0x00003960


	//   ....[18]....
        /*01e8*/ 	.word	0x00003a10


	//   ....[19]....
        /*01ec*/ 	.word	0x00003a20


	//   ....[20]....
        /*01f0*/ 	.word	0x00003a30


	//   ....[21]....
        /*01f4*/ 	.word	0x00003a40


	//   ....[22]....
        /*01f8*/ 	.word	0x00003ec0


	//   ....[23]....
        /*01fc*/ 	.word	0x00003ef0


	//   ....[24]....
        /*0200*/ 	.word	0x00003f00


	//   ....[25]....
        /*0204*/ 	.word	0x00003f10


	//   ....[26]....
        /*0208*/ 	.word	0x00003f60


	//   ....[27]....
        /*020c*/ 	.word	0x00003f80


	//   ....[28]....
        /*0210*/ 	.word	0x00003fd0


	//   ....[29]....
        /*0214*/ 	.word	0x00003ff0


	//   ....[30]....
        /*0218*/ 	.word	0x00004040


	//   ....[31]....
        /*021c*/ 	.word	0x00004060


	//   ....[32]....
        /*0220*/ 	.word	0x000040b0


	//   ....[33]....
        /*0224*/ 	.word	0x000040d0


	//   ....[34]....
        /*0228*/ 	.word	0x00004120


	//   ....[35]....
        /*022c*/ 	.word	0x00004140


	//   ....[36]....
        /*0230*/ 	.word	0x00004150


	//   ....[37]....
        /*0234*/ 	.word	0x00004160


	//   ....[38]....
        /*0238*/ 	.word	0x000051e0


	//   ....[39]....
        /*023c*/ 	.word	0x00005220


	//   ....[40]....
        /*0240*/ 	.word	0x000053b0


	//   ....[41]....
        /*0244*/ 	.word	0x000053f0


	//   ....[42]....
        /*0248*/ 	.word	0x000054a0


	//   ....[43]....
        /*024c*/ 	.word	0x000054d0


	//   ....[44]....
        /*0250*/ 	.word	0x000055d0


	//   ....[45]....
        /*0254*/ 	.word	0x00005610


	//   ....[46]....
        /*0258*/ 	.word	0x00005770


	//   ....[47]....
        /*025c*/ 	.word	0x000057b0


	//   ....[48]....
        /*0260*/ 	.word	0x00005bc0


	//   ....[49]....
        /*0264*/ 	.word	0x00005ec0


	//   ....[50]....
        /*0268*/ 	.word	0x00005fc0


	//   ....[51]....
        /*026c*/ 	.word	0x00006010


	//   ....[52]....
        /*0270*/ 	.word	0x00006070


	//   ....[53]....
        /*0274*/ 	.word	0x000060c0


	//   ....[54]....
        /*0278*/ 	.word	0x000060e0


	//   ....[55]....
        /*027c*/ 	.word	0x00006250


	//   ....[56]....
        /*0280*/ 	.word	0x00006290


	//   ....[57]....
        /*0284*/ 	.word	0x000062f0


	//   ....[58]....
        /*0288*/ 	.word	0x00006340


	//   ....[59]....
        /*028c*/ 	.word	0x00006360


	//   ....[60]....
        /*0290*/ 	.word	0x00006740


	//   ....[61]....
        /*0294*/ 	.word	0x00006790


	//   ....[62]....
        /*0298*/ 	.word	0x00006820


	//   ....[63]....
        /*029c*/ 	.word	0x00006870


	//   ....[64]....
        /*02a0*/ 	.word	0x000068f0


	//   ....[65]....
        /*02a4*/ 	.word	0x00006940


	//   ....[66]....
        /*02a8*/ 	.word	0x000069c0


	//   ....[67]....
        /*02ac*/ 	.word	0x00006a10


	//   ....[68]....
        /*02b0*/ 	.word	0x00006a90


	//   ....[69]....
        /*02b4*/ 	.word	0x00006ae0


	//   ....[70]....
        /*02b8*/ 	.word	0x00006b70


	//   ....[71]....
        /*02bc*/ 	.word	0x00006c10


	//   ....[72]....
        /*02c0*/ 	.word	0x00006cb0


	//   ....[73]....
        /*02c4*/ 	.word	0x00006d70


	//   ....[74]....
        /*02c8*/ 	.word	0x00006da0


	//   ....[75]....
        /*02cc*/ 	.word	0x00006e00


	//   ....[76]....
        /*02d0*/ 	.word	0x00006eb0


	//   ....[77]....
        /*02d4*/ 	.word	0x00006f10


	//   ....[78]....
        /*02d8*/ 	.word	0x00006fc0


	//   ....[79]....
        /*02dc*/ 	.word	0x00007010


	//   ....[80]....
        /*02e0*/ 	.word	0x000070c0


	//   ....[81]....
        /*02e4*/ 	.word	0x00007110


	//   ....[82]....
        /*02e8*/ 	.word	0x000071c0


	//   ....[83]....
        /*02ec*/ 	.word	0x00007210


	//   ....[84]....
        /*02f0*/ 	.word	0x000072c0


	//   ....[85]....
        /*02f4*/ 	.word	0x00007310


	//   ....[86]....
        /*02f8*/ 	.word	0x000073c0


	//   ....[87]....
        /*02fc*/ 	.word	0x00007420


	//   ....[88]....
        /*0300*/ 	.word	0x00007450


	//   ....[89]....
        /*0304*/ 	.word	0x000074d0


	//   ....[90]....
        /*0308*/ 	.word	0x00007500


	//   ....[91]....
        /*030c*/ 	.word	0x00007560


	//----- nvinfo : EIATTR_VRC_CTA_INIT_COUNT
	.align		4
.L_2077:
        /*0310*/ 	.byte	0x02, 0x4a
	.zero		1
	.zero		1


	//----- nvinfo : EIATTR_EXIT_INSTR_OFFSETS
	.align		4
        /*0314*/ 	.byte	0x04, 0x1c
        /*0316*/ 	.short	(.L_2079 - .L_2078)


	//   ....[0]....
.L_2078:
        /*0318*/ 	.word	0x00006470


	//   ....[1]....
        /*031c*/ 	.word	0x000066e0


	//----- nvinfo : EIATTR_MAX_THREADS
	.align		4
.L_2079:
        /*0320*/ 	.byte	0x04, 0x05
        /*0322*/ 	.short	(.L_2081 - .L_2080)
.L_2080:
        /*0324*/ 	.word	0x00000040
        /*0328*/ 	.word	0x00000001
        /*032c*/ 	.word	0x00000001


	//----- nvinfo : EIATTR_CRS_STACK_SIZE
	.align		4
.L_2081:
        /*0330*/ 	.byte	0x04, 0x1e
        /*0332*/ 	.short	(.L_2083 - .L_2082)
.L_2082:
        /*0334*/ 	.word	0x00000000


	//----- nvinfo : EIATTR_CBANK_PARAM_SIZE
	.align		4
.L_2083:
        /*0338*/ 	.byte	0x03, 0x19
        /*033a*/ 	.short	0x01f0


	//----- nvinfo : EIATTR_PARAM_CBANK
	.align		4
        /*033c*/ 	.byte	0x04, 0x0a
        /*033e*/ 	.short	(.L_2085 - .L_2084)
	.align		4
.L_2084:
        /*0340*/ 	.word	index@(.nv.constant0._Z25selective_scan_bwd_kernelI32Selective_Scan_bwd_kernel_traitsILi64ELi16ELb1ELb0ELb1ELb0ELb1EN3c104HalfEfEEv12SSMParamsBwd)
        /*0344*/ 	.short	0x0380
        /*0346*/ 	.short	0x01f0


	//----- nvinfo : EIATTR_SW_WAR
	.align		4
.L_2085:
        /*0348*/ 	.byte	0x04, 0x36
        /*034a*/ 	.short	(.L_2087 - .L_2086)
.L_2086:
        /*034c*/ 	.word	0x00000008
.L_2087:


//--------------------- .nv.info._Z25selective_scan_bwd_kernelI32Selective_Scan_bwd_kernel_traitsILi64ELi16ELb1ELb0ELb1ELb1ELb0EN3c104HalfEfEEv12SSMParamsBwd --------------------------
	.section	.nv.info._Z25selective_scan_bwd_kernelI32Selective_Scan_bwd_kernel_traitsILi64ELi16ELb1ELb0ELb1ELb1ELb0EN3c104HalfEfEEv12SSMParamsBwd,"",@"SHT_CUDA_INFO"
	.sectionflags	@""
	.align	4


	//----- nvinfo : EIATTR_CUDA_API_VERSION
	.align		4
        /*0000*/ 	.byte	0x04, 0x37
        /*0002*/ 	.short	(.L_2089 - .L_2088)
.L_2088:
        /*0004*/ 	.word	0x00000082


	//----- nvinfo : EIATTR_KPARAM_INFO
	.align		4
.L_2089:
        /*0008*/ 	.byte	0x04, 0x17
        /*000a*/ 	.short	(.L_2091 - .L_2090)
.L_2090:
        /*000c*/ 	.word	0x00000000
        /*0010*/ 	.short	0x0000
        /*0012*/ 	.short	0x0000
        /*0014*/ 	.byte	0x00, 0xf0, 0xc1, 0x07


	//----- nvinfo : EIATTR_SPARSE_MMA_MASK
	.align		4
.L_2091:
        /*0018*/ 	.byte	0x03, 0x50
        /*001a*/ 	.short	0x0000


	//----- nvinfo : EIATTR_MAXREG_COUNT
	.align		4
        /*001c*/ 	.byte	0x03, 0x1b
        /*001e*/ 	.short	0x00ff


	//----- nvinfo : EIATTR_NUM_BARRIERS
	.align		4
        /*0020*/ 	.byte	0x02, 0x4c
        /*0022*/ 	.byte	0x01
	.zero		1


	//----- nvinfo : EIATTR_MERCURY_ISA_VERSION
	.align		4
        /*0024*/ 	.byte	0x03, 0x5f
        /*0026*/ 	.short	0x0101


	//----- nvinfo : EIATTR_COOP_GROUP_MASK_REGIDS
	.align		4
        /*0028*/ 	.byte	0x04, 0x29
        /*002a*/ 	.short	(.L_2093 - .L_2092)


	//   ....[0]....
.L_2092:
        /*002c*/ 	.word	0xffffffff


	//   ....[1]....
        /*0030*/ 	.word	0xffffffff


	//   ....[2]....
        /*0034*/ 	.word	0xffffffff


	//   ....[3]....
        /*0038*/ 	.word	0xffffffff


	//   ....[4]....
        /*003c*/ 	.word	0xffffffff


	//   ....[5]....
        /*0040*/ 	.word	0xffffffff


	//   ....[6]....
        /*0044*/ 	.word	0xffffffff


	//   ....[7]....
        /*0048*/ 	.word	0xffffffff


	//   ....[8]....
        /*004c*/ 	.word	0xffffffff


	//   ....[9]....
        /*0050*/ 	.word	0xffffffff


	//   ....[10]....
        /*0054*/ 	.word	0xffffffff


	//   ....[11]....
        /*0058*/ 	.word	0xffffffff


	//   ....[12]....
        /*005c*/ 	.word	0xffffffff


	//   ....[13]....
        /*0060*/ 	.word	0xffffffff


	//   ....[14]....
        /*0064*/ 	.word	0xffffffff


	//   ....[15]....
        /*0068*/ 	.word	0xffffffff


	//   ....[16]....
        /*006c*/ 	.word	0xffffffff


	//   ....[17]....
        /*0070*/ 	.word	0xffffffff


	//   ....[18]....
        /*0074*/ 	.word	0xffffffff


	//   ....[19]....
        /*0078*/ 	.word	0xffffffff


	//   ....[20]....
        /*007c*/ 	.word	0xffffffff


	//   ....[21]....
        /*0080*/ 	.word	0xffffffff


	//   ....[22]....
        /*0084*/ 	.word	0xffffffff


	//   ....[23]....
        /*0088*/ 	.word	0xffffffff


	//   ....[24]....
        /*008c*/ 	.word	0xffffffff


	//   ....[25]....
        /*0090*/ 	.word	0xffffffff


	//   ....[26]....
        /*0094*/ 	.word	0xffffffff


	//   ....[27]....
        /*0098*/ 	.word	0xffffffff


	//   ....[28]....
        /*009c*/ 	.word	0xffffffff


	//   ....[29]....
        /*00a0*/ 	.word	0xffffffff


	//   ....[30]....
        /*00a4*/ 	.word	0xffffffff


	//   ....[31]....
        /*00a8*/ 	.word	0xffffffff


	//   ....[32]....
        /*00ac*/ 	.word	0xffffffff


	//   ....[33]....
        /*00b0*/ 	.word	0xffffffff


	//   ....[34]....
        /*00b4*/ 	.word	0xffffffff


	//   ....[35]....
        /*00b8*/ 	.word	0xffffffff


	//   ....[36]....
        /*00bc*/ 	.word	0xffffffff


	//   ....[37]....
        /*00c0*/ 	.word	0xffffffff


	//   ....[38]....
        /*00c4*/ 	.word	0xffffffff


	//   ....[39]....
        /*00c8*/ 	.word	0xffffffff


	//   ....[40]....
        /*00cc*/ 	.word	0xffffffff


	//   ....[41]....
        /*00d0*/ 	.word	0xffffffff


	//   ....[42]....
        /*00d4*/ 	.word	0xffffffff


	//   ....[43]....
        /*00d8*/ 	.word	0xffffffff


	//   ....[44]....
        /*00dc*/ 	.word	0xffffffff


	//   ....[45]....
        /*00e0*/ 	.word	0xffffffff


	//   ....[46]....
        /*00e4*/ 	.word	0xffffffff


	//   ....[47]....
        /*00e8*/ 	.word	0xffffffff


	//   ....[48]....
        /*00ec*/ 	.word	0xffffffff


	//   ....[49]....
        /*00f0*/ 	.word	0xffffffff


	//   ....[50]....
        /*00f4*/ 	.word	0xffffffff


	//   ....[51]....
        /*00f8*/ 	.word	0xffffffff


	//   ....[52]....
        /*00fc*/ 	.word	0xffffffff


	//   ....[53]....
        /*0100*/ 	.word	0xffffffff


	//   ....[54]....
        /*0104*/ 	.word	0xffffffff


	//   ....[55]....
        /*0108*/ 	.word	0xffffffff


	//   ....[56]....
        /*010c*/ 	.word	0xffffffff


	//   ....[57]....
        /*0110*/ 	.word	0x05000006


	//   ....[58]....
        /*0114*/ 	.word	0x05000006


	//   ....[59]....
        /*0118*/ 	.word	0x05000006


	//   ....[60]....
        /*011c*/ 	.word	0x05000006


	//   ....[61]....
        /*0120*/ 	.word	0x05000006


	//   ....[62]....
        /*0124*/ 	.word	0x05000006


	//   ....[63]....
        /*0128*/ 	.word	0x05000006


	//   ....[64]....
        /*012c*/ 	.word	0x05000006


	//   ....[65]....
        /*0130*/ 	.word	0x05000006


	//   ....[66]....
        /*0134*/ 	.word	0x05000006


	//   ....[67]....
        /*0138*/ 	.word	0x05000006


	//   ....[68]....
        /*013c*/ 	.word	0x05000006


	//   ....[69]....
        /*0140*/ 	.word	0x05000006


	//   ....[70]....
        /*0144*/ 	.word	0x05000006


	//   ....[71]....
        /*0148*/ 	.word	0x05000006


	//   ....[72]....
        /*014c*/ 	.word	0x05000006


	//   ....[73]....
        /*0150*/ 	.word	0x05000006


	//   ....[74]....
        /*0154*/ 	.word	0x05000006


	//   ....[75]....
        /*0158*/ 	.word	0x05000006


	//   ....[76]....
        /*015c*/ 	.word	0x05000006


	//   ....[77]....
        /*0160*/ 	.word	0x05000006


	//   ....[78]....
        /*0164*/ 	.word	0x05000006


	//   ....[79]....
        /*0168*/ 	.word	0x05000006


	//   ....[80]....
        /*016c*/ 	.word	0x05000006


	//   ....[81]....
        /*0170*/ 	.word	0x05000006


	//   ....[82]....
        /*0174*/ 	.word	0x05000006


	//   ....[83]....
        /*0178*/ 	.word	0x05000006


	//   ....[84]....
        /*017c*/ 	.word	0x05000006


	//   ....[85]....
        /*0180*/ 	.word	0x05000006


	//   ....[86]....
        /*0184*/ 	.word	0x05000006


	//   ....[87]....
        /*0188*/ 	.word	0x05000006


	//   ....[88]....
        /*018c*/ 	.word	0x05000006


	//----- nvinfo : EIATTR_COOP_GROUP_INSTR_OFFSETS
	.align		4
.L_2093:
        /*0190*/ 	.byte	0x04, 0x28
        /*0192*/ 	.short	(.L_2095 - .L_2094)


	//   ....[0]....
.L_2094:
        /*0194*/ 	.word	0x00000dc0


	//   ....[1]....
        /*0198*/ 	.word	0x00000e70


	//   ....[2]....
        /*019c*/ 	.word	0x000010f0


	//   ....[3]....
        /*01a0*/ 	.word	0x00003ce0


	//   ....[4]....
        /*01a4*/ 	.word	0x00004690


	//   ....[5]....
        /*01a8*/ 	.word	0x000046b0


	//   ....[6]....
        /*01ac*/ 	.word	0x000046f0


	//   ....[7]....
        /*01b0*/ 	.word	0x00004700


	//   ....[8]....
        /*01b4*/ 	.word	0x00004740


	//   ....[9]....
        /*01b8*/ 	.word	0x00004750


	//   ....[10]....
        /*01bc*/ 	.word	0x00004790


	//   ....[11]....
        /*01c0*/ 	.word	0x000047a0


	//   ....[12]....
        /*01c4*/ 	.word	0x000047e0


	//   ....[13]....
        /*01c8*/ 	.word	0x000047f0


	//   ....[14]....
        /*01cc*/ 	.word	0x000048a0


	//   ....[15]....
        /*01d0*/ 	.word	0x000048b0


	//   ....[16]....
        /*01d4*/ 	.word	0x000048c0


	//   ....[17]....
        /*01d8*/ 	.word	0x000048d0


	//   ....[18]....
        /*01dc*/ 	.word	0x00004d50


	//   ....[19]....
        /*01e0*/ 	.word	0x00004d60


	//   ....[20]....
        /*01e4*/ 	.word	0x00004d70


	//   ....[21]....
        /*01e8*/ 	.word	0x00004d80


	//   ....[22]....
        /*01ec*/ 	.word	0x00004dd0


	//   ....[23]....
        /*01f0*/ 	.word	0x00004df0


	//   ....[24]....
        /*01f4*/ 	.word	0x00004e40


	//   ....[25]....
        /*01f8*/ 	.word	0x00004e60


	//   ....[26]....
        /*01fc*/ 	.word	0x00004eb0


	//   ....[27]....
        /*0200*/ 	.word	0x00004ed0


	//   ....[28]....
        /*0204*/ 	.word	0x00004f20


	//   ....[29]....
        /*0208*/ 	.word	0x00004f40


	//   ....[30]....
        /*020c*/ 	.word	0x00004f90


	//   ....[31]....
        /*0210*/ 	.word	0x00004fb0


	//   ....[32]....
        /*0214*/ 	.word	0x00004fc0


	//   ....[33]....
        /*0218*/ 	.word	0x00004fd0


	//   ....[34]....
        /*021c*/ 	.word	0x00006080


	//   ....[35]....
        /*0220*/ 	.word	0x000060c0


	//   ....[36]....
        /*0224*/ 	.word	0x00006250


	//   ....[37]....
        /*0228*/ 	.word	0x00006290


	//   ....[38]....
        /*022c*/ 	.word	0x00006310


	//   ....[39]....
        /*0230*/ 	.word	0x00006350


	//   ....[40]....
        /*0234*/ 	.word	0x000064e0


	//   ....[41]....
        /*0238*/ 	.word	0x00006520


	//   ....[42]....
        /*023c*/ 	.word	0x000066b0


	//   ....[43]....
        /*0240*/ 	.word	0x000066f0


	//   ....[44]....
        /*0244*/ 	.word	0x00006a20


	//   ....[45]....
        /*0248*/ 	.word	0x000071f0


	//   ....[46]....
        /*024c*/ 	.word	0x000075d0


	//   ....[47]....
        /*0250*/ 	.word	0x00007710


	//   ....[48]....
        /*0254*/ 	.word	0x00007760


	//   ....[49]....
        /*0258*/ 	.word	0x000077c0


	//   ....[50]....
        /*025c*/ 	.word	0x00007810


	//   ....[51]....
        /*0260*/ 	.word	0x00007830


	//   ....[52]....
        /*0264*/ 	.word	0x000079a0


	//   ....[53]....
        /*0268*/ 	.word	0x000079d0


	//   ....[54]....
        /*026c*/ 	.word	0x00007a30


	//   ....[55]....
        /*0270*/ 	.word	0x00007a90


	//   ....[56]....
        /*0274*/ 	.word	0x00007ab0


	//   ....[57]....
        /*0278*/ 	.word	0x00007e90


	//   ....[58]....
        /*027c*/ 	.word	0x00007ee0


	//   ....[59]....
        /*0280*/ 	.word	0x00007f70


	//   ....[60]....
        /*0284*/ 	.word	0x00007fc0


	//   ....[61]....
        /*0288*/ 	.word	0x00008040


	//   ....[62]....
        /*028c*/ 	.word	0x00008090


	//   ....[63]....
        /*0290*/ 	.word	0x00008110


	//   ....[64]....
        /*0294*/ 	.word	0x00008160


	//   ....[65]....
        /*0298*/ 	.word	0x000081e0


	//   ....[66]....
        /*029c*/ 	.word	0x00008230


	//   ....[67]....
        /*02a0*/ 	.word	0x000082c0


	//   ....[68]....
        /*02a4*/ 	.word	0x00008360


	//   ....[69]....
        /*02a8*/ 	.word	0x00008400


	//   ....[70]....
        /*02ac*/ 	.word	0x000084c0


	//   ....[71]....
        /*02b0*/ 	.word	0x000084f0


	//   ....[72]....
        /*02b4*/ 	.word	0x00008550


	//   ....[73]....
        /*02b8*/ 	.word	0x00008600


	//   ....[74]....
        /*02bc*/ 	.word	0x00008650


	//   ....[75]....
        /*02c0*/ 	.word	0x00008700


	//   ....[76]....
        /*02c4*/ 	.word	0x00008750


	//   ....[77]....
        /*02c8*/ 	.word	0x00008800


	//   ....[78]....
        /*02cc*/ 	.word	0x00008850


	//   ....[79]....
        /*02d0*/ 	.word	0x00008900


	//   ....[80]....
        /*02d4*/ 	.word	0x00008950


	//   ....[81]....
        /*02d8*/ 	.word	0x00008a00


	//   ....[82]....
        /*02dc*/ 	.word	0x00008a50


	//   ....[83]....
        /*02e0*/ 	.word	0x00008b00


	//   ....[84]....
        /*02e4*/ 	.word	0x00008b60


	//   ....[85]....
        /*02e8*/ 	.word	0x00008b90


	//   ....[86]....
        /*02ec*/ 	.word	0x00008c10


	//   ....[87]....
        /*02f0*/ 	.word	0x00008c50


	//   ....[88]....
        /*02f4*/ 	.word	0x00008ca0


	//----- nvinfo : EIATTR_VRC_CTA_INIT_COUNT
	.align		4
.L_2095:
        /*02f8*/ 	.byte	0x02, 0x4a
	.zero		1
	.zero		1


	//----- nvinfo : EIATTR_EXIT_INSTR_OFFSETS
	.align		4
        /*02fc*/ 	.byte	0x04, 0x1c
        /*02fe*/ 	.short	(.L_2097 - .L_2096)


	//   ....[0]....
.L_2096:
        /*0300*/ 	.word	0x00007bc0


	//   ....[1]....
        /*0304*/ 	.word	0x00007e30


	//----- nvinfo : EIATTR_MAX_THREADS
	.align		4
.L_2097:
        /*0308*/ 	.byte	0x04, 0x05
        /*030a*/ 	.short	(.L_2099 - .L_2098)
.L_2098:
        /*030c*/ 	.word	0x00000040
        /*0310*/ 	.word	0x00000001
        /*0314*/ 	.word	0x00000001


	//----- nvinfo : EIATTR_CRS_STACK_SIZE
	.align		4
.L_2099:
        /*0318*/ 	.byte	0x04, 0x1e
        /*031a*/ 	.short	(.L_2101 - .L_2100)
.L_2100:
        /*031c*/ 	.word	0x00000000


	//----- nvinfo : EIATTR_CBANK_PARAM_SIZE
	.align		4
.L_2101:
        /*0320*/ 	.byte	0x03, 0x19
        /*0322*/ 	.short	0x01f0


	//----- nvinfo : EIATTR_PARAM_CBANK
	.align		4
        /*0324*/ 	.byte	0x04, 0x0a
        /*0326*/ 	.short	(.L_2103 - .L_2102)
	.align		4
.L_2102:
        /*0328*/ 	.word	index@(.nv.constant0._Z25selective_scan_bwd_kernelI32Selective_Scan_bwd_kernel_traitsILi64ELi16ELb1ELb0ELb1ELb1ELb0EN3c104HalfEfEEv12SSMParamsBwd)
        /*032c*/ 	.short	0x0380
        /*032e*/ 	.short	0x01f0


	//----- nvinfo : EIATTR_SW_WAR
	.align		4
.L_2103:
        /*0330*/ 	.byte	0x04, 0x36
        /*0332*/ 	.short	(.L_2105 - .L_2104)
.L_2104:
        /*0334*/ 	.word	0x00000008
.L_2105:


//--------------------- .nv.info._Z25selective_scan_bwd_kernelI32Selective_Scan_bwd_kernel_traitsILi64ELi16ELb1ELb0ELb1ELb1ELb1EN3c104HalfEfEEv12SSMParamsBwd --------------------------
	.section	.nv.info._Z25selective_scan_bwd_kernelI32Selective_Scan_bwd_kernel_traitsILi64ELi16ELb1ELb0ELb1ELb1ELb1EN3c104HalfEfEEv12SSMParamsBwd,"",@"SHT_CUDA_INFO"
	.sectionflags	@""
	.align	4


	//----- nvinfo : EIATTR_CUDA_API_VERSION
	.align		4
        /*0000*/ 	.byte	0x04, 0x37
        /*0002*/ 	.short	(.L_2107 - .L_2106)
.L_2106:
        /*0004*/ 	.word	0x00000082


	//----- nvinfo : EIATTR_KPARAM_INFO
	.align		4
.L_2107:
        /*0008*/ 	.byte	0x04, 0x17
        /*000a*/ 	.short	(.L_2109 - .L_2108)
.L_2108:
        /*000c*/ 	.word	0x00000000
        /*0010*/ 	.short	0x0000
        /*0012*/ 	.short	0x0000
        /*0014*/ 	.byte	0x00, 0xf0, 0xc1, 0x07


	//----- nvinfo : EIATTR_SPARSE_MMA_MASK
	.align		4
.L_2109:
        /*0018*/ 	.byte	0x03, 0x50
        /*001a*/ 	.short	0x0000


	//----- nvinfo : EIATTR_MAXREG_COUNT
	.align		4
        /*001c*/ 	.byte	0x03, 0x1b
        /*001e*/ 	.short	0x00ff


	//----- nvinfo : EIATTR_NUM_BARRIERS
	.align		4
        /*0020*/ 	.byte	0x02, 0x4c
        /*0022*/ 	.byte	0x01
	.zero		1


	//----- nvinfo : EIATTR_MERCURY_ISA_VERSION
	.align		4
        /*0024*/ 	.byte	0x03, 0x5f
        /*0026*/ 	.short	0x0101


	//----- nvinfo : EIATTR_COOP_GROUP_MASK_REGIDS
	.align		4
        /*0028*/ 	.byte	0x04, 0x29
        /*002a*/ 	.short	(.L_2111 - .L_2110)


	//   ....[0]....
.L_2110:
        /*002c*/ 	.word	0xffffffff


	//   ....[1]....
        /*0030*/ 	.word	0xffffffff


	//   ....[2]....
        /*0034*/ 	.word	0xffffffff


	//   ....[3]....
        /*0038*/ 	.word	0xffffffff


	//   ....[4]....
        /*003c*/ 	.word	0xffffffff


	//   ....[5]....
        /*0040*/ 	.word	0xffffffff


	//   ....[6]....
        /*0044*/ 	.word	0xffffffff


	//   ....[7]....
        /*0048*/ 	.word	0xffffffff


	//   ....[8]....
        /*004c*/ 	.word	0xffffffff


	//   ....[9]....
        /*0050*/ 	.word	0xffffffff


	//   ....[10]....
        /*0054*/ 	.word	0xffffffff


	//   ....[11]....
        /*0058*/ 	.word	0xffffffff


	//   ....[12]....
        /*005c*/ 	.word	0xffffffff


	//   ....[13]....
        /*0060*/ 	.word	0xffffffff


	//   ....[14]....
        /*0064*/ 	.word	0xffffffff


	//   ....[15]....
        /*0068*/ 	.word	0xffffffff


	//   ....[16]....
        /*006c*/ 	.word	0xffffffff


	//   ....[17]....
        /*0070*/ 	.word	0xffffffff


	//   ....[18]....
        /*0074*/ 	.word	0xffffffff


	//   ....[19]....
        /*0078*/ 	.word	0xffffffff


	//   ....[20]....
        /*007c*/ 	.word	0xffffffff


	//   ....[21]....
        /*0080*/ 	.word	0xffffffff


	//   ....[22]....
        /*0084*/ 	.word	0xffffffff


	//   ....[23]....
        /*0088*/ 	.word	0xffffffff


	//   ....[24]....
        /*008c*/ 	.word	0xffffffff


	//   ....[25]....
        /*0090*/ 	.word	0xffffffff


	//   ....[26]....
        /*0094*/ 	.word	0xffffffff


	//   ....[27]....
        /*0098*/ 	.word	0xffffffff


	//   ....[28]....
        /*009c*/ 	.word	0xffffffff


	//   ....[29]....
        /*00a0*/ 	.word	0xffffffff


	//   ....[30]....
        /*00a4*/ 	.word	0xffffffff


	//   ....[31]....
        /*00a8*/ 	.word	0xffffffff


	//   ....[32]....
        /*00ac*/ 	.word	0xffffffff


	//   ....[33]....
        /*00b0*/ 	.word	0xffffffff


	//   ....[34]....
        /*00b4*/ 	.word	0xffffffff


	//   ....[35]....
        /*00b8*/ 	.word	0xffffffff


	//   ....[36]....
        /*00bc*/ 	.word	0xffffffff


	//   ....[37]....
        /*00c0*/ 	.word	0xffffffff


	//   ....[38]....
        /*00c4*/ 	.word	0xffffffff


	//   ....[39]....
        /*00c8*/ 	.word	0xffffffff


	//   ....[40]....
        /*00cc*/ 	.word	0xffffffff


	//   ....[41]....
        /*00d0*/ 	.word	0xffffffff


	//   ....[42]....
        /*00d4*/ 	.word	0xffffffff


	//   ....[43]....
        /*00d8*/ 	.word	0xffffffff


	//   ....[44]....
        /*00dc*/ 	.word	0xffffffff


	//   ....[45]....
        /*00e0*/ 	.word	0xffffffff


	//   ....[46]....
        /*00e4*/ 	.word	0xffffffff


	//   ....[47]....
        /*00e8*/ 	.word	0xffffffff


	//   ....[48]....
        /*00ec*/ 	.word	0xffffffff


	//   ....[49]....
        /*00f0*/ 	.word	0xffffffff


	//   ....[50]....
        /*00f4*/ 	.word	0xffffffff


	//   ....[51]....
        /*00f8*/ 	.word	0xffffffff


	//   ....[52]....
        /*00fc*/ 	.word	0xffffffff


	//   ....[53]....
        /*0100*/ 	.word	0xffffffff


	//   ....[54]....
        /*0104*/ 	.word	0xffffffff


	//   ....[55]....
        /*0108*/ 	.word	0xffffffff


	//   ....[56]....
        /*010c*/ 	.word	0xffffffff


	//   ....[57]....
        /*0110*/ 	.word	0xffffffff


	//   ....[58]....
        /*0114*/ 	.word	0xffffffff


	//   ....[59]....
        /*0118*/ 	.word	0xffffffff


	//   ....[60]....
        /*011c*/ 	.word	0xffffffff


	//   ....[61]....
        /*0120*/ 	.word	0x050000d8


	//   ....[62]....
        /*0124*/ 	.word	0x050000d8


	//   ....[63]....
        /*0128*/ 	.word	0x050000d8


	//   ....[64]....
        /*012c*/ 	.word	0x050000d8


	//   ....[65]....
        /*0130*/ 	.word	0x050000d8


	//   ....[66]....
        /*0134*/ 	.word	0x050000d8


	//   ....[67]....
        /*0138*/ 	.word	0x050000d8


	//   ....[68]....
        /*013c*/ 	.word	0x050000d8


	//   ....[69]....
        /*0140*/ 	.word	0x050000d8


	//   ....[70]....
        /*0144*/ 	.word	0x050000d8


	//   ....[71]....
        /*0148*/ 	.word	0x050000d8


	//   ....[72]....
        /*014c*/ 	.word	0x050000d8


	//   ....[73]....
        /*0150*/ 	.word	0x050000d8


	//   ....[74]....
        /*0154*/ 	.word	0x050000d8


	//   ....[75]....
        /*0158*/ 	.word	0x050000d8


	//   ....[76]....
        /*015c*/ 	.word	0x050000d8


	//   ....[77]....
        /*0160*/ 	.word	0x050000d8


	//   ....[78]....
        /*0164*/ 	.word	0x050000d8


	//   ....[79]....
        /*0168*/ 	.word	0x050000d8


	//   ....[80]....
        /*016c*/ 	.word	0x050000d8


	//   ....[81]....
        /*0170*/ 	.word	0x050000d8


	//   ....[82]....
        /*0174*/ 	.word	0x050000d8


	//   ....[83]....
        /*0178*/ 	.word	0x050000d8


	//   ....[84]....
        /*017c*/ 	.word	0x050000d8


	//   ....[85]....
        /*0180*/ 	.word	0x050000d8


	//   ....[86]....
        /*0184*/ 	.word	0x050000d8


	//   ....[87]....
        /*0188*/ 	.word	0x050000d8


	//   ....[88]....
        /*018c*/ 	.word	0x050000d8


	//   ....[89]....
        /*0190*/ 	.word	0x050000d8


	//   ....[90]....
        /*0194*/ 	.word	0x050000d8


	//   ....[91]....
        /*0198*/ 	.word	0x050000d8


	//   ....[92]....
        /*019c*/ 	.word	0x050000d8


	//----- nvinfo : EIATTR_COOP_GROUP_INSTR_OFFSETS
	.align		4
.L_2111:
        /*01a0*/ 	.byte	0x04, 0x28
        /*01a2*/ 	.short	(.L_2113 - .L_2112)


	//   ....[0]....
.L_2112:
        /*01a4*/ 	.word	0x00000d50


	//   ....[1]....
        /*01a8*/ 	.word	0x00000e00


	//   ....[2]....
        /*01ac*/ 	.word	0x00000fd0


	//   ....[3]....
        /*01b0*/ 	.word	0x00003520


	//   ....[4]....
        /*01b4*/ 	.word	0x00003c70


	//   ....[5]....
        /*01b8*/ 	.word	0x00004400


	//   ....[6]....
        /*01bc*/ 	.word	0x00004870


	//   ....[7]....
        /*01c0*/ 	.word	0x00005030


	//   ....[8]....
        /*01c4*/ 	.word	0x000059e0


	//   ....[9]....
        /*01c8*/ 	.word	0x00005a00


	//   ....[10]....
        /*01cc*/ 	.word	0x00005a40


	//   ....[11]....
        /*01d0*/ 	.word	0x00005a50


	//   ....[12]....
        /*01d4*/ 	.word	0x00005a90


	//   ....[13]....
        /*01d8*/ 	.word	0x00005aa0


	//   ....[14]....
        /*01dc*/ 	.word	0x00005ae0


	//   ....[15]....
        /*01e0*/ 	.word	0x00005af0


	//   ....[16]....
        /*01e4*/ 	.word	0x00005b30


	//   ....[17]....
        /*01e8*/ 	.word	0x00005b40


	//   ....[18]....
        /*01ec*/ 	.word	0x00005bf0


	//   ....[19]....
        /*01f0*/ 	.word	0x00005c00


	//   ....[20]....
        /*01f4*/ 	.word	0x00005c10


	//   ....[21]....
        /*01f8*/ 	.word	0x00005c20


	//   ....[22]....
        /*01fc*/ 	.word	0x000060a0


	//   ....[23]....
        /*0200*/ 	.word	0x000060d0


	//   ....[24]....
        /*0204*/ 	.word	0x000060e0


	//   ....[25]....
        /*0208*/ 	.word	0x000060f0


	//   ....[26]....
        /*020c*/ 	.word	0x00006140


	//   ....[27]....
        /*0210*/ 	.word	0x00006160


	//   ....[28]....
        /*0214*/ 	.word	0x000061b0


	//   ....[29]....
        /*0218*/ 	.word	0x000061d0


	//   ....[30]....
        /*021c*/ 	.word	0x00006220


	//   ....[31]....
        /*0220*/ 	.word	0x00006240


	//   ....[32]....
        /*0224*/ 	.word	0x00006290


	//   ....[33]....
        /*0228*/ 	.word	0x000062b0


	//   ....[34]....
        /*022c*/ 	.word	0x00006300


	//   ....[35]....
        /*0230*/ 	.word	0x00006320


	//   ....[36]....
        /*0234*/ 	.word	0x00006330


	//   ....[37]....
        /*0238*/ 	.word	0x00006340


	//   ....[38]....
        /*023c*/ 	.word	0x000073e0


	//   ....[39]....
        /*0240*/ 	.word	0x00007420


	//   ....[40]....
        /*0244*/ 	.word	0x000075b0


	//   ....[41]....
        /*0248*/ 	.word	0x000075f0


	//   ....[42]....
        /*024c*/ 	.word	0x000076b0


	//   ....[43]....
        /*0250*/ 	.word	0x000076f0


	//   ....[44]....
        /*0254*/ 	.word	0x00007840


	//   ....[45]....
        /*0258*/ 	.word	0x00007880


	//   ....[46]....
        /*025c*/ 	.word	0x00007a10


	//   ....[47]....
        /*0260*/ 	.word	0x00007a50


	//   ....[48]....
        /*0264*/ 	.word	0x00007da0


	//   ....[49]....
        /*0268*/ 	.word	0x000084e0


	//   ....[50]....
        /*026c*/ 	.word	0x000088b0


	//   ....[51]....
        /*0270*/ 	.word	0x00008a50


	//   ....[52]....
        /*0274*/ 	.word	0x00008aa0


	//   ....[53]....
        /*0278*/ 	.word	0x00008b00


	//   ....[54]....
        /*027c*/ 	.word	0x00008b50


	//   ....[55]....
        /*0280*/ 	.word	0x00008b70


	//   ....[56]....
        /*0284*/ 	.word	0x00008ce0


	//   ....[57]....
        /*0288*/ 	.word	0x00008d20


	//   ....[58]....
        /*028c*/ 	.word	0x00008d80


	//   ....[59]....
        /*0290*/ 	.word	0x00008dd0


	//   ....[60]....
        /*0294*/ 	.word	0x00008df0


	//   ....[61]....
        /*0298*/ 	.word	0x000091d0


	//   ....[62]....
        /*029c*/ 	.word	0x00009220


	//   ....[63]....
        /*02a0*/ 	.word	0x000092b0


	//   ....[64]....
        /*02a4*/ 	.word	0x00009300


	//   ....[65]....
        /*02a8*/ 	.word	0x00009380


	//   ....[66]....
        /*02ac*/ 	.word	0x000093d0


	//   ....[67]....
        /*02b0*/ 	.word	0x00009450


	//   ....[68]....
        /*02b4*/ 	.word	0x000094a0


	//   ....[69]....
        /*02b8*/ 	.word	0x00009520


	//   ....[70]....
        /*02bc*/ 	.word	0x00009570


	//   ....[71]....
        /*02c0*/ 	.word	0x00009600


	//   ....[72]....
        /*02c4*/ 	.word	0x000096a0


	//   ....[73]....
        /*02c8*/ 	.word	0x00009740


	//   ....[74]....
        /*02cc*/ 	.word	0x00009800


	//   ....[75]....
        /*02d0*/ 	.word	0x00009830


	//   ....[76]....
        /*02d4*/ 	.word	0x00009890


	//   ....[77]....
        /*02d8*/ 	.word	0x00009940


	//   ....[78]....
        /*02dc*/ 	.word	0x000099a0


	//   ....[79]....
        /*02e0*/ 	.word	0x00009a50


	//   ....[80]....
        /*02e4*/ 	.word	0x00009aa0


	//   ....[81]....
        /*02e8*/ 	.word	0x00009b50


	//   ....[82]....
        /*02ec*/ 	.word	0x00009ba0


	//   ....[83]....
        /*02f0*/ 	.word	0x00009c50


	//   ....[84]....
        /*02f4*/ 	.word	0x00009ca0


	//   ....[85]....
        /*02f8*/ 	.word	0x00009d50


	//   ....[86]....
        /*02fc*/ 	.word	0x00009da0


	//   ....[87]....
        /*0300*/ 	.word	0x00009e50


	//   ....[88]....
        /*0304*/ 	.word	0x00009eb0


	//   ....[89]....
        /*0308*/ 	.word	0x00009ee0


	//   ....[90]....
        /*030c*/ 	.word	0x00009f60


	//   ....[91]....
        /*0310*/ 	.word	0x00009f90


	//   ....[92]....
        /*0314*/ 	.word	0x00009ff0


	//----- nvinfo : EIATTR_VRC_CTA_INIT_COUNT
	.align		4
.L_2113:
        /*0318*/ 	.byte	0x02, 0x4a
	.zero		1
	.zero		1


	//----- nvinfo : EIATTR_EXIT_INSTR_OFFSETS
	.align		4
        /*031c*/ 	.byte	0x04, 0x1c
        /*031e*/ 	.short	(.L_2115 - .L_2114)


	//   ....[0]....
.L_2114:
        /*0320*/ 	.word	0x00008f00


	//   ....[1]....
        /*0324*/ 	.word	0x00009170


	//----- nvinfo : EIATTR_MAX_THREADS
	.align		4
.L_2115:
        /*0328*/ 	.byte	0x04, 0x05
        /*032a*/ 	.short	(.L_2117 - .L_2116)
.L_2116:
        /*032c*/ 	.word	0x00000040
        /*0330*/ 	.word	0x00000001
        /*0334*/ 	.word	0x00000001


	//----- nvinfo : EIATTR_CRS_STACK_SIZE
	.align		4
.L_2117:
        /*0338*/ 	.byte	0x04, 0x1e
        /*033a*/ 	.short	(.L_2119 - .L_2118)
.L_2118:
        /*033c*/ 	.word	0x00000000


	//----- nvinfo : EIATTR_CBANK_PARAM_SIZE
	.align		4
.L_2119:
        /*0340*/ 	.byte	0x03, 0x19
        /*0342*/ 	.short	0x01f0


	//----- nvinfo : EIATTR_PARAM_CBANK
	.align		4
        /*0344*/ 	.byte	0x04, 0x0a
        /*0346*/ 	.short	(.L_2121 - .L_2120)
	.align		4
.L_2120:
        /*0348*/ 	.word	index@(.nv.constant0._Z25selective_scan_bwd_kernelI32Selective_Scan_bwd_kernel_traitsILi64ELi16ELb1ELb0ELb1ELb1ELb1EN3c104HalfEfEEv12SSMParamsBwd)
        /*034c*/ 	.short	0x0380
        /*034e*/ 	.short	0x01f0


	//----- nvinfo : EIATTR_SW_WAR
	.align		4
.L_2121:
        /*0350*/ 	.byte	0x04, 0x36
        /*0352*/ 	.short	(.L_2123 - .L_2122)
.L_2122:
        /*0354*/ 	.word	0x00000008
.L_2123:


//--------------------- .nv.info._Z25selective_scan_bwd_kernelI32Selective_Scan_bwd_kernel_traitsILi64ELi16ELb1ELb1ELb0ELb0ELb0EN3c104HalfEfEEv12SSMParamsBwd --------------------------
	.section	.nv.info._Z25selective_scan_bwd_kernelI32Selective_Scan_bwd_kernel_traitsILi64ELi16ELb1ELb1ELb0ELb0ELb0EN3c104HalfEfEEv12SSMParamsBwd,"",@"SHT_CUDA_INFO"
	.sectionflags	@""
	.align	4


	//----- nvinfo : EIATTR_CUDA_API_VERSION
	.align		4
        /*0000*/ 	.byte	0x04, 0x37
        /*0002*/ 	.short	(.L_2125 - .L_2124)
.L_2124:
        /*0004*/ 	.word	0x00000082


	//----- nvinfo : EIATTR_KPARAM_INFO
	.align		4
.L_2125:
        /*0008*/ 	.byte	0x04, 0x17
        /*000a*/ 	.short	(.L_2127 - .L_2126)
.L_2126:
        /*000c*/ 	.word	0x00000000
        /*0010*/ 	.short	0x0000
        /*0012*/ 	.short	0x0000
        /*0014*/ 	.byte	0x00, 0xf0, 0xc1, 0x07


	//----- nvinfo : EIATTR_SPARSE_MMA_MASK
	.align		4
.L_2127:
        /*0018*/ 	.byte	0x03, 0x50
        /*001a*/ 	.short	0x0000


	//----- nvinfo : EIATTR_MAXREG_COUNT
	.align		4
        /*001c*/ 	.byte	0x03, 0x1b
        /*001e*/ 	.short	0x00ff


	//----- nvinfo : EIATTR_NUM_BARRIERS
	.align		4
        /*0020*/ 	.byte	0x02, 0x4c
        /*0022*/ 	.byte	0x01
	.zero		1


	//----- nvinfo : EIATTR_MERCURY_ISA_VERSION
	.align		4
        /*0024*/ 	.byte	0x03, 0x5f
        /*0026*/ 	.short	0x0101


	//----- nvinfo : EIATTR_COOP_GROUP_MASK_REGIDS
	.align		4
        /*0028*/ 	.byte	0x04, 0x29
        /*002a*/ 	.short	(.L_2129 - .L_2128)


	//   ....[0]....
.L_2128:
        /*002c*/ 	.word	0xffffffff


	//   ....[1]....
        /*0030*/ 	.word	0xffffffff


	//   ....[2]....
        /*0034*/ 	.word	0xffffffff


	//   ....[3]....
        /*0038*/ 	.word	0xffffffff


	//   ....[4]....
        /*003c*/ 	.word	0xffffffff


	//   ....[5]....
        /*0040*/ 	.word	0xffffffff


	//   ....[6]....
        /*0044*/ 	.word	0xffffffff


	//   ....[7]....
        /*0048*/ 	.word	0xffffffff


	//   ....[8]....
        /*004c*/ 	.word	0xffffffff


	//   ....[9]....
        /*0050*/ 	.word	0xffffffff


	//   ....[10]....
        /*0054*/ 	.word	0xffffffff


	//   ....[11]....
        /*0058*/ 	.word	0xffffffff


	//   ....[12]....
        /*005c*/ 	.word	0xffffffff


	//   ....[13]....
        /*0060*/ 	.word	0xffffffff


	//   ....[14]....
        /*0064*/ 	.word	0xffffffff


	//   ....[15]....
        /*0068*/ 	.word	0xffffffff


	//   ....[16]....
        /*006c*/ 	.word	0xffffffff


	//   ....[17]....
        /*0070*/ 	.word	0xffffffff


	//   ....[18]....
        /*0074*/ 	.word	0xffffffff


	//   ....[19]....
        /*0078*/ 	.word	0xffffffff


	//   ....[20]....
        /*007c*/ 	.word	0xffffffff


	//   ....[21]....
        /*0080*/ 	.word	0xffffffff


	//   ....[22]....
        /*0084*/ 	.word	0xffffffff


	//   ....[23]....
        /*0088*/ 	.word	0xffffffff


	//   ....[24]....
        /*008c*/ 	.word	0xffffffff


	//   ....[25]....
        /*0090*/ 	.word	0xffffffff


	//   ....[26]....
        /*0094*/ 	.word	0xffffffff


	//   ....[27]....
        /*0098*/ 	.word	0xffffffff


	//   ....[28]....
        /*009c*/ 	.word	0xffffffff


	//   ....[29]....
        /*00a0*/ 	.word	0xffffffff


	//   ....[30]....
        /*00a4*/ 	.word	0xffffffff


	//   ....[31]....
        /*00a8*/ 	.word	0xffffffff


	//   ....[32]....
        /*00ac*/ 	.word	0xffffffff


	//   ....[33]....
        /*00b0*/ 	.word	0xffffffff


	//   ....[34]....
        /*00b4*/ 	.word	0xffffffff


	//   ....[35]....
        /*00b8*/ 	.word	0xffffffff


	//   ....[36]....
        /*00bc*/ 	.word	0xffffffff


	//   ....[37]....
        /*00c0*/ 	.word	0xffffffff


	//   ....[38]....
        /*00c4*/ 	.word	0xffffffff


	//   ....[39]....
        /*00c8*/ 	.word	0xffffffff


	//   ....[40]....
        /*00cc*/ 	.word	0xffffffff


	//   ....[41]....
        /*00d0*/ 	.word	0xffffffff


	//   ....[42]....
        /*00d4*/ 	.word	0xffffffff


	//   ....[43]....
        /*00d8*/ 	.word	0xffffffff


	//   ....[44]....
        /*00dc*/ 	.word	0xffffffff


	//   ....[45]....
        /*00e0*/ 	.word	0xffffffff


	//   ....[46]....
        /*00e4*/ 	.word	0xffffffff


	//   ....[47]....
        /*00e8*/ 	.word	0xffffffff


	//   ....[48]....
        /*00ec*/ 	.word	0xffffffff


	//   ....[49]....
        /*00f0*/ 	.word	0xffffffff


	//   ....[50]....
        /*00f4*/ 	.word	0xffffffff


	//   ....[51]....
        /*00f8*/ 	.word	0xffffffff


	//   ....[52]....
        /*00fc*/ 	.word	0xffffffff


	//   ....[53]....
        /*0100*/ 	.word	0xffffffff


	//   ....[54]....
        /*0104*/ 	.word	0xffffffff


	//   ....[55]....
        /*0108*/ 	.word	0xffffffff


	//   ....[56]....
        /*010c*/ 	.word	0x05000006


	//   ....[57]....
        /*0110*/ 	.word	0x05000006


	//   ....[58]....
        /*0114*/ 	.word	0x05000006


	//   ....[59]....
        /*0118*/ 	.word	0x05000006


	//   ....[60]....
        /*011c*/ 	.word	0x05000006


	//   ....[61]....
        /*0120*/ 	.word	0x05000006


	//   ....[62]....
        /*0124*/ 	.word	0x05000006


	//   ....[63]....
        /*0128*/ 	.word	0x05000006


	//   ....[64]....
        /*012c*/ 	.word	0x05000006


	//   ....[65]....
        /*0130*/ 	.word	0x05000006


	//   ....[66]....
        /*0134*/ 	.word	0x05000006


	//   ....[67]....
        /*0138*/ 	.word	0x05000006


	//   ....[68]....
        /*013c*/ 	.word	0x05000006


	//   ....[69]....
        /*0140*/ 	.word	0x05000006


	//   ....[70]....
        /*0144*/ 	.word	0x05000006


	//   ....[71]....
        /*0148*/ 	.word	0x05000006


	//   ....[72]....
        /*014c*/ 	.word	0x05000006


	//   ....[73]....
        /*0150*/ 	.word	0x05000006


	//   ....[74]....
        /*0154*/ 	.word	0x05000006


	//   ....[75]....
        /*0158*/ 	.word	0x05000006


	//   ....[76]....
        /*015c*/ 	.word	0x05000006


	//   ....[77]....
        /*0160*/ 	.word	0x05000006


	//   ....[78]....
        /*0164*/ 	.word	0x05000006


	//   ....[79]....
        /*0168*/ 	.word	0x05000006


	//   ....[80]....
        /*016c*/ 	.word	0x05000006


	//   ....[81]....
        /*0170*/ 	.word	0x05000006


	//   ....[82]....
        /*0174*/ 	.word	0x05000006


	//   ....[83]....
        /*0178*/ 	.word	0x05000006


	//   ....[84]....
        /*017c*/ 	.word	0x05000006


	//   ....[85]....
        /*0180*/ 	.word	0x05000006


	//   ....[86]....
        /*0184*/ 	.word	0x05000006


	//   ....[87]....
        /*0188*/ 	.word	0x05000006


	//----- nvinfo : EIATTR_COOP_GROUP_INSTR_OFFSETS
	.align		4
.L_2129:
        /*018c*/ 	.byte	0x04, 0x28
        /*018e*/ 	.short	(.L_2131 - .L_2130)


	//   ....[0]....
.L_2130:
        /*0190*/ 	.word	0x00000d60


	//   ....[1]....
        /*0194*/ 	.word	0x00000e10


	//   ....[2]....
        /*0198*/ 	.word	0x00000ff0


	//   ....[3]....
        /*019c*/ 	.word	0x00001880


	//   ....[4]....
        /*01a0*/ 	.word	0x000023c0


	//   ....[5]....
        /*01a4*/ 	.word	0x000023e0


	//   ....[6]....
        /*01a8*/ 	.word	0x00002420


	//   ....[7]....
        /*01ac*/ 	.word	0x00002430


	//   ....[8]....
        /*01b0*/ 	.word	0x00002470


	//   ....[9]....
        /*01b4*/ 	.word	0x00002480


	//   ....[10]....
        /*01b8*/ 	.word	0x000024c0


	//   ....[11]....
        /*01bc*/ 	.word	0x000024d0


	//   ....[12]....
        /*01c0*/ 	.word	0x00002510


	//   ....[13]....
        /*01c4*/ 	.word	0x00002520


	//   ....[14]....
        /*01c8*/ 	.word	0x000025d0


	//   ....[15]....
        /*01cc*/ 	.word	0x000025e0


	//   ....[16]....
        /*01d0*/ 	.word	0x000025f0


	//   ....[17]....
        /*01d4*/ 	.word	0x00002600


	//   ....[18]....
        /*01d8*/ 	.word	0x00002a80


	//   ....[19]....
        /*01dc*/ 	.word	0x00002ab0


	//   ....[20]....
        /*01e0*/ 	.word	0x00002ac0


	//   ....[21]....
        /*01e4*/ 	.word	0x00002b10


	//   ....[22]....
        /*01e8*/ 	.word	0x00002b30


	//   ....[23]....
        /*01ec*/ 	.word	0x00002b80


	//   ....[24]....
        /*01f0*/ 	.word	0x00002ba0


	//   ....[25]....
        /*01f4*/ 	.word	0x00002bb0


	//   ....[26]....
        /*01f8*/ 	.word	0x00002c00


	//   ....[27]....
        /*01fc*/ 	.word	0x00002c20


	//   ....[28]....
        /*0200*/ 	.word	0x00002c70


	//   ....[29]....
        /*0204*/ 	.word	0x00002c90


	//   ....[30]....
        /*0208*/ 	.word	0x00002ce0


	//   ....[31]....
        /*020c*/ 	.word	0x00002d00


	//   ....[32]....
        /*0210*/ 	.word	0x00002d10


	//   ....[33]....
        /*0214*/ 	.word	0x00002d20


	//   ....[34]....
        /*0218*/ 	.word	0x00003ba0


	//   ....[35]....
        /*021c*/ 	.word	0x00003be0


	//   ....[36]....
        /*0220*/ 	.word	0x00003d70


	//   ....[37]....
        /*0224*/ 	.word	0x00003db0


	//   ....[38]....
        /*0228*/ 	.word	0x00003f40


	//   ....[39]....
        /*022c*/ 	.word	0x00003f80


	//   ....[40]....
        /*0230*/ 	.word	0x00004110


	//   ....[41]....
        /*0234*/ 	.word	0x00004150


	//   ....[42]....
        /*0238*/ 	.word	0x000042a0


	//   ....[43]....
        /*023c*/ 	.word	0x000042c0


	//   ....[44]....
        /*0240*/ 	.word	0x00004680


	//   ....[45]....
        /*0244*/ 	.word	0x000049b0


	//   ....[46]....
        /*0248*/ 	.word	0x00004ab0


	//   ....[47]....
        /*024c*/ 	.word	0x00004b00


	//   ....[48]....
        /*0250*/ 	.word	0x00004b60


	//   ....[49]....
        /*0254*/ 	.word	0x00004bb0


	//   ....[50]....
        /*0258*/ 	.word	0x00004bd0


	//   ....[51]....
        /*025c*/ 	.word	0x00004d40


	//   ....[52]....
        /*0260*/ 	.word	0x00004d70


	//   ....[53]....
        /*0264*/ 	.word	0x00004dd0


	//   ....[54]....
        /*0268*/ 	.word	0x00004e30


	//   ....[55]....
        /*026c*/ 	.word	0x00004e50


	//   ....[56]....
        /*0270*/ 	.word	0x00005270


	//   ....[57]....
        /*0274*/ 	.word	0x000052c0


	//   ....[58]....
        /*0278*/ 	.word	0x00005350


	//   ....[59]....
        /*027c*/ 	.word	0x000053a0


	//   ....[60]....
        /*0280*/ 	.word	0x00005420


	//   ....[61]....
        /*0284*/ 	.word	0x00005470


	//   ....[62]....
        /*0288*/ 	.word	0x000054f0


	//   ....[63]....
        /*028c*/ 	.word	0x00005540


	//   ....[64]....
        /*0290*/ 	.word	0x000055c0


	//   ....[65]....
        /*0294*/ 	.word	0x00005610


	//   ....[66]....
        /*0298*/ 	.word	0x000056a0


	//   ....[67]....
        /*029c*/ 	.word	0x00005740


	//   ....[68]....
        /*02a0*/ 	.word	0x000057e0


	//   ....[69]....
        /*02a4*/ 	.word	0x00005890


	//   ....[70]....
        /*02a8*/ 	.word	0x000058e0


	//   ....[71]....
        /*02ac*/ 	.word	0x00005930


	//   ....[72]....
        /*02b0*/ 	.word	0x000059e0


	//   ....[73]....
        /*02b4*/ 	.word	0x00005a40


	//   ....[74]....
        /*02b8*/ 	.word	0x00005ae0


	//   ....[75]....
        /*02bc*/ 	.word	0x00005b30


	//   ....[76]....
        /*02c0*/ 	.word	0x00005bd0


	//   ....[77]....
        /*02c4*/ 	.word	0x00005c20


	//   ....[78]....
        /*02c8*/ 	.word	0x00005cd0


	//   ....[79]....
        /*02cc*/ 	.word	0x00005d20


	//   ....[80]....
        /*02d0*/ 	.word	0x00005dd0


	//   ....[81]....
        /*02d4*/ 	.word	0x00005e20


	//   ....[82]....
        /*02d8*/ 	.word	0x00005ed0


	//   ....[83]....
        /*02dc*/ 	.word	0x00005f30


	//   ....[84]....
        /*02e0*/ 	.word	0x00005f60


	//   ....[85]....
        /*02e4*/ 	.word	0x00005fe0


	//   ....[86]....
        /*02e8*/ 	.word	0x00006020


	//   ....[87]....
        /*02ec*/ 	.word	0x00006080


	//----- nvinfo : EIATTR_VRC_CTA_INIT_COUNT
	.align		4
.L_2131:
        /*02f0*/ 	.byte	0x02, 0x4a
	.zero		1
	.zero		1


	//----- nvinfo : EIATTR_EXIT_INSTR_OFFSETS
	.align		4
        /*02f4*/ 	.byte	0x04, 0x1c
        /*02f6*/ 	.short	(.L_2133 - .L_2132)


	//   ....[0]....
.L_2132:
        /*02f8*/ 	.word	0x00004f60


	//   ....[1]....
        /*02fc*/ 	.word	0x00005210


	//----- nvinfo : EIATTR_MAX_THREADS
	.align		4
.L_2133:
        /*0300*/ 	.byte	0x04, 0x05
        /*0302*/ 	.short	(.L_2135 - .L_2134)
.L_2134:
        /*0304*/ 	.word	0x00000040
        /*0308*/ 	.word	0x00000001
        /*030c*/ 	.word	0x00000001


	//----- nvinfo : EIATTR_CRS_STACK_SIZE
	.align		4
.L_2135:
        /*0310*/ 	.byte	0x04, 0x1e
        /*0312*/ 	.short	(.L_2137 - .L_2136)
.L_2136:
        /*0314*/ 	.word	0x00000000


	//----- nvinfo : EIATTR_CBANK_PARAM_SIZE
	.align		4
.L_2137:
        /*0318*/ 	.byte	0x03, 0x19
        /*031a*/ 	.short	0x01f0


	//----- nvinfo : EIATTR_PARAM_CBANK
	.align		4
        /*031c*/ 	.byte	0x04, 0x0a
        /*031e*/ 	.short	(.L_2139 - .L_2138)
	.align		4
.L_2138:
        /*0320*/ 	.word	index@(.nv.constant0._Z25selective_scan_bwd_kernelI32Selective_Scan_bwd_kernel_traitsILi64ELi16ELb1ELb1ELb0ELb0ELb0EN3c104HalfEfEEv12SSMParamsBwd)
        /*0324*/ 	.short	0x0380
        /*0326*/ 	.short	0x01f0


	//----- nvinfo : EIATTR_SW_WAR
	.align		4
.L_2139:
        /*0328*/ 	.byte	0x04, 0x36
        /*032a*/ 	.short	(.L_2141 - .L_2140)
.L_2140:
        /*032c*/ 	.word	0x00000008
.L_2141:


//--------------------- .nv.info._Z25selective_scan_bwd_kernelI32Selective_Scan_bwd_kernel_traitsILi64ELi16ELb1ELb1ELb0ELb0ELb1EN3c104HalfEfEEv12SSMParamsBwd --------------------------
	.section	.nv.info._Z25selective_scan_bwd_kernelI32Selective_Scan_bwd_kernel_traitsILi64ELi16ELb1ELb1ELb0ELb0ELb1EN3c104HalfEfEEv12SSMParamsBwd,"",@"SHT_CUDA_INFO"
	.sectionflags	@""
	.align	4


	//----- nvinfo : EIATTR_CUDA_API_VERSION
	.align		4
        /*0000*/ 	.byte	0x04, 0x37
        /*0002*/ 	.short	(.L_2143 - .L_2142)
.L_2142:
        /*0004*/ 	.word	0x00000082


	//----- nvinfo : EIATTR_KPARAM_INFO
	.align		4
.L_2143:
        /*0008*/ 	.byte	0x04, 0x17
        /*000a*/ 	.short	(.L_2145 - .L_2144)
.L_2144:
        /*000c*/ 	.word	0x00000000
        /*0010*/ 	.short	0x0000
        /*0012*/ 	.short	0x0000
        /*0014*/ 	.byte	0x00, 0xf0, 0xc1, 0x07


	//----- nvinfo : EIATTR_SPARSE_MMA_MASK
	.align		4
.L_2145:
        /*0018*/ 	.byte	0x03, 0x50
        /*001a*/ 	.short	0x0000


	//----- nvinfo : EIATTR_MAXREG_COUNT
	.align		4
        /*001c*/ 	.byte	0x03, 0x1b
        /*001e*/ 	.short	0x00ff


	//----- nvinfo : EIATTR_NUM_BARRIERS
	.align		4
        /*0020*/ 	.byte	0x02, 0x4c
        /*0022*/ 	.byte	0x01
	.zero		1


	//----- nvinfo : EIATTR_MERCURY_ISA_VERSION
	.align		4
        /*0024*/ 	.byte	0x03, 0x5f
        /*0026*/ 	.short	0x0101


	//----- nvinfo : EIATTR_COOP_GROUP_MASK_REGIDS
	.align		4
        /*0028*/ 	.byte	0x04, 0x29
        /*002a*/ 	.short	(.L_2147 - .L_2146)


	//   ....[0]....
.L_2146:
        /*002c*/ 	.word	0xffffffff


	//   ....[1]....
        /*0030*/ 	.word	0xffffffff


	//   ....[2]....
        /*0034*/ 	.word	0xffffffff


	//   ....[3]....
        /*0038*/ 	.word	0xffffffff


	//   ....[4]....
        /*003c*/ 	.word	0xffffffff


	//   ....[5]....
        /*0040*/ 	.word	0xffffffff


	//   ....[6]....
        /*0044*/ 	.word	0xffffffff


	//   ....[7]....
        /*0048*/ 	.word	0xffffffff


	//   ....[8]....
        /*004c*/ 	.word	0xffffffff


	//   ....[9]....
        /*0050*/ 	.word	0xffffffff


	//   ....[10]....
        /*0054*/ 	.word	0xffffffff


	//   ....[11]....
        /*0058*/ 	.word	0xffffffff


	//   ....[12]....
        /*005c*/ 	.word	0xffffffff


	//   ....[13]....
        /*0060*/ 	.word	0xffffffff


	//   ....[14]....
        /*0064*/ 	.word	0xffffffff


	//   ....[15]....
        /*0068*/ 	.word	0xffffffff


	//   ....[16]....
        /*006c*/ 	.word	0xffffffff


	//   ....[17]....
        /*0070*/ 	.word	0xffffffff


	//   ....[18]....
        /*0074*/ 	.word	0xffffffff


	//   ....[19]....
        /*0078*/ 	.word	0xffffffff


	//   ....[20]....
        /*007c*/ 	.word	0xffffffff


	//   ....[21]....
        /*0080*/ 	.word	0xffffffff


	//   ....[22]....
        /*0084*/ 	.word	0xffffffff


	//   ....[23]....
        /*0088*/ 	.word	0xffffffff


	//   ....[24]....
        /*008c*/ 	.word	0xffffffff


	//   ....[25]....
        /*0090*/ 	.word	0xffffffff


	//   ....[26]....
        /*0094*/ 	.word	0xffffffff


	//   ....[27]....
        /*0098*/ 	.word	0xffffffff


	//   ....[28]....
        /*009c*/ 	.word	0xffffffff


	//   ....[29]....
        /*00a0*/ 	.word	0xffffffff


	//   ....[30]....
        /*00a4*/ 	.word	0xffffffff


	//   ....[31]....
        /*00a8*/ 	.word	0xffffffff


	//   ....[32]....
        /*00ac*/ 	.word	0xffffffff


	//   ....[33]....
        /*00b0*/ 	.word	0xffffffff


	//   ....[34]....
        /*00b4*/ 	.word	0xffffffff


	//   ....[35]....
        /*00b8*/ 	.word	0xffffffff


	//   ....[36]....
        /*00bc*/ 	.word	0xffffffff


	//   ....[37]....
        /*00c0*/ 	.word	0xffffffff


	//   ....[38]....
        /*00c4*/ 	.word	0xffffffff


	//   ....[39]....
        /*00c8*/ 	.word	0xffffffff


	//   ....[40]....
        /*00cc*/ 	.word	0xffffffff


	//   ....[41]....
        /*00d0*/ 	.word	0xffffffff


	//   ....[42]....
        /*00d4*/ 	.word	0xffffffff


	//   ....[43]....
        /*00d8*/ 	.word	0xffffffff


	//   ....[44]....
        /*00dc*/ 	.word	0xffffffff


	//   ....[45]....
        /*00e0*/ 	.word	0xffffffff


	//   ....[46]....
        /*00e4*/ 	.word	0xffffffff


	//   ....[47]....
        /*00e8*/ 	.word	0xffffffff


	//   ....[48]....
        /*00ec*/ 	.word	0xffffffff


	//   ....[49]....
        /*00f0*/ 	.word	0xffffffff


	//   ....[50]....
        /*00f4*/ 	.word	0xffffffff


	//   ....[51]....
        /*00f8*/ 	.word	0xffffffff


	//   ....[52]....
        /*00fc*/ 	.word	0xffffffff


	//   ....[53]....
        /*0100*/ 	.word	0xffffffff


	//   ....[54]....
        /*0104*/ 	.word	0xffffffff


	//   ....[55]....
        /*0108*/ 	.word	0xffffffff


	//   ....[56]....
        /*010c*/ 	.word	0xffffffff


	//   ....[57]....
        /*0110*/ 	.word	0xffffffff


	//   ....[58]....
        /*0114*/ 	.word	0xffffffff


	//   ....[59]....
        /*0118*/ 	.word	0xffffffff


	//   ....[60]....
        /*011c*/ 	.word	0x05000006


	//   ....[61]....
        /*0120*/ 	.word	0x05000006


	//   ....[62]....
        /*0124*/ 	.word	0x05000006


	//   ....[63]....
        /*0128*/ 	.word	0x05000006


	//   ....[64]....
        /*012c*/ 	.word	0x05000006


	//   ....[65]....
        /*0130*/ 	.word	0x05000006


	//   ....[66]....
        /*0134*/ 	.word	0x05000006


	//   ....[67]....
        /*0138*/ 	.word	0x05000006


	//   ....[68]....
        /*013c*/ 	.word	0x05000006


	//   ....[69]....
        /*0140*/ 	.word	0x05000006


	//   ....[70]....
        /*0144*/ 	.word	0x05000006


	//   ....[71]....
        /*0148*/ 	.word	0x05000006


	//   ....[72]....
        /*014c*/ 	.word	0x05000006


	//   ....[73]....
        /*0150*/ 	.word	0x05000006


	//   ....[74]....
        /*0154*/ 	.word	0x05000006


	//   ....[75]....
        /*0158*/ 	.word	0x05000006


	//   ....[76]....
        /*015c*/ 	.word	0x05000006


	//   ....[77]....
        /*0160*/ 	.word	0x05000006


	//   ....[78]....
        /*0164*/ 	.word	0x05000006


	//   ....[79]....
        /*0168*/ 	.word	0x05000006


	//   ....[80]....
        /*016c*/ 	.word	0x05000006


	//   ....[81]....
        /*0170*/ 	.word	0x05000006


	//   ....[82]....
        /*0174*/ 	.word	0x05000006


	//   ....[83]....
        /*0178*/ 	.word	0x05000006


	//   ....[84]....
        /*017c*/ 	.word	0x05000006


	//   ....[85]....
        /*0180*/ 	.word	0x05000006


	//   ....[86]....
        /*0184*/ 	.word	0x05000006


	//   ....[87]....
        /*0188*/ 	.word	0x05000006


	//   ....[88]....
        /*018c*/ 	.word	0x05000006


	//   ....[89]....
        /*0190*/ 	.word	0x05000006


	//   ....[90]....
        /*0194*/ 	.word	0x05000006


	//   ....[91]....
        /*0198*/ 	.word	0x05000006


	//----- nvinfo : EIATTR_COOP_GROUP_INSTR_OFFSETS
	.align		4
.L_2147:
        /*019c*/ 	.byte	0x04, 0x28
        /*019e*/ 	.short	(.L_2149 - .L_2148)


	//   ....[0]....
.L_2148:
        /*01a0*/ 	.word	0x00000d90


	//   ....[1]....
        /*01a4*/ 	.word	0x00000e20


	//   ....[2]....
        /*01a8*/ 	.word	0x00000f80


	//   ....[3]....
        /*01ac*/ 	.word	0x00001100


	//   ....[4]....
        /*01b0*/ 	.word	0x00001920


	//   ....[5]....
        /*01b4*/ 	.word	0x000021f0


	//   ....[6]....
        /*01b8*/ 	.word	0x00002520


	//   ....[7]....
        /*01bc*/ 	.word	0x00002cb0


	//   ....[8]....
        /*01c0*/ 	.word	0x000037f0


	//   ....[9]....
        /*01c4*/ 	.word	0x00003810


	//   ....[10]....
        /*01c8*/ 	.word	0x00003850


	//   ....[11]....
        /*01cc*/ 	.word	0x00003860


	//   ....[12]....
        /*01d0*/ 	.word	0x000038a0


	//   ....[13]....
        /*01d4*/ 	.word	0x000038b0


	//   ....[14]....
        /*01d8*/ 	.word	0x000038f0


	//   ....[15]....
        /*01dc*/ 	.word	0x00003900


	//   ....[16]....
        /*01e0*/ 	.word	0x00003940


	//   ....[17]....
        /*01e4*/ 	.word	0x00003950


	//   ....[18]....
        /*01e8*/ 	.word	0x00003a00


	//   ....[19]....
        /*01ec*/ 	.word	0x00003a10


	//   ....[20]....
        /*01f0*/ 	.word	0x00003a20


	//   ....[21]....
        /*01f4*/ 	.word	0x00003a30


	//   ....[22]....
        /*01f8*/ 	.word	0x00003eb0


	//   ....[23]....
        /*01fc*/ 	.word	0x00003ec0


	//   ....[24]....
        /*0200*/ 	.word	0x00003ed0


	//   ....[25]....
        /*0204*/ 	.word	0x00003ee0


	//   ....[26]....
        /*0208*/ 	.word	0x00003f30


	//   ....[27]....
        /*020c*/ 	.word	0x00003f50


	//   ....[28]....
        /*0210*/ 	.word	0x00003fa0


	//   ....[29]....
        /*0214*/ 	.word	0x00003fc0


	//   ....[30]....
        /*0218*/ 	.word	0x00004010


	//   ....[31]....
        /*021c*/ 	.word	0x00004030


	//   ....[32]....
        /*0220*/ 	.word	0x00004080


	//   ....[33]....
        /*0224*/ 	.word	0x000040a0


	//   ....[34]....
        /*0228*/ 	.word	0x000040f0


	//   ....[35]....
        /*022c*/ 	.word	0x00004110


	//   ....[36]....
        /*0230*/ 	.word	0x00004120


	//   ....[37]....
        /*0234*/ 	.word	0x00004130


	//   ....[38]....
        /*0238*/ 	.word	0x00004fc0


	//   ....[39]....
        /*023c*/ 	.word	0x00005000


	//   ....[40]....
        /*0240*/ 	.word	0x00005190


	//   ....[41]....
        /*0244*/ 	.word	0x000051d0


	//   ....[42]....
        /*0248*/ 	.word	0x00005310


	//   ....[43]....
        /*024c*/ 	.word	0x00005350


	//   ....[44]....
        /*0250*/ 	.word	0x000054e0


	//   ....[45]....
        /*0254*/ 	.word	0x00005520


	//   ....[46]....
        /*0258*/ 	.word	0x000056b0


	//   ....[47]....
        /*025c*/ 	.word	0x000056f0


	//   ....[48]....
        /*0260*/ 	.word	0x00005aa0


	//   ....[49]....
        /*0264*/ 	.word	0x00005da0


	//   ....[50]....
        /*0268*/ 	.word	0x00005ea0


	//   ....[51]....
        /*026c*/ 	.word	0x00005ef0


	//   ....[52]....
        /*0270*/ 	.word	0x00005f50


	//   ....[53]....
        /*0274*/ 	.word	0x00005fa0


	//   ....[54]....
        /*0278*/ 	.word	0x00005fc0


	//   ....[55]....
        /*027c*/ 	.word	0x00006130


	//   ....[56]....
        /*0280*/ 	.word	0x00006170


	//   ....[57]....
        /*0284*/ 	.word	0x000061d0


	//   ....[58]....
        /*0288*/ 	.word	0x00006220


	//   ....[59]....
        /*028c*/ 	.word	0x00006240


	//   ....[60]....
        /*0290*/ 	.word	0x00006660


	//   ....[61]....
        /*0294*/ 	.word	0x000066b0


	//   ....[62]....
        /*0298*/ 	.word	0x00006740


	//   ....[63]....
        /*029c*/ 	.word	0x00006790


	//   ....[64]....
        /*02a0*/ 	.word	0x00006810


	//   ....[65]....
        /*02a4*/ 	.word	0x00006860


	//   ....[66]....
        /*02a8*/ 	.word	0x000068e0


	//   ....[67]....
        /*02ac*/ 	.word	0x00006930


	//   ....[68]....
        /*02b0*/ 	.word	0x000069b0


	//   ....[69]....
        /*02b4*/ 	.word	0x00006a00


	//   ....[70]....
        /*02b8*/ 	.word	0x00006a90


	//   ....[71]....
        /*02bc*/ 	.word	0x00006b30


	//   ....[72]....
        /*02c0*/ 	.word	0x00006bd0


	//   ....[73]....
        /*02c4*/ 	.word	0x00006c90


	//   ....[74]....
        /*02c8*/ 	.word	0x00006cc0


	//   ....[75]....
        /*02cc*/ 	.word	0x00006d20


	//   ....[76]....
        /*02d0*/ 	.word	0x00006dd0


	//   ....[77]....
        /*02d4*/ 	.word	0x00006e20


	//   ....[78]....
        /*02d8*/ 	.word	0x00006ed0


	//   ....[79]....
        /*02dc*/ 	.word	0x00006f20


	//   ....[80]....
        /*02e0*/ 	.word	0x00006fd0


	//   ....[81]....
        /*02e4*/ 	.word	0x00007020


	//   ....[82]....
        /*02e8*/ 	.word	0x000070d0


	//   ....[83]....
        /*02ec*/ 	.word	0x00007120


	//   ....[84]....
        /*02f0*/ 	.word	0x000071d0


	//   ....[85]....
        /*02f4*/ 	.word	0x00007220


	//   ....[86]....
        /*02f8*/ 	.word	0x000072d0


	//   ....[87]....
        /*02fc*/ 	.word	0x00007330


	//   ....[88]....
        /*0300*/ 	.word	0x00007360


	//   ....[89]....
        /*0304*/ 	.word	0x000073e0


	//   ....[90]....
        /*0308*/ 	.word	0x00007420


	//   ....[91]....
        /*030c*/ 	.word	0x00007470


	//----- nvinfo : EIATTR_VRC_CTA_INIT_COUNT
	.align		4
.L_2149:
        /*0310*/ 	.byte	0x02, 0x4a
	.zero		1
	.zero		1


	//----- nvinfo : EIATTR_EXIT_INSTR_OFFSETS
	.align		4
        /*0314*/ 	.byte	0x04, 0x1c
        /*0316*/ 	.short	(.L_2151 - .L_2150)


	//   ....[0]....
.L_2150:
        /*0318*/ 	.word	0x00006350


	//   ....[1]....
        /*031c*/ 	.word	0x00006600


	//----- nvinfo : EIATTR_MAX_THREADS
	.align		4
.L_2151:
        /*0320*/ 	.byte	0x04, 0x05
        /*0322*/ 	.short	(.L_2153 - .L_2152)
.L_2152:
        /*0324*/ 	.word	0x00000040
        /*0328*/ 	.word	0x00000001
        /*032c*/ 	.word	0x00000001


	//----- nvinfo : EIATTR_CRS_STACK_SIZE
	.align		4
.L_2153:
        /*0330*/ 	.byte	0x04, 0x1e
        /*0332*/ 	.short	(.L_2155 - .L_2154)
.L_2154:
        /*0334*/ 	.word	0x00000000


	//----- nvinfo : EIATTR_CBANK_PARAM_SIZE
	.align		4
.L_2155:
        /*0338*/ 	.byte	0x03, 0x19
        /*033a*/ 	.short	0x01f0


	//----- nvinfo : EIATTR_PARAM_CBANK
	.align		4
        /*033c*/ 	.byte	0x04, 0x0a
        /*033e*/ 	.short	(.L_2157 - .L_2156)
	.align		4
.L_2156:
        /*0340*/ 	.word	index@(.nv.constant0._Z25selective_scan_bwd_kernelI32Selective_Scan_bwd_kernel_traitsILi64ELi16ELb1ELb1ELb0ELb0ELb1EN3c104HalfEfEEv12SSMParamsBwd)
        /*0344*/ 	.short	0x0380
        /*0346*/ 	.short	0x01f0


	//----- nvinfo : EIATTR_SW_WAR
	.align		4
.L_2157:
        /*0348*/ 	.byte	0x04, 0x36
        /*034a*/ 	.short	(.L_2159 - .L_2158)
.L_2158:
        /*034c*/ 	.word	0x00000008
.L_2159:


//--------------------- .nv.info._Z25selective_scan_bwd_kernelI32Selective_Scan_bwd_kernel_traitsILi64ELi16ELb1ELb1ELb0ELb1ELb0EN3c104HalfEfEEv12SSMParamsBwd --------------------------
	.section	.nv.info._Z25selective_scan_bwd_kernelI32Selective_Scan_bwd_kernel_traitsILi64ELi16ELb1ELb1ELb0ELb1ELb0EN3c104HalfEfEEv12SSMParamsBwd,"",@"SHT_CUDA_INFO"
	.sectionflags	@""
	.align	4


	//----- nvinfo : EIATTR_CUDA_API_VERSION
	.align		4
        /*0000*/ 	.byte	0x04, 0x37
        /*0002*/ 	.short	(.L_2161 - .L_2160)
.L_2160:
        /*0004*/ 	.word	0x00000082


	//----- nvinfo : EIATTR_KPARAM_INFO
	.align		4
.L_2161:
        /*0008*/ 	.byte	0x04, 0x17
        /*000a*/ 	.short	(.L_2163 - .L_2162)
.L_2162:
        /*000c*/ 	.word	0x00000000
        /*0010*/ 	.short	0x0000
        /*0012*/ 	.short	0x0000
        /*0014*/ 	.byte	0x00, 0xf0, 0xc1, 0x07


	//----- nvinfo : EIATTR_SPARSE_MMA_MASK
	.align		4
.L_2163:
        /*0018*/ 	.byte	0x03, 0x50
        /*001a*/ 	.short	0x0000


	//----- nvinfo : EIATTR_MAXREG_COUNT
	.align		4
        /*001c*/ 	.byte	0x03, 0x1b
        /*001e*/ 	.short	0x00ff


	//----- nvinfo : EIATTR_NUM_BARRIERS
	.align		4
        /*0020*/ 	.byte	0x02, 0x4c
        /*0022*/ 	.byte	0x01
	.zero		1


	//----- nvinfo : EIATTR_MERCURY_ISA_VERSION
	.align		4
        /*0024*/ 	.byte	0x03, 0x5f
        /*0026*/ 	.short	0x0101


	//----- nvinfo : EIATTR_COOP_GROUP_MASK_REGIDS
	.align		4
        /*0028*/ 	.byte	0x04, 0x29
        /*002a*/ 	.short	(.L_2165 - .L_2164)


	//   ....[0]....
.L_2164:
        /*002c*/ 	.word	0xffffffff


	//   ....[1]....
        /*0030*/ 	.word	0xffffffff


	//   ....[2]....
        /*0034*/ 	.word	0xffffffff


	//   ....[3]....
        /*0038*/ 	.word	0xffffffff


	//   ....[4]....
        /*003c*/ 	.word	0xffffffff


	//   ....[5]....
        /*0040*/ 	.word	0xffffffff


	//   ....[6]....
        /*0044*/ 	.word	0xffffffff


	//   ....[7]....
        /*0048*/ 	.word	0xffffffff


	//   ....[8]....
        /*004c*/ 	.word	0xffffffff


	//   ....[9]....
        /*0050*/ 	.word	0xffffffff


	//   ....[10]....
        /*0054*/ 	.word	0xffffffff


	//   ....[11]....
        /*0058*/ 	.word	0xffffffff


	//   ....[12]....
        /*005c*/ 	.word	0xffffffff


	//   ....[13]....
        /*0060*/ 	.word	0xffffffff


	//   ....[14]....
        /*0064*/ 	.word	0xffffffff


	//   ....[15]....
        /*0068*/ 	.word	0xffffffff


	//   ....[16]....
        /*006c*/ 	.word	0xffffffff


	//   ....[17]....
        /*0070*/ 	.word	0xffffffff


	//   ....[18]....
        /*0074*/ 	.word	0xffffffff


	//   ....[19]....
        /*0078*/ 	.word	0xffffffff


	//   ....[20]....
        /*007c*/ 	.word	0xffffffff


	//   ....[21]....
        /*0080*/ 	.word	0xffffffff


	//   ....[22]....
        /*0084*/ 	.word	0xffffffff


	//   ....[23]....
        /*0088*/ 	.word	0xffffffff


	//   ....[24]....
        /*008c*/ 	.word	0xffffffff


	//   ....[25]....
        /*0090*/ 	.word	0xffffffff


	//   ....[26]....
        /*0094*/ 	.word	0xffffffff


	//   ....[27]....
        /*0098*/ 	.word	0xffffffff


	//   ....[28]....
        /*009c*/ 	.word	0xffffffff


	//   ....[29]....
        /*00a0*/ 	.word	0xffffffff


	//   ....[30]....
        /*00a4*/ 	.word	0xffffffff


	//   ....[31]....
        /*00a8*/ 	.word	0xffffffff


	//   ....[32]....
        /*00ac*/ 	.word	0xffffffff


	//   ....[33]....
        /*00b0*/ 	.word	0xffffffff


	//   ....[34]....
        /*00b4*/ 	.word	0xffffffff


	//   ....[35]....
        /*00b8*/ 	.word	0xffffffff


	//   ....[36]....
        /*00bc*/ 	.word	0xffffffff


	//   ....[37]....
        /*00c0*/ 	.word	0xffffffff


	//   ....[38]....
        /*00c4*/ 	.word	0xffffffff


	//   ....[39]....
        /*00c8*/ 	.word	0xffffffff


	//   ....[40]....
        /*00cc*/ 	.word	0xffffffff


	//   ....[41]....
        /*00d0*/ 	.word	0xffffffff


	//   ....[42]....
        /*00d4*/ 	.word	0xffffffff


	//   ....[43]....
        /*00d8*/ 	.word	0xffffffff


	//   ....[44]....
        /*00dc*/ 	.word	0xffffffff


	//   ....[45]....
        /*00e0*/ 	.word	0xffffffff


	//   ....[46]....
        /*00e4*/ 	.word	0xffffffff


	//   ....[47]....
        /*00e8*/ 	.word	0xffffffff


	//   ....[48]....
        /*00ec*/ 	.word	0xffffffff


	//   ....[49]....
        /*00f0*/ 	.word	0xffffffff


	//   ....[50]....
        /*00f4*/ 	.word	0xffffffff


	//   ....[51]....
        /*00f8*/ 	.word	0xffffffff


	//   ....[52]....
        /*00fc*/ 	.word	0xffffffff


	//   ....[53]....
        /*0100*/ 	.word	0xffffffff


	//   ....[54]....
        /*0104*/ 	.word	0xffffffff


	//   ....[55]....
        /*0108*/ 	.word	0xffffffff


	//   ....[56]....
        /*010c*/ 	.word	0xffffffff


	//   ....[57]....
        /*0110*/ 	.word	0x05000006


	//   ....[58]....
        /*0114*/ 	.word	0x05000006


	//   ....[59]....
        /*0118*/ 	.word	0x05000006


	//   ....[60]....
        /*011c*/ 	.word	0x05000006


	//   ....[61]....
        /*0120*/ 	.word	0x05000006


	//   ....[62]....
        /*0124*/ 	.word	0x05000006


	//   ....[63]....
        /*0128*/ 	.word	0x05000006


	//   ....[64]....
        /*012c*/ 	.word	0x05000006


	//   ....[65]....
        /*0130*/ 	.word	0x05000006


	//   ....[66]....
        /*0134*/ 	.word	0x05000006


	//   ....[67]....
        /*0138*/ 	.word	0x05000006


	//   ....[68]....
        /*013c*/ 	.word	0x05000006


	//   ....[69]....
        /*0140*/ 	.word	0x05000006


	//   ....[70]....
        /*0144*/ 	.word	0x05000006


	//   ....[71]....
        /*0148*/ 	.word	0x05000006


	//   ....[72]....
        /*014c*/ 	.word	0x05000006


	//   ....[73]....
        /*0150*/ 	.word	0x05000006


	//   ....[74]....
        /*0154*/ 	.word	0x05000006


	//   ....[75]....
        /*0158*/ 	.word	0x05000006


	//   ....[76]....
        /*015c*/ 	.word	0x05000006


	//   ....[77]....
        /*0160*/ 	.word	0x05000006


	//   ....[78]....
        /*0164*/ 	.word	0x05000006


	//   ....[79]....
        /*0168*/ 	.word	0x05000006


	//   ....[80]....
        /*016c*/ 	.word	0x05000006


	//   ....[81]....
        /*0170*/ 	.word	0x05000006


	//   ....[82]....
        /*0174*/ 	.word	0x05000006


	//   ....[83]....
        /*0178*/ 	.word	0x05000006


	//   ....[84]....
        /*017c*/ 	.word	0x05000006


	//   ....[85]....
        /*0180*/ 	.word	0x05000006


	//   ....[86]....
        /*0184*/ 	.word	0x05000006


	//   ....[87]....
        /*0188*/ 	.word	0x05000006


	//   ....[88]....
        /*018c*/ 	.word	0x05000006


	//----- nvinfo : EIATTR_COOP_GROUP_INSTR_OFFSETS
	.align		4
.L_2165:
        /*0190*/ 	.byte	0x04, 0x28
        /*0192*/ 	.short	(.L_2167 - .L_2166)


	//   ....[0]....
.L_2166:
        /*0194*/ 	.word	0x00000d50


	//   ....[1]....
        /*0198*/ 	.word	0x00000e00


	//   ....[2]....
        /*019c*/ 	.word	0x00001080


	//   ....[3]....
        /*01a0*/ 	.word	0x00003aa0


	//   ....[4]....
        /*01a4*/ 	.word	0x000045e0


	//   ....[5]....
        /*01a8*/ 	.word	0x00004600


	//   ....[6]....
        /*01ac*/ 	.word	0x00004640


	//   ....[7]....
        /*01b0*/ 	.word	0x00004650


	//   ....[8]....
        /*01b4*/ 	.word	0x00004690


	//   ....[9]....
        /*01b8*/ 	.word	0x000046a0


	//   ....[10]....
        /*01bc*/ 	.word	0x000046e0


	//   ....[11]....
        /*01c0*/ 	.word	0x000046f0


	//   ....[12]....
        /*01c4*/ 	.word	0x00004730


	//   ....[13]....
        /*01c8*/ 	.word	0x00004740


	//   ....[14]....
        /*01cc*/ 	.word	0x000047f0


	//   ....[15]....
        /*01d0*/ 	.word	0x00004800


	//   ....[16]....
        /*01d4*/ 	.word	0x00004810


	//   ....[17]....
        /*01d8*/ 	.word	0x00004820


	//   ....[18]....
        /*01dc*/ 	.word	0x00004ca0


	//   ....[19]....
        /*01e0*/ 	.word	0x00004cd0


	//   ....[20]....
        /*01e4*/ 	.word	0x00004ce0


	//   ....[21]....
        /*01e8*/ 	.word	0x00004d30


	//   ....[22]....
        /*01ec*/ 	.word	0x00004d50


	//   ....[23]....
        /*01f0*/ 	.word	0x00004da0


	//   ....[24]....
        /*01f4*/ 	.word	0x00004dc0


	//   ....[25]....
        /*01f8*/ 	.word	0x00004dd0


	//   ....[26]....
        /*01fc*/ 	.word	0x00004e20


	//   ....[27]....
        /*0200*/ 	.word	0x00004e40


	//   ....[28]....
        /*0204*/ 	.word	0x00004e90


	//   ....[29]....
        /*0208*/ 	.word	0x00004eb0


	//   ....[30]....
        /*020c*/ 	.word	0x00004f00


	//   ....[31]....
        /*0210*/ 	.word	0x00004f20


	//   ....[32]....
        /*0214*/ 	.word	0x00004f30


	//   ....[33]....
        /*0218*/ 	.word	0x00004f40


	//   ....[34]....
        /*021c*/ 	.word	0x00005dc0


	//   ....[35]....
        /*0220*/ 	.word	0x00005e00


	//   ....[36]....
        /*0224*/ 	.word	0x00005f90


	//   ....[37]....
        /*0228*/ 	.word	0x00005fd0


	//   ....[38]....
        /*022c*/ 	.word	0x00006100


	//   ....[39]....
        /*0230*/ 	.word	0x00006140


	//   ....[40]....
        /*0234*/ 	.word	0x000062d0


	//   ....[41]....
        /*0238*/ 	.word	0x00006310


	//   ....[42]....
        /*023c*/ 	.word	0x000064a0


	//   ....[43]....
        /*0240*/ 	.word	0x000064e0


	//   ....[44]....
        /*0244*/ 	.word	0x00006860


	//   ....[45]....
        /*0248*/ 	.word	0x00007030


	//   ....[46]....
        /*024c*/ 	.word	0x00007410


	//   ....[47]....
        /*0250*/ 	.word	0x00007550


	//   ....[48]....
        /*0254*/ 	.word	0x000075a0


	//   ....[49]....
        /*0258*/ 	.word	0x00007600


	//   ....[50]....
        /*025c*/ 	.word	0x00007650


	//   ....[51]....
        /*0260*/ 	.word	0x00007670


	//   ....[52]....
        /*0264*/ 	.word	0x000077e0


	//   ....[53]....
        /*0268*/ 	.word	0x00007810


	//   ....[54]....
        /*026c*/ 	.word	0x00007870


	//   ....[55]....
        /*0270*/ 	.word	0x000078d0


	//   ....[56]....
        /*0274*/ 	.word	0x000078f0


	//   ....[57]....
        /*0278*/ 	.word	0x00007d10


	//   ....[58]....
        /*027c*/ 	.word	0x00007d60


	//   ....[59]....
        /*0280*/ 	.word	0x00007df0


	//   ....[60]....
        /*0284*/ 	.word	0x00007e40


	//   ....[61]....
        /*0288*/ 	.word	0x00007ec0


	//   ....[62]....
        /*028c*/ 	.word	0x00007f10


	//   ....[63]....
        /*0290*/ 	.word	0x00007f90


	//   ....[64]....
        /*0294*/ 	.word	0x00007fe0


	//   ....[65]....
        /*0298*/ 	.word	0x00008060


	//   ....[66]....
        /*029c*/ 	.word	0x000080b0


	//   ....[67]....
        /*02a0*/ 	.word	0x00008140


	//   ....[68]....
        /*02a4*/ 	.word	0x000081e0


	//   ....[69]....
        /*02a8*/ 	.word	0x00008280


	//   ....[70]....
        /*02ac*/ 	.word	0x00008330


	//   ....[71]....
        /*02b0*/ 	.word	0x00008380


	//   ....[72]....
        /*02b4*/ 	.word	0x000083d0


	//   ....[73]....
        /*02b8*/ 	.word	0x00008480


	//   ....[74]....
        /*02bc*/ 	.word	0x000084e0


	//   ....[75]....
        /*02c0*/ 	.word	0x00008580


	//   ....[76]....
        /*02c4*/ 	.word	0x000085d0


	//   ....[77]....
        /*02c8*/ 	.word	0x00008670


	//   ....[78]....
        /*02cc*/ 	.word	0x000086c0


	//   ....[79]....
        /*02d0*/ 	.word	0x00008770


	//   ....[80]....
        /*02d4*/ 	.word	0x000087c0


	//   ....[81]....
        /*02d8*/ 	.word	0x00008870


	//   ....[82]....
        /*02dc*/ 	.word	0x000088c0


	//   ....[83]....
        /*02e0*/ 	.word	0x00008970


	//   ....[84]....
        /*02e4*/ 	.word	0x000089d0


	//   ....[85]....
        /*02e8*/ 	.word	0x00008a00


	//   ....[86]....
        /*02ec*/ 	.word	0x00008a80


	//   ....[87]....
        /*02f0*/ 	.word	0x00008ac0


	//   ....[88]....
        /*02f4*/ 	.word	0x00008b20


	//----- nvinfo : EIATTR_VRC_CTA_INIT_COUNT
	.align		4
.L_2167:
        /*02f8*/ 	.byte	0x02, 0x4a
	.zero		1
	.zero		1


	//----- nvinfo : EIATTR_EXIT_INSTR_OFFSETS
	.align		4
        /*02fc*/ 	.byte	0x04, 0x1c
        /*02fe*/ 	.short	(.L_2169 - .L_2168)


	//   ....[0]....
.L_2168:
        /*0300*/ 	.word	0x00007a00


	//   ....[1]....
        /*0304*/ 	.word	0x00007cb0


	//----- nvinfo : EIATTR_MAX_THREADS
	.align		4
.L_2169:
        /*0308*/ 	.byte	0x04, 0x05
        /*030a*/ 	.short	(.L_2171 - .L_2170)
.L_2170:
        /*030c*/ 	.word	0x00000040
        /*0310*/ 	.word	0x00000001
        /*0314*/ 	.word	0x00000001


	//----- nvinfo : EIATTR_CRS_STACK_SIZE
	.align		4
.L_2171:
        /*0318*/ 	.byte	0x04, 0x1e
        /*031a*/ 	.short	(.L_2173 - .L_2172)
.L_2172:
        /*031c*/ 	.word	0x00000000


	//----- nvinfo : EIATTR_CBANK_PARAM_SIZE
	.align		4
.L_2173:
        /*0320*/ 	.byte	0x03, 0x19
        /*0322*/ 	.short	0x01f0


	//----- nvinfo : EIATTR_PARAM_CBANK
	.align		4
        /*0324*/ 	.byte	0x04, 0x0a
        /*0326*/ 	.short	(.L_2175 - .L_2174)
	.align		4
.L_2174:
        /*0328*/ 	.word	index@(.nv.constant0._Z25selective_scan_bwd_kernelI32Selective_Scan_bwd_kernel_traitsILi64ELi16ELb1ELb1ELb0ELb1ELb0EN3c104HalfEfEEv12SSMParamsBwd)
        /*032c*/ 	.short	0x0380
        /*032e*/ 	.short	0x01f0


	//----- nvinfo : EIATTR_SW_WAR
	.align		4
.L_2175:
        /*0330*/ 	.byte	0x04, 0x36
        /*0332*/ 	.short	(.L_2177 - .L_2176)
.L_2176:
        /*0334*/ 	.word	0x00000008
.L_2177:


//--------------------- .nv.info._Z25selective_scan_bwd_kernelI32Selective_Scan_bwd_kernel_traitsILi64ELi16ELb1ELb1ELb0ELb1ELb1EN3c104HalfEfEEv12SSMParamsBwd --------------------------
	.section	.nv.info._Z25selective_scan_bwd_kernelI32Selective_Scan_bwd_kernel_traitsILi64ELi16ELb1ELb1ELb0ELb1ELb1EN3c104HalfEfEEv12SSMParamsBwd,"",@"SHT_CUDA_INFO"
	.sectionflags	@""
	.align	4


	//----- nvinfo : EIATTR_CUDA_API_VERSION
	.align		4
        /*0000*/ 	.byte	0x04, 0x37
        /*0002*/ 	.short	(.L_2179 - .L_2178)
.L_2178:
        /*0004*/ 	.word	0x00000082


	//----- nvinfo : EIATTR_KPARAM_INFO
	.align		4
.L_2179:
        /*0008*/ 	.byte	0x04, 0x17
        /*000a*/ 	.short	(.L_2181 - .L_2180)
.L_2180:
        /*000c*/ 	.word	0x00000000
        /*0010*/ 	.short	0x0000
        /*0012*/ 	.short	0x0000
        /*0014*/ 	.byte	0x00, 0xf0, 0xc1, 0x07


	//----- nvinfo : EIATTR_SPARSE_MMA_MASK
	.align		4
.L_2181:
        /*0018*/ 	.byte	0x03, 0x50
        /*001a*/ 	.short	0x0000


	//----- nvinfo : EIATTR_MAXREG_COUNT
	.align		4
        /*001c*/ 	.byte	0x03, 0x1b
        /*001e*/ 	.short	0x00ff


	//----- nvinfo : EIATTR_NUM_BARRIERS
	.align		4
        /*0020*/ 	.byte	0x02, 0x4c
        /*0022*/ 	.byte	0x01
	.zero		1


	//----- nvinfo : EIATTR_MERCURY_ISA_VERSION
	.align		4
        /*0024*/ 	.byte	0x03, 0x5f
        /*0026*/ 	.short	0x0101


	//----- nvinfo : EIATTR_COOP_GROUP_MASK_REGIDS
	.align		4
        /*0028*/ 	.byte	0x04, 0x29
        /*002a*/ 	.short	(.L_2183 - .L_2182)


	//   ....[0]....
.L_2182:
        /*002c*/ 	.word	0xffffffff


	//   ....[1]....
        /*0030*/ 	.word	0xffffffff


	//   ....[2]....
        /*0034*/ 	.word	0xffffffff


	//   ....[3]....
        /*0038*/ 	.word	0xffffffff


	//   ....[4]....
        /*003c*/ 	.word	0xffffffff


	//   ....[5]....
        /*0040*/ 	.word	0xffffffff


	//   ....[6]....
        /*0044*/ 	.word	0xffffffff


	//   ....[7]....
        /*0048*/ 	.word	0xffffffff


	//   ....[8]....
        /*004c*/ 	.word	0xffffffff


	//   ....[9]....
        /*0050*/ 	.word	0xffffffff


	//   ....[10]....
        /*0054*/ 	.word	0xffffffff


	//   ....[11]....
        /*0058*/ 	.word	0xffffffff


	//   ....[12]....
        /*005c*/ 	.word	0xffffffff


	//   ....[13]....
        /*0060*/ 	.word	0xffffffff


	//   ....[14]....
        /*0064*/ 	.word	0xffffffff


	//   ....[15]....
        /*0068*/ 	.word	0xffffffff


	//   ....[16]....
        /*006c*/ 	.word	0xffffffff


	//   ....[17]....
        /*0070*/ 	.word	0xffffffff


	//   ....[18]....
        /*0074*/ 	.word	0xffffffff


	//   ....[19]....
        /*0078*/ 	.word	0xffffffff


	//   ....[20]....
        /*007c*/ 	.word	0xffffffff


	//   ....[21]....
        /*0080*/ 	.word	0xffffffff


	//   ....[22]....
        /*0084*/ 	.word	0xffffffff


	//   ....[23]....
        /*0088*/ 	.word	0xffffffff


	//   ....[24]....
        /*008c*/ 	.word	0xffffffff


	//   ....[25]....
        /*0090*/ 	.word	0xffffffff


	//   ....[26]....
        /*0094*/ 	.word	0xffffffff


	//   ....[27]....
        /*0098*/ 	.word	0xffffffff


	//   ....[28]....
        /*009c*/ 	.word	0xffffffff


	//   ....[29]....
        /*00a0*/ 	.word	0xffffffff


	//   ....[30]....
        /*00a4*/ 	.word	0xffffffff


	//   ....[31]....
        /*00a8*/ 	.word	0xffffffff


	//   ....[32]....
        /*00ac*/ 	.word	0xffffffff


	//   ....[33]....
        /*00b0*/ 	.word	0xffffffff


	//   ....[34]....
        /*00b4*/ 	.word	0xffffffff


	//   ....[35]....
        /*00b8*/ 	.word	0xffffffff


	//   ....[36]....
        /*00bc*/ 	.word	0xffffffff


	//   ....[37]....
        /*00c0*/ 	.word	0xffffffff


	//   ....[38]....
        /*00c4*/ 	.word	0xffffffff


	//   ....[39]....
        /*00c8*/ 	.word	0xffffffff


	//   ....[40]....
        /*00cc*/ 	.word	0xffffffff


	//   ....[41]....
        /*00d0*/ 	.word	0xffffffff


	//   ....[42]....
        /*00d4*/ 	.word	0xffffffff


	//   ....[43]....
        /*00d8*/ 	.word	0xffffffff


	//   ....[44]....
        /*00dc*/ 	.word	0xffffffff


	//   ....[45]....
        /*00e0*/ 	.word	0xffffffff


	//   ....[46]....
        /*00e4*/ 	.word	0xffffffff


	//   ....[47]....
        /*00e8*/ 	.word	0xffffffff


	//   ....[48]....
        /*00ec*/ 	.word	0xffffffff


	//   ....[49]....
        /*00f0*/ 	.word	0xffffffff


	//   ....[50]....
        /*00f4*/ 	.word	0xffffffff


	//   ....[51]....
        /*00f8*/ 	.word	0xffffffff


	//   ....[52]....
        /*00fc*/ 	.word	0xffffffff


	//   ....[53]....
        /*0100*/ 	.word	0xffffffff


	//   ....[54]....
        /*0104*/ 	.word	0xffffffff


	//   ....[55]....
        /*0108*/ 	.word	0xffffffff


	//   ....[56]....
        /*010c*/ 	.word	0xffffffff


	//   ....[57]....
        /*0110*/ 	.word	0xffffffff


	//   ....[58]....
        /*0114*/ 	.word	0xffffffff


	//   ....[59]....
        /*0118*/ 	.word	0xffffffff


	//   ....[60]....
        /*011c*/ 	.word	0xffffffff


	//   ....[61]....
        /*0120*/ 	.word	0x05000006


	//   ....[62]....
        /*0124*/ 	.word	0x05000006


	//   ....[63]....
        /*0128*/ 	.word	0x05000006


	//   ....[64]....
        /*012c*/ 	.word	0x05000006


	//   ....[65]....
        /*0130*/ 	.word	0x05000006


	//   ....[66]....
        /*0134*/ 	.word	0x05000006


	//   ....[67]....
        /*0138*/ 	.word	0x05000006


	//   ....[68]....
        /*013c*/ 	.word	0x05000006


	//   ....[69]....
        /*0140*/ 	.word	0x05000006


	//   ....[70]....
        /*0144*/ 	.word	0x05000006


	//   ....[71]....
        /*0148*/ 	.word	0x05000006


	//   ....[72]....
        /*014c*/ 	.word	0x05000006


	//   ....[73]....
        /*0150*/ 	.word	0x05000006


	//   ....[74]....
        /*0154*/ 	.word	0x05000006


	//   ....[75]....
        /*0158*/ 	.word	0x05000006


	//   ....[76]....
        /*015c*/ 	.word	0x05000006


	//   ....[77]....
        /*0160*/ 	.word	0x05000006


	//   ....[78]....
        /*0164*/ 	.word	0x05000006


	//   ....[79]....
        /*0168*/ 	.word	0x05000006


	//   ....[80]....
        /*016c*/ 	.word	0x05000006


	//   ....[81]....
        /*0170*/ 	.word	0x05000006


	//   ....[82]....
        /*0174*/ 	.word	0x05000006


	//   ....[83]....
        /*0178*/ 	.word	0x05000006


	//   ....[84]....
        /*017c*/ 	.word	0x05000006


	//   ....[85]....
        /*0180*/ 	.word	0x05000006


	//   ....[86]....
        /*0184*/ 	.word	0x05000006


	//   ....[87]....
        /*0188*/ 	.word	0x05000006


	//   ....[88]....
        /*018c*/ 	.word	0x05000006


	//   ....[89]....
        /*0190*/ 	.word	0x05000006


	//   ....[90]....
        /*0194*/ 	.word	0x05000006


	//   ....[91]....
        /*0198*/ 	.word	0x05000006


	//   ....[92]....
        /*019c*/ 	.word	0x05000006


	//----- nvinfo : EIATTR_COOP_GROUP_INSTR_OFFSETS
	.align		4
.L_2183:
        /*01a0*/ 	.byte	0x04, 0x28
        /*01a2*/ 	.short	(.L_2185 - .L_2184)


	//   ....[0]....
.L_2184:
        /*01a4*/ 	.word	0x00000d50


	//   ....[1]....
        /*01a8*/ 	.word	0x00000e00


	//   ....[2]....
        /*01ac*/ 	.word	0x00000fd0


	//   ....[3]....
        /*01b0*/ 	.word	0x00003520


	//   ....[4]....
        /*01b4*/ 	.word	0x00003c60


	//   ....[5]....
        /*01b8*/ 	.word	0x000043e0


	//   ....[6]....
        /*01bc*/ 	.word	0x00004870


	//   ....[7]....
        /*01c0*/ 	.word	0x00004ec0


	//   ....[8]....
        /*01c4*/ 	.word	0x00005a00


	//   ....[9]....
        /*01c8*/ 	.word	0x00005a20


	//   ....[10]....
        /*01cc*/ 	.word	0x00005a60


	//   ....[11]....
        /*01d0*/ 	.word	0x00005a70


	//   ....[12]....
        /*01d4*/ 	.word	0x00005ab0


	//   ....[13]....
        /*01d8*/ 	.word	0x00005ac0


	//   ....[14]....
        /*01dc*/ 	.word	0x00005b00


	//   ....[15]....
        /*01e0*/ 	.word	0x00005b10


	//   ....[16]....
        /*01e4*/ 	.word	0x00005b50


	//   ....[17]....
        /*01e8*/ 	.word	0x00005b60


	//   ....[18]....
        /*01ec*/ 	.word	0x00005c10


	//   ....[19]....
        /*01f0*/ 	.word	0x00005c20


	//   ....[20]....
        /*01f4*/ 	.word	0x00005c30


	//   ....[21]....
        /*01f8*/ 	.word	0x00005c40


	//   ....[22]....
        /*01fc*/ 	.word	0x000060c0


	//   ....[23]....
        /*0200*/ 	.word	0x000060f0


	//   ....[24]....
        /*0204*/ 	.word	0x00006100


	//   ....[25]....
        /*0208*/ 	.word	0x00006150


	//   ....[26]....
        /*020c*/ 	.word	0x00006170


	//   ....[27]....
        /*0210*/ 	.word	0x000061c0


	//   ....[28]....
        /*0214*/ 	.word	0x000061e0


	//   ....[29]....
        /*0218*/ 	.word	0x000061f0


	//   ....[30]....
        /*021c*/ 	.word	0x00006240


	//   ....[31]....
        /*0220*/ 	.word	0x00006260


	//   ....[32]....
        /*0224*/ 	.word	0x000062b0


	//   ....[33]....
        /*0228*/ 	.word	0x000062d0


	//   ....[34]....
        /*022c*/ 	.word	0x00006320


	//   ....[35]....
        /*0230*/ 	.word	0x00006340


	//   ....[36]....
        /*0234*/ 	.word	0x00006350


	//   ....[37]....
        /*0238*/ 	.word	0x00006360


	//   ....[38]....
        /*023c*/ 	.word	0x000071e0


	//   ....[39]....
        /*0240*/ 	.word	0x00007220


	//   ....[40]....
        /*0244*/ 	.word	0x000073b0


	//   ....[41]....
        /*0248*/ 	.word	0x000073f0


	//   ....[42]....
        /*024c*/ 	.word	0x00007580


	//   ....[43]....
        /*0250*/ 	.word	0x000075c0


	//   ....[44]....
        /*0254*/ 	.word	0x00007750


	//   ....[45]....
        /*0258*/ 	.word	0x00007790


	//   ....[46]....
        /*025c*/ 	.word	0x00007880


	//   ....[47]....
        /*0260*/ 	.word	0x000078a0


	//   ....[48]....
        /*0264*/ 	.word	0x00007ca0


	//   ....[49]....
        /*0268*/ 	.word	0x000083f0


	//   ....[50]....
        /*026c*/ 	.word	0x00008790


	//   ....[51]....
        /*0270*/ 	.word	0x00008950


	//   ....[52]....
        /*0274*/ 	.word	0x000089a0


	//   ....[53]....
        /*0278*/ 	.word	0x00008a00


	//   ....[54]....
        /*027c*/ 	.word	0x00008a50


	//   ....[55]....
        /*0280*/ 	.word	0x00008a70


	//   ....[56]....
        /*0284*/ 	.word	0x00008be0


	//   ....[57]....
        /*0288*/ 	.word	0x00008c10


	//   ....[58]....
        /*028c*/ 	.word	0x00008c70


	//   ....[59]....
        /*0290*/ 	.word	0x00008cd0


	//   ....[60]....
        /*0294*/ 	.word	0x00008cf0


	//   ....[61]....
        /*0298*/ 	.word	0x00009110


	//   ....[62]....
        /*029c*/ 	.word	0x00009160


	//   ....[63]....
        /*02a0*/ 	.word	0x000091f0


	//   ....[64]....
        /*02a4*/ 	.word	0x00009240


	//   ....[65]....
        /*02a8*/ 	.word	0x000092c0


	//   ....[66]....
        /*02ac*/ 	.word	0x00009310


	//   ....[67]....
        /*02b0*/ 	.word	0x00009390


	//   ....[68]....
        /*02b4*/ 	.word	0x000093e0


	//   ....[69]....
        /*02b8*/ 	.word	0x00009460


	//   ....[70]....
        /*02bc*/ 	.word	0x000094b0


	//   ....[71]....
        /*02c0*/ 	.word	0x00009540


	//   ....[72]....
        /*02c4*/ 	.word	0x000095e0


	//   ....[73]....
        /*02c8*/ 	.word	0x00009680


	//   ....[74]....
        /*02cc*/ 	.word	0x00009730


	//   ....[75]....
        /*02d0*/ 	.word	0x00009780


	//   ....[76]....
        /*02d4*/ 	.word	0x000097d0


	//   ....[77]....
        /*02d8*/ 	.word	0x00009880


	//   ....[78]....
        /*02dc*/ 	.word	0x000098e0


	//   ....[79]....
        /*02e0*/ 	.word	0x00009980


	//   ....[80]....
        /*02e4*/ 	.word	0x000099d0


	//   ....[81]....
        /*02e8*/ 	.word	0x00009a70


	//   ....[82]....
        /*02ec*/ 	.word	0x00009ac0


	//   ....[83]....
        /*02f0*/ 	.word	0x00009b70


	//   ....[84]....
        /*02f4*/ 	.word	0x00009bc0


	//   ....[85]....
        /*02f8*/ 	.word	0x00009c70


	//   ....[86]....
        /*02fc*/ 	.word	0x00009cc0


	//   ....[87]....
        /*0300*/ 	.word	0x00009d70


	//   ....[88]....
        /*0304*/ 	.word	0x00009dd0


	//   ....[89]....
        /*0308*/ 	.word	0x00009e00


	//   ....[90]....
        /*030c*/ 	.word	0x00009e80


	//   ....[91]....
        /*0310*/ 	.word	0x00009ec0


	//   ....[92]....
        /*0314*/ 	.word	0x00009f20


	//----- nvinfo : EIATTR_VRC_CTA_INIT_COUNT
	.align		4
.L_2185:
        /*0318*/ 	.byte	0x02, 0x4a
	.zero		1
	.zero		1


	//----- nvinfo : EIATTR_EXIT_INSTR_OFFSETS
	.align		4
        /*031c*/ 	.byte	0x04, 0x1c
        /*031e*/ 	.short	(.L_2187 - .L_2186)


	//   ....[0]....
.L_2186:
        /*0320*/ 	.word	0x00008e00


	//   ....[1]....
        /*0324*/ 	.word	0x000090b0


	//----- nvinfo : EIATTR_MAX_THREADS
	.align		4
.L_2187:
        /*0328*/ 	.byte	0x04, 0x05
        /*032a*/ 	.short	(.L_2189 - .L_2188)
.L_2188:
        /*032c*/ 	.word	0x00000040
        /*0330*/ 	.word	0x00000001
        /*0334*/ 	.word	0x00000001


	//----- nvinfo : EIATTR_CRS_STACK_SIZE
	.align		4
.L_2189:
        /*0338*/ 	.byte	0x04, 0x1e
        /*033a*/ 	.short	(.L_2191 - .L_2190)
.L_2190:
        /*033c*/ 	.word	0x00000000


	//----- nvinfo : EIATTR_CBANK_PARAM_SIZE
	.align		4
.L_2191:
        /*0340*/ 	.byte	0x03, 0x19
        /*0342*/ 	.short	0x01f0


	//----- nvinfo : EIATTR_PARAM_CBANK
	.align		4
        /*0344*/ 	.byte	0x04, 0x0a
        /*0346*/ 	.short	(.L_2193 - .L_2192)
	.align		4
.L_2192:
        /*0348*/ 	.word	index@(.nv.constant0._Z25selective_scan_bwd_kernelI32Selective_Scan_bwd_kernel_traitsILi64ELi16ELb1ELb1ELb0ELb1ELb1EN3c104HalfEfEEv12SSMParamsBwd)
        /*034c*/ 	.short	0x0380
        /*034e*/ 	.short	0x01f0


	//----- nvinfo : EIATTR_SW_WAR
	.align		4
.L_2193:
        /*0350*/ 	.byte	0x04, 0x36
        /*0352*/ 	.short	(.L_2195 - .L_2194)
.L_2194:
        /*0354*/ 	.word	0x00000008
.L_2195:


//--------------------- .nv.info._Z25selective_scan_bwd_kernelI32Selective_Scan_bwd_kernel_traitsILi64ELi16ELb1ELb1ELb1ELb0ELb0EN3c104HalfEfEEv12SSMParamsBwd --------------------------
	.section	.nv.info._Z25selective_scan_bwd_kernelI32Selective_Scan_bwd_kernel_traitsILi64ELi16ELb1ELb1ELb1ELb0ELb0EN3c104HalfEfEEv12SSMParamsBwd,"",@"SHT_CUDA_INFO"
	.sectionflags	@""
	.align	4


	//----- nvinfo : EIATTR_CUDA_API_VERSION
	.align		4
        /*0000*/ 	.byte	0x04, 0x37
        /*0002*/ 	.short	(.L_2197 - .L_2196)
.L_2196:
        /*0004*/ 	.word	0x00000082


	//----- nvinfo : EIATTR_KPARAM_INFO
	.align		4
.L_2197:
        /*0008*/ 	.byte	0x04, 0x17
        /*000a*/ 	.short	(.L_2199 - .L_2198)
.L_2198:
        /*000c*/ 	.word	0x00000000
        /*0010*/ 	.short	0x0000
        /*0012*/ 	.short	0x0000
        /*0014*/ 	.byte	0x00, 0xf0, 0xc1, 0x07


	//----- nvinfo : EIATTR_SPARSE_MMA_MASK
	.align		4
.L_2199:
        /*0018*/ 	.byte	0x03, 0x50
        /*001a*/ 	.short	0x0000


	//----- nvinfo : EIATTR_MAXREG_COUNT
	.align		4
        /*001c*/ 	.byte	0x03, 0x1b
        /*001e*/ 	.short	0x00ff


	//----- nvinfo : EIATTR_NUM_BARRIERS
	.align		4
        /*0020*/ 	.byte	0x02, 0x4c
        /*0022*/ 	.byte	0x01
	.zero		1


	//----- nvinfo : EIATTR_MERCURY_ISA_VERSION
	.align		4
        /*0024*/ 	.byte	0x03, 0x5f
        /*0026*/ 	.short	0x0101


	//----- nvinfo : EIATTR_COOP_GROUP_MASK_REGIDS
	.align		4
        /*0028*/ 	.byte	0x04, 0x29
        /*002a*/ 	.short	(.L_2201 - .L_2200)


	//   ....[0]....
.L_2200:
        /*002c*/ 	.word	0xffffffff


	//   ....[1]....
        /*0030*/ 	.word	0xffffffff


	//   ....[2]....
        /*0034*/ 	.word	0xffffffff


	//   ....[3]....
        /*0038*/ 	.word	0xffffffff


	//   ....[4]....
        /*003c*/ 	.word	0xffffffff


	//   ....[5]....
        /*0040*/ 	.word	0xffffffff


	//   ....[6]....
        /*0044*/ 	.word	0xffffffff


	//   ....[7]....
        /*0048*/ 	.word	0xffffffff


	//   ....[8]....
        /*004c*/ 	.word	0xffffffff


	//   ....[9]....
        /*0050*/ 	.word	0xffffffff


	//   ....[10]....
        /*0054*/ 	.word	0xffffffff


	//   ....[11]....
        /*0058*/ 	.word	0xffffffff


	//   ....[12]....
        /*005c*/ 	.word	0xffffffff


	//   ....[13]....
        /*0060*/ 	.word	0xffffffff


	//   ....[14]....
        /*0064*/ 	.word	0xffffffff


	//   ....[15]....
        /*0068*/ 	.word	0xffffffff


	//   ....[16]....
        /*006c*/ 	.word	0xffffffff


	//   ....[17]....
        /*0070*/ 	.word	0xffffffff


	//   ....[18]....
        /*0074*/ 	.word	0xffffffff


	//   ....[19]....
        /*0078*/ 	.word	0xffffffff


	//   ....[20]....
        /*007c*/ 	.word	0xffffffff


	//   ....[21]....
        /*0080*/ 	.word	0xffffffff


	//   ....[22]....
        /*0084*/ 	.word	0xffffffff


	//   ....[23]....
        /*0088*/ 	.word	0xffffffff


	//   ....[24]....
        /*008c*/ 	.word	0xffffffff


	//   ....[25]....
        /*0090*/ 	.word	0xffffffff


	//   ....[26]....
        /*0094*/ 	.word	0xffffffff


	//   ....[27]....
        /*0098*/ 	.word	0xffffffff


	//   ....[28]....
        /*009c*/ 	.word	0xffffffff


	//   ....[29]....
        /*00a0*/ 	.word	0xffffffff


	//   ....[30]....
        /*00a4*/ 	.word	0xffffffff


	//   ....[31]....
        /*00a8*/ 	.word	0xffffffff


	//   ....[32]....
        /*00ac*/ 	.word	0xffffffff


	//   ....[33]....
        /*00b0*/ 	.word	0xffffffff


	//   ....[34]....
        /*00b4*/ 	.word	0xffffffff


	//   ....[35]....
        /*00b8*/ 	.word	0xffffffff


	//   ....[36]....
        /*00bc*/ 	.word	0xffffffff


	//   ....[37]....
        /*00c0*/ 	.word	0xffffffff


	//   ....[38]....
        /*00c4*/ 	.word	0xffffffff


	//   ....[39]....
        /*00c8*/ 	.word	0xffffffff


	//   ....[40]....
        /*00cc*/ 	.word	0xffffffff


	//   ....[41]....
        /*00d0*/ 	.word	0xffffffff


	//   ....[42]....
        /*00d4*/ 	.word	0xffffffff


	//   ....[43]....
        /*00d8*/ 	.word	0xffffffff


	//   ....[44]....
        /*00dc*/ 	.word	0xffffffff


	//   ....[45]....
        /*00e0*/ 	.word	0xffffffff


	//   ....[46]....
        /*00e4*/ 	.word	0xffffffff


	//   ....[47]....
        /*00e8*/ 	.word	0xffffffff


	//   ....[48]....
        /*00ec*/ 	.word	0xffffffff


	//   ....[49]....
        /*00f0*/ 	.word	0xffffffff


	//   ....[50]....
        /*00f4*/ 	.word	0xffffffff


	//   ....[51]....
        /*00f8*/ 	.word	0xffffffff


	//   ....[52]....
        /*00fc*/ 	.word	0x05000006


	//   ....[53]....
        /*0100*/ 	.word	0x05000006


	//   ....[54]....
        /*0104*/ 	.word	0x05000006


	//   ....[55]....
        /*0108*/ 	.word	0x05000006


	//   ....[56]....
        /*010c*/ 	.word	0x05000006


	//   ....[57]....
        /*0110*/ 	.word	0x05000006


	//   ....[58]....
        /*0114*/ 	.word	0x05000006


	//   ....[59]....
        /*0118*/ 	.word	0x05000006


	//   ....[60]....
        /*011c*/ 	.word	0x05000006


	//   ....[61]....
        /*0120*/ 	.word	0x05000006


	//   ....[62]....
        /*0124*/ 	.word	0x05000006


	//   ....[63]....
        /*0128*/ 	.word	0x05000006


	//   ....[64]....
        /*012c*/ 	.word	0x05000006


	//   ....[65]....
        /*0130*/ 	.word	0x05000006


	//   ....[66]....
        /*0134*/ 	.word	0x05000006


	//   ....[67]....
        /*0138*/ 	.word	0x05000006


	//   ....[68]....
        /*013c*/ 	.word	0x05000006


	//   ....[69]....
        /*0140*/ 	.word	0x05000006


	//   ....[70]....
        /*0144*/ 	.word	0x05000006


	//   ....[71]....
        /*0148*/ 	.word	0x05000006


	//   ....[72]....
        /*014c*/ 	.word	0x05000006


	//   ....[73]....
        /*0150*/ 	.word	0x05000006


	//   ....[74]....
        /*0154*/ 	.word	0x05000006


	//   ....[75]....
        /*0158*/ 	.word	0x05000006


	//   ....[76]....
        /*015c*/ 	.word	0x05000006


	//   ....[77]....
        /*0160*/ 	.word	0x05000006


	//   ....[78]....
        /*0164*/ 	.word	0x05000006


	//   ....[79]....
        /*0168*/ 	.word	0x05000006


	//   ....[80]....
        /*016c*/ 	.word	0x05000006


	//   ....[81]....
        /*0170*/ 	.word	0x05000006


	//   ....[82]....
        /*0174*/ 	.word	0x05000006


	//   ....[83]....
        /*0178*/ 	.word	0x05000006


	//----- nvinfo : EIATTR_COOP_GROUP_INSTR_OFFSETS
	.align		4
.L_2201:
        /*017c*/ 	.byte	0x04, 0x28
        /*017e*/ 	.short	(.L_2203 - .L_2202)


	//   ....[0]....
.L_2202:
        /*0180*/ 	.word	0x00000ec0


	//   ....[1]....
        /*0184*/ 	.word	0x00000f70


	//   ....[2]....
        /*0188*/ 	.word	0x00001190


	//   ....[3]....
        /*018c*/ 	.word	0x000019d0


	//   ....[4]....
        /*0190*/ 	.word	0x00001dd0


	//   ....[5]....
        /*0194*/ 	.word	0x00002690


	//   ....[6]....
        /*0198*/ 	.word	0x000026b0


	//   ....[7]....
        /*019c*/ 	.word	0x000026f0


	//   ....[8]....
        /*01a0*/ 	.word	0x00002700


	//   ....[9]....
        /*01a4*/ 	.word	0x00002740


	//   ....[10]....
        /*01a8*/ 	.word	0x00002750


	//   ....[11]....
        /*01ac*/ 	.word	0x00002790


	//   ....[12]....
        /*01b0*/ 	.word	0x000027a0


	//   ....[13]....
        /*01b4*/ 	.word	0x000027e0


	//   ....[14]....
        /*01b8*/ 	.word	0x000027f0


	//   ....[15]....
        /*01bc*/ 	.word	0x000028a0


	//   ....[16]....
        /*01c0*/ 	.word	0x000028b0


	//   ....[17]....
        /*01c4*/ 	.word	0x000028c0


	//   ....[18]....
        /*01c8*/ 	.word	0x000028d0


	//   ....[19]....
        /*01cc*/ 	.word	0x00002d50


	//   ....[20]....
        /*01d0*/ 	.word	0x00002d70


	//   ....[21]....
        /*01d4*/ 	.word	0x00002d80


	//   ....[22]....
        /*01d8*/ 	.word	0x00002d90


	//   ....[23]....
        /*01dc*/ 	.word	0x00002de0


	//   ....[24]....
        /*01e0*/ 	.word	0x00002e00


	//   ....[25]....
        /*01e4*/ 	.word	0x00002e50


	//   ....[26]....
        /*01e8*/ 	.word	0x00002e70


	//   ....[27]....
        /*01ec*/ 	.word	0x00002ec0


	//   ....[28]....
        /*01f0*/ 	.word	0x00002ee0


	//   ....[29]....
        /*01f4*/ 	.word	0x00002f30


	//   ....[30]....
        /*01f8*/ 	.word	0x00002f50


	//   ....[31]....
        /*01fc*/ 	.word	0x00002fa0


	//   ....[32]....
        /*0200*/ 	.word	0x00002fc0


	//   ....[33]....
        /*0204*/ 	.word	0x00002fd0


	//   ....[34]....
        /*0208*/ 	.word	0x00002fe0


	//   ....[35]....
        /*020c*/ 	.word	0x000041e0


	//   ....[36]....
        /*0210*/ 	.word	0x000043b0


	//   ....[37]....
        /*0214*/ 	.word	0x00004580


	//   ....[38]....
        /*0218*/ 	.word	0x000046b0


	//   ....[39]....
        /*021c*/ 	.word	0x00004850


	//   ....[40]....
        /*0220*/ 	.word	0x00004b60


	//   ....[41]....
        /*0224*/ 	.word	0x00004eb0


	//   ....[42]....
        /*0228*/ 	.word	0x00004fc0


	//   ....[43]....
        /*022c*/ 	.word	0x00005000


	//   ....[44]....
        /*0230*/ 	.word	0x00005060


	//   ....[45]....
        /*0234*/ 	.word	0x000050c0


	//   ....[46]....
        /*0238*/ 	.word	0x000050e0


	//   ....[47]....
        /*023c*/ 	.word	0x00005250


	//   ....[48]....
        /*0240*/ 	.word	0x00005280


	//   ....[49]....
        /*0244*/ 	.word	0x000052e0


	//   ....[50]....
        /*0248*/ 	.word	0x00005340


	//   ....[51]....
        /*024c*/ 	.word	0x00005360


	//   ....[52]....
        /*0250*/ 	.word	0x00005660


	//   ....[53]....
        /*0254*/ 	.word	0x000056b0


	//   ....[54]....
        /*0258*/ 	.word	0x00005740


	//   ....[55]....
        /*025c*/ 	.word	0x00005790


	//   ....[56]....
        /*0260*/ 	.word	0x00005810


	//   ....[57]....
        /*0264*/ 	.word	0x00005860


	//   ....[58]....
        /*0268*/ 	.word	0x000058e0


	//   ....[59]....
        /*026c*/ 	.word	0x00005930


	//   ....[60]....
        /*0270*/ 	.word	0x000059b0


	//   ....[61]....
        /*0274*/ 	.word	0x00005a00


	//   ....[62]....
        /*0278*/ 	.word	0x00005a90


	//   ....[63]....
        /*027c*/ 	.word	0x00005b30


	//   ....[64]....
        /*0280*/ 	.word	0x00005bd0


	//   ....[65]....
        /*0284*/ 	.word	0x00005c90


	//   ....[66]....
        /*0288*/ 	.word	0x00005cc0


	//   ....[67]....
        /*028c*/ 	.word	0x00005d20


	//   ....[68]....
        /*0290*/ 	.word	0x00005de0


	//   ....[69]....
        /*0294*/ 	.word	0x00005e30


	//   ....[70]....
        /*0298*/ 	.word	0x00005ee0


	//   ....[71]....
        /*029c*/ 	.word	0x00005f30


	//   ....[72]....
        /*02a0*/ 	.word	0x00005fe0


	//   ....[73]....
        /*02a4*/ 	.word	0x00006030


	//   ....[74]....
        /*02a8*/ 	.word	0x000060e0


	//   ....[75]....
        /*02ac*/ 	.word	0x00006130


	//   ....[76]....
        /*02b0*/ 	.word	0x000061e0


	//   ....[77]....
        /*02b4*/ 	.word	0x00006230


	//   ....[78]....
        /*02b8*/ 	.word	0x000062e0


	//   ....[79]....
        /*02bc*/ 	.word	0x00006340


	//   ....[80]....
        /*02c0*/ 	.word	0x00006370


	//   ....[81]....
        /*02c4*/ 	.word	0x000063f0


	//   ....[82]....
        /*02c8*/ 	.word	0x00006430


	//   ....[83]....
        /*02cc*/ 	.word	0x00006480


	//----- nvinfo : EIATTR_VRC_CTA_INIT_COUNT
	.align		4
.L_2203:
        /*02d0*/ 	.byte	0x02, 0x4a
	.zero		1
	.zero		1


	//----- nvinfo : EIATTR_EXIT_INSTR_OFFSETS
	.align		4
        /*02d4*/ 	.byte	0x04, 0x1c
        /*02d6*/ 	.short	(.L_2205 - .L_2204)


	//   ....[0]....
.L_2204:
        /*02d8*/ 	.word	0x00005470


	//   ....[1]....
        /*02dc*/ 	.word	0x00005600


	//----- nvinfo : EIATTR_MAX_THREADS
	.align		4
.L_2205:
        /*02e0*/ 	.byte	0x04, 0x05
        /*02e2*/ 	.short	(.L_2207 - .L_2206)
.L_2206:
        /*02e4*/ 	.word	0x00000040
        /*02e8*/ 	.word	0x00000001
        /*02ec*/ 	.word	0x00000001


	//----- nvinfo : EIATTR_CRS_STACK_SIZE
	.align		4
.L_2207:
        /*02f0*/ 	.byte	0x04, 0x1e
        /*02f2*/ 	.short	(.L_2209 - .L_2208)
.L_2208:
        /*02f4*/ 	.word	0x00000000


	//----- nvinfo : EIATTR_CBANK_PARAM_SIZE
	.align		4
.L_2209:
        /*02f8*/ 	.byte	0x03, 0x19
        /*02fa*/ 	.short	0x01f0


	//----- nvinfo : EIATTR_PARAM_CBANK
	.align		4
        /*02fc*/ 	.byte	0x04, 0x0a
        /*02fe*/ 	.short	(.L_2211 - .L_2210)
	.align		4
.L_2210:
        /*0300*/ 	.word	index@(.nv.constant0._Z25selective_scan_bwd_kernelI32Selective_Scan_bwd_kernel_traitsILi64ELi16ELb1ELb1ELb1ELb0ELb0EN3c104HalfEfEEv12SSMParamsBwd)
        /*0304*/ 	.short	0x0380
        /*0306*/ 	.short	0x01f0


	//----- nvinfo : EIATTR_SW_WAR
	.align		4
.L_2211:
        /*0308*/ 	.byte	0x04, 0x36
        /*030a*/ 	.short	(.L_2213 - .L_2212)
.L_2212:
        /*030c*/ 	.word	0x00000008
.L_2213:


//--------------------- .nv.info._Z25selective_scan_bwd_kernelI32Selective_Scan_bwd_kernel_traitsILi64ELi16ELb1ELb1ELb1ELb0ELb1EN3c104HalfEfEEv12SSMParamsBwd --------------------------
	.section	.nv.info._Z25selective_scan_bwd_kernelI32Selective_Scan_bwd_kernel_traitsILi64ELi16ELb1ELb1ELb1ELb0ELb1EN3c104HalfEfEEv12SSMParamsBwd,"",@"SHT_CUDA_INFO"
	.sectionflags	@""
	.align	4


	//----- nvinfo : EIATTR_CUDA_API_VERSION
	.align		4
        /*0000*/ 	.byte	0x04, 0x37
        /*0002*/ 	.short	(.L_2215 - .L_2214)
.L_2214:
        /*0004*/ 	.word	0x00000082


	//----- nvinfo : EIATTR_KPARAM_INFO
	.align		4
.L_2215:
        /*0008*/ 	.byte	0x04, 0x17
        /*000a*/ 	.short	(.L_2217 - .L_2216)
.L_2216:
        /*000c*/ 	.word	0x00000000
        /*0010*/ 	.short	0x0000
        /*0012*/ 	.short	0x0000
        /*0014*/ 	.byte	0x00, 0xf0, 0xc1, 0x07


	//----- nvinfo : EIATTR_SPARSE_MMA_MASK
	.align		4
.L_2217:
        /*0018*/ 	.byte	0x03, 0x50
        /*001a*/ 	.short	0x0000


	//----- nvinfo : EIATTR_MAXREG_COUNT
	.align		4
        /*001c*/ 	.byte	0x03, 0x1b
        /*001e*/ 	.short	0x00ff


	//----- nvinfo : EIATTR_NUM_BARRIERS
	.align		4
        /*0020*/ 	.byte	0x02, 0x4c
        /*0022*/ 	.byte	0x01
	.zero		1


	//----- nvinfo : EIATTR_MERCURY_ISA_VERSION
	.align		4
        /*0024*/ 	.byte	0x03, 0x5f
        /*0026*/ 	.short	0x0101


	//----- nvinfo : EIATTR_COOP_GROUP_MASK_REGIDS
	.align		4
        /*0028*/ 	.byte	0x04, 0x29
        /*002a*/ 	.short	(.L_2219 - .L_2218)


	//   ....[0]....
.L_2218:
        /*002c*/ 	.word	0xffffffff


	//   ....[1]....
        /*0030*/ 	.word	0xffffffff


	//   ....[2]....
        /*0034*/ 	.word	0xffffffff


	//   ....[3]....
        /*0038*/ 	.word	0xffffffff


	//   ....[4]....
        /*003c*/ 	.word	0xffffffff


	//   ....[5]....
        /*0040*/ 	.word	0xffffffff


	//   ....[6]....
        /*0044*/ 	.word	0xffffffff


	//   ....[7]....
        /*0048*/ 	.word	0xffffffff


	//   ....[8]....
        /*004c*/ 	.word	0xffffffff


	//   ....[9]....
        /*0050*/ 	.word	0xffffffff


	//   ....[10]....
        /*0054*/ 	.word	0xffffffff


	//   ....[11]....
        /*0058*/ 	.word	0xffffffff


	//   ....[12]....
        /*005c*/ 	.word	0xffffffff


	//   ....[13]....
        /*0060*/ 	.word	0xffffffff


	//   ....[14]....
        /*0064*/ 	.word	0xffffffff


	//   ....[15]....
        /*0068*/ 	.word	0xffffffff


	//   ....[16]....
        /*006c*/ 	.word	0xffffffff


	//   ....[17]....
        /*0070*/ 	.word	0xffffffff


	//   ....[18]....
        /*0074*/ 	.word	0xffffffff


	//   ....[19]....
        /*0078*/ 	.word	0xffffffff


	//   ....[20]....
        /*007c*/ 	.word	0xffffffff


	//   ....[21]....
        /*0080*/ 	.word	0xffffffff


	//   ....[22]....
        /*0084*/ 	.word	0xffffffff


	//   ....[23]....
        /*0088*/ 	.word	0xffffffff


	//   ....[24]....
        /*008c*/ 	.word	0xffffffff


	//   ....[25]....
        /*0090*/ 	.word	0xffffffff


	//   ....[26]....
        /*0094*/ 	.word	0xffffffff


	//   ....[27]....
        /*0098*/ 	.word	0xffffffff


	//   ....[28]....
        /*009c*/ 	.word	0xffffffff


	//   ....[29]....
        /*00a0*/ 	.word	0xffffffff


	//   ....[30]....
        /*00a4*/ 	.word	0xffffffff


	//   ....[31]....
        /*00a8*/ 	.word	0xffffffff


	//   ....[32]....
        /*00ac*/ 	.word	0xffffffff


	//   ....[33]....
        /*00b0*/ 	.word	0xffffffff


	//   ....[34]....
        /*00b4*/ 	.word	0xffffffff


	//   ....[35]....
        /*00b8*/ 	.word	0xffffffff


	//   ....[36]....
        /*00bc*/ 	.word	0xffffffff


	//   ....[37]....
        /*00c0*/ 	.word	0xffffffff


	//   ....[38]....
        /*00c4*/ 	.word	0xffffffff


	//   ....[39]....
        /*00c8*/ 	.word	0xffffffff


	//   ....[40]....
        /*00cc*/ 	.word	0xffffffff


	//   ....[41]....
        /*00d0*/ 	.word	0xffffffff


	//   ....[42]....
        /*00d4*/ 	.word	0xffffffff


	//   ....[43]....
        /*00d8*/ 	.word	0xffffffff


	//   ....[44]....
        /*00dc*/ 	.word	0xffffffff


	//   ....[45]....
        /*00e0*/ 	.word	0xffffffff


	//   ....[46]....
        /*00e4*/ 	.word	0xffffffff


	//   ....[47]....
        /*00e8*/ 	.word	0xffffffff


	//   ....[48]....
        /*00ec*/ 	.word	0xffffffff


	//   ....[49]....
        /*00f0*/ 	.word	0xffffffff


	//   ....[50]....
        /*00f4*/ 	.word	0xffffffff


	//   ....[51]....
        /*00f8*/ 	.word	0xffffffff


	//   ....[52]....
        /*00fc*/ 	.word	0xffffffff


	//   ....[53]....
        /*0100*/ 	.word	0xffffffff


	//   ....[54]....
        /*0104*/ 	.word	0xffffffff


	//   ....[55]....
        /*0108*/ 	.word	0xffffffff


	//   ....[56]....
        /*010c*/ 	.word	0x05000006


	//   ....[57]....
        /*0110*/ 	.word	0x05000006


	//   ....[58]....
        /*0114*/ 	.word	0x05000006


	//   ....[59]....
        /*0118*/ 	.word	0x05000006


	//   ....[60]....
        /*011c*/ 	.word	0x05000006


	//   ....[61]....
        /*0120*/ 	.word	0x05000006


	//   ....[62]....
        /*0124*/ 	.word	0x05000006


	//   ....[63]....
        /*0128*/ 	.word	0x05000006


	//   ....[64]....
        /*012c*/ 	.word	0x05000006


	//   ....[65]....
        /*0130*/ 	.word	0x05000006


	//   ....[66]....
        /*0134*/ 	.word	0x05000006


	//   ....[67]....
        /*0138*/ 	.word	0x05000006


	//   ....[68]....
        /*013c*/ 	.word	0x05000006


	//   ....[69]....
        /*0140*/ 	.word	0x05000006


	//   ....[70]....
        /*0144*/ 	.word	0x05000006


	//   ....[71]....
        /*0148*/ 	.word	0x05000006


	//   ....[72]....
        /*014c*/ 	.word	0x05000006


	//   ....[73]....
        /*0150*/ 	.word	0x05000006


	//   ....[74]....
        /*0154*/ 	.word	0x05000006


	//   ....[75]....
        /*0158*/ 	.word	0x05000006


	//   ....[76]....
        /*015c*/ 	.word	0x05000006


	//   ....[77]....
        /*0160*/ 	.word	0x05000006


	//   ....[78]....
        /*0164*/ 	.word	0x05000006


	//   ....[79]....
        /*0168*/ 	.word	0x05000006


	//   ....[80]....
        /*016c*/ 	.word	0x05000006


	//   ....[81]....
        /*0170*/ 	.word	0x05000006


	//   ....[82]....
        /*0174*/ 	.word	0x05000006


	//   ....[83]....
        /*0178*/ 	.word	0x05000006


	//   ....[84]....
        /*017c*/ 	.word	0x05000006


	//   ....[85]....
        /*0180*/ 	.word	0x05000006


	//   ....[86]....
        /*0184*/ 	.word	0x05000006


	//   ....[87]....
        /*0188*/ 	.word	0x05000006


	//----- nvinfo : EIATTR_COOP_GROUP_INSTR_OFFSETS
	.align		4
.L_2219:
        /*018c*/ 	.byte	0x04, 0x28
        /*018e*/ 	.short	(.L_2221 - .L_2220)


	//   ....[0]....
.L_2220:
        /*0190*/ 	.word	0x00000ec0


	//   ....[1]....
        /*0194*/ 	.word	0x00000f50


	//   ....[2]....
        /*0198*/ 	.word	0x000010b0


	//   ....[3]....
        /*019c*/ 	.word	0x00001230


	//   ....[4]....
        /*01a0*/ 	.word	0x00001af0


	//   ....[5]....
        /*01a4*/ 	.word	0x00002340


	//   ....[6]....
        /*01a8*/ 	.word	0x00002650


	//   ....[7]....
        /*01ac*/ 	.word	0x00002dc0


	//   ....[8]....
        /*01b0*/ 	.word	0x000031b0


	//   ....[9]....
        /*01b4*/ 	.word	0x00003a80


	//   ....[10]....
        /*01b8*/ 	.word	0x00003aa0


	//   ....[11]....
        /*01bc*/ 	.word	0x00003ae0


	//   ....[12]....
        /*01c0*/ 	.word	0x00003af0


	//   ....[13]....
        /*01c4*/ 	.word	0x00003b30


	//   ....[14]....
        /*01c8*/ 	.word	0x00003b40


	//   ....[15]....
        /*01cc*/ 	.word	0x00003b80


	//   ....[16]....
        /*01d0*/ 	.word	0x00003b90


	//   ....[17]....
        /*01d4*/ 	.word	0x00003bd0


	//   ....[18]....
        /*01d8*/ 	.word	0x00003be0


	//   ....[19]....
        /*01dc*/ 	.word	0x00003c90


	//   ....[20]....
        /*01e0*/ 	.word	0x00003ca0


	//   ....[21]....
        /*01e4*/ 	.word	0x00003cb0


	//   ....[22]....
        /*01e8*/ 	.word	0x00003cc0


	//   ....[23]....
        /*01ec*/ 	.word	0x00004140


	//   ....[24]....
        /*01f0*/ 	.word	0x00004160


	//   ....[25]....
        /*01f4*/ 	.word	0x00004170


	//   ....[26]....
        /*01f8*/ 	.word	0x00004180


	//   ....[27]....
        /*01fc*/ 	.word	0x000041d0


	//   ....[28]....
        /*0200*/ 	.word	0x000041f0


	//   ....[29]....
        /*0204*/ 	.word	0x00004240


	//   ....[30]....
        /*0208*/ 	.word	0x00004260


	//   ....[31]....
        /*020c*/ 	.word	0x000042b0


	//   ....[32]....
        /*0210*/ 	.word	0x000042d0


	//   ....[33]....
        /*0214*/ 	.word	0x00004320


	//   ....[34]....
        /*0218*/ 	.word	0x00004340


	//   ....[35]....
        /*021c*/ 	.word	0x00004390


	//   ....[36]....
        /*0220*/ 	.word	0x000043b0


	//   ....[37]....
        /*0224*/ 	.word	0x000043c0


	//   ....[38]....
        /*0228*/ 	.word	0x000043d0


	//   ....[39]....
        /*022c*/ 	.word	0x000055b0


	//   ....[40]....
        /*0230*/ 	.word	0x00005780


	//   ....[41]....
        /*0234*/ 	.word	0x00005950


	//   ....[42]....
        /*0238*/ 	.word	0x00005b20


	//   ....[43]....
        /*023c*/ 	.word	0x00005c80


	//   ....[44]....
        /*0240*/ 	.word	0x00005f30


	//   ....[45]....
        /*0244*/ 	.word	0x00006260


	//   ....[46]....
        /*0248*/ 	.word	0x00006360


	//   ....[47]....
        /*024c*/ 	.word	0x000063a0


	//   ....[48]....
        /*0250*/ 	.word	0x00006400


	//   ....[49]....
        /*0254*/ 	.word	0x00006460


	//   ....[50]....
        /*0258*/ 	.word	0x00006480


	//   ....[51]....
        /*025c*/ 	.word	0x000065f0


	//   ....[52]....
        /*0260*/ 	.word	0x00006620


	//   ....[53]....
        /*0264*/ 	.word	0x00006680


	//   ....[54]....
        /*0268*/ 	.word	0x000066e0


	//   ....[55]....
        /*026c*/ 	.word	0x00006700


	//   ....[56]....
        /*0270*/ 	.word	0x00006a00


	//   ....[57]....
        /*0274*/ 	.word	0x00006a50


	//   ....[58]....
        /*0278*/ 	.word	0x00006ae0


	//   ....[59]....
        /*027c*/ 	.word	0x00006b30


	//   ....[60]....
        /*0280*/ 	.word	0x00006bb0


	//   ....[61]....
        /*0284*/ 	.word	0x00006c00


	//   ....[62]....
        /*0288*/ 	.word	0x00006c80


	//   ....[63]....
        /*028c*/ 	.word	0x00006cd0


	//   ....[64]....
        /*0290*/ 	.word	0x00006d50


	//   ....[65]....
        /*0294*/ 	.word	0x00006da0


	//   ....[66]....
        /*0298*/ 	.word	0x00006e30


	//   ....[67]....
        /*029c*/ 	.word	0x00006ed0


	//   ....[68]....
        /*02a0*/ 	.word	0x00006f70


	//   ....[69]....
        /*02a4*/ 	.word	0x00007030


	//   ....[70]....
        /*02a8*/ 	.word	0x00007060


	//   ....[71]....
        /*02ac*/ 	.word	0x000070c0


	//   ....[72]....
        /*02b0*/ 	.word	0x00007180


	//   ....[73]....
        /*02b4*/ 	.word	0x000071d0


	//   ....[74]....
        /*02b8*/ 	.word	0x00007280


	//   ....[75]....
        /*02bc*/ 	.word	0x000072d0


	//   ....[76]....
        /*02c0*/ 	.word	0x00007380


	//   ....[77]....
        /*02c4*/ 	.word	0x000073d0


	//   ....[78]....
        /*02c8*/ 	.word	0x00007480


	//   ....[79]....
        /*02cc*/ 	.word	0x000074d0


	//   ....[80]....
        /*02d0*/ 	.word	0x00007580


	//   ....[81]....
        /*02d4*/ 	.word	0x000075d0


	//   ....[82]....
        /*02d8*/ 	.word	0x00007680


	//   ....[83]....
        /*02dc*/ 	.word	0x000076e0


	//   ....[84]....
        /*02e0*/ 	.word	0x00007720


	//   ....[85]....
        /*02e4*/ 	.word	0x000077a0


	//   ....[86]....
        /*02e8*/ 	.word	0x000077d0


	//   ....[87]....
        /*02ec*/ 	.word	0x00007820


	//----- nvinfo : EIATTR_VRC_CTA_INIT_COUNT
	.align		4
.L_2221:
        /*02f0*/ 	.byte	0x02, 0x4a
	.zero		1
	.zero		1


	//----- nvinfo : EIATTR_EXIT_INSTR_OFFSETS
	.align		4
        /*02f4*/ 	.byte	0x04, 0x1c
        /*02f6*/ 	.short	(.L_2223 - .L_2222)


	//   ....[0]....
.L_2222:
        /*02f8*/ 	.word	0x00006810


	//   ....[1]....
        /*02fc*/ 	.word	0x000069a0


	//----- nvinfo : EIATTR_MAX_THREADS
	.align		4
.L_2223:
        /*0300*/ 	.byte	0x04, 0x05
        /*0302*/ 	.short	(.L_2225 - .L_2224)
.L_2224:
        /*0304*/ 	.word	0x00000040
        /*0308*/ 	.word	0x00000001
        /*030c*/ 	.word	0x00000001


	//----- nvinfo : EIATTR_CRS_STACK_SIZE
	.align		4
.L_2225:
        /*0310*/ 	.byte	0x04, 0x1e
        /*0312*/ 	.short	(.L_2227 - .L_2226)
.L_2226:
        /*0314*/ 	.word	0x00000000


	//----- nvinfo : EIATTR_CBANK_PARAM_SIZE
	.align		4
.L_2227:
        /*0318*/ 	.byte	0x03, 0x19
        /*031a*/ 	.short	0x01f0


	//----- nvinfo : EIATTR_PARAM_CBANK
	.align		4
        /*031c*/ 	.byte	0x04, 0x0a
        /*031e*/ 	.short	(.L_2229 - .L_2228)
	.align		4
.L_2228:
        /*0320*/ 	.word	index@(.nv.constant0._Z25selective_scan_bwd_kernelI32Selective_Scan_bwd_kernel_traitsILi64ELi16ELb1ELb1ELb1ELb0ELb1EN3c104HalfEfEEv12SSMParamsBwd)
        /*0324*/ 	.short	0x0380
        /*0326*/ 	.short	0x01f0


	//----- nvinfo : EIATTR_SW_WAR
	.align		4
.L_2229:
        /*0328*/ 	.byte	0x04, 0x36
        /*032a*/ 	.short	(.L_2231 - .L_2230)
.L_2230:
        /*032c*/ 	.word	0x00000008
.L_2231:


//--------------------- .nv.info._Z25selective_scan_bwd_kernelI32Selective_Scan_bwd_kernel_traitsILi64ELi16ELb1ELb1ELb1ELb1ELb0EN3c104HalfEfEEv12SSMParamsBwd --------------------------
	.section	.nv.info._Z25selective_scan_bwd_kernelI32Selective_Scan_bwd_kernel_traitsILi64ELi16ELb1ELb1ELb1ELb1ELb0EN3c104HalfEfEEv12SSMParamsBwd,"",@"SHT_CUDA_INFO"
	.sectionflags	@""
	.align	4


	//----- nvinfo : EIATTR_CUDA_API_VERSION
	.align		4
        /*0000*/ 	.byte	0x04, 0x37
        /*0002*/ 	.short	(.L_2233 - .L_2232)
.L_2232:
        /*0004*/ 	.word	0x00000082


	//----- nvinfo : EIATTR_KPARAM_INFO
	.align		4
.L_2233:
        /*0008*/ 	.byte	0x04, 0x17
        /*000a*/ 	.short	(.L_2235 - .L_2234)
.L_2234:
        /*000c*/ 	.word	0x00000000
        /*0010*/ 	.short	0x0000
        /*0012*/ 	.short	0x0000
        /*0014*/ 	.byte	0x00, 0xf0, 0xc1, 0x07


	//----- nvinfo : EIATTR_SPARSE_MMA_MASK
	.align		4
.L_2235:
        /*0018*/ 	.byte	0x03, 0x50
        /*001a*/ 	.short	0x0000


	//----- nvinfo : EIATTR_MAXREG_COUNT
	.align		4
        /*001c*/ 	.byte	0x03, 0x1b
        /*001e*/ 	.short	0x00ff


	//----- nvinfo : EIATTR_NUM_BARRIERS
	.align		4
        /*0020*/ 	.byte	0x02, 0x4c
        /*0022*/ 	.byte	0x01
	.zero		1


	//----- nvinfo : EIATTR_MERCURY_ISA_VERSION
	.align		4
        /*0024*/ 	.byte	0x03, 0x5f
        /*0026*/ 	.short	0x0101


	//----- nvinfo : EIATTR_COOP_GROUP_MASK_REGIDS
	.align		4
        /*0028*/ 	.byte	0x04, 0x29
        /*002a*/ 	.short	(.L_2237 - .L_2236)


	//   ....[0]....
.L_2236:
        /*002c*/ 	.word	0xffffffff


	//   ....[1]....
        /*0030*/ 	.word	0xffffffff


	//   ....[2]....
        /*0034*/ 	.word	0xffffffff


	//   ....[3]....
        /*0038*/ 	.word	0xffffffff


	//   ....[4]....
        /*003c*/ 	.word	0xffffffff


	//   ....[5]....
        /*0040*/ 	.word	0xffffffff


	//   ....[6]....
        /*0044*/ 	.word	0xffffffff


	//   ....[7]....
        /*0048*/ 	.word	0xffffffff


	//   ....[8]....
        /*004c*/ 	.word	0xffffffff


	//   ....[9]....
        /*0050*/ 	.word	0xffffffff


	//   ....[10]....
        /*0054*/ 	.word	0xffffffff


	//   ....[11]....
        /*0058*/ 	.word	0xffffffff


	//   ....[12]....
        /*005c*/ 	.word	0xffffffff


	//   ....[13]....
        /*0060*/ 	.word	0xffffffff


	//   ....[14]....
        /*0064*/ 	.word	0xffffffff


	//   ....[15]....
        /*0068*/ 	.word	0xffffffff


	//   ....[16]....
        /*006c*/ 	.word	0xffffffff


	//   ....[17]....
        /*0070*/ 	.word	0xffffffff


	//   ....[18]....
        /*0074*/ 	.word	0xffffffff


	//   ....[19]....
        /*0078*/ 	.word	0xffffffff


	//   ....[20]....
        /*007c*/ 	.word	0xffffffff


	//   ....[21]....
        /*0080*/ 	.word	0xffffffff


	//   ....[22]....
        /*0084*/ 	.word	0xffffffff


	//   ....[23]....
        /*0088*/ 	.word	0xffffffff


	//   ....[24]....
        /*008c*/ 	.word	0xffffffff


	//   ....[25]....
        /*0090*/ 	.word	0xffffffff


	//   ....[26]....
        /*0094*/ 	.word	0xffffffff


	//   ....[27]....
        /*0098*/ 	.word	0xffffffff


	//   ....[28]....
        /*009c*/ 	.word	0xffffffff


	//   ....[29]....
        /*00a0*/ 	.word	0xffffffff


	//   ....[30]....
        /*00a4*/ 	.word	0xffffffff


	//   ....[31]....
        /*00a8*/ 	.word	0xffffffff


	//   ....[32]....
        /*00ac*/ 	.word	0xffffffff


	//   ....[33]....
        /*00b0*/ 	.word	0xffffffff


	//   ....[34]....
        /*00b4*/ 	.word	0xffffffff


	//   ....[35]....
        /*00b8*/ 	.word	0xffffffff


	//   ....[36]....
        /*00bc*/ 	.word	0xffffffff


	//   ....[37]....
        /*00c0*/ 	.word	0xffffffff


	//   ....[38]....
        /*00c4*/ 	.word	0xffffffff


	//   ....[39]....
        /*00c8*/ 	.word	0xffffffff


	//   ....[40]....
        /*00cc*/ 	.word	0xffffffff


	//   ....[41]....
        /*00d0*/ 	.word	0xffffffff


	//   ....[42]....
        /*00d4*/ 	.word	0xffffffff


	//   ....[43]....
        /*00d8*/ 	.word	0xffffffff


	//   ....[44]....
        /*00dc*/ 	.word	0xffffffff


	//   ....[45]....
        /*00e0*/ 	.word	0xffffffff


	//   ....[46]....
        /*00e4*/ 	.word	0xffffffff


	//   ....[47]....
        /*00e8*/ 	.word	0xffffffff


	//   ....[48]....
        /*00ec*/ 	.word	0xffffffff


	//   ....[49]....
        /*00f0*/ 	.word	0xffffffff


	//   ....[50]....
        /*00f4*/ 	.word	0xffffffff


	//   ....[51]....
        /*00f8*/ 	.word	0xffffffff


	//   ....[52]....
        /*00fc*/ 	.word	0xffffffff


	//   ....[53]....
        /*0100*/ 	.word	0x05000006


	//   ....[54]....
        /*0104*/ 	.word	0x05000006


	//   ....[55]....
        /*0108*/ 	.word	0x05000006


	//   ....[56]....
        /*010c*/ 	.word	0x05000006


	//   ....[57]....
        /*0110*/ 	.word	0x05000006


	//   ....[58]....
        /*0114*/ 	.word	0x05000006


	//   ....[59]....
        /*0118*/ 	.word	0x05000006


	//   ....[60]....
        /*011c*/ 	.word	0x05000006


	//   ....[61]....
        /*0120*/ 	.word	0x05000006


	//   ....[62]....
        /*0124*/ 	.word	0x05000006


	//   ....[63]....
        /*0128*/ 	.word	0x05000006


	//   ....[64]....
        /*012c*/ 	.word	0x05000006


	//   ....[65]....
        /*0130*/ 	.word	0x05000006


	//   ....[66]....
        /*0134*/ 	.word	0x05000006


	//   ....[67]....
        /*0138*/ 	.word	0x05000006


	//   ....[68]....
        /*013c*/ 	.word	0x05000006


	//   ....[69]....
        /*0140*/ 	.word	0x05000006


	//   ....[70]....
        /*0144*/ 	.word	0x05000006


	//   ....[71]....
        /*0148*/ 	.word	0x05000006


	//   ....[72]....
        /*014c*/ 	.word	0x05000006


	//   ....[73]....
        /*0150*/ 	.word	0x05000006


	//   ....[74]....
        /*0154*/ 	.word	0x05000006


	//   ....[75]....
        /*0158*/ 	.word	0x05000006


	//   ....[76]....
        /*015c*/ 	.word	0x05000006


	//   ....[77]....
        /*0160*/ 	.word	0x05000006


	//   ....[78]....
        /*0164*/ 	.word	0x05000006


	//   ....[79]....
        /*0168*/ 	.word	0x05000006


	//   ....[80]....
        /*016c*/ 	.word	0x05000006


	//   ....[81]....
        /*0170*/ 	.word	0x05000006


	//   ....[82]....
        /*0174*/ 	.word	0x05000006


	//   ....[83]....
        /*0178*/ 	.word	0x05000006


	//   ....[84]....
        /*017c*/ 	.word	0x05000006


	//----- nvinfo : EIATTR_COOP_GROUP_INSTR_OFFSETS
	.align		4
.L_2237:
        /*0180*/ 	.byte	0x04, 0x28
        /*0182*/ 	.short	(.L_2239 - .L_2238)


	//   ....[0]....
.L_2238:
        /*0184*/ 	.word	0x00000e70


	//   ....[1]....
        /*0188*/ 	.word	0x00000f20


	//   ....[2]....
        /*018c*/ 	.word	0x000011a0


	//   ....[3]....
        /*0190*/ 	.word	0x00003b80


	//   ....[4]....
        /*0194*/ 	.word	0x00003f70


	//   ....[5]....
        /*0198*/ 	.word	0x00004850


	//   ....[6]....
        /*019c*/ 	.word	0x00004870


	//   ....[7]....
        /*01a0*/ 	.word	0x000048b0


	//   ....[8]....
        /*01a4*/ 	.word	0x000048c0


	//   ....[9]....
        /*01a8*/ 	.word	0x00004900


	//   ....[10]....
        /*01ac*/ 	.word	0x00004910


	//   ....[11]....
        /*01b0*/ 	.word	0x00004950


	//   ....[12]....
        /*01b4*/ 	.word	0x00004960


	//   ....[13]....
        /*01b8*/ 	.word	0x000049a0


	//   ....[14]....
        /*01bc*/ 	.word	0x000049b0


	//   ....[15]....
        /*01c0*/ 	.word	0x00004a60


	//   ....[16]....
        /*01c4*/ 	.word	0x00004a70


	//   ....[17]....
        /*01c8*/ 	.word	0x00004a80


	//   ....[18]....
        /*01cc*/ 	.word	0x00004a90


	//   ....[19]....
        /*01d0*/ 	.word	0x00004f10


	//   ....[20]....
        /*01d4*/ 	.word	0x00004f30


	//   ....[21]....
        /*01d8*/ 	.word	0x00004f40


	//   ....[22]....
        /*01dc*/ 	.word	0x00004f50


	//   ....[23]....
        /*01e0*/ 	.word	0x00004fa0


	//   ....[24]....
        /*01e4*/ 	.word	0x00004fc0


	//   ....[25]....
        /*01e8*/ 	.word	0x00005010


	//   ....[26]....
        /*01ec*/ 	.word	0x00005030


	//   ....[27]....
        /*01f0*/ 	.word	0x00005080


	//   ....[28]....
        /*01f4*/ 	.word	0x000050a0


	//   ....[29]....
        /*01f8*/ 	.word	0x000050f0


	//   ....[30]....
        /*01fc*/ 	.word	0x00005110


	//   ....[31]....
        /*0200*/ 	.word	0x00005160


	//   ....[32]....
        /*0204*/ 	.word	0x00005180


	//   ....[33]....
        /*0208*/ 	.word	0x00005190


	//   ....[34]....
        /*020c*/ 	.word	0x000051a0


	//   ....[35]....
        /*0210*/ 	.word	0x000063c0


	//   ....[36]....
        /*0214*/ 	.word	0x00006590


	//   ....[37]....
        /*0218*/ 	.word	0x00006670


	//   ....[38]....
        /*021c*/ 	.word	0x00006830


	//   ....[39]....
        /*0220*/ 	.word	0x00006a00


	//   ....[40]....
        /*0224*/ 	.word	0x00006d60


	//   ....[41]....
        /*0228*/ 	.word	0x00007540


	//   ....[42]....
        /*022c*/ 	.word	0x00007960


	//   ....[43]....
        /*0230*/ 	.word	0x00007a70


	//   ....[44]....
        /*0234*/ 	.word	0x00007ab0


	//   ....[45]....
        /*0238*/ 	.word	0x00007b10


	//   ....[46]....
        /*023c*/ 	.word	0x00007b70


	//   ....[47]....
        /*0240*/ 	.word	0x00007b90


	//   ....[48]....
        /*0244*/ 	.word	0x00007d00


	//   ....[49]....
        /*0248*/ 	.word	0x00007d30


	//   ....[50]....
        /*024c*/ 	.word	0x00007d90


	//   ....[51]....
        /*0250*/ 	.word	0x00007df0


	//   ....[52]....
        /*0254*/ 	.word	0x00007e10


	//   ....[53]....
        /*0258*/ 	.word	0x00008110


	//   ....[54]....
        /*025c*/ 	.word	0x00008160


	//   ....[55]....
        /*0260*/ 	.word	0x000081f0


	//   ....[56]....
        /*0264*/ 	.word	0x00008240


	//   ....[57]....
        /*0268*/ 	.word	0x000082c0


	//   ....[58]....
        /*026c*/ 	.word	0x00008310


	//   ....[59]....
        /*0270*/ 	.word	0x00008390


	//   ....[60]....
        /*0274*/ 	.word	0x000083e0


	//   ....[61]....
        /*0278*/ 	.word	0x00008460


	//   ....[62]....
        /*027c*/ 	.word	0x000084b0


	//   ....[63]....
        /*0280*/ 	.word	0x00008540


	//   ....[64]....
        /*0284*/ 	.word	0x000085e0


	//   ....[65]....
        /*0288*/ 	.word	0x00008680


	//   ....[66]....
        /*028c*/ 	.word	0x00008740


	//   ....[67]....
        /*0290*/ 	.word	0x00008770


	//   ....[68]....
        /*0294*/ 	.word	0x000087d0


	//   ....[69]....
        /*0298*/ 	.word	0x00008890


	//   ....[70]....
        /*029c*/ 	.word	0x000088e0


	//   ....[71]....
        /*02a0*/ 	.word	0x00008990


	//   ....[72]....
        /*02a4*/ 	.word	0x000089e0


	//   ....[73]....
        /*02a8*/ 	.word	0x00008a90


	//   ....[74]....
        /*02ac*/ 	.word	0x00008ae0


	//   ....[75]....
        /*02b0*/ 	.word	0x00008b90


	//   ....[76]....
        /*02b4*/ 	.word	0x00008be0


	//   ....[77]....
        /*02b8*/ 	.word	0x00008c90


	//   ....[78]....
        /*02bc*/ 	.word	0x00008ce0


	//   ....[79]....
        /*02c0*/ 	.word	0x00008d90


	//   ....[80]....
        /*02c4*/ 	.word	0x00008df0


	//   ....[81]....
        /*02c8*/ 	.word	0x00008e20


	//   ....[82]....
        /*02cc*/ 	.word	0x00008ea0


	//   ....[83]....
        /*02d0*/ 	.word	0x00008ee0


	//   ....[84]....
        /*02d4*/ 	.word	0x00008f30


	//----- nvinfo : EIATTR_VRC_CTA_INIT_COUNT
	.align		4
.L_2239:
        /*02d8*/ 	.byte	0x02, 0x4a
	.zero		1
	.zero		1


	//----- nvinfo : EIATTR_EXIT_INSTR_OFFSETS
	.align		4
        /*02dc*/ 	.byte	0x04, 0x1c
        /*02de*/ 	.short	(.L_2241 - .L_2240)


	//   ....[0]....
.L_2240:
        /*02e0*/ 	.word	0x00007f20


	//   ....[1]....
        /*02e4*/ 	.word	0x000080b0


	//----- nvinfo : EIATTR_MAX_THREADS
	.align		4
.L_2241:
        /*02e8*/ 	.byte	0x04, 0x05
        /*02ea*/ 	.short	(.L_2243 - .L_2242)
.L_2242:
        /*02ec*/ 	.word	0x00000040
        /*02f0*/ 	.word	0x00000001
        /*02f4*/ 	.word	0x00000001


	//----- nvinfo : EIATTR_CRS_STACK_SIZE
	.align		4
.L_2243:
        /*02f8*/ 	.byte	0x04, 0x1e
        /*02fa*/ 	.short	(.L_2245 - .L_2244)
.L_2244:
        /*02fc*/ 	.word	0x00000000


	//----- nvinfo : EIATTR_CBANK_PARAM_SIZE
	.align		4
.L_2245:
        /*0300*/ 	.byte	0x03, 0x19
        /*0302*/ 	.short	0x01f0


	//----- nvinfo : EIATTR_PARAM_CBANK
	.align		4
        /*0304*/ 	.byte	0x04, 0x0a
        /*0306*/ 	.short	(.L_2247 - .L_2246)
	.align		4
.L_2246:
        /*0308*/ 	.word	index@(.nv.constant0._Z25selective_scan_bwd_kernelI32Selective_Scan_bwd_kernel_traitsILi64ELi16ELb1ELb1ELb1ELb1ELb0EN3c104HalfEfEEv12SSMParamsBwd)
        /*030c*/ 	.short	0x0380
        /*030e*/ 	.short	0x01f0


	//----- nvinfo : EIATTR_SW_WAR
	.align		4
.L_2247:
        /*0310*/ 	.byte	0x04, 0x36
        /*0312*/ 	.short	(.L_2249 - .L_2248)
.L_2248:
        /*0314*/ 	.word	0x00000008
.L_2249:


//--------------------- .nv.info._Z25selective_scan_bwd_kernelI32Selective_Scan_bwd_kernel_traitsILi64ELi16ELb1ELb1ELb1ELb1ELb1EN3c104HalfEfEEv12SSMParamsBwd --------------------------
	.section	.nv.info._Z25selective_scan_bwd_kernelI32Selective_Scan_bwd_kernel_traitsILi64ELi16ELb1ELb1ELb1ELb1ELb1EN3c104HalfEfEEv12SSMParamsBwd,"",@"SHT_CUDA_INFO"
	.sectionflags	@""
	.align	4


	//----- nvinfo : EIATTR_CUDA_API_VERSION
	.align		4
        /*0000*/ 	.byte	0x04, 0x37
        /*0002*/ 	.short	(.L_2251 - .L_2250)
.L_2250:
        /*0004*/ 	.word	0x00000082


	//----- nvinfo : EIATTR_KPARAM_INFO
	.align		4
.L_2251:
        /*0008*/ 	.byte	0x04, 0x17
        /*000a*/ 	.short	(.L_2253 - .L_2252)
.L_2252:
        /*000c*/ 	.word	0x00000000
        /*0010*/ 	.short	0x0000
        /*0012*/ 	.short	0x0000
        /*0014*/ 	.byte	0x00, 0xf0, 0xc1, 0x07


	//----- nvinfo : EIATTR_SPARSE_MMA_MASK
	.align		4
.L_2253:
        /*0018*/ 	.byte	0x03, 0x50
        /*001a*/ 	.short	0x0000


	//----- nvinfo : EIATTR_MAXREG_COUNT
	.align		4
        /*001c*/ 	.byte	0x03, 0x1b
        /*001e*/ 	.short	0x00ff


	//----- nvinfo : EIATTR_NUM_BARRIERS
	.align		4
        /*0020*/ 	.byte	0x02, 0x4c
        /*0022*/ 	.byte	0x01
	.zero		1


	//----- nvinfo : EIATTR_MERCURY_ISA_VERSION
	.align		4
        /*0024*/ 	.byte	0x03, 0x5f
        /*0026*/ 	.short	0x0101


	//----- nvinfo : EIATTR_COOP_GROUP_MASK_REGIDS
	.align		4
        /*0028*/ 	.byte	0x04, 0x29
        /*002a*/ 	.short	(.L_2255 - .L_2254)


	//   ....[0]....
.L_2254:
        /*002c*/ 	.word	0xffffffff


	//   ....[1]....
        /*0030*/ 	.word	0xffffffff


	//   ....[2]....
        /*0034*/ 	.word	0xffffffff


	//   ....[3]....
        /*0038*/ 	.word	0xffffffff


	//   ....[4]....
        /*003c*/ 	.word	0xffffffff


	//   ....[5]....
        /*0040*/ 	.word	0xffffffff


	//   ....[6]....
        /*0044*/ 	.word	0xffffffff


	//   ....[7]....
        /*0048*/ 	.word	0xffffffff


	//   ....[8]....
        /*004c*/ 	.word	0xffffffff


	//   ....[9]....
        /*0050*/ 	.word	0xffffffff


	//   ....[10]....
        /*0054*/ 	.word	0xffffffff


	//   ....[11]....
        /*0058*/ 	.word	0xffffffff


	//   ....[12]....
        /*005c*/ 	.word	0xffffffff


	//   ....[13]....
        /*0060*/ 	.word	0xffffffff


	//   ....[14]....
        /*0064*/ 	.word	0xffffffff


	//   ....[15]....
        /*0068*/ 	.word	0xffffffff


	//   ....[16]....
        /*006c*/ 	.word	0xffffffff


	//   ....[17]....
        /*0070*/ 	.word	0xffffffff


	//   ....[18]....
        /*0074*/ 	.word	0xffffffff


	//   ....[19]....
        /*0078*/ 	.word	0xffffffff


	//   ....[20]....
        /*007c*/ 	.word	0xffffffff


	//   ....[21]....
        /*0080*/ 	.word	0xffffffff


	//   ....[22]....
        /*0084*/ 	.word	0xffffffff


	//   ....[23]....
        /*0088*/ 	.word	0xffffffff


	//   ....[24]....
        /*008c*/ 	.word	0xffffffff


	//   ....[25]....
        /*0090*/ 	.word	0xffffffff


	//   ....[26]....
        /*0094*/ 	.word	0xffffffff


	//   ....[27]....
        /*0098*/ 	.word	0xffffffff


	//   ....[28]....
        /*009c*/ 	.word	0xffffffff


	//   ....[29]....
        /*00a0*/ 	.word	0xffffffff


	//   ....[30]....
        /*00a4*/ 	.word	0xffffffff


	//   ....[31]....
        /*00a8*/ 	.word	0xffffffff


	//   ....[32]....
        /*00ac*/ 	.word	0xffffffff


	//   ....[33]....
        /*00b0*/ 	.word	0xffffffff


	//   ....[34]....
        /*00b4*/ 	.word	0xffffffff


	//   ....[35]....
        /*00b8*/ 	.word	0xffffffff


	//   ....[36]....
        /*00bc*/ 	.word	0xffffffff


	//   ....[37]....
        /*00c0*/ 	.word	0xffffffff


	//   ....[38]....
        /*00c4*/ 	.word	0xffffffff


	//   ....[39]....
        /*00c8*/ 	.word	0xffffffff


	//   ....[40]....
        /*00cc*/ 	.word	0xffffffff


	//   ....[41]....
        /*00d0*/ 	.word	0xffffffff


	//   ....[42]....
        /*00d4*/ 	.word	0xffffffff


	//   ....[43]....
        /*00d8*/ 	.word	0xffffffff


	//   ....[44]....
        /*00dc*/ 	.word	0xffffffff


	//   ....[45]....
        /*00e0*/ 	.word	0xffffffff


	//   ....[46]....
        /*00e4*/ 	.word	0xffffffff


	//   ....[47]....
        /*00e8*/ 	.word	0xffffffff


	//   ....[48]....
        /*00ec*/ 	.word	0xffffffff


	//   ....[49]....
        /*00f0*/ 	.word	0xffffffff


	//   ....[50]....
        /*00f4*/ 	.word	0xffffffff


	//   ....[51]....
        /*00f8*/ 	.word	0xffffffff


	//   ....[52]....
        /*00fc*/ 	.word	0xffffffff


	//   ....[53]....
        /*0100*/ 	.word	0xffffffff


	//   ....[54]....
        /*0104*/ 	.word	0xffffffff


	//   ....[55]....
        /*0108*/ 	.word	0xffffffff


	//   ....[56]....
        /*010c*/ 	.word	0xffffffff


	//   ....[57]....
        /*0110*/ 	.word	0x05000006


	//   ....[58]....
        /*0114*/ 	.word	0x05000006


	//   ....[59]....
        /*0118*/ 	.word	0x05000006


	//   ....[60]....
        /*011c*/ 	.word	0x05000006


	//   ....[61]....
        /*0120*/ 	.word	0x05000006


	//   ....[62]....
        /*0124*/ 	.word	0x05000006


	//   ....[63]....
        /*0128*/ 	.word	0x05000006


	//   ....[64]....
        /*012c*/ 	.word	0x05000006


	//   ....[65]....
        /*0130*/ 	.word	0x05000006


	//   ....[66]....
        /*0134*/ 	.word	0x05000006


	//   ....[67]....
        /*0138*/ 	.word	0x05000006


	//   ....[68]....
        /*013c*/ 	.word	0x05000006


	//   ....[69]....
        /*0140*/ 	.word	0x05000006


	//   ....[70]....
        /*0144*/ 	.word	0x05000006


	//   ....[71]....
        /*0148*/ 	.word	0x05000006


	//   ....[72]....
        /*014c*/ 	.word	0x05000006


	//   ....[73]....
        /*0150*/ 	.word	0x05000006


	//   ....[74]....
        /*0154*/ 	.word	0x05000006


	//   ....[75]....
        /*0158*/ 	.word	0x05000006


	//   ....[76]....
        /*015c*/ 	.word	0x05000006


	//   ....[77]....
        /*0160*/ 	.word	0x05000006


	//   ....[78]....
        /*0164*/ 	.word	0x05000006


	//   ....[79]....
        /*0168*/ 	.word	0x05000006


	//   ....[80]....
        /*016c*/ 	.word	0x05000006


	//   ....[81]....
        /*0170*/ 	.word	0x05000006


	//   ....[82]....
        /*0174*/ 	.word	0x05000006


	//   ....[83]....
        /*0178*/ 	.word	0x05000006


	//   ....[84]....
        /*017c*/ 	.word	0x05000006


	//   ....[85]....
        /*0180*/ 	.word	0x05000006


	//   ....[86]....
        /*0184*/ 	.word	0x05000006


	//   ....[87]....
        /*0188*/ 	.word	0x05000006


	//   ....[88]....
        /*018c*/ 	.word	0x05000006


	//----- nvinfo : EIATTR_COOP_GROUP_INSTR_OFFSETS
	.align		4
.L_2255:
        /*0190*/ 	.byte	0x04, 0x28
        /*0192*/ 	.short	(.L_2257 - .L_2256)


	//   ....[0]....
.L_2256:
        /*0194*/ 	.word	0x00000e60


	//   ....[1]....
        /*0198*/ 	.word	0x00000f10


	//   ....[2]....
        /*019c*/ 	.word	0x000010e0


	//   ....[3]....
        /*01a0*/ 	.word	0x00003620


	//   ....[4]....
        /*01a4*/ 	.word	0x00003e10


	//   ....[5]....
        /*01a8*/ 	.word	0x00004540


	//   ....[6]....
        /*01ac*/ 	.word	0x00004980


	//   ....[7]....
        /*01b0*/ 	.word	0x00004f90


	//   ....[8]....
        /*01b4*/ 	.word	0x00005410


	//   ....[9]....
        /*01b8*/ 	.word	0x00005c50


	//   ....[10]....
        /*01bc*/ 	.word	0x00005c70


	//   ....[11]....
        /*01c0*/ 	.word	0x00005cb0


	//   ....[12]....
        /*01c4*/ 	.word	0x00005cc0


	//   ....[13]....
        /*01c8*/ 	.word	0x00005d00


	//   ....[14]....
        /*01cc*/ 	.word	0x00005d10


	//   ....[15]....
        /*01d0*/ 	.word	0x00005d50


	//   ....[16]....
        /*01d4*/ 	.word	0x00005d60


	//   ....[17]....
        /*01d8*/ 	.word	0x00005da0


	//   ....[18]....
        /*01dc*/ 	.word	0x00005db0


	//   ....[19]....
        /*01e0*/ 	.word	0x00005e60


	//   ....[20]....
        /*01e4*/ 	.word	0x00005e70


	//   ....[21]....
        /*01e8*/ 	.word	0x00005e80


	//   ....[22]....
        /*01ec*/ 	.word	0x00005e90


	//   ....[23]....
        /*01f0*/ 	.word	0x00006310


	//   ....[24]....
        /*01f4*/ 	.word	0x00006330


	//   ....[25]....
        /*01f8*/ 	.word	0x00006340


	//   ....[26]....
        /*01fc*/ 	.word	0x00006350


	//   ....[27]....
        /*0200*/ 	.word	0x000063a0


	//   ....[28]....
        /*0204*/ 	.word	0x000063c0


	//   ....[29]....
        /*0208*/ 	.word	0x00006410


	//   ....[30]....
        /*020c*/ 	.word	0x00006430


	//   ....[31]....
        /*0210*/ 	.word	0x00006480


	//   ....[32]....
        /*0214*/ 	.word	0x000064a0


	//   ....[33]....
        /*0218*/ 	.word	0x000064f0


	//   ....[34]....
        /*021c*/ 	.word	0x00006510


	//   ....[35]....
        /*0220*/ 	.word	0x00006560


	//   ....[36]....
        /*0224*/ 	.word	0x00006580


	//   ....[37]....
        /*0228*/ 	.word	0x00006590


	//   ....[38]....
        /*022c*/ 	.word	0x000065a0


	//   ....[39]....
        /*0230*/ 	.word	0x00007790


	//   ....[40]....
        /*0234*/ 	.word	0x00007960


	//   ....[41]....
        /*0238*/ 	.word	0x00007af0


	//   ....[42]....
        /*023c*/ 	.word	0x00007cc0


	//   ....[43]....
        /*0240*/ 	.word	0x00007e50


	//   ....[44]....
        /*0244*/ 	.word	0x000080c0


	//   ....[45]....
        /*0248*/ 	.word	0x000088b0


	//   ....[46]....
        /*024c*/ 	.word	0x00008c90


	//   ....[47]....
        /*0250*/ 	.word	0x00008dd0


	//   ....[48]....
        /*0254*/ 	.word	0x00008e10


	//   ....[49]....
        /*0258*/ 	.word	0x00008e70


	//   ....[50]....
        /*025c*/ 	.word	0x00008ed0


	//   ....[51]....
        /*0260*/ 	.word	0x00008ef0


	//   ....[52]....
        /*0264*/ 	.word	0x00009060


	//   ....[53]....
        /*0268*/ 	.word	0x00009090


	//   ....[54]....
        /*026c*/ 	.word	0x000090f0


	//   ....[55]....
        /*0270*/ 	.word	0x00009150


	//   ....[56]....
        /*0274*/ 	.word	0x00009170


	//   ....[57]....
        /*0278*/ 	.word	0x00009470


	//   ....[58]....
        /*027c*/ 	.word	0x000094c0


	//   ....[59]....
        /*0280*/ 	.word	0x00009550


	//   ....[60]....
        /*0284*/ 	.word	0x000095a0


	//   ....[61]....
        /*0288*/ 	.word	0x00009620


	//   ....[62]....
        /*028c*/ 	.word	0x00009670


	//   ....[63]....
        /*0290*/ 	.word	0x000096f0


	//   ....[64]....
        /*0294*/ 	.word	0x00009740


	//   ....[65]....
        /*0298*/ 	.word	0x000097c0


	//   ....[66]....
        /*029c*/ 	.word	0x00009810


	//   ....[67]....
        /*02a0*/ 	.word	0x000098a0


	//   ....[68]....
        /*02a4*/ 	.word	0x00009940


	//   ....[69]....
        /*02a8*/ 	.word	0x000099e0


	//   ....[70]....
        /*02ac*/ 	.word	0x00009aa0


	//   ....[71]....
        /*02b0*/ 	.word	0x00009ad0


	//   ....[72]....
        /*02b4*/ 	.word	0x00009b30


	//   ....[73]....
        /*02b8*/ 	.word	0x00009bf0


	//   ....[74]....
        /*02bc*/ 	.word	0x00009c40


	//   ....[75]....
        /*02c0*/ 	.word	0x00009cf0


	//   ....[76]....
        /*02c4*/ 	.word	0x00009d40


	//   ....[77]....
        /*02c8*/ 	.word	0x00009df0


	//   ....[78]....
        /*02cc*/ 	.word	0x00009e40


	//   ....[79]....
        /*02d0*/ 	.word	0x00009ef0


	//   ....[80]....
        /*02d4*/ 	.word	0x00009f40


	//   ....[81]....
        /*02d8*/ 	.word	0x00009ff0


	//   ....[82]....
        /*02dc*/ 	.word	0x0000a040


	//   ....[83]....
        /*02e0*/ 	.word	0x0000a0f0


	//   ....[84]....
        /*02e4*/ 	.word	0x0000a150


	//   ....[85]....
        /*02e8*/ 	.word	0x0000a180


	//   ....[86]....
        /*02ec*/ 	.word	0x0000a200


	//   ....[87]....
        /*02f0*/ 	.word	0x0000a240


	//   ....[88]....
        /*02f4*/ 	.word	0x0000a290


	//----- nvinfo : EIATTR_VRC_CTA_INIT_COUNT
	.align		4
.L_2257:
        /*02f8*/ 	.byte	0x02, 0x4a
	.zero		1
	.zero		1


	//----- nvinfo : EIATTR_EXIT_INSTR_OFFSETS
	.align		4
        /*02fc*/ 	.byte	0x04, 0x1c
        /*02fe*/ 	.short	(.L_2259 - .L_2258)


	//   ....[0]....
.L_2258:
        /*0300*/ 	.word	0x00009280


	//   ....[1]....
        /*0304*/ 	.word	0x00009410


	//----- nvinfo : EIATTR_MAX_THREADS
	.align		4
.L_2259:
        /*0308*/ 	.byte	0x04, 0x05
        /*030a*/ 	.short	(.L_2261 - .L_2260)
.L_2260:
        /*030c*/ 	.word	0x00000040
        /*0310*/ 	.word	0x00000001
        /*0314*/ 	.word	0x00000001


	//----- nvinfo : EIATTR_CRS_STACK_SIZE
	.align		4
.L_2261:
        /*0318*/ 	.byte	0x04, 0x1e
        /*031a*/ 	.short	(.L_2263 - .L_2262)
.L_2262:
        /*031c*/ 	.word	0x00000000


	//----- nvinfo : EIATTR_CBANK_PARAM_SIZE
	.align		4
.L_2263:
        /*0320*/ 	.byte	0x03, 0x19
        /*0322*/ 	.short	0x01f0


	//----- nvinfo : EIATTR_PARAM_CBANK
	.align		4
        /*0324*/ 	.byte	0x04, 0x0a
        /*0326*/ 	.short	(.L_2265 - .L_2264)
	.align		4
.L_2264:
        /*0328*/ 	.word	index@(.nv.constant0._Z25selective_scan_bwd_kernelI32Selective_Scan_bwd_kernel_traitsILi64ELi16ELb1ELb1ELb1ELb1ELb1EN3c104HalfEfEEv12SSMParamsBwd)
        /*032c*/ 	.short	0x0380
        /*032e*/ 	.short	0x01f0


	//----- nvinfo : EIATTR_SW_WAR
	.align		4
.L_2265:
        /*0330*/ 	.byte	0x04, 0x36
        /*0332*/ 	.short	(.L_2267 - .L_2266)
.L_2266:
        /*0334*/ 	.word	0x00000008
.L_2267:


//--------------------- .nv.info._Z25selective_scan_bwd_kernelI32Selective_Scan_bwd_kernel_traitsILi32ELi16ELb0ELb0ELb0ELb0ELb0EN3c104HalfEfEEv12SSMParamsBwd --------------------------
	.section	.nv.info._Z25selective_scan_bwd_kernelI32Selective_Scan_bwd_kernel_traitsILi32ELi16ELb0ELb0ELb0ELb0ELb0EN3c104HalfEfEEv12SSMParamsBwd,"",@"SHT_CUDA_INFO"
	.sectionflags	@""
	.align	4


	//----- nvinfo : EIATTR_CUDA_API_VERSION
	.align		4
        /*0000*/ 	.byte	0x04, 0x37
        /*0002*/ 	.short	(.L_2269 - .L_2268)
.L_2268:
        /*0004*/ 	.word	0x00000082


	//----- nvinfo : EIATTR_KPARAM_INFO
	.align		4
.L_2269:
        /*0008*/ 	.byte	0x04, 0x17
        /*000a*/ 	.short	(.L_2271 - .L_2270)
.L_2270:
        /*000c*/ 	.word	0x00000000
        /*0010*/ 	.short	0x0000
        /*0012*/ 	.short	0x0000
        /*0014*/ 	.byte	0x00, 0xf0, 0xc1, 0x07


	//----- nvinfo : EIATTR_SPARSE_MMA_MASK
	.align		4
.L_2271:
        /*0018*/ 	.byte	0x03, 0x50
        /*001a*/ 	.short	0x0000


	//----- nvinfo : EIATTR_MAXREG_COUNT
	.align		4
        /*001c*/ 	.byte	0x03, 0x1b
        /*001e*/ 	.short	0x00ff


	//----- nvinfo : EIATTR_NUM_BARRIERS
	.align		4
        /*0020*/ 	.byte	0x02, 0x4c
        /*0022*/ 	.byte	0x01
	.zero		1


	//----- nvinfo : EIATTR_MERCURY_ISA_VERSION
	.align		4
        /*0024*/ 	.byte	0x03, 0x5f
        /*0026*/ 	.short	0x0101


	//----- nvinfo : EIATTR_COOP_GROUP_MASK_REGIDS
	.align		4
        /*0028*/ 	.byte	0x04, 0x29
        /*002a*/ 	.short	(.L_2273 - .L_2272)


	//   ....[0]....
.L_2272:
        /*002c*/ 	.word	0xffffffff


	//   ....[1]....
        /*0030*/ 	.word	0xffffffff


	//   ....[2]....
        /*0034*/ 	.word	0xffffffff


	//   ....[3]....
        /*0038*/ 	.word	0xffffffff


	//   ....[4]....
        /*003c*/ 	.word	0xffffffff


	//   ....[5]....
        /*0040*/ 	.word	0xffffffff


	//   ....[6]....
        /*0044*/ 	.word	0xffffffff


	//   ....[7]....
        /*0048*/ 	.word	0xffffffff


	//   ....[8]....
        /*004c*/ 	.word	0xffffffff


	//   ....[9]....
        /*0050*/ 	.word	0xffffffff


	//   ....[10]....
        /*0054*/ 	.word	0xffffffff


	//   ....[11]....
        /*0058*/ 	.word	0xffffffff


	//   ....[12]....
        /*005c*/ 	.word	0xffffffff


	//   ....[13]....
        /*0060*/ 	.word	0xffffffff


	//   ....[14]....
        /*0064*/ 	.word	0xffffffff


	//   ....[15]....
        /*0068*/ 	.word	0xffffffff


	//   ....[16]....
        /*006c*/ 	.word	0xffffffff


	//   ....[17]....
        /*0070*/ 	.word	0xffffffff


	//   ....[18]....
        /*0074*/ 	.word	0xffffffff


	//   ....[19]....
        /*0078*/ 	.word	0xffffffff


	//   ....[20]....
        /*007c*/ 	.word	0xffffffff


	//   ....[21]....
        /*0080*/ 	.word	0xffffffff


	//   ....[22]....
        /*0084*/ 	.word	0xffffffff


	//   ....[23]....
        /*0088*/ 	.word	0xffffffff


	//   ....[24]....
        /*008c*/ 	.word	0xffffffff


	//   ....[25]....
        /*0090*/ 	.word	0xffffffff


	//   ....[26]....
        /*0094*/ 	.word	0xffffffff


	//   ....[27]....
        /*0098*/ 	.word	0xffffffff


	//   ....[28]....
        /*009c*/ 	.word	0xffffffff


	//   ....[29]....
        /*00a0*/ 	.word	0xffffffff


	//   ....[30]....
        /*00a4*/ 	.word	0xffffffff


	//   ....[31]....
        /*00a8*/ 	.word	0xffffffff


	//   ....[32]....
        /*00ac*/ 	.word	0xffffffff


	//   ....[33]....
        /*00b0*/ 	.word	0xffffffff


	//   ....[34]....
        /*00b4*/ 	.word	0xffffffff


	//   ....[35]....
        /*00b8*/ 	.word	0xffffffff


	//   ....[36]....
        /*00bc*/ 	.word	0xffffffff


	//   ....[37]....
        /*00c0*/ 	.word	0xffffffff


	//   ....[38]....
        /*00c4*/ 	.word	0xffffffff


	//   ....[39]....
        /*00c8*/ 	.word	0xffffffff


	//   ....[40]....
        /*00cc*/ 	.word	0xffffffff


	//   ....[41]....
        /*00d0*/ 	.word	0xffffffff


	//   ....[42]....
        /*00d4*/ 	.word	0xffffffff


	//   ....[43]....
        /*00d8*/ 	.word	0xffffffff


	//   ....[44]....
        /*00dc*/ 	.word	0xffffffff


	//   ....[45]....
        /*00e0*/ 	.word	0xffffffff


	//   ....[46]....
        /*00e4*/ 	.word	0xffffffff


	//   ....[47]....
        /*00e8*/ 	.word	0xffffffff


	//   ....[48]....
        /*00ec*/ 	.word	0xffffffff


	//   ....[49]....
        /*00f0*/ 	.word	0xffffffff


	//   ....[50]....
        /*00f4*/ 	.word	0xffffffff


	//   ....[51]....
        /*00f8*/ 	.word	0xffffffff


	//   ....[52]....
        /*00fc*/ 	.word	0xffffffff


	//----- nvinfo : EIATTR_COOP_GROUP_INSTR_OFFSETS
	.align		4
.L_2273:
        /*0100*/ 	.byte	0x04, 0x28
        /*0102*/ 	.short	(.L_2275 - .L_2274)


	//   ....[0]....
.L_2274:
        /*0104*/ 	.word	0x00001060


	//   ....[1]....
        /*0108*/ 	.word	0x00001540


	//   ....[2]....
        /*010c*/ 	.word	0x00001b10


	//   ....[3]....
        /*0110*/ 	.word	0x00002d30


	//   ....[4]....
        /*0114*/ 	.word	0x00002d50


	//   ....[5]....
        /*0118*/ 	.word	0x00002d80


	//   ....[6]....
        /*011c*/ 	.word	0x00002e00


	//   ....[7]....
        /*0120*/ 	.word	0x00002e20


	//   ....[8]....
        /*0124*/ 	.word	0x00002e40


	//   ....[9]....
        /*0128*/ 	.word	0x00002e60


	//   ....[10]....
        /*012c*/ 	.word	0x00002ea0


	//   ....[11]....
        /*0130*/ 	.word	0x00002ee0


	//   ....[12]....
        /*0134*/ 	.word	0x00002f00


	//   ....[13]....
        /*0138*/ 	.word	0x00002f20


	//   ....[14]....
        /*013c*/ 	.word	0x00002f50


	//   ....[15]....
        /*0140*/ 	.word	0x00002f90


	//   ....[16]....
        /*0144*/ 	.word	0x00002fd0


	//   ....[17]....
        /*0148*/ 	.word	0x00003010


	//   ....[18]....
        /*014c*/ 	.word	0x00003070


	//   ....[19]....
        /*0150*/ 	.word	0x00003080


	//   ....[20]....
        /*0154*/ 	.word	0x000030c0


	//   ....[21]....
        /*0158*/ 	.word	0x00003100


	//   ....[22]....
        /*015c*/ 	.word	0x00003120


	//   ....[23]....
        /*0160*/ 	.word	0x00003130


	//   ....[24]....
        /*0164*/ 	.word	0x00003140


	//   ....[25]....
        /*0168*/ 	.word	0x00003160


	//   ....[26]....
        /*016c*/ 	.word	0x000031a0


	//   ....[27]....
        /*0170*/ 	.word	0x000031d0


	//   ....[28]....
        /*0174*/ 	.word	0x000031f0


	//   ....[29]....
        /*0178*/ 	.word	0x00003200


	//   ....[30]....
        /*017c*/ 	.word	0x000033e0


	//   ....[31]....
        /*0180*/ 	.word	0x00003900


	//   ....[32]....
        /*0184*/ 	.word	0x00003ad0


	//   ....[33]....
        /*0188*/ 	.word	0x00003b80


	//   ....[34]....
        /*018c*/ 	.word	0x00003ca0


	//   ....[35]....
        /*0190*/ 	.word	0x00003d50


	//   ....[36]....
        /*0194*/ 	.word	0x00003dd0


	//   ....[37]....
        /*0198*/ 	.word	0x00003e00


	//   ....[38]....
        /*019c*/ 	.word	0x00003e20


	//   ....[39]....
        /*01a0*/ 	.word	0x00003e50


	//   ....[40]....
        /*01a4*/ 	.word	0x00003eb0


	//   ....[41]....
        /*01a8*/ 	.word	0x00004360


	//   ....[42]....
        /*01ac*/ 	.word	0x00004ab0


	//   ....[43]....
        /*01b0*/ 	.word	0x00004f60


	//   ....[44]....
        /*01b4*/ 	.word	0x00004fb0


	//   ....[45]....
        /*01b8*/ 	.word	0x00005000


	//   ....[46]....
        /*01bc*/ 	.word	0x00005030


	//   ....[47]....
        /*01c0*/ 	.word	0x00005050


	//   ....[48]....
        /*01c4*/ 	.word	0x00005120


	//   ....[49]....
        /*01c8*/ 	.word	0x00005160


	//   ....[50]....
        /*01cc*/ 	.word	0x000051b0


	//   ....[51]....
        /*01d0*/ 	.word	0x000051e0


	//   ....[52]....
        /*01d4*/ 	.word	0x00005200


	//----- nvinfo : EIATTR_VRC_CTA_INIT_COUNT
	.align		4
.L_2275:
        /*01d8*/ 	.byte	0x02, 0x4a
	.zero		1
	.zero		1


	//----- nvinfo : EIATTR_EXIT_INSTR_OFFSETS
	.align		4
        /*01dc*/ 	.byte	0x04, 0x1c
        /*01de*/ 	.short	(.L_2277 - .L_2276)


	//   ....[0]....
.L_2276:
        /*01e0*/ 	.word	0x000052a0


	//   ....[1]....
        /*01e4*/ 	.word	0x00005740


	//----- nvinfo : EIATTR_MAX_THREADS
	.align		4
.L_2277:
        /*01e8*/ 	.byte	0x04, 0x05
        /*01ea*/ 	.short	(.L_2279 - .L_2278)
.L_2278:
        /*01ec*/ 	.word	0x00000020
        /*01f0*/ 	.word	0x00000001
        /*01f4*/ 	.word	0x00000001


	//----- nvinfo : EIATTR_CRS_STACK_SIZE
	.align		4
.L_2279:
        /*01f8*/ 	.byte	0x04, 0x1e
        /*01fa*/ 	.short	(.L_2281 - .L_2280)
.L_2280:
        /*01fc*/ 	.word	0x00000000


	//----- nvinfo : EIATTR_CBANK_PARAM_SIZE
	.align		4
.L_2281:
        /*0200*/ 	.byte	0x03, 0x19
        /*0202*/ 	.short	0x01f0


	//----- nvinfo : EIATTR_PARAM_CBANK
	.align		4
        /*0204*/ 	.byte	0x04, 0x0a
        /*0206*/ 	.short	(.L_2283 - .L_2282)
	.align		4
.L_2282:
        /*0208*/ 	.word	index@(.nv.constant0._Z25selective_scan_bwd_kernelI32Selective_Scan_bwd_kernel_traitsILi32ELi16ELb0ELb0ELb0ELb0ELb0EN3c104HalfEfEEv12SSMParamsBwd)
        /*020c*/ 	.short	0x0380
        /*020e*/ 	.short	0x01f0


	//----- nvinfo : EIATTR_SW_WAR
	.align		4
.L_2283:
        /*0210*/ 	.byte	0x04, 0x36
        /*0212*/ 	.short	(.L_2285 - .L_2284)
.L_2284:
        /*0214*/ 	.word	0x00000008
.L_2285:


//--------------------- .nv.info._Z25selective_scan_bwd_kernelI32Selective_Scan_bwd_kernel_traitsILi32ELi16ELb0ELb0ELb0ELb0ELb1EN3c104HalfEfEEv12SSMParamsBwd --------------------------
	.section	.nv.info._Z25selective_scan_bwd_kernelI32Selective_Scan_bwd_kernel_traitsILi32ELi16ELb0ELb0ELb0ELb0ELb1EN3c104HalfEfEEv12SSMParamsBwd,"",@"SHT_CUDA_INFO"
	.sectionflags	@""
	.align	4


	//----- nvinfo : EIATTR_CUDA_API_VERSION
	.align		4
        /*0000*/ 	.byte	0x04, 0x37
        /*0002*/ 	.short	(.L_2287 - .L_2286)
.L_2286:
        /*0004*/ 	.word	0x00000082


	//----- nvinfo : EIATTR_KPARAM_INFO
	.align		4
.L_2287:
        /*0008*/ 	.byte	0x04, 0x17
        /*000a*/ 	.short	(.L_2289 - .L_2288)
.L_2288:
        /*000c*/ 	.word	0x00000000
        /*0010*/ 	.short	0x0000
        /*0012*/ 	.short	0x0000
        /*0014*/ 	.byte	0x00, 0xf0, 0xc1, 0x07


	//----- nvinfo : EIATTR_SPARSE_MMA_MASK
	.align		4
.L_2289:
        /*0018*/ 	.byte	0x03, 0x50
        /*001a*/ 	.short	0x0000


	//----- nvinfo : EIATTR_MAXREG_COUNT
	.align		4
        /*001c*/ 	.byte	0x03, 0x1b
        /*001e*/ 	.short	0x00ff


	//----- nvinfo : EIATTR_NUM_BARRIERS
	.align		4
        /*0020*/ 	.byte	0x02, 0x4c
        /*0022*/ 	.byte	0x01
	.zero		1


	//----- nvinfo : EIATTR_MERCURY_ISA_VERSION
	.align		4
        /*0024*/ 	.byte	0x03, 0x5f
        /*0026*/ 	.short	0x0101


	//----- nvinfo : EIATTR_COOP_GROUP_MASK_REGIDS
	.align		4
        /*0028*/ 	.byte	0x04, 0x29
        /*002a*/ 	.short	(.L_2291 - .L_2290)


	//   ....[0]....
.L_2290:
        /*002c*/ 	.word	0xffffffff


	//   ....[1]....
        /*0030*/ 	.word	0xffffffff


	//   ....[2]....
        /*0034*/ 	.word	0xffffffff


	//   ....[3]....
        /*0038*/ 	.word	0xffffffff


	//   ....[4]....
        /*003c*/ 	.word	0xffffffff


	//   ....[5]....
        /*0040*/ 	.word	0xffffffff


	//   ....[6]....
        /*0044*/ 	.word	0xffffffff


	//   ....[7]....
        /*0048*/ 	.word	0xffffffff


	//   ....[8]....
        /*004c*/ 	.word	0xffffffff


	//   ....[9]....
        /*0050*/ 	.word	0xffffffff


	//   ....[10]....
        /*0054*/ 	.word	0xffffffff


	//   ....[11]....
        /*0058*/ 	.word	0xffffffff


	//   ....[12]....
        /*005c*/ 	.word	0xffffffff


	//   ....[13]....
        /*0060*/ 	.word	0xffffffff


	//   ....[14]....
        /*0064*/ 	.word	0xffffffff


	//   ....[15]....
        /*0068*/ 	.word	0xffffffff


	//   ....[16]....
        /*006c*/ 	.word	0xffffffff


	//   ....[17]....
        /*0070*/ 	.word	0xffffffff


	//   ....[18]....
        /*0074*/ 	.word	0xffffffff


	//   ....[19]....
        /*0078*/ 	.word	0xffffffff


	//   ....[20]....
        /*007c*/ 	.word	0xffffffff


	//   ....[21]....
        /*0080*/ 	.word	0xffffffff


	//   ....[22]....
        /*0084*/ 	.word	0xffffffff


	//   ....[23]....
        /*0088*/ 	.word	0xffffffff


	//   ....[24]....
        /*008c*/ 	.word	0xffffffff


	//   ....[25]....
        /*0090*/ 	.word	0xffffffff


	//   ....[26]....
        /*0094*/ 	.word	0xffffffff


	//   ....[27]....
        /*0098*/ 	.word	0xffffffff


	//   ....[28]....
        /*009c*/ 	.word	0xffffffff


	//   ....[29]....
        /*00a0*/ 	.word	0xffffffff


	//   ....[30]....
        /*00a4*/ 	.word	0xffffffff


	//   ....[31]....
        /*00a8*/ 	.word	0xffffffff


	//   ....[32]....
        /*00ac*/ 	.word	0xffffffff


	//   ....[33]....
        /*00b0*/ 	.word	0xffffffff


	//   ....[34]....
        /*00b4*/ 	.word	0xffffffff


	//   ....[35]....
        /*00b8*/ 	.word	0xffffffff


	//   ....[36]....
        /*00bc*/ 	.word	0xffffffff


	//   ....[37]....
        /*00c0*/ 	.word	0xffffffff


	//   ....[38]....
        /*00c4*/ 	.word	0xffffffff


	//   ....[39]....
        /*00c8*/ 	.word	0xffffffff


	//   ....[40]....
        /*00cc*/ 	.word	0xffffffff


	//   ....[41]....
        /*00d0*/ 	.word	0xffffffff


	//   ....[42]....
        /*00d4*/ 	.word	0xffffffff


	//   ....[43]....
        /*00d8*/ 	.word	0xffffffff


	//   ....[44]....
        /*00dc*/ 	.word	0xffffffff


	//   ....[45]....
        /*00e0*/ 	.word	0xffffffff


	//   ....[46]....
        /*00e4*/ 	.word	0xffffffff


	//   ....[47]....
        /*00e8*/ 	.word	0xffffffff


	//   ....[48]....
        /*00ec*/ 	.word	0xffffffff


	//   ....[49]....
        /*00f0*/ 	.word	0xffffffff


	//   ....[50]....
        /*00f4*/ 	.word	0xffffffff


	//   ....[51]....
        /*00f8*/ 	.word	0xffffffff


	//   ....[52]....
        /*00fc*/ 	.word	0xffffffff


	//   ....[53]....
        /*0100*/ 	.word	0xffffffff


	//   ....[54]....
        /*0104*/ 	.word	0xffffffff


	//   ....[55]....
        /*0108*/ 	.word	0xffffffff


	//   ....[56]....
        /*010c*/ 	.word	0xffffffff


	//----- nvinfo : EIATTR_COOP_GROUP_INSTR_OFFSETS
	.align		4
.L_2291:
        /*0110*/ 	.byte	0x04, 0x28
        /*0112*/ 	.short	(.L_2293 - .L_2292)


	//   ....[0]....
.L_2292:
        /*0114*/ 	.word	0x00001240


	//   ....[1]....
        /*0118*/ 	.word	0x00001720


	//   ....[2]....
        /*011c*/ 	.word	0x00001c90


	//   ....[3]....
        /*0120*/ 	.word	0x000021f0


	//   ....[4]....
        /*0124*/ 	.word	0x00002970


	//   ....[5]....
        /*0128*/ 	.word	0x00003500


	//   ....[6]....
        /*012c*/ 	.word	0x00003ec0


	//   ....[7]....
        /*0130*/ 	.word	0x00005430


	//   ....[8]....
        /*0134*/ 	.word	0x00005470


	//   ....[9]....
        /*0138*/ 	.word	0x00005490


	//   ....[10]....
        /*013c*/ 	.word	0x000054f0


	//   ....[11]....
        /*0140*/ 	.word	0x00005510


	//   ....[12]....
        /*0144*/ 	.word	0x00005530


	//   ....[13]....
        /*0148*/ 	.word	0x00005540


	//   ....[14]....
        /*014c*/ 	.word	0x00005570


	//   ....[15]....
        /*0150*/ 	.word	0x000055c0


	//   ....[16]....
        /*0154*/ 	.word	0x000055e0


	//   ....[17]....
        /*0158*/ 	.word	0x00005600


	//   ....[18]....
        /*015c*/ 	.word	0x00005620


	//   ....[19]....
        /*0160*/ 	.word	0x00005660


	//   ....[20]....
        /*0164*/ 	.word	0x000056a0


	//   ....[21]....
        /*0168*/ 	.word	0x000056e0


	//   ....[22]....
        /*016c*/ 	.word	0x00005720


	//   ....[23]....
        /*0170*/ 	.word	0x00005740


	//   ....[24]....
        /*0174*/ 	.word	0x00005790


	//   ....[25]....
        /*0178*/ 	.word	0x000057b0


	//   ....[26]....
        /*017c*/ 	.word	0x000057f0


	//   ....[27]....
        /*0180*/ 	.word	0x00005800


	//   ....[28]....
        /*0184*/ 	.word	0x00005820


	//   ....[29]....
        /*0188*/ 	.word	0x00005860


	//   ....[30]....
        /*018c*/ 	.word	0x00005880


	//   ....[31]....
        /*0190*/ 	.word	0x000058a0


	//   ....[32]....
        /*0194*/ 	.word	0x000058c0


	//   ....[33]....
        /*0198*/ 	.word	0x000058d0


	//   ....[34]....
        /*019c*/ 	.word	0x000059f0


	//   ....[35]....
        /*01a0*/ 	.word	0x00005f00


	//   ....[36]....
        /*01a4*/ 	.word	0x000060d0


	//   ....[37]....
        /*01a8*/ 	.word	0x00006180


	//   ....[38]....
        /*01ac*/ 	.word	0x000061e0


	//   ....[39]....
        /*01b0*/ 	.word	0x00006210


	//   ....[40]....
        /*01b4*/ 	.word	0x00006230


	//   ....[41]....
        /*01b8*/ 	.word	0x00006260


	//   ....[42]....
        /*01bc*/ 	.word	0x000062e0


	//   ....[43]....
        /*01c0*/ 	.word	0x00006360


	//   ....[44]....
        /*01c4*/ 	.word	0x000064b0


	//   ....[45]....
        /*01c8*/ 	.word	0x00006a20


	//   ....[46]....
        /*01cc*/ 	.word	0x00007170


	//   ....[47]....
        /*01d0*/ 	.word	0x00007620


	//   ....[48]....
        /*01d4*/ 	.word	0x00007670


	//   ....[49]....
        /*01d8*/ 	.word	0x000076c0


	//   ....[50]....
        /*01dc*/ 	.word	0x000076f0


	//   ....[51]....
        /*01e0*/ 	.word	0x00007710


	//   ....[52]....
        /*01e4*/ 	.word	0x000077e0


	//   ....[53]....
        /*01e8*/ 	.word	0x00007820


	//   ....[54]....
        /*01ec*/ 	.word	0x00007870


	//   ....[55]....
        /*01f0*/ 	.word	0x000078a0


	//   ....[56]....
        /*01f4*/ 	.word	0x000078c0


	//----- nvinfo : EIATTR_VRC_CTA_INIT_COUNT
	.align		4
.L_2293:
        /*01f8*/ 	.byte	0x02, 0x4a
	.zero		1
	.zero		1


	//----- nvinfo : EIATTR_EXIT_INSTR_OFFSETS
	.align		4
        /*01fc*/ 	.byte	0x04, 0x1c
        /*01fe*/ 	.short	(.L_2295 - .L_2294)


	//   ....[0]....
.L_2294:
        /*0200*/ 	.word	0x00007960


	//   ....[1]....
        /*0204*/ 	.word	0x00007e00


	//----- nvinfo : EIATTR_MAX_THREADS
	.align		4
.L_2295:
        /*0208*/ 	.byte	0x04, 0x05
        /*020a*/ 	.short	(.L_2297 - .L_2296)
.L_2296:
        /*020c*/ 	.word	0x00000020
        /*0210*/ 	.word	0x00000001
        /*0214*/ 	.word	0x00000001


	//----- nvinfo : EIATTR_CRS_STACK_SIZE
	.align		4
.L_2297:
        /*0218*/ 	.byte	0x04, 0x1e
        /*021a*/ 	.short	(.L_2299 - .L_2298)
.L_2298:
        /*021c*/ 	.word	0x00000000


	//----- nvinfo : EIATTR_CBANK_PARAM_SIZE
	.align		4
.L_2299:
        /*0220*/ 	.byte	0x03, 0x19
        /*0222*/ 	.short	0x01f0


	//----- nvinfo : EIATTR_PARAM_CBANK
	.align		4
        /*0224*/ 	.byte	0x04, 0x0a
        /*0226*/ 	.short	(.L_2301 - .L_2300)
	.align		4
.L_2300:
        /*0228*/ 	.word	index@(.nv.constant0._Z25selective_scan_bwd_kernelI32Selective_Scan_bwd_kernel_traitsILi32ELi16ELb0ELb0ELb0ELb0ELb1EN3c104HalfEfEEv12SSMParamsBwd)
        /*022c*/ 	.short	0x0380
        /*022e*/ 	.short	0x01f0


	//----- nvinfo : EIATTR_SW_WAR
	.align		4
.L_2301:
        /*0230*/ 	.byte	0x04, 0x36
        /*0232*/ 	.short	(.L_2303 - .L_2302)
.L_2302:
        /*0234*/ 	.word	0x00000008
.L_2303:


//--------------------- .nv.info._Z25selective_scan_bwd_kernelI32Selective_Scan_bwd_kernel_traitsILi32ELi16ELb0ELb0ELb0ELb1ELb0EN3c104HalfEfEEv12SSMParamsBwd --------------------------
	.section	.nv.info._Z25selective_scan_bwd_kernelI32Selective_Scan_bwd_kernel_traitsILi32ELi16ELb0ELb0ELb0ELb1ELb0EN3c104HalfEfEEv12SSMParamsBwd,"",@"SHT_CUDA_INFO"
	.sectionflags	@""
	.align	4


	//----- nvinfo : EIATTR_CUDA_API_VERSION
	.align		4
        /*0000*/ 	.byte	0x04, 0x37
        /*0002*/ 	.short	(.L_2305 - .L_2304)
.L_2304:
        /*0004*/ 	.word	0x00000082


	//----- nvinfo : EIATTR_KPARAM_INFO
	.align		4
.L_2305:
        /*0008*/ 	.byte	0x04, 0x17
        /*000a*/ 	.short	(.L_2307 - .L_2306)
.L_2306:
        /*000c*/ 	.word	0x00000000
        /*0010*/ 	.short	0x0000
        /*0012*/ 	.short	0x0000
        /*0014*/ 	.byte	0x00, 0xf0, 0xc1, 0x07


	//----- nvinfo : EIATTR_SPARSE_MMA_MASK
	.align		4
.L_2307:
        /*0018*/ 	.byte	0x03, 0x50
        /*001a*/ 	.short	0x0000


	//----- nvinfo : EIATTR_MAXREG_COUNT
	.align		4
        /*001c*/ 	.byte	0x03, 0x1b
        /*001e*/ 	.short	0x00ff


	//----- nvinfo : EIATTR_NUM_BARRIERS
	.align		4
        /*0020*/ 	.byte	0x02, 0x4c
        /*0022*/ 	.byte	0x01
	.zero		1


	//----- nvinfo : EIATTR_MERCURY_ISA_VERSION
	.align		4
        /*0024*/ 	.byte	0x03, 0x5f
        /*0026*/ 	.short	0x0101


	//----- nvinfo : EIATTR_COOP_GROUP_MASK_REGIDS
	.align		4
        /*0028*/ 	.byte	0x04, 0x29
        /*002a*/ 	.short	(.L_2309 - .L_2308)


	//   ....[0]....
.L_2308:
        /*002c*/ 	.word	0xffffffff


	//   ....[1]....
        /*0030*/ 	.word	0xffffffff


	//   ....[2]....
        /*0034*/ 	.word	0xffffffff


	//   ....[3]....
        /*0038*/ 	.word	0xffffffff


	//   ....[4]....
        /*003c*/ 	.word	0xffffffff


	//   ....[5]....
        /*0040*/ 	.word	0xffffffff


	//   ....[6]....
        /*0044*/ 	.word	0xffffffff


	//   ....[7]....
        /*0048*/ 	.word	0xffffffff


	//   ....[8]....
        /*004c*/ 	.word	0xffffffff


	//   ....[9]....
        /*0050*/ 	.word	0xffffffff


	//   ....[10]....
        /*0054*/ 	.word	0xffffffff


	//   ....[11]....
        /*0058*/ 	.word	0xffffffff


	//   ....[12]....
        /*005c*/ 	.word	0xffffffff


	//   ....[13]....
        /*0060*/ 	.word	0xffffffff


	//   ....[14]....
        /*0064*/ 	.word	0xffffffff


	//   ....[15]....
        /*0068*/ 	.word	0xffffffff


	//   ....[16]....
        /*006c*/ 	.word	0xffffffff


	//   ....[17]....
        /*0070*/ 	.word	0xffffffff


	//   ....[18]....
        /*0074*/ 	.word	0xffffffff


	//   ....[19]....
        /*0078*/ 	.word	0xffffffff


	//   ....[20]....
        /*007c*/ 	.word	0xffffffff


	//   ....[21]....
        /*0080*/ 	.word	0xffffffff


	//   ....[22]....
        /*0084*/ 	.word	0xffffffff


	//   ....[23]....
        /*0088*/ 	.word	0xffffffff


	//   ....[24]....
        /*008c*/ 	.word	0xffffffff


	//   ....[25]....
        /*0090*/ 	.word	0xffffffff


	//   ....[26]....
        /*0094*/ 	.word	0xffffffff


	//   ....[27]....
        /*0098*/ 	.word	0xffffffff


	//   ....[28]....
        /*009c*/ 	.word	0xffffffff


	//   ....[29]....
        /*00a0*/ 	.word	0xffffffff


	//   ....[30]....
        /*00a4*/ 	.word	0xffffffff


	//   ....[31]....
        /*00a8*/ 	.word	0xffffffff


	//   ....[32]....
        /*00ac*/ 	.word	0xffffffff


	//   ....[33]....
        /*00b0*/ 	.word	0xffffffff


	//   ....[34]....
        /*00b4*/ 	.word	0xffffffff


	//   ....[35]....
        /*00b8*/ 	.word	0xffffffff


	//   ....[36]....
        /*00bc*/ 	.word	0xffffffff


	//   ....[37]....
        /*00c0*/ 	.word	0xffffffff


	//   ....[38]....
        /*00c4*/ 	.word	0xffffffff


	//   ....[39]....
        /*00c8*/ 	.word	0xffffffff


	//   ....[40]....
        /*00cc*/ 	.word	0xffffffff


	//   ....[41]....
        /*00d0*/ 	.word	0xffffffff


	//   ....[42]....
        /*00d4*/ 	.word	0xffffffff


	//   ....[43]....
        /*00d8*/ 	.word	0xffffffff


	//   ....[44]....
        /*00dc*/ 	.word	0xffffffff


	//   ....[45]....
        /*00e0*/ 	.word	0xffffffff


	//   ....[46]....
        /*00e4*/ 	.word	0xffffffff


	//   ....[47]....
        /*00e8*/ 	.word	0xffffffff


	//   ....[48]....
        /*00ec*/ 	.word	0xffffffff


	//   ....[49]....
        /*00f0*/ 	.word	0xffffffff


	//   ....[50]....
        /*00f4*/ 	.word	0xffffffff


	//   ....[51]....
        /*00f8*/ 	.word	0xffffffff


	//   ....[52]....
        /*00fc*/ 	.word	0xffffffff


	//   ....[53]....
        /*0100*/ 	.word	0xffffffff


	//----- nvinfo : EIATTR_COOP_GROUP_INSTR_OFFSETS
	.align		4
.L_2309:
        /*0104*/ 	.byte	0x04, 0x28
        /*0106*/ 	.short	(.L_2311 - .L_2310)


	//   ....[0]....
.L_2310:
        /*0108*/ 	.word	0x00001070


	//   ....[1]....
        /*010c*/ 	.word	0x000015b0


	//   ....[2]....
        /*0110*/ 	.word	0x00001a40


	//   ....[3]....
        /*0114*/ 	.word	0x00004ed0


	//   ....[4]....
        /*0118*/ 	.word	0x00004f10


	//   ....[5]....
        /*011c*/ 	.word	0x00004f80


	//   ....[6]....
        /*0120*/ 	.word	0x00005010


	//   ....[7]....
        /*0124*/ 	.word	0x00005030


	//   ....[8]....
        /*0128*/ 	.word	0x00005040


	//   ....[9]....
        /*012c*/ 	.word	0x00005070


	//   ....[10]....
        /*0130*/ 	.word	0x000050a0


	//   ....[11]....
        /*0134*/ 	.word	0x000050e0


	//   ....[12]....
        /*0138*/ 	.word	0x00005100


	//   ....[13]....
        /*013c*/ 	.word	0x00005130


	//   ....[14]....
        /*0140*/ 	.word	0x00005150


	//   ....[15]....
        /*0144*/ 	.word	0x00005190


	//   ....[16]....
        /*0148*/ 	.word	0x000051c0


	//   ....[17]....
        /*014c*/ 	.word	0x00005220


	//   ....[18]....
        /*0150*/ 	.word	0x00005260


	//   ....[19]....
        /*0154*/ 	.word	0x00005280


	//   ....[20]....
        /*0158*/ 	.word	0x000052b0


	//   ....[21]....
        /*015c*/ 	.word	0x00005300


	//   ....[22]....
        /*0160*/ 	.word	0x00005320


	//   ....[23]....
        /*0164*/ 	.word	0x00005330


	//   ....[24]....
        /*0168*/ 	.word	0x00005350


	//   ....[25]....
        /*016c*/ 	.word	0x00005370


	//   ....[26]....
        /*0170*/ 	.word	0x00005390


	//   ....[27]....
        /*0174*/ 	.word	0x000053b0


	//   ....[28]....
        /*0178*/ 	.word	0x000053f0


	//   ....[29]....
        /*017c*/ 	.word	0x00005400


	//   ....[30]....
        /*0180*/ 	.word	0x00005550


	//   ....[31]....
        /*0184*/ 	.word	0x00005a80


	//   ....[32]....
        /*0188*/ 	.word	0x00005c50


	//   ....[33]....
        /*018c*/ 	.word	0x00005c90


	//   ....[34]....
        /*0190*/ 	.word	0x00005e20


	//   ....[35]....
        /*0194*/ 	.word	0x00005e60


	//   ....[36]....
        /*0198*/ 	.word	0x00005ff0


	//   ....[37]....
        /*019c*/ 	.word	0x00006030


	//   ....[38]....
        /*01a0*/ 	.word	0x00006090


	//   ....[39]....
        /*01a4*/ 	.word	0x000060b0


	//   ....[40]....
        /*01a8*/ 	.word	0x000060f0


	//   ....[41]....
        /*01ac*/ 	.word	0x00006760


	//   ....[42]....
        /*01b0*/ 	.word	0x00007020


	//   ....[43]....
        /*01b4*/ 	.word	0x00007880


	//   ....[44]....
        /*01b8*/ 	.word	0x00007e70


	//   ....[45]....
        /*01bc*/ 	.word	0x00007ec0


	//   ....[46]....
        /*01c0*/ 	.word	0x00007f10


	//   ....[47]....
        /*01c4*/ 	.word	0x00007f40


	//   ....[48]....
        /*01c8*/ 	.word	0x00007f60


	//   ....[49]....
        /*01cc*/ 	.word	0x00008030


	//   ....[50]....
        /*01d0*/ 	.word	0x00008070


	//   ....[51]....
        /*01d4*/ 	.word	0x000080c0


	//   ....[52]....
        /*01d8*/ 	.word	0x000080f0


	//   ....[53]....
        /*01dc*/ 	.word	0x00008110


	//----- nvinfo : EIATTR_VRC_CTA_INIT_COUNT
	.align		4
.L_2311:
        /*01e0*/ 	.byte	0x02, 0x4a
	.zero		1
	.zero		1


	//----- nvinfo : EIATTR_EXIT_INSTR_OFFSETS
	.align		4
        /*01e4*/ 	.byte	0x04, 0x1c
        /*01e6*/ 	.short	(.L_2313 - .L_2312)


	//   ....[0]....
.L_2312:
        /*01e8*/ 	.word	0x000081b0


	//   ....[1]....
        /*01ec*/ 	.word	0x00008640


	//----- nvinfo : EIATTR_MAX_THREADS
	.align		4
.L_2313:
        /*01f0*/ 	.byte	0x04, 0x05
        /*01f2*/ 	.short	(.L_2315 - .L_2314)
.L_2314:
        /*01f4*/ 	.word	0x00000020
        /*01f8*/ 	.word	0x00000001
        /*01fc*/ 	.word	0x00000001


	//----- nvinfo : EIATTR_CRS_STACK_SIZE
	.align		4
.L_2315:
        /*0200*/ 	.byte	0x04, 0x1e
        /*0202*/ 	.short	(.L_2317 - .L_2316)
.L_2316:
        /*0204*/ 	.word	0x00000000


	//----- nvinfo : EIATTR_CBANK_PARAM_SIZE
	.align		4
.L_2317:
        /*0208*/ 	.byte	0x03, 0x19
        /*020a*/ 	.short	0x01f0


	//----- nvinfo : EIATTR_PARAM_CBANK
	.align		4
        /*020c*/ 	.byte	0x04, 0x0a
        /*020e*/ 	.short	(.L_2319 - .L_2318)
	.align		4
.L_2318:
        /*0210*/ 	.word	index@(.nv.constant0._Z25selective_scan_bwd_kernelI32Selective_Scan_bwd_kernel_traitsILi32ELi16ELb0ELb0ELb0ELb1ELb0EN3c104HalfEfEEv12SSMParamsBwd)
        /*0214*/ 	.short	0x0380
        /*0216*/ 	.short	0x01f0


	//----- nvinfo : EIATTR_SW_WAR
	.align		4
.L_2319:
        /*0218*/ 	.byte	0x04, 0x36
        /*021a*/ 	.short	(.L_2321 - .L_2320)
.L_2320:
        /*021c*/ 	.word	0x00000008
.L_2321:


//--------------------- .nv.info._Z25selective_scan_bwd_kernelI32Selective_Scan_bwd_kernel_traitsILi32ELi16ELb0ELb0ELb0ELb1ELb1EN3c104HalfEfEEv12SSMParamsBwd --------------------------
	.section	.nv.info._Z25selective_scan_bwd_kernelI32Selective_Scan_bwd_kernel_traitsILi32ELi16ELb0ELb0ELb0ELb1ELb1EN3c104HalfEfEEv12SSMParamsBwd,"",@"SHT_CUDA_INFO"
	.sectionflags	@""
	.align	4


	//----- nvinfo : EIATTR_CUDA_API_VERSION
	.align		4
        /*0000*/ 	.byte	0x04, 0x37
        /*0002*/ 	.short	(.L_2323 - .L_2322)
.L_2322:
        /*0004*/ 	.word	0x00000082


	//----- nvinfo : EIATTR_KPARAM_INFO
	.align		4
.L_2323:
        /*0008*/ 	.byte	0x04, 0x17
        /*000a*/ 	.short	(.L_2325 - .L_2324)
.L_2324:
        /*000c*/ 	.word	0x00000000
        /*0010*/ 	.short	0x0000
        /*0012*/ 	.short	0x0000
        /*0014*/ 	.byte	0x00, 0xf0, 0xc1, 0x07


	//----- nvinfo : EIATTR_SPARSE_MMA_MASK
	.align		4
.L_2325:
        /*0018*/ 	.byte	0x03, 0x50
        /*001a*/ 	.short	0x0000


	//----- nvinfo : EIATTR_MAXREG_COUNT
	.align		4
        /*001c*/ 	.byte	0x03, 0x1b
        /*001e*/ 	.short	0x00ff


	//----- nvinfo : EIATTR_NUM_BARRIERS
	.align		4
        /*0020*/ 	.byte	0x02, 0x4c
        /*0022*/ 	.byte	0x01
	.zero		1


	//----- nvinfo : EIATTR_MERCURY_ISA_VERSION
	.align		4
        /*0024*/ 	.byte	0x03, 0x5f
        /*0026*/ 	.short	0x0101


	//----- nvinfo : EIATTR_COOP_GROUP_MASK_REGIDS
	.align		4
        /*0028*/ 	.byte	0x04, 0x29
        /*002a*/ 	.short	(.L_2327 - .L_2326)


	//   ....[0]....
.L_2326:
        /*002c*/ 	.word	0xffffffff


	//   ....[1]....
        /*0030*/ 	.word	0xffffffff


	//   ....[2]....
        /*0034*/ 	.word	0xffffffff


	//   ....[3]....
        /*0038*/ 	.word	0xffffffff


	//   ....[4]....
        /*003c*/ 	.word	0xffffffff


	//   ....[5]....
        /*0040*/ 	.word	0xffffffff


	//   ....[6]....
        /*0044*/ 	.word	0xffffffff


	//   ....[7]....
        /*0048*/ 	.word	0xffffffff


	//   ....[8]....
        /*004c*/ 	.word	0xffffffff


	//   ....[9]....
        /*0050*/ 	.word	0xffffffff


	//   ....[10]....
        /*0054*/ 	.word	0xffffffff


	//   ....[11]....
        /*0058*/ 	.word	0xffffffff


	//   ....[12]....
        /*005c*/ 	.word	0xffffffff


	//   ....[13]....
        /*0060*/ 	.word	0xffffffff


	//   ....[14]....
        /*0064*/ 	.word	0xffffffff


	//   ....[15]....
        /*0068*/ 	.word	0xffffffff


	//   ....[16]....
        /*006c*/ 	.word	0xffffffff


	//   ....[17]....
        /*0070*/ 	.word	0xffffffff


	//   ....[18]....
        /*0074*/ 	.word	0xffffffff


	//   ....[19]....
        /*0078*/ 	.word	0xffffffff


	//   ....[20]....
        /*007c*/ 	.word	0xffffffff


	//   ....[21]....
        /*0080*/ 	.word	0xffffffff


	//   ....[22]....
        /*0084*/ 	.word	0xffffffff


	//   ....[23]....
        /*0088*/ 	.word	0xffffffff


	//   ....[24]....
        /*008c*/ 	.word	0xffffffff


	//   ....[25]....
        /*0090*/ 	.word	0xffffffff


	//   ....[26]....
        /*0094*/ 	.word	0xffffffff


	//   ....[27]....
        /*0098*/ 	.word	0xffffffff


	//   ....[28]....
        /*009c*/ 	.word	0xffffffff


	//   ....[29]....
        /*00a0*/ 	.word	0xffffffff


	//   ....[30]....
        /*00a4*/ 	.word	0xffffffff


	//   ....[31]....
        /*00a8*/ 	.word	0xffffffff


	//   ....[32]....
        /*00ac*/ 	.word	0xffffffff


	//   ....[33]....
        /*00b0*/ 	.word	0xffffffff


	//   ....[34]....
        /*00b4*/ 	.word	0xffffffff


	//   ....[35]....
        /*00b8*/ 	.word	0xffffffff


	//   ....[36]....
        /*00bc*/ 	.word	0xffffffff


	//   ....[37]....
        /*00c0*/ 	.word	0xffffffff


	//   ....[38]....
        /*00c4*/ 	.word	0xffffffff


	//   ....[39]....
        /*00c8*/ 	.word	0xffffffff


	//   ....[40]....
        /*00cc*/ 	.word	0xffffffff


	//   ....[41]....
        /*00d0*/ 	.word	0xffffffff


	//   ....[42]....
        /*00d4*/ 	.word	0xffffffff


	//   ....[43]....
        /*00d8*/ 	.word	0xffffffff


	//   ....[44]....
        /*00dc*/ 	.word	0xffffffff


	//   ....[45]....
        /*00e0*/ 	.word	0xffffffff


	//   ....[46]....
        /*00e4*/ 	.word	0xffffffff


	//   ....[47]....
        /*00e8*/ 	.word	0xffffffff


	//   ....[48]....
        /*00ec*/ 	.word	0xffffffff


	//   ....[49]....
        /*00f0*/ 	.word	0xffffffff


	//   ....[50]....
        /*00f4*/ 	.word	0xffffffff


	//   ....[51]....
        /*00f8*/ 	.word	0xffffffff


	//   ....[52]....
        /*00fc*/ 	.word	0xffffffff


	//   ....[53]....
        /*0100*/ 	.word	0xffffffff


	//   ....[54]....
        /*0104*/ 	.word	0xffffffff


	//   ....[55]....
        /*0108*/ 	.word	0xffffffff


	//   ....[56]....
        /*010c*/ 	.word	0xffffffff


	//   ....[57]....
        /*0110*/ 	.word	0xffffffff


	//----- nvinfo : EIATTR_COOP_GROUP_INSTR_OFFSETS
	.align		4
.L_2327:
        /*0114*/ 	.byte	0x04, 0x28
        /*0116*/ 	.short	(.L_2329 - .L_2328)


	//   ....[0]....
.L_2328:
        /*0118*/ 	.word	0x00001190


	//   ....[1]....
        /*011c*/ 	.word	0x00001760


	//   ....[2]....
        /*0120*/ 	.word	0x00001e20


	//   ....[3]....
        /*0124*/ 	.word	0x00004900


	//   ....[4]....
        /*0128*/ 	.word	0x00004ff0


	//   ....[5]....
        /*012c*/ 	.word	0x00005c90


	//   ....[6]....
        /*0130*/ 	.word	0x00006660


	//   ....[7]....
        /*0134*/ 	.word	0x00007910


	//   ....[8]....
        /*0138*/ 	.word	0x00007940


	//   ....[9]....
        /*013c*/ 	.word	0x000079b0


	//   ....[10]....
        /*0140*/ 	.word	0x00007a40


	//   ....[11]....
        /*0144*/ 	.word	0x00007a60


	//   ....[12]....
        /*0148*/ 	.word	0x00007a70


	//   ....[13]....
        /*014c*/ 	.word	0x00007aa0


	//   ....[14]....
        /*0150*/ 	.word	0x00007ad0


	//   ....[15]....
        /*0154*/ 	.word	0x00007b10


	//   ....[16]....
        /*0158*/ 	.word	0x00007b30


	//   ....[17]....
        /*015c*/ 	.word	0x00007b60


	//   ....[18]....
        /*0160*/ 	.word	0x00007b80


	//   ....[19]....
        /*0164*/ 	.word	0x00007bf0


	//   ....[20]....
        /*0168*/ 	.word	0x00007c10


	//   ....[21]....
        /*016c*/ 	.word	0x00007c60


	//   ....[22]....
        /*0170*/ 	.word	0x00007c90


	//   ....[23]....
        /*0174*/ 	.word	0x00007cd0


	//   ....[24]....
        /*0178*/ 	.word	0x00007cf0


	//   ....[25]....
        /*017c*/ 	.word	0x00007d30


	//   ....[26]....
        /*0180*/ 	.word	0x00007d50


	//   ....[27]....
        /*0184*/ 	.word	0x00007d70


	//   ....[28]....
        /*0188*/ 	.word	0x00007d90


	//   ....[29]....
        /*018c*/ 	.word	0x00007db0


	//   ....[30]....
        /*0190*/ 	.word	0x00007dd0


	//   ....[31]....
        /*0194*/ 	.word	0x00007df0


	//   ....[32]....
        /*0198*/ 	.word	0x00007e20


	//   ....[33]....
        /*019c*/ 	.word	0x00007e40


	//   ....[34]....
        /*01a0*/ 	.word	0x00007f60


	//   ....[35]....
        /*01a4*/ 	.word	0x000083b0


	//   ....[36]....
        /*01a8*/ 	.word	0x00008580


	//   ....[37]....
        /*01ac*/ 	.word	0x00008660


	//   ....[38]....
        /*01b0*/ 	.word	0x00008750


	//   ....[39]....
        /*01b4*/ 	.word	0x00008790


	//   ....[40]....
        /*01b8*/ 	.word	0x000087b0


	//   ....[41]....
        /*01bc*/ 	.word	0x000087e0


	//   ....[42]....
        /*01c0*/ 	.word	0x00008860


	//   ....[43]....
        /*01c4*/ 	.word	0x000088c0


	//   ....[44]....
        /*01c8*/ 	.word	0x000089f0


	//   ....[45]....
        /*01cc*/ 	.word	0x00009160


	//   ....[46]....
        /*01d0*/ 	.word	0x00009a60


	//   ....[47]....
        /*01d4*/ 	.word	0x0000a2a0


	//   ....[48]....
        /*01d8*/ 	.word	0x0000a870


	//   ....[49]....
        /*01dc*/ 	.word	0x0000a8c0


	//   ....[50]....
        /*01e0*/ 	.word	0x0000a910


	//   ....[51]....
        /*01e4*/ 	.word	0x0000a940


	//   ....[52]....
        /*01e8*/ 	.word	0x0000a960


	//   ....[53]....
        /*01ec*/ 	.word	0x0000aa80


	//   ....[54]....
        /*01f0*/ 	.word	0x0000aac0


	//   ....[55]....
        /*01f4*/ 	.word	0x0000ab10


	//   ....[56]....
        /*01f8*/ 	.word	0x0000ab40


	//   ....[57]....
        /*01fc*/ 	.word	0x0000ab60


	//----- nvinfo : EIATTR_VRC_CTA_INIT_COUNT
	.align		4
.L_2329:
        /*0200*/ 	.byte	0x02, 0x4a
	.zero		1
	.zero		1


	//----- nvinfo : EIATTR_EXIT_INSTR_OFFSETS
	.align		4
        /*0204*/ 	.byte	0x04, 0x1c
        /*0206*/ 	.short	(.L_2331 - .L_2330)


	//   ....[0]....
.L_2330:
        /*0208*/ 	.word	0x0000ac20


	//   ....[1]....
        /*020c*/ 	.word	0x0000b110


	//----- nvinfo : EIATTR_MAX_THREADS
	.align		4
.L_2331:
        /*0210*/ 	.byte	0x04, 0x05
        /*0212*/ 	.short	(.L_2333 - .L_2332)
.L_2332:
        /*0214*/ 	.word	0x00000020
        /*0218*/ 	.word	0x00000001
        /*021c*/ 	.word	0x00000001


	//----- nvinfo : EIATTR_CRS_STACK_SIZE
	.align		4
.L_2333:
        /*0220*/ 	.byte	0x04, 0x1e
        /*0222*/ 	.short	(.L_2335 - .L_2334)
.L_2334:
        /*0224*/ 	.word	0x00000000


	//----- nvinfo : EIATTR_CBANK_PARAM_SIZE
	.align		4
.L_2335:
        /*0228*/ 	.byte	0x03, 0x19
        /*022a*/ 	.short	0x01f0


	//----- nvinfo : EIATTR_PARAM_CBANK
	.align		4
        /*022c*/ 	.byte	0x04, 0x0a
        /*022e*/ 	.short	(.L_2337 - .L_2336)
	.align		4
.L_2336:
        /*0230*/ 	.word	index@(.nv.constant0._Z25selective_scan_bwd_kernelI32Selective_Scan_bwd_kernel_traitsILi32ELi16ELb0ELb0ELb0ELb1ELb1EN3c104HalfEfEEv12SSMParamsBwd)
        /*0234*/ 	.short	0x0380
        /*0236*/ 	.short	0x01f0


	//----- nvinfo : EIATTR_SW_WAR
	.align		4
.L_2337:
        /*0238*/ 	.byte	0x04, 0x36
        /*023a*/ 	.short	(.L_2339 - .L_2338)
.L_2338:
        /*023c*/ 	.word	0x00000008
.L_2339:


//--------------------- .nv.info._Z25selective_scan_bwd_kernelI32Selective_Scan_bwd_kernel_traitsILi32ELi16ELb0ELb0ELb1ELb0ELb0EN3c104HalfEfEEv12SSMParamsBwd --------------------------
	.section	.nv.info._Z25selective_scan_bwd_kernelI32Selective_Scan_bwd_kernel_traitsILi32ELi16ELb0ELb0ELb1ELb0ELb0EN3c104HalfEfEEv12SSMParamsBwd,"",@"SHT_CUDA_INFO"
	.sectionflags	@""
	.align	4


	//----- nvinfo : EIATTR_CUDA_API_VERSION
	.align		4
        /*0000*/ 	.byte	0x04, 0x37
        /*0002*/ 	.short	(.L_2341 - .L_2340)
.L_2340:
        /*0004*/ 	.word	0x00000082


	//----- nvinfo : EIATTR_KPARAM_INFO
	.align		4
.L_2341:
        /*0008*/ 	.byte	0x04, 0x17
        /*000a*/ 	.short	(.L_2343 - .L_2342)
.L_2342:
        /*000c*/ 	.word	0x00000000
        /*0010*/ 	.short	0x0000
        /*0012*/ 	.short	0x0000
        /*0014*/ 	.byte	0x00, 0xf0, 0xc1, 0x07


	//----- nvinfo : EIATTR_SPARSE_MMA_MASK
	.align		4
.L_2343:
        /*0018*/ 	.byte	0x03, 0x50
        /*001a*/ 	.short	0x0000


	//----- nvinfo : EIATTR_MAXREG_COUNT
	.align		4
        /*001c*/ 	.byte	0x03, 0x1b
        /*001e*/ 	.short	0x00ff


	//----- nvinfo : EIATTR_NUM_BARRIERS
	.align		4
        /*0020*/ 	.byte	0x02, 0x4c
        /*0022*/ 	.byte	0x01
	.zero		1


	//----- nvinfo : EIATTR_MERCURY_ISA_VERSION
	.align		4
        /*0024*/ 	.byte	0x03, 0x5f
        /*0026*/ 	.short	0x0101


	//----- nvinfo : EIATTR_INT_WARP_WIDE_INSTR_OFFSETS
	.align		4
        /*0028*/ 	.byte	0x04, 0x31
        /*002a*/ 	.short	(.L_2345 - .L_2344)


	//   ....[0]....
.L_2344:
        /*002c*/ 	.word	0x00003360


	//----- nvinfo : EIATTR_COOP_GROUP_MASK_REGIDS
	.align		4
.L_2345:
        /*0030*/ 	.byte	0x04, 0x29
        /*0032*/ 	.short	(.L_2347 - .L_2346)


	//   ....[0]....
.L_2346:
        /*0034*/ 	.word	0xffffffff


	//   ....[1]....
        /*0038*/ 	.word	0xffffffff


	//   ....[2]....
        /*003c*/ 	.word	0xffffffff


	//   ....[3]....
        /*0040*/ 	.word	0xffffffff


	//   ....[4]....
        /*0044*/ 	.word	0xffffffff


	//   ....[5]....
        /*0048*/ 	.word	0xffffffff


	//   ....[6]....
        /*004c*/ 	.word	0xffffffff


	//   ....[7]....
        /*0050*/ 	.word	0xffffffff


	//   ....[8]....
        /*0054*/ 	.word	0xffffffff


	//   ....[9]....
        /*0058*/ 	.word	0xffffffff


	//   ....[10]....
        /*005c*/ 	.word	0xffffffff


	//   ....[11]....
        /*0060*/ 	.word	0xffffffff


	//   ....[12]....
        /*0064*/ 	.word	0xffffffff


	//   ....[13]....
        /*0068*/ 	.word	0xffffffff


	//   ....[14]....
        /*006c*/ 	.word	0xffffffff


	//   ....[15]....
        /*0070*/ 	.word	0xffffffff


	//   ....[16]....
        /*0074*/ 	.word	0xffffffff


	//   ....[17]....
        /*0078*/ 	.word	0xffffffff


	//   ....[18]....
        /*007c*/ 	.word	0xffffffff


	//   ....[19]....
        /*0080*/ 	.word	0xffffffff


	//   ....[20]....
        /*0084*/ 	.word	0xffffffff


	//   ....[21]....
        /*0088*/ 	.word	0xffffffff


	//   ....[22]....
        /*008c*/ 	.word	0xffffffff


	//   ....[23]....
        /*0090*/ 	.word	0xffffffff


	//   ....[24]....
        /*0094*/ 	.word	0xffffffff


	//   ....[25]....
        /*0098*/ 	.word	0xffffffff


	//   ....[26]....
        /*009c*/ 	.word	0xffffffff


	//   ....[27]....
        /*00a0*/ 	.word	0xffffffff


	//   ....[28]....
        /*00a4*/ 	.word	0xffffffff


	//   ....[29]....
        /*00a8*/ 	.word	0xffffffff


	//   ....[30]....
        /*00ac*/ 	.word	0xffffffff


	//   ....[31]....
        /*00b0*/ 	.word	0xffffffff


	//   ....[32]....
        /*00b4*/ 	.word	0xffffffff


	//   ....[33]....
        /*00b8*/ 	.word	0xffffffff


	//   ....[34]....
        /*00bc*/ 	.word	0xffffffff


	//   ....[35]....
        /*00c0*/ 	.word	0xffffffff


	//   ....[36]....
        /*00c4*/ 	.word	0xffffffff


	//   ....[37]....
        /*00c8*/ 	.word	0xffffffff


	//   ....[38]....
        /*00cc*/ 	.word	0xffffffff


	//   ....[39]....
        /*00d0*/ 	.word	0xffffffff


	//   ....[40]....
        /*00d4*/ 	.word	0xffffffff


	//   ....[41]....
        /*00d8*/ 	.word	0xffffffff


	//   ....[42]....
        /*00dc*/ 	.word	0xffffffff


	//   ....[43]....
        /*00e0*/ 	.word	0xffffffff


	//   ....[44]....
        /*00e4*/ 	.word	0xffffffff


	//   ....[45]....
        /*00e8*/ 	.word	0xffffffff


	//   ....[46]....
        /*00ec*/ 	.word	0xffffffff


	//   ....[47]....
        /*00f0*/ 	.word	0xffffffff


	//   ....[48]....
        /*00f4*/ 	.word	0xffffffff


	//   ....[49]....
        /*00f8*/ 	.word	0xffffffff


	//   ....[50]....
        /*00fc*/ 	.word	0xffffffff


	//   ....[51]....
        /*0100*/ 	.word	0xffffffff


	//   ....[52]....
        /*0104*/ 	.word	0xffffffff


	//   ....[53]....
        /*0108*/ 	.word	0xffffffff


	//----- nvinfo : EIATTR_COOP_GROUP_INSTR_OFFSETS
	.align		4
.L_2347:
        /*010c*/ 	.byte	0x04, 0x28
        /*010e*/ 	.short	(.L_2349 - .L_2348)


	//   ....[0]....
.L_2348:
        /*0110*/ 	.word	0x000014c0


	//   ....[1]....
        /*0114*/ 	.word	0x00001a30


	//   ....[2]....
        /*0118*/ 	.word	0x00001f50


	//   ....[3]....
        /*011c*/ 	.word	0x00002e00


	//   ....[4]....
        /*0120*/ 	.word	0x000037f0


	//   ....[5]....
        /*0124*/ 	.word	0x00003850


	//   ....[6]....
        /*0128*/ 	.word	0x000038e0


	//   ....[7]....
        /*012c*/ 	.word	0x00003900


	//   ....[8]....
        /*0130*/ 	.word	0x00003970


	//   ....[9]....
        /*0134*/ 	.word	0x00003b40


	//   ....[10]....
        /*0138*/ 	.word	0x00003b80


	//   ....[11]....
        /*013c*/ 	.word	0x00003c00


	//   ....[12]....
        /*0140*/ 	.word	0x00003c40


	//   ....[13]....
        /*0144*/ 	.word	0x00003c60


	//   ....[14]....
        /*0148*/ 	.word	0x00003ca0


	//   ....[15]....
        /*014c*/ 	.word	0x00003cb0


	//   ....[16]....
        /*0150*/ 	.word	0x00003d00


	//   ....[17]....
        /*0154*/ 	.word	0x00003d30


	//   ....[18]....
        /*0158*/ 	.word	0x00003d50


	//   ....[19]....
        /*015c*/ 	.word	0x00003d70


	//   ....[20]....
        /*0160*/ 	.word	0x00003da0


	//   ....[21]....
        /*0164*/ 	.word	0x00003dc0


	//   ....[22]....
        /*0168*/ 	.word	0x00003e00


	//   ....[23]....
        /*016c*/ 	.word	0x00003e40


	//   ....[24]....
        /*0170*/ 	.word	0x00003e60


	//   ....[25]....
        /*0174*/ 	.word	0x00003f10


	//   ....[26]....
        /*0178*/ 	.word	0x00003f50


	//   ....[27]....
        /*017c*/ 	.word	0x000040d0


	//   ....[28]....
        /*0180*/ 	.word	0x00004130


	//   ....[29]....
        /*0184*/ 	.word	0x00004170


	//   ....[30]....
        /*0188*/ 	.word	0x000041b0


	//   ....[31]....
        /*018c*/ 	.word	0x000041f0


	//   ....[32]....
        /*0190*/ 	.word	0x00005150


	//   ....[33]....
        /*0194*/ 	.word	0x00005190


	//   ....[34]....
        /*0198*/ 	.word	0x00005320


	//   ....[35]....
        /*019c*/ 	.word	0x00005360


	//   ....[36]....
        /*01a0*/ 	.word	0x00005440


	//   ....[37]....
        /*01a4*/ 	.word	0x00005480


	//   ....[38]....
        /*01a8*/ 	.word	0x000055f0


	//   ....[39]....
        /*01ac*/ 	.word	0x00005630


	//   ....[40]....
        /*01b0*/ 	.word	0x000057b0


	//   ....[41]....
        /*01b4*/ 	.word	0x000057d0


	//   ....[42]....
        /*01b8*/ 	.word	0x00005c70


	//   ....[43]....
        /*01bc*/ 	.word	0x000063d0


	//   ....[44]....
        /*01c0*/ 	.word	0x00006800


	//   ....[45]....
        /*01c4*/ 	.word	0x00006850


	//   ....[46]....
        /*01c8*/ 	.word	0x000068a0


	//   ....[47]....
        /*01cc*/ 	.word	0x000068d0


	//   ....[48]....
        /*01d0*/ 	.word	0x000068f0


	//   ....[49]....
        /*01d4*/ 	.word	0x00006a10


	//   ....[50]....
        /*01d8*/ 	.word	0x00006a50


	//   ....[51]....
        /*01dc*/ 	.word	0x00006aa0


	//   ....[52]....
        /*01e0*/ 	.word	0x00006ad0


	//   ....[53]....
        /*01e4*/ 	.word	0x00006af0


	//----- nvinfo : EIATTR_VRC_CTA_INIT_COUNT
	.align		4
.L_2349:
        /*01e8*/ 	.byte	0x02, 0x4a
	.zero		1
	.zero		1


	//----- nvinfo : EIATTR_EXIT_INSTR_OFFSETS
	.align		4
        /*01ec*/ 	.byte	0x04, 0x1c
        /*01ee*/ 	.short	(.L_2351 - .L_2350)


	//   ....[0]....
.L_2350:
        /*01f0*/ 	.word	0x00006bb0


	//   ....[1]....
        /*01f4*/ 	.word	0x00006e40


	//----- nvinfo : EIATTR_MAX_THREADS
	.align		4
.L_2351:
        /*01f8*/ 	.byte	0x04, 0x05
        /*01fa*/ 	.short	(.L_2353 - .L_2352)
.L_2352:
        /*01fc*/ 	.word	0x00000020
        /*0200*/ 	.word	0x00000001
        /*0204*/ 	.word	0x00000001


	//----- nvinfo : EIATTR_CRS_STACK_SIZE
	.align		4
.L_2353:
        /*0208*/ 	.byte	0x04, 0x1e
        /*020a*/ 	.short	(.L_2355 - .L_2354)
.L_2354:
        /*020c*/ 	.word	0x00000000


	//----- nvinfo : EIATTR_CBANK_PARAM_SIZE
	.align		4
.L_2355:
        /*0210*/ 	.byte	0x03, 0x19
        /*0212*/ 	.short	0x01f0


	//----- nvinfo : EIATTR_PARAM_CBANK
	.align		4
        /*0214*/ 	.byte	0x04, 0x0a
        /*0216*/ 	.short	(.L_2357 - .L_2356)
	.align		4
.L_2356:
        /*0218*/ 	.word	index@(.nv.constant0._Z25selective_scan_bwd_kernelI32Selective_Scan_bwd_kernel_traitsILi32ELi16ELb0ELb0ELb1ELb0ELb0EN3c104HalfEfEEv12SSMParamsBwd)
        /*021c*/ 	.short	0x0380
        /*021e*/ 	.short	0x01f0


	//----- nvinfo : EIATTR_SW_WAR
	.align		4
.L_2357:
        /*0220*/ 	.byte	0x04, 0x36
        /*0222*/ 	.short	(.L_2359 - .L_2358)
.L_2358:
        /*0224*/ 	.word	0x00000008
.L_2359:


//--------------------- .nv.info._Z25selective_scan_bwd_kernelI32Selective_Scan_bwd_kernel_traitsILi32ELi16ELb0ELb0ELb1ELb0ELb1EN3c104HalfEfEEv12SSMParamsBwd --------------------------
	.section	.nv.info._Z25selective_scan_bwd_kernelI32Selective_Scan_bwd_kernel_traitsILi32ELi16ELb0ELb0ELb1ELb0ELb1EN3c104HalfEfEEv12SSMParamsBwd,"",@"SHT_CUDA_INFO"
	.sectionflags	@""
	.align	4


	//----- nvinfo : EIATTR_CUDA_API_VERSION
	.align		4
        /*0000*/ 	.byte	0x04, 0x37
        /*0002*/ 	.short	(.L_2361 - .L_2360)
.L_2360:
        /*0004*/ 	.word	0x00000082


	//----- nvinfo : EIATTR_KPARAM_INFO
	.align		4
.L_2361:
        /*0008*/ 	.byte	0x04, 0x17
        /*000a*/ 	.short	(.L_2363 - .L_2362)
.L_2362:
        /*000c*/ 	.word	0x00000000
        /*0010*/ 	.short	0x0000
        /*0012*/ 	.short	0x0000
        /*0014*/ 	.byte	0x00, 0xf0, 0xc1, 0x07


	//----- nvinfo : EIATTR_SPARSE_MMA_MASK
	.align		4
.L_2363:
        /*0018*/ 	.byte	0x03, 0x50
        /*001a*/ 	.short	0x0000


	//----- nvinfo : EIATTR_MAXREG_COUNT
	.align		4
        /*001c*/ 	.byte	0x03, 0x1b
        /*001e*/ 	.short	0x00ff


	//----- nvinfo : EIATTR_NUM_BARRIERS
	.align		4
        /*0020*/ 	.byte	0x02, 0x4c
        /*0022*/ 	.byte	0x01
	.zero		1


	//----- nvinfo : EIATTR_MERCURY_ISA_VERSION
	.align		4
        /*0024*/ 	.byte	0x03, 0x5f
        /*0026*/ 	.short	0x0101


	//----- nvinfo : EIATTR_INT_WARP_WIDE_INSTR_OFFSETS
	.align		4
        /*0028*/ 	.byte	0x04, 0x31
        /*002a*/ 	.short	(.L_2365 - .L_2364)


	//   ....[0]....
.L_2364:
        /*002c*/ 	.word	0x000059c0


	//----- nvinfo : EIATTR_COOP_GROUP_MASK_REGIDS
	.align		4
.L_2365:
        /*0030*/ 	.byte	0x04, 0x29
        /*0032*/ 	.short	(.L_2367 - .L_2366)


	//   ....[0]....
.L_2366:
        /*0034*/ 	.word	0xffffffff


	//   ....[1]....
        /*0038*/ 	.word	0xffffffff


	//   ....[2]....
        /*003c*/ 	.word	0xffffffff


	//   ....[3]....
        /*0040*/ 	.word	0xffffffff


	//   ....[4]....
        /*0044*/ 	.word	0xffffffff


	//   ....[5]....
        /*0048*/ 	.word	0xffffffff


	//   ....[6]....
        /*004c*/ 	.word	0xffffffff


	//   ....[7]....
        /*0050*/ 	.word	0xffffffff


	//   ....[8]....
        /*0054*/ 	.word	0xffffffff


	//   ....[9]....
        /*0058*/ 	.word	0xffffffff


	//   ....[10]....
        /*005c*/ 	.word	0xffffffff


	//   ....[11]....
        /*0060*/ 	.word	0xffffffff


	//   ....[12]....
        /*0064*/ 	.word	0xffffffff


	//   ....[13]....
        /*0068*/ 	.word	0xffffffff


	//   ....[14]....
        /*006c*/ 	.word	0xffffffff


	//   ....[15]....
        /*0070*/ 	.word	0xffffffff


	//   ....[16]....
        /*0074*/ 	.word	0xffffffff


	//   ....[17]....
        /*0078*/ 	.word	0xffffffff


	//   ....[18]....
        /*007c*/ 	.word	0xffffffff


	//   ....[19]....
        /*0080*/ 	.word	0xffffffff


	//   ....[20]....
        /*0084*/ 	.word	0xffffffff


	//   ....[21]....
        /*0088*/ 	.word	0xffffffff


	//   ....[22]....
        /*008c*/ 	.word	0xffffffff


	//   ....[23]....
        /*0090*/ 	.word	0xffffffff


	//   ....[24]....
        /*0094*/ 	.word	0xffffffff


	//   ....[25]....
        /*0098*/ 	.word	0xffffffff


	//   ....[26]....
        /*009c*/ 	.word	0xffffffff


	//   ....[27]....
        /*00a0*/ 	.word	0xffffffff


	//   ....[28]....
        /*00a4*/ 	.word	0xffffffff


	//   ....[29]....
        /*00a8*/ 	.word	0xffffffff


	//   ....[30]....
        /*00ac*/ 	.word	0xffffffff


	//   ....[31]....
        /*00b0*/ 	.word	0xffffffff


	//   ....[32]....
        /*00b4*/ 	.word	0xffffffff


	//   ....[33]....
        /*00b8*/ 	.word	0xffffffff


	//   ....[34]....
        /*00bc*/ 	.word	0xffffffff


	//   ....[35]....
        /*00c0*/ 	.word	0xffffffff


	//   ....[36]....
        /*00c4*/ 	.word	0xffffffff


	//   ....[37]....
        /*00c8*/ 	.word	0xffffffff


	//   ....[38]....
        /*00cc*/ 	.word	0xffffffff


	//   ....[39]....
        /*00d0*/ 	.word	0xffffffff


	//   ....[40]....
        /*00d4*/ 	.word	0xffffffff


	//   ....[41]....
        /*00d8*/ 	.word	0xffffffff


	//   ....[42]....
        /*00dc*/ 	.word	0xffffffff


	//   ....[43]....
        /*00e0*/ 	.word	0xffffffff


	//   ....[44]....
        /*00e4*/ 	.word	0xffffffff


	//   ....[45]....
        /*00e8*/ 	.word	0xffffffff


	//   ....[46]....
        /*00ec*/ 	.word	0xffffffff


	//   ....[47]....
        /*00f0*/ 	.word	0xffffffff


	//   ....[48]....
        /*00f4*/ 	.word	0xffffffff


	//   ....[49]....
        /*00f8*/ 	.word	0xffffffff


	//   ....[50]....
        /*00fc*/ 	.word	0xffffffff


	//   ....[51]....
        /*0100*/ 	.word	0xffffffff


	//   ....[52]....
        /*0104*/ 	.word	0xffffffff


	//   ....[53]....
        /*0108*/ 	.word	0xffffffff


	//   ....[54]....
        /*010c*/ 	.word	0xffffffff


	//   ....[55]....
        /*0110*/ 	.word	0xffffffff


	//   ....[56]....
        /*0114*/ 	.word	0xffffffff


	//   ....[57]....
        /*0118*/ 	.word	0xffffffff


	//----- nvinfo : EIATTR_COOP_GROUP_INSTR_OFFSETS
	.align		4
.L_2367:
        /*011c*/ 	.byte	0x04, 0x28
        /*011e*/ 	.short	(.L_2369 - .L_2368)


	//   ....[0]....
.L_2368:
        /*0120*/ 	.word	0x000015e0


	//   ....[1]....
        /*0124*/ 	.word	0x00001b60


	//   ....[2]....
        /*0128*/ 	.word	0x00002090


	//   ....[3]....
        /*012c*/ 	.word	0x000025d0


	//   ....[4]....
        /*0130*/ 	.word	0x00002d70


	//   ....[5]....
        /*0134*/ 	.word	0x00003900


	//   ....[6]....
        /*0138*/ 	.word	0x000042c0


	//   ....[7]....
        /*013c*/ 	.word	0x00005460


	//   ....[8]....
        /*0140*/ 	.word	0x00005e30


	//   ....[9]....
        /*0144*/ 	.word	0x00005e70


	//   ....[10]....
        /*0148*/ 	.word	0x00005fa0


	//   ....[11]....
        /*014c*/ 	.word	0x00006080


	//   ....[12]....
        /*0150*/ 	.word	0x000061f0


	//   ....[13]....
        /*0154*/ 	.word	0x00006210


	//   ....[14]....
        /*0158*/ 	.word	0x00006230


	//   ....[15]....
        /*015c*/ 	.word	0x00006240


	//   ....[16]....
        /*0160*/ 	.word	0x00006290


	//   ....[17]....
        /*0164*/ 	.word	0x000062d0


	//   ....[18]....
        /*0168*/ 	.word	0x000062f0


	//   ....[19]....
        /*016c*/ 	.word	0x00006300


	//   ....[20]....
        /*0170*/ 	.word	0x00006350


	//   ....[21]....
        /*0174*/ 	.word	0x00006380


	//   ....[22]....
        /*0178*/ 	.word	0x000063b0


	//   ....[23]....
        /*017c*/ 	.word	0x000063c0


	//   ....[24]....
        /*0180*/ 	.word	0x00006410


	//   ....[25]....
        /*0184*/ 	.word	0x00006440


	//   ....[26]....
        /*0188*/ 	.word	0x00006470


	//   ....[27]....
        /*018c*/ 	.word	0x000064a0


	//   ....[28]....
        /*0190*/ 	.word	0x000064c0


	//   ....[29]....
        /*0194*/ 	.word	0x00006570


	//   ....[30]....
        /*0198*/ 	.word	0x000065b0


	//   ....[31]....
        /*019c*/ 	.word	0x00006700


	//   ....[32]....
        /*01a0*/ 	.word	0x00006730


	//   ....[33]....
        /*01a4*/ 	.word	0x00006770


	//   ....[34]....
        /*01a8*/ 	.word	0x000067a0


	//   ....[35]....
        /*01ac*/ 	.word	0x000067d0


	//   ....[36]....
        /*01b0*/ 	.word	0x000077f0


	//   ....[37]....
        /*01b4*/ 	.word	0x00007830


	//   ....[38]....
        /*01b8*/ 	.word	0x000079c0


	//   ....[39]....
        /*01bc*/ 	.word	0x00007a00


	//   ....[40]....
        /*01c0*/ 	.word	0x00007aa0


	//   ....[41]....
        /*01c4*/ 	.word	0x00007ad0


	//   ....[42]....
        /*01c8*/ 	.word	0x00007c20


	//   ....[43]....
        /*01cc*/ 	.word	0x00007c60


	//   ....[44]....
        /*01d0*/ 	.word	0x00007da0


	//   ....[45]....
        /*01d4*/ 	.word	0x00007de0


	//   ....[46]....
        /*01d8*/ 	.word	0x00008300


	//   ....[47]....
        /*01dc*/ 	.word	0x00008a70


	//   ....[48]....
        /*01e0*/ 	.word	0x00008e70


	//   ....[49]....
        /*01e4*/ 	.word	0x00008ec0


	//   ....[50]....
        /*01e8*/ 	.word	0x00008f10


	//   ....[51]....
        /*01ec*/ 	.word	0x00008f40


	//   ....[52]....
        /*01f0*/ 	.word	0x00008f60


	//   ....[53]....
        /*01f4*/ 	.word	0x00009080


	//   ....[54]....
        /*01f8*/ 	.word	0x000090c0


	//   ....[55]....
        /*01fc*/ 	.word	0x00009110


	//   ....[56]....
        /*0200*/ 	.word	0x00009140


	//   ....[57]....
        /*0204*/ 	.word	0x00009160


	//----- nvinfo : EIATTR_VRC_CTA_INIT_COUNT
	.align		4
.L_2369:
        /*0208*/ 	.byte	0x02, 0x4a
	.zero		1
	.zero		1


	//----- nvinfo : EIATTR_EXIT_INSTR_OFFSETS
	.align		4
        /*020c*/ 	.byte	0x04, 0x1c
        /*020e*/ 	.short	(.L_2371 - .L_2370)


	//   ....[0]....
.L_2370:
        /*0210*/ 	.word	0x00009220


	//   ....[1]....
        /*0214*/ 	.word	0x000094b0


	//----- nvinfo : EIATTR_MAX_THREADS
	.align		4
.L_2371:
        /*0218*/ 	.byte	0x04, 0x05
        /*021a*/ 	.short	(.L_2373 - .L_2372)
.L_2372:
        /*021c*/ 	.word	0x00000020
        /*0220*/ 	.word	0x00000001
        /*0224*/ 	.word	0x00000001


	//----- nvinfo : EIATTR_CRS_STACK_SIZE
	.align		4
.L_2373:
        /*0228*/ 	.byte	0x04, 0x1e
        /*022a*/ 	.short	(.L_2375 - .L_2374)
.L_2374:
        /*022c*/ 	.word	0x00000000


	//----- nvinfo : EIATTR_CBANK_PARAM_SIZE
	.align		4
.L_2375:
        /*0230*/ 	.byte	0x03, 0x19
        /*0232*/ 	.short	0x01f0


	//----- nvinfo : EIATTR_PARAM_CBANK
	.align		4
        /*0234*/ 	.byte	0x04, 0x0a
        /*0236*/ 	.short	(.L_2377 - .L_2376)
	.align		4
.L_2376:
        /*0238*/ 	.word	index@(.nv.constant0._Z25selective_scan_bwd_kernelI32Selective_Scan_bwd_kernel_traitsILi32ELi16ELb0ELb0ELb1ELb0ELb1EN3c104HalfEfEEv12SSMParamsBwd)
        /*023c*/ 	.short	0x0380
        /*023e*/ 	.short	0x01f0


	//----- nvinfo : EIATTR_SW_WAR
	.align		4
.L_2377:
        /*0240*/ 	.byte	0x04, 0x36
        /*0242*/ 	.short	(.L_2379 - .L_2378)
.L_2378:
        /*0244*/ 	.word	0x00000008
.L_2379:


//--------------------- .nv.info._Z25selective_scan_bwd_kernelI32Selective_Scan_bwd_kernel_traitsILi32ELi16ELb0ELb0ELb1ELb1ELb0EN3c104HalfEfEEv12SSMParamsBwd --------------------------
	.section	.nv.info._Z25selective_scan_bwd_kernelI32Selective_Scan_bwd_kernel_traitsILi32ELi16ELb0ELb0ELb1ELb1ELb0EN3c104HalfEfEEv12SSMParamsBwd,"",@"SHT_CUDA_INFO"
	.sectionflags	@""
	.align	4


	//----- nvinfo : EIATTR_CUDA_API_VERSION
	.align		4
        /*0000*/ 	.byte	0x04, 0x37
        /*0002*/ 	.short	(.L_2381 - .L_2380)
.L_2380:
        /*0004*/ 	.word	0x00000082


	//----- nvinfo : EIATTR_KPARAM_INFO
	.align		4
.L_2381:
        /*0008*/ 	.byte	0x04, 0x17
        /*000a*/ 	.short	(.L_2383 - .L_2382)
.L_2382:
        /*000c*/ 	.word	0x00000000
        /*0010*/ 	.short	0x0000
        /*0012*/ 	.short	0x0000
        /*0014*/ 	.byte	0x00, 0xf0, 0xc1, 0x07


	//----- nvinfo : EIATTR_SPARSE_MMA_MASK
	.align		4
.L_2383:
        /*0018*/ 	.byte	0x03, 0x50
        /*001a*/ 	.short	0x0000


	//----- nvinfo : EIATTR_MAXREG_COUNT
	.align		4
        /*001c*/ 	.byte	0x03, 0x1b
        /*001e*/ 	.short	0x00ff


	//----- nvinfo : EIATTR_NUM_BARRIERS
	.align		4
        /*0020*/ 	.byte	0x02, 0x4c
        /*0022*/ 	.byte	0x01
	.zero		1


	//----- nvinfo : EIATTR_MERCURY_ISA_VERSION
	.align		4
        /*0024*/ 	.byte	0x03, 0x5f
        /*0026*/ 	.short	0x0101


	//----- nvinfo : EIATTR_COOP_GROUP_MASK_REGIDS
	.align		4
        /*0028*/ 	.byte	0x04, 0x29
        /*002a*/ 	.short	(.L_2385 - .L_2384)


	//   ....[0]....
.L_2384:
        /*002c*/ 	.word	0xffffffff


	//   ....[1]....
        /*0030*/ 	.word	0xffffffff


	//   ....[2]....
        /*0034*/ 	.word	0xffffffff


	//   ....[3]....
        /*0038*/ 	.word	0xffffffff


	//   ....[4]....
        /*003c*/ 	.word	0xffffffff


	//   ....[5]....
        /*0040*/ 	.word	0xffffffff


	//   ....[6]....
        /*0044*/ 	.word	0xffffffff


	//   ....[7]....
        /*0048*/ 	.word	0xffffffff


	//   ....[8]....
        /*004c*/ 	.word	0xffffffff


	//   ....[9]....
        /*0050*/ 	.word	0xffffffff


	//   ....[10]....
        /*0054*/ 	.word	0xffffffff


	//   ....[11]....
        /*0058*/ 	.word	0xffffffff


	//   ....[12]....
        /*005c*/ 	.word	0xffffffff


	//   ....[13]....
        /*0060*/ 	.word	0xffffffff


	//   ....[14]....
        /*0064*/ 	.word	0xffffffff


	//   ....[15]....
        /*0068*/ 	.word	0xffffffff


	//   ....[16]....
        /*006c*/ 	.word	0xffffffff


	//   ....[17]....
        /*0070*/ 	.word	0xffffffff


	//   ....[18]....
        /*0074*/ 	.word	0xffffffff


	//   ....[19]....
        /*0078*/ 	.word	0xffffffff


	//   ....[20]....
        /*007c*/ 	.word	0xffffffff


	//   ....[21]....
        /*0080*/ 	.word	0xffffffff


	//   ....[22]....
        /*0084*/ 	.word	0xffffffff


	//   ....[23]....
        /*0088*/ 	.word	0xffffffff


	//   ....[24]....
        /*008c*/ 	.word	0xffffffff


	//   ....[25]....
        /*0090*/ 	.word	0xffffffff


	//   ....[26]....
        /*0094*/ 	.word	0xffffffff


	//   ....[27]....
        /*0098*/ 	.word	0xffffffff


	//   ....[28]....
        /*009c*/ 	.word	0xffffffff


	//   ....[29]....
        /*00a0*/ 	.word	0xffffffff


	//   ....[30]....
        /*00a4*/ 	.word	0xffffffff


	//   ....[31]....
        /*00a8*/ 	.word	0xffffffff


	//   ....[32]....
        /*00ac*/ 	.word	0xffffffff


	//   ....[33]....
        /*00b0*/ 	.word	0xffffffff


	//   ....[34]....
        /*00b4*/ 	.word	0xffffffff


	//   ....[35]....
        /*00b8*/ 	.word	0xffffffff


	//   ....[36]....
        /*00bc*/ 	.word	0xffffffff


	//   ....[37]....
        /*00c0*/ 	.word	0xffffffff


	//   ....[38]....
        /*00c4*/ 	.word	0xffffffff


	//   ....[39]....
        /*00c8*/ 	.word	0xffffffff


	//   ....[40]....
        /*00cc*/ 	.word	0xffffffff


	//   ....[41]....
        /*00d0*/ 	.word	0xffffffff


	//   ....[42]....
        /*00d4*/ 	.word	0xffffffff


	//   ....[43]....
        /*00d8*/ 	.word	0xffffffff


	//   ....[44]....
        /*00dc*/ 	.word	0xffffffff


	//   ....[45]....
        /*00e0*/ 	.word	0xffffffff


	//   ....[46]....
        /*00e4*/ 	.word	0xffffffff


	//   ....[47]....
        /*00e8*/ 	.word	0xffffffff


	//   ....[48]....
        /*00ec*/ 	.word	0xffffffff


	//   ....[49]....
        /*00f0*/ 	.word	0xffffffff


	//   ....[50]....
        /*00f4*/ 	.word	0xffffffff


	//   ....[51]....
        /*00f8*/ 	.word	0xffffffff


	//   ....[52]....
        /*00fc*/ 	.word	0xffffffff


	//   ....[53]....
        /*0100*/ 	.word	0xffffffff


	//   ....[54]....
        /*0104*/ 	.word	0xffffffff


	//----- nvinfo : EIATTR_COOP_GROUP_INSTR_OFFSETS
	.align		4
.L_2385:
        /*0108*/ 	.byte	0x04, 0x28
        /*010a*/ 	.short	(.L_2387 - .L_2386)


	//   ....[0]....
.L_2386:
        /*010c*/ 	.word	0x000011c0


	//   ....[1]....
        /*0110*/ 	.word	0x00001720


	//   ....[2]....
        /*0114*/ 	.word	0x00001bb0


	//   ....[3]....
        /*0118*/ 	.word	0x00004cf0


	//   ....[4]....
        /*011c*/ 	.word	0x00005830


	//   ....[5]....
        /*0120*/ 	.word	0x00005890


	//   ....[6]....
        /*0124*/ 	.word	0x00005910


	//   ....[7]....
        /*0128*/ 	.word	0x00005940


	//   ....[8]....
        /*012c*/ 	.word	0x00005a10


	//   ....[9]....
        /*0130*/ 	.word	0x00005a30


	//   ....[10]....
        /*0134*/ 	.word	0x00005a60


	//   ....[11]....
        /*0138*/ 	.word	0x00005a90


	//   ....[12]....
        /*013c*/ 	.word	0x00005b00


	//   ....[13]....
        /*0140*/ 	.word	0x00005b10


	//   ....[14]....
        /*0144*/ 	.word	0x00005b50


	//   ....[15]....
        /*0148*/ 	.word	0x00005b60


	//   ....[16]....
        /*014c*/ 	.word	0x00005bb0


	//   ....[17]....
        /*0150*/ 	.word	0x00005be0


	//   ....[18]....
        /*0154*/ 	.word	0x00005c00


	//   ....[19]....
        /*0158*/ 	.word	0x00005c20


	//   ....[20]....
        /*015c*/ 	.word	0x00005c60


	//   ....[21]....
        /*0160*/ 	.word	0x00005ca0


	//   ....[22]....
        /*0164*/ 	.word	0x00005ce0


	//   ....[23]....
        /*0168*/ 	.word	0x00005d00


	//   ....[24]....
        /*016c*/ 	.word	0x00005d20


	//   ....[25]....
        /*0170*/ 	.word	0x00005d30


	//   ....[26]....
        /*0174*/ 	.word	0x00005e40


	//   ....[27]....
        /*0178*/ 	.word	0x00005f00


	//   ....[28]....
        /*017c*/ 	.word	0x00005f40


	//   ....[29]....
        /*0180*/ 	.word	0x00005fb0


	//   ....[30]....
        /*0184*/ 	.word	0x00005ff0


	//   ....[31]....
        /*0188*/ 	.word	0x00006040


	//   ....[32]....
        /*018c*/ 	.word	0x000072c0


	//   ....[33]....
        /*0190*/ 	.word	0x00007300


	//   ....[34]....
        /*0194*/ 	.word	0x00007490


	//   ....[35]....
        /*0198*/ 	.word	0x000074d0


	//   ....[36]....
        /*019c*/ 	.word	0x00007590


	//   ....[37]....
        /*01a0*/ 	.word	0x000075d0


	//   ....[38]....
        /*01a4*/ 	.word	0x00007750


	//   ....[39]....
        /*01a8*/ 	.word	0x00007790


	//   ....[40]....
        /*01ac*/ 	.word	0x00007920


	//   ....[41]....
        /*01b0*/ 	.word	0x00007940


	//   ....[42]....
        /*01b4*/ 	.word	0x00007f40


	//   ....[43]....
        /*01b8*/ 	.word	0x00008800


	//   ....[44]....
        /*01bc*/ 	.word	0x00009050


	//   ....[45]....
        /*01c0*/ 	.word	0x00009670


	//   ....[46]....
        /*01c4*/ 	.word	0x000096c0


	//   ....[47]....
        /*01c8*/ 	.word	0x00009710


	//   ....[48]....
        /*01cc*/ 	.word	0x00009740


	//   ....[49]....
        /*01d0*/ 	.word	0x00009760


	//   ....[50]....
        /*01d4*/ 	.word	0x00009830


	//   ....[51]....
        /*01d8*/ 	.word	0x00009870


	//   ....[52]....
        /*01dc*/ 	.word	0x000098c0


	//   ....[53]....
        /*01e0*/ 	.word	0x000098f0


	//   ....[54]....
        /*01e4*/ 	.word	0x00009910


	//----- nvinfo : EIATTR_VRC_CTA_INIT_COUNT
	.align		4
.L_2387:
        /*01e8*/ 	.byte	0x02, 0x4a
	.zero		1
	.zero		1


	//----- nvinfo : EIATTR_EXIT_INSTR_OFFSETS
	.align		4
        /*01ec*/ 	.byte	0x04, 0x1c
        /*01ee*/ 	.short	(.L_2389 - .L_2388)


	//   ....[0]....
.L_2388:
        /*01f0*/ 	.word	0x000099b0


	//   ....[1]....
        /*01f4*/ 	.word	0x00009c40


	//----- nvinfo : EIATTR_MAX_THREADS
	.align		4
.L_2389:
        /*01f8*/ 	.byte	0x04, 0x05
        /*01fa*/ 	.short	(.L_2391 - .L_2390)
.L_2390:
        /*01fc*/ 	.word	0x00000020
        /*0200*/ 	.word	0x00000001
        /*0204*/ 	.word	0x00000001


	//----- nvinfo : EIATTR_CRS_STACK_SIZE
	.align		4
.L_2391:
        /*0208*/ 	.byte	0x04, 0x1e
        /*020a*/ 	.short	(.L_2393 - .L_2392)
.L_2392:
        /*020c*/ 	.word	0x00000000


	//----- nvinfo : EIATTR_CBANK_PARAM_SIZE
	.align		4
.L_2393:
        /*0210*/ 	.byte	0x03, 0x19
        /*0212*/ 	.short	0x01f0


	//----- nvinfo : EIATTR_PARAM_CBANK
	.align		4
        /*0214*/ 	.byte	0x04, 0x0a
        /*0216*/ 	.short	(.L_2395 - .L_2394)
	.align		4
.L_2394:
        /*0218*/ 	.word	index@(.nv.constant0._Z25selective_scan_bwd_kernelI32Selective_Scan_bwd_kernel_traitsILi32ELi16ELb0ELb0ELb1ELb1ELb0EN3c104HalfEfEEv12SSMParamsBwd)
        /*021c*/ 	.short	0x0380
        /*021e*/ 	.short	0x01f0


	//----- nvinfo : EIATTR_SW_WAR
	.align		4
.L_2395:
        /*0220*/ 	.byte	0x04, 0x36
        /*0222*/ 	.short	(.L_2397 - .L_2396)
.L_2396:
        /*0224*/ 	.word	0x00000008
.L_2397:


//--------------------- .nv.info._Z25selective_scan_bwd_kernelI32Selective_Scan_bwd_kernel_traitsILi32ELi16ELb0ELb0ELb1ELb1ELb1EN3c104HalfEfEEv12SSMParamsBwd --------------------------
	.section	.nv.info._Z25selective_scan_bwd_kernelI32Selective_Scan_bwd_kernel_traitsILi32ELi16ELb0ELb0ELb1ELb1ELb1EN3c104HalfEfEEv12SSMParamsBwd,"",@"SHT_CUDA_INFO"
	.sectionflags	@""
	.align	4


	//----- nvinfo : EIATTR_CUDA_API_VERSION
	.align		4
        /*0000*/ 	.byte	0x04, 0x37
        /*0002*/ 	.short	(.L_2399 - .L_2398)
.L_2398:
        /*0004*/ 	.word	0x00000082


	//----- nvinfo : EIATTR_KPARAM_INFO
	.align		4
.L_2399:
        /*0008*/ 	.byte	0x04, 0x17
        /*000a*/ 	.short	(.L_2401 - .L_2400)
.L_2400:
        /*000c*/ 	.word	0x00000000
        /*0010*/ 	.short	0x0000
        /*0012*/ 	.short	0x0000
        /*0014*/ 	.byte	0x00, 0xf0, 0xc1, 0x07


	//----- nvinfo : EIATTR_SPARSE_MMA_MASK
	.align		4
.L_2401:
        /*0018*/ 	.byte	0x03, 0x50
        /*001a*/ 	.short	0x0000


	//----- nvinfo : EIATTR_MAXREG_COUNT
	.align		4
        /*001c*/ 	.byte	0x03, 0x1b
        /*001e*/ 	.short	0x00ff


	//----- nvinfo : EIATTR_NUM_BARRIERS
	.align		4
        /*0020*/ 	.byte	0x02, 0x4c
        /*0022*/ 	.byte	0x01
	.zero		1


	//----- nvinfo : EIATTR_MERCURY_ISA_VERSION
	.align		4
        /*0024*/ 	.byte	0x03, 0x5f
        /*0026*/ 	.short	0x0101


	//----- nvinfo : EIATTR_COOP_GROUP_MASK_REGIDS
	.align		4
        /*0028*/ 	.byte	0x04, 0x29
        /*002a*/ 	.short	(.L_2403 - .L_2402)


	//   ....[0]....
.L_2402:
        /*002c*/ 	.word	0xffffffff


	//   ....[1]....
        /*0030*/ 	.word	0xffffffff


	//   ....[2]....
        /*0034*/ 	.word	0xffffffff


	//   ....[3]....
        /*0038*/ 	.word	0xffffffff


	//   ....[4]....
        /*003c*/ 	.word	0xffffffff


	//   ....[5]....
        /*0040*/ 	.word	0xffffffff


	//   ....[6]....
        /*0044*/ 	.word	0xffffffff


	//   ....[7]....
        /*0048*/ 	.word	0xffffffff


	//   ....[8]....
        /*004c*/ 	.word	0xffffffff


	//   ....[9]....
        /*0050*/ 	.word	0xffffffff


	//   ....[10]....
        /*0054*/ 	.word	0xffffffff


	//   ....[11]....
        /*0058*/ 	.word	0xffffffff


	//   ....[12]....
        /*005c*/ 	.word	0xffffffff


	//   ....[13]....
        /*0060*/ 	.word	0xffffffff


	//   ....[14]....
        /*0064*/ 	.word	0xffffffff


	//   ....[15]....
        /*0068*/ 	.word	0xffffffff


	//   ....[16]....
        /*006c*/ 	.word	0xffffffff


	//   ....[17]....
        /*0070*/ 	.word	0xffffffff


	//   ....[18]....
        /*0074*/ 	.word	0xffffffff


	//   ....[19]....
        /*0078*/ 	.word	0xffffffff


	//   ....[20]....
        /*007c*/ 	.word	0xffffffff


	//   ....[21]....
        /*0080*/ 	.word	0xffffffff


	//   ....[22]....
        /*0084*/ 	.word	0xffffffff


	//   ....[23]....
        /*0088*/ 	.word	0xffffffff


	//   ....[24]....
        /*008c*/ 	.word	0xffffffff


	//   ....[25]....
        /*0090*/ 	.word	0xffffffff


	//   ....[26]....
        /*0094*/ 	.word	0xffffffff


	//   ....[27]....
        /*0098*/ 	.word	0xffffffff


	//   ....[28]....
        /*009c*/ 	.word	0xffffffff


	//   ....[29]....
        /*00a0*/ 	.word	0xffffffff


	//   ....[30]....
        /*00a4*/ 	.word	0xffffffff


	//   ....[31]....
        /*00a8*/ 	.word	0xffffffff


	//   ....[32]....
        /*00ac*/ 	.word	0xffffffff


	//   ....[33]....
        /*00b0*/ 	.word	0xffffffff


	//   ....[34]....
        /*00b4*/ 	.word	0xffffffff


	//   ....[35]....
        /*00b8*/ 	.word	0xffffffff


	//   ....[36]....
        /*00bc*/ 	.word	0xffffffff


	//   ....[37]....
        /*00c0*/ 	.word	0xffffffff


	//   ....[38]....
        /*00c4*/ 	.word	0xffffffff


	//   ....[39]....
        /*00c8*/ 	.word	0xffffffff


	//   ....[40]....
        /*00cc*/ 	.word	0xffffffff


	//   ....[41]....
        /*00d0*/ 	.word	0xffffffff


	//   ....[42]....
        /*00d4*/ 	.word	0xffffffff


	//   ....[43]....
        /*00d8*/ 	.word	0xffffffff


	//   ....[44]....
        /*00dc*/ 	.word	0xffffffff


	//   ....[45]....
        /*00e0*/ 	.word	0xffffffff


	//   ....[46]....
        /*00e4*/ 	.word	0xffffffff


	//   ....[47]....
        /*00e8*/ 	.word	0xffffffff


	//   ....[48]....
        /*00ec*/ 	.word	0xffffffff


	//   ....[49]....
        /*00f0*/ 	.word	0xffffffff


	//   ....[50]....
        /*00f4*/ 	.word	0xffffffff


	//   ....[51]....
        /*00f8*/ 	.word	0xffffffff


	//   ....[52]....
        /*00fc*/ 	.word	0xffffffff


	//   ....[53]....
        /*0100*/ 	.word	0xffffffff


	//   ....[54]....
        /*0104*/ 	.word	0xffffffff


	//   ....[55]....
        /*0108*/ 	.word	0xffffffff


	//   ....[56]....
        /*010c*/ 	.word	0xffffffff


	//   ....[57]....
        /*0110*/ 	.word	0xffffffff


	//   ....[58]....
        /*0114*/ 	.word	0xffffffff


	//----- nvinfo : EIATTR_COOP_GROUP_INSTR_OFFSETS
	.align		4
.L_2403:
        /*0118*/ 	.byte	0x04, 0x28
        /*011a*/ 	.short	(.L_2405 - .L_2404)


	//   ....[0]....
.L_2404:
        /*011c*/ 	.word	0x00001420


	//   ....[1]....
        /*0120*/ 	.word	0x00001a40


	//   ....[2]....
        /*0124*/ 	.word	0x000020d0


	//   ....[3]....
        /*0128*/ 	.word	0x00004a90


	//   ....[4]....
        /*012c*/ 	.word	0x000051d0


	//   ....[5]....
        /*0130*/ 	.word	0x00005e40


	//   ....[6]....
        /*0134*/ 	.word	0x00006780


	//   ....[7]....
        /*0138*/ 	.word	0x00007760


	//   ....[8]....
        /*013c*/ 	.word	0x00008230


	//   ....[9]....
        /*0140*/ 	.word	0x00008250


	//   ....[10]....
        /*0144*/ 	.word	0x000082b0


	//   ....[11]....
        /*0148*/ 	.word	0x000083f0


	//   ....[12]....
        /*014c*/ 	.word	0x000084a0


	//   ....[13]....
        /*0150*/ 	.word	0x000084e0


	//   ....[14]....
        /*0154*/ 	.word	0x00008510


	//   ....[15]....
        /*0158*/ 	.word	0x00008520


	//   ....[16]....
        /*015c*/ 	.word	0x00008570


	//   ....[17]....
        /*0160*/ 	.word	0x000085c0


	//   ....[18]....
        /*0164*/ 	.word	0x000085e0


	//   ....[19]....
        /*0168*/ 	.word	0x000085f0


	//   ....[20]....
        /*016c*/ 	.word	0x00008640


	//   ....[21]....
        /*0170*/ 	.word	0x00008670


	//   ....[22]....
        /*0174*/ 	.word	0x000086a0


	//   ....[23]....
        /*0178*/ 	.word	0x000086b0


	//   ....[24]....
        /*017c*/ 	.word	0x00008720


	//   ....[25]....
        /*0180*/ 	.word	0x00008740


	//   ....[26]....
        /*0184*/ 	.word	0x00008770


	//   ....[27]....
        /*0188*/ 	.word	0x00008790


	//   ....[28]....
        /*018c*/ 	.word	0x000087b0


	//   ....[29]....
        /*0190*/ 	.word	0x00008880


	//   ....[30]....
        /*0194*/ 	.word	0x000088c0


	//   ....[31]....
        /*0198*/ 	.word	0x000089f0


	//   ....[32]....
        /*019c*/ 	.word	0x00008a50


	//   ....[33]....
        /*01a0*/ 	.word	0x00008a90


	//   ....[34]....
        /*01a4*/ 	.word	0x00008ad0


	//   ....[35]....
        /*01a8*/ 	.word	0x00008b10


	//   ....[36]....
        /*01ac*/ 	.word	0x00009d40


	//   ....[37]....
        /*01b0*/ 	.word	0x00009d80


	//   ....[38]....
        /*01b4*/ 	.word	0x00009f10


	//   ....[39]....
        /*01b8*/ 	.word	0x00009f50


	//   ....[40]....
        /*01bc*/ 	.word	0x00009fc0


	//   ....[41]....
        /*01c0*/ 	.word	0x0000a000


	//   ....[42]....
        /*01c4*/ 	.word	0x0000a190


	//   ....[43]....
        /*01c8*/ 	.word	0x0000a1d0


	//   ....[44]....
        /*01cc*/ 	.word	0x0000a360


	//   ....[45]....
        /*01d0*/ 	.word	0x0000a3a0


	//   ....[46]....
        /*01d4*/ 	.word	0x0000a960


	//   ....[47]....
        /*01d8*/ 	.word	0x0000b270


	//   ....[48]....
        /*01dc*/ 	.word	0x0000bab0


	//   ....[49]....
        /*01e0*/ 	.word	0x0000c0d0


	//   ....[50]....
        /*01e4*/ 	.word	0x0000c120


	//   ....[51]....
        /*01e8*/ 	.word	0x0000c170


	//   ....[52]....
        /*01ec*/ 	.word	0x0000c1a0


	//   ....[53]....
        /*01f0*/ 	.word	0x0000c1c0


	//   ....[54]....
        /*01f4*/ 	.word	0x0000c290


	//   ....[55]....
        /*01f8*/ 	.word	0x0000c2d0


	//   ....[56]....
        /*01fc*/ 	.word	0x0000c320


	//   ....[57]....
        /*0200*/ 	.word	0x0000c350


	//   ....[58]....
        /*0204*/ 	.word	0x0000c370


	//----- nvinfo : EIATTR_VRC_CTA_INIT_COUNT
	.align		4
.L_2405:
        /*0208*/ 	.byte	0x02, 0x4a
	.zero		1
	.zero		1


	//----- nvinfo : EIATTR_EXIT_INSTR_OFFSETS
	.align		4
        /*020c*/ 	.byte	0x04, 0x1c
        /*020e*/ 	.short	(.L_2407 - .L_2406)


	//   ....[0]....
.L_2406:
        /*0210*/ 	.word	0x0000c410


	//   ....[1]....
        /*0214*/ 	.word	0x0000c6a0


	//----- nvinfo : EIATTR_MAX_THREADS
	.align		4
.L_2407:
        /*0218*/ 	.byte	0x04, 0x05
        /*021a*/ 	.short	(.L_2409 - .L_2408)
.L_2408:
        /*021c*/ 	.word	0x00000020
        /*0220*/ 	.word	0x00000001
        /*0224*/ 	.word	0x00000001


	//----- nvinfo : EIATTR_CRS_STACK_SIZE
	.align		4
.L_2409:
        /*0228*/ 	.byte	0x04, 0x1e
        /*022a*/ 	.short	(.L_2411 - .L_2410)
.L_2410:
        /*022c*/ 	.word	0x00000000


	//----- nvinfo : EIATTR_CBANK_PARAM_SIZE
	.align		4
.L_2411:
        /*0230*/ 	.byte	0x03, 0x19
        /*0232*/ 	.short	0x01f0


	//----- nvinfo : EIATTR_PARAM_CBANK
	.align		4
        /*0234*/ 	.byte	0x04, 0x0a
        /*0236*/ 	.short	(.L_2413 - .L_2412)
	.align		4
.L_2412:
        /*0238*/ 	.word	index@(.nv.constant0._Z25selective_scan_bwd_kernelI32Selective_Scan_bwd_kernel_traitsILi32ELi16ELb0ELb0ELb1ELb1ELb1EN3c104HalfEfEEv12SSMParamsBwd)
        /*023c*/ 	.short	0x0380
        /*023e*/ 	.short	0x01f0


	//----- nvinfo : EIATTR_SW_WAR
	.align		4
.L_2413:
        /*0240*/ 	.byte	0x04, 0x36
        /*0242*/ 	.short	(.L_2415 - .L_2414)
.L_2414:
        /*0244*/ 	.word	0x00000008
.L_2415:


//--------------------- .nv.info._Z25selective_scan_bwd_kernelI32Selective_Scan_bwd_kernel_traitsILi32ELi16ELb0ELb1ELb0ELb0ELb0EN3c104HalfEfEEv12SSMParamsBwd --------------------------
	.section	.nv.info._Z25selective_scan_bwd_kernelI32Selective_Scan_bwd_kernel_traitsILi32ELi16ELb0ELb1ELb0ELb0ELb0EN3c104HalfEfEEv12SSMParamsBwd,"",@"SHT_CUDA_INFO"
	.sectionflags	@""
	.align	4


	//----- nvinfo : EIATTR_CUDA_API_VERSION
	.align		4
        /*0000*/ 	.byte	0x04, 0x37
        /*0002*/ 	.short	(.L_2417 - .L_2416)
.L_2416:
        /*0004*/ 	.word	0x00000082


	//----- nvinfo : EIATTR_KPARAM_INFO
	.align		4
.L_2417:
        /*0008*/ 	.byte	0x04, 0x17
        /*000a*/ 	.short	(.L_2419 - .L_2418)
.L_2418:
        /*000c*/ 	.word	0x00000000
        /*0010*/ 	.short	0x0000
        /*0012*/ 	.short	0x0000
        /*0014*/ 	.byte	0x00, 0xf0, 0xc1, 0x07


	//----- nvinfo : EIATTR_SPARSE_MMA_MASK
	.align		4
.L_2419:
        /*0018*/ 	.byte	0x03, 0x50
        /*001a*/ 	.short	0x0000


	//----- nvinfo : EIATTR_MAXREG_COUNT
	.align		4
        /*001c*/ 	.byte	0x03, 0x1b
        /*001e*/ 	.short	0x00ff


	//----- nvinfo : EIATTR_NUM_BARRIERS
	.align		4
        /*0020*/ 	.byte	0x02, 0x4c
        /*0022*/ 	.byte	0x01
	.zero		1


	//----- nvinfo : EIATTR_MERCURY_ISA_VERSION
	.align		4
        /*0024*/ 	.byte	0x03, 0x5f
        /*0026*/ 	.short	0x0101


	//----- nvinfo : EIATTR_INT_WARP_WIDE_INSTR_OFFSETS
	.align		4
        /*0028*/ 	.byte	0x04, 0x31
        /*002a*/ 	.short	(.L_2421 - .L_2420)


	//   ....[0]....
.L_2420:
        /*002c*/ 	.word	0x00003190


	//----- nvinfo : EIATTR_COOP_GROUP_MASK_REGIDS
	.align		4
.L_2421:
        /*0030*/ 	.byte	0x04, 0x29
        /*0032*/ 	.short	(.L_2423 - .L_2422)


	//   ....[0]....
.L_2422:
        /*0034*/ 	.word	0xffffffff


	//   ....[1]....
        /*0038*/ 	.word	0xffffffff


	//   ....[2]....
        /*003c*/ 	.word	0xffffffff


	//   ....[3]....
        /*0040*/ 	.word	0xffffffff


	//   ....[4]....
        /*0044*/ 	.word	0xffffffff


	//   ....[5]....
        /*0048*/ 	.word	0xffffffff


	//   ....[6]....
        /*004c*/ 	.word	0xffffffff


	//   ....[7]....
        /*0050*/ 	.word	0xffffffff


	//   ....[8]....
        /*0054*/ 	.word	0xffffffff


	//   ....[9]....
        /*0058*/ 	.word	0xffffffff


	//   ....[10]....
        /*005c*/ 	.word	0xffffffff


	//   ....[11]....
        /*0060*/ 	.word	0xffffffff


	//   ....[12]....
        /*0064*/ 	.word	0xffffffff


	//   ....[13]....
        /*0068*/ 	.word	0xffffffff


	//   ....[14]....
        /*006c*/ 	.word	0xffffffff


	//   ....[15]....
        /*0070*/ 	.word	0xffffffff


	//   ....[16]....
        /*0074*/ 	.word	0xffffffff


	//   ....[17]....
        /*0078*/ 	.word	0xffffffff


	//   ....[18]....
        /*007c*/ 	.word	0xffffffff


	//   ....[19]....
        /*0080*/ 	.word	0xffffffff


	//   ....[20]....
        /*0084*/ 	.word	0xffffffff


	//   ....[21]....
        /*0088*/ 	.word	0xffffffff


	//   ....[22]....
        /*008c*/ 	.word	0xffffffff


	//   ....[23]....
        /*0090*/ 	.word	0xffffffff


	//   ....[24]....
        /*0094*/ 	.word	0xffffffff


	//   ....[25]....
        /*0098*/ 	.word	0xffffffff


	//   ....[26]....
        /*009c*/ 	.word	0xffffffff


	//   ....[27]....
        /*00a0*/ 	.word	0xffffffff


	//   ....[28]....
        /*00a4*/ 	.word	0xffffffff


	//   ....[29]....
        /*00a8*/ 	.word	0xffffffff


	//   ....[30]....
        /*00ac*/ 	.word	0xffffffff


	//   ....[31]....
        /*00b0*/ 	.word	0xffffffff


	//   ....[32]....
        /*00b4*/ 	.word	0xffffffff


	//   ....[33]....
        /*00b8*/ 	.word	0xffffffff


	//   ....[34]....
        /*00bc*/ 	.word	0xffffffff


	//   ....[35]....
        /*00c0*/ 	.word	0xffffffff


	//   ....[36]....
        /*00c4*/ 	.word	0xffffffff


	//   ....[37]....
        /*00c8*/ 	.word	0xffffffff


	//   ....[38]....
        /*00cc*/ 	.word	0xffffffff


	//   ....[39]....
        /*00d0*/ 	.word	0xffffffff


	//   ....[40]....
        /*00d4*/ 	.word	0xffffffff


	//   ....[41]....
        /*00d8*/ 	.word	0xffffffff


	//   ....[42]....
        /*00dc*/ 	.word	0xffffffff


	//   ....[43]....
        /*00e0*/ 	.word	0xffffffff


	//   ....[44]....
        /*00e4*/ 	.word	0xffffffff


	//   ....[45]....
        /*00e8*/ 	.word	0xffffffff


	//   ....[46]....
        /*00ec*/ 	.word	0xffffffff


	//   ....[47]....
        /*00f0*/ 	.word	0xffffffff


	//   ....[48]....
        /*00f4*/ 	.word	0xffffffff


	//   ....[49]....
        /*00f8*/ 	.word	0xffffffff


	//   ....[50]....
        /*00fc*/ 	.word	0xffffffff


	//   ....[51]....
        /*0100*/ 	.word	0xffffffff


	//   ....[52]....
        /*0104*/ 	.word	0xffffffff


	//   ....[53]....
        /*0108*/ 	.word	0xffffffff


	//----- nvinfo : EIATTR_COOP_GROUP_INSTR_OFFSETS
	.align		4
.L_2423:
        /*010c*/ 	.byte	0x04, 0x28
        /*010e*/ 	.short	(.L_2425 - .L_2424)


	//   ....[0]....
.L_2424:
        /*0110*/ 	.word	0x000011f0


	//   ....[1]....
        /*0114*/ 	.word	0x00001770


	//   ....[2]....
        /*0118*/ 	.word	0x00001d00


	//   ....[3]....
        /*011c*/ 	.word	0x00002ab0


	//   ....[4]....
        /*0120*/ 	.word	0x00003740


	//   ....[5]....
        /*0124*/ 	.word	0x00003780


	//   ....[6]....
        /*0128*/ 	.word	0x000037c0


	//   ....[7]....
        /*012c*/ 	.word	0x000038b0


	//   ....[8]....
        /*0130*/ 	.word	0x000038c0


	//   ....[9]....
        /*0134*/ 	.word	0x000038e0


	//   ....[10]....
        /*0138*/ 	.word	0x000038f0


	//   ....[11]....
        /*013c*/ 	.word	0x00003930


	//   ....[12]....
        /*0140*/ 	.word	0x00003980


	//   ....[13]....
        /*0144*/ 	.word	0x000039a0


	//   ....[14]....
        /*0148*/ 	.word	0x000039b0


	//   ....[15]....
        /*014c*/ 	.word	0x000039e0


	//   ....[16]....
        /*0150*/ 	.word	0x00003a60


	//   ....[17]....
        /*0154*/ 	.word	0x00003a90


	//   ....[18]....
        /*0158*/ 	.word	0x00003ae0


	//   ....[19]....
        /*015c*/ 	.word	0x00003b00


	//   ....[20]....
        /*0160*/ 	.word	0x00003b40


	//   ....[21]....
        /*0164*/ 	.word	0x00003b60


	//   ....[22]....
        /*0168*/ 	.word	0x00003ba0


	//   ....[23]....
        /*016c*/ 	.word	0x00003bb0


	//   ....[24]....
        /*0170*/ 	.word	0x00003bd0


	//   ....[25]....
        /*0174*/ 	.word	0x00003bf0


	//   ....[26]....
        /*0178*/ 	.word	0x00003c10


	//   ....[27]....
        /*017c*/ 	.word	0x00003c30


	//   ....[28]....
        /*0180*/ 	.word	0x00003c70


	//   ....[29]....
        /*0184*/ 	.word	0x00003ca0


	//   ....[30]....
        /*0188*/ 	.word	0x00003cb0


	//   ....[31]....
        /*018c*/ 	.word	0x00003d70


	//   ....[32]....
        /*0190*/ 	.word	0x00004f40


	//   ....[33]....
        /*0194*/ 	.word	0x00004f80


	//   ....[34]....
        /*0198*/ 	.word	0x00005110


	//   ....[35]....
        /*019c*/ 	.word	0x00005150


	//   ....[36]....
        /*01a0*/ 	.word	0x00005280


	//   ....[37]....
        /*01a4*/ 	.word	0x000052c0


	//   ....[38]....
        /*01a8*/ 	.word	0x00005450


	//   ....[39]....
        /*01ac*/ 	.word	0x00005490


	//   ....[40]....
        /*01b0*/ 	.word	0x000055f0


	//   ....[41]....
        /*01b4*/ 	.word	0x00005630


	//   ....[42]....
        /*01b8*/ 	.word	0x00005b80


	//   ....[43]....
        /*01bc*/ 	.word	0x000062d0


	//   ....[44]....
        /*01c0*/ 	.word	0x000066f0


	//   ....[45]....
        /*01c4*/ 	.word	0x00006740


	//   ....[46]....
        /*01c8*/ 	.word	0x00006790


	//   ....[47]....
        /*01cc*/ 	.word	0x000067c0


	//   ....[48]....
        /*01d0*/ 	.word	0x000067e0


	//   ....[49]....
        /*01d4*/ 	.word	0x00006900


	//   ....[50]....
        /*01d8*/ 	.word	0x00006940


	//   ....[51]....
        /*01dc*/ 	.word	0x00006990


	//   ....[52]....
        /*01e0*/ 	.word	0x000069c0


	//   ....[53]....
        /*01e4*/ 	.word	0x000069e0


	//----- nvinfo : EIATTR_VRC_CTA_INIT_COUNT
	.align		4
.L_2425:
        /*01e8*/ 	.byte	0x02, 0x4a
	.zero		1
	.zero		1


	//----- nvinfo : EIATTR_EXIT_INSTR_OFFSETS
	.align		4
        /*01ec*/ 	.byte	0x04, 0x1c
        /*01ee*/ 	.short	(.L_2427 - .L_2426)


	//   ....[0]....
.L_2426:
        /*01f0*/ 	.word	0x00006aa0


	//   ....[1]....
        /*01f4*/ 	.word	0x00006d60


	//----- nvinfo : EIATTR_MAX_THREADS
	.align		4
.L_2427:
        /*01f8*/ 	.byte	0x04, 0x05
        /*01fa*/ 	.short	(.L_2429 - .L_2428)
.L_2428:
        /*01fc*/ 	.word	0x00000020
        /*0200*/ 	.word	0x00000001
        /*0204*/ 	.word	0x00000001


	//----- nvinfo : EIATTR_CRS_STACK_SIZE
	.align		4
.L_2429:
        /*0208*/ 	.byte	0x04, 0x1e
        /*020a*/ 	.short	(.L_2431 - .L_2430)
.L_2430:
        /*020c*/ 	.word	0x00000000


	//----- nvinfo : EIATTR_CBANK_PARAM_SIZE
	.align		4
.L_2431:
        /*0210*/ 	.byte	0x03, 0x19
        /*0212*/ 	.short	0x01f0


	//----- nvinfo : EIATTR_PARAM_CBANK
	.align		4
        /*0214*/ 	.byte	0x04, 0x0a
        /*0216*/ 	.short	(.L_2433 - .L_2432)
	.align		4
.L_2432:
        /*0218*/ 	.word	index@(.nv.constant0._Z25selective_scan_bwd_kernelI32Selective_Scan_bwd_kernel_traitsILi32ELi16ELb0ELb1ELb0ELb0ELb0EN3c104HalfEfEEv12SSMParamsBwd)
        /*021c*/ 	.short	0x0380
        /*021e*/ 	.short	0x01f0


	//----- nvinfo : EIATTR_SW_WAR
	.align		4
.L_2433:
        /*0220*/ 	.byte	0x04, 0x36
        /*0222*/ 	.short	(.L_2435 - .L_2434)
.L_2434:
        /*0224*/ 	.word	0x00000008
.L_2435:


//--------------------- .nv.info._Z25selective_scan_bwd_kernelI32Selective_Scan_bwd_kernel_traitsILi32ELi16ELb0ELb1ELb0ELb0ELb1EN3c104HalfEfEEv12SSMParamsBwd --------------------------
	.section	.nv.info._Z25selective_scan_bwd_kernelI32Selective_Scan_bwd_kernel_traitsILi32ELi16ELb0ELb1ELb0ELb0ELb1EN3c104HalfEfEEv12SSMParamsBwd,"",@"SHT_CUDA_INFO"
	.sectionflags	@""
	.align	4


	//----- nvinfo : EIATTR_CUDA_API_VERSION
	.align		4
        /*0000*/ 	.byte	0x04, 0x37
        /*0002*/ 	.short	(.L_2437 - .L_2436)
.L_2436:
        /*0004*/ 	.word	0x00000082


	//----- nvinfo : EIATTR_KPARAM_INFO
	.align		4
.L_2437:
        /*0008*/ 	.byte	0x04, 0x17
        /*000a*/ 	.short	(.L_2439 - .L_2438)
.L_2438:
        /*000c*/ 	.word	0x00000000
        /*0010*/ 	.short	0x0000
        /*0012*/ 	.short	0x0000
        /*0014*/ 	.byte	0x00, 0xf0, 0xc1, 0x07


	//----- nvinfo : EIATTR_SPARSE_MMA_MASK
	.align		4
.L_2439:
        /*0018*/ 	.byte	0x03, 0x50
        /*001a*/ 	.short	0x0000


	//----- nvinfo : EIATTR_MAXREG_COUNT
	.align		4
        /*001c*/ 	.byte	0x03, 0x1b
        /*001e*/ 	.short	0x00ff


	//----- nvinfo : EIATTR_NUM_BARRIERS
	.align		4
        /*0020*/ 	.byte	0x02, 0x4c
        /*0022*/ 	.byte	0x01
	.zero		1


	//----- nvinfo : EIATTR_MERCURY_ISA_VERSION
	.align		4
        /*0024*/ 	.byte	0x03, 0x5f
        /*0026*/ 	.short	0x0101


	//----- nvinfo : EIATTR_INT_WARP_WIDE_INSTR_OFFSETS
	.align		4
        /*0028*/ 	.byte	0x04, 0x31
        /*002a*/ 	.short	(.L_2441 - .L_2440)


	//   ....[0]....
.L_2440:
        /*002c*/ 	.word	0x00005800


	//----- nvinfo : EIATTR_COOP_GROUP_MASK_REGIDS
	.align		4
.L_2441:
        /*0030*/ 	.byte	0x04, 0x29
        /*0032*/ 	.short	(.L_2443 - .L_2442)


	//   ....[0]....
.L_2442:
        /*0034*/ 	.word	0xffffffff


	//   ....[1]....
        /*0038*/ 	.word	0xffffffff


	//   ....[2]....
        /*003c*/ 	.word	0xffffffff


	//   ....[3]....
        /*0040*/ 	.word	0xffffffff


	//   ....[4]....
        /*0044*/ 	.word	0xffffffff


	//   ....[5]....
        /*0048*/ 	.word	0xffffffff


	//   ....[6]....
        /*004c*/ 	.word	0xffffffff


	//   ....[7]....
        /*0050*/ 	.word	0xffffffff


	//   ....[8]....
        /*0054*/ 	.word	0xffffffff


	//   ....[9]....
        /*0058*/ 	.word	0xffffffff


	//   ....[10]....
        /*005c*/ 	.word	0xffffffff


	//   ....[11]....
        /*0060*/ 	.word	0xffffffff


	//   ....[12]....
        /*0064*/ 	.word	0xffffffff


	//   ....[13]....
        /*0068*/ 	.word	0xffffffff


	//   ....[14]....
        /*006c*/ 	.word	0xffffffff


	//   ....[15]....
        /*0070*/ 	.word	0xffffffff


	//   ....[16]....
        /*0074*/ 	.word	0xffffffff


	//   ....[17]....
        /*0078*/ 	.word	0xffffffff


	//   ....[18]....
        /*007c*/ 	.word	0xffffffff


	//   ....[19]....
        /*0080*/ 	.word	0xffffffff


	//   ....[20]....
        /*0084*/ 	.word	0xffffffff


	//   ....[21]....
        /*0088*/ 	.word	0xffffffff


	//   ....[22]....
        /*008c*/ 	.word	0xffffffff


	//   ....[23]....
        /*0090*/ 	.word	0xffffffff


	//   ....[24]....
        /*0094*/ 	.word	0xffffffff


	//   ....[25]....
        /*0098*/ 	.word	0xffffffff


	//   ....[26]....
        /*009c*/ 	.word	0xffffffff


	//   ....[27]....
        /*00a0*/ 	.word	0xffffffff


	//   ....[28]....
        /*00a4*/ 	.word	0xffffffff


	//   ....[29]....
        /*00a8*/ 	.word	0xffffffff


	//   ....[30]....
        /*00ac*/ 	.word	0xffffffff


	//   ....[31]....
        /*00b0*/ 	.word	0xffffffff


	//   ....[32]....
        /*00b4*/ 	.word	0xffffffff


	//   ....[33]....
        /*00b8*/ 	.word	0xffffffff


	//   ....[34]....
        /*00bc*/ 	.word	0xffffffff


	//   ....[35]....
        /*00c0*/ 	.word	0xffffffff


	//   ....[36]....
        /*00c4*/ 	.word	0xffffffff


	//   ....[37]....
        /*00c8*/ 	.word	0xffffffff


	//   ....[38]....
        /*00cc*/ 	.word	0xffffffff


	//   ....[39]....
        /*00d0*/ 	.word	0xffffffff


	//   ....[40]....
        /*00d4*/ 	.word	0xffffffff


	//   ....[41]....
        /*00d8*/ 	.word	0xffffffff


	//   ....[42]....
        /*00dc*/ 	.word	0xffffffff


	//   ....[43]....
        /*00e0*/ 	.word	0xffffffff


	//   ....[44]....
        /*00e4*/ 	.word	0xffffffff


	//   ....[45]....
        /*00e8*/ 	.word	0xffffffff


	//   ....[46]....
        /*00ec*/ 	.word	0xffffffff


	//   ....[47]....
        /*00f0*/ 	.word	0xffffffff


	//   ....[48]....
        /*00f4*/ 	.word	0xffffffff


	//   ....[49]....
        /*00f8*/ 	.word	0xffffffff


	//   ....[50]....
        /*00fc*/ 	.word	0xffffffff


	//   ....[51]....
        /*0100*/ 	.word	0xffffffff


	//   ....[52]....
        /*0104*/ 	.word	0xffffffff


	//   ....[53]....
        /*0108*/ 	.word	0xffffffff


	//   ....[54]....
        /*010c*/ 	.word	0xffffffff


	//   ....[55]....
        /*0110*/ 	.word	0xffffffff


	//   ....[56]....
        /*0114*/ 	.word	0xffffffff


	//   ....[57]....
        /*0118*/ 	.word	0xffffffff


	//----- nvinfo : EIATTR_COOP_GROUP_INSTR_OFFSETS
	.align		4
.L_2443:
        /*011c*/ 	.byte	0x04, 0x28
        /*011e*/ 	.short	(.L_2445 - .L_2444)


	//   ....[0]....
.L_2444:
        /*0120*/ 	.word	0x00001360


	//   ....[1]....
        /*0124*/ 	.word	0x000018d0


	//   ....[2]....
        /*0128*/ 	.word	0x00001e10


	//   ....[3]....
        /*012c*/ 	.word	0x00002360


	//   ....[4]....
        /*0130*/ 	.word	0x00002af0


	//   ....[5]....
        /*0134*/ 	.word	0x00003690


	//   ....[6]....
        /*0138*/ 	.word	0x00004040


	//   ....[7]....
        /*013c*/ 	.word	0x00005100


	//   ....[8]....
        /*0140*/ 	.word	0x00005a20


	//   ....[9]....
        /*0144*/ 	.word	0x00005a40


	//   ....[10]....
        /*0148*/ 	.word	0x00005af0


	//   ....[11]....
        /*014c*/ 	.word	0x00005b20


	//   ....[12]....
        /*0150*/ 	.word	0x00005e30


	//   ....[13]....
        /*0154*/ 	.word	0x00005e70


	//   ....[14]....
        /*0158*/ 	.word	0x00005ec0


	//   ....[15]....
        /*015c*/ 	.word	0x00005f70


	//   ....[16]....
        /*0160*/ 	.word	0x00005f90


	//   ....[17]....
        /*0164*/ 	.word	0x00005fc0


	//   ....[18]....
        /*0168*/ 	.word	0x00005ff0


	//   ....[19]....
        /*016c*/ 	.word	0x00006080


	//   ....[20]....
        /*0170*/ 	.word	0x000060b0


	//   ....[21]....
        /*0174*/ 	.word	0x000060d0


	//   ....[22]....
        /*0178*/ 	.word	0x000060f0


	//   ....[23]....
        /*017c*/ 	.word	0x00006120


	//   ....[24]....
        /*0180*/ 	.word	0x00006150


	//   ....[25]....
        /*0184*/ 	.word	0x00006180


	//   ....[26]....
        /*0188*/ 	.word	0x00006190


	//   ....[27]....
        /*018c*/ 	.word	0x000061c0


	//   ....[28]....
        /*0190*/ 	.word	0x000061e0


	//   ....[29]....
        /*0194*/ 	.word	0x00006280


	//   ....[30]....
        /*0198*/ 	.word	0x000062a0


	//   ....[31]....
        /*019c*/ 	.word	0x000062c0


	//   ....[32]....
        /*01a0*/ 	.word	0x000062e0


	//   ....[33]....
        /*01a4*/ 	.word	0x00006390


	//   ....[34]....
        /*01a8*/ 	.word	0x000063d0


	//   ....[35]....
        /*01ac*/ 	.word	0x00006410


	//   ....[36]....
        /*01b0*/ 	.word	0x000075a0


	//   ....[37]....
        /*01b4*/ 	.word	0x000075e0


	//   ....[38]....
        /*01b8*/ 	.word	0x00007770


	//   ....[39]....
        /*01bc*/ 	.word	0x000077b0


	//   ....[40]....
        /*01c0*/ 	.word	0x00007940


	//   ....[41]....
        /*01c4*/ 	.word	0x00007980


	//   ....[42]....
        /*01c8*/ 	.word	0x00007b30


	//   ....[43]....
        /*01cc*/ 	.word	0x00007b70


	//   ....[44]....
        /*01d0*/ 	.word	0x00007cd0


	//   ....[45]....
        /*01d4*/ 	.word	0x00007cf0


	//   ....[46]....
        /*01d8*/ 	.word	0x00008190


	//   ....[47]....
        /*01dc*/ 	.word	0x00008910


	//   ....[48]....
        /*01e0*/ 	.word	0x00008d20


	//   ....[49]....
        /*01e4*/ 	.word	0x00008d70


	//   ....[50]....
        /*01e8*/ 	.word	0x00008dc0


	//   ....[51]....
        /*01ec*/ 	.word	0x00008df0


	//   ....[52]....
        /*01f0*/ 	.word	0x00008e10


	//   ....[53]....
        /*01f4*/ 	.word	0x00008f30


	//   ....[54]....
        /*01f8*/ 	.word	0x00008f70


	//   ....[55]....
        /*01fc*/ 	.word	0x00008fc0


	//   ....[56]....
        /*0200*/ 	.word	0x00008ff0


	//   ....[57]....
        /*0204*/ 	.word	0x00009010


	//----- nvinfo : EIATTR_VRC_CTA_INIT_COUNT
	.align		4
.L_2445:
        /*0208*/ 	.byte	0x02, 0x4a
	.zero		1
	.zero		1


	//----- nvinfo : EIATTR_EXIT_INSTR_OFFSETS
	.align		4
        /*020c*/ 	.byte	0x04, 0x1c
        /*020e*/ 	.short	(.L_2447 - .L_2446)


	//   ....[0]....
.L_2446:
        /*0210*/ 	.word	0x000090d0


	//   ....[1]....
        /*0214*/ 	.word	0x00009390


	//----- nvinfo : EIATTR_MAX_THREADS
	.align		4
.L_2447:
        /*0218*/ 	.byte	0x04, 0x05
        /*021a*/ 	.short	(.L_2449 - .L_2448)
.L_2448:
        /*021c*/ 	.word	0x00000020
        /*0220*/ 	.word	0x00000001
        /*0224*/ 	.word	0x00000001


	//----- nvinfo : EIATTR_CRS_STACK_SIZE
	.align		4
.L_2449:
        /*0228*/ 	.byte	0x04, 0x1e
        /*022a*/ 	.short	(.L_2451 - .L_2450)
.L_2450:
        /*022c*/ 	.word	0x00000000


	//----- nvinfo : EIATTR_CBANK_PARAM_SIZE
	.align		4
.L_2451:
        /*0230*/ 	.byte	0x03, 0x19
        /*0232*/ 	.short	0x01f0


	//----- nvinfo : EIATTR_PARAM_CBANK
	.align		4
        /*0234*/ 	.byte	0x04, 0x0a
        /*0236*/ 	.short	(.L_2453 - .L_2452)
	.align		4
.L_2452:
        /*0238*/ 	.word	index@(.nv.constant0._Z25selective_scan_bwd_kernelI32Selective_Scan_bwd_kernel_traitsILi32ELi16ELb0ELb1ELb0ELb0ELb1EN3c104HalfEfEEv12SSMParamsBwd)
        /*023c*/ 	.short	0x0380
        /*023e*/ 	.short	0x01f0


	//----- nvinfo : EIATTR_SW_WAR
	.align		4
.L_2453:
        /*0240*/ 	.byte	0x04, 0x36
        /*0242*/ 	.short	(.L_2455 - .L_2454)
.L_2454:
        /*0244*/ 	.word	0x00000008
.L_2455:


//--------------------- .nv.info._Z25selective_scan_bwd_kernelI32Selective_Scan_bwd_kernel_traitsILi32ELi16ELb0ELb1ELb0ELb1ELb0EN3c104HalfEfEEv12SSMParamsBwd --------------------------
	.section	.nv.info._Z25selective_scan_bwd_kernelI32Selective_Scan_bwd_kernel_traitsILi32ELi16ELb0ELb1ELb0ELb1ELb0EN3c104HalfEfEEv12SSMParamsBwd,"",@"SHT_CUDA_INFO"
	.sectionflags	@""
	.align	4


	//----- nvinfo : EIATTR_CUDA_API_VERSION
	.align		4
        /*0000*/ 	.byte	0x04, 0x37
        /*0002*/ 	.short	(.L_2457 - .L_2456)
.L_2456:
        /*0004*/ 	.word	0x00000082


	//----- nvinfo : EIATTR_KPARAM_INFO
	.align		4
.L_2457:
        /*0008*/ 	.byte	0x04, 0x17
        /*000a*/ 	.short	(.L_2459 - .L_2458)
.L_2458:
        /*000c*/ 	.word	0x00000000
        /*0010*/ 	.short	0x0000
        /*0012*/ 	.short	0x0000
        /*0014*/ 	.byte	0x00, 0xf0, 0xc1, 0x07


	//----- nvinfo : EIATTR_SPARSE_MMA_MASK
	.align		4
.L_2459:
        /*0018*/ 	.byte	0x03, 0x50
        /*001a*/ 	.short	0x0000


	//----- nvinfo : EIATTR_MAXREG_COUNT
	.align		4
        /*001c*/ 	.byte	0x03, 0x1b
        /*001e*/ 	.short	0x00ff


	//----- nvinfo : EIATTR_NUM_BARRIERS
	.align		4
        /*0020*/ 	.byte	0x02, 0x4c
        /*0022*/ 	.byte	0x01
	.zero		1


	//----- nvinfo : EIATTR_MERCURY_ISA_VERSION
	.align		4
        /*0024*/ 	.byte	0x03, 0x5f
        /*0026*/ 	.short	0x0101


	//----- nvinfo : EIATTR_INT_WARP_WIDE_INSTR_OFFSETS
	.align		4
        /*0028*/ 	.byte	0x04, 0x31
        /*002a*/ 	.short	(.L_2461 - .L_2460)


	//   ....[0]....
.L_2460:
        /*002c*/ 	.word	0x000053a0


	//----- nvinfo : EIATTR_COOP_GROUP_MASK_REGIDS
	.align		4
.L_2461:
        /*0030*/ 	.byte	0x04, 0x29
        /*0032*/ 	.short	(.L_2463 - .L_2462)


	//   ....[0]....
.L_2462:
        /*0034*/ 	.word	0xffffffff


	//   ....[1]....
        /*0038*/ 	.word	0xffffffff


	//   ....[2]....
        /*003c*/ 	.word	0xffffffff


	//   ....[3]....
        /*0040*/ 	.word	0xffffffff


	//   ....[4]....
        /*0044*/ 	.word	0xffffffff


	//   ....[5]....
        /*0048*/ 	.word	0xffffffff


	//   ....[6]....
        /*004c*/ 	.word	0xffffffff


	//   ....[7]....
        /*0050*/ 	.word	0xffffffff


	//   ....[8]....
        /*0054*/ 	.word	0xffffffff


	//   ....[9]....
        /*0058*/ 	.word	0xffffffff


	//   ....[10]....
        /*005c*/ 	.word	0xffffffff


	//   ....[11]....
        /*0060*/ 	.word	0xffffffff


	//   ....[12]....
        /*0064*/ 	.word	0xffffffff


	//   ....[13]....
        /*0068*/ 	.word	0xffffffff


	//   ....[14]....
        /*006c*/ 	.word	0xffffffff


	//   ....[15]....
        /*0070*/ 	.word	0xffffffff


	//   ....[16]....
        /*0074*/ 	.word	0xffffffff


	//   ....[17]....
        /*0078*/ 	.word	0xffffffff


	//   ....[18]....
        /*007c*/ 	.word	0xffffffff


	//   ....[19]....
        /*0080*/ 	.word	0xffffffff


	//   ....[20]....
        /*0084*/ 	.word	0xffffffff


	//   ....[21]....
        /*0088*/ 	.word	0xffffffff


	//   ....[22]....
        /*008c*/ 	.word	0xffffffff


	//   ....[23]....
        /*0090*/ 	.word	0xffffffff


	//   ....[24]....
        /*0094*/ 	.word	0xffffffff


	//   ....[25]....
        /*0098*/ 	.word	0xffffffff


	//   ....[26]....
        /*009c*/ 	.word	0xffffffff


	//   ....[27]....
        /*00a0*/ 	.word	0xffffffff


	//   ....[28]....
        /*00a4*/ 	.word	0xffffffff


	//   ....[29]....
        /*00a8*/ 	.word	0xffffffff


	//   ....[30]....
        /*00ac*/ 	.word	0xffffffff


	//   ....[31]....
        /*00b0*/ 	.word	0xffffffff


	//   ....[32]....
        /*00b4*/ 	.word	0xffffffff


	//   ....[33]....
        /*00b8*/ 	.word	0xffffffff


	//   ....[34]....
        /*00bc*/ 	.word	0xffffffff


	//   ....[35]....
        /*00c0*/ 	.word	0xffffffff


	//   ....[36]....
        /*00c4*/ 	.word	0xffffffff


	//   ....[37]....
        /*00c8*/ 	.word	0xffffffff


	//   ....[38]....
        /*00cc*/ 	.word	0xffffffff


	//   ....[39]....
        /*00d0*/ 	.word	0xffffffff


	//   ....[40]....
        /*00d4*/ 	.word	0xffffffff


	//   ....[41]....
        /*00d8*/ 	.word	0xffffffff


	//   ....[42]....
        /*00dc*/ 	.word	0xffffffff


	//   ....[43]....
        /*00e0*/ 	.word	0xffffffff


	//   ....[44]....
        /*00e4*/ 	.word	0xffffffff


	//   ....[45]....
        /*00e8*/ 	.word	0xffffffff


	//   ....[46]....
        /*00ec*/ 	.word	0xffffffff


	//   ....[47]....
        /*00f0*/ 	.word	0xffffffff


	//   ....[48]....
        /*00f4*/ 	.word	0xffffffff


	//   ....[49]....
        /*00f8*/ 	.word	0xffffffff


	//   ....[50]....
        /*00fc*/ 	.word	0xffffffff


	//   ....[51]....
        /*0100*/ 	.word	0xffffffff


	//   ....[52]....
        /*0104*/ 	.word	0xffffffff


	//   ....[53]....
        /*0108*/ 	.word	0xffffffff


	//   ....[54]....
        /*010c*/ 	.word	0xffffffff


	//----- nvinfo : EIATTR_COOP_GROUP_INSTR_OFFSETS
	.align		4
.L_2463:
        /*0110*/ 	.byte	0x04, 0x28
        /*0112*/ 	.short	(.L_2465 - .L_2464)


	//   ....[0]....
.L_2464:
        /*0114*/ 	.word	0x000011c0


	//   ....[1]....
        /*0118*/ 	.word	0x00001760


	//   ....[2]....
        /*011c*/ 	.word	0x00001bf0


	//   ....[3]....
        /*0120*/ 	.word	0x00004cc0


	//   ....[4]....
        /*0124*/ 	.word	0x00005990


	//   ....[5]....
        /*0128*/ 	.word	0x000059d0


	//   ....[6]....
        /*012c*/ 	.word	0x00005a10


	//   ....[7]....
        /*0130*/ 	.word	0x00005a90


	//   ....[8]....
        /*0134*/ 	.word	0x00005ae0


	//   ....[9]....
        /*0138*/ 	.word	0x00005b00


	//   ....[10]....
        /*013c*/ 	.word	0x00005b10


	//   ....[11]....
        /*0140*/ 	.word	0x00005b40


	//   ....[12]....
        /*0144*/ 	.word	0x00005b90


	//   ....[13]....
        /*0148*/ 	.word	0x00005bc0


	//   ....[14]....
        /*014c*/ 	.word	0x00005bf0


	//   ....[15]....
        /*0150*/ 	.word	0x00005c00


	//   ....[16]....
        /*0154*/ 	.word	0x00005c40


	//   ....[17]....
        /*0158*/ 	.word	0x00005cb0


	//   ....[18]....
        /*015c*/ 	.word	0x00005ce0


	//   ....[19]....
        /*0160*/ 	.word	0x00005cf0


	//   ....[20]....
        /*0164*/ 	.word	0x00005d70


	//   ....[21]....
        /*0168*/ 	.word	0x00005da0


	//   ....[22]....
        /*016c*/ 	.word	0x00005dc0


	//   ....[23]....
        /*0170*/ 	.word	0x00005dd0


	//   ....[24]....
        /*0174*/ 	.word	0x00005e00


	//   ....[25]....
        /*0178*/ 	.word	0x00005e50


	//   ....[26]....
        /*017c*/ 	.word	0x00005e90


	//   ....[27]....
        /*0180*/ 	.word	0x00005eb0


	//   ....[28]....
        /*0184*/ 	.word	0x00005ed0


	//   ....[29]....
        /*0188*/ 	.word	0x00005ef0


	//   ....[30]....
        /*018c*/ 	.word	0x00005f00


	//   ....[31]....
        /*0190*/ 	.word	0x00005f20


	//   ....[32]....
        /*0194*/ 	.word	0x00007170


	//   ....[33]....
        /*0198*/ 	.word	0x000071b0


	//   ....[34]....
        /*019c*/ 	.word	0x00007340


	//   ....[35]....
        /*01a0*/ 	.word	0x00007380


	//   ....[36]....
        /*01a4*/ 	.word	0x00007430


	//   ....[37]....
        /*01a8*/ 	.word	0x00007470


	//   ....[38]....
        /*01ac*/ 	.word	0x00007600


	//   ....[39]....
        /*01b0*/ 	.word	0x00007640


	//   ....[40]....
        /*01b4*/ 	.word	0x000077e0


	//   ....[41]....
        /*01b8*/ 	.word	0x00007820


	//   ....[42]....
        /*01bc*/ 	.word	0x00007ec0


	//   ....[43]....
        /*01c0*/ 	.word	0x000087e0


	//   ....[44]....
        /*01c4*/ 	.word	0x00009030


	//   ....[45]....
        /*01c8*/ 	.word	0x00009630


	//   ....[46]....
        /*01cc*/ 	.word	0x00009680


	//   ....[47]....
        /*01d0*/ 	.word	0x000096d0


	//   ....[48]....
        /*01d4*/ 	.word	0x00009700


	//   ....[49]....
        /*01d8*/ 	.word	0x00009720


	//   ....[50]....
        /*01dc*/ 	.word	0x00009840


	//   ....[51]....
        /*01e0*/ 	.word	0x00009880


	//   ....[52]....
        /*01e4*/ 	.word	0x000098d0


	//   ....[53]....
        /*01e8*/ 	.word	0x00009900


	//   ....[54]....
        /*01ec*/ 	.word	0x00009920


	//----- nvinfo : EIATTR_VRC_CTA_INIT_COUNT
	.align		4
.L_2465:
        /*01f0*/ 	.byte	0x02, 0x4a
	.zero		1
	.zero		1


	//----- nvinfo : EIATTR_EXIT_INSTR_OFFSETS
	.align		4
        /*01f4*/ 	.byte	0x04, 0x1c
        /*01f6*/ 	.short	(.L_2467 - .L_2466)


	//   ....[0]....
.L_2466:
        /*01f8*/ 	.word	0x000099e0


	//   ....[1]....
        /*01fc*/ 	.word	0x00009ca0


	//----- nvinfo : EIATTR_MAX_THREADS
	.align		4
.L_2467:
        /*0200*/ 	.byte	0x04, 0x05
        /*0202*/ 	.short	(.L_2469 - .L_2468)
.L_2468:
        /*0204*/ 	.word	0x00000020
        /*0208*/ 	.word	0x00000001
        /*020c*/ 	.word	0x00000001


	//----- nvinfo : EIATTR_CRS_STACK_SIZE
	.align		4
.L_2469:
        /*0210*/ 	.byte	0x04, 0x1e
        /*0212*/ 	.short	(.L_2471 - .L_2470)
.L_2470:
        /*0214*/ 	.word	0x00000000


	//----- nvinfo : EIATTR_CBANK_PARAM_SIZE
	.align		4
.L_2471:
        /*0218*/ 	.byte	0x03, 0x19
        /*021a*/ 	.short	0x01f0


	//----- nvinfo : EIATTR_PARAM_CBANK
	.align		4
        /*021c*/ 	.byte	0x04, 0x0a
        /*021e*/ 	.short	(.L_2473 - .L_2472)
	.align		4
.L_2472:
        /*0220*/ 	.word	index@(.nv.constant0._Z25selective_scan_bwd_kernelI32Selective_Scan_bwd_kernel_traitsILi32ELi16ELb0ELb1ELb0ELb1ELb0EN3c104HalfEfEEv12SSMParamsBwd)
        /*0224*/ 	.short	0x0380
        /*0226*/ 	.short	0x01f0


	//----- nvinfo : EIATTR_SW_WAR
	.align		4
.L_2473:
        /*0228*/ 	.byte	0x04, 0x36
        /*022a*/ 	.short	(.L_2475 - .L_2474)
.L_2474:
        /*022c*/ 	.word	0x00000008
.L_2475:


//--------------------- .nv.info._Z25selective_scan_bwd_kernelI32Selective_Scan_bwd_kernel_traitsILi32ELi16ELb0ELb1ELb0ELb1ELb1EN3c104HalfEfEEv12SSMParamsBwd --------------------------
	.section	.nv.info._Z25selective_scan_bwd_kernelI32Selective_Scan_bwd_kernel_traitsILi32ELi16ELb0ELb1ELb0ELb1ELb1EN3c104HalfEfEEv12SSMParamsBwd,"",@"SHT_CUDA_INFO"
	.sectionflags	@""
	.align	4


	//----- nvinfo : EIATTR_CUDA_API_VERSION
	.align		4
        /*0000*/ 	.byte	0x04, 0x37
        /*0002*/ 	.short	(.L_2477 - .L_2476)
.L_2476:
        /*0004*/ 	.word	0x00000082


	//----- nvinfo : EIATTR_KPARAM_INFO
	.align		4
.L_2477:
        /*0008*/ 	.byte	0x04, 0x17
        /*000a*/ 	.short	(.L_2479 - .L_2478)
.L_2478:
        /*000c*/ 	.word	0x00000000
        /*0010*/ 	.short	0x0000
        /*0012*/ 	.short	0x0000
        /*0014*/ 	.byte	0x00, 0xf0, 0xc1, 0x07


	//----- nvinfo : EIATTR_SPARSE_MMA_MASK
	.align		4
.L_2479:
        /*0018*/ 	.byte	0x03, 0x50
        /*001a*/ 	.short	0x0000


	//----- nvinfo : EIATTR_MAXREG_COUNT
	.align		4
        /*001c*/ 	.byte	0x03, 0x1b
        /*001e*/ 	.short	0x00ff


	//----- nvinfo : EIATTR_NUM_BARRIERS
	.align		4
        /*0020*/ 	.byte	0x02, 0x4c
        /*0022*/ 	.byte	0x01
	.zero		1


	//----- nvinfo : EIATTR_MERCURY_ISA_VERSION
	.align		4
        /*0024*/ 	.byte	0x03, 0x5f
        /*0026*/ 	.short	0x0101


	//----- nvinfo : EIATTR_INT_WARP_WIDE_INSTR_OFFSETS
	.align		4
        /*0028*/ 	.byte	0x04, 0x31
        /*002a*/ 	.short	(.L_2481 - .L_2480)


	//   ....[0]....
.L_2480:
        /*002c*/ 	.word	0x00007e00


	//----- nvinfo : EIATTR_COOP_GROUP_MASK_REGIDS
	.align		4
.L_2481:
        /*0030*/ 	.byte	0x04, 0x29
        /*0032*/ 	.short	(.L_2483 - .L_2482)


	//   ....[0]....
.L_2482:
        /*0034*/ 	.word	0xffffffff


	//   ....[1]....
        /*0038*/ 	.word	0xffffffff


	//   ....[2]....
        /*003c*/ 	.word	0xffffffff


	//   ....[3]....
        /*0040*/ 	.word	0xffffffff


	//   ....[4]....
        /*0044*/ 	.word	0xffffffff


	//   ....[5]....
        /*0048*/ 	.word	0xffffffff


	//   ....[6]....
        /*004c*/ 	.word	0xffffffff


	//   ....[7]....
        /*0050*/ 	.word	0xffffffff


	//   ....[8]....
        /*0054*/ 	.word	0xffffffff


	//   ....[9]....
        /*0058*/ 	.word	0xffffffff


	//   ....[10]....
        /*005c*/ 	.word	0xffffffff


	//   ....[11]....
        /*0060*/ 	.word	0xffffffff


	//   ....[12]....
        /*0064*/ 	.word	0xffffffff


	//   ....[13]....
        /*0068*/ 	.word	0xffffffff


	//   ....[14]....
        /*006c*/ 	.word	0xffffffff


	//   ....[15]....
        /*0070*/ 	.word	0xffffffff


	//   ....[16]....
        /*0074*/ 	.word	0xffffffff


	//   ....[17]....
        /*0078*/ 	.word	0xffffffff


	//   ....[18]....
        /*007c*/ 	.word	0xffffffff


	//   ....[19]....
        /*0080*/ 	.word	0xffffffff


	//   ....[20]....
        /*0084*/ 	.word	0xffffffff


	//   ....[21]....
        /*0088*/ 	.word	0xffffffff


	//   ....[22]....
        /*008c*/ 	.word	0xffffffff


	//   ....[23]....
        /*0090*/ 	.word	0xffffffff


	//   ....[24]....
        /*0094*/ 	.word	0xffffffff


	//   ....[25]....
        /*0098*/ 	.word	0xffffffff


	//   ....[26]....
        /*009c*/ 	.word	0xffffffff


	//   ....[27]....
        /*00a0*/ 	.word	0xffffffff


	//   ....[28]....
        /*00a4*/ 	.word	0xffffffff


	//   ....[29]....
        /*00a8*/ 	.word	0xffffffff


	//   ....[30]....
        /*00ac*/ 	.word	0xffffffff


	//   ....[31]....
        /*00b0*/ 	.word	0xffffffff


	//   ....[32]....
        /*00b4*/ 	.word	0xffffffff


	//   ....[33]....
        /*00b8*/ 	.word	0xffffffff


	//   ....[34]....
        /*00bc*/ 	.word	0xffffffff


	//   ....[35]....
        /*00c0*/ 	.word	0xffffffff


	//   ....[36]....
        /*00c4*/ 	.word	0xffffffff


	//   ....[37]....
        /*00c8*/ 	.word	0xffffffff


	//   ....[38]....
        /*00cc*/ 	.word	0xffffffff


	//   ....[39]....
        /*00d0*/ 	.word	0xffffffff


	//   ....[40]....
        /*00d4*/ 	.word	0xffffffff


	//   ....[41]....
        /*00d8*/ 	.word	0xffffffff


	//   ....[42]....
        /*00dc*/ 	.word	0xffffffff


	//   ....[43]....
        /*00e0*/ 	.word	0xffffffff


	//   ....[44]....
        /*00e4*/ 	.word	0xffffffff


	//   ....[45]....
        /*00e8*/ 	.word	0xffffffff


	//   ....[46]....
        /*00ec*/ 	.word	0xffffffff


	//   ....[47]....
        /*00f0*/ 	.word	0xffffffff


	//   ....[48]....
        /*00f4*/ 	.word	0xffffffff


	//   ....[49]....
        /*00f8*/ 	.word	0xffffffff


	//   ....[50]....
        /*00fc*/ 	.word	0xffffffff


	//   ....[51]....
        /*0100*/ 	.word	0xffffffff


	//   ....[52]....
        /*0104*/ 	.word	0xffffffff


	//   ....[53]....
        /*0108*/ 	.word	0xffffffff


	//   ....[54]....
        /*010c*/ 	.word	0xffffffff


	//   ....[55]....
        /*0110*/ 	.word	0xffffffff


	//   ....[56]....
        /*0114*/ 	.word	0xffffffff


	//   ....[57]....
        /*0118*/ 	.word	0xffffffff


	//   ....[58]....
        /*011c*/ 	.word	0xffffffff


	//----- nvinfo : EIATTR_COOP_GROUP_INSTR_OFFSETS
	.align		4
.L_2483:
        /*0120*/ 	.byte	0x04, 0x28
        /*0122*/ 	.short	(.L_2485 - .L_2484)


	//   ....[0]....
.L_2484:
        /*0124*/ 	.word	0x00001310


	//   ....[1]....
        /*0128*/ 	.word	0x00001910


	//   ....[2]....
        /*012c*/ 	.word	0x00001fa0


	//   ....[3]....
        /*0130*/ 	.word	0x00004ac0


	//   ....[4]....
        /*0134*/ 	.word	0x00005180


	//   ....[5]....
        /*0138*/ 	.word	0x00005e30


	//   ....[6]....
        /*013c*/ 	.word	0x00006810


	//   ....[7]....
        /*0140*/ 	.word	0x00007710


	//   ....[8]....
        /*0144*/ 	.word	0x00008030


	//   ....[9]....
        /*0148*/ 	.word	0x00008040


	//   ....[10]....
        /*014c*/ 	.word	0x000080a0


	//   ....[11]....
        /*0150*/ 	.word	0x000080b0


	//   ....[12]....
        /*0154*/ 	.word	0x000083b0


	//   ....[13]....
        /*0158*/ 	.word	0x00008400


	//   ....[14]....
        /*015c*/ 	.word	0x000084c0


	//   ....[15]....
        /*0160*/ 	.word	0x00008550


	//   ....[16]....
        /*0164*/ 	.word	0x00008570


	//   ....[17]....
        /*0168*/ 	.word	0x000085c0


	//   ....[18]....
        /*016c*/ 	.word	0x00008600


	//   ....[19]....
        /*0170*/ 	.word	0x00008680


	//   ....[20]....
        /*0174*/ 	.word	0x00008690


	//   ....[21]....
        /*0178*/ 	.word	0x000086a0


	//   ....[22]....
        /*017c*/ 	.word	0x000086f0


	//   ....[23]....
        /*0180*/ 	.word	0x00008740


	//   ....[24]....
        /*0184*/ 	.word	0x00008750


	//   ....[25]....
        /*0188*/ 	.word	0x00008760


	//   ....[26]....
        /*018c*/ 	.word	0x00008770


	//   ....[27]....
        /*0190*/ 	.word	0x000087c0


	//   ....[28]....
        /*0194*/ 	.word	0x00008800


	//   ....[29]....
        /*0198*/ 	.word	0x00008890


	//   ....[30]....
        /*019c*/ 	.word	0x000088d0


	//   ....[31]....
        /*01a0*/ 	.word	0x00008900


	//   ....[32]....
        /*01a4*/ 	.word	0x00008930


	//   ....[33]....
        /*01a8*/ 	.word	0x000089d0


	//   ....[34]....
        /*01ac*/ 	.word	0x00008a00


	//   ....[35]....
        /*01b0*/ 	.word	0x00008a10


	//   ....[36]....
        /*01b4*/ 	.word	0x00009ba0


	//   ....[37]....
        /*01b8*/ 	.word	0x00009be0


	//   ....[38]....
        /*01bc*/ 	.word	0x00009d70


	//   ....[39]....
        /*01c0*/ 	.word	0x00009db0


	//   ....[40]....
        /*01c4*/ 	.word	0x00009f40


	//   ....[41]....
        /*01c8*/ 	.word	0x00009f80


	//   ....[42]....
        /*01cc*/ 	.word	0x0000a110


	//   ....[43]....
        /*01d0*/ 	.word	0x0000a150


	//   ....[44]....
        /*01d4*/ 	.word	0x0000a2d0


	//   ....[45]....
        /*01d8*/ 	.word	0x0000a300


	//   ....[46]....
        /*01dc*/ 	.word	0x0000a8d0


	//   ....[47]....
        /*01e0*/ 	.word	0x0000b1f0


	//   ....[48]....
        /*01e4*/ 	.word	0x0000ba30


	//   ....[49]....
        /*01e8*/ 	.word	0x0000c030


	//   ....[50]....
        /*01ec*/ 	.word	0x0000c080


	//   ....[51]....
        /*01f0*/ 	.word	0x0000c0d0


	//   ....[52]....
        /*01f4*/ 	.word	0x0000c100


	//   ....[53]....
        /*01f8*/ 	.word	0x0000c120


	//   ....[54]....
        /*01fc*/ 	.word	0x0000c240


	//   ....[55]....
        /*0200*/ 	.word	0x0000c280


	//   ....[56]....
        /*0204*/ 	.word	0x0000c2d0


	//   ....[57]....
        /*0208*/ 	.word	0x0000c300


	//   ....[58]....
        /*020c*/ 	.word	0x0000c320


	//----- nvinfo : EIATTR_VRC_CTA_INIT_COUNT
	.align		4
.L_2485:
        /*0210*/ 	.byte	0x02, 0x4a
	.zero		1
	.zero		1


	//----- nvinfo : EIATTR_EXIT_INSTR_OFFSETS
	.align		4
        /*0214*/ 	.byte	0x04, 0x1c
        /*0216*/ 	.short	(.L_2487 - .L_2486)


	//   ....[0]....
.L_2486:
        /*0218*/ 	.word	0x0000c3e0


	//   ....[1]....
        /*021c*/ 	.word	0x0000c6a0


	//----- nvinfo : EIATTR_MAX_THREADS
	.align		4
.L_2487:
        /*0220*/ 	.byte	0x04, 0x05
        /*0222*/ 	.short	(.L_2489 - .L_2488)
.L_2488:
        /*0224*/ 	.word	0x00000020
        /*0228*/ 	.word	0x00000001
        /*022c*/ 	.word	0x00000001


	//----- nvinfo : EIATTR_CRS_STACK_SIZE
	.align		4
.L_2489:
        /*0230*/ 	.byte	0x04, 0x1e
        /*0232*/ 	.short	(.L_2491 - .L_2490)
.L_2490:
        /*0234*/ 	.word	0x00000000


	//----- nvinfo : EIATTR_CBANK_PARAM_SIZE
	.align		4
.L_2491:
        /*0238*/ 	.byte	0x03, 0x19
        /*023a*/ 	.short	0x01f0


	//----- nvinfo : EIATTR_PARAM_CBANK
	.align		4
        /*023c*/ 	.byte	0x04, 0x0a
        /*023e*/ 	.short	(.L_2493 - .L_2492)
	.align		4
.L_2492:
        /*0240*/ 	.word	index@(.nv.constant0._Z25selective_scan_bwd_kernelI32Selective_Scan_bwd_kernel_traitsILi32ELi16ELb0ELb1ELb0ELb1ELb1EN3c104HalfEfEEv12SSMParamsBwd)
        /*0244*/ 	.short	0x0380
        /*0246*/ 	.short	0x01f0


	//----- nvinfo : EIATTR_SW_WAR
	.align		4
.L_2493:
        /*0248*/ 	.byte	0x04, 0x36
        /*024a*/ 	.short	(.L_2495 - .L_2494)
.L_2494:
        /*024c*/ 	.word	0x00000008
.L_2495:


//--------------------- .nv.info._Z25selective_scan_bwd_kernelI32Selective_Scan_bwd_kernel_traitsILi32ELi16ELb0ELb1ELb1ELb0ELb0EN3c104HalfEfEEv12SSMParamsBwd --------------------------
	.section	.nv.info._Z25selective_scan_bwd_kernelI32Selective_Scan_bwd_kernel_traitsILi32ELi16ELb0ELb1ELb1ELb0ELb0EN3c104HalfEfEEv12SSMParamsBwd,"",@"SHT_CUDA_INFO"
	.sectionflags	@""
	.align	4


	//----- nvinfo : EIATTR_CUDA_API_VERSION
	.align		4
        /*0000*/ 	.byte	0x04, 0x37
        /*0002*/ 	.short	(.L_2497 - .L_2496)
.L_2496:
        /*0004*/ 	.word	0x00000082


	//----- nvinfo : EIATTR_KPARAM_INFO
	.align		4
.L_2497:
        /*0008*/ 	.byte	0x04, 0x17
        /*000a*/ 	.short	(.L_2499 - .L_2498)
.L_2498:
        /*000c*/ 	.word	0x00000000
        /*0010*/ 	.short	0x0000
        /*0012*/ 	.short	0x0000
        /*0014*/ 	.byte	0x00, 0xf0, 0xc1, 0x07


	//----- nvinfo : EIATTR_SPARSE_MMA_MASK
	.align		4
.L_2499:
        /*0018*/ 	.byte	0x03, 0x50
        /*001a*/ 	.short	0x0000


	//----- nvinfo : EIATTR_MAXREG_COUNT
	.align		4
        /*001c*/ 	.byte	0x03, 0x1b
        /*001e*/ 	.short	0x00ff


	//----- nvinfo : EIATTR_NUM_BARRIERS
	.align		4
        /*0020*/ 	.byte	0x02, 0x4c
        /*0022*/ 	.byte	0x01
	.zero		1


	//----- nvinfo : EIATTR_MERCURY_ISA_VERSION
	.align		4
        /*0024*/ 	.byte	0x03, 0x5f
        /*0026*/ 	.short	0x0101


	//----- nvinfo : EIATTR_INT_WARP_WIDE_INSTR_OFFSETS
	.align		4
        /*0028*/ 	.byte	0x04, 0x31
        /*002a*/ 	.short	(.L_2501 - .L_2500)


	//   ....[0]....
.L_2500:
        /*002c*/ 	.word	0x00003af0


	//----- nvinfo : EIATTR_COOP_GROUP_MASK_REGIDS
	.align		4
.L_2501:
        /*0030*/ 	.byte	0x04, 0x29
        /*0032*/ 	.short	(.L_2503 - .L_2502)


	//   ....[0]....
.L_2502:
        /*0034*/ 	.word	0xffffffff


	//   ....[1]....
        /*0038*/ 	.word	0xffffffff


	//   ....[2]....
        /*003c*/ 	.word	0xffffffff


	//   ....[3]....
        /*0040*/ 	.word	0xffffffff


	//   ....[4]....
        /*0044*/ 	.word	0xffffffff


	//   ....[5]....
        /*0048*/ 	.word	0xffffffff


	//   ....[6]....
        /*004c*/ 	.word	0xffffffff


	//   ....[7]....
        /*0050*/ 	.word	0xffffffff


	//   ....[8]....
        /*0054*/ 	.word	0xffffffff


	//   ....[9]....
        /*0058*/ 	.word	0xffffffff


	//   ....[10]....
        /*005c*/ 	.word	0xffffffff


	//   ....[11]....
        /*0060*/ 	.word	0xffffffff


	//   ....[12]....
        /*0064*/ 	.word	0xffffffff


	//   ....[13]....
        /*0068*/ 	.word	0xffffffff


	//   ....[14]....
        /*006c*/ 	.word	0xffffffff


	//   ....[15]....
        /*0070*/ 	.word	0xffffffff


	//   ....[16]....
        /*0074*/ 	.word	0xffffffff


	//   ....[17]....
        /*0078*/ 	.word	0xffffffff


	//   ....[18]....
        /*007c*/ 	.word	0xffffffff


	//   ....[19]....
        /*0080*/ 	.word	0xffffffff


	//   ....[20]....
        /*0084*/ 	.word	0xffffffff


	//   ....[21]....
        /*0088*/ 	.word	0xffffffff


	//   ....[22]....
        /*008c*/ 	.word	0xffffffff


	//   ....[23]....
        /*0090*/ 	.word	0xffffffff


	//   ....[24]....
        /*0094*/ 	.word	0xffffffff


	//   ....[25]....
        /*0098*/ 	.word	0xffffffff


	//   ....[26]....
        /*009c*/ 	.word	0xffffffff


	//   ....[27]....
        /*00a0*/ 	.word	0xffffffff


	//   ....[28]....
        /*00a4*/ 	.word	0xffffffff


	//   ....[29]....
        /*00a8*/ 	.word	0xffffffff


	//   ....[30]....
        /*00ac*/ 	.word	0xffffffff


	//   ....[31]....
        /*00b0*/ 	.word	0xffffffff


	//   ....[32]....
        /*00b4*/ 	.word	0xffffffff


	//   ....[33]....
        /*00b8*/ 	.word	0xffffffff


	//   ....[34]....
        /*00bc*/ 	.word	0xffffffff


	//   ....[35]....
        /*00c0*/ 	.word	0xffffffff


	//   ....[36]....
        /*00c4*/ 	.word	0xffffffff


	//   ....[37]....
        /*00c8*/ 	.word	0xffffffff


	//   ....[38]....
        /*00cc*/ 	.word	0xffffffff


	//   ....[39]....
        /*00d0*/ 	.word	0xffffffff


	//   ....[40]....
        /*00d4*/ 	.word	0xffffffff


	//   ....[41]....
        /*00d8*/ 	.word	0xffffffff


	//   ....[42]....
        /*00dc*/ 	.word	0xffffffff


	//   ....[43]....
        /*00e0*/ 	.word	0xffffffff


	//   ....[44]....
        /*00e4*/ 	.word	0xffffffff


	//   ....[45]....
        /*00e8*/ 	.word	0xffffffff


	//   ....[46]....
        /*00ec*/ 	.word	0xffffffff


	//   ....[47]....
        /*00f0*/ 	.word	0xffffffff


	//   ....[48]....
        /*00f4*/ 	.word	0xffffffff


	//   ....[49]....
        /*00f8*/ 	.word	0xffffffff


	//----- nvinfo : EIATTR_COOP_GROUP_INSTR_OFFSETS
	.align		4
.L_2503:
        /*00fc*/ 	.byte	0x04, 0x28
        /*00fe*/ 	.short	(.L_2505 - .L_2504)


	//   ....[0]....
.L_2504:
        /*0100*/ 	.word	0x00001350


	//   ....[1]....
        /*0104*/ 	.word	0x000017f0


	//   ....[2]....
        /*0108*/ 	.word	0x00001da0


	//   ....[3]....
        /*010c*/ 	.word	0x00002d10


	//   ....[4]....
        /*0110*/ 	.word	0x000034a0


	//   ....[5]....
        /*0114*/ 	.word	0x00003d20


	//   ....[6]....
        /*0118*/ 	.word	0x00003d30


	//   ....[7]....
        /*011c*/ 	.word	0x00003de0


	//   ....[8]....
        /*0120*/ 	.word	0x00003e10


	//   ....[9]....
        /*0124*/ 	.word	0x00004120


	//   ....[10]....
        /*0128*/ 	.word	0x00004160


	//   ....[11]....
        /*012c*/ 	.word	0x000041b0


	//   ....[12]....
        /*0130*/ 	.word	0x00004260


	//   ....[13]....
        /*0134*/ 	.word	0x00004280


	//   ....[14]....
        /*0138*/ 	.word	0x000042a0


	//   ....[15]....
        /*013c*/ 	.word	0x000042e0


	//   ....[16]....
        /*0140*/ 	.word	0x00004370


	//   ....[17]....
        /*0144*/ 	.word	0x00004390


	//   ....[18]....
        /*0148*/ 	.word	0x000043b0


	//   ....[19]....
        /*014c*/ 	.word	0x000043e0


	//   ....[20]....
        /*0150*/ 	.word	0x00004410


	//   ....[21]....
        /*0154*/ 	.word	0x00004440


	//   ....[22]....
        /*0158*/ 	.word	0x00004460


	//   ....[23]....
        /*015c*/ 	.word	0x00004480


	//   ....[24]....
        /*0160*/ 	.word	0x000044b0


	//   ....[25]....
        /*0164*/ 	.word	0x000044d0


	//   ....[26]....
        /*0168*/ 	.word	0x00004570


	//   ....[27]....
        /*016c*/ 	.word	0x00004590


	//   ....[28]....
        /*0170*/ 	.word	0x00004640


	//   ....[29]....
        /*0174*/ 	.word	0x00004650


	//   ....[30]....
        /*0178*/ 	.word	0x00004660


	//   ....[31]....
        /*017c*/ 	.word	0x00004690


	//   ....[32]....
        /*0180*/ 	.word	0x000046a0


	//   ....[33]....
        /*0184*/ 	.word	0x00005c40


	//   ....[34]....
        /*0188*/ 	.word	0x00005e10


	//   ....[35]....
        /*018c*/ 	.word	0x00005fe0


	//   ....[36]....
        /*0190*/ 	.word	0x000061b0


	//   ....[37]....
        /*0194*/ 	.word	0x000062e0


	//   ....[38]....
        /*0198*/ 	.word	0x00006730


	//   ....[39]....
        /*019c*/ 	.word	0x00006e90


	//   ....[40]....
        /*01a0*/ 	.word	0x000072d0


	//   ....[41]....
        /*01a4*/ 	.word	0x00007320


	//   ....[42]....
        /*01a8*/ 	.word	0x00007370


	//   ....[43]....
        /*01ac*/ 	.word	0x000073a0


	//   ....[44]....
        /*01b0*/ 	.word	0x000073c0


	//   ....[45]....
        /*01b4*/ 	.word	0x000074e0


	//   ....[46]....
        /*01b8*/ 	.word	0x00007520


	//   ....[47]....
        /*01bc*/ 	.word	0x00007570


	//   ....[48]....
        /*01c0*/ 	.word	0x000075a0


	//   ....[49]....
        /*01c4*/ 	.word	0x000075c0


	//----- nvinfo : EIATTR_VRC_CTA_INIT_COUNT
	.align		4
.L_2505:
        /*01c8*/ 	.byte	0x02, 0x4a
	.zero		1
	.zero		1


	//----- nvinfo : EIATTR_EXIT_INSTR_OFFSETS
	.align		4
        /*01cc*/ 	.byte	0x04, 0x1c
        /*01ce*/ 	.short	(.L_2507 - .L_2506)


	//   ....[0]....
.L_2506:
        /*01d0*/ 	.word	0x00007680


	//   ....[1]....
        /*01d4*/ 	.word	0x00007820


	//----- nvinfo : EIATTR_MAX_THREADS
	.align		4
.L_2507:
        /*01d8*/ 	.byte	0x04, 0x05
        /*01da*/ 	.short	(.L_2509 - .L_2508)
.L_2508:
        /*01dc*/ 	.word	0x00000020
        /*01e0*/ 	.word	0x00000001
        /*01e4*/ 	.word	0x00000001


	//----- nvinfo : EIATTR_CRS_STACK_SIZE
	.align		4
.L_2509:
        /*01e8*/ 	.byte	0x04, 0x1e
        /*01ea*/ 	.short	(.L_2511 - .L_2510)
.L_2510:
        /*01ec*/ 	.word	0x00000000


	//----- nvinfo : EIATTR_CBANK_PARAM_SIZE
	.align		4
.L_2511:
        /*01f0*/ 	.byte	0x03, 0x19
        /*01f2*/ 	.short	0x01f0


	//----- nvinfo : EIATTR_PARAM_CBANK
	.align		4
        /*01f4*/ 	.byte	0x04, 0x0a
        /*01f6*/ 	.short	(.L_2513 - .L_2512)
	.align		4
.L_2512:
        /*01f8*/ 	.word	index@(.nv.constant0._Z25selective_scan_bwd_kernelI32Selective_Scan_bwd_kernel_traitsILi32ELi16ELb0ELb1ELb1ELb0ELb0EN3c104HalfEfEEv12SSMParamsBwd)
        /*01fc*/ 	.short	0x0380
        /*01fe*/ 	.short	0x01f0


	//----- nvinfo : EIATTR_SW_WAR
	.align		4
.L_2513:
        /*0200*/ 	.byte	0x04, 0x36
        /*0202*/ 	.short	(.L_2515 - .L_2514)
.L_2514:
        /*0204*/ 	.word	0x00000008
.L_2515:


//--------------------- .nv.info._Z25selective_scan_bwd_kernelI32Selective_Scan_bwd_kernel_traitsILi32ELi16ELb0ELb1ELb1ELb0ELb1EN3c104HalfEfEEv12SSMParamsBwd --------------------------
	.section	.nv.info._Z25selective_scan_bwd_kernelI32Selective_Scan_bwd_kernel_traitsILi32ELi16ELb0ELb1ELb1ELb0ELb1EN3c104HalfEfEEv12SSMParamsBwd,"",@"SHT_CUDA_INFO"
	.sectionflags	@""
	.align	4


	//----- nvinfo : EIATTR_CUDA_API_VERSION
	.align		4
        /*0000*/ 	.byte	0x04, 0x37
        /*0002*/ 	.short	(.L_2517 - .L_2516)
.L_2516:
        /*0004*/ 	.word	0x00000082


	//----- nvinfo : EIATTR_KPARAM_INFO
	.align		4
.L_2517:
        /*0008*/ 	.byte	0x04, 0x17
        /*000a*/ 	.short	(.L_2519 - .L_2518)
.L_2518:
        /*000c*/ 	.word	0x00000000
        /*0010*/ 	.short	0x0000
        /*0012*/ 	.short	0x0000
        /*0014*/ 	.byte	0x00, 0xf0, 0xc1, 0x07


	//----- nvinfo : EIATTR_SPARSE_MMA_MASK
	.align		4
.L_2519:
        /*0018*/ 	.byte	0x03, 0x50
        /*001a*/ 	.short	0x0000


	//----- nvinfo : EIATTR_MAXREG_COUNT
	.align		4
        /*001c*/ 	.byte	0x03, 0x1b
        /*001e*/ 	.short	0x00ff


	//----- nvinfo : EIATTR_NUM_BARRIERS
	.align		4
        /*0020*/ 	.byte	0x02, 0x4c
        /*0022*/ 	.byte	0x01
	.zero		1


	//----- nvinfo : EIATTR_MERCURY_ISA_VERSION
	.align		4
        /*0024*/ 	.byte	0x03, 0x5f
        /*0026*/ 	.short	0x0101


	//----- nvinfo : EIATTR_INT_WARP_WIDE_INSTR_OFFSETS
	.align		4
        /*0028*/ 	.byte	0x04, 0x31
        /*002a*/ 	.short	(.L_2521 - .L_2520)


	//   ....[0]....
.L_2520:
        /*002c*/ 	.word	0x000060f0


	//----- nvinfo : EIATTR_COOP_GROUP_MASK_REGIDS
	.align		4
.L_2521:
        /*0030*/ 	.byte	0x04, 0x29
        /*0032*/ 	.short	(.L_2523 - .L_2522)


	//   ....[0]....
.L_2522:
        /*0034*/ 	.word	0xffffffff


	//   ....[1]....
        /*0038*/ 	.word	0xffffffff


	//   ....[2]....
        /*003c*/ 	.word	0xffffffff


	//   ....[3]....
        /*0040*/ 	.word	0xffffffff


	//   ....[4]....
        /*0044*/ 	.word	0xffffffff


	//   ....[5]....
        /*0048*/ 	.word	0xffffffff


	//   ....[6]....
        /*004c*/ 	.word	0xffffffff


	//   ....[7]....
        /*0050*/ 	.word	0xffffffff


	//   ....[8]....
        /*0054*/ 	.word	0xffffffff


	//   ....[9]....
        /*0058*/ 	.word	0xffffffff


	//   ....[10]....
        /*005c*/ 	.word	0xffffffff


	//   ....[11]....
        /*0060*/ 	.word	0xffffffff


	//   ....[12]....
        /*0064*/ 	.word	0xffffffff


	//   ....[13]....
        /*0068*/ 	.word	0xffffffff


	//   ....[14]....
        /*006c*/ 	.word	0xffffffff


	//   ....[15]....
        /*0070*/ 	.word	0xffffffff


	//   ....[16]....
        /*0074*/ 	.word	0xffffffff


	//   ....[17]....
        /*0078*/ 	.word	0xffffffff


	//   ....[18]....
        /*007c*/ 	.word	0xffffffff


	//   ....[19]....
        /*0080*/ 	.word	0xffffffff


	//   ....[20]....
        /*0084*/ 	.word	0xffffffff


	//   ....[21]....
        /*0088*/ 	.word	0xffffffff


	//   ....[22]....
        /*008c*/ 	.word	0xffffffff


	//   ....[23]....
        /*0090*/ 	.word	0xffffffff


	//   ....[24]....
        /*0094*/ 	.word	0xffffffff


	//   ....[25]....
        /*0098*/ 	.word	0xffffffff


	//   ....[26]....
        /*009c*/ 	.word	0xffffffff


	//   ....[27]....
        /*00a0*/ 	.word	0xffffffff


	//   ....[28]....
        /*00a4*/ 	.word	0xffffffff


	//   ....[29]....
        /*00a8*/ 	.word	0xffffffff


	//   ....[30]....
        /*00ac*/ 	.word	0xffffffff


	//   ....[31]....
        /*00b0*/ 	.word	0xffffffff


	//   ....[32]....
        /*00b4*/ 	.word	0xffffffff


	//   ....[33]....
        /*00b8*/ 	.word	0xffffffff


	//   ....[34]....
        /*00bc*/ 	.word	0xffffffff


	//   ....[35]....
        /*00c0*/ 	.word	0xffffffff


	//   ....[36]....
        /*00c4*/ 	.word	0xffffffff


	//   ....[37]....
        /*00c8*/ 	.word	0xffffffff


	//   ....[38]....
        /*00cc*/ 	.word	0xffffffff


	//   ....[39]....
        /*00d0*/ 	.word	0xffffffff


	//   ....[40]....
        /*00d4*/ 	.word	0xffffffff


	//   ....[41]....
        /*00d8*/ 	.word	0xffffffff


	//   ....[42]....
        /*00dc*/ 	.word	0xffffffff


	//   ....[43]....
        /*00e0*/ 	.word	0xffffffff


	//   ....[44]....
        /*00e4*/ 	.word	0xffffffff


	//   ....[45]....
        /*00e8*/ 	.word	0xffffffff


	//   ....[46]....
        /*00ec*/ 	.word	0xffffffff


	//   ....[47]....
        /*00f0*/ 	.word	0xffffffff


	//   ....[48]....
        /*00f4*/ 	.word	0xffffffff


	//   ....[49]....
        /*00f8*/ 	.word	0xffffffff


	//   ....[50]....
        /*00fc*/ 	.word	0xffffffff


	//   ....[51]....
        /*0100*/ 	.word	0xffffffff


	//   ....[52]....
        /*0104*/ 	.word	0xffffffff


	//   ....[53]....
        /*0108*/ 	.word	0xffffffff


	//----- nvinfo : EIATTR_COOP_GROUP_INSTR_OFFSETS
	.align		4
.L_2523:
        /*010c*/ 	.byte	0x04, 0x28
        /*010e*/ 	.short	(.L_2525 - .L_2524)


	//   ....[0]....
.L_2524:
        /*0110*/ 	.word	0x000014a0


	//   ....[1]....
        /*0114*/ 	.word	0x00001980


	//   ....[2]....
        /*0118*/ 	.word	0x00001f00


	//   ....[3]....
        /*011c*/ 	.word	0x00002420


	//   ....[4]....
        /*0120*/ 	.word	0x00002b60


	//   ....[5]....
        /*0124*/ 	.word	0x00003770


	//   ....[6]....
        /*0128*/ 	.word	0x00004100


	//   ....[7]....
        /*012c*/ 	.word	0x00005350


	//   ....[8]....
        /*0130*/ 	.word	0x00005cc0


	//   ....[9]....
        /*0134*/ 	.word	0x00006320


	//   ....[10]....
        /*0138*/ 	.word	0x00006330


	//   ....[11]....
        /*013c*/ 	.word	0x000063a0


	//   ....[12]....
        /*0140*/ 	.word	0x000063c0


	//   ....[13]....
        /*0144*/ 	.word	0x000066e0


	//   ....[14]....
        /*0148*/ 	.word	0x00006730


	//   ....[15]....
        /*014c*/ 	.word	0x000067b0


	//   ....[16]....
        /*0150*/ 	.word	0x00006850


	//   ....[17]....
        /*0154*/ 	.word	0x00006870


	//   ....[18]....
        /*0158*/ 	.word	0x000068a0


	//   ....[19]....
        /*015c*/ 	.word	0x000068e0


	//   ....[20]....
        /*0160*/ 	.word	0x00006970


	//   ....[21]....
        /*0164*/ 	.word	0x00006980


	//   ....[22]....
        /*0168*/ 	.word	0x000069b0


	//   ....[23]....
        /*016c*/ 	.word	0x000069e0


	//   ....[24]....
        /*0170*/ 	.word	0x00006a20


	//   ....[25]....
        /*0174*/ 	.word	0x00006a40


	//   ....[26]....
        /*0178*/ 	.word	0x00006a50


	//   ....[27]....
        /*017c*/ 	.word	0x00006a60


	//   ....[28]....
        /*0180*/ 	.word	0x00006ab0


	//   ....[29]....
        /*0184*/ 	.word	0x00006ad0


	//   ....[30]....
        /*0188*/ 	.word	0x00006b90


	//   ....[31]....
        /*018c*/ 	.word	0x00006ba0


	//   ....[32]....
        /*0190*/ 	.word	0x00006c10


	//   ....[33]....
        /*0194*/ 	.word	0x00006c30


	//   ....[34]....
        /*0198*/ 	.word	0x00006c40


	//   ....[35]....
        /*019c*/ 	.word	0x00006c80


	//   ....[36]....
        /*01a0*/ 	.word	0x00006ca0


	//   ....[37]....
        /*01a4*/ 	.word	0x00008230


	//   ....[38]....
        /*01a8*/ 	.word	0x00008400


	//   ....[39]....
        /*01ac*/ 	.word	0x000085d0


	//   ....[40]....
        /*01b0*/ 	.word	0x000087a0


	//   ....[41]....
        /*01b4*/ 	.word	0x000088d0


	//   ....[42]....
        /*01b8*/ 	.word	0x00008ce0


	//   ....[43]....
        /*01bc*/ 	.word	0x00009460


	//   ....[44]....
        /*01c0*/ 	.word	0x000098a0


	//   ....[45]....
        /*01c4*/ 	.word	0x000098f0


	//   ....[46]....
        /*01c8*/ 	.word	0x00009940


	//   ....[47]....
        /*01cc*/ 	.word	0x00009970


	//   ....[48]....
        /*01d0*/ 	.word	0x00009990


	//   ....[49]....
        /*01d4*/ 	.word	0x00009ab0


	//   ....[50]....
        /*01d8*/ 	.word	0x00009af0


	//   ....[51]....
        /*01dc*/ 	.word	0x00009b40


	//   ....[52]....
        /*01e0*/ 	.word	0x00009b70


	//   ....[53]....
        /*01e4*/ 	.word	0x00009b90


	//----- nvinfo : EIATTR_VRC_CTA_INIT_COUNT
	.align		4
.L_2525:
        /*01e8*/ 	.byte	0x02, 0x4a
	.zero		1
	.zero		1


	//----- nvinfo : EIATTR_EXIT_INSTR_OFFSETS
	.align		4
        /*01ec*/ 	.byte	0x04, 0x1c
        /*01ee*/ 	.short	(.L_2527 - .L_2526)


	//   ....[0]....
.L_2526:
        /*01f0*/ 	.word	0x00009c50


	//   ....[1]....
        /*01f4*/ 	.word	0x00009df0


	//----- nvinfo : EIATTR_MAX_THREADS
	.align		4
.L_2527:
        /*01f8*/ 	.byte	0x04, 0x05
        /*01fa*/ 	.short	(.L_2529 - .L_2528)
.L_2528:
        /*01fc*/ 	.word	0x00000020
        /*0200*/ 	.word	0x00000001
        /*0204*/ 	.word	0x00000001


	//----- nvinfo : EIATTR_CRS_STACK_SIZE
	.align		4
.L_2529:
        /*0208*/ 	.byte	0x04, 0x1e
        /*020a*/ 	.short	(.L_2531 - .L_2530)
.L_2530:
        /*020c*/ 	.word	0x00000000


	//----- nvinfo : EIATTR_CBANK_PARAM_SIZE
	.align		4
.L_2531:
        /*0210*/ 	.byte	0x03, 0x19
        /*0212*/ 	.short	0x01f0


	//----- nvinfo : EIATTR_PARAM_CBANK
	.align		4
        /*0214*/ 	.byte	0x04, 0x0a
        /*0216*/ 	.short	(.L_2533 - .L_2532)
	.align		4
.L_2532:
        /*0218*/ 	.word	index@(.nv.constant0._Z25selective_scan_bwd_kernelI32Selective_Scan_bwd_kernel_traitsILi32ELi16ELb0ELb1ELb1ELb0ELb1EN3c104HalfEfEEv12SSMParamsBwd)
        /*021c*/ 	.short	0x0380
        /*021e*/ 	.short	0x01f0


	//----- nvinfo : EIATTR_SW_WAR
	.align		4
.L_2533:
        /*0220*/ 	.byte	0x04, 0x36
        /*0222*/ 	.short	(.L_2535 - .L_2534)
.L_2534:
        /*0224*/ 	.word	0x00000008
.L_2535:


//--------------------- .nv.info._Z25selective_scan_bwd_kernelI32Selective_Scan_bwd_kernel_traitsILi32ELi16ELb0ELb1ELb1ELb1ELb0EN3c104HalfEfEEv12SSMParamsBwd --------------------------
	.section	.nv.info._Z25selective_scan_bwd_kernelI32Selective_Scan_bwd_kernel_traitsILi32ELi16ELb0ELb1ELb1ELb1ELb0EN3c104HalfEfEEv12SSMParamsBwd,"",@"SHT_CUDA_INFO"
	.sectionflags	@""
	.align	4


	//----- nvinfo : EIATTR_CUDA_API_VERSION
	.align		4
        /*0000*/ 	.byte	0x04, 0x37
        /*0002*/ 	.short	(.L_2537 - .L_2536)
.L_2536:
        /*0004*/ 	.word	0x00000082


	//----- nvinfo : EIATTR_KPARAM_INFO
	.align		4
.L_2537:
        /*0008*/ 	.byte	0x04, 0x17
        /*000a*/ 	.short	(.L_2539 - .L_2538)
.L_2538:
        /*000c*/ 	.word	0x00000000
        /*0010*/ 	.short	0x0000
        /*0012*/ 	.short	0x0000
        /*0014*/ 	.byte	0x00, 0xf0, 0xc1, 0x07


	//----- nvinfo : EIATTR_SPARSE_MMA_MASK
	.align		4
.L_2539:
        /*0018*/ 	.byte	0x03, 0x50
        /*001a*/ 	.short	0x0000


	//----- nvinfo : EIATTR_MAXREG_COUNT
	.align		4
        /*001c*/ 	.byte	0x03, 0x1b
        /*001e*/ 	.short	0x00ff


	//----- nvinfo : EIATTR_NUM_BARRIERS
	.align		4
        /*0020*/ 	.byte	0x02, 0x4c
        /*0022*/ 	.byte	0x01
	.zero		1


	//----- nvinfo : EIATTR_MERCURY_ISA_VERSION
	.align		4
        /*0024*/ 	.byte	0x03, 0x5f
        /*0026*/ 	.short	0x0101


	//----- nvinfo : EIATTR_INT_WARP_WIDE_INSTR_OFFSETS
	.align		4
        /*0028*/ 	.byte	0x04, 0x31
        /*002a*/ 	.short	(.L_2541 - .L_2540)


	//   ....[0]....
.L_2540:
        /*002c*/ 	.word	0x00005d20


	//----- nvinfo : EIATTR_COOP_GROUP_MASK_REGIDS
	.align		4
.L_2541:
        /*0030*/ 	.byte	0x04, 0x29
        /*0032*/ 	.short	(.L_2543 - .L_2542)


	//   ....[0]....
.L_2542:
        /*0034*/ 	.word	0xffffffff


	//   ....[1]....
        /*0038*/ 	.word	0xffffffff


	//   ....[2]....
        /*003c*/ 	.word	0xffffffff


	//   ....[3]....
        /*0040*/ 	.word	0xffffffff


	//   ....[4]....
        /*0044*/ 	.word	0xffffffff


	//   ....[5]....
        /*0048*/ 	.word	0xffffffff


	//   ....[6]....
        /*004c*/ 	.word	0xffffffff


	//   ....[7]....
        /*0050*/ 	.word	0xffffffff


	//   ....[8]....
        /*0054*/ 	.word	0xffffffff


	//   ....[9]....
        /*0058*/ 	.word	0xffffffff


	//   ....[10]....
        /*005c*/ 	.word	0xffffffff


	//   ....[11]....
        /*0060*/ 	.word	0xffffffff


	//   ....[12]....
        /*0064*/ 	.word	0xffffffff


	//   ....[13]....
        /*0068*/ 	.word	0xffffffff


	//   ....[14]....
        /*006c*/ 	.word	0xffffffff


	//   ....[15]....
        /*0070*/ 	.word	0xffffffff


	//   ....[16]....
        /*0074*/ 	.word	0xffffffff


	//   ....[17]....
        /*0078*/ 	.word	0xffffffff


	//   ....[18]....
        /*007c*/ 	.word	0xffffffff


	//   ....[19]....
        /*0080*/ 	.word	0xffffffff


	//   ....[20]....
        /*0084*/ 	.word	0xffffffff


	//   ....[21]....
        /*0088*/ 	.word	0xffffffff


	//   ....[22]....
        /*008c*/ 	.word	0xffffffff


	//   ....[23]....
        /*0090*/ 	.word	0xffffffff


	//   ....[24]....
        /*0094*/ 	.word	0xffffffff


	//   ....[25]....
        /*0098*/ 	.word	0xffffffff


	//   ....[26]....
        /*009c*/ 	.word	0xffffffff


	//   ....[27]....
        /*00a0*/ 	.word	0xffffffff


	//   ....[28]....
        /*00a4*/ 	.word	0xffffffff


	//   ....[29]....
        /*00a8*/ 	.word	0xffffffff


	//   ....[30]....
        /*00ac*/ 	.word	0xffffffff


	//   ....[31]....
        /*00b0*/ 	.word	0xffffffff


	//   ....[32]....
        /*00b4*/ 	.word	0xffffffff


	//   ....[33]....
        /*00b8*/ 	.word	0xffffffff


	//   ....[34]....
        /*00bc*/ 	.word	0xffffffff


	//   ....[35]....
        /*00c0*/ 	.word	0xffffffff


	//   ....[36]....
        /*00c4*/ 	.word	0xffffffff


	//   ....[37]....
        /*00c8*/ 	.word	0xffffffff


	//   ....[38]....
        /*00cc*/ 	.word	0xffffffff


	//   ....[39]....
        /*00d0*/ 	.word	0xffffffff


	//   ....[40]....
        /*00d4*/ 	.word	0xffffffff


	//   ....[41]....
        /*00d8*/ 	.word	0xffffffff


	//   ....[42]....
        /*00dc*/ 	.word	0xffffffff


	//   ....[43]....
        /*00e0*/ 	.word	0xffffffff


	//   ....[44]....
        /*00e4*/ 	.word	0xffffffff


	//   ....[45]....
        /*00e8*/ 	.word	0xffffffff


	//   ....[46]....
        /*00ec*/ 	.word	0xffffffff


	//   ....[47]....
        /*00f0*/ 	.word	0xffffffff


	//   ....[48]....
        /*00f4*/ 	.word	0xffffffff


	//   ....[49]....
        /*00f8*/ 	.word	0xffffffff


	//   ....[50]....
        /*00fc*/ 	.word	0xffffffff


	//----- nvinfo : EIATTR_COOP_GROUP_INSTR_OFFSETS
	.align		4
.L_2543:
        /*0100*/ 	.byte	0x04, 0x28
        /*0102*/ 	.short	(.L_2545 - .L_2544)


	//   ....[0]....
.L_2544:
        /*0104*/ 	.word	0x00001340


	//   ....[1]....
        /*0108*/ 	.word	0x00001800


	//   ....[2]....
        /*010c*/ 	.word	0x00001d10


	//   ....[3]....
        /*0110*/ 	.word	0x00004f40


	//   ....[4]....
        /*0114*/ 	.word	0x000056d0


	//   ....[5]....
        /*0118*/ 	.word	0x00005f50


	//   ....[6]....
        /*011c*/ 	.word	0x00005f60


	//   ....[7]....
        /*0120*/ 	.word	0x00006000


	//   ....[8]....
        /*0124*/ 	.word	0x00006030


	//   ....[9]....
        /*0128*/ 	.word	0x00006310


	//   ....[10]....
        /*012c*/ 	.word	0x00006360


	//   ....[11]....
        /*0130*/ 	.word	0x000063e0


	//   ....[12]....
        /*0134*/ 	.word	0x00006480


	//   ....[13]....
        /*0138*/ 	.word	0x000064a0


	//   ....[14]....
        /*013c*/ 	.word	0x000064d0


	//   ....[15]....
        /*0140*/ 	.word	0x00006510


	//   ....[16]....
        /*0144*/ 	.word	0x000065a0


	//   ....[17]....
        /*0148*/ 	.word	0x000065b0


	//   ....[18]....
        /*014c*/ 	.word	0x000065e0


	//   ....[19]....
        /*0150*/ 	.word	0x00006610


	//   ....[20]....
        /*0154*/ 	.word	0x00006650


	//   ....[21]....
        /*0158*/ 	.word	0x00006670


	//   ....[22]....
        /*015c*/ 	.word	0x00006680


	//   ....[23]....
        /*0160*/ 	.word	0x00006690


	//   ....[24]....
        /*0164*/ 	.word	0x000066e0


	//   ....[25]....
        /*0168*/ 	.word	0x00006700


	//   ....[26]....
        /*016c*/ 	.word	0x000067c0


	//   ....[27]....
        /*0170*/ 	.word	0x000067e0


	//   ....[28]....
        /*0174*/ 	.word	0x000068a0


	//   ....[29]....
        /*0178*/ 	.word	0x000068b0


	//   ....[30]....
        /*017c*/ 	.word	0x000068c0


	//   ....[31]....
        /*0180*/ 	.word	0x000068e0


	//   ....[32]....
        /*0184*/ 	.word	0x000068f0


	//   ....[33]....
        /*0188*/ 	.word	0x00007e70


	//   ....[34]....
        /*018c*/ 	.word	0x00008040


	//   ....[35]....
        /*0190*/ 	.word	0x00008210


	//   ....[36]....
        /*0194*/ 	.word	0x000083e0


	//   ....[37]....
        /*0198*/ 	.word	0x00008510


	//   ....[38]....
        /*019c*/ 	.word	0x00008a80


	//   ....[39]....
        /*01a0*/ 	.word	0x000092f0


	//   ....[40]....
        /*01a4*/ 	.word	0x00009bf0


	//   ....[41]....
        /*01a8*/ 	.word	0x0000a210


	//   ....[42]....
        /*01ac*/ 	.word	0x0000a260


	//   ....[43]....
        /*01b0*/ 	.word	0x0000a2b0


	//   ....[44]....
        /*01b4*/ 	.word	0x0000a2e0


	//   ....[45]....
        /*01b8*/ 	.word	0x0000a300


	//   ....[46]....
        /*01bc*/ 	.word	0x0000a420


	//   ....[47]....
        /*01c0*/ 	.word	0x0000a460


	//   ....[48]....
        /*01c4*/ 	.word	0x0000a4b0


	//   ....[49]....
        /*01c8*/ 	.word	0x0000a4e0


	//   ....[50]....
        /*01cc*/ 	.word	0x0000a500


	//----- nvinfo : EIATTR_VRC_CTA_INIT_COUNT
	.align		4
.L_2545:
        /*01d0*/ 	.byte	0x02, 0x4a
	.zero		1
	.zero		1


	//----- nvinfo : EIATTR_EXIT_INSTR_OFFSETS
	.align		4
        /*01d4*/ 	.byte	0x04, 0x1c
        /*01d6*/ 	.short	(.L_2547 - .L_2546)


	//   ....[0]....
.L_2546:
        /*01d8*/ 	.word	0x0000a5c0


	//   ....[1]....
        /*01dc*/ 	.word	0x0000a760


	//----- nvinfo : EIATTR_MAX_THREADS
	.align		4
.L_2547:
        /*01e0*/ 	.byte	0x04, 0x05
        /*01e2*/ 	.short	(.L_2549 - .L_2548)
.L_2548:
        /*01e4*/ 	.word	0x00000020
        /*01e8*/ 	.word	0x00000001
        /*01ec*/ 	.word	0x00000001


	//----- nvinfo : EIATTR_CRS_STACK_SIZE
	.align		4
.L_2549:
        /*01f0*/ 	.byte	0x04, 0x1e
        /*01f2*/ 	.short	(.L_2551 - .L_2550)
.L_2550:
        /*01f4*/ 	.word	0x00000000


	//----- nvinfo : EIATTR_CBANK_PARAM_SIZE
	.align		4
.L_2551:
        /*01f8*/ 	.byte	0x03, 0x19
        /*01fa*/ 	.short	0x01f0


	//----- nvinfo : EIATTR_PARAM_CBANK
	.align		4
        /*01fc*/ 	.byte	0x04, 0x0a
        /*01fe*/ 	.short	(.L_2553 - .L_2552)
	.align		4
.L_2552:
        /*0200*/ 	.word	index@(.nv.constant0._Z25selective_scan_bwd_kernelI32Selective_Scan_bwd_kernel_traitsILi32ELi16ELb0ELb1ELb1ELb1ELb0EN3c104HalfEfEEv12SSMParamsBwd)
        /*0204*/ 	.short	0x0380
        /*0206*/ 	.short	0x01f0


	//----- nvinfo : EIATTR_SW_WAR
	.align		4
.L_2553:
        /*0208*/ 	.byte	0x04, 0x36
        /*020a*/ 	.short	(.L_2555 - .L_2554)
.L_2554:
        /*020c*/ 	.word	0x00000008
.L_2555:


//--------------------- .nv.info._Z25selective_scan_bwd_kernelI32Selective_Scan_bwd_kernel_traitsILi32ELi16ELb0ELb1ELb1ELb1ELb1EN3c104HalfEfEEv12SSMParamsBwd --------------------------
	.section	.nv.info._Z25selective_scan_bwd_kernelI32Selective_Scan_bwd_kernel_traitsILi32ELi16ELb0ELb1ELb1ELb1ELb1EN3c104HalfEfEEv12SSMParamsBwd,"",@"SHT_CUDA_INFO"
	.sectionflags	@""
	.align	4


	//----- nvinfo : EIATTR_CUDA_API_VERSION
	.align		4
        /*0000*/ 	.byte	0x04, 0x37
        /*0002*/ 	.short	(.L_2557 - .L_2556)
.L_2556:
        /*0004*/ 	.word	0x00000082


	//----- nvinfo : EIATTR_KPARAM_INFO
	.align		4
.L_2557:
        /*0008*/ 	.byte	0x04, 0x17
        /*000a*/ 	.short	(.L_2559 - .L_2558)
.L_2558:
        /*000c*/ 	.word	0x00000000
        /*0010*/ 	.short	0x0000
        /*0012*/ 	.short	0x0000
        /*0014*/ 	.byte	0x00, 0xf0, 0xc1, 0x07


	//----- nvinfo : EIATTR_SPARSE_MMA_MASK
	.align		4
.L_2559:
        /*0018*/ 	.byte	0x03, 0x50
        /*001a*/ 	.short	0x0000


	//----- nvinfo : EIATTR_MAXREG_COUNT
	.align		4
        /*001c*/ 	.byte	0x03, 0x1b
        /*001e*/ 	.short	0x00ff


	//----- nvinfo : EIATTR_NUM_BARRIERS
	.align		4
        /*0020*/ 	.byte	0x02, 0x4c
        /*0022*/ 	.byte	0x01
	.zero		1


	//----- nvinfo : EIATTR_MERCURY_ISA_VERSION
	.align		4
        /*0024*/ 	.byte	0x03, 0x5f
        /*0026*/ 	.short	0x0101


	//----- nvinfo : EIATTR_INT_WARP_WIDE_INSTR_OFFSETS
	.align		4
        /*0028*/ 	.byte	0x04, 0x31
        /*002a*/ 	.short	(.L_2561 - .L_2560)


	//   ....[0]....
.L_2560:
        /*002c*/ 	.word	0x000086e0


	//----- nvinfo : EIATTR_COOP_GROUP_MASK_REGIDS
	.align		4
.L_2561:
        /*0030*/ 	.byte	0x04, 0x29
        /*0032*/ 	.short	(.L_2563 - .L_2562)


	//   ....[0]....
.L_2562:
        /*0034*/ 	.word	0xffffffff


	//   ....[1]....
        /*0038*/ 	.word	0xffffffff


	//   ....[2]....
        /*003c*/ 	.word	0xffffffff


	//   ....[3]....
        /*0040*/ 	.word	0xffffffff


	//   ....[4]....
        /*0044*/ 	.word	0xffffffff


	//   ....[5]....
        /*0048*/ 	.word	0xffffffff


	//   ....[6]....
        /*004c*/ 	.word	0xffffffff


	//   ....[7]....
        /*0050*/ 	.word	0xffffffff


	//   ....[8]....
        /*0054*/ 	.word	0xffffffff


	//   ....[9]....
        /*0058*/ 	.word	0xffffffff


	//   ....[10]....
        /*005c*/ 	.word	0xffffffff


	//   ....[11]....
        /*0060*/ 	.word	0xffffffff


	//   ....[12]....
        /*0064*/ 	.word	0xffffffff


	//   ....[13]....
        /*0068*/ 	.word	0xffffffff


	//   ....[14]....
        /*006c*/ 	.word	0xffffffff


	//   ....[15]....
        /*0070*/ 	.word	0xffffffff


	//   ....[16]....
        /*0074*/ 	.word	0xffffffff


	//   ....[17]....
        /*0078*/ 	.word	0xffffffff


	//   ....[18]....
        /*007c*/ 	.word	0xffffffff


	//   ....[19]....
        /*0080*/ 	.word	0xffffffff


	//   ....[20]....
        /*0084*/ 	.word	0xffffffff


	//   ....[21]....
        /*0088*/ 	.word	0xffffffff


	//   ....[22]....
        /*008c*/ 	.word	0xffffffff


	//   ....[23]....
        /*0090*/ 	.word	0xffffffff


	//   ....[24]....
        /*0094*/ 	.word	0xffffffff


	//   ....[25]....
        /*0098*/ 	.word	0xffffffff


	//   ....[26]....
        /*009c*/ 	.word	0xffffffff


	//   ....[27]....
        /*00a0*/ 	.word	0xffffffff


	//   ....[28]....
        /*00a4*/ 	.word	0xffffffff


	//   ....[29]....
        /*00a8*/ 	.word	0xffffffff


	//   ....[30]....
        /*00ac*/ 	.word	0xffffffff


	//   ....[31]....
        /*00b0*/ 	.word	0xffffffff


	//   ....[32]....
        /*00b4*/ 	.word	0xffffffff


	//   ....[33]....
        /*00b8*/ 	.word	0xffffffff


	//   ....[34]....
        /*00bc*/ 	.word	0xffffffff


	//   ....[35]....
        /*00c0*/ 	.word	0xffffffff


	//   ....[36]....
        /*00c4*/ 	.word	0xffffffff


	//   ....[37]....
        /*00c8*/ 	.word	0xffffffff


	//   ....[38]....
        /*00cc*/ 	.word	0xffffffff


	//   ....[39]....
        /*00d0*/ 	.word	0xffffffff


	//   ....[40]....
        /*00d4*/ 	.word	0xffffffff


	//   ....[41]....
        /*00d8*/ 	.word	0xffffffff


	//   ....[42]....
        /*00dc*/ 	.word	0xffffffff


	//   ....[43]....
        /*00e0*/ 	.word	0xffffffff


	//   ....[44]....
        /*00e4*/ 	.word	0xffffffff


	//   ....[45]....
        /*00e8*/ 	.word	0xffffffff


	//   ....[46]....
        /*00ec*/ 	.word	0xffffffff


	//   ....[47]....
        /*00f0*/ 	.word	0xffffffff


	//   ....[48]....
        /*00f4*/ 	.word	0xffffffff


	//   ....[49]....
        /*00f8*/ 	.word	0xffffffff


	//   ....[50]....
        /*00fc*/ 	.word	0xffffffff


	//   ....[51]....
        /*0100*/ 	.word	0xffffffff


	//   ....[52]....
        /*0104*/ 	.word	0xffffffff


	//   ....[53]....
        /*0108*/ 	.word	0xffffffff


	//   ....[54]....
        /*010c*/ 	.word	0xffffffff


	//----- nvinfo : EIATTR_COOP_GROUP_INSTR_OFFSETS
	.align		4
.L_2563:
        /*0110*/ 	.byte	0x04, 0x28
        /*0112*/ 	.short	(.L_2565 - .L_2564)


	//   ....[0]....
.L_2564:
        /*0114*/ 	.word	0x00001410


	//   ....[1]....
        /*0118*/ 	.word	0x00001a00


	//   ....[2]....
        /*011c*/ 	.word	0x00002090


	//   ....[3]....
        /*0120*/ 	.word	0x00004b80


	//   ....[4]....
        /*0124*/ 	.word	0x000052a0


	//   ....[5]....
        /*0128*/ 	.word	0x00005f30


	//   ....[6]....
        /*012c*/ 	.word	0x000068d0


	//   ....[7]....
        /*0130*/ 	.word	0x00007950


	//   ....[8]....
        /*0134*/ 	.word	0x000082a0


	//   ....[9]....
        /*0138*/ 	.word	0x00008910


	//   ....[10]....
        /*013c*/ 	.word	0x00008920


	//   ....[11]....
        /*0140*/ 	.word	0x000089c0


	//   ....[12]....
        /*0144*/ 	.word	0x00008a00


	//   ....[13]....
        /*0148*/ 	.word	0x00008d40


	//   ....[14]....
        /*014c*/ 	.word	0x00008d70


	//   ....[15]....
        /*0150*/ 	.word	0x00008d90


	//   ....[16]....
        /*0154*/ 	.word	0x00008e40


	//   ....[17]....
        /*0158*/ 	.word	0x00008e80


	//   ....[18]....
        /*015c*/ 	.word	0x00008ea0


	//   ....[19]....
        /*0160*/ 	.word	0x00008eb0


	//   ....[20]....
        /*0164*/ 	.word	0x00008f20


	//   ....[21]....
        /*0168*/ 	.word	0x00008fa0


	//   ....[22]....
        /*016c*/ 	.word	0x00008fb0


	//   ....[23]....
        /*0170*/ 	.word	0x00008fc0


	//   ....[24]....
        /*0174*/ 	.word	0x00008ff0


	//   ....[25]....
        /*0178*/ 	.word	0x00009060


	//   ....[26]....
        /*017c*/ 	.word	0x00009070


	//   ....[27]....
        /*0180*/ 	.word	0x00009080


	//   ....[28]....
        /*0184*/ 	.word	0x00009090


	//   ....[29]....
        /*0188*/ 	.word	0x000090c0


	//   ....[30]....
        /*018c*/ 	.word	0x00009150


	//   ....[31]....
        /*0190*/ 	.word	0x00009160


	//   ....[32]....
        /*0194*/ 	.word	0x00009200


	//   ....[33]....
        /*0198*/ 	.word	0x00009210


	//   ....[34]....
        /*019c*/ 	.word	0x00009230


	//   ....[35]....
        /*01a0*/ 	.word	0x00009280


	//   ....[36]....
        /*01a4*/ 	.word	0x000092a0


	//   ....[37]....
        /*01a8*/ 	.word	0x0000a820


	//   ....[38]....
        /*01ac*/ 	.word	0x0000a9f0


	//   ....[39]....
        /*01b0*/ 	.word	0x0000abc0


	//   ....[40]....
        /*01b4*/ 	.word	0x0000ad90


	//   ....[41]....
        /*01b8*/ 	.word	0x0000aec0


	//   ....[42]....
        /*01bc*/ 	.word	0x0000b420


	//   ....[43]....
        /*01c0*/ 	.word	0x0000bc90


	//   ....[44]....
        /*01c4*/ 	.word	0x0000c580


	//   ....[45]....
        /*01c8*/ 	.word	0x0000cba0


	//   ....[46]....
        /*01cc*/ 	.word	0x0000cbf0


	//   ....[47]....
        /*01d0*/ 	.word	0x0000cc40


	//   ....[48]....
        /*01d4*/ 	.word	0x0000cc70


	//   ....[49]....
        /*01d8*/ 	.word	0x0000cc90


	//   ....[50]....
        /*01dc*/ 	.word	0x0000cdb0


	//   ....[51]....
        /*01e0*/ 	.word	0x0000cdf0


	//   ....[52]....
        /*01e4*/ 	.word	0x0000ce40


	//   ....[53]....
        /*01e8*/ 	.word	0x0000ce70


	//   ....[54]....
        /*01ec*/ 	.word	0x0000ce90


	//----- nvinfo : EIATTR_VRC_CTA_INIT_COUNT
	.align		4
.L_2565:
        /*01f0*/ 	.byte	0x02, 0x4a
	.zero		1
	.zero		1


	//----- nvinfo : EIATTR_EXIT_INSTR_OFFSETS
	.align		4
        /*01f4*/ 	.byte	0x04, 0x1c
        /*01f6*/ 	.short	(.L_2567 - .L_2566)


	//   ....[0]....
.L_2566:
        /*01f8*/ 	.word	0x0000cf50


	//   ....[1]....
        /*01fc*/ 	.word	0x0000d0f0


	//----- nvinfo : EIATTR_MAX_THREADS
	.align		4
.L_2567:
        /*0200*/ 	.byte	0x04, 0x05
        /*0202*/ 	.short	(.L_2569 - .L_2568)
.L_2568:
        /*0204*/ 	.word	0x00000020
        /*0208*/ 	.word	0x00000001
        /*020c*/ 	.word	0x00000001


	//----- nvinfo : EIATTR_CRS_STACK_SIZE
	.align		4
.L_2569:
        /*0210*/ 	.byte	0x04, 0x1e
        /*0212*/ 	.short	(.L_2571 - .L_2570)
.L_2570:
        /*0214*/ 	.word	0x00000000


	//----- nvinfo : EIATTR_CBANK_PARAM_SIZE
	.align		4
.L_2571:
        /*0218*/ 	.byte	0x03, 0x19
        /*021a*/ 	.short	0x01f0


	//----- nvinfo : EIATTR_PARAM_CBANK
	.align		4
        /*021c*/ 	.byte	0x04, 0x0a
        /*021e*/ 	.short	(.L_2573 - .L_2572)
	.align		4
.L_2572:
        /*0220*/ 	.word	index@(.nv.constant0._Z25selective_scan_bwd_kernelI32Selective_Scan_bwd_kernel_traitsILi32ELi16ELb0ELb1ELb1ELb1ELb1EN3c104HalfEfEEv12SSMParamsBwd)
        /*0224*/ 	.short	0x0380
        /*0226*/ 	.short	0x01f0


	//----- nvinfo : EIATTR_SW_WAR
	.align		4
.L_2573:
        /*0228*/ 	.byte	0x04, 0x36
        /*022a*/ 	.short	(.L_2575 - .L_2574)
.L_2574:
        /*022c*/ 	.word	0x00000008
.L_2575:


//--------------------- .nv.info._Z25selective_scan_bwd_kernelI32Selective_Scan_bwd_kernel_traitsILi32ELi16ELb1ELb0ELb0ELb0ELb0EN3c104HalfEfEEv12SSMParamsBwd --------------------------
	.section	.nv.info._Z25selective_scan_bwd_kernelI32Selective_Scan_bwd_kernel_traitsILi32ELi16ELb1ELb0ELb0ELb0ELb0EN3c104HalfEfEEv12SSMParamsBwd,"",@"SHT_CUDA_INFO"
	.sectionflags	@""
	.align	4


	//----- nvinfo : EIATTR_CUDA_API_VERSION
	.align		4
        /*0000*/ 	.byte	0x04, 0x37
        /*0002*/ 	.short	(.L_2577 - .L_2576)
.L_2576:
        /*0004*/ 	.word	0x00000082


	//----- nvinfo : EIATTR_KPARAM_INFO
	.align		4
.L_2577:
        /*0008*/ 	.byte	0x04, 0x17
        /*000a*/ 	.short	(.L_2579 - .L_2578)
.L_2578:
        /*000c*/ 	.word	0x00000000
        /*0010*/ 	.short	0x0000
        /*0012*/ 	.short	0x0000
        /*0014*/ 	.byte	0x00, 0xf0, 0xc1, 0x07


	//----- nvinfo : EIATTR_SPARSE_MMA_MASK
	.align		4
.L_2579:
        /*0018*/ 	.byte	0x03, 0x50
        /*001a*/ 	.short	0x0000


	//----- nvinfo : EIATTR_MAXREG_COUNT
	.align		4
        /*001c*/ 	.byte	0x03, 0x1b
        /*001e*/ 	.short	0x00ff


	//----- nvinfo : EIATTR_NUM_BARRIERS
	.align		4
        /*0020*/ 	.byte	0x02, 0x4c
        /*0022*/ 	.byte	0x01
	.zero		1


	//----- nvinfo : EIATTR_MERCURY_ISA_VERSION
	.align		4
        /*0024*/ 	.byte	0x03, 0x5f
        /*0026*/ 	.short	0x0101


	//----- nvinfo : EIATTR_COOP_GROUP_MASK_REGIDS
	.align		4
        /*0028*/ 	.byte	0x04, 0x29
        /*002a*/ 	.short	(.L_2581 - .L_2580)


	//   ....[0]....
.L_2580:
        /*002c*/ 	.word	0xffffffff


	//   ....[1]....
        /*0030*/ 	.word	0xffffffff


	//   ....[2]....
        /*0034*/ 	.word	0xffffffff


	//   ....[3]....
        /*0038*/ 	.word	0xffffffff


	//   ....[4]....
        /*003c*/ 	.word	0xffffffff


	//   ....[5]....
        /*0040*/ 	.word	0xffffffff


	//   ....[6]....
        /*0044*/ 	.word	0xffffffff


	//   ....[7]....
        /*0048*/ 	.word	0xffffffff


	//   ....[8]....
        /*004c*/ 	.word	0xffffffff


	//   ....[9]....
        /*0050*/ 	.word	0xffffffff


	//   ....[10]....
        /*0054*/ 	.word	0xffffffff


	//   ....[11]....
        /*0058*/ 	.word	0xffffffff


	//   ....[12]....
        /*005c*/ 	.word	0xffffffff


	//   ....[13]....
        /*0060*/ 	.word	0xffffffff


	//   ....[14]....
        /*0064*/ 	.word	0xffffffff


	//   ....[15]....
        /*0068*/ 	.word	0xffffffff


	//   ....[16]....
        /*006c*/ 	.word	0xffffffff


	//   ....[17]....
        /*0070*/ 	.word	0xffffffff


	//   ....[18]....
        /*0074*/ 	.word	0xffffffff


	//   ....[19]....
        /*0078*/ 	.word	0xffffffff


	//   ....[20]....
        /*007c*/ 	.word	0xffffffff


	//   ....[21]....
        /*0080*/ 	.word	0xffffffff


	//   ....[22]....
        /*0084*/ 	.word	0xffffffff


	//   ....[23]....
        /*0088*/ 	.word	0xffffffff


	//   ....[24]....
        /*008c*/ 	.word	0xffffffff


	//   ....[25]....
        /*0090*/ 	.word	0xffffffff


	//   ....[26]....
        /*0094*/ 	.word	0xffffffff


	//   ....[27]....
        /*0098*/ 	.word	0xffffffff


	//   ....[28]....
        /*009c*/ 	.word	0xffffffff


	//   ....[29]....
        /*00a0*/ 	.word	0xffffffff


	//   ....[30]....
        /*00a4*/ 	.word	0xffffffff


	//   ....[31]....
        /*00a8*/ 	.word	0xffffffff


	//   ....[32]....
        /*00ac*/ 	.word	0xffffffff


	//   ....[33]....
        /*00b0*/ 	.word	0xffffffff


	//   ....[34]....
        /*00b4*/ 	.word	0xffffffff


	//   ....[35]....
        /*00b8*/ 	.word	0xffffffff


	//   ....[36]....
        /*00bc*/ 	.word	0xffffffff


	//   ....[37]....
        /*00c0*/ 	.word	0xffffffff


	//   ....[38]....
        /*00c4*/ 	.word	0xffffffff


	//   ....[39]....
        /*00c8*/ 	.word	0xffffffff


	//   ....[40]....
        /*00cc*/ 	.word	0xffffffff


	//   ....[41]....
        /*00d0*/ 	.word	0xffffffff


	//   ....[42]....
        /*00d4*/ 	.word	0xffffffff


	//   ....[43]....
        /*00d8*/ 	.word	0xffffffff


	//   ....[44]....
        /*00dc*/ 	.word	0xffffffff


	//   ....[45]....
        /*00e0*/ 	.word	0xffffffff


	//   ....[46]....
        /*00e4*/ 	.word	0xffffffff


	//   ....[47]....
        /*00e8*/ 	.word	0xffffffff


	//   ....[48]....
        /*00ec*/ 	.word	0xffffffff


	//   ....[49]....
        /*00f0*/ 	.word	0xffffffff


	//   ....[50]....
        /*00f4*/ 	.word	0xffffffff


	//   ....[51]....
        /*00f8*/ 	.word	0xffffffff


	//   ....[52]....
        /*00fc*/ 	.word	0xffffffff


	//----- nvinfo : EIATTR_COOP_GROUP_INSTR_OFFSETS
	.align		4
.L_2581:
        /*0100*/ 	.byte	0x04, 0x28
        /*0102*/ 	.short	(.L_2583 - .L_2582)


	//   ....[0]....
.L_2582:
        /*0104*/ 	.word	0x00000740


	//   ....[1]....
        /*0108*/ 	.word	0x000007d0


	//   ....[2]....
        /*010c*/ 	.word	0x00000950


	//   ....[3]....
        /*0110*/ 	.word	0x00001a20


	//   ....[4]....
        /*0114*/ 	.word	0x00001a50


	//   ....[5]....
        /*0118*/ 	.word	0x00001b10


	//   ....[6]....
        /*011c*/ 	.word	0x00001b70


	//   ....[7]....
        /*0120*/ 	.word	0x00001b90


	//   ....[8]....
        /*0124*/ 	.word	0x00001bc0


	//   ....[9]....
        /*0128*/ 	.word	0x00001c00


	//   ....[10]....
        /*012c*/ 	.word	0x00001c20


	//   ....[11]....
        /*0130*/ 	.word	0x00001c50


	//   ....[12]....
        /*0134*/ 	.word	0x00001c80


	//   ....[13]....
        /*0138*/ 	.word	0x00001cd0


	//   ....[14]....
        /*013c*/ 	.word	0x00001d10


	//   ....[15]....
        /*0140*/ 	.word	0x00001d40


	//   ....[16]....
        /*0144*/ 	.word	0x00001d60


	//   ....[17]....
        /*0148*/ 	.word	0x00001d90


	//   ....[18]....
        /*014c*/ 	.word	0x00001df0


	//   ....[19]....
        /*0150*/ 	.word	0x00001e20


	//   ....[20]....
        /*0154*/ 	.word	0x00001e30


	//   ....[21]....
        /*0158*/ 	.word	0x00001e50


	//   ....[22]....
        /*015c*/ 	.word	0x00001e90


	//   ....[23]....
        /*0160*/ 	.word	0x00001ec0


	//   ....[24]....
        /*0164*/ 	.word	0x00001ef0


	//   ....[25]....
        /*0168*/ 	.word	0x00001f00


	//   ....[26]....
        /*016c*/ 	.word	0x00001f10


	//   ....[27]....
        /*0170*/ 	.word	0x00001f20


	//   ....[28]....
        /*0174*/ 	.word	0x00001f90


	//   ....[29]....
        /*0178*/ 	.word	0x00001fb0


	//   ....[30]....
        /*017c*/ 	.word	0x000020d0


	//   ....[31]....
        /*0180*/ 	.word	0x00002550


	//   ....[32]....
        /*0184*/ 	.word	0x00002720


	//   ....[33]....
        /*0188*/ 	.word	0x000027c0


	//   ....[34]....
        /*018c*/ 	.word	0x00002810


	//   ....[35]....
        /*0190*/ 	.word	0x00002840


	//   ....[36]....
        /*0194*/ 	.word	0x00002880


	//   ....[37]....
        /*0198*/ 	.word	0x000028b0


	//   ....[38]....
        /*019c*/ 	.word	0x000028f0


	//   ....[39]....
        /*01a0*/ 	.word	0x00002960


	//   ....[40]....
        /*01a4*/ 	.word	0x00002b20


	//   ....[41]....
        /*01a8*/ 	.word	0x00002fd0


	//   ....[42]....
        /*01ac*/ 	.word	0x000032a0


	//   ....[43]....
        /*01b0*/ 	.word	0x000033f0


	//   ....[44]....
        /*01b4*/ 	.word	0x00003440


	//   ....[45]....
        /*01b8*/ 	.word	0x00003490


	//   ....[46]....
        /*01bc*/ 	.word	0x000034c0


	//   ....[47]....
        /*01c0*/ 	.word	0x000034e0


	//   ....[48]....
        /*01c4*/ 	.word	0x000035b0


	//   ....[49]....
        /*01c8*/ 	.word	0x000035f0


	//   ....[50]....
        /*01cc*/ 	.word	0x00003640


	//   ....[51]....
        /*01d0*/ 	.word	0x00003670


	//   ....[52]....
        /*01d4*/ 	.word	0x00003690


	//----- nvinfo : EIATTR_VRC_CTA_INIT_COUNT
	.align		4
.L_2583:
        /*01d8*/ 	.byte	0x02, 0x4a
	.zero		1
	.zero		1


	//----- nvinfo : EIATTR_EXIT_INSTR_OFFSETS
	.align		4
        /*01dc*/ 	.byte	0x04, 0x1c
        /*01de*/ 	.short	(.L_2585 - .L_2584)


	//   ....[0]....
.L_2584:
        /*01e0*/ 	.word	0x00003730


	//   ....[1]....
        /*01e4*/ 	.word	0x00003bc0


	//----- nvinfo : EIATTR_MAX_THREADS
	.align		4
.L_2585:
        /*01e8*/ 	.byte	0x04, 0x05
        /*01ea*/ 	.short	(.L_2587 - .L_2586)
.L_2586:
        /*01ec*/ 	.word	0x00000020
        /*01f0*/ 	.word	0x00000001
        /*01f4*/ 	.word	0x00000001


	//----- nvinfo : EIATTR_CRS_STACK_SIZE
	.align		4
.L_2587:
        /*01f8*/ 	.byte	0x04, 0x1e
        /*01fa*/ 	.short	(.L_2589 - .L_2588)
.L_2588:
        /*01fc*/ 	.word	0x00000000


	//----- nvinfo : EIATTR_CBANK_PARAM_SIZE
	.align		4
.L_2589:
        /*0200*/ 	.byte	0x03, 0x19
        /*0202*/ 	.short	0x01f0


	//----- nvinfo : EIATTR_PARAM_CBANK
	.align		4
        /*0204*/ 	.byte	0x04, 0x0a
        /*0206*/ 	.short	(.L_2591 - .L_2590)
	.align		4
.L_2590:
        /*0208*/ 	.word	index@(.nv.constant0._Z25selective_scan_bwd_kernelI32Selective_Scan_bwd_kernel_traitsILi32ELi16ELb1ELb0ELb0ELb0ELb0EN3c104HalfEfEEv12SSMParamsBwd)
        /*020c*/ 	.short	0x0380
        /*020e*/ 	.short	0x01f0


	//----- nvinfo : EIATTR_SW_WAR
	.align		4
.L_2591:
        /*0210*/ 	.byte	0x04, 0x36
        /*0212*/ 	.short	(.L_2593 - .L_2592)
.L_2592:
        /*0214*/ 	.word	0x00000008
.L_2593:


//--------------------- .nv.info._Z25selective_scan_bwd_kernelI32Selective_Scan_bwd_kernel_traitsILi32ELi16ELb1ELb0ELb0ELb0ELb1EN3c104HalfEfEEv12SSMParamsBwd --------------------------
	.section	.nv.info._Z25selective_scan_bwd_kernelI32Selective_Scan_bwd_kernel_traitsILi32ELi16ELb1ELb0ELb0ELb0ELb1EN3c104HalfEfEEv12SSMParamsBwd,"",@"SHT_CUDA_INFO"
	.sectionflags	@""
	.align	4


	//----- nvinfo : EIATTR_CUDA_API_VERSION
	.align		4
        /*0000*/ 	.byte	0x04, 0x37
        /*0002*/ 	.short	(.L_2595 - .L_2594)
.L_2594:
        /*0004*/ 	.word	0x00000082


	//----- nvinfo : EIATTR_KPARAM_INFO
	.align		4
.L_2595:
        /*0008*/ 	.byte	0x04, 0x17
        /*000a*/ 	.short	(.L_2597 - .L_2596)
.L_2596:
        /*000c*/ 	.word	0x00000000
        /*0010*/ 	.short	0x0000
        /*0012*/ 	.short	0x0000
        /*0014*/ 	.byte	0x00, 0xf0, 0xc1, 0x07


	//----- nvinfo : EIATTR_SPARSE_MMA_MASK
	.align		4
.L_2597:
        /*0018*/ 	.byte	0x03, 0x50
        /*001a*/ 	.short	0x0000


	//----- nvinfo : EIATTR_MAXREG_COUNT
	.align		4
        /*001c*/ 	.byte	0x03, 0x1b
        /*001e*/ 	.short	0x00ff


	//----- nvinfo : EIATTR_NUM_BARRIERS
	.align		4
        /*0020*/ 	.byte	0x02, 0x4c
        /*0022*/ 	.byte	0x01
	.zero		1


	//----- nvinfo : EIATTR_MERCURY_ISA_VERSION
	.align		4
        /*0024*/ 	.byte	0x03, 0x5f
        /*0026*/ 	.short	0x0101


	//----- nvinfo : EIATTR_COOP_GROUP_MASK_REGIDS
	.align		4
        /*0028*/ 	.byte	0x04, 0x29
        /*002a*/ 	.short	(.L_2599 - .L_2598)


	//   ....[0]....
.L_2598:
        /*002c*/ 	.word	0xffffffff


	//   ....[1]....
        /*0030*/ 	.word	0xffffffff


	//   ....[2]....
        /*0034*/ 	.word	0xffffffff


	//   ....[3]....
        /*0038*/ 	.word	0xffffffff


	//   ....[4]....
        /*003c*/ 	.word	0xffffffff


	//   ....[5]....
        /*0040*/ 	.word	0xffffffff


	//   ....[6]....
        /*0044*/ 	.word	0xffffffff


	//   ....[7]....
        /*0048*/ 	.word	0xffffffff


	//   ....[8]....
        /*004c*/ 	.word	0xffffffff


	//   ....[9]....
        /*0050*/ 	.word	0xffffffff


	//   ....[10]....
        /*0054*/ 	.word	0xffffffff


	//   ....[11]....
        /*0058*/ 	.word	0xffffffff


	//   ....[12]....
        /*005c*/ 	.word	0xffffffff


	//   ....[13]....
        /*0060*/ 	.word	0xffffffff


	//   ....[14]....
        /*0064*/ 	.word	0xffffffff


	//   ....[15]....
        /*0068*/ 	.word	0xffffffff


	//   ....[16]....
        /*006c*/ 	.word	0xffffffff


	//   ....[17]....
        /*0070*/ 	.word	0xffffffff


	//   ....[18]....
        /*0074*/ 	.word	0xffffffff


	//   ....[19]....
        /*0078*/ 	.word	0xffffffff


	//   ....[20]....
        /*007c*/ 	.word	0xffffffff


	//   ....[21]....
        /*0080*/ 	.word	0xffffffff


	//   ....[22]....
        /*0084*/ 	.word	0xffffffff


	//   ....[23]....
        /*0088*/ 	.word	0xffffffff


	//   ....[24]....
        /*008c*/ 	.word	0xffffffff


	//   ....[25]....
        /*0090*/ 	.word	0xffffffff


	//   ....[26]....
        /*0094*/ 	.word	0xffffffff


	//   ....[27]....
        /*0098*/ 	.word	0xffffffff


	//   ....[28]....
        /*009c*/ 	.word	0xffffffff


	//   ....[29]....
        /*00a0*/ 	.word	0xffffffff


	//   ....[30]....
        /*00a4*/ 	.word	0xffffffff


	//   ....[31]....
        /*00a8*/ 	.word	0xffffffff


	//   ....[32]....
        /*00ac*/ 	.word	0xffffffff


	//   ....[33]....
        /*00b0*/ 	.word	0xffffffff


	//   ....[34]....
        /*00b4*/ 	.word	0xffffffff


	//   ....[35]....
        /*00b8*/ 	.word	0xffffffff


	//   ....[36]....
        /*00bc*/ 	.word	0xffffffff


	//   ....[37]....
        /*00c0*/ 	.word	0xffffffff


	//   ....[38]....
        /*00c4*/ 	.word	0xffffffff


	//   ....[39]....
        /*00c8*/ 	.word	0xffffffff


	//   ....[40]....
        /*00cc*/ 	.word	0xffffffff


	//   ....[41]....
        /*00d0*/ 	.word	0xffffffff


	//   ....[42]....
        /*00d4*/ 	.word	0xffffffff


	//   ....[43]....
        /*00d8*/ 	.word	0xffffffff


	//   ....[44]....
        /*00dc*/ 	.word	0xffffffff


	//   ....[45]....
        /*00e0*/ 	.word	0xffffffff


	//   ....[46]....
        /*00e4*/ 	.word	0xffffffff


	//   ....[47]....
        /*00e8*/ 	.word	0xffffffff


	//   ....[48]....
        /*00ec*/ 	.word	0xffffffff


	//   ....[49]....
        /*00f0*/ 	.word	0xffffffff


	//   ....[50]....
        /*00f4*/ 	.word	0xffffffff


	//   ....[51]....
        /*00f8*/ 	.word	0xffffffff


	//   ....[52]....
        /*00fc*/ 	.word	0xffffffff


	//   ....[53]....
        /*0100*/ 	.word	0xffffffff


	//   ....[54]....
        /*0104*/ 	.word	0xffffffff


	//   ....[55]....
        /*0108*/ 	.word	0xffffffff


	//   ....[56]....
        /*010c*/ 	.word	0xffffffff


	//----- nvinfo : EIATTR_COOP_GROUP_INSTR_OFFSETS
	.align		4
.L_2599:
        /*0110*/ 	.byte	0x04, 0x28
        /*0112*/ 	.short	(.L_2601 - .L_2600)


	//   ....[0]....
.L_2600:
        /*0114*/ 	.word	0x00000790


	//   ....[1]....
        /*0118*/ 	.word	0x00000830


	//   ....[2]....
        /*011c*/ 	.word	0x00000980


	//   ....[3]....
        /*0120*/ 	.word	0x00000aa0


	//   ....[4]....
        /*0124*/ 	.word	0x00001300


	//   ....[5]....
        /*0128*/ 	.word	0x00001bf0


	//   ....[6]....
        /*012c*/ 	.word	0x00001ef0


	//   ....[7]....
        /*0130*/ 	.word	0x00002ed0


	//   ....[8]....
        /*0134*/ 	.word	0x00002f00


	//   ....[9]....
        /*0138*/ 	.word	0x00002f80


	//   ....[10]....
        /*013c*/ 	.word	0x00003010


	//   ....[11]....
        /*0140*/ 	.word	0x00003020


	//   ....[12]....
        /*0144*/ 	.word	0x00003030


	//   ....[13]....
        /*0148*/ 	.word	0x00003060


	//   ....[14]....
        /*014c*/ 	.word	0x00003090


	//   ....[15]....
        /*0150*/ 	.word	0x000030d0


	//   ....[16]....
        /*0154*/ 	.word	0x000030f0


	//   ....[17]....
        /*0158*/ 	.word	0x00003120


	//   ....[18]....
        /*015c*/ 	.word	0x00003140


	//   ....[19]....
        /*0160*/ 	.word	0x000031a0


	//   ....[20]....
        /*0164*/ 	.word	0x000031c0


	//   ....[21]....
        /*0168*/ 	.word	0x00003210


	//   ....[22]....
        /*016c*/ 	.word	0x00003230


	//   ....[23]....
        /*0170*/ 	.word	0x00003270


	//   ....[24]....
        /*0174*/ 	.word	0x000032a0


	//   ....[25]....
        /*0178*/ 	.word	0x000032e0


	//   ....[26]....
        /*017c*/ 	.word	0x00003300


	//   ....[27]....
        /*0180*/ 	.word	0x00003320


	//   ....[28]....
        /*0184*/ 	.word	0x00003340


	//   ....[29]....
        /*0188*/ 	.word	0x00003360


	//   ....[30]....
        /*018c*/ 	.word	0x00003380


	//   ....[31]....
        /*0190*/ 	.word	0x000033a0


	//   ....[32]....
        /*0194*/ 	.word	0x000033d0


	//   ....[33]....
        /*0198*/ 	.word	0x000033f0


	//   ....[34]....
        /*019c*/ 	.word	0x00003530


	//   ....[35]....
        /*01a0*/ 	.word	0x00003a20


	//   ....[36]....
        /*01a4*/ 	.word	0x00003bf0


	//   ....[37]....
        /*01a8*/ 	.word	0x00003c90


	//   ....[38]....
        /*01ac*/ 	.word	0x00003ce0


	//   ....[39]....
        /*01b0*/ 	.word	0x00003d10


	//   ....[40]....
        /*01b4*/ 	.word	0x00003d30


	//   ....[41]....
        /*01b8*/ 	.word	0x00003d70


	//   ....[42]....
        /*01bc*/ 	.word	0x00003e40


	//   ....[43]....
        /*01c0*/ 	.word	0x00003e80


	//   ....[44]....
        /*01c4*/ 	.word	0x00004010


	//   ....[45]....
        /*01c8*/ 	.word	0x00004430


	//   ....[46]....
        /*01cc*/ 	.word	0x000046c0


	//   ....[47]....
        /*01d0*/ 	.word	0x00004830


	//   ....[48]....
        /*01d4*/ 	.word	0x00004880


	//   ....[49]....
        /*01d8*/ 	.word	0x000048d0


	//   ....[50]....
        /*01dc*/ 	.word	0x00004900


	//   ....[51]....
        /*01e0*/ 	.word	0x00004920


	//   ....[52]....
        /*01e4*/ 	.word	0x000049f0


	//   ....[53]....
        /*01e8*/ 	.word	0x00004a30


	//   ....[54]....
        /*01ec*/ 	.word	0x00004a80


	//   ....[55]....
        /*01f0*/ 	.word	0x00004ab0


	//   ....[56]....
        /*01f4*/ 	.word	0x00004ad0


	//----- nvinfo : EIATTR_VRC_CTA_INIT_COUNT
	.align		4
.L_2601:
        /*01f8*/ 	.byte	0x02, 0x4a
	.zero		1
	.zero		1


	//----- nvinfo : EIATTR_EXIT_INSTR_OFFSETS
	.align		4
        /*01fc*/ 	.byte	0x04, 0x1c
        /*01fe*/ 	.short	(.L_2603 - .L_2602)


	//   ....[0]....
.L_2602:
        /*0200*/ 	.word	0x00004b70


	//   ....[1]....
        /*0204*/ 	.word	0x00005000


	//----- nvinfo : EIATTR_MAX_THREADS
	.align		4
.L_2603:
        /*0208*/ 	.byte	0x04, 0x05
        /*020a*/ 	.short	(.L_2605 - .L_2604)
.L_2604:
        /*020c*/ 	.word	0x00000020
        /*0210*/ 	.word	0x00000001
        /*0214*/ 	.word	0x00000001


	//----- nvinfo : EIATTR_CRS_STACK_SIZE
	.align		4
.L_2605:
        /*0218*/ 	.byte	0x04, 0x1e
        /*021a*/ 	.short	(.L_2607 - .L_2606)
.L_2606:
        /*021c*/ 	.word	0x00000000


	//----- nvinfo : EIATTR_CBANK_PARAM_SIZE
	.align		4
.L_2607:
        /*0220*/ 	.byte	0x03, 0x19
        /*0222*/ 	.short	0x01f0


	//----- nvinfo : EIATTR_PARAM_CBANK
	.align		4
        /*0224*/ 	.byte	0x04, 0x0a
        /*0226*/ 	.short	(.L_2609 - .L_2608)
	.align		4
.L_2608:
        /*0228*/ 	.word	index@(.nv.constant0._Z25selective_scan_bwd_kernelI32Selective_Scan_bwd_kernel_traitsILi32ELi16ELb1ELb0ELb0ELb0ELb1EN3c104HalfEfEEv12SSMParamsBwd)
        /*022c*/ 	.short	0x0380
        /*022e*/ 	.short	0x01f0


	//----- nvinfo : EIATTR_SW_WAR
	.align		4
.L_2609:
        /*0230*/ 	.byte	0x04, 0x36
        /*0232*/ 	.short	(.L_2611 - .L_2610)
.L_2610:
        /*0234*/ 	.word	0x00000008
.L_2611:


//--------------------- .nv.info._Z25selective_scan_bwd_kernelI32Selective_Scan_bwd_kernel_traitsILi32ELi16ELb1ELb0ELb0ELb1ELb0EN3c104HalfEfEEv12SSMParamsBwd --------------------------
	.section	.nv.info._Z25selective_scan_bwd_kernelI32Selective_Scan_bwd_kernel_traitsILi32ELi16ELb1ELb0ELb0ELb1ELb0EN3c104HalfEfEEv12SSMParamsBwd,"",@"SHT_CUDA_INFO"
	.sectionflags	@""
	.align	4


	//----- nvinfo : EIATTR_CUDA_API_VERSION
	.align		4
        /*0000*/ 	.byte	0x04, 0x37
        /*0002*/ 	.short	(.L_2613 - .L_2612)
.L_2612:
        /*0004*/ 	.word	0x00000082


	//----- nvinfo : EIATTR_KPARAM_INFO
	.align		4
.L_2613:
        /*0008*/ 	.byte	0x04, 0x17
        /*000a*/ 	.short	(.L_2615 - .L_2614)
.L_2614:
        /*000c*/ 	.word	0x00000000
        /*0010*/ 	.short	0x0000
        /*0012*/ 	.short	0x0000
        /*0014*/ 	.byte	0x00, 0xf0, 0xc1, 0x07


	//----- nvinfo : EIATTR_SPARSE_MMA_MASK
	.align		4
.L_2615:
        /*0018*/ 	.byte	0x03, 0x50
        /*001a*/ 	.short	0x0000


	//----- nvinfo : EIATTR_MAXREG_COUNT
	.align		4
        /*001c*/ 	.byte	0x03, 0x1b
        /*001e*/ 	.short	0x00ff


	//----- nvinfo : EIATTR_NUM_BARRIERS
	.align		4
        /*0020*/ 	.byte	0x02, 0x4c
        /*0022*/ 	.byte	0x01
	.zero		1


	//----- nvinfo : EIATTR_MERCURY_ISA_VERSION
	.align		4
        /*0024*/ 	.byte	0x03, 0x5f
        /*0026*/ 	.short	0x0101


	//----- nvinfo : EIATTR_COOP_GROUP_MASK_REGIDS
	.align		4
        /*0028*/ 	.byte	0x04, 0x29
        /*002a*/ 	.short	(.L_2617 - .L_2616)


	//   ....[0]....
.L_2616:
        /*002c*/ 	.word	0xffffffff


	//   ....[1]....
        /*0030*/ 	.word	0xffffffff


	//   ....[2]....
        /*0034*/ 	.word	0xffffffff


	//   ....[3]....
        /*0038*/ 	.word	0xffffffff


	//   ....[4]....
        /*003c*/ 	.word	0xffffffff


	//   ....[5]....
        /*0040*/ 	.word	0xffffffff


	//   ....[6]....
        /*0044*/ 	.word	0xffffffff


	//   ....[7]....
        /*0048*/ 	.word	0xffffffff


	//   ....[8]....
        /*004c*/ 	.word	0xffffffff


	//   ....[9]....
        /*0050*/ 	.word	0xffffffff


	//   ....[10]....
        /*0054*/ 	.word	0xffffffff


	//   ....[11]....
        /*0058*/ 	.word	0xffffffff


	//   ....[12]....
        /*005c*/ 	.word	0xffffffff


	//   ....[13]....
        /*0060*/ 	.word	0xffffffff


	//   ....[14]....
        /*0064*/ 	.word	0xffffffff


	//   ....[15]....
        /*0068*/ 	.word	0xffffffff


	//   ....[16]....
        /*006c*/ 	.word	0xffffffff


	//   ....[17]....
        /*0070*/ 	.word	0xffffffff


	//   ....[18]....
        /*0074*/ 	.word	0xffffffff


	//   ....[19]....
        /*0078*/ 	.word	0xffffffff


	//   ....[20]....
        /*007c*/ 	.word	0xffffffff


	//   ....[21]....
        /*0080*/ 	.word	0xffffffff


	//   ....[22]....
        /*0084*/ 	.word	0xffffffff


	//   ....[23]....
        /*0088*/ 	.word	0xffffffff


	//   ....[24]....
        /*008c*/ 	.word	0xffffffff


	//   ....[25]....
        /*0090*/ 	.word	0xffffffff


	//   ....[26]....
        /*0094*/ 	.word	0xffffffff


	//   ....[27]....
        /*0098*/ 	.word	0xffffffff


	//   ....[28]....
        /*009c*/ 	.word	0xffffffff


	//   ....[29]....
        /*00a0*/ 	.word	0xffffffff


	//   ....[30]....
        /*00a4*/ 	.word	0xffffffff


	//   ....[31]....
        /*00a8*/ 	.word	0xffffffff


	//   ....[32]....
        /*00ac*/ 	.word	0xffffffff


	//   ....[33]....
        /*00b0*/ 	.word	0xffffffff


	//   ....[34]....
        /*00b4*/ 	.word	0xffffffff


	//   ....[35]....
        /*00b8*/ 	.word	0xffffffff


	//   ....[36]....
        /*00bc*/ 	.word	0xffffffff


	//   ....[37]....
        /*00c0*/ 	.word	0xffffffff


	//   ....[38]....
        /*00c4*/ 	.word	0xffffffff


	//   ....[39]....
        /*00c8*/ 	.word	0xffffffff


	//   ....[40]....
        /*00cc*/ 	.word	0xffffffff


	//   ....[41]....
        /*00d0*/ 	.word	0xffffffff


	//   ....[42]....
        /*00d4*/ 	.word	0xffffffff


	//   ....[43]....
        /*00d8*/ 	.word	0xffffffff


	//   ....[44]....
        /*00dc*/ 	.word	0xffffffff


	//   ....[45]....
        /*00e0*/ 	.word	0xffffffff


	//   ....[46]....
        /*00e4*/ 	.word	0xffffffff


	//   ....[47]....
        /*00e8*/ 	.word	0xffffffff


	//   ....[48]....
        /*00ec*/ 	.word	0xffffffff


	//   ....[49]....
        /*00f0*/ 	.word	0xffffffff


	//   ....[50]....
        /*00f4*/ 	.word	0xffffffff


	//   ....[51]....
        /*00f8*/ 	.word	0xffffffff


	//   ....[52]....
        /*00fc*/ 	.word	0xffffffff


	//   ....[53]....
        /*0100*/ 	.word	0xffffffff


	//----- nvinfo : EIATTR_COOP_GROUP_INSTR_OFFSETS
	.align		4
.L_2617:
        /*0104*/ 	.byte	0x04, 0x28
        /*0106*/ 	.short	(.L_2619 - .L_2618)


	//   ....[0]....
.L_2618:
        /*0108*/ 	.word	0x00000730


	//   ....[1]....
        /*010c*/ 	.word	0x000007e0


	//   ....[2]....
        /*0110*/ 	.word	0x00000a00


	//   ....[3]....
        /*0114*/ 	.word	0x00003c60


	//   ....[4]....
        /*0118*/ 	.word	0x00003c90


	//   ....[5]....
        /*011c*/ 	.word	0x00003d60


	//   ....[6]....
        /*0120*/ 	.word	0x00003db0


	//   ....[7]....
        /*0124*/ 	.word	0x00003dd0


	//   ....[8]....
        /*0128*/ 	.word	0x00003e20


	//   ....[9]....
        /*012c*/ 	.word	0x00003e60


	//   ....[10]....
        /*0130*/ 	.word	0x00003e80


	//   ....[11]....
        /*0134*/ 	.word	0x00003ea0


	//   ....[12]....
        /*0138*/ 	.word	0x00003ed0


	//   ....[13]....
        /*013c*/ 	.word	0x00003f30


	//   ....[14]....
        /*0140*/ 	.word	0x00003f50


	//   ....[15]....
        /*0144*/ 	.word	0x00003f80


	//   ....[16]....
        /*0148*/ 	.word	0x00003fb0


	//   ....[17]....
        /*014c*/ 	.word	0x00003ff0


	//   ....[18]....
        /*0150*/ 	.word	0x00004040


	//   ....[19]....
        /*0154*/ 	.word	0x00004070


	//   ....[20]....
        /*0158*/ 	.word	0x00004080


	//   ....[21]....
        /*015c*/ 	.word	0x000040a0


	//   ....[22]....
        /*0160*/ 	.word	0x000040e0


	//   ....[23]....
        /*0164*/ 	.word	0x00004110


	//   ....[24]....
        /*0168*/ 	.word	0x00004140


	//   ....[25]....
        /*016c*/ 	.word	0x00004150


	//   ....[26]....
        /*0170*/ 	.word	0x00004160


	//   ....[27]....
        /*0174*/ 	.word	0x00004170


	//   ....[28]....
        /*0178*/ 	.word	0x000041e0


	//   ....[29]....
        /*017c*/ 	.word	0x00004210


	//   ....[30]....
        /*0180*/ 	.word	0x000042e0


	//   ....[31]....
        /*0184*/ 	.word	0x00004740


	//   ....[32]....
        /*0188*/ 	.word	0x00004920


	//   ....[33]....
        /*018c*/ 	.word	0x000049e0


	//   ....[34]....
        /*0190*/ 	.word	0x00004af0


	//   ....[35]....
        /*0194*/ 	.word	0x00004bb0


	//   ....[36]....
        /*0198*/ 	.word	0x00004cc0


	//   ....[37]....
        /*019c*/ 	.word	0x00004d80


	//   ....[38]....
        /*01a0*/ 	.word	0x00004e70


	//   ....[39]....
        /*01a4*/ 	.word	0x00004e90


	//   ....[40]....
        /*01a8*/ 	.word	0x00004ed0


	//   ....[41]....
        /*01ac*/ 	.word	0x00005190


	//   ....[42]....
        /*01b0*/ 	.word	0x000059a0


	//   ....[43]....
        /*01b4*/ 	.word	0x00005d20


	//   ....[44]....
        /*01b8*/ 	.word	0x00005eb0


	//   ....[45]....
        /*01bc*/ 	.word	0x00005f00


	//   ....[46]....
        /*01c0*/ 	.word	0x00005f50


	//   ....[47]....
        /*01c4*/ 	.word	0x00005f80


	//   ....[48]....
        /*01c8*/ 	.word	0x00005fa0


	//   ....[49]....
        /*01cc*/ 	.word	0x00006070


	//   ....[50]....
        /*01d0*/ 	.word	0x000060b0


	//   ....[51]....
        /*01d4*/ 	.word	0x00006100


	//   ....[52]....
        /*01d8*/ 	.word	0x00006130


	//   ....[53]....
        /*01dc*/ 	.word	0x00006150


	//----- nvinfo : EIATTR_VRC_CTA_INIT_COUNT
	.align		4
.L_2619:
        /*01e0*/ 	.byte	0x02, 0x4a
	.zero		1
	.zero		1


	//----- nvinfo : EIATTR_EXIT_INSTR_OFFSETS
	.align		4
        /*01e4*/ 	.byte	0x04, 0x1c
        /*01e6*/ 	.short	(.L_2621 - .L_2620)


	//   ....[0]....
.L_2620:
        /*01e8*/ 	.word	0x000061f0


	//   ....[1]....
        /*01ec*/ 	.word	0x00006690


	//----- nvinfo : EIATTR_MAX_THREADS
	.align		4
.L_2621:
        /*01f0*/ 	.byte	0x04, 0x05
        /*01f2*/ 	.short	(.L_2623 - .L_2622)
.L_2622:
        /*01f4*/ 	.word	0x00000020
        /*01f8*/ 	.word	0x00000001
        /*01fc*/ 	.word	0x00000001


	//----- nvinfo : EIATTR_CRS_STACK_SIZE
	.align		4
.L_2623:
        /*0200*/ 	.byte	0x04, 0x1e
        /*0202*/ 	.short	(.L_2625 - .L_2624)
.L_2624:
        /*0204*/ 	.word	0x00000000


	//----- nvinfo : EIATTR_CBANK_PARAM_SIZE
	.align		4
.L_2625:
        /*0208*/ 	.byte	0x03, 0x19
        /*020a*/ 	.short	0x01f0


	//----- nvinfo : EIATTR_PARAM_CBANK
	.align		4
        /*020c*/ 	.byte	0x04, 0x0a
        /*020e*/ 	.short	(.L_2627 - .L_2626)
	.align		4
.L_2626:
        /*0210*/ 	.word	index@(.nv.constant0._Z25selective_scan_bwd_kernelI32Selective_Scan_bwd_kernel_traitsILi32ELi16ELb1ELb0ELb0ELb1ELb0EN3c104HalfEfEEv12SSMParamsBwd)
        /*0214*/ 	.short	0x0380
        /*0216*/ 	.short	0x01f0


	//----- nvinfo : EIATTR_SW_WAR
	.align		4
.L_2627:
        /*0218*/ 	.byte	0x04, 0x36
        /*021a*/ 	.short	(.L_2629 - .L_2628)
.L_2628:
        /*021c*/ 	.word	0x00000008
.L_2629:


//--------------------- .nv.info._Z25selective_scan_bwd_kernelI32Selective_Scan_bwd_kernel_traitsILi32ELi16ELb1ELb0ELb0ELb1ELb1EN3c104HalfEfEEv12SSMParamsBwd --------------------------
	.section	.nv.info._Z25selective_scan_bwd_kernelI32Selective_Scan_bwd_kernel_traitsILi32ELi16ELb1ELb0ELb0ELb1ELb1EN3c104HalfEfEEv12SSMParamsBwd,"",@"SHT_CUDA_INFO"
	.sectionflags	@""
	.align	4


	//----- nvinfo : EIATTR_CUDA_API_VERSION
	.align		4
        /*0000*/ 	.byte	0x04, 0x37
        /*0002*/ 	.short	(.L_2631 - .L_2630)
.L_2630:
        /*0004*/ 	.word	0x00000082


	//----- nvinfo : EIATTR_KPARAM_INFO
	.align		4
.L_2631:
        /*0008*/ 	.byte	0x04, 0x17
        /*000a*/ 	.short	(.L_2633 - .L_2632)
.L_2632:
        /*000c*/ 	.word	0x00000000
        /*0010*/ 	.short	0x0000
        /*0012*/ 	.short	0x0000
        /*0014*/ 	.byte	0x00, 0xf0, 0xc1, 0x07


	//----- nvinfo : EIATTR_SPARSE_MMA_MASK
	.align		4
.L_2633:
        /*0018*/ 	.byte	0x03, 0x50
        /*001a*/ 	.short	0x0000


	//----- nvinfo : EIATTR_MAXREG_COUNT
	.align		4
        /*001c*/ 	.byte	0x03, 0x1b
        /*001e*/ 	.short	0x00ff


	//----- nvinfo : EIATTR_NUM_BARRIERS
	.align		4
        /*0020*/ 	.byte	0x02, 0x4c
        /*0022*/ 	.byte	0x01
	.zero		1


	//----- nvinfo : EIATTR_MERCURY_ISA_VERSION
	.align		4
        /*0024*/ 	.byte	0x03, 0x5f
        /*0026*/ 	.short	0x0101


	//----- nvinfo : EIATTR_COOP_GROUP_MASK_REGIDS
	.align		4
        /*0028*/ 	.byte	0x04, 0x29
        /*002a*/ 	.short	(.L_2635 - .L_2634)


	//   ....[0]....
.L_2634:
        /*002c*/ 	.word	0xffffffff


	//   ....[1]....
        /*0030*/ 	.word	0xffffffff


	//   ....[2]....
        /*0034*/ 	.word	0xffffffff


	//   ....[3]....
        /*0038*/ 	.word	0xffffffff


	//   ....[4]....
        /*003c*/ 	.word	0xffffffff


	//   ....[5]....
        /*0040*/ 	.word	0xffffffff


	//   ....[6]....
        /*0044*/ 	.word	0xffffffff


	//   ....[7]....
        /*0048*/ 	.word	0xffffffff


	//   ....[8]....
        /*004c*/ 	.word	0xffffffff


	//   ....[9]....
        /*0050*/ 	.word	0xffffffff


	//   ....[10]....
        /*0054*/ 	.word	0xffffffff


	//   ....[11]....
        /*0058*/ 	.word	0xffffffff


	//   ....[12]....
        /*005c*/ 	.word	0xffffffff


	//   ....[13]....
        /*0060*/ 	.word	0xffffffff


	//   ....[14]....
        /*0064*/ 	.word	0xffffffff


	//   ....[15]....
        /*0068*/ 	.word	0xffffffff


	//   ....[16]....
        /*006c*/ 	.word	0xffffffff


	//   ....[17]....
        /*0070*/ 	.word	0xffffffff


	//   ....[18]....
        /*0074*/ 	.word	0xffffffff


	//   ....[19]....
        /*0078*/ 	.word	0xffffffff


	//   ....[20]....
        /*007c*/ 	.word	0xffffffff


	//   ....[21]....
        /*0080*/ 	.word	0xffffffff


	//   ....[22]....
        /*0084*/ 	.word	0xffffffff


	//   ....[23]....
        /*0088*/ 	.word	0xffffffff


	//   ....[24]....
        /*008c*/ 	.word	0xffffffff


	//   ....[25]....
        /*0090*/ 	.word	0xffffffff


	//   ....[26]....
        /*0094*/ 	.word	0xffffffff


	//   ....[27]....
        /*0098*/ 	.word	0xffffffff


	//   ....[28]....
        /*009c*/ 	.word	0xffffffff


	//   ....[29]....
        /*00a0*/ 	.word	0xffffffff


	//   ....[30]....
        /*00a4*/ 	.word	0xffffffff


	//   ....[31]....
        /*00a8*/ 	.word	0xffffffff


	//   ....[32]....
        /*00ac*/ 	.word	0xffffffff


	//   ....[33]....
        /*00b0*/ 	.word	0xffffffff


	//   ....[34]....
        /*00b4*/ 	.word	0xffffffff


	//   ....[35]....
        /*00b8*/ 	.word	0xffffffff


	//   ....[36]....
        /*00bc*/ 	.word	0xffffffff


	//   ....[37]....
        /*00c0*/ 	.word	0xffffffff


	//   ....[38]....
        /*00c4*/ 	.word	0xffffffff


	//   ....[39]....
        /*00c8*/ 	.word	0xffffffff


	//   ....[40]....
        /*00cc*/ 	.word	0xffffffff


	//   ....[41]....
        /*00d0*/ 	.word	0xffffffff


	//   ....[42]....
        /*00d4*/ 	.word	0xffffffff


	//   ....[43]....
        /*00d8*/ 	.word	0xffffffff


	//   ....[44]....
        /*00dc*/ 	.word	0xffffffff


	//   ....[45]....
        /*00e0*/ 	.word	0xffffffff


	//   ....[46]....
        /*00e4*/ 	.word	0xffffffff


	//   ....[47]....
        /*00e8*/ 	.word	0xffffffff


	//   ....[48]....
        /*00ec*/ 	.word	0xffffffff


	//   ....[49]....
        /*00f0*/ 	.word	0xffffffff


	//   ....[50]....
        /*00f4*/ 	.word	0xffffffff


	//   ....[51]....
        /*00f8*/ 	.word	0xffffffff


	//   ....[52]....
        /*00fc*/ 	.word	0xffffffff


	//   ....[53]....
        /*0100*/ 	.word	0xffffffff


	//   ....[54]....
        /*0104*/ 	.word	0xffffffff


	//   ....[55]....
        /*0108*/ 	.word	0xffffffff


	//   ....[56]....
        /*010c*/ 	.word	0xffffffff


	//   ....[57]....
        /*0110*/ 	.word	0xffffffff


	//----- nvinfo : EIATTR_COOP_GROUP_INSTR_OFFSETS
	.align		4
.L_2635:
        /*0114*/ 	.byte	0x04, 0x28
        /*0116*/ 	.short	(.L_2637 - .L_2636)


	//   ....[0]....
.L_2636:
        /*0118*/ 	.word	0x00000740


	//   ....[1]....
        /*011c*/ 	.word	0x000007d0


	//   ....[2]....
        /*0120*/ 	.word	0x000009b0


	//   ....[3]....
        /*0124*/ 	.word	0x00002ea0


	//   ....[4]....
        /*0128*/ 	.word	0x00003600


	//   ....[5]....
        /*012c*/ 	.word	0x00003ec0


	//   ....[6]....
        /*0130*/ 	.word	0x00004230


	//   ....[7]....
        /*0134*/ 	.word	0x000050d0


	//   ....[8]....
        /*0138*/ 	.word	0x00005100


	//   ....[9]....
        /*013c*/ 	.word	0x00005170


	//   ....[10]....
        /*0140*/ 	.word	0x00005200


	//   ....[11]....
        /*0144*/ 	.word	0x00005220


	//   ....[12]....
        /*0148*/ 	.word	0x00005230


	//   ....[13]....
        /*014c*/ 	.word	0x00005260


	//   ....[14]....
        /*0150*/ 	.word	0x00005290


	//   ....[15]....
        /*0154*/ 	.word	0x000052d0


	//   ....[16]....
        /*0158*/ 	.word	0x000052f0


	//   ....[17]....
        /*015c*/ 	.word	0x00005320


	//   ....[18]....
        /*0160*/ 	.word	0x00005340


	//   ....[19]....
        /*0164*/ 	.word	0x000053a0


	//   ....[20]....
        /*0168*/ 	.word	0x000053c0


	//   ....[21]....
        /*016c*/ 	.word	0x00005410


	//   ....[22]....
        /*0170*/ 	.word	0x00005430


	//   ....[23]....
        /*0174*/ 	.word	0x00005470


	//   ....[24]....
        /*0178*/ 	.word	0x000054a0


	//   ....[25]....
        /*017c*/ 	.word	0x000054e0


	//   ....[26]....
        /*0180*/ 	.word	0x00005510


	//   ....[27]....
        /*0184*/ 	.word	0x00005530


	//   ....[28]....
        /*0188*/ 	.word	0x00005550


	//   ....[29]....
        /*018c*/ 	.word	0x00005570


	//   ....[30]....
        /*0190*/ 	.word	0x00005590


	//   ....[31]....
        /*0194*/ 	.word	0x000055b0


	//   ....[32]....
        /*0198*/ 	.word	0x000055e0


	//   ....[33]....
        /*019c*/ 	.word	0x000055f0


	//   ....[34]....
        /*01a0*/ 	.word	0x00005700


	//   ....[35]....
        /*01a4*/ 	.word	0x00005bb0


	//   ....[36]....
        /*01a8*/ 	.word	0x00005d90


	//   ....[37]....
        /*01ac*/ 	.word	0x00005e50


	//   ....[38]....
        /*01b0*/ 	.word	0x00005f60


	//   ....[39]....
        /*01b4*/ 	.word	0x00006020


	//   ....[40]....
        /*01b8*/ 	.word	0x00006130


	//   ....[41]....
        /*01bc*/ 	.word	0x000061f0


	//   ....[42]....
        /*01c0*/ 	.word	0x00006240


	//   ....[43]....
        /*01c4*/ 	.word	0x000062a0


	//   ....[44]....
        /*01c8*/ 	.word	0x000062e0


	//   ....[45]....
        /*01cc*/ 	.word	0x000065b0


	//   ....[46]....
        /*01d0*/ 	.word	0x00006dc0


	//   ....[47]....
        /*01d4*/ 	.word	0x00007140


	//   ....[48]....
        /*01d8*/ 	.word	0x000072b0


	//   ....[49]....
        /*01dc*/ 	.word	0x00007300


	//   ....[50]....
        /*01e0*/ 	.word	0x00007350


	//   ....[51]....
        /*01e4*/ 	.word	0x00007380


	//   ....[52]....
        /*01e8*/ 	.word	0x000073a0


	//   ....[53]....
        /*01ec*/ 	.word	0x00007470


	//   ....[54]....
        /*01f0*/ 	.word	0x000074b0


	//   ....[55]....
        /*01f4*/ 	.word	0x00007500


	//   ....[56]....
        /*01f8*/ 	.word	0x00007530


	//   ....[57]....
        /*01fc*/ 	.word	0x00007550


	//----- nvinfo : EIATTR_VRC_CTA_INIT_COUNT
	.align		4
.L_2637:
        /*0200*/ 	.byte	0x02, 0x4a
	.zero		1
	.zero		1


	//----- nvinfo : EIATTR_EXIT_INSTR_OFFSETS
	.align		4
        /*0204*/ 	.byte	0x04, 0x1c
        /*0206*/ 	.short	(.L_2639 - .L_2638)


	//   ....[0]....
.L_2638:
        /*0208*/ 	.word	0x000075f0


	//   ....[1]....
        /*020c*/ 	.word	0x00007a80


	//----- nvinfo : EIATTR_MAX_THREADS
	.align		4
.L_2639:
        /*0210*/ 	.byte	0x04, 0x05
        /*0212*/ 	.short	(.L_2641 - .L_2640)
.L_2640:
        /*0214*/ 	.word	0x00000020
        /*0218*/ 	.word	0x00000001
        /*021c*/ 	.word	0x00000001


	//----- nvinfo : EIATTR_CRS_STACK_SIZE
	.align		4
.L_2641:
        /*0220*/ 	.byte	0x04, 0x1e
        /*0222*/ 	.short	(.L_2643 - .L_2642)
.L_2642:
        /*0224*/ 	.word	0x00000000


	//----- nvinfo : EIATTR_CBANK_PARAM_SIZE
	.align		4
.L_2643:
        /*0228*/ 	.byte	0x03, 0x19
        /*022a*/ 	.short	0x01f0


	//----- nvinfo : EIATTR_PARAM_CBANK
	.align		4
        /*022c*/ 	.byte	0x04, 0x0a
        /*022e*/ 	.short	(.L_2645 - .L_2644)
	.align		4
.L_2644:
        /*0230*/ 	.word	index@(.nv.constant0._Z25selective_scan_bwd_kernelI32Selective_Scan_bwd_kernel_traitsILi32ELi16ELb1ELb0ELb0ELb1ELb1EN3c104HalfEfEEv12SSMParamsBwd)
        /*0234*/ 	.short	0x0380
        /*0236*/ 	.short	0x01f0


	//----- nvinfo : EIATTR_SW_WAR
	.align		4
.L_2645:
        /*0238*/ 	.byte	0x04, 0x36
        /*023a*/ 	.short	(.L_2647 - .L_2646)
.L_2646:
        /*023c*/ 	.word	0x00000008
.L_2647:


//--------------------- .nv.info._Z25selective_scan_bwd_kernelI32Selective_Scan_bwd_kernel_traitsILi32ELi16ELb1ELb0ELb1ELb0ELb0EN3c104HalfEfEEv12SSMParamsBwd --------------------------
	.section	.nv.info._Z25selective_scan_bwd_kernelI32Selective_Scan_bwd_kernel_traitsILi32ELi16ELb1ELb0ELb1ELb0ELb0EN3c104HalfEfEEv12SSMParamsBwd,"",@"SHT_CUDA_INFO"
	.sectionflags	@""
	.align	4


	//----- nvinfo : EIATTR_CUDA_API_VERSION
	.align		4
        /*0000*/ 	.byte	0x04, 0x37
        /*0002*/ 	.short	(.L_2649 - .L_2648)
.L_2648:
        /*0004*/ 	.word	0x00000082


	//----- nvinfo : EIATTR_KPARAM_INFO
	.align		4
.L_2649:
        /*0008*/ 	.byte	0x04, 0x17
        /*000a*/ 	.short	(.L_2651 - .L_2650)
.L_2650:
        /*000c*/ 	.word	0x00000000
        /*0010*/ 	.short	0x0000
        /*0012*/ 	.short	0x0000
        /*0014*/ 	.byte	0x00, 0xf0, 0xc1, 0x07


	//----- nvinfo : EIATTR_SPARSE_MMA_MASK
	.align		4
.L_2651:
        /*0018*/ 	.byte	0x03, 0x50
        /*001a*/ 	.short	0x0000


	//----- nvinfo : EIATTR_MAXREG_COUNT
	.align		4
        /*001c*/ 	.byte	0x03, 0x1b
        /*001e*/ 	.short	0x00ff


	//----- nvinfo : EIATTR_NUM_BARRIERS
	.align		4
        /*0020*/ 	.byte	0x02, 0x4c
        /*0022*/ 	.byte	0x01
	.zero		1


	//----- nvinfo : EIATTR_MERCURY_ISA_VERSION
	.align		4
        /*0024*/ 	.byte	0x03, 0x5f
        /*0026*/ 	.short	0x0101


	//----- nvinfo : EIATTR_COOP_GROUP_MASK_REGIDS
	.align		4
        /*0028*/ 	.byte	0x04, 0x29
        /*002a*/ 	.short	(.L_2653 - .L_2652)


	//   ....[0]....
.L_2652:
        /*002c*/ 	.word	0xffffffff


	//   ....[1]....
        /*0030*/ 	.word	0xffffffff


	//   ....[2]....
        /*0034*/ 	.word	0xffffffff


	//   ....[3]....
        /*0038*/ 	.word	0xffffffff


	//   ....[4]....
        /*003c*/ 	.word	0xffffffff


	//   ....[5]....
        /*0040*/ 	.word	0xffffffff


	//   ....[6]....
        /*0044*/ 	.word	0xffffffff


	//   ....[7]....
        /*0048*/ 	.word	0xffffffff


	//   ....[8]....
        /*004c*/ 	.word	0xffffffff


	//   ....[9]....
        /*0050*/ 	.word	0xffffffff


	//   ....[10]....
        /*0054*/ 	.word	0xffffffff


	//   ....[11]....
        /*0058*/ 	.word	0xffffffff


	//   ....[12]....
        /*005c*/ 	.word	0xffffffff


	//   ....[13]....
        /*0060*/ 	.word	0xffffffff


	//   ....[14]....
        /*0064*/ 	.word	0xffffffff


	//   ....[15]....
        /*0068*/ 	.word	0xffffffff


	//   ....[16]....
        /*006c*/ 	.word	0xffffffff


	//   ....[17]....
        /*0070*/ 	.word	0xffffffff


	//   ....[18]....
        /*0074*/ 	.word	0xffffffff


	//   ....[19]....
        /*0078*/ 	.word	0xffffffff


	//   ....[20]....
        /*007c*/ 	.word	0xffffffff


	//   ....[21]....
        /*0080*/ 	.word	0xffffffff


	//   ....[22]....
        /*0084*/ 	.word	0xffffffff


	//   ....[23]....
        /*0088*/ 	.word	0xffffffff


	//   ....[24]....
        /*008c*/ 	.word	0xffffffff


	//   ....[25]....
        /*0090*/ 	.word	0xffffffff


	//   ....[26]....
        /*0094*/ 	.word	0xffffffff


	//   ....[27]....
        /*0098*/ 	.word	0xffffffff


	//   ....[28]....
        /*009c*/ 	.word	0xffffffff


	//   ....[29]....
        /*00a0*/ 	.word	0xffffffff


	//   ....[30]....
        /*00a4*/ 	.word	0xffffffff


	//   ....[31]....
        /*00a8*/ 	.word	0xffffffff


	//   ....[32]....
        /*00ac*/ 	.word	0xffffffff


	//   ....[33]....
        /*00b0*/ 	.word	0xffffffff


	//   ....[34]....
        /*00b4*/ 	.word	0xffffffff


	//   ....[35]....
        /*00b8*/ 	.word	0xffffffff


	//   ....[36]....
        /*00bc*/ 	.word	0xffffffff


	//   ....[37]....
        /*00c0*/ 	.word	0xffffffff


	//   ....[38]....
        /*00c4*/ 	.word	0xffffffff


	//   ....[39]....
        /*00c8*/ 	.word	0xffffffff


	//   ....[40]....
        /*00cc*/ 	.word	0xffffffff


	//   ....[41]....
        /*00d0*/ 	.word	0xffffffff


	//   ....[42]....
        /*00d4*/ 	.word	0xffffffff


	//   ....[43]....
        /*00d8*/ 	.word	0xffffffff


	//   ....[44]....
        /*00dc*/ 	.word	0xffffffff


	//   ....[45]....
        /*00e0*/ 	.word	0xffffffff


	//   ....[46]....
        /*00e4*/ 	.word	0xffffffff


	//   ....[47]....
        /*00e8*/ 	.word	0xffffffff


	//   ....[48]....
        /*00ec*/ 	.word	0xffffffff


	//   ....[49]....
        /*00f0*/ 	.word	0xffffffff


	//   ....[50]....
        /*00f4*/ 	.word	0xffffffff


	//   ....[51]....
        /*00f8*/ 	.word	0xffffffff


	//   ....[52]....
        /*00fc*/ 	.word	0xffffffff


	//   ....[53]....
        /*0100*/ 	.word	0xffffffff


	//----- nvinfo : EIATTR_COOP_GROUP_INSTR_OFFSETS
	.align		4
.L_2653:
        /*0104*/ 	.byte	0x04, 0x28
        /*0106*/ 	.short	(.L_2655 - .L_2654)


	//   ....[0]....
.L_2654:
        /*0108*/ 	.word	0x00000d50


	//   ....[1]....
        /*010c*/ 	.word	0x00000dd0


	//   ....[2]....
        /*0110*/ 	.word	0x00000fc0


	//   ....[3]....
        /*0114*/ 	.word	0x000019b0


	//   ....[4]....
        /*0118*/ 	.word	0x000022f0


	//   ....[5]....
        /*011c*/ 	.word	0x000023f0


	//   ....[6]....
        /*0120*/ 	.word	0x00002470


	//   ....[7]....
        /*0124*/ 	.word	0x00002490


	//   ....[8]....
        /*0128*/ 	.word	0x00002500


	//   ....[9]....
        /*012c*/ 	.word	0x00002510


	//   ....[10]....
        /*0130*/ 	.word	0x00002550


	//   ....[11]....
        /*0134*/ 	.word	0x000025a0


	//   ....[12]....
        /*0138*/ 	.word	0x000025c0


	//   ....[13]....
        /*013c*/ 	.word	0x000025e0


	//   ....[14]....
        /*0140*/ 	.word	0x00002610


	//   ....[15]....
        /*0144*/ 	.word	0x00002640


	//   ....[16]....
        /*0148*/ 	.word	0x00002670


	//   ....[17]....
        /*014c*/ 	.word	0x000026a0


	//   ....[18]....
        /*0150*/ 	.word	0x000026f0


	//   ....[19]....
        /*0154*/ 	.word	0x00002700


	//   ....[20]....
        /*0158*/ 	.word	0x00002730


	//   ....[21]....
        /*015c*/ 	.word	0x00002760


	//   ....[22]....
        /*0160*/ 	.word	0x000027e0


	//   ....[23]....
        /*0164*/ 	.word	0x000027f0


	//   ....[24]....
        /*0168*/ 	.word	0x00002840


	//   ....[25]....
        /*016c*/ 	.word	0x00002860


	//   ....[26]....
        /*0170*/ 	.word	0x00002880


	//   ....[27]....
        /*0174*/ 	.word	0x000028a0


	//   ....[28]....
        /*0178*/ 	.word	0x00002990


	//   ....[29]....
        /*017c*/ 	.word	0x000029d0


	//   ....[30]....
        /*0180*/ 	.word	0x00002a50


	//   ....[31]....
        /*0184*/ 	.word	0x00002a90


	//   ....[32]....
        /*0188*/ 	.word	0x000039c0


	//   ....[33]....
        /*018c*/ 	.word	0x00003a00


	//   ....[34]....
        /*0190*/ 	.word	0x00003b90


	//   ....[35]....
        /*0194*/ 	.word	0x00003bd0


	//   ....[36]....
        /*0198*/ 	.word	0x00003cd0


	//   ....[37]....
        /*019c*/ 	.word	0x00003d10


	//   ....[38]....
        /*01a0*/ 	.word	0x00003e80


	//   ....[39]....
        /*01a4*/ 	.word	0x00003ec0


	//   ....[40]....
        /*01a8*/ 	.word	0x00004020


	//   ....[41]....
        /*01ac*/ 	.word	0x00004040


	//   ....[42]....
        /*01b0*/ 	.word	0x000042d0


	//   ....[43]....
        /*01b4*/ 	.word	0x00004640


	//   ....[44]....
        /*01b8*/ 	.word	0x00004750


	//   ....[45]....
        /*01bc*/ 	.word	0x000047a0


	//   ....[46]....
        /*01c0*/ 	.word	0x000047f0


	//   ....[47]....
        /*01c4*/ 	.word	0x00004820


	//   ....[48]....
        /*01c8*/ 	.word	0x00004840


	//   ....[49]....
        /*01cc*/ 	.word	0x00004910


	//   ....[50]....
        /*01d0*/ 	.word	0x00004950


	//   ....[51]....
        /*01d4*/ 	.word	0x000049a0


	//   ....[52]....
        /*01d8*/ 	.word	0x000049d0


	//   ....[53]....
        /*01dc*/ 	.word	0x000049f0


	//----- nvinfo : EIATTR_VRC_CTA_INIT_COUNT
	.align		4
.L_2655:
        /*01e0*/ 	.byte	0x02, 0x4a
	.zero		1
	.zero		1


	//----- nvinfo : EIATTR_EXIT_INSTR_OFFSETS
	.align		4
        /*01e4*/ 	.byte	0x04, 0x1c
        /*01e6*/ 	.short	(.L_2657 - .L_2656)


	//   ....[0]....
.L_2656:
        /*01e8*/ 	.word	0x00004a90


	//   ....[1]....
        /*01ec*/ 	.word	0x00004cb0


	//----- nvinfo : EIATTR_MAX_THREADS
	.align		4
.L_2657:
        /*01f0*/ 	.byte	0x04, 0x05
        /*01f2*/ 	.short	(.L_2659 - .L_2658)
.L_2658:
        /*01f4*/ 	.word	0x00000020
        /*01f8*/ 	.word	0x00000001
        /*01fc*/ 	.word	0x00000001


	//----- nvinfo : EIATTR_CRS_STACK_SIZE
	.align		4
.L_2659:
        /*0200*/ 	.byte	0x04, 0x1e
        /*0202*/ 	.short	(.L_2661 - .L_2660)
.L_2660:
        /*0204*/ 	.word	0x00000000


	//----- nvinfo : EIATTR_CBANK_PARAM_SIZE
	.align		4
.L_2661:
        /*0208*/ 	.byte	0x03, 0x19
        /*020a*/ 	.short	0x01f0


	//----- nvinfo : EIATTR_PARAM_CBANK
	.align		4
        /*020c*/ 	.byte	0x04, 0x0a
        /*020e*/ 	.short	(.L_2663 - .L_2662)
	.align		4
.L_2662:
        /*0210*/ 	.word	index@(.nv.constant0._Z25selective_scan_bwd_kernelI32Selective_Scan_bwd_kernel_traitsILi32ELi16ELb1ELb0ELb1ELb0ELb0EN3c104HalfEfEEv12SSMParamsBwd)
        /*0214*/ 	.short	0x0380
        /*0216*/ 	.short	0x01f0


	//----- nvinfo : EIATTR_SW_WAR
	.align		4
.L_2663:
        /*0218*/ 	.byte	0x04, 0x36
        /*021a*/ 	.short	(.L_2665 - .L_2664)
.L_2664:
        /*021c*/ 	.word	0x00000008
.L_2665:


//--------------------- .nv.info._Z25selective_scan_bwd_kernelI32Selective_Scan_bwd_kernel_traitsILi32ELi16ELb1ELb0ELb1ELb0ELb1EN3c104HalfEfEEv12SSMParamsBwd --------------------------
	.section	.nv.info._Z25selective_scan_bwd_kernelI32Selective_Scan_bwd_kernel_traitsILi32ELi16ELb1ELb0ELb1ELb0ELb1EN3c104HalfEfEEv12SSMParamsBwd,"",@"SHT_CUDA_INFO"
	.sectionflags	@""
	.align	4


	//----- nvinfo : EIATTR_CUDA_API_VERSION
	.align		4
        /*0000*/ 	.byte	0x04, 0x37
        /*0002*/ 	.short	(.L_2667 - .L_2666)
.L_2666:
        /*0004*/ 	.word	0x00000082


	//----- nvinfo : EIATTR_KPARAM_INFO
	.align		4
.L_2667:
        /*0008*/ 	.byte	0x04, 0x17
        /*000a*/ 	.short	(.L_2669 - .L_2668)
.L_2668:
        /*000c*/ 	.word	0x00000000
        /*0010*/ 	.short	0x0000
        /*0012*/ 	.short	0x0000
        /*0014*/ 	.byte	0x00, 0xf0, 0xc1, 0x07


	//----- nvinfo : EIATTR_SPARSE_MMA_MASK
	.align		4
.L_2669:
        /*0018*/ 	.byte	0x03, 0x50
        /*001a*/ 	.short	0x0000


	//----- nvinfo : EIATTR_MAXREG_COUNT
	.align		4
        /*001c*/ 	.byte	0x03, 0x1b
        /*001e*/ 	.short	0x00ff


	//----- nvinfo : EIATTR_NUM_BARRIERS
	.align		4
        /*0020*/ 	.byte	0x02, 0x4c
        /*0022*/ 	.byte	0x01
	.zero		1


	//----- nvinfo : EIATTR_MERCURY_ISA_VERSION
	.align		4
        /*0024*/ 	.byte	0x03, 0x5f
        /*0026*/ 	.short	0x0101


	//----- nvinfo : EIATTR_COOP_GROUP_MASK_REGIDS
	.align		4
        /*0028*/ 	.byte	0x04, 0x29
        /*002a*/ 	.short	(.L_2671 - .L_2670)


	//   ....[0]....
.L_2670:
        /*002c*/ 	.word	0xffffffff


	//   ....[1]....
        /*0030*/ 	.word	0xffffffff


	//   ....[2]....
        /*0034*/ 	.word	0xffffffff


	//   ....[3]....
        /*0038*/ 	.word	0xffffffff


	//   ....[4]....
        /*003c*/ 	.word	0xffffffff


	//   ....[5]....
        /*0040*/ 	.word	0xffffffff


	//   ....[6]....
        /*0044*/ 	.word	0xffffffff


	//   ....[7]....
        /*0048*/ 	.word	0xffffffff


	//   ....[8]....
        /*004c*/ 	.word	0xffffffff


	//   ....[9]....
        /*0050*/ 	.word	0xffffffff


	//   ....[10]....
        /*0054*/ 	.word	0xffffffff


	//   ....[11]....
        /*0058*/ 	.word	0xffffffff


	//   ....[12]....
        /*005c*/ 	.word	0xffffffff


	//   ....[13]....
        /*0060*/ 	.word	0xffffffff


	//   ....[14]....
        /*0064*/ 	.word	0xffffffff


	//   ....[15]....
        /*0068*/ 	.word	0xffffffff


	//   ....[16]....
        /*006c*/ 	.word	0xffffffff


	//   ....[17]....
        /*0070*/ 	.word	0xffffffff


	//   ....[18]....
        /*0074*/ 	.word	0xffffffff


	//   ....[19]....
        /*0078*/ 	.word	0xffffffff


	//   ....[20]....
        /*007c*/ 	.word	0xffffffff


	//   ....[21]....
        /*0080*/ 	.word	0xffffffff


	//   ....[22]....
        /*0084*/ 	.word	0xffffffff


	//   ....[23]....
        /*0088*/ 	.word	0xffffffff


	//   ....[24]....
        /*008c*/ 	.word	0xffffffff


	//   ....[25]....
        /*0090*/ 	.word	0xffffffff


	//   ....[26]....
        /*0094*/ 	.word	0xffffffff


	//   ....[27]....
        /*0098*/ 	.word	0xffffffff


	//   ....[28]....
        /*009c*/ 	.word	0xffffffff


	//   ....[29]....
        /*00a0*/ 	.word	0xffffffff


	//   ....[30]....
        /*00a4*/ 	.word	0xffffffff


	//   ....[31]....
        /*00a8*/ 	.word	0xffffffff


	//   ....[32]....
        /*00ac*/ 	.word	0xffffffff


	//   ....[33]....
        /*00b0*/ 	.word	0xffffffff


	//   ....[34]....
        /*00b4*/ 	.word	0xffffffff


	//   ....[35]....
        /*00b8*/ 	.word	0xffffffff


	//   ....[36]....
        /*00bc*/ 	.word	0xffffffff


	//   ....[37]....
        /*00c0*/ 	.word	0xffffffff


	//   ....[38]....
        /*00c4*/ 	.word	0xffffffff


	//   ....[39]....
        /*00c8*/ 	.word	0xffffffff


	//   ....[40]....
        /*00cc*/ 	.word	0xffffffff


	//   ....[41]....
        /*00d0*/ 	.word	0xffffffff


	//   ....[42]....
        /*00d4*/ 	.word	0xffffffff


	//   ....[43]....
        /*00d8*/ 	.word	0xffffffff


	//   ....[44]....
        /*00dc*/ 	.word	0xffffffff


	//   ....[45]....
        /*00e0*/ 	.word	0xffffffff


	//   ....[46]....
        /*00e4*/ 	.word	0xffffffff


	//   ....[47]....
        /*00e8*/ 	.word	0xffffffff


	//   ....[48]....
        /*00ec*/ 	.word	0xffffffff


	//   ....[49]....
        /*00f0*/ 	.word	0xffffffff


	//   ....[50]....
        /*00f4*/ 	.word	0xffffffff


	//   ....[51]....
        /*00f8*/ 	.word	0xffffffff


	//   ....[52]....
        /*00fc*/ 	.word	0xffffffff


	//   ....[53]....
        /*0100*/ 	.word	0xffffffff


	//   ....[54]....
        /*0104*/ 	.word	0xffffffff


	//   ....[55]....
        /*0108*/ 	.word	0xffffffff


	//   ....[56]....
        /*010c*/ 	.word	0xffffffff


	//   ....[57]....
        /*0110*/ 	.word	0xffffffff


	//----- nvinfo : EIATTR_COOP_GROUP_INSTR_OFFSETS
	.align		4
.L_2671:
        /*0114*/ 	.byte	0x04, 0x28
        /*0116*/ 	.short	(.L_2673 - .L_2672)


	//   ....[0]....
.L_2672:
        /*0118*/ 	.word	0x00000d50


	//   ....[1]....
        /*011c*/ 	.word	0x00000e00


	//   ....[2]....
        /*0120*/ 	.word	0x00000f60


	//   ....[3]....
        /*0124*/ 	.word	0x000010e0


	//   ....[4]....
        /*0128*/ 	.word	0x000018a0


	//   ....[5]....
        /*012c*/ 	.word	0x000021b0


	//   ....[6]....
        /*0130*/ 	.word	0x00002500


	//   ....[7]....
        /*0134*/ 	.word	0x00002de0


	//   ....[8]....
        /*0138*/ 	.word	0x000037a0


	//   ....[9]....
        /*013c*/ 	.word	0x00003820


	//   ....[10]....
        /*0140*/ 	.word	0x000038a0


	//   ....[11]....
        /*0144*/ 	.word	0x00003950


	//   ....[12]....
        /*0148*/ 	.word	0x00003970


	//   ....[13]....
        /*014c*/ 	.word	0x000039a0


	//   ....[14]....
        /*0150*/ 	.word	0x000039c0


	//   ....[15]....
        /*0154*/ 	.word	0x00003a00


	//   ....[16]....
        /*0158*/ 	.word	0x00003a40


	//   ....[17]....
        /*015c*/ 	.word	0x00003a50


	//   ....[18]....
        /*0160*/ 	.word	0x00003a80


	//   ....[19]....
        /*0164*/ 	.word	0x00003ab0


	//   ....[20]....
        /*0168*/ 	.word	0x00003ae0


	//   ....[21]....
        /*016c*/ 	.word	0x00003b10


	//   ....[22]....
        /*0170*/ 	.word	0x00003b60


	//   ....[23]....
        /*0174*/ 	.word	0x00003b70


	//   ....[24]....
        /*0178*/ 	.word	0x00003ba0


	//   ....[25]....
        /*017c*/ 	.word	0x00003bd0


	//   ....[26]....
        /*0180*/ 	.word	0x00003c50


	//   ....[27]....
        /*0184*/ 	.word	0x00003c60


	//   ....[28]....
        /*0188*/ 	.word	0x00003cb0


	//   ....[29]....
        /*018c*/ 	.word	0x00003cd0


	//   ....[30]....
        /*0190*/ 	.word	0x00003cf0


	//   ....[31]....
        /*0194*/ 	.word	0x00003d10


	//   ....[32]....
        /*0198*/ 	.word	0x00003d40


	//   ....[33]....
        /*019c*/ 	.word	0x00003d60


	//   ....[34]....
        /*01a0*/ 	.word	0x00003e00


	//   ....[35]....
        /*01a4*/ 	.word	0x00003e60


	//   ....[36]....
        /*01a8*/ 	.word	0x00004e30


	//   ....[37]....
        /*01ac*/ 	.word	0x00004e70


	//   ....[38]....
        /*01b0*/ 	.word	0x00005000


	//   ....[39]....
        /*01b4*/ 	.word	0x00005040


	//   ....[40]....
        /*01b8*/ 	.word	0x000050e0


	//   ....[41]....
        /*01bc*/ 	.word	0x00005120


	//   ....[42]....
        /*01c0*/ 	.word	0x00005290


	//   ....[43]....
        /*01c4*/ 	.word	0x000052d0


	//   ....[44]....
        /*01c8*/ 	.word	0x00005460


	//   ....[45]....
        /*01cc*/ 	.word	0x000054a0


	//   ....[46]....
        /*01d0*/ 	.word	0x000057b0


	//   ....[47]....
        /*01d4*/ 	.word	0x00005ae0


	//   ....[48]....
        /*01d8*/ 	.word	0x00005bc0


	//   ....[49]....
        /*01dc*/ 	.word	0x00005c10


	//   ....[50]....
        /*01e0*/ 	.word	0x00005c60


	//   ....[51]....
        /*01e4*/ 	.word	0x00005c90


	//   ....[52]....
        /*01e8*/ 	.word	0x00005cb0


	//   ....[53]....
        /*01ec*/ 	.word	0x00005dd0


	//   ....[54]....
        /*01f0*/ 	.word	0x00005e10


	//   ....[55]....
        /*01f4*/ 	.word	0x00005e60


	//   ....[56]....
        /*01f8*/ 	.word	0x00005e90


	//   ....[57]....
        /*01fc*/ 	.word	0x00005eb0


	//----- nvinfo : EIATTR_VRC_CTA_INIT_COUNT
	.align		4
.L_2673:
        /*0200*/ 	.byte	0x02, 0x4a
	.zero		1
	.zero		1


	//----- nvinfo : EIATTR_EXIT_INSTR_OFFSETS
	.align		4
        /*0204*/ 	.byte	0x04, 0x1c
        /*0206*/ 	.short	(.L_2675 - .L_2674)


	//   ....[0]....
.L_2674:
        /*0208*/ 	.word	0x00005f70


	//   ....[1]....
        /*020c*/ 	.word	0x000061e0


	//----- nvinfo : EIATTR_MAX_THREADS
	.align		4
.L_2675:
        /*0210*/ 	.byte	0x04, 0x05
        /*0212*/ 	.short	(.L_2677 - .L_2676)
.L_2676:
        /*0214*/ 	.word	0x00000020
        /*0218*/ 	.word	0x00000001
        /*021c*/ 	.word	0x00000001


	//----- nvinfo : EIATTR_CRS_STACK_SIZE
	.align		4
.L_2677:
        /*0220*/ 	.byte	0x04, 0x1e
        /*0222*/ 	.short	(.L_2679 - .L_2678)
.L_2678:
        /*0224*/ 	.word	0x00000000


	//----- nvinfo : EIATTR_CBANK_PARAM_SIZE
	.align		4
.L_2679:
        /*0228*/ 	.byte	0x03, 0x19
        /*022a*/ 	.short	0x01f0


	//----- nvinfo : EIATTR_PARAM_CBANK
	.align		4
        /*022c*/ 	.byte	0x04, 0x0a
        /*022e*/ 	.short	(.L_2681 - .L_2680)
	.align		4
.L_2680:
        /*0230*/ 	.word	index@(.nv.constant0._Z25selective_scan_bwd_kernelI32Selective_Scan_bwd_kernel_traitsILi32ELi16ELb1ELb0ELb1ELb0ELb1EN3c104HalfEfEEv12SSMParamsBwd)
        /*0234*/ 	.short	0x0380
        /*0236*/ 	.short	0x01f0


	//----- nvinfo : EIATTR_SW_WAR
	.align		4
.L_2681:
        /*0238*/ 	.byte	0x04, 0x36
        /*023a*/ 	.short	(.L_2683 - .L_2682)
.L_2682:
        /*023c*/ 	.word	0x00000008
.L_2683:


//--------------------- .nv.info._Z25selective_scan_bwd_kernelI32Selective_Scan_bwd_kernel_traitsILi32ELi16ELb1ELb0ELb1ELb1ELb0EN3c104HalfEfEEv12SSMParamsBwd --------------------------
	.section	.nv.info._Z25selective_scan_bwd_kernelI32Selective_Scan_bwd_kernel_traitsILi32ELi16ELb1ELb0ELb1ELb1ELb0EN3c104HalfEfEEv12SSMParamsBwd,"",@"SHT_CUDA_INFO"
	.sectionflags	@""
	.align	4


	//----- nvinfo : EIATTR_CUDA_API_VERSION
	.align		4
        /*0000*/ 	.byte	0x04, 0x37
        /*0002*/ 	.short	(.L_2685 - .L_2684)
.L_2684:
        /*0004*/ 	.word	0x00000082


	//----- nvinfo : EIATTR_KPARAM_INFO
	.align		4
.L_2685:
        /*0008*/ 	.byte	0x04, 0x17
        /*000a*/ 	.short	(.L_2687 - .L_2686)
.L_2686:
        /*000c*/ 	.word	0x00000000
        /*0010*/ 	.short	0x0000
        /*0012*/ 	.short	0x0000
        /*0014*/ 	.byte	0x00, 0xf0, 0xc1, 0x07


	//----- nvinfo : EIATTR_SPARSE_MMA_MASK
	.align		4
.L_2687:
        /*0018*/ 	.byte	0x03, 0x50
        /*001a*/ 	.short	0x0000


	//----- nvinfo : EIATTR_MAXREG_COUNT
	.align		4
        /*001c*/ 	.byte	0x03, 0x1b
        /*001e*/ 	.short	0x00ff


	//----- nvinfo : EIATTR_NUM_BARRIERS
	.align		4
        /*0020*/ 	.byte	0x02, 0x4c
        /*0022*/ 	.byte	0x01
	.zero		1


	//----- nvinfo : EIATTR_MERCURY_ISA_VERSION
	.align		4
        /*0024*/ 	.byte	0x03, 0x5f
        /*0026*/ 	.short	0x0101


	//----- nvinfo : EIATTR_COOP_GROUP_MASK_REGIDS
	.align		4
        /*0028*/ 	.byte	0x04, 0x29
        /*002a*/ 	.short	(.L_2689 - .L_2688)


	//   ....[0]....
.L_2688:
        /*002c*/ 	.word	0xffffffff


	//   ....[1]....
        /*0030*/ 	.word	0xffffffff


	//   ....[2]....
        /*0034*/ 	.word	0xffffffff


	//   ....[3]....
        /*0038*/ 	.word	0xffffffff


	//   ....[4]....
        /*003c*/ 	.word	0xffffffff


	//   ....[5]....
        /*0040*/ 	.word	0xffffffff


	//   ....[6]....
        /*0044*/ 	.word	0xffffffff


	//   ....[7]....
        /*0048*/ 	.word	0xffffffff


	//   ....[8]....
        /*004c*/ 	.word	0xffffffff


	//   ....[9]....
        /*0050*/ 	.word	0xffffffff


	//   ....[10]....
        /*0054*/ 	.word	0xffffffff


	//   ....[11]....
        /*0058*/ 	.word	0xffffffff


	//   ....[12]....
        /*005c*/ 	.word	0xffffffff


	//   ....[13]....
        /*0060*/ 	.word	0xffffffff


	//   ....[14]....
        /*0064*/ 	.word	0xffffffff


	//   ....[15]....
        /*0068*/ 	.word	0xffffffff


	//   ....[16]....
        /*006c*/ 	.word	0xffffffff


	//   ....[17]....
        /*0070*/ 	.word	0xffffffff


	//   ....[18]....
        /*0074*/ 	.word	0xffffffff


	//   ....[19]....
        /*0078*/ 	.word	0xffffffff


	//   ....[20]....
        /*007c*/ 	.word	0xffffffff


	//   ....[21]....
        /*0080*/ 	.word	0xffffffff


	//   ....[22]....
        /*0084*/ 	.word	0xffffffff


	//   ....[23]....
        /*0088*/ 	.word	0xffffffff


	//   ....[24]....
        /*008c*/ 	.word	0xffffffff


	//   ....[25]....
        /*0090*/ 	.word	0xffffffff


	//   ....[26]....
        /*0094*/ 	.word	0xffffffff


	//   ....[27]....
        /*0098*/ 	.word	0xffffffff


	//   ....[28]....
        /*009c*/ 	.word	0xffffffff


	//   ....[29]....
        /*00a0*/ 	.word	0xffffffff


	//   ....[30]....
        /*00a4*/ 	.word	0xffffffff


	//   ....[31]....
        /*00a8*/ 	.word	0xffffffff


	//   ....[32]....
        /*00ac*/ 	.word	0xffffffff


	//   ....[33]....
        /*00b0*/ 	.word	0xffffffff


	//   ....[34]....
        /*00b4*/ 	.word	0xffffffff


	//   ....[35]....
        /*00b8*/ 	.word	0xffffffff


	//   ....[36]....
        /*00bc*/ 	.word	0xffffffff


	//   ....[37]....
        /*00c0*/ 	.word	0xffffffff


	//   ....[38]....
        /*00c4*/ 	.word	0xffffffff


	//   ....[39]....
        /*00c8*/ 	.word	0xffffffff


	//   ....[40]....
        /*00cc*/ 	.word	0xffffffff


	//   ....[41]....
        /*00d0*/ 	.word	0xffffffff


	//   ....[42]....
        /*00d4*/ 	.word	0xffffffff


	//   ....[43]....
        /*00d8*/ 	.word	0xffffffff


	//   ....[44]....
        /*00dc*/ 	.word	0xffffffff


	//   ....[45]....
        /*00e0*/ 	.word	0xffffffff


	//   ....[46]....
        /*00e4*/ 	.word	0xffffffff


	//   ....[47]....
        /*00e8*/ 	.word	0xffffffff


	//   ....[48]....
        /*00ec*/ 	.word	0xffffffff


	//   ....[49]....
        /*00f0*/ 	.word	0xffffffff


	//   ....[50]....
        /*00f4*/ 	.word	0xffffffff


	//   ....[51]....
        /*00f8*/ 	.word	0xffffffff


	//   ....[52]....
        /*00fc*/ 	.word	0xffffffff


	//   ....[53]....
        /*0100*/ 	.word	0xffffffff


	//   ....[54]....
        /*0104*/ 	.word	0xffffffff


	//----- nvinfo : EIATTR_COOP_GROUP_INSTR_OFFSETS
	.align		4
.L_2689:
        /*0108*/ 	.byte	0x04, 0x28
        /*010a*/ 	.short	(.L_2691 - .L_2690)


	//   ....[0]....
.L_2690:
        /*010c*/ 	.word	0x00000d90


	//   ....[1]....
        /*0110*/ 	.word	0x00000e40


	//   ....[2]....
        /*0114*/ 	.word	0x000010c0


	//   ....[3]....
        /*0118*/ 	.word	0x00003c40


	//   ....[4]....
        /*011c*/ 	.word	0x00004600


	//   ....[5]....
        /*0120*/ 	.word	0x00004680


	//   ....[6]....
        /*0124*/ 	.word	0x00004700


	//   ....[7]....
        /*0128*/ 	.word	0x000047b0


	//   ....[8]....
        /*012c*/ 	.word	0x000047d0


	//   ....[9]....
        /*0130*/ 	.word	0x00004800


	//   ....[10]....
        /*0134*/ 	.word	0x00004820


	//   ....[11]....
        /*0138*/ 	.word	0x00004860


	//   ....[12]....
        /*013c*/ 	.word	0x000048a0


	//   ....[13]....
        /*0140*/ 	.word	0x000048b0


	//   ....[14]....
        /*0144*/ 	.word	0x000048e0


	//   ....[15]....
        /*0148*/ 	.word	0x00004910


	//   ....[16]....
        /*014c*/ 	.word	0x00004940


	//   ....[17]....
        /*0150*/ 	.word	0x00004970


	//   ....[18]....
        /*0154*/ 	.word	0x000049c0


	//   ....[19]....
        /*0158*/ 	.word	0x000049d0


	//   ....[20]....
        /*015c*/ 	.word	0x00004a00


	//   ....[21]....
        /*0160*/ 	.word	0x00004a30


	//   ....[22]....
        /*0164*/ 	.word	0x00004ab0


	//   ....[23]....
        /*0168*/ 	.word	0x00004ac0


	//   ....[24]....
        /*016c*/ 	.word	0x00004b20


	//   ....[25]....
        /*0170*/ 	.word	0x00004b30


	//   ....[26]....
        /*0174*/ 	.word	0x00004b50


	//   ....[27]....
        /*0178*/ 	.word	0x00004b60


	//   ....[28]....
        /*017c*/ 	.word	0x00004b70


	//   ....[29]....
        /*0180*/ 	.word	0x00004c60


	//   ....[30]....
        /*0184*/ 	.word	0x00004ca0


	//   ....[31]....
        /*0188*/ 	.word	0x00004cd0


	//   ....[32]....
        /*018c*/ 	.word	0x00005c90


	//   ....[33]....
        /*0190*/ 	.word	0x00005cd0


	//   ....[34]....
        /*0194*/ 	.word	0x00005e60


	//   ....[35]....
        /*0198*/ 	.word	0x00005ea0


	//   ....[36]....
        /*019c*/ 	.word	0x00005f40


	//   ....[37]....
        /*01a0*/ 	.word	0x00005f80


	//   ....[38]....
        /*01a4*/ 	.word	0x00006110


	//   ....[39]....
        /*01a8*/ 	.word	0x00006150


	//   ....[40]....
        /*01ac*/ 	.word	0x000062e0


	//   ....[41]....
        /*01b0*/ 	.word	0x00006310


	//   ....[42]....
        /*01b4*/ 	.word	0x00006660


	//   ....[43]....
        /*01b8*/ 	.word	0x000066c0


	//   ....[44]....
        /*01bc*/ 	.word	0x00007190


	//   ....[45]....
        /*01c0*/ 	.word	0x000072d0


	//   ....[46]....
        /*01c4*/ 	.word	0x00007320


	//   ....[47]....
        /*01c8*/ 	.word	0x00007370


	//   ....[48]....
        /*01cc*/ 	.word	0x000073a0


	//   ....[49]....
        /*01d0*/ 	.word	0x000073c0


	//   ....[50]....
        /*01d4*/ 	.word	0x000074e0


	//   ....[51]....
        /*01d8*/ 	.word	0x00007520


	//   ....[52]....
        /*01dc*/ 	.word	0x00007570


	//   ....[53]....
        /*01e0*/ 	.word	0x000075a0


	//   ....[54]....
        /*01e4*/ 	.word	0x000075c0


	//----- nvinfo : EIATTR_VRC_CTA_INIT_COUNT
	.align		4
.L_2691:
        /*01e8*/ 	.byte	0x02, 0x4a
	.zero		1
	.zero		1


	//----- nvinfo : EIATTR_EXIT_INSTR_OFFSETS
	.align		4
        /*01ec*/ 	.byte	0x04, 0x1c
        /*01ee*/ 	.short	(.L_2693 - .L_2692)


	//   ....[0]....
.L_2692:
        /*01f0*/ 	.word	0x00007680


	//   ....[1]....
        /*01f4*/ 	.word	0x000078f0


	//----- nvinfo : EIATTR_MAX_THREADS
	.align		4
.L_2693:
        /*01f8*/ 	.byte	0x04, 0x05
        /*01fa*/ 	.short	(.L_2695 - .L_2694)
.L_2694:
        /*01fc*/ 	.word	0x00000020
        /*0200*/ 	.word	0x00000001
        /*0204*/ 	.word	0x00000001


	//----- nvinfo : EIATTR_CRS_STACK_SIZE
	.align		4
.L_2695:
        /*0208*/ 	.byte	0x04, 0x1e
        /*020a*/ 	.short	(.L_2697 - .L_2696)
.L_2696:
        /*020c*/ 	.word	0x00000000


	//----- nvinfo : EIATTR_CBANK_PARAM_SIZE
	.align		4
.L_2697:
        /*0210*/ 	.byte	0x03, 0x19
        /*0212*/ 	.short	0x01f0


	//----- nvinfo : EIATTR_PARAM_CBANK
	.align		4
        /*0214*/ 	.byte	0x04, 0x0a
        /*0216*/ 	.short	(.L_2699 - .L_2698)
	.align		4
.L_2698:
        /*0218*/ 	.word	index@(.nv.constant0._Z25selective_scan_bwd_kernelI32Selective_Scan_bwd_kernel_traitsILi32ELi16ELb1ELb0ELb1ELb1ELb0EN3c104HalfEfEEv12SSMParamsBwd)
        /*021c*/ 	.short	0x0380
        /*021e*/ 	.short	0x01f0


	//----- nvinfo : EIATTR_SW_WAR
	.align		4
.L_2699:
        /*0220*/ 	.byte	0x04, 0x36
        /*0222*/ 	.short	(.L_2701 - .L_2700)
.L_2700:
        /*0224*/ 	.word	0x00000008
.L_2701:


//--------------------- .nv.info._Z25selective_scan_bwd_kernelI32Selective_Scan_bwd_kernel_traitsILi32ELi16ELb1ELb0ELb1ELb1ELb1EN3c104HalfEfEEv12SSMParamsBwd --------------------------
	.section	.nv.info._Z25selective_scan_bwd_kernelI32Selective_Scan_bwd_kernel_traitsILi32ELi16ELb1ELb0ELb1ELb1ELb1EN3c104HalfEfEEv12SSMParamsBwd,"",@"SHT_CUDA_INFO"
	.sectionflags	@""
	.align	4


	//----- nvinfo : EIATTR_CUDA_API_VERSION
	.align		4
        /*0000*/ 	.byte	0x04, 0x37
        /*0002*/ 	.short	(.L_2703 - .L_2702)
.L_2702:
        /*0004*/ 	.word	0x00000082


	//----- nvinfo : EIATTR_KPARAM_INFO
	.align		4
.L_2703:
        /*0008*/ 	.byte	0x04, 0x17
        /*000a*/ 	.short	(.L_2705 - .L_2704)
.L_2704:
        /*000c*/ 	.word	0x00000000
        /*0010*/ 	.short	0x0000
        /*0012*/ 	.short	0x0000
        /*0014*/ 	.byte	0x00, 0xf0, 0xc1, 0x07


	//----- nvinfo : EIATTR_SPARSE_MMA_MASK
	.align		4
.L_2705:
        /*0018*/ 	.byte	0x03, 0x50
        /*001a*/ 	.short	0x0000


	//----- nvinfo : EIATTR_MAXREG_COUNT
	.align		4
        /*001c*/ 	.byte	0x03, 0x1b
        /*001e*/ 	.short	0x00ff


	//----- nvinfo : EIATTR_NUM_BARRIERS
	.align		4
        /*0020*/ 	.byte	0x02, 0x4c
        /*0022*/ 	.byte	0x01
	.zero		1


	//----- nvinfo : EIATTR_MERCURY_ISA_VERSION
	.align		4
        /*0024*/ 	.byte	0x03, 0x5f
        /*0026*/ 	.short	0x0101


	//----- nvinfo : EIATTR_COOP_GROUP_MASK_REGIDS
	.align		4
        /*0028*/ 	.byte	0x04, 0x29
        /*002a*/ 	.short	(.L_2707 - .L_2706)


	//   ....[0]....
.L_2706:
        /*002c*/ 	.word	0xffffffff


	//   ....[1]....
        /*0030*/ 	.word	0xffffffff


	//   ....[2]....
        /*0034*/ 	.word	0xffffffff


	//   ....[3]....
        /*0038*/ 	.word	0xffffffff


	//   ....[4]....
        /*003c*/ 	.word	0xffffffff


	//   ....[5]....
        /*0040*/ 	.word	0xffffffff


	//   ....[6]....
        /*0044*/ 	.word	0xffffffff


	//   ....[7]....
        /*0048*/ 	.word	0xffffffff


	//   ....[8]....
        /*004c*/ 	.word	0xffffffff


	//   ....[9]....
        /*0050*/ 	.word	0xffffffff


	//   ....[10]....
        /*0054*/ 	.word	0xffffffff


	//   ....[11]....
        /*0058*/ 	.word	0xffffffff


	//   ....[12]....
        /*005c*/ 	.word	0xffffffff


	//   ....[13]....
        /*0060*/ 	.word	0xffffffff


	//   ....[14]....
        /*0064*/ 	.word	0xffffffff


	//   ....[15]....
        /*0068*/ 	.word	0xffffffff


	//   ....[16]....
        /*006c*/ 	.word	0xffffffff


	//   ....[17]....
        /*0070*/ 	.word	0xffffffff


	//   ....[18]....
        /*0074*/ 	.word	0xffffffff


	//   ....[19]....
        /*0078*/ 	.word	0xffffffff


	//   ....[20]....
        /*007c*/ 	.word	0xffffffff


	//   ....[21]....
        /*0080*/ 	.word	0xffffffff


	//   ....[22]....
        /*0084*/ 	.word	0xffffffff


	//   ....[23]....
        /*0088*/ 	.word	0xffffffff


	//   ....[24]....
        /*008c*/ 	.word	0xffffffff


	//   ....[25]....
        /*0090*/ 	.word	0xffffffff


	//   ....[26]....
        /*0094*/ 	.word	0xffffffff


	//   ....[27]....
        /*0098*/ 	.word	0xffffffff


	//   ....[28]....
        /*009c*/ 	.word	0xffffffff


	//   ....[29]....
        /*00a0*/ 	.word	0xffffffff


	//   ....[30]....
        /*00a4*/ 	.word	0xffffffff


	//   ....[31]....
        /*00a8*/ 	.word	0xffffffff


	//   ....[32]....
        /*00ac*/ 	.word	0xffffffff


	//   ....[33]....
        /*00b0*/ 	.word	0xffffffff


	//   ....[34]....
        /*00b4*/ 	.word	0xffffffff


	//   ....[35]....
        /*00b8*/ 	.word	0xffffffff


	//   ....[36]....
        /*00bc*/ 	.word	0xffffffff


	//   ....[37]....
        /*00c0*/ 	.word	0xffffffff


	//   ....[38]....
        /*00c4*/ 	.word	0xffffffff


	//   ....[39]....
        /*00c8*/ 	.word	0xffffffff


	//   ....[40]....
        /*00cc*/ 	.word	0xffffffff


	//   ....[41]....
        /*00d0*/ 	.word	0xffffffff


	//   ....[42]....
        /*00d4*/ 	.word	0xffffffff


	//   ....[43]....
        /*00d8*/ 	.word	0xffffffff


	//   ....[44]....
        /*00dc*/ 	.word	0xffffffff


	//   ....[45]....
        /*00e0*/ 	.word	0xffffffff


	//   ....[46]....
        /*00e4*/ 	.word	0xffffffff


	//   ....[47]....
        /*00e8*/ 	.word	0xffffffff


	//   ....[48]....
        /*00ec*/ 	.word	0xffffffff


	//   ....[49]....
        /*00f0*/ 	.word	0xffffffff


	//   ....[50]....
        /*00f4*/ 	.word	0xffffffff


	//   ....[51]....
        /*00f8*/ 	.word	0xffffffff


	//   ....[52]....
        /*00fc*/ 	.word	0xffffffff


	//   ....[53]....
        /*0100*/ 	.word	0xffffffff


	//   ....[54]....
        /*0104*/ 	.word	0xffffffff


	//   ....[55]....
        /*0108*/ 	.word	0xffffffff


	//   ....[56]....
        /*010c*/ 	.word	0xffffffff


	//   ....[57]....
        /*0110*/ 	.word	0xffffffff


	//   ....[58]....
        /*0114*/ 	.word	0xffffffff


	//----- nvinfo : EIATTR_COOP_GROUP_INSTR_OFFSETS
	.align		4
.L_2707:
        /*0118*/ 	.byte	0x04, 0x28
        /*011a*/ 	.short	(.L_2709 - .L_2708)


	//   ....[0]....
.L_2708:
        /*011c*/ 	.word	0x00000d40


	//   ....[1]....
        /*0120*/ 	.word	0x00000df0


	//   ....[2]....
        /*0124*/ 	.word	0x00000fc0


	//   ....[3]....
        /*0128*/ 	.word	0x00003510


	//   ....[4]....
        /*012c*/ 	.word	0x00003c20


	//   ....[5]....
        /*0130*/ 	.word	0x00004380


	//   ....[6]....
        /*0134*/ 	.word	0x00004860


	//   ....[7]....
        /*0138*/ 	.word	0x00005050


	//   ....[8]....
        /*013c*/ 	.word	0x00005a30


	//   ....[9]....
        /*0140*/ 	.word	0x00005a60


	//   ....[10]....
        /*0144*/ 	.word	0x00005ad0


	//   ....[11]....
        /*0148*/ 	.word	0x00005b30


	//   ....[12]....
        /*014c*/ 	.word	0x00005bb0


	//   ....[13]....
        /*0150*/ 	.word	0x00005bd0


	//   ....[14]....
        /*0154*/ 	.word	0x00005bf0


	//   ....[15]....
        /*0158*/ 	.word	0x00005c10


	//   ....[16]....
        /*015c*/ 	.word	0x00005c50


	//   ....[17]....
        /*0160*/ 	.word	0x00005c80


	//   ....[18]....
        /*0164*/ 	.word	0x00005cc0


	//   ....[19]....
        /*0168*/ 	.word	0x00005cf0


	//   ....[20]....
        /*016c*/ 	.word	0x00005d00


	//   ....[21]....
        /*0170*/ 	.word	0x00005d40


	//   ....[22]....
        /*0174*/ 	.word	0x00005d90


	//   ....[23]....
        /*0178*/ 	.word	0x00005da0


	//   ....[24]....
        /*017c*/ 	.word	0x00005de0


	//   ....[25]....
        /*0180*/ 	.word	0x00005e00


	//   ....[26]....
        /*0184*/ 	.word	0x00005e80


	//   ....[27]....
        /*0188*/ 	.word	0x00005e90


	//   ....[28]....
        /*018c*/ 	.word	0x00005ee0


	//   ....[29]....
        /*0190*/ 	.word	0x00005f00


	//   ....[30]....
        /*0194*/ 	.word	0x00005f20


	//   ....[31]....
        /*0198*/ 	.word	0x00005f40


	//   ....[32]....
        /*019c*/ 	.word	0x00005f70


	//   ....[33]....
        /*01a0*/ 	.word	0x00006040


	//   ....[34]....
        /*01a4*/ 	.word	0x00006070


	//   ....[35]....
        /*01a8*/ 	.word	0x000060d0


	//   ....[36]....
        /*01ac*/ 	.word	0x00007060


	//   ....[37]....
        /*01b0*/ 	.word	0x000070a0


	//   ....[38]....
        /*01b4*/ 	.word	0x00007230


	//   ....[39]....
        /*01b8*/ 	.word	0x00007270


	//   ....[40]....
        /*01bc*/ 	.word	0x00007340


	//   ....[41]....
        /*01c0*/ 	.word	0x00007380


	//   ....[42]....
        /*01c4*/ 	.word	0x00007510


	//   ....[43]....
        /*01c8*/ 	.word	0x00007550


	//   ....[44]....
        /*01cc*/ 	.word	0x00007650


	//   ....[45]....
        /*01d0*/ 	.word	0x00007670


	//   ....[46]....
        /*01d4*/ 	.word	0x00007a10


	//   ....[47]....
        /*01d8*/ 	.word	0x00008170


	//   ....[48]....
        /*01dc*/ 	.word	0x00008540


	//   ....[49]....
        /*01e0*/ 	.word	0x00008680


	//   ....[50]....
        /*01e4*/ 	.word	0x000086d0


	//   ....[51]....
        /*01e8*/ 	.word	0x00008720


	//   ....[52]....
        /*01ec*/ 	.word	0x00008750


	//   ....[53]....
        /*01f0*/ 	.word	0x00008770


	//   ....[54]....
        /*01f4*/ 	.word	0x00008890


	//   ....[55]....
        /*01f8*/ 	.word	0x000088d0


	//   ....[56]....
        /*01fc*/ 	.word	0x00008920


	//   ....[57]....
        /*0200*/ 	.word	0x00008950


	//   ....[58]....
        /*0204*/ 	.word	0x00008970


	//----- nvinfo : EIATTR_VRC_CTA_INIT_COUNT
	.align		4
.L_2709:
        /*0208*/ 	.byte	0x02, 0x4a
	.zero		1
	.zero		1


	//----- nvinfo : EIATTR_EXIT_INSTR_OFFSETS
	.align		4
        /*020c*/ 	.byte	0x04, 0x1c
        /*020e*/ 	.short	(.L_2711 - .L_2710)


	//   ....[0]....
.L_2710:
        /*0210*/ 	.word	0x00008a30


	//   ....[1]....
        /*0214*/ 	.word	0x00008ca0


	//----- nvinfo : EIATTR_MAX_THREADS
	.align		4
.L_2711:
        /*0218*/ 	.byte	0x04, 0x05
        /*021a*/ 	.short	(.L_2713 - .L_2712)
.L_2712:
        /*021c*/ 	.word	0x00000020
        /*0220*/ 	.word	0x00000001
        /*0224*/ 	.word	0x00000001


	//----- nvinfo : EIATTR_CRS_STACK_SIZE
	.align		4
.L_2713:
        /*0228*/ 	.byte	0x04, 0x1e
        /*022a*/ 	.short	(.L_2715 - .L_2714)
.L_2714:
        /*022c*/ 	.word	0x00000000


	//----- nvinfo : EIATTR_CBANK_PARAM_SIZE
	.align		4
.L_2715:
        /*0230*/ 	.byte	0x03, 0x19
        /*0232*/ 	.short	0x01f0


	//----- nvinfo : EIATTR_PARAM_CBANK
	.align		4
        /*0234*/ 	.byte	0x04, 0x0a
        /*0236*/ 	.short	(.L_2717 - .L_2716)
	.align		4
.L_2716:
        /*0238*/ 	.word	index@(.nv.constant0._Z25selective_scan_bwd_kernelI32Selective_Scan_bwd_kernel_traitsILi32ELi16ELb1ELb0ELb1ELb1ELb1EN3c104HalfEfEEv12SSMParamsBwd)
        /*023c*/ 	.short	0x0380
        /*023e*/ 	.short	0x01f0


	//----- nvinfo : EIATTR_SW_WAR
	.align		4
.L_2717:
        /*0240*/ 	.byte	0x04, 0x36
        /*0242*/ 	.short	(.L_2719 - .L_2718)
.L_2718:
        /*0244*/ 	.word	0x00000008
.L_2719:


//--------------------- .nv.info._Z25selective_scan_bwd_kernelI32Selective_Scan_bwd_kernel_traitsILi32ELi16ELb1ELb1ELb0ELb0ELb0EN3c104HalfEfEEv12SSMParamsBwd --------------------------
	.section	.nv.info._Z25selective_scan_bwd_kernelI32Selective_Scan_bwd_kernel_traitsILi32ELi16ELb1ELb1ELb0ELb0ELb0EN3c104HalfEfEEv12SSMParamsBwd,"",@"SHT_CUDA_INFO"
	.sectionflags	@""
	.align	4


	//----- nvinfo : EIATTR_CUDA_API_VERSION
	.align		4
        /*0000*/ 	.byte	0x04, 0x37
        /*0002*/ 	.short	(.L_2721 - .L_2720)
.L_2720:
        /*0004*/ 	.word	0x00000082


	//----- nvinfo : EIATTR_KPARAM_INFO
	.align		4
.L_2721:
        /*0008*/ 	.byte	0x04, 0x17
        /*000a*/ 	.short	(.L_2723 - .L_2722)
.L_2722:
        /*000c*/ 	.word	0x00000000
        /*0010*/ 	.short	0x0000
        /*0012*/ 	.short	0x0000
        /*0014*/ 	.byte	0x00, 0xf0, 0xc1, 0x07


	//----- nvinfo : EIATTR_SPARSE_MMA_MASK
	.align		4
.L_2723:
        /*0018*/ 	.byte	0x03, 0x50
        /*001a*/ 	.short	0x0000


	//----- nvinfo : EIATTR_MAXREG_COUNT
	.align		4
        /*001c*/ 	.byte	0x03, 0x1b
        /*001e*/ 	.short	0x00ff


	//----- nvinfo : EIATTR_NUM_BARRIERS
	.align		4
        /*0020*/ 	.byte	0x02, 0x4c
        /*0022*/ 	.byte	0x01
	.zero		1


	//----- nvinfo : EIATTR_MERCURY_ISA_VERSION
	.align		4
        /*0024*/ 	.byte	0x03, 0x5f
        /*0026*/ 	.short	0x0101


	//----- nvinfo : EIATTR_COOP_GROUP_MASK_REGIDS
	.align		4
        /*0028*/ 	.byte	0x04, 0x29
        /*002a*/ 	.short	(.L_2725 - .L_2724)


	//   ....[0]....
.L_2724:
        /*002c*/ 	.word	0xffffffff


	//   ....[1]....
        /*0030*/ 	.word	0xffffffff


	//   ....[2]....
        /*0034*/ 	.word	0xffffffff


	//   ....[3]....
        /*0038*/ 	.word	0xffffffff


	//   ....[4]....
        /*003c*/ 	.word	0xffffffff


	//   ....[5]....
        /*0040*/ 	.word	0xffffffff


	//   ....[6]....
        /*0044*/ 	.word	0xffffffff


	//   ....[7]....
        /*0048*/ 	.word	0xffffffff


	//   ....[8]....
        /*004c*/ 	.word	0xffffffff


	//   ....[9]....
        /*0050*/ 	.word	0xffffffff


	//   ....[10]....
        /*0054*/ 	.word	0xffffffff


	//   ....[11]....
        /*0058*/ 	.word	0xffffffff


	//   ....[12]....
        /*005c*/ 	.word	0xffffffff


	//   ....[13]....
        /*0060*/ 	.word	0xffffffff


	//   ....[14]....
        /*0064*/ 	.word	0xffffffff


	//   ....[15]....
        /*0068*/ 	.word	0xffffffff


	//   ....[16]....
        /*006c*/ 	.word	0xffffffff


	//   ....[17]....
        /*0070*/ 	.word	0xffffffff


	//   ....[18]....
        /*0074*/ 	.word	0xffffffff


	//   ....[19]....
        /*0078*/ 	.word	0xffffffff


	//   ....[20]....
        /*007c*/ 	.word	0xffffffff


	//   ....[21]....
        /*0080*/ 	.word	0xffffffff


	//   ....[22]....
        /*0084*/ 	.word	0xffffffff


	//   ....[23]....
        /*0088*/ 	.word	0xffffffff


	//   ....[24]....
        /*008c*/ 	.word	0xffffffff


	//   ....[25]....
        /*0090*/ 	.word	0xffffffff


	//   ....[26]....
        /*0094*/ 	.word	0xffffffff


	//   ....[27]....
        /*0098*/ 	.word	0xffffffff


	//   ....[28]....
        /*009c*/ 	.word	0xffffffff


	//   ....[29]....
        /*00a0*/ 	.word	0xffffffff


	//   ....[30]....
        /*00a4*/ 	.word	0xffffffff


	//   ....[31]....
        /*00a8*/ 	.word	0xffffffff


	//   ....[32]....
        /*00ac*/ 	.word	0xffffffff


	//   ....[33]....
        /*00b0*/ 	.word	0xffffffff


	//   ....[34]....
        /*00b4*/ 	.word	0xffffffff


	//   ....[35]....
        /*00b8*/ 	.word	0xffffffff


	//   ....[36]....
        /*00bc*/ 	.word	0xffffffff


	//   ....[37]....
        /*00c0*/ 	.word	0xffffffff


	//   ....[38]....
        /*00c4*/ 	.word	0xffffffff


	//   ....[39]....
        /*00c8*/ 	.word	0xffffffff


	//   ....[40]....
        /*00cc*/ 	.word	0xffffffff


	//   ....[41]....
        /*00d0*/ 	.word	0xffffffff


	//   ....[42]....
        /*00d4*/ 	.word	0xffffffff


	//   ....[43]....
        /*00d8*/ 	.word	0xffffffff


	//   ....[44]....
        /*00dc*/ 	.word	0xffffffff


	//   ....[45]....
        /*00e0*/ 	.word	0xffffffff


	//   ....[46]....
        /*00e4*/ 	.word	0xffffffff


	//   ....[47]....
        /*00e8*/ 	.word	0xffffffff


	//   ....[48]....
        /*00ec*/ 	.word	0xffffffff


	//   ....[49]....
        /*00f0*/ 	.word	0xffffffff


	//   ....[50]....
        /*00f4*/ 	.word	0xffffffff


	//   ....[51]....
        /*00f8*/ 	.word	0xffffffff


	//   ....[52]....
        /*00fc*/ 	.word	0xffffffff


	//   ....[53]....
        /*0100*/ 	.word	0xffffffff


	//----- nvinfo : EIATTR_COOP_GROUP_INSTR_OFFSETS
	.align		4
.L_2725:
        /*0104*/ 	.byte	0x04, 0x28
        /*0106*/ 	.short	(.L_2727 - .L_2726)


	//   ....[0]....
.L_2726:
        /*0108*/ 	.word	0x00000d30


	//   ....[1]....
        /*010c*/ 	.word	0x00000db0


	//   ....[2]....
        /*0110*/ 	.word	0x00000ff0


	//   ....[3]....
        /*0114*/ 	.word	0x00001810


	//   ....[4]....
        /*0118*/ 	.word	0x00002340


	//   ....[5]....
        /*011c*/ 	.word	0x00002370


	//   ....[6]....
        /*0120*/ 	.word	0x00002470


	//   ....[7]....
        /*0124*/ 	.word	0x000024a0


	//   ....[8]....
        /*0128*/ 	.word	0x000024c0


	//   ....[9]....
        /*012c*/ 	.word	0x000024e0


	//   ....[10]....
        /*0130*/ 	.word	0x00002540


	//   ....[11]....
        /*0134*/ 	.word	0x00002560


	//   ....[12]....
        /*0138*/ 	.word	0x00002590


	//   ....[13]....
        /*013c*/ 	.word	0x000025a0


	//   ....[14]....
        /*0140*/ 	.word	0x00002610


	//   ....[15]....
        /*0144*/ 	.word	0x00002650


	//   ....[16]....
        /*0148*/ 	.word	0x00002680


	//   ....[17]....
        /*014c*/ 	.word	0x00002690


	//   ....[18]....
        /*0150*/ 	.word	0x00002710


	//   ....[19]....
        /*0154*/ 	.word	0x00002740


	//   ....[20]....
        /*0158*/ 	.word	0x00002750


	//   ....[21]....
        /*015c*/ 	.word	0x00002760


	//   ....[22]....
        /*0160*/ 	.word	0x00002780


	//   ....[23]....
        /*0164*/ 	.word	0x000027d0


	//   ....[24]....
        /*0168*/ 	.word	0x00002810


	//   ....[25]....
        /*016c*/ 	.word	0x00002820


	//   ....[26]....
        /*0170*/ 	.word	0x00002830


	//   ....[27]....
        /*0174*/ 	.word	0x00002840


	//   ....[28]....
        /*0178*/ 	.word	0x00002850


	//   ....[29]....
        /*017c*/ 	.word	0x000028b0


	//   ....[30]....
        /*0180*/ 	.word	0x000028e0


	//   ....[31]....
        /*0184*/ 	.word	0x000029f0


	//   ....[32]....
        /*0188*/ 	.word	0x00003770


	//   ....[33]....
        /*018c*/ 	.word	0x000037b0


	//   ....[34]....
        /*0190*/ 	.word	0x00003940


	//   ....[35]....
        /*0194*/ 	.word	0x00003980


	//   ....[36]....
        /*0198*/ 	.word	0x00003a50


	//   ....[37]....
        /*019c*/ 	.word	0x00003a90


	//   ....[38]....
        /*01a0*/ 	.word	0x00003c20


	//   ....[39]....
        /*01a4*/ 	.word	0x00003c60


	//   ....[40]....
        /*01a8*/ 	.word	0x00003df0


	//   ....[41]....
        /*01ac*/ 	.word	0x00003e30


	//   ....[42]....
        /*01b0*/ 	.word	0x00004190


	//   ....[43]....
        /*01b4*/ 	.word	0x000044f0


	//   ....[44]....
        /*01b8*/ 	.word	0x00004600


	//   ....[45]....
        /*01bc*/ 	.word	0x00004650


	//   ....[46]....
        /*01c0*/ 	.word	0x000046a0


	//   ....[47]....
        /*01c4*/ 	.word	0x000046d0


	//   ....[48]....
        /*01c8*/ 	.word	0x000046f0


	//   ....[49]....
        /*01cc*/ 	.word	0x000047c0


	//   ....[50]....
        /*01d0*/ 	.word	0x00004800


	//   ....[51]....
        /*01d4*/ 	.word	0x00004850


	//   ....[52]....
        /*01d8*/ 	.word	0x00004880


	//   ....[53]....
        /*01dc*/ 	.word	0x000048a0


	//----- nvinfo : EIATTR_VRC_CTA_INIT_COUNT
	.align		4
.L_2727:
        /*01e0*/ 	.byte	0x02, 0x4a
	.zero		1
	.zero		1


	//----- nvinfo : EIATTR_EXIT_INSTR_OFFSETS
	.align		4
        /*01e4*/ 	.byte	0x04, 0x1c
        /*01e6*/ 	.short	(.L_2729 - .L_2728)


	//   ....[0]....
.L_2728:
        /*01e8*/ 	.word	0x00004940


	//   ....[1]....
        /*01ec*/ 	.word	0x00004ba0


	//----- nvinfo : EIATTR_MAX_THREADS
	.align		4
.L_2729:
        /*01f0*/ 	.byte	0x04, 0x05
        /*01f2*/ 	.short	(.L_2731 - .L_2730)
.L_2730:
        /*01f4*/ 	.word	0x00000020
        /*01f8*/ 	.word	0x00000001
        /*01fc*/ 	.word	0x00000001


	//----- nvinfo : EIATTR_CRS_STACK_SIZE
	.align		4
.L_2731:
        /*0200*/ 	.byte	0x04, 0x1e
        /*0202*/ 	.short	(.L_2733 - .L_2732)
.L_2732:
        /*0204*/ 	.word	0x00000000


	//----- nvinfo : EIATTR_CBANK_PARAM_SIZE
	.align		4
.L_2733:
        /*0208*/ 	.byte	0x03, 0x19
        /*020a*/ 	.short	0x01f0


	//----- nvinfo : EIATTR_PARAM_CBANK
	.align		4
        /*020c*/ 	.byte	0x04, 0x0a
        /*020e*/ 	.short	(.L_2735 - .L_2734)
	.align		4
.L_2734:
        /*0210*/ 	.word	index@(.nv.constant0._Z25selective_scan_bwd_kernelI32Selective_Scan_bwd_kernel_traitsILi32ELi16ELb1ELb1ELb0ELb0ELb0EN3c104HalfEfEEv12SSMParamsBwd)
        /*0214*/ 	.short	0x0380
        /*0216*/ 	.short	0x01f0


	//----- nvinfo : EIATTR_SW_WAR
	.align		4
.L_2735:
        /*0218*/ 	.byte	0x04, 0x36
        /*021a*/ 	.short	(.L_2737 - .L_2736)
.L_2736:
        /*021c*/ 	.word	0x00000008
.L_2737:


//--------------------- .nv.info._Z25selective_scan_bwd_kernelI32Selective_Scan_bwd_kernel_traitsILi32ELi16ELb1ELb1ELb0ELb0ELb1EN3c104HalfEfEEv12SSMParamsBwd --------------------------
	.section	.nv.info._Z25selective_scan_bwd_kernelI32Selective_Scan_bwd_kernel_traitsILi32ELi16ELb1ELb1ELb0ELb0ELb1EN3c104HalfEfEEv12SSMParamsBwd,"",@"SHT_CUDA_INFO"
	.sectionflags	@""
	.align	4


	//----- nvinfo : EIATTR_CUDA_API_VERSION
	.align		4
        /*0000*/ 	.byte	0x04, 0x37
        /*0002*/ 	.short	(.L_2739 - .L_2738)
.L_2738:
        /*0004*/ 	.word	0x00000082


	//----- nvinfo : EIATTR_KPARAM_INFO
	.align		4
.L_2739:
        /*0008*/ 	.byte	0x04, 0x17
        /*000a*/ 	.short	(.L_2741 - .L_2740)
.L_2740:
        /*000c*/ 	.word	0x00000000
        /*0010*/ 	.short	0x0000
        /*0012*/ 	.short	0x0000
        /*0014*/ 	.byte	0x00, 0xf0, 0xc1, 0x07


	//----- nvinfo : EIATTR_SPARSE_MMA_MASK
	.align		4
.L_2741:
        /*0018*/ 	.byte	0x03, 0x50
        /*001a*/ 	.short	0x0000


	//----- nvinfo : EIATTR_MAXREG_COUNT
	.align		4
        /*001c*/ 	.byte	0x03, 0x1b
        /*001e*/ 	.short	0x00ff


	//----- nvinfo : EIATTR_NUM_BARRIERS
	.align		4
        /*0020*/ 	.byte	0x02, 0x4c
        /*0022*/ 	.byte	0x01
	.zero		1


	//----- nvinfo : EIATTR_MERCURY_ISA_VERSION
	.align		4
        /*0024*/ 	.byte	0x03, 0x5f
        /*0026*/ 	.short	0x0101


	//----- nvinfo : EIATTR_COOP_GROUP_MASK_REGIDS
	.align		4
        /*0028*/ 	.byte	0x04, 0x29
        /*002a*/ 	.short	(.L_2743 - .L_2742)


	//   ....[0]....
.L_2742:
        /*002c*/ 	.word	0xffffffff


	//   ....[1]....
        /*0030*/ 	.word	0xffffffff


	//   ....[2]....
        /*0034*/ 	.word	0xffffffff


	//   ....[3]....
        /*0038*/ 	.word	0xffffffff


	//   ....[4]....
        /*003c*/ 	.word	0xffffffff


	//   ....[5]....
        /*0040*/ 	.word	0xffffffff


	//   ....[6]....
        /*0044*/ 	.word	0xffffffff


	//   ....[7]....
        /*0048*/ 	.word	0xffffffff


	//   ....[8]....
        /*004c*/ 	.word	0xffffffff


	//   ....[9]....
        /*0050*/ 	.word	0xffffffff


	//   ....[10]....
        /*0054*/ 	.word	0xffffffff


	//   ....[11]....
        /*0058*/ 	.word	0xffffffff


	//   ....[12]....
        /*005c*/ 	.word	0xffffffff


	//   ....[13]....
        /*0060*/ 	.word	0xffffffff


	//   ....[14]....
        /*0064*/ 	.word	0xffffffff


	//   ....[15]....
        /*0068*/ 	.word	0xffffffff


	//   ....[16]....
        /*006c*/ 	.word	0xffffffff


	//   ....[17]....
        /*0070*/ 	.word	0xffffffff


	//   ....[18]....
        /*0074*/ 	.word	0xffffffff


	//   ....[19]....
        /*0078*/ 	.word	0xffffffff


	//   ....[20]....
        /*007c*/ 	.word	0xffffffff


	//   ....[21]....
        /*0080*/ 	.word	0xffffffff


	//   ....[22]....
        /*0084*/ 	.word	0xffffffff


	//   ....[23]....
        /*0088*/ 	.word	0xffffffff


	//   ....[24]....
        /*008c*/ 	.word	0xffffffff


	//   ....[25]....
        /*0090*/ 	.word	0xffffffff


	//   ....[26]....
        /*0094*/ 	.word	0xffffffff


	//   ....[27]....
        /*0098*/ 	.word	0xffffffff


	//   ....[28]....
        /*009c*/ 	.word	0xffffffff


	//   ....[29]....
        /*00a0*/ 	.word	0xffffffff


	//   ....[30]....
        /*00a4*/ 	.word	0xffffffff


	//   ....[31]....
        /*00a8*/ 	.word	0xffffffff


	//   ....[32]....
        /*00ac*/ 	.word	0xffffffff


	//   ....[33]....
        /*00b0*/ 	.word	0xffffffff


	//   ....[34]....
        /*00b4*/ 	.word	0xffffffff


	//   ....[35]....
        /*00b8*/ 	.word	0xffffffff


	//   ....[36]....
        /*00bc*/ 	.word	0xffffffff


	//   ....[37]....
        /*00c0*/ 	.word	0xffffffff


	//   ....[38]....
        /*00c4*/ 	.word	0xffffffff


	//   ....[39]....
        /*00c8*/ 	.word	0xffffffff


	//   ....[40]....
        /*00cc*/ 	.word	0xffffffff


	//   ....[41]....
        /*00d0*/ 	.word	0xffffffff


	//   ....[42]....
        /*00d4*/ 	.word	0xffffffff


	//   ....[43]....
        /*00d8*/ 	.word	0xffffffff


	//   ....[44]....
        /*00dc*/ 	.word	0xffffffff


	//   ....[45]....
        /*00e0*/ 	.word	0xffffffff


	//   ....[46]....
        /*00e4*/ 	.word	0xffffffff


	//   ....[47]....
        /*00e8*/ 	.word	0xffffffff


	//   ....[48]....
        /*00ec*/ 	.word	0xffffffff


	//   ....[49]....
        /*00f0*/ 	.word	0xffffffff


	//   ....[50]....
        /*00f4*/ 	.word	0xffffffff


	//   ....[51]....
        /*00f8*/ 	.word	0xffffffff


	//   ....[52]....
        /*00fc*/ 	.word	0xffffffff


	//   ....[53]....
        /*0100*/ 	.word	0xffffffff


	//   ....[54]....
        /*0104*/ 	.word	0xffffffff


	//   ....[55]....
        /*0108*/ 	.word	0xffffffff


	//   ....[56]....
        /*010c*/ 	.word	0xffffffff


	//   ....[57]....
        /*0110*/ 	.word	0xffffffff


	//----- nvinfo : EIATTR_COOP_GROUP_INSTR_OFFSETS
	.align		4
.L_2743:
        /*0114*/ 	.byte	0x04, 0x28
        /*0116*/ 	.short	(.L_2745 - .L_2744)


	//   ....[0]....
.L_2744:
        /*0118*/ 	.word	0x00000d80


	//   ....[1]....
        /*011c*/ 	.word	0x00000e30


	//   ....[2]....
        /*0120*/ 	.word	0x00000f80


	//   ....[3]....
        /*0124*/ 	.word	0x00001070


	//   ....[4]....
        /*0128*/ 	.word	0x00001860


	//   ....[5]....
        /*012c*/ 	.word	0x00002160


	//   ....[6]....
        /*0130*/ 	.word	0x000024b0


	//   ....[7]....
        /*0134*/ 	.word	0x00002bd0


	//   ....[8]....
        /*0138*/ 	.word	0x000036e0


	//   ....[9]....
        /*013c*/ 	.word	0x00003710


	//   ....[10]....
        /*0140*/ 	.word	0x00003810


	//   ....[11]....
        /*0144*/ 	.word	0x00003840


	//   ....[12]....
        /*0148*/ 	.word	0x00003860


	//   ....[13]....
        /*014c*/ 	.word	0x000038b0


	//   ....[14]....
        /*0150*/ 	.word	0x00003900


	//   ....[15]....
        /*0154*/ 	.word	0x00003920


	//   ....[16]....
        /*0158*/ 	.word	0x00003930


	//   ....[17]....
        /*015c*/ 	.word	0x00003960


	//   ....[18]....
        /*0160*/ 	.word	0x000039d0


	//   ....[19]....
        /*0164*/ 	.word	0x00003a00


	//   ....[20]....
        /*0168*/ 	.word	0x00003a10


	//   ....[21]....
        /*016c*/ 	.word	0x00003a40


	//   ....[22]....
        /*0170*/ 	.word	0x00003ac0


	//   ....[23]....
        /*0174*/ 	.word	0x00003af0


	//   ....[24]....
        /*0178*/ 	.word	0x00003b10


	//   ....[25]....
        /*017c*/ 	.word	0x00003b20


	//   ....[26]....
        /*0180*/ 	.word	0x00003b80


	//   ....[27]....
        /*0184*/ 	.word	0x00003bc0


	//   ....[28]....
        /*0188*/ 	.word	0x00003bd0


	//   ....[29]....
        /*018c*/ 	.word	0x00003be0


	//   ....[30]....
        /*0190*/ 	.word	0x00003bf0


	//   ....[31]....
        /*0194*/ 	.word	0x00003c00


	//   ....[32]....
        /*0198*/ 	.word	0x00003c10


	//   ....[33]....
        /*019c*/ 	.word	0x00003c50


	//   ....[34]....
        /*01a0*/ 	.word	0x00003c90


	//   ....[35]....
        /*01a4*/ 	.word	0x00003d70


	//   ....[36]....
        /*01a8*/ 	.word	0x00004b30


	//   ....[37]....
        /*01ac*/ 	.word	0x00004b70


	//   ....[38]....
        /*01b0*/ 	.word	0x00004d00


	//   ....[39]....
        /*01b4*/ 	.word	0x00004d40


	//   ....[40]....
        /*01b8*/ 	.word	0x00004e40


	//   ....[41]....
        /*01bc*/ 	.word	0x00004e80


	//   ....[42]....
        /*01c0*/ 	.word	0x00005010


	//   ....[43]....
        /*01c4*/ 	.word	0x00005050


	//   ....[44]....
        /*01c8*/ 	.word	0x000051e0


	//   ....[45]....
        /*01cc*/ 	.word	0x00005220


	//   ....[46]....
        /*01d0*/ 	.word	0x00005560


	//   ....[47]....
        /*01d4*/ 	.word	0x00005880


	//   ....[48]....
        /*01d8*/ 	.word	0x000059b0


	//   ....[49]....
        /*01dc*/ 	.word	0x00005a00


	//   ....[50]....
        /*01e0*/ 	.word	0x00005a50


	//   ....[51]....
        /*01e4*/ 	.word	0x00005a80


	//   ....[52]....
        /*01e8*/ 	.word	0x00005aa0


	//   ....[53]....
        /*01ec*/ 	.word	0x00005b70


	//   ....[54]....
        /*01f0*/ 	.word	0x00005bb0


	//   ....[55]....
        /*01f4*/ 	.word	0x00005c00


	//   ....[56]....
        /*01f8*/ 	.word	0x00005c30


	//   ....[57]....
        /*01fc*/ 	.word	0x00005c50


	//----- nvinfo : EIATTR_VRC_CTA_INIT_COUNT
	.align		4
.L_2745:
        /*0200*/ 	.byte	0x02, 0x4a
	.zero		1
	.zero		1


	//----- nvinfo : EIATTR_EXIT_INSTR_OFFSETS
	.align		4
        /*0204*/ 	.byte	0x04, 0x1c
        /*0206*/ 	.short	(.L_2747 - .L_2746)


	//   ....[0]....
.L_2746:
        /*0208*/ 	.word	0x00005cf0


	//   ....[1]....
        /*020c*/ 	.word	0x00005f50


	//----- nvinfo : EIATTR_MAX_THREADS
	.align		4
.L_2747:
        /*0210*/ 	.byte	0x04, 0x05
        /*0212*/ 	.short	(.L_2749 - .L_2748)
.L_2748:
        /*0214*/ 	.word	0x00000020
        /*0218*/ 	.word	0x00000001
        /*021c*/ 	.word	0x00000001


	//----- nvinfo : EIATTR_CRS_STACK_SIZE
	.align		4
.L_2749:
        /*0220*/ 	.byte	0x04, 0x1e
        /*0222*/ 	.short	(.L_2751 - .L_2750)
.L_2750:
        /*0224*/ 	.word	0x00000000


	//----- nvinfo : EIATTR_CBANK_PARAM_SIZE
	.align		4
.L_2751:
        /*0228*/ 	.byte	0x03, 0x19
        /*022a*/ 	.short	0x01f0


	//----- nvinfo : EIATTR_PARAM_CBANK
	.align		4
        /*022c*/ 	.byte	0x04, 0x0a
        /*022e*/ 	.short	(.L_2753 - .L_2752)
	.align		4
.L_2752:
        /*0230*/ 	.word	index@(.nv.constant0._Z25selective_scan_bwd_kernelI32Selective_Scan_bwd_kernel_traitsILi32ELi16ELb1ELb1ELb0ELb0ELb1EN3c104HalfEfEEv12SSMParamsBwd)
        /*0234*/ 	.short	0x0380
        /*0236*/ 	.short	0x01f0


	//----- nvinfo : EIATTR_SW_WAR
	.align		4
.L_2753:
        /*0238*/ 	.byte	0x04, 0x36
        /*023a*/ 	.short	(.L_2755 - .L_2754)
.L_2754:
        /*023c*/ 	.word	0x00000008
.L_2755:


//--------------------- .nv.info._Z25selective_scan_bwd_kernelI32Selective_Scan_bwd_kernel_traitsILi32ELi16ELb1ELb1ELb0ELb1ELb0EN3c104HalfEfEEv12SSMParamsBwd --------------------------
	.section	.nv.info._Z25selective_scan_bwd_kernelI32Selective_Scan_bwd_kernel_traitsILi32ELi16ELb1ELb1ELb0ELb1ELb0EN3c104HalfEfEEv12SSMParamsBwd,"",@"SHT_CUDA_INFO"
	.sectionflags	@""
	.align	4


	//----- nvinfo : EIATTR_CUDA_API_VERSION
	.align		4
        /*0000*/ 	.byte	0x04, 0x37
        /*0002*/ 	.short	(.L_2757 - .L_2756)
.L_2756:
        /*0004*/ 	.word	0x00000082


	//----- nvinfo : EIATTR_KPARAM_INFO
	.align		4
.L_2757:
        /*0008*/ 	.byte	0x04, 0x17
        /*000a*/ 	.short	(.L_2759 - .L_2758)
.L_2758:
        /*000c*/ 	.word	0x00000000
        /*0010*/ 	.short	0x0000
        /*0012*/ 	.short	0x0000
        /*0014*/ 	.byte	0x00, 0xf0, 0xc1, 0x07


	//----- nvinfo : EIATTR_SPARSE_MMA_MASK
	.align		4
.L_2759:
        /*0018*/ 	.byte	0x03, 0x50
        /*001a*/ 	.short	0x0000


	//----- nvinfo : EIATTR_MAXREG_COUNT
	.align		4
        /*001c*/ 	.byte	0x03, 0x1b
        /*001e*/ 	.short	0x00ff


	//----- nvinfo : EIATTR_NUM_BARRIERS
	.align		4
        /*0020*/ 	.byte	0x02, 0x4c
        /*0022*/ 	.byte	0x01
	.zero		1


	//----- nvinfo : EIATTR_MERCURY_ISA_VERSION
	.align		4
        /*0024*/ 	.byte	0x03, 0x5f
        /*0026*/ 	.short	0x0101


	//----- nvinfo : EIATTR_COOP_GROUP_MASK_REGIDS
	.align		4
        /*0028*/ 	.byte	0x04, 0x29
        /*002a*/ 	.short	(.L_2761 - .L_2760)


	//   ....[0]....
.L_2760:
        /*002c*/ 	.word	0xffffffff


	//   ....[1]....
        /*0030*/ 	.word	0xffffffff


	//   ....[2]....
        /*0034*/ 	.word	0xffffffff


	//   ....[3]....
        /*0038*/ 	.word	0xffffffff


	//   ....[4]....
        /*003c*/ 	.word	0xffffffff


	//   ....[5]....
        /*0040*/ 	.word	0xffffffff


	//   ....[6]....
        /*0044*/ 	.word	0xffffffff


	//   ....[7]....
        /*0048*/ 	.word	0xffffffff


	//   ....[8]....
        /*004c*/ 	.word	0xffffffff


	//   ....[9]....
        /*0050*/ 	.word	0xffffffff


	//   ....[10]....
        /*0054*/ 	.word	0xffffffff


	//   ....[11]....
        /*0058*/ 	.word	0xffffffff


	//   ....[12]....
        /*005c*/ 	.word	0xffffffff


	//   ....[13]....
        /*0060*/ 	.word	0xffffffff


	//   ....[14]....
        /*0064*/ 	.word	0xffffffff


	//   ....[15]....
        /*0068*/ 	.word	0xffffffff


	//   ....[16]....
        /*006c*/ 	.word	0xffffffff


	//   ....[17]....
        /*0070*/ 	.word	0xffffffff


	//   ....[18]....
        /*0074*/ 	.word	0xffffffff


	//   ....[19]....
        /*0078*/ 	.word	0xffffffff


	//   ....[20]....
        /*007c*/ 	.word	0xffffffff


	//   ....[21]....
        /*0080*/ 	.word	0xffffffff


	//   ....[22]....
        /*0084*/ 	.word	0xffffffff


	//   ....[23]....
        /*0088*/ 	.word	0xffffffff


	//   ....[24]....
        /*008c*/ 	.word	0xffffffff


	//   ....[25]....
        /*0090*/ 	.word	0xffffffff


	//   ....[26]....
        /*0094*/ 	.word	0xffffffff


	//   ....[27]....
        /*0098*/ 	.word	0xffffffff


	//   ....[28]....
        /*009c*/ 	.word	0xffffffff


	//   ....[29]....
        /*00a0*/ 	.word	0xffffffff


	//   ....[30]....
        /*00a4*/ 	.word	0xffffffff


	//   ....[31]....
        /*00a8*/ 	.word	0xffffffff


	//   ....[32]....
        /*00ac*/ 	.word	0xffffffff


	//   ....[33]....
        /*00b0*/ 	.word	0xffffffff


	//   ....[34]....
        /*00b4*/ 	.word	0xffffffff


	//   ....[35]....
        /*00b8*/ 	.word	0xffffffff


	//   ....[36]....
        /*00bc*/ 	.word	0xffffffff


	//   ....[37]....
        /*00c0*/ 	.word	0xffffffff


	//   ....[38]....
        /*00c4*/ 	.word	0xffffffff


	//   ....[39]....
        /*00c8*/ 	.word	0xffffffff


	//   ....[40]....
        /*00cc*/ 	.word	0xffffffff


	//   ....[41]....
        /*00d0*/ 	.word	0xffffffff


	//   ....[42]....
        /*00d4*/ 	.word	0xffffffff


	//   ....[43]....
        /*00d8*/ 	.word	0xffffffff


	//   ....[44]....
        /*00dc*/ 	.word	0xffffffff


	//   ....[45]....
        /*00e0*/ 	.word	0xffffffff


	//   ....[46]....
        /*00e4*/ 	.word	0xffffffff


	//   ....[47]....
        /*00e8*/ 	.word	0xffffffff


	//   ....[48]....
        /*00ec*/ 	.word	0xffffffff


	//   ....[49]....
        /*00f0*/ 	.word	0xffffffff


	//   ....[50]....
        /*00f4*/ 	.word	0xffffffff


	//   ....[51]....
        /*00f8*/ 	.word	0xffffffff


	//   ....[52]....
        /*00fc*/ 	.word	0xffffffff


	//   ....[53]....
        /*0100*/ 	.word	0xffffffff


	//   ....[54]....
        /*0104*/ 	.word	0xffffffff


	//----- nvinfo : EIATTR_COOP_GROUP_INSTR_OFFSETS
	.align		4
.L_2761:
        /*0108*/ 	.byte	0x04, 0x28
        /*010a*/ 	.short	(.L_2763 - .L_2762)


	//   ....[0]....
.L_2762:
        /*010c*/ 	.word	0x00000d10


	//   ....[1]....
        /*0110*/ 	.word	0x00000da0


	//   ....[2]....
        /*0114*/ 	.word	0x00000fd0


	//   ....[3]....
        /*0118*/ 	.word	0x00003a40


	//   ....[4]....
        /*011c*/ 	.word	0x00004550


	//   ....[5]....
        /*0120*/ 	.word	0x00004580


	//   ....[6]....
        /*0124*/ 	.word	0x00004690


	//   ....[7]....
        /*0128*/ 	.word	0x000046c0


	//   ....[8]....
        /*012c*/ 	.word	0x000046e0


	//   ....[9]....
        /*0130*/ 	.word	0x00004710


	//   ....[10]....
        /*0134*/ 	.word	0x00004770


	//   ....[11]....
        /*0138*/ 	.word	0x00004790


	//   ....[12]....
        /*013c*/ 	.word	0x000047a0


	//   ....[13]....
        /*0140*/ 	.word	0x000047d0


	//   ....[14]....
        /*0144*/ 	.word	0x00004840


	//   ....[15]....
        /*0148*/ 	.word	0x00004870


	//   ....[16]....
        /*014c*/ 	.word	0x000048a0


	//   ....[17]....
        /*0150*/ 	.word	0x000048c0


	//   ....[18]....
        /*0154*/ 	.word	0x00004940


	//   ....[19]....
        /*0158*/ 	.word	0x00004970


	//   ....[20]....
        /*015c*/ 	.word	0x00004980


	//   ....[21]....
        /*0160*/ 	.word	0x00004990


	//   ....[22]....
        /*0164*/ 	.word	0x000049d0


	//   ....[23]....
        /*0168*/ 	.word	0x00004a00


	//   ....[24]....
        /*016c*/ 	.word	0x00004a40


	//   ....[25]....
        /*0170*/ 	.word	0x00004a50


	//   ....[26]....
        /*0174*/ 	.word	0x00004a60


	//   ....[27]....
        /*0178*/ 	.word	0x00004a70


	//   ....[28]....
        /*017c*/ 	.word	0x00004a80


	//   ....[29]....
        /*0180*/ 	.word	0x00004ae0


	//   ....[30]....
        /*0184*/ 	.word	0x00004b10


	//   ....[31]....
        /*0188*/ 	.word	0x00004bf0


	//   ....[32]....
        /*018c*/ 	.word	0x000059a0


	//   ....[33]....
        /*0190*/ 	.word	0x000059e0


	//   ....[34]....
        /*0194*/ 	.word	0x00005b70


	//   ....[35]....
        /*0198*/ 	.word	0x00005bb0


	//   ....[36]....
        /*019c*/ 	.word	0x00005c80


	//   ....[37]....
        /*01a0*/ 	.word	0x00005cc0


	//   ....[38]....
        /*01a4*/ 	.word	0x00005e40


	//   ....[39]....
        /*01a8*/ 	.word	0x00005e80


	//   ....[40]....
        /*01ac*/ 	.word	0x00006010


	//   ....[41]....
        /*01b0*/ 	.word	0x00006050


	//   ....[42]....
        /*01b4*/ 	.word	0x00006340


	//   ....[43]....
        /*01b8*/ 	.word	0x00006b30


	//   ....[44]....
        /*01bc*/ 	.word	0x00006f30


	//   ....[45]....
        /*01c0*/ 	.word	0x000070b0


	//   ....[46]....
        /*01c4*/ 	.word	0x00007100


	//   ....[47]....
        /*01c8*/ 	.word	0x00007150


	//   ....[48]....
        /*01cc*/ 	.word	0x00007180


	//   ....[49]....
        /*01d0*/ 	.word	0x000071a0


	//   ....[50]....
        /*01d4*/ 	.word	0x00007270


	//   ....[51]....
        /*01d8*/ 	.word	0x000072b0


	//   ....[52]....
        /*01dc*/ 	.word	0x00007300


	//   ....[53]....
        /*01e0*/ 	.word	0x00007330


	//   ....[54]....
        /*01e4*/ 	.word	0x00007350


	//----- nvinfo : EIATTR_VRC_CTA_INIT_COUNT
	.align		4
.L_2763:
        /*01e8*/ 	.byte	0x02, 0x4a
	.zero		1
	.zero		1


	//----- nvinfo : EIATTR_EXIT_INSTR_OFFSETS
	.align		4
        /*01ec*/ 	.byte	0x04, 0x1c
        /*01ee*/ 	.short	(.L_2765 - .L_2764)


	//   ....[0]....
.L_2764:
        /*01f0*/ 	.word	0x000073f0


	//   ....[1]....
        /*01f4*/ 	.word	0x00007650


	//----- nvinfo : EIATTR_MAX_THREADS
	.align		4
.L_2765:
        /*01f8*/ 	.byte	0x04, 0x05
        /*01fa*/ 	.short	(.L_2767 - .L_2766)
.L_2766:
        /*01fc*/ 	.word	0x00000020
        /*0200*/ 	.word	0x00000001
        /*0204*/ 	.word	0x00000001


	//----- nvinfo : EIATTR_CRS_STACK_SIZE
	.align		4
.L_2767:
        /*0208*/ 	.byte	0x04, 0x1e
        /*020a*/ 	.short	(.L_2769 - .L_2768)
.L_2768:
        /*020c*/ 	.word	0x00000000


	//----- nvinfo : EIATTR_CBANK_PARAM_SIZE
	.align		4
.L_2769:
        /*0210*/ 	.byte	0x03, 0x19
        /*0212*/ 	.short	0x01f0


	//----- nvinfo : EIATTR_PARAM_CBANK
	.align		4
        /*0214*/ 	.byte	0x04, 0x0a
        /*0216*/ 	.short	(.L_2771 - .L_2770)
	.align		4
.L_2770:
        /*0218*/ 	.word	index@(.nv.constant0._Z25selective_scan_bwd_kernelI32Selective_Scan_bwd_kernel_traitsILi32ELi16ELb1ELb1ELb0ELb1ELb0EN3c104HalfEfEEv12SSMParamsBwd)
        /*021c*/ 	.short	0x0380
        /*021e*/ 	.short	0x01f0


	//----- nvinfo : EIATTR_SW_WAR
	.align		4
.L_2771:
        /*0220*/ 	.byte	0x04, 0x36
        /*0222*/ 	.short	(.L_2773 - .L_2772)
.L_2772:
        /*0224*/ 	.word	0x00000008
.L_2773:


//--------------------- .nv.info._Z25selective_scan_bwd_kernelI32Selective_Scan_bwd_kernel_traitsILi32ELi16ELb1ELb1ELb0ELb1ELb1EN3c104HalfEfEEv12SSMParamsBwd --------------------------
	.section	.nv.info._Z25selective_scan_bwd_kernelI32Selective_Scan_bwd_kernel_traitsILi32ELi16ELb1ELb1ELb0ELb1ELb1EN3c104HalfEfEEv12SSMParamsBwd,"",@"SHT_CUDA_INFO"
	.sectionflags	@""
	.align	4


	//----- nvinfo : EIATTR_CUDA_API_VERSION
	.align		4
        /*0000*/ 	.byte	0x04, 0x37
        /*0002*/ 	.short	(.L_2775 - .L_2774)
.L_2774:
        /*0004*/ 	.word	0x00000082


	//----- nvinfo : EIATTR_KPARAM_INFO
	.align		4
.L_2775:
        /*0008*/ 	.byte	0x04, 0x17
        /*000a*/ 	.short	(.L_2777 - .L_2776)
.L_2776:
        /*000c*/ 	.word	0x00000000
        /*0010*/ 	.short	0x0000
        /*0012*/ 	.short	0x0000
        /*0014*/ 	.byte	0x00, 0xf0, 0xc1, 0x07


	//----- nvinfo : EIATTR_SPARSE_MMA_MASK
	.align		4
.L_2777:
        /*0018*/ 	.byte	0x03, 0x50
        /*001a*/ 	.short	0x0000


	//----- nvinfo : EIATTR_MAXREG_COUNT
	.align		4
        /*001c*/ 	.byte	0x03, 0x1b
        /*001e*/ 	.short	0x00ff


	//----- nvinfo : EIATTR_NUM_BARRIERS
	.align		4
        /*0020*/ 	.byte	0x02, 0x4c
        /*0022*/ 	.byte	0x01
	.zero		1


	//----- nvinfo : EIATTR_MERCURY_ISA_VERSION
	.align		4
        /*0024*/ 	.byte	0x03, 0x5f
        /*0026*/ 	.short	0x0101


	//----- nvinfo : EIATTR_COOP_GROUP_MASK_REGIDS
	.align		4
        /*0028*/ 	.byte	0x04, 0x29
        /*002a*/ 	.short	(.L_2779 - .L_2778)


	//   ....[0]....
.L_2778:
        /*002c*/ 	.word	0xffffffff


	//   ....[1]....
        /*0030*/ 	.word	0xffffffff


	//   ....[2]....
        /*0034*/ 	.word	0xffffffff


	//   ....[3]....
        /*0038*/ 	.word	0xffffffff


	//   ....[4]....
        /*003c*/ 	.word	0xffffffff


	//   ....[5]....
        /*0040*/ 	.word	0xffffffff


	//   ....[6]....
        /*0044*/ 	.word	0xffffffff


	//   ....[7]....
        /*0048*/ 	.word	0xffffffff


	//   ....[8]....
        /*004c*/ 	.word	0xffffffff


	//   ....[9]....
        /*0050*/ 	.word	0xffffffff


	//   ....[10]....
        /*0054*/ 	.word	0xffffffff


	//   ....[11]....
        /*0058*/ 	.word	0xffffffff


	//   ....[12]....
        /*005c*/ 	.word	0xffffffff


	//   ....[13]....
        /*0060*/ 	.word	0xffffffff


	//   ....[14]....
        /*0064*/ 	.word	0xffffffff


	//   ....[15]....
        /*0068*/ 	.word	0xffffffff


	//   ....[16]....
        /*006c*/ 	.word	0xffffffff


	//   ....[17]....
        /*0070*/ 	.word	0xffffffff


	//   ....[18]....
        /*0074*/ 	.word	0xffffffff


	//   ....[19]....
        /*0078*/ 	.word	0xffffffff


	//   ....[20]....
        /*007c*/ 	.word	0xffffffff


	//   ....[21]....
        /*0080*/ 	.word	0xffffffff


	//   ....[22]....
        /*0084*/ 	.word	0xffffffff


	//   ....[23]....
        /*0088*/ 	.word	0xffffffff


	//   ....[24]....
        /*008c*/ 	.word	0xffffffff


	//   ....[25]....
        /*0090*/ 	.word	0xffffffff


	//   ....[26]....
        /*0094*/ 	.word	0xffffffff


	//   ....[27]....
        /*0098*/ 	.word	0xffffffff


	//   ....[28]....
        /*009c*/ 	.word	0xffffffff


	//   ....[29]....
        /*00a0*/ 	.word	0xffffffff


	//   ....[30]....
        /*00a4*/ 	.word	0xffffffff


	//   ....[31]....
        /*00a8*/ 	.word	0xffffffff


	//   ....[32]....
        /*00ac*/ 	.word	0xffffffff


	//   ....[33]....
        /*00b0*/ 	.word	0xffffffff


	//   ....[34]....
        /*00b4*/ 	.word	0xffffffff


	//   ....[35]....
        /*00b8*/ 	.word	0xffffffff


	//   ....[36]....
        /*00bc*/ 	.word	0xffffffff


	//   ....[37]....
        /*00c0*/ 	.word	0xffffffff


	//   ....[38]....
        /*00c4*/ 	.word	0xffffffff


	//   ....[39]....
        /*00c8*/ 	.word	0xffffffff


	//   ....[40]....
        /*00cc*/ 	.word	0xffffffff


	//   ....[41]....
        /*00d0*/ 	.word	0xffffffff


	//   ....[42]....
        /*00d4*/ 	.word	0xffffffff


	//   ....[43]....
        /*00d8*/ 	.word	0xffffffff


	//   ....[44]....
        /*00dc*/ 	.word	0xffffffff


	//   ....[45]....
        /*00e0*/ 	.word	0xffffffff


	//   ....[46]....
        /*00e4*/ 	.word	0xffffffff


	//   ....[47]....
        /*00e8*/ 	.word	0xffffffff


	//   ....[48]....
        /*00ec*/ 	.word	0xffffffff


	//   ....[49]....
        /*00f0*/ 	.word	0xffffffff


	//   ....[50]....
        /*00f4*/ 	.word	0xffffffff


	//   ....[51]....
        /*00f8*/ 	.word	0xffffffff


	//   ....[52]....
        /*00fc*/ 	.word	0xffffffff


	//   ....[53]....
        /*0100*/ 	.word	0xffffffff


	//   ....[54]....
        /*0104*/ 	.word	0xffffffff


	//   ....[55]....
        /*0108*/ 	.word	0xffffffff


	//   ....[56]....
        /*010c*/ 	.word	0xffffffff


	//   ....[57]....
        /*0110*/ 	.word	0xffffffff


	//   ....[58]....
        /*0114*/ 	.word	0xffffffff


	//----- nvinfo : EIATTR_COOP_GROUP_INSTR_OFFSETS
	.align		4
.L_2779:
        /*0118*/ 	.byte	0x04, 0x28
        /*011a*/ 	.short	(.L_2781 - .L_2780)


	//   ....[0]....
.L_2780:
        /*011c*/ 	.word	0x00000d50


	//   ....[1]....
        /*0120*/ 	.word	0x00000e00


	//   ....[2]....
        /*0124*/ 	.word	0x00000fb0


	//   ....[3]....
        /*0128*/ 	.word	0x000034c0


	//   ....[4]....
        /*012c*/ 	.word	0x00003c70


	//   ....[5]....
        /*0130*/ 	.word	0x00004520


	//   ....[6]....
        /*0134*/ 	.word	0x00004820


	//   ....[7]....
        /*0138*/ 	.word	0x00004e00


	//   ....[8]....
        /*013c*/ 	.word	0x00005910


	//   ....[9]....
        /*0140*/ 	.word	0x00005940


	//   ....[10]....
        /*0144*/ 	.word	0x00005a50


	//   ....[11]....
        /*0148*/ 	.word	0x00005a80


	//   ....[12]....
        /*014c*/ 	.word	0x00005aa0


	//   ....[13]....
        /*0150*/ 	.word	0x00005ad0


	//   ....[14]....
        /*0154*/ 	.word	0x00005b30


	//   ....[15]....
        /*0158*/ 	.word	0x00005b50


	//   ....[16]....
        /*015c*/ 	.word	0x00005b60


	//   ....[17]....
        /*0160*/ 	.word	0x00005b90


	//   ....[18]....
        /*0164*/ 	.word	0x00005c00


	//   ....[19]....
        /*0168*/ 	.word	0x00005c30


	//   ....[20]....
        /*016c*/ 	.word	0x00005c60


	//   ....[21]....
        /*0170*/ 	.word	0x00005c80


	//   ....[22]....
        /*0174*/ 	.word	0x00005d00


	//   ....[23]....
        /*0178*/ 	.word	0x00005d30


	//   ....[24]....
        /*017c*/ 	.word	0x00005d40


	//   ....[25]....
        /*0180*/ 	.word	0x00005d50


	//   ....[26]....
        /*0184*/ 	.word	0x00005d90


	//   ....[27]....
        /*0188*/ 	.word	0x00005dc0


	//   ....[28]....
        /*018c*/ 	.word	0x00005e00


	//   ....[29]....
        /*0190*/ 	.word	0x00005e10


	//   ....[30]....
        /*0194*/ 	.word	0x00005e20


	//   ....[31]....
        /*0198*/ 	.word	0x00005e30


	//   ....[32]....
        /*019c*/ 	.word	0x00005e40


	//   ....[33]....
        /*01a0*/ 	.word	0x00005ea0


	//   ....[34]....
        /*01a4*/ 	.word	0x00005ec0


	//   ....[35]....
        /*01a8*/ 	.word	0x00005fc0


	//   ....[36]....
        /*01ac*/ 	.word	0x00006d60


	//   ....[37]....
        /*01b0*/ 	.word	0x00006da0


	//   ....[38]....
        /*01b4*/ 	.word	0x00006f30


	//   ....[39]....
        /*01b8*/ 	.word	0x00006f70


	//   ....[40]....
        /*01bc*/ 	.word	0x000070e0


	//   ....[41]....
        /*01c0*/ 	.word	0x00007120


	//   ....[42]....
        /*01c4*/ 	.word	0x000072b0


	//   ....[43]....
        /*01c8*/ 	.word	0x000072f0


	//   ....[44]....
        /*01cc*/ 	.word	0x00007480


	//   ....[45]....
        /*01d0*/ 	.word	0x000074c0


	//   ....[46]....
        /*01d4*/ 	.word	0x00007700


	//   ....[47]....
        /*01d8*/ 	.word	0x00007f30


	//   ....[48]....
        /*01dc*/ 	.word	0x000082d0


	//   ....[49]....
        /*01e0*/ 	.word	0x00008460


	//   ....[50]....
        /*01e4*/ 	.word	0x000084a0


	//   ....[51]....
        /*01e8*/ 	.word	0x00008500


	//   ....[52]....
        /*01ec*/ 	.word	0x00008530


	//   ....[53]....
        /*01f0*/ 	.word	0x00008550


	//   ....[54]....
        /*01f4*/ 	.word	0x00008620


	//   ....[55]....
        /*01f8*/ 	.word	0x00008650


	//   ....[56]....
        /*01fc*/ 	.word	0x000086b0


	//   ....[57]....
        /*0200*/ 	.word	0x000086e0


	//   ....[58]....
        /*0204*/ 	.word	0x00008700


	//----- nvinfo : EIATTR_VRC_CTA_INIT_COUNT
	.align		4
.L_2781:
        /*0208*/ 	.byte	0x02, 0x4a
	.zero		1
	.zero		1


	//----- nvinfo : EIATTR_EXIT_INSTR_OFFSETS
	.align		4
        /*020c*/ 	.byte	0x04, 0x1c
        /*020e*/ 	.short	(.L_2783 - .L_2782)


	//   ....[0]....
.L_2782:
        /*0210*/ 	.word	0x000087a0


	//   ....[1]....
        /*0214*/ 	.word	0x00008a10


	//----- nvinfo : EIATTR_MAX_THREADS
	.align		4
.L_2783:
        /*0218*/ 	.byte	0x04, 0x05
        /*021a*/ 	.short	(.L_2785 - .L_2784)
.L_2784:
        /*021c*/ 	.word	0x00000020
        /*0220*/ 	.word	0x00000001
        /*0224*/ 	.word	0x00000001


	//----- nvinfo : EIATTR_CRS_STACK_SIZE
	.align		4
.L_2785:
        /*0228*/ 	.byte	0x04, 0x1e
        /*022a*/ 	.short	(.L_2787 - .L_2786)
.L_2786:
        /*022c*/ 	.word	0x00000000


	//----- nvinfo : EIATTR_CBANK_PARAM_SIZE
	.align		4
.L_2787:
        /*0230*/ 	.byte	0x03, 0x19
        /*0232*/ 	.short	0x01f0


	//----- nvinfo : EIATTR_PARAM_CBANK
	.align		4
        /*0234*/ 	.byte	0x04, 0x0a
        /*0236*/ 	.short	(.L_2789 - .L_2788)
	.align		4
.L_2788:
        /*0238*/ 	.word	index@(.nv.constant0._Z25selective_scan_bwd_kernelI32Selective_Scan_bwd_kernel_traitsILi32ELi16ELb1ELb1ELb0ELb1ELb1EN3c104HalfEfEEv12SSMParamsBwd)
        /*023c*/ 	.short	0x0380
        /*023e*/ 	.short	0x01f0


	//----- nvinfo : EIATTR_SW_WAR
	.align		4
.L_2789:
        /*0240*/ 	.byte	0x04, 0x36
        /*0242*/ 	.short	(.L_2791 - .L_2790)
.L_2790:
        /*0244*/ 	.word	0x00000008
.L_2791:


//--------------------- .nv.info._Z25selective_scan_bwd_kernelI32Selective_Scan_bwd_kernel_traitsILi32ELi16ELb1ELb1ELb1ELb0ELb0EN3c104HalfEfEEv12SSMParamsBwd --------------------------
	.section	.nv.info._Z25selective_scan_bwd_kernelI32Selective_Scan_bwd_kernel_traitsILi32ELi16ELb1ELb1ELb1ELb0ELb0EN3c104HalfEfEEv12SSMParamsBwd,"",@"SHT_CUDA_INFO"
	.sectionflags	@""
	.align	4


	//----- nvinfo : EIATTR_CUDA_API_VERSION
	.align		4
        /*0000*/ 	.byte	0x04, 0x37
        /*0002*/ 	.short	(.L_2793 - .L_2792)
.L_2792:
        /*0004*/ 	.word	0x00000082


	//----- nvinfo : EIATTR_KPARAM_INFO
	.align		4
.L_2793:
        /*0008*/ 	.byte	0x04, 0x17
        /*000a*/ 	.short	(.L_2795 - .L_2794)
.L_2794:
        /*000c*/ 	.word	0x00000000
        /*0010*/ 	.short	0x0000
        /*0012*/ 	.short	0x0000
        /*0014*/ 	.byte	0x00, 0xf0, 0xc1, 0x07


	//----- nvinfo : EIATTR_SPARSE_MMA_MASK
	.align		4
.L_2795:
        /*0018*/ 	.byte	0x03, 0x50
        /*001a*/ 	.short	0x0000


	//----- nvinfo : EIATTR_MAXREG_COUNT
	.align		4
        /*001c*/ 	.byte	0x03, 0x1b
        /*001e*/ 	.short	0x00ff


	//----- nvinfo : EIATTR_NUM_BARRIERS
	.align		4
        /*0020*/ 	.byte	0x02, 0x4c
        /*0022*/ 	.byte	0x01
	.zero		1


	//----- nvinfo : EIATTR_MERCURY_ISA_VERSION
	.align		4
        /*0024*/ 	.byte	0x03, 0x5f
        /*0026*/ 	.short	0x0101


	//----- nvinfo : EIATTR_COOP_GROUP_MASK_REGIDS
	.align		4
        /*0028*/ 	.byte	0x04, 0x29
        /*002a*/ 	.short	(.L_2797 - .L_2796)


	//   ....[0]....
.L_2796:
        /*002c*/ 	.word	0xffffffff


	//   ....[1]....
        /*0030*/ 	.word	0xffffffff


	//   ....[2]....
        /*0034*/ 	.word	0xffffffff


	//   ....[3]....
        /*0038*/ 	.word	0xffffffff


	//   ....[4]....
        /*003c*/ 	.word	0xffffffff


	//   ....[5]....
        /*0040*/ 	.word	0xffffffff


	//   ....[6]....
        /*0044*/ 	.word	0xffffffff


	//   ....[7]....
        /*0048*/ 	.word	0xffffffff


	//   ....[8]....
        /*004c*/ 	.word	0xffffffff


	//   ....[9]....
        /*0050*/ 	.word	0xffffffff


	//   ....[10]....
        /*0054*/ 	.word	0xffffffff


	//   ....[11]....
        /*0058*/ 	.word	0xffffffff


	//   ....[12]....
        /*005c*/ 	.word	0xffffffff


	//   ....[13]....
        /*0060*/ 	.word	0xffffffff


	//   ....[14]....
        /*0064*/ 	.word	0xffffffff


	//   ....[15]....
        /*0068*/ 	.word	0xffffffff


	//   ....[16]....
        /*006c*/ 	.word	0xffffffff


	//   ....[17]....
        /*0070*/ 	.word	0xffffffff


	//   ....[18]....
        /*0074*/ 	.word	0xffffffff


	//   ....[19]....
        /*0078*/ 	.word	0xffffffff


	//   ....[20]....
        /*007c*/ 	.word	0xffffffff


	//   ....[21]....
        /*0080*/ 	.word	0xffffffff


	//   ....[22]....
        /*0084*/ 	.word	0xffffffff


	//   ....[23]....
        /*0088*/ 	.word	0xffffffff


	//   ....[24]....
        /*008c*/ 	.word	0xffffffff


	//   ....[25]....
        /*0090*/ 	.word	0xffffffff


	//   ....[26]....
        /*0094*/ 	.word	0xffffffff


	//   ....[27]....
        /*0098*/ 	.word	0xffffffff


	//   ....[28]....
        /*009c*/ 	.word	0xffffffff


	//   ....[29]....
        /*00a0*/ 	.word	0xffffffff


	//   ....[30]....
        /*00a4*/ 	.word	0xffffffff


	//   ....[31]....
        /*00a8*/ 	.word	0xffffffff


	//   ....[32]....
        /*00ac*/ 	.word	0xffffffff


	//   ....[33]....
        /*00b0*/ 	.word	0xffffffff


	//   ....[34]....
        /*00b4*/ 	.word	0xffffffff


	//   ....[35]....
        /*00b8*/ 	.word	0xffffffff


	//   ....[36]....
        /*00bc*/ 	.word	0xffffffff


	//   ....[37]....
        /*00c0*/ 	.word	0xffffffff


	//   ....[38]....
        /*00c4*/ 	.word	0xffffffff


	//   ....[39]....
        /*00c8*/ 	.word	0xffffffff


	//   ....[40]....
        /*00cc*/ 	.word	0xffffffff


	//   ....[41]....
        /*00d0*/ 	.word	0xffffffff


	//   ....[42]....
        /*00d4*/ 	.word	0xffffffff


	//   ....[43]....
        /*00d8*/ 	.word	0xffffffff


	//   ....[44]....
        /*00dc*/ 	.word	0xffffffff


	//   ....[45]....
        /*00e0*/ 	.word	0xffffffff


	//   ....[46]....
        /*00e4*/ 	.word	0xffffffff


	//   ....[47]....
        /*00e8*/ 	.word	0xffffffff


	//   ....[48]....
        /*00ec*/ 	.word	0xffffffff


	//   ....[49]....
        /*00f0*/ 	.word	0xffffffff


	//----- nvinfo : EIATTR_COOP_GROUP_INSTR_OFFSETS
	.align		4
.L_2797:
        /*00f4*/ 	.byte	0x04, 0x28
        /*00f6*/ 	.short	(.L_2799 - .L_2798)


	//   ....[0]....
.L_2798:
        /*00f8*/ 	.word	0x00000e50


	//   ....[1]....
        /*00fc*/ 	.word	0x00000ed0


	//   ....[2]....
        /*0100*/ 	.word	0x000010f0


	//   ....[3]....
        /*0104*/ 	.word	0x00001930


	//   ....[4]....
        /*0108*/ 	.word	0x00001cd0


	//   ....[5]....
        /*010c*/ 	.word	0x00002560


	//   ....[6]....
        /*0110*/ 	.word	0x00002590


	//   ....[7]....
        /*0114*/ 	.word	0x000026d0


	//   ....[8]....
        /*0118*/ 	.word	0x00002700


	//   ....[9]....
        /*011c*/ 	.word	0x00002720


	//   ....[10]....
        /*0120*/ 	.word	0x00002790


	//   ....[11]....
        /*0124*/ 	.word	0x000027d0


	//   ....[12]....
        /*0128*/ 	.word	0x000027f0


	//   ....[13]....
        /*012c*/ 	.word	0x00002800


	//   ....[14]....
        /*0130*/ 	.word	0x00002820


	//   ....[15]....
        /*0134*/ 	.word	0x00002860


	//   ....[16]....
        /*0138*/ 	.word	0x000028b0


	//   ....[17]....
        /*013c*/ 	.word	0x000028e0


	//   ....[18]....
        /*0140*/ 	.word	0x00002900


	//   ....[19]....
        /*0144*/ 	.word	0x00002940


	//   ....[20]....
        /*0148*/ 	.word	0x000029a0


	//   ....[21]....
        /*014c*/ 	.word	0x000029d0


	//   ....[22]....
        /*0150*/ 	.word	0x00002a00


	//   ....[23]....
        /*0154*/ 	.word	0x00002a10


	//   ....[24]....
        /*0158*/ 	.word	0x00002a50


	//   ....[25]....
        /*015c*/ 	.word	0x00002a60


	//   ....[26]....
        /*0160*/ 	.word	0x00002a90


	//   ....[27]....
        /*0164*/ 	.word	0x00002ab0


	//   ....[28]....
        /*0168*/ 	.word	0x00002ae0


	//   ....[29]....
        /*016c*/ 	.word	0x00002b60


	//   ....[30]....
        /*0170*/ 	.word	0x00002b80


	//   ....[31]....
        /*0174*/ 	.word	0x00002bb0


	//   ....[32]....
        /*0178*/ 	.word	0x00002bf0


	//   ....[33]....
        /*017c*/ 	.word	0x00003d50


	//   ....[34]....
        /*0180*/ 	.word	0x00003f20


	//   ....[35]....
        /*0184*/ 	.word	0x000040f0


	//   ....[36]....
        /*0188*/ 	.word	0x000042c0


	//   ....[37]....
        /*018c*/ 	.word	0x00004400


	//   ....[38]....
        /*0190*/ 	.word	0x00004630


	//   ....[39]....
        /*0194*/ 	.word	0x000049c0


	//   ....[40]....
        /*0198*/ 	.word	0x00004ac0


	//   ....[41]....
        /*019c*/ 	.word	0x00004b10


	//   ....[42]....
        /*01a0*/ 	.word	0x00004b60


	//   ....[43]....
        /*01a4*/ 	.word	0x00004b90


	//   ....[44]....
        /*01a8*/ 	.word	0x00004bb0


	//   ....[45]....
        /*01ac*/ 	.word	0x00004c80


	//   ....[46]....
        /*01b0*/ 	.word	0x00004cc0


	//   ....[47]....
        /*01b4*/ 	.word	0x00004d10


	//   ....[48]....
        /*01b8*/ 	.word	0x00004d40


	//   ....[49]....
        /*01bc*/ 	.word	0x00004d60


	//----- nvinfo : EIATTR_VRC_CTA_INIT_COUNT
	.align		4
.L_2799:
        /*01c0*/ 	.byte	0x02, 0x4a
	.zero		1
	.zero		1


	//----- nvinfo : EIATTR_EXIT_INSTR_OFFSETS
	.align		4
        /*01c4*/ 	.byte	0x04, 0x1c
        /*01c6*/ 	.short	(.L_2801 - .L_2800)


	//   ....[0]....
.L_2800:
        /*01c8*/ 	.word	0x00004e00


	//   ....[1]....
        /*01cc*/ 	.word	0x00004f60


	//----- nvinfo : EIATTR_MAX_THREADS
	.align		4
.L_2801:
        /*01d0*/ 	.byte	0x04, 0x05
        /*01d2*/ 	.short	(.L_2803 - .L_2802)
.L_2802:
        /*01d4*/ 	.word	0x00000020
        /*01d8*/ 	.word	0x00000001
        /*01dc*/ 	.word	0x00000001


	//----- nvinfo : EIATTR_CRS_STACK_SIZE
	.align		4
.L_2803:
        /*01e0*/ 	.byte	0x04, 0x1e
        /*01e2*/ 	.short	(.L_2805 - .L_2804)
.L_2804:
        /*01e4*/ 	.word	0x00000000


	//----- nvinfo : EIATTR_CBANK_PARAM_SIZE
	.align		4
.L_2805:
        /*01e8*/ 	.byte	0x03, 0x19
        /*01ea*/ 	.short	0x01f0


	//----- nvinfo : EIATTR_PARAM_CBANK
	.align		4
        /*01ec*/ 	.byte	0x04, 0x0a
        /*01ee*/ 	.short	(.L_2807 - .L_2806)
	.align		4
.L_2806:
        /*01f0*/ 	.word	index@(.nv.constant0._Z25selective_scan_bwd_kernelI32Selective_Scan_bwd_kernel_traitsILi32ELi16ELb1ELb1ELb1ELb0ELb0EN3c104HalfEfEEv12SSMParamsBwd)
        /*01f4*/ 	.short	0x0380
        /*01f6*/ 	.short	0x01f0


	//----- nvinfo : EIATTR_SW_WAR
	.align		4
.L_2807:
        /*01f8*/ 	.byte	0x04, 0x36
        /*01fa*/ 	.short	(.L_2809 - .L_2808)
.L_2808:
        /*01fc*/ 	.word	0x00000008
.L_2809:


//--------------------- .nv.info._Z25selective_scan_bwd_kernelI32Selective_Scan_bwd_kernel_traitsILi32ELi16ELb1ELb1ELb1ELb0ELb1EN3c104HalfEfEEv12SSMParamsBwd --------------------------
	.section	.nv.info._Z25selective_scan_bwd_kernelI32Selective_Scan_bwd_kernel_traitsILi32ELi16ELb1ELb1ELb1ELb0ELb1EN3c104HalfEfEEv12SSMParamsBwd,"",@"SHT_CUDA_INFO"
	.sectionflags	@""
	.align	4


	//----- nvinfo : EIATTR_CUDA_API_VERSION
	.align		4
        /*0000*/ 	.byte	0x04, 0x37
        /*0002*/ 	.short	(.L_2811 - .L_2810)
.L_2810:
        /*0004*/ 	.word	0x00000082


	//----- nvinfo : EIATTR_KPARAM_INFO
	.align		4
.L_2811:
        /*0008*/ 	.byte	0x04, 0x17
        /*000a*/ 	.short	(.L_2813 - .L_2812)
.L_2812:
        /*000c*/ 	.word	0x00000000
        /*0010*/ 	.short	0x0000
        /*0012*/ 	.short	0x0000
        /*0014*/ 	.byte	0x00, 0xf0, 0xc1, 0x07


	//----- nvinfo : EIATTR_SPARSE_MMA_MASK
	.align		4
.L_2813:
        /*0018*/ 	.byte	0x03, 0x50
        /*001a*/ 	.short	0x0000


	//----- nvinfo : EIATTR_MAXREG_COUNT
	.align		4
        /*001c*/ 	.byte	0x03, 0x1b
        /*001e*/ 	.short	0x00ff


	//----- nvinfo : EIATTR_NUM_BARRIERS
	.align		4
        /*0020*/ 	.byte	0x02, 0x4c
        /*0022*/ 	.byte	0x01
	.zero		1


	//----- nvinfo : EIATTR_MERCURY_ISA_VERSION
	.align		4
        /*0024*/ 	.byte	0x03, 0x5f
        /*0026*/ 	.short	0x0101


	//----- nvinfo : EIATTR_COOP_GROUP_MASK_REGIDS
	.align		4
        /*0028*/ 	.byte	0x04, 0x29
        /*002a*/ 	.short	(.L_2815 - .L_2814)


	//   ....[0]....
.L_2814:
        /*002c*/ 	.word	0xffffffff


	//   ....[1]....
        /*0030*/ 	.word	0xffffffff


	//   ....[2]....
        /*0034*/ 	.word	0xffffffff


	//   ....[3]....
        /*0038*/ 	.word	0xffffffff


	//   ....[4]....
        /*003c*/ 	.word	0xffffffff


	//   ....[5]....
        /*0040*/ 	.word	0xffffffff


	//   ....[6]....
        /*0044*/ 	.word	0xffffffff


	//   ....[7]....
        /*0048*/ 	.word	0xffffffff


	//   ....[8]....
        /*004c*/ 	.word	0xffffffff


	//   ....[9]....
        /*0050*/ 	.word	0xffffffff


	//   ....[10]....
        /*0054*/ 	.word	0xffffffff


	//   ....[11]....
        /*0058*/ 	.word	0xffffffff


	//   ....[12]....
        /*005c*/ 	.word	0xffffffff


	//   ....[13]....
        /*0060*/ 	.word	0xffffffff


	//   ....[14]....
        /*0064*/ 	.word	0xffffffff


	//   ....[15]....
        /*0068*/ 	.word	0xffffffff


	//   ....[16]....
        /*006c*/ 	.word	0xffffffff


	//   ....[17]....
        /*0070*/ 	.word	0xffffffff


	//   ....[18]....
        /*0074*/ 	.word	0xffffffff


	//   ....[19]....
        /*0078*/ 	.word	0xffffffff


	//   ....[20]....
        /*007c*/ 	.word	0xffffffff


	//   ....[21]....
        /*0080*/ 	.word	0xffffffff


	//   ....[22]....
        /*0084*/ 	.word	0xffffffff


	//   ....[23]....
        /*0088*/ 	.word	0xffffffff


	//   ....[24]....
        /*008c*/ 	.word	0xffffffff


	//   ....[25]....
        /*0090*/ 	.word	0xffffffff


	//   ....[26]....
        /*0094*/ 	.word	0xffffffff


	//   ....[27]....
        /*0098*/ 	.word	0xffffffff


	//   ....[28]....
        /*009c*/ 	.word	0xffffffff


	//   ....[29]....
        /*00a0*/ 	.word	0xffffffff


	//   ....[30]....
        /*00a4*/ 	.word	0xffffffff


	//   ....[31]....
        /*00a8*/ 	.word	0xffffffff


	//   ....[32]....
        /*00ac*/ 	.word	0xffffffff


	//   ....[33]....
        /*00b0*/ 	.word	0xffffffff


	//   ....[34]....
        /*00b4*/ 	.word	0xffffffff


	//   ....[35]....
        /*00b8*/ 	.word	0xffffffff


	//   ....[36]....
        /*00bc*/ 	.word	0xffffffff


	//   ....[37]....
        /*00c0*/ 	.word	0xffffffff


	//   ....[38]....
        /*00c4*/ 	.word	0xffffffff


	//   ....[39]....
        /*00c8*/ 	.word	0xffffffff


	//   ....[40]....
        /*00cc*/ 	.word	0xffffffff


	//   ....[41]....
        /*00d0*/ 	.word	0xffffffff


	//   ....[42]....
        /*00d4*/ 	.word	0xffffffff


	//   ....[43]....
        /*00d8*/ 	.word	0xffffffff


	//   ....[44]....
        /*00dc*/ 	.word	0xffffffff


	//   ....[45]....
        /*00e0*/ 	.word	0xffffffff


	//   ....[46]....
        /*00e4*/ 	.word	0xffffffff


	//   ....[47]....
        /*00e8*/ 	.word	0xffffffff


	//   ....[48]....
        /*00ec*/ 	.word	0xffffffff


	//   ....[49]....
        /*00f0*/ 	.word	0xffffffff


	//   ....[50]....
        /*00f4*/ 	.word	0xffffffff


	//   ....[51]....
        /*00f8*/ 	.word	0xffffffff


	//   ....[52]....
        /*00fc*/ 	.word	0xffffffff


	//   ....[53]....
        /*0100*/ 	.word	0xffffffff


	//----- nvinfo : EIATTR_COOP_GROUP_INSTR_OFFSETS
	.align		4
.L_2815:
        /*0104*/ 	.byte	0x04, 0x28
        /*0106*/ 	.short	(.L_2817 - .L_2816)


	//   ....[0]....
.L_2816:
        /*0108*/ 	.word	0x00000e70


	//   ....[1]....
        /*010c*/ 	.word	0x00000f00


	//   ....[2]....
        /*0110*/ 	.word	0x00001060


	//   ....[3]....
        /*0114*/ 	.word	0x000011e0


	//   ....[4]....
        /*0118*/ 	.word	0x00001a90


	//   ....[5]....
        /*011c*/ 	.word	0x00002300


	//   ....[6]....
        /*0120*/ 	.word	0x00002600


	//   ....[7]....
        /*0124*/ 	.word	0x00002d90


	//   ....[8]....
        /*0128*/ 	.word	0x00003160


	//   ....[9]....
        /*012c*/ 	.word	0x00003a00


	//   ....[10]....
        /*0130*/ 	.word	0x00003a30


	//   ....[11]....
        /*0134*/ 	.word	0x00003b60


	//   ....[12]....
        /*0138*/ 	.word	0x00003b90


	//   ....[13]....
        /*013c*/ 	.word	0x00003bb0


	//   ....[14]....
        /*0140*/ 	.word	0x00003c30


	//   ....[15]....
        /*0144*/ 	.word	0x00003c70


	//   ....[16]....
        /*0148*/ 	.word	0x00003c90


	//   ....[17]....
        /*014c*/ 	.word	0x00003ca0


	//   ....[18]....
        /*0150*/ 	.word	0x00003cc0


	//   ....[19]....
        /*0154*/ 	.word	0x00003d00


	//   ....[20]....
        /*0158*/ 	.word	0x00003d50


	//   ....[21]....
        /*015c*/ 	.word	0x00003d80


	//   ....[22]....
        /*0160*/ 	.word	0x00003dd0


	//   ....[23]....
        /*0164*/ 	.word	0x00003e30


	//   ....[24]....
        /*0168*/ 	.word	0x00003e50


	//   ....[25]....
        /*016c*/ 	.word	0x00003e60


	//   ....[26]....
        /*0170*/ 	.word	0x00003e90


	//   ....[27]....
        /*0174*/ 	.word	0x00003ed0


	//   ....[28]....
        /*0178*/ 	.word	0x00003ef0


	//   ....[29]....
        /*017c*/ 	.word	0x00003f10


	//   ....[30]....
        /*0180*/ 	.word	0x00003f40


	//   ....[31]....
        /*0184*/ 	.word	0x00003f50


	//   ....[32]....
        /*0188*/ 	.word	0x00003f60


	//   ....[33]....
        /*018c*/ 	.word	0x00003f70


	//   ....[34]....
        /*0190*/ 	.word	0x00004030


	//   ....[35]....
        /*0194*/ 	.word	0x00004050


	//   ....[36]....
        /*0198*/ 	.word	0x000040b0


	//   ....[37]....
        /*019c*/ 	.word	0x000051f0


	//   ....[38]....
        /*01a0*/ 	.word	0x000053c0


	//   ....[39]....
        /*01a4*/ 	.word	0x00005590


	//   ....[40]....
        /*01a8*/ 	.word	0x00005760


	//   ....[41]....
        /*01ac*/ 	.word	0x000058a0


	//   ....[42]....
        /*01b0*/ 	.word	0x00005b40


	//   ....[43]....
        /*01b4*/ 	.word	0x00005e60


	//   ....[44]....
        /*01b8*/ 	.word	0x00005f60


	//   ....[45]....
        /*01bc*/ 	.word	0x00005fb0


	//   ....[46]....
        /*01c0*/ 	.word	0x00006000


	//   ....[47]....
        /*01c4*/ 	.word	0x00006030


	//   ....[48]....
        /*01c8*/ 	.word	0x00006050


	//   ....[49]....
        /*01cc*/ 	.word	0x00006170


	//   ....[50]....
        /*01d0*/ 	.word	0x000061b0


	//   ....[51]....
        /*01d4*/ 	.word	0x00006200


	//   ....[52]....
        /*01d8*/ 	.word	0x00006230


	//   ....[53]....
        /*01dc*/ 	.word	0x00006250


	//----- nvinfo : EIATTR_VRC_CTA_INIT_COUNT
	.align		4
.L_2817:
        /*01e0*/ 	.byte	0x02, 0x4a
	.zero		1
	.zero		1


	//----- nvinfo : EIATTR_EXIT_INSTR_OFFSETS
	.align		4
        /*01e4*/ 	.byte	0x04, 0x1c
        /*01e6*/ 	.short	(.L_2819 - .L_2818)


	//   ....[0]....
.L_2818:
        /*01e8*/ 	.word	0x00006310


	//   ....[1]....
        /*01ec*/ 	.word	0x000064a0


	//----- nvinfo : EIATTR_MAX_THREADS
	.align		4
.L_2819:
        /*01f0*/ 	.byte	0x04, 0x05
        /*01f2*/ 	.short	(.L_2821 - .L_2820)
.L_2820:
        /*01f4*/ 	.word	0x00000020
        /*01f8*/ 	.word	0x00000001
        /*01fc*/ 	.word	0x00000001


	//----- nvinfo : EIATTR_CRS_STACK_SIZE
	.align		4
.L_2821:
        /*0200*/ 	.byte	0x04, 0x1e
        /*0202*/ 	.short	(.L_2823 - .L_2822)
.L_2822:
        /*0204*/ 	.word	0x00000000


	//----- nvinfo : EIATTR_CBANK_PARAM_SIZE
	.align		4
.L_2823:
        /*0208*/ 	.byte	0x03, 0x19
        /*020a*/ 	.short	0x01f0


	//----- nvinfo : EIATTR_PARAM_CBANK
	.align		4
        /*020c*/ 	.byte	0x04, 0x0a
        /*020e*/ 	.short	(.L_2825 - .L_2824)
	.align		4
.L_2824:
        /*0210*/ 	.word	index@(.nv.constant0._Z25selective_scan_bwd_kernelI32Selective_Scan_bwd_kernel_traitsILi32ELi16ELb1ELb1ELb1ELb0ELb1EN3c104HalfEfEEv12SSMParamsBwd)
        /*0214*/ 	.short	0x0380
        /*0216*/ 	.short	0x01f0


	//----- nvinfo : EIATTR_SW_WAR
	.align		4
.L_2825:
        /*0218*/ 	.byte	0x04, 0x36
        /*021a*/ 	.short	(.L_2827 - .L_2826)
.L_2826:
        /*021c*/ 	.word	0x00000008
.L_2827:


//--------------------- .nv.info._Z25selective_scan_bwd_kernelI32Selective_Scan_bwd_kernel_traitsILi32ELi16ELb1ELb1ELb1ELb1ELb0EN3c104HalfEfEEv12SSMParamsBwd --------------------------
	.section	.nv.info._Z25selective_scan_bwd_kernelI32Selective_Scan_bwd_kernel_traitsILi32ELi16ELb1ELb1ELb1ELb1ELb0EN3c104HalfEfEEv12SSMParamsBwd,"",@"SHT_CUDA_INFO"
	.sectionflags	@""
	.align	4


	//----- nvinfo : EIATTR_CUDA_API_VERSION
	.align		4
        /*0000*/ 	.byte	0x04, 0x37
        /*0002*/ 	.short	(.L_2829 - .L_2828)
.L_2828:
        /*0004*/ 	.word	0x00000082


	//----- nvinfo : EIATTR_KPARAM_INFO
	.align		4
.L_2829:
        /*0008*/ 	.byte	0x04, 0x17
        /*000a*/ 	.short	(.L_2831 - .L_2830)
.L_2830:
        /*000c*/ 	.word	0x00000000
        /*0010*/ 	.short	0x0000
        /*0012*/ 	.short	0x0000
        /*0014*/ 	.byte	0x00, 0xf0, 0xc1, 0x07


	//----- nvinfo : EIATTR_SPARSE_MMA_MASK
	.align		4
.L_2831:
        /*0018*/ 	.byte	0x03, 0x50
        /*001a*/ 	.short	0x0000


	//----- nvinfo : EIATTR_MAXREG_COUNT
	.align		4
        /*001c*/ 	.byte	0x03, 0x1b
        /*001e*/ 	.short	0x00ff


	//----- nvinfo : EIATTR_NUM_BARRIERS
	.align		4
        /*0020*/ 	.byte	0x02, 0x4c
        /*0022*/ 	.byte	0x01
	.zero		1


	//----- nvinfo : EIATTR_MERCURY_ISA_VERSION
	.align		4
        /*0024*/ 	.byte	0x03, 0x5f
        /*0026*/ 	.short	0x0101


	//----- nvinfo : EIATTR_COOP_GROUP_MASK_REGIDS
	.align		4
        /*0028*/ 	.byte	0x04, 0x29
        /*002a*/ 	.short	(.L_2833 - .L_2832)


	//   ....[0]....
.L_2832:
        /*002c*/ 	.word	0xffffffff


	//   ....[1]....
        /*0030*/ 	.word	0xffffffff


	//   ....[2]....
        /*0034*/ 	.word	0xffffffff


	//   ....[3]....
        /*0038*/ 	.word	0xffffffff


	//   ....[4]....
        /*003c*/ 	.word	0xffffffff


	//   ....[5]....
        /*0040*/ 	.word	0xffffffff


	//   ....[6]....
        /*0044*/ 	.word	0xffffffff


	//   ....[7]....
        /*0048*/ 	.word	0xffffffff


	//   ....[8]....
        /*004c*/ 	.word	0xffffffff


	//   ....[9]....
        /*0050*/ 	.word	0xffffffff


	//   ....[10]....
        /*0054*/ 	.word	0xffffffff


	//   ....[11]....
        /*0058*/ 	.word	0xffffffff


	//   ....[12]....
        /*005c*/ 	.word	0xffffffff


	//   ....[13]....
        /*0060*/ 	.word	0xffffffff


	//   ....[14]....
        /*0064*/ 	.word	0xffffffff


	//   ....[15]....
        /*0068*/ 	.word	0xffffffff


	//   ....[16]....
        /*006c*/ 	.word	0xffffffff


	//   ....[17]....
        /*0070*/ 	.word	0xffffffff


	//   ....[18]....
        /*0074*/ 	.word	0xffffffff


	//   ....[19]....
        /*0078*/ 	.word	0xffffffff


	//   ....[20]....
        /*007c*/ 	.word	0xffffffff


	//   ....[21]....
        /*0080*/ 	.word	0xffffffff


	//   ....[22]....
        /*0084*/ 	.word	0xffffffff


	//   ....[23]....
        /*0088*/ 	.word	0xffffffff


	//   ....[24]....
        /*008c*/ 	.word	0xffffffff


	//   ....[25]....
        /*0090*/ 	.word	0xffffffff


	//   ....[26]....
        /*0094*/ 	.word	0xffffffff


	//   ....[27]....
        /*0098*/ 	.word	0xffffffff


	//   ....[28]....
        /*009c*/ 	.word	0xffffffff


	//   ....[29]....
        /*00a0*/ 	.word	0xffffffff


	//   ....[30]....
        /*00a4*/ 	.word	0xffffffff


	//   ....[31]....
        /*00a8*/ 	.word	0xffffffff


	//   ....[32]....
        /*00ac*/ 	.word	0xffffffff


	//   ....[33]....
        /*00b0*/ 	.word	0xffffffff


	//   ....[34]....
        /*00b4*/ 	.word	0xffffffff


	//   ....[35]....
        /*00b8*/ 	.word	0xffffffff


	//   ....[36]....
        /*00bc*/ 	.word	0xffffffff


	//   ....[37]....
        /*00c0*/ 	.word	0xffffffff


	//   ....[38]....
        /*00c4*/ 	.word	0xffffffff


	//   ....[39]....
        /*00c8*/ 	.word	0xffffffff


	//   ....[40]....
        /*00cc*/ 	.word	0xffffffff


	//   ....[41]....
        /*00d0*/ 	.word	0xffffffff


	//   ....[42]....
        /*00d4*/ 	.word	0xffffffff


	//   ....[43]....
        /*00d8*/ 	.word	0xffffffff


	//   ....[44]....
        /*00dc*/ 	.word	0xffffffff


	//   ....[45]....
        /*00e0*/ 	.word	0xffffffff


	//   ....[46]....
        /*00e4*/ 	.word	0xffffffff


	//   ....[47]....
        /*00e8*/ 	.word	0xffffffff


	//   ....[48]....
        /*00ec*/ 	.word	0xffffffff


	//   ....[49]....
        /*00f0*/ 	.word	0xffffffff


	//   ....[50]....
        /*00f4*/ 	.word	0xffffffff


	//----- nvinfo : EIATTR_COOP_GROUP_INSTR_OFFSETS
	.align		4
.L_2833:
        /*00f8*/ 	.byte	0x04, 0x28
        /*00fa*/ 	.short	(.L_2835 - .L_2834)


	//   ....[0]....
.L_2834:
        /*00fc*/ 	.word	0x00000e20


	//   ....[1]....
        /*0100*/ 	.word	0x00000eb0


	//   ....[2]....
        /*0104*/ 	.word	0x00001120


	//   ....[3]....
        /*0108*/ 	.word	0x00003b40


	//   ....[4]....
        /*010c*/ 	.word	0x00003f40


	//   ....[5]....
        /*0110*/ 	.word	0x000047a0


	//   ....[6]....
        /*0114*/ 	.word	0x000047d0


	//   ....[7]....
        /*0118*/ 	.word	0x00004910


	//   ....[8]....
        /*011c*/ 	.word	0x00004930


	//   ....[9]....
        /*0120*/ 	.word	0x00004950


	//   ....[10]....
        /*0124*/ 	.word	0x00004990


	//   ....[11]....
        /*0128*/ 	.word	0x000049c0


	//   ....[12]....
        /*012c*/ 	.word	0x00004a00


	//   ....[13]....
        /*0130*/ 	.word	0x00004a20


	//   ....[14]....
        /*0134*/ 	.word	0x00004a60


	//   ....[15]....
        /*0138*/ 	.word	0x00004a80


	//   ....[16]....
        /*013c*/ 	.word	0x00004ad0


	//   ....[17]....
        /*0140*/ 	.word	0x00004b00


	//   ....[18]....
        /*0144*/ 	.word	0x00004b50


	//   ....[19]....
        /*0148*/ 	.word	0x00004b80


	//   ....[20]....
        /*014c*/ 	.word	0x00004bc0


	//   ....[21]....
        /*0150*/ 	.word	0x00004bf0


	//   ....[22]....
        /*0154*/ 	.word	0x00004c10


	//   ....[23]....
        /*0158*/ 	.word	0x00004c30


	//   ....[24]....
        /*015c*/ 	.word	0x00004c40


	//   ....[25]....
        /*0160*/ 	.word	0x00004c60


	//   ....[26]....
        /*0164*/ 	.word	0x00004c90


	//   ....[27]....
        /*0168*/ 	.word	0x00004cd0


	//   ....[28]....
        /*016c*/ 	.word	0x00004ce0


	//   ....[29]....
        /*0170*/ 	.word	0x00004d80


	//   ....[30]....
        /*0174*/ 	.word	0x00004da0


	//   ....[31]....
        /*0178*/ 	.word	0x00004dc0


	//   ....[32]....
        /*017c*/ 	.word	0x00004e10


	//   ....[33]....
        /*0180*/ 	.word	0x00005f70


	//   ....[34]....
        /*0184*/ 	.word	0x00006140


	//   ....[35]....
        /*0188*/ 	.word	0x00006310


	//   ....[36]....
        /*018c*/ 	.word	0x00006490


	//   ....[37]....
        /*0190*/ 	.word	0x00006600


	//   ....[38]....
        /*0194*/ 	.word	0x000067d0


	//   ....[39]....
        /*0198*/ 	.word	0x00006fe0


	//   ....[40]....
        /*019c*/ 	.word	0x00007400


	//   ....[41]....
        /*01a0*/ 	.word	0x00007560


	//   ....[42]....
        /*01a4*/ 	.word	0x000075b0


	//   ....[43]....
        /*01a8*/ 	.word	0x00007600


	//   ....[44]....
        /*01ac*/ 	.word	0x00007630


	//   ....[45]....
        /*01b0*/ 	.word	0x00007650


	//   ....[46]....
        /*01b4*/ 	.word	0x00007720


	//   ....[47]....
        /*01b8*/ 	.word	0x00007760


	//   ....[48]....
        /*01bc*/ 	.word	0x000077b0


	//   ....[49]....
        /*01c0*/ 	.word	0x000077e0


	//   ....[50]....
        /*01c4*/ 	.word	0x00007800


	//----- nvinfo : EIATTR_VRC_CTA_INIT_COUNT
	.align		4
.L_2835:
        /*01c8*/ 	.byte	0x02, 0x4a
	.zero		1
	.zero		1


	//----- nvinfo : EIATTR_EXIT_INSTR_OFFSETS
	.align		4
        /*01cc*/ 	.byte	0x04, 0x1c
        /*01ce*/ 	.short	(.L_2837 - .L_2836)


	//   ....[0]....
.L_2836:
        /*01d0*/ 	.word	0x000078a0


	//   ....[1]....
        /*01d4*/ 	.word	0x00007a00


	//----- nvinfo : EIATTR_MAX_THREADS
	.align		4
.L_2837:
        /*01d8*/ 	.byte	0x04, 0x05
        /*01da*/ 	.short	(.L_2839 - .L_2838)
.L_2838:
        /*01dc*/ 	.word	0x00000020
        /*01e0*/ 	.word	0x00000001
        /*01e4*/ 	.word	0x00000001


	//----- nvinfo : EIATTR_CRS_STACK_SIZE
	.align		4
.L_2839:
        /*01e8*/ 	.byte	0x04, 0x1e
        /*01ea*/ 	.short	(.L_2841 - .L_2840)
.L_2840:
        /*01ec*/ 	.word	0x00000000


	//----- nvinfo : EIATTR_CBANK_PARAM_SIZE
	.align		4
.L_2841:
        /*01f0*/ 	.byte	0x03, 0x19
        /*01f2*/ 	.short	0x01f0


	//----- nvinfo : EIATTR_PARAM_CBANK
	.align		4
        /*01f4*/ 	.byte	0x04, 0x0a
        /*01f6*/ 	.short	(.L_2843 - .L_2842)
	.align		4
.L_2842:
        /*01f8*/ 	.word	index@(.nv.constant0._Z25selective_scan_bwd_kernelI32Selective_Scan_bwd_kernel_traitsILi32ELi16ELb1ELb1ELb1ELb1ELb0EN3c104HalfEfEEv12SSMParamsBwd)
        /*01fc*/ 	.short	0x0380
        /*01fe*/ 	.short	0x01f0


	//----- nvinfo : EIATTR_SW_WAR
	.align		4
.L_2843:
        /*0200*/ 	.byte	0x04, 0x36
        /*0202*/ 	.short	(.L_2845 - .L_2844)
.L_2844:
        /*0204*/ 	.word	0x00000008
.L_2845:


//--------------------- .nv.info._Z25selective_scan_bwd_kernelI32Selective_Scan_bwd_kernel_traitsILi32ELi16ELb1ELb1ELb1ELb1ELb1EN3c104HalfEfEEv12SSMParamsBwd --------------------------
	.section	.nv.info._Z25selective_scan_bwd_kernelI32Selective_Scan_bwd_kernel_traitsILi32ELi16ELb1ELb1ELb1ELb1ELb1EN3c104HalfEfEEv12SSMParamsBwd,"",@"SHT_CUDA_INFO"
	.sectionflags	@""
	.align	4


	//----- nvinfo : EIATTR_CUDA_API_VERSION
	.align		4
        /*0000*/ 	.byte	0x04, 0x37
        /*0002*/ 	.short	(.L_2847 - .L_2846)
.L_2846:
        /*0004*/ 	.word	0x00000082


	//----- nvinfo : EIATTR_KPARAM_INFO
	.align		4
.L_2847:
        /*0008*/ 	.byte	0x04, 0x17
        /*000a*/ 	.short	(.L_2849 - .L_2848)
.L_2848:
        /*000c*/ 	.word	0x00000000
        /*0010*/ 	.short	0x0000
        /*0012*/ 	.short	0x0000
        /*0014*/ 	.byte	0x00, 0xf0, 0xc1, 0x07


	//----- nvinfo : EIATTR_SPARSE_MMA_MASK
	.align		4
.L_2849:
        /*0018*/ 	.byte	0x03, 0x50
        /*001a*/ 	.short	0x0000


	//----- nvinfo : EIATTR_MAXREG_COUNT
	.align		4
        /*001c*/ 	.byte	0x03, 0x1b
        /*001e*/ 	.short	0x00ff


	//----- nvinfo : EIATTR_NUM_BARRIERS
	.align		4
        /*0020*/ 	.byte	0x02, 0x4c
        /*0022*/ 	.byte	0x01
	.zero		1


	//----- nvinfo : EIATTR_MERCURY_ISA_VERSION
	.align		4
        /*0024*/ 	.byte	0x03, 0x5f
        /*0026*/ 	.short	0x0101


	//----- nvinfo : EIATTR_COOP_GROUP_MASK_REGIDS
	.align		4
        /*0028*/ 	.byte	0x04, 0x29
        /*002a*/ 	.short	(.L_2851 - .L_2850)


	//   ....[0]....
.L_2850:
        /*002c*/ 	.word	0xffffffff


	//   ....[1]....
        /*0030*/ 	.word	0xffffffff


	//   ....[2]....
        /*0034*/ 	.word	0xffffffff


	//   ....[3]....
        /*0038*/ 	.word	0xffffffff


	//   ....[4]....
        /*003c*/ 	.word	0xffffffff


	//   ....[5]....
        /*0040*/ 	.word	0xffffffff


	//   ....[6]....
        /*0044*/ 	.word	0xffffffff


	//   ....[7]....
        /*0048*/ 	.word	0xffffffff


	//   ....[8]....
        /*004c*/ 	.word	0xffffffff


	//   ....[9]....
        /*0050*/ 	.word	0xffffffff


	//   ....[10]....
        /*0054*/ 	.word	0xffffffff


	//   ....[11]....
        /*0058*/ 	.word	0xffffffff


	//   ....[12]....
        /*005c*/ 	.word	0xffffffff


	//   ....[13]....
        /*0060*/ 	.word	0xffffffff


	//   ....[14]....
        /*0064*/ 	.word	0xffffffff


	//   ....[15]....
        /*0068*/ 	.word	0xffffffff


	//   ....[16]....
        /*006c*/ 	.word	0xffffffff


	//   ....[17]....
        /*0070*/ 	.word	0xffffffff


	//   ....[18]....
        /*0074*/ 	.word	0xffffffff


	//   ....[19]....
        /*0078*/ 	.word	0xffffffff


	//   ....[20]....
        /*007c*/ 	.word	0xffffffff


	//   ....[21]....
        /*0080*/ 	.word	0xffffffff


	//   ....[22]....
        /*0084*/ 	.word	0xffffffff


	//   ....[23]....
        /*0088*/ 	.word	0xffffffff


	//   ....[24]....
        /*008c*/ 	.word	0xffffffff


	//   ....[25]....
        /*0090*/ 	.word	0xffffffff


	//   ....[26]....
        /*0094*/ 	.word	0xffffffff


	//   ....[27]....
        /*0098*/ 	.word	0xffffffff


	//   ....[28]....
        /*009c*/ 	.word	0xffffffff


	//   ....[29]....
        /*00a0*/ 	.word	0xffffffff


	//   ....[30]....
        /*00a4*/ 	.word	0xffffffff


	//   ....[31]....
        /*00a8*/ 	.word	0xffffffff


	//   ....[32]....
        /*00ac*/ 	.word	0xffffffff


	//   ....[33]....
        /*00b0*/ 	.word	0xffffffff


	//   ....[34]....
        /*00b4*/ 	.word	0xffffffff


	//   ....[35]....
        /*00b8*/ 	.word	0xffffffff


	//   ....[36]....
        /*00bc*/ 	.word	0xffffffff


	//   ....[37]....
        /*00c0*/ 	.word	0xffffffff


	//   ....[38]....
        /*00c4*/ 	.word	0xffffffff


	//   ....[39]....
        /*00c8*/ 	.word	0xffffffff


	//   ....[40]....
        /*00cc*/ 	.word	0xffffffff


	//   ....[41]....
        /*00d0*/ 	.word	0xffffffff


	//   ....[42]....
        /*00d4*/ 	.word	0xffffffff


	//   ....[43]....
        /*00d8*/ 	.word	0xffffffff


	//   ....[44]....
        /*00dc*/ 	.word	0xffffffff


	//   ....[45]....
        /*00e0*/ 	.word	0xffffffff


	//   ....[46]....
        /*00e4*/ 	.word	0xffffffff


	//   ....[47]....
        /*00e8*/ 	.word	0xffffffff


	//   ....[48]....
        /*00ec*/ 	.word	0xffffffff


	//   ....[49]....
        /*00f0*/ 	.word	0xffffffff


	//   ....[50]....
        /*00f4*/ 	.word	0xffffffff


	//   ....[51]....
        /*00f8*/ 	.word	0xffffffff


	//   ....[52]....
        /*00fc*/ 	.word	0xffffffff


	//   ....[53]....
        /*0100*/ 	.word	0xffffffff


	//   ....[54]....
        /*0104*/ 	.word	0xffffffff


	//----- nvinfo : EIATTR_COOP_GROUP_INSTR_OFFSETS
	.align		4
.L_2851:
        /*0108*/ 	.byte	0x04, 0x28
        /*010a*/ 	.short	(.L_2853 - .L_2852)


	//   ....[0]....
.L_2852:
        /*010c*/ 	.word	0x00000e30


	//   ....[1]....
        /*0110*/ 	.word	0x00000ee0


	//   ....[2]....
        /*0114*/ 	.word	0x000010b0


	//   ....[3]....
        /*0118*/ 	.word	0x000035f0


	//   ....[4]....
        /*011c*/ 	.word	0x00003dc0


	//   ....[5]....
        /*0120*/ 	.word	0x000044f0


	//   ....[6]....
        /*0124*/ 	.word	0x00004950


	//   ....[7]....
        /*0128*/ 	.word	0x00004fb0


	//   ....[8]....
        /*012c*/ 	.word	0x00005370


	//   ....[9]....
        /*0130*/ 	.word	0x00005c30


	//   ....[10]....
        /*0134*/ 	.word	0x00005c70


	//   ....[11]....
        /*0138*/ 	.word	0x00005da0


	//   ....[12]....
        /*013c*/ 	.word	0x00005dd0


	//   ....[13]....
        /*0140*/ 	.word	0x00005df0


	//   ....[14]....
        /*0144*/ 	.word	0x00005e50


	//   ....[15]....
        /*0148*/ 	.word	0x00005e70


	//   ....[16]....
        /*014c*/ 	.word	0x00005eb0


	//   ....[17]....
        /*0150*/ 	.word	0x00005ed0


	//   ....[18]....
        /*0154*/ 	.word	0x00005f10


	//   ....[19]....
        /*0158*/ 	.word	0x00005f30


	//   ....[20]....
        /*015c*/ 	.word	0x00005f80


	//   ....[21]....
        /*0160*/ 	.word	0x00005fb0


	//   ....[22]....
        /*0164*/ 	.word	0x00006000


	//   ....[23]....
        /*0168*/ 	.word	0x00006030


	//   ....[24]....
        /*016c*/ 	.word	0x00006070


	//   ....[25]....
        /*0170*/ 	.word	0x000060a0


	//   ....[26]....
        /*0174*/ 	.word	0x000060c0


	//   ....[27]....
        /*0178*/ 	.word	0x000060e0


	//   ....[28]....
        /*017c*/ 	.word	0x00006100


	//   ....[29]....
        /*0180*/ 	.word	0x00006130


	//   ....[30]....
        /*0184*/ 	.word	0x00006170


	//   ....[31]....
        /*0188*/ 	.word	0x00006180


	//   ....[32]....
        /*018c*/ 	.word	0x00006190


	//   ....[33]....
        /*0190*/ 	.word	0x00006240


	//   ....[34]....
        /*0194*/ 	.word	0x00006260


	//   ....[35]....
        /*0198*/ 	.word	0x00006280


	//   ....[36]....
        /*019c*/ 	.word	0x000062e0


	//   ....[37]....
        /*01a0*/ 	.word	0x00007420


	//   ....[38]....
        /*01a4*/ 	.word	0x000075f0


	//   ....[39]....
        /*01a8*/ 	.word	0x000077c0


	//   ....[40]....
        /*01ac*/ 	.word	0x00007990


	//   ....[41]....
        /*01b0*/ 	.word	0x00007ad0


	//   ....[42]....
        /*01b4*/ 	.word	0x00007d10


	//   ....[43]....
        /*01b8*/ 	.word	0x00008500


	//   ....[44]....
        /*01bc*/ 	.word	0x000088e0


	//   ....[45]....
        /*01c0*/ 	.word	0x00008a10


	//   ....[46]....
        /*01c4*/ 	.word	0x00008a60


	//   ....[47]....
        /*01c8*/ 	.word	0x00008ab0


	//   ....[48]....
        /*01cc*/ 	.word	0x00008ae0


	//   ....[49]....
        /*01d0*/ 	.word	0x00008b00


	//   ....[50]....
        /*01d4*/ 	.word	0x00008c20


	//   ....[51]....
        /*01d8*/ 	.word	0x00008c60


	//   ....[52]....
        /*01dc*/ 	.word	0x00008cb0


	//   ....[53]....
        /*01e0*/ 	.word	0x00008ce0


	//   ....[54]....
        /*01e4*/ 	.word	0x00008d00


	//----- nvinfo : EIATTR_VRC_CTA_INIT_COUNT
	.align		4
.L_2853:
        /*01e8*/ 	.byte	0x02, 0x4a
	.zero		1
	.zero		1


	//----- nvinfo : EIATTR_EXIT_INSTR_OFFSETS
	.align		4
        /*01ec*/ 	.byte	0x04, 0x1c
        /*01ee*/ 	.short	(.L_2855 - .L_2854)


	//   ....[0]....
.L_2854:
        /*01f0*/ 	.word	0x00008dc0


	//   ....[1]....
        /*01f4*/ 	.word	0x00008f50


	//----- nvinfo : EIATTR_MAX_THREADS
	.align		4
.L_2855:
        /*01f8*/ 	.byte	0x04, 0x05
        /*01fa*/ 	.short	(.L_2857 - .L_2856)
.L_2856:
        /*01fc*/ 	.word	0x00000020
        /*0200*/ 	.word	0x00000001
        /*0204*/ 	.word	0x00000001


	//----- nvinfo : EIATTR_CRS_STACK_SIZE
	.align		4
.L_2857:
        /*0208*/ 	.byte	0x04, 0x1e
        /*020a*/ 	.short	(.L_2859 - .L_2858)
.L_2858:
        /*020c*/ 	.word	0x00000000


	//----- nvinfo : EIATTR_CBANK_PARAM_SIZE
	.align		4
.L_2859:
        /*0210*/ 	.byte	0x03, 0x19
        /*0212*/ 	.short	0x01f0


	//----- nvinfo : EIATTR_PARAM_CBANK
	.align		4
        /*0214*/ 	.byte	0x04, 0x0a
        /*0216*/ 	.short	(.L_2861 - .L_2860)
	.align		4
.L_2860:
        /*0218*/ 	.word	index@(.nv.constant0._Z25selective_scan_bwd_kernelI32Selective_Scan_bwd_kernel_traitsILi32ELi16ELb1ELb1ELb1ELb1ELb1EN3c104HalfEfEEv12SSMParamsBwd)
        /*021c*/ 	.short	0x0380
        /*021e*/ 	.short	0x01f0


	//----- nvinfo : EIATTR_SW_WAR
	.align		4
.L_2861:
        /*0220*/ 	.byte	0x04, 0x36
        /*0222*/ 	.short	(.L_2863 - .L_2862)
.L_2862:
        /*0224*/ 	.word	0x00000008
.L_2863:


//--------------------- .nv.info._Z25selective_scan_bwd_kernelI32Selective_Scan_bwd_kernel_traitsILi32ELi8ELb0ELb0ELb0ELb0ELb0EN3c104HalfEfEEv12SSMParamsBwd --------------------------
	.section	.nv.info._Z25selective_scan_bwd_kernelI32Selective_Scan_bwd_kernel_traitsILi32ELi8ELb0ELb0ELb0ELb0ELb0EN3c104HalfEfEEv12SSMParamsBwd,"",@"SHT_CUDA_INFO"
	.sectionflags	@""
	.align	4


	//----- nvinfo : EIATTR_CUDA_API_VERSION
	.align		4
        /*0000*/ 	.byte	0x04, 0x37
        /*0002*/ 	.short	(.L_2865 - .L_2864)
.L_2864:
        /*0004*/ 	.word	0x00000082


	//----- nvinfo : EIATTR_KPARAM_INFO
	.align		4
.L_2865:
        /*0008*/ 	.byte	0x04, 0x17
        /*000a*/ 	.short	(.L_2867 - .L_2866)
.L_2866:
        /*000c*/ 	.word	0x00000000
        /*0010*/ 	.short	0x0000
        /*0012*/ 	.short	0x0000
        /*0014*/ 	.byte	0x00, 0xf0, 0xc1, 0x07


	//----- nvinfo : EIATTR_SPARSE_MMA_MASK
	.align		4
.L_2867:
        /*0018*/ 	.byte	0x03, 0x50
        /*001a*/ 	.short	0x0000


	//----- nvinfo : EIATTR_MAXREG_COUNT
	.align		4
        /*001c*/ 	.byte	0x03, 0x1b
        /*001e*/ 	.short	0x00ff


	//----- nvinfo : EIATTR_NUM_BARRIERS
	.align		4
        /*0020*/ 	.byte	0x02, 0x4c
        /*0022*/ 	.byte	0x01
	.zero		1


	//----- nvinfo : EIATTR_MERCURY_ISA_VERSION
	.align		4
        /*0024*/ 	.byte	0x03, 0x5f
        /*0026*/ 	.short	0x0101


	//----- nvinfo : EIATTR_COOP_GROUP_MASK_REGIDS
	.align		4
        /*0028*/ 	.byte	0x04, 0x29
        /*002a*/ 	.short	(.L_2869 - .L_2868)


	//   ....[0]....
.L_2868:
        /*002c*/ 	.word	0xffffffff


	//   ....[1]....
        /*0030*/ 	.word	0xffffffff


	//   ....[2]....
        /*0034*/ 	.word	0xffffffff


	//   ....[3]....
        /*0038*/ 	.word	0xffffffff


	//   ....[4]....
        /*003c*/ 	.word	0xffffffff


	//   ....[5]....
        /*0040*/ 	.word	0xffffffff


	//   ....[6]....
        /*0044*/ 	.word	0xffffffff


	//   ....[7]....
        /*0048*/ 	.word	0xffffffff


	//   ....[8]....
        /*004c*/ 	.word	0xffffffff


	//   ....[9]....
        /*0050*/ 	.word	0xffffffff


	//   ....[10]....
        /*0054*/ 	.word	0xffffffff


	//   ....[11]....
        /*0058*/ 	.word	0xffffffff


	//   ....[12]....
        /*005c*/ 	.word	0xffffffff


	//   ....[13]....
        /*0060*/ 	.word	0xffffffff


	//   ....[14]....
        /*0064*/ 	.word	0xffffffff


	//   ....[15]....
        /*0068*/ 	.word	0xffffffff


	//   ....[16]....
        /*006c*/ 	.word	0xffffffff


	//   ....[17]....
        /*0070*/ 	.word	0xffffffff


	//   ....[18]....
        /*0074*/ 	.word	0xffffffff


	//   ....[19]....
        /*0078*/ 	.word	0xffffffff


	//   ....[20]....
        /*007c*/ 	.word	0xffffffff


	//   ....[21]....
        /*0080*/ 	.word	0xffffffff


	//   ....[22]....
        /*0084*/ 	.word	0xffffffff


	//   ....[23]....
        /*0088*/ 	.word	0xffffffff


	//   ....[24]....
        /*008c*/ 	.word	0xffffffff


	//   ....[25]....
        /*0090*/ 	.word	0xffffffff


	//   ....[26]....
        /*0094*/ 	.word	0xffffffff


	//   ....[27]....
        /*0098*/ 	.word	0xffffffff


	//   ....[28]....
        /*009c*/ 	.word	0xffffffff


	//   ....[29]....
        /*00a0*/ 	.word	0xffffffff


	//   ....[30]....
        /*00a4*/ 	.word	0xffffffff


	//   ....[31]....
        /*00a8*/ 	.word	0xffffffff


	//   ....[32]....
        /*00ac*/ 	.word	0xffffffff


	//   ....[33]....
        /*00b0*/ 	.word	0xffffffff


	//   ....[34]....
        /*00b4*/ 	.word	0xffffffff


	//   ....[35]....
        /*00b8*/ 	.word	0xffffffff


	//   ....[36]....
        /*00bc*/ 	.word	0xffffffff


	//   ....[37]....
        /*00c0*/ 	.word	0xffffffff


	//   ....[38]....
        /*00c4*/ 	.word	0xffffffff


	//   ....[39]....
        /*00c8*/ 	.word	0xffffffff


	//   ....[40]....
        /*00cc*/ 	.word	0xffffffff


	//   ....[41]....
        /*00d0*/ 	.word	0xffffffff


	//   ....[42]....
        /*00d4*/ 	.word	0xffffffff


	//   ....[43]....
        /*00d8*/ 	.word	0xffffffff


	//   ....[44]....
        /*00dc*/ 	.word	0xffffffff


	//   ....[45]....
        /*00e0*/ 	.word	0xffffffff


	//   ....[46]....
        /*00e4*/ 	.word	0xffffffff


	//   ....[47]....
        /*00e8*/ 	.word	0xffffffff


	//   ....[48]....
        /*00ec*/ 	.word	0xffffffff


	//   ....[49]....
        /*00f0*/ 	.word	0xffffffff


	//   ....[50]....
        /*00f4*/ 	.word	0xffffffff


	//   ....[51]....
        /*00f8*/ 	.word	0xffffffff


	//   ....[52]....
        /*00fc*/ 	.word	0xffffffff


	//----- nvinfo : EIATTR_COOP_GROUP_INSTR_OFFSETS
	.align		4
.L_2869:
        /*0100*/ 	.byte	0x04, 0x28
        /*0102*/ 	.short	(.L_2871 - .L_2870)


	//   ....[0]....
.L_2870:
        /*0104*/ 	.word	0x00000ba0


	//   ....[1]....
        /*0108*/ 	.word	0x00000df0


	//   ....[2]....
        /*010c*/ 	.word	0x000010f0


	//   ....[3]....
        /*0110*/ 	.word	0x00001b60


	//   ....[4]....
        /*0114*/ 	.word	0x00001b90


	//   ....[5]....
        /*0118*/ 	.word	0x00001be0


	//   ....[6]....
        /*011c*/ 	.word	0x00001c40


	//   ....[7]....
        /*0120*/ 	.word	0x00001c60


	//   ....[8]....
        /*0124*/ 	.word	0x00001c80


	//   ....[9]....
        /*0128*/ 	.word	0x00001ca0


	//   ....[10]....
        /*012c*/ 	.word	0x00001cd0


	//   ....[11]....
        /*0130*/ 	.word	0x00001d10


	//   ....[12]....
        /*0134*/ 	.word	0x00001d40


	//   ....[13]....
        /*0138*/ 	.word	0x00001d60


	//   ....[14]....
        /*013c*/ 	.word	0x00001d80


	//   ....[15]....
        /*0140*/ 	.word	0x00001de0


	//   ....[16]....
        /*0144*/ 	.word	0x00001e10


	//   ....[17]....
        /*0148*/ 	.word	0x00001e40


	//   ....[18]....
        /*014c*/ 	.word	0x00001e70


	//   ....[19]....
        /*0150*/ 	.word	0x00001eb0


	//   ....[20]....
        /*0154*/ 	.word	0x00001ef0


	//   ....[21]....
        /*0158*/ 	.word	0x00001f10


	//   ....[22]....
        /*015c*/ 	.word	0x00001f50


	//   ....[23]....
        /*0160*/ 	.word	0x00001f60


	//   ....[24]....
        /*0164*/ 	.word	0x00001f80


	//   ....[25]....
        /*0168*/ 	.word	0x00001fb0


	//   ....[26]....
        /*016c*/ 	.word	0x00001fd0


	//   ....[27]....
        /*0170*/ 	.word	0x00001ff0


	//   ....[28]....
        /*0174*/ 	.word	0x00002020


	//   ....[29]....
        /*0178*/ 	.word	0x00002030


	//   ....[30]....
        /*017c*/ 	.word	0x00002190


	//   ....[31]....
        /*0180*/ 	.word	0x00002470


	//   ....[32]....
        /*0184*/ 	.word	0x000024b0


	//   ....[33]....
        /*0188*/ 	.word	0x000025e0


	//   ....[34]....
        /*018c*/ 	.word	0x00002610


	//   ....[35]....
        /*0190*/ 	.word	0x00002640


	//   ....[36]....
        /*0194*/ 	.word	0x00002660


	//   ....[37]....
        /*0198*/ 	.word	0x00002690


	//   ....[38]....
        /*019c*/ 	.word	0x000026b0


	//   ....[39]....
        /*01a0*/ 	.word	0x000026f0


	//   ....[40]....
        /*01a4*/ 	.word	0x00002720


	//   ....[41]....
        /*01a8*/ 	.word	0x00002b60


	//   ....[42]....
        /*01ac*/ 	.word	0x00002f80


	//   ....[43]....
        /*01b0*/ 	.word	0x000032c0


	//   ....[44]....
        /*01b4*/ 	.word	0x00003310


	//   ....[45]....
        /*01b8*/ 	.word	0x00003360


	//   ....[46]....
        /*01bc*/ 	.word	0x00003390


	//   ....[47]....
        /*01c0*/ 	.word	0x000033b0


	//   ....[48]....
        /*01c4*/ 	.word	0x00003480


	//   ....[49]....
        /*01c8*/ 	.word	0x000034c0


	//   ....[50]....
        /*01cc*/ 	.word	0x00003510


	//   ....[51]....
        /*01d0*/ 	.word	0x00003540


	//   ....[52]....
        /*01d4*/ 	.word	0x00003560


	//----- nvinfo : EIATTR_VRC_CTA_INIT_COUNT
	.align		4
.L_2871:
        /*01d8*/ 	.byte	0x02, 0x4a
	.zero		1
	.zero		1


	//----- nvinfo : EIATTR_EXIT_INSTR_OFFSETS
	.align		4
        /*01dc*/ 	.byte	0x04, 0x1c
        /*01de*/ 	.short	(.L_2873 - .L_2872)


	//   ....[0]....
.L_2872:
        /*01e0*/ 	.word	0x00003600


	//   ....[1]....
        /*01e4*/ 	.word	0x00003aa0


	//----- nvinfo : EIATTR_MAX_THREADS
	.align		4
.L_2873:
        /*01e8*/ 	.byte	0x04, 0x05
        /*01ea*/ 	.short	(.L_2875 - .L_2874)
.L_2874:
        /*01ec*/ 	.word	0x00000020
        /*01f0*/ 	.word	0x00000001
        /*01f4*/ 	.word	0x00000001


	//----- nvinfo : EIATTR_CRS_STACK_SIZE
	.align		4
.L_2875:
        /*01f8*/ 	.byte	0x04, 0x1e
        /*01fa*/ 	.short	(.L_2877 - .L_2876)
.L_2876:
        /*01fc*/ 	.word	0x00000000


	//----- nvinfo : EIATTR_CBANK_PARAM_SIZE
	.align		4
.L_2877:
        /*0200*/ 	.byte	0x03, 0x19
        /*0202*/ 	.short	0x01f0


	//----- nvinfo : EIATTR_PARAM_CBANK
	.align		4
        /*0204*/ 	.byte	0x04, 0x0a
        /*0206*/ 	.short	(.L_2879 - .L_2878)
	.align		4
.L_2878:
        /*0208*/ 	.word	index@(.nv.constant0._Z25selective_scan_bwd_kernelI32Selective_Scan_bwd_kernel_traitsILi32ELi8ELb0ELb0ELb0ELb0ELb0EN3c104HalfEfEEv12SSMParamsBwd)
        /*020c*/ 	.short	0x0380
        /*020e*/ 	.short	0x01f0


	//----- nvinfo : EIATTR_SW_WAR
	.align		4
.L_2879:
        /*0210*/ 	.byte	0x04, 0x36
        /*0212*/ 	.short	(.L_2881 - .L_2880)
.L_2880:
        /*0214*/ 	.word	0x00000008
.L_2881:


//--------------------- .nv.info._Z25selective_scan_bwd_kernelI32Selective_Scan_bwd_kernel_traitsILi32ELi8ELb0ELb0ELb0ELb0ELb1EN3c104HalfEfEEv12SSMParamsBwd --------------------------
	.section	.nv.info._Z25selective_scan_bwd_kernelI32Selective_Scan_bwd_kernel_traitsILi32ELi8ELb0ELb0ELb0ELb0ELb1EN3c104HalfEfEEv12SSMParamsBwd,"",@"SHT_CUDA_INFO"
	.sectionflags	@""
	.align	4


	//----- nvinfo : EIATTR_CUDA_API_VERSION
	.align		4
        /*0000*/ 	.byte	0x04, 0x37
        /*0002*/ 	.short	(.L_2883 - .L_2882)
.L_2882:
        /*0004*/ 	.word	0x00000082


	//----- nvinfo : EIATTR_KPARAM_INFO
	.align		4
.L_2883:
        /*0008*/ 	.byte	0x04, 0x17
        /*000a*/ 	.short	(.L_2885 - .L_2884)
.L_2884:
        /*000c*/ 	.word	0x00000000
        /*0010*/ 	.short	0x0000
        /*0012*/ 	.short	0x0000
        /*0014*/ 	.byte	0x00, 0xf0, 0xc1, 0x07


	//----- nvinfo : EIATTR_SPARSE_MMA_MASK
	.align		4
.L_2885:
        /*0018*/ 	.byte	0x03, 0x50
        /*001a*/ 	.short	0x0000


	//----- nvinfo : EIATTR_MAXREG_COUNT
	.align		4
        /*001c*/ 	.byte	0x03, 0x1b
        /*001e*/ 	.short	0x00ff


	//----- nvinfo : EIATTR_NUM_BARRIERS
	.align		4
        /*0020*/ 	.byte	0x02, 0x4c
        /*0022*/ 	.byte	0x01
	.zero		1


	//----- nvinfo : EIATTR_MERCURY_ISA_VERSION
	.align		4
        /*0024*/ 	.byte	0x03, 0x5f
        /*0026*/ 	.short	0x0101


	//----- nvinfo : EIATTR_COOP_GROUP_MASK_REGIDS
	.align		4
        /*0028*/ 	.byte	0x04, 0x29
        /*002a*/ 	.short	(.L_2887 - .L_2886)


	//   ....[0]....
.L_2886:
        /*002c*/ 	.word	0xffffffff


	//   ....[1]....
        /*0030*/ 	.word	0xffffffff


	//   ....[2]....
        /*0034*/ 	.word	0xffffffff


	//   ....[3]....
        /*0038*/ 	.word	0xffffffff


	//   ....[4]....
        /*003c*/ 	.word	0xffffffff


	//   ....[5]....
        /*0040*/ 	.word	0xffffffff


	//   ....[6]....
        /*0044*/ 	.word	0xffffffff


	//   ....[7]....
        /*0048*/ 	.word	0xffffffff


	//   ....[8]....
        /*004c*/ 	.word	0xffffffff


	//   ....[9]....
        /*0050*/ 	.word	0xffffffff


	//   ....[10]....
        /*0054*/ 	.word	0xffffffff


	//   ....[11]....
        /*0058*/ 	.word	0xffffffff


	//   ....[12]....
        /*005c*/ 	.word	0xffffffff


	//   ....[13]....
        /*0060*/ 	.word	0xffffffff


	//   ....[14]....
        /*0064*/ 	.word	0xffffffff


	//   ....[15]....
        /*0068*/ 	.word	0xffffffff


	//   ....[16]....
        /*006c*/ 	.word	0xffffffff


	//   ....[17]....
        /*0070*/ 	.word	0xffffffff


	//   ....[18]....
        /*0074*/ 	.word	0xffffffff


	//   ....[19]....
        /*0078*/ 	.word	0xffffffff


	//   ....[20]....
        /*007c*/ 	.word	0xffffffff


	//   ....[21]....
        /*0080*/ 	.word	0xffffffff


	//   ....[22]....
        /*0084*/ 	.word	0xffffffff


	//   ....[23]....
        /*0088*/ 	.word	0xffffffff


	//   ....[24]....
        /*008c*/ 	.word	0xffffffff


	//   ....[25]....
        /*0090*/ 	.word	0xffffffff


	//   ....[26]....
        /*0094*/ 	.word	0xffffffff


	//   ....[27]....
        /*0098*/ 	.word	0xffffffff


	//   ....[28]....
        /*009c*/ 	.word	0xffffffff


	//   ....[29]....
        /*00a0*/ 	.word	0xffffffff


	//   ....[30]....
        /*00a4*/ 	.word	0xffffffff


	//   ....[31]....
        /*00a8*/ 	.word	0xffffffff


	//   ....[32]....
        /*00ac*/ 	.word	0xffffffff


	//   ....[33]....
        /*00b0*/ 	.word	0xffffffff


	//   ....[34]....
        /*00b4*/ 	.word	0xffffffff


	//   ....[35]....
        /*00b8*/ 	.word	0xffffffff


	//   ....[36]....
        /*00bc*/ 	.word	0xffffffff


	//   ....[37]....
        /*00c0*/ 	.word	0xffffffff


	//   ....[38]....
        /*00c4*/ 	.word	0xffffffff


	//   ....[39]....
        /*00c8*/ 	.word	0xffffffff


	//   ....[40]....
        /*00cc*/ 	.word	0xffffffff


	//   ....[41]....
        /*00d0*/ 	.word	0xffffffff


	//   ....[42]....
        /*00d4*/ 	.word	0xffffffff


	//   ....[43]....
        /*00d8*/ 	.word	0xffffffff


	//   ....[44]....
        /*00dc*/ 	.word	0xffffffff


	//   ....[45]....
        /*00e0*/ 	.word	0xffffffff


	//   ....[46]....
        /*00e4*/ 	.word	0xffffffff


	//   ....[47]....
        /*00e8*/ 	.word	0xffffffff


	//   ....[48]....
        /*00ec*/ 	.word	0xffffffff


	//   ....[49]....
        /*00f0*/ 	.word	0xffffffff


	//   ....[50]....
        /*00f4*/ 	.word	0xffffffff


	//   ....[51]....
        /*00f8*/ 	.word	0xffffffff


	//   ....[52]....
        /*00fc*/ 	.word	0xffffffff


	//   ....[53]....
        /*0100*/ 	.word	0xffffffff


	//   ....[54]....
        /*0104*/ 	.word	0xffffffff


	//   ....[55]....
        /*0108*/ 	.word	0xffffffff


	//   ....[56]....
        /*010c*/ 	.word	0xffffffff


	//----- nvinfo : EIATTR_COOP_GROUP_INSTR_OFFSETS
	.align		4
.L_2887:
        /*0110*/ 	.byte	0x04, 0x28
        /*0112*/ 	.short	(.L_2889 - .L_2888)


	//   ....[0]....
.L_2888:
        /*0114*/ 	.word	0x00000da0


	//   ....[1]....
        /*0118*/ 	.word	0x00001010


	//   ....[2]....
        /*011c*/ 	.word	0x00001250


	//   ....[3]....
        /*0120*/ 	.word	0x000014b0


	//   ....[4]....
        /*0124*/ 	.word	0x000018b0


	//   ....[5]....
        /*0128*/ 	.word	0x00001e80


	//   ....[6]....
        /*012c*/ 	.word	0x00002420


	//   ....[7]....
        /*0130*/ 	.word	0x00003070


	//   ....[8]....
        /*0134*/ 	.word	0x000030a0


	//   ....[9]....
        /*0138*/ 	.word	0x000030f0


	//   ....[10]....
        /*013c*/ 	.word	0x00003160


	//   ....[11]....
        /*0140*/ 	.word	0x00003170


	//   ....[12]....
        /*0144*/ 	.word	0x00003190


	//   ....[13]....
        /*0148*/ 	.word	0x000031b0


	//   ....[14]....
        /*014c*/ 	.word	0x000031e0


	//   ....[15]....
        /*0150*/ 	.word	0x00003220


	//   ....[16]....
        /*0154*/ 	.word	0x00003250


	//   ....[17]....
        /*0158*/ 	.word	0x00003270


	//   ....[18]....
        /*015c*/ 	.word	0x00003290


	//   ....[19]....
        /*0160*/ 	.word	0x000032f0


	//   ....[20]....
        /*0164*/ 	.word	0x00003320


	//   ....[21]....
        /*0168*/ 	.word	0x00003350


	//   ....[22]....
        /*016c*/ 	.word	0x00003380


	//   ....[23]....
        /*0170*/ 	.word	0x000033c0


	//   ....[24]....
        /*0174*/ 	.word	0x00003400


	//   ....[25]....
        /*0178*/ 	.word	0x00003420


	//   ....[26]....
        /*017c*/ 	.word	0x00003460


	//   ....[27]....
        /*0180*/ 	.word	0x00003470


	//   ....[28]....
        /*0184*/ 	.word	0x00003490


	//   ....[29]....
        /*0188*/ 	.word	0x000034b0


	//   ....[30]....
        /*018c*/ 	.word	0x000034e0


	//   ....[31]....
        /*0190*/ 	.word	0x00003500


	//   ....[32]....
        /*0194*/ 	.word	0x00003510


	//   ....[33]....
        /*0198*/ 	.word	0x00003540


	//   ....[34]....
        /*019c*/ 	.word	0x000036c0


	//   ....[35]....
        /*01a0*/ 	.word	0x00003970


	//   ....[36]....
        /*01a4*/ 	.word	0x000039d0


	//   ....[37]....
        /*01a8*/ 	.word	0x00003ae0


	//   ....[38]....
        /*01ac*/ 	.word	0x00003b10


	//   ....[39]....
        /*01b0*/ 	.word	0x00003b30


	//   ....[40]....
        /*01b4*/ 	.word	0x00003b60


	//   ....[41]....
        /*01b8*/ 	.word	0x00003b80


	//   ....[42]....
        /*01bc*/ 	.word	0x00003bb0


	//   ....[43]....
        /*01c0*/ 	.word	0x00003c00


	//   ....[44]....
        /*01c4*/ 	.word	0x00003c50


	//   ....[45]....
        /*01c8*/ 	.word	0x00004080


	//   ....[46]....
        /*01cc*/ 	.word	0x00004480


	//   ....[47]....
        /*01d0*/ 	.word	0x000047b0


	//   ....[48]....
        /*01d4*/ 	.word	0x00004800


	//   ....[49]....
        /*01d8*/ 	.word	0x00004850


	//   ....[50]....
        /*01dc*/ 	.word	0x00004880


	//   ....[51]....
        /*01e0*/ 	.word	0x000048a0


	//   ....[52]....
        /*01e4*/ 	.word	0x00004970


	//   ....[53]....
        /*01e8*/ 	.word	0x000049b0


	//   ....[54]....
        /*01ec*/ 	.word	0x00004a00


	//   ....[55]....
        /*01f0*/ 	.word	0x00004a30


	//   ....[56]....
        /*01f4*/ 	.word	0x00004a50


	//----- nvinfo : EIATTR_VRC_CTA_INIT_COUNT
	.align		4
.L_2889:
        /*01f8*/ 	.byte	0x02, 0x4a
	.zero		1
	.zero		1


	//----- nvinfo : EIATTR_EXIT_INSTR_OFFSETS
	.align		4
        /*01fc*/ 	.byte	0x04, 0x1c
        /*01fe*/ 	.short	(.L_2891 - .L_2890)


	//   ....[0]....
.L_2890:
        /*0200*/ 	.word	0x00004af0


	//   ....[1]....
        /*0204*/ 	.word	0x00004f90


	//----- nvinfo : EIATTR_MAX_THREADS
	.align		4
.L_2891:
        /*0208*/ 	.byte	0x04, 0x05
        /*020a*/ 	.short	(.L_2893 - .L_2892)
.L_2892:
        /*020c*/ 	.word	0x00000020
        /*0210*/ 	.word	0x00000001
        /*0214*/ 	.word	0x00000001


	//----- nvinfo : EIATTR_CRS_STACK_SIZE
	.align		4
.L_2893:
        /*0218*/ 	.byte	0x04, 0x1e
        /*021a*/ 	.short	(.L_2895 - .L_2894)
.L_2894:
        /*021c*/ 	.word	0x00000000


	//----- nvinfo : EIATTR_CBANK_PARAM_SIZE
	.align		4
.L_2895:
        /*0220*/ 	.byte	0x03, 0x19
        /*0222*/ 	.short	0x01f0


	//----- nvinfo : EIATTR_PARAM_CBANK
	.align		4
        /*0224*/ 	.byte	0x04, 0x0a
        /*0226*/ 	.short	(.L_2897 - .L_2896)
	.align		4
.L_2896:
        /*0228*/ 	.word	index@(.nv.constant0._Z25selective_scan_bwd_kernelI32Selective_Scan_bwd_kernel_traitsILi32ELi8ELb0ELb0ELb0ELb0ELb1EN3c104HalfEfEEv12SSMParamsBwd)
        /*022c*/ 	.short	0x0380
        /*022e*/ 	.short	0x01f0


	//----- nvinfo : EIATTR_SW_WAR
	.align		4
.L_2897:
        /*0230*/ 	.byte	0x04, 0x36
        /*0232*/ 	.short	(.L_2899 - .L_2898)
.L_2898:
        /*0234*/ 	.word	0x00000008
.L_2899:


//--------------------- .nv.info._Z25selective_scan_bwd_kernelI32Selective_Scan_bwd_kernel_traitsILi32ELi8ELb0ELb0ELb0ELb1ELb0EN3c104HalfEfEEv12SSMParamsBwd --------------------------
	.section	.nv.info._Z25selective_scan_bwd_kernelI32Selective_Scan_bwd_kernel_traitsILi32ELi8ELb0ELb0ELb0ELb1ELb0EN3c104HalfEfEEv12SSMParamsBwd,"",@"SHT_CUDA_INFO"
	.sectionflags	@""
	.align	4


	//----- nvinfo : EIATTR_CUDA_API_VERSION
	.align		4
        /*0000*/ 	.byte	0x04, 0x37
        /*0002*/ 	.short	(.L_2901 - .L_2900)
.L_2900:
        /*0004*/ 	.word	0x00000082


	//----- nvinfo : EIATTR_KPARAM_INFO
	.align		4
.L_2901:
        /*0008*/ 	.byte	0x04, 0x17
        /*000a*/ 	.short	(.L_2903 - .L_2902)
.L_2902:
        /*000c*/ 	.word	0x00000000
        /*0010*/ 	.short	0x0000
        /*0012*/ 	.short	0x0000
        /*0014*/ 	.byte	0x00, 0xf0, 0xc1, 0x07


	//----- nvinfo : EIATTR_SPARSE_MMA_MASK
	.align		4
.L_2903:
        /*0018*/ 	.byte	0x03, 0x50
        /*001a*/ 	.short	0x0000


	//----- nvinfo : EIATTR_MAXREG_COUNT
	.align		4
        /*001c*/ 	.byte	0x03, 0x1b
        /*001e*/ 	.short	0x00ff


	//----- nvinfo : EIATTR_NUM_BARRIERS
	.align		4
        /*0020*/ 	.byte	0x02, 0x4c
        /*0022*/ 	.byte	0x01
	.zero		1


	//----- nvinfo : EIATTR_MERCURY_ISA_VERSION
	.align		4
        /*0024*/ 	.byte	0x03, 0x5f
        /*0026*/ 	.short	0x0101


	//----- nvinfo : EIATTR_COOP_GROUP_MASK_REGIDS
	.align		4
        /*0028*/ 	.byte	0x04, 0x29
        /*002a*/ 	.short	(.L_2905 - .L_2904)


	//   ....[0]....
.L_2904:
        /*002c*/ 	.word	0xffffffff


	//   ....[1]....
        /*0030*/ 	.word	0xffffffff


	//   ....[2]....
        /*0034*/ 	.word	0xffffffff


	//   ....[3]....
        /*0038*/ 	.word	0xffffffff


	//   ....[4]....
        /*003c*/ 	.word	0xffffffff


	//   ....[5]....
        /*0040*/ 	.word	0xffffffff


	//   ....[6]....
        /*0044*/ 	.word	0xffffffff


	//   ....[7]....
        /*0048*/ 	.word	0xffffffff


	//   ....[8]....
        /*004c*/ 	.word	0xffffffff


	//   ....[9]....
        /*0050*/ 	.word	0xffffffff


	//   ....[10]....
        /*0054*/ 	.word	0xffffffff


	//   ....[11]....
        /*0058*/ 	.word	0xffffffff


	//   ....[12]....
        /*005c*/ 	.word	0xffffffff


	//   ....[13]....
        /*0060*/ 	.word	0xffffffff


	//   ....[14]....
        /*0064*/ 	.word	0xffffffff


	//   ....[15]....
        /*0068*/ 	.word	0xffffffff


	//   ....[16]....
        /*006c*/ 	.word	0xffffffff


	//   ....[17]....
        /*0070*/ 	.word	0xffffffff


	//   ....[18]....
        /*0074*/ 	.word	0xffffffff


	//   ....[19]....
        /*0078*/ 	.word	0xffffffff


	//   ....[20]....
        /*007c*/ 	.word	0xffffffff


	//   ....[21]....
        /*0080*/ 	.word	0xffffffff


	//   ....[22]....
        /*0084*/ 	.word	0xffffffff


	//   ....[23]....
        /*0088*/ 	.word	0xffffffff


	//   ....[24]....
        /*008c*/ 	.word	0xffffffff


	//   ....[25]....
        /*0090*/ 	.word	0xffffffff


	//   ....[26]....
        /*0094*/ 	.word	0xffffffff


	//   ....[27]....
        /*0098*/ 	.word	0xffffffff


	//   ....[28]....
        /*009c*/ 	.word	0xffffffff


	//   ....[29]....
        /*00a0*/ 	.word	0xffffffff


	//   ....[30]....
        /*00a4*/ 	.word	0xffffffff


	//   ....[31]....
        /*00a8*/ 	.word	0xffffffff


	//   ....[32]....
        /*00ac*/ 	.word	0xffffffff


	//   ....[33]....
        /*00b0*/ 	.word	0xffffffff


	//   ....[34]....
        /*00b4*/ 	.word	0xffffffff


	//   ....[35]....
        /*00b8*/ 	.word	0xffffffff


	//   ....[36]....
        /*00bc*/ 	.word	0xffffffff


	//   ....[37]....
        /*00c0*/ 	.word	0xffffffff


	//   ....[38]....
        /*00c4*/ 	.word	0xffffffff


	//   ....[39]....
        /*00c8*/ 	.word	0xffffffff


	//   ....[40]....
        /*00cc*/ 	.word	0xffffffff


	//   ....[41]....
        /*00d0*/ 	.word	0xffffffff


	//   ....[42]....
        /*00d4*/ 	.word	0xffffffff


	//   ....[43]....
        /*00d8*/ 	.word	0xffffffff


	//   ....[44]....
        /*00dc*/ 	.word	0xffffffff


	//   ....[45]....
        /*00e0*/ 	.word	0xffffffff


	//   ....[46]....
        /*00e4*/ 	.word	0xffffffff


	//   ....[47]....
        /*00e8*/ 	.word	0xffffffff


	//   ....[48]....
        /*00ec*/ 	.word	0xffffffff


	//   ....[49]....
        /*00f0*/ 	.word	0xffffffff


	//   ....[50]....
        /*00f4*/ 	.word	0xffffffff


	//   ....[51]....
        /*00f8*/ 	.word	0xffffffff


	//   ....[52]....
        /*00fc*/ 	.word	0xffffffff


	//   ....[53]....
        /*0100*/ 	.word	0xffffffff


	//----- nvinfo : EIATTR_COOP_GROUP_INSTR_OFFSETS
	.align		4
.L_2905:
        /*0104*/ 	.byte	0x04, 0x28
        /*0106*/ 	.short	(.L_2907 - .L_2906)


	//   ....[0]....
.L_2906:
        /*0108*/ 	.word	0x00000c00


	//   ....[1]....
        /*010c*/ 	.word	0x00000e10


	//   ....[2]....
        /*0110*/ 	.word	0x000010e0


	//   ....[3]....
        /*0114*/ 	.word	0x00002c80


	//   ....[4]....
        /*0118*/ 	.word	0x00002cb0


	//   ....[5]....
        /*011c*/ 	.word	0x00002d00


	//   ....[6]....
        /*0120*/ 	.word	0x00002d40


	//   ....[7]....
        /*0124*/ 	.word	0x00002d80


	//   ....[8]....
        /*0128*/ 	.word	0x00002d90


	//   ....[9]....
        /*012c*/ 	.word	0x00002dc0


	//   ....[10]....
        /*0130*/ 	.word	0x00002df0


	//   ....[11]....
        /*0134*/ 	.word	0x00002e20


	//   ....[12]....
        /*0138*/ 	.word	0x00002e50


	//   ....[13]....
        /*013c*/ 	.word	0x00002eb0


	//   ....[14]....
        /*0140*/ 	.word	0x00002ed0


	//   ....[15]....
        /*0144*/ 	.word	0x00002ee0


	//   ....[16]....
        /*0148*/ 	.word	0x00002f20


	//   ....[17]....
        /*014c*/ 	.word	0x00002f90


	//   ....[18]....
        /*0150*/ 	.word	0x00002fb0


	//   ....[19]....
        /*0154*/ 	.word	0x00002fc0


	//   ....[20]....
        /*0158*/ 	.word	0x00003000


	//   ....[21]....
        /*015c*/ 	.word	0x00003050


	//   ....[22]....
        /*0160*/ 	.word	0x00003070


	//   ....[23]....
        /*0164*/ 	.word	0x00003080


	//   ....[24]....
        /*0168*/ 	.word	0x00003090


	//   ....[25]....
        /*016c*/ 	.word	0x000030b0


	//   ....[26]....
        /*0170*/ 	.word	0x000030e0


	//   ....[27]....
        /*0174*/ 	.word	0x00003100


	//   ....[28]....
        /*0178*/ 	.word	0x00003140


	//   ....[29]....
        /*017c*/ 	.word	0x00003150


	//   ....[30]....
        /*0180*/ 	.word	0x00003260


	//   ....[31]....
        /*0184*/ 	.word	0x000035a0


	//   ....[32]....
        /*0188*/ 	.word	0x000035e0


	//   ....[33]....
        /*018c*/ 	.word	0x00003720


	//   ....[34]....
        /*0190*/ 	.word	0x00003740


	//   ....[35]....
        /*0194*/ 	.word	0x00003770


	//   ....[36]....
        /*0198*/ 	.word	0x00003790


	//   ....[37]....
        /*019c*/ 	.word	0x000037c0


	//   ....[38]....
        /*01a0*/ 	.word	0x000037e0


	//   ....[39]....
        /*01a4*/ 	.word	0x00003810


	//   ....[40]....
        /*01a8*/ 	.word	0x00003850


	//   ....[41]....
        /*01ac*/ 	.word	0x00003da0


	//   ....[42]....
        /*01b0*/ 	.word	0x000040b0


	//   ....[43]....
        /*01b4*/ 	.word	0x00004670


	//   ....[44]....
        /*01b8*/ 	.word	0x00004a70


	//   ....[45]....
        /*01bc*/ 	.word	0x00004ac0


	//   ....[46]....
        /*01c0*/ 	.word	0x00004b10


	//   ....[47]....
        /*01c4*/ 	.word	0x00004b40


	//   ....[48]....
        /*01c8*/ 	.word	0x00004b60


	//   ....[49]....
        /*01cc*/ 	.word	0x00004c30


	//   ....[50]....
        /*01d0*/ 	.word	0x00004c70


	//   ....[51]....
        /*01d4*/ 	.word	0x00004cc0


	//   ....[52]....
        /*01d8*/ 	.word	0x00004cf0


	//   ....[53]....
        /*01dc*/ 	.word	0x00004d10


	//----- nvinfo : EIATTR_VRC_CTA_INIT_COUNT
	.align		4
.L_2907:
        /*01e0*/ 	.byte	0x02, 0x4a
	.zero		1
	.zero		1


	//----- nvinfo : EIATTR_EXIT_INSTR_OFFSETS
	.align		4
        /*01e4*/ 	.byte	0x04, 0x1c
        /*01e6*/ 	.short	(.L_2909 - .L_2908)


	//   ....[0]....
.L_2908:
        /*01e8*/ 	.word	0x00004db0


	//   ....[1]....
        /*01ec*/ 	.word	0x00005240


	//----- nvinfo : EIATTR_MAX_THREADS
	.align		4
.L_2909:
        /*01f0*/ 	.byte	0x04, 0x05
        /*01f2*/ 	.short	(.L_2911 - .L_2910)
.L_2910:
        /*01f4*/ 	.word	0x00000020
        /*01f8*/ 	.word	0x00000001
        /*01fc*/ 	.word	0x00000001


	//----- nvinfo : EIATTR_CRS_STACK_SIZE
	.align		4
.L_2911:
        /*0200*/ 	.byte	0x04, 0x1e
        /*0202*/ 	.short	(.L_2913 - .L_2912)
.L_2912:
        /*0204*/ 	.word	0x00000000


	//----- nvinfo : EIATTR_CBANK_PARAM_SIZE
	.align		4
.L_2913:
        /*0208*/ 	.byte	0x03, 0x19
        /*020a*/ 	.short	0x01f0


	//----- nvinfo : EIATTR_PARAM_CBANK
	.align		4
        /*020c*/ 	.byte	0x04, 0x0a
        /*020e*/ 	.short	(.L_2915 - .L_2914)
	.align		4
.L_2914:
        /*0210*/ 	.word	index@(.nv.constant0._Z25selective_scan_bwd_kernelI32Selective_Scan_bwd_kernel_traitsILi32ELi8ELb0ELb0ELb0ELb1ELb0EN3c104HalfEfEEv12SSMParamsBwd)
        /*0214*/ 	.short	0x0380
        /*0216*/ 	.short	0x01f0


	//----- nvinfo : EIATTR_SW_WAR
	.align		4
.L_2915:
        /*0218*/ 	.byte	0x04, 0x36
        /*021a*/ 	.short	(.L_2917 - .L_2916)
.L_2916:
        /*021c*/ 	.word	0x00000008
.L_2917:


//--------------------- .nv.info._Z25selective_scan_bwd_kernelI32Selective_Scan_bwd_kernel_traitsILi32ELi8ELb0ELb0ELb0ELb1ELb1EN3c104HalfEfEEv12SSMParamsBwd --------------------------
	.section	.nv.info._Z25selective_scan_bwd_kernelI32Selective_Scan_bwd_kernel_traitsILi32ELi8ELb0ELb0ELb0ELb1ELb1EN3c104HalfEfEEv12SSMParamsBwd,"",@"SHT_CUDA_INFO"
	.sectionflags	@""
	.align	4


	//----- nvinfo : EIATTR_CUDA_API_VERSION
	.align		4
        /*0000*/ 	.byte	0x04, 0x37
        /*0002*/ 	.short	(.L_2919 - .L_2918)
.L_2918:
        /*0004*/ 	.word	0x00000082


	//----- nvinfo : EIATTR_KPARAM_INFO
	.align		4
.L_2919:
        /*0008*/ 	.byte	0x04, 0x17
        /*000a*/ 	.short	(.L_2921 - .L_2920)
.L_2920:
        /*000c*/ 	.word	0x00000000
        /*0010*/ 	.short	0x0000
        /*0012*/ 	.short	0x0000
        /*0014*/ 	.byte	0x00, 0xf0, 0xc1, 0x07


	//----- nvinfo : EIATTR_SPARSE_MMA_MASK
	.align		4
.L_2921:
        /*0018*/ 	.byte	0x03, 0x50
        /*001a*/ 	.short	0x0000


	//----- nvinfo : EIATTR_MAXREG_COUNT
	.align		4
        /*001c*/ 	.byte	0x03, 0x1b
        /*001e*/ 	.short	0x00ff


	//----- nvinfo : EIATTR_NUM_BARRIERS
	.align		4
        /*0020*/ 	.byte	0x02, 0x4c
        /*0022*/ 	.byte	0x01
	.zero		1


	//----- nvinfo : EIATTR_MERCURY_ISA_VERSION
	.align		4
        /*0024*/ 	.byte	0x03, 0x5f
        /*0026*/ 	.short	0x0101


	//----- nvinfo : EIATTR_COOP_GROUP_MASK_REGIDS
	.align		4
        /*0028*/ 	.byte	0x04, 0x29
        /*002a*/ 	.short	(.L_2923 - .L_2922)


	//   ....[0]....
.L_2922:
        /*002c*/ 	.word	0xffffffff


	//   ....[1]....
        /*0030*/ 	.word	0xffffffff


	//   ....[2]....
        /*0034*/ 	.word	0xffffffff


	//   ....[3]....
        /*0038*/ 	.word	0xffffffff


	//   ....[4]....
        /*003c*/ 	.word	0xffffffff


	//   ....[5]....
        /*0040*/ 	.word	0xffffffff


	//   ....[6]....
        /*0044*/ 	.word	0xffffffff


	//   ....[7]....
        /*0048*/ 	.word	0xffffffff


	//   ....[8]....
        /*004c*/ 	.word	0xffffffff


	//   ....[9]....
        /*0050*/ 	.word	0xffffffff


	//   ....[10]....
        /*0054*/ 	.word	0xffffffff


	//   ....[11]....
        /*0058*/ 	.word	0xffffffff


	//   ....[12]....
        /*005c*/ 	.word	0xffffffff


	//   ....[13]....
        /*0060*/ 	.word	0xffffffff


	//   ....[14]....
        /*0064*/ 	.word	0xffffffff


	//   ....[15]....
        /*0068*/ 	.word	0xffffffff


	//   ....[16]....
        /*006c*/ 	.word	0xffffffff


	//   ....[17]....
        /*0070*/ 	.word	0xffffffff


	//   ....[18]....
        /*0074*/ 	.word	0xffffffff


	//   ....[19]....
        /*0078*/ 	.word	0xffffffff


	//   ....[20]....
        /*007c*/ 	.word	0xffffffff


	//   ....[21]....
        /*0080*/ 	.word	0xffffffff


	//   ....[22]....
        /*0084*/ 	.word	0xffffffff


	//   ....[23]....
        /*0088*/ 	.word	0xffffffff


	//   ....[24]....
        /*008c*/ 	.word	0xffffffff


	//   ....[25]....
        /*0090*/ 	.word	0xffffffff


	//   ....[26]....
        /*0094*/ 	.word	0xffffffff


	//   ....[27]....
        /*0098*/ 	.word	0xffffffff


	//   ....[28]....
        /*009c*/ 	.word	0xffffffff


	//   ....[29]....
        /*00a0*/ 	.word	0xffffffff


	//   ....[30]....
        /*00a4*/ 	.word	0xffffffff


	//   ....[31]....
        /*00a8*/ 	.word	0xffffffff


	//   ....[32]....
        /*00ac*/ 	.word	0xffffffff


	//   ....[33]....
        /*00b0*/ 	.word	0xffffffff


	//   ....[34]....
        /*00b4*/ 	.word	0xffffffff


	//   ....[35]....
        /*00b8*/ 	.word	0xffffffff


	//   ....[36]....
        /*00bc*/ 	.word	0xffffffff


	//   ....[37]....
        /*00c0*/ 	.word	0xffffffff


	//   ....[38]....
        /*00c4*/ 	.word	0xffffffff


	//   ....[39]....
        /*00c8*/ 	.word	0xffffffff


	//   ....[40]....
        /*00cc*/ 	.word	0xffffffff


	//   ....[41]....
        /*00d0*/ 	.word	0xffffffff


	//   ....[42]....
        /*00d4*/ 	.word	0xffffffff


	//   ....[43]....
        /*00d8*/ 	.word	0xffffffff


	//   ....[44]....
        /*00dc*/ 	.word	0xffffffff


	//   ....[45]....
        /*00e0*/ 	.word	0xffffffff


	//   ....[46]....
        /*00e4*/ 	.word	0xffffffff


	//   ....[47]....
        /*00e8*/ 	.word	0xffffffff


	//   ....[48]....
        /*00ec*/ 	.word	0xffffffff


	//   ....[49]....
        /*00f0*/ 	.word	0xffffffff


	//   ....[50]....
        /*00f4*/ 	.word	0xffffffff


	//   ....[51]....
        /*00f8*/ 	.word	0xffffffff


	//   ....[52]....
        /*00fc*/ 	.word	0xffffffff


	//   ....[53]....
        /*0100*/ 	.word	0xffffffff


	//   ....[54]....
        /*0104*/ 	.word	0xffffffff


	//   ....[55]....
        /*0108*/ 	.word	0xffffffff


	//   ....[56]....
        /*010c*/ 	.word	0xffffffff


	//   ....[57]....
        /*0110*/ 	.word	0xffffffff


	//----- nvinfo : EIATTR_COOP_GROUP_INSTR_OFFSETS
	.align		4
.L_2923:
        /*0114*/ 	.byte	0x04, 0x28
        /*0116*/ 	.short	(.L_2925 - .L_2924)


	//   ....[0]....
.L_2924:
        /*0118*/ 	.word	0x00000c30


	//   ....[1]....
        /*011c*/ 	.word	0x00000e80


	//   ....[2]....
        /*0120*/ 	.word	0x00001150


	//   ....[3]....
        /*0124*/ 	.word	0x00002710


	//   ....[4]....
        /*0128*/ 	.word	0x00002ae0


	//   ....[5]....
        /*012c*/ 	.word	0x000030d0


	//   ....[6]....
        /*0130*/ 	.word	0x00003650


	//   ....[7]....
        /*0134*/ 	.word	0x000041d0


	//   ....[8]....
        /*0138*/ 	.word	0x00004200


	//   ....[9]....
        /*013c*/ 	.word	0x00004250


	//   ....[10]....
        /*0140*/ 	.word	0x00004270


	//   ....[11]....
        /*0144*/ 	.word	0x000042c0


	//   ....[12]....
        /*0148*/ 	.word	0x000042d0


	//   ....[13]....
        /*014c*/ 	.word	0x00004320


	//   ....[14]....
        /*0150*/ 	.word	0x00004330


	//   ....[15]....
        /*0154*/ 	.word	0x00004360


	//   ....[16]....
        /*0158*/ 	.word	0x00004390


	//   ....[17]....
        /*015c*/ 	.word	0x000043e0


	//   ....[18]....
        /*0160*/ 	.word	0x00004400


	//   ....[19]....
        /*0164*/ 	.word	0x00004420


	//   ....[20]....
        /*0168*/ 	.word	0x00004460


	//   ....[21]....
        /*016c*/ 	.word	0x000044c0


	//   ....[22]....
        /*0170*/ 	.word	0x000044e0


	//   ....[23]....
        /*0174*/ 	.word	0x00004510


	//   ....[24]....
        /*0178*/ 	.word	0x00004540


	//   ....[25]....
        /*017c*/ 	.word	0x00004580


	//   ....[26]....
        /*0180*/ 	.word	0x000045b0


	//   ....[27]....
        /*0184*/ 	.word	0x000045c0


	//   ....[28]....
        /*0188*/ 	.word	0x000045e0


	//   ....[29]....
        /*018c*/ 	.word	0x00004600


	//   ....[30]....
        /*0190*/ 	.word	0x00004620


	//   ....[31]....
        /*0194*/ 	.word	0x00004630


	//   ....[32]....
        /*0198*/ 	.word	0x00004670


	//   ....[33]....
        /*019c*/ 	.word	0x00004690


	//   ....[34]....
        /*01a0*/ 	.word	0x00004790


	//   ....[35]....
        /*01a4*/ 	.word	0x00004aa0


	//   ....[36]....
        /*01a8*/ 	.word	0x00004ae0


	//   ....[37]....
        /*01ac*/ 	.word	0x00004c20


	//   ....[38]....
        /*01b0*/ 	.word	0x00004c40


	//   ....[39]....
        /*01b4*/ 	.word	0x00004c70


	//   ....[40]....
        /*01b8*/ 	.word	0x00004c90


	//   ....[41]....
        /*01bc*/ 	.word	0x00004cc0


	//   ....[42]....
        /*01c0*/ 	.word	0x00004ce0


	//   ....[43]....
        /*01c4*/ 	.word	0x00004d40


	//   ....[44]....
        /*01c8*/ 	.word	0x00004d80


	//   ....[45]....
        /*01cc*/ 	.word	0x00005310


	//   ....[46]....
        /*01d0*/ 	.word	0x000056e0


	//   ....[47]....
        /*01d4*/ 	.word	0x00005c70


	//   ....[48]....
        /*01d8*/ 	.word	0x00005fa0


	//   ....[49]....
        /*01dc*/ 	.word	0x00005ff0


	//   ....[50]....
        /*01e0*/ 	.word	0x00006040


	//   ....[51]....
        /*01e4*/ 	.word	0x00006070


	//   ....[52]....
        /*01e8*/ 	.word	0x00006090


	//   ....[53]....
        /*01ec*/ 	.word	0x00006160


	//   ....[54]....
        /*01f0*/ 	.word	0x000061a0


	//   ....[55]....
        /*01f4*/ 	.word	0x000061f0


	//   ....[56]....
        /*01f8*/ 	.word	0x00006220


	//   ....[57]....
        /*01fc*/ 	.word	0x00006240


	//----- nvinfo : EIATTR_VRC_CTA_INIT_COUNT
	.align		4
.L_2925:
        /*0200*/ 	.byte	0x02, 0x4a
	.zero		1
	.zero		1


	//----- nvinfo : EIATTR_EXIT_INSTR_OFFSETS
	.align		4
        /*0204*/ 	.byte	0x04, 0x1c
        /*0206*/ 	.short	(.L_2927 - .L_2926)


	//   ....[0]....
.L_2926:
        /*0208*/ 	.word	0x000062e0


	//   ....[1]....
        /*020c*/ 	.word	0x00006780


	//----- nvinfo : EIATTR_MAX_THREADS
	.align		4
.L_2927:
        /*0210*/ 	.byte	0x04, 0x05
        /*0212*/ 	.short	(.L_2929 - .L_2928)
.L_2928:
        /*0214*/ 	.word	0x00000020
        /*0218*/ 	.word	0x00000001
        /*021c*/ 	.word	0x00000001


	//----- nvinfo : EIATTR_CRS_STACK_SIZE
	.align		4
.L_2929:
        /*0220*/ 	.byte	0x04, 0x1e
        /*0222*/ 	.short	(.L_2931 - .L_2930)
.L_2930:
        /*0224*/ 	.word	0x00000000


	//----- nvinfo : EIATTR_CBANK_PARAM_SIZE
	.align		4
.L_2931:
        /*0228*/ 	.byte	0x03, 0x19
        /*022a*/ 	.short	0x01f0


	//----- nvinfo : EIATTR_PARAM_CBANK
	.align		4
        /*022c*/ 	.byte	0x04, 0x0a
        /*022e*/ 	.short	(.L_2933 - .L_2932)
	.align		4
.L_2932:
        /*0230*/ 	.word	index@(.nv.constant0._Z25selective_scan_bwd_kernelI32Selective_Scan_bwd_kernel_traitsILi32ELi8ELb0ELb0ELb0ELb1ELb1EN3c104HalfEfEEv12SSMParamsBwd)
        /*0234*/ 	.short	0x0380
        /*0236*/ 	.short	0x01f0


	//----- nvinfo : EIATTR_SW_WAR
	.align		4
.L_2933:
        /*0238*/ 	.byte	0x04, 0x36
        /*023a*/ 	.short	(.L_2935 - .L_2934)
.L_2934:
        /*023c*/ 	.word	0x00000008
.L_2935:


//--------------------- .nv.info._Z25selective_scan_bwd_kernelI32Selective_Scan_bwd_kernel_traitsILi32ELi8ELb0ELb0ELb1ELb0ELb0EN3c104HalfEfEEv12SSMParamsBwd --------------------------
	.section	.nv.info._Z25selective_scan_bwd_kernelI32Selective_Scan_bwd_kernel_traitsILi32ELi8ELb0ELb0ELb1ELb0ELb0EN3c104HalfEfEEv12SSMParamsBwd,"",@"SHT_CUDA_INFO"
	.sectionflags	@""
	.align	4


	//----- nvinfo : EIATTR_CUDA_API_VERSION
	.align		4
        /*0000*/ 	.byte	0x04, 0x37
        /*0002*/ 	.short	(.L_2937 - .L_2936)
.L_2936:
        /*0004*/ 	.word	0x00000082


	//----- nvinfo : EIATTR_KPARAM_INFO
	.align		4
.L_2937:
        /*0008*/ 	.byte	0x04, 0x17
        /*000a*/ 	.short	(.L_2939 - .L_2938)
.L_2938:
        /*000c*/ 	.word	0x00000000
        /*0010*/ 	.short	0x0000
        /*0012*/ 	.short	0x0000
        /*0014*/ 	.byte	0x00, 0xf0, 0xc1, 0x07


	//----- nvinfo : EIATTR_SPARSE_MMA_MASK
	.align		4
.L_2939:
        /*0018*/ 	.byte	0x03, 0x50
        /*001a*/ 	.short	0x0000


	//----- nvinfo : EIATTR_MAXREG_COUNT
	.align		4
        /*001c*/ 	.byte	0x03, 0x1b
        /*001e*/ 	.short	0x00ff


	//----- nvinfo : EIATTR_NUM_BARRIERS
	.align		4
        /*0020*/ 	.byte	0x02, 0x4c
        /*0022*/ 	.byte	0x01
	.zero		1


	//----- nvinfo : EIATTR_MERCURY_ISA_VERSION
	.align		4
        /*0024*/ 	.byte	0x03, 0x5f
        /*0026*/ 	.short	0x0101


	//----- nvinfo : EIATTR_COOP_GROUP_MASK_REGIDS
	.align		4
        /*0028*/ 	.byte	0x04, 0x29
        /*002a*/ 	.short	(.L_2941 - .L_2940)


	//   ....[0]....
.L_2940:
        /*002c*/ 	.word	0xffffffff


	//   ....[1]....
        /*0030*/ 	.word	0xffffffff


	//   ....[2]....
        /*0034*/ 	.word	0xffffffff


	//   ....[3]....
        /*0038*/ 	.word	0xffffffff


	//   ....[4]....
        /*003c*/ 	.word	0xffffffff


	//   ....[5]....
        /*0040*/ 	.word	0xffffffff


	//   ....[6]....
        /*0044*/ 	.word	0xffffffff


	//   ....[7]....
        /*0048*/ 	.word	0xffffffff


	//   ....[8]....
        /*004c*/ 	.word	0xffffffff


	//   ....[9]....
        /*0050*/ 	.word	0xffffffff


	//   ....[10]....
        /*0054*/ 	.word	0xffffffff


	//   ....[11]....
        /*0058*/ 	.word	0xffffffff


	//   ....[12]....
        /*005c*/ 	.word	0xffffffff


	//   ....[13]....
        /*0060*/ 	.word	0xffffffff


	//   ....[14]....
        /*0064*/ 	.word	0xffffffff


	//   ....[15]....
        /*0068*/ 	.word	0xffffffff


	//   ....[16]....
        /*006c*/ 	.word	0xffffffff


	//   ....[17]....
        /*0070*/ 	.word	0xffffffff


	//   ....[18]....
        /*0074*/ 	.word	0xffffffff


	//   ....[19]....
        /*0078*/ 	.word	0xffffffff


	//   ....[20]....
        /*007c*/ 	.word	0xffffffff


	//   ....[21]....
        /*0080*/ 	.word	0xffffffff


	//   ....[22]....
        /*0084*/ 	.word	0xffffffff


	//   ....[23]....
        /*0088*/ 	.word	0xffffffff


	//   ....[24]....
        /*008c*/ 	.word	0xffffffff


	//   ....[25]....
        /*0090*/ 	.word	0xffffffff


	//   ....[26]....
        /*0094*/ 	.word	0xffffffff


	//   ....[27]....
        /*0098*/ 	.word	0xffffffff


	//   ....[28]....
        /*009c*/ 	.word	0xffffffff


	//   ....[29]....
        /*00a0*/ 	.word	0xffffffff


	//   ....[30]....
        /*00a4*/ 	.word	0xffffffff


	//   ....[31]....
        /*00a8*/ 	.word	0xffffffff


	//   ....[32]....
        /*00ac*/ 	.word	0xffffffff


	//   ....[33]....
        /*00b0*/ 	.word	0xffffffff


	//   ....[34]....
        /*00b4*/ 	.word	0xffffffff


	//   ....[35]....
        /*00b8*/ 	.word	0xffffffff


	//   ....[36]....
        /*00bc*/ 	.word	0xffffffff


	//   ....[37]....
        /*00c0*/ 	.word	0xffffffff


	//   ....[38]....
        /*00c4*/ 	.word	0xffffffff


	//   ....[39]....
        /*00c8*/ 	.word	0xffffffff


	//   ....[40]....
        /*00cc*/ 	.word	0xffffffff


	//   ....[41]....
        /*00d0*/ 	.word	0xffffffff


	//   ....[42]....
        /*00d4*/ 	.word	0xffffffff


	//   ....[43]....
        /*00d8*/ 	.word	0xffffffff


	//   ....[44]....
        /*00dc*/ 	.word	0xffffffff


	//   ....[45]....
        /*00e0*/ 	.word	0xffffffff


	//   ....[46]....
        /*00e4*/ 	.word	0xffffffff


	//   ....[47]....
        /*00e8*/ 	.word	0xffffffff


	//   ....[48]....
        /*00ec*/ 	.word	0xffffffff


	//   ....[49]....
        /*00f0*/ 	.word	0xffffffff


	//   ....[50]....
        /*00f4*/ 	.word	0xffffffff


	//   ....[51]....
        /*00f8*/ 	.word	0xffffffff


	//   ....[52]....
        /*00fc*/ 	.word	0xffffffff


	//   ....[53]....
        /*0100*/ 	.word	0xffffffff


	//----- nvinfo : EIATTR_COOP_GROUP_INSTR_OFFSETS
	.align		4
.L_2941:
        /*0104*/ 	.byte	0x04, 0x28
        /*0106*/ 	.short	(.L_2943 - .L_2942)


	//   ....[0]....
.L_2942:
        /*0108*/ 	.word	0x00001050


	//   ....[1]....
        /*010c*/ 	.word	0x000012a0


	//   ....[2]....
        /*0110*/ 	.word	0x00001560


	//   ....[3]....
        /*0114*/ 	.word	0x00001e70


	//   ....[4]....
        /*0118*/ 	.word	0x000024c0


	//   ....[5]....
        /*011c*/ 	.word	0x00002500


	//   ....[6]....
        /*0120*/ 	.word	0x00002520


	//   ....[7]....
        /*0124*/ 	.word	0x00002540


	//   ....[8]....
        /*0128*/ 	.word	0x000025a0


	//   ....[9]....
        /*012c*/ 	.word	0x000025c0


	//   ....[10]....
        /*0130*/ 	.word	0x000025f0


	//   ....[11]....
        /*0134*/ 	.word	0x00002600


	//   ....[12]....
        /*0138*/ 	.word	0x00002650


	//   ....[13]....
        /*013c*/ 	.word	0x00002680


	//   ....[14]....
        /*0140*/ 	.word	0x000026a0


	//   ....[15]....
        /*0144*/ 	.word	0x000026c0


	//   ....[16]....
        /*0148*/ 	.word	0x00002710


	//   ....[17]....
        /*014c*/ 	.word	0x00002740


	//   ....[18]....
        /*0150*/ 	.word	0x00002760


	//   ....[19]....
        /*0154*/ 	.word	0x00002780


	//   ....[20]....
        /*0158*/ 	.word	0x00002800


	//   ....[21]....
        /*015c*/ 	.word	0x00002830


	//   ....[22]....
        /*0160*/ 	.word	0x00002850


	//   ....[23]....
        /*0164*/ 	.word	0x00002860


	//   ....[24]....
        /*0168*/ 	.word	0x000028d0


	//   ....[25]....
        /*016c*/ 	.word	0x000028f0


	//   ....[26]....
        /*0170*/ 	.word	0x00002910


	//   ....[27]....
        /*0174*/ 	.word	0x00002930


	//   ....[28]....
        /*0178*/ 	.word	0x00002940


	//   ....[29]....
        /*017c*/ 	.word	0x00002950


	//   ....[30]....
        /*0180*/ 	.word	0x00002960


	//   ....[31]....
        /*0184*/ 	.word	0x00002990


	//   ....[32]....
        /*0188*/ 	.word	0x00003250


	//   ....[33]....
        /*018c*/ 	.word	0x00003290


	//   ....[34]....
        /*0190*/ 	.word	0x000033e0


	//   ....[35]....
        /*0194*/ 	.word	0x00003400


	//   ....[36]....
        /*0198*/ 	.word	0x00003430


	//   ....[37]....
        /*019c*/ 	.word	0x00003450


	//   ....[38]....
        /*01a0*/ 	.word	0x00003480


	//   ....[39]....
        /*01a4*/ 	.word	0x000034a0


	//   ....[40]....
        /*01a8*/ 	.word	0x000034e0


	//   ....[41]....
        /*01ac*/ 	.word	0x00003520


	//   ....[42]....
        /*01b0*/ 	.word	0x000038f0


	//   ....[43]....
        /*01b4*/ 	.word	0x00003d20


	//   ....[44]....
        /*01b8*/ 	.word	0x000040a0


	//   ....[45]....
        /*01bc*/ 	.word	0x000040f0


	//   ....[46]....
        /*01c0*/ 	.word	0x00004140


	//   ....[47]....
        /*01c4*/ 	.word	0x00004170


	//   ....[48]....
        /*01c8*/ 	.word	0x00004190


	//   ....[49]....
        /*01cc*/ 	.word	0x00004260


	//   ....[50]....
        /*01d0*/ 	.word	0x000042a0


	//   ....[51]....
        /*01d4*/ 	.word	0x000042f0


	//   ....[52]....
        /*01d8*/ 	.word	0x00004320


	//   ....[53]....
        /*01dc*/ 	.word	0x00004340


	//----- nvinfo : EIATTR_VRC_CTA_INIT_COUNT
	.align		4
.L_2943:
        /*01e0*/ 	.byte	0x02, 0x4a
	.zero		1
	.zero		1


	//----- nvinfo : EIATTR_EXIT_INSTR_OFFSETS
	.align		4
        /*01e4*/ 	.byte	0x04, 0x1c
        /*01e6*/ 	.short	(.L_2945 - .L_2944)


	//   ....[0]....
.L_2944:
        /*01e8*/ 	.word	0x000043e0


	//   ....[1]....
        /*01ec*/ 	.word	0x00004600


	//----- nvinfo : EIATTR_MAX_THREADS
	.align		4
.L_2945:
        /*01f0*/ 	.byte	0x04, 0x05
        /*01f2*/ 	.short	(.L_2947 - .L_2946)
.L_2946:
        /*01f4*/ 	.word	0x00000020
        /*01f8*/ 	.word	0x00000001
        /*01fc*/ 	.word	0x00000001


	//----- nvinfo : EIATTR_CRS_STACK_SIZE
	.align		4
.L_2947:
        /*0200*/ 	.byte	0x04, 0x1e
        /*0202*/ 	.short	(.L_2949 - .L_2948)
.L_2948:
        /*0204*/ 	.word	0x00000000


	//----- nvinfo : EIATTR_CBANK_PARAM_SIZE
	.align		4
.L_2949:
        /*0208*/ 	.byte	0x03, 0x19
        /*020a*/ 	.short	0x01f0


	//----- nvinfo : EIATTR_PARAM_CBANK
	.align		4
        /*020c*/ 	.byte	0x04, 0x0a
        /*020e*/ 	.short	(.L_2951 - .L_2950)
	.align		4
.L_2950:
        /*0210*/ 	.word	index@(.nv.constant0._Z25selective_scan_bwd_kernelI32Selective_Scan_bwd_kernel_traitsILi32ELi8ELb0ELb0ELb1ELb0ELb0EN3c104HalfEfEEv12SSMParamsBwd)
        /*0214*/ 	.short	0x0380
        /*0216*/ 	.short	0x01f0


	//----- nvinfo : EIATTR_SW_WAR
	.align		4
.L_2951:
        /*0218*/ 	.byte	0x04, 0x36
        /*021a*/ 	.short	(.L_2953 - .L_2952)
.L_2952:
        /*021c*/ 	.word	0x00000008
.L_2953:


//--------------------- .nv.info._Z25selective_scan_bwd_kernelI32Selective_Scan_bwd_kernel_traitsILi32ELi8ELb0ELb0ELb1ELb0ELb1EN3c104HalfEfEEv12SSMParamsBwd --------------------------
	.section	.nv.info._Z25selective_scan_bwd_kernelI32Selective_Scan_bwd_kernel_traitsILi32ELi8ELb0ELb0ELb1ELb0ELb1EN3c104HalfEfEEv12SSMParamsBwd,"",@"SHT_CUDA_INFO"
	.sectionflags	@""
	.align	4


	//----- nvinfo : EIATTR_CUDA_API_VERSION
	.align		4
        /*0000*/ 	.byte	0x04, 0x37
        /*0002*/ 	.short	(.L_2955 - .L_2954)
.L_2954:
        /*0004*/ 	.word	0x00000082


	//----- nvinfo : EIATTR_KPARAM_INFO
	.align		4
.L_2955:
        /*0008*/ 	.byte	0x04, 0x17
        /*000a*/ 	.short	(.L_2957 - .L_2956)
.L_2956:
        /*000c*/ 	.word	0x00000000
        /*0010*/ 	.short	0x0000
        /*0012*/ 	.short	0x0000
        /*0014*/ 	.byte	0x00, 0xf0, 0xc1, 0x07


	//----- nvinfo : EIATTR_SPARSE_MMA_MASK
	.align		4
.L_2957:
        /*0018*/ 	.byte	0x03, 0x50
        /*001a*/ 	.short	0x0000


	//----- nvinfo : EIATTR_MAXREG_COUNT
	.align		4
        /*001c*/ 	.byte	0x03, 0x1b
        /*001e*/ 	.short	0x00ff


	//----- nvinfo : EIATTR_NUM_BARRIERS
	.align		4
        /*0020*/ 	.byte	0x02, 0x4c
        /*0022*/ 	.byte	0x01
	.zero		1


	//----- nvinfo : EIATTR_MERCURY_ISA_VERSION
	.align		4
        /*0024*/ 	.byte	0x03, 0x5f
        /*0026*/ 	.short	0x0101


	//----- nvinfo : EIATTR_COOP_GROUP_MASK_REGIDS
	.align		4
        /*0028*/ 	.byte	0x04, 0x29
        /*002a*/ 	.short	(.L_2959 - .L_2958)


	//   ....[0]....
.L_2958:
        /*002c*/ 	.word	0xffffffff


	//   ....[1]....
        /*0030*/ 	.word	0xffffffff


	//   ....[2]....
        /*0034*/ 	.word	0xffffffff


	//   ....[3]....
        /*0038*/ 	.word	0xffffffff


	//   ....[4]....
        /*003c*/ 	.word	0xffffffff


	//   ....[5]....
        /*0040*/ 	.word	0xffffffff


	//   ....[6]....
        /*0044*/ 	.word	0xffffffff


	//   ....[7]....
        /*0048*/ 	.word	0xffffffff


	//   ....[8]....
        /*004c*/ 	.word	0xffffffff


	//   ....[9]....
        /*0050*/ 	.word	0xffffffff


	//   ....[10]....
        /*0054*/ 	.word	0xffffffff


	//   ....[11]....
        /*0058*/ 	.word	0xffffffff


	//   ....[12]....
        /*005c*/ 	.word	0xffffffff


	//   ....[13]....
        /*0060*/ 	.word	0xffffffff


	//   ....[14]....
        /*0064*/ 	.word	0xffffffff


	//   ....[15]....
        /*0068*/ 	.word	0xffffffff


	//   ....[16]....
        /*006c*/ 	.word	0xffffffff


	//   ....[17]....
        /*0070*/ 	.word	0xffffffff


	//   ....[18]....
        /*0074*/ 	.word	0xffffffff


	//   ....[19]....
        /*0078*/ 	.word	0xffffffff


	//   ....[20]....
        /*007c*/ 	.word	0xffffffff


	//   ....[21]....
        /*0080*/ 	.word	0xffffffff


	//   ....[22]....
        /*0084*/ 	.word	0xffffffff


	//   ....[23]....
        /*0088*/ 	.word	0xffffffff


	//   ....[24]....
        /*008c*/ 	.word	0xffffffff


	//   ....[25]....
        /*0090*/ 	.word	0xffffffff


	//   ....[26]....
        /*0094*/ 	.word	0xffffffff


	//   ....[27]....
        /*0098*/ 	.word	0xffffffff


	//   ....[28]....
        /*009c*/ 	.word	0xffffffff


	//   ....[29]....
        /*00a0*/ 	.word	0xffffffff


	//   ....[30]....
        /*00a4*/ 	.word	0xffffffff


	//   ....[31]....
        /*00a8*/ 	.word	0xffffffff


	//   ....[32]....
        /*00ac*/ 	.word	0xffffffff


	//   ....[33]....
        /*00b0*/ 	.word	0xffffffff


	//   ....[34]....
        /*00b4*/ 	.word	0xffffffff


	//   ....[35]....
        /*00b8*/ 	.word	0xffffffff


	//   ....[36]....
        /*00bc*/ 	.word	0xffffffff


	//   ....[37]....
        /*00c0*/ 	.word	0xffffffff


	//   ....[38]....
        /*00c4*/ 	.word	0xffffffff


	//   ....[39]....
        /*00c8*/ 	.word	0xffffffff


	//   ....[40]....
        /*00cc*/ 	.word	0xffffffff


	//   ....[41]....
        /*00d0*/ 	.word	0xffffffff


	//   ....[42]....
        /*00d4*/ 	.word	0xffffffff


	//   ....[43]....
        /*00d8*/ 	.word	0xffffffff


	//   ....[44]....
        /*00dc*/ 	.word	0xffffffff


	//   ....[45]....
        /*00e0*/ 	.word	0xffffffff


	//   ....[46]....
        /*00e4*/ 	.word	0xffffffff


	//   ....[47]....
        /*00e8*/ 	.word	0xffffffff


	//   ....[48]....
        /*00ec*/ 	.word	0xffffffff


	//   ....[49]....
        /*00f0*/ 	.word	0xffffffff


	//   ....[50]....
        /*00f4*/ 	.word	0xffffffff


	//   ....[51]....
        /*00f8*/ 	.word	0xffffffff


	//   ....[52]....
        /*00fc*/ 	.word	0xffffffff


	//   ....[53]....
        /*0100*/ 	.word	0xffffffff


	//   ....[54]....
        /*0104*/ 	.word	0xffffffff


	//   ....[55]....
        /*0108*/ 	.word	0xffffffff


	//   ....[56]....
        /*010c*/ 	.word	0xffffffff


	//   ....[57]....
        /*0110*/ 	.word	0xffffffff


	//----- nvinfo : EIATTR_COOP_GROUP_INSTR_OFFSETS
	.align		4
.L_2959:
        /*0114*/ 	.byte	0x04, 0x28
        /*0116*/ 	.short	(.L_2961 - .L_2960)


	//   ....[0]....
.L_2960:
        /*0118*/ 	.word	0x000011f0


	//   ....[1]....
        /*011c*/ 	.word	0x00001480


	//   ....[2]....
        /*0120*/ 	.word	0x000016d0


	//   ....[3]....
        /*0124*/ 	.word	0x000018d0


	//   ....[4]....
        /*0128*/ 	.word	0x00001c50


	//   ....[5]....
        /*012c*/ 	.word	0x00002290


	//   ....[6]....
        /*0130*/ 	.word	0x000027f0


	//   ....[7]....
        /*0134*/ 	.word	0x00003300


	//   ....[8]....
        /*0138*/ 	.word	0x000038b0


	//   ....[9]....
        /*013c*/ 	.word	0x00003990


	//   ....[10]....
        /*0140*/ 	.word	0x000039c0


	//   ....[11]....
        /*0144*/ 	.word	0x000039e0


	//   ....[12]....
        /*0148*/ 	.word	0x00003a00


	//   ....[13]....
        /*014c*/ 	.word	0x00003a40


	//   ....[14]....
        /*0150*/ 	.word	0x00003a90


	//   ....[15]....
        /*0154*/ 	.word	0x00003aa0


	//   ....[16]....
        /*0158*/ 	.word	0x00003ac0


	//   ....[17]....
        /*015c*/ 	.word	0x00003af0


	//   ....[18]....
        /*0160*/ 	.word	0x00003b20


	//   ....[19]....
        /*0164*/ 	.word	0x00003b60


	//   ....[20]....
        /*0168*/ 	.word	0x00003b80


	//   ....[21]....
        /*016c*/ 	.word	0x00003bb0


	//   ....[22]....
        /*0170*/ 	.word	0x00003bd0


	//   ....[23]....
        /*0174*/ 	.word	0x00003c20


	//   ....[24]....
        /*0178*/ 	.word	0x00003c80


	//   ....[25]....
        /*017c*/ 	.word	0x00003ca0


	//   ....[26]....
        /*0180*/ 	.word	0x00003cc0


	//   ....[27]....
        /*0184*/ 	.word	0x00003d20


	//   ....[28]....
        /*0188*/ 	.word	0x00003d60


	//   ....[29]....
        /*018c*/ 	.word	0x00003d70


	//   ....[30]....
        /*0190*/ 	.word	0x00003d80


	//   ....[31]....
        /*0194*/ 	.word	0x00003da0


	//   ....[32]....
        /*0198*/ 	.word	0x00003dd0


	//   ....[33]....
        /*019c*/ 	.word	0x00003de0


	//   ....[34]....
        /*01a0*/ 	.word	0x00003df0


	//   ....[35]....
        /*01a4*/ 	.word	0x00003e20


	//   ....[36]....
        /*01a8*/ 	.word	0x000046e0


	//   ....[37]....
        /*01ac*/ 	.word	0x00004720


	//   ....[38]....
        /*01b0*/ 	.word	0x00004840


	//   ....[39]....
        /*01b4*/ 	.word	0x00004860


	//   ....[40]....
        /*01b8*/ 	.word	0x00004890


	//   ....[41]....
        /*01bc*/ 	.word	0x000048b0


	//   ....[42]....
        /*01c0*/ 	.word	0x000048e0


	//   ....[43]....
        /*01c4*/ 	.word	0x00004900


	//   ....[44]....
        /*01c8*/ 	.word	0x00004940


	//   ....[45]....
        /*01cc*/ 	.word	0x00004980


	//   ....[46]....
        /*01d0*/ 	.word	0x00004d90


	//   ....[47]....
        /*01d4*/ 	.word	0x00005170


	//   ....[48]....
        /*01d8*/ 	.word	0x00005510


	//   ....[49]....
        /*01dc*/ 	.word	0x00005560


	//   ....[50]....
        /*01e0*/ 	.word	0x000055b0


	//   ....[51]....
        /*01e4*/ 	.word	0x000055e0


	//   ....[52]....
        /*01e8*/ 	.word	0x00005600


	//   ....[53]....
        /*01ec*/ 	.word	0x000056d0


	//   ....[54]....
        /*01f0*/ 	.word	0x00005710


	//   ....[55]....
        /*01f4*/ 	.word	0x00005760


	//   ....[56]....
        /*01f8*/ 	.word	0x00005790


	//   ....[57]....
        /*01fc*/ 	.word	0x000057b0


	//----- nvinfo : EIATTR_VRC_CTA_INIT_COUNT
	.align		4
.L_2961:
        /*0200*/ 	.byte	0x02, 0x4a
	.zero		1
	.zero		1


	//----- nvinfo : EIATTR_EXIT_INSTR_OFFSETS
	.align		4
        /*0204*/ 	.byte	0x04, 0x1c
        /*0206*/ 	.short	(.L_2963 - .L_2962)


	//   ....[0]....
.L_2962:
        /*0208*/ 	.word	0x00005850


	//   ....[1]....
        /*020c*/ 	.word	0x00005a70


	//----- nvinfo : EIATTR_MAX_THREADS
	.align		4
.L_2963:
        /*0210*/ 	.byte	0x04, 0x05
        /*0212*/ 	.short	(.L_2965 - .L_2964)
.L_2964:
        /*0214*/ 	.word	0x00000020
        /*0218*/ 	.word	0x00000001
        /*021c*/ 	.word	0x00000001


	//----- nvinfo : EIATTR_CRS_STACK_SIZE
	.align		4
.L_2965:
        /*0220*/ 	.byte	0x04, 0x1e
        /*0222*/ 	.short	(.L_2967 - .L_2966)
.L_2966:
        /*0224*/ 	.word	0x00000000


	//----- nvinfo : EIATTR_CBANK_PARAM_SIZE
	.align		4
.L_2967:
        /*0228*/ 	.byte	0x03, 0x19
        /*022a*/ 	.short	0x01f0


	//----- nvinfo : EIATTR_PARAM_CBANK
	.align		4
        /*022c*/ 	.byte	0x04, 0x0a
        /*022e*/ 	.short	(.L_2969 - .L_2968)
	.align		4
.L_2968:
        /*0230*/ 	.word	index@(.nv.constant0._Z25selective_scan_bwd_kernelI32Selective_Scan_bwd_kernel_traitsILi32ELi8ELb0ELb0ELb1ELb0ELb1EN3c104HalfEfEEv12SSMParamsBwd)
        /*0234*/ 	.short	0x0380
        /*0236*/ 	.short	0x01f0


	//----- nvinfo : EIATTR_SW_WAR
	.align		4
.L_2969:
        /*0238*/ 	.byte	0x04, 0x36
        /*023a*/ 	.short	(.L_2971 - .L_2970)
.L_2970:
        /*023c*/ 	.word	0x00000008
.L_2971:


//--------------------- .nv.info._Z25selective_scan_bwd_kernelI32Selective_Scan_bwd_kernel_traitsILi32ELi8ELb0ELb0ELb1ELb1ELb0EN3c104HalfEfEEv12SSMParamsBwd --------------------------
	.section	.nv.info._Z25selective_scan_bwd_kernelI32Selective_Scan_bwd_kernel_traitsILi32ELi8ELb0ELb0ELb1ELb1ELb0EN3c104HalfEfEEv12SSMParamsBwd,"",@"SHT_CUDA_INFO"
	.sectionflags	@""
	.align	4


	//----- nvinfo : EIATTR_CUDA_API_VERSION
	.align		4
        /*0000*/ 	.byte	0x04, 0x37
        /*0002*/ 	.short	(.L_2973 - .L_2972)
.L_2972:
        /*0004*/ 	.word	0x00000082


	//----- nvinfo : EIATTR_KPARAM_INFO
	.align		4
.L_2973:
        /*0008*/ 	.byte	0x04, 0x17
        /*000a*/ 	.short	(.L_2975 - .L_2974)
.L_2974:
        /*000c*/ 	.word	0x00000000
        /*0010*/ 	.short	0x0000
        /*0012*/ 	.short	0x0000
        /*0014*/ 	.byte	0x00, 0xf0, 0xc1, 0x07


	//----- nvinfo : EIATTR_SPARSE_MMA_MASK
	.align		4
.L_2975:
        /*0018*/ 	.byte	0x03, 0x50
        /*001a*/ 	.short	0x0000


	//----- nvinfo : EIATTR_MAXREG_COUNT
	.align		4
        /*001c*/ 	.byte	0x03, 0x1b
        /*001e*/ 	.short	0x00ff


	//----- nvinfo : EIATTR_NUM_BARRIERS
	.align		4
        /*0020*/ 	.byte	0x02, 0x4c
        /*0022*/ 	.byte	0x01
	.zero		1


	//----- nvinfo : EIATTR_MERCURY_ISA_VERSION
	.align		4
        /*0024*/ 	.byte	0x03, 0x5f
        /*0026*/ 	.short	0x0101


	//----- nvinfo : EIATTR_COOP_GROUP_MASK_REGIDS
	.align		4
        /*0028*/ 	.byte	0x04, 0x29
        /*002a*/ 	.short	(.L_2977 - .L_2976)


	//   ....[0]....
.L_2976:
        /*002c*/ 	.word	0xffffffff


	//   ....[1]....
        /*0030*/ 	.word	0xffffffff


	//   ....[2]....
        /*0034*/ 	.word	0xffffffff


	//   ....[3]....
        /*0038*/ 	.word	0xffffffff


	//   ....[4]....
        /*003c*/ 	.word	0xffffffff


	//   ....[5]....
        /*0040*/ 	.word	0xffffffff


	//   ....[6]....
        /*0044*/ 	.word	0xffffffff


	//   ....[7]....
        /*0048*/ 	.word	0xffffffff


	//   ....[8]....
        /*004c*/ 	.word	0xffffffff


	//   ....[9]....
        /*0050*/ 	.word	0xffffffff


	//   ....[10]....
        /*0054*/ 	.word	0xffffffff


	//   ....[11]....
        /*0058*/ 	.word	0xffffffff


	//   ....[12]....
        /*005c*/ 	.word	0xffffffff


	//   ....[13]....
        /*0060*/ 	.word	0xffffffff


	//   ....[14]....
        /*0064*/ 	.word	0xffffffff


	//   ....[15]....
        /*0068*/ 	.word	0xffffffff


	//   ....[16]....
        /*006c*/ 	.word	0xffffffff


	//   ....[17]....
        /*0070*/ 	.word	0xffffffff


	//   ....[18]....
        /*0074*/ 	.word	0xffffffff


	//   ....[19]....
        /*0078*/ 	.word	0xffffffff


	//   ....[20]....
        /*007c*/ 	.word	0xffffffff


	//   ....[21]....
        /*0080*/ 	.word	0xffffffff


	//   ....[22]....
        /*0084*/ 	.word	0xffffffff


	//   ....[23]....
        /*0088*/ 	.word	0xffffffff


	//   ....[24]....
        /*008c*/ 	.word	0xffffffff


	//   ....[25]....
        /*0090*/ 	.word	0xffffffff


	//   ....[26]....
        /*0094*/ 	.word	0xffffffff


	//   ....[27]....
        /*0098*/ 	.word	0xffffffff


	//   ....[28]....
        /*009c*/ 	.word	0xffffffff


	//   ....[29]....
        /*00a0*/ 	.word	0xffffffff


	//   ....[30]....
        /*00a4*/ 	.word	0xffffffff


	//   ....[31]....
        /*00a8*/ 	.word	0xffffffff


	//   ....[32]....
        /*00ac*/ 	.word	0xffffffff


	//   ....[33]....
        /*00b0*/ 	.word	0xffffffff


	//   ....[34]....
        /*00b4*/ 	.word	0xffffffff


	//   ....[35]....
        /*00b8*/ 	.word	0xffffffff


	//   ....[36]....
        /*00bc*/ 	.word	0xffffffff


	//   ....[37]....
        /*00c0*/ 	.word	0xffffffff


	//   ....[38]....
        /*00c4*/ 	.word	0xffffffff


	//   ....[39]....
        /*00c8*/ 	.word	0xffffffff


	//   ....[40]....
        /*00cc*/ 	.word	0xffffffff


	//   ....[41]....
        /*00d0*/ 	.word	0xffffffff


	//   ....[42]....
        /*00d4*/ 	.word	0xffffffff


	//   ....[43]....
        /*00d8*/ 	.word	0xffffffff


	//   ....[44]....
        /*00dc*/ 	.word	0xffffffff


	//   ....[45]....
        /*00e0*/ 	.word	0xffffffff


	//   ....[46]....
        /*00e4*/ 	.word	0xffffffff


	//   ....[47]....
        /*00e8*/ 	.word	0xffffffff


	//   ....[48]....
        /*00ec*/ 	.word	0xffffffff


	//   ....[49]....
        /*00f0*/ 	.word	0xffffffff


	//   ....[50]....
        /*00f4*/ 	.word	0xffffffff


	//   ....[51]....
        /*00f8*/ 	.word	0xffffffff


	//   ....[52]....
        /*00fc*/ 	.word	0xffffffff


	//   ....[53]....
        /*0100*/ 	.word	0xffffffff


	//   ....[54]....
        /*0104*/ 	.word	0xffffffff


	//----- nvinfo : EIATTR_COOP_GROUP_INSTR_OFFSETS
	.align		4
.L_2977:
        /*0108*/ 	.byte	0x04, 0x28
        /*010a*/ 	.short	(.L_2979 - .L_2978)


	//   ....[0]....
.L_2978:
        /*010c*/ 	.word	0x00001040


	//   ....[1]....
        /*0110*/ 	.word	0x000012a0


	//   ....[2]....
        /*0114*/ 	.word	0x000015a0


	//   ....[3]....
        /*0118*/ 	.word	0x00002f80


	//   ....[4]....
        /*011c*/ 	.word	0x00003560


	//   ....[5]....
        /*0120*/ 	.word	0x00003590


	//   ....[6]....
        /*0124*/ 	.word	0x00003630


	//   ....[7]....
        /*0128*/ 	.word	0x00003650


	//   ....[8]....
        /*012c*/ 	.word	0x00003690


	//   ....[9]....
        /*0130*/ 	.word	0x000036e0


	//   ....[10]....
        /*0134*/ 	.word	0x00003700


	//   ....[11]....
        /*0138*/ 	.word	0x00003720


	//   ....[12]....
        /*013c*/ 	.word	0x00003740


	//   ....[13]....
        /*0140*/ 	.word	0x00003780


	//   ....[14]....
        /*0144*/ 	.word	0x000037c0


	//   ....[15]....
        /*0148*/ 	.word	0x000037f0


	//   ....[16]....
        /*014c*/ 	.word	0x00003800


	//   ....[17]....
        /*0150*/ 	.word	0x00003830


	//   ....[18]....
        /*0154*/ 	.word	0x00003890


	//   ....[19]....
        /*0158*/ 	.word	0x000038a0


	//   ....[20]....
        /*015c*/ 	.word	0x00003900


	//   ....[21]....
        /*0160*/ 	.word	0x00003920


	//   ....[22]....
        /*0164*/ 	.word	0x00003970


	//   ....[23]....
        /*0168*/ 	.word	0x000039a0


	//   ....[24]....
        /*016c*/ 	.word	0x000039d0


	//   ....[25]....
        /*0170*/ 	.word	0x000039e0


	//   ....[26]....
        /*0174*/ 	.word	0x00003a00


	//   ....[27]....
        /*0178*/ 	.word	0x00003a20


	//   ....[28]....
        /*017c*/ 	.word	0x00003a50


	//   ....[29]....
        /*0180*/ 	.word	0x00003a60


	//   ....[30]....
        /*0184*/ 	.word	0x00003a70


	//   ....[31]....
        /*0188*/ 	.word	0x00003aa0


	//   ....[32]....
        /*018c*/ 	.word	0x00004360


	//   ....[33]....
        /*0190*/ 	.word	0x000043a0


	//   ....[34]....
        /*0194*/ 	.word	0x00004530


	//   ....[35]....
        /*0198*/ 	.word	0x00004570


	//   ....[36]....
        /*019c*/ 	.word	0x00004610


	//   ....[37]....
        /*01a0*/ 	.word	0x00004630


	//   ....[38]....
        /*01a4*/ 	.word	0x00004660


	//   ....[39]....
        /*01a8*/ 	.word	0x00004680


	//   ....[40]....
        /*01ac*/ 	.word	0x000046b0


	//   ....[41]....
        /*01b0*/ 	.word	0x000046e0


	//   ....[42]....
        /*01b4*/ 	.word	0x00004b20


	//   ....[43]....
        /*01b8*/ 	.word	0x00004e00


	//   ....[44]....
        /*01bc*/ 	.word	0x00005420


	//   ....[45]....
        /*01c0*/ 	.word	0x00005840


	//   ....[46]....
        /*01c4*/ 	.word	0x00005890


	//   ....[47]....
        /*01c8*/ 	.word	0x000058e0


	//   ....[48]....
        /*01cc*/ 	.word	0x00005910


	//   ....[49]....
        /*01d0*/ 	.word	0x00005930


	//   ....[50]....
        /*01d4*/ 	.word	0x00005a00


	//   ....[51]....
        /*01d8*/ 	.word	0x00005a40


	//   ....[52]....
        /*01dc*/ 	.word	0x00005a90


	//   ....[53]....
        /*01e0*/ 	.word	0x00005ac0


	//   ....[54]....
        /*01e4*/ 	.word	0x00005ae0


	//----- nvinfo : EIATTR_VRC_CTA_INIT_COUNT
	.align		4
.L_2979:
        /*01e8*/ 	.byte	0x02, 0x4a
	.zero		1
	.zero		1


	//----- nvinfo : EIATTR_EXIT_INSTR_OFFSETS
	.align		4
        /*01ec*/ 	.byte	0x04, 0x1c
        /*01ee*/ 	.short	(.L_2981 - .L_2980)


	//   ....[0]....
.L_2980:
        /*01f0*/ 	.word	0x00005b80


	//   ....[1]....
        /*01f4*/ 	.word	0x00005da0


	//----- nvinfo : EIATTR_MAX_THREADS
	.align		4
.L_2981:
        /*01f8*/ 	.byte	0x04, 0x05
        /*01fa*/ 	.short	(.L_2983 - .L_2982)
.L_2982:
        /*01fc*/ 	.word	0x00000020
        /*0200*/ 	.word	0x00000001
        /*0204*/ 	.word	0x00000001


	//----- nvinfo : EIATTR_CRS_STACK_SIZE
	.align		4
.L_2983:
        /*0208*/ 	.byte	0x04, 0x1e
        /*020a*/ 	.short	(.L_2985 - .L_2984)
.L_2984:
        /*020c*/ 	.word	0x00000000


	//----- nvinfo : EIATTR_CBANK_PARAM_SIZE
	.align		4
.L_2985:
        /*0210*/ 	.byte	0x03, 0x19
        /*0212*/ 	.short	0x01f0


	//----- nvinfo : EIATTR_PARAM_CBANK
	.align		4
        /*0214*/ 	.byte	0x04, 0x0a
        /*0216*/ 	.short	(.L_2987 - .L_2986)
	.align		4
.L_2986:
        /*0218*/ 	.word	index@(.nv.constant0._Z25selective_scan_bwd_kernelI32Selective_Scan_bwd_kernel_traitsILi32ELi8ELb0ELb0ELb1ELb1ELb0EN3c104HalfEfEEv12SSMParamsBwd)
        /*021c*/ 	.short	0x0380
        /*021e*/ 	.short	0x01f0


	//----- nvinfo : EIATTR_SW_WAR
	.align		4
.L_2987:
        /*0220*/ 	.byte	0x04, 0x36
        /*0222*/ 	.short	(.L_2989 - .L_2988)
.L_2988:
        /*0224*/ 	.word	0x00000008
.L_2989:


//--------------------- .nv.info._Z25selective_scan_bwd_kernelI32Selective_Scan_bwd_kernel_traitsILi32ELi8ELb0ELb0ELb1ELb1ELb1EN3c104HalfEfEEv12SSMParamsBwd --------------------------
	.section	.nv.info._Z25selective_scan_bwd_kernelI32Selective_Scan_bwd_kernel_traitsILi32ELi8ELb0ELb0ELb1ELb1ELb1EN3c104HalfEfEEv12SSMParamsBwd,"",@"SHT_CUDA_INFO"
	.sectionflags	@""
	.align	4


	//----- nvinfo : EIATTR_CUDA_API_VERSION
	.align		4
        /*0000*/ 	.byte	0x04, 0x37
        /*0002*/ 	.short	(.L_2991 - .L_2990)
.L_2990:
        /*0004*/ 	.word	0x00000082


	//----- nvinfo : EIATTR_KPARAM_INFO
	.align		4
.L_2991:
        /*0008*/ 	.byte	0x04, 0x17
        /*000a*/ 	.short	(.L_2993 - .L_2992)
.L_2992:
        /*000c*/ 	.word	0x00000000
        /*0010*/ 	.short	0x0000
        /*0012*/ 	.short	0x0000
        /*0014*/ 	.byte	0x00, 0xf0, 0xc1, 0x07


	//----- nvinfo : EIATTR_SPARSE_MMA_MASK
	.align		4
.L_2993:
        /*0018*/ 	.byte	0x03, 0x50
        /*001a*/ 	.short	0x0000


	//----- nvinfo : EIATTR_MAXREG_COUNT
	.align		4
        /*001c*/ 	.byte	0x03, 0x1b
        /*001e*/ 	.short	0x00ff


	//----- nvinfo : EIATTR_NUM_BARRIERS
	.align		4
        /*0020*/ 	.byte	0x02, 0x4c
        /*0022*/ 	.byte	0x01
	.zero		1


	//----- nvinfo : EIATTR_MERCURY_ISA_VERSION
	.align		4
        /*0024*/ 	.byte	0x03, 0x5f
        /*0026*/ 	.short	0x0101


	//----- nvinfo : EIATTR_COOP_GROUP_MASK_REGIDS
	.align		4
        /*0028*/ 	.byte	0x04, 0x29
        /*002a*/ 	.short	(.L_2995 - .L_2994)


	//   ....[0]....
.L_2994:
        /*002c*/ 	.word	0xffffffff


	//   ....[1]....
        /*0030*/ 	.word	0xffffffff


	//   ....[2]....
        /*0034*/ 	.word	0xffffffff


	//   ....[3]....
        /*0038*/ 	.word	0xffffffff


	//   ....[4]....
        /*003c*/ 	.word	0xffffffff


	//   ....[5]....
        /*0040*/ 	.word	0xffffffff


	//   ....[6]....
        /*0044*/ 	.word	0xffffffff


	//   ....[7]....
        /*0048*/ 	.word	0xffffffff


	//   ....[8]....
        /*004c*/ 	.word	0xffffffff


	//   ....[9]....
        /*0050*/ 	.word	0xffffffff


	//   ....[10]....
        /*0054*/ 	.word	0xffffffff


	//   ....[11]....
        /*0058*/ 	.word	0xffffffff


	//   ....[12]....
        /*005c*/ 	.word	0xffffffff


	//   ....[13]....
        /*0060*/ 	.word	0xffffffff


	//   ....[14]....
        /*0064*/ 	.word	0xffffffff


	//   ....[15]....
        /*0068*/ 	.word	0xffffffff


	//   ....[16]....
        /*006c*/ 	.word	0xffffffff


	//   ....[17]....
        /*0070*/ 	.word	0xffffffff


	//   ....[18]....
        /*0074*/ 	.word	0xffffffff


	//   ....[19]....
        /*0078*/ 	.word	0xffffffff


	//   ....[20]....
        /*007c*/ 	.word	0xffffffff


	//   ....[21]....
        /*0080*/ 	.word	0xffffffff


	//   ....[22]....
        /*0084*/ 	.word	0xffffffff


	//   ....[23]....
        /*0088*/ 	.word	0xffffffff


	//   ....[24]....
        /*008c*/ 	.word	0xffffffff


	//   ....[25]....
        /*0090*/ 	.word	0xffffffff


	//   ....[26]....
        /*0094*/ 	.word	0xffffffff


	//   ....[27]....
        /*0098*/ 	.word	0xffffffff


	//   ....[28]....
        /*009c*/ 	.word	0xffffffff


	//   ....[29]....
        /*00a0*/ 	.word	0xffffffff


	//   ....[30]....
        /*00a4*/ 	.word	0xffffffff


	//   ....[31]....
        /*00a8*/ 	.word	0xffffffff


	//   ....[32]....
        /*00ac*/ 	.word	0xffffffff


	//   ....[33]....
        /*00b0*/ 	.word	0xffffffff


	//   ....[34]....
        /*00b4*/ 	.word	0xffffffff


	//   ....[35]....
        /*00b8*/ 	.word	0xffffffff


	//   ....[36]....
        /*00bc*/ 	.word	0xffffffff


	//   ....[37]....
        /*00c0*/ 	.word	0xffffffff


	//   ....[38]....
        /*00c4*/ 	.word	0xffffffff


	//   ....[39]....
        /*00c8*/ 	.word	0xffffffff


	//   ....[40]....
        /*00cc*/ 	.word	0xffffffff


	//   ....[41]....
        /*00d0*/ 	.word	0xffffffff


	//   ....[42]....
        /*00d4*/ 	.word	0xffffffff


	//   ....[43]....
        /*00d8*/ 	.word	0xffffffff


	//   ....[44]....
        /*00dc*/ 	.word	0xffffffff


	//   ....[45]....
        /*00e0*/ 	.word	0xffffffff


	//   ....[46]....
        /*00e4*/ 	.word	0xffffffff


	//   ....[47]....
        /*00e8*/ 	.word	0xffffffff


	//   ....[48]....
        /*00ec*/ 	.word	0xffffffff


	//   ....[49]....
        /*00f0*/ 	.word	0xffffffff


	//   ....[50]....
        /*00f4*/ 	.word	0xffffffff


	//   ....[51]....
        /*00f8*/ 	.word	0xffffffff


	//   ....[52]....
        /*00fc*/ 	.word	0xffffffff


	//   ....[53]....
        /*0100*/ 	.word	0xffffffff


	//   ....[54]....
        /*0104*/ 	.word	0xffffffff


	//   ....[55]....
        /*0108*/ 	.word	0xffffffff


	//   ....[56]....
        /*010c*/ 	.word	0xffffffff


	//   ....[57]....
        /*0110*/ 	.word	0xffffffff


	//   ....[58]....
        /*0114*/ 	.word	0xffffffff


	//----- nvinfo : EIATTR_COOP_GROUP_INSTR_OFFSETS
	.align		4
.L_2995:
        /*0118*/ 	.byte	0x04, 0x28
        /*011a*/ 	.short	(.L_2997 - .L_2996)


	//   ....[0]....
.L_2996:
        /*011c*/ 	.word	0x00001210


	//   ....[1]....
        /*0120*/ 	.word	0x00001400


	//   ....[2]....
        /*0124*/ 	.word	0x000016f0


	//   ....[3]....
        /*0128*/ 	.word	0x00002b60


	//   ....[4]....
        /*012c*/ 	.word	0x00002eb0


	//   ....[5]....
        /*0130*/ 	.word	0x000034d0


	//   ....[6]....
        /*0134*/ 	.word	0x00003a10


	//   ....[7]....
        /*0138*/ 	.word	0x00004470


	//   ....[8]....
        /*013c*/ 	.word	0x00004a40


	//   ....[9]....
        /*0140*/ 	.word	0x00004a70


	//   ....[10]....
        /*0144*/ 	.word	0x00004b00


	//   ....[11]....
        /*0148*/ 	.word	0x00004b30


	//   ....[12]....
        /*014c*/ 	.word	0x00004b70


	//   ....[13]....
        /*0150*/ 	.word	0x00004ba0


	//   ....[14]....
        /*0154*/ 	.word	0x00004be0


	//   ....[15]....
        /*0158*/ 	.word	0x00004c00


	//   ....[16]....
        /*015c*/ 	.word	0x00004c20


	//   ....[17]....
        /*0160*/ 	.word	0x00004c50


	//   ....[18]....
        /*0164*/ 	.word	0x00004cb0


	//   ....[19]....
        /*0168*/ 	.word	0x00004cd0


	//   ....[20]....
        /*016c*/ 	.word	0x00004ce0


	//   ....[21]....
        /*0170*/ 	.word	0x00004d10


	//   ....[22]....
        /*0174*/ 	.word	0x00004d70


	//   ....[23]....
        /*0178*/ 	.word	0x00004d80


	//   ....[24]....
        /*017c*/ 	.word	0x00004de0


	//   ....[25]....
        /*0180*/ 	.word	0x00004e00


	//   ....[26]....
        /*0184*/ 	.word	0x00004e50


	//   ....[27]....
        /*0188*/ 	.word	0x00004e80


	//   ....[28]....
        /*018c*/ 	.word	0x00004eb0


	//   ....[29]....
        /*0190*/ 	.word	0x00004ec0


	//   ....[30]....
        /*0194*/ 	.word	0x00004ee0


	//   ....[31]....
        /*0198*/ 	.word	0x00004f00


	//   ....[32]....
        /*019c*/ 	.word	0x00004f30


	//   ....[33]....
        /*01a0*/ 	.word	0x00004f40


	//   ....[34]....
        /*01a4*/ 	.word	0x00004f50


	//   ....[35]....
        /*01a8*/ 	.word	0x00004f80


	//   ....[36]....
        /*01ac*/ 	.word	0x00005840


	//   ....[37]....
        /*01b0*/ 	.word	0x00005880


	//   ....[38]....
        /*01b4*/ 	.word	0x00005a10


	//   ....[39]....
        /*01b8*/ 	.word	0x00005a50


	//   ....[40]....
        /*01bc*/ 	.word	0x00005af0


	//   ....[41]....
        /*01c0*/ 	.word	0x00005b10


	//   ....[42]....
        /*01c4*/ 	.word	0x00005b40


	//   ....[43]....
        /*01c8*/ 	.word	0x00005b60


	//   ....[44]....
        /*01cc*/ 	.word	0x00005b90


	//   ....[45]....
        /*01d0*/ 	.word	0x00005bc0


	//   ....[46]....
        /*01d4*/ 	.word	0x00006000


	//   ....[47]....
        /*01d8*/ 	.word	0x000062f0


	//   ....[48]....
        /*01dc*/ 	.word	0x000068e0


	//   ....[49]....
        /*01e0*/ 	.word	0x00006d00


	//   ....[50]....
        /*01e4*/ 	.word	0x00006d50


	//   ....[51]....
        /*01e8*/ 	.word	0x00006da0


	//   ....[52]....
        /*01ec*/ 	.word	0x00006dd0


	//   ....[53]....
        /*01f0*/ 	.word	0x00006df0


	//   ....[54]....
        /*01f4*/ 	.word	0x00006ec0


	//   ....[55]....
        /*01f8*/ 	.word	0x00006f00


	//   ....[56]....
        /*01fc*/ 	.word	0x00006f50


	//   ....[57]....
        /*0200*/ 	.word	0x00006f80


	//   ....[58]....
        /*0204*/ 	.word	0x00006fa0


	//----- nvinfo : EIATTR_VRC_CTA_INIT_COUNT
	.align		4
.L_2997:
        /*0208*/ 	.byte	0x02, 0x4a
	.zero		1
	.zero		1


	//----- nvinfo : EIATTR_EXIT_INSTR_OFFSETS
	.align		4
        /*020c*/ 	.byte	0x04, 0x1c
        /*020e*/ 	.short	(.L_2999 - .L_2998)


	//   ....[0]....
.L_2998:
        /*0210*/ 	.word	0x00007040


	//   ....[1]....
        /*0214*/ 	.word	0x00007260


	//----- nvinfo : EIATTR_MAX_THREADS
	.align		4
.L_2999:
        /*0218*/ 	.byte	0x04, 0x05
        /*021a*/ 	.short	(.L_3001 - .L_3000)
.L_3000:
        /*021c*/ 	.word	0x00000020
        /*0220*/ 	.word	0x00000001
        /*0224*/ 	.word	0x00000001


	//----- nvinfo : EIATTR_CRS_STACK_SIZE
	.align		4
.L_3001:
        /*0228*/ 	.byte	0x04, 0x1e
        /*022a*/ 	.short	(.L_3003 - .L_3002)
.L_3002:
        /*022c*/ 	.word	0x00000000


	//----- nvinfo : EIATTR_CBANK_PARAM_SIZE
	.align		4
.L_3003:
        /*0230*/ 	.byte	0x03, 0x19
        /*0232*/ 	.short	0x01f0


	//----- nvinfo : EIATTR_PARAM_CBANK
	.align		4
        /*0234*/ 	.byte	0x04, 0x0a
        /*0236*/ 	.short	(.L_3005 - .L_3004)
	.align		4
.L_3004:
        /*0238*/ 	.word	index@(.nv.constant0._Z25selective_scan_bwd_kernelI32Selective_Scan_bwd_kernel_traitsILi32ELi8ELb0ELb0ELb1ELb1ELb1EN3c104HalfEfEEv12SSMParamsBwd)
        /*023c*/ 	.short	0x0380
        /*023e*/ 	.short	0x01f0


	//----- nvinfo : EIATTR_SW_WAR
	.align		4
.L_3005:
        /*0240*/ 	.byte	0x04, 0x36
        /*0242*/ 	.short	(.L_3007 - .L_3006)
.L_3006:
        /*0244*/ 	.word	0x00000008
.L_3007:


//--------------------- .nv.info._Z25selective_scan_bwd_kernelI32Selective_Scan_bwd_kernel_traitsILi32ELi8ELb0ELb1ELb0ELb0ELb0EN3c104HalfEfEEv12SSMParamsBwd --------------------------
	.section	.nv.info._Z25selective_scan_bwd_kernelI32Selective_Scan_bwd_kernel_traitsILi32ELi8ELb0ELb1ELb0ELb0ELb0EN3c104HalfEfEEv12SSMParamsBwd,"",@"SHT_CUDA_INFO"
	.sectionflags	@""
	.align	4


	//----- nvinfo : EIATTR_CUDA_API_VERSION
	.align		4
        /*0000*/ 	.byte	0x04, 0x37
        /*0002*/ 	.short	(.L_3009 - .L_3008)
.L_3008:
        /*0004*/ 	.word	0x00000082


	//----- nvinfo : EIATTR_KPARAM_INFO
	.align		4
.L_3009:
        /*0008*/ 	.byte	0x04, 0x17
        /*000a*/ 	.short	(.L_3011 - .L_3010)
.L_3010:
        /*000c*/ 	.word	0x00000000
        /*0010*/ 	.short	0x0000
        /*0012*/ 	.short	0x0000
        /*0014*/ 	.byte	0x00, 0xf0, 0xc1, 0x07


	//----- nvinfo : EIATTR_SPARSE_MMA_MASK
	.align		4
.L_3011:
        /*0018*/ 	.byte	0x03, 0x50
        /*001a*/ 	.short	0x0000


	//----- nvinfo : EIATTR_MAXREG_COUNT
	.align		4
        /*001c*/ 	.byte	0x03, 0x1b
        /*001e*/ 	.short	0x00ff


	//----- nvinfo : EIATTR_NUM_BARRIERS
	.align		4
        /*0020*/ 	.byte	0x02, 0x4c
        /*0022*/ 	.byte	0x01
	.zero		1


	//----- nvinfo : EIATTR_MERCURY_ISA_VERSION
	.align		4
        /*0024*/ 	.byte	0x03, 0x5f
        /*0026*/ 	.short	0x0101


	//----- nvinfo : EIATTR_COOP_GROUP_MASK_REGIDS
	.align		4
        /*0028*/ 	.byte	0x04, 0x29
        /*002a*/ 	.short	(.L_3013 - .L_3012)


	//   ....[0]....
.L_3012:
        /*002c*/ 	.word	0xffffffff


	//   ....[1]....
        /*0030*/ 	.word	0xffffffff


	//   ....[2]....
        /*0034*/ 	.word	0xffffffff


	//   ....[3]....
        /*0038*/ 	.word	0xffffffff


	//   ....[4]....
        /*003c*/ 	.word	0xffffffff


	//   ....[5]....
        /*0040*/ 	.word	0xffffffff


	//   ....[6]....
        /*0044*/ 	.word	0xffffffff


	//   ....[7]....
        /*0048*/ 	.word	0xffffffff


	//   ....[8]....
        /*004c*/ 	.word	0xffffffff


	//   ....[9]....
        /*0050*/ 	.word	0xffffffff


	//   ....[10]....
        /*0054*/ 	.word	0xffffffff


	//   ....[11]....
        /*0058*/ 	.word	0xffffffff


	//   ....[12]....
        /*005c*/ 	.word	0xffffffff


	//   ....[13]....
        /*0060*/ 	.word	0xffffffff


	//   ....[14]....
        /*0064*/ 	.word	0xffffffff


	//   ....[15]....
        /*0068*/ 	.word	0xffffffff


	//   ....[16]....
        /*006c*/ 	.word	0xffffffff


	//   ....[17]....
        /*0070*/ 	.word	0xffffffff


	//   ....[18]....
        /*0074*/ 	.word	0xffffffff


	//   ....[19]....
        /*0078*/ 	.word	0xffffffff


	//   ....[20]....
        /*007c*/ 	.word	0xffffffff


	//   ....[21]....
        /*0080*/ 	.word	0xffffffff


	//   ....[22]....
        /*0084*/ 	.word	0xffffffff


	//   ....[23]....
        /*0088*/ 	.word	0xffffffff


	//   ....[24]....
        /*008c*/ 	.word	0xffffffff


	//   ....[25]....
        /*0090*/ 	.word	0xffffffff


	//   ....[26]....
        /*0094*/ 	.word	0xffffffff


	//   ....[27]....
        /*0098*/ 	.word	0xffffffff


	//   ....[28]....
        /*009c*/ 	.word	0xffffffff


	//   ....[29]....
        /*00a0*/ 	.word	0xffffffff


	//   ....[30]....
        /*00a4*/ 	.word	0xffffffff


	//   ....[31]....
        /*00a8*/ 	.word	0xffffffff


	//   ....[32]....
        /*00ac*/ 	.word	0xffffffff


	//   ....[33]....
        /*00b0*/ 	.word	0xffffffff


	//   ....[34]....
        /*00b4*/ 	.word	0xffffffff


	//   ....[35]....
        /*00b8*/ 	.word	0xffffffff


	//   ....[36]....
        /*00bc*/ 	.word	0xffffffff


	//   ....[37]....
        /*00c0*/ 	.word	0xffffffff


	//   ....[38]....
        /*00c4*/ 	.word	0xffffffff


	//   ....[39]....
        /*00c8*/ 	.word	0xffffffff


	//   ....[40]....
        /*00cc*/ 	.word	0xffffffff


	//   ....[41]....
        /*00d0*/ 	.word	0xffffffff


	//   ....[42]....
        /*00d4*/ 	.word	0xffffffff


	//   ....[43]....
        /*00d8*/ 	.word	0xffffffff


	//   ....[44]....
        /*00dc*/ 	.word	0xffffffff


	//   ....[45]....
        /*00e0*/ 	.word	0xffffffff


	//   ....[46]....
        /*00e4*/ 	.word	0xffffffff


	//   ....[47]....
        /*00e8*/ 	.word	0xffffffff


	//   ....[48]....
        /*00ec*/ 	.word	0xffffffff


	//   ....[49]....
        /*00f0*/ 	.word	0xffffffff


	//   ....[50]....
        /*00f4*/ 	.word	0xffffffff


	//   ....[51]....
        /*00f8*/ 	.word	0xffffffff


	//   ....[52]....
        /*00fc*/ 	.word	0xffffffff


	//   ....[53]....
        /*0100*/ 	.word	0xffffffff


	//----- nvinfo : EIATTR_COOP_GROUP_INSTR_OFFSETS
	.align		4
.L_3013:
        /*0104*/ 	.byte	0x04, 0x28
        /*0106*/ 	.short	(.L_3015 - .L_3014)


	//   ....[0]....
.L_3014:
        /*0108*/ 	.word	0x00001070


	//   ....[1]....
        /*010c*/ 	.word	0x00001280


	//   ....[2]....
        /*0110*/ 	.word	0x00001550


	//   ....[3]....
        /*0114*/ 	.word	0x00001e00


	//   ....[4]....
        /*0118*/ 	.word	0x00002450


	//   ....[5]....
        /*011c*/ 	.word	0x00002490


	//   ....[6]....
        /*0120*/ 	.word	0x000024c0


	//   ....[7]....
        /*0124*/ 	.word	0x00002560


	//   ....[8]....
        /*0128*/ 	.word	0x00002580


	//   ....[9]....
        /*012c*/ 	.word	0x000025a0


	//   ....[10]....
        /*0130*/ 	.word	0x000025b0


	//   ....[11]....
        /*0134*/ 	.word	0x000025f0


	//   ....[12]....
        /*0138*/ 	.word	0x00002640


	//   ....[13]....
        /*013c*/ 	.word	0x00002650


	//   ....[14]....
        /*0140*/ 	.word	0x00002670


	//   ....[15]....
        /*0144*/ 	.word	0x000026a0


	//   ....[16]....
        /*0148*/ 	.word	0x000026e0


	//   ....[17]....
        /*014c*/ 	.word	0x00002740


	//   ....[18]....
        /*0150*/ 	.word	0x00002780


	//   ....[19]....
        /*0154*/ 	.word	0x000027c0


	//   ....[20]....
        /*0158*/ 	.word	0x000027d0


	//   ....[21]....
        /*015c*/ 	.word	0x00002810


	//   ....[22]....
        /*0160*/ 	.word	0x00002850


	//   ....[23]....
        /*0164*/ 	.word	0x00002870


	//   ....[24]....
        /*0168*/ 	.word	0x00002880


	//   ....[25]....
        /*016c*/ 	.word	0x000028a0


	//   ....[26]....
        /*0170*/ 	.word	0x000028c0


	//   ....[27]....
        /*0174*/ 	.word	0x000028f0


	//   ....[28]....
        /*0178*/ 	.word	0x00002920


	//   ....[29]....
        /*017c*/ 	.word	0x00002940


	//   ....[30]....
        /*0180*/ 	.word	0x00002950


	//   ....[31]....
        /*0184*/ 	.word	0x00002aa0


	//   ....[32]....
        /*0188*/ 	.word	0x00003130


	//   ....[33]....
        /*018c*/ 	.word	0x00003170


	//   ....[34]....
        /*0190*/ 	.word	0x00003300


	//   ....[35]....
        /*0194*/ 	.word	0x00003330


	//   ....[36]....
        /*0198*/ 	.word	0x00003360


	//   ....[37]....
        /*019c*/ 	.word	0x00003380


	//   ....[38]....
        /*01a0*/ 	.word	0x000033b0


	//   ....[39]....
        /*01a4*/ 	.word	0x000033d0


	//   ....[40]....
        /*01a8*/ 	.word	0x00003410


	//   ....[41]....
        /*01ac*/ 	.word	0x00003450


	//   ....[42]....
        /*01b0*/ 	.word	0x00003860


	//   ....[43]....
        /*01b4*/ 	.word	0x00003c80


	//   ....[44]....
        /*01b8*/ 	.word	0x00004000


	//   ....[45]....
        /*01bc*/ 	.word	0x00004050


	//   ....[46]....
        /*01c0*/ 	.word	0x000040a0


	//   ....[47]....
        /*01c4*/ 	.word	0x000040d0


	//   ....[48]....
        /*01c8*/ 	.word	0x000040f0


	//   ....[49]....
        /*01cc*/ 	.word	0x000041c0


	//   ....[50]....
        /*01d0*/ 	.word	0x00004200


	//   ....[51]....
        /*01d4*/ 	.word	0x00004250


	//   ....[52]....
        /*01d8*/ 	.word	0x00004280


	//   ....[53]....
        /*01dc*/ 	.word	0x000042a0


	//----- nvinfo : EIATTR_VRC_CTA_INIT_COUNT
	.align		4
.L_3015:
        /*01e0*/ 	.byte	0x02, 0x4a
	.zero		1
	.zero		1


	//----- nvinfo : EIATTR_EXIT_INSTR_OFFSETS
	.align		4
        /*01e4*/ 	.byte	0x04, 0x1c
        /*01e6*/ 	.short	(.L_3017 - .L_3016)


	//   ....[0]....
.L_3016:
        /*01e8*/ 	.word	0x00004340


	//   ....[1]....
        /*01ec*/ 	.word	0x000045a0


	//----- nvinfo : EIATTR_MAX_THREADS
	.align		4
.L_3017:
        /*01f0*/ 	.byte	0x04, 0x05
        /*01f2*/ 	.short	(.L_3019 - .L_3018)
.L_3018:
        /*01f4*/ 	.word	0x00000020
        /*01f8*/ 	.word	0x00000001
        /*01fc*/ 	.word	0x00000001


	//----- nvinfo : EIATTR_CRS_STACK_SIZE
	.align		4
.L_3019:
        /*0200*/ 	.byte	0x04, 0x1e
        /*0202*/ 	.short	(.L_3021 - .L_3020)
.L_3020:
        /*0204*/ 	.word	0x00000000


	//----- nvinfo : EIATTR_CBANK_PARAM_SIZE
	.align		4
.L_3021:
        /*0208*/ 	.byte	0x03, 0x19
        /*020a*/ 	.short	0x01f0


	//----- nvinfo : EIATTR_PARAM_CBANK
	.align		4
        /*020c*/ 	.byte	0x04, 0x0a
        /*020e*/ 	.short	(.L_3023 - .L_3022)
	.align		4
.L_3022:
        /*0210*/ 	.word	index@(.nv.constant0._Z25selective_scan_bwd_kernelI32Selective_Scan_bwd_kernel_traitsILi32ELi8ELb0ELb1ELb0ELb0ELb0EN3c104HalfEfEEv12SSMParamsBwd)
        /*0214*/ 	.short	0x0380
        /*0216*/ 	.short	0x01f0


	//----- nvinfo : EIATTR_SW_WAR
	.align		4
.L_3023:
        /*0218*/ 	.byte	0x04, 0x36
        /*021a*/ 	.short	(.L_3025 - .L_3024)
.L_3024:
        /*021c*/ 	.word	0x00000008
.L_3025:


//--------------------- .nv.info._Z25selective_scan_bwd_kernelI32Selective_Scan_bwd_kernel_traitsILi32ELi8ELb0ELb1ELb0ELb0ELb1EN3c104HalfEfEEv12SSMParamsBwd --------------------------
	.section	.nv.info._Z25selective_scan_bwd_kernelI32Selective_Scan_bwd_kernel_traitsILi32ELi8ELb0ELb1ELb0ELb0ELb1EN3c104HalfEfEEv12SSMParamsBwd,"",@"SHT_CUDA_INFO"
	.sectionflags	@""
	.align	4


	//----- nvinfo : EIATTR_CUDA_API_VERSION
	.align		4
        /*0000*/ 	.byte	0x04, 0x37
        /*0002*/ 	.short	(.L_3027 - .L_3026)
.L_3026:
        /*0004*/ 	.word	0x00000082


	//----- nvinfo : EIATTR_KPARAM_INFO
	.align		4
.L_3027:
        /*0008*/ 	.byte	0x04, 0x17
        /*000a*/ 	.short	(.L_3029 - .L_3028)
.L_3028:
        /*000c*/ 	.word	0x00000000
        /*0010*/ 	.short	0x0000
        /*0012*/ 	.short	0x0000
        /*0014*/ 	.byte	0x00, 0xf0, 0xc1, 0x07


	//----- nvinfo : EIATTR_SPARSE_MMA_MASK
	.align		4
.L_3029:
        /*0018*/ 	.byte	0x03, 0x50
        /*001a*/ 	.short	0x0000


	//----- nvinfo : EIATTR_MAXREG_COUNT
	.align		4
        /*001c*/ 	.byte	0x03, 0x1b
        /*001e*/ 	.short	0x00ff


	//----- nvinfo : EIATTR_NUM_BARRIERS
	.align		4
        /*0020*/ 	.byte	0x02, 0x4c
        /*0022*/ 	.byte	0x01
	.zero		1


	//----- nvinfo : EIATTR_MERCURY_ISA_VERSION
	.align		4
        /*0024*/ 	.byte	0x03, 0x5f
        /*0026*/ 	.short	0x0101


	//----- nvinfo : EIATTR_COOP_GROUP_MASK_REGIDS
	.align		4
        /*0028*/ 	.byte	0x04, 0x29
        /*002a*/ 	.short	(.L_3031 - .L_3030)


	//   ....[0]....
.L_3030:
        /*002c*/ 	.word	0xffffffff


	//   ....[1]....
        /*0030*/ 	.word	0xffffffff


	//   ....[2]....
        /*0034*/ 	.word	0xffffffff


	//   ....[3]....
        /*0038*/ 	.word	0xffffffff


	//   ....[4]....
        /*003c*/ 	.word	0xffffffff


	//   ....[5]....
        /*0040*/ 	.word	0xffffffff


	//   ....[6]....
        /*0044*/ 	.word	0xffffffff


	//   ....[7]....
        /*0048*/ 	.word	0xffffffff


	//   ....[8]....
        /*004c*/ 	.word	0xffffffff


	//   ....[9]....
        /*0050*/ 	.word	0xffffffff


	//   ....[10]....
        /*0054*/ 	.word	0xffffffff


	//   ....[11]....
        /*0058*/ 	.word	0xffffffff


	//   ....[12]....
        /*005c*/ 	.word	0xffffffff


	//   ....[13]....
        /*0060*/ 	.word	0xffffffff


	//   ....[14]....
        /*0064*/ 	.word	0xffffffff


	//   ....[15]....
        /*0068*/ 	.word	0xffffffff


	//   ....[16]....
        /*006c*/ 	.word	0xffffffff


	//   ....[17]....
        /*0070*/ 	.word	0xffffffff


	//   ....[18]....
        /*0074*/ 	.word	0xffffffff


	//   ....[19]....
        /*0078*/ 	.word	0xffffffff


	//   ....[20]....
        /*007c*/ 	.word	0xffffffff


	//   ....[21]....
        /*0080*/ 	.word	0xffffffff


	//   ....[22]....
        /*0084*/ 	.word	0xffffffff


	//   ....[23]....
        /*0088*/ 	.word	0xffffffff


	//   ....[24]....
        /*008c*/ 	.word	0xffffffff


	//   ....[25]....
        /*0090*/ 	.word	0xffffffff


	//   ....[26]....
        /*0094*/ 	.word	0xffffffff


	//   ....[27]....
        /*0098*/ 	.word	0xffffffff


	//   ....[28]....
        /*009c*/ 	.word	0xffffffff


	//   ....[29]....
        /*00a0*/ 	.word	0xffffffff


	//   ....[30]....
        /*00a4*/ 	.word	0xffffffff


	//   ....[31]....
        /*00a8*/ 	.word	0xffffffff


	//   ....[32]....
        /*00ac*/ 	.word	0xffffffff


	//   ....[33]....
        /*00b0*/ 	.word	0xffffffff


	//   ....[34]....
        /*00b4*/ 	.word	0xffffffff


	//   ....[35]....
        /*00b8*/ 	.word	0xffffffff


	//   ....[36]....
        /*00bc*/ 	.word	0xffffffff


	//   ....[37]....
        /*00c0*/ 	.word	0xffffffff


	//   ....[38]....
        /*00c4*/ 	.word	0xffffffff


	//   ....[39]....
        /*00c8*/ 	.word	0xffffffff


	//   ....[40]....
        /*00cc*/ 	.word	0xffffffff


	//   ....[41]....
        /*00d0*/ 	.word	0xffffffff


	//   ....[42]....
        /*00d4*/ 	.word	0xffffffff


	//   ....[43]....
        /*00d8*/ 	.word	0xffffffff


	//   ....[44]....
        /*00dc*/ 	.word	0xffffffff


	//   ....[45]....
        /*00e0*/ 	.word	0xffffffff


	//   ....[46]....
        /*00e4*/ 	.word	0xffffffff


	//   ....[47]....
        /*00e8*/ 	.word	0xffffffff


	//   ....[48]....
        /*00ec*/ 	.word	0xffffffff


	//   ....[49]....
        /*00f0*/ 	.word	0xffffffff


	//   ....[50]....
        /*00f4*/ 	.word	0xffffffff


	//   ....[51]....
        /*00f8*/ 	.word	0xffffffff


	//   ....[52]....
        /*00fc*/ 	.word	0xffffffff


	//   ....[53]....
        /*0100*/ 	.word	0xffffffff


	//   ....[54]....
        /*0104*/ 	.word	0xffffffff


	//   ....[55]....
        /*0108*/ 	.word	0xffffffff


	//   ....[56]....
        /*010c*/ 	.word	0xffffffff


	//   ....[57]....
        /*0110*/ 	.word	0xffffffff


	//----- nvinfo : EIATTR_COOP_GROUP_INSTR_OFFSETS
	.align		4
.L_3031:
        /*0114*/ 	.byte	0x04, 0x28
        /*0116*/ 	.short	(.L_3033 - .L_3032)


	//   ....[0]....
.L_3032:
        /*0118*/ 	.word	0x000011e0


	//   ....[1]....
        /*011c*/ 	.word	0x00001470


	//   ....[2]....
        /*0120*/ 	.word	0x000016b0


	//   ....[3]....
        /*0124*/ 	.word	0x000018b0


	//   ....[4]....
        /*0128*/ 	.word	0x00001c40


	//   ....[5]....
        /*012c*/ 	.word	0x00002270


	//   ....[6]....
        /*0130*/ 	.word	0x000027c0


	//   ....[7]....
        /*0134*/ 	.word	0x00003290


	//   ....[8]....
        /*0138*/ 	.word	0x000038e0


	//   ....[9]....
        /*013c*/ 	.word	0x00003920


	//   ....[10]....
        /*0140*/ 	.word	0x00003950


	//   ....[11]....
        /*0144*/ 	.word	0x000039f0


	//   ....[12]....
        /*0148*/ 	.word	0x00003a10


	//   ....[13]....
        /*014c*/ 	.word	0x00003a30


	//   ....[14]....
        /*0150*/ 	.word	0x00003a40


	//   ....[15]....
        /*0154*/ 	.word	0x00003a80


	//   ....[16]....
        /*0158*/ 	.word	0x00003ad0


	//   ....[17]....
        /*015c*/ 	.word	0x00003ae0


	//   ....[18]....
        /*0160*/ 	.word	0x00003b00


	//   ....[19]....
        /*0164*/ 	.word	0x00003b30


	//   ....[20]....
        /*0168*/ 	.word	0x00003b70


	//   ....[21]....
        /*016c*/ 	.word	0x00003bd0


	//   ....[22]....
        /*0170*/ 	.word	0x00003c10


	//   ....[23]....
        /*0174*/ 	.word	0x00003c50


	//   ....[24]....
        /*0178*/ 	.word	0x00003c60


	//   ....[25]....
        /*017c*/ 	.word	0x00003ca0


	//   ....[26]....
        /*0180*/ 	.word	0x00003ce0


	//   ....[27]....
        /*0184*/ 	.word	0x00003d00


	//   ....[28]....
        /*0188*/ 	.word	0x00003d10


	//   ....[29]....
        /*018c*/ 	.word	0x00003d30


	//   ....[30]....
        /*0190*/ 	.word	0x00003d50


	//   ....[31]....
        /*0194*/ 	.word	0x00003d80


	//   ....[32]....
        /*0198*/ 	.word	0x00003db0


	//   ....[33]....
        /*019c*/ 	.word	0x00003dd0


	//   ....[34]....
        /*01a0*/ 	.word	0x00003de0


	//   ....[35]....
        /*01a4*/ 	.word	0x00003f50


	//   ....[36]....
        /*01a8*/ 	.word	0x000045c0


	//   ....[37]....
        /*01ac*/ 	.word	0x00004600


	//   ....[38]....
        /*01b0*/ 	.word	0x00004790


	//   ....[39]....
        /*01b4*/ 	.word	0x000047d0


	//   ....[40]....
        /*01b8*/ 	.word	0x00004870


	//   ....[41]....
        /*01bc*/ 	.word	0x00004890


	//   ....[42]....
        /*01c0*/ 	.word	0x000048c0


	//   ....[43]....
        /*01c4*/ 	.word	0x000048e0


	//   ....[44]....
        /*01c8*/ 	.word	0x00004920


	//   ....[45]....
        /*01cc*/ 	.word	0x00004960


	//   ....[46]....
        /*01d0*/ 	.word	0x00004ce0


	//   ....[47]....
        /*01d4*/ 	.word	0x000050d0


	//   ....[48]....
        /*01d8*/ 	.word	0x00005470


	//   ....[49]....
        /*01dc*/ 	.word	0x000054c0


	//   ....[50]....
        /*01e0*/ 	.word	0x00005510


	//   ....[51]....
        /*01e4*/ 	.word	0x00005540


	//   ....[52]....
        /*01e8*/ 	.word	0x00005560


	//   ....[53]....
        /*01ec*/ 	.word	0x00005630


	//   ....[54]....
        /*01f0*/ 	.word	0x00005670


	//   ....[55]....
        /*01f4*/ 	.word	0x000056c0


	//   ....[56]....
        /*01f8*/ 	.word	0x000056f0


	//   ....[57]....
        /*01fc*/ 	.word	0x00005710


	//----- nvinfo : EIATTR_VRC_CTA_INIT_COUNT
	.align		4
.L_3033:
        /*0200*/ 	.byte	0x02, 0x4a
	.zero		1
	.zero		1


	//----- nvinfo : EIATTR_EXIT_INSTR_OFFSETS
	.align		4
        /*0204*/ 	.byte	0x04, 0x1c
        /*0206*/ 	.short	(.L_3035 - .L_3034)


	//   ....[0]....
.L_3034:
        /*0208*/ 	.word	0x000057b0


	//   ....[1]....
        /*020c*/ 	.word	0x00005a10


	//----- nvinfo : EIATTR_MAX_THREADS
	.align		4
.L_3035:
        /*0210*/ 	.byte	0x04, 0x05
        /*0212*/ 	.short	(.L_3037 - .L_3036)
.L_3036:
        /*0214*/ 	.word	0x00000020
        /*0218*/ 	.word	0x00000001
        /*021c*/ 	.word	0x00000001


	//----- nvinfo : EIATTR_CRS_STACK_SIZE
	.align		4
.L_3037:
        /*0220*/ 	.byte	0x04, 0x1e
        /*0222*/ 	.short	(.L_3039 - .L_3038)
.L_3038:
        /*0224*/ 	.word	0x00000000


	//----- nvinfo : EIATTR_CBANK_PARAM_SIZE
	.align		4
.L_3039:
        /*0228*/ 	.byte	0x03, 0x19
        /*022a*/ 	.short	0x01f0


	//----- nvinfo : EIATTR_PARAM_CBANK
	.align		4
        /*022c*/ 	.byte	0x04, 0x0a
        /*022e*/ 	.short	(.L_3041 - .L_3040)
	.align		4
.L_3040:
        /*0230*/ 	.word	index@(.nv.constant0._Z25selective_scan_bwd_kernelI32Selective_Scan_bwd_kernel_traitsILi32ELi8ELb0ELb1ELb0ELb0ELb1EN3c104HalfEfEEv12SSMParamsBwd)
        /*0234*/ 	.short	0x0380
        /*0236*/ 	.short	0x01f0


	//----- nvinfo : EIATTR_SW_WAR
	.align		4
.L_3041:
        /*0238*/ 	.byte	0x04, 0x36
        /*023a*/ 	.short	(.L_3043 - .L_3042)
.L_3042:
        /*023c*/ 	.word	0x00000008
.L_3043:


//--------------------- .nv.info._Z25selective_scan_bwd_kernelI32Selective_Scan_bwd_kernel_traitsILi32ELi8ELb0ELb1ELb0ELb1ELb0EN3c104HalfEfEEv12SSMParamsBwd --------------------------
	.section	.nv.info._Z25selective_scan_bwd_kernelI32Selective_Scan_bwd_kernel_traitsILi32ELi8ELb0ELb1ELb0ELb1ELb0EN3c104HalfEfEEv12SSMParamsBwd,"",@"SHT_CUDA_INFO"
	.sectionflags	@""
	.align	4


	//----- nvinfo : EIATTR_CUDA_API_VERSION
	.align		4
        /*0000*/ 	.byte	0x04, 0x37
        /*0002*/ 	.short	(.L_3045 - .L_3044)
.L_3044:
        /*0004*/ 	.word	0x00000082


	//----- nvinfo : EIATTR_KPARAM_INFO
	.align		4
.L_3045:
        /*0008*/ 	.byte	0x04, 0x17
        /*000a*/ 	.short	(.L_3047 - .L_3046)
.L_3046:
        /*000c*/ 	.word	0x00000000
        /*0010*/ 	.short	0x0000
        /*0012*/ 	.short	0x0000
        /*0014*/ 	.byte	0x00, 0xf0, 0xc1, 0x07


	//----- nvinfo : EIATTR_SPARSE_MMA_MASK
	.align		4
.L_3047:
        /*0018*/ 	.byte	0x03, 0x50
        /*001a*/ 	.short	0x0000


	//----- nvinfo : EIATTR_MAXREG_COUNT
	.align		4
        /*001c*/ 	.byte	0x03, 0x1b
        /*001e*/ 	.short	0x00ff


	//----- nvinfo : EIATTR_NUM_BARRIERS
	.align		4
        /*0020*/ 	.byte	0x02, 0x4c
        /*0022*/ 	.byte	0x01
	.zero		1


	//----- nvinfo : EIATTR_MERCURY_ISA_VERSION
	.align		4
        /*0024*/ 	.byte	0x03, 0x5f
        /*0026*/ 	.short	0x0101


	//----- nvinfo : EIATTR_COOP_GROUP_MASK_REGIDS
	.align		4
        /*0028*/ 	.byte	0x04, 0x29
        /*002a*/ 	.short	(.L_3049 - .L_3048)


	//   ....[0]....
.L_3048:
        /*002c*/ 	.word	0xffffffff


	//   ....[1]....
        /*0030*/ 	.word	0xffffffff


	//   ....[2]....
        /*0034*/ 	.word	0xffffffff


	//   ....[3]....
        /*0038*/ 	.word	0xffffffff


	//   ....[4]....
        /*003c*/ 	.word	0xffffffff


	//   ....[5]....
        /*0040*/ 	.word	0xffffffff


	//   ....[6]....
        /*0044*/ 	.word	0xffffffff


	//   ....[7]....
        /*0048*/ 	.word	0xffffffff


	//   ....[8]....
        /*004c*/ 	.word	0xffffffff


	//   ....[9]....
        /*0050*/ 	.word	0xffffffff


	//   ....[10]....
        /*0054*/ 	.word	0xffffffff


	//   ....[11]....
        /*0058*/ 	.word	0xffffffff


	//   ....[12]....
        /*005c*/ 	.word	0xffffffff


	//   ....[13]....
        /*0060*/ 	.word	0xffffffff


	//   ....[14]....
        /*0064*/ 	.word	0xffffffff


	//   ....[15]....
        /*0068*/ 	.word	0xffffffff


	//   ....[16]....
        /*006c*/ 	.word	0xffffffff


	//   ....[17]....
        /*0070*/ 	.word	0xffffffff


	//   ....[18]....
        /*0074*/ 	.word	0xffffffff


	//   ....[19]....
        /*0078*/ 	.word	0xffffffff


	//   ....[20]....
        /*007c*/ 	.word	0xffffffff


	//   ....[21]....
        /*0080*/ 	.word	0xffffffff


	//   ....[22]....
        /*0084*/ 	.word	0xffffffff


	//   ....[23]....
        /*0088*/ 	.word	0xffffffff


	//   ....[24]....
        /*008c*/ 	.word	0xffffffff


	//   ....[25]....
        /*0090*/ 	.word	0xffffffff


	//   ....[26]....
        /*0094*/ 	.word	0xffffffff


	//   ....[27]....
        /*0098*/ 	.word	0xffffffff


	//   ....[28]....
        /*009c*/ 	.word	0xffffffff


	//   ....[29]....
        /*00a0*/ 	.word	0xffffffff


	//   ....[30]....
        /*00a4*/ 	.word	0xffffffff


	//   ....[31]....
        /*00a8*/ 	.word	0xffffffff


	//   ....[32]....
        /*00ac*/ 	.word	0xffffffff


	//   ....[33]....
        /*00b0*/ 	.word	0xffffffff


	//   ....[34]....
        /*00b4*/ 	.word	0xffffffff


	//   ....[35]....
        /*00b8*/ 	.word	0xffffffff


	//   ....[36]....
        /*00bc*/ 	.word	0xffffffff


	//   ....[37]....
        /*00c0*/ 	.word	0xffffffff


	//   ....[38]....
        /*00c4*/ 	.word	0xffffffff


	//   ....[39]....
        /*00c8*/ 	.word	0xffffffff


	//   ....[40]....
        /*00cc*/ 	.word	0xffffffff


	//   ....[41]....
        /*00d0*/ 	.word	0xffffffff


	//   ....[42]....
        /*00d4*/ 	.word	0xffffffff


	//   ....[43]....
        /*00d8*/ 	.word	0xffffffff


	//   ....[44]....
        /*00dc*/ 	.word	0xffffffff


	//   ....[45]....
        /*00e0*/ 	.word	0xffffffff


	//   ....[46]....
        /*00e4*/ 	.word	0xffffffff


	//   ....[47]....
        /*00e8*/ 	.word	0xffffffff


	//   ....[48]....
        /*00ec*/ 	.word	0xffffffff


	//   ....[49]....
        /*00f0*/ 	.word	0xffffffff


	//   ....[50]....
        /*00f4*/ 	.word	0xffffffff


	//   ....[51]....
        /*00f8*/ 	.word	0xffffffff


	//   ....[52]....
        /*00fc*/ 	.word	0xffffffff


	//   ....[53]....
        /*0100*/ 	.word	0xffffffff


	//   ....[54]....
        /*0104*/ 	.word	0xffffffff


	//----- nvinfo : EIATTR_COOP_GROUP_INSTR_OFFSETS
	.align		4
.L_3049:
        /*0108*/ 	.byte	0x04, 0x28
        /*010a*/ 	.short	(.L_3051 - .L_3050)


	//   ....[0]....
.L_3050:
        /*010c*/ 	.word	0x00001060


	//   ....[1]....
        /*0110*/ 	.word	0x00001260


	//   ....[2]....
        /*0114*/ 	.word	0x00001620


	//   ....[3]....
        /*0118*/ 	.word	0x00002f10


	//   ....[4]....
        /*011c*/ 	.word	0x00003550


	//   ....[5]....
        /*0120*/ 	.word	0x00003580


	//   ....[6]....
        /*0124*/ 	.word	0x000035f0


	//   ....[7]....
        /*0128*/ 	.word	0x00003640


	//   ....[8]....
        /*012c*/ 	.word	0x00003660


	//   ....[9]....
        /*0130*/ 	.word	0x00003690


	//   ....[10]....
        /*0134*/ 	.word	0x000036d0


	//   ....[11]....
        /*0138*/ 	.word	0x00003700


	//   ....[12]....
        /*013c*/ 	.word	0x00003730


	//   ....[13]....
        /*0140*/ 	.word	0x00003750


	//   ....[14]....
        /*0144*/ 	.word	0x00003790


	//   ....[15]....
        /*0148*/ 	.word	0x000037b0


	//   ....[16]....
        /*014c*/ 	.word	0x000037f0


	//   ....[17]....
        /*0150*/ 	.word	0x00003820


	//   ....[18]....
        /*0154*/ 	.word	0x000038a0


	//   ....[19]....
        /*0158*/ 	.word	0x000038e0


	//   ....[20]....
        /*015c*/ 	.word	0x00003900


	//   ....[21]....
        /*0160*/ 	.word	0x00003910


	//   ....[22]....
        /*0164*/ 	.word	0x00003960


	//   ....[23]....
        /*0168*/ 	.word	0x00003990


	//   ....[24]....
        /*016c*/ 	.word	0x000039b0


	//   ....[25]....
        /*0170*/ 	.word	0x000039d0


	//   ....[26]....
        /*0174*/ 	.word	0x000039e0


	//   ....[27]....
        /*0178*/ 	.word	0x000039f0


	//   ....[28]....
        /*017c*/ 	.word	0x00003a10


	//   ....[29]....
        /*0180*/ 	.word	0x00003a50


	//   ....[30]....
        /*0184*/ 	.word	0x00003a70


	//   ....[31]....
        /*0188*/ 	.word	0x00003bc0


	//   ....[32]....
        /*018c*/ 	.word	0x00004240


	//   ....[33]....
        /*0190*/ 	.word	0x00004280


	//   ....[34]....
        /*0194*/ 	.word	0x00004410


	//   ....[35]....
        /*0198*/ 	.word	0x00004450


	//   ....[36]....
        /*019c*/ 	.word	0x000044d0


	//   ....[37]....
        /*01a0*/ 	.word	0x000044f0


	//   ....[38]....
        /*01a4*/ 	.word	0x00004520


	//   ....[39]....
        /*01a8*/ 	.word	0x00004550


	//   ....[40]....
        /*01ac*/ 	.word	0x000045b0


	//   ....[41]....
        /*01b0*/ 	.word	0x000045f0


	//   ....[42]....
        /*01b4*/ 	.word	0x00004a70


	//   ....[43]....
        /*01b8*/ 	.word	0x00004d60


	//   ....[44]....
        /*01bc*/ 	.word	0x00005380


	//   ....[45]....
        /*01c0*/ 	.word	0x000057a0


	//   ....[46]....
        /*01c4*/ 	.word	0x000057f0


	//   ....[47]....
        /*01c8*/ 	.word	0x00005840


	//   ....[48]....
        /*01cc*/ 	.word	0x00005870


	//   ....[49]....
        /*01d0*/ 	.word	0x00005890


	//   ....[50]....
        /*01d4*/ 	.word	0x00005960


	//   ....[51]....
        /*01d8*/ 	.word	0x000059a0


	//   ....[52]....
        /*01dc*/ 	.word	0x000059f0


	//   ....[53]....
        /*01e0*/ 	.word	0x00005a20


	//   ....[54]....
        /*01e4*/ 	.word	0x00005a40


	//----- nvinfo : EIATTR_VRC_CTA_INIT_COUNT
	.align		4
.L_3051:
        /*01e8*/ 	.byte	0x02, 0x4a
	.zero		1
	.zero		1


	//----- nvinfo : EIATTR_EXIT_INSTR_OFFSETS
	.align		4
        /*01ec*/ 	.byte	0x04, 0x1c
        /*01ee*/ 	.short	(.L_3053 - .L_3052)


	//   ....[0]....
.L_3052:
        /*01f0*/ 	.word	0x00005ae0


	//   ....[1]....
        /*01f4*/ 	.word	0x00005d40


	//----- nvinfo : EIATTR_MAX_THREADS
	.align		4
.L_3053:
        /*01f8*/ 	.byte	0x04, 0x05
        /*01fa*/ 	.short	(.L_3055 - .L_3054)
.L_3054:
        /*01fc*/ 	.word	0x00000020
        /*0200*/ 	.word	0x00000001
        /*0204*/ 	.word	0x00000001


	//----- nvinfo : EIATTR_CRS_STACK_SIZE
	.align		4
.L_3055:
        /*0208*/ 	.byte	0x04, 0x1e
        /*020a*/ 	.short	(.L_3057 - .L_3056)
.L_3056:
        /*020c*/ 	.word	0x00000000


	//----- nvinfo : EIATTR_CBANK_PARAM_SIZE
	.align		4
.L_3057:
        /*0210*/ 	.byte	0x03, 0x19
        /*0212*/ 	.short	0x01f0


	//----- nvinfo : EIATTR_PARAM_CBANK
	.align		4
        /*0214*/ 	.byte	0x04, 0x0a
        /*0216*/ 	.short	(.L_3059 - .L_3058)
	.align		4
.L_3058:
        /*0218*/ 	.word	index@(.nv.constant0._Z25selective_scan_bwd_kernelI32Selective_Scan_bwd_kernel_traitsILi32ELi8ELb0ELb1ELb0ELb1ELb0EN3c104HalfEfEEv12SSMParamsBwd)
        /*021c*/ 	.short	0x0380
        /*021e*/ 	.short	0x01f0


	//----- nvinfo : EIATTR_SW_WAR
	.align		4
.L_3059:
        /*0220*/ 	.byte	0x04, 0x36
        /*0222*/ 	.short	(.L_3061 - .L_3060)
.L_3060:
        /*0224*/ 	.word	0x00000008
.L_3061:


//--------------------- .nv.info._Z25selective_scan_bwd_kernelI32Selective_Scan_bwd_kernel_traitsILi32ELi8ELb0ELb1ELb0ELb1ELb1EN3c104HalfEfEEv12SSMParamsBwd --------------------------
	.section	.nv.info._Z25selective_scan_bwd_kernelI32Selective_Scan_bwd_kernel_traitsILi32ELi8ELb0ELb1ELb0ELb1ELb1EN3c104HalfEfEEv12SSMParamsBwd,"",@"SHT_CUDA_INFO"
	.sectionflags	@""
	.align	4


	//----- nvinfo : EIATTR_CUDA_API_VERSION
	.align		4
        /*0000*/ 	.byte	0x04, 0x37
        /*0002*/ 	.short	(.L_3063 - .L_3062)
.L_3062:
        /*0004*/ 	.word	0x00000082


	//----- nvinfo : EIATTR_KPARAM_INFO
	.align		4
.L_3063:
        /*0008*/ 	.byte	0x04, 0x17
        /*000a*/ 	.short	(.L_3065 - .L_3064)
.L_3064:
        /*000c*/ 	.word	0x00000000
        /*0010*/ 	.short	0x0000
        /*0012*/ 	.short	0x0000
        /*0014*/ 	.byte	0x00, 0xf0, 0xc1, 0x07


	//----- nvinfo : EIATTR_SPARSE_MMA_MASK
	.align		4
.L_3065:
        /*0018*/ 	.byte	0x03, 0x50
        /*001a*/ 	.short	0x0000


	//----- nvinfo : EIATTR_MAXREG_COUNT
	.align		4
        /*001c*/ 	.byte	0x03, 0x1b
        /*001e*/ 	.short	0x00ff


	//----- nvinfo : EIATTR_NUM_BARRIERS
	.align		4
        /*0020*/ 	.byte	0x02, 0x4c
        /*0022*/ 	.byte	0x01
	.zero		1


	//----- nvinfo : EIATTR_MERCURY_ISA_VERSION
	.align		4
        /*0024*/ 	.byte	0x03, 0x5f
        /*0026*/ 	.short	0x0101


	//----- nvinfo : EIATTR_COOP_GROUP_MASK_REGIDS
	.align		4
        /*0028*/ 	.byte	0x04, 0x29
        /*002a*/ 	.short	(.L_3067 - .L_3066)


	//   ....[0]....
.L_3066:
        /*002c*/ 	.word	0xffffffff


	//   ....[1]....
        /*0030*/ 	.word	0xffffffff


	//   ....[2]....
        /*0034*/ 	.word	0xffffffff


	//   ....[3]....
        /*0038*/ 	.word	0xffffffff


	//   ....[4]....
        /*003c*/ 	.word	0xffffffff


	//   ....[5]....
        /*0040*/ 	.word	0xffffffff


	//   ....[6]....
        /*0044*/ 	.word	0xffffffff


	//   ....[7]....
        /*0048*/ 	.word	0xffffffff


	//   ....[8]....
        /*004c*/ 	.word	0xffffffff


	//   ....[9]....
        /*0050*/ 	.word	0xffffffff


	//   ....[10]....
        /*0054*/ 	.word	0xffffffff


	//   ....[11]....
        /*0058*/ 	.word	0xffffffff


	//   ....[12]....
        /*005c*/ 	.word	0xffffffff


	//   ....[13]....
        /*0060*/ 	.word	0xffffffff


	//   ....[14]....
        /*0064*/ 	.word	0xffffffff


	//   ....[15]....
        /*0068*/ 	.word	0xffffffff


	//   ....[16]....
        /*006c*/ 	.word	0xffffffff


	//   ....[17]....
        /*0070*/ 	.word	0xffffffff


	//   ....[18]....
        /*0074*/ 	.word	0xffffffff


	//   ....[19]....
        /*0078*/ 	.word	0xffffffff


	//   ....[20]....
        /*007c*/ 	.word	0xffffffff


	//   ....[21]....
        /*0080*/ 	.word	0xffffffff


	//   ....[22]....
        /*0084*/ 	.word	0xffffffff


	//   ....[23]....
        /*0088*/ 	.word	0xffffffff


	//   ....[24]....
        /*008c*/ 	.word	0xffffffff


	//   ....[25]....
        /*0090*/ 	.word	0xffffffff


	//   ....[26]....
        /*0094*/ 	.word	0xffffffff


	//   ....[27]....
        /*0098*/ 	.word	0xffffffff


	//   ....[28]....
        /*009c*/ 	.word	0xffffffff


	//   ....[29]....
        /*00a0*/ 	.word	0xffffffff


	//   ....[30]....
        /*00a4*/ 	.word	0xffffffff


	//   ....[31]....
        /*00a8*/ 	.word	0xffffffff


	//   ....[32]....
        /*00ac*/ 	.word	0xffffffff


	//   ....[33]....
        /*00b0*/ 	.word	0xffffffff


	//   ....[34]....
        /*00b4*/ 	.word	0xffffffff


	//   ....[35]....
        /*00b8*/ 	.word	0xffffffff


	//   ....[36]....
        /*00bc*/ 	.word	0xffffffff


	//   ....[37]....
        /*00c0*/ 	.word	0xffffffff


	//   ....[38]....
        /*00c4*/ 	.word	0xffffffff


	//   ....[39]....
        /*00c8*/ 	.word	0xffffffff


	//   ....[40]....
        /*00cc*/ 	.word	0xffffffff


	//   ....[41]....
        /*00d0*/ 	.word	0xffffffff


	//   ....[42]....
        /*00d4*/ 	.word	0xffffffff


	//   ....[43]....
        /*00d8*/ 	.word	0xffffffff


	//   ....[44]....
        /*00dc*/ 	.word	0xffffffff


	//   ....[45]....
        /*00e0*/ 	.word	0xffffffff


	//   ....[46]....
        /*00e4*/ 	.word	0xffffffff


	//   ....[47]....
        /*00e8*/ 	.word	0xffffffff


	//   ....[48]....
        /*00ec*/ 	.word	0xffffffff


	//   ....[49]....
        /*00f0*/ 	.word	0xffffffff


	//   ....[50]....
        /*00f4*/ 	.word	0xffffffff


	//   ....[51]....
        /*00f8*/ 	.word	0xffffffff


	//   ....[52]....
        /*00fc*/ 	.word	0xffffffff


	//   ....[53]....
        /*0100*/ 	.word	0xffffffff


	//   ....[54]....
        /*0104*/ 	.word	0xffffffff


	//   ....[55]....
        /*0108*/ 	.word	0xffffffff


	//   ....[56]....
        /*010c*/ 	.word	0xffffffff


	//   ....[57]....
        /*0110*/ 	.word	0xffffffff


	//   ....[58]....
        /*0114*/ 	.word	0xffffffff


	//----- nvinfo : EIATTR_COOP_GROUP_INSTR_OFFSETS
	.align		4
.L_3067:
        /*0118*/ 	.byte	0x04, 0x28
        /*011a*/ 	.short	(.L_3069 - .L_3068)


	//   ....[0]....
.L_3068:
        /*011c*/ 	.word	0x000011f0


	//   ....[1]....
        /*0120*/ 	.word	0x000013f0


	//   ....[2]....
        /*0124*/ 	.word	0x000016d0


	//   ....[3]....
        /*0128*/ 	.word	0x00002b40


	//   ....[4]....
        /*012c*/ 	.word	0x00002e80


	//   ....[5]....
        /*0130*/ 	.word	0x000034b0


	//   ....[6]....
        /*0134*/ 	.word	0x00003a10


	//   ....[7]....
        /*0138*/ 	.word	0x000043f0


	//   ....[8]....
        /*013c*/ 	.word	0x00004a40


	//   ....[9]....
        /*0140*/ 	.word	0x00004a70


	//   ....[10]....
        /*0144*/ 	.word	0x00004ac0


	//   ....[11]....
        /*0148*/ 	.word	0x00004b20


	//   ....[12]....
        /*014c*/ 	.word	0x00004b40


	//   ....[13]....
        /*0150*/ 	.word	0x00004b80


	//   ....[14]....
        /*0154*/ 	.word	0x00004bb0


	//   ....[15]....
        /*0158*/ 	.word	0x00004be0


	//   ....[16]....
        /*015c*/ 	.word	0x00004c00


	//   ....[17]....
        /*0160*/ 	.word	0x00004c30


	//   ....[18]....
        /*0164*/ 	.word	0x00004c60


	//   ....[19]....
        /*0168*/ 	.word	0x00004c90


	//   ....[20]....
        /*016c*/ 	.word	0x00004ce0


	//   ....[21]....
        /*0170*/ 	.word	0x00004d10


	//   ....[22]....
        /*0174*/ 	.word	0x00004d80


	//   ....[23]....
        /*0178*/ 	.word	0x00004da0


	//   ....[24]....
        /*017c*/ 	.word	0x00004de0


	//   ....[25]....
        /*0180*/ 	.word	0x00004df0


	//   ....[26]....
        /*0184*/ 	.word	0x00004e30


	//   ....[27]....
        /*0188*/ 	.word	0x00004e50


	//   ....[28]....
        /*018c*/ 	.word	0x00004e80


	//   ....[29]....
        /*0190*/ 	.word	0x00004ea0


	//   ....[30]....
        /*0194*/ 	.word	0x00004ec0


	//   ....[31]....
        /*0198*/ 	.word	0x00004ed0


	//   ....[32]....
        /*019c*/ 	.word	0x00004ee0


	//   ....[33]....
        /*01a0*/ 	.word	0x00004f30


	//   ....[34]....
        /*01a4*/ 	.word	0x00004f50


	//   ....[35]....
        /*01a8*/ 	.word	0x00005090


	//   ....[36]....
        /*01ac*/ 	.word	0x00005720


	//   ....[37]....
        /*01b0*/ 	.word	0x00005760


	//   ....[38]....
        /*01b4*/ 	.word	0x00005860


	//   ....[39]....
        /*01b8*/ 	.word	0x00005880


	//   ....[40]....
        /*01bc*/ 	.word	0x000058b0


	//   ....[41]....
        /*01c0*/ 	.word	0x000058d0


	//   ....[42]....
        /*01c4*/ 	.word	0x00005900


	//   ....[43]....
        /*01c8*/ 	.word	0x00005940


	//   ....[44]....
        /*01cc*/ 	.word	0x00005a50


	//   ....[45]....
        /*01d0*/ 	.word	0x00005a90


	//   ....[46]....
        /*01d4*/ 	.word	0x00005f60


	//   ....[47]....
        /*01d8*/ 	.word	0x00006250


	//   ....[48]....
        /*01dc*/ 	.word	0x00006840


	//   ....[49]....
        /*01e0*/ 	.word	0x00006c60


	//   ....[50]....
        /*01e4*/ 	.word	0x00006cb0


	//   ....[51]....
        /*01e8*/ 	.word	0x00006d00


	//   ....[52]....
        /*01ec*/ 	.word	0x00006d30


	//   ....[53]....
        /*01f0*/ 	.word	0x00006d50


	//   ....[54]....
        /*01f4*/ 	.word	0x00006e20


	//   ....[55]....
        /*01f8*/ 	.word	0x00006e60


	//   ....[56]....
        /*01fc*/ 	.word	0x00006eb0


	//   ....[57]....
        /*0200*/ 	.word	0x00006ee0


	//   ....[58]....
        /*0204*/ 	.word	0x00006f00


	//----- nvinfo : EIATTR_VRC_CTA_INIT_COUNT
	.align		4
.L_3069:
        /*0208*/ 	.byte	0x02, 0x4a
	.zero		1
	.zero		1


	//----- nvinfo : EIATTR_EXIT_INSTR_OFFSETS
	.align		4
        /*020c*/ 	.byte	0x04, 0x1c
        /*020e*/ 	.short	(.L_3071 - .L_3070)


	//   ....[0]....
.L_3070:
        /*0210*/ 	.word	0x00006fa0


	//   ....[1]....
        /*0214*/ 	.word	0x00007200


	//----- nvinfo : EIATTR_MAX_THREADS
	.align		4
.L_3071:
        /*0218*/ 	.byte	0x04, 0x05
        /*021a*/ 	.short	(.L_3073 - .L_3072)
.L_3072:
        /*021c*/ 	.word	0x00000020
        /*0220*/ 	.word	0x00000001
        /*0224*/ 	.word	0x00000001


	//----- nvinfo : EIATTR_CRS_STACK_SIZE
	.align		4
.L_3073:
        /*0228*/ 	.byte	0x04, 0x1e
        /*022a*/ 	.short	(.L_3075 - .L_3074)
.L_3074:
        /*022c*/ 	.word	0x00000000


	//----- nvinfo : EIATTR_CBANK_PARAM_SIZE
	.align		4
.L_3075:
        /*0230*/ 	.byte	0x03, 0x19
        /*0232*/ 	.short	0x01f0


	//----- nvinfo : EIATTR_PARAM_CBANK
	.align		4
        /*0234*/ 	.byte	0x04, 0x0a
        /*0236*/ 	.short	(.L_3077 - .L_3076)
	.align		4
.L_3076:
        /*0238*/ 	.word	index@(.nv.constant0._Z25selective_scan_bwd_kernelI32Selective_Scan_bwd_kernel_traitsILi32ELi8ELb0ELb1ELb0ELb1ELb1EN3c104HalfEfEEv12SSMParamsBwd)
        /*023c*/ 	.short	0x0380
        /*023e*/ 	.short	0x01f0


	//----- nvinfo : EIATTR_SW_WAR
	.align		4
.L_3077:
        /*0240*/ 	.byte	0x04, 0x36
        /*0242*/ 	.short	(.L_3079 - .L_3078)
.L_3078:
        /*0244*/ 	.word	0x00000008
.L_3079:


//--------------------- .nv.info._Z25selective_scan_bwd_kernelI32Selective_Scan_bwd_kernel_traitsILi32ELi8ELb0ELb1ELb1ELb0ELb0EN3c104HalfEfEEv12SSMParamsBwd --------------------------
	.section	.nv.info._Z25selective_scan_bwd_kernelI32Selective_Scan_bwd_kernel_traitsILi32ELi8ELb0ELb1ELb1ELb0ELb0EN3c104HalfEfEEv12SSMParamsBwd,"",@"SHT_CUDA_INFO"
	.sectionflags	@""
	.align	4


	//----- nvinfo : EIATTR_CUDA_API_VERSION
	.align		4
        /*0000*/ 	.byte	0x04, 0x37
        /*0002*/ 	.short	(.L_3081 - .L_3080)
.L_3080:
        /*0004*/ 	.word	0x00000082


	//----- nvinfo : EIATTR_KPARAM_INFO
	.align		4
.L_3081:
        /*0008*/ 	.byte	0x04, 0x17
        /*000a*/ 	.short	(.L_3083 - .L_3082)
.L_3082:
        /*000c*/ 	.word	0x00000000
        /*0010*/ 	.short	0x0000
        /*0012*/ 	.short	0x0000
        /*0014*/ 	.byte	0x00, 0xf0, 0xc1, 0x07


	//----- nvinfo : EIATTR_SPARSE_MMA_MASK
	.align		4
.L_3083:
        /*0018*/ 	.byte	0x03, 0x50
        /*001a*/ 	.short	0x0000


	//----- nvinfo : EIATTR_MAXREG_COUNT
	.align		4
        /*001c*/ 	.byte	0x03, 0x1b
        /*001e*/ 	.short	0x00ff


	//----- nvinfo : EIATTR_NUM_BARRIERS
	.align		4
        /*0020*/ 	.byte	0x02, 0x4c
        /*0022*/ 	.byte	0x01
	.zero		1


	//----- nvinfo : EIATTR_MERCURY_ISA_VERSION
	.align		4
        /*0024*/ 	.byte	0x03, 0x5f
        /*0026*/ 	.short	0x0101


	//----- nvinfo : EIATTR_COOP_GROUP_MASK_REGIDS
	.align		4
        /*0028*/ 	.byte	0x04, 0x29
        /*002a*/ 	.short	(.L_3085 - .L_3084)


	//   ....[0]....
.L_3084:
        /*002c*/ 	.word	0xffffffff


	//   ....[1]....
        /*0030*/ 	.word	0xffffffff


	//   ....[2]....
        /*0034*/ 	.word	0xffffffff


	//   ....[3]....
        /*0038*/ 	.word	0xffffffff


	//   ....[4]....
        /*003c*/ 	.word	0xffffffff


	//   ....[5]....
        /*0040*/ 	.word	0xffffffff


	//   ....[6]....
        /*0044*/ 	.word	0xffffffff


	//   ....[7]....
        /*0048*/ 	.word	0xffffffff


	//   ....[8]....
        /*004c*/ 	.word	0xffffffff


	//   ....[9]....
        /*0050*/ 	.word	0xffffffff


	//   ....[10]....
        /*0054*/ 	.word	0xffffffff


	//   ....[11]....
        /*0058*/ 	.word	0xffffffff


	//   ....[12]....
        /*005c*/ 	.word	0xffffffff


	//   ....[13]....
        /*0060*/ 	.word	0xffffffff


	//   ....[14]....
        /*0064*/ 	.word	0xffffffff


	//   ....[15]....
        /*0068*/ 	.word	0xffffffff


	//   ....[16]....
        /*006c*/ 	.word	0xffffffff


	//   ....[17]....
        /*0070*/ 	.word	0xffffffff


	//   ....[18]....
        /*0074*/ 	.word	0xffffffff


	//   ....[19]....
        /*0078*/ 	.word	0xffffffff


	//   ....[20]....
        /*007c*/ 	.word	0xffffffff


	//   ....[21]....
        /*0080*/ 	.word	0xffffffff


	//   ....[22]....
        /*0084*/ 	.word	0xffffffff


	//   ....[23]....
        /*0088*/ 	.word	0xffffffff


	//   ....[24]....
        /*008c*/ 	.word	0xffffffff


	//   ....[25]....
        /*0090*/ 	.word	0xffffffff


	//   ....[26]....
        /*0094*/ 	.word	0xffffffff


	//   ....[27]....
        /*0098*/ 	.word	0xffffffff


	//   ....[28]....
        /*009c*/ 	.word	0xffffffff


	//   ....[29]....
        /*00a0*/ 	.word	0xffffffff


	//   ....[30]....
        /*00a4*/ 	.word	0xffffffff


	//   ....[31]....
        /*00a8*/ 	.word	0xffffffff


	//   ....[32]....
        /*00ac*/ 	.word	0xffffffff


	//   ....[33]....
        /*00b0*/ 	.word	0xffffffff


	//   ....[34]....
        /*00b4*/ 	.word	0xffffffff


	//   ....[35]....
        /*00b8*/ 	.word	0xffffffff


	//   ....[36]....
        /*00bc*/ 	.word	0xffffffff


	//   ....[37]....
        /*00c0*/ 	.word	0xffffffff


	//   ....[38]....
        /*00c4*/ 	.word	0xffffffff


	//   ....[39]....
        /*00c8*/ 	.word	0xffffffff


	//   ....[40]....
        /*00cc*/ 	.word	0xffffffff


	//   ....[41]....
        /*00d0*/ 	.word	0xffffffff


	//   ....[42]....
        /*00d4*/ 	.word	0xffffffff


	//   ....[43]....
        /*00d8*/ 	.word	0xffffffff


	//   ....[44]....
        /*00dc*/ 	.word	0xffffffff


	//   ....[45]....
        /*00e0*/ 	.word	0xffffffff


	//   ....[46]....
        /*00e4*/ 	.word	0xffffffff


	//   ....[47]....
        /*00e8*/ 	.word	0xffffffff


	//   ....[48]....
        /*00ec*/ 	.word	0xffffffff


	//   ....[49]....
        /*00f0*/ 	.word	0xffffffff


	//----- nvinfo : EIATTR_COOP_GROUP_INSTR_OFFSETS
	.align		4
.L_3085:
        /*00f4*/ 	.byte	0x04, 0x28
        /*00f6*/ 	.short	(.L_3087 - .L_3086)


	//   ....[0]....
.L_3086:
        /*00f8*/ 	.word	0x00001150


	//   ....[1]....
        /*00fc*/ 	.word	0x000013b0


	//   ....[2]....
        /*0100*/ 	.word	0x00001680


	//   ....[3]....
        /*0104*/ 	.word	0x00001f90


	//   ....[4]....
        /*0108*/ 	.word	0x00002350


	//   ....[5]....
        /*010c*/ 	.word	0x000028f0


	//   ....[6]....
        /*0110*/ 	.word	0x00002930


	//   ....[7]....
        /*0114*/ 	.word	0x00002960


	//   ....[8]....
        /*0118*/ 	.word	0x00002a00


	//   ....[9]....
        /*011c*/ 	.word	0x00002a20


	//   ....[10]....
        /*0120*/ 	.word	0x00002a40


	//   ....[11]....
        /*0124*/ 	.word	0x00002a50


	//   ....[12]....
        /*0128*/ 	.word	0x00002a80


	//   ....[13]....
        /*012c*/ 	.word	0x00002ad0


	//   ....[14]....
        /*0130*/ 	.word	0x00002af0


	//   ....[15]....
        /*0134*/ 	.word	0x00002b20


	//   ....[16]....
        /*0138*/ 	.word	0x00002b40


	//   ....[17]....
        /*013c*/ 	.word	0x00002b80


	//   ....[18]....
        /*0140*/ 	.word	0x00002be0


	//   ....[19]....
        /*0144*/ 	.word	0x00002c30


	//   ....[20]....
        /*0148*/ 	.word	0x00002c40


	//   ....[21]....
        /*014c*/ 	.word	0x00002c70


	//   ....[22]....
        /*0150*/ 	.word	0x00002ca0


	//   ....[23]....
        /*0154*/ 	.word	0x00002ce0


	//   ....[24]....
        /*0158*/ 	.word	0x00002d10


	//   ....[25]....
        /*015c*/ 	.word	0x00002d20


	//   ....[26]....
        /*0160*/ 	.word	0x00002d30


	//   ....[27]....
        /*0164*/ 	.word	0x00002d50


	//   ....[28]....
        /*0168*/ 	.word	0x00002d80


	//   ....[29]....
        /*016c*/ 	.word	0x00002da0


	//   ....[30]....
        /*0170*/ 	.word	0x00002dd0


	//   ....[31]....
        /*0174*/ 	.word	0x00002de0


	//   ....[32]....
        /*0178*/ 	.word	0x00002ee0


	//   ....[33]....
        /*017c*/ 	.word	0x00003780


	//   ....[34]....
        /*0180*/ 	.word	0x00003950


	//   ....[35]....
        /*0184*/ 	.word	0x00003aa0


	//   ....[36]....
        /*0188*/ 	.word	0x00003ad0


	//   ....[37]....
        /*018c*/ 	.word	0x00003b20


	//   ....[38]....
        /*0190*/ 	.word	0x00003d70


	//   ....[39]....
        /*0194*/ 	.word	0x00004190


	//   ....[40]....
        /*0198*/ 	.word	0x00004530


	//   ....[41]....
        /*019c*/ 	.word	0x00004580


	//   ....[42]....
        /*01a0*/ 	.word	0x000045d0


	//   ....[43]....
        /*01a4*/ 	.word	0x00004600


	//   ....[44]....
        /*01a8*/ 	.word	0x00004620


	//   ....[45]....
        /*01ac*/ 	.word	0x000046f0


	//   ....[46]....
        /*01b0*/ 	.word	0x00004730


	//   ....[47]....
        /*01b4*/ 	.word	0x00004780


	//   ....[48]....
        /*01b8*/ 	.word	0x000047b0


	//   ....[49]....
        /*01bc*/ 	.word	0x000047d0


	//----- nvinfo : EIATTR_VRC_CTA_INIT_COUNT
	.align		4
.L_3087:
        /*01c0*/ 	.byte	0x02, 0x4a
	.zero		1
	.zero		1


	//----- nvinfo : EIATTR_EXIT_INSTR_OFFSETS
	.align		4
        /*01c4*/ 	.byte	0x04, 0x1c
        /*01c6*/ 	.short	(.L_3089 - .L_3088)


	//   ....[0]....
.L_3088:
        /*01c8*/ 	.word	0x00004870


	//   ....[1]....
        /*01cc*/ 	.word	0x000049d0


	//----- nvinfo : EIATTR_MAX_THREADS
	.align		4
.L_3089:
        /*01d0*/ 	.byte	0x04, 0x05
        /*01d2*/ 	.short	(.L_3091 - .L_3090)
.L_3090:
        /*01d4*/ 	.word	0x00000020
        /*01d8*/ 	.word	0x00000001
        /*01dc*/ 	.word	0x00000001


	//----- nvinfo : EIATTR_CRS_STACK_SIZE
	.align		4
.L_3091:
        /*01e0*/ 	.byte	0x04, 0x1e
        /*01e2*/ 	.short	(.L_3093 - .L_3092)
.L_3092:
        /*01e4*/ 	.word	0x00000000


	//----- nvinfo : EIATTR_CBANK_PARAM_SIZE
	.align		4
.L_3093:
        /*01e8*/ 	.byte	0x03, 0x19
        /*01ea*/ 	.short	0x01f0


	//----- nvinfo : EIATTR_PARAM_CBANK
	.align		4
        /*01ec*/ 	.byte	0x04, 0x0a
        /*01ee*/ 	.short	(.L_3095 - .L_3094)
	.align		4
.L_3094:
        /*01f0*/ 	.word	index@(.nv.constant0._Z25selective_scan_bwd_kernelI32Selective_Scan_bwd_kernel_traitsILi32ELi8ELb0ELb1ELb1ELb0ELb0EN3c104HalfEfEEv12SSMParamsBwd)
        /*01f4*/ 	.short	0x0380
        /*01f6*/ 	.short	0x01f0


	//----- nvinfo : EIATTR_SW_WAR
	.align		4
.L_3095:
        /*01f8*/ 	.byte	0x04, 0x36
        /*01fa*/ 	.short	(.L_3097 - .L_3096)
.L_3096:
        /*01fc*/ 	.word	0x00000008
.L_3097:


//--------------------- .nv.info._Z25selective_scan_bwd_kernelI32Selective_Scan_bwd_kernel_traitsILi32ELi8ELb0ELb1ELb1ELb0ELb1EN3c104HalfEfEEv12SSMParamsBwd --------------------------
	.section	.nv.info._Z25selective_scan_bwd_kernelI32Selective_Scan_bwd_kernel_traitsILi32ELi8ELb0ELb1ELb1ELb0ELb1EN3c104HalfEfEEv12SSMParamsBwd,"",@"SHT_CUDA_INFO"
	.sectionflags	@""
	.align	4


	//----- nvinfo : EIATTR_CUDA_API_VERSION
	.align		4
        /*0000*/ 	.byte	0x04, 0x37
        /*0002*/ 	.short	(.L_3099 - .L_3098)
.L_3098:
        /*0004*/ 	.word	0x00000082


	//----- nvinfo : EIATTR_KPARAM_INFO
	.align		4
.L_3099:
        /*0008*/ 	.byte	0x04, 0x17
        /*000a*/ 	.short	(.L_3101 - .L_3100)
.L_3100:
        /*000c*/ 	.word	0x00000000
        /*0010*/ 	.short	0x0000
        /*0012*/ 	.short	0x0000
        /*0014*/ 	.byte	0x00, 0xf0, 0xc1, 0x07


	//----- nvinfo : EIATTR_SPARSE_MMA_MASK
	.align		4
.L_3101:
        /*0018*/ 	.byte	0x03, 0x50
        /*001a*/ 	.short	0x0000


	//----- nvinfo : EIATTR_MAXREG_COUNT
	.align		4
        /*001c*/ 	.byte	0x03, 0x1b
        /*001e*/ 	.short	0x00ff


	//----- nvinfo : EIATTR_NUM_BARRIERS
	.align		4
        /*0020*/ 	.byte	0x02, 0x4c
        /*0022*/ 	.byte	0x01
	.zero		1


	//----- nvinfo : EIATTR_MERCURY_ISA_VERSION
	.align		4
        /*0024*/ 	.byte	0x03, 0x5f
        /*0026*/ 	.short	0x0101


	//----- nvinfo : EIATTR_COOP_GROUP_MASK_REGIDS
	.align		4
        /*0028*/ 	.byte	0x04, 0x29
        /*002a*/ 	.short	(.L_3103 - .L_3102)


	//   ....[0]....
.L_3102:
        /*002c*/ 	.word	0xffffffff


	//   ....[1]....
        /*0030*/ 	.word	0xffffffff


	//   ....[2]....
        /*0034*/ 	.word	0xffffffff


	//   ....[3]....
        /*0038*/ 	.word	0xffffffff


	//   ....[4]....
        /*003c*/ 	.word	0xffffffff


	//   ....[5]....
        /*0040*/ 	.word	0xffffffff


	//   ....[6]....
        /*0044*/ 	.word	0xffffffff


	//   ....[7]....
        /*0048*/ 	.word	0xffffffff


	//   ....[8]....
        /*004c*/ 	.word	0xffffffff


	//   ....[9]....
        /*0050*/ 	.word	0xffffffff


	//   ....[10]....
        /*0054*/ 	.word	0xffffffff


	//   ....[11]....
        /*0058*/ 	.word	0xffffffff


	//   ....[12]....
        /*005c*/ 	.word	0xffffffff


	//   ....[13]....
        /*0060*/ 	.word	0xffffffff


	//   ....[14]....
        /*0064*/ 	.word	0xffffffff


	//   ....[15]....
        /*0068*/ 	.word	0xffffffff


	//   ....[16]....
        /*006c*/ 	.word	0xffffffff


	//   ....[17]....
        /*0070*/ 	.word	0xffffffff


	//   ....[18]....
        /*0074*/ 	.word	0xffffffff


	//   ....[19]....
        /*0078*/ 	.word	0xffffffff


	//   ....[20]....
        /*007c*/ 	.word	0xffffffff


	//   ....[21]....
        /*0080*/ 	.word	0xffffffff


	//   ....[22]....
        /*0084*/ 	.word	0xffffffff


	//   ....[23]....
        /*0088*/ 	.word	0xffffffff


	//   ....[24]....
        /*008c*/ 	.word	0xffffffff


	//   ....[25]....
        /*0090*/ 	.word	0xffffffff


	//   ....[26]....
        /*0094*/ 	.word	0xffffffff


	//   ....[27]....
        /*0098*/ 	.word	0xffffffff


	//   ....[28]....
        /*009c*/ 	.word	0xffffffff


	//   ....[29]....
        /*00a0*/ 	.word	0xffffffff


	//   ....[30]....
        /*00a4*/ 	.word	0xffffffff


	//   ....[31]....
        /*00a8*/ 	.word	0xffffffff


	//   ....[32]....
        /*00ac*/ 	.word	0xffffffff


	//   ....[33]....
        /*00b0*/ 	.word	0xffffffff


	//   ....[34]....
        /*00b4*/ 	.word	0xffffffff


	//   ....[35]....
        /*00b8*/ 	.word	0xffffffff


	//   ....[36]....
        /*00bc*/ 	.word	0xffffffff


	//   ....[37]....
        /*00c0*/ 	.word	0xffffffff


	//   ....[38]....
        /*00c4*/ 	.word	0xffffffff


	//   ....[39]....
        /*00c8*/ 	.word	0xffffffff


	//   ....[40]....
        /*00cc*/ 	.word	0xffffffff


	//   ....[41]....
        /*00d0*/ 	.word	0xffffffff


	//   ....[42]....
        /*00d4*/ 	.word	0xffffffff


	//   ....[43]....
        /*00d8*/ 	.word	0xffffffff


	//   ....[44]....
        /*00dc*/ 	.word	0xffffffff


	//   ....[45]....
        /*00e0*/ 	.word	0xffffffff


	//   ....[46]....
        /*00e4*/ 	.word	0xffffffff


	//   ....[47]....
        /*00e8*/ 	.word	0xffffffff


	//   ....[48]....
        /*00ec*/ 	.word	0xffffffff


	//   ....[49]....
        /*00f0*/ 	.word	0xffffffff


	//   ....[50]....
        /*00f4*/ 	.word	0xffffffff


	//   ....[51]....
        /*00f8*/ 	.word	0xffffffff


	//   ....[52]....
        /*00fc*/ 	.word	0xffffffff


	//   ....[53]....
        /*0100*/ 	.word	0xffffffff


	//----- nvinfo : EIATTR_COOP_GROUP_INSTR_OFFSETS
	.align		4
.L_3103:
        /*0104*/ 	.byte	0x04, 0x28
        /*0106*/ 	.short	(.L_3105 - .L_3104)


	//   ....[0]....
.L_3104:
        /*0108*/ 	.word	0x00001330


	//   ....[1]....
        /*010c*/ 	.word	0x00001560


	//   ....[2]....
        /*0110*/ 	.word	0x000017c0


	//   ....[3]....
        /*0114*/ 	.word	0x000019f0


	//   ....[4]....
        /*0118*/ 	.word	0x00001d70


	//   ....[5]....
        /*011c*/ 	.word	0x000023a0


	//   ....[6]....
        /*0120*/ 	.word	0x000028f0


	//   ....[7]....
        /*0124*/ 	.word	0x00003440


	//   ....[8]....
        /*0128*/ 	.word	0x00003800


	//   ....[9]....
        /*012c*/ 	.word	0x00003db0


	//   ....[10]....
        /*0130*/ 	.word	0x00003df0


	//   ....[11]....
        /*0134*/ 	.word	0x00003e20


	//   ....[12]....
        /*0138*/ 	.word	0x00003ec0


	//   ....[13]....
        /*013c*/ 	.word	0x00003ee0


	//   ....[14]....
        /*0140*/ 	.word	0x00003f00


	//   ....[15]....
        /*0144*/ 	.word	0x00003f10


	//   ....[16]....
        /*0148*/ 	.word	0x00003f50


	//   ....[17]....
        /*014c*/ 	.word	0x00003fa0


	//   ....[18]....
        /*0150*/ 	.word	0x00003fb0


	//   ....[19]....
        /*0154*/ 	.word	0x00003fe0


	//   ....[20]....
        /*0158*/ 	.word	0x00004010


	//   ....[21]....
        /*015c*/ 	.word	0x00004050


	//   ....[22]....
        /*0160*/ 	.word	0x000040a0


	//   ....[23]....
        /*0164*/ 	.word	0x000040e0


	//   ....[24]....
        /*0168*/ 	.word	0x00004120


	//   ....[25]....
        /*016c*/ 	.word	0x00004150


	//   ....[26]....
        /*0170*/ 	.word	0x00004170


	//   ....[27]....
        /*0174*/ 	.word	0x000041b0


	//   ....[28]....
        /*0178*/ 	.word	0x000041c0


	//   ....[29]....
        /*017c*/ 	.word	0x000041d0


	//   ....[30]....
        /*0180*/ 	.word	0x00004200


	//   ....[31]....
        /*0184*/ 	.word	0x00004220


	//   ....[32]....
        /*0188*/ 	.word	0x00004250


	//   ....[33]....
        /*018c*/ 	.word	0x00004280


	//   ....[34]....
        /*0190*/ 	.word	0x00004290


	//   ....[35]....
        /*0194*/ 	.word	0x000042a0


	//   ....[36]....
        /*0198*/ 	.word	0x00004380


	//   ....[37]....
        /*019c*/ 	.word	0x00004c40


	//   ....[38]....
        /*01a0*/ 	.word	0x00004e10


	//   ....[39]....
        /*01a4*/ 	.word	0x00004ef0


	//   ....[40]....
        /*01a8*/ 	.word	0x00004f50


	//   ....[41]....
        /*01ac*/ 	.word	0x00004fb0


	//   ....[42]....
        /*01b0*/ 	.word	0x00005230


	//   ....[43]....
        /*01b4*/ 	.word	0x00005620


	//   ....[44]....
        /*01b8*/ 	.word	0x000059e0


	//   ....[45]....
        /*01bc*/ 	.word	0x00005a30


	//   ....[46]....
        /*01c0*/ 	.word	0x00005a80


	//   ....[47]....
        /*01c4*/ 	.word	0x00005ab0


	//   ....[48]....
        /*01c8*/ 	.word	0x00005ad0


	//   ....[49]....
        /*01cc*/ 	.word	0x00005ba0


	//   ....[50]....
        /*01d0*/ 	.word	0x00005be0


	//   ....[51]....
        /*01d4*/ 	.word	0x00005c30


	//   ....[52]....
        /*01d8*/ 	.word	0x00005c60


	//   ....[53]....
        /*01dc*/ 	.word	0x00005c80


	//----- nvinfo : EIATTR_VRC_CTA_INIT_COUNT
	.align		4
.L_3105:
        /*01e0*/ 	.byte	0x02, 0x4a
	.zero		1
	.zero		1


	//----- nvinfo : EIATTR_EXIT_INSTR_OFFSETS
	.align		4
        /*01e4*/ 	.byte	0x04, 0x1c
        /*01e6*/ 	.short	(.L_3107 - .L_3106)


	//   ....[0]....
.L_3106:
        /*01e8*/ 	.word	0x00005d20


	//   ....[1]....
        /*01ec*/ 	.word	0x00005e80


	//----- nvinfo : EIATTR_MAX_THREADS
	.align		4
.L_3107:
        /*01f0*/ 	.byte	0x04, 0x05
        /*01f2*/ 	.short	(.L_3109 - .L_3108)
.L_3108:
        /*01f4*/ 	.word	0x00000020
        /*01f8*/ 	.word	0x00000001
        /*01fc*/ 	.word	0x00000001


	//----- nvinfo : EIATTR_CRS_STACK_SIZE
	.align		4
.L_3109:
        /*0200*/ 	.byte	0x04, 0x1e
        /*0202*/ 	.short	(.L_3111 - .L_3110)
.L_3110:
        /*0204*/ 	.word	0x00000000


	//----- nvinfo : EIATTR_CBANK_PARAM_SIZE
	.align		4
.L_3111:
        /*0208*/ 	.byte	0x03, 0x19
        /*020a*/ 	.short	0x01f0


	//----- nvinfo : EIATTR_PARAM_CBANK
	.align		4
        /*020c*/ 	.byte	0x04, 0x0a
        /*020e*/ 	.short	(.L_3113 - .L_3112)
	.align		4
.L_3112:
        /*0210*/ 	.word	index@(.nv.constant0._Z25selective_scan_bwd_kernelI32Selective_Scan_bwd_kernel_traitsILi32ELi8ELb0ELb1ELb1ELb0ELb1EN3c104HalfEfEEv12SSMParamsBwd)
        /*0214*/ 	.short	0x0380
        /*0216*/ 	.short	0x01f0


	//----- nvinfo : EIATTR_SW_WAR
	.align		4
.L_3113:
        /*0218*/ 	.byte	0x04, 0x36
        /*021a*/ 	.short	(.L_3115 - .L_3114)
.L_3114:
        /*021c*/ 	.word	0x00000008
.L_3115:


//--------------------- .nv.info._Z25selective_scan_bwd_kernelI32Selective_Scan_bwd_kernel_traitsILi32ELi8ELb0ELb1ELb1ELb1ELb0EN3c104HalfEfEEv12SSMParamsBwd --------------------------
	.section	.nv.info._Z25selective_scan_bwd_kernelI32Selective_Scan_bwd_kernel_traitsILi32ELi8ELb0ELb1ELb1ELb1ELb0EN3c104HalfEfEEv12SSMParamsBwd,"",@"SHT_CUDA_INFO"
	.sectionflags	@""
	.align	4


	//----- nvinfo : EIATTR_CUDA_API_VERSION
	.align		4
        /*0000*/ 	.byte	0x04, 0x37
        /*0002*/ 	.short	(.L_3117 - .L_3116)
.L_3116:
        /*0004*/ 	.word	0x00000082


	//----- nvinfo : EIATTR_KPARAM_INFO
	.align		4
.L_3117:
        /*0008*/ 	.byte	0x04, 0x17
        /*000a*/ 	.short	(.L_3119 - .L_3118)
.L_3118:
        /*000c*/ 	.word	0x00000000
        /*0010*/ 	.short	0x0000
        /*0012*/ 	.short	0x0000
        /*0014*/ 	.byte	0x00, 0xf0, 0xc1, 0x07


	//----- nvinfo : EIATTR_SPARSE_MMA_MASK
	.align		4
.L_3119:
        /*0018*/ 	.byte	0x03, 0x50
        /*001a*/ 	.short	0x0000


	//----- nvinfo : EIATTR_MAXREG_COUNT
	.align		4
        /*001c*/ 	.byte	0x03, 0x1b
        /*001e*/ 	.short	0x00ff


	//----- nvinfo : EIATTR_NUM_BARRIERS
	.align		4
        /*0020*/ 	.byte	0x02, 0x4c
        /*0022*/ 	.byte	0x01
	.zero		1


	//----- nvinfo : EIATTR_MERCURY_ISA_VERSION
	.align		4
        /*0024*/ 	.byte	0x03, 0x5f
        /*0026*/ 	.short	0x0101


	//----- nvinfo : EIATTR_COOP_GROUP_MASK_REGIDS
	.align		4
        /*0028*/ 	.byte	0x04, 0x29
        /*002a*/ 	.short	(.L_3121 - .L_3120)


	//   ....[0]....
.L_3120:
        /*002c*/ 	.word	0xffffffff


	//   ....[1]....
        /*0030*/ 	.word	0xffffffff


	//   ....[2]....
        /*0034*/ 	.word	0xffffffff


	//   ....[3]....
        /*0038*/ 	.word	0xffffffff


	//   ....[4]....
        /*003c*/ 	.word	0xffffffff


	//   ....[5]....
        /*0040*/ 	.word	0xffffffff


	//   ....[6]....
        /*0044*/ 	.word	0xffffffff


	//   ....[7]....
        /*0048*/ 	.word	0xffffffff


	//   ....[8]....
        /*004c*/ 	.word	0xffffffff


	//   ....[9]....
        /*0050*/ 	.word	0xffffffff


	//   ....[10]....
        /*0054*/ 	.word	0xffffffff


	//   ....[11]....
        /*0058*/ 	.word	0xffffffff


	//   ....[12]....
        /*005c*/ 	.word	0xffffffff


	//   ....[13]....
        /*0060*/ 	.word	0xffffffff


	//   ....[14]....
        /*0064*/ 	.word	0xffffffff


	//   ....[15]....
        /*0068*/ 	.word	0xffffffff


	//   ....[16]....
        /*006c*/ 	.word	0xffffffff


	//   ....[17]....
        /*0070*/ 	.word	0xffffffff


	//   ....[18]....
        /*0074*/ 	.word	0xffffffff


	//   ....[19]....
        /*0078*/ 	.word	0xffffffff


	//   ....[20]....
        /*007c*/ 	.word	0xffffffff


	//   ....[21]....
        /*0080*/ 	.word	0xffffffff


	//   ....[22]....
        /*0084*/ 	.word	0xffffffff


	//   ....[23]....
        /*0088*/ 	.word	0xffffffff


	//   ....[24]....
        /*008c*/ 	.word	0xffffffff


	//   ....[25]....
        /*0090*/ 	.word	0xffffffff


	//   ....[26]....
        /*0094*/ 	.word	0xffffffff


	//   ....[27]....
        /*0098*/ 	.word	0xffffffff


	//   ....[28]....
        /*009c*/ 	.word	0xffffffff


	//   ....[29]....
        /*00a0*/ 	.word	0xffffffff


	//   ....[30]....
        /*00a4*/ 	.word	0xffffffff


	//   ....[31]....
        /*00a8*/ 	.word	0xffffffff


	//   ....[32]....
        /*00ac*/ 	.word	0xffffffff


	//   ....[33]....
        /*00b0*/ 	.word	0xffffffff


	//   ....[34]....
        /*00b4*/ 	.word	0xffffffff


	//   ....[35]....
        /*00b8*/ 	.word	0xffffffff


	//   ....[36]....
        /*00bc*/ 	.word	0xffffffff


	//   ....[37]....
        /*00c0*/ 	.word	0xffffffff


	//   ....[38]....
        /*00c4*/ 	.word	0xffffffff


	//   ....[39]....
        /*00c8*/ 	.word	0xffffffff


	//   ....[40]....
        /*00cc*/ 	.word	0xffffffff


	//   ....[41]....
        /*00d0*/ 	.word	0xffffffff


	//   ....[42]....
        /*00d4*/ 	.word	0xffffffff


	//   ....[43]....
        /*00d8*/ 	.word	0xffffffff


	//   ....[44]....
        /*00dc*/ 	.word	0xffffffff


	//   ....[45]....
        /*00e0*/ 	.word	0xffffffff


	//   ....[46]....
        /*00e4*/ 	.word	0xffffffff


	//   ....[47]....
        /*00e8*/ 	.word	0xffffffff


	//   ....[48]....
        /*00ec*/ 	.word	0xffffffff


	//   ....[49]....
        /*00f0*/ 	.word	0xffffffff


	//   ....[50]....
        /*00f4*/ 	.word	0xffffffff


	//----- nvinfo : EIATTR_COOP_GROUP_INSTR_OFFSETS
	.align		4
.L_3121:
        /*00f8*/ 	.byte	0x04, 0x28
        /*00fa*/ 	.short	(.L_3123 - .L_3122)


	//   ....[0]....
.L_3122:
        /*00fc*/ 	.word	0x00001120


	//   ....[1]....
        /*0100*/ 	.word	0x00001380


	//   ....[2]....
        /*0104*/ 	.word	0x000016e0


	//   ....[3]....
        /*0108*/ 	.word	0x00003080


	//   ....[4]....
        /*010c*/ 	.word	0x00003440


	//   ....[5]....
        /*0110*/ 	.word	0x00003a00


	//   ....[6]....
        /*0114*/ 	.word	0x00003a30


	//   ....[7]....
        /*0118*/ 	.word	0x00003a60


	//   ....[8]....
        /*011c*/ 	.word	0x00003b00


	//   ....[9]....
        /*0120*/ 	.word	0x00003b20


	//   ....[10]....
        /*0124*/ 	.word	0x00003b40


	//   ....[11]....
        /*0128*/ 	.word	0x00003b50


	//   ....[12]....
        /*012c*/ 	.word	0x00003b80


	//   ....[13]....
        /*0130*/ 	.word	0x00003bd0


	//   ....[14]....
        /*0134*/ 	.word	0x00003bf0


	//   ....[15]....
        /*0138*/ 	.word	0x00003c10


	//   ....[16]....
        /*013c*/ 	.word	0x00003c30


	//   ....[17]....
        /*0140*/ 	.word	0x00003c70


	//   ....[18]....
        /*0144*/ 	.word	0x00003ce0


	//   ....[19]....
        /*0148*/ 	.word	0x00003d30


	//   ....[20]....
        /*014c*/ 	.word	0x00003d40


	//   ....[21]....
        /*0150*/ 	.word	0x00003d70


	//   ....[22]....
        /*0154*/ 	.word	0x00003db0


	//   ....[23]....
        /*0158*/ 	.word	0x00003de0


	//   ....[24]....
        /*015c*/ 	.word	0x00003e10


	//   ....[25]....
        /*0160*/ 	.word	0x00003e20


	//   ....[26]....
        /*0164*/ 	.word	0x00003e40


	//   ....[27]....
        /*0168*/ 	.word	0x00003e60


	//   ....[28]....
        /*016c*/ 	.word	0x00003e90


	//   ....[29]....
        /*0170*/ 	.word	0x00003eb0


	//   ....[30]....
        /*0174*/ 	.word	0x00003ed0


	//   ....[31]....
        /*0178*/ 	.word	0x00003ee0


	//   ....[32]....
        /*017c*/ 	.word	0x00003fe0


	//   ....[33]....
        /*0180*/ 	.word	0x00004880


	//   ....[34]....
        /*0184*/ 	.word	0x00004a50


	//   ....[35]....
        /*0188*/ 	.word	0x00004b40


	//   ....[36]....
        /*018c*/ 	.word	0x00004bd0


	//   ....[37]....
        /*0190*/ 	.word	0x00004c10


	//   ....[38]....
        /*0194*/ 	.word	0x00004f80


	//   ....[39]....
        /*0198*/ 	.word	0x00005260


	//   ....[40]....
        /*019c*/ 	.word	0x00005880


	//   ....[41]....
        /*01a0*/ 	.word	0x00005cc0


	//   ....[42]....
        /*01a4*/ 	.word	0x00005d10


	//   ....[43]....
        /*01a8*/ 	.word	0x00005d60


	//   ....[44]....
        /*01ac*/ 	.word	0x00005d90


	//   ....[45]....
        /*01b0*/ 	.word	0x00005db0


	//   ....[46]....
        /*01b4*/ 	.word	0x00005e80


	//   ....[47]....
        /*01b8*/ 	.word	0x00005ec0


	//   ....[48]....
        /*01bc*/ 	.word	0x00005f10


	//   ....[49]....
        /*01c0*/ 	.word	0x00005f40


	//   ....[50]....
        /*01c4*/ 	.word	0x00005f60


	//----- nvinfo : EIATTR_VRC_CTA_INIT_COUNT
	.align		4
.L_3123:
        /*01c8*/ 	.byte	0x02, 0x4a
	.zero		1
	.zero		1


	//----- nvinfo : EIATTR_EXIT_INSTR_OFFSETS
	.align		4
        /*01cc*/ 	.byte	0x04, 0x1c
        /*01ce*/ 	.short	(.L_3125 - .L_3124)


	//   ....[0]....
.L_3124:
        /*01d0*/ 	.word	0x00006000


	//   ....[1]....
        /*01d4*/ 	.word	0x00006160


	//----- nvinfo : EIATTR_MAX_THREADS
	.align		4
.L_3125:
        /*01d8*/ 	.byte	0x04, 0x05
        /*01da*/ 	.short	(.L_3127 - .L_3126)
.L_3126:
        /*01dc*/ 	.word	0x00000020
        /*01e0*/ 	.word	0x00000001
        /*01e4*/ 	.word	0x00000001


	//----- nvinfo : EIATTR_CRS_STACK_SIZE
	.align		4
.L_3127:
        /*01e8*/ 	.byte	0x04, 0x1e
        /*01ea*/ 	.short	(.L_3129 - .L_3128)
.L_3128:
        /*01ec*/ 	.word	0x00000000


	//----- nvinfo : EIATTR_CBANK_PARAM_SIZE
	.align		4
.L_3129:
        /*01f0*/ 	.byte	0x03, 0x19
        /*01f2*/ 	.short	0x01f0


	//----- nvinfo : EIATTR_PARAM_CBANK
	.align		4
        /*01f4*/ 	.byte	0x04, 0x0a
        /*01f6*/ 	.short	(.L_3131 - .L_3130)
	.align		4
.L_3130:
        /*01f8*/ 	.word	index@(.nv.constant0._Z25selective_scan_bwd_kernelI32Selective_Scan_bwd_kernel_traitsILi32ELi8ELb0ELb1ELb1ELb1ELb0EN3c104HalfEfEEv12SSMParamsBwd)
        /*01fc*/ 	.short	0x0380
        /*01fe*/ 	.short	0x01f0


	//----- nvinfo : EIATTR_SW_WAR
	.align		4
.L_3131:
        /*0200*/ 	.byte	0x04, 0x36
        /*0202*/ 	.short	(.L_3133 - .L_3132)
.L_3132:
        /*0204*/ 	.word	0x00000008
.L_3133:


//--------------------- .nv.info._Z25selective_scan_bwd_kernelI32Selective_Scan_bwd_kernel_traitsILi32ELi8ELb0ELb1ELb1ELb1ELb1EN3c104HalfEfEEv12SSMParamsBwd --------------------------
	.section	.nv.info._Z25selective_scan_bwd_kernelI32Selective_Scan_bwd_kernel_traitsILi32ELi8ELb0ELb1ELb1ELb1ELb1EN3c104HalfEfEEv12SSMParamsBwd,"",@"SHT_CUDA_INFO"
	.sectionflags	@""
	.align	4


	//----- nvinfo : EIATTR_CUDA_API_VERSION
	.align		4
        /*0000*/ 	.byte	0x04, 0x37
        /*0002*/ 	.short	(.L_3135 - .L_3134)
.L_3134:
        /*0004*/ 	.word	0x00000082


	//----- nvinfo : EIATTR_KPARAM_INFO
	.align		4
.L_3135:
        /*0008*/ 	.byte	0x04, 0x17
        /*000a*/ 	.short	(.L_3137 - .L_3136)
.L_3136:
        /*000c*/ 	.word	0x00000000
        /*0010*/ 	.short	0x0000
        /*0012*/ 	.short	0x0000
        /*0014*/ 	.byte	0x00, 0xf0, 0xc1, 0x07


	//----- nvinfo : EIATTR_SPARSE_MMA_MASK
	.align		4
.L_3137:
        /*0018*/ 	.byte	0x03, 0x50
        /*001a*/ 	.short	0x0000


	//----- nvinfo : EIATTR_MAXREG_COUNT
	.align		4
        /*001c*/ 	.byte	0x03, 0x1b
        /*001e*/ 	.short	0x00ff


	//----- nvinfo : EIATTR_NUM_BARRIERS
	.align		4
        /*0020*/ 	.byte	0x02, 0x4c
        /*0022*/ 	.byte	0x01
	.zero		1


	//----- nvinfo : EIATTR_MERCURY_ISA_VERSION
	.align		4
        /*0024*/ 	.byte	0x03, 0x5f
        /*0026*/ 	.short	0x0101


	//----- nvinfo : EIATTR_COOP_GROUP_MASK_REGIDS
	.align		4
        /*0028*/ 	.byte	0x04, 0x29
        /*002a*/ 	.short	(.L_3139 - .L_3138)


	//   ....[0]....
.L_3138:
        /*002c*/ 	.word	0xffffffff


	//   ....[1]....
        /*0030*/ 	.word	0xffffffff


	//   ....[2]....
        /*0034*/ 	.word	0xffffffff


	//   ....[3]....
        /*0038*/ 	.word	0xffffffff


	//   ....[4]....
        /*003c*/ 	.word	0xffffffff


	//   ....[5]....
        /*0040*/ 	.word	0xffffffff


	//   ....[6]....
        /*0044*/ 	.word	0xffffffff


	//   ....[7]....
        /*0048*/ 	.word	0xffffffff


	//   ....[8]....
        /*004c*/ 	.word	0xffffffff


	//   ....[9]....
        /*0050*/ 	.word	0xffffffff


	//   ....[10]....
        /*0054*/ 	.word	0xffffffff


	//   ....[11]....
        /*0058*/ 	.word	0xffffffff


	//   ....[12]....
        /*005c*/ 	.word	0xffffffff


	//   ....[13]....
        /*0060*/ 	.word	0xffffffff


	//   ....[14]....
        /*0064*/ 	.word	0xffffffff


	//   ....[15]....
        /*0068*/ 	.word	0xffffffff


	//   ....[16]....
        /*006c*/ 	.word	0xffffffff


	//   ....[17]....
        /*0070*/ 	.word	0xffffffff


	//   ....[18]....
        /*0074*/ 	.word	0xffffffff


	//   ....[19]....
        /*0078*/ 	.word	0xffffffff


	//   ....[20]....
        /*007c*/ 	.word	0xffffffff


	//   ....[21]....
        /*0080*/ 	.word	0xffffffff


	//   ....[22]....
        /*0084*/ 	.word	0xffffffff


	//   ....[23]....
        /*0088*/ 	.word	0xffffffff


	//   ....[24]....
        /*008c*/ 	.word	0xffffffff


	//   ....[25]....
        /*0090*/ 	.word	0xffffffff


	//   ....[26]....
        /*0094*/ 	.word	0xffffffff


	//   ....[27]....
        /*0098*/ 	.word	0xffffffff


	//   ....[28]....
        /*009c*/ 	.word	0xffffffff


	//   ....[29]....
        /*00a0*/ 	.word	0xffffffff


	//   ....[30]....
        /*00a4*/ 	.word	0xffffffff


	//   ....[31]....
        /*00a8*/ 	.word	0xffffffff


	//   ....[32]....
        /*00ac*/ 	.word	0xffffffff


	//   ....[33]....
        /*00b0*/ 	.word	0xffffffff


	//   ....[34]....
        /*00b4*/ 	.word	0xffffffff


	//   ....[35]....
        /*00b8*/ 	.word	0xffffffff


	//   ....[36]....
        /*00bc*/ 	.word	0xffffffff


	//   ....[37]....
        /*00c0*/ 	.word	0xffffffff


	//   ....[38]....
        /*00c4*/ 	.word	0xffffffff


	//   ....[39]....
        /*00c8*/ 	.word	0xffffffff


	//   ....[40]....
        /*00cc*/ 	.word	0xffffffff


	//   ....[41]....
        /*00d0*/ 	.word	0xffffffff


	//   ....[42]....
        /*00d4*/ 	.word	0xffffffff


	//   ....[43]....
        /*00d8*/ 	.word	0xffffffff


	//   ....[44]....
        /*00dc*/ 	.word	0xffffffff


	//   ....[45]....
        /*00e0*/ 	.word	0xffffffff


	//   ....[46]....
        /*00e4*/ 	.word	0xffffffff


	//   ....[47]....
        /*00e8*/ 	.word	0xffffffff


	//   ....[48]....
        /*00ec*/ 	.word	0xffffffff


	//   ....[49]....
        /*00f0*/ 	.word	0xffffffff


	//   ....[50]....
        /*00f4*/ 	.word	0xffffffff


	//   ....[51]....
        /*00f8*/ 	.word	0xffffffff


	//   ....[52]....
        /*00fc*/ 	.word	0xffffffff


	//   ....[53]....
        /*0100*/ 	.word	0xffffffff


	//   ....[54]....
        /*0104*/ 	.word	0xffffffff


	//----- nvinfo : EIATTR_COOP_GROUP_INSTR_OFFSETS
	.align		4
.L_3139:
        /*0108*/ 	.byte	0x04, 0x28
        /*010a*/ 	.short	(.L_3141 - .L_3140)


	//   ....[0]....
.L_3140:
        /*010c*/ 	.word	0x00001300


	//   ....[1]....
        /*0110*/ 	.word	0x00001500


	//   ....[2]....
        /*0114*/ 	.word	0x000017f0


	//   ....[3]....
        /*0118*/ 	.word	0x00002c70


	//   ....[4]....
        /*011c*/ 	.word	0x00002fd0


	//   ....[5]....
        /*0120*/ 	.word	0x000035e0


	//   ....[6]....
        /*0124*/ 	.word	0x00003b40


	//   ....[7]....
        /*0128*/ 	.word	0x000045a0


	//   ....[8]....
        /*012c*/ 	.word	0x00004960


	//   ....[9]....
        /*0130*/ 	.word	0x00004f20


	//   ....[10]....
        /*0134*/ 	.word	0x00004f50


	//   ....[11]....
        /*0138*/ 	.word	0x00004f80


	//   ....[12]....
        /*013c*/ 	.word	0x00005020


	//   ....[13]....
        /*0140*/ 	.word	0x00005040


	//   ....[14]....
        /*0144*/ 	.word	0x00005060


	//   ....[15]....
        /*0148*/ 	.word	0x00005070


	//   ....[16]....
        /*014c*/ 	.word	0x000050a0


	//   ....[17]....
        /*0150*/ 	.word	0x000050f0


	//   ....[18]....
        /*0154*/ 	.word	0x00005110


	//   ....[19]....
        /*0158*/ 	.word	0x00005130


	//   ....[20]....
        /*015c*/ 	.word	0x00005150


	//   ....[21]....
        /*0160*/ 	.word	0x00005190


	//   ....[22]....
        /*0164*/ 	.word	0x00005200


	//   ....[23]....
        /*0168*/ 	.word	0x00005250


	//   ....[24]....
        /*016c*/ 	.word	0x00005260


	//   ....[25]....
        /*0170*/ 	.word	0x00005290


	//   ....[26]....
        /*0174*/ 	.word	0x000052d0


	//   ....[27]....
        /*0178*/ 	.word	0x00005300


	//   ....[28]....
        /*017c*/ 	.word	0x00005330


	//   ....[29]....
        /*0180*/ 	.word	0x00005340


	//   ....[30]....
        /*0184*/ 	.word	0x00005360


	//   ....[31]....
        /*0188*/ 	.word	0x00005380


	//   ....[32]....
        /*018c*/ 	.word	0x000053b0


	//   ....[33]....
        /*0190*/ 	.word	0x000053d0


	//   ....[34]....
        /*0194*/ 	.word	0x000053f0


	//   ....[35]....
        /*0198*/ 	.word	0x00005400


	//   ....[36]....
        /*019c*/ 	.word	0x000054e0


	//   ....[37]....
        /*01a0*/ 	.word	0x00005da0


	//   ....[38]....
        /*01a4*/ 	.word	0x00005f70


	//   ....[39]....
        /*01a8*/ 	.word	0x000060f0


	//   ....[40]....
        /*01ac*/ 	.word	0x00006120


	//   ....[41]....
        /*01b0*/ 	.word	0x00006140


	//   ....[42]....
        /*01b4*/ 	.word	0x000064a0


	//   ....[43]....
        /*01b8*/ 	.word	0x00006770


	//   ....[44]....
        /*01bc*/ 	.word	0x00006d80


	//   ....[45]....
        /*01c0*/ 	.word	0x000071c0


	//   ....[46]....
        /*01c4*/ 	.word	0x00007210


	//   ....[47]....
        /*01c8*/ 	.word	0x00007260


	//   ....[48]....
        /*01cc*/ 	.word	0x00007290


	//   ....[49]....
        /*01d0*/ 	.word	0x000072b0


	//   ....[50]....
        /*01d4*/ 	.word	0x00007380


	//   ....[51]....
        /*01d8*/ 	.word	0x000073c0


	//   ....[52]....
        /*01dc*/ 	.word	0x00007410


	//   ....[53]....
        /*01e0*/ 	.word	0x00007440


	//   ....[54]....
        /*01e4*/ 	.word	0x00007460


	//----- nvinfo : EIATTR_VRC_CTA_INIT_COUNT
	.align		4
.L_3141:
        /*01e8*/ 	.byte	0x02, 0x4a
	.zero		1
	.zero		1


	//----- nvinfo : EIATTR_EXIT_INSTR_OFFSETS
	.align		4
        /*01ec*/ 	.byte	0x04, 0x1c
        /*01ee*/ 	.short	(.L_3143 - .L_3142)


	//   ....[0]....
.L_3142:
        /*01f0*/ 	.word	0x00007500


	//   ....[1]....
        /*01f4*/ 	.word	0x00007660


	//----- nvinfo : EIATTR_MAX_THREADS
	.align		4
.L_3143:
        /*01f8*/ 	.byte	0x04, 0x05
        /*01fa*/ 	.short	(.L_3145 - .L_3144)
.L_3144:
        /*01fc*/ 	.word	0x00000020
        /*0200*/ 	.word	0x00000001
        /*0204*/ 	.word	0x00000001


	//----- nvinfo : EIATTR_CRS_STACK_SIZE
	.align		4
.L_3145:
        /*0208*/ 	.byte	0x04, 0x1e
        /*020a*/ 	.short	(.L_3147 - .L_3146)
.L_3146:
        /*020c*/ 	.word	0x00000000


	//----- nvinfo : EIATTR_CBANK_PARAM_SIZE
	.align		4
.L_3147:
        /*0210*/ 	.byte	0x03, 0x19
        /*0212*/ 	.short	0x01f0


	//----- nvinfo : EIATTR_PARAM_CBANK
	.align		4
        /*0214*/ 	.byte	0x04, 0x0a
        /*0216*/ 	.short	(.L_3149 - .L_3148)
	.align		4
.L_3148:
        /*0218*/ 	.word	index@(.nv.constant0._Z25selective_scan_bwd_kernelI32Selective_Scan_bwd_kernel_traitsILi32ELi8ELb0ELb1ELb1ELb1ELb1EN3c104HalfEfEEv12SSMParamsBwd)
        /*021c*/ 	.short	0x0380
        /*021e*/ 	.short	0x01f0


	//----- nvinfo : EIATTR_SW_WAR
	.align		4
.L_3149:
        /*0220*/ 	.byte	0x04, 0x36
        /*0222*/ 	.short	(.L_3151 - .L_3150)
.L_3150:
        /*0224*/ 	.word	0x00000008
.L_3151:


//--------------------- .nv.info._Z25selective_scan_bwd_kernelI32Selective_Scan_bwd_kernel_traitsILi32ELi8ELb1ELb0ELb0ELb0ELb0EN3c104HalfEfEEv12SSMParamsBwd --------------------------
	.section	.nv.info._Z25selective_scan_bwd_kernelI32Selective_Scan_bwd_kernel_traitsILi32ELi8ELb1ELb0ELb0ELb0ELb0EN3c104HalfEfEEv12SSMParamsBwd,"",@"SHT_CUDA_INFO"
	.sectionflags	@""
	.align	4


	//----- nvinfo : EIATTR_CUDA_API_VERSION
	.align		4
        /*0000*/ 	.byte	0x04, 0x37
        /*0002*/ 	.short	(.L_3153 - .L_3152)
.L_3152:
        /*0004*/ 	.word	0x00000082


	//----- nvinfo : EIATTR_KPARAM_INFO
	.align		4
.L_3153:
        /*0008*/ 	.byte	0x04, 0x17
        /*000a*/ 	.short	(.L_3155 - .L_3154)
.L_3154:
        /*000c*/ 	.word	0x00000000
        /*0010*/ 	.short	0x0000
        /*0012*/ 	.short	0x0000
        /*0014*/ 	.byte	0x00, 0xf0, 0xc1, 0x07


	//----- nvinfo : EIATTR_SPARSE_MMA_MASK
	.align		4
.L_3155:
        /*0018*/ 	.byte	0x03, 0x50
        /*001a*/ 	.short	0x0000


	//----- nvinfo : EIATTR_MAXREG_COUNT
	.align		4
        /*001c*/ 	.byte	0x03, 0x1b
        /*001e*/ 	.short	0x00ff


	//----- nvinfo : EIATTR_NUM_BARRIERS
	.align		4
        /*0020*/ 	.byte	0x02, 0x4c
        /*0022*/ 	.byte	0x01
	.zero		1


	//----- nvinfo : EIATTR_MERCURY_ISA_VERSION
	.align		4
        /*0024*/ 	.byte	0x03, 0x5f
        /*0026*/ 	.short	0x0101


	//----- nvinfo : EIATTR_COOP_GROUP_MASK_REGIDS
	.align		4
        /*0028*/ 	.byte	0x04, 0x29
        /*002a*/ 	.short	(.L_3157 - .L_3156)


	//   ....[0]....
.L_3156:
        /*002c*/ 	.word	0xffffffff


	//   ....[1]....
        /*0030*/ 	.word	0xffffffff


	//   ....[2]....
        /*0034*/ 	.word	0xffffffff


	//   ....[3]....
        /*0038*/ 	.word	0xffffffff


	//   ....[4]....
        /*003c*/ 	.word	0xffffffff


	//   ....[5]....
        /*0040*/ 	.word	0xffffffff


	//   ....[6]....
        /*0044*/ 	.word	0xffffffff


	//   ....[7]....
        /*0048*/ 	.word	0xffffffff


	//   ....[8]....
        /*004c*/ 	.word	0xffffffff


	//   ....[9]....
        /*0050*/ 	.word	0xffffffff


	//   ....[10]....
        /*0054*/ 	.word	0xffffffff


	//   ....[11]....
        /*0058*/ 	.word	0xffffffff


	//   ....[12]....
        /*005c*/ 	.word	0xffffffff


	//   ....[13]....
        /*0060*/ 	.word	0xffffffff


	//   ....[14]....
        /*0064*/ 	.word	0xffffffff


	//   ....[15]....
        /*0068*/ 	.word	0xffffffff


	//   ....[16]....
        /*006c*/ 	.word	0xffffffff


	//   ....[17]....
        /*0070*/ 	.word	0xffffffff


	//   ....[18]....
        /*0074*/ 	.word	0xffffffff


	//   ....[19]....
        /*0078*/ 	.word	0xffffffff


	//   ....[20]....
        /*007c*/ 	.word	0xffffffff


	//   ....[21]....
        /*0080*/ 	.word	0xffffffff


	//   ....[22]....
        /*0084*/ 	.word	0xffffffff


	//   ....[23]....
        /*0088*/ 	.word	0xffffffff


	//   ....[24]....
        /*008c*/ 	.word	0xffffffff


	//   ....[25]....
        /*0090*/ 	.word	0xffffffff


	//   ....[26]....
        /*0094*/ 	.word	0xffffffff


	//   ....[27]....
        /*0098*/ 	.word	0xffffffff


	//   ....[28]....
        /*009c*/ 	.word	0xffffffff


	//   ....[29]....
        /*00a0*/ 	.word	0xffffffff


	//   ....[30]....
        /*00a4*/ 	.word	0xffffffff


	//   ....[31]....
        /*00a8*/ 	.word	0xffffffff


	//   ....[32]....
        /*00ac*/ 	.word	0xffffffff


	//   ....[33]....
        /*00b0*/ 	.word	0xffffffff


	//   ....[34]....
        /*00b4*/ 	.word	0xffffffff


	//   ....[35]....
        /*00b8*/ 	.word	0xffffffff


	//   ....[36]....
        /*00bc*/ 	.word	0xffffffff


	//   ....[37]....
        /*00c0*/ 	.word	0xffffffff


	//   ....[38]....
        /*00c4*/ 	.word	0xffffffff


	//   ....[39]....
        /*00c8*/ 	.word	0xffffffff


	//   ....[40]....
        /*00cc*/ 	.word	0xffffffff


	//   ....[41]....
        /*00d0*/ 	.word	0xffffffff


	//   ....[42]....
        /*00d4*/ 	.word	0xffffffff


	//   ....[43]....
        /*00d8*/ 	.word	0xffffffff


	//   ....[44]....
        /*00dc*/ 	.word	0xffffffff


	//   ....[45]....
        /*00e0*/ 	.word	0xffffffff


	//   ....[46]....
        /*00e4*/ 	.word	0xffffffff


	//   ....[47]....
        /*00e8*/ 	.word	0xffffffff


	//   ....[48]....
        /*00ec*/ 	.word	0xffffffff


	//   ....[49]....
        /*00f0*/ 	.word	0xffffffff


	//   ....[50]....
        /*00f4*/ 	.word	0xffffffff


	//   ....[51]....
        /*00f8*/ 	.word	0xffffffff


	//   ....[52]....
        /*00fc*/ 	.word	0xffffffff


	//----- nvinfo : EIATTR_COOP_GROUP_INSTR_OFFSETS
	.align		4
.L_3157:
        /*0100*/ 	.byte	0x04, 0x28
        /*0102*/ 	.short	(.L_3159 - .L_3158)


	//   ....[0]....
.L_3158:
        /*0104*/ 	.word	0x000006e0


	//   ....[1]....
        /*0108*/ 	.word	0x00000740


	//   ....[2]....
        /*010c*/ 	.word	0x00000880


	//   ....[3]....
        /*0110*/ 	.word	0x00001280


	//   ....[4]....
        /*0114*/ 	.word	0x000012b0


	//   ....[5]....
        /*0118*/ 	.word	0x00001300


	//   ....[6]....
        /*011c*/ 	.word	0x00001360


	//   ....[7]....
        /*0120*/ 	.word	0x00001380


	//   ....[8]....
        /*0124*/ 	.word	0x000013a0


	//   ....[9]....
        /*0128*/ 	.word	0x000013c0


	//   ....[10]....
        /*012c*/ 	.word	0x000013f0


	//   ....[11]....
        /*0130*/ 	.word	0x00001430


	//   ....[12]....
        /*0134*/ 	.word	0x00001460


	//   ....[13]....
        /*0138*/ 	.word	0x00001480


	//   ....[14]....
        /*013c*/ 	.word	0x000014a0


	//   ....[15]....
        /*0140*/ 	.word	0x00001500


	//   ....[16]....
        /*0144*/ 	.word	0x00001530


	//   ....[17]....
        /*0148*/ 	.word	0x00001560


	//   ....[18]....
        /*014c*/ 	.word	0x00001590


	//   ....[19]....
        /*0150*/ 	.word	0x000015d0


	//   ....[20]....
        /*0154*/ 	.word	0x00001610


	//   ....[21]....
        /*0158*/ 	.word	0x00001630


	//   ....[22]....
        /*015c*/ 	.word	0x00001660


	//   ....[23]....
        /*0160*/ 	.word	0x00001680


	//   ....[24]....
        /*0164*/ 	.word	0x000016a0


	//   ....[25]....
        /*0168*/ 	.word	0x000016e0


	//   ....[26]....
        /*016c*/ 	.word	0x00001700


	//   ....[27]....
        /*0170*/ 	.word	0x00001730


	//   ....[28]....
        /*0174*/ 	.word	0x00001740


	//   ....[29]....
        /*0178*/ 	.word	0x00001810


	//   ....[30]....
        /*017c*/ 	.word	0x00001ae0


	//   ....[31]....
        /*0180*/ 	.word	0x00001b40


	//   ....[32]....
        /*0184*/ 	.word	0x00001cb0


	//   ....[33]....
        /*0188*/ 	.word	0x00001d00


	//   ....[34]....
        /*018c*/ 	.word	0x00001d30


	//   ....[35]....
        /*0190*/ 	.word	0x00001d60


	//   ....[36]....
        /*0194*/ 	.word	0x00001d90


	//   ....[37]....
        /*0198*/ 	.word	0x00001da0


	//   ....[38]....
        /*019c*/ 	.word	0x00001dd0


	//   ....[39]....
        /*01a0*/ 	.word	0x00001e30


	//   ....[40]....
        /*01a4*/ 	.word	0x00001e60


	//   ....[41]....
        /*01a8*/ 	.word	0x000021d0


	//   ....[42]....
        /*01ac*/ 	.word	0x000023e0


	//   ....[43]....
        /*01b0*/ 	.word	0x000024f0


	//   ....[44]....
        /*01b4*/ 	.word	0x00002540


	//   ....[45]....
        /*01b8*/ 	.word	0x00002590


	//   ....[46]....
        /*01bc*/ 	.word	0x000025c0


	//   ....[47]....
        /*01c0*/ 	.word	0x000025e0


	//   ....[48]....
        /*01c4*/ 	.word	0x000026b0


	//   ....[49]....
        /*01c8*/ 	.word	0x000026f0


	//   ....[50]....
        /*01cc*/ 	.word	0x00002740


	//   ....[51]....
        /*01d0*/ 	.word	0x00002770


	//   ....[52]....
        /*01d4*/ 	.word	0x00002790


	//----- nvinfo : EIATTR_VRC_CTA_INIT_COUNT
	.align		4
.L_3159:
        /*01d8*/ 	.byte	0x02, 0x4a
	.zero		1
	.zero		1


	//----- nvinfo : EIATTR_EXIT_INSTR_OFFSETS
	.align		4
        /*01dc*/ 	.byte	0x04, 0x1c
        /*01de*/ 	.short	(.L_3161 - .L_3160)


	//   ....[0]....
.L_3160:
        /*01e0*/ 	.word	0x00002830


	//   ....[1]....
        /*01e4*/ 	.word	0x00002cc0


	//----- nvinfo : EIATTR_MAX_THREADS
	.align		4
.L_3161:
        /*01e8*/ 	.byte	0x04, 0x05
        /*01ea*/ 	.short	(.L_3163 - .L_3162)
.L_3162:
        /*01ec*/ 	.word	0x00000020
        /*01f0*/ 	.word	0x00000001
        /*01f4*/ 	.word	0x00000001


	//----- nvinfo : EIATTR_CRS_STACK_SIZE
	.align		4
.L_3163:
        /*01f8*/ 	.byte	0x04, 0x1e
        /*01fa*/ 	.short	(.L_3165 - .L_3164)
.L_3164:
        /*01fc*/ 	.word	0x00000000


	//----- nvinfo : EIATTR_CBANK_PARAM_SIZE
	.align		4
.L_3165:
        /*0200*/ 	.byte	0x03, 0x19
        /*0202*/ 	.short	0x01f0


	//----- nvinfo : EIATTR_PARAM_CBANK
	.align		4
        /*0204*/ 	.byte	0x04, 0x0a
        /*0206*/ 	.short	(.L_3167 - .L_3166)
	.align		4
.L_3166:
        /*0208*/ 	.word	index@(.nv.constant0._Z25selective_scan_bwd_kernelI32Selective_Scan_bwd_kernel_traitsILi32ELi8ELb1ELb0ELb0ELb0ELb0EN3c104HalfEfEEv12SSMParamsBwd)
        /*020c*/ 	.short	0x0380
        /*020e*/ 	.short	0x01f0


	//----- nvinfo : EIATTR_SW_WAR
	.align		4
.L_3167:
        /*0210*/ 	.byte	0x04, 0x36
        /*0212*/ 	.short	(.L_3169 - .L_3168)
.L_3168:
        /*0214*/ 	.word	0x00000008
.L_3169:


//--------------------- .nv.info._Z25selective_scan_bwd_kernelI32Selective_Scan_bwd_kernel_traitsILi32ELi8ELb1ELb0ELb0ELb0ELb1EN3c104HalfEfEEv12SSMParamsBwd --------------------------
	.section	.nv.info._Z25selective_scan_bwd_kernelI32Selective_Scan_bwd_kernel_traitsILi32ELi8ELb1ELb0ELb0ELb0ELb1EN3c104HalfEfEEv12SSMParamsBwd,"",@"SHT_CUDA_INFO"
	.sectionflags	@""
	.align	4


	//----- nvinfo : EIATTR_CUDA_API_VERSION
	.align		4
        /*0000*/ 	.byte	0x04, 0x37
        /*0002*/ 	.short	(.L_3171 - .L_3170)
.L_3170:
        /*0004*/ 	.word	0x00000082


	//----- nvinfo : EIATTR_KPARAM_INFO
	.align		4
.L_3171:
        /*0008*/ 	.byte	0x04, 0x17
        /*000a*/ 	.short	(.L_3173 - .L_3172)
.L_3172:
        /*000c*/ 	.word	0x00000000
        /*0010*/ 	.short	0x0000
        /*0012*/ 	.short	0x0000
        /*0014*/ 	.byte	0x00, 0xf0, 0xc1, 0x07


	//----- nvinfo : EIATTR_SPARSE_MMA_MASK
	.align		4
.L_3173:
        /*0018*/ 	.byte	0x03, 0x50
        /*001a*/ 	.short	0x0000


	//----- nvinfo : EIATTR_MAXREG_COUNT
	.align		4
        /*001c*/ 	.byte	0x03, 0x1b
        /*001e*/ 	.short	0x00ff


	//----- nvinfo : EIATTR_NUM_BARRIERS
	.align		4
        /*0020*/ 	.byte	0x02, 0x4c
        /*0022*/ 	.byte	0x01
	.zero		1


	//----- nvinfo : EIATTR_MERCURY_ISA_VERSION
	.align		4
        /*0024*/ 	.byte	0x03, 0x5f
        /*0026*/ 	.short	0x0101


	//----- nvinfo : EIATTR_COOP_GROUP_MASK_REGIDS
	.align		4
        /*0028*/ 	.byte	0x04, 0x29
        /*002a*/ 	.short	(.L_3175 - .L_3174)


	//   ....[0]....
.L_3174:
        /*002c*/ 	.word	0xffffffff


	//   ....[1]....
        /*0030*/ 	.word	0xffffffff


	//   ....[2]....
        /*0034*/ 	.word	0xffffffff


	//   ....[3]....
        /*0038*/ 	.word	0xffffffff


	//   ....[4]....
        /*003c*/ 	.word	0xffffffff


	//   ....[5]....
        /*0040*/ 	.word	0xffffffff


	//   ....[6]....
        /*0044*/ 	.word	0xffffffff


	//   ....[7]....
        /*0048*/ 	.word	0xffffffff


	//   ....[8]....
        /*004c*/ 	.word	0xffffffff


	//   ....[9]....
        /*0050*/ 	.word	0xffffffff


	//   ....[10]....
        /*0054*/ 	.word	0xffffffff


	//   ....[11]....
        /*0058*/ 	.word	0xffffffff


	//   ....[12]....
        /*005c*/ 	.word	0xffffffff


	//   ....[13]....
        /*0060*/ 	.word	0xffffffff


	//   ....[14]....
        /*0064*/ 	.word	0xffffffff


	//   ....[15]....
        /*0068*/ 	.word	0xffffffff


	//   ....[16]....
        /*006c*/ 	.word	0xffffffff


	//   ....[17]....
        /*0070*/ 	.word	0xffffffff


	//   ....[18]....
        /*0074*/ 	.word	0xffffffff


	//   ....[19]....
        /*0078*/ 	.word	0xffffffff


	//   ....[20]....
        /*007c*/ 	.word	0xffffffff


	//   ....[21]....
        /*0080*/ 	.word	0xffffffff


	//   ....[22]....
        /*0084*/ 	.word	0xffffffff


	//   ....[23]....
        /*0088*/ 	.word	0xffffffff


	//   ....[24]....
        /*008c*/ 	.word	0xffffffff


	//   ....[25]....
        /*0090*/ 	.word	0xffffffff


	//   ....[26]....
        /*0094*/ 	.word	0xffffffff


	//   ....[27]....
        /*0098*/ 	.word	0xffffffff


	//   ....[28]....
        /*009c*/ 	.word	0xffffffff


	//   ....[29]....
        /*00a0*/ 	.word	0xffffffff


	//   ....[30]....
        /*00a4*/ 	.word	0xffffffff


	//   ....[31]....
        /*00a8*/ 	.word	0xffffffff


	//   ....[32]....
        /*00ac*/ 	.word	0xffffffff


	//   ....[33]....
        /*00b0*/ 	.word	0xffffffff


	//   ....[34]....
        /*00b4*/ 	.word	0xffffffff


	//   ....[35]....
        /*00b8*/ 	.word	0xffffffff


	//   ....[36]....
        /*00bc*/ 	.word	0xffffffff


	//   ....[37]....
        /*00c0*/ 	.word	0xffffffff


	//   ....[38]....
        /*00c4*/ 	.word	0xffffffff


	//   ....[39]....
        /*00c8*/ 	.word	0xffffffff


	//   ....[40]....
        /*00cc*/ 	.word	0xffffffff


	//   ....[41]....
        /*00d0*/ 	.word	0xffffffff


	//   ....[42]....
        /*00d4*/ 	.word	0xffffffff


	//   ....[43]....
        /*00d8*/ 	.word	0xffffffff


	//   ....[44]....
        /*00dc*/ 	.word	0xffffffff


	//   ....[45]....
        /*00e0*/ 	.word	0xffffffff


	//   ....[46]....
        /*00e4*/ 	.word	0xffffffff


	//   ....[47]....
        /*00e8*/ 	.word	0xffffffff


	//   ....[48]....
        /*00ec*/ 	.word	0xffffffff


	//   ....[49]....
        /*00f0*/ 	.word	0xffffffff


	//   ....[50]....
        /*00f4*/ 	.word	0xffffffff


	//   ....[51]....
        /*00f8*/ 	.word	0xffffffff


	//   ....[52]....
        /*00fc*/ 	.word	0xffffffff


	//   ....[53]....
        /*0100*/ 	.word	0xffffffff


	//   ....[54]....
        /*0104*/ 	.word	0xffffffff


	//   ....[55]....
        /*0108*/ 	.word	0xffffffff


	//   ....[56]....
        /*010c*/ 	.word	0xffffffff


	//----- nvinfo : EIATTR_COOP_GROUP_INSTR_OFFSETS
	.align		4
.L_3175:
        /*0110*/ 	.byte	0x04, 0x28
        /*0112*/ 	.short	(.L_3177 - .L_3176)


	//   ....[0]....
.L_3176:
        /*0114*/ 	.word	0x00000750


	//   ....[1]....
        /*0118*/ 	.word	0x000007a0


	//   ....[2]....
        /*011c*/ 	.word	0x000008b0


	//   ....[3]....
        /*0120*/ 	.word	0x000009a0


	//   ....[4]....
        /*0124*/ 	.word	0x00000e70


	//   ....[5]....
        /*0128*/ 	.word	0x000012e0


	//   ....[6]....
        /*012c*/ 	.word	0x00001460


	//   ....[7]....
        /*0130*/ 	.word	0x00001e60


	//   ....[8]....
        /*0134*/ 	.word	0x00001e90


	//   ....[9]....
        /*0138*/ 	.word	0x00001ee0


	//   ....[10]....
        /*013c*/ 	.word	0x00001f20


	//   ....[11]....
        /*0140*/ 	.word	0x00001f60


	//   ....[12]....
        /*0144*/ 	.word	0x00001f70


	//   ....[13]....
        /*0148*/ 	.word	0x00001fa0


	//   ....[14]....
        /*014c*/ 	.word	0x00001fd0


	//   ....[15]....
        /*0150*/ 	.word	0x00002000


	//   ....[16]....
        /*0154*/ 	.word	0x00002030


	//   ....[17]....
        /*0158*/ 	.word	0x00002090


	//   ....[18]....
        /*015c*/ 	.word	0x000020b0


	//   ....[19]....
        /*0160*/ 	.word	0x000020e0


	//   ....[20]....
        /*0164*/ 	.word	0x00002100


	//   ....[21]....
        /*0168*/ 	.word	0x00002150


	//   ....[22]....
        /*016c*/ 	.word	0x00002170


	//   ....[23]....
        /*0170*/ 	.word	0x000021b0


	//   ....[24]....
        /*0174*/ 	.word	0x000021e0


	//   ....[25]....
        /*0178*/ 	.word	0x00002220


	//   ....[26]....
        /*017c*/ 	.word	0x00002240


	//   ....[27]....
        /*0180*/ 	.word	0x00002260


	//   ....[28]....
        /*0184*/ 	.word	0x00002280


	//   ....[29]....
        /*0188*/ 	.word	0x000022a0


	//   ....[30]....
        /*018c*/ 	.word	0x000022c0


	//   ....[31]....
        /*0190*/ 	.word	0x000022e0


	//   ....[32]....
        /*0194*/ 	.word	0x00002320


	//   ....[33]....
        /*0198*/ 	.word	0x00002330


	//   ....[34]....
        /*019c*/ 	.word	0x000024b0


	//   ....[35]....
        /*01a0*/ 	.word	0x00002750


	//   ....[36]....
        /*01a4*/ 	.word	0x00002790


	//   ....[37]....
        /*01a8*/ 	.word	0x000028c0


	//   ....[38]....
        /*01ac*/ 	.word	0x00002910


	//   ....[39]....
        /*01b0*/ 	.word	0x00002940


	//   ....[40]....
        /*01b4*/ 	.word	0x00002970


	//   ....[41]....
        /*01b8*/ 	.word	0x000029b0


	//   ....[42]....
        /*01bc*/ 	.word	0x000029e0


	//   ....[43]....
        /*01c0*/ 	.word	0x00002a40


	//   ....[44]....
        /*01c4*/ 	.word	0x00002a80


	//   ....[45]....
        /*01c8*/ 	.word	0x00002da0


	//   ....[46]....
        /*01cc*/ 	.word	0x00002fb0


	//   ....[47]....
        /*01d0*/ 	.word	0x000030c0


	//   ....[48]....
        /*01d4*/ 	.word	0x00003110


	//   ....[49]....
        /*01d8*/ 	.word	0x00003160


	//   ....[50]....
        /*01dc*/ 	.word	0x00003190


	//   ....[51]....
        /*01e0*/ 	.word	0x000031b0


	//   ....[52]....
        /*01e4*/ 	.word	0x00003280


	//   ....[53]....
        /*01e8*/ 	.word	0x000032c0


	//   ....[54]....
        /*01ec*/ 	.word	0x00003310


	//   ....[55]....
        /*01f0*/ 	.word	0x00003340


	//   ....[56]....
        /*01f4*/ 	.word	0x00003360


	//----- nvinfo : EIATTR_VRC_CTA_INIT_COUNT
	.align		4
.L_3177:
        /*01f8*/ 	.byte	0x02, 0x4a
	.zero		1
	.zero		1


	//----- nvinfo : EIATTR_EXIT_INSTR_OFFSETS
	.align		4
        /*01fc*/ 	.byte	0x04, 0x1c
        /*01fe*/ 	.short	(.L_3179 - .L_3178)


	//   ....[0]....
.L_3178:
        /*0200*/ 	.word	0x00003400


	//   ....[1]....
        /*0204*/ 	.word	0x00003890


	//----- nvinfo : EIATTR_MAX_THREADS
	.align		4
.L_3179:
        /*0208*/ 	.byte	0x04, 0x05
        /*020a*/ 	.short	(.L_3181 - .L_3180)
.L_3180:
        /*020c*/ 	.word	0x00000020
        /*0210*/ 	.word	0x00000001
        /*0214*/ 	.word	0x00000001


	//----- nvinfo : EIATTR_CRS_STACK_SIZE
	.align		4
.L_3181:
        /*0218*/ 	.byte	0x04, 0x1e
        /*021a*/ 	.short	(.L_3183 - .L_3182)
.L_3182:
        /*021c*/ 	.word	0x00000000


	//----- nvinfo : EIATTR_CBANK_PARAM_SIZE
	.align		4
.L_3183:
        /*0220*/ 	.byte	0x03, 0x19
        /*0222*/ 	.short	0x01f0


	//----- nvinfo : EIATTR_PARAM_CBANK
	.align		4
        /*0224*/ 	.byte	0x04, 0x0a
        /*0226*/ 	.short	(.L_3185 - .L_3184)
	.align		4
.L_3184:
        /*0228*/ 	.word	index@(.nv.constant0._Z25selective_scan_bwd_kernelI32Selective_Scan_bwd_kernel_traitsILi32ELi8ELb1ELb0ELb0ELb0ELb1EN3c104HalfEfEEv12SSMParamsBwd)
        /*022c*/ 	.short	0x0380
        /*022e*/ 	.short	0x01f0


	//----- nvinfo : EIATTR_SW_WAR
	.align		4
.L_3185:
        /*0230*/ 	.byte	0x04, 0x36
        /*0232*/ 	.short	(.L_3187 - .L_3186)
.L_3186:
        /*0234*/ 	.word	0x00000008
.L_3187:


//--------------------- .nv.info._Z25selective_scan_bwd_kernelI32Selective_Scan_bwd_kernel_traitsILi32ELi8ELb1ELb0ELb0ELb1ELb0EN3c104HalfEfEEv12SSMParamsBwd --------------------------
	.section	.nv.info._Z25selective_scan_bwd_kernelI32Selective_Scan_bwd_kernel_traitsILi32ELi8ELb1ELb0ELb0ELb1ELb0EN3c104HalfEfEEv12SSMParamsBwd,"",@"SHT_CUDA_INFO"
	.sectionflags	@""
	.align	4


	//----- nvinfo : EIATTR_CUDA_API_VERSION
	.align		4
        /*0000*/ 	.byte	0x04, 0x37
        /*0002*/ 	.short	(.L_3189 - .L_3188)
.L_3188:
        /*0004*/ 	.word	0x00000082


	//----- nvinfo : EIATTR_KPARAM_INFO
	.align		4
.L_3189:
        /*0008*/ 	.byte	0x04, 0x17
        /*000a*/ 	.short	(.L_3191 - .L_3190)
.L_3190:
        /*000c*/ 	.word	0x00000000
        /*0010*/ 	.short	0x0000
        /*0012*/ 	.short	0x0000
        /*0014*/ 	.byte	0x00, 0xf0, 0xc1, 0x07


	//----- nvinfo : EIATTR_SPARSE_MMA_MASK
	.align		4
.L_3191:
        /*0018*/ 	.byte	0x03, 0x50
        /*001a*/ 	.short	0x0000


	//----- nvinfo : EIATTR_MAXREG_COUNT
	.align		4
        /*001c*/ 	.byte	0x03, 0x1b
        /*001e*/ 	.short	0x00ff


	//----- nvinfo : EIATTR_NUM_BARRIERS
	.align		4
        /*0020*/ 	.byte	0x02, 0x4c
        /*0022*/ 	.byte	0x01
	.zero		1


	//----- nvinfo : EIATTR_MERCURY_ISA_VERSION
	.align		4
        /*0024*/ 	.byte	0x03, 0x5f
        /*0026*/ 	.short	0x0101


	//----- nvinfo : EIATTR_COOP_GROUP_MASK_REGIDS
	.align		4
        /*0028*/ 	.byte	0x04, 0x29
        /*002a*/ 	.short	(.L_3193 - .L_3192)


	//   ....[0]....
.L_3192:
        /*002c*/ 	.word	0xffffffff


	//   ....[1]....
        /*0030*/ 	.word	0xffffffff


	//   ....[2]....
        /*0034*/ 	.word	0xffffffff


	//   ....[3]....
        /*0038*/ 	.word	0xffffffff


	//   ....[4]....
        /*003c*/ 	.word	0xffffffff


	//   ....[5]....
        /*0040*/ 	.word	0xffffffff


	//   ....[6]....
        /*0044*/ 	.word	0xffffffff


	//   ....[7]....
        /*0048*/ 	.word	0xffffffff


	//   ....[8]....
        /*004c*/ 	.word	0xffffffff


	//   ....[9]....
        /*0050*/ 	.word	0xffffffff


	//   ....[10]....
        /*0054*/ 	.word	0xffffffff


	//   ....[11]....
        /*0058*/ 	.word	0xffffffff


	//   ....[12]....
        /*005c*/ 	.word	0xffffffff


	//   ....[13]....
        /*0060*/ 	.word	0xffffffff


	//   ....[14]....
        /*0064*/ 	.word	0xffffffff


	//   ....[15]....
        /*0068*/ 	.word	0xffffffff


	//   ....[16]....
        /*006c*/ 	.word	0xffffffff


	//   ....[17]....
        /*0070*/ 	.word	0xffffffff


	//   ....[18]....
        /*0074*/ 	.word	0xffffffff


	//   ....[19]....
        /*0078*/ 	.word	0xffffffff


	//   ....[20]....
        /*007c*/ 	.word	0xffffffff


	//   ....[21]....
        /*0080*/ 	.word	0xffffffff


	//   ....[22]....
        /*0084*/ 	.word	0xffffffff


	//   ....[23]....
        /*0088*/ 	.word	0xffffffff


	//   ....[24]....
        /*008c*/ 	.word	0xffffffff


	//   ....[25]....
        /*0090*/ 	.word	0xffffffff


	//   ....[26]....
        /*0094*/ 	.word	0xffffffff


	//   ....[27]....
        /*0098*/ 	.word	0xffffffff


	//   ....[28]....
        /*009c*/ 	.word	0xffffffff


	//   ....[29]....
        /*00a0*/ 	.word	0xffffffff


	//   ....[30]....
        /*00a4*/ 	.word	0xffffffff


	//   ....[31]....
        /*00a8*/ 	.word	0xffffffff


	//   ....[32]....
        /*00ac*/ 	.word	0xffffffff


	//   ....[33]....
        /*00b0*/ 	.word	0xffffffff


	//   ....[34]....
        /*00b4*/ 	.word	0xffffffff


	//   ....[35]....
        /*00b8*/ 	.word	0xffffffff


	//   ....[36]....
        /*00bc*/ 	.word	0xffffffff


	//   ....[37]....
        /*00c0*/ 	.word	0xffffffff


	//   ....[38]....
        /*00c4*/ 	.word	0xffffffff


	//   ....[39]....
        /*00c8*/ 	.word	0xffffffff


	//   ....[40]....
        /*00cc*/ 	.word	0xffffffff


	//   ....[41]....
        /*00d0*/ 	.word	0xffffffff


	//   ....[42]....
        /*00d4*/ 	.word	0xffffffff


	//   ....[43]....
        /*00d8*/ 	.word	0xffffffff


	//   ....[44]....
        /*00dc*/ 	.word	0xffffffff


	//   ....[45]....
        /*00e0*/ 	.word	0xffffffff


	//   ....[46]....
        /*00e4*/ 	.word	0xffffffff


	//   ....[47]....
        /*00e8*/ 	.word	0xffffffff


	//   ....[48]....
        /*00ec*/ 	.word	0xffffffff


	//   ....[49]....
        /*00f0*/ 	.word	0xffffffff


	//   ....[50]....
        /*00f4*/ 	.word	0xffffffff


	//   ....[51]....
        /*00f8*/ 	.word	0xffffffff


	//   ....[52]....
        /*00fc*/ 	.word	0xffffffff


	//   ....[53]....
        /*0100*/ 	.word	0xffffffff


	//----- nvinfo : EIATTR_COOP_GROUP_INSTR_OFFSETS
	.align		4
.L_3193:
        /*0104*/ 	.byte	0x04, 0x28
        /*0106*/ 	.short	(.L_3195 - .L_3194)


	//   ....[0]....
.L_3194:
        /*0108*/ 	.word	0x00000700


	//   ....[1]....
        /*010c*/ 	.word	0x00000780


	//   ....[2]....
        /*0110*/ 	.word	0x00000940


	//   ....[3]....
        /*0114*/ 	.word	0x000023e0


	//   ....[4]....
        /*0118*/ 	.word	0x00002410


	//   ....[5]....
        /*011c*/ 	.word	0x00002460


	//   ....[6]....
        /*0120*/ 	.word	0x000024a0


	//   ....[7]....
        /*0124*/ 	.word	0x000024e0


	//   ....[8]....
        /*0128*/ 	.word	0x000024f0


	//   ....[9]....
        /*012c*/ 	.word	0x00002520


	//   ....[10]....
        /*0130*/ 	.word	0x00002550


	//   ....[11]....
        /*0134*/ 	.word	0x00002580


	//   ....[12]....
        /*0138*/ 	.word	0x000025b0


	//   ....[13]....
        /*013c*/ 	.word	0x00002610


	//   ....[14]....
        /*0140*/ 	.word	0x00002630


	//   ....[15]....
        /*0144*/ 	.word	0x00002660


	//   ....[16]....
        /*0148*/ 	.word	0x00002680


	//   ....[17]....
        /*014c*/ 	.word	0x000026d0


	//   ....[18]....
        /*0150*/ 	.word	0x000026f0


	//   ....[19]....
        /*0154*/ 	.word	0x00002730


	//   ....[20]....
        /*0158*/ 	.word	0x00002760


	//   ....[21]....
        /*015c*/ 	.word	0x000027a0


	//   ....[22]....
        /*0160*/ 	.word	0x000027d0


	//   ....[23]....
        /*0164*/ 	.word	0x000027f0


	//   ....[24]....
        /*0168*/ 	.word	0x00002810


	//   ....[25]....
        /*016c*/ 	.word	0x00002830


	//   ....[26]....
        /*0170*/ 	.word	0x00002850


	//   ....[27]....
        /*0174*/ 	.word	0x00002870


	//   ....[28]....
        /*0178*/ 	.word	0x000028a0


	//   ....[29]....
        /*017c*/ 	.word	0x000028b0


	//   ....[30]....
        /*0180*/ 	.word	0x000029d0


	//   ....[31]....
        /*0184*/ 	.word	0x00002cc0


	//   ....[32]....
        /*0188*/ 	.word	0x00002d20


	//   ....[33]....
        /*018c*/ 	.word	0x00002db0


	//   ....[34]....
        /*0190*/ 	.word	0x00002de0


	//   ....[35]....
        /*0194*/ 	.word	0x00002e00


	//   ....[36]....
        /*0198*/ 	.word	0x00002e30


	//   ....[37]....
        /*019c*/ 	.word	0x00002e50


	//   ....[38]....
        /*01a0*/ 	.word	0x00002e80


	//   ....[39]....
        /*01a4*/ 	.word	0x00002eb0


	//   ....[40]....
        /*01a8*/ 	.word	0x00002f10


	//   ....[41]....
        /*01ac*/ 	.word	0x00003320


	//   ....[42]....
        /*01b0*/ 	.word	0x000036a0


	//   ....[43]....
        /*01b4*/ 	.word	0x00003970


	//   ....[44]....
        /*01b8*/ 	.word	0x00003aa0


	//   ....[45]....
        /*01bc*/ 	.word	0x00003af0


	//   ....[46]....
        /*01c0*/ 	.word	0x00003b40


	//   ....[47]....
        /*01c4*/ 	.word	0x00003b70


	//   ....[48]....
        /*01c8*/ 	.word	0x00003b90


	//   ....[49]....
        /*01cc*/ 	.word	0x00003c60


	//   ....[50]....
        /*01d0*/ 	.word	0x00003ca0


	//   ....[51]....
        /*01d4*/ 	.word	0x00003cf0


	//   ....[52]....
        /*01d8*/ 	.word	0x00003d20


	//   ....[53]....
        /*01dc*/ 	.word	0x00003d40


	//----- nvinfo : EIATTR_VRC_CTA_INIT_COUNT
	.align		4
.L_3195:
        /*01e0*/ 	.byte	0x02, 0x4a
	.zero		1
	.zero		1


	//----- nvinfo : EIATTR_EXIT_INSTR_OFFSETS
	.align		4
        /*01e4*/ 	.byte	0x04, 0x1c
        /*01e6*/ 	.short	(.L_3197 - .L_3196)


	//   ....[0]....
.L_3196:
        /*01e8*/ 	.word	0x00003de0


	//   ....[1]....
        /*01ec*/ 	.word	0x00004270


	//----- nvinfo : EIATTR_MAX_THREADS
	.align		4
.L_3197:
        /*01f0*/ 	.byte	0x04, 0x05
        /*01f2*/ 	.short	(.L_3199 - .L_3198)
.L_3198:
        /*01f4*/ 	.word	0x00000020
        /*01f8*/ 	.word	0x00000001
        /*01fc*/ 	.word	0x00000001


	//----- nvinfo : EIATTR_CRS_STACK_SIZE
	.align		4
.L_3199:
        /*0200*/ 	.byte	0x04, 0x1e
        /*0202*/ 	.short	(.L_3201 - .L_3200)
.L_3200:
        /*0204*/ 	.word	0x00000000


	//----- nvinfo : EIATTR_CBANK_PARAM_SIZE
	.align		4
.L_3201:
        /*0208*/ 	.byte	0x03, 0x19
        /*020a*/ 	.short	0x01f0


	//----- nvinfo : EIATTR_PARAM_CBANK
	.align		4
        /*020c*/ 	.byte	0x04, 0x0a
        /*020e*/ 	.short	(.L_3203 - .L_3202)
	.align		4
.L_3202:
        /*0210*/ 	.word	index@(.nv.constant0._Z25selective_scan_bwd_kernelI32Selective_Scan_bwd_kernel_traitsILi32ELi8ELb1ELb0ELb0ELb1ELb0EN3c104HalfEfEEv12SSMParamsBwd)
        /*0214*/ 	.short	0x0380
        /*0216*/ 	.short	0x01f0


	//----- nvinfo : EIATTR_SW_WAR
	.align		4
.L_3203:
        /*0218*/ 	.byte	0x04, 0x36
        /*021a*/ 	.short	(.L_3205 - .L_3204)
.L_3204:
        /*021c*/ 	.word	0x00000008
.L_3205:


//--------------------- .nv.info._Z25selective_scan_bwd_kernelI32Selective_Scan_bwd_kernel_traitsILi32ELi8ELb1ELb0ELb0ELb1ELb1EN3c104HalfEfEEv12SSMParamsBwd --------------------------
	.section	.nv.info._Z25selective_scan_bwd_kernelI32Selective_Scan_bwd_kernel_traitsILi32ELi8ELb1ELb0ELb0ELb1ELb1EN3c104HalfEfEEv12SSMParamsBwd,"",@"SHT_CUDA_INFO"
	.sectionflags	@""
	.align	4


	//----- nvinfo : EIATTR_CUDA_API_VERSION
	.align		4
        /*0000*/ 	.byte	0x04, 0x37
        /*0002*/ 	.short	(.L_3207 - .L_3206)
.L_3206:
        /*0004*/ 	.word	0x00000082


	//----- nvinfo : EIATTR_KPARAM_INFO
	.align		4
.L_3207:
        /*0008*/ 	.byte	0x04, 0x17
        /*000a*/ 	.short	(.L_3209 - .L_3208)
.L_3208:
        /*000c*/ 	.word	0x00000000
        /*0010*/ 	.short	0x0000
        /*0012*/ 	.short	0x0000
        /*0014*/ 	.byte	0x00, 0xf0, 0xc1, 0x07


	//----- nvinfo : EIATTR_SPARSE_MMA_MASK
	.align		4
.L_3209:
        /*0018*/ 	.byte	0x03, 0x50
        /*001a*/ 	.short	0x0000


	//----- nvinfo : EIATTR_MAXREG_COUNT
	.align		4
        /*001c*/ 	.byte	0x03, 0x1b
        /*001e*/ 	.short	0x00ff


	//----- nvinfo : EIATTR_NUM_BARRIERS
	.align		4
        /*0020*/ 	.byte	0x02, 0x4c
        /*0022*/ 	.byte	0x01
	.zero		1


	//----- nvinfo : EIATTR_MERCURY_ISA_VERSION
	.align		4
        /*0024*/ 	.byte	0x03, 0x5f
        /*0026*/ 	.short	0x0101


	//----- nvinfo : EIATTR_COOP_GROUP_MASK_REGIDS
	.align		4
        /*0028*/ 	.byte	0x04, 0x29
        /*002a*/ 	.short	(.L_3211 - .L_3210)


	//   ....[0]....
.L_3210:
        /*002c*/ 	.word	0xffffffff


	//   ....[1]....
        /*0030*/ 	.word	0xffffffff


	//   ....[2]....
        /*0034*/ 	.word	0xffffffff


	//   ....[3]....
        /*0038*/ 	.word	0xffffffff


	//   ....[4]....
        /*003c*/ 	.word	0xffffffff


	//   ....[5]....
        /*0040*/ 	.word	0xffffffff


	//   ....[6]....
        /*0044*/ 	.word	0xffffffff


	//   ....[7]....
        /*0048*/ 	.word	0xffffffff


	//   ....[8]....
        /*004c*/ 	.word	0xffffffff


	//   ....[9]....
        /*0050*/ 	.word	0xffffffff


	//   ....[10]....
        /*0054*/ 	.word	0xffffffff


	//   ....[11]....
        /*0058*/ 	.word	0xffffffff


	//   ....[12]....
        /*005c*/ 	.word	0xffffffff


	//   ....[13]....
        /*0060*/ 	.word	0xffffffff


	//   ....[14]....
        /*0064*/ 	.word	0xffffffff


	//   ....[15]....
        /*0068*/ 	.word	0xffffffff


	//   ....[16]....
        /*006c*/ 	.word	0xffffffff


	//   ....[17]....
        /*0070*/ 	.word	0xffffffff


	//   ....[18]....
        /*0074*/ 	.word	0xffffffff


	//   ....[19]....
        /*0078*/ 	.word	0xffffffff


	//   ....[20]....
        /*007c*/ 	.word	0xffffffff


	//   ....[21]....
        /*0080*/ 	.word	0xffffffff


	//   ....[22]....
        /*0084*/ 	.word	0xffffffff


	//   ....[23]....
        /*0088*/ 	.word	0xffffffff


	//   ....[24]....
        /*008c*/ 	.word	0xffffffff


	//   ....[25]....
        /*0090*/ 	.word	0xffffffff


	//   ....[26]....
        /*0094*/ 	.word	0xffffffff


	//   ....[27]....
        /*0098*/ 	.word	0xffffffff


	//   ....[28]....
        /*009c*/ 	.word	0xffffffff


	//   ....[29]....
        /*00a0*/ 	.word	0xffffffff


	//   ....[30]....
        /*00a4*/ 	.word	0xffffffff


	//   ....[31]....
        /*00a8*/ 	.word	0xffffffff


	//   ....[32]....
        /*00ac*/ 	.word	0xffffffff


	//   ....[33]....
        /*00b0*/ 	.word	0xffffffff


	//   ....[34]....
        /*00b4*/ 	.word	0xffffffff


	//   ....[35]....
        /*00b8*/ 	.word	0xffffffff


	//   ....[36]....
        /*00bc*/ 	.word	0xffffffff


	//   ....[37]....
        /*00c0*/ 	.word	0xffffffff


	//   ....[38]....
        /*00c4*/ 	.word	0xffffffff


	//   ....[39]....
        /*00c8*/ 	.word	0xffffffff


	//   ....[40]....
        /*00cc*/ 	.word	0xffffffff


	//   ....[41]....
        /*00d0*/ 	.word	0xffffffff


	//   ....[42]....
        /*00d4*/ 	.word	0xffffffff


	//   ....[43]....
        /*00d8*/ 	.word	0xffffffff


	//   ....[44]....
        /*00dc*/ 	.word	0xffffffff


	//   ....[45]....
        /*00e0*/ 	.word	0xffffffff


	//   ....[46]....
        /*00e4*/ 	.word	0xffffffff


	//   ....[47]....
        /*00e8*/ 	.word	0xffffffff


	//   ....[48]....
        /*00ec*/ 	.word	0xffffffff


	//   ....[49]....
        /*00f0*/ 	.word	0xffffffff


	//   ....[50]....
        /*00f4*/ 	.word	0xffffffff


	//   ....[51]....
        /*00f8*/ 	.word	0xffffffff


	//   ....[52]....
        /*00fc*/ 	.word	0xffffffff


	//   ....[53]....
        /*0100*/ 	.word	0xffffffff


	//   ....[54]....
        /*0104*/ 	.word	0xffffffff


	//   ....[55]....
        /*0108*/ 	.word	0xffffffff


	//   ....[56]....
        /*010c*/ 	.word	0xffffffff


	//   ....[57]....
        /*0110*/ 	.word	0xffffffff


	//----- nvinfo : EIATTR_COOP_GROUP_INSTR_OFFSETS
	.align		4
.L_3211:
        /*0114*/ 	.byte	0x04, 0x28
        /*0116*/ 	.short	(.L_3213 - .L_3212)


	//   ....[0]....
.L_3212:
        /*0118*/ 	.word	0x000006c0


	//   ....[1]....
        /*011c*/ 	.word	0x00000720


	//   ....[2]....
        /*0120*/ 	.word	0x000008c0


	//   ....[3]....
        /*0124*/ 	.word	0x00001b80


	//   ....[4]....
        /*0128*/ 	.word	0x00001f90


	//   ....[5]....
        /*012c*/ 	.word	0x00002400


	//   ....[6]....
        /*0130*/ 	.word	0x000025e0


	//   ....[7]....
        /*0134*/ 	.word	0x00002f30


	//   ....[8]....
        /*0138*/ 	.word	0x00002f50


	//   ....[9]....
        /*013c*/ 	.word	0x00002f90


	//   ....[10]....
        /*0140*/ 	.word	0x00003020


	//   ....[11]....
        /*0144*/ 	.word	0x00003030


	//   ....[12]....
        /*0148*/ 	.word	0x00003050


	//   ....[13]....
        /*014c*/ 	.word	0x00003070


	//   ....[14]....
        /*0150*/ 	.word	0x000030b0


	//   ....[15]....
        /*0154*/ 	.word	0x000030f0


	//   ....[16]....
        /*0158*/ 	.word	0x00003110


	//   ....[17]....
        /*015c*/ 	.word	0x00003130


	//   ....[18]....
        /*0160*/ 	.word	0x00003190


	//   ....[19]....
        /*0164*/ 	.word	0x000031b0


	//   ....[20]....
        /*0168*/ 	.word	0x000031e0


	//   ....[21]....
        /*016c*/ 	.word	0x00003210


	//   ....[22]....
        /*0170*/ 	.word	0x00003240


	//   ....[23]....
        /*0174*/ 	.word	0x00003280


	//   ....[24]....
        /*0178*/ 	.word	0x000032c0


	//   ....[25]....
        /*017c*/ 	.word	0x000032e0


	//   ....[26]....
        /*0180*/ 	.word	0x00003320


	//   ....[27]....
        /*0184*/ 	.word	0x00003330


	//   ....[28]....
        /*0188*/ 	.word	0x00003350


	//   ....[29]....
        /*018c*/ 	.word	0x00003370


	//   ....[30]....
        /*0190*/ 	.word	0x000033a0


	//   ....[31]....
        /*0194*/ 	.word	0x000033c0


	//   ....[32]....
        /*0198*/ 	.word	0x000033f0


	//   ....[33]....
        /*019c*/ 	.word	0x00003400


	//   ....[34]....
        /*01a0*/ 	.word	0x000034f0


	//   ....[35]....
        /*01a4*/ 	.word	0x00003820


	//   ....[36]....
        /*01a8*/ 	.word	0x00003860


	//   ....[37]....
        /*01ac*/ 	.word	0x000039a0


	//   ....[38]....
        /*01b0*/ 	.word	0x000039c0


	//   ....[39]....
        /*01b4*/ 	.word	0x000039f0


	//   ....[40]....
        /*01b8*/ 	.word	0x00003a10


	//   ....[41]....
        /*01bc*/ 	.word	0x00003a40


	//   ....[42]....
        /*01c0*/ 	.word	0x00003a60


	//   ....[43]....
        /*01c4*/ 	.word	0x00003aa0


	//   ....[44]....
        /*01c8*/ 	.word	0x00003ae0


	//   ....[45]....
        /*01cc*/ 	.word	0x00003e20


	//   ....[46]....
        /*01d0*/ 	.word	0x00004200


	//   ....[47]....
        /*01d4*/ 	.word	0x000044c0


	//   ....[48]....
        /*01d8*/ 	.word	0x000045e0


	//   ....[49]....
        /*01dc*/ 	.word	0x00004630


	//   ....[50]....
        /*01e0*/ 	.word	0x00004680


	//   ....[51]....
        /*01e4*/ 	.word	0x000046b0


	//   ....[52]....
        /*01e8*/ 	.word	0x000046d0


	//   ....[53]....
        /*01ec*/ 	.word	0x000047a0


	//   ....[54]....
        /*01f0*/ 	.word	0x000047e0


	//   ....[55]....
        /*01f4*/ 	.word	0x00004830


	//   ....[56]....
        /*01f8*/ 	.word	0x00004860


	//   ....[57]....
        /*01fc*/ 	.word	0x00004880


	//----- nvinfo : EIATTR_VRC_CTA_INIT_COUNT
	.align		4
.L_3213:
        /*0200*/ 	.byte	0x02, 0x4a
	.zero		1
	.zero		1


	//----- nvinfo : EIATTR_EXIT_INSTR_OFFSETS
	.align		4
        /*0204*/ 	.byte	0x04, 0x1c
        /*0206*/ 	.short	(.L_3215 - .L_3214)


	//   ....[0]....
.L_3214:
        /*0208*/ 	.word	0x00004920


	//   ....[1]....
        /*020c*/ 	.word	0x00004db0


	//----- nvinfo : EIATTR_MAX_THREADS
	.align		4
.L_3215:
        /*0210*/ 	.byte	0x04, 0x05
        /*0212*/ 	.short	(.L_3217 - .L_3216)
.L_3216:
        /*0214*/ 	.word	0x00000020
        /*0218*/ 	.word	0x00000001
        /*021c*/ 	.word	0x00000001


	//----- nvinfo : EIATTR_CRS_STACK_SIZE
	.align		4
.L_3217:
        /*0220*/ 	.byte	0x04, 0x1e
        /*0222*/ 	.short	(.L_3219 - .L_3218)
.L_3218:
        /*0224*/ 	.word	0x00000000


	//----- nvinfo : EIATTR_CBANK_PARAM_SIZE
	.align		4
.L_3219:
        /*0228*/ 	.byte	0x03, 0x19
        /*022a*/ 	.short	0x01f0


	//----- nvinfo : EIATTR_PARAM_CBANK
	.align		4
        /*022c*/ 	.byte	0x04, 0x0a
        /*022e*/ 	.short	(.L_3221 - .L_3220)
	.align		4
.L_3220:
        /*0230*/ 	.word	index@(.nv.constant0._Z25selective_scan_bwd_kernelI32Selective_Scan_bwd_kernel_traitsILi32ELi8ELb1ELb0ELb0ELb1ELb1EN3c104HalfEfEEv12SSMParamsBwd)
        /*0234*/ 	.short	0x0380
        /*0236*/ 	.short	0x01f0


	//----- nvinfo : EIATTR_SW_WAR
	.align		4
.L_3221:
        /*0238*/ 	.byte	0x04, 0x36
        /*023a*/ 	.short	(.L_3223 - .L_3222)
.L_3222:
        /*023c*/ 	.word	0x00000008
.L_3223:


//--------------------- .nv.info._Z25selective_scan_bwd_kernelI32Selective_Scan_bwd_kernel_traitsILi32ELi8ELb1ELb0ELb1ELb0ELb0EN3c104HalfEfEEv12SSMParamsBwd --------------------------
	.section	.nv.info._Z25selective_scan_bwd_kernelI32Selective_Scan_bwd_kernel_traitsILi32ELi8ELb1ELb0ELb1ELb0ELb0EN3c104HalfEfEEv12SSMParamsBwd,"",@"SHT_CUDA_INFO"
	.sectionflags	@""
	.align	4


	//----- nvinfo : EIATTR_CUDA_API_VERSION
	.align		4
        /*0000*/ 	.byte	0x04, 0x37
        /*0002*/ 	.short	(.L_3225 - .L_3224)
.L_3224:
        /*0004*/ 	.word	0x00000082


	//----- nvinfo : EIATTR_KPARAM_INFO
	.align		4
.L_3225:
        /*0008*/ 	.byte	0x04, 0x17
        /*000a*/ 	.short	(.L_3227 - .L_3226)
.L_3226:
        /*000c*/ 	.word	0x00000000
        /*0010*/ 	.short	0x0000
        /*0012*/ 	.short	0x0000
        /*0014*/ 	.byte	0x00, 0xf0, 0xc1, 0x07


	//----- nvinfo : EIATTR_SPARSE_MMA_MASK
	.align		4
.L_3227:
        /*0018*/ 	.byte	0x03, 0x50
        /*001a*/ 	.short	0x0000


	//----- nvinfo : EIATTR_MAXREG_COUNT
	.align		4
        /*001c*/ 	.byte	0x03, 0x1b
        /*001e*/ 	.short	0x00ff


	//----- nvinfo : EIATTR_NUM_BARRIERS
	.align		4
        /*0020*/ 	.byte	0x02, 0x4c
        /*0022*/ 	.byte	0x01
	.zero		1


	//----- nvinfo : EIATTR_MERCURY_ISA_VERSION
	.align		4
        /*0024*/ 	.byte	0x03, 0x5f
        /*0026*/ 	.short	0x0101


	//----- nvinfo : EIATTR_COOP_GROUP_MASK_REGIDS
	.align		4
        /*0028*/ 	.byte	0x04, 0x29
        /*002a*/ 	.short	(.L_3229 - .L_3228)


	//   ....[0]....
.L_3228:
        /*002c*/ 	.word	0xffffffff


	//   ....[1]....
        /*0030*/ 	.word	0xffffffff


	//   ....[2]....
        /*0034*/ 	.word	0xffffffff


	//   ....[3]....
        /*0038*/ 	.word	0xffffffff


	//   ....[4]....
        /*003c*/ 	.word	0xffffffff


	//   ....[5]....
        /*0040*/ 	.word	0xffffffff


	//   ....[6]....
        /*0044*/ 	.word	0xffffffff


	//   ....[7]....
        /*0048*/ 	.word	0xffffffff


	//   ....[8]....
        /*004c*/ 	.word	0xffffffff


	//   ....[9]....
        /*0050*/ 	.word	0xffffffff


	//   ....[10]....
        /*0054*/ 	.word	0xffffffff


	//   ....[11]....
        /*0058*/ 	.word	0xffffffff


	//   ....[12]....
        /*005c*/ 	.word	0xffffffff


	//   ....[13]....
        /*0060*/ 	.word	0xffffffff


	//   ....[14]....
        /*0064*/ 	.word	0xffffffff


	//   ....[15]....
        /*0068*/ 	.word	0xffffffff


	//   ....[16]....
        /*006c*/ 	.word	0xffffffff


	//   ....[17]....
        /*0070*/ 	.word	0xffffffff


	//   ....[18]....
        /*0074*/ 	.word	0xffffffff


	//   ....[19]....
        /*0078*/ 	.word	0xffffffff


	//   ....[20]....
        /*007c*/ 	.word	0xffffffff


	//   ....[21]....
        /*0080*/ 	.word	0xffffffff


	//   ....[22]....
        /*0084*/ 	.word	0xffffffff


	//   ....[23]....
        /*0088*/ 	.word	0xffffffff


	//   ....[24]....
        /*008c*/ 	.word	0xffffffff


	//   ....[25]....
        /*0090*/ 	.word	0xffffffff


	//   ....[26]....
        /*0094*/ 	.word	0xffffffff


	//   ....[27]....
        /*0098*/ 	.word	0xffffffff


	//   ....[28]....
        /*009c*/ 	.word	0xffffffff


	//   ....[29]....
        /*00a0*/ 	.word	0xffffffff


	//   ....[30]....
        /*00a4*/ 	.word	0xffffffff


	//   ....[31]....
        /*00a8*/ 	.word	0xffffffff


	//   ....[32]....
        /*00ac*/ 	.word	0xffffffff


	//   ....[33]....
        /*00b0*/ 	.word	0xffffffff


	//   ....[34]....
        /*00b4*/ 	.word	0xffffffff


	//   ....[35]....
        /*00b8*/ 	.word	0xffffffff


	//   ....[36]....
        /*00bc*/ 	.word	0xffffffff


	//   ....[37]....
        /*00c0*/ 	.word	0xffffffff


	//   ....[38]....
        /*00c4*/ 	.word	0xffffffff


	//   ....[39]....
        /*00c8*/ 	.word	0xffffffff


	//   ....[40]....
        /*00cc*/ 	.word	0xffffffff


	//   ....[41]....
        /*00d0*/ 	.word	0xffffffff


	//   ....[42]....
        /*00d4*/ 	.word	0xffffffff


	//   ....[43]....
        /*00d8*/ 	.word	0xffffffff


	//   ....[44]....
        /*00dc*/ 	.word	0xffffffff


	//   ....[45]....
        /*00e0*/ 	.word	0xffffffff


	//   ....[46]....
        /*00e4*/ 	.word	0xffffffff


	//   ....[47]....
        /*00e8*/ 	.word	0xffffffff


	//   ....[48]....
        /*00ec*/ 	.word	0xffffffff


	//   ....[49]....
        /*00f0*/ 	.word	0xffffffff


	//   ....[50]....
        /*00f4*/ 	.word	0xffffffff


	//   ....[51]....
        /*00f8*/ 	.word	0xffffffff


	//   ....[52]....
        /*00fc*/ 	.word	0xffffffff


	//   ....[53]....
        /*0100*/ 	.word	0xffffffff


	//----- nvinfo : EIATTR_COOP_GROUP_INSTR_OFFSETS
	.align		4
.L_3229:
        /*0104*/ 	.byte	0x04, 0x28
        /*0106*/ 	.short	(.L_3231 - .L_3230)


	//   ....[0]....
.L_3230:
        /*0108*/ 	.word	0x00000b90


	//   ....[1]....
        /*010c*/ 	.word	0x00000be0


	//   ....[2]....
        /*0110*/ 	.word	0x00000d40


	//   ....[3]....
        /*0114*/ 	.word	0x000013b0


	//   ....[4]....
        /*0118*/ 	.word	0x00001930


	//   ....[5]....
        /*011c*/ 	.word	0x00001950


	//   ....[6]....
        /*0120*/ 	.word	0x000019a0


	//   ....[7]....
        /*0124*/ 	.word	0x000019d0


	//   ....[8]....
        /*0128*/ 	.word	0x00001a10


	//   ....[9]....
        /*012c*/ 	.word	0x00001a40


	//   ....[10]....
        /*0130*/ 	.word	0x00001a70


	//   ....[11]....
        /*0134*/ 	.word	0x00001a90


	//   ....[12]....
        /*0138*/ 	.word	0x00001ad0


	//   ....[13]....
        /*013c*/ 	.word	0x00001af0


	//   ....[14]....
        /*0140*/ 	.word	0x00001b30


	//   ....[15]....
        /*0144*/ 	.word	0x00001b50


	//   ....[16]....
        /*0148*/ 	.word	0x00001b90


	//   ....[17]....
        /*014c*/ 	.word	0x00001bb0


	//   ....[18]....
        /*0150*/ 	.word	0x00001be0


	//   ....[19]....
        /*0154*/ 	.word	0x00001c20


	//   ....[20]....
        /*0158*/ 	.word	0x00001c90


	//   ....[21]....
        /*015c*/ 	.word	0x00001ca0


	//   ....[22]....
        /*0160*/ 	.word	0x00001cf0


	//   ....[23]....
        /*0164*/ 	.word	0x00001d00


	//   ....[24]....
        /*0168*/ 	.word	0x00001d50


	//   ....[25]....
        /*016c*/ 	.word	0x00001d60


	//   ....[26]....
        /*0170*/ 	.word	0x00001da0


	//   ....[27]....
        /*0174*/ 	.word	0x00001dc0


	//   ....[28]....
        /*0178*/ 	.word	0x00001dd0


	//   ....[29]....
        /*017c*/ 	.word	0x00001de0


	//   ....[30]....
        /*0180*/ 	.word	0x00001df0


	//   ....[31]....
        /*0184*/ 	.word	0x00001e30


	//   ....[32]....
        /*0188*/ 	.word	0x000026e0


	//   ....[33]....
        /*018c*/ 	.word	0x00002720


	//   ....[34]....
        /*0190*/ 	.word	0x00002850


	//   ....[35]....
        /*0194*/ 	.word	0x00002870


	//   ....[36]....
        /*0198*/ 	.word	0x000028a0


	//   ....[37]....
        /*019c*/ 	.word	0x000028c0


	//   ....[38]....
        /*01a0*/ 	.word	0x000028f0


	//   ....[39]....
        /*01a4*/ 	.word	0x00002910


	//   ....[40]....
        /*01a8*/ 	.word	0x00002950


	//   ....[41]....
        /*01ac*/ 	.word	0x00002990


	//   ....[42]....
        /*01b0*/ 	.word	0x00002d40


	//   ....[43]....
        /*01b4*/ 	.word	0x00002f60


	//   ....[44]....
        /*01b8*/ 	.word	0x00003070


	//   ....[45]....
        /*01bc*/ 	.word	0x000030c0


	//   ....[46]....
        /*01c0*/ 	.word	0x00003110


	//   ....[47]....
        /*01c4*/ 	.word	0x00003140


	//   ....[48]....
        /*01c8*/ 	.word	0x00003160


	//   ....[49]....
        /*01cc*/ 	.word	0x00003230


	//   ....[50]....
        /*01d0*/ 	.word	0x00003270


	//   ....[51]....
        /*01d4*/ 	.word	0x000032c0


	//   ....[52]....
        /*01d8*/ 	.word	0x000032f0


	//   ....[53]....
        /*01dc*/ 	.word	0x00003310


	//----- nvinfo : EIATTR_VRC_CTA_INIT_COUNT
	.align		4
.L_3231:
        /*01e0*/ 	.byte	0x02, 0x4a
	.zero		1
	.zero		1


	//----- nvinfo : EIATTR_EXIT_INSTR_OFFSETS
	.align		4
        /*01e4*/ 	.byte	0x04, 0x1c
        /*01e6*/ 	.short	(.L_3233 - .L_3232)


	//   ....[0]....
.L_3232:
        /*01e8*/ 	.word	0x000033b0


	//   ....[1]....
        /*01ec*/ 	.word	0x000035d0


	//----- nvinfo : EIATTR_MAX_THREADS
	.align		4
.L_3233:
        /*01f0*/ 	.byte	0x04, 0x05
        /*01f2*/ 	.short	(.L_3235 - .L_3234)
.L_3234:
        /*01f4*/ 	.word	0x00000020
        /*01f8*/ 	.word	0x00000001
        /*01fc*/ 	.word	0x00000001


	//----- nvinfo : EIATTR_CRS_STACK_SIZE
	.align		4
.L_3235:
        /*0200*/ 	.byte	0x04, 0x1e
        /*0202*/ 	.short	(.L_3237 - .L_3236)
.L_3236:
        /*0204*/ 	.word	0x00000000


	//----- nvinfo : EIATTR_CBANK_PARAM_SIZE
	.align		4
.L_3237:
        /*0208*/ 	.byte	0x03, 0x19
        /*020a*/ 	.short	0x01f0


	//----- nvinfo : EIATTR_PARAM_CBANK
	.align		4
        /*020c*/ 	.byte	0x04, 0x0a
        /*020e*/ 	.short	(.L_3239 - .L_3238)
	.align		4
.L_3238:
        /*0210*/ 	.word	index@(.nv.constant0._Z25selective_scan_bwd_kernelI32Selective_Scan_bwd_kernel_traitsILi32ELi8ELb1ELb0ELb1ELb0ELb0EN3c104HalfEfEEv12SSMParamsBwd)
        /*0214*/ 	.short	0x0380
        /*0216*/ 	.short	0x01f0


	//----- nvinfo : EIATTR_SW_WAR
	.align		4
.L_3239:
        /*0218*/ 	.byte	0x04, 0x36
        /*021a*/ 	.short	(.L_3241 - .L_3240)
.L_3240:
        /*021c*/ 	.word	0x00000008
.L_3241:


//--------------------- .nv.info._Z25selective_scan_bwd_kernelI32Selective_Scan_bwd_kernel_traitsILi32ELi8ELb1ELb0ELb1ELb0ELb1EN3c104HalfEfEEv12SSMParamsBwd --------------------------
	.section	.nv.info._Z25selective_scan_bwd_kernelI32Selective_Scan_bwd_kernel_traitsILi32ELi8ELb1ELb0ELb1ELb0ELb1EN3c104HalfEfEEv12SSMParamsBwd,"",@"SHT_CUDA_INFO"
	.sectionflags	@""
	.align	4


	//----- nvinfo : EIATTR_CUDA_API_VERSION
	.align		4
        /*0000*/ 	.byte	0x04, 0x37
        /*0002*/ 	.short	(.L_3243 - .L_3242)
.L_3242:
        /*0004*/ 	.word	0x00000082


	//----- nvinfo : EIATTR_KPARAM_INFO
	.align		4
.L_3243:
        /*0008*/ 	.byte	0x04, 0x17
        /*000a*/ 	.short	(.L_3245 - .L_3244)
.L_3244:
        /*000c*/ 	.word	0x00000000
        /*0010*/ 	.short	0x0000
        /*0012*/ 	.short	0x0000
        /*0014*/ 	.byte	0x00, 0xf0, 0xc1, 0x07


	//----- nvinfo : EIATTR_SPARSE_MMA_MASK
	.align		4
.L_3245:
        /*0018*/ 	.byte	0x03, 0x50
        /*001a*/ 	.short	0x0000


	//----- nvinfo : EIATTR_MAXREG_COUNT
	.align		4
        /*001c*/ 	.byte	0x03, 0x1b
        /*001e*/ 	.short	0x00ff


	//----- nvinfo : EIATTR_NUM_BARRIERS
	.align		4
        /*0020*/ 	.byte	0x02, 0x4c
        /*0022*/ 	.byte	0x01
	.zero		1


	//----- nvinfo : EIATTR_MERCURY_ISA_VERSION
	.align		4
        /*0024*/ 	.byte	0x03, 0x5f
        /*0026*/ 	.short	0x0101


	//----- nvinfo : EIATTR_COOP_GROUP_MASK_REGIDS
	.align		4
        /*0028*/ 	.byte	0x04, 0x29
        /*002a*/ 	.short	(.L_3247 - .L_3246)


	//   ....[0]....
.L_3246:
        /*002c*/ 	.word	0xffffffff


	//   ....[1]....
        /*0030*/ 	.word	0xffffffff


	//   ....[2]....
        /*0034*/ 	.word	0xffffffff


	//   ....[3]....
        /*0038*/ 	.word	0xffffffff


	//   ....[4]....
        /*003c*/ 	.word	0xffffffff


	//   ....[5]....
        /*0040*/ 	.word	0xffffffff


	//   ....[6]....
        /*0044*/ 	.word	0xffffffff


	//   ....[7]....
        /*0048*/ 	.word	0xffffffff


	//   ....[8]....
        /*004c*/ 	.word	0xffffffff


	//   ....[9]....
        /*0050*/ 	.word	0xffffffff


	//   ....[10]....
        /*0054*/ 	.word	0xffffffff


	//   ....[11]....
        /*0058*/ 	.word	0xffffffff


	//   ....[12]....
        /*005c*/ 	.word	0xffffffff


	//   ....[13]....
        /*0060*/ 	.word	0xffffffff


	//   ....[14]....
        /*0064*/ 	.word	0xffffffff


	//   ....[15]....
        /*0068*/ 	.word	0xffffffff


	//   ....[16]....
        /*006c*/ 	.word	0xffffffff


	//   ....[17]....
        /*0070*/ 	.word	0xffffffff


	//   ....[18]....
        /*0074*/ 	.word	0xffffffff


	//   ....[19]....
        /*0078*/ 	.word	0xffffffff


	//   ....[20]....
        /*007c*/ 	.word	0xffffffff


	//   ....[21]....
        /*0080*/ 	.word	0xffffffff


	//   ....[22]....
        /*0084*/ 	.word	0xffffffff


	//   ....[23]....
        /*0088*/ 	.word	0xffffffff


	//   ....[24]....
        /*008c*/ 	.word	0xffffffff


	//   ....[25]....
        /*0090*/ 	.word	0xffffffff


	//   ....[26]....
        /*0094*/ 	.word	0xffffffff


	//   ....[27]....
        /*0098*/ 	.word	0xffffffff


	//   ....[28]....
        /*009c*/ 	.word	0xffffffff


	//   ....[29]....
        /*00a0*/ 	.word	0xffffffff


	//   ....[30]....
        /*00a4*/ 	.word	0xffffffff


	//   ....[31]....
        /*00a8*/ 	.word	0xffffffff


	//   ....[32]....
        /*00ac*/ 	.word	0xffffffff


	//   ....[33]....
        /*00b0*/ 	.word	0xffffffff


	//   ....[34]....
        /*00b4*/ 	.word	0xffffffff


	//   ....[35]....
        /*00b8*/ 	.word	0xffffffff


	//   ....[36]....
        /*00bc*/ 	.word	0xffffffff


	//   ....[37]....
        /*00c0*/ 	.word	0xffffffff


	//   ....[38]....
        /*00c4*/ 	.word	0xffffffff


	//   ....[39]....
        /*00c8*/ 	.word	0xffffffff


	//   ....[40]....
        /*00cc*/ 	.word	0xffffffff


	//   ....[41]....
        /*00d0*/ 	.word	0xffffffff


	//   ....[42]....
        /*00d4*/ 	.word	0xffffffff


	//   ....[43]....
        /*00d8*/ 	.word	0xffffffff


	//   ....[44]....
        /*00dc*/ 	.word	0xffffffff


	//   ....[45]....
        /*00e0*/ 	.word	0xffffffff


	//   ....[46]....
        /*00e4*/ 	.word	0xffffffff


	//   ....[47]....
        /*00e8*/ 	.word	0xffffffff


	//   ....[48]....
        /*00ec*/ 	.word	0xffffffff


	//   ....[49]....
        /*00f0*/ 	.word	0xffffffff


	//   ....[50]....
        /*00f4*/ 	.word	0xffffffff


	//   ....[51]....
        /*00f8*/ 	.word	0xffffffff


	//   ....[52]....
        /*00fc*/ 	.word	0xffffffff


	//   ....[53]....
        /*0100*/ 	.word	0xffffffff


	//   ....[54]....
        /*0104*/ 	.word	0xffffffff


	//   ....[55]....
        /*0108*/ 	.word	0xffffffff


	//   ....[56]....
        /*010c*/ 	.word	0xffffffff


	//   ....[57]....
        /*0110*/ 	.word	0xffffffff


	//----- nvinfo : EIATTR_COOP_GROUP_INSTR_OFFSETS
	.align		4
.L_3247:
        /*0114*/ 	.byte	0x04, 0x28
        /*0116*/ 	.short	(.L_3249 - .L_3248)


	//   ....[0]....
.L_3248:
        /*0118*/ 	.word	0x00000c70


	//   ....[1]....
        /*011c*/ 	.word	0x00000cc0


	//   ....[2]....
        /*0120*/ 	.word	0x00000d90


	//   ....[3]....
        /*0124*/ 	.word	0x00000e50


	//   ....[4]....
        /*0128*/ 	.word	0x000012f0


	//   ....[5]....
        /*012c*/ 	.word	0x00001790


	//   ....[6]....
        /*0130*/ 	.word	0x00001920


	//   ....[7]....
        /*0134*/ 	.word	0x00001f80


	//   ....[8]....
        /*0138*/ 	.word	0x000024d0


	//   ....[9]....
        /*013c*/ 	.word	0x00002500


	//   ....[10]....
        /*0140*/ 	.word	0x00002580


	//   ....[11]....
        /*0144*/ 	.word	0x000025b0


	//   ....[12]....
        /*0148*/ 	.word	0x000025e0


	//   ....[13]....
        /*014c*/ 	.word	0x000025f0


	//   ....[14]....
        /*0150*/ 	.word	0x00002640


	//   ....[15]....
        /*0154*/ 	.word	0x00002660


	//   ....[16]....
        /*0158*/ 	.word	0x000026a0


	//   ....[17]....
        /*015c*/ 	.word	0x000026b0


	//   ....[18]....
        /*0160*/ 	.word	0x00002700


	//   ....[19]....
        /*0164*/ 	.word	0x00002720


	//   ....[20]....
        /*0168*/ 	.word	0x00002760


	//   ....[21]....
        /*016c*/ 	.word	0x00002770


	//   ....[22]....
        /*0170*/ 	.word	0x000027b0


	//   ....[23]....
        /*0174*/ 	.word	0x000027f0


	//   ....[24]....
        /*0178*/ 	.word	0x00002860


	//   ....[25]....
        /*017c*/ 	.word	0x00002870


	//   ....[26]....
        /*0180*/ 	.word	0x000028c0


	//   ....[27]....
        /*0184*/ 	.word	0x000028d0


	//   ....[28]....
        /*0188*/ 	.word	0x00002920


	//   ....[29]....
        /*018c*/ 	.word	0x00002930


	//   ....[30]....
        /*0190*/ 	.word	0x00002970


	//   ....[31]....
        /*0194*/ 	.word	0x00002990


	//   ....[32]....
        /*0198*/ 	.word	0x000029a0


	//   ....[33]....
        /*019c*/ 	.word	0x000029b0


	//   ....[34]....
        /*01a0*/ 	.word	0x000029c0


	//   ....[35]....
        /*01a4*/ 	.word	0x00002a00


	//   ....[36]....
        /*01a8*/ 	.word	0x000032b0


	//   ....[37]....
        /*01ac*/ 	.word	0x000032f0


	//   ....[38]....
        /*01b0*/ 	.word	0x00003480


	//   ....[39]....
        /*01b4*/ 	.word	0x000034b0


	//   ....[40]....
        /*01b8*/ 	.word	0x000034e0


	//   ....[41]....
        /*01bc*/ 	.word	0x00003500


	//   ....[42]....
        /*01c0*/ 	.word	0x00003530


	//   ....[43]....
        /*01c4*/ 	.word	0x00003550


	//   ....[44]....
        /*01c8*/ 	.word	0x00003590


	//   ....[45]....
        /*01cc*/ 	.word	0x000035d0


	//   ....[46]....
        /*01d0*/ 	.word	0x00003920


	//   ....[47]....
        /*01d4*/ 	.word	0x00003b30


	//   ....[48]....
        /*01d8*/ 	.word	0x00003c40


	//   ....[49]....
        /*01dc*/ 	.word	0x00003c80


	//   ....[50]....
        /*01e0*/ 	.word	0x00003ce0


	//   ....[51]....
        /*01e4*/ 	.word	0x00003d10


	//   ....[52]....
        /*01e8*/ 	.word	0x00003d30


	//   ....[53]....
        /*01ec*/ 	.word	0x00003e00


	//   ....[54]....
        /*01f0*/ 	.word	0x00003e40


	//   ....[55]....
        /*01f4*/ 	.word	0x00003e90


	//   ....[56]....
        /*01f8*/ 	.word	0x00003ec0


	//   ....[57]....
        /*01fc*/ 	.word	0x00003ee0


	//----- nvinfo : EIATTR_VRC_CTA_INIT_COUNT
	.align		4
.L_3249:
        /*0200*/ 	.byte	0x02, 0x4a
	.zero		1
	.zero		1


	//----- nvinfo : EIATTR_EXIT_INSTR_OFFSETS
	.align		4
        /*0204*/ 	.byte	0x04, 0x1c
        /*0206*/ 	.short	(.L_3251 - .L_3250)


	//   ....[0]....
.L_3250:
        /*0208*/ 	.word	0x00003f80


	//   ....[1]....
        /*020c*/ 	.word	0x000041a0


	//----- nvinfo : EIATTR_MAX_THREADS
	.align		4
.L_3251:
        /*0210*/ 	.byte	0x04, 0x05
        /*0212*/ 	.short	(.L_3253 - .L_3252)
.L_3252:
        /*0214*/ 	.word	0x00000020
        /*0218*/ 	.word	0x00000001
        /*021c*/ 	.word	0x00000001


	//----- nvinfo : EIATTR_CRS_STACK_SIZE
	.align		4
.L_3253:
        /*0220*/ 	.byte	0x04, 0x1e
        /*0222*/ 	.short	(.L_3255 - .L_3254)
.L_3254:
        /*0224*/ 	.word	0x00000000


	//----- nvinfo : EIATTR_CBANK_PARAM_SIZE
	.align		4
.L_3255:
        /*0228*/ 	.byte	0x03, 0x19
        /*022a*/ 	.short	0x01f0


	//----- nvinfo : EIATTR_PARAM_CBANK
	.align		4
        /*022c*/ 	.byte	0x04, 0x0a
        /*022e*/ 	.short	(.L_3257 - .L_3256)
	.align		4
.L_3256:
        /*0230*/ 	.word	index@(.nv.constant0._Z25selective_scan_bwd_kernelI32Selective_Scan_bwd_kernel_traitsILi32ELi8ELb1ELb0ELb1ELb0ELb1EN3c104HalfEfEEv12SSMParamsBwd)
        /*0234*/ 	.short	0x0380
        /*0236*/ 	.short	0x01f0


	//----- nvinfo : EIATTR_SW_WAR
	.align		4
.L_3257:
        /*0238*/ 	.byte	0x04, 0x36
        /*023a*/ 	.short	(.L_3259 - .L_3258)
.L_3258:
        /*023c*/ 	.word	0x00000008
.L_3259:


//--------------------- .nv.info._Z25selective_scan_bwd_kernelI32Selective_Scan_bwd_kernel_traitsILi32ELi8ELb1ELb0ELb1ELb1ELb0EN3c104HalfEfEEv12SSMParamsBwd --------------------------
	.section	.nv.info._Z25selective_scan_bwd_kernelI32Selective_Scan_bwd_kernel_traitsILi32ELi8ELb1ELb0ELb1ELb1ELb0EN3c104HalfEfEEv12SSMParamsBwd,"",@"SHT_CUDA_INFO"
	.sectionflags	@""
	.align	4


	//----- nvinfo : EIATTR_CUDA_API_VERSION
	.align		4
        /*0000*/ 	.byte	0x04, 0x37
        /*0002*/ 	.short	(.L_3261 - .L_3260)
.L_3260:
        /*0004*/ 	.word	0x00000082


	//----- nvinfo : EIATTR_KPARAM_INFO
	.align		4
.L_3261:
        /*0008*/ 	.byte	0x04, 0x17
        /*000a*/ 	.short	(.L_3263 - .L_3262)
.L_3262:
        /*000c*/ 	.word	0x00000000
        /*0010*/ 	.short	0x0000
        /*0012*/ 	.short	0x0000
        /*0014*/ 	.byte	0x00, 0xf0, 0xc1, 0x07


	//----- nvinfo : EIATTR_SPARSE_MMA_MASK
	.align		4
.L_3263:
        /*0018*/ 	.byte	0x03, 0x50
        /*001a*/ 	.short	0x0000


	//----- nvinfo : EIATTR_MAXREG_COUNT
	.align		4
        /*001c*/ 	.byte	0x03, 0x1b
        /*001e*/ 	.short	0x00ff


	//----- nvinfo : EIATTR_NUM_BARRIERS
	.align		4
        /*0020*/ 	.byte	0x02, 0x4c
        /*0022*/ 	.byte	0x01
	.zero		1


	//----- nvinfo : EIATTR_MERCURY_ISA_VERSION
	.align		4
        /*0024*/ 	.byte	0x03, 0x5f
        /*0026*/ 	.short	0x0101


	//----- nvinfo : EIATTR_COOP_GROUP_MASK_REGIDS
	.align		4
        /*0028*/ 	.byte	0x04, 0x29
        /*002a*/ 	.short	(.L_3265 - .L_3264)


	//   ....[0]....
.L_3264:
        /*002c*/ 	.word	0xffffffff


	//   ....[1]....
        /*0030*/ 	.word	0xffffffff


	//   ....[2]....
        /*0034*/ 	.word	0xffffffff


	//   ....[3]....
        /*0038*/ 	.word	0xffffffff


	//   ....[4]....
        /*003c*/ 	.word	0xffffffff


	//   ....[5]....
        /*0040*/ 	.word	0xffffffff


	//   ....[6]....
        /*0044*/ 	.word	0xffffffff


	//   ....[7]....
        /*0048*/ 	.word	0xffffffff


	//   ....[8]....
        /*004c*/ 	.word	0xffffffff


	//   ....[9]....
        /*0050*/ 	.word	0xffffffff


	//   ....[10]....
        /*0054*/ 	.word	0xffffffff


	//   ....[11]....
        /*0058*/ 	.word	0xffffffff


	//   ....[12]....
        /*005c*/ 	.word	0xffffffff


	//   ....[13]....
        /*0060*/ 	.word	0xffffffff


	//   ....[14]....
        /*0064*/ 	.word	0xffffffff


	//   ....[15]....
        /*0068*/ 	.word	0xffffffff


	//   ....[16]....
        /*006c*/ 	.word	0xffffffff


	//   ....[17]....
        /*0070*/ 	.word	0xffffffff


	//   ....[18]....
        /*0074*/ 	.word	0xffffffff


	//   ....[19]....
        /*0078*/ 	.word	0xffffffff


	//   ....[20]....
        /*007c*/ 	.word	0xffffffff


	//   ....[21]....
        /*0080*/ 	.word	0xffffffff


	//   ....[22]....
        /*0084*/ 	.word	0xffffffff


	//   ....[23]....
        /*0088*/ 	.word	0xffffffff


	//   ....[24]....
        /*008c*/ 	.word	0xffffffff


	//   ....[25]....
        /*0090*/ 	.word	0xffffffff


	//   ....[26]....
        /*0094*/ 	.word	0xffffffff


	//   ....[27]....
        /*0098*/ 	.word	0xffffffff


	//   ....[28]....
        /*009c*/ 	.word	0xffffffff


	//   ....[29]....
        /*00a0*/ 	.word	0xffffffff


	//   ....[30]....
        /*00a4*/ 	.word	0xffffffff


	//   ....[31]....
        /*00a8*/ 	.word	0xffffffff


	//   ....[32]....
        /*00ac*/ 	.word	0xffffffff


	//   ....[33]....
        /*00b0*/ 	.word	0xffffffff


	//   ....[34]....
        /*00b4*/ 	.word	0xffffffff


	//   ....[35]....
        /*00b8*/ 	.word	0xffffffff


	//   ....[36]....
        /*00bc*/ 	.word	0xffffffff


	//   ....[37]....
        /*00c0*/ 	.word	0xffffffff


	//   ....[38]....
        /*00c4*/ 	.word	0xffffffff


	//   ....[39]....
        /*00c8*/ 	.word	0xffffffff


	//   ....[40]....
        /*00cc*/ 	.word	0xffffffff


	//   ....[41]....
        /*00d0*/ 	.word	0xffffffff


	//   ....[42]....
        /*00d4*/ 	.word	0xffffffff


	//   ....[43]....
        /*00d8*/ 	.word	0xffffffff


	//   ....[44]....
        /*00dc*/ 	.word	0xffffffff


	//   ....[45]....
        /*00e0*/ 	.word	0xffffffff


	//   ....[46]....
        /*00e4*/ 	.word	0xffffffff


	//   ....[47]....
        /*00e8*/ 	.word	0xffffffff


	//   ....[48]....
        /*00ec*/ 	.word	0xffffffff


	//   ....[49]....
        /*00f0*/ 	.word	0xffffffff


	//   ....[50]....
        /*00f4*/ 	.word	0xffffffff


	//   ....[51]....
        /*00f8*/ 	.word	0xffffffff


	//   ....[52]....
        /*00fc*/ 	.word	0xffffffff


	//   ....[53]....
        /*0100*/ 	.word	0xffffffff


	//   ....[54]....
        /*0104*/ 	.word	0xffffffff


	//----- nvinfo : EIATTR_COOP_GROUP_INSTR_OFFSETS
	.align		4
.L_3265:
        /*0108*/ 	.byte	0x04, 0x28
        /*010a*/ 	.short	(.L_3267 - .L_3266)


	//   ....[0]....
.L_3266:
        /*010c*/ 	.word	0x00000b70


	//   ....[1]....
        /*0110*/ 	.word	0x00000bd0


	//   ....[2]....
        /*0114*/ 	.word	0x00000dc0


	//   ....[3]....
        /*0118*/ 	.word	0x000024a0


	//   ....[4]....
        /*011c*/ 	.word	0x000029f0


	//   ....[5]....
        /*0120*/ 	.word	0x00002a20


	//   ....[6]....
        /*0124*/ 	.word	0x00002a90


	//   ....[7]....
        /*0128*/ 	.word	0x00002ad0


	//   ....[8]....
        /*012c*/ 	.word	0x00002b00


	//   ....[9]....
        /*0130*/ 	.word	0x00002b10


	//   ....[10]....
        /*0134*/ 	.word	0x00002b60


	//   ....[11]....
        /*0138*/ 	.word	0x00002b80


	//   ....[12]....
        /*013c*/ 	.word	0x00002bc0


	//   ....[13]....
        /*0140*/ 	.word	0x00002bd0


	//   ....[14]....
        /*0144*/ 	.word	0x00002c20


	//   ....[15]....
        /*0148*/ 	.word	0x00002c40


	//   ....[16]....
        /*014c*/ 	.word	0x00002c80


	//   ....[17]....
        /*0150*/ 	.word	0x00002c90


	//   ....[18]....
        /*0154*/ 	.word	0x00002cd0


	//   ....[19]....
        /*0158*/ 	.word	0x00002d10


	//   ....[20]....
        /*015c*/ 	.word	0x00002d80


	//   ....[21]....
        /*0160*/ 	.word	0x00002d90


	//   ....[22]....
        /*0164*/ 	.word	0x00002de0


	//   ....[23]....
        /*0168*/ 	.word	0x00002df0


	//   ....[24]....
        /*016c*/ 	.word	0x00002e40


	//   ....[25]....
        /*0170*/ 	.word	0x00002e50


	//   ....[26]....
        /*0174*/ 	.word	0x00002e90


	//   ....[27]....
        /*0178*/ 	.word	0x00002eb0


	//   ....[28]....
        /*017c*/ 	.word	0x00002ec0


	//   ....[29]....
        /*0180*/ 	.word	0x00002ed0


	//   ....[30]....
        /*0184*/ 	.word	0x00002ee0


	//   ....[31]....
        /*0188*/ 	.word	0x00002f20


	//   ....[32]....
        /*018c*/ 	.word	0x000037d0


	//   ....[33]....
        /*0190*/ 	.word	0x00003810


	//   ....[34]....
        /*0194*/ 	.word	0x000039a0


	//   ....[35]....
        /*0198*/ 	.word	0x000039e0


	//   ....[36]....
        /*019c*/ 	.word	0x00003a40


	//   ....[37]....
        /*01a0*/ 	.word	0x00003a60


	//   ....[38]....
        /*01a4*/ 	.word	0x00003a90


	//   ....[39]....
        /*01a8*/ 	.word	0x00003ab0


	//   ....[40]....
        /*01ac*/ 	.word	0x00003af0


	//   ....[41]....
        /*01b0*/ 	.word	0x00003b30


	//   ....[42]....
        /*01b4*/ 	.word	0x00003d90


	//   ....[43]....
        /*01b8*/ 	.word	0x00004180


	//   ....[44]....
        /*01bc*/ 	.word	0x00004460


	//   ....[45]....
        /*01c0*/ 	.word	0x000045b0


	//   ....[46]....
        /*01c4*/ 	.word	0x00004600


	//   ....[47]....
        /*01c8*/ 	.word	0x00004650


	//   ....[48]....
        /*01cc*/ 	.word	0x00004680


	//   ....[49]....
        /*01d0*/ 	.word	0x000046a0


	//   ....[50]....
        /*01d4*/ 	.word	0x00004770


	//   ....[51]....
        /*01d8*/ 	.word	0x000047b0


	//   ....[52]....
        /*01dc*/ 	.word	0x00004800


	//   ....[53]....
        /*01e0*/ 	.word	0x00004830


	//   ....[54]....
        /*01e4*/ 	.word	0x00004850


	//----- nvinfo : EIATTR_VRC_CTA_INIT_COUNT
	.align		4
.L_3267:
        /*01e8*/ 	.byte	0x02, 0x4a
	.zero		1
	.zero		1


	//----- nvinfo : EIATTR_EXIT_INSTR_OFFSETS
	.align		4
        /*01ec*/ 	.byte	0x04, 0x1c
        /*01ee*/ 	.short	(.L_3269 - .L_3268)


	//   ....[0]....
.L_3268:
        /*01f0*/ 	.word	0x000048f0


	//   ....[1]....
        /*01f4*/ 	.word	0x00004b10


	//----- nvinfo : EIATTR_MAX_THREADS
	.align		4
.L_3269:
        /*01f8*/ 	.byte	0x04, 0x05
        /*01fa*/ 	.short	(.L_3271 - .L_3270)
.L_3270:
        /*01fc*/ 	.word	0x00000020
        /*0200*/ 	.word	0x00000001
        /*0204*/ 	.word	0x00000001


	//----- nvinfo : EIATTR_CRS_STACK_SIZE
	.align		4
.L_3271:
        /*0208*/ 	.byte	0x04, 0x1e
        /*020a*/ 	.short	(.L_3273 - .L_3272)
.L_3272:
        /*020c*/ 	.word	0x00000000


	//----- nvinfo : EIATTR_CBANK_PARAM_SIZE
	.align		4
.L_3273:
        /*0210*/ 	.byte	0x03, 0x19
        /*0212*/ 	.short	0x01f0


	//----- nvinfo : EIATTR_PARAM_CBANK
	.align		4
        /*0214*/ 	.byte	0x04, 0x0a
        /*0216*/ 	.short	(.L_3275 - .L_3274)
	.align		4
.L_3274:
        /*0218*/ 	.word	index@(.nv.constant0._Z25selective_scan_bwd_kernelI32Selective_Scan_bwd_kernel_traitsILi32ELi8ELb1ELb0ELb1ELb1ELb0EN3c104HalfEfEEv12SSMParamsBwd)
        /*021c*/ 	.short	0x0380
        /*021e*/ 	.short	0x01f0


	//----- nvinfo : EIATTR_SW_WAR
	.align		4
.L_3275:
        /*0220*/ 	.byte	0x04, 0x36
        /*0222*/ 	.short	(.L_3277 - .L_3276)
.L_3276:
        /*0224*/ 	.word	0x00000008
.L_3277:


//--------------------- .nv.info._Z25selective_scan_bwd_kernelI32Selective_Scan_bwd_kernel_traitsILi32ELi8ELb1ELb0ELb1ELb1ELb1EN3c104HalfEfEEv12SSMParamsBwd --------------------------
	.section	.nv.info._Z25selective_scan_bwd_kernelI32Selective_Scan_bwd_kernel_traitsILi32ELi8ELb1ELb0ELb1ELb1ELb1EN3c104HalfEfEEv12SSMParamsBwd,"",@"SHT_CUDA_INFO"
	.sectionflags	@""
	.align	4


	//----- nvinfo : EIATTR_CUDA_API_VERSION
	.align		4
        /*0000*/ 	.byte	0x04, 0x37
        /*0002*/ 	.short	(.L_3279 - .L_3278)
.L_3278:
        /*0004*/ 	.word	0x00000082


	//----- nvinfo : EIATTR_KPARAM_INFO
	.align		4
.L_3279:
        /*0008*/ 	.byte	0x04, 0x17
        /*000a*/ 	.short	(.L_3281 - .L_3280)
.L_3280:
        /*000c*/ 	.word	0x00000000
        /*0010*/ 	.short	0x0000
        /*0012*/ 	.short	0x0000
        /*0014*/ 	.byte	0x00, 0xf0, 0xc1, 0x07


	//----- nvinfo : EIATTR_SPARSE_MMA_MASK
	.align		4
.L_3281:
        /*0018*/ 	.byte	0x03, 0x50
        /*001a*/ 	.short	0x0000


	//----- nvinfo : EIATTR_MAXREG_COUNT
	.align		4
        /*001c*/ 	.byte	0x03, 0x1b
        /*001e*/ 	.short	0x00ff


	//----- nvinfo : EIATTR_NUM_BARRIERS
	.align		4
        /*0020*/ 	.byte	0x02, 0x4c
        /*0022*/ 	.byte	0x01
	.zero		1


	//----- nvinfo : EIATTR_MERCURY_ISA_VERSION
	.align		4
        /*0024*/ 	.byte	0x03, 0x5f
        /*0026*/ 	.short	0x0101


	//----- nvinfo : EIATTR_COOP_GROUP_MASK_REGIDS
	.align		4
        /*0028*/ 	.byte	0x04, 0x29
        /*002a*/ 	.short	(.L_3283 - .L_3282)


	//   ....[0]....
.L_3282:
        /*002c*/ 	.word	0xffffffff


	//   ....[1]....
        /*0030*/ 	.word	0xffffffff


	//   ....[2]....
        /*0034*/ 	.word	0xffffffff


	//   ....[3]....
        /*0038*/ 	.word	0xffffffff


	//   ....[4]....
        /*003c*/ 	.word	0xffffffff


	//   ....[5]....
        /*0040*/ 	.word	0xffffffff


	//   ....[6]....
        /*0044*/ 	.word	0xffffffff


	//   ....[7]....
        /*0048*/ 	.word	0xffffffff


	//   ....[8]....
        /*004c*/ 	.word	0xffffffff


	//   ....[9]....
        /*0050*/ 	.word	0xffffffff


	//   ....[10]....
        /*0054*/ 	.word	0xffffffff


	//   ....[11]....
        /*0058*/ 	.word	0xffffffff


	//   ....[12]....
        /*005c*/ 	.word	0xffffffff


	//   ....[13]....
        /*0060*/ 	.word	0xffffffff


	//   ....[14]....
        /*0064*/ 	.word	0xffffffff


	//   ....[15]....
        /*0068*/ 	.word	0xffffffff


	//   ....[16]....
        /*006c*/ 	.word	0xffffffff


	//   ....[17]....
        /*0070*/ 	.word	0xffffffff


	//   ....[18]....
        /*0074*/ 	.word	0xffffffff


	//   ....[19]....
        /*0078*/ 	.word	0xffffffff


	//   ....[20]....
        /*007c*/ 	.word	0xffffffff


	//   ....[21]....
        /*0080*/ 	.word	0xffffffff


	//   ....[22]....
        /*0084*/ 	.word	0xffffffff


	//   ....[23]....
        /*0088*/ 	.word	0xffffffff


	//   ....[24]....
        /*008c*/ 	.word	0xffffffff


	//   ....[25]....
        /*0090*/ 	.word	0xffffffff


	//   ....[26]....
        /*0094*/ 	.word	0xffffffff


	//   ....[27]....
        /*0098*/ 	.word	0xffffffff


	//   ....[28]....
        /*009c*/ 	.word	0xffffffff


	//   ....[29]....
        /*00a0*/ 	.word	0xffffffff


	//   ....[30]....
        /*00a4*/ 	.word	0xffffffff


	//   ....[31]....
        /*00a8*/ 	.word	0xffffffff


	//   ....[32]....
        /*00ac*/ 	.word	0xffffffff


	//   ....[33]....
        /*00b0*/ 	.word	0xffffffff


	//   ....[34]....
        /*00b4*/ 	.word	0xffffffff


	//   ....[35]....
        /*00b8*/ 	.word	0xffffffff


	//   ....[36]....
        /*00bc*/ 	.word	0xffffffff


	//   ....[37]....
        /*00c0*/ 	.word	0xffffffff


	//   ....[38]....
        /*00c4*/ 	.word	0xffffffff


	//   ....[39]....
        /*00c8*/ 	.word	0xffffffff


	//   ....[40]....
        /*00cc*/ 	.word	0xffffffff


	//   ....[41]....
        /*00d0*/ 	.word	0xffffffff


	//   ....[42]....
        /*00d4*/ 	.word	0xffffffff


	//   ....[43]....
        /*00d8*/ 	.word	0xffffffff


	//   ....[44]....
        /*00dc*/ 	.word	0xffffffff


	//   ....[45]....
        /*00e0*/ 	.word	0xffffffff


	//   ....[46]....
        /*00e4*/ 	.word	0xffffffff


	//   ....[47]....
        /*00e8*/ 	.word	0xffffffff


	//   ....[48]....
        /*00ec*/ 	.word	0xffffffff


	//   ....[49]....
        /*00f0*/ 	.word	0xffffffff


	//   ....[50]....
        /*00f4*/ 	.word	0xffffffff


	//   ....[51]....
        /*00f8*/ 	.word	0xffffffff


	//   ....[52]....
        /*00fc*/ 	.word	0xffffffff


	//   ....[53]....
        /*0100*/ 	.word	0xffffffff


	//   ....[54]....
        /*0104*/ 	.word	0xffffffff


	//   ....[55]....
        /*0108*/ 	.word	0xffffffff


	//   ....[56]....
        /*010c*/ 	.word	0xffffffff


	//   ....[57]....
        /*0110*/ 	.word	0xffffffff


	//   ....[58]....
        /*0114*/ 	.word	0xffffffff


	//----- nvinfo : EIATTR_COOP_GROUP_INSTR_OFFSETS
	.align		4
.L_3283:
        /*0118*/ 	.byte	0x04, 0x28
        /*011a*/ 	.short	(.L_3285 - .L_3284)


	//   ....[0]....
.L_3284:
        /*011c*/ 	.word	0x00000bf0


	//   ....[1]....
        /*0120*/ 	.word	0x00000c50


	//   ....[2]....
        /*0124*/ 	.word	0x00000e30


	//   ....[3]....
        /*0128*/ 	.word	0x00002070


	//   ....[4]....
        /*012c*/ 	.word	0x00002460


	//   ....[5]....
        /*0130*/ 	.word	0x00002930


	//   ....[6]....
        /*0134*/ 	.word	0x00002ab0


	//   ....[7]....
        /*0138*/ 	.word	0x00003070


	//   ....[8]....
        /*013c*/ 	.word	0x000035c0


	//   ....[9]....
        /*0140*/ 	.word	0x000035f0


	//   ....[10]....
        /*0144*/ 	.word	0x00003670


	//   ....[11]....
        /*0148*/ 	.word	0x000036a0


	//   ....[12]....
        /*014c*/ 	.word	0x000036d0


	//   ....[13]....
        /*0150*/ 	.word	0x000036e0


	//   ....[14]....
        /*0154*/ 	.word	0x00003730


	//   ....[15]....
        /*0158*/ 	.word	0x00003750


	//   ....[16]....
        /*015c*/ 	.word	0x00003790


	//   ....[17]....
        /*0160*/ 	.word	0x000037a0


	//   ....[18]....
        /*0164*/ 	.word	0x000037f0


	//   ....[19]....
        /*0168*/ 	.word	0x00003810


	//   ....[20]....
        /*016c*/ 	.word	0x00003850


	//   ....[21]....
        /*0170*/ 	.word	0x00003860


	//   ....[22]....
        /*0174*/ 	.word	0x000038a0


	//   ....[23]....
        /*0178*/ 	.word	0x000038e0


	//   ....[24]....
        /*017c*/ 	.word	0x00003950


	//   ....[25]....
        /*0180*/ 	.word	0x00003960


	//   ....[26]....
        /*0184*/ 	.word	0x000039b0


	//   ....[27]....
        /*0188*/ 	.word	0x000039c0


	//   ....[28]....
        /*018c*/ 	.word	0x00003a10


	//   ....[29]....
        /*0190*/ 	.word	0x00003a20


	//   ....[30]....
        /*0194*/ 	.word	0x00003a60


	//   ....[31]....
        /*0198*/ 	.word	0x00003a80


	//   ....[32]....
        /*019c*/ 	.word	0x00003a90


	//   ....[33]....
        /*01a0*/ 	.word	0x00003aa0


	//   ....[34]....
        /*01a4*/ 	.word	0x00003ab0


	//   ....[35]....
        /*01a8*/ 	.word	0x00003af0


	//   ....[36]....
        /*01ac*/ 	.word	0x000043a0


	//   ....[37]....
        /*01b0*/ 	.word	0x000043e0


	//   ....[38]....
        /*01b4*/ 	.word	0x00004540


	//   ....[39]....
        /*01b8*/ 	.word	0x00004560


	//   ....[40]....
        /*01bc*/ 	.word	0x00004590


	//   ....[41]....
        /*01c0*/ 	.word	0x000045b0


	//   ....[42]....
        /*01c4*/ 	.word	0x000045e0


	//   ....[43]....
        /*01c8*/ 	.word	0x00004600


	//   ....[44]....
        /*01cc*/ 	.word	0x00004640


	//   ....[45]....
        /*01d0*/ 	.word	0x00004680


	//   ....[46]....
        /*01d4*/ 	.word	0x00004960


	//   ....[47]....
        /*01d8*/ 	.word	0x00004d80


	//   ....[48]....
        /*01dc*/ 	.word	0x00005060


	//   ....[49]....
        /*01e0*/ 	.word	0x00005180


	//   ....[50]....
        /*01e4*/ 	.word	0x000051c0


	//   ....[51]....
        /*01e8*/ 	.word	0x00005220


	//   ....[52]....
        /*01ec*/ 	.word	0x00005250


	//   ....[53]....
        /*01f0*/ 	.word	0x00005270


	//   ....[54]....
        /*01f4*/ 	.word	0x00005340


	//   ....[55]....
        /*01f8*/ 	.word	0x00005380


	//   ....[56]....
        /*01fc*/ 	.word	0x000053d0


	//   ....[57]....
        /*0200*/ 	.word	0x00005400


	//   ....[58]....
        /*0204*/ 	.word	0x00005420


	//----- nvinfo : EIATTR_VRC_CTA_INIT_COUNT
	.align		4
.L_3285:
        /*0208*/ 	.byte	0x02, 0x4a
	.zero		1
	.zero		1


	//----- nvinfo : EIATTR_EXIT_INSTR_OFFSETS
	.align		4
        /*020c*/ 	.byte	0x04, 0x1c
        /*020e*/ 	.short	(.L_3287 - .L_3286)


	//   ....[0]....
.L_3286:
        /*0210*/ 	.word	0x000054c0


	//   ....[1]....
        /*0214*/ 	.word	0x000056e0


	//----- nvinfo : EIATTR_MAX_THREADS
	.align		4
.L_3287:
        /*0218*/ 	.byte	0x04, 0x05
        /*021a*/ 	.short	(.L_3289 - .L_3288)
.L_3288:
        /*021c*/ 	.word	0x00000020
        /*0220*/ 	.word	0x00000001
        /*0224*/ 	.word	0x00000001


	//----- nvinfo : EIATTR_CRS_STACK_SIZE
	.align		4
.L_3289:
        /*0228*/ 	.byte	0x04, 0x1e
        /*022a*/ 	.short	(.L_3291 - .L_3290)
.L_3290:
        /*022c*/ 	.word	0x00000000


	//----- nvinfo : EIATTR_CBANK_PARAM_SIZE
	.align		4
.L_3291:
        /*0230*/ 	.byte	0x03, 0x19
        /*0232*/ 	.short	0x01f0


	//----- nvinfo : EIATTR_PARAM_CBANK
	.align		4
        /*0234*/ 	.byte	0x04, 0x0a
        /*0236*/ 	.short	(.L_3293 - .L_3292)
	.align		4
.L_3292:
        /*0238*/ 	.word	index@(.nv.constant0._Z25selective_scan_bwd_kernelI32Selective_Scan_bwd_kernel_traitsILi32ELi8ELb1ELb0ELb1ELb1ELb1EN3c104HalfEfEEv12SSMParamsBwd)
        /*023c*/ 	.short	0x0380
        /*023e*/ 	.short	0x01f0


	//----- nvinfo : EIATTR_SW_WAR
	.align		4
.L_3293:
        /*0240*/ 	.byte	0x04, 0x36
        /*0242*/ 	.short	(.L_3295 - .L_3294)
.L_3294:
        /*0244*/ 	.word	0x00000008
.L_3295:


//--------------------- .nv.info._Z25selective_scan_bwd_kernelI32Selective_Scan_bwd_kernel_traitsILi32ELi8ELb1ELb1ELb0ELb0ELb0EN3c104HalfEfEEv12SSMParamsBwd --------------------------
	.section	.nv.info._Z25selective_scan_bwd_kernelI32Selective_Scan_bwd_kernel_traitsILi32ELi8ELb1ELb1ELb0ELb0ELb0EN3c104HalfEfEEv12SSMParamsBwd,"",@"SHT_CUDA_INFO"
	.sectionflags	@""
	.align	4


	//----- nvinfo : EIATTR_CUDA_API_VERSION
	.align		4
        /*0000*/ 	.byte	0x04, 0x37
        /*0002*/ 	.short	(.L_3297 - .L_3296)
.L_3296:
        /*0004*/ 	.word	0x00000082


	//----- nvinfo : EIATTR_KPARAM_INFO
	.align		4
.L_3297:
        /*0008*/ 	.byte	0x04, 0x17
        /*000a*/ 	.short	(.L_3299 - .L_3298)
.L_3298:
        /*000c*/ 	.word	0x00000000
        /*0010*/ 	.short	0x0000
        /*0012*/ 	.short	0x0000
        /*0014*/ 	.byte	0x00, 0xf0, 0xc1, 0x07


	//----- nvinfo : EIATTR_SPARSE_MMA_MASK
	.align		4
.L_3299:
        /*0018*/ 	.byte	0x03, 0x50
        /*001a*/ 	.short	0x0000


	//----- nvinfo : EIATTR_MAXREG_COUNT
	.align		4
        /*001c*/ 	.byte	0x03, 0x1b
        /*001e*/ 	.short	0x00ff


	//----- nvinfo : EIATTR_NUM_BARRIERS
	.align		4
        /*0020*/ 	.byte	0x02, 0x4c
        /*0022*/ 	.byte	0x01
	.zero		1


	//----- nvinfo : EIATTR_MERCURY_ISA_VERSION
	.align		4
        /*0024*/ 	.byte	0x03, 0x5f
        /*0026*/ 	.short	0x0101


	//----- nvinfo : EIATTR_COOP_GROUP_MASK_REGIDS
	.align		4
        /*0028*/ 	.byte	0x04, 0x29
        /*002a*/ 	.short	(.L_3301 - .L_3300)


	//   ....[0]....
.L_3300:
        /*002c*/ 	.word	0xffffffff


	//   ....[1]....
        /*0030*/ 	.word	0xffffffff


	//   ....[2]....
        /*0034*/ 	.word	0xffffffff


	//   ....[3]....
        /*0038*/ 	.word	0xffffffff


	//   ....[4]....
        /*003c*/ 	.word	0xffffffff


	//   ....[5]....
        /*0040*/ 	.word	0xffffffff


	//   ....[6]....
        /*0044*/ 	.word	0xffffffff


	//   ....[7]....
        /*0048*/ 	.word	0xffffffff


	//   ....[8]....
        /*004c*/ 	.word	0xffffffff


	//   ....[9]....
        /*0050*/ 	.word	0xffffffff


	//   ....[10]....
        /*0054*/ 	.word	0xffffffff


	//   ....[11]....
        /*0058*/ 	.word	0xffffffff


	//   ....[12]....
        /*005c*/ 	.word	0xffffffff


	//   ....[13]....
        /*0060*/ 	.word	0xffffffff


	//   ....[14]....
        /*0064*/ 	.word	0xffffffff


	//   ....[15]....
        /*0068*/ 	.word	0xffffffff


	//   ....[16]....
        /*006c*/ 	.word	0xffffffff


	//   ....[17]....
        /*0070*/ 	.word	0xffffffff


	//   ....[18]....
        /*0074*/ 	.word	0xffffffff


	//   ....[19]....
        /*0078*/ 	.word	0xffffffff


	//   ....[20]....
        /*007c*/ 	.word	0xffffffff


	//   ....[21]....
        /*0080*/ 	.word	0xffffffff


	//   ....[22]....
        /*0084*/ 	.word	0xffffffff


	//   ....[23]....
        /*0088*/ 	.word	0xffffffff


	//   ....[24]....
        /*008c*/ 	.word	0xffffffff


	//   ....[25]....
        /*0090*/ 	.word	0xffffffff


	//   ....[26]....
        /*0094*/ 	.word	0xffffffff


	//   ....[27]....
        /*0098*/ 	.word	0xffffffff


	//   ....[28]....
        /*009c*/ 	.word	0xffffffff


	//   ....[29]....
        /*00a0*/ 	.word	0xffffffff


	//   ....[30]....
        /*00a4*/ 	.word	0xffffffff


	//   ....[31]....
        /*00a8*/ 	.word	0xffffffff


	//   ....[32]....
        /*00ac*/ 	.word	0xffffffff


	//   ....[33]....
        /*00b0*/ 	.word	0xffffffff


	//   ....[34]....
        /*00b4*/ 	.word	0xffffffff


	//   ....[35]....
        /*00b8*/ 	.word	0xffffffff


	//   ....[36]....
        /*00bc*/ 	.word	0xffffffff


	//   ....[37]....
        /*00c0*/ 	.word	0xffffffff


	//   ....[38]....
        /*00c4*/ 	.word	0xffffffff


	//   ....[39]....
        /*00c8*/ 	.word	0xffffffff


	//   ....[40]....
        /*00cc*/ 	.word	0xffffffff


	//   ....[41]....
        /*00d0*/ 	.word	0xffffffff


	//   ....[42]....
        /*00d4*/ 	.word	0xffffffff


	//   ....[43]....
        /*00d8*/ 	.word	0xffffffff


	//   ....[44]....
        /*00dc*/ 	.word	0xffffffff


	//   ....[45]....
        /*00e0*/ 	.word	0xffffffff


	//   ....[46]....
        /*00e4*/ 	.word	0xffffffff


	//   ....[47]....
        /*00e8*/ 	.word	0xffffffff


	//   ....[48]....
        /*00ec*/ 	.word	0xffffffff


	//   ....[49]....
        /*00f0*/ 	.word	0xffffffff


	//   ....[50]....
        /*00f4*/ 	.word	0xffffffff


	//   ....[51]....
        /*00f8*/ 	.word	0xffffffff


	//   ....[52]....
        /*00fc*/ 	.word	0xffffffff


	//   ....[53]....
        /*0100*/ 	.word	0xffffffff


	//----- nvinfo : EIATTR_COOP_GROUP_INSTR_OFFSETS
	.align		4
.L_3301:
        /*0104*/ 	.byte	0x04, 0x28
        /*0106*/ 	.short	(.L_3303 - .L_3302)


	//   ....[0]....
.L_3302:
        /*0108*/ 	.word	0x00000b60


	//   ....[1]....
        /*010c*/ 	.word	0x00000bb0


	//   ....[2]....
        /*0110*/ 	.word	0x00000d10


	//   ....[3]....
        /*0114*/ 	.word	0x00001300


	//   ....[4]....
        /*0118*/ 	.word	0x000018d0


	//   ....[5]....
        /*011c*/ 	.word	0x00001900


	//   ....[6]....
        /*0120*/ 	.word	0x00001960


	//   ....[7]....
        /*0124*/ 	.word	0x00001990


	//   ....[8]....
        /*0128*/ 	.word	0x000019c0


	//   ....[9]....
        /*012c*/ 	.word	0x000019f0


	//   ....[10]....
        /*0130*/ 	.word	0x00001a40


	//   ....[11]....
        /*0134*/ 	.word	0x00001a60


	//   ....[12]....
        /*0138*/ 	.word	0x00001a80


	//   ....[13]....
        /*013c*/ 	.word	0x00001ab0


	//   ....[14]....
        /*0140*/ 	.word	0x00001b00


	//   ....[15]....
        /*0144*/ 	.word	0x00001b30


	//   ....[16]....
        /*0148*/ 	.word	0x00001b60


	//   ....[17]....
        /*014c*/ 	.word	0x00001b90


	//   ....[18]....
        /*0150*/ 	.word	0x00001c10


	//   ....[19]....
        /*0154*/ 	.word	0x00001c40


	//   ....[20]....
        /*0158*/ 	.word	0x00001c60


	//   ....[21]....
        /*015c*/ 	.word	0x00001c70


	//   ....[22]....
        /*0160*/ 	.word	0x00001cc0


	//   ....[23]....
        /*0164*/ 	.word	0x00001cf0


	//   ....[24]....
        /*0168*/ 	.word	0x00001d20


	//   ....[25]....
        /*016c*/ 	.word	0x00001d30


	//   ....[26]....
        /*0170*/ 	.word	0x00001d40


	//   ....[27]....
        /*0174*/ 	.word	0x00001d50


	//   ....[28]....
        /*0178*/ 	.word	0x00001d70


	//   ....[29]....
        /*017c*/ 	.word	0x00001db0


	//   ....[30]....
        /*0180*/ 	.word	0x00001dd0


	//   ....[31]....
        /*0184*/ 	.word	0x00001ed0


	//   ....[32]....
        /*0188*/ 	.word	0x000025a0


	//   ....[33]....
        /*018c*/ 	.word	0x000025e0


	//   ....[34]....
        /*0190*/ 	.word	0x00002770


	//   ....[35]....
        /*0194*/ 	.word	0x000027a0


	//   ....[36]....
        /*0198*/ 	.word	0x000027d0


	//   ....[37]....
        /*019c*/ 	.word	0x000027f0


	//   ....[38]....
        /*01a0*/ 	.word	0x00002820


	//   ....[39]....
        /*01a4*/ 	.word	0x00002860


	//   ....[40]....
        /*01a8*/ 	.word	0x000028d0


	//   ....[41]....
        /*01ac*/ 	.word	0x00002910


	//   ....[42]....
        /*01b0*/ 	.word	0x00002c80


	//   ....[43]....
        /*01b4*/ 	.word	0x00002ea0


	//   ....[44]....
        /*01b8*/ 	.word	0x00002fb0


	//   ....[45]....
        /*01bc*/ 	.word	0x00003000


	//   ....[46]....
        /*01c0*/ 	.word	0x00003050


	//   ....[47]....
        /*01c4*/ 	.word	0x00003080


	//   ....[48]....
        /*01c8*/ 	.word	0x000030a0


	//   ....[49]....
        /*01cc*/ 	.word	0x00003170


	//   ....[50]....
        /*01d0*/ 	.word	0x000031b0


	//   ....[51]....
        /*01d4*/ 	.word	0x00003200


	//   ....[52]....
        /*01d8*/ 	.word	0x00003230


	//   ....[53]....
        /*01dc*/ 	.word	0x00003250


	//----- nvinfo : EIATTR_VRC_CTA_INIT_COUNT
	.align		4
.L_3303:
        /*01e0*/ 	.byte	0x02, 0x4a
	.zero		1
	.zero		1


	//----- nvinfo : EIATTR_EXIT_INSTR_OFFSETS
	.align		4
        /*01e4*/ 	.byte	0x04, 0x1c
        /*01e6*/ 	.short	(.L_3305 - .L_3304)


	//   ....[0]....
.L_3304:
        /*01e8*/ 	.word	0x000032f0


	//   ....[1]....
        /*01ec*/ 	.word	0x00003550


	//----- nvinfo : EIATTR_MAX_THREADS
	.align		4
.L_3305:
        /*01f0*/ 	.byte	0x04, 0x05
        /*01f2*/ 	.short	(.L_3307 - .L_3306)
.L_3306:
        /*01f4*/ 	.word	0x00000020
        /*01f8*/ 	.word	0x00000001
        /*01fc*/ 	.word	0x00000001


	//----- nvinfo : EIATTR_CRS_STACK_SIZE
	.align		4
.L_3307:
        /*0200*/ 	.byte	0x04, 0x1e
        /*0202*/ 	.short	(.L_3309 - .L_3308)
.L_3308:
        /*0204*/ 	.word	0x00000000


	//----- nvinfo : EIATTR_CBANK_PARAM_SIZE
	.align		4
.L_3309:
        /*0208*/ 	.byte	0x03, 0x19
        /*020a*/ 	.short	0x01f0


	//----- nvinfo : EIATTR_PARAM_CBANK
	.align		4
        /*020c*/ 	.byte	0x04, 0x0a
        /*020e*/ 	.short	(.L_3311 - .L_3310)
	.align		4
.L_3310:
        /*0210*/ 	.word	index@(.nv.constant0._Z25selective_scan_bwd_kernelI32Selective_Scan_bwd_kernel_traitsILi32ELi8ELb1ELb1ELb0ELb0ELb0EN3c104HalfEfEEv12SSMParamsBwd)
        /*0214*/ 	.short	0x0380
        /*0216*/ 	.short	0x01f0


	//----- nvinfo : EIATTR_SW_WAR
	.align		4
.L_3311:
        /*0218*/ 	.byte	0x04, 0x36
        /*021a*/ 	.short	(.L_3313 - .L_3312)
.L_3312:
        /*021c*/ 	.word	0x00000008
.L_3313:


//--------------------- .nv.info._Z25selective_scan_bwd_kernelI32Selective_Scan_bwd_kernel_traitsILi32ELi8ELb1ELb1ELb0ELb0ELb1EN3c104HalfEfEEv12SSMParamsBwd --------------------------
	.section	.nv.info._Z25selective_scan_bwd_kernelI32Selective_Scan_bwd_kernel_traitsILi32ELi8ELb1ELb1ELb0ELb0ELb1EN3c104HalfEfEEv12SSMParamsBwd,"",@"SHT_CUDA_INFO"
	.sectionflags	@""
	.align	4


	//----- nvinfo : EIATTR_CUDA_API_VERSION
	.align		4
        /*0000*/ 	.byte	0x04, 0x37
        /*0002*/ 	.short	(.L_3315 - .L_3314)
.L_3314:
        /*0004*/ 	.word	0x00000082


	//----- nvinfo : EIATTR_KPARAM_INFO
	.align		4
.L_3315:
        /*0008*/ 	.byte	0x04, 0x17
        /*000a*/ 	.short	(.L_3317 - .L_3316)
.L_3316:
        /*000c*/ 	.word	0x00000000
        /*0010*/ 	.short	0x0000
        /*0012*/ 	.short	0x0000
        /*0014*/ 	.byte	0x00, 0xf0, 0xc1, 0x07


	//----- nvinfo : EIATTR_SPARSE_MMA_MASK
	.align		4
.L_3317:
        /*0018*/ 	.byte	0x03, 0x50
        /*001a*/ 	.short	0x0000


	//----- nvinfo : EIATTR_MAXREG_COUNT
	.align		4
        /*001c*/ 	.byte	0x03, 0x1b
        /*001e*/ 	.short	0x00ff


	//----- nvinfo : EIATTR_NUM_BARRIERS
	.align		4
        /*0020*/ 	.byte	0x02, 0x4c
        /*0022*/ 	.byte	0x01
	.zero		1


	//----- nvinfo : EIATTR_MERCURY_ISA_VERSION
	.align		4
        /*0024*/ 	.byte	0x03, 0x5f
        /*0026*/ 	.short	0x0101


	//----- nvinfo : EIATTR_COOP_GROUP_MASK_REGIDS
	.align		4
        /*0028*/ 	.byte	0x04, 0x29
        /*002a*/ 	.short	(.L_3319 - .L_3318)


	//   ....[0]....
.L_3318:
        /*002c*/ 	.word	0xffffffff


	//   ....[1]....
        /*0030*/ 	.word	0xffffffff


	//   ....[2]....
        /*0034*/ 	.word	0xffffffff


	//   ....[3]....
        /*0038*/ 	.word	0xffffffff


	//   ....[4]....
        /*003c*/ 	.word	0xffffffff


	//   ....[5]....
        /*0040*/ 	.word	0xffffffff


	//   ....[6]....
        /*0044*/ 	.word	0xffffffff


	//   ....[7]....
        /*0048*/ 	.word	0xffffffff


	//   ....[8]....
        /*004c*/ 	.word	0xffffffff


	//   ....[9]....
        /*0050*/ 	.word	0xffffffff


	//   ....[10]....
        /*0054*/ 	.word	0xffffffff


	//   ....[11]....
        /*0058*/ 	.word	0xffffffff


	//   ....[12]....
        /*005c*/ 	.word	0xffffffff


	//   ....[13]....
        /*0060*/ 	.word	0xffffffff


	//   ....[14]....
        /*0064*/ 	.word	0xffffffff


	//   ....[15]....
        /*0068*/ 	.word	0xffffffff


	//   ....[16]....
        /*006c*/ 	.word	0xffffffff


	//   ....[17]....
        /*0070*/ 	.word	0xffffffff


	//   ....[18]....
        /*0074*/ 	.word	0xffffffff


	//   ....[19]....
        /*0078*/ 	.word	0xffffffff


	//   ....[20]....
        /*007c*/ 	.word	0xffffffff


	//   ....[21]....
        /*0080*/ 	.word	0xffffffff


	//   ....[22]....
        /*0084*/ 	.word	0xffffffff


	//   ....[23]....
        /*0088*/ 	.word	0xffffffff


	//   ....[24]....
        /*008c*/ 	.word	0xffffffff


	//   ....[25]....
        /*0090*/ 	.word	0xffffffff


	//   ....[26]....
        /*0094*/ 	.word	0xffffffff


	//   ....[27]....
        /*0098*/ 	.word	0xffffffff


	//   ....[28]....
        /*009c*/ 	.word	0xffffffff


	//   ....[29]....
        /*00a0*/ 	.word	0xffffffff


	//   ....[30]....
        /*00a4*/ 	.word	0xffffffff


	//   ....[31]....
        /*00a8*/ 	.word	0xffffffff


	//   ....[32]....
        /*00ac*/ 	.word	0xffffffff


	//   ....[33]....
        /*00b0*/ 	.word	0xffffffff


	//   ....[34]....
        /*00b4*/ 	.word	0xffffffff


	//   ....[35]....
        /*00b8*/ 	.word	0xffffffff


	//   ....[36]....
        /*00bc*/ 	.word	0xffffffff


	//   ....[37]....
        /*00c0*/ 	.word	0xffffffff


	//   ....[38]....
        /*00c4*/ 	.word	0xffffffff


	//   ....[39]....
        /*00c8*/ 	.word	0xffffffff


	//   ....[40]....
        /*00cc*/ 	.word	0xffffffff


	//   ....[41]....
        /*00d0*/ 	.word	0xffffffff


	//   ....[42]....
        /*00d4*/ 	.word	0xffffffff


	//   ....[43]....
        /*00d8*/ 	.word	0xffffffff


	//   ....[44]....
        /*00dc*/ 	.word	0xffffffff


	//   ....[45]....
        /*00e0*/ 	.word	0xffffffff


	//   ....[46]....
        /*00e4*/ 	.word	0xffffffff


	//   ....[47]....
        /*00e8*/ 	.word	0xffffffff


	//   ....[48]....
        /*00ec*/ 	.word	0xffffffff


	//   ....[49]....
        /*00f0*/ 	.word	0xffffffff


	//   ....[50]....
        /*00f4*/ 	.word	0xffffffff


	//   ....[51]....
        /*00f8*/ 	.word	0xffffffff


	//   ....[52]....
        /*00fc*/ 	.word	0xffffffff


	//   ....[53]....
        /*0100*/ 	.word	0xffffffff


	//   ....[54]....
        /*0104*/ 	.word	0xffffffff


	//   ....[55]....
        /*0108*/ 	.word	0xffffffff


	//   ....[56]....
        /*010c*/ 	.word	0xffffffff


	//   ....[57]....
        /*0110*/ 	.word	0xffffffff


	//----- nvinfo : EIATTR_COOP_GROUP_INSTR_OFFSETS
	.align		4
.L_3319:
        /*0114*/ 	.byte	0x04, 0x28
        /*0116*/ 	.short	(.L_3321 - .L_3320)


	//   ....[0]....
.L_3320:
        /*0118*/ 	.word	0x00000c40


	//   ....[1]....
        /*011c*/ 	.word	0x00000c90


	//   ....[2]....
        /*0120*/ 	.word	0x00000d60


	//   ....[3]....
        /*0124*/ 	.word	0x00000e20


	//   ....[4]....
        /*0128*/ 	.word	0x00001300


	//   ....[5]....
        /*012c*/ 	.word	0x00001760


	//   ....[6]....
        /*0130*/ 	.word	0x000018f0


	//   ....[7]....
        /*0134*/ 	.word	0x00001ec0


	//   ....[8]....
        /*0138*/ 	.word	0x000024b0


	//   ....[9]....
        /*013c*/ 	.word	0x000024f0


	//   ....[10]....
        /*0140*/ 	.word	0x00002520


	//   ....[11]....
        /*0144*/ 	.word	0x00002570


	//   ....[12]....
        /*0148*/ 	.word	0x000025b0


	//   ....[13]....
        /*014c*/ 	.word	0x000025d0


	//   ....[14]....
        /*0150*/ 	.word	0x00002610


	//   ....[15]....
        /*0154*/ 	.word	0x00002640


	//   ....[16]....
        /*0158*/ 	.word	0x00002650


	//   ....[17]....
        /*015c*/ 	.word	0x00002680


	//   ....[18]....
        /*0160*/ 	.word	0x000026c0


	//   ....[19]....
        /*0164*/ 	.word	0x000026f0


	//   ....[20]....
        /*0168*/ 	.word	0x00002710


	//   ....[21]....
        /*016c*/ 	.word	0x00002750


	//   ....[22]....
        /*0170*/ 	.word	0x00002780


	//   ....[23]....
        /*0174*/ 	.word	0x00002810


	//   ....[24]....
        /*0178*/ 	.word	0x00002830


	//   ....[25]....
        /*017c*/ 	.word	0x00002840


	//   ....[26]....
        /*0180*/ 	.word	0x00002860


	//   ....[27]....
        /*0184*/ 	.word	0x00002870


	//   ....[28]....
        /*0188*/ 	.word	0x000028d0


	//   ....[29]....
        /*018c*/ 	.word	0x000028e0


	//   ....[30]....
        /*0190*/ 	.word	0x00002910


	//   ....[31]....
        /*0194*/ 	.word	0x00002920


	//   ....[32]....
        /*0198*/ 	.word	0x00002930


	//   ....[33]....
        /*019c*/ 	.word	0x00002970


	//   ....[34]....
        /*01a0*/ 	.word	0x000029a0


	//   ....[35]....
        /*01a4*/ 	.word	0x00002ac0


	//   ....[36]....
        /*01a8*/ 	.word	0x00003170


	//   ....[37]....
        /*01ac*/ 	.word	0x000031b0


	//   ....[38]....
        /*01b0*/ 	.word	0x00003330


	//   ....[39]....
        /*01b4*/ 	.word	0x00003350


	//   ....[40]....
        /*01b8*/ 	.word	0x00003380


	//   ....[41]....
        /*01bc*/ 	.word	0x000033a0


	//   ....[42]....
        /*01c0*/ 	.word	0x000033d0


	//   ....[43]....
        /*01c4*/ 	.word	0x00003410


	//   ....[44]....
        /*01c8*/ 	.word	0x000034f0


	//   ....[45]....
        /*01cc*/ 	.word	0x00003530


	//   ....[46]....
        /*01d0*/ 	.word	0x00003860


	//   ....[47]....
        /*01d4*/ 	.word	0x00003a70


	//   ....[48]....
        /*01d8*/ 	.word	0x00003b80


	//   ....[49]....
        /*01dc*/ 	.word	0x00003bc0


	//   ....[50]....
        /*01e0*/ 	.word	0x00003c20


	//   ....[51]....
        /*01e4*/ 	.word	0x00003c50


	//   ....[52]....
        /*01e8*/ 	.word	0x00003c70


	//   ....[53]....
        /*01ec*/ 	.word	0x00003d40


	//   ....[54]....
        /*01f0*/ 	.word	0x00003d80


	//   ....[55]....
        /*01f4*/ 	.word	0x00003dd0


	//   ....[56]....
        /*01f8*/ 	.word	0x00003e00


	//   ....[57]....
        /*01fc*/ 	.word	0x00003e20


	//----- nvinfo : EIATTR_VRC_CTA_INIT_COUNT
	.align		4
.L_3321:
        /*0200*/ 	.byte	0x02, 0x4a
	.zero		1
	.zero		1


	//----- nvinfo : EIATTR_EXIT_INSTR_OFFSETS
	.align		4
        /*0204*/ 	.byte	0x04, 0x1c
        /*0206*/ 	.short	(.L_3323 - .L_3322)


	//   ....[0]....
.L_3322:
        /*0208*/ 	.word	0x00003ec0


	//   ....[1]....
        /*020c*/ 	.word	0x00004130


	//----- nvinfo : EIATTR_MAX_THREADS
	.align		4
.L_3323:
        /*0210*/ 	.byte	0x04, 0x05
        /*0212*/ 	.short	(.L_3325 - .L_3324)
.L_3324:
        /*0214*/ 	.word	0x00000020
        /*0218*/ 	.word	0x00000001
        /*021c*/ 	.word	0x00000001


	//----- nvinfo : EIATTR_CRS_STACK_SIZE
	.align		4
.L_3325:
        /*0220*/ 	.byte	0x04, 0x1e
        /*0222*/ 	.short	(.L_3327 - .L_3326)
.L_3326:
        /*0224*/ 	.word	0x00000000


	//----- nvinfo : EIATTR_CBANK_PARAM_SIZE
	.align		4
.L_3327:
        /*0228*/ 	.byte	0x03, 0x19
        /*022a*/ 	.short	0x01f0


	//----- nvinfo : EIATTR_PARAM_CBANK
	.align		4
        /*022c*/ 	.byte	0x04, 0x0a
        /*022e*/ 	.short	(.L_3329 - .L_3328)
	.align		4
.L_3328:
        /*0230*/ 	.word	index@(.nv.constant0._Z25selective_scan_bwd_kernelI32Selective_Scan_bwd_kernel_traitsILi32ELi8ELb1ELb1ELb0ELb0ELb1EN3c104HalfEfEEv12SSMParamsBwd)
        /*0234*/ 	.short	0x0380
        /*0236*/ 	.short	0x01f0


	//----- nvinfo : EIATTR_SW_WAR
	.align		4
.L_3329:
        /*0238*/ 	.byte	0x04, 0x36
        /*023a*/ 	.short	(.L_3331 - .L_3330)
.L_3330:
        /*023c*/ 	.word	0x00000008
.L_3331:


//--------------------- .nv.info._Z25selective_scan_bwd_kernelI32Selective_Scan_bwd_kernel_traitsILi32ELi8ELb1ELb1ELb0ELb1ELb0EN3c104HalfEfEEv12SSMParamsBwd --------------------------
	.section	.nv.info._Z25selective_scan_bwd_kernelI32Selective_Scan_bwd_kernel_traitsILi32ELi8ELb1ELb1ELb0ELb1ELb0EN3c104HalfEfEEv12SSMParamsBwd,"",@"SHT_CUDA_INFO"
	.sectionflags	@""
	.align	4


	//----- nvinfo : EIATTR_CUDA_API_VERSION
	.align		4
        /*0000*/ 	.byte	0x04, 0x37
        /*0002*/ 	.short	(.L_3333 - .L_3332)
.L_3332:
        /*0004*/ 	.word	0x00000082


	//----- nvinfo : EIATTR_KPARAM_INFO
	.align		4
.L_3333:
        /*0008*/ 	.byte	0x04, 0x17
        /*000a*/ 	.short	(.L_3335 - .L_3334)
.L_3334:
        /*000c*/ 	.word	0x00000000
        /*0010*/ 	.short	0x0000
        /*0012*/ 	.short	0x0000
        /*0014*/ 	.byte	0x00, 0xf0, 0xc1, 0x07


	//----- nvinfo : EIATTR_SPARSE_MMA_MASK
	.align		4
.L_3335:
        /*0018*/ 	.byte	0x03, 0x50
        /*001a*/ 	.short	0x0000


	//----- nvinfo : EIATTR_MAXREG_COUNT
	.align		4
        /*001c*/ 	.byte	0x03, 0x1b
        /*001e*/ 	.short	0x00ff


	//----- nvinfo : EIATTR_NUM_BARRIERS
	.align		4
        /*0020*/ 	.byte	0x02, 0x4c
        /*0022*/ 	.byte	0x01
	.zero		1


	//----- nvinfo : EIATTR_MERCURY_ISA_VERSION
	.align		4
        /*0024*/ 	.byte	0x03, 0x5f
        /*0026*/ 	.short	0x0101


	//----- nvinfo : EIATTR_COOP_GROUP_MASK_REGIDS
	.align		4
        /*0028*/ 	.byte	0x04, 0x29
        /*002a*/ 	.short	(.L_3337 - .L_3336)


	//   ....[0]....
.L_3336:
        /*002c*/ 	.word	0xffffffff


	//   ....[1]....
        /*0030*/ 	.word	0xffffffff


	//   ....[2]....
        /*0034*/ 	.word	0xffffffff


	//   ....[3]....
        /*0038*/ 	.word	0xffffffff


	//   ....[4]....
        /*003c*/ 	.word	0xffffffff


	//   ....[5]....
        /*0040*/ 	.word	0xffffffff


	//   ....[6]....
        /*0044*/ 	.word	0xffffffff


	//   ....[7]....
        /*0048*/ 	.word	0xffffffff


	//   ....[8]....
        /*004c*/ 	.word	0xffffffff


	//   ....[9]....
        /*0050*/ 	.word	0xffffffff


	//   ....[10]....
        /*0054*/ 	.word	0xffffffff


	//   ....[11]....
        /*0058*/ 	.word	0xffffffff


	//   ....[12]....
        /*005c*/ 	.word	0xffffffff


	//   ....[13]....
        /*0060*/ 	.word	0xffffffff


	//   ....[14]....
        /*0064*/ 	.word	0xffffffff


	//   ....[15]....
        /*0068*/ 	.word	0xffffffff


	//   ....[16]....
        /*006c*/ 	.word	0xffffffff


	//   ....[17]....
        /*0070*/ 	.word	0xffffffff


	//   ....[18]....
        /*0074*/ 	.word	0xffffffff


	//   ....[19]....
        /*0078*/ 	.word	0xffffffff


	//   ....[20]....
        /*007c*/ 	.word	0xffffffff


	//   ....[21]....
        /*0080*/ 	.word	0xffffffff


	//   ....[22]....
        /*0084*/ 	.word	0xffffffff


	//   ....[23]....
        /*0088*/ 	.word	0xffffffff


	//   ....[24]....
        /*008c*/ 	.word	0xffffffff


	//   ....[25]....
        /*0090*/ 	.word	0xffffffff


	//   ....[26]....
        /*0094*/ 	.word	0xffffffff


	//   ....[27]....
        /*0098*/ 	.word	0xffffffff


	//   ....[28]....
        /*009c*/ 	.word	0xffffffff


	//   ....[29]....
        /*00a0*/ 	.word	0xffffffff


	//   ....[30]....
        /*00a4*/ 	.word	0xffffffff


	//   ....[31]....
        /*00a8*/ 	.word	0xffffffff


	//   ....[32]....
        /*00ac*/ 	.word	0xffffffff


	//   ....[33]....
        /*00b0*/ 	.word	0xffffffff


	//   ....[34]....
        /*00b4*/ 	.word	0xffffffff


	//   ....[35]....
        /*00b8*/ 	.word	0xffffffff


	//   ....[36]....
        /*00bc*/ 	.word	0xffffffff


	//   ....[37]....
        /*00c0*/ 	.word	0xffffffff


	//   ....[38]....
        /*00c4*/ 	.word	0xffffffff


	//   ....[39]....
        /*00c8*/ 	.word	0xffffffff


	//   ....[40]....
        /*00cc*/ 	.word	0xffffffff


	//   ....[41]....
        /*00d0*/ 	.word	0xffffffff


	//   ....[42]....
        /*00d4*/ 	.word	0xffffffff


	//   ....[43]....
        /*00d8*/ 	.word	0xffffffff


	//   ....[44]....
        /*00dc*/ 	.word	0xffffffff


	//   ....[45]....
        /*00e0*/ 	.word	0xffffffff


	//   ....[46]....
        /*00e4*/ 	.word	0xffffffff


	//   ....[47]....
        /*00e8*/ 	.word	0xffffffff


	//   ....[48]....
        /*00ec*/ 	.word	0xffffffff


	//   ....[49]....
        /*00f0*/ 	.word	0xffffffff


	//   ....[50]....
        /*00f4*/ 	.word	0xffffffff


	//   ....[51]....
        /*00f8*/ 	.word	0xffffffff


	//   ....[52]....
        /*00fc*/ 	.word	0xffffffff


	//   ....[53]....
        /*0100*/ 	.word	0xffffffff


	//   ....[54]....
        /*0104*/ 	.word	0xffffffff


	//----- nvinfo : EIATTR_COOP_GROUP_INSTR_OFFSETS
	.align		4
.L_3337:
        /*0108*/ 	.byte	0x04, 0x28
        /*010a*/ 	.short	(.L_3339 - .L_3338)


	//   ....[0]....
.L_3338:
        /*010c*/ 	.word	0x00000b40


	//   ....[1]....
        /*0110*/ 	.word	0x00000ba0


	//   ....[2]....
        /*0114*/ 	.word	0x00000d90


	//   ....[3]....
        /*0118*/ 	.word	0x000023e0


	//   ....[4]....
        /*011c*/ 	.word	0x000029d0


	//   ....[5]....
        /*0120*/ 	.word	0x00002a10


	//   ....[6]....
        /*0124*/ 	.word	0x00002a40


	//   ....[7]....
        /*0128*/ 	.word	0x00002ac0


	//   ....[8]....
        /*012c*/ 	.word	0x00002ae0


	//   ....[9]....
        /*0130*/ 	.word	0x00002b00


	//   ....[10]....
        /*0134*/ 	.word	0x00002b10


	//   ....[11]....
        /*0138*/ 	.word	0x00002b40


	//   ....[12]....
        /*013c*/ 	.word	0x00002b90


	//   ....[13]....
        /*0140*/ 	.word	0x00002bb0


	//   ....[14]....
        /*0144*/ 	.word	0x00002bd0


	//   ....[15]....
        /*0148*/ 	.word	0x00002bf0


	//   ....[16]....
        /*014c*/ 	.word	0x00002c40


	//   ....[17]....
        /*0150*/ 	.word	0x00002ca0


	//   ....[18]....
        /*0154*/ 	.word	0x00002cf0


	//   ....[19]....
        /*0158*/ 	.word	0x00002d00


	//   ....[20]....
        /*015c*/ 	.word	0x00002d30


	//   ....[21]....
        /*0160*/ 	.word	0x00002d70


	//   ....[22]....
        /*0164*/ 	.word	0x00002da0


	//   ....[23]....
        /*0168*/ 	.word	0x00002dc0


	//   ....[24]....
        /*016c*/ 	.word	0x00002de0


	//   ....[25]....
        /*0170*/ 	.word	0x00002df0


	//   ....[26]....
        /*0174*/ 	.word	0x00002e10


	//   ....[27]....
        /*0178*/ 	.word	0x00002e40


	//   ....[28]....
        /*017c*/ 	.word	0x00002e60


	//   ....[29]....
        /*0180*/ 	.word	0x00002ea0


	//   ....[30]....
        /*0184*/ 	.word	0x00002eb0


	//   ....[31]....
        /*0188*/ 	.word	0x00002ff0


	//   ....[32]....
        /*018c*/ 	.word	0x00003690


	//   ....[33]....
        /*0190*/ 	.word	0x000036d0


	//   ....[34]....
        /*0194*/ 	.word	0x00003860


	//   ....[35]....
        /*0198*/ 	.word	0x000038a0


	//   ....[36]....
        /*019c*/ 	.word	0x000039c0


	//   ....[37]....
        /*01a0*/ 	.word	0x000039e0


	//   ....[38]....
        /*01a4*/ 	.word	0x00003a10


	//   ....[39]....
        /*01a8*/ 	.word	0x00003a30


	//   ....[40]....
        /*01ac*/ 	.word	0x00003a90


	//   ....[41]....
        /*01b0*/ 	.word	0x00003ac0


	//   ....[42]....
        /*01b4*/ 	.word	0x00003cd0


	//   ....[43]....
        /*01b8*/ 	.word	0x000040c0


	//   ....[44]....
        /*01bc*/ 	.word	0x000043a0


	//   ....[45]....
        /*01c0*/ 	.word	0x000044f0


	//   ....[46]....
        /*01c4*/ 	.word	0x00004540


	//   ....[47]....
        /*01c8*/ 	.word	0x00004590


	//   ....[48]....
        /*01cc*/ 	.word	0x000045c0


	//   ....[49]....
        /*01d0*/ 	.word	0x000045e0


	//   ....[50]....
        /*01d4*/ 	.word	0x000046b0


	//   ....[51]....
        /*01d8*/ 	.word	0x000046f0


	//   ....[52]....
        /*01dc*/ 	.word	0x00004740


	//   ....[53]....
        /*01e0*/ 	.word	0x00004770


	//   ....[54]....
        /*01e4*/ 	.word	0x00004790


	//----- nvinfo : EIATTR_VRC_CTA_INIT_COUNT
	.align		4
.L_3339:
        /*01e8*/ 	.byte	0x02, 0x4a
	.zero		1
	.zero		1


	//----- nvinfo : EIATTR_EXIT_INSTR_OFFSETS
	.align		4
        /*01ec*/ 	.byte	0x04, 0x1c
        /*01ee*/ 	.short	(.L_3341 - .L_3340)


	//   ....[0]....
.L_3340:
        /*01f0*/ 	.word	0x00004830


	//   ....[1]....
        /*01f4*/ 	.word	0x00004a90


	//----- nvinfo : EIATTR_MAX_THREADS
	.align		4
.L_3341:
        /*01f8*/ 	.byte	0x04, 0x05
        /*01fa*/ 	.short	(.L_3343 - .L_3342)
.L_3342:
        /*01fc*/ 	.word	0x00000020
        /*0200*/ 	.word	0x00000001
        /*0204*/ 	.word	0x00000001


	//----- nvinfo : EIATTR_CRS_STACK_SIZE
	.align		4
.L_3343:
        /*0208*/ 	.byte	0x04, 0x1e
        /*020a*/ 	.short	(.L_3345 - .L_3344)
.L_3344:
        /*020c*/ 	.word	0x00000000


	//----- nvinfo : EIATTR_CBANK_PARAM_SIZE
	.align		4
.L_3345:
        /*0210*/ 	.byte	0x03, 0x19
        /*0212*/ 	.short	0x01f0


	//----- nvinfo : EIATTR_PARAM_CBANK
	.align		4
        /*0214*/ 	.byte	0x04, 0x0a
        /*0216*/ 	.short	(.L_3347 - .L_3346)
	.align		4
.L_3346:
        /*0218*/ 	.word	index@(.nv.constant0._Z25selective_scan_bwd_kernelI32Selective_Scan_bwd_kernel_traitsILi32ELi8ELb1ELb1ELb0ELb1ELb0EN3c104HalfEfEEv12SSMParamsBwd)
        /*021c*/ 	.short	0x0380
        /*021e*/ 	.short	0x01f0


	//----- nvinfo : EIATTR_SW_WAR
	.align		4
.L_3347:
        /*0220*/ 	.byte	0x04, 0x36
        /*0222*/ 	.short	(.L_3349 - .L_3348)
.L_3348:
        /*0224*/ 	.word	0x00000008
.L_3349:


//--------------------- .nv.info._Z25selective_scan_bwd_kernelI32Selective_Scan_bwd_kernel_traitsILi32ELi8ELb1ELb1ELb0ELb1ELb1EN3c104HalfEfEEv12SSMParamsBwd --------------------------
	.section	.nv.info._Z25selective_scan_bwd_kernelI32Selective_Scan_bwd_kernel_traitsILi32ELi8ELb1ELb1ELb0ELb1ELb1EN3c104HalfEfEEv12SSMParamsBwd,"",@"SHT_CUDA_INFO"
	.sectionflags	@""
	.align	4


	//----- nvinfo : EIATTR_CUDA_API_VERSION
	.align		4
        /*0000*/ 	.byte	0x04, 0x37
        /*0002*/ 	.short	(.L_3351 - .L_3350)
.L_3350:
        /*0004*/ 	.word	0x00000082


	//----- nvinfo : EIATTR_KPARAM_INFO
	.align		4
.L_3351:
        /*0008*/ 	.byte	0x04, 0x17
        /*000a*/ 	.short	(.L_3353 - .L_3352)
.L_3352:
        /*000c*/ 	.word	0x00000000
        /*0010*/ 	.short	0x0000
        /*0012*/ 	.short	0x0000
        /*0014*/ 	.byte	0x00, 0xf0, 0xc1, 0x07


	//----- nvinfo : EIATTR_SPARSE_MMA_MASK
	.align		4
.L_3353:
        /*0018*/ 	.byte	0x03, 0x50
        /*001a*/ 	.short	0x0000


	//----- nvinfo : EIATTR_MAXREG_COUNT
	.align		4
        /*001c*/ 	.byte	0x03, 0x1b
        /*001e*/ 	.short	0x00ff


	//----- nvinfo : EIATTR_NUM_BARRIERS
	.align		4
        /*0020*/ 	.byte	0x02, 0x4c
        /*0022*/ 	.byte	0x01
	.zero		1


	//----- nvinfo : EIATTR_MERCURY_ISA_VERSION
	.align		4
        /*0024*/ 	.byte	0x03, 0x5f
        /*0026*/ 	.short	0x0101


	//----- nvinfo : EIATTR_COOP_GROUP_MASK_REGIDS
	.align		4
        /*0028*/ 	.byte	0x04, 0x29
        /*002a*/ 	.short	(.L_3355 - .L_3354)


	//   ....[0]....
.L_3354:
        /*002c*/ 	.word	0xffffffff


	//   ....[1]....
        /*0030*/ 	.word	0xffffffff


	//   ....[2]....
        /*0034*/ 	.word	0xffffffff


	//   ....[3]....
        /*0038*/ 	.word	0xffffffff


	//   ....[4]....
        /*003c*/ 	.word	0xffffffff


	//   ....[5]....
        /*0040*/ 	.word	0xffffffff


	//   ....[6]....
        /*0044*/ 	.word	0xffffffff


	//   ....[7]....
        /*0048*/ 	.word	0xffffffff


	//   ....[8]....
        /*004c*/ 	.word	0xffffffff


	//   ....[9]....
        /*0050*/ 	.word	0xffffffff


	//   ....[10]....
        /*0054*/ 	.word	0xffffffff


	//   ....[11]....
        /*0058*/ 	.word	0xffffffff


	//   ....[12]....
        /*005c*/ 	.word	0xffffffff


	//   ....[13]....
        /*0060*/ 	.word	0xffffffff


	//   ....[14]....
        /*0064*/ 	.word	0xffffffff


	//   ....[15]....
        /*0068*/ 	.word	0xffffffff


	//   ....[16]....
        /*006c*/ 	.word	0xffffffff


	//   ....[17]....
        /*0070*/ 	.word	0xffffffff


	//   ....[18]....
        /*0074*/ 	.word	0xffffffff


	//   ....[19]....
        /*0078*/ 	.word	0xffffffff


	//   ....[20]....
        /*007c*/ 	.word	0xffffffff


	//   ....[21]....
        /*0080*/ 	.word	0xffffffff


	//   ....[22]....
        /*0084*/ 	.word	0xffffffff


	//   ....[23]....
        /*0088*/ 	.word	0xffffffff


	//   ....[24]....
        /*008c*/ 	.word	0xffffffff


	//   ....[25]....
        /*0090*/ 	.word	0xffffffff


	//   ....[26]....
        /*0094*/ 	.word	0xffffffff


	//   ....[27]....
        /*0098*/ 	.word	0xffffffff


	//   ....[28]....
        /*009c*/ 	.word	0xffffffff


	//   ....[29]....
        /*00a0*/ 	.word	0xffffffff


	//   ....[30]....
        /*00a4*/ 	.word	0xffffffff


	//   ....[31]....
        /*00a8*/ 	.word	0xffffffff


	//   ....[32]....
        /*00ac*/ 	.word	0xffffffff


	//   ....[33]....
        /*00b0*/ 	.word	0xffffffff


	//   ....[34]....
        /*00b4*/ 	.word	0xffffffff


	//   ....[35]....
        /*00b8*/ 	.word	0xffffffff


	//   ....[36]....
        /*00bc*/ 	.word	0xffffffff


	//   ....[37]....
        /*00c0*/ 	.word	0xffffffff


	//   ....[38]....
        /*00c4*/ 	.word	0xffffffff


	//   ....[39]....
        /*00c8*/ 	.word	0xffffffff


	//   ....[40]....
        /*00cc*/ 	.word	0xffffffff


	//   ....[41]....
        /*00d0*/ 	.word	0xffffffff


	//   ....[42]....
        /*00d4*/ 	.word	0xffffffff


	//   ....[43]....
        /*00d8*/ 	.word	0xffffffff


	//   ....[44]....
        /*00dc*/ 	.word	0xffffffff


	//   ....[45]....
        /*00e0*/ 	.word	0xffffffff


	//   ....[46]....
        /*00e4*/ 	.word	0xffffffff


	//   ....[47]....
        /*00e8*/ 	.word	0xffffffff


	//   ....[48]....
        /*00ec*/ 	.word	0xffffffff


	//   ....[49]....
        /*00f0*/ 	.word	0xffffffff


	//   ....[50]....
        /*00f4*/ 	.word	0xffffffff


	//   ....[51]....
        /*00f8*/ 	.word	0xffffffff


	//   ....[52]....
        /*00fc*/ 	.word	0xffffffff


	//   ....[53]....
        /*0100*/ 	.word	0xffffffff


	//   ....[54]....
        /*0104*/ 	.word	0xffffffff


	//   ....[55]....
        /*0108*/ 	.word	0xffffffff


	//   ....[56]....
        /*010c*/ 	.word	0xffffffff


	//   ....[57]....
        /*0110*/ 	.word	0xffffffff


	//   ....[58]....
        /*0114*/ 	.word	0xffffffff


	//----- nvinfo : EIATTR_COOP_GROUP_INSTR_OFFSETS
	.align		4
.L_3355:
        /*0118*/ 	.byte	0x04, 0x28
        /*011a*/ 	.short	(.L_3357 - .L_3356)


	//   ....[0]....
.L_3356:
        /*011c*/ 	.word	0x00000bc0


	//   ....[1]....
        /*0120*/ 	.word	0x00000c20


	//   ....[2]....
        /*0124*/ 	.word	0x00000dd0


	//   ....[3]....
        /*0128*/ 	.word	0x00002040


	//   ....[4]....
        /*012c*/ 	.word	0x00002430


	//   ....[5]....
        /*0130*/ 	.word	0x000028f0


	//   ....[6]....
        /*0134*/ 	.word	0x00002a80


	//   ....[7]....
        /*0138*/ 	.word	0x00002fd0


	//   ....[8]....
        /*013c*/ 	.word	0x000035c0


	//   ....[9]....
        /*0140*/ 	.word	0x000035f0


	//   ....[10]....
        /*0144*/ 	.word	0x00003650


	//   ....[11]....
        /*0148*/ 	.word	0x00003670


	//   ....[12]....
        /*014c*/ 	.word	0x000036b0


	//   ....[13]....
        /*0150*/ 	.word	0x000036c0


	//   ....[14]....
        /*0154*/ 	.word	0x00003710


	//   ....[15]....
        /*0158*/ 	.word	0x00003740


	//   ....[16]....
        /*015c*/ 	.word	0x00003760


	//   ....[17]....
        /*0160*/ 	.word	0x00003780


	//   ....[18]....
        /*0164*/ 	.word	0x000037d0


	//   ....[19]....
        /*0168*/ 	.word	0x00003810


	//   ....[20]....
        /*016c*/ 	.word	0x00003840


	//   ....[21]....
        /*0170*/ 	.word	0x00003860


	//   ....[22]....
        /*0174*/ 	.word	0x00003900


	//   ....[23]....
        /*0178*/ 	.word	0x00003920


	//   ....[24]....
        /*017c*/ 	.word	0x00003930


	//   ....[25]....
        /*0180*/ 	.word	0x00003940


	//   ....[26]....
        /*0184*/ 	.word	0x000039a0


	//   ....[27]....
        /*0188*/ 	.word	0x000039c0


	//   ....[28]....
        /*018c*/ 	.word	0x000039f0


	//   ....[29]....
        /*0190*/ 	.word	0x00003a00


	//   ....[30]....
        /*0194*/ 	.word	0x00003a10


	//   ....[31]....
        /*0198*/ 	.word	0x00003a50


	//   ....[32]....
        /*019c*/ 	.word	0x00003a80


	//   ....[33]....
        /*01a0*/ 	.word	0x00003aa0


	//   ....[34]....
        /*01a4*/ 	.word	0x00003ac0


	//   ....[35]....
        /*01a8*/ 	.word	0x00003bd0


	//   ....[36]....
        /*01ac*/ 	.word	0x00004270


	//   ....[37]....
        /*01b0*/ 	.word	0x000042b0


	//   ....[38]....
        /*01b4*/ 	.word	0x00004440


	//   ....[39]....
        /*01b8*/ 	.word	0x00004480


	//   ....[40]....
        /*01bc*/ 	.word	0x00004560


	//   ....[41]....
        /*01c0*/ 	.word	0x00004580


	//   ....[42]....
        /*01c4*/ 	.word	0x000045b0


	//   ....[43]....
        /*01c8*/ 	.word	0x000045d0


	//   ....[44]....
        /*01cc*/ 	.word	0x00004610


	//   ....[45]....
        /*01d0*/ 	.word	0x00004650


	//   ....[46]....
        /*01d4*/ 	.word	0x000048b0


	//   ....[47]....
        /*01d8*/ 	.word	0x00004cd0


	//   ....[48]....
        /*01dc*/ 	.word	0x00004f90


	//   ....[49]....
        /*01e0*/ 	.word	0x000050d0


	//   ....[50]....
        /*01e4*/ 	.word	0x00005110


	//   ....[51]....
        /*01e8*/ 	.word	0x00005170


	//   ....[52]....
        /*01ec*/ 	.word	0x000051a0


	//   ....[53]....
        /*01f0*/ 	.word	0x000051c0


	//   ....[54]....
        /*01f4*/ 	.word	0x00005290


	//   ....[55]....
        /*01f8*/ 	.word	0x000052d0


	//   ....[56]....
        /*01fc*/ 	.word	0x00005320


	//   ....[57]....
        /*0200*/ 	.word	0x00005350


	//   ....[58]....
        /*0204*/ 	.word	0x00005370


	//----- nvinfo : EIATTR_VRC_CTA_INIT_COUNT
	.align		4
.L_3357:
        /*0208*/ 	.byte	0x02, 0x4a
	.zero		1
	.zero		1


	//----- nvinfo : EIATTR_EXIT_INSTR_OFFSETS
	.align		4
        /*020c*/ 	.byte	0x04, 0x1c
        /*020e*/ 	.short	(.L_3359 - .L_3358)


	//   ....[0]....
.L_3358:
        /*0210*/ 	.word	0x00005410


	//   ....[1]....
        /*0214*/ 	.word	0x00005680


	//----- nvinfo : EIATTR_MAX_THREADS
	.align		4
.L_3359:
        /*0218*/ 	.byte	0x04, 0x05
        /*021a*/ 	.short	(.L_3361 - .L_3360)
.L_3360:
        /*021c*/ 	.word	0x00000020
        /*0220*/ 	.word	0x00000001
        /*0224*/ 	.word	0x00000001


	//----- nvinfo : EIATTR_CRS_STACK_SIZE
	.align		4
.L_3361:
        /*0228*/ 	.byte	0x04, 0x1e
        /*022a*/ 	.short	(.L_3363 - .L_3362)
.L_3362:
        /*022c*/ 	.word	0x00000000


	//----- nvinfo : EIATTR_CBANK_PARAM_SIZE
	.align		4
.L_3363:
        /*0230*/ 	.byte	0x03, 0x19
        /*0232*/ 	.short	0x01f0


	//----- nvinfo : EIATTR_PARAM_CBANK
	.align		4
        /*0234*/ 	.byte	0x04, 0x0a
        /*0236*/ 	.short	(.L_3365 - .L_3364)
	.align		4
.L_3364:
        /*0238*/ 	.word	index@(.nv.constant0._Z25selective_scan_bwd_kernelI32Selective_Scan_bwd_kernel_traitsILi32ELi8ELb1ELb1ELb0ELb1ELb1EN3c104HalfEfEEv12SSMParamsBwd)
        /*023c*/ 	.short	0x0380
        /*023e*/ 	.short	0x01f0


	//----- nvinfo : EIATTR_SW_WAR
	.align		4
.L_3365:
        /*0240*/ 	.byte	0x04, 0x36
        /*0242*/ 	.short	(.L_3367 - .L_3366)
.L_3366:
        /*0244*/ 	.word	0x00000008
.L_3367:


//--------------------- .nv.info._Z25selective_scan_bwd_kernelI32Selective_Scan_bwd_kernel_traitsILi32ELi8ELb1ELb1ELb1ELb0ELb0EN3c104HalfEfEEv12SSMParamsBwd --------------------------
	.section	.nv.info._Z25selective_scan_bwd_kernelI32Selective_Scan_bwd_kernel_traitsILi32ELi8ELb1ELb1ELb1ELb0ELb0EN3c104HalfEfEEv12SSMParamsBwd,"",@"SHT_CUDA_INFO"
	.sectionflags	@""
	.align	4


	//----- nvinfo : EIATTR_CUDA_API_VERSION
	.align		4
        /*0000*/ 	.byte	0x04, 0x37
        /*0002*/ 	.short	(.L_3369 - .L_3368)
.L_3368:
        /*0004*/ 	.word	0x00000082


	//----- nvinfo : EIATTR_KPARAM_INFO
	.align		4
.L_3369:
        /*0008*/ 	.byte	0x04, 0x17
        /*000a*/ 	.short	(.L_3371 - .L_3370)
.L_3370:
        /*000c*/ 	.word	0x00000000
        /*0010*/ 	.short	0x0000
        /*0012*/ 	.short	0x0000
        /*0014*/ 	.byte	0x00, 0xf0, 0xc1, 0x07


	//----- nvinfo : EIATTR_SPARSE_MMA_MASK
	.align		4
.L_3371:
        /*0018*/ 	.byte	0x03, 0x50
        /*001a*/ 	.short	0x0000


	//----- nvinfo : EIATTR_MAXREG_COUNT
	.align		4
        /*001c*/ 	.byte	0x03, 0x1b
        /*001e*/ 	.short	0x00ff


	//----- nvinfo : EIATTR_NUM_BARRIERS
	.align		4
        /*0020*/ 	.byte	0x02, 0x4c
        /*0022*/ 	.byte	0x01
	.zero		1


	//----- nvinfo : EIATTR_MERCURY_ISA_VERSION
	.align		4
        /*0024*/ 	.byte	0x03, 0x5f
        /*0026*/ 	.short	0x0101


	//----- nvinfo : EIATTR_COOP_GROUP_MASK_REGIDS
	.align		4
        /*0028*/ 	.byte	0x04, 0x29
        /*002a*/ 	.short	(.L_3373 - .L_3372)


	//   ....[0]....
.L_3372:
        /*002c*/ 	.word	0xffffffff


	//   ....[1]....
        /*0030*/ 	.word	0xffffffff


	//   ....[2]....
        /*0034*/ 	.word	0xffffffff


	//   ....[3]....
        /*0038*/ 	.word	0xffffffff


	//   ....[4]....
        /*003c*/ 	.word	0xffffffff


	//   ....[5]....
        /*0040*/ 	.word	0xffffffff


	//   ....[6]....
        /*0044*/ 	.word	0xffffffff


	//   ....[7]....
        /*0048*/ 	.word	0xffffffff


	//   ....[8]....
        /*004c*/ 	.word	0xffffffff


	//   ....[9]....
        /*0050*/ 	.word	0xffffffff


	//   ....[10]....
        /*0054*/ 	.word	0xffffffff


	//   ....[11]....
        /*0058*/ 	.word	0xffffffff


	//   ....[12]....
        /*005c*/ 	.word	0xffffffff


	//   ....[13]....
        /*0060*/ 	.word	0xffffffff


	//   ....[14]....
        /*0064*/ 	.word	0xffffffff


	//   ....[15]....
        /*0068*/ 	.word	0xffffffff


	//   ....[16]....
        /*006c*/ 	.word	0xffffffff


	//   ....[17]....
        /*0070*/ 	.word	0xffffffff


	//   ....[18]....
        /*0074*/ 	.word	0xffffffff


	//   ....[19]....
        /*0078*/ 	.word	0xffffffff


	//   ....[20]....
        /*007c*/ 	.word	0xffffffff


	//   ....[21]....
        /*0080*/ 	.word	0xffffffff


	//   ....[22]....
        /*0084*/ 	.word	0xffffffff


	//   ....[23]....
        /*0088*/ 	.word	0xffffffff


	//   ....[24]....
        /*008c*/ 	.word	0xffffffff


	//   ....[25]....
        /*0090*/ 	.word	0xffffffff


	//   ....[26]....
        /*0094*/ 	.word	0xffffffff


	//   ....[27]....
        /*0098*/ 	.word	0xffffffff


	//   ....[28]....
        /*009c*/ 	.word	0xffffffff


	//   ....[29]....
        /*00a0*/ 	.word	0xffffffff


	//   ....[30]....
        /*00a4*/ 	.word	0xffffffff


	//   ....[31]....
        /*00a8*/ 	.word	0xffffffff


	//   ....[32]....
        /*00ac*/ 	.word	0xffffffff


	//   ....[33]....
        /*00b0*/ 	.word	0xffffffff


	//   ....[34]....
        /*00b4*/ 	.word	0xffffffff


	//   ....[35]....
        /*00b8*/ 	.word	0xffffffff


	//   ....[36]....
        /*00bc*/ 	.word	0xffffffff


	//   ....[37]....
        /*00c0*/ 	.word	0xffffffff


	//   ....[38]....
        /*00c4*/ 	.word	0xffffffff


	//   ....[39]....
        /*00c8*/ 	.word	0xffffffff


	//   ....[40]....
        /*00cc*/ 	.word	0xffffffff


	//   ....[41]....
        /*00d0*/ 	.word	0xffffffff


	//   ....[42]....
        /*00d4*/ 	.word	0xffffffff


	//   ....[43]....
        /*00d8*/ 	.word	0xffffffff


	//   ....[44]....
        /*00dc*/ 	.word	0xffffffff


	//   ....[45]....
        /*00e0*/ 	.word	0xffffffff


	//   ....[46]....
        /*00e4*/ 	.word	0xffffffff


	//   ....[47]....
        /*00e8*/ 	.word	0xffffffff


	//   ....[48]....
        /*00ec*/ 	.word	0xffffffff


	//   ....[49]....
        /*00f0*/ 	.word	0xffffffff


	//----- nvinfo : EIATTR_COOP_GROUP_INSTR_OFFSETS
	.align		4
.L_3373:
        /*00f4*/ 	.byte	0x04, 0x28
        /*00f6*/ 	.short	(.L_3375 - .L_3374)


	//   ....[0]....
.L_3374:
        /*00f8*/ 	.word	0x00000c80


	//   ....[1]....
        /*00fc*/ 	.word	0x00000cd0


	//   ....[2]....
        /*0100*/ 	.word	0x00000e00


	//   ....[3]....
        /*0104*/ 	.word	0x00001400


	//   ....[4]....
        /*0108*/ 	.word	0x00001670


	//   ....[5]....
        /*010c*/ 	.word	0x00001ab0


	//   ....[6]....
        /*0110*/ 	.word	0x00001ae0


	//   ....[7]....
        /*0114*/ 	.word	0x00001b00


	//   ....[8]....
        /*0118*/ 	.word	0x00001b60


	//   ....[9]....
        /*011c*/ 	.word	0x00001b80


	//   ....[10]....
        /*0120*/ 	.word	0x00001bd0


	//   ....[11]....
        /*0124*/ 	.word	0x00001c00


	//   ....[12]....
        /*0128*/ 	.word	0x00001c30


	//   ....[13]....
        /*012c*/ 	.word	0x00001c50


	//   ....[14]....
        /*0130*/ 	.word	0x00001c80


	//   ....[15]....
        /*0134*/ 	.word	0x00001cd0


	//   ....[16]....
        /*0138*/ 	.word	0x00001d00


	//   ....[17]....
        /*013c*/ 	.word	0x00001d50


	//   ....[18]....
        /*0140*/ 	.word	0x00001d70


	//   ....[19]....
        /*0144*/ 	.word	0x00001dd0


	//   ....[20]....
        /*0148*/ 	.word	0x00001df0


	//   ....[21]....
        /*014c*/ 	.word	0x00001e30


	//   ....[22]....
        /*0150*/ 	.word	0x00001e40


	//   ....[23]....
        /*0154*/ 	.word	0x00001e80


	//   ....[24]....
        /*0158*/ 	.word	0x00001eb0


	//   ....[25]....
        /*015c*/ 	.word	0x00001ed0


	//   ....[26]....
        /*0160*/ 	.word	0x00001ef0


	//   ....[27]....
        /*0164*/ 	.word	0x00001f10


	//   ....[28]....
        /*0168*/ 	.word	0x00001f20


	//   ....[29]....
        /*016c*/ 	.word	0x00001f30


	//   ....[30]....
        /*0170*/ 	.word	0x00001f70


	//   ....[31]....
        /*0174*/ 	.word	0x00001f90


	//   ....[32]....
        /*0178*/ 	.word	0x000020c0


	//   ....[33]....
        /*017c*/ 	.word	0x00002940


	//   ....[34]....
        /*0180*/ 	.word	0x00002b10


	//   ....[35]....
        /*0184*/ 	.word	0x00002b40


	//   ....[36]....
        /*0188*/ 	.word	0x00002b90


	//   ....[37]....
        /*018c*/ 	.word	0x00002ce0


	//   ....[38]....
        /*0190*/ 	.word	0x00002ee0


	//   ....[39]....
        /*0194*/ 	.word	0x00003120


	//   ....[40]....
        /*0198*/ 	.word	0x00003230


	//   ....[41]....
        /*019c*/ 	.word	0x00003280


	//   ....[42]....
        /*01a0*/ 	.word	0x000032d0


	//   ....[43]....
        /*01a4*/ 	.word	0x00003300


	//   ....[44]....
        /*01a8*/ 	.word	0x00003320


	//   ....[45]....
        /*01ac*/ 	.word	0x000033f0


	//   ....[46]....
        /*01b0*/ 	.word	0x00003430


	//   ....[47]....
        /*01b4*/ 	.word	0x00003480


	//   ....[48]....
        /*01b8*/ 	.word	0x000034b0


	//   ....[49]....
        /*01bc*/ 	.word	0x000034d0


	//----- nvinfo : EIATTR_VRC_CTA_INIT_COUNT
	.align		4
.L_3375:
        /*01c0*/ 	.byte	0x02, 0x4a
	.zero		1
	.zero		1


	//----- nvinfo : EIATTR_EXIT_INSTR_OFFSETS
	.align		4
        /*01c4*/ 	.byte	0x04, 0x1c
        /*01c6*/ 	.short	(.L_3377 - .L_3376)


	//   ....[0]....
.L_3376:
        /*01c8*/ 	.word	0x00003570


	//   ....[1]....
        /*01cc*/ 	.word	0x000036d0


	//----- nvinfo : EIATTR_MAX_THREADS
	.align		4
.L_3377:
        /*01d0*/ 	.byte	0x04, 0x05
        /*01d2*/ 	.short	(.L_3379 - .L_3378)
.L_3378:
        /*01d4*/ 	.word	0x00000020
        /*01d8*/ 	.word	0x00000001
        /*01dc*/ 	.word	0x00000001


	//----- nvinfo : EIATTR_CRS_STACK_SIZE
	.align		4
.L_3379:
        /*01e0*/ 	.byte	0x04, 0x1e
        /*01e2*/ 	.short	(.L_3381 - .L_3380)
.L_3380:
        /*01e4*/ 	.word	0x00000000


	//----- nvinfo : EIATTR_CBANK_PARAM_SIZE
	.align		4
.L_3381:
        /*01e8*/ 	.byte	0x03, 0x19
        /*01ea*/ 	.short	0x01f0


	//----- nvinfo : EIATTR_PARAM_CBANK
	.align		4
        /*01ec*/ 	.byte	0x04, 0x0a
        /*01ee*/ 	.short	(.L_3383 - .L_3382)
	.align		4
.L_3382:
        /*01f0*/ 	.word	index@(.nv.constant0._Z25selective_scan_bwd_kernelI32Selective_Scan_bwd_kernel_traitsILi32ELi8ELb1ELb1ELb1ELb0ELb0EN3c104HalfEfEEv12SSMParamsBwd)
        /*01f4*/ 	.short	0x0380
        /*01f6*/ 	.short	0x01f0


	//----- nvinfo : EIATTR_SW_WAR
	.align		4
.L_3383:
        /*01f8*/ 	.byte	0x04, 0x36
        /*01fa*/ 	.short	(.L_3385 - .L_3384)
.L_3384:
        /*01fc*/ 	.word	0x00000008
.L_3385:


//--------------------- .nv.info._Z25selective_scan_bwd_kernelI32Selective_Scan_bwd_kernel_traitsILi32ELi8ELb1ELb1ELb1ELb0ELb1EN3c104HalfEfEEv12SSMParamsBwd --------------------------
	.section	.nv.info._Z25selective_scan_bwd_kernelI32Selective_Scan_bwd_kernel_traitsILi32ELi8ELb1ELb1ELb1ELb0ELb1EN3c104HalfEfEEv12SSMParamsBwd,"",@"SHT_CUDA_INFO"
	.sectionflags	@""
	.align	4


	//----- nvinfo : EIATTR_CUDA_API_VERSION
	.align		4
        /*0000*/ 	.byte	0x04, 0x37
        /*0002*/ 	.short	(.L_3387 - .L_3386)
.L_3386:
        /*0004*/ 	.word	0x00000082


	//----- nvinfo : EIATTR_KPARAM_INFO
	.align		4
.L_3387:
        /*0008*/ 	.byte	0x04, 0x17
        /*000a*/ 	.short	(.L_3389 - .L_3388)
.L_3388:
        /*000c*/ 	.word	0x00000000
        /*0010*/ 	.short	0x0000
        /*0012*/ 	.short	0x0000
        /*0014*/ 	.byte	0x00, 0xf0, 0xc1, 0x07


	//----- nvinfo : EIATTR_SPARSE_MMA_MASK
	.align		4
.L_3389:
        /*0018*/ 	.byte	0x03, 0x50
        /*001a*/ 	.short	0x0000


	//----- nvinfo : EIATTR_MAXREG_COUNT
	.align		4
        /*001c*/ 	.byte	0x03, 0x1b
        /*001e*/ 	.short	0x00ff


	//----- nvinfo : EIATTR_NUM_BARRIERS
	.align		4
        /*0020*/ 	.byte	0x02, 0x4c
        /*0022*/ 	.byte	0x01
	.zero		1


	//----- nvinfo : EIATTR_MERCURY_ISA_VERSION
	.align		4
        /*0024*/ 	.byte	0x03, 0x5f
        /*0026*/ 	.short	0x0101


	//----- nvinfo : EIATTR_COOP_GROUP_MASK_REGIDS
	.align		4
        /*0028*/ 	.byte	0x04, 0x29
        /*002a*/ 	.short	(.L_3391 - .L_3390)


	//   ....[0]....
.L_3390:
        /*002c*/ 	.word	0xffffffff


	//   ....[1]....
        /*0030*/ 	.word	0xffffffff


	//   ....[2]....
        /*0034*/ 	.word	0xffffffff


	//   ....[3]....
        /*0038*/ 	.word	0xffffffff


	//   ....[4]....
        /*003c*/ 	.word	0xffffffff


	//   ....[5]....
        /*0040*/ 	.word	0xffffffff


	//   ....[6]....
        /*0044*/ 	.word	0xffffffff


	//   ....[7]....
        /*0048*/ 	.word	0xffffffff


	//   ....[8]....
        /*004c*/ 	.word	0xffffffff


	//   ....[9]....
        /*0050*/ 	.word	0xffffffff


	//   ....[10]....
        /*0054*/ 	.word	0xffffffff


	//   ....[11]....
        /*0058*/ 	.word	0xffffffff


	//   ....[12]....
        /*005c*/ 	.word	0xffffffff


	//   ....[13]....
        /*0060*/ 	.word	0xffffffff


	//   ....[14]....
        /*0064*/ 	.word	0xffffffff


	//   ....[15]....
        /*0068*/ 	.word	0xffffffff


	//   ....[16]....
        /*006c*/ 	.word	0xffffffff


	//   ....[17]....
        /*0070*/ 	.word	0xffffffff


	//   ....[18]....
        /*0074*/ 	.word	0xffffffff


	//   ....[19]....
        /*0078*/ 	.word	0xffffffff


	//   ....[20]....
        /*007c*/ 	.word	0xffffffff


	//   ....[21]....
        /*0080*/ 	.word	0xffffffff


	//   ....[22]....
        /*0084*/ 	.word	0xffffffff


	//   ....[23]....
        /*0088*/ 	.word	0xffffffff


	//   ....[24]....
        /*008c*/ 	.word	0xffffffff


	//   ....[25]....
        /*0090*/ 	.word	0xffffffff


	//   ....[26]....
        /*0094*/ 	.word	0xffffffff


	//   ....[27]....
        /*0098*/ 	.word	0xffffffff


	//   ....[28]....
        /*009c*/ 	.word	0xffffffff


	//   ....[29]....
        /*00a0*/ 	.word	0xffffffff


	//   ....[30]....
        /*00a4*/ 	.word	0xffffffff


	//   ....[31]....
        /*00a8*/ 	.word	0xffffffff


	//   ....[32]....
        /*00ac*/ 	.word	0xffffffff


	//   ....[33]....
        /*00b0*/ 	.word	0xffffffff


	//   ....[34]....
        /*00b4*/ 	.word	0xffffffff


	//   ....[35]....
        /*00b8*/ 	.word	0xffffffff


	//   ....[36]....
        /*00bc*/ 	.word	0xffffffff


	//   ....[37]....
        /*00c0*/ 	.word	0xffffffff


	//   ....[38]....
        /*00c4*/ 	.word	0xffffffff


	//   ....[39]....
        /*00c8*/ 	.word	0xffffffff


	//   ....[40]....
        /*00cc*/ 	.word	0xffffffff


	//   ....[41]....
        /*00d0*/ 	.word	0xffffffff


	//   ....[42]....
        /*00d4*/ 	.word	0xffffffff


	//   ....[43]....
        /*00d8*/ 	.word	0xffffffff


	//   ....[44]....
        /*00dc*/ 	.word	0xffffffff


	//   ....[45]....
        /*00e0*/ 	.word	0xffffffff


	//   ....[46]....
        /*00e4*/ 	.word	0xffffffff


	//   ....[47]....
        /*00e8*/ 	.word	0xffffffff


	//   ....[48]....
        /*00ec*/ 	.word	0xffffffff


	//   ....[49]....
        /*00f0*/ 	.word	0xffffffff


	//   ....[50]....
        /*00f4*/ 	.word	0xffffffff


	//   ....[51]....
        /*00f8*/ 	.word	0xffffffff


	//   ....[52]....
        /*00fc*/ 	.word	0xffffffff


	//   ....[53]....
        /*0100*/ 	.word	0xffffffff


	//----- nvinfo : EIATTR_COOP_GROUP_INSTR_OFFSETS
	.align		4
.L_3391:
        /*0104*/ 	.byte	0x04, 0x28
        /*0106*/ 	.short	(.L_3393 - .L_3392)


	//   ....[0]....
.L_3392:
        /*0108*/ 	.word	0x00000d00


	//   ....[1]....
        /*010c*/ 	.word	0x00000d70


	//   ....[2]....
        /*0110*/ 	.word	0x00000e50


	//   ....[3]....
        /*0114*/ 	.word	0x00000f10


	//   ....[4]....
        /*0118*/ 	.word	0x00001390


	//   ....[5]....
        /*011c*/ 	.word	0x00001850


	//   ....[6]....
        /*0120*/ 	.word	0x000019c0


	//   ....[7]....
        /*0124*/ 	.word	0x00001fa0


	//   ....[8]....
        /*0128*/ 	.word	0x000021e0


	//   ....[9]....
        /*012c*/ 	.word	0x00002650


	//   ....[10]....
        /*0130*/ 	.word	0x00002680


	//   ....[11]....
        /*0134*/ 	.word	0x000026a0


	//   ....[12]....
        /*0138*/ 	.word	0x00002700


	//   ....[13]....
        /*013c*/ 	.word	0x00002720


	//   ....[14]....
        /*0140*/ 	.word	0x00002770


	//   ....[15]....
        /*0144*/ 	.word	0x000027a0


	//   ....[16]....
        /*0148*/ 	.word	0x000027c0


	//   ....[17]....
        /*014c*/ 	.word	0x000027f0


	//   ....[18]....
        /*0150*/ 	.word	0x00002820


	//   ....[19]....
        /*0154*/ 	.word	0x00002870


	//   ....[20]....
        /*0158*/ 	.word	0x00002890


	//   ....[21]....
        /*015c*/ 	.word	0x000028e0


	//   ....[22]....
        /*0160*/ 	.word	0x00002900


	//   ....[23]....
        /*0164*/ 	.word	0x00002940


	//   ....[24]....
        /*0168*/ 	.word	0x00002990


	//   ....[25]....
        /*016c*/ 	.word	0x000029d0


	//   ....[26]....
        /*0170*/ 	.word	0x000029e0


	//   ....[27]....
        /*0174*/ 	.word	0x00002a30


	//   ....[28]....
        /*0178*/ 	.word	0x00002a60


	//   ....[29]....
        /*017c*/ 	.word	0x00002a70


	//   ....[30]....
        /*0180*/ 	.word	0x00002aa0


	//   ....[31]....
        /*0184*/ 	.word	0x00002ab0


	//   ....[32]....
        /*0188*/ 	.word	0x00002ac0


	//   ....[33]....
        /*018c*/ 	.word	0x00002ad0


	//   ....[34]....
        /*0190*/ 	.word	0x00002b10


	//   ....[35]....
        /*0194*/ 	.word	0x00002b30


	//   ....[36]....
        /*0198*/ 	.word	0x00002cb0


	//   ....[37]....
        /*019c*/ 	.word	0x000034e0


	//   ....[38]....
        /*01a0*/ 	.word	0x000036b0


	//   ....[39]....
        /*01a4*/ 	.word	0x00003780


	//   ....[40]....
        /*01a8*/ 	.word	0x000037f0


	//   ....[41]....
        /*01ac*/ 	.word	0x00003860


	//   ....[42]....
        /*01b0*/ 	.word	0x00003aa0


	//   ....[43]....
        /*01b4*/ 	.word	0x00003cc0


	//   ....[44]....
        /*01b8*/ 	.word	0x00003dd0


	//   ....[45]....
        /*01bc*/ 	.word	0x00003e20


	//   ....[46]....
        /*01c0*/ 	.word	0x00003e70


	//   ....[47]....
        /*01c4*/ 	.word	0x00003ea0


	//   ....[48]....
        /*01c8*/ 	.word	0x00003ec0


	//   ....[49]....
        /*01cc*/ 	.word	0x00003f90


	//   ....[50]....
        /*01d0*/ 	.word	0x00003fd0


	//   ....[51]....
        /*01d4*/ 	.word	0x00004020


	//   ....[52]....
        /*01d8*/ 	.word	0x00004050


	//   ....[53]....
        /*01dc*/ 	.word	0x00004070


	//----- nvinfo : EIATTR_VRC_CTA_INIT_COUNT
	.align		4
.L_3393:
        /*01e0*/ 	.byte	0x02, 0x4a
	.zero		1
	.zero		1


	//----- nvinfo : EIATTR_EXIT_INSTR_OFFSETS
	.align		4
        /*01e4*/ 	.byte	0x04, 0x1c
        /*01e6*/ 	.short	(.L_3395 - .L_3394)


	//   ....[0]....
.L_3394:
        /*01e8*/ 	.word	0x00004110


	//   ....[1]....
        /*01ec*/ 	.word	0x00004270


	//----- nvinfo : EIATTR_MAX_THREADS
	.align		4
.L_3395:
        /*01f0*/ 	.byte	0x04, 0x05
        /*01f2*/ 	.short	(.L_3397 - .L_3396)
.L_3396:
        /*01f4*/ 	.word	0x00000020
        /*01f8*/ 	.word	0x00000001
        /*01fc*/ 	.word	0x00000001


	//----- nvinfo : EIATTR_CRS_STACK_SIZE
	.align		4
.L_3397:
        /*0200*/ 	.byte	0x04, 0x1e
        /*0202*/ 	.short	(.L_3399 - .L_3398)
.L_3398:
        /*0204*/ 	.word	0x00000000


	//----- nvinfo : EIATTR_CBANK_PARAM_SIZE
	.align		4
.L_3399:
        /*0208*/ 	.byte	0x03, 0x19
        /*020a*/ 	.short	0x01f0


	//----- nvinfo : EIATTR_PARAM_CBANK
	.align		4
        /*020c*/ 	.byte	0x04, 0x0a
        /*020e*/ 	.short	(.L_3401 - .L_3400)
	.align		4
.L_3400:
        /*0210*/ 	.word	index@(.nv.constant0._Z25selective_scan_bwd_kernelI32Selective_Scan_bwd_kernel_traitsILi32ELi8ELb1ELb1ELb1ELb0ELb1EN3c104HalfEfEEv12SSMParamsBwd)
        /*0214*/ 	.short	0x0380
        /*0216*/ 	.short	0x01f0


	//----- nvinfo : EIATTR_SW_WAR
	.align		4
.L_3401:
        /*0218*/ 	.byte	0x04, 0x36
        /*021a*/ 	.short	(.L_3403 - .L_3402)
.L_3402:
        /*021c*/ 	.word	0x00000008
.L_3403:


//--------------------- .nv.info._Z25selective_scan_bwd_kernelI32Selective_Scan_bwd_kernel_traitsILi32ELi8ELb1ELb1ELb1ELb1ELb0EN3c104HalfEfEEv12SSMParamsBwd --------------------------
	.section	.nv.info._Z25selective_scan_bwd_kernelI32Selective_Scan_bwd_kernel_traitsILi32ELi8ELb1ELb1ELb1ELb1ELb0EN3c104HalfEfEEv12SSMParamsBwd,"",@"SHT_CUDA_INFO"
	.sectionflags	@""
	.align	4


	//----- nvinfo : EIATTR_CUDA_API_VERSION
	.align		4
        /*0000*/ 	.byte	0x04, 0x37
        /*0002*/ 	.short	(.L_3405 - .L_3404)
.L_3404:
        /*0004*/ 	.word	0x00000082


	//----- nvinfo : EIATTR_KPARAM_INFO
	.align		4
.L_3405:
        /*0008*/ 	.byte	0x04, 0x17
        /*000a*/ 	.short	(.L_3407 - .L_3406)
.L_3406:
        /*000c*/ 	.word	0x00000000
        /*0010*/ 	.short	0x0000
        /*0012*/ 	.short	0x0000
        /*0014*/ 	.byte	0x00, 0xf0, 0xc1, 0x07


	//----- nvinfo : EIATTR_SPARSE_MMA_MASK
	.align		4
.L_3407:
        /*0018*/ 	.byte	0x03, 0x50
        /*001a*/ 	.short	0x0000


	//----- nvinfo : EIATTR_MAXREG_COUNT
	.align		4
        /*001c*/ 	.byte	0x03, 0x1b
        /*001e*/ 	.short	0x00ff


	//----- nvinfo : EIATTR_NUM_BARRIERS
	.align		4
        /*0020*/ 	.byte	0x02, 0x4c
        /*0022*/ 	.byte	0x01
	.zero		1


	//----- nvinfo : EIATTR_MERCURY_ISA_VERSION
	.align		4
        /*0024*/ 	.byte	0x03, 0x5f
        /*0026*/ 	.short	0x0101


	//----- nvinfo : EIATTR_COOP_GROUP_MASK_REGIDS
	.align		4
        /*0028*/ 	.byte	0x04, 0x29
        /*002a*/ 	.short	(.L_3409 - .L_3408)


	//   ....[0]....
.L_3408:
        /*002c*/ 	.word	0xffffffff


	//   ....[1]....
        /*0030*/ 	.word	0xffffffff


	//   ....[2]....
        /*0034*/ 	.word	0xffffffff


	//   ....[3]....
        /*0038*/ 	.word	0xffffffff


	//   ....[4]....
        /*003c*/ 	.word	0xffffffff


	//   ....[5]....
        /*0040*/ 	.word	0xffffffff


	//   ....[6]....
        /*0044*/ 	.word	0xffffffff


	//   ....[7]....
        /*0048*/ 	.word	0xffffffff


	//   ....[8]....
        /*004c*/ 	.word	0xffffffff


	//   ....[9]....
        /*0050*/ 	.word	0xffffffff


	//   ....[10]....
        /*0054*/ 	.word	0xffffffff


	//   ....[11]....
        /*0058*/ 	.word	0xffffffff


	//   ....[12]....
        /*005c*/ 	.word	0xffffffff


	//   ....[13]....
        /*0060*/ 	.word	0xffffffff


	//   ....[14]....
        /*0064*/ 	.word	0xffffffff


	//   ....[15]....
        /*0068*/ 	.word	0xffffffff


	//   ....[16]....
        /*006c*/ 	.word	0xffffffff


	//   ....[17]....
        /*0070*/ 	.word	0xffffffff


	//   ....[18]....
        /*0074*/ 	.word	0xffffffff


	//   ....[19]....
        /*0078*/ 	.word	0xffffffff


	//   ....[20]....
        /*007c*/ 	.word	0xffffffff


	//   ....[21]....
        /*0080*/ 	.word	0xffffffff


	//   ....[22]....
        /*0084*/ 	.word	0xffffffff


	//   ....[23]....
        /*0088*/ 	.word	0xffffffff


	//   ....[24]....
        /*008c*/ 	.word	0xffffffff


	//   ....[25]....
        /*0090*/ 	.word	0xffffffff


	//   ....[26]....
        /*0094*/ 	.word	0xffffffff


	//   ....[27]....
        /*0098*/ 	.word	0xffffffff


	//   ....[28]....
        /*009c*/ 	.word	0xffffffff


	//   ....[29]....
        /*00a0*/ 	.word	0xffffffff


	//   ....[30]....
        /*00a4*/ 	.word	0xffffffff


	//   ....[31]....
        /*00a8*/ 	.word	0xffffffff


	//   ....[32]....
        /*00ac*/ 	.word	0xffffffff


	//   ....[33]....
        /*00b0*/ 	.word	0xffffffff


	//   ....[34]....
        /*00b4*/ 	.word	0xffffffff


	//   ....[35]....
        /*00b8*/ 	.word	0xffffffff


	//   ....[36]....
        /*00bc*/ 	.word	0xffffffff


	//   ....[37]....
        /*00c0*/ 	.word	0xffffffff


	//   ....[38]....
        /*00c4*/ 	.word	0xffffffff


	//   ....[39]....
        /*00c8*/ 	.word	0xffffffff


	//   ....[40]....
        /*00cc*/ 	.word	0xffffffff


	//   ....[41]....
        /*00d0*/ 	.word	0xffffffff


	//   ....[42]....
        /*00d4*/ 	.word	0xffffffff


	//   ....[43]....
        /*00d8*/ 	.word	0xffffffff


	//   ....[44]....
        /*00dc*/ 	.word	0xffffffff


	//   ....[45]....
        /*00e0*/ 	.word	0xffffffff


	//   ....[46]....
        /*00e4*/ 	.word	0xffffffff


	//   ....[47]....
        /*00e8*/ 	.word	0xffffffff


	//   ....[48]....
        /*00ec*/ 	.word	0xffffffff


	//   ....[49]....
        /*00f0*/ 	.word	0xffffffff


	//   ....[50]....
        /*00f4*/ 	.word	0xffffffff


	//----- nvinfo : EIATTR_COOP_GROUP_INSTR_OFFSETS
	.align		4
.L_3409:
        /*00f8*/ 	.byte	0x04, 0x28
        /*00fa*/ 	.short	(.L_3411 - .L_3410)


	//   ....[0]....
.L_3410:
        /*00fc*/ 	.word	0x00000c60


	//   ....[1]....
        /*0100*/ 	.word	0x00000cc0


	//   ....[2]....
        /*0104*/ 	.word	0x00000eb0


	//   ....[3]....
        /*0108*/ 	.word	0x00002560


	//   ....[4]....
        /*010c*/ 	.word	0x000027b0


	//   ....[5]....
        /*0110*/ 	.word	0x00002c20


	//   ....[6]....
        /*0114*/ 	.word	0x00002c50


	//   ....[7]....
        /*0118*/ 	.word	0x00002c70


	//   ....[8]....
        /*011c*/ 	.word	0x00002cd0


	//   ....[9]....
        /*0120*/ 	.word	0x00002cf0


	//   ....[10]....
        /*0124*/ 	.word	0x00002d30


	//   ....[11]....
        /*0128*/ 	.word	0x00002d50


	//   ....[12]....
        /*012c*/ 	.word	0x00002d80


	//   ....[13]....
        /*0130*/ 	.word	0x00002db0


	//   ....[14]....
        /*0134*/ 	.word	0x00002de0


	//   ....[15]....
        /*0138*/ 	.word	0x00002e40


	//   ....[16]....
        /*013c*/ 	.word	0x00002e50


	//   ....[17]....
        /*0140*/ 	.word	0x00002eb0


	//   ....[18]....
        /*0144*/ 	.word	0x00002ed0


	//   ....[19]....
        /*0148*/ 	.word	0x00002f30


	//   ....[20]....
        /*014c*/ 	.word	0x00002f40


	//   ....[21]....
        /*0150*/ 	.word	0x00002f90


	//   ....[22]....
        /*0154*/ 	.word	0x00002fa0


	//   ....[23]....
        /*0158*/ 	.word	0x00002fe0


	//   ....[24]....
        /*015c*/ 	.word	0x00002ff0


	//   ....[25]....
        /*0160*/ 	.word	0x00003020


	//   ....[26]....
        /*0164*/ 	.word	0x00003040


	//   ....[27]....
        /*0168*/ 	.word	0x00003070


	//   ....[28]....
        /*016c*/ 	.word	0x00003080


	//   ....[29]....
        /*0170*/ 	.word	0x00003090


	//   ....[30]....
        /*0174*/ 	.word	0x000030d0


	//   ....[31]....
        /*0178*/ 	.word	0x000030e0


	//   ....[32]....
        /*017c*/ 	.word	0x00003230


	//   ....[33]....
        /*0180*/ 	.word	0x00003aa0


	//   ....[34]....
        /*0184*/ 	.word	0x00003c40


	//   ....[35]....
        /*0188*/ 	.word	0x00003c70


	//   ....[36]....
        /*018c*/ 	.word	0x00003cd0


	//   ....[37]....
        /*0190*/ 	.word	0x00003e00


	//   ....[38]....
        /*0194*/ 	.word	0x00003fd0


	//   ....[39]....
        /*0198*/ 	.word	0x00004390


	//   ....[40]....
        /*019c*/ 	.word	0x000046d0


	//   ....[41]....
        /*01a0*/ 	.word	0x000047e0


	//   ....[42]....
        /*01a4*/ 	.word	0x00004830


	//   ....[43]....
        /*01a8*/ 	.word	0x00004880


	//   ....[44]....
        /*01ac*/ 	.word	0x000048b0


	//   ....[45]....
        /*01b0*/ 	.word	0x000048d0


	//   ....[46]....
        /*01b4*/ 	.word	0x000049a0


	//   ....[47]....
        /*01b8*/ 	.word	0x000049e0


	//   ....[48]....
        /*01bc*/ 	.word	0x00004a30


	//   ....[49]....
        /*01c0*/ 	.word	0x00004a60


	//   ....[50]....
        /*01c4*/ 	.word	0x00004a80


	//----- nvinfo : EIATTR_VRC_CTA_INIT_COUNT
	.align		4
.L_3411:
        /*01c8*/ 	.byte	0x02, 0x4a
	.zero		1
	.zero		1


	//----- nvinfo : EIATTR_EXIT_INSTR_OFFSETS
	.align		4
        /*01cc*/ 	.byte	0x04, 0x1c
        /*01ce*/ 	.short	(.L_3413 - .L_3412)


	//   ....[0]....
.L_3412:
        /*01d0*/ 	.word	0x00004b20


	//   ....[1]....
        /*01d4*/ 	.word	0x00004c80


	//----- nvinfo : EIATTR_MAX_THREADS
	.align		4
.L_3413:
        /*01d8*/ 	.byte	0x04, 0x05
        /*01da*/ 	.short	(.L_3415 - .L_3414)
.L_3414:
        /*01dc*/ 	.word	0x00000020
        /*01e0*/ 	.word	0x00000001
        /*01e4*/ 	.word	0x00000001


	//----- nvinfo : EIATTR_CRS_STACK_SIZE
	.align		4
.L_3415:
        /*01e8*/ 	.byte	0x04, 0x1e
        /*01ea*/ 	.short	(.L_3417 - .L_3416)
.L_3416:
        /*01ec*/ 	.word	0x00000000


	//----- nvinfo : EIATTR_CBANK_PARAM_SIZE
	.align		4
.L_3417:
        /*01f0*/ 	.byte	0x03, 0x19
        /*01f2*/ 	.short	0x01f0


	//----- nvinfo : EIATTR_PARAM_CBANK
	.align		4
        /*01f4*/ 	.byte	0x04, 0x0a
        /*01f6*/ 	.short	(.L_3419 - .L_3418)
	.align		4
.L_3418:
        /*01f8*/ 	.word	index@(.nv.constant0._Z25selective_scan_bwd_kernelI32Selective_Scan_bwd_kernel_traitsILi32ELi8ELb1ELb1ELb1ELb1ELb0EN3c104HalfEfEEv12SSMParamsBwd)
        /*01fc*/ 	.short	0x0380
        /*01fe*/ 	.short	0x01f0


	//----- nvinfo : EIATTR_SW_WAR
	.align		4
.L_3419:
        /*0200*/ 	.byte	0x04, 0x36
        /*0202*/ 	.short	(.L_3421 - .L_3420)
.L_3420:
        /*0204*/ 	.word	0x00000008
.L_3421:


//--------------------- .nv.info._Z25selective_scan_bwd_kernelI32Selective_Scan_bwd_kernel_traitsILi32ELi8ELb1ELb1ELb1ELb1ELb1EN3c104HalfEfEEv12SSMParamsBwd --------------------------
	.section	.nv.info._Z25selective_scan_bwd_kernelI32Selective_Scan_bwd_kernel_traitsILi32ELi8ELb1ELb1ELb1ELb1ELb1EN3c104HalfEfEEv12SSMParamsBwd,"",@"SHT_CUDA_INFO"
	.sectionflags	@""
	.align	4


	//----- nvinfo : EIATTR_CUDA_API_VERSION
	.align		4
        /*0000*/ 	.byte	0x04, 0x37
        /*0002*/ 	.short	(.L_3423 - .L_3422)
.L_3422:
        /*0004*/ 	.word	0x00000082


	//----- nvinfo : EIATTR_KPARAM_INFO
	.align		4
.L_3423:
        /*0008*/ 	.byte	0x04, 0x17
        /*000a*/ 	.short	(.L_3425 - .L_3424)
.L_3424:
        /*000c*/ 	.word	0x00000000
        /*0010*/ 	.short	0x0000
        /*0012*/ 	.short	0x0000
        /*0014*/ 	.byte	0x00, 0xf0, 0xc1, 0x07


	//----- nvinfo : EIATTR_SPARSE_MMA_MASK
	.align		4
.L_3425:
        /*0018*/ 	.byte	0x03, 0x50
        /*001a*/ 	.short	0x0000


	//----- nvinfo : EIATTR_MAXREG_COUNT
	.align		4
        /*001c*/ 	.byte	0x03, 0x1b
        /*001e*/ 	.short	0x00ff


	//----- nvinfo : EIATTR_NUM_BARRIERS
	.align		4
        /*0020*/ 	.byte	0x02, 0x4c
        /*0022*/ 	.byte	0x01
	.zero		1


	//----- nvinfo : EIATTR_MERCURY_ISA_VERSION
	.align		4
        /*0024*/ 	.byte	0x03, 0x5f
        /*0026*/ 	.short	0x0101


	//----- nvinfo : EIATTR_COOP_GROUP_MASK_REGIDS
	.align		4
        /*0028*/ 	.byte	0x04, 0x29
        /*002a*/ 	.short	(.L_3427 - .L_3426)


	//   ....[0]....
.L_3426:
        /*002c*/ 	.word	0xffffffff


	//   ....[1]....
        /*0030*/ 	.word	0xffffffff


	//   ....[2]....
        /*0034*/ 	.word	0xffffffff


	//   ....[3]....
        /*0038*/ 	.word	0xffffffff


	//   ....[4]....
        /*003c*/ 	.word	0xffffffff


	//   ....[5]....
        /*0040*/ 	.word	0xffffffff


	//   ....[6]....
        /*0044*/ 	.word	0xffffffff


	//   ....[7]....
        /*0048*/ 	.word	0xffffffff


	//   ....[8]....
        /*004c*/ 	.word	0xffffffff


	//   ....[9]....
        /*0050*/ 	.word	0xffffffff


	//   ....[10]....
        /*0054*/ 	.word	0xffffffff


	//   ....[11]....
        /*0058*/ 	.word	0xffffffff


	//   ....[12]....
        /*005c*/ 	.word	0xffffffff


	//   ....[13]....
        /*0060*/ 	.word	0xffffffff


	//   ....[14]....
        /*0064*/ 	.word	0xffffffff


	//   ....[15]....
        /*0068*/ 	.word	0xffffffff


	//   ....[16]....
        /*006c*/ 	.word	0xffffffff


	//   ....[17]....
        /*0070*/ 	.word	0xffffffff


	//   ....[18]....
        /*0074*/ 	.word	0xffffffff


	//   ....[19]....
        /*0078*/ 	.word	0xffffffff


	//   ....[20]....
        /*007c*/ 	.word	0xffffffff


	//   ....[21]....
        /*0080*/ 	.word	0xffffffff


	//   ....[22]....
        /*0084*/ 	.word	0xffffffff


	//   ....[23]....
        /*0088*/ 	.word	0xffffffff


	//   ....[24]....
        /*008c*/ 	.word	0xffffffff


	//   ....[25]....
        /*0090*/ 	.word	0xffffffff


	//   ....[26]....
        /*0094*/ 	.word	0xffffffff


	//   ....[27]....
        /*0098*/ 	.word	0xffffffff


	//   ....[28]....
        /*009c*/ 	.word	0xffffffff


	//   ....[29]....
        /*00a0*/ 	.word	0xffffffff


	//   ....[30]....
        /*00a4*/ 	.word	0xffffffff


	//   ....[31]....
        /*00a8*/ 	.word	0xffffffff


	//   ....[32]....
        /*00ac*/ 	.word	0xffffffff


	//   ....[33]....
        /*00b0*/ 	.word	0xffffffff


	//   ....[34]....
        /*00b4*/ 	.word	0xffffffff


	//   ....[35]....
        /*00b8*/ 	.word	0xffffffff


	//   ....[36]....
        /*00bc*/ 	.word	0xffffffff


	//   ....[37]....
        /*00c0*/ 	.word	0xffffffff


	//   ....[38]....
        /*00c4*/ 	.word	0xffffffff


	//   ....[39]....
        /*00c8*/ 	.word	0xffffffff


	//   ....[40]....
        /*00cc*/ 	.word	0xffffffff


	//   ....[41]....
        /*00d0*/ 	.word	0xffffffff


	//   ....[42]....
        /*00d4*/ 	.word	0xffffffff


	//   ....[43]....
        /*00d8*/ 	.word	0xffffffff


	//   ....[44]....
        /*00dc*/ 	.word	0xffffffff


	//   ....[45]....
        /*00e0*/ 	.word	0xffffffff


	//   ....[46]....
        /*00e4*/ 	.word	0xffffffff


	//   ....[47]....
        /*00e8*/ 	.word	0xffffffff


	//   ....[48]....
        /*00ec*/ 	.word	0xffffffff


	//   ....[49]....
        /*00f0*/ 	.word	0xffffffff


	//   ....[50]....
        /*00f4*/ 	.word	0xffffffff


	//   ....[51]....
        /*00f8*/ 	.word	0xffffffff


	//   ....[52]....
        /*00fc*/ 	.word	0xffffffff


	//   ....[53]....
        /*0100*/ 	.word	0xffffffff


	//   ....[54]....
        /*0104*/ 	.word	0xffffffff


	//----- nvinfo : EIATTR_COOP_GROUP_INSTR_OFFSETS
	.align		4
.L_3427:
        /*0108*/ 	.byte	0x04, 0x28
        /*010a*/ 	.short	(.L_3429 - .L_3428)


	//   ....[0]....
.L_3428:
        /*010c*/ 	.word	0x00000ca0


	//   ....[1]....
        /*0110*/ 	.word	0x00000cf0


	//   ....[2]....
        /*0114*/ 	.word	0x00000f10


	//   ....[3]....
        /*0118*/ 	.word	0x00002130


	//   ....[4]....
        /*011c*/ 	.word	0x000024e0


	//   ....[5]....
        /*0120*/ 	.word	0x000029d0


	//   ....[6]....
        /*0124*/ 	.word	0x00002b50


	//   ....[7]....
        /*0128*/ 	.word	0x000030a0


	//   ....[8]....
        /*012c*/ 	.word	0x000032c0


	//   ....[9]....
        /*0130*/ 	.word	0x00003750


	//   ....[10]....
        /*0134*/ 	.word	0x00003780


	//   ....[11]....
        /*0138*/ 	.word	0x000037a0


	//   ....[12]....
        /*013c*/ 	.word	0x00003800


	//   ....[13]....
        /*0140*/ 	.word	0x00003820


	//   ....[14]....
        /*0144*/ 	.word	0x00003870


	//   ....[15]....
        /*0148*/ 	.word	0x000038a0


	//   ....[16]....
        /*014c*/ 	.word	0x000038c0


	//   ....[17]....
        /*0150*/ 	.word	0x000038f0


	//   ....[18]....
        /*0154*/ 	.word	0x00003920


	//   ....[19]....
        /*0158*/ 	.word	0x00003970


	//   ....[20]....
        /*015c*/ 	.word	0x00003990


	//   ....[21]....
        /*0160*/ 	.word	0x000039e0


	//   ....[22]....
        /*0164*/ 	.word	0x00003a00


	//   ....[23]....
        /*0168*/ 	.word	0x00003a40


	//   ....[24]....
        /*016c*/ 	.word	0x00003a90


	//   ....[25]....
        /*0170*/ 	.word	0x00003ad0


	//   ....[26]....
        /*0174*/ 	.word	0x00003ae0


	//   ....[27]....
        /*0178*/ 	.word	0x00003b30


	//   ....[28]....
        /*017c*/ 	.word	0x00003b60


	//   ....[29]....
        /*0180*/ 	.word	0x00003b80


	//   ....[30]....
        /*0184*/ 	.word	0x00003ba0


	//   ....[31]....
        /*0188*/ 	.word	0x00003bb0


	//   ....[32]....
        /*018c*/ 	.word	0x00003bc0


	//   ....[33]....
        /*0190*/ 	.word	0x00003bd0


	//   ....[34]....
        /*0194*/ 	.word	0x00003c10


	//   ....[35]....
        /*0198*/ 	.word	0x00003c30


	//   ....[36]....
        /*019c*/ 	.word	0x00003d40


	//   ....[37]....
        /*01a0*/ 	.word	0x000045e0


	//   ....[38]....
        /*01a4*/ 	.word	0x000047b0


	//   ....[39]....
        /*01a8*/ 	.word	0x00004900


	//   ....[40]....
        /*01ac*/ 	.word	0x00004960


	//   ....[41]....
        /*01b0*/ 	.word	0x00004980


	//   ....[42]....
        /*01b4*/ 	.word	0x00004ac0


	//   ....[43]....
        /*01b8*/ 	.word	0x00004e70


	//   ....[44]....
        /*01bc*/ 	.word	0x00005200


	//   ....[45]....
        /*01c0*/ 	.word	0x00005320


	//   ....[46]....
        /*01c4*/ 	.word	0x00005370


	//   ....[47]....
        /*01c8*/ 	.word	0x000053c0


	//   ....[48]....
        /*01cc*/ 	.word	0x000053f0


	//   ....[49]....
        /*01d0*/ 	.word	0x00005410


	//   ....[50]....
        /*01d4*/ 	.word	0x000054e0


	//   ....[51]....
        /*01d8*/ 	.word	0x00005520


	//   ....[52]....
        /*01dc*/ 	.word	0x00005570


	//   ....[53]....
        /*01e0*/ 	.word	0x000055a0


	//   ....[54]....
        /*01e4*/ 	.word	0x000055c0


	//----- nvinfo : EIATTR_VRC_CTA_INIT_COUNT
	.align		4
.L_3429:
        /*01e8*/ 	.byte	0x02, 0x4a
	.zero		1
	.zero		1


	//----- nvinfo : EIATTR_EXIT_INSTR_OFFSETS
	.align		4
        /*01ec*/ 	.byte	0x04, 0x1c
        /*01ee*/ 	.short	(.L_3431 - .L_3430)


	//   ....[0]....
.L_3430:
        /*01f0*/ 	.word	0x00005660


	//   ....[1]....
        /*01f4*/ 	.word	0x000057c0


	//----- nvinfo : EIATTR_MAX_THREADS
	.align		4
.L_3431:
        /*01f8*/ 	.byte	0x04, 0x05
        /*01fa*/ 	.short	(.L_3433 - .L_3432)
.L_3432:
        /*01fc*/ 	.word	0x00000020
        /*0200*/ 	.word	0x00000001
        /*0204*/ 	.word	0x00000001


	//----- nvinfo : EIATTR_CRS_STACK_SIZE
	.align		4
.L_3433:
        /*0208*/ 	.byte	0x04, 0x1e
        /*020a*/ 	.short	(.L_3435 - .L_3434)
.L_3434:
        /*020c*/ 	.word	0x00000000


	//----- nvinfo : EIATTR_CBANK_PARAM_SIZE
	.align		4
.L_3435:
        /*0210*/ 	.byte	0x03, 0x19
        /*0212*/ 	.short	0x01f0


	//----- nvinfo : EIATTR_PARAM_CBANK
	.align		4
        /*0214*/ 	.byte	0x04, 0x0a
        /*0216*/ 	.short	(.L_3437 - .L_3436)
	.align		4
.L_3436:
        /*0218*/ 	.word	index@(.nv.constant0._Z25selective_scan_bwd_kernelI32Selective_Scan_bwd_kernel_traitsILi32ELi8ELb1ELb1ELb1ELb1ELb1EN3c104HalfEfEEv12SSMParamsBwd)
        /*021c*/ 	.short	0x0380
        /*021e*/ 	.short	0x01f0


	//----- nvinfo : EIATTR_SW_WAR
	.align		4
.L_3437:
        /*0220*/ 	.byte	0x04, 0x36
        /*0222*/ 	.short	(.L_3439 - .L_3438)
.L_3438:
        /*0224*/ 	.word	0x00000008
.L_3439:


//--------------------- .nv.info._Z25selective_scan_bwd_kernelI32Selective_Scan_bwd_kernel_traitsILi32ELi4ELb0ELb0ELb0ELb0ELb0EN3c104HalfEfEEv12SSMParamsBwd --------------------------
	.section	.nv.info._Z25selective_scan_bwd_kernelI32Selective_Scan_bwd_kernel_traitsILi32ELi4ELb0ELb0ELb0ELb0ELb0EN3c104HalfEfEEv12SSMParamsBwd,"",@"SHT_CUDA_INFO"
	.sectionflags	@""
	.align	4


	//----- nvinfo : EIATTR_CUDA_API_VERSION
	.align		4
        /*0000*/ 	.byte	0x04, 0x37
        /*0002*/ 	.short	(.L_3441 - .L_3440)
.L_3440:
        /*0004*/ 	.word	0x00000082


	//----- nvinfo : EIATTR_KPARAM_INFO
	.align		4
.L_3441:
        /*0008*/ 	.byte	0x04, 0x17
        /*000a*/ 	.short	(.L_3443 - .L_3442)
.L_3442:
        /*000c*/ 	.word	0x00000000
        /*0010*/ 	.short	0x0000
        /*0012*/ 	.short	0x0000
        /*0014*/ 	.byte	0x00, 0xf0, 0xc1, 0x07


	//----- nvinfo : EIATTR_SPARSE_MMA_MASK
	.align		4
.L_3443:
        /*0018*/ 	.byte	0x03, 0x50
        /*001a*/ 	.short	0x0000


	//----- nvinfo : EIATTR_MAXREG_COUNT
	.align		4
        /*001c*/ 	.byte	0x03, 0x1b
        /*001e*/ 	.short	0x00ff


	//----- nvinfo : EIATTR_NUM_BARRIERS
	.align		4
        /*0020*/ 	.byte	0x02, 0x4c
        /*0022*/ 	.byte	0x01
	.zero		1


	//----- nvinfo : EIATTR_MERCURY_ISA_VERSION
	.align		4
        /*0024*/ 	.byte	0x03, 0x5f
        /*0026*/ 	.short	0x0101


	//----- nvinfo : EIATTR_COOP_GROUP_MASK_REGIDS
	.align		4
        /*0028*/ 	.byte	0x04, 0x29
        /*002a*/ 	.short	(.L_3445 - .L_3444)


	//   ....[0]....
.L_3444:
        /*002c*/ 	.word	0xffffffff


	//   ....[1]....
        /*0030*/ 	.word	0xffffffff


	//   ....[2]....
        /*0034*/ 	.word	0xffffffff


	//   ....[3]....
        /*0038*/ 	.word	0xffffffff


	//   ....[4]....
        /*003c*/ 	.word	0xffffffff


	//   ....[5]....
        /*0040*/ 	.word	0xffffffff


	//   ....[6]....
        /*0044*/ 	.word	0xffffffff


	//   ....[7]....
        /*0048*/ 	.word	0xffffffff


	//   ....[8]....
        /*004c*/ 	.word	0xffffffff


	//   ....[9]....
        /*0050*/ 	.word	0xffffffff


	//   ....[10]....
        /*0054*/ 	.word	0xffffffff


	//   ....[11]....
        /*0058*/ 	.word	0xffffffff


	//   ....[12]....
        /*005c*/ 	.word	0xffffffff


	//   ....[13]....
        /*0060*/ 	.word	0xffffffff


	//   ....[14]....
        /*0064*/ 	.word	0xffffffff


	//   ....[15]....
        /*0068*/ 	.word	0xffffffff


	//   ....[16]....
        /*006c*/ 	.word	0xffffffff


	//   ....[17]....
        /*0070*/ 	.word	0xffffffff


	//   ....[18]....
        /*0074*/ 	.word	0xffffffff


	//   ....[19]....
        /*0078*/ 	.word	0xffffffff


	//   ....[20]....
        /*007c*/ 	.word	0xffffffff


	//   ....[21]....
        /*0080*/ 	.word	0xffffffff


	//   ....[22]....
        /*0084*/ 	.word	0xffffffff


	//   ....[23]....
        /*0088*/ 	.word	0xffffffff


	//   ....[24]....
        /*008c*/ 	.word	0xffffffff


	//   ....[25]....
        /*0090*/ 	.word	0xffffffff


	//   ....[26]....
        /*0094*/ 	.word	0xffffffff


	//   ....[27]....
        /*0098*/ 	.word	0xffffffff


	//   ....[28]....
        /*009c*/ 	.word	0xffffffff


	//   ....[29]....
        /*00a0*/ 	.word	0xffffffff


	//   ....[30]....
        /*00a4*/ 	.word	0xffffffff


	//   ....[31]....
        /*00a8*/ 	.word	0xffffffff


	//   ....[32]....
        /*00ac*/ 	.word	0xffffffff


	//   ....[33]....
        /*00b0*/ 	.word	0xffffffff


	//   ....[34]....
        /*00b4*/ 	.word	0xffffffff


	//   ....[35]....
        /*00b8*/ 	.word	0xffffffff


	//   ....[36]....
        /*00bc*/ 	.word	0xffffffff


	//   ....[37]....
        /*00c0*/ 	.word	0xffffffff


	//   ....[38]....
        /*00c4*/ 	.word	0xffffffff


	//   ....[39]....
        /*00c8*/ 	.word	0xffffffff


	//   ....[40]....
        /*00cc*/ 	.word	0xffffffff


	//   ....[41]....
        /*00d0*/ 	.word	0xffffffff


	//   ....[42]....
        /*00d4*/ 	.word	0xffffffff


	//   ....[43]....
        /*00d8*/ 	.word	0xffffffff


	//   ....[44]....
        /*00dc*/ 	.word	0xffffffff


	//   ....[45]....
        /*00e0*/ 	.word	0xffffffff


	//   ....[46]....
        /*00e4*/ 	.word	0xffffffff


	//   ....[47]....
        /*00e8*/ 	.word	0xffffffff


	//   ....[48]....
        /*00ec*/ 	.word	0xffffffff


	//   ....[49]....
        /*00f0*/ 	.word	0xffffffff


	//   ....[50]....
        /*00f4*/ 	.word	0xffffffff


	//   ....[51]....
        /*00f8*/ 	.word	0xffffffff


	//   ....[52]....
        /*00fc*/ 	.word	0xffffffff


	//----- nvinfo : EIATTR_COOP_GROUP_INSTR_OFFSETS
	.align		4
.L_3445:
        /*0100*/ 	.byte	0x04, 0x28
        /*0102*/ 	.short	(.L_3447 - .L_3446)


	//   ....[0]....
.L_3446:
        /*0104*/ 	.word	0x000008e0


	//   ....[1]....
        /*0108*/ 	.word	0x000009f0


	//   ....[2]....
        /*010c*/ 	.word	0x00000b20


	//   ....[3]....
        /*0110*/ 	.word	0x00001250


	//   ....[4]....
        /*0114*/ 	.word	0x00001290


	//   ....[5]....
        /*0118*/ 	.word	0x000012c0


	//   ....[6]....
        /*011c*/ 	.word	0x000012d0


	//   ....[7]....
        /*0120*/ 	.word	0x00001340


	//   ....[8]....
        /*0124*/ 	.word	0x00001350


	//   ....[9]....
        /*0128*/ 	.word	0x00001370


	//   ....[10]....
        /*012c*/ 	.word	0x000013a0


	//   ....[11]....
        /*0130*/ 	.word	0x000013d0


	//   ....[12]....
        /*0134*/ 	.word	0x00001410


	//   ....[13]....
        /*0138*/ 	.word	0x00001450


	//   ....[14]....
        /*013c*/ 	.word	0x00001460


	//   ....[15]....
        /*0140*/ 	.word	0x00001480


	//   ....[16]....
        /*0144*/ 	.word	0x000014d0


	//   ....[17]....
        /*0148*/ 	.word	0x00001520


	//   ....[18]....
        /*014c*/ 	.word	0x00001540


	//   ....[19]....
        /*0150*/ 	.word	0x00001570


	//   ....[20]....
        /*0154*/ 	.word	0x000015b0


	//   ....[21]....
        /*0158*/ 	.word	0x000015f0


	//   ....[22]....
        /*015c*/ 	.word	0x00001620


	//   ....[23]....
        /*0160*/ 	.word	0x00001630


	//   ....[24]....
        /*0164*/ 	.word	0x00001640


	//   ....[25]....
        /*0168*/ 	.word	0x00001650


	//   ....[26]....
        /*016c*/ 	.word	0x00001690


	//   ....[27]....
        /*0170*/ 	.word	0x000016c0


	//   ....[28]....
        /*0174*/ 	.word	0x000016e0


	//   ....[29]....
        /*0178*/ 	.word	0x00001700


	//   ....[30]....
        /*017c*/ 	.word	0x000017d0


	//   ....[31]....
        /*0180*/ 	.word	0x00001980


	//   ....[32]....
        /*0184*/ 	.word	0x000019c0


	//   ....[33]....
        /*0188*/ 	.word	0x00001aa0


	//   ....[34]....
        /*018c*/ 	.word	0x00001ac0


	//   ....[35]....
        /*0190*/ 	.word	0x00001af0


	//   ....[36]....
        /*0194*/ 	.word	0x00001b10


	//   ....[37]....
        /*0198*/ 	.word	0x00001b40


	//   ....[38]....
        /*019c*/ 	.word	0x00001b60


	//   ....[39]....
        /*01a0*/ 	.word	0x00001b90


	//   ....[40]....
        /*01a4*/ 	.word	0x00001bb0


	//   ....[41]....
        /*01a8*/ 	.word	0x00001ee0


	//   ....[42]....
        /*01ac*/ 	.word	0x000020e0


	//   ....[43]....
        /*01b0*/ 	.word	0x00002350


	//   ....[44]....
        /*01b4*/ 	.word	0x000023a0


	//   ....[45]....
        /*01b8*/ 	.word	0x000023f0


	//   ....[46]....
        /*01bc*/ 	.word	0x00002420


	//   ....[47]....
        /*01c0*/ 	.word	0x00002440


	//   ....[48]....
        /*01c4*/ 	.word	0x00002510


	//   ....[49]....
        /*01c8*/ 	.word	0x00002550


	//   ....[50]....
        /*01cc*/ 	.word	0x000025a0


	//   ....[51]....
        /*01d0*/ 	.word	0x000025d0


	//   ....[52]....
        /*01d4*/ 	.word	0x000025f0


	//----- nvinfo : EIATTR_VRC_CTA_INIT_COUNT
	.align		4
.L_3447:
        /*01d8*/ 	.byte	0x02, 0x4a
	.zero		1
	.zero		1


	//----- nvinfo : EIATTR_EXIT_INSTR_OFFSETS
	.align		4
        /*01dc*/ 	.byte	0x04, 0x1c
        /*01de*/ 	.short	(.L_3449 - .L_3448)


	//   ....[0]....
.L_3448:
        /*01e0*/ 	.word	0x00002690


	//   ....[1]....
        /*01e4*/ 	.word	0x00002b20


	//----- nvinfo : EIATTR_MAX_THREADS
	.align		4
.L_3449:
        /*01e8*/ 	.byte	0x04, 0x05
        /*01ea*/ 	.short	(.L_3451 - .L_3450)
.L_3450:
        /*01ec*/ 	.word	0x00000020
        /*01f0*/ 	.word	0x00000001
        /*01f4*/ 	.word	0x00000001


	//----- nvinfo : EIATTR_CRS_STACK_SIZE
	.align		4
.L_3451:
        /*01f8*/ 	.byte	0x04, 0x1e
        /*01fa*/ 	.short	(.L_3453 - .L_3452)
.L_3452:
        /*01fc*/ 	.word	0x00000000


	//----- nvinfo : EIATTR_CBANK_PARAM_SIZE
	.align		4
.L_3453:
        /*0200*/ 	.byte	0x03, 0x19
        /*0202*/ 	.short	0x01f0


	//----- nvinfo : EIATTR_PARAM_CBANK
	.align		4
        /*0204*/ 	.byte	0x04, 0x0a
        /*0206*/ 	.short	(.L_3455 - .L_3454)
	.align		4
.L_3454:
        /*0208*/ 	.word	index@(.nv.constant0._Z25selective_scan_bwd_kernelI32Selective_Scan_bwd_kernel_traitsILi32ELi4ELb0ELb0ELb0ELb0ELb0EN3c104HalfEfEEv12SSMParamsBwd)
        /*020c*/ 	.short	0x0380
        /*020e*/ 	.short	0x01f0


	//----- nvinfo : EIATTR_SW_WAR
	.align		4
.L_3455:
        /*0210*/ 	.byte	0x04, 0x36
        /*0212*/ 	.short	(.L_3457 - .L_3456)
.L_3456:
        /*0214*/ 	.word	0x00000008
.L_3457:


//--------------------- .nv.info._Z25selective_scan_bwd_kernelI32Selective_Scan_bwd_kernel_traitsILi32ELi4ELb0ELb0ELb0ELb0ELb1EN3c104HalfEfEEv12SSMParamsBwd --------------------------
	.section	.nv.info._Z25selective_scan_bwd_kernelI32Selective_Scan_bwd_kernel_traitsILi32ELi4ELb0ELb0ELb0ELb0ELb1EN3c104HalfEfEEv12SSMParamsBwd,"",@"SHT_CUDA_INFO"
	.sectionflags	@""
	.align	4


	//----- nvinfo : EIATTR_CUDA_API_VERSION
	.align		4
        /*0000*/ 	.byte	0x04, 0x37
        /*0002*/ 	.short	(.L_3459 - .L_3458)
.L_3458:
        /*0004*/ 	.word	0x00000082


	//----- nvinfo : EIATTR_KPARAM_INFO
	.align		4
.L_3459:
        /*0008*/ 	.byte	0x04, 0x17
        /*000a*/ 	.short	(.L_3461 - .L_3460)
.L_3460:
        /*000c*/ 	.word	0x00000000
        /*0010*/ 	.short	0x0000
        /*0012*/ 	.short	0x0000
        /*0014*/ 	.byte	0x00, 0xf0, 0xc1, 0x07


	//----- nvinfo : EIATTR_SPARSE_MMA_MASK
	.align		4
.L_3461:
        /*0018*/ 	.byte	0x03, 0x50
        /*001a*/ 	.short	0x0000


	//----- nvinfo : EIATTR_MAXREG_COUNT
	.align		4
        /*001c*/ 	.byte	0x03, 0x1b
        /*001e*/ 	.short	0x00ff


	//----- nvinfo : EIATTR_NUM_BARRIERS
	.align		4
        /*0020*/ 	.byte	0x02, 0x4c
        /*0022*/ 	.byte	0x01
	.zero		1


	//----- nvinfo : EIATTR_MERCURY_ISA_VERSION
	.align		4
        /*0024*/ 	.byte	0x03, 0x5f
        /*0026*/ 	.short	0x0101


	//----- nvinfo : EIATTR_COOP_GROUP_MASK_REGIDS
	.align		4
        /*0028*/ 	.byte	0x04, 0x29
        /*002a*/ 	.short	(.L_3463 - .L_3462)


	//   ....[0]....
.L_3462:
        /*002c*/ 	.word	0xffffffff


	//   ....[1]....
        /*0030*/ 	.word	0xffffffff


	//   ....[2]....
        /*0034*/ 	.word	0xffffffff


	//   ....[3]....
        /*0038*/ 	.word	0xffffffff


	//   ....[4]....
        /*003c*/ 	.word	0xffffffff


	//   ....[5]....
        /*0040*/ 	.word	0xffffffff


	//   ....[6]....
        /*0044*/ 	.word	0xffffffff


	//   ....[7]....
        /*0048*/ 	.word	0xffffffff


	//   ....[8]....
        /*004c*/ 	.word	0xffffffff


	//   ....[9]....
        /*0050*/ 	.word	0xffffffff


	//   ....[10]....
        /*0054*/ 	.word	0xffffffff


	//   ....[11]....
        /*0058*/ 	.word	0xffffffff


	//   ....[12]....
        /*005c*/ 	.word	0xffffffff


	//   ....[13]....
        /*0060*/ 	.word	0xffffffff


	//   ....[14]....
        /*0064*/ 	.word	0xffffffff


	//   ....[15]....
        /*0068*/ 	.word	0xffffffff


	//   ....[16]....
        /*006c*/ 	.word	0xffffffff


	//   ....[17]....
        /*0070*/ 	.word	0xffffffff


	//   ....[18]....
        /*0074*/ 	.word	0xffffffff


	//   ....[19]....
        /*0078*/ 	.word	0xffffffff


	//   ....[20]....
        /*007c*/ 	.word	0xffffffff


	//   ....[21]....
        /*0080*/ 	.word	0xffffffff


	//   ....[22]....
        /*0084*/ 	.word	0xffffffff


	//   ....[23]....
        /*0088*/ 	.word	0xffffffff


	//   ....[24]....
        /*008c*/ 	.word	0xffffffff


	//   ....[25]....
        /*0090*/ 	.word	0xffffffff


	//   ....[26]....
        /*0094*/ 	.word	0xffffffff


	//   ....[27]....
        /*0098*/ 	.word	0xffffffff


	//   ....[28]....
        /*009c*/ 	.word	0xffffffff


	//   ....[29]....
        /*00a0*/ 	.word	0xffffffff


	//   ....[30]....
        /*00a4*/ 	.word	0xffffffff


	//   ....[31]....
        /*00a8*/ 	.word	0xffffffff


	//   ....[32]....
        /*00ac*/ 	.word	0xffffffff


	//   ....[33]....
        /*00b0*/ 	.word	0xffffffff


	//   ....[34]....
        /*00b4*/ 	.word	0xffffffff


	//   ....[35]....
        /*00b8*/ 	.word	0xffffffff


	//   ....[36]....
        /*00bc*/ 	.word	0xffffffff


	//   ....[37]....
        /*00c0*/ 	.word	0xffffffff


	//   ....[38]....
        /*00c4*/ 	.word	0xffffffff


	//   ....[39]....
        /*00c8*/ 	.word	0xffffffff


	//   ....[40]....
        /*00cc*/ 	.word	0xffffffff


	//   ....[41]....
        /*00d0*/ 	.word	0xffffffff


	//   ....[42]....
        /*00d4*/ 	.word	0xffffffff


	//   ....[43]....
        /*00d8*/ 	.word	0xffffffff


	//   ....[44]....
        /*00dc*/ 	.word	0xffffffff


	//   ....[45]....
        /*00e0*/ 	.word	0xffffffff


	//   ....[46]....
        /*00e4*/ 	.word	0xffffffff


	//   ....[47]....
        /*00e8*/ 	.word	0xffffffff


	//   ....[48]....
        /*00ec*/ 	.word	0xffffffff


	//   ....[49]....
        /*00f0*/ 	.word	0xffffffff


	//   ....[50]....
        /*00f4*/ 	.word	0xffffffff


	//   ....[51]....
        /*00f8*/ 	.word	0xffffffff


	//   ....[52]....
        /*00fc*/ 	.word	0xffffffff


	//   ....[53]....
        /*0100*/ 	.word	0xffffffff


	//   ....[54]....
        /*0104*/ 	.word	0xffffffff


	//   ....[55]....
        /*0108*/ 	.word	0xffffffff


	//   ....[56]....
        /*010c*/ 	.word	0xffffffff


	//----- nvinfo : EIATTR_COOP_GROUP_INSTR_OFFSETS
	.align		4
.L_3463:
        /*0110*/ 	.byte	0x04, 0x28
        /*0112*/ 	.short	(.L_3465 - .L_3464)


	//   ....[0]....
.L_3464:
        /*0114*/ 	.word	0x00000920


	//   ....[1]....
        /*0118*/ 	.word	0x00000a10


	//   ....[2]....
        /*011c*/ 	.word	0x00000bd0


	//   ....[3]....
        /*0120*/ 	.word	0x00000d60


	//   ....[4]....
        /*0124*/ 	.word	0x00000fd0


	//   ....[5]....
        /*0128*/ 	.word	0x00001290


	//   ....[6]....
        /*012c*/ 	.word	0x000014d0


	//   ....[7]....
        /*0130*/ 	.word	0x00001dd0


	//   ....[8]....
        /*0134*/ 	.word	0x00001e10


	//   ....[9]....
        /*0138*/ 	.word	0x00001e40


	//   ....[10]....
        /*013c*/ 	.word	0x00001e50


	//   ....[11]....
        /*0140*/ 	.word	0x00001ec0


	//   ....[12]....
        /*0144*/ 	.word	0x00001ed0


	//   ....[13]....
        /*0148*/ 	.word	0x00001ef0


	//   ....[14]....
        /*014c*/ 	.word	0x00001f20


	//   ....[15]....
        /*0150*/ 	.word	0x00001f50


	//   ....[16]....
        /*0154*/ 	.word	0x00001f90


	//   ....[17]....
        /*0158*/ 	.word	0x00001fd0


	//   ....[18]....
        /*015c*/ 	.word	0x00001fe0


	//   ....[19]....
        /*0160*/ 	.word	0x00002000


	//   ....[20]....
        /*0164*/ 	.word	0x00002050


	//   ....[21]....
        /*0168*/ 	.word	0x000020b0


	//   ....[22]....
        /*016c*/ 	.word	0x000020c0


	//   ....[23]....
        /*0170*/ 	.word	0x000020f0


	//   ....[24]....
        /*0174*/ 	.word	0x00002140


	//   ....[25]....
        /*0178*/ 	.word	0x00002180


	//   ....[26]....
        /*017c*/ 	.word	0x00002190


	//   ....[27]....
        /*0180*/ 	.word	0x000021b0


	//   ....[28]....
        /*0184*/ 	.word	0x000021c0


	//   ....[29]....
        /*0188*/ 	.word	0x000021e0


	//   ....[30]....
        /*018c*/ 	.word	0x00002220


	//   ....[31]....
        /*0190*/ 	.word	0x00002260


	//   ....[32]....
        /*0194*/ 	.word	0x00002270


	//   ....[33]....
        /*0198*/ 	.word	0x00002280


	//   ....[34]....
        /*019c*/ 	.word	0x00002340


	//   ....[35]....
        /*01a0*/ 	.word	0x000024f0


	//   ....[36]....
        /*01a4*/ 	.word	0x00002530


	//   ....[37]....
        /*01a8*/ 	.word	0x00002590


	//   ....[38]....
        /*01ac*/ 	.word	0x000025b0


	//   ....[39]....
        /*01b0*/ 	.word	0x000025e0


	//   ....[40]....
        /*01b4*/ 	.word	0x00002600


	//   ....[41]....
        /*01b8*/ 	.word	0x00002630


	//   ....[42]....
        /*01bc*/ 	.word	0x00002650


	//   ....[43]....
        /*01c0*/ 	.word	0x00002680


	//   ....[44]....
        /*01c4*/ 	.word	0x000026a0


	//   ....[45]....
        /*01c8*/ 	.word	0x00002a30


	//   ....[46]....
        /*01cc*/ 	.word	0x00002c30


	//   ....[47]....
        /*01d0*/ 	.word	0x00002ea0


	//   ....[48]....
        /*01d4*/ 	.word	0x00002ef0


	//   ....[49]....
        /*01d8*/ 	.word	0x00002f40


	//   ....[50]....
        /*01dc*/ 	.word	0x00002f70


	//   ....[51]....
        /*01e0*/ 	.word	0x00002f90


	//   ....[52]....
        /*01e4*/ 	.word	0x00003060


	//   ....[53]....
        /*01e8*/ 	.word	0x000030a0


	//   ....[54]....
        /*01ec*/ 	.word	0x000030f0


	//   ....[55]....
        /*01f0*/ 	.word	0x00003120


	//   ....[56]....
        /*01f4*/ 	.word	0x00003140


	//----- nvinfo : EIATTR_VRC_CTA_INIT_COUNT
	.align		4
.L_3465:
        /*01f8*/ 	.byte	0x02, 0x4a
	.zero		1
	.zero		1


	//----- nvinfo : EIATTR_EXIT_INSTR_OFFSETS
	.align		4
        /*01fc*/ 	.byte	0x04, 0x1c
        /*01fe*/ 	.short	(.L_3467 - .L_3466)


	//   ....[0]....
.L_3466:
        /*0200*/ 	.word	0x000031e0


	//   ....[1]....
        /*0204*/ 	.word	0x00003670


	//----- nvinfo : EIATTR_MAX_THREADS
	.align		4
.L_3467:
        /*0208*/ 	.byte	0x04, 0x05
        /*020a*/ 	.short	(.L_3469 - .L_3468)
.L_3468:
        /*020c*/ 	.word	0x00000020
        /*0210*/ 	.word	0x00000001
        /*0214*/ 	.word	0x00000001


	//----- nvinfo : EIATTR_CRS_STACK_SIZE
	.align		4
.L_3469:
        /*0218*/ 	.byte	0x04, 0x1e
        /*021a*/ 	.short	(.L_3471 - .L_3470)
.L_3470:
        /*021c*/ 	.word	0x00000000


	//----- nvinfo : EIATTR_CBANK_PARAM_SIZE
	.align		4
.L_3471:
        /*0220*/ 	.byte	0x03, 0x19
        /*0222*/ 	.short	0x01f0


	//----- nvinfo : EIATTR_PARAM_CBANK
	.align		4
        /*0224*/ 	.byte	0x04, 0x0a
        /*0226*/ 	.short	(.L_3473 - .L_3472)
	.align		4
.L_3472:
        /*0228*/ 	.word	index@(.nv.constant0._Z25selective_scan_bwd_kernelI32Selective_Scan_bwd_kernel_traitsILi32ELi4ELb0ELb0ELb0ELb0ELb1EN3c104HalfEfEEv12SSMParamsBwd)
        /*022c*/ 	.short	0x0380
        /*022e*/ 	.short	0x01f0


	//----- nvinfo : EIATTR_SW_WAR
	.align		4
.L_3473:
        /*0230*/ 	.byte	0x04, 0x36
        /*0232*/ 	.short	(.L_3475 - .L_3474)
.L_3474:
        /*0234*/ 	.word	0x00000008
.L_3475:


//--------------------- .nv.info._Z25selective_scan_bwd_kernelI32Selective_Scan_bwd_kernel_traitsILi32ELi4ELb0ELb0ELb0ELb1ELb0EN3c104HalfEfEEv12SSMParamsBwd --------------------------
	.section	.nv.info._Z25selective_scan_bwd_kernelI32Selective_Scan_bwd_kernel_traitsILi32ELi4ELb0ELb0ELb0ELb1ELb0EN3c104HalfEfEEv12SSMParamsBwd,"",@"SHT_CUDA_INFO"
	.sectionflags	@""
	.align	4


	//----- nvinfo : EIATTR_CUDA_API_VERSION
	.align		4
        /*0000*/ 	.byte	0x04, 0x37
        /*0002*/ 	.short	(.L_3477 - .L_3476)
.L_3476:
        /*0004*/ 	.word	0x00000082


	//----- nvinfo : EIATTR_KPARAM_INFO
	.align		4
.L_3477:
        /*0008*/ 	.byte	0x04, 0x17
        /*000a*/ 	.short	(.L_3479 - .L_3478)
.L_3478:
        /*000c*/ 	.word	0x00000000
        /*0010*/ 	.short	0x0000
        /*0012*/ 	.short	0x0000
        /*0014*/ 	.byte	0x00, 0xf0, 0xc1, 0x07


	//----- nvinfo : EIATTR_SPARSE_MMA_MASK
	.align		4
.L_3479:
        /*0018*/ 	.byte	0x03, 0x50
        /*001a*/ 	.short	0x0000


	//----- nvinfo : EIATTR_MAXREG_COUNT
	.align		4
        /*001c*/ 	.byte	0x03, 0x1b
        /*001e*/ 	.short	0x00ff


	//----- nvinfo : EIATTR_NUM_BARRIERS
	.align		4
        /*0020*/ 	.byte	0x02, 0x4c
        /*0022*/ 	.byte	0x01
	.zero		1


	//----- nvinfo : EIATTR_MERCURY_ISA_VERSION
	.align		4
        /*0024*/ 	.byte	0x03, 0x5f
        /*0026*/ 	.short	0x0101


	//----- nvinfo : EIATTR_COOP_GROUP_MASK_REGIDS
	.align		4
        /*0028*/ 	.byte	0x04, 0x29
        /*002a*/ 	.short	(.L_3481 - .L_3480)


	//   ....[0]....
.L_3480:
        /*002c*/ 	.word	0xffffffff


	//   ....[1]....
        /*0030*/ 	.word	0xffffffff


	//   ....[2]....
        /*0034*/ 	.word	0xffffffff


	//   ....[3]....
        /*0038*/ 	.word	0xffffffff


	//   ....[4]....
        /*003c*/ 	.word	0xffffffff


	//   ....[5]....
        /*0040*/ 	.word	0xffffffff


	//   ....[6]....
        /*0044*/ 	.word	0xffffffff


	//   ....[7]....
        /*0048*/ 	.word	0xffffffff


	//   ....[8]....
        /*004c*/ 	.word	0xffffffff


	//   ....[9]....
        /*0050*/ 	.word	0xffffffff


	//   ....[10]....
        /*0054*/ 	.word	0xffffffff


	//   ....[11]....
        /*0058*/ 	.word	0xffffffff


	//   ....[12]....
        /*005c*/ 	.word	0xffffffff


	//   ....[13]....
        /*0060*/ 	.word	0xffffffff


	//   ....[14]....
        /*0064*/ 	.word	0xffffffff


	//   ....[15]....
        /*0068*/ 	.word	0xffffffff


	//   ....[16]....
        /*006c*/ 	.word	0xffffffff


	//   ....[17]....
        /*0070*/ 	.word	0xffffffff


	//   ....[18]....
        /*0074*/ 	.word	0xffffffff


	//   ....[19]....
        /*0078*/ 	.word	0xffffffff


	//   ....[20]....
        /*007c*/ 	.word	0xffffffff


	//   ....[21]....
        /*0080*/ 	.word	0xffffffff


	//   ....[22]....
        /*0084*/ 	.word	0xffffffff


	//   ....[23]....
        /*0088*/ 	.word	0xffffffff


	//   ....[24]....
        /*008c*/ 	.word	0xffffffff


	//   ....[25]....
        /*0090*/ 	.word	0xffffffff


	//   ....[26]....
        /*0094*/ 	.word	0xffffffff


	//   ....[27]....
        /*0098*/ 	.word	0xffffffff


	//   ....[28]....
        /*009c*/ 	.word	0xffffffff


	//   ....[29]....
        /*00a0*/ 	.word	0xffffffff


	//   ....[30]....
        /*00a4*/ 	.word	0xffffffff


	//   ....[31]....
        /*00a8*/ 	.word	0xffffffff


	//   ....[32]....
        /*00ac*/ 	.word	0xffffffff


	//   ....[33]....
        /*00b0*/ 	.word	0xffffffff


	//   ....[34]....
        /*00b4*/ 	.word	0xffffffff


	//   ....[35]....
        /*00b8*/ 	.word	0xffffffff


	//   ....[36]....
        /*00bc*/ 	.word	0xffffffff


	//   ....[37]....
        /*00c0*/ 	.word	0xffffffff


	//   ....[38]....
        /*00c4*/ 	.word	0xffffffff


	//   ....[39]....
        /*00c8*/ 	.word	0xffffffff


	//   ....[40]....
        /*00cc*/ 	.word	0xffffffff


	//   ....[41]....
        /*00d0*/ 	.word	0xffffffff


	//   ....[42]....
        /*00d4*/ 	.word	0xffffffff


	//   ....[43]....
        /*00d8*/ 	.word	0xffffffff


	//   ....[44]....
        /*00dc*/ 	.word	0xffffffff


	//   ....[45]....
        /*00e0*/ 	.word	0xffffffff


	//   ....[46]....
        /*00e4*/ 	.word	0xffffffff


	//   ....[47]....
        /*00e8*/ 	.word	0xffffffff


	//   ....[48]....
        /*00ec*/ 	.word	0xffffffff


	//   ....[49]....
        /*00f0*/ 	.word	0xffffffff


	//   ....[50]....
        /*00f4*/ 	.word	0xffffffff


	//   ....[51]....
        /*00f8*/ 	.word	0xffffffff


	//   ....[52]....
        /*00fc*/ 	.word	0xffffffff


	//   ....[53]....
        /*0100*/ 	.word	0xffffffff


	//----- nvinfo : EIATTR_COOP_GROUP_INSTR_OFFSETS
	.align		4
.L_3481:
        /*0104*/ 	.byte	0x04, 0x28
        /*0106*/ 	.short	(.L_3483 - .L_3482)


	//   ....[0]....
.L_3482:
        /*0108*/ 	.word	0x000008d0


	//   ....[1]....
        /*010c*/ 	.word	0x000009e0


	//   ....[2]....
        /*0110*/ 	.word	0x00000b70


	//   ....[3]....
        /*0114*/ 	.word	0x00001ad0


	//   ....[4]....
        /*0118*/ 	.word	0x00001b10


	//   ....[5]....
        /*011c*/ 	.word	0x00001b40


	//   ....[6]....
        /*0120*/ 	.word	0x00001b90


	//   ....[7]....
        /*0124*/ 	.word	0x00001bc0


	//   ....[8]....
        /*0128*/ 	.word	0x00001be0


	//   ....[9]....
        /*012c*/ 	.word	0x00001bf0


	//   ....[10]....
        /*0130*/ 	.word	0x00001c30


	//   ....[11]....
        /*0134*/ 	.word	0x00001c80


	//   ....[12]....
        /*0138*/ 	.word	0x00001c90


	//   ....[13]....
        /*013c*/ 	.word	0x00001cb0


	//   ....[14]....
        /*0140*/ 	.word	0x00001ce0


	//   ....[15]....
        /*0144*/ 	.word	0x00001d10


	//   ....[16]....
        /*0148*/ 	.word	0x00001d50


	//   ....[17]....
        /*014c*/ 	.word	0x00001d80


	//   ....[18]....
        /*0150*/ 	.word	0x00001dc0


	//   ....[19]....
        /*0154*/ 	.word	0x00001df0


	//   ....[20]....
        /*0158*/ 	.word	0x00001e40


	//   ....[21]....
        /*015c*/ 	.word	0x00001e80


	//   ....[22]....
        /*0160*/ 	.word	0x00001e90


	//   ....[23]....
        /*0164*/ 	.word	0x00001eb0


	//   ....[24]....
        /*0168*/ 	.word	0x00001ec0


	//   ....[25]....
        /*016c*/ 	.word	0x00001ee0


	//   ....[26]....
        /*0170*/ 	.word	0x00001f20


	//   ....[27]....
        /*0174*/ 	.word	0x00001f60


	//   ....[28]....
        /*0178*/ 	.word	0x00001f70


	//   ....[29]....
        /*017c*/ 	.word	0x00001f80


	//   ....[30]....
        /*0180*/ 	.word	0x00002020


	//   ....[31]....
        /*0184*/ 	.word	0x000021f0


	//   ....[32]....
        /*0188*/ 	.word	0x00002230


	//   ....[33]....
        /*018c*/ 	.word	0x00002320


	//   ....[34]....
        /*0190*/ 	.word	0x00002340


	//   ....[35]....
        /*0194*/ 	.word	0x00002370


	//   ....[36]....
        /*0198*/ 	.word	0x00002390


	//   ....[37]....
        /*019c*/ 	.word	0x000023c0


	//   ....[38]....
        /*01a0*/ 	.word	0x000023e0


	//   ....[39]....
        /*01a4*/ 	.word	0x00002410


	//   ....[40]....
        /*01a8*/ 	.word	0x00002430


	//   ....[41]....
        /*01ac*/ 	.word	0x000027e0


	//   ....[42]....
        /*01b0*/ 	.word	0x00002820


	//   ....[43]....
        /*01b4*/ 	.word	0x00002c80


	//   ....[44]....
        /*01b8*/ 	.word	0x00002ef0


	//   ....[45]....
        /*01bc*/ 	.word	0x00002f40


	//   ....[46]....
        /*01c0*/ 	.word	0x00002f90


	//   ....[47]....
        /*01c4*/ 	.word	0x00002fc0


	//   ....[48]....
        /*01c8*/ 	.word	0x00002fe0


	//   ....[49]....
        /*01cc*/ 	.word	0x000030b0


	//   ....[50]....
        /*01d0*/ 	.word	0x000030f0


	//   ....[51]....
        /*01d4*/ 	.word	0x00003140


	//   ....[52]....
        /*01d8*/ 	.word	0x00003170


	//   ....[53]....
        /*01dc*/ 	.word	0x00003190


	//----- nvinfo : EIATTR_VRC_CTA_INIT_COUNT
	.align		4
.L_3483:
        /*01e0*/ 	.byte	0x02, 0x4a
	.zero		1
	.zero		1


	//----- nvinfo : EIATTR_EXIT_INSTR_OFFSETS
	.align		4
        /*01e4*/ 	.byte	0x04, 0x1c
        /*01e6*/ 	.short	(.L_3485 - .L_3484)


	//   ....[0]....
.L_3484:
        /*01e8*/ 	.word	0x00003230


	//   ....[1]....
        /*01ec*/ 	.word	0x000036c0


	//----- nvinfo : EIATTR_MAX_THREADS
	.align		4
.L_3485:
        /*01f0*/ 	.byte	0x04, 0x05
        /*01f2*/ 	.short	(.L_3487 - .L_3486)
.L_3486:
        /*01f4*/ 	.word	0x00000020
        /*01f8*/ 	.word	0x00000001
        /*01fc*/ 	.word	0x00000001


	//----- nvinfo : EIATTR_CRS_STACK_SIZE
	.align		4
.L_3487:
        /*0200*/ 	.byte	0x04, 0x1e
        /*0202*/ 	.short	(.L_3489 - .L_3488)
.L_3488:
        /*0204*/ 	.word	0x00000000


	//----- nvinfo : EIATTR_CBANK_PARAM_SIZE
	.align		4
.L_3489:
        /*0208*/ 	.byte	0x03, 0x19
        /*020a*/ 	.short	0x01f0


	//----- nvinfo : EIATTR_PARAM_CBANK
	.align		4
        /*020c*/ 	.byte	0x04, 0x0a
        /*020e*/ 	.short	(.L_3491 - .L_3490)
	.align		4
.L_3490:
        /*0210*/ 	.word	index@(.nv.constant0._Z25selective_scan_bwd_kernelI32Selective_Scan_bwd_kernel_traitsILi32ELi4ELb0ELb0ELb0ELb1ELb0EN3c104HalfEfEEv12SSMParamsBwd)
        /*0214*/ 	.short	0x0380
        /*0216*/ 	.short	0x01f0


	//----- nvinfo : EIATTR_SW_WAR
	.align		4
.L_3491:
        /*0218*/ 	.byte	0x04, 0x36
        /*021a*/ 	.short	(.L_3493 - .L_3492)
.L_3492:
        /*021c*/ 	.word	0x00000008
.L_3493:


//--------------------- .nv.info._Z25selective_scan_bwd_kernelI32Selective_Scan_bwd_kernel_traitsILi32ELi4ELb0ELb0ELb0ELb1ELb1EN3c104HalfEfEEv12SSMParamsBwd --------------------------
	.section	.nv.info._Z25selective_scan_bwd_kernelI32Selective_Scan_bwd_kernel_traitsILi32ELi4ELb0ELb0ELb0ELb1ELb1EN3c104HalfEfEEv12SSMParamsBwd,"",@"SHT_CUDA_INFO"
	.sectionflags	@""
	.align	4


	//----- nvinfo : EIATTR_CUDA_API_VERSION
	.align		4
        /*0000*/ 	.byte	0x04, 0x37
        /*0002*/ 	.short	(.L_3495 - .L_3494)
.L_3494:
        /*0004*/ 	.word	0x00000082


	//----- nvinfo : EIATTR_KPARAM_INFO
	.align		4
.L_3495:
        /*0008*/ 	.byte	0x04, 0x17
        /*000a*/ 	.short	(.L_3497 - .L_3496)
.L_3496:
        /*000c*/ 	.word	0x00000000
        /*0010*/ 	.short	0x0000
        /*0012*/ 	.short	0x0000
        /*0014*/ 	.byte	0x00, 0xf0, 0xc1, 0x07


	//----- nvinfo : EIATTR_SPARSE_MMA_MASK
	.align		4
.L_3497:
        /*0018*/ 	.byte	0x03, 0x50
        /*001a*/ 	.short	0x0000


	//----- nvinfo : EIATTR_MAXREG_COUNT
	.align		4
        /*001c*/ 	.byte	0x03, 0x1b
        /*001e*/ 	.short	0x00ff


	//----- nvinfo : EIATTR_NUM_BARRIERS
	.align		4
        /*0020*/ 	.byte	0x02, 0x4c
        /*0022*/ 	.byte	0x01
	.zero		1


	//----- nvinfo : EIATTR_MERCURY_ISA_VERSION
	.align		4
        /*0024*/ 	.byte	0x03, 0x5f
        /*0026*/ 	.short	0x0101


	//----- nvinfo : EIATTR_COOP_GROUP_MASK_REGIDS
	.align		4
        /*0028*/ 	.byte	0x04, 0x29
        /*002a*/ 	.short	(.L_3499 - .L_3498)


	//   ....[0]....
.L_3498:
        /*002c*/ 	.word	0xffffffff


	//   ....[1]....
        /*0030*/ 	.word	0xffffffff


	//   ....[2]....
        /*0034*/ 	.word	0xffffffff


	//   ....[3]....
        /*0038*/ 	.word	0xffffffff


	//   ....[4]....
        /*003c*/ 	.word	0xffffffff


	//   ....[5]....
        /*0040*/ 	.word	0xffffffff


	//   ....[6]....
        /*0044*/ 	.word	0xffffffff


	//   ....[7]....
        /*0048*/ 	.word	0xffffffff


	//   ....[8]....
        /*004c*/ 	.word	0xffffffff


	//   ....[9]....
        /*0050*/ 	.word	0xffffffff


	//   ....[10]....
        /*0054*/ 	.word	0xffffffff


	//   ....[11]....
        /*0058*/ 	.word	0xffffffff


	//   ....[12]....
        /*005c*/ 	.word	0xffffffff


	//   ....[13]....
        /*0060*/ 	.word	0xffffffff


	//   ....[14]....
        /*0064*/ 	.word	0xffffffff


	//   ....[15]....
        /*0068*/ 	.word	0xffffffff


	//   ....[16]....
        /*006c*/ 	.word	0xffffffff


	//   ....[17]....
        /*0070*/ 	.word	0xffffffff


	//   ....[18]....
        /*0074*/ 	.word	0xffffffff


	//   ....[19]....
        /*0078*/ 	.word	0xffffffff


	//   ....[20]....
        /*007c*/ 	.word	0xffffffff


	//   ....[21]....
        /*0080*/ 	.word	0xffffffff


	//   ....[22]....
        /*0084*/ 	.word	0xffffffff


	//   ....[23]....
        /*0088*/ 	.word	0xffffffff


	//   ....[24]....
        /*008c*/ 	.word	0xffffffff


	//   ....[25]....
        /*0090*/ 	.word	0xffffffff


	//   ....[26]....
        /*0094*/ 	.word	0xffffffff


	//   ....[27]....
        /*0098*/ 	.word	0xffffffff


	//   ....[28]....
        /*009c*/ 	.word	0xffffffff


	//   ....[29]....
        /*00a0*/ 	.word	0xffffffff


	//   ....[30]....
        /*00a4*/ 	.word	0xffffffff


	//   ....[31]....
        /*00a8*/ 	.word	0xffffffff


	//   ....[32]....
        /*00ac*/ 	.word	0xffffffff


	//   ....[33]....
        /*00b0*/ 	.word	0xffffffff


	//   ....[34]....
        /*00b4*/ 	.word	0xffffffff


	//   ....[35]....
        /*00b8*/ 	.word	0xffffffff


	//   ....[36]....
        /*00bc*/ 	.word	0xffffffff


	//   ....[37]....
        /*00c0*/ 	.word	0xffffffff


	//   ....[38]....
        /*00c4*/ 	.word	0xffffffff


	//   ....[39]....
        /*00c8*/ 	.word	0xffffffff


	//   ....[40]....
        /*00cc*/ 	.word	0xffffffff


	//   ....[41]....
        /*00d0*/ 	.word	0xffffffff


	//   ....[42]....
        /*00d4*/ 	.word	0xffffffff


	//   ....[43]....
        /*00d8*/ 	.word	0xffffffff


	//   ....[44]....
        /*00dc*/ 	.word	0xffffffff


	//   ....[45]....
        /*00e0*/ 	.word	0xffffffff


	//   ....[46]....
        /*00e4*/ 	.word	0xffffffff


	//   ....[47]....
        /*00e8*/ 	.word	0xffffffff


	//   ....[48]....
        /*00ec*/ 	.word	0xffffffff


	//   ....[49]....
        /*00f0*/ 	.word	0xffffffff


	//   ....[50]....
        /*00f4*/ 	.word	0xffffffff


	//   ....[51]....
        /*00f8*/ 	.word	0xffffffff


	//   ....[52]....
        /*00fc*/ 	.word	0xffffffff


	//   ....[53]....
        /*0100*/ 	.word	0xffffffff


	//   ....[54]....
        /*0104*/ 	.word	0xffffffff


	//   ....[55]....
        /*0108*/ 	.word	0xffffffff


	//   ....[56]....
        /*010c*/ 	.word	0xffffffff


	//   ....[57]....
        /*0110*/ 	.word	0xffffffff


	//----- nvinfo : EIATTR_COOP_GROUP_INSTR_OFFSETS
	.align		4
.L_3499:
        /*0114*/ 	.byte	0x04, 0x28
        /*0116*/ 	.short	(.L_3501 - .L_3500)


	//   ....[0]....
.L_3500:
        /*0118*/ 	.word	0x000008c0


	//   ....[1]....
        /*011c*/ 	.word	0x000009d0


	//   ....[2]....
        /*0120*/ 	.word	0x00000b10


	//   ....[3]....
        /*0124*/ 	.word	0x00001640


	//   ....[4]....
        /*0128*/ 	.word	0x00001920


	//   ....[5]....
        /*012c*/ 	.word	0x00001b70


	//   ....[6]....
        /*0130*/ 	.word	0x00001da0


	//   ....[7]....
        /*0134*/ 	.word	0x00002670


	//   ....[8]....
        /*0138*/ 	.word	0x000026b0


	//   ....[9]....
        /*013c*/ 	.word	0x000026e0


	//   ....[10]....
        /*0140*/ 	.word	0x00002710


	//   ....[11]....
        /*0144*/ 	.word	0x00002760


	//   ....[12]....
        /*0148*/ 	.word	0x00002770


	//   ....[13]....
        /*014c*/ 	.word	0x00002790


	//   ....[14]....
        /*0150*/ 	.word	0x000027c0


	//   ....[15]....
        /*0154*/ 	.word	0x000027f0


	//   ....[16]....
        /*0158*/ 	.word	0x00002830


	//   ....[17]....
        /*015c*/ 	.word	0x00002850


	//   ....[18]....
        /*0160*/ 	.word	0x00002880


	//   ....[19]....
        /*0164*/ 	.word	0x000028a0


	//   ....[20]....
        /*0168*/ 	.word	0x000028f0


	//   ....[21]....
        /*016c*/ 	.word	0x00002950


	//   ....[22]....
        /*0170*/ 	.word	0x00002960


	//   ....[23]....
        /*0174*/ 	.word	0x00002990


	//   ....[24]....
        /*0178*/ 	.word	0x000029e0


	//   ....[25]....
        /*017c*/ 	.word	0x00002a20


	//   ....[26]....
        /*0180*/ 	.word	0x00002a30


	//   ....[27]....
        /*0184*/ 	.word	0x00002a50


	//   ....[28]....
        /*0188*/ 	.word	0x00002a70


	//   ....[29]....
        /*018c*/ 	.word	0x00002ab0


	//   ....[30]....
        /*0190*/ 	.word	0x00002ae0


	//   ....[31]....
        /*0194*/ 	.word	0x00002b00


	//   ....[32]....
        /*0198*/ 	.word	0x00002b10


	//   ....[33]....
        /*019c*/ 	.word	0x00002b20


	//   ....[34]....
        /*01a0*/ 	.word	0x00002bc0


	//   ....[35]....
        /*01a4*/ 	.word	0x00002d80


	//   ....[36]....
        /*01a8*/ 	.word	0x00002dc0


	//   ....[37]....
        /*01ac*/ 	.word	0x00002e20


	//   ....[38]....
        /*01b0*/ 	.word	0x00002e50


	//   ....[39]....
        /*01b4*/ 	.word	0x00002e80


	//   ....[40]....
        /*01b8*/ 	.word	0x00002ea0


	//   ....[41]....
        /*01bc*/ 	.word	0x00002ed0


	//   ....[42]....
        /*01c0*/ 	.word	0x00002ef0


	//   ....[43]....
        /*01c4*/ 	.word	0x00002f20


	//   ....[44]....
        /*01c8*/ 	.word	0x00002f40


	//   ....[45]....
        /*01cc*/ 	.word	0x00003390


	//   ....[46]....
        /*01d0*/ 	.word	0x000033d0


	//   ....[47]....
        /*01d4*/ 	.word	0x00003800


	//   ....[48]....
        /*01d8*/ 	.word	0x00003a70


	//   ....[49]....
        /*01dc*/ 	.word	0x00003ac0


	//   ....[50]....
        /*01e0*/ 	.word	0x00003b10


	//   ....[51]....
        /*01e4*/ 	.word	0x00003b40


	//   ....[52]....
        /*01e8*/ 	.word	0x00003b60


	//   ....[53]....
        /*01ec*/ 	.word	0x00003c30


	//   ....[54]....
        /*01f0*/ 	.word	0x00003c70


	//   ....[55]....
        /*01f4*/ 	.word	0x00003cc0


	//   ....[56]....
        /*01f8*/ 	.word	0x00003cf0


	//   ....[57]....
        /*01fc*/ 	.word	0x00003d10


	//----- nvinfo : EIATTR_VRC_CTA_INIT_COUNT
	.align		4
.L_3501:
        /*0200*/ 	.byte	0x02, 0x4a
	.zero		1
	.zero		1


	//----- nvinfo : EIATTR_EXIT_INSTR_OFFSETS
	.align		4
        /*0204*/ 	.byte	0x04, 0x1c
        /*0206*/ 	.short	(.L_3503 - .L_3502)


	//   ....[0]....
.L_3502:
        /*0208*/ 	.word	0x00003db0


	//   ....[1]....
        /*020c*/ 	.word	0x00004240


	//----- nvinfo : EIATTR_MAX_THREADS
	.align		4
.L_3503:
        /*0210*/ 	.byte	0x04, 0x05
        /*0212*/ 	.short	(.L_3505 - .L_3504)
.L_3504:
        /*0214*/ 	.word	0x00000020
        /*0218*/ 	.word	0x00000001
        /*021c*/ 	.word	0x00000001


	//----- nvinfo : EIATTR_CRS_STACK_SIZE
	.align		4
.L_3505:
        /*0220*/ 	.byte	0x04, 0x1e
        /*0222*/ 	.short	(.L_3507 - .L_3506)
.L_3506:
        /*0224*/ 	.word	0x00000000


	//----- nvinfo : EIATTR_CBANK_PARAM_SIZE
	.align		4
.L_3507:
        /*0228*/ 	.byte	0x03, 0x19
        /*022a*/ 	.short	0x01f0


	//----- nvinfo : EIATTR_PARAM_CBANK
	.align		4
        /*022c*/ 	.byte	0x04, 0x0a
        /*022e*/ 	.short	(.L_3509 - .L_3508)
	.align		4
.L_3508:
        /*0230*/ 	.word	index@(.nv.constant0._Z25selective_scan_bwd_kernelI32Selective_Scan_bwd_kernel_traitsILi32ELi4ELb0ELb0ELb0ELb1ELb1EN3c104HalfEfEEv12SSMParamsBwd)
        /*0234*/ 	.short	0x0380
        /*0236*/ 	.short	0x01f0


	//----- nvinfo : EIATTR_SW_WAR
	.align		4
.L_3509:
        /*0238*/ 	.byte	0x04, 0x36
        /*023a*/ 	.short	(.L_3511 - .L_3510)
.L_3510:
        /*023c*/ 	.word	0x00000008
.L_3511:


//--------------------- .nv.info._Z25selective_scan_bwd_kernelI32Selective_Scan_bwd_kernel_traitsILi32ELi4ELb0ELb0ELb1ELb0ELb0EN3c104HalfEfEEv12SSMParamsBwd --------------------------
	.section	.nv.info._Z25selective_scan_bwd_kernelI32Selective_Scan_bwd_kernel_traitsILi32ELi4ELb0ELb0ELb1ELb0ELb0EN3c104HalfEfEEv12SSMParamsBwd,"",@"SHT_CUDA_INFO"
	.sectionflags	@""
	.align	4


	//----- nvinfo : EIATTR_CUDA_API_VERSION
	.align		4
        /*0000*/ 	.byte	0x04, 0x37
        /*0002*/ 	.short	(.L_3513 - .L_3512)
.L_3512:
        /*0004*/ 	.word	0x00000082


	//----- nvinfo : EIATTR_KPARAM_INFO
	.align		4
.L_3513:
        /*0008*/ 	.byte	0x04, 0x17
        /*000a*/ 	.short	(.L_3515 - .L_3514)
.L_3514:
        /*000c*/ 	.word	0x00000000
        /*0010*/ 	.short	0x0000
        /*0012*/ 	.short	0x0000
        /*0014*/ 	.byte	0x00, 0xf0, 0xc1, 0x07


	//----- nvinfo : EIATTR_SPARSE_MMA_MASK
	.align		4
.L_3515:
        /*0018*/ 	.byte	0x03, 0x50
        /*001a*/ 	.short	0x0000


	//----- nvinfo : EIATTR_MAXREG_COUNT
	.align		4
        /*001c*/ 	.byte	0x03, 0x1b
        /*001e*/ 	.short	0x00ff


	//----- nvinfo : EIATTR_NUM_BARRIERS
	.align		4
        /*0020*/ 	.byte	0x02, 0x4c
        /*0022*/ 	.byte	0x01
	.zero		1


	//----- nvinfo : EIATTR_MERCURY_ISA_VERSION
	.align		4
        /*0024*/ 	.byte	0x03, 0x5f
        /*0026*/ 	.short	0x0101


	//----- nvinfo : EIATTR_COOP_GROUP_MASK_REGIDS
	.align		4
        /*0028*/ 	.byte	0x04, 0x29
        /*002a*/ 	.short	(.L_3517 - .L_3516)


	//   ....[0]....
.L_3516:
        /*002c*/ 	.word	0xffffffff


	//   ....[1]....
        /*0030*/ 	.word	0xffffffff


	//   ....[2]....
        /*0034*/ 	.word	0xffffffff


	//   ....[3]....
        /*0038*/ 	.word	0xffffffff


	//   ....[4]....
        /*003c*/ 	.word	0xffffffff


	//   ....[5]....
        /*0040*/ 	.word	0xffffffff


	//   ....[6]....
        /*0044*/ 	.word	0xffffffff


	//   ....[7]....
        /*0048*/ 	.word	0xffffffff


	//   ....[8]....
        /*004c*/ 	.word	0xffffffff


	//   ....[9]....
        /*0050*/ 	.word	0xffffffff


	//   ....[10]....
        /*0054*/ 	.word	0xffffffff


	//   ....[11]....
        /*0058*/ 	.word	0xffffffff


	//   ....[12]....
        /*005c*/ 	.word	0xffffffff


	//   ....[13]....
        /*0060*/ 	.word	0xffffffff


	//   ....[14]....
        /*0064*/ 	.word	0xffffffff


	//   ....[15]....
        /*0068*/ 	.word	0xffffffff


	//   ....[16]....
        /*006c*/ 	.word	0xffffffff


	//   ....[17]....
        /*0070*/ 	.word	0xffffffff


	//   ....[18]....
        /*0074*/ 	.word	0xffffffff


	//   ....[19]....
        /*0078*/ 	.word	0xffffffff


	//   ....[20]....
        /*007c*/ 	.word	0xffffffff


	//   ....[21]....
        /*0080*/ 	.word	0xffffffff


	//   ....[22]....
        /*0084*/ 	.word	0xffffffff


	//   ....[23]....
        /*0088*/ 	.word	0xffffffff


	//   ....[24]....
        /*008c*/ 	.word	0xffffffff


	//   ....[25]....
        /*0090*/ 	.word	0xffffffff


	//   ....[26]....
        /*0094*/ 	.word	0xffffffff


	//   ....[27]....
        /*0098*/ 	.word	0xffffffff


	//   ....[28]....
        /*009c*/ 	.word	0xffffffff


	//   ....[29]....
        /*00a0*/ 	.word	0xffffffff


	//   ....[30]....
        /*00a4*/ 	.word	0xffffffff


	//   ....[31]....
        /*00a8*/ 	.word	0xffffffff


	//   ....[32]....
        /*00ac*/ 	.word	0xffffffff


	//   ....[33]....
        /*00b0*/ 	.word	0xffffffff


	//   ....[34]....
        /*00b4*/ 	.word	0xffffffff


	//   ....[35]....
        /*00b8*/ 	.word	0xffffffff


	//   ....[36]....
        /*00bc*/ 	.word	0xffffffff


	//   ....[37]....
        /*00c0*/ 	.word	0xffffffff


	//   ....[38]....
        /*00c4*/ 	.word	0xffffffff


	//   ....[39]....
        /*00c8*/ 	.word	0xffffffff


	//   ....[40]....
        /*00cc*/ 	.word	0xffffffff


	//   ....[41]....
        /*00d0*/ 	.word	0xffffffff


	//   ....[42]....
        /*00d4*/ 	.word	0xffffffff


	//   ....[43]....
        /*00d8*/ 	.word	0xffffffff


	//   ....[44]....
        /*00dc*/ 	.word	0xffffffff


	//   ....[45]....
        /*00e0*/ 	.word	0xffffffff


	//   ....[46]....
        /*00e4*/ 	.word	0xffffffff


	//   ....[47]....
        /*00e8*/ 	.word	0xffffffff


	//   ....[48]....
        /*00ec*/ 	.word	0xffffffff


	//   ....[49]....
        /*00f0*/ 	.word	0xffffffff


	//   ....[50]....
        /*00f4*/ 	.word	0xffffffff


	//   ....[51]....
        /*00f8*/ 	.word	0xffffffff


	//   ....[52]....
        /*00fc*/ 	.word	0xffffffff


	//   ....[53]....
        /*0100*/ 	.word	0xffffffff


	//----- nvinfo : EIATTR_COOP_GROUP_INSTR_OFFSETS
	.align		4
.L_3517:
        /*0104*/ 	.byte	0x04, 0x28
        /*0106*/ 	.short	(.L_3519 - .L_3518)


	//   ....[0]....
.L_3518:
        /*0108*/ 	.word	0x00000c10


	//   ....[1]....
        /*010c*/ 	.word	0x00000d10


	//   ....[2]....
        /*0110*/ 	.word	0x00000e30


	//   ....[3]....
        /*0114*/ 	.word	0x00001420


	//   ....[4]....
        /*0118*/ 	.word	0x00001790


	//   ....[5]....
        /*011c*/ 	.word	0x000017c0


	//   ....[6]....
        /*0120*/ 	.word	0x000017f0


	//   ....[7]....
        /*0124*/ 	.word	0x00001820


	//   ....[8]....
        /*0128*/ 	.word	0x00001860


	//   ....[9]....
        /*012c*/ 	.word	0x000018b0


	//   ....[10]....
        /*0130*/ 	.word	0x000018d0


	//   ....[11]....
        /*0134*/ 	.word	0x000018e0


	//   ....[12]....
        /*0138*/ 	.word	0x00001920


	//   ....[13]....
        /*013c*/ 	.word	0x00001970


	//   ....[14]....
        /*0140*/ 	.word	0x00001990


	//   ....[15]....
        /*0144*/ 	.word	0x000019a0


	//   ....[16]....
        /*0148*/ 	.word	0x000019e0


	//   ....[17]....
        /*014c*/ 	.word	0x00001a20


	//   ....[18]....
        /*0150*/ 	.word	0x00001a30


	//   ....[19]....
        /*0154*/ 	.word	0x00001a60


	//   ....[20]....
        /*0158*/ 	.word	0x00001ac0


	//   ....[21]....
        /*015c*/ 	.word	0x00001ae0


	//   ....[22]....
        /*0160*/ 	.word	0x00001b10


	//   ....[23]....
        /*0164*/ 	.word	0x00001b50


	//   ....[24]....
        /*0168*/ 	.word	0x00001bc0


	//   ....[25]....
        /*016c*/ 	.word	0x00001bd0


	//   ....[26]....
        /*0170*/ 	.word	0x00001bf0


	//   ....[27]....
        /*0174*/ 	.word	0x00001c20


	//   ....[28]....
        /*0178*/ 	.word	0x00001c30


	//   ....[29]....
        /*017c*/ 	.word	0x00001c40


	//   ....[30]....
        /*0180*/ 	.word	0x00001c50


	//   ....[31]....
        /*0184*/ 	.word	0x00001c60


	//   ....[32]....
        /*0188*/ 	.word	0x000020f0


	//   ....[33]....
        /*018c*/ 	.word	0x00002130


	//   ....[34]....
        /*0190*/ 	.word	0x00002190


	//   ....[35]....
        /*0194*/ 	.word	0x000021b0


	//   ....[36]....
        /*0198*/ 	.word	0x000021e0


	//   ....[37]....
        /*019c*/ 	.word	0x00002200


	//   ....[38]....
        /*01a0*/ 	.word	0x00002230


	//   ....[39]....
        /*01a4*/ 	.word	0x00002250


	//   ....[40]....
        /*01a8*/ 	.word	0x00002290


	//   ....[41]....
        /*01ac*/ 	.word	0x000022d0


	//   ....[42]....
        /*01b0*/ 	.word	0x00002590


	//   ....[43]....
        /*01b4*/ 	.word	0x000027c0


	//   ....[44]....
        /*01b8*/ 	.word	0x00002a80


	//   ....[45]....
        /*01bc*/ 	.word	0x00002ac0


	//   ....[46]....
        /*01c0*/ 	.word	0x00002b20


	//   ....[47]....
        /*01c4*/ 	.word	0x00002b50


	//   ....[48]....
        /*01c8*/ 	.word	0x00002b70


	//   ....[49]....
        /*01cc*/ 	.word	0x00002c40


	//   ....[50]....
        /*01d0*/ 	.word	0x00002c80


	//   ....[51]....
        /*01d4*/ 	.word	0x00002cd0


	//   ....[52]....
        /*01d8*/ 	.word	0x00002d00


	//   ....[53]....
        /*01dc*/ 	.word	0x00002d20


	//----- nvinfo : EIATTR_VRC_CTA_INIT_COUNT
	.align		4
.L_3519:
        /*01e0*/ 	.byte	0x02, 0x4a
	.zero		1
	.zero		1


	//----- nvinfo : EIATTR_EXIT_INSTR_OFFSETS
	.align		4
        /*01e4*/ 	.byte	0x04, 0x1c
        /*01e6*/ 	.short	(.L_3521 - .L_3520)


	//   ....[0]....
.L_3520:
        /*01e8*/ 	.word	0x00002dc0


	//   ....[1]....
        /*01ec*/ 	.word	0x00002fe0


	//----- nvinfo : EIATTR_MAX_THREADS
	.align		4
.L_3521:
        /*01f0*/ 	.byte	0x04, 0x05
        /*01f2*/ 	.short	(.L_3523 - .L_3522)
.L_3522:
        /*01f4*/ 	.word	0x00000020
        /*01f8*/ 	.word	0x00000001
        /*01fc*/ 	.word	0x00000001


	//----- nvinfo : EIATTR_CRS_STACK_SIZE
	.align		4
.L_3523:
        /*0200*/ 	.byte	0x04, 0x1e
        /*0202*/ 	.short	(.L_3525 - .L_3524)
.L_3524:
        /*0204*/ 	.word	0x00000000


	//----- nvinfo : EIATTR_CBANK_PARAM_SIZE
	.align		4
.L_3525:
        /*0208*/ 	.byte	0x03, 0x19
        /*020a*/ 	.short	0x01f0


	//----- nvinfo : EIATTR_PARAM_CBANK
	.align		4
        /*020c*/ 	.byte	0x04, 0x0a
        /*020e*/ 	.short	(.L_3527 - .L_3526)
	.align		4
.L_3526:
        /*0210*/ 	.word	index@(.nv.constant0._Z25selective_scan_bwd_kernelI32Selective_Scan_bwd_kernel_traitsILi32ELi4ELb0ELb0ELb1ELb0ELb0EN3c104HalfEfEEv12SSMParamsBwd)
        /*0214*/ 	.short	0x0380
        /*0216*/ 	.short	0x01f0


	//----- nvinfo : EIATTR_SW_WAR
	.align		4
.L_3527:
        /*0218*/ 	.byte	0x04, 0x36
        /*021a*/ 	.short	(.L_3529 - .L_3528)
.L_3528:
        /*021c*/ 	.word	0x00000008
.L_3529:


//--------------------- .nv.info._Z25selective_scan_bwd_kernelI32Selective_Scan_bwd_kernel_traitsILi32ELi4ELb0ELb0ELb1ELb0ELb1EN3c104HalfEfEEv12SSMParamsBwd --------------------------
	.section	.nv.info._Z25selective_scan_bwd_kernelI32Selective_Scan_bwd_kernel_traitsILi32ELi4ELb0ELb0ELb1ELb0ELb1EN3c104HalfEfEEv12SSMParamsBwd,"",@"SHT_CUDA_INFO"
	.sectionflags	@""
	.align	4


	//----- nvinfo : EIATTR_CUDA_API_VERSION
	.align		4
        /*0000*/ 	.byte	0x04, 0x37
        /*0002*/ 	.short	(.L_3531 - .L_3530)
.L_3530:
        /*0004*/ 	.word	0x00000082


	//----- nvinfo : EIATTR_KPARAM_INFO
	.align		4
.L_3531:
        /*0008*/ 	.byte	0x04, 0x17
        /*000a*/ 	.short	(.L_3533 - .L_3532)
.L_3532:
        /*000c*/ 	.word	0x00000000
        /*0010*/ 	.short	0x0000
        /*0012*/ 	.short	0x0000
        /*0014*/ 	.byte	0x00, 0xf0, 0xc1, 0x07


	//----- nvinfo : EIATTR_SPARSE_MMA_MASK
	.align		4
.L_3533:
        /*0018*/ 	.byte	0x03, 0x50
        /*001a*/ 	.short	0x0000


	//----- nvinfo : EIATTR_MAXREG_COUNT
	.align		4
        /*001c*/ 	.byte	0x03, 0x1b
        /*001e*/ 	.short	0x00ff


	//----- nvinfo : EIATTR_NUM_BARRIERS
	.align		4
        /*0020*/ 	.byte	0x02, 0x4c
        /*0022*/ 	.byte	0x01
	.zero		1


	//----- nvinfo : EIATTR_MERCURY_ISA_VERSION
	.align		4
        /*0024*/ 	.byte	0x03, 0x5f
        /*0026*/ 	.short	0x0101


	//----- nvinfo : EIATTR_COOP_GROUP_MASK_REGIDS
	.align		4
        /*0028*/ 	.byte	0x04, 0x29
        /*002a*/ 	.short	(.L_3535 - .L_3534)


	//   ....[0]....
.L_3534:
        /*002c*/ 	.word	0xffffffff


	//   ....[1]....
        /*0030*/ 	.word	0xffffffff


	//   ....[2]....
        /*0034*/ 	.word	0xffffffff


	//   ....[3]....
        /*0038*/ 	.word	0xffffffff


	//   ....[4]....
        /*003c*/ 	.word	0xffffffff


	//   ....[5]....
        /*0040*/ 	.word	0xffffffff


	//   ....[6]....
        /*0044*/ 	.word	0xffffffff


	//   ....[7]....
        /*0048*/ 	.word	0xffffffff


	//   ....[8]....
        /*004c*/ 	.word	0xffffffff


	//   ....[9]....
        /*0050*/ 	.word	0xffffffff


	//   ....[10]....
        /*0054*/ 	.word	0xffffffff


	//   ....[11]....
        /*0058*/ 	.word	0xffffffff


	//   ....[12]....
        /*005c*/ 	.word	0xffffffff


	//   ....[13]....
        /*0060*/ 	.word	0xffffffff


	//   ....[14]....
        /*0064*/ 	.word	0xffffffff


	//   ....[15]....
        /*0068*/ 	.word	0xffffffff


	//   ....[16]....
        /*006c*/ 	.word	0xffffffff


	//   ....[17]....
        /*0070*/ 	.word	0xffffffff


	//   ....[18]....
        /*0074*/ 	.word	0xffffffff


	//   ....[19]....
        /*0078*/ 	.word	0xffffffff


	//   ....[20]....
        /*007c*/ 	.word	0xffffffff


	//   ....[21]....
        /*0080*/ 	.word	0xffffffff


	//   ....[22]....
        /*0084*/ 	.word	0xffffffff


	//   ....[23]....
        /*0088*/ 	.word	0xffffffff


	//   ....[24]....
        /*008c*/ 	.word	0xffffffff


	//   ....[25]....
        /*0090*/ 	.word	0xffffffff


	//   ....[26]....
        /*0094*/ 	.word	0xffffffff


	//   ....[27]....
        /*0098*/ 	.word	0xffffffff


	//   ....[28]....
        /*009c*/ 	.word	0xffffffff


	//   ....[29]....
        /*00a0*/ 	.word	0xffffffff


	//   ....[30]....
        /*00a4*/ 	.word	0xffffffff


	//   ....[31]....
        /*00a8*/ 	.word	0xffffffff


	//   ....[32]....
        /*00ac*/ 	.word	0xffffffff


	//   ....[33]....
        /*00b0*/ 	.word	0xffffffff


	//   ....[34]....
        /*00b4*/ 	.word	0xffffffff


	//   ....[35]....
        /*00b8*/ 	.word	0xffffffff


	//   ....[36]....
        /*00bc*/ 	.word	0xffffffff


	//   ....[37]....
        /*00c0*/ 	.word	0xffffffff


	//   ....[38]....
        /*00c4*/ 	.word	0xffffffff


	//   ....[39]....
        /*00c8*/ 	.word	0xffffffff


	//   ....[40]....
        /*00cc*/ 	.word	0xffffffff


	//   ....[41]....
        /*00d0*/ 	.word	0xffffffff


	//   ....[42]....
        /*00d4*/ 	.word	0xffffffff


	//   ....[43]....
        /*00d8*/ 	.word	0xffffffff


	//   ....[44]....
        /*00dc*/ 	.word	0xffffffff


	//   ....[45]....
        /*00e0*/ 	.word	0xffffffff


	//   ....[46]....
        /*00e4*/ 	.word	0xffffffff


	//   ....[47]....
        /*00e8*/ 	.word	0xffffffff


	//   ....[48]....
        /*00ec*/ 	.word	0xffffffff


	//   ....[49]....
        /*00f0*/ 	.word	0xffffffff


	//   ....[50]....
        /*00f4*/ 	.word	0xffffffff


	//   ....[51]....
        /*00f8*/ 	.word	0xffffffff


	//   ....[52]....
        /*00fc*/ 	.word	0xffffffff


	//   ....[53]....
        /*0100*/ 	.word	0xffffffff


	//   ....[54]....
        /*0104*/ 	.word	0xffffffff


	//   ....[55]....
        /*0108*/ 	.word	0xffffffff


	//   ....[56]....
        /*010c*/ 	.word	0xffffffff


	//   ....[57]....
        /*0110*/ 	.word	0xffffffff


	//----- nvinfo : EIATTR_COOP_GROUP_INSTR_OFFSETS
	.align		4
.L_3535:
        /*0114*/ 	.byte	0x04, 0x28
        /*0116*/ 	.short	(.L_3537 - .L_3536)


	//   ....[0]....
.L_3536:
        /*0118*/ 	.word	0x00000c90


	//   ....[1]....
        /*011c*/ 	.word	0x00000d80


	//   ....[2]....
        /*0120*/ 	.word	0x00000f00


	//   ....[3]....
        /*0124*/ 	.word	0x000010b0


	//   ....[4]....
        /*0128*/ 	.word	0x00001260


	//   ....[5]....
        /*012c*/ 	.word	0x00001530


	//   ....[6]....
        /*0130*/ 	.word	0x00001790


	//   ....[7]....
        /*0134*/ 	.word	0x00001f10


	//   ....[8]....
        /*0138*/ 	.word	0x000022a0


	//   ....[9]....
        /*013c*/ 	.word	0x000022c0


	//   ....[10]....
        /*0140*/ 	.word	0x000022f0


	//   ....[11]....
        /*0144*/ 	.word	0x00002310


	//   ....[12]....
        /*0148*/ 	.word	0x00002350


	//   ....[13]....
        /*014c*/ 	.word	0x000023a0


	//   ....[14]....
        /*0150*/ 	.word	0x000023c0


	//   ....[15]....
        /*0154*/ 	.word	0x000023d0


	//   ....[16]....
        /*0158*/ 	.word	0x00002410


	//   ....[17]....
        /*015c*/ 	.word	0x00002440


	//   ....[18]....
        /*0160*/ 	.word	0x00002470


	//   ....[19]....
        /*0164*/ 	.word	0x00002490


	//   ....[20]....
        /*0168*/ 	.word	0x000024e0


	//   ....[21]....
        /*016c*/ 	.word	0x00002510


	//   ....[22]....
        /*0170*/ 	.word	0x00002530


	//   ....[23]....
        /*0174*/ 	.word	0x00002550


	//   ....[24]....
        /*0178*/ 	.word	0x000025b0


	//   ....[25]....
        /*017c*/ 	.word	0x000025e0


	//   ....[26]....
        /*0180*/ 	.word	0x00002600


	//   ....[27]....
        /*0184*/ 	.word	0x00002640


	//   ....[28]....
        /*0188*/ 	.word	0x000026b0


	//   ....[29]....
        /*018c*/ 	.word	0x000026c0


	//   ....[30]....
        /*0190*/ 	.word	0x000026e0


	//   ....[31]....
        /*0194*/ 	.word	0x00002710


	//   ....[32]....
        /*0198*/ 	.word	0x00002720


	//   ....[33]....
        /*019c*/ 	.word	0x00002730


	//   ....[34]....
        /*01a0*/ 	.word	0x00002740


	//   ....[35]....
        /*01a4*/ 	.word	0x00002750


	//   ....[36]....
        /*01a8*/ 	.word	0x00002be0


	//   ....[37]....
        /*01ac*/ 	.word	0x00002c20


	//   ....[38]....
        /*01b0*/ 	.word	0x00002d00


	//   ....[39]....
        /*01b4*/ 	.word	0x00002d20


	//   ....[40]....
        /*01b8*/ 	.word	0x00002d50


	//   ....[41]....
        /*01bc*/ 	.word	0x00002d70


	//   ....[42]....
        /*01c0*/ 	.word	0x00002da0


	//   ....[43]....
        /*01c4*/ 	.word	0x00002dc0


	//   ....[44]....
        /*01c8*/ 	.word	0x00002df0


	//   ....[45]....
        /*01cc*/ 	.word	0x00002e10


	//   ....[46]....
        /*01d0*/ 	.word	0x000030d0


	//   ....[47]....
        /*01d4*/ 	.word	0x000032a0


	//   ....[48]....
        /*01d8*/ 	.word	0x00003560


	//   ....[49]....
        /*01dc*/ 	.word	0x000035a0


	//   ....[50]....
        /*01e0*/ 	.word	0x00003600


	//   ....[51]....
        /*01e4*/ 	.word	0x00003630


	//   ....[52]....
        /*01e8*/ 	.word	0x00003650


	//   ....[53]....
        /*01ec*/ 	.word	0x00003720


	//   ....[54]....
        /*01f0*/ 	.word	0x00003760


	//   ....[55]....
        /*01f4*/ 	.word	0x000037b0


	//   ....[56]....
        /*01f8*/ 	.word	0x000037e0


	//   ....[57]....
        /*01fc*/ 	.word	0x00003800


	//----- nvinfo : EIATTR_VRC_CTA_INIT_COUNT
	.align		4
.L_3537:
        /*0200*/ 	.byte	0x02, 0x4a
	.zero		1
	.zero		1


	//----- nvinfo : EIATTR_EXIT_INSTR_OFFSETS
	.align		4
        /*0204*/ 	.byte	0x04, 0x1c
        /*0206*/ 	.short	(.L_3539 - .L_3538)


	//   ....[0]....
.L_3538:
        /*0208*/ 	.word	0x000038a0


	//   ....[1]....
        /*020c*/ 	.word	0x00003ac0


	//----- nvinfo : EIATTR_MAX_THREADS
	.align		4
.L_3539:
        /*0210*/ 	.byte	0x04, 0x05
        /*0212*/ 	.short	(.L_3541 - .L_3540)
.L_3540:
        /*0214*/ 	.word	0x00000020
        /*0218*/ 	.word	0x00000001
        /*021c*/ 	.word	0x00000001


	//----- nvinfo : EIATTR_CRS_STACK_SIZE
	.align		4
.L_3541:
        /*0220*/ 	.byte	0x04, 0x1e
        /*0222*/ 	.short	(.L_3543 - .L_3542)
.L_3542:
        /*0224*/ 	.word	0x00000000


	//----- nvinfo : EIATTR_CBANK_PARAM_SIZE
	.align		4
.L_3543:
        /*0228*/ 	.byte	0x03, 0x19
        /*022a*/ 	.short	0x01f0


	//----- nvinfo : EIATTR_PARAM_CBANK
	.align		4
        /*022c*/ 	.byte	0x04, 0x0a
        /*022e*/ 	.short	(.L_3545 - .L_3544)
	.align		4
.L_3544:
        /*0230*/ 	.word	index@(.nv.constant0._Z25selective_scan_bwd_kernelI32Selective_Scan_bwd_kernel_traitsILi32ELi4ELb0ELb0ELb1ELb0ELb1EN3c104HalfEfEEv12SSMParamsBwd)
        /*0234*/ 	.short	0x0380
        /*0236*/ 	.short	0x01f0


	//----- nvinfo : EIATTR_SW_WAR
	.align		4
.L_3545:
        /*0238*/ 	.byte	0x04, 0x36
        /*023a*/ 	.short	(.L_3547 - .L_3546)
.L_3546:
        /*023c*/ 	.word	0x00000008
.L_3547:


//--------------------- .nv.info._Z25selective_scan_bwd_kernelI32Selective_Scan_bwd_kernel_traitsILi32ELi4ELb0ELb0ELb1ELb1ELb0EN3c104HalfEfEEv12SSMParamsBwd --------------------------
	.section	.nv.info._Z25selective_scan_bwd_kernelI32Selective_Scan_bwd_kernel_traitsILi32ELi4ELb0ELb0ELb1ELb1ELb0EN3c104HalfEfEEv12SSMParamsBwd,"",@"SHT_CUDA_INFO"
	.sectionflags	@""
	.align	4


	//----- nvinfo : EIATTR_CUDA_API_VERSION
	.align		4
        /*0000*/ 	.byte	0x04, 0x37
        /*0002*/ 	.short	(.L_3549 - .L_3548)
.L_3548:
        /*0004*/ 	.word	0x00000082


	//----- nvinfo : EIATTR_KPARAM_INFO
	.align		4
.L_3549:
        /*0008*/ 	.byte	0x04, 0x17
        /*000a*/ 	.short	(.L_3551 - .L_3550)
.L_3550:
        /*000c*/ 	.word	0x00000000
        /*0010*/ 	.short	0x0000
        /*0012*/ 	.short	0x0000
        /*0014*/ 	.byte	0x00, 0xf0, 0xc1, 0x07


	//----- nvinfo : EIATTR_SPARSE_MMA_MASK
	.align		4
.L_3551:
        /*0018*/ 	.byte	0x03, 0x50
        /*001a*/ 	.short	0x0000


	//----- nvinfo : EIATTR_MAXREG_COUNT
	.align		4
        /*001c*/ 	.byte	0x03, 0x1b
        /*001e*/ 	.short	0x00ff


	//----- nvinfo : EIATTR_NUM_BARRIERS
	.align		4
        /*0020*/ 	.byte	0x02, 0x4c
        /*0022*/ 	.byte	0x01
	.zero		1


	//----- nvinfo : EIATTR_MERCURY_ISA_VERSION
	.align		4
        /*0024*/ 	.byte	0x03, 0x5f
        /*0026*/ 	.short	0x0101


	//----- nvinfo : EIATTR_COOP_GROUP_MASK_REGIDS
	.align		4
        /*0028*/ 	.byte	0x04, 0x29
        /*002a*/ 	.short	(.L_3553 - .L_3552)


	//   ....[0]....
.L_3552:
        /*002c*/ 	.word	0xffffffff


	//   ....[1]....
        /*0030*/ 	.word	0xffffffff


	//   ....[2]....
        /*0034*/ 	.word	0xffffffff


	//   ....[3]....
        /*0038*/ 	.word	0xffffffff


	//   ....[4]....
        /*003c*/ 	.word	0xffffffff


	//   ....[5]....
        /*0040*/ 	.word	0xffffffff


	//   ....[6]....
        /*0044*/ 	.word	0xffffffff


	//   ....[7]....
        /*0048*/ 	.word	0xffffffff


	//   ....[8]....
        /*004c*/ 	.word	0xffffffff


	//   ....[9]....
        /*0050*/ 	.word	0xffffffff


	//   ....[10]....
        /*0054*/ 	.word	0xffffffff


	//   ....[11]....
        /*0058*/ 	.word	0xffffffff


	//   ....[12]....
        /*005c*/ 	.word	0xffffffff


	//   ....[13]....
        /*0060*/ 	.word	0xffffffff


	//   ....[14]....
        /*0064*/ 	.word	0xffffffff


	//   ....[15]....
        /*0068*/ 	.word	0xffffffff


	//   ....[16]....
        /*006c*/ 	.word	0xffffffff


	//   ....[17]....
        /*0070*/ 	.word	0xffffffff


	//   ....[18]....
        /*0074*/ 	.word	0xffffffff


	//   ....[19]....
        /*0078*/ 	.word	0xffffffff


	//   ....[20]....
        /*007c*/ 	.word	0xffffffff


	//   ....[21]....
        /*0080*/ 	.word	0xffffffff


	//   ....[22]....
        /*0084*/ 	.word	0xffffffff


	//   ....[23]....
        /*0088*/ 	.word	0xffffffff


	//   ....[24]....
        /*008c*/ 	.word	0xffffffff


	//   ....[25]....
        /*0090*/ 	.word	0xffffffff


	//   ....[26]....
        /*0094*/ 	.word	0xffffffff


	//   ....[27]....
        /*0098*/ 	.word	0xffffffff


	//   ....[28]....
        /*009c*/ 	.word	0xffffffff


	//   ....[29]....
        /*00a0*/ 	.word	0xffffffff


	//   ....[30]....
        /*00a4*/ 	.word	0xffffffff


	//   ....[31]....
        /*00a8*/ 	.word	0xffffffff


	//   ....[32]....
        /*00ac*/ 	.word	0xffffffff


	//   ....[33]....
        /*00b0*/ 	.word	0xffffffff


	//   ....[34]....
        /*00b4*/ 	.word	0xffffffff


	//   ....[35]....
        /*00b8*/ 	.word	0xffffffff


	//   ....[36]....
        /*00bc*/ 	.word	0xffffffff


	//   ....[37]....
        /*00c0*/ 	.word	0xffffffff


	//   ....[38]....
        /*00c4*/ 	.word	0xffffffff


	//   ....[39]....
        /*00c8*/ 	.word	0xffffffff


	//   ....[40]....
        /*00cc*/ 	.word	0xffffffff


	//   ....[41]....
        /*00d0*/ 	.word	0xffffffff


	//   ....[42]....
        /*00d4*/ 	.word	0xffffffff


	//   ....[43]....
        /*00d8*/ 	.word	0xffffffff


	//   ....[44]....
        /*00dc*/ 	.word	0xffffffff


	//   ....[45]....
        /*00e0*/ 	.word	0xffffffff


	//   ....[46]....
        /*00e4*/ 	.word	0xffffffff


	//   ....[47]....
        /*00e8*/ 	.word	0xffffffff


	//   ....[48]....
        /*00ec*/ 	.word	0xffffffff


	//   ....[49]....
        /*00f0*/ 	.word	0xffffffff


	//   ....[50]....
        /*00f4*/ 	.word	0xffffffff


	//   ....[51]....
        /*00f8*/ 	.word	0xffffffff


	//   ....[52]....
        /*00fc*/ 	.word	0xffffffff


	//   ....[53]....
        /*0100*/ 	.word	0xffffffff


	//   ....[54]....
        /*0104*/ 	.word	0xffffffff


	//----- nvinfo : EIATTR_COOP_GROUP_INSTR_OFFSETS
	.align		4
.L_3553:
        /*0108*/ 	.byte	0x04, 0x28
        /*010a*/ 	.short	(.L_3555 - .L_3554)


	//   ....[0]....
.L_3554:
        /*010c*/ 	.word	0x00000bf0


	//   ....[1]....
        /*0110*/ 	.word	0x00000d00


	//   ....[2]....
        /*0114*/ 	.word	0x00000e70


	//   ....[3]....
        /*0118*/ 	.word	0x00001cd0


	//   ....[4]....
        /*011c*/ 	.word	0x00002050


	//   ....[5]....
        /*0120*/ 	.word	0x00002070


	//   ....[6]....
        /*0124*/ 	.word	0x000020b0


	//   ....[7]....
        /*0128*/ 	.word	0x000020d0


	//   ....[8]....
        /*012c*/ 	.word	0x00002110


	//   ....[9]....
        /*0130*/ 	.word	0x00002160


	//   ....[10]....
        /*0134*/ 	.word	0x00002180


	//   ....[11]....
        /*0138*/ 	.word	0x00002190


	//   ....[12]....
        /*013c*/ 	.word	0x000021d0


	//   ....[13]....
        /*0140*/ 	.word	0x00002220


	//   ....[14]....
        /*0144*/ 	.word	0x00002240


	//   ....[15]....
        /*0148*/ 	.word	0x00002250


	//   ....[16]....
        /*014c*/ 	.word	0x00002290


	//   ....[17]....
        /*0150*/ 	.word	0x000022c0


	//   ....[18]....
        /*0154*/ 	.word	0x00002300


	//   ....[19]....
        /*0158*/ 	.word	0x00002310


	//   ....[20]....
        /*015c*/ 	.word	0x00002370


	//   ....[21]....
        /*0160*/ 	.word	0x000023a0


	//   ....[22]....
        /*0164*/ 	.word	0x000023c0


	//   ....[23]....
        /*0168*/ 	.word	0x00002400


	//   ....[24]....
        /*016c*/ 	.word	0x00002460


	//   ....[25]....
        /*0170*/ 	.word	0x00002480


	//   ....[26]....
        /*0174*/ 	.word	0x000024a0


	//   ....[27]....
        /*0178*/ 	.word	0x000024d0


	//   ....[28]....
        /*017c*/ 	.word	0x000024e0


	//   ....[29]....
        /*0180*/ 	.word	0x000024f0


	//   ....[30]....
        /*0184*/ 	.word	0x00002500


	//   ....[31]....
        /*0188*/ 	.word	0x00002540


	//   ....[32]....
        /*018c*/ 	.word	0x000029a0


	//   ....[33]....
        /*0190*/ 	.word	0x000029e0


	//   ....[34]....
        /*0194*/ 	.word	0x00002b00


	//   ....[35]....
        /*0198*/ 	.word	0x00002b20


	//   ....[36]....
        /*019c*/ 	.word	0x00002b50


	//   ....[37]....
        /*01a0*/ 	.word	0x00002b70


	//   ....[38]....
        /*01a4*/ 	.word	0x00002ba0


	//   ....[39]....
        /*01a8*/ 	.word	0x00002bc0


	//   ....[40]....
        /*01ac*/ 	.word	0x00002bf0


	//   ....[41]....
        /*01b0*/ 	.word	0x00002c10


	//   ....[42]....
        /*01b4*/ 	.word	0x00002f10


	//   ....[43]....
        /*01b8*/ 	.word	0x00002f50


	//   ....[44]....
        /*01bc*/ 	.word	0x00003390


	//   ....[45]....
        /*01c0*/ 	.word	0x00003650


	//   ....[46]....
        /*01c4*/ 	.word	0x00003690


	//   ....[47]....
        /*01c8*/ 	.word	0x000036f0


	//   ....[48]....
        /*01cc*/ 	.word	0x00003720


	//   ....[49]....
        /*01d0*/ 	.word	0x00003740


	//   ....[50]....
        /*01d4*/ 	.word	0x00003810


	//   ....[51]....
        /*01d8*/ 	.word	0x00003850


	//   ....[52]....
        /*01dc*/ 	.word	0x000038a0


	//   ....[53]....
        /*01e0*/ 	.word	0x000038d0


	//   ....[54]....
        /*01e4*/ 	.word	0x000038f0


	//----- nvinfo : EIATTR_VRC_CTA_INIT_COUNT
	.align		4
.L_3555:
        /*01e8*/ 	.byte	0x02, 0x4a
	.zero		1
	.zero		1


	//----- nvinfo : EIATTR_EXIT_INSTR_OFFSETS
	.align		4
        /*01ec*/ 	.byte	0x04, 0x1c
        /*01ee*/ 	.short	(.L_3557 - .L_3556)


	//   ....[0]....
.L_3556:
        /*01f0*/ 	.word	0x00003990


	//   ....[1]....
        /*01f4*/ 	.word	0x00003bb0


	//----- nvinfo : EIATTR_MAX_THREADS
	.align		4
.L_3557:
        /*01f8*/ 	.byte	0x04, 0x05
        /*01fa*/ 	.short	(.L_3559 - .L_3558)
.L_3558:
        /*01fc*/ 	.word	0x00000020
        /*0200*/ 	.word	0x00000001
        /*0204*/ 	.word	0x00000001


	//----- nvinfo : EIATTR_CRS_STACK_SIZE
	.align		4
.L_3559:
        /*0208*/ 	.byte	0x04, 0x1e
        /*020a*/ 	.short	(.L_3561 - .L_3560)
.L_3560:
        /*020c*/ 	.word	0x00000000


	//----- nvinfo : EIATTR_CBANK_PARAM_SIZE
	.align		4
.L_3561:
        /*0210*/ 	.byte	0x03, 0x19
        /*0212*/ 	.short	0x01f0


	//----- nvinfo : EIATTR_PARAM_CBANK
	.align		4
        /*0214*/ 	.byte	0x04, 0x0a
        /*0216*/ 	.short	(.L_3563 - .L_3562)
	.align		4
.L_3562:
        /*0218*/ 	.word	index@(.nv.constant0._Z25selective_scan_bwd_kernelI32Selective_Scan_bwd_kernel_traitsILi32ELi4ELb0ELb0ELb1ELb1ELb0EN3c104HalfEfEEv12SSMParamsBwd)
        /*021c*/ 	.short	0x0380
        /*021e*/ 	.short	0x01f0


	//----- nvinfo : EIATTR_SW_WAR
	.align		4
.L_3563:
        /*0220*/ 	.byte	0x04, 0x36
        /*0222*/ 	.short	(.L_3565 - .L_3564)
.L_3564:
        /*0224*/ 	.word	0x00000008
.L_3565:


//--------------------- .nv.info._Z25selective_scan_bwd_kernelI32Selective_Scan_bwd_kernel_traitsILi32ELi4ELb0ELb0ELb1ELb1ELb1EN3c104HalfEfEEv12SSMParamsBwd --------------------------
	.section	.nv.info._Z25selective_scan_bwd_kernelI32Selective_Scan_bwd_kernel_traitsILi32ELi4ELb0ELb0ELb1ELb1ELb1EN3c104HalfEfEEv12SSMParamsBwd,"",@"SHT_CUDA_INFO"
	.sectionflags	@""
	.align	4


	//----- nvinfo : EIATTR_CUDA_API_VERSION
	.align		4
        /*0000*/ 	.byte	0x04, 0x37
        /*0002*/ 	.short	(.L_3567 - .L_3566)
.L_3566:
        /*0004*/ 	.word	0x00000082


	//----- nvinfo : EIATTR_KPARAM_INFO
	.align		4
.L_3567:
        /*0008*/ 	.byte	0x04, 0x17
        /*000a*/ 	.short	(.L_3569 - .L_3568)
.L_3568:
        /*000c*/ 	.word	0x00000000
        /*0010*/ 	.short	0x0000
        /*0012*/ 	.short	0x0000
        /*0014*/ 	.byte	0x00, 0xf0, 0xc1, 0x07


	//----- nvinfo : EIATTR_SPARSE_MMA_MASK
	.align		4
.L_3569:
        /*0018*/ 	.byte	0x03, 0x50
        /*001a*/ 	.short	0x0000


	//----- nvinfo : EIATTR_MAXREG_COUNT
	.align		4
        /*001c*/ 	.byte	0x03, 0x1b
        /*001e*/ 	.short	0x00ff


	//----- nvinfo : EIATTR_NUM_BARRIERS
	.align		4
        /*0020*/ 	.byte	0x02, 0x4c
        /*0022*/ 	.byte	0x01
	.zero		1


	//----- nvinfo : EIATTR_MERCURY_ISA_VERSION
	.align		4
        /*0024*/ 	.byte	0x03, 0x5f
        /*0026*/ 	.short	0x0101


	//----- nvinfo : EIATTR_COOP_GROUP_MASK_REGIDS
	.align		4
        /*0028*/ 	.byte	0x04, 0x29
        /*002a*/ 	.short	(.L_3571 - .L_3570)


	//   ....[0]....
.L_3570:
        /*002c*/ 	.word	0xffffffff


	//   ....[1]....
        /*0030*/ 	.word	0xffffffff


	//   ....[2]....
        /*0034*/ 	.word	0xffffffff


	//   ....[3]....
        /*0038*/ 	.word	0xffffffff


	//   ....[4]....
        /*003c*/ 	.word	0xffffffff


	//   ....[5]....
        /*0040*/ 	.word	0xffffffff


	//   ....[6]....
        /*0044*/ 	.word	0xffffffff


	//   ....[7]....
        /*0048*/ 	.word	0xffffffff


	//   ....[8]....
        /*004c*/ 	.word	0xffffffff


	//   ....[9]....
        /*0050*/ 	.word	0xffffffff


	//   ....[10]....
        /*0054*/ 	.word	0xffffffff


	//   ....[11]....
        /*0058*/ 	.word	0xffffffff


	//   ....[12]....
        /*005c*/ 	.word	0xffffffff


	//   ....[13]....
        /*0060*/ 	.word	0xffffffff


	//   ....[14]....
        /*0064*/ 	.word	0xffffffff


	//   ....[15]....
        /*0068*/ 	.word	0xffffffff


	//   ....[16]....
        /*006c*/ 	.word	0xffffffff


	//   ....[17]....
        /*0070*/ 	.word	0xffffffff


	//   ....[18]....
        /*0074*/ 	.word	0xffffffff


	//   ....[19]....
        /*0078*/ 	.word	0xffffffff


	//   ....[20]....
        /*007c*/ 	.word	0xffffffff


	//   ....[21]....
        /*0080*/ 	.word	0xffffffff


	//   ....[22]....
        /*0084*/ 	.word	0xffffffff


	//   ....[23]....
        /*0088*/ 	.word	0xffffffff


	//   ....[24]....
        /*008c*/ 	.word	0xffffffff


	//   ....[25]....
        /*0090*/ 	.word	0xffffffff


	//   ....[26]....
        /*0094*/ 	.word	0xffffffff


	//   ....[27]....
        /*0098*/ 	.word	0xffffffff


	//   ....[28]....
        /*009c*/ 	.word	0xffffffff


	//   ....[29]....
        /*00a0*/ 	.word	0xffffffff


	//   ....[30]....
        /*00a4*/ 	.word	0xffffffff


	//   ....[31]....
        /*00a8*/ 	.word	0xffffffff


	//   ....[32]....
        /*00ac*/ 	.word	0xffffffff


	//   ....[33]....
        /*00b0*/ 	.word	0xffffffff


	//   ....[34]....
        /*00b4*/ 	.word	0xffffffff


	//   ....[35]....
        /*00b8*/ 	.word	0xffffffff


	//   ....[36]....
        /*00bc*/ 	.word	0xffffffff


	//   ....[37]....
        /*00c0*/ 	.word	0xffffffff


	//   ....[38]....
        /*00c4*/ 	.word	0xffffffff


	//   ....[39]....
        /*00c8*/ 	.word	0xffffffff


	//   ....[40]....
        /*00cc*/ 	.word	0xffffffff


	//   ....[41]....
        /*00d0*/ 	.word	0xffffffff


	//   ....[42]....
        /*00d4*/ 	.word	0xffffffff


	//   ....[43]....
        /*00d8*/ 	.word	0xffffffff


	//   ....[44]....
        /*00dc*/ 	.word	0xffffffff


	//   ....[45]....
        /*00e0*/ 	.word	0xffffffff


	//   ....[46]....
        /*00e4*/ 	.word	0xffffffff


	//   ....[47]....
        /*00e8*/ 	.word	0xffffffff


	//   ....[48]....
        /*00ec*/ 	.word	0xffffffff


	//   ....[49]....
        /*00f0*/ 	.word	0xffffffff


	//   ....[50]....
        /*00f4*/ 	.word	0xffffffff


	//   ....[51]....
        /*00f8*/ 	.word	0xffffffff


	//   ....[52]....
        /*00fc*/ 	.word	0xffffffff


	//   ....[53]....
        /*0100*/ 	.word	0xffffffff


	//   ....[54]....
        /*0104*/ 	.word	0xffffffff


	//   ....[55]....
        /*0108*/ 	.word	0xffffffff


	//   ....[56]....
        /*010c*/ 	.word	0xffffffff


	//   ....[57]....
        /*0110*/ 	.word	0xffffffff


	//   ....[58]....
        /*0114*/ 	.word	0xffffffff


	//----- nvinfo : EIATTR_COOP_GROUP_INSTR_OFFSETS
	.align		4
.L_3571:
        /*0118*/ 	.byte	0x04, 0x28
        /*011a*/ 	.short	(.L_3573 - .L_3572)


	//   ....[0]....
.L_3572:
        /*011c*/ 	.word	0x00000bf0


	//   ....[1]....
        /*0120*/ 	.word	0x00000d20


	//   ....[2]....
        /*0124*/ 	.word	0x00000e60


	//   ....[3]....
        /*0128*/ 	.word	0x000019a0


	//   ....[4]....
        /*012c*/ 	.word	0x00001b90


	//   ....[5]....
        /*0130*/ 	.word	0x00001e20


	//   ....[6]....
        /*0134*/ 	.word	0x00002060


	//   ....[7]....
        /*0138*/ 	.word	0x000027a0


	//   ....[8]....
        /*013c*/ 	.word	0x00002b20


	//   ....[9]....
        /*0140*/ 	.word	0x00002b50


	//   ....[10]....
        /*0144*/ 	.word	0x00002b80


	//   ....[11]....
        /*0148*/ 	.word	0x00002bb0


	//   ....[12]....
        /*014c*/ 	.word	0x00002bf0


	//   ....[13]....
        /*0150*/ 	.word	0x00002c40


	//   ....[14]....
        /*0154*/ 	.word	0x00002c60


	//   ....[15]....
        /*0158*/ 	.word	0x00002c70


	//   ....[16]....
        /*015c*/ 	.word	0x00002cb0


	//   ....[17]....
        /*0160*/ 	.word	0x00002d00


	//   ....[18]....
        /*0164*/ 	.word	0x00002d20


	//   ....[19]....
        /*0168*/ 	.word	0x00002d30


	//   ....[20]....
        /*016c*/ 	.word	0x00002d70


	//   ....[21]....
        /*0170*/ 	.word	0x00002db0


	//   ....[22]....
        /*0174*/ 	.word	0x00002dc0


	//   ....[23]....
        /*0178*/ 	.word	0x00002df0


	//   ....[24]....
        /*017c*/ 	.word	0x00002e40


	//   ....[25]....
        /*0180*/ 	.word	0x00002e70


	//   ....[26]....
        /*0184*/ 	.word	0x00002ea0


	//   ....[27]....
        /*0188*/ 	.word	0x00002ee0


	//   ....[28]....
        /*018c*/ 	.word	0x00002f50


	//   ....[29]....
        /*0190*/ 	.word	0x00002f60


	//   ....[30]....
        /*0194*/ 	.word	0x00002f80


	//   ....[31]....
        /*0198*/ 	.word	0x00002fb0


	//   ....[32]....
        /*019c*/ 	.word	0x00002fc0


	//   ....[33]....
        /*01a0*/ 	.word	0x00002fd0


	//   ....[34]....
        /*01a4*/ 	.word	0x00002fe0


	//   ....[35]....
        /*01a8*/ 	.word	0x00002ff0


	//   ....[36]....
        /*01ac*/ 	.word	0x00003480


	//   ....[37]....
        /*01b0*/ 	.word	0x000034c0


	//   ....[38]....
        /*01b4*/ 	.word	0x00003620


	//   ....[39]....
        /*01b8*/ 	.word	0x00003640


	//   ....[40]....
        /*01bc*/ 	.word	0x00003670


	//   ....[41]....
        /*01c0*/ 	.word	0x00003690


	//   ....[42]....
        /*01c4*/ 	.word	0x000036c0


	//   ....[43]....
        /*01c8*/ 	.word	0x000036e0


	//   ....[44]....
        /*01cc*/ 	.word	0x00003710


	//   ....[45]....
        /*01d0*/ 	.word	0x00003730


	//   ....[46]....
        /*01d4*/ 	.word	0x000039c0


	//   ....[47]....
        /*01d8*/ 	.word	0x00003a00


	//   ....[48]....
        /*01dc*/ 	.word	0x00003e60


	//   ....[49]....
        /*01e0*/ 	.word	0x00004120


	//   ....[50]....
        /*01e4*/ 	.word	0x00004160


	//   ....[51]....
        /*01e8*/ 	.word	0x000041c0


	//   ....[52]....
        /*01ec*/ 	.word	0x000041f0


	//   ....[53]....
        /*01f0*/ 	.word	0x00004210


	//   ....[54]....
        /*01f4*/ 	.word	0x000042e0


	//   ....[55]....
        /*01f8*/ 	.word	0x00004320


	//   ....[56]....
        /*01fc*/ 	.word	0x00004370


	//   ....[57]....
        /*0200*/ 	.word	0x000043a0


	//   ....[58]....
        /*0204*/ 	.word	0x000043c0


	//----- nvinfo : EIATTR_VRC_CTA_INIT_COUNT
	.align		4
.L_3573:
        /*0208*/ 	.byte	0x02, 0x4a
	.zero		1
	.zero		1


	//----- nvinfo : EIATTR_EXIT_INSTR_OFFSETS
	.align		4
        /*020c*/ 	.byte	0x04, 0x1c
        /*020e*/ 	.short	(.L_3575 - .L_3574)


	//   ....[0]....
.L_3574:
        /*0210*/ 	.word	0x00004460


	//   ....[1]....
        /*0214*/ 	.word	0x00004680


	//----- nvinfo : EIATTR_MAX_THREADS
	.align		4
.L_3575:
        /*0218*/ 	.byte	0x04, 0x05
        /*021a*/ 	.short	(.L_3577 - .L_3576)
.L_3576:
        /*021c*/ 	.word	0x00000020
        /*0220*/ 	.word	0x00000001
        /*0224*/ 	.word	0x00000001


	//----- nvinfo : EIATTR_CRS_STACK_SIZE
	.align		4
.L_3577:
        /*0228*/ 	.byte	0x04, 0x1e
        /*022a*/ 	.short	(.L_3579 - .L_3578)
.L_3578:
        /*022c*/ 	.word	0x00000000


	//----- nvinfo : EIATTR_CBANK_PARAM_SIZE
	.align		4
.L_3579:
        /*0230*/ 	.byte	0x03, 0x19
        /*0232*/ 	.short	0x01f0


	//----- nvinfo : EIATTR_PARAM_CBANK
	.align		4
        /*0234*/ 	.byte	0x04, 0x0a
        /*0236*/ 	.short	(.L_3581 - .L_3580)
	.align		4
.L_3580:
        /*0238*/ 	.word	index@(.nv.constant0._Z25selective_scan_bwd_kernelI32Selective_Scan_bwd_kernel_traitsILi32ELi4ELb0ELb0ELb1ELb1ELb1EN3c104HalfEfEEv12SSMParamsBwd)
        /*023c*/ 	.short	0x0380
        /*023e*/ 	.short	0x01f0


	//----- nvinfo : EIATTR_SW_WAR
	.align		4
.L_3581:
        /*0240*/ 	.byte	0x04, 0x36
        /*0242*/ 	.short	(.L_3583 - .L_3582)
.L_3582:
        /*0244*/ 	.word	0x00000008
.L_3583:


//--------------------- .nv.info._Z25selective_scan_bwd_kernelI32Selective_Scan_bwd_kernel_traitsILi32ELi4ELb0ELb1ELb0ELb0ELb0EN3c104HalfEfEEv12SSMParamsBwd --------------------------
	.section	.nv.info._Z25selective_scan_bwd_kernelI32Selective_Scan_bwd_kernel_traitsILi32ELi4ELb0ELb1ELb0ELb0ELb0EN3c104HalfEfEEv12SSMParamsBwd,"",@"SHT_CUDA_INFO"
	.sectionflags	@""
	.align	4


	//----- nvinfo : EIATTR_CUDA_API_VERSION
	.align		4
        /*0000*/ 	.byte	0x04, 0x37
        /*0002*/ 	.short	(.L_3585 - .L_3584)
.L_3584:
        /*0004*/ 	.word	0x00000082


	//----- nvinfo : EIATTR_KPARAM_INFO
	.align		4
.L_3585:
        /*0008*/ 	.byte	0x04, 0x17
        /*000a*/ 	.short	(.L_3587 - .L_3586)
.L_3586:
        /*000c*/ 	.word	0x00000000
        /*0010*/ 	.short	0x0000
        /*0012*/ 	.short	0x0000
        /*0014*/ 	.byte	0x00, 0xf0, 0xc1, 0x07


	//----- nvinfo : EIATTR_SPARSE_MMA_MASK
	.align		4
.L_3587:
        /*0018*/ 	.byte	0x03, 0x50
        /*001a*/ 	.short	0x0000


	//----- nvinfo : EIATTR_MAXREG_COUNT
	.align		4
        /*001c*/ 	.byte	0x03, 0x1b
        /*001e*/ 	.short	0x00ff


	//----- nvinfo : EIATTR_NUM_BARRIERS
	.align		4
        /*0020*/ 	.byte	0x02, 0x4c
        /*0022*/ 	.byte	0x01
	.zero		1


	//----- nvinfo : EIATTR_MERCURY_ISA_VERSION
	.align		4
        /*0024*/ 	.byte	0x03, 0x5f
        /*0026*/ 	.short	0x0101


	//----- nvinfo : EIATTR_COOP_GROUP_MASK_REGIDS
	.align		4
        /*0028*/ 	.byte	0x04, 0x29
        /*002a*/ 	.short	(.L_3589 - .L_3588)


	//   ....[0]....
.L_3588:
        /*002c*/ 	.word	0xffffffff


	//   ....[1]....
        /*0030*/ 	.word	0xffffffff


	//   ....[2]....
        /*0034*/ 	.word	0xffffffff


	//   ....[3]....
        /*0038*/ 	.word	0xffffffff


	//   ....[4]....
        /*003c*/ 	.word	0xffffffff


	//   ....[5]....
        /*0040*/ 	.word	0xffffffff


	//   ....[6]....
        /*0044*/ 	.word	0xffffffff


	//   ....[7]....
        /*0048*/ 	.word	0xffffffff


	//   ....[8]....
        /*004c*/ 	.word	0xffffffff


	//   ....[9]....
        /*0050*/ 	.word	0xffffffff


	//   ....[10]....
        /*0054*/ 	.word	0xffffffff


	//   ....[11]....
        /*0058*/ 	.word	0xffffffff


	//   ....[12]....
        /*005c*/ 	.word	0xffffffff


	//   ....[13]....
        /*0060*/ 	.word	0xffffffff


	//   ....[14]....
        /*0064*/ 	.word	0xffffffff


	//   ....[15]....
        /*0068*/ 	.word	0xffffffff


	//   ....[16]....
        /*006c*/ 	.word	0xffffffff


	//   ....[17]....
        /*0070*/ 	.word	0xffffffff


	//   ....[18]....
        /*0074*/ 	.word	0xffffffff


	//   ....[19]....
        /*0078*/ 	.word	0xffffffff


	//   ....[20]....
        /*007c*/ 	.word	0xffffffff


	//   ....[21]....
        /*0080*/ 	.word	0xffffffff


	//   ....[22]....
        /*0084*/ 	.word	0xffffffff


	//   ....[23]....
        /*0088*/ 	.word	0xffffffff


	//   ....[24]....
        /*008c*/ 	.word	0xffffffff


	//   ....[25]....
        /*0090*/ 	.word	0xffffffff


	//   ....[26]....
        /*0094*/ 	.word	0xffffffff


	//   ....[27]....
        /*0098*/ 	.word	0xffffffff


	//   ....[28]....
        /*009c*/ 	.word	0xffffffff


	//   ....[29]....
        /*00a0*/ 	.word	0xffffffff


	//   ....[30]....
        /*00a4*/ 	.word	0xffffffff


	//   ....[31]....
        /*00a8*/ 	.word	0xffffffff


	//   ....[32]....
        /*00ac*/ 	.word	0xffffffff


	//   ....[33]....
        /*00b0*/ 	.word	0xffffffff


	//   ....[34]....
        /*00b4*/ 	.word	0xffffffff


	//   ....[35]....
        /*00b8*/ 	.word	0xffffffff


	//   ....[36]....
        /*00bc*/ 	.word	0xffffffff


	//   ....[37]....
        /*00c0*/ 	.word	0xffffffff


	//   ....[38]....
        /*00c4*/ 	.word	0xffffffff


	//   ....[39]....
        /*00c8*/ 	.word	0xffffffff


	//   ....[40]....
        /*00cc*/ 	.word	0xffffffff


	//   ....[41]....
        /*00d0*/ 	.word	0xffffffff


	//   ....[42]....
        /*00d4*/ 	.word	0xffffffff


	//   ....[43]....
        /*00d8*/ 	.word	0xffffffff


	//   ....[44]....
        /*00dc*/ 	.word	0xffffffff


	//   ....[45]....
        /*00e0*/ 	.word	0xffffffff


	//   ....[46]....
        /*00e4*/ 	.word	0xffffffff


	//   ....[47]....
        /*00e8*/ 	.word	0xffffffff


	//   ....[48]....
        /*00ec*/ 	.word	0xffffffff


	//   ....[49]....
        /*00f0*/ 	.word	0xffffffff


	//   ....[50]....
        /*00f4*/ 	.word	0xffffffff


	//   ....[51]....
        /*00f8*/ 	.word	0xffffffff


	//   ....[52]....
        /*00fc*/ 	.word	0xffffffff


	//   ....[53]....
        /*0100*/ 	.word	0xffffffff


	//----- nvinfo : EIATTR_COOP_GROUP_INSTR_OFFSETS
	.align		4
.L_3589:
        /*0104*/ 	.byte	0x04, 0x28
        /*0106*/ 	.short	(.L_3591 - .L_3590)


	//   ....[0]....
.L_3590:
        /*0108*/ 	.word	0x00000b90


	//   ....[1]....
        /*010c*/ 	.word	0x00000ca0


	//   ....[2]....
        /*0110*/ 	.word	0x00000dc0


	//   ....[3]....
        /*0114*/ 	.word	0x00001360


	//   ....[4]....
        /*0118*/ 	.word	0x00001740


	//   ....[5]....
        /*011c*/ 	.word	0x00001770


	//   ....[6]....
        /*0120*/ 	.word	0x00001790


	//   ....[7]....
        /*0124*/ 	.word	0x000017f0


	//   ....[8]....
        /*0128*/ 	.word	0x00001810


	//   ....[9]....
        /*012c*/ 	.word	0x00001840


	//   ....[10]....
        /*0130*/ 	.word	0x00001860


	//   ....[11]....
        /*0134*/ 	.word	0x00001890


	//   ....[12]....
        /*0138*/ 	.word	0x000018e0


	//   ....[13]....
        /*013c*/ 	.word	0x000018f0


	//   ....[14]....
        /*0140*/ 	.word	0x00001940


	//   ....[15]....
        /*0144*/ 	.word	0x00001960


	//   ....[16]....
        /*0148*/ 	.word	0x000019b0


	//   ....[17]....
        /*014c*/ 	.word	0x000019e0


	//   ....[18]....
        /*0150*/ 	.word	0x00001a40


	//   ....[19]....
        /*0154*/ 	.word	0x00001a70


	//   ....[20]....
        /*0158*/ 	.word	0x00001a90


	//   ....[21]....
        /*015c*/ 	.word	0x00001ab0


	//   ....[22]....
        /*0160*/ 	.word	0x00001ae0


	//   ....[23]....
        /*0164*/ 	.word	0x00001b10


	//   ....[24]....
        /*0168*/ 	.word	0x00001b30


	//   ....[25]....
        /*016c*/ 	.word	0x00001b50


	//   ....[26]....
        /*0170*/ 	.word	0x00001b70


	//   ....[27]....
        /*0174*/ 	.word	0x00001b90


	//   ....[28]....
        /*0178*/ 	.word	0x00001ba0


	//   ....[29]....
        /*017c*/ 	.word	0x00001c50


	//   ....[30]....
        /*0180*/ 	.word	0x00001c90


	//   ....[31]....
        /*0184*/ 	.word	0x00001d00


	//   ....[32]....
        /*0188*/ 	.word	0x00002010


	//   ....[33]....
        /*018c*/ 	.word	0x00002050


	//   ....[34]....
        /*0190*/ 	.word	0x000021e0


	//   ....[35]....
        /*0194*/ 	.word	0x00002210


	//   ....[36]....
        /*0198*/ 	.word	0x00002240


	//   ....[37]....
        /*019c*/ 	.word	0x00002260


	//   ....[38]....
        /*01a0*/ 	.word	0x00002290


	//   ....[39]....
        /*01a4*/ 	.word	0x000022b0


	//   ....[40]....
        /*01a8*/ 	.word	0x000022e0


	//   ....[41]....
        /*01ac*/ 	.word	0x00002300


	//   ....[42]....
        /*01b0*/ 	.word	0x00002540


	//   ....[43]....
        /*01b4*/ 	.word	0x00002720


	//   ....[44]....
        /*01b8*/ 	.word	0x000029e0


	//   ....[45]....
        /*01bc*/ 	.word	0x00002a30


	//   ....[46]....
        /*01c0*/ 	.word	0x00002a80


	//   ....[47]....
        /*01c4*/ 	.word	0x00002ab0


	//   ....[48]....
        /*01c8*/ 	.word	0x00002ad0


	//   ....[49]....
        /*01cc*/ 	.word	0x00002ba0


	//   ....[50]....
        /*01d0*/ 	.word	0x00002be0


	//   ....[51]....
        /*01d4*/ 	.word	0x00002c30


	//   ....[52]....
        /*01d8*/ 	.word	0x00002c60


	//   ....[53]....
        /*01dc*/ 	.word	0x00002c80


	//----- nvinfo : EIATTR_VRC_CTA_INIT_COUNT
	.align		4
.L_3591:
        /*01e0*/ 	.byte	0x02, 0x4a
	.zero		1
	.zero		1


	//----- nvinfo : EIATTR_EXIT_INSTR_OFFSETS
	.align		4
        /*01e4*/ 	.byte	0x04, 0x1c
        /*01e6*/ 	.short	(.L_3593 - .L_3592)


	//   ....[0]....
.L_3592:
        /*01e8*/ 	.word	0x00002d20


	//   ....[1]....
        /*01ec*/ 	.word	0x00002f80


	//----- nvinfo : EIATTR_MAX_THREADS
	.align		4
.L_3593:
        /*01f0*/ 	.byte	0x04, 0x05
        /*01f2*/ 	.short	(.L_3595 - .L_3594)
.L_3594:
        /*01f4*/ 	.word	0x00000020
        /*01f8*/ 	.word	0x00000001
        /*01fc*/ 	.word	0x00000001


	//----- nvinfo : EIATTR_CRS_STACK_SIZE
	.align		4
.L_3595:
        /*0200*/ 	.byte	0x04, 0x1e
        /*0202*/ 	.short	(.L_3597 - .L_3596)
.L_3596:
        /*0204*/ 	.word	0x00000000


	//----- nvinfo : EIATTR_CBANK_PARAM_SIZE
	.align		4
.L_3597:
        /*0208*/ 	.byte	0x03, 0x19
        /*020a*/ 	.short	0x01f0


	//----- nvinfo : EIATTR_PARAM_CBANK
	.align		4
        /*020c*/ 	.byte	0x04, 0x0a
        /*020e*/ 	.short	(.L_3599 - .L_3598)
	.align		4
.L_3598:
        /*0210*/ 	.word	index@(.nv.constant0._Z25selective_scan_bwd_kernelI32Selective_Scan_bwd_kernel_traitsILi32ELi4ELb0ELb1ELb0ELb0ELb0EN3c104HalfEfEEv12SSMParamsBwd)
        /*0214*/ 	.short	0x0380
        /*0216*/ 	.short	0x01f0


	//----- nvinfo : EIATTR_SW_WAR
	.align		4
.L_3599:
        /*0218*/ 	.byte	0x04, 0x36
        /*021a*/ 	.short	(.L_3601 - .L_3600)
.L_3600:
        /*021c*/ 	.word	0x00000008
.L_3601:


//--------------------- .nv.info._Z25selective_scan_bwd_kernelI32Selective_Scan_bwd_kernel_traitsILi32ELi4ELb0ELb1ELb0ELb0ELb1EN3c104HalfEfEEv12SSMParamsBwd --------------------------
	.section	.nv.info._Z25selective_scan_bwd_kernelI32Selective_Scan_bwd_kernel_traitsILi32ELi4ELb0ELb1ELb0ELb0ELb1EN3c104HalfEfEEv12SSMParamsBwd,"",@"SHT_CUDA_INFO"
	.sectionflags	@""
	.align	4


	//----- nvinfo : EIATTR_CUDA_API_VERSION
	.align		4
        /*0000*/ 	.byte	0x04, 0x37
        /*0002*/ 	.short	(.L_3603 - .L_3602)
.L_3602:
        /*0004*/ 	.word	0x00000082


	//----- nvinfo : EIATTR_KPARAM_INFO
	.align		4
.L_3603:
        /*0008*/ 	.byte	0x04, 0x17
        /*000a*/ 	.short	(.L_3605 - .L_3604)
.L_3604:
        /*000c*/ 	.word	0x00000000
        /*0010*/ 	.short	0x0000
        /*0012*/ 	.short	0x0000
        /*0014*/ 	.byte	0x00, 0xf0, 0xc1, 0x07


	//----- nvinfo : EIATTR_SPARSE_MMA_MASK
	.align		4
.L_3605:
        /*0018*/ 	.byte	0x03, 0x50
        /*001a*/ 	.short	0x0000


	//----- nvinfo : EIATTR_MAXREG_COUNT
	.align		4
        /*001c*/ 	.byte	0x03, 0x1b
        /*001e*/ 	.short	0x00ff


	//----- nvinfo : EIATTR_NUM_BARRIERS
	.align		4
        /*0020*/ 	.byte	0x02, 0x4c
        /*0022*/ 	.byte	0x01
	.zero		1


	//----- nvinfo : EIATTR_MERCURY_ISA_VERSION
	.align		4
        /*0024*/ 	.byte	0x03, 0x5f
        /*0026*/ 	.short	0x0101


	//----- nvinfo : EIATTR_COOP_GROUP_MASK_REGIDS
	.align		4
        /*0028*/ 	.byte	0x04, 0x29
        /*002a*/ 	.short	(.L_3607 - .L_3606)


	//   ....[0]....
.L_3606:
        /*002c*/ 	.word	0xffffffff


	//   ....[1]....
        /*0030*/ 	.word	0xffffffff


	//   ....[2]....
        /*0034*/ 	.word	0xffffffff


	//   ....[3]....
        /*0038*/ 	.word	0xffffffff


	//   ....[4]....
        /*003c*/ 	.word	0xffffffff


	//   ....[5]....
        /*0040*/ 	.word	0xffffffff


	//   ....[6]....
        /*0044*/ 	.word	0xffffffff


	//   ....[7]....
        /*0048*/ 	.word	0xffffffff


	//   ....[8]....
        /*004c*/ 	.word	0xffffffff


	//   ....[9]....
        /*0050*/ 	.word	0xffffffff


	//   ....[10]....
        /*0054*/ 	.word	0xffffffff


	//   ....[11]....
        /*0058*/ 	.word	0xffffffff


	//   ....[12]....
        /*005c*/ 	.word	0xffffffff


	//   ....[13]....
        /*0060*/ 	.word	0xffffffff


	//   ....[14]....
        /*0064*/ 	.word	0xffffffff


	//   ....[15]....
        /*0068*/ 	.word	0xffffffff


	//   ....[16]....
        /*006c*/ 	.word	0xffffffff


	//   ....[17]....
        /*0070*/ 	.word	0xffffffff


	//   ....[18]....
        /*0074*/ 	.word	0xffffffff


	//   ....[19]....
        /*0078*/ 	.word	0xffffffff


	//   ....[20]....
        /*007c*/ 	.word	0xffffffff


	//   ....[21]....
        /*0080*/ 	.word	0xffffffff


	//   ....[22]....
        /*0084*/ 	.word	0xffffffff


	//   ....[23]....
        /*0088*/ 	.word	0xffffffff


	//   ....[24]....
        /*008c*/ 	.word	0xffffffff


	//   ....[25]....
        /*0090*/ 	.word	0xffffffff


	//   ....[26]....
        /*0094*/ 	.word	0xffffffff


	//   ....[27]....
        /*0098*/ 	.word	0xffffffff


	//   ....[28]....
        /*009c*/ 	.word	0xffffffff


	//   ....[29]....
        /*00a0*/ 	.word	0xffffffff


	//   ....[30]....
        /*00a4*/ 	.word	0xffffffff


	//   ....[31]....
        /*00a8*/ 	.word	0xffffffff


	//   ....[32]....
        /*00ac*/ 	.word	0xffffffff


	//   ....[33]....
        /*00b0*/ 	.word	0xffffffff


	//   ....[34]....
        /*00b4*/ 	.word	0xffffffff


	//   ....[35]....
        /*00b8*/ 	.word	0xffffffff


	//   ....[36]....
        /*00bc*/ 	.word	0xffffffff


	//   ....[37]....
        /*00c0*/ 	.word	0xffffffff


	//   ....[38]....
        /*00c4*/ 	.word	0xffffffff


	//   ....[39]....
        /*00c8*/ 	.word	0xffffffff


	//   ....[40]....
        /*00cc*/ 	.word	0xffffffff


	//   ....[41]....
        /*00d0*/ 	.word	0xffffffff


	//   ....[42]....
        /*00d4*/ 	.word	0xffffffff


	//   ....[43]....
        /*00d8*/ 	.word	0xffffffff


	//   ....[44]....
        /*00dc*/ 	.word	0xffffffff


	//   ....[45]....
        /*00e0*/ 	.word	0xffffffff


	//   ....[46]....
        /*00e4*/ 	.word	0xffffffff


	//   ....[47]....
        /*00e8*/ 	.word	0xffffffff


	//   ....[48]....
        /*00ec*/ 	.word	0xffffffff


	//   ....[49]....
        /*00f0*/ 	.word	0xffffffff


	//   ....[50]....
        /*00f4*/ 	.word	0xffffffff


	//   ....[51]....
        /*00f8*/ 	.word	0xffffffff


	//   ....[52]....
        /*00fc*/ 	.word	0xffffffff


	//   ....[53]....
        /*0100*/ 	.word	0xffffffff


	//   ....[54]....
        /*0104*/ 	.word	0xffffffff


	//   ....[55]....
        /*0108*/ 	.word	0xffffffff


	//   ....[56]....
        /*010c*/ 	.word	0xffffffff


	//   ....[57]....
        /*0110*/ 	.word	0xffffffff


	//----- nvinfo : EIATTR_COOP_GROUP_INSTR_OFFSETS
	.align		4
.L_3607:
        /*0114*/ 	.byte	0x04, 0x28
        /*0116*/ 	.short	(.L_3609 - .L_3608)


	//   ....[0]....
.L_3608:
        /*0118*/ 	.word	0x00000c00


	//   ....[1]....
        /*011c*/ 	.word	0x00000d10


	//   ....[2]....
        /*0120*/ 	.word	0x00000e90


	//   ....[3]....
        /*0124*/ 	.word	0x00001040


	//   ....[4]....
        /*0128*/ 	.word	0x00001220


	//   ....[5]....
        /*012c*/ 	.word	0x00001480


	//   ....[6]....
        /*0130*/ 	.word	0x00001730


	//   ....[7]....
        /*0134*/ 	.word	0x00001e60


	//   ....[8]....
        /*0138*/ 	.word	0x00002240


	//   ....[9]....
        /*013c*/ 	.word	0x00002270


	//   ....[10]....
        /*0140*/ 	.word	0x000022e0


	//   ....[11]....
        /*0144*/ 	.word	0x00002300


	//   ....[12]....
        /*0148*/ 	.word	0x00002320


	//   ....[13]....
        /*014c*/ 	.word	0x00002330


	//   ....[14]....
        /*0150*/ 	.word	0x00002360


	//   ....[15]....
        /*0154*/ 	.word	0x000023c0


	//   ....[16]....
        /*0158*/ 	.word	0x000023e0


	//   ....[17]....
        /*015c*/ 	.word	0x000023f0


	//   ....[18]....
        /*0160*/ 	.word	0x00002410


	//   ....[19]....
        /*0164*/ 	.word	0x00002490


	//   ....[20]....
        /*0168*/ 	.word	0x000024c0


	//   ....[21]....
        /*016c*/ 	.word	0x000024e0


	//   ....[22]....
        /*0170*/ 	.word	0x00002500


	//   ....[23]....
        /*0174*/ 	.word	0x00002580


	//   ....[24]....
        /*0178*/ 	.word	0x000025a0


	//   ....[25]....
        /*017c*/ 	.word	0x000025b0


	//   ....[26]....
        /*0180*/ 	.word	0x000025d0


	//   ....[27]....
        /*0184*/ 	.word	0x000025e0


	//   ....[28]....
        /*0188*/ 	.word	0x00002600


	//   ....[29]....
        /*018c*/ 	.word	0x00002660


	//   ....[30]....
        /*0190*/ 	.word	0x00002680


	//   ....[31]....
        /*0194*/ 	.word	0x00002690


	//   ....[32]....
        /*0198*/ 	.word	0x000026a0


	//   ....[33]....
        /*019c*/ 	.word	0x00002770


	//   ....[34]....
        /*01a0*/ 	.word	0x000027c0


	//   ....[35]....
        /*01a4*/ 	.word	0x00002880


	//   ....[36]....
        /*01a8*/ 	.word	0x00002b10


	//   ....[37]....
        /*01ac*/ 	.word	0x00002b50


	//   ....[38]....
        /*01b0*/ 	.word	0x00002ce0


	//   ....[39]....
        /*01b4*/ 	.word	0x00002d10


	//   ....[40]....
        /*01b8*/ 	.word	0x00002d40


	//   ....[41]....
        /*01bc*/ 	.word	0x00002d60


	//   ....[42]....
        /*01c0*/ 	.word	0x00002d90


	//   ....[43]....
        /*01c4*/ 	.word	0x00002db0


	//   ....[44]....
        /*01c8*/ 	.word	0x00002de0


	//   ....[45]....
        /*01cc*/ 	.word	0x00002e00


	//   ....[46]....
        /*01d0*/ 	.word	0x00003040


	//   ....[47]....
        /*01d4*/ 	.word	0x00003210


	//   ....[48]....
        /*01d8*/ 	.word	0x000034d0


	//   ....[49]....
        /*01dc*/ 	.word	0x00003520


	//   ....[50]....
        /*01e0*/ 	.word	0x00003570


	//   ....[51]....
        /*01e4*/ 	.word	0x000035a0


	//   ....[52]....
        /*01e8*/ 	.word	0x000035c0


	//   ....[53]....
        /*01ec*/ 	.word	0x00003690


	//   ....[54]....
        /*01f0*/ 	.word	0x000036d0


	//   ....[55]....
        /*01f4*/ 	.word	0x00003720


	//   ....[56]....
        /*01f8*/ 	.word	0x00003750


	//   ....[57]....
        /*01fc*/ 	.word	0x00003770


	//----- nvinfo : EIATTR_VRC_CTA_INIT_COUNT
	.align		4
.L_3609:
        /*0200*/ 	.byte	0x02, 0x4a
	.zero		1
	.zero		1


	//----- nvinfo : EIATTR_EXIT_INSTR_OFFSETS
	.align		4
        /*0204*/ 	.byte	0x04, 0x1c
        /*0206*/ 	.short	(.L_3611 - .L_3610)


	//   ....[0]....
.L_3610:
        /*0208*/ 	.word	0x00003810


	//   ....[1]....
        /*020c*/ 	.word	0x00003a70


	//----- nvinfo : EIATTR_MAX_THREADS
	.align		4
.L_3611:
        /*0210*/ 	.byte	0x04, 0x05
        /*0212*/ 	.short	(.L_3613 - .L_3612)
.L_3612:
        /*0214*/ 	.word	0x00000020
        /*0218*/ 	.word	0x00000001
        /*021c*/ 	.word	0x00000001


	//----- nvinfo : EIATTR_CRS_STACK_SIZE
	.align		4
.L_3613:
        /*0220*/ 	.byte	0x04, 0x1e
        /*0222*/ 	.short	(.L_3615 - .L_3614)
.L_3614:
        /*0224*/ 	.word	0x00000000


	//----- nvinfo : EIATTR_CBANK_PARAM_SIZE
	.align		4
.L_3615:
        /*0228*/ 	.byte	0x03, 0x19
        /*022a*/ 	.short	0x01f0


	//----- nvinfo : EIATTR_PARAM_CBANK
	.align		4
        /*022c*/ 	.byte	0x04, 0x0a
        /*022e*/ 	.short	(.L_3617 - .L_3616)
	.align		4
.L_3616:
        /*0230*/ 	.word	index@(.nv.constant0._Z25selective_scan_bwd_kernelI32Selective_Scan_bwd_kernel_traitsILi32ELi4ELb0ELb1ELb0ELb0ELb1EN3c104HalfEfEEv12SSMParamsBwd)
        /*0234*/ 	.short	0x0380
        /*0236*/ 	.short	0x01f0


	//----- nvinfo : EIATTR_SW_WAR
	.align		4
.L_3617:
        /*0238*/ 	.byte	0x04, 0x36
        /*023a*/ 	.short	(.L_3619 - .L_3618)
.L_3618:
        /*023c*/ 	.word	0x00000008
.L_3619:


//--------------------- .nv.info._Z25selective_scan_bwd_kernelI32Selective_Scan_bwd_kernel_traitsILi32ELi4ELb0ELb1ELb0ELb1ELb0EN3c104HalfEfEEv12SSMParamsBwd --------------------------
	.section	.nv.info._Z25selective_scan_bwd_kernelI32Selective_Scan_bwd_kernel_traitsILi32ELi4ELb0ELb1ELb0ELb1ELb0EN3c104HalfEfEEv12SSMParamsBwd,"",@"SHT_CUDA_INFO"
	.sectionflags	@""
	.align	4


	//----- nvinfo : EIATTR_CUDA_API_VERSION
	.align		4
        /*0000*/ 	.byte	0x04, 0x37
        /*0002*/ 	.short	(.L_3621 - .L_3620)
.L_3620:
        /*0004*/ 	.word	0x00000082


	//----- nvinfo : EIATTR_KPARAM_INFO
	.align		4
.L_3621:
        /*0008*/ 	.byte	0x04, 0x17
        /*000a*/ 	.short	(.L_3623 - .L_3622)
.L_3622:
        /*000c*/ 	.word	0x00000000
        /*0010*/ 	.short	0x0000
        /*0012*/ 	.short	0x0000
        /*0014*/ 	.byte	0x00, 0xf0, 0xc1, 0x07


	//----- nvinfo : EIATTR_SPARSE_MMA_MASK
	.align		4
.L_3623:
        /*0018*/ 	.byte	0x03, 0x50
        /*001a*/ 	.short	0x0000


	//----- nvinfo : EIATTR_MAXREG_COUNT
	.align		4
        /*001c*/ 	.byte	0x03, 0x1b
        /*001e*/ 	.short	0x00ff


	//----- nvinfo : EIATTR_NUM_BARRIERS
	.align		4
        /*0020*/ 	.byte	0x02, 0x4c
        /*0022*/ 	.byte	0x01
	.zero		1


	//----- nvinfo : EIATTR_MERCURY_ISA_VERSION
	.align		4
        /*0024*/ 	.byte	0x03, 0x5f
        /*0026*/ 	.short	0x0101


	//----- nvinfo : EIATTR_COOP_GROUP_MASK_REGIDS
	.align		4
        /*0028*/ 	.byte	0x04, 0x29
        /*002a*/ 	.short	(.L_3625 - .L_3624)


	//   ....[0]....
.L_3624:
        /*002c*/ 	.word	0xffffffff


	//   ....[1]....
        /*0030*/ 	.word	0xffffffff


	//   ....[2]....
        /*0034*/ 	.word	0xffffffff


	//   ....[3]....
        /*0038*/ 	.word	0xffffffff


	//   ....[4]....
        /*003c*/ 	.word	0xffffffff


	//   ....[5]....
        /*0040*/ 	.word	0xffffffff


	//   ....[6]....
        /*0044*/ 	.word	0xffffffff


	//   ....[7]....
        /*0048*/ 	.word	0xffffffff


	//   ....[8]....
        /*004c*/ 	.word	0xffffffff


	//   ....[9]....
        /*0050*/ 	.word	0xffffffff


	//   ....[10]....
        /*0054*/ 	.word	0xffffffff


	//   ....[11]....
        /*0058*/ 	.word	0xffffffff


	//   ....[12]....
        /*005c*/ 	.word	0xffffffff


	//   ....[13]....
        /*0060*/ 	.word	0xffffffff


	//   ....[14]....
        /*0064*/ 	.word	0xffffffff


	//   ....[15]....
        /*0068*/ 	.word	0xffffffff


	//   ....[16]....
        /*006c*/ 	.word	0xffffffff


	//   ....[17]....
        /*0070*/ 	.word	0xffffffff


	//   ....[18]....
        /*0074*/ 	.word	0xffffffff


	//   ....[19]....
        /*0078*/ 	.word	0xffffffff


	//   ....[20]....
        /*007c*/ 	.word	0xffffffff


	//   ....[21]....
        /*0080*/ 	.word	0xffffffff


	//   ....[22]....
        /*0084*/ 	.word	0xffffffff


	//   ....[23]....
        /*0088*/ 	.word	0xffffffff


	//   ....[24]....
        /*008c*/ 	.word	0xffffffff


	//   ....[25]....
        /*0090*/ 	.word	0xffffffff


	//   ....[26]....
        /*0094*/ 	.word	0xffffffff


	//   ....[27]....
        /*0098*/ 	.word	0xffffffff


	//   ....[28]....
        /*009c*/ 	.word	0xffffffff


	//   ....[29]....
        /*00a0*/ 	.word	0xffffffff


	//   ....[30]....
        /*00a4*/ 	.word	0xffffffff


	//   ....[31]....
        /*00a8*/ 	.word	0xffffffff


	//   ....[32]....
        /*00ac*/ 	.word	0xffffffff


	//   ....[33]....
        /*00b0*/ 	.word	0xffffffff


	//   ....[34]....
        /*00b4*/ 	.word	0xffffffff


	//   ....[35]....
        /*00b8*/ 	.word	0xffffffff


	//   ....[36]....
        /*00bc*/ 	.word	0xffffffff


	//   ....[37]....
        /*00c0*/ 	.word	0xffffffff


	//   ....[38]....
        /*00c4*/ 	.word	0xffffffff


	//   ....[39]....
        /*00c8*/ 	.word	0xffffffff


	//   ....[40]....
        /*00cc*/ 	.word	0xffffffff


	//   ....[41]....
        /*00d0*/ 	.word	0xffffffff


	//   ....[42]....
        /*00d4*/ 	.word	0xffffffff


	//   ....[43]....
        /*00d8*/ 	.word	0xffffffff


	//   ....[44]....
        /*00dc*/ 	.word	0xffffffff


	//   ....[45]....
        /*00e0*/ 	.word	0xffffffff


	//   ....[46]....
        /*00e4*/ 	.word	0xffffffff


	//   ....[47]....
        /*00e8*/ 	.word	0xffffffff


	//   ....[48]....
        /*00ec*/ 	.word	0xffffffff


	//   ....[49]....
        /*00f0*/ 	.word	0xffffffff


	//   ....[50]....
        /*00f4*/ 	.word	0xffffffff


	//   ....[51]....
        /*00f8*/ 	.word	0xffffffff


	//   ....[52]....
        /*00fc*/ 	.word	0xffffffff


	//   ....[53]....
        /*0100*/ 	.word	0xffffffff


	//   ....[54]....
        /*0104*/ 	.word	0xffffffff


	//----- nvinfo : EIATTR_COOP_GROUP_INSTR_OFFSETS
	.align		4
.L_3625:
        /*0108*/ 	.byte	0x04, 0x28
        /*010a*/ 	.short	(.L_3627 - .L_3626)


	//   ....[0]....
.L_3626:
        /*010c*/ 	.word	0x00000b80


	//   ....[1]....
        /*0110*/ 	.word	0x00000c90


	//   ....[2]....
        /*0114*/ 	.word	0x00000de0


	//   ....[3]....
        /*0118*/ 	.word	0x00001be0


	//   ....[4]....
        /*011c*/ 	.word	0x00001fc0


	//   ....[5]....
        /*0120*/ 	.word	0x00001ff0


	//   ....[6]....
        /*0124*/ 	.word	0x00002020


	//   ....[7]....
        /*0128*/ 	.word	0x00002070


	//   ....[8]....
        /*012c*/ 	.word	0x00002090


	//   ....[9]....
        /*0130*/ 	.word	0x000020b0


	//   ....[10]....
        /*0134*/ 	.word	0x000020f0


	//   ....[11]....
        /*0138*/ 	.word	0x00002110


	//   ....[12]....
        /*013c*/ 	.word	0x00002160


	//   ....[13]....
        /*0140*/ 	.word	0x00002170


	//   ....[14]....
        /*0144*/ 	.word	0x000021a0


	//   ....[15]....
        /*0148*/ 	.word	0x00002210


	//   ....[16]....
        /*014c*/ 	.word	0x00002240


	//   ....[17]....
        /*0150*/ 	.word	0x00002260


	//   ....[18]....
        /*0154*/ 	.word	0x000022a0


	//   ....[19]....
        /*0158*/ 	.word	0x00002300


	//   ....[20]....
        /*015c*/ 	.word	0x00002320


	//   ....[21]....
        /*0160*/ 	.word	0x00002330


	//   ....[22]....
        /*0164*/ 	.word	0x00002350


	//   ....[23]....
        /*0168*/ 	.word	0x00002360


	//   ....[24]....
        /*016c*/ 	.word	0x000023c0


	//   ....[25]....
        /*0170*/ 	.word	0x000023f0


	//   ....[26]....
        /*0174*/ 	.word	0x00002400


	//   ....[27]....
        /*0178*/ 	.word	0x00002410


	//   ....[28]....
        /*017c*/ 	.word	0x00002420


	//   ....[29]....
        /*0180*/ 	.word	0x00002550


	//   ....[30]....
        /*0184*/ 	.word	0x00002570


	//   ....[31]....
        /*0188*/ 	.word	0x00002600


	//   ....[32]....
        /*018c*/ 	.word	0x00002890


	//   ....[33]....
        /*0190*/ 	.word	0x000028d0


	//   ....[34]....
        /*0194*/ 	.word	0x00002a60


	//   ....[35]....
        /*0198*/ 	.word	0x00002a90


	//   ....[36]....
        /*019c*/ 	.word	0x00002ac0


	//   ....[37]....
        /*01a0*/ 	.word	0x00002ae0


	//   ....[38]....
        /*01a4*/ 	.word	0x00002b10


	//   ....[39]....
        /*01a8*/ 	.word	0x00002b30


	//   ....[40]....
        /*01ac*/ 	.word	0x00002b60


	//   ....[41]....
        /*01b0*/ 	.word	0x00002b80


	//   ....[42]....
        /*01b4*/ 	.word	0x00002e40


	//   ....[43]....
        /*01b8*/ 	.word	0x00002e90


	//   ....[44]....
        /*01bc*/ 	.word	0x000032c0


	//   ....[45]....
        /*01c0*/ 	.word	0x00003580


	//   ....[46]....
        /*01c4*/ 	.word	0x000035c0


	//   ....[47]....
        /*01c8*/ 	.word	0x00003620


	//   ....[48]....
        /*01cc*/ 	.word	0x00003650


	//   ....[49]....
        /*01d0*/ 	.word	0x00003670


	//   ....[50]....
        /*01d4*/ 	.word	0x00003740


	//   ....[51]....
        /*01d8*/ 	.word	0x00003780


	//   ....[52]....
        /*01dc*/ 	.word	0x000037d0


	//   ....[53]....
        /*01e0*/ 	.word	0x00003800


	//   ....[54]....
        /*01e4*/ 	.word	0x00003820


	//----- nvinfo : EIATTR_VRC_CTA_INIT_COUNT
	.align		4
.L_3627:
        /*01e8*/ 	.byte	0x02, 0x4a
	.zero		1
	.zero		1


	//----- nvinfo : EIATTR_EXIT_INSTR_OFFSETS
	.align		4
        /*01ec*/ 	.byte	0x04, 0x1c
        /*01ee*/ 	.short	(.L_3629 - .L_3628)


	//   ....[0]....
.L_3628:
        /*01f0*/ 	.word	0x000038c0


	//   ....[1]....
        /*01f4*/ 	.word	0x00003b30


	//----- nvinfo : EIATTR_MAX_THREADS
	.align		4
.L_3629:
        /*01f8*/ 	.byte	0x04, 0x05
        /*01fa*/ 	.short	(.L_3631 - .L_3630)
.L_3630:
        /*01fc*/ 	.word	0x00000020
        /*0200*/ 	.word	0x00000001
        /*0204*/ 	.word	0x00000001


	//----- nvinfo : EIATTR_CRS_STACK_SIZE
	.align		4
.L_3631:
        /*0208*/ 	.byte	0x04, 0x1e
        /*020a*/ 	.short	(.L_3633 - .L_3632)
.L_3632:
        /*020c*/ 	.word	0x00000000


	//----- nvinfo : EIATTR_CBANK_PARAM_SIZE
	.align		4
.L_3633:
        /*0210*/ 	.byte	0x03, 0x19
        /*0212*/ 	.short	0x01f0


	//----- nvinfo : EIATTR_PARAM_CBANK
	.align		4
        /*0214*/ 	.byte	0x04, 0x0a
        /*0216*/ 	.short	(.L_3635 - .L_3634)
	.align		4
.L_3634:
        /*0218*/ 	.word	index@(.nv.constant0._Z25selective_scan_bwd_kernelI32Selective_Scan_bwd_kernel_traitsILi32ELi4ELb0ELb1ELb0ELb1ELb0EN3c104HalfEfEEv12SSMParamsBwd)
        /*021c*/ 	.short	0x0380
        /*021e*/ 	.short	0x01f0


	//----- nvinfo : EIATTR_SW_WAR
	.align		4
.L_3635:
        /*0220*/ 	.byte	0x04, 0x36
        /*0222*/ 	.short	(.L_3637 - .L_3636)
.L_3636:
        /*0224*/ 	.word	0x00000008
.L_3637:


//--------------------- .nv.info._Z25selective_scan_bwd_kernelI32Selective_Scan_bwd_kernel_traitsILi32ELi4ELb0ELb1ELb0ELb1ELb1EN3c104HalfEfEEv12SSMParamsBwd --------------------------
	.section	.nv.info._Z25selective_scan_bwd_kernelI32Selective_Scan_bwd_kernel_traitsILi32ELi4ELb0ELb1ELb0ELb1ELb1EN3c104HalfEfEEv12SSMParamsBwd,"",@"SHT_CUDA_INFO"
	.sectionflags	@""
	.align	4


	//----- nvinfo : EIATTR_CUDA_API_VERSION
	.align		4
        /*0000*/ 	.byte	0x04, 0x37
        /*0002*/ 	.short	(.L_3639 - .L_3638)
.L_3638:
        /*0004*/ 	.word	0x00000082


	//----- nvinfo : EIATTR_KPARAM_INFO
	.align		4
.L_3639:
        /*0008*/ 	.byte	0x04, 0x17
        /*000a*/ 	.short	(.L_3641 - .L_3640)
.L_3640:
        /*000c*/ 	.word	0x00000000
        /*0010*/ 	.short	0x0000
        /*0012*/ 	.short	0x0000
        /*0014*/ 	.byte	0x00, 0xf0, 0xc1, 0x07


	//----- nvinfo : EIATTR_SPARSE_MMA_MASK
	.align		4
.L_3641:
        /*0018*/ 	.byte	0x03, 0x50
        /*001a*/ 	.short	0x0000


	//----- nvinfo : EIATTR_MAXREG_COUNT
	.align		4
        /*001c*/ 	.byte	0x03, 0x1b
        /*001e*/ 	.short	0x00ff


	//----- nvinfo : EIATTR_NUM_BARRIERS
	.align		4
        /*0020*/ 	.byte	0x02, 0x4c
        /*0022*/ 	.byte	0x01
	.zero		1


	//----- nvinfo : EIATTR_MERCURY_ISA_VERSION
	.align		4
        /*0024*/ 	.byte	0x03, 0x5f
        /*0026*/ 	.short	0x0101


	//----- nvinfo : EIATTR_COOP_GROUP_MASK_REGIDS
	.align		4
        /*0028*/ 	.byte	0x04, 0x29
        /*002a*/ 	.short	(.L_3643 - .L_3642)


	//   ....[0]....
.L_3642:
        /*002c*/ 	.word	0xffffffff


	//   ....[1]....
        /*0030*/ 	.word	0xffffffff


	//   ....[2]....
        /*0034*/ 	.word	0xffffffff


	//   ....[3]....
        /*0038*/ 	.word	0xffffffff


	//   ....[4]....
        /*003c*/ 	.word	0xffffffff


	//   ....[5]....
        /*0040*/ 	.word	0xffffffff


	//   ....[6]....
        /*0044*/ 	.word	0xffffffff


	//   ....[7]....
        /*0048*/ 	.word	0xffffffff


	//   ....[8]....
        /*004c*/ 	.word	0xffffffff


	//   ....[9]....
        /*0050*/ 	.word	0xffffffff


	//   ....[10]....
        /*0054*/ 	.word	0xffffffff


	//   ....[11]....
        /*0058*/ 	.word	0xffffffff


	//   ....[12]....
        /*005c*/ 	.word	0xffffffff


	//   ....[13]....
        /*0060*/ 	.word	0xffffffff


	//   ....[14]....
        /*0064*/ 	.word	0xffffffff


	//   ....[15]....
        /*0068*/ 	.word	0xffffffff


	//   ....[16]....
        /*006c*/ 	.word	0xffffffff


	//   ....[17]....
        /*0070*/ 	.word	0xffffffff


	//   ....[18]....
        /*0074*/ 	.word	0xffffffff


	//   ....[19]....
        /*0078*/ 	.word	0xffffffff


	//   ....[20]....
        /*007c*/ 	.word	0xffffffff


	//   ....[21]....
        /*0080*/ 	.word	0xffffffff


	//   ....[22]....
        /*0084*/ 	.word	0xffffffff


	//   ....[23]....
        /*0088*/ 	.word	0xffffffff


	//   ....[24]....
        /*008c*/ 	.word	0xffffffff


	//   ....[25]....
        /*0090*/ 	.word	0xffffffff


	//   ....[26]....
        /*0094*/ 	.word	0xffffffff


	//   ....[27]....
        /*0098*/ 	.word	0xffffffff


	//   ....[28]....
        /*009c*/ 	.word	0xffffffff


	//   ....[29]....
        /*00a0*/ 	.word	0xffffffff


	//   ....[30]....
        /*00a4*/ 	.word	0xffffffff


	//   ....[31]....
        /*00a8*/ 	.word	0xffffffff


	//   ....[32]....
        /*00ac*/ 	.word	0xffffffff


	//   ....[33]....
        /*00b0*/ 	.word	0xffffffff


	//   ....[34]....
        /*00b4*/ 	.word	0xffffffff


	//   ....[35]....
        /*00b8*/ 	.word	0xffffffff


	//   ....[36]....
        /*00bc*/ 	.word	0xffffffff


	//   ....[37]....
        /*00c0*/ 	.word	0xffffffff


	//   ....[38]....
        /*00c4*/ 	.word	0xffffffff


	//   ....[39]....
        /*00c8*/ 	.word	0xffffffff


	//   ....[40]....
        /*00cc*/ 	.word	0xffffffff


	//   ....[41]....
        /*00d0*/ 	.word	0xffffffff


	//   ....[42]....
        /*00d4*/ 	.word	0xffffffff


	//   ....[43]....
        /*00d8*/ 	.word	0xffffffff


	//   ....[44]....
        /*00dc*/ 	.word	0xffffffff


	//   ....[45]....
        /*00e0*/ 	.word	0xffffffff


	//   ....[46]....
        /*00e4*/ 	.word	0xffffffff


	//   ....[47]....
        /*00e8*/ 	.word	0xffffffff


	//   ....[48]....
        /*00ec*/ 	.word	0xffffffff


	//   ....[49]....
        /*00f0*/ 	.word	0xffffffff


	//   ....[50]....
        /*00f4*/ 	.word	0xffffffff


	//   ....[51]....
        /*00f8*/ 	.word	0xffffffff


	//   ....[52]....
        /*00fc*/ 	.word	0xffffffff


	//   ....[53]....
        /*0100*/ 	.word	0xffffffff


	//   ....[54]....
        /*0104*/ 	.word	0xffffffff


	//   ....[55]....
        /*0108*/ 	.word	0xffffffff


	//   ....[56]....
        /*010c*/ 	.word	0xffffffff


	//   ....[57]....
        /*0110*/ 	.word	0xffffffff


	//   ....[58]....
        /*0114*/ 	.word	0xffffffff


	//----- nvinfo : EIATTR_COOP_GROUP_INSTR_OFFSETS
	.align		4
.L_3643:
        /*0118*/ 	.byte	0x04, 0x28
        /*011a*/ 	.short	(.L_3645 - .L_3644)


	//   ....[0]....
.L_3644:
        /*011c*/ 	.word	0x00000b80


	//   ....[1]....
        /*0120*/ 	.word	0x00000ca0


	//   ....[2]....
        /*0124*/ 	.word	0x00000df0


	//   ....[3]....
        /*0128*/ 	.word	0x00001930


	//   ....[4]....
        /*012c*/ 	.word	0x00001b30


	//   ....[5]....
        /*0130*/ 	.word	0x00001db0


	//   ....[6]....
        /*0134*/ 	.word	0x00001ff0


	//   ....[7]....
        /*0138*/ 	.word	0x00002700


	//   ....[8]....
        /*013c*/ 	.word	0x00002ae0


	//   ....[9]....
        /*0140*/ 	.word	0x00002b10


	//   ....[10]....
        /*0144*/ 	.word	0x00002b80


	//   ....[11]....
        /*0148*/ 	.word	0x00002ba0


	//   ....[12]....
        /*014c*/ 	.word	0x00002bc0


	//   ....[13]....
        /*0150*/ 	.word	0x00002bd0


	//   ....[14]....
        /*0154*/ 	.word	0x00002c00


	//   ....[15]....
        /*0158*/ 	.word	0x00002c60


	//   ....[16]....
        /*015c*/ 	.word	0x00002c80


	//   ....[17]....
        /*0160*/ 	.word	0x00002c90


	//   ....[18]....
        /*0164*/ 	.word	0x00002cb0


	//   ....[19]....
        /*0168*/ 	.word	0x00002d20


	//   ....[20]....
        /*016c*/ 	.word	0x00002d60


	//   ....[21]....
        /*0170*/ 	.word	0x00002d80


	//   ....[22]....
        /*0174*/ 	.word	0x00002da0


	//   ....[23]....
        /*0178*/ 	.word	0x00002e20


	//   ....[24]....
        /*017c*/ 	.word	0x00002e40


	//   ....[25]....
        /*0180*/ 	.word	0x00002e50


	//   ....[26]....
        /*0184*/ 	.word	0x00002e70


	//   ....[27]....
        /*0188*/ 	.word	0x00002e90


	//   ....[28]....
        /*018c*/ 	.word	0x00002ef0


	//   ....[29]....
        /*0190*/ 	.word	0x00002f10


	//   ....[30]....
        /*0194*/ 	.word	0x00002f20


	//   ....[31]....
        /*0198*/ 	.word	0x00002f30


	//   ....[32]....
        /*019c*/ 	.word	0x00002f40


	//   ....[33]....
        /*01a0*/ 	.word	0x00002fe0


	//   ....[34]....
        /*01a4*/ 	.word	0x000030c0


	//   ....[35]....
        /*01a8*/ 	.word	0x00003120


	//   ....[36]....
        /*01ac*/ 	.word	0x000033b0


	//   ....[37]....
        /*01b0*/ 	.word	0x000033f0


	//   ....[38]....
        /*01b4*/ 	.word	0x00003580


	//   ....[39]....
        /*01b8*/ 	.word	0x000035b0


	//   ....[40]....
        /*01bc*/ 	.word	0x000035e0


	//   ....[41]....
        /*01c0*/ 	.word	0x00003600


	//   ....[42]....
        /*01c4*/ 	.word	0x00003630


	//   ....[43]....
        /*01c8*/ 	.word	0x00003650


	//   ....[44]....
        /*01cc*/ 	.word	0x00003680


	//   ....[45]....
        /*01d0*/ 	.word	0x000036a0


	//   ....[46]....
        /*01d4*/ 	.word	0x00003940


	//   ....[47]....
        /*01d8*/ 	.word	0x00003980


	//   ....[48]....
        /*01dc*/ 	.word	0x00003de0


	//   ....[49]....
        /*01e0*/ 	.word	0x000040a0


	//   ....[50]....
        /*01e4*/ 	.word	0x000040e0


	//   ....[51]....
        /*01e8*/ 	.word	0x00004140


	//   ....[52]....
        /*01ec*/ 	.word	0x00004170


	//   ....[53]....
        /*01f0*/ 	.word	0x00004190


	//   ....[54]....
        /*01f4*/ 	.word	0x00004260


	//   ....[55]....
        /*01f8*/ 	.word	0x000042a0


	//   ....[56]....
        /*01fc*/ 	.word	0x000042f0


	//   ....[57]....
        /*0200*/ 	.word	0x00004320


	//   ....[58]....
        /*0204*/ 	.word	0x00004340


	//----- nvinfo : EIATTR_VRC_CTA_INIT_COUNT
	.align		4
.L_3645:
        /*0208*/ 	.byte	0x02, 0x4a
	.zero		1
	.zero		1


	//----- nvinfo : EIATTR_EXIT_INSTR_OFFSETS
	.align		4
        /*020c*/ 	.byte	0x04, 0x1c
        /*020e*/ 	.short	(.L_3647 - .L_3646)


	//   ....[0]....
.L_3646:
        /*0210*/ 	.word	0x000043e0


	//   ....[1]....
        /*0214*/ 	.word	0x00004650


	//----- nvinfo : EIATTR_MAX_THREADS
	.align		4
.L_3647:
        /*0218*/ 	.byte	0x04, 0x05
        /*021a*/ 	.short	(.L_3649 - .L_3648)
.L_3648:
        /*021c*/ 	.word	0x00000020
        /*0220*/ 	.word	0x00000001
        /*0224*/ 	.word	0x00000001


	//----- nvinfo : EIATTR_CRS_STACK_SIZE
	.align		4
.L_3649:
        /*0228*/ 	.byte	0x04, 0x1e
        /*022a*/ 	.short	(.L_3651 - .L_3650)
.L_3650:
        /*022c*/ 	.word	0x00000000


	//----- nvinfo : EIATTR_CBANK_PARAM_SIZE
	.align		4
.L_3651:
        /*0230*/ 	.byte	0x03, 0x19
        /*0232*/ 	.short	0x01f0


	//----- nvinfo : EIATTR_PARAM_CBANK
	.align		4
        /*0234*/ 	.byte	0x04, 0x0a
        /*0236*/ 	.short	(.L_3653 - .L_3652)
	.align		4
.L_3652:
        /*0238*/ 	.word	index@(.nv.constant0._Z25selective_scan_bwd_kernelI32Selective_Scan_bwd_kernel_traitsILi32ELi4ELb0ELb1ELb0ELb1ELb1EN3c104HalfEfEEv12SSMParamsBwd)
        /*023c*/ 	.short	0x0380
        /*023e*/ 	.short	0x01f0


	//----- nvinfo : EIATTR_SW_WAR
	.align		4
.L_3653:
        /*0240*/ 	.byte	0x04, 0x36
        /*0242*/ 	.short	(.L_3655 - .L_3654)
.L_3654:
        /*0244*/ 	.word	0x00000008
.L_3655:


//--------------------- .nv.info._Z25selective_scan_bwd_kernelI32Selective_Scan_bwd_kernel_traitsILi32ELi4ELb0ELb1ELb1ELb0ELb0EN3c104HalfEfEEv12SSMParamsBwd --------------------------
	.section	.nv.info._Z25selective_scan_bwd_kernelI32Selective_Scan_bwd_kernel_traitsILi32ELi4ELb0ELb1ELb1ELb0ELb0EN3c104HalfEfEEv12SSMParamsBwd,"",@"SHT_CUDA_INFO"
	.sectionflags	@""
	.align	4


	//----- nvinfo : EIATTR_CUDA_API_VERSION
	.align		4
        /*0000*/ 	.byte	0x04, 0x37
        /*0002*/ 	.short	(.L_3657 - .L_3656)
.L_3656:
        /*0004*/ 	.word	0x00000082


	//----- nvinfo : EIATTR_KPARAM_INFO
	.align		4
.L_3657:
        /*0008*/ 	.byte	0x04, 0x17
        /*000a*/ 	.short	(.L_3659 - .L_3658)
.L_3658:
        /*000c*/ 	.word	0x00000000
        /*0010*/ 	.short	0x0000
        /*0012*/ 	.short	0x0000
        /*0014*/ 	.byte	0x00, 0xf0, 0xc1, 0x07


	//----- nvinfo : EIATTR_SPARSE_MMA_MASK
	.align		4
.L_3659:
        /*0018*/ 	.byte	0x03, 0x50
        /*001a*/ 	.short	0x0000


	//----- nvinfo : EIATTR_MAXREG_COUNT
	.align		4
        /*001c*/ 	.byte	0x03, 0x1b
        /*001e*/ 	.short	0x00ff


	//----- nvinfo : EIATTR_NUM_BARRIERS
	.align		4
        /*0020*/ 	.byte	0x02, 0x4c
        /*0022*/ 	.byte	0x01
	.zero		1


	//----- nvinfo : EIATTR_MERCURY_ISA_VERSION
	.align		4
        /*0024*/ 	.byte	0x03, 0x5f
        /*0026*/ 	.short	0x0101


	//----- nvinfo : EIATTR_COOP_GROUP_MASK_REGIDS
	.align		4
        /*0028*/ 	.byte	0x04, 0x29
        /*002a*/ 	.short	(.L_3661 - .L_3660)


	//   ....[0]....
.L_3660:
        /*002c*/ 	.word	0xffffffff


	//   ....[1]....
        /*0030*/ 	.word	0xffffffff


	//   ....[2]....
        /*0034*/ 	.word	0xffffffff


	//   ....[3]....
        /*0038*/ 	.word	0xffffffff


	//   ....[4]....
        /*003c*/ 	.word	0xffffffff


	//   ....[5]....
        /*0040*/ 	.word	0xffffffff


	//   ....[6]....
        /*0044*/ 	.word	0xffffffff


	//   ....[7]....
        /*0048*/ 	.word	0xffffffff


	//   ....[8]....
        /*004c*/ 	.word	0xffffffff


	//   ....[9]....
        /*0050*/ 	.word	0xffffffff


	//   ....[10]....
        /*0054*/ 	.word	0xffffffff


	//   ....[11]....
        /*0058*/ 	.word	0xffffffff


	//   ....[12]....
        /*005c*/ 	.word	0xffffffff


	//   ....[13]....
        /*0060*/ 	.word	0xffffffff


	//   ....[14]....
        /*0064*/ 	.word	0xffffffff


	//   ....[15]....
        /*0068*/ 	.word	0xffffffff


	//   ....[16]....
        /*006c*/ 	.word	0xffffffff


	//   ....[17]....
        /*0070*/ 	.word	0xffffffff


	//   ....[18]....
        /*0074*/ 	.word	0xffffffff


	//   ....[19]....
        /*0078*/ 	.word	0xffffffff


	//   ....[20]....
        /*007c*/ 	.word	0xffffffff


	//   ....[21]....
        /*0080*/ 	.word	0xffffffff


	//   ....[22]....
        /*0084*/ 	.word	0xffffffff


	//   ....[23]....
        /*0088*/ 	.word	0xffffffff


	//   ....[24]....
        /*008c*/ 	.word	0xffffffff


	//   ....[25]....
        /*0090*/ 	.word	0xffffffff


	//   ....[26]....
        /*0094*/ 	.word	0xffffffff


	//   ....[27]....
        /*0098*/ 	.word	0xffffffff


	//   ....[28]....
        /*009c*/ 	.word	0xffffffff


	//   ....[29]....
        /*00a0*/ 	.word	0xffffffff


	//   ....[30]....
        /*00a4*/ 	.word	0xffffffff


	//   ....[31]....
        /*00a8*/ 	.word	0xffffffff


	//   ....[32]....
        /*00ac*/ 	.word	0xffffffff


	//   ....[33]....
        /*00b0*/ 	.word	0xffffffff


	//   ....[34]....
        /*00b4*/ 	.word	0xffffffff


	//   ....[35]....
        /*00b8*/ 	.word	0xffffffff


	//   ....[36]....
        /*00bc*/ 	.word	0xffffffff


	//   ....[37]....
        /*00c0*/ 	.word	0xffffffff


	//   ....[38]....
        /*00c4*/ 	.word	0xffffffff


	//   ....[39]....
        /*00c8*/ 	.word	0xffffffff


	//   ....[40]....
        /*00cc*/ 	.word	0xffffffff


	//   ....[41]....
        /*00d0*/ 	.word	0xffffffff


	//   ....[42]....
        /*00d4*/ 	.word	0xffffffff


	//   ....[43]....
        /*00d8*/ 	.word	0xffffffff


	//   ....[44]....
        /*00dc*/ 	.word	0xffffffff


	//   ....[45]....
        /*00e0*/ 	.word	0xffffffff


	//   ....[46]....
        /*00e4*/ 	.word	0xffffffff


	//   ....[47]....
        /*00e8*/ 	.word	0xffffffff


	//   ....[48]....
        /*00ec*/ 	.word	0xffffffff


	//   ....[49]....
        /*00f0*/ 	.word	0xffffffff


	//----- nvinfo : EIATTR_COOP_GROUP_INSTR_OFFSETS
	.align		4
.L_3661:
        /*00f4*/ 	.byte	0x04, 0x28
        /*00f6*/ 	.short	(.L_3663 - .L_3662)


	//   ....[0]....
.L_3662:
        /*00f8*/ 	.word	0x00000cd0


	//   ....[1]....
        /*00fc*/ 	.word	0x00000dd0


	//   ....[2]....
        /*0100*/ 	.word	0x00000ef0


	//   ....[3]....
        /*0104*/ 	.word	0x000014b0


	//   ....[4]....
        /*0108*/ 	.word	0x00001620


	//   ....[5]....
        /*010c*/ 	.word	0x000019f0


	//   ....[6]....
        /*0110*/ 	.word	0x00001a30


	//   ....[7]....
        /*0114*/ 	.word	0x00001a70


	//   ....[8]....
        /*0118*/ 	.word	0x00001a80


	//   ....[9]....
        /*011c*/ 	.word	0x00001ae0


	//   ....[10]....
        /*0120*/ 	.word	0x00001af0


	//   ....[11]....
        /*0124*/ 	.word	0x00001b10


	//   ....[12]....
        /*0128*/ 	.word	0x00001b40


	//   ....[13]....
        /*012c*/ 	.word	0x00001ba0


	//   ....[14]....
        /*0130*/ 	.word	0x00001bc0


	//   ....[15]....
        /*0134*/ 	.word	0x00001c00


	//   ....[16]....
        /*0138*/ 	.word	0x00001c20


	//   ....[17]....
        /*013c*/ 	.word	0x00001cb0


	//   ....[18]....
        /*0140*/ 	.word	0x00001cd0


	//   ....[19]....
        /*0144*/ 	.word	0x00001cf0


	//   ....[20]....
        /*0148*/ 	.word	0x00001d10


	//   ....[21]....
        /*014c*/ 	.word	0x00001d60


	//   ....[22]....
        /*0150*/ 	.word	0x00001d80


	//   ....[23]....
        /*0154*/ 	.word	0x00001db0


	//   ....[24]....
        /*0158*/ 	.word	0x00001dc0


	//   ....[25]....
        /*015c*/ 	.word	0x00001df0


	//   ....[26]....
        /*0160*/ 	.word	0x00001e20


	//   ....[27]....
        /*0164*/ 	.word	0x00001e40


	//   ....[28]....
        /*0168*/ 	.word	0x00001e70


	//   ....[29]....
        /*016c*/ 	.word	0x00001e80


	//   ....[30]....
        /*0170*/ 	.word	0x00001e90


	//   ....[31]....
        /*0174*/ 	.word	0x00001ea0


	//   ....[32]....
        /*0178*/ 	.word	0x00001fa0


	//   ....[33]....
        /*017c*/ 	.word	0x00002390


	//   ....[34]....
        /*0180*/ 	.word	0x000024b0


	//   ....[35]....
        /*0184*/ 	.word	0x000024e0


	//   ....[36]....
        /*0188*/ 	.word	0x00002550


	//   ....[37]....
        /*018c*/ 	.word	0x000025b0


	//   ....[38]....
        /*0190*/ 	.word	0x00002780


	//   ....[39]....
        /*0194*/ 	.word	0x00002960


	//   ....[40]....
        /*0198*/ 	.word	0x00002c40


	//   ....[41]....
        /*019c*/ 	.word	0x00002c90


	//   ....[42]....
        /*01a0*/ 	.word	0x00002ce0


	//   ....[43]....
        /*01a4*/ 	.word	0x00002d10


	//   ....[44]....
        /*01a8*/ 	.word	0x00002d30


	//   ....[45]....
        /*01ac*/ 	.word	0x00002e00


	//   ....[46]....
        /*01b0*/ 	.word	0x00002e40


	//   ....[47]....
        /*01b4*/ 	.word	0x00002e90


	//   ....[48]....
        /*01b8*/ 	.word	0x00002ec0


	//   ....[49]....
        /*01bc*/ 	.word	0x00002ee0


	//----- nvinfo : EIATTR_VRC_CTA_INIT_COUNT
	.align		4
.L_3663:
        /*01c0*/ 	.byte	0x02, 0x4a
	.zero		1
	.zero		1


	//----- nvinfo : EIATTR_EXIT_INSTR_OFFSETS
	.align		4
        /*01c4*/ 	.byte	0x04, 0x1c
        /*01c6*/ 	.short	(.L_3665 - .L_3664)


	//   ....[0]....
.L_3664:
        /*01c8*/ 	.word	0x00002f80


	//   ....[1]....
        /*01cc*/ 	.word	0x000030e0


	//----- nvinfo : EIATTR_MAX_THREADS
	.align		4
.L_3665:
        /*01d0*/ 	.byte	0x04, 0x05
        /*01d2*/ 	.short	(.L_3667 - .L_3666)
.L_3666:
        /*01d4*/ 	.word	0x00000020
        /*01d8*/ 	.word	0x00000001
        /*01dc*/ 	.word	0x00000001


	//----- nvinfo : EIATTR_CRS_STACK_SIZE
	.align		4
.L_3667:
        /*01e0*/ 	.byte	0x04, 0x1e
        /*01e2*/ 	.short	(.L_3669 - .L_3668)
.L_3668:
        /*01e4*/ 	.word	0x00000000


	//----- nvinfo : EIATTR_CBANK_PARAM_SIZE
	.align		4
.L_3669:
        /*01e8*/ 	.byte	0x03, 0x19
        /*01ea*/ 	.short	0x01f0


	//----- nvinfo : EIATTR_PARAM_CBANK
	.align		4
        /*01ec*/ 	.byte	0x04, 0x0a
        /*01ee*/ 	.short	(.L_3671 - .L_3670)
	.align		4
.L_3670:
        /*01f0*/ 	.word	index@(.nv.constant0._Z25selective_scan_bwd_kernelI32Selective_Scan_bwd_kernel_traitsILi32ELi4ELb0ELb1ELb1ELb0ELb0EN3c104HalfEfEEv12SSMParamsBwd)
        /*01f4*/ 	.short	0x0380
        /*01f6*/ 	.short	0x01f0


	//----- nvinfo : EIATTR_SW_WAR
	.align		4
.L_3671:
        /*01f8*/ 	.byte	0x04, 0x36
        /*01fa*/ 	.short	(.L_3673 - .L_3672)
.L_3672:
        /*01fc*/ 	.word	0x00000008
.L_3673:


//--------------------- .nv.info._Z25selective_scan_bwd_kernelI32Selective_Scan_bwd_kernel_traitsILi32ELi4ELb0ELb1ELb1ELb0ELb1EN3c104HalfEfEEv12SSMParamsBwd --------------------------
	.section	.nv.info._Z25selective_scan_bwd_kernelI32Selective_Scan_bwd_kernel_traitsILi32ELi4ELb0ELb1ELb1ELb0ELb1EN3c104HalfEfEEv12SSMParamsBwd,"",@"SHT_CUDA_INFO"
	.sectionflags	@""
	.align	4


	//----- nvinfo : EIATTR_CUDA_API_VERSION
	.align		4
        /*0000*/ 	.byte	0x04, 0x37
        /*0002*/ 	.short	(.L_3675 - .L_3674)
.L_3674:
        /*0004*/ 	.word	0x00000082


	//----- nvinfo : EIATTR_KPARAM_INFO
	.align		4
.L_3675:
        /*0008*/ 	.byte	0x04, 0x17
        /*000a*/ 	.short	(.L_3677 - .L_3676)
.L_3676:
        /*000c*/ 	.word	0x00000000
        /*0010*/ 	.short	0x0000
        /*0012*/ 	.short	0x0000
        /*0014*/ 	.byte	0x00, 0xf0, 0xc1, 0x07


	//----- nvinfo : EIATTR_SPARSE_MMA_MASK
	.align		4
.L_3677:
        /*0018*/ 	.byte	0x03, 0x50
        /*001a*/ 	.short	0x0000


	//----- nvinfo : EIATTR_MAXREG_COUNT
	.align		4
        /*001c*/ 	.byte	0x03, 0x1b
        /*001e*/ 	.short	0x00ff


	//----- nvinfo : EIATTR_NUM_BARRIERS
	.align		4
        /*0020*/ 	.byte	0x02, 0x4c
        /*0022*/ 	.byte	0x01
	.zero		1


	//----- nvinfo : EIATTR_MERCURY_ISA_VERSION
	.align		4
        /*0024*/ 	.byte	0x03, 0x5f
        /*0026*/ 	.short	0x0101


	//----- nvinfo : EIATTR_COOP_GROUP_MASK_REGIDS
	.align		4
        /*0028*/ 	.byte	0x04, 0x29
        /*002a*/ 	.short	(.L_3679 - .L_3678)


	//   ....[0]....
.L_3678:
        /*002c*/ 	.word	0xffffffff


	//   ....[1]....
        /*0030*/ 	.word	0xffffffff


	//   ....[2]....
        /*0034*/ 	.word	0xffffffff


	//   ....[3]....
        /*0038*/ 	.word	0xffffffff


	//   ....[4]....
        /*003c*/ 	.word	0xffffffff


	//   ....[5]....
        /*0040*/ 	.word	0xffffffff


	//   ....[6]....
        /*0044*/ 	.word	0xffffffff


	//   ....[7]....
        /*0048*/ 	.word	0xffffffff


	//   ....[8]....
        /*004c*/ 	.word	0xffffffff


	//   ....[9]....
        /*0050*/ 	.word	0xffffffff


	//   ....[10]....
        /*0054*/ 	.word	0xffffffff


	//   ....[11]....
        /*0058*/ 	.word	0xffffffff


	//   ....[12]....
        /*005c*/ 	.word	0xffffffff


	//   ....[13]....
        /*0060*/ 	.word	0xffffffff


	//   ....[14]....
        /*0064*/ 	.word	0xffffffff


	//   ....[15]....
        /*0068*/ 	.word	0xffffffff


	//   ....[16]....
        /*006c*/ 	.word	0xffffffff


	//   ....[17]....
        /*0070*/ 	.word	0xffffffff


	//   ....[18]....
        /*0074*/ 	.word	0xffffffff


	//   ....[19]....
        /*0078*/ 	.word	0xffffffff


	//   ....[20]....
        /*007c*/ 	.word	0xffffffff


	//   ....[21]....
        /*0080*/ 	.word	0xffffffff


	//   ....[22]....
        /*0084*/ 	.word	0xffffffff


	//   ....[23]....
        /*0088*/ 	.word	0xffffffff


	//   ....[24]....
        /*008c*/ 	.word	0xffffffff


	//   ....[25]....
        /*0090*/ 	.word	0xffffffff


	//   ....[26]....
        /*0094*/ 	.word	0xffffffff


	//   ....[27]....
        /*0098*/ 	.word	0xffffffff


	//   ....[28]....
        /*009c*/ 	.word	0xffffffff


	//   ....[29]....
        /*00a0*/ 	.word	0xffffffff


	//   ....[30]....
        /*00a4*/ 	.word	0xffffffff


	//   ....[31]....
        /*00a8*/ 	.word	0xffffffff


	//   ....[32]....
        /*00ac*/ 	.word	0xffffffff


	//   ....[33]....
        /*00b0*/ 	.word	0xffffffff


	//   ....[34]....
        /*00b4*/ 	.word	0xffffffff


	//   ....[35]....
        /*00b8*/ 	.word	0xffffffff


	//   ....[36]....
        /*00bc*/ 	.word	0xffffffff


	//   ....[37]....
        /*00c0*/ 	.word	0xffffffff


	//   ....[38]....
        /*00c4*/ 	.word	0xffffffff


	//   ....[39]....
        /*00c8*/ 	.word	0xffffffff


	//   ....[40]....
        /*00cc*/ 	.word	0xffffffff


	//   ....[41]....
        /*00d0*/ 	.word	0xffffffff


	//   ....[42]....
        /*00d4*/ 	.word	0xffffffff


	//   ....[43]....
        /*00d8*/ 	.word	0xffffffff


	//   ....[44]....
        /*00dc*/ 	.word	0xffffffff


	//   ....[45]....
        /*00e0*/ 	.word	0xffffffff


	//   ....[46]....
        /*00e4*/ 	.word	0xffffffff


	//   ....[47]....
        /*00e8*/ 	.word	0xffffffff


	//   ....[48]....
        /*00ec*/ 	.word	0xffffffff


	//   ....[49]....
        /*00f0*/ 	.word	0xffffffff


	//   ....[50]....
        /*00f4*/ 	.word	0xffffffff


	//   ....[51]....
        /*00f8*/ 	.word	0xffffffff


	//   ....[52]....
        /*00fc*/ 	.word	0xffffffff


	//   ....[53]....
        /*0100*/ 	.word	0xffffffff


	//----- nvinfo : EIATTR_COOP_GROUP_INSTR_OFFSETS
	.align		4
.L_3679:
        /*0104*/ 	.byte	0x04, 0x28
        /*0106*/ 	.short	(.L_3681 - .L_3680)


	//   ....[0]....
.L_3680:
        /*0108*/ 	.word	0x00000d30


	//   ....[1]....
        /*010c*/ 	.word	0x00000e30


	//   ....[2]....
        /*0110*/ 	.word	0x00000fc0


	//   ....[3]....
        /*0114*/ 	.word	0x00001160


	//   ....[4]....
        /*0118*/ 	.word	0x00001380


	//   ....[5]....
        /*011c*/ 	.word	0x00001610


	//   ....[6]....
        /*0120*/ 	.word	0x00001840


	//   ....[7]....
        /*0124*/ 	.word	0x00001f90


	//   ....[8]....
        /*0128*/ 	.word	0x000020f0


	//   ....[9]....
        /*012c*/ 	.word	0x000024d0


	//   ....[10]....
        /*0130*/ 	.word	0x00002510


	//   ....[11]....
        /*0134*/ 	.word	0x00002540


	//   ....[12]....
        /*0138*/ 	.word	0x00002550


	//   ....[13]....
        /*013c*/ 	.word	0x000025b0


	//   ....[14]....
        /*0140*/ 	.word	0x000025c0


	//   ....[15]....
        /*0144*/ 	.word	0x000025e0


	//   ....[16]....
        /*0148*/ 	.word	0x00002610


	//   ....[17]....
        /*014c*/ 	.word	0x00002660


	//   ....[18]....
        /*0150*/ 	.word	0x00002680


	//   ....[19]....
        /*0154*/ 	.word	0x000026c0


	//   ....[20]....
        /*0158*/ 	.word	0x000026e0


	//   ....[21]....
        /*015c*/ 	.word	0x00002720


	//   ....[22]....
        /*0160*/ 	.word	0x00002760


	//   ....[23]....
        /*0164*/ 	.word	0x00002790


	//   ....[24]....
        /*0168*/ 	.word	0x000027e0


	//   ....[25]....
        /*016c*/ 	.word	0x00002830


	//   ....[26]....
        /*0170*/ 	.word	0x00002840


	//   ....[27]....
        /*0174*/ 	.word	0x00002880


	//   ....[28]....
        /*0178*/ 	.word	0x00002890


	//   ....[29]....
        /*017c*/ 	.word	0x000028c0


	//   ....[30]....
        /*0180*/ 	.word	0x000028f0


	//   ....[31]....
        /*0184*/ 	.word	0x00002920


	//   ....[32]....
        /*0188*/ 	.word	0x00002950


	//   ....[33]....
        /*018c*/ 	.word	0x00002970


	//   ....[34]....
        /*0190*/ 	.word	0x00002980


	//   ....[35]....
        /*0194*/ 	.word	0x00002990


	//   ....[36]....
        /*0198*/ 	.word	0x00002a50


	//   ....[37]....
        /*019c*/ 	.word	0x00002e70


	//   ....[38]....
        /*01a0*/ 	.word	0x00002f40


	//   ....[39]....
        /*01a4*/ 	.word	0x00002f90


	//   ....[40]....
        /*01a8*/ 	.word	0x00003020


	//   ....[41]....
        /*01ac*/ 	.word	0x00003090


	//   ....[42]....
        /*01b0*/ 	.word	0x00003260


	//   ....[43]....
        /*01b4*/ 	.word	0x00003450


	//   ....[44]....
        /*01b8*/ 	.word	0x00003710


	//   ....[45]....
        /*01bc*/ 	.word	0x00003760


	//   ....[46]....
        /*01c0*/ 	.word	0x000037b0


	//   ....[47]....
        /*01c4*/ 	.word	0x000037e0


	//   ....[48]....
        /*01c8*/ 	.word	0x00003800


	//   ....[49]....
        /*01cc*/ 	.word	0x000038d0


	//   ....[50]....
        /*01d0*/ 	.word	0x00003910


	//   ....[51]....
        /*01d4*/ 	.word	0x00003960


	//   ....[52]....
        /*01d8*/ 	.word	0x00003990


	//   ....[53]....
        /*01dc*/ 	.word	0x000039b0


	//----- nvinfo : EIATTR_VRC_CTA_INIT_COUNT
	.align		4
.L_3681:
        /*01e0*/ 	.byte	0x02, 0x4a
	.zero		1
	.zero		1


	//----- nvinfo : EIATTR_EXIT_INSTR_OFFSETS
	.align		4
        /*01e4*/ 	.byte	0x04, 0x1c
        /*01e6*/ 	.short	(.L_3683 - .L_3682)


	//   ....[0]....
.L_3682:
        /*01e8*/ 	.word	0x00003a50


	//   ....[1]....
        /*01ec*/ 	.word	0x00003bb0


	//----- nvinfo : EIATTR_MAX_THREADS
	.align		4
.L_3683:
        /*01f0*/ 	.byte	0x04, 0x05
        /*01f2*/ 	.short	(.L_3685 - .L_3684)
.L_3684:
        /*01f4*/ 	.word	0x00000020
        /*01f8*/ 	.word	0x00000001
        /*01fc*/ 	.word	0x00000001


	//----- nvinfo : EIATTR_CRS_STACK_SIZE
	.align		4
.L_3685:
        /*0200*/ 	.byte	0x04, 0x1e
        /*0202*/ 	.short	(.L_3687 - .L_3686)
.L_3686:
        /*0204*/ 	.word	0x00000000


	//----- nvinfo : EIATTR_CBANK_PARAM_SIZE
	.align		4
.L_3687:
        /*0208*/ 	.byte	0x03, 0x19
        /*020a*/ 	.short	0x01f0


	//----- nvinfo : EIATTR_PARAM_CBANK
	.align		4
        /*020c*/ 	.byte	0x04, 0x0a
        /*020e*/ 	.short	(.L_3689 - .L_3688)
	.align		4
.L_3688:
        /*0210*/ 	.word	index@(.nv.constant0._Z25selective_scan_bwd_kernelI32Selective_Scan_bwd_kernel_traitsILi32ELi4ELb0ELb1ELb1ELb0ELb1EN3c104HalfEfEEv12SSMParamsBwd)
        /*0214*/ 	.short	0x0380
        /*0216*/ 	.short	0x01f0


	//----- nvinfo : EIATTR_SW_WAR
	.align		4
.L_3689:
        /*0218*/ 	.byte	0x04, 0x36
        /*021a*/ 	.short	(.L_3691 - .L_3690)
.L_3690:
        /*021c*/ 	.word	0x00000008
.L_3691:


//--------------------- .nv.info._Z25selective_scan_bwd_kernelI32Selective_Scan_bwd_kernel_traitsILi32ELi4ELb0ELb1ELb1ELb1ELb0EN3c104HalfEfEEv12SSMParamsBwd --------------------------
	.section	.nv.info._Z25selective_scan_bwd_kernelI32Selective_Scan_bwd_kernel_traitsILi32ELi4ELb0ELb1ELb1ELb1ELb0EN3c104HalfEfEEv12SSMParamsBwd,"",@"SHT_CUDA_INFO"
	.sectionflags	@""
	.align	4


	//----- nvinfo : EIATTR_CUDA_API_VERSION
	.align		4
        /*0000*/ 	.byte	0x04, 0x37
        /*0002*/ 	.short	(.L_3693 - .L_3692)
.L_3692:
        /*0004*/ 	.word	0x00000082


	//----- nvinfo : EIATTR_KPARAM_INFO
	.align		4
.L_3693:
        /*0008*/ 	.byte	0x04, 0x17
        /*000a*/ 	.short	(.L_3695 - .L_3694)
.L_3694:
        /*000c*/ 	.word	0x00000000
        /*0010*/ 	.short	0x0000
        /*0012*/ 	.short	0x0000
        /*0014*/ 	.byte	0x00, 0xf0, 0xc1, 0x07


	//----- nvinfo : EIATTR_SPARSE_MMA_MASK
	.align		4
.L_3695:
        /*0018*/ 	.byte	0x03, 0x50
        /*001a*/ 	.short	0x0000


	//----- nvinfo : EIATTR_MAXREG_COUNT
	.align		4
        /*001c*/ 	.byte	0x03, 0x1b
        /*001e*/ 	.short	0x00ff


	//----- nvinfo : EIATTR_NUM_BARRIERS
	.align		4
        /*0020*/ 	.byte	0x02, 0x4c
        /*0022*/ 	.byte	0x01
	.zero		1


	//----- nvinfo : EIATTR_MERCURY_ISA_VERSION
	.align		4
        /*0024*/ 	.byte	0x03, 0x5f
        /*0026*/ 	.short	0x0101


	//----- nvinfo : EIATTR_COOP_GROUP_MASK_REGIDS
	.align		4
        /*0028*/ 	.byte	0x04, 0x29
        /*002a*/ 	.short	(.L_3697 - .L_3696)


	//   ....[0]....
.L_3696:
        /*002c*/ 	.word	0xffffffff


	//   ....[1]....
        /*0030*/ 	.word	0xffffffff


	//   ....[2]....
        /*0034*/ 	.word	0xffffffff


	//   ....[3]....
        /*0038*/ 	.word	0xffffffff


	//   ....[4]....
        /*003c*/ 	.word	0xffffffff


	//   ....[5]....
        /*0040*/ 	.word	0xffffffff


	//   ....[6]....
        /*0044*/ 	.word	0xffffffff


	//   ....[7]....
        /*0048*/ 	.word	0xffffffff


	//   ....[8]....
        /*004c*/ 	.word	0xffffffff


	//   ....[9]....
        /*0050*/ 	.word	0xffffffff


	//   ....[10]....
        /*0054*/ 	.word	0xffffffff


	//   ....[11]....
        /*0058*/ 	.word	0xffffffff


	//   ....[12]....
        /*005c*/ 	.word	0xffffffff


	//   ....[13]....
        /*0060*/ 	.word	0xffffffff


	//   ....[14]....
        /*0064*/ 	.word	0xffffffff


	//   ....[15]....
        /*0068*/ 	.word	0xffffffff


	//   ....[16]....
        /*006c*/ 	.word	0xffffffff


	//   ....[17]....
        /*0070*/ 	.word	0xffffffff


	//   ....[18]....
        /*0074*/ 	.word	0xffffffff


	//   ....[19]....
        /*0078*/ 	.word	0xffffffff


	//   ....[20]....
        /*007c*/ 	.word	0xffffffff


	//   ....[21]....
        /*0080*/ 	.word	0xffffffff


	//   ....[22]....
        /*0084*/ 	.word	0xffffffff


	//   ....[23]....
        /*0088*/ 	.word	0xffffffff


	//   ....[24]....
        /*008c*/ 	.word	0xffffffff


	//   ....[25]....
        /*0090*/ 	.word	0xffffffff


	//   ....[26]....
        /*0094*/ 	.word	0xffffffff


	//   ....[27]....
        /*0098*/ 	.word	0xffffffff


	//   ....[28]....
        /*009c*/ 	.word	0xffffffff


	//   ....[29]....
        /*00a0*/ 	.word	0xffffffff


	//   ....[30]....
        /*00a4*/ 	.word	0xffffffff


	//   ....[31]....
        /*00a8*/ 	.word	0xffffffff


	//   ....[32]....
        /*00ac*/ 	.word	0xffffffff


	//   ....[33]....
        /*00b0*/ 	.word	0xffffffff


	//   ....[34]....
        /*00b4*/ 	.word	0xffffffff


	//   ....[35]....
        /*00b8*/ 	.word	0xffffffff


	//   ....[36]....
        /*00bc*/ 	.word	0xffffffff


	//   ....[37]....
        /*00c0*/ 	.word	0xffffffff


	//   ....[38]....
        /*00c4*/ 	.word	0xffffffff


	//   ....[39]....
        /*00c8*/ 	.word	0xffffffff


	//   ....[40]....
        /*00cc*/ 	.word	0xffffffff


	//   ....[41]....
        /*00d0*/ 	.word	0xffffffff


	//   ....[42]....
        /*00d4*/ 	.word	0xffffffff


	//   ....[43]....
        /*00d8*/ 	.word	0xffffffff


	//   ....[44]....
        /*00dc*/ 	.word	0xffffffff


	//   ....[45]....
        /*00e0*/ 	.word	0xffffffff


	//   ....[46]....
        /*00e4*/ 	.word	0xffffffff


	//   ....[47]....
        /*00e8*/ 	.word	0xffffffff


	//   ....[48]....
        /*00ec*/ 	.word	0xffffffff


	//   ....[49]....
        /*00f0*/ 	.word	0xffffffff


	//   ....[50]....
        /*00f4*/ 	.word	0xffffffff


	//----- nvinfo : EIATTR_COOP_GROUP_INSTR_OFFSETS
	.align		4
.L_3697:
        /*00f8*/ 	.byte	0x04, 0x28
        /*00fa*/ 	.short	(.L_3699 - .L_3698)


	//   ....[0]....
.L_3698:
        /*00fc*/ 	.word	0x00000ca0


	//   ....[1]....
        /*0100*/ 	.word	0x00000db0


	//   ....[2]....
        /*0104*/ 	.word	0x00000f40


	//   ....[3]....
        /*0108*/ 	.word	0x00001d20


	//   ....[4]....
        /*010c*/ 	.word	0x00001f30


	//   ....[5]....
        /*0110*/ 	.word	0x00002260


	//   ....[6]....
        /*0114*/ 	.word	0x000022a0


	//   ....[7]....
        /*0118*/ 	.word	0x000022d0


	//   ....[8]....
        /*011c*/ 	.word	0x00002330


	//   ....[9]....
        /*0120*/ 	.word	0x00002360


	//   ....[10]....
        /*0124*/ 	.word	0x00002380


	//   ....[11]....
        /*0128*/ 	.word	0x00002390


	//   ....[12]....
        /*012c*/ 	.word	0x000023d0


	//   ....[13]....
        /*0130*/ 	.word	0x00002420


	//   ....[14]....
        /*0134*/ 	.word	0x00002430


	//   ....[15]....
        /*0138*/ 	.word	0x00002450


	//   ....[16]....
        /*013c*/ 	.word	0x00002480


	//   ....[17]....
        /*0140*/ 	.word	0x000024d0


	//   ....[18]....
        /*0144*/ 	.word	0x00002510


	//   ....[19]....
        /*0148*/ 	.word	0x00002540


	//   ....[20]....
        /*014c*/ 	.word	0x00002590


	//   ....[21]....
        /*0150*/ 	.word	0x000025e0


	//   ....[22]....
        /*0154*/ 	.word	0x00002600


	//   ....[23]....
        /*0158*/ 	.word	0x00002630


	//   ....[24]....
        /*015c*/ 	.word	0x00002640


	//   ....[25]....
        /*0160*/ 	.word	0x00002650


	//   ....[26]....
        /*0164*/ 	.word	0x000026a0


	//   ....[27]....
        /*0168*/ 	.word	0x000026c0


	//   ....[28]....
        /*016c*/ 	.word	0x000026f0


	//   ....[29]....
        /*0170*/ 	.word	0x00002700


	//   ....[30]....
        /*0174*/ 	.word	0x00002710


	//   ....[31]....
        /*0178*/ 	.word	0x00002720


	//   ....[32]....
        /*017c*/ 	.word	0x00002820


	//   ....[33]....
        /*0180*/ 	.word	0x00002c00


	//   ....[34]....
        /*0184*/ 	.word	0x00002d00


	//   ....[35]....
        /*0188*/ 	.word	0x00002d20


	//   ....[36]....
        /*018c*/ 	.word	0x00002d60


	//   ....[37]....
        /*0190*/ 	.word	0x00002e20


	//   ....[38]....
        /*0194*/ 	.word	0x00003070


	//   ....[39]....
        /*0198*/ 	.word	0x000030b0


	//   ....[40]....
        /*019c*/ 	.word	0x00003510


	//   ....[41]....
        /*01a0*/ 	.word	0x000037d0


	//   ....[42]....
        /*01a4*/ 	.word	0x00003820


	//   ....[43]....
        /*01a8*/ 	.word	0x00003870


	//   ....[44]....
        /*01ac*/ 	.word	0x000038a0


	//   ....[45]....
        /*01b0*/ 	.word	0x000038c0


	//   ....[46]....
        /*01b4*/ 	.word	0x00003990


	//   ....[47]....
        /*01b8*/ 	.word	0x000039d0


	//   ....[48]....
        /*01bc*/ 	.word	0x00003a20


	//   ....[49]....
        /*01c0*/ 	.word	0x00003a50


	//   ....[50]....
        /*01c4*/ 	.word	0x00003a70


	//----- nvinfo : EIATTR_VRC_CTA_INIT_COUNT
	.align		4
.L_3699:
        /*01c8*/ 	.byte	0x02, 0x4a
	.zero		1
	.zero		1


	//----- nvinfo : EIATTR_EXIT_INSTR_OFFSETS
	.align		4
        /*01cc*/ 	.byte	0x04, 0x1c
        /*01ce*/ 	.short	(.L_3701 - .L_3700)


	//   ....[0]....
.L_3700:
        /*01d0*/ 	.word	0x00003b10


	//   ....[1]....
        /*01d4*/ 	.word	0x00003c70


	//----- nvinfo : EIATTR_MAX_THREADS
	.align		4
.L_3701:
        /*01d8*/ 	.byte	0x04, 0x05
        /*01da*/ 	.short	(.L_3703 - .L_3702)
.L_3702:
        /*01dc*/ 	.word	0x00000020
        /*01e0*/ 	.word	0x00000001
        /*01e4*/ 	.word	0x00000001


	//----- nvinfo : EIATTR_CRS_STACK_SIZE
	.align		4
.L_3703:
        /*01e8*/ 	.byte	0x04, 0x1e
        /*01ea*/ 	.short	(.L_3705 - .L_3704)
.L_3704:
        /*01ec*/ 	.word	0x00000000


	//----- nvinfo : EIATTR_CBANK_PARAM_SIZE
	.align		4
.L_3705:
        /*01f0*/ 	.byte	0x03, 0x19
        /*01f2*/ 	.short	0x01f0


	//----- nvinfo : EIATTR_PARAM_CBANK
	.align		4
        /*01f4*/ 	.byte	0x04, 0x0a
        /*01f6*/ 	.short	(.L_3707 - .L_3706)
	.align		4
.L_3706:
        /*01f8*/ 	.word	index@(.nv.constant0._Z25selective_scan_bwd_kernelI32Selective_Scan_bwd_kernel_traitsILi32ELi4ELb0ELb1ELb1ELb1ELb0EN3c104HalfEfEEv12SSMParamsBwd)
        /*01fc*/ 	.short	0x0380
        /*01fe*/ 	.short	0x01f0


	//----- nvinfo : EIATTR_SW_WAR
	.align		4
.L_3707:
        /*0200*/ 	.byte	0x04, 0x36
        /*0202*/ 	.short	(.L_3709 - .L_3708)
.L_3708:
        /*0204*/ 	.word	0x00000008
.L_3709:


//--------------------- .nv.info._Z25selective_scan_bwd_kernelI32Selective_Scan_bwd_kernel_traitsILi32ELi4ELb0ELb1ELb1ELb1ELb1EN3c104HalfEfEEv12SSMParamsBwd --------------------------
	.section	.nv.info._Z25selective_scan_bwd_kernelI32Selective_Scan_bwd_kernel_traitsILi32ELi4ELb0ELb1ELb1ELb1ELb1EN3c104HalfEfEEv12SSMParamsBwd,"",@"SHT_CUDA_INFO"
	.sectionflags	@""
	.align	4


	//----- nvinfo : EIATTR_CUDA_API_VERSION
	.align		4
        /*0000*/ 	.byte	0x04, 0x37
        /*0002*/ 	.short	(.L_3711 - .L_3710)
.L_3710:
        /*0004*/ 	.word	0x00000082


	//----- nvinfo : EIATTR_KPARAM_INFO
	.align		4
.L_3711:
        /*0008*/ 	.byte	0x04, 0x17
        /*000a*/ 	.short	(.L_3713 - .L_3712)
.L_3712:
        /*000c*/ 	.word	0x00000000
        /*0010*/ 	.short	0x0000
        /*0012*/ 	.short	0x0000
        /*0014*/ 	.byte	0x00, 0xf0, 0xc1, 0x07


	//----- nvinfo : EIATTR_SPARSE_MMA_MASK
	.align		4
.L_3713:
        /*0018*/ 	.byte	0x03, 0x50
        /*001a*/ 	.short	0x0000


	//----- nvinfo : EIATTR_MAXREG_COUNT
	.align		4
        /*001c*/ 	.byte	0x03, 0x1b
        /*001e*/ 	.short	0x00ff


	//----- nvinfo : EIATTR_NUM_BARRIERS
	.align		4
        /*0020*/ 	.byte	0x02, 0x4c
        /*0022*/ 	.byte	0x01
	.zero		1


	//----- nvinfo : EIATTR_MERCURY_ISA_VERSION
	.align		4
        /*0024*/ 	.byte	0x03, 0x5f
        /*0026*/ 	.short	0x0101


	//----- nvinfo : EIATTR_COOP_GROUP_MASK_REGIDS
	.align		4
        /*0028*/ 	.byte	0x04, 0x29
        /*002a*/ 	.short	(.L_3715 - .L_3714)


	//   ....[0]....
.L_3714:
        /*002c*/ 	.word	0xffffffff


	//   ....[1]....
        /*0030*/ 	.word	0xffffffff


	//   ....[2]....
        /*0034*/ 	.word	0xffffffff


	//   ....[3]....
        /*0038*/ 	.word	0xffffffff


	//   ....[4]....
        /*003c*/ 	.word	0xffffffff


	//   ....[5]....
        /*0040*/ 	.word	0xffffffff


	//   ....[6]....
        /*0044*/ 	.word	0xffffffff


	//   ....[7]....
        /*0048*/ 	.word	0xffffffff


	//   ....[8]....
        /*004c*/ 	.word	0xffffffff


	//   ....[9]....
        /*0050*/ 	.word	0xffffffff


	//   ....[10]....
        /*0054*/ 	.word	0xffffffff


	//   ....[11]....
        /*0058*/ 	.word	0xffffffff


	//   ....[12]....
        /*005c*/ 	.word	0xffffffff


	//   ....[13]....
        /*0060*/ 	.word	0xffffffff


	//   ....[14]....
        /*0064*/ 	.word	0xffffffff


	//   ....[15]....
        /*0068*/ 	.word	0xffffffff


	//   ....[16]....
        /*006c*/ 	.word	0xffffffff


	//   ....[17]....
        /*0070*/ 	.word	0xffffffff


	//   ....[18]....
        /*0074*/ 	.word	0xffffffff


	//   ....[19]....
        /*0078*/ 	.word	0xffffffff


	//   ....[20]....
        /*007c*/ 	.word	0xffffffff


	//   ....[21]....
        /*0080*/ 	.word	0xffffffff


	//   ....[22]....
        /*0084*/ 	.word	0xffffffff


	//   ....[23]....
        /*0088*/ 	.word	0xffffffff


	//   ....[24]....
        /*008c*/ 	.word	0xffffffff


	//   ....[25]....
        /*0090*/ 	.word	0xffffffff


	//   ....[26]....
        /*0094*/ 	.word	0xffffffff


	//   ....[27]....
        /*0098*/ 	.word	0xffffffff


	//   ....[28]....
        /*009c*/ 	.word	0xffffffff


	//   ....[29]....
        /*00a0*/ 	.word	0xffffffff


	//   ....[30]....
        /*00a4*/ 	.word	0xffffffff


	//   ....[31]....
        /*00a8*/ 	.word	0xffffffff


	//   ....[32]....
        /*00ac*/ 	.word	0xffffffff


	//   ....[33]....
        /*00b0*/ 	.word	0xffffffff


	//   ....[34]....
        /*00b4*/ 	.word	0xffffffff


	//   ....[35]....
        /*00b8*/ 	.word	0xffffffff


	//   ....[36]....
        /*00bc*/ 	.word	0xffffffff


	//   ....[37]....
        /*00c0*/ 	.word	0xffffffff


	//   ....[38]....
        /*00c4*/ 	.word	0xffffffff


	//   ....[39]....
        /*00c8*/ 	.word	0xffffffff


	//   ....[40]....
        /*00cc*/ 	.word	0xffffffff


	//   ....[41]....
        /*00d0*/ 	.word	0xffffffff


	//   ....[42]....
        /*00d4*/ 	.word	0xffffffff


	//   ....[43]....
        /*00d8*/ 	.word	0xffffffff


	//   ....[44]....
        /*00dc*/ 	.word	0xffffffff


	//   ....[45]....
        /*00e0*/ 	.word	0xffffffff


	//   ....[46]....
        /*00e4*/ 	.word	0xffffffff


	//   ....[47]....
        /*00e8*/ 	.word	0xffffffff


	//   ....[48]....
        /*00ec*/ 	.word	0xffffffff


	//   ....[49]....
        /*00f0*/ 	.word	0xffffffff


	//   ....[50]....
        /*00f4*/ 	.word	0xffffffff


	//   ....[51]....
        /*00f8*/ 	.word	0xffffffff


	//   ....[52]....
        /*00fc*/ 	.word	0xffffffff


	//   ....[53]....
        /*0100*/ 	.word	0xffffffff


	//   ....[54]....
        /*0104*/ 	.word	0xffffffff


	//----- nvinfo : EIATTR_COOP_GROUP_INSTR_OFFSETS
	.align		4
.L_3715:
        /*0108*/ 	.byte	0x04, 0x28
        /*010a*/ 	.short	(.L_3717 - .L_3716)


	//   ....[0]....
.L_3716:
        /*010c*/ 	.word	0x00000c90


	//   ....[1]....
        /*0110*/ 	.word	0x00000dc0


	//   ....[2]....
        /*0114*/ 	.word	0x00000f00


	//   ....[3]....
        /*0118*/ 	.word	0x00001a50


	//   ....[4]....
        /*011c*/ 	.word	0x00001c40


	//   ....[5]....
        /*0120*/ 	.word	0x00001e80


	//   ....[6]....
        /*0124*/ 	.word	0x00002100


	//   ....[7]....
        /*0128*/ 	.word	0x00002810


	//   ....[8]....
        /*012c*/ 	.word	0x000029e0


	//   ....[9]....
        /*0130*/ 	.word	0x00002d50


	//   ....[10]....
        /*0134*/ 	.word	0x00002d90


	//   ....[11]....
        /*0138*/ 	.word	0x00002dd0


	//   ....[12]....
        /*013c*/ 	.word	0x00002df0


	//   ....[13]....
        /*0140*/ 	.word	0x00002e60


	//   ....[14]....
        /*0144*/ 	.word	0x00002e70


	//   ....[15]....
        /*0148*/ 	.word	0x00002e90


	//   ....[16]....
        /*014c*/ 	.word	0x00002ec0


	//   ....[17]....
        /*0150*/ 	.word	0x00002ef0


	//   ....[18]....
        /*0154*/ 	.word	0x00002f30


	//   ....[19]....
        /*0158*/ 	.word	0x00002f70


	//   ....[20]....
        /*015c*/ 	.word	0x00002f90


	//   ....[21]....
        /*0160*/ 	.word	0x00002ff0


	//   ....[22]....
        /*0164*/ 	.word	0x00003010


	//   ....[23]....
        /*0168*/ 	.word	0x00003030


	//   ....[24]....
        /*016c*/ 	.word	0x00003080


	//   ....[25]....
        /*0170*/ 	.word	0x000030b0


	//   ....[26]....
        /*0174*/ 	.word	0x000030f0


	//   ....[27]....
        /*0178*/ 	.word	0x00003110


	//   ....[28]....
        /*017c*/ 	.word	0x00003130


	//   ....[29]....
        /*0180*/ 	.word	0x00003150


	//   ....[30]....
        /*0184*/ 	.word	0x00003190


	//   ....[31]....
        /*0188*/ 	.word	0x000031c0


	//   ....[32]....
        /*018c*/ 	.word	0x000031e0


	//   ....[33]....
        /*0190*/ 	.word	0x000031f0


	//   ....[34]....
        /*0194*/ 	.word	0x00003200


	//   ....[35]....
        /*0198*/ 	.word	0x00003210


	//   ....[36]....
        /*019c*/ 	.word	0x000032c0


	//   ....[37]....
        /*01a0*/ 	.word	0x000036f0


	//   ....[38]....
        /*01a4*/ 	.word	0x00003830


	//   ....[39]....
        /*01a8*/ 	.word	0x00003850


	//   ....[40]....
        /*01ac*/ 	.word	0x00003890


	//   ....[41]....
        /*01b0*/ 	.word	0x00003910


	//   ....[42]....
        /*01b4*/ 	.word	0x00003b30


	//   ....[43]....
        /*01b8*/ 	.word	0x00003b70


	//   ....[44]....
        /*01bc*/ 	.word	0x00004000


	//   ....[45]....
        /*01c0*/ 	.word	0x000042c0


	//   ....[46]....
        /*01c4*/ 	.word	0x00004310


	//   ....[47]....
        /*01c8*/ 	.word	0x00004360


	//   ....[48]....
        /*01cc*/ 	.word	0x00004390


	//   ....[49]....
        /*01d0*/ 	.word	0x000043b0


	//   ....[50]....
        /*01d4*/ 	.word	0x00004480


	//   ....[51]....
        /*01d8*/ 	.word	0x000044c0


	//   ....[52]....
        /*01dc*/ 	.word	0x00004510


	//   ....[53]....
        /*01e0*/ 	.word	0x00004540


	//   ....[54]....
        /*01e4*/ 	.word	0x00004560


	//----- nvinfo : EIATTR_VRC_CTA_INIT_COUNT
	.align		4
.L_3717:
        /*01e8*/ 	.byte	0x02, 0x4a
	.zero		1
	.zero		1


	//----- nvinfo : EIATTR_EXIT_INSTR_OFFSETS
	.align		4
        /*01ec*/ 	.byte	0x04, 0x1c
        /*01ee*/ 	.short	(.L_3719 - .L_3718)


	//   ....[0]....
.L_3718:
        /*01f0*/ 	.word	0x00004600


	//   ....[1]....
        /*01f4*/ 	.word	0x00004760


	//----- nvinfo : EIATTR_MAX_THREADS
	.align		4
.L_3719:
        /*01f8*/ 	.byte	0x04, 0x05
        /*01fa*/ 	.short	(.L_3721 - .L_3720)
.L_3720:
        /*01fc*/ 	.word	0x00000020
        /*0200*/ 	.word	0x00000001
        /*0204*/ 	.word	0x00000001


	//----- nvinfo : EIATTR_CRS_STACK_SIZE
	.align		4
.L_3721:
        /*0208*/ 	.byte	0x04, 0x1e
        /*020a*/ 	.short	(.L_3723 - .L_3722)
.L_3722:
        /*020c*/ 	.word	0x00000000


	//----- nvinfo : EIATTR_CBANK_PARAM_SIZE
	.align		4
.L_3723:
        /*0210*/ 	.byte	0x03, 0x19
        /*0212*/ 	.short	0x01f0


	//----- nvinfo : EIATTR_PARAM_CBANK
	.align		4
        /*0214*/ 	.byte	0x04, 0x0a
        /*0216*/ 	.short	(.L_3725 - .L_3724)
	.align		4
.L_3724:
        /*0218*/ 	.word	index@(.nv.constant0._Z25selective_scan_bwd_kernelI32Selective_Scan_bwd_kernel_traitsILi32ELi4ELb0ELb1ELb1ELb1ELb1EN3c104HalfEfEEv12SSMParamsBwd)
        /*021c*/ 	.short	0x0380
        /*021e*/ 	.short	0x01f0


	//----- nvinfo : EIATTR_SW_WAR
	.align		4
.L_3725:
        /*0220*/ 	.byte	0x04, 0x36
        /*0222*/ 	.short	(.L_3727 - .L_3726)
.L_3726:
        /*0224*/ 	.word	0x00000008
.L_3727:


//--------------------- .nv.info._Z25selective_scan_bwd_kernelI32Selective_Scan_bwd_kernel_traitsILi32ELi4ELb1ELb0ELb0ELb0ELb0EN3c104HalfEfEEv12SSMParamsBwd --------------------------
	.section	.nv.info._Z25selective_scan_bwd_kernelI32Selective_Scan_bwd_kernel_traitsILi32ELi4ELb1ELb0ELb0ELb0ELb0EN3c104HalfEfEEv12SSMParamsBwd,"",@"SHT_CUDA_INFO"
	.sectionflags	@""
	.align	4


	//----- nvinfo : EIATTR_CUDA_API_VERSION
	.align		4
        /*0000*/ 	.byte	0x04, 0x37
        /*0002*/ 	.short	(.L_3729 - .L_3728)
.L_3728:
        /*0004*/ 	.word	0x00000082


	//----- nvinfo : EIATTR_KPARAM_INFO
	.align		4
.L_3729:
        /*0008*/ 	.byte	0x04, 0x17
        /*000a*/ 	.short	(.L_3731 - .L_3730)
.L_3730:
        /*000c*/ 	.word	0x00000000
        /*0010*/ 	.short	0x0000
        /*0012*/ 	.short	0x0000
        /*0014*/ 	.byte	0x00, 0xf0, 0xc1, 0x07


	//----- nvinfo : EIATTR_SPARSE_MMA_MASK
	.align		4
.L_3731:
        /*0018*/ 	.byte	0x03, 0x50
        /*001a*/ 	.short	0x0000


	//----- nvinfo : EIATTR_MAXREG_COUNT
	.align		4
        /*001c*/ 	.byte	0x03, 0x1b
        /*001e*/ 	.short	0x00ff


	//----- nvinfo : EIATTR_NUM_BARRIERS
	.align		4
        /*0020*/ 	.byte	0x02, 0x4c
        /*0022*/ 	.byte	0x01
	.zero		1


	//----- nvinfo : EIATTR_MERCURY_ISA_VERSION
	.align		4
        /*0024*/ 	.byte	0x03, 0x5f
        /*0026*/ 	.short	0x0101


	//----- nvinfo : EIATTR_COOP_GROUP_MASK_REGIDS
	.align		4
        /*0028*/ 	.byte	0x04, 0x29
        /*002a*/ 	.short	(.L_3733 - .L_3732)


	//   ....[0]....
.L_3732:
        /*002c*/ 	.word	0xffffffff


	//   ....[1]....
        /*0030*/ 	.word	0xffffffff


	//   ....[2]....
        /*0034*/ 	.word	0xffffffff


	//   ....[3]....
        /*0038*/ 	.word	0xffffffff


	//   ....[4]....
        /*003c*/ 	.word	0xffffffff


	//   ....[5]....
        /*0040*/ 	.word	0xffffffff


	//   ....[6]....
        /*0044*/ 	.word	0xffffffff


	//   ....[7]....
        /*0048*/ 	.word	0xffffffff


	//   ....[8]....
        /*004c*/ 	.word	0xffffffff


	//   ....[9]....
        /*0050*/ 	.word	0xffffffff


	//   ....[10]....
        /*0054*/ 	.word	0xffffffff


	//   ....[11]....
        /*0058*/ 	.word	0xffffffff


	//   ....[12]....
        /*005c*/ 	.word	0xffffffff


	//   ....[13]....
        /*0060*/ 	.word	0xffffffff


	//   ....[14]....
        /*0064*/ 	.word	0xffffffff


	//   ....[15]....
        /*0068*/ 	.word	0xffffffff


	//   ....[16]....
        /*006c*/ 	.word	0xffffffff


	//   ....[17]....
        /*0070*/ 	.word	0xffffffff


	//   ....[18]....
        /*0074*/ 	.word	0xffffffff


	//   ....[19]....
        /*0078*/ 	.word	0xffffffff


	//   ....[20]....
        /*007c*/ 	.word	0xffffffff


	//   ....[21]....
        /*0080*/ 	.word	0xffffffff


	//   ....[22]....
        /*0084*/ 	.word	0xffffffff


	//   ....[23]....
        /*0088*/ 	.word	0xffffffff


	//   ....[24]....
        /*008c*/ 	.word	0xffffffff


	//   ....[25]....
        /*0090*/ 	.word	0xffffffff


	//   ....[26]....
        /*0094*/ 	.word	0xffffffff


	//   ....[27]....
        /*0098*/ 	.word	0xffffffff


	//   ....[28]....
        /*009c*/ 	.word	0xffffffff


	//   ....[29]....
        /*00a0*/ 	.word	0xffffffff


	//   ....[30]....
        /*00a4*/ 	.word	0xffffffff


	//   ....[31]....
        /*00a8*/ 	.word	0xffffffff


	//   ....[32]....
        /*00ac*/ 	.word	0xffffffff


	//   ....[33]....
        /*00b0*/ 	.word	0xffffffff


	//   ....[34]....
        /*00b4*/ 	.word	0xffffffff


	//   ....[35]....
        /*00b8*/ 	.word	0xffffffff


	//   ....[36]....
        /*00bc*/ 	.word	0xffffffff


	//   ....[37]....
        /*00c0*/ 	.word	0xffffffff


	//   ....[38]....
        /*00c4*/ 	.word	0xffffffff


	//   ....[39]....
        /*00c8*/ 	.word	0xffffffff


	//   ....[40]....
        /*00cc*/ 	.word	0xffffffff


	//   ....[41]....
        /*00d0*/ 	.word	0xffffffff


	//   ....[42]....
        /*00d4*/ 	.word	0xffffffff


	//   ....[43]....
        /*00d8*/ 	.word	0xffffffff


	//   ....[44]....
        /*00dc*/ 	.word	0xffffffff


	//   ....[45]....
        /*00e0*/ 	.word	0xffffffff


	//   ....[46]....
        /*00e4*/ 	.word	0xffffffff


	//   ....[47]....
        /*00e8*/ 	.word	0xffffffff


	//   ....[48]....
        /*00ec*/ 	.word	0xffffffff


	//   ....[49]....
        /*00f0*/ 	.word	0xffffffff


	//   ....[50]....
        /*00f4*/ 	.word	0xffffffff


	//   ....[51]....
        /*00f8*/ 	.word	0xffffffff


	//   ....[52]....
        /*00fc*/ 	.word	0xffffffff


	//----- nvinfo : EIATTR_COOP_GROUP_INSTR_OFFSETS
	.align		4
.L_3733:
        /*0100*/ 	.byte	0x04, 0x28
        /*0102*/ 	.short	(.L_3735 - .L_3734)


	//   ....[0]....
.L_3734:
        /*0104*/ 	.word	0x000006b0


	//   ....[1]....
        /*0108*/ 	.word	0x00000710


	//   ....[2]....
        /*010c*/ 	.word	0x00000810


	//   ....[3]....
        /*0110*/ 	.word	0x00000f80


	//   ....[4]....
        /*0114*/ 	.word	0x00000fc0


	//   ....[5]....
        /*0118*/ 	.word	0x00000ff0


	//   ....[6]....
        /*011c*/ 	.word	0x00001000


	//   ....[7]....
        /*0120*/ 	.word	0x00001060


	//   ....[8]....
        /*0124*/ 	.word	0x00001070


	//   ....[9]....
        /*0128*/ 	.word	0x00001090


	//   ....[10]....
        /*012c*/ 	.word	0x000010c0


	//   ....[11]....
        /*0130*/ 	.word	0x00001120


	//   ....[12]....
        /*0134*/ 	.word	0x00001160


	//   ....[13]....
        /*0138*/ 	.word	0x00001170


	//   ....[14]....
        /*013c*/ 	.word	0x00001180


	//   ....[15]....
        /*0140*/ 	.word	0x000011e0


	//   ....[16]....
        /*0144*/ 	.word	0x00001200


	//   ....[17]....
        /*0148*/ 	.word	0x00001240


	//   ....[18]....
        /*014c*/ 	.word	0x00001260


	//   ....[19]....
        /*0150*/ 	.word	0x000012a0


	//   ....[20]....
        /*0154*/ 	.word	0x000012f0


	//   ....[21]....
        /*0158*/ 	.word	0x00001310


	//   ....[22]....
        /*015c*/ 	.word	0x00001330


	//   ....[23]....
        /*0160*/ 	.word	0x00001350


	//   ....[24]....
        /*0164*/ 	.word	0x00001370


	//   ....[25]....
        /*0168*/ 	.word	0x00001390


	//   ....[26]....
        /*016c*/ 	.word	0x000013d0


	//   ....[27]....
        /*0170*/ 	.word	0x000013f0


	//   ....[28]....
        /*0174*/ 	.word	0x00001410


	//   ....[29]....
        /*0178*/ 	.word	0x00001420


	//   ....[30]....
        /*017c*/ 	.word	0x000014d0


	//   ....[31]....
        /*0180*/ 	.word	0x00001680


	//   ....[32]....
        /*0184*/ 	.word	0x000016c0


	//   ....[33]....
        /*0188*/ 	.word	0x000017a0


	//   ....[34]....
        /*018c*/ 	.word	0x000017c0


	//   ....[35]....
        /*0190*/ 	.word	0x000017f0


	//   ....[36]....
        /*0194*/ 	.word	0x00001810


	//   ....[37]....
        /*0198*/ 	.word	0x00001840


	//   ....[38]....
        /*019c*/ 	.word	0x00001860


	//   ....[39]....
        /*01a0*/ 	.word	0x000018b0


	//   ....[40]....
        /*01a4*/ 	.word	0x000018d0


	//   ....[41]....
        /*01a8*/ 	.word	0x00001c50


	//   ....[42]....
        /*01ac*/ 	.word	0x00001e10


	//   ....[43]....
        /*01b0*/ 	.word	0x00001f30


	//   ....[44]....
        /*01b4*/ 	.word	0x00001f80


	//   ....[45]....
        /*01b8*/ 	.word	0x00001fd0


	//   ....[46]....
        /*01bc*/ 	.word	0x00002000


	//   ....[47]....
        /*01c0*/ 	.word	0x00002020


	//   ....[48]....
        /*01c4*/ 	.word	0x000020f0


	//   ....[49]....
        /*01c8*/ 	.word	0x00002130


	//   ....[50]....
        /*01cc*/ 	.word	0x00002180


	//   ....[51]....
        /*01d0*/ 	.word	0x000021b0


	//   ....[52]....
        /*01d4*/ 	.word	0x000021d0


	//----- nvinfo : EIATTR_VRC_CTA_INIT_COUNT
	.align		4
.L_3735:
        /*01d8*/ 	.byte	0x02, 0x4a
	.zero		1
	.zero		1


	//----- nvinfo : EIATTR_EXIT_INSTR_OFFSETS
	.align		4
        /*01dc*/ 	.byte	0x04, 0x1c
        /*01de*/ 	.short	(.L_3737 - .L_3736)


	//   ....[0]....
.L_3736:
        /*01e0*/ 	.word	0x00002270


	//   ....[1]....
        /*01e4*/ 	.word	0x00002700


	//----- nvinfo : EIATTR_MAX_THREADS
	.align		4
.L_3737:
        /*01e8*/ 	.byte	0x04, 0x05
        /*01ea*/ 	.short	(.L_3739 - .L_3738)
.L_3738:
        /*01ec*/ 	.word	0x00000020
        /*01f0*/ 	.word	0x00000001
        /*01f4*/ 	.word	0x00000001


	//----- nvinfo : EIATTR_CRS_STACK_SIZE
	.align		4
.L_3739:
        /*01f8*/ 	.byte	0x04, 0x1e
        /*01fa*/ 	.short	(.L_3741 - .L_3740)
.L_3740:
        /*01fc*/ 	.word	0x00000000


	//----- nvinfo : EIATTR_CBANK_PARAM_SIZE
	.align		4
.L_3741:
        /*0200*/ 	.byte	0x03, 0x19
        /*0202*/ 	.short	0x01f0


	//----- nvinfo : EIATTR_PARAM_CBANK
	.align		4
        /*0204*/ 	.byte	0x04, 0x0a
        /*0206*/ 	.short	(.L_3743 - .L_3742)
	.align		4
.L_3742:
        /*0208*/ 	.word	index@(.nv.constant0._Z25selective_scan_bwd_kernelI32Selective_Scan_bwd_kernel_traitsILi32ELi4ELb1ELb0ELb0ELb0ELb0EN3c104HalfEfEEv12SSMParamsBwd)
        /*020c*/ 	.short	0x0380
        /*020e*/ 	.short	0x01f0


	//----- nvinfo : EIATTR_SW_WAR
	.align		4
.L_3743:
        /*0210*/ 	.byte	0x04, 0x36
        /*0212*/ 	.short	(.L_3745 - .L_3744)
.L_3744:
        /*0214*/ 	.word	0x00000008
.L_3745:


//--------------------- .nv.info._Z25selective_scan_bwd_kernelI32Selective_Scan_bwd_kernel_traitsILi32ELi4ELb1ELb0ELb0ELb0ELb1EN3c104HalfEfEEv12SSMParamsBwd --------------------------
	.section	.nv.info._Z25selective_scan_bwd_kernelI32Selective_Scan_bwd_kernel_traitsILi32ELi4ELb1ELb0ELb0ELb0ELb1EN3c104HalfEfEEv12SSMParamsBwd,"",@"SHT_CUDA_INFO"
	.sectionflags	@""
	.align	4


	//----- nvinfo : EIATTR_CUDA_API_VERSION
	.align		4
        /*0000*/ 	.byte	0x04, 0x37
        /*0002*/ 	.short	(.L_3747 - .L_3746)
.L_3746:
        /*0004*/ 	.word	0x00000082


	//----- nvinfo : EIATTR_KPARAM_INFO
	.align		4
.L_3747:
        /*0008*/ 	.byte	0x04, 0x17
        /*000a*/ 	.short	(.L_3749 - .L_3748)
.L_3748:
        /*000c*/ 	.word	0x00000000
        /*0010*/ 	.short	0x0000
        /*0012*/ 	.short	0x0000
        /*0014*/ 	.byte	0x00, 0xf0, 0xc1, 0x07


	//----- nvinfo : EIATTR_SPARSE_MMA_MASK
	.align		4
.L_3749:
        /*0018*/ 	.byte	0x03, 0x50
        /*001a*/ 	.short	0x0000


	//----- nvinfo : EIATTR_MAXREG_COUNT
	.align		4
        /*001c*/ 	.byte	0x03, 0x1b
        /*001e*/ 	.short	0x00ff


	//----- nvinfo : EIATTR_NUM_BARRIERS
	.align		4
        /*0020*/ 	.byte	0x02, 0x4c
        /*0022*/ 	.byte	0x01
	.zero		1


	//----- nvinfo : EIATTR_MERCURY_ISA_VERSION
	.align		4
        /*0024*/ 	.byte	0x03, 0x5f
        /*0026*/ 	.short	0x0101


	//----- nvinfo : EIATTR_COOP_GROUP_MASK_REGIDS
	.align		4
        /*0028*/ 	.byte	0x04, 0x29
        /*002a*/ 	.short	(.L_3751 - .L_3750)


	//   ....[0]....
.L_3750:
        /*002c*/ 	.word	0xffffffff


	//   ....[1]....
        /*0030*/ 	.word	0xffffffff


	//   ....[2]....
        /*0034*/ 	.word	0xffffffff


	//   ....[3]....
        /*0038*/ 	.word	0xffffffff


	//   ....[4]....
        /*003c*/ 	.word	0xffffffff


	//   ....[5]....
        /*0040*/ 	.word	0xffffffff


	//   ....[6]....
        /*0044*/ 	.word	0xffffffff


	//   ....[7]....
        /*0048*/ 	.word	0xffffffff


	//   ....[8]....
        /*004c*/ 	.word	0xffffffff


	//   ....[9]....
        /*0050*/ 	.word	0xffffffff


	//   ....[10]....
        /*0054*/ 	.word	0xffffffff


	//   ....[11]....
        /*0058*/ 	.word	0xffffffff


	//   ....[12]....
        /*005c*/ 	.word	0xffffffff


	//   ....[13]....
        /*0060*/ 	.word	0xffffffff


	//   ....[14]....
        /*0064*/ 	.word	0xffffffff


	//   ....[15]....
        /*0068*/ 	.word	0xffffffff


	//   ....[16]....
        /*006c*/ 	.word	0xffffffff


	//   ....[17]....
        /*0070*/ 	.word	0xffffffff


	//   ....[18]....
        /*0074*/ 	.word	0xffffffff


	//   ....[19]....
        /*0078*/ 	.word	0xffffffff


	//   ....[20]....
        /*007c*/ 	.word	0xffffffff


	//   ....[21]....
        /*0080*/ 	.word	0xffffffff


	//   ....[22]....
        /*0084*/ 	.word	0xffffffff


	//   ....[23]....
        /*0088*/ 	.word	0xffffffff


	//   ....[24]....
        /*008c*/ 	.word	0xffffffff


	//   ....[25]....
        /*0090*/ 	.word	0xffffffff


	//   ....[26]....
        /*0094*/ 	.word	0xffffffff


	//   ....[27]....
        /*0098*/ 	.word	0xffffffff


	//   ....[28]....
        /*009c*/ 	.word	0xffffffff


	//   ....[29]....
        /*00a0*/ 	.word	0xffffffff


	//   ....[30]....
        /*00a4*/ 	.word	0xffffffff


	//   ....[31]....
        /*00a8*/ 	.word	0xffffffff


	//   ....[32]....
        /*00ac*/ 	.word	0xffffffff


	//   ....[33]....
        /*00b0*/ 	.word	0xffffffff


	//   ....[34]....
        /*00b4*/ 	.word	0xffffffff


	//   ....[35]....
        /*00b8*/ 	.word	0xffffffff


	//   ....[36]....
        /*00bc*/ 	.word	0xffffffff


	//   ....[37]....
        /*00c0*/ 	.word	0xffffffff


	//   ....[38]....
        /*00c4*/ 	.word	0xffffffff


	//   ....[39]....
        /*00c8*/ 	.word	0xffffffff


	//   ....[40]....
        /*00cc*/ 	.word	0xffffffff


	//   ....[41]....
        /*00d0*/ 	.word	0xffffffff


	//   ....[42]....
        /*00d4*/ 	.word	0xffffffff


	//   ....[43]....
        /*00d8*/ 	.word	0xffffffff


	//   ....[44]....
        /*00dc*/ 	.word	0xffffffff


	//   ....[45]....
        /*00e0*/ 	.word	0xffffffff


	//   ....[46]....
        /*00e4*/ 	.word	0xffffffff


	//   ....[47]....
        /*00e8*/ 	.word	0xffffffff


	//   ....[48]....
        /*00ec*/ 	.word	0xffffffff


	//   ....[49]....
        /*00f0*/ 	.word	0xffffffff


	//   ....[50]....
        /*00f4*/ 	.word	0xffffffff


	//   ....[51]....
        /*00f8*/ 	.word	0xffffffff


	//   ....[52]....
        /*00fc*/ 	.word	0xffffffff


	//   ....[53]....
        /*0100*/ 	.word	0xffffffff


	//   ....[54]....
        /*0104*/ 	.word	0xffffffff


	//   ....[55]....
        /*0108*/ 	.word	0xffffffff


	//   ....[56]....
        /*010c*/ 	.word	0xffffffff


	//----- nvinfo : EIATTR_COOP_GROUP_INSTR_OFFSETS
	.align		4
.L_3751:
        /*0110*/ 	.byte	0x04, 0x28
        /*0112*/ 	.short	(.L_3753 - .L_3752)


	//   ....[0]....
.L_3752:
        /*0114*/ 	.word	0x00000780


	//   ....[1]....
        /*0118*/ 	.word	0x00000800


	//   ....[2]....
        /*011c*/ 	.word	0x00000910


	//   ....[3]....
        /*0120*/ 	.word	0x00000a00


	//   ....[4]....
        /*0124*/ 	.word	0x00000c00


	//   ....[5]....
        /*0128*/ 	.word	0x00000f30


	//   ....[6]....
        /*012c*/ 	.word	0x00001130


	//   ....[7]....
        /*0130*/ 	.word	0x00001940


	//   ....[8]....
        /*0134*/ 	.word	0x00001980


	//   ....[9]....
        /*0138*/ 	.word	0x000019b0


	//   ....[10]....
        /*013c*/ 	.word	0x000019c0


	//   ....[11]....
        /*0140*/ 	.word	0x00001a20


	//   ....[12]....
        /*0144*/ 	.word	0x00001a30


	//   ....[13]....
        /*0148*/ 	.word	0x00001a50


	//   ....[14]....
        /*014c*/ 	.word	0x00001a80


	//   ....[15]....
        /*0150*/ 	.word	0x00001ae0


	//   ....[16]....
        /*0154*/ 	.word	0x00001b20


	//   ....[17]....
        /*0158*/ 	.word	0x00001b30


	//   ....[18]....
        /*015c*/ 	.word	0x00001b40


	//   ....[19]....
        /*0160*/ 	.word	0x00001ba0


	//   ....[20]....
        /*0164*/ 	.word	0x00001bc0


	//   ....[21]....
        /*0168*/ 	.word	0x00001c00


	//   ....[22]....
        /*016c*/ 	.word	0x00001c20


	//   ....[23]....
        /*0170*/ 	.word	0x00001c60


	//   ....[24]....
        /*0174*/ 	.word	0x00001cb0


	//   ....[25]....
        /*0178*/ 	.word	0x00001cd0


	//   ....[26]....
        /*017c*/ 	.word	0x00001cf0


	//   ....[27]....
        /*0180*/ 	.word	0x00001d10


	//   ....[28]....
        /*0184*/ 	.word	0x00001d30


	//   ....[29]....
        /*0188*/ 	.word	0x00001d50


	//   ....[30]....
        /*018c*/ 	.word	0x00001d90


	//   ....[31]....
        /*0190*/ 	.word	0x00001db0


	//   ....[32]....
        /*0194*/ 	.word	0x00001dd0


	//   ....[33]....
        /*0198*/ 	.word	0x00001de0


	//   ....[34]....
        /*019c*/ 	.word	0x00001e90


	//   ....[35]....
        /*01a0*/ 	.word	0x00002030


	//   ....[36]....
        /*01a4*/ 	.word	0x00002070


	//   ....[37]....
        /*01a8*/ 	.word	0x00002160


	//   ....[38]....
        /*01ac*/ 	.word	0x00002180


	//   ....[39]....
        /*01b0*/ 	.word	0x000021b0


	//   ....[40]....
        /*01b4*/ 	.word	0x000021d0


	//   ....[41]....
        /*01b8*/ 	.word	0x00002200


	//   ....[42]....
        /*01bc*/ 	.word	0x00002220


	//   ....[43]....
        /*01c0*/ 	.word	0x00002270


	//   ....[44]....
        /*01c4*/ 	.word	0x00002290


	//   ....[45]....
        /*01c8*/ 	.word	0x00002600


	//   ....[46]....
        /*01cc*/ 	.word	0x000027e0


	//   ....[47]....
        /*01d0*/ 	.word	0x000028e0


	//   ....[48]....
        /*01d4*/ 	.word	0x00002930


	//   ....[49]....
        /*01d8*/ 	.word	0x00002980


	//   ....[50]....
        /*01dc*/ 	.word	0x000029b0


	//   ....[51]....
        /*01e0*/ 	.word	0x000029d0


	//   ....[52]....
        /*01e4*/ 	.word	0x00002aa0


	//   ....[53]....
        /*01e8*/ 	.word	0x00002ae0


	//   ....[54]....
        /*01ec*/ 	.word	0x00002b30


	//   ....[55]....
        /*01f0*/ 	.word	0x00002b60


	//   ....[56]....
        /*01f4*/ 	.word	0x00002b80


	//----- nvinfo : EIATTR_VRC_CTA_INIT_COUNT
	.align		4
.L_3753:
        /*01f8*/ 	.byte	0x02, 0x4a
	.zero		1
	.zero		1


	//----- nvinfo : EIATTR_EXIT_INSTR_OFFSETS
	.align		4
        /*01fc*/ 	.byte	0x04, 0x1c
        /*01fe*/ 	.short	(.L_3755 - .L_3754)


	//   ....[0]....
.L_3754:
        /*0200*/ 	.word	0x00002c20


	//   ....[1]....
        /*0204*/ 	.word	0x000030b0


	//----- nvinfo : EIATTR_MAX_THREADS
	.align		4
.L_3755:
        /*0208*/ 	.byte	0x04, 0x05
        /*020a*/ 	.short	(.L_3757 - .L_3756)
.L_3756:
        /*020c*/ 	.word	0x00000020
        /*0210*/ 	.word	0x00000001
        /*0214*/ 	.word	0x00000001


	//----- nvinfo : EIATTR_CRS_STACK_SIZE
	.align		4
.L_3757:
        /*0218*/ 	.byte	0x04, 0x1e
        /*021a*/ 	.short	(.L_3759 - .L_3758)
.L_3758:
        /*021c*/ 	.word	0x00000000


	//----- nvinfo : EIATTR_CBANK_PARAM_SIZE
	.align		4
.L_3759:
        /*0220*/ 	.byte	0x03, 0x19
        /*0222*/ 	.short	0x01f0


	//----- nvinfo : EIATTR_PARAM_CBANK
	.align		4
        /*0224*/ 	.byte	0x04, 0x0a
        /*0226*/ 	.short	(.L_3761 - .L_3760)
	.align		4
.L_3760:
        /*0228*/ 	.word	index@(.nv.constant0._Z25selective_scan_bwd_kernelI32Selective_Scan_bwd_kernel_traitsILi32ELi4ELb1ELb0ELb0ELb0ELb1EN3c104HalfEfEEv12SSMParamsBwd)
        /*022c*/ 	.short	0x0380
        /*022e*/ 	.short	0x01f0


	//----- nvinfo : EIATTR_SW_WAR
	.align		4
.L_3761:
        /*0230*/ 	.byte	0x04, 0x36
        /*0232*/ 	.short	(.L_3763 - .L_3762)
.L_3762:
        /*0234*/ 	.word	0x00000008
.L_3763:


//--------------------- .nv.info._Z25selective_scan_bwd_kernelI32Selective_Scan_bwd_kernel_traitsILi32ELi4ELb1ELb0ELb0ELb1ELb0EN3c104HalfEfEEv12SSMParamsBwd --------------------------
	.section	.nv.info._Z25selective_scan_bwd_kernelI32Selective_Scan_bwd_kernel_traitsILi32ELi4ELb1ELb0ELb0ELb1ELb0EN3c104HalfEfEEv12SSMParamsBwd,"",@"SHT_CUDA_INFO"
	.sectionflags	@""
	.align	4


	//----- nvinfo : EIATTR_CUDA_API_VERSION
	.align		4
        /*0000*/ 	.byte	0x04, 0x37
        /*0002*/ 	.short	(.L_3765 - .L_3764)
.L_3764:
        /*0004*/ 	.word	0x00000082


	//----- nvinfo : EIATTR_KPARAM_INFO
	.align		4
.L_3765:
        /*0008*/ 	.byte	0x04, 0x17
        /*000a*/ 	.short	(.L_3767 - .L_3766)
.L_3766:
        /*000c*/ 	.word	0x00000000
        /*0010*/ 	.short	0x0000
        /*0012*/ 	.short	0x0000
        /*0014*/ 	.byte	0x00, 0xf0, 0xc1, 0x07


	//----- nvinfo : EIATTR_SPARSE_MMA_MASK
	.align		4
.L_3767:
        /*0018*/ 	.byte	0x03, 0x50
        /*001a*/ 	.short	0x0000


	//----- nvinfo : EIATTR_MAXREG_COUNT
	.align		4
        /*001c*/ 	.byte	0x03, 0x1b
        /*001e*/ 	.short	0x00ff


	//----- nvinfo : EIATTR_NUM_BARRIERS
	.align		4
        /*0020*/ 	.byte	0x02, 0x4c
        /*0022*/ 	.byte	0x01
	.zero		1


	//----- nvinfo : EIATTR_MERCURY_ISA_VERSION
	.align		4
        /*0024*/ 	.byte	0x03, 0x5f
        /*0026*/ 	.short	0x0101


	//----- nvinfo : EIATTR_COOP_GROUP_MASK_REGIDS
	.align		4
        /*0028*/ 	.byte	0x04, 0x29
        /*002a*/ 	.short	(.L_3769 - .L_3768)


	//   ....[0]....
.L_3768:
        /*002c*/ 	.word	0xffffffff


	//   ....[1]....
        /*0030*/ 	.word	0xffffffff


	//   ....[2]....
        /*0034*/ 	.word	0xffffffff


	//   ....[3]....
        /*0038*/ 	.word	0xffffffff


	//   ....[4]....
        /*003c*/ 	.word	0xffffffff


	//   ....[5]....
        /*0040*/ 	.word	0xffffffff


	//   ....[6]....
        /*0044*/ 	.word	0xffffffff


	//   ....[7]....
        /*0048*/ 	.word	0xffffffff


	//   ....[8]....
        /*004c*/ 	.word	0xffffffff


	//   ....[9]....
        /*0050*/ 	.word	0xffffffff


	//   ....[10]....
        /*0054*/ 	.word	0xffffffff


	//   ....[11]....
        /*0058*/ 	.word	0xffffffff


	//   ....[12]....
        /*005c*/ 	.word	0xffffffff


	//   ....[13]....
        /*0060*/ 	.word	0xffffffff


	//   ....[14]....
        /*0064*/ 	.word	0xffffffff


	//   ....[15]....
        /*0068*/ 	.word	0xffffffff


	//   ....[16]....
        /*006c*/ 	.word	0xffffffff


	//   ....[17]....
        /*0070*/ 	.word	0xffffffff


	//   ....[18]....
        /*0074*/ 	.word	0xffffffff


	//   ....[19]....
        /*0078*/ 	.word	0xffffffff


	//   ....[20]....
        /*007c*/ 	.word	0xffffffff


	//   ....[21]....
        /*0080*/ 	.word	0xffffffff


	//   ....[22]....
        /*0084*/ 	.word	0xffffffff


	//   ....[23]....
        /*0088*/ 	.word	0xffffffff


	//   ....[24]....
        /*008c*/ 	.word	0xffffffff


	//   ....[25]....
        /*0090*/ 	.word	0xffffffff


	//   ....[26]....
        /*0094*/ 	.word	0xffffffff


	//   ....[27]....
        /*0098*/ 	.word	0xffffffff


	//   ....[28]....
        /*009c*/ 	.word	0xffffffff


	//   ....[29]....
        /*00a0*/ 	.word	0xffffffff


	//   ....[30]....
        /*00a4*/ 	.word	0xffffffff


	//   ....[31]....
        /*00a8*/ 	.word	0xffffffff


	//   ....[32]....
        /*00ac*/ 	.word	0xffffffff


	//   ....[33]....
        /*00b0*/ 	.word	0xffffffff


	//   ....[34]....
        /*00b4*/ 	.word	0xffffffff


	//   ....[35]....
        /*00b8*/ 	.word	0xffffffff


	//   ....[36]....
        /*00bc*/ 	.word	0xffffffff


	//   ....[37]....
        /*00c0*/ 	.word	0xffffffff


	//   ....[38]....
        /*00c4*/ 	.word	0xffffffff


	//   ....[39]....
        /*00c8*/ 	.word	0xffffffff


	//   ....[40]....
        /*00cc*/ 	.word	0xffffffff


	//   ....[41]....
        /*00d0*/ 	.word	0xffffffff


	//   ....[42]....
        /*00d4*/ 	.word	0xffffffff


	//   ....[43]....
        /*00d8*/ 	.word	0xffffffff


	//   ....[44]....
        /*00dc*/ 	.word	0xffffffff


	//   ....[45]....
        /*00e0*/ 	.word	0xffffffff


	//   ....[46]....
        /*00e4*/ 	.word	0xffffffff


	//   ....[47]....
        /*00e8*/ 	.word	0xffffffff


	//   ....[48]....
        /*00ec*/ 	.word	0xffffffff


	//   ....[49]....
        /*00f0*/ 	.word	0xffffffff


	//   ....[50]....
        /*00f4*/ 	.word	0xffffffff


	//   ....[51]....
        /*00f8*/ 	.word	0xffffffff


	//   ....[52]....
        /*00fc*/ 	.word	0xffffffff


	//   ....[53]....
        /*0100*/ 	.word	0xffffffff


	//----- nvinfo : EIATTR_COOP_GROUP_INSTR_OFFSETS
	.align		4
.L_3769:
        /*0104*/ 	.byte	0x04, 0x28
        /*0106*/ 	.short	(.L_3771 - .L_3770)


	//   ....[0]....
.L_3770:
        /*0108*/ 	.word	0x000006d0


	//   ....[1]....
        /*010c*/ 	.word	0x00000730


	//   ....[2]....
        /*0110*/ 	.word	0x000008c0


	//   ....[3]....
        /*0114*/ 	.word	0x00001850


	//   ....[4]....
        /*0118*/ 	.word	0x00001890


	//   ....[5]....
        /*011c*/ 	.word	0x000018c0


	//   ....[6]....
        /*0120*/ 	.word	0x00001900


	//   ....[7]....
        /*0124*/ 	.word	0x00001930


	//   ....[8]....
        /*0128*/ 	.word	0x00001950


	//   ....[9]....
        /*012c*/ 	.word	0x00001960


	//   ....[10]....
        /*0130*/ 	.word	0x000019a0


	//   ....[11]....
        /*0134*/ 	.word	0x000019f0


	//   ....[12]....
        /*0138*/ 	.word	0x00001a00


	//   ....[13]....
        /*013c*/ 	.word	0x00001a20


	//   ....[14]....
        /*0140*/ 	.word	0x00001a50


	//   ....[15]....
        /*0144*/ 	.word	0x00001a80


	//   ....[16]....
        /*0148*/ 	.word	0x00001ad0


	//   ....[17]....
        /*014c*/ 	.word	0x00001b00


	//   ....[18]....
        /*0150*/ 	.word	0x00001b40


	//   ....[19]....
        /*0154*/ 	.word	0x00001b60


	//   ....[20]....
        /*0158*/ 	.word	0x00001bb0


	//   ....[21]....
        /*015c*/ 	.word	0x00001bf0


	//   ....[22]....
        /*0160*/ 	.word	0x00001c00


	//   ....[23]....
        /*0164*/ 	.word	0x00001c20


	//   ....[24]....
        /*0168*/ 	.word	0x00001c60


	//   ....[25]....
        /*016c*/ 	.word	0x00001c90


	//   ....[26]....
        /*0170*/ 	.word	0x00001cc0


	//   ....[27]....
        /*0174*/ 	.word	0x00001cd0


	//   ....[28]....
        /*0178*/ 	.word	0x00001d00


	//   ....[29]....
        /*017c*/ 	.word	0x00001d40


	//   ....[30]....
        /*0180*/ 	.word	0x00001ee0


	//   ....[31]....
        /*0184*/ 	.word	0x00001f20


	//   ....[32]....
        /*0188*/ 	.word	0x00001fb0


	//   ....[33]....
        /*018c*/ 	.word	0x00001fd0


	//   ....[34]....
        /*0190*/ 	.word	0x00002000


	//   ....[35]....
        /*0194*/ 	.word	0x00002020


	//   ....[36]....
        /*0198*/ 	.word	0x00002040


	//   ....[37]....
        /*019c*/ 	.word	0x00002070


	//   ....[38]....
        /*01a0*/ 	.word	0x00002080


	//   ....[39]....
        /*01a4*/ 	.word	0x00002110


	//   ....[40]....
        /*01a8*/ 	.word	0x00002120


	//   ....[41]....
        /*01ac*/ 	.word	0x00002490


	//   ....[42]....
        /*01b0*/ 	.word	0x000026b0


	//   ....[43]....
        /*01b4*/ 	.word	0x00002920


	//   ....[44]....
        /*01b8*/ 	.word	0x00002a70


	//   ....[45]....
        /*01bc*/ 	.word	0x00002ac0


	//   ....[46]....
        /*01c0*/ 	.word	0x00002b10


	//   ....[47]....
        /*01c4*/ 	.word	0x00002b40


	//   ....[48]....
        /*01c8*/ 	.word	0x00002b60


	//   ....[49]....
        /*01cc*/ 	.word	0x00002c30


	//   ....[50]....
        /*01d0*/ 	.word	0x00002c70


	//   ....[51]....
        /*01d4*/ 	.word	0x00002cc0


	//   ....[52]....
        /*01d8*/ 	.word	0x00002cf0


	//   ....[53]....
        /*01dc*/ 	.word	0x00002d10


	//----- nvinfo : EIATTR_VRC_CTA_INIT_COUNT
	.align		4
.L_3771:
        /*01e0*/ 	.byte	0x02, 0x4a
	.zero		1
	.zero		1


	//----- nvinfo : EIATTR_EXIT_INSTR_OFFSETS
	.align		4
        /*01e4*/ 	.byte	0x04, 0x1c
        /*01e6*/ 	.short	(.L_3773 - .L_3772)


	//   ....[0]....
.L_3772:
        /*01e8*/ 	.word	0x00002db0


	//   ....[1]....
        /*01ec*/ 	.word	0x00003240


	//----- nvinfo : EIATTR_MAX_THREADS
	.align		4
.L_3773:
        /*01f0*/ 	.byte	0x04, 0x05
        /*01f2*/ 	.short	(.L_3775 - .L_3774)
.L_3774:
        /*01f4*/ 	.word	0x00000020
        /*01f8*/ 	.word	0x00000001
        /*01fc*/ 	.word	0x00000001


	//----- nvinfo : EIATTR_CRS_STACK_SIZE
	.align		4
.L_3775:
        /*0200*/ 	.byte	0x04, 0x1e
        /*0202*/ 	.short	(.L_3777 - .L_3776)
.L_3776:
        /*0204*/ 	.word	0x00000000


	//----- nvinfo : EIATTR_CBANK_PARAM_SIZE
	.align		4
.L_3777:
        /*0208*/ 	.byte	0x03, 0x19
        /*020a*/ 	.short	0x01f0


	//----- nvinfo : EIATTR_PARAM_CBANK
	.align		4
        /*020c*/ 	.byte	0x04, 0x0a
        /*020e*/ 	.short	(.L_3779 - .L_3778)
	.align		4
.L_3778:
        /*0210*/ 	.word	index@(.nv.constant0._Z25selective_scan_bwd_kernelI32Selective_Scan_bwd_kernel_traitsILi32ELi4ELb1ELb0ELb0ELb1ELb0EN3c104HalfEfEEv12SSMParamsBwd)
        /*0214*/ 	.short	0x0380
        /*0216*/ 	.short	0x01f0


	//----- nvinfo : EIATTR_SW_WAR
	.align		4
.L_3779:
        /*0218*/ 	.byte	0x04, 0x36
        /*021a*/ 	.short	(.L_3781 - .L_3780)
.L_3780:
        /*021c*/ 	.word	0x00000008
.L_3781:


//--------------------- .nv.info._Z25selective_scan_bwd_kernelI32Selective_Scan_bwd_kernel_traitsILi32ELi4ELb1ELb0ELb0ELb1ELb1EN3c104HalfEfEEv12SSMParamsBwd --------------------------
	.section	.nv.info._Z25selective_scan_bwd_kernelI32Selective_Scan_bwd_kernel_traitsILi32ELi4ELb1ELb0ELb0ELb1ELb1EN3c104HalfEfEEv12SSMParamsBwd,"",@"SHT_CUDA_INFO"
	.sectionflags	@""
	.align	4


	//----- nvinfo : EIATTR_CUDA_API_VERSION
	.align		4
        /*0000*/ 	.byte	0x04, 0x37
        /*0002*/ 	.short	(.L_3783 - .L_3782)
.L_3782:
        /*0004*/ 	.word	0x00000082


	//----- nvinfo : EIATTR_KPARAM_INFO
	.align		4
.L_3783:
        /*0008*/ 	.byte	0x04, 0x17
        /*000a*/ 	.short	(.L_3785 - .L_3784)
.L_3784:
        /*000c*/ 	.word	0x00000000
        /*0010*/ 	.short	0x0000
        /*0012*/ 	.short	0x0000
        /*0014*/ 	.byte	0x00, 0xf0, 0xc1, 0x07


	//----- nvinfo : EIATTR_SPARSE_MMA_MASK
	.align		4
.L_3785:
        /*0018*/ 	.byte	0x03, 0x50
        /*001a*/ 	.short	0x0000


	//----- nvinfo : EIATTR_MAXREG_COUNT
	.align		4
        /*001c*/ 	.byte	0x03, 0x1b
        /*001e*/ 	.short	0x00ff


	//----- nvinfo : EIATTR_NUM_BARRIERS
	.align		4
        /*0020*/ 	.byte	0x02, 0x4c
        /*0022*/ 	.byte	0x01
	.zero		1


	//----- nvinfo : EIATTR_MERCURY_ISA_VERSION
	.align		4
        /*0024*/ 	.byte	0x03, 0x5f
        /*0026*/ 	.short	0x0101


	//----- nvinfo : EIATTR_COOP_GROUP_MASK_REGIDS
	.align		4
        /*0028*/ 	.byte	0x04, 0x29
        /*002a*/ 	.short	(.L_3787 - .L_3786)


	//   ....[0]....
.L_3786:
        /*002c*/ 	.word	0xffffffff


	//   ....[1]....
        /*0030*/ 	.word	0xffffffff


	//   ....[2]....
        /*0034*/ 	.word	0xffffffff


	//   ....[3]....
        /*0038*/ 	.word	0xffffffff


	//   ....[4]....
        /*003c*/ 	.word	0xffffffff


	//   ....[5]....
        /*0040*/ 	.word	0xffffffff


	//   ....[6]....
        /*0044*/ 	.word	0xffffffff


	//   ....[7]....
        /*0048*/ 	.word	0xffffffff


	//   ....[8]....
        /*004c*/ 	.word	0xffffffff


	//   ....[9]....
        /*0050*/ 	.word	0xffffffff


	//   ....[10]....
        /*0054*/ 	.word	0xffffffff


	//   ....[11]....
        /*0058*/ 	.word	0xffffffff


	//   ....[12]....
        /*005c*/ 	.word	0xffffffff


	//   ....[13]....
        /*0060*/ 	.word	0xffffffff


	//   ....[14]....
        /*0064*/ 	.word	0xffffffff


	//   ....[15]....
        /*0068*/ 	.word	0xffffffff


	//   ....[16]....
        /*006c*/ 	.word	0xffffffff


	//   ....[17]....
        /*0070*/ 	.word	0xffffffff


	//   ....[18]....
        /*0074*/ 	.word	0xffffffff


	//   ....[19]....
        /*0078*/ 	.word	0xffffffff


	//   ....[20]....
        /*007c*/ 	.word	0xffffffff


	//   ....[21]....
        /*0080*/ 	.word	0xffffffff


	//   ....[22]....
        /*0084*/ 	.word	0xffffffff


	//   ....[23]....
        /*0088*/ 	.word	0xffffffff


	//   ....[24]....
        /*008c*/ 	.word	0xffffffff


	//   ....[25]....
        /*0090*/ 	.word	0xffffffff


	//   ....[26]....
        /*0094*/ 	.word	0xffffffff


	//   ....[27]....
        /*0098*/ 	.word	0xffffffff


	//   ....[28]....
        /*009c*/ 	.word	0xffffffff


	//   ....[29]....
        /*00a0*/ 	.word	0xffffffff


	//   ....[30]....
        /*00a4*/ 	.word	0xffffffff


	//   ....[31]....
        /*00a8*/ 	.word	0xffffffff


	//   ....[32]....
        /*00ac*/ 	.word	0xffffffff


	//   ....[33]....
        /*00b0*/ 	.word	0xffffffff


	//   ....[34]....
        /*00b4*/ 	.word	0xffffffff


	//   ....[35]....
        /*00b8*/ 	.word	0xffffffff


	//   ....[36]....
        /*00bc*/ 	.word	0xffffffff


	//   ....[37]....
        /*00c0*/ 	.word	0xffffffff


	//   ....[38]....
        /*00c4*/ 	.word	0xffffffff


	//   ....[39]....
        /*00c8*/ 	.word	0xffffffff


	//   ....[40]....
        /*00cc*/ 	.word	0xffffffff


	//   ....[41]....
        /*00d0*/ 	.word	0xffffffff


	//   ....[42]....
        /*00d4*/ 	.word	0xffffffff


	//   ....[43]....
        /*00d8*/ 	.word	0xffffffff


	//   ....[44]....
        /*00dc*/ 	.word	0xffffffff


	//   ....[45]....
        /*00e0*/ 	.word	0xffffffff


	//   ....[46]....
        /*00e4*/ 	.word	0xffffffff


	//   ....[47]....
        /*00e8*/ 	.word	0xffffffff


	//   ....[48]....
        /*00ec*/ 	.word	0xffffffff


	//   ....[49]....
        /*00f0*/ 	.word	0xffffffff


	//   ....[50]....
        /*00f4*/ 	.word	0xffffffff


	//   ....[51]....
        /*00f8*/ 	.word	0xffffffff


	//   ....[52]....
        /*00fc*/ 	.word	0xffffffff


	//   ....[53]....
        /*0100*/ 	.word	0xffffffff


	//   ....[54]....
        /*0104*/ 	.word	0xffffffff


	//   ....[55]....
        /*0108*/ 	.word	0xffffffff


	//   ....[56]....
        /*010c*/ 	.word	0xffffffff


	//   ....[57]....
        /*0110*/ 	.word	0xffffffff


	//----- nvinfo : EIATTR_COOP_GROUP_INSTR_OFFSETS
	.align		4
.L_3787:
        /*0114*/ 	.byte	0x04, 0x28
        /*0116*/ 	.short	(.L_3789 - .L_3788)


	//   ....[0]....
.L_3788:
        /*0118*/ 	.word	0x000006d0


	//   ....[1]....
        /*011c*/ 	.word	0x00000730


	//   ....[2]....
        /*0120*/ 	.word	0x00000870


	//   ....[3]....
        /*0124*/ 	.word	0x000012b0


	//   ....[4]....
        /*0128*/ 	.word	0x00001510


	//   ....[5]....
        /*012c*/ 	.word	0x000017f0


	//   ....[6]....
        /*0130*/ 	.word	0x000019c0


	//   ....[7]....
        /*0134*/ 	.word	0x00002170


	//   ....[8]....
        /*0138*/ 	.word	0x000021b0


	//   ....[9]....
        /*013c*/ 	.word	0x000021e0


	//   ....[10]....
        /*0140*/ 	.word	0x00002220


	//   ....[11]....
        /*0144*/ 	.word	0x00002250


	//   ....[12]....
        /*0148*/ 	.word	0x00002270


	//   ....[13]....
        /*014c*/ 	.word	0x00002280


	//   ....[14]....
        /*0150*/ 	.word	0x000022c0


	//   ....[15]....
        /*0154*/ 	.word	0x00002310


	//   ....[16]....
        /*0158*/ 	.word	0x00002320


	//   ....[17]....
        /*015c*/ 	.word	0x00002340


	//   ....[18]....
        /*0160*/ 	.word	0x00002370


	//   ....[19]....
        /*0164*/ 	.word	0x000023a0


	//   ....[20]....
        /*0168*/ 	.word	0x000023f0


	//   ....[21]....
        /*016c*/ 	.word	0x00002420


	//   ....[22]....
        /*0170*/ 	.word	0x00002460


	//   ....[23]....
        /*0174*/ 	.word	0x00002480


	//   ....[24]....
        /*0178*/ 	.word	0x000024d0


	//   ....[25]....
        /*017c*/ 	.word	0x00002510


	//   ....[26]....
        /*0180*/ 	.word	0x00002520


	//   ....[27]....
        /*0184*/ 	.word	0x00002540


	//   ....[28]....
        /*0188*/ 	.word	0x00002580


	//   ....[29]....
        /*018c*/ 	.word	0x000025b0


	//   ....[30]....
        /*0190*/ 	.word	0x000025e0


	//   ....[31]....
        /*0194*/ 	.word	0x000025f0


	//   ....[32]....
        /*0198*/ 	.word	0x00002620


	//   ....[33]....
        /*019c*/ 	.word	0x00002660


	//   ....[34]....
        /*01a0*/ 	.word	0x00002800


	//   ....[35]....
        /*01a4*/ 	.word	0x00002840


	//   ....[36]....
        /*01a8*/ 	.word	0x000028d0


	//   ....[37]....
        /*01ac*/ 	.word	0x000028f0


	//   ....[38]....
        /*01b0*/ 	.word	0x00002920


	//   ....[39]....
        /*01b4*/ 	.word	0x00002940


	//   ....[40]....
        /*01b8*/ 	.word	0x00002960


	//   ....[41]....
        /*01bc*/ 	.word	0x00002990


	//   ....[42]....
        /*01c0*/ 	.word	0x000029a0


	//   ....[43]....
        /*01c4*/ 	.word	0x00002a30


	//   ....[44]....
        /*01c8*/ 	.word	0x00002a40


	//   ....[45]....
        /*01cc*/ 	.word	0x00002da0


	//   ....[46]....
        /*01d0*/ 	.word	0x00002fb0


	//   ....[47]....
        /*01d4*/ 	.word	0x00003230


	//   ....[48]....
        /*01d8*/ 	.word	0x00003380


	//   ....[49]....
        /*01dc*/ 	.word	0x000033d0


	//   ....[50]....
        /*01e0*/ 	.word	0x00003420


	//   ....[51]....
        /*01e4*/ 	.word	0x00003450


	//   ....[52]....
        /*01e8*/ 	.word	0x00003470


	//   ....[53]....
        /*01ec*/ 	.word	0x00003540


	//   ....[54]....
        /*01f0*/ 	.word	0x00003580


	//   ....[55]....
        /*01f4*/ 	.word	0x000035d0


	//   ....[56]....
        /*01f8*/ 	.word	0x00003600


	//   ....[57]....
        /*01fc*/ 	.word	0x00003620


	//----- nvinfo : EIATTR_VRC_CTA_INIT_COUNT
	.align		4
.L_3789:
        /*0200*/ 	.byte	0x02, 0x4a
	.zero		1
	.zero		1


	//----- nvinfo : EIATTR_EXIT_INSTR_OFFSETS
	.align		4
        /*0204*/ 	.byte	0x04, 0x1c
        /*0206*/ 	.short	(.L_3791 - .L_3790)


	//   ....[0]....
.L_3790:
        /*0208*/ 	.word	0x000036c0


	//   ....[1]....
        /*020c*/ 	.word	0x00003b50


	//----- nvinfo : EIATTR_MAX_THREADS
	.align		4
.L_3791:
        /*0210*/ 	.byte	0x04, 0x05
        /*0212*/ 	.short	(.L_3793 - .L_3792)
.L_3792:
        /*0214*/ 	.word	0x00000020
        /*0218*/ 	.word	0x00000001
        /*021c*/ 	.word	0x00000001


	//----- nvinfo : EIATTR_CRS_STACK_SIZE
	.align		4
.L_3793:
        /*0220*/ 	.byte	0x04, 0x1e
        /*0222*/ 	.short	(.L_3795 - .L_3794)
.L_3794:
        /*0224*/ 	.word	0x00000000


	//----- nvinfo : EIATTR_CBANK_PARAM_SIZE
	.align		4
.L_3795:
        /*0228*/ 	.byte	0x03, 0x19
        /*022a*/ 	.short	0x01f0


	//----- nvinfo : EIATTR_PARAM_CBANK
	.align		4
        /*022c*/ 	.byte	0x04, 0x0a
        /*022e*/ 	.short	(.L_3797 - .L_3796)
	.align		4
.L_3796:
        /*0230*/ 	.word	index@(.nv.constant0._Z25selective_scan_bwd_kernelI32Selective_Scan_bwd_kernel_traitsILi32ELi4ELb1ELb0ELb0ELb1ELb1EN3c104HalfEfEEv12SSMParamsBwd)
        /*0234*/ 	.short	0x0380
        /*0236*/ 	.short	0x01f0


	//----- nvinfo : EIATTR_SW_WAR
	.align		4
.L_3797:
        /*0238*/ 	.byte	0x04, 0x36
        /*023a*/ 	.short	(.L_3799 - .L_3798)
.L_3798:
        /*023c*/ 	.word	0x00000008
.L_3799:


//--------------------- .nv.info._Z25selective_scan_bwd_kernelI32Selective_Scan_bwd_kernel_traitsILi32ELi4ELb1ELb0ELb1ELb0ELb0EN3c104HalfEfEEv12SSMParamsBwd --------------------------
	.section	.nv.info._Z25selective_scan_bwd_kernelI32Selective_Scan_bwd_kernel_traitsILi32ELi4ELb1ELb0ELb1ELb0ELb0EN3c104HalfEfEEv12SSMParamsBwd,"",@"SHT_CUDA_INFO"
	.sectionflags	@""
	.align	4


	//----- nvinfo : EIATTR_CUDA_API_VERSION
	.align		4
        /*0000*/ 	.byte	0x04, 0x37
        /*0002*/ 	.short	(.L_3801 - .L_3800)
.L_3800:
        /*0004*/ 	.word	0x00000082


	//----- nvinfo : EIATTR_KPARAM_INFO
	.align		4
.L_3801:
        /*0008*/ 	.byte	0x04, 0x17
        /*000a*/ 	.short	(.L_3803 - .L_3802)
.L_3802:
        /*000c*/ 	.word	0x00000000
        /*0010*/ 	.short	0x0000
        /*0012*/ 	.short	0x0000
        /*0014*/ 	.byte	0x00, 0xf0, 0xc1, 0x07


	//----- nvinfo : EIATTR_SPARSE_MMA_MASK
	.align		4
.L_3803:
        /*0018*/ 	.byte	0x03, 0x50
        /*001a*/ 	.short	0x0000


	//----- nvinfo : EIATTR_MAXREG_COUNT
	.align		4
        /*001c*/ 	.byte	0x03, 0x1b
        /*001e*/ 	.short	0x00ff


	//----- nvinfo : EIATTR_NUM_BARRIERS
	.align		4
        /*0020*/ 	.byte	0x02, 0x4c
        /*0022*/ 	.byte	0x01
	.zero		1


	//----- nvinfo : EIATTR_MERCURY_ISA_VERSION
	.align		4
        /*0024*/ 	.byte	0x03, 0x5f
        /*0026*/ 	.short	0x0101


	//----- nvinfo : EIATTR_COOP_GROUP_MASK_REGIDS
	.align		4
        /*0028*/ 	.byte	0x04, 0x29
        /*002a*/ 	.short	(.L_3805 - .L_3804)


	//   ....[0]....
.L_3804:
        /*002c*/ 	.word	0xffffffff


	//   ....[1]....
        /*0030*/ 	.word	0xffffffff


	//   ....[2]....
        /*0034*/ 	.word	0xffffffff


	//   ....[3]....
        /*0038*/ 	.word	0xffffffff


	//   ....[4]....
        /*003c*/ 	.word	0xffffffff


	//   ....[5]....
        /*0040*/ 	.word	0xffffffff


	//   ....[6]....
        /*0044*/ 	.word	0xffffffff


	//   ....[7]....
        /*0048*/ 	.word	0xffffffff


	//   ....[8]....
        /*004c*/ 	.word	0xffffffff


	//   ....[9]....
        /*0050*/ 	.word	0xffffffff


	//   ....[10]....
        /*0054*/ 	.word	0xffffffff


	//   ....[11]....
        /*0058*/ 	.word	0xffffffff


	//   ....[12]....
        /*005c*/ 	.word	0xffffffff


	//   ....[13]....
        /*0060*/ 	.word	0xffffffff


	//   ....[14]....
        /*0064*/ 	.word	0xffffffff


	//   ....[15]....
        /*0068*/ 	.word	0xffffffff


	//   ....[16]....
        /*006c*/ 	.word	0xffffffff


	//   ....[17]....
        /*0070*/ 	.word	0xffffffff


	//   ....[18]....
        /*0074*/ 	.word	0xffffffff


	//   ....[19]....
        /*0078*/ 	.word	0xffffffff


	//   ....[20]....
        /*007c*/ 	.word	0xffffffff


	//   ....[21]....
        /*0080*/ 	.word	0xffffffff


	//   ....[22]....
        /*0084*/ 	.word	0xffffffff


	//   ....[23]....
        /*0088*/ 	.word	0xffffffff


	//   ....[24]....
        /*008c*/ 	.word	0xffffffff


	//   ....[25]....
        /*0090*/ 	.word	0xffffffff


	//   ....[26]....
        /*0094*/ 	.word	0xffffffff


	//   ....[27]....
        /*0098*/ 	.word	0xffffffff


	//   ....[28]....
        /*009c*/ 	.word	0xffffffff


	//   ....[29]....
        /*00a0*/ 	.word	0xffffffff


	//   ....[30]....
        /*00a4*/ 	.word	0xffffffff


	//   ....[31]....
        /*00a8*/ 	.word	0xffffffff


	//   ....[32]....
        /*00ac*/ 	.word	0xffffffff


	//   ....[33]....
        /*00b0*/ 	.word	0xffffffff


	//   ....[34]....
        /*00b4*/ 	.word	0xffffffff


	//   ....[35]....
        /*00b8*/ 	.word	0xffffffff


	//   ....[36]....
        /*00bc*/ 	.word	0xffffffff


	//   ....[37]....
        /*00c0*/ 	.word	0xffffffff


	//   ....[38]....
        /*00c4*/ 	.word	0xffffffff


	//   ....[39]....
        /*00c8*/ 	.word	0xffffffff


	//   ....[40]....
        /*00cc*/ 	.word	0xffffffff


	//   ....[41]....
        /*00d0*/ 	.word	0xffffffff


	//   ....[42]....
        /*00d4*/ 	.word	0xffffffff


	//   ....[43]....
        /*00d8*/ 	.word	0xffffffff


	//   ....[44]....
        /*00dc*/ 	.word	0xffffffff


	//   ....[45]....
        /*00e0*/ 	.word	0xffffffff


	//   ....[46]....
        /*00e4*/ 	.word	0xffffffff


	//   ....[47]....
        /*00e8*/ 	.word	0xffffffff


	//   ....[48]....
        /*00ec*/ 	.word	0xffffffff


	//   ....[49]....
        /*00f0*/ 	.word	0xffffffff


	//   ....[50]....
        /*00f4*/ 	.word	0xffffffff


	//   ....[51]....
        /*00f8*/ 	.word	0xffffffff


	//   ....[52]....
        /*00fc*/ 	.word	0xffffffff


	//   ....[53]....
        /*0100*/ 	.word	0xffffffff


	//----- nvinfo : EIATTR_COOP_GROUP_INSTR_OFFSETS
	.align		4
.L_3805:
        /*0104*/ 	.byte	0x04, 0x28
        /*0106*/ 	.short	(.L_3807 - .L_3806)


	//   ....[0]....
.L_3806:
        /*0108*/ 	.word	0x00000a10


	//   ....[1]....
        /*010c*/ 	.word	0x00000a80


	//   ....[2]....
        /*0110*/ 	.word	0x00000b90


	//   ....[3]....
        /*0114*/ 	.word	0x000010d0


	//   ....[4]....
        /*0118*/ 	.word	0x00001420


	//   ....[5]....
        /*011c*/ 	.word	0x00001460


	//   ....[6]....
        /*0120*/ 	.word	0x000014a0


	//   ....[7]....
        /*0124*/ 	.word	0x000014b0


	//   ....[8]....
        /*0128*/ 	.word	0x00001520


	//   ....[9]....
        /*012c*/ 	.word	0x00001540


	//   ....[10]....
        /*0130*/ 	.word	0x00001570


	//   ....[11]....
        /*0134*/ 	.word	0x00001590


	//   ....[12]....
        /*0138*/ 	.word	0x000015c0


	//   ....[13]....
        /*013c*/ 	.word	0x00001610


	//   ....[14]....
        /*0140*/ 	.word	0x00001620


	//   ....[15]....
        /*0144*/ 	.word	0x00001650


	//   ....[16]....
        /*0148*/ 	.word	0x000016b0


	//   ....[17]....
        /*014c*/ 	.word	0x000016d0


	//   ....[18]....
        /*0150*/ 	.word	0x00001700


	//   ....[19]....
        /*0154*/ 	.word	0x00001710


	//   ....[20]....
        /*0158*/ 	.word	0x00001760


	//   ....[21]....
        /*015c*/ 	.word	0x000017a0


	//   ....[22]....
        /*0160*/ 	.word	0x000017f0


	//   ....[23]....
        /*0164*/ 	.word	0x00001800


	//   ....[24]....
        /*0168*/ 	.word	0x00001870


	//   ....[25]....
        /*016c*/ 	.word	0x000018a0


	//   ....[26]....
        /*0170*/ 	.word	0x000018c0


	//   ....[27]....
        /*0174*/ 	.word	0x000018e0


	//   ....[28]....
        /*0178*/ 	.word	0x000018f0


	//   ....[29]....
        /*017c*/ 	.word	0x00001900


	//   ....[30]....
        /*0180*/ 	.word	0x00001910


	//   ....[31]....
        /*0184*/ 	.word	0x00001940


	//   ....[32]....
        /*0188*/ 	.word	0x00001da0


	//   ....[33]....
        /*018c*/ 	.word	0x00001de0


	//   ....[34]....
        /*0190*/ 	.word	0x00001ec0


	//   ....[35]....
        /*0194*/ 	.word	0x00001ee0


	//   ....[36]....
        /*0198*/ 	.word	0x00001f10


	//   ....[37]....
        /*019c*/ 	.word	0x00001f30


	//   ....[38]....
        /*01a0*/ 	.word	0x00001f60


	//   ....[39]....
        /*01a4*/ 	.word	0x00001f80


	//   ....[40]....
        /*01a8*/ 	.word	0x00001fb0


	//   ....[41]....
        /*01ac*/ 	.word	0x00001fd0


	//   ....[42]....
        /*01b0*/ 	.word	0x00002350


	//   ....[43]....
        /*01b4*/ 	.word	0x00002520


	//   ....[44]....
        /*01b8*/ 	.word	0x00002630


	//   ....[45]....
        /*01bc*/ 	.word	0x00002680


	//   ....[46]....
        /*01c0*/ 	.word	0x000026d0


	//   ....[47]....
        /*01c4*/ 	.word	0x00002700


	//   ....[48]....
        /*01c8*/ 	.word	0x00002720


	//   ....[49]....
        /*01cc*/ 	.word	0x000027f0


	//   ....[50]....
        /*01d0*/ 	.word	0x00002830


	//   ....[51]....
        /*01d4*/ 	.word	0x00002880


	//   ....[52]....
        /*01d8*/ 	.word	0x000028b0


	//   ....[53]....
        /*01dc*/ 	.word	0x000028d0


	//----- nvinfo : EIATTR_VRC_CTA_INIT_COUNT
	.align		4
.L_3807:
        /*01e0*/ 	.byte	0x02, 0x4a
	.zero		1
	.zero		1


	//----- nvinfo : EIATTR_EXIT_INSTR_OFFSETS
	.align		4
        /*01e4*/ 	.byte	0x04, 0x1c
        /*01e6*/ 	.short	(.L_3809 - .L_3808)


	//   ....[0]....
.L_3808:
        /*01e8*/ 	.word	0x00002970


	//   ....[1]....
        /*01ec*/ 	.word	0x00002b90


	//----- nvinfo : EIATTR_MAX_THREADS
	.align		4
.L_3809:
        /*01f0*/ 	.byte	0x04, 0x05
        /*01f2*/ 	.short	(.L_3811 - .L_3810)
.L_3810:
        /*01f4*/ 	.word	0x00000020
        /*01f8*/ 	.word	0x00000001
        /*01fc*/ 	.word	0x00000001


	//----- nvinfo : EIATTR_CRS_STACK_SIZE
	.align		4
.L_3811:
        /*0200*/ 	.byte	0x04, 0x1e
        /*0202*/ 	.short	(.L_3813 - .L_3812)
.L_3812:
        /*0204*/ 	.word	0x00000000


	//----- nvinfo : EIATTR_CBANK_PARAM_SIZE
	.align		4
.L_3813:
        /*0208*/ 	.byte	0x03, 0x19
        /*020a*/ 	.short	0x01f0


	//----- nvinfo : EIATTR_PARAM_CBANK
	.align		4
        /*020c*/ 	.byte	0x04, 0x0a
        /*020e*/ 	.short	(.L_3815 - .L_3814)
	.align		4
.L_3814:
        /*0210*/ 	.word	index@(.nv.constant0._Z25selective_scan_bwd_kernelI32Selective_Scan_bwd_kernel_traitsILi32ELi4ELb1ELb0ELb1ELb0ELb0EN3c104HalfEfEEv12SSMParamsBwd)
        /*0214*/ 	.short	0x0380
        /*0216*/ 	.short	0x01f0


	//----- nvinfo : EIATTR_SW_WAR
	.align		4
.L_3815:
        /*0218*/ 	.byte	0x04, 0x36
        /*021a*/ 	.short	(.L_3817 - .L_3816)
.L_3816:
        /*021c*/ 	.word	0x00000008
.L_3817:


//--------------------- .nv.info._Z25selective_scan_bwd_kernelI32Selective_Scan_bwd_kernel_traitsILi32ELi4ELb1ELb0ELb1ELb0ELb1EN3c104HalfEfEEv12SSMParamsBwd --------------------------
	.section	.nv.info._Z25selective_scan_bwd_kernelI32Selective_Scan_bwd_kernel_traitsILi32ELi4ELb1ELb0ELb1ELb0ELb1EN3c104HalfEfEEv12SSMParamsBwd,"",@"SHT_CUDA_INFO"
	.sectionflags	@""
	.align	4


	//----- nvinfo : EIATTR_CUDA_API_VERSION
	.align		4
        /*0000*/ 	.byte	0x04, 0x37
        /*0002*/ 	.short	(.L_3819 - .L_3818)
.L_3818:
        /*0004*/ 	.word	0x00000082


	//----- nvinfo : EIATTR_KPARAM_INFO
	.align		4
.L_3819:
        /*0008*/ 	.byte	0x04, 0x17
        /*000a*/ 	.short	(.L_3821 - .L_3820)
.L_3820:
        /*000c*/ 	.word	0x00000000
        /*0010*/ 	.short	0x0000
        /*0012*/ 	.short	0x0000
        /*0014*/ 	.byte	0x00, 0xf0, 0xc1, 0x07


	//----- nvinfo : EIATTR_SPARSE_MMA_MASK
	.align		4
.L_3821:
        /*0018*/ 	.byte	0x03, 0x50
        /*001a*/ 	.short	0x0000


	//----- nvinfo : EIATTR_MAXREG_COUNT
	.align		4
        /*001c*/ 	.byte	0x03, 0x1b
        /*001e*/ 	.short	0x00ff


	//----- nvinfo : EIATTR_NUM_BARRIERS
	.align		4
        /*0020*/ 	.byte	0x02, 0x4c
        /*0022*/ 	.byte	0x01
	.zero		1


	//----- nvinfo : EIATTR_MERCURY_ISA_VERSION
	.align		4
        /*0024*/ 	.byte	0x03, 0x5f
        /*0026*/ 	.short	0x0101


	//----- nvinfo : EIATTR_COOP_GROUP_MASK_REGIDS
	.align		4
        /*0028*/ 	.byte	0x04, 0x29
        /*002a*/ 	.short	(.L_3823 - .L_3822)


	//   ....[0]....
.L_3822:
        /*002c*/ 	.word	0xffffffff


	//   ....[1]....
        /*0030*/ 	.word	0xffffffff


	//   ....[2]....
        /*0034*/ 	.word	0xffffffff


	//   ....[3]....
        /*0038*/ 	.word	0xffffffff


	//   ....[4]....
        /*003c*/ 	.word	0xffffffff


	//   ....[5]....
        /*0040*/ 	.word	0xffffffff


	//   ....[6]....
        /*0044*/ 	.word	0xffffffff


	//   ....[7]....
        /*0048*/ 	.word	0xffffffff


	//   ....[8]....
        /*004c*/ 	.word	0xffffffff


	//   ....[9]....
        /*0050*/ 	.word	0xffffffff


	//   ....[10]....
        /*0054*/ 	.word	0xffffffff


	//   ....[11]....
        /*0058*/ 	.word	0xffffffff


	//   ....[12]....
        /*005c*/ 	.word	0xffffffff


	//   ....[13]....
        /*0060*/ 	.word	0xffffffff


	//   ....[14]....
        /*0064*/ 	.word	0xffffffff


	//   ....[15]....
        /*0068*/ 	.word	0xffffffff


	//   ....[16]....
        /*006c*/ 	.word	0xffffffff


	//   ....[17]....
        /*0070*/ 	.word	0xffffffff


	//   ....[18]....
        /*0074*/ 	.word	0xffffffff


	//   ....[19]....
        /*0078*/ 	.word	0xffffffff


	//   ....[20]....
        /*007c*/ 	.word	0xffffffff


	//   ....[21]....
        /*0080*/ 	.word	0xffffffff


	//   ....[22]....
        /*0084*/ 	.word	0xffffffff


	//   ....[23]....
        /*0088*/ 	.word	0xffffffff


	//   ....[24]....
        /*008c*/ 	.word	0xffffffff


	//   ....[25]....
        /*0090*/ 	.word	0xffffffff


	//   ....[26]....
        /*0094*/ 	.word	0xffffffff


	//   ....[27]....
        /*0098*/ 	.word	0xffffffff


	//   ....[28]....
        /*009c*/ 	.word	0xffffffff


	//   ....[29]....
        /*00a0*/ 	.word	0xffffffff


	//   ....[30]....
        /*00a4*/ 	.word	0xffffffff


	//   ....[31]....
        /*00a8*/ 	.word	0xffffffff


	//   ....[32]....
        /*00ac*/ 	.word	0xffffffff


	//   ....[33]....
        /*00b0*/ 	.word	0xffffffff


	//   ....[34]....
        /*00b4*/ 	.word	0xffffffff


	//   ....[35]....
        /*00b8*/ 	.word	0xffffffff


	//   ....[36]....
        /*00bc*/ 	.word	0xffffffff


	//   ....[37]....
        /*00c0*/ 	.word	0xffffffff


	//   ....[38]....
        /*00c4*/ 	.word	0xffffffff


	//   ....[39]....
        /*00c8*/ 	.word	0xffffffff


	//   ....[40]....
        /*00cc*/ 	.word	0xffffffff


	//   ....[41]....
        /*00d0*/ 	.word	0xffffffff


	//   ....[42]....
        /*00d4*/ 	.word	0xffffffff


	//   ....[43]....
        /*00d8*/ 	.word	0xffffffff


	//   ....[44]....
        /*00dc*/ 	.word	0xffffffff


	//   ....[45]....
        /*00e0*/ 	.word	0xffffffff


	//   ....[46]....
        /*00e4*/ 	.word	0xffffffff


	//   ....[47]....
        /*00e8*/ 	.word	0xffffffff


	//   ....[48]....
        /*00ec*/ 	.word	0xffffffff


	//   ....[49]....
        /*00f0*/ 	.word	0xffffffff


	//   ....[50]....
        /*00f4*/ 	.word	0xffffffff


	//   ....[51]....
        /*00f8*/ 	.word	0xffffffff


	//   ....[52]....
        /*00fc*/ 	.word	0xffffffff


	//   ....[53]....
        /*0100*/ 	.word	0xffffffff


	//   ....[54]....
        /*0104*/ 	.word	0xffffffff


	//   ....[55]....
        /*0108*/ 	.word	0xffffffff


	//   ....[56]....
        /*010c*/ 	.word	0xffffffff


	//   ....[57]....
        /*0110*/ 	.word	0xffffffff


	//----- nvinfo : EIATTR_COOP_GROUP_INSTR_OFFSETS
	.align		4
.L_3823:
        /*0114*/ 	.byte	0x04, 0x28
        /*0116*/ 	.short	(.L_3825 - .L_3824)


	//   ....[0]....
.L_3824:
        /*0118*/ 	.word	0x00000aa0


	//   ....[1]....
        /*011c*/ 	.word	0x00000b20


	//   ....[2]....
        /*0120*/ 	.word	0x00000c10


	//   ....[3]....
        /*0124*/ 	.word	0x00000cd0


	//   ....[4]....
        /*0128*/ 	.word	0x00000ed0


	//   ....[5]....
        /*012c*/ 	.word	0x00001230


	//   ....[6]....
        /*0130*/ 	.word	0x000013b0


	//   ....[7]....
        /*0134*/ 	.word	0x00001990


	//   ....[8]....
        /*0138*/ 	.word	0x00001ce0


	//   ....[9]....
        /*013c*/ 	.word	0x00001d20


	//   ....[10]....
        /*0140*/ 	.word	0x00001d60


	//   ....[11]....
        /*0144*/ 	.word	0x00001d70


	//   ....[12]....
        /*0148*/ 	.word	0x00001df0


	//   ....[13]....
        /*014c*/ 	.word	0x00001e30


	//   ....[14]....
        /*0150*/ 	.word	0x00001e40


	//   ....[15]....
        /*0154*/ 	.word	0x00001e50


	//   ....[16]....
        /*0158*/ 	.word	0x00001eb0


	//   ....[17]....
        /*015c*/ 	.word	0x00001ef0


	//   ....[18]....
        /*0160*/ 	.word	0x00001f00


	//   ....[19]....
        /*0164*/ 	.word	0x00001f10


	//   ....[20]....
        /*0168*/ 	.word	0x00001f70


	//   ....[21]....
        /*016c*/ 	.word	0x00001fb0


	//   ....[22]....
        /*0170*/ 	.word	0x00001fc0


	//   ....[23]....
        /*0174*/ 	.word	0x00001fd0


	//   ....[24]....
        /*0178*/ 	.word	0x00002040


	//   ....[25]....
        /*017c*/ 	.word	0x00002070


	//   ....[26]....
        /*0180*/ 	.word	0x000020b0


	//   ....[27]....
        /*0184*/ 	.word	0x000020c0


	//   ....[28]....
        /*0188*/ 	.word	0x00002140


	//   ....[29]....
        /*018c*/ 	.word	0x00002170


	//   ....[30]....
        /*0190*/ 	.word	0x00002190


	//   ....[31]....
        /*0194*/ 	.word	0x000021a0


	//   ....[32]....
        /*0198*/ 	.word	0x000021b0


	//   ....[33]....
        /*019c*/ 	.word	0x000021c0


	//   ....[34]....
        /*01a0*/ 	.word	0x000021d0


	//   ....[35]....
        /*01a4*/ 	.word	0x00002200


	//   ....[36]....
        /*01a8*/ 	.word	0x00002660


	//   ....[37]....
        /*01ac*/ 	.word	0x000026a0


	//   ....[38]....
        /*01b0*/ 	.word	0x00002800


	//   ....[39]....
        /*01b4*/ 	.word	0x00002820


	//   ....[40]....
        /*01b8*/ 	.word	0x00002850


	//   ....[41]....
        /*01bc*/ 	.word	0x00002870


	//   ....[42]....
        /*01c0*/ 	.word	0x000028a0


	//   ....[43]....
        /*01c4*/ 	.word	0x000028c0


	//   ....[44]....
        /*01c8*/ 	.word	0x000028f0


	//   ....[45]....
        /*01cc*/ 	.word	0x00002910


	//   ....[46]....
        /*01d0*/ 	.word	0x00002c10


	//   ....[47]....
        /*01d4*/ 	.word	0x00002dd0


	//   ....[48]....
        /*01d8*/ 	.word	0x00002ef0


	//   ....[49]....
        /*01dc*/ 	.word	0x00002f40


	//   ....[50]....
        /*01e0*/ 	.word	0x00002f90


	//   ....[51]....
        /*01e4*/ 	.word	0x00002fc0


	//   ....[52]....
        /*01e8*/ 	.word	0x00002fe0


	//   ....[53]....
        /*01ec*/ 	.word	0x000030b0


	//   ....[54]....
        /*01f0*/ 	.word	0x000030f0


	//   ....[55]....
        /*01f4*/ 	.word	0x00003140


	//   ....[56]....
        /*01f8*/ 	.word	0x00003170


	//   ....[57]....
        /*01fc*/ 	.word	0x00003190


	//----- nvinfo : EIATTR_VRC_CTA_INIT_COUNT
	.align		4
.L_3825:
        /*0200*/ 	.byte	0x02, 0x4a
	.zero		1
	.zero		1


	//----- nvinfo : EIATTR_EXIT_INSTR_OFFSETS
	.align		4
        /*0204*/ 	.byte	0x04, 0x1c
        /*0206*/ 	.short	(.L_3827 - .L_3826)


	//   ....[0]....
.L_3826:
        /*0208*/ 	.word	0x00003230


	//   ....[1]....
        /*020c*/ 	.word	0x00003450


	//----- nvinfo : EIATTR_MAX_THREADS
	.align		4
.L_3827:
        /*0210*/ 	.byte	0x04, 0x05
        /*0212*/ 	.short	(.L_3829 - .L_3828)
.L_3828:
        /*0214*/ 	.word	0x00000020
        /*0218*/ 	.word	0x00000001
        /*021c*/ 	.word	0x00000001


	//----- nvinfo : EIATTR_CRS_STACK_SIZE
	.align		4
.L_3829:
        /*0220*/ 	.byte	0x04, 0x1e
        /*0222*/ 	.short	(.L_3831 - .L_3830)
.L_3830:
        /*0224*/ 	.word	0x00000000


	//----- nvinfo : EIATTR_CBANK_PARAM_SIZE
	.align		4
.L_3831:
        /*0228*/ 	.byte	0x03, 0x19
        /*022a*/ 	.short	0x01f0


	//----- nvinfo : EIATTR_PARAM_CBANK
	.align		4
        /*022c*/ 	.byte	0x04, 0x0a
        /*022e*/ 	.short	(.L_3833 - .L_3832)
	.align		4
.L_3832:
        /*0230*/ 	.word	index@(.nv.constant0._Z25selective_scan_bwd_kernelI32Selective_Scan_bwd_kernel_traitsILi32ELi4ELb1ELb0ELb1ELb0ELb1EN3c104HalfEfEEv12SSMParamsBwd)
        /*0234*/ 	.short	0x0380
        /*0236*/ 	.short	0x01f0


	//----- nvinfo : EIATTR_SW_WAR
	.align		4
.L_3833:
        /*0238*/ 	.byte	0x04, 0x36
        /*023a*/ 	.short	(.L_3835 - .L_3834)
.L_3834:
        /*023c*/ 	.word	0x00000008
.L_3835:


//--------------------- .nv.info._Z25selective_scan_bwd_kernelI32Selective_Scan_bwd_kernel_traitsILi32ELi4ELb1ELb0ELb1ELb1ELb0EN3c104HalfEfEEv12SSMParamsBwd --------------------------
	.section	.nv.info._Z25selective_scan_bwd_kernelI32Selective_Scan_bwd_kernel_traitsILi32ELi4ELb1ELb0ELb1ELb1ELb0EN3c104HalfEfEEv12SSMParamsBwd,"",@"SHT_CUDA_INFO"
	.sectionflags	@""
	.align	4


	//----- nvinfo : EIATTR_CUDA_API_VERSION
	.align		4
        /*0000*/ 	.byte	0x04, 0x37
        /*0002*/ 	.short	(.L_3837 - .L_3836)
.L_3836:
        /*0004*/ 	.word	0x00000082


	//----- nvinfo : EIATTR_KPARAM_INFO
	.align		4
.L_3837:
        /*0008*/ 	.byte	0x04, 0x17
        /*000a*/ 	.short	(.L_3839 - .L_3838)
.L_3838:
        /*000c*/ 	.word	0x00000000
        /*0010*/ 	.short	0x0000
        /*0012*/ 	.short	0x0000
        /*0014*/ 	.byte	0x00, 0xf0, 0xc1, 0x07


	//----- nvinfo : EIATTR_SPARSE_MMA_MASK
	.align		4
.L_3839:
        /*0018*/ 	.byte	0x03, 0x50
        /*001a*/ 	.short	0x0000


	//----- nvinfo : EIATTR_MAXREG_COUNT
	.align		4
        /*001c*/ 	.byte	0x03, 0x1b
        /*001e*/ 	.short	0x00ff


	//----- nvinfo : EIATTR_NUM_BARRIERS
	.align		4
        /*0020*/ 	.byte	0x02, 0x4c
        /*0022*/ 	.byte	0x01
	.zero		1


	//----- nvinfo : EIATTR_MERCURY_ISA_VERSION
	.align		4
        /*0024*/ 	.byte	0x03, 0x5f
        /*0026*/ 	.short	0x0101


	//----- nvinfo : EIATTR_COOP_GROUP_MASK_REGIDS
	.align		4
        /*0028*/ 	.byte	0x04, 0x29
        /*002a*/ 	.short	(.L_3841 - .L_3840)


	//   ....[0]....
.L_3840:
        /*002c*/ 	.word	0xffffffff


	//   ....[1]....
        /*0030*/ 	.word	0xffffffff


	//   ....[2]....
        /*0034*/ 	.word	0xffffffff


	//   ....[3]....
        /*0038*/ 	.word	0xffffffff


	//   ....[4]....
        /*003c*/ 	.word	0xffffffff


	//   ....[5]....
        /*0040*/ 	.word	0xffffffff


	//   ....[6]....
        /*0044*/ 	.word	0xffffffff


	//   ....[7]....
        /*0048*/ 	.word	0xffffffff


	//   ....[8]....
        /*004c*/ 	.word	0xffffffff


	//   ....[9]....
        /*0050*/ 	.word	0xffffffff


	//   ....[10]....
        /*0054*/ 	.word	0xffffffff


	//   ....[11]....
        /*0058*/ 	.word	0xffffffff


	//   ....[12]....
        /*005c*/ 	.word	0xffffffff


	//   ....[13]....
        /*0060*/ 	.word	0xffffffff


	//   ....[14]....
        /*0064*/ 	.word	0xffffffff


	//   ....[15]....
        /*0068*/ 	.word	0xffffffff


	//   ....[16]....
        /*006c*/ 	.word	0xffffffff


	//   ....[17]....
        /*0070*/ 	.word	0xffffffff


	//   ....[18]....
        /*0074*/ 	.word	0xffffffff


	//   ....[19]....
        /*0078*/ 	.word	0xffffffff


	//   ....[20]....
        /*007c*/ 	.word	0xffffffff


	//   ....[21]....
        /*0080*/ 	.word	0xffffffff


	//   ....[22]....
        /*0084*/ 	.word	0xffffffff


	//   ....[23]....
        /*0088*/ 	.word	0xffffffff


	//   ....[24]....
        /*008c*/ 	.word	0xffffffff


	//   ....[25]....
        /*0090*/ 	.word	0xffffffff


	//   ....[26]....
        /*0094*/ 	.word	0xffffffff


	//   ....[27]....
        /*0098*/ 	.word	0xffffffff


	//   ....[28]....
        /*009c*/ 	.word	0xffffffff


	//   ....[29]....
        /*00a0*/ 	.word	0xffffffff


	//   ....[30]....
        /*00a4*/ 	.word	0xffffffff


	//   ....[31]....
        /*00a8*/ 	.word	0xffffffff


	//   ....[32]....
        /*00ac*/ 	.word	0xffffffff


	//   ....[33]....
        /*00b0*/ 	.word	0xffffffff


	//   ....[34]....
        /*00b4*/ 	.word	0xffffffff


	//   ....[35]....
        /*00b8*/ 	.word	0xffffffff


	//   ....[36]....
        /*00bc*/ 	.word	0xffffffff


	//   ....[37]....
        /*00c0*/ 	.word	0xffffffff


	//   ....[38]....
        /*00c4*/ 	.word	0xffffffff


	//   ....[39]....
        /*00c8*/ 	.word	0xffffffff


	//   ....[40]....
        /*00cc*/ 	.word	0xffffffff


	//   ....[41]....
        /*00d0*/ 	.word	0xffffffff


	//   ....[42]....
        /*00d4*/ 	.word	0xffffffff


	//   ....[43]....
        /*00d8*/ 	.word	0xffffffff


	//   ....[44]....
        /*00dc*/ 	.word	0xffffffff


	//   ....[45]....
        /*00e0*/ 	.word	0xffffffff


	//   ....[46]....
        /*00e4*/ 	.word	0xffffffff


	//   ....[47]....
        /*00e8*/ 	.word	0xffffffff


	//   ....[48]....
        /*00ec*/ 	.word	0xffffffff


	//   ....[49]....
        /*00f0*/ 	.word	0xffffffff


	//   ....[50]....
        /*00f4*/ 	.word	0xffffffff


	//   ....[51]....
        /*00f8*/ 	.word	0xffffffff


	//   ....[52]....
        /*00fc*/ 	.word	0xffffffff


	//   ....[53]....
        /*0100*/ 	.word	0xffffffff


	//   ....[54]....
        /*0104*/ 	.word	0xffffffff


	//----- nvinfo : EIATTR_COOP_GROUP_INSTR_OFFSETS
	.align		4
.L_3841:
        /*0108*/ 	.byte	0x04, 0x28
        /*010a*/ 	.short	(.L_3843 - .L_3842)


	//   ....[0]....
.L_3842:
        /*010c*/ 	.word	0x000009d0


	//   ....[1]....
        /*0110*/ 	.word	0x00000a30


	//   ....[2]....
        /*0114*/ 	.word	0x00000bb0


	//   ....[3]....
        /*0118*/ 	.word	0x00001900


	//   ....[4]....
        /*011c*/ 	.word	0x00001c50


	//   ....[5]....
        /*0120*/ 	.word	0x00001c90


	//   ....[6]....
        /*0124*/ 	.word	0x00001cd0


	//   ....[7]....
        /*0128*/ 	.word	0x00001ce0


	//   ....[8]....
        /*012c*/ 	.word	0x00001d60


	//   ....[9]....
        /*0130*/ 	.word	0x00001da0


	//   ....[10]....
        /*0134*/ 	.word	0x00001db0


	//   ....[11]....
        /*0138*/ 	.word	0x00001dc0


	//   ....[12]....
        /*013c*/ 	.word	0x00001e20


	//   ....[13]....
        /*0140*/ 	.word	0x00001e60


	//   ....[14]....
        /*0144*/ 	.word	0x00001e70


	//   ....[15]....
        /*0148*/ 	.word	0x00001e80


	//   ....[16]....
        /*014c*/ 	.word	0x00001ee0


	//   ....[17]....
        /*0150*/ 	.word	0x00001f20


	//   ....[18]....
        /*0154*/ 	.word	0x00001f30


	//   ....[19]....
        /*0158*/ 	.word	0x00001f40


	//   ....[20]....
        /*015c*/ 	.word	0x00001fb0


	//   ....[21]....
        /*0160*/ 	.word	0x00001fe0


	//   ....[22]....
        /*0164*/ 	.word	0x00002020


	//   ....[23]....
        /*0168*/ 	.word	0x00002030


	//   ....[24]....
        /*016c*/ 	.word	0x000020a0


	//   ....[25]....
        /*0170*/ 	.word	0x000020c0


	//   ....[26]....
        /*0174*/ 	.word	0x000020e0


	//   ....[27]....
        /*0178*/ 	.word	0x00002110


	//   ....[28]....
        /*017c*/ 	.word	0x00002120


	//   ....[29]....
        /*0180*/ 	.word	0x00002130


	//   ....[30]....
        /*0184*/ 	.word	0x00002140


	//   ....[31]....
        /*0188*/ 	.word	0x00002180


	//   ....[32]....
        /*018c*/ 	.word	0x000025d0


	//   ....[33]....
        /*0190*/ 	.word	0x00002610


	//   ....[34]....
        /*0194*/ 	.word	0x000026f0


	//   ....[35]....
        /*0198*/ 	.word	0x00002710


	//   ....[36]....
        /*019c*/ 	.word	0x00002740


	//   ....[37]....
        /*01a0*/ 	.word	0x00002760


	//   ....[38]....
        /*01a4*/ 	.word	0x00002790


	//   ....[39]....
        /*01a8*/ 	.word	0x000027b0


	//   ....[40]....
        /*01ac*/ 	.word	0x000027e0


	//   ....[41]....
        /*01b0*/ 	.word	0x00002820


	//   ....[42]....
        /*01b4*/ 	.word	0x00002aa0


	//   ....[43]....
        /*01b8*/ 	.word	0x00002ca0


	//   ....[44]....
        /*01bc*/ 	.word	0x00002fa0


	//   ....[45]....
        /*01c0*/ 	.word	0x000030d0


	//   ....[46]....
        /*01c4*/ 	.word	0x00003120


	//   ....[47]....
        /*01c8*/ 	.word	0x00003170


	//   ....[48]....
        /*01cc*/ 	.word	0x000031a0


	//   ....[49]....
        /*01d0*/ 	.word	0x000031c0


	//   ....[50]....
        /*01d4*/ 	.word	0x00003290


	//   ....[51]....
        /*01d8*/ 	.word	0x000032d0


	//   ....[52]....
        /*01dc*/ 	.word	0x00003320


	//   ....[53]....
        /*01e0*/ 	.word	0x00003350


	//   ....[54]....
        /*01e4*/ 	.word	0x00003370


	//----- nvinfo : EIATTR_VRC_CTA_INIT_COUNT
	.align		4
.L_3843:
        /*01e8*/ 	.byte	0x02, 0x4a
	.zero		1
	.zero		1


	//----- nvinfo : EIATTR_EXIT_INSTR_OFFSETS
	.align		4
        /*01ec*/ 	.byte	0x04, 0x1c
        /*01ee*/ 	.short	(.L_3845 - .L_3844)


	//   ....[0]....
.L_3844:
        /*01f0*/ 	.word	0x00003410


	//   ....[1]....
        /*01f4*/ 	.word	0x00003630


	//----- nvinfo : EIATTR_MAX_THREADS
	.align		4
.L_3845:
        /*01f8*/ 	.byte	0x04, 0x05
        /*01fa*/ 	.short	(.L_3847 - .L_3846)
.L_3846:
        /*01fc*/ 	.word	0x00000020
        /*0200*/ 	.word	0x00000001
        /*0204*/ 	.word	0x00000001


	//----- nvinfo : EIATTR_CRS_STACK_SIZE
	.align		4
.L_3847:
        /*0208*/ 	.byte	0x04, 0x1e
        /*020a*/ 	.short	(.L_3849 - .L_3848)
.L_3848:
        /*020c*/ 	.word	0x00000000


	//----- nvinfo : EIATTR_CBANK_PARAM_SIZE
	.align		4
.L_3849:
        /*0210*/ 	.byte	0x03, 0x19
        /*0212*/ 	.short	0x01f0


	//----- nvinfo : EIATTR_PARAM_CBANK
	.align		4
        /*0214*/ 	.byte	0x04, 0x0a
        /*0216*/ 	.short	(.L_3851 - .L_3850)
	.align		4
.L_3850:
        /*0218*/ 	.word	index@(.nv.constant0._Z25selective_scan_bwd_kernelI32Selective_Scan_bwd_kernel_traitsILi32ELi4ELb1ELb0ELb1ELb1ELb0EN3c104HalfEfEEv12SSMParamsBwd)
        /*021c*/ 	.short	0x0380
        /*021e*/ 	.short	0x01f0


	//----- nvinfo : EIATTR_SW_WAR
	.align		4
.L_3851:
        /*0220*/ 	.byte	0x04, 0x36
        /*0222*/ 	.short	(.L_3853 - .L_3852)
.L_3852:
        /*0224*/ 	.word	0x00000008
.L_3853:


//--------------------- .nv.info._Z25selective_scan_bwd_kernelI32Selective_Scan_bwd_kernel_traitsILi32ELi4ELb1ELb0ELb1ELb1ELb1EN3c104HalfEfEEv12SSMParamsBwd --------------------------
	.section	.nv.info._Z25selective_scan_bwd_kernelI32Selective_Scan_bwd_kernel_traitsILi32ELi4ELb1ELb0ELb1ELb1ELb1EN3c104HalfEfEEv12SSMParamsBwd,"",@"SHT_CUDA_INFO"
	.sectionflags	@""
	.align	4


	//----- nvinfo : EIATTR_CUDA_API_VERSION
	.align		4
        /*0000*/ 	.byte	0x04, 0x37
        /*0002*/ 	.short	(.L_3855 - .L_3854)
.L_3854:
        /*0004*/ 	.word	0x00000082


	//----- nvinfo : EIATTR_KPARAM_INFO
	.align		4
.L_3855:
        /*0008*/ 	.byte	0x04, 0x17
        /*000a*/ 	.short	(.L_3857 - .L_3856)
.L_3856:
        /*000c*/ 	.word	0x00000000
        /*0010*/ 	.short	0x0000
        /*0012*/ 	.short	0x0000
        /*0014*/ 	.byte	0x00, 0xf0, 0xc1, 0x07


	//----- nvinfo : EIATTR_SPARSE_MMA_MASK
	.align		4
.L_3857:
        /*0018*/ 	.byte	0x03, 0x50
        /*001a*/ 	.short	0x0000


	//----- nvinfo : EIATTR_MAXREG_COUNT
	.align		4
        /*001c*/ 	.byte	0x03, 0x1b
        /*001e*/ 	.short	0x00ff


	//----- nvinfo : EIATTR_NUM_BARRIERS
	.align		4
        /*0020*/ 	.byte	0x02, 0x4c
        /*0022*/ 	.byte	0x01
	.zero		1


	//----- nvinfo : EIATTR_MERCURY_ISA_VERSION
	.align		4
        /*0024*/ 	.byte	0x03, 0x5f
        /*0026*/ 	.short	0x0101


	//----- nvinfo : EIATTR_COOP_GROUP_MASK_REGIDS
	.align		4
        /*0028*/ 	.byte	0x04, 0x29
        /*002a*/ 	.short	(.L_3859 - .L_3858)


	//   ....[0]....
.L_3858:
        /*002c*/ 	.word	0xffffffff


	//   ....[1]....
        /*0030*/ 	.word	0xffffffff


	//   ....[2]....
        /*0034*/ 	.word	0xffffffff


	//   ....[3]....
        /*0038*/ 	.word	0xffffffff


	//   ....[4]....
        /*003c*/ 	.word	0xffffffff


	//   ....[5]....
        /*0040*/ 	.word	0xffffffff


	//   ....[6]....
        /*0044*/ 	.word	0xffffffff


	//   ....[7]....
        /*0048*/ 	.word	0xffffffff


	//   ....[8]....
        /*004c*/ 	.word	0xffffffff


	//   ....[9]....
        /*0050*/ 	.word	0xffffffff


	//   ....[10]....
        /*0054*/ 	.word	0xffffffff


	//   ....[11]....
        /*0058*/ 	.word	0xffffffff


	//   ....[12]....
        /*005c*/ 	.word	0xffffffff


	//   ....[13]....
        /*0060*/ 	.word	0xffffffff


	//   ....[14]....
        /*0064*/ 	.word	0xffffffff


	//   ....[15]....
        /*0068*/ 	.word	0xffffffff


	//   ....[16]....
        /*006c*/ 	.word	0xffffffff


	//   ....[17]....
        /*0070*/ 	.word	0xffffffff


	//   ....[18]....
        /*0074*/ 	.word	0xffffffff


	//   ....[19]....
        /*0078*/ 	.word	0xffffffff


	//   ....[20]....
        /*007c*/ 	.word	0xffffffff


	//   ....[21]....
        /*0080*/ 	.word	0xffffffff


	//   ....[22]....
        /*0084*/ 	.word	0xffffffff


	//   ....[23]....
        /*0088*/ 	.word	0xffffffff


	//   ....[24]....
        /*008c*/ 	.word	0xffffffff


	//   ....[25]....
        /*0090*/ 	.word	0xffffffff


	//   ....[26]....
        /*0094*/ 	.word	0xffffffff


	//   ....[27]....
        /*0098*/ 	.word	0xffffffff


	//   ....[28]....
        /*009c*/ 	.word	0xffffffff


	//   ....[29]....
        /*00a0*/ 	.word	0xffffffff


	//   ....[30]....
        /*00a4*/ 	.word	0xffffffff


	//   ....[31]....
        /*00a8*/ 	.word	0xffffffff


	//   ....[32]....
        /*00ac*/ 	.word	0xffffffff


	//   ....[33]....
        /*00b0*/ 	.word	0xffffffff


	//   ....[34]....
        /*00b4*/ 	.word	0xffffffff


	//   ....[35]....
        /*00b8*/ 	.word	0xffffffff


	//   ....[36]....
        /*00bc*/ 	.word	0xffffffff


	//   ....[37]....
        /*00c0*/ 	.word	0xffffffff


	//   ....[38]....
        /*00c4*/ 	.word	0xffffffff


	//   ....[39]....
        /*00c8*/ 	.word	0xffffffff


	//   ....[40]....
        /*00cc*/ 	.word	0xffffffff


	//   ....[41]....
        /*00d0*/ 	.word	0xffffffff


	//   ....[42]....
        /*00d4*/ 	.word	0xffffffff


	//   ....[43]....
        /*00d8*/ 	.word	0xffffffff


	//   ....[44]....
        /*00dc*/ 	.word	0xffffffff


	//   ....[45]....
        /*00e0*/ 	.word	0xffffffff


	//   ....[46]....
        /*00e4*/ 	.word	0xffffffff


	//   ....[47]....
        /*00e8*/ 	.word	0xffffffff


	//   ....[48]....
        /*00ec*/ 	.word	0xffffffff


	//   ....[49]....
        /*00f0*/ 	.word	0xffffffff


	//   ....[50]....
        /*00f4*/ 	.word	0xffffffff


	//   ....[51]....
        /*00f8*/ 	.word	0xffffffff


	//   ....[52]....
        /*00fc*/ 	.word	0xffffffff


	//   ....[53]....
        /*0100*/ 	.word	0xffffffff


	//   ....[54]....
        /*0104*/ 	.word	0xffffffff


	//   ....[55]....
        /*0108*/ 	.word	0xffffffff


	//   ....[56]....
        /*010c*/ 	.word	0xffffffff


	//   ....[57]....
        /*0110*/ 	.word	0xffffffff


	//   ....[58]....
        /*0114*/ 	.word	0xffffffff


	//----- nvinfo : EIATTR_COOP_GROUP_INSTR_OFFSETS
	.align		4
.L_3859:
        /*0118*/ 	.byte	0x04, 0x28
        /*011a*/ 	.short	(.L_3861 - .L_3860)


	//   ....[0]....
.L_3860:
        /*011c*/ 	.word	0x00000a40


	//   ....[1]....
        /*0120*/ 	.word	0x00000ac0


	//   ....[2]....
        /*0124*/ 	.word	0x00000c20


	//   ....[3]....
        /*0128*/ 	.word	0x00001600


	//   ....[4]....
        /*012c*/ 	.word	0x000017d0


	//   ....[5]....
        /*0130*/ 	.word	0x00001b30


	//   ....[6]....
        /*0134*/ 	.word	0x00001ca0


	//   ....[7]....
        /*0138*/ 	.word	0x00002200


	//   ....[8]....
        /*013c*/ 	.word	0x00002550


	//   ....[9]....
        /*0140*/ 	.word	0x00002590


	//   ....[10]....
        /*0144*/ 	.word	0x000025c0


	//   ....[11]....
        /*0148*/ 	.word	0x000025d0


	//   ....[12]....
        /*014c*/ 	.word	0x00002650


	//   ....[13]....
        /*0150*/ 	.word	0x00002690


	//   ....[14]....
        /*0154*/ 	.word	0x000026a0


	//   ....[15]....
        /*0158*/ 	.word	0x000026b0


	//   ....[16]....
        /*015c*/ 	.word	0x00002710


	//   ....[17]....
        /*0160*/ 	.word	0x00002750


	//   ....[18]....
        /*0164*/ 	.word	0x00002760


	//   ....[19]....
        /*0168*/ 	.word	0x00002770


	//   ....[20]....
        /*016c*/ 	.word	0x000027d0


	//   ....[21]....
        /*0170*/ 	.word	0x00002810


	//   ....[22]....
        /*0174*/ 	.word	0x00002820


	//   ....[23]....
        /*0178*/ 	.word	0x00002830


	//   ....[24]....
        /*017c*/ 	.word	0x00002890


	//   ....[25]....
        /*0180*/ 	.word	0x000028d0


	//   ....[26]....
        /*0184*/ 	.word	0x00002910


	//   ....[27]....
        /*0188*/ 	.word	0x00002920


	//   ....[28]....
        /*018c*/ 	.word	0x00002990


	//   ....[29]....
        /*0190*/ 	.word	0x000029b0


	//   ....[30]....
        /*0194*/ 	.word	0x000029d0


	//   ....[31]....
        /*0198*/ 	.word	0x00002a00


	//   ....[32]....
        /*019c*/ 	.word	0x00002a10


	//   ....[33]....
        /*01a0*/ 	.word	0x00002a20


	//   ....[34]....
        /*01a4*/ 	.word	0x00002a30


	//   ....[35]....
        /*01a8*/ 	.word	0x00002a50


	//   ....[36]....
        /*01ac*/ 	.word	0x00002ec0


	//   ....[37]....
        /*01b0*/ 	.word	0x00002f00


	//   ....[38]....
        /*01b4*/ 	.word	0x00002ff0


	//   ....[39]....
        /*01b8*/ 	.word	0x00003010


	//   ....[40]....
        /*01bc*/ 	.word	0x00003040


	//   ....[41]....
        /*01c0*/ 	.word	0x00003060


	//   ....[42]....
        /*01c4*/ 	.word	0x00003090


	//   ....[43]....
        /*01c8*/ 	.word	0x000030b0


	//   ....[44]....
        /*01cc*/ 	.word	0x000030f0


	//   ....[45]....
        /*01d0*/ 	.word	0x00003130


	//   ....[46]....
        /*01d4*/ 	.word	0x000033a0


	//   ....[47]....
        /*01d8*/ 	.word	0x000035b0


	//   ....[48]....
        /*01dc*/ 	.word	0x00003890


	//   ....[49]....
        /*01e0*/ 	.word	0x000039c0


	//   ....[50]....
        /*01e4*/ 	.word	0x00003a10


	//   ....[51]....
        /*01e8*/ 	.word	0x00003a60


	//   ....[52]....
        /*01ec*/ 	.word	0x00003a90


	//   ....[53]....
        /*01f0*/ 	.word	0x00003ab0


	//   ....[54]....
        /*01f4*/ 	.word	0x00003b80


	//   ....[55]....
        /*01f8*/ 	.word	0x00003bc0


	//   ....[56]....
        /*01fc*/ 	.word	0x00003c10


	//   ....[57]....
        /*0200*/ 	.word	0x00003c40


	//   ....[58]....
        /*0204*/ 	.word	0x00003c60


	//----- nvinfo : EIATTR_VRC_CTA_INIT_COUNT
	.align		4
.L_3861:
        /*0208*/ 	.byte	0x02, 0x4a
	.zero		1
	.zero		1


	//----- nvinfo : EIATTR_EXIT_INSTR_OFFSETS
	.align		4
        /*020c*/ 	.byte	0x04, 0x1c
        /*020e*/ 	.short	(.L_3863 - .L_3862)


	//   ....[0]....
.L_3862:
        /*0210*/ 	.word	0x00003d00


	//   ....[1]....
        /*0214*/ 	.word	0x00003f20


	//----- nvinfo : EIATTR_MAX_THREADS
	.align		4
.L_3863:
        /*0218*/ 	.byte	0x04, 0x05
        /*021a*/ 	.short	(.L_3865 - .L_3864)
.L_3864:
        /*021c*/ 	.word	0x00000020
        /*0220*/ 	.word	0x00000001
        /*0224*/ 	.word	0x00000001


	//----- nvinfo : EIATTR_CRS_STACK_SIZE
	.align		4
.L_3865:
        /*0228*/ 	.byte	0x04, 0x1e
        /*022a*/ 	.short	(.L_3867 - .L_3866)
.L_3866:
        /*022c*/ 	.word	0x00000000


	//----- nvinfo : EIATTR_CBANK_PARAM_SIZE
	.align		4
.L_3867:
        /*0230*/ 	.byte	0x03, 0x19
        /*0232*/ 	.short	0x01f0


	//----- nvinfo : EIATTR_PARAM_CBANK
	.align		4
        /*0234*/ 	.byte	0x04, 0x0a
        /*0236*/ 	.short	(.L_3869 - .L_3868)
	.align		4
.L_3868:
        /*0238*/ 	.word	index@(.nv.constant0._Z25selective_scan_bwd_kernelI32Selective_Scan_bwd_kernel_traitsILi32ELi4ELb1ELb0ELb1ELb1ELb1EN3c104HalfEfEEv12SSMParamsBwd)
        /*023c*/ 	.short	0x0380
        /*023e*/ 	.short	0x01f0


	//----- nvinfo : EIATTR_SW_WAR
	.align		4
.L_3869:
        /*0240*/ 	.byte	0x04, 0x36
        /*0242*/ 	.short	(.L_3871 - .L_3870)
.L_3870:
        /*0244*/ 	.word	0x00000008
.L_3871:


//--------------------- .nv.info._Z25selective_scan_bwd_kernelI32Selective_Scan_bwd_kernel_traitsILi32ELi4ELb1ELb1ELb0ELb0ELb0EN3c104HalfEfEEv12SSMParamsBwd --------------------------
	.section	.nv.info._Z25selective_scan_bwd_kernelI32Selective_Scan_bwd_kernel_traitsILi32ELi4ELb1ELb1ELb0ELb0ELb0EN3c104HalfEfEEv12SSMParamsBwd,"",@"SHT_CUDA_INFO"
	.sectionflags	@""
	.align	4


	//----- nvinfo : EIATTR_CUDA_API_VERSION
	.align		4
        /*0000*/ 	.byte	0x04, 0x37
        /*0002*/ 	.short	(.L_3873 - .L_3872)
.L_3872:
        /*0004*/ 	.word	0x00000082


	//----- nvinfo : EIATTR_KPARAM_INFO
	.align		4
.L_3873:
        /*0008*/ 	.byte	0x04, 0x17
        /*000a*/ 	.short	(.L_3875 - .L_3874)
.L_3874:
        /*000c*/ 	.word	0x00000000
        /*0010*/ 	.short	0x0000
        /*0012*/ 	.short	0x0000
        /*0014*/ 	.byte	0x00, 0xf0, 0xc1, 0x07


	//----- nvinfo : EIATTR_SPARSE_MMA_MASK
	.align		4
.L_3875:
        /*0018*/ 	.byte	0x03, 0x50
        /*001a*/ 	.short	0x0000


	//----- nvinfo : EIATTR_MAXREG_COUNT
	.align		4
        /*001c*/ 	.byte	0x03, 0x1b
        /*001e*/ 	.short	0x00ff


	//----- nvinfo : EIATTR_NUM_BARRIERS
	.align		4
        /*0020*/ 	.byte	0x02, 0x4c
        /*0022*/ 	.byte	0x01
	.zero		1


	//----- nvinfo : EIATTR_MERCURY_ISA_VERSION
	.align		4
        /*0024*/ 	.byte	0x03, 0x5f
        /*0026*/ 	.short	0x0101


	//----- nvinfo : EIATTR_COOP_GROUP_MASK_REGIDS
	.align		4
        /*0028*/ 	.byte	0x04, 0x29
        /*002a*/ 	.short	(.L_3877 - .L_3876)


	//   ....[0]....
.L_3876:
        /*002c*/ 	.word	0xffffffff


	//   ....[1]....
        /*0030*/ 	.word	0xffffffff


	//   ....[2]....
        /*0034*/ 	.word	0xffffffff


	//   ....[3]....
        /*0038*/ 	.word	0xffffffff


	//   ....[4]....
        /*003c*/ 	.word	0xffffffff


	//   ....[5]....
        /*0040*/ 	.word	0xffffffff


	//   ....[6]....
        /*0044*/ 	.word	0xffffffff


	//   ....[7]....
        /*0048*/ 	.word	0xffffffff


	//   ....[8]....
        /*004c*/ 	.word	0xffffffff


	//   ....[9]....
        /*0050*/ 	.word	0xffffffff


	//   ....[10]....
        /*0054*/ 	.word	0xffffffff


	//   ....[11]....
        /*0058*/ 	.word	0xffffffff


	//   ....[12]....
        /*005c*/ 	.word	0xffffffff


	//   ....[13]....
        /*0060*/ 	.word	0xffffffff


	//   ....[14]....
        /*0064*/ 	.word	0xffffffff


	//   ....[15]....
        /*0068*/ 	.word	0xffffffff


	//   ....[16]....
        /*006c*/ 	.word	0xffffffff


	//   ....[17]....
        /*0070*/ 	.word	0xffffffff


	//   ....[18]....
        /*0074*/ 	.word	0xffffffff


	//   ....[19]....
        /*0078*/ 	.word	0xffffffff


	//   ....[20]....
        /*007c*/ 	.word	0xffffffff


	//   ....[21]....
        /*0080*/ 	.word	0xffffffff


	//   ....[22]....
        /*0084*/ 	.word	0xffffffff


	//   ....[23]....
        /*0088*/ 	.word	0xffffffff


	//   ....[24]....
        /*008c*/ 	.word	0xffffffff


	//   ....[25]....
        /*0090*/ 	.word	0xffffffff


	//   ....[26]....
        /*0094*/ 	.word	0xffffffff


	//   ....[27]....
        /*0098*/ 	.word	0xffffffff


	//   ....[28]....
        /*009c*/ 	.word	0xffffffff


	//   ....[29]....
        /*00a0*/ 	.word	0xffffffff


	//   ....[30]....
        /*00a4*/ 	.word	0xffffffff


	//   ....[31]....
        /*00a8*/ 	.word	0xffffffff


	//   ....[32]....
        /*00ac*/ 	.word	0xffffffff


	//   ....[33]....
        /*00b0*/ 	.word	0xffffffff


	//   ....[34]....
        /*00b4*/ 	.word	0xffffffff


	//   ....[35]....
        /*00b8*/ 	.word	0xffffffff


	//   ....[36]....
        /*00bc*/ 	.word	0xffffffff


	//   ....[37]....
        /*00c0*/ 	.word	0xffffffff


	//   ....[38]....
        /*00c4*/ 	.word	0xffffffff


	//   ....[39]....
        /*00c8*/ 	.word	0xffffffff


	//   ....[40]....
        /*00cc*/ 	.word	0xffffffff


	//   ....[41]....
        /*00d0*/ 	.word	0xffffffff


	//   ....[42]....
        /*00d4*/ 	.word	0xffffffff


	//   ....[43]....
        /*00d8*/ 	.word	0xffffffff


	//   ....[44]....
        /*00dc*/ 	.word	0xffffffff


	//   ....[45]....
        /*00e0*/ 	.word	0xffffffff


	//   ....[46]....
        /*00e4*/ 	.word	0xffffffff


	//   ....[47]....
        /*00e8*/ 	.word	0xffffffff


	//   ....[48]....
        /*00ec*/ 	.word	0xffffffff


	//   ....[49]....
        /*00f0*/ 	.word	0xffffffff


	//   ....[50]....
        /*00f4*/ 	.word	0xffffffff


	//   ....[51]....
        /*00f8*/ 	.word	0xffffffff


	//   ....[52]....
        /*00fc*/ 	.word	0xffffffff


	//   ....[53]....
        /*0100*/ 	.word	0xffffffff


	//----- nvinfo : EIATTR_COOP_GROUP_INSTR_OFFSETS
	.align		4
.L_3877:
        /*0104*/ 	.byte	0x04, 0x28
        /*0106*/ 	.short	(.L_3879 - .L_3878)


	//   ....[0]....
.L_3878:
        /*0108*/ 	.word	0x000009e0


	//   ....[1]....
        /*010c*/ 	.word	0x00000a50


	//   ....[2]....
        /*0110*/ 	.word	0x00000b60


	//   ....[3]....
        /*0114*/ 	.word	0x00001040


	//   ....[4]....
        /*0118*/ 	.word	0x000013f0


	//   ....[5]....
        /*011c*/ 	.word	0x00001420


	//   ....[6]....
        /*0120*/ 	.word	0x000014b0


	//   ....[7]....
        /*0124*/ 	.word	0x000014e0


	//   ....[8]....
        /*0128*/ 	.word	0x000014f0


	//   ....[9]....
        /*012c*/ 	.word	0x00001500


	//   ....[10]....
        /*0130*/ 	.word	0x00001560


	//   ....[11]....
        /*0134*/ 	.word	0x000015a0


	//   ....[12]....
        /*0138*/ 	.word	0x000015b0


	//   ....[13]....
        /*013c*/ 	.word	0x000015c0


	//   ....[14]....
        /*0140*/ 	.word	0x00001620


	//   ....[15]....
        /*0144*/ 	.word	0x00001660


	//   ....[16]....
        /*0148*/ 	.word	0x00001690


	//   ....[17]....
        /*014c*/ 	.word	0x000016b0


	//   ....[18]....
        /*0150*/ 	.word	0x00001730


	//   ....[19]....
        /*0154*/ 	.word	0x00001760


	//   ....[20]....
        /*0158*/ 	.word	0x00001770


	//   ....[21]....
        /*015c*/ 	.word	0x00001780


	//   ....[22]....
        /*0160*/ 	.word	0x000017c0


	//   ....[23]....
        /*0164*/ 	.word	0x000017f0


	//   ....[24]....
        /*0168*/ 	.word	0x00001830


	//   ....[25]....
        /*016c*/ 	.word	0x00001840


	//   ....[26]....
        /*0170*/ 	.word	0x00001850


	//   ....[27]....
        /*0174*/ 	.word	0x00001860


	//   ....[28]....
        /*0178*/ 	.word	0x00001870


	//   ....[29]....
        /*017c*/ 	.word	0x00001940


	//   ....[30]....
        /*0180*/ 	.word	0x000019e0


	//   ....[31]....
        /*0184*/ 	.word	0x00001a60


	//   ....[32]....
        /*0188*/ 	.word	0x00001cf0


	//   ....[33]....
        /*018c*/ 	.word	0x00001d30


	//   ....[34]....
        /*0190*/ 	.word	0x00001ec0


	//   ....[35]....
        /*0194*/ 	.word	0x00001ef0


	//   ....[36]....
        /*0198*/ 	.word	0x00001f20


	//   ....[37]....
        /*019c*/ 	.word	0x00001f40


	//   ....[38]....
        /*01a0*/ 	.word	0x00001f70


	//   ....[39]....
        /*01a4*/ 	.word	0x00001f90


	//   ....[40]....
        /*01a8*/ 	.word	0x00001fc0


	//   ....[41]....
        /*01ac*/ 	.word	0x00001fe0


	//   ....[42]....
        /*01b0*/ 	.word	0x000022d0


	//   ....[43]....
        /*01b4*/ 	.word	0x000024b0


	//   ....[44]....
        /*01b8*/ 	.word	0x000025c0


	//   ....[45]....
        /*01bc*/ 	.word	0x00002610


	//   ....[46]....
        /*01c0*/ 	.word	0x00002660


	//   ....[47]....
        /*01c4*/ 	.word	0x00002690


	//   ....[48]....
        /*01c8*/ 	.word	0x000026b0


	//   ....[49]....
        /*01cc*/ 	.word	0x00002780


	//   ....[50]....
        /*01d0*/ 	.word	0x000027c0


	//   ....[51]....
        /*01d4*/ 	.word	0x00002810


	//   ....[52]....
        /*01d8*/ 	.word	0x00002840


	//   ....[53]....
        /*01dc*/ 	.word	0x00002860


	//----- nvinfo : EIATTR_VRC_CTA_INIT_COUNT
	.align		4
.L_3879:
        /*01e0*/ 	.byte	0x02, 0x4a
	.zero		1
	.zero		1


	//----- nvinfo : EIATTR_EXIT_INSTR_OFFSETS
	.align		4
        /*01e4*/ 	.byte	0x04, 0x1c
        /*01e6*/ 	.short	(.L_3881 - .L_3880)


	//   ....[0]....
.L_3880:
        /*01e8*/ 	.word	0x00002900


	//   ....[1]....
        /*01ec*/ 	.word	0x00002b60


	//----- nvinfo : EIATTR_MAX_THREADS
	.align		4
.L_3881:
        /*01f0*/ 	.byte	0x04, 0x05
        /*01f2*/ 	.short	(.L_3883 - .L_3882)
.L_3882:
        /*01f4*/ 	.word	0x00000020
        /*01f8*/ 	.word	0x00000001
        /*01fc*/ 	.word	0x00000001


	//----- nvinfo : EIATTR_CRS_STACK_SIZE
	.align		4
.L_3883:
        /*0200*/ 	.byte	0x04, 0x1e
        /*0202*/ 	.short	(.L_3885 - .L_3884)
.L_3884:
        /*0204*/ 	.word	0x00000000


	//----- nvinfo : EIATTR_CBANK_PARAM_SIZE
	.align		4
.L_3885:
        /*0208*/ 	.byte	0x03, 0x19
        /*020a*/ 	.short	0x01f0


	//----- nvinfo : EIATTR_PARAM_CBANK
	.align		4
        /*020c*/ 	.byte	0x04, 0x0a
        /*020e*/ 	.short	(.L_3887 - .L_3886)
	.align		4
.L_3886:
        /*0210*/ 	.word	index@(.nv.constant0._Z25selective_scan_bwd_kernelI32Selective_Scan_bwd_kernel_traitsILi32ELi4ELb1ELb1ELb0ELb0ELb0EN3c104HalfEfEEv12SSMParamsBwd)
        /*0214*/ 	.short	0x0380
        /*0216*/ 	.short	0x01f0


	//----- nvinfo : EIATTR_SW_WAR
	.align		4
.L_3887:
        /*0218*/ 	.byte	0x04, 0x36
        /*021a*/ 	.short	(.L_3889 - .L_3888)
.L_3888:
        /*021c*/ 	.word	0x00000008
.L_3889:


//--------------------- .nv.info._Z25selective_scan_bwd_kernelI32Selective_Scan_bwd_kernel_traitsILi32ELi4ELb1ELb1ELb0ELb0ELb1EN3c104HalfEfEEv12SSMParamsBwd --------------------------
	.section	.nv.info._Z25selective_scan_bwd_kernelI32Selective_Scan_bwd_kernel_traitsILi32ELi4ELb1ELb1ELb0ELb0ELb1EN3c104HalfEfEEv12SSMParamsBwd,"",@"SHT_CUDA_INFO"
	.sectionflags	@""
	.align	4


	//----- nvinfo : EIATTR_CUDA_API_VERSION
	.align		4
        /*0000*/ 	.byte	0x04, 0x37
        /*0002*/ 	.short	(.L_3891 - .L_3890)
.L_3890:
        /*0004*/ 	.word	0x00000082


	//----- nvinfo : EIATTR_KPARAM_INFO
	.align		4
.L_3891:
        /*0008*/ 	.byte	0x04, 0x17
        /*000a*/ 	.short	(.L_3893 - .L_3892)
.L_3892:
        /*000c*/ 	.word	0x00000000
        /*0010*/ 	.short	0x0000
        /*0012*/ 	.short	0x0000
        /*0014*/ 	.byte	0x00, 0xf0, 0xc1, 0x07


	//----- nvinfo : EIATTR_SPARSE_MMA_MASK
	.align		4
.L_3893:
        /*0018*/ 	.byte	0x03, 0x50
        /*001a*/ 	.short	0x0000


	//----- nvinfo : EIATTR_MAXREG_COUNT
	.align		4
        /*001c*/ 	.byte	0x03, 0x1b
        /*001e*/ 	.short	0x00ff


	//----- nvinfo : EIATTR_NUM_BARRIERS
	.align		4
        /*0020*/ 	.byte	0x02, 0x4c
        /*0022*/ 	.byte	0x01
	.zero		1


	//----- nvinfo : EIATTR_MERCURY_ISA_VERSION
	.align		4
        /*0024*/ 	.byte	0x03, 0x5f
        /*0026*/ 	.short	0x0101


	//----- nvinfo : EIATTR_COOP_GROUP_MASK_REGIDS
	.align		4
        /*0028*/ 	.byte	0x04, 0x29
        /*002a*/ 	.short	(.L_3895 - .L_3894)


	//   ....[0]....
.L_3894:
        /*002c*/ 	.word	0xffffffff


	//   ....[1]....
        /*0030*/ 	.word	0xffffffff


	//   ....[2]....
        /*0034*/ 	.word	0xffffffff


	//   ....[3]....
        /*0038*/ 	.word	0xffffffff


	//   ....[4]....
        /*003c*/ 	.word	0xffffffff


	//   ....[5]....
        /*0040*/ 	.word	0xffffffff


	//   ....[6]....
        /*0044*/ 	.word	0xffffffff


	//   ....[7]....
        /*0048*/ 	.word	0xffffffff


	//   ....[8]....
        /*004c*/ 	.word	0xffffffff


	//   ....[9]....
        /*0050*/ 	.word	0xffffffff


	//   ....[10]....
        /*0054*/ 	.word	0xffffffff


	//   ....[11]....
        /*0058*/ 	.word	0xffffffff


	//   ....[12]....
        /*005c*/ 	.word	0xffffffff


	//   ....[13]....
        /*0060*/ 	.word	0xffffffff


	//   ....[14]....
        /*0064*/ 	.word	0xffffffff


	//   ....[15]....
        /*0068*/ 	.word	0xffffffff


	//   ....[16]....
        /*006c*/ 	.word	0xffffffff


	//   ....[17]....
        /*0070*/ 	.word	0xffffffff


	//   ....[18]....
        /*0074*/ 	.word	0xffffffff


	//   ....[19]....
        /*0078*/ 	.word	0xffffffff


	//   ....[20]....
        /*007c*/ 	.word	0xffffffff


	//   ....[21]....
        /*0080*/ 	.word	0xffffffff


	//   ....[22]....
        /*0084*/ 	.word	0xffffffff


	//   ....[23]....
        /*0088*/ 	.word	0xffffffff


	//   ....[24]....
        /*008c*/ 	.word	0xffffffff


	//   ....[25]....
        /*0090*/ 	.word	0xffffffff


	//   ....[26]....
        /*0094*/ 	.word	0xffffffff


	//   ....[27]....
        /*0098*/ 	.word	0xffffffff


	//   ....[28]....
        /*009c*/ 	.word	0xffffffff


	//   ....[29]....
        /*00a0*/ 	.word	0xffffffff


	//   ....[30]....
        /*00a4*/ 	.word	0xffffffff


	//   ....[31]....
        /*00a8*/ 	.word	0xffffffff


	//   ....[32]....
        /*00ac*/ 	.word	0xffffffff


	//   ....[33]....
        /*00b0*/ 	.word	0xffffffff


	//   ....[34]....
        /*00b4*/ 	.word	0xffffffff


	//   ....[35]....
        /*00b8*/ 	.word	0xffffffff


	//   ....[36]....
        /*00bc*/ 	.word	0xffffffff


	//   ....[37]....
        /*00c0*/ 	.word	0xffffffff


	//   ....[38]....
        /*00c4*/ 	.word	0xffffffff


	//   ....[39]....
        /*00c8*/ 	.word	0xffffffff


	//   ....[40]....
        /*00cc*/ 	.word	0xffffffff


	//   ....[41]....
        /*00d0*/ 	.word	0xffffffff


	//   ....[42]....
        /*00d4*/ 	.word	0xffffffff


	//   ....[43]....
        /*00d8*/ 	.word	0xffffffff


	//   ....[44]....
        /*00dc*/ 	.word	0xffffffff


	//   ....[45]....
        /*00e0*/ 	.word	0xffffffff


	//   ....[46]....
        /*00e4*/ 	.word	0xffffffff


	//   ....[47]....
        /*00e8*/ 	.word	0xffffffff


	//   ....[48]....
        /*00ec*/ 	.word	0xffffffff


	//   ....[49]....
        /*00f0*/ 	.word	0xffffffff


	//   ....[50]....
        /*00f4*/ 	.word	0xffffffff


	//   ....[51]....
        /*00f8*/ 	.word	0xffffffff


	//   ....[52]....
        /*00fc*/ 	.word	0xffffffff


	//   ....[53]....
        /*0100*/ 	.word	0xffffffff


	//   ....[54]....
        /*0104*/ 	.word	0xffffffff


	//   ....[55]....
        /*0108*/ 	.word	0xffffffff


	//   ....[56]....
        /*010c*/ 	.word	0xffffffff


	//   ....[57]....
        /*0110*/ 	.word	0xffffffff


	//----- nvinfo : EIATTR_COOP_GROUP_INSTR_OFFSETS
	.align		4
.L_3895:
        /*0114*/ 	.byte	0x04, 0x28
        /*0116*/ 	.short	(.L_3897 - .L_3896)


	//   ....[0]....
.L_3896:
        /*0118*/ 	.word	0x00000a80


	//   ....[1]....
        /*011c*/ 	.word	0x00000b00


	//   ....[2]....
        /*0120*/ 	.word	0x00000bf0


	//   ....[3]....
        /*0124*/ 	.word	0x00000cb0


	//   ....[4]....
        /*0128*/ 	.word	0x00000ee0


	//   ....[5]....
        /*012c*/ 	.word	0x000011e0


	//   ....[6]....
        /*0130*/ 	.word	0x00001380


	//   ....[7]....
        /*0134*/ 	.word	0x00001900


	//   ....[8]....
        /*0138*/ 	.word	0x00001cb0


	//   ....[9]....
        /*013c*/ 	.word	0x00001ce0


	//   ....[10]....
        /*0140*/ 	.word	0x00001d50


	//   ....[11]....
        /*0144*/ 	.word	0x00001d80


	//   ....[12]....
        /*0148*/ 	.word	0x00001da0


	//   ....[13]....
        /*014c*/ 	.word	0x00001dc0


	//   ....[14]....
        /*0150*/ 	.word	0x00001e20


	//   ....[15]....
        /*0154*/ 	.word	0x00001e40


	//   ....[16]....
        /*0158*/ 	.word	0x00001e70


	//   ....[17]....
        /*015c*/ 	.word	0x00001e80


	//   ....[18]....
        /*0160*/ 	.word	0x00001f00


	//   ....[19]....
        /*0164*/ 	.word	0x00001f30


	//   ....[20]....
        /*0168*/ 	.word	0x00001f60


	//   ....[21]....
        /*016c*/ 	.word	0x00001f70


	//   ....[22]....
        /*0170*/ 	.word	0x00001ff0


	//   ....[23]....
        /*0174*/ 	.word	0x00002020


	//   ....[24]....
        /*0178*/ 	.word	0x00002030


	//   ....[25]....
        /*017c*/ 	.word	0x00002040


	//   ....[26]....
        /*0180*/ 	.word	0x00002060


	//   ....[27]....
        /*0184*/ 	.word	0x000020b0


	//   ....[28]....
        /*0188*/ 	.word	0x000020f0


	//   ....[29]....
        /*018c*/ 	.word	0x00002100


	//   ....[30]....
        /*0190*/ 	.word	0x00002110


	//   ....[31]....
        /*0194*/ 	.word	0x00002120


	//   ....[32]....
        /*0198*/ 	.word	0x00002130


	//   ....[33]....
        /*019c*/ 	.word	0x000021e0


	//   ....[34]....
        /*01a0*/ 	.word	0x00002260


	//   ....[35]....
        /*01a4*/ 	.word	0x00002300


	//   ....[36]....
        /*01a8*/ 	.word	0x000025b0


	//   ....[37]....
        /*01ac*/ 	.word	0x000025f0


	//   ....[38]....
        /*01b0*/ 	.word	0x00002780


	//   ....[39]....
        /*01b4*/ 	.word	0x000027b0


	//   ....[40]....
        /*01b8*/ 	.word	0x000027e0


	//   ....[41]....
        /*01bc*/ 	.word	0x00002800


	//   ....[42]....
        /*01c0*/ 	.word	0x00002830


	//   ....[43]....
        /*01c4*/ 	.word	0x00002850


	//   ....[44]....
        /*01c8*/ 	.word	0x00002880


	//   ....[45]....
        /*01cc*/ 	.word	0x000028a0


	//   ....[46]....
        /*01d0*/ 	.word	0x00002b90


	//   ....[47]....
        /*01d4*/ 	.word	0x00002d60


	//   ....[48]....
        /*01d8*/ 	.word	0x00002e80


	//   ....[49]....
        /*01dc*/ 	.word	0x00002ed0


	//   ....[50]....
        /*01e0*/ 	.word	0x00002f20


	//   ....[51]....
        /*01e4*/ 	.word	0x00002f50


	//   ....[52]....
        /*01e8*/ 	.word	0x00002f70


	//   ....[53]....
        /*01ec*/ 	.word	0x00003040


	//   ....[54]....
        /*01f0*/ 	.word	0x00003080


	//   ....[55]....
        /*01f4*/ 	.word	0x000030d0


	//   ....[56]....
        /*01f8*/ 	.word	0x00003100


	//   ....[57]....
        /*01fc*/ 	.word	0x00003120


	//----- nvinfo : EIATTR_VRC_CTA_INIT_COUNT
	.align		4
.L_3897:
        /*0200*/ 	.byte	0x02, 0x4a
	.zero		1
	.zero		1


	//----- nvinfo : EIATTR_EXIT_INSTR_OFFSETS
	.align		4
        /*0204*/ 	.byte	0x04, 0x1c
        /*0206*/ 	.short	(.L_3899 - .L_3898)


	//   ....[0]....
.L_3898:
        /*0208*/ 	.word	0x000031c0


	//   ....[1]....
        /*020c*/ 	.word	0x00003420


	//----- nvinfo : EIATTR_MAX_THREADS
	.align		4
.L_3899:
        /*0210*/ 	.byte	0x04, 0x05
        /*0212*/ 	.short	(.L_3901 - .L_3900)
.L_3900:
        /*0214*/ 	.word	0x00000020
        /*0218*/ 	.word	0x00000001
        /*021c*/ 	.word	0x00000001


	//----- nvinfo : EIATTR_CRS_STACK_SIZE
	.align		4
.L_3901:
        /*0220*/ 	.byte	0x04, 0x1e
        /*0222*/ 	.short	(.L_3903 - .L_3902)
.L_3902:
        /*0224*/ 	.word	0x00000000


	//----- nvinfo : EIATTR_CBANK_PARAM_SIZE
	.align		4
.L_3903:
        /*0228*/ 	.byte	0x03, 0x19
        /*022a*/ 	.short	0x01f0


	//----- nvinfo : EIATTR_PARAM_CBANK
	.align		4
        /*022c*/ 	.byte	0x04, 0x0a
        /*022e*/ 	.short	(.L_3905 - .L_3904)
	.align		4
.L_3904:
        /*0230*/ 	.word	index@(.nv.constant0._Z25selective_scan_bwd_kernelI32Selective_Scan_bwd_kernel_traitsILi32ELi4ELb1ELb1ELb0ELb0ELb1EN3c104HalfEfEEv12SSMParamsBwd)
        /*0234*/ 	.short	0x0380
        /*0236*/ 	.short	0x01f0


	//----- nvinfo : EIATTR_SW_WAR
	.align		4
.L_3905:
        /*0238*/ 	.byte	0x04, 0x36
        /*023a*/ 	.short	(.L_3907 - .L_3906)
.L_3906:
        /*023c*/ 	.word	0x00000008
.L_3907:


//--------------------- .nv.info._Z25selective_scan_bwd_kernelI32Selective_Scan_bwd_kernel_traitsILi32ELi4ELb1ELb1ELb0ELb1ELb0EN3c104HalfEfEEv12SSMParamsBwd --------------------------
	.section	.nv.info._Z25selective_scan_bwd_kernelI32Selective_Scan_bwd_kernel_traitsILi32ELi4ELb1ELb1ELb0ELb1ELb0EN3c104HalfEfEEv12SSMParamsBwd,"",@"SHT_CUDA_INFO"
	.sectionflags	@""
	.align	4


	//----- nvinfo : EIATTR_CUDA_API_VERSION
	.align		4
        /*0000*/ 	.byte	0x04, 0x37
        /*0002*/ 	.short	(.L_3909 - .L_3908)
.L_3908:
        /*0004*/ 	.word	0x00000082


	//----- nvinfo : EIATTR_KPARAM_INFO
	.align		4
.L_3909:
        /*0008*/ 	.byte	0x04, 0x17
        /*000a*/ 	.short	(.L_3911 - .L_3910)
.L_3910:
        /*000c*/ 	.word	0x00000000
        /*0010*/ 	.short	0x0000
        /*0012*/ 	.short	0x0000
        /*0014*/ 	.byte	0x00, 0xf0, 0xc1, 0x07


	//----- nvinfo : EIATTR_SPARSE_MMA_MASK
	.align		4
.L_3911:
        /*0018*/ 	.byte	0x03, 0x50
        /*001a*/ 	.short	0x0000


	//----- nvinfo : EIATTR_MAXREG_COUNT
	.align		4
        /*001c*/ 	.byte	0x03, 0x1b
        /*001e*/ 	.short	0x00ff


	//----- nvinfo : EIATTR_NUM_BARRIERS
	.align		4
        /*0020*/ 	.byte	0x02, 0x4c
        /*0022*/ 	.byte	0x01
	.zero		1


	//----- nvinfo : EIATTR_MERCURY_ISA_VERSION
	.align		4
        /*0024*/ 	.byte	0x03, 0x5f
        /*0026*/ 	.short	0x0101


	//----- nvinfo : EIATTR_COOP_GROUP_MASK_REGIDS
	.align		4
        /*0028*/ 	.byte	0x04, 0x29
        /*002a*/ 	.short	(.L_3913 - .L_3912)


	//   ....[0]....
.L_3912:
        /*002c*/ 	.word	0xffffffff


	//   ....[1]....
        /*0030*/ 	.word	0xffffffff


	//   ....[2]....
        /*0034*/ 	.word	0xffffffff


	//   ....[3]....
        /*0038*/ 	.word	0xffffffff


	//   ....[4]....
        /*003c*/ 	.word	0xffffffff


	//   ....[5]....
        /*0040*/ 	.word	0xffffffff


	//   ....[6]....
        /*0044*/ 	.word	0xffffffff


	//   ....[7]....
        /*0048*/ 	.word	0xffffffff


	//   ....[8]....
        /*004c*/ 	.word	0xffffffff


	//   ....[9]....
        /*0050*/ 	.word	0xffffffff


	//   ....[10]....
        /*0054*/ 	.word	0xffffffff


	//   ....[11]....
        /*0058*/ 	.word	0xffffffff


	//   ....[12]....
        /*005c*/ 	.word	0xffffffff


	//   ....[13]....
        /*0060*/ 	.word	0xffffffff


	//   ....[14]....
        /*0064*/ 	.word	0xffffffff


	//   ....[15]....
        /*0068*/ 	.word	0xffffffff


	//   ....[16]....
        /*006c*/ 	.word	0xffffffff


	//   ....[17]....
        /*0070*/ 	.word	0xffffffff


	//   ....[18]....
        /*0074*/ 	.word	0xffffffff


	//   ....[19]....
        /*0078*/ 	.word	0xffffffff


	//   ....[20]....
        /*007c*/ 	.word	0xffffffff


	//   ....[21]....
        /*0080*/ 	.word	0xffffffff


	//   ....[22]....
        /*0084*/ 	.word	0xffffffff


	//   ....[23]....
        /*0088*/ 	.word	0xffffffff


	//   ....[24]....
        /*008c*/ 	.word	0xffffffff


	//   ....[25]....
        /*0090*/ 	.word	0xffffffff


	//   ....[26]....
        /*0094*/ 	.word	0xffffffff


	//   ....[27]....
        /*0098*/ 	.word	0xffffffff


	//   ....[28]....
        /*009c*/ 	.word	0xffffffff


	//   ....[29]....
        /*00a0*/ 	.word	0xffffffff


	//   ....[30]....
        /*00a4*/ 	.word	0xffffffff


	//   ....[31]....
        /*00a8*/ 	.word	0xffffffff


	//   ....[32]....
        /*00ac*/ 	.word	0xffffffff


	//   ....[33]....
        /*00b0*/ 	.word	0xffffffff


	//   ....[34]....
        /*00b4*/ 	.word	0xffffffff


	//   ....[35]....
        /*00b8*/ 	.word	0xffffffff


	//   ....[36]....
        /*00bc*/ 	.word	0xffffffff


	//   ....[37]....
        /*00c0*/ 	.word	0xffffffff


	//   ....[38]....
        /*00c4*/ 	.word	0xffffffff


	//   ....[39]....
        /*00c8*/ 	.word	0xffffffff


	//   ....[40]....
        /*00cc*/ 	.word	0xffffffff


	//   ....[41]....
        /*00d0*/ 	.word	0xffffffff


	//   ....[42]....
        /*00d4*/ 	.word	0xffffffff


	//   ....[43]....
        /*00d8*/ 	.word	0xffffffff


	//   ....[44]....
        /*00dc*/ 	.word	0xffffffff


	//   ....[45]....
        /*00e0*/ 	.word	0xffffffff


	//   ....[46]....
        /*00e4*/ 	.word	0xffffffff


	//   ....[47]....
        /*00e8*/ 	.word	0xffffffff


	//   ....[48]....
        /*00ec*/ 	.word	0xffffffff


	//   ....[49]....
        /*00f0*/ 	.word	0xffffffff


	//   ....[50]....
        /*00f4*/ 	.word	0xffffffff


	//   ....[51]....
        /*00f8*/ 	.word	0xffffffff


	//   ....[52]....
        /*00fc*/ 	.word	0xffffffff


	//   ....[53]....
        /*0100*/ 	.word	0xffffffff


	//   ....[54]....
        /*0104*/ 	.word	0xffffffff


	//----- nvinfo : EIATTR_COOP_GROUP_INSTR_OFFSETS
	.align		4
.L_3913:
        /*0108*/ 	.byte	0x04, 0x28
        /*010a*/ 	.short	(.L_3915 - .L_3914)


	//   ....[0]....
.L_3914:
        /*010c*/ 	.word	0x000009a0


	//   ....[1]....
        /*0110*/ 	.word	0x00000a00


	//   ....[2]....
        /*0114*/ 	.word	0x00000b80


	//   ....[3]....
        /*0118*/ 	.word	0x00001870


	//   ....[4]....
        /*011c*/ 	.word	0x00001c20


	//   ....[5]....
        /*0120*/ 	.word	0x00001c50


	//   ....[6]....
        /*0124*/ 	.word	0x00001ce0


	//   ....[7]....
        /*0128*/ 	.word	0x00001d00


	//   ....[8]....
        /*012c*/ 	.word	0x00001d20


	//   ....[9]....
        /*0130*/ 	.word	0x00001d30


	//   ....[10]....
        /*0134*/ 	.word	0x00001d60


	//   ....[11]....
        /*0138*/ 	.word	0x00001dc0


	//   ....[12]....
        /*013c*/ 	.word	0x00001de0


	//   ....[13]....
        /*0140*/ 	.word	0x00001df0


	//   ....[14]....
        /*0144*/ 	.word	0x00001e10


	//   ....[15]....
        /*0148*/ 	.word	0x00001e80


	//   ....[16]....
        /*014c*/ 	.word	0x00001ec0


	//   ....[17]....
        /*0150*/ 	.word	0x00001ee0


	//   ....[18]....
        /*0154*/ 	.word	0x00001f00


	//   ....[19]....
        /*0158*/ 	.word	0x00001f80


	//   ....[20]....
        /*015c*/ 	.word	0x00001fa0


	//   ....[21]....
        /*0160*/ 	.word	0x00001fb0


	//   ....[22]....
        /*0164*/ 	.word	0x00001fd0


	//   ....[23]....
        /*0168*/ 	.word	0x00001ff0


	//   ....[24]....
        /*016c*/ 	.word	0x00002050


	//   ....[25]....
        /*0170*/ 	.word	0x00002070


	//   ....[26]....
        /*0174*/ 	.word	0x00002080


	//   ....[27]....
        /*0178*/ 	.word	0x00002090


	//   ....[28]....
        /*017c*/ 	.word	0x000020a0


	//   ....[29]....
        /*0180*/ 	.word	0x00002140


	//   ....[30]....
        /*0184*/ 	.word	0x00002190


	//   ....[31]....
        /*0188*/ 	.word	0x000022b0


	//   ....[32]....
        /*018c*/ 	.word	0x00002520


	//   ....[33]....
        /*0190*/ 	.word	0x00002560


	//   ....[34]....
        /*0194*/ 	.word	0x000026f0


	//   ....[35]....
        /*0198*/ 	.word	0x00002720


	//   ....[36]....
        /*019c*/ 	.word	0x00002750


	//   ....[37]....
        /*01a0*/ 	.word	0x00002770


	//   ....[38]....
        /*01a4*/ 	.word	0x000027a0


	//   ....[39]....
        /*01a8*/ 	.word	0x000027c0


	//   ....[40]....
        /*01ac*/ 	.word	0x000027f0


	//   ....[41]....
        /*01b0*/ 	.word	0x00002810


	//   ....[42]....
        /*01b4*/ 	.word	0x00002a30


	//   ....[43]....
        /*01b8*/ 	.word	0x00002c30


	//   ....[44]....
        /*01bc*/ 	.word	0x00002f30


	//   ....[45]....
        /*01c0*/ 	.word	0x00003060


	//   ....[46]....
        /*01c4*/ 	.word	0x000030b0


	//   ....[47]....
        /*01c8*/ 	.word	0x00003100


	//   ....[48]....
        /*01cc*/ 	.word	0x00003130


	//   ....[49]....
        /*01d0*/ 	.word	0x00003150


	//   ....[50]....
        /*01d4*/ 	.word	0x00003220


	//   ....[51]....
        /*01d8*/ 	.word	0x00003260


	//   ....[52]....
        /*01dc*/ 	.word	0x000032b0


	//   ....[53]....
        /*01e0*/ 	.word	0x000032e0


	//   ....[54]....
        /*01e4*/ 	.word	0x00003300


	//----- nvinfo : EIATTR_VRC_CTA_INIT_COUNT
	.align		4
.L_3915:
        /*01e8*/ 	.byte	0x02, 0x4a
	.zero		1
	.zero		1


	//----- nvinfo : EIATTR_EXIT_INSTR_OFFSETS
	.align		4
        /*01ec*/ 	.byte	0x04, 0x1c
        /*01ee*/ 	.short	(.L_3917 - .L_3916)


	//   ....[0]....
.L_3916:
        /*01f0*/ 	.word	0x000033a0


	//   ....[1]....
        /*01f4*/ 	.word	0x00003600


	//----- nvinfo : EIATTR_MAX_THREADS
	.align		4
.L_3917:
        /*01f8*/ 	.byte	0x04, 0x05
        /*01fa*/ 	.short	(.L_3919 - .L_3918)
.L_3918:
        /*01fc*/ 	.word	0x00000020
        /*0200*/ 	.word	0x00000001
        /*0204*/ 	.word	0x00000001


	//----- nvinfo : EIATTR_CRS_STACK_SIZE
	.align		4
.L_3919:
        /*0208*/ 	.byte	0x04, 0x1e
        /*020a*/ 	.short	(.L_3921 - .L_3920)
.L_3920:
        /*020c*/ 	.word	0x00000000


	//----- nvinfo : EIATTR_CBANK_PARAM_SIZE
	.align		4
.L_3921:
        /*0210*/ 	.byte	0x03, 0x19
        /*0212*/ 	.short	0x01f0


	//----- nvinfo : EIATTR_PARAM_CBANK
	.align		4
        /*0214*/ 	.byte	0x04, 0x0a
        /*0216*/ 	.short	(.L_3923 - .L_3922)
	.align		4
.L_3922:
        /*0218*/ 	.word	index@(.nv.constant0._Z25selective_scan_bwd_kernelI32Selective_Scan_bwd_kernel_traitsILi32ELi4ELb1ELb1ELb0ELb1ELb0EN3c104HalfEfEEv12SSMParamsBwd)
        /*021c*/ 	.short	0x0380
        /*021e*/ 	.short	0x01f0


	//----- nvinfo : EIATTR_SW_WAR
	.align		4
.L_3923:
        /*0220*/ 	.byte	0x04, 0x36
        /*0222*/ 	.short	(.L_3925 - .L_3924)
.L_3924:
        /*0224*/ 	.word	0x00000008
.L_3925:


//--------------------- .nv.info._Z25selective_scan_bwd_kernelI32Selective_Scan_bwd_kernel_traitsILi32ELi4ELb1ELb1ELb0ELb1ELb1EN3c104HalfEfEEv12SSMParamsBwd --------------------------
	.section	.nv.info._Z25selective_scan_bwd_kernelI32Selective_Scan_bwd_kernel_traitsILi32ELi4ELb1ELb1ELb0ELb1ELb1EN3c104HalfEfEEv12SSMParamsBwd,"",@"SHT_CUDA_INFO"
	.sectionflags	@""
	.align	4


	//----- nvinfo : EIATTR_CUDA_API_VERSION
	.align		4
        /*0000*/ 	.byte	0x04, 0x37
        /*0002*/ 	.short	(.L_3927 - .L_3926)
.L_3926:
        /*0004*/ 	.word	0x00000082


	//----- nvinfo : EIATTR_KPARAM_INFO
	.align		4
.L_3927:
        /*0008*/ 	.byte	0x04, 0x17
        /*000a*/ 	.short	(.L_3929 - .L_3928)
.L_3928:
        /*000c*/ 	.word	0x00000000
        /*0010*/ 	.short	0x0000
        /*0012*/ 	.short	0x0000
        /*0014*/ 	.byte	0x00, 0xf0, 0xc1, 0x07


	//----- nvinfo : EIATTR_SPARSE_MMA_MASK
	.align		4
.L_3929:
        /*0018*/ 	.byte	0x03, 0x50
        /*001a*/ 	.short	0x0000


	//----- nvinfo : EIATTR_MAXREG_COUNT
	.align		4
        /*001c*/ 	.byte	0x03, 0x1b
        /*001e*/ 	.short	0x00ff


	//----- nvinfo : EIATTR_NUM_BARRIERS
	.align		4
        /*0020*/ 	.byte	0x02, 0x4c
        /*0022*/ 	.byte	0x01
	.zero		1


	//----- nvinfo : EIATTR_MERCURY_ISA_VERSION
	.align		4
        /*0024*/ 	.byte	0x03, 0x5f
        /*0026*/ 	.short	0x0101


	//----- nvinfo : EIATTR_COOP_GROUP_MASK_REGIDS
	.align		4
        /*0028*/ 	.byte	0x04, 0x29
        /*002a*/ 	.short	(.L_3931 - .L_3930)


	//   ....[0]....
.L_3930:
        /*002c*/ 	.word	0xffffffff


	//   ....[1]....
        /*0030*/ 	.word	0xffffffff


	//   ....[2]....
        /*0034*/ 	.word	0xffffffff


	//   ....[3]....
        /*0038*/ 	.word	0xffffffff


	//   ....[4]....
        /*003c*/ 	.word	0xffffffff


	//   ....[5]....
        /*0040*/ 	.word	0xffffffff


	//   ....[6]....
        /*0044*/ 	.word	0xffffffff


	//   ....[7]....
        /*0048*/ 	.word	0xffffffff


	//   ....[8]....
        /*004c*/ 	.word	0xffffffff


	//   ....[9]....
        /*0050*/ 	.word	0xffffffff


	//   ....[10]....
        /*0054*/ 	.word	0xffffffff


	//   ....[11]....
        /*0058*/ 	.word	0xffffffff


	//   ....[12]....
        /*005c*/ 	.word	0xffffffff


	//   ....[13]....
        /*0060*/ 	.word	0xffffffff


	//   ....[14]....
        /*0064*/ 	.word	0xffffffff


	//   ....[15]....
        /*0068*/ 	.word	0xffffffff


	//   ....[16]....
        /*006c*/ 	.word	0xffffffff


	//   ....[17]....
        /*0070*/ 	.word	0xffffffff


	//   ....[18]....
        /*0074*/ 	.word	0xffffffff


	//   ....[19]....
        /*0078*/ 	.word	0xffffffff


	//   ....[20]....
        /*007c*/ 	.word	0xffffffff


	//   ....[21]....
        /*0080*/ 	.word	0xffffffff


	//   ....[22]....
        /*0084*/ 	.word	0xffffffff


	//   ....[23]....
        /*0088*/ 	.word	0xffffffff


	//   ....[24]....
        /*008c*/ 	.word	0xffffffff


	//   ....[25]....
        /*0090*/ 	.word	0xffffffff


	//   ....[26]....
        /*0094*/ 	.word	0xffffffff


	//   ....[27]....
        /*0098*/ 	.word	0xffffffff


	//   ....[28]....
        /*009c*/ 	.word	0xffffffff


	//   ....[29]....
        /*00a0*/ 	.word	0xffffffff


	//   ....[30]....
        /*00a4*/ 	.word	0xffffffff


	//   ....[31]....
        /*00a8*/ 	.word	0xffffffff


	//   ....[32]....
        /*00ac*/ 	.word	0xffffffff


	//   ....[33]....
        /*00b0*/ 	.word	0xffffffff


	//   ....[34]....
        /*00b4*/ 	.word	0xffffffff


	//   ....[35]....
        /*00b8*/ 	.word	0xffffffff


	//   ....[36]....
        /*00bc*/ 	.word	0xffffffff


	//   ....[37]....
        /*00c0*/ 	.word	0xffffffff


	//   ....[38]....
        /*00c4*/ 	.word	0xffffffff


	//   ....[39]....
        /*00c8*/ 	.word	0xffffffff


	//   ....[40]....
        /*00cc*/ 	.word	0xffffffff


	//   ....[41]....
        /*00d0*/ 	.word	0xffffffff


	//   ....[42]....
        /*00d4*/ 	.word	0xffffffff


	//   ....[43]....
        /*00d8*/ 	.word	0xffffffff


	//   ....[44]....
        /*00dc*/ 	.word	0xffffffff


	//   ....[45]....
        /*00e0*/ 	.word	0xffffffff


	//   ....[46]....
        /*00e4*/ 	.word	0xffffffff


	//   ....[47]....
        /*00e8*/ 	.word	0xffffffff


	//   ....[48]....
        /*00ec*/ 	.word	0xffffffff


	//   ....[49]....
        /*00f0*/ 	.word	0xffffffff


	//   ....[50]....
        /*00f4*/ 	.word	0xffffffff


	//   ....[51]....
        /*00f8*/ 	.word	0xffffffff


	//   ....[52]....
        /*00fc*/ 	.word	0xffffffff


	//   ....[53]....
        /*0100*/ 	.word	0xffffffff


	//   ....[54]....
        /*0104*/ 	.word	0xffffffff


	//   ....[55]....
        /*0108*/ 	.word	0xffffffff


	//   ....[56]....
        /*010c*/ 	.word	0xffffffff


	//   ....[57]....
        /*0110*/ 	.word	0xffffffff


	//   ....[58]....
        /*0114*/ 	.word	0xffffffff


	//----- nvinfo : EIATTR_COOP_GROUP_INSTR_OFFSETS
	.align		4
.L_3931:
        /*0118*/ 	.byte	0x04, 0x28
        /*011a*/ 	.short	(.L_3933 - .L_3932)


	//   ....[0]....
.L_3932:
        /*011c*/ 	.word	0x00000a10


	//   ....[1]....
        /*0120*/ 	.word	0x00000a90


	//   ....[2]....
        /*0124*/ 	.word	0x00000c00


	//   ....[3]....
        /*0128*/ 	.word	0x000015e0


	//   ....[4]....
        /*012c*/ 	.word	0x00001790


	//   ....[5]....
        /*0130*/ 	.word	0x00001b10


	//   ....[6]....
        /*0134*/ 	.word	0x00001c80


	//   ....[7]....
        /*0138*/ 	.word	0x00002170


	//   ....[8]....
        /*013c*/ 	.word	0x00002520


	//   ....[9]....
        /*0140*/ 	.word	0x00002550


	//   ....[10]....
        /*0144*/ 	.word	0x000025e0


	//   ....[11]....
        /*0148*/ 	.word	0x00002600


	//   ....[12]....
        /*014c*/ 	.word	0x00002620


	//   ....[13]....
        /*0150*/ 	.word	0x00002630


	//   ....[14]....
        /*0154*/ 	.word	0x00002660


	//   ....[15]....
        /*0158*/ 	.word	0x000026c0


	//   ....[16]....
        /*015c*/ 	.word	0x000026e0


	//   ....[17]....
        /*0160*/ 	.word	0x000026f0


	//   ....[18]....
        /*0164*/ 	.word	0x00002710


	//   ....[19]....
        /*0168*/ 	.word	0x00002780


	//   ....[20]....
        /*016c*/ 	.word	0x000027c0


	//   ....[21]....
        /*0170*/ 	.word	0x000027e0


	//   ....[22]....
        /*0174*/ 	.word	0x00002800


	//   ....[23]....
        /*0178*/ 	.word	0x00002880


	//   ....[24]....
        /*017c*/ 	.word	0x000028a0


	//   ....[25]....
        /*0180*/ 	.word	0x000028b0


	//   ....[26]....
        /*0184*/ 	.word	0x000028d0


	//   ....[27]....
        /*0188*/ 	.word	0x000028f0


	//   ....[28]....
        /*018c*/ 	.word	0x00002920


	//   ....[29]....
        /*0190*/ 	.word	0x00002960


	//   ....[30]....
        /*0194*/ 	.word	0x00002980


	//   ....[31]....
        /*0198*/ 	.word	0x00002990


	//   ....[32]....
        /*019c*/ 	.word	0x000029a0


	//   ....[33]....
        /*01a0*/ 	.word	0x00002af0


	//   ....[34]....
        /*01a4*/ 	.word	0x00002b00


	//   ....[35]....
        /*01a8*/ 	.word	0x00002b10


	//   ....[36]....
        /*01ac*/ 	.word	0x00002e20


	//   ....[37]....
        /*01b0*/ 	.word	0x00002e60


	//   ....[38]....
        /*01b4*/ 	.word	0x00002ff0


	//   ....[39]....
        /*01b8*/ 	.word	0x00003020


	//   ....[40]....
        /*01bc*/ 	.word	0x00003050


	//   ....[41]....
        /*01c0*/ 	.word	0x00003070


	//   ....[42]....
        /*01c4*/ 	.word	0x000030a0


	//   ....[43]....
        /*01c8*/ 	.word	0x000030c0


	//   ....[44]....
        /*01cc*/ 	.word	0x000030f0


	//   ....[45]....
        /*01d0*/ 	.word	0x00003110


	//   ....[46]....
        /*01d4*/ 	.word	0x00003340


	//   ....[47]....
        /*01d8*/ 	.word	0x00003540


	//   ....[48]....
        /*01dc*/ 	.word	0x00003850


	//   ....[49]....
        /*01e0*/ 	.word	0x00003960


	//   ....[50]....
        /*01e4*/ 	.word	0x000039b0


	//   ....[51]....
        /*01e8*/ 	.word	0x00003a00


	//   ....[52]....
        /*01ec*/ 	.word	0x00003a30


	//   ....[53]....
        /*01f0*/ 	.word	0x00003a50


	//   ....[54]....
        /*01f4*/ 	.word	0x00003b20


	//   ....[55]....
        /*01f8*/ 	.word	0x00003b60


	//   ....[56]....
        /*01fc*/ 	.word	0x00003bb0


	//   ....[57]....
        /*0200*/ 	.word	0x00003be0


	//   ....[58]....
        /*0204*/ 	.word	0x00003c00


	//----- nvinfo : EIATTR_VRC_CTA_INIT_COUNT
	.align		4
.L_3933:
        /*0208*/ 	.byte	0x02, 0x4a
	.zero		1
	.zero		1


	//----- nvinfo : EIATTR_EXIT_INSTR_OFFSETS
	.align		4
        /*020c*/ 	.byte	0x04, 0x1c
        /*020e*/ 	.short	(.L_3935 - .L_3934)


	//   ....[0]....
.L_3934:
        /*0210*/ 	.word	0x00003ca0


	//   ....[1]....
        /*0214*/ 	.word	0x00003f00


	//----- nvinfo : EIATTR_MAX_THREADS
	.align		4
.L_3935:
        /*0218*/ 	.byte	0x04, 0x05
        /*021a*/ 	.short	(.L_3937 - .L_3936)
.L_3936:
        /*021c*/ 	.word	0x00000020
        /*0220*/ 	.word	0x00000001
        /*0224*/ 	.word	0x00000001


	//----- nvinfo : EIATTR_CRS_STACK_SIZE
	.align		4
.L_3937:
        /*0228*/ 	.byte	0x04, 0x1e
        /*022a*/ 	.short	(.L_3939 - .L_3938)
.L_3938:
        /*022c*/ 	.word	0x00000000


	//----- nvinfo : EIATTR_CBANK_PARAM_SIZE
	.align		4
.L_3939:
        /*0230*/ 	.byte	0x03, 0x19
        /*0232*/ 	.short	0x01f0


	//----- nvinfo : EIATTR_PARAM_CBANK
	.align		4
        /*0234*/ 	.byte	0x04, 0x0a
        /*0236*/ 	.short	(.L_3941 - .L_3940)
	.align		4
.L_3940:
        /*0238*/ 	.word	index@(.nv.constant0._Z25selective_scan_bwd_kernelI32Selective_Scan_bwd_kernel_traitsILi32ELi4ELb1ELb1ELb0ELb1ELb1EN3c104HalfEfEEv12SSMParamsBwd)
        /*023c*/ 	.short	0x0380
        /*023e*/ 	.short	0x01f0


	//----- nvinfo : EIATTR_SW_WAR
	.align		4
.L_3941:
        /*0240*/ 	.byte	0x04, 0x36
        /*0242*/ 	.short	(.L_3943 - .L_3942)
.L_3942:
        /*0244*/ 	.word	0x00000008
.L_3943:


//--------------------- .nv.info._Z25selective_scan_bwd_kernelI32Selective_Scan_bwd_kernel_traitsILi32ELi4ELb1ELb1ELb1ELb0ELb0EN3c104HalfEfEEv12SSMParamsBwd --------------------------
	.section	.nv.info._Z25selective_scan_bwd_kernelI32Selective_Scan_bwd_kernel_traitsILi32ELi4ELb1ELb1ELb1ELb0ELb0EN3c104HalfEfEEv12SSMParamsBwd,"",@"SHT_CUDA_INFO"
	.sectionflags	@""
	.align	4


	//----- nvinfo : EIATTR_CUDA_API_VERSION
	.align		4
        /*0000*/ 	.byte	0x04, 0x37
        /*0002*/ 	.short	(.L_3945 - .L_3944)
.L_3944:
        /*0004*/ 	.word	0x00000082


	//----- nvinfo : EIATTR_KPARAM_INFO
	.align		4
.L_3945:
        /*0008*/ 	.byte	0x04, 0x17
        /*000a*/ 	.short	(.L_3947 - .L_3946)
.L_3946:
        /*000c*/ 	.word	0x00000000
        /*0010*/ 	.short	0x0000
        /*0012*/ 	.short	0x0000
        /*0014*/ 	.byte	0x00, 0xf0, 0xc1, 0x07


	//----- nvinfo : EIATTR_SPARSE_MMA_MASK
	.align		4
.L_3947:
        /*0018*/ 	.byte	0x03, 0x50
        /*001a*/ 	.short	0x0000


	//----- nvinfo : EIATTR_MAXREG_COUNT
	.align		4
        /*001c*/ 	.byte	0x03, 0x1b
        /*001e*/ 	.short	0x00ff


	//----- nvinfo : EIATTR_NUM_BARRIERS
	.align		4
        /*0020*/ 	.byte	0x02, 0x4c
        /*0022*/ 	.byte	0x01
	.zero		1


	//----- nvinfo : EIATTR_MERCURY_ISA_VERSION
	.align		4
        /*0024*/ 	.byte	0x03, 0x5f
        /*0026*/ 	.short	0x0101


	//----- nvinfo : EIATTR_COOP_GROUP_MASK_REGIDS
	.align		4
        /*0028*/ 	.byte	0x04, 0x29
        /*002a*/ 	.short	(.L_3949 - .L_3948)


	//   ....[0]....
.L_3948:
        /*002c*/ 	.word	0xffffffff


	//   ....[1]....
        /*0030*/ 	.word	0xffffffff


	//   ....[2]....
        /*0034*/ 	.word	0xffffffff


	//   ....[3]....
        /*0038*/ 	.word	0xffffffff


	//   ....[4]....
        /*003c*/ 	.word	0xffffffff


	//   ....[5]....
        /*0040*/ 	.word	0xffffffff


	//   ....[6]....
        /*0044*/ 	.word	0xffffffff


	//   ....[7]....
        /*0048*/ 	.word	0xffffffff


	//   ....[8]....
        /*004c*/ 	.word	0xffffffff


	//   ....[9]....
        /*0050*/ 	.word	0xffffffff


	//   ....[10]....
        /*0054*/ 	.word	0xffffffff


	//   ....[11]....
        /*0058*/ 	.word	0xffffffff


	//   ....[12]....
        /*005c*/ 	.word	0xffffffff


	//   ....[13]....
        /*0060*/ 	.word	0xffffffff


	//   ....[14]....
        /*0064*/ 	.word	0xffffffff


	//   ....[15]....
        /*0068*/ 	.word	0xffffffff


	//   ....[16]....
        /*006c*/ 	.word	0xffffffff


	//   ....[17]....
        /*0070*/ 	.word	0xffffffff


	//   ....[18]....
        /*0074*/ 	.word	0xffffffff


	//   ....[19]....
        /*0078*/ 	.word	0xffffffff


	//   ....[20]....
        /*007c*/ 	.word	0xffffffff


	//   ....[21]....
        /*0080*/ 	.word	0xffffffff


	//   ....[22]....
        /*0084*/ 	.word	0xffffffff


	//   ....[23]....
        /*0088*/ 	.word	0xffffffff


	//   ....[24]....
        /*008c*/ 	.word	0xffffffff


	//   ....[25]....
        /*0090*/ 	.word	0xffffffff


	//   ....[26]....
        /*0094*/ 	.word	0xffffffff


	//   ....[27]....
        /*0098*/ 	.word	0xffffffff


	//   ....[28]....
        /*009c*/ 	.word	0xffffffff


	//   ....[29]....
        /*00a0*/ 	.word	0xffffffff


	//   ....[30]....
        /*00a4*/ 	.word	0xffffffff


	//   ....[31]....
        /*00a8*/ 	.word	0xffffffff


	//   ....[32]....
        /*00ac*/ 	.word	0xffffffff


	//   ....[33]....
        /*00b0*/ 	.word	0xffffffff


	//   ....[34]....
        /*00b4*/ 	.word	0xffffffff


	//   ....[35]....
        /*00b8*/ 	.word	0xffffffff


	//   ....[36]....
        /*00bc*/ 	.word	0xffffffff


	//   ....[37]....
        /*00c0*/ 	.word	0xffffffff


	//   ....[38]....
        /*00c4*/ 	.word	0xffffffff


	//   ....[39]....
        /*00c8*/ 	.word	0xffffffff


	//   ....[40]....
        /*00cc*/ 	.word	0xffffffff


	//   ....[41]....
        /*00d0*/ 	.word	0xffffffff


	//   ....[42]....
        /*00d4*/ 	.word	0xffffffff


	//   ....[43]....
        /*00d8*/ 	.word	0xffffffff


	//   ....[44]....
        /*00dc*/ 	.word	0xffffffff


	//   ....[45]....
        /*00e0*/ 	.word	0xffffffff


	//   ....[46]....
        /*00e4*/ 	.word	0xffffffff


	//   ....[47]....
        /*00e8*/ 	.word	0xffffffff


	//   ....[48]....
        /*00ec*/ 	.word	0xffffffff


	//   ....[49]....
        /*00f0*/ 	.word	0xffffffff


	//----- nvinfo : EIATTR_COOP_GROUP_INSTR_OFFSETS
	.align		4
.L_3949:
        /*00f4*/ 	.byte	0x04, 0x28
        /*00f6*/ 	.short	(.L_3951 - .L_3950)


	//   ....[0]....
.L_3950:
        /*00f8*/ 	.word	0x00000b00


	//   ....[1]....
        /*00fc*/ 	.word	0x00000b50


	//   ....[2]....
        /*0100*/ 	.word	0x00000c50


	//   ....[3]....
        /*0104*/ 	.word	0x00001160


	//   ....[4]....
        /*0108*/ 	.word	0x000012e0


	//   ....[5]....
        /*010c*/ 	.word	0x00001580


	//   ....[6]....
        /*0110*/ 	.word	0x000015c0


	//   ....[7]....
        /*0114*/ 	.word	0x00001600


	//   ....[8]....
        /*0118*/ 	.word	0x00001630


	//   ....[9]....
        /*011c*/ 	.word	0x000016d0


	//   ....[10]....
        /*0120*/ 	.word	0x000016e0


	//   ....[11]....
        /*0124*/ 	.word	0x00001700


	//   ....[12]....
        /*0128*/ 	.word	0x00001730


	//   ....[13]....
        /*012c*/ 	.word	0x00001780


	//   ....[14]....
        /*0130*/ 	.word	0x000017a0


	//   ....[15]....
        /*0134*/ 	.word	0x000017e0


	//   ....[16]....
        /*0138*/ 	.word	0x00001800


	//   ....[17]....
        /*013c*/ 	.word	0x00001830


	//   ....[18]....
        /*0140*/ 	.word	0x00001870


	//   ....[19]....
        /*0144*/ 	.word	0x000018a0


	//   ....[20]....
        /*0148*/ 	.word	0x000018e0


	//   ....[21]....
        /*014c*/ 	.word	0x00001920


	//   ....[22]....
        /*0150*/ 	.word	0x00001960


	//   ....[23]....
        /*0154*/ 	.word	0x00001990


	//   ....[24]....
        /*0158*/ 	.word	0x000019b0


	//   ....[25]....
        /*015c*/ 	.word	0x000019d0


	//   ....[26]....
        /*0160*/ 	.word	0x000019f0


	//   ....[27]....
        /*0164*/ 	.word	0x00001a20


	//   ....[28]....
        /*0168*/ 	.word	0x00001a50


	//   ....[29]....
        /*016c*/ 	.word	0x00001a90


	//   ....[30]....
        /*0170*/ 	.word	0x00001aa0


	//   ....[31]....
        /*0174*/ 	.word	0x00001ab0


	//   ....[32]....
        /*0178*/ 	.word	0x00001b50


	//   ....[33]....
        /*017c*/ 	.word	0x00001f60


	//   ....[34]....
        /*0180*/ 	.word	0x00002120


	//   ....[35]....
        /*0184*/ 	.word	0x00002140


	//   ....[36]....
        /*0188*/ 	.word	0x00002160


	//   ....[37]....
        /*018c*/ 	.word	0x00002180


	//   ....[38]....
        /*0190*/ 	.word	0x00002460


	//   ....[39]....
        /*0194*/ 	.word	0x00002620


	//   ....[40]....
        /*0198*/ 	.word	0x00002710


	//   ....[41]....
        /*019c*/ 	.word	0x00002760


	//   ....[42]....
        /*01a0*/ 	.word	0x000027b0


	//   ....[43]....
        /*01a4*/ 	.word	0x000027e0


	//   ....[44]....
        /*01a8*/ 	.word	0x00002800


	//   ....[45]....
        /*01ac*/ 	.word	0x000028d0


	//   ....[46]....
        /*01b0*/ 	.word	0x00002910


	//   ....[47]....
        /*01b4*/ 	.word	0x00002960


	//   ....[48]....
        /*01b8*/ 	.word	0x00002990


	//   ....[49]....
        /*01bc*/ 	.word	0x000029b0


	//----- nvinfo : EIATTR_VRC_CTA_INIT_COUNT
	.align		4
.L_3951:
        /*01c0*/ 	.byte	0x02, 0x4a
	.zero		1
	.zero		1


	//----- nvinfo : EIATTR_EXIT_INSTR_OFFSETS
	.align		4
        /*01c4*/ 	.byte	0x04, 0x1c
        /*01c6*/ 	.short	(.L_3953 - .L_3952)


	//   ....[0]....
.L_3952:
        /*01c8*/ 	.word	0x00002a50


	//   ....[1]....
        /*01cc*/ 	.word	0x00002bb0


	//----- nvinfo : EIATTR_MAX_THREADS
	.align		4
.L_3953:
        /*01d0*/ 	.byte	0x04, 0x05
        /*01d2*/ 	.short	(.L_3955 - .L_3954)
.L_3954:
        /*01d4*/ 	.word	0x00000020
        /*01d8*/ 	.word	0x00000001
        /*01dc*/ 	.word	0x00000001


	//----- nvinfo : EIATTR_CRS_STACK_SIZE
	.align		4
.L_3955:
        /*01e0*/ 	.byte	0x04, 0x1e
        /*01e2*/ 	.short	(.L_3957 - .L_3956)
.L_3956:
        /*01e4*/ 	.word	0x00000000


	//----- nvinfo : EIATTR_CBANK_PARAM_SIZE
	.align		4
.L_3957:
        /*01e8*/ 	.byte	0x03, 0x19
        /*01ea*/ 	.short	0x01f0


	//----- nvinfo : EIATTR_PARAM_CBANK
	.align		4
        /*01ec*/ 	.byte	0x04, 0x0a
        /*01ee*/ 	.short	(.L_3959 - .L_3958)
	.align		4
.L_3958:
        /*01f0*/ 	.word	index@(.nv.constant0._Z25selective_scan_bwd_kernelI32Selective_Scan_bwd_kernel_traitsILi32ELi4ELb1ELb1ELb1ELb0ELb0EN3c104HalfEfEEv12SSMParamsBwd)
        /*01f4*/ 	.short	0x0380
        /*01f6*/ 	.short	0x01f0


	//----- nvinfo : EIATTR_SW_WAR
	.align		4
.L_3959:
        /*01f8*/ 	.byte	0x04, 0x36
        /*01fa*/ 	.short	(.L_3961 - .L_3960)
.L_3960:
        /*01fc*/ 	.word	0x00000008
.L_3961:


//--------------------- .nv.info._Z25selective_scan_bwd_kernelI32Selective_Scan_bwd_kernel_traitsILi32ELi4ELb1ELb1ELb1ELb0ELb1EN3c104HalfEfEEv12SSMParamsBwd --------------------------
	.section	.nv.info._Z25selective_scan_bwd_kernelI32Selective_Scan_bwd_kernel_traitsILi32ELi4ELb1ELb1ELb1ELb0ELb1EN3c104HalfEfEEv12SSMParamsBwd,"",@"SHT_CUDA_INFO"
	.sectionflags	@""
	.align	4


	//----- nvinfo : EIATTR_CUDA_API_VERSION
	.align		4
        /*0000*/ 	.byte	0x04, 0x37
        /*0002*/ 	.short	(.L_3963 - .L_3962)
.L_3962:
        /*0004*/ 	.word	0x00000082


	//----- nvinfo : EIATTR_KPARAM_INFO
	.align		4
.L_3963:
        /*0008*/ 	.byte	0x04, 0x17
        /*000a*/ 	.short	(.L_3965 - .L_3964)
.L_3964:
        /*000c*/ 	.word	0x00000000
        /*0010*/ 	.short	0x0000
        /*0012*/ 	.short	0x0000
        /*0014*/ 	.byte	0x00, 0xf0, 0xc1, 0x07


	//----- nvinfo : EIATTR_SPARSE_MMA_MASK
	.align		4
.L_3965:
        /*0018*/ 	.byte	0x03, 0x50
        /*001a*/ 	.short	0x0000


	//----- nvinfo : EIATTR_MAXREG_COUNT
	.align		4
        /*001c*/ 	.byte	0x03, 0x1b
        /*001e*/ 	.short	0x00ff


	//----- nvinfo : EIATTR_NUM_BARRIERS
	.align		4
        /*0020*/ 	.byte	0x02, 0x4c
        /*0022*/ 	.byte	0x01
	.zero		1


	//----- nvinfo : EIATTR_MERCURY_ISA_VERSION
	.align		4
        /*0024*/ 	.byte	0x03, 0x5f
        /*0026*/ 	.short	0x0101


	//----- nvinfo : EIATTR_COOP_GROUP_MASK_REGIDS
	.align		4
        /*0028*/ 	.byte	0x04, 0x29
        /*002a*/ 	.short	(.L_3967 - .L_3966)


	//   ....[0]....
.L_3966:
        /*002c*/ 	.word	0xffffffff


	//   ....[1]....
        /*0030*/ 	.word	0xffffffff


	//   ....[2]....
        /*0034*/ 	.word	0xffffffff


	//   ....[3]....
        /*0038*/ 	.word	0xffffffff


	//   ....[4]....
        /*003c*/ 	.word	0xffffffff


	//   ....[5]....
        /*0040*/ 	.word	0xffffffff


	//   ....[6]....
        /*0044*/ 	.word	0xffffffff


	//   ....[7]....
        /*0048*/ 	.word	0xffffffff


	//   ....[8]....
        /*004c*/ 	.word	0xffffffff


	//   ....[9]....
        /*0050*/ 	.word	0xffffffff


	//   ....[10]....
        /*0054*/ 	.word	0xffffffff


	//   ....[11]....
        /*0058*/ 	.word	0xffffffff


	//   ....[12]....
        /*005c*/ 	.word	0xffffffff


	//   ....[13]....
        /*0060*/ 	.word	0xffffffff


	//   ....[14]....
        /*0064*/ 	.word	0xffffffff


	//   ....[15]....
        /*0068*/ 	.word	0xffffffff


	//   ....[16]....
        /*006c*/ 	.word	0xffffffff


	//   ....[17]....
        /*0070*/ 	.word	0xffffffff


	//   ....[18]....
        /*0074*/ 	.word	0xffffffff


	//   ....[19]....
        /*0078*/ 	.word	0xffffffff


	//   ....[20]....
        /*007c*/ 	.word	0xffffffff


	//   ....[21]....
        /*0080*/ 	.word	0xffffffff


	//   ....[22]....
        /*0084*/ 	.word	0xffffffff


	//   ....[23]....
        /*0088*/ 	.word	0xffffffff


	//   ....[24]....
        /*008c*/ 	.word	0xffffffff


	//   ....[25]....
        /*0090*/ 	.word	0xffffffff


	//   ....[26]....
        /*0094*/ 	.word	0xffffffff


	//   ....[27]....
        /*0098*/ 	.word	0xffffffff


	//   ....[28]....
        /*009c*/ 	.word	0xffffffff


	//   ....[29]....
        /*00a0*/ 	.word	0xffffffff


	//   ....[30]....
        /*00a4*/ 	.word	0xffffffff


	//   ....[31]....
        /*00a8*/ 	.word	0xffffffff


	//   ....[32]....
        /*00ac*/ 	.word	0xffffffff


	//   ....[33]....
        /*00b0*/ 	.word	0xffffffff


	//   ....[34]....
        /*00b4*/ 	.word	0xffffffff


	//   ....[35]....
        /*00b8*/ 	.word	0xffffffff


	//   ....[36]....
        /*00bc*/ 	.word	0xffffffff


	//   ....[37]....
        /*00c0*/ 	.word	0xffffffff


	//   ....[38]....
        /*00c4*/ 	.word	0xffffffff


	//   ....[39]....
        /*00c8*/ 	.word	0xffffffff


	//   ....[40]....
        /*00cc*/ 	.word	0xffffffff


	//   ....[41]....
        /*00d0*/ 	.word	0xffffffff


	//   ....[42]....
        /*00d4*/ 	.word	0xffffffff


	//   ....[43]....
        /*00d8*/ 	.word	0xffffffff


	//   ....[44]....
        /*00dc*/ 	.word	0xffffffff


	//   ....[45]....
        /*00e0*/ 	.word	0xffffffff


	//   ....[46]....
        /*00e4*/ 	.word	0xffffffff


	//   ....[47]....
        /*00e8*/ 	.word	0xffffffff


	//   ....[48]....
        /*00ec*/ 	.word	0xffffffff


	//   ....[49]....
        /*00f0*/ 	.word	0xffffffff


	//   ....[50]....
        /*00f4*/ 	.word	0xffffffff


	//   ....[51]....
        /*00f8*/ 	.word	0xffffffff


	//   ....[52]....
        /*00fc*/ 	.word	0xffffffff


	//   ....[53]....
        /*0100*/ 	.word	0xffffffff


	//----- nvinfo : EIATTR_COOP_GROUP_INSTR_OFFSETS
	.align		4
.L_3967:
        /*0104*/ 	.byte	0x04, 0x28
        /*0106*/ 	.short	(.L_3969 - .L_3968)


	//   ....[0]....
.L_3968:
        /*0108*/ 	.word	0x00000ba0


	//   ....[1]....
        /*010c*/ 	.word	0x00000bf0


	//   ....[2]....
        /*0110*/ 	.word	0x00000cd0


	//   ....[3]....
        /*0114*/ 	.word	0x00000d90


	//   ....[4]....
        /*0118*/ 	.word	0x00000f70


	//   ....[5]....
        /*011c*/ 	.word	0x000012d0


	//   ....[6]....
        /*0120*/ 	.word	0x00001470


	//   ....[7]....
        /*0124*/ 	.word	0x00001a10


	//   ....[8]....
        /*0128*/ 	.word	0x00001b90


	//   ....[9]....
        /*012c*/ 	.word	0x00001e30


	//   ....[10]....
        /*0130*/ 	.word	0x00001e70


	//   ....[11]....
        /*0134*/ 	.word	0x00001eb0


	//   ....[12]....
        /*0138*/ 	.word	0x00001f30


	//   ....[13]....
        /*013c*/ 	.word	0x00001f40


	//   ....[14]....
        /*0140*/ 	.word	0x00001f60


	//   ....[15]....
        /*0144*/ 	.word	0x00001f70


	//   ....[16]....
        /*0148*/ 	.word	0x00001fb0


	//   ....[17]....
        /*014c*/ 	.word	0x00002000


	//   ....[18]....
        /*0150*/ 	.word	0x00002020


	//   ....[19]....
        /*0154*/ 	.word	0x00002030


	//   ....[20]....
        /*0158*/ 	.word	0x00002060


	//   ....[21]....
        /*015c*/ 	.word	0x000020d0


	//   ....[22]....
        /*0160*/ 	.word	0x000020e0


	//   ....[23]....
        /*0164*/ 	.word	0x00002110


	//   ....[24]....
        /*0168*/ 	.word	0x00002150


	//   ....[25]....
        /*016c*/ 	.word	0x000021a0


	//   ....[26]....
        /*0170*/ 	.word	0x000021d0


	//   ....[27]....
        /*0174*/ 	.word	0x00002210


	//   ....[28]....
        /*0178*/ 	.word	0x00002220


	//   ....[29]....
        /*017c*/ 	.word	0x00002240


	//   ....[30]....
        /*0180*/ 	.word	0x00002280


	//   ....[31]....
        /*0184*/ 	.word	0x000022b0


	//   ....[32]....
        /*0188*/ 	.word	0x000022f0


	//   ....[33]....
        /*018c*/ 	.word	0x00002300


	//   ....[34]....
        /*0190*/ 	.word	0x00002310


	//   ....[35]....
        /*0194*/ 	.word	0x00002320


	//   ....[36]....
        /*0198*/ 	.word	0x000023f0


	//   ....[37]....
        /*019c*/ 	.word	0x00002810


	//   ....[38]....
        /*01a0*/ 	.word	0x000028f0


	//   ....[39]....
        /*01a4*/ 	.word	0x00002920


	//   ....[40]....
        /*01a8*/ 	.word	0x000029a0


	//   ....[41]....
        /*01ac*/ 	.word	0x00002a30


	//   ....[42]....
        /*01b0*/ 	.word	0x00002ce0


	//   ....[43]....
        /*01b4*/ 	.word	0x00002ec0


	//   ....[44]....
        /*01b8*/ 	.word	0x00002fb0


	//   ....[45]....
        /*01bc*/ 	.word	0x00003000


	//   ....[46]....
        /*01c0*/ 	.word	0x00003050


	//   ....[47]....
        /*01c4*/ 	.word	0x00003080


	//   ....[48]....
        /*01c8*/ 	.word	0x000030a0


	//   ....[49]....
        /*01cc*/ 	.word	0x00003170


	//   ....[50]....
        /*01d0*/ 	.word	0x000031b0


	//   ....[51]....
        /*01d4*/ 	.word	0x00003200


	//   ....[52]....
        /*01d8*/ 	.word	0x00003230


	//   ....[53]....
        /*01dc*/ 	.word	0x00003250


	//----- nvinfo : EIATTR_VRC_CTA_INIT_COUNT
	.align		4
.L_3969:
        /*01e0*/ 	.byte	0x02, 0x4a
	.zero		1
	.zero		1


	//----- nvinfo : EIATTR_EXIT_INSTR_OFFSETS
	.align		4
        /*01e4*/ 	.byte	0x04, 0x1c
        /*01e6*/ 	.short	(.L_3971 - .L_3970)


	//   ....[0]....
.L_3970:
        /*01e8*/ 	.word	0x000032f0


	//   ....[1]....
        /*01ec*/ 	.word	0x00003450


	//----- nvinfo : EIATTR_MAX_THREADS
	.align		4
.L_3971:
        /*01f0*/ 	.byte	0x04, 0x05
        /*01f2*/ 	.short	(.L_3973 - .L_3972)
.L_3972:
        /*01f4*/ 	.word	0x00000020
        /*01f8*/ 	.word	0x00000001
        /*01fc*/ 	.word	0x00000001


	//----- nvinfo : EIATTR_CRS_STACK_SIZE
	.align		4
.L_3973:
        /*0200*/ 	.byte	0x04, 0x1e
        /*0202*/ 	.short	(.L_3975 - .L_3974)
.L_3974:
        /*0204*/ 	.word	0x00000000


	//----- nvinfo : EIATTR_CBANK_PARAM_SIZE
	.align		4
.L_3975:
        /*0208*/ 	.byte	0x03, 0x19
        /*020a*/ 	.short	0x01f0


	//----- nvinfo : EIATTR_PARAM_CBANK
	.align		4
        /*020c*/ 	.byte	0x04, 0x0a
        /*020e*/ 	.short	(.L_3977 - .L_3976)
	.align		4
.L_3976:
        /*0210*/ 	.word	index@(.nv.constant0._Z25selective_scan_bwd_kernelI32Selective_Scan_bwd_kernel_traitsILi32ELi4ELb1ELb1ELb1ELb0ELb1EN3c104HalfEfEEv12SSMParamsBwd)
        /*0214*/ 	.short	0x0380
        /*0216*/ 	.short	0x01f0


	//----- nvinfo : EIATTR_SW_WAR
	.align		4
.L_3977:
        /*0218*/ 	.byte	0x04, 0x36
        /*021a*/ 	.short	(.L_3979 - .L_3978)
.L_3978:
        /*021c*/ 	.word	0x00000008
.L_3979:


//--------------------- .nv.info._Z25selective_scan_bwd_kernelI32Selective_Scan_bwd_kernel_traitsILi32ELi4ELb1ELb1ELb1ELb1ELb0EN3c104HalfEfEEv12SSMParamsBwd --------------------------
	.section	.nv.info._Z25selective_scan_bwd_kernelI32Selective_Scan_bwd_kernel_traitsILi32ELi4ELb1ELb1ELb1ELb1ELb0EN3c104HalfEfEEv12SSMParamsBwd,"",@"SHT_CUDA_INFO"
	.sectionflags	@""
	.align	4


	//----- nvinfo : EIATTR_CUDA_API_VERSION
	.align		4
        /*0000*/ 	.byte	0x04, 0x37
        /*0002*/ 	.short	(.L_3981 - .L_3980)
.L_3980:
        /*0004*/ 	.word	0x00000082


	//----- nvinfo : EIATTR_KPARAM_INFO
	.align		4
.L_3981:
        /*0008*/ 	.byte	0x04, 0x17
        /*000a*/ 	.short	(.L_3983 - .L_3982)
.L_3982:
        /*000c*/ 	.word	0x00000000
        /*0010*/ 	.short	0x0000
        /*0012*/ 	.short	0x0000
        /*0014*/ 	.byte	0x00, 0xf0, 0xc1, 0x07


	//----- nvinfo : EIATTR_SPARSE_MMA_MASK
	.align		4
.L_3983:
        /*0018*/ 	.byte	0x03, 0x50
        /*001a*/ 	.short	0x0000


	//----- nvinfo : EIATTR_MAXREG_COUNT
	.align		4
        /*001c*/ 	.byte	0x03, 0x1b
        /*001e*/ 	.short	0x00ff


	//----- nvinfo : EIATTR_NUM_BARRIERS
	.align		4
        /*0020*/ 	.byte	0x02, 0x4c
        /*0022*/ 	.byte	0x01
	.zero		1


	//----- nvinfo : EIATTR_MERCURY_ISA_VERSION
	.align		4
        /*0024*/ 	.byte	0x03, 0x5f
        /*0026*/ 	.short	0x0101


	//----- nvinfo : EIATTR_COOP_GROUP_MASK_REGIDS
	.align		4
        /*0028*/ 	.byte	0x04, 0x29
        /*002a*/ 	.short	(.L_3985 - .L_3984)


	//   ....[0]....
.L_3984:
        /*002c*/ 	.word	0xffffffff


	//   ....[1]....
        /*0030*/ 	.word	0xffffffff


	//   ....[2]....
        /*0034*/ 	.word	0xffffffff


	//   ....[3]....
        /*0038*/ 	.word	0xffffffff


	//   ....[4]....
        /*003c*/ 	.word	0xffffffff


	//   ....[5]....
        /*0040*/ 	.word	0xffffffff


	//   ....[6]....
        /*0044*/ 	.word	0xffffffff


	//   ....[7]....
        /*0048*/ 	.word	0xffffffff


	//   ....[8]....
        /*004c*/ 	.word	0xffffffff


	//   ....[9]....
        /*0050*/ 	.word	0xffffffff


	//   ....[10]....
        /*0054*/ 	.word	0xffffffff


	//   ....[11]....
        /*0058*/ 	.word	0xffffffff


	//   ....[12]....
        /*005c*/ 	.word	0xffffffff


	//   ....[13]....
        /*0060*/ 	.word	0xffffffff


	//   ....[14]....
        /*0064*/ 	.word	0xffffffff


	//   ....[15]....
        /*0068*/ 	.word	0xffffffff


	//   ....[16]....
        /*006c*/ 	.word	0xffffffff


	//   ....[17]....
        /*0070*/ 	.word	0xffffffff


	//   ....[18]....
        /*0074*/ 	.word	0xffffffff


	//   ....[19]....
        /*0078*/ 	.word	0xffffffff


	//   ....[20]....
        /*007c*/ 	.word	0xffffffff


	//   ....[21]....
        /*0080*/ 	.word	0xffffffff


	//   ....[22]....
        /*0084*/ 	.word	0xffffffff


	//   ....[23]....
        /*0088*/ 	.word	0xffffffff


	//   ....[24]....
        /*008c*/ 	.word	0xffffffff


	//   ....[25]....
        /*0090*/ 	.word	0xffffffff


	//   ....[26]....
        /*0094*/ 	.word	0xffffffff


	//   ....[27]....
        /*0098*/ 	.word	0xffffffff


	//   ....[28]....
        /*009c*/ 	.word	0xffffffff


	//   ....[29]....
        /*00a0*/ 	.word	0xffffffff


	//   ....[30]....
        /*00a4*/ 	.word	0xffffffff


	//   ....[31]....
        /*00a8*/ 	.word	0xffffffff


	//   ....[32]....
        /*00ac*/ 	.word	0xffffffff


	//   ....[33]....
        /*00b0*/ 	.word	0xffffffff


	//   ....[34]....
        /*00b4*/ 	.word	0xffffffff


	//   ....[35]....
        /*00b8*/ 	.word	0xffffffff


	//   ....[36]....
        /*00bc*/ 	.word	0xffffffff


	//   ....[37]....
        /*00c0*/ 	.word	0xffffffff


	//   ....[38]....
        /*00c4*/ 	.word	0xffffffff


	//   ....[39]....
        /*00c8*/ 	.word	0xffffffff


	//   ....[40]....
        /*00cc*/ 	.word	0xffffffff


	//   ....[41]....
        /*00d0*/ 	.word	0xffffffff


	//   ....[42]....
        /*00d4*/ 	.word	0xffffffff


	//   ....[43]....
        /*00d8*/ 	.word	0xffffffff


	//   ....[44]....
        /*00dc*/ 	.word	0xffffffff


	//   ....[45]....
        /*00e0*/ 	.word	0xffffffff


	//   ....[46]....
        /*00e4*/ 	.word	0xffffffff


	//   ....[47]....
        /*00e8*/ 	.word	0xffffffff


	//   ....[48]....
        /*00ec*/ 	.word	0xffffffff


	//   ....[49]....
        /*00f0*/ 	.word	0xffffffff


	//   ....[50]....
        /*00f4*/ 	.word	0xffffffff


	//----- nvinfo : EIATTR_COOP_GROUP_INSTR_OFFSETS
	.align		4
.L_3985:
        /*00f8*/ 	.byte	0x04, 0x28
        /*00fa*/ 	.short	(.L_3987 - .L_3986)


	//   ....[0]....
.L_3986:
        /*00fc*/ 	.word	0x00000ae0


	//   ....[1]....
        /*0100*/ 	.word	0x00000b40


	//   ....[2]....
        /*0104*/ 	.word	0x00000cd0


	//   ....[3]....
        /*0108*/ 	.word	0x000019e0


	//   ....[4]....
        /*010c*/ 	.word	0x00001b60


	//   ....[5]....
        /*0110*/ 	.word	0x00001e00


	//   ....[6]....
        /*0114*/ 	.word	0x00001e40


	//   ....[7]....
        /*0118*/ 	.word	0x00001e80


	//   ....[8]....
        /*011c*/ 	.word	0x00001f00


	//   ....[9]....
        /*0120*/ 	.word	0x00001f10


	//   ....[10]....
        /*0124*/ 	.word	0x00001f30


	//   ....[11]....
        /*0128*/ 	.word	0x00001f40


	//   ....[12]....
        /*012c*/ 	.word	0x00001f90


	//   ....[13]....
        /*0130*/ 	.word	0x00001fe0


	//   ....[14]....
        /*0134*/ 	.word	0x00001ff0


	//   ....[15]....
        /*0138*/ 	.word	0x00002000


	//   ....[16]....
        /*013c*/ 	.word	0x00002030


	//   ....[17]....
        /*0140*/ 	.word	0x000020a0


	//   ....[18]....
        /*0144*/ 	.word	0x000020b0


	//   ....[19]....
        /*0148*/ 	.word	0x000020e0


	//   ....[20]....
        /*014c*/ 	.word	0x00002120


	//   ....[21]....
        /*0150*/ 	.word	0x00002170


	//   ....[22]....
        /*0154*/ 	.word	0x000021a0


	//   ....[23]....
        /*0158*/ 	.word	0x000021e0


	//   ....[24]....
        /*015c*/ 	.word	0x000021f0


	//   ....[25]....
        /*0160*/ 	.word	0x00002210


	//   ....[26]....
        /*0164*/ 	.word	0x00002250


	//   ....[27]....
        /*0168*/ 	.word	0x00002280


	//   ....[28]....
        /*016c*/ 	.word	0x000022c0


	//   ....[29]....
        /*0170*/ 	.word	0x000022d0


	//   ....[30]....
        /*0174*/ 	.word	0x000022e0


	//   ....[31]....
        /*0178*/ 	.word	0x000022f0


	//   ....[32]....
        /*017c*/ 	.word	0x00002400


	//   ....[33]....
        /*0180*/ 	.word	0x000027e0


	//   ....[34]....
        /*0184*/ 	.word	0x000028c0


	//   ....[35]....
        /*0188*/ 	.word	0x000028f0


	//   ....[36]....
        /*018c*/ 	.word	0x00002950


	//   ....[37]....
        /*0190*/ 	.word	0x000029e0


	//   ....[38]....
        /*0194*/ 	.word	0x00002bd0


	//   ....[39]....
        /*0198*/ 	.word	0x00002dd0


	//   ....[40]....
        /*019c*/ 	.word	0x000030d0


	//   ....[41]....
        /*01a0*/ 	.word	0x00003200


	//   ....[42]....
        /*01a4*/ 	.word	0x00003250


	//   ....[43]....
        /*01a8*/ 	.word	0x000032a0


	//   ....[44]....
        /*01ac*/ 	.word	0x000032d0


	//   ....[45]....
        /*01b0*/ 	.word	0x000032f0


	//   ....[46]....
        /*01b4*/ 	.word	0x000033c0


	//   ....[47]....
        /*01b8*/ 	.word	0x00003400


	//   ....[48]....
        /*01bc*/ 	.word	0x00003450


	//   ....[49]....
        /*01c0*/ 	.word	0x00003480


	//   ....[50]....
        /*01c4*/ 	.word	0x000034a0


	//----- nvinfo : EIATTR_VRC_CTA_INIT_COUNT
	.align		4
.L_3987:
        /*01c8*/ 	.byte	0x02, 0x4a
	.zero		1
	.zero		1


	//----- nvinfo : EIATTR_EXIT_INSTR_OFFSETS
	.align		4
        /*01cc*/ 	.byte	0x04, 0x1c
        /*01ce*/ 	.short	(.L_3989 - .L_3988)


	//   ....[0]....
.L_3988:
        /*01d0*/ 	.word	0x00003540


	//   ....[1]....
        /*01d4*/ 	.word	0x000036a0


	//----- nvinfo : EIATTR_MAX_THREADS
	.align		4
.L_3989:
        /*01d8*/ 	.byte	0x04, 0x05
        /*01da*/ 	.short	(.L_3991 - .L_3990)
.L_3990:
        /*01dc*/ 	.word	0x00000020
        /*01e0*/ 	.word	0x00000001
        /*01e4*/ 	.word	0x00000001


	//----- nvinfo : EIATTR_CRS_STACK_SIZE
	.align		4
.L_3991:
        /*01e8*/ 	.byte	0x04, 0x1e
        /*01ea*/ 	.short	(.L_3993 - .L_3992)
.L_3992:
        /*01ec*/ 	.word	0x00000000


	//----- nvinfo : EIATTR_CBANK_PARAM_SIZE
	.align		4
.L_3993:
        /*01f0*/ 	.byte	0x03, 0x19
        /*01f2*/ 	.short	0x01f0


	//----- nvinfo : EIATTR_PARAM_CBANK
	.align		4
        /*01f4*/ 	.byte	0x04, 0x0a
        /*01f6*/ 	.short	(.L_3995 - .L_3994)
	.align		4
.L_3994:
        /*01f8*/ 	.word	index@(.nv.constant0._Z25selective_scan_bwd_kernelI32Selective_Scan_bwd_kernel_traitsILi32ELi4ELb1ELb1ELb1ELb1ELb0EN3c104HalfEfEEv12SSMParamsBwd)
        /*01fc*/ 	.short	0x0380
        /*01fe*/ 	.short	0x01f0


	//----- nvinfo : EIATTR_SW_WAR
	.align		4
.L_3995:
        /*0200*/ 	.byte	0x04, 0x36
        /*0202*/ 	.short	(.L_3997 - .L_3996)
.L_3996:
        /*0204*/ 	.word	0x00000008
.L_3997:


//--------------------- .nv.info._Z25selective_scan_bwd_kernelI32Selective_Scan_bwd_kernel_traitsILi32ELi4ELb1ELb1ELb1ELb1ELb1EN3c104HalfEfEEv12SSMParamsBwd --------------------------
	.section	.nv.info._Z25selective_scan_bwd_kernelI32Selective_Scan_bwd_kernel_traitsILi32ELi4ELb1ELb1ELb1ELb1ELb1EN3c104HalfEfEEv12SSMParamsBwd,"",@"SHT_CUDA_INFO"
	.sectionflags	@""
	.align	4


	//----- nvinfo : EIATTR_CUDA_API_VERSION
	.align		4
        /*0000*/ 	.byte	0x04, 0x37
        /*0002*/ 	.short	(.L_3999 - .L_3998)
.L_3998:
        /*0004*/ 	.word	0x00000082


	//----- nvinfo : EIATTR_KPARAM_INFO
	.align		4
.L_3999:
        /*0008*/ 	.byte	0x04, 0x17
        /*000a*/ 	.short	(.L_4001 - .L_4000)
.L_4000:
        /*000c*/ 	.word	0x00000000
        /*0010*/ 	.short	0x0000
        /*0012*/ 	.short	0x0000
        /*0014*/ 	.byte	0x00, 0xf0, 0xc1, 0x07


	//----- nvinfo : EIATTR_SPARSE_MMA_MASK
	.align		4
.L_4001:
        /*0018*/ 	.byte	0x03, 0x50
        /*001a*/ 	.short	0x0000


	//----- nvinfo : EIATTR_MAXREG_COUNT
	.align		4
        /*001c*/ 	.byte	0x03, 0x1b
        /*001e*/ 	.short	0x00ff


	//----- nvinfo : EIATTR_NUM_BARRIERS
	.align		4
        /*0020*/ 	.byte	0x02, 0x4c
        /*0022*/ 	.byte	0x01
	.zero		1


	//----- nvinfo : EIATTR_MERCURY_ISA_VERSION
	.align		4
        /*0024*/ 	.byte	0x03, 0x5f
        /*0026*/ 	.short	0x0101


	//----- nvinfo : EIATTR_COOP_GROUP_MASK_REGIDS
	.align		4
        /*0028*/ 	.byte	0x04, 0x29
        /*002a*/ 	.short	(.L_4003 - .L_4002)


	//   ....[0]....
.L_4002:
        /*002c*/ 	.word	0xffffffff


	//   ....[1]....
        /*0030*/ 	.word	0xffffffff


	//   ....[2]....
        /*0034*/ 	.word	0xffffffff


	//   ....[3]....
        /*0038*/ 	.word	0xffffffff


	//   ....[4]....
        /*003c*/ 	.word	0xffffffff


	//   ....[5]....
        /*0040*/ 	.word	0xffffffff


	//   ....[6]....
        /*0044*/ 	.word	0xffffffff


	//   ....[7]....
        /*0048*/ 	.word	0xffffffff


	//   ....[8]....
        /*004c*/ 	.word	0xffffffff


	//   ....[9]....
        /*0050*/ 	.word	0xffffffff


	//   ....[10]....
        /*0054*/ 	.word	0xffffffff


	//   ....[11]....
        /*0058*/ 	.word	0xffffffff


	//   ....[12]....
        /*005c*/ 	.word	0xffffffff


	//   ....[13]....
        /*0060*/ 	.word	0xffffffff


	//   ....[14]....
        /*0064*/ 	.word	0xffffffff


	//   ....[15]....
        /*0068*/ 	.word	0xffffffff


	//   ....[16]....
        /*006c*/ 	.word	0xffffffff


	//   ....[17]....
        /*0070*/ 	.word	0xffffffff


	//   ....[18]....
        /*0074*/ 	.word	0xffffffff


	//   ....[19]....
        /*0078*/ 	.word	0xffffffff


	//   ....[20]....
        /*007c*/ 	.word	0xffffffff


	//   ....[21]....
        /*0080*/ 	.word	0xffffffff


	//   ....[22]....
        /*0084*/ 	.word	0xffffffff


	//   ....[23]....
        /*0088*/ 	.word	0xffffffff


	//   ....[24]....
        /*008c*/ 	.word	0xffffffff


	//   ....[25]....
        /*0090*/ 	.word	0xffffffff


	//   ....[26]....
        /*0094*/ 	.word	0xffffffff


	//   ....[27]....
        /*0098*/ 	.word	0xffffffff


	//   ....[28]....
        /*009c*/ 	.word	0xffffffff


	//   ....[29]....
        /*00a0*/ 	.word	0xffffffff


	//   ....[30]....
        /*00a4*/ 	.word	0xffffffff


	//   ....[31]....
        /*00a8*/ 	.word	0xffffffff


	//   ....[32]....
        /*00ac*/ 	.word	0xffffffff


	//   ....[33]....
        /*00b0*/ 	.word	0xffffffff


	//   ....[34]....
        /*00b4*/ 	.word	0xffffffff


	//   ....[35]....
        /*00b8*/ 	.word	0xffffffff


	//   ....[36]....
        /*00bc*/ 	.word	0xffffffff


	//   ....[37]....
        /*00c0*/ 	.word	0xffffffff


	//   ....[38]....
        /*00c4*/ 	.word	0xffffffff


	//   ....[39]....
        /*00c8*/ 	.word	0xffffffff


	//   ....[40]....
        /*00cc*/ 	.word	0xffffffff


	//   ....[41]....
        /*00d0*/ 	.word	0xffffffff


	//   ....[42]....
        /*00d4*/ 	.word	0xffffffff


	//   ....[43]....
        /*00d8*/ 	.word	0xffffffff


	//   ....[44]....
        /*00dc*/ 	.word	0xffffffff


	//   ....[45]....
        /*00e0*/ 	.word	0xffffffff


	//   ....[46]....
        /*00e4*/ 	.word	0xffffffff


	//   ....[47]....
        /*00e8*/ 	.word	0xffffffff


	//   ....[48]....
        /*00ec*/ 	.word	0xffffffff


	//   ....[49]....
        /*00f0*/ 	.word	0xffffffff


	//   ....[50]....
        /*00f4*/ 	.word	0xffffffff


	//   ....[51]....
        /*00f8*/ 	.word	0xffffffff


	//   ....[52]....
        /*00fc*/ 	.word	0xffffffff


	//   ....[53]....
        /*0100*/ 	.word	0xffffffff


	//   ....[54]....
        /*0104*/ 	.word	0xffffffff


	//----- nvinfo : EIATTR_COOP_GROUP_INSTR_OFFSETS
	.align		4
.L_4003:
        /*0108*/ 	.byte	0x04, 0x28
        /*010a*/ 	.short	(.L_4005 - .L_4004)


	//   ....[0]....
.L_4004:
        /*010c*/ 	.word	0x00000b20


	//   ....[1]....
        /*0110*/ 	.word	0x00000ba0


	//   ....[2]....
        /*0114*/ 	.word	0x00000d30


	//   ....[3]....
        /*0118*/ 	.word	0x000016f0


	//   ....[4]....
        /*011c*/ 	.word	0x000018a0


	//   ....[5]....
        /*0120*/ 	.word	0x00001c10


	//   ....[6]....
        /*0124*/ 	.word	0x00001d80


	//   ....[7]....
        /*0128*/ 	.word	0x000022c0


	//   ....[8]....
        /*012c*/ 	.word	0x00002420


	//   ....[9]....
        /*0130*/ 	.word	0x000026e0


	//   ....[10]....
        /*0134*/ 	.word	0x00002720


	//   ....[11]....
        /*0138*/ 	.word	0x00002760


	//   ....[12]....
        /*013c*/ 	.word	0x00002770


	//   ....[13]....
        /*0140*/ 	.word	0x000027f0


	//   ....[14]....
        /*0144*/ 	.word	0x00002800


	//   ....[15]....
        /*0148*/ 	.word	0x00002820


	//   ....[16]....
        /*014c*/ 	.word	0x00002850


	//   ....[17]....
        /*0150*/ 	.word	0x000028b0


	//   ....[18]....
        /*0154*/ 	.word	0x000028d0


	//   ....[19]....
        /*0158*/ 	.word	0x00002910


	//   ....[20]....
        /*015c*/ 	.word	0x00002930


	//   ....[21]....
        /*0160*/ 	.word	0x000029d0


	//   ....[22]....
        /*0164*/ 	.word	0x000029e0


	//   ....[23]....
        /*0168*/ 	.word	0x000029f0


	//   ....[24]....
        /*016c*/ 	.word	0x00002a20


	//   ....[25]....
        /*0170*/ 	.word	0x00002a70


	//   ....[26]....
        /*0174*/ 	.word	0x00002a80


	//   ....[27]....
        /*0178*/ 	.word	0x00002ac0


	//   ....[28]....
        /*017c*/ 	.word	0x00002ad0


	//   ....[29]....
        /*0180*/ 	.word	0x00002b00


	//   ....[30]....
        /*0184*/ 	.word	0x00002b40


	//   ....[31]....
        /*0188*/ 	.word	0x00002b70


	//   ....[32]....
        /*018c*/ 	.word	0x00002ba0


	//   ....[33]....
        /*0190*/ 	.word	0x00002bb0


	//   ....[34]....
        /*0194*/ 	.word	0x00002bc0


	//   ....[35]....
        /*0198*/ 	.word	0x00002bd0


	//   ....[36]....
        /*019c*/ 	.word	0x00002cb0


	//   ....[37]....
        /*01a0*/ 	.word	0x000030c0


	//   ....[38]....
        /*01a4*/ 	.word	0x000031c0


	//   ....[39]....
        /*01a8*/ 	.word	0x00003200


	//   ....[40]....
        /*01ac*/ 	.word	0x00003290


	//   ....[41]....
        /*01b0*/ 	.word	0x000032e0


	//   ....[42]....
        /*01b4*/ 	.word	0x000034c0


	//   ....[43]....
        /*01b8*/ 	.word	0x000036c0


	//   ....[44]....
        /*01bc*/ 	.word	0x000039a0


	//   ....[45]....
        /*01c0*/ 	.word	0x00003ad0


	//   ....[46]....
        /*01c4*/ 	.word	0x00003b20


	//   ....[47]....
        /*01c8*/ 	.word	0x00003b70


	//   ....[48]....
        /*01cc*/ 	.word	0x00003ba0


	//   ....[49]....
        /*01d0*/ 	.word	0x00003bc0


	//   ....[50]....
        /*01d4*/ 	.word	0x00003c90


	//   ....[51]....
        /*01d8*/ 	.word	0x00003cd0


	//   ....[52]....
        /*01dc*/ 	.word	0x00003d20


	//   ....[53]....
        /*01e0*/ 	.word	0x00003d50


	//   ....[54]....
        /*01e4*/ 	.word	0x00003d70


	//----- nvinfo : EIATTR_VRC_CTA_INIT_COUNT
	.align		4
.L_4005:
        /*01e8*/ 	.byte	0x02, 0x4a
	.zero		1
	.zero		1


	//----- nvinfo : EIATTR_EXIT_INSTR_OFFSETS
	.align		4
        /*01ec*/ 	.byte	0x04, 0x1c
        /*01ee*/ 	.short	(.L_4007 - .L_4006)


	//   ....[0]....
.L_4006:
        /*01f0*/ 	.word	0x00003e10


	//   ....[1]....
        /*01f4*/ 	.word	0x00003f70


	//----- nvinfo : EIATTR_MAX_THREADS
	.align		4
.L_4007:
        /*01f8*/ 	.byte	0x04, 0x05
        /*01fa*/ 	.short	(.L_4009 - .L_4008)
.L_4008:
        /*01fc*/ 	.word	0x00000020
        /*0200*/ 	.word	0x00000001
        /*0204*/ 	.word	0x00000001


	//----- nvinfo : EIATTR_CRS_STACK_SIZE
	.align		4
.L_4009:
        /*0208*/ 	.byte	0x04, 0x1e
        /*020a*/ 	.short	(.L_4011 - .L_4010)
.L_4010:
        /*020c*/ 	.word	0x00000000


	//----- nvinfo : EIATTR_CBANK_PARAM_SIZE
	.align		4
.L_4011:
        /*0210*/ 	.byte	0x03, 0x19
        /*0212*/ 	.short	0x01f0


	//----- nvinfo : EIATTR_PARAM_CBANK
	.align		4
        /*0214*/ 	.byte	0x04, 0x0a
        /*0216*/ 	.short	(.L_4013 - .L_4012)
	.align		4
.L_4012:
        /*0218*/ 	.word	index@(.nv.constant0._Z25selective_scan_bwd_kernelI32Selective_Scan_bwd_kernel_traitsILi32ELi4ELb1ELb1ELb1ELb1ELb1EN3c104HalfEfEEv12SSMParamsBwd)
        /*021c*/ 	.short	0x0380
        /*021e*/ 	.short	0x01f0


	//----- nvinfo : EIATTR_SW_WAR
	.align		4
.L_4013:
        /*0220*/ 	.byte	0x04, 0x36
        /*0222*/ 	.short	(.L_4015 - .L_4014)
.L_4014:
        /*0224*/ 	.word	0x00000008
.L_4015:


//--------------------- .nv.callgraph             --------------------------
	.section	.nv.callgraph,"",@"SHT_CUDA_CALLGRAPH"
	.align	4
	.sectionentsize	8
	.align		4
        /*0000*/ 	.word	0x00000000
	.align		4
        /*0004*/ 	.word	0xffffffff
	.align		4
        /*0008*/ 	.word	0x00000000
	.align		4
        /*000c*/ 	.word	0xfffffffe
	.align		4
        /*0010*/ 	.word	0x00000000
	.align		4
        /*0014*/ 	.word	0xfffffffd
	.align		4
        /*0018*/ 	.word	0x00000000
	.align		4
        /*001c*/ 	.word	0xfffffffc


//--------------------- .nv.constant4             --------------------------
	.section	.nv.constant4,"a",@progbits
	.align	8
	.align		8
.nv.constant4:
        /*0000*/ 	.dword	_ZN67_INTERNAL_c6abb748_31_selective_scan_bwd_fp16_real_cu_4ac64e5f_35544cuda3std3__45__cpo5beginE
	.align		8
        /*0008*/ 	.dword	_ZN67_INTERNAL_c6abb748_31_selective_scan_bwd_fp16_real_cu_4ac64e5f_35544cuda3std3__45__cpo3endE
	.align		8
        /*0010*/ 	.dword	_ZN67_INTERNAL_c6abb748_31_selective_scan_bwd_fp16_real_cu_4ac64e5f_35544cuda3std3__45__cpo6cbeginE
	.align		8
        /*0018*/ 	.dword	_ZN67_INTERNAL_c6abb748_31_selective_scan_bwd_fp16_real_cu_4ac64e5f_35544cuda3std3__45__cpo4cendE
	.align		8
        /*0020*/ 	.dword	_ZN67_INTERNAL_c6abb748_31_selective_scan_bwd_fp16_real_cu_4ac64e5f_35544cuda3std3__45__cpo6rbeginE
	.align		8
        /*0028*/ 	.dword	_ZN67_INTERNAL_c6abb748_31_selective_scan_bwd_fp16_real_cu_4ac64e5f_35544cuda3std3__45__cpo4rendE
	.align		8
        /*0030*/ 	.dword	_ZN67_INTERNAL_c6abb748_31_selective_scan_bwd_fp16_real_cu_4ac64e5f_35544cuda3std3__45__cpo7crbeginE
	.align		8
        /*0038*/ 	.dword	_ZN67_INTERNAL_c6abb748_31_selective_scan_bwd_fp16_real_cu_4ac64e5f_35544cuda3std3__45__cpo5crendE
	.align		8
        /*0040*/ 	.dword	_ZN67_INTERNAL_c6abb748_31_selective_scan_bwd_fp16_real_cu_4ac64e5f_35544cuda3std3__469_GLOBAL__N__c6abb748_31_selective_scan_bwd_fp16_real_cu_4ac64e5f_35546ignoreE
	.align		8
        /*0048*/ 	.dword	_ZN67_INTERNAL_c6abb748_31_selective_scan_bwd_fp16_real_cu_4ac64e5f_35544cuda3std3__419piecewise_constructE
	.align		8
        /*0050*/ 	.dword	_ZN67_INTERNAL_c6abb748_31_selective_scan_bwd_fp16_real_cu_4ac64e5f_35544cuda3std3__48in_placeE
	.align		8
        /*0058*/ 	.dword	_ZN67_INTERNAL_c6abb748_31_selective_scan_bwd_fp16_real_cu_4ac64e5f_35544cuda3std3__420unreachable_sentinelE
	.align		8
        /*0060*/ 	.dword	_ZN67_INTERNAL_c6abb748_31_selective_scan_bwd_fp16_real_cu_4ac64e5f_35544cuda3std6ranges3__45__cpo4swapE
	.align		8
        /*0068*/ 	.dword	_ZN67_INTERNAL_c6abb748_31_selective_scan_bwd_fp16_real_cu_4ac64e5f_35544cuda3std6ranges3__45__cpo9iter_moveE
	.align		8
        /*0070*/ 	.dword	_ZN67_INTERNAL_c6abb748_31_selective_scan_bwd_fp16_real_cu_4ac64e5f_35544cuda3std6ranges3__45__cpo5beginE
	.align		8
        /*0078*/ 	.dword	_ZN67_INTERNAL_c6abb748_31_selective_scan_bwd_fp16_real_cu_4ac64e5f_35544cuda3std6ranges3__45__cpo3endE
	.align		8
        /*0080*/ 	.dword	_ZN67_INTERNAL_c6abb748_31_selective_scan_bwd_fp16_real_cu_4ac64e5f_35544cuda3std6ranges3__45__cpo6cbeginE
	.align		8
        /*0088*/ 	.dword	_ZN67_INTERNAL_c6abb748_31_selective_scan_bwd_fp16_real_cu_4ac64e5f_35544cuda3std6ranges3__45__cpo4cendE
	.align		8
        /*0090*/ 	.dword	_ZN67_INTERNAL_c6abb748_31_selective_scan_bwd_fp16_real_cu_4ac64e5f_35544cuda3std6ranges3__45__cpo7advanceE
	.align		8
        /*0098*/ 	.dword	_ZN67_INTERNAL_c6abb748_31_selective_scan_bwd_fp16_real_cu_4ac64e5f_35544cuda3std6ranges3__45__cpo9iter_swapE
	.align		8
        /*00a0*/ 	.dword	_ZN67_INTERNAL_c6abb748_31_selective_scan_bwd_fp16_real_cu_4ac64e5f_35544cuda3std6ranges3__45__cpo4nextE
	.align		8
        /*00a8*/ 	.dword	_ZN67_INTERNAL_c6abb748_31_selective_scan_bwd_fp16_real_cu_4ac64e5f_35544cuda3std6ranges3__45__cpo4prevE
	.align		8
        /*00b0*/ 	.dword	_ZN67_INTERNAL_c6abb748_31_selective_scan_bwd_fp16_real_cu_4ac64e5f_35544cuda3std6ranges3__45__cpo4dataE
	.align		8
        /*00b8*/ 	.dword	_ZN67_INTERNAL_c6abb748_31_selective_scan_bwd_fp16_real_cu_4ac64e5f_35544cuda3std6ranges3__45__cpo5cdataE
	.align		8
        /*00c0*/ 	.dword	_ZN67_INTERNAL_c6abb748_31_selective_scan_bwd_fp16_real_cu_4ac64e5f_35544cuda3std6ranges3__45__cpo4sizeE
	.align		8
        /*00c8*/ 	.dword	_ZN67_INTERNAL_c6abb748_31_selective_scan_bwd_fp16_real_cu_4ac64e5f_35544cuda3std6ranges3__45__cpo5ssizeE
	.align		8
        /*00d0*/ 	.dword	_ZN67_INTERNAL_c6abb748_31_selective_scan_bwd_fp16_real_cu_4ac64e5f_35544cuda3std6ranges3__45__cpo8distanceE
	.align		8
        /*00d8*/ 	.dword	_ZN67_INTERNAL_c6abb748_31_selective_scan_bwd_fp16_real_cu_4ac64e5f_35546thrust24THRUST_300001_SM_1030_NS6system6detail10sequential3seqE


//--------------------- .text._Z25selective_scan_bwd_kernelI32Selective_Scan_bwd_kernel_traitsILi128ELi16ELb0ELb0ELb0ELb0ELb0EN3c104HalfEfEEv12SSMParamsBwd --------------------------
	.section	.text._Z25selective_scan_bwd_kernelI32Selective_Scan_bwd_kernel_traitsILi128ELi16ELb0ELb0ELb0ELb0ELb0EN3c104HalfEfEEv12SSMParamsBwd,"ax",@progbits
	.align	128
        .global         _Z25selective_scan_bwd_kernelI32Selective_Scan_bwd_kernel_traitsILi128ELi16ELb0ELb0ELb0ELb0ELb0EN3c104HalfEfEEv12SSMParamsBwd
        .type           _Z25selective_scan_bwd_kernelI32Selective_Scan_bwd_kernel_traitsILi128ELi16ELb0ELb0ELb0ELb0ELb0EN3c104HalfEfEEv12SSMParamsBwd,@function
        .size           _Z25selective_scan_bwd_kernelI32Selective_Scan_bwd_kernel_traitsILi128ELi16ELb0ELb0ELb0ELb0ELb0EN3c104HalfEfEEv12SSMParamsBwd,(.L_x_10408 - _Z25selective_scan_bwd_kernelI32Selective_Scan_bwd_kernel_traitsILi128ELi16ELb0ELb0ELb0ELb0ELb0EN3c104HalfEfEEv12SSMParamsBwd)
        .other          _Z25selective_scan_bwd_kernelI32Selective_Scan_bwd_kernel_traitsILi128ELi16ELb0ELb0ELb0ELb0ELb0EN3c104HalfEfEEv12SSMParamsBwd,@"STO_CUDA_ENTRY STV_DEFAULT"
_Z25selective_scan_bwd_kernelI32Selective_Scan_bwd_kernel_traitsILi128ELi16ELb0ELb0ELb0ELb0ELb0EN3c104HalfEfEEv12SSMParamsBwd:
.text._Z25selective_scan_bwd_kernelI32Selective_Scan_bwd_kernel_traitsILi128ELi16ELb0ELb0ELb0ELb0ELb0EN3c104HalfEfEEv12SSMParamsBwd:
[----:B------:R-:W0:Y:S01]  /*0000*/  LDC R1, c[0x0][0x37c] ;  /* 0x0000df00ff017b82 */ /* 0x000e220000000800 */
[----:B------:R-:W1:Y:S07]  /*0010*/  LDCU.64 UR4, c[0x0][0x458] ;  /* 0x00008b00ff0477ac */ /* 0x000e6e0008000a00 */
[----:B------:R-:W2:Y:S01]  /*0020*/  S2UR UR8, SR_CTAID.Y ;  /* 0x00000000000879c3 */ /* 0x000ea20000002600 */
[----:B0-----:R-:W-:Y:S01]  /*0030*/  IADD3 R1, PT, PT, R1, -0x10, RZ ;  /* 0xfffffff001017810 */ /* 0x001fe20007ffe0ff */
[----:B------:R-:W0:Y:S01]  /*0040*/  LDCU.64 UR6, c[0x0][0x470] ;  /* 0x00008e00ff0677ac */ /* 0x000e220008000a00 */
[----:B------:R-:W3:Y:S05]  /*0050*/  LDCU.64 UR30, c[0x0][0x358] ;  /* 0x00006b00ff1e77ac */ /* 0x000eea0008000a00 */
[----:B------:R-:W4:Y:S01]  /*0060*/  S2UR UR9, SR_CTAID.X ;  /* 0x00000000000979c3 */ /* 0x000f220000002500 */
[----:B------:R-:W4:Y:S01]  /*0070*/  LDCU.128 UR12, c[0x0][0x3f0] ;  /* 0x00007e00ff0c77ac */ /* 0x000f220008000c00 */
[----:B------:R-:W5:Y:S01]  /*0080*/  LDCU.128 UR16, c[0x0][0x400] ;  /* 0x00008000ff1077ac */ /* 0x000f620008000c00 */
[----:B-1----:R-:W-:-:S02]  /*0090*/  UISETP.NE.U32.AND UP0, UPT, UR4, URZ, UPT ;  /* 0x000000ff0400728c */ /* 0x002fc4000bf05070 */
[----:B0-----:R-:W-:Y:S02]  /*00a0*/  UISETP.NE.U32.AND UP1, UPT, UR6, URZ, UPT ;  /* 0x000000ff0600728c */ /* 0x001fe4000bf25070 */
[----:B------:R-:W-:Y:S02]  /*00b0*/  UISETP.NE.AND.EX UP0, UPT, UR5, URZ, UPT, UP0 ;  /* 0x000000ff0500728c */ /* 0x000fe4000bf05300 */
[----:B------:R-:W-:Y:S01]  /*00c0*/  UISETP.NE.AND.EX UP1, UPT, UR7, URZ, UPT, UP1 ;  /* 0x000000ff0700728c */ /* 0x000fe2000bf25310 */
[----:B------:R-:W0:Y:S03]  /*00d0*/  LDCU UR27, c[0x0][0x394] ;  /* 0x00007280ff1b77ac */ /* 0x000e260008000800 */
[----:B------:R-:W-:Y:S02]  /*00e0*/  PLOP3.LUT P0, PT, PT, PT, UP0, 0x80, 0x8 ;  /* 0x000000000008781c */ /* 0x000fe40003f0f008 */
[----:B------:R-:W-:Y:S01]  /*00f0*/  PLOP3.LUT P1, PT, PT, PT, UP1, 0x80, 0x8 ;  /* 0x000000000008781c */ /* 0x000fe20003f2f018 */
[----:B------:R-:W1:Y:S02]  /*0100*/  LDCU.64 UR22, c[0x0][0x498] ;  /* 0x00009300ff1677ac */ /* 0x000e640008000a00 */
[----:B--2---:R-:W-:-:S02]  /*0110*/  @UP0 ULEA UR4, UP2, UR8, UR4, 0x2 ;  /* 0x0000000408040291 */ /* 0x004fc4000f8410ff */
[----:B------:R-:W-:Y:S02]  /*0120*/  @UP1 ULEA UR6, UP3, UR8, UR6, 0x2 ;  /* 0x0000000608061291 */ /* 0x000fe4000f8610ff */
[----:B------:R-:W-:Y:S02]  /*0130*/  @UP0 ULEA.HI.X UR5, UR8, UR5, URZ, 0x2, UP2 ;  /* 0x0000000508050291 */ /* 0x000fe400090f14ff */
[----:B------:R-:W-:Y:S01]  /*0140*/  @UP1 ULEA.HI.X UR7, UR8, UR7, URZ, 0x2, UP3 ;  /* 0x0000000708071291 */ /* 0x000fe200098f14ff */
[----:B------:R-:W-:Y:S01]  /*0150*/  MOV R2, UR4 ;  /* 0x0000000400027c02 */ /* 0x000fe20008000f00 */
[----:B------:R-:W2:Y:S01]  /*0160*/  LDCU.64 UR24, c[0x0][0x4a0] ;  /* 0x00009400ff1877ac */ /* 0x000ea20008000a00 */
[----:B------:R-:W-:Y:S02]  /*0170*/  MOV R4, UR6 ;  /* 0x0000000600047c02 */ /* 0x000fe40008000f00 */
[----:B------:R-:W-:Y:S01]  /*0180*/  MOV R3, UR5 ;  /* 0x0000000500037c02 */ /* 0x000fe20008000f00 */
[----:B------:R-:W2:Y:S01]  /*0190*/  LDCU.64 UR28, c[0x0][0x528] ;  /* 0x0000a500ff1c77ac */ /* 0x000ea20008000a00 */
[----:B------:R-:W-:-:S03]  /*01a0*/  MOV R5, UR7 ;  /* 0x0000000700057c02 */ /* 0x000fc60008000f00 */
[----:B---3--:R-:W3:Y:S01]  /*01b0*/  @P0 LDG.E R2, desc[UR30][R2.64] ;  /* 0x0000001e02020981 */ /* 0x008ee2000c1e1900 */
[----:B------:R-:W1:Y:S03]  /*01c0*/  LDCU.64 UR6, c[0x0][0x480] ;  /* 0x00009000ff0677ac */ /* 0x000e660008000a00 */
[----:B------:R-:W3:Y:S01]  /*01d0*/  @P1 LDG.E R4, desc[UR30][R4.64] ;  /* 0x0000001e04041981 */ /* 0x000ee2000c1e1900 */
[----:B----4-:R-:W-:Y:S02]  /*01e0*/  UIMAD.WIDE.U32 UR4, UR9, UR12, URZ ;  /* 0x0000000c090472a5 */ /* 0x010fe4000f8e00ff */
[----:B------:R-:W-:Y:S01]  /*01f0*/  UIMAD UR21, UR8, UR15, URZ ;  /* 0x0000000f081572a4 */ /* 0x000fe2000f8e02ff */
[----:B------:R4:W-:Y:S01]  /*0200*/  STL [R1+0x8], RZ ;  /* 0x000008ff01007387 */ /* 0x0009e20000100800 */
[----:B------:R-:W-:Y:S02]  /*0210*/  UIMAD UR5, UR9, UR13, UR5 ;  /* 0x0000000d090572a4 */ /* 0x000fe4000f8e0205 */
[----:B-----5:R-:W-:Y:S01]  /*0220*/  UIMAD.WIDE.U32 UR12, UR9, UR16, URZ ;  /* 0x00000010090c72a5 */ /* 0x020fe2000f8e00ff */
[----:B------:R4:W-:Y:S01]  /*0230*/  STL [R1+0x4], RZ ;  /* 0x000004ff01007387 */ /* 0x0009e20000100800 */
[----:B------:R-:W-:-:S02]  /*0240*/  UIMAD.WIDE.U32 UR10, UR8, UR14, UR4 ;  /* 0x0000000e080a72a5 */ /* 0x000fc4000f8e0004 */
[----:B------:R-:W-:Y:S02]  /*0250*/  UIMAD UR13, UR9, UR17, UR13 ;  /* 0x00000011090d72a4 */ /* 0x000fe4000f8e020d */
[----:B0-----:R-:W-:Y:S02]  /*0260*/  ULEA UR16, UR27, 0xfffff800, 0xb ;  /* 0xfffff8001b107891 */ /* 0x001fe4000f8e58ff */
[----:B-1----:R-:W-:Y:S02]  /*0270*/  UISETP.NE.U32.AND UP0, UPT, UR6, URZ, UPT ;  /* 0x000000ff0600728c */ /* 0x002fe4000bf05070 */
[----:B------:R-:W-:Y:S02]  /*0280*/  UIMAD.WIDE.U32 UR12, UR8, UR18, UR12 ;  /* 0x00000012080c72a5 */ /* 0x000fe4000f8e000c */
[----:B------:R-:W-:Y:S01]  /*0290*/  UISETP.NE.AND.EX UP0, UPT, UR7, URZ, UPT, UP0 ;  /* 0x000000ff0700728c */ /* 0x000fe2000bf05300 */
[----:B------:R-:W0:Y:S01]  /*02a0*/  LDCU.128 UR4, c[0x0][0x460] ;  /* 0x00008c00ff0477ac */ /* 0x000e220008000c00 */
[----:B------:R-:W-:-:S02]  /*02b0*/  UIMAD.WIDE.U32 UR14, UR9, UR22, URZ ;  /* 0x00000016090e72a5 */ /* 0x000fc4000f8e00ff */
[----:B------:R-:W-:Y:S02]  /*02c0*/  UIMAD UR22, UR8, UR19, URZ ;  /* 0x00000013081672a4 */ /* 0x000fe4000f8e02ff */
[----:B------:R-:W-:Y:S02]  /*02d0*/  USHF.R.S32.HI UR17, URZ, 0x1f, UR16 ;  /* 0x0000001fff117899 */ /* 0x000fe40008011410 */
[----:B------:R-:W-:Y:S02]  /*02e0*/  UIADD3 UR20, UP3, UPT, UR16, UR12, URZ ;  /* 0x0000000c10147290 */ /* 0x000fe4000ff7e0ff */
[----:B------:R-:W-:Y:S01]  /*02f0*/  UIMAD UR15, UR9, UR23, UR15 ;  /* 0x00000017090f72a4 */ /* 0x000fe2000f8e020f */
[----:B------:R-:W1:Y:S01]  /*0300*/  @UP0 LDCU UR23, c[0x0][0x384] ;  /* 0x00007080ff1707ac */ /* 0x000e620008000800 */
[----:B------:R-:W-:Y:S02]  /*0310*/  UIADD3.X UR12, UPT, UPT, UR17, UR13, UR22, UP3, !UPT ;  /* 0x0000000d110c7290 */ /* 0x000fe40009ffe416 */
[----:B0-----:R-:W-:Y:S01]  /*0320*/  ULEA UR19, UP4, UR20, UR6, 0x1 ;  /* 0x0000000614137291 */ /* 0x001fe2000f8808ff */
[----:B------:R-:W0:Y:S01]  /*0330*/  @UP0 LDCU UR26, c[0x0][0x38c] ;  /* 0x00007180ff1a07ac */ /* 0x000e220008000800 */
[----:B------:R-:W-:-:S02]  /*0340*/  UIADD3 UR18, UP1, UPT, UR16, UR10, URZ ;  /* 0x0000000a10127290 */ /* 0x000fc4000ff3e0ff */
[----:B------:R-:W-:-:S05]  /*0350*/  ULEA.HI.X UR20, UR20, UR7, UR12, 0x1, UP4 ;  /* 0x0000000714147291 */ /* 0x000fca000a0f0c0c */
[----:B------:R-:W5:Y:S01]  /*0360*/  @UP0 LDCU.64 UR12, c[0x0][0x480] ;  /* 0x00009000ff0c07ac */ /* 0x000f620008000a00 */
[----:B------:R-:W-:Y:S02]  /*0370*/  ULEA UR10, UP2, UR18, UR4, 0x1 ;  /* 0x00000004120a7291 */ /* 0x000fe4000f8408ff */
[----:B------:R-:W-:Y:S02]  /*0380*/  UIADD3.X UR11, UPT, UPT, UR17, UR11, UR21, UP1, !UPT ;  /* 0x0000000b110b7290 */ /* 0x000fe40008ffe415 */
[----:B-1----:R-:W-:Y:S02]  /*0390*/  @UP0 UIMAD UR9, UR9, UR23, UR8 ;  /* 0x00000017090902a4 */ /* 0x002fe4000f8e0208 */
[----:B------:R-:W-:Y:S02]  /*03a0*/  ULEA.HI.X UR18, UR18, UR5, UR11, 0x1, UP2 ;  /* 0x0000000512127291 */ /* 0x000fe400090f0c0b */
[----:B--2---:R-:W-:Y:S02]  /*03b0*/  UIMAD.WIDE.U32 UR4, UR8, UR24, UR14 ;  /* 0x00000018080472a5 */ /* 0x004fe4000f8e000e */
[----:B------:R-:W-:-:S02]  /*03c0*/  @UP0 UIMAD UR9, UR9, UR27, URZ ;  /* 0x0000001b090902a4 */ /* 0x000fc4000f8e02ff */
[----:B------:R-:W-:Y:S02]  /*03d0*/  UIMAD UR22, UR8, UR25, URZ ;  /* 0x00000019081672a4 */ /* 0x000fe4000f8e02ff */
[----:B------:R-:W-:Y:S02]  /*03e0*/  UIADD3 UR16, UP1, UPT, UR16, UR4, URZ ;  /* 0x0000000410107290 */ /* 0x000fe4000ff3e0ff */
[----:B0-----:R-:W-:Y:S02]  /*03f0*/  @UP0 UIMAD UR9, UR9, UR26, URZ ;  /* 0x0000001a090902a4 */ /* 0x001fe4000f8e02ff */
[----:B------:R-:W-:Y:S01]  /*0400*/  UIADD3.X UR22, UPT, UPT, UR17, UR5, UR22, UP1, !UPT ;  /* 0x0000000511167290 */ /* 0x000fe20008ffe416 */
[----:B------:R-:W-:Y:S02]  /*0410*/  UMOV UR4, URZ ;  /* 0x000000ff00047c82 */ /* 0x000fe40008000000 */
[----:B------:R-:W-:Y:S01]  /*0420*/  UMOV UR5, URZ ;  /* 0x000000ff00057c82 */ /* 0x000fe20008000000 */
[----:B-----5:R-:W-:-:S02]  /*0430*/  @UP0 UIMAD.WIDE UR4, UR9, 0x8, UR12 ;  /* 0x00000008090408a5 */ /* 0x020fc4000f8e020c */
[----:B------:R-:W-:Y:S01]  /*0440*/  UISETP.GE.AND UP0, UPT, UR27, 0x1, UPT ;  /* 0x000000011b00788c */ /* 0x000fe2000bf06270 */
[----:B------:R-:W-:Y:S01]  /*0450*/  UMOV UR7, URZ ;  /* 0x000000ff00077c82 */ /* 0x000fe20008000000 */
[----:B------:R-:W-:Y:S01]  /*0460*/  UMOV UR6, URZ ;  /* 0x000000ff00067c82 */ /* 0x000fe20008000000 */
[----:B------:R-:W-:-:S04]  /*0470*/  ULEA UR21, UP1, UR16, UR28, 0x1 ;  /* 0x0000001c10157291 */ /* 0x000fc8000f8208ff */
[----:B------:R-:W-:Y:S01]  /*0480*/  ULEA.HI.X UR22, UR16, UR29, UR22, 0x1, UP1 ;  /* 0x0000001d10167291 */ /* 0x000fe200088f0c16 */
[----:B---3--:R-:W-:Y:S02]  /*0490*/  @P0 R2UR UR7, R2 ;  /* 0x00000000020702ca */ /* 0x008fe400000e0000 */
[----:B------:R-:W-:Y:S01]  /*04a0*/  @P1 R2UR UR6, R4 ;  /* 0x00000000040612ca */ /* 0x000fe200000e0000 */
[----:B----4-:R-:W-:-:S14]  /*04b0*/  BRA.U !UP0, `(.L_x_0) ;  /* 0x00000055084c7547 */ /* 0x010fdc000b800000 */
[----:B------:R-:W0:Y:S01]  /*04c0*/  S2R R0, SR_TID.X ;  /* 0x0000000000007919 */ /* 0x000e220000002100 */
[----:B------:R-:W1:Y:S01]  /*04d0*/  LDCU UR16, c[0x0][0x394] ;  /* 0x00007280ff1077ac */ /* 0x000e620008000800 */
[----:B------:R2:W-:Y:S01]  /*04e0*/  STL [R1+0x4], RZ ;  /* 0x000004ff01007387 */ /* 0x0005e20000100800 */
[----:B------:R-:W-:-:S03]  /*04f0*/  UMOV UR17, UR10 ;  /* 0x0000000a00117c82 */ /* 0x000fc60008000000 */
[----:B------:R2:W-:Y:S01]  /*0500*/  STL [R1+0x8], RZ ;  /* 0x000008ff01007387 */ /* 0x0005e20000100800 */
[C---:B0-----:R-:W-:Y:S01]  /*0510*/  IMAD.SHL.U32 R3, R0.reuse, 0x10, RZ ;  /* 0x0000001000037824 */ /* 0x041fe200078e00ff */
[----:B------:R-:W-:-:S04]  /*0520*/  LOP3.LUT R4, R0, 0x1f, RZ, 0xc0, !PT ;  /* 0x0000001f00047812 */ /* 0x000fc800078ec0ff */
[----:B-12---:R-:W-:-:S07]  /*0530*/  LOP3.LUT R9, R4, 0x3e00, R3, 0xf8, !PT ;  /* 0x00003e0004097812 */ /* 0x006fce00078ef803 */
.L_x_15:
[----:B0-----:R-:W0:Y:S01]  /*0540*/  LDCU UR9, c[0x0][0x388] ;  /* 0x00007100ff0977ac */ /* 0x001e220008000800 */
[----:B------:R-:W-:Y:S02]  /*0550*/  SHF.L.U32 R5, R0, 0x4, RZ ;  /* 0x0000000400057819 */ /* 0x000fe400000006ff */
[----:B------:R-:W-:Y:S01]  /*0560*/  MOV R2, UR17 ;  /* 0x0000001100027c02 */ /* 0x000fe20008000f00 */
[----:B------:R-:W-:Y:S01]  /*0570*/  ULEA UR8, UR16, 0xfffff800, 0xb ;  /* 0xfffff80010087891 */ /* 0x000fe2000f8e58ff */
[----:B------:R-:W-:Y:S02]  /*0580*/  LOP3.LUT R35, R5, 0x3e00, RZ, 0xc0, !PT ;  /* 0x00003e0005237812 */ /* 0x000fe400078ec0ff */
[----:B------:R-:W-:Y:S02]  /*0590*/  MOV R3, UR18 ;  /* 0x0000001200037c02 */ /* 0x000fe40008000f00 */
[----:B------:R-:W-:Y:S02]  /*05a0*/  LOP3.LUT R18, R18, 0xfffffeff, RZ, 0xc0, !PT ;  /* 0xfffffeff12127812 */ /* 0x000fe400078ec0ff */
[----:B------:R-:W-:-:S02]  /*05b0*/  PRMT R19, RZ, 0x7610, R19 ;  /* 0x00007610ff137816 */ /* 0x000fc40000000013 */
[----:B------:R-:W-:Y:S02]  /*05c0*/  PRMT R21, RZ, 0x7610, R21 ;  /* 0x00007610ff157816 */ /* 0x000fe40000000015 */
[----:B------:R-:W-:Y:S02]  /*05d0*/  PRMT R11, RZ, 0x7610, R11 ;  /* 0x00007610ff0b7816 */ /* 0x000fe4000000000b */
[----:B------:R-:W-:Y:S01]  /*05e0*/  PRMT R17, RZ, 0x7610, R17 ;  /* 0x00007610ff117816 */ /* 0x000fe20000000011 */
[----:B0-----:R-:W-:Y:S01]  /*05f0*/  UIADD3 UR8, UPT, UPT, -UR8, UR9, URZ ;  /* 0x0000000908087290 */ /* 0x001fe2000fffe1ff */
[----:B------:R-:W-:Y:S02]  /*0600*/  LOP3.LUT R28, R35, 0x20, R4, 0xfe, !PT ;  /* 0x00000020231c7812 */ /* 0x000fe400078efe04 */
[----:B------:R-:W-:Y:S02]  /*0610*/  PRMT R15, RZ, 0x7610, R15 ;  /* 0x00007610ff0f7816 */ /* 0x000fe4000000000f */
[----:B------:R-:W-:-:S02]  /*0620*/  PRMT R12, RZ, 0x7610, R12 ;  /* 0x00007610ff0c7816 */ /* 0x000fc4000000000c */
[----:B------:R-:W-:Y:S02]  /*0630*/  PRMT R13, RZ, 0x7610, R13 ;  /* 0x00007610ff0d7816 */ /* 0x000fe4000000000d */
[----:B------:R-:W-:Y:S02]  /*0640*/  PRMT R10, RZ, 0x7610, R10 ;  /* 0x00007610ff0a7816 */ /* 0x000fe4000000000a */
[----:B------:R-:W-:Y:S02]  /*0650*/  PRMT R22, RZ, 0x7610, R22 ;  /* 0x00007610ff167816 */ /* 0x000fe40000000016 */
[----:B------:R-:W-:Y:S02]  /*0660*/  PRMT R25, RZ, 0x7610, R25 ;  /* 0x00007610ff197816 */ /* 0x000fe40000000019 */
[----:B------:R-:W-:Y:S02]  /*0670*/  PRMT R26, RZ, 0x7610, R26 ;  /* 0x00007610ff1a7816 */ /* 0x000fe4000000001a */
[----:B------:R-:W-:-:S02]  /*0680*/  PRMT R29, RZ, 0x7610, R29 ;  /* 0x00007610ff1d7816 */ /* 0x000fc4000000001d */
[----:B------:R-:W-:Y:S02]  /*0690*/  PRMT R30, RZ, 0x7610, R30 ;  /* 0x00007610ff1e7816 */ /* 0x000fe4000000001e */
[----:B------:R-:W-:Y:S02]  /*06a0*/  PRMT R33, RZ, 0x7610, R33 ;  /* 0x00007610ff217816 */ /* 0x000fe40000000021 */
[----:B------:R-:W-:Y:S01]  /*06b0*/  PRMT R34, RZ, 0x7610, R34 ;  /* 0x00007610ff227816 */ /* 0x000fe20000000022 */
[----:B------:R-:W-:Y:S01]  /*06c0*/  BAR.SYNC.DEFER_BLOCKING 0x0 ;  /* 0x0000000000007b1d */ /* 0x000fe20000010000 */
[C---:B------:R-:W-:Y:S01]  /*06d0*/  ISETP.GE.AND P1, PT, R9.reuse, UR8, PT ;  /* 0x0000000809007c0c */ /* 0x040fe2000bf26270 */
[----:B------:R-:W-:Y:S01]  /*06e0*/  IMAD.WIDE.U32 R8, R9, 0x2, R2 ;  /* 0x0000000209087825 */ /* 0x000fe200078e0002 */
[----:B------:R-:W-:Y:S02]  /*06f0*/  LOP3.LUT R32, R35, R4, RZ, 0xfc, !PT ;  /* 0x0000000423207212 */ /* 0x000fe400078efcff */
[----:B------:R-:W-:Y:S01]  /*0700*/  ISETP.GE.AND P0, PT, R28, UR8, PT ;  /* 0x000000081c007c0c */ /* 0x000fe2000bf06270 */
[----:B------:R-:W0:Y:S01]  /*0710*/  S2R R48, SR_LANEID ;  /* 0x0000000000307919 */ /* 0x000e220000000000 */
[C---:B------:R-:W-:Y:S01]  /*0720*/  LOP3.LUT R3, R32.reuse, 0x40, RZ, 0xfc, !PT ;  /* 0x0000004020037812 */ /* 0x040fe200078efcff */
[----:B------:R-:W-:Y:S01]  /*0730*/  UMOV UR23, 0x400 ;  /* 0x0000040000177882 */ /* 0x000fe20000000000 */
[----:B------:R-:W-:Y:S01]  /*0740*/  LOP3.LUT R5, R32, 0x60, RZ, 0xfc, !PT ;  /* 0x0000006020057812 */ /* 0x000fe200078efcff */
[----:B------:R-:W1:Y:S01]  /*0750*/  LDCU UR38, c[0x0][0x38c] ;  /* 0x00007180ff2677ac */ /* 0x000e620008000800 */
[----:B------:R-:W-:-:S03]  /*0760*/  ISETP.GE.AND P6, PT, R3, UR8, PT ;  /* 0x0000000803007c0c */ /* 0x000fc6000bfc6270 */
[----:B------:R-:W-:Y:S02]  /*0770*/  @P1 LOP3.LUT R18, R18, 0x100, RZ, 0xfc, !PT ;  /* 0x0000010012121812 */ /* 0x000fe400078efcff */
[----:B------:R-:W-:Y:S02]  /*0780*/  ISETP.GE.AND P5, PT, R5, UR8, PT ;  /* 0x0000000805007c0c */ /* 0x000fe4000bfa6270 */
[----:B------:R-:W-:Y:S02]  /*0790*/  LOP3.LUT R18, R18, 0xffffff7f, RZ, 0xc0, !PT ;  /* 0xffffff7f12127812 */ /* 0x000fe400078ec0ff */
[----:B------:R-:W-:Y:S02]  /*07a0*/  LOP3.LUT R6, R32, 0x80, RZ, 0xfc, !PT ;  /* 0x0000008020067812 */ /* 0x000fe400078efcff */
[----:B------:R-:W-:Y:S02]  /*07b0*/  @P0 LOP3.LUT R18, R18, 0x80, RZ, 0xfc, !PT ;  /* 0x0000008012120812 */ /* 0x000fe400078efcff */
[----:B------:R-:W-:Y:S01]  /*07c0*/  ISETP.GE.AND P4, PT, R6, UR8, PT ;  /* 0x0000000806007c0c */ /* 0x000fe2000bf86270 */
[----:B------:R-:W2:Y:S01]  /*07d0*/  @!P6 LDG.E.U16 R10, desc[UR30][R8.64+0x80] ;  /* 0x0000801e080ae981 */ /* 0x000ea2000c1e1500 */
[----:B------:R-:W-:-:S02]  /*07e0*/  LOP3.LUT R18, R18, 0xffffffbf, RZ, 0xc0, !PT ;  /* 0xffffffbf12127812 */ /* 0x000fc400078ec0ff */
[----:B------:R-:W-:Y:S01]  /*07f0*/  LOP3.LUT R3, R32, 0xa0, RZ, 0xfc, !PT ;  /* 0x000000a020037812 */ /* 0x000fe200078efcff */
[----:B------:R-:W3:Y:S01]  /*0800*/  @!P5 LDG.E.U16 R13, desc[UR30][R8.64+0xc0] ;  /* 0x0000c01e080dd981 */ /* 0x000ee2000c1e1500 */
[----:B------:R-:W-:Y:S02]  /*0810*/  @P6 LOP3.LUT R18, R18, 0x40, RZ, 0xfc, !PT ;  /* 0x0000004012126812 */ /* 0x000fe400078efcff */
[----:B------:R-:W-:Y:S02]  /*0820*/  SHF.L.U32 R2, R32, 0x1, RZ ;  /* 0x0000000120027819 */ /* 0x000fe400000006ff */
[----:B------:R-:W-:Y:S02]  /*0830*/  LOP3.LUT R18, R18, 0xffffffdf, RZ, 0xc0, !PT ;  /* 0xffffffdf12127812 */ /* 0x000fe400078ec0ff */
[----:B------:R-:W-:Y:S01]  /*0840*/  ISETP.GE.AND P3, PT, R3, UR8, PT ;  /* 0x0000000803007c0c */ /* 0x000fe2000bf66270 */
[----:B------:R-:W4:Y:S01]  /*0850*/  @!P4 LDG.E.U16 R12, desc[UR30][R8.64+0x100] ;  /* 0x0001001e080cc981 */ /* 0x000f22000c1e1500 */
[----:B------:R-:W-:-:S02]  /*0860*/  @P5 LOP3.LUT R18, R18, 0x20, RZ, 0xfc, !PT ;  /* 0x0000002012125812 */ /* 0x000fc400078efcff */
[----:B------:R-:W-:Y:S02]  /*0870*/  IADD3 R6, P1, PT, R2, UR19, RZ ;  /* 0x0000001302067c10 */ /* 0x000fe4000ff3e0ff */
[----:B------:R-:W-:Y:S02]  /*0880*/  LOP3.LUT R18, R18, 0xffffffef, RZ, 0xc0, !PT ;  /* 0xffffffef12127812 */ /* 0x000fe400078ec0ff */
[----:B------:R-:W-:Y:S02]  /*0890*/  LOP3.LUT R5, R32, 0xc0, RZ, 0xfc, !PT ;  /* 0x000000c020057812 */ /* 0x000fe400078efcff */
[----:B------:R-:W-:Y:S02]  /*08a0*/  @P4 LOP3.LUT R18, R18, 0x10, RZ, 0xfc, !PT ;  /* 0x0000001012124812 */ /* 0x000fe400078efcff */
[----:B------:R-:W-:Y:S01]  /*08b0*/  IADD3.X R7, PT, PT, RZ, UR20, RZ, P1, !PT ;  /* 0x00000014ff077c10 */ /* 0x000fe20008ffe4ff */
[----:B------:R-:W5:Y:S01]  /*08c0*/  @!P3 LDG.E.U16 R15, desc[UR30][R8.64+0x140] ;  /* 0x0001401e080fb981 */ /* 0x000f62000c1e1500 */
[----:B------:R-:W-:-:S02]  /*08d0*/  LOP3.LUT P1, RZ, R18, 0x100, RZ, 0xc0, !PT ;  /* 0x0000010012ff7812 */ /* 0x000fc4000782c0ff */
[----:B------:R-:W-:Y:S02]  /*08e0*/  ISETP.GE.AND P2, PT, R5, UR8, PT ;  /* 0x0000000805007c0c */ /* 0x000fe4000bf46270 */
[----:B------:R-:W-:Y:S02]  /*08f0*/  LOP3.LUT R18, R18, 0xfffffff7, RZ, 0xc0, !PT ;  /* 0xfffffff712127812 */ /* 0x000fe400078ec0ff */
[----:B------:R-:W-:Y:S02]  /*0900*/  IADD3 R2, P0, PT, R2, UR21, RZ ;  /* 0x0000001502027c10 */ /* 0x000fe4000ff1e0ff */
[----:B------:R-:W-:Y:S02]  /*0910*/  LOP3.LUT R14, R32, 0xe0, RZ, 0xfc, !PT ;  /* 0x000000e0200e7812 */ /* 0x000fe400078efcff */
[----:B------:R-:W-:Y:S01]  /*0920*/  @P3 LOP3.LUT R18, R18, 0x8, RZ, 0xfc, !PT ;  /* 0x0000000812123812 */ /* 0x000fe200078efcff */
[----:B------:R-:W-:Y:S01]  /*0930*/  IMAD.X R3, RZ, RZ, UR22, P0 ;  /* 0x00000016ff037e24 */ /* 0x000fe200080e06ff */
[----:B------:R-:W-:-:S02]  /*0940*/  ISETP.GE.AND P0, PT, R14, UR8, PT ;  /* 0x000000080e007c0c */ /* 0x000fc4000bf06270 */
[----:B------:R-:W-:Y:S01]  /*0950*/  LOP3.LUT R18, R18, 0xfffffffb, RZ, 0xc0, !PT ;  /* 0xfffffffb12127812 */ /* 0x000fe200078ec0ff */
[----:B------:R-:W5:Y:S01]  /*0960*/  @!P2 LDG.E.U16 R17, desc[UR30][R8.64+0x180] ;  /* 0x0001801e0811a981 */ /* 0x000f62000c1e1500 */
[----:B------:R-:W-:Y:S02]  /*0970*/  PRMT R5, RZ, 0x7610, R5 ;  /* 0x00007610ff057816 */ /* 0x000fe40000000005 */
[----:B------:R-:W-:Y:S02]  /*0980*/  @P2 LOP3.LUT R18, R18, 0x4, RZ, 0xfc, !PT ;  /* 0x0000000412122812 */ /* 0x000fe400078efcff */
[----:B------:R-:W-:Y:S02]  /*0990*/  LOP3.LUT R16, R32, 0x100, RZ, 0xfc, !PT ;  /* 0x0000010020107812 */ /* 0x000fe400078efcff */
[----:B------:R-:W-:Y:S01]  /*09a0*/  LOP3.LUT R18, R18, 0xfffffffd, RZ, 0xc0, !PT ;  /* 0xfffffffd12127812 */ /* 0x000fe200078ec0ff */
[----:B------:R-:W2:Y:S01]  /*09b0*/  @!P1 LDG.E.U16 R5, desc[UR30][R8.64] ;  /* 0x0000001e08059981 */ /* 0x000ea2000c1e1500 */
[----:B------:R-:W-:-:S02]  /*09c0*/  ISETP.GE.AND P1, PT, R28, UR8, PT ;  /* 0x000000081c007c0c */ /* 0x000fc4000bf26270 */
[----:B------:R-:W-:Y:S01]  /*09d0*/  @P0 LOP3.LUT R18, R18, 0x2, RZ, 0xfc, !PT ;  /* 0x0000000212120812 */ /* 0x000fe200078efcff */
[----:B------:R-:W5:Y:S01]  /*09e0*/  @!P0 LDG.E.U16 R19, desc[UR30][R8.64+0x1c0] ;  /* 0x0001c01e08138981 */ /* 0x000f62000c1e1500 */
[----:B------:R-:W-:Y:S02]  /*09f0*/  ISETP.GE.AND P0, PT, R16, UR8, PT ;  /* 0x0000000810007c0c */ /* 0x000fe4000bf06270 */
[----:B------:R-:W-:Y:S02]  /*0a00*/  LOP3.LUT R18, R18, 0xfffffffe, RZ, 0xc0, !PT ;  /* 0xfffffffe12127812 */ /* 0x000fe400078ec0ff */
[C---:B------:R-:W-:Y:S02]  /*0a10*/  LOP3.LUT R20, R32.reuse, 0x120, RZ, 0xfc, !PT ;  /* 0x0000012020147812 */ /* 0x040fe400078efcff */
[C---:B------:R-:W-:Y:S02]  /*0a20*/  LOP3.LUT R23, R32.reuse, 0x140, RZ, 0xfc, !PT ;  /* 0x0000014020177812 */ /* 0x040fe400078efcff */
[C---:B------:R-:W-:Y:S01]  /*0a30*/  LOP3.LUT R24, R32.reuse, 0x160, RZ, 0xfc, !PT ;  /* 0x0000016020187812 */ /* 0x040fe200078efcff */
[----:B------:R-:W3:Y:S01]  /*0a40*/  @!P1 LDG.E.U16 R11, desc[UR30][R8.64+0x40] ;  /* 0x0000401e080b9981 */ /* 0x000ee2000c1e1500 */
[----:B------:R-:W-:-:S02]  /*0a50*/  LOP3.LUT R27, R32, 0x180, RZ, 0xfc, !PT ;  /* 0x00000180201b7812 */ /* 0x000fc400078efcff */
[----:B------:R-:W-:Y:S01]  /*0a60*/  LOP3.LUT R28, R32, 0x1a0, RZ, 0xfc, !PT ;  /* 0x000001a0201c7812 */ /* 0x000fe200078efcff */
[----:B------:R-:W5:Y:S01]  /*0a70*/  @!P0 LDG.E.U16 R21, desc[UR30][R8.64+0x200] ;  /* 0x0002001e08158981 */ /* 0x000f62000c1e1500 */
[----:B------:R-:W-:Y:S02]  /*0a80*/  @P0 LOP3.LUT R18, R18, 0x1, RZ, 0xfc, !PT ;  /* 0x0000000112120812 */ /* 0x000fe400078efcff */
[----:B------:R-:W-:Y:S02]  /*0a90*/  ISETP.GE.AND P0, PT, R20, UR8, PT ;  /* 0x0000000814007c0c */ /* 0x000fe4000bf06270 */
[C---:B------:R-:W-:Y:S02]  /*0aa0*/  LOP3.LUT R31, R32.reuse, 0x1c0, RZ, 0xfc, !PT ;  /* 0x000001c0201f7812 */ /* 0x040fe400078efcff */
[----:B------:R-:W-:Y:S02]  /*0ab0*/  ISETP.GE.AND P1, PT, R23, UR8, PT ;  /* 0x0000000817007c0c */ /* 0x000fe4000bf26270 */
[----:B------:R-:W-:-:S02]  /*0ac0*/  LOP3.LUT R32, R32, 0x1e0, RZ, 0xfc, !PT ;  /* 0x000001e020207812 */ /* 0x000fc400078efcff */
[----:B------:R-:W-:Y:S02]  /*0ad0*/  ISETP.GE.AND P2, PT, R24, UR8, PT ;  /* 0x0000000818007c0c */ /* 0x000fe4000bf46270 */
[----:B------:R-:W-:Y:S02]  /*0ae0*/  ISETP.GE.AND P3, PT, R27, UR8, PT ;  /* 0x000000081b007c0c */ /* 0x000fe4000bf66270 */
[----:B------:R-:W-:Y:S01]  /*0af0*/  ISETP.GE.AND P4, PT, R28, UR8, PT ;  /* 0x000000081c007c0c */ /* 0x000fe2000bf86270 */
[----:B------:R-:W5:Y:S01]  /*0b00*/  @!P0 LDG.E.U16 R22, desc[UR30][R8.64+0x240] ;  /* 0x0002401e08168981 */ /* 0x000f62000c1e1500 */
[----:B------:R-:W-:Y:S02]  /*0b10*/  ISETP.GE.AND P5, PT, R31, UR8, PT ;  /* 0x000000081f007c0c */ /* 0x000fe4000bfa6270 */
[----:B------:R-:W-:Y:S01]  /*0b20*/  ISETP.GE.AND P6, PT, R32, UR8, PT ;  /* 0x0000000820007c0c */ /* 0x000fe2000bfc6270 */
[----:B------:R-:W5:Y:S04]  /*0b30*/  @!P1 LDG.E.U16 R25, desc[UR30][R8.64+0x280] ;  /* 0x0002801e08199981 */ /* 0x000f68000c1e1500 */
[----:B------:R-:W5:Y:S04]  /*0b40*/  @!P2 LDG.E.U16 R26, desc[UR30][R8.64+0x2c0] ;  /* 0x0002c01e081aa981 */ /* 0x000f68000c1e1500 */
[----:B------:R-:W5:Y:S04]  /*0b50*/  @!P3 LDG.E.U16 R29, desc[UR30][R8.64+0x300] ;  /* 0x0003001e081db981 */ /* 0x000f68000c1e1500 */
[----:B------:R-:W5:Y:S04]  /*0b60*/  @!P4 LDG.E.U16 R30, desc[UR30][R8.64+0x340] ;  /* 0x0003401e081ec981 */ /* 0x000f68000c1e1500 */
[----:B------:R-:W5:Y:S04]  /*0b70*/  @!P5 LDG.E.U16 R33, desc[UR30][R8.64+0x380] ;  /* 0x0003801e0821d981 */ /* 0x000f68000c1e1500 */
[----:B------:R1:W5:Y:S01]  /*0b80*/  @!P6 LDG.E.U16 R34, desc[UR30][R8.64+0x3c0] ;  /* 0x0003c01e0822e981 */ /* 0x000362000c1e1500 */
[----:B------:R-:W1:Y:S01]  /*0b90*/  S2UR UR8, SR_CgaCtaId ;  /* 0x00000000000879c3 */ /* 0x000e620000008800 */
[----:B0-----:R-:W-:-:S02]  /*0ba0*/  IADD3 R14, PT, PT, R35, R48, RZ ;  /* 0x00000030230e7210 */ /* 0x001fc40007ffe0ff */
[----:B------:R-:W-:Y:S02]  /*0bb0*/  P2R R61, PR, RZ, 0x1 ;  /* 0x00000001ff3d7803 */ /* 0x000fe40000000000 */
[----:B------:R-:W-:Y:S02]  /*0bc0*/  IADD3 R23, PT, PT, R14, 0x20, RZ ;  /* 0x000000200e177810 */ /* 0x000fe40007ffe0ff */
[----:B------:R-:W-:Y:S02]  /*0bd0*/  LOP3.LUT P0, RZ, R18, 0x1, RZ, 0xc0, !PT ;  /* 0x0000000112ff7812 */ /* 0x000fe4000780c0ff */
[C---:B------:R-:W-:Y:S01]  /*0be0*/  IADD3 R27, PT, PT, R14.reuse, 0x40, RZ ;  /* 0x000000400e1b7810 */ /* 0x040fe20007ffe0ff */
[C---:B-1----:R-:W-:Y:S01]  /*0bf0*/  VIADD R9, R14.reuse, 0xa0 ;  /* 0x000000a00e097836 */ /* 0x042fe20000000000 */
[C---:B------:R-:W-:Y:S02]  /*0c00*/  IADD3 R31, PT, PT, R14.reuse, 0x60, RZ ;  /* 0x000000600e1f7810 */ /* 0x040fe40007ffe0ff */
[----:B------:R-:W-:-:S02]  /*0c10*/  LEA.HI.SX32 R16, R14, R14, 0x1b ;  /* 0x0000000e0e107211 */ /* 0x000fc400078fdaff */
[C---:B------:R-:W-:Y:S02]  /*0c20*/  IADD3 R35, PT, PT, R14.reuse, 0x80, RZ ;  /* 0x000000800e237810 */ /* 0x040fe40007ffe0ff */
[-C--:B------:R-:W-:Y:S02]  /*0c30*/  LEA.HI.SX32 R23, R23, R14.reuse, 0x1b ;  /* 0x0000000e17177211 */ /* 0x080fe400078fdaff */
[----:B------:R-:W-:Y:S01]  /*0c40*/  P2R R58, PR, RZ, 0x1 ;  /* 0x00000001ff3a7803 */ /* 0x000fe20000000000 */
[----:B------:R-:W-:Y:S01]  /*0c50*/  ULEA UR23, UR8, UR23, 0x18 ;  /* 0x0000001708177291 */ /* 0x000fe2000f8ec0ff */
[----:B------:R-:W-:Y:S02]  /*0c60*/  IADD3 R37, PT, PT, R14, 0xc0, RZ ;  /* 0x000000c00e257810 */ /* 0x000fe40007ffe0ff */
[----:B------:R-:W-:Y:S02]  /*0c70*/  LEA.HI.SX32 R27, R27, R14, 0x1b ;  /* 0x0000000e1b1b7211 */ /* 0x000fe400078fdaff */
[----:B------:R-:W-:-:S02]  /*0c80*/  LOP3.LUT P0, RZ, R18, 0x2, RZ, 0xc0, !PT ;  /* 0x0000000212ff7812 */ /* 0x000fc4000780c0ff */
[----:B------:R-:W-:Y:S02]  /*0c90*/  IADD3 R39, PT, PT, R14, 0xe0, RZ ;  /* 0x000000e00e277810 */ /* 0x000fe40007ffe0ff */
[-C--:B------:R-:W-:Y:S02]  /*0ca0*/  LEA.HI.SX32 R31, R31, R14.reuse, 0x1b ;  /* 0x0000000e1f1f7211 */ /* 0x080fe400078fdaff */
[----:B------:R-:W-:Y:S02]  /*0cb0*/  LOP3.LUT R0, R0, 0x3e0, RZ, 0xc0, !PT ;  /* 0x000003e000007812 */ /* 0x000fe400078ec0ff */
[----:B------:R-:W-:Y:S02]  /*0cc0*/  IADD3 R41, PT, PT, R14, 0x100, RZ ;  /* 0x000001000e297810 */ /* 0x000fe40007ffe0ff */
[----:B------:R-:W-:Y:S02]  /*0cd0*/  LEA R64, R16, UR23, 0x1 ;  /* 0x0000001710407c11 */ /* 0x000fe4000f8e08ff */
[----:B------:R-:W-:Y:S01]  /*0ce0*/  LEA.HI.SX32 R35, R35, R14, 0x1b ;  /* 0x0000000e23237211 */ /* 0x000fe200078fdaff */
[C---:B------:R-:W-:Y:S01]  /*0cf0*/  VIADD R47, R14.reuse, 0x160 ;  /* 0x000001600e2f7836 */ /* 0x040fe20000000000 */
[----:B------:R-:W-:-:S02]  /*0d00*/  IADD3 R43, PT, PT, R14, 0x120, RZ ;  /* 0x000001200e2b7810 */ /* 0x000fc40007ffe0ff */
[-C--:B------:R-:W-:Y:S02]  /*0d10*/  LEA.HI.SX32 R9, R9, R14.reuse, 0x1b ;  /* 0x0000000e09097211 */ /* 0x080fe400078fdaff */
[----:B------:R-:W-:Y:S02]  /*0d20*/  LEA R164, R23, UR23, 0x1 ;  /* 0x0000001717a47c11 */ /* 0x000fe4000f8e08ff */
[----:B------:R-:W-:Y:S02]  /*0d30*/  IADD3 R45, PT, PT, R14, 0x140, RZ ;  /* 0x000001400e2d7810 */ /* 0x000fe40007ffe0ff */
[----:B------:R-:W-:Y:S02]  /*0d40*/  LEA.HI.SX32 R37, R37, R14, 0x1b ;  /* 0x0000000e25257211 */ /* 0x000fe400078fdaff */
[----:B------:R-:W-:Y:S02]  /*0d50*/  LEA R161, R27, UR23, 0x1 ;  /* 0x000000171ba17c11 */ /* 0x000fe4000f8e08ff */
[----:B------:R-:W-:-:S02]  /*0d60*/  P2R R52, PR, RZ, 0x1 ;  /* 0x00000001ff347803 */ /* 0x000fc40000000000 */
[----:B------:R-:W-:Y:S02]  /*0d70*/  LEA.HI.SX32 R39, R39, R14, 0x1b ;  /* 0x0000000e27277211 */ /* 0x000fe400078fdaff */
[----:B------:R-:W-:Y:S02]  /*0d80*/  LEA R160, R31, UR23, 0x1 ;  /* 0x000000171fa07c11 */ /* 0x000fe4000f8e08ff */
[----:B------:R-:W-:Y:S02]  /*0d90*/  IADD3 R0, PT, PT, R0, R48, RZ ;  /* 0x0000003000007210 */ /* 0x000fe40007ffe0ff */
[----:B------:R-:W-:Y:S02]  /*0da0*/  LOP3.LUT P0, RZ, R18, 0x4, RZ, 0xc0, !PT ;  /* 0x0000000412ff7812 */ /* 0x000fe4000780c0ff */
[----:B------:R-:W-:Y:S02]  /*0db0*/  IADD3 R49, PT, PT, R14, 0x180, RZ ;  /* 0x000001800e317810 */ /* 0x000fe40007ffe0ff */
[----:B------:R-:W-:-:S02]  /*0dc0*/  LEA.HI.SX32 R41, R41, R14, 0x1b ;  /* 0x0000000e29297211 */ /* 0x000fc400078fdaff */
[----:B------:R-:W-:Y:S02]  /*0dd0*/  LEA R159, R35, UR23, 0x1 ;  /* 0x00000017239f7c11 */ /* 0x000fe4000f8e08ff */
[C---:B------:R-:W-:Y:S02]  /*0de0*/  IADD3 R51, PT, PT, R14.reuse, 0x1a0, RZ ;  /* 0x000001a00e337810 */ /* 0x040fe40007ffe0ff */
[-C--:B------:R-:W-:Y:S02]  /*0df0*/  LEA.HI.SX32 R43, R43, R14.reuse, 0x1b ;  /* 0x0000000e2b2b7211 */ /* 0x080fe400078fdaff */
[----:B------:R-:W-:Y:S02]  /*0e00*/  LEA R158, R9, UR23, 0x1 ;  /* 0x00000017099e7c11 */ /* 0x000fe4000f8e08ff */
[----:B------:R-:W-:Y:S02]  /*0e10*/  IADD3 R53, PT, PT, R14, 0x1c0, RZ ;  /* 0x000001c00e357810 */ /* 0x000fe40007ffe0ff */
[----:B------:R-:W-:-:S02]  /*0e20*/  LEA.HI.SX32 R45, R45, R14, 0x1b ;  /* 0x0000000e2d2d7211 */ /* 0x000fc400078fdaff */
[----:B------:R-:W-:Y:S01]  /*0e30*/  LEA R156, R37, UR23, 0x1 ;  /* 0x00000017259c7c11 */ /* 0x000fe2000f8e08ff */
[----:B------:R-:W-:Y:S01]  /*0e40*/  IMAD.SHL.U32 R0, R0, 0x10, RZ ;  /* 0x0000001000007824 */ /* 0x000fe200078e00ff */
[----:B------:R-:W-:Y:S02]  /*0e50*/  IADD3 R55, PT, PT, R14, 0x1e0, RZ ;  /* 0x000001e00e377810 */ /* 0x000fe40007ffe0ff */
[-C--:B------:R-:W-:Y:S02]  /*0e60*/  LEA.HI.SX32 R47, R47, R14.reuse, 0x1b ;  /* 0x0000000e2f2f7211 */ /* 0x080fe400078fdaff */
[----:B------:R-:W-:Y:S02]  /*0e70*/  LEA R134, R39, UR23, 0x1 ;  /* 0x0000001727867c11 */ /* 0x000fe4000f8e08ff */
[----:B------:R-:W-:Y:S02]  /*0e80*/  P2R R46, PR, RZ, 0x1 ;  /* 0x00000001ff2e7803 */ /* 0x000fe40000000000 */
[----:B------:R-:W-:-:S02]  /*0e90*/  LEA.HI.SX32 R49, R49, R14, 0x1b ;  /* 0x0000000e31317211 */ /* 0x000fc400078fdaff */
[----:B------:R-:W-:Y:S02]  /*0ea0*/  LEA R100, R41, UR23, 0x1 ;  /* 0x0000001729647c11 */ /* 0x000fe4000f8e08ff */
[----:B------:R-:W-:Y:S02]  /*0eb0*/  LOP3.LUT P0, RZ, R18, 0x8, RZ, 0xc0, !PT ;  /* 0x0000000812ff7812 */ /* 0x000fe4000780c0ff */
[-C--:B------:R-:W-:Y:S02]  /*0ec0*/  LEA.HI.SX32 R51, R51, R14.reuse, 0x1b ;  /* 0x0000000e33337211 */ /* 0x080fe400078fdaff */
[----:B------:R-:W-:Y:S02]  /*0ed0*/  LEA R99, R43, UR23, 0x1 ;  /* 0x000000172b637c11 */ /* 0x000fe4000f8e08ff */
[----:B------:R-:W-:Y:S02]  /*0ee0*/  LEA.HI.SX32 R53, R53, R14, 0x1b ;  /* 0x0000000e35357211 */ /* 0x000fe400078fdaff */
[----:B------:R-:W-:-:S02]  /*0ef0*/  LEA R98, R45, UR23, 0x1 ;  /* 0x000000172d627c11 */ /* 0x000fc4000f8e08ff */
[----:B------:R-:W-:Y:S02]  /*0f00*/  LEA.HI.SX32 R55, R55, R14, 0x1b ;  /* 0x0000000e37377211 */ /* 0x000fe400078fdaff */
[----:B------:R-:W-:Y:S02]  /*0f10*/  LEA R97, R47, UR23, 0x1 ;  /* 0x000000172f617c11 */ /* 0x000fe4000f8e08ff */
[----:B------:R-:W-:Y:S02]  /*0f20*/  LEA R96, R49, UR23, 0x1 ;  /* 0x0000001731607c11 */ /* 0x000fe4000f8e08ff */
[----:B------:R-:W-:Y:S02]  /*0f30*/  P2R R44, PR, RZ, 0x1 ;  /* 0x00000001ff2c7803 */ /* 0x000fe40000000000 */
[----:B------:R-:W-:Y:S02]  /*0f40*/  LEA R95, R51, UR23, 0x1 ;  /* 0x00000017335f7c11 */ /* 0x000fe4000f8e08ff */
[----:B------:R-:W-:-:S02]  /*0f50*/  LEA.HI.SX32 R92, R0, R0, 0x1b ;  /* 0x00000000005c7211 */ /* 0x000fc400078fdaff */
[----:B------:R-:W-:Y:S02]  /*0f60*/  LOP3.LUT P0, RZ, R18, 0x10, RZ, 0xc0, !PT ;  /* 0x0000001012ff7812 */ /* 0x000fe4000780c0ff */
[----:B------:R-:W-:Y:S02]  /*0f70*/  LEA R94, R53, UR23, 0x1 ;  /* 0x00000017355e7c11 */ /* 0x000fe4000f8e08ff */
[----:B------:R-:W-:Y:S02]  /*0f80*/  LEA R93, R55, UR23, 0x1 ;  /* 0x00000017375d7c11 */ /* 0x000fe4000f8e08ff */
[----:B------:R-:W-:Y:S02]  /*0f90*/  LEA R92, R92, UR23, 0x1 ;  /* 0x000000175c5c7c11 */ /* 0x000fe4000f8e08ff */
[----:B------:R-:W-:Y:S02]  /*0fa0*/  P2R R42, PR, RZ, 0x1 ;  /* 0x00000001ff2a7803 */ /* 0x000fe40000000000 */
[----:B------:R-:W-:-:S04]  /*0fb0*/  LOP3.LUT P0, RZ, R18, 0x20, RZ, 0xc0, !PT ;  /* 0x0000002012ff7812 */ /* 0x000fc8000780c0ff */
[----:B------:R-:W-:Y:S02]  /*0fc0*/  P2R R40, PR, RZ, 0x1 ;  /* 0x00000001ff287803 */ /* 0x000fe40000000000 */
[----:B------:R-:W-:-:S04]  /*0fd0*/  LOP3.LUT P0, RZ, R18, 0x40, RZ, 0xc0, !PT ;  /* 0x0000004012ff7812 */ /* 0x000fc8000780c0ff */
[----:B------:R-:W-:Y:S02]  /*0fe0*/  P2R R38, PR, RZ, 0x1 ;  /* 0x00000001ff267803 */ /* 0x000fe40000000000 */
[----:B------:R-:W-:-:S04]  /*0ff0*/  LOP3.LUT P0, RZ, R18, 0x80, RZ, 0xc0, !PT ;  /* 0x0000008012ff7812 */ /* 0x000fc8000780c0ff */
[----:B------:R-:W-:Y:S02]  /*1000*/  P2R R36, PR, RZ, 0x1 ;  /* 0x00000001ff247803 */ /* 0x000fe40000000000 */
[----:B------:R-:W-:Y:S02]  /*1010*/  LOP3.LUT P0, RZ, R18, 0x100, RZ, 0xc0, !PT ;  /* 0x0000010012ff7812 */ /* 0x000fe4000780c0ff */
[----:B------:R-:W-:Y:S02]  /*1020*/  PRMT R9, RZ, 0x7610, R9 ;  /* 0x00007610ff097816 */ /* 0x000fe40000000009 */
[----:B------:R-:W-:Y:S01]  /*1030*/  PRMT R8, RZ, 0x7610, R8 ;  /* 0x00007610ff087816 */ /* 0x000fe20000000008 */
[----:B--2---:R0:W-:Y:S04]  /*1040*/  STS.U16 [R64], R5 ;  /* 0x0000000540007388 */ /* 0x0041e80000000400 */
[----:B---3--:R1:W-:Y:S04]  /*1050*/  STS.U16 [R164+0x40], R11 ;  /* 0x0000400ba4007388 */ /* 0x0083e80000000400 */
[----:B------:R2:W-:Y:S04]  /*1060*/  STS.U16 [R161+0x80], R10 ;  /* 0x0000800aa1007388 */ /* 0x0005e80000000400 */
[----:B------:R3:W-:Y:S04]  /*1070*/  STS.U16 [R160+0xc0], R13 ;  /* 0x0000c00da0007388 */ /* 0x0007e80000000400 */
[----:B----4-:R-:W-:Y:S04]  /*1080*/  STS.U16 [R159+0x100], R12 ;  /* 0x0001000c9f007388 */ /* 0x010fe80000000400 */
[----:B-----5:R4:W-:Y:S04]  /*1090*/  STS.U16 [R158+0x140], R15 ;  /* 0x0001400f9e007388 */ /* 0x0209e80000000400 */
[----:B------:R5:W-:Y:S04]  /*10a0*/  STS.U16 [R156+0x180], R17 ;  /* 0x000180119c007388 */ /* 0x000be80000000400 */
[----:B------:R5:W-:Y:S04]  /*10b0*/  STS.U16 [R134+0x1c0], R19 ;  /* 0x0001c01386007388 */ /* 0x000be80000000400 */
[----:B------:R5:W-:Y:S04]  /*10c0*/  STS.U16 [R100+0x200], R21 ;  /* 0x0002001564007388 */ /* 0x000be80000000400 */
[----:B------:R-:W-:Y:S04]  /*10d0*/  STS.U16 [R99+0x240], R22 ;  /* 0x0002401663007388 */ /* 0x000fe80000000400 */
[----:B------:R5:W-:Y:S04]  /*10e0*/  STS.U16 [R98+0x280], R25 ;  /* 0x0002801962007388 */ /* 0x000be80000000400 */
[----:B------:R-:W-:Y:S04]  /*10f0*/  STS.U16 [R97+0x2c0], R26 ;  /* 0x0002c01a61007388 */ /* 0x000fe80000000400 */
[----:B------:R-:W-:Y:S04]  /*1100*/  STS.U16 [R96+0x300], R29 ;  /* 0x0003001d60007388 */ /* 0x000fe80000000400 */
[----:B------:R-:W-:Y:S04]  /*1110*/  STS.U16 [R95+0x340], R30 ;  /* 0x0003401e5f007388 */ /* 0x000fe80000000400 */
[----:B------:R5:W-:Y:S04]  /*1120*/  STS.U16 [R94+0x380], R33 ;  /* 0x000380215e007388 */ /* 0x000be80000000400 */
[----:B------:R-:W-:Y:S01]  /*1130*/  STS.U16 [R93+0x3c0], R34 ;  /* 0x0003c0225d007388 */ /* 0x000fe20000000400 */
[----:B------:R-:W-:-:S03]  /*1140*/  NOP ;  /* 0x0000000000007918 */ /* 0x000fc60000000000 */
[----:B------:R-:W5:Y:S04]  /*1150*/  LDS.U16 R69, [R92] ;  /* 0x000000005c457984 */ /* 0x000f680000000400 */
[----:B------:R-:W5:Y:S04]  /*1160*/  LDS.U16 R68, [R92+0x2] ;  /* 0x000002005c447984 */ /* 0x000f680000000400 */
        /* <DEDUP_REMOVED lines=13> */
[----:B------:R-:W5:Y:S01]  /*1240*/  LDS.U16 R47, [R92+0x1e] ;  /* 0x00001e005c2f7984 */ /* 0x000f620000000400 */
[----:B0-----:R-:W-:Y:S01]  /*1250*/  PRMT R5, RZ, 0x7610, R5 ;  /* 0x00007610ff057816 */ /* 0x001fe20000000005 */
[----:B------:R-:W-:Y:S06]  /*1260*/  BAR.SYNC.DEFER_BLOCKING 0x0 ;  /* 0x0000000000007b1d */ /* 0x000fec0000010000 */
[----:B------:R-:W5:Y:S01]  /*1270*/  @!P0 LDG.E.U16 R5, desc[UR30][R6.64] ;  /* 0x0000001e06058981 */ /* 0x000f62000c1e1500 */
[----:B------:R-:W-:-:S13]  /*1280*/  ISETP.NE.AND P0, PT, R36, RZ, PT ;  /* 0x000000ff2400720c */ /* 0x000fda0003f05270 */
[----:B------:R-:W5:Y:S01]  /*1290*/  @!P0 LDG.E.U16 R9, desc[UR30][R6.64+0x40] ;  /* 0x0000401e06098981 */ /* 0x000f62000c1e1500 */
[----:B------:R-:W-:Y:S02]  /*12a0*/  ISETP.NE.AND P0, PT, R38, RZ, PT ;  /* 0x000000ff2600720c */ /* 0x000fe40003f05270 */
[----:B-1----:R-:W-:-:S11]  /*12b0*/  PRMT R11, RZ, 0x7610, R11 ;  /* 0x00007610ff0b7816 */ /* 0x002fd6000000000b */
[----:B------:R-:W5:Y:S01]  /*12c0*/  @!P0 LDG.E.U16 R8, desc[UR30][R6.64+0x80] ;  /* 0x0000801e06088981 */ /* 0x000f62000c1e1500 */
[----:B------:R-:W-:Y:S02]  /*12d0*/  ISETP.NE.AND P0, PT, R40, RZ, PT ;  /* 0x000000ff2800720c */ /* 0x000fe40003f05270 */
[----:B--2---:R-:W-:-:S11]  /*12e0*/  PRMT R10, RZ, 0x7610, R10 ;  /* 0x00007610ff0a7816 */ /* 0x004fd6000000000a */
[----:B------:R-:W2:Y:S01]  /*12f0*/  @!P0 LDG.E.U16 R11, desc[UR30][R6.64+0xc0] ;  /* 0x0000c01e060b8981 */ /* 0x000ea2000c1e1500 */
[----:B------:R-:W-:Y:S02]  /*1300*/  ISETP.NE.AND P0, PT, R42, RZ, PT ;  /* 0x000000ff2a00720c */ /* 0x000fe40003f05270 */
[----:B---3--:R-:W-:-:S11]  /*1310*/  PRMT R13, RZ, 0x7610, R13 ;  /* 0x00007610ff0d7816 */ /* 0x008fd6000000000d */
[----:B------:R-:W3:Y:S01]  /*1320*/  @!P0 LDG.E.U16 R10, desc[UR30][R6.64+0x100] ;  /* 0x0001001e060a8981 */ /* 0x000ee2000c1e1500 */
[----:B------:R-:W-:Y:S02]  /*1330*/  ISETP.NE.AND P0, PT, R44, RZ, PT ;  /* 0x000000ff2c00720c */ /* 0x000fe40003f05270 */
[----:B----4-:R-:W-:-:S11]  /*1340*/  PRMT R15, RZ, 0x7610, R15 ;  /* 0x00007610ff0f7816 */ /* 0x010fd6000000000f */
[----:B------:R-:W4:Y:S01]  /*1350*/  @!P0 LDG.E.U16 R13, desc[UR30][R6.64+0x140] ;  /* 0x0001401e060d8981 */ /* 0x000f22000c1e1500 */
[----:B------:R-:W-:Y:S02]  /*1360*/  ISETP.NE.AND P0, PT, R46, RZ, PT ;  /* 0x000000ff2e00720c */ /* 0x000fe40003f05270 */
[----:B-----5:R-:W-:-:S11]  /*1370*/  PRMT R17, RZ, 0x7610, R17 ;  /* 0x00007610ff117816 */ /* 0x020fd60000000011 */
[----:B------:R-:W5:Y:S01]  /*1380*/  @!P0 LDG.E.U16 R15, desc[UR30][R6.64+0x180] ;  /* 0x0001801e060f8981 */ /* 0x000f62000c1e1500 */
[----:B------:R-:W-:Y:S02]  /*1390*/  ISETP.NE.AND P0, PT, R52, RZ, PT ;  /* 0x000000ff3400720c */ /* 0x000fe40003f05270 */
[----:B------:R-:W-:-:S11]  /*13a0*/  PRMT R19, RZ, 0x7610, R19 ;  /* 0x00007610ff137816 */ /* 0x000fd60000000013 */
[----:B------:R-:W5:Y:S01]  /*13b0*/  @!P0 LDG.E.U16 R17, desc[UR30][R6.64+0x1c0] ;  /* 0x0001c01e06118981 */ /* 0x000f62000c1e1500 */
[----:B------:R-:W-:Y:S02]  /*13c0*/  ISETP.NE.AND P0, PT, R58, RZ, PT ;  /* 0x000000ff3a00720c */ /* 0x000fe40003f05270 */
[----:B------:R-:W-:Y:S02]  /*13d0*/  PRMT R12, RZ, 0x7610, R12 ;  /* 0x00007610ff0c7816 */ /* 0x000fe4000000000c */
[----:B------:R-:W-:Y:S02]  /*13e0*/  PRMT R21, RZ, 0x7610, R21 ;  /* 0x00007610ff157816 */ /* 0x000fe40000000015 */
[----:B------:R-:W-:Y:S02]  /*13f0*/  PRMT R14, RZ, 0x7610, R14 ;  /* 0x00007610ff0e7816 */ /* 0x000fe4000000000e */
[----:B------:R-:W-:Y:S02]  /*1400*/  PRMT R23, RZ, 0x7610, R23 ;  /* 0x00007610ff177816 */ /* 0x000fe40000000017 */
[----:B------:R-:W-:Y:S01]  /*1410*/  PRMT R0, RZ, 0x7610, R0 ;  /* 0x00007610ff007816 */ /* 0x000fe20000000000 */
[----:B------:R-:W5:Y:S04]  /*1420*/  @!P1 LDG.E.U16 R21, desc[UR30][R6.64+0x280] ;  /* 0x0002801e06159981 */ /* 0x000f68000c1e1500 */
[----:B------:R-:W5:Y:S01]  /*1430*/  @!P0 LDG.E.U16 R19, desc[UR30][R6.64+0x200] ;  /* 0x0002001e06138981 */ /* 0x000f62000c1e1500 */
[----:B------:R-:W-:-:S02]  /*1440*/  ISETP.NE.AND P0, PT, R61, RZ, PT ;  /* 0x000000ff3d00720c */ /* 0x000fc40003f05270 */
[----:B------:R-:W-:Y:S01]  /*1450*/  PRMT R25, RZ, 0x7610, R25 ;  /* 0x00007610ff197816 */ /* 0x000fe20000000019 */
[----:B------:R-:W5:Y:S01]  /*1460*/  @!P2 LDG.E.U16 R14, desc[UR30][R6.64+0x2c0] ;  /* 0x0002c01e060ea981 */ /* 0x000f62000c1e1500 */
[----:B------:R-:W-:-:S03]  /*1470*/  PRMT R20, RZ, 0x7610, R20 ;  /* 0x00007610ff147816 */ /* 0x000fc60000000014 */
[----:B------:R-:W5:Y:S04]  /*1480*/  @!P3 LDG.E.U16 R23, desc[UR30][R6.64+0x300] ;  /* 0x0003001e0617b981 */ /* 0x000f68000c1e1500 */
[----:B------:R-:W5:Y:S04]  /*1490*/  @!P4 LDG.E.U16 R0, desc[UR30][R6.64+0x340] ;  /* 0x0003401e0600c981 */ /* 0x000f68000c1e1500 */
[----:B------:R-:W5:Y:S04]  /*14a0*/  @!P0 LDG.E.U16 R12, desc[UR30][R6.64+0x240] ;  /* 0x0002401e060c8981 */ /* 0x000f68000c1e1500 */
[----:B------:R-:W5:Y:S04]  /*14b0*/  @!P5 LDG.E.U16 R25, desc[UR30][R6.64+0x380] ;  /* 0x0003801e0619d981 */ /* 0x000f68000c1e1500 */
[----:B------:R-:W5:Y:S01]  /*14c0*/  @!P6 LDG.E.U16 R20, desc[UR30][R6.64+0x3c0] ;  /* 0x0003c01e0614e981 */ /* 0x000f62000c1e1500 */
[----:B------:R-:W-:-:S02]  /*14d0*/  P2R R33, PR, RZ, 0x1 ;  /* 0x00000001ff217803 */ /* 0x000fc40000000000 */
[----:B------:R-:W-:-:S04]  /*14e0*/  LOP3.LUT P0, RZ, R18, 0x1, RZ, 0xc0, !PT ;  /* 0x0000000112ff7812 */ /* 0x000fc8000780c0ff */
[----:B------:R-:W-:Y:S02]  /*14f0*/  P2R R32, PR, RZ, 0x1 ;  /* 0x00000001ff207803 */ /* 0x000fe40000000000 */
        /* <DEDUP_REMOVED lines=15> */
[----:B------:R-:W-:Y:S01]  /*15f0*/  PRMT R22, RZ, 0x7610, R22 ;  /* 0x00007610ff167816 */ /* 0x000fe20000000016 */
[----:B------:R-:W-:Y:S04]  /*1600*/  STS.U16 [R64], R5 ;  /* 0x0000000540007388 */ /* 0x000fe80000000400 */
[----:B------:R-:W-:Y:S04]  /*1610*/  STS.U16 [R164+0x40], R9 ;  /* 0x00004009a4007388 */ /* 0x000fe80000000400 */
[----:B------:R-:W-:Y:S04]  /*1620*/  STS.U16 [R161+0x80], R8 ;  /* 0x00008008a1007388 */ /* 0x000fe80000000400 */
[----:B--2---:R-:W-:Y:S04]  /*1630*/  STS.U16 [R160+0xc0], R11 ;  /* 0x0000c00ba0007388 */ /* 0x004fe80000000400 */
[----:B---3--:R-:W-:Y:S04]  /*1640*/  STS.U16 [R159+0x100], R10 ;  /* 0x0001000a9f007388 */ /* 0x008fe80000000400 */
[----:B----4-:R-:W-:Y:S04]  /*1650*/  STS.U16 [R158+0x140], R13 ;  /* 0x0001400d9e007388 */ /* 0x010fe80000000400 */
[----:B-----5:R-:W-:Y:S04]  /*1660*/  STS.U16 [R156+0x180], R15 ;  /* 0x0001800f9c007388 */ /* 0x020fe80000000400 */
[----:B------:R-:W-:Y:S04]  /*1670*/  STS.U16 [R134+0x1c0], R17 ;  /* 0x0001c01186007388 */ /* 0x000fe80000000400 */
[----:B------:R0:W-:Y:S04]  /*1680*/  STS.U16 [R100+0x200], R19 ;  /* 0x0002001364007388 */ /* 0x0001e80000000400 */
[----:B------:R-:W-:Y:S04]  /*1690*/  STS.U16 [R99+0x240], R12 ;  /* 0x0002400c63007388 */ /* 0x000fe80000000400 */
[----:B------:R-:W-:Y:S04]  /*16a0*/  STS.U16 [R98+0x280], R21 ;  /* 0x0002801562007388 */ /* 0x000fe80000000400 */
[----:B------:R-:W-:Y:S04]  /*16b0*/  STS.U16 [R97+0x2c0], R14 ;  /* 0x0002c00e61007388 */ /* 0x000fe80000000400 */
[----:B------:R-:W-:Y:S04]  /*16c0*/  STS.U16 [R96+0x300], R23 ;  /* 0x0003001760007388 */ /* 0x000fe80000000400 */
[----:B------:R-:W-:Y:S04]  /*16d0*/  STS.U16 [R95+0x340], R0 ;  /* 0x000340005f007388 */ /* 0x000fe80000000400 */
[----:B------:R-:W-:Y:S04]  /*16e0*/  STS.U16 [R94+0x380], R25 ;  /* 0x000380195e007388 */ /* 0x000fe80000000400 */
[----:B------:R1:W-:Y:S01]  /*16f0*/  STS.U16 [R93+0x3c0], R20 ;  /* 0x0003c0145d007388 */ /* 0x0003e20000000400 */
[----:B------:R-:W-:-:S03]  /*1700*/  NOP ;  /* 0x0000000000007918 */ /* 0x000fc60000000000 */
[----:B------:R-:W-:Y:S04]  /*1710*/  LDS.U16 R42, [R92] ;  /* 0x000000005c2a7984 */ /* 0x000fe80000000400 */
[----:B------:R-:W-:Y:S04]  /*1720*/  LDS.U16 R41, [R92+0x2] ;  /* 0x000002005c297984 */ /* 0x000fe80000000400 */
        /* <DEDUP_REMOVED lines=13> */
[----:B------:R-:W-:Y:S01]  /*1800*/  LDS.U16 R5, [R92+0x1e] ;  /* 0x00001e005c057984 */ /* 0x000fe20000000400 */
[----:B------:R-:W-:Y:S01]  /*1810*/  BAR.SYNC.DEFER_BLOCKING 0x0 ;  /* 0x0000000000007b1d */ /* 0x000fe20000010000 */
[----:B0-----:R-:W-:-:S05]  /*1820*/  PRMT R19, RZ, 0x7610, R19 ;  /* 0x00007610ff137816 */ /* 0x001fca0000000013 */
[----:B------:R-:W2:Y:S01]  /*1830*/  @!P0 LDG.E.U16 R22, desc[UR30][R2.64] ;  /* 0x0000001e02168981 */ /* 0x000ea2000c1e1500 */
[----:B------:R-:W-:Y:S02]  /*1840*/  ISETP.NE.AND P0, PT, R24, RZ, PT ;  /* 0x000000ff1800720c */ /* 0x000fe40003f05270 */
[----:B-1----:R-:W-:-:S11]  /*1850*/  PRMT R20, RZ, 0x7610, R20 ;  /* 0x00007610ff147816 */ /* 0x002fd60000000014 */
[----:B------:R-:W3:Y:S01]  /*1860*/  @!P0 LDG.E.U16 R19, desc[UR30][R2.64+0x40] ;  /* 0x0000401e02138981 */ /* 0x000ee2000c1e1500 */
[----:B------:R-:W-:Y:S02]  /*1870*/  ISETP.NE.AND P0, PT, R26, RZ, PT ;  /* 0x000000ff1a00720c */ /* 0x000fe40003f05270 */
[----:B------:R-:W-:-:S11]  /*1880*/  PRMT R21, RZ, 0x7610, R21 ;  /* 0x00007610ff157816 */ /* 0x000fd60000000015 */
[----:B------:R-:W4:Y:S01]  /*1890*/  @!P0 LDG.E.U16 R20, desc[UR30][R2.64+0x80] ;  /* 0x0000801e02148981 */ /* 0x000f22000c1e1500 */
[----:B------:R-:W-:Y:S02]  /*18a0*/  ISETP.NE.AND P0, PT, R27, RZ, PT ;  /* 0x000000ff1b00720c */ /* 0x000fe40003f05270 */
[----:B------:R-:W-:-:S11]  /*18b0*/  PRMT R24, RZ, 0x7610, R24 ;  /* 0x00007610ff187816 */ /* 0x000fd60000000018 */
[----:B------:R-:W5:Y:S01]  /*18c0*/  @!P0 LDG.E.U16 R21, desc[UR30][R2.64+0xc0] ;  /* 0x0000c01e02158981 */ /* 0x000f62000c1e1500 */
        /* <DEDUP_REMOVED lines=28> */
[----:B------:R-:W5:Y:S04]  /*1a90*/  @!P6 LDG.E.U16 R0, desc[UR30][R2.64+0x3c0] ;  /* 0x0003c01e0200e981 */ /* 0x000f68000c1e1500 */
[----:B------:R-:W-:Y:S04]  /*1aa0*/  STL [R1], R64 ;  /* 0x0000004001007387 */ /* 0x000fe80000100800 */
[----:B------:R-:W5:Y:S01]  /*1ab0*/  LDL.LU R3, [R1+0x8] ;  /* 0x0000080001037983 */ /* 0x000f620000300800 */
[----:B------:R-:W-:-:S02]  /*1ac0*/  HADD2.F32 R69, -RZ, R69.H0_H0 ;  /* 0x20000045ff457230 */ /* 0x000fc40000004100 */
[----:B------:R-:W-:Y:S02]  /*1ad0*/  HADD2.F32 R68, -RZ, R68.H0_H0 ;  /* 0x20000044ff447230 */ /* 0x000fe40000004100 */
[----:B------:R-:W-:Y:S02]  /*1ae0*/  HADD2.F32 R66, -RZ, R66.H0_H0 ;  /* 0x20000042ff427230 */ /* 0x000fe40000004100 */
[----:B------:R-:W-:Y:S02]  /*1af0*/  HADD2.F32 R65, -RZ, R65.H0_H0 ;  /* 0x20000041ff417230 */ /* 0x000fe40000004100 */
[----:B------:R-:W-:Y:S02]  /*1b00*/  HADD2.F32 R63, -RZ, R63.H0_H0 ;  /* 0x2000003fff3f7230 */ /* 0x000fe40000004100 */
[----:B------:R-:W-:Y:S02]  /*1b10*/  HADD2.F32 R62, -RZ, R62.H0_H0 ;  /* 0x2000003eff3e7230 */ /* 0x000fe40000004100 */
        /* <DEDUP_REMOVED lines=9> */
[----:B------:R-:W-:Y:S01]  /*1bb0*/  HADD2.F32 R47, -RZ, R47.H0_H0 ;  /* 0x2000002fff2f7230 */ /* 0x000fe20000004100 */
[----:B--2---:R-:W-:Y:S04]  /*1bc0*/  STS.U16 [R64], R22 ;  /* 0x0000001640007388 */ /* 0x004fe80000000400 */
[----:B---3--:R-:W-:Y:S04]  /*1bd0*/  STS.U16 [R164+0x40], R19 ;  /* 0x00004013a4007388 */ /* 0x008fe80000000400 */
[----:B----4-:R-:W-:Y:S04]  /*1be0*/  STS.U16 [R161+0x80], R20 ;  /* 0x00008014a1007388 */ /* 0x010fe80000000400 */
[----:B-----5:R-:W-:Y:S04]  /*1bf0*/  STS.U16 [R160+0xc0], R21 ;  /* 0x0000c015a0007388 */ /* 0x020fe80000000400 */
[----:B------:R-:W-:Y:S04]  /*1c00*/  STS.U16 [R159+0x100], R24 ;  /* 0x000100189f007388 */ /* 0x000fe80000000400 */
        /* <DEDUP_REMOVED lines=10> */
[----:B------:R-:W-:Y:S01]  /*1cb0*/  STS.U16 [R93+0x3c0], R0 ;  /* 0x0003c0005d007388 */ /* 0x000fe20000000400 */
[----:B------:R-:W-:-:S03]  /*1cc0*/  NOP ;  /* 0x0000000000007918 */ /* 0x000fc60000000000 */
[----:B------:R-:W0:Y:S04]  /*1cd0*/  LDS.U16 R2, [R92] ;  /* 0x000000005c027984 */ /* 0x000e280000000400 */
[----:B------:R-:W1:Y:S04]  /*1ce0*/  LDS.U16 R67, [R92+0x2] ;  /* 0x000002005c437984 */ /* 0x000e680000000400 */
[----:B------:R-:W2:Y:S04]  /*1cf0*/  LDS.U16 R64, [R92+0x4] ;  /* 0x000004005c407984 */ /* 0x000ea80000000400 */
[----:B------:R-:W3:Y:S04]  /*1d00*/  LDS.U16 R61, [R92+0x6] ;  /* 0x000006005c3d7984 */ /* 0x000ee80000000400 */
[----:B------:R-:W4:Y:S04]  /*1d10*/  LDS.U16 R58, [R92+0x8] ;  /* 0x000008005c3a7984 */ /* 0x000f280000000400 */
[----:B------:R-:W5:Y:S04]  /*1d20*/  LDS.U16 R55, [R92+0xa] ;  /* 0x00000a005c377984 */ /* 0x000f680000000400 */
[----:B------:R-:W5:Y:S04]  /*1d30*/  LDS.U16 R52, [R92+0xc] ;  /* 0x00000c005c347984 */ /* 0x000f680000000400 */
[----:B------:R-:W5:Y:S04]  /*1d40*/  LDS.U16 R49, [R92+0xe] ;  /* 0x00000e005c317984 */ /* 0x000f680000000400 */
[----:B------:R-:W5:Y:S04]  /*1d50*/  LDS.U16 R46, [R92+0x10] ;  /* 0x000010005c2e7984 */ /* 0x000f680000000400 */
[----:B------:R-:W5:Y:S04]  /*1d60*/  LDS.U16 R45, [R92+0x12] ;  /* 0x000012005c2d7984 */ /* 0x000f680000000400 */
[----:B------:R-:W5:Y:S01]  /*1d70*/  LDS.U16 R44, [R92+0x14] ;  /* 0x000014005c2c7984 */ /* 0x000f620000000400 */
[----:B0-----:R-:W-:-:S03]  /*1d80*/  HADD2.F32 R0, -RZ, R2.H0_H0 ;  /* 0x20000002ff007230 */ /* 0x001fc60000004100 */
[----:B------:R-:W0:Y:S01]  /*1d90*/  LDS.U16 R39, [R92+0x16] ;  /* 0x000016005c277984 */ /* 0x000e220000000400 */
[----:B-1----:R-:W-:Y:S02]  /*1da0*/  HADD2.F32 R67, -RZ, R67.H0_H0 ;  /* 0x20000043ff437230 */ /* 0x002fe40000004100 */
[----:B------:R-:W-:Y:S01]  /*1db0*/  FFMA.FTZ R2, R0, R69, R3 ;  /* 0x0000004500027223 */ /* 0x000fe20000010003 */
[----:B------:R-:W1:Y:S01]  /*1dc0*/  LDS.U16 R38, [R92+0x18] ;  /* 0x000018005c267984 */ /* 0x000e620000000400 */
[----:B--2---:R-:W-:Y:S02]  /*1dd0*/  HADD2.F32 R64, -RZ, R64.H0_H0 ;  /* 0x20000040ff407230 */ /* 0x004fe40000004100 */
[----:B------:R-:W-:Y:S01]  /*1de0*/  FFMA.FTZ R3, R67, R68, R2 ;  /* 0x0000004443037223 */ /* 0x000fe20000010002 */
[----:B------:R-:W2:Y:S01]  /*1df0*/  LDS.U16 R37, [R92+0x1a] ;  /* 0x00001a005c257984 */ /* 0x000ea20000000400 */
[----:B---3--:R-:W-:Y:S02]  /*1e00*/  HADD2.F32 R61, -RZ, R61.H0_H0 ;  /* 0x2000003dff3d7230 */ /* 0x008fe40000004100 */
[----:B------:R-:W-:Y:S01]  /*1e10*/  FFMA.FTZ R2, R64, R66, R3 ;  /* 0x0000004240027223 */ /* 0x000fe20000010003 */
[----:B------:R-:W3:Y:S01]  /*1e20*/  LDS.U16 R36, [R92+0x1c] ;  /* 0x00001c005c247984 */ /* 0x000ee20000000400 */
[----:B----4-:R-:W-:-:S02]  /*1e30*/  HADD2.F32 R58, -RZ, R58.H0_H0 ;  /* 0x2000003aff3a7230 */ /* 0x010fc40000004100 */
[----:B------:R-:W-:Y:S01]  /*1e40*/  FFMA.FTZ R3, R61, R65, R2 ;  /* 0x000000413d037223 */ /* 0x000fe20000010002 */
[----:B------:R-:W4:Y:S01]  /*1e50*/  LDS.U16 R35, [R92+0x1e] ;  /* 0x00001e005c237984 */ /* 0x000f220000000400 */
[----:B-----5:R-:W-:Y:S02]  /*1e60*/  HADD2.F32 R55, -RZ, R55.H0_H0 ;  /* 0x20000037ff377230 */ /* 0x020fe40000004100 */
[----:B------:R-:W-:Y:S01]  /*1e70*/  FFMA.FTZ R2, R58, R63, R3 ;  /* 0x0000003f3a027223 */ /* 0x000fe20000010003 */
[----:B------:R-:W-:-:S03]  /*1e80*/  HADD2.F32 R52, -RZ, R52.H0_H0 ;  /* 0x20000034ff347230 */ /* 0x000fc60000004100 */
        /* <DEDUP_REMOVED lines=9> */
[----:B0-----:R-:W-:-:S03]  /*1f20*/  HADD2.F32 R39, -RZ, R39.H0_H0 ;  /* 0x20000027ff277230 */ /* 0x001fc60000004100 */
[----:B------:R-:W-:Y:S01]  /*1f30*/  FFMA.FTZ R2, R44, R54, R3 ;  /* 0x000000362c027223 */ /* 0x000fe20000010003 */
[----:B-1----:R-:W-:-:S03]  /*1f40*/  HADD2.F32 R38, -RZ, R38.H0_H0 ;  /* 0x20000026ff267230 */ /* 0x002fc60000004100 */
[----:B------:R-:W-:Y:S01]  /*1f50*/  FFMA.FTZ R3, R39, R53, R2 ;  /* 0x0000003527037223 */ /* 0x000fe20000010002 */
[----:B--2---:R-:W-:-:S03]  /*1f60*/  HADD2.F32 R37, -RZ, R37.H0_H0 ;  /* 0x20000025ff257230 */ /* 0x004fc60000004100 */
[----:B------:R-:W-:Y:S01]  /*1f70*/  FFMA.FTZ R2, R38, R51, R3 ;  /* 0x0000003326027223 */ /* 0x000fe20000010003 */
[----:B---3--:R-:W-:-:S03]  /*1f80*/  HADD2.F32 R36, -RZ, R36.H0_H0 ;  /* 0x20000024ff247230 */ /* 0x008fc60000004100 */
[----:B------:R-:W-:Y:S01]  /*1f90*/  FFMA.FTZ R3, R37, R50, R2 ;  /* 0x0000003225037223 */ /* 0x000fe20000010002 */
[----:B----4-:R-:W-:-:S03]  /*1fa0*/  HADD2.F32 R35, -RZ, R35.H0_H0 ;  /* 0x20000023ff237230 */ /* 0x010fc60000004100 */
[----:B------:R-:W-:-:S04]  /*1fb0*/  FFMA.FTZ R2, R36, R48, R3 ;  /* 0x0000003024027223 */ /* 0x000fc80000010003 */
[----:B------:R-:W-:-:S05]  /*1fc0*/  FFMA.FTZ R2, R35, R47, R2 ;  /* 0x0000002f23027223 */ /* 0x000fca0000010002 */
[----:B------:R0:W-:Y:S01]  /*1fd0*/  STL [R1+0x8], R2 ;  /* 0x0000080201007387 */ /* 0x0001e20000100800 */
[----:B------:R-:W-:Y:S01]  /*1fe0*/  UISETP.GE.AND UP0, UPT, UR38, 0x1, UPT ;  /* 0x000000012600788c */ /* 0x000fe2000bf06270 */
[----:B------:R-:W-:Y:S02]  /*1ff0*/  CS2R R90, SRZ ;  /* 0x00000000005a7805 */ /* 0x000fe4000001ff00 */
[----:B------:R-:W-:Y:S02]  /*2000*/  CS2R R88, SRZ ;  /* 0x0000000000587805 */ /* 0x000fe4000001ff00 */
[----:B------:R-:W-:Y:S02]  /*2010*/  CS2R R80, SRZ ;  /* 0x0000000000507805 */ /* 0x000fe4000001ff00 */
[----:B------:R-:W-:Y:S02]  /*2020*/  CS2R R78, SRZ ;  /* 0x00000000004e7805 */ /* 0x000fe4000001ff00 */
[----:B------:R-:W-:-:S02]  /*2030*/  CS2R R76, SRZ ;  /* 0x00000000004c7805 */ /* 0x000fc4000001ff00 */
[----:B------:R-:W-:Y:S02]  /*2040*/  CS2R R74, SRZ ;  /* 0x00000000004a7805 */ /* 0x000fe4000001ff00 */
[----:B------:R-:W-:Y:S02]  /*2050*/  CS2R R72, SRZ ;  /* 0x0000000000487805 */ /* 0x000fe4000001ff00 */
[----:B------:R-:W-:Y:S01]  /*2060*/  CS2R R70, SRZ ;  /* 0x0000000000467805 */ /* 0x000fe2000001ff00 */
[----:B------:R-:W-:Y:S01]  /*2070*/  FMUL.FTZ R34, R0, UR7 ;  /* 0x0000000700227c20 */ /* 0x000fe20008410000 */
        /* <DEDUP_REMOVED lines=15> */
[----:B------:R-:W-:Y:S06]  /*2170*/  BAR.SYNC.DEFER_BLOCKING 0x0 ;  /* 0x0000000000007b1d */ /* 0x000fec0000010000 */
[----:B0-----:R-:W-:Y:S05]  /*2180*/  BRA.U !UP0, `(.L_x_1) ;  /* 0x0000002908207547 */ /* 0x001fea000b800000 */
[----:B------:R-:W0:Y:S01]  /*2190*/  S2UR UR39, SR_CTAID.Y ;  /* 0x00000000002779c3 */ /* 0x000e220000002600 */
[----:B------:R-:W0:Y:S01]  /*21a0*/  LDCU.64 UR34, c[0x0][0x3d8] ;  /* 0x00007b00ff2277ac */ /* 0x000e220008000a00 */
[----:B------:R-:W-:Y:S01]  /*21b0*/  HADD2.F32 R3, -RZ, R16.H0_H0 ;  /* 0x20000010ff037230 */ /* 0x000fe20000004100 */
[----:B------:R-:W-:Y:S01]  /*21c0*/  LOP3.LUT R18, R18, 0xfffffffd, RZ, 0xc0, !PT ;  /* 0xfffffffd12127812 */ /* 0x000fe200078ec0ff */
[----:B------:R-:W-:Y:S01]  /*21d0*/  HADD2.F32 R42, -RZ, R42.H0_H0 ;  /* 0x2000002aff2a7230 */ /* 0x000fe20000004100 */
[----:B------:R-:W1:Y:S01]  /*21e0*/  LDCU.128 UR8, c[0x0][0x3a0] ;  /* 0x00007400ff0877ac */ /* 0x000e620008000c00 */
[----:B------:R-:W-:Y:S02]  /*21f0*/  HADD2.F32 R41, -RZ, R41.H0_H0 ;  /* 0x20000029ff297230 */ /* 0x000fe40000004100 */
[----:B------:R-:W-:Y:S01]  /*2200*/  HFMA2 R91, -RZ, RZ, 0, 0 ;  /* 0x00000000ff5b7431 */ /* 0x000fe200000001ff */
[----:B------:R-:W2:Y:S01]  /*2210*/  LDC R2, c[0x0][0x394] ;  /* 0x0000e500ff027b82 */ /* 0x000ea20000000800 */
[----:B------:R-:W3:Y:S01]  /*2220*/  LDCU.64 UR36, c[0x0][0x450] ;  /* 0x00008a00ff2477ac */ /* 0x000ee20008000a00 */
[----:B------:R-:W-:-:S02]  /*2230*/  HADD2.F32 R40, -RZ, R40.H0_H0 ;  /* 0x20000028ff287230 */ /* 0x000fc40000004100 */
[----:B------:R-:W-:Y:S01]  /*2240*/  FADD.FTZ R16, R41, UR6 ;  /* 0x0000000629107e21 */ /* 0x000fe20008010000 */
[----:B------:R-:W-:Y:S01]  /*2250*/  HADD2.F32 R43, -RZ, R14.H0_H0 ;  /* 0x2000000eff2b7230 */ /* 0x000fe20000004100 */
[----:B------:R-:W4:Y:S01]  /*2260*/  LDCU.64 UR32, c[0x0][0x3b8] ;  /* 0x00007700ff2077ac */ /* 0x000f220008000a00 */
[----:B------:R-:W-:Y:S02]  /*2270*/  HADD2.F32 R82, -RZ, R13.H0_H0 ;  /* 0x2000000dff527230 */ /* 0x000fe40000004100 */
[----:B------:R-:W-:Y:S01]  /*2280*/  FADD.FTZ R13, R3, UR6 ;  /* 0x00000006030d7e21 */ /* 0x000fe20008010000 */
[----:B------:R-:W-:Y:S01]  /*2290*/  HADD2.F32 R83, -RZ, R12.H0_H0 ;  /* 0x2000000cff537230 */ /* 0x000fe20000004100 */
[----:B------:R-:W5:Y:S01]  /*22a0*/  LDCU.128 UR12, c[0x0][0x440] ;  /* 0x00008800ff0c77ac */ /* 0x000f620008000c00 */
[----:B------:R-:W-:Y:S02]  /*22b0*/  HADD2.F32 R84, -RZ, R11.H0_H0 ;  /* 0x2000000bff547230 */ /* 0x000fe40000004100 */
[----:B------:R-:W-:Y:S01]  /*22c0*/  FADD.FTZ R11, R43, UR6 ;  /* 0x000000062b0b7e21 */ /* 0x000fe20008010000 */
[----:B------:R-:W-:-:S02]  /*22d0*/  HADD2.F32 R85, -RZ, R10.H0_H0 ;  /* 0x2000000aff557230 */ /* 0x000fc40000004100 */
[----:B------:R-:W-:Y:S01]  /*22e0*/  FADD.FTZ R10, R82, UR6 ;  /* 0x00000006520a7e21 */ /* 0x000fe20008010000 */
[----:B------:R-:W-:Y:S02]  /*22f0*/  HADD2.F32 R86, -RZ, R9.H0_H0 ;  /* 0x20000009ff567230 */ /* 0x000fe40000004100 */
[----:B------:R-:W-:Y:S01]  /*2300*/  FADD.FTZ R9, R83, UR6 ;  /* 0x0000000653097e21 */ /* 0x000fe20008010000 */
[----:B0-----:R-:W-:Y:S01]  /*2310*/  UIMAD.WIDE.U32 UR26, UR39, UR34, URZ ;  /* 0x00000022271a72a5 */ /* 0x001fe2000f8e00ff */
[----:B------:R-:W-:Y:S01]  /*2320*/  HADD2.F32 R87, -RZ, R8.H0_H0 ;  /* 0x20000008ff577230 */ /* 0x000fe20000004100 */
[----:B-1----:R-:W-:Y:S01]  /*2330*/  UIMAD.WIDE.U32 UR28, UR39, UR8, URZ ;  /* 0x00000008271c72a5 */ /* 0x002fe2000f8e00ff */
[----:B------:R-:W-:Y:S01]  /*2340*/  HADD2.F32 R101, -RZ, R7.H0_H0 ;  /* 0x20000007ff657230 */ /* 0x000fe20000004100 */
[----:B------:R-:W-:Y:S01]  /*2350*/  UIMAD UR8, UR39, UR35, UR27 ;  /* 0x00000023270872a4 */ /* 0x000fe2000f8e021b */
[----:B------:R-:W-:Y:S01]  /*2360*/  HADD2.F32 R102, -RZ, R6.H0_H0 ;  /* 0x20000006ff667230 */ /* 0x000fe20000004100 */
[----:B---3--:R-:W-:Y:S01]  /*2370*/  ULEA UR27, UP1, UR26, UR36, 0x2 ;  /* 0x000000241a1b7291 */ /* 0x008fe2000f8210ff */
[----:B------:R-:W-:Y:S01]  /*2380*/  HADD2.F32 R103, -RZ, R5.H0_H0 ;  /* 0x20000005ff677230 */ /* 0x000fe20000004100 */
[----:B--2---:R-:W-:Y:S01]  /*2390*/  ISETP.LE.AND P0, PT, R2, UR16, PT ;  /* 0x0000001002007c0c */ /* 0x004fe2000bf03270 */
[----:B------:R-:W0:Y:S01]  /*23a0*/  LDCU.64 UR34, c[0x0][0x3c0] ;  /* 0x00007800ff2277ac */ /* 0x000e220008000a00 */
[----:B------:R-:W-:-:S02]  /*23b0*/  HADD2.F32 R2, -RZ, R17.H0_H0 ;  /* 0x20000011ff027230 */ /* 0x000fc40000004100 */
[----:B------:R-:W-:Y:S01]  /*23c0*/  FADD.FTZ R17, R42, UR6 ;  /* 0x000000062a117e21 */ /* 0x000fe20008010000 */
[----:B------:R-:W-:Y:S01]  /*23d0*/  ISETP.EQ.AND P0, PT, R4, RZ, !P0 ;  /* 0x000000ff0400720c */ /* 0x000fe20004702270 */
[----:B------:R-:W-:Y:S01]  /*23e0*/  ULEA.HI.X UR26, UR26, UR37, UR8, 0x2, UP1 ;  /* 0x000000251a1a7291 */ /* 0x000fe200088f1408 */
[----:B------:R-:W-:Y:S01]  /*23f0*/  HADD2.F32 R4, -RZ, R15.H0_H0 ;  /* 0x2000000fff047230 */ /* 0x000fe20000004100 */
[----:B------:R-:W1:Y:S01]  /*2400*/  LDCU.64 UR36, c[0x0][0x3e0] ;  /* 0x00007c00ff2477ac */ /* 0x000e620008000a00 */
[----:B------:R-:W-:Y:S01]  /*2410*/  FADD.FTZ R14, R2, UR6 ;  /* 0x00000006020e7e21 */ /* 0x000fe20008010000 */
[----:B------:R-:W-:Y:S01]  /*2420*/  FADD.FTZ R15, R40, UR6 ;  /* 0x00000006280f7e21 */ /* 0x000fe20008010000 */
[----:B------:R-:W-:Y:S01]  /*2430*/  FADD.FTZ R8, R84, UR6 ;  /* 0x0000000654087e21 */ /* 0x000fe20008010000 */
[----:B----4-:R-:W-:Y:S01]  /*2440*/  UIMAD.WIDE.U32 UR24, UR39, UR32, URZ ;  /* 0x00000020271872a5 */ /* 0x010fe2000f8e00ff */
[----:B------:R-:W-:Y:S01]  /*2450*/  FADD.FTZ R12, R4, UR6 ;  /* 0x00000006040c7e21 */ /* 0x000fe20008010000 */
[----:B------:R-:W-:Y:S01]  /*2460*/  UIMAD UR9, UR39, UR9, UR29 ;  /* 0x00000009270972a4 */ /* 0x000fe2000f8e021d */
[----:B------:R-:W-:Y:S01]  /*2470*/  FADD.FTZ R7, R85, UR6 ;  /* 0x0000000655077e21 */ /* 0x000fe20008010000 */
[----:B------:R-:W-:Y:S01]  /*2480*/  UIMAD UR33, UR39, UR33, UR25 ;  /* 0x00000021272172a4 */ /* 0x000fe2000f8e0219 */
[----:B------:R-:W-:Y:S01]  /*2490*/  FADD.FTZ R6, R86, UR6 ;  /* 0x0000000656067e21 */ /* 0x000fe20008010000 */
[----:B-----5:R-:W-:Y:S01]  /*24a0*/  ULEA UR25, UP2, UR28, UR12, 0x2 ;  /* 0x0000000c1c197291 */ /* 0x020fe2000f8410ff */
[----:B------:R-:W-:Y:S01]  /*24b0*/  @P0 LOP3.LUT R18, R18, 0x2, RZ, 0xfc, !PT ;  /* 0x0000000212120812 */ /* 0x000fe200078efcff */
[----:B------:R-:W-:Y:S01]  /*24c0*/  ULEA UR8, UR16, 0xffffff00, 0x8 ;  /* 0xffffff0010087891 */ /* 0x000fe2000f8e40ff */
[----:B------:R-:W-:Y:S01]  /*24d0*/  FADD.FTZ R5, R87, UR6 ;  /* 0x0000000657057e21 */ /* 0x000fe20008010000 */
[----:B------:R-:W-:Y:S01]  /*24e0*/  ULEA UR32, UP0, UR24, UR14, 0x2 ;  /* 0x0000000e18207291 */ /* 0x000fe2000f8010ff */
[----:B------:R-:W-:Y:S01]  /*24f0*/  FADD.FTZ R4, R101, UR6 ;  /* 0x0000000665047e21 */ /* 0x000fe20008010000 */
[----:B------:R-:W-:Y:S01]  /*2500*/  ULEA.HI.X UR28, UR28, UR13, UR9, 0x2, UP2 ;  /* 0x0000000d1c1c7291 */ /* 0x000fe200090f1409 */
[----:B------:R-:W-:Y:S01]  /*2510*/  FADD.FTZ R3, R102, UR6 ;  /* 0x0000000666037e21 */ /* 0x000fe20008010000 */
[----:B------:R-:W-:Y:S01]  /*2520*/  UIADD3 UR9, UPT, UPT, UR16, -0x2, URZ ;  /* 0xfffffffe10097890 */ /* 0x000fe2000fffe0ff */
[----:B------:R-:W-:Y:S01]  /*2530*/  FADD.FTZ R2, R103, UR6 ;  /* 0x0000000667027e21 */ /* 0x000fe20008010000 */
[----:B------:R-:W-:-:S02]  /*2540*/  USHF.L.U64.HI UR14, UR10, 0x2, UR11 ;  /* 0x000000020a0e7899 */ /* 0x000fc4000801020b */
[----:B------:R-:W-:Y:S02]  /*2550*/  ULEA.HI.X UR29, UR24, UR15, UR33, 0x2, UP0 ;  /* 0x0000000f181d7291 */ /* 0x000fe400080f1421 */
[----:B------:R-:W-:Y:S02]  /*2560*/  ULOP3.LUT UR11, UR8, 0x100, URZ, 0xc0, !UPT ;  /* 0x00000100080b7892 */ /* 0x000fe4000f8ec0ff */
[----:B------:R-:W-:Y:S02]  /*2570*/  UIADD3 UR33, UPT, UPT, UR23, 0x1ae0, URZ ;  /* 0x00001ae017217890 */ /* 0x000fe4000fffe0ff */
[----:B------:R-:W-:Y:S01]  /*2580*/  UIADD3 UR12, UPT, UPT, UR23, 0x24e0, URZ ;  /* 0x000024e0170c7890 */ /* 0x000fe2000fffe0ff */
[----:B------:R-:W2:Y:S01]  /*2590*/  LDCU UR40, c[0x0][0x394] ;  /* 0x00007280ff2877ac */ /* 0x000ea20008000800 */
[----:B------:R-:W3:Y:S01]  /*25a0*/  LDCU UR41, c[0x0][0x38c] ;  /* 0x00007180ff2977ac */ /* 0x000ee20008000800 */
[----:B------:R-:W-:Y:S02]  /*25b0*/  UIMAD UR9, UR9, UR38, URZ ;  /* 0x00000026090972a4 */ /* 0x000fe4000f8e02ff */
[----:B-1----:R-:W-:-:S02]  /*25c0*/  USHF.L.U64.HI UR24, UR36, 0x2, UR37 ;  /* 0x0000000224187899 */ /* 0x002fc40008010225 */
[----:B0-----:R-:W-:Y:S01]  /*25d0*/  USHF.L.U64.HI UR15, UR34, 0x2, UR35 ;  /* 0x00000002220f7899 */ /* 0x001fe20008010223 */
[----:B------:R-:W-:-:S11]  /*25e0*/  UMOV UR8, URZ ;  /* 0x000000ff00087c82 */ /* 0x000fd60008000000 */
.L_x_14:
[----:B------:R-:W-:Y:S02]  /*25f0*/  MOV R40, UR25 ;  /* 0x0000001900287c02 */ /* 0x000fe40008000f00 */
[----:B------:R-:W-:-:S05]  /*2600*/  MOV R41, UR28 ;  /* 0x0000001c00297c02 */ /* 0x000fca0008000f00 */
[----:B0-----:R0:W4:Y:S01]  /*2610*/  LDG.E R82, desc[UR30][R40.64] ;  /* 0x0000001e28527981 */ /* 0x001122000c1e1900 */
[----:B------:R-:W-:Y:S01]  /*2620*/  IMAD.U32 R42, RZ, RZ, UR27 ;  /* 0x0000001bff2a7e24 */ /* 0x000fe2000f8e00ff */
[----:B------:R-:W-:-:S05]  /*2630*/  MOV R43, UR26 ;  /* 0x0000001a002b7c02 */ /* 0x000fca0008000f00 */
[----:B------:R-:W5:Y:S01]  /*2640*/  LDG.E R42, desc[UR30][R42.64] ;  /* 0x0000001e2a2a7981 */ /* 0x000f62000c1e1900 */
[----:B0-----:R-:W-:Y:S02]  /*2650*/  MOV R40, UR32 ;  /* 0x0000002000287c02 */ /* 0x001fe40008000f00 */
[----:B------:R-:W-:-:S05]  /*2660*/  MOV R41, UR29 ;  /* 0x0000001d00297c02 */ /* 0x000fca0008000f00 */
[----:B------:R0:W5:Y:S01]  /*2670*/  LDG.E R83, desc[UR30][R40.64] ;  /* 0x0000001e28537981 */ /* 0x000162000c1e1900 */
[----:B-1----:R-:W1:Y:S01]  /*2680*/  S2R R101, SR_TID.X ;  /* 0x0000000000657919 */ /* 0x002e620000002100 */
[----:B------:R-:W2:Y:S01]  /*2690*/  S2UR UR13, SR_CgaCtaId ;  /* 0x00000000000d79c3 */ /* 0x000ea20000008800 */
[----:B------:R-:W-:Y:S01]  /*26a0*/  UMOV UR23, 0x400 ;  /* 0x0000040000177882 */ /* 0x000fe20000000000 */
[----:B------:R-:W-:Y:S01]  /*26b0*/  BSSY.RECONVERGENT B0, `(.L_x_2) ;  /* 0x0000048000007945 */ /* 0x000fe20003800200 */
[----:B--2---:R-:W-:Y:S01]  /*26c0*/  ULEA UR23, UR13, UR23, 0x18 ;  /* 0x000000170d177291 */ /* 0x004fe2000f8ec0ff */
[C---:B-1----:R-:W-:Y:S02]  /*26d0*/  ISETP.NE.AND P0, PT, R101.reuse, RZ, PT ;  /* 0x000000ff6500720c */ /* 0x042fe40003f05270 */
[C---:B0-----:R-:W-:Y:S02]  /*26e0*/  IADD3 R40, PT, PT, R101.reuse, 0x200, RZ ;  /* 0x0000020065287810 */ /* 0x041fe40007ffe0ff */
[----:B------:R-:W-:-:S02]  /*26f0*/  ISETP.NE.AND P1, PT, R101, 0x7f, PT ;  /* 0x0000007f6500780c */ /* 0x000fc40003f25270 */
[----:B------:R-:W-:-:S04]  /*2700*/  SEL R40, R40, UR11, P0 ;  /* 0x0000000b28287c07 */ /* 0x000fc80008000000 */
[----:B------:R-:W-:Y:S02]  /*2710*/  LEA R40, R40, UR23, 0x2 ;  /* 0x0000001728287c11 */ /* 0x000fe4000f8e10ff */
[----:B----4-:R-:W-:-:S13]  /*2720*/  R2UR UR35, R82 ;  /* 0x00000000522372ca */ /* 0x010fda00000e0000 */
[----:B------:R-:W-:-:S05]  /*2730*/  MOV R82, UR35 ;  /* 0x0000002300527c02 */ /* 0x000fca0008000f00 */
[----:B------:R-:W-:-:S04]  /*2740*/  FMUL.FTZ R82, R82, 1.4426950216293334961 ;  /* 0x3fb8aa3b52527820 */ /* 0x000fc80000410000 */
[-C--:B------:R-:W-:Y:S01]  /*2750*/  FMUL.FTZ R151, R17, R82.reuse ;  /* 0x0000005211977220 */ /* 0x080fe20000410000 */
[-C--:B------:R-:W-:Y:S01]  /*2760*/  FMUL.FTZ R102, R16, R82.reuse ;  /* 0x0000005210667220 */ /* 0x080fe20000410000 */
[-C--:B------:R-:W-:Y:S01]  /*2770*/  FMUL.FTZ R103, R15, R82.reuse ;  /* 0x000000520f677220 */ /* 0x080fe20000410000 */
[-C--:B------:R-:W-:Y:S01]  /*2780*/  FMUL.FTZ R104, R14, R82.reuse ;  /* 0x000000520e687220 */ /* 0x080fe20000410000 */
[-C--:B------:R-:W-:Y:S01]  /*2790*/  FMUL.FTZ R105, R13, R82.reuse ;  /* 0x000000520d697220 */ /* 0x080fe20000410000 */
[-C--:B------:R-:W-:Y:S01]  /*27a0*/  FMUL.FTZ R106, R12, R82.reuse ;  /* 0x000000520c6a7220 */ /* 0x080fe20000410000 */
[----:B------:R-:W0:Y:S01]  /*27b0*/  MUFU.EX2 R151, R151 ;  /* 0x0000009700977308 */ /* 0x000e220000000800 */
[-C--:B------:R-:W-:Y:S01]  /*27c0*/  FMUL.FTZ R107, R11, R82.reuse ;  /* 0x000000520b6b7220 */ /* 0x080fe20000410000 */
        /* <DEDUP_REMOVED lines=8> */
[----:B------:R-:W-:Y:S01]  /*2850*/  FMUL.FTZ R125, R2, R82 ;  /* 0x00000052027d7220 */ /* 0x000fe20000410000 */
[----:B------:R-:W1:Y:S04]  /*2860*/  MUFU.EX2 R102, R102 ;  /* 0x0000006600667308 */ /* 0x000e680000000800 */
[----:B------:R-:W2:Y:S04]  /*2870*/  MUFU.EX2 R103, R103 ;  /* 0x0000006700677308 */ /* 0x000ea80000000800 */
[----:B------:R-:W4:Y:S04]  /*2880*/  MUFU.EX2 R104, R104 ;  /* 0x0000006800687308 */ /* 0x000f280000000800 */
[----:B------:R-:W0:Y:S04]  /*2890*/  MUFU.EX2 R105, R105 ;  /* 0x0000006900697308 */ /* 0x000e280000000800 */
[----:B------:R-:W0:Y:S04]  /*28a0*/  MUFU.EX2 R106, R106 ;  /* 0x0000006a006a7308 */ /* 0x000e280000000800 */
[----:B------:R-:W0:Y:S04]  /*28b0*/  MUFU.EX2 R107, R107 ;  /* 0x0000006b006b7308 */ /* 0x000e280000000800 */
[----:B------:R-:W0:Y:S04]  /*28c0*/  MUFU.EX2 R108, R108 ;  /* 0x0000006c006c7308 */ /* 0x000e280000000800 */
[----:B------:R-:W0:Y:S04]  /*28d0*/  MUFU.EX2 R109, R109 ;  /* 0x0000006d006d7308 */ /* 0x000e280000000800 */
[----:B------:R-:W0:Y:S04]  /*28e0*/  MUFU.EX2 R110, R110 ;  /* 0x0000006e006e7308 */ /* 0x000e280000000800 */
[----:B------:R-:W0:Y:S04]  /*28f0*/  MUFU.EX2 R111, R111 ;  /* 0x0000006f006f7308 */ /* 0x000e280000000800 */
[----:B------:R-:W0:Y:S04]  /*2900*/  MUFU.EX2 R113, R113 ;  /* 0x0000007100717308 */ /* 0x000e280000000800 */
[----:B------:R-:W1:Y:S04]  /*2910*/  MUFU.EX2 R116, R116 ;  /* 0x0000007400747308 */ /* 0x000e680000000800 */
[----:B------:R-:W1:Y:S04]  /*2920*/  MUFU.EX2 R118, R118 ;  /* 0x0000007600767308 */ /* 0x000e680000000800 */
[----:B------:R-:W1:Y:S04]  /*2930*/  MUFU.EX2 R121, R121 ;  /* 0x0000007900797308 */ /* 0x000e680000000800 */
[----:B------:R-:W1:Y:S01]  /*2940*/  MUFU.EX2 R125, R125 ;  /* 0x0000007d007d7308 */ /* 0x000e620000000800 */
[----:B0-----:R0:W-:Y:S01]  /*2950*/  STS [R40+0x1ae0], R151 ;  /* 0x001ae09728007388 */ /* 0x0011e20000000800 */
[----:B-----5:R-:W-:-:S04]  /*2960*/  FMUL.FTZ R42, R83, R42 ;  /* 0x0000002a532a7220 */ /* 0x020fc80000410000 */
        /* <DEDUP_REMOVED lines=16> */
[----:B------:R-:W-:Y:S06]  /*2a70*/  BAR.SYNC.DEFER_BLOCKING 0x0 ;  /* 0x0000000000007b1d */ /* 0x000fec0000010000 */
[----:B012-4-:R-:W-:Y:S05]  /*2a80*/  @P1 BRA `(.L_x_3) ;  /* 0x0000000000201947 */ /* 0x017fea0003800000 */
[----:B------:R-:W-:Y:S01]  /*2a90*/  UISETP.NE.AND UP0, UPT, UR16, UR40, UPT ;  /* 0x000000281000728c */ /* 0x000fe2000bf05270 */
[----:B------:R-:W-:-:S08]  /*2aa0*/  HFMA2 R133, -RZ, RZ, 1.875, 0 ;  /* 0x3f800000ff857431 */ /* 0x000fd000000001ff */
[----:B------:R-:W-:Y:S05]  /*2ab0*/  BRA.U !UP0, `(.L_x_4) ;  /* 0x00000001081c7547 */ /* 0x000fea000b800000 */
[----:B------:R-:W-:Y:S01]  /*2ac0*/  USHF.L.U32 UR13, UR16, 0xa, URZ ;  /* 0x0000000a100d7899 */ /* 0x000fe200080006ff */
[----:B------:R-:W-:-:S03]  /*2ad0*/  MOV R133, UR33 ;  /* 0x0000002100857c02 */ /* 0x000fc60008000f00 */
[----:B------:R-:W-:-:S09]  /*2ae0*/  ULOP3.LUT UR13, UR13, 0x400, URZ, 0xc0, !UPT ;  /* 0x000004000d0d7892 */ /* 0x000fd2000f8ec0ff */
[----:B------:R-:W1:Y:S01]  /*2af0*/  LDS R133, [R133+UR13] ;  /* 0x0000000d85857984 */ /* 0x000e620008000800 */
[----:B------:R-:W-:Y:S05]  /*2b00*/  BRA `(.L_x_4) ;  /* 0x0000000000087947 */ /* 0x000fea0003800000 */
.L_x_3:
[----:B------:R-:W-:-:S06]  /*2b10*/  LEA R133, R101, UR23, 0x2 ;  /* 0x0000001765857c11 */ /* 0x000fcc000f8e10ff */
[----:B------:R-:W0:Y:S02]  /*2b20*/  LDS R133, [R133+0x22e4] ;  /* 0x0022e40085857984 */ /* 0x000e240000000800 */
.L_x_4:
[----:B---3--:R-:W-:Y:S05]  /*2b30*/  BSYNC.RECONVERGENT B0 ;  /* 0x0000000000007941 */ /* 0x008fea0003800200 */
.L_x_2:
[----:B------:R-:W-:Y:S01]  /*2b40*/  IMAD.U32 R40, RZ, RZ, UR16 ;  /* 0x00000010ff287e24 */ /* 0x000fe2000f8e00ff */
[----:B------:R-:W-:Y:S01]  /*2b50*/  LOP3.LUT P1, RZ, R101, 0x1f, RZ, 0xc0, !PT ;  /* 0x0000001f65ff7812 */ /* 0x000fe2000782c0ff */
[----:B------:R-:W-:-:S03]  /*2b60*/  HFMA2 R41, -RZ, RZ, 0, 0 ;  /* 0x00000000ff297431 */ /* 0x000fc600000001ff */
[----:B------:R-:W-:Y:S01]  /*2b70*/  ISETP.EQ.OR P1, PT, R40, 0x1, P1 ;  /* 0x000000012800780c */ /* 0x000fe20000f22670 */
[----:B------:R-:W-:Y:S01]  /*2b80*/  FMUL.FTZ R152, R17, R69 ;  /* 0x0000004511987220 */ /* 0x000fe20000410000 */
[----:B------:R-:W-:Y:S01]  /*2b90*/  FMUL.FTZ R135, R16, R68 ;  /* 0x0000004410877220 */ /* 0x000fe20000410000 */
[----:B------:R-:W-:Y:S01]  /*2ba0*/  FMUL.FTZ R82, R151, R102 ;  /* 0x0000006697527220 */ /* 0x000fe20000410000 */
[----:B------:R-:W-:Y:S01]  /*2bb0*/  FMUL.FTZ R136, R15, R66 ;  /* 0x000000420f887220 */ /* 0x000fe20000410000 */
[----:B------:R-:W-:Y:S01]  /*2bc0*/  FMUL.FTZ R137, R14, R65 ;  /* 0x000000410e897220 */ /* 0x000fe20000410000 */
[----:B------:R-:W-:Y:S01]  /*2bd0*/  FFMA.FTZ R83, R102, R152, R135 ;  /* 0x0000009866537223 */ /* 0x000fe20000010087 */
[----:B------:R-:W-:-:S06]  /*2be0*/  MOV R40, 0x3f800000 ;  /* 0x3f80000000287802 */ /* 0x000fcc0000000f00 */
[----:B------:R-:W-:Y:S01]  /*2bf0*/  VOTEU.ALL UP0, P1 ;  /* 0x0000000000ff7886 */ /* 0x000fe20000800000 */
[----:B------:R-:W-:-:S04]  /*2c00*/  FMUL.FTZ R85, R103, R82 ;  /* 0x0000005267557220 */ /* 0x000fc80000410000 */
[----:B------:R-:W-:Y:S01]  /*2c10*/  @!UP0 UIMAD.WIDE UR38, UR9, 0x8, UR4 ;  /* 0x00000008092688a5 */ /* 0x000fe2000f8e0204 */
[----:B------:R-:W-:Y:S01]  /*2c20*/  FFMA.FTZ R83, R103, R83, R136 ;  /* 0x0000005367537223 */ /* 0x000fe20000010088 */
[----:B------:R-:W-:Y:S01]  /*2c30*/  FMUL.FTZ R138, R13, R63 ;  /* 0x0000003f0d8a7220 */ /* 0x000fe20000410000 */
[----:B------:R-:W-:-:S03]  /*2c40*/  FMUL.FTZ R82, R104, R85 ;  /* 0x0000005568527220 */ /* 0x000fc60000410000 */
[----:B------:R-:W-:Y:S02]  /*2c50*/  MOV R42, UR38 ;  /* 0x00000026002a7c02 */ /* 0x000fe40008000f00 */
[----:B------:R-:W-:Y:S01]  /*2c60*/  MOV R43, UR39 ;  /* 0x00000027002b7c02 */ /* 0x000fe20008000f00 */
[----:B------:R-:W-:Y:S01]  /*2c70*/  FFMA.FTZ R83, R104, R83, R137 ;  /* 0x0000005368537223 */ /* 0x000fe20000010089 */
[----:B------:R-:W-:-:S03]  /*2c80*/  FMUL.FTZ R139, R12, R62 ;  /* 0x0000003e0c8b7220 */ /* 0x000fc60000410000 */
[----:B------:R2:W5:Y:S01]  /*2c90*/  @!P1 LDG.E.64 R40, desc[UR30][R42.64] ;  /* 0x0000001e2a289981 */ /* 0x000562000c1e1b00 */
[----:B------:R-:W-:Y:S01]  /*2ca0*/  FFMA.FTZ R83, R105, R83, R138 ;  /* 0x0000005369537223 */ /* 0x000fe2000001008a */
[----:B------:R-:W-:Y:S01]  /*2cb0*/  FMUL.FTZ R140, R11, R60 ;  /* 0x0000003c0b8c7220 */ /* 0x000fe20000410000 */
[----:B------:R-:W-:Y:S01]  /*2cc0*/  FMUL.FTZ R141, R10, R59 ;  /* 0x0000003b0a8d7220 */ /* 0x000fe20000410000 */
[----:B------:R-:W-:Y:S01]  /*2cd0*/  FMUL.FTZ R142, R9, R57 ;  /* 0x00000039098e7220 */ /* 0x000fe20000410000 */
[----:B------:R-:W-:Y:S01]  /*2ce0*/  FFMA.FTZ R83, R106, R83, R139 ;  /* 0x000000536a537223 */ /* 0x000fe2000001008b */
[----:B------:R-:W-:Y:S01]  /*2cf0*/  FMUL.FTZ R143, R8, R56 ;  /* 0x00000038088f7220 */ /* 0x000fe20000410000 */
[----:B------:R-:W-:Y:S01]  /*2d00*/  FMUL.FTZ R144, R7, R54 ;  /* 0x0000003607907220 */ /* 0x000fe20000410000 */
[----:B------:R-:W-:Y:S01]  /*2d10*/  FMUL.FTZ R145, R6, R53 ;  /* 0x0000003506917220 */ /* 0x000fe20000410000 */
[----:B------:R-:W-:Y:S01]  /*2d20*/  FFMA.FTZ R83, R107, R83, R140 ;  /* 0x000000536b537223 */ /* 0x000fe2000001008c */
[----:B--2---:R-:W-:Y:S01]  /*2d30*/  FMUL.FTZ R43, R105, R82 ;  /* 0x00000052692b7220 */ /* 0x004fe20000410000 */
[----:B------:R-:W-:Y:S01]  /*2d40*/  FMUL.FTZ R146, R5, R51 ;  /* 0x0000003305927220 */ /* 0x000fe20000410000 */
[----:B------:R-:W-:Y:S01]  /*2d50*/  FMUL.FTZ R147, R4, R50 ;  /* 0x0000003204937220 */ /* 0x000fe20000410000 */
[----:B------:R-:W-:Y:S01]  /*2d60*/  FFMA.FTZ R83, R108, R83, R141 ;  /* 0x000000536c537223 */ /* 0x000fe2000001008d */
[----:B------:R-:W-:Y:S01]  /*2d70*/  FMUL.FTZ R42, R106, R43 ;  /* 0x0000002b6a2a7220 */ /* 0x000fe20000410000 */
[----:B------:R-:W-:Y:S01]  /*2d80*/  FMUL.FTZ R148, R3, R48 ;  /* 0x0000003003947220 */ /* 0x000fe20000410000 */
[----:B------:R-:W-:Y:S01]  /*2d90*/  ISETP.GT.U32.AND P2, PT, R101, 0x1f, PT ;  /* 0x0000001f6500780c */ /* 0x000fe20003f44070 */
[----:B------:R-:W-:Y:S01]  /*2da0*/  FFMA.FTZ R83, R109, R83, R142 ;  /* 0x000000536d537223 */ /* 0x000fe2000001008e */
[----:B------:R-:W-:Y:S01]  /*2db0*/  FMUL.FTZ R43, R107, R42 ;  /* 0x0000002a6b2b7220 */ /* 0x000fe20000410000 */
[----:B------:R-:W-:Y:S01]  /*2dc0*/  LEA.HI R150, R101, R101, RZ, 0x1e ;  /* 0x0000006565967211 */ /* 0x000fe200078ff0ff */
[----:B------:R-:W-:Y:S01]  /*2dd0*/  FMUL.FTZ R149, R2, R47 ;  /* 0x0000002f02957220 */ /* 0x000fe20000410000 */
[----:B------:R-:W-:Y:S01]  /*2de0*/  FFMA.FTZ R83, R110, R83, R143 ;  /* 0x000000536e537223 */ /* 0x000fe2000001008f */
[----:B------:R-:W-:Y:S01]  /*2df0*/  FMUL.FTZ R42, R108, R43 ;  /* 0x0000002b6c2a7220 */ /* 0x000fe20000410000 */
[----:B------:R-:W-:-:S02]  /*2e00*/  LEA R150, R150, UR23, 0x3 ;  /* 0x0000001796967c11 */ /* 0x000fc4000f8e18ff */
[----:B------:R-:W-:Y:S01]  /*2e10*/  FFMA.FTZ R82, R111, R83, R144 ;  /* 0x000000536f527223 */ /* 0x000fe20000010090 */
[----:B------:R-:W-:Y:S01]  /*2e20*/  FMUL.FTZ R43, R109, R42 ;  /* 0x0000002a6d2b7220 */ /* 0x000fe20000410000 */
[----:B------:R-:W-:Y:S02]  /*2e30*/  LOP3.LUT R18, R18, 0xfffffffe, RZ, 0xc0, !PT ;  /* 0xfffffffe12127812 */ /* 0x000fe400078ec0ff */
[----:B------:R-:W-:Y:S01]  /*2e40*/  FFMA.FTZ R83, R113, R82, R145 ;  /* 0x0000005271537223 */ /* 0x000fe20000010091 */
[----:B------:R-:W-:Y:S01]  /*2e50*/  FMUL.FTZ R42, R110, R43 ;  /* 0x0000002b6e2a7220 */ /* 0x000fe20000410000 */
[----:B------:R-:W-:Y:S02]  /*2e60*/  @P2 LOP3.LUT R18, R18, 0x1, RZ, 0xfc, !PT ;  /* 0x0000000112122812 */ /* 0x000fe400078efcff */
[----:B------:R-:W-:Y:S01]  /*2e70*/  FFMA.FTZ R83, R116, R83, R146 ;  /* 0x0000005374537223 */ /* 0x000fe20000010092 */
[----:B------:R-:W-:-:S03]  /*2e80*/  FMUL.FTZ R42, R111, R42 ;  /* 0x0000002a6f2a7220 */ /* 0x000fc60000410000 */
[----:B------:R-:W-:Y:S01]  /*2e90*/  FFMA.FTZ R83, R118, R83, R147 ;  /* 0x0000005376537223 */ /* 0x000fe20000010093 */
[----:B------:R-:W-:-:S03]  /*2ea0*/  FMUL.FTZ R43, R113, R42 ;  /* 0x0000002a712b7220 */ /* 0x000fc60000410000 */
[----:B------:R-:W-:Y:S01]  /*2eb0*/  FFMA.FTZ R82, R121, R83, R148 ;  /* 0x0000005379527223 */ /* 0x000fe20000010094 */
[----:B------:R-:W-:-:S04]  /*2ec0*/  FMUL.FTZ R43, R116, R43 ;  /* 0x0000002b742b7220 */ /* 0x000fc80000410000 */
[----:B------:R-:W-:Y:S01]  /*2ed0*/  FMUL.FTZ R42, R118, R43 ;  /* 0x0000002b762a7220 */ /* 0x000fe20000410000 */
[----:B------:R-:W-:-:S03]  /*2ee0*/  FFMA.FTZ R43, R125, R82, R149 ;  /* 0x000000527d2b7223 */ /* 0x000fc60000010095 */
[----:B------:R-:W-:-:S04]  /*2ef0*/  FMUL.FTZ R42, R121, R42 ;  /* 0x0000002a792a7220 */ /* 0x000fc80000410000 */
[----:B------:R-:W-:-:S05]  /*2f00*/  FMUL.FTZ R42, R125, R42 ;  /* 0x0000002a7d2a7220 */ /* 0x000fca0000410000 */
[----:B------:R2:W-:Y:S01]  /*2f10*/  STS.64 [R150+0x10d0], R42 ;  /* 0x0010d02a96007388 */ /* 0x0005e20000000a00 */
[----:B------:R-:W-:Y:S06]  /*2f20*/  BAR.SYNC.DEFER_BLOCKING 0x0 ;  /* 0x0000000000007b1d */ /* 0x000fec0000010000 */
[----:B------:R-:W-:Y:S05]  /*2f30*/  @P2 BRA `(.L_x_5) ;  /* 0x00000004000c2947 */ /* 0x000fea0003800000 */
[----:B--2---:R-:W-:Y:S01]  /*2f40*/  MOV R42, 0x28 ;  /* 0x00000028002a7802 */ /* 0x004fe20000000f00 */
[----:B------:R-:W2:Y:S01]  /*2f50*/  S2R R154, SR_LANEID ;  /* 0x00000000009a7919 */ /* 0x000ea20000000000 */
[----:B------:R-:W-:-:S03]  /*2f60*/  UMOV UR13, 0xffffffff ;  /* 0xffffffff000d7882 */ /* 0x000fc60000000000 */
[----:B------:R-:W-:-:S05]  /*2f70*/  IMAD R153, R101, R42, UR23 ;  /* 0x0000001765997e24 */ /* 0x000fca000f8e022a */
[----:B------:R-:W-:Y:S04]  /*2f80*/  LDS.64 R42, [R153+0x10d0] ;  /* 0x0010d000992a7984 */ /* 0x000fe80000000a00 */
[----:B------:R-:W3:Y:S04]  /*2f90*/  LDS.64 R82, [R153+0x10d8] ;  /* 0x0010d80099527984 */ /* 0x000ee80000000a00 */
[----:B------:R-:W4:Y:S04]  /*2fa0*/  LDS.64 R84, [R153+0x10e0] ;  /* 0x0010e00099547984 */ /* 0x000f280000000a00 */
[----:B------:R-:W0:Y:S01]  /*2fb0*/  LDS.64 R86, [R153+0x10e8] ;  /* 0x0010e80099567984 */ /* 0x000e220000000a00 */
[----:B--2---:R-:W-:-:S02]  /*2fc0*/  ISETP.GE.AND P1, PT, R154, 0x10, PT ;  /* 0x000000109a00780c */ /* 0x004fc40003f26270 */
[C---:B------:R-:W-:Y:S02]  /*2fd0*/  ISETP.GE.AND P2, PT, R154.reuse, 0x8, PT ;  /* 0x000000089a00780c */ /* 0x040fe40003f46270 */
[C---:B------:R-:W-:Y:S02]  /*2fe0*/  ISETP.GE.AND P3, PT, R154.reuse, 0x4, PT ;  /* 0x000000049a00780c */ /* 0x040fe40003f66270 */
[C---:B------:R-:W-:Y:S02]  /*2ff0*/  ISETP.GE.AND P4, PT, R154.reuse, 0x2, PT ;  /* 0x000000029a00780c */ /* 0x040fe40003f86270 */
[----:B------:R-:W-:Y:S01]  /*3000*/  ISETP.GE.AND P5, PT, R154, 0x1, PT ;  /* 0x000000019a00780c */ /* 0x000fe20003fa6270 */
[-C--:B---3--:R-:W-:Y:S01]  /*3010*/  FMUL.FTZ R157, R42, R82.reuse ;  /* 0x000000522a9d7220 */ /* 0x088fe20000410000 */
[----:B------:R-:W-:-:S03]  /*3020*/  FFMA.FTZ R155, R43, R82, R83 ;  /* 0x000000522b9b7223 */ /* 0x000fc60000010053 */
[C---:B----4-:R-:W-:Y:S01]  /*3030*/  FMUL.FTZ R157, R84.reuse, R157 ;  /* 0x0000009d549d7220 */ /* 0x050fe20000410000 */
[----:B------:R-:W-:-:S03]  /*3040*/  FFMA.FTZ R155, R84, R155, R85 ;  /* 0x0000009b549b7223 */ /* 0x000fc60000010055 */
[C---:B0-----:R-:W-:Y:S01]  /*3050*/  FMUL.FTZ R162, R86.reuse, R157 ;  /* 0x0000009d56a27220 */ /* 0x041fe20000410000 */
[----:B------:R-:W-:Y:S01]  /*3060*/  FFMA.FTZ R155, R86, R155, R87 ;  /* 0x0000009b569b7223 */ /* 0x000fe20000010057 */
[----:B------:R-:W-:Y:S06]  /*3070*/  BRA.DIV UR13, `(.L_x_6) ;  /* 0x000000360d347947 */ /* 0x000fec000b800000 */
[----:B------:R-:W0:Y:S04]  /*3080*/  SHFL.UP PT, R163, R155, 0x1, RZ ;  /* 0x042000009ba37989 */ /* 0x000e2800000e00ff */
[----:B------:R-:W2:Y:S01]  /*3090*/  SHFL.UP PT, R157, R162, 0x1, RZ ;  /* 0x04200000a29d7989 */ /* 0x000ea200000e00ff */
[C---:B0-----:R-:W-:Y:S01]  /*30a0*/  FFMA.FTZ R86, R162.reuse, R163, R155 ;  /* 0x000000a3a2567223 */ /* 0x041fe2000001009b */
[----:B--2---:R-:W-:-:S04]  /*30b0*/  @P5 FMUL.FTZ R162, R162, R157 ;  /* 0x0000009da2a25220 */ /* 0x004fc80000410000 */
[----:B------:R-:W-:Y:S02]  /*30c0*/  FSEL R157, R155, R86, !P5 ;  /* 0x000000569b9d7208 */ /* 0x000fe40006800000 */
[----:B------:R-:W-:Y:S04]  /*30d0*/  SHFL.UP PT, R155, R162, 0x2, RZ ;  /* 0x04400000a29b7989 */ /* 0x000fe800000e00ff */
[----:B------:R-:W0:Y:S02]  /*30e0*/  SHFL.UP PT, R163, R157, 0x2, RZ ;  /* 0x044000009da37989 */ /* 0x000e2400000e00ff */
[C---:B0-----:R-:W-:Y:S01]  /*30f0*/  FFMA.FTZ R86, R162.reuse, R163, R157 ;  /* 0x000000a3a2567223 */ /* 0x041fe2000001009d */
[----:B------:R-:W-:-:S04]  /*3100*/  @P4 FMUL.FTZ R162, R162, R155 ;  /* 0x0000009ba2a24220 */ /* 0x000fc80000410000 */
[----:B------:R-:W-:Y:S01]  /*3110*/  FSEL R157, R157, R86, !P4 ;  /* 0x000000569d9d7208 */ /* 0x000fe20006000000 */
        /* <DEDUP_REMOVED lines=10> */
[----:B------:R0:W2:Y:S04]  /*31c0*/  SHFL.UP PT, R155, R162, 0x10, RZ ;  /* 0x06000000a29b7989 */ /* 0x0000a800000e00ff */
[----:B------:R0:W3:Y:S02]  /*31d0*/  SHFL.UP PT, R163, R157, 0x10, RZ ;  /* 0x060000009da37989 */ /* 0x0000e400000e00ff */
.L_x_32:
[C---:B---3--:R-:W-:Y:S01]  /*31e0*/  FFMA.FTZ R86, R162.reuse, R163, R157 ;  /* 0x000000a3a2567223 */ /* 0x048fe2000001009d */
[----:B------:R-:W-:Y:S01]  /*31f0*/  UMOV UR13, 0xffffffff ;  /* 0xffffffff000d7882 */ /* 0x000fe20000000000 */
[----:B0-2---:R-:W-:-:S03]  /*3200*/  @P1 FMUL.FTZ R162, R162, R155 ;  /* 0x0000009ba2a21220 */ /* 0x005fc60000410000 */
[----:B------:R-:W-:Y:S01]  /*3210*/  FSEL R163, R157, R86, !P1 ;  /* 0x000000569da37208 */ /* 0x000fe20004800000 */
[----:B------:R-:W-:Y:S06]  /*3220*/  BRA.DIV UR13, `(.L_x_7) ;  /* 0x0000003a0d047947 */ /* 0x000fec000b800000 */
.L_x_35:
[----:B------:R-:W-:-:S03]  /*3230*/  UMOV UR13, 0xffffffff ;  /* 0xffffffff000d7882 */ /* 0x000fc60000000000 */
[----:B------:R-:W-:Y:S05]  /*3240*/  BRA.DIV UR13, `(.L_x_8) ;  /* 0x0000003a0d247947 */ /* 0x000fea000b800000 */
.L_x_38:
[----:B------:R-:W-:-:S03]  /*3250*/  UMOV UR13, 0xffffffff ;  /* 0xffffffff000d7882 */ /* 0x000fc60000000000 */
[----:B------:R-:W-:Y:S05]  /*3260*/  BRA.DIV UR13, `(.L_x_9) ;  /* 0x0000003a0d447947 */ /* 0x000fea000b800000 */
[----:B------:R-:W0:Y:S04]  /*3270*/  SHFL.UP PT, R162, R162, 0x1, RZ ;  /* 0x04200000a2a27989 */ /* 0x000e2800000e00ff */
[----:B------:R-:W2:Y:S04]  /*3280*/  SHFL.UP PT, R163, R163, 0x1, RZ ;  /* 0x04200000a3a37989 */ /* 0x000ea800000e00ff */
[----:B-----5:R-:W3:Y:S04]  /*3290*/  SHFL.IDX PT, R40, R40, RZ, 0x1f ;  /* 0x00001fff28287589 */ /* 0x020ee800000e0000 */
[----:B------:R-:W4:Y:S02]  /*32a0*/  SHFL.IDX PT, R41, R41, RZ, 0x1f ;  /* 0x00001fff29297589 */ /* 0x000f2400000e0000 */
.L_x_44:
[C---:B0-2-4-:R-:W-:Y:S01]  /*32b0*/  @P0 FFMA.FTZ R41, R162.reuse, R41, R163 ;  /* 0x00000029a2290223 */ /* 0x055fe200000100a3 */
[----:B---3--:R-:W-:-:S03]  /*32c0*/  @P0 FMUL.FTZ R40, R162, R40 ;  /* 0x00000028a2280220 */ /* 0x008fc60000410000 */
[C---:B------:R-:W-:Y:S01]  /*32d0*/  FFMA.FTZ R43, R42.reuse, R41, R43 ;  /* 0x000000292a2b7223 */ /* 0x040fe2000001002b */
[----:B------:R-:W-:Y:S01]  /*32e0*/  FMUL.FTZ R42, R42, R40 ;  /* 0x000000282a2a7220 */ /* 0x000fe20000410000 */
[----:B------:R3:W-:Y:S02]  /*32f0*/  STS.64 [R153+0x10d0], R40 ;  /* 0x0010d02899007388 */ /* 0x0007e40000000a00 */
[C---:B------:R-:W-:Y:S01]  /*3300*/  FFMA.FTZ R83, R82.reuse, R43, R83 ;  /* 0x0000002b52537223 */ /* 0x040fe20000010053 */
[----:B------:R-:W-:Y:S01]  /*3310*/  FMUL.FTZ R82, R82, R42 ;  /* 0x0000002a52527220 */ /* 0x000fe20000410000 */
[----:B------:R3:W-:Y:S02]  /*3320*/  STS.64 [R153+0x10d8], R42 ;  /* 0x0010d82a99007388 */ /* 0x0007e40000000a00 */
[C---:B------:R-:W-:Y:S01]  /*3330*/  FFMA.FTZ R85, R84.reuse, R83, R85 ;  /* 0x0000005354557223 */ /* 0x040fe20000010055 */
[----:B------:R-:W-:Y:S01]  /*3340*/  FMUL.FTZ R84, R84, R82 ;  /* 0x0000005254547220 */ /* 0x000fe20000410000 */
[----:B------:R3:W-:Y:S04]  /*3350*/  STS.64 [R153+0x10e0], R82 ;  /* 0x0010e05299007388 */ /* 0x0007e80000000a00 */
[----:B------:R3:W-:Y:S02]  /*3360*/  STS.64 [R153+0x10e8], R84 ;  /* 0x0010e85499007388 */ /* 0x0007e40000000a00 */
.L_x_5:
[----:B------:R-:W-:Y:S05]  /*3370*/  WARPSYNC.ALL ;  /* 0x0000000000007948 */ /* 0x000fea0003800000 */
[----:B------:R-:W-:Y:S01]  /*3380*/  BAR.SYNC.DEFER_BLOCKING 0x0 ;  /* 0x0000000000007b1d */ /* 0x000fe20000010000 */
[----:B---3-5:R-:W-:Y:S01]  /*3390*/  FFMA.FTZ R41, R125, R132, R131 ;  /* 0x000000847d297223 */ /* 0x028fe20000010083 */
[----:B------:R-:W-:-:S03]  /*33a0*/  LOP3.LUT P0, RZ, R18, 0x2, RZ, 0xc0, !PT ;  /* 0x0000000212ff7812 */ /* 0x000fc6000780c0ff */
[----:B------:R-:W-:-:S04]  /*33b0*/  FFMA.FTZ R41, R121, R41, R130 ;  /* 0x0000002979297223 */ /* 0x000fc80000010082 */
[----:B------:R-:W-:-:S04]  /*33c0*/  FFMA.FTZ R41, R118, R41, R129 ;  /* 0x0000002976297223 */ /* 0x000fc80000010081 */
[----:B--2---:R-:W-:-:S04]  /*33d0*/  FFMA.FTZ R42, R116, R41, R128 ;  /* 0x00000029742a7223 */ /* 0x004fc80000010080 */
[----:B------:R-:W-:Y:S01]  /*33e0*/  FFMA.FTZ R42, R113, R42, R127 ;  /* 0x0000002a712a7223 */ /* 0x000fe2000001007f */
[----:B------:R-:W2:Y:S02]  /*33f0*/  LDS R40, [R150+0x10d4] ;  /* 0x0010d40096287984 */ /* 0x000ea40000000800 */
[----:B--2---:R-:W-:Y:S01]  /*3400*/  FFMA.FTZ R151, R151, R40, R152 ;  /* 0x0000002897977223 */ /* 0x004fe20000010098 */
[----:B01----:R-:W-:-:S03]  /*3410*/  FMUL.FTZ R40, R125, R133 ;  /* 0x000000857d287220 */ /* 0x003fc60000410000 */
[----:B------:R-:W-:Y:S01]  /*3420*/  FFMA.FTZ R135, R102, R151, R135 ;  /* 0x0000009766877223 */ /* 0x000fe20000010087 */
[----:B------:R-:W-:-:S03]  /*3430*/  FMUL.FTZ R43, R121, R40 ;  /* 0x00000028792b7220 */ /* 0x000fc60000410000 */
[----:B------:R-:W-:Y:S01]  /*3440*/  FFMA.FTZ R136, R103, R135, R136 ;  /* 0x0000008767887223 */ /* 0x000fe20000010088 */
[----:B------:R-:W-:-:S03]  /*3450*/  FMUL.FTZ R43, R118, R43 ;  /* 0x0000002b762b7220 */ /* 0x000fc60000410000 */
[----:B------:R-:W-:Y:S01]  /*3460*/  FFMA.FTZ R137, R104, R136, R137 ;  /* 0x0000008868897223 */ /* 0x000fe20000010089 */
[----:B------:R-:W-:Y:S01]  /*3470*/  FMUL.FTZ R40, R116, R43 ;  /* 0x0000002b74287220 */ /* 0x000fe20000410000 */
[----:B------:R-:W-:Y:S02]  /*3480*/  FFMA.FTZ R43, R111, R42, R126 ;  /* 0x0000002a6f2b7223 */ /* 0x000fe4000001007e */
[----:B------:R-:W-:Y:S01]  /*3490*/  FFMA.FTZ R138, R105, R137, R138 ;  /* 0x00000089698a7223 */ /* 0x000fe2000001008a */
[----:B------:R-:W-:Y:S01]  /*34a0*/  FMUL.FTZ R40, R113, R40 ;  /* 0x0000002871287220 */ /* 0x000fe20000410000 */
[----:B------:R-:W-:Y:S02]  /*34b0*/  FFMA.FTZ R42, R110, R43, R124 ;  /* 0x0000002b6e2a7223 */ /* 0x000fe4000001007c */
[----:B------:R-:W-:Y:S01]  /*34c0*/  FFMA.FTZ R139, R106, R138, R139 ;  /* 0x0000008a6a8b7223 */ /* 0x000fe2000001008b */
[----:B------:R-:W-:Y:S01]  /*34d0*/  FMUL.FTZ R41, R111, R40 ;  /* 0x000000286f297220 */ /* 0x000fe20000410000 */
[----:B------:R-:W-:-:S02]  /*34e0*/  FFMA.FTZ R43, R109, R42, R123 ;  /* 0x0000002a6d2b7223 */ /* 0x000fc4000001007b */
[----:B------:R-:W-:Y:S01]  /*34f0*/  FFMA.FTZ R140, R107, R139, R140 ;  /* 0x0000008b6b8c7223 */ /* 0x000fe2000001008c */
[----:B------:R-:W-:Y:S01]  /*3500*/  FMUL.FTZ R40, R110, R41 ;  /* 0x000000296e287220 */ /* 0x000fe20000410000 */
[C---:B------:R-:W-:Y:S02]  /*3510*/  FFMA.FTZ R43, R108.reuse, R43, R122 ;  /* 0x0000002b6c2b7223 */ /* 0x040fe4000001007a */
[C---:B------:R-:W-:Y:S01]  /*3520*/  FFMA.FTZ R141, R108.reuse, R140, R141 ;  /* 0x0000008c6c8d7223 */ /* 0x040fe2000001008d */
[----:B------:R-:W-:Y:S01]  /*3530*/  FMUL.FTZ R41, R109, R40 ;  /* 0x000000286d297220 */ /* 0x000fe20000410000 */
[----:B------:R-:W-:Y:S02]  /*3540*/  FFMA.FTZ R43, R107, R43, R120 ;  /* 0x0000002b6b2b7223 */ /* 0x000fe40000010078 */
[----:B------:R-:W-:Y:S01]  /*3550*/  FFMA.FTZ R142, R109, R141, R142 ;  /* 0x0000008d6d8e7223 */ /* 0x000fe2000001008e */
[----:B------:R-:W-:Y:S01]  /*3560*/  FMUL.FTZ R40, R108, R41 ;  /* 0x000000296c287220 */ /* 0x000fe20000410000 */
[----:B------:R-:W-:-:S02]  /*3570*/  FFMA.FTZ R42, R106, R43, R119 ;  /* 0x0000002b6a2a7223 */ /* 0x000fc40000010077 */
        /* <DEDUP_REMOVED lines=14> */
[----:B------:R-:W-:Y:S02]  /*3660*/  IMAD.MOV.U32 R40, RZ, RZ, 0x3f800000 ;  /* 0x3f800000ff287424 */ /* 0x000fe400078e00ff */
[----:B------:R-:W-:Y:S01]  /*3670*/  FFMA.FTZ R148, R121, R147, R148 ;  /* 0x0000009379947223 */ /* 0x000fe20000010094 */
[----:B------:R-:W-:Y:S01]  /*3680*/  FMUL.FTZ R42, R102, R41 ;  /* 0x00000029662a7220 */ /* 0x000fe20000410000 */
[----:B------:R-:W-:-:S06]  /*3690*/  MOV R41, RZ ;  /* 0x000000ff00297202 */ /* 0x000fcc0000000f00 */
[----:B------:R-:W0:Y:S01]  /*36a0*/  @P0 LDS.64 R40, [UR12] ;  /* 0x0000000cff280984 */ /* 0x000e220008000a00 */
[----:B------:R-:W-:-:S03]  /*36b0*/  ISETP.GT.U32.AND P0, PT, R101, 0x1f, PT ;  /* 0x0000001f6500780c */ /* 0x000fc60003f04070 */
[----:B------:R1:W-:Y:S02]  /*36c0*/  STS.64 [R150+0x15e0], R42 ;  /* 0x0015e02a96007388 */ /* 0x0003e40000000a00 */
[----:B-1----:R-:W-:Y:S01]  /*36d0*/  FFMA.FTZ R150, R125, R148, R149 ;  /* 0x000000947d967223 */ /* 0x002fe20000010095 */
[----:B------:R-:W-:Y:S07]  /*36e0*/  BAR.SYNC.DEFER_BLOCKING 0x0 ;  /* 0x0000000000007b1d */ /* 0x000fee0000010000 */
[----:B------:R-:W-:Y:S05]  /*36f0*/  @P0 BRA `(.L_x_10) ;  /* 0x0000000400240947 */ /* 0x000fea0003800000 */
[----:B------:R-:W-:Y:S01]  /*3700*/  HFMA2 R42, -RZ, RZ, 0, 2.384185791015625e-06 ;  /* 0x00000028ff2a7431 */ /* 0x000fe200000001ff */
[----:B------:R-:W-:-:S04]  /*3710*/  UMOV UR13, 0xffffffff ;  /* 0xffffffff000d7882 */ /* 0x000fc80000000000 */
[----:B------:R-:W-:-:S05]  /*3720*/  IMAD R149, R101, R42, UR23 ;  /* 0x0000001765957e24 */ /* 0x000fca000f8e022a */
[----:B------:R-:W-:Y:S04]  /*3730*/  LDS.64 R42, [R149+0x15f0] ;  /* 0x0015f000952a7984 */ /* 0x000fe80000000a00 */
[----:B------:R-:W1:Y:S04]  /*3740*/  LDS.64 R82, [R149+0x15f8] ;  /* 0x0015f80095527984 */ /* 0x000e680000000a00 */
[----:B------:R-:W2:Y:S04]  /*3750*/  LDS.64 R84, [R149+0x15e8] ;  /* 0x0015e80095547984 */ /* 0x000ea80000000a00 */
[----:B------:R-:W3:Y:S01]  /*3760*/  LDS.64 R86, [R149+0x15e0] ;  /* 0x0015e00095567984 */ /* 0x000ee20000000a00 */
[----:B-1----:R-:W-:-:S04]  /*3770*/  FFMA.FTZ R152, R42, R83, R43 ;  /* 0x000000532a987223 */ /* 0x002fc8000001002b */
[----:B--2---:R-:W-:-:S04]  /*3780*/  FFMA.FTZ R152, R84, R152, R85 ;  /* 0x0000009854987223 */ /* 0x004fc80000010055 */
[----:B---3--:R-:W-:Y:S01]  /*3790*/  FFMA.FTZ R163, R86, R152, R87 ;  /* 0x0000009856a37223 */ /* 0x008fe20000010057 */
[----:B------:R-:W-:Y:S01]  /*37a0*/  FMUL.FTZ R87, R42, R82 ;  /* 0x000000522a577220 */ /* 0x000fe20000410000 */
[----:B------:R-:W-:-:S03]  /*37b0*/  LOP3.LUT R152, R101, 0x1f, RZ, 0xc0, !PT ;  /* 0x0000001f65987812 */ /* 0x000fc600078ec0ff */
[----:B------:R-:W-:Y:S01]  /*37c0*/  FMUL.FTZ R87, R84, R87 ;  /* 0x0000005754577220 */ /* 0x000fe20000410000 */
[----:B------:R-:W-:-:S03]  /*37d0*/  ISETP.NE.AND P0, PT, R152, 0x1f, PT ;  /* 0x0000001f9800780c */ /* 0x000fc60003f05270 */
[----:B------:R-:W-:Y:S01]  /*37e0*/  FMUL.FTZ R162, R86, R87 ;  /* 0x0000005756a27220 */ /* 0x000fe20000410000 */
[----:B------:R-:W-:Y:S09]  /*37f0*/  BRA.DIV UR13, `(.L_x_11) ;  /* 0x000000360d607947 */ /* 0x000ff2000b800000 */
[----:B------:R-:W1:Y:S01]  /*3800*/  SHFL.DOWN PT, R86, R163, 0x1, 0x1f ;  /* 0x08201f00a3567f89 */ /* 0x000e6200000e0000 */
[C---:B------:R-:W-:Y:S02]  /*3810*/  ISETP.GT.U32.AND P1, PT, R152.reuse, 0x1b, PT ;  /* 0x0000001b9800780c */ /* 0x040fe40003f24070 */
[C---:B------:R-:W-:Y:S01]  /*3820*/  ISETP.GT.U32.AND P2, PT, R152.reuse, 0x17, PT ;  /* 0x000000179800780c */ /* 0x040fe20003f44070 */
[----:B------:R-:W2:Y:S01]  /*3830*/  SHFL.DOWN PT, R153, R162, 0x1, 0x1f ;  /* 0x08201f00a2997f89 */ /* 0x000ea200000e0000 */
[----:B------:R-:W-:Y:S01]  /*3840*/  ISETP.GT.U32.AND P3, PT, R152, 0xf, PT ;  /* 0x0000000f9800780c */ /* 0x000fe20003f64070 */
[----:B-1----:R-:W-:Y:S01]  /*3850*/  @P0 FFMA.FTZ R154, R162, R86, R163 ;  /* 0x00000056a29a0223 */ /* 0x002fe200000100a3 */
[----:B--2---:R-:W-:-:S04]  /*3860*/  @P0 FMUL.FTZ R153, R153, R162 ;  /* 0x000000a299990220 */ /* 0x004fc80000410000 */
[----:B------:R-:W-:Y:S02]  /*3870*/  @P0 MOV R163, R154 ;  /* 0x0000009a00a30202 */ /* 0x000fe40000000f00 */
[----:B------:R-:W-:-:S03]  /*3880*/  @P0 MOV R162, R153 ;  /* 0x0000009900a20202 */ /* 0x000fc60000000f00 */
[----:B------:R-:W1:Y:S01]  /*3890*/  SHFL.DOWN PT, R154, R163, 0x2, 0x1f ;  /* 0x08401f00a39a7f89 */ /* 0x000e6200000e0000 */
[----:B------:R-:W-:-:S03]  /*38a0*/  ISETP.GT.U32.AND P0, PT, R152, 0x1d, PT ;  /* 0x0000001d9800780c */ /* 0x000fc60003f04070 */
[----:B------:R-:W2:Y:S10]  /*38b0*/  SHFL.DOWN PT, R153, R162, 0x2, 0x1f ;  /* 0x08401f00a2997f89 */ /* 0x000eb400000e0000 */
[C---:B-1----:R-:W-:Y:S01]  /*38c0*/  @!P0 FFMA.FTZ R154, R162.reuse, R154, R163 ;  /* 0x0000009aa29a8223 */ /* 0x042fe200000100a3 */
[----:B--2---:R-:W-:-:S04]  /*38d0*/  @!P0 FMUL.FTZ R153, R162, R153 ;  /* 0x00000099a2998220 */ /* 0x004fc80000410000 */
[----:B------:R-:W-:Y:S01]  /*38e0*/  @!P0 MOV R163, R154 ;  /* 0x0000009a00a38202 */ /* 0x000fe20000000f00 */
[----:B------:R-:W-:Y:S01]  /*38f0*/  @!P0 IMAD.MOV.U32 R162, RZ, RZ, R153 ;  /* 0x000000ffffa28224 */ /* 0x000fe200078e0099 */
[----:B------:R-:W-:-:S03]  /*3900*/  ISETP.NE.AND P0, PT, R101, 0x1f, PT ;  /* 0x0000001f6500780c */ /* 0x000fc60003f05270 */
[----:B------:R-:W1:Y:S04]  /*3910*/  SHFL.DOWN PT, R154, R163, 0x4, 0x1f ;  /* 0x08801f00a39a7f89 */ /* 0x000e6800000e0000 */
[----:B------:R-:W2:Y:S01]  /*3920*/  SHFL.DOWN PT, R153, R162, 0x4, 0x1f ;  /* 0x08801f00a2997f89 */ /* 0x000ea200000e0000 */
[C---:B-1----:R-:W-:Y:S01]  /*3930*/  @!P1 FFMA.FTZ R154, R162.reuse, R154, R163 ;  /* 0x0000009aa29a9223 */ /* 0x042fe200000100a3 */
[----:B--2---:R-:W-:-:S04]  /*3940*/  @!P1 FMUL.FTZ R153, R162, R153 ;  /* 0x00000099a2999220 */ /* 0x004fc80000410000 */
[----:B------:R-:W-:Y:S02]  /*3950*/  @!P1 MOV R163, R154 ;  /* 0x0000009a00a39202 */ /* 0x000fe40000000f00 */
[----:B------:R-:W-:-:S03]  /*3960*/  @!P1 MOV R162, R153 ;  /* 0x0000009900a29202 */ /* 0x000fc60000000f00 */
        /* <DEDUP_REMOVED lines=9> */
[----:B--2---:R-:W-:-:S03]  /*3a00*/  @!P3 FMUL.FTZ R152, R162, R152 ;  /* 0x00000098a298b220 */ /* 0x004fc60000410000 */
[----:B------:R-:W-:Y:S02]  /*3a10*/  @!P3 IMAD.MOV.U32 R163, RZ, RZ, R154 ;  /* 0x000000ffffa3b224 */ /* 0x000fe400078e009a */
[----:B------:R-:W-:-:S03]  /*3a20*/  @!P3 MOV R162, R152 ;  /* 0x0000009800a2b202 */ /* 0x000fc60000000f00 */
[----:B------:R-:W-:Y:S04]  /*3a30*/  SHFL.IDX PT, R152, R163, RZ, 0x1f ;  /* 0x00001fffa3987589 */ /* 0x000fe800000e0000 */
[----:B------:R-:W0:Y:S04]  /*3a40*/  SHFL.IDX PT, R153, R162, RZ, 0x1f ;  /* 0x00001fffa2997589 */ /* 0x000e2800000e0000 */
[----:B------:R-:W1:Y:S04]  /*3a50*/  SHFL.DOWN PT, R162, R162, 0x1, 0x1f ;  /* 0x08201f00a2a27f89 */ /* 0x000e6800000e0000 */
[----:B------:R-:W2:Y:S01]  /*3a60*/  SHFL.DOWN PT, R163, R163, 0x1, 0x1f ;  /* 0x08201f00a3a37f89 */ /* 0x000ea200000e0000 */
[-C--:B0-----:R-:W-:Y:S01]  /*3a70*/  FFMA.FTZ R152, R41, R153.reuse, R152 ;  /* 0x0000009929987223 */ /* 0x081fe20000010098 */
[----:B------:R-:W-:-:S02]  /*3a80*/  FMUL.FTZ R153, R40, R153 ;  /* 0x0000009928997220 */ /* 0x000fc40000410000 */
[----:B------:R-:W0:Y:S04]  /*3a90*/  SHFL.IDX PT, R41, R41, RZ, 0x1f ;  /* 0x00001fff29297589 */ /* 0x000e2800000e0000 */
[----:B-1----:R-:W3:Y:S02]  /*3aa0*/  SHFL.IDX PT, R40, R40, RZ, 0x1f ;  /* 0x00001fff28287589 */ /* 0x002ee400000e0000 */
.L_x_61:
[C---:B0-2---:R-:W-:Y:S01]  /*3ab0*/  @P0 FFMA.FTZ R41, R162.reuse, R41, R163 ;  /* 0x00000029a2290223 */ /* 0x045fe200000100a3 */
        /* <DEDUP_REMOVED lines=10> */
[----:B------:R1:W-:Y:S01]  /*3b60*/  STS.64 [R149+0x15e0], R84 ;  /* 0x0015e05495007388 */ /* 0x0003e20000000a00 */
[----:B0-----:R-:W-:-:S02]  /*3b70*/  MOV R41, R152 ;  /* 0x0000009800297202 */ /* 0x001fc40000000f00 */
[----:B------:R-:W-:-:S07]  /*3b80*/  MOV R40, R153 ;  /* 0x0000009900287202 */ /* 0x000fce0000000f00 */
.L_x_10:
[----:B------:R-:W-:Y:S05]  /*3b90*/  WARPSYNC.ALL ;  /* 0x0000000000007948 */ /* 0x000fea0003800000 */
[----:B------:R-:W-:Y:S01]  /*3ba0*/  BAR.SYNC.DEFER_BLOCKING 0x0 ;  /* 0x0000000000007b1d */ /* 0x000fe20000010000 */
[----:B-1----:R-:W-:Y:S01]  /*3bb0*/  SHF.R.U32.HI R42, RZ, 0x2, R101 ;  /* 0x00000002ff2a7819 */ /* 0x002fe20000011665 */
[----:B------:R-:W-:Y:S01]  /*3bc0*/  FFMA.FTZ R82, R0, R151, RZ ;  /* 0x0000009700527223 */ /* 0x000fe200000100ff */
[----:B------:R-:W-:Y:S01]  /*3bd0*/  FFMA.FTZ R84, -R17, R69, R151 ;  /* 0x0000004511547223 */ /* 0x000fe20000010197 */
[----:B------:R-:W-:Y:S02]  /*3be0*/  ISETP.NE.AND P2, PT, R101, RZ, PT ;  /* 0x000000ff6500720c */ /* 0x000fe40003f45270 */
[----:B------:R-:W-:Y:S01]  /*3bf0*/  IADD3 R43, PT, PT, R42, R101, RZ ;  /* 0x000000652a2b7210 */ /* 0x000fe20007ffe0ff */
[----:B------:R-:W-:Y:S01]  /*3c00*/  FFMA.FTZ R83, R67, R135, R82 ;  /* 0x0000008743537223 */ /* 0x000fe20000010052 */
[----:B------:R-:W-:Y:S01]  /*3c10*/  FFMA.FTZ R135, -R16, R68, R135 ;  /* 0x0000004410877223 */ /* 0x000fe20000010187 */
[----:B------:R-:W1:Y:S01]  /*3c20*/  S2R R149, SR_LANEID ;  /* 0x0000000000957919 */ /* 0x000e620000000000 */
[----:B------:R-:W-:Y:S01]  /*3c30*/  LEA R43, R43, UR23, 0x3 ;  /* 0x000000172b2b7c11 */ /* 0x000fe2000f8e18ff */
[----:B------:R-:W-:Y:S01]  /*3c40*/  FFMA.FTZ R82, R64, R136, R83 ;  /* 0x0000008840527223 */ /* 0x000fe20000010053 */
[----:B------:R-:W-:Y:S01]  /*3c50*/  FFMA.FTZ R136, -R15, R66, R136 ;  /* 0x000000420f887223 */ /* 0x000fe20000010188 */
[----:B------:R-:W-:Y:S03]  /*3c60*/  BSSY.RECONVERGENT B0, `(.L_x_12) ;  /* 0x00000cd000007945 */ /* 0x000fe60003800200 */
[----:B------:R-:W2:Y:S04]  /*3c70*/  LDS R43, [R43+0x15e4] ;  /* 0x0015e4002b2b7984 */ /* 0x000ea80000000800 */
[----:B0-----:R0:W-:Y:S01]  /*3c80*/  @!P2 STS.64 [UR12], R40 ;  /* 0x00000028ff00a988 */ /* 0x0011e20008000a0c */
[----:B-1----:R-:W-:-:S02]  /*3c90*/  ISETP.GT.AND P1, PT, R149, 0x1e, PT ;  /* 0x0000001e9500780c */ /* 0x002fc40003f24270 */
[----:B------:R-:W-:Y:S01]  /*3ca0*/  ISETP.GT.AND P0, PT, R149, 0x1d, PT ;  /* 0x0000001d9500780c */ /* 0x000fe20003f04270 */
[----:B--2---:R-:W-:Y:S01]  /*3cb0*/  FFMA.FTZ R132, R43, R133, R132 ;  /* 0x000000852b847223 */ /* 0x004fe20000010084 */
[----:B------:R-:W-:Y:S01]  /*3cc0*/  FFMA.FTZ R43, R61, R137, R82 ;  /* 0x000000893d2b7223 */ /* 0x000fe20000010052 */
[----:B------:R-:W-:Y:S02]  /*3cd0*/  FFMA.FTZ R137, -R14, R65, R137 ;  /* 0x000000410e897223 */ /* 0x000fe40000010189 */
[----:B------:R-:W-:Y:S01]  /*3ce0*/  FFMA.FTZ R125, R125, R132, R131 ;  /* 0x000000847d7d7223 */ /* 0x000fe20000010083 */
[----:B------:R-:W-:Y:S01]  /*3cf0*/  FFMA.FTZ R82, R58, R138, R43 ;  /* 0x0000008a3a527223 */ /* 0x000fe2000001002b */
[----:B------:R-:W-:Y:S01]  /*3d00*/  FFMA.FTZ R138, -R13, R63, R138 ;  /* 0x0000003f0d8a7223 */ /* 0x000fe2000001018a */
[----:B------:R-:W-:Y:S01]  /*3d10*/  FMUL.FTZ R101, R132, UR35 ;  /* 0x0000002384657c20 */ /* 0x000fe20008410000 */
[----:B------:R-:W-:Y:S01]  /*3d20*/  FFMA.FTZ R121, R121, R125, R130 ;  /* 0x0000007d79797223 */ /* 0x000fe20000010082 */
[----:B------:R-:W-:Y:S01]  /*3d30*/  FFMA.FTZ R43, R55, R139, R82 ;  /* 0x0000008b372b7223 */ /* 0x000fe20000010052 */
[----:B------:R-:W-:Y:S01]  /*3d40*/  FFMA.FTZ R139, -R12, R62, R139 ;  /* 0x0000003e0c8b7223 */ /* 0x000fe2000001018b */
[----:B------:R-:W-:Y:S01]  /*3d50*/  FMUL.FTZ R130, R2, R132 ;  /* 0x0000008402827220 */ /* 0x000fe20000410000 */
[----:B------:R-:W-:Y:S01]  /*3d60*/  FFMA.FTZ R118, R118, R121, R129 ;  /* 0x0000007976767223 */ /* 0x000fe20000010081 */
[----:B------:R-:W-:Y:S01]  /*3d70*/  FFMA.FTZ R82, R52, R140, R43 ;  /* 0x0000008c34527223 */ /* 0x000fe2000001002b */
[----:B------:R-:W-:Y:S01]  /*3d80*/  FFMA.FTZ R140, -R11, R60, R140 ;  /* 0x0000003c0b8c7223 */ /* 0x000fe2000001018c */
[----:B0-----:R-:W-:Y:S01]  /*3d90*/  FMUL.FTZ R40, R121, UR35 ;  /* 0x0000002379287c20 */ /* 0x001fe20008410000 */
[----:B------:R-:W-:Y:S01]  /*3da0*/  FFMA.FTZ R116, R116, R118, R128 ;  /* 0x0000007674747223 */ /* 0x000fe20000010080 */
[----:B------:R-:W-:Y:S01]  /*3db0*/  FFMA.FTZ R43, R49, R141, R82 ;  /* 0x0000008d312b7223 */ /* 0x000fe20000010052 */
[----:B------:R-:W-:Y:S01]  /*3dc0*/  FFMA.FTZ R141, -R10, R59, R141 ;  /* 0x0000003b0a8d7223 */ /* 0x000fe2000001018d */
[----:B------:R-:W-:Y:S01]  /*3dd0*/  FMUL.FTZ R128, R3, R125 ;  /* 0x0000007d03807220 */ /* 0x000fe20000410000 */
[----:B------:R-:W-:Y:S01]  /*3de0*/  FFMA.FTZ R113, R113, R116, R127 ;  /* 0x0000007471717223 */ /* 0x000fe2000001007f */
[----:B------:R-:W-:Y:S01]  /*3df0*/  FFMA.FTZ R82, R46, R142, R43 ;  /* 0x0000008e2e527223 */ /* 0x000fe2000001002b */
[----:B------:R-:W-:Y:S01]  /*3e00*/  FFMA.FTZ R142, -R9, R57, R142 ;  /* 0x00000039098e7223 */ /* 0x000fe2000001018e */
[----:B------:R-:W-:Y:S01]  /*3e10*/  FADD.FTZ R20, R128, R20 ;  /* 0x0000001480147221 */ /* 0x000fe20000010000 */
[----:B------:R-:W-:Y:S01]  /*3e20*/  FFMA.FTZ R111, R111, R113, R126 ;  /* 0x000000716f6f7223 */ /* 0x000fe2000001007e */
[----:B------:R-:W-:Y:S01]  /*3e30*/  FFMA.FTZ R83, R45, R143, R82 ;  /* 0x0000008f2d537223 */ /* 0x000fe20000010052 */
[----:B------:R-:W-:Y:S01]  /*3e40*/  FFMA.FTZ R143, -R8, R56, R143 ;  /* 0x00000038088f7223 */ /* 0x000fe2000001018f */
[----:B------:R-:W-:Y:S01]  /*3e50*/  FMUL.FTZ R41, R118, UR35 ;  /* 0x0000002376297c20 */ /* 0x000fe20008410000 */
[----:B------:R-:W-:Y:S01]  /*3e60*/  FFMA.FTZ R110, R110, R111, R124 ;  /* 0x0000006f6e6e7223 */ /* 0x000fe2000001007c */
[----:B------:R-:W-:Y:S01]  /*3e70*/  FFMA.FTZ R82, R44, R144, R83 ;  /* 0x000000902c527223 */ /* 0x000fe20000010053 */
[----:B------:R-:W-:Y:S01]  /*3e80*/  FFMA.FTZ R144, -R7, R54, R144 ;  /* 0x0000003607907223 */ /* 0x000fe20000010190 */
[----:B------:R-:W-:Y:S01]  /*3e90*/  FADD.FTZ R19, R130, R19 ;  /* 0x0000001382137221 */ /* 0x000fe20000010000 */
[----:B------:R-:W-:Y:S01]  /*3ea0*/  FFMA.FTZ R109, R109, R110, R123 ;  /* 0x0000006e6d6d7223 */ /* 0x000fe2000001007b */
[----:B------:R-:W-:Y:S01]  /*3eb0*/  FFMA.FTZ R87, R39, R145, R82 ;  /* 0x0000009127577223 */ /* 0x000fe20000010052 */
[----:B------:R-:W-:Y:S01]  /*3ec0*/  FFMA.FTZ R145, -R6, R53, R145 ;  /* 0x0000003506917223 */ /* 0x000fe20000010191 */
[----:B------:R-:W-:Y:S01]  /*3ed0*/  FMUL.FTZ R123, R5, R118 ;  /* 0x00000076057b7220 */ /* 0x000fe20000410000 */
[----:B------:R-:W-:-:S03]  /*3ee0*/  FFMA.FTZ R108, R108, R109, R122 ;  /* 0x0000006d6c6c7223 */ /* 0x000fc6000001007a */
[----:B------:R-:W-:Y:S01]  /*3ef0*/  FADD.FTZ R22, R123, R22 ;  /* 0x000000167b167221 */ /* 0x000fe20000010000 */
[----:B------:R-:W-:-:S04]  /*3f00*/  FFMA.FTZ R107, R107, R108, R120 ;  /* 0x0000006c6b6b7223 */ /* 0x000fc80000010078 */
[----:B------:R-:W-:Y:S01]  /*3f10*/  FFMA.FTZ R106, R106, R107, R119 ;  /* 0x0000006b6a6a7223 */ /* 0x000fe20000010077 */
[----:B------:R-:W-:-:S03]  /*3f20*/  FMUL.FTZ R119, R7, R113 ;  /* 0x0000007107777220 */ /* 0x000fc60000410000 */
[----:B------:R-:W-:Y:S01]  /*3f30*/  FFMA.FTZ R105, R105, R106, R117 ;  /* 0x0000006a69697223 */ /* 0x000fe20000010075 */
[----:B------:R-:W-:Y:S01]  /*3f40*/  FMUL.FTZ R117, R9, R110 ;  /* 0x0000006e09757220 */ /* 0x000fe20000410000 */
[----:B------:R-:W-:Y:S02]  /*3f50*/  FADD.FTZ R24, R119, R24 ;  /* 0x0000001877187221 */ /* 0x000fe40000010000 */
[-C--:B------:R-:W-:Y:S01]  /*3f60*/  FFMA.FTZ R104, R104, R105.reuse, R115 ;  /* 0x0000006968687223 */ /* 0x080fe20000010073 */
[----:B------:R-:W-:Y:S01]  /*3f70*/  FMUL.FTZ R82, R14, R105 ;  /* 0x000000690e527220 */ /* 0x000fe20000410000 */
[----:B------:R-:W-:Y:S02]  /*3f80*/  FADD.FTZ R26, R117, R26 ;  /* 0x0000001a751a7221 */ /* 0x000fe40000010000 */
[-C--:B------:R-:W-:Y:S01]  /*3f90*/  FFMA.FTZ R103, R103, R104.reuse, R114 ;  /* 0x0000006867677223 */ /* 0x080fe20000010072 */
[----:B------:R-:W-:Y:S01]  /*3fa0*/  FMUL.FTZ R85, R15, R104 ;  /* 0x000000680f557220 */ /* 0x000fe20000410000 */
[----:B------:R-:W-:Y:S01]  /*3fb0*/  FFMA.FTZ R114, R38, R146, R87 ;  /* 0x0000009226727223 */ /* 0x000fe20000010057 */
[----:B------:R-:W-:Y:S01]  /*3fc0*/  FFMA.FTZ R146, -R5, R51, R146 ;  /* 0x0000003305927223 */ /* 0x000fe20000010192 */
[-C--:B------:R-:W-:Y:S01]  /*3fd0*/  FFMA.FTZ R102, R102, R103.reuse, R112 ;  /* 0x0000006766667223 */ /* 0x080fe20000010070 */
[----:B------:R-:W-:Y:S01]  /*3fe0*/  FMUL.FTZ R112, R16, R103 ;  /* 0x0000006710707220 */ /* 0x000fe20000410000 */
[----:B------:R-:W-:Y:S01]  /*3ff0*/  FFMA.FTZ R115, R37, R147, R114 ;  /* 0x0000009325737223 */ /* 0x000fe20000010072 */
[----:B------:R-:W-:Y:S01]  /*4000*/  FMUL.FTZ R114, R12, R107 ;  /* 0x0000006b0c727220 */ /* 0x000fe20000410000 */
[----:B------:R-:W-:Y:S01]  /*4010*/  FMUL.FTZ R43, R17, R102 ;  /* 0x00000066112b7220 */ /* 0x000fe20000410000 */
[----:B------:R-:W-:Y:S01]  /*4020*/  FFMA.FTZ R147, -R4, R50, R147 ;  /* 0x0000003204937223 */ /* 0x000fe20000010193 */
[----:B------:R-:W-:Y:S01]  /*4030*/  FFMA.FTZ R120, R36, R148, R115 ;  /* 0x0000009424787223 */ /* 0x000fe20000010073 */
[----:B------:R-:W-:Y:S01]  /*4040*/  FMUL.FTZ R115, R11, R108 ;  /* 0x0000006c0b737220 */ /* 0x000fe20000410000 */
[----:B------:R-:W-:Y:S01]  /*4050*/  FFMA.FTZ R83, R43, R84, RZ ;  /* 0x000000542b537223 */ /* 0x000fe200000100ff */
[----:B------:R-:W-:Y:S01]  /*4060*/  FFMA.FTZ R148, -R3, R48, R148 ;  /* 0x0000003003947223 */ /* 0x000fe20000010194 */
[----:B------:R-:W-:Y:S01]  /*4070*/  FADD.FTZ R32, R85, R32 ;  /* 0x0000002055207221 */ /* 0x000fe20000010000 */
[----:B------:R-:W-:Y:S01]  /*4080*/  FADD.FTZ R31, R82, R31 ;  /* 0x0000001f521f7221 */ /* 0x000fe20000010000 */
[----:B------:R-:W-:Y:S01]  /*4090*/  FFMA.FTZ R86, R112, R135, R83 ;  /* 0x0000008770567223 */ /* 0x000fe20000010053 */
[----:B------:R-:W-:Y:S01]  /*40a0*/  FMUL.FTZ R83, R13, R106 ;  /* 0x0000006a0d537220 */ /* 0x000fe20000410000 */
[----:B------:R-:W-:Y:S01]  /*40b0*/  FADD.FTZ R28, R115, R28 ;  /* 0x0000001c731c7221 */ /* 0x000fe20000010000 */
[----:B------:R-:W-:Y:S01]  /*40c0*/  FADD.FTZ R29, R114, R29 ;  /* 0x0000001d721d7221 */ /* 0x000fe20000010000 */
[----:B------:R-:W-:Y:S01]  /*40d0*/  FFMA.FTZ R87, R85, R136, R86 ;  /* 0x0000008855577223 */ /* 0x000fe20000010056 */
[----:B------:R-:W-:Y:S01]  /*40e0*/  FADD.FTZ R30, R83, R30 ;  /* 0x0000001e531e7221 */ /* 0x000fe20000010000 */
[----:B------:R-:W-:Y:S01]  /*40f0*/  FADD.FTZ R33, R112, R33 ;  /* 0x0000002170217221 */ /* 0x000fe20000010000 */
[----:B------:R-:W-:Y:S01]  /*4100*/  FADD.FTZ R34, R43, R34 ;  /* 0x000000222b227221 */ /* 0x000fe20000010000 */
[----:B------:R-:W-:-:S04]  /*4110*/  FFMA.FTZ R86, R82, R137, R87 ;  /* 0x0000008952567223 */ /* 0x000fc80000010057 */
[----:B------:R-:W-:Y:S01]  /*4120*/  FFMA.FTZ R87, R83, R138, R86 ;  /* 0x0000008a53577223 */ /* 0x000fe20000010056 */
[----:B------:R-:W-:Y:S01]  /*4130*/  FFMA.FTZ R86, R35, R150, R120 ;  /* 0x0000009623567223 */ /* 0x000fe20000010078 */
[----:B------:R-:W-:Y:S01]  /*4140*/  FMUL.FTZ R120, R10, R109 ;  /* 0x0000006d0a787220 */ /* 0x000fe20000410000 */
[----:B------:R-:W-:Y:S01]  /*4150*/  FFMA.FTZ R150, -R2, R47, R150 ;  /* 0x0000002f02967223 */ /* 0x000fe20000010196 */
[----:B------:R-:W-:Y:S02]  /*4160*/  FFMA.FTZ R122, R114, R139, R87 ;  /* 0x0000008b727a7223 */ /* 0x000fe40000010057 */
[----:B------:R-:W0:Y:S01]  /*4170*/  SHFL.DOWN PT, R127, R86, 0x1, 0x1f ;  /* 0x08201f00567f7f89 */ /* 0x000e2200000e0000 */
[----:B------:R-:W-:Y:S01]  /*4180*/  FADD.FTZ R27, R120, R27 ;  /* 0x0000001b781b7221 */ /* 0x000fe20000010000 */
[----:B------:R-:W-:Y:S01]  /*4190*/  FFMA.FTZ R87, R115, R140, R122 ;  /* 0x0000008c73577223 */ /* 0x000fe2000001007a */
[----:B------:R-:W-:-:S03]  /*41a0*/  FMUL.FTZ R122, R8, R111 ;  /* 0x0000006f087a7220 */ /* 0x000fc60000410000 */
[----:B------:R-:W-:Y:S01]  /*41b0*/  FFMA.FTZ R124, R120, R141, R87 ;  /* 0x0000008d787c7223 */ /* 0x000fe20000010057 */
[----:B------:R-:W-:-:S03]  /*41c0*/  FADD.FTZ R25, R122, R25 ;  /* 0x000000197a197221 */ /* 0x000fc60000010000 */
[----:B------:R-:W-:Y:S01]  /*41d0*/  FFMA.FTZ R87, R117, R142, R124 ;  /* 0x0000008e75577223 */ /* 0x000fe2000001007c */
[----:B------:R-:W-:-:S03]  /*41e0*/  FMUL.FTZ R124, R6, R116 ;  /* 0x00000074067c7220 */ /* 0x000fc60000410000 */
[----:B------:R-:W-:Y:S01]  /*41f0*/  FFMA.FTZ R126, R122, R143, R87 ;  /* 0x0000008f7a7e7223 */ /* 0x000fe20000010057 */
[----:B------:R-:W-:-:S03]  /*4200*/  FADD.FTZ R23, R124, R23 ;  /* 0x000000177c177221 */ /* 0x000fc60000010000 */
[----:B------:R-:W-:-:S04]  /*4210*/  FFMA.FTZ R87, R119, R144, R126 ;  /* 0x0000009077577223 */ /* 0x000fc8000001007e */
[----:B------:R-:W-:Y:S01]  /*4220*/  FFMA.FTZ R126, R124, R145, R87 ;  /* 0x000000917c7e7223 */ /* 0x000fe20000010057 */
[----:B0-----:R-:W-:-:S03]  /*4230*/  @!P1 FADD.FTZ R86, R86, R127 ;  /* 0x0000007f56569221 */ /* 0x001fc60000010000 */
[----:B------:R-:W-:Y:S01]  /*4240*/  FFMA.FTZ R87, R123, R146, R126 ;  /* 0x000000927b577223 */ /* 0x000fe2000001007e */
[----:B------:R-:W-:Y:S01]  /*4250*/  FMUL.FTZ R126, R4, R121 ;  /* 0x00000079047e7220 */ /* 0x000fe20000410000 */
[----:B------:R-:W-:Y:S01]  /*4260*/  FMUL.FTZ R146, R146, R41 ;  /* 0x0000002992927220 */ /* 0x000fe20000410000 */
[----:B------:R-:W0:Y:S01]  /*4270*/  SHFL.DOWN PT, R127, R86, 0x2, 0x1f ;  /* 0x08401f00567f7f89 */ /* 0x000e2200000e0000 */
[----:B------:R-:W-:Y:S01]  /*4280*/  FMUL.FTZ R41, R113, UR35 ;  /* 0x0000002371297c20 */ /* 0x000fe20008410000 */
[----:B------:R-:W-:Y:S01]  /*4290*/  FFMA.FTZ R87, R126, R147, R87 ;  /* 0x000000937e577223 */ /* 0x000fe20000010057 */
[----:B------:R-:W-:Y:S01]  /*42a0*/  FMUL.FTZ R147, R147, R40 ;  /* 0x0000002893937220 */ /* 0x000fe20000410000 */
[----:B------:R-:W-:Y:S01]  /*42b0*/  FMUL.FTZ R40, R116, UR35 ;  /* 0x0000002374287c20 */ /* 0x000fe20008410000 */
[----:B------:R-:W-:Y:S01]  /*42c0*/  FADD.FTZ R21, R126, R21 ;  /* 0x000000157e157221 */ /* 0x000fe20000010000 */
[----:B------:R-:W-:Y:S01]  /*42d0*/  FFMA.FTZ R87, R128, R148, R87 ;  /* 0x0000009480577223 */ /* 0x000fe20000010057 */
[----:B------:R-:W-:Y:S01]  /*42e0*/  FFMA.FTZ R126, R50, R121, R147 ;  /* 0x00000079327e7223 */ /* 0x000fe20000010093 */
[----:B------:R-:W-:Y:S01]  /*42f0*/  FMUL.FTZ R124, R145, R40 ;  /* 0x00000028917c7220 */ /* 0x000fe20000410000 */
[----:B------:R-:W-:Y:S01]  /*4300*/  FMUL.FTZ R40, R111, UR35 ;  /* 0x000000236f287c20 */ /* 0x000fe20008410000 */
[----:B------:R-:W-:Y:S01]  /*4310*/  FFMA.FTZ R87, R130, R150, R87 ;  /* 0x0000009682577223 */ /* 0x000fe20000010057 */
[----:B------:R-:W-:Y:S01]  /*4320*/  FMUL.FTZ R150, R150, R101 ;  /* 0x0000006596967220 */ /* 0x000fe20000410000 */
[----:B------:R-:W-:Y:S01]  /*4330*/  FMUL.FTZ R101, R125, UR35 ;  /* 0x000000237d657c20 */ /* 0x000fe20008410000 */
[----:B------:R-:W-:Y:S01]  /*4340*/  FMUL.FTZ R143, R143, R40 ;  /* 0x000000288f8f7220 */ /* 0x000fe20000410000 */
[----:B------:R-:W-:Y:S01]  /*4350*/  FMUL.FTZ R40, R109, UR35 ;  /* 0x000000236d287c20 */ /* 0x000fe20008410000 */
[----:B------:R-:W1:Y:S01]  /*4360*/  SHFL.DOWN PT, R152, R87, 0x1, 0x1f ;  /* 0x08201f0057987f89 */ /* 0x000e6200000e0000 */
[----:B------:R-:W-:Y:S01]  /*4370*/  FMUL.FTZ R101, R148, R101 ;  /* 0x0000006594657220 */ /* 0x000fe20000410000 */
[----:B------:R-:W-:Y:S01]  /*4380*/  FFMA.FTZ R121, R51, R118, R146 ;  /* 0x0000007633797223 */ /* 0x000fe20000010092 */
[----:B------:R-:W-:Y:S01]  /*4390*/  FMUL.FTZ R40, R141, R40 ;  /* 0x000000288d287220 */ /* 0x000fe20000410000 */
[----:B------:R-:W-:Y:S01]  /*43a0*/  FFMA.FTZ R124, R53, R116, R124 ;  /* 0x00000074357c7223 */ /* 0x000fe2000001007c */
[----:B------:R-:W-:Y:S01]  /*43b0*/  FFMA.FTZ R101, R48, R125, R101 ;  /* 0x0000007d30657223 */ /* 0x000fe20000010065 */
[----:B------:R-:W-:Y:S01]  /*43c0*/  FFMA.FTZ R116, R56, R111, R143 ;  /* 0x0000006f38747223 */ /* 0x000fe2000001008f */
[----:B------:R-:W-:Y:S01]  /*43d0*/  FFMA.FTZ R150, R47, R132, R150 ;  /* 0x000000842f967223 */ /* 0x000fe20000010096 */
[----:B------:R-:W-:Y:S01]  /*43e0*/  FADD.FTZ R89, R126, R89 ;  /* 0x000000597e597221 */ /* 0x000fe20000010000 */
[----:B0-----:R-:W-:Y:S01]  /*43f0*/  @!P0 FADD.FTZ R86, R86, R127 ;  /* 0x0000007f56568221 */ /* 0x001fe20000010000 */
[----:B------:R-:W-:Y:S01]  /*4400*/  FADD.FTZ R90, R101, R90 ;  /* 0x0000005a655a7221 */ /* 0x000fe20000010000 */
[----:B------:R-:W-:Y:S01]  /*4410*/  FMUL.FTZ R101, R144, R41 ;  /* 0x0000002990657220 */ /* 0x000fe20000410000 */
[----:B------:R-:W-:Y:S01]  /*4420*/  FMUL.FTZ R41, R110, UR35 ;  /* 0x000000236e297c20 */ /* 0x000fe20008410000 */
[----:B------:R-:W-:Y:S01]  /*4430*/  FADD.FTZ R91, R150, R91 ;  /* 0x0000005b965b7221 */ /* 0x000fe20000010000 */
[----:B------:R-:W0:Y:S01]  /*4440*/  SHFL.DOWN PT, R127, R86, 0x4, 0x1f ;  /* 0x08801f00567f7f89 */ /* 0x000e2200000e0000 */
[----:B------:R-:W-:Y:S01]  /*4450*/  FFMA.FTZ R101, R54, R113, R101 ;  /* 0x0000007136657223 */ /* 0x000fe20000010065 */
[----:B------:R-:W-:Y:S01]  /*4460*/  FMUL.FTZ R142, R142, R41 ;  /* 0x000000298e8e7220 */ /* 0x000fe20000410000 */
[----:B------:R-:W-:Y:S01]  /*4470*/  FMUL.FTZ R41, R108, UR35 ;  /* 0x000000236c297c20 */ /* 0x000fe20008410000 */
[----:B------:R-:W-:Y:S01]  /*4480*/  FADD.FTZ R88, R121, R88 ;  /* 0x0000005879587221 */ /* 0x000fe20000010000 */
[----:B------:R-:W-:Y:S01]  /*4490*/  FADD.FTZ R80, R101, R80 ;  /* 0x0000005065507221 */ /* 0x000fe20000010000 */
[----:B------:R-:W-:Y:S01]  /*44a0*/  FFMA.FTZ R111, R57, R110, R142 ;  /* 0x0000006e396f7223 */ /* 0x000fe2000001008e */
[----:B------:R-:W-:Y:S01]  /*44b0*/  FFMA.FTZ R110, R59, R109, R40 ;  /* 0x0000006d3b6e7223 */ /* 0x000fe20000010028 */
[----:B------:R-:W-:Y:S01]  /*44c0*/  FMUL.FTZ R40, R107, UR35 ;  /* 0x000000236b287c20 */ /* 0x000fe20008410000 */
[----:B------:R-:W-:Y:S01]  /*44d0*/  FMUL.FTZ R101, R140, R41 ;  /* 0x000000298c657220 */ /* 0x000fe20000410000 */
[----:B-1----:R-:W-:Y:S01]  /*44e0*/  @!P1 FADD.FTZ R87, R87, R152 ;  /* 0x0000009857579221 */ /* 0x002fe20000010000 */
[----:B------:R-:W-:Y:S01]  /*44f0*/  ISETP.GT.AND P1, PT, R149, 0x1b, PT ;  /* 0x0000001b9500780c */ /* 0x000fe20003f24270 */
[----:B------:R-:W-:Y:S01]  /*4500*/  FMUL.FTZ R139, R139, R40 ;  /* 0x000000288b8b7220 */ /* 0x000fe20000410000 */
[----:B------:R-:W-:Y:S01]  /*4510*/  FMUL.FTZ R41, R106, UR35 ;  /* 0x000000236a297c20 */ /* 0x000fe20008410000 */
[----:B------:R-:W-:Y:S01]  /*4520*/  FMUL.FTZ R40, R105, UR35 ;  /* 0x0000002369287c20 */ /* 0x000fe20008410000 */
[----:B------:R-:W1:Y:S01]  /*4530*/  SHFL.DOWN PT, R152, R87, 0x2, 0x1f ;  /* 0x08401f0057987f89 */ /* 0x000e6200000e0000 */
[----:B------:R-:W-:Y:S01]  /*4540*/  FFMA.FTZ R101, R60, R108, R101 ;  /* 0x0000006c3c657223 */ /* 0x000fe20000010065 */
[----:B------:R-:W-:Y:S01]  /*4550*/  FMUL.FTZ R138, R138, R41 ;  /* 0x000000298a8a7220 */ /* 0x000fe20000410000 */
[----:B------:R-:W-:Y:S01]  /*4560*/  FMUL.FTZ R40, R137, R40 ;  /* 0x0000002889287220 */ /* 0x000fe20000410000 */
[----:B------:R-:W-:Y:S01]  /*4570*/  FMUL.FTZ R41, R104, UR35 ;  /* 0x0000002368297c20 */ /* 0x000fe20008410000 */
[----:B------:R-:W-:Y:S01]  /*4580*/  FFMA.FTZ R108, R62, R107, R139 ;  /* 0x0000006b3e6c7223 */ /* 0x000fe2000001008b */
[----:B------:R-:W-:Y:S01]  /*4590*/  FADD.FTZ R76, R101, R76 ;  /* 0x0000004c654c7221 */ /* 0x000fe20000010000 */
[----:B------:R-:W-:Y:S01]  /*45a0*/  FFMA.FTZ R101, R63, R106, R138 ;  /* 0x0000006a3f657223 */ /* 0x000fe2000001008a */
[----:B------:R-:W-:Y:S01]  /*45b0*/  FMUL.FTZ R85, R136, R41 ;  /* 0x0000002988557220 */ /* 0x000fe20000410000 */
[----:B0-----:R-:W-:Y:S01]  /*45c0*/  @!P1 FADD.FTZ R86, R86, R127 ;  /* 0x0000007f56569221 */ /* 0x001fe20000010000 */
[----:B------:R-:W-:Y:S01]  /*45d0*/  FMUL.FTZ R41, R102, UR35 ;  /* 0x0000002366297c20 */ /* 0x000fe20008410000 */
[----:B------:R-:W-:Y:S01]  /*45e0*/  FADD.FTZ R81, R124, R81 ;  /* 0x000000517c517221 */ /* 0x000fe20000010000 */
[----:B------:R-:W-:Y:S01]  /*45f0*/  FFMA.FTZ R85, R66, R104, R85 ;  /* 0x0000006842557223 */ /* 0x000fe20000010055 */
[----:B------:R-:W-:Y:S01]  /*4600*/  FADD.FTZ R79, R116, R79 ;  /* 0x0000004f744f7221 */ /* 0x000fe20000010000 */
[----:B------:R-:W0:Y:S01]  /*4610*/  SHFL.DOWN PT, R127, R86, 0x8, 0x1f ;  /* 0x09001f00567f7f89 */ /* 0x000e2200000e0000 */
[----:B------:R-:W-:Y:S01]  /*4620*/  FMUL.FTZ R84, R84, R41 ;  /* 0x0000002954547220 */ /* 0x000fe20000410000 */
[----:B------:R-:W-:Y:S01]  /*4630*/  FADD.FTZ R78, R111, R78 ;  /* 0x0000004e6f4e7221 */ /* 0x000fe20000010000 */
[----:B------:R-:W-:Y:S01]  /*4640*/  FADD.FTZ R77, R110, R77 ;  /* 0x0000004d6e4d7221 */ /* 0x000fe20000010000 */
[----:B------:R-:W-:Y:S01]  /*4650*/  FADD.FTZ R75, R108, R75 ;  /* 0x0000004b6c4b7221 */ /* 0x000fe20000010000 */
[----:B------:R-:W-:Y:S01]  /*4660*/  FFMA.FTZ R41, R69, R102, R84 ;  /* 0x0000006645297223 */ /* 0x000fe20000010054 */
[----:B------:R-:W-:Y:S01]  /*4670*/  FADD.FTZ R74, R101, R74 ;  /* 0x0000004a654a7221 */ /* 0x000fe20000010000 */
[----:B------:R-:W-:-:S02]  /*4680*/  FADD.FTZ R72, R85, R72 ;  /* 0x0000004855487221 */ /* 0x000fc40000010000 */
[----:B------:R-:W-:Y:S01]  /*4690*/  FADD.FTZ R70, R41, R70 ;  /* 0x0000004629467221 */ /* 0x000fe20000010000 */
[----:B-1----:R-:W-:Y:S01]  /*46a0*/  @!P0 FADD.FTZ R87, R87, R152 ;  /* 0x0000009857578221 */ /* 0x002fe20000010000 */
[----:B------:R-:W-:-:S04]  /*46b0*/  ISETP.GT.AND P0, PT, R149, 0x17, PT ;  /* 0x000000179500780c */ /* 0x000fc80003f04270 */
[----:B------:R-:W1:Y:S09]  /*46c0*/  SHFL.DOWN PT, R152, R87, 0x4, 0x1f ;  /* 0x08801f0057987f89 */ /* 0x000e7200000e0000 */
[----:B0-----:R-:W-:-:S05]  /*46d0*/  @!P0 FADD.FTZ R86, R86, R127 ;  /* 0x0000007f56568221 */ /* 0x001fca0000010000 */
[----:B------:R-:W0:Y:S01]  /*46e0*/  SHFL.DOWN PT, R113, R86, 0x10, 0x1f ;  /* 0x0a001f0056717f89 */ /* 0x000e2200000e0000 */
[----:B-1----:R-:W-:-:S05]  /*46f0*/  @!P1 FADD.FTZ R87, R87, R152 ;  /* 0x0000009857579221 */ /* 0x002fca0000010000 */
[----:B------:R-:W1:Y:S01]  /*4700*/  SHFL.DOWN PT, R128, R87, 0x8, 0x1f ;  /* 0x09001f0057807f89 */ /* 0x000e6200000e0000 */
[----:B0-----:R-:W-:Y:S01]  /*4710*/  FADD.FTZ R83, R86, R113 ;  /* 0x0000007156537221 */ /* 0x001fe20000010000 */
[----:B-1----:R-:W-:Y:S01]  /*4720*/  @!P0 FADD.FTZ R87, R87, R128 ;  /* 0x0000008057578221 */ /* 0x002fe20000010000 */
[----:B------:R-:W-:-:S04]  /*4730*/  ISETP.NE.AND P0, PT, R149, RZ, PT ;  /* 0x000000ff9500720c */ /* 0x000fc80003f05270 */
[----:B------:R-:W0:Y:S09]  /*4740*/  SHFL.DOWN PT, R118, R87, 0x10, 0x1f ;  /* 0x0a001f0057767f89 */ /* 0x000e3200000e0000 */
[----:B------:R-:W-:Y:S01]  /*4750*/  @!P0 LOP3.LUT R107, R42, 0xf8, RZ, 0xc0, !PT ;  /* 0x000000f82a6b8812 */ /* 0x000fe200078ec0ff */
[----:B------:R-:W-:Y:S01]  /*4760*/  FFMA.FTZ R42, R65, R105, R40 ;  /* 0x00000069412a7223 */ /* 0x000fe20000010028 */
[----:B------:R-:W-:-:S03]  /*4770*/  FMUL.FTZ R40, R103, UR35 ;  /* 0x0000002367287c20 */ /* 0x000fc60008410000 */
[----:B------:R-:W-:Y:S01]  /*4780*/  FADD.FTZ R73, R42, R73 ;  /* 0x000000492a497221 */ /* 0x000fe20000010000 */
[----:B------:R-:W-:-:S04]  /*4790*/  FMUL.FTZ R135, R135, R40 ;  /* 0x0000002887877220 */ /* 0x000fc80000410000 */
[----:B------:R-:W-:-:S04]  /*47a0*/  FFMA.FTZ R40, R68, R103, R135 ;  /* 0x0000006744287223 */ /* 0x000fc80000010087 */
[----:B------:R-:W-:Y:S01]  /*47b0*/  FADD.FTZ R71, R40, R71 ;  /* 0x0000004728477221 */ /* 0x000fe20000010000 */
[----:B0-----:R-:W-:-:S05]  /*47c0*/  FADD.FTZ R82, R87, R118 ;  /* 0x0000007657527221 */ /* 0x001fca0000010000 */
[----:B------:R0:W-:Y:S01]  /*47d0*/  @!P0 STS.64 [R107+UR23+0x1098], R82 ;  /* 0x001098526b008988 */ /* 0x0001e20008000a17 */
[----:B------:R-:W-:Y:S06]  /*47e0*/  BAR.SYNC.DEFER_BLOCKING 0x0 ;  /* 0x0000000000007b1d */ /* 0x000fec0000010000 */
[----:B------:R-:W-:Y:S05]  /*47f0*/  @P2 BRA `(.L_x_13) ;  /* 0x00000000004c2947 */ /* 0x000fea0003800000 */
[----:B------:R-:W1:Y:S01]  /*4800*/  LDC R40, c[0x0][0x394] ;  /* 0x0000e500ff287b82 */ /* 0x000e620000000800 */
[----:B------:R-:W-:Y:S01]  /*4810*/  LDS.64 R84, [UR23+0x10b0] ;  /* 0x0010b017ff547984 */ /* 0x000fe20008000a00 */
[----:B------:R-:W-:-:S04]  /*4820*/  ISETP.GT.AND P0, PT, R149, 0xf, PT ;  /* 0x0000000f9500780c */ /* 0x000fc80003f04270 */
[----:B------:R-:W-:Y:S02]  /*4830*/  FSEL R86, R86, R83, P0 ;  /* 0x0000005356567208 */ /* 0x000fe40000000000 */
[----:B------:R-:W-:Y:S02]  /*4840*/  FSEL R87, R87, R82, P0 ;  /* 0x0000005257577208 */ /* 0x000fe40000000000 */
[----:B-1----:R-:W-:Y:S02]  /*4850*/  ISETP.NE.AND P1, PT, R40, UR16, PT ;  /* 0x0000001028007c0c */ /* 0x002fe4000bf25270 */
[----:B------:R-:W1:Y:S11]  /*4860*/  LDS.128 R40, [UR23+0x10a0] ;  /* 0x0010a017ff287984 */ /* 0x000e760008000c00 */
[----:B------:R-:W2:Y:S04]  /*4870*/  @P1 LDS R102, [UR33+0x1600] ;  /* 0x00160021ff661984 */ /* 0x000ea80008000800 */
[----:B------:R-:W3:Y:S01]  /*4880*/  @P1 LDS R101, [UR33+0x1200] ;  /* 0x00120021ff651984 */ /* 0x000ee20008000800 */
[----:B-1----:R-:W-:Y:S01]  /*4890*/  FADD.FTZ R86, R41, R86 ;  /* 0x0000005629567221 */ /* 0x002fe20000010000 */
[----:B------:R-:W-:-:S03]  /*48a0*/  FADD.FTZ R87, R40, R87 ;  /* 0x0000005728577221 */ /* 0x000fc60000010000 */
[----:B------:R-:W-:Y:S01]  /*48b0*/  FADD.FTZ R86, R43, R86 ;  /* 0x000000562b567221 */ /* 0x000fe20000010000 */
[----:B------:R-:W-:-:S03]  /*48c0*/  FADD.FTZ R87, R42, R87 ;  /* 0x000000572a577221 */ /* 0x000fc60000010000 */
[----:B------:R-:W-:Y:S01]  /*48d0*/  FADD.FTZ R85, R86, R85 ;  /* 0x0000005556557221 */ /* 0x000fe20000010000 */
[----:B------:R-:W-:-:S03]  /*48e0*/  FADD.FTZ R84, R87, R84 ;  /* 0x0000005457547221 */ /* 0x000fc60000010000 */
[----:B--2---:R-:W-:Y:S01]  /*48f0*/  @P1 FADD.FTZ R85, R85, R102 ;  /* 0x0000006655551221 */ /* 0x004fe20000010000 */
[----:B---3--:R-:W-:-:S04]  /*4900*/  @P1 FADD.FTZ R84, R84, R101 ;  /* 0x0000006554541221 */ /* 0x008fc80000010000 */
[----:B------:R1:W-:Y:S04]  /*4910*/  STS [UR33+0x1600], R85 ;  /* 0x00160055ff007988 */ /* 0x0003e80008000821 */
[----:B------:R1:W-:Y:S02]  /*4920*/  STS [UR33+0x1200], R84 ;  /* 0x00120054ff007988 */ /* 0x0003e40008000821 */
.L_x_13:
[----:B------:R-:W-:Y:S05]  /*4930*/  BSYNC.RECONVERGENT B0 ;  /* 0x0000000000007941 */ /* 0x000fea0003800200 */
.L_x_12:
[----:B------:R-:W-:Y:S02]  /*4940*/  ULEA UR27, UP0, UR36, UR27, 0x2 ;  /* 0x0000001b241b7291 */ /* 0x000fe4000f8010ff */
[----:B------:R-:W-:Y:S02]  /*4950*/  UIADD3 UR8, UPT, UPT, UR8, 0x1, URZ ;  /* 0x0000000108087890 */ /* 0x000fe4000fffe0ff */
[----:B------:R-:W-:Y:S02]  /*4960*/  UIADD3.X UR26, UPT, UPT, UR26, UR24, URZ, UP0, !UPT ;  /* 0x000000181a1a7290 */ /* 0x000fe400087fe4ff */
[----:B------:R-:W-:Y:S02]  /*4970*/  UISETP.GE.AND UP0, UPT, UR8, UR41, UPT ;  /* 0x000000290800728c */ /* 0x000fe4000bf06270 */
[----:B------:R-:W-:Y:S02]  /*4980*/  ULEA UR32, UP1, UR34, UR32, 0x2 ;  /* 0x0000002022207291 */ /* 0x000fe4000f8210ff */
[----:B------:R-:W-:-:S02]  /*4990*/  ULEA UR25, UP2, UR10, UR25, 0x2 ;  /* 0x000000190a197291 */ /* 0x000fc4000f8410ff */
[----:B------:R-:W-:Y:S02]  /*49a0*/  UIADD3 UR9, UPT, UPT, UR9, 0x1, URZ ;  /* 0x0000000109097890 */ /* 0x000fe4000fffe0ff */
[----:B------:R-:W-:Y:S02]  /*49b0*/  UIADD3 UR33, UPT, UPT, UR33, 0x4, URZ ;  /* 0x0000000421217890 */ /* 0x000fe4000fffe0ff */
[----:B------:R-:W-:Y:S02]  /*49c0*/  UIADD3 UR12, UPT, UPT, UR12, 0x8, URZ ;  /* 0x000000080c0c7890 */ /* 0x000fe4000fffe0ff */
[----:B------:R-:W-:Y:S02]  /*49d0*/  UIADD3 UR11, UPT, UPT, UR11, 0x1, URZ ;  /* 0x000000010b0b7890 */ /* 0x000fe4000fffe0ff */
[----:B------:R-:W-:Y:S02]  /*49e0*/  UIADD3.X UR29, UPT, UPT, UR29, UR15, URZ, UP1, !UPT ;  /* 0x0000000f1d1d7290 */ /* 0x000fe40008ffe4ff */
[----:B------:R-:W-:Y:S01]  /*49f0*/  UIADD3.X UR28, UPT, UPT, UR28, UR14, URZ, UP2, !UPT ;  /* 0x0000000e1c1c7290 */ /* 0x000fe200097fe4ff */
[----:B------:R-:W-:Y:S11]  /*4a00*/  BRA.U !UP0, `(.L_x_14) ;  /* 0xffffffd908f87547 */ /* 0x000ff6000b83ffff */
.L_x_1:
[----:B------:R-:W2:Y:S01]  /*4a10*/  LDL.LU R42, [R1] ;  /* 0x00000000012a7983 */ /* 0x000ea20000300800 */
[----:B------:R-:W3:Y:S01]  /*4a20*/  LDC R10, c[0x0][0x388] ;  /* 0x0000e200ff0a7b82 */ /* 0x000ee20000000800 */
[----:B------:R-:W4:Y:S07]  /*4a30*/  S2R R0, SR_TID.X ;  /* 0x0000000000007919 */ /* 0x000f2e0000002100 */
[----:B------:R-:W-:Y:S01]  /*4a40*/  BAR.SYNC.DEFER_BLOCKING 0x0 ;  /* 0x0000000000007b1d */ /* 0x000fe20000010000 */
[----:B------:R-:W-:-:S02]  /*4a50*/  F2FP.F16.F32.PACK_AB R33, R33, R34 ;  /* 0x000000222121723e */ /* 0x000fc400000000ff */
[----:B------:R-:W-:Y:S02]  /*4a60*/  F2FP.F16.F32.PACK_AB R31, R31, R32 ;  /* 0x000000201f1f723e */ /* 0x000fe400000000ff */
[----:B------:R-:W-:Y:S02]  /*4a70*/  F2FP.F16.F32.PACK_AB R29, R29, R30 ;  /* 0x0000001e1d1d723e */ /* 0x000fe400000000ff */
[----:B------:R-:W-:Y:S01]  /*4a80*/  F2FP.F16.F32.PACK_AB R27, R27, R28 ;  /* 0x0000001c1b1b723e */ /* 0x000fe200000000ff */
[----:B------:R-:W5:Y:S01]  /*4a90*/  LDL.LU R40, [R1+0x4] ;  /* 0x0000040001287983 */ /* 0x000f620000300800 */
[----:B------:R-:W-:Y:S01]  /*4aa0*/  PRMT R46, R33, 0x7632, R46 ;  /* 0x00007632212e7816 */ /* 0x000fe2000000002e */
[----:B------:R-:W-:Y:S01]  /*4ab0*/  ULEA UR12, UR16, 0xfffff800, 0xb ;  /* 0xfffff800100c7891 */ /* 0x000fe2000f8e58ff */
[----:B------:R-:W-:Y:S01]  /*4ac0*/  PRMT R2, R31, 0x7632, R2 ;  /* 0x000076321f027816 */ /* 0x000fe20000000002 */
[----:B------:R-:W0:Y:S01]  /*4ad0*/  S2UR UR26, SR_CTAID.X ;  /* 0x00000000001a79c3 */ /* 0x000e220000002500 */
[----:B------:R-:W-:Y:S01]  /*4ae0*/  PRMT R3, R29, 0x7632, R3 ;  /* 0x000076321d037816 */ /* 0x000fe20000000003 */
[----:B------:R-:W0:Y:S01]  /*4af0*/  LDCU.64 UR14, c[0x0][0x4f8] ;  /* 0x00009f00ff0e77ac */ /* 0x000e220008000a00 */
[----:B------:R-:W-:-:S02]  /*4b00*/  F2FP.F16.F32.PACK_AB R25, R25, R26 ;  /* 0x0000001a1919723e */ /* 0x000fc400000000ff */
[----:B------:R-:W-:Y:S01]  /*4b10*/  F2FP.F16.F32.PACK_AB R23, R23, R24 ;  /* 0x000000181717723e */ /* 0x000fe200000000ff */
[----:B------:R-:W1:Y:S01]  /*4b20*/  LDCU.64 UR24, c[0x0][0x500] ;  /* 0x0000a000ff1877ac */ /* 0x000e620008000a00 */
[----:B------:R-:W-:Y:S01]  /*4b30*/  F2FP.F16.F32.PACK_AB R21, R21, R22 ;  /* 0x000000161515723e */ /* 0x000fe200000000ff */
[----:B------:R-:W1:Y:S01]  /*4b40*/  S2UR UR8, SR_CTAID.Y ;  /* 0x00000000000879c3 */ /* 0x000e620000002600 */
[----:B------:R-:W-:Y:S01]  /*4b50*/  F2FP.F16.F32.PACK_AB R19, R19, R20 ;  /* 0x000000141313723e */ /* 0x000fe200000000ff */
[----:B------:R-:W-:Y:S01]  /*4b60*/  USHF.R.S32.HI UR13, URZ, 0x1f, UR12 ;  /* 0x0000001fff0d7899 */ /* 0x000fe2000801140c */
[----:B------:R-:W-:Y:S01]  /*4b70*/  PRMT R4, R21, 0x7632, R4 ;  /* 0x0000763215047816 */ /* 0x000fe20000000004 */
[----:B------:R0:W-:Y:S01]  /*4b80*/  STS.U16 [R92+0x2], R46 ;  /* 0x0000022e5c007388 */ /* 0x0001e20000000400 */
[----:B---3--:R-:W-:Y:S01]  /*4b90*/  IADD3 R10, PT, PT, R10, -UR12, RZ ;  /* 0x8000000c0a0a7c10 */ /* 0x008fe2000fffe0ff */
[----:B------:R-:W-:Y:S01]  /*4ba0*/  UIADD3 UR17, UP0, UPT, UR17, -0x1000, URZ ;  /* 0xfffff00011117890 */ /* 0x000fe2000ff1e0ff */
[C---:B----4-:R-:W-:Y:S01]  /*4bb0*/  ISETP.NE.AND P0, PT, R0.reuse, RZ, PT ;  /* 0x000000ff0000720c */ /* 0x050fe20003f05270 */
[----:B------:R3:W-:Y:S01]  /*4bc0*/  STS.U16 [R92+0x6], R2 ;  /* 0x000006025c007388 */ /* 0x0007e20000000400 */
[----:B------:R-:W-:Y:S01]  /*4bd0*/  SHF.L.U32 R9, R0, 0x4, RZ ;  /* 0x0000000400097819 */ /* 0x000fe200000006ff */
[----:B------:R-:W-:-:S02]  /*4be0*/  UIADD3.X UR18, UPT, UPT, UR18, -0x1, URZ, UP0, !UPT ;  /* 0xffffffff12127890 */ /* 0x000fc400087fe4ff */
[----:B------:R4:W-:Y:S01]  /*4bf0*/  STS.U16 [R92+0xa], R3 ;  /* 0x00000a035c007388 */ /* 0x0009e20000000400 */
[----:B0-----:R-:W-:Y:S01]  /*4c00*/  PRMT R46, R27, 0x7632, R46 ;  /* 0x000076321b2e7816 */ /* 0x001fe2000000002e */
[----:B------:R-:W-:Y:S02]  /*4c10*/  UISETP.GT.AND UP0, UPT, UR16, 0x1, UPT ;  /* 0x000000011000788c */ /* 0x000fe4000bf04270 */
[----:B------:R-:W-:Y:S01]  /*4c20*/  STS.U16 [R92], R33 ;  /* 0x000000215c007388 */ /* 0x000fe20000000400 */
[----:B------:R-:W-:Y:S01]  /*4c30*/  UIMAD.WIDE.U32 UR10, UR26, UR14, UR12 ;  /* 0x0000000e1a0a72a5 */ /* 0x000fe2000f8e000c */
[----:B---3--:R-:W-:Y:S01]  /*4c40*/  PRMT R2, R25, 0x7632, R2 ;  /* 0x0000763219027816 */ /* 0x008fe20000000002 */
[----:B------:R-:W-:Y:S01]  /*4c50*/  UIADD3 UR19, UP1, UPT, UR19, -0x1000, URZ ;  /* 0xfffff00013137890 */ /* 0x000fe2000ff3e0ff */
[----:B------:R0:W-:Y:S01]  /*4c60*/  STS.U16 [R92+0xe], R46 ;  /* 0x00000e2e5c007388 */ /* 0x0001e20000000400 */
[----:B------:R-:W-:Y:S01]  /*4c70*/  UIMAD UR11, UR26, UR15, UR11 ;  /* 0x0000000f1a0b72a4 */ /* 0x000fe2000f8e020b */
[----:B----4-:R-:W-:Y:S01]  /*4c80*/  PRMT R3, R23, 0x7632, R3 ;  /* 0x0000763217037816 */ /* 0x010fe20000000003 */
[----:B------:R-:W3:Y:S01]  /*4c90*/  LDCU.64 UR14, c[0x0][0x550] ;  /* 0x0000aa00ff0e77ac */ /* 0x000ee20008000a00 */
[----:B------:R-:W-:Y:S01]  /*4ca0*/  STS.U16 [R92+0x4], R31 ;  /* 0x0000041f5c007388 */ /* 0x000fe20000000400 */
[----:B-1----:R-:W-:-:S03]  /*4cb0*/  UIMAD UR9, UR8, UR25, URZ ;  /* 0x00000019080972a4 */ /* 0x002fc6000f8e02ff */
[----:B------:R-:W-:Y:S01]  /*4cc0*/  STS.U16 [R92+0x8], R29 ;  /* 0x0000081d5c007388 */ /* 0x000fe20000000400 */
[----:B------:R-:W-:Y:S01]  /*4cd0*/  UIMAD.WIDE.U32 UR10, UR8, UR24, UR10 ;  /* 0x00000018080a72a5 */ /* 0x000fe2000f8e000a */
[----:B0-----:R-:W-:Y:S01]  /*4ce0*/  PRMT R46, R19, 0x7632, R46 ;  /* 0x00007632132e7816 */ /* 0x001fe2000000002e */
[----:B------:R-:W0:Y:S01]  /*4cf0*/  LDCU.64 UR24, c[0x0][0x560] ;  /* 0x0000ac00ff1877ac */ /* 0x000e220008000a00 */
[----:B------:R-:W-:Y:S01]  /*4d00*/  STS.U16 [R92+0xc], R27 ;  /* 0x00000c1b5c007388 */ /* 0x000fe20000000400 */
[----:B------:R-:W-:Y:S01]  /*4d10*/  IMAD.U32 R8, RZ, RZ, UR9 ;  /* 0x00000009ff087e24 */ /* 0x000fe2000f8e00ff */
[----:B------:R-:W-:Y:S02]  /*4d20*/  UIADD3 UR21, UP2, UPT, UR21, -0x1000, URZ ;  /* 0xfffff00015157890 */ /* 0x000fe4000ff5e0ff */
[----:B------:R-:W-:Y:S01]  /*4d30*/  STS.U16 [R92+0x10], R25 ;  /* 0x000010195c007388 */ /* 0x000fe20000000400 */
[----:B------:R-:W-:Y:S02]  /*4d40*/  UIADD3.X UR20, UPT, UPT, UR20, -0x1, URZ, UP1, !UPT ;  /* 0xffffffff14147890 */ /* 0x000fe40008ffe4ff */
[----:B------:R-:W-:Y:S01]  /*4d50*/  UIADD3.X UR22, UPT, UPT, UR22, -0x1, URZ, UP2, !UPT ;  /* 0xffffffff16167890 */ /* 0x000fe200097fe4ff */
[----:B------:R-:W-:Y:S04]  /*4d60*/  STS.U16 [R92+0x12], R2 ;  /* 0x000012025c007388 */ /* 0x000fe80000000400 */
[----:B------:R-:W-:Y:S04]  /*4d70*/  STS.U16 [R92+0x14], R23 ;  /* 0x000014175c007388 */ /* 0x000fe80000000400 */
[----:B------:R-:W-:Y:S04]  /*4d80*/  STS.U16 [R92+0x16], R3 ;  /* 0x000016035c007388 */ /* 0x000fe80000000400 */
[----:B------:R-:W-:Y:S04]  /*4d90*/  STS.U16 [R92+0x18], R21 ;  /* 0x000018155c007388 */ /* 0x000fe80000000400 */
[----:B------:R1:W-:Y:S04]  /*4da0*/  STS.U16 [R92+0x1a], R4 ;  /* 0x00001a045c007388 */ /* 0x0003e80000000400 */
[----:B------:R-:W-:Y:S04]  /*4db0*/  STS.U16 [R92+0x1c], R19 ;  /* 0x00001c135c007388 */ /* 0x000fe80000000400 */
[----:B------:R-:W-:Y:S01]  /*4dc0*/  STS.U16 [R92+0x1e], R46 ;  /* 0x00001e2e5c007388 */ /* 0x000fe20000000400 */
[----:B------:R-:W-:-:S03]  /*4dd0*/  NOP ;  /* 0x0000000000007918 */ /* 0x000fc60000000000 */
[----:B------:R-:W-:Y:S01]  /*4de0*/  LDS.U16 R7, [R164+0x40] ;  /* 0x00004000a4077984 */ /* 0x000fe20000000400 */
[----:B-1----:R-:W-:-:S03]  /*4df0*/  LOP3.LUT R4, R0, 0x1f, RZ, 0xc0, !PT ;  /* 0x0000001f00047812 */ /* 0x002fc600078ec0ff */
[----:B------:R-:W-:Y:S01]  /*4e00*/  LDS.U16 R11, [R161+0x80] ;  /* 0x00008000a10b7984 */ /* 0x000fe20000000400 */
[----:B------:R-:W-:-:S03]  /*4e10*/  LOP3.LUT R9, R4, 0x3e00, R9, 0xf8, !PT ;  /* 0x00003e0004097812 */ /* 0x000fc600078ef809 */
[----:B------:R-:W-:Y:S01]  /*4e20*/  LDS.U16 R13, [R160+0xc0] ;  /* 0x0000c000a00d7984 */ /* 0x000fe20000000400 */
[C---:B------:R-:W-:Y:S02]  /*4e30*/  IADD3 R3, P1, PT, R9.reuse, UR10, RZ ;  /* 0x0000000a09037c10 */ /* 0x040fe4000ff3e0ff */
[----:B------:R-:W-:Y:S01]  /*4e40*/  LOP3.LUT R39, R9, 0x20, RZ, 0xfc, !PT ;  /* 0x0000002009277812 */ /* 0x000fe200078efcff */
[----:B------:R-:W-:Y:S01]  /*4e50*/  LDS.U16 R15, [R159+0x100] ;  /* 0x000100009f0f7984 */ /* 0x000fe20000000400 */
[----:B------:R-:W-:Y:S01]  /*4e60*/  IADD3.X R8, PT, PT, R8, UR11, RZ, P1, !PT ;  /* 0x0000000b08087c10 */ /* 0x000fe20008ffe4ff */
[----:B------:R-:W1:Y:S01]  /*4e70*/  LDCU.64 UR10, c[0x0][0x518] ;  /* 0x0000a300ff0a77ac */ /* 0x000e620008000a00 */
[----:B---3--:R-:W-:Y:S01]  /*4e80*/  LEA R2, P1, R3, UR14, 0x1 ;  /* 0x0000000e03027c11 */ /* 0x008fe2000f8208ff */
[----:B------:R-:W-:Y:S01]  /*4e90*/  LDS.U16 R17, [R158+0x140] ;  /* 0x000140009e117984 */ /* 0x000fe20000000400 */
[----:B------:R-:W-:Y:S02]  /*4ea0*/  LOP3.LUT R41, R9, 0x40, RZ, 0xfc, !PT ;  /* 0x0000004009297812 */ /* 0x000fe400078efcff */
[----:B------:R-:W-:Y:S01]  /*4eb0*/  LEA.HI.X R3, R3, UR15, R8, 0x1, P1 ;  /* 0x0000000f03037c11 */ /* 0x000fe200088f0c08 */
[----:B------:R-:W-:Y:S01]  /*4ec0*/  LDS.U16 R19, [R156+0x180] ;  /* 0x000180009c137984 */ /* 0x000fe20000000400 */
[C---:B------:R-:W-:Y:S01]  /*4ed0*/  LOP3.LUT R43, R9.reuse, 0x60, RZ, 0xfc, !PT ;  /* 0x00000060092b7812 */ /* 0x040fe200078efcff */
[----:B------:R-:W3:Y:S01]  /*4ee0*/  LDCU.64 UR14, c[0x0][0x520] ;  /* 0x0000a400ff0e77ac */ /* 0x000ee20008000a00 */
[C---:B------:R-:W-:Y:S01]  /*4ef0*/  LOP3.LUT R45, R9.reuse, 0x80, RZ, 0xfc, !PT ;  /* 0x00000080092d7812 */ /* 0x040fe200078efcff */
[----:B------:R-:W-:Y:S01]  /*4f00*/  LDS.U16 R21, [R134+0x1c0] ;  /* 0x0001c00086157984 */ /* 0x000fe20000000400 */
[----:B------:R-:W-:-:S02]  /*4f10*/  LOP3.LUT R47, R9, 0xa0, RZ, 0xfc, !PT ;  /* 0x000000a0092f7812 */ /* 0x000fc400078efcff */
[C---:B------:R-:W-:Y:S01]  /*4f20*/  LOP3.LUT R49, R9.reuse, 0xc0, RZ, 0xfc, !PT ;  /* 0x000000c009317812 */ /* 0x040fe200078efcff */
[----:B------:R-:W-:Y:S01]  /*4f30*/  LDS.U16 R23, [R100+0x200] ;  /* 0x0002000064177984 */ /* 0x000fe20000000400 */
[C---:B------:R-:W-:Y:S02]  /*4f40*/  LOP3.LUT R51, R9.reuse, 0xe0, RZ, 0xfc, !PT ;  /* 0x000000e009337812 */ /* 0x040fe400078efcff */
[C---:B------:R-:W-:Y:S01]  /*4f50*/  LOP3.LUT R53, R9.reuse, 0x100, RZ, 0xfc, !PT ;  /* 0x0000010009357812 */ /* 0x040fe200078efcff */
[----:B------:R-:W-:Y:S01]  /*4f60*/  LDS.U16 R25, [R99+0x240] ;  /* 0x0002400063197984 */ /* 0x000fe20000000400 */
[C---:B------:R-:W-:Y:S01]  /*4f70*/  LOP3.LUT R55, R9.reuse, 0x120, RZ, 0xfc, !PT ;  /* 0x0000012009377812 */ /* 0x040fe200078efcff */
[----:B-1----:R-:W-:Y:S01]  /*4f80*/  UIMAD.WIDE.U32 UR12, UR26, UR10, UR12 ;  /* 0x0000000a1a0c72a5 */ /* 0x002fe2000f8e000c */
[C---:B------:R-:W-:Y:S01]  /*4f90*/  LOP3.LUT R57, R9.reuse, 0x140, RZ, 0xfc, !PT ;  /* 0x0000014009397812 */ /* 0x040fe200078efcff */
[----:B------:R-:W-:Y:S01]  /*4fa0*/  LDS.U16 R27, [R98+0x280] ;  /* 0x00028000621b7984 */ /* 0x000fe20000000400 */
[C---:B------:R-:W-:Y:S01]  /*4fb0*/  LOP3.LUT R59, R9.reuse, 0x160, RZ, 0xfc, !PT ;  /* 0x00000160093b7812 */ /* 0x040fe200078efcff */
[----:B------:R-:W-:Y:S01]  /*4fc0*/  UIMAD UR11, UR26, UR11, UR13 ;  /* 0x0000000b1a0b72a4 */ /* 0x000fe2000f8e020d */
[C---:B------:R-:W-:Y:S01]  /*4fd0*/  LOP3.LUT R61, R9.reuse, 0x180, RZ, 0xfc, !PT ;  /* 0x00000180093d7812 */ /* 0x040fe200078efcff */
[----:B------:R-:W-:Y:S01]  /*4fe0*/  LDS.U16 R29, [R97+0x2c0] ;  /* 0x0002c000611d7984 */ /* 0x000fe20000000400 */
[C---:B------:R-:W-:Y:S01]  /*4ff0*/  LOP3.LUT R63, R9.reuse, 0x1a0, RZ, 0xfc, !PT ;  /* 0x000001a0093f7812 */ /* 0x040fe200078efcff */
[----:B------:R-:W-:Y:S01]  /*5000*/  UMOV UR10, UR12 ;  /* 0x0000000c000a7c82 */ /* 0x000fe20008000000 */
[C---:B------:R-:W-:Y:S01]  /*5010*/  LOP3.LUT R65, R9.reuse, 0x1c0, RZ, 0xfc, !PT ;  /* 0x000001c009417812 */ /* 0x040fe200078efcff */
[----:B------:R-:W-:Y:S01]  /*5020*/  LDS.U16 R31, [R96+0x300] ;  /* 0x00030000601f7984 */ /* 0x000fe20000000400 */
[----:B------:R-:W-:Y:S01]  /*5030*/  LOP3.LUT R67, R9, 0x1e0, RZ, 0xfc, !PT ;  /* 0x000001e009437812 */ /* 0x000fe200078efcff */
[----:B---3--:R-:W-:-:S02]  /*5040*/  UIMAD.WIDE.U32 UR10, UR8, UR14, UR10 ;  /* 0x0000000e080a72a5 */ /* 0x008fc4000f8e000a */
[----:B------:R-:W-:Y:S02]  /*5050*/  LDS.U16 R33, [R95+0x340] ;  /* 0x000340005f217984 */ /* 0x000fe40000000400 */
[----:B------:R-:W-:Y:S02]  /*5060*/  UIMAD UR9, UR8, UR15, UR11 ;  /* 0x0000000f080972a4 */ /* 0x000fe4000f8e020b */
[----:B------:R-:W-:Y:S04]  /*5070*/  LDS.U16 R35, [R94+0x380] ;  /* 0x000380005e237984 */ /* 0x000fe80000000400 */
[----:B------:R-:W-:Y:S04]  /*5080*/  LDS.U16 R37, [R93+0x3c0] ;  /* 0x0003c0005d257984 */ /* 0x000fe80000000400 */
[----:B--2---:R-:W-:Y:S04]  /*5090*/  LDS.U16 R5, [R42] ;  /* 0x000000002a057984 */ /* 0x004fe80000000400 */
[----:B------:R-:W-:Y:S01]  /*50a0*/  @!P0 STS [UR23+0x1080], R10 ;  /* 0x0010800aff008988 */ /* 0x000fe20008000817 */
[----:B------:R-:W-:Y:S06]  /*50b0*/  BAR.SYNC.DEFER_BLOCKING 0x0 ;  /* 0x0000000000007b1d */ /* 0x000fec0000010000 */
[----:B------:R-:W1:Y:S02]  /*50c0*/  LDS R6, [UR23+0x1080] ;  /* 0x00108017ff067984 */ /* 0x000e640008000800 */
[----:B-1----:R-:W-:-:S02]  /*50d0*/  ISETP.GE.AND P2, PT, R9, R6, PT ;  /* 0x000000060900720c */ /* 0x002fc40003f46270 */
[-C--:B------:R-:W-:Y:S02]  /*50e0*/  ISETP.GE.AND P3, PT, R39, R6.reuse, PT ;  /* 0x000000062700720c */ /* 0x080fe40003f66270 */
[-C--:B------:R-:W-:Y:S02]  /*50f0*/  ISETP.GE.AND P1, PT, R41, R6.reuse, PT ;  /* 0x000000062900720c */ /* 0x080fe40003f26270 */
[-C--:B------:R-:W-:Y:S02]  /*5100*/  ISETP.GE.AND P4, PT, R47, R6.reuse, PT ;  /* 0x000000062f00720c */ /* 0x080fe40003f86270 */
[-C--:B------:R-:W-:Y:S02]  /*5110*/  ISETP.GE.AND P5, PT, R49, R6.reuse, PT ;  /* 0x000000063100720c */ /* 0x080fe40003fa6270 */
[----:B------:R-:W-:-:S03]  /*5120*/  ISETP.GE.AND P6, PT, R51, R6, PT ;  /* 0x000000063300720c */ /* 0x000fc60003fc6270 */
[----:B------:R1:W-:Y:S01]  /*5130*/  @!P2 STG.E.U16 desc[UR30][R2.64], R5 ;  /* 0x000000050200a986 */ /* 0x0003e2000c10151e */
[----:B------:R-:W-:-:S03]  /*5140*/  ISETP.GE.AND P2, PT, R43, R6, PT ;  /* 0x000000062b00720c */ /* 0x000fc60003f46270 */
[----:B------:R-:W-:Y:S01]  /*5150*/  @!P3 STG.E.U16 desc[UR30][R2.64+0x40], R7 ;  /* 0x000040070200b986 */ /* 0x000fe2000c10151e */
[----:B------:R-:W-:-:S03]  /*5160*/  ISETP.GE.AND P3, PT, R45, R6, PT ;  /* 0x000000062d00720c */ /* 0x000fc60003f66270 */
[----:B------:R2:W-:Y:S01]  /*5170*/  @!P1 STG.E.U16 desc[UR30][R2.64+0x80], R11 ;  /* 0x0000800b02009986 */ /* 0x0005e2000c10151e */
[----:B------:R-:W-:-:S03]  /*5180*/  ISETP.GE.AND P1, PT, R53, R6, PT ;  /* 0x000000063500720c */ /* 0x000fc60003f26270 */
[----:B------:R-:W-:Y:S01]  /*5190*/  @!P4 STG.E.U16 desc[UR30][R2.64+0x140], R17 ;  /* 0x000140110200c986 */ /* 0x000fe2000c10151e */
[----:B------:R-:W-:Y:S02]  /*51a0*/  ISETP.GE.AND P4, PT, R61, R6, PT ;  /* 0x000000063d00720c */ /* 0x000fe40003f86270 */
[----:B-1----:R-:W-:Y:S01]  /*51b0*/  F2FP.F16.F32.PACK_AB R5, R71, R70 ;  /* 0x000000464705723e */ /* 0x002fe200000000ff */
[----:B------:R-:W-:Y:S01]  /*51c0*/  @!P2 STG.E.U16 desc[UR30][R2.64+0xc0], R13 ;  /* 0x0000c00d0200a986 */ /* 0x000fe2000c10151e */
[-C--:B------:R-:W-:Y:S01]  /*51d0*/  ISETP.GE.AND P2, PT, R55, R6.reuse, PT ;  /* 0x000000063700720c */ /* 0x080fe20003f46270 */
[----:B-----5:R-:W-:Y:S01]  /*51e0*/  FADD.FTZ R70, R70, R40 ;  /* 0x0000002846467221 */ /* 0x020fe20000010000 */
[----:B------:R-:W-:Y:S01]  /*51f0*/  PRMT R46, R5, 0x7610, R46 ;  /* 0x00007610052e7816 */ /* 0x000fe2000000002e */
[----:B------:R-:W-:Y:S01]  /*5200*/  @!P3 STG.E.U16 desc[UR30][R2.64+0x100], R15 ;  /* 0x0001000f0200b986 */ /* 0x000fe2000c10151e */
[----:B------:R-:W-:Y:S01]  /*5210*/  ISETP.GE.AND P3, PT, R63, R6, PT ;  /* 0x000000063f00720c */ /* 0x000fe20003f66270 */
[----:B------:R-:W-:-:S02]  /*5220*/  FADD.FTZ R71, R70, R71 ;  /* 0x0000004746477221 */ /* 0x000fc40000010000 */
[----:B------:R-:W-:Y:S01]  /*5230*/  @!P5 STG.E.U16 desc[UR30][R2.64+0x180], R19 ;  /* 0x000180130200d986 */ /* 0x000fe2000c10151e */
[----:B------:R-:W-:-:S03]  /*5240*/  ISETP.GE.AND P5, PT, R59, R6, PT ;  /* 0x000000063b00720c */ /* 0x000fc60003fa6270 */
[----:B------:R-:W-:Y:S01]  /*5250*/  @!P6 STG.E.U16 desc[UR30][R2.64+0x1c0], R21 ;  /* 0x0001c0150200e986 */ /* 0x000fe2000c10151e */
[----:B------:R-:W-:-:S03]  /*5260*/  ISETP.GE.AND P6, PT, R57, R6, PT ;  /* 0x000000063900720c */ /* 0x000fc60003fc6270 */
[----:B------:R-:W-:Y:S01]  /*5270*/  @!P1 STG.E.U16 desc[UR30][R2.64+0x200], R23 ;  /* 0x0002001702009986 */ /* 0x000fe2000c10151e */
[----:B------:R-:W-:-:S03]  /*5280*/  ISETP.GE.AND P1, PT, R65, R6, PT ;  /* 0x000000064100720c */ /* 0x000fc60003f26270 */
[----:B------:R-:W-:Y:S01]  /*5290*/  @!P2 STG.E.U16 desc[UR30][R2.64+0x240], R25 ;  /* 0x000240190200a986 */ /* 0x000fe2000c10151e */
[----:B------:R-:W-:Y:S02]  /*52a0*/  ISETP.GE.AND P2, PT, R67, R6, PT ;  /* 0x000000064300720c */ /* 0x000fe40003f46270 */
[----:B------:R-:W-:Y:S01]  /*52b0*/  PRMT R6, R5, 0x7632, R6 ;  /* 0x0000763205067816 */ /* 0x000fe20000000006 */
[----:B------:R-:W-:Y:S01]  /*52c0*/  @!P5 STG.E.U16 desc[UR30][R2.64+0x2c0], R29 ;  /* 0x0002c01d0200d986 */ /* 0x000fe2000c10151e */
[----:B------:R-:W-:-:S03]  /*52d0*/  F2FP.F16.F32.PACK_AB R5, R75, R74 ;  /* 0x0000004a4b05723e */ /* 0x000fc600000000ff */
[----:B------:R-:W-:Y:S01]  /*52e0*/  @!P6 STG.E.U16 desc[UR30][R2.64+0x280], R27 ;  /* 0x0002801b0200e986 */ /* 0x000fe2000c10151e */
[C---:B------:R-:W-:Y:S02]  /*52f0*/  PRMT R12, R5.reuse, 0x7632, R12 ;  /* 0x00007632050c7816 */ /* 0x040fe4000000000c */
[----:B--2---:R-:W-:Y:S01]  /*5300*/  PRMT R11, R5, 0x7610, R11 ;  /* 0x00007610050b7816 */ /* 0x004fe2000000000b */
[----:B------:R-:W-:Y:S01]  /*5310*/  @!P4 STG.E.U16 desc[UR30][R2.64+0x300], R31 ;  /* 0x0003001f0200c986 */ /* 0x000fe2000c10151e */
[----:B------:R-:W-:-:S03]  /*5320*/  F2FP.F16.F32.PACK_AB R5, R81, R80 ;  /* 0x000000505105723e */ /* 0x000fc600000000ff */
[----:B------:R-:W-:Y:S04]  /*5330*/  @!P3 STG.E.U16 desc[UR30][R2.64+0x340], R33 ;  /* 0x000340210200b986 */ /* 0x000fe8000c10151e */
[----:B------:R-:W-:Y:S04]  /*5340*/  @!P1 STG.E.U16 desc[UR30][R2.64+0x380], R35 ;  /* 0x0003802302009986 */ /* 0x000fe8000c10151e */
[----:B------:R1:W-:Y:S01]  /*5350*/  @!P2 STG.E.U16 desc[UR30][R2.64+0x3c0], R37 ;  /* 0x0003c0250200a986 */ /* 0x0003e2000c10151e */
[----:B------:R-:W-:Y:S01]  /*5360*/  BAR.SYNC.DEFER_BLOCKING 0x0 ;  /* 0x0000000000007b1d */ /* 0x000fe20000010000 */
[----:B-1----:R-:W-:Y:S01]  /*5370*/  F2FP.F16.F32.PACK_AB R3, R73, R72 ;  /* 0x000000484903723e */ /* 0x002fe200000000ff */
[----:B------:R-:W-:Y:S01]  /*5380*/  FADD.FTZ R72, R71, R72 ;  /* 0x0000004847487221 */ /* 0x000fe20000010000 */
[----:B------:R-:W-:-:S02]  /*5390*/  F2FP.F16.F32.PACK_AB R2, R77, R76 ;  /* 0x0000004c4d02723e */ /* 0x000fc400000000ff */
[C---:B------:R-:W-:Y:S01]  /*53a0*/  PRMT R7, R3.reuse, 0x7610, R7 ;  /* 0x0000761003077816 */ /* 0x040fe20000000007 */
[----:B------:R-:W-:Y:S01]  /*53b0*/  FADD.FTZ R73, R72, R73 ;  /* 0x0000004948497221 */ /* 0x000fe20000010000 */
[----:B------:R-:W-:Y:S02]  /*53c0*/  PRMT R8, R3, 0x7632, R8 ;  /* 0x0000763203087816 */ /* 0x000fe40000000008 */
[----:B------:R-:W-:Y:S01]  /*53d0*/  F2FP.F16.F32.PACK_AB R3, R79, R78 ;  /* 0x0000004e4f03723e */ /* 0x000fe200000000ff */
[----:B------:R-:W-:-:S03]  /*53e0*/  FADD.FTZ R74, R73, R74 ;  /* 0x0000004a494a7221 */ /* 0x000fc60000010000 */
[C---:B------:R-:W-:Y:S01]  /*53f0*/  PRMT R13, R3.reuse, 0x7610, R13 ;  /* 0x00007610030d7816 */ /* 0x040fe2000000000d */
[----:B------:R-:W-:Y:S01]  /*5400*/  FADD.FTZ R75, R74, R75 ;  /* 0x0000004b4a4b7221 */ /* 0x000fe20000010000 */
[----:B------:R-:W-:Y:S01]  /*5410*/  PRMT R14, R3, 0x7632, R14 ;  /* 0x00007632030e7816 */ /* 0x000fe2000000000e */
[----:B------:R1:W-:Y:S01]  /*5420*/  STS.U16 [R92], R46 ;  /* 0x0000002e5c007388 */ /* 0x0003e20000000400 */
[----:B------:R-:W-:Y:S01]  /*5430*/  F2FP.F16.F32.PACK_AB R3, R91, R90 ;  /* 0x0000005a5b03723e */ /* 0x000fe200000000ff */
[----:B------:R-:W-:Y:S02]  /*5440*/  FADD.FTZ R76, R75, R76 ;  /* 0x0000004c4b4c7221 */ /* 0x000fe40000010000 */
[----:B------:R2:W-:Y:S02]  /*5450*/  STS.U16 [R92+0x2], R6 ;  /* 0x000002065c007388 */ /* 0x0005e40000000400 */
[----:B------:R-:W-:Y:S02]  /*5460*/  FADD.FTZ R77, R76, R77 ;  /* 0x0000004d4c4d7221 */ /* 0x000fe40000010000 */
[----:B------:R3:W-:Y:S01]  /*5470*/  STS.U16 [R92+0x6], R8 ;  /* 0x000006085c007388 */ /* 0x0007e20000000400 */
[----:B-1----:R-:W-:Y:S01]  /*5480*/  PRMT R46, R2, 0x7610, R46 ;  /* 0x00007610022e7816 */ /* 0x002fe2000000002e */
[----:B------:R-:W-:-:S02]  /*5490*/  FADD.FTZ R78, R77, R78 ;  /* 0x0000004e4d4e7221 */ /* 0x000fc40000010000 */
[----:B------:R1:W-:Y:S01]  /*54a0*/  STS.U16 [R92+0xa], R12 ;  /* 0x00000a0c5c007388 */ /* 0x0003e20000000400 */
[----:B--2---:R-:W-:Y:S01]  /*54b0*/  PRMT R6, R2, 0x7632, R6 ;  /* 0x0000763202067816 */ /* 0x004fe20000000006 */
[----:B------:R-:W-:Y:S01]  /*54c0*/  FADD.FTZ R79, R78, R79 ;  /* 0x0000004f4e4f7221 */ /* 0x000fe20000010000 */
[----:B------:R-:W-:Y:S01]  /*54d0*/  F2FP.F16.F32.PACK_AB R2, R89, R88 ;  /* 0x000000585902723e */ /* 0x000fe200000000ff */
[----:B------:R2:W-:Y:S01]  /*54e0*/  STS.U16 [R92+0xc], R46 ;  /* 0x00000c2e5c007388 */ /* 0x0005e20000000400 */
[----:B---3--:R-:W-:Y:S01]  /*54f0*/  PRMT R8, R5, 0x7632, R8 ;  /* 0x0000763205087816 */ /* 0x008fe20000000008 */
[----:B------:R-:W-:Y:S02]  /*5500*/  FADD.FTZ R80, R79, R80 ;  /* 0x000000504f507221 */ /* 0x000fe40000010000 */
[----:B------:R-:W-:Y:S01]  /*5510*/  STS.U16 [R92+0x4], R7 ;  /* 0x000004075c007388 */ /* 0x000fe20000000400 */
[----:B-1----:R-:W-:Y:S01]  /*5520*/  PRMT R12, R2, 0x7632, R12 ;  /* 0x00007632020c7816 */ /* 0x002fe2000000000c */
[----:B------:R-:W-:-:S02]  /*5530*/  FADD.FTZ R81, R80, R81 ;  /* 0x0000005150517221 */ /* 0x000fc40000010000 */
[----:B------:R-:W-:Y:S01]  /*5540*/  STS.U16 [R92+0x8], R11 ;  /* 0x0000080b5c007388 */ /* 0x000fe20000000400 */
[----:B--2---:R-:W-:Y:S01]  /*5550*/  PRMT R46, R3, 0x7632, R46 ;  /* 0x00007632032e7816 */ /* 0x004fe2000000002e */
[----:B------:R-:W-:Y:S02]  /*5560*/  FADD.FTZ R88, R81, R88 ;  /* 0x0000005851587221 */ /* 0x000fe40000010000 */
[----:B------:R-:W-:Y:S02]  /*5570*/  STS.U16 [R92+0xe], R6 ;  /* 0x00000e065c007388 */ /* 0x000fe40000000400 */
[----:B------:R-:W-:Y:S02]  /*5580*/  FADD.FTZ R89, R88, R89 ;  /* 0x0000005958597221 */ /* 0x000fe40000010000 */
[----:B------:R-:W-:Y:S02]  /*5590*/  STS.U16 [R92+0x10], R13 ;  /* 0x0000100d5c007388 */ /* 0x000fe40000000400 */
[----:B------:R-:W-:-:S02]  /*55a0*/  FADD.FTZ R90, R89, R90 ;  /* 0x0000005a595a7221 */ /* 0x000fc40000010000 */
[----:B------:R-:W-:Y:S04]  /*55b0*/  STS.U16 [R92+0x12], R14 ;  /* 0x0000120e5c007388 */ /* 0x000fe80000000400 */
[----:B------:R-:W-:Y:S04]  /*55c0*/  STS.U16 [R92+0x14], R5 ;  /* 0x000014055c007388 */ /* 0x000fe80000000400 */
[----:B------:R-:W-:Y:S04]  /*55d0*/  STS.U16 [R92+0x16], R8 ;  /* 0x000016085c007388 */ /* 0x000fe80000000400 */
[----:B------:R-:W-:Y:S04]  /*55e0*/  STS.U16 [R92+0x18], R2 ;  /* 0x000018025c007388 */ /* 0x000fe80000000400 */
[----:B------:R-:W-:Y:S04]  /*55f0*/  STS.U16 [R92+0x1a], R12 ;  /* 0x00001a0c5c007388 */ /* 0x000fe80000000400 */
[----:B------:R1:W-:Y:S04]  /*5600*/  STS.U16 [R92+0x1c], R3 ;  /* 0x00001c035c007388 */ /* 0x0003e80000000400 */
[----:B------:R-:W-:Y:S01]  /*5610*/  STS.U16 [R92+0x1e], R46 ;  /* 0x00001e2e5c007388 */ /* 0x000fe20000000400 */
        /* <DEDUP_REMOVED lines=17> */
[----:B------:R-:W-:Y:S01]  /*5730*/  @!P0 STS [UR23+0x1080], R10 ;  /* 0x0010800aff008988 */ /* 0x000fe20008000817 */
[----:B------:R-:W-:Y:S01]  /*5740*/  BAR.SYNC.DEFER_BLOCKING 0x0 ;  /* 0x0000000000007b1d */ /* 0x000fe20000010000 */
[----:B-1----:R-:W-:-:S04]  /*5750*/  IADD3 R3, P0, PT, R9, UR10, RZ ;  /* 0x0000000a09037c10 */ /* 0x002fc8000ff1e0ff */
[----:B------:R-:W-:Y:S01]  /*5760*/  IADD3.X R8, PT, PT, RZ, UR9, RZ, P0, !PT ;  /* 0x00000009ff087c10 */ /* 0x000fe200087fe4ff */
[----:B------:R-:W-:Y:S01]  /*5770*/  UIADD3 UR9, UPT, UPT, UR16, -0x1, URZ ;  /* 0xffffffff10097890 */ /* 0x000fe2000fffe0ff */
[----:B0-----:R-:W-:-:S04]  /*5780*/  LEA R2, P3, R3, UR24, 0x1 ;  /* 0x0000001803027c11 */ /* 0x001fc8000f8608ff */
[----:B------:R-:W-:Y:S02]  /*5790*/  LEA.HI.X R3, R3, UR25, R8, 0x1, P3 ;  /* 0x0000001903037c11 */ /* 0x000fe400098f0c08 */
[----:B------:R-:W-:Y:S01]  /*57a0*/  UMOV UR16, UR9 ;  /* 0x0000000900107c82 */ /* 0x000fe20008000000 */
[----:B------:R-:W0:Y:S02]  /*57b0*/  LDS R6, [UR23+0x1080] ;  /* 0x00108017ff067984 */ /* 0x000e240008000800 */
[-C--:B0-----:R-:W-:Y:S02]  /*57c0*/  ISETP.GE.AND P2, PT, R9, R6.reuse, PT ;  /* 0x000000060900720c */ /* 0x081fe40003f46270 */
[-C--:B------:R-:W-:Y:S02]  /*57d0*/  ISETP.GE.AND P1, PT, R39, R6.reuse, PT ;  /* 0x000000062700720c */ /* 0x080fe40003f26270 */
[-C--:B------:R-:W-:Y:S02]  /*57e0*/  ISETP.GE.AND P0, PT, R41, R6.reuse, PT ;  /* 0x000000062900720c */ /* 0x080fe40003f06270 */
[----:B------:R-:W-:-:S02]  /*57f0*/  ISETP.GE.AND P4, PT, R43, R6, PT ;  /* 0x000000062b00720c */ /* 0x000fc40003f86270 */
[-C--:B------:R-:W-:Y:S02]  /*5800*/  ISETP.GE.AND P6, PT, R45, R6.reuse, PT ;  /* 0x000000062d00720c */ /* 0x080fe40003fc6270 */
[-C--:B------:R-:W-:Y:S02]  /*5810*/  ISETP.GE.AND P5, PT, R47, R6.reuse, PT ;  /* 0x000000062f00720c */ /* 0x080fe40003fa6270 */
[-C--:B------:R-:W-:Y:S01]  /*5820*/  ISETP.GE.AND P3, PT, R49, R6.reuse, PT ;  /* 0x000000063100720c */ /* 0x080fe20003f66270 */
[----:B------:R-:W-:Y:S01]  /*5830*/  @!P2 STG.E.U16 desc[UR30][R2.64], R5 ;  /* 0x000000050200a986 */ /* 0x000fe2000c10151e */
[----:B------:R-:W-:-:S03]  /*5840*/  ISETP.GE.AND P2, PT, R51, R6, PT ;  /* 0x000000063300720c */ /* 0x000fc60003f46270 */
        /* <DEDUP_REMOVED lines=16> */
[----:B------:R-:W-:Y:S04]  /*5950*/  @!P0 STG.E.U16 desc[UR30][R2.64+0x240], R99 ;  /* 0x0002406302008986 */ /* 0x000fe8000c10151e */
[----:B------:R-:W-:Y:S04]  /*5960*/  @!P4 STG.E.U16 desc[UR30][R2.64+0x280], R21 ;  /* 0x000280150200c986 */ /* 0x000fe8000c10151e */
[----:B------:R-:W-:Y:S04]  /*5970*/  @!P6 STG.E.U16 desc[UR30][R2.64+0x2c0], R97 ;  /* 0x0002c0610200e986 */ /* 0x000fe8000c10151e */
[----:B------:R-:W-:Y:S04]  /*5980*/  @!P5 STG.E.U16 desc[UR30][R2.64+0x300], R23 ;  /* 0x000300170200d986 */ /* 0x000fe8000c10151e */
[----:B------:R-:W-:Y:S04]  /*5990*/  @!P3 STG.E.U16 desc[UR30][R2.64+0x340], R95 ;  /* 0x0003405f0200b986 */ /* 0x000fe8000c10151e */
[----:B------:R-:W-:Y:S04]  /*59a0*/  @!P2 STG.E.U16 desc[UR30][R2.64+0x380], R25 ;  /* 0x000380190200a986 */ /* 0x000fe8000c10151e */
[----:B------:R0:W-:Y:S02]  /*59b0*/  @!P1 STG.E.U16 desc[UR30][R2.64+0x3c0], R93 ;  /* 0x0003c05d02009986 */ /* 0x0001e4000c10151e */
[----:B0-----:R-:W-:-:S05]  /*59c0*/  FADD.FTZ R2, R90, R91 ;  /* 0x0000005b5a027221 */ /* 0x001fca0000010000 */
[----:B------:R0:W-:Y:S01]  /*59d0*/  STL [R1+0x4], R2 ;  /* 0x0000040201007387 */ /* 0x0001e20000100800 */
[----:B------:R-:W-:Y:S05]  /*59e0*/  BRA.U UP0, `(.L_x_15) ;  /* 0xffffffa900d47547 */ /* 0x000fea000b83ffff */
.L_x_0:
[----:B------:R-:W1:Y:S01]  /*59f0*/  LDCU.64 UR6, c[0x0][0x548] ;  /* 0x0000a900ff0677ac */ /* 0x000e620008000a00 */
[----:B------:R-:W2:Y:S01]  /*5a00*/  S2R R11, SR_TID.X ;  /* 0x00000000000b7919 */ /* 0x000ea20000002100 */
[----:B------:R-:W3:Y:S01]  /*5a10*/  LDCU UR21, c[0x0][0x38c] ;  /* 0x00007180ff1577ac */ /* 0x000ee20008000800 */
[----:B------:R-:W4:Y:S01]  /*5a20*/  LDCU.64 UR10, c[0x0][0x568] ;  /* 0x0000ad00ff0a77ac */ /* 0x000f220008000a00 */
[----:B-1----:R-:W-:-:S04]  /*5a30*/  UISETP.NE.U32.AND UP0, UPT, UR6, URZ, UPT ;  /* 0x000000ff0600728c */ /* 0x002fc8000bf05070 */
[----:B------:R-:W-:-:S09]  /*5a40*/  UISETP.NE.AND.EX UP0, UPT, UR7, URZ, UPT, UP0 ;  /* 0x000000ff0700728c */ /* 0x000fd2000bf05300 */
[----:B---34-:R-:W-:Y:S05]  /*5a50*/  BRA.U !UP0, `(.L_x_16) ;  /* 0x00000001089c7547 */ /* 0x018fea000b800000 */
[----:B0-----:R-:W3:Y:S01]  /*5a60*/  LDL.LU R2, [R1+0x8] ;  /* 0x0000080001027983 */ /* 0x001ee20000300800 */
[----:B------:R-:W-:Y:S01]  /*5a70*/  BSSY.RECONVERGENT B0, `(.L_x_16) ;  /* 0x0000025000007945 */ /* 0x000fe20003800200 */
[----:B------:R-:W0:Y:S01]  /*5a80*/  S2R R4, SR_LANEID ;  /* 0x0000000000047919 */ /* 0x000e220000000000 */
[----:B------:R-:W1:Y:S01]  /*5a90*/  S2R R6, SR_TID.X ;  /* 0x0000000000067919 */ /* 0x000e620000002100 */
[----:B0-----:R-:W-:-:S13]  /*5aa0*/  ISETP.NE.AND P1, PT, R4, RZ, PT ;  /* 0x000000ff0400720c */ /* 0x001fda0003f25270 */
[----:B------:R-:W0:Y:S01]  /*5ab0*/  @!P1 S2R R8, SR_CgaCtaId ;  /* 0x0000000000089919 */ /* 0x000e220000008800 */
[----:B------:R-:W-:-:S04]  /*5ac0*/  @!P1 MOV R7, 0x400 ;  /* 0x0000040000079802 */ /* 0x000fc80000000f00 */
[----:B0-----:R-:W-:Y:S01]  /*5ad0*/  @!P1 LEA R7, R8, R7, 0x18 ;  /* 0x0000000708079211 */ /* 0x001fe200078ec0ff */
[----:B---3--:R-:W0:Y:S02]  /*5ae0*/  SHFL.DOWN P0, R0, R2, 0x1, 0x1f ;  /* 0x08201f0002007f89 */ /* 0x008e240000000000 */
[----:B0-----:R-:W-:-:S05]  /*5af0*/  @P0 FADD R0, R0, R2 ;  /* 0x0000000200000221 */ /* 0x001fca0000000000 */
[----:B------:R-:W0:Y:S02]  /*5b00*/  SHFL.DOWN P0, R3, R0, 0x2, 0x1f ;  /* 0x08401f0000037f89 */ /* 0x000e240000000000 */
[----:B0-----:R-:W-:Y:S01]  /*5b10*/  @P0 FADD R3, R0, R3 ;  /* 0x0000000300030221 */ /* 0x001fe20000000000 */
[----:B-1----:R-:W-:-:S04]  /*5b20*/  @!P1 SHF.R.U32.HI R0, RZ, 0x3, R6 ;  /* 0x00000003ff009819 */ /* 0x002fc80000011606 */
[----:B------:R-:W0:Y:S01]  /*5b30*/  SHFL.DOWN P0, R2, R3, 0x4, 0x1f ;  /* 0x08801f0003027f89 */ /* 0x000e220000000000 */
[----:B------:R-:W-:Y:S01]  /*5b40*/  @!P1 LOP3.LUT R0, R0, 0x7c, RZ, 0xc0, !PT ;  /* 0x0000007c00009812 */ /* 0x000fe200078ec0ff */
[----:B0-----:R-:W-:-:S03]  /*5b50*/  @P0 FADD R2, R3, R2 ;  /* 0x0000000203020221 */ /* 0x001fc60000000000 */
[----:B------:R-:W-:Y:S02]  /*5b60*/  @!P1 IADD3 R3, PT, PT, R7, R0, RZ ;  /* 0x0000000007039210 */ /* 0x000fe40007ffe0ff */
[----:B------:R-:W0:Y:S02]  /*5b70*/  SHFL.DOWN P0, R5, R2, 0x8, 0x1f ;  /* 0x09001f0002057f89 */ /* 0x000e240000000000 */
[----:B0-----:R-:W-:-:S05]  /*5b80*/  @P0 FADD R5, R2, R5 ;  /* 0x0000000502050221 */ /* 0x001fca0000000000 */
[----:B------:R-:W0:Y:S02]  /*5b90*/  SHFL.DOWN P0, R4, R5, 0x10, 0x1f ;  /* 0x0a001f0005047f89 */ /* 0x000e240000000000 */
[----:B0-----:R-:W-:Y:S01]  /*5ba0*/  @P0 FADD R4, R5, R4 ;  /* 0x0000000405040221 */ /* 0x001fe20000000000 */
[----:B------:R-:W-:-:S04]  /*5bb0*/  ISETP.NE.AND P0, PT, R6, RZ, PT ;  /* 0x000000ff0600720c */ /* 0x000fc80003f05270 */
[----:B------:R0:W-:Y:S01]  /*5bc0*/  @!P1 STS [R3+0x1094], R4 ;  /* 0x0010940403009388 */ /* 0x0001e20000000800 */
[----:B------:R-:W-:Y:S08]  /*5bd0*/  BAR.SYNC.DEFER_BLOCKING 0x0 ;  /* 0x0000000000007b1d */ /* 0x000ff00000010000 */
[----:B------:R-:W-:Y:S05]  /*5be0*/  @P0 BRA `(.L_x_17) ;  /* 0x0000000000340947 */ /* 0x000fea0003800000 */
[----:B------:R-:W1:Y:S01]  /*5bf0*/  S2UR UR5, SR_CgaCtaId ;  /* 0x00000000000579c3 */ /* 0x000e620000008800 */
[----:B------:R-:W-:Y:S02]  /*5c00*/  UMOV UR4, 0x400 ;  /* 0x0000040000047882 */ /* 0x000fe40000000000 */
[----:B-1----:R-:W-:-:S09]  /*5c10*/  ULEA UR4, UR5, UR4, 0x18 ;  /* 0x0000000405047291 */ /* 0x002fd2000f8ec0ff */
[----:B0-----:R-:W0:Y:S04]  /*5c20*/  LDS.64 R2, [UR4+0x1098] ;  /* 0x00109804ff027984 */ /* 0x001e280008000a00 */
[----:B------:R-:W1:Y:S01]  /*5c30*/  LDS R5, [UR4+0x10a0] ;  /* 0x0010a004ff057984 */ /* 0x000e620008000800 */
[----:B------:R-:W-:-:S04]  /*5c40*/  ULEA UR4, UP0, UR8, UR6, 0x2 ;  /* 0x0000000608047291 */ /* 0x000fc8000f8010ff */
[----:B------:R-:W-:Y:S01]  /*5c50*/  ULEA.HI.X UR5, UR8, UR7, URZ, 0x2, UP0 ;  /* 0x0000000708057291 */ /* 0x000fe200080f14ff */
[----:B0-----:R-:W-:-:S04]  /*5c60*/  FADD.FTZ R2, R4, R2 ;  /* 0x0000000204027221 */ /* 0x001fc80000010000 */
[----:B------:R-:W-:Y:S01]  /*5c70*/  FADD.FTZ R0, R3, R2 ;  /* 0x0000000203007221 */ /* 0x000fe20000010000 */
[----:B------:R-:W-:Y:S02]  /*5c80*/  MOV R2, UR4 ;  /* 0x0000000400027c02 */ /* 0x000fe40008000f00 */
[----:B------:R-:W-:Y:S01]  /*5c90*/  MOV R3, UR5 ;  /* 0x0000000500037c02 */ /* 0x000fe20008000f00 */
[----:B-1----:R-:W-:-:S05]  /*5ca0*/  FADD.FTZ R5, R0, R5 ;  /* 0x0000000500057221 */ /* 0x002fca0000010000 */
[----:B------:R1:W-:Y:S02]  /*5cb0*/  REDG.E.ADD.F32.FTZ.RN.STRONG.GPU desc[UR30][R2.64], R5 ;  /* 0x00000005020079a6 */ /* 0x0003e4000c12f31e */
.L_x_17:
[----:B------:R-:W-:Y:S05]  /*5cc0*/  BSYNC.RECONVERGENT B0 ;  /* 0x0000000000007941 */ /* 0x000fea0003800200 */
.L_x_16:
[----:B------:R-:W-:Y:S01]  /*5cd0*/  UISETP.NE.U32.AND UP0, UPT, UR10, URZ, UPT ;  /* 0x000000ff0a00728c */ /* 0x000fe2000bf05070 */
[----:B--2---:R-:W-:-:S03]  /*5ce0*/  ISETP.GE.AND P0, PT, R11, UR21, PT ;  /* 0x000000150b007c0c */ /* 0x004fc6000bf06270 */
[----:B------:R-:W-:-:S09]  /*5cf0*/  UISETP.NE.AND.EX UP0, UPT, UR11, URZ, UPT, UP0 ;  /* 0x000000ff0b00728c */ /* 0x000fd2000bf05300 */
[----:B------:R-:W-:Y:S05]  /*5d00*/  BRA.U !UP0, `(.L_x_18) ;  /* 0x0000000108a07547 */ /* 0x000fea000b800000 */
[----:B01----:R-:W2:Y:S01]  /*5d10*/  LDL.LU R2, [R1+0x4] ;  /* 0x0000040001027983 */ /* 0x003ea20000300800 */
[----:B------:R-:W-:Y:S01]  /*5d20*/  BSSY.RECONVERGENT B0, `(.L_x_18) ;  /* 0x0000026000007945 */ /* 0x000fe20003800200 */
[----:B------:R-:W0:Y:S01]  /*5d30*/  S2R R4, SR_LANEID ;  /* 0x0000000000047919 */ /* 0x000e220000000000 */
[----:B------:R-:W1:Y:S01]  /*5d40*/  S2R R6, SR_TID.X ;  /* 0x0000000000067919 */ /* 0x000e620000002100 */
[----:B------:R-:W-:Y:S01]  /*5d50*/  BAR.SYNC.DEFER_BLOCKING 0x0 ;  /* 0x0000000000007b1d */ /* 0x000fe20000010000 */
[----:B0-----:R-:W-:-:S13]  /*5d60*/  ISETP.NE.AND P2, PT, R4, RZ, PT ;  /* 0x000000ff0400720c */ /* 0x001fda0003f45270 */
[----:B------:R-:W0:Y:S01]  /*5d70*/  @!P2 S2R R8, SR_CgaCtaId ;  /* 0x000000000008a919 */ /* 0x000e220000008800 */
[----:B------:R-:W-:-:S04]  /*5d80*/  @!P2 MOV R7, 0x400 ;  /* 0x000004000007a802 */ /* 0x000fc80000000f00 */
[----:B0-----:R-:W-:Y:S01]  /*5d90*/  @!P2 LEA R7, R8, R7, 0x18 ;  /* 0x000000070807a211 */ /* 0x001fe200078ec0ff */
[----:B--2---:R-:W0:Y:S02]  /*5da0*/  SHFL.DOWN P1, R0, R2, 0x1, 0x1f ;  /* 0x08201f0002007f89 */ /* 0x004e240000020000 */
[----:B0-----:R-:W-:-:S05]  /*5db0*/  @P1 FADD R0, R0, R2 ;  /* 0x0000000200001221 */ /* 0x001fca0000000000 */
[----:B------:R-:W0:Y:S02]  /*5dc0*/  SHFL.DOWN P1, R3, R0, 0x2, 0x1f ;  /* 0x08401f0000037f89 */ /* 0x000e240000020000 */
[----:B0-----:R-:W-:Y:S01]  /*5dd0*/  @P1 FADD R3, R0, R3 ;  /* 0x0000000300031221 */ /* 0x001fe20000000000 */
[----:B-1----:R-:W-:-:S04]  /*5de0*/  @!P2 SHF.R.U32.HI R0, RZ, 0x3, R6 ;  /* 0x00000003ff00a819 */ /* 0x002fc80000011606 */
[----:B------:R-:W0:Y:S01]  /*5df0*/  SHFL.DOWN P1, R2, R3, 0x4, 0x1f ;  /* 0x08801f0003027f89 */ /* 0x000e220000020000 */
[----:B------:R-:W-:-:S04]  /*5e00*/  @!P2 LOP3.LUT R0, R0, 0x7c, RZ, 0xc0, !PT ;  /* 0x0000007c0000a812 */ /* 0x000fc800078ec0ff */
[----:B------:R-:W-:Y:S01]  /*5e10*/  @!P2 IADD3 R7, PT, PT, R7, R0, RZ ;  /* 0x000000000707a210 */ /* 0x000fe20007ffe0ff */
[----:B0-----:R-:W-:-:S05]  /*5e20*/  @P1 FADD R2, R3, R2 ;  /* 0x0000000203021221 */ /* 0x001fca0000000000 */
        /* <DEDUP_REMOVED lines=11> */
[----:B------:R-:W1:Y:S04]  /*5ee0*/  LDS.64 R2, [UR4+0x1098] ;  /* 0x00109804ff027984 */ /* 0x000e680008000a00 */
[----:B------:R-:W2:Y:S01]  /*5ef0*/  LDS R5, [UR4+0x10a0] ;  /* 0x0010a004ff057984 */ /* 0x000ea20008000800 */
[----:B------:R-:W-:-:S04]  /*5f00*/  ULEA UR4, UP0, UR8, UR10, 0x2 ;  /* 0x0000000a08047291 */ /* 0x000fc8000f8010ff */
[----:B------:R-:W-:Y:S01]  /*5f10*/  ULEA.HI.X UR5, UR8, UR11, URZ, 0x2, UP0 ;  /* 0x0000000b08057291 */ /* 0x000fe200080f14ff */
[----:B-1----:R-:W-:-:S04]  /*5f20*/  FADD.FTZ R2, R4, R2 ;  /* 0x0000000204027221 */ /* 0x002fc80000010000 */
[----:B------:R-:W-:Y:S01]  /*5f30*/  FADD.FTZ R0, R3, R2 ;  /* 0x0000000203007221 */ /* 0x000fe20000010000 */
[----:B------:R-:W-:Y:S01]  /*5f40*/  IMAD.U32 R2, RZ, RZ, UR4 ;  /* 0x00000004ff027e24 */ /* 0x000fe2000f8e00ff */
[----:B------:R-:W-:Y:S02]  /*5f50*/  MOV R3, UR5 ;  /* 0x0000000500037c02 */ /* 0x000fe40008000f00 */
[----:B--2---:R-:W-:-:S05]  /*5f60*/  FADD.FTZ R5, R0, R5 ;  /* 0x0000000500057221 */ /* 0x004fca0000010000 */
[----:B------:R1:W-:Y:S02]  /*5f70*/  REDG.E.ADD.F32.FTZ.RN.STRONG.GPU desc[UR30][R2.64], R5 ;  /* 0x00000005020079a6 */ /* 0x0003e4000c12f31e */
.L_x_19:
[----:B------:R-:W-:Y:S05]  /*5f80*/  BSYNC.RECONVERGENT B0 ;  /* 0x0000000000007941 */ /* 0x000fea0003800200 */
.L_x_18:
[----:B------:R-:W-:Y:S05]  /*5f90*/  @P0 EXIT ;  /* 0x000000000000094d */ /* 0x000fea0003800000 */
[----:B------:R-:W2:Y:S01]  /*5fa0*/  LDCU.64 UR10, c[0x0][0x4c8] ;  /* 0x00009900ff0a77ac */ /* 0x000ea20008000a00 */
[----:B------:R-:W3:Y:S01]  /*5fb0*/  S2UR UR20, SR_CgaCtaId ;  /* 0x00000000001479c3 */ /* 0x000ee20000008800 */
[----:B------:R-:W-:Y:S01]  /*5fc0*/  BSSY.RECONVERGENT B0, `(.L_x_20) ;  /* 0x0000057000007945 */ /* 0x000fe20003800200 */
[----:B------:R-:W4:Y:S01]  /*5fd0*/  LDCU.64 UR22, c[0x0][0x3d8] ;  /* 0x00007b00ff1677ac */ /* 0x000f220008000a00 */
[----:B------:R-:W5:Y:S01]  /*5fe0*/  LDCU.64 UR16, c[0x0][0x4e8] ;  /* 0x00009d00ff1077ac */ /* 0x000f620008000a00 */
[----:B------:R-:W0:Y:S01]  /*5ff0*/  LDCU.64 UR26, c[0x0][0x3b8] ;  /* 0x00007700ff1a77ac */ /* 0x000e220008000a00 */
[----:B------:R-:W1:Y:S01]  /*6000*/  LDCU.64 UR18, c[0x0][0x4a8] ;  /* 0x00009500ff1277ac */ /* 0x000e620008000a00 */
[----:B------:R-:W3:Y:S01]  /*6010*/  LDCU.64 UR24, c[0x0][0x450] ;  /* 0x00008a00ff1877ac */ /* 0x000ee20008000a00 */
[----:B------:R-:W3:Y:S01]  /*6020*/  LDCU.64 UR28, c[0x0][0x448] ;  /* 0x00008900ff1c77ac */ /* 0x000ee20008000a00 */
[----:B--2---:R-:W-:Y:S02]  /*6030*/  UIMAD.WIDE.U32 UR6, UR8, UR10, URZ ;  /* 0x0000000a080672a5 */ /* 0x004fe4000f8e00ff */
[----:B----4-:R-:W-:-:S02]  /*6040*/  UIMAD.WIDE.U32 UR12, UR8, UR22, URZ ;  /* 0x00000016080c72a5 */ /* 0x010fc4000f8e00ff */
[----:B-----5:R-:W-:Y:S02]  /*6050*/  UIMAD.WIDE.U32 UR4, UR8, UR16, URZ ;  /* 0x00000010080472a5 */ /* 0x020fe4000f8e00ff */
[----:B------:R-:W-:Y:S02]  /*6060*/  UIMAD UR16, UR8, UR11, UR7 ;  /* 0x0000000b081072a4 */ /* 0x000fe4000f8e0207 */
[----:B0-----:R-:W-:Y:S02]  /*6070*/  UIMAD.WIDE.U32 UR14, UR8, UR26, URZ ;  /* 0x0000001a080e72a5 */ /* 0x001fe4000f8e00ff */
[----:B-1----:R-:W-:Y:S02]  /*6080*/  UIMAD.WIDE.U32 UR10, UR8, UR18, URZ ;  /* 0x00000012080a72a5 */ /* 0x002fe4000f8e00ff */
[----:B------:R-:W-:Y:S02]  /*6090*/  UIMAD UR23, UR8, UR23, UR13 ;  /* 0x00000017081772a4 */ /* 0x000fe4000f8e020d */
[----:B------:R-:W-:-:S02]  /*60a0*/  UIMAD UR27, UR8, UR27, UR15 ;  /* 0x0000001b081b72a4 */ /* 0x000fc4000f8e020f */
[----:B---3--:R-:W-:Y:S02]  /*60b0*/  ULEA UR24, UP0, UR12, UR24, 0x2 ;  /* 0x000000180c187291 */ /* 0x008fe4000f8010ff */
[----:B------:R-:W-:Y:S02]  /*60c0*/  ULEA UR28, UP1, UR14, UR28, 0x2 ;  /* 0x0000001c0e1c7291 */ /* 0x000fe4000f8210ff */
[----:B------:R-:W-:Y:S02]  /*60d0*/  UIMAD UR17, UR8, UR17, UR5 ;  /* 0x00000011081172a4 */ /* 0x000fe4000f8e0205 */
[----:B------:R-:W-:Y:S01]  /*60e0*/  UIMAD UR9, UR8, UR19, UR11 ;  /* 0x00000013080972a4 */ /* 0x000fe2000f8e020b */
[----:B------:R-:W0:Y:S02]  /*60f0*/  LDCU UR13, c[0x0][0x360] ;  /* 0x00006c00ff0d77ac */ /* 0x000e240008000800 */
[----:B------:R-:W-:Y:S01]  /*6100*/  UMOV UR8, 0x400 ;  /* 0x0000040000087882 */ /* 0x000fe20000000000 */
[----:B------:R-:W1:Y:S01]  /*6110*/  LDCU.64 UR42, c[0x0][0x3e0] ;  /* 0x00007c00ff2a77ac */ /* 0x000e620008000a00 */
[----:B------:R-:W2:Y:S01]  /*6120*/  LDCU.64 UR44, c[0x0][0x3c0] ;  /* 0x00007800ff2c77ac */ /* 0x000ea20008000a00 */
[----:B------:R-:W3:Y:S01]  /*6130*/  LDCU.64 UR18, c[0x0][0x4b0] ;  /* 0x00009600ff1277ac */ /* 0x000ee20008000a00 */
[----:B------:R-:W4:Y:S01]  /*6140*/  LDCU.64 UR36, c[0x0][0x4d0] ;  /* 0x00009a00ff2477ac */ /* 0x000f220008000a00 */
[----:B------:R-:W0:Y:S01]  /*6150*/  LDCU.64 UR38, c[0x0][0x4f0] ;  /* 0x00009e00ff2677ac */ /* 0x000e220008000a00 */
[----:B------:R-:W0:Y:S01]  /*6160*/  LDCU.64 UR40, c[0x0][0x540] ;  /* 0x0000a800ff2877ac */ /* 0x000e220008000a00 */
[----:B------:R-:W0:Y:S01]  /*6170*/  LDCU.128 UR32, c[0x0][0x530] ;  /* 0x0000a600ff2077ac */ /* 0x000e220008000c00 */
[----:B------:R-:W-:-:S02]  /*6180*/  ULEA.HI.X UR23, UR12, UR25, UR23, 0x2, UP0 ;  /* 0x000000190c177291 */ /* 0x000fc400080f1417 */
[----:B------:R-:W-:Y:S02]  /*6190*/  ULEA.HI.X UR27, UR14, UR29, UR27, 0x2, UP1 ;  /* 0x0000001d0e1b7291 */ /* 0x000fe400088f141b */
[----:B------:R-:W-:-:S12]  /*61a0*/  ULEA UR8, UR20, UR8, 0x18 ;  /* 0x0000000814087291 */ /* 0x000fd8000f8ec0ff */
.L_x_21:
[C---:B------:R-:W-:Y:S01]  /*61b0*/  LEA R0, R11.reuse, UR8, 0x2 ;  /* 0x000000080b007c11 */ /* 0x040fe2000f8e10ff */
[C---:B01----:R-:W-:Y:S01]  /*61c0*/  IMAD.WIDE.U32 R6, R11.reuse, UR42, RZ ;  /* 0x0000002a0b067c25 */ /* 0x043fe2000f8e00ff */
[----:B------:R-:W-:Y:S02]  /*61d0*/  MOV R4, UR10 ;  /* 0x0000000a00047c02 */ /* 0x000fe40008000f00 */
[----:B------:R-:W-:Y:S01]  /*61e0*/  SHF.R.S32.HI R10, RZ, 0x1f, R11 ;  /* 0x0000001fff0a7819 */ /* 0x000fe2000001140b */
[----:B------:R-:W1:Y:S01]  /*61f0*/  LDS R13, [R0+0x2ce0] ;  /* 0x002ce000000d7984 */ /* 0x000e620000000800 */
[----:B------:R-:W-:Y:S02]  /*6200*/  MOV R3, UR9 ;  /* 0x0000000900037c02 */ /* 0x000fe40008000f00 */
[----:B------:R-:W-:Y:S01]  /*6210*/  MOV R2, R4 ;  /* 0x0000000400027202 */ /* 0x000fe20000000f00 */
[C---:B---3--:R-:W-:Y:S01]  /*6220*/  IMAD R4, R10.reuse, UR18, RZ ;  /* 0x000000120a047c24 */ /* 0x048fe2000f8e02ff */
[----:B------:R-:W-:Y:S01]  /*6230*/  MOV R5, UR11 ;  /* 0x0000000b00057c02 */ /* 0x000fe20008000f00 */
[----:B------:R-:W-:Y:S01]  /*6240*/  IMAD R8, R10, UR42, RZ ;  /* 0x0000002a0a087c24 */ /* 0x000fe2000f8e02ff */
[----:B------:R-:W3:Y:S01]  /*6250*/  LDS R0, [R0+0x30e0] ;  /* 0x0030e00000007984 */ /* 0x000ee20000000800 */
[----:B------:R-:W-:-:S04]  /*6260*/  IMAD.WIDE.U32 R2, R11, UR18, R2 ;  /* 0x000000120b027c25 */ /* 0x000fc8000f8e0002 */
[C---:B------:R-:W-:Y:S01]  /*6270*/  IMAD R5, R11.reuse, UR19, R4 ;  /* 0x000000130b057c24 */ /* 0x040fe2000f8e0204 */
[----:B0-----:R-:W-:Y:S01]  /*6280*/  LEA R4, P0, R2, UR32, 0x2 ;  /* 0x0000002002047c11 */ /* 0x001fe2000f8010ff */
[----:B------:R-:W-:Y:S01]  /*6290*/  IMAD R9, R11, UR43, R8 ;  /* 0x0000002b0b097c24 */ /* 0x000fe2000f8e0208 */
[----:B------:R-:W-:Y:S01]  /*62a0*/  LEA R8, P1, R6, UR24, 0x2 ;  /* 0x0000001806087c11 */ /* 0x000fe2000f8210ff */
[----:B------:R-:W-:-:S03]  /*62b0*/  IMAD.IADD R5, R3, 0x1, R5 ;  /* 0x0000000103057824 */ /* 0x000fc600078e0205 */
[----:B------:R-:W-:Y:S02]  /*62c0*/  IADD3 R3, PT, PT, R7, R9, RZ ;  /* 0x0000000907037210 */ /* 0x000fe40007ffe0ff */
[----:B------:R-:W-:Y:S02]  /*62d0*/  LEA.HI.X R5, R2, UR33, R5, 0x2, P0 ;  /* 0x0000002102057c11 */ /* 0x000fe400080f1405 */
[----:B------:R-:W-:-:S03]  /*62e0*/  LEA.HI.X R9, R6, UR23, R3, 0x2, P1 ;  /* 0x0000001706097c11 */ /* 0x000fc600088f1403 */
[----:B-1----:R0:W-:Y:S04]  /*62f0*/  REDG.E.ADD.F32.FTZ.RN.STRONG.GPU desc[UR30][R4.64], R13 ;  /* 0x0000000d040079a6 */ /* 0x0021e8000c12f31e */
[----:B------:R1:W3:Y:S01]  /*6300*/  LDG.E R15, desc[UR30][R8.64] ;  /* 0x0000001e080f7981 */ /* 0x0002e2000c1e1900 */
[----:B------:R-:W-:Y:S01]  /*6310*/  MOV R6, UR6 ;  /* 0x0000000600067c02 */ /* 0x000fe20008000f00 */
[C---:B----4-:R-:W-:Y:S01]  /*6320*/  IMAD R12, R10.reuse, UR36, RZ ;  /* 0x000000240a0c7c24 */ /* 0x050fe2000f8e02ff */
[----:B------:R-:W-:Y:S01]  /*6330*/  MOV R3, UR16 ;  /* 0x0000001000037c02 */ /* 0x000fe20008000f00 */
[----:B--2---:R-:W-:Y:S01]  /*6340*/  IMAD R14, R10, UR44, RZ ;  /* 0x0000002c0a0e7c24 */ /* 0x004fe2000f8e02ff */
[----:B------:R-:W-:Y:S01]  /*6350*/  MOV R2, R6 ;  /* 0x0000000600027202 */ /* 0x000fe20000000f00 */
[C---:B------:R-:W-:Y:S01]  /*6360*/  IMAD R17, R11.reuse, UR37, R12 ;  /* 0x000000250b117c24 */ /* 0x040fe2000f8e020c */
[----:B------:R-:W-:Y:S01]  /*6370*/  MOV R7, UR7 ;  /* 0x0000000700077c02 */ /* 0x000fe20008000f00 */
[----:B------:R-:W-:-:S04]  /*6380*/  IMAD.WIDE.U32 R6, R11, UR44, RZ ;  /* 0x0000002c0b067c25 */ /* 0x000fc8000f8e00ff */
[----:B------:R-:W-:Y:S01]  /*6390*/  IMAD.WIDE.U32 R2, R11, UR36, R2 ;  /* 0x000000240b027c25 */ /* 0x000fe2000f8e0002 */
[----:B-1----:R-:W-:-:S03]  /*63a0*/  LEA R8, P1, R6, UR28, 0x2 ;  /* 0x0000001c06087c11 */ /* 0x002fc6000f8210ff */
[----:B0-----:R-:W-:Y:S01]  /*63b0*/  IMAD R13, R11, UR45, R14 ;  /* 0x0000002d0b0d7c24 */ /* 0x001fe2000f8e020e */
[----:B------:R-:W-:Y:S01]  /*63c0*/  LEA R4, P0, R2, UR34, 0x2 ;  /* 0x0000002202047c11 */ /* 0x000fe2000f8010ff */
[----:B------:R-:W-:-:S03]  /*63d0*/  IMAD.IADD R5, R3, 0x1, R17 ;  /* 0x0000000103057824 */ /* 0x000fc600078e0211 */
[----:B------:R-:W-:Y:S02]  /*63e0*/  IADD3 R3, PT, PT, R7, R13, RZ ;  /* 0x0000000d07037210 */ /* 0x000fe40007ffe0ff */
[----:B------:R-:W-:Y:S02]  /*63f0*/  LEA.HI.X R5, R2, UR35, R5, 0x2, P0 ;  /* 0x0000002302057c11 */ /* 0x000fe400080f1405 */
[----:B------:R-:W-:Y:S01]  /*6400*/  LEA.HI.X R9, R6, UR27, R3, 0x2, P1 ;  /* 0x0000001b06097c11 */ /* 0x000fe200088f1403 */
[----:B---3--:R-:W-:-:S05]  /*6410*/  FMUL.FTZ R15, R0, R15 ;  /* 0x0000000f000f7220 */ /* 0x008fca0000410000 */
[----:B------:R0:W-:Y:S04]  /*6420*/  REDG.E.ADD.F32.FTZ.RN.STRONG.GPU desc[UR30][R4.64], R15 ;  /* 0x0000000f040079a6 */ /* 0x0001e8000c12f31e */
[----:B------:R-:W2:Y:S01]  /*6430*/  LDG.E R9, desc[UR30][R8.64] ;  /* 0x0000001e08097981 */ /* 0x000ea2000c1e1900 */
[----:B------:R-:W-:Y:S01]  /*6440*/  MOV R6, UR4 ;  /* 0x0000000400067c02 */ /* 0x000fe20008000f00 */
[----:B------:R-:W-:Y:S01]  /*6450*/  IMAD R10, R10, UR38, RZ ;  /* 0x000000260a0a7c24 */ /* 0x000fe2000f8e02ff */
[----:B------:R-:W-:Y:S02]  /*6460*/  MOV R3, UR17 ;  /* 0x0000001100037c02 */ /* 0x000fe40008000f00 */
[----:B------:R-:W-:Y:S02]  /*6470*/  MOV R2, R6 ;  /* 0x0000000600027202 */ /* 0x000fe40000000f00 */
[----:B------:R-:W-:Y:S01]  /*6480*/  MOV R7, UR5 ;  /* 0x0000000500077c02 */ /* 0x000fe20008000f00 */
[----:B------:R-:W-:-:S02]  /*6490*/  IMAD R7, R11, UR39, R10 ;  /* 0x000000270b077c24 */ /* 0x000fc4000f8e020a */
[C---:B------:R-:W-:Y:S01]  /*64a0*/  IMAD.WIDE.U32 R2, R11.reuse, UR38, R2 ;  /* 0x000000260b027c25 */ /* 0x040fe2000f8e0002 */
[----:B------:R-:W-:-:S03]  /*64b0*/  IADD3 R11, PT, PT, R11, UR13, RZ ;  /* 0x0000000d0b0b7c10 */ /* 0x000fc6000fffe0ff */
[----:B------:R-:W-:Y:S01]  /*64c0*/  IMAD.IADD R3, R3, 0x1, R7 ;  /* 0x0000000103037824 */ /* 0x000fe200078e0207 */
[----:B------:R-:W-:-:S04]  /*64d0*/  LEA R6, P0, R2, UR40, 0x2 ;  /* 0x0000002802067c11 */ /* 0x000fc8000f8010ff */
[----:B------:R-:W-:Y:S02]  /*64e0*/  LEA.HI.X R7, R2, UR41, R3, 0x2, P0 ;  /* 0x0000002902077c11 */ /* 0x000fe400080f1403 */
[----:B------:R-:W-:Y:S01]  /*64f0*/  ISETP.GE.AND P0, PT, R11, UR21, PT ;  /* 0x000000150b007c0c */ /* 0x000fe2000bf06270 */
[----:B--2---:R-:W-:-:S05]  /*6500*/  FMUL.FTZ R3, R0, R9 ;  /* 0x0000000900037220 */ /* 0x004fca0000410000 */
[----:B------:R0:W-:Y:S07]  /*6510*/  REDG.E.ADD.F32.FTZ.RN.STRONG.GPU desc[UR30][R6.64], R3 ;  /* 0x00000003060079a6 */ /* 0x0001ee000c12f31e */
[----:B------:R-:W-:Y:S05]  /*6520*/  @!P0 BRA `(.L_x_21) ;  /* 0xfffffffc00208947 */ /* 0x000fea000383ffff */
[----:B------:R-:W-:Y:S05]  /*6530*/  BSYNC.RECONVERGENT B0 ;  /* 0x0000000000007941 */ /* 0x000fea0003800200 */
.L_x_20:
[----:B------:R-:W-:Y:S05]  /*6540*/  EXIT ;  /* 0x000000000000794d */ /* 0x000fea0003800000 */
.L_x_6:
[----:B------:R-:W-:Y:S01]  /*6550*/  MOV R86, 0xffffffff ;  /* 0xffffffff00567802 */ /* 0x000fe20000000f00 */
[----:B------:R-:W-:Y:S01]  /*6560*/  HFMA2 R154, -RZ, RZ, 0, 5.9604644775390625e-08 ;  /* 0x00000001ff9a7431 */ /* 0x000fe200000001ff */
[----:B------:R-:W-:Y:S02]  /*6570*/  MOV R165, R162 ;  /* 0x000000a200a57202 */ /* 0x000fe40000000f00 */
[----:B------:R-:W-:-:S07]  /*6580*/  MOV R87, RZ ;  /* 0x000000ff00577202 */ /* 0x000fce0000000f00 */
[----:B-1---5:R-:W-:Y:S05]  /*6590*/  WARPSYNC.COLLECTIVE R86, `(.L_x_22) ;  /* 0x0000000056087348 */ /* 0x022fea0003c00000 */
[----:B------:R0:W2:Y:S02]  /*65a0*/  SHFL.UP P6, R86, R165, R154, R87 ;  /* 0x0400009aa5567389 */ /* 0x0000a400000c0057 */
[----:B012--5:R-:W-:Y:S05]  /*65b0*/  ENDCOLLECTIVE ;  /* 0x000000000000791b */ /* 0x027fea0003800000 */
.L_x_22:
[----:B------:R-:W-:Y:S01]  /*65c0*/  MOV R165, R155 ;  /* 0x0000009b00a57202 */ /* 0x000fe20000000f00 */
[----:B------:R-:W-:Y:S01]  /*65d0*/  IMAD.MOV.U32 R157, RZ, RZ, R86 ;  /* 0x000000ffff9d7224 */ /* 0x000fe200078e0056 */
[----:B------:R-:W-:-:S07]  /*65e0*/  MOV R86, 0xffffffff ;  /* 0xffffffff00567802 */ /* 0x000fce0000000f00 */
[----:B------:R-:W-:Y:S05]  /*65f0*/  WARPSYNC.COLLECTIVE R86, `(.L_x_23) ;  /* 0x0000000056087348 */ /* 0x000fea0003c00000 */
[----:B------:R0:W1:Y:S02]  /*6600*/  SHFL.UP P6, R86, R165, R154, R87 ;  /* 0x0400009aa5567389 */ /* 0x00006400000c0057 */
[----:B01----:R-:W-:Y:S05]  /*6610*/  ENDCOLLECTIVE ;  /* 0x000000000000791b */ /* 0x003fea0003800000 */
.L_x_23:
[----:B------:R-:W-:Y:S01]  /*6620*/  HFMA2 R154, -RZ, RZ, 0, 1.1920928955078125e-07 ;  /* 0x00000002ff9a7431 */ /* 0x000fe200000001ff */
[----:B------:R-:W-:Y:S01]  /*6630*/  MOV R163, R86 ;  /* 0x0000005600a37202 */ /* 0x000fe20000000f00 */
[----:B------:R-:W-:-:S04]  /*6640*/  IMAD.MOV.U32 R86, RZ, RZ, -0x1 ;  /* 0xffffffffff567424 */ /* 0x000fc800078e00ff */
[C---:B------:R-:W-:Y:S01]  /*6650*/  FFMA.FTZ R163, R162.reuse, R163, R155 ;  /* 0x000000a3a2a37223 */ /* 0x040fe2000001009b */
[----:B------:R-:W-:-:S04]  /*6660*/  @P5 FMUL.FTZ R162, R162, R157 ;  /* 0x0000009da2a25220 */ /* 0x000fc80000410000 */
[----:B------:R-:W-:Y:S02]  /*6670*/  FSEL R157, R155, R163, !P5 ;  /* 0x000000a39b9d7208 */ /* 0x000fe40006800000 */
[----:B------:R-:W-:-:S07]  /*6680*/  MOV R165, R162 ;  /* 0x000000a200a57202 */ /* 0x000fce0000000f00 */
[----:B------:R-:W-:Y:S05]  /*6690*/  WARPSYNC.COLLECTIVE R86, `(.L_x_24) ;  /* 0x0000000056087348 */ /* 0x000fea0003c00000 */
[----:B------:R0:W1:Y:S02]  /*66a0*/  SHFL.UP P6, R86, R165, R154, R87 ;  /* 0x0400009aa5567389 */ /* 0x00006400000c0057 */
[----:B01----:R-:W-:Y:S05]  /*66b0*/  ENDCOLLECTIVE ;  /* 0x000000000000791b */ /* 0x003fea0003800000 */
.L_x_24:
[----:B------:R-:W-:Y:S02]  /*66c0*/  MOV R165, R157 ;  /* 0x0000009d00a57202 */ /* 0x000fe40000000f00 */
[----:B------:R-:W-:Y:S02]  /*66d0*/  MOV R155, R86 ;  /* 0x00000056009b7202 */ /* 0x000fe40000000f00 */
[----:B------:R-:W-:-:S07]  /*66e0*/  MOV R86, 0xffffffff ;  /* 0xffffffff00567802 */ /* 0x000fce0000000f00 */
[----:B------:R-:W-:Y:S05]  /*66f0*/  WARPSYNC.COLLECTIVE R86, `(.L_x_25) ;  /* 0x0000000056087348 */ /* 0x000fea0003c00000 */
[----:B------:R0:W1:Y:S02]  /*6700*/  SHFL.UP P6, R86, R165, R154, R87 ;  /* 0x0400009aa5567389 */ /* 0x00006400000c0057 */
[----:B01----:R-:W-:Y:S05]  /*6710*/  ENDCOLLECTIVE ;  /* 0x000000000000791b */ /* 0x003fea0003800000 */
.L_x_25:
[----:B------:R-:W-:Y:S01]  /*6720*/  IMAD.MOV.U32 R154, RZ, RZ, 0x4 ;  /* 0x00000004ff9a7424 */ /* 0x000fe200078e00ff */
[----:B------:R-:W-:Y:S02]  /*6730*/  MOV R163, R86 ;  /* 0x0000005600a37202 */ /* 0x000fe40000000f00 */
[----:B------:R-:W-:-:S03]  /*6740*/  MOV R86, 0xffffffff ;  /* 0xffffffff00567802 */ /* 0x000fc60000000f00 */
[C---:B------:R-:W-:Y:S01]  /*6750*/  FFMA.FTZ R163, R162.reuse, R163, R157 ;  /* 0x000000a3a2a37223 */ /* 0x040fe2000001009d */
[----:B------:R-:W-:-:S04]  /*6760*/  @P4 FMUL.FTZ R162, R162, R155 ;  /* 0x0000009ba2a24220 */ /* 0x000fc80000410000 */
[----:B------:R-:W-:Y:S02]  /*6770*/  FSEL R157, R157, R163, !P4 ;  /* 0x000000a39d9d7208 */ /* 0x000fe40006000000 */
[----:B------:R-:W-:-:S07]  /*6780*/  MOV R165, R162 ;  /* 0x000000a200a57202 */ /* 0x000fce0000000f00 */
[----:B------:R-:W-:Y:S05]  /*6790*/  WARPSYNC.COLLECTIVE R86, `(.L_x_26) ;  /* 0x0000000056087348 */ /* 0x000fea0003c00000 */
[----:B------:R0:W1:Y:S02]  /*67a0*/  SHFL.UP P6, R86, R165, R154, R87 ;  /* 0x0400009aa5567389 */ /* 0x00006400000c0057 */
[----:B01----:R-:W-:Y:S05]  /*67b0*/  ENDCOLLECTIVE ;  /* 0x000000000000791b */ /* 0x003fea0003800000 */
.L_x_26:
[----:B------:R-:W-:Y:S02]  /*67c0*/  MOV R165, R157 ;  /* 0x0000009d00a57202 */ /* 0x000fe40000000f00 */
[----:B------:R-:W-:Y:S02]  /*67d0*/  MOV R155, R86 ;  /* 0x00000056009b7202 */ /* 0x000fe40000000f00 */
[----:B------:R-:W-:-:S07]  /*67e0*/  MOV R86, 0xffffffff ;  /* 0xffffffff00567802 */ /* 0x000fce0000000f00 */
[----:B------:R-:W-:Y:S05]  /*67f0*/  WARPSYNC.COLLECTIVE R86, `(.L_x_27) ;  /* 0x0000000056087348 */ /* 0x000fea0003c00000 */
[----:B------:R0:W1:Y:S02]  /*6800*/  SHFL.UP P6, R86, R165, R154, R87 ;  /* 0x0400009aa5567389 */ /* 0x00006400000c0057 */
[----:B01----:R-:W-:Y:S05]  /*6810*/  ENDCOLLECTIVE ;  /* 0x000000000000791b */ /* 0x003fea0003800000 */
.L_x_27:
[----:B------:R-:W-:Y:S01]  /*6820*/  HFMA2 R154, -RZ, RZ, 0, 4.76837158203125e-07 ;  /* 0x00000008ff9a7431 */ /* 0x000fe200000001ff */
[----:B------:R-:W-:Y:S02]  /*6830*/  MOV R163, R86 ;  /* 0x0000005600a37202 */ /* 0x000fe40000000f00 */
[----:B------:R-:W-:-:S03]  /*6840*/  MOV R86, 0xffffffff ;  /* 0xffffffff00567802 */ /* 0x000fc60000000f00 */
[C---:B------:R-:W-:Y:S01]  /*6850*/  FFMA.FTZ R163, R162.reuse, R163, R157 ;  /* 0x000000a3a2a37223 */ /* 0x040fe2000001009d */
[----:B------:R-:W-:-:S04]  /*6860*/  @P3 FMUL.FTZ R162, R162, R155 ;  /* 0x0000009ba2a23220 */ /* 0x000fc80000410000 */
[----:B------:R-:W-:Y:S01]  /*6870*/  IMAD.MOV.U32 R165, RZ, RZ, R162 ;  /* 0x000000ffffa57224 */ /* 0x000fe200078e00a2 */
[----:B------:R-:W-:-:S07]  /*6880*/  FSEL R157, R157, R163, !P3 ;  /* 0x000000a39d9d7208 */ /* 0x000fce0005800000 */
[----:B------:R-:W-:Y:S05]  /*6890*/  WARPSYNC.COLLECTIVE R86, `(.L_x_28) ;  /* 0x0000000056087348 */ /* 0x000fea0003c00000 */
[----:B------:R0:W1:Y:S02]  /*68a0*/  SHFL.UP P6, R86, R165, R154, R87 ;  /* 0x0400009aa5567389 */ /* 0x00006400000c0057 */
[----:B01----:R-:W-:Y:S05]  /*68b0*/  ENDCOLLECTIVE ;  /* 0x000000000000791b */ /* 0x003fea0003800000 */
.L_x_28:
[----:B------:R-:W-:Y:S02]  /*68c0*/  MOV R165, R157 ;  /* 0x0000009d00a57202 */ /* 0x000fe40000000f00 */
[----:B------:R-:W-:Y:S02]  /*68d0*/  MOV R155, R86 ;  /* 0x00000056009b7202 */ /* 0x000fe40000000f00 */
[----:B------:R-:W-:-:S07]  /*68e0*/  MOV R86, 0xffffffff ;  /* 0xffffffff00567802 */ /* 0x000fce0000000f00 */
[----:B------:R-:W-:Y:S05]  /*68f0*/  WARPSYNC.COLLECTIVE R86, `(.L_x_29) ;  /* 0x0000000056087348 */ /* 0x000fea0003c00000 */
[----:B------:R0:W1:Y:S02]  /*6900*/  SHFL.UP P6, R86, R165, R154, R87 ;  /* 0x0400009aa5567389 */ /* 0x00006400000c0057 */
[----:B01----:R-:W-:Y:S05]  /*6910*/  ENDCOLLECTIVE ;  /* 0x000000000000791b */ /* 0x003fea0003800000 */
.L_x_29:
[----:B------:R-:W-:Y:S02]  /*6920*/  HFMA2 R154, -RZ, RZ, 0, 9.5367431640625e-07 ;  /* 0x00000010ff9a7431 */ /* 0x000fe400000001ff */
[----:B------:R-:W-:Y:S01]  /*6930*/  IMAD.MOV.U32 R163, RZ, RZ, R86 ;  /* 0x000000ffffa37224 */ /* 0x000fe200078e0056 */
        /* <DEDUP_REMOVED lines=8> */
.L_x_30:
[----:B------:R-:W-:Y:S02]  /*69c0*/  MOV R165, R157 ;  /* 0x0000009d00a57202 */ /* 0x000fe40000000f00 */
[----:B------:R-:W-:Y:S01]  /*69d0*/  MOV R155, R86 ;  /* 0x00000056009b7202 */ /* 0x000fe20000000f00 */
[----:B------:R-:W-:-:S07]  /*69e0*/  IMAD.MOV.U32 R86, RZ, RZ, -0x1 ;  /* 0xffffffffff567424 */ /* 0x000fce00078e00ff */
[----:B------:R-:W-:Y:S05]  /*69f0*/  WARPSYNC.COLLECTIVE R86, `(.L_x_31) ;  /* 0x0000000056087348 */ /* 0x000fea0003c00000 */
[----:B------:R0:W1:Y:S02]  /*6a00*/  SHFL.UP P6, R86, R165, R154, R87 ;  /* 0x0400009aa5567389 */ /* 0x00006400000c0057 */
[----:B01----:R-:W-:Y:S05]  /*6a10*/  ENDCOLLECTIVE ;  /* 0x000000000000791b */ /* 0x003fea0003800000 */
.L_x_31:
[----:B------:R-:W-:Y:S01]  /*6a20*/  MOV R163, R86 ;  /* 0x0000005600a37202 */ /* 0x000fe20000000f00 */
[----:B------:R-:W-:Y:S06]  /*6a30*/  BRA `(.L_x_32) ;  /* 0xffffffc400e87947 */ /* 0x000fec000383ffff */
.L_x_7:
[----:B------:R-:W-:Y:S01]  /*6a40*/  HFMA2 R154, -RZ, RZ, 0, 1.847743988037109375e-06 ;  /* 0x0000001fff9a7431 */ /* 0x000fe200000001ff */
[----:B------:R-:W-:Y:S01]  /*6a50*/  BSSY B0, `(.L_x_33) ;  /* 0x0000007000007945 */ /* 0x000fe20003800000 */
[----:B------:R-:W-:Y:S02]  /*6a60*/  MOV R87, R162 ;  /* 0x000000a200577202 */ /* 0x000fe40000000f00 */
[----:B------:R-:W-:Y:S02]  /*6a70*/  MOV R155, 0x1f ;  /* 0x0000001f009b7802 */ /* 0x000fe40000000f00 */
[----:B------:R-:W-:-:S07]  /*6a80*/  MOV R86, 0xffffffff ;  /* 0xffffffff00567802 */ /* 0x000fce0000000f00 */
[----:B-1---5:R-:W-:Y:S05]  /*6a90*/  WARPSYNC.COLLECTIVE R86, `(.L_x_34) ;  /* 0x0000000056087348 */ /* 0x022fea0003c00000 */
[----:B------:R0:W2:Y:S02]  /*6aa0*/  SHFL.IDX P1, R157, R87, R154, R155 ;  /* 0x0000009a579d7389 */ /* 0x0000a4000002009b */
[----:B012--5:R-:W-:Y:S05]  /*6ab0*/  ENDCOLLECTIVE ;  /* 0x000000000000791b */ /* 0x027fea0003800000 */
.L_x_34:
[----:B------:R-:W-:Y:S05]  /*6ac0*/  BSYNC B0 ;  /* 0x0000000000007941 */ /* 0x000fea0003800000 */
.L_x_33:
[----:B------:R-:W-:Y:S05]  /*6ad0*/  BRA `(.L_x_35) ;  /* 0xffffffc400d47947 */ /* 0x000fea000383ffff */
.L_x_8:
[----:B------:R-:W-:Y:S01]  /*6ae0*/  HFMA2 R154, -RZ, RZ, 0, 1.847743988037109375e-06 ;  /* 0x0000001fff9a7431 */ /* 0x000fe200000001ff */
[----:B------:R-:W-:Y:S01]  /*6af0*/  BSSY B0, `(.L_x_36) ;  /* 0x0000007000007945 */ /* 0x000fe20003800000 */
[----:B------:R-:W-:Y:S01]  /*6b00*/  IMAD.MOV.U32 R87, RZ, RZ, R163 ;  /* 0x000000ffff577224 */ /* 0x000fe200078e00a3 */
[----:B------:R-:W-:Y:S02]  /*6b10*/  MOV R155, 0x1f ;  /* 0x0000001f009b7802 */ /* 0x000fe40000000f00 */
[----:B------:R-:W-:-:S07]  /*6b20*/  MOV R86, 0xffffffff ;  /* 0xffffffff00567802 */ /* 0x000fce0000000f00 */
[----:B-1---5:R-:W-:Y:S05]  /*6b30*/  WARPSYNC.COLLECTIVE R86, `(.L_x_37) ;  /* 0x0000000056087348 */ /* 0x022fea0003c00000 */
[----:B------:R0:W2:Y:S02]  /*6b40*/  SHFL.IDX P1, R157, R87, R154, R155 ;  /* 0x0000009a579d7389 */ /* 0x0000a4000002009b */
[----:B012--5:R-:W-:Y:S05]  /*6b50*/  ENDCOLLECTIVE ;  /* 0x000000000000791b */ /* 0x027fea0003800000 */
.L_x_37:
[----:B------:R-:W-:Y:S05]  /*6b60*/  BSYNC B0 ;  /* 0x0000000000007941 */ /* 0x000fea0003800000 */
.L_x_36:
[----:B------:R-:W-:Y:S05]  /*6b70*/  BRA `(.L_x_38) ;  /* 0xffffffc400b47947 */ /* 0x000fea000383ffff */
.L_x_9:
[----:B------:R-:W-:Y:S01]  /*6b80*/  HFMA2 R154, -RZ, RZ, 0, 5.9604644775390625e-08 ;  /* 0x00000001ff9a7431 */ /* 0x000fe200000001ff */
[----:B------:R-:W-:Y:S01]  /*6b90*/  BSSY B0, `(.L_x_39) ;  /* 0x0000007000007945 */ /* 0x000fe20003800000 */
[----:B------:R-:W-:Y:S01]  /*6ba0*/  MOV R165, R162 ;  /* 0x000000a200a57202 */ /* 0x000fe20000000f00 */
[----:B------:R-:W-:Y:S01]  /*6bb0*/  IMAD.MOV.U32 R87, RZ, RZ, RZ ;  /* 0x000000ffff577224 */ /* 0x000fe200078e00ff */
[----:B------:R-:W-:-:S07]  /*6bc0*/  MOV R86, 0xffffffff ;  /* 0xffffffff00567802 */ /* 0x000fce0000000f00 */
[----:B-1---5:R-:W-:Y:S05]  /*6bd0*/  WARPSYNC.COLLECTIVE R86, `(.L_x_40) ;  /* 0x0000000056087348 */ /* 0x022fea0003c00000 */
[----:B------:R0:W2:Y:S02]  /*6be0*/  SHFL.UP P6, R86, R165, R154, R87 ;  /* 0x0400009aa5567389 */ /* 0x0000a400000c0057 */
[----:B012--5:R-:W-:Y:S05]  /*6bf0*/  ENDCOLLECTIVE ;  /* 0x000000000000791b */ /* 0x027fea0003800000 */
.L_x_40:
[----:B------:R-:W-:Y:S05]  /*6c00*/  BSYNC B0 ;  /* 0x0000000000007941 */ /* 0x000fea0003800000 */
.L_x_39:
[----:B------:R-:W-:Y:S01]  /*6c10*/  MOV R162, R86 ;  /* 0x0000005600a27202 */ /* 0x000fe20000000f00 */
[----:B------:R-:W-:Y:S01]  /*6c20*/  IMAD.MOV.U32 R86, RZ, RZ, -0x1 ;  /* 0xffffffffff567424 */ /* 0x000fe200078e00ff */
[----:B------:R-:W-:Y:S01]  /*6c30*/  MOV R165, R163 ;  /* 0x000000a300a57202 */ /* 0x000fe20000000f00 */
[----:B------:R-:W-:Y:S01]  /*6c40*/  HFMA2 R154, -RZ, RZ, 0, 5.9604644775390625e-08 ;  /* 0x00000001ff9a7431 */ /* 0x000fe200000001ff */
[----:B------:R-:W-:Y:S02]  /*6c50*/  MOV R87, RZ ;  /* 0x000000ff00577202 */ /* 0x000fe40000000f00 */
[----:B------:R-:W-:-:S07]  /*6c60*/  MOV R155, 0x1f ;  /* 0x0000001f009b7802 */ /* 0x000fce0000000f00 */
[----:B------:R-:W-:Y:S05]  /*6c70*/  WARPSYNC.COLLECTIVE R86, `(.L_x_41) ;  /* 0x0000000056087348 */ /* 0x000fea0003c00000 */
[----:B------:R0:W1:Y:S02]  /*6c80*/  SHFL.UP P6, R86, R165, R154, R87 ;  /* 0x0400009aa5567389 */ /* 0x00006400000c0057 */
[----:B01----:R-:W-:Y:S05]  /*6c90*/  ENDCOLLECTIVE ;  /* 0x000000000000791b */ /* 0x003fea0003800000 */
.L_x_41:
[----:B------:R-:W-:Y:S01]  /*6ca0*/  MOV R87, R40 ;  /* 0x0000002800577202 */ /* 0x000fe20000000f00 */
[----:B------:R-:W-:Y:S01]  /*6cb0*/  HFMA2 R154, -RZ, RZ, 0, 0 ;  /* 0x00000000ff9a7431 */ /* 0x000fe200000001ff */
[----:B------:R-:W-:Y:S02]  /*6cc0*/  MOV R163, R86 ;  /* 0x0000005600a37202 */ /* 0x000fe40000000f00 */
[----:B------:R-:W-:-:S07]  /*6cd0*/  MOV R86, 0xffffffff ;  /* 0xffffffff00567802 */ /* 0x000fce0000000f00 */
[----:B------:R-:W-:Y:S05]  /*6ce0*/  WARPSYNC.COLLECTIVE R86, `(.L_x_42) ;  /* 0x0000000056087348 */ /* 0x000fea0003c00000 */
[----:B------:R0:W1:Y:S02]  /*6cf0*/  SHFL.IDX P1, R157, R87, R154, R155 ;  /* 0x0000009a579d7389 */ /* 0x000064000002009b */
[----:B01----:R-:W-:Y:S05]  /*6d00*/  ENDCOLLECTIVE ;  /* 0x000000000000791b */ /* 0x003fea0003800000 */
.L_x_42:
[----:B------:R-:W-:Y:S01]  /*6d10*/  MOV R87, R41 ;  /* 0x0000002900577202 */ /* 0x000fe20000000f00 */
[----:B------:R-:W-:-:S07]  /*6d20*/  IMAD.MOV.U32 R40, RZ, RZ, R157 ;  /* 0x000000ffff287224 */ /* 0x000fce00078e009d */
[----:B------:R-:W-:Y:S05]  /*6d30*/  WARPSYNC.COLLECTIVE R86, `(.L_x_43) ;  /* 0x0000000056087348 */ /* 0x000fea0003c00000 */
[----:B------:R0:W1:Y:S02]  /*6d40*/  SHFL.IDX P1, R157, R87, R154, R155 ;  /* 0x0000009a579d7389 */ /* 0x000064000002009b */
[----:B01----:R-:W-:Y:S05]  /*6d50*/  ENDCOLLECTIVE ;  /* 0x000000000000791b */ /* 0x003fea0003800000 */
.L_x_43:
[----:B------:R-:W-:Y:S01]  /*6d60*/  MOV R41, R157 ;  /* 0x0000009d00297202 */ /* 0x000fe20000000f00 */
[----:B------:R-:W-:Y:S06]  /*6d70*/  BRA `(.L_x_44) ;  /* 0xffffffc4004c7947 */ /* 0x000fec000383ffff */
.L_x_11:
[----:B------:R-:W-:Y:S01]  /*6d80*/  MOV R165, R162 ;  /* 0x000000a200a57202 */ /* 0x000fe20000000f00 */
[----:B------:R-:W-:Y:S01]  /*6d90*/  IMAD.MOV.U32 R86, RZ, RZ, -0x1 ;  /* 0xffffffffff567424 */ /* 0x000fe200078e00ff */
[----:B------:R-:W-:Y:S02]  /*6da0*/  MOV R87, 0x1 ;  /* 0x0000000100577802 */ /* 0x000fe40000000f00 */
[----:B------:R-:W-:Y:S02]  /*6db0*/  MOV R157, 0x1f ;  /* 0x0000001f009d7802 */ /* 0x000fe40000000f00 */
[C---:B------:R-:W-:Y:S02]  /*6dc0*/  ISETP.GT.U32.AND P1, PT, R152.reuse, 0x1b, PT ;  /* 0x0000001b9800780c */ /* 0x040fe40003f24070 */
[----:B------:R-:W-:-:S13]  /*6dd0*/  ISETP.GT.U32.AND P2, PT, R152, 0x17, PT ;  /* 0x000000179800780c */ /* 0x000fda0003f44070 */
[----:B0-----:R-:W-:Y:S05]  /*6de0*/  WARPSYNC.COLLECTIVE R86, `(.L_x_45) ;  /* 0x0000000056087348 */ /* 0x001fea0003c00000 */
[----:B------:R1:W2:Y:S02]  /*6df0*/  SHFL.DOWN P4, R154, R165, R87, R157 ;  /* 0x08000057a59a7389 */ /* 0x0002a4000008009d */
[----:B012---:R-:W-:Y:S05]  /*6e00*/  ENDCOLLECTIVE ;  /* 0x000000000000791b */ /* 0x007fea0003800000 */
.L_x_45:
[----:B------:R-:W-:Y:S02]  /*6e10*/  ISETP.GT.U32.AND P3, PT, R152, 0xf, PT ;  /* 0x0000000f9800780c */ /* 0x000fe40003f64070 */
[----:B------:R-:W-:Y:S02]  /*6e20*/  MOV R155, 0x1f ;  /* 0x0000001f009b7802 */ /* 0x000fe40000000f00 */
[----:B------:R-:W-:Y:S02]  /*6e30*/  MOV R165, R163 ;  /* 0x000000a300a57202 */ /* 0x000fe40000000f00 */
[----:B------:R-:W-:-:S07]  /*6e40*/  MOV R153, R154 ;  /* 0x0000009a00997202 */ /* 0x000fce0000000f00 */
[----:B------:R-:W-:Y:S05]  /*6e50*/  WARPSYNC.COLLECTIVE R86, `(.L_x_46) ;  /* 0x0000000056087348 */ /* 0x000fea0003c00000 */
[----:B------:R0:W1:Y:S02]  /*6e60*/  SHFL.DOWN P4, R154, R165, R87, R157 ;  /* 0x08000057a59a7389 */ /* 0x000064000008009d */
[----:B01----:R-:W-:Y:S05]  /*6e70*/  ENDCOLLECTIVE ;  /* 0x000000000000791b */ /* 0x003fea0003800000 */
.L_x_46:
[----:B------:R-:W-:Y:S01]  /*6e80*/  @P0 FMUL.FTZ R153, R153, R162 ;  /* 0x000000a299990220 */ /* 0x000fe20000410000 */
[----:B------:R-:W-:Y:S02]  /*6e90*/  MOV R87, 0x2 ;  /* 0x0000000200577802 */ /* 0x000fe40000000f00 */
[----:B------:R-:W-:-:S05]  /*6ea0*/  MOV R86, R154 ;  /* 0x0000009a00567202 */ /* 0x000fca0000000f00 */
[----:B------:R-:W-:Y:S01]  /*6eb0*/  @P0 FFMA.FTZ R154, R162, R86, R163 ;  /* 0x00000056a29a0223 */ /* 0x000fe200000100a3 */
[----:B------:R-:W-:Y:S02]  /*6ec0*/  @P0 MOV R162, R153 ;  /* 0x0000009900a20202 */ /* 0x000fe40000000f00 */
[----:B------:R-:W-:Y:S02]  /*6ed0*/  MOV R86, 0xffffffff ;  /* 0xffffffff00567802 */ /* 0x000fe40000000f00 */
[----:B------:R-:W-:Y:S01]  /*6ee0*/  @P0 MOV R163, R154 ;  /* 0x0000009a00a30202 */ /* 0x000fe20000000f00 */
[----:B------:R-:W-:Y:S01]  /*6ef0*/  IMAD.MOV.U32 R165, RZ, RZ, R162 ;  /* 0x000000ffffa57224 */ /* 0x000fe200078e00a2 */
[----:B------:R-:W-:-:S13]  /*6f00*/  ISETP.GT.U32.AND P0, PT, R152, 0x1d, PT ;  /* 0x0000001d9800780c */ /* 0x000fda0003f04070 */
[----:B------:R-:W-:Y:S05]  /*6f10*/  WARPSYNC.COLLECTIVE R86, `(.L_x_47) ;  /* 0x0000000056087348 */ /* 0x000fea0003c00000 */
[----:B------:R0:W1:Y:S02]  /*6f20*/  SHFL.DOWN P4, R154, R165, R87, R157 ;  /* 0x08000057a59a7389 */ /* 0x000064000008009d */
[----:B01----:R-:W-:Y:S05]  /*6f30*/  ENDCOLLECTIVE ;  /* 0x000000000000791b */ /* 0x003fea0003800000 */
.L_x_47:
[----:B------:R-:W-:Y:S02]  /*6f40*/  MOV R165, R163 ;  /* 0x000000a300a57202 */ /* 0x000fe40000000f00 */
[----:B------:R-:W-:-:S07]  /*6f50*/  MOV R153, R154 ;  /* 0x0000009a00997202 */ /* 0x000fce0000000f00 */
[----:B------:R-:W-:Y:S05]  /*6f60*/  WARPSYNC.COLLECTIVE R86, `(.L_x_48) ;  /* 0x0000000056087348 */ /* 0x000fea0003c00000 */
[----:B------:R0:W1:Y:S02]  /*6f70*/  SHFL.DOWN P4, R154, R165, R87, R157 ;  /* 0x08000057a59a7389 */ /* 0x000064000008009d */
[----:B01----:R-:W-:Y:S05]  /*6f80*/  ENDCOLLECTIVE ;  /* 0x000000000000791b */ /* 0x003fea0003800000 */
.L_x_48:
[C---:B------:R-:W-:Y:S01]  /*6f90*/  @!P0 FMUL.FTZ R153, R162.reuse, R153 ;  /* 0x00000099a2998220 */ /* 0x040fe20000410000 */
[----:B------:R-:W-:Y:S01]  /*6fa0*/  MOV R87, 0x4 ;  /* 0x0000000400577802 */ /* 0x000fe20000000f00 */
[----:B------:R-:W-:-:S03]  /*6fb0*/  @!P0 FFMA.FTZ R154, R162, R154, R163 ;  /* 0x0000009aa29a8223 */ /* 0x000fc600000100a3 */
[----:B------:R-:W-:Y:S02]  /*6fc0*/  @!P0 MOV R162, R153 ;  /* 0x0000009900a28202 */ /* 0x000fe40000000f00 */
[----:B------:R-:W-:-:S03]  /*6fd0*/  @!P0 MOV R163, R154 ;  /* 0x0000009a00a38202 */ /* 0x000fc60000000f00 */
[----:B------:R-:W-:Y:S01]  /*6fe0*/  IMAD.MOV.U32 R165, RZ, RZ, R162 ;  /* 0x000000ffffa57224 */ /* 0x000fe200078e00a2 */
[----:B------:R-:W-:-:S13]  /*6ff0*/  ISETP.NE.AND P0, PT, R101, 0x1f, PT ;  /* 0x0000001f6500780c */ /* 0x000fda0003f05270 */
[----:B------:R-:W-:Y:S05]  /*7000*/  WARPSYNC.COLLECTIVE R86, `(.L_x_49) ;  /* 0x0000000056087348 */ /* 0x000fea0003c00000 */
[----:B------:R0:W1:Y:S02]  /*7010*/  SHFL.DOWN P4, R154, R165, R87, R157 ;  /* 0x08000057a59a7389 */ /* 0x000064000008009d */
[----:B01----:R-:W-:Y:S05]  /*7020*/  ENDCOLLECTIVE ;  /* 0x000000000000791b */ /* 0x003fea0003800000 */
.L_x_49:
[----:B------:R-:W-:Y:S02]  /*7030*/  MOV R165, R163 ;  /* 0x000000a300a57202 */ /* 0x000fe40000000f00 */
[----:B------:R-:W-:-:S07]  /*7040*/  MOV R153, R154 ;  /* 0x0000009a00997202 */ /* 0x000fce0000000f00 */
[----:B------:R-:W-:Y:S05]  /*7050*/  WARPSYNC.COLLECTIVE R86, `(.L_x_50) ;  /* 0x0000000056087348 */ /* 0x000fea0003c00000 */
[----:B------:R0:W1:Y:S02]  /*7060*/  SHFL.DOWN P4, R154, R165, R87, R157 ;  /* 0x08000057a59a7389 */ /* 0x000064000008009d */
[----:B01----:R-:W-:Y:S05]  /*7070*/  ENDCOLLECTIVE ;  /* 0x000000000000791b */ /* 0x003fea0003800000 */
.L_x_50:
[C---:B------:R-:W-:Y:S01]  /*7080*/  @!P1 FMUL.FTZ R153, R162.reuse, R153 ;  /* 0x00000099a2999220 */ /* 0x040fe20000410000 */
[----:B------:R-:W-:Y:S02]  /*7090*/  IMAD.MOV.U32 R87, RZ, RZ, 0x8 ;  /* 0x00000008ff577424 */ /* 0x000fe400078e00ff */
[----:B------:R-:W-:Y:S02]  /*70a0*/  @!P1 FFMA.FTZ R154, R162, R154, R163 ;  /* 0x0000009aa29a9223 */ /* 0x000fe400000100a3 */
[----:B------:R-:W-:-:S04]  /*70b0*/  @!P1 MOV R162, R153 ;  /* 0x0000009900a29202 */ /* 0x000fc80000000f00 */
[----:B------:R-:W-:Y:S02]  /*70c0*/  MOV R165, R162 ;  /* 0x000000a200a57202 */ /* 0x000fe40000000f00 */
[----:B------:R-:W-:-:S07]  /*70d0*/  @!P1 MOV R163, R154 ;  /* 0x0000009a00a39202 */ /* 0x000fce0000000f00 */
[----:B------:R-:W-:Y:S05]  /*70e0*/  WARPSYNC.COLLECTIVE R86, `(.L_x_51) ;  /* 0x0000000056087348 */ /* 0x000fea0003c00000 */
[----:B------:R0:W1:Y:S02]  /*70f0*/  SHFL.DOWN P4, R154, R165, R87, R157 ;  /* 0x08000057a59a7389 */ /* 0x000064000008009d */
[----:B01----:R-:W-:Y:S05]  /*7100*/  ENDCOLLECTIVE ;  /* 0x000000000000791b */ /* 0x003fea0003800000 */
.L_x_51:
[----:B------:R-:W-:Y:S02]  /*7110*/  MOV R165, R163 ;  /* 0x000000a300a57202 */ /* 0x000fe40000000f00 */
[----:B------:R-:W-:-:S07]  /*7120*/  MOV R153, R154 ;  /* 0x0000009a00997202 */ /* 0x000fce0000000f00 */
[----:B------:R-:W-:Y:S05]  /*7130*/  WARPSYNC.COLLECTIVE R86, `(.L_x_52) ;  /* 0x0000000056087348 */ /* 0x000fea0003c00000 */
[----:B------:R0:W1:Y:S02]  /*7140*/  SHFL.DOWN P4, R154, R165, R87, R157 ;  /* 0x08000057a59a7389 */ /* 0x000064000008009d */
[----:B01----:R-:W-:Y:S05]  /*7150*/  ENDCOLLECTIVE ;  /* 0x000000000000791b */ /* 0x003fea0003800000 */
.L_x_52:
[C---:B------:R-:W-:Y:S01]  /*7160*/  @!P2 FMUL.FTZ R153, R162.reuse, R153 ;  /* 0x00000099a299a220 */ /* 0x040fe20000410000 */
[----:B------:R-:W-:Y:S01]  /*7170*/  MOV R87, 0x10 ;  /* 0x0000001000577802 */ /* 0x000fe20000000f00 */
[----:B------:R-:W-:-:S03]  /*7180*/  @!P2 FFMA.FTZ R154, R162, R154, R163 ;  /* 0x0000009aa29aa223 */ /* 0x000fc600000100a3 */
[----:B------:R-:W-:-:S04]  /*7190*/  @!P2 MOV R162, R153 ;  /* 0x0000009900a2a202 */ /* 0x000fc80000000f00 */
[----:B------:R-:W-:Y:S02]  /*71a0*/  MOV R165, R162 ;  /* 0x000000a200a57202 */ /* 0x000fe40000000f00 */
[----:B------:R-:W-:-:S07]  /*71b0*/  @!P2 MOV R163, R154 ;  /* 0x0000009a00a3a202 */ /* 0x000fce0000000f00 */
[----:B------:R-:W-:Y:S05]  /*71c0*/  WARPSYNC.COLLECTIVE R86, `(.L_x_53) ;  /* 0x0000000056087348 */ /* 0x000fea0003c00000 */
[----:B------:R0:W1:Y:S02]  /*71d0*/  SHFL.DOWN P4, R154, R165, R87, R157 ;  /* 0x08000057a59a7389 */ /* 0x000064000008009d */
[----:B01----:R-:W-:Y:S05]  /*71e0*/  ENDCOLLECTIVE ;  /* 0x000000000000791b */ /* 0x003fea0003800000 */
.L_x_53:
[----:B------:R-:W-:Y:S01]  /*71f0*/  MOV R165, R163 ;  /* 0x000000a300a57202 */ /* 0x000fe20000000f00 */
[----:B------:R-:W-:-:S07]  /*7200*/  IMAD.MOV.U32 R152, RZ, RZ, R154 ;  /* 0x000000ffff987224 */ /* 0x000fce00078e009a */
[----:B------:R-:W-:Y:S05]  /*7210*/  WARPSYNC.COLLECTIVE R86, `(.L_x_54) ;  /* 0x0000000056087348 */ /* 0x000fea0003c00000 */
[----:B------:R0:W1:Y:S02]  /*7220*/  SHFL.DOWN P4, R154, R165, R87, R157 ;  /* 0x08000057a59a7389 */ /* 0x000064000008009d */
[----:B01----:R-:W-:Y:S05]  /*7230*/  ENDCOLLECTIVE ;  /* 0x000000000000791b */ /* 0x003fea0003800000 */
.L_x_54:
[C---:B------:R-:W-:Y:S01]  /*7240*/  @!P3 FMUL.FTZ R152, R162.reuse, R152 ;  /* 0x00000098a298b220 */ /* 0x040fe20000410000 */
[----:B------:R-:W-:-:S04]  /*7250*/  @!P3 FFMA.FTZ R154, R162, R154, R163 ;  /* 0x0000009aa29ab223 */ /* 0x000fc800000100a3 */
[----:B------:R-:W-:Y:S02]  /*7260*/  @!P3 MOV R162, R152 ;  /* 0x0000009800a2b202 */ /* 0x000fe40000000f00 */
[----:B------:R-:W-:Y:S02]  /*7270*/  @!P3 MOV R163, R154 ;  /* 0x0000009a00a3b202 */ /* 0x000fe40000000f00 */
[-C--:B------:R-:W-:Y:S02]  /*7280*/  MOV R87, R162.reuse ;  /* 0x000000a200577202 */ /* 0x080fe40000000f00 */
[----:B------:R-:W-:Y:S02]  /*7290*/  MOV R154, RZ ;  /* 0x000000ff009a7202 */ /* 0x000fe40000000f00 */
[----:B------:R-:W-:-:S07]  /*72a0*/  MOV R165, R162 ;  /* 0x000000a200a57202 */ /* 0x000fce0000000f00 */
[----:B------:R-:W-:Y:S05]  /*72b0*/  WARPSYNC.COLLECTIVE R86, `(.L_x_55) ;  /* 0x0000000056087348 */ /* 0x000fea0003c00000 */
[----:B------:R0:W1:Y:S02]  /*72c0*/  SHFL.IDX P1, R157, R87, R154, R155 ;  /* 0x0000009a579d7389 */ /* 0x000064000002009b */
[----:B01----:R-:W-:Y:S05]  /*72d0*/  ENDCOLLECTIVE ;  /* 0x000000000000791b */ /* 0x003fea0003800000 */
.L_x_55:
[----:B------:R-:W-:Y:S01]  /*72e0*/  MOV R87, R163 ;  /* 0x000000a300577202 */ /* 0x000fe20000000f00 */
[----:B------:R-:W-:-:S07]  /*72f0*/  IMAD.MOV.U32 R153, RZ, RZ, R157 ;  /* 0x000000ffff997224 */ /* 0x000fce00078e009d */
[----:B------:R-:W-:Y:S05]  /*7300*/  WARPSYNC.COLLECTIVE R86, `(.L_x_56) ;  /* 0x0000000056087348 */ /* 0x000fea0003c00000 */
[----:B------:R0:W1:Y:S02]  /*7310*/  SHFL.IDX P1, R157, R87, R154, R155 ;  /* 0x0000009a579d7389 */ /* 0x000064000002009b */
[----:B01----:R-:W-:Y:S05]  /*7320*/  ENDCOLLECTIVE ;  /* 0x000000000000791b */ /* 0x003fea0003800000 */
.L_x_56:
[----:B------:R-:W-:Y:S02]  /*7330*/  MOV R87, 0x1 ;  /* 0x0000000100577802 */ /* 0x000fe40000000f00 */
[----:B------:R-:W-:Y:S02]  /*7340*/  MOV R152, R157 ;  /* 0x0000009d00987202 */ /* 0x000fe40000000f00 */
[----:B------:R-:W-:-:S03]  /*7350*/  MOV R157, 0x1f ;  /* 0x0000001f009d7802 */ /* 0x000fc60000000f00 */
[-C--:B------:R-:W-:Y:S01]  /*7360*/  FFMA.FTZ R152, R41, R153.reuse, R152 ;  /* 0x0000009929987223 */ /* 0x080fe20000010098 */
[----:B------:R-:W-:-:S07]  /*7370*/  FMUL.FTZ R153, R40, R153 ;  /* 0x0000009928997220 */ /* 0x000fce0000410000 */
[----:B------:R-:W-:Y:S05]  /*7380*/  WARPSYNC.COLLECTIVE R86, `(.L_x_57) ;  /* 0x0000000056087348 */ /* 0x000fea0003c00000 */
[----:B------:R0:W1:Y:S02]  /*7390*/  SHFL.DOWN P4, R154, R165, R87, R157 ;  /* 0x08000057a59a7389 */ /* 0x000064000008009d */
[----:B01----:R-:W-:Y:S05]  /*73a0*/  ENDCOLLECTIVE ;  /* 0x000000000000791b */ /* 0x003fea0003800000 */
.L_x_57:
[----:B------:R-:W-:Y:S01]  /*73b0*/  IMAD.MOV.U32 R165, RZ, RZ, R163 ;  /* 0x000000ffffa57224 */ /* 0x000fe200078e00a3 */
[----:B------:R-:W-:-:S07]  /*73c0*/  MOV R162, R154 ;  /* 0x0000009a00a27202 */ /* 0x000fce0000000f00 */
[----:B------:R-:W-:Y:S05]  /*73d0*/  WARPSYNC.COLLECTIVE R86, `(.L_x_58) ;  /* 0x0000000056087348 */ /* 0x000fea0003c00000 */
[----:B------:R0:W1:Y:S02]  /*73e0*/  SHFL.DOWN P4, R154, R165, R87, R157 ;  /* 0x08000057a59a7389 */ /* 0x000064000008009d */
[----:B01----:R-:W-:Y:S05]  /*73f0*/  ENDCOLLECTIVE ;  /* 0x000000000000791b */ /* 0x003fea0003800000 */
.L_x_58:
[----:B------:R-:W-:Y:S02]  /*7400*/  MOV R87, R40 ;  /* 0x0000002800577202 */ /* 0x000fe40000000f00 */
[----:B------:R-:W-:Y:S02]  /*7410*/  MOV R163, R154 ;  /* 0x0000009a00a37202 */ /* 0x000fe40000000f00 */
[----:B------:R-:W-:-:S07]  /*7420*/  MOV R154, RZ ;  /* 0x000000ff009a7202 */ /* 0x000fce0000000f00 */
[----:B------:R-:W-:Y:S05]  /*7430*/  WARPSYNC.COLLECTIVE R86, `(.L_x_59) ;  /* 0x0000000056087348 */ /* 0x000fea0003c00000 */
[----:B------:R0:W1:Y:S02]  /*7440*/  SHFL.IDX P1, R157, R87, R154, R155 ;  /* 0x0000009a579d7389 */ /* 0x000064000002009b */
[----:B01----:R-:W-:Y:S05]  /*7450*/  ENDCOLLECTIVE ;  /* 0x000000000000791b */ /* 0x003fea0003800000 */
.L_x_59:
[----:B------:R-:W-:Y:S02]  /*7460*/  MOV R87, R41 ;  /* 0x0000002900577202 */ /* 0x000fe40000000f00 */
[----:B------:R-:W-:-:S07]  /*7470*/  MOV R40, R157 ;  /* 0x0000009d00287202 */ /* 0x000fce0000000f00 */
[----:B------:R-:W-:Y:S05]  /*7480*/  WARPSYNC.COLLECTIVE R86, `(.L_x_60) ;  /* 0x0000000056087348 */ /* 0x000fea0003c00000 */
[----:B------:R0:W1:Y:S02]  /*7490*/  SHFL.IDX P1, R157, R87, R154, R155 ;  /* 0x0000009a579d7389 */ /* 0x000064000002009b */
[----:B01----:R-:W-:Y:S05]  /*74a0*/  ENDCOLLECTIVE ;  /* 0x000000000000791b */ /* 0x003fea0003800000 */
.L_x_60:
[----:B------:R-:W-:Y:S01]  /*74b0*/  MOV R41, R157 ;  /* 0x0000009d00297202 */ /* 0x000fe20000000f00 */
[----:B------:R-:W-:Y:S06]  /*74c0*/  BRA `(.L_x_61) ;  /* 0xffffffc400787947 */ /* 0x000fec000383ffff */
.L_x_62:
[----:B------:R-:W-:-:S00]  /*74d0*/  BRA `(.L_x_62) ;  /* 0xfffffffc00fc7947 */ /* 0x000fc0000383ffff */
[----:B------:R-:W-:-:S00]  /*74e0*/  NOP ;  /* 0x0000000000007918 */ /* 0x000fc00000000000 */
        /* <DEDUP_REMOVED lines=9> */
.L_x_10408:


//--------------------- .text._Z25selective_scan_bwd_kernelI32Selective_Scan_bwd_kernel_traitsILi128ELi16ELb0ELb0ELb0ELb0ELb1EN3c104HalfEfEEv12SSMParamsBwd --------------------------
	.section	.text._Z25selective_scan_bwd_kernelI32Selective_Scan_bwd_kernel_traitsILi128ELi16ELb0ELb0ELb0ELb0ELb1EN3c104HalfEfEEv12SSMParamsBwd,"ax",@progbits
	.align	128
        .global         _Z25selective_scan_bwd_kernelI32Selective_Scan_bwd_kernel_traitsILi128ELi16ELb0ELb0ELb0ELb0ELb1EN3c104HalfEfEEv12SSMParamsBwd
        .type           _Z25selective_scan_bwd_kernelI32Selective_Scan_bwd_kernel_traitsILi128ELi16ELb0ELb0ELb0ELb0ELb1EN3c104HalfEfEEv12SSMParamsBwd,@function
        .size           _Z25selective_scan_bwd_kernelI32Selective_Scan_bwd_kernel_traitsILi128ELi16ELb0ELb0ELb0ELb0ELb1EN3c104HalfEfEEv12SSMParamsBwd,(.L_x_10409 - _Z25selective_scan_bwd_kernelI32Selective_Scan_bwd_kernel_traitsILi128ELi16ELb0ELb0ELb0ELb0ELb1EN3c104HalfEfEEv12SSMParamsBwd)
        .other          _Z25selective_scan_bwd_kernelI32Selective_Scan_bwd_kernel_traitsILi128ELi16ELb0ELb0ELb0ELb0ELb1EN3c104HalfEfEEv12SSMParamsBwd,@"STO_CUDA_ENTRY STV_DEFAULT"
_Z25selective_scan_bwd_kernelI32Selective_Scan_bwd_kernel_traitsILi128ELi16ELb0ELb0ELb0ELb0ELb1EN3c104HalfEfEEv12SSMParamsBwd:
.text._Z25selective_scan_bwd_kernelI32Selective_Scan_bwd_kernel_traitsILi128ELi16ELb0ELb0ELb0ELb0ELb1EN3c104HalfEfEEv12SSMParamsBwd:
        /* <DEDUP_REMOVED lines=31> */
[----:B0-----:R-:W-:Y:S01]  /*01f0*/  ULEA UR11, UR34, 0xfffff800, 0xb ;  /* 0xfffff800220b7891 */ /* 0x001fe2000f8e58ff */
[----:B------:R0:W-:Y:S01]  /*0200*/  STL [R1+0xc], RZ ;  /* 0x00000cff01007387 */ /* 0x0001e20000100800 */
[----:B------:R-:W-:Y:S02]  /*0210*/  UIMAD UR5, UR16, UR13, UR5 ;  /* 0x0000000d100572a4 */ /* 0x000fe4000f8e0205 */
[----:B-----5:R-:W-:Y:S01]  /*0220*/  UIMAD.WIDE.U32 UR12, UR16, UR20, URZ ;  /* 0x00000014100c72a5 */ /* 0x020fe2000f8e00ff */
[----:B------:R0:W-:Y:S01]  /*0230*/  STL [R1+0x8], RZ ;  /* 0x000008ff01007387 */ /* 0x0001e20000100800 */
[----:B------:R-:W-:-:S02]  /*0240*/  UIMAD.WIDE.U32 UR8, UR10, UR14, UR4 ;  /* 0x0000000e0a0872a5 */ /* 0x000fc4000f8e0004 */
[----:B------:R-:W-:Y:S02]  /*0250*/  UIMAD UR13, UR16, UR21, UR13 ;  /* 0x00000015100d72a4 */ /* 0x000fe4000f8e020d */
[----:B------:R-:W-:Y:S02]  /*0260*/  UIMAD UR19, UR10, UR23, URZ ;  /* 0x000000170a1372a4 */ /* 0x000fe4000f8e02ff */
[----:B-1----:R-:W-:Y:S02]  /*0270*/  UISETP.NE.U32.AND UP0, UPT, UR6, URZ, UPT ;  /* 0x000000ff0600728c */ /* 0x002fe4000bf05070 */
[----:B------:R-:W-:Y:S02]  /*0280*/  UIMAD.WIDE.U32 UR12, UR10, UR22, UR12 ;  /* 0x000000160a0c72a5 */ /* 0x000fe4000f8e000c */
[----:B------:R-:W-:Y:S01]  /*0290*/  UISETP.NE.AND.EX UP0, UPT, UR7, URZ, UPT, UP0 ;  /* 0x000000ff0700728c */ /* 0x000fe2000bf05300 */
[----:B------:R-:W1:Y:S01]  /*02a0*/  LDCU.128 UR4, c[0x0][0x460] ;  /* 0x00008c00ff0477ac */ /* 0x000e620008000c00 */
[----:B------:R-:W-:-:S02]  /*02b0*/  USHF.R.S32.HI UR17, URZ, 0x1f, UR11 ;  /* 0x0000001fff117899 */ /* 0x000fc4000801140b */
[----:B------:R-:W-:Y:S02]  /*02c0*/  UIADD3 UR22, UP3, UPT, UR11, UR12, URZ ;  /* 0x0000000c0b167290 */ /* 0x000fe4000ff7e0ff */
[----:B------:R-:W-:-:S05]  /*02d0*/  UIMAD UR18, UR10, UR15, URZ ;  /* 0x0000000f0a1272a4 */ /* 0x000fca000f8e02ff */
[----:B------:R-:W4:Y:S01]  /*02e0*/  @UP0 LDCU UR20, c[0x0][0x384] ;  /* 0x00007080ff1407ac */ /* 0x000f220008000800 */
[----:B------:R-:W-:Y:S02]  /*02f0*/  UIADD3.X UR12, UPT, UPT, UR17, UR13, UR19, UP3, !UPT ;  /* 0x0000000d110c7290 */ /* 0x000fe40009ffe413 */
[----:B------:R-:W-:Y:S02]  /*0300*/  UIMAD.WIDE.U32 UR14, UR16, UR24, URZ ;  /* 0x00000018100e72a5 */ /* 0x000fe4000f8e00ff */
[----:B-1----:R-:W-:Y:S02]  /*0310*/  ULEA UR21, UP4, UR22, UR6, 0x1 ;  /* 0x0000000616157291 */ /* 0x002fe4000f8808ff */
[----:B------:R-:W-:Y:S01]  /*0320*/  UIMAD UR15, UR16, UR25, UR15 ;  /* 0x00000019100f72a4 */ /* 0x000fe2000f8e020f */
[----:B------:R-:W1:Y:S01]  /*0330*/  @UP0 LDCU UR27, c[0x0][0x38c] ;  /* 0x00007180ff1b07ac */ /* 0x000e620008000800 */
[----:B------:R-:W-:Y:S02]  /*0340*/  UIADD3 UR25, UP1, UPT, UR11, UR8, URZ ;  /* 0x000000080b197290 */ /* 0x000fe4000ff3e0ff */
[----:B------:R-:W-:Y:S01]  /*0350*/  ULEA.HI.X UR22, UR22, UR7, UR12, 0x1, UP4 ;  /* 0x0000000716167291 */ /* 0x000fe2000a0f0c0c */
[----:B------:R-:W5:Y:S01]  /*0360*/  @UP0 LDCU.64 UR12, c[0x0][0x480] ;  /* 0x00009000ff0c07ac */ /* 0x000f620008000a00 */
[----:B------:R-:W-:-:S02]  /*0370*/  ULEA UR26, UP2, UR25, UR4, 0x1 ;  /* 0x00000004191a7291 */ /* 0x000fc4000f8408ff */
[----:B------:R-:W-:Y:S02]  /*0380*/  UIADD3.X UR8, UPT, UPT, UR17, UR9, UR18, UP1, !UPT ;  /* 0x0000000911087290 */ /* 0x000fe40008ffe412 */
[----:B--2---:R-:W-:Y:S02]  /*0390*/  UIMAD UR24, UR10, UR31, URZ ;  /* 0x0000001f0a1872a4 */ /* 0x004fe4000f8e02ff */
[----:B------:R-:W-:Y:S02]  /*03a0*/  ULEA.HI.X UR25, UR25, UR5, UR8, 0x1, UP2 ;  /* 0x0000000519197291 */ /* 0x000fe400090f0c08 */
[----:B----4-:R-:W-:Y:S02]  /*03b0*/  @UP0 UIMAD UR8, UR16, UR20, UR10 ;  /* 0x00000014100802a4 */ /* 0x010fe4000f8e020a */
[----:B------:R-:W-:Y:S02]  /*03c0*/  UIMAD.WIDE.U32 UR4, UR10, UR30, UR14 ;  /* 0x0000001e0a0472a5 */ /* 0x000fe4000f8e000e */
[----:B------:R-:W-:-:S02]  /*03d0*/  @UP0 UIMAD UR8, UR8, UR34, URZ ;  /* 0x00000022080802a4 */ /* 0x000fc4000f8e02ff */
[----:B------:R-:W-:Y:S02]  /*03e0*/  UIADD3 UR11, UP1, UPT, UR11, UR4, URZ ;  /* 0x000000040b0b7290 */ /* 0x000fe4000ff3e0ff */
[----:B-1----:R-:W-:Y:S02]  /*03f0*/  @UP0 UIMAD UR8, UR8, UR27, URZ ;  /* 0x0000001b080802a4 */ /* 0x002fe4000f8e02ff */
[----:B------:R-:W-:Y:S01]  /*0400*/  UIADD3.X UR24, UPT, UPT, UR17, UR5, UR24, UP1, !UPT ;  /* 0x0000000511187290 */ /* 0x000fe20008ffe418 */
[----:B------:R-:W-:Y:S02]  /*0410*/  UMOV UR4, URZ ;  /* 0x000000ff00047c82 */ /* 0x000fe40008000000 */
[----:B------:R-:W-:Y:S01]  /*0420*/  UMOV UR5, URZ ;  /* 0x000000ff00057c82 */ /* 0x000fe20008000000 */
[----:B-----5:R-:W-:Y:S02]  /*0430*/  @UP0 UIMAD.WIDE UR4, UR8, 0x8, UR12 ;  /* 0x00000008080408a5 */ /* 0x020fe4000f8e020c */
[----:B------:R-:W-:Y:S01]  /*0440*/  UISETP.GE.AND UP0, UPT, UR34, 0x1, UPT ;  /* 0x000000012200788c */ /* 0x000fe2000bf06270 */
[----:B------:R-:W-:Y:S01]  /*0450*/  UMOV UR6, URZ ;  /* 0x000000ff00067c82 */ /* 0x000fe20008000000 */
[----:B------:R-:W-:Y:S01]  /*0460*/  UMOV UR7, URZ ;  /* 0x000000ff00077c82 */ /* 0x000fe20008000000 */
[----:B------:R-:W-:-:S04]  /*0470*/  ULEA UR23, UP1, UR11, UR32, 0x1 ;  /* 0x000000200b177291 */ /* 0x000fc8000f8208ff */
[----:B------:R-:W-:Y:S01]  /*0480*/  ULEA.HI.X UR24, UR11, UR33, UR24, 0x1, UP1 ;  /* 0x000000210b187291 */ /* 0x000fe200088f0c18 */
[----:B---3--:R-:W-:Y:S02]  /*0490*/  @P0 R2UR UR6, R2 ;  /* 0x00000000020602ca */ /* 0x008fe400000e0000 */
[----:B------:R-:W-:Y:S01]  /*04a0*/  @P1 R2UR UR7, R4 ;  /* 0x00000000040712ca */ /* 0x000fe200000e0000 */
[----:B0-----:R-:W-:-:S14]  /*04b0*/  BRA.U !UP0, `(.L_x_63) ;  /* 0x0000007908507547 */ /* 0x001fdc000b800000 */
[----:B------:R-:W0:Y:S01]  /*04c0*/  S2R R100, SR_TID.X ;  /* 0x0000000000647919 */ /* 0x000e220000002100 */
[----:B------:R-:W1:Y:S01]  /*04d0*/  LDCU UR20, c[0x0][0x394] ;  /* 0x00007280ff1477ac */ /* 0x000e620008000800 */
[----:B------:R2:W-:Y:S04]  /*04e0*/  STL [R1+0x8], RZ ;  /* 0x000008ff01007387 */ /* 0x0005e80000100800 */
[----:B------:R2:W-:Y:S01]  /*04f0*/  STL [R1+0xc], RZ ;  /* 0x00000cff01007387 */ /* 0x0005e20000100800 */
[C---:B0-----:R-:W-:Y:S02]  /*0500*/  SHF.L.U32 R0, R100.reuse, 0x4, RZ ;  /* 0x0000000464007819 */ /* 0x041fe400000006ff */
[----:B------:R-:W-:-:S04]  /*0510*/  LOP3.LUT R41, R100, 0x1f, RZ, 0xc0, !PT ;  /* 0x0000001f64297812 */ /* 0x000fc800078ec0ff */
[----:B-12---:R-:W-:-:S07]  /*0520*/  LOP3.LUT R3, R41, 0x3e00, R0, 0xf8, !PT ;  /* 0x00003e0029037812 */ /* 0x006fce00078ef800 */
.L_x_79:
[----:B0-----:R-:W0:Y:S01]  /*0530*/  S2UR UR33, SR_CTAID.X ;  /* 0x00000000002179c3 */ /* 0x001e220000002500 */
[----:B------:R-:W0:Y:S01]  /*0540*/  LDCU.128 UR12, c[0x0][0x410] ;  /* 0x00008200ff0c77ac */ /* 0x000e220008000c00 */
[----:B------:R-:W-:Y:S02]  /*0550*/  SHF.L.U32 R0, R100, 0x4, RZ ;  /* 0x0000000464007819 */ /* 0x000fe400000006ff */
[----:B------:R-:W-:Y:S01]  /*0560*/  MOV R6, UR26 ;  /* 0x0000001a00067c02 */ /* 0x000fe20008000f00 */
[----:B------:R-:W-:Y:S01]  /*0570*/  USHF.L.U32 UR8, UR20, 0xb, URZ ;  /* 0x0000000b14087899 */ /* 0x000fe200080006ff */
[----:B------:R-:W-:Y:S01]  /*0580*/  LOP3.LUT R36, R0, 0x3e00, RZ, 0xc0, !PT ;  /* 0x00003e0000247812 */ /* 0x000fe200078ec0ff */
[----:B------:R-:W1:Y:S01]  /*0590*/  LDCU.128 UR16, c[0x0][0x420] ;  /* 0x00008400ff1077ac */ /* 0x000e620008000c00 */
[----:B------:R-:W2:Y:S01]  /*05a0*/  S2UR UR27, SR_CTAID.Y ;  /* 0x00000000001b79c3 */ /* 0x000ea20000002600 */
[----:B------:R-:W-:Y:S01]  /*05b0*/  MOV R7, UR25 ;  /* 0x0000001900077c02 */ /* 0x000fe20008000f00 */
[----:B------:R-:W-:Y:S01]  /*05c0*/  UIADD3 UR8, UPT, UPT, UR8, -0x800, URZ ;  /* 0xfffff80008087890 */ /* 0x000fe2000fffe0ff */
[----:B------:R-:W-:Y:S01]  /*05d0*/  LOP3.LUT R40, R36, R41, RZ, 0xfc, !PT ;  /* 0x0000002924287212 */ /* 0x000fe200078efcff */
[----:B------:R-:W-:Y:S01]  /*05e0*/  UMOV UR9, URZ ;  /* 0x000000ff00097c82 */ /* 0x000fe20008000000 */
[----:B------:R-:W3:Y:S01]  /*05f0*/  LDCU.64 UR34, c[0x0][0x488] ;  /* 0x00009100ff2277ac */ /* 0x000ee20008000a00 */
[----:B------:R-:W-:Y:S01]  /*0600*/  IMAD.WIDE.U32 R8, R3, 0x2, R6 ;  /* 0x0000000203087825 */ /* 0x000fe200078e0006 */
[----:B------:R-:W-:Y:S01]  /*0610*/  SHF.L.U32 R56, R40, 0x1, RZ ;  /* 0x0000000128387819 */ /* 0x000fe200000006ff */
[----:B------:R-:W4:Y:S01]  /*0620*/  LDCU UR32, c[0x0][0x388] ;  /* 0x00007100ff2077ac */ /* 0x000f220008000800 */
[----:B------:R-:W-:-:S02]  /*0630*/  LOP3.LUT R41, R36, 0x20, R41, 0xfe, !PT ;  /* 0x0000002024297812 */ /* 0x000fc400078efe29 */
[----:B------:R-:W-:Y:S02]  /*0640*/  LOP3.LUT R26, R40, 0xe0, RZ, 0xfc, !PT ;  /* 0x000000e0281a7812 */ /* 0x000fe400078efcff */
[----:B------:R-:W-:Y:S01]  /*0650*/  LOP3.LUT R2, R2, 0xfffffeff, RZ, 0xc0, !PT ;  /* 0xfffffeff02027812 */ /* 0x000fe200078ec0ff */
[----:B0-----:R-:W-:Y:S01]  /*0660*/  UIMAD.WIDE.U32 UR10, UR33, UR12, UR8 ;  /* 0x0000000c210a72a5 */ /* 0x001fe2000f8e0008 */
[----:B------:R-:W-:Y:S01]  /*0670*/  PRMT R17, RZ, 0x7610, R17 ;  /* 0x00007610ff117816 */ /* 0x000fe20000000011 */
[----:B-1----:R-:W-:Y:S01]  /*0680*/  UIMAD.WIDE.U32 UR30, UR33, UR16, UR8 ;  /* 0x00000010211e72a5 */ /* 0x002fe2000f8e0008 */
[C---:B------:R-:W-:Y:S01]  /*0690*/  LOP3.LUT R27, R40.reuse, 0x100, RZ, 0xfc, !PT ;  /* 0x00000100281b7812 */ /* 0x040fe200078efcff */
[----:B------:R-:W-:Y:S01]  /*06a0*/  UIMAD UR11, UR33, UR13, UR11 ;  /* 0x0000000d210b72a4 */ /* 0x000fe2000f8e020b */
[C---:B------:R-:W-:Y:S01]  /*06b0*/  LOP3.LUT R25, R40.reuse, 0xc0, RZ, 0xfc, !PT ;  /* 0x000000c028197812 */ /* 0x040fe200078efcff */
[----:B------:R-:W-:Y:S01]  /*06c0*/  UIMAD UR13, UR33, UR17, UR31 ;  /* 0x00000011210d72a4 */ /* 0x000fe2000f8e021f */
[C---:B------:R-:W-:Y:S01]  /*06d0*/  LOP3.LUT R24, R40.reuse, 0xa0, RZ, 0xfc, !PT ;  /* 0x000000a028187812 */ /* 0x040fe200078efcff */
[----:B--2---:R-:W-:Y:S01]  /*06e0*/  UIMAD.WIDE.U32 UR10, UR27, UR14, UR10 ;  /* 0x0000000e1b0a72a5 */ /* 0x004fe2000f8e000a */
[C---:B------:R-:W-:Y:S01]  /*06f0*/  LOP3.LUT R23, R40.reuse, 0x80, RZ, 0xfc, !PT ;  /* 0x0000008028177812 */ /* 0x040fe200078efcff */
[----:B------:R-:W-:Y:S01]  /*0700*/  UMOV UR12, UR30 ;  /* 0x0000001e000c7c82 */ /* 0x000fe20008000000 */
[----:B------:R-:W0:Y:S01]  /*0710*/  LDCU.64 UR16, c[0x0][0x478] ;  /* 0x00008f00ff1077ac */ /* 0x000e220008000a00 */
[----:B------:R-:W-:-:S02]  /*0720*/  LOP3.LUT R22, R40, 0x60, RZ, 0xfc, !PT ;  /* 0x0000006028167812 */ /* 0x000fc400078efcff */
[C---:B------:R-:W-:Y:S01]  /*0730*/  IADD3 R5, P0, PT, R40.reuse, UR10, RZ ;  /* 0x0000000a28057c10 */ /* 0x040fe2000ff1e0ff */
[----:B------:R-:W-:Y:S01]  /*0740*/  UIMAD UR15, UR27, UR15, UR11 ;  /* 0x0000000f1b0f72a4 */ /* 0x000fe2000f8e020b */
[----:B------:R-:W-:Y:S01]  /*0750*/  LOP3.LUT R21, R40, 0x40, RZ, 0xfc, !PT ;  /* 0x0000004028157812 */ /* 0x000fe200078efcff */
[----:B------:R-:W-:Y:S01]  /*0760*/  UIMAD.WIDE.U32 UR12, UR27, UR18, UR12 ;  /* 0x000000121b0c72a5 */ /* 0x000fe2000f8e000c */
[----:B------:R-:W-:Y:S01]  /*0770*/  PRMT R19, RZ, 0x7610, R19 ;  /* 0x00007610ff137816 */ /* 0x000fe20000000013 */
[----:B----4-:R-:W-:Y:S01]  /*0780*/  UIADD3 UR18, UPT, UPT, -UR8, UR32, URZ ;  /* 0x0000002008127290 */ /* 0x010fe2000fffe1ff */
[----:B------:R-:W-:Y:S01]  /*0790*/  PRMT R15, RZ, 0x7610, R15 ;  /* 0x00007610ff0f7816 */ /* 0x000fe2000000000f */
[----:B------:R-:W-:Y:S01]  /*07a0*/  UIMAD UR19, UR27, UR19, UR13 ;  /* 0x000000131b1372a4 */ /* 0x000fe2000f8e020d */
[----:B------:R-:W-:Y:S02]  /*07b0*/  IADD3.X R10, PT, PT, RZ, UR15, RZ, P0, !PT ;  /* 0x0000000fff0a7c10 */ /* 0x000fe400087fe4ff */
[----:B---3--:R-:W-:-:S02]  /*07c0*/  LEA R4, P0, R5, UR34, 0x1 ;  /* 0x0000002205047c11 */ /* 0x008fc4000f8008ff */
[----:B------:R-:W-:Y:S02]  /*07d0*/  ISETP.GE.AND P2, PT, R3, UR18, PT ;  /* 0x0000001203007c0c */ /* 0x000fe4000bf46270 */
[----:B------:R-:W-:Y:S02]  /*07e0*/  PRMT R12, RZ, 0x7610, R12 ;  /* 0x00007610ff0c7816 */ /* 0x000fe4000000000c */
[C---:B------:R-:W-:Y:S02]  /*07f0*/  LOP3.LUT R28, R40.reuse, 0x120, RZ, 0xfc, !PT ;  /* 0x00000120281c7812 */ /* 0x040fe400078efcff */
[----:B------:R-:W-:Y:S02]  /*0800*/  PRMT R13, RZ, 0x7610, R13 ;  /* 0x00007610ff0d7816 */ /* 0x000fe4000000000d */
[C---:B------:R-:W-:Y:S02]  /*0810*/  LOP3.LUT R29, R40.reuse, 0x140, RZ, 0xfc, !PT ;  /* 0x00000140281d7812 */ /* 0x040fe400078efcff */
[----:B------:R-:W-:-:S02]  /*0820*/  LOP3.LUT R30, R40, 0x160, RZ, 0xfc, !PT ;  /* 0x00000160281e7812 */ /* 0x000fc400078efcff */
[C---:B------:R-:W-:Y:S02]  /*0830*/  LOP3.LUT R31, R40.reuse, 0x180, RZ, 0xfc, !PT ;  /* 0x00000180281f7812 */ /* 0x040fe400078efcff */
[C---:B------:R-:W-:Y:S02]  /*0840*/  LOP3.LUT R32, R40.reuse, 0x1a0, RZ, 0xfc, !PT ;  /* 0x000001a028207812 */ /* 0x040fe400078efcff */
[C---:B------:R-:W-:Y:S02]  /*0850*/  LOP3.LUT R33, R40.reuse, 0x1c0, RZ, 0xfc, !PT ;  /* 0x000001c028217812 */ /* 0x040fe400078efcff */
[----:B------:R-:W-:Y:S02]  /*0860*/  LOP3.LUT R34, R40, 0x1e0, RZ, 0xfc, !PT ;  /* 0x000001e028227812 */ /* 0x000fe400078efcff */
[----:B------:R-:W-:Y:S02]  /*0870*/  PRMT R14, RZ, 0x7610, R14 ;  /* 0x00007610ff0e7816 */ /* 0x000fe4000000000e */
[----:B------:R-:W-:-:S02]  /*0880*/  PRMT R35, RZ, 0x7610, R35 ;  /* 0x00007610ff237816 */ /* 0x000fc40000000023 */
[----:B------:R-:W-:Y:S02]  /*0890*/  PRMT R16, RZ, 0x7610, R16 ;  /* 0x00007610ff107816 */ /* 0x000fe40000000010 */
[----:B------:R-:W-:Y:S02]  /*08a0*/  PRMT R37, RZ, 0x7610, R37 ;  /* 0x00007610ff257816 */ /* 0x000fe40000000025 */
[----:B------:R-:W-:Y:S02]  /*08b0*/  PRMT R18, RZ, 0x7610, R18 ;  /* 0x00007610ff127816 */ /* 0x000fe40000000012 */
[----:B------:R-:W-:Y:S02]  /*08c0*/  PRMT R39, RZ, 0x7610, R39 ;  /* 0x00007610ff277816 */ /* 0x000fe40000000027 */
[----:B------:R-:W-:Y:S01]  /*08d0*/  PRMT R20, RZ, 0x7610, R20 ;  /* 0x00007610ff147816 */ /* 0x000fe20000000014 */
[----:B------:R-:W-:Y:S01]  /*08e0*/  BAR.SYNC.DEFER_BLOCKING 0x0 ;  /* 0x0000000000007b1d */ /* 0x000fe20000010000 */
[----:B------:R-:W-:-:S02]  /*08f0*/  LEA.HI.X R5, R5, UR35, R10, 0x1, P0 ;  /* 0x0000002305057c11 */ /* 0x000fc400080f0c0a */
[----:B------:R-:W-:Y:S02]  /*0900*/  IADD3 R6, P0, PT, R56, UR21, RZ ;  /* 0x0000001538067c10 */ /* 0x000fe4000ff1e0ff */
[----:B------:R-:W-:Y:S01]  /*0910*/  PRMT R3, RZ, 0x7610, R3 ;  /* 0x00007610ff037816 */ /* 0x000fe20000000003 */
[----:B------:R-:W1:Y:S01]  /*0920*/  S2R R44, SR_LANEID ;  /* 0x00000000002c7919 */ /* 0x000e620000000000 */
[----:B------:R-:W-:Y:S01]  /*0930*/  IADD3.X R7, PT, PT, RZ, UR22, RZ, P0, !PT ;  /* 0x00000016ff077c10 */ /* 0x000fe200087fe4ff */
[----:B------:R-:W2:Y:S01]  /*0940*/  S2UR UR10, SR_CgaCtaId ;  /* 0x00000000000a79c3 */ /* 0x000ea20000008800 */
[----:B------:R-:W-:Y:S01]  /*0950*/  ISETP.GE.AND P0, PT, R41, UR18, PT ;  /* 0x0000001229007c0c */ /* 0x000fe2000bf06270 */
[----:B------:R-:W3:Y:S01]  /*0960*/  LDCU.64 UR14, c[0x0][0x510] ;  /* 0x0000a200ff0e77ac */ /* 0x000ee20008000a00 */
[----:B------:R-:W-:Y:S02]  /*0970*/  IADD3 R0, P1, PT, R40, UR12, RZ ;  /* 0x0000000c28007c10 */ /* 0x000fe4000ff3e0ff */
[----:B------:R-:W-:Y:S01]  /*0980*/  @P2 LOP3.LUT R2, R2, 0x100, RZ, 0xfc, !PT ;  /* 0x0000010002022812 */ /* 0x000fe200078efcff */
[----:B------:R-:W4:Y:S01]  /*0990*/  LDCU.64 UR12, c[0x0][0x508] ;  /* 0x0000a100ff0c77ac */ /* 0x000f220008000a00 */
[----:B------:R-:W-:-:S02]  /*09a0*/  IADD3.X R11, PT, PT, RZ, UR19, RZ, P1, !PT ;  /* 0x00000013ff0b7c10 */ /* 0x000fc40008ffe4ff */
[C---:B0-----:R-:W-:Y:S02]  /*09b0*/  LEA R42, P1, R0.reuse, UR16, 0x1 ;  /* 0x00000010002a7c11 */ /* 0x041fe4000f8208ff */
[----:B------:R-:W-:Y:S02]  /*09c0*/  ISETP.GE.AND P2, PT, R25, UR18, PT ;  /* 0x0000001219007c0c */ /* 0x000fe4000bf46270 */
[----:B------:R-:W-:Y:S01]  /*09d0*/  LEA.HI.X R43, R0, UR17, R11, 0x1, P1 ;  /* 0x00000011002b7c11 */ /* 0x000fe200088f0c0b */
[----:B------:R-:W5:Y:S01]  /*09e0*/  @!P0 LDG.E.U16 R3, desc[UR28][R8.64+0x40] ;  /* 0x0000401c08038981 */ /* 0x000f62000c1e1500 */
[----:B------:R-:W-:Y:S02]  /*09f0*/  ISETP.GE.AND P0, PT, R26, UR18, PT ;  /* 0x000000121a007c0c */ /* 0x000fe4000bf06270 */
[----:B------:R-:W-:Y:S02]  /*0a00*/  ISETP.GE.AND P3, PT, R24, UR18, PT ;  /* 0x0000001218007c0c */ /* 0x000fe4000bf66270 */
[----:B------:R-:W-:-:S02]  /*0a10*/  ISETP.GE.AND P4, PT, R23, UR18, PT ;  /* 0x0000001217007c0c */ /* 0x000fc4000bf86270 */
[----:B------:R-:W-:Y:S02]  /*0a20*/  ISETP.GE.AND P5, PT, R22, UR18, PT ;  /* 0x0000001216007c0c */ /* 0x000fe4000bfa6270 */
[----:B------:R-:W-:Y:S01]  /*0a30*/  ISETP.GE.AND P6, PT, R21, UR18, PT ;  /* 0x0000001215007c0c */ /* 0x000fe2000bfc6270 */
[----:B------:R-:W3:Y:S01]  /*0a40*/  @!P2 LDG.E.U16 R15, desc[UR28][R8.64+0x180] ;  /* 0x0001801c080fa981 */ /* 0x000ee2000c1e1500 */
[----:B------:R-:W-:Y:S02]  /*0a50*/  IADD3 R56, P1, PT, R56, UR23, RZ ;  /* 0x0000001738387c10 */ /* 0x000fe4000ff3e0ff */
[----:B------:R-:W-:Y:S01]  /*0a60*/  PRMT R10, RZ, 0x7610, R10 ;  /* 0x00007610ff0a7816 */ /* 0x000fe2000000000a */
[----:B------:R-:W4:Y:S01]  /*0a70*/  @!P0 LDG.E.U16 R17, desc[UR28][R8.64+0x1c0] ;  /* 0x0001c01c08118981 */ /* 0x000f22000c1e1500 */
[----:B------:R-:W-:Y:S02]  /*0a80*/  IADD3.X R57, PT, PT, RZ, UR24, RZ, P1, !PT ;  /* 0x00000018ff397c10 */ /* 0x000fe40008ffe4ff */
[----:B-1----:R-:W-:Y:S01]  /*0a90*/  IADD3 R36, PT, PT, R36, R44, RZ ;  /* 0x0000002c24247210 */ /* 0x002fe20007ffe0ff */
[----:B------:R-:W3:Y:S01]  /*0aa0*/  @!P3 LDG.E.U16 R12, desc[UR28][R8.64+0x140] ;  /* 0x0001401c080cb981 */ /* 0x000ee2000c1e1500 */
[----:B------:R-:W-:Y:S01]  /*0ab0*/  ISETP.GE.AND P0, PT, R27, UR18, PT ;  /* 0x000000121b007c0c */ /* 0x000fe2000bf06270 */
[----:B------:R-:W-:Y:S01]  /*0ac0*/  UMOV UR16, 0x400 ;  /* 0x0000040000107882 */ /* 0x000fe20000000000 */
[----:B------:R-:W-:Y:S01]  /*0ad0*/  LOP3.LUT P1, RZ, R2, 0x100, RZ, 0xc0, !PT ;  /* 0x0000010002ff7812 */ /* 0x000fe2000782c0ff */
[----:B------:R-:W4:Y:S01]  /*0ae0*/  @!P4 LDG.E.U16 R13, desc[UR28][R8.64+0x100] ;  /* 0x0001001c080dc981 */ /* 0x000f22000c1e1500 */
[----:B------:R-:W-:Y:S01]  /*0af0*/  PRMT R0, RZ, 0x7610, R0 ;  /* 0x00007610ff007816 */ /* 0x000fe20000000000 */
[----:B------:R-:W0:Y:S01]  /*0b00*/  LDCU UR17, c[0x0][0x38c] ;  /* 0x00007180ff1177ac */ /* 0x000e220008000800 */
[----:B------:R-:W-:Y:S01]  /*0b10*/  PRMT R11, RZ, 0x7610, R11 ;  /* 0x00007610ff0b7816 */ /* 0x000fe2000000000b */
[----:B------:R-:W3:Y:S01]  /*0b20*/  @!P5 LDG.E.U16 R10, desc[UR28][R8.64+0xc0] ;  /* 0x0000c01c080ad981 */ /* 0x000ee2000c1e1500 */
[----:B------:R-:W-:-:S05]  /*0b30*/  ISETP.GE.AND P2, PT, R30, UR18, PT ;  /* 0x000000121e007c0c */ /* 0x000fca000bf46270 */
[----:B------:R-:W4:Y:S01]  /*0b40*/  @!P0 LDG.E.U16 R19, desc[UR28][R8.64+0x200] ;  /* 0x0002001c08138981 */ /* 0x000f22000c1e1500 */
[----:B------:R-:W-:-:S03]  /*0b50*/  ISETP.GE.AND P0, PT, R28, UR18, PT ;  /* 0x000000121c007c0c */ /* 0x000fc6000bf06270 */
[----:B------:R-:W5:Y:S01]  /*0b60*/  @!P1 LDG.E.U16 R0, desc[UR28][R8.64] ;  /* 0x0000001c08009981 */ /* 0x000f62000c1e1500 */
[----:B------:R-:W-:Y:S02]  /*0b70*/  ISETP.GE.AND P1, PT, R29, UR18, PT ;  /* 0x000000121d007c0c */ /* 0x000fe4000bf26270 */
[----:B------:R-:W-:Y:S01]  /*0b80*/  ISETP.GE.AND P3, PT, R31, UR18, PT ;  /* 0x000000121f007c0c */ /* 0x000fe2000bf66270 */
[----:B------:R-:W3:Y:S01]  /*0b90*/  @!P6 LDG.E.U16 R11, desc[UR28][R8.64+0x80] ;  /* 0x0000801c080be981 */ /* 0x000ee2000c1e1500 */
[----:B------:R-:W-:Y:S02]  /*0ba0*/  ISETP.GE.AND P4, PT, R32, UR18, PT ;  /* 0x0000001220007c0c */ /* 0x000fe4000bf86270 */
[----:B------:R-:W-:Y:S01]  /*0bb0*/  ISETP.GE.AND P5, PT, R33, UR18, PT ;  /* 0x0000001221007c0c */ /* 0x000fe2000bfa6270 */
[----:B------:R-:W4:Y:S01]  /*0bc0*/  @!P2 LDG.E.U16 R16, desc[UR28][R8.64+0x2c0] ;  /* 0x0002c01c0810a981 */ /* 0x000f22000c1e1500 */
[----:B------:R-:W-:-:S03]  /*0bd0*/  ISETP.GE.AND P6, PT, R34, UR18, PT ;  /* 0x0000001222007c0c */ /* 0x000fc6000bfc6270 */
[----:B------:R-:W4:Y:S04]  /*0be0*/  @!P0 LDG.E.U16 R14, desc[UR28][R8.64+0x240] ;  /* 0x0002401c080e8981 */ /* 0x000f28000c1e1500 */
[----:B------:R-:W4:Y:S04]  /*0bf0*/  @!P1 LDG.E.U16 R35, desc[UR28][R8.64+0x280] ;  /* 0x0002801c08239981 */ /* 0x000f28000c1e1500 */
[----:B------:R-:W4:Y:S04]  /*0c00*/  @!P3 LDG.E.U16 R37, desc[UR28][R8.64+0x300] ;  /* 0x0003001c0825b981 */ /* 0x000f28000c1e1500 */
[----:B------:R-:W4:Y:S04]  /*0c10*/  @!P4 LDG.E.U16 R18, desc[UR28][R8.64+0x340] ;  /* 0x0003401c0812c981 */ /* 0x000f28000c1e1500 */
[----:B------:R-:W4:Y:S04]  /*0c20*/  @!P5 LDG.E.U16 R39, desc[UR28][R8.64+0x380] ;  /* 0x0003801c0827d981 */ /* 0x000f28000c1e1500 */
[----:B------:R1:W4:Y:S01]  /*0c30*/  @!P6 LDG.E.U16 R20, desc[UR28][R8.64+0x3c0] ;  /* 0x0003c01c0814e981 */ /* 0x000322000c1e1500 */
[C---:B------:R-:W-:Y:S01]  /*0c40*/  IADD3 R45, PT, PT, R36.reuse, 0x20, RZ ;  /* 0x00000020242d7810 */ /* 0x040fe20007ffe0ff */
[----:B--2---:R-:W-:Y:S01]  /*0c50*/  ULEA UR16, UR10, UR16, 0x18 ;  /* 0x000000100a107291 */ /* 0x004fe2000f8ec0ff */
[----:B------:R-:W-:-:S02]  /*0c60*/  IADD3 R47, PT, PT, R36, 0x40, RZ ;  /* 0x00000040242f7810 */ /* 0x000fc40007ffe0ff */
[C---:B------:R-:W-:Y:S02]  /*0c70*/  IADD3 R49, PT, PT, R36.reuse, 0x60, RZ ;  /* 0x0000006024317810 */ /* 0x040fe40007ffe0ff */
[CC--:B------:R-:W-:Y:S02]  /*0c80*/  LEA.HI.SX32 R38, R36.reuse, R36.reuse, 0x1b ;  /* 0x0000002424267211 */ /* 0x0c0fe400078fdaff */
[C---:B------:R-:W-:Y:S02]  /*0c90*/  IADD3 R51, PT, PT, R36.reuse, 0x80, RZ ;  /* 0x0000008024337810 */ /* 0x040fe40007ffe0ff */
[C---:B-1----:R-:W-:Y:S02]  /*0ca0*/  IADD3 R9, PT, PT, R36.reuse, 0xa0, RZ ;  /* 0x000000a024097810 */ /* 0x042fe40007ffe0ff */
[----:B------:R-:W-:Y:S02]  /*0cb0*/  LEA.HI.SX32 R45, R45, R36, 0x1b ;  /* 0x000000242d2d7211 */ /* 0x000fe400078fdaff */
[----:B------:R-:W-:-:S02]  /*0cc0*/  IADD3 R53, PT, PT, R36, 0xc0, RZ ;  /* 0x000000c024357810 */ /* 0x000fc40007ffe0ff */
[-C--:B------:R-:W-:Y:S02]  /*0cd0*/  LEA.HI.SX32 R47, R47, R36.reuse, 0x1b ;  /* 0x000000242f2f7211 */ /* 0x080fe400078fdaff */
[C---:B------:R-:W-:Y:S02]  /*0ce0*/  IADD3 R55, PT, PT, R36.reuse, 0xe0, RZ ;  /* 0x000000e024377810 */ /* 0x040fe40007ffe0ff */
[-C--:B------:R-:W-:Y:S02]  /*0cf0*/  LEA.HI.SX32 R49, R49, R36.reuse, 0x1b ;  /* 0x0000002431317211 */ /* 0x080fe400078fdaff */
[----:B------:R-:W-:Y:S02]  /*0d00*/  IADD3 R59, PT, PT, R36, 0x100, RZ ;  /* 0x00000100243b7810 */ /* 0x000fe40007ffe0ff */
[----:B------:R-:W-:Y:S02]  /*0d10*/  LEA R146, R38, UR16, 0x1 ;  /* 0x0000001026927c11 */ /* 0x000fe4000f8e08ff */
[----:B------:R-:W-:-:S02]  /*0d20*/  LEA.HI.SX32 R51, R51, R36, 0x1b ;  /* 0x0000002433337211 */ /* 0x000fc400078fdaff */
[----:B------:R-:W-:Y:S02]  /*0d30*/  IADD3 R61, PT, PT, R36, 0x120, RZ ;  /* 0x00000120243d7810 */ /* 0x000fe40007ffe0ff */
[-C--:B------:R-:W-:Y:S02]  /*0d40*/  LEA.HI.SX32 R9, R9, R36.reuse, 0x1b ;  /* 0x0000002409097211 */ /* 0x080fe400078fdaff */
[----:B------:R-:W-:Y:S02]  /*0d50*/  LEA R144, R45, UR16, 0x1 ;  /* 0x000000102d907c11 */ /* 0x000fe4000f8e08ff */
[----:B------:R-:W-:Y:S02]  /*0d60*/  LOP3.LUT R100, R100, 0x3e0, RZ, 0xc0, !PT ;  /* 0x000003e064647812 */ /* 0x000fe400078ec0ff */
        /* <DEDUP_REMOVED lines=8> */
[----:B------:R-:W-:Y:S02]  /*0df0*/  LEA R160, R51, UR16, 0x1 ;  /* 0x0000001033a07c11 */ /* 0x000fe4000f8e08ff */
[----:B------:R-:W-:Y:S02]  /*0e00*/  IADD3 R69, PT, PT, R36, 0x1a0, RZ ;  /* 0x000001a024457810 */ /* 0x000fe40007ffe0ff */
[----:B------:R-:W-:Y:S02]  /*0e10*/  LEA.HI.SX32 R61, R61, R36, 0x1b ;  /* 0x000000243d3d7211 */ /* 0x000fe400078fdaff */
[----:B------:R-:W-:Y:S02]  /*0e20*/  LEA R159, R9, UR16, 0x1 ;  /* 0x00000010099f7c11 */ /* 0x000fe4000f8e08ff */
[----:B------:R-:W-:Y:S02]  /*0e30*/  IADD3 R100, PT, PT, R100, R44, RZ ;  /* 0x0000002c64647210 */ /* 0x000fe40007ffe0ff */
[----:B------:R-:W-:-:S02]  /*0e40*/  IADD3 R71, PT, PT, R36, 0x1c0, RZ ;  /* 0x000001c024477810 */ /* 0x000fc40007ffe0ff */
[-C--:B------:R-:W-:Y:S02]  /*0e50*/  LEA.HI.SX32 R63, R63, R36.reuse, 0x1b ;  /* 0x000000243f3f7211 */ /* 0x080fe400078fdaff */
[----:B------:R-:W-:Y:S02]  /*0e60*/  LEA R158, R53, UR16, 0x1 ;  /* 0x00000010359e7c11 */ /* 0x000fe4000f8e08ff */
[----:B------:R-:W-:Y:S02]  /*0e70*/  IADD3 R73, PT, PT, R36, 0x1e0, RZ ;  /* 0x000001e024497810 */ /* 0x000fe40007ffe0ff */
[-C--:B------:R-:W-:Y:S02]  /*0e80*/  LEA.HI.SX32 R65, R65, R36.reuse, 0x1b ;  /* 0x0000002441417211 */ /* 0x080fe400078fdaff */
[----:B------:R-:W-:Y:S02]  /*0e90*/  LEA R156, R55, UR16, 0x1 ;  /* 0x00000010379c7c11 */ /* 0x000fe4000f8e08ff */
[----:B------:R-:W-:-:S02]  /*0ea0*/  LEA.HI.SX32 R67, R67, R36, 0x1b ;  /* 0x0000002443437211 */ /* 0x000fc400078fdaff */
[----:B------:R-:W-:Y:S02]  /*0eb0*/  LEA R134, R59, UR16, 0x1 ;  /* 0x000000103b867c11 */ /* 0x000fe4000f8e08ff */
[-C--:B------:R-:W-:Y:S02]  /*0ec0*/  LEA.HI.SX32 R69, R69, R36.reuse, 0x1b ;  /* 0x0000002445457211 */ /* 0x080fe400078fdaff */
[----:B------:R-:W-:Y:S02]  /*0ed0*/  LEA R99, R61, UR16, 0x1 ;  /* 0x000000103d637c11 */ /* 0x000fe4000f8e08ff */
[----:B------:R-:W-:Y:S02]  /*0ee0*/  SHF.L.U32 R100, R100, 0x4, RZ ;  /* 0x0000000464647819 */ /* 0x000fe400000006ff */
[----:B------:R-:W-:Y:S02]  /*0ef0*/  LEA.HI.SX32 R71, R71, R36, 0x1b ;  /* 0x0000002447477211 */ /* 0x000fe400078fdaff */
[----:B------:R-:W-:-:S02]  /*0f00*/  LEA R98, R63, UR16, 0x1 ;  /* 0x000000103f627c11 */ /* 0x000fc4000f8e08ff */
[----:B------:R-:W-:Y:S02]  /*0f10*/  LEA.HI.SX32 R73, R73, R36, 0x1b ;  /* 0x0000002449497211 */ /* 0x000fe400078fdaff */
[----:B------:R-:W-:Y:S02]  /*0f20*/  LEA R97, R65, UR16, 0x1 ;  /* 0x0000001041617c11 */ /* 0x000fe4000f8e08ff */
[----:B------:R-:W-:Y:S02]  /*0f30*/  LEA R96, R67, UR16, 0x1 ;  /* 0x0000001043607c11 */ /* 0x000fe4000f8e08ff */
[----:B------:R-:W-:Y:S02]  /*0f40*/  LEA R95, R69, UR16, 0x1 ;  /* 0x00000010455f7c11 */ /* 0x000fe4000f8e08ff */
[----:B------:R-:W-:Y:S02]  /*0f50*/  LEA.HI.SX32 R92, R100, R100, 0x1b ;  /* 0x00000064645c7211 */ /* 0x000fe400078fdaff */
[----:B------:R-:W-:-:S02]  /*0f60*/  LEA R94, R71, UR16, 0x1 ;  /* 0x00000010475e7c11 */ /* 0x000fc4000f8e08ff */
[----:B------:R-:W-:Y:S02]  /*0f70*/  LEA R93, R73, UR16, 0x1 ;  /* 0x00000010495d7c11 */ /* 0x000fe4000f8e08ff */
[----:B------:R-:W-:Y:S02]  /*0f80*/  LEA R92, R92, UR16, 0x1 ;  /* 0x000000105c5c7c11 */ /* 0x000fe4000f8e08ff */
[----:B------:R-:W-:Y:S02]  /*0f90*/  P2R R64, PR, RZ, 0x1 ;  /* 0x00000001ff407803 */ /* 0x000fe40000000000 */
[----:B------:R-:W-:Y:S02]  /*0fa0*/  LOP3.LUT P0, RZ, R2, 0x100, RZ, 0xc0, !PT ;  /* 0x0000010002ff7812 */ /* 0x000fe4000780c0ff */
[----:B------:R-:W-:Y:S02]  /*0fb0*/  P2R R62, PR, RZ, 0x2 ;  /* 0x00000002ff3e7803 */ /* 0x000fe40000000000 */
[----:B------:R-:W-:-:S02]  /*0fc0*/  P2R R60, PR, RZ, 0x4 ;  /* 0x00000004ff3c7803 */ /* 0x000fc40000000000 */
[----:B------:R-:W-:Y:S02]  /*0fd0*/  ISETP.GE.AND P1, PT, R22, UR18, PT ;  /* 0x0000001216007c0c */ /* 0x000fe4000bf26270 */
[----:B------:R-:W-:Y:S02]  /*0fe0*/  P2R R58, PR, RZ, 0x8 ;  /* 0x00000008ff3a7803 */ /* 0x000fe40000000000 */
[----:B------:R-:W-:Y:S02]  /*0ff0*/  ISETP.GE.AND P2, PT, R21, UR18, PT ;  /* 0x0000001215007c0c */ /* 0x000fe4000bf46270 */
[----:B------:R-:W-:Y:S02]  /*1000*/  ISETP.GE.AND P3, PT, R41, UR18, PT ;  /* 0x0000001229007c0c */ /* 0x000fe4000bf66270 */
[----:B------:R-:W-:Y:S02]  /*1010*/  PRMT R8, RZ, 0x7610, R8 ;  /* 0x00007610ff087816 */ /* 0x000fe40000000008 */
[----:B------:R-:W-:-:S02]  /*1020*/  PRMT R9, RZ, 0x7610, R9 ;  /* 0x00007610ff097816 */ /* 0x000fc40000000009 */
[----:B------:R-:W-:Y:S02]  /*1030*/  PRMT R55, RZ, 0x7610, R55 ;  /* 0x00007610ff377816 */ /* 0x000fe40000000037 */
[----:B------:R-:W-:Y:S01]  /*1040*/  PRMT R59, RZ, 0x7610, R59 ;  /* 0x00007610ff3b7816 */ /* 0x000fe2000000003b */
[----:B-----5:R1:W-:Y:S04]  /*1050*/  STS.U16 [R146], R0 ;  /* 0x0000000092007388 */ /* 0x0203e80000000400 */
[----:B------:R-:W-:Y:S04]  /*1060*/  STS.U16 [R144+0x40], R3 ;  /* 0x0000400390007388 */ /* 0x000fe80000000400 */
[----:B---3--:R2:W-:Y:S04]  /*1070*/  STS.U16 [R164+0x80], R11 ;  /* 0x0000800ba4007388 */ /* 0x0085e80000000400 */
[----:B------:R-:W-:Y:S04]  /*1080*/  STS.U16 [R161+0xc0], R10 ;  /* 0x0000c00aa1007388 */ /* 0x000fe80000000400 */
[----:B----4-:R-:W-:Y:S04]  /*1090*/  STS.U16 [R160+0x100], R13 ;  /* 0x0001000da0007388 */ /* 0x010fe80000000400 */
[----:B------:R-:W-:Y:S04]  /*10a0*/  STS.U16 [R159+0x140], R12 ;  /* 0x0001400c9f007388 */ /* 0x000fe80000000400 */
[----:B------:R-:W-:Y:S04]  /*10b0*/  STS.U16 [R158+0x180], R15 ;  /* 0x0001800f9e007388 */ /* 0x000fe80000000400 */
[----:B------:R3:W-:Y:S04]  /*10c0*/  STS.U16 [R156+0x1c0], R17 ;  /* 0x0001c0119c007388 */ /* 0x0007e80000000400 */
[----:B------:R4:W-:Y:S04]  /*10d0*/  STS.U16 [R134+0x200], R19 ;  /* 0x0002001386007388 */ /* 0x0009e80000000400 */
[----:B------:R5:W-:Y:S04]  /*10e0*/  STS.U16 [R99+0x240], R14 ;  /* 0x0002400e63007388 */ /* 0x000be80000000400 */
[----:B------:R-:W-:Y:S04]  /*10f0*/  STS.U16 [R98+0x280], R35 ;  /* 0x0002802362007388 */ /* 0x000fe80000000400 */
[----:B------:R0:W-:Y:S04]  /*1100*/  STS.U16 [R97+0x2c0], R16 ;  /* 0x0002c01061007388 */ /* 0x0001e80000000400 */
[----:B------:R-:W-:Y:S04]  /*1110*/  STS.U16 [R96+0x300], R37 ;  /* 0x0003002560007388 */ /* 0x000fe80000000400 */
[----:B------:R0:W-:Y:S04]  /*1120*/  STS.U16 [R95+0x340], R18 ;  /* 0x000340125f007388 */ /* 0x0001e80000000400 */
[----:B------:R-:W-:Y:S04]  /*1130*/  STS.U16 [R94+0x380], R39 ;  /* 0x000380275e007388 */ /* 0x000fe80000000400 */
        /* <DEDUP_REMOVED lines=19> */
[----:B-1----:R-:W-:-:S02]  /*1270*/  PRMT R0, RZ, 0x7610, R0 ;  /* 0x00007610ff007816 */ /* 0x002fc40000000000 */
[----:B--2---:R-:W-:Y:S02]  /*1280*/  PRMT R11, RZ, 0x7610, R11 ;  /* 0x00007610ff0b7816 */ /* 0x004fe4000000000b */
[----:B------:R-:W-:Y:S02]  /*1290*/  PRMT R3, RZ, 0x7610, R3 ;  /* 0x00007610ff037816 */ /* 0x000fe40000000003 */
[----:B------:R-:W2:Y:S01]  /*12a0*/  @!P0 LDG.E.U16 R0, desc[UR28][R6.64] ;  /* 0x0000001c06008981 */ /* 0x000ea2000c1e1500 */
[----:B------:R-:W-:-:S03]  /*12b0*/  ISETP.GE.AND P0, PT, R23, UR18, PT ;  /* 0x0000001217007c0c */ /* 0x000fc6000bf06270 */
[----:B------:R-:W2:Y:S01]  /*12c0*/  @!P1 LDG.E.U16 R8, desc[UR28][R6.64+0xc0] ;  /* 0x0000c01c06089981 */ /* 0x000ea2000c1e1500 */
[----:B------:R-:W-:-:S03]  /*12d0*/  ISETP.GE.AND P1, PT, R26, UR18, PT ;  /* 0x000000121a007c0c */ /* 0x000fc6000bf26270 */
[----:B------:R-:W2:Y:S01]  /*12e0*/  @!P2 LDG.E.U16 R9, desc[UR28][R6.64+0x80] ;  /* 0x0000801c0609a981 */ /* 0x000ea2000c1e1500 */
[----:B------:R-:W-:-:S03]  /*12f0*/  ISETP.GE.AND P2, PT, R25, UR18, PT ;  /* 0x0000001219007c0c */ /* 0x000fc6000bf46270 */
[----:B------:R-:W2:Y:S04]  /*1300*/  @!P3 LDG.E.U16 R3, desc[UR28][R6.64+0x40] ;  /* 0x0000401c0603b981 */ /* 0x000ea8000c1e1500 */
[----:B------:R-:W2:Y:S01]  /*1310*/  @!P0 LDG.E.U16 R11, desc[UR28][R6.64+0x100] ;  /* 0x0001001c060b8981 */ /* 0x000ea2000c1e1500 */
[----:B------:R-:W-:Y:S02]  /*1320*/  ISETP.GE.AND P0, PT, R27, UR18, PT ;  /* 0x000000121b007c0c */ /* 0x000fe4000bf06270 */
[----:B------:R-:W-:Y:S01]  /*1330*/  ISETP.GE.AND P3, PT, R24, UR18, PT ;  /* 0x0000001218007c0c */ /* 0x000fe2000bf66270 */
[----:B------:R-:W2:Y:S01]  /*1340*/  @!P5 LDG.E.U16 R59, desc[UR28][R6.64+0x380] ;  /* 0x0003801c063bd981 */ /* 0x000ea2000c1e1500 */
[----:B---3--:R-:W-:Y:S02]  /*1350*/  PRMT R17, RZ, 0x7610, R17 ;  /* 0x00007610ff117816 */ /* 0x008fe40000000011 */
[----:B------:R-:W-:-:S02]  /*1360*/  PRMT R15, RZ, 0x7610, R15 ;  /* 0x00007610ff0f7816 */ /* 0x000fc4000000000f */
[----:B------:R-:W-:Y:S02]  /*1370*/  PRMT R13, RZ, 0x7610, R13 ;  /* 0x00007610ff0d7816 */ /* 0x000fe4000000000d */
[----:B------:R-:W-:Y:S02]  /*1380*/  PRMT R10, RZ, 0x7610, R10 ;  /* 0x00007610ff0a7816 */ /* 0x000fe4000000000a */
[----:B------:R-:W3:Y:S01]  /*1390*/  @!P1 LDG.E.U16 R15, desc[UR28][R6.64+0x1c0] ;  /* 0x0001c01c060f9981 */ /* 0x000ee2000c1e1500 */
[----:B------:R-:W-:-:S03]  /*13a0*/  ISETP.NE.AND P1, PT, R62, RZ, PT ;  /* 0x000000ff3e00720c */ /* 0x000fc60003f25270 */
[----:B------:R-:W3:Y:S01]  /*13b0*/  @!P0 LDG.E.U16 R17, desc[UR28][R6.64+0x200] ;  /* 0x0002001c06118981 */ /* 0x000ee2000c1e1500 */
[----:B------:R-:W-:-:S03]  /*13c0*/  ISETP.NE.AND P0, PT, R64, RZ, PT ;  /* 0x000000ff4000720c */ /* 0x000fc60003f05270 */
[----:B------:R-:W3:Y:S01]  /*13d0*/  @!P2 LDG.E.U16 R13, desc[UR28][R6.64+0x180] ;  /* 0x0001801c060da981 */ /* 0x000ee2000c1e1500 */
[----:B------:R-:W-:-:S03]  /*13e0*/  ISETP.NE.AND P2, PT, R60, RZ, PT ;  /* 0x000000ff3c00720c */ /* 0x000fc60003f45270 */
[----:B------:R-:W3:Y:S01]  /*13f0*/  @!P3 LDG.E.U16 R10, desc[UR28][R6.64+0x140] ;  /* 0x0001401c060ab981 */ /* 0x000ee2000c1e1500 */
[----:B------:R-:W-:Y:S02]  /*1400*/  ISETP.NE.AND P3, PT, R58, RZ, PT ;  /* 0x000000ff3a00720c */ /* 0x000fe40003f65270 */
[----:B------:R-:W-:Y:S02]  /*1410*/  PRMT R12, RZ, 0x7610, R12 ;  /* 0x00007610ff0c7816 */ /* 0x000fe4000000000c */
[----:B----4-:R-:W-:Y:S02]  /*1420*/  PRMT R19, RZ, 0x7610, R19 ;  /* 0x00007610ff137816 */ /* 0x010fe40000000013 */
[----:B-----5:R-:W-:Y:S02]  /*1430*/  PRMT R14, RZ, 0x7610, R14 ;  /* 0x00007610ff0e7816 */ /* 0x020fe4000000000e */
[----:B0-----:R-:W-:Y:S01]  /*1440*/  PRMT R16, RZ, 0x7610, R16 ;  /* 0x00007610ff107816 */ /* 0x001fe20000000010 */
[----:B------:R-:W4:Y:S01]  /*1450*/  @!P0 LDG.E.U16 R12, desc[UR28][R6.64+0x240] ;  /* 0x0002401c060c8981 */ /* 0x000f22000c1e1500 */
[----:B------:R-:W-:-:S03]  /*1460*/  PRMT R18, RZ, 0x7610, R18 ;  /* 0x00007610ff127816 */ /* 0x000fc60000000012 */
[----:B------:R-:W5:Y:S04]  /*1470*/  @!P1 LDG.E.U16 R19, desc[UR28][R6.64+0x280] ;  /* 0x0002801c06139981 */ /* 0x000f68000c1e1500 */
[----:B------:R-:W5:Y:S04]  /*1480*/  @!P2 LDG.E.U16 R14, desc[UR28][R6.64+0x2c0] ;  /* 0x0002c01c060ea981 */ /* 0x000f68000c1e1500 */
[----:B------:R-:W5:Y:S04]  /*1490*/  @!P3 LDG.E.U16 R55, desc[UR28][R6.64+0x300] ;  /* 0x0003001c0637b981 */ /* 0x000f68000c1e1500 */
[----:B------:R-:W5:Y:S04]  /*14a0*/  @!P4 LDG.E.U16 R16, desc[UR28][R6.64+0x340] ;  /* 0x0003401c0610c981 */ /* 0x000f68000c1e1500 */
[----:B------:R-:W5:Y:S01]  /*14b0*/  @!P6 LDG.E.U16 R18, desc[UR28][R6.64+0x3c0] ;  /* 0x0003c01c0612e981 */ /* 0x000f62000c1e1500 */
[----:B------:R-:W-:-:S02]  /*14c0*/  P2R R75, PR, RZ, 0x1 ;  /* 0x00000001ff4b7803 */ /* 0x000fc40000000000 */
[----:B------:R-:W-:Y:S02]  /*14d0*/  LOP3.LUT P0, RZ, R2, 0x100, RZ, 0xc0, !PT ;  /* 0x0000010002ff7812 */ /* 0x000fe4000780c0ff */
[----:B------:R-:W-:Y:S02]  /*14e0*/  P2R R74, PR, RZ, 0x2 ;  /* 0x00000002ff4a7803 */ /* 0x000fe40000000000 */
[----:B------:R-:W-:Y:S02]  /*14f0*/  P2R R73, PR, RZ, 0x4 ;  /* 0x00000004ff497803 */ /* 0x000fe40000000000 */
[----:B------:R-:W-:Y:S02]  /*1500*/  ISETP.GE.AND P1, PT, R22, UR18, PT ;  /* 0x0000001216007c0c */ /* 0x000fe4000bf26270 */
[----:B------:R-:W-:Y:S02]  /*1510*/  P2R R72, PR, RZ, 0x8 ;  /* 0x00000008ff487803 */ /* 0x000fe40000000000 */
[----:B------:R-:W-:-:S02]  /*1520*/  ISETP.GE.AND P2, PT, R21, UR18, PT ;  /* 0x0000001215007c0c */ /* 0x000fc4000bf46270 */
[----:B------:R-:W-:Y:S02]  /*1530*/  ISETP.GE.AND P3, PT, R41, UR18, PT ;  /* 0x0000001229007c0c */ /* 0x000fe4000bf66270 */
[----:B------:R-:W-:Y:S02]  /*1540*/  PRMT R63, RZ, 0x7610, R63 ;  /* 0x00007610ff3f7816 */ /* 0x000fe4000000003f */
[----:B------:R-:W-:Y:S02]  /*1550*/  PRMT R60, RZ, 0x7610, R60 ;  /* 0x00007610ff3c7816 */ /* 0x000fe4000000003c */
[----:B------:R-:W-:Y:S02]  /*1560*/  PRMT R61, RZ, 0x7610, R61 ;  /* 0x00007610ff3d7816 */ /* 0x000fe4000000003d */
        /* <DEDUP_REMOVED lines=9> */
[----:B------:R-:W-:Y:S01]  /*1600*/  PRMT R70, RZ, 0x7610, R70 ;  /* 0x00007610ff467816 */ /* 0x000fe20000000046 */
[----:B--2---:R0:W-:Y:S04]  /*1610*/  STS.U16 [R146], R0 ;  /* 0x0000000092007388 */ /* 0x0041e80000000400 */
[----:B------:R-:W-:Y:S04]  /*1620*/  STS.U16 [R144+0x40], R3 ;  /* 0x0000400390007388 */ /* 0x000fe80000000400 */
[----:B------:R-:W-:Y:S04]  /*1630*/  STS.U16 [R164+0x80], R9 ;  /* 0x00008009a4007388 */ /* 0x000fe80000000400 */
[----:B------:R-:W-:Y:S04]  /*1640*/  STS.U16 [R161+0xc0], R8 ;  /* 0x0000c008a1007388 */ /* 0x000fe80000000400 */
[----:B------:R-:W-:Y:S04]  /*1650*/  STS.U16 [R160+0x100], R11 ;  /* 0x0001000ba0007388 */ /* 0x000fe80000000400 */
[----:B---3--:R-:W-:Y:S04]  /*1660*/  STS.U16 [R159+0x140], R10 ;  /* 0x0001400a9f007388 */ /* 0x008fe80000000400 */
[----:B------:R-:W-:Y:S04]  /*1670*/  STS.U16 [R158+0x180], R13 ;  /* 0x0001800d9e007388 */ /* 0x000fe80000000400 */
[----:B------:R-:W-:Y:S04]  /*1680*/  STS.U16 [R156+0x1c0], R15 ;  /* 0x0001c00f9c007388 */ /* 0x000fe80000000400 */
[----:B------:R-:W-:Y:S04]  /*1690*/  STS.U16 [R134+0x200], R17 ;  /* 0x0002001186007388 */ /* 0x000fe80000000400 */
[----:B----4-:R-:W-:Y:S04]  /*16a0*/  STS.U16 [R99+0x240], R12 ;  /* 0x0002400c63007388 */ /* 0x010fe80000000400 */
[----:B-----5:R-:W-:Y:S04]  /*16b0*/  STS.U16 [R98+0x280], R19 ;  /* 0x0002801362007388 */ /* 0x020fe80000000400 */
[----:B------:R-:W-:Y:S04]  /*16c0*/  STS.U16 [R97+0x2c0], R14 ;  /* 0x0002c00e61007388 */ /* 0x000fe80000000400 */
[----:B------:R1:W-:Y:S04]  /*16d0*/  STS.U16 [R96+0x300], R55 ;  /* 0x0003003760007388 */ /* 0x0003e80000000400 */
        /* <DEDUP_REMOVED lines=21> */
[----:B0-----:R-:W-:-:S06]  /*1830*/  PRMT R0, RZ, 0x7610, R0 ;  /* 0x00007610ff007816 */ /* 0x001fcc0000000000 */
[----:B------:R-:W3:Y:S01]  /*1840*/  @!P0 LDG.E.U16 R0, desc[UR28][R56.64] ;  /* 0x0000001c38008981 */ /* 0x000ee2000c1e1500 */
[----:B------:R-:W-:-:S03]  /*1850*/  ISETP.GE.AND P0, PT, R23, UR18, PT ;  /* 0x0000001217007c0c */ /* 0x000fc6000bf06270 */
[----:B------:R-:W4:Y:S01]  /*1860*/  @!P1 LDG.E.U16 R60, desc[UR28][R56.64+0xc0] ;  /* 0x0000c01c383c9981 */ /* 0x000f22000c1e1500 */
[----:B------:R-:W-:-:S03]  /*1870*/  ISETP.GE.AND P1, PT, R26, UR18, PT ;  /* 0x000000121a007c0c */ /* 0x000fc6000bf26270 */
[----:B------:R-:W5:Y:S01]  /*1880*/  @!P2 LDG.E.U16 R61, desc[UR28][R56.64+0x80] ;  /* 0x0000801c383da981 */ /* 0x000f62000c1e1500 */
[----:B------:R-:W-:-:S03]  /*1890*/  ISETP.GE.AND P2, PT, R25, UR18, PT ;  /* 0x0000001219007c0c */ /* 0x000fc6000bf46270 */
[----:B------:R-:W4:Y:S04]  /*18a0*/  @!P3 LDG.E.U16 R58, desc[UR28][R56.64+0x40] ;  /* 0x0000401c383ab981 */ /* 0x000f28000c1e1500 */
[----:B------:R-:W5:Y:S01]  /*18b0*/  @!P0 LDG.E.U16 R63, desc[UR28][R56.64+0x100] ;  /* 0x0001001c383f8981 */ /* 0x000f62000c1e1500 */
[----:B------:R-:W-:Y:S02]  /*18c0*/  ISETP.GE.AND P0, PT, R27, UR18, PT ;  /* 0x000000121b007c0c */ /* 0x000fe4000bf06270 */
[----:B------:R-:W-:Y:S01]  /*18d0*/  ISETP.GE.AND P3, PT, R24, UR18, PT ;  /* 0x0000001218007c0c */ /* 0x000fe2000bf66270 */
[----:B------:R-:W5:Y:S01]  /*18e0*/  @!P4 LDG.E.U16 R68, desc[UR28][R56.64+0x340] ;  /* 0x0003401c3844c981 */ /* 0x000f62000c1e1500 */
[----:B-1----:R-:W-:-:S03]  /*18f0*/  PRMT R55, RZ, 0x7610, R55 ;  /* 0x00007610ff377816 */ /* 0x002fc60000000037 */
[----:B------:R-:W5:Y:S01]  /*1900*/  @!P2 LDG.E.U16 R65, desc[UR28][R56.64+0x180] ;  /* 0x0001801c3841a981 */ /* 0x000f62000c1e1500 */
[----:B------:R-:W-:-:S03]  /*1910*/  ISETP.NE.AND P2, PT, R73, RZ, PT ;  /* 0x000000ff4900720c */ /* 0x000fc60003f45270 */
[----:B------:R-:W5:Y:S01]  /*1920*/  @!P1 LDG.E.U16 R55, desc[UR28][R56.64+0x1c0] ;  /* 0x0001c01c38379981 */ /* 0x000f62000c1e1500 */
[----:B------:R-:W-:-:S03]  /*1930*/  ISETP.NE.AND P1, PT, R74, RZ, PT ;  /* 0x000000ff4a00720c */ /* 0x000fc60003f25270 */
[----:B------:R-:W5:Y:S01]  /*1940*/  @!P0 LDG.E.U16 R67, desc[UR28][R56.64+0x200] ;  /* 0x0002001c38438981 */ /* 0x000f62000c1e1500 */
[----:B------:R-:W-:-:S03]  /*1950*/  ISETP.NE.AND P0, PT, R75, RZ, PT ;  /* 0x000000ff4b00720c */ /* 0x000fc60003f05270 */
[----:B------:R-:W5:Y:S01]  /*1960*/  @!P3 LDG.E.U16 R62, desc[UR28][R56.64+0x140] ;  /* 0x0001401c383eb981 */ /* 0x000f62000c1e1500 */
[----:B------:R-:W-:Y:S02]  /*1970*/  ISETP.NE.AND P3, PT, R72, RZ, PT ;  /* 0x000000ff4800720c */ /* 0x000fe40003f65270 */
[----:B--2---:R-:W-:Y:S01]  /*1980*/  PRMT R59, RZ, 0x7610, R59 ;  /* 0x00007610ff3b7816 */ /* 0x004fe2000000003b */
[----:B------:R-:W2:Y:S04]  /*1990*/  @!P2 LDG.E.U16 R66, desc[UR28][R56.64+0x2c0] ;  /* 0x0002c01c3842a981 */ /* 0x000ea8000c1e1500 */
[----:B------:R-:W2:Y:S04]  /*19a0*/  @!P5 LDG.E.U16 R71, desc[UR28][R56.64+0x380] ;  /* 0x0003801c3847d981 */ /* 0x000ea8000c1e1500 */
[----:B------:R-:W2:Y:S04]  /*19b0*/  @!P0 LDG.E.U16 R64, desc[UR28][R56.64+0x240] ;  /* 0x0002401c38408981 */ /* 0x000ea8000c1e1500 */
[----:B------:R-:W2:Y:S04]  /*19c0*/  @!P1 LDG.E.U16 R59, desc[UR28][R56.64+0x280] ;  /* 0x0002801c383b9981 */ /* 0x000ea8000c1e1500 */
[----:B------:R-:W2:Y:S04]  /*19d0*/  @!P3 LDG.E.U16 R69, desc[UR28][R56.64+0x300] ;  /* 0x0003001c3845b981 */ /* 0x000ea8000c1e1500 */
[----:B------:R0:W2:Y:S01]  /*19e0*/  @!P6 LDG.E.U16 R70, desc[UR28][R56.64+0x3c0] ;  /* 0x0003c01c3846e981 */ /* 0x0000a2000c1e1500 */
        /* <DEDUP_REMOVED lines=8> */
[----:B0-----:R-:W-:Y:S02]  /*1a70*/  PRMT R57, RZ, 0x7610, R57 ;  /* 0x00007610ff397816 */ /* 0x001fe40000000039 */
[----:B------:R-:W-:Y:S02]  /*1a80*/  PRMT R56, RZ, 0x7610, R56 ;  /* 0x00007610ff387816 */ /* 0x000fe40000000038 */
[----:B------:R-:W-:Y:S02]  /*1a90*/  PRMT R79, RZ, 0x7610, R79 ;  /* 0x00007610ff4f7816 */ /* 0x000fe4000000004f */
[----:B------:R-:W-:Y:S02]  /*1aa0*/  PRMT R81, RZ, 0x7610, R81 ;  /* 0x00007610ff517816 */ /* 0x000fe40000000051 */
[----:B------:R-:W-:Y:S01]  /*1ab0*/  PRMT R80, RZ, 0x7610, R80 ;  /* 0x00007610ff507816 */ /* 0x000fe20000000050 */
[----:B---3--:R0:W-:Y:S04]  /*1ac0*/  STS.U16 [R146], R0 ;  /* 0x0000000092007388 */ /* 0x0081e80000000400 */
[----:B----4-:R1:W-:Y:S04]  /*1ad0*/  STS.U16 [R144+0x40], R58 ;  /* 0x0000403a90007388 */ /* 0x0103e80000000400 */
[----:B-----5:R-:W-:Y:S04]  /*1ae0*/  STS.U16 [R164+0x80], R61 ;  /* 0x0000803da4007388 */ /* 0x020fe80000000400 */
[----:B------:R-:W-:Y:S04]  /*1af0*/  STS.U16 [R161+0xc0], R60 ;  /* 0x0000c03ca1007388 */ /* 0x000fe80000000400 */
[----:B------:R-:W-:Y:S04]  /*1b00*/  STS.U16 [R160+0x100], R63 ;  /* 0x0001003fa0007388 */ /* 0x000fe80000000400 */
[----:B------:R-:W-:Y:S04]  /*1b10*/  STS.U16 [R159+0x140], R62 ;  /* 0x0001403e9f007388 */ /* 0x000fe80000000400 */
[----:B------:R-:W-:Y:S04]  /*1b20*/  STS.U16 [R158+0x180], R65 ;  /* 0x000180419e007388 */ /* 0x000fe80000000400 */
[----:B------:R3:W-:Y:S04]  /*1b30*/  STS.U16 [R156+0x1c0], R55 ;  /* 0x0001c0379c007388 */ /* 0x0007e80000000400 */
[----:B------:R-:W-:Y:S04]  /*1b40*/  STS.U16 [R134+0x200], R67 ;  /* 0x0002004386007388 */ /* 0x000fe80000000400 */
[----:B--2---:R-:W-:Y:S04]  /*1b50*/  STS.U16 [R99+0x240], R64 ;  /* 0x0002404063007388 */ /* 0x004fe80000000400 */
[----:B------:R2:W-:Y:S04]  /*1b60*/  STS.U16 [R98+0x280], R59 ;  /* 0x0002803b62007388 */ /* 0x0005e80000000400 */
[----:B------:R4:W-:Y:S04]  /*1b70*/  STS.U16 [R97+0x2c0], R66 ;  /* 0x0002c04261007388 */ /* 0x0009e80000000400 */
[----:B------:R-:W-:Y:S04]  /*1b80*/  STS.U16 [R96+0x300], R69 ;  /* 0x0003004560007388 */ /* 0x000fe80000000400 */
[----:B------:R-:W-:Y:S04]  /*1b90*/  STS.U16 [R95+0x340], R68 ;  /* 0x000340445f007388 */ /* 0x000fe80000000400 */
        /* <DEDUP_REMOVED lines=20> */
[----:B0-----:R-:W-:-:S02]  /*1ce0*/  PRMT R0, RZ, 0x7610, R0 ;  /* 0x00007610ff007816 */ /* 0x001fc40000000000 */
[----:B-1----:R-:W-:Y:S02]  /*1cf0*/  PRMT R58, RZ, 0x7610, R58 ;  /* 0x00007610ff3a7816 */ /* 0x002fe4000000003a */
[----:B---3--:R-:W-:Y:S02]  /*1d00*/  PRMT R55, RZ, 0x7610, R55 ;  /* 0x00007610ff377816 */ /* 0x008fe40000000037 */
[----:B------:R-:W3:Y:S01]  /*1d10*/  @!P0 LDG.E.U16 R0, desc[UR28][R4.64] ;  /* 0x0000001c04008981 */ /* 0x000ee2000c1e1500 */
[----:B------:R-:W-:-:S03]  /*1d20*/  ISETP.GE.AND P0, PT, R23, UR18, PT ;  /* 0x0000001217007c0c */ /* 0x000fc6000bf06270 */
[----:B------:R-:W5:Y:S01]  /*1d30*/  @!P1 LDG.E.U16 R58, desc[UR28][R4.64+0xc0] ;  /* 0x0000c01c043a9981 */ /* 0x000f62000c1e1500 */
[----:B------:R-:W-:-:S03]  /*1d40*/  ISETP.GE.AND P1, PT, R26, UR18, PT ;  /* 0x000000121a007c0c */ /* 0x000fc6000bf26270 */
[----:B------:R-:W5:Y:S01]  /*1d50*/  @!P2 LDG.E.U16 R55, desc[UR28][R4.64+0x80] ;  /* 0x0000801c0437a981 */ /* 0x000f62000c1e1500 */
[----:B------:R-:W-:-:S03]  /*1d60*/  ISETP.GE.AND P2, PT, R25, UR18, PT ;  /* 0x0000001219007c0c */ /* 0x000fc6000bf46270 */
[----:B------:R-:W5:Y:S04]  /*1d70*/  @!P3 LDG.E.U16 R56, desc[UR28][R4.64+0x40] ;  /* 0x0000401c0438b981 */ /* 0x000f68000c1e1500 */
[----:B------:R-:W5:Y:S01]  /*1d80*/  @!P0 LDG.E.U16 R57, desc[UR28][R4.64+0x100] ;  /* 0x0001001c04398981 */ /* 0x000f62000c1e1500 */
[----:B------:R-:W-:Y:S02]  /*1d90*/  ISETP.GE.AND P0, PT, R27, UR18, PT ;  /* 0x000000121b007c0c */ /* 0x000fe4000bf06270 */
[----:B------:R-:W-:Y:S01]  /*1da0*/  ISETP.GE.AND P3, PT, R24, UR18, PT ;  /* 0x0000001218007c0c */ /* 0x000fe2000bf66270 */
[----:B------:R-:W5:Y:S01]  /*1db0*/  @!P5 LDG.E.U16 R81, desc[UR28][R4.64+0x380] ;  /* 0x0003801c0451d981 */ /* 0x000f62000c1e1500 */
[----:B------:R-:W-:Y:S02]  /*1dc0*/  PRMT R63, RZ, 0x7610, R63 ;  /* 0x00007610ff3f7816 */ /* 0x000fe4000000003f */
[----:B------:R-:W-:Y:S01]  /*1dd0*/  PRMT R61, RZ, 0x7610, R61 ;  /* 0x00007610ff3d7816 */ /* 0x000fe2000000003d */
[----:B------:R-:W5:Y:S01]  /*1de0*/  @!P6 LDG.E.U16 R80, desc[UR28][R4.64+0x3c0] ;  /* 0x0003c01c0450e981 */ /* 0x000f62000c1e1500 */
[----:B--2---:R-:W-:-:S02]  /*1df0*/  PRMT R59, RZ, 0x7610, R59 ;  /* 0x00007610ff3b7816 */ /* 0x004fc4000000003b */
[----:B------:R-:W-:Y:S02]  /*1e00*/  PRMT R60, RZ, 0x7610, R60 ;  /* 0x00007610ff3c7816 */ /* 0x000fe4000000003c */
[----:B------:R-:W2:Y:S01]  /*1e10*/  @!P1 LDG.E.U16 R61, desc[UR28][R4.64+0x1c0] ;  /* 0x0001c01c043d9981 */ /* 0x000ea2000c1e1500 */
[----:B------:R-:W-:-:S03]  /*1e20*/  ISETP.NE.AND P1, PT, R84, RZ, PT ;  /* 0x000000ff5400720c */ /* 0x000fc60003f25270 */
[----:B------:R-:W2:Y:S01]  /*1e30*/  @!P0 LDG.E.U16 R63, desc[UR28][R4.64+0x200] ;  /* 0x0002001c043f8981 */ /* 0x000ea2000c1e1500 */
[----:B------:R-:W-:-:S03]  /*1e40*/  ISETP.NE.AND P0, PT, R85, RZ, PT ;  /* 0x000000ff5500720c */ /* 0x000fc60003f05270 */
[----:B------:R-:W2:Y:S01]  /*1e50*/  @!P2 LDG.E.U16 R59, desc[UR28][R4.64+0x180] ;  /* 0x0001801c043ba981 */ /* 0x000ea2000c1e1500 */
[----:B------:R-:W-:-:S03]  /*1e60*/  ISETP.NE.AND P2, PT, R83, RZ, PT ;  /* 0x000000ff5300720c */ /* 0x000fc60003f45270 */
[----:B------:R-:W2:Y:S01]  /*1e70*/  @!P3 LDG.E.U16 R60, desc[UR28][R4.64+0x140] ;  /* 0x0001401c043cb981 */ /* 0x000ea2000c1e1500 */
[----:B------:R-:W-:Y:S02]  /*1e80*/  ISETP.NE.AND P3, PT, R82, RZ, PT ;  /* 0x000000ff5200720c */ /* 0x000fe40003f65270 */
[----:B------:R-:W-:Y:S02]  /*1e90*/  PRMT R62, RZ, 0x7610, R62 ;  /* 0x00007610ff3e7816 */ /* 0x000fe4000000003e */
[----:B------:R-:W-:Y:S02]  /*1ea0*/  PRMT R65, RZ, 0x7610, R65 ;  /* 0x00007610ff417816 */ /* 0x000fe40000000041 */
[----:B------:R-:W-:Y:S02]  /*1eb0*/  PRMT R64, RZ, 0x7610, R64 ;  /* 0x00007610ff407816 */ /* 0x000fe40000000040 */
[----:B----4-:R-:W-:Y:S01]  /*1ec0*/  PRMT R66, RZ, 0x7610, R66 ;  /* 0x00007610ff427816 */ /* 0x010fe20000000042 */
[----:B------:R-:W4:Y:S04]  /*1ed0*/  @!P0 LDG.E.U16 R62, desc[UR28][R4.64+0x240] ;  /* 0x0002401c043e8981 */ /* 0x000f28000c1e1500 */
[----:B------:R-:W4:Y:S04]  /*1ee0*/  @!P1 LDG.E.U16 R65, desc[UR28][R4.64+0x280] ;  /* 0x0002801c04419981 */ /* 0x000f28000c1e1500 */
[----:B------:R-:W4:Y:S04]  /*1ef0*/  @!P2 LDG.E.U16 R64, desc[UR28][R4.64+0x2c0] ;  /* 0x0002c01c0440a981 */ /* 0x000f28000c1e1500 */
[----:B------:R-:W4:Y:S04]  /*1f00*/  @!P3 LDG.E.U16 R79, desc[UR28][R4.64+0x300] ;  /* 0x0003001c044fb981 */ /* 0x000f28000c1e1500 */
[----:B------:R0:W4:Y:S01]  /*1f10*/  @!P4 LDG.E.U16 R66, desc[UR28][R4.64+0x340] ;  /* 0x0003401c0442c981 */ /* 0x000122000c1e1500 */
[----:B------:R-:W-:-:S02]  /*1f20*/  P2R R108, PR, RZ, 0x1 ;  /* 0x00000001ff6c7803 */ /* 0x000fc40000000000 */
[----:B------:R-:W-:Y:S02]  /*1f30*/  LOP3.LUT P0, RZ, R2, 0x100, RZ, 0xc0, !PT ;  /* 0x0000010002ff7812 */ /* 0x000fe4000780c0ff */
[----:B------:R-:W-:Y:S02]  /*1f40*/  PRMT R88, RZ, 0x7610, R88 ;  /* 0x00007610ff587816 */ /* 0x000fe40000000058 */
[----:B------:R-:W-:Y:S02]  /*1f50*/  P2R R89, PR, RZ, 0x2 ;  /* 0x00000002ff597803 */ /* 0x000fe40000000000 */
[----:B------:R-:W-:Y:S02]  /*1f60*/  ISETP.GE.AND P1, PT, R41, UR18, PT ;  /* 0x0000001229007c0c */ /* 0x000fe4000bf26270 */
[----:B------:R-:W-:Y:S02]  /*1f70*/  PRMT R107, RZ, 0x7610, R107 ;  /* 0x00007610ff6b7816 */ /* 0x000fe4000000006b */
[----:B------:R-:W-:-:S02]  /*1f80*/  PRMT R109, RZ, 0x7610, R109 ;  /* 0x00007610ff6d7816 */ /* 0x000fc4000000006d */
[----:B------:R-:W-:Y:S02]  /*1f90*/  PRMT R100, RZ, 0x7610, R100 ;  /* 0x00007610ff647816 */ /* 0x000fe40000000064 */
[----:B------:R-:W-:Y:S02]  /*1fa0*/  PRMT R105, RZ, 0x7610, R105 ;  /* 0x00007610ff697816 */ /* 0x000fe40000000069 */
[----:B0-----:R-:W-:Y:S02]  /*1fb0*/  PRMT R4, RZ, 0x7610, R4 ;  /* 0x00007610ff047816 */ /* 0x001fe40000000004 */
[----:B------:R-:W-:Y:S02]  /*1fc0*/  PRMT R103, RZ, 0x7610, R103 ;  /* 0x00007610ff677816 */ /* 0x000fe40000000067 */
[----:B------:R-:W-:Y:S01]  /*1fd0*/  PRMT R101, RZ, 0x7610, R101 ;  /* 0x00007610ff657816 */ /* 0x000fe20000000065 */
[----:B---3--:R-:W-:Y:S04]  /*1fe0*/  STS.U16 [R146], R0 ;  /* 0x0000000092007388 */ /* 0x008fe80000000400 */
[----:B-----5:R-:W-:Y:S04]  /*1ff0*/  STS.U16 [R144+0x40], R56 ;  /* 0x0000403890007388 */ /* 0x020fe80000000400 */
[----:B------:R-:W-:Y:S04]  /*2000*/  STS.U16 [R164+0x80], R55 ;  /* 0x00008037a4007388 */ /* 0x000fe80000000400 */
[----:B------:R-:W-:Y:S04]  /*2010*/  STS.U16 [R161+0xc0], R58 ;  /* 0x0000c03aa1007388 */ /* 0x000fe80000000400 */
[----:B------:R-:W-:Y:S04]  /*2020*/  STS.U16 [R160+0x100], R57 ;  /* 0x00010039a0007388 */ /* 0x000fe80000000400 */
[----:B--2---:R-:W-:Y:S04]  /*2030*/  STS.U16 [R159+0x140], R60 ;  /* 0x0001403c9f007388 */ /* 0x004fe80000000400 */
[----:B------:R-:W-:Y:S04]  /*2040*/  STS.U16 [R158+0x180], R59 ;  /* 0x0001803b9e007388 */ /* 0x000fe80000000400 */
[----:B------:R-:W-:Y:S04]  /*2050*/  STS.U16 [R156+0x1c0], R61 ;  /* 0x0001c03d9c007388 */ /* 0x000fe80000000400 */
[----:B------:R0:W-:Y:S04]  /*2060*/  STS.U16 [R134+0x200], R63 ;  /* 0x0002003f86007388 */ /* 0x0001e80000000400 */
[----:B----4-:R-:W-:Y:S04]  /*2070*/  STS.U16 [R99+0x240], R62 ;  /* 0x0002403e63007388 */ /* 0x010fe80000000400 */
[----:B------:R-:W-:Y:S04]  /*2080*/  STS.U16 [R98+0x280], R65 ;  /* 0x0002804162007388 */ /* 0x000fe80000000400 */
[----:B------:R-:W-:Y:S04]  /*2090*/  STS.U16 [R97+0x2c0], R64 ;  /* 0x0002c04061007388 */ /* 0x000fe80000000400 */
[----:B------:R-:W-:Y:S04]  /*20a0*/  STS.U16 [R96+0x300], R79 ;  /* 0x0003004f60007388 */ /* 0x000fe80000000400 */
[----:B------:R1:W-:Y:S04]  /*20b0*/  STS.U16 [R95+0x340], R66 ;  /* 0x000340425f007388 */ /* 0x0003e80000000400 */
[----:B------:R-:W-:Y:S04]  /*20c0*/  STS.U16 [R94+0x380], R81 ;  /* 0x000380515e007388 */ /* 0x000fe80000000400 */
[----:B------:R-:W-:Y:S01]  /*20d0*/  STS.U16 [R93+0x3c0], R80 ;  /* 0x0003c0505d007388 */ /* 0x000fe20000000400 */
[----:B------:R-:W-:-:S03]  /*20e0*/  NOP ;  /* 0x0000000000007918 */ /* 0x000fc60000000000 */
[----:B------:R-:W2:Y:S04]  /*20f0*/  LDS.U16 R5, [R92] ;  /* 0x000000005c057984 */ /* 0x000ea80000000400 */
[----:B------:R-:W-:Y:S04]  /*2100*/  LDS.U16 R110, [R92+0x2] ;  /* 0x000002005c6e7984 */ /* 0x000fe80000000400 */
[----:B------:R-:W-:Y:S04]  /*2110*/  LDS.U16 R106, [R92+0x4] ;  /* 0x000004005c6a7984 */ /* 0x000fe80000000400 */
[----:B------:R-:W-:Y:S04]  /*2120*/  LDS.U16 R104, [R92+0x6] ;  /* 0x000006005c687984 */ /* 0x000fe80000000400 */
[----:B------:R-:W-:Y:S04]  /*2130*/  LDS.U16 R102, [R92+0x8] ;  /* 0x000008005c667984 */ /* 0x000fe80000000400 */
[----:B------:R-:W-:Y:S04]  /*2140*/  LDS.U16 R90, [R92+0xa] ;  /* 0x00000a005c5a7984 */ /* 0x000fe80000000400 */
[----:B------:R-:W-:Y:S04]  /*2150*/  LDS.U16 R0, [R92+0xc] ;  /* 0x00000c005c007984 */ /* 0x000fe80000000400 */
[----:B------:R-:W-:Y:S04]  /*2160*/  LDS.U16 R79, [R92+0xe] ;  /* 0x00000e005c4f7984 */ /* 0x000fe80000000400 */
[----:B------:R-:W3:Y:S04]  /*2170*/  LDS.U16 R55, [R92+0x10] ;  /* 0x000010005c377984 */ /* 0x000ee80000000400 */
[----:B------:R-:W4:Y:S04]  /*2180*/  LDS.U16 R81, [R92+0x12] ;  /* 0x000012005c517984 */ /* 0x000f280000000400 */
[----:B------:R-:W5:Y:S04]  /*2190*/  LDS.U16 R82, [R92+0x14] ;  /* 0x000014005c527984 */ /* 0x000f680000000400 */
[----:B------:R-:W5:Y:S04]  /*21a0*/  LDS.U16 R83, [R92+0x16] ;  /* 0x000016005c537984 */ /* 0x000f680000000400 */
[----:B------:R-:W-:Y:S04]  /*21b0*/  LDS.U16 R84, [R92+0x18] ;  /* 0x000018005c547984 */ /* 0x000fe80000000400 */
[----:B------:R-:W-:Y:S04]  /*21c0*/  LDS.U16 R85, [R92+0x1a] ;  /* 0x00001a005c557984 */ /* 0x000fe80000000400 */
[----:B------:R-:W5:Y:S04]  /*21d0*/  LDS.U16 R86, [R92+0x1c] ;  /* 0x00001c005c567984 */ /* 0x000f680000000400 */
[----:B------:R-:W5:Y:S01]  /*21e0*/  LDS.U16 R87, [R92+0x1e] ;  /* 0x00001e005c577984 */ /* 0x000f620000000400 */
[----:B------:R-:W-:Y:S01]  /*21f0*/  BAR.SYNC.DEFER_BLOCKING 0x0 ;  /* 0x0000000000007b1d */ /* 0x000fe20000010000 */
[----:B0-----:R-:W-:-:S05]  /*2200*/  PRMT R63, RZ, 0x7610, R63 ;  /* 0x00007610ff3f7816 */ /* 0x001fca000000003f */
[----:B------:R-:W5:Y:S01]  /*2210*/  @!P0 LDG.E.U16 R88, desc[UR28][R42.64] ;  /* 0x0000001c2a588981 */ /* 0x000f62000c1e1500 */
[----:B------:R-:W-:-:S03]  /*2220*/  ISETP.GE.AND P0, PT, R21, UR18, PT ;  /* 0x0000001215007c0c */ /* 0x000fc6000bf06270 */
[----:B------:R-:W5:Y:S01]  /*2230*/  @!P1 LDG.E.U16 R63, desc[UR28][R42.64+0x40] ;  /* 0x0000401c2a3f9981 */ /* 0x000f62000c1e1500 */
[----:B------:R-:W-:-:S09]  /*2240*/  ISETP.GE.AND P1, PT, R22, UR18, PT ;  /* 0x0000001216007c0c */ /* 0x000fd2000bf26270 */
        /* <DEDUP_REMOVED lines=11> */
[----:B------:R-:W-:-:S09]  /*2300*/  ISETP.NE.AND P1, PT, R89, RZ, PT ;  /* 0x000000ff5900720c */ /* 0x000fd20003f25270 */
[----:B------:R-:W5:Y:S01]  /*2310*/  @!P0 LDG.E.U16 R103, desc[UR28][R42.64+0x200] ;  /* 0x0002001c2a678981 */ /* 0x000f62000c1e1500 */
[----:B------:R-:W-:Y:S02]  /*2320*/  ISETP.NE.AND P0, PT, R108, RZ, PT ;  /* 0x000000ff6c00720c */ /* 0x000fe40003f05270 */
[----:B-1----:R-:W-:Y:S02]  /*2330*/  PRMT R66, RZ, 0x7610, R66 ;  /* 0x00007610ff427816 */ /* 0x002fe40000000042 */
[----:B------:R-:W-:Y:S02]  /*2340*/  PRMT R65, RZ, 0x7610, R65 ;  /* 0x00007610ff417816 */ /* 0x000fe40000000041 */
[----:B------:R-:W-:Y:S02]  /*2350*/  PRMT R64, RZ, 0x7610, R64 ;  /* 0x00007610ff407816 */ /* 0x000fe40000000040 */
[----:B------:R-:W-:Y:S02]  /*2360*/  PRMT R89, RZ, 0x7610, R89 ;  /* 0x00007610ff597816 */ /* 0x000fe40000000059 */
[----:B------:R-:W-:Y:S01]  /*2370*/  PRMT R56, RZ, 0x7610, R56 ;  /* 0x00007610ff387816 */ /* 0x000fe20000000038 */
[----:B------:R-:W5:Y:S01]  /*2380*/  @!P1 LDG.E.U16 R65, desc[UR28][R42.64+0x280] ;  /* 0x0002801c2a419981 */ /* 0x000f62000c1e1500 */
[----:B------:R-:W-:-:S02]  /*2390*/  PRMT R59, RZ, 0x7610, R59 ;  /* 0x00007610ff3b7816 */ /* 0x000fc4000000003b */
[----:B------:R-:W-:Y:S01]  /*23a0*/  PRMT R58, RZ, 0x7610, R58 ;  /* 0x00007610ff3a7816 */ /* 0x000fe2000000003a */
[----:B------:R-:W5:Y:S04]  /*23b0*/  @!P0 LDG.E.U16 R66, desc[UR28][R42.64+0x240] ;  /* 0x0002401c2a428981 */ /* 0x000f68000c1e1500 */
[----:B------:R-:W5:Y:S04]  /*23c0*/  @!P2 LDG.E.U16 R64, desc[UR28][R42.64+0x2c0] ;  /* 0x0002c01c2a40a981 */ /* 0x000f68000c1e1500 */
[----:B------:R-:W5:Y:S04]  /*23d0*/  @!P3 LDG.E.U16 R89, desc[UR28][R42.64+0x300] ;  /* 0x0003001c2a59b981 */ /* 0x000f68000c1e1500 */
[----:B------:R-:W5:Y:S04]  /*23e0*/  @!P4 LDG.E.U16 R56, desc[UR28][R42.64+0x340] ;  /* 0x0003401c2a38c981 */ /* 0x000f68000c1e1500 */
[----:B------:R-:W5:Y:S04]  /*23f0*/  @!P5 LDG.E.U16 R59, desc[UR28][R42.64+0x380] ;  /* 0x0003801c2a3bd981 */ /* 0x000f68000c1e1500 */
[----:B------:R0:W5:Y:S01]  /*2400*/  @!P6 LDG.E.U16 R58, desc[UR28][R42.64+0x3c0] ;  /* 0x0003c01c2a3ae981 */ /* 0x000162000c1e1500 */
[----:B--2---:R-:W-:-:S05]  /*2410*/  HADD2.F32 R5, -RZ, R5.H0_H0 ;  /* 0x20000005ff057230 */ /* 0x004fca0000004100 */
[----:B------:R-:W-:-:S04]  /*2420*/  FMUL.FTZ R57, R5, -1.4426950216293334961 ;  /* 0xbfb8aa3b05397820 */ /* 0x000fc80000410000 */
[----:B------:R1:W-:Y:S01]  /*2430*/  MUFU.EX2 R108, R57 ;  /* 0x00000039006c7308 */ /* 0x0003e20000000800 */
[----:B---3--:R-:W-:Y:S02]  /*2440*/  HADD2.F32 R80, -RZ, R55.H0_H0 ;  /* 0x20000037ff507230 */ /* 0x008fe40000004100 */
[----:B------:R-:W-:-:S03]  /*2450*/  HADD2.F32 R104, -RZ, R104.H0_H0 ;  /* 0x20000068ff687230 */ /* 0x000fc60000004100 */
[----:B------:R-:W-:Y:S02]  /*2460*/  FMUL.FTZ R62, R80, -1.4426950216293334961 ;  /* 0xbfb8aa3b503e7820 */ /* 0x000fe40000410000 */
[----:B0-----:R-:W-:Y:S01]  /*2470*/  FMUL.FTZ R42, R104, -1.4426950216293334961 ;  /* 0xbfb8aa3b682a7820 */ /* 0x001fe20000410000 */
[----:B------:R-:W-:-:S03]  /*2480*/  HADD2.F32 R110, -RZ, R110.H0_H0 ;  /* 0x2000006eff6e7230 */ /* 0x000fc60000004100 */
[----:B------:R-:W-:Y:S01]  /*2490*/  MUFU.EX2 R62, R62 ;  /* 0x0000003e003e7308 */ /* 0x000fe20000000800 */
[----:B------:R-:W-:-:S03]  /*24a0*/  HADD2.F32 R106, -RZ, R106.H0_H0 ;  /* 0x2000006aff6a7230 */ /* 0x000fc60000004100 */
[----:B------:R0:W-:Y:S01]  /*24b0*/  MUFU.EX2 R117, R42 ;  /* 0x0000002a00757308 */ /* 0x0001e20000000800 */
[----:B------:R-:W-:Y:S01]  /*24c0*/  FMUL.FTZ R60, R110, -1.4426950216293334961 ;  /* 0xbfb8aa3b6e3c7820 */ /* 0x000fe20000410000 */
[----:B------:R-:W-:Y:S01]  /*24d0*/  FMUL.FTZ R61, R106, -1.4426950216293334961 ;  /* 0xbfb8aa3b6a3d7820 */ /* 0x000fe20000410000 */
[----:B------:R-:W-:Y:S02]  /*24e0*/  HADD2.F32 R91, -RZ, R91.H0_H0 ;  /* 0x2000005bff5b7230 */ /* 0x000fe40000004100 */
[----:B------:R-:W2:Y:S04]  /*24f0*/  MUFU.EX2 R111, R60 ;  /* 0x0000003c006f7308 */ /* 0x000ea80000000800 */
[----:B------:R3:W-:Y:S01]  /*2500*/  MUFU.EX2 R116, R61 ;  /* 0x0000003d00747308 */ /* 0x0007e20000000800 */
[----:B------:R-:W-:-:S02]  /*2510*/  HADD2.F32 R90, -RZ, R90.H0_H0 ;  /* 0x2000005aff5a7230 */ /* 0x000fc40000004100 */
[----:B----4-:R-:W-:-:S03]  /*2520*/  HADD2.F32 R81, -RZ, R81.H0_H0 ;  /* 0x20000051ff517230 */ /* 0x010fc60000004100 */
[----:B-1----:R-:W-:Y:S02]  /*2530*/  FMUL.FTZ R57, R90, -1.4426950216293334961 ;  /* 0xbfb8aa3b5a397820 */ /* 0x002fe40000410000 */
[----:B0-----:R-:W-:Y:S01]  /*2540*/  FMUL.FTZ R42, R81, -1.4426950216293334961 ;  /* 0xbfb8aa3b512a7820 */ /* 0x001fe20000410000 */
[----:B--2---:R-:W-:Y:S01]  /*2550*/  FADD.FTZ R111, R111, 1 ;  /* 0x3f8000006f6f7421 */ /* 0x004fe20000010000 */
[----:B------:R-:W-:Y:S01]  /*2560*/  MUFU.EX2 R119, R57 ;  /* 0x0000003900777308 */ /* 0x000fe20000000800 */
[----:B------:R-:W-:Y:S02]  /*2570*/  HADD2.F32 R79, -RZ, R79.H0_H0 ;  /* 0x2000004fff4f7230 */ /* 0x000fe40000004100 */
[----:B-----5:R-:W-:Y:S01]  /*2580*/  HADD2.F32 R82, -RZ, R82.H0_H0 ;  /* 0x20000052ff527230 */ /* 0x020fe20000004100 */
[----:B------:R-:W-:Y:S01]  /*2590*/  MUFU.EX2 R57, R42 ;  /* 0x0000002a00397308 */ /* 0x000fe20000000800 */
[----:B------:R-:W-:-:S03]  /*25a0*/  HADD2.F32 R0, -RZ, R0.H0_H0 ;  /* 0x20000000ff007230 */ /* 0x000fc60000004100 */
[----:B------:R-:W0:Y:S01]  /*25b0*/  MUFU.RCP R113, R111 ;  /* 0x0000006f00717308 */ /* 0x000e220000001000 */
[----:B------:R-:W-:Y:S01]  /*25c0*/  FMUL.FTZ R55, R79, -1.4426950216293334961 ;  /* 0xbfb8aa3b4f377820 */ /* 0x000fe20000410000 */
[----:B---3--:R-:W-:Y:S01]  /*25d0*/  FMUL.FTZ R61, R82, -1.4426950216293334961 ;  /* 0xbfb8aa3b523d7820 */ /* 0x008fe20000410000 */
[----:B------:R-:W-:Y:S01]  /*25e0*/  FMUL.FTZ R60, R0, -1.4426950216293334961 ;  /* 0xbfb8aa3b003c7820 */ /* 0x000fe20000410000 */
[----:B------:R-:W-:-:S04]  /*25f0*/  HADD2.F32 R83, -RZ, R83.H0_H0 ;  /* 0x20000053ff537230 */ /* 0x000fc80000004100 */
[----:B------:R-:W-:Y:S04]  /*2600*/  MUFU.EX2 R121, R55 ;  /* 0x0000003700797308 */ /* 0x000fe80000000800 */
[----:B------:R1:W-:Y:S04]  /*2610*/  MUFU.EX2 R120, R60 ;  /* 0x0000003c00787308 */ /* 0x0003e80000000800 */
[----:B------:R-:W2:Y:S01]  /*2620*/  MUFU.EX2 R61, R61 ;  /* 0x0000003d003d7308 */ /* 0x000ea20000000800 */
[----:B------:R-:W-:Y:S02]  /*2630*/  HADD2.F32 R76, -RZ, R76.H0_H0 ;  /* 0x2000004cff4c7230 */ /* 0x000fe40000004100 */
[----:B-1----:R-:W-:Y:S01]  /*2640*/  FMUL.FTZ R60, R83, -1.4426950216293334961 ;  /* 0xbfb8aa3b533c7820 */ /* 0x002fe20000410000 */
[----:B------:R-:W-:-:S02]  /*2650*/  HADD2.F32 R102, -RZ, R102.H0_H0 ;  /* 0x20000066ff667230 */ /* 0x000fc40000004100 */
[----:B------:R-:W-:Y:S02]  /*2660*/  HADD2.F32 R75, -RZ, R75.H0_H0 ;  /* 0x2000004bff4b7230 */ /* 0x000fe40000004100 */
[----:B0-----:R-:W-:Y:S01]  /*2670*/  FADD.FTZ R111, -R113, 1 ;  /* 0x3f800000716f7421 */ /* 0x001fe20000010100 */
[----:B------:R-:W-:Y:S01]  /*2680*/  HADD2.F32 R74, -RZ, R74.H0_H0 ;  /* 0x2000004aff4a7230 */ /* 0x000fe20000004100 */
[----:B------:R-:W-:Y:S01]  /*2690*/  MUFU.EX2 R60, R60 ;  /* 0x0000003c003c7308 */ /* 0x000fe20000000800 */
[----:B------:R-:W-:Y:S01]  /*26a0*/  FMUL.FTZ R43, R102, -1.4426950216293334961 ;  /* 0xbfb8aa3b662b7820 */ /* 0x000fe20000410000 */
[----:B------:R-:W-:Y:S01]  /*26b0*/  FFMA.FTZ R111, R110, R111, 1 ;  /* 0x3f8000006e6f7423 */ /* 0x000fe2000001006f */
[----:B--2---:R-:W-:Y:S02]  /*26c0*/  FADD.FTZ R61, R61, 1 ;  /* 0x3f8000003d3d7421 */ /* 0x004fe40000010000 */
[----:B------:R-:W0:Y:S01]  /*26d0*/  MUFU.EX2 R118, R43 ;  /* 0x0000002b00767308 */ /* 0x000e220000000800 */
[----:B------:R-:W-:-:S02]  /*26e0*/  HADD2.F32 R72, -RZ, R72.H0_H0 ;  /* 0x20000048ff487230 */ /* 0x000fc40000004100 */
[----:B------:R-:W-:Y:S01]  /*26f0*/  HADD2.F32 R86, -RZ, R86.H0_H0 ;  /* 0x20000056ff567230 */ /* 0x000fe20000004100 */
[----:B------:R-:W-:Y:S04]  /*2700*/  STS.U16 [R146], R88 ;  /* 0x0000005892007388 */ /* 0x000fe80000000400 */
[----:B------:R-:W-:Y:S04]  /*2710*/  STS.U16 [R144+0x40], R63 ;  /* 0x0000403f90007388 */ /* 0x000fe80000000400 */
[----:B------:R-:W-:Y:S04]  /*2720*/  STS.U16 [R164+0x80], R107 ;  /* 0x0000806ba4007388 */ /* 0x000fe80000000400 */
[----:B------:R-:W-:Y:S04]  /*2730*/  STS.U16 [R161+0xc0], R100 ;  /* 0x0000c064a1007388 */ /* 0x000fe80000000400 */
[----:B------:R-:W-:Y:S04]  /*2740*/  STS.U16 [R160+0x100], R109 ;  /* 0x0001006da0007388 */ /* 0x000fe80000000400 */
[----:B------:R1:W-:Y:S04]  /*2750*/  STS.U16 [R159+0x140], R4 ;  /* 0x000140049f007388 */ /* 0x0003e80000000400 */
[----:B------:R-:W-:Y:S04]  /*2760*/  STS.U16 [R158+0x180], R105 ;  /* 0x000180699e007388 */ /* 0x000fe80000000400 */
[----:B------:R2:W-:Y:S04]  /*2770*/  STS.U16 [R156+0x1c0], R101 ;  /* 0x0001c0659c007388 */ /* 0x0005e80000000400 */
[----:B------:R3:W-:Y:S04]  /*2780*/  STS.U16 [R134+0x200], R103 ;  /* 0x0002006786007388 */ /* 0x0007e80000000400 */
[----:B------:R-:W-:Y:S04]  /*2790*/  STS.U16 [R99+0x240], R66 ;  /* 0x0002404263007388 */ /* 0x000fe80000000400 */
[----:B------:R-:W-:Y:S04]  /*27a0*/  STS.U16 [R98+0x280], R65 ;  /* 0x0002804162007388 */ /* 0x000fe80000000400 */
[----:B------:R-:W-:Y:S04]  /*27b0*/  STS.U16 [R97+0x2c0], R64 ;  /* 0x0002c04061007388 */ /* 0x000fe80000000400 */
[----:B------:R4:W-:Y:S04]  /*27c0*/  STS.U16 [R96+0x300], R89 ;  /* 0x0003005960007388 */ /* 0x0009e80000000400 */
[----:B------:R-:W-:Y:S04]  /*27d0*/  STS.U16 [R95+0x340], R56 ;  /* 0x000340385f007388 */ /* 0x000fe80000000400 */
[----:B------:R-:W-:Y:S04]  /*27e0*/  STS.U16 [R94+0x380], R59 ;  /* 0x0003803b5e007388 */ /* 0x000fe80000000400 */
[----:B------:R-:W-:Y:S01]  /*27f0*/  STS.U16 [R93+0x3c0], R58 ;  /* 0x0003c03a5d007388 */ /* 0x000fe20000000400 */
[----:B------:R-:W-:-:S03]  /*2800*/  NOP ;  /* 0x0000000000007918 */ /* 0x000fc60000000000 */
[----:B------:R-:W5:Y:S01]  /*2810*/  LDS.U16 R66, [R92] ;  /* 0x000000005c427984 */ /* 0x000f620000000400 */
[----:B-1----:R-:W-:-:S03]  /*2820*/  FADD.FTZ R4, R108, 1 ;  /* 0x3f8000006c047421 */ /* 0x002fc60000010000 */
[----:B------:R-:W1:Y:S03]  /*2830*/  LDS.U16 R58, [R92+0x2] ;  /* 0x000002005c3a7984 */ /* 0x000e660000000400 */
[----:B------:R-:W0:Y:S01]  /*2840*/  MUFU.RCP R4, R4 ;  /* 0x0000000400047308 */ /* 0x000e220000001000 */
[----:B------:R-:W1:Y:S04]  /*2850*/  LDS.U16 R59, [R92+0x4] ;  /* 0x000004005c3b7984 */ /* 0x000e680000000400 */
[----:B------:R-:W1:Y:S01]  /*2860*/  LDS.U16 R64, [R92+0x6] ;  /* 0x000006005c407984 */ /* 0x000e620000000400 */
[----:B--2---:R-:W-:Y:S01]  /*2870*/  FADD.FTZ R101, R62, 1 ;  /* 0x3f8000003e657421 */ /* 0x004fe20000010000 */
[----:B------:R-:W-:Y:S01]  /*2880*/  FADD.FTZ R107, R117, 1 ;  /* 0x3f800000756b7421 */ /* 0x000fe20000010000 */
[----:B------:R-:W-:Y:S01]  /*2890*/  FADD.FTZ R109, R116, 1 ;  /* 0x3f800000746d7421 */ /* 0x000fe20000010000 */
[----:B---3--:R-:W-:Y:S01]  /*28a0*/  FADD.FTZ R103, R119, 1 ;  /* 0x3f80000077677421 */ /* 0x008fe20000010000 */
[----:B------:R-:W-:Y:S01]  /*28b0*/  FADD.FTZ R88, R121, 1 ;  /* 0x3f80000079587421 */ /* 0x000fe20000010000 */
[----:B----4-:R-:W-:Y:S01]  /*28c0*/  FADD.FTZ R89, R120, 1 ;  /* 0x3f80000078597421 */ /* 0x010fe20000010000 */
[----:B------:R-:W-:Y:S01]  /*28d0*/  LDS.U16 R125, [R92+0xe] ;  /* 0x00000e005c7d7984 */ /* 0x000fe20000000400 */
[----:B0-----:R-:W-:Y:S01]  /*28e0*/  FADD.FTZ R105, R118, 1 ;  /* 0x3f80000076697421 */ /* 0x001fe20000010000 */
[----:B------:R-:W-:-:S02]  /*28f0*/  HADD2.F32 R85, -RZ, R85.H0_H0 ;  /* 0x20000055ff557230 */ /* 0x000fc40000004100 */
[----:B------:R-:W-:Y:S01]  /*2900*/  FMUL.FTZ R43, R86, -1.4426950216293334961 ;  /* 0xbfb8aa3b562b7820 */ /* 0x000fe20000410000 */
[----:B------:R-:W-:Y:S01]  /*2910*/  HADD2.F32 R84, -RZ, R84.H0_H0 ;  /* 0x20000054ff547230 */ /* 0x000fe20000004100 */
[----:B------:R-:W-:Y:S01]  /*2920*/  LDS.U16 R131, [R92+0x1c] ;  /* 0x00001c005c837984 */ /* 0x000fe20000000400 */
[----:B------:R-:W-:Y:S01]  /*2930*/  FADD.FTZ R62, -R4, 1 ;  /* 0x3f800000043e7421 */ /* 0x000fe20000010100 */
[----:B------:R-:W-:Y:S02]  /*2940*/  HADD2.F32 R73, -RZ, R73.H0_H0 ;  /* 0x20000049ff497230 */ /* 0x000fe40000004100 */
[----:B------:R-:W-:Y:S01]  /*2950*/  HADD2.F32 R87, -RZ, R87.H0_H0 ;  /* 0x20000057ff577230 */ /* 0x000fe20000004100 */
[----:B------:R-:W-:Y:S01]  /*2960*/  LDS.U16 R130, [R92+0x1e] ;  /* 0x00001e005c827984 */ /* 0x000fe20000000400 */
[----:B-----5:R-:W-:Y:S02]  /*2970*/  HADD2.F32 R56, -RZ, R66.H0_H0 ;  /* 0x20000042ff387230 */ /* 0x020fe40000004100 */
[----:B------:R-:W-:Y:S01]  /*2980*/  FFMA.FTZ R100, R5, R62, 1 ;  /* 0x3f80000005647423 */ /* 0x000fe2000001003e */
[----:B------:R-:W-:Y:S02]  /*2990*/  LDS.U16 R66, [R92+0xc] ;  /* 0x00000c005c427984 */ /* 0x000fe40000000400 */
[----:B------:R-:W-:-:S02]  /*29a0*/  FMUL.FTZ R65, R91, R56 ;  /* 0x000000385b417220 */ /* 0x000fc40000410000 */
[----:B------:R-:W0:Y:S02]  /*29b0*/  LDS.U16 R62, [R92+0x8] ;  /* 0x000008005c3e7984 */ /* 0x000e240000000400 */
[----:B------:R-:W-:Y:S02]  /*29c0*/  FMUL.FTZ R117, R4, R65 ;  /* 0x0000004104757220 */ /* 0x000fe40000410000 */
[----:B------:R-:W2:Y:S01]  /*29d0*/  LDS.U16 R65, [R92+0xa] ;  /* 0x00000a005c417984 */ /* 0x000ea20000000400 */
[----:B------:R-:W3:Y:S08]  /*29e0*/  MUFU.RCP R109, R109 ;  /* 0x0000006d006d7308 */ /* 0x000ef00000001000 */
[----:B------:R-:W4:Y:S01]  /*29f0*/  MUFU.RCP R107, R107 ;  /* 0x0000006b006b7308 */ /* 0x000f220000001000 */
[----:B------:R-:W-:Y:S01]  /*2a00*/  FADD.FTZ R108, R57, 1 ;  /* 0x3f800000396c7421 */ /* 0x000fe20000010000 */
[----:B-1----:R-:W-:-:S02]  /*2a10*/  HADD2.F32 R57, -RZ, R58.H0_H0 ;  /* 0x2000003aff397230 */ /* 0x002fc40000004100 */
[----:B------:R-:W-:Y:S02]  /*2a20*/  HADD2.F32 R58, -RZ, R59.H0_H0 ;  /* 0x2000003bff3a7230 */ /* 0x000fe40000004100 */
[----:B------:R-:W-:Y:S02]  /*2a30*/  HADD2.F32 R59, -RZ, R64.H0_H0 ;  /* 0x20000040ff3b7230 */ /* 0x000fe40000004100 */
[----:B------:R-:W1:Y:S01]  /*2a40*/  MUFU.RCP R103, R103 ;  /* 0x0000006700677308 */ /* 0x000e620000001000 */
[----:B------:R-:W-:Y:S01]  /*2a50*/  FMUL.FTZ R64, R76, R57 ;  /* 0x000000394c407220 */ /* 0x000fe20000410000 */
[----:B------:R-:W-:Y:S01]  /*2a60*/  FMUL.FTZ R117, R117, R100 ;  /* 0x0000006475757220 */ /* 0x000fe20000410000 */
[----:B---3--:R-:W-:Y:S01]  /*2a70*/  FADD.FTZ R119, -R109, 1 ;  /* 0x3f8000006d777421 */ /* 0x008fe20000010100 */
[----:B------:R-:W-:Y:S01]  /*2a80*/  FMUL.FTZ R100, R75, R58 ;  /* 0x0000003a4b647220 */ /* 0x000fe20000410000 */
[----:B------:R-:W-:Y:S01]  /*2a90*/  FMUL.FTZ R116, R74, R59 ;  /* 0x0000003b4a747220 */ /* 0x000fe20000410000 */
[----:B------:R-:W-:Y:S01]  /*2aa0*/  FMUL.FTZ R64, R113, R64 ;  /* 0x0000004071407220 */ /* 0x000fe20000410000 */
[----:B------:R-:W-:Y:S01]  /*2ab0*/  FFMA.FTZ R119, R106, R119, 1 ;  /* 0x3f8000006a777423 */ /* 0x000fe20000010077 */
[----:B----4-:R-:W-:Y:S01]  /*2ac0*/  FADD.FTZ R121, -R107, 1 ;  /* 0x3f8000006b797421 */ /* 0x010fe20000010100 */
[----:B------:R-:W-:Y:S01]  /*2ad0*/  FMUL.FTZ R100, R109, R100 ;  /* 0x000000646d647220 */ /* 0x000fe20000410000 */
[----:B------:R-:W-:Y:S01]  /*2ae0*/  FMUL.FTZ R116, R107, R116 ;  /* 0x000000746b747220 */ /* 0x000fe20000410000 */
[----:B------:R-:W-:Y:S01]  /*2af0*/  FMUL.FTZ R122, R64, R111 ;  /* 0x0000006f407a7220 */ /* 0x000fe20000410000 */
[----:B------:R-:W-:Y:S01]  /*2b00*/  FFMA.FTZ R121, R104, R121, 1 ;  /* 0x3f80000068797423 */ /* 0x000fe20000010079 */
[----:B------:R2:W-:Y:S01]  /*2b10*/  MUFU.RCP R111, R61 ;  /* 0x0000003d006f7308 */ /* 0x0005e20000001000 */
[----:B------:R-:W-:-:S02]  /*2b20*/  FMUL.FTZ R123, R100, R119 ;  /* 0x00000077647b7220 */ /* 0x000fc40000410000 */
[----:B------:R-:W-:Y:S01]  /*2b30*/  FMUL.FTZ R120, R116, R121 ;  /* 0x0000007974787220 */ /* 0x000fe20000410000 */
[----:B------:R-:W3:Y:S01]  /*2b40*/  LDS.U16 R119, [R92+0x10] ;  /* 0x000010005c777984 */ /* 0x000ee20000000400 */
[----:B------:R-:W-:Y:S01]  /*2b50*/  FADD.FTZ R116, R60, 1 ;  /* 0x3f8000003c747421 */ /* 0x000fe20000010000 */
[----:B0-----:R-:W-:Y:S02]  /*2b60*/  HADD2.F32 R60, -RZ, R62.H0_H0 ;  /* 0x2000003eff3c7230 */ /* 0x001fe40000004100 */
[----:B--2---:R-:W-:Y:S01]  /*2b70*/  HADD2.F32 R61, -RZ, R65.H0_H0 ;  /* 0x20000041ff3d7230 */ /* 0x004fe20000004100 */
[----:B------:R-:W0:Y:S01]  /*2b80*/  LDS.U16 R100, [R92+0x12] ;  /* 0x000012005c647984 */ /* 0x000e220000000400 */
[----:B------:R-:W-:Y:S02]  /*2b90*/  HADD2.F32 R62, -RZ, R66.H0_H0 ;  /* 0x20000042ff3e7230 */ /* 0x000fe40000004100 */
[----:B-1----:R-:W-:Y:S01]  /*2ba0*/  FADD.FTZ R127, -R103, 1 ;  /* 0x3f800000677f7421 */ /* 0x002fe20000010100 */
[----:B------:R-:W-:-:S03]  /*2bb0*/  FMUL.FTZ R66, R72, R61 ;  /* 0x0000003d48427220 */ /* 0x000fc60000410000 */
[----:B------:R-:W-:Y:S01]  /*2bc0*/  FFMA.FTZ R65, R90, R127, 1 ;  /* 0x3f8000005a417423 */ /* 0x000fe2000001007f */
[----:B------:R-:W-:Y:S01]  /*2bd0*/  FMUL.FTZ R66, R103, R66 ;  /* 0x0000004267427220 */ /* 0x000fe20000410000 */
[----:B------:R-:W1:Y:S03]  /*2be0*/  MUFU.RCP R105, R105 ;  /* 0x0000006900697308 */ /* 0x000e660000001000 */
[----:B------:R-:W-:Y:S02]  /*2bf0*/  FMUL.FTZ R128, R66, R65 ;  /* 0x0000004142807220 */ /* 0x000fe40000410000 */
[----:B------:R-:W2:Y:S01]  /*2c00*/  LDS.U16 R66, [R92+0x14] ;  /* 0x000014005c427984 */ /* 0x000ea20000000400 */
[----:B------:R-:W-:Y:S02]  /*2c10*/  FMUL.FTZ R42, R85, -1.4426950216293334961 ;  /* 0xbfb8aa3b552a7820 */ /* 0x000fe40000410000 */
[----:B------:R-:W4:Y:S01]  /*2c20*/  MUFU.RCP R101, R101 ;  /* 0x0000006500657308 */ /* 0x000f220000001000 */
[----:B------:R-:W-:-:S07]  /*2c30*/  FMUL.FTZ R55, R84, -1.4426950216293334961 ;  /* 0xbfb8aa3b54377820 */ /* 0x000fce0000410000 */
[----:B------:R-:W5:Y:S04]  /*2c40*/  MUFU.EX2 R43, R43 ;  /* 0x0000002b002b7308 */ /* 0x000f680000000800 */
[----:B------:R-:W3:Y:S01]  /*2c50*/  MUFU.RCP R88, R88 ;  /* 0x0000005800587308 */ /* 0x000ee20000001000 */
[----:B-1----:R-:W-:Y:S01]  /*2c60*/  FADD.FTZ R121, -R105, 1 ;  /* 0x3f80000069797421 */ /* 0x002fe20000010100 */
[----:B------:R-:W-:-:S06]  /*2c70*/  FMUL.FTZ R64, R73, R60 ;  /* 0x0000003c49407220 */ /* 0x000fcc0000410000 */
[----:B------:R-:W1:Y:S01]  /*2c80*/  MUFU.RCP R89, R89 ;  /* 0x0000005900597308 */ /* 0x000e620000001000 */
[----:B------:R-:W-:Y:S01]  /*2c90*/  FMUL.FTZ R63, R87, -1.4426950216293334961 ;  /* 0xbfb8aa3b573f7820 */ /* 0x000fe20000410000 */
[----:B------:R-:W-:Y:S01]  /*2ca0*/  HADD2.F32 R71, -RZ, R71.H0_H0 ;  /* 0x20000047ff477230 */ /* 0x000fe20000004100 */
[----:B------:R-:W2:Y:S05]  /*2cb0*/  LDS.U16 R65, [R92+0x16] ;  /* 0x000016005c417984 */ /* 0x000eaa0000000400 */
[----:B------:R-:W0:Y:S04]  /*2cc0*/  MUFU.EX2 R42, R42 ;  /* 0x0000002a002a7308 */ /* 0x000e280000000800 */
[----:B------:R-:W1:Y:S01]  /*2cd0*/  MUFU.EX2 R55, R55 ;  /* 0x0000003700377308 */ /* 0x000e620000000800 */
[----:B-----5:R-:W-:Y:S01]  /*2ce0*/  FADD.FTZ R137, R43, 1 ;  /* 0x3f8000002b897421 */ /* 0x020fe20000010000 */
[----:B----4-:R-:W-:Y:S01]  /*2cf0*/  FADD.FTZ R43, -R101, 1 ;  /* 0x3f800000652b7421 */ /* 0x010fe20000010100 */
[----:B------:R-:W-:Y:S01]  /*2d00*/  FFMA.FTZ R121, R102, R121, 1 ;  /* 0x3f80000066797423 */ /* 0x000fe20000010079 */
[----:B------:R-:W4:Y:S01]  /*2d10*/  MUFU.RCP R108, R108 ;  /* 0x0000006c006c7308 */ /* 0x000f220000001000 */
[----:B------:R-:W-:Y:S01]  /*2d20*/  FMUL.FTZ R64, R105, R64 ;  /* 0x0000004069407220 */ /* 0x000fe20000410000 */
[----:B------:R-:W-:Y:S01]  /*2d30*/  FFMA.FTZ R133, R80, R43, 1 ;  /* 0x3f80000050857423 */ /* 0x000fe2000001002b */
[----:B------:R-:W-:-:S02]  /*2d40*/  HADD2.F32 R78, -RZ, R78.H0_H0 ;  /* 0x2000004eff4e7230 */ /* 0x000fc40000004100 */
[----:B0-----:R-:W-:-:S03]  /*2d50*/  FADD.FTZ R124, R42, 1 ;  /* 0x3f8000002a7c7421 */ /* 0x001fc60000010000 */
[----:B------:R-:W0:Y:S01]  /*2d60*/  MUFU.RCP R116, R116 ;  /* 0x0000007400747308 */ /* 0x000e220000001000 */
[----:B---3--:R-:W-:Y:S01]  /*2d70*/  FADD.FTZ R42, -R88, 1 ;  /* 0x3f800000582a7421 */ /* 0x008fe20000010100 */
[----:B-1----:R-:W-:Y:S01]  /*2d80*/  FADD.FTZ R55, R55, 1 ;  /* 0x3f80000037377421 */ /* 0x002fe20000010000 */
[----:B------:R-:W-:Y:S02]  /*2d90*/  HADD2.F32 R43, -RZ, R119.H0_H0 ;  /* 0x20000077ff2b7230 */ /* 0x000fe40000004100 */
[----:B------:R-:W-:Y:S01]  /*2da0*/  FMUL.FTZ R127, R64, R121 ;  /* 0x00000079407f7220 */ /* 0x000fe20000410000 */
[----:B------:R-:W-:Y:S01]  /*2db0*/  FFMA.FTZ R132, R79, R42, 1 ;  /* 0x3f8000004f847423 */ /* 0x000fe2000001002a */
[----:B------:R-:W-:Y:S02]  /*2dc0*/  HADD2.F32 R70, -RZ, R70.H0_H0 ;  /* 0x20000046ff467230 */ /* 0x000fe40000004100 */
[----:B------:R-:W-:Y:S01]  /*2dd0*/  FMUL.FTZ R118, R71, R62 ;  /* 0x0000003e47767220 */ /* 0x000fe20000410000 */
[----:B------:R1:W3:Y:S01]  /*2de0*/  MUFU.RCP R121, R55 ;  /* 0x0000003700797308 */ /* 0x0002e20000001000 */
[----:B------:R-:W-:-:S02]  /*2df0*/  HADD2.F32 R42, -RZ, R100.H0_H0 ;  /* 0x20000064ff2a7230 */ /* 0x000fc40000004100 */
[----:B------:R-:W-:Y:S01]  /*2e00*/  FMUL.FTZ R100, R78, R43 ;  /* 0x0000002b4e647220 */ /* 0x000fe20000410000 */
[C---:B------:R-:W-:Y:S01]  /*2e10*/  FADD.FTZ R129, -R89.reuse, 1 ;  /* 0x3f80000059817421 */ /* 0x040fe20000010100 */
[----:B------:R-:W-:Y:S01]  /*2e20*/  FMUL.FTZ R118, R89, R118 ;  /* 0x0000007659767220 */ /* 0x000fe20000410000 */
[----:B------:R-:W-:Y:S01]  /*2e30*/  HADD2.F32 R77, -RZ, R77.H0_H0 ;  /* 0x2000004dff4d7230 */ /* 0x000fe20000004100 */
[----:B------:R-:W5:Y:S01]  /*2e40*/  LDS.U16 R64, [R92+0x18] ;  /* 0x000018005c407984 */ /* 0x000f620000000400 */
[----:B------:R-:W3:Y:S01]  /*2e50*/  MUFU.EX2 R63, R63 ;  /* 0x0000003f003f7308 */ /* 0x000ee20000000800 */
[----:B-1----:R-:W-:Y:S02]  /*2e60*/  HADD2.F32 R55, -RZ, R125.H0_H0 ;  /* 0x2000007dff377230 */ /* 0x002fe40000004100 */
[----:B------:R-:W-:Y:S01]  /*2e70*/  FMUL.FTZ R100, R101, R100 ;  /* 0x0000006465647220 */ /* 0x000fe20000410000 */
[----:B------:R-:W-:Y:S02]  /*2e80*/  FFMA.FTZ R129, R0, R129, 1 ;  /* 0x3f80000000817423 */ /* 0x000fe40000010081 */
[----:B------:R-:W-:Y:S01]  /*2e90*/  FMUL.FTZ R119, R70, R55 ;  /* 0x0000003746777220 */ /* 0x000fe20000410000 */
[----:B------:R-:W-:Y:S01]  /*2ea0*/  FMUL.FTZ R133, R100, R133 ;  /* 0x0000008564857220 */ /* 0x000fe20000410000 */
[----:B------:R-:W-:Y:S01]  /*2eb0*/  FMUL.FTZ R129, R118, R129 ;  /* 0x0000008176817220 */ /* 0x000fe20000410000 */
[----:B----4-:R-:W-:Y:S01]  /*2ec0*/  FADD.FTZ R126, -R108, 1 ;  /* 0x3f8000006c7e7421 */ /* 0x010fe20000010100 */
[----:B------:R-:W-:Y:S01]  /*2ed0*/  FMUL.FTZ R119, R88, R119 ;  /* 0x0000007758777220 */ /* 0x000fe20000410000 */
[----:B------:R-:W-:-:S02]  /*2ee0*/  HADD2.F32 R69, -RZ, R69.H0_H0 ;  /* 0x20000045ff457230 */ /* 0x000fc40000004100 */
[----:B0-----:R-:W-:Y:S01]  /*2ef0*/  FADD.FTZ R100, -R116, 1 ;  /* 0x3f80000074647421 */ /* 0x001fe20000010100 */
[----:B--2---:R-:W-:Y:S01]  /*2f00*/  HADD2.F32 R66, -RZ, R66.H0_H0 ;  /* 0x20000042ff427230 */ /* 0x004fe20000004100 */
[----:B------:R-:W0:Y:S01]  /*2f10*/  LDS.U16 R118, [R92+0x1a] ;  /* 0x00001a005c767984 */ /* 0x000e220000000400 */
[----:B------:R-:W-:Y:S01]  /*2f20*/  FMUL.FTZ R125, R77, R42 ;  /* 0x0000002a4d7d7220 */ /* 0x000fe20000410000 */
[----:B------:R-:W-:Y:S01]  /*2f30*/  FMUL.FTZ R132, R119, R132 ;  /* 0x0000008477847220 */ /* 0x000fe20000410000 */
[----:B------:R-:W-:Y:S01]  /*2f40*/  FFMA.FTZ R135, R81, R126, 1 ;  /* 0x3f80000051877423 */ /* 0x000fe2000001007e */
[----:B------:R-:W-:Y:S01]  /*2f50*/  FFMA.FTZ R119, R83, R100, 1 ;  /* 0x3f80000053777423 */ /* 0x000fe20000010064 */
[----:B------:R-:W-:Y:S01]  /*2f60*/  FMUL.FTZ R136, R108, R125 ;  /* 0x0000007d6c887220 */ /* 0x000fe20000410000 */
[----:B---3--:R-:W-:Y:S01]  /*2f70*/  FADD.FTZ R126, R63, 1 ;  /* 0x3f8000003f7e7421 */ /* 0x008fe20000010000 */
[----:B------:R-:W-:Y:S01]  /*2f80*/  FMUL.FTZ R100, R69, R66 ;  /* 0x0000004245647220 */ /* 0x000fe20000410000 */
[----:B------:R-:W-:Y:S01]  /*2f90*/  FADD.FTZ R63, -R111, 1 ;  /* 0x3f8000006f3f7421 */ /* 0x000fe20000010100 */
[----:B------:R-:W-:-:S02]  /*2fa0*/  FMUL.FTZ R136, R136, R135 ;  /* 0x0000008788887220 */ /* 0x000fc40000410000 */
[----:B------:R-:W-:Y:S01]  /*2fb0*/  FMUL.FTZ R100, R111, R100 ;  /* 0x000000646f647220 */ /* 0x000fe20000410000 */
[----:B------:R-:W-:-:S04]  /*2fc0*/  FFMA.FTZ R135, R82, R63, 1 ;  /* 0x3f80000052877423 */ /* 0x000fc8000001003f */
[----:B------:R-:W-:Y:S02]  /*2fd0*/  FMUL.FTZ R135, R100, R135 ;  /* 0x0000008764877220 */ /* 0x000fe40000410000 */
[----:B------:R-:W1:Y:S01]  /*2fe0*/  S2R R100, SR_TID.X ;  /* 0x0000000000647919 */ /* 0x000e620000002100 */
[----:B------:R-:W2:Y:S01]  /*2ff0*/  MUFU.RCP R124, R124 ;  /* 0x0000007c007c7308 */ /* 0x000ea20000001000 */
[----:B------:R-:W-:Y:S02]  /*3000*/  HADD2.F32 R112, -RZ, R112.H0_H0 ;  /* 0x20000070ff707230 */ /* 0x000fe40000004100 */
[----:B------:R-:W-:Y:S02]  /*3010*/  HADD2.F32 R65, -RZ, R65.H0_H0 ;  /* 0x20000041ff417230 */ /* 0x000fe40000004100 */
[----:B------:R-:W-:-:S03]  /*3020*/  HADD2.F32 R115, -RZ, R115.H0_H0 ;  /* 0x20000073ff737230 */ /* 0x000fc60000004100 */
[----:B------:R-:W-:Y:S01]  /*3030*/  FMUL.FTZ R63, R112, R65 ;  /* 0x00000041703f7220 */ /* 0x000fe20000410000 */
[----:B------:R3:W4:Y:S01]  /*3040*/  MUFU.RCP R125, R137 ;  /* 0x00000089007d7308 */ /* 0x0007220000001000 */
[----:B-----5:R-:W-:Y:S02]  /*3050*/  HADD2.F32 R64, -RZ, R64.H0_H0 ;  /* 0x20000040ff407230 */ /* 0x020fe40000004100 */
[----:B------:R-:W-:Y:S01]  /*3060*/  FMUL.FTZ R138, R116, R63 ;  /* 0x0000003f748a7220 */ /* 0x000fe20000410000 */
[----:B------:R-:W-:-:S04]  /*3070*/  HADD2.F32 R114, -RZ, R114.H0_H0 ;  /* 0x20000072ff727230 */ /* 0x000fc80000004100 */
[----:B------:R-:W5:Y:S01]  /*3080*/  MUFU.RCP R126, R126 ;  /* 0x0000007e007e7308 */ /* 0x000f620000001000 */
[----:B---3--:R-:W-:Y:S01]  /*3090*/  FADD.FTZ R137, -R121, 1 ;  /* 0x3f80000079897421 */ /* 0x008fe20000010100 */
[----:B------:R-:W-:Y:S01]  /*30a0*/  FMUL.FTZ R140, R115, R64 ;  /* 0x00000040738c7220 */ /* 0x000fe20000410000 */
[----:B0-----:R-:W-:Y:S02]  /*30b0*/  HADD2.F32 R63, -RZ, R118.H0_H0 ;  /* 0x20000076ff3f7230 */ /* 0x001fe40000004100 */
[----:B--2---:R-:W-:Y:S01]  /*30c0*/  FADD.FTZ R118, -R124, 1 ;  /* 0x3f8000007c767421 */ /* 0x004fe20000010100 */
[----:B------:R-:W-:Y:S01]  /*30d0*/  FFMA.FTZ R142, R84, R137, 1 ;  /* 0x3f800000548e7423 */ /* 0x000fe20000010089 */
[----:B------:R-:W-:Y:S01]  /*30e0*/  FMUL.FTZ R137, R121, R140 ;  /* 0x0000008c79897220 */ /* 0x000fe20000410000 */
[----:B------:R-:W-:Y:S01]  /*30f0*/  FMUL.FTZ R139, R114, R63 ;  /* 0x0000003f728b7220 */ /* 0x000fe20000410000 */
[----:B------:R-:W-:Y:S01]  /*3100*/  FMUL.FTZ R138, R138, R119 ;  /* 0x000000778a8a7220 */ /* 0x000fe20000410000 */
[----:B------:R-:W-:Y:S01]  /*3110*/  FFMA.FTZ R140, R85, R118, 1 ;  /* 0x3f800000558c7423 */ /* 0x000fe20000010076 */
[----:B------:R-:W-:Y:S01]  /*3120*/  HADD2.F32 R119, -RZ, R68.H0_H0 ;  /* 0x20000044ff777230 */ /* 0x000fe20000004100 */
[----:B-1----:R-:W-:Y:S01]  /*3130*/  ISETP.NE.AND P0, PT, R100, RZ, PT ;  /* 0x000000ff6400720c */ /* 0x002fe20003f05270 */
[----:B------:R-:W-:-:S02]  /*3140*/  HADD2.F32 R118, -RZ, R67.H0_H0 ;  /* 0x20000043ff767230 */ /* 0x000fc40000004100 */
[----:B------:R-:W-:Y:S01]  /*3150*/  FMUL.FTZ R139, R124, R139 ;  /* 0x0000008b7c8b7220 */ /* 0x000fe20000410000 */
[----:B------:R-:W-:Y:S02]  /*3160*/  HADD2.F32 R68, -RZ, R131.H0_H0 ;  /* 0x20000083ff447230 */ /* 0x000fe40000004100 */
[----:B------:R-:W-:Y:S02]  /*3170*/  HADD2.F32 R67, -RZ, R130.H0_H0 ;  /* 0x20000082ff437230 */ /* 0x000fe40000004100 */
[----:B------:R-:W-:Y:S01]  /*3180*/  FMUL.FTZ R137, R137, R142 ;  /* 0x0000008e89897220 */ /* 0x000fe20000410000 */
[----:B------:R-:W-:Y:S01]  /*3190*/  FMUL.FTZ R130, R139, R140 ;  /* 0x0000008c8b827220 */ /* 0x000fe20000410000 */
[----:B----4-:R-:W-:Y:S01]  /*31a0*/  FADD.FTZ R131, -R125, 1 ;  /* 0x3f8000007d837421 */ /* 0x010fe20000010100 */
[----:B-----5:R-:W-:Y:S01]  /*31b0*/  FADD.FTZ R142, -R126, 1 ;  /* 0x3f8000007e8e7421 */ /* 0x020fe20000010100 */
[----:B------:R-:W-:Y:S01]  /*31c0*/  FMUL.FTZ R140, R119, R68 ;  /* 0x00000044778c7220 */ /* 0x000fe20000410000 */
[----:B------:R-:W-:Y:S01]  /*31d0*/  FMUL.FTZ R139, R118, R67 ;  /* 0x00000043768b7220 */ /* 0x000fe20000410000 */
[----:B------:R-:W-:Y:S01]  /*31e0*/  F2FP.F16.F32.PACK_AB R141, R122, R117 ;  /* 0x000000757a8d723e */ /* 0x000fe200000000ff */
[----:B------:R-:W-:Y:S01]  /*31f0*/  BAR.SYNC.DEFER_BLOCKING 0x0 ;  /* 0x0000000000007b1d */ /* 0x000fe20000010000 */
[----:B------:R-:W-:Y:S01]  /*3200*/  FFMA.FTZ R131, R86, R131, 1 ;  /* 0x3f80000056837423 */ /* 0x000fe20000010083 */
[----:B------:R-:W-:Y:S01]  /*3210*/  FFMA.FTZ R142, R87, R142, 1 ;  /* 0x3f800000578e7423 */ /* 0x000fe2000001008e */
[----:B------:R-:W-:Y:S01]  /*3220*/  FMUL.FTZ R140, R125, R140 ;  /* 0x0000008c7d8c7220 */ /* 0x000fe20000410000 */
[----:B------:R-:W-:Y:S01]  /*3230*/  FMUL.FTZ R139, R126, R139 ;  /* 0x0000008b7e8b7220 */ /* 0x000fe20000410000 */
[----:B------:R-:W-:Y:S01]  /*3240*/  F2FP.F16.F32.PACK_AB R120, R120, R123 ;  /* 0x0000007b7878723e */ /* 0x000fe200000000ff */
[----:B------:R-:W-:Y:S01]  /*3250*/  VOTEU.ALL UP0, P0 ;  /* 0x0000000000ff7886 */ /* 0x000fe20000000000 */
[----:B------:R-:W-:-:S02]  /*3260*/  PRMT R123, R141, 0x7632, R123 ;  /* 0x000076328d7b7816 */ /* 0x000fc4000000007b */
[----:B------:R-:W-:Y:S01]  /*3270*/  F2FP.F16.F32.PACK_AB R133, R136, R133 ;  /* 0x000000858885723e */ /* 0x000fe200000000ff */
[----:B------:R-:W-:Y:S01]  /*3280*/  FMUL.FTZ R117, R140, R131 ;  /* 0x000000838c757220 */ /* 0x000fe20000410000 */
[----:B------:R-:W-:Y:S01]  /*3290*/  F2FP.F16.F32.PACK_AB R129, R132, R129 ;  /* 0x000000818481723e */ /* 0x000fe200000000ff */
[----:B------:R-:W-:Y:S01]  /*32a0*/  FMUL.FTZ R122, R139, R142 ;  /* 0x0000008e8b7a7220 */ /* 0x000fe20000410000 */
[----:B------:R-:W-:Y:S01]  /*32b0*/  F2FP.F16.F32.PACK_AB R127, R128, R127 ;  /* 0x0000007f807f723e */ /* 0x000fe200000000ff */
[----:B------:R-:W-:Y:S01]  /*32c0*/  @!UP0 UIMAD UR10, UR20, -0x800, UR32 ;  /* 0xfffff800140a88a4 */ /* 0x000fe2000f8e0220 */
[----:B------:R-:W-:Y:S02]  /*32d0*/  PRMT R128, R120, 0x7632, R128 ;  /* 0x0000763278807816 */ /* 0x000fe40000000080 */
[----:B------:R-:W-:Y:S02]  /*32e0*/  F2FP.F16.F32.PACK_AB R135, R138, R135 ;  /* 0x000000878a87723e */ /* 0x000fe400000000ff */
[----:B------:R-:W-:Y:S01]  /*32f0*/  F2FP.F16.F32.PACK_AB R130, R130, R137 ;  /* 0x000000898282723e */ /* 0x000fe200000000ff */
[----:B------:R0:W-:Y:S01]  /*3300*/  STS.U16 [R92+0x4], R120 ;  /* 0x000004785c007388 */ /* 0x0001e20000000400 */
[----:B------:R-:W-:-:S03]  /*3310*/  F2FP.F16.F32.PACK_AB R117, R122, R117 ;  /* 0x000000757a75723e */ /* 0x000fc600000000ff */
[----:B------:R1:W-:Y:S01]  /*3320*/  STS.U16 [R92+0x2], R123 ;  /* 0x0000027b5c007388 */ /* 0x0003e20000000400 */
[----:B0-----:R-:W-:Y:S02]  /*3330*/  PRMT R120, R133, 0x7632, R120 ;  /* 0x0000763285787816 */ /* 0x001fe40000000078 */
[----:B-1----:R-:W-:-:S03]  /*3340*/  PRMT R123, R129, 0x7632, R123 ;  /* 0x00007632817b7816 */ /* 0x002fc6000000007b */
[----:B------:R0:W-:Y:S01]  /*3350*/  STS.U16 [R92+0x12], R120 ;  /* 0x000012785c007388 */ /* 0x0001e20000000400 */
[----:B------:R-:W-:Y:S02]  /*3360*/  PRMT R131, R127, 0x7632, R131 ;  /* 0x000076327f837816 */ /* 0x000fe40000000083 */
[----:B------:R-:W-:Y:S01]  /*3370*/  PRMT R122, R130, 0x7632, R122 ;  /* 0x00007632827a7816 */ /* 0x000fe2000000007a */
[----:B------:R1:W-:Y:S04]  /*3380*/  STS.U16 [R92+0x8], R127 ;  /* 0x0000087f5c007388 */ /* 0x0003e80000000400 */
[----:B------:R2:W-:Y:S01]  /*3390*/  STS.U16 [R92+0xe], R123 ;  /* 0x00000e7b5c007388 */ /* 0x0005e20000000400 */
[----:B0-----:R-:W-:Y:S02]  /*33a0*/  MOV R120, UR10 ;  /* 0x0000000a00787c02 */ /* 0x001fe40008000f00 */
[----:B-1----:R-:W-:-:S02]  /*33b0*/  PRMT R127, R135, 0x7632, R127 ;  /* 0x00007632877f7816 */ /* 0x002fc4000000007f */
[----:B--2---:R-:W-:Y:S02]  /*33c0*/  PRMT R123, R117, 0x7632, R123 ;  /* 0x00007632757b7816 */ /* 0x004fe4000000007b */
[----:B------:R-:W-:Y:S01]  /*33d0*/  @!P0 IADD3 R120, PT, PT, R120, 0x800, RZ ;  /* 0x0000080078788810 */ /* 0x000fe20007ffe0ff */
[----:B------:R-:W-:Y:S04]  /*33e0*/  STS.U16 [R92], R141 ;  /* 0x0000008d5c007388 */ /* 0x000fe80000000400 */
[----:B------:R0:W-:Y:S04]  /*33f0*/  STS.U16 [R92+0x6], R128 ;  /* 0x000006805c007388 */ /* 0x0001e80000000400 */
        /* <DEDUP_REMOVED lines=26> */
[----:B------:R1:W-:Y:S01]  /*35a0*/  @!P0 STS [UR16+0x1080], R120 ;  /* 0x00108078ff008988 */ /* 0x0003e20008000810 */
[----:B------:R-:W-:Y:S01]  /*35b0*/  BAR.SYNC.DEFER_BLOCKING 0x0 ;  /* 0x0000000000007b1d */ /* 0x000fe20000010000 */
[----:B------:R-:W-:-:S04]  /*35c0*/  UIMAD.WIDE.U32 UR10, UR33, UR12, UR8 ;  /* 0x0000000c210a72a5 */ /* 0x000fc8000f8e0008 */
[----:B------:R-:W-:Y:S01]  /*35d0*/  UIMAD UR11, UR33, UR13, UR11 ;  /* 0x0000000d210b72a4 */ /* 0x000fe2000f8e020b */
[----:B------:R-:W2:Y:S01]  /*35e0*/  LDCU.64 UR12, c[0x0][0x558] ;  /* 0x0000ab00ff0c77ac */ /* 0x000ea20008000a00 */
[----:B------:R-:W3:Y:S02]  /*35f0*/  LDS R122, [UR16+0x1080] ;  /* 0x00108010ff7a7984 */ /* 0x000ee40008000800 */
[----:B------:R-:W-:-:S04]  /*3600*/  UIMAD.WIDE.U32 UR10, UR27, UR14, UR10 ;  /* 0x0000000e1b0a72a5 */ /* 0x000fc8000f8e000a */
[----:B------:R-:W-:Y:S02]  /*3610*/  UIMAD UR11, UR27, UR15, UR11 ;  /* 0x0000000f1b0b72a4 */ /* 0x000fe4000f8e020b */
[----:B0-----:R-:W-:Y:S01]  /*3620*/  IADD3 R128, P1, PT, R40, UR10, RZ ;  /* 0x0000000a28807c10 */ /* 0x001fe2000ff3e0ff */
[----:B-1----:R-:W-:-:S03]  /*3630*/  FMUL.FTZ R120, R5, R4 ;  /* 0x0000000405787220 */ /* 0x002fc60000410000 */
[----:B------:R-:W-:Y:S02]  /*3640*/  IADD3.X R5, PT, PT, RZ, UR11, RZ, P1, !PT ;  /* 0x0000000bff057c10 */ /* 0x000fe40008ffe4ff */
[----:B--2---:R-:W-:-:S03]  /*3650*/  LEA R4, P1, R128, UR12, 0x1 ;  /* 0x0000000c80047c11 */ /* 0x004fc6000f8208ff */
[----:B------:R-:W0:Y:S01]  /*3660*/  LDCU.64 UR10, c[0x0][0x490] ;  /* 0x00009200ff0a77ac */ /* 0x000e220008000a00 */
[----:B------:R-:W-:Y:S02]  /*3670*/  LEA.HI.X R5, R128, UR13, R5, 0x1, P1 ;  /* 0x0000000d80057c11 */ /* 0x000fe400088f0c05 */
[-C--:B---3--:R-:W-:Y:S02]  /*3680*/  ISETP.GE.AND P3, PT, R40, R122.reuse, PT ;  /* 0x0000007a2800720c */ /* 0x088fe40003f66270 */
[-C--:B------:R-:W-:Y:S02]  /*3690*/  ISETP.GE.AND P1, PT, R41, R122.reuse, PT ;  /* 0x0000007a2900720c */ /* 0x080fe40003f26270 */
[-C--:B------:R-:W-:Y:S02]  /*36a0*/  ISETP.GE.AND P2, PT, R21, R122.reuse, PT ;  /* 0x0000007a1500720c */ /* 0x080fe40003f46270 */
[-C--:B------:R-:W-:Y:S02]  /*36b0*/  ISETP.GE.AND P4, PT, R22, R122.reuse, PT ;  /* 0x0000007a1600720c */ /* 0x080fe40003f86270 */
[----:B------:R-:W-:-:S02]  /*36c0*/  ISETP.GE.AND P5, PT, R23, R122, PT ;  /* 0x0000007a1700720c */ /* 0x000fc40003fa6270 */
[----:B------:R-:W-:-:S03]  /*36d0*/  ISETP.GE.AND P6, PT, R24, R122, PT ;  /* 0x0000007a1800720c */ /* 0x000fc60003fc6270 */
[----:B------:R1:W-:Y:S01]  /*36e0*/  @!P3 STG.E.U16 desc[UR28][R4.64], R151 ;  /* 0x000000970400b986 */ /* 0x0003e2000c10151c */
        /* <DEDUP_REMOVED lines=19> */
[----:B------:R1:W-:Y:S04]  /*3820*/  STL [R1+0x4], R146 ;  /* 0x0000049201007387 */ /* 0x0003e80000100800 */
[----:B------:R1:W-:Y:S04]  /*3830*/  STL [R1], R144 ;  /* 0x0000009001007387 */ /* 0x0003e80000100800 */
[----:B------:R1:W-:Y:S04]  /*3840*/  @!P3 STG.E.U16 desc[UR28][R4.64+0x280], R127 ;  /* 0x0002807f0400b986 */ /* 0x0003e8000c10151c */
[----:B------:R1:W-:Y:S04]  /*3850*/  @!P6 STG.E.U16 desc[UR28][R4.64+0x2c0], R129 ;  /* 0x0002c0810400e986 */ /* 0x0003e8000c10151c */
[----:B------:R1:W-:Y:S04]  /*3860*/  @!P5 STG.E.U16 desc[UR28][R4.64+0x300], R131 ;  /* 0x000300830400d986 */ /* 0x0003e8000c10151c */
[----:B------:R1:W-:Y:S04]  /*3870*/  @!P1 STG.E.U16 desc[UR28][R4.64+0x340], R133 ;  /* 0x0003408504009986 */ /* 0x0003e8000c10151c */
[----:B------:R1:W-:Y:S04]  /*3880*/  @!P2 STG.E.U16 desc[UR28][R4.64+0x380], R135 ;  /* 0x000380870400a986 */ /* 0x0003e8000c10151c */
[----:B------:R1:W-:Y:S01]  /*3890*/  @!P4 STG.E.U16 desc[UR28][R4.64+0x3c0], R117 ;  /* 0x0003c0750400c986 */ /* 0x0003e2000c10151c */
[----:B0-----:R-:W-:-:S04]  /*38a0*/  UISETP.NE.U32.AND UP0, UPT, UR10, URZ, UPT ;  /* 0x000000ff0a00728c */ /* 0x001fc8000bf05070 */
[----:B------:R-:W-:Y:S01]  /*38b0*/  UISETP.NE.AND.EX UP0, UPT, UR11, URZ, UPT, UP0 ;  /* 0x000000ff0b00728c */ /* 0x000fe2000bf05300 */
[----:B------:R-:W-:Y:S01]  /*38c0*/  FMUL.FTZ R102, R102, R105 ;  /* 0x0000006966667220 */ /* 0x000fe20000410000 */
        /* <DEDUP_REMOVED lines=30> */
[----:B-1----:R-:W-:Y:S06]  /*3ab0*/  BRA.U !UP0, `(.L_x_64) ;  /* 0x0000000508bc7547 */ /* 0x002fec000b800000 */
[----:B------:R-:W-:Y:S01]  /*3ac0*/  BAR.SYNC.DEFER_BLOCKING 0x0 ;  /* 0x0000000000007b1d */ /* 0x000fe20000010000 */
[----:B------:R-:W-:Y:S01]  /*3ad0*/  FMUL.FTZ R56, R120, R56 ;  /* 0x0000003878387220 */ /* 0x000fe20000410000 */
[----:B------:R-:W-:Y:S01]  /*3ae0*/  FMUL.FTZ R57, R110, R57 ;  /* 0x000000396e397220 */ /* 0x000fe20000410000 */
[----:B------:R-:W-:Y:S01]  /*3af0*/  FMUL.FTZ R58, R106, R58 ;  /* 0x0000003a6a3a7220 */ /* 0x000fe20000410000 */
[----:B------:R-:W-:Y:S01]  /*3b00*/  FMUL.FTZ R59, R104, R59 ;  /* 0x0000003b683b7220 */ /* 0x000fe20000410000 */
[----:B------:R-:W-:Y:S01]  /*3b10*/  FMUL.FTZ R62, R105, R62 ;  /* 0x0000003e693e7220 */ /* 0x000fe20000410000 */
[----:B------:R-:W-:Y:S01]  /*3b20*/  FMUL.FTZ R55, R107, R55 ;  /* 0x000000376b377220 */ /* 0x000fe20000410000 */
[----:B------:R-:W-:Y:S01]  /*3b30*/  F2FP.F16.F32.PACK_AB R56, R57, R56 ;  /* 0x000000383938723e */ /* 0x000fe200000000ff */
[----:B------:R-:W-:Y:S01]  /*3b40*/  FMUL.FTZ R60, R102, R60 ;  /* 0x0000003c663c7220 */ /* 0x000fe20000410000 */
[----:B------:R-:W-:Y:S01]  /*3b50*/  F2FP.F16.F32.PACK_AB R58, R59, R58 ;  /* 0x0000003a3b3a723e */ /* 0x000fe200000000ff */
        /* <DEDUP_REMOVED lines=9> */
[----:B------:R-:W-:Y:S01]  /*3bf0*/  PRMT R4, R56, 0x7632, R4 ;  /* 0x0000763238047816 */ /* 0x000fe20000000004 */
[----:B------:R-:W0:Y:S01]  /*3c00*/  LDCU.128 UR12, c[0x0][0x430] ;  /* 0x00008600ff0c77ac */ /* 0x000e220008000c00 */
[----:B------:R-:W-:-:S02]  /*3c10*/  F2FP.F16.F32.PACK_AB R55, R55, R62 ;  /* 0x0000003e3737723e */ /* 0x000fc400000000ff */
[----:B------:R-:W-:Y:S01]  /*3c20*/  PRMT R5, R58, 0x7632, R5 ;  /* 0x000076323a057816 */ /* 0x000fe20000000005 */
[----:B------:R1:W-:Y:S01]  /*3c30*/  STS.U16 [R92+0x2], R4 ;  /* 0x000002045c007388 */ /* 0x0003e20000000400 */
[----:B------:R-:W-:Y:S02]  /*3c40*/  F2FP.F16.F32.PACK_AB R60, R61, R60 ;  /* 0x0000003c3d3c723e */ /* 0x000fe400000000ff */
[----:B------:R-:W-:Y:S01]  /*3c50*/  F2FP.F16.F32.PACK_AB R42, R42, R43 ;  /* 0x0000002b2a2a723e */ /* 0x000fe200000000ff */
[----:B------:R2:W-:Y:S01]  /*3c60*/  STS.U16 [R92], R56 ;  /* 0x000000385c007388 */ /* 0x0005e20000000400 */
[----:B------:R-:W-:Y:S02]  /*3c70*/  F2FP.F16.F32.PACK_AB R65, R65, R66 ;  /* 0x000000424141723e */ /* 0x000fe400000000ff */
[----:B------:R-:W-:Y:S01]  /*3c80*/  F2FP.F16.F32.PACK_AB R63, R63, R64 ;  /* 0x000000403f3f723e */ /* 0x000fe200000000ff */
[----:B------:R3:W-:Y:S01]  /*3c90*/  STS.U16 [R92+0x4], R58 ;  /* 0x0000043a5c007388 */ /* 0x0007e20000000400 */
[----:B------:R-:W-:-:S02]  /*3ca0*/  F2FP.F16.F32.PACK_AB R67, R67, R68 ;  /* 0x000000444343723e */ /* 0x000fc400000000ff */
[----:B-1----:R-:W-:Y:S01]  /*3cb0*/  PRMT R4, R55, 0x7632, R4 ;  /* 0x0000763237047816 */ /* 0x002fe20000000004 */
[----:B------:R1:W-:Y:S01]  /*3cc0*/  STS.U16 [R92+0x6], R5 ;  /* 0x000006055c007388 */ /* 0x0003e20000000400 */
[----:B------:R-:W-:Y:S01]  /*3cd0*/  PRMT R57, R60, 0x7632, R57 ;  /* 0x000076323c397816 */ /* 0x000fe20000000039 */
[----:B0-----:R-:W-:Y:S01]  /*3ce0*/  UIMAD.WIDE.U32 UR8, UR33, UR12, UR8 ;  /* 0x0000000c210872a5 */ /* 0x001fe2000f8e0008 */
[----:B------:R-:W-:Y:S01]  /*3cf0*/  PRMT R43, R42, 0x7632, R43 ;  /* 0x000076322a2b7816 */ /* 0x000fe2000000002b */
[----:B------:R0:W-:Y:S01]  /*3d00*/  STS.U16 [R92+0xe], R4 ;  /* 0x00000e045c007388 */ /* 0x0001e20000000400 */
[----:B--2---:R-:W-:Y:S01]  /*3d10*/  PRMT R56, R63, 0x7632, R56 ;  /* 0x000076323f387816 */ /* 0x004fe20000000038 */
[----:B------:R-:W-:Y:S01]  /*3d20*/  UIMAD UR9, UR33, UR13, UR9 ;  /* 0x0000000d210972a4 */ /* 0x000fe2000f8e0209 */
[----:B---3--:R-:W-:Y:S01]  /*3d30*/  PRMT R58, R67, 0x7632, R58 ;  /* 0x00007632433a7816 */ /* 0x008fe2000000003a */
[----:B------:R-:W-:Y:S01]  /*3d40*/  STS.U16 [R92+0x8], R60 ;  /* 0x0000083c5c007388 */ /* 0x000fe20000000400 */
[----:B-1----:R-:W-:Y:S01]  /*3d50*/  PRMT R5, R65, 0x7632, R5 ;  /* 0x0000763241057816 */ /* 0x002fe20000000005 */
[----:B------:R-:W-:-:S02]  /*3d60*/  UIMAD.WIDE.U32 UR8, UR27, UR14, UR8 ;  /* 0x0000000e1b0872a5 */ /* 0x000fc4000f8e0008 */
[----:B------:R-:W-:Y:S01]  /*3d70*/  STS.U16 [R92+0xa], R57 ;  /* 0x00000a395c007388 */ /* 0x000fe20000000400 */
[----:B0-----:R-:W-:Y:S01]  /*3d80*/  MOV R4, UR18 ;  /* 0x0000001200047c02 */ /* 0x001fe20008000f00 */
[----:B------:R-:W-:Y:S02]  /*3d90*/  UIMAD UR15, UR27, UR15, UR9 ;  /* 0x0000000f1b0f72a4 */ /* 0x000fe4000f8e0209 */
[----:B------:R-:W-:Y:S04]  /*3da0*/  STS.U16 [R92+0xc], R55 ;  /* 0x00000c375c007388 */ /* 0x000fe80000000400 */
[----:B------:R-:W-:Y:S04]  /*3db0*/  STS.U16 [R92+0x10], R42 ;  /* 0x0000102a5c007388 */ /* 0x000fe80000000400 */
[----:B------:R-:W-:Y:S04]  /*3dc0*/  STS.U16 [R92+0x12], R43 ;  /* 0x0000122b5c007388 */ /* 0x000fe80000000400 */
[----:B------:R-:W-:Y:S04]  /*3dd0*/  STS.U16 [R92+0x14], R65 ;  /* 0x000014415c007388 */ /* 0x000fe80000000400 */
[----:B------:R0:W-:Y:S04]  /*3de0*/  STS.U16 [R92+0x16], R5 ;  /* 0x000016055c007388 */ /* 0x0001e80000000400 */
[----:B------:R-:W-:Y:S04]  /*3df0*/  STS.U16 [R92+0x18], R63 ;  /* 0x0000183f5c007388 */ /* 0x000fe80000000400 */
[----:B------:R-:W-:Y:S01]  /*3e00*/  STS.U16 [R92+0x1a], R56 ;  /* 0x00001a385c007388 */ /* 0x000fe20000000400 */
[----:B0-----:R-:W-:-:S03]  /*3e10*/  IADD3 R5, P1, PT, R40, UR8, RZ ;  /* 0x0000000828057c10 */ /* 0x001fc6000ff3e0ff */
        /* <DEDUP_REMOVED lines=20> */
[----:B------:R-:W-:Y:S06]  /*3f60*/  BAR.SYNC.DEFER_BLOCKING 0x0 ;  /* 0x0000000000007b1d */ /* 0x000fec0000010000 */
[----:B------:R-:W0:Y:S02]  /*3f70*/  LDS R42, [UR16+0x1080] ;  /* 0x00108010ff2a7984 */ /* 0x000e240008000800 */
[----:B0-----:R-:W-:-:S02]  /*3f80*/  ISETP.GE.AND P2, PT, R40, R42, PT ;  /* 0x0000002a2800720c */ /* 0x001fc40003f46270 */
[-C--:B------:R-:W-:Y:S02]  /*3f90*/  ISETP.GE.AND P3, PT, R41, R42.reuse, PT ;  /* 0x0000002a2900720c */ /* 0x080fe40003f66270 */
[-C--:B------:R-:W-:Y:S02]  /*3fa0*/  ISETP.GE.AND P4, PT, R21, R42.reuse, PT ;  /* 0x0000002a1500720c */ /* 0x080fe40003f86270 */
[-C--:B------:R-:W-:Y:S02]  /*3fb0*/  ISETP.GE.AND P5, PT, R22, R42.reuse, PT ;  /* 0x0000002a1600720c */ /* 0x080fe40003fa6270 */
[----:B------:R-:W-:Y:S02]  /*3fc0*/  IADD3.X R40, PT, PT, RZ, UR15, RZ, P1, !PT ;  /* 0x0000000fff287c10 */ /* 0x000fe40008ffe4ff */
[----:B------:R-:W-:Y:S02]  /*3fd0*/  LEA R4, P1, R5, UR10, 0x1 ;  /* 0x0000000a05047c11 */ /* 0x000fe4000f8208ff */
[----:B------:R-:W-:-:S02]  /*3fe0*/  ISETP.GE.AND P6, PT, R23, R42, PT ;  /* 0x0000002a1700720c */ /* 0x000fc40003fc6270 */
[----:B------:R-:W-:Y:S02]  /*3ff0*/  LEA.HI.X R5, R5, UR11, R40, 0x1, P1 ;  /* 0x0000000b05057c11 */ /* 0x000fe400088f0c28 */
        /* <DEDUP_REMOVED lines=21> */
[----:B------:R0:W-:Y:S04]  /*4150*/  @!P6 STG.E.U16 desc[UR28][R4.64+0x280], R85 ;  /* 0x000280550400e986 */ /* 0x0001e8000c10151c */
[----:B------:R0:W-:Y:S04]  /*4160*/  @!P1 STG.E.U16 desc[UR28][R4.64+0x2c0], R87 ;  /* 0x0002c05704009986 */ /* 0x0001e8000c10151c */
[----:B------:R0:W-:Y:S04]  /*4170*/  @!P2 STG.E.U16 desc[UR28][R4.64+0x300], R101 ;  /* 0x000300650400a986 */ /* 0x0001e8000c10151c */
[----:B------:R0:W-:Y:S04]  /*4180*/  @!P3 STG.E.U16 desc[UR28][R4.64+0x340], R103 ;  /* 0x000340670400b986 */ /* 0x0001e8000c10151c */
[----:B------:R0:W-:Y:S04]  /*4190*/  @!P4 STG.E.U16 desc[UR28][R4.64+0x380], R105 ;  /* 0x000380690400c986 */ /* 0x0001e8000c10151c */
[----:B------:R0:W-:Y:S02]  /*41a0*/  @!P5 STG.E.U16 desc[UR28][R4.64+0x3c0], R107 ;  /* 0x0003c06b0400d986 */ /* 0x0001e4000c10151c */
.L_x_64:
[----:B0-----:R-:W2:Y:S01]  /*41b0*/  LDL.LU R4, [R1+0xc] ;  /* 0x00000c0001047983 */ /* 0x001ea20000300800 */
[----:B------:R-:W-:Y:S01]  /*41c0*/  HADD2.F32 R54, -RZ, R54.H0_H0 ;  /* 0x20000036ff367230 */ /* 0x000fe20000004100 */
[----:B------:R-:W-:Y:S01]  /*41d0*/  UISETP.GE.AND UP0, UPT, UR17, 0x1, UPT ;  /* 0x000000011100788c */ /* 0x000fe2000bf06270 */
[----:B------:R-:W-:Y:S02]  /*41e0*/  HADD2.F32 R53, -RZ, R53.H0_H0 ;  /* 0x20000035ff357230 */ /* 0x000fe40000004100 */
[----:B------:R-:W-:Y:S02]  /*41f0*/  HFMA2 R70, -RZ, RZ, 0, 0 ;  /* 0x00000000ff467431 */ /* 0x000fe400000001ff */
[----:B------:R-:W-:Y:S01]  /*4200*/  HADD2.F32 R52, -RZ, R52.H0_H0 ;  /* 0x20000034ff347230 */ /* 0x000fe20000004100 */
[----:B------:R-:W-:Y:S01]  /*4210*/  CS2R R68, SRZ ;  /* 0x0000000000447805 */ /* 0x000fe2000001ff00 */
        /* <DEDUP_REMOVED lines=8> */
[----:B------:R-:W-:-:S02]  /*42a0*/  HADD2.F32 R6, -RZ, R6.H0_H0 ;  /* 0x20000006ff067230 */ /* 0x000fc40000004100 */
[----:B------:R-:W-:Y:S01]  /*42b0*/  FADD.FTZ R34, R3, UR7 ;  /* 0x0000000703227e21 */ /* 0x000fe20008010000 */
[----:B------:R-:W-:Y:S01]  /*42c0*/  HADD2.F32 R48, -RZ, R48.H0_H0 ;  /* 0x20000030ff307230 */ /* 0x000fe20000004100 */
[----:B------:R-:W-:Y:S01]  /*42d0*/  CS2R R58, SRZ ;  /* 0x00000000003a7805 */ /* 0x000fe2000001ff00 */
[----:B------:R-:W-:Y:S02]  /*42e0*/  HADD2.F32 R47, -RZ, R47.H0_H0 ;  /* 0x2000002fff2f7230 */ /* 0x000fe40000004100 */
[----:B------:R-:W-:Y:S01]  /*42f0*/  FADD.FTZ R33, R6, UR7 ;  /* 0x0000000706217e21 */ /* 0x000fe20008010000 */
[----:B------:R-:W-:Y:S01]  /*4300*/  HADD2.F32 R46, -RZ, R46.H0_H0 ;  /* 0x2000002eff2e7230 */ /* 0x000fe20000004100 */
[----:B------:R-:W-:Y:S01]  /*4310*/  CS2R R56, SRZ ;  /* 0x0000000000387805 */ /* 0x000fe2000001ff00 */
[----:B------:R-:W-:Y:S01]  /*4320*/  HADD2.F32 R45, -RZ, R45.H0_H0 ;  /* 0x2000002dff2d7230 */ /* 0x000fe20000004100 */
[----:B------:R-:W-:Y:S01]  /*4330*/  MOV R55, RZ ;  /* 0x000000ff00377202 */ /* 0x000fe20000000f00 */
[----:B------:R-:W-:Y:S01]  /*4340*/  HADD2.F32 R19, -RZ, R19.H0_H0 ;  /* 0x20000013ff137230 */ /* 0x000fe20000004100 */
[----:B------:R-:W-:Y:S01]  /*4350*/  LOP3.LUT R40, R100, 0x1f, RZ, 0xc0, !PT ;  /* 0x0000001f64287812 */ /* 0x000fe200078ec0ff */
        /* <DEDUP_REMOVED lines=9> */
[----:B------:R-:W-:Y:S01]  /*43f0*/  FADD.FTZ R32, R7, UR7 ;  /* 0x0000000707207e21 */ /* 0x000fe20008010000 */
[----:B------:R-:W-:Y:S02]  /*4400*/  HADD2.F32 R10, -RZ, R10.H0_H0 ;  /* 0x2000000aff0a7230 */ /* 0x000fe40000004100 */
[----:B------:R-:W-:Y:S01]  /*4410*/  FADD.FTZ R31, R8, UR7 ;  /* 0x00000007081f7e21 */ /* 0x000fe20008010000 */
[----:B------:R-:W-:Y:S02]  /*4420*/  HADD2.F32 R11, -RZ, R11.H0_H0 ;  /* 0x2000000bff0b7230 */ /* 0x000fe40000004100 */
[----:B------:R-:W-:Y:S01]  /*4430*/  FADD.FTZ R30, R9, UR7 ;  /* 0x00000007091e7e21 */ /* 0x000fe20008010000 */
[----:B------:R-:W-:-:S02]  /*4440*/  HADD2.F32 R12, -RZ, R12.H0_H0 ;  /* 0x2000000cff0c7230 */ /* 0x000fc40000004100 */
[----:B------:R-:W-:Y:S01]  /*4450*/  FADD.FTZ R29, R10, UR7 ;  /* 0x000000070a1d7e21 */ /* 0x000fe20008010000 */
        /* <DEDUP_REMOVED lines=12> */
[----:B------:R-:W-:Y:S01]  /*4520*/  FMUL.FTZ R16, R90, UR6 ;  /* 0x000000065a107c20 */ /* 0x000fe20008410000 */
[----:B------:R-:W-:Y:S01]  /*4530*/  FADD.FTZ R22, R17, UR7 ;  /* 0x0000000711167e21 */ /* 0x000fe20008010000 */
[----:B------:R-:W-:Y:S01]  /*4540*/  FMUL.FTZ R17, R91, UR6 ;  /* 0x000000065b117c20 */ /* 0x000fe20008410000 */
[----:B------:R-:W-:Y:S01]  /*4550*/  FADD.FTZ R21, R18, UR7 ;  /* 0x0000000712157e21 */ /* 0x000fe20008010000 */
        /* <DEDUP_REMOVED lines=10> */
[----:B------:R-:W-:Y:S01]  /*4600*/  BAR.SYNC.DEFER_BLOCKING 0x0 ;  /* 0x0000000000007b1d */ /* 0x000fe20000010000 */
[----:B--2---:R-:W-:-:S04]  /*4610*/  FFMA.FTZ R4, R0, R54, R4 ;  /* 0x0000003600047223 */ /* 0x004fc80000010004 */
[----:B------:R-:W-:-:S04]  /*4620*/  FFMA.FTZ R5, R91, R53, R4 ;  /* 0x000000355b057223 */ /* 0x000fc80000010004 */
[----:B------:R-:W-:-:S04]  /*4630*/  FFMA.FTZ R4, R90, R52, R5 ;  /* 0x000000345a047223 */ /* 0x000fc80000010005 */
[----:B------:R-:W-:Y:S01]  /*4640*/  FFMA.FTZ R5, R89, R51, R4 ;  /* 0x0000003359057223 */ /* 0x000fe20000010004 */
[----:B------:R-:W-:-:S03]  /*4650*/  HADD2.F32 R4, -RZ, R20.H0_H0 ;  /* 0x20000014ff047230 */ /* 0x000fc60000004100 */
[----:B------:R-:W-:Y:S01]  /*4660*/  FFMA.FTZ R20, R88, R50, R5 ;  /* 0x0000003258147223 */ /* 0x000fe20000010005 */
[----:B------:R-:W-:-:S03]  /*4670*/  FMUL.FTZ R5, R73, UR6 ;  /* 0x0000000649057c20 */ /* 0x000fc60008410000 */
[----:B------:R-:W-:Y:S01]  /*4680*/  FFMA.FTZ R3, R81, R49, R20 ;  /* 0x0000003151037223 */ /* 0x000fe20000010014 */
[----:B------:R-:W-:Y:S01]  /*4690*/  FADD.FTZ R20, R19, UR7 ;  /* 0x0000000713147e21 */ /* 0x000fe20008010000 */
[----:B------:R-:W-:Y:S02]  /*46a0*/  FADD.FTZ R19, R4, UR7 ;  /* 0x0000000704137e21 */ /* 0x000fe40008010000 */
[----:B------:R-:W-:-:S04]  /*46b0*/  FFMA.FTZ R6, R80, R48, R3 ;  /* 0x0000003050067223 */ /* 0x000fc80000010003 */
[----:B------:R-:W-:-:S04]  /*46c0*/  FFMA.FTZ R3, R79, R47, R6 ;  /* 0x0000002f4f037223 */ /* 0x000fc80000010006 */
[----:B------:R-:W-:-:S04]  /*46d0*/  FFMA.FTZ R6, R78, R46, R3 ;  /* 0x0000002e4e067223 */ /* 0x000fc80000010003 */
[----:B------:R-:W-:Y:S01]  /*46e0*/  FFMA.FTZ R3, R77, R45, R6 ;  /* 0x0000002d4d037223 */ /* 0x000fe20000010006 */
[----:B------:R-:W-:-:S03]  /*46f0*/  FMUL.FTZ R6, R74, UR6 ;  /* 0x000000064a067c20 */ /* 0x000fc60008410000 */
[----:B------:R-:W-:-:S04]  /*4700*/  FFMA.FTZ R4, R76, R44, R3 ;  /* 0x0000002c4c047223 */ /* 0x000fc80000010003 */
[----:B------:R-:W-:-:S04]  /*4710*/  FFMA.FTZ R3, R75, R39, R4 ;  /* 0x000000274b037223 */ /* 0x000fc80000010004 */
[----:B------:R-:W-:-:S04]  /*4720*/  FFMA.FTZ R4, R74, R38, R3 ;  /* 0x000000264a047223 */ /* 0x000fc80000010003 */
[----:B------:R-:W-:Y:S01]  /*4730*/  FFMA.FTZ R3, R73, R37, R4 ;  /* 0x0000002549037223 */ /* 0x000fe20000010004 */
[----:B------:R-:W-:-:S03]  /*4740*/  FMUL.FTZ R4, R72, UR6 ;  /* 0x0000000648047c20 */ /* 0x000fc60008410000 */
[----:B------:R-:W-:Y:S01]  /*4750*/  FFMA.FTZ R42, R72, R36, R3 ;  /* 0x00000024482a7223 */ /* 0x000fe20000010003 */
[----:B------:R-:W-:-:S03]  /*4760*/  FMUL.FTZ R3, R71, UR6 ;  /* 0x0000000647037c20 */ /* 0x000fc60008410000 */
[----:B------:R-:W-:-:S05]  /*4770*/  FFMA.FTZ R41, R71, R35, R42 ;  /* 0x0000002347297223 */ /* 0x000fca000001002a */
[----:B------:R0:W-:Y:S01]  /*4780*/  STL [R1+0xc], R41 ;  /* 0x00000c2901007387 */ /* 0x0001e20000100800 */
[----:B------:R-:W-:Y:S05]  /*4790*/  BRA.U !UP0, `(.L_x_65) ;  /* 0x00000025089c7547 */ /* 0x000fea000b800000 */
[----:B------:R-:W1:Y:S01]  /*47a0*/  LDCU.64 UR32, c[0x0][0x3b8] ;  /* 0x00007700ff2077ac */ /* 0x000e620008000a00 */
[----:B------:R-:W2:Y:S01]  /*47b0*/  S2R R100, SR_TID.X ;  /* 0x0000000000647919 */ /* 0x000ea20000002100 */
[----:B------:R-:W-:Y:S01]  /*47c0*/  LOP3.LUT R2, R2, 0xfffffffd, RZ, 0xc0, !PT ;  /* 0xfffffffd02027812 */ /* 0x000fe200078ec0ff */
[----:B------:R-:W3:Y:S01]  /*47d0*/  LDCU.128 UR8, c[0x0][0x3a0] ;  /* 0x00007400ff0877ac */ /* 0x000ee20008000c00 */
[----:B------:R-:W-:Y:S01]  /*47e0*/  MOV R70, RZ ;  /* 0x000000ff00467202 */ /* 0x000fe20000000f00 */
[----:B------:R-:W4:Y:S01]  /*47f0*/  LDCU.128 UR12, c[0x0][0x440] ;  /* 0x00008800ff0c77ac */ /* 0x000f220008000c00 */
[----:B------:R-:W5:Y:S01]  /*4800*/  LDCU.64 UR34, c[0x0][0x3d8] ;  /* 0x00007b00ff2277ac */ /* 0x000f620008000a00 */
[----:B------:R-:W0:Y:S01]  /*4810*/  LDCU.64 UR36, c[0x0][0x450] ;  /* 0x00008a00ff2477ac */ /* 0x000e220008000a00 */
[----:B------:R-:W0:Y:S01]  /*4820*/  LDCU UR40, c[0x0][0x394] ;  /* 0x00007280ff2877ac */ /* 0x000e220008000800 */
[----:B-1----:R-:W-:Y:S02]  /*4830*/  UIMAD.WIDE.U32 UR18, UR27, UR32, URZ ;  /* 0x000000201b1272a5 */ /* 0x002fe4000f8e00ff */
[----:B---3--:R-:W-:-:S02]  /*4840*/  UIMAD.WIDE.U32 UR30, UR27, UR8, URZ ;  /* 0x000000081b1e72a5 */ /* 0x008fc4000f8e00ff */
[----:B------:R-:W-:Y:S02]  /*4850*/  UIMAD UR33, UR27, UR33, UR19 ;  /* 0x000000211b2172a4 */ /* 0x000fe4000f8e0213 */
[----:B----4-:R-:W-:Y:S02]  /*4860*/  ULEA UR19, UP1, UR30, UR12, 0x2 ;  /* 0x0000000c1e137291 */ /* 0x010fe4000f8210ff */
[----:B------:R-:W-:Y:S02]  /*4870*/  ULEA UR32, UP0, UR18, UR14, 0x2 ;  /* 0x0000000e12207291 */ /* 0x000fe4000f8010ff */
[----:B------:R-:W-:Y:S02]  /*4880*/  UIMAD UR12, UR27, UR9, UR31 ;  /* 0x000000091b0c72a4 */ /* 0x000fe4000f8e021f */
[----:B-----5:R-:W-:Y:S02]  /*4890*/  UIMAD.WIDE.U32 UR8, UR27, UR34, URZ ;  /* 0x000000221b0872a5 */ /* 0x020fe4000f8e00ff */
[----:B------:R-:W-:Y:S01]  /*48a0*/  ULEA.HI.X UR31, UR18, UR15, UR33, 0x2, UP0 ;  /* 0x0000000f121f7291 */ /* 0x000fe200080f1421 */
[----:B------:R-:W1:Y:S01]  /*48b0*/  S2UR UR33, SR_CgaCtaId ;  /* 0x00000000002179c3 */ /* 0x000e620000008800 */
[----:B------:R-:W-:-:S02]  /*48c0*/  UIMAD UR27, UR27, UR35, UR9 ;  /* 0x000000231b1b72a4 */ /* 0x000fc4000f8e0209 */
[----:B0-----:R-:W-:Y:S01]  /*48d0*/  ULEA UR18, UP0, UR8, UR36, 0x2 ;  /* 0x0000002408127291 */ /* 0x001fe2000f8010ff */
[----:B------:R-:W0:Y:S03]  /*48e0*/  LDCU.64 UR34, c[0x0][0x3e0] ;  /* 0x00007c00ff2277ac */ /* 0x000e260008000a00 */
[----:B------:R-:W-:Y:S02]  /*48f0*/  ULEA.HI.X UR27, UR8, UR37, UR27, 0x2, UP0 ;  /* 0x00000025081b7291 */ /* 0x000fe400080f141b */
[----:B------:R-:W-:Y:S01]  /*4900*/  UISETP.GE.AND UP0, UPT, UR20, UR40, UPT ;  /* 0x000000281400728c */ /* 0x000fe2000bf06270 */
[----:B------:R-:W3:Y:S05]  /*4910*/  LDCU.64 UR38, c[0x0][0x3c0] ;  /* 0x00007800ff2677ac */ /* 0x000eea0008000a00 */
[----:B------:R-:W-:Y:S01]  /*4920*/  PLOP3.LUT P0, PT, PT, PT, UP0, 0x80, 0x8 ;  /* 0x000000000008781c */ /* 0x000fe20003f0f008 */
[----:B------:R-:W-:-:S02]  /*4930*/  ULEA UR8, UR20, 0xffffff00, 0x8 ;  /* 0xffffff0014087891 */ /* 0x000fc4000f8e40ff */
[----:B------:R-:W-:Y:S01]  /*4940*/  UIADD3 UR9, UPT, UPT, UR20, -0x2, URZ ;  /* 0xfffffffe14097890 */ /* 0x000fe2000fffe0ff */
[----:B------:R-:W-:Y:S01]  /*4950*/  ISETP.EQ.AND P0, PT, R40, RZ, !P0 ;  /* 0x000000ff2800720c */ /* 0x000fe20004702270 */
[----:B------:R-:W-:Y:S02]  /*4960*/  ULEA.HI.X UR30, UR30, UR13, UR12, 0x2, UP1 ;  /* 0x0000000d1e1e7291 */ /* 0x000fe400088f140c */
[----:B------:R-:W-:Y:S01]  /*4970*/  USHF.L.U64.HI UR14, UR10, 0x2, UR11 ;  /* 0x000000020a0e7899 */ /* 0x000fe2000801020b */
[----:B------:R-:W-:Y:S01]  /*4980*/  UMOV UR13, 0x400 ;  /* 0x00000400000d7882 */ /* 0x000fe20000000000 */
[----:B------:R-:W-:Y:S02]  /*4990*/  UIADD3 UR36, UPT, UPT, UR16, 0x1ae0, URZ ;  /* 0x00001ae010247890 */ /* 0x000fe4000fffe0ff */
[----:B------:R-:W-:Y:S02]  /*49a0*/  UIADD3 UR12, UPT, UPT, UR16, 0x24e0, URZ ;  /* 0x000024e0100c7890 */ /* 0x000fe4000fffe0ff */
[----:B------:R-:W-:-:S02]  /*49b0*/  ULOP3.LUT UR11, UR8, 0x100, URZ, 0xc0, !UPT ;  /* 0x00000100080b7892 */ /* 0x000fc4000f8ec0ff */
[----:B------:R-:W-:Y:S02]  /*49c0*/  UIMAD UR9, UR9, UR17, URZ ;  /* 0x00000011090972a4 */ /* 0x000fe4000f8e02ff */
[----:B------:R-:W-:Y:S01]  /*49d0*/  @P0 LOP3.LUT R2, R2, 0x2, RZ, 0xfc, !PT ;  /* 0x0000000202020812 */ /* 0x000fe200078efcff */
[----:B------:R-:W4:Y:S01]  /*49e0*/  LDCU UR37, c[0x0][0x394] ;  /* 0x00007280ff2577ac */ /* 0x000f220008000800 */
[----:B------:R-:W2:Y:S01]  /*49f0*/  LDCU UR42, c[0x0][0x38c] ;  /* 0x00007180ff2a77ac */ /* 0x000ea20008000800 */
[----:B0-----:R-:W-:Y:S02]  /*4a00*/  USHF.L.U64.HI UR17, UR34, 0x2, UR35 ;  /* 0x0000000222117899 */ /* 0x001fe40008010223 */
[----:B---3--:R-:W-:Y:S02]  /*4a10*/  USHF.L.U64.HI UR15, UR38, 0x2, UR39 ;  /* 0x00000002260f7899 */ /* 0x008fe40008010227 */
[----:B-1----:R-:W-:Y:S01]  /*4a20*/  ULEA UR16, UR33, UR13, 0x18 ;  /* 0x0000000d21107291 */ /* 0x002fe2000f8ec0ff */
[----:B------:R-:W-:-:S11]  /*4a30*/  UMOV UR8, URZ ;  /* 0x000000ff00087c82 */ /* 0x000fd60008000000 */
.L_x_78:
[----:B------:R-:W-:Y:S02]  /*4a40*/  MOV R40, UR19 ;  /* 0x0000001300287c02 */ /* 0x000fe40008000f00 */
[----:B------:R-:W-:-:S05]  /*4a50*/  MOV R41, UR30 ;  /* 0x0000001e00297c02 */ /* 0x000fca0008000f00 */
[----:B0-----:R0:W3:Y:S01]  /*4a60*/  LDG.E R101, desc[UR28][R40.64] ;  /* 0x0000001c28657981 */ /* 0x0010e2000c1e1900 */
[----:B------:R-:W-:Y:S02]  /*4a70*/  MOV R42, UR18 ;  /* 0x00000012002a7c02 */ /* 0x000fe40008000f00 */
[----:B------:R-:W-:-:S05]  /*4a80*/  MOV R43, UR27 ;  /* 0x0000001b002b7c02 */ /* 0x000fca0008000f00 */
[----:B------:R-:W5:Y:S01]  /*4a90*/  LDG.E R42, desc[UR28][R42.64] ;  /* 0x0000001c2a2a7981 */ /* 0x000f62000c1e1900 */
[----:B0-----:R-:W-:Y:S02]  /*4aa0*/  MOV R40, UR32 ;  /* 0x0000002000287c02 */ /* 0x001fe40008000f00 */
[----:B------:R-:W-:-:S05]  /*4ab0*/  MOV R41, UR31 ;  /* 0x0000001f00297c02 */ /* 0x000fca0008000f00 */
[----:B------:R0:W5:Y:S01]  /*4ac0*/  LDG.E R83, desc[UR28][R40.64] ;  /* 0x0000001c28537981 */ /* 0x000162000c1e1900 */
[C---:B--2---:R-:W-:Y:S02]  /*4ad0*/  ISETP.NE.AND P1, PT, R100.reuse, RZ, PT ;  /* 0x000000ff6400720c */ /* 0x044fe40003f25270 */
[C---:B------:R-:W-:Y:S02]  /*4ae0*/  ISETP.NE.AND P0, PT, R100.reuse, 0x7f, PT ;  /* 0x0000007f6400780c */ /* 0x040fe40003f05270 */
[----:B0-----:R-:W-:-:S04]  /*4af0*/  IADD3 R40, PT, PT, R100, 0x200, RZ ;  /* 0x0000020064287810 */ /* 0x001fc80007ffe0ff */
[----:B------:R-:W-:-:S04]  /*4b00*/  SEL R40, R40, UR11, P1 ;  /* 0x0000000b28287c07 */ /* 0x000fc80008800000 */
[----:B------:R-:W-:Y:S01]  /*4b10*/  LEA R40, R40, UR16, 0x2 ;  /* 0x0000001028287c11 */ /* 0x000fe2000f8e10ff */
[----:B------:R-:W-:Y:S01]  /*4b20*/  BSSY.RECONVERGENT B0, `(.L_x_66) ;  /* 0x0000040000007945 */ /* 0x000fe20003800200 */
[----:B---3--:R-:W-:-:S04]  /*4b30*/  FMUL.FTZ R82, R101, 1.4426950216293334961 ;  /* 0x3fb8aa3b65527820 */ /* 0x008fc80000410000 */
        /* <DEDUP_REMOVED lines=19> */
[----:B------:R-:W3:Y:S04]  /*4c70*/  MUFU.EX2 R104, R104 ;  /* 0x0000006800687308 */ /* 0x000ee80000000800 */
        /* <DEDUP_REMOVED lines=11> */
[----:B------:R-:W1:Y:S01]  /*4d30*/  MUFU.EX2 R125, R125 ;  /* 0x0000007d007d7308 */ /* 0x000e620000000800 */
[----:B-----5:R-:W-:Y:S01]  /*4d40*/  FMUL.FTZ R42, R83, R42 ;  /* 0x0000002a532a7220 */ /* 0x020fe20000410000 */
[----:B0-----:R0:W-:Y:S03]  /*4d50*/  STS [R40+0x1ae0], R151 ;  /* 0x001ae09728007388 */ /* 0x0011e60000000800 */
        /* <DEDUP_REMOVED lines=17> */
[----:B0123--:R-:W-:Y:S05]  /*4e70*/  @P0 BRA `(.L_x_67) ;  /* 0x0000000000200947 */ /* 0x00ffea0003800000 */
[----:B----4-:R-:W-:Y:S01]  /*4e80*/  UISETP.NE.AND UP0, UPT, UR20, UR37, UPT ;  /* 0x000000251400728c */ /* 0x010fe2000bf05270 */
[----:B------:R-:W-:-:S08]  /*4e90*/  HFMA2 R133, -RZ, RZ, 1.875, 0 ;  /* 0x3f800000ff857431 */ /* 0x000fd000000001ff */
[----:B------:R-:W-:Y:S05]  /*4ea0*/  BRA.U !UP0, `(.L_x_68) ;  /* 0x00000001081c7547 */ /* 0x000fea000b800000 */
[----:B------:R-:W-:Y:S01]  /*4eb0*/  USHF.L.U32 UR13, UR20, 0xa, URZ ;  /* 0x0000000a140d7899 */ /* 0x000fe200080006ff */
[----:B------:R-:W-:-:S03]  /*4ec0*/  MOV R133, UR36 ;  /* 0x0000002400857c02 */ /* 0x000fc60008000f00 */
[----:B------:R-:W-:-:S09]  /*4ed0*/  ULOP3.LUT UR13, UR13, 0x400, URZ, 0xc0, !UPT ;  /* 0x000004000d0d7892 */ /* 0x000fd2000f8ec0ff */
[----:B------:R-:W1:Y:S01]  /*4ee0*/  LDS R133, [R133+UR13] ;  /* 0x0000000d85857984 */ /* 0x000e620008000800 */
[----:B------:R-:W-:Y:S05]  /*4ef0*/  BRA `(.L_x_68) ;  /* 0x0000000000087947 */ /* 0x000fea0003800000 */
.L_x_67:
[----:B------:R-:W-:-:S06]  /*4f00*/  LEA R133, R100, UR16, 0x2 ;  /* 0x0000001064857c11 */ /* 0x000fcc000f8e10ff */
[----:B------:R-:W0:Y:S02]  /*4f10*/  LDS R133, [R133+0x22e4] ;  /* 0x0022e40085857984 */ /* 0x000e240000000800 */
.L_x_68:
[----:B----4-:R-:W-:Y:S05]  /*4f20*/  BSYNC.RECONVERGENT B0 ;  /* 0x0000000000007941 */ /* 0x010fea0003800200 */
.L_x_66:
[----:B------:R-:W-:Y:S02]  /*4f30*/  LOP3.LUT P0, RZ, R100, 0x1f, RZ, 0xc0, !PT ;  /* 0x0000001f64ff7812 */ /* 0x000fe4000780c0ff */
[----:B------:R-:W-:Y:S01]  /*4f40*/  MOV R40, UR20 ;  /* 0x0000001400287c02 */ /* 0x000fe20008000f00 */
        /* <DEDUP_REMOVED lines=35> */
[C---:B------:R-:W-:Y:S01]  /*5180*/  ISETP.GT.U32.AND P0, PT, R100.reuse, 0x1f, PT ;  /* 0x0000001f6400780c */ /* 0x040fe20003f04070 */
        /* <DEDUP_REMOVED lines=8> */
[----:B------:R-:W-:-:S03]  /*5210*/  FMUL.FTZ R43, R109, R42 ;  /* 0x0000002a6d2b7220 */ /* 0x000fc60000410000 */
[----:B------:R-:W-:Y:S01]  /*5220*/  FFMA.FTZ R83, R113, R82, R145 ;  /* 0x0000005271537223 */ /* 0x000fe20000010091 */
[----:B------:R-:W-:-:S03]  /*5230*/  FMUL.FTZ R42, R110, R43 ;  /* 0x0000002b6e2a7220 */ /* 0x000fc60000410000 */
        /* <DEDUP_REMOVED lines=13> */
[----:B------:R-:W-:Y:S01]  /*5310*/  MOV R153, 0x28 ;  /* 0x0000002800997802 */ /* 0x000fe20000000f00 */
[----:B------:R-:W3:Y:S01]  /*5320*/  S2R R154, SR_LANEID ;  /* 0x00000000009a7919 */ /* 0x000ee20000000000 */
[----:B------:R-:W-:Y:S01]  /*5330*/  LOP3.LUT R2, R2, 0xfffffffe, RZ, 0xc0, !PT ;  /* 0xfffffffe02027812 */ /* 0x000fe200078ec0ff */
[----:B------:R-:W-:Y:S02]  /*5340*/  UMOV UR13, 0xffffffff ;  /* 0xffffffff000d7882 */ /* 0x000fe40000000000 */
[----:B------:R-:W-:-:S05]  /*5350*/  IMAD R153, R100, R153, UR16 ;  /* 0x0000001064997e24 */ /* 0x000fca000f8e0299 */
[----:B--2---:R-:W-:Y:S04]  /*5360*/  LDS.64 R42, [R153+0x10d0] ;  /* 0x0010d000992a7984 */ /* 0x004fe80000000a00 */
[----:B------:R-:W2:Y:S04]  /*5370*/  LDS.64 R82, [R153+0x10d8] ;  /* 0x0010d80099527984 */ /* 0x000ea80000000a00 */
[----:B------:R-:W4:Y:S04]  /*5380*/  LDS.64 R84, [R153+0x10e0] ;  /* 0x0010e00099547984 */ /* 0x000f280000000a00 */
[----:B------:R-:W0:Y:S01]  /*5390*/  LDS.64 R86, [R153+0x10e8] ;  /* 0x0010e80099567984 */ /* 0x000e220000000a00 */
[----:B---3--:R-:W-:-:S02]  /*53a0*/  ISETP.GE.AND P4, PT, R154, 0x10, PT ;  /* 0x000000109a00780c */ /* 0x008fc40003f86270 */
[C---:B------:R-:W-:Y:S02]  /*53b0*/  ISETP.GE.AND P2, PT, R154.reuse, 0x8, PT ;  /* 0x000000089a00780c */ /* 0x040fe40003f46270 */
[C---:B------:R-:W-:Y:S02]  /*53c0*/  ISETP.GE.AND P3, PT, R154.reuse, 0x4, PT ;  /* 0x000000049a00780c */ /* 0x040fe40003f66270 */
[----:B------:R-:W-:-:S07]  /*53d0*/  ISETP.GE.AND P5, PT, R154, 0x1, PT ;  /* 0x000000019a00780c */ /* 0x000fce0003fa6270 */
[----:B------:R-:W-:Y:S02]  /*53e0*/  @P4 LOP3.LUT R2, R2, 0x1, RZ, 0xfc, !PT ;  /* 0x0000000102024812 */ /* 0x000fe400078efcff */
[----:B------:R-:W-:Y:S01]  /*53f0*/  ISETP.GE.AND P4, PT, R154, 0x2, PT ;  /* 0x000000029a00780c */ /* 0x000fe20003f86270 */
[-C--:B--2---:R-:W-:Y:S01]  /*5400*/  FMUL.FTZ R162, R42, R82.reuse ;  /* 0x000000522aa27220 */ /* 0x084fe20000410000 */
        /* <DEDUP_REMOVED lines=28> */
.L_x_96:
[----:B------:R-:W4:Y:S01]  /*55d0*/  S2R R87, SR_LANEID ;  /* 0x0000000000577919 */ /* 0x000f220000000000 */
[----:B---3--:R-:W-:Y:S01]  /*55e0*/  FFMA.FTZ R86, R162, R86, R157 ;  /* 0x00000056a2567223 */ /* 0x008fe2000001009d */
[----:B------:R-:W-:Y:S01]  /*55f0*/  UMOV UR13, 0xffffffff ;  /* 0xffffffff000d7882 */ /* 0x000fe20000000000 */
[----:B----4-:R-:W-:-:S04]  /*5600*/  ISETP.GE.AND P2, PT, R87, 0x10, PT ;  /* 0x000000105700780c */ /* 0x010fc80003f46270 */
[----:B------:R-:W-:-:S09]  /*5610*/  FSEL R163, R157, R86, !P2 ;  /* 0x000000569da37208 */ /* 0x000fd20005000000 */
[----:B0-2---:R-:W-:Y:S01]  /*5620*/  @P2 FMUL.FTZ R162, R162, R155 ;  /* 0x0000009ba2a22220 */ /* 0x005fe20000410000 */
[----:B------:R-:W-:Y:S06]  /*5630*/  BRA.DIV UR13, `(.L_x_71) ;  /* 0x000000360df07947 */ /* 0x000fec000b800000 */
.L_x_99:
[----:B------:R-:W-:-:S03]  /*5640*/  UMOV UR13, 0xffffffff ;  /* 0xffffffff000d7882 */ /* 0x000fc60000000000 */
[----:B------:R-:W-:Y:S05]  /*5650*/  BRA.DIV UR13, `(.L_x_72) ;  /* 0x0000003a0d107947 */ /* 0x000fea000b800000 */
.L_x_102:
[----:B------:R-:W-:-:S03]  /*5660*/  UMOV UR13, 0xffffffff ;  /* 0xffffffff000d7882 */ /* 0x000fc60000000000 */
[----:B------:R-:W-:Y:S05]  /*5670*/  BRA.DIV UR13, `(.L_x_73) ;  /* 0x0000003a0d307947 */ /* 0x000fea000b800000 */
[----:B------:R-:W0:Y:S04]  /*5680*/  SHFL.UP PT, R162, R162, 0x1, RZ ;  /* 0x04200000a2a27989 */ /* 0x000e2800000e00ff */
[----:B------:R-:W2:Y:S04]  /*5690*/  SHFL.UP PT, R163, R163, 0x1, RZ ;  /* 0x04200000a3a37989 */ /* 0x000ea800000e00ff */
[----:B-----5:R-:W3:Y:S04]  /*56a0*/  SHFL.IDX PT, R40, R40, RZ, 0x1f ;  /* 0x00001fff28287589 */ /* 0x020ee800000e0000 */
[----:B------:R-:W4:Y:S02]  /*56b0*/  SHFL.IDX PT, R41, R41, RZ, 0x1f ;  /* 0x00001fff29297589 */ /* 0x000f2400000e0000 */
.L_x_108:
        /* <DEDUP_REMOVED lines=12> */
.L_x_69:
        /* <DEDUP_REMOVED lines=47> */
[----:B------:R-:W-:Y:S02]  /*5a70*/  MOV R40, 0x3f800000 ;  /* 0x3f80000000287802 */ /* 0x000fe40000000f00 */
[----:B------:R-:W-:Y:S01]  /*5a80*/  FFMA.FTZ R148, R121, R147, R148 ;  /* 0x0000009379947223 */ /* 0x000fe20000010094 */
[----:B------:R-:W-:Y:S01]  /*5a90*/  FMUL.FTZ R42, R102, R41 ;  /* 0x00000029662a7220 */ /* 0x000fe20000410000 */
[----:B------:R-:W-:-:S06]  /*5aa0*/  MOV R41, RZ ;  /* 0x000000ff00297202 */ /* 0x000fcc0000000f00 */
[----:B------:R-:W0:Y:S04]  /*5ab0*/  @P1 LDS.64 R40, [UR12] ;  /* 0x0000000cff281984 */ /* 0x000e280008000a00 */
[----:B------:R1:W-:Y:S02]  /*5ac0*/  STS.64 [R150+0x15e0], R42 ;  /* 0x0015e02a96007388 */ /* 0x0003e40000000a00 */
[----:B-1----:R-:W-:Y:S01]  /*5ad0*/  FFMA.FTZ R150, R125, R148, R149 ;  /* 0x000000947d967223 */ /* 0x002fe20000010095 */
[----:B------:R-:W-:Y:S06]  /*5ae0*/  BAR.SYNC.DEFER_BLOCKING 0x0 ;  /* 0x0000000000007b1d */ /* 0x000fec0000010000 */
[----:B------:R-:W-:Y:S05]  /*5af0*/  @P0 BRA `(.L_x_74) ;  /* 0x0000000400240947 */ /* 0x000fea0003800000 */
[----:B------:R-:W-:Y:S01]  /*5b00*/  HFMA2 R149, -RZ, RZ, 0, 2.384185791015625e-06 ;  /* 0x00000028ff957431 */ /* 0x000fe200000001ff */
[----:B------:R-:W-:Y:S01]  /*5b10*/  UMOV UR13, 0xffffffff ;  /* 0xffffffff000d7882 */ /* 0x000fe20000000000 */
[----:B------:R-:W-:-:S03]  /*5b20*/  LOP3.LUT R152, R100, 0x1f, RZ, 0xc0, !PT ;  /* 0x0000001f64987812 */ /* 0x000fc600078ec0ff */
[----:B------:R-:W-:Y:S01]  /*5b30*/  IMAD R149, R100, R149, UR16 ;  /* 0x0000001064957e24 */ /* 0x000fe2000f8e0295 */
[----:B------:R-:W-:-:S04]  /*5b40*/  ISETP.NE.AND P0, PT, R152, 0x1f, PT ;  /* 0x0000001f9800780c */ /* 0x000fc80003f05270 */
[----:B------:R-:W-:Y:S04]  /*5b50*/  LDS.64 R42, [R149+0x15f0] ;  /* 0x0015f000952a7984 */ /* 0x000fe80000000a00 */
[----:B------:R-:W1:Y:S04]  /*5b60*/  LDS.64 R82, [R149+0x15f8] ;  /* 0x0015f80095527984 */ /* 0x000e680000000a00 */
[----:B------:R-:W2:Y:S04]  /*5b70*/  LDS.64 R84, [R149+0x15e8] ;  /* 0x0015e80095547984 */ /* 0x000ea80000000a00 */
[----:B------:R-:W3:Y:S01]  /*5b80*/  LDS.64 R86, [R149+0x15e0] ;  /* 0x0015e00095567984 */ /* 0x000ee20000000a00 */
[C---:B-1----:R-:W-:Y:S01]  /*5b90*/  FMUL.FTZ R153, R42.reuse, R82 ;  /* 0x000000522a997220 */ /* 0x042fe20000410000 */
[----:B------:R-:W-:-:S03]  /*5ba0*/  FFMA.FTZ R163, R42, R83, R43 ;  /* 0x000000532aa37223 */ /* 0x000fc6000001002b */
[C---:B--2---:R-:W-:Y:S01]  /*5bb0*/  FMUL.FTZ R153, R84.reuse, R153 ;  /* 0x0000009954997220 */ /* 0x044fe20000410000 */
[----:B------:R-:W-:-:S03]  /*5bc0*/  FFMA.FTZ R163, R84, R163, R85 ;  /* 0x000000a354a37223 */ /* 0x000fc60000010055 */
[C---:B---3--:R-:W-:Y:S01]  /*5bd0*/  FMUL.FTZ R162, R86.reuse, R153 ;  /* 0x0000009956a27220 */ /* 0x048fe20000410000 */
[----:B------:R-:W-:Y:S01]  /*5be0*/  FFMA.FTZ R163, R86, R163, R87 ;  /* 0x000000a356a37223 */ /* 0x000fe20000010057 */
[----:B------:R-:W-:Y:S06]  /*5bf0*/  BRA.DIV UR13, `(.L_x_75) ;  /* 0x000000360d507947 */ /* 0x000fec000b800000 */
        /* <DEDUP_REMOVED lines=14> */
[----:B------:R-:W-:Y:S02]  /*5ce0*/  @!P0 MOV R163, R153 ;  /* 0x0000009900a38202 */ /* 0x000fe40000000f00 */
[----:B------:R-:W-:-:S03]  /*5cf0*/  @!P0 MOV R162, R152 ;  /* 0x0000009800a28202 */ /* 0x000fc60000000f00 */
[----:B------:R-:W1:Y:S01]  /*5d00*/  SHFL.DOWN PT, R154, R163, 0x4, 0x1f ;  /* 0x08801f00a39a7f89 */ /* 0x000e6200000e0000 */
[----:B------:R-:W-:-:S03]  /*5d10*/  ISETP.NE.AND P0, PT, R100, 0x1f, PT ;  /* 0x0000001f6400780c */ /* 0x000fc60003f05270 */
        /* <DEDUP_REMOVED lines=25> */
.L_x_125:
        /* <DEDUP_REMOVED lines=14> */
.L_x_74:
[----:B------:R-:W-:Y:S05]  /*5f90*/  WARPSYNC.ALL ;  /* 0x0000000000007948 */ /* 0x000fea0003800000 */
[----:B------:R-:W-:Y:S01]  /*5fa0*/  BAR.SYNC.DEFER_BLOCKING 0x0 ;  /* 0x0000000000007b1d */ /* 0x000fe20000010000 */
[----:B-1----:R-:W-:Y:S01]  /*5fb0*/  SHF.R.U32.HI R83, RZ, 0x2, R100 ;  /* 0x00000002ff537819 */ /* 0x002fe20000011664 */
[----:B------:R-:W-:-:S03]  /*5fc0*/  FFMA.FTZ R82, R0, R151, RZ ;  /* 0x0000009700527223 */ /* 0x000fc600000100ff */
[----:B------:R-:W-:Y:S01]  /*5fd0*/  IADD3 R42, PT, PT, R83, R100, RZ ;  /* 0x00000064532a7210 */ /* 0x000fe20007ffe0ff */
[----:B------:R-:W-:Y:S01]  /*5fe0*/  BSSY.RECONVERGENT B0, `(.L_x_76) ;  /* 0x00000d5000007945 */ /* 0x000fe20003800200 */
[----:B------:R-:W1:Y:S02]  /*5ff0*/  S2R R149, SR_LANEID ;  /* 0x0000000000957919 */ /* 0x000e640000000000 */
[----:B------:R-:W-:-:S05]  /*6000*/  LEA R42, R42, UR16, 0x3 ;  /* 0x000000102a2a7c11 */ /* 0x000fca000f8e18ff */
[----:B------:R-:W2:Y:S01]  /*6010*/  LDS R43, [R42+0x15e4] ;  /* 0x0015e4002a2b7984 */ /* 0x000ea20000000800 */
[C---:B-1----:R-:W-:Y:S02]  /*6020*/  ISETP.GT.AND P0, PT, R149.reuse, 0x1e, PT ;  /* 0x0000001e9500780c */ /* 0x042fe40003f04270 */
[C---:B------:R-:W-:Y:S02]  /*6030*/  ISETP.GT.AND P1, PT, R149.reuse, 0x1d, PT ;  /* 0x0000001d9500780c */ /* 0x040fe40003f24270 */
[----:B------:R-:W-:Y:S01]  /*6040*/  ISETP.GT.AND P2, PT, R149, 0x1b, PT ;  /* 0x0000001b9500780c */ /* 0x000fe20003f44270 */
[----:B--2---:R-:W-:Y:S01]  /*6050*/  FFMA.FTZ R132, R43, R133, R132 ;  /* 0x000000852b847223 */ /* 0x004fe20000010084 */
[----:B------:R-:W-:Y:S01]  /*6060*/  FFMA.FTZ R43, R91, R135, R82 ;  /* 0x000000875b2b7223 */ /* 0x000fe20000010052 */
[----:B------:R-:W-:Y:S02]  /*6070*/  FFMA.FTZ R135, -R33, R53, R135 ;  /* 0x0000003521877223 */ /* 0x000fe40000010187 */
[----:B------:R-:W-:Y:S01]  /*6080*/  FFMA.FTZ R125, R125, R132, R131 ;  /* 0x000000847d7d7223 */ /* 0x000fe20000010083 */
[----:B------:R-:W-:Y:S01]  /*6090*/  FFMA.FTZ R82, R90, R136, R43 ;  /* 0x000000885a527223 */ /* 0x000fe2000001002b */
[----:B------:R-:W-:-:S02]  /*60a0*/  FFMA.FTZ R136, -R32, R52, R136 ;  /* 0x0000003420887223 */ /* 0x000fc40000010188 */
        /* <DEDUP_REMOVED lines=10> */
[----:B------:R-:W-:-:S02]  /*6150*/  FFMA.FTZ R139, -R29, R49, R139 ;  /* 0x000000311d8b7223 */ /* 0x000fc4000001018b */
[----:B------:R-:W-:Y:S01]  /*6160*/  FFMA.FTZ R113, R113, R116, R127 ;  /* 0x0000007471717223 */ /* 0x000fe2000001007f */
[----:B------:R-:W-:Y:S01]  /*6170*/  FFMA.FTZ R82, R80, R140, R43 ;  /* 0x0000008c50527223 */ /* 0x000fe2000001002b */
[----:B------:R-:W-:Y:S02]  /*6180*/  FFMA.FTZ R140, -R28, R48, R140 ;  /* 0x000000301c8c7223 */ /* 0x000fe4000001018c */
[----:B------:R-:W-:Y:S01]  /*6190*/  FFMA.FTZ R126, R111, R113, R126 ;  /* 0x000000716f7e7223 */ /* 0x000fe2000001007e */
[----:B------:R-:W-:Y:S01]  /*61a0*/  FFMA.FTZ R43, R79, R141, R82 ;  /* 0x0000008d4f2b7223 */ /* 0x000fe20000010052 */
[----:B------:R-:W-:Y:S02]  /*61b0*/  FFMA.FTZ R141, -R27, R47, R141 ;  /* 0x0000002f1b8d7223 */ /* 0x000fe4000001018d */
[----:B------:R-:W-:Y:S01]  /*61c0*/  FFMA.FTZ R110, R110, R126, R124 ;  /* 0x0000007e6e6e7223 */ /* 0x000fe2000001007c */
[----:B------:R-:W-:Y:S01]  /*61d0*/  FFMA.FTZ R82, R78, R142, R43 ;  /* 0x0000008e4e527223 */ /* 0x000fe2000001002b */
[----:B------:R-:W-:-:S02]  /*61e0*/  FFMA.FTZ R142, -R26, R46, R142 ;  /* 0x0000002e1a8e7223 */ /* 0x000fc4000001018e */
[-C--:B------:R-:W-:Y:S01]  /*61f0*/  FFMA.FTZ R42, R109, R110.reuse, R123 ;  /* 0x0000006e6d2a7223 */ /* 0x080fe2000001007b */
[----:B------:R-:W-:Y:S01]  /*6200*/  FFMA.FTZ R43, R77, R143, R82 ;  /* 0x0000008f4d2b7223 */ /* 0x000fe20000010052 */
[----:B------:R-:W-:Y:S01]  /*6210*/  FMUL.FTZ R111, R26, R110 ;  /* 0x0000006e1a6f7220 */ /* 0x000fe20000410000 */
[----:B------:R-:W-:Y:S01]  /*6220*/  FFMA.FTZ R143, -R25, R45, R143 ;  /* 0x0000002d198f7223 */ /* 0x000fe2000001018f */
[----:B------:R-:W-:Y:S01]  /*6230*/  FFMA.FTZ R85, R108, R42, R122 ;  /* 0x0000002a6c557223 */ /* 0x000fe2000001007a */
[----:B------:R-:W-:Y:S01]  /*6240*/  FFMA.FTZ R82, R76, R144, R43 ;  /* 0x000000904c527223 */ /* 0x000fe2000001002b */
[----:B------:R-:W-:Y:S01]  /*6250*/  FFMA.FTZ R144, -R24, R44, R144 ;  /* 0x0000002c18907223 */ /* 0x000fe20000010190 */
[----:B------:R-:W-:Y:S01]  /*6260*/  FMUL.FTZ R123, R19, R132 ;  /* 0x00000084137b7220 */ /* 0x000fe20000410000 */
[----:B------:R-:W-:Y:S01]  /*6270*/  FFMA.FTZ R120, R107, R85, R120 ;  /* 0x000000556b787223 */ /* 0x000fe20000010078 */
[----:B------:R-:W-:Y:S02]  /*6280*/  FADD.FTZ R10, R111, R10 ;  /* 0x0000000a6f0a7221 */ /* 0x000fe40000010000 */
[----:B------:R-:W-:Y:S01]  /*6290*/  FADD.FTZ R3, R123, R3 ;  /* 0x000000037b037221 */ /* 0x000fe20000010000 */
[----:B------:R-:W-:-:S04]  /*62a0*/  FFMA.FTZ R106, R106, R120, R119 ;  /* 0x000000786a6a7223 */ /* 0x000fc80000010077 */
[----:B------:R-:W-:Y:S01]  /*62b0*/  FFMA.FTZ R84, R105, R106, R117 ;  /* 0x0000006a69547223 */ /* 0x000fe20000010075 */
[----:B------:R-:W-:-:S03]  /*62c0*/  FMUL.FTZ R117, R24, R113 ;  /* 0x0000007118757220 */ /* 0x000fc60000410000 */
[----:B------:R-:W-:Y:S01]  /*62d0*/  FFMA.FTZ R115, R104, R84, R115 ;  /* 0x0000005468737223 */ /* 0x000fe20000010073 */
[----:B------:R-:W-:-:S03]  /*62e0*/  FADD.FTZ R8, R117, R8 ;  /* 0x0000000875087221 */ /* 0x000fc60000010000 */
[----:B------:R-:W-:Y:S01]  /*62f0*/  FFMA.FTZ R114, R103, R115, R114 ;  /* 0x0000007367727223 */ /* 0x000fe20000010072 */
[----:B------:R-:W-:Y:S01]  /*6300*/  FFMA.FTZ R103, R75, R145, R82 ;  /* 0x000000914b677223 */ /* 0x000fe20000010052 */
[----:B------:R-:W-:Y:S02]  /*6310*/  FFMA.FTZ R145, -R23, R39, R145 ;  /* 0x0000002717917223 */ /* 0x000fe40000010191 */
[----:B------:R-:W-:Y:S01]  /*6320*/  FFMA.FTZ R87, R102, R114, R112 ;  /* 0x0000007266577223 */ /* 0x000fe20000010070 */
[----:B------:R-:W-:Y:S01]  /*6330*/  FFMA.FTZ R102, -R34, R54, R151 ;  /* 0x0000003622667223 */ /* 0x000fe20000010197 */
[----:B------:R-:W-:Y:S01]  /*6340*/  FFMA.FTZ R82, R74, R146, R103 ;  /* 0x000000924a527223 */ /* 0x000fe20000010067 */
[----:B------:R-:W-:Y:S01]  /*6350*/  FMUL.FTZ R104, R33, R114 ;  /* 0x0000007221687220 */ /* 0x000fe20000410000 */
[----:B------:R-:W-:Y:S01]  /*6360*/  FMUL.FTZ R43, R34, R87 ;  /* 0x00000057222b7220 */ /* 0x000fe20000410000 */
[----:B------:R-:W-:Y:S01]  /*6370*/  FMUL.FTZ R103, R32, R115 ;  /* 0x0000007320677220 */ /* 0x000fe20000410000 */
[----:B------:R-:W-:Y:S01]  /*6380*/  FFMA.FTZ R107, R73, R147, R82 ;  /* 0x00000093496b7223 */ /* 0x000fe20000010052 */
[----:B------:R-:W-:Y:S01]  /*6390*/  FMUL.FTZ R82, R31, R84 ;  /* 0x000000541f527220 */ /* 0x000fe20000410000 */
[----:B------:R-:W-:Y:S01]  /*63a0*/  FFMA.FTZ R105, R43, R102, RZ ;  /* 0x000000662b697223 */ /* 0x000fe200000100ff */
[----:B------:R-:W-:Y:S01]  /*63b0*/  FFMA.FTZ R146, -R22, R38, R146 ;  /* 0x0000002616927223 */ /* 0x000fe20000010192 */
[----:B------:R-:W-:Y:S01]  /*63c0*/  FFMA.FTZ R108, R72, R148, R107 ;  /* 0x00000094486c7223 */ /* 0x000fe2000001006b */
[----:B------:R-:W-:Y:S01]  /*63d0*/  FFMA.FTZ R147, -R21, R37, R147 ;  /* 0x0000002515937223 */ /* 0x000fe20000010193 */
[----:B------:R-:W-:Y:S01]  /*63e0*/  FFMA.FTZ R86, R104, R135, R105 ;  /* 0x0000008768567223 */ /* 0x000fe20000010069 */
[----:B------:R-:W-:Y:S01]  /*63f0*/  FMUL.FTZ R105, R30, R106 ;  /* 0x0000006a1e697220 */ /* 0x000fe20000410000 */
[----:B------:R-:W-:Y:S01]  /*6400*/  FFMA.FTZ R148, -R20, R36, R148 ;  /* 0x0000002414947223 */ /* 0x000fe20000010194 */
[C---:B------:R-:W-:Y:S01]  /*6410*/  FADD.FTZ R15, R82.reuse, R15 ;  /* 0x0000000f520f7221 */ /* 0x040fe20000010000 */
[----:B------:R-:W-:Y:S01]  /*6420*/  FFMA.FTZ R107, R103, R136, R86 ;  /* 0x00000088676b7223 */ /* 0x000fe20000010056 */
[----:B------:R-:W-:Y:S01]  /*6430*/  FFMA.FTZ R86, R71, R150, R108 ;  /* 0x0000009647567223 */ /* 0x000fe2000001006c */
[----:B------:R-:W-:Y:S01]  /*6440*/  FMUL.FTZ R108, R29, R120 ;  /* 0x000000781d6c7220 */ /* 0x000fe20000410000 */
[----:B------:R-:W-:Y:S01]  /*6450*/  FFMA.FTZ R150, -R19, R35, R150 ;  /* 0x0000002313967223 */ /* 0x000fe20000010196 */
[----:B------:R-:W-:Y:S01]  /*6460*/  FFMA.FTZ R112, R82, R137, R107 ;  /* 0x0000008952707223 */ /* 0x000fe2000001006b */
[----:B------:R-:W-:Y:S01]  /*6470*/  FMUL.FTZ R107, R28, R85 ;  /* 0x000000551c6b7220 */ /* 0x000fe20000410000 */
[----:B------:R-:W1:Y:S01]  /*6480*/  SHFL.DOWN PT, R119, R86, 0x1, 0x1f ;  /* 0x08201f0056777f89 */ /* 0x000e6200000e0000 */
[C---:B------:R-:W-:Y:S01]  /*6490*/  FADD.FTZ R13, R108.reuse, R13 ;  /* 0x0000000d6c0d7221 */ /* 0x040fe20000010000 */
        /* <DEDUP_REMOVED lines=8> */
[----:B------:R-:W-:Y:S01]  /*6520*/  FFMA.FTZ R109, R107, R140, R118 ;  /* 0x0000008c6b6d7223 */ /* 0x000fe20000010076 */
[----:B------:R-:W-:Y:S01]  /*6530*/  FMUL.FTZ R118, R25, R126 ;  /* 0x0000007e19767220 */ /* 0x000fe20000410000 */
[----:B------:R-:W-:-:S02]  /*6540*/  FADD.FTZ R18, R43, R18 ;  /* 0x000000122b127221 */ /* 0x000fc40000010000 */
[----:B------:R-:W-:Y:S01]  /*6550*/  FFMA.FTZ R122, R112, R141, R109 ;  /* 0x0000008d707a7223 */ /* 0x000fe2000001006d */
[----:B------:R-:W-:-:S03]  /*6560*/  FADD.FTZ R9, R118, R9 ;  /* 0x0000000976097221 */ /* 0x000fc60000010000 */
[----:B------:R-:W-:-:S04]  /*6570*/  FFMA.FTZ R109, R111, R142, R122 ;  /* 0x0000008e6f6d7223 */ /* 0x000fc8000001007a */
[----:B------:R-:W-:Y:S01]  /*6580*/  FFMA.FTZ R122, R118, R143, R109 ;  /* 0x0000008f767a7223 */ /* 0x000fe2000001006d */
[----:B-1----:R-:W-:Y:S01]  /*6590*/  @!P0 FADD.FTZ R86, R86, R119 ;  /* 0x0000007756568221 */ /* 0x002fe20000010000 */
[----:B------:R-:W-:Y:S02]  /*65a0*/  FMUL.FTZ R119, R22, R129 ;  /* 0x0000008116777220 */ /* 0x000fe40000410000 */
[----:B------:R-:W-:Y:S01]  /*65b0*/  FFMA.FTZ R109, R117, R144, R122 ;  /* 0x00000090756d7223 */ /* 0x000fe2000001007a */
[----:B------:R-:W-:Y:S01]  /*65c0*/  FMUL.FTZ R122, R23, R116 ;  /* 0x00000074177a7220 */ /* 0x000fe20000410000 */
[----:B------:R-:W1:Y:S01]  /*65d0*/  SHFL.DOWN PT, R127, R86, 0x2, 0x1f ;  /* 0x08401f00567f7f89 */ /* 0x000e6200000e0000 */
[----:B------:R-:W-:Y:S02]  /*65e0*/  FADD.FTZ R6, R119, R6 ;  /* 0x0000000677067221 */ /* 0x000fe40000010000 */
[C---:B------:R-:W-:Y:S01]  /*65f0*/  FFMA.FTZ R124, R122.reuse, R145, R109 ;  /* 0x000000917a7c7223 */ /* 0x040fe2000001006d */
[----:B------:R-:W-:-:S03]  /*6600*/  FADD.FTZ R7, R122, R7 ;  /* 0x000000077a077221 */ /* 0x000fc60000010000 */
[----:B------:R-:W-:Y:S01]  /*6610*/  FFMA.FTZ R109, R119, R146, R124 ;  /* 0x00000092776d7223 */ /* 0x000fe2000001007c */
[----:B------:R-:W-:-:S04]  /*6620*/  FMUL.FTZ R124, R21, R130 ;  /* 0x00000082157c7220 */ /* 0x000fc80000410000 */
[C---:B------:R-:W-:Y:S01]  /*6630*/  FFMA.FTZ R128, R124.reuse, R147, R109 ;  /* 0x000000937c807223 */ /* 0x040fe2000001006d */
[----:B------:R-:W-:-:S03]  /*6640*/  FADD.FTZ R5, R124, R5 ;  /* 0x000000057c057221 */ /* 0x000fc60000010000 */
[----:B------:R-:W-:-:S04]  /*6650*/  FFMA.FTZ R128, R121, R148, R128 ;  /* 0x0000009479807223 */ /* 0x000fc80000010080 */
[----:B------:R-:W-:-:S05]  /*6660*/  FFMA.FTZ R109, R123, R150, R128 ;  /* 0x000000967b6d7223 */ /* 0x000fca0000010080 */
[----:B------:R-:W2:Y:S01]  /*6670*/  SHFL.DOWN PT, R128, R109, 0x1, 0x1f ;  /* 0x08201f006d807f89 */ /* 0x000ea200000e0000 */
[----:B-1----:R-:W-:-:S05]  /*6680*/  @!P1 FADD.FTZ R86, R86, R127 ;  /* 0x0000007f56569221 */ /* 0x002fca0000010000 */
[----:B------:R-:W1:Y:S01]  /*6690*/  SHFL.DOWN PT, R127, R86, 0x4, 0x1f ;  /* 0x08801f00567f7f89 */ /* 0x000e6200000e0000 */
[----:B--2---:R-:W-:Y:S01]  /*66a0*/  @!P0 FADD.FTZ R109, R109, R128 ;  /* 0x000000806d6d8221 */ /* 0x004fe20000010000 */
[----:B------:R-:W-:-:S04]  /*66b0*/  ISETP.NE.AND P0, PT, R100, RZ, PT ;  /* 0x000000ff6400720c */ /* 0x000fc80003f05270 */
[----:B------:R-:W2:Y:S01]  /*66c0*/  SHFL.DOWN PT, R128, R109, 0x2, 0x1f ;  /* 0x08401f006d807f89 */ /* 0x000ea200000e0000 */
[----:B-1----:R-:W-:Y:S01]  /*66d0*/  @!P2 FADD.FTZ R86, R86, R127 ;  /* 0x0000007f5656a221 */ /* 0x002fe20000010000 */
[----:B------:R-:W-:-:S04]  /*66e0*/  FMUL.FTZ R127, R101, R132 ;  /* 0x00000084657f7220 */ /* 0x000fc80000410000 */
[----:B------:R-:W-:Y:S01]  /*66f0*/  FMUL.FTZ R150, R150, R127 ;  /* 0x0000007f96967220 */ /* 0x000fe20000410000 */
[----:B------:R-:W1:Y:S03]  /*6700*/  SHFL.DOWN PT, R131, R86, 0x8, 0x1f ;  /* 0x09001f0056837f89 */ /* 0x000e6600000e0000 */
[----:B------:R-:W-:Y:S01]  /*6710*/  FFMA.FTZ R121, R35, R132, R150 ;  /* 0x0000008423797223 */ /* 0x000fe20000010096 */
[----:B0-----:R0:W-:Y:S03]  /*6720*/  @!P0 STS.64 [UR12], R40 ;  /* 0x00000028ff008988 */ /* 0x0011e60008000a0c */
[----:B------:R-:W-:Y:S01]  /*6730*/  FADD.FTZ R70, R121, R70 ;  /* 0x0000004679467221 */ /* 0x000fe20000010000 */
[C---:B0-----:R-:W-:Y:S01]  /*6740*/  FMUL.FTZ R41, R101.reuse, R125 ;  /* 0x0000007d65297220 */ /* 0x041fe20000410000 */
[----:B------:R-:W-:Y:S01]  /*6750*/  FMUL.FTZ R40, R101, R130 ;  /* 0x0000008265287220 */ /* 0x000fe20000410000 */
[----:B--2---:R-:W-:-:S02]  /*6760*/  @!P1 FADD.FTZ R109, R109, R128 ;  /* 0x000000806d6d9221 */ /* 0x004fc40000010000 */
[----:B------:R-:W-:Y:S01]  /*6770*/  FMUL.FTZ R41, R148, R41 ;  /* 0x0000002994297220 */ /* 0x000fe20000410000 */
[----:B------:R-:W-:Y:S01]  /*6780*/  FMUL.FTZ R124, R147, R40 ;  /* 0x00000028937c7220 */ /* 0x000fe20000410000 */
[----:B------:R-:W-:Y:S01]  /*6790*/  ISETP.GT.AND P1, PT, R149, 0x17, PT ;  /* 0x000000179500780c */ /* 0x000fe20003f24270 */
[----:B------:R-:W-:Y:S01]  /*67a0*/  FMUL.FTZ R40, R101, R116 ;  /* 0x0000007465287220 */ /* 0x000fe20000410000 */
[----:B------:R-:W0:Y:S01]  /*67b0*/  SHFL.DOWN PT, R128, R109, 0x4, 0x1f ;  /* 0x08801f006d807f89 */ /* 0x000e2200000e0000 */
[----:B------:R-:W-:Y:S02]  /*67c0*/  FFMA.FTZ R121, R37, R130, R124 ;  /* 0x0000008225797223 */ /* 0x000fe4000001007c */
[----:B------:R-:W-:Y:S01]  /*67d0*/  FMUL.FTZ R122, R145, R40 ;  /* 0x00000028917a7220 */ /* 0x000fe20000410000 */
[----:B------:R-:W-:Y:S01]  /*67e0*/  FMUL.FTZ R40, R101, R126 ;  /* 0x0000007e65287220 */ /* 0x000fe20000410000 */
[----:B------:R-:W-:-:S03]  /*67f0*/  FADD.FTZ R68, R121, R68 ;  /* 0x0000004479447221 */ /* 0x000fc60000010000 */
[----:B------:R-:W-:-:S03]  /*6800*/  FMUL.FTZ R40, R143, R40 ;  /* 0x000000288f287220 */ /* 0x000fc60000410000 */
[----:B-1----:R-:W-:Y:S01]  /*6810*/  @!P1 FADD.FTZ R86, R86, R131 ;  /* 0x0000008356569221 */ /* 0x002fe20000010000 */
[----:B0-----:R-:W-:Y:S01]  /*6820*/  @!P2 FADD.FTZ R109, R109, R128 ;  /* 0x000000806d6da221 */ /* 0x001fe20000010000 */
[----:B------:R-:W-:Y:S01]  /*6830*/  FFMA.FTZ R128, R36, R125, R41 ;  /* 0x0000007d24807223 */ /* 0x000fe20000010029 */
[----:B------:R-:W-:-:S03]  /*6840*/  FMUL.FTZ R41, R101, R129 ;  /* 0x0000008165297220 */ /* 0x000fc60000410000 */
[----:B------:R-:W0:Y:S01]  /*6850*/  SHFL.DOWN PT, R132, R109, 0x8, 0x1f ;  /* 0x09001f006d847f89 */ /* 0x000e2200000e0000 */
[----:B------:R-:W-:Y:S01]  /*6860*/  FMUL.FTZ R119, R146, R41 ;  /* 0x0000002992777220 */ /* 0x000fe20000410000 */
[----:B------:R-:W-:Y:S01]  /*6870*/  FMUL.FTZ R41, R101, R113 ;  /* 0x0000007165297220 */ /* 0x000fe20000410000 */
[----:B------:R-:W-:Y:S02]  /*6880*/  FADD.FTZ R69, R128, R69 ;  /* 0x0000004580457221 */ /* 0x000fe40000010000 */
[----:B------:R-:W-:Y:S01]  /*6890*/  FFMA.FTZ R124, R38, R129, R119 ;  /* 0x00000081267c7223 */ /* 0x000fe20000010077 */
[----:B------:R-:W-:Y:S01]  /*68a0*/  FMUL.FTZ R117, R144, R41 ;  /* 0x0000002990757220 */ /* 0x000fe20000410000 */
[----:B------:R-:W-:Y:S01]  /*68b0*/  FFMA.FTZ R119, R39, R116, R122 ;  /* 0x0000007427777223 */ /* 0x000fe2000001007a */
[----:B------:R-:W-:Y:S01]  /*68c0*/  FMUL.FTZ R41, R101, R110 ;  /* 0x0000006e65297220 */ /* 0x000fe20000410000 */
[----:B------:R-:W-:Y:S01]  /*68d0*/  FADD.FTZ R67, R124, R67 ;  /* 0x000000437c437221 */ /* 0x000fe20000010000 */
[----:B------:R-:W-:Y:S01]  /*68e0*/  FFMA.FTZ R116, R44, R113, R117 ;  /* 0x000000712c747223 */ /* 0x000fe20000010075 */
[----:B------:R-:W-:Y:S01]  /*68f0*/  FFMA.FTZ R113, R45, R126, R40 ;  /* 0x0000007e2d717223 */ /* 0x000fe20000010028 */
[C---:B------:R-:W-:Y:S01]  /*6900*/  FMUL.FTZ R40, R101.reuse, R42 ;  /* 0x0000002a65287220 */ /* 0x040fe20000410000 */
[----:B------:R-:W-:Y:S01]  /*6910*/  FMUL.FTZ R111, R142, R41 ;  /* 0x000000298e6f7220 */ /* 0x000fe20000410000 */
[----:B------:R-:W1:Y:S01]  /*6920*/  SHFL.DOWN PT, R117, R86, 0x10, 0x1f ;  /* 0x0a001f0056757f89 */ /* 0x000e6200000e0000 */
[----:B------:R-:W-:Y:S01]  /*6930*/  FMUL.FTZ R41, R101, R85 ;  /* 0x0000005565297220 */ /* 0x000fe20000410000 */
[----:B------:R-:W-:Y:S01]  /*6940*/  FMUL.FTZ R40, R141, R40 ;  /* 0x000000288d287220 */ /* 0x000fe20000410000 */
[----:B------:R-:W-:Y:S01]  /*6950*/  FFMA.FTZ R110, R46, R110, R111 ;  /* 0x0000006e2e6e7223 */ /* 0x000fe2000001006f */
[----:B------:R-:W-:Y:S01]  /*6960*/  FADD.FTZ R66, R119, R66 ;  /* 0x0000004277427221 */ /* 0x000fe20000010000 */
[----:B------:R-:W-:Y:S01]  /*6970*/  FMUL.FTZ R107, R140, R41 ;  /* 0x000000298c6b7220 */ /* 0x000fe20000410000 */
[----:B------:R-:W-:Y:S01]  /*6980*/  FFMA.FTZ R111, R47, R42, R40 ;  /* 0x0000002a2f6f7223 */ /* 0x000fe20000010028 */
[C---:B------:R-:W-:Y:S01]  /*6990*/  FMUL.FTZ R40, R101.reuse, R120 ;  /* 0x0000007865287220 */ /* 0x040fe20000410000 */
[----:B------:R-:W-:Y:S01]  /*69a0*/  FMUL.FTZ R41, R101, R106 ;  /* 0x0000006a65297220 */ /* 0x000fe20000410000 */
[----:B------:R-:W-:Y:S01]  /*69b0*/  FFMA.FTZ R42, R48, R85, R107 ;  /* 0x00000055302a7223 */ /* 0x000fe2000001006b */
[----:B0-----:R-:W-:Y:S01]  /*69c0*/  @!P1 FADD.FTZ R109, R109, R132 ;  /* 0x000000846d6d9221 */ /* 0x001fe20000010000 */
[----:B------:R-:W-:Y:S01]  /*69d0*/  FMUL.FTZ R40, R139, R40 ;  /* 0x000000288b287220 */ /* 0x000fe20000410000 */
[----:B------:R-:W-:Y:S01]  /*69e0*/  ISETP.NE.AND P1, PT, R149, RZ, PT ;  /* 0x000000ff9500720c */ /* 0x000fe20003f25270 */
[----:B------:R-:W-:Y:S01]  /*69f0*/  FMUL.FTZ R41, R138, R41 ;  /* 0x000000298a297220 */ /* 0x000fe20000410000 */
[----:B------:R-:W-:Y:S01]  /*6a00*/  FADD.FTZ R61, R42, R61 ;  /* 0x0000003d2a3d7221 */ /* 0x000fe20000010000 */
[----:B------:R-:W0:Y:S01]  /*6a10*/  SHFL.DOWN PT, R112, R109, 0x10, 0x1f ;  /* 0x0a001f006d707f89 */ /* 0x000e2200000e0000 */
[----:B------:R-:W-:Y:S01]  /*6a20*/  FFMA.FTZ R85, R49, R120, R40 ;  /* 0x0000007831557223 */ /* 0x000fe20000010028 */
[C---:B------:R-:W-:Y:S01]  /*6a30*/  FMUL.FTZ R40, R101.reuse, R84 ;  /* 0x0000005465287220 */ /* 0x040fe20000410000 */
[----:B------:R-:W-:Y:S01]  /*6a40*/  FFMA.FTZ R106, R50, R106, R41 ;  /* 0x0000006a326a7223 */ /* 0x000fe20000010029 */
[----:B------:R-:W-:Y:S01]  /*6a50*/  FMUL.FTZ R41, R101, R115 ;  /* 0x0000007365297220 */ /* 0x000fe20000410000 */
[----:B------:R-:W-:Y:S01]  /*6a60*/  FADD.FTZ R60, R85, R60 ;  /* 0x0000003c553c7221 */ /* 0x000fe20000010000 */
[----:B------:R-:W-:Y:S01]  /*6a70*/  FMUL.FTZ R40, R137, R40 ;  /* 0x0000002889287220 */ /* 0x000fe20000410000 */
[----:B------:R-:W-:Y:S01]  /*6a80*/  FADD.FTZ R65, R116, R65 ;  /* 0x0000004174417221 */ /* 0x000fe20000010000 */
[----:B------:R-:W-:Y:S01]  /*6a90*/  FMUL.FTZ R41, R136, R41 ;  /* 0x0000002988297220 */ /* 0x000fe20000410000 */
[----:B------:R-:W-:Y:S01]  /*6aa0*/  FADD.FTZ R64, R113, R64 ;  /* 0x0000004071407221 */ /* 0x000fe20000010000 */
[----:B------:R-:W-:Y:S01]  /*6ab0*/  FFMA.FTZ R85, R51, R84, R40 ;  /* 0x0000005433557223 */ /* 0x000fe20000010028 */
[----:B------:R-:W-:Y:S01]  /*6ac0*/  @!P1 LOP3.LUT R42, R83, 0xf8, RZ, 0xc0, !PT ;  /* 0x000000f8532a9812 */ /* 0x000fe200078ec0ff */
[C---:B------:R-:W-:Y:S01]  /*6ad0*/  FMUL.FTZ R40, R101.reuse, R114 ;  /* 0x0000007265287220 */ /* 0x040fe20000410000 */
[----:B-1----:R-:W-:Y:S01]  /*6ae0*/  FADD.FTZ R83, R86, R117 ;  /* 0x0000007556537221 */ /* 0x002fe20000010000 */
[----:B------:R-:W-:Y:S01]  /*6af0*/  FMUL.FTZ R101, R101, R87 ;  /* 0x0000005765657220 */ /* 0x000fe20000410000 */
[----:B------:R-:W-:Y:S01]  /*6b00*/  FADD.FTZ R63, R110, R63 ;  /* 0x0000003f6e3f7221 */ /* 0x000fe20000010000 */
[----:B------:R-:W-:Y:S01]  /*6b10*/  FMUL.FTZ R40, R135, R40 ;  /* 0x0000002887287220 */ /* 0x000fe20000410000 */
[----:B------:R-:W-:Y:S01]  /*6b20*/  FADD.FTZ R62, R111, R62 ;  /* 0x0000003e6f3e7221 */ /* 0x000fe20000010000 */
[----:B------:R-:W-:Y:S01]  /*6b30*/  FMUL.FTZ R101, R102, R101 ;  /* 0x0000006566657220 */ /* 0x000fe20000410000 */
[----:B------:R-:W-:Y:S01]  /*6b40*/  FADD.FTZ R59, R106, R59 ;  /* 0x0000003b6a3b7221 */ /* 0x000fe20000010000 */
[----:B------:R-:W-:Y:S01]  /*6b50*/  FADD.FTZ R58, R85, R58 ;  /* 0x0000003a553a7221 */ /* 0x000fe20000010000 */
[----:B0-----:R-:W-:-:S05]  /*6b60*/  FADD.FTZ R82, R109, R112 ;  /* 0x000000706d527221 */ /* 0x001fca0000010000 */
[----:B------:R0:W-:Y:S02]  /*6b70*/  @!P1 STS.64 [R42+UR16+0x1098], R82 ;  /* 0x001098522a009988 */ /* 0x0001e40008000a10 */
[----:B0-----:R-:W-:Y:S01]  /*6b80*/  FFMA.FTZ R42, R52, R115, R41 ;  /* 0x00000073342a7223 */ /* 0x001fe20000010029 */
[----:B------:R-:W-:Y:S01]  /*6b90*/  FFMA.FTZ R41, R53, R114, R40 ;  /* 0x0000007235297223 */ /* 0x000fe20000010028 */
[----:B------:R-:W-:Y:S02]  /*6ba0*/  FFMA.FTZ R40, R54, R87, R101 ;  /* 0x0000005736287223 */ /* 0x000fe40000010065 */
[----:B------:R-:W-:Y:S01]  /*6bb0*/  FADD.FTZ R57, R42, R57 ;  /* 0x000000392a397221 */ /* 0x000fe20000010000 */
[----:B------:R-:W-:Y:S01]  /*6bc0*/  FADD.FTZ R56, R41, R56 ;  /* 0x0000003829387221 */ /* 0x000fe20000010000 */
[----:B------:R-:W-:Y:S01]  /*6bd0*/  FADD.FTZ R55, R40, R55 ;  /* 0x0000003728377221 */ /* 0x000fe20000010000 */
[----:B------:R-:W-:Y:S06]  /*6be0*/  BAR.SYNC.DEFER_BLOCKING 0x0 ;  /* 0x0000000000007b1d */ /* 0x000fec0000010000 */
[----:B------:R-:W-:Y:S05]  /*6bf0*/  @P0 BRA `(.L_x_77) ;  /* 0x00000000004c0947 */ /* 0x000fea0003800000 */
[----:B------:R-:W-:Y:S01]  /*6c00*/  UISETP.NE.AND UP0, UPT, UR20, UR37, UPT ;  /* 0x000000251400728c */ /* 0x000fe2000bf05270 */
[----:B------:R-:W0:Y:S01]  /*6c10*/  LDS.128 R40, [UR16+0x10a0] ;  /* 0x0010a010ff287984 */ /* 0x000e220008000c00 */
[----:B------:R-:W-:-:S03]  /*6c20*/  ISETP.GT.AND P1, PT, R149, 0xf, PT ;  /* 0x0000000f9500780c */ /* 0x000fc60003f24270 */
[----:B------:R-:W1:Y:S01]  /*6c30*/  LDS.64 R84, [UR16+0x10b0] ;  /* 0x0010b010ff547984 */ /* 0x000e620008000a00 */
[----:B------:R-:W-:Y:S02]  /*6c40*/  PLOP3.LUT P2, PT, PT, PT, UP0, 0x80, 0x8 ;  /* 0x000000000008781c */ /* 0x000fe40003f4f008 */
[----:B------:R-:W-:Y:S02]  /*6c50*/  FSEL R86, R86, R83, P1 ;  /* 0x0000005356567208 */ /* 0x000fe40000800000 */
[----:B------:R-:W-:-:S09]  /*6c60*/  FSEL R109, R109, R82, P1 ;  /* 0x000000526d6d7208 */ /* 0x000fd20000800000 */
[----:B------:R-:W2:Y:S04]  /*6c70*/  @P2 LDS R102, [UR36+0x1600] ;  /* 0x00160024ff662984 */ /* 0x000ea80008000800 */
[----:B------:R-:W3:Y:S01]  /*6c80*/  @P2 LDS R87, [UR36+0x1200] ;  /* 0x00120024ff572984 */ /* 0x000ee20008000800 */
[----:B0-----:R-:W-:Y:S01]  /*6c90*/  FADD.FTZ R86, R41, R86 ;  /* 0x0000005629567221 */ /* 0x001fe20000010000 */
[----:B------:R-:W-:-:S03]  /*6ca0*/  FADD.FTZ R109, R40, R109 ;  /* 0x0000006d286d7221 */ /* 0x000fc60000010000 */
[----:B------:R-:W-:Y:S01]  /*6cb0*/  FADD.FTZ R86, R43, R86 ;  /* 0x000000562b567221 */ /* 0x000fe20000010000 */
[----:B------:R-:W-:-:S03]  /*6cc0*/  FADD.FTZ R109, R42, R109 ;  /* 0x0000006d2a6d7221 */ /* 0x000fc60000010000 */
[----:B-1----:R-:W-:Y:S01]  /*6cd0*/  FADD.FTZ R85, R86, R85 ;  /* 0x0000005556557221 */ /* 0x002fe20000010000 */
[----:B------:R-:W-:-:S03]  /*6ce0*/  FADD.FTZ R84, R109, R84 ;  /* 0x000000546d547221 */ /* 0x000fc60000010000 */
[----:B--2---:R-:W-:Y:S01]  /*6cf0*/  @P2 FADD.FTZ R85, R85, R102 ;  /* 0x0000006655552221 */ /* 0x004fe20000010000 */
[----:B---3--:R-:W-:-:S04]  /*6d00*/  @P2 FADD.FTZ R84, R84, R87 ;  /* 0x0000005754542221 */ /* 0x008fc80000010000 */
[----:B------:R0:W-:Y:S04]  /*6d10*/  STS [UR36+0x1600], R85 ;  /* 0x00160055ff007988 */ /* 0x0001e80008000824 */
[----:B------:R0:W-:Y:S02]  /*6d20*/  STS [UR36+0x1200], R84 ;  /* 0x00120054ff007988 */ /* 0x0001e40008000824 */
.L_x_77:
[----:B------:R-:W-:Y:S05]  /*6d30*/  BSYNC.RECONVERGENT B0 ;  /* 0x0000000000007941 */ /* 0x000fea0003800200 */
.L_x_76:
        /* <DEDUP_REMOVED lines=13> */
.L_x_65:
[----:B------:R-:W2:Y:S01]  /*6e10*/  LDL.LU R82, [R1+0x4] ;  /* 0x0000040001527983 */ /* 0x000ea20000300800 */
[----:B------:R-:W1:Y:S03]  /*6e20*/  LDCU UR8, c[0x0][0x388] ;  /* 0x00007100ff0877ac */ /* 0x000e660008000800 */
[----:B------:R-:W3:Y:S01]  /*6e30*/  LDL.LU R42, [R1] ;  /* 0x00000000012a7983 */ /* 0x000ee20000300800 */
[----:B------:R-:W-:Y:S01]  /*6e40*/  F2FP.F16.F32.PACK_AB R17, R17, R18 ;  /* 0x000000121111723e */ /* 0x000fe200000000ff */
[----:B------:R-:W-:Y:S01]  /*6e50*/  BAR.SYNC.DEFER_BLOCKING 0x0 ;  /* 0x0000000000007b1d */ /* 0x000fe20000010000 */
[----:B------:R-:W-:Y:S02]  /*6e60*/  F2FP.F16.F32.PACK_AB R15, R15, R16 ;  /* 0x000000100f0f723e */ /* 0x000fe400000000ff */
[----:B------:R-:W-:Y:S02]  /*6e70*/  F2FP.F16.F32.PACK_AB R13, R13, R14 ;  /* 0x0000000e0d0d723e */ /* 0x000fe400000000ff */
[----:B------:R-:W-:-:S02]  /*6e80*/  F2FP.F16.F32.PACK_AB R11, R11, R12 ;  /* 0x0000000c0b0b723e */ /* 0x000fc400000000ff */
[----:B------:R-:W-:Y:S01]  /*6e90*/  F2FP.F16.F32.PACK_AB R9, R9, R10 ;  /* 0x0000000a0909723e */ /* 0x000fe200000000ff */
[----:B------:R-:W4:Y:S01]  /*6ea0*/  LDL.LU R40, [R1+0x8] ;  /* 0x0000080001287983 */ /* 0x000f220000300800 */
[----:B------:R-:W-:Y:S01]  /*6eb0*/  PRMT R46, R17, 0x7632, R46 ;  /* 0x00007632112e7816 */ /* 0x000fe2000000002e */
[----:B------:R-:W5:Y:S01]  /*6ec0*/  S2UR UR17, SR_CTAID.X ;  /* 0x00000000001179c3 */ /* 0x000f620000002500 */
[----:B-1----:R-:W-:Y:S01]  /*6ed0*/  UIMAD UR8, UR20, -0x800, UR8 ;  /* 0xfffff800140878a4 */ /* 0x002fe2000f8e0208 */
[----:B------:R-:W-:Y:S01]  /*6ee0*/  PRMT R0, R15, 0x7632, R0 ;  /* 0x000076320f007816 */ /* 0x000fe20000000000 */
[----:B------:R-:W5:Y:S01]  /*6ef0*/  LDCU.64 UR14, c[0x0][0x4f8] ;  /* 0x00009f00ff0e77ac */ /* 0x000f620008000a00 */
[----:B------:R-:W-:Y:S02]  /*6f00*/  F2FP.F16.F32.PACK_AB R7, R7, R8 ;  /* 0x000000080707723e */ /* 0x000fe400000000ff */
[----:B------:R-:W-:Y:S01]  /*6f10*/  F2FP.F16.F32.PACK_AB R5, R5, R6 ;  /* 0x000000060505723e */ /* 0x000fe200000000ff */
[----:B------:R-:W-:Y:S01]  /*6f20*/  UIADD3 UR8, UPT, UPT, UR8, 0x800, URZ ;  /* 0x0000080008087890 */ /* 0x000fe2000fffe0ff */
[----:B------:R-:W-:Y:S01]  /*6f30*/  F2FP.F16.F32.PACK_AB R3, R3, R4 ;  /* 0x000000040303723e */ /* 0x000fe200000000ff */
[----:B------:R-:W1:Y:S01]  /*6f40*/  S2UR UR10, SR_CTAID.Y ;  /* 0x00000000000a79c3 */ /* 0x000e620000002600 */
[----:B------:R-:W-:Y:S01]  /*6f50*/  PRMT R14, R13, 0x7632, R14 ;  /* 0x000076320d0e7816 */ /* 0x000fe2000000000e */
[----:B------:R-:W1:Y:S01]  /*6f60*/  LDCU.64 UR18, c[0x0][0x500] ;  /* 0x0000a000ff1277ac */ /* 0x000e620008000a00 */
[----:B------:R-:W-:Y:S01]  /*6f70*/  PRMT R10, R11, 0x7632, R10 ;  /* 0x000076320b0a7816 */ /* 0x000fe2000000000a */
[----:B------:R5:W-:Y:S01]  /*6f80*/  STS.U16 [R92+0x2], R46 ;  /* 0x0000022e5c007388 */ /* 0x000be20000000400 */
[----:B------:R-:W-:Y:S01]  /*6f90*/  PRMT R4, R5, 0x7632, R4 ;  /* 0x0000763205047816 */ /* 0x000fe20000000004 */
[----:B------:R-:W-:Y:S01]  /*6fa0*/  UMOV UR9, URZ ;  /* 0x000000ff00097c82 */ /* 0x000fe20008000000 */
[----:B------:R-:W-:Y:S01]  /*6fb0*/  PRMT R6, R3, 0x7632, R6 ;  /* 0x0000763203067816 */ /* 0x000fe20000000006 */
[----:B------:R5:W-:Y:S01]  /*6fc0*/  STS.U16 [R92+0x6], R0 ;  /* 0x000006005c007388 */ /* 0x000be20000000400 */
[----:B------:R-:W-:Y:S01]  /*6fd0*/  MOV R8, UR8 ;  /* 0x0000000800087c02 */ /* 0x000fe20008000f00 */
[----:B------:R-:W-:Y:S01]  /*6fe0*/  USHF.L.U32 UR8, UR20, 0xb, URZ ;  /* 0x0000000b14087899 */ /* 0x000fe200080006ff */
[----:B0-----:R-:W-:Y:S01]  /*6ff0*/  LOP3.LUT R41, R100, 0x1f, RZ, 0xc0, !PT ;  /* 0x0000001f64297812 */ /* 0x001fe200078ec0ff */
[----:B------:R-:W-:Y:S01]  /*7000*/  STS.U16 [R92], R17 ;  /* 0x000000115c007388 */ /* 0x000fe20000000400 */
[----:B------:R-:W-:Y:S01]  /*7010*/  UIADD3 UR26, UP0, UPT, UR26, -0x1000, URZ ;  /* 0xfffff0001a1a7890 */ /* 0x000fe2000ff1e0ff */
[----:B-----5:R-:W-:Y:S01]  /*7020*/  PRMT R46, R9, 0x7632, R46 ;  /* 0x00007632092e7816 */ /* 0x020fe2000000002e */
[----:B------:R-:W-:Y:S01]  /*7030*/  UIADD3 UR8, UPT, UPT, UR8, -0x800, URZ ;  /* 0xfffff80008087890 */ /* 0x000fe2000fffe0ff */
[----:B------:R-:W-:Y:S01]  /*7040*/  STS.U16 [R92+0x4], R15 ;  /* 0x0000040f5c007388 */ /* 0x000fe20000000400 */
[----:B------:R-:W-:Y:S01]  /*7050*/  UIADD3.X UR25, UPT, UPT, UR25, -0x1, URZ, UP0, !UPT ;  /* 0xffffffff19197890 */ /* 0x000fe200087fe4ff */
[----:B------:R-:W-:Y:S01]  /*7060*/  PRMT R0, R7, 0x7632, R0 ;  /* 0x0000763207007816 */ /* 0x000fe20000000000 */
[----:B------:R-:W-:Y:S01]  /*7070*/  UIMAD.WIDE.U32 UR12, UR17, UR14, UR8 ;  /* 0x0000000e110c72a5 */ /* 0x000fe2000f8e0008 */
[----:B------:R-:W-:Y:S01]  /*7080*/  STS.U16 [R92+0x8], R13 ;  /* 0x0000080d5c007388 */ /* 0x000fe20000000400 */
[----:B------:R-:W-:-:S02]  /*7090*/  UISETP.GT.AND UP0, UPT, UR20, 0x1, UPT ;  /* 0x000000011400788c */ /* 0x000fc4000bf04270 */
[----:B------:R-:W-:Y:S01]  /*70a0*/  UIMAD UR13, UR17, UR15, UR13 ;  /* 0x0000000f110d72a4 */ /* 0x000fe2000f8e020d */
[----:B------:R-:W-:Y:S01]  /*70b0*/  STS.U16 [R92+0xa], R14 ;  /* 0x00000a0e5c007388 */ /* 0x000fe20000000400 */
[----:B------:R-:W0:Y:S03]  /*70c0*/  LDCU.64 UR14, c[0x0][0x550] ;  /* 0x0000aa00ff0e77ac */ /* 0x000e260008000a00 */
[----:B------:R-:W-:Y:S01]  /*70d0*/  STS.U16 [R92+0xc], R11 ;  /* 0x00000c0b5c007388 */ /* 0x000fe20000000400 */
[----:B-1----:R-:W-:Y:S02]  /*70e0*/  UIMAD UR11, UR10, UR19, URZ ;  /* 0x000000130a0b72a4 */ /* 0x002fe4000f8e02ff */
[----:B------:R-:W-:Y:S01]  /*70f0*/  UIMAD.WIDE.U32 UR12, UR10, UR18, UR12 ;  /* 0x000000120a0c72a5 */ /* 0x000fe2000f8e000c */
[----:B------:R-:W-:Y:S01]  /*7100*/  STS.U16 [R92+0xe], R10 ;  /* 0x00000e0a5c007388 */ /* 0x000fe20000000400 */
[----:B------:R-:W-:-:S02]  /*7110*/  UIADD3 UR21, UP1, UPT, UR21, -0x1000, URZ ;  /* 0xfffff00015157890 */ /* 0x000fc4000ff3e0ff */
[----:B------:R-:W-:Y:S01]  /*7120*/  UIADD3 UR23, UP2, UPT, UR23, -0x1000, URZ ;  /* 0xfffff00017177890 */ /* 0x000fe2000ff5e0ff */
        /* <DEDUP_REMOVED lines=9> */
[----:B------:R5:W-:Y:S01]  /*71c0*/  STS.U16 [R92+0x1e], R6 ;  /* 0x00001e065c007388 */ /* 0x000be20000000400 */
[----:B------:R-:W-:-:S03]  /*71d0*/  NOP ;  /* 0x0000000000007918 */ /* 0x000fc60000000000 */
[----:B------:R-:W-:Y:S01]  /*71e0*/  LDS.U16 R11, [R164+0x80] ;  /* 0x00008000a40b7984 */ /* 0x000fe20000000400 */
[----:B-1----:R-:W-:Y:S02]  /*71f0*/  SHF.L.U32 R4, R100, 0x4, RZ ;  /* 0x0000000464047819 */ /* 0x002fe400000006ff */
[----:B-----5:R-:W-:Y:S01]  /*7200*/  MOV R6, UR11 ;  /* 0x0000000b00067c02 */ /* 0x020fe20008000f00 */
        /* <DEDUP_REMOVED lines=8> */
[----:B0-----:R-:W-:Y:S01]  /*7290*/  LEA R4, P1, R5, UR14, 0x1 ;  /* 0x0000000e05047c11 */ /* 0x001fe2000f8208ff */
[----:B------:R-:W-:Y:S01]  /*72a0*/  LDS.U16 R19, [R158+0x180] ;  /* 0x000180009e137984 */ /* 0x000fe20000000400 */
[----:B------:R-:W-:Y:S02]  /*72b0*/  LOP3.LUT R43, R3, 0x40, RZ, 0xfc, !PT ;  /* 0x00000040032b7812 */ /* 0x000fe400078efcff */
[----:B------:R-:W-:Y:S01]  /*72c0*/  LEA.HI.X R5, R5, UR15, R6, 0x1, P1 ;  /* 0x0000000f05057c11 */ /* 0x000fe200088f0c06 */
[----:B------:R-:W-:Y:S01]  /*72d0*/  LDS.U16 R21, [R156+0x1c0] ;  /* 0x0001c0009c157984 */ /* 0x000fe20000000400 */
[C---:B------:R-:W-:Y:S01]  /*72e0*/  LOP3.LUT R45, R3.reuse, 0x60, RZ, 0xfc, !PT ;  /* 0x00000060032d7812 */ /* 0x040fe200078efcff */
[----:B------:R-:W0:Y:S01]  /*72f0*/  LDCU.64 UR14, c[0x0][0x520] ;  /* 0x0000a400ff0e77ac */ /* 0x000e220008000a00 */
        /* <DEDUP_REMOVED lines=17> */
[----:B------:R-:W1:Y:S01]  /*7410*/  LDCU.64 UR12, c[0x0][0x560] ;  /* 0x0000ac00ff0c77ac */ /* 0x000e620008000a00 */
[C---:B------:R-:W-:Y:S01]  /*7420*/  LOP3.LUT R83, R3.reuse, 0x1c0, RZ, 0xfc, !PT ;  /* 0x000001c003537812 */ /* 0x040fe200078efcff */
[----:B------:R-:W-:Y:S01]  /*7430*/  LDS.U16 R33, [R95+0x340] ;  /* 0x000340005f217984 */ /* 0x000fe20000000400 */
[----:B------:R-:W-:Y:S01]  /*7440*/  LOP3.LUT R85, R3, 0x1e0, RZ, 0xfc, !PT ;  /* 0x000001e003557812 */ /* 0x000fe200078efcff */
[----:B0-----:R-:W-:-:S02]  /*7450*/  UIMAD.WIDE.U32 UR8, UR10, UR14, UR8 ;  /* 0x0000000e0a0872a5 */ /* 0x001fc4000f8e0008 */
[----:B------:R-:W-:Y:S02]  /*7460*/  LDS.U16 R35, [R94+0x380] ;  /* 0x000380005e237984 */ /* 0x000fe40000000400 */
[----:B------:R-:W-:Y:S02]  /*7470*/  UIMAD UR9, UR10, UR15, UR9 ;  /* 0x0000000f0a0972a4 */ /* 0x000fe4000f8e0209 */
[----:B------:R-:W-:Y:S04]  /*7480*/  LDS.U16 R37, [R93+0x3c0] ;  /* 0x0003c0005d257984 */ /* 0x000fe80000000400 */
[----:B--2---:R-:W-:Y:S04]  /*7490*/  LDS.U16 R7, [R82] ;  /* 0x0000000052077984 */ /* 0x004fe80000000400 */
[----:B---3--:R-:W-:Y:S04]  /*74a0*/  LDS.U16 R9, [R42+0x40] ;  /* 0x000040002a097984 */ /* 0x008fe80000000400 */
[----:B------:R-:W-:Y:S01]  /*74b0*/  @!P0 STS [UR16+0x1080], R8 ;  /* 0x00108008ff008988 */ /* 0x000fe20008000810 */
[----:B------:R-:W-:Y:S06]  /*74c0*/  BAR.SYNC.DEFER_BLOCKING 0x0 ;  /* 0x0000000000007b1d */ /* 0x000fec0000010000 */
[----:B------:R-:W0:Y:S02]  /*74d0*/  LDS R0, [UR16+0x1080] ;  /* 0x00108010ff007984 */ /* 0x000e240008000800 */
[----:B0-----:R-:W-:-:S02]  /*74e0*/  ISETP.GE.AND P2, PT, R3, R0, PT ;  /* 0x000000000300720c */ /* 0x001fc40003f46270 */
[-C--:B------:R-:W-:Y:S02]  /*74f0*/  ISETP.GE.AND P3, PT, R39, R0.reuse, PT ;  /* 0x000000002700720c */ /* 0x080fe40003f66270 */
[-C--:B------:R-:W-:Y:S02]  /*7500*/  ISETP.GE.AND P1, PT, R43, R0.reuse, PT ;  /* 0x000000002b00720c */ /* 0x080fe40003f26270 */
[-C--:B------:R-:W-:Y:S02]  /*7510*/  ISETP.GE.AND P4, PT, R49, R0.reuse, PT ;  /* 0x000000003100720c */ /* 0x080fe40003f86270 */
[-C--:B------:R-:W-:Y:S02]  /*7520*/  ISETP.GE.AND P5, PT, R51, R0.reuse, PT ;  /* 0x000000003300720c */ /* 0x080fe40003fa6270 */
[----:B------:R-:W-:-:S03]  /*7530*/  ISETP.GE.AND P6, PT, R53, R0, PT ;  /* 0x000000003500720c */ /* 0x000fc60003fc6270 */
[----:B------:R-:W-:Y:S01]  /*7540*/  @!P2 STG.E.U16 desc[UR28][R4.64], R7 ;  /* 0x000000070400a986 */ /* 0x000fe2000c10151c */
[----:B------:R-:W-:-:S03]  /*7550*/  ISETP.GE.AND P2, PT, R45, R0, PT ;  /* 0x000000002d00720c */ /* 0x000fc60003f46270 */
[----:B------:R-:W-:Y:S01]  /*7560*/  @!P3 STG.E.U16 desc[UR28][R4.64+0x40], R9 ;  /* 0x000040090400b986 */ /* 0x000fe2000c10151c */
[----:B------:R-:W-:-:S03]  /*7570*/  ISETP.GE.AND P3, PT, R47, R0, PT ;  /* 0x000000002f00720c */ /* 0x000fc60003f66270 */
[----:B------:R0:W-:Y:S01]  /*7580*/  @!P1 STG.E.U16 desc[UR28][R4.64+0x80], R11 ;  /* 0x0000800b04009986 */ /* 0x0001e2000c10151c */
        /* <DEDUP_REMOVED lines=15> */
[----:B------:R-:W-:Y:S01]  /*7680*/  F2FP.F16.F32.PACK_AB R0, R56, R55 ;  /* 0x000000373800723e */ /* 0x000fe200000000ff */
[----:B------:R-:W-:Y:S01]  /*7690*/  @!P5 STG.E.U16 desc[UR28][R4.64+0x2c0], R29 ;  /* 0x0002c01d0400d986 */ /* 0x000fe2000c10151c */
[----:B----4-:R-:W-:Y:S02]  /*76a0*/  FADD.FTZ R55, R55, R40 ;  /* 0x0000002837377221 */ /* 0x010fe40000010000 */
[C---:B------:R-:W-:Y:S01]  /*76b0*/  PRMT R46, R0.reuse, 0x7610, R46 ;  /* 0x00007610002e7816 */ /* 0x040fe2000000002e */
[----:B------:R-:W-:Y:S01]  /*76c0*/  @!P6 STG.E.U16 desc[UR28][R4.64+0x280], R27 ;  /* 0x0002801b0400e986 */ /* 0x000fe2000c10151c */
[----:B------:R-:W-:Y:S01]  /*76d0*/  PRMT R6, R0, 0x7632, R6 ;  /* 0x0000763200067816 */ /* 0x000fe20000000006 */
[----:B------:R-:W-:Y:S01]  /*76e0*/  FADD.FTZ R56, R55, R56 ;  /* 0x0000003837387221 */ /* 0x000fe20000010000 */
[----:B------:R-:W-:Y:S01]  /*76f0*/  F2FP.F16.F32.PACK_AB R0, R60, R59 ;  /* 0x0000003b3c00723e */ /* 0x000fe200000000ff */
[----:B------:R-:W-:Y:S03]  /*7700*/  @!P4 STG.E.U16 desc[UR28][R4.64+0x300], R31 ;  /* 0x0003001f0400c986 */ /* 0x000fe6000c10151c */
[C---:B------:R-:W-:Y:S01]  /*7710*/  PRMT R10, R0.reuse, 0x7610, R10 ;  /* 0x00007610000a7816 */ /* 0x040fe2000000000a */
[----:B------:R-:W-:Y:S01]  /*7720*/  @!P3 STG.E.U16 desc[UR28][R4.64+0x340], R33 ;  /* 0x000340210400b986 */ /* 0x000fe2000c10151c */
[----:B0-----:R-:W-:-:S02]  /*7730*/  PRMT R11, R0, 0x7632, R11 ;  /* 0x00007632000b7816 */ /* 0x001fc4000000000b */
[----:B------:R-:W-:Y:S01]  /*7740*/  F2FP.F16.F32.PACK_AB R0, R62, R61 ;  /* 0x0000003d3e00723e */ /* 0x000fe200000000ff */
[----:B------:R-:W-:Y:S04]  /*7750*/  @!P1 STG.E.U16 desc[UR28][R4.64+0x380], R35 ;  /* 0x0003802304009986 */ /* 0x000fe8000c10151c */
[----:B------:R0:W-:Y:S01]  /*7760*/  @!P2 STG.E.U16 desc[UR28][R4.64+0x3c0], R37 ;  /* 0x0003c0250400a986 */ /* 0x0001e2000c10151c */
[----:B------:R-:W-:Y:S01]  /*7770*/  BAR.SYNC.DEFER_BLOCKING 0x0 ;  /* 0x0000000000007b1d */ /* 0x000fe20000010000 */
[----:B0-----:R-:W-:Y:S01]  /*7780*/  F2FP.F16.F32.PACK_AB R5, R58, R57 ;  /* 0x000000393a05723e */ /* 0x001fe200000000ff */
[----:B------:R-:W-:Y:S01]  /*7790*/  FADD.FTZ R57, R56, R57 ;  /* 0x0000003938397221 */ /* 0x000fe20000010000 */
[----:B------:R-:W-:Y:S02]  /*77a0*/  F2FP.F16.F32.PACK_AB R4, R64, R63 ;  /* 0x0000003f4004723e */ /* 0x000fe400000000ff */
[----:B------:R-:W-:Y:S01]  /*77b0*/  PRMT R7, R5, 0x7610, R7 ;  /* 0x0000761005077816 */ /* 0x000fe20000000007 */
[----:B------:R-:W-:Y:S01]  /*77c0*/  FADD.FTZ R58, R57, R58 ;  /* 0x0000003a393a7221 */ /* 0x000fe20000010000 */
[----:B------:R-:W-:-:S02]  /*77d0*/  PRMT R9, R5, 0x7632, R9 ;  /* 0x0000763205097816 */ /* 0x000fc40000000009 */
[----:B------:R-:W-:Y:S01]  /*77e0*/  PRMT R12, R4, 0x7610, R12 ;  /* 0x00007610040c7816 */ /* 0x000fe2000000000c */
[----:B------:R-:W-:Y:S01]  /*77f0*/  FADD.FTZ R59, R58, R59 ;  /* 0x0000003b3a3b7221 */ /* 0x000fe20000010000 */
[----:B------:R-:W-:Y:S02]  /*7800*/  PRMT R13, R4, 0x7632, R13 ;  /* 0x00007632040d7816 */ /* 0x000fe4000000000d */
[----:B------:R-:W-:Y:S01]  /*7810*/  F2FP.F16.F32.PACK_AB R5, R66, R65 ;  /* 0x000000414205723e */ /* 0x000fe200000000ff */
[----:B------:R-:W-:Y:S01]  /*7820*/  FADD.FTZ R60, R59, R60 ;  /* 0x0000003c3b3c7221 */ /* 0x000fe20000010000 */
[----:B------:R-:W-:Y:S01]  /*7830*/  F2FP.F16.F32.PACK_AB R4, R70, R69 ;  /* 0x000000454604723e */ /* 0x000fe200000000ff */
[----:B------:R0:W-:Y:S02]  /*7840*/  STS.U16 [R92], R46 ;  /* 0x0000002e5c007388 */ /* 0x0001e40000000400 */
[----:B------:R-:W-:Y:S02]  /*7850*/  FADD.FTZ R61, R60, R61 ;  /* 0x0000003d3c3d7221 */ /* 0x000fe40000010000 */
[----:B------:R2:W-:Y:S02]  /*7860*/  STS.U16 [R92+0x2], R6 ;  /* 0x000002065c007388 */ /* 0x0005e40000000400 */
[----:B------:R-:W-:-:S02]  /*7870*/  FADD.FTZ R62, R61, R62 ;  /* 0x0000003e3d3e7221 */ /* 0x000fc40000010000 */
[----:B------:R3:W-:Y:S02]  /*7880*/  STS.U16 [R92+0x8], R10 ;  /* 0x0000080a5c007388 */ /* 0x0007e40000000400 */
[----:B------:R-:W-:Y:S01]  /*7890*/  FADD.FTZ R63, R62, R63 ;  /* 0x0000003f3e3f7221 */ /* 0x000fe20000010000 */
[C---:B0-----:R-:W-:Y:S01]  /*78a0*/  PRMT R46, R0.reuse, 0x7610, R46 ;  /* 0x00007610002e7816 */ /* 0x041fe2000000002e */
[----:B------:R-:W-:Y:S02]  /*78b0*/  STS.U16 [R92+0x4], R7 ;  /* 0x000004075c007388 */ /* 0x000fe40000000400 */
[----:B------:R-:W-:Y:S01]  /*78c0*/  FADD.FTZ R64, R63, R64 ;  /* 0x000000403f407221 */ /* 0x000fe20000010000 */
[----:B--2---:R-:W-:Y:S02]  /*78d0*/  PRMT R6, R0, 0x7632, R6 ;  /* 0x0000763200067816 */ /* 0x004fe40000000006 */
[----:B------:R-:W-:Y:S01]  /*78e0*/  F2FP.F16.F32.PACK_AB R0, R68, R67 ;  /* 0x000000434400723e */ /* 0x000fe200000000ff */
[----:B------:R0:W-:Y:S01]  /*78f0*/  STS.U16 [R92+0xc], R46 ;  /* 0x00000c2e5c007388 */ /* 0x0001e20000000400 */
[----:B---3--:R-:W-:Y:S01]  /*7900*/  PRMT R10, R5, 0x7632, R10 ;  /* 0x00007632050a7816 */ /* 0x008fe2000000000a */
[----:B------:R-:W-:Y:S01]  /*7910*/  FADD.FTZ R65, R64, R65 ;  /* 0x0000004140417221 */ /* 0x000fe20000010000 */
[----:B------:R-:W-:Y:S01]  /*7920*/  PRMT R14, R0, 0x7632, R14 ;  /* 0x00007632000e7816 */ /* 0x000fe2000000000e */
[----:B------:R-:W-:Y:S02]  /*7930*/  STS.U16 [R92+0x6], R9 ;  /* 0x000006095c007388 */ /* 0x000fe40000000400 */
[----:B------:R-:W-:-:S02]  /*7940*/  FADD.FTZ R66, R65, R66 ;  /* 0x0000004241427221 */ /* 0x000fc40000010000 */
[----:B------:R-:W-:Y:S01]  /*7950*/  STS.U16 [R92+0xa], R11 ;  /* 0x00000a0b5c007388 */ /* 0x000fe20000000400 */
[----:B0-----:R-:W-:Y:S01]  /*7960*/  PRMT R46, R4, 0x7632, R46 ;  /* 0x00007632042e7816 */ /* 0x001fe2000000002e */
[----:B------:R-:W-:Y:S02]  /*7970*/  FADD.FTZ R67, R66, R67 ;  /* 0x0000004342437221 */ /* 0x000fe40000010000 */
[----:B------:R-:W-:Y:S02]  /*7980*/  STS.U16 [R92+0xe], R6 ;  /* 0x00000e065c007388 */ /* 0x000fe40000000400 */
[----:B------:R-:W-:Y:S02]  /*7990*/  FADD.FTZ R68, R67, R68 ;  /* 0x0000004443447221 */ /* 0x000fe40000010000 */
[----:B------:R-:W-:Y:S02]  /*79a0*/  STS.U16 [R92+0x10], R12 ;  /* 0x0000100c5c007388 */ /* 0x000fe40000000400 */
[----:B------:R-:W-:-:S02]  /*79b0*/  FADD.FTZ R69, R68, R69 ;  /* 0x0000004544457221 */ /* 0x000fc40000010000 */
        /* <DEDUP_REMOVED lines=26> */
[----:B0-----:R-:W-:Y:S01]  /*7b60*/  IADD3 R5, P0, PT, R3, UR8, RZ ;  /* 0x0000000803057c10 */ /* 0x001fe2000ff1e0ff */
[----:B------:R-:W-:-:S03]  /*7b70*/  UIADD3 UR8, UPT, UPT, UR20, -0x1, URZ ;  /* 0xffffffff14087890 */ /* 0x000fc6000fffe0ff */
[----:B------:R-:W-:Y:S02]  /*7b80*/  IADD3.X R6, PT, PT, RZ, UR9, RZ, P0, !PT ;  /* 0x00000009ff067c10 */ /* 0x000fe400087fe4ff */
[C---:B-1----:R-:W-:Y:S02]  /*7b90*/  LEA R4, P3, R5.reuse, UR12, 0x1 ;  /* 0x0000000c05047c11 */ /* 0x042fe4000f8608ff */
[----:B------:R-:W-:Y:S02]  /*7ba0*/  UMOV UR20, UR8 ;  /* 0x0000000800147c82 */ /* 0x000fe40008000000 */
[----:B------:R-:W-:Y:S01]  /*7bb0*/  LEA.HI.X R5, R5, UR13, R6, 0x1, P3 ;  /* 0x0000000d05057c11 */ /* 0x000fe200098f0c06 */
[----:B------:R-:W0:Y:S02]  /*7bc0*/  LDS R0, [UR16+0x1080] ;  /* 0x00108010ff007984 */ /* 0x000e240008000800 */
[-C--:B0-----:R-:W-:Y:S02]  /*7bd0*/  ISETP.GE.AND P2, PT, R3, R0.reuse, PT ;  /* 0x000000000300720c */ /* 0x081fe40003f46270 */
[----:B------:R-:W-:-:S02]  /*7be0*/  ISETP.GE.AND P1, PT, R39, R0, PT ;  /* 0x000000002700720c */ /* 0x000fc40003f26270 */
[-C--:B------:R-:W-:Y:S02]  /*7bf0*/  ISETP.GE.AND P0, PT, R43, R0.reuse, PT ;  /* 0x000000002b00720c */ /* 0x080fe40003f06270 */
[-C--:B------:R-:W-:Y:S02]  /*7c00*/  ISETP.GE.AND P4, PT, R45, R0.reuse, PT ;  /* 0x000000002d00720c */ /* 0x080fe40003f86270 */
[-C--:B------:R-:W-:Y:S02]  /*7c10*/  ISETP.GE.AND P6, PT, R47, R0.reuse, PT ;  /* 0x000000002f00720c */ /* 0x080fe40003fc6270 */
[-C--:B------:R-:W-:Y:S02]  /*7c20*/  ISETP.GE.AND P5, PT, R49, R0.reuse, PT ;  /* 0x000000003100720c */ /* 0x080fe40003fa6270 */
[-C--:B------:R-:W-:Y:S01]  /*7c30*/  ISETP.GE.AND P3, PT, R51, R0.reuse, PT ;  /* 0x000000003300720c */ /* 0x080fe20003f66270 */
        /* <DEDUP_REMOVED lines=17> */
[----:B------:R-:W-:Y:S01]  /*7d50*/  ISETP.GE.AND P1, PT, R85, R0, PT ;  /* 0x000000005500720c */ /* 0x000fe20003f26270 */
[----:B------:R-:W-:Y:S02]  /*7d60*/  FADD.FTZ R0, R69, R70 ;  /* 0x0000004645007221 */ /* 0x000fe40000010000 */
[----:B------:R0:W-:Y:S04]  /*7d70*/  @!P0 STG.E.U16 desc[UR28][R4.64+0x240], R99 ;  /* 0x0002406304008986 */ /* 0x0001e8000c10151c */
[----:B------:R0:W-:Y:S04]  /*7d80*/  @!P4 STG.E.U16 desc[UR28][R4.64+0x280], R21 ;  /* 0x000280150400c986 */ /* 0x0001e8000c10151c */
[----:B------:R0:W-:Y:S04]  /*7d90*/  @!P6 STG.E.U16 desc[UR28][R4.64+0x2c0], R97 ;  /* 0x0002c0610400e986 */ /* 0x0001e8000c10151c */
[----:B------:R0:W-:Y:S04]  /*7da0*/  @!P5 STG.E.U16 desc[UR28][R4.64+0x300], R23 ;  /* 0x000300170400d986 */ /* 0x0001e8000c10151c */
[----:B------:R0:W-:Y:S04]  /*7db0*/  @!P3 STG.E.U16 desc[UR28][R4.64+0x340], R95 ;  /* 0x0003405f0400b986 */ /* 0x0001e8000c10151c */
[----:B------:R0:W-:Y:S04]  /*7dc0*/  @!P2 STG.E.U16 desc[UR28][R4.64+0x380], R25 ;  /* 0x000380190400a986 */ /* 0x0001e8000c10151c */
[----:B------:R0:W-:Y:S04]  /*7dd0*/  @!P1 STG.E.U16 desc[UR28][R4.64+0x3c0], R93 ;  /* 0x0003c05d04009986 */ /* 0x0001e8000c10151c */
[----:B------:R0:W-:Y:S01]  /*7de0*/  STL [R1+0x8], R0 ;  /* 0x0000080001007387 */ /* 0x0001e20000100800 */
[----:B------:R-:W-:Y:S05]  /*7df0*/  BRA.U UP0, `(.L_x_79) ;  /* 0xffffff8500cc7547 */ /* 0x000fea000b83ffff */
.L_x_63:
[----:B------:R-:W1:Y:S01]  /*7e00*/  LDCU.64 UR6, c[0x0][0x548] ;  /* 0x0000a900ff0677ac */ /* 0x000e620008000a00 */
[----:B0-----:R-:W0:Y:S01]  /*7e10*/  S2R R11, SR_TID.X ;  /* 0x00000000000b7919 */ /* 0x001e220000002100 */
[----:B------:R-:W2:Y:S01]  /*7e20*/  LDCU UR21, c[0x0][0x38c] ;  /* 0x00007180ff1577ac */ /* 0x000ea20008000800 */
[----:B------:R-:W3:Y:S01]  /*7e30*/  LDCU.64 UR8, c[0x0][0x568] ;  /* 0x0000ad00ff0877ac */ /* 0x000ee20008000a00 */
[----:B-1----:R-:W-:-:S04]  /*7e40*/  UISETP.NE.U32.AND UP0, UPT, UR6, URZ, UPT ;  /* 0x000000ff0600728c */ /* 0x002fc8000bf05070 */
[----:B------:R-:W-:-:S09]  /*7e50*/  UISETP.NE.AND.EX UP0, UPT, UR7, URZ, UPT, UP0 ;  /* 0x000000ff0700728c */ /* 0x000fd2000bf05300 */
[----:B--23--:R-:W-:Y:S05]  /*7e60*/  BRA.U !UP0, `(.L_x_80) ;  /* 0x00000001089c7547 */ /* 0x00cfea000b800000 */
[----:B------:R-:W2:Y:S01]  /*7e70*/  LDL.LU R4, [R1+0xc] ;  /* 0x00000c0001047983 */ /* 0x000ea20000300800 */
[----:B------:R-:W-:Y:S01]  /*7e80*/  BSSY.RECONVERGENT B0, `(.L_x_80) ;  /* 0x0000025000007945 */ /* 0x000fe20003800200 */
[----:B------:R-:W1:Y:S02]  /*7e90*/  S2R R6, SR_TID.X ;  /* 0x0000000000067919 */ /* 0x000e640000002100 */
[----:B--2---:R-:W2:Y:S02]  /*7ea0*/  SHFL.DOWN P0, R0, R4, 0x1, 0x1f ;  /* 0x08201f0004007f89 */ /* 0x004ea40000000000 */
[----:B--2---:R-:W-:Y:S02]  /*7eb0*/  @P0 FADD R0, R0, R4 ;  /* 0x0000000400000221 */ /* 0x004fe40000000000 */
[----:B------:R-:W2:Y:S03]  /*7ec0*/  S2R R4, SR_LANEID ;  /* 0x0000000000047919 */ /* 0x000ea60000000000 */
[----:B------:R-:W3:Y:S02]  /*7ed0*/  SHFL.DOWN P0, R3, R0, 0x2, 0x1f ;  /* 0x08401f0000037f89 */ /* 0x000ee40000000000 */
[----:B---3--:R-:W-:Y:S01]  /*7ee0*/  @P0 FADD R3, R0, R3 ;  /* 0x0000000300030221 */ /* 0x008fe20000000000 */
[----:B--2---:R-:W-:-:S04]  /*7ef0*/  ISETP.NE.AND P1, PT, R4, RZ, PT ;  /* 0x000000ff0400720c */ /* 0x004fc80003f25270 */
[----:B------:R-:W2:Y:S09]  /*7f00*/  SHFL.DOWN P0, R2, R3, 0x4, 0x1f ;  /* 0x08801f0003027f89 */ /* 0x000eb20000000000 */
[----:B------:R-:W3:Y:S01]  /*7f10*/  @!P1 S2R R8, SR_CgaCtaId ;  /* 0x0000000000089919 */ /* 0x000ee20000008800 */
[----:B------:R-:W-:-:S02]  /*7f20*/  @!P1 MOV R7, 0x400 ;  /* 0x0000040000079802 */ /* 0x000fc40000000f00 */
[----:B-1----:R-:W-:-:S04]  /*7f30*/  @!P1 SHF.R.U32.HI R0, RZ, 0x3, R6 ;  /* 0x00000003ff009819 */ /* 0x002fc80000011606 */
[----:B------:R-:W-:Y:S01]  /*7f40*/  @!P1 LOP3.LUT R0, R0, 0x7c, RZ, 0xc0, !PT ;  /* 0x0000007c00009812 */ /* 0x000fe200078ec0ff */
[----:B--2---:R-:W-:-:S05]  /*7f50*/  @P0 FADD R2, R3, R2 ;  /* 0x0000000203020221 */ /* 0x004fca0000000000 */
[----:B------:R-:W1:Y:S01]  /*7f60*/  SHFL.DOWN P0, R5, R2, 0x8, 0x1f ;  /* 0x09001f0002057f89 */ /* 0x000e620000000000 */
[----:B---3--:R-:W-:-:S04]  /*7f70*/  @!P1 LEA R7, R8, R7, 0x18 ;  /* 0x0000000708079211 */ /* 0x008fc800078ec0ff */
[----:B------:R-:W-:Y:S01]  /*7f80*/  @!P1 IADD3 R3, PT, PT, R7, R0, RZ ;  /* 0x0000000007039210 */ /* 0x000fe20007ffe0ff */
[----:B-1----:R-:W-:-:S05]  /*7f90*/  @P0 FADD R5, R2, R5 ;  /* 0x0000000502050221 */ /* 0x002fca0000000000 */
[----:B------:R-:W1:Y:S02]  /*7fa0*/  SHFL.DOWN P0, R4, R5, 0x10, 0x1f ;  /* 0x0a001f0005047f89 */ /* 0x000e640000000000 */
[----:B-1----:R-:W-:Y:S01]  /*7fb0*/  @P0 FADD R4, R5, R4 ;  /* 0x0000000405040221 */ /* 0x002fe20000000000 */
[----:B------:R-:W-:-:S04]  /*7fc0*/  ISETP.NE.AND P0, PT, R6, RZ, PT ;  /* 0x000000ff0600720c */ /* 0x000fc80003f05270 */
[----:B------:R1:W-:Y:S01]  /*7fd0*/  @!P1 STS [R3+0x1094], R4 ;  /* 0x0010940403009388 */ /* 0x0003e20000000800 */
[----:B------:R-:W-:Y:S08]  /*7fe0*/  BAR.SYNC.DEFER_BLOCKING 0x0 ;  /* 0x0000000000007b1d */ /* 0x000ff00000010000 */
[----:B------:R-:W-:Y:S05]  /*7ff0*/  @P0 BRA `(.L_x_81) ;  /* 0x0000000000340947 */ /* 0x000fea0003800000 */
[----:B------:R-:W2:Y:S01]  /*8000*/  S2UR UR5, SR_CgaCtaId ;  /* 0x00000000000579c3 */ /* 0x000ea20000008800 */
[----:B------:R-:W-:Y:S02]  /*8010*/  UMOV UR4, 0x400 ;  /* 0x0000040000047882 */ /* 0x000fe40000000000 */
[----:B--2---:R-:W-:-:S09]  /*8020*/  ULEA UR4, UR5, UR4, 0x18 ;  /* 0x0000000405047291 */ /* 0x004fd2000f8ec0ff */
[----:B-1----:R-:W1:Y:S04]  /*8030*/  LDS.64 R2, [UR4+0x1098] ;  /* 0x00109804ff027984 */ /* 0x002e680008000a00 */
[----:B------:R-:W2:Y:S01]  /*8040*/  LDS R5, [UR4+0x10a0] ;  /* 0x0010a004ff057984 */ /* 0x000ea20008000800 */
[----:B------:R-:W-:-:S04]  /*8050*/  ULEA UR4, UP0, UR10, UR6, 0x2 ;  /* 0x000000060a047291 */ /* 0x000fc8000f8010ff */
[----:B------:R-:W-:Y:S01]  /*8060*/  ULEA.HI.X UR5, UR10, UR7, URZ, 0x2, UP0 ;  /* 0x000000070a057291 */ /* 0x000fe200080f14ff */
[----:B-1----:R-:W-:-:S04]  /*8070*/  FADD.FTZ R2, R4, R2 ;  /* 0x0000000204027221 */ /* 0x002fc80000010000 */
[----:B------:R-:W-:Y:S01]  /*8080*/  FADD.FTZ R0, R3, R2 ;  /* 0x0000000203007221 */ /* 0x000fe20000010000 */
[----:B------:R-:W-:Y:S02]  /*8090*/  MOV R2, UR4 ;  /* 0x0000000400027c02 */ /* 0x000fe40008000f00 */
[----:B------:R-:W-:Y:S01]  /*80a0*/  MOV R3, UR5 ;  /* 0x0000000500037c02 */ /* 0x000fe20008000f00 */
[----:B--2---:R-:W-:-:S05]  /*80b0*/  FADD.FTZ R5, R0, R5 ;  /* 0x0000000500057221 */ /* 0x004fca0000010000 */
[----:B------:R2:W-:Y:S02]  /*80c0*/  REDG.E.ADD.F32.FTZ.RN.STRONG.GPU desc[UR28][R2.64], R5 ;  /* 0x00000005020079a6 */ /* 0x0005e4000c12f31c */
.L_x_81:
[----:B------:R-:W-:Y:S05]  /*80d0*/  BSYNC.RECONVERGENT B0 ;  /* 0x0000000000007941 */ /* 0x000fea0003800200 */
.L_x_80:
[----:B------:R-:W-:Y:S01]  /*80e0*/  UISETP.NE.U32.AND UP0, UPT, UR8, URZ, UPT ;  /* 0x000000ff0800728c */ /* 0x000fe2000bf05070 */
[----:B0-----:R-:W-:-:S03]  /*80f0*/  ISETP.GE.AND P0, PT, R11, UR21, PT ;  /* 0x000000150b007c0c */ /* 0x001fc6000bf06270 */
[----:B------:R-:W-:-:S09]  /*8100*/  UISETP.NE.AND.EX UP0, UPT, UR9, URZ, UPT, UP0 ;  /* 0x000000ff0900728c */ /* 0x000fd2000bf05300 */
[----:B------:R-:W-:Y:S05]  /*8110*/  BRA.U !UP0, `(.L_x_82) ;  /* 0x0000000108a07547 */ /* 0x000fea000b800000 */
[----:B--2---:R-:W2:Y:S01]  /*8120*/  LDL.LU R2, [R1+0x8] ;  /* 0x0000080001027983 */ /* 0x004ea20000300800 */
[----:B------:R-:W-:Y:S01]  /*8130*/  BSSY.RECONVERGENT B0, `(.L_x_82) ;  /* 0x0000026000007945 */ /* 0x000fe20003800200 */
[----:B-1----:R-:W0:Y:S01]  /*8140*/  S2R R4, SR_LANEID ;  /* 0x0000000000047919 */ /* 0x002e220000000000 */
        /* <DEDUP_REMOVED lines=36> */
.L_x_83:
[----:B------:R-:W-:Y:S05]  /*8390*/  BSYNC.RECONVERGENT B0 ;  /* 0x0000000000007941 */ /* 0x000fea0003800200 */
.L_x_82:
[----:B------:R-:W-:Y:S05]  /*83a0*/  @P0 EXIT ;  /* 0x000000000000094d */ /* 0x000fea0003800000 */
[----:B------:R-:W3:Y:S01]  /*83b0*/  LDCU.64 UR8, c[0x0][0x4c8] ;  /* 0x00009900ff0877ac */ /* 0x000ee20008000a00 */
[----:B------:R-:W4:Y:S01]  /*83c0*/  S2UR UR20, SR_CgaCtaId ;  /* 0x00000000001479c3 */ /* 0x000f220000008800 */
[----:B------:R-:W-:Y:S01]  /*83d0*/  BSSY.RECONVERGENT B0, `(.L_x_84) ;  /* 0x0000057000007945 */ /* 0x000fe20003800200 */
[----:B------:R-:W5:Y:S01]  /*83e0*/  LDCU.64 UR22, c[0x0][0x3d8] ;  /* 0x00007b00ff1677ac */ /* 0x000f620008000a00 */
[----:B------:R-:W0:Y:S01]  /*83f0*/  LDCU.64 UR16, c[0x0][0x4e8] ;  /* 0x00009d00ff1077ac */ /* 0x000e220008000a00 */
[----:B------:R-:W1:Y:S01]  /*8400*/  LDCU.64 UR26, c[0x0][0x3b8] ;  /* 0x00007700ff1a77ac */ /* 0x000e620008000a00 */
[----:B------:R-:W2:Y:S01]  /*8410*/  LDCU.64 UR18, c[0x0][0x4a8] ;  /* 0x00009500ff1277ac */ /* 0x000ea20008000a00 */
[----:B------:R-:W4:Y:S01]  /*8420*/  LDCU.64 UR24, c[0x0][0x450] ;  /* 0x00008a00ff1877ac */ /* 0x000f220008000a00 */
[----:B------:R-:W4:Y:S01]  /*8430*/  LDCU.64 UR30, c[0x0][0x448] ;  /* 0x00008900ff1e77ac */ /* 0x000f220008000a00 */
[----:B---3--:R-:W-:Y:S02]  /*8440*/  UIMAD.WIDE.U32 UR6, UR10, UR8, URZ ;  /* 0x000000080a0672a5 */ /* 0x008fe4000f8e00ff */
[----:B-----5:R-:W-:-:S02]  /*8450*/  UIMAD.WIDE.U32 UR12, UR10, UR22, URZ ;  /* 0x000000160a0c72a5 */ /* 0x020fc4000f8e00ff */
[----:B0-----:R-:W-:Y:S02]  /*8460*/  UIMAD.WIDE.U32 UR4, UR10, UR16, URZ ;  /* 0x000000100a0472a5 */ /* 0x001fe4000f8e00ff */
[----:B------:R-:W-:Y:S02]  /*8470*/  UIMAD UR16, UR10, UR9, UR7 ;  /* 0x000000090a1072a4 */ /* 0x000fe4000f8e0207 */
[----:B-1----:R-:W-:Y:S02]  /*8480*/  UIMAD.WIDE.U32 UR14, UR10, UR26, URZ ;  /* 0x0000001a0a0e72a5 */ /* 0x002fe4000f8e00ff */
[----:B--2---:R-:W-:Y:S02]  /*8490*/  UIMAD.WIDE.U32 UR8, UR10, UR18, URZ ;  /* 0x000000120a0872a5 */ /* 0x004fe4000f8e00ff */
[----:B------:R-:W-:Y:S02]  /*84a0*/  UIMAD UR23, UR10, UR23, UR13 ;  /* 0x000000170a1772a4 */ /* 0x000fe4000f8e020d */
[----:B------:R-:W-:-:S02]  /*84b0*/  UIMAD UR27, UR10, UR27, UR15 ;  /* 0x0000001b0a1b72a4 */ /* 0x000fc4000f8e020f */
[----:B----4-:R-:W-:Y:S02]  /*84c0*/  ULEA UR24, UP0, UR12, UR24, 0x2 ;  /* 0x000000180c187291 */ /* 0x010fe4000f8010ff */
        /* <DEDUP_REMOVED lines=15> */
.L_x_85:
        /* <DEDUP_REMOVED lines=15> */
[----:B------:R-:W-:Y:S02]  /*86b0*/  LEA R8, P1, R6, UR24, 0x2 ;  /* 0x0000001806087c11 */ /* 0x000fe4000f8210ff */
[----:B------:R-:W-:Y:S02]  /*86c0*/  IADD3 R5, PT, PT, R3, R5, RZ ;  /* 0x0000000503057210 */ /* 0x000fe40007ffe0ff */
        /* <DEDUP_REMOVED lines=16> */
[----:B------:R-:W-:Y:S02]  /*87d0*/  IADD3 R5, PT, PT, R3, R17, RZ ;  /* 0x0000001103057210 */ /* 0x000fe40007ffe0ff */
[C---:B------:R-:W-:Y:S02]  /*87e0*/  LEA R4, P0, R2.reuse, UR34, 0x2 ;  /* 0x0000002202047c11 */ /* 0x040fe4000f8010ff */
        /* <DEDUP_REMOVED lines=13> */
[----:B------:R-:W-:-:S04]  /*88c0*/  IADD3 R11, PT, PT, R11, UR13, RZ ;  /* 0x0000000d0b0b7c10 */ /* 0x000fc8000fffe0ff */
[----:B------:R-:W-:Y:S02]  /*88d0*/  IADD3 R3, PT, PT, R3, R7, RZ ;  /* 0x0000000703037210 */ /* 0x000fe40007ffe0ff */
[----:B------:R-:W-:-:S04]  /*88e0*/  LEA R6, P0, R2, UR40, 0x2 ;  /* 0x0000002802067c11 */ /* 0x000fc8000f8010ff */
[----:B------:R-:W-:Y:S02]  /*88f0*/  LEA.HI.X R7, R2, UR41, R3, 0x2, P0 ;  /* 0x0000002902077c11 */ /* 0x000fe400080f1403 */
[----:B------:R-:W-:Y:S01]  /*8900*/  ISETP.GE.AND P0, PT, R11, UR21, PT ;  /* 0x000000150b007c0c */ /* 0x000fe2000bf06270 */
[----:B--2---:R-:W-:-:S05]  /*8910*/  FMUL.FTZ R3, R0, R9 ;  /* 0x0000000900037220 */ /* 0x004fca0000410000 */
[----:B------:R0:W-:Y:S07]  /*8920*/  REDG.E.ADD.F32.FTZ.RN.STRONG.GPU desc[UR28][R6.64], R3 ;  /* 0x00000003060079a6 */ /* 0x0001ee000c12f31c */
[----:B------:R-:W-:Y:S05]  /*8930*/  @!P0 BRA `(.L_x_85) ;  /* 0xfffffffc00208947 */ /* 0x000fea000383ffff */
[----:B------:R-:W-:Y:S05]  /*8940*/  BSYNC.RECONVERGENT B0 ;  /* 0x0000000000007941 */ /* 0x000fea0003800200 */
.L_x_84:
[----:B------:R-:W-:Y:S05]  /*8950*/  EXIT ;  /* 0x000000000000794d */ /* 0x000fea0003800000 */
.L_x_70:
[----:B------:R-:W-:Y:S01]  /*8960*/  MOV R86, 0xffffffff ;  /* 0xffffffff00567802 */ /* 0x000fe20000000f00 */
[----:B------:R-:W-:Y:S01]  /*8970*/  HFMA2 R154, -RZ, RZ, 0, 5.9604644775390625e-08 ;  /* 0x00000001ff9a7431 */ /* 0x000fe200000001ff */
[----:B------:R-:W-:Y:S02]  /*8980*/  MOV R165, R162 ;  /* 0x000000a200a57202 */ /* 0x000fe40000000f00 */
[----:B------:R-:W-:-:S07]  /*8990*/  MOV R87, RZ ;  /* 0x000000ff00577202 */ /* 0x000fce0000000f00 */
[----:B-1---5:R-:W-:Y:S05]  /*89a0*/  WARPSYNC.COLLECTIVE R86, `(.L_x_86) ;  /* 0x0000000056087348 */ /* 0x022fea0003c00000 */
[----:B------:R0:W2:Y:S02]  /*89b0*/  SHFL.UP P6, R86, R165, R154, R87 ;  /* 0x0400009aa5567389 */ /* 0x0000a400000c0057 */
[----:B012--5:R-:W-:Y:S05]  /*89c0*/  ENDCOLLECTIVE ;  /* 0x000000000000791b */ /* 0x027fea0003800000 */
.L_x_86:
[----:B------:R-:W-:Y:S02]  /*89d0*/  MOV R165, R155 ;  /* 0x0000009b00a57202 */ /* 0x000fe40000000f00 */
[----:B------:R-:W-:Y:S02]  /*89e0*/  MOV R157, R86 ;  /* 0x00000056009d7202 */ /* 0x000fe40000000f00 */
[----:B------:R-:W-:-:S07]  /*89f0*/  MOV R86, 0xffffffff ;  /* 0xffffffff00567802 */ /* 0x000fce0000000f00 */
[----:B------:R-:W-:Y:S05]  /*8a00*/  WARPSYNC.COLLECTIVE R86, `(.L_x_87) ;  /* 0x0000000056087348 */ /* 0x000fea0003c00000 */
[----:B------:R0:W1:Y:S02]  /*8a10*/  SHFL.UP P6, R86, R165, R154, R87 ;  /* 0x0400009aa5567389 */ /* 0x00006400000c0057 */
[----:B01----:R-:W-:Y:S05]  /*8a20*/  ENDCOLLECTIVE ;  /* 0x000000000000791b */ /* 0x003fea0003800000 */
.L_x_87:
[----:B------:R-:W-:Y:S02]  /*8a30*/  HFMA2 R154, -RZ, RZ, 0, 1.1920928955078125e-07 ;  /* 0x00000002ff9a7431 */ /* 0x000fe400000001ff */
[C---:B------:R-:W-:Y:S01]  /*8a40*/  FFMA.FTZ R163, R162.reuse, R86, R155 ;  /* 0x00000056a2a37223 */ /* 0x040fe2000001009b */
[----:B------:R-:W-:Y:S01]  /*8a50*/  @P5 FMUL.FTZ R162, R162, R157 ;  /* 0x0000009da2a25220 */ /* 0x000fe20000410000 */
[----:B------:R-:W-:-:S03]  /*8a60*/  MOV R86, 0xffffffff ;  /* 0xffffffff00567802 */ /* 0x000fc60000000f00 */
[----:B------:R-:W-:Y:S02]  /*8a70*/  FSEL R157, R155, R163, !P5 ;  /* 0x000000a39b9d7208 */ /* 0x000fe40006800000 */
[----:B------:R-:W-:-:S07]  /*8a80*/  MOV R165, R162 ;  /* 0x000000a200a57202 */ /* 0x000fce0000000f00 */
[----:B------:R-:W-:Y:S05]  /*8a90*/  WARPSYNC.COLLECTIVE R86, `(.L_x_88) ;  /* 0x0000000056087348 */ /* 0x000fea0003c00000 */
[----:B------:R0:W1:Y:S02]  /*8aa0*/  SHFL.UP P6, R86, R165, R154, R87 ;  /* 0x0400009aa5567389 */ /* 0x00006400000c0057 */
[----:B01----:R-:W-:Y:S05]  /*8ab0*/  ENDCOLLECTIVE ;  /* 0x000000000000791b */ /* 0x003fea0003800000 */
.L_x_88:
[----:B------:R-:W-:Y:S02]  /*8ac0*/  MOV R165, R157 ;  /* 0x0000009d00a57202 */ /* 0x000fe40000000f00 */
[----:B------:R-:W-:Y:S02]  /*8ad0*/  MOV R155, R86 ;  /* 0x00000056009b7202 */ /* 0x000fe40000000f00 */
[----:B------:R-:W-:-:S07]  /*8ae0*/  MOV R86, 0xffffffff ;  /* 0xffffffff00567802 */ /* 0x000fce0000000f00 */
[----:B------:R-:W-:Y:S05]  /*8af0*/  WARPSYNC.COLLECTIVE R86, `(.L_x_89) ;  /* 0x0000000056087348 */ /* 0x000fea0003c00000 */
[----:B------:R0:W1:Y:S02]  /*8b00*/  SHFL.UP P6, R86, R165, R154, R87 ;  /* 0x0400009aa5567389 */ /* 0x00006400000c0057 */
[----:B01----:R-:W-:Y:S05]  /*8b10*/  ENDCOLLECTIVE ;  /* 0x000000000000791b */ /* 0x003fea0003800000 */
.L_x_89:
[----:B------:R-:W-:Y:S02]  /*8b20*/  HFMA2 R154, -RZ, RZ, 0, 2.384185791015625e-07 ;  /* 0x00000004ff9a7431 */ /* 0x000fe400000001ff */
[C---:B------:R-:W-:Y:S01]  /*8b30*/  FFMA.FTZ R86, R162.reuse, R86, R157 ;  /* 0x00000056a2567223 */ /* 0x040fe2000001009d */
[----:B------:R-:W-:-:S04]  /*8b40*/  @P4 FMUL.FTZ R162, R162, R155 ;  /* 0x0000009ba2a24220 */ /* 0x000fc80000410000 */
[----:B------:R-:W-:Y:S02]  /*8b50*/  FSEL R157, R157, R86, !P4 ;  /* 0x000000569d9d7208 */ /* 0x000fe40006000000 */
[----:B------:R-:W-:Y:S02]  /*8b60*/  MOV R86, 0xffffffff ;  /* 0xffffffff00567802 */ /* 0x000fe40000000f00 */
[----:B------:R-:W-:-:S07]  /*8b70*/  MOV R165, R162 ;  /* 0x000000a200a57202 */ /* 0x000fce0000000f00 */
[----:B------:R-:W-:Y:S05]  /*8b80*/  WARPSYNC.COLLECTIVE R86, `(.L_x_90) ;  /* 0x0000000056087348 */ /* 0x000fea0003c00000 */
[----:B------:R0:W1:Y:S02]  /*8b90*/  SHFL.UP P6, R86, R165, R154, R87 ;  /* 0x0400009aa5567389 */ /* 0x00006400000c0057 */
[----:B01----:R-:W-:Y:S05]  /*8ba0*/  ENDCOLLECTIVE ;  /* 0x000000000000791b */ /* 0x003fea0003800000 */
.L_x_90:
[----:B------:R-:W-:Y:S02]  /*8bb0*/  MOV R165, R157 ;  /* 0x0000009d00a57202 */ /* 0x000fe40000000f00 */
[----:B------:R-:W-:Y:S02]  /*8bc0*/  MOV R155, R86 ;  /* 0x00000056009b7202 */ /* 0x000fe40000000f00 */
[----:B------:R-:W-:-:S07]  /*8bd0*/  MOV R86, 0xffffffff ;  /* 0xffffffff00567802 */ /* 0x000fce0000000f00 */
[----:B------:R-:W-:Y:S05]  /*8be0*/  WARPSYNC.COLLECTIVE R86, `(.L_x_91) ;  /* 0x0000000056087348 */ /* 0x000fea0003c00000 */
[----:B------:R0:W1:Y:S02]  /*8bf0*/  SHFL.UP P6, R86, R165, R154, R87 ;  /* 0x0400009aa5567389 */ /* 0x00006400000c0057 */
[----:B01----:R-:W-:Y:S05]  /*8c00*/  ENDCOLLECTIVE ;  /* 0x000000000000791b */ /* 0x003fea0003800000 */
.L_x_91:
[----:B------:R-:W-:Y:S02]  /*8c10*/  HFMA2 R154, -RZ, RZ, 0, 4.76837158203125e-07 ;  /* 0x00000008ff9a7431 */ /* 0x000fe400000001ff */
        /* <DEDUP_REMOVED lines=8> */
.L_x_92:
[----:B------:R-:W-:Y:S02]  /*8ca0*/  MOV R165, R157 ;  /* 0x0000009d00a57202 */ /* 0x000fe40000000f00 */
[----:B------:R-:W-:Y:S02]  /*8cb0*/  MOV R155, R86 ;  /* 0x00000056009b7202 */ /* 0x000fe40000000f00 */
[----:B------:R-:W-:-:S07]  /*8cc0*/  MOV R86, 0xffffffff ;  /* 0xffffffff00567802 */ /* 0x000fce0000000f00 */
[----:B------:R-:W-:Y:S05]  /*8cd0*/  WARPSYNC.COLLECTIVE R86, `(.L_x_93) ;  /* 0x0000000056087348 */ /* 0x000fea0003c00000 */
[----:B------:R0:W1:Y:S02]  /*8ce0*/  SHFL.UP P6, R86, R165, R154, R87 ;  /* 0x0400009aa5567389 */ /* 0x00006400000c0057 */
[----:B01----:R-:W-:Y:S05]  /*8cf0*/  ENDCOLLECTIVE ;  /* 0x000000000000791b */ /* 0x003fea0003800000 */
.L_x_93:
[----:B------:R-:W-:Y:S02]  /*8d00*/  HFMA2 R154, -RZ, RZ, 0, 9.5367431640625e-07 ;  /* 0x00000010ff9a7431 */ /* 0x000fe400000001ff */
        /* <DEDUP_REMOVED lines=8> */
.L_x_94:
[----:B------:R-:W-:Y:S02]  /*8d90*/  MOV R165, R157 ;  /* 0x0000009d00a57202 */ /* 0x000fe40000000f00 */
[----:B------:R-:W-:Y:S02]  /*8da0*/  MOV R155, R86 ;  /* 0x00000056009b7202 */ /* 0x000fe40000000f00 */
[----:B------:R-:W-:-:S07]  /*8db0*/  MOV R86, 0xffffffff ;  /* 0xffffffff00567802 */ /* 0x000fce0000000f00 */
[----:B------:R-:W-:Y:S05]  /*8dc0*/  WARPSYNC.COLLECTIVE R86, `(.L_x_95) ;  /* 0x0000000056087348 */ /* 0x000fea0003c00000 */
[----:B------:R0:W1:Y:S02]  /*8dd0*/  SHFL.UP P6, R86, R165, R154, R87 ;  /* 0x0400009aa5567389 */ /* 0x00006400000c0057 */
[----:B01----:R-:W-:Y:S05]  /*8de0*/  ENDCOLLECTIVE ;  /* 0x000000000000791b */ /* 0x003fea0003800000 */
.L_x_95:
[----:B------:R-:W-:Y:S05]  /*8df0*/  BRA `(.L_x_96) ;  /* 0xffffffc400f47947 */ /* 0x000fea000383ffff */
.L_x_71:
        /* <DEDUP_REMOVED lines=8> */
.L_x_98:
[----:B------:R-:W-:Y:S05]  /*8e80*/  BSYNC B0 ;  /* 0x0000000000007941 */ /* 0x000fea0003800000 */
.L_x_97:
[----:B------:R-:W-:Y:S05]  /*8e90*/  BRA `(.L_x_99) ;  /* 0xffffffc400e87947 */ /* 0x000fea000383ffff */
.L_x_72:
        /* <DEDUP_REMOVED lines=8> */
.L_x_101:
[----:B------:R-:W-:Y:S05]  /*8f20*/  BSYNC B0 ;  /* 0x0000000000007941 */ /* 0x000fea0003800000 */
.L_x_100:
[----:B------:R-:W-:Y:S05]  /*8f30*/  BRA `(.L_x_102) ;  /* 0xffffffc400c87947 */ /* 0x000fea000383ffff */
.L_x_73:
[----:B------:R-:W-:Y:S01]  /*8f40*/  HFMA2 R154, -RZ, RZ, 0, 5.9604644775390625e-08 ;  /* 0x00000001ff9a7431 */ /* 0x000fe200000001ff */
[----:B------:R-:W-:Y:S01]  /*8f50*/  BSSY B0, `(.L_x_103) ;  /* 0x0000007000007945 */ /* 0x000fe20003800000 */
[----:B------:R-:W-:Y:S02]  /*8f60*/  MOV R165, R162 ;  /* 0x000000a200a57202 */ /* 0x000fe40000000f00 */
[----:B------:R-:W-:Y:S02]  /*8f70*/  MOV R87, RZ ;  /* 0x000000ff00577202 */ /* 0x000fe40000000f00 */
[----:B------:R-:W-:-:S07]  /*8f80*/  MOV R86, 0xffffffff ;  /* 0xffffffff00567802 */ /* 0x000fce0000000f00 */
[----:B-1---5:R-:W-:Y:S05]  /*8f90*/  WARPSYNC.COLLECTIVE R86, `(.L_x_104) ;  /* 0x0000000056087348 */ /* 0x022fea0003c00000 */
[----:B------:R0:W2:Y:S02]  /*8fa0*/  SHFL.UP P6, R86, R165, R154, R87 ;  /* 0x0400009aa5567389 */ /* 0x0000a400000c0057 */
[----:B012--5:R-:W-:Y:S05]  /*8fb0*/  ENDCOLLECTIVE ;  /* 0x000000000000791b */ /* 0x027fea0003800000 */
.L_x_104:
[----:B------:R-:W-:Y:S05]  /*8fc0*/  BSYNC B0 ;  /* 0x0000000000007941 */ /* 0x000fea0003800000 */
.L_x_103:
[----:B------:R-:W-:Y:S01]  /*8fd0*/  MOV R162, R86 ;  /* 0x0000005600a27202 */ /* 0x000fe20000000f00 */
[----:B------:R-:W-:Y:S01]  /*8fe0*/  HFMA2 R154, -RZ, RZ, 0, 5.9604644775390625e-08 ;  /* 0x00000001ff9a7431 */ /* 0x000fe200000001ff */
[----:B------:R-:W-:Y:S02]  /*8ff0*/  MOV R86, 0xffffffff ;  /* 0xffffffff00567802 */ /* 0x000fe40000000f00 */
[----:B------:R-:W-:Y:S02]  /*9000*/  MOV R165, R163 ;  /* 0x000000a300a57202 */ /* 0x000fe40000000f00 */
[----:B------:R-:W-:Y:S02]  /*9010*/  MOV R87, RZ ;  /* 0x000000ff00577202 */ /* 0x000fe40000000f00 */
[----:B------:R-:W-:-:S07]  /*9020*/  MOV R155, 0x1f ;  /* 0x0000001f009b7802 */ /* 0x000fce0000000f00 */
[----:B------:R-:W-:Y:S05]  /*9030*/  WARPSYNC.COLLECTIVE R86, `(.L_x_105) ;  /* 0x0000000056087348 */ /* 0x000fea0003c00000 */
[----:B------:R0:W1:Y:S02]  /*9040*/  SHFL.UP P6, R86, R165, R154, R87 ;  /* 0x0400009aa5567389 */ /* 0x00006400000c0057 */
[----:B01----:R-:W-:Y:S05]  /*9050*/  ENDCOLLECTIVE ;  /* 0x000000000000791b */ /* 0x003fea0003800000 */
.L_x_105:
[----:B------:R-:W-:Y:S01]  /*9060*/  MOV R87, R40 ;  /* 0x0000002800577202 */ /* 0x000fe20000000f00 */
[----:B------:R-:W-:Y:S01]  /*9070*/  HFMA2 R154, -RZ, RZ, 0, 0 ;  /* 0x00000000ff9a7431 */ /* 0x000fe200000001ff */
[----:B------:R-:W-:Y:S02]  /*9080*/  MOV R163, R86 ;  /* 0x0000005600a37202 */ /* 0x000fe40000000f00 */
[----:B------:R-:W-:-:S07]  /*9090*/  MOV R86, 0xffffffff ;  /* 0xffffffff00567802 */ /* 0x000fce0000000f00 */
[----:B------:R-:W-:Y:S05]  /*90a0*/  WARPSYNC.COLLECTIVE R86, `(.L_x_106) ;  /* 0x0000000056087348 */ /* 0x000fea0003c00000 */
[----:B------:R0:W1:Y:S02]  /*90b0*/  SHFL.IDX P2, R157, R87, R154, R155 ;  /* 0x0000009a579d7389 */ /* 0x000064000004009b */
[----:B01----:R-:W-:Y:S05]  /*90c0*/  ENDCOLLECTIVE ;  /* 0x000000000000791b */ /* 0x003fea0003800000 */
.L_x_106:
[----:B------:R-:W-:Y:S02]  /*90d0*/  MOV R87, R41 ;  /* 0x0000002900577202 */ /* 0x000fe40000000f00 */
[----:B------:R-:W-:-:S07]  /*90e0*/  MOV R40, R157 ;  /* 0x0000009d00287202 */ /* 0x000fce0000000f00 */
[----:B------:R-:W-:Y:S05]  /*90f0*/  WARPSYNC.COLLECTIVE R86, `(.L_x_107) ;  /* 0x0000000056087348 */ /* 0x000fea0003c00000 */
[----:B------:R0:W1:Y:S02]  /*9100*/  SHFL.IDX P2, R157, R87, R154, R155 ;  /* 0x0000009a579d7389 */ /* 0x000064000004009b */
[----:B01----:R-:W-:Y:S05]  /*9110*/  ENDCOLLECTIVE ;  /* 0x000000000000791b */ /* 0x003fea0003800000 */
.L_x_107:
[----:B------:R-:W-:Y:S01]  /*9120*/  MOV R41, R157 ;  /* 0x0000009d00297202 */ /* 0x000fe20000000f00 */
[----:B------:R-:W-:Y:S06]  /*9130*/  BRA `(.L_x_108) ;  /* 0xffffffc400607947 */ /* 0x000fec000383ffff */
.L_x_75:
[----:B------:R-:W-:Y:S02]  /*9140*/  MOV R165, R162 ;  /* 0x000000a200a57202 */ /* 0x000fe40000000f00 */
[----:B------:R-:W-:Y:S02]  /*9150*/  MOV R87, 0x1 ;  /* 0x0000000100577802 */ /* 0x000fe40000000f00 */
[----:B------:R-:W-:Y:S02]  /*9160*/  MOV R157, 0x1f ;  /* 0x0000001f009d7802 */ /* 0x000fe40000000f00 */
[----:B------:R-:W-:Y:S02]  /*9170*/  MOV R86, 0xffffffff ;  /* 0xffffffff00567802 */ /* 0x000fe40000000f00 */
[C---:B------:R-:W-:Y:S02]  /*9180*/  ISETP.GT.U32.AND P1, PT, R152.reuse, 0x1b, PT ;  /* 0x0000001b9800780c */ /* 0x040fe40003f24070 */
[----:B------:R-:W-:-:S13]  /*9190*/  ISETP.GT.U32.AND P2, PT, R152, 0x17, PT ;  /* 0x000000179800780c */ /* 0x000fda0003f44070 */
[----:B0-----:R-:W-:Y:S05]  /*91a0*/  WARPSYNC.COLLECTIVE R86, `(.L_x_109) ;  /* 0x0000000056087348 */ /* 0x001fea0003c00000 */
[----:B------:R1:W2:Y:S02]  /*91b0*/  SHFL.DOWN P4, R154, R165, R87, R157 ;  /* 0x08000057a59a7389 */ /* 0x0002a4000008009d */
[----:B012---:R-:W-:Y:S05]  /*91c0*/  ENDCOLLECTIVE ;  /* 0x000000000000791b */ /* 0x007fea0003800000 */
.L_x_109:
[----:B------:R-:W-:Y:S02]  /*91d0*/  ISETP.GT.U32.AND P3, PT, R152, 0xf, PT ;  /* 0x0000000f9800780c */ /* 0x000fe40003f64070 */
[----:B------:R-:W-:Y:S02]  /*91e0*/  MOV R155, 0x1f ;  /* 0x0000001f009b7802 */ /* 0x000fe40000000f00 */
[----:B------:R-:W-:Y:S02]  /*91f0*/  MOV R165, R163 ;  /* 0x000000a300a57202 */ /* 0x000fe40000000f00 */
[----:B------:R-:W-:-:S07]  /*9200*/  MOV R153, R154 ;  /* 0x0000009a00997202 */ /* 0x000fce0000000f00 */
[----:B------:R-:W-:Y:S05]  /*9210*/  WARPSYNC.COLLECTIVE R86, `(.L_x_110) ;  /* 0x0000000056087348 */ /* 0x000fea0003c00000 */
[----:B------:R0:W1:Y:S02]  /*9220*/  SHFL.DOWN P4, R154, R165, R87, R157 ;  /* 0x08000057a59a7389 */ /* 0x000064000008009d */
[----:B01----:R-:W-:Y:S05]  /*9230*/  ENDCOLLECTIVE ;  /* 0x000000000000791b */ /* 0x003fea0003800000 */
.L_x_110:
[----:B------:R-:W-:Y:S01]  /*9240*/  @P0 FMUL.FTZ R153, R153, R162 ;  /* 0x000000a299990220 */ /* 0x000fe20000410000 */
[----:B------:R-:W-:Y:S02]  /*9250*/  MOV R87, 0x2 ;  /* 0x0000000200577802 */ /* 0x000fe40000000f00 */
[----:B------:R-:W-:-:S05]  /*9260*/  MOV R86, R154 ;  /* 0x0000009a00567202 */ /* 0x000fca0000000f00 */
[----:B------:R-:W-:Y:S01]  /*9270*/  @P0 FFMA.FTZ R86, R162, R86, R163 ;  /* 0x00000056a2560223 */ /* 0x000fe200000100a3 */
[----:B------:R-:W-:-:S04]  /*9280*/  @P0 MOV R162, R153 ;  /* 0x0000009900a20202 */ /* 0x000fc80000000f00 */
[----:B------:R-:W-:Y:S02]  /*9290*/  @P0 MOV R163, R86 ;  /* 0x0000005600a30202 */ /* 0x000fe40000000f00 */
[----:B------:R-:W-:Y:S02]  /*92a0*/  MOV R165, R162 ;  /* 0x000000a200a57202 */ /* 0x000fe40000000f00 */
[----:B------:R-:W-:Y:S02]  /*92b0*/  MOV R86, 0xffffffff ;  /* 0xffffffff00567802 */ /* 0x000fe40000000f00 */
[----:B------:R-:W-:-:S13]  /*92c0*/  ISETP.GT.U32.AND P0, PT, R152, 0x1d, PT ;  /* 0x0000001d9800780c */ /* 0x000fda0003f04070 */
[----:B------:R-:W-:Y:S05]  /*92d0*/  WARPSYNC.COLLECTIVE R86, `(.L_x_111) ;  /* 0x0000000056087348 */ /* 0x000fea0003c00000 */
[----:B------:R0:W1:Y:S02]  /*92e0*/  SHFL.DOWN P4, R154, R165, R87, R157 ;  /* 0x08000057a59a7389 */ /* 0x000064000008009d */
[----:B01----:R-:W-:Y:S05]  /*92f0*/  ENDCOLLECTIVE ;  /* 0x000000000000791b */ /* 0x003fea0003800000 */
.L_x_111:
[----:B------:R-:W-:Y:S02]  /*9300*/  MOV R165, R163 ;  /* 0x000000a300a57202 */ /* 0x000fe40000000f00 */
[----:B------:R-:W-:-:S07]  /*9310*/  MOV R152, R154 ;  /* 0x0000009a00987202 */ /* 0x000fce0000000f00 */
[----:B------:R-:W-:Y:S05]  /*9320*/  WARPSYNC.COLLECTIVE R86, `(.L_x_112) ;  /* 0x0000000056087348 */ /* 0x000fea0003c00000 */
[----:B------:R0:W1:Y:S02]  /*9330*/  SHFL.DOWN P4, R154, R165, R87, R157 ;  /* 0x08000057a59a7389 */ /* 0x000064000008009d */
[----:B01----:R-:W-:Y:S05]  /*9340*/  ENDCOLLECTIVE ;  /* 0x000000000000791b */ /* 0x003fea0003800000 */
.L_x_112:
[C---:B------:R-:W-:Y:S01]  /*9350*/  @!P0 FMUL.FTZ R152, R162.reuse, R152 ;  /* 0x00000098a2988220 */ /* 0x040fe20000410000 */
[----:B------:R-:W-:Y:S01]  /*9360*/  MOV R87, 0x4 ;  /* 0x0000000400577802 */ /* 0x000fe20000000f00 */
[----:B------:R-:W-:-:S03]  /*9370*/  @!P0 FFMA.FTZ R153, R162, R154, R163 ;  /* 0x0000009aa2998223 */ /* 0x000fc600000100a3 */
[----:B------:R-:W-:-:S04]  /*9380*/  @!P0 MOV R162, R152 ;  /* 0x0000009800a28202 */ /* 0x000fc80000000f00 */
[----:B------:R-:W-:Y:S02]  /*9390*/  MOV R165, R162 ;  /* 0x000000a200a57202 */ /* 0x000fe40000000f00 */
[----:B------:R-:W-:Y:S02]  /*93a0*/  @!P0 MOV R163, R153 ;  /* 0x0000009900a38202 */ /* 0x000fe40000000f00 */
[----:B------:R-:W-:-:S13]  /*93b0*/  ISETP.NE.AND P0, PT, R100, 0x1f, PT ;  /* 0x0000001f6400780c */ /* 0x000fda0003f05270 */
[----:B------:R-:W-:Y:S05]  /*93c0*/  WARPSYNC.COLLECTIVE R86, `(.L_x_113) ;  /* 0x0000000056087348 */ /* 0x000fea0003c00000 */
[----:B------:R0:W1:Y:S02]  /*93d0*/  SHFL.DOWN P4, R154, R165, R87, R157 ;  /* 0x08000057a59a7389 */ /* 0x000064000008009d */
[----:B01----:R-:W-:Y:S05]  /*93e0*/  ENDCOLLECTIVE ;  /* 0x000000000000791b */ /* 0x003fea0003800000 */
.L_x_113:
[----:B------:R-:W-:Y:S02]  /*93f0*/  MOV R165, R163 ;  /* 0x000000a300a57202 */ /* 0x000fe40000000f00 */
[----:B------:R-:W-:-:S07]  /*9400*/  MOV R152, R154 ;  /* 0x0000009a00987202 */ /* 0x000fce0000000f00 */
[----:B------:R-:W-:Y:S05]  /*9410*/  WARPSYNC.COLLECTIVE R86, `(.L_x_114) ;  /* 0x0000000056087348 */ /* 0x000fea0003c00000 */
[----:B------:R0:W1:Y:S02]  /*9420*/  SHFL.DOWN P4, R154, R165, R87, R157 ;  /* 0x08000057a59a7389 */ /* 0x000064000008009d */
[----:B01----:R-:W-:Y:S05]  /*9430*/  ENDCOLLECTIVE ;  /* 0x000000000000791b */ /* 0x003fea0003800000 */
.L_x_114:
        /* <DEDUP_REMOVED lines=9> */
.L_x_115:
[----:B------:R-:W-:Y:S02]  /*94d0*/  MOV R165, R163 ;  /* 0x000000a300a57202 */ /* 0x000fe40000000f00 */
[----:B------:R-:W-:-:S07]  /*94e0*/  MOV R152, R154 ;  /* 0x0000009a00987202 */ /* 0x000fce0000000f00 */
[----:B------:R-:W-:Y:S05]  /*94f0*/  WARPSYNC.COLLECTIVE R86, `(.L_x_116) ;  /* 0x0000000056087348 */ /* 0x000fea0003c00000 */
[----:B------:R0:W1:Y:S02]  /*9500*/  SHFL.DOWN P4, R154, R165, R87, R157 ;  /* 0x08000057a59a7389 */ /* 0x000064000008009d */
[----:B01----:R-:W-:Y:S05]  /*9510*/  ENDCOLLECTIVE ;  /* 0x000000000000791b */ /* 0x003fea0003800000 */
.L_x_116:
        /* <DEDUP_REMOVED lines=9> */
.L_x_117:
[----:B------:R-:W-:Y:S02]  /*95b0*/  MOV R165, R163 ;  /* 0x000000a300a57202 */ /* 0x000fe40000000f00 */
[----:B------:R-:W-:-:S07]  /*95c0*/  MOV R152, R154 ;  /* 0x0000009a00987202 */ /* 0x000fce0000000f00 */
[----:B------:R-:W-:Y:S05]  /*95d0*/  WARPSYNC.COLLECTIVE R86, `(.L_x_118) ;  /* 0x0000000056087348 */ /* 0x000fea0003c00000 */
[----:B------:R0:W1:Y:S02]  /*95e0*/  SHFL.DOWN P4, R154, R165, R87, R157 ;  /* 0x08000057a59a7389 */ /* 0x000064000008009d */
[----:B01----:R-:W-:Y:S05]  /*95f0*/  ENDCOLLECTIVE ;  /* 0x000000000000791b */ /* 0x003fea0003800000 */
.L_x_118:
[C---:B------:R-:W-:Y:S01]  /*9600*/  @!P3 FMUL.FTZ R152, R162.reuse, R152 ;  /* 0x00000098a298b220 */ /* 0x040fe20000410000 */
[----:B------:R-:W-:-:S04]  /*9610*/  @!P3 FFMA.FTZ R153, R162, R154, R163 ;  /* 0x0000009aa299b223 */ /* 0x000fc800000100a3 */
[----:B------:R-:W-:Y:S02]  /*9620*/  @!P3 MOV R162, R152 ;  /* 0x0000009800a2b202 */ /* 0x000fe40000000f00 */
[----:B------:R-:W-:Y:S02]  /*9630*/  MOV R154, RZ ;  /* 0x000000ff009a7202 */ /* 0x000fe40000000f00 */
[-C--:B------:R-:W-:Y:S02]  /*9640*/  MOV R87, R162.reuse ;  /* 0x000000a200577202 */ /* 0x080fe40000000f00 */
[----:B------:R-:W-:Y:S02]  /*9650*/  @!P3 MOV R163, R153 ;  /* 0x0000009900a3b202 */ /* 0x000fe40000000f00 */
[----:B------:R-:W-:-:S07]  /*9660*/  MOV R165, R162 ;  /* 0x000000a200a57202 */ /* 0x000fce0000000f00 */
[----:B------:R-:W-:Y:S05]  /*9670*/  WARPSYNC.COLLECTIVE R86, `(.L_x_119) ;  /* 0x0000000056087348 */ /* 0x000fea0003c00000 */
[----:B------:R0:W1:Y:S02]  /*9680*/  SHFL.IDX P2, R157, R87, R154, R155 ;  /* 0x0000009a579d7389 */ /* 0x000064000004009b */
[----:B01----:R-:W-:Y:S05]  /*9690*/  ENDCOLLECTIVE ;  /* 0x000000000000791b */ /* 0x003fea0003800000 */
.L_x_119:
[----:B------:R-:W-:Y:S02]  /*96a0*/  MOV R87, R163 ;  /* 0x000000a300577202 */ /* 0x000fe40000000f00 */
[----:B------:R-:W-:-:S07]  /*96b0*/  MOV R153, R157 ;  /* 0x0000009d00997202 */ /* 0x000fce0000000f00 */
[----:B------:R-:W-:Y:S05]  /*96c0*/  WARPSYNC.COLLECTIVE R86, `(.L_x_120) ;  /* 0x0000000056087348 */ /* 0x000fea0003c00000 */
[----:B------:R0:W1:Y:S02]  /*96d0*/  SHFL.IDX P2, R157, R87, R154, R155 ;  /* 0x0000009a579d7389 */ /* 0x000064000004009b */
[----:B01----:R-:W-:Y:S05]  /*96e0*/  ENDCOLLECTIVE ;  /* 0x000000000000791b */ /* 0x003fea0003800000 */
.L_x_120:
        /* <DEDUP_REMOVED lines=8> */
.L_x_121:
[----:B------:R-:W-:Y:S02]  /*9770*/  MOV R165, R163 ;  /* 0x000000a300a57202 */ /* 0x000fe40000000f00 */
[----:B------:R-:W-:-:S07]  /*9780*/  MOV R162, R154 ;  /* 0x0000009a00a27202 */ /* 0x000fce0000000f00 */
[----:B------:R-:W-:Y:S05]  /*9790*/  WARPSYNC.COLLECTIVE R86, `(.L_x_122) ;  /* 0x0000000056087348 */ /* 0x000fea0003c00000 */
[----:B------:R0:W1:Y:S02]  /*97a0*/  SHFL.DOWN P4, R154, R165, R87, R157 ;  /* 0x08000057a59a7389 */ /* 0x000064000008009d */
[----:B01----:R-:W-:Y:S05]  /*97b0*/  ENDCOLLECTIVE ;  /* 0x000000000000791b */ /* 0x003fea0003800000 */
.L_x_122:
[----:B------:R-:W-:Y:S02]  /*97c0*/  MOV R87, R40 ;  /* 0x0000002800577202 */ /* 0x000fe40000000f00 */
[----:B------:R-:W-:Y:S02]  /*97d0*/  MOV R163, R154 ;  /* 0x0000009a00a37202 */ /* 0x000fe40000000f00 */
[----:B------:R-:W-:-:S07]  /*97e0*/  MOV R154, RZ ;  /* 0x000000ff009a7202 */ /* 0x000fce0000000f00 */
[----:B------:R-:W-:Y:S05]  /*97f0*/  WARPSYNC.COLLECTIVE R86, `(.L_x_123) ;  /* 0x0000000056087348 */ /* 0x000fea0003c00000 */
[----:B------:R0:W1:Y:S02]  /*9800*/  SHFL.IDX P2, R157, R87, R154, R155 ;  /* 0x0000009a579d7389 */ /* 0x000064000004009b */
[----:B01----:R-:W-:Y:S05]  /*9810*/  ENDCOLLECTIVE ;  /* 0x000000000000791b */ /* 0x003fea0003800000 */
.L_x_123:
[----:B------:R-:W-:Y:S02]  /*9820*/  MOV R87, R41 ;  /* 0x0000002900577202 */ /* 0x000fe40000000f00 */
[----:B------:R-:W-:-:S07]  /*9830*/  MOV R40, R157 ;  /* 0x0000009d00287202 */ /* 0x000fce0000000f00 */
[----:B------:R-:W-:Y:S05]  /*9840*/  WARPSYNC.COLLECTIVE R86, `(.L_x_124) ;  /* 0x0000000056087348 */ /* 0x000fea0003c00000 */
[----:B------:R0:W1:Y:S02]  /*9850*/  SHFL.IDX P2, R157, R87, R154, R155 ;  /* 0x0000009a579d7389 */ /* 0x000064000004009b */
[----:B01----:R-:W-:Y:S05]  /*9860*/  ENDCOLLECTIVE ;  /* 0x000000000000791b */ /* 0x003fea0003800000 */
.L_x_124:
[----:B------:R-:W-:Y:S01]  /*9870*/  MOV R41, R157 ;  /* 0x0000009d00297202 */ /* 0x000fe20000000f00 */
[----:B------:R-:W-:Y:S06]  /*9880*/  BRA `(.L_x_125) ;  /* 0xffffffc400887947 */ /* 0x000fec000383ffff */
.L_x_126:
        /* <DEDUP_REMOVED lines=15> */
.L_x_10409:


//--------------------- .text._Z25selective_scan_bwd_kernelI32Selective_Scan_bwd_kernel_traitsILi128ELi16ELb0ELb0ELb0ELb1ELb0EN3c104HalfEfEEv12SSMParamsBwd --------------------------
	.section	.text._Z25selective_scan_bwd_kernelI32Selective_Scan_bwd_kernel_traitsILi128ELi16ELb0ELb0ELb0ELb1ELb0EN3c104HalfEfEEv12SSMParamsBwd,"ax",@progbits
	.align	128
        .global         _Z25selective_scan_bwd_kernelI32Selective_Scan_bwd_kernel_traitsILi128ELi16ELb0ELb0ELb0ELb1ELb0EN3c104HalfEfEEv12SSMParamsBwd
        .type           _Z25selective_scan_bwd_kernelI32Selective_Scan_bwd_kernel_traitsILi128ELi16ELb0ELb0ELb0ELb1ELb0EN3c104HalfEfEEv12SSMParamsBwd,@function
        .size           _Z25selective_scan_bwd_kernelI32Selective_Scan_bwd_kernel_traitsILi128ELi16ELb0ELb0ELb0ELb1ELb0EN3c104HalfEfEEv12SSMParamsBwd,(.L_x_10410 - _Z25selective_scan_bwd_kernelI32Selective_Scan_bwd_kernel_traitsILi128ELi16ELb0ELb0ELb0ELb1ELb0EN3c104HalfEfEEv12SSMParamsBwd)
        .other          _Z25selective_scan_bwd_kernelI32Selective_Scan_bwd_kernel_traitsILi128ELi16ELb0ELb0ELb0ELb1ELb0EN3c104HalfEfEEv12SSMParamsBwd,@"STO_CUDA_ENTRY STV_DEFAULT"
_Z25selective_scan_bwd_kernelI32Selective_Scan_bwd_kernel_traitsILi128ELi16ELb0ELb0ELb0ELb1ELb0EN3c104HalfEfEEv12SSMParamsBwd:
.text._Z25selective_scan_bwd_kernelI32Selective_Scan_bwd_kernel_traitsILi128ELi16ELb0ELb0ELb0ELb1ELb0EN3c104HalfEfEEv12SSMParamsBwd:
        /* <DEDUP_REMOVED lines=81> */
[C---:B0-----:R-:W-:Y:S02]  /*0510*/  SHF.L.U32 R19, R0.reuse, 0x4, RZ ;  /* 0x0000000400137819 */ /* 0x041fe400000006ff */
[----:B------:R-:W-:-:S04]  /*0520*/  LOP3.LUT R40, R0, 0x1f, RZ, 0xc0, !PT ;  /* 0x0000001f00287812 */ /* 0x000fc800078ec0ff */
[----:B-12---:R-:W-:-:S07]  /*0530*/  LOP3.LUT R19, R40, 0x3e00, R19, 0xf8, !PT ;  /* 0x00003e0028137812 */ /* 0x006fce00078ef813 */
.L_x_174:
[----:B------:R-:W0:Y:S01]  /*0540*/  LDCU UR9, c[0x0][0x388] ;  /* 0x00007100ff0977ac */ /* 0x000e220008000800 */
[----:B------:R-:W-:Y:S02]  /*0550*/  SHF.L.U32 R3, R0, 0x4, RZ ;  /* 0x0000000400037819 */ /* 0x000fe400000006ff */
[----:B------:R-:W-:Y:S01]  /*0560*/  LOP3.LUT R2, R2, 0xfffffeff, RZ, 0xc0, !PT ;  /* 0xfffffeff02027812 */ /* 0x000fe200078ec0ff */
[----:B------:R-:W-:Y:S01]  /*0570*/  ULEA UR8, UR16, 0xfffff800, 0xb ;  /* 0xfffff80010087891 */ /* 0x000fe2000f8e58ff */
[----:B------:R-:W-:Y:S02]  /*0580*/  LOP3.LUT R33, R3, 0x3e00, RZ, 0xc0, !PT ;  /* 0x00003e0003217812 */ /* 0x000fe400078ec0ff */
[----:B------:R-:W-:Y:S02]  /*0590*/  MOV R4, UR17 ;  /* 0x0000001100047c02 */ /* 0x000fe40008000f00 */
[C---:B------:R-:W-:Y:S02]  /*05a0*/  LOP3.LUT R28, R33.reuse, 0x20, R40, 0xfe, !PT ;  /* 0x00000020211c7812 */ /* 0x040fe400078efe28 */
[----:B------:R-:W-:-:S02]  /*05b0*/  LOP3.LUT R32, R33, R40, RZ, 0xfc, !PT ;  /* 0x0000002821207212 */ /* 0x000fc400078efcff */
[----:B------:R-:W-:Y:S02]  /*05c0*/  MOV R5, UR18 ;  /* 0x0000001200057c02 */ /* 0x000fe40008000f00 */
[C---:B------:R-:W-:Y:S02]  /*05d0*/  LOP3.LUT R3, R32.reuse, 0x40, RZ, 0xfc, !PT ;  /* 0x0000004020037812 */ /* 0x040fe400078efcff */
[C---:B------:R-:W-:Y:S01]  /*05e0*/  LOP3.LUT R6, R32.reuse, 0x80, RZ, 0xfc, !PT ;  /* 0x0000008020067812 */ /* 0x040fe200078efcff */
[----:B0-----:R-:W-:Y:S01]  /*05f0*/  UIADD3 UR8, UPT, UPT, -UR8, UR9, URZ ;  /* 0x0000000908087290 */ /* 0x001fe2000fffe1ff */
[C---:B------:R-:W-:Y:S01]  /*0600*/  IMAD.WIDE.U32 R8, R19.reuse, 0x2, R4 ;  /* 0x0000000213087825 */ /* 0x040fe200078e0004 */
[C---:B------:R-:W-:Y:S02]  /*0610*/  LOP3.LUT R5, R32.reuse, 0x60, RZ, 0xfc, !PT ;  /* 0x0000006020057812 */ /* 0x040fe400078efcff */
[----:B------:R-:W-:Y:S02]  /*0620*/  SHF.L.U32 R4, R32, 0x1, RZ ;  /* 0x0000000120047819 */ /* 0x000fe400000006ff */
[----:B------:R-:W-:-:S02]  /*0630*/  ISETP.GE.AND P1, PT, R19, UR8, PT ;  /* 0x0000000813007c0c */ /* 0x000fc4000bf26270 */
[----:B------:R-:W-:Y:S02]  /*0640*/  ISETP.GE.AND P0, PT, R28, UR8, PT ;  /* 0x000000081c007c0c */ /* 0x000fe4000bf06270 */
[----:B------:R-:W-:Y:S02]  /*0650*/  ISETP.GE.AND P6, PT, R3, UR8, PT ;  /* 0x0000000803007c0c */ /* 0x000fe4000bfc6270 */
[----:B------:R-:W-:Y:S02]  /*0660*/  ISETP.GE.AND P5, PT, R5, UR8, PT ;  /* 0x0000000805007c0c */ /* 0x000fe4000bfa6270 */
[----:B------:R-:W-:Y:S02]  /*0670*/  ISETP.GE.AND P4, PT, R6, UR8, PT ;  /* 0x0000000806007c0c */ /* 0x000fe4000bf86270 */
[C---:B------:R-:W-:Y:S02]  /*0680*/  LOP3.LUT R3, R32.reuse, 0xa0, RZ, 0xfc, !PT ;  /* 0x000000a020037812 */ /* 0x040fe400078efcff */
[----:B------:R-:W-:-:S02]  /*0690*/  LOP3.LUT R10, R32, 0xc0, RZ, 0xfc, !PT ;  /* 0x000000c0200a7812 */ /* 0x000fc400078efcff */
[----:B------:R-:W-:Y:S02]  /*06a0*/  @P1 LOP3.LUT R2, R2, 0x100, RZ, 0xfc, !PT ;  /* 0x0000010002021812 */ /* 0x000fe400078efcff */
[----:B------:R-:W-:Y:S02]  /*06b0*/  ISETP.GE.AND P3, PT, R3, UR8, PT ;  /* 0x0000000803007c0c */ /* 0x000fe4000bf66270 */
[----:B------:R-:W-:Y:S02]  /*06c0*/  LOP3.LUT R2, R2, 0xffffff7f, RZ, 0xc0, !PT ;  /* 0xffffff7f02027812 */ /* 0x000fe400078ec0ff */
[----:B------:R-:W-:Y:S02]  /*06d0*/  IADD3 R6, P1, PT, R4, UR19, RZ ;  /* 0x0000001304067c10 */ /* 0x000fe4000ff3e0ff */
[----:B------:R-:W-:Y:S02]  /*06e0*/  @P0 LOP3.LUT R2, R2, 0x80, RZ, 0xfc, !PT ;  /* 0x0000008002020812 */ /* 0x000fe400078efcff */
[----:B------:R-:W-:-:S02]  /*06f0*/  IADD3.X R7, PT, PT, RZ, UR20, RZ, P1, !PT ;  /* 0x00000014ff077c10 */ /* 0x000fc40008ffe4ff */
[----:B------:R-:W-:Y:S02]  /*0700*/  LOP3.LUT R2, R2, 0xffffffbf, RZ, 0xc0, !PT ;  /* 0xffffffbf02027812 */ /* 0x000fe400078ec0ff */
[----:B------:R-:W-:Y:S02]  /*0710*/  ISETP.GE.AND P2, PT, R10, UR8, PT ;  /* 0x000000080a007c0c */ /* 0x000fe4000bf46270 */
[----:B------:R-:W-:Y:S02]  /*0720*/  @P6 LOP3.LUT R2, R2, 0x40, RZ, 0xfc, !PT ;  /* 0x0000004002026812 */ /* 0x000fe400078efcff */
[----:B------:R-:W-:Y:S02]  /*0730*/  IADD3 R4, P0, PT, R4, UR21, RZ ;  /* 0x0000001504047c10 */ /* 0x000fe4000ff1e0ff */
[----:B------:R-:W-:Y:S02]  /*0740*/  LOP3.LUT R2, R2, 0xffffffdf, RZ, 0xc0, !PT ;  /* 0xffffffdf02027812 */ /* 0x000fe400078ec0ff */
[----:B------:R-:W-:-:S02]  /*0750*/  LOP3.LUT R16, R32, 0xe0, RZ, 0xfc, !PT ;  /* 0x000000e020107812 */ /* 0x000fc400078efcff */
[----:B------:R-:W-:Y:S02]  /*0760*/  @P5 LOP3.LUT R2, R2, 0x20, RZ, 0xfc, !PT ;  /* 0x0000002002025812 */ /* 0x000fe400078efcff */
[----:B------:R-:W-:Y:S02]  /*0770*/  IADD3.X R5, PT, PT, RZ, UR22, RZ, P0, !PT ;  /* 0x00000016ff057c10 */ /* 0x000fe400087fe4ff */
[----:B------:R-:W-:Y:S02]  /*0780*/  LOP3.LUT R2, R2, 0xffffffef, RZ, 0xc0, !PT ;  /* 0xffffffef02027812 */ /* 0x000fe400078ec0ff */
[----:B------:R-:W-:Y:S02]  /*0790*/  PRMT R17, RZ, 0x7610, R17 ;  /* 0x00007610ff117816 */ /* 0x000fe40000000011 */
[----:B------:R-:W-:Y:S02]  /*07a0*/  @P4 LOP3.LUT R2, R2, 0x10, RZ, 0xfc, !PT ;  /* 0x0000001002024812 */ /* 0x000fe400078efcff */
[----:B------:R-:W-:-:S02]  /*07b0*/  PRMT R3, RZ, 0x7610, R3 ;  /* 0x00007610ff037816 */ /* 0x000fc40000000003 */
[C---:B------:R-:W-:Y:S01]  /*07c0*/  LOP3.LUT P1, RZ, R2.reuse, 0x100, RZ, 0xc0, !PT ;  /* 0x0000010002ff7812 */ /* 0x040fe2000782c0ff */
[----:B------:R-:W-:Y:S01]  /*07d0*/  BAR.SYNC.DEFER_BLOCKING 0x0 ;  /* 0x0000000000007b1d */ /* 0x000fe20000010000 */
[----:B------:R-:W-:Y:S02]  /*07e0*/  LOP3.LUT R2, R2, 0xfffffff7, RZ, 0xc0, !PT ;  /* 0xfffffff702027812 */ /* 0x000fe400078ec0ff */
[----:B------:R-:W-:Y:S02]  /*07f0*/  LOP3.LUT R18, R32, 0x100, RZ, 0xfc, !PT ;  /* 0x0000010020127812 */ /* 0x000fe400078efcff */
[----:B------:R-:W-:Y:S02]  /*0800*/  @P3 LOP3.LUT R2, R2, 0x8, RZ, 0xfc, !PT ;  /* 0x0000000802023812 */ /* 0x000fe400078efcff */
[----:B------:R-:W-:Y:S02]  /*0810*/  ISETP.GE.AND P0, PT, R16, UR8, PT ;  /* 0x0000000810007c0c */ /* 0x000fe4000bf06270 */
[----:B------:R-:W-:-:S02]  /*0820*/  LOP3.LUT R2, R2, 0xfffffffb, RZ, 0xc0, !PT ;  /* 0xfffffffb02027812 */ /* 0x000fc400078ec0ff */
[----:B------:R-:W-:Y:S02]  /*0830*/  PRMT R19, RZ, 0x7610, R19 ;  /* 0x00007610ff137816 */ /* 0x000fe40000000013 */
[----:B------:R-:W-:Y:S02]  /*0840*/  @P2 LOP3.LUT R2, R2, 0x4, RZ, 0xfc, !PT ;  /* 0x0000000402022812 */ /* 0x000fe400078efcff */
[----:B------:R-:W-:Y:S02]  /*0850*/  PRMT R10, RZ, 0x7610, R10 ;  /* 0x00007610ff0a7816 */ /* 0x000fe4000000000a */
[----:B------:R-:W-:Y:S02]  /*0860*/  LOP3.LUT R2, R2, 0xfffffffd, RZ, 0xc0, !PT ;  /* 0xfffffffd02027812 */ /* 0x000fe400078ec0ff */
[----:B------:R-:W-:Y:S02]  /*0870*/  PRMT R15, RZ, 0x7610, R15 ;  /* 0x00007610ff0f7816 */ /* 0x000fe4000000000f */
[----:B------:R-:W-:-:S02]  /*0880*/  @P0 LOP3.LUT R2, R2, 0x2, RZ, 0xfc, !PT ;  /* 0x0000000202020812 */ /* 0x000fc400078efcff */
[----:B------:R-:W-:Y:S01]  /*0890*/  PRMT R14, RZ, 0x7610, R14 ;  /* 0x00007610ff0e7816 */ /* 0x000fe2000000000e */
[----:B------:R-:W2:Y:S01]  /*08a0*/  @!P0 LDG.E.U16 R17, desc[UR30][R8.64+0x1c0] ;  /* 0x0001c01e08118981 */ /* 0x000ea2000c1e1500 */
[----:B------:R-:W-:Y:S02]  /*08b0*/  ISETP.GE.AND P0, PT, R18, UR8, PT ;  /* 0x0000000812007c0c */ /* 0x000fe4000bf06270 */
[----:B------:R-:W-:Y:S01]  /*08c0*/  PRMT R13, RZ, 0x7610, R13 ;  /* 0x00007610ff0d7816 */ /* 0x000fe2000000000d */
[----:B------:R-:W3:Y:S01]  /*08d0*/  @!P1 LDG.E.U16 R3, desc[UR30][R8.64] ;  /* 0x0000001e08039981 */ /* 0x000ee2000c1e1500 */
[----:B------:R-:W-:Y:S02]  /*08e0*/  ISETP.GE.AND P1, PT, R28, UR8, PT ;  /* 0x000000081c007c0c */ /* 0x000fe4000bf26270 */
[----:B------:R-:W-:Y:S01]  /*08f0*/  LOP3.LUT R2, R2, 0xfffffffe, RZ, 0xc0, !PT ;  /* 0xfffffffe02027812 */ /* 0x000fe200078ec0ff */
[----:B------:R-:W4:Y:S01]  /*0900*/  @!P2 LDG.E.U16 R15, desc[UR30][R8.64+0x180] ;  /* 0x0001801e080fa981 */ /* 0x000f22000c1e1500 */
[----:B------:R-:W-:-:S02]  /*0910*/  LOP3.LUT R20, R32, 0x120, RZ, 0xfc, !PT ;  /* 0x0000012020147812 */ /* 0x000fc400078efcff */
[C---:B------:R-:W-:Y:S01]  /*0920*/  LOP3.LUT R21, R32.reuse, 0x140, RZ, 0xfc, !PT ;  /* 0x0000014020157812 */ /* 0x040fe200078efcff */
[----:B------:R-:W5:Y:S01]  /*0930*/  @!P3 LDG.E.U16 R14, desc[UR30][R8.64+0x140] ;  /* 0x0001401e080eb981 */ /* 0x000f62000c1e1500 */
[----:B------:R-:W-:Y:S02]  /*0940*/  PRMT R12, RZ, 0x7610, R12 ;  /* 0x00007610ff0c7816 */ /* 0x000fe4000000000c */
[C---:B------:R-:W-:Y:S01]  /*0950*/  LOP3.LUT R24, R32.reuse, 0x160, RZ, 0xfc, !PT ;  /* 0x0000016020187812 */ /* 0x040fe200078efcff */
[----:B------:R-:W2:Y:S01]  /*0960*/  @!P0 LDG.E.U16 R19, desc[UR30][R8.64+0x200] ;  /* 0x0002001e08138981 */ /* 0x000ea2000c1e1500 */
[----:B------:R-:W-:Y:S02]  /*0970*/  PRMT R11, RZ, 0x7610, R11 ;  /* 0x00007610ff0b7816 */ /* 0x000fe4000000000b */
[----:B------:R-:W-:Y:S01]  /*0980*/  LOP3.LUT R25, R32, 0x180, RZ, 0xfc, !PT ;  /* 0x0000018020197812 */ /* 0x000fe200078efcff */
[----:B------:R-:W4:Y:S01]  /*0990*/  @!P1 LDG.E.U16 R10, desc[UR30][R8.64+0x40] ;  /* 0x0000401e080a9981 */ /* 0x000f22000c1e1500 */
[----:B------:R-:W-:-:S02]  /*09a0*/  @P0 LOP3.LUT R2, R2, 0x1, RZ, 0xfc, !PT ;  /* 0x0000000102020812 */ /* 0x000fc400078efcff */
[----:B------:R-:W-:Y:S01]  /*09b0*/  LOP3.LUT R28, R32, 0x1a0, RZ, 0xfc, !PT ;  /* 0x000001a0201c7812 */ /* 0x000fe200078efcff */
[----:B------:R-:W5:Y:S01]  /*09c0*/  @!P4 LDG.E.U16 R13, desc[UR30][R8.64+0x100] ;  /* 0x0001001e080dc981 */ /* 0x000f62000c1e1500 */
[----:B------:R-:W-:Y:S02]  /*09d0*/  ISETP.GE.AND P0, PT, R20, UR8, PT ;  /* 0x0000000814007c0c */ /* 0x000fe4000bf06270 */
[C---:B------:R-:W-:Y:S01]  /*09e0*/  LOP3.LUT R29, R32.reuse, 0x1c0, RZ, 0xfc, !PT ;  /* 0x000001c0201d7812 */ /* 0x040fe200078efcff */
[----:B------:R-:W2:Y:S01]  /*09f0*/  @!P5 LDG.E.U16 R12, desc[UR30][R8.64+0xc0] ;  /* 0x0000c01e080cd981 */ /* 0x000ea2000c1e1500 */
[----:B------:R-:W-:Y:S02]  /*0a00*/  ISETP.GE.AND P1, PT, R21, UR8, PT ;  /* 0x0000000815007c0c */ /* 0x000fe4000bf26270 */
[----:B------:R-:W-:Y:S01]  /*0a10*/  LOP3.LUT R32, R32, 0x1e0, RZ, 0xfc, !PT ;  /* 0x000001e020207812 */ /* 0x000fe200078efcff */
[----:B------:R-:W5:Y:S01]  /*0a20*/  @!P6 LDG.E.U16 R11, desc[UR30][R8.64+0x80] ;  /* 0x0000801e080be981 */ /* 0x000f62000c1e1500 */
[----:B------:R-:W-:-:S02]  /*0a30*/  ISETP.GE.AND P2, PT, R24, UR8, PT ;  /* 0x0000000818007c0c */ /* 0x000fc4000bf46270 */
[----:B------:R-:W-:Y:S02]  /*0a40*/  ISETP.GE.AND P3, PT, R25, UR8, PT ;  /* 0x0000000819007c0c */ /* 0x000fe4000bf66270 */
[----:B------:R-:W-:Y:S02]  /*0a50*/  ISETP.GE.AND P4, PT, R28, UR8, PT ;  /* 0x000000081c007c0c */ /* 0x000fe4000bf86270 */
[----:B------:R-:W-:Y:S02]  /*0a60*/  ISETP.GE.AND P5, PT, R29, UR8, PT ;  /* 0x000000081d007c0c */ /* 0x000fe4000bfa6270 */
[----:B------:R-:W-:Y:S02]  /*0a70*/  ISETP.GE.AND P6, PT, R32, UR8, PT ;  /* 0x0000000820007c0c */ /* 0x000fe4000bfc6270 */
[----:B------:R-:W-:Y:S02]  /*0a80*/  PRMT R22, RZ, 0x7610, R22 ;  /* 0x00007610ff167816 */ /* 0x000fe40000000016 */
[----:B------:R-:W-:-:S02]  /*0a90*/  PRMT R23, RZ, 0x7610, R23 ;  /* 0x00007610ff177816 */ /* 0x000fc40000000017 */
[----:B------:R-:W-:Y:S02]  /*0aa0*/  PRMT R26, RZ, 0x7610, R26 ;  /* 0x00007610ff1a7816 */ /* 0x000fe4000000001a */
[----:B------:R-:W-:Y:S01]  /*0ab0*/  PRMT R27, RZ, 0x7610, R27 ;  /* 0x00007610ff1b7816 */ /* 0x000fe2000000001b */
[----:B------:R-:W2:Y:S01]  /*0ac0*/  @!P0 LDG.E.U16 R22, desc[UR30][R8.64+0x240] ;  /* 0x0002401e08168981 */ /* 0x000ea2000c1e1500 */
[----:B------:R-:W-:Y:S02]  /*0ad0*/  PRMT R30, RZ, 0x7610, R30 ;  /* 0x00007610ff1e7816 */ /* 0x000fe4000000001e */
[----:B------:R-:W-:Y:S01]  /*0ae0*/  PRMT R31, RZ, 0x7610, R31 ;  /* 0x00007610ff1f7816 */ /* 0x000fe2000000001f */
[----:B------:R-:W2:Y:S01]  /*0af0*/  @!P1 LDG.E.U16 R23, desc[UR30][R8.64+0x280] ;  /* 0x0002801e08179981 */ /* 0x000ea2000c1e1500 */
[----:B------:R-:W-:-:S03]  /*0b00*/  PRMT R34, RZ, 0x7610, R34 ;  /* 0x00007610ff227816 */ /* 0x000fc60000000022 */
[----:B------:R-:W2:Y:S04]  /*0b10*/  @!P2 LDG.E.U16 R26, desc[UR30][R8.64+0x2c0] ;  /* 0x0002c01e081aa981 */ /* 0x000ea8000c1e1500 */
[----:B------:R-:W2:Y:S04]  /*0b20*/  @!P3 LDG.E.U16 R27, desc[UR30][R8.64+0x300] ;  /* 0x0003001e081bb981 */ /* 0x000ea8000c1e1500 */
[----:B------:R-:W2:Y:S04]  /*0b30*/  @!P4 LDG.E.U16 R30, desc[UR30][R8.64+0x340] ;  /* 0x0003401e081ec981 */ /* 0x000ea8000c1e1500 */
[----:B------:R-:W2:Y:S04]  /*0b40*/  @!P5 LDG.E.U16 R31, desc[UR30][R8.64+0x380] ;  /* 0x0003801e081fd981 */ /* 0x000ea8000c1e1500 */
[----:B------:R0:W2:Y:S01]  /*0b50*/  @!P6 LDG.E.U16 R34, desc[UR30][R8.64+0x3c0] ;  /* 0x0003c01e0822e981 */ /* 0x0000a2000c1e1500 */
[----:B------:R-:W1:Y:S01]  /*0b60*/  S2R R44, SR_LANEID ;  /* 0x00000000002c7919 */ /* 0x000e620000000000 */
[----:B------:R-:W0:Y:S01]  /*0b70*/  S2UR UR8, SR_CgaCtaId ;  /* 0x00000000000879c3 */ /* 0x000e220000008800 */
[----:B------:R-:W-:Y:S01]  /*0b80*/  UMOV UR23, 0x400 ;  /* 0x0000040000177882 */ /* 0x000fe20000000000 */
[----:B------:R-:W-:-:S02]  /*0b90*/  P2R R65, PR, RZ, 0x1 ;  /* 0x00000001ff417803 */ /* 0x000fc40000000000 */
[----:B------:R-:W-:-:S04]  /*0ba0*/  LOP3.LUT P0, RZ, R2, 0x1, RZ, 0xc0, !PT ;  /* 0x0000000102ff7812 */ /* 0x000fc8000780c0ff */
[----:B------:R-:W-:Y:S02]  /*0bb0*/  P2R R64, PR, RZ, 0x1 ;  /* 0x00000001ff407803 */ /* 0x000fe40000000000 */
[----:B------:R-:W-:Y:S02]  /*0bc0*/  LOP3.LUT P0, RZ, R2, 0x2, RZ, 0xc0, !PT ;  /* 0x0000000202ff7812 */ /* 0x000fe4000780c0ff */
[----:B------:R-:W-:Y:S02]  /*0bd0*/  LOP3.LUT R0, R0, 0x3e0, RZ, 0xc0, !PT ;  /* 0x000003e000007812 */ /* 0x000fe400078ec0ff */
[----:B------:R-:W-:Y:S01]  /*0be0*/  P2R R63, PR, RZ, 0x1 ;  /* 0x00000001ff3f7803 */ /* 0x000fe20000000000 */
[----:B0-----:R-:W-:Y:S01]  /*0bf0*/  ULEA UR23, UR8, UR23, 0x18 ;  /* 0x0000001708177291 */ /* 0x001fe2000f8ec0ff */
[----:B-1----:R-:W-:-:S04]  /*0c00*/  IADD3 R16, PT, PT, R33, R44, RZ ;  /* 0x0000002c21107210 */ /* 0x002fc80007ffe0ff */
[C---:B------:R-:W-:Y:S02]  /*0c10*/  IADD3 R21, PT, PT, R16.reuse, 0x20, RZ ;  /* 0x0000002010157810 */ /* 0x040fe40007ffe0ff */
[C---:B------:R-:W-:Y:S02]  /*0c20*/  IADD3 R25, PT, PT, R16.reuse, 0x40, RZ ;  /* 0x0000004010197810 */ /* 0x040fe40007ffe0ff */
[C---:B------:R-:W-:Y:S02]  /*0c30*/  IADD3 R29, PT, PT, R16.reuse, 0x60, RZ ;  /* 0x00000060101d7810 */ /* 0x040fe40007ffe0ff */
[C---:B------:R-:W-:Y:S02]  /*0c40*/  LEA.HI.SX32 R18, R16.reuse, R16, 0x1b ;  /* 0x0000001010127211 */ /* 0x040fe400078fdaff */
[C---:B------:R-:W-:Y:S02]  /*0c50*/  IADD3 R33, PT, PT, R16.reuse, 0x80, RZ ;  /* 0x0000008010217810 */ /* 0x040fe40007ffe0ff */
[----:B------:R-:W-:-:S02]  /*0c60*/  IADD3 R9, PT, PT, R16, 0xa0, RZ ;  /* 0x000000a010097810 */ /* 0x000fc40007ffe0ff */
[-C--:B------:R-:W-:Y:S02]  /*0c70*/  LEA.HI.SX32 R21, R21, R16.reuse, 0x1b ;  /* 0x0000001015157211 */ /* 0x080fe400078fdaff */
[C---:B------:R-:W-:Y:S02]  /*0c80*/  IADD3 R35, PT, PT, R16.reuse, 0xc0, RZ ;  /* 0x000000c010237810 */ /* 0x040fe40007ffe0ff */
[-C--:B------:R-:W-:Y:S02]  /*0c90*/  LEA.HI.SX32 R25, R25, R16.reuse, 0x1b ;  /* 0x0000001019197211 */ /* 0x080fe400078fdaff */
[C---:B------:R-:W-:Y:S02]  /*0ca0*/  IADD3 R37, PT, PT, R16.reuse, 0xe0, RZ ;  /* 0x000000e010257810 */ /* 0x040fe40007ffe0ff */
[----:B------:R-:W-:Y:S02]  /*0cb0*/  LEA.HI.SX32 R29, R29, R16, 0x1b ;  /* 0x000000101d1d7211 */ /* 0x000fe400078fdaff */
[----:B------:R-:W-:-:S02]  /*0cc0*/  IADD3 R39, PT, PT, R16, 0x100, RZ ;  /* 0x0000010010277810 */ /* 0x000fc40007ffe0ff */
[----:B------:R-:W-:Y:S02]  /*0cd0*/  LEA R67, R18, UR23, 0x1 ;  /* 0x0000001712437c11 */ /* 0x000fe4000f8e08ff */
[-C--:B------:R-:W-:Y:S02]  /*0ce0*/  LEA.HI.SX32 R33, R33, R16.reuse, 0x1b ;  /* 0x0000001021217211 */ /* 0x080fe400078fdaff */
[C---:B------:R-:W-:Y:S02]  /*0cf0*/  IADD3 R41, PT, PT, R16.reuse, 0x120, RZ ;  /* 0x0000012010297810 */ /* 0x040fe40007ffe0ff */
[----:B------:R-:W-:Y:S02]  /*0d00*/  LEA.HI.SX32 R9, R9, R16, 0x1b ;  /* 0x0000001009097211 */ /* 0x000fe400078fdaff */
[----:B------:R-:W-:Y:S02]  /*0d10*/  LEA R66, R21, UR23, 0x1 ;  /* 0x0000001715427c11 */ /* 0x000fe4000f8e08ff */
[----:B------:R-:W-:-:S02]  /*0d20*/  IADD3 R43, PT, PT, R16, 0x140, RZ ;  /* 0x00000140102b7810 */ /* 0x000fc40007ffe0ff */
[-C--:B------:R-:W-:Y:S02]  /*0d30*/  LEA.HI.SX32 R35, R35, R16.reuse, 0x1b ;  /* 0x0000001023237211 */ /* 0x080fe400078fdaff */
[----:B------:R-:W-:Y:S02]  /*0d40*/  LEA R164, R25, UR23, 0x1 ;  /* 0x0000001719a47c11 */ /* 0x000fe4000f8e08ff */
[----:B------:R-:W-:Y:S02]  /*0d50*/  IADD3 R45, PT, PT, R16, 0x160, RZ ;  /* 0x00000160102d7810 */ /* 0x000fe40007ffe0ff */
[----:B------:R-:W-:Y:S02]  /*0d60*/  LEA.HI.SX32 R37, R37, R16, 0x1b ;  /* 0x0000001025257211 */ /* 0x000fe400078fdaff */
[----:B------:R-:W-:Y:S02]  /*0d70*/  LEA R161, R29, UR23, 0x1 ;  /* 0x000000171da17c11 */ /* 0x000fe4000f8e08ff */
[----:B------:R-:W-:-:S02]  /*0d80*/  LOP3.LUT P0, RZ, R2, 0x4, RZ, 0xc0, !PT ;  /* 0x0000000402ff7812 */ /* 0x000fc4000780c0ff */
[C---:B------:R-:W-:Y:S02]  /*0d90*/  IADD3 R47, PT, PT, R16.reuse, 0x180, RZ ;  /* 0x00000180102f7810 */ /* 0x040fe40007ffe0ff */
[-C--:B------:R-:W-:Y:S02]  /*0da0*/  LEA.HI.SX32 R39, R39, R16.reuse, 0x1b ;  /* 0x0000001027277211 */ /* 0x080fe400078fdaff */
[----:B------:R-:W-:Y:S02]  /*0db0*/  LEA R160, R33, UR23, 0x1 ;  /* 0x0000001721a07c11 */ /* 0x000fe4000f8e08ff */
[----:B------:R-:W-:Y:S02]  /*0dc0*/  IADD3 R49, PT, PT, R16, 0x1a0, RZ ;  /* 0x000001a010317810 */ /* 0x000fe40007ffe0ff */
[----:B------:R-:W-:Y:S02]  /*0dd0*/  LEA.HI.SX32 R41, R41, R16, 0x1b ;  /* 0x0000001029297211 */ /* 0x000fe400078fdaff */
[----:B------:R-:W-:-:S02]  /*0de0*/  LEA R159, R9, UR23, 0x1 ;  /* 0x00000017099f7c11 */ /* 0x000fc4000f8e08ff */
[----:B------:R-:W-:Y:S02]  /*0df0*/  IADD3 R0, PT, PT, R0, R44, RZ ;  /* 0x0000002c00007210 */ /* 0x000fe40007ffe0ff */
[C---:B------:R-:W-:Y:S02]  /*0e00*/  IADD3 R51, PT, PT, R16.reuse, 0x1c0, RZ ;  /* 0x000001c010337810 */ /* 0x040fe40007ffe0ff */
[-C--:B------:R-:W-:Y:S02]  /*0e10*/  LEA.HI.SX32 R43, R43, R16.reuse, 0x1b ;  /* 0x000000102b2b7211 */ /* 0x080fe400078fdaff */
[----:B------:R-:W-:Y:S02]  /*0e20*/  LEA R158, R35, UR23, 0x1 ;  /* 0x00000017239e7c11 */ /* 0x000fe4000f8e08ff */
[----:B------:R-:W-:Y:S02]  /*0e30*/  IADD3 R53, PT, PT, R16, 0x1e0, RZ ;  /* 0x000001e010357810 */ /* 0x000fe40007ffe0ff */
[----:B------:R-:W-:-:S02]  /*0e40*/  LEA.HI.SX32 R45, R45, R16, 0x1b ;  /* 0x000000102d2d7211 */ /* 0x000fc400078fdaff */
[----:B------:R-:W-:Y:S02]  /*0e50*/  LEA R156, R37, UR23, 0x1 ;  /* 0x00000017259c7c11 */ /* 0x000fe4000f8e08ff */
[----:B------:R-:W-:Y:S02]  /*0e60*/  P2R R61, PR, RZ, 0x1 ;  /* 0x00000001ff3d7803 */ /* 0x000fe40000000000 */
[-C--:B------:R-:W-:Y:S02]  /*0e70*/  LEA.HI.SX32 R47, R47, R16.reuse, 0x1b ;  /* 0x000000102f2f7211 */ /* 0x080fe400078fdaff */
[----:B------:R-:W-:Y:S02]  /*0e80*/  LEA R134, R39, UR23, 0x1 ;  /* 0x0000001727867c11 */ /* 0x000fe4000f8e08ff */
[----:B------:R-:W-:Y:S02]  /*0e90*/  LOP3.LUT P0, RZ, R2, 0x8, RZ, 0xc0, !PT ;  /* 0x0000000802ff7812 */ /* 0x000fe4000780c0ff */
[----:B------:R-:W-:-:S02]  /*0ea0*/  LEA.HI.SX32 R49, R49, R16, 0x1b ;  /* 0x0000001031317211 */ /* 0x000fc400078fdaff */
[----:B------:R-:W-:Y:S02]  /*0eb0*/  LEA R99, R41, UR23, 0x1 ;  /* 0x0000001729637c11 */ /* 0x000fe4000f8e08ff */
[----:B------:R-:W-:Y:S02]  /*0ec0*/  SHF.L.U32 R0, R0, 0x4, RZ ;  /* 0x0000000400007819 */ /* 0x000fe400000006ff */
[-C--:B------:R-:W-:Y:S02]  /*0ed0*/  LEA.HI.SX32 R51, R51, R16.reuse, 0x1b ;  /* 0x0000001033337211 */ /* 0x080fe400078fdaff */
[----:B------:R-:W-:Y:S02]  /*0ee0*/  LEA R98, R43, UR23, 0x1 ;  /* 0x000000172b627c11 */ /* 0x000fe4000f8e08ff */
[----:B------:R-:W-:Y:S02]  /*0ef0*/  LEA.HI.SX32 R53, R53, R16, 0x1b ;  /* 0x0000001035357211 */ /* 0x000fe400078fdaff */
[----:B------:R-:W-:-:S02]  /*0f00*/  LEA R97, R45, UR23, 0x1 ;  /* 0x000000172d617c11 */ /* 0x000fc4000f8e08ff */
[----:B------:R-:W-:Y:S02]  /*0f10*/  LEA R96, R47, UR23, 0x1 ;  /* 0x000000172f607c11 */ /* 0x000fe4000f8e08ff */
[----:B------:R-:W-:Y:S02]  /*0f20*/  P2R R56, PR, RZ, 0x1 ;  /* 0x00000001ff387803 */ /* 0x000fe40000000000 */
[----:B------:R-:W-:Y:S02]  /*0f30*/  LEA R95, R49, UR23, 0x1 ;  /* 0x00000017315f7c11 */ /* 0x000fe4000f8e08ff */
[----:B------:R-:W-:Y:S02]  /*0f40*/  LEA.HI.SX32 R92, R0, R0, 0x1b ;  /* 0x00000000005c7211 */ /* 0x000fe400078fdaff */
[----:B------:R-:W-:Y:S02]  /*0f50*/  LOP3.LUT P0, RZ, R2, 0x10, RZ, 0xc0, !PT ;  /* 0x0000001002ff7812 */ /* 0x000fe4000780c0ff */
[----:B------:R-:W-:-:S02]  /*0f60*/  LEA R94, R51, UR23, 0x1 ;  /* 0x00000017335e7c11 */ /* 0x000fc4000f8e08ff */
        /* <DEDUP_REMOVED lines=11> */
[----:B---3--:R0:W-:Y:S04]  /*1020*/  STS.U16 [R67], R3 ;  /* 0x0000000343007388 */ /* 0x0081e80000000400 */
[----:B----4-:R1:W-:Y:S04]  /*1030*/  STS.U16 [R66+0x40], R10 ;  /* 0x0000400a42007388 */ /* 0x0103e80000000400 */
[----:B-----5:R3:W-:Y:S04]  /*1040*/  STS.U16 [R164+0x80], R11 ;  /* 0x0000800ba4007388 */ /* 0x0207e80000000400 */
[----:B--2---:R2:W-:Y:S04]  /*1050*/  STS.U16 [R161+0xc0], R12 ;  /* 0x0000c00ca1007388 */ /* 0x0045e80000000400 */
[----:B------:R4:W-:Y:S04]  /*1060*/  STS.U16 [R160+0x100], R13 ;  /* 0x0001000da0007388 */ /* 0x0009e80000000400 */
[----:B------:R-:W-:Y:S04]  /*1070*/  STS.U16 [R159+0x140], R14 ;  /* 0x0001400e9f007388 */ /* 0x000fe80000000400 */
        /* <DEDUP_REMOVED lines=27> */
[----:B0-----:R-:W-:Y:S01]  /*1230*/  PRMT R3, RZ, 0x7610, R3 ;  /* 0x00007610ff037816 */ /* 0x001fe20000000003 */
[----:B------:R-:W-:Y:S01]  /*1240*/  BAR.SYNC.DEFER_BLOCKING 0x0 ;  /* 0x0000000000007b1d */ /* 0x000fe20000010000 */
[----:B------:R-:W-:-:S05]  /*1250*/  PRMT R9, RZ, 0x7610, R9 ;  /* 0x00007610ff097816 */ /* 0x000fca0000000009 */
[----:B------:R-:W5:Y:S01]  /*1260*/  @!P0 LDG.E.U16 R3, desc[UR30][R6.64] ;  /* 0x0000001e06038981 */ /* 0x000f62000c1e1500 */
[----:B------:R-:W-:-:S13]  /*1270*/  ISETP.NE.AND P0, PT, R20, RZ, PT ;  /* 0x000000ff1400720c */ /* 0x000fda0003f05270 */
[----:B------:R-:W5:Y:S01]  /*1280*/  @!P0 LDG.E.U16 R8, desc[UR30][R6.64+0x40] ;  /* 0x0000401e06088981 */ /* 0x000f62000c1e1500 */
[----:B------:R-:W-:Y:S02]  /*1290*/  ISETP.NE.AND P0, PT, R36, RZ, PT ;  /* 0x000000ff2400720c */ /* 0x000fe40003f05270 */
[----:B-1----:R-:W-:-:S11]  /*12a0*/  PRMT R10, RZ, 0x7610, R10 ;  /* 0x00007610ff0a7816 */ /* 0x002fd6000000000a */
[----:B------:R-:W5:Y:S01]  /*12b0*/  @!P0 LDG.E.U16 R9, desc[UR30][R6.64+0x80] ;  /* 0x0000801e06098981 */ /* 0x000f62000c1e1500 */
[----:B------:R-:W-:Y:S02]  /*12c0*/  ISETP.NE.AND P0, PT, R38, RZ, PT ;  /* 0x000000ff2600720c */ /* 0x000fe40003f05270 */
[----:B---3--:R-:W-:-:S11]  /*12d0*/  PRMT R11, RZ, 0x7610, R11 ;  /* 0x00007610ff0b7816 */ /* 0x008fd6000000000b */
[----:B------:R-:W3:Y:S01]  /*12e0*/  @!P0 LDG.E.U16 R10, desc[UR30][R6.64+0xc0] ;  /* 0x0000c01e060a8981 */ /* 0x000ee2000c1e1500 */
[----:B------:R-:W-:Y:S02]  /*12f0*/  ISETP.NE.AND P0, PT, R42, RZ, PT ;  /* 0x000000ff2a00720c */ /* 0x000fe40003f05270 */
[----:B--2---:R-:W-:-:S11]  /*1300*/  PRMT R12, RZ, 0x7610, R12 ;  /* 0x00007610ff0c7816 */ /* 0x004fd6000000000c */
[----:B------:R-:W2:Y:S01]  /*1310*/  @!P0 LDG.E.U16 R11, desc[UR30][R6.64+0x100] ;  /* 0x0001001e060b8981 */ /* 0x000ea2000c1e1500 */
        /* <DEDUP_REMOVED lines=48> */
[----:B---3--:R-:W-:Y:S04]  /*1620*/  STS.U16 [R161+0xc0], R10 ;  /* 0x0000c00aa1007388 */ /* 0x008fe80000000400 */
[----:B--2---:R-:W-:Y:S04]  /*1630*/  STS.U16 [R160+0x100], R11 ;  /* 0x0001000ba0007388 */ /* 0x004fe80000000400 */
        /* <DEDUP_REMOVED lines=12> */
[----:B------:R-:W1:Y:S04]  /*1700*/  LDS.U16 R12, [R92] ;  /* 0x000000005c0c7984 */ /* 0x000e680000000400 */
[----:B------:R-:W2:Y:S04]  /*1710*/  LDS.U16 R13, [R92+0x2] ;  /* 0x000002005c0d7984 */ /* 0x000ea80000000400 */
[----:B------:R-:W3:Y:S04]  /*1720*/  LDS.U16 R14, [R92+0x4] ;  /* 0x000004005c0e7984 */ /* 0x000ee80000000400 */
[----:B------:R-:W4:Y:S04]  /*1730*/  LDS.U16 R15, [R92+0x6] ;  /* 0x000006005c0f7984 */ /* 0x000f280000000400 */
[----:B------:R-:W5:Y:S04]  /*1740*/  LDS.U16 R16, [R92+0x8] ;  /* 0x000008005c107984 */ /* 0x000f680000000400 */
[----:B------:R-:W5:Y:S04]  /*1750*/  LDS.U16 R17, [R92+0xa] ;  /* 0x00000a005c117984 */ /* 0x000f680000000400 */
[----:B------:R-:W5:Y:S04]  /*1760*/  LDS.U16 R27, [R92+0xc] ;  /* 0x00000c005c1b7984 */ /* 0x000f680000000400 */
[----:B------:R-:W1:Y:S04]  /*1770*/  LDS.U16 R31, [R92+0xe] ;  /* 0x00000e005c1f7984 */ /* 0x000e680000000400 */
[----:B------:R-:W1:Y:S04]  /*1780*/  LDS.U16 R11, [R92+0x10] ;  /* 0x000010005c0b7984 */ /* 0x000e680000000400 */
[----:B------:R-:W1:Y:S04]  /*1790*/  LDS.U16 R10, [R92+0x12] ;  /* 0x000012005c0a7984 */ /* 0x000e680000000400 */
[----:B------:R-:W1:Y:S04]  /*17a0*/  LDS.U16 R9, [R92+0x14] ;  /* 0x000014005c097984 */ /* 0x000e680000000400 */
[----:B------:R-:W1:Y:S04]  /*17b0*/  LDS.U16 R8, [R92+0x16] ;  /* 0x000016005c087984 */ /* 0x000e680000000400 */
[----:B------:R-:W1:Y:S04]  /*17c0*/  LDS.U16 R0, [R92+0x18] ;  /* 0x000018005c007984 */ /* 0x000e680000000400 */
[----:B------:R-:W1:Y:S04]  /*17d0*/  LDS.U16 R7, [R92+0x1a] ;  /* 0x00001a005c077984 */ /* 0x000e680000000400 */
[----:B------:R-:W1:Y:S04]  /*17e0*/  LDS.U16 R6, [R92+0x1c] ;  /* 0x00001c005c067984 */ /* 0x000e680000000400 */
[----:B------:R-:W1:Y:S01]  /*17f0*/  LDS.U16 R3, [R92+0x1e] ;  /* 0x00001e005c037984 */ /* 0x000e620000000400 */
[----:B------:R-:W-:Y:S01]  /*1800*/  BAR.SYNC.DEFER_BLOCKING 0x0 ;  /* 0x0000000000007b1d */ /* 0x000fe20000010000 */
[----:B0-----:R-:W-:-:S05]  /*1810*/  PRMT R18, RZ, 0x7610, R18 ;  /* 0x00007610ff127816 */ /* 0x001fca0000000012 */
        /* <DEDUP_REMOVED lines=38> */
[----:B------:R0:W5:Y:S04]  /*1a80*/  @!P6 LDG.E.U16 R42, desc[UR30][R4.64+0x3c0] ;  /* 0x0003c01e042ae981 */ /* 0x000168000c1e1500 */
[----:B------:R-:W-:Y:S01]  /*1a90*/  STL [R1+0x4], R67 ;  /* 0x0000044301007387 */ /* 0x000fe20000100800 */
[----:B0-----:R-:W-:-:S03]  /*1aa0*/  PRMT R4, RZ, 0x7610, R4 ;  /* 0x00007610ff047816 */ /* 0x001fc60000000004 */
[----:B------:R-:W-:Y:S04]  /*1ab0*/  STL [R1], R66 ;  /* 0x0000004201007387 */ /* 0x000fe80000100800 */
[----:B------:R-:W-:Y:S01]  /*1ac0*/  STL.S16 [R1+0x8], R4 ;  /* 0x0000080401007387 */ /* 0x000fe20000100600 */
[----:B-1----:R-:W-:-:S05]  /*1ad0*/  HADD2.F32 R12, -RZ, R12.H0_H0 ;  /* 0x2000000cff0c7230 */ /* 0x002fca0000004100 */
[----:B------:R-:W-:-:S05]  /*1ae0*/  FADD.FTZ R76, R12, UR6 ;  /* 0x000000060c4c7e21 */ /* 0x000fca0008010000 */
[----:B------:R-:W-:Y:S01]  /*1af0*/  FSETP.GTU.FTZ.AND P0, PT, R76, 20, PT ;  /* 0x41a000004c00780b */ /* 0x000fe20003f1c000 */
[----:B--2---:R-:W-:Y:S02]  /*1b00*/  HADD2.F32 R13, -RZ, R13.H0_H0 ;  /* 0x2000000dff0d7230 */ /* 0x004fe40000004100 */
[----:B---3--:R-:W-:Y:S02]  /*1b10*/  HADD2.F32 R14, -RZ, R14.H0_H0 ;  /* 0x2000000eff0e7230 */ /* 0x008fe40000004100 */
[----:B----4-:R-:W-:Y:S02]  /*1b20*/  HADD2.F32 R15, -RZ, R15.H0_H0 ;  /* 0x2000000fff0f7230 */ /* 0x010fe40000004100 */
[----:B-----5:R-:W-:Y:S02]  /*1b30*/  HADD2.F32 R16, -RZ, R16.H0_H0 ;  /* 0x20000010ff107230 */ /* 0x020fe40000004100 */
[----:B------:R-:W-:Y:S02]  /*1b40*/  HADD2.F32 R17, -RZ, R17.H0_H0 ;  /* 0x20000011ff117230 */ /* 0x000fe40000004100 */
[----:B------:R-:W-:Y:S01]  /*1b50*/  FADD.FTZ R75, R13, UR6 ;  /* 0x000000060d4b7e21 */ /* 0x000fe20008010000 */
[----:B------:R-:W-:Y:S01]  /*1b60*/  FADD.FTZ R74, R14, UR6 ;  /* 0x000000060e4a7e21 */ /* 0x000fe20008010000 */
[----:B------:R-:W-:Y:S01]  /*1b70*/  FADD.FTZ R73, R15, UR6 ;  /* 0x000000060f497e21 */ /* 0x000fe20008010000 */
[----:B------:R-:W-:Y:S01]  /*1b80*/  FADD.FTZ R72, R16, UR6 ;  /* 0x0000000610487e21 */ /* 0x000fe20008010000 */
[----:B------:R-:W-:Y:S01]  /*1b90*/  FADD.FTZ R71, R17, UR6 ;  /* 0x0000000611477e21 */ /* 0x000fe20008010000 */
[----:B------:R-:W-:Y:S01]  /*1ba0*/  HADD2.F32 R27, -RZ, R27.H0_H0 ;  /* 0x2000001bff1b7230 */ /* 0x000fe20000004100 */
[----:B------:R-:W-:Y:S01]  /*1bb0*/  BSSY.RECONVERGENT B0, `(.L_x_128) ;  /* 0x000004f000007945 */ /* 0x000fe20003800200 */
[----:B------:R-:W-:Y:S01]  /*1bc0*/  HFMA2 R77, -RZ, RZ, 0, 0 ;  /* 0x00000000ff4d7431 */ /* 0x000fe200000001ff */
[----:B------:R-:W-:-:S02]  /*1bd0*/  CS2R R90, SRZ ;  /* 0x00000000005a7805 */ /* 0x000fc4000001ff00 */
[----:B------:R-:W-:Y:S02]  /*1be0*/  CS2R R88, SRZ ;  /* 0x0000000000587805 */ /* 0x000fe4000001ff00 */
[----:B------:R-:W-:Y:S02]  /*1bf0*/  CS2R R80, SRZ ;  /* 0x0000000000507805 */ /* 0x000fe4000001ff00 */
[----:B------:R-:W-:Y:S02]  /*1c00*/  CS2R R78, SRZ ;  /* 0x00000000004e7805 */ /* 0x000fe4000001ff00 */
[----:B------:R-:W-:Y:S02]  /*1c10*/  FSETP.GTU.FTZ.AND P1, PT, R75, 20, PT ;  /* 0x41a000004b00780b */ /* 0x000fe40003f3c000 */
[----:B------:R-:W-:Y:S02]  /*1c20*/  CS2R R68, SRZ ;  /* 0x0000000000447805 */ /* 0x000fe4000001ff00 */
[----:B------:R-:W-:-:S02]  /*1c30*/  FSETP.GTU.FTZ.AND P2, PT, R74, 20, PT ;  /* 0x41a000004a00780b */ /* 0x000fc40003f5c000 */
[----:B------:R-:W-:Y:S02]  /*1c40*/  FSETP.GTU.FTZ.AND P3, PT, R73, 20, PT ;  /* 0x41a000004900780b */ /* 0x000fe40003f7c000 */
[----:B------:R-:W-:Y:S02]  /*1c50*/  FSETP.GTU.FTZ.AND P4, PT, R72, 20, PT ;  /* 0x41a000004800780b */ /* 0x000fe40003f9c000 */
[----:B------:R-:W-:Y:S02]  /*1c60*/  FSETP.GTU.FTZ.AND P5, PT, R71, 20, PT ;  /* 0x41a000004700780b */ /* 0x000fe40003fbc000 */
[----:B------:R-:W-:Y:S01]  /*1c70*/  MOV R70, RZ ;  /* 0x000000ff00467202 */ /* 0x000fe20000000f00 */
[----:B------:R0:W-:Y:S04]  /*1c80*/  STS.U16 [R67], R20 ;  /* 0x0000001443007388 */ /* 0x0001e80000000400 */
[----:B------:R1:W-:Y:S04]  /*1c90*/  STS.U16 [R66+0x40], R18 ;  /* 0x0000401242007388 */ /* 0x0003e80000000400 */
        /* <DEDUP_REMOVED lines=13> */
[----:B------:R2:W-:Y:S01]  /*1d70*/  STS.U16 [R93+0x3c0], R42 ;  /* 0x0003c02a5d007388 */ /* 0x0005e20000000400 */
[----:B------:R-:W-:-:S03]  /*1d80*/  NOP ;  /* 0x0000000000007918 */ /* 0x000fc60000000000 */
[----:B------:R2:W3:Y:S04]  /*1d90*/  LDS.U16 R4, [R92] ;  /* 0x000000005c047984 */ /* 0x0004e80000000400 */
[----:B------:R2:W4:Y:S04]  /*1da0*/  LDS.U16 R38, [R92+0x2] ;  /* 0x000002005c267984 */ /* 0x0005280000000400 */
[----:B------:R2:W0:Y:S04]  /*1db0*/  LDS.U16 R36, [R92+0x4] ;  /* 0x000004005c247984 */ /* 0x0004280000000400 */
[----:B------:R2:W0:Y:S04]  /*1dc0*/  LDS.U16 R35, [R92+0x6] ;  /* 0x000006005c237984 */ /* 0x0004280000000400 */
[----:B------:R2:W0:Y:S04]  /*1dd0*/  LDS.U16 R33, [R92+0x8] ;  /* 0x000008005c217984 */ /* 0x0004280000000400 */
[----:B------:R2:W0:Y:S04]  /*1de0*/  LDS.U16 R32, [R92+0xa] ;  /* 0x00000a005c207984 */ /* 0x0004280000000400 */
[----:B------:R2:W2:Y:S04]  /*1df0*/  LDS.U16 R30, [R92+0xc] ;  /* 0x00000c005c1e7984 */ /* 0x0004a80000000400 */
        /* <DEDUP_REMOVED lines=8> */
[----:B------:R2:W2:Y:S01]  /*1e80*/  LDS.U16 R19, [R92+0x1e] ;  /* 0x00001e005c137984 */ /* 0x0004a20000000400 */
[----:B0-----:R-:W-:-:S02]  /*1e90*/  HFMA2 R67, -RZ, RZ, 0, 0 ;  /* 0x00000000ff437431 */ /* 0x001fc400000001ff */
[----:B-1----:R-:W-:Y:S01]  /*1ea0*/  FADD.FTZ R66, R27, UR6 ;  /* 0x000000061b427e21 */ /* 0x002fe20008010000 */
[----:B---34-:R-:W-:Y:S06]  /*1eb0*/  @P0 BRA `(.L_x_129) ;  /* 0x0000000000780947 */ /* 0x018fec0003800000 */
[----:B------:R-:W-:Y:S01]  /*1ec0*/  FMUL.FTZ R76, R76, 1.4426950216293334961 ;  /* 0x3fb8aa3b4c4c7820 */ /* 0x000fe20000410000 */
[----:B------:R-:W-:Y:S02]  /*1ed0*/  MOV R14, 0x3e800000 ;  /* 0x3e800000000e7802 */ /* 0x000fe40000000f00 */
[----:B------:R-:W-:Y:S01]  /*1ee0*/  MOV R15, 0x3d39bf78 ;  /* 0x3d39bf78000f7802 */ /* 0x000fe20000000f00 */
[----:B------:R-:W0:Y:S02]  /*1ef0*/  MUFU.EX2 R16, R76 ;  /* 0x0000004c00107308 */ /* 0x000e240000000800 */
[C---:B0-----:R-:W-:Y:S01]  /*1f00*/  FADD.FTZ.RZ R5, R16.reuse, 1 ;  /* 0x3f80000010057421 */ /* 0x041fe2000001c000 */
[----:B------:R-:W-:-:S04]  /*1f10*/  ISETP.GE.U32.AND P0, PT, R16, 0x7f800000, PT ;  /* 0x7f8000001000780c */ /* 0x000fc80003f06070 */
[----:B------:R-:W-:Y:S02]  /*1f20*/  IADD3 R5, PT, PT, R5, -0x3f400000, RZ ;  /* 0xc0c0000005057810 */ /* 0x000fe40007ffe0ff */
[----:B------:R-:W-:Y:S02]  /*1f30*/  ISETP.GT.AND P6, PT, R16, -0x40800000, P0 ;  /* 0xbf8000001000780c */ /* 0x000fe400007c4270 */
[----:B------:R-:W-:-:S04]  /*1f40*/  LOP3.LUT R5, R5, 0xff800000, RZ, 0xc0, !PT ;  /* 0xff80000005057812 */ /* 0x000fc800078ec0ff */
[----:B------:R-:W-:Y:S02]  /*1f50*/  IADD3 R13, PT, PT, -R5, 0x40800000, RZ ;  /* 0x40800000050d7810 */ /* 0x000fe40007ffe1ff */
[-C--:B------:R-:W-:Y:S02]  /*1f60*/  IADD3 R12, PT, PT, R16, -R5.reuse, RZ ;  /* 0x80000005100c7210 */ /* 0x080fe40007ffe0ff */
[----:B------:R-:W-:Y:S01]  /*1f70*/  I2FP.F32.S32 R5, R5 ;  /* 0x0000000500057245 */ /* 0x000fe20000201400 */
[----:B------:R-:W-:-:S04]  /*1f80*/  FFMA.FTZ R13, R13, R14, -1 ;  /* 0xbf8000000d0d7423 */ /* 0x000fc8000001000e */
[----:B------:R-:W-:Y:S01]  /*1f90*/  FADD.FTZ R12, R12, R13 ;  /* 0x0000000d0c0c7221 */ /* 0x000fe20000010000 */
[----:B------:R-:W-:-:S03]  /*1fa0*/  FMUL.FTZ R5, R5, 1.1920928955078125e-07 ;  /* 0x3400000005057820 */ /* 0x000fc60000410000 */
[----:B------:R-:W-:-:S04]  /*1fb0*/  FFMA.FTZ R13, R12, -R15, 0.10546888411045074463 ;  /* 0x3dd800120c0d7423 */ /* 0x000fc8000001080f */
[----:B------:R-:W-:-:S04]  /*1fc0*/  FFMA.FTZ R13, R12, R13, -0.13229703903198242188 ;  /* 0xbe0778e00c0d7423 */ /* 0x000fc8000001000d */
[----:B------:R-:W-:-:S04]  /*1fd0*/  FFMA.FTZ R13, R12, R13, 0.14491446316242218018 ;  /* 0x3e1464750c0d7423 */ /* 0x000fc8000001000d */
[----:B------:R-:W-:-:S04]  /*1fe0*/  FFMA.FTZ R13, R12, R13, -0.16641564667224884033 ;  /* 0xbe2a68dd0c0d7423 */ /* 0x000fc8000001000d */
[----:B------:R-:W-:-:S04]  /*1ff0*/  FFMA.FTZ R13, R12, R13, 0.19988867640495300293 ;  /* 0x3e4caf9e0c0d7423 */ /* 0x000fc8000001000d */
[----:B------:R-:W-:-:S04]  /*2000*/  FFMA.FTZ R13, R12, R13, -0.25000196695327758789 ;  /* 0xbe8000420c0d7423 */ /* 0x000fc8000001000d */
[----:B------:R-:W-:-:S04]  /*2010*/  FFMA.FTZ R13, R12, R13, 0.33333510160446166992 ;  /* 0x3eaaaae60c0d7423 */ /* 0x000fc8000001000d */
[----:B------:R-:W-:-:S04]  /*2020*/  FFMA.FTZ R13, R12, R13, -0.5 ;  /* 0xbf0000000c0d7423 */ /* 0x000fc8000001000d */
[----:B------:R-:W-:-:S04]  /*2030*/  FMUL.FTZ R13, R12, R13 ;  /* 0x0000000d0c0d7220 */ /* 0x000fc80000410000 */
[----:B------:R-:W-:Y:S01]  /*2040*/  FFMA.FTZ R12, R12, R13, R12 ;  /* 0x0000000d0c0c7223 */ /* 0x000fe2000001000c */
[----:B------:R-:W-:-:S03]  /*2050*/  @P0 MOV R13, 0x7f800000 ;  /* 0x7f800000000d0802 */ /* 0x000fc60000000f00 */
[----:B------:R-:W-:Y:S02]  /*2060*/  FFMA.FTZ R76, R5, 0.69314718246459960938, R12 ;  /* 0x3f317218054c7823 */ /* 0x000fe4000001000c */
[C---:B------:R-:W-:Y:S01]  /*2070*/  @P6 FFMA.FTZ R76, R16.reuse, R13, +INF ;  /* 0x7f800000104c6423 */ /* 0x040fe2000001000d */
[----:B------:R-:W-:-:S04]  /*2080*/  @P0 FSETP.NEU.FTZ.AND P6, PT, R16, RZ, PT ;  /* 0x000000ff1000020b */ /* 0x000fc80003fdd000 */
[----:B------:R-:W-:-:S09]  /*2090*/  @P0 FSEL R76, R76, -RZ, P6 ;  /* 0x800000ff4c4c0208 */ /* 0x000fd20003000000 */
.L_x_129:
[----:B------:R-:W-:Y:S05]  /*20a0*/  BSYNC.RECONVERGENT B0 ;  /* 0x0000000000007941 */ /* 0x000fea0003800200 */
.L_x_128:
[----:B------:R-:W-:Y:S01]  /*20b0*/  HADD2.F32 R31, -RZ, R31.H0_H0 ;  /* 0x2000001fff1f7230 */ /* 0x000fe20000004100 */
[----:B------:R-:W-:Y:S01]  /*20c0*/  BSSY.RECONVERGENT B0, `(.L_x_130) ;  /* 0x0000025000007945 */ /* 0x000fe20003800200 */
[----:B------:R-:W-:Y:S02]  /*20d0*/  FSETP.GTU.FTZ.AND P0, PT, R66, 20, PT ;  /* 0x41a000004200780b */ /* 0x000fe40003f1c000 */
[----:B------:R-:W-:Y:S02]  /*20e0*/  CS2R R64, SRZ ;  /* 0x0000000000407805 */ /* 0x000fe4000001ff00 */
[----:B------:R-:W-:Y:S01]  /*20f0*/  MOV R63, RZ ;  /* 0x000000ff003f7202 */ /* 0x000fe20000000f00 */
[----:B------:R-:W-:Y:S02]  /*2100*/  HADD2.F32 R62, -RZ, R62.H0_H0 ;  /* 0x2000003eff3e7230 */ /* 0x000fe40000004100 */
[----:B------:R-:W-:Y:S01]  /*2110*/  FADD.FTZ R61, R31, UR6 ;  /* 0x000000061f3d7e21 */ /* 0x000fe20008010000 */
[----:B------:R-:W-:Y:S06]  /*2120*/  @P1 BRA `(.L_x_131) ;  /* 0x0000000000781947 */ /* 0x000fec0003800000 */
[----:B------:R-:W-:Y:S01]  /*2130*/  FMUL.FTZ R75, R75, 1.4426950216293334961 ;  /* 0x3fb8aa3b4b4b7820 */ /* 0x000fe20000410000 */
[----:B------:R-:W-:Y:S01]  /*2140*/  HFMA2 R16, -RZ, RZ, 1.625, 0 ;  /* 0x3e800000ff107431 */ /* 0x000fe200000001ff */
[----:B------:R-:W-:Y:S02]  /*2150*/  MOV R15, 0x3d39bf78 ;  /* 0x3d39bf78000f7802 */ /* 0x000fe40000000f00 */
        /* <DEDUP_REMOVED lines=27> */
.L_x_131:
[----:B------:R-:W-:Y:S05]  /*2310*/  BSYNC.RECONVERGENT B0 ;  /* 0x0000000000007941 */ /* 0x000fea0003800200 */
.L_x_130:
[----:B------:R-:W-:Y:S01]  /*2320*/  HADD2.F32 R11, -RZ, R11.H0_H0 ;  /* 0x2000000bff0b7230 */ /* 0x000fe20000004100 */
[----:B------:R-:W-:Y:S01]  /*2330*/  BSSY.RECONVERGENT B0, `(.L_x_132) ;  /* 0x0000026000007945 */ /* 0x000fe20003800200 */
[----:B------:R-:W-:Y:S01]  /*2340*/  FSETP.GTU.FTZ.AND P1, PT, R61, 20, PT ;  /* 0x41a000003d00780b */ /* 0x000fe20003f3c000 */
[----:B------:R-:W-:Y:S02]  /*2350*/  HADD2.F32 R60, -RZ, R60.H0_H0 ;  /* 0x2000003cff3c7230 */ /* 0x000fe40000004100 */
[----:B------:R-:W-:Y:S02]  /*2360*/  HADD2.F32 R59, -RZ, R59.H0_H0 ;  /* 0x2000003bff3b7230 */ /* 0x000fe40000004100 */
[----:B------:R-:W-:Y:S01]  /*2370*/  FADD.FTZ R56, R11, UR6 ;  /* 0x000000060b387e21 */ /* 0x000fe20008010000 */
[----:B------:R-:W-:Y:S02]  /*2380*/  HADD2.F32 R58, -RZ, R58.H0_H0 ;  /* 0x2000003aff3a7230 */ /* 0x000fe40000004100 */
[----:B------:R-:W-:Y:S01]  /*2390*/  HADD2.F32 R57, -RZ, R57.H0_H0 ;  /* 0x20000039ff397230 */ /* 0x000fe20000004100 */
        /* <DEDUP_REMOVED lines=31> */
.L_x_133:
[----:B------:R-:W-:Y:S05]  /*2590*/  BSYNC.RECONVERGENT B0 ;  /* 0x0000000000007941 */ /* 0x000fea0003800200 */
.L_x_132:
        /* <DEDUP_REMOVED lines=39> */
.L_x_135:
[----:B------:R-:W-:Y:S05]  /*2810*/  BSYNC.RECONVERGENT B0 ;  /* 0x0000000000007941 */ /* 0x000fea0003800200 */
.L_x_134:
[----:B------:R-:W-:Y:S01]  /*2820*/  HADD2.F32 R9, -RZ, R9.H0_H0 ;  /* 0x20000009ff097230 */ /* 0x000fe20000004100 */
[----:B------:R-:W-:Y:S01]  /*2830*/  BSSY.RECONVERGENT B0, `(.L_x_136) ;  /* 0x0000026000007945 */ /* 0x000fe20003800200 */
[----:B------:R-:W-:Y:S01]  /*2840*/  FSETP.GTU.FTZ.AND P3, PT, R51, 20, PT ;  /* 0x41a000003300780b */ /* 0x000fe20003f7c000 */
[----:B------:R-:W-:Y:S02]  /*2850*/  HADD2.F32 R50, -RZ, R50.H0_H0 ;  /* 0x20000032ff327230 */ /* 0x000fe40000004100 */
[----:B------:R-:W-:Y:S02]  /*2860*/  HADD2.F32 R49, -RZ, R49.H0_H0 ;  /* 0x20000031ff317230 */ /* 0x000fe40000004100 */
[----:B------:R-:W-:Y:S01]  /*2870*/  FADD.FTZ R47, R9, UR6 ;  /* 0x00000006092f7e21 */ /* 0x000fe20008010000 */
[----:B------:R-:W-:Y:S02]  /*2880*/  HADD2.F32 R48, -RZ, R48.H0_H0 ;  /* 0x20000030ff307230 */ /* 0x000fe40000004100 */
[----:B--2---:R-:W-:Y:S01]  /*2890*/  HADD2.F32 R39, -RZ, R8.H0_H0 ;  /* 0x20000008ff277230 */ /* 0x004fe20000004100 */
        /* <DEDUP_REMOVED lines=31> */
.L_x_137:
[----:B------:R-:W-:Y:S05]  /*2a90*/  BSYNC.RECONVERGENT B0 ;  /* 0x0000000000007941 */ /* 0x000fea0003800200 */
.L_x_136:
[----:B------:R-:W-:Y:S01]  /*2aa0*/  BSSY.RECONVERGENT B0, `(.L_x_138) ;  /* 0x0000027000007945 */ /* 0x000fe20003800200 */
[----:B------:R-:W-:Y:S01]  /*2ab0*/  HADD2.F32 R37, -RZ, R0.H0_H0 ;  /* 0x20000000ff257230 */ /* 0x000fe20000004100 */
[----:B------:R-:W-:Y:S01]  /*2ac0*/  FSETP.GTU.FTZ.AND P4, PT, R47, 20, PT ;  /* 0x41a000002f00780b */ /* 0x000fe20003f9c000 */
[----:B------:R-:W-:Y:S02]  /*2ad0*/  HADD2.F32 R46, -RZ, R46.H0_H0 ;  /* 0x2000002eff2e7230 */ /* 0x000fe40000004100 */
[----:B------:R-:W-:Y:S01]  /*2ae0*/  FADD.FTZ R39, R39, UR6 ;  /* 0x0000000627277e21 */ /* 0x000fe20008010000 */
[----:B------:R-:W-:Y:S02]  /*2af0*/  HADD2.F32 R45, -RZ, R45.H0_H0 ;  /* 0x2000002dff2d7230 */ /* 0x000fe40000004100 */
        /* <DEDUP_REMOVED lines=33> */
.L_x_139:
[----:B------:R-:W-:Y:S05]  /*2d10*/  BSYNC.RECONVERGENT B0 ;  /* 0x0000000000007941 */ /* 0x000fea0003800200 */
.L_x_138:
[----:B------:R-:W2:Y:S01]  /*2d20*/  LDL.LU R4, [R1+0x10] ;  /* 0x0000100001047983 */ /* 0x000ea20000300800 */
[----:B------:R-:W-:Y:S01]  /*2d30*/  HADD2.F32 R38, -RZ, R38.H0_H0 ;  /* 0x20000026ff267230 */ /* 0x000fe20000004100 */
[----:B------:R-:W-:Y:S01]  /*2d40*/  BSSY.RECONVERGENT B0, `(.L_x_140) ;  /* 0x0000026000007945 */ /* 0x000fe20003800200 */
[----:B------:R-:W-:Y:S01]  /*2d50*/  FSETP.GTU.FTZ.AND P5, PT, R39, 20, PT ;  /* 0x41a000002700780b */ /* 0x000fe20003fbc000 */
[----:B------:R-:W-:Y:S02]  /*2d60*/  HADD2.F32 R34, -RZ, R7.H0_H0 ;  /* 0x20000007ff227230 */ /* 0x000fe40000004100 */
[----:B------:R-:W-:Y:S01]  /*2d70*/  FADD.FTZ R37, R37, UR6 ;  /* 0x0000000625257e21 */ /* 0x000fe20008010000 */
[----:B------:R-:W-:Y:S02]  /*2d80*/  HADD2.F32 R36, -RZ, R36.H0_H0 ;  /* 0x20000024ff247230 */ /* 0x000fe40000004100 */
[----:B--2---:R-:W-:-:S04]  /*2d90*/  FFMA.FTZ R5, R0, R62, R4 ;  /* 0x0000003e00057223 */ /* 0x004fc80000010004 */
[----:B------:R-:W-:Y:S01]  /*2da0*/  FFMA.FTZ R9, R38, R60, R5 ;  /* 0x0000003c26097223 */ /* 0x000fe20000010005 */
        /* <DEDUP_REMOVED lines=31> */
.L_x_141:
[----:B------:R-:W-:Y:S05]  /*2fa0*/  BSYNC.RECONVERGENT B0 ;  /* 0x0000000000007941 */ /* 0x000fea0003800200 */
.L_x_140:
[----:B------:R-:W-:Y:S02]  /*2fb0*/  HADD2.F32 R35, -RZ, R35.H0_H0 ;  /* 0x20000023ff237230 */ /* 0x000fe40000004100 */
[----:B------:R-:W-:Y:S01]  /*2fc0*/  FFMA.FTZ R4, R36, R59, R9 ;  /* 0x0000003b24047223 */ /* 0x000fe20000010009 */
[----:B------:R-:W-:Y:S01]  /*2fd0*/  BSSY.RECONVERGENT B0, `(.L_x_142) ;  /* 0x0000025000007945 */ /* 0x000fe20003800200 */
[----:B------:R-:W-:Y:S01]  /*2fe0*/  FSETP.GTU.FTZ.AND P0, PT, R37, 20, PT ;  /* 0x41a000002500780b */ /* 0x000fe20003f1c000 */
[----:B------:R-:W-:Y:S02]  /*2ff0*/  HADD2.F32 R31, -RZ, R6.H0_H0 ;  /* 0x20000006ff1f7230 */ /* 0x000fe40000004100 */
[----:B------:R-:W-:Y:S01]  /*3000*/  FADD.FTZ R34, R34, UR6 ;  /* 0x0000000622227e21 */ /* 0x000fe20008010000 */
[----:B------:R-:W-:Y:S02]  /*3010*/  HADD2.F32 R33, -RZ, R33.H0_H0 ;  /* 0x20000021ff217230 */ /* 0x000fe40000004100 */
        /* <DEDUP_REMOVED lines=32> */
.L_x_143:
[----:B------:R-:W-:Y:S05]  /*3220*/  BSYNC.RECONVERGENT B0 ;  /* 0x0000000000007941 */ /* 0x000fea0003800200 */
.L_x_142:
        /* <DEDUP_REMOVED lines=39> */
.L_x_145:
[----:B------:R-:W-:Y:S05]  /*34a0*/  BSYNC.RECONVERGENT B0 ;  /* 0x0000000000007941 */ /* 0x000fea0003800200 */
.L_x_144:
        /* <DEDUP_REMOVED lines=39> */
.L_x_147:
[----:B------:R-:W-:Y:S05]  /*3720*/  BSYNC.RECONVERGENT B0 ;  /* 0x0000000000007941 */ /* 0x000fea0003800200 */
.L_x_146:
[----:B------:R-:W-:Y:S02]  /*3730*/  HADD2.F32 R25, -RZ, R25.H0_H0 ;  /* 0x20000019ff197230 */ /* 0x000fe40000004100 */
[----:B------:R-:W-:Y:S01]  /*3740*/  FFMA.FTZ R4, R26, R52, R7 ;  /* 0x000000341a047223 */ /* 0x000fe20000010007 */
[----:B------:R-:W-:Y:S01]  /*3750*/  HADD2.F32 R24, -RZ, R24.H0_H0 ;  /* 0x20000018ff187230 */ /* 0x000fe20000004100 */
[----:B------:R-:W-:Y:S01]  /*3760*/  BSSY.RECONVERGENT B0, `(.L_x_148) ;  /* 0x0000029000007945 */ /* 0x000fe20003800200 */
[----:B------:R-:W-:Y:S01]  /*3770*/  FSETP.GTU.FTZ.AND P3, PT, R27, 20, PT ;  /* 0x41a000001b00780b */ /* 0x000fe20003f7c000 */
[----:B------:R-:W-:Y:S01]  /*3780*/  FFMA.FTZ R3, R25, R50, R4 ;  /* 0x0000003219037223 */ /* 0x000fe20000010004 */
[----:B------:R-:W-:Y:S02]  /*3790*/  HADD2.F32 R23, -RZ, R23.H0_H0 ;  /* 0x20000017ff177230 */ /* 0x000fe40000004100 */
[----:B------:R-:W-:Y:S01]  /*37a0*/  FMUL.FTZ R18, R0, UR7 ;  /* 0x0000000700127c20 */ /* 0x000fe20008410000 */
[----:B------:R-:W-:-:S02]  /*37b0*/  HADD2.F32 R22, -RZ, R22.H0_H0 ;  /* 0x20000016ff167230 */ /* 0x000fc40000004100 */
[----:B------:R-:W-:Y:S01]  /*37c0*/  FFMA.FTZ R4, R24, R49, R3 ;  /* 0x0000003118047223 */ /* 0x000fe20000010003 */
        /* <DEDUP_REMOVED lines=34> */
.L_x_149:
[----:B------:R-:W-:Y:S05]  /*39f0*/  BSYNC.RECONVERGENT B0 ;  /* 0x0000000000007941 */ /* 0x000fea0003800200 */
.L_x_148:
[----:B------:R-:W-:Y:S04]  /*3a00*/  BSSY.RECONVERGENT B0, `(.L_x_150) ;  /* 0x0000020000007945 */ /* 0x000fe80003800200 */
[----:B------:R-:W-:Y:S05]  /*3a10*/  @P5 BRA `(.L_x_151) ;  /* 0x0000000000785947 */ /* 0x000fea0003800000 */
        /* <DEDUP_REMOVED lines=12> */
[----:B------:R-:W-:Y:S01]  /*3ae0*/  FFMA.FTZ R6, R6, R7, -1 ;  /* 0xbf80000006067423 */ /* 0x000fe20000010007 */
[----:B------:R-:W-:-:S03]  /*3af0*/  @P4 FSETP.NEU.FTZ.AND P5, PT, R8, RZ, PT ;  /* 0x000000ff0800420b */ /* 0x000fc60003fbd000 */
        /* <DEDUP_REMOVED lines=14> */
[----:B------:R-:W-:-:S05]  /*3be0*/  @P6 FFMA.FTZ R39, R8, R5, +INF ;  /* 0x7f80000008276423 */ /* 0x000fca0000010005 */
[----:B------:R-:W-:-:S07]  /*3bf0*/  @P4 FSEL R39, R39, -RZ, P5 ;  /* 0x800000ff27274208 */ /* 0x000fce0002800000 */
.L_x_151:
[----:B------:R-:W-:Y:S05]  /*3c00*/  BSYNC.RECONVERGENT B0 ;  /* 0x0000000000007941 */ /* 0x000fea0003800200 */
.L_x_150:
        /* <DEDUP_REMOVED lines=32> */
.L_x_153:
[----:B------:R-:W-:Y:S05]  /*3e10*/  BSYNC.RECONVERGENT B0 ;  /* 0x0000000000007941 */ /* 0x000fea0003800200 */
.L_x_152:
        /* <DEDUP_REMOVED lines=32> */
.L_x_155:
[----:B------:R-:W-:Y:S05]  /*4020*/  BSYNC.RECONVERGENT B0 ;  /* 0x0000000000007941 */ /* 0x000fea0003800200 */
.L_x_154:
        /* <DEDUP_REMOVED lines=32> */
.L_x_157:
[----:B------:R-:W-:Y:S05]  /*4230*/  BSYNC.RECONVERGENT B0 ;  /* 0x0000000000007941 */ /* 0x000fea0003800200 */
.L_x_156:
        /* <DEDUP_REMOVED lines=32> */
.L_x_159:
[----:B------:R-:W-:Y:S05]  /*4440*/  BSYNC.RECONVERGENT B0 ;  /* 0x0000000000007941 */ /* 0x000fea0003800200 */
.L_x_158:
[----:B------:R-:W-:Y:S01]  /*4450*/  FFMA.FTZ R3, R23, R48, R4 ;  /* 0x0000003017037223 */ /* 0x000fe20000010004 */
[----:B------:R-:W0:Y:S01]  /*4460*/  LDCU UR39, c[0x0][0x38c] ;  /* 0x00007180ff2777ac */ /* 0x000e220008000800 */
[----:B------:R-:W-:Y:S01]  /*4470*/  FMUL.FTZ R17, R38, UR7 ;  /* 0x0000000726117c20 */ /* 0x000fe20008410000 */
[----:B------:R-:W-:Y:S01]  /*4480*/  FMUL.FTZ R16, R36, UR7 ;  /* 0x0000000724107c20 */ /* 0x000fe20008410000 */
[----:B------:R-:W-:Y:S01]  /*4490*/  FFMA.FTZ R4, R22, R46, R3 ;  /* 0x0000002e16047223 */ /* 0x000fe20000010003 */
[----:B------:R-:W-:Y:S01]  /*44a0*/  FMUL.FTZ R15, R35, UR7 ;  /* 0x00000007230f7c20 */ /* 0x000fe20008410000 */
        /* <DEDUP_REMOVED lines=13> */
[----:B0-----:R-:W-:Y:S01]  /*4580*/  UISETP.GE.AND UP0, UPT, UR39, 0x1, UPT ;  /* 0x000000012700788c */ /* 0x001fe2000bf06270 */
[----:B------:R-:W-:Y:S01]  /*4590*/  FMUL.FTZ R4, R20, UR7 ;  /* 0x0000000714047c20 */ /* 0x000fe20008410000 */
[----:B------:R0:W-:Y:S01]  /*45a0*/  STL [R1+0x10], R41 ;  /* 0x0000102901007387 */ /* 0x0001e20000100800 */
[----:B------:R-:W-:Y:S01]  /*45b0*/  FMUL.FTZ R3, R19, UR7 ;  /* 0x0000000713037c20 */ /* 0x000fe20008410000 */
[----:B------:R-:W-:Y:S06]  /*45c0*/  BAR.SYNC.DEFER_BLOCKING 0x0 ;  /* 0x0000000000007b1d */ /* 0x000fec0000010000 */
[----:B------:R-:W-:Y:S05]  /*45d0*/  BRA.U !UP0, `(.L_x_160) ;  /* 0x0000002508987547 */ /* 0x000fea000b800000 */
[----:B0-----:R-:W0:Y:S01]  /*45e0*/  LDC R41, c[0x0][0x394] ;  /* 0x0000e500ff297b82 */ /* 0x001e220000000800 */
[----:B------:R-:W1:Y:S01]  /*45f0*/  LDCU.64 UR28, c[0x0][0x3b8] ;  /* 0x00007700ff1c77ac */ /* 0x000e620008000a00 */
[----:B------:R-:W-:Y:S01]  /*4600*/  LOP3.LUT R2, R2, 0xfffffffd, RZ, 0xc0, !PT ;  /* 0xfffffffd02027812 */ /* 0x000fe200078ec0ff */
[----:B------:R-:W-:Y:S01]  /*4610*/  HFMA2 R91, -RZ, RZ, 0, 0 ;  /* 0x00000000ff5b7431 */ /* 0x000fe200000001ff */
[----:B------:R-:W2:Y:S04]  /*4620*/  LDCU.128 UR8, c[0x0][0x3a0] ;  /* 0x00007400ff0877ac */ /* 0x000ea80008000c00 */
[----:B------:R-:W1:Y:S01]  /*4630*/  S2UR UR42, SR_CTAID.Y ;  /* 0x00000000002a79c3 */ /* 0x000e620000002600 */
[----:B------:R-:W3:Y:S01]  /*4640*/  LDCU.64 UR32, c[0x0][0x3d8] ;  /* 0x00007b00ff2077ac */ /* 0x000ee20008000a00 */
[----:B------:R-:W4:Y:S01]  /*4650*/  LDCU.128 UR12, c[0x0][0x440] ;  /* 0x00008800ff0c77ac */ /* 0x000f220008000c00 */
[----:B------:R-:W5:Y:S01]  /*4660*/  LDCU.64 UR40, c[0x0][0x450] ;  /* 0x00008a00ff2877ac */ /* 0x000f620008000a00 */
[----:B------:R-:W5:Y:S01]  /*4670*/  LDCU.64 UR34, c[0x0][0x3e0] ;  /* 0x00007c00ff2277ac */ /* 0x000f620008000a00 */
[----:B0-----:R-:W-:Y:S01]  /*4680*/  ISETP.LE.AND P0, PT, R41, UR16, PT ;  /* 0x0000001029007c0c */ /* 0x001fe2000bf03270 */
[----:B------:R-:W0:Y:S03]  /*4690*/  LDCU.64 UR36, c[0x0][0x3c0] ;  /* 0x00007800ff2477ac */ /* 0x000e260008000a00 */
[----:B------:R-:W-:Y:S01]  /*46a0*/  ISETP.EQ.AND P0, PT, R40, RZ, !P0 ;  /* 0x000000ff2800720c */ /* 0x000fe20004702270 */
[----:B-1----:R-:W-:-:S02]  /*46b0*/  UIMAD.WIDE.U32 UR24, UR42, UR28, URZ ;  /* 0x0000001c2a1872a5 */ /* 0x002fc4000f8e00ff */
[----:B---3--:R-:W-:Y:S02]  /*46c0*/  UIMAD.WIDE.U32 UR26, UR42, UR32, URZ ;  /* 0x000000202a1a72a5 */ /* 0x008fe4000f8e00ff */
[----:B------:R-:W-:Y:S02]  /*46d0*/  UIMAD UR38, UR42, UR29, UR25 ;  /* 0x0000001d2a2672a4 */ /* 0x000fe4000f8e0219 */
[----:B--2---:R-:W-:Y:S02]  /*46e0*/  UIMAD.WIDE.U32 UR28, UR42, UR8, URZ ;  /* 0x000000082a1c72a5 */ /* 0x004fe4000f8e00ff */
[----:B------:R-:W-:-:S04]  /*46f0*/  ULEA UR8, UR16, 0xffffff00, 0x8 ;  /* 0xffffff0010087891 */ /* 0x000fc8000f8e40ff */
[----:B------:R-:W-:Y:S01]  /*4700*/  @P0 LOP3.LUT R2, R2, 0x2, RZ, 0xfc, !PT ;  /* 0x0000000202020812 */ /* 0x000fe200078efcff */
[----:B----4-:R-:W-:Y:S02]  /*4710*/  ULEA UR25, UP2, UR28, UR12, 0x2 ;  /* 0x0000000c1c197291 */ /* 0x010fe4000f8410ff */
[----:B------:R-:W-:Y:S02]  /*4720*/  UIMAD UR9, UR42, UR9, UR29 ;  /* 0x000000092a0972a4 */ /* 0x000fe4000f8e021d */
[----:B------:R-:W-:Y:S02]  /*4730*/  UIMAD UR33, UR42, UR33, UR27 ;  /* 0x000000212a2172a4 */ /* 0x000fe4000f8e021b */
[----:B------:R-:W-:Y:S02]  /*4740*/  ULEA UR32, UP0, UR24, UR14, 0x2 ;  /* 0x0000000e18207291 */ /* 0x000fe4000f8010ff */
[----:B-----5:R-:W-:Y:S02]  /*4750*/  ULEA UR27, UP1, UR26, UR40, 0x2 ;  /* 0x000000281a1b7291 */ /* 0x020fe4000f8210ff */
[----:B------:R-:W-:-:S02]  /*4760*/  ULEA.HI.X UR28, UR28, UR13, UR9, 0x2, UP2 ;  /* 0x0000000d1c1c7291 */ /* 0x000fc400090f1409 */
[----:B------:R-:W-:Y:S02]  /*4770*/  UIADD3 UR9, UPT, UPT, UR16, -0x2, URZ ;  /* 0xfffffffe10097890 */ /* 0x000fe4000fffe0ff */
[----:B------:R-:W-:Y:S02]  /*4780*/  USHF.L.U64.HI UR14, UR10, 0x2, UR11 ;  /* 0x000000020a0e7899 */ /* 0x000fe4000801020b */
[----:B------:R-:W-:Y:S02]  /*4790*/  ULEA.HI.X UR29, UR24, UR15, UR38, 0x2, UP0 ;  /* 0x0000000f181d7291 */ /* 0x000fe400080f1426 */
[----:B------:R-:W-:Y:S02]  /*47a0*/  ULEA.HI.X UR26, UR26, UR41, UR33, 0x2, UP1 ;  /* 0x000000291a1a7291 */ /* 0x000fe400088f1421 */
[----:B------:R-:W-:Y:S02]  /*47b0*/  ULOP3.LUT UR11, UR8, 0x100, URZ, 0xc0, !UPT ;  /* 0x00000100080b7892 */ /* 0x000fe4000f8ec0ff */
[----:B------:R-:W-:-:S02]  /*47c0*/  UIADD3 UR33, UPT, UPT, UR23, 0x1ae0, URZ ;  /* 0x00001ae017217890 */ /* 0x000fc4000fffe0ff */
[----:B------:R-:W-:Y:S01]  /*47d0*/  UIADD3 UR12, UPT, UPT, UR23, 0x24e0, URZ ;  /* 0x000024e0170c7890 */ /* 0x000fe2000fffe0ff */
[----:B------:R-:W1:Y:S01]  /*47e0*/  LDCU UR40, c[0x0][0x394] ;  /* 0x00007280ff2877ac */ /* 0x000e620008000800 */
[----:B------:R-:W2:Y:S01]  /*47f0*/  LDCU UR41, c[0x0][0x38c] ;  /* 0x00007180ff2977ac */ /* 0x000ea20008000800 */
[----:B------:R-:W-:Y:S02]  /*4800*/  UIMAD UR9, UR9, UR39, URZ ;  /* 0x00000027090972a4 */ /* 0x000fe4000f8e02ff */
[----:B------:R-:W-:Y:S02]  /*4810*/  USHF.L.U64.HI UR24, UR34, 0x2, UR35 ;  /* 0x0000000222187899 */ /* 0x000fe40008010223 */
[----:B0-----:R-:W-:Y:S01]  /*4820*/  USHF.L.U64.HI UR15, UR36, 0x2, UR37 ;  /* 0x00000002240f7899 */ /* 0x001fe20008010225 */
[----:B------:R-:W-:-:S11]  /*4830*/  UMOV UR8, URZ ;  /* 0x000000ff00087c82 */ /* 0x000fd60008000000 */
.L_x_173:
[----:B------:R-:W-:Y:S02]  /*4840*/  MOV R40, UR25 ;  /* 0x0000001900287c02 */ /* 0x000fe40008000f00 */
[----:B------:R-:W-:-:S05]  /*4850*/  MOV R41, UR28 ;  /* 0x0000001c00297c02 */ /* 0x000fca0008000f00 */
[----:B0-----:R0:W3:Y:S01]  /*4860*/  LDG.E R100, desc[UR30][R40.64] ;  /* 0x0000001e28647981 */ /* 0x0010e2000c1e1900 */
[----:B------:R-:W-:Y:S02]  /*4870*/  MOV R42, UR27 ;  /* 0x0000001b002a7c02 */ /* 0x000fe40008000f00 */
[----:B------:R-:W-:-:S05]  /*4880*/  MOV R43, UR26 ;  /* 0x0000001a002b7c02 */ /* 0x000fca0008000f00 */
[----:B------:R-:W4:Y:S01]  /*4890*/  LDG.E R42, desc[UR30][R42.64] ;  /* 0x0000001e2a2a7981 */ /* 0x000f22000c1e1900 */
[----:B0-----:R-:W-:Y:S02]  /*48a0*/  MOV R40, UR32 ;  /* 0x0000002000287c02 */ /* 0x001fe40008000f00 */
[----:B------:R-:W-:-:S05]  /*48b0*/  MOV R41, UR29 ;  /* 0x0000001d00297c02 */ /* 0x000fca0008000f00 */
[----:B------:R0:W4:Y:S01]  /*48c0*/  LDG.E R83, desc[UR30][R40.64] ;  /* 0x0000001e28537981 */ /* 0x000122000c1e1900 */
[----:B------:R-:W5:Y:S01]  /*48d0*/  S2R R101, SR_TID.X ;  /* 0x0000000000657919 */ /* 0x000f620000002100 */
[----:B-1----:R-:W1:Y:S01]  /*48e0*/  S2UR UR13, SR_CgaCtaId ;  /* 0x00000000000d79c3 */ /* 0x002e620000008800 */
[----:B------:R-:W-:Y:S01]  /*48f0*/  UMOV UR23, 0x400 ;  /* 0x0000040000177882 */ /* 0x000fe20000000000 */
[----:B------:R-:W-:Y:S01]  /*4900*/  BSSY.RECONVERGENT B0, `(.L_x_161) ;  /* 0x0000046000007945 */ /* 0x000fe20003800200 */
[----:B-1----:R-:W-:Y:S01]  /*4910*/  ULEA UR23, UR13, UR23, 0x18 ;  /* 0x000000170d177291 */ /* 0x002fe2000f8ec0ff */
[C---:B-----5:R-:W-:Y:S02]  /*4920*/  ISETP.NE.AND P0, PT, R101.reuse, RZ, PT ;  /* 0x000000ff6500720c */ /* 0x060fe40003f05270 */
[C---:B0-----:R-:W-:Y:S02]  /*4930*/  IADD3 R40, PT, PT, R101.reuse, 0x200, RZ ;  /* 0x0000020065287810 */ /* 0x041fe40007ffe0ff */
[----:B------:R-:W-:-:S02]  /*4940*/  ISETP.NE.AND P1, PT, R101, 0x7f, PT ;  /* 0x0000007f6500780c */ /* 0x000fc40003f25270 */
[----:B------:R-:W-:-:S04]  /*4950*/  SEL R40, R40, UR11, P0 ;  /* 0x0000000b28287c07 */ /* 0x000fc80008000000 */
[----:B------:R-:W-:Y:S01]  /*4960*/  LEA R40, R40, UR23, 0x2 ;  /* 0x0000001728287c11 */ /* 0x000fe2000f8e10ff */
[----:B---3--:R-:W-:-:S04]  /*4970*/  FMUL.FTZ R82, R100, 1.4426950216293334961 ;  /* 0x3fb8aa3b64527820 */ /* 0x008fc80000410000 */
[C---:B------:R-:W-:Y:S01]  /*4980*/  FMUL.FTZ R151, R82.reuse, R76 ;  /* 0x0000004c52977220 */ /* 0x040fe20000410000 */
[C---:B------:R-:W-:Y:S01]  /*4990*/  FMUL.FTZ R102, R82.reuse, R75 ;  /* 0x0000004b52667220 */ /* 0x040fe20000410000 */
[C---:B------:R-:W-:Y:S01]  /*49a0*/  FMUL.FTZ R103, R82.reuse, R74 ;  /* 0x0000004a52677220 */ /* 0x040fe20000410000 */
[C---:B------:R-:W-:Y:S01]  /*49b0*/  FMUL.FTZ R104, R82.reuse, R73 ;  /* 0x0000004952687220 */ /* 0x040fe20000410000 */
[C---:B------:R-:W-:Y:S01]  /*49c0*/  FMUL.FTZ R105, R82.reuse, R72 ;  /* 0x0000004852697220 */ /* 0x040fe20000410000 */
[C---:B------:R-:W-:Y:S01]  /*49d0*/  FMUL.FTZ R106, R82.reuse, R71 ;  /* 0x00000047526a7220 */ /* 0x040fe20000410000 */
[----:B------:R-:W0:Y:S01]  /*49e0*/  MUFU.EX2 R151, R151 ;  /* 0x0000009700977308 */ /* 0x000e220000000800 */
[C---:B------:R-:W-:Y:S01]  /*49f0*/  FMUL.FTZ R107, R82.reuse, R66 ;  /* 0x00000042526b7220 */ /* 0x040fe20000410000 */
        /* <DEDUP_REMOVED lines=8> */
[----:B------:R-:W-:Y:S01]  /*4a80*/  FMUL.FTZ R125, R82, R27 ;  /* 0x0000001b527d7220 */ /* 0x000fe20000410000 */
[----:B------:R-:W1:Y:S04]  /*4a90*/  MUFU.EX2 R102, R102 ;  /* 0x0000006600667308 */ /* 0x000e680000000800 */
        /* <DEDUP_REMOVED lines=14> */
[----:B----4-:R-:W-:Y:S01]  /*4b80*/  FMUL.FTZ R83, R83, R42 ;  /* 0x0000002a53537220 */ /* 0x010fe20000410000 */
        /* <DEDUP_REMOVED lines=18> */
[----:B01-3--:R-:W-:Y:S05]  /*4cb0*/  @P1 BRA `(.L_x_162) ;  /* 0x0000000000201947 */ /* 0x00bfea0003800000 */
        /* <DEDUP_REMOVED lines=8> */
.L_x_162:
[----:B------:R-:W-:-:S06]  /*4d40*/  LEA R133, R101, UR23, 0x2 ;  /* 0x0000001765857c11 */ /* 0x000fcc000f8e10ff */
[----:B------:R-:W0:Y:S02]  /*4d50*/  LDS R133, [R133+0x22e4] ;  /* 0x0022e40085857984 */ /* 0x000e240000000800 */
.L_x_163:
[----:B--2---:R-:W-:Y:S05]  /*4d60*/  BSYNC.RECONVERGENT B0 ;  /* 0x0000000000007941 */ /* 0x004fea0003800200 */
.L_x_161:
        /* <DEDUP_REMOVED lines=106> */
.L_x_191:
[C---:B---3--:R-:W-:Y:S01]  /*5410*/  FFMA.FTZ R86, R162.reuse, R86, R157 ;  /* 0x00000056a2567223 */ /* 0x048fe2000001009d */
[----:B------:R-:W-:Y:S01]  /*5420*/  UMOV UR13, 0xffffffff ;  /* 0xffffffff000d7882 */ /* 0x000fe20000000000 */
[----:B0-2---:R-:W-:-:S03]  /*5430*/  @P1 FMUL.FTZ R162, R162, R155 ;  /* 0x0000009ba2a21220 */ /* 0x005fc60000410000 */
[----:B------:R-:W-:Y:S01]  /*5440*/  FSEL R163, R157, R86, !P1 ;  /* 0x000000569da37208 */ /* 0x000fe20004800000 */
[----:B------:R-:W-:Y:S06]  /*5450*/  BRA.DIV UR13, `(.L_x_166) ;  /* 0x000000460d587947 */ /* 0x000fec000b800000 */
.L_x_194:
[----:B------:R-:W-:-:S03]  /*5460*/  UMOV UR13, 0xffffffff ;  /* 0xffffffff000d7882 */ /* 0x000fc60000000000 */
[----:B------:R-:W-:Y:S05]  /*5470*/  BRA.DIV UR13, `(.L_x_167) ;  /* 0x000000460d787947 */ /* 0x000fea000b800000 */
.L_x_197:
[----:B------:R-:W-:-:S03]  /*5480*/  UMOV UR13, 0xffffffff ;  /* 0xffffffff000d7882 */ /* 0x000fc60000000000 */
[----:B------:R-:W-:Y:S05]  /*5490*/  BRA.DIV UR13, `(.L_x_168) ;  /* 0x000000460d987947 */ /* 0x000fea000b800000 */
[----:B------:R-:W0:Y:S04]  /*54a0*/  SHFL.UP PT, R162, R162, 0x1, RZ ;  /* 0x04200000a2a27989 */ /* 0x000e2800000e00ff */
[----:B------:R-:W2:Y:S04]  /*54b0*/  SHFL.UP PT, R163, R163, 0x1, RZ ;  /* 0x04200000a3a37989 */ /* 0x000ea800000e00ff */
[----:B-----5:R-:W3:Y:S04]  /*54c0*/  SHFL.IDX PT, R40, R40, RZ, 0x1f ;  /* 0x00001fff28287589 */ /* 0x020ee800000e0000 */
[----:B------:R-:W4:Y:S02]  /*54d0*/  SHFL.IDX PT, R41, R41, RZ, 0x1f ;  /* 0x00001fff29297589 */ /* 0x000f2400000e0000 */
.L_x_203:
        /* <DEDUP_REMOVED lines=12> */
.L_x_164:
        /* <DEDUP_REMOVED lines=116> */
.L_x_220:
        /* <DEDUP_REMOVED lines=14> */
.L_x_169:
[----:B------:R-:W-:Y:S05]  /*5dc0*/  WARPSYNC.ALL ;  /* 0x0000000000007948 */ /* 0x000fea0003800000 */
[----:B------:R-:W-:Y:S01]  /*5dd0*/  BAR.SYNC.DEFER_BLOCKING 0x0 ;  /* 0x0000000000007b1d */ /* 0x000fe20000010000 */
[----:B-1----:R-:W-:Y:S01]  /*5de0*/  SHF.R.U32.HI R42, RZ, 0x2, R101 ;  /* 0x00000002ff2a7819 */ /* 0x002fe20000011665 */
[----:B------:R-:W-:Y:S01]  /*5df0*/  FFMA.FTZ R83, R0, R151, RZ ;  /* 0x0000009700537223 */ /* 0x000fe200000100ff */
[----:B------:R-:W-:Y:S02]  /*5e00*/  ISETP.NE.AND P2, PT, R101, RZ, PT ;  /* 0x000000ff6500720c */ /* 0x000fe40003f45270 */
[----:B------:R-:W-:Y:S01]  /*5e10*/  IADD3 R43, PT, PT, R42, R101, RZ ;  /* 0x000000652a2b7210 */ /* 0x000fe20007ffe0ff */
[----:B------:R-:W-:Y:S01]  /*5e20*/  FFMA.FTZ R83, R38, R135, R83 ;  /* 0x0000008726537223 */ /* 0x000fe20000010053 */
[----:B------:R-:W-:Y:S01]  /*5e30*/  FFMA.FTZ R135, R60, -R75, R135 ;  /* 0x8000004b3c877223 */ /* 0x000fe20000010087 */
[----:B------:R-:W1:Y:S01]  /*5e40*/  S2R R152, SR_LANEID ;  /* 0x0000000000987919 */ /* 0x000e620000000000 */
[----:B------:R-:W-:Y:S01]  /*5e50*/  LEA R43, R43, UR23, 0x3 ;  /* 0x000000172b2b7c11 */ /* 0x000fe2000f8e18ff */
[----:B------:R-:W-:Y:S01]  /*5e60*/  FFMA.FTZ R84, R36, R136, R83 ;  /* 0x0000008824547223 */ /* 0x000fe20000010053 */
[----:B------:R-:W-:Y:S01]  /*5e70*/  FFMA.FTZ R136, R59, -R74, R136 ;  /* 0x8000004a3b887223 */ /* 0x000fe20000010088 */
[----:B------:R-:W-:Y:S02]  /*5e80*/  BSSY.RECONVERGENT B0, `(.L_x_171) ;  /* 0x00000ce000007945 */ /* 0x000fe40003800200 */
[----:B------:R-:W-:Y:S01]  /*5e90*/  FFMA.FTZ R84, R35, R137, R84 ;  /* 0x0000008923547223 */ /* 0x000fe20000010054 */
[----:B------:R-:W-:Y:S01]  /*5ea0*/  FFMA.FTZ R137, R58, -R73, R137 ;  /* 0x800000493a897223 */ /* 0x000fe20000010089 */
[----:B------:R-:W2:Y:S04]  /*5eb0*/  LDS R43, [R43+0x15e4] ;  /* 0x0015e4002b2b7984 */ /* 0x000ea80000000800 */
[----:B0-----:R0:W-:Y:S01]  /*5ec0*/  @!P2 STS.64 [UR12], R40 ;  /* 0x00000028ff00a988 */ /* 0x0011e20008000a0c */
[----:B-1----:R-:W-:-:S02]  /*5ed0*/  ISETP.GT.AND P1, PT, R152, 0x1e, PT ;  /* 0x0000001e9800780c */ /* 0x002fc40003f24270 */
[----:B------:R-:W-:Y:S01]  /*5ee0*/  ISETP.GT.AND P0, PT, R152, 0x1d, PT ;  /* 0x0000001d9800780c */ /* 0x000fe20003f04270 */
[----:B--2---:R-:W-:Y:S01]  /*5ef0*/  FFMA.FTZ R132, R43, R133, R132 ;  /* 0x000000852b847223 */ /* 0x004fe20000010084 */
[----:B------:R-:W-:Y:S01]  /*5f00*/  FFMA.FTZ R43, R33, R138, R84 ;  /* 0x0000008a212b7223 */ /* 0x000fe20000010054 */
[----:B------:R-:W-:Y:S02]  /*5f10*/  FFMA.FTZ R138, R57, -R72, R138 ;  /* 0x80000048398a7223 */ /* 0x000fe4000001008a */
[-C--:B------:R-:W-:Y:S01]  /*5f20*/  FFMA.FTZ R125, R125, R132.reuse, R131 ;  /* 0x000000847d7d7223 */ /* 0x080fe20000010083 */
[----:B------:R-:W-:Y:S01]  /*5f30*/  FFMA.FTZ R43, R32, R139, R43 ;  /* 0x0000008b202b7223 */ /* 0x000fe2000001002b */
[----:B------:R-:W-:Y:S01]  /*5f40*/  FFMA.FTZ R139, R55, -R71, R139 ;  /* 0x80000047378b7223 */ /* 0x000fe2000001008b */
[----:B------:R-:W-:Y:S01]  /*5f50*/  FMUL.FTZ R101, R100, R132 ;  /* 0x0000008464657220 */ /* 0x000fe20000410000 */
[----:B------:R-:W-:Y:S01]  /*5f60*/  FFMA.FTZ R121, R121, R125, R130 ;  /* 0x0000007d79797223 */ /* 0x000fe20000010082 */
[----:B------:R-:W-:Y:S01]  /*5f70*/  FFMA.FTZ R84, R30, R140, R43 ;  /* 0x0000008c1e547223 */ /* 0x000fe2000001002b */
[----:B------:R-:W-:Y:S01]  /*5f80*/  FFMA.FTZ R140, R54, -R66, R140 ;  /* 0x80000042368c7223 */ /* 0x000fe2000001008c */
[----:B------:R-:W-:Y:S01]  /*5f90*/  FMUL.FTZ R133, R125, R31 ;  /* 0x0000001f7d857220 */ /* 0x000fe20000410000 */
[----:B------:R-:W-:Y:S01]  /*5fa0*/  FFMA.FTZ R129, R118, R121, R129 ;  /* 0x0000007976817223 */ /* 0x000fe20000010081 */
[----:B------:R-:W-:Y:S01]  /*5fb0*/  FFMA.FTZ R43, R29, R141, R84 ;  /* 0x0000008d1d2b7223 */ /* 0x000fe20000010054 */
[----:B------:R-:W-:Y:S01]  /*5fc0*/  FFMA.FTZ R141, R53, -R61, R141 ;  /* 0x8000003d358d7223 */ /* 0x000fe2000001008d */
[----:B0-----:R-:W-:Y:S01]  /*5fd0*/  FMUL.FTZ R41, R100, R125 ;  /* 0x0000007d64297220 */ /* 0x001fe20000410000 */
[----:B------:R-:W-:Y:S01]  /*5fe0*/  FFMA.FTZ R116, R116, R129, R128 ;  /* 0x0000008174747223 */ /* 0x000fe20000010080 */
[----:B------:R-:W-:Y:S01]  /*5ff0*/  FFMA.FTZ R84, R26, R142, R43 ;  /* 0x0000008e1a547223 */ /* 0x000fe2000001002b */
[----:B------:R-:W-:Y:S01]  /*6000*/  FFMA.FTZ R142, R52, -R56, R142 ;  /* 0x80000038348e7223 */ /* 0x000fe2000001008e */
[----:B------:R-:W-:Y:S01]  /*6010*/  FMUL.FTZ R40, R100, R121 ;  /* 0x0000007964287220 */ /* 0x000fe20000410000 */
[----:B------:R-:W-:Y:S01]  /*6020*/  FFMA.FTZ R82, R113, R116, R127 ;  /* 0x0000007471527223 */ /* 0x000fe2000001007f */
[----:B------:R-:W-:Y:S01]  /*6030*/  FFMA.FTZ R43, R25, R143, R84 ;  /* 0x0000008f192b7223 */ /* 0x000fe20000010054 */
[----:B------:R-:W-:Y:S01]  /*6040*/  FFMA.FTZ R143, R50, -R51, R143 ;  /* 0x80000033328f7223 */ /* 0x000fe2000001008f */
[----:B------:R-:W-:Y:S01]  /*6050*/  FADD.FTZ R4, R133, R4 ;  /* 0x0000000485047221 */ /* 0x000fe20000010000 */
[----:B------:R-:W-:Y:S01]  /*6060*/  FFMA.FTZ R111, R111, R82, R126 ;  /* 0x000000526f6f7223 */ /* 0x000fe2000001007e */
[----:B------:R-:W-:Y:S01]  /*6070*/  FFMA.FTZ R84, R24, R144, R43 ;  /* 0x0000009018547223 */ /* 0x000fe2000001002b */
[-C--:B------:R-:W-:Y:S01]  /*6080*/  FFMA.FTZ R144, R49, -R47.reuse, R144 ;  /* 0x8000002f31907223 */ /* 0x080fe20000010090 */
[----:B------:R-:W-:Y:S01]  /*6090*/  FMUL.FTZ R127, R82, R47 ;  /* 0x0000002f527f7220 */ /* 0x000fe20000410000 */
[----:B------:R-:W-:-:S03]  /*60a0*/  FFMA.FTZ R83, R110, R111, R124 ;  /* 0x0000006f6e537223 */ /* 0x000fc6000001007c */
[----:B------:R-:W-:Y:S01]  /*60b0*/  FADD.FTZ R8, R127, R8 ;  /* 0x000000087f087221 */ /* 0x000fe20000010000 */
[----:B------:R-:W-:Y:S01]  /*60c0*/  FFMA.FTZ R109, R109, R83, R123 ;  /* 0x000000536d6d7223 */ /* 0x000fe2000001007b */
[----:B------:R-:W-:-:S03]  /*60d0*/  FMUL.FTZ R123, R83, R56 ;  /* 0x00000038537b7220 */ /* 0x000fc60000410000 */
[----:B------:R-:W-:Y:S01]  /*60e0*/  FFMA.FTZ R85, R108, R109, R122 ;  /* 0x0000006d6c557223 */ /* 0x000fe2000001007a */
[----:B------:R-:W-:-:S03]  /*60f0*/  FADD.FTZ R10, R123, R10 ;  /* 0x0000000a7b0a7221 */ /* 0x000fc60000010000 */
[----:B------:R-:W-:Y:S01]  /*6100*/  FFMA.FTZ R120, R107, R85, R120 ;  /* 0x000000556b787223 */ /* 0x000fe20000010078 */
[----:B------:R-:W-:Y:S01]  /*6110*/  FFMA.FTZ R107, R23, R145, R84 ;  /* 0x00000091176b7223 */ /* 0x000fe20000010054 */
[----:B------:R-:W-:Y:S01]  /*6120*/  FFMA.FTZ R84, R62, -R76, R151 ;  /* 0x8000004c3e547223 */ /* 0x000fe20000010097 */
[----:B------:R-:W-:Y:S01]  /*6130*/  FFMA.FTZ R145, R48, -R39, R145 ;  /* 0x8000002730917223 */ /* 0x000fe20000010091 */
[----:B------:R-:W-:Y:S01]  /*6140*/  FFMA.FTZ R106, R106, R120, R119 ;  /* 0x000000786a6a7223 */ /* 0x000fe20000010077 */
[----:B------:R-:W-:Y:S01]  /*6150*/  FFMA.FTZ R86, R22, R146, R107 ;  /* 0x0000009216567223 */ /* 0x000fe2000001006b */
[----:B------:R-:W-:Y:S01]  /*6160*/  FMUL.FTZ R119, R85, R66 ;  /* 0x0000004255777220 */ /* 0x000fe20000410000 */
[----:B------:R-:W-:Y:S01]  /*6170*/  FFMA.FTZ R146, R46, -R37, R146 ;  /* 0x800000252e927223 */ /* 0x000fe20000010092 */
[----:B------:R-:W-:Y:S01]  /*6180*/  FFMA.FTZ R105, R105, R106, R117 ;  /* 0x0000006a69697223 */ /* 0x000fe20000010075 */
[----:B------:R-:W-:Y:S01]  /*6190*/  FFMA.FTZ R117, R21, R147, R86 ;  /* 0x0000009315757223 */ /* 0x000fe20000010056 */
[----:B------:R-:W-:Y:S01]  /*61a0*/  FFMA.FTZ R147, R45, -R34, R147 ;  /* 0x800000222d937223 */ /* 0x000fe20000010093 */
[----:B------:R-:W-:Y:S01]  /*61b0*/  FADD.FTZ R12, R119, R12 ;  /* 0x0000000c770c7221 */ /* 0x000fe20000010000 */
[----:B------:R-:W-:Y:S01]  /*61c0*/  FFMA.FTZ R115, R104, R105, R115 ;  /* 0x0000006968737223 */ /* 0x000fe20000010073 */
[----:B------:R-:W-:Y:S01]  /*61d0*/  FFMA.FTZ R108, R20, R148, R117 ;  /* 0x00000094146c7223 */ /* 0x000fe20000010075 */
[----:B------:R-:W-:Y:S01]  /*61e0*/  FMUL.FTZ R104, R105, R73 ;  /* 0x0000004969687220 */ /* 0x000fe20000410000 */
[----:B------:R-:W-:Y:S01]  /*61f0*/  FFMA.FTZ R148, R44, -R31, R148 ;  /* 0x8000001f2c947223 */ /* 0x000fe20000010094 */
[----:B------:R-:W-:Y:S01]  /*6200*/  FFMA.FTZ R103, R103, R115, R114 ;  /* 0x0000007367677223 */ /* 0x000fe20000010072 */
[----:B------:R-:W-:Y:S01]  /*6210*/  FMUL.FTZ R107, R115, R74 ;  /* 0x0000004a736b7220 */ /* 0x000fe20000410000 */
[----:B------:R-:W-:Y:S01]  /*6220*/  FADD.FTZ R15, R104, R15 ;  /* 0x0000000f680f7221 */ /* 0x000fe20000010000 */
[----:B------:R-:W-:Y:S01]  /*6230*/  FMUL.FTZ R41, R148, R41 ;  /* 0x0000002994297220 */ /* 0x000fe20000410000 */
[----:B------:R-:W-:Y:S01]  /*6240*/  FFMA.FTZ R87, R102, R103, R112 ;  /* 0x0000006766577223 */ /* 0x000fe20000010070 */
[----:B------:R-:W-:Y:S01]  /*6250*/  FMUL.FTZ R102, R103, R75 ;  /* 0x0000004b67667220 */ /* 0x000fe20000410000 */
[----:B------:R-:W-:Y:S01]  /*6260*/  FADD.FTZ R16, R107, R16 ;  /* 0x000000106b107221 */ /* 0x000fe20000010000 */
[----:B------:R-:W-:Y:S01]  /*6270*/  FFMA.FTZ R125, R44, R125, R41 ;  /* 0x0000007d2c7d7223 */ /* 0x000fe20000010029 */
[----:B------:R-:W-:Y:S01]  /*6280*/  FMUL.FTZ R43, R87, R76 ;  /* 0x0000004c572b7220 */ /* 0x000fe20000410000 */
[----:B------:R-:W-:Y:S01]  /*6290*/  FMUL.FTZ R41, R100, R129 ;  /* 0x0000008164297220 */ /* 0x000fe20000410000 */
[----:B------:R-:W-:Y:S01]  /*62a0*/  FADD.FTZ R17, R102, R17 ;  /* 0x0000001166117221 */ /* 0x000fe20000010000 */
[----:B------:R-:W-:Y:S01]  /*62b0*/  FADD.FTZ R90, R125, R90 ;  /* 0x0000005a7d5a7221 */ /* 0x000fe20000010000 */
[C---:B------:R-:W-:Y:S01]  /*62c0*/  FFMA.FTZ R113, R43.reuse, R84, RZ ;  /* 0x000000542b717223 */ /* 0x040fe200000100ff */
[----:B------:R-:W-:-:S03]  /*62d0*/  FADD.FTZ R18, R43, R18 ;  /* 0x000000122b127221 */ /* 0x000fc60000010000 */
[----:B------:R-:W-:Y:S01]  /*62e0*/  FFMA.FTZ R86, R102, R135, R113 ;  /* 0x0000008766567223 */ /* 0x000fe20000010071 */
[----:B------:R-:W-:-:S03]  /*62f0*/  FMUL.FTZ R113, R106, R72 ;  /* 0x000000486a717220 */ /* 0x000fc60000410000 */
[----:B------:R-:W-:Y:S01]  /*6300*/  FFMA.FTZ R117, R107, R136, R86 ;  /* 0x000000886b757223 */ /* 0x000fe20000010056 */
[----:B------:R-:W-:Y:S01]  /*6310*/  FFMA.FTZ R86, R19, R150, R108 ;  /* 0x0000009613567223 */ /* 0x000fe2000001006c */
[----:B------:R-:W-:Y:S01]  /*6320*/  FMUL.FTZ R108, R120, R71 ;  /* 0x00000047786c7220 */ /* 0x000fe20000410000 */
[----:B------:R-:W-:Y:S01]  /*6330*/  FFMA.FTZ R150, R28, -R27, R150 ;  /* 0x8000001b1c967223 */ /* 0x000fe20000010096 */
[----:B------:R-:W-:Y:S01]  /*6340*/  FFMA.FTZ R110, R104, R137, R117 ;  /* 0x00000089686e7223 */ /* 0x000fe20000010075 */
[C---:B------:R-:W-:Y:S01]  /*6350*/  FADD.FTZ R14, R113.reuse, R14 ;  /* 0x0000000e710e7221 */ /* 0x040fe20000010000 */
[----:B------:R-:W0:Y:S01]  /*6360*/  SHFL.DOWN PT, R131, R86, 0x1, 0x1f ;  /* 0x08201f0056837f89 */ /* 0x000e2200000e0000 */
[----:B------:R-:W-:Y:S01]  /*6370*/  FMUL.FTZ R101, R150, R101 ;  /* 0x0000006596657220 */ /* 0x000fe20000410000 */
[----:B------:R-:W-:Y:S01]  /*6380*/  FFMA.FTZ R117, R113, R138, R110 ;  /* 0x0000008a71757223 */ /* 0x000fe2000001006e */
[----:B------:R-:W-:Y:S01]  /*6390*/  FMUL.FTZ R110, R109, R61 ;  /* 0x0000003d6d6e7220 */ /* 0x000fe20000410000 */
[----:B------:R-:W-:-:S02]  /*63a0*/  FADD.FTZ R13, R108, R13 ;  /* 0x0000000d6c0d7221 */ /* 0x000fc40000010000 */
        /* <DEDUP_REMOVED lines=8> */
[----:B0-----:R-:W-:Y:S01]  /*6430*/  @!P1 FADD.FTZ R86, R86, R131 ;  /* 0x0000008356569221 */ /* 0x001fe20000010000 */
[----:B------:R-:W-:Y:S02]  /*6440*/  FMUL.FTZ R131, R129, R37 ;  /* 0x0000002581837220 */ /* 0x000fe40000410000 */
[----:B------:R-:W-:Y:S01]  /*6450*/  FFMA.FTZ R117, R127, R144, R114 ;  /* 0x000000907f757223 */ /* 0x000fe20000010072 */
[----:B------:R-:W-:Y:S01]  /*6460*/  FMUL.FTZ R114, R116, R39 ;  /* 0x0000002774727220 */ /* 0x000fe20000410000 */
[----:B------:R-:W0:Y:S01]  /*6470*/  SHFL.DOWN PT, R149, R86, 0x2, 0x1f ;  /* 0x08401f0056957f89 */ /* 0x000e2200000e0000 */
[----:B------:R-:W-:Y:S02]  /*6480*/  FADD.FTZ R6, R131, R6 ;  /* 0x0000000683067221 */ /* 0x000fe40000010000 */
[C---:B------:R-:W-:Y:S01]  /*6490*/  FFMA.FTZ R118, R114.reuse, R145, R117 ;  /* 0x0000009172767223 */ /* 0x040fe20000010075 */
[----:B------:R-:W-:-:S03]  /*64a0*/  FADD.FTZ R7, R114, R7 ;  /* 0x0000000772077221 */ /* 0x000fc60000010000 */
[----:B------:R-:W-:Y:S01]  /*64b0*/  FFMA.FTZ R117, R131, R146, R118 ;  /* 0x0000009283757223 */ /* 0x000fe20000010076 */
[----:B------:R-:W-:-:S04]  /*64c0*/  FMUL.FTZ R118, R121, R34 ;  /* 0x0000002279767220 */ /* 0x000fc80000410000 */
[C---:B------:R-:W-:Y:S01]  /*64d0*/  FFMA.FTZ R122, R118.reuse, R147, R117 ;  /* 0x00000093767a7223 */ /* 0x040fe20000010075 */
[----:B------:R-:W-:Y:S01]  /*64e0*/  FADD.FTZ R5, R118, R5 ;  /* 0x0000000576057221 */ /* 0x000fe20000010000 */
[----:B------:R-:W-:Y:S01]  /*64f0*/  FMUL.FTZ R118, R147, R40 ;  /* 0x0000002893767220 */ /* 0x000fe20000410000 */
[----:B------:R-:W-:Y:S01]  /*6500*/  FMUL.FTZ R40, R100, R116 ;  /* 0x0000007464287220 */ /* 0x000fe20000410000 */
[----:B------:R-:W-:Y:S01]  /*6510*/  FFMA.FTZ R117, R133, R148, R122 ;  /* 0x0000009485757223 */ /* 0x000fe2000001007a */
[----:B------:R-:W-:Y:S01]  /*6520*/  FMUL.FTZ R122, R132, R27 ;  /* 0x0000001b847a7220 */ /* 0x000fe20000410000 */
[----:B------:R-:W-:Y:S01]  /*6530*/  FFMA.FTZ R132, R28, R132, R101 ;  /* 0x000000841c847223 */ /* 0x000fe20000010065 */
[----:B------:R-:W-:Y:S01]  /*6540*/  FMUL.FTZ R101, R146, R41 ;  /* 0x0000002992657220 */ /* 0x000fe20000410000 */
[----:B------:R-:W-:Y:S01]  /*6550*/  FMUL.FTZ R145, R145, R40 ;  /* 0x0000002891917220 */ /* 0x000fe20000410000 */
[C---:B------:R-:W-:Y:S01]  /*6560*/  FFMA.FTZ R117, R122.reuse, R150, R117 ;  /* 0x000000967a757223 */ /* 0x040fe20000010075 */
[----:B------:R-:W-:Y:S01]  /*6570*/  FADD.FTZ R3, R122, R3 ;  /* 0x000000037a037221 */ /* 0x000fe20000010000 */
[C---:B------:R-:W-:Y:S01]  /*6580*/  FMUL.FTZ R41, R100.reuse, R82 ;  /* 0x0000005264297220 */ /* 0x040fe20000410000 */
[----:B------:R-:W-:Y:S01]  /*6590*/  FMUL.FTZ R40, R100, R111 ;  /* 0x0000006f64287220 */ /* 0x000fe20000410000 */
[----:B0-----:R-:W-:Y:S01]  /*65a0*/  @!P0 FADD.FTZ R86, R86, R149 ;  /* 0x0000009556568221 */ /* 0x001fe20000010000 */
[----:B------:R-:W0:Y:S01]  /*65b0*/  SHFL.DOWN PT, R124, R117, 0x1, 0x1f ;  /* 0x08201f00757c7f89 */ /* 0x000e2200000e0000 */
[----:B------:R-:W-:Y:S01]  /*65c0*/  FMUL.FTZ R144, R144, R41 ;  /* 0x0000002990907220 */ /* 0x000fe20000410000 */
[----:B------:R-:W-:Y:S01]  /*65d0*/  FMUL.FTZ R143, R143, R40 ;  /* 0x000000288f8f7220 */ /* 0x000fe20000410000 */
[----:B------:R-:W-:Y:S01]  /*65e0*/  FFMA.FTZ R118, R45, R121, R118 ;  /* 0x000000792d767223 */ /* 0x000fe20000010076 */
[----:B------:R-:W1:Y:S01]  /*65f0*/  SHFL.DOWN PT, R149, R86, 0x4, 0x1f ;  /* 0x08801f0056957f89 */ /* 0x000e6200000e0000 */
[----:B------:R-:W-:Y:S01]  /*6600*/  FFMA.FTZ R121, R49, R82, R144 ;  /* 0x0000005231797223 */ /* 0x000fe20000010090 */
[----:B------:R-:W-:Y:S01]  /*6610*/  FMUL.FTZ R40, R100, R109 ;  /* 0x0000006d64287220 */ /* 0x000fe20000410000 */
[----:B------:R-:W-:Y:S01]  /*6620*/  FFMA.FTZ R82, R50, R111, R143 ;  /* 0x0000006f32527223 */ /* 0x000fe2000001008f */
[----:B------:R-:W-:Y:S01]  /*6630*/  FFMA.FTZ R101, R46, R129, R101 ;  /* 0x000000812e657223 */ /* 0x000fe20000010065 */
[----:B------:R-:W-:Y:S01]  /*6640*/  FMUL.FTZ R41, R100, R83 ;  /* 0x0000005364297220 */ /* 0x000fe20000410000 */
[----:B------:R-:W-:Y:S01]  /*6650*/  FMUL.FTZ R40, R141, R40 ;  /* 0x000000288d287220 */ /* 0x000fe20000410000 */
[----:B------:R-:W-:Y:S01]  /*6660*/  FADD.FTZ R79, R82, R79 ;  /* 0x0000004f524f7221 */ /* 0x000fe20000010000 */
[----:B------:R-:W-:Y:S01]  /*6670*/  FADD.FTZ R88, R101, R88 ;  /* 0x0000005865587221 */ /* 0x000fe20000010000 */
[----:B------:R-:W-:Y:S01]  /*6680*/  FMUL.FTZ R101, R142, R41 ;  /* 0x000000298e657220 */ /* 0x000fe20000410000 */
[C---:B------:R-:W-:Y:S01]  /*6690*/  FMUL.FTZ R41, R100.reuse, R85 ;  /* 0x0000005564297220 */ /* 0x040fe20000410000 */
[----:B------:R-:W-:Y:S01]  /*66a0*/  FFMA.FTZ R82, R53, R109, R40 ;  /* 0x0000006d35527223 */ /* 0x000fe20000010028 */
[----:B------:R-:W-:Y:S01]  /*66b0*/  FMUL.FTZ R40, R100, R120 ;  /* 0x0000007864287220 */ /* 0x000fe20000410000 */
[----:B------:R-:W-:Y:S01]  /*66c0*/  FFMA.FTZ R101, R52, R83, R101 ;  /* 0x0000005334657223 */ /* 0x000fe20000010065 */
[----:B------:R-:W-:Y:S01]  /*66d0*/  FMUL.FTZ R83, R140, R41 ;  /* 0x000000298c537220 */ /* 0x000fe20000410000 */
[----:B------:R-:W-:Y:S01]  /*66e0*/  FMUL.FTZ R41, R100, R106 ;  /* 0x0000006a64297220 */ /* 0x000fe20000410000 */
[----:B------:R-:W-:Y:S01]  /*66f0*/  FMUL.FTZ R40, R139, R40 ;  /* 0x000000288b287220 */ /* 0x000fe20000410000 */
[----:B------:R-:W-:Y:S01]  /*6700*/  FADD.FTZ R78, R101, R78 ;  /* 0x0000004e654e7221 */ /* 0x000fe20000010000 */
[----:B------:R-:W-:Y:S01]  /*6710*/  FFMA.FTZ R83, R54, R85, R83 ;  /* 0x0000005536537223 */ /* 0x000fe20000010053 */
[----:B------:R-:W-:Y:S01]  /*6720*/  FMUL.FTZ R138, R138, R41 ;  /* 0x000000298a8a7220 */ /* 0x000fe20000410000 */
[----:B0-----:R-:W-:Y:S01]  /*6730*/  @!P1 FADD.FTZ R117, R117, R124 ;  /* 0x0000007c75759221 */ /* 0x001fe20000010000 */
[----:B------:R-:W-:Y:S01]  /*6740*/  ISETP.GT.AND P1, PT, R152, 0x1b, PT ;  /* 0x0000001b9800780c */ /* 0x000fe20003f24270 */
[----:B------:R-:W-:Y:S01]  /*6750*/  FFMA.FTZ R120, R55, R120, R40 ;  /* 0x0000007837787223 */ /* 0x000fe20000010028 */
[C---:B------:R-:W-:Y:S01]  /*6760*/  FMUL.FTZ R40, R100.reuse, R105 ;  /* 0x0000006964287220 */ /* 0x040fe20000410000 */
[----:B------:R-:W-:Y:S01]  /*6770*/  FMUL.FTZ R41, R100, R115 ;  /* 0x0000007364297220 */ /* 0x000fe20000410000 */
[----:B------:R-:W0:Y:S01]  /*6780*/  SHFL.DOWN PT, R124, R117, 0x2, 0x1f ;  /* 0x08401f00757c7f89 */ /* 0x000e2200000e0000 */
[----:B------:R-:W-:Y:S01]  /*6790*/  FADD.FTZ R77, R82, R77 ;  /* 0x0000004d524d7221 */ /* 0x000fe20000010000 */
[----:B------:R-:W-:Y:S01]  /*67a0*/  FMUL.FTZ R137, R137, R40 ;  /* 0x0000002889897220 */ /* 0x000fe20000410000 */
[----:B------:R-:W-:Y:S01]  /*67b0*/  FMUL.FTZ R136, R136, R41 ;  /* 0x0000002988887220 */ /* 0x000fe20000410000 */
[C---:B------:R-:W-:Y:S01]  /*67c0*/  FMUL.FTZ R40, R100.reuse, R103 ;  /* 0x0000006764287220 */ /* 0x040fe20000410000 */
[----:B------:R-:W-:Y:S01]  /*67d0*/  FMUL.FTZ R41, R100, R87 ;  /* 0x0000005764297220 */ /* 0x000fe20000410000 */
[----:B------:R-:W-:Y:S01]  /*67e0*/  FADD.FTZ R70, R83, R70 ;  /* 0x0000004653467221 */ /* 0x000fe20000010000 */
[----:B------:R-:W-:Y:S01]  /*67f0*/  FFMA.FTZ R116, R48, R116, R145 ;  /* 0x0000007430747223 */ /* 0x000fe20000010091 */
[----:B------:R-:W-:Y:S01]  /*6800*/  FMUL.FTZ R135, R135, R40 ;  /* 0x0000002887877220 */ /* 0x000fe20000410000 */
[----:B-1----:R-:W-:Y:S01]  /*6810*/  @!P1 FADD.FTZ R86, R86, R149 ;  /* 0x0000009556569221 */ /* 0x002fe20000010000 */
[----:B------:R-:W-:Y:S01]  /*6820*/  FMUL.FTZ R41, R84, R41 ;  /* 0x0000002954297220 */ /* 0x000fe20000410000 */
[----:B------:R-:W-:Y:S01]  /*6830*/  FFMA.FTZ R85, R57, R106, R138 ;  /* 0x0000006a39557223 */ /* 0x000fe2000001008a */
[----:B------:R-:W-:Y:S01]  /*6840*/  FFMA.FTZ R136, R59, R115, R136 ;  /* 0x000000733b887223 */ /* 0x000fe20000010088 */
[----:B------:R-:W-:Y:S01]  /*6850*/  FFMA.FTZ R135, R60, R103, R135 ;  /* 0x000000673c877223 */ /* 0x000fe20000010087 */
[----:B------:R-:W1:Y:S01]  /*6860*/  SHFL.DOWN PT, R149, R86, 0x8, 0x1f ;  /* 0x09001f0056957f89 */ /* 0x000e6200000e0000 */
[----:B------:R-:W-:Y:S01]  /*6870*/  FFMA.FTZ R40, R62, R87, R41 ;  /* 0x000000573e287223 */ /* 0x000fe20000010029 */
[----:B------:R-:W-:Y:S01]  /*6880*/  FADD.FTZ R91, R132, R91 ;  /* 0x0000005b845b7221 */ /* 0x000fe20000010000 */
[----:B------:R-:W-:Y:S01]  /*6890*/  FADD.FTZ R89, R118, R89 ;  /* 0x0000005976597221 */ /* 0x000fe20000010000 */
[----:B------:R-:W-:Y:S01]  /*68a0*/  FADD.FTZ R81, R116, R81 ;  /* 0x0000005174517221 */ /* 0x000fe20000010000 */
[----:B------:R-:W-:Y:S01]  /*68b0*/  FADD.FTZ R80, R121, R80 ;  /* 0x0000005079507221 */ /* 0x000fe20000010000 */
[----:B------:R-:W-:Y:S01]  /*68c0*/  FADD.FTZ R69, R120, R69 ;  /* 0x0000004578457221 */ /* 0x000fe20000010000 */
[----:B------:R-:W-:Y:S01]  /*68d0*/  FADD.FTZ R68, R85, R68 ;  /* 0x0000004455447221 */ /* 0x000fe20000010000 */
[----:B------:R-:W-:Y:S01]  /*68e0*/  FADD.FTZ R65, R136, R65 ;  /* 0x0000004188417221 */ /* 0x000fe20000010000 */
[----:B------:R-:W-:Y:S01]  /*68f0*/  FADD.FTZ R64, R135, R64 ;  /* 0x0000004087407221 */ /* 0x000fe20000010000 */
[----:B0-----:R-:W-:Y:S01]  /*6900*/  @!P0 FADD.FTZ R117, R117, R124 ;  /* 0x0000007c75758221 */ /* 0x001fe20000010000 */
[----:B------:R-:W-:Y:S01]  /*6910*/  ISETP.GT.AND P0, PT, R152, 0x17, PT ;  /* 0x000000179800780c */ /* 0x000fe20003f04270 */
[----:B------:R-:W-:-:S03]  /*6920*/  FADD.FTZ R63, R40, R63 ;  /* 0x0000003f283f7221 */ /* 0x000fc60000010000 */
[----:B------:R-:W0:Y:S09]  /*6930*/  SHFL.DOWN PT, R122, R117, 0x4, 0x1f ;  /* 0x08801f00757a7f89 */ /* 0x000e3200000e0000 */
[----:B-1----:R-:W-:-:S05]  /*6940*/  @!P0 FADD.FTZ R86, R86, R149 ;  /* 0x0000009556568221 */ /* 0x002fca0000010000 */
[----:B------:R-:W1:Y:S01]  /*6950*/  SHFL.DOWN PT, R111, R86, 0x10, 0x1f ;  /* 0x0a001f00566f7f89 */ /* 0x000e6200000e0000 */
[----:B0-----:R-:W-:-:S05]  /*6960*/  @!P1 FADD.FTZ R117, R117, R122 ;  /* 0x0000007a75759221 */ /* 0x001fca0000010000 */
[----:B------:R-:W0:Y:S01]  /*6970*/  SHFL.DOWN PT, R122, R117, 0x8, 0x1f ;  /* 0x09001f00757a7f89 */ /* 0x000e2200000e0000 */
[----:B-1----:R-:W-:Y:S01]  /*6980*/  FADD.FTZ R83, R86, R111 ;  /* 0x0000006f56537221 */ /* 0x002fe20000010000 */
[----:B0-----:R-:W-:Y:S01]  /*6990*/  @!P0 FADD.FTZ R117, R117, R122 ;  /* 0x0000007a75758221 */ /* 0x001fe20000010000 */
[----:B------:R-:W-:-:S04]  /*69a0*/  ISETP.NE.AND P0, PT, R152, RZ, PT ;  /* 0x000000ff9800720c */ /* 0x000fc80003f05270 */
[----:B------:R-:W0:Y:S09]  /*69b0*/  SHFL.DOWN PT, R110, R117, 0x10, 0x1f ;  /* 0x0a001f00756e7f89 */ /* 0x000e3200000e0000 */
[----:B------:R-:W-:Y:S01]  /*69c0*/  @!P0 LOP3.LUT R101, R42, 0xf8, RZ, 0xc0, !PT ;  /* 0x000000f82a658812 */ /* 0x000fe200078ec0ff */
        /* <DEDUP_REMOVED lines=25> */
.L_x_172:
[----:B------:R-:W-:Y:S05]  /*6b60*/  BSYNC.RECONVERGENT B0 ;  /* 0x0000000000007941 */ /* 0x000fea0003800200 */
.L_x_171:
        /* <DEDUP_REMOVED lines=13> */
.L_x_160:
[----:B------:R2:W3:Y:S01]  /*6c40*/  LDL.LU R42, [R1+0x8] ;  /* 0x00000800012a7983 */ /* 0x0004e20000300800 */
[----:B------:R-:W4:Y:S01]  /*6c50*/  LDC R22, c[0x0][0x388] ;  /* 0x0000e200ff167b82 */ /* 0x000f220000000800 */
[----:B------:R-:W5:Y:S01]  /*6c60*/  S2R R0, SR_TID.X ;  /* 0x0000000000007919 */ /* 0x000f620000002100 */
[----:B------:R-:W-:Y:S01]  /*6c70*/  ULEA UR12, UR16, 0xfffff800, 0xb ;  /* 0xfffff800100c7891 */ /* 0x000fe2000f8e58ff */
[----:B------:R-:W-:Y:S01]  /*6c80*/  MOV R20, UR19 ;  /* 0x0000001300147c02 */ /* 0x000fe20008000f00 */
[----:B------:R-:W2:Y:S01]  /*6c90*/  LDCU.64 UR14, c[0x0][0x4f8] ;  /* 0x00009f00ff0e77ac */ /* 0x000ea20008000a00 */
[----:B------:R-:W-:Y:S01]  /*6ca0*/  MOV R21, UR20 ;  /* 0x0000001400157c02 */ /* 0x000fe20008000f00 */
[----:B-1----:R-:W2:Y:S01]  /*6cb0*/  LDL.LU R84, [R1+0x4] ;  /* 0x0000040001547983 */ /* 0x002ea20000300800 */
[----:B------:R-:W-:Y:S02]  /*6cc0*/  PRMT R24, RZ, 0x7610, R24 ;  /* 0x00007610ff187816 */ /* 0x000fe40000000018 */
[----:B------:R-:W-:Y:S01]  /*6cd0*/  PRMT R26, RZ, 0x7610, R26 ;  /* 0x00007610ff1a7816 */ /* 0x000fe2000000001a */
[----:B0-----:R-:W2:Y:S01]  /*6ce0*/  LDL.LU R82, [R1] ;  /* 0x0000000001527983 */ /* 0x001ea20000300800 */
        /* <DEDUP_REMOVED lines=12> */
[----:B------:R-:W-:Y:S01]  /*6db0*/  PRMT R75, RZ, 0x7610, R75 ;  /* 0x00007610ff4b7816 */ /* 0x000fe2000000004b */
[----:B------:R-:W-:Y:S01]  /*6dc0*/  BAR.SYNC.DEFER_BLOCKING 0x0 ;  /* 0x0000000000007b1d */ /* 0x000fe20000010000 */
[----:B-----5:R-:W-:-:S02]  /*6dd0*/  SHF.L.U32 R19, R0, 0x4, RZ ;  /* 0x0000000400137819 */ /* 0x020fc400000006ff */
[----:B------:R-:W-:Y:S02]  /*6de0*/  LOP3.LUT R40, R0, 0x1f, RZ, 0xc0, !PT ;  /* 0x0000001f00287812 */ /* 0x000fe400078ec0ff */
[----:B----4-:R-:W-:Y:S02]  /*6df0*/  IADD3 R22, PT, PT, R22, -UR12, RZ ;  /* 0x8000000c16167c10 */ /* 0x010fe4000fffe0ff */
[----:B------:R-:W-:Y:S02]  /*6e00*/  F2FP.F16.F32.PACK_AB R17, R17, R18 ;  /* 0x000000121111723e */ /* 0x000fe400000000ff */
[----:B------:R-:W-:Y:S02]  /*6e10*/  F2FP.F16.F32.PACK_AB R16, R15, R16 ;  /* 0x000000100f10723e */ /* 0x000fe400000000ff */
[----:B------:R-:W-:Y:S02]  /*6e20*/  F2FP.F16.F32.PACK_AB R13, R13, R14 ;  /* 0x0000000e0d0d723e */ /* 0x000fe400000000ff */
[----:B------:R-:W-:-:S02]  /*6e30*/  F2FP.F16.F32.PACK_AB R11, R11, R12 ;  /* 0x0000000c0b0b723e */ /* 0x000fc400000000ff */
[----:B------:R-:W-:Y:S02]  /*6e40*/  F2FP.F16.F32.PACK_AB R9, R9, R10 ;  /* 0x0000000a0909723e */ /* 0x000fe400000000ff */
[----:B------:R-:W-:Y:S02]  /*6e50*/  F2FP.F16.F32.PACK_AB R7, R7, R8 ;  /* 0x000000080707723e */ /* 0x000fe400000000ff */
[----:B------:R-:W-:Y:S02]  /*6e60*/  F2FP.F16.F32.PACK_AB R5, R5, R6 ;  /* 0x000000060505723e */ /* 0x000fe400000000ff */
[----:B------:R-:W-:Y:S01]  /*6e70*/  F2FP.F16.F32.PACK_AB R3, R3, R4 ;  /* 0x000000040303723e */ /* 0x000fe200000000ff */
[----:B------:R-:W0:Y:S01]  /*6e80*/  S2UR UR26, SR_CTAID.X ;  /* 0x00000000001a79c3 */ /* 0x000e220000002500 */
[----:B------:R-:W-:Y:S01]  /*6e90*/  LOP3.LUT R19, R40, 0x3e00, R19, 0xf8, !PT ;  /* 0x00003e0028137812 */ /* 0x000fe200078ef813 */
[----:B------:R-:W1:Y:S03]  /*6ea0*/  LDCU.64 UR24, c[0x0][0x500] ;  /* 0x0000a000ff1877ac */ /* 0x000e660008000a00 */
[C---:B------:R-:W-:Y:S01]  /*6eb0*/  LOP3.LUT R51, R19.reuse, 0x20, RZ, 0xfc, !PT ;  /* 0x0000002013337812 */ /* 0x040fe200078efcff */
[C---:B------:R-:W-:Y:S01]  /*6ec0*/  IMAD.WIDE.U32 R20, R19.reuse, 0x2, R20 ;  /* 0x0000000213147825 */ /* 0x040fe200078e0014 */
[----:B------:R-:W-:-:S02]  /*6ed0*/  ISETP.GE.AND P2, PT, R19, R22, PT ;  /* 0x000000161300720c */ /* 0x000fc40003f46270 */
[-C--:B------:R-:W-:Y:S02]  /*6ee0*/  ISETP.GE.AND P1, PT, R51, R22.reuse, PT ;  /* 0x000000163300720c */ /* 0x080fe40003f26270 */
[C---:B------:R-:W-:Y:S02]  /*6ef0*/  LOP3.LUT R23, R19.reuse, 0x40, RZ, 0xfc, !PT ;  /* 0x0000004013177812 */ /* 0x040fe400078efcff */
[C---:B------:R-:W-:Y:S02]  /*6f00*/  LOP3.LUT R47, R19.reuse, 0x60, RZ, 0xfc, !PT ;  /* 0x00000060132f7812 */ /* 0x040fe400078efcff */
[C---:B------:R-:W-:Y:S02]  /*6f10*/  LOP3.LUT R49, R19.reuse, 0x80, RZ, 0xfc, !PT ;  /* 0x0000008013317812 */ /* 0x040fe400078efcff */
[C---:B------:R-:W-:Y:S02]  /*6f20*/  LOP3.LUT R25, R19.reuse, 0xa0, RZ, 0xfc, !PT ;  /* 0x000000a013197812 */ /* 0x040fe400078efcff */
[----:B------:R-:W-:Y:S01]  /*6f30*/  LOP3.LUT R45, R19, 0xc0, RZ, 0xfc, !PT ;  /* 0x000000c0132d7812 */ /* 0x000fe200078efcff */
[----:B------:R-:W2:Y:S01]  /*6f40*/  @!P2 LDG.E.U16 R24, desc[UR30][R20.64] ;  /* 0x0000001e1418a981 */ /* 0x000ea2000c1e1500 */
[----:B------:R-:W-:-:S02]  /*6f50*/  ISETP.GE.AND P0, PT, R23, R22, PT ;  /* 0x000000161700720c */ /* 0x000fc40003f06270 */
[----:B------:R-:W-:Y:S01]  /*6f60*/  LOP3.LUT R43, R19, 0xe0, RZ, 0xfc, !PT ;  /* 0x000000e0132b7812 */ /* 0x000fe200078efcff */
[----:B------:R-:W4:Y:S01]  /*6f70*/  @!P1 LDG.E.U16 R26, desc[UR30][R20.64+0x40] ;  /* 0x0000401e141a9981 */ /* 0x000f22000c1e1500 */
[-C--:B------:R-:W-:Y:S02]  /*6f80*/  ISETP.GE.AND P4, PT, R47, R22.reuse, PT ;  /* 0x000000162f00720c */ /* 0x080fe40003f86270 */
[----:B------:R-:W-:Y:S02]  /*6f90*/  LOP3.LUT R41, R19, 0x100, RZ, 0xfc, !PT ;  /* 0x0000010013297812 */ /* 0x000fe400078efcff */
[-C--:B------:R-:W-:Y:S02]  /*6fa0*/  ISETP.GE.AND P6, PT, R49, R22.reuse, PT ;  /* 0x000000163100720c */ /* 0x080fe40003fc6270 */
[-C--:B------:R-:W-:Y:S02]  /*6fb0*/  ISETP.GE.AND P5, PT, R25, R22.reuse, PT ;  /* 0x000000161900720c */ /* 0x080fe40003fa6270 */
[-C--:B------:R-:W-:Y:S01]  /*6fc0*/  ISETP.GE.AND P3, PT, R45, R22.reuse, PT ;  /* 0x000000162d00720c */ /* 0x080fe20003f66270 */
[----:B------:R-:W5:Y:S01]  /*6fd0*/  @!P0 LDG.E.U16 R53, desc[UR30][R20.64+0x80] ;  /* 0x0000801e14358981 */ /* 0x000f62000c1e1500 */
[----:B------:R-:W-:-:S02]  /*6fe0*/  ISETP.GE.AND P2, PT, R43, R22, PT ;  /* 0x000000162b00720c */ /* 0x000fc40003f46270 */
[----:B------:R-:W-:Y:S01]  /*6ff0*/  ISETP.GE.AND P1, PT, R41, R22, PT ;  /* 0x000000162900720c */ /* 0x000fe20003f26270 */
[----:B------:R-:W5:Y:S01]  /*7000*/  @!P4 LDG.E.U16 R28, desc[UR30][R20.64+0xc0] ;  /* 0x0000c01e141cc981 */ /* 0x000f62000c1e1500 */
[C---:B------:R-:W-:Y:S02]  /*7010*/  LOP3.LUT R39, R19.reuse, 0x120, RZ, 0xfc, !PT ;  /* 0x0000012013277812 */ /* 0x040fe400078efcff */
[C---:B------:R-:W-:Y:S01]  /*7020*/  LOP3.LUT R37, R19.reuse, 0x140, RZ, 0xfc, !PT ;  /* 0x0000014013257812 */ /* 0x040fe200078efcff */
[----:B------:R-:W5:Y:S01]  /*7030*/  @!P6 LDG.E.U16 R55, desc[UR30][R20.64+0x100] ;  /* 0x0001001e1437e981 */ /* 0x000f62000c1e1500 */
[C---:B------:R-:W-:Y:S02]  /*7040*/  LOP3.LUT R35, R19.reuse, 0x160, RZ, 0xfc, !PT ;  /* 0x0000016013237812 */ /* 0x040fe400078efcff */
[C---:B------:R-:W-:Y:S01]  /*7050*/  LOP3.LUT R33, R19.reuse, 0x180, RZ, 0xfc, !PT ;  /* 0x0000018013217812 */ /* 0x040fe200078efcff */
[----:B------:R-:W5:Y:S01]  /*7060*/  @!P5 LDG.E.U16 R30, desc[UR30][R20.64+0x140] ;  /* 0x0001401e141ed981 */ /* 0x000f62000c1e1500 */
[----:B------:R-:W-:-:S02]  /*7070*/  LOP3.LUT R31, R19, 0x1a0, RZ, 0xfc, !PT ;  /* 0x000001a0131f7812 */ /* 0x000fc400078efcff */
[-C--:B------:R-:W-:Y:S01]  /*7080*/  ISETP.GE.AND P0, PT, R39, R22.reuse, PT ;  /* 0x000000162700720c */ /* 0x080fe20003f06270 */
[----:B------:R-:W5:Y:S01]  /*7090*/  @!P3 LDG.E.U16 R57, desc[UR30][R20.64+0x180] ;  /* 0x0001801e1439b981 */ /* 0x000f62000c1e1500 */
[----:B------:R-:W-:Y:S02]  /*70a0*/  LOP3.LUT R29, R19, 0x1c0, RZ, 0xfc, !PT ;  /* 0x000001c0131d7812 */ /* 0x000fe400078efcff */
[-C--:B------:R-:W-:Y:S01]  /*70b0*/  ISETP.GE.AND P4, PT, R37, R22.reuse, PT ;  /* 0x000000162500720c */ /* 0x080fe20003f86270 */
[----:B------:R-:W5:Y:S01]  /*70c0*/  @!P2 LDG.E.U16 R59, desc[UR30][R20.64+0x1c0] ;  /* 0x0001c01e143ba981 */ /* 0x000f62000c1e1500 */
[----:B------:R-:W-:Y:S02]  /*70d0*/  LOP3.LUT R27, R19, 0x1e0, RZ, 0xfc, !PT ;  /* 0x000001e0131b7812 */ /* 0x000fe400078efcff */
[-C--:B------:R-:W-:Y:S01]  /*70e0*/  ISETP.GE.AND P6, PT, R35, R22.reuse, PT ;  /* 0x000000162300720c */ /* 0x080fe20003fc6270 */
[----:B------:R-:W5:Y:S01]  /*70f0*/  @!P1 LDG.E.U16 R61, desc[UR30][R20.64+0x200] ;  /* 0x0002001e143d9981 */ /* 0x000f62000c1e1500 */
[----:B------:R-:W-:-:S02]  /*7100*/  ISETP.GE.AND P5, PT, R33, R22, PT ;  /* 0x000000162100720c */ /* 0x000fc40003fa6270 */
[-C--:B------:R-:W-:Y:S01]  /*7110*/  ISETP.GE.AND P3, PT, R31, R22.reuse, PT ;  /* 0x000000161f00720c */ /* 0x080fe20003f66270 */
[----:B------:R-:W5:Y:S01]  /*7120*/  @!P0 LDG.E.U16 R32, desc[UR30][R20.64+0x240] ;  /* 0x0002401e14208981 */ /* 0x000f62000c1e1500 */
[-C--:B------:R-:W-:Y:S02]  /*7130*/  ISETP.GE.AND P2, PT, R29, R22.reuse, PT ;  /* 0x000000161d00720c */ /* 0x080fe40003f46270 */
[----:B------:R-:W-:Y:S01]  /*7140*/  ISETP.GE.AND P1, PT, R27, R22, PT ;  /* 0x000000161b00720c */ /* 0x000fe20003f26270 */
[----:B------:R-:W5:Y:S04]  /*7150*/  @!P4 LDG.E.U16 R71, desc[UR30][R20.64+0x280] ;  /* 0x0002801e1447c981 */ /* 0x000f68000c1e1500 */
[----:B------:R-:W5:Y:S04]  /*7160*/  @!P6 LDG.E.U16 R34, desc[UR30][R20.64+0x2c0] ;  /* 0x0002c01e1422e981 */ /* 0x000f68000c1e1500 */
[----:B------:R-:W5:Y:S04]  /*7170*/  @!P5 LDG.E.U16 R73, desc[UR30][R20.64+0x300] ;  /* 0x0003001e1449d981 */ /* 0x000f68000c1e1500 */
[----:B------:R-:W5:Y:S04]  /*7180*/  @!P3 LDG.E.U16 R36, desc[UR30][R20.64+0x340] ;  /* 0x0003401e1424b981 */ /* 0x000f68000c1e1500 */
[----:B------:R-:W5:Y:S04]  /*7190*/  @!P2 LDG.E.U16 R75, desc[UR30][R20.64+0x380] ;  /* 0x0003801e144ba981 */ /* 0x000f68000c1e1500 */
[----:B---3--:R-:W3:Y:S04]  /*71a0*/  @!P1 LDG.E.U16 R42, desc[UR30][R20.64+0x3c0] ;  /* 0x0003c01e142a9981 */ /* 0x008ee8000c1e1500 */
[----:B--2---:R-:W-:Y:S04]  /*71b0*/  STS.U16 [R84], R24 ;  /* 0x0000001854007388 */ /* 0x004fe80000000400 */
        /* <DEDUP_REMOVED lines=14> */
[----:B---3--:R-:W-:Y:S01]  /*72a0*/  STS.U16 [R93+0x3c0], R42 ;  /* 0x0003c02a5d007388 */ /* 0x008fe20000000400 */
[----:B------:R-:W-:-:S03]  /*72b0*/  NOP ;  /* 0x0000000000007918 */ /* 0x000fc60000000000 */
[----:B------:R-:W2:Y:S04]  /*72c0*/  LDS.U16 R21, [R92+0x2] ;  /* 0x000002005c157984 */ /* 0x000ea80000000400 */
[----:B------:R-:W3:Y:S04]  /*72d0*/  LDS.U16 R20, [R92] ;  /* 0x000000005c147984 */ /* 0x000ee80000000400 */
[----:B------:R-:W4:Y:S04]  /*72e0*/  LDS.U16 R24, [R92+0x4] ;  /* 0x000004005c187984 */ /* 0x000f280000000400 */
[----:B------:R-:W-:Y:S04]  /*72f0*/  @!P1 STL [R1+0x8], R42 ;  /* 0x0000082a01009387 */ /* 0x000fe80000100800 */
[----:B------:R-:W-:Y:S04]  /*7300*/  LDS.U16 R28, [R92+0xe] ;  /* 0x00000e005c1c7984 */ /* 0x000fe80000000400 */
[----:B------:R-:W-:Y:S04]  /*7310*/  LDS.U16 R26, [R92+0xc] ;  /* 0x00000c005c1a7984 */ /* 0x000fe80000000400 */
[----:B------:R-:W5:Y:S04]  /*7320*/  LDL.LU R48, [R1+0xc] ;  /* 0x00000c0001307983 */ /* 0x000f680000300800 */
[----:B------:R-:W-:Y:S04]  /*7330*/  LDS.U16 R32, [R92+0x12] ;  /* 0x000012005c207984 */ /* 0x000fe80000000400 */
[----:B------:R-:W-:Y:S04]  /*7340*/  LDS.U16 R15, [R92+0x14] ;  /* 0x000014005c0f7984 */ /* 0x000fe80000000400 */
[----:B------:R-:W-:Y:S01]  /*7350*/  LDS.U16 R18, [R92+0x1a] ;  /* 0x00001a005c127984 */ /* 0x000fe20000000400 */
[----:B--2---:R-:W-:-:S02]  /*7360*/  HADD2.F32 R21, -RZ, R21.H0_H0 ;  /* 0x20000015ff157230 */ /* 0x004fc40000004100 */
[----:B---3--:R-:W-:-:S03]  /*7370*/  HADD2.F32 R20, -RZ, R20.H0_H0 ;  /* 0x20000014ff147230 */ /* 0x008fc60000004100 */
[----:B------:R-:W-:Y:S02]  /*7380*/  FADD.FTZ R38, R21, UR6 ;  /* 0x0000000615267e21 */ /* 0x000fe40008010000 */
[----:B------:R-:W2:Y:S01]  /*7390*/  LDS.U16 R21, [R92+0x8] ;  /* 0x000008005c157984 */ /* 0x000ea20000000400 */
[----:B----4-:R-:W-:-:S03]  /*73a0*/  HADD2.F32 R30, -RZ, R24.H0_H0 ;  /* 0x20000018ff1e7230 */ /* 0x010fc60000004100 */
[----:B------:R-:W3:Y:S01]  /*73b0*/  LDS.U16 R24, [R92+0xa] ;  /* 0x00000a005c187984 */ /* 0x000ee20000000400 */
[----:B------:R-:W-:-:S03]  /*73c0*/  FADD.FTZ R34, R20, UR6 ;  /* 0x0000000614227e21 */ /* 0x000fc60008010000 */
[----:B------:R-:W4:Y:S02]  /*73d0*/  LDS.U16 R20, [R92+0x6] ;  /* 0x000006005c147984 */ /* 0x000f240000000400 */
[----:B------:R-:W-:-:S13]  /*73e0*/  FSETP.GTU.FTZ.AND P1, PT, R34, 20, PT ;  /* 0x41a000002200780b */ /* 0x000fda0003f3c000 */
[----:B------:R-:W-:-:S06]  /*73f0*/  @!P1 FMUL.FTZ R34, R34, -1.4426950216293334961 ;  /* 0xbfb8aa3b22229820 */ /* 0x000fcc0000410000 */
[----:B------:R-:W1:Y:S01]  /*7400*/  @!P1 MUFU.EX2 R34, R34 ;  /* 0x0000002200229308 */ /* 0x000e620000000800 */
[----:B------:R-:W-:Y:S01]  /*7410*/  FADD.FTZ R44, R30, UR6 ;  /* 0x000000061e2c7e21 */ /* 0x000fe20008010000 */
[----:B------:R-:W-:Y:S01]  /*7420*/  FSETP.GTU.FTZ.AND P6, PT, R38, 20, PT ;  /* 0x41a000002600780b */ /* 0x000fe20003fdc000 */
[----:B------:R-:W0:Y:S01]  /*7430*/  LDS.U16 R30, [R92+0x10] ;  /* 0x000010005c1e7984 */ /* 0x000e220000000400 */
[----:B--2---:R-:W-:Y:S02]  /*7440*/  HADD2.F32 R21, -RZ, R21.H0_H0 ;  /* 0x20000015ff157230 */ /* 0x004fe40000004100 */
[----:B---3--:R-:W-:Y:S02]  /*7450*/  HADD2.F32 R24, -RZ, R24.H0_H0 ;  /* 0x20000018ff187230 */ /* 0x008fe40000004100 */
[----:B-1----:R-:W-:Y:S01]  /*7460*/  @!P1 FADD.FTZ R36, R34, 1 ;  /* 0x3f80000022249421 */ /* 0x002fe20000010000 */
[----:B------:R-:W-:Y:S02]  /*7470*/  FADD.FTZ R21, R21, UR6 ;  /* 0x0000000615157e21 */ /* 0x000fe40008010000 */
[----:B------:R-:W-:Y:S01]  /*7480*/  FADD.FTZ R24, R24, UR6 ;  /* 0x0000000618187e21 */ /* 0x000fe20008010000 */
[----:B------:R-:W-:-:S02]  /*7490*/  FSETP.GTU.FTZ.AND P5, PT, R44, 20, PT ;  /* 0x41a000002c00780b */ /* 0x000fc40003fbc000 */
[----:B------:R-:W1:Y:S01]  /*74a0*/  @!P1 MUFU.RCP R36, R36 ;  /* 0x0000002400249308 */ /* 0x000e620000001000 */
[----:B------:R-:W-:Y:S02]  /*74b0*/  FSETP.GTU.FTZ.AND P4, PT, R21, 20, PT ;  /* 0x41a000001500780b */ /* 0x000fe40003f9c000 */
[----:B------:R-:W-:Y:S01]  /*74c0*/  FSETP.GTU.FTZ.AND P3, PT, R24, 20, PT ;  /* 0x41a000001800780b */ /* 0x000fe20003f7c000 */
[----:B------:R-:W-:Y:S02]  /*74d0*/  HADD2.F32 R28, -RZ, R28.H0_H0 ;  /* 0x2000001cff1c7230 */ /* 0x000fe40000004100 */
[----:B------:R-:W-:Y:S01]  /*74e0*/  @!P6 FMUL.FTZ R38, R38, -1.4426950216293334961 ;  /* 0xbfb8aa3b2626e820 */ /* 0x000fe20000410000 */
[----:B----4-:R-:W-:Y:S02]  /*74f0*/  HADD2.F32 R46, -RZ, R20.H0_H0 ;  /* 0x20000014ff2e7230 */ /* 0x010fe40000004100 */
[----:B------:R-:W-:Y:S02]  /*7500*/  FADD.FTZ R28, R28, UR6 ;  /* 0x000000061c1c7e21 */ /* 0x000fe40008010000 */
[----:B------:R-:W-:-:S03]  /*7510*/  @!P5 FMUL.FTZ R44, R44, -1.4426950216293334961 ;  /* 0xbfb8aa3b2c2cd820 */ /* 0x000fc60000410000 */
[----:B------:R-:W-:Y:S02]  /*7520*/  @!P4 FMUL.FTZ R21, R21, -1.4426950216293334961 ;  /* 0xbfb8aa3b1515c820 */ /* 0x000fe40000410000 */
[----:B------:R-:W-:Y:S01]  /*7530*/  @!P3 FMUL.FTZ R24, R24, -1.4426950216293334961 ;  /* 0xbfb8aa3b1818b820 */ /* 0x000fe20000410000 */
[----:B------:R-:W2:Y:S01]  /*7540*/  @!P6 MUFU.EX2 R38, R38 ;  /* 0x000000260026e308 */ /* 0x000ea20000000800 */
[----:B-1----:R-:W-:Y:S01]  /*7550*/  @!P1 FMUL.FTZ R63, R63, R36 ;  /* 0x000000243f3f9220 */ /* 0x002fe20000410000 */
[----:B------:R-:W-:Y:S01]  /*7560*/  FSETP.GTU.FTZ.AND P1, PT, R28, 20, PT ;  /* 0x41a000001c00780b */ /* 0x000fe20003f3c000 */
[----:B------:R-:W-:Y:S01]  /*7570*/  FADD.FTZ R46, R46, UR6 ;  /* 0x000000062e2e7e21 */ /* 0x000fe20008010000 */
[----:B------:R-:W1:Y:S04]  /*7580*/  @!P5 MUFU.EX2 R44, R44 ;  /* 0x0000002c002cd308 */ /* 0x000e680000000800 */
[----:B------:R-:W3:Y:S01]  /*7590*/  @!P3 MUFU.EX2 R24, R24 ;  /* 0x000000180018b308 */ /* 0x000ee20000000800 */
[----:B------:R-:W-:-:S03]  /*75a0*/  FSETP.GTU.FTZ.AND P0, PT, R46, 20, PT ;  /* 0x41a000002e00780b */ /* 0x000fc60003f1c000 */
[----:B------:R-:W4:Y:S01]  /*75b0*/  @!P4 MUFU.EX2 R21, R21 ;  /* 0x000000150015c308 */ /* 0x000f220000000800 */
[----:B------:R-:W-:Y:S02]  /*75c0*/  HADD2.F32 R26, -RZ, R26.H0_H0 ;  /* 0x2000001aff1a7230 */ /* 0x000fe40000004100 */
[----:B--2---:R-:W-:Y:S01]  /*75d0*/  @!P6 FADD.FTZ R42, R38, 1 ;  /* 0x3f800000262ae421 */ /* 0x004fe20000010000 */
[----:B------:R-:W-:Y:S01]  /*75e0*/  @!P1 FMUL.FTZ R28, R28, -1.4426950216293334961 ;  /* 0xbfb8aa3b1c1c9820 */ /* 0x000fe20000410000 */
[----:B-1----:R-:W-:Y:S01]  /*75f0*/  @!P5 FADD.FTZ R20, R44, 1 ;  /* 0x3f8000002c14d421 */ /* 0x002fe20000010000 */
[----:B------:R-:W-:Y:S01]  /*7600*/  FADD.FTZ R26, R26, UR6 ;  /* 0x000000061a1a7e21 */ /* 0x000fe20008010000 */
[----:B------:R-:W1:Y:S01]  /*7610*/  @!P6 MUFU.RCP R53, R42 ;  /* 0x0000002a0035e308 */ /* 0x000e620000001000 */
[----:B---3--:R-:W-:Y:S01]  /*7620*/  @!P3 FADD.FTZ R24, R24, 1 ;  /* 0x3f8000001818b421 */ /* 0x008fe20000010000 */
[----:B----4-:R-:W-:-:S06]  /*7630*/  @!P4 FADD.FTZ R21, R21, 1 ;  /* 0x3f8000001515c421 */ /* 0x010fcc0000010000 */
[----:B------:R2:W-:Y:S01]  /*7640*/  @!P5 MUFU.RCP R34, R20 ;  /* 0x000000140022d308 */ /* 0x0005e20000001000 */
[----:B------:R-:W-:-:S07]  /*7650*/  FSETP.GTU.FTZ.AND P2, PT, R26, 20, PT ;  /* 0x41a000001a00780b */ /* 0x000fce0003f5c000 */
[----:B------:R-:W3:Y:S01]  /*7660*/  @!P1 MUFU.EX2 R28, R28 ;  /* 0x0000001c001c9308 */ /* 0x000ee20000000800 */
[----:B--2---:R-:W-:-:S03]  /*7670*/  @!P0 FMUL.FTZ R20, R46, -1.4426950216293334961 ;  /* 0xbfb8aa3b2e148820 */ /* 0x004fc60000410000 */
[----:B------:R-:W2:Y:S01]  /*7680*/  @!P3 MUFU.RCP R24, R24 ;  /* 0x000000180018b308 */ /* 0x000ea20000001000 */
[----:B0-----:R-:W-:-:S07]  /*7690*/  HADD2.F32 R30, -RZ, R30.H0_H0 ;  /* 0x2000001eff1e7230 */ /* 0x001fce0000004100 */
[----:B------:R-:W0:Y:S01]  /*76a0*/  @!P4 MUFU.RCP R21, R21 ;  /* 0x000000150015c308 */ /* 0x000e220000001000 */
[----:B------:R-:W-:-:S07]  /*76b0*/  FADD.FTZ R30, R30, UR6 ;  /* 0x000000061e1e7e21 */ /* 0x000fce0008010000 */
[----:B------:R-:W4:Y:S01]  /*76c0*/  @!P0 MUFU.EX2 R20, R20 ;  /* 0x0000001400148308 */ /* 0x000f220000000800 */
[----:B------:R-:W-:Y:S01]  /*76d0*/  @!P2 FMUL.FTZ R26, R26, -1.4426950216293334961 ;  /* 0xbfb8aa3b1a1aa820 */ /* 0x000fe20000410000 */
[----:B---3--:R-:W-:Y:S01]  /*76e0*/  @!P1 FADD.FTZ R28, R28, 1 ;  /* 0x3f8000001c1c9421 */ /* 0x008fe20000010000 */
[----:B-1----:R-:W-:Y:S01]  /*76f0*/  @!P6 FMUL.FTZ R64, R64, R53 ;  /* 0x000000354040e220 */ /* 0x002fe20000410000 */
[----:B------:R-:W-:Y:S01]  /*7700*/  FSETP.GTU.FTZ.AND P6, PT, R30, 20, PT ;  /* 0x41a000001e00780b */ /* 0x000fe20003fdc000 */
[----:B--2---:R-:W-:Y:S02]  /*7710*/  @!P3 FMUL.FTZ R69, R69, R24 ;  /* 0x000000184545b220 */ /* 0x004fe40000410000 */
[----:B------:R-:W1:Y:S01]  /*7720*/  @!P2 MUFU.EX2 R26, R26 ;  /* 0x0000001a001aa308 */ /* 0x000e620000000800 */
[----:B------:R-:W-:-:S03]  /*7730*/  PRMT R46, R17, 0x7610, R46 ;  /* 0x00007610112e7816 */ /* 0x000fc6000000002e */
[----:B------:R-:W2:Y:S01]  /*7740*/  @!P1 MUFU.RCP R28, R28 ;  /* 0x0000001c001c9308 */ /* 0x000ea20000001000 */
[----:B0-----:R-:W-:Y:S01]  /*7750*/  @!P4 FMUL.FTZ R68, R68, R21 ;  /* 0x000000154444c220 */ /* 0x001fe20000410000 */
[----:B----4-:R-:W-:Y:S01]  /*7760*/  @!P0 FADD.FTZ R20, R20, 1 ;  /* 0x3f80000014148421 */ /* 0x010fe20000010000 */
[----:B------:R-:W-:Y:S01]  /*7770*/  PRMT R24, R17, 0x7632, R24 ;  /* 0x0000763211187816 */ /* 0x000fe20000000018 */
[----:B------:R-:W-:Y:S04]  /*7780*/  LDS.U16 R21, [R92+0x1e] ;  /* 0x00001e005c157984 */ /* 0x000fe80000000400 */
[----:B------:R-:W0:Y:S01]  /*7790*/  LDS.U16 R17, [R92+0x18] ;  /* 0x000018005c117984 */ /* 0x000e220000000400 */
[----:B------:R-:W3:Y:S01]  /*77a0*/  @!P0 MUFU.RCP R20, R20 ;  /* 0x0000001400148308 */ /* 0x000ee20000001000 */
[----:B------:R-:W-:Y:S01]  /*77b0*/  @!P6 FMUL.FTZ R30, R30, -1.4426950216293334961 ;  /* 0xbfb8aa3b1e1ee820 */ /* 0x000fe20000410000 */
[----:B-1----:R-:W-:Y:S01]  /*77c0*/  @!P2 FADD.FTZ R26, R26, 1 ;  /* 0x3f8000001a1aa421 */ /* 0x002fe20000010000 */
[----:B------:R-:W-:-:S05]  /*77d0*/  HADD2.F32 R32, -RZ, R32.H0_H0 ;  /* 0x20000020ff207230 */ /* 0x000fca0000004100 */
[----:B------:R-:W1:Y:S01]  /*77e0*/  @!P6 MUFU.EX2 R30, R30 ;  /* 0x0000001e001ee308 */ /* 0x000e620000000800 */
[----:B--2---:R-:W-:Y:S01]  /*77f0*/  @!P1 FMUL.FTZ R77, R77, R28 ;  /* 0x0000001c4d4d9220 */ /* 0x004fe20000410000 */
[----:B------:R-:W-:Y:S02]  /*7800*/  PRMT R28, R16, 0x7632, R28 ;  /* 0x00007632101c7816 */ /* 0x000fe4000000001c */
[----:B------:R2:W4:Y:S01]  /*7810*/  @!P2 MUFU.RCP R53, R26 ;  /* 0x0000001a0035a308 */ /* 0x0005220000001000 */
[----:B------:R-:W-:Y:S01]  /*7820*/  FADD.FTZ R32, R32, UR6 ;  /* 0x0000000620207e21 */ /* 0x000fe20008010000 */
[----:B--2---:R-:W-:Y:S02]  /*7830*/  PRMT R26, R16, 0x7610, R26 ;  /* 0x00007610101a7816 */ /* 0x004fe4000000001a */
[----:B------:R-:W2:Y:S01]  /*7840*/  LDS.U16 R16, [R92+0x16] ;  /* 0x000016005c107984 */ /* 0x000ea20000000400 */
[----:B---3--:R-:W-:-:S03]  /*7850*/  @!P0 FMUL.FTZ R67, R67, R20 ;  /* 0x0000001443438220 */ /* 0x008fc60000410000 */
[----:B------:R-:W3:Y:S01]  /*7860*/  LDS.U16 R20, [R92+0x1c] ;  /* 0x00001c005c147984 */ /* 0x000ee20000000400 */
[----:B------:R-:W-:Y:S01]  /*7870*/  @!P5 FMUL.FTZ R65, R65, R34 ;  /* 0x000000224141d220 */ /* 0x000fe20000410000 */
[----:B-1----:R-:W-:Y:S01]  /*7880*/  @!P6 FADD.FTZ R30, R30, 1 ;  /* 0x3f8000001e1ee421 */ /* 0x002fe20000010000 */
[----:B------:R-:W-:Y:S01]  /*7890*/  FSETP.GTU.FTZ.AND P5, PT, R32, 20, PT ;  /* 0x41a000002000780b */ /* 0x000fe20003fbc000 */
[----:B------:R-:W-:Y:S06]  /*78a0*/  BAR.SYNC.DEFER_BLOCKING 0x0 ;  /* 0x0000000000007b1d */ /* 0x000fec0000010000 */
[----:B------:R-:W1:Y:S01]  /*78b0*/  @!P6 MUFU.RCP R55, R30 ;  /* 0x0000001e0037e308 */ /* 0x000e620000001000 */
[----:B------:R-:W-:-:S02]  /*78c0*/  HADD2.F32 R15, -RZ, R15.H0_H0 ;  /* 0x2000000fff0f7230 */ /* 0x000fc40000004100 */
[----:B0-----:R-:W-:Y:S02]  /*78d0*/  HADD2.F32 R17, -RZ, R17.H0_H0 ;  /* 0x20000011ff117230 */ /* 0x001fe40000004100 */
[----:B------:R-:W-:Y:S02]  /*78e0*/  HADD2.F32 R21, -RZ, R21.H0_H0 ;  /* 0x20000015ff157230 */ /* 0x000fe40000004100 */
[----:B------:R-:W-:Y:S01]  /*78f0*/  @!P5 FMUL.FTZ R32, R32, -1.4426950216293334961 ;  /* 0xbfb8aa3b2020d820 */ /* 0x000fe20000410000 */
[----:B------:R-:W-:Y:S01]  /*7900*/  FADD.FTZ R15, R15, UR6 ;  /* 0x000000060f0f7e21 */ /* 0x000fe20008010000 */
[----:B------:R-:W-:Y:S01]  /*7910*/  FADD.FTZ R17, R17, UR6 ;  /* 0x0000000611117e21 */ /* 0x000fe20008010000 */
[----:B------:R-:W-:-:S03]  /*7920*/  FADD.FTZ R21, R21, UR6 ;  /* 0x0000000615157e21 */ /* 0x000fc60008010000 */
[----:B------:R-:W0:Y:S01]  /*7930*/  @!P5 MUFU.EX2 R32, R32 ;  /* 0x000000200020d308 */ /* 0x000e220000000800 */
[----:B----4-:R-:W-:Y:S01]  /*7940*/  @!P2 FMUL.FTZ R70, R70, R53 ;  /* 0x000000354646a220 */ /* 0x010fe20000410000 */
[----:B------:R-:W-:Y:S02]  /*7950*/  FSETP.GTU.FTZ.AND P2, PT, R17, 20, PT ;  /* 0x41a000001100780b */ /* 0x000fe40003f5c000 */
[----:B------:R-:W-:Y:S01]  /*7960*/  FSETP.GTU.FTZ.AND P4, PT, R21, 20, PT ;  /* 0x41a000001500780b */ /* 0x000fe20003f9c000 */
[----:B-1----:R-:W-:Y:S01]  /*7970*/  @!P6 FMUL.FTZ R78, R78, R55 ;  /* 0x000000374e4ee220 */ /* 0x002fe20000410000 */
[----:B------:R-:W-:Y:S02]  /*7980*/  FSETP.GTU.FTZ.AND P6, PT, R15, 20, PT ;  /* 0x41a000000f00780b */ /* 0x000fe40003fdc000 */
[----:B------:R-:W-:Y:S01]  /*7990*/  ISETP.NE.AND P0, PT, R0, RZ, PT ;  /* 0x000000ff0000720c */ /* 0x000fe20003f05270 */
[----:B------:R1:W-:Y:S01]  /*79a0*/  STS.U16 [R92], R46 ;  /* 0x0000002e5c007388 */ /* 0x0003e20000000400 */
[----:B------:R-:W-:-:S02]  /*79b0*/  PRMT R12, R13, 0x7632, R12 ;  /* 0x000076320d0c7816 */ /* 0x000fc4000000000c */
[----:B------:R-:W-:Y:S01]  /*79c0*/  PRMT R10, R11, 0x7632, R10 ;  /* 0x000076320b0a7816 */ /* 0x000fe2000000000a */
[----:B--2---:R-:W-:Y:S01]  /*79d0*/  HADD2.F32 R16, -RZ, R16.H0_H0 ;  /* 0x20000010ff107230 */ /* 0x004fe20000004100 */
[----:B------:R-:W-:Y:S02]  /*79e0*/  PRMT R6, R7, 0x7632, R6 ;  /* 0x0000763207067816 */ /* 0x000fe40000000006 */
[----:B------:R-:W-:Y:S02]  /*79f0*/  PRMT R4, R5, 0x7632, R4 ;  /* 0x0000763205047816 */ /* 0x000fe40000000004 */
[----:B------:R-:W-:Y:S02]  /*7a00*/  PRMT R8, R3, 0x7632, R8 ;  /* 0x0000763203087816 */ /* 0x000fe40000000008 */
[----:B-1----:R-:W-:Y:S01]  /*7a10*/  PRMT R46, R9, 0x7632, R46 ;  /* 0x00007632092e7816 */ /* 0x002fe2000000002e */
[----:B0-----:R-:W-:Y:S01]  /*7a20*/  @!P5 FADD.FTZ R32, R32, 1 ;  /* 0x3f8000002020d421 */ /* 0x001fe20000010000 */
[----:B------:R-:W-:Y:S01]  /*7a30*/  STS.U16 [R92+0x2], R24 ;  /* 0x000002185c007388 */ /* 0x000fe20000000400 */
[----:B------:R-:W-:Y:S01]  /*7a40*/  FADD.FTZ R16, R16, UR6 ;  /* 0x0000000610107e21 */ /* 0x000fe20008010000 */
[----:B---3--:R-:W-:-:S02]  /*7a50*/  HADD2.F32 R20, -RZ, R20.H0_H0 ;  /* 0x20000014ff147230 */ /* 0x008fc40000004100 */
        /* <DEDUP_REMOVED lines=10> */
[----:B------:R0:W-:Y:S04]  /*7b00*/  STS.U16 [R92+0x18], R5 ;  /* 0x000018055c007388 */ /* 0x0001e80000000400 */
[----:B------:R-:W-:Y:S04]  /*7b10*/  STS.U16 [R92+0x1a], R4 ;  /* 0x00001a045c007388 */ /* 0x000fe80000000400 */
[----:B------:R1:W-:Y:S01]  /*7b20*/  STS.U16 [R92+0x1c], R3 ;  /* 0x00001c035c007388 */ /* 0x0003e20000000400 */
[----:B0-----:R-:W-:-:S03]  /*7b30*/  @!P2 FMUL.FTZ R5, R17, -1.4426950216293334961 ;  /* 0xbfb8aa3b1105a820 */ /* 0x001fc60000410000 */
[----:B------:R0:W-:Y:S01]  /*7b40*/  STS.U16 [R92+0x1e], R8 ;  /* 0x00001e085c007388 */ /* 0x0001e20000000400 */
[----:B------:R-:W-:Y:S01]  /*7b50*/  NOP ;  /* 0x0000000000007918 */ /* 0x000fe20000000000 */
[----:B-1----:R-:W-:Y:S02]  /*7b60*/  @!P6 FMUL.FTZ R3, R15, -1.4426950216293334961 ;  /* 0xbfb8aa3b0f03e820 */ /* 0x002fe40000410000 */
[----:B------:R-:W-:Y:S01]  /*7b70*/  LDS.U16 R9, [R84] ;  /* 0x0000000054097984 */ /* 0x000fe20000000400 */
[----:B0-----:R-:W-:-:S03]  /*7b80*/  @!P4 FMUL.FTZ R8, R21, -1.4426950216293334961 ;  /* 0xbfb8aa3b1508c820 */ /* 0x001fc60000410000 */
[----:B------:R-:W-:Y:S01]  /*7b90*/  LDS.U16 R11, [R82+0x40] ;  /* 0x00004000520b7984 */ /* 0x000fe20000000400 */
[----:B------:R-:W0:Y:S03]  /*7ba0*/  @!P5 MUFU.RCP R32, R32 ;  /* 0x000000200020d308 */ /* 0x000e260000001000 */
[----:B------:R-:W-:Y:S01]  /*7bb0*/  LDS.U16 R13, [R164+0x80] ;  /* 0x00008000a40d7984 */ /* 0x000fe20000000400 */
[----:B------:R-:W-:-:S03]  /*7bc0*/  FSETP.GTU.FTZ.AND P3, PT, R16, 20, PT ;  /* 0x41a000001000780b */ /* 0x000fc60003f7c000 */
[----:B------:R-:W-:Y:S01]  /*7bd0*/  LDS.U16 R15, [R161+0xc0] ;  /* 0x0000c000a10f7984 */ /* 0x000fe20000000400 */
[----:B------:R-:W-:-:S03]  /*7be0*/  FADD.FTZ R20, R20, UR6 ;  /* 0x0000000614147e21 */ /* 0x000fc60008010000 */
        /* <DEDUP_REMOVED lines=14> */
[----:B------:R-:W-:Y:S01]  /*7cd0*/  FSETP.GTU.FTZ.AND P1, PT, R20, 20, PT ;  /* 0x41a000001400780b */ /* 0x000fe20003f3c000 */
[----:B------:R-:W-:-:S02]  /*7ce0*/  HADD2.F32 R18, -RZ, R18.H0_H0 ;  /* 0x20000012ff127230 */ /* 0x000fc40000004100 */
[----:B------:R-:W-:Y:S02]  /*7cf0*/  @!P3 FMUL.FTZ R4, R16, -1.4426950216293334961 ;  /* 0xbfb8aa3b1004b820 */ /* 0x000fe40000410000 */
[----:B------:R-:W1:Y:S01]  /*7d00*/  @!P6 MUFU.EX2 R3, R3 ;  /* 0x000000030003e308 */ /* 0x000e620000000800 */
[----:B------:R-:W-:Y:S01]  /*7d10*/  FADD.FTZ R18, R18, UR6 ;  /* 0x0000000612127e21 */ /* 0x000fe20008010000 */
[----:B0-----:R-:W-:Y:S02]  /*7d20*/  @!P5 FMUL.FTZ R79, R79, R32 ;  /* 0x000000204f4fd220 */ /* 0x001fe40000410000 */
[----:B------:R-:W0:Y:S02]  /*7d30*/  @!P3 MUFU.EX2 R4, R4 ;  /* 0x000000040004b308 */ /* 0x000e240000000800 */
[----:B------:R-:W-:Y:S02]  /*7d40*/  FSETP.GTU.FTZ.AND P5, PT, R18, 20, PT ;  /* 0x41a000001200780b */ /* 0x000fe40003fbc000 */
[----:B------:R-:W-:Y:S01]  /*7d50*/  @!P1 FMUL.FTZ R7, R20, -1.4426950216293334961 ;  /* 0xbfb8aa3b14079820 */ /* 0x000fe20000410000 */
[----:B------:R-:W2:Y:S01]  /*7d60*/  S2UR UR8, SR_CTAID.Y ;  /* 0x00000000000879c3 */ /* 0x000ea20000002600 */
[----:B------:R-:W3:Y:S04]  /*7d70*/  @!P2 MUFU.EX2 R5, R5 ;  /* 0x000000050005a308 */ /* 0x000ee80000000800 */
[----:B------:R-:W4:Y:S01]  /*7d80*/  @!P1 MUFU.EX2 R7, R7 ;  /* 0x0000000700079308 */ /* 0x000f220000000800 */
[----:B------:R-:W5:Y:S01]  /*7d90*/  LDS R10, [UR23+0x1080] ;  /* 0x00108017ff0a7984 */ /* 0x000f620008000800 */
[----:B-1----:R-:W-:Y:S01]  /*7da0*/  @!P6 FADD.FTZ R3, R3, 1 ;  /* 0x3f8000000303e421 */ /* 0x002fe20000010000 */
[----:B------:R-:W-:-:S02]  /*7db0*/  USHF.R.S32.HI UR13, URZ, 0x1f, UR12 ;  /* 0x0000001fff0d7899 */ /* 0x000fc4000801140c */
[----:B------:R-:W-:Y:S01]  /*7dc0*/  @!P5 FMUL.FTZ R6, R18, -1.4426950216293334961 ;  /* 0xbfb8aa3b1206d820 */ /* 0x000fe20000410000 */
[----:B0-----:R-:W-:Y:S01]  /*7dd0*/  @!P3 FADD.FTZ R4, R4, 1 ;  /* 0x3f8000000404b421 */ /* 0x001fe20000010000 */
[----:B------:R-:W-:Y:S01]  /*7de0*/  UIMAD.WIDE.U32 UR10, UR26, UR14, UR12 ;  /* 0x0000000e1a0a72a5 */ /* 0x000fe2000f8e000c */
[----:B------:R-:W0:Y:S01]  /*7df0*/  @!P6 MUFU.RCP R3, R3 ;  /* 0x000000030003e308 */ /* 0x000e220000001000 */
[----:B---3--:R-:W-:Y:S01]  /*7e00*/  @!P2 FADD.FTZ R5, R5, 1 ;  /* 0x3f8000000505a421 */ /* 0x008fe20000010000 */
[----:B----4-:R-:W-:Y:S01]  /*7e10*/  @!P1 FADD.FTZ R7, R7, 1 ;  /* 0x3f80000007079421 */ /* 0x010fe20000010000 */
[----:B------:R-:W-:Y:S01]  /*7e20*/  UIMAD UR11, UR26, UR15, UR11 ;  /* 0x0000000f1a0b72a4 */ /* 0x000fe2000f8e020b */
[----:B------:R-:W1:Y:S04]  /*7e30*/  LDCU.64 UR14, c[0x0][0x550] ;  /* 0x0000aa00ff0e77ac */ /* 0x000e680008000a00 */
[----:B------:R-:W3:Y:S04]  /*7e40*/  @!P5 MUFU.EX2 R6, R6 ;  /* 0x000000060006d308 */ /* 0x000ee80000000800 */
[----:B------:R-:W4:Y:S04]  /*7e50*/  @!P4 MUFU.EX2 R8, R8 ;  /* 0x000000080008c308 */ /* 0x000f280000000800 */
[----:B------:R-:W1:Y:S01]  /*7e60*/  @!P3 MUFU.RCP R4, R4 ;  /* 0x000000040004b308 */ /* 0x000e620000001000 */
[----:B--2---:R-:W-:-:S02]  /*7e70*/  UIMAD UR9, UR8, UR25, URZ ;  /* 0x00000019080972a4 */ /* 0x004fc4000f8e02ff */
[----:B------:R-:W-:Y:S01]  /*7e80*/  UIMAD.WIDE.U32 UR10, UR8, UR24, UR10 ;  /* 0x00000018080a72a5 */ /* 0x000fe2000f8e000a */
[----:B0-----:R-:W-:Y:S01]  /*7e90*/  @!P6 FMUL.FTZ R80, R80, R3 ;  /* 0x000000035050e220 */ /* 0x001fe20000410000 */
[----:B------:R-:W0:Y:S03]  /*7ea0*/  LDCU.64 UR24, c[0x0][0x560] ;  /* 0x0000ac00ff1877ac */ /* 0x000e260008000a00 */
[----:B------:R-:W2:Y:S08]  /*7eb0*/  @!P2 MUFU.RCP R5, R5 ;  /* 0x000000050005a308 */ /* 0x000eb00000001000 */
[----:B------:R-:W5:Y:S01]  /*7ec0*/  @!P1 MUFU.RCP R7, R7 ;  /* 0x0000000700079308 */ /* 0x000f620000001000 */
[----:B---3--:R-:W-:Y:S01]  /*7ed0*/  @!P5 FADD.FTZ R6, R6, 1 ;  /* 0x3f8000000606d421 */ /* 0x008fe20000010000 */
[----:B----4-:R-:W-:Y:S01]  /*7ee0*/  @!P4 FADD.FTZ R8, R8, 1 ;  /* 0x3f8000000808c421 */ /* 0x010fe20000010000 */
[----:B------:R-:W-:-:S02]  /*7ef0*/  MOV R12, UR9 ;  /* 0x00000009000c7c02 */ /* 0x000fc40008000f00 */
[----:B------:R-:W-:Y:S01]  /*7f00*/  IADD3 R3, P6, PT, R19, UR10, RZ ;  /* 0x0000000a13037c10 */ /* 0x000fe2000ffde0ff */
[----:B-1----:R-:W-:Y:S02]  /*7f10*/  @!P3 FMUL.FTZ R81, R81, R4 ;  /* 0x000000045151b220 */ /* 0x002fe40000410000 */
[----:B------:R-:W1:Y:S01]  /*7f20*/  @!P5 MUFU.RCP R6, R6 ;  /* 0x000000060006d308 */ /* 0x000e620000001000 */
[----:B------:R-:W-:Y:S01]  /*7f30*/  IADD3.X R12, PT, PT, R12, UR11, RZ, P6, !PT ;  /* 0x0000000b0c0c7c10 */ /* 0x000fe2000b7fe4ff */
[----:B--2---:R-:W-:Y:S01]  /*7f40*/  @!P2 FMUL.FTZ R88, R88, R5 ;  /* 0x000000055858a220 */ /* 0x004fe20000410000 */
[C---:B------:R-:W-:Y:S01]  /*7f50*/  LEA R4, P6, R3.reuse, UR14, 0x1 ;  /* 0x0000000e03047c11 */ /* 0x040fe2000f8c08ff */
[----:B------:R-:W2:Y:S04]  /*7f60*/  LDCU.64 UR10, c[0x0][0x518] ;  /* 0x0000a300ff0a77ac */ /* 0x000ea80008000a00 */
[----:B------:R-:W3:Y:S01]  /*7f70*/  @!P4 MUFU.RCP R8, R8 ;  /* 0x000000080008c308 */ /* 0x000ee20000001000 */
[----:B------:R-:W-:Y:S01]  /*7f80*/  LEA.HI.X R5, R3, UR15, R12, 0x1, P6 ;  /* 0x0000000f03057c11 */ /* 0x000fe2000b0f0c0c */
[----:B-----5:R-:W-:Y:S01]  /*7f90*/  @!P1 FMUL.FTZ R90, R90, R7 ;  /* 0x000000075a5a9220 */ /* 0x020fe20000410000 */
[-C--:B------:R-:W-:Y:S01]  /*7fa0*/  ISETP.GE.AND P2, PT, R19, R10.reuse, PT ;  /* 0x0000000a1300720c */ /* 0x080fe20003f46270 */
[----:B------:R-:W4:Y:S01]  /*7fb0*/  LDCU.64 UR14, c[0x0][0x520] ;  /* 0x0000a400ff0e77ac */ /* 0x000f220008000a00 */
[----:B------:R-:W-:-:S02]  /*7fc0*/  ISETP.GE.AND P3, PT, R51, R10, PT ;  /* 0x0000000a3300720c */ /* 0x000fc40003f66270 */
[-C--:B------:R-:W-:Y:S02]  /*7fd0*/  ISETP.GE.AND P6, PT, R23, R10.reuse, PT ;  /* 0x0000000a1700720c */ /* 0x080fe40003fc6270 */
[----:B------:R-:W-:Y:S01]  /*7fe0*/  ISETP.GE.AND P1, PT, R47, R10, PT ;  /* 0x0000000a2f00720c */ /* 0x000fe20003f26270 */
[----:B-1----:R-:W-:Y:S01]  /*7ff0*/  @!P5 FMUL.FTZ R89, R89, R6 ;  /* 0x000000065959d220 */ /* 0x002fe20000410000 */
[----:B------:R-:W-:-:S05]  /*8000*/  ISETP.GE.AND P5, PT, R43, R10, PT ;  /* 0x0000000a2b00720c */ /* 0x000fca0003fa6270 */
[----:B------:R-:W-:Y:S01]  /*8010*/  @!P2 STG.E.U16 desc[UR30][R4.64], R9 ;  /* 0x000000090400a986 */ /* 0x000fe2000c10151e */
[----:B------:R-:W-:Y:S01]  /*8020*/  ISETP.GE.AND P2, PT, R49, R10, PT ;  /* 0x0000000a3100720c */ /* 0x000fe20003f46270 */
[----:B---3--:R-:W-:Y:S01]  /*8030*/  @!P4 FMUL.FTZ R91, R91, R8 ;  /* 0x000000085b5bc220 */ /* 0x008fe20000410000 */
        /* <DEDUP_REMOVED lines=24> */
[----:B------:R1:W-:Y:S01]  /*81c0*/  @!P1 STG.E.U16 desc[UR30][R4.64+0x3c0], R85 ;  /* 0x0003c05504009986 */ /* 0x0003e2000c10151e */
[----:B------:R-:W-:-:S04]  /*81d0*/  F2FP.F16.F32.PACK_AB R3, R64, R63 ;  /* 0x0000003f4003723e */ /* 0x000fc800000000ff */
[C---:B------:R-:W-:Y:S01]  /*81e0*/  PRMT R46, R3.reuse, 0x7610, R46 ;  /* 0x00007610032e7816 */ /* 0x040fe2000000002e */
[----:B------:R-:W-:Y:S01]  /*81f0*/  BAR.SYNC.DEFER_BLOCKING 0x0 ;  /* 0x0000000000007b1d */ /* 0x000fe20000010000 */
[----:B------:R-:W-:Y:S02]  /*8200*/  PRMT R6, R3, 0x7632, R6 ;  /* 0x0000763203067816 */ /* 0x000fe40000000006 */
[----:B------:R-:W-:Y:S02]  /*8210*/  F2FP.F16.F32.PACK_AB R3, R69, R68 ;  /* 0x000000444503723e */ /* 0x000fe400000000ff */
[----:B-1----:R-:W-:Y:S02]  /*8220*/  F2FP.F16.F32.PACK_AB R5, R67, R65 ;  /* 0x000000414305723e */ /* 0x002fe400000000ff */
[C---:B------:R-:W-:Y:S02]  /*8230*/  PRMT R9, R3.reuse, 0x7610, R9 ;  /* 0x0000761003097816 */ /* 0x040fe40000000009 */
[----:B------:R-:W-:-:S02]  /*8240*/  PRMT R10, R3, 0x7632, R10 ;  /* 0x00007632030a7816 */ /* 0x000fc4000000000a */
[----:B------:R-:W-:Y:S02]  /*8250*/  F2FP.F16.F32.PACK_AB R3, R77, R70 ;  /* 0x000000464d03723e */ /* 0x000fe400000000ff */
[----:B------:R-:W-:Y:S02]  /*8260*/  F2FP.F16.F32.PACK_AB R4, R79, R78 ;  /* 0x0000004e4f04723e */ /* 0x000fe400000000ff */
[C---:B------:R-:W-:Y:S02]  /*8270*/  PRMT R8, R5.reuse, 0x7632, R8 ;  /* 0x0000763205087816 */ /* 0x040fe40000000008 */
[----:B------:R-:W-:Y:S02]  /*8280*/  PRMT R7, R5, 0x7610, R7 ;  /* 0x0000761005077816 */ /* 0x000fe40000000007 */
[C---:B------:R-:W-:Y:S02]  /*8290*/  PRMT R11, R4.reuse, 0x7610, R11 ;  /* 0x00007610040b7816 */ /* 0x040fe4000000000b */
[----:B------:R-:W-:Y:S01]  /*82a0*/  PRMT R12, R4, 0x7632, R12 ;  /* 0x00007632040c7816 */ /* 0x000fe2000000000c */
[----:B------:R1:W-:Y:S01]  /*82b0*/  STS.U16 [R92], R46 ;  /* 0x0000002e5c007388 */ /* 0x0003e20000000400 */
[----:B------:R-:W-:-:S03]  /*82c0*/  F2FP.F16.F32.PACK_AB R5, R81, R80 ;  /* 0x000000505105723e */ /* 0x000fc600000000ff */
[----:B------:R3:W-:Y:S01]  /*82d0*/  STS.U16 [R92+0x2], R6 ;  /* 0x000002065c007388 */ /* 0x0007e20000000400 */
[----:B------:R-:W-:Y:S02]  /*82e0*/  F2FP.F16.F32.PACK_AB R4, R91, R90 ;  /* 0x0000005a5b04723e */ /* 0x000fe400000000ff */
[C---:B-1----:R-:W-:Y:S02]  /*82f0*/  PRMT R46, R3.reuse, 0x7610, R46 ;  /* 0x00007610032e7816 */ /* 0x042fe4000000002e */
[----:B---3--:R-:W-:Y:S02]  /*8300*/  PRMT R6, R3, 0x7632, R6 ;  /* 0x0000763203067816 */ /* 0x008fe40000000006 */
[----:B------:R-:W-:Y:S01]  /*8310*/  F2FP.F16.F32.PACK_AB R3, R89, R88 ;  /* 0x000000585903723e */ /* 0x000fe200000000ff */
[----:B------:R1:W-:Y:S03]  /*8320*/  STS.U16 [R92+0x6], R8 ;  /* 0x000006085c007388 */ /* 0x0003e60000000400 */
[----:B------:R-:W-:Y:S01]  /*8330*/  PRMT R13, R3, 0x7632, R13 ;  /* 0x00007632030d7816 */ /* 0x000fe2000000000d */
[----:B------:R3:W-:Y:S04]  /*8340*/  STS.U16 [R92+0xa], R10 ;  /* 0x00000a0a5c007388 */ /* 0x0007e80000000400 */
[----:B------:R5:W-:Y:S01]  /*8350*/  STS.U16 [R92+0xc], R46 ;  /* 0x00000c2e5c007388 */ /* 0x000be20000000400 */
[----:B-1----:R-:W-:-:S02]  /*8360*/  PRMT R8, R5, 0x7632, R8 ;  /* 0x0000763205087816 */ /* 0x002fc40000000008 */
[----:B---3--:R-:W-:Y:S02]  /*8370*/  PRMT R10, R3, 0x7610, R10 ;  /* 0x00007610030a7816 */ /* 0x008fe4000000000a */
[----:B-----5:R-:W-:Y:S01]  /*8380*/  PRMT R46, R4, 0x7632, R46 ;  /* 0x00007632042e7816 */ /* 0x020fe2000000002e */
[----:B------:R-:W-:Y:S04]  /*8390*/  STS.U16 [R92+0x4], R7 ;  /* 0x000004075c007388 */ /* 0x000fe80000000400 */
[----:B------:R-:W-:Y:S04]  /*83a0*/  STS.U16 [R92+0x8], R9 ;  /* 0x000008095c007388 */ /* 0x000fe80000000400 */
[----:B------:R-:W-:Y:S04]  /*83b0*/  STS.U16 [R92+0xe], R6 ;  /* 0x00000e065c007388 */ /* 0x000fe80000000400 */
[----:B------:R-:W-:Y:S04]  /*83c0*/  STS.U16 [R92+0x10], R11 ;  /* 0x0000100b5c007388 */ /* 0x000fe80000000400 */
[----:B------:R-:W-:Y:S04]  /*83d0*/  STS.U16 [R92+0x12], R12 ;  /* 0x0000120c5c007388 */ /* 0x000fe80000000400 */
[----:B------:R1:W-:Y:S04]  /*83e0*/  STS.U16 [R92+0x14], R5 ;  /* 0x000014055c007388 */ /* 0x0003e80000000400 */
[----:B------:R3:W-:Y:S04]  /*83f0*/  STS.U16 [R92+0x16], R8 ;  /* 0x000016085c007388 */ /* 0x0007e80000000400 */
        /* <DEDUP_REMOVED lines=23> */
[----:B------:R-:W-:-:S05]  /*8570*/  FADD.FTZ R63, R63, R48 ;  /* 0x000000303f3f7221 */ /* 0x000fca0000010000 */
[----:B------:R-:W5:Y:S01]  /*8580*/  LDS R6, [UR23+0x1080] ;  /* 0x00108017ff067984 */ /* 0x000f620008000800 */
[----:B------:R-:W-:Y:S01]  /*8590*/  FADD.FTZ R64, R63, R64 ;  /* 0x000000403f407221 */ /* 0x000fe20000010000 */
[----:B--2---:R-:W-:-:S03]  /*85a0*/  UIMAD.WIDE.U32 UR12, UR26, UR10, UR12 ;  /* 0x0000000a1a0c72a5 */ /* 0x004fc6000f8e000c */
[----:B------:R-:W-:Y:S01]  /*85b0*/  FADD.FTZ R64, R64, R65 ;  /* 0x0000004140407221 */ /* 0x000fe20000010000 */
[----:B------:R-:W-:-:S03]  /*85c0*/  UIMAD UR11, UR26, UR11, UR13 ;  /* 0x0000000b1a0b72a4 */ /* 0x000fc6000f8e020d */
[----:B------:R-:W-:Y:S01]  /*85d0*/  FADD.FTZ R67, R64, R67 ;  /* 0x0000004340437221 */ /* 0x000fe20000010000 */
[----:B------:R-:W-:-:S03]  /*85e0*/  UMOV UR10, UR12 ;  /* 0x0000000c000a7c82 */ /* 0x000fc60008000000 */
[----:B------:R-:W-:Y:S01]  /*85f0*/  FADD.FTZ R68, R67, R68 ;  /* 0x0000004443447221 */ /* 0x000fe20000010000 */
[----:B----4-:R-:W-:-:S03]  /*8600*/  UIMAD.WIDE.U32 UR10, UR8, UR14, UR10 ;  /* 0x0000000e080a72a5 */ /* 0x010fc6000f8e000a */
[----:B------:R-:W-:Y:S01]  /*8610*/  FADD.FTZ R69, R68, R69 ;  /* 0x0000004544457221 */ /* 0x000fe20000010000 */
[----:B------:R-:W-:Y:S02]  /*8620*/  UIMAD UR9, UR8, UR15, UR11 ;  /* 0x0000000f080972a4 */ /* 0x000fe4000f8e020b */
[----:B-1----:R-:W-:Y:S01]  /*8630*/  IADD3 R5, P0, PT, R19, UR10, RZ ;  /* 0x0000000a13057c10 */ /* 0x002fe2000ff1e0ff */
[----:B------:R-:W-:-:S03]  /*8640*/  FADD.FTZ R70, R69, R70 ;  /* 0x0000004645467221 */ /* 0x000fc60000010000 */
[----:B---3--:R-:W-:Y:S01]  /*8650*/  IADD3.X R8, PT, PT, RZ, UR9, RZ, P0, !PT ;  /* 0x00000009ff087c10 */ /* 0x008fe200087fe4ff */
[----:B------:R-:W-:Y:S01]  /*8660*/  FADD.FTZ R77, R70, R77 ;  /* 0x0000004d464d7221 */ /* 0x000fe20000010000 */
[----:B0-----:R-:W-:-:S03]  /*8670*/  LEA R4, P3, R5, UR24, 0x1 ;  /* 0x0000001805047c11 */ /* 0x001fc6000f8608ff */
[----:B------:R-:W-:Y:S01]  /*8680*/  FADD.FTZ R78, R77, R78 ;  /* 0x0000004e4d4e7221 */ /* 0x000fe20000010000 */
[----:B------:R-:W-:Y:S02]  /*8690*/  LEA.HI.X R5, R5, UR25, R8, 0x1, P3 ;  /* 0x0000001905057c11 */ /* 0x000fe400098f0c08 */
[-C--:B-----5:R-:W-:Y:S02]  /*86a0*/  ISETP.GE.AND P2, PT, R19, R6.reuse, PT ;  /* 0x000000061300720c */ /* 0x0a0fe40003f46270 */
[-C--:B------:R-:W-:Y:S01]  /*86b0*/  ISETP.GE.AND P1, PT, R51, R6.reuse, PT ;  /* 0x000000063300720c */ /* 0x080fe20003f26270 */
[----:B------:R-:W-:Y:S01]  /*86c0*/  FADD.FTZ R79, R78, R79 ;  /* 0x0000004f4e4f7221 */ /* 0x000fe20000010000 */
[-C--:B------:R-:W-:Y:S02]  /*86d0*/  ISETP.GE.AND P0, PT, R23, R6.reuse, PT ;  /* 0x000000061700720c */ /* 0x080fe40003f06270 */
[-C--:B------:R-:W-:Y:S02]  /*86e0*/  ISETP.GE.AND P4, PT, R47, R6.reuse, PT ;  /* 0x000000062f00720c */ /* 0x080fe40003f86270 */
[----:B------:R-:W-:-:S02]  /*86f0*/  ISETP.GE.AND P6, PT, R49, R6, PT ;  /* 0x000000063100720c */ /* 0x000fc40003fc6270 */
[-C--:B------:R-:W-:Y:S02]  /*8700*/  ISETP.GE.AND P5, PT, R25, R6.reuse, PT ;  /* 0x000000061900720c */ /* 0x080fe40003fa6270 */
[-C--:B------:R-:W-:Y:S01]  /*8710*/  ISETP.GE.AND P3, PT, R45, R6.reuse, PT ;  /* 0x000000062d00720c */ /* 0x080fe20003f66270 */
[----:B------:R0:W-:Y:S01]  /*8720*/  @!P2 STG.E.U16 desc[UR30][R4.64], R3 ;  /* 0x000000030400a986 */ /* 0x0001e2000c10151e */
[----:B------:R-:W-:-:S03]  /*8730*/  ISETP.GE.AND P2, PT, R43, R6, PT ;  /* 0x000000062b00720c */ /* 0x000fc60003f46270 */
[----:B------:R1:W-:Y:S01]  /*8740*/  @!P1 STG.E.U16 desc[UR30][R4.64+0x40], R7 ;  /* 0x0000400704009986 */ /* 0x0003e2000c10151e */
[----:B------:R-:W-:Y:S01]  /*8750*/  ISETP.GE.AND P1, PT, R41, R6, PT ;  /* 0x000000062900720c */ /* 0x000fe20003f26270 */
[----:B------:R-:W-:-:S04]  /*8760*/  FADD.FTZ R80, R79, R80 ;  /* 0x000000504f507221 */ /* 0x000fc80000010000 */
[----:B------:R-:W-:Y:S01]  /*8770*/  FADD.FTZ R81, R80, R81 ;  /* 0x0000005150517221 */ /* 0x000fe20000010000 */
[----:B------:R1:W-:Y:S03]  /*8780*/  @!P0 STG.E.U16 desc[UR30][R4.64+0x80], R9 ;  /* 0x0000800904008986 */ /* 0x0003e6000c10151e */
[----:B------:R-:W-:Y:S01]  /*8790*/  FADD.FTZ R88, R81, R88 ;  /* 0x0000005851587221 */ /* 0x000fe20000010000 */
[----:B------:R1:W-:Y:S01]  /*87a0*/  @!P4 STG.E.U16 desc[UR30][R4.64+0xc0], R161 ;  /* 0x0000c0a10400c986 */ /* 0x0003e2000c10151e */
[-C--:B------:R-:W-:Y:S02]  /*87b0*/  ISETP.GE.AND P0, PT, R39, R6.reuse, PT ;  /* 0x000000062700720c */ /* 0x080fe40003f06270 */
[-C--:B------:R-:W-:Y:S01]  /*87c0*/  ISETP.GE.AND P4, PT, R37, R6.reuse, PT ;  /* 0x000000062500720c */ /* 0x080fe20003f86270 */
[----:B------:R1:W-:Y:S01]  /*87d0*/  @!P6 STG.E.U16 desc[UR30][R4.64+0x100], R11 ;  /* 0x0001000b0400e986 */ /* 0x0003e2000c10151e */
[----:B------:R-:W-:Y:S01]  /*87e0*/  ISETP.GE.AND P6, PT, R35, R6, PT ;  /* 0x000000062300720c */ /* 0x000fe20003fc6270 */
[----:B------:R-:W-:-:S02]  /*87f0*/  FADD.FTZ R89, R88, R89 ;  /* 0x0000005958597221 */ /* 0x000fc40000010000 */
        /* <DEDUP_REMOVED lines=8> */
[----:B------:R-:W-:-:S04]  /*8880*/  FADD.FTZ R90, R89, R90 ;  /* 0x0000005a595a7221 */ /* 0x000fc80000010000 */
[----:B0-----:R-:W-:Y:S01]  /*8890*/  FADD.FTZ R3, R90, R91 ;  /* 0x0000005b5a037221 */ /* 0x001fe20000010000 */
        /* <DEDUP_REMOVED lines=8> */
[----:B------:R-:W-:-:S04]  /*8920*/  UIADD3 UR17, UP0, UPT, UR17, -0x1000, URZ ;  /* 0xfffff00011117890 */ /* 0x000fc8000ff1e0ff */
[----:B------:R-:W-:Y:S02]  /*8930*/  UIADD3.X UR18, UPT, UPT, UR18, -0x1, URZ, UP0, !UPT ;  /* 0xffffffff12127890 */ /* 0x000fe400087fe4ff */
[----:B------:R-:W-:Y:S02]  /*8940*/  UISETP.GT.AND UP0, UPT, UR16, 0x1, UPT ;  /* 0x000000011000788c */ /* 0x000fe4000bf04270 */
[----:B------:R-:W-:Y:S02]  /*8950*/  UIADD3 UR9, UPT, UPT, UR16, -0x1, URZ ;  /* 0xffffffff10097890 */ /* 0x000fe4000fffe0ff */
[----:B------:R-:W-:Y:S02]  /*8960*/  UIADD3 UR21, UP1, UPT, UR21, -0x1000, URZ ;  /* 0xfffff00015157890 */ /* 0x000fe4000ff3e0ff */
[----:B------:R-:W-:Y:S02]  /*8970*/  UIADD3 UR19, UP2, UPT, UR19, -0x1000, URZ ;  /* 0xfffff00013137890 */ /* 0x000fe4000ff5e0ff */
[----:B------:R-:W-:-:S02]  /*8980*/  UIADD3.X UR22, UPT, UPT, UR22, -0x1, URZ, UP1, !UPT ;  /* 0xffffffff16167890 */ /* 0x000fc40008ffe4ff */
[----:B------:R-:W-:Y:S01]  /*8990*/  UIADD3.X UR20, UPT, UPT, UR20, -0x1, URZ, UP2, !UPT ;  /* 0xffffffff14147890 */ /* 0x000fe200097fe4ff */
[----:B------:R-:W-:Y:S01]  /*89a0*/  UMOV UR16, UR9 ;  /* 0x0000000900107c82 */ /* 0x000fe20008000000 */
[----:B-1----:R-:W-:Y:S10]  /*89b0*/  BRA.U UP0, `(.L_x_174) ;  /* 0xffffff7900e07547 */ /* 0x002ff4000b83ffff */
.L_x_127:
[----:B------:R-:W0:Y:S01]  /*89c0*/  LDCU.64 UR6, c[0x0][0x548] ;  /* 0x0000a900ff0677ac */ /* 0x000e220008000a00 */
[----:B------:R-:W1:Y:S01]  /*89d0*/  S2R R11, SR_TID.X ;  /* 0x00000000000b7919 */ /* 0x000e620000002100 */
[----:B------:R-:W2:Y:S01]  /*89e0*/  LDCU UR21, c[0x0][0x38c] ;  /* 0x00007180ff1577ac */ /* 0x000ea20008000800 */
[----:B------:R-:W3:Y:S01]  /*89f0*/  LDCU.64 UR10, c[0x0][0x568] ;  /* 0x0000ad00ff0a77ac */ /* 0x000ee20008000a00 */
[----:B0-----:R-:W-:-:S04]  /*8a00*/  UISETP.NE.U32.AND UP0, UPT, UR6, URZ, UPT ;  /* 0x000000ff0600728c */ /* 0x001fc8000bf05070 */
[----:B------:R-:W-:-:S09]  /*8a10*/  UISETP.NE.AND.EX UP0, UPT, UR7, URZ, UPT, UP0 ;  /* 0x000000ff0700728c */ /* 0x000fd2000bf05300 */
[----:B--23--:R-:W-:Y:S05]  /*8a20*/  BRA.U !UP0, `(.L_x_175) ;  /* 0x00000001089c7547 */ /* 0x00cfea000b800000 */
[----:B------:R-:W2:Y:S01]  /*8a30*/  LDL.LU R3, [R1+0x10] ;  /* 0x0000100001037983 */ /* 0x000ea20000300800 */
[----:B------:R-:W-:Y:S01]  /*8a40*/  BSSY.RECONVERGENT B0, `(.L_x_175) ;  /* 0x0000025000007945 */ /* 0x000fe20003800200 */
[----:B------:R-:W0:Y:S01]  /*8a50*/  S2R R4, SR_LANEID ;  /* 0x0000000000047919 */ /* 0x000e220000000000 */
[----:B------:R-:W3:Y:S01]  /*8a60*/  S2R R6, SR_TID.X ;  /* 0x0000000000067919 */ /* 0x000ee20000002100 */
        /* <DEDUP_REMOVED lines=8> */
[----:B---3--:R-:W-:-:S04]  /*8af0*/  @!P1 SHF.R.U32.HI R0, RZ, 0x3, R6 ;  /* 0x00000003ff009819 */ /* 0x008fc80000011606 */
        /* <DEDUP_REMOVED lines=12> */
[----:B------:R-:W2:Y:S01]  /*8bc0*/  S2UR UR5, SR_CgaCtaId ;  /* 0x00000000000579c3 */ /* 0x000ea20000008800 */
[----:B------:R-:W-:Y:S02]  /*8bd0*/  UMOV UR4, 0x400 ;  /* 0x0000040000047882 */ /* 0x000fe40000000000 */
[----:B--2---:R-:W-:-:S09]  /*8be0*/  ULEA UR4, UR5, UR4, 0x18 ;  /* 0x0000000405047291 */ /* 0x004fd2000f8ec0ff */
[----:B0-----:R-:W0:Y:S04]  /*8bf0*/  LDS.64 R2, [UR4+0x1098] ;  /* 0x00109804ff027984 */ /* 0x001e280008000a00 */
[----:B------:R-:W2:Y:S01]  /*8c00*/  LDS R5, [UR4+0x10a0] ;  /* 0x0010a004ff057984 */ /* 0x000ea20008000800 */
[----:B------:R-:W-:-:S04]  /*8c10*/  ULEA UR4, UP0, UR8, UR6, 0x2 ;  /* 0x0000000608047291 */ /* 0x000fc8000f8010ff */
[----:B------:R-:W-:Y:S01]  /*8c20*/  ULEA.HI.X UR5, UR8, UR7, URZ, 0x2, UP0 ;  /* 0x0000000708057291 */ /* 0x000fe200080f14ff */
[----:B0-----:R-:W-:-:S04]  /*8c30*/  FADD.FTZ R2, R4, R2 ;  /* 0x0000000204027221 */ /* 0x001fc80000010000 */
[----:B------:R-:W-:Y:S01]  /*8c40*/  FADD.FTZ R0, R3, R2 ;  /* 0x0000000203007221 */ /* 0x000fe20000010000 */
[----:B------:R-:W-:Y:S02]  /*8c50*/  MOV R2, UR4 ;  /* 0x0000000400027c02 */ /* 0x000fe40008000f00 */
[----:B------:R-:W-:Y:S01]  /*8c60*/  MOV R3, UR5 ;  /* 0x0000000500037c02 */ /* 0x000fe20008000f00 */
[----:B--2---:R-:W-:-:S05]  /*8c70*/  FADD.FTZ R5, R0, R5 ;  /* 0x0000000500057221 */ /* 0x004fca0000010000 */
[----:B------:R2:W-:Y:S02]  /*8c80*/  REDG.E.ADD.F32.FTZ.RN.STRONG.GPU desc[UR30][R2.64], R5 ;  /* 0x00000005020079a6 */ /* 0x0005e4000c12f31e */
.L_x_176:
[----:B------:R-:W-:Y:S05]  /*8c90*/  BSYNC.RECONVERGENT B0 ;  /* 0x0000000000007941 */ /* 0x000fea0003800200 */
.L_x_175:
[----:B------:R-:W-:Y:S01]  /*8ca0*/  UISETP.NE.U32.AND UP0, UPT, UR10, URZ, UPT ;  /* 0x000000ff0a00728c */ /* 0x000fe2000bf05070 */
[----:B-1----:R-:W-:-:S03]  /*8cb0*/  ISETP.GE.AND P0, PT, R11, UR21, PT ;  /* 0x000000150b007c0c */ /* 0x002fc6000bf06270 */
[----:B------:R-:W-:-:S09]  /*8cc0*/  UISETP.NE.AND.EX UP0, UPT, UR11, URZ, UPT, UP0 ;  /* 0x000000ff0b00728c */ /* 0x000fd2000bf05300 */
[----:B------:R-:W-:Y:S05]  /*8cd0*/  BRA.U !UP0, `(.L_x_177) ;  /* 0x0000000108a07547 */ /* 0x000fea000b800000 */
[----:B--2---:R-:W2:Y:S01]  /*8ce0*/  LDL.LU R2, [R1+0xc] ;  /* 0x00000c0001027983 */ /* 0x004ea20000300800 */
[----:B------:R-:W-:Y:S01]  /*8cf0*/  BSSY.RECONVERGENT B0, `(.L_x_177) ;  /* 0x0000026000007945 */ /* 0x000fe20003800200 */
[----:B0-----:R-:W0:Y:S01]  /*8d00*/  S2R R4, SR_LANEID ;  /* 0x0000000000047919 */ /* 0x001e220000000000 */
        /* <DEDUP_REMOVED lines=36> */
.L_x_178:
[----:B------:R-:W-:Y:S05]  /*8f50*/  BSYNC.RECONVERGENT B0 ;  /* 0x0000000000007941 */ /* 0x000fea0003800200 */
.L_x_177:
        /* <DEDUP_REMOVED lines=34> */
.L_x_180:
        /* <DEDUP_REMOVED lines=57> */
.L_x_179:
[----:B------:R-:W-:Y:S05]  /*9510*/  EXIT ;  /* 0x000000000000794d */ /* 0x000fea0003800000 */
.L_x_165:
[----:B------:R-:W-:Y:S01]  /*9520*/  MOV R86, 0xffffffff ;  /* 0xffffffff00567802 */ /* 0x000fe20000000f00 */
[----:B------:R-:W-:Y:S01]  /*9530*/  HFMA2 R154, -RZ, RZ, 0, 5.9604644775390625e-08 ;  /* 0x00000001ff9a7431 */ /* 0x000fe200000001ff */
[----:B------:R-:W-:Y:S02]  /*9540*/  MOV R165, R162 ;  /* 0x000000a200a57202 */ /* 0x000fe40000000f00 */
[----:B------:R-:W-:-:S07]  /*9550*/  MOV R87, RZ ;  /* 0x000000ff00577202 */ /* 0x000fce0000000f00 */
[----:B-1---5:R-:W-:Y:S05]  /*9560*/  WARPSYNC.COLLECTIVE R86, `(.L_x_181) ;  /* 0x0000000056087348 */ /* 0x022fea0003c00000 */
[----:B------:R0:W2:Y:S02]  /*9570*/  SHFL.UP P6, R86, R165, R154, R87 ;  /* 0x0400009aa5567389 */ /* 0x0000a400000c0057 */
[----:B012--5:R-:W-:Y:S05]  /*9580*/  ENDCOLLECTIVE ;  /* 0x000000000000791b */ /* 0x027fea0003800000 */
.L_x_181:
[----:B------:R-:W-:Y:S02]  /*9590*/  MOV R165, R155 ;  /* 0x0000009b00a57202 */ /* 0x000fe40000000f00 */
[----:B------:R-:W-:Y:S02]  /*95a0*/  MOV R157, R86 ;  /* 0x00000056009d7202 */ /* 0x000fe40000000f00 */
[----:B------:R-:W-:-:S07]  /*95b0*/  MOV R86, 0xffffffff ;  /* 0xffffffff00567802 */ /* 0x000fce0000000f00 */
[----:B------:R-:W-:Y:S05]  /*95c0*/  WARPSYNC.COLLECTIVE R86, `(.L_x_182) ;  /* 0x0000000056087348 */ /* 0x000fea0003c00000 */
[----:B------:R0:W1:Y:S02]  /*95d0*/  SHFL.UP P6, R86, R165, R154, R87 ;  /* 0x0400009aa5567389 */ /* 0x00006400000c0057 */
[----:B01----:R-:W-:Y:S05]  /*95e0*/  ENDCOLLECTIVE ;  /* 0x000000000000791b */ /* 0x003fea0003800000 */
.L_x_182:
        /* <DEDUP_REMOVED lines=9> */
.L_x_183:
[----:B------:R-:W-:Y:S02]  /*9680*/  MOV R165, R157 ;  /* 0x0000009d00a57202 */ /* 0x000fe40000000f00 */
[----:B------:R-:W-:Y:S02]  /*9690*/  MOV R155, R86 ;  /* 0x00000056009b7202 */ /* 0x000fe40000000f00 */
[----:B------:R-:W-:-:S07]  /*96a0*/  MOV R86, 0xffffffff ;  /* 0xffffffff00567802 */ /* 0x000fce0000000f00 */
[----:B------:R-:W-:Y:S05]  /*96b0*/  WARPSYNC.COLLECTIVE R86, `(.L_x_184) ;  /* 0x0000000056087348 */ /* 0x000fea0003c00000 */
[----:B------:R0:W1:Y:S02]  /*96c0*/  SHFL.UP P6, R86, R165, R154, R87 ;  /* 0x0400009aa5567389 */ /* 0x00006400000c0057 */
[----:B01----:R-:W-:Y:S05]  /*96d0*/  ENDCOLLECTIVE ;  /* 0x000000000000791b */ /* 0x003fea0003800000 */
.L_x_184:
        /* <DEDUP_REMOVED lines=9> */
.L_x_185:
[----:B------:R-:W-:Y:S02]  /*9770*/  MOV R165, R157 ;  /* 0x0000009d00a57202 */ /* 0x000fe40000000f00 */
[----:B------:R-:W-:Y:S02]  /*9780*/  MOV R155, R86 ;  /* 0x00000056009b7202 */ /* 0x000fe40000000f00 */
[----:B------:R-:W-:-:S07]  /*9790*/  MOV R86, 0xffffffff ;  /* 0xffffffff00567802 */ /* 0x000fce0000000f00 */
[----:B------:R-:W-:Y:S05]  /*97a0*/  WARPSYNC.COLLECTIVE R86, `(.L_x_186) ;  /* 0x0000000056087348 */ /* 0x000fea0003c00000 */
[----:B------:R0:W1:Y:S02]  /*97b0*/  SHFL.UP P6, R86, R165, R154, R87 ;  /* 0x0400009aa5567389 */ /* 0x00006400000c0057 */
[----:B01----:R-:W-:Y:S05]  /*97c0*/  ENDCOLLECTIVE ;  /* 0x000000000000791b */ /* 0x003fea0003800000 */
.L_x_186:
        /* <DEDUP_REMOVED lines=9> */
.L_x_187:
[----:B------:R-:W-:Y:S02]  /*9860*/  MOV R165, R157 ;  /* 0x0000009d00a57202 */ /* 0x000fe40000000f00 */
[----:B------:R-:W-:Y:S02]  /*9870*/  MOV R155, R86 ;  /* 0x00000056009b7202 */ /* 0x000fe40000000f00 */
[----:B------:R-:W-:-:S07]  /*9880*/  MOV R86, 0xffffffff ;  /* 0xffffffff00567802 */ /* 0x000fce0000000f00 */
[----:B------:R-:W-:Y:S05]  /*9890*/  WARPSYNC.COLLECTIVE R86, `(.L_x_188) ;  /* 0x0000000056087348 */ /* 0x000fea0003c00000 */
[----:B------:R0:W1:Y:S02]  /*98a0*/  SHFL.UP P6, R86, R165, R154, R87 ;  /* 0x0400009aa5567389 */ /* 0x00006400000c0057 */
[----:B01----:R-:W-:Y:S05]  /*98b0*/  ENDCOLLECTIVE ;  /* 0x000000000000791b */ /* 0x003fea0003800000 */
.L_x_188:
        /* <DEDUP_REMOVED lines=9> */
.L_x_189:
[----:B------:R-:W-:Y:S02]  /*9950*/  MOV R165, R157 ;  /* 0x0000009d00a57202 */ /* 0x000fe40000000f00 */
[----:B------:R-:W-:Y:S02]  /*9960*/  MOV R155, R86 ;  /* 0x00000056009b7202 */ /* 0x000fe40000000f00 */
[----:B------:R-:W-:-:S07]  /*9970*/  MOV R86, 0xffffffff ;  /* 0xffffffff00567802 */ /* 0x000fce0000000f00 */
[----:B------:R-:W-:Y:S05]  /*9980*/  WARPSYNC.COLLECTIVE R86, `(.L_x_190) ;  /* 0x0000000056087348 */ /* 0x000fea0003c00000 */
[----:B------:R0:W1:Y:S02]  /*9990*/  SHFL.UP P6, R86, R165, R154, R87 ;  /* 0x0400009aa5567389 */ /* 0x00006400000c0057 */
[----:B01----:R-:W-:Y:S05]  /*99a0*/  ENDCOLLECTIVE ;  /* 0x000000000000791b */ /* 0x003fea0003800000 */
.L_x_190:
[----:B------:R-:W-:Y:S05]  /*99b0*/  BRA `(.L_x_191) ;  /* 0xffffffb800947947 */ /* 0x000fea000383ffff */
.L_x_166:
        /* <DEDUP_REMOVED lines=8> */
.L_x_193:
[----:B------:R-:W-:Y:S05]  /*9a40*/  BSYNC B0 ;  /* 0x0000000000007941 */ /* 0x000fea0003800000 */
.L_x_192:
[----:B------:R-:W-:Y:S05]  /*9a50*/  BRA `(.L_x_194) ;  /* 0xffffffb800807947 */ /* 0x000fea000383ffff */
.L_x_167:
        /* <DEDUP_REMOVED lines=8> */
.L_x_196:
[----:B------:R-:W-:Y:S05]  /*9ae0*/  BSYNC B0 ;  /* 0x0000000000007941 */ /* 0x000fea0003800000 */
.L_x_195:
[----:B------:R-:W-:Y:S05]  /*9af0*/  BRA `(.L_x_197) ;  /* 0xffffffb800607947 */ /* 0x000fea000383ffff */
.L_x_168:
        /* <DEDUP_REMOVED lines=8> */
.L_x_199:
[----:B------:R-:W-:Y:S05]  /*9b80*/  BSYNC B0 ;  /* 0x0000000000007941 */ /* 0x000fea0003800000 */
.L_x_198:
        /* <DEDUP_REMOVED lines=9> */
.L_x_200:
[----:B------:R-:W-:Y:S01]  /*9c20*/  MOV R87, R40 ;  /* 0x0000002800577202 */ /* 0x000fe20000000f00 */
[----:B------:R-:W-:Y:S01]  /*9c30*/  HFMA2 R154, -RZ, RZ, 0, 0 ;  /* 0x00000000ff9a7431 */ /* 0x000fe200000001ff */
[----:B------:R-:W-:Y:S02]  /*9c40*/  MOV R163, R86 ;  /* 0x0000005600a37202 */ /* 0x000fe40000000f00 */
[----:B------:R-:W-:-:S07]  /*9c50*/  MOV R86, 0xffffffff ;  /* 0xffffffff00567802 */ /* 0x000fce0000000f00 */
[----:B------:R-:W-:Y:S05]  /*9c60*/  WARPSYNC.COLLECTIVE R86, `(.L_x_201) ;  /* 0x0000000056087348 */ /* 0x000fea0003c00000 */
[----:B------:R0:W1:Y:S02]  /*9c70*/  SHFL.IDX P1, R157, R87, R154, R155 ;  /* 0x0000009a579d7389 */ /* 0x000064000002009b */
[----:B01----:R-:W-:Y:S05]  /*9c80*/  ENDCOLLECTIVE ;  /* 0x000000000000791b */ /* 0x003fea0003800000 */
.L_x_201:
[----:B------:R-:W-:Y:S02]  /*9c90*/  MOV R87, R41 ;  /* 0x0000002900577202 */ /* 0x000fe40000000f00 */
[----:B------:R-:W-:-:S07]  /*9ca0*/  MOV R40, R157 ;  /* 0x0000009d00287202 */ /* 0x000fce0000000f00 */
[----:B------:R-:W-:Y:S05]  /*9cb0*/  WARPSYNC.COLLECTIVE R86, `(.L_x_202) ;  /* 0x0000000056087348 */ /* 0x000fea0003c00000 */
[----:B------:R0:W1:Y:S02]  /*9cc0*/  SHFL.IDX P1, R157, R87, R154, R155 ;  /* 0x0000009a579d7389 */ /* 0x000064000002009b */
[----:B01----:R-:W-:Y:S05]  /*9cd0*/  ENDCOLLECTIVE ;  /* 0x000000000000791b */ /* 0x003fea0003800000 */
.L_x_202:
[----:B------:R-:W-:Y:S01]  /*9ce0*/  MOV R41, R157 ;  /* 0x0000009d00297202 */ /* 0x000fe20000000f00 */
[----:B------:R-:W-:Y:S06]  /*9cf0*/  BRA `(.L_x_203) ;  /* 0xffffffb400f87947 */ /* 0x000fec000383ffff */
.L_x_170:
        /* <DEDUP_REMOVED lines=9> */
.L_x_204:
[----:B------:R-:W-:Y:S02]  /*9d90*/  ISETP.GT.U32.AND P3, PT, R152, 0xf, PT ;  /* 0x0000000f9800780c */ /* 0x000fe40003f64070 */
[----:B------:R-:W-:Y:S02]  /*9da0*/  MOV R155, 0x1f ;  /* 0x0000001f009b7802 */ /* 0x000fe40000000f00 */
[----:B------:R-:W-:Y:S02]  /*9db0*/  MOV R165, R163 ;  /* 0x000000a300a57202 */ /* 0x000fe40000000f00 */
[----:B------:R-:W-:-:S07]  /*9dc0*/  MOV R153, R154 ;  /* 0x0000009a00997202 */ /* 0x000fce0000000f00 */
[----:B------:R-:W-:Y:S05]  /*9dd0*/  WARPSYNC.COLLECTIVE R86, `(.L_x_205) ;  /* 0x0000000056087348 */ /* 0x000fea0003c00000 */
[----:B------:R0:W1:Y:S02]  /*9de0*/  SHFL.DOWN P4, R154, R165, R87, R157 ;  /* 0x08000057a59a7389 */ /* 0x000064000008009d */
[----:B01----:R-:W-:Y:S05]  /*9df0*/  ENDCOLLECTIVE ;  /* 0x000000000000791b */ /* 0x003fea0003800000 */
.L_x_205:
        /* <DEDUP_REMOVED lines=12> */
.L_x_206:
[----:B------:R-:W-:Y:S02]  /*9ec0*/  MOV R165, R163 ;  /* 0x000000a300a57202 */ /* 0x000fe40000000f00 */
[----:B------:R-:W-:-:S07]  /*9ed0*/  MOV R152, R154 ;  /* 0x0000009a00987202 */ /* 0x000fce0000000f00 */
[----:B------:R-:W-:Y:S05]  /*9ee0*/  WARPSYNC.COLLECTIVE R86, `(.L_x_207) ;  /* 0x0000000056087348 */ /* 0x000fea0003c00000 */
[----:B------:R0:W1:Y:S02]  /*9ef0*/  SHFL.DOWN P4, R154, R165, R87, R157 ;  /* 0x08000057a59a7389 */ /* 0x000064000008009d */
[----:B01----:R-:W-:Y:S05]  /*9f00*/  ENDCOLLECTIVE ;  /* 0x000000000000791b */ /* 0x003fea0003800000 */
.L_x_207:
        /* <DEDUP_REMOVED lines=10> */
.L_x_208:
[----:B------:R-:W-:Y:S02]  /*9fb0*/  MOV R165, R163 ;  /* 0x000000a300a57202 */ /* 0x000fe40000000f00 */
[----:B------:R-:W-:-:S07]  /*9fc0*/  MOV R152, R154 ;  /* 0x0000009a00987202 */ /* 0x000fce0000000f00 */
[----:B------:R-:W-:Y:S05]  /*9fd0*/  WARPSYNC.COLLECTIVE R86, `(.L_x_209) ;  /* 0x0000000056087348 */ /* 0x000fea0003c00000 */
[----:B------:R0:W1:Y:S02]  /*9fe0*/  SHFL.DOWN P4, R154, R165, R87, R157 ;  /* 0x08000057a59a7389 */ /* 0x000064000008009d */
[----:B01----:R-:W-:Y:S05]  /*9ff0*/  ENDCOLLECTIVE ;  /* 0x000000000000791b */ /* 0x003fea0003800000 */
.L_x_209:
        /* <DEDUP_REMOVED lines=9> */
.L_x_210:
[----:B------:R-:W-:Y:S02]  /*a090*/  MOV R165, R163 ;  /* 0x000000a300a57202 */ /* 0x000fe40000000f00 */
[----:B------:R-:W-:-:S07]  /*a0a0*/  MOV R152, R154 ;  /* 0x0000009a00987202 */ /* 0x000fce0000000f00 */
[----:B------:R-:W-:Y:S05]  /*a0b0*/  WARPSYNC.COLLECTIVE R86, `(.L_x_211) ;  /* 0x0000000056087348 */ /* 0x000fea0003c00000 */
[----:B------:R0:W1:Y:S02]  /*a0c0*/  SHFL.DOWN P4, R154, R165, R87, R157 ;  /* 0x08000057a59a7389 */ /* 0x000064000008009d */
[----:B01----:R-:W-:Y:S05]  /*a0d0*/  ENDCOLLECTIVE ;  /* 0x000000000000791b */ /* 0x003fea0003800000 */
.L_x_211:
        /* <DEDUP_REMOVED lines=9> */
.L_x_212:
[----:B------:R-:W-:Y:S02]  /*a170*/  MOV R165, R163 ;  /* 0x000000a300a57202 */ /* 0x000fe40000000f00 */
[----:B------:R-:W-:-:S07]  /*a180*/  MOV R152, R154 ;  /* 0x0000009a00987202 */ /* 0x000fce0000000f00 */
[----:B------:R-:W-:Y:S05]  /*a190*/  WARPSYNC.COLLECTIVE R86, `(.L_x_213) ;  /* 0x0000000056087348 */ /* 0x000fea0003c00000 */
[----:B------:R0:W1:Y:S02]  /*a1a0*/  SHFL.DOWN P4, R154, R165, R87, R157 ;  /* 0x08000057a59a7389 */ /* 0x000064000008009d */
[----:B01----:R-:W-:Y:S05]  /*a1b0*/  ENDCOLLECTIVE ;  /* 0x000000000000791b */ /* 0x003fea0003800000 */
.L_x_213:
        /* <DEDUP_REMOVED lines=10> */
.L_x_214:
[----:B------:R-:W-:Y:S02]  /*a260*/  MOV R87, R163 ;  /* 0x000000a300577202 */ /* 0x000fe40000000f00 */
[----:B------:R-:W-:-:S07]  /*a270*/  MOV R153, R157 ;  /* 0x0000009d00997202 */ /* 0x000fce0000000f00 */
[----:B------:R-:W-:Y:S05]  /*a280*/  WARPSYNC.COLLECTIVE R86, `(.L_x_215) ;  /* 0x0000000056087348 */ /* 0x000fea0003c00000 */
[----:B------:R0:W1:Y:S02]  /*a290*/  SHFL.IDX P1, R157, R87, R154, R155 ;  /* 0x0000009a579d7389 */ /* 0x000064000002009b */
[----:B01----:R-:W-:Y:S05]  /*a2a0*/  ENDCOLLECTIVE ;  /* 0x000000000000791b */ /* 0x003fea0003800000 */
.L_x_215:
        /* <DEDUP_REMOVED lines=8> */
.L_x_216:
[----:B------:R-:W-:Y:S02]  /*a330*/  MOV R165, R163 ;  /* 0x000000a300a57202 */ /* 0x000fe40000000f00 */
[----:B------:R-:W-:-:S07]  /*a340*/  MOV R162, R154 ;  /* 0x0000009a00a27202 */ /* 0x000fce0000000f00 */
[----:B------:R-:W-:Y:S05]  /*a350*/  WARPSYNC.COLLECTIVE R86, `(.L_x_217) ;  /* 0x0000000056087348 */ /* 0x000fea0003c00000 */
[----:B------:R0:W1:Y:S02]  /*a360*/  SHFL.DOWN P4, R154, R165, R87, R157 ;  /* 0x08000057a59a7389 */ /* 0x000064000008009d */
[----:B01----:R-:W-:Y:S05]  /*a370*/  ENDCOLLECTIVE ;  /* 0x000000000000791b */ /* 0x003fea0003800000 */
.L_x_217:
[----:B------:R-:W-:Y:S02]  /*a380*/  MOV R87, R40 ;  /* 0x0000002800577202 */ /* 0x000fe40000000f00 */
[----:B------:R-:W-:Y:S02]  /*a390*/  MOV R163, R154 ;  /* 0x0000009a00a37202 */ /* 0x000fe40000000f00 */
[----:B------:R-:W-:-:S07]  /*a3a0*/  MOV R154, RZ ;  /* 0x000000ff009a7202 */ /* 0x000fce0000000f00 */
[----:B------:R-:W-:Y:S05]  /*a3b0*/  WARPSYNC.COLLECTIVE R86, `(.L_x_218) ;  /* 0x0000000056087348 */ /* 0x000fea0003c00000 */
[----:B------:R0:W1:Y:S02]  /*a3c0*/  SHFL.IDX P1, R157, R87, R154, R155 ;  /* 0x0000009a579d7389 */ /* 0x000064000002009b */
[----:B01----:R-:W-:Y:S05]  /*a3d0*/  ENDCOLLECTIVE ;  /* 0x000000000000791b */ /* 0x003fea0003800000 */
.L_x_218:
[----:B------:R-:W-:Y:S02]  /*a3e0*/  MOV R87, R41 ;  /* 0x0000002900577202 */ /* 0x000fe40000000f00 */
[----:B------:R-:W-:-:S07]  /*a3f0*/  MOV R40, R157 ;  /* 0x0000009d00287202 */ /* 0x000fce0000000f00 */
[----:B------:R-:W-:Y:S05]  /*a400*/  WARPSYNC.COLLECTIVE R86, `(.L_x_219) ;  /* 0x0000000056087348 */ /* 0x000fea0003c00000 */
[----:B------:R0:W1:Y:S02]  /*a410*/  SHFL.IDX P1, R157, R87, R154, R155 ;  /* 0x0000009a579d7389 */ /* 0x000064000002009b */
[----:B01----:R-:W-:Y:S05]  /*a420*/  ENDCOLLECTIVE ;  /* 0x000000000000791b */ /* 0x003fea0003800000 */
.L_x_219:
[----:B------:R-:W-:Y:S01]  /*a430*/  MOV R41, R157 ;  /* 0x0000009d00297202 */ /* 0x000fe20000000f00 */
[----:B------:R-:W-:Y:S06]  /*a440*/  BRA `(.L_x_220) ;  /* 0xffffffb800247947 */ /* 0x000fec000383ffff */
.L_x_221:
        /* <DEDUP_REMOVED lines=11> */
.L_x_10410:


//--------------------- .text._Z25selective_scan_bwd_kernelI32Selective_Scan_bwd_kernel_traitsILi128ELi16ELb0ELb0ELb0ELb1ELb1EN3c104HalfEfEEv12SSMParamsBwd --------------------------
	.section	.text._Z25selective_scan_bwd_kernelI32Selective_Scan_bwd_kernel_traitsILi128ELi16ELb0ELb0ELb0ELb1ELb1EN3c104HalfEfEEv12SSMParamsBwd,"ax",@progbits
	.align	128
        .global         _Z25selective_scan_bwd_kernelI32Selective_Scan_bwd_kernel_traitsILi128ELi16ELb0ELb0ELb0ELb1ELb1EN3c104HalfEfEEv12SSMParamsBwd
        .type           _Z25selective_scan_bwd_kernelI32Selective_Scan_bwd_kernel_traitsILi128ELi16ELb0ELb0ELb0ELb1ELb1EN3c104HalfEfEEv12SSMParamsBwd,@function
        .size           _Z25selective_scan_bwd_kernelI32Selective_Scan_bwd_kernel_traitsILi128ELi16ELb0ELb0ELb0ELb1ELb1EN3c104HalfEfEEv12SSMParamsBwd,(.L_x_10411 - _Z25selective_scan_bwd_kernelI32Selective_Scan_bwd_kernel_traitsILi128ELi16ELb0ELb0ELb0ELb1ELb1EN3c104HalfEfEEv12SSMParamsBwd)
        .other          _Z25selective_scan_bwd_kernelI32Selective_Scan_bwd_kernel_traitsILi128ELi16ELb0ELb0ELb0ELb1ELb1EN3c104HalfEfEEv12SSMParamsBwd,@"STO_CUDA_ENTRY STV_DEFAULT"
_Z25selective_scan_bwd_kernelI32Selective_Scan_bwd_kernel_traitsILi128ELi16ELb0ELb0ELb0ELb1ELb1EN3c104HalfEfEEv12SSMParamsBwd:
.text._Z25selective_scan_bwd_kernelI32Selective_Scan_bwd_kernel_traitsILi128ELi16ELb0ELb0ELb0ELb1ELb1EN3c104HalfEfEEv12SSMParamsBwd:
        /* <DEDUP_REMOVED lines=13> */
[----:B------:R-:W0:Y:S03]  /*00d0*/  LDCU.64 UR18, c[0x0][0x498] ;  /* 0x00009300ff1277ac */ /* 0x000e260008000a00 */
[----:B------:R-:W-:Y:S02]  /*00e0*/  PLOP3.LUT P0, PT, PT, PT, UP0, 0x80, 0x8 ;  /* 0x000000000008781c */ /* 0x000fe40003f0f008 */
[----:B------:R-:W-:Y:S01]  /*00f0*/  PLOP3.LUT P1, PT, PT, PT, UP1, 0x80, 0x8 ;  /* 0x000000000008781c */ /* 0x000fe20003f2f018 */
[----:B------:R-:W1:Y:S02]  /*0100*/  LDCU UR32, c[0x0][0x394] ;  /* 0x00007280ff2077ac */ /* 0x000e640008000800 */
[----:B--2---:R-:W-:-:S02]  /*0110*/  @UP0 ULEA UR4, UP2, UR10, UR4, 0x2 ;  /* 0x000000040a040291 */ /* 0x004fc4000f8410ff */
[----:B------:R-:W-:Y:S02]  /*0120*/  @UP1 ULEA UR6, UP3, UR10, UR6, 0x2 ;  /* 0x000000060a061291 */ /* 0x000fe4000f8610ff */
[----:B------:R-:W-:Y:S02]  /*0130*/  @UP0 ULEA.HI.X UR5, UR10, UR5, URZ, 0x2, UP2 ;  /* 0x000000050a050291 */ /* 0x000fe400090f14ff */
[----:B------:R-:W-:Y:S01]  /*0140*/  @UP1 ULEA.HI.X UR7, UR10, UR7, URZ, 0x2, UP3 ;  /* 0x000000070a071291 */ /* 0x000fe200098f14ff */
[----:B------:R-:W-:Y:S01]  /*0150*/  MOV R2, UR4 ;  /* 0x0000000400027c02 */ /* 0x000fe20008000f00 */
[----:B------:R-:W2:Y:S01]  /*0160*/  LDCU.64 UR22, c[0x0][0x4a0] ;  /* 0x00009400ff1677ac */ /* 0x000ea20008000a00 */
[----:B------:R-:W-:Y:S02]  /*0170*/  MOV R4, UR6 ;  /* 0x0000000600047c02 */ /* 0x000fe40008000f00 */
[----:B------:R-:W-:Y:S02]  /*0180*/  MOV R3, UR5 ;  /* 0x0000000500037c02 */ /* 0x000fe40008000f00 */
        /* <DEDUP_REMOVED lines=12> */
[----:B0-----:R-:W-:Y:S02]  /*0250*/  UIMAD.WIDE.U32 UR14, UR16, UR18, URZ ;  /* 0x00000012100e72a5 */ /* 0x001fe4000f8e00ff */
[----:B-1----:R-:W-:Y:S02]  /*0260*/  UISETP.NE.U32.AND UP0, UPT, UR6, URZ, UPT ;  /* 0x000000ff0600728c */ /* 0x002fe4000bf05070 */
[----:B------:R-:W-:Y:S02]  /*0270*/  UIMAD UR21, UR10, UR31, URZ ;  /* 0x0000001f0a1572a4 */ /* 0x000fe4000f8e02ff */
[----:B------:R-:W-:Y:S01]  /*0280*/  UISETP.NE.AND.EX UP0, UPT, UR7, URZ, UPT, UP0 ;  /* 0x000000ff0700728c */ /* 0x000fe2000bf05300 */
[----:B------:R-:W0:Y:S01]  /*0290*/  LDCU.128 UR4, c[0x0][0x460] ;  /* 0x00008c00ff0477ac */ /* 0x000e220008000c00 */
[----:B------:R-:W-:-:S02]  /*02a0*/  ULEA UR11, UR32, 0xfffff800, 0xb ;  /* 0xfffff800200b7891 */ /* 0x000fc4000f8e58ff */
[----:B------:R-:W-:Y:S02]  /*02b0*/  UIMAD.WIDE.U32 UR12, UR10, UR30, UR12 ;  /* 0x0000001e0a0c72a5 */ /* 0x000fe4000f8e000c */
[----:B------:R-:W-:-:S05]  /*02c0*/  UIMAD UR15, UR16, UR19, UR15 ;  /* 0x00000013100f72a4 */ /* 0x000fca000f8e020f */
[----:B------:R-:W1:Y:S01]  /*02d0*/  @UP0 LDCU UR24, c[0x0][0x384] ;  /* 0x00007080ff1807ac */ /* 0x000e620008000800 */
[----:B------:R-:W-:Y:S02]  /*02e0*/  UIADD3 UR19, UP1, UPT, UR11, UR8, URZ ;  /* 0x000000080b137290 */ /* 0x000fe4000ff3e0ff */
[----:B------:R-:W-:Y:S02]  /*02f0*/  USHF.R.S32.HI UR17, URZ, 0x1f, UR11 ;  /* 0x0000001fff117899 */ /* 0x000fe4000801140b */
[----:B------:R-:W-:Y:S01]  /*0300*/  UIADD3 UR8, UP3, UPT, UR11, UR12, URZ ;  /* 0x0000000c0b087290 */ /* 0x000fe2000ff7e0ff */
[----:B------:R-:W5:Y:S01]  /*0310*/  @UP0 LDCU UR25, c[0x0][0x38c] ;  /* 0x00007180ff1907ac */ /* 0x000f620008000800 */
[----:B0-----:R-:W-:Y:S02]  /*0320*/  ULEA UR18, UP2, UR19, UR4, 0x1 ;  /* 0x0000000413127291 */ /* 0x001fe4000f8408ff */
[----:B------:R-:W-:Y:S02]  /*0330*/  UIADD3.X UR4, UPT, UPT, UR17, UR9, UR20, UP1, !UPT ;  /* 0x0000000911047290 */ /* 0x000fe40008ffe414 */
[----:B------:R-:W-:Y:S01]  /*0340*/  UIADD3.X UR9, UPT, UPT, UR17, UR13, UR21, UP3, !UPT ;  /* 0x0000000d11097290 */ /* 0x000fe20009ffe415 */
[----:B------:R-:W0:Y:S01]  /*0350*/  @UP0 LDCU.64 UR20, c[0x0][0x480] ;  /* 0x00009000ff1407ac */ /* 0x000e220008000a00 */
[----:B------:R-:W-:-:S02]  /*0360*/  ULEA UR12, UP4, UR8, UR6, 0x1 ;  /* 0x00000006080c7291 */ /* 0x000fc4000f8808ff */
[----:B------:R-:W-:Y:S02]  /*0370*/  ULEA.HI.X UR19, UR19, UR5, UR4, 0x1, UP2 ;  /* 0x0000000513137291 */ /* 0x000fe400090f0c04 */
[----:B------:R-:W-:Y:S02]  /*0380*/  ULEA.HI.X UR9, UR8, UR7, UR9, 0x1, UP4 ;  /* 0x0000000708097291 */ /* 0x000fe4000a0f0c09 */
[----:B-1----:R-:W-:Y:S02]  /*0390*/  @UP0 UIMAD UR8, UR16, UR24, UR10 ;  /* 0x00000018100802a4 */ /* 0x002fe4000f8e020a */
[----:B--2---:R-:W-:Y:S02]  /*03a0*/  UIMAD.WIDE.U32 UR4, UR10, UR22, UR14 ;  /* 0x000000160a0472a5 */ /* 0x004fe4000f8e000e */
[----:B------:R-:W-:Y:S01]  /*03b0*/  @UP0 UIMAD UR8, UR8, UR32, URZ ;  /* 0x00000020080802a4 */ /* 0x000fe2000f8e02ff */
[----:B------:R-:W1:Y:S01]  /*03c0*/  LDCU.64 UR28, c[0x0][0x528] ;  /* 0x0000a500ff1c77ac */ /* 0x000e620008000a00 */
[----:B------:R-:W-:-:S02]  /*03d0*/  UIMAD UR14, UR10, UR23, URZ ;  /* 0x000000170a0e72a4 */ /* 0x000fc4000f8e02ff */
[----:B------:R-:W-:Y:S02]  /*03e0*/  UIADD3 UR11, UP1, UPT, UR11, UR4, URZ ;  /* 0x000000040b0b7290 */ /* 0x000fe4000ff3e0ff */
[----:B-----5:R-:W-:Y:S02]  /*03f0*/  @UP0 UIMAD UR8, UR8, UR25, URZ ;  /* 0x00000019080802a4 */ /* 0x020fe4000f8e02ff */
[----:B------:R-:W-:Y:S01]  /*0400*/  UIADD3.X UR14, UPT, UPT, UR17, UR5, UR14, UP1, !UPT ;  /* 0x00000005110e7290 */ /* 0x000fe20008ffe40e */
[----:B------:R-:W-:Y:S02]  /*0410*/  UMOV UR4, URZ ;  /* 0x000000ff00047c82 */ /* 0x000fe40008000000 */
[----:B------:R-:W-:Y:S01]  /*0420*/  UMOV UR5, URZ ;  /* 0x000000ff00057c82 */ /* 0x000fe20008000000 */
[----:B0-----:R-:W-:Y:S02]  /*0430*/  @UP0 UIMAD.WIDE UR4, UR8, 0x8, UR20 ;  /* 0x00000008080408a5 */ /* 0x001fe4000f8e0214 */
[----:B------:R-:W-:Y:S01]  /*0440*/  UISETP.GE.AND UP0, UPT, UR32, 0x1, UPT ;  /* 0x000000012000788c */ /* 0x000fe2000bf06270 */
[----:B------:R-:W-:Y:S01]  /*0450*/  UMOV UR6, URZ ;  /* 0x000000ff00067c82 */ /* 0x000fe20008000000 */
[----:B------:R-:W-:Y:S01]  /*0460*/  UMOV UR7, URZ ;  /* 0x000000ff00077c82 */ /* 0x000fe20008000000 */
[----:B-1----:R-:W-:-:S04]  /*0470*/  ULEA UR13, UP1, UR11, UR28, 0x1 ;  /* 0x0000001c0b0d7291 */ /* 0x002fc8000f8208ff */
[----:B------:R-:W-:Y:S01]  /*0480*/  ULEA.HI.X UR14, UR11, UR29, UR14, 0x1, UP1 ;  /* 0x0000001d0b0e7291 */ /* 0x000fe200088f0c0e */
[----:B---3--:R-:W-:Y:S02]  /*0490*/  @P0 R2UR UR6, R2 ;  /* 0x00000000020602ca */ /* 0x008fe400000e0000 */
[----:B------:R-:W-:Y:S01]  /*04a0*/  @P1 R2UR UR7, R4 ;  /* 0x00000000040712ca */ /* 0x000fe200000e0000 */
[----:B----4-:R-:W-:-:S14]  /*04b0*/  BRA.U !UP0, `(.L_x_222) ;  /* 0x000000ad08587547 */ /* 0x010fdc000b800000 */
[----:B------:R-:W0:Y:S01]  /*04c0*/  S2R R100, SR_TID.X ;  /* 0x0000000000647919 */ /* 0x000e220000002100 */
[----:B------:R-:W-:Y:S01]  /*04d0*/  UMOV UR17, UR12 ;  /* 0x0000000c00117c82 */ /* 0x000fe20008000000 */
[----:B------:R-:W1:Y:S01]  /*04e0*/  LDCU UR16, c[0x0][0x394] ;  /* 0x00007280ff1077ac */ /* 0x000e620008000800 */
[----:B------:R2:W-:Y:S01]  /*04f0*/  STL [R1+0xc], RZ ;  /* 0x00000cff01007387 */ /* 0x0005e20000100800 */
[----:B------:R-:W-:Y:S01]  /*0500*/  UMOV UR15, UR19 ;  /* 0x00000013000f7c82 */ /* 0x000fe20008000000 */
[----:B------:R-:W-:Y:S02]  /*0510*/  UMOV UR12, UR9 ;  /* 0x00000009000c7c82 */ /* 0x000fe40008000000 */
[----:B------:R2:W-:Y:S01]  /*0520*/  STL [R1+0x10], RZ ;  /* 0x000010ff01007387 */ /* 0x0005e20000100800 */
[C---:B0-----:R-:W-:Y:S02]  /*0530*/  SHF.L.U32 R3, R100.reuse, 0x4, RZ ;  /* 0x0000000464037819 */ /* 0x041fe400000006ff */
[----:B------:R-:W-:-:S04]  /*0540*/  LOP3.LUT R0, R100, 0x1f, RZ, 0xc0, !PT ;  /* 0x0000001f64007812 */ /* 0x000fc800078ec0ff */
[----:B-12---:R-:W-:-:S07]  /*0550*/  LOP3.LUT R20, R0, 0x3e00, R3, 0xf8, !PT ;  /* 0x00003e0000147812 */ /* 0x006fce00078ef803 */
.L_x_270:
[----:B------:R-:W0:Y:S01]  /*0560*/  LDCU UR25, c[0x0][0x388] ;  /* 0x00007100ff1977ac */ /* 0x000e220008000800 */
[----:B------:R-:W-:Y:S02]  /*0570*/  MOV R2, UR18 ;  /* 0x0000001200027c02 */ /* 0x000fe40008000f00 */
[----:B------:R-:W-:Y:S01]  /*0580*/  MOV R3, UR15 ;  /* 0x0000000f00037c02 */ /* 0x000fe20008000f00 */
[----:B------:R-:W-:Y:S01]  /*0590*/  USHF.L.U32 UR8, UR16, 0xb, URZ ;  /* 0x0000000b10087899 */ /* 0x000fe200080006ff */
[----:B------:R-:W-:Y:S02]  /*05a0*/  LOP3.LUT R69, R69, 0xfffffbff, RZ, 0xc0, !PT ;  /* 0xfffffbff45457812 */ /* 0x000fe400078ec0ff */
[----:B------:R-:W-:Y:S01]  /*05b0*/  PRMT R31, RZ, 0x7610, R31 ;  /* 0x00007610ff1f7816 */ /* 0x000fe2000000001f */
[----:B------:R-:W-:Y:S01]  /*05c0*/  UIADD3 UR10, UPT, UPT, UR8, -0x800, URZ ;  /* 0xfffff800080a7890 */ /* 0x000fe2000fffe0ff */
[----:B------:R-:W-:Y:S01]  /*05d0*/  IMAD.WIDE.U32 R18, R20, 0x2, R2 ;  /* 0x0000000214127825 */ /* 0x000fe200078e0002 */
[----:B------:R-:W-:-:S02]  /*05e0*/  SHF.L.U32 R2, R100, 0x4, RZ ;  /* 0x0000000464027819 */ /* 0x000fc400000006ff */
[----:B------:R-:W-:Y:S02]  /*05f0*/  PRMT R23, RZ, 0x7610, R23 ;  /* 0x00007610ff177816 */ /* 0x000fe40000000017 */
[----:B------:R-:W-:Y:S02]  /*0600*/  LOP3.LUT R43, R2, 0x3e00, RZ, 0xc0, !PT ;  /* 0x00003e00022b7812 */ /* 0x000fe400078ec0ff */
[----:B------:R-:W-:Y:S01]  /*0610*/  PRMT R22, RZ, 0x7610, R22 ;  /* 0x00007610ff167816 */ /* 0x000fe20000000016 */
[----:B0-----:R-:W-:Y:S01]  /*0620*/  UIADD3 UR29, UPT, UPT, -UR10, UR25, URZ ;  /* 0x000000190a1d7290 */ /* 0x001fe2000fffe1ff */
[C---:B------:R-:W-:Y:S02]  /*0630*/  LOP3.LUT R26, R43.reuse, 0x20, R0, 0xfe, !PT ;  /* 0x000000202b1a7812 */ /* 0x040fe400078efe00 */
[----:B------:R-:W-:Y:S02]  /*0640*/  LOP3.LUT R27, R43, R0, RZ, 0xfc, !PT ;  /* 0x000000002b1b7212 */ /* 0x000fe400078efcff */
[----:B------:R-:W-:-:S02]  /*0650*/  PRMT R35, RZ, 0x7610, R35 ;  /* 0x00007610ff237816 */ /* 0x000fc40000000023 */
[----:B------:R-:W-:Y:S02]  /*0660*/  ISETP.GE.AND P0, PT, R20, UR29, PT ;  /* 0x0000001d14007c0c */ /* 0x000fe4000bf06270 */
[C---:B------:R-:W-:Y:S02]  /*0670*/  LOP3.LUT R4, R27.reuse, 0x40, RZ, 0xfc, !PT ;  /* 0x000000401b047812 */ /* 0x040fe400078efcff */
[C---:B------:R-:W-:Y:S02]  /*0680*/  LOP3.LUT R5, R27.reuse, 0x60, RZ, 0xfc, !PT ;  /* 0x000000601b057812 */ /* 0x040fe400078efcff */
[----:B------:R-:W-:Y:S01]  /*0690*/  ISETP.GE.AND P6, PT, R4, UR29, PT ;  /* 0x0000001d04007c0c */ /* 0x000fe2000bfc6270 */
[----:B------:R-:W-:Y:S01]  /*06a0*/  BAR.SYNC.DEFER_BLOCKING 0x0 ;  /* 0x0000000000007b1d */ /* 0x000fe20000010000 */
[----:B------:R-:W-:Y:S02]  /*06b0*/  SHF.L.U32 R32, R27, 0x1, RZ ;  /* 0x000000011b207819 */ /* 0x000fe400000006ff */
[----:B------:R-:W-:-:S02]  /*06c0*/  ISETP.GE.AND P5, PT, R5, UR29, PT ;  /* 0x0000001d05007c0c */ /* 0x000fc4000bfa6270 */
[----:B------:R-:W-:Y:S02]  /*06d0*/  IADD3 R2, P1, PT, R32, UR17, RZ ;  /* 0x0000001120027c10 */ /* 0x000fe4000ff3e0ff */
[----:B------:R-:W-:Y:S02]  /*06e0*/  @P0 LOP3.LUT R69, R69, 0x400, RZ, 0xfc, !PT ;  /* 0x0000040045450812 */ /* 0x000fe400078efcff */
[----:B------:R-:W-:Y:S02]  /*06f0*/  ISETP.GE.AND P0, PT, R26, UR29, PT ;  /* 0x0000001d1a007c0c */ /* 0x000fe4000bf06270 */
[----:B------:R-:W-:Y:S02]  /*0700*/  LOP3.LUT R69, R69, 0xfffffdff, RZ, 0xc0, !PT ;  /* 0xfffffdff45457812 */ /* 0x000fe400078ec0ff */
[----:B------:R-:W-:Y:S02]  /*0710*/  LOP3.LUT R6, R27, 0x80, RZ, 0xfc, !PT ;  /* 0x000000801b067812 */ /* 0x000fe400078efcff */
[----:B------:R-:W-:-:S02]  /*0720*/  IADD3.X R3, PT, PT, RZ, UR12, RZ, P1, !PT ;  /* 0x0000000cff037c10 */ /* 0x000fc40008ffe4ff */
[----:B------:R-:W-:Y:S02]  /*0730*/  ISETP.GE.AND P4, PT, R6, UR29, PT ;  /* 0x0000001d06007c0c */ /* 0x000fe4000bf86270 */
[C---:B------:R-:W-:Y:S02]  /*0740*/  LOP3.LUT R7, R27.reuse, 0xa0, RZ, 0xfc, !PT ;  /* 0x000000a01b077812 */ /* 0x040fe400078efcff */
[----:B------:R-:W-:Y:S02]  /*0750*/  LOP3.LUT R8, R27, 0xc0, RZ, 0xfc, !PT ;  /* 0x000000c01b087812 */ /* 0x000fe400078efcff */
[----:B------:R-:W-:Y:S01]  /*0760*/  @P0 LOP3.LUT R69, R69, 0x200, RZ, 0xfc, !PT ;  /* 0x0000020045450812 */ /* 0x000fe200078efcff */
[----:B------:R-:W2:Y:S01]  /*0770*/  @!P6 LDG.E.U16 R23, desc[UR26][R18.64+0x80] ;  /* 0x0000801a1217e981 */ /* 0x000ea2000c1e1500 */
[----:B------:R-:W-:Y:S02]  /*0780*/  IADD3 R32, P0, PT, R32, UR13, RZ ;  /* 0x0000000d20207c10 */ /* 0x000fe4000ff1e0ff */
[----:B------:R-:W-:Y:S01]  /*0790*/  LOP3.LUT R69, R69, 0xfffffeff, RZ, 0xc0, !PT ;  /* 0xfffffeff45457812 */ /* 0x000fe200078ec0ff */
[----:B------:R-:W3:Y:S01]  /*07a0*/  @!P5 LDG.E.U16 R22, desc[UR26][R18.64+0xc0] ;  /* 0x0000c01a1216d981 */ /* 0x000ee2000c1e1500 */
[----:B------:R-:W-:-:S02]  /*07b0*/  ISETP.GE.AND P3, PT, R7, UR29, PT ;  /* 0x0000001d07007c0c */ /* 0x000fc4000bf66270 */
[----:B------:R-:W-:Y:S02]  /*07c0*/  @P6 LOP3.LUT R69, R69, 0x100, RZ, 0xfc, !PT ;  /* 0x0000010045456812 */ /* 0x000fe400078efcff */
[----:B------:R-:W-:Y:S02]  /*07d0*/  IADD3.X R33, PT, PT, RZ, UR14, RZ, P0, !PT ;  /* 0x0000000eff217c10 */ /* 0x000fe400087fe4ff */
[C---:B------:R-:W-:Y:S02]  /*07e0*/  LOP3.LUT P1, RZ, R69.reuse, 0x200, RZ, 0xc0, !PT ;  /* 0x0000020045ff7812 */ /* 0x040fe4000782c0ff */
[----:B------:R-:W-:Y:S02]  /*07f0*/  LOP3.LUT R69, R69, 0xffffff7f, RZ, 0xc0, !PT ;  /* 0xffffff7f45457812 */ /* 0x000fe400078ec0ff */
[----:B------:R-:W-:Y:S02]  /*0800*/  ISETP.GE.AND P2, PT, R8, UR29, PT ;  /* 0x0000001d08007c0c */ /* 0x000fe4000bf46270 */
[----:B------:R-:W-:-:S02]  /*0810*/  @P5 LOP3.LUT R69, R69, 0x80, RZ, 0xfc, !PT ;  /* 0x0000008045455812 */ /* 0x000fc400078efcff */
[----:B------:R-:W-:Y:S02]  /*0820*/  PRMT R20, RZ, 0x7610, R20 ;  /* 0x00007610ff147816 */ /* 0x000fe40000000014 */
[----:B------:R-:W-:Y:S02]  /*0830*/  LOP3.LUT R69, R69, 0xffffffbf, RZ, 0xc0, !PT ;  /* 0xffffffbf45457812 */ /* 0x000fe400078ec0ff */
[----:B------:R-:W-:Y:S02]  /*0840*/  LOP3.LUT R9, R27, 0xe0, RZ, 0xfc, !PT ;  /* 0x000000e01b097812 */ /* 0x000fe400078efcff */
[----:B------:R-:W-:Y:S02]  /*0850*/  @P4 LOP3.LUT R69, R69, 0x40, RZ, 0xfc, !PT ;  /* 0x0000004045454812 */ /* 0x000fe400078efcff */
[----:B------:R-:W-:Y:S02]  /*0860*/  LOP3.LUT R10, R27, 0x100, RZ, 0xfc, !PT ;  /* 0x000001001b0a7812 */ /* 0x000fe400078efcff */
[----:B------:R-:W-:-:S02]  /*0870*/  LOP3.LUT P0, RZ, R69, 0x400, RZ, 0xc0, !PT ;  /* 0x0000040045ff7812 */ /* 0x000fc4000780c0ff */
[----:B------:R-:W-:Y:S02]  /*0880*/  LOP3.LUT R69, R69, 0xffffffdf, RZ, 0xc0, !PT ;  /* 0xffffffdf45457812 */ /* 0x000fe400078ec0ff */
[----:B------:R-:W-:Y:S02]  /*0890*/  PRMT R21, RZ, 0x7610, R21 ;  /* 0x00007610ff157816 */ /* 0x000fe40000000015 */
[----:B------:R-:W-:Y:S02]  /*08a0*/  @P3 LOP3.LUT R69, R69, 0x20, RZ, 0xfc, !PT ;  /* 0x0000002045453812 */ /* 0x000fe400078efcff */
[----:B------:R-:W-:Y:S02]  /*08b0*/  LOP3.LUT R11, R27, 0x120, RZ, 0xfc, !PT ;  /* 0x000001201b0b7812 */ /* 0x000fe400078efcff */
[----:B------:R-:W-:Y:S01]  /*08c0*/  LOP3.LUT R69, R69, 0xffffffef, RZ, 0xc0, !PT ;  /* 0xffffffef45457812 */ /* 0x000fe200078ec0ff */
[----:B------:R-:W4:Y:S01]  /*08d0*/  @!P1 LDG.E.U16 R21, desc[UR26][R18.64+0x40] ;  /* 0x0000401a12159981 */ /* 0x000f22000c1e1500 */
[----:B------:R-:W-:-:S02]  /*08e0*/  PRMT R29, RZ, 0x7610, R29 ;  /* 0x00007610ff1d7816 */ /* 0x000fc4000000001d */
[----:B------:R-:W-:Y:S01]  /*08f0*/  @P2 LOP3.LUT R69, R69, 0x10, RZ, 0xfc, !PT ;  /* 0x0000001045452812 */ /* 0x000fe200078efcff */
[----:B------:R-:W5:Y:S01]  /*0900*/  @!P0 LDG.E.U16 R20, desc[UR26][R18.64] ;  /* 0x0000001a12148981 */ /* 0x000f62000c1e1500 */
[----:B------:R-:W-:Y:S02]  /*0910*/  ISETP.GE.AND P0, PT, R9, UR29, PT ;  /* 0x0000001d09007c0c */ /* 0x000fe4000bf06270 */
[----:B------:R-:W-:Y:S01]  /*0920*/  LOP3.LUT R69, R69, 0xfffffff7, RZ, 0xc0, !PT ;  /* 0xfffffff745457812 */ /* 0x000fe200078ec0ff */
[----:B------:R-:W3:Y:S01]  /*0930*/  @!P2 LDG.E.U16 R29, desc[UR26][R18.64+0x180] ;  /* 0x0001801a121da981 */ /* 0x000ee2000c1e1500 */
[C---:B------:R-:W-:Y:S02]  /*0940*/  LOP3.LUT R12, R27.reuse, 0x140, RZ, 0xfc, !PT ;  /* 0x000001401b0c7812 */ /* 0x040fe400078efcff */
[----:B------:R-:W-:Y:S02]  /*0950*/  PRMT R24, RZ, 0x7610, R24 ;  /* 0x00007610ff187816 */ /* 0x000fe40000000018 */
[----:B------:R-:W-:-:S02]  /*0960*/  LOP3.LUT R13, R27, 0x160, RZ, 0xfc, !PT ;  /* 0x000001601b0d7812 */ /* 0x000fc400078efcff */
[----:B------:R-:W-:Y:S02]  /*0970*/  PRMT R25, RZ, 0x7610, R25 ;  /* 0x00007610ff197816 */ /* 0x000fe40000000019 */
[----:B------:R-:W-:Y:S01]  /*0980*/  LOP3.LUT R14, R27, 0x180, RZ, 0xfc, !PT ;  /* 0x000001801b0e7812 */ /* 0x000fe200078efcff */
[----:B------:R-:W3:Y:S01]  /*0990*/  @!P0 LDG.E.U16 R31, desc[UR26][R18.64+0x1c0] ;  /* 0x0001c01a121f8981 */ /* 0x000ee2000c1e1500 */
[----:B------:R-:W-:Y:S02]  /*09a0*/  @P0 LOP3.LUT R69, R69, 0x8, RZ, 0xfc, !PT ;  /* 0x0000000845450812 */ /* 0x000fe400078efcff */
[----:B------:R-:W-:Y:S01]  /*09b0*/  ISETP.GE.AND P0, PT, R10, UR29, PT ;  /* 0x0000001d0a007c0c */ /* 0x000fe2000bf06270 */
[----:B------:R-:W3:Y:S01]  /*09c0*/  @!P3 LDG.E.U16 R24, desc[UR26][R18.64+0x140] ;  /* 0x0001401a1218b981 */ /* 0x000ee2000c1e1500 */
[----:B------:R-:W-:Y:S02]  /*09d0*/  LOP3.LUT R69, R69, 0xfffffffb, RZ, 0xc0, !PT ;  /* 0xfffffffb45457812 */ /* 0x000fe400078ec0ff */
[----:B------:R-:W-:Y:S01]  /*09e0*/  LOP3.LUT R15, R27, 0x1a0, RZ, 0xfc, !PT ;  /* 0x000001a01b0f7812 */ /* 0x000fe200078efcff */
[----:B------:R-:W3:Y:S01]  /*09f0*/  @!P4 LDG.E.U16 R25, desc[UR26][R18.64+0x100] ;  /* 0x0001001a1219c981 */ /* 0x000ee2000c1e1500 */
[----:B------:R-:W-:-:S02]  /*0a00*/  ISETP.GE.AND P6, PT, R11, UR29, PT ;  /* 0x0000001d0b007c0c */ /* 0x000fc4000bfc6270 */
[C---:B------:R-:W-:Y:S02]  /*0a10*/  LOP3.LUT R16, R27.reuse, 0x1c0, RZ, 0xfc, !PT ;  /* 0x000001c01b107812 */ /* 0x040fe400078efcff */
[----:B------:R-:W-:Y:S02]  /*0a20*/  ISETP.GE.AND P5, PT, R12, UR29, PT ;  /* 0x0000001d0c007c0c */ /* 0x000fe4000bfa6270 */
[----:B------:R-:W-:Y:S01]  /*0a30*/  LOP3.LUT R17, R27, 0x1e0, RZ, 0xfc, !PT ;  /* 0x000001e01b117812 */ /* 0x000fe200078efcff */
[----:B------:R-:W3:Y:S01]  /*0a40*/  @!P0 LDG.E.U16 R35, desc[UR26][R18.64+0x200] ;  /* 0x0002001a12238981 */ /* 0x000ee2000c1e1500 */
[----:B------:R-:W-:Y:S02]  /*0a50*/  @P0 LOP3.LUT R69, R69, 0x4, RZ, 0xfc, !PT ;  /* 0x0000000445450812 */ /* 0x000fe400078efcff */
[----:B------:R-:W-:Y:S02]  /*0a60*/  ISETP.GE.AND P0, PT, R13, UR29, PT ;  /* 0x0000001d0d007c0c */ /* 0x000fe4000bf06270 */
[----:B------:R-:W-:-:S02]  /*0a70*/  ISETP.GE.AND P1, PT, R14, UR29, PT ;  /* 0x0000001d0e007c0c */ /* 0x000fc4000bf26270 */
[----:B------:R-:W-:Y:S02]  /*0a80*/  ISETP.GE.AND P2, PT, R15, UR29, PT ;  /* 0x0000001d0f007c0c */ /* 0x000fe4000bf46270 */
[----:B------:R-:W-:Y:S02]  /*0a90*/  ISETP.GE.AND P3, PT, R16, UR29, PT ;  /* 0x0000001d10007c0c */ /* 0x000fe4000bf66270 */
[----:B------:R-:W-:Y:S02]  /*0aa0*/  ISETP.GE.AND P4, PT, R17, UR29, PT ;  /* 0x0000001d11007c0c */ /* 0x000fe4000bf86270 */
[----:B------:R-:W-:Y:S02]  /*0ab0*/  PRMT R28, RZ, 0x7610, R28 ;  /* 0x00007610ff1c7816 */ /* 0x000fe4000000001c */
[----:B------:R-:W-:Y:S02]  /*0ac0*/  PRMT R37, RZ, 0x7610, R37 ;  /* 0x00007610ff257816 */ /* 0x000fe40000000025 */
[----:B------:R-:W-:-:S02]  /*0ad0*/  PRMT R30, RZ, 0x7610, R30 ;  /* 0x00007610ff1e7816 */ /* 0x000fc4000000001e */
[----:B------:R-:W-:Y:S01]  /*0ae0*/  PRMT R39, RZ, 0x7610, R39 ;  /* 0x00007610ff277816 */ /* 0x000fe20000000027 */
[----:B------:R-:W3:Y:S01]  /*0af0*/  @!P6 LDG.E.U16 R28, desc[UR26][R18.64+0x240] ;  /* 0x0002401a121ce981 */ /* 0x000ee2000c1e1500 */
[----:B------:R-:W-:Y:S02]  /*0b00*/  PRMT R34, RZ, 0x7610, R34 ;  /* 0x00007610ff227816 */ /* 0x000fe40000000022 */
[----:B------:R-:W-:Y:S01]  /*0b10*/  PRMT R41, RZ, 0x7610, R41 ;  /* 0x00007610ff297816 */ /* 0x000fe20000000029 */
[----:B------:R-:W3:Y:S01]  /*0b20*/  @!P5 LDG.E.U16 R37, desc[UR26][R18.64+0x280] ;  /* 0x0002801a1225d981 */ /* 0x000ee2000c1e1500 */
[----:B------:R-:W-:-:S03]  /*0b30*/  PRMT R0, RZ, 0x7610, R0 ;  /* 0x00007610ff007816 */ /* 0x000fc60000000000 */
[----:B------:R-:W3:Y:S04]  /*0b40*/  @!P0 LDG.E.U16 R30, desc[UR26][R18.64+0x2c0] ;  /* 0x0002c01a121e8981 */ /* 0x000ee8000c1e1500 */
[----:B------:R-:W3:Y:S04]  /*0b50*/  @!P1 LDG.E.U16 R39, desc[UR26][R18.64+0x300] ;  /* 0x0003001a12279981 */ /* 0x000ee8000c1e1500 */
[----:B------:R-:W3:Y:S04]  /*0b60*/  @!P2 LDG.E.U16 R34, desc[UR26][R18.64+0x340] ;  /* 0x0003401a1222a981 */ /* 0x000ee8000c1e1500 */
[----:B------:R-:W3:Y:S04]  /*0b70*/  @!P3 LDG.E.U16 R41, desc[UR26][R18.64+0x380] ;  /* 0x0003801a1229b981 */ /* 0x000ee8000c1e1500 */
[----:B------:R0:W3:Y:S01]  /*0b80*/  @!P4 LDG.E.U16 R0, desc[UR26][R18.64+0x3c0] ;  /* 0x0003c01a1200c981 */ /* 0x0000e2000c1e1500 */
[----:B------:R-:W1:Y:S01]  /*0b90*/  S2R R44, SR_LANEID ;  /* 0x00000000002c7919 */ /* 0x000e620000000000 */
[----:B------:R-:W0:Y:S01]  /*0ba0*/  S2UR UR8, SR_CgaCtaId ;  /* 0x00000000000879c3 */ /* 0x000e220000008800 */
[----:B------:R-:W-:Y:S01]  /*0bb0*/  LOP3.LUT R69, R69, 0xfffffffd, RZ, 0xc0, !PT ;  /* 0xfffffffd45457812 */ /* 0x000fe200078ec0ff */
[----:B------:R-:W-:-:S03]  /*0bc0*/  UMOV UR19, 0x400 ;  /* 0x0000040000137882 */ /* 0x000fc60000000000 */
[----:B------:R-:W-:Y:S02]  /*0bd0*/  @P6 LOP3.LUT R69, R69, 0x2, RZ, 0xfc, !PT ;  /* 0x0000000245456812 */ /* 0x000fe400078efcff */
[----:B------:R-:W-:Y:S02]  /*0be0*/  P2R R64, PR, RZ, 0x40 ;  /* 0x00000040ff407803 */ /* 0x000fe40000000000 */
[----:B------:R-:W-:-:S04]  /*0bf0*/  LOP3.LUT P6, RZ, R69, 0x4, RZ, 0xc0, !PT ;  /* 0x0000000445ff7812 */ /* 0x000fc800078cc0ff */
[----:B------:R-:W-:Y:S02]  /*0c00*/  P2R R62, PR, RZ, 0x40 ;  /* 0x00000040ff3e7803 */ /* 0x000fe40000000000 */
[----:B------:R-:W-:Y:S02]  /*0c10*/  LOP3.LUT P6, RZ, R69, 0x8, RZ, 0xc0, !PT ;  /* 0x0000000845ff7812 */ /* 0x000fe400078cc0ff */
[----:B------:R-:W-:Y:S01]  /*0c20*/  LOP3.LUT R100, R100, 0x3e0, RZ, 0xc0, !PT ;  /* 0x000003e064647812 */ /* 0x000fe200078ec0ff */
        /* <DEDUP_REMOVED lines=22> */
[----:B------:R-:W-:Y:S02]  /*0d90*/  P2R R60, PR, RZ, 0x40 ;  /* 0x00000040ff3c7803 */ /* 0x000fe40000000000 */
[----:B------:R-:W-:Y:S02]  /*0da0*/  IADD3 R61, PT, PT, R36, 0x160, RZ ;  /* 0x00000160243d7810 */ /* 0x000fe40007ffe0ff */
[----:B------:R-:W-:Y:S02]  /*0db0*/  LEA.HI.SX32 R53, R53, R36, 0x1b ;  /* 0x0000002435357211 */ /* 0x000fe400078fdaff */
[----:B------:R-:W-:-:S02]  /*0dc0*/  LEA R161, R47, UR19, 0x1 ;  /* 0x000000132fa17c11 */ /* 0x000fc4000f8e08ff */
[----:B------:R-:W-:Y:S02]  /*0dd0*/  LOP3.LUT P6, RZ, R69, 0x10, RZ, 0xc0, !PT ;  /* 0x0000001045ff7812 */ /* 0x000fe400078cc0ff */
[C---:B------:R-:W-:Y:S02]  /*0de0*/  IADD3 R63, PT, PT, R36.reuse, 0x180, RZ ;  /* 0x00000180243f7810 */ /* 0x040fe40007ffe0ff */
[-C--:B------:R-:W-:Y:S02]  /*0df0*/  LEA.HI.SX32 R55, R55, R36.reuse, 0x1b ;  /* 0x0000002437377211 */ /* 0x080fe400078fdaff */
[----:B------:R-:W-:Y:S02]  /*0e00*/  LEA R160, R49, UR19, 0x1 ;  /* 0x0000001331a07c11 */ /* 0x000fe4000f8e08ff */
[----:B------:R-:W-:Y:S02]  /*0e10*/  IADD3 R65, PT, PT, R36, 0x1a0, RZ ;  /* 0x000001a024417810 */ /* 0x000fe40007ffe0ff */
[----:B------:R-:W-:-:S02]  /*0e20*/  LEA.HI.SX32 R57, R57, R36, 0x1b ;  /* 0x0000002439397211 */ /* 0x000fc400078fdaff */
[----:B------:R-:W-:Y:S02]  /*0e30*/  LEA R159, R19, UR19, 0x1 ;  /* 0x00000013139f7c11 */ /* 0x000fe4000f8e08ff */
[----:B------:R-:W-:Y:S02]  /*0e40*/  IADD3 R100, PT, PT, R100, R44, RZ ;  /* 0x0000002c64647210 */ /* 0x000fe40007ffe0ff */
[C---:B------:R-:W-:Y:S02]  /*0e50*/  IADD3 R67, PT, PT, R36.reuse, 0x1c0, RZ ;  /* 0x000001c024437810 */ /* 0x040fe40007ffe0ff */
[----:B------:R-:W-:Y:S02]  /*0e60*/  LEA.HI.SX32 R59, R59, R36, 0x1b ;  /* 0x000000243b3b7211 */ /* 0x000fe400078fdaff */
[----:B------:R-:W-:Y:S02]  /*0e70*/  LEA R158, R51, UR19, 0x1 ;  /* 0x00000013339e7c11 */ /* 0x000fe4000f8e08ff */
[----:B------:R-:W-:-:S02]  /*0e80*/  IADD3 R71, PT, PT, R36, 0x1e0, RZ ;  /* 0x000001e024477810 */ /* 0x000fc40007ffe0ff */
[-C--:B------:R-:W-:Y:S02]  /*0e90*/  LEA.HI.SX32 R61, R61, R36.reuse, 0x1b ;  /* 0x000000243d3d7211 */ /* 0x080fe400078fdaff */
[----:B------:R-:W-:Y:S02]  /*0ea0*/  LEA R156, R53, UR19, 0x1 ;  /* 0x00000013359c7c11 */ /* 0x000fe4000f8e08ff */
[----:B------:R-:W-:Y:S02]  /*0eb0*/  P2R R58, PR, RZ, 0x40 ;  /* 0x00000040ff3a7803 */ /* 0x000fe40000000000 */
[----:B------:R-:W-:Y:S02]  /*0ec0*/  LEA.HI.SX32 R63, R63, R36, 0x1b ;  /* 0x000000243f3f7211 */ /* 0x000fe400078fdaff */
[----:B------:R-:W-:Y:S02]  /*0ed0*/  LEA R134, R55, UR19, 0x1 ;  /* 0x0000001337867c11 */ /* 0x000fe4000f8e08ff */
[----:B------:R-:W-:-:S02]  /*0ee0*/  LOP3.LUT P6, RZ, R69, 0x20, RZ, 0xc0, !PT ;  /* 0x0000002045ff7812 */ /* 0x000fc400078cc0ff */
[-C--:B------:R-:W-:Y:S02]  /*0ef0*/  LEA.HI.SX32 R65, R65, R36.reuse, 0x1b ;  /* 0x0000002441417211 */ /* 0x080fe400078fdaff */
[----:B------:R-:W-:Y:S02]  /*0f00*/  LEA R99, R57, UR19, 0x1 ;  /* 0x0000001339637c11 */ /* 0x000fe4000f8e08ff */
[----:B------:R-:W-:Y:S02]  /*0f10*/  SHF.L.U32 R100, R100, 0x4, RZ ;  /* 0x0000000464647819 */ /* 0x000fe400000006ff */
[-C--:B------:R-:W-:Y:S02]  /*0f20*/  LEA.HI.SX32 R67, R67, R36.reuse, 0x1b ;  /* 0x0000002443437211 */ /* 0x080fe400078fdaff */
[----:B------:R-:W-:Y:S02]  /*0f30*/  LEA R98, R59, UR19, 0x1 ;  /* 0x000000133b627c11 */ /* 0x000fe4000f8e08ff */
[----:B------:R-:W-:-:S02]  /*0f40*/  LEA.HI.SX32 R71, R71, R36, 0x1b ;  /* 0x0000002447477211 */ /* 0x000fc400078fdaff */
[----:B------:R-:W-:Y:S02]  /*0f50*/  LEA R97, R61, UR19, 0x1 ;  /* 0x000000133d617c11 */ /* 0x000fe4000f8e08ff */
[----:B------:R-:W-:Y:S02]  /*0f60*/  LEA R96, R63, UR19, 0x1 ;  /* 0x000000133f607c11 */ /* 0x000fe4000f8e08ff */
[----:B------:R-:W-:Y:S02]  /*0f70*/  P2R R56, PR, RZ, 0x40 ;  /* 0x00000040ff387803 */ /* 0x000fe40000000000 */
[----:B------:R-:W-:Y:S02]  /*0f80*/  LEA R95, R65, UR19, 0x1 ;  /* 0x00000013415f7c11 */ /* 0x000fe4000f8e08ff */
[----:B------:R-:W-:Y:S02]  /*0f90*/  LEA.HI.SX32 R92, R100, R100, 0x1b ;  /* 0x00000064645c7211 */ /* 0x000fe400078fdaff */
[----:B------:R-:W-:-:S02]  /*0fa0*/  LOP3.LUT P6, RZ, R69, 0x40, RZ, 0xc0, !PT ;  /* 0x0000004045ff7812 */ /* 0x000fc400078cc0ff */
        /* <DEDUP_REMOVED lines=10> */
[----:B------:R-:W-:Y:S01]  /*1050*/  LOP3.LUT P6, RZ, R69, 0x400, RZ, 0xc0, !PT ;  /* 0x0000040045ff7812 */ /* 0x000fe200078cc0ff */
[----:B-----5:R-:W-:Y:S04]  /*1060*/  STS.U16 [R146], R20 ;  /* 0x0000001492007388 */ /* 0x020fe80000000400 */
[----:B----4-:R-:W-:Y:S04]  /*1070*/  STS.U16 [R144+0x40], R21 ;  /* 0x0000401590007388 */ /* 0x010fe80000000400 */
[----:B--2---:R-:W-:Y:S04]  /*1080*/  STS.U16 [R164+0x80], R23 ;  /* 0x00008017a4007388 */ /* 0x004fe80000000400 */
[----:B---3--:R-:W-:Y:S04]  /*1090*/  STS.U16 [R161+0xc0], R22 ;  /* 0x0000c016a1007388 */ /* 0x008fe80000000400 */
[----:B------:R-:W-:Y:S04]  /*10a0*/  STS.U16 [R160+0x100], R25 ;  /* 0x00010019a0007388 */ /* 0x000fe80000000400 */
[----:B------:R-:W-:Y:S04]  /*10b0*/  STS.U16 [R159+0x140], R24 ;  /* 0x000140189f007388 */ /* 0x000fe80000000400 */
[----:B------:R0:W-:Y:S04]  /*10c0*/  STS.U16 [R158+0x180], R29 ;  /* 0x0001801d9e007388 */ /* 0x0001e80000000400 */
[----:B------:R-:W-:Y:S04]  /*10d0*/  STS.U16 [R156+0x1c0], R31 ;  /* 0x0001c01f9c007388 */ /* 0x000fe80000000400 */
[----:B------:R1:W-:Y:S04]  /*10e0*/  STS.U16 [R134+0x200], R35 ;  /* 0x0002002386007388 */ /* 0x0003e80000000400 */
[----:B------:R-:W-:Y:S04]  /*10f0*/  STS.U16 [R99+0x240], R28 ;  /* 0x0002401c63007388 */ /* 0x000fe80000000400 */
[----:B------:R-:W-:Y:S04]  /*1100*/  STS.U16 [R98+0x280], R37 ;  /* 0x0002802562007388 */ /* 0x000fe80000000400 */
[----:B------:R2:W-:Y:S04]  /*1110*/  STS.U16 [R97+0x2c0], R30 ;  /* 0x0002c01e61007388 */ /* 0x0005e80000000400 */
[----:B------:R3:W-:Y:S04]  /*1120*/  STS.U16 [R96+0x300], R39 ;  /* 0x0003002760007388 */ /* 0x0007e80000000400 */
[----:B------:R-:W-:Y:S04]  /*1130*/  STS.U16 [R95+0x340], R34 ;  /* 0x000340225f007388 */ /* 0x000fe80000000400 */
[----:B------:R4:W-:Y:S04]  /*1140*/  STS.U16 [R94+0x380], R41 ;  /* 0x000380295e007388 */ /* 0x0009e80000000400 */
        /* <DEDUP_REMOVED lines=20> */
[----:B-1----:R-:W-:-:S05]  /*1290*/  PRMT R35, RZ, 0x7610, R35 ;  /* 0x00007610ff237816 */ /* 0x002fca0000000023 */
        /* <DEDUP_REMOVED lines=20> */
[----:B------:R-:W-:-:S11]  /*13e0*/  PRMT R49, RZ, 0x7610, R49 ;  /* 0x00007610ff317816 */ /* 0x000fd60000000031 */
[----:B------:R-:W4:Y:S01]  /*13f0*/  @!P6 LDG.E.U16 R41, desc[UR26][R2.64+0x1c0] ;  /* 0x0001c01a0229e981 */ /* 0x000f22000c1e1500 */
[----:B------:R-:W-:Y:S02]  /*1400*/  ISETP.NE.AND P6, PT, R62, RZ, PT ;  /* 0x000000ff3e00720c */ /* 0x000fe40003fc5270 */
[----:B-----5:R-:W-:Y:S02]  /*1410*/  PRMT R0, RZ, 0x7610, R0 ;  /* 0x00007610ff007816 */ /* 0x020fe40000000000 */
        /* <DEDUP_REMOVED lines=15> */
[----:B------:R-:W-:-:S04]  /*1510*/  LOP3.LUT R69, R69, 0xfffffffe, RZ, 0xc0, !PT ;  /* 0xfffffffe45457812 */ /* 0x000fc800078ec0ff */
[----:B------:R-:W-:Y:S02]  /*1520*/  @P5 LOP3.LUT R69, R69, 0x1, RZ, 0xfc, !PT ;  /* 0x0000000145455812 */ /* 0x000fe400078efcff */
        /* <DEDUP_REMOVED lines=19> */
[----:B------:R-:W-:Y:S02]  /*1660*/  PRMT R54, RZ, 0x7610, R54 ;  /* 0x00007610ff367816 */ /* 0x000fe40000000036 */
[----:B------:R-:W-:Y:S02]  /*1670*/  PRMT R59, RZ, 0x7610, R59 ;  /* 0x00007610ff3b7816 */ /* 0x000fe4000000003b */
[----:B------:R-:W-:Y:S01]  /*1680*/  PRMT R56, RZ, 0x7610, R56 ;  /* 0x00007610ff387816 */ /* 0x000fe20000000038 */
[----:B------:R-:W-:Y:S04]  /*1690*/  STS.U16 [R146], R29 ;  /* 0x0000001d92007388 */ /* 0x000fe80000000400 */
[----:B------:R-:W-:Y:S04]  /*16a0*/  STS.U16 [R144+0x40], R35 ;  /* 0x0000402390007388 */ /* 0x000fe80000000400 */
[----:B------:R-:W-:Y:S04]  /*16b0*/  STS.U16 [R164+0x80], R43 ;  /* 0x0000802ba4007388 */ /* 0x000fe80000000400 */
[----:B------:R-:W-:Y:S04]  /*16c0*/  STS.U16 [R161+0xc0], R36 ;  /* 0x0000c024a1007388 */ /* 0x000fe80000000400 */
[----:B--2---:R-:W-:Y:S04]  /*16d0*/  STS.U16 [R160+0x100], R45 ;  /* 0x0001002da0007388 */ /* 0x004fe80000000400 */
[----:B---3--:R-:W-:Y:S04]  /*16e0*/  STS.U16 [R159+0x140], R30 ;  /* 0x0001401e9f007388 */ /* 0x008fe80000000400 */
[----:B----4-:R-:W-:Y:S04]  /*16f0*/  STS.U16 [R158+0x180], R39 ;  /* 0x000180279e007388 */ /* 0x010fe80000000400 */
[----:B------:R-:W-:Y:S04]  /*1700*/  STS.U16 [R156+0x1c0], R41 ;  /* 0x0001c0299c007388 */ /* 0x000fe80000000400 */
[----:B-----5:R0:W-:Y:S04]  /*1710*/  STS.U16 [R134+0x200], R49 ;  /* 0x0002003186007388 */ /* 0x0201e80000000400 */
[----:B------:R-:W-:Y:S04]  /*1720*/  STS.U16 [R99+0x240], R0 ;  /* 0x0002400063007388 */ /* 0x000fe80000000400 */
[----:B------:R1:W-:Y:S04]  /*1730*/  STS.U16 [R98+0x280], R51 ;  /* 0x0002803362007388 */ /* 0x0003e80000000400 */
[----:B------:R-:W-:Y:S04]  /*1740*/  STS.U16 [R97+0x2c0], R38 ;  /* 0x0002c02661007388 */ /* 0x000fe80000000400 */
[----:B------:R2:W-:Y:S04]  /*1750*/  STS.U16 [R96+0x300], R55 ;  /* 0x0003003760007388 */ /* 0x0005e80000000400 */
[----:B------:R-:W-:Y:S04]  /*1760*/  STS.U16 [R95+0x340], R40 ;  /* 0x000340285f007388 */ /* 0x000fe80000000400 */
[----:B------:R3:W-:Y:S04]  /*1770*/  STS.U16 [R94+0x380], R57 ;  /* 0x000380395e007388 */ /* 0x0007e80000000400 */
[----:B------:R-:W-:Y:S01]  /*1780*/  STS.U16 [R93+0x3c0], R42 ;  /* 0x0003c02a5d007388 */ /* 0x000fe20000000400 */
[----:B------:R-:W-:-:S03]  /*1790*/  NOP ;  /* 0x0000000000007918 */ /* 0x000fc60000000000 */
[----:B------:R-:W4:Y:S04]  /*17a0*/  LDS.U16 R0, [R92] ;  /* 0x000000005c007984 */ /* 0x000f280000000400 */
        /* <DEDUP_REMOVED lines=15> */
[----:B------:R-:W-:Y:S06]  /*18a0*/  BAR.SYNC.DEFER_BLOCKING 0x0 ;  /* 0x0000000000007b1d */ /* 0x000fec0000010000 */
[----:B------:R-:W5:Y:S01]  /*18b0*/  @!P6 LDG.E.U16 R52, desc[UR26][R32.64] ;  /* 0x0000001a2034e981 */ /* 0x000f62000c1e1500 */
[----:B------:R-:W-:-:S13]  /*18c0*/  ISETP.NE.AND P6, PT, R67, RZ, PT ;  /* 0x000000ff4300720c */ /* 0x000fda0003fc5270 */
[----:B------:R-:W5:Y:S01]  /*18d0*/  @!P6 LDG.E.U16 R54, desc[UR26][R32.64+0x40] ;  /* 0x0000401a2036e981 */ /* 0x000f62000c1e1500 */
[----:B------:R-:W-:-:S13]  /*18e0*/  ISETP.NE.AND P6, PT, R68, RZ, PT ;  /* 0x000000ff4400720c */ /* 0x000fda0003fc5270 */
[----:B------:R-:W5:Y:S01]  /*18f0*/  @!P6 LDG.E.U16 R59, desc[UR26][R32.64+0x80] ;  /* 0x0000801a203be981 */ /* 0x000f62000c1e1500 */
[----:B------:R-:W-:Y:S02]  /*1900*/  ISETP.NE.AND P6, PT, R70, RZ, PT ;  /* 0x000000ff4600720c */ /* 0x000fe40003fc5270 */
[----:B0-----:R-:W-:-:S11]  /*1910*/  PRMT R49, RZ, 0x7610, R49 ;  /* 0x00007610ff317816 */ /* 0x001fd60000000031 */
[----:B------:R-:W5:Y:S01]  /*1920*/  @!P6 LDG.E.U16 R56, desc[UR26][R32.64+0xc0] ;  /* 0x0000c01a2038e981 */ /* 0x000f62000c1e1500 */
[----:B------:R-:W-:Y:S02]  /*1930*/  ISETP.NE.AND P6, PT, R71, RZ, PT ;  /* 0x000000ff4700720c */ /* 0x000fe40003fc5270 */
[----:B------:R-:W-:-:S11]  /*1940*/  PRMT R58, RZ, 0x7610, R58 ;  /* 0x00007610ff3a7816 */ /* 0x000fd6000000003a */
        /* <DEDUP_REMOVED lines=8> */
[----:B------:R-:W-:-:S11]  /*19d0*/  PRMT R61, RZ, 0x7610, R61 ;  /* 0x00007610ff3d7816 */ /* 0x000fd6000000003d */
[----:B------:R-:W2:Y:S01]  /*19e0*/  @!P6 LDG.E.U16 R55, desc[UR26][R32.64+0x1c0] ;  /* 0x0001c01a2037e981 */ /* 0x000ea2000c1e1500 */
[----:B------:R-:W-:Y:S02]  /*19f0*/  ISETP.NE.AND P6, PT, R75, RZ, PT ;  /* 0x000000ff4b00720c */ /* 0x000fe40003fc5270 */
[----:B------:R-:W-:Y:S02]  /*1a00*/  PRMT R60, RZ, 0x7610, R60 ;  /* 0x00007610ff3c7816 */ /* 0x000fe4000000003c */
[----:B---3--:R-:W-:Y:S02]  /*1a10*/  PRMT R57, RZ, 0x7610, R57 ;  /* 0x00007610ff397816 */ /* 0x008fe40000000039 */
[----:B------:R-:W-:Y:S02]  /*1a20*/  PRMT R62, RZ, 0x7610, R62 ;  /* 0x00007610ff3e7816 */ /* 0x000fe4000000003e */
[----:B------:R-:W-:Y:S02]  /*1a30*/  PRMT R63, RZ, 0x7610, R63 ;  /* 0x00007610ff3f7816 */ /* 0x000fe4000000003f */
[----:B------:R-:W-:Y:S01]  /*1a40*/  PRMT R64, RZ, 0x7610, R64 ;  /* 0x00007610ff407816 */ /* 0x000fe20000000040 */
[----:B------:R-:W3:Y:S04]  /*1a50*/  @!P5 LDG.E.U16 R57, desc[UR26][R32.64+0x280] ;  /* 0x0002801a2039d981 */ /* 0x000ee8000c1e1500 */
[----:B------:R-:W3:Y:S01]  /*1a60*/  @!P6 LDG.E.U16 R61, desc[UR26][R32.64+0x200] ;  /* 0x0002001a203de981 */ /* 0x000ee2000c1e1500 */
[----:B------:R-:W-:-:S02]  /*1a70*/  ISETP.NE.AND P6, PT, R76, RZ, PT ;  /* 0x000000ff4c00720c */ /* 0x000fc40003fc5270 */
[----:B------:R-:W-:Y:S01]  /*1a80*/  PRMT R65, RZ, 0x7610, R65 ;  /* 0x00007610ff417816 */ /* 0x000fe20000000041 */
[----:B------:R-:W3:Y:S01]  /*1a90*/  @!P0 LDG.E.U16 R62, desc[UR26][R32.64+0x2c0] ;  /* 0x0002c01a203e8981 */ /* 0x000ee2000c1e1500 */
[----:B------:R-:W-:-:S03]  /*1aa0*/  PRMT R66, RZ, 0x7610, R66 ;  /* 0x00007610ff427816 */ /* 0x000fc60000000042 */
[----:B------:R-:W3:Y:S04]  /*1ab0*/  @!P1 LDG.E.U16 R63, desc[UR26][R32.64+0x300] ;  /* 0x0003001a203f9981 */ /* 0x000ee8000c1e1500 */
[----:B------:R-:W3:Y:S04]  /*1ac0*/  @!P2 LDG.E.U16 R64, desc[UR26][R32.64+0x340] ;  /* 0x0003401a2040a981 */ /* 0x000ee8000c1e1500 */
[----:B------:R-:W3:Y:S04]  /*1ad0*/  @!P6 LDG.E.U16 R60, desc[UR26][R32.64+0x240] ;  /* 0x0002401a203ce981 */ /* 0x000ee8000c1e1500 */
[----:B------:R-:W3:Y:S04]  /*1ae0*/  @!P3 LDG.E.U16 R65, desc[UR26][R32.64+0x380] ;  /* 0x0003801a2041b981 */ /* 0x000ee8000c1e1500 */
[----:B------:R-:W3:Y:S01]  /*1af0*/  @!P4 LDG.E.U16 R66, desc[UR26][R32.64+0x3c0] ;  /* 0x0003c01a2042c981 */ /* 0x000ee2000c1e1500 */
[----:B----4-:R-:W-:-:S03]  /*1b00*/  HADD2.F32 R0, -RZ, R0.H0_H0 ;  /* 0x20000000ff007230 */ /* 0x010fc60000004100 */
[----:B------:R0:W-:Y:S02]  /*1b10*/  STL [R1+0x4], R146 ;  /* 0x0000049201007387 */ /* 0x0001e40000100800 */
[----:B------:R-:W-:Y:S02]  /*1b20*/  FADD.FTZ R91, R0, UR7 ;  /* 0x00000007005b7e21 */ /* 0x000fe40008010000 */
[----:B------:R0:W-:Y:S03]  /*1b30*/  STL [R1], R144 ;  /* 0x0000009001007387 */ /* 0x0001e60000100800 */
[----:B------:R-:W-:Y:S01]  /*1b40*/  FSETP.GTU.FTZ.AND P5, PT, R91, 20, PT ;  /* 0x41a000005b00780b */ /* 0x000fe20003fbc000 */
[----:B-----5:R-:W-:Y:S02]  /*1b50*/  HADD2.F32 R2, -RZ, R2.H0_H0 ;  /* 0x20000002ff027230 */ /* 0x020fe40000004100 */
        /* <DEDUP_REMOVED lines=13> */
[----:B------:R-:W-:Y:S01]  /*1c30*/  HADD2.F32 R48, -RZ, R48.H0_H0 ;  /* 0x20000030ff307230 */ /* 0x000fe20000004100 */
[----:B------:R-:W-:Y:S01]  /*1c40*/  BSSY.RECONVERGENT B0, `(.L_x_223) ;  /* 0x0000040000007945 */ /* 0x000fe20003800200 */
[----:B------:R-:W-:Y:S01]  /*1c50*/  FADD.FTZ R90, R2, UR7 ;  /* 0x00000007025a7e21 */ /* 0x000fe20008010000 */
        /* <DEDUP_REMOVED lines=14> */
[----:B------:R0:W-:Y:S04]  /*1d40*/  STS.U16 [R146], R52 ;  /* 0x0000003492007388 */ /* 0x0001e80000000400 */
[----:B------:R0:W-:Y:S04]  /*1d50*/  STS.U16 [R144+0x40], R54 ;  /* 0x0000403690007388 */ /* 0x0001e80000000400 */
[----:B------:R0:W-:Y:S04]  /*1d60*/  STS.U16 [R164+0x80], R59 ;  /* 0x0000803ba4007388 */ /* 0x0001e80000000400 */
[----:B------:R0:W-:Y:S04]  /*1d70*/  STS.U16 [R161+0xc0], R56 ;  /* 0x0000c038a1007388 */ /* 0x0001e80000000400 */
[----:B------:R0:W-:Y:S04]  /*1d80*/  STS.U16 [R160+0x100], R49 ;  /* 0x00010031a0007388 */ /* 0x0001e80000000400 */
[----:B------:R0:W-:Y:S04]  /*1d90*/  STS.U16 [R159+0x140], R58 ;  /* 0x0001403a9f007388 */ /* 0x0001e80000000400 */
[----:B--2---:R0:W-:Y:S04]  /*1da0*/  STS.U16 [R158+0x180], R51 ;  /* 0x000180339e007388 */ /* 0x0041e80000000400 */
[----:B------:R0:W-:Y:S04]  /*1db0*/  STS.U16 [R156+0x1c0], R55 ;  /* 0x0001c0379c007388 */ /* 0x0001e80000000400 */
[----:B---3--:R0:W-:Y:S04]  /*1dc0*/  STS.U16 [R134+0x200], R61 ;  /* 0x0002003d86007388 */ /* 0x0081e80000000400 */
[----:B------:R0:W-:Y:S04]  /*1dd0*/  STS.U16 [R99+0x240], R60 ;  /* 0x0002403c63007388 */ /* 0x0001e80000000400 */
[----:B------:R0:W-:Y:S04]  /*1de0*/  STS.U16 [R98+0x280], R57 ;  /* 0x0002803962007388 */ /* 0x0001e80000000400 */
[----:B------:R0:W-:Y:S04]  /*1df0*/  STS.U16 [R97+0x2c0], R62 ;  /* 0x0002c03e61007388 */ /* 0x0001e80000000400 */
[----:B------:R0:W-:Y:S04]  /*1e00*/  STS.U16 [R96+0x300], R63 ;  /* 0x0003003f60007388 */ /* 0x0001e80000000400 */
[----:B------:R0:W-:Y:S04]  /*1e10*/  STS.U16 [R95+0x340], R64 ;  /* 0x000340405f007388 */ /* 0x0001e80000000400 */
[----:B------:R0:W-:Y:S04]  /*1e20*/  STS.U16 [R94+0x380], R65 ;  /* 0x000380415e007388 */ /* 0x0001e80000000400 */
[----:B------:R0:W-:Y:S01]  /*1e30*/  STS.U16 [R93+0x3c0], R66 ;  /* 0x0003c0425d007388 */ /* 0x0001e20000000400 */
[----:B------:R-:W-:Y:S01]  /*1e40*/  NOP ;  /* 0x0000000000007918 */ /* 0x000fe20000000000 */
[----:B------:R-:W-:Y:S05]  /*1e50*/  @P5 BRA `(.L_x_224) ;  /* 0x0000000000785947 */ /* 0x000fea0003800000 */
[----:B------:R-:W-:Y:S01]  /*1e60*/  FMUL.FTZ R91, R91, 1.4426950216293334961 ;  /* 0x3fb8aa3b5b5b7820 */ /* 0x000fe20000410000 */
[----:B------:R-:W-:Y:S01]  /*1e70*/  HFMA2 R30, -RZ, RZ, 1.625, 0 ;  /* 0x3e800000ff1e7431 */ /* 0x000fe200000001ff */
[----:B------:R-:W-:Y:S02]  /*1e80*/  MOV R29, 0x3d39bf78 ;  /* 0x3d39bf78001d7802 */ /* 0x000fe40000000f00 */
[----:B------:R-:W1:Y:S02]  /*1e90*/  MUFU.EX2 R33, R91 ;  /* 0x0000005b00217308 */ /* 0x000e640000000800 */
[C---:B-1----:R-:W-:Y:S01]  /*1ea0*/  FADD.FTZ.RZ R0, R33.reuse, 1 ;  /* 0x3f80000021007421 */ /* 0x042fe2000001c000 */
        /* <DEDUP_REMOVED lines=25> */
.L_x_224:
[----:B------:R-:W-:Y:S05]  /*2040*/  BSYNC.RECONVERGENT B0 ;  /* 0x0000000000007941 */ /* 0x000fea0003800200 */
.L_x_223:
[----:B------:R-:W-:Y:S01]  /*2050*/  FSETP.GTU.FTZ.AND P5, PT, R90, 20, PT ;  /* 0x41a000005a00780b */ /* 0x000fe20003fbc000 */
[----:B------:R-:W-:-:S12]  /*2060*/  BSSY.RECONVERGENT B0, `(.L_x_225) ;  /* 0x0000020000007945 */ /* 0x000fd80003800200 */
        /* <DEDUP_REMOVED lines=31> */
.L_x_226:
[----:B------:R-:W-:Y:S05]  /*2260*/  BSYNC.RECONVERGENT B0 ;  /* 0x0000000000007941 */ /* 0x000fea0003800200 */
.L_x_225:
        /* <DEDUP_REMOVED lines=33> */
.L_x_228:
[----:B------:R-:W-:Y:S05]  /*2480*/  BSYNC.RECONVERGENT B0 ;  /* 0x0000000000007941 */ /* 0x000fea0003800200 */
.L_x_227:
        /* <DEDUP_REMOVED lines=33> */
.L_x_230:
[----:B------:R-:W-:Y:S05]  /*26a0*/  BSYNC.RECONVERGENT B0 ;  /* 0x0000000000007941 */ /* 0x000fea0003800200 */
.L_x_229:
        /* <DEDUP_REMOVED lines=33> */
.L_x_232:
[----:B------:R-:W-:Y:S05]  /*28c0*/  BSYNC.RECONVERGENT B0 ;  /* 0x0000000000007941 */ /* 0x000fea0003800200 */
.L_x_231:
        /* <DEDUP_REMOVED lines=33> */
.L_x_234:
[----:B------:R-:W-:Y:S05]  /*2ae0*/  BSYNC.RECONVERGENT B0 ;  /* 0x0000000000007941 */ /* 0x000fea0003800200 */
.L_x_233:
        /* <DEDUP_REMOVED lines=33> */
.L_x_236:
[----:B------:R-:W-:Y:S05]  /*2d00*/  BSYNC.RECONVERGENT B0 ;  /* 0x0000000000007941 */ /* 0x000fea0003800200 */
.L_x_235:
        /* <DEDUP_REMOVED lines=33> */
.L_x_238:
[----:B------:R-:W-:Y:S05]  /*2f20*/  BSYNC.RECONVERGENT B0 ;  /* 0x0000000000007941 */ /* 0x000fea0003800200 */
.L_x_237:
        /* <DEDUP_REMOVED lines=33> */
.L_x_240:
[----:B------:R-:W-:Y:S05]  /*3140*/  BSYNC.RECONVERGENT B0 ;  /* 0x0000000000007941 */ /* 0x000fea0003800200 */
.L_x_239:
        /* <DEDUP_REMOVED lines=33> */
.L_x_242:
[----:B------:R-:W-:Y:S05]  /*3360*/  BSYNC.RECONVERGENT B0 ;  /* 0x0000000000007941 */ /* 0x000fea0003800200 */
.L_x_241:
        /* <DEDUP_REMOVED lines=33> */
.L_x_244:
[----:B------:R-:W-:Y:S05]  /*3580*/  BSYNC.RECONVERGENT B0 ;  /* 0x0000000000007941 */ /* 0x000fea0003800200 */
.L_x_243:
        /* <DEDUP_REMOVED lines=33> */
.L_x_246:
[----:B------:R-:W-:Y:S05]  /*37a0*/  BSYNC.RECONVERGENT B0 ;  /* 0x0000000000007941 */ /* 0x000fea0003800200 */
.L_x_245:
        /* <DEDUP_REMOVED lines=33> */
.L_x_248:
[----:B------:R-:W-:Y:S05]  /*39c0*/  BSYNC.RECONVERGENT B0 ;  /* 0x0000000000007941 */ /* 0x000fea0003800200 */
.L_x_247:
        /* <DEDUP_REMOVED lines=33> */
.L_x_250:
[----:B------:R-:W-:Y:S05]  /*3be0*/  BSYNC.RECONVERGENT B0 ;  /* 0x0000000000007941 */ /* 0x000fea0003800200 */
.L_x_249:
        /* <DEDUP_REMOVED lines=33> */
.L_x_252:
[----:B------:R-:W-:Y:S05]  /*3e00*/  BSYNC.RECONVERGENT B0 ;  /* 0x0000000000007941 */ /* 0x000fea0003800200 */
.L_x_251:
        /* <DEDUP_REMOVED lines=33> */
.L_x_254:
[----:B------:R-:W-:Y:S05]  /*4020*/  BSYNC.RECONVERGENT B0 ;  /* 0x0000000000007941 */ /* 0x000fea0003800200 */
.L_x_253:
[----:B------:R-:W1:Y:S01]  /*4030*/  S2UR UR28, SR_CTAID.X ;  /* 0x00000000001c79c3 */ /* 0x000e620000002500 */
[----:B------:R-:W1:Y:S01]  /*4040*/  LDCU.128 UR20, c[0x0][0x410] ;  /* 0x00008200ff1477ac */ /* 0x000e620008000c00 */
[----:B0-----:R-:W-:Y:S01]  /*4050*/  P2R R57, PR, RZ, 0x1 ;  /* 0x00000001ff397803 */ /* 0x001fe20000000000 */
[----:B------:R-:W0:Y:S01]  /*4060*/  LDS.U16 R62, [R92] ;  /* 0x000000005c3e7984 */ /* 0x000e220000000400 */
[C---:B------:R-:W-:Y:S01]  /*4070*/  LOP3.LUT P0, RZ, R69.reuse, 0x40, RZ, 0xc0, !PT ;  /* 0x0000004045ff7812 */ /* 0x040fe2000780c0ff */
[----:B------:R-:W-:Y:S01]  /*4080*/  UMOV UR8, UR10 ;  /* 0x0000000a00087c82 */ /* 0x000fe20008000000 */
[----:B------:R-:W-:Y:S01]  /*4090*/  UMOV UR9, URZ ;  /* 0x000000ff00097c82 */ /* 0x000fe20008000000 */
[----:B------:R-:W-:Y:S01]  /*40a0*/  LDS.U16 R67, [R92+0x2] ;  /* 0x000002005c437984 */ /* 0x000fe20000000400 */
[----:B------:R-:W2:Y:S01]  /*40b0*/  S2UR UR24, SR_CTAID.Y ;  /* 0x00000000001879c3 */ /* 0x000ea20000002600 */
[----:B------:R-:W-:Y:S02]  /*40c0*/  P2R R56, PR, RZ, 0x1 ;  /* 0x00000001ff387803 */ /* 0x000fe40000000000 */
[----:B------:R-:W-:Y:S01]  /*40d0*/  LOP3.LUT P0, RZ, R69, 0x80, RZ, 0xc0, !PT ;  /* 0x0000008045ff7812 */ /* 0x000fe2000780c0ff */
[----:B------:R-:W-:Y:S01]  /*40e0*/  LDS.U16 R83, [R92+0x4] ;  /* 0x000004005c537984 */ /* 0x000fe20000000400 */
[----:B------:R-:W-:-:S02]  /*40f0*/  PRMT R35, RZ, 0x7610, R35 ;  /* 0x00007610ff237816 */ /* 0x000fc40000000023 */
[----:B------:R-:W-:Y:S01]  /*4100*/  P2R R54, PR, RZ, 0x1 ;  /* 0x00000001ff367803 */ /* 0x000fe20000000000 */
[----:B------:R-:W3:Y:S01]  /*4110*/  LDS.U16 R82, [R92+0x6] ;  /* 0x000006005c527984 */ /* 0x000ee20000000400 */
[C---:B------:R-:W-:Y:S02]  /*4120*/  LOP3.LUT P0, RZ, R69.reuse, 0x100, RZ, 0xc0, !PT ;  /* 0x0000010045ff7812 */ /* 0x040fe4000780c0ff */
[----:B------:R-:W-:Y:S01]  /*4130*/  P2R R58, PR, RZ, 0x2 ;  /* 0x00000002ff3a7803 */ /* 0x000fe20000000000 */
[----:B------:R-:W-:Y:S01]  /*4140*/  LDS.U16 R84, [R92+0x8] ;  /* 0x000008005c547984 */ /* 0x000fe20000000400 */
[----:B------:R-:W-:Y:S02]  /*4150*/  P2R R52, PR, RZ, 0x1 ;  /* 0x00000001ff347803 */ /* 0x000fe40000000000 */
[C---:B------:R-:W-:Y:S01]  /*4160*/  LOP3.LUT P0, RZ, R69.reuse, 0x200, RZ, 0xc0, !PT ;  /* 0x0000020045ff7812 */ /* 0x040fe2000780c0ff */
[----:B-1----:R-:W-:Y:S01]  /*4170*/  UIMAD.WIDE.U32 UR10, UR28, UR20, UR8 ;  /* 0x000000141c0a72a5 */ /* 0x002fe2000f8e0008 */
[----:B------:R-:W-:Y:S01]  /*4180*/  LDS.U16 R85, [R92+0xa] ;  /* 0x00000a005c557984 */ /* 0x000fe20000000400 */
[----:B------:R-:W-:-:S02]  /*4190*/  LOP3.LUT P1, RZ, R69, 0x20, RZ, 0xc0, !PT ;  /* 0x0000002045ff7812 */ /* 0x000fc4000782c0ff */
[----:B------:R-:W-:Y:S01]  /*41a0*/  UIMAD UR11, UR28, UR21, UR11 ;  /* 0x000000151c0b72a4 */ /* 0x000fe2000f8e020b */
[----:B------:R-:W-:Y:S01]  /*41b0*/  LDS.U16 R87, [R92+0xc] ;  /* 0x00000c005c577984 */ /* 0x000fe20000000400 */
[----:B------:R-:W-:Y:S02]  /*41c0*/  P2R R48, PR, RZ, 0x1 ;  /* 0x00000001ff307803 */ /* 0x000fe40000000000 */
[----:B--2---:R-:W-:Y:S01]  /*41d0*/  UIMAD.WIDE.U32 UR10, UR24, UR22, UR10 ;  /* 0x00000016180a72a5 */ /* 0x004fe2000f8e000a */
[----:B------:R-:W-:Y:S01]  /*41e0*/  LDS.U16 R86, [R92+0xe] ;  /* 0x00000e005c567984 */ /* 0x000fe20000000400 */
[----:B------:R-:W-:Y:S02]  /*41f0*/  LOP3.LUT P0, RZ, R69, 0x400, RZ, 0xc0, !PT ;  /* 0x0000040045ff7812 */ /* 0x000fe4000780c0ff */
[----:B------:R-:W-:Y:S01]  /*4200*/  UIMAD UR23, UR24, UR23, UR11 ;  /* 0x00000017181772a4 */ /* 0x000fe2000f8e020b */
[----:B------:R-:W-:Y:S01]  /*4210*/  LDS.U16 R103, [R92+0x10] ;  /* 0x000010005c677984 */ /* 0x000fe20000000400 */
[----:B------:R-:W-:-:S02]  /*4220*/  IADD3 R3, P5, PT, R27, UR10, RZ ;  /* 0x0000000a1b037c10 */ /* 0x000fc4000ffbe0ff */
[----:B------:R-:W-:Y:S01]  /*4230*/  P2R R59, PR, RZ, 0x4 ;  /* 0x00000004ff3b7803 */ /* 0x000fe20000000000 */
[----:B------:R-:W-:Y:S01]  /*4240*/  LDS.U16 R102, [R92+0x12] ;  /* 0x000012005c667984 */ /* 0x000fe20000000400 */
[----:B------:R-:W-:Y:S02]  /*4250*/  IADD3.X R30, PT, PT, RZ, UR23, RZ, P5, !PT ;  /* 0x00000017ff1e7c10 */ /* 0x000fe4000affe4ff */
[C---:B------:R-:W-:Y:S01]  /*4260*/  LOP3.LUT P2, RZ, R69.reuse, 0x10, RZ, 0xc0, !PT ;  /* 0x0000001045ff7812 */ /* 0x040fe2000784c0ff */
[----:B------:R-:W-:Y:S01]  /*4270*/  LDS.U16 R113, [R92+0x14] ;  /* 0x000014005c717984 */ /* 0x000fe20000000400 */
[----:B------:R-:W-:Y:S01]  /*4280*/  P2R R60, PR, RZ, 0x8 ;  /* 0x00000008ff3c7803 */ /* 0x000fe20000000000 */
[----:B------:R-:W1:Y:S01]  /*4290*/  LDCU.128 UR20, c[0x0][0x420] ;  /* 0x00008400ff1477ac */ /* 0x000e620008000c00 */
[----:B------:R-:W-:Y:S01]  /*42a0*/  LOP3.LUT P3, RZ, R69, 0x8, RZ, 0xc0, !PT ;  /* 0x0000000845ff7812 */ /* 0x000fe2000786c0ff */
[----:B------:R-:W-:Y:S01]  /*42b0*/  LDS.U16 R112, [R92+0x16] ;  /* 0x000016005c707984 */ /* 0x000fe20000000400 */
[----:B------:R-:W-:-:S02]  /*42c0*/  P2R R61, PR, RZ, 0x10 ;  /* 0x00000010ff3d7803 */ /* 0x000fc40000000000 */
[----:B------:R-:W-:Y:S01]  /*42d0*/  LOP3.LUT P4, RZ, R69, 0x4, RZ, 0xc0, !PT ;  /* 0x0000000445ff7812 */ /* 0x000fe2000788c0ff */
[----:B------:R-:W-:Y:S01]  /*42e0*/  LDS.U16 R114, [R92+0x18] ;  /* 0x000018005c727984 */ /* 0x000fe20000000400 */
[----:B------:R-:W-:Y:S02]  /*42f0*/  PRMT R39, RZ, 0x7610, R39 ;  /* 0x00007610ff277816 */ /* 0x000fe40000000027 */
[----:B------:R-:W-:Y:S01]  /*4300*/  PRMT R36, RZ, 0x7610, R36 ;  /* 0x00007610ff247816 */ /* 0x000fe20000000024 */
[----:B------:R-:W-:Y:S01]  /*4310*/  LDS.U16 R115, [R92+0x1a] ;  /* 0x00001a005c737984 */ /* 0x000fe20000000400 */
[----:B------:R-:W-:Y:S02]  /*4320*/  PRMT R41, RZ, 0x7610, R41 ;  /* 0x00007610ff297816 */ /* 0x000fe40000000029 */
[----:B------:R-:W-:Y:S01]  /*4330*/  PRMT R43, RZ, 0x7610, R43 ;  /* 0x00007610ff2b7816 */ /* 0x000fe2000000002b */
[----:B------:R-:W-:Y:S01]  /*4340*/  LDS.U16 R110, [R92+0x1c] ;  /* 0x00001c005c6e7984 */ /* 0x000fe20000000400 */
[----:B------:R-:W-:-:S02]  /*4350*/  PRMT R45, RZ, 0x7610, R45 ;  /* 0x00007610ff2d7816 */ /* 0x000fc4000000002d */
[----:B------:R-:W-:Y:S01]  /*4360*/  LOP3.LUT P6, RZ, R69, 0x1, RZ, 0xc0, !PT ;  /* 0x0000000145ff7812 */ /* 0x000fe200078cc0ff */
[----:B-1----:R-:W-:Y:S01]  /*4370*/  UIMAD.WIDE.U32 UR10, UR28, UR20, UR8 ;  /* 0x000000141c0a72a5 */ /* 0x002fe2000f8e0008 */
[----:B------:R-:W-:Y:S01]  /*4380*/  LDS.U16 R108, [R92+0x1e] ;  /* 0x00001e005c6c7984 */ /* 0x000fe20000000400 */
[----:B------:R-:W-:Y:S02]  /*4390*/  PRMT R38, RZ, 0x7610, R38 ;  /* 0x00007610ff267816 */ /* 0x000fe40000000026 */
[----:B------:R-:W-:Y:S01]  /*43a0*/  UIMAD UR11, UR28, UR21, UR11 ;  /* 0x000000151c0b72a4 */ /* 0x000fe2000f8e020b */
[----:B------:R-:W-:Y:S02]  /*43b0*/  PRMT R49, RZ, 0x7610, R49 ;  /* 0x00007610ff317816 */ /* 0x000fe40000000031 */
[----:B------:R-:W-:Y:S01]  /*43c0*/  PRMT R40, RZ, 0x7610, R40 ;  /* 0x00007610ff287816 */ /* 0x000fe20000000028 */
[----:B------:R-:W-:Y:S01]  /*43d0*/  UIMAD.WIDE.U32 UR10, UR24, UR22, UR10 ;  /* 0x00000016180a72a5 */ /* 0x000fe2000f8e000a */
[----:B------:R-:W-:-:S02]  /*43e0*/  PRMT R51, RZ, 0x7610, R51 ;  /* 0x00007610ff337816 */ /* 0x000fc40000000033 */
[----:B------:R-:W-:Y:S01]  /*43f0*/  PRMT R42, RZ, 0x7610, R42 ;  /* 0x00007610ff2a7816 */ /* 0x000fe2000000002a */
[----:B------:R-:W-:Y:S01]  /*4400*/  UIMAD UR23, UR24, UR23, UR11 ;  /* 0x00000017181772a4 */ /* 0x000fe2000f8e020b */
[----:B------:R-:W-:Y:S02]  /*4410*/  PRMT R55, RZ, 0x7610, R55 ;  /* 0x00007610ff377816 */ /* 0x000fe40000000037 */
[----:B------:R-:W-:Y:S02]  /*4420*/  PRMT R46, RZ, 0x7610, R46 ;  /* 0x00007610ff2e7816 */ /* 0x000fe4000000002e */
[----:B------:R-:W-:Y:S02]  /*4430*/  PRMT R105, RZ, 0x7610, R105 ;  /* 0x00007610ff697816 */ /* 0x000fe40000000069 */
[----:B------:R-:W-:Y:S01]  /*4440*/  PRMT R101, RZ, 0x7610, R101 ;  /* 0x00007610ff657816 */ /* 0x000fe20000000065 */
[----:B0-----:R-:W-:Y:S01]  /*4450*/  HADD2.F32 R62, -RZ, R62.H0_H0 ;  /* 0x2000003eff3e7230 */ /* 0x001fe20000004100 */
[----:B------:R-:W-:Y:S01]  /*4460*/  IADD3 R0, P5, PT, R27, UR10, RZ ;  /* 0x0000000a1b007c10 */ /* 0x000fe2000ffbe0ff */
[----:B------:R-:W0:Y:S03]  /*4470*/  LDCU.64 UR10, c[0x0][0x488] ;  /* 0x00009100ff0a77ac */ /* 0x000e260008000a00 */
[----:B------:R-:W-:Y:S01]  /*4480*/  IADD3.X R29, PT, PT, RZ, UR23, RZ, P5, !PT ;  /* 0x00000017ff1d7c10 */ /* 0x000fe2000affe4ff */
[----:B---3--:R-:W-:Y:S01]  /*4490*/  HADD2.F32 R82, -RZ, R82.H0_H0 ;  /* 0x20000052ff527230 */ /* 0x008fe20000004100 */
[----:B------:R-:W1:Y:S01]  /*44a0*/  LDCU.64 UR20, c[0x0][0x508] ;  /* 0x0000a100ff1477ac */ /* 0x000e620008000a00 */
[----:B------:R-:W-:-:S02]  /*44b0*/  HADD2.F32 R67, -RZ, R67.H0_H0 ;  /* 0x20000043ff437230 */ /* 0x000fc40000004100 */
[----:B------:R-:W-:Y:S01]  /*44c0*/  HADD2.F32 R83, -RZ, R83.H0_H0 ;  /* 0x20000053ff537230 */ /* 0x000fe20000004100 */
[----:B------:R-:W2:Y:S01]  /*44d0*/  LDCU.64 UR22, c[0x0][0x510] ;  /* 0x0000a200ff1677ac */ /* 0x000ea20008000a00 */
[----:B0-----:R-:W-:-:S04]  /*44e0*/  LEA R2, P5, R3, UR10, 0x1 ;  /* 0x0000000a03027c11 */ /* 0x001fc8000f8a08ff */
[--C-:B------:R-:W-:Y:S01]  /*44f0*/  LEA.HI.X R3, R3, UR11, R30.reuse, 0x1, P5 ;  /* 0x0000000b03037c11 */ /* 0x100fe2000a8f0c1e */
[----:B------:R-:W0:Y:S01]  /*4500*/  LDCU.64 UR10, c[0x0][0x478] ;  /* 0x00008f00ff0a77ac */ /* 0x000e220008000a00 */
[----:B------:R-:W-:Y:S01]  /*4510*/  BAR.SYNC.DEFER_BLOCKING 0x0 ;  /* 0x0000000000007b1d */ /* 0x000fe20000010000 */
[----:B------:R-:W-:Y:S02]  /*4520*/  PRMT R30, RZ, 0x7610, R30 ;  /* 0x00007610ff1e7816 */ /* 0x000fe4000000001e */
[----:B0-----:R-:W-:-:S04]  /*4530*/  LEA R32, P5, R0, UR10, 0x1 ;  /* 0x0000000a00207c11 */ /* 0x001fc8000f8a08ff */
[--C-:B------:R-:W-:Y:S02]  /*4540*/  LEA.HI.X R33, R0, UR11, R29.reuse, 0x1, P5 ;  /* 0x0000000b00217c11 */ /* 0x100fe4000a8f0c1d */
[----:B------:R-:W-:Y:S01]  /*4550*/  PRMT R0, RZ, 0x7610, R0 ;  /* 0x00007610ff007816 */ /* 0x000fe20000000000 */
[----:B------:R-:W3:Y:S01]  /*4560*/  @!P1 LDG.E.U16 R36, desc[UR26][R2.64+0x140] ;  /* 0x0001401a02249981 */ /* 0x000ee2000c1e1500 */
[----:B------:R-:W-:Y:S02]  /*4570*/  PRMT R29, RZ, 0x7610, R29 ;  /* 0x00007610ff1d7816 */ /* 0x000fe4000000001d */
[----:B------:R-:W-:Y:S01]  /*4580*/  LOP3.LUT P5, RZ, R69, 0x2, RZ, 0xc0, !PT ;  /* 0x0000000245ff7812 */ /* 0x000fe200078ac0ff */
[----:B------:R-:W4:Y:S04]  /*4590*/  @!P2 LDG.E.U16 R41, desc[UR26][R2.64+0x180] ;  /* 0x0001801a0229a981 */ /* 0x000f28000c1e1500 */
[----:B------:R-:W5:Y:S01]  /*45a0*/  @!P0 LDG.E.U16 R0, desc[UR26][R2.64] ;  /* 0x0000001a02008981 */ /* 0x000f62000c1e1500 */
[----:B------:R-:W-:-:S02]  /*45b0*/  ISETP.NE.AND P0, PT, R48, RZ, PT ;  /* 0x000000ff3000720c */ /* 0x000fc40003f05270 */
[----:B------:R-:W-:Y:S01]  /*45c0*/  ISETP.NE.AND P1, PT, R58, RZ, PT ;  /* 0x000000ff3a00720c */ /* 0x000fe20003f25270 */
[----:B------:R-:W2:Y:S04]  /*45d0*/  @!P3 LDG.E.U16 R43, desc[UR26][R2.64+0x1c0] ;  /* 0x0001c01a022bb981 */ /* 0x000ea8000c1e1500 */
[----:B------:R-:W2:Y:S04]  /*45e0*/  @!P4 LDG.E.U16 R45, desc[UR26][R2.64+0x200] ;  /* 0x0002001a022dc981 */ /* 0x000ea8000c1e1500 */
[----:B------:R-:W2:Y:S04]  /*45f0*/  @!P5 LDG.E.U16 R38, desc[UR26][R2.64+0x240] ;  /* 0x0002401a0226d981 */ /* 0x000ea8000c1e1500 */
[----:B------:R-:W3:Y:S01]  /*4600*/  @!P0 LDG.E.U16 R29, desc[UR26][R2.64+0x40] ;  /* 0x0000401a021d8981 */ /* 0x000ee2000c1e1500 */
[----:B------:R-:W-:-:S02]  /*4610*/  ISETP.NE.AND P0, PT, R52, RZ, PT ;  /* 0x000000ff3400720c */ /* 0x000fc40003f05270 */
[----:B------:R-:W-:Y:S01]  /*4620*/  ISETP.NE.AND P2, PT, R59, RZ, PT ;  /* 0x000000ff3b00720c */ /* 0x000fe20003f45270 */
[----:B------:R-:W2:Y:S04]  /*4630*/  @!P6 LDG.E.U16 R49, desc[UR26][R2.64+0x280] ;  /* 0x0002801a0231e981 */ /* 0x000ea8000c1e1500 */
[----:B------:R-:W2:Y:S06]  /*4640*/  @!P1 LDG.E.U16 R51, desc[UR26][R2.64+0x300] ;  /* 0x0003001a02339981 */ /* 0x000eac000c1e1500 */
[----:B------:R-:W4:Y:S01]  /*4650*/  @!P0 LDG.E.U16 R35, desc[UR26][R2.64+0x80] ;  /* 0x0000801a02238981 */ /* 0x000f22000c1e1500 */
[----:B------:R-:W-:-:S02]  /*4660*/  ISETP.NE.AND P0, PT, R54, RZ, PT ;  /* 0x000000ff3600720c */ /* 0x000fc40003f05270 */
[----:B------:R-:W-:Y:S01]  /*4670*/  ISETP.NE.AND P3, PT, R60, RZ, PT ;  /* 0x000000ff3c00720c */ /* 0x000fe20003f65270 */
[----:B------:R-:W2:Y:S10]  /*4680*/  @!P2 LDG.E.U16 R42, desc[UR26][R2.64+0x340] ;  /* 0x0003401a022aa981 */ /* 0x000eb4000c1e1500 */
[----:B------:R-:W2:Y:S01]  /*4690*/  @!P0 LDG.E.U16 R30, desc[UR26][R2.64+0xc0] ;  /* 0x0000c01a021e8981 */ /* 0x000ea2000c1e1500 */
[----:B------:R-:W-:-:S02]  /*46a0*/  ISETP.NE.AND P0, PT, R56, RZ, PT ;  /* 0x000000ff3800720c */ /* 0x000fc40003f05270 */
[----:B------:R-:W-:Y:S01]  /*46b0*/  ISETP.NE.AND P4, PT, R61, RZ, PT ;  /* 0x000000ff3d00720c */ /* 0x000fe20003f85270 */
[----:B------:R-:W2:Y:S10]  /*46c0*/  @!P3 LDG.E.U16 R55, desc[UR26][R2.64+0x380] ;  /* 0x0003801a0237b981 */ /* 0x000eb4000c1e1500 */
[----:B------:R-:W2:Y:S01]  /*46d0*/  @!P0 LDG.E.U16 R39, desc[UR26][R2.64+0x100] ;  /* 0x0001001a02278981 */ /* 0x000ea2000c1e1500 */
[----:B------:R-:W-:-:S03]  /*46e0*/  ISETP.NE.AND P0, PT, R57, RZ, PT ;  /* 0x000000ff3900720c */ /* 0x000fc60003f05270 */
[----:B------:R-:W2:Y:S10]  /*46f0*/  @!P4 LDG.E.U16 R46, desc[UR26][R2.64+0x3c0] ;  /* 0x0003c01a022ec981 */ /* 0x000eb4000c1e1500 */
[----:B------:R0:W2:Y:S01]  /*4700*/  @!P0 LDG.E.U16 R40, desc[UR26][R2.64+0x2c0] ;  /* 0x0002c01a02288981 */ /* 0x0000a2000c1e1500 */
        /* <DEDUP_REMOVED lines=18> */
[----:B0-----:R-:W-:Y:S01]  /*4830*/  PRMT R2, RZ, 0x7610, R2 ;  /* 0x00007610ff027816 */ /* 0x001fe20000000002 */
[----:B-----5:R-:W-:Y:S04]  /*4840*/  STS.U16 [R146], R0 ;  /* 0x0000000092007388 */ /* 0x020fe80000000400 */
[----:B---3--:R-:W-:Y:S04]  /*4850*/  STS.U16 [R144+0x40], R29 ;  /* 0x0000401d90007388 */ /* 0x008fe80000000400 */
[----:B----4-:R0:W-:Y:S04]  /*4860*/  STS.U16 [R164+0x80], R35 ;  /* 0x00008023a4007388 */ /* 0x0101e80000000400 */
[----:B--2---:R-:W-:Y:S04]  /*4870*/  STS.U16 [R161+0xc0], R30 ;  /* 0x0000c01ea1007388 */ /* 0x004fe80000000400 */
[----:B------:R2:W-:Y:S04]  /*4880*/  STS.U16 [R160+0x100], R39 ;  /* 0x00010027a0007388 */ /* 0x0005e80000000400 */
        /* <DEDUP_REMOVED lines=8> */
[----:B------:R-:W-:Y:S04]  /*4910*/  STS.U16 [R95+0x340], R42 ;  /* 0x0003402a5f007388 */ /* 0x000fe80000000400 */
[----:B------:R-:W-:Y:S04]  /*4920*/  STS.U16 [R94+0x380], R55 ;  /* 0x000380375e007388 */ /* 0x000fe80000000400 */
[----:B------:R4:W-:Y:S01]  /*4930*/  STS.U16 [R93+0x3c0], R46 ;  /* 0x0003c02e5d007388 */ /* 0x0009e20000000400 */
[----:B------:R-:W-:-:S03]  /*4940*/  NOP ;  /* 0x0000000000007918 */ /* 0x000fc60000000000 */
[----:B------:R-:W5:Y:S04]  /*4950*/  LDS.U16 R3, [R92] ;  /* 0x000000005c037984 */ /* 0x000f680000000400 */
[----:B------:R-:W-:Y:S04]  /*4960*/  LDS.U16 R106, [R92+0x2] ;  /* 0x000002005c6a7984 */ /* 0x000fe80000000400 */
[----:B------:R-:W-:Y:S04]  /*4970*/  LDS.U16 R104, [R92+0x4] ;  /* 0x000004005c687984 */ /* 0x000fe80000000400 */
[----:B------:R-:W-:Y:S04]  /*4980*/  LDS.U16 R68, [R92+0x6] ;  /* 0x000006005c447984 */ /* 0x000fe80000000400 */
[----:B------:R-:W1:Y:S04]  /*4990*/  LDS.U16 R60, [R92+0x8] ;  /* 0x000008005c3c7984 */ /* 0x000e680000000400 */
[----:B------:R-:W1:Y:S04]  /*49a0*/  LDS.U16 R0, [R92+0xa] ;  /* 0x00000a005c007984 */ /* 0x000e680000000400 */
[----:B------:R-:W-:Y:S04]  /*49b0*/  LDS.U16 R48, [R92+0xc] ;  /* 0x00000c005c307984 */ /* 0x000fe80000000400 */
[----:B------:R-:W-:Y:S04]  /*49c0*/  LDS.U16 R49, [R92+0xe] ;  /* 0x00000e005c317984 */ /* 0x000fe80000000400 */
[----:B------:R-:W-:Y:S04]  /*49d0*/  LDS.U16 R51, [R92+0x10] ;  /* 0x000010005c337984 */ /* 0x000fe80000000400 */
[----:B------:R-:W1:Y:S04]  /*49e0*/  LDS.U16 R52, [R92+0x12] ;  /* 0x000012005c347984 */ /* 0x000e680000000400 */
[----:B------:R-:W-:Y:S04]  /*49f0*/  LDS.U16 R54, [R92+0x14] ;  /* 0x000014005c367984 */ /* 0x000fe80000000400 */
[----:B------:R-:W-:Y:S04]  /*4a00*/  LDS.U16 R55, [R92+0x16] ;  /* 0x000016005c377984 */ /* 0x000fe80000000400 */
[----:B------:R-:W-:Y:S04]  /*4a10*/  LDS.U16 R56, [R92+0x18] ;  /* 0x000018005c387984 */ /* 0x000fe80000000400 */
[----:B------:R-:W1:Y:S04]  /*4a20*/  LDS.U16 R57, [R92+0x1a] ;  /* 0x00001a005c397984 */ /* 0x000e680000000400 */
[----:B------:R-:W1:Y:S04]  /*4a30*/  LDS.U16 R58, [R92+0x1c] ;  /* 0x00001c005c3a7984 */ /* 0x000e680000000400 */
[----:B------:R-:W-:Y:S01]  /*4a40*/  LDS.U16 R59, [R92+0x1e] ;  /* 0x00001e005c3b7984 */ /* 0x000fe20000000400 */
[----:B0-----:R-:W-:Y:S01]  /*4a50*/  PRMT R35, RZ, 0x7610, R35 ;  /* 0x00007610ff237816 */ /* 0x001fe20000000023 */
[----:B------:R-:W-:Y:S01]  /*4a60*/  BAR.SYNC.DEFER_BLOCKING 0x0 ;  /* 0x0000000000007b1d */ /* 0x000fe20000010000 */
[----:B--2---:R-:W-:-:S05]  /*4a70*/  PRMT R39, RZ, 0x7610, R39 ;  /* 0x00007610ff277816 */ /* 0x004fca0000000027 */
[----:B------:R-:W2:Y:S01]  /*4a80*/  @!P5 LDG.E.U16 R35, desc[UR26][R32.64] ;  /* 0x0000001a2023d981 */ /* 0x000ea2000c1e1500 */
[----:B------:R-:W-:-:S13]  /*4a90*/  ISETP.NE.AND P5, PT, R61, RZ, PT ;  /* 0x000000ff3d00720c */ /* 0x000fda0003fa5270 */
[----:B------:R-:W2:Y:S01]  /*4aa0*/  @!P5 LDG.E.U16 R39, desc[UR26][R32.64+0x40] ;  /* 0x0000401a2027d981 */ /* 0x000ea2000c1e1500 */
[----:B------:R-:W-:Y:S02]  /*4ab0*/  ISETP.NE.AND P5, PT, R63, RZ, PT ;  /* 0x000000ff3f00720c */ /* 0x000fe40003fa5270 */
[----:B---3--:R-:W-:-:S11]  /*4ac0*/  PRMT R40, RZ, 0x7610, R40 ;  /* 0x00007610ff287816 */ /* 0x008fd60000000028 */
[----:B------:R-:W3:Y:S01]  /*4ad0*/  @!P5 LDG.E.U16 R105, desc[UR26][R32.64+0x80] ;  /* 0x0000801a2069d981 */ /* 0x000ee2000c1e1500 */
[----:B------:R-:W-:-:S13]  /*4ae0*/  ISETP.NE.AND P5, PT, R64, RZ, PT ;  /* 0x000000ff4000720c */ /* 0x000fda0003fa5270 */
[----:B------:R-:W3:Y:S01]  /*4af0*/  @!P5 LDG.E.U16 R40, desc[UR26][R32.64+0xc0] ;  /* 0x0000c01a2028d981 */ /* 0x000ee2000c1e1500 */
[----:B------:R-:W-:-:S13]  /*4b00*/  ISETP.NE.AND P5, PT, R65, RZ, PT ;  /* 0x000000ff4100720c */ /* 0x000fda0003fa5270 */
[----:B------:R-:W3:Y:S01]  /*4b10*/  @!P5 LDG.E.U16 R101, desc[UR26][R32.64+0x100] ;  /* 0x0001001a2065d981 */ /* 0x000ee2000c1e1500 */
[----:B------:R-:W-:Y:S02]  /*4b20*/  ISETP.NE.AND P5, PT, R66, RZ, PT ;  /* 0x000000ff4200720c */ /* 0x000fe40003fa5270 */
[----:B------:R-:W-:-:S11]  /*4b30*/  PRMT R65, RZ, 0x7610, R65 ;  /* 0x00007610ff417816 */ /* 0x000fd60000000041 */
        /* <DEDUP_REMOVED lines=8> */
[----:B------:R-:W-:Y:S02]  /*4bc0*/  PRMT R66, RZ, 0x7610, R66 ;  /* 0x00007610ff427816 */ /* 0x000fe40000000042 */
[----:B------:R-:W-:Y:S02]  /*4bd0*/  PRMT R43, RZ, 0x7610, R43 ;  /* 0x00007610ff2b7816 */ /* 0x000fe4000000002b */
        /* <DEDUP_REMOVED lines=8> */
[----:B----4-:R-:W-:-:S03]  /*4c60*/  PRMT R46, RZ, 0x7610, R46 ;  /* 0x00007610ff2e7816 */ /* 0x010fc6000000002e */
[----:B------:R-:W4:Y:S04]  /*4c70*/  @!P1 LDG.E.U16 R45, desc[UR26][R32.64+0x300] ;  /* 0x0003001a202d9981 */ /* 0x000f28000c1e1500 */
[----:B------:R-:W4:Y:S04]  /*4c80*/  @!P2 LDG.E.U16 R38, desc[UR26][R32.64+0x340] ;  /* 0x0003401a2026a981 */ /* 0x000f28000c1e1500 */
[----:B------:R-:W4:Y:S04]  /*4c90*/  @!P5 LDG.E.U16 R66, desc[UR26][R32.64+0x240] ;  /* 0x0002401a2042d981 */ /* 0x000f28000c1e1500 */
[----:B------:R-:W4:Y:S04]  /*4ca0*/  @!P3 LDG.E.U16 R29, desc[UR26][R32.64+0x380] ;  /* 0x0003801a201db981 */ /* 0x000f28000c1e1500 */
[----:B------:R0:W4:Y:S01]  /*4cb0*/  @!P4 LDG.E.U16 R46, desc[UR26][R32.64+0x3c0] ;  /* 0x0003c01a202ec981 */ /* 0x000122000c1e1500 */
[----:B-----5:R-:W-:-:S02]  /*4cc0*/  HADD2.F32 R3, -RZ, R3.H0_H0 ;  /* 0x20000003ff037230 */ /* 0x020fc40000004100 */
[----:B-1----:R-:W-:Y:S02]  /*4cd0*/  HADD2.F32 R60, -RZ, R60.H0_H0 ;  /* 0x2000003cff3c7230 */ /* 0x002fe40000004100 */
[----:B------:R-:W-:Y:S02]  /*4ce0*/  HADD2.F32 R0, -RZ, R0.H0_H0 ;  /* 0x20000000ff007230 */ /* 0x000fe40000004100 */
[----:B------:R-:W-:Y:S01]  /*4cf0*/  FMUL.FTZ R30, R3, -1.4426950216293334961 ;  /* 0xbfb8aa3b031e7820 */ /* 0x000fe20000410000 */
[----:B------:R-:W-:Y:S02]  /*4d00*/  HADD2.F32 R52, -RZ, R52.H0_H0 ;  /* 0x20000034ff347230 */ /* 0x000fe40000004100 */
[----:B0-----:R-:W-:Y:S01]  /*4d10*/  FMUL.FTZ R33, R60, -1.4426950216293334961 ;  /* 0xbfb8aa3b3c217820 */ /* 0x001fe20000410000 */
[----:B------:R0:W-:Y:S01]  /*4d20*/  MUFU.EX2 R100, R30 ;  /* 0x0000001e00647308 */ /* 0x0001e20000000800 */
[----:B------:R-:W-:-:S03]  /*4d30*/  HADD2.F32 R57, -RZ, R57.H0_H0 ;  /* 0x20000039ff397230 */ /* 0x000fc60000004100 */
[----:B------:R1:W-:Y:S01]  /*4d40*/  MUFU.EX2 R116, R33 ;  /* 0x0000002100747308 */ /* 0x0003e20000000800 */
[----:B0-----:R-:W-:Y:S01]  /*4d50*/  FMUL.FTZ R30, R0, -1.4426950216293334961 ;  /* 0xbfb8aa3b001e7820 */ /* 0x001fe20000410000 */
[----:B-1----:R-:W-:-:S03]  /*4d60*/  FMUL.FTZ R33, R52, -1.4426950216293334961 ;  /* 0xbfb8aa3b34217820 */ /* 0x002fc60000410000 */
[----:B------:R-:W-:Y:S04]  /*4d70*/  MUFU.EX2 R117, R30 ;  /* 0x0000001e00757308 */ /* 0x000fe80000000800 */
[----:B------:R0:W-:Y:S02]  /*4d80*/  MUFU.EX2 R30, R33 ;  /* 0x00000021001e7308 */ /* 0x0001e40000000800 */
[----:B0-----:R-:W-:Y:S01]  /*4d90*/  FMUL.FTZ R33, R57, -1.4426950216293334961 ;  /* 0xbfb8aa3b39217820 */ /* 0x001fe20000410000 */
[----:B------:R-:W-:Y:S02]  /*4da0*/  HADD2.F32 R104, -RZ, R104.H0_H0 ;  /* 0x20000068ff687230 */ /* 0x000fe40000004100 */
[----:B------:R-:W-:-:S03]  /*4db0*/  HADD2.F32 R49, -RZ, R49.H0_H0 ;  /* 0x20000031ff317230 */ /* 0x000fc60000004100 */
[----:B------:R-:W-:Y:S01]  /*4dc0*/  FMUL.FTZ R41, R104, -1.4426950216293334961 ;  /* 0xbfb8aa3b68297820 */ /* 0x000fe20000410000 */
[----:B------:R-:W-:-:S03]  /*4dd0*/  HADD2.F32 R68, -RZ, R68.H0_H0 ;  /* 0x20000044ff447230 */ /* 0x000fc60000004100 */
[----:B------:R0:W-:Y:S01]  /*4de0*/  MUFU.EX2 R109, R41 ;  /* 0x00000029006d7308 */ /* 0x0001e20000000800 */
[----:B------:R-:W-:Y:S02]  /*4df0*/  HADD2.F32 R106, -RZ, R106.H0_H0 ;  /* 0x2000006aff6a7230 */ /* 0x000fe40000004100 */
[----:B------:R-:W-:Y:S01]  /*4e00*/  FMUL.FTZ R32, R68, -1.4426950216293334961 ;  /* 0xbfb8aa3b44207820 */ /* 0x000fe20000410000 */
[----:B------:R-:W-:Y:S02]  /*4e10*/  HADD2.F32 R51, -RZ, R51.H0_H0 ;  /* 0x20000033ff337230 */ /* 0x000fe40000004100 */
[----:B0-----:R-:W-:Y:S01]  /*4e20*/  FMUL.FTZ R41, R49, -1.4426950216293334961 ;  /* 0xbfb8aa3b31297820 */ /* 0x001fe20000410000 */
[----:B------:R0:W-:Y:S04]  /*4e30*/  MUFU.EX2 R111, R32 ;  /* 0x00000020006f7308 */ /* 0x0001e80000000800 */
[----:B------:R-:W-:Y:S01]  /*4e40*/  MUFU.EX2 R119, R41 ;  /* 0x0000002900777308 */ /* 0x000fe20000000800 */
[----:B------:R-:W-:Y:S01]  /*4e50*/  FMUL.FTZ R36, R106, -1.4426950216293334961 ;  /* 0xbfb8aa3b6a247820 */ /* 0x000fe20000410000 */
[----:B0-----:R-:W-:-:S03]  /*4e60*/  FMUL.FTZ R32, R51, -1.4426950216293334961 ;  /* 0xbfb8aa3b33207820 */ /* 0x001fc60000410000 */
[----:B------:R0:W1:Y:S04]  /*4e70*/  MUFU.EX2 R107, R36 ;  /* 0x00000024006b7308 */ /* 0x0000680000000800 */
[----:B------:R-:W5:Y:S01]  /*4e80*/  MUFU.EX2 R32, R32 ;  /* 0x0000002000207308 */ /* 0x000f620000000800 */
[----:B------:R-:W-:-:S05]  /*4e90*/  HADD2.F32 R48, -RZ, R48.H0_H0 ;  /* 0x20000030ff307230 */ /* 0x000fca0000004100 */
[----:B0-----:R-:W-:Y:S01]  /*4ea0*/  FMUL.FTZ R36, R48, -1.4426950216293334961 ;  /* 0xbfb8aa3b30247820 */ /* 0x001fe20000410000 */
[----:B-1----:R-:W-:-:S03]  /*4eb0*/  FADD.FTZ R107, R107, 1 ;  /* 0x3f8000006b6b7421 */ /* 0x002fc60000010000 */
[----:B------:R-:W0:Y:S01]  /*4ec0*/  MUFU.EX2 R118, R36 ;  /* 0x0000002400767308 */ /* 0x000e220000000800 */
[----:B------:R-:W-:-:S03]  /*4ed0*/  HADD2.F32 R55, -RZ, R55.H0_H0 ;  /* 0x20000037ff377230 */ /* 0x000fc60000004100 */
[----:B------:R-:W-:Y:S02]  /*4ee0*/  MUFU.RCP R107, R107 ;  /* 0x0000006b006b7308 */ /* 0x000fe40000001000 */
[----:B------:R-:W-:Y:S01]  /*4ef0*/  FMUL.FTZ R120, R55, -1.4426950216293334961 ;  /* 0xbfb8aa3b37787820 */ /* 0x000fe20000410000 */
[----:B------:R-:W-:Y:S01]  /*4f00*/  HADD2.F32 R58, -RZ, R58.H0_H0 ;  /* 0x2000003aff3a7230 */ /* 0x000fe20000004100 */
[----:B--2---:R-:W-:Y:S04]  /*4f10*/  STS.U16 [R146], R35 ;  /* 0x0000002392007388 */ /* 0x004fe80000000400 */
[----:B------:R1:W-:Y:S04]  /*4f20*/  STS.U16 [R144+0x40], R39 ;  /* 0x0000402790007388 */ /* 0x0003e80000000400 */
[----:B---3--:R-:W-:Y:S01]  /*4f30*/  STS.U16 [R164+0x80], R105 ;  /* 0x00008069a4007388 */ /* 0x008fe20000000400 */
[----:B-1----:R1:W-:Y:S03]  /*4f40*/  MUFU.EX2 R39, R33 ;  /* 0x0000002100277308 */ /* 0x0023e60000000800 */
[----:B------:R-:W-:Y:S04]  /*4f50*/  STS.U16 [R161+0xc0], R40 ;  /* 0x0000c028a1007388 */ /* 0x000fe80000000400 */
[----:B------:R-:W-:Y:S04]  /*4f60*/  STS.U16 [R160+0x100], R101 ;  /* 0x00010065a0007388 */ /* 0x000fe80000000400 */
[----:B------:R2:W-:Y:S04]  /*4f70*/  STS.U16 [R159+0x140], R2 ;  /* 0x000140029f007388 */ /* 0x0005e80000000400 */
[----:B------:R-:W-:Y:S04]  /*4f80*/  STS.U16 [R158+0x180], R65 ;  /* 0x000180419e007388 */ /* 0x000fe80000000400 */
[----:B------:R-:W-:Y:S04]  /*4f90*/  STS.U16 [R156+0x1c0], R61 ;  /* 0x0001c03d9c007388 */ /* 0x000fe80000000400 */
[----:B------:R-:W-:Y:S04]  /*4fa0*/  STS.U16 [R134+0x200], R63 ;  /* 0x0002003f86007388 */ /* 0x000fe80000000400 */
[----:B----4-:R-:W-:Y:S04]  /*4fb0*/  STS.U16 [R99+0x240], R66 ;  /* 0x0002404263007388 */ /* 0x010fe80000000400 */
[----:B------:R-:W-:Y:S04]  /*4fc0*/  STS.U16 [R98+0x280], R43 ;  /* 0x0002802b62007388 */ /* 0x000fe80000000400 */
[----:B------:R3:W-:Y:S04]  /*4fd0*/  STS.U16 [R97+0x2c0], R64 ;  /* 0x0002c04061007388 */ /* 0x0007e80000000400 */
[----:B------:R-:W-:Y:S04]  /*4fe0*/  STS.U16 [R96+0x300], R45 ;  /* 0x0003002d60007388 */ /* 0x000fe80000000400 */
[----:B------:R-:W-:Y:S04]  /*4ff0*/  STS.U16 [R95+0x340], R38 ;  /* 0x000340265f007388 */ /* 0x000fe80000000400 */
[----:B------:R-:W-:Y:S04]  /*5000*/  STS.U16 [R94+0x380], R29 ;  /* 0x0003801d5e007388 */ /* 0x000fe80000000400 */
[----:B------:R-:W-:Y:S01]  /*5010*/  STS.U16 [R93+0x3c0], R46 ;  /* 0x0003c02e5d007388 */ /* 0x000fe20000000400 */
[----:B------:R-:W-:-:S03]  /*5020*/  NOP ;  /* 0x0000000000007918 */ /* 0x000fc60000000000 */
[----:B-1----:R-:W1:Y:S04]  /*5030*/  LDS.U16 R33, [R92] ;  /* 0x000000005c217984 */ /* 0x002e680000000400 */
[----:B------:R-:W4:Y:S01]  /*5040*/  LDS.U16 R45, [R92+0x6] ;  /* 0x000006005c2d7984 */ /* 0x000f220000000400 */
[----:B--2---:R-:W-:-:S03]  /*5050*/  FADD.FTZ R2, R100, 1 ;  /* 0x3f80000064027421 */ /* 0x004fc60000010000 */
[----:B------:R-:W2:Y:S04]  /*5060*/  LDS.U16 R38, [R92+0x2] ;  /* 0x000002005c267984 */ /* 0x000ea80000000400 */
[----:B------:R-:W2:Y:S01]  /*5070*/  LDS.U16 R43, [R92+0x4] ;  /* 0x000004005c2b7984 */ /* 0x000ea20000000400 */
[----:B------:R-:W0:Y:S03]  /*5080*/  MUFU.RCP R2, R2 ;  /* 0x0000000200027308 */ /* 0x000e260000001000 */
[----:B------:R-:W2:Y:S01]  /*5090*/  LDS.U16 R46, [R92+0x8] ;  /* 0x000008005c2e7984 */ /* 0x000ea20000000400 */
[----:B---3--:R-:W-:Y:S01]  /*50a0*/  FADD.FTZ R64, R119, 1 ;  /* 0x3f80000077407421 */ /* 0x008fe20000010000 */
[----:B------:R-:W-:-:S02]  /*50b0*/  FADD.FTZ R101, R111, 1 ;  /* 0x3f8000006f657421 */ /* 0x000fc40000010000 */
[----:B------:R-:W3:Y:S01]  /*50c0*/  LDS.U16 R119, [R92+0xc] ;  /* 0x00000c005c777984 */ /* 0x000ee20000000400 */
[----:B------:R-:W-:-:S03]  /*50d0*/  FADD.FTZ R105, R109, 1 ;  /* 0x3f8000006d697421 */ /* 0x000fc60000010000 */
[----:B------:R-:W4:Y:S01]  /*50e0*/  MUFU.RCP R101, R101 ;  /* 0x0000006500657308 */ /* 0x000f220000001000 */
[----:B-----5:R-:W-:Y:S01]  /*50f0*/  FADD.FTZ R66, R32, 1 ;  /* 0x3f80000020427421 */ /* 0x020fe20000010000 */
[----:B------:R-:W-:Y:S01]  /*5100*/  FADD.FTZ R65, R116, 1 ;  /* 0x3f80000074417421 */ /* 0x000fe20000010000 */
[----:B------:R-:W-:Y:S01]  /*5110*/  FADD.FTZ R61, R117, 1 ;  /* 0x3f800000753d7421 */ /* 0x000fe20000010000 */
[----:B------:R-:W-:Y:S01]  /*5120*/  FMUL.FTZ R121, R58, -1.4426950216293334961 ;  /* 0xbfb8aa3b3a797820 */ /* 0x000fe20000410000 */
[----:B------:R-:W5:Y:S01]  /*5130*/  LDS.U16 R117, [R92+0xa] ;  /* 0x00000a005c757984 */ /* 0x000f620000000400 */
[----:B0-----:R-:W-:Y:S02]  /*5140*/  FADD.FTZ R32, -R2, 1 ;  /* 0x3f80000002207421 */ /* 0x001fe40000010100 */
[----:B------:R-:W0:Y:S01]  /*5150*/  MUFU.RCP R105, R105 ;  /* 0x0000006900697308 */ /* 0x000e220000001000 */
[----:B------:R-:W-:Y:S01]  /*5160*/  FADD.FTZ R63, R118, 1 ;  /* 0x3f800000763f7421 */ /* 0x000fe20000010000 */
[----:B------:R-:W-:Y:S01]  /*5170*/  HADD2.F32 R54, -RZ, R54.H0_H0 ;  /* 0x20000036ff367230 */ /* 0x000fe20000004100 */
[----:B------:R-:W5:Y:S01]  /*5180*/  LDS.U16 R127, [R92+0xe] ;  /* 0x00000e005c7f7984 */ /* 0x000f620000000400 */
[----:B-1----:R-:W-:-:S02]  /*5190*/  HADD2.F32 R29, -RZ, R33.H0_H0 ;  /* 0x20000021ff1d7230 */ /* 0x002fc40000004100 */
[----:B------:R-:W-:-:S03]  /*51a0*/  FFMA.FTZ R32, R3, R32, 1 ;  /* 0x3f80000003207423 */ /* 0x000fc60000010020 */
[----:B------:R-:W-:-:S04]  /*51b0*/  FMUL.FTZ R33, R62, R29 ;  /* 0x0000001d3e217220 */ /* 0x000fc80000410000 */
[----:B------:R-:W-:Y:S01]  /*51c0*/  FMUL.FTZ R33, R2, R33 ;  /* 0x0000002102217220 */ /* 0x000fe20000410000 */
[----:B------:R-:W1:Y:S03]  /*51d0*/  MUFU.EX2 R35, R120 ;  /* 0x0000007800237308 */ /* 0x000e660000000800 */
[----:B------:R-:W-:Y:S01]  /*51e0*/  FMUL.FTZ R116, R33, R32 ;  /* 0x0000002021747220 */ /* 0x000fe20000410000 */
[----:B----4-:R-:W-:Y:S01]  /*51f0*/  HADD2.F32 R33, -RZ, R45.H0_H0 ;  /* 0x2000002dff217230 */ /* 0x010fe20000004100 */
[----:B------:R-:W4:Y:S01]  /*5200*/  MUFU.RCP R65, R65 ;  /* 0x0000004100417308 */ /* 0x000f220000001000 */
[----:B------:R-:W-:Y:S01]  /*5210*/  FADD.FTZ R109, R30, 1 ;  /* 0x3f8000001e6d7421 */ /* 0x000fe20000010000 */
[----:B------:R-:W-:Y:S01]  /*5220*/  FADD.FTZ R123, -R101, 1 ;  /* 0x3f800000657b7421 */ /* 0x000fe20000010100 */
[----:B--2---:R-:W-:Y:S02]  /*5230*/  HADD2.F32 R30, -RZ, R38.H0_H0 ;  /* 0x20000026ff1e7230 */ /* 0x004fe40000004100 */
[----:B------:R-:W-:Y:S01]  /*5240*/  FMUL.FTZ R118, R82, R33 ;  /* 0x0000002152767220 */ /* 0x000fe20000410000 */
[----:B------:R-:W-:-:S02]  /*5250*/  HADD2.F32 R32, -RZ, R43.H0_H0 ;  /* 0x2000002bff207230 */ /* 0x000fc40000004100 */
[----:B------:R-:W-:Y:S01]  /*5260*/  FFMA.FTZ R43, R68, R123, 1 ;  /* 0x3f800000442b7423 */ /* 0x000fe2000001007b */
[----:B------:R0:W-:Y:S01]  /*5270*/  MUFU.EX2 R40, R121 ;  /* 0x0000007900287308 */ /* 0x0001e20000000800 */
[----:B------:R-:W-:Y:S01]  /*5280*/  FMUL.FTZ R118, R101, R118 ;  /* 0x0000007665767220 */ /* 0x000fe20000410000 */
[----:B------:R-:W-:Y:S01]  /*5290*/  FADD.FTZ R111, -R107, 1 ;  /* 0x3f8000006b6f7421 */ /* 0x000fe20000010100 */
[----:B------:R-:W-:Y:S01]  /*52a0*/  FMUL.FTZ R38, R67, R30 ;  /* 0x0000001e43267220 */ /* 0x000fe20000410000 */
[----:B------:R-:W2:Y:S01]  /*52b0*/  MUFU.RCP R63, R63 ;  /* 0x0000003f003f7308 */ /* 0x000ea20000001000 */
[----:B------:R-:W-:Y:S01]  /*52c0*/  FMUL.FTZ R100, R83, R32 ;  /* 0x0000002053647220 */ /* 0x000fe20000410000 */
[----:B0-----:R-:W-:Y:S01]  /*52d0*/  FADD.FTZ R121, -R105, 1 ;  /* 0x3f80000069797421 */ /* 0x001fe20000010100 */
[----:B------:R-:W-:Y:S01]  /*52e0*/  FMUL.FTZ R120, R118, R43 ;  /* 0x0000002b76787220 */ /* 0x000fe20000410000 */
[----:B------:R-:W-:Y:S01]  /*52f0*/  FFMA.FTZ R111, R106, R111, 1 ;  /* 0x3f8000006a6f7423 */ /* 0x000fe2000001006f */
[----:B------:R-:W-:Y:S01]  /*5300*/  FMUL.FTZ R38, R107, R38 ;  /* 0x000000266b267220 */ /* 0x000fe20000410000 */
[----:B------:R-:W-:Y:S01]  /*5310*/  FFMA.FTZ R121, R104, R121, 1 ;  /* 0x3f80000068797423 */ /* 0x000fe20000010079 */
[----:B------:R-:W-:Y:S01]  /*5320*/  FMUL.FTZ R100, R105, R100 ;  /* 0x0000006469647220 */ /* 0x000fe20000410000 */
[----:B-1----:R-:W-:Y:S01]  /*5330*/  FADD.FTZ R118, R35, 1 ;  /* 0x3f80000023767421 */ /* 0x002fe20000010000 */
[----:B------:R-:W-:-:S02]  /*5340*/  HADD2.F32 R84, -RZ, R84.H0_H0 ;  /* 0x20000054ff547230 */ /* 0x000fc40000004100 */
[----:B------:R-:W-:Y:S02]  /*5350*/  HADD2.F32 R35, -RZ, R46.H0_H0 ;  /* 0x2000002eff237230 */ /* 0x000fe40000004100 */
[----:B------:R-:W-:Y:S01]  /*5360*/  FMUL.FTZ R42, R54, -1.4426950216293334961 ;  /* 0xbfb8aa3b362a7820 */ /* 0x000fe20000410000 */
[----:B------:R-:W-:Y:S01]  /*5370*/  FMUL.FTZ R123, R38, R111 ;  /* 0x0000006f267b7220 */ /* 0x000fe20000410000 */
[----:B------:R-:W-:Y:S01]  /*5380*/  FMUL.FTZ R125, R100, R121 ;  /* 0x00000079647d7220 */ /* 0x000fe20000410000 */
[----:B------:R-:W-:Y:S01]  /*5390*/  HADD2.F32 R87, -RZ, R87.H0_H0 ;  /* 0x20000057ff577230 */ /* 0x000fe20000004100 */
[----:B------:R-:W0:Y:S01]  /*53a0*/  LDS.U16 R121, [R92+0x10] ;  /* 0x000010005c797984 */ /* 0x000e220000000400 */
[----:B---3--:R-:W-:Y:S02]  /*53b0*/  HADD2.F32 R38, -RZ, R119.H0_H0 ;  /* 0x20000077ff267230 */ /* 0x008fe40000004100 */
[----:B------:R-:W-:Y:S01]  /*53c0*/  FMUL.FTZ R46, R84, R35 ;  /* 0x00000023542e7220 */ /* 0x000fe20000410000 */
[----:B------:R-:W1:Y:S01]  /*53d0*/  MUFU.EX2 R36, R42 ;  /* 0x0000002a00247308 */ /* 0x000e620000000800 */
[----:B------:R-:W3:Y:S01]  /*53e0*/  LDS.U16 R100, [R92+0x12] ;  /* 0x000012005c647984 */ /* 0x000ee20000000400 */
[----:B----4-:R-:W-:Y:S01]  /*53f0*/  FADD.FTZ R43, -R65, 1 ;  /* 0x3f800000412b7421 */ /* 0x010fe20000010100 */
[----:B------:R-:W-:Y:S01]  /*5400*/  FMUL.FTZ R124, R87, R38 ;  /* 0x00000026577c7220 */ /* 0x000fe20000410000 */
[----:B------:R-:W-:-:S02]  /*5410*/  FMUL.FTZ R46, R65, R46 ;  /* 0x0000002e412e7220 */ /* 0x000fc40000410000 */
[----:B------:R-:W-:Y:S01]  /*5420*/  FFMA.FTZ R43, R60, R43, 1 ;  /* 0x3f8000003c2b7423 */ /* 0x000fe2000001002b */
[----:B------:R-:W4:Y:S01]  /*5430*/  MUFU.RCP R61, R61 ;  /* 0x0000003d003d7308 */ /* 0x000f220000001000 */
[----:B--2---:R-:W-:Y:S01]  /*5440*/  FMUL.FTZ R126, R63, R124 ;  /* 0x0000007c3f7e7220 */ /* 0x004fe20000410000 */
[----:B------:R-:W-:Y:S02]  /*5450*/  HADD2.F32 R56, -RZ, R56.H0_H0 ;  /* 0x20000038ff387230 */ /* 0x000fe40000004100 */
[----:B------:R-:W-:Y:S02]  /*5460*/  FMUL.FTZ R124, R46, R43 ;  /* 0x0000002b2e7c7220 */ /* 0x000fe40000410000 */
[----:B------:R-:W2:Y:S01]  /*5470*/  LDS.U16 R46, [R92+0x14] ;  /* 0x000014005c2e7984 */ /* 0x000ea20000000400 */
[----:B------:R-:W-:Y:S01]  /*5480*/  FMUL.FTZ R41, R56, -1.4426950216293334961 ;  /* 0xbfb8aa3b38297820 */ /* 0x000fe20000410000 */
[----:B-1----:R-:W-:Y:S01]  /*5490*/  FADD.FTZ R36, R36, 1 ;  /* 0x3f80000024247421 */ /* 0x002fe20000010000 */
[----:B------:R-:W1:Y:S01]  /*54a0*/  MUFU.RCP R64, R64 ;  /* 0x0000004000407308 */ /* 0x000e620000001000 */
[----:B------:R-:W-:-:S02]  /*54b0*/  HADD2.F32 R85, -RZ, R85.H0_H0 ;  /* 0x20000055ff557230 */ /* 0x000fc40000004100 */
[----:B------:R-:W-:-:S05]  /*54c0*/  HADD2.F32 R59, -RZ, R59.H0_H0 ;  /* 0x2000003bff3b7230 */ /* 0x000fca0000004100 */
[----:B------:R-:W0:Y:S01]  /*54d0*/  MUFU.RCP R109, R109 ;  /* 0x0000006d006d7308 */ /* 0x000e220000001000 */
[----:B----4-:R-:W-:Y:S01]  /*54e0*/  FADD.FTZ R45, -R61, 1 ;  /* 0x3f8000003d2d7421 */ /* 0x010fe20000010100 */
[----:B------:R-:W-:-:S06]  /*54f0*/  FADD.FTZ R129, -R63, 1 ;  /* 0x3f8000003f817421 */ /* 0x000fcc0000010100 */
[----:B------:R-:W4:Y:S01]  /*5500*/  MUFU.RCP R66, R66 ;  /* 0x0000004200427308 */ /* 0x000f220000001000 */
[----:B------:R-:W-:Y:S01]  /*5510*/  FADD.FTZ R136, R40, 1 ;  /* 0x3f80000028887421 */ /* 0x000fe20000010000 */
[----:B------:R-:W-:Y:S01]  /*5520*/  HADD2.F32 R86, -RZ, R86.H0_H0 ;  /* 0x20000056ff567230 */ /* 0x000fe20000004100 */
[----:B------:R-:W-:Y:S05]  /*5530*/  LDS.U16 R43, [R92+0x18] ;  /* 0x000018005c2b7984 */ /* 0x000fea0000000400 */
[----:B------:R5:W-:Y:S08]  /*5540*/  MUFU.RCP R111, R36 ;  /* 0x00000024006f7308 */ /* 0x000bf00000001000 */
[----:B------:R-:W3:Y:S01]  /*5550*/  MUFU.EX2 R41, R41 ;  /* 0x0000002900297308 */ /* 0x000ee20000000800 */
[----:B-----5:R-:W-:-:S02]  /*5560*/  HADD2.F32 R36, -RZ, R117.H0_H0 ;  /* 0x20000075ff247230 */ /* 0x020fc40000004100 */
[----:B------:R-:W-:-:S03]  /*5570*/  FMUL.FTZ R42, R59, -1.4426950216293334961 ;  /* 0xbfb8aa3b3b2a7820 */ /* 0x000fc60000410000 */
[----:B------:R-:W-:Y:S01]  /*5580*/  FMUL.FTZ R122, R85, R36 ;  /* 0x00000024557a7220 */ /* 0x000fe20000410000 */
[----:B------:R-:W-:-:S03]  /*5590*/  FFMA.FTZ R45, R0, R45, 1 ;  /* 0x3f800000002d7423 */ /* 0x000fc6000001002d */
[----:B------:R-:W-:Y:S01]  /*55a0*/  FMUL.FTZ R122, R61, R122 ;  /* 0x0000007a3d7a7220 */ /* 0x000fe20000410000 */
[----:B------:R-:W5:Y:S01]  /*55b0*/  MUFU.RCP R118, R118 ;  /* 0x0000007600767308 */ /* 0x000f620000001000 */
[----:B------:R-:W-:Y:S01]  /*55c0*/  FFMA.FTZ R117, R48, R129, 1 ;  /* 0x3f80000030757423 */ /* 0x000fe20000010081 */
[----:B-1----:R-:W-:Y:S01]  /*55d0*/  FADD.FTZ R40, -R64, 1 ;  /* 0x3f80000040287421 */ /* 0x002fe20000010100 */
[----:B------:R-:W-:Y:S01]  /*55e0*/  FMUL.FTZ R129, R122, R45 ;  /* 0x0000002d7a817220 */ /* 0x000fe20000410000 */
[----:B------:R-:W-:Y:S01]  /*55f0*/  FADD.FTZ R122, R39, 1 ;  /* 0x3f800000277a7421 */ /* 0x000fe20000010000 */
[----:B---3--:R-:W-:Y:S01]  /*5600*/  FADD.FTZ R41, R41, 1 ;  /* 0x3f80000029297421 */ /* 0x008fe20000010000 */
[----:B------:R-:W-:Y:S02]  /*5610*/  HADD2.F32 R39, -RZ, R127.H0_H0 ;  /* 0x2000007fff277230 */ /* 0x000fe40000004100 */
[----:B------:R-:W1:Y:S01]  /*5620*/  MUFU.EX2 R42, R42 ;  /* 0x0000002a002a7308 */ /* 0x000e620000000800 */
[----:B------:R-:W-:Y:S01]  /*5630*/  FFMA.FTZ R128, R49, R40, 1 ;  /* 0x3f80000031807423 */ /* 0x000fe20000010028 */
[----:B------:R-:W3:Y:S01]  /*5640*/  LDS.U16 R45, [R92+0x16] ;  /* 0x000016005c2d7984 */ /* 0x000ee20000000400 */
[----:B------:R-:W-:Y:S01]  /*5650*/  HADD2.F32 R103, -RZ, R103.H0_H0 ;  /* 0x20000067ff677230 */ /* 0x000fe20000004100 */
[----:B------:R4:W3:Y:S01]  /*5660*/  MUFU.RCP R119, R41 ;  /* 0x0000002900777308 */ /* 0x0008e20000001000 */
[----:B0-----:R-:W-:Y:S01]  /*5670*/  FADD.FTZ R131, -R109, 1 ;  /* 0x3f8000006d837421 */ /* 0x001fe20000010100 */
[----:B------:R-:W-:-:S02]  /*5680*/  HADD2.F32 R40, -RZ, R121.H0_H0 ;  /* 0x20000079ff287230 */ /* 0x000fc40000004100 */
[----:B------:R-:W-:Y:S01]  /*5690*/  FMUL.FTZ R121, R86, R39 ;  /* 0x0000002756797220 */ /* 0x000fe20000410000 */
[----:B------:R-:W-:Y:S02]  /*56a0*/  HADD2.F32 R102, -RZ, R102.H0_H0 ;  /* 0x20000066ff667230 */ /* 0x000fe40000004100 */
[----:B------:R-:W-:Y:S01]  /*56b0*/  FFMA.FTZ R135, R52, R131, 1 ;  /* 0x3f80000034877423 */ /* 0x000fe20000010083 */
[----:B----4-:R-:W-:Y:S02]  /*56c0*/  HADD2.F32 R41, -RZ, R100.H0_H0 ;  /* 0x20000064ff297230 */ /* 0x010fe40000004100 */
[----:B------:R-:W-:Y:S01]  /*56d0*/  FADD.FTZ R130, -R66, 1 ;  /* 0x3f80000042827421 */ /* 0x000fe20000010100 */
[----:B------:R-:W-:Y:S01]  /*56e0*/  FMUL.FTZ R127, R103, R40 ;  /* 0x00000028677f7220 */ /* 0x000fe20000410000 */
[----:B------:R-:W-:Y:S01]  /*56f0*/  FMUL.FTZ R131, R64, R121 ;  /* 0x0000007940837220 */ /* 0x000fe20000410000 */
[----:B------:R-:W-:Y:S01]  /*5700*/  FMUL.FTZ R100, R102, R41 ;  /* 0x0000002966647220 */ /* 0x000fe20000410000 */
[----:B------:R-:W-:Y:S01]  /*5710*/  FMUL.FTZ R126, R126, R117 ;  /* 0x000000757e7e7220 */ /* 0x000fe20000410000 */
[----:B------:R-:W-:Y:S01]  /*5720*/  FFMA.FTZ R133, R51, R130, 1 ;  /* 0x3f80000033857423 */ /* 0x000fe20000010082 */
[----:B------:R-:W0:Y:S01]  /*5730*/  LDS.U16 R117, [R92+0x1a] ;  /* 0x00001a005c757984 */ /* 0x000e220000000400 */
[----:B------:R-:W-:Y:S01]  /*5740*/  FMUL.FTZ R132, R66, R127 ;  /* 0x0000007f42847220 */ /* 0x000fe20000410000 */
[----:B------:R-:W-:Y:S01]  /*5750*/  FMUL.FTZ R131, R131, R128 ;  /* 0x0000008083837220 */ /* 0x000fe20000410000 */
[----:B------:R-:W-:Y:S01]  /*5760*/  FMUL.FTZ R100, R109, R100 ;  /* 0x000000646d647220 */ /* 0x000fe20000410000 */
[----:B-1----:R-:W-:Y:S01]  /*5770*/  FADD.FTZ R128, R42, 1 ;  /* 0x3f8000002a807421 */ /* 0x002fe20000010000 */
[----:B------:R-:W-:-:S02]  /*5780*/  HADD2.F32 R113, -RZ, R113.H0_H0 ;  /* 0x20000071ff717230 */ /* 0x000fc40000004100 */
[----:B-----5:R-:W-:Y:S01]  /*5790*/  FADD.FTZ R42, -R118, 1 ;  /* 0x3f800000762a7421 */ /* 0x020fe20000010100 */
[----:B--2---:R-:W-:Y:S02]  /*57a0*/  HADD2.F32 R46, -RZ, R46.H0_H0 ;  /* 0x2000002eff2e7230 */ /* 0x004fe40000004100 */
[----:B------:R-:W-:Y:S01]  /*57b0*/  FMUL.FTZ R132, R132, R133 ;  /* 0x0000008584847220 */ /* 0x000fe20000410000 */
[----:B------:R-:W-:Y:S01]  /*57c0*/  FMUL.FTZ R133, R100, R135 ;  /* 0x0000008764857220 */ /* 0x000fe20000410000 */
[----:B------:R-:W-:Y:S01]  /*57d0*/  FADD.FTZ R135, -R111, 1 ;  /* 0x3f8000006f877421 */ /* 0x000fe20000010100 */
[----:B------:R-:W-:Y:S01]  /*57e0*/  FFMA.FTZ R139, R55, R42, 1 ;  /* 0x3f800000378b7423 */ /* 0x000fe2000001002a */
[----:B------:R-:W-:Y:S01]  /*57f0*/  FMUL.FTZ R42, R113, R46 ;  /* 0x0000002e712a7220 */ /* 0x000fe20000410000 */
[----:B------:R-:W1:Y:S01]  /*5800*/  LDS.U16 R130, [R92+0x1c] ;  /* 0x00001c005c827984 */ /* 0x000e620000000400 */
[----:B------:R-:W-:-:S03]  /*5810*/  FFMA.FTZ R100, R54, R135, 1 ;  /* 0x3f80000036647423 */ /* 0x000fc60000010087 */
[----:B------:R-:W2:Y:S01]  /*5820*/  LDS.U16 R121, [R92+0x1e] ;  /* 0x00001e005c797984 */ /* 0x000ea20000000400 */
[----:B------:R-:W-:-:S04]  /*5830*/  FMUL.FTZ R135, R111, R42 ;  /* 0x0000002a6f877220 */ /* 0x000fc80000410000 */
[----:B------:R-:W-:Y:S02]  /*5840*/  FMUL.FTZ R135, R135, R100 ;  /* 0x0000006487877220 */ /* 0x000fe40000410000 */
[----:B------:R-:W4:Y:S01]  /*5850*/  S2R R100, SR_TID.X ;  /* 0x0000000000647919 */ /* 0x000f220000002100 */
[----:B------:R-:W5:Y:S01]  /*5860*/  MUFU.RCP R122, R122 ;  /* 0x0000007a007a7308 */ /* 0x000f620000001000 */
[----:B------:R-:W-:Y:S02]  /*5870*/  HADD2.F32 R112, -RZ, R112.H0_H0 ;  /* 0x20000070ff707230 */ /* 0x000fe40000004100 */
[----:B---3--:R-:W-:Y:S02]  /*5880*/  HADD2.F32 R45, -RZ, R45.H0_H0 ;  /* 0x2000002dff2d7230 */ /* 0x008fe40000004100 */
[----:B------:R-:W-:Y:S02]  /*5890*/  HADD2.F32 R114, -RZ, R114.H0_H0 ;  /* 0x20000072ff727230 */ /* 0x000fe40000004100 */
[----:B------:R-:W-:Y:S01]  /*58a0*/  HADD2.F32 R43, -RZ, R43.H0_H0 ;  /* 0x2000002bff2b7230 */ /* 0x000fe20000004100 */
[----:B------:R3:W2:Y:S01]  /*58b0*/  MUFU.RCP R127, R136 ;  /* 0x00000088007f7308 */ /* 0x0006a20000001000 */
[----:B------:R-:W-:Y:S01]  /*58c0*/  FMUL.FTZ R137, R112, R45 ;  /* 0x0000002d70897220 */ /* 0x000fe20000410000 */
[----:B------:R-:W-:-:S02]  /*58d0*/  HADD2.F32 R115, -RZ, R115.H0_H0 ;  /* 0x20000073ff737230 */ /* 0x000fc40000004100 */
[----:B------:R-:W-:-:S04]  /*58e0*/  FMUL.FTZ R138, R114, R43 ;  /* 0x0000002b728a7220 */ /* 0x000fc80000410000 */
[----:B------:R-:W2:Y:S01]  /*58f0*/  MUFU.RCP R128, R128 ;  /* 0x0000008000807308 */ /* 0x000ea20000001000 */
[----:B---3--:R-:W-:Y:S01]  /*5900*/  FMUL.FTZ R136, R118, R137 ;  /* 0x0000008976887220 */ /* 0x008fe20000410000 */
[----:B0-----:R-:W-:Y:S02]  /*5910*/  HADD2.F32 R42, -RZ, R117.H0_H0 ;  /* 0x20000075ff2a7230 */ /* 0x001fe40000004100 */
[C---:B------:R-:W-:Y:S01]  /*5920*/  FMUL.FTZ R137, R119.reuse, R138 ;  /* 0x0000008a77897220 */ /* 0x040fe20000410000 */
[----:B------:R-:W-:Y:S01]  /*5930*/  FADD.FTZ R141, -R119, 1 ;  /* 0x3f800000778d7421 */ /* 0x000fe20000010100 */
[----:B------:R-:W-:Y:S01]  /*5940*/  FMUL.FTZ R136, R136, R139 ;  /* 0x0000008b88887220 */ /* 0x000fe20000410000 */
[----:B-----5:R-:W-:Y:S01]  /*5950*/  FADD.FTZ R138, -R122, 1 ;  /* 0x3f8000007a8a7421 */ /* 0x020fe20000010100 */
[----:B------:R-:W-:Y:S01]  /*5960*/  FMUL.FTZ R139, R115, R42 ;  /* 0x0000002a738b7220 */ /* 0x000fe20000410000 */
[----:B------:R-:W-:Y:S02]  /*5970*/  HADD2.F32 R117, -RZ, R110.H0_H0 ;  /* 0x2000006eff757230 */ /* 0x000fe40000004100 */
[----:B------:R-:W-:Y:S01]  /*5980*/  FFMA.FTZ R140, R56, R141, 1 ;  /* 0x3f800000388c7423 */ /* 0x000fe2000001008d */
[----:B------:R-:W-:-:S02]  /*5990*/  HADD2.F32 R110, -RZ, R108.H0_H0 ;  /* 0x2000006cff6e7230 */ /* 0x000fc40000004100 */
[----:B------:R-:W-:Y:S01]  /*59a0*/  FFMA.FTZ R138, R57, R138, 1 ;  /* 0x3f800000398a7423 */ /* 0x000fe2000001008a */
[----:B------:R-:W-:Y:S01]  /*59b0*/  FMUL.FTZ R139, R122, R139 ;  /* 0x0000008b7a8b7220 */ /* 0x000fe20000410000 */
[----:B-1----:R-:W-:Y:S01]  /*59c0*/  HADD2.F32 R108, -RZ, R130.H0_H0 ;  /* 0x20000082ff6c7230 */ /* 0x002fe20000004100 */
[----:B----4-:R-:W-:Y:S01]  /*59d0*/  ISETP.NE.AND P0, PT, R100, RZ, PT ;  /* 0x000000ff6400720c */ /* 0x010fe20003f05270 */
[----:B--2---:R-:W-:Y:S02]  /*59e0*/  HADD2.F32 R121, -RZ, R121.H0_H0 ;  /* 0x20000079ff797230 */ /* 0x004fe40000004100 */
[----:B------:R-:W-:Y:S01]  /*59f0*/  FMUL.FTZ R137, R137, R140 ;  /* 0x0000008c89897220 */ /* 0x000fe20000410000 */
[----:B------:R-:W-:Y:S01]  /*5a00*/  FMUL.FTZ R130, R139, R138 ;  /* 0x0000008a8b827220 */ /* 0x000fe20000410000 */
[----:B------:R-:W-:Y:S01]  /*5a10*/  FADD.FTZ R139, -R127, 1 ;  /* 0x3f8000007f8b7421 */ /* 0x000fe20000010100 */
[----:B------:R-:W-:Y:S01]  /*5a20*/  FADD.FTZ R140, -R128, 1 ;  /* 0x3f800000808c7421 */ /* 0x000fe20000010100 */
        /* <DEDUP_REMOVED lines=8> */
[----:B------:R-:W-:-:S02]  /*5ab0*/  F2FP.F16.F32.PACK_AB R120, R120, R125 ;  /* 0x0000007d7878723e */ /* 0x000fc400000000ff */
[----:B------:R-:W-:Y:S01]  /*5ac0*/  PRMT R125, R142, 0x7632, R125 ;  /* 0x000076328e7d7816 */ /* 0x000fe2000000007d */
[----:B------:R-:W-:Y:S01]  /*5ad0*/  VOTEU.ALL UP0, P0 ;  /* 0x0000000000ff7886 */ /* 0x000fe20000000000 */
[----:B------:R-:W-:Y:S01]  /*5ae0*/  F2FP.F16.F32.PACK_AB R126, R131, R126 ;  /* 0x0000007e837e723e */ /* 0x000fe200000000ff */
[----:B------:R-:W-:Y:S01]  /*5af0*/  FMUL.FTZ R116, R138, R139 ;  /* 0x0000008b8a747220 */ /* 0x000fe20000410000 */
[----:B------:R-:W-:Y:S01]  /*5b00*/  F2FP.F16.F32.PACK_AB R132, R133, R132 ;  /* 0x000000848584723e */ /* 0x000fe200000000ff */
[----:B------:R-:W-:Y:S01]  /*5b10*/  FMUL.FTZ R123, R141, R140 ;  /* 0x0000008c8d7b7220 */ /* 0x000fe20000410000 */
[----:B------:R-:W-:Y:S02]  /*5b20*/  F2FP.F16.F32.PACK_AB R124, R129, R124 ;  /* 0x0000007c817c723e */ /* 0x000fe400000000ff */
[----:B------:R-:W-:Y:S01]  /*5b30*/  PRMT R129, R120, 0x7632, R129 ;  /* 0x0000763278817816 */ /* 0x000fe20000000081 */
[----:B------:R-:W-:Y:S01]  /*5b40*/  @!UP0 UIMAD UR10, UR16, -0x800, UR25 ;  /* 0xfffff800100a88a4 */ /* 0x000fe2000f8e0219 */
[----:B------:R-:W-:-:S02]  /*5b50*/  F2FP.F16.F32.PACK_AB R116, R123, R116 ;  /* 0x000000747b74723e */ /* 0x000fc400000000ff */
[----:B------:R-:W-:Y:S01]  /*5b60*/  F2FP.F16.F32.PACK_AB R135, R136, R135 ;  /* 0x000000878887723e */ /* 0x000fe200000000ff */
[----:B------:R0:W-:Y:S04]  /*5b70*/  STS.U16 [R92+0x2], R125 ;  /* 0x0000027d5c007388 */ /* 0x0001e80000000400 */
[----:B------:R1:W-:Y:S01]  /*5b80*/  STS.U16 [R92+0x4], R120 ;  /* 0x000004785c007388 */ /* 0x0003e20000000400 */
[----:B------:R-:W-:Y:S02]  /*5b90*/  F2FP.F16.F32.PACK_AB R130, R130, R137 ;  /* 0x000000898282723e */ /* 0x000fe400000000ff */
[----:B0-----:R-:W-:Y:S02]  /*5ba0*/  PRMT R125, R126, 0x7632, R125 ;  /* 0x000076327e7d7816 */ /* 0x001fe4000000007d */
[----:B-1----:R-:W-:-:S03]  /*5bb0*/  PRMT R120, R132, 0x7632, R120 ;  /* 0x0000763284787816 */ /* 0x002fc60000000078 */
[----:B------:R0:W-:Y:S01]  /*5bc0*/  STS.U16 [R92+0xe], R125 ;  /* 0x00000e7d5c007388 */ /* 0x0001e20000000400 */
[----:B------:R-:W-:-:S03]  /*5bd0*/  PRMT R138, R124, 0x7632, R138 ;  /* 0x000076327c8a7816 */ /* 0x000fc6000000008a */
[----:B------:R1:W-:Y:S01]  /*5be0*/  STS.U16 [R92+0x12], R120 ;  /* 0x000012785c007388 */ /* 0x0003e20000000400 */
[----:B------:R-:W-:-:S03]  /*5bf0*/  PRMT R123, R130, 0x7632, R123 ;  /* 0x00007632827b7816 */ /* 0x000fc6000000007b */
[----:B------:R2:W-:Y:S01]  /*5c00*/  STS.U16 [R92+0x8], R124 ;  /* 0x0000087c5c007388 */ /* 0x0005e20000000400 */
[C---:B0-----:R-:W-:Y:S02]  /*5c10*/  PRMT R125, R116.reuse, 0x7610, R125 ;  /* 0x00007610747d7816 */ /* 0x041fe4000000007d */
[----:B-1----:R-:W-:Y:S02]  /*5c20*/  PRMT R120, R116, 0x7632, R120 ;  /* 0x0000763274787816 */ /* 0x002fe40000000078 */
[----:B------:R-:W-:Y:S02]  /*5c30*/  MOV R116, UR10 ;  /* 0x0000000a00747c02 */ /* 0x000fe40008000f00 */
[----:B--2---:R-:W-:Y:S02]  /*5c40*/  PRMT R124, R135, 0x7632, R124 ;  /* 0x00007632877c7816 */ /* 0x004fe4000000007c */
[----:B------:R-:W-:Y:S01]  /*5c50*/  @!P0 IADD3 R116, PT, PT, R116, 0x800, RZ ;  /* 0x0000080074748810 */ /* 0x000fe20007ffe0ff */
[----:B------:R-:W-:Y:S04]  /*5c60*/  STS.U16 [R92], R142 ;  /* 0x0000008e5c007388 */ /* 0x000fe80000000400 */
        /* <DEDUP_REMOVED lines=29> */
[----:B------:R-:W-:-:S05]  /*5e40*/  UIMAD.WIDE.U32 UR10, UR28, UR20, UR8 ;  /* 0x000000141c0a72a5 */ /* 0x000fca000f8e0008 */
[----:B------:R-:W2:Y:S01]  /*5e50*/  LDS R120, [UR19+0x1080] ;  /* 0x00108013ff787984 */ /* 0x000ea20008000800 */
[----:B------:R-:W-:Y:S01]  /*5e60*/  UIMAD UR11, UR28, UR21, UR11 ;  /* 0x000000151c0b72a4 */ /* 0x000fe2000f8e020b */
[----:B------:R-:W3:Y:S03]  /*5e70*/  LDCU.64 UR20, c[0x0][0x558] ;  /* 0x0000ab00ff1477ac */ /* 0x000ee60008000a00 */
[----:B------:R-:W-:-:S04]  /*5e80*/  UIMAD.WIDE.U32 UR10, UR24, UR22, UR10 ;  /* 0x00000016180a72a5 */ /* 0x000fc8000f8e000a */
[----:B------:R-:W-:Y:S02]  /*5e90*/  UIMAD UR11, UR24, UR23, UR11 ;  /* 0x00000017180b72a4 */ /* 0x000fe4000f8e020b */
[----:B0-----:R-:W-:Y:S01]  /*5ea0*/  IADD3 R124, P1, PT, R27, UR10, RZ ;  /* 0x0000000a1b7c7c10 */ /* 0x001fe2000ff3e0ff */
[----:B-1----:R-:W-:-:S03]  /*5eb0*/  FMUL.FTZ R116, R3, R2 ;  /* 0x0000000203747220 */ /* 0x002fc60000410000 */
[----:B------:R-:W-:Y:S02]  /*5ec0*/  IADD3.X R3, PT, PT, RZ, UR11, RZ, P1, !PT ;  /* 0x0000000bff037c10 */ /* 0x000fe40008ffe4ff */
[----:B---3--:R-:W-:-:S03]  /*5ed0*/  LEA R2, P2, R124, UR20, 0x1 ;  /* 0x000000147c027c11 */ /* 0x008fc6000f8408ff */
[----:B------:R-:W0:Y:S01]  /*5ee0*/  LDCU.64 UR10, c[0x0][0x490] ;  /* 0x00009200ff0a77ac */ /* 0x000e220008000a00 */
[----:B------:R-:W-:Y:S02]  /*5ef0*/  LEA.HI.X R3, R124, UR21, R3, 0x1, P2 ;  /* 0x000000157c037c11 */ /* 0x000fe400090f0c03 */
[-C--:B--2---:R-:W-:Y:S02]  /*5f00*/  ISETP.GE.AND P1, PT, R27, R120.reuse, PT ;  /* 0x000000781b00720c */ /* 0x084fe40003f26270 */
[-C--:B------:R-:W-:Y:S02]  /*5f10*/  ISETP.GE.AND P5, PT, R26, R120.reuse, PT ;  /* 0x000000781a00720c */ /* 0x080fe40003fa6270 */
[----:B------:R-:W-:-:S09]  /*5f20*/  ISETP.GE.AND P6, PT, R4, R120, PT ;  /* 0x000000780400720c */ /* 0x000fd20003fc6270 */
[----:B------:R1:W-:Y:S01]  /*5f30*/  @!P1 STG.E.U16 desc[UR26][R2.64], R151 ;  /* 0x0000009702009986 */ /* 0x0003e2000c10151a */
[-C--:B------:R-:W-:Y:S02]  /*5f40*/  ISETP.GE.AND P1, PT, R5, R120.reuse, PT ;  /* 0x000000780500720c */ /* 0x080fe40003f26270 */
[-C--:B------:R-:W-:Y:S01]  /*5f50*/  ISETP.GE.AND P2, PT, R6, R120.reuse, PT ;  /* 0x000000780600720c */ /* 0x080fe20003f46270 */
[----:B------:R1:W-:Y:S01]  /*5f60*/  @!P5 STG.E.U16 desc[UR26][R2.64+0x40], R153 ;  /* 0x000040990200d986 */ /* 0x0003e2000c10151a */
[-C--:B------:R-:W-:Y:S02]  /*5f70*/  ISETP.GE.AND P3, PT, R7, R120.reuse, PT ;  /* 0x000000780700720c */ /* 0x080fe40003f66270 */
[-C--:B------:R-:W-:Y:S01]  /*5f80*/  ISETP.GE.AND P4, PT, R8, R120.reuse, PT ;  /* 0x000000780800720c */ /* 0x080fe20003f86270 */
[----:B------:R1:W-:Y:S01]  /*5f90*/  @!P6 STG.E.U16 desc[UR26][R2.64+0x80], R155 ;  /* 0x0000809b0200e986 */ /* 0x0003e2000c10151a */
[-C--:B------:R-:W-:Y:S02]  /*5fa0*/  ISETP.GE.AND P5, PT, R9, R120.reuse, PT ;  /* 0x000000780900720c */ /* 0x080fe40003fa6270 */
        /* <DEDUP_REMOVED lines=80> */
[----:B------:R-:W-:Y:S02]  /*64b0*/  PRMT R30, R35, 0x7632, R30 ;  /* 0x00007632231e7816 */ /* 0x000fe4000000001e */
[----:B------:R-:W-:Y:S01]  /*64c0*/  F2FP.F16.F32.PACK_AB R38, R39, R38 ;  /* 0x000000262726723e */ /* 0x000fe200000000ff */
[----:B------:R2:W-:Y:S01]  /*64d0*/  STS.U16 [R92+0x4], R32 ;  /* 0x000004205c007388 */ /* 0x0005e20000000400 */
        /* <DEDUP_REMOVED lines=8> */
[----:B--2---:R-:W-:Y:S01]  /*6560*/  PRMT R32, R108, 0x7632, R32 ;  /* 0x000076326c207816 */ /* 0x004fe20000000020 */
[----:B------:R0:W-:Y:S01]  /*6570*/  STS.U16 [R92+0x12], R2 ;  /* 0x000012025c007388 */ /* 0x0001e20000000400 */
[----:B---3--:R-:W-:Y:S01]  /*6580*/  PRMT R3, R45, 0x7632, R3 ;  /* 0x000076322d037816 */ /* 0x008fe20000000003 */
[----:B------:R-:W-:Y:S02]  /*6590*/  UIMAD UR9, UR28, UR21, UR9 ;  /* 0x000000151c0972a4 */ /* 0x000fe4000f8e0209 */
[----:B------:R-:W-:Y:S01]  /*65a0*/  STS.U16 [R92], R29 ;  /* 0x0000001d5c007388 */ /* 0x000fe20000000400 */
        /* <DEDUP_REMOVED lines=14> */
[----:B------:R0:W-:Y:S01]  /*6690*/  STS.U16 [R92+0x1e], R32 ;  /* 0x00001e205c007388 */ /* 0x0001e20000000400 */
[----:B------:R-:W-:-:S03]  /*66a0*/  NOP ;  /* 0x0000000000007918 */ /* 0x000fc60000000000 */
[----:B------:R-:W-:Y:S01]  /*66b0*/  LDS.U16 R29, [R146] ;  /* 0x00000000921d7984 */ /* 0x000fe20000000400 */
[----:B0-----:R-:W-:-:S03]  /*66c0*/  IADD3.X R32, PT, PT, RZ, UR23, RZ, P1, !PT ;  /* 0x00000017ff207c10 */ /* 0x001fc60008ffe4ff */
        /* <DEDUP_REMOVED lines=17> */
[----:B0-----:R-:W-:-:S04]  /*67e0*/  LEA R2, P1, R3, UR10, 0x1 ;  /* 0x0000000a03027c11 */ /* 0x001fc8000f8208ff */
[----:B------:R-:W-:Y:S01]  /*67f0*/  LEA.HI.X R3, R3, UR11, R32, 0x1, P1 ;  /* 0x0000000b03037c11 */ /* 0x000fe200088f0c20 */
[----:B------:R-:W0:Y:S02]  /*6800*/  LDS R30, [UR19+0x1080] ;  /* 0x00108013ff1e7984 */ /* 0x000e240008000800 */
[-C--:B0-----:R-:W-:Y:S02]  /*6810*/  ISETP.GE.AND P2, PT, R27, R30.reuse, PT ;  /* 0x0000001e1b00720c */ /* 0x081fe40003f46270 */
        /* <DEDUP_REMOVED lines=31> */
.L_x_255:
[----:B0-----:R-:W2:Y:S01]  /*6a10*/  LDL.LU R2, [R1+0x10] ;  /* 0x0000100001027983 */ /* 0x001ea20000300800 */
[----:B------:R-:W-:Y:S01]  /*6a20*/  PRMT R3, RZ, 0x7610, R3 ;  /* 0x00007610ff037816 */ /* 0x000fe20000000003 */
[----:B------:R-:W-:Y:S01]  /*6a30*/  HADD2.F32 R53, -RZ, R53.H0_H0 ;  /* 0x20000035ff357230 */ /* 0x000fe20000004100 */
[----:B------:R-:W0:Y:S01]  /*6a40*/  LDCU UR33, c[0x0][0x38c] ;  /* 0x00007180ff2177ac */ /* 0x000e220008000800 */
[----:B------:R-:W-:Y:S02]  /*6a50*/  HADD2.F32 R50, -RZ, R50.H0_H0 ;  /* 0x20000032ff327230 */ /* 0x000fe40000004100 */
[----:B------:R-:W-:Y:S01]  /*6a60*/  HFMA2 R52, -RZ, RZ, 0, 0 ;  /* 0x00000000ff347431 */ /* 0x000fe200000001ff */
[----:B------:R2:W-:Y:S01]  /*6a70*/  STL.S16 [R1+0x8], R3 ;  /* 0x0000080301007387 */ /* 0x0005e20000100600 */
[----:B------:R-:W-:Y:S02]  /*6a80*/  HADD2.F32 R47, -RZ, R47.H0_H0 ;  /* 0x2000002fff2f7230 */ /* 0x000fe40000004100 */
[----:B------:R-:W-:-:S02]  /*6a90*/  HFMA2 R46, -RZ, RZ, 0, 0 ;  /* 0x00000000ff2e7431 */ /* 0x000fc400000001ff */
[----:B------:R-:W-:Y:S02]  /*6aa0*/  HADD2.F32 R44, -RZ, R44.H0_H0 ;  /* 0x2000002cff2c7230 */ /* 0x000fe40000004100 */
[----:B------:R-:W-:Y:S02]  /*6ab0*/  HFMA2 R36, -RZ, RZ, 0, 0 ;  /* 0x00000000ff247431 */ /* 0x000fe400000001ff */
[----:B------:R-:W-:Y:S02]  /*6ac0*/  HADD2.F32 R37, -RZ, R37.H0_H0 ;  /* 0x20000025ff257230 */ /* 0x000fe40000004100 */
[----:B------:R-:W-:Y:S02]  /*6ad0*/  HFMA2 R30, -RZ, RZ, 0, 0 ;  /* 0x00000000ff1e7431 */ /* 0x000fe400000001ff */
[----:B------:R-:W-:Y:S01]  /*6ae0*/  HADD2.F32 R34, -RZ, R34.H0_H0 ;  /* 0x20000022ff227230 */ /* 0x000fe20000004100 */
[----:B------:R-:W-:Y:S01]  /*6af0*/  MOV R51, RZ ;  /* 0x000000ff00337202 */ /* 0x000fe20000000f00 */
[----:B------:R-:W-:Y:S01]  /*6b00*/  HADD2.F32 R31, -RZ, R31.H0_H0 ;  /* 0x2000001fff1f7230 */ /* 0x000fe20000004100 */
[----:B------:R-:W-:Y:S01]  /*6b10*/  CS2R R48, SRZ ;  /* 0x0000000000307805 */ /* 0x000fe2000001ff00 */
[----:B------:R-:W-:Y:S01]  /*6b20*/  HADD2.F32 R28, -RZ, R28.H0_H0 ;  /* 0x2000001cff1c7230 */ /* 0x000fe20000004100 */
[----:B------:R-:W-:Y:S01]  /*6b30*/  MOV R45, RZ ;  /* 0x000000ff002d7202 */ /* 0x000fe20000000f00 */
[----:B------:R-:W-:Y:S01]  /*6b40*/  HADD2.F32 R25, -RZ, R25.H0_H0 ;  /* 0x20000019ff197230 */ /* 0x000fe20000004100 */
[----:B------:R-:W-:Y:S01]  /*6b50*/  CS2R R38, SRZ ;  /* 0x0000000000267805 */ /* 0x000fe2000001ff00 */
[----:B------:R-:W-:Y:S01]  /*6b60*/  HADD2.F32 R24, -RZ, R24.H0_H0 ;  /* 0x20000018ff187230 */ /* 0x000fe20000004100 */
[----:B0-----:R-:W-:Y:S01]  /*6b70*/  UISETP.GE.AND UP0, UPT, UR33, 0x1, UPT ;  /* 0x000000012100788c */ /* 0x001fe2000bf06270 */
        /* <DEDUP_REMOVED lines=9> */
[----:B------:R-:W-:Y:S01]  /*6c10*/  LOP3.LUT R40, R100, 0x1f, RZ, 0xc0, !PT ;  /* 0x0000001f64287812 */ /* 0x000fe200078ec0ff */
[----:B------:R-:W-:-:S02]  /*6c20*/  HADD2.F32 R18, -RZ, R18.H0_H0 ;  /* 0x20000012ff127230 */ /* 0x000fc40000004100 */
        /* <DEDUP_REMOVED lines=43> */
[----:B-1----:R-:W-:Y:S01]  /*6ee0*/  UIMAD.WIDE.U32 UR28, UR24, UR30, URZ ;  /* 0x0000001e181c72a5 */ /* 0x002fe2000f8e00ff */
[----:B------:R-:W1:Y:S03]  /*6ef0*/  LDCU UR40, c[0x0][0x394] ;  /* 0x00007280ff2877ac */ /* 0x000e660008000800 */
[----:B------:R-:W-:-:S02]  /*6f00*/  UIMAD UR29, UR24, UR31, UR29 ;  /* 0x0000001f181d72a4 */ /* 0x000fc4000f8e021d */
[----:B---3--:R-:W-:Y:S02]  /*6f10*/  UIMAD.WIDE.U32 UR30, UR24, UR8, URZ ;  /* 0x00000008181e72a5 */ /* 0x008fe4000f8e00ff */
[----:B----4-:R-:W-:Y:S02]  /*6f20*/  ULEA UR32, UP0, UR28, UR22, 0x2 ;  /* 0x000000161c207291 */ /* 0x010fe4000f8010ff */
[----:B------:R-:W-:Y:S02]  /*6f30*/  ULEA UR25, UP1, UR30, UR20, 0x2 ;  /* 0x000000141e197291 */ /* 0x000fe4000f8210ff */
[----:B------:R-:W-:Y:S02]  /*6f40*/  UIMAD UR20, UR24, UR9, UR31 ;  /* 0x00000009181472a4 */ /* 0x000fe4000f8e021f */
[----:B-----5:R-:W-:Y:S02]  /*6f50*/  UIMAD.WIDE.U32 UR8, UR24, UR34, URZ ;  /* 0x00000022180872a5 */ /* 0x020fe4000f8e00ff */
[----:B------:R-:W-:-:S02]  /*6f60*/  ULEA.HI.X UR31, UR28, UR23, UR29, 0x2, UP0 ;  /* 0x000000171c1f7291 */ /* 0x000fc400080f141d */
[----:B------:R-:W-:Y:S02]  /*6f70*/  UIMAD UR24, UR24, UR35, UR9 ;  /* 0x00000023181872a4 */ /* 0x000fe4000f8e0209 */
[----:B0-----:R-:W-:Y:S02]  /*6f80*/  ULEA UR28, UP0, UR8, UR36, 0x2 ;  /* 0x00000024081c7291 */ /* 0x001fe4000f8010ff */
[----:B------:R-:W-:Y:S01]  /*6f90*/  ULEA.HI.X UR30, UR30, UR21, UR20, 0x2, UP1 ;  /* 0x000000151e1e7291 */ /* 0x000fe200088f1414 */
[----:B------:R-:W0:Y:S01]  /*6fa0*/  S2UR UR21, SR_CgaCtaId ;  /* 0x00000000001579c3 */ /* 0x000e220000008800 */
[----:B------:R-:W-:Y:S02]  /*6fb0*/  ULEA.HI.X UR29, UR8, UR37, UR24, 0x2, UP0 ;  /* 0x00000025081d7291 */ /* 0x000fe400080f1418 */
[----:B-1----:R-:W-:Y:S01]  /*6fc0*/  UISETP.GE.AND UP0, UPT, UR16, UR40, UPT ;  /* 0x000000281000728c */ /* 0x002fe2000bf06270 */
[----:B------:R-:W1:Y:S05]  /*6fd0*/  LDCU.64 UR34, c[0x0][0x3e0] ;  /* 0x00007c00ff2277ac */ /* 0x000e6a0008000a00 */
[----:B------:R-:W-:Y:S01]  /*6fe0*/  PLOP3.LUT P0, PT, PT, PT, UP0, 0x80, 0x8 ;  /* 0x000000000008781c */ /* 0x000fe20003f0f008 */
[----:B------:R-:W3:Y:S03]  /*6ff0*/  LDCU.64 UR38, c[0x0][0x3c0] ;  /* 0x00007800ff2677ac */ /* 0x000ee60008000a00 */
[----:B------:R-:W-:Y:S01]  /*7000*/  ISETP.EQ.AND P0, PT, R40, RZ, !P0 ;  /* 0x000000ff2800720c */ /* 0x000fe20004702270 */
[----:B------:R-:W-:-:S02]  /*7010*/  ULEA UR8, UR16, 0xffffff00, 0x8 ;  /* 0xffffff0010087891 */ /* 0x000fc4000f8e40ff */
[----:B------:R-:W-:Y:S02]  /*7020*/  UIADD3 UR9, UPT, UPT, UR16, -0x2, URZ ;  /* 0xfffffffe10097890 */ /* 0x000fe4000fffe0ff */
[----:B------:R-:W-:Y:S02]  /*7030*/  UIADD3 UR36, UPT, UPT, UR19, 0x1ae0, URZ ;  /* 0x00001ae013247890 */ /* 0x000fe4000fffe0ff */
[----:B------:R-:W-:Y:S02]  /*7040*/  UIADD3 UR20, UPT, UPT, UR19, 0x24e0, URZ ;  /* 0x000024e013147890 */ /* 0x000fe4000fffe0ff */
[----:B------:R-:W-:Y:S01]  /*7050*/  USHF.L.U64.HI UR22, UR10, 0x2, UR11 ;  /* 0x000000020a167899 */ /* 0x000fe2000801020b */
[----:B------:R-:W-:Y:S01]  /*7060*/  UMOV UR19, 0x400 ;  /* 0x0000040000137882 */ /* 0x000fe20000000000 */
[----:B------:R-:W-:Y:S02]  /*7070*/  ULOP3.LUT UR11, UR8, 0x100, URZ, 0xc0, !UPT ;  /* 0x00000100080b7892 */ /* 0x000fe4000f8ec0ff */
[----:B------:R-:W-:Y:S01]  /*7080*/  @P0 LOP3.LUT R69, R69, 0x2, RZ, 0xfc, !PT ;  /* 0x0000000245450812 */ /* 0x000fe200078efcff */
[----:B------:R-:W4:Y:S01]  /*7090*/  LDCU UR37, c[0x0][0x394] ;  /* 0x00007280ff2577ac */ /* 0x000f220008000800 */
[----:B------:R-:W2:Y:S01]  /*70a0*/  LDCU UR42, c[0x0][0x38c] ;  /* 0x00007180ff2a77ac */ /* 0x000ea20008000800 */
[----:B------:R-:W-:-:S02]  /*70b0*/  UIMAD UR9, UR9, UR33, URZ ;  /* 0x00000021090972a4 */ /* 0x000fc4000f8e02ff */
[----:B-1----:R-:W-:Y:S02]  /*70c0*/  USHF.L.U64.HI UR24, UR34, 0x2, UR35 ;  /* 0x0000000222187899 */ /* 0x002fe40008010223 */
[----:B---3--:R-:W-:Y:S02]  /*70d0*/  USHF.L.U64.HI UR23, UR38, 0x2, UR39 ;  /* 0x0000000226177899 */ /* 0x008fe40008010227 */
[----:B0-----:R-:W-:Y:S01]  /*70e0*/  ULEA UR19, UR21, UR19, 0x18 ;  /* 0x0000001315137291 */ /* 0x001fe2000f8ec0ff */
[----:B------:R-:W-:-:S11]  /*70f0*/  UMOV UR8, URZ ;  /* 0x000000ff00087c82 */ /* 0x000fd60008000000 */
.L_x_269:
        /* <DEDUP_REMOVED lines=33> */
[----:B-1----:R-:W1:Y:S04]  /*7310*/  MUFU.EX2 R102, R102 ;  /* 0x0000006600667308 */ /* 0x002e680000000800 */
        /* <DEDUP_REMOVED lines=42> */
.L_x_258:
[----:B------:R-:W-:-:S06]  /*75c0*/  LEA R133, R100, UR19, 0x2 ;  /* 0x0000001364857c11 */ /* 0x000fcc000f8e10ff */
[----:B------:R-:W0:Y:S02]  /*75d0*/  LDS R133, [R133+0x22e4] ;  /* 0x0022e40085857984 */ /* 0x000e240000000800 */
.L_x_259:
[----:B----4-:R-:W-:Y:S05]  /*75e0*/  BSYNC.RECONVERGENT B0 ;  /* 0x0000000000007941 */ /* 0x010fea0003800200 */
.L_x_257:
        /* <DEDUP_REMOVED lines=106> */
.L_x_287:
[----:B------:R-:W4:Y:S01]  /*7c90*/  S2R R87, SR_LANEID ;  /* 0x0000000000577919 */ /* 0x000f220000000000 */
[----:B---3--:R-:W-:Y:S01]  /*7ca0*/  FFMA.FTZ R86, R162, R86, R157 ;  /* 0x00000056a2567223 */ /* 0x008fe2000001009d */
[----:B------:R-:W-:Y:S01]  /*7cb0*/  UMOV UR21, 0xffffffff ;  /* 0xffffffff00157882 */ /* 0x000fe20000000000 */
[----:B----4-:R-:W-:-:S04]  /*7cc0*/  ISETP.GE.AND P2, PT, R87, 0x10, PT ;  /* 0x000000105700780c */ /* 0x010fc80003f46270 */
[----:B------:R-:W-:-:S09]  /*7cd0*/  FSEL R163, R157, R86, !P2 ;  /* 0x000000569da37208 */ /* 0x000fd20005000000 */
[----:B0-2---:R-:W-:Y:S01]  /*7ce0*/  @P2 FMUL.FTZ R162, R162, R155 ;  /* 0x0000009ba2a22220 */ /* 0x005fe20000410000 */
[----:B------:R-:W-:Y:S06]  /*7cf0*/  BRA.DIV UR21, `(.L_x_262) ;  /* 0x0000004615487947 */ /* 0x000fec000b800000 */
.L_x_290:
[----:B------:R-:W-:-:S03]  /*7d00*/  UMOV UR21, 0xffffffff ;  /* 0xffffffff00157882 */ /* 0x000fc60000000000 */
[----:B------:R-:W-:Y:S05]  /*7d10*/  BRA.DIV UR21, `(.L_x_263) ;  /* 0x0000004615687947 */ /* 0x000fea000b800000 */
.L_x_293:
[----:B------:R-:W-:-:S03]  /*7d20*/  UMOV UR21, 0xffffffff ;  /* 0xffffffff00157882 */ /* 0x000fc60000000000 */
[----:B------:R-:W-:Y:S05]  /*7d30*/  BRA.DIV UR21, `(.L_x_264) ;  /* 0x0000004615887947 */ /* 0x000fea000b800000 */
[----:B------:R-:W0:Y:S04]  /*7d40*/  SHFL.UP PT, R162, R162, 0x1, RZ ;  /* 0x04200000a2a27989 */ /* 0x000e2800000e00ff */
[----:B------:R-:W2:Y:S04]  /*7d50*/  SHFL.UP PT, R163, R163, 0x1, RZ ;  /* 0x04200000a3a37989 */ /* 0x000ea800000e00ff */
[----:B-----5:R-:W3:Y:S04]  /*7d60*/  SHFL.IDX PT, R40, R40, RZ, 0x1f ;  /* 0x00001fff28287589 */ /* 0x020ee800000e0000 */
[----:B------:R-:W4:Y:S02]  /*7d70*/  SHFL.IDX PT, R41, R41, RZ, 0x1f ;  /* 0x00001fff29297589 */ /* 0x000f2400000e0000 */
.L_x_299:
        /* <DEDUP_REMOVED lines=12> */
.L_x_260:
        /* <DEDUP_REMOVED lines=115> */
.L_x_316:
        /* <DEDUP_REMOVED lines=14> */
.L_x_265:
[----:B------:R-:W-:Y:S05]  /*8650*/  WARPSYNC.ALL ;  /* 0x0000000000007948 */ /* 0x000fea0003800000 */
[----:B------:R-:W-:Y:S01]  /*8660*/  BAR.SYNC.DEFER_BLOCKING 0x0 ;  /* 0x0000000000007b1d */ /* 0x000fe20000010000 */
[----:B-1----:R-:W-:-:S04]  /*8670*/  SHF.R.U32.HI R43, RZ, 0x2, R100 ;  /* 0x00000002ff2b7819 */ /* 0x002fc80000011664 */
        /* <DEDUP_REMOVED lines=9> */
[----:B------:R-:W-:Y:S01]  /*8710*/  FFMA.FTZ R83, R0, R151, RZ ;  /* 0x0000009700537223 */ /* 0x000fe200000100ff */
[----:B------:R-:W-:Y:S02]  /*8720*/  FFMA.FTZ R151, R53, -R91, R151 ;  /* 0x8000005b35977223 */ /* 0x000fe40000010097 */
[----:B------:R-:W-:Y:S01]  /*8730*/  FFMA.FTZ R82, R125, R132, R131 ;  /* 0x000000847d527223 */ /* 0x000fe20000010083 */
[----:B------:R-:W-:Y:S01]  /*8740*/  FFMA.FTZ R86, R68, R135, R83 ;  /* 0x0000008744567223 */ /* 0x000fe20000010053 */
[----:B------:R-:W-:-:S02]  /*8750*/  FFMA.FTZ R135, R50, -R90, R135 ;  /* 0x8000005a32877223 */ /* 0x000fc40000010087 */
[----:B------:R-:W-:Y:S01]  /*8760*/  FFMA.FTZ R121, R121, R82, R130 ;  /* 0x0000005279797223 */ /* 0x000fe20000010082 */
[----:B------:R-:W-:Y:S01]  /*8770*/  FFMA.FTZ R83, R67, R136, R86 ;  /* 0x0000008843537223 */ /* 0x000fe20000010056 */
[----:B------:R-:W-:Y:S02]  /*8780*/  FFMA.FTZ R136, R47, -R89, R136 ;  /* 0x800000592f887223 */ /* 0x000fe40000010088 */
[----:B------:R-:W-:Y:S01]  /*8790*/  FFMA.FTZ R118, R118, R121, R129 ;  /* 0x0000007976767223 */ /* 0x000fe20000010081 */
        /* <DEDUP_REMOVED lines=17> */
[----:B------:R-:W-:Y:S01]  /*88b0*/  FADD.FTZ R2, R129, R2 ;  /* 0x0000000281027221 */ /* 0x000fe20000010000 */
[----:B------:R-:W-:Y:S01]  /*88c0*/  FADD.FTZ R5, R125, R5 ;  /* 0x000000057d057221 */ /* 0x000fe20000010000 */
        /* <DEDUP_REMOVED lines=8> */
[----:B------:R-:W-:Y:S02]  /*8950*/  FFMA.FTZ R144, R23, -R75, R144 ;  /* 0x8000004b17907223 */ /* 0x000fe40000010090 */
[----:B------:R-:W-:Y:S01]  /*8960*/  FFMA.FTZ R106, R106, R107, R119 ;  /* 0x0000006b6a6a7223 */ /* 0x000fe20000010077 */
[----:B------:R-:W-:Y:S01]  /*8970*/  FFMA.FTZ R42, R58, R145, R83 ;  /* 0x000000913a2a7223 */ /* 0x000fe20000010053 */
[----:B------:R-:W-:Y:S01]  /*8980*/  FMUL.FTZ R113, R107, R80 ;  /* 0x000000506b717220 */ /* 0x000fe20000410000 */
[----:B------:R-:W-:Y:S01]  /*8990*/  FMUL.FTZ R119, R110, R77 ;  /* 0x0000004d6e777220 */ /* 0x000fe20000410000 */
[----:B------:R-:W-:Y:S01]  /*89a0*/  FFMA.FTZ R105, R105, R106, R117 ;  /* 0x0000006a69697223 */ /* 0x000fe20000010075 */
[----:B------:R-:W-:Y:S01]  /*89b0*/  FFMA.FTZ R83, R57, R146, R42 ;  /* 0x0000009239537223 */ /* 0x000fe2000001002a */
[----:B------:R-:W-:Y:S01]  /*89c0*/  FMUL.FTZ R117, R109, R78 ;  /* 0x0000004e6d757220 */ /* 0x000fe20000410000 */
[----:B------:R-:W-:Y:S01]  /*89d0*/  FFMA.FTZ R145, R22, -R74, R145 ;  /* 0x8000004a16917223 */ /* 0x000fe20000010091 */
[----:B------:R-:W-:Y:S01]  /*89e0*/  FFMA.FTZ R104, R104, R105, R115 ;  /* 0x0000006968687223 */ /* 0x000fe20000010073 */
[----:B------:R-:W-:Y:S01]  /*89f0*/  FFMA.FTZ R146, R21, -R73, R146 ;  /* 0x8000004915927223 */ /* 0x000fe20000010092 */
[----:B------:R-:W-:Y:S01]  /*8a00*/  FADD.FTZ R9, R119, R9 ;  /* 0x0000000977097221 */ /* 0x000fe20000010000 */
[----:B------:R-:W-:Y:S01]  /*8a10*/  FADD.FTZ R10, R117, R10 ;  /* 0x0000000a750a7221 */ /* 0x000fe20000010000 */
[----:B------:R-:W-:Y:S01]  /*8a20*/  FFMA.FTZ R103, R103, R104, R114 ;  /* 0x0000006867677223 */ /* 0x000fe20000010072 */
[----:B------:R-:W-:Y:S01]  /*8a30*/  FMUL.FTZ R87, R104, R89 ;  /* 0x0000005968577220 */ /* 0x000fe20000410000 */
[----:B------:R-:W-:-:S02]  /*8a40*/  FADD.FTZ R12, R113, R12 ;  /* 0x0000000c710c7221 */ /* 0x000fc40000010000 */
[----:B------:R-:W-:Y:S01]  /*8a50*/  FFMA.FTZ R102, R102, R103, R112 ;  /* 0x0000006766667223 */ /* 0x000fe20000010070 */
[----:B------:R-:W-:Y:S01]  /*8a60*/  FFMA.FTZ R112, R56, R147, R83 ;  /* 0x0000009338707223 */ /* 0x000fe20000010053 */
[----:B------:R-:W-:Y:S01]  /*8a70*/  FMUL.FTZ R85, R103, R90 ;  /* 0x0000005a67557220 */ /* 0x000fe20000410000 */
[----:B------:R-:W-:Y:S01]  /*8a80*/  FFMA.FTZ R147, R20, -R72, R147 ;  /* 0x8000004814937223 */ /* 0x000fe20000010093 */
[----:B------:R-:W-:Y:S01]  /*8a90*/  FMUL.FTZ R42, R102, R91 ;  /* 0x0000005b662a7220 */ /* 0x000fe20000410000 */
[----:B------:R-:W-:Y:S01]  /*8aa0*/  FFMA.FTZ R83, R55, R148, R112 ;  /* 0x0000009437537223 */ /* 0x000fe20000010070 */
[----:B------:R-:W-:Y:S01]  /*8ab0*/  FFMA.FTZ R148, R19, -R71, R148 ;  /* 0x8000004713947223 */ /* 0x000fe20000010094 */
[----:B------:R-:W-:Y:S01]  /*8ac0*/  FADD.FTZ R15, R87, R15 ;  /* 0x0000000f570f7221 */ /* 0x000fe20000010000 */
[C---:B------:R-:W-:Y:S01]  /*8ad0*/  FFMA.FTZ R86, R42.reuse, R151, RZ ;  /* 0x000000972a567223 */ /* 0x040fe200000100ff */
[----:B------:R-:W-:Y:S01]  /*8ae0*/  FADD.FTZ R16, R85, R16 ;  /* 0x0000001055107221 */ /* 0x000fe20000010000 */
[----:B------:R-:W-:-:S02]  /*8af0*/  FADD.FTZ R17, R42, R17 ;  /* 0x000000112a117221 */ /* 0x000fc40000010000 */
[----:B------:R-:W-:Y:S01]  /*8b00*/  FFMA.FTZ R112, R85, R135, R86 ;  /* 0x0000008755707223 */ /* 0x000fe20000010056 */
[----:B------:R-:W-:Y:S01]  /*8b10*/  FFMA.FTZ R86, R54, R150, R83 ;  /* 0x0000009636567223 */ /* 0x000fe20000010053 */
[----:B------:R-:W-:Y:S01]  /*8b20*/  FMUL.FTZ R83, R105, R88 ;  /* 0x0000005869537220 */ /* 0x000fe20000410000 */
[----:B------:R-:W-:Y:S01]  /*8b30*/  FFMA.FTZ R150, R18, -R70, R150 ;  /* 0x8000004612967223 */ /* 0x000fe20000010096 */
[----:B------:R-:W-:Y:S01]  /*8b40*/  FFMA.FTZ R114, R87, R136, R112 ;  /* 0x0000008857727223 */ /* 0x000fe20000010070 */
[----:B------:R-:W-:Y:S01]  /*8b50*/  FMUL.FTZ R112, R106, R81 ;  /* 0x000000516a707220 */ /* 0x000fe20000410000 */
[----:B------:R-:W1:Y:S01]  /*8b60*/  SHFL.DOWN PT, R123, R86, 0x1, 0x1f ;  /* 0x08201f00567b7f89 */ /* 0x000e6200000e0000 */
[C---:B------:R-:W-:Y:S01]  /*8b70*/  FADD.FTZ R14, R83.reuse, R14 ;  /* 0x0000000e530e7221 */ /* 0x040fe20000010000 */
[----:B------:R-:W-:Y:S01]  /*8b80*/  FFMA.FTZ R115, R83, R137, R114 ;  /* 0x0000008953737223 */ /* 0x000fe20000010072 */
[----:B------:R-:W-:Y:S01]  /*8b90*/  FMUL.FTZ R114, R108, R79 ;  /* 0x0000004f6c727220 */ /* 0x000fe20000410000 */
[----:B------:R-:W-:-:S02]  /*8ba0*/  FADD.FTZ R13, R112, R13 ;  /* 0x0000000d700d7221 */ /* 0x000fc40000010000 */
[----:B------:R-:W-:Y:S01]  /*8bb0*/  FFMA.FTZ R120, R112, R138, R115 ;  /* 0x0000008a70787223 */ /* 0x000fe20000010073 */
[----:B------:R-:W-:-:S03]  /*8bc0*/  FADD.FTZ R11, R114, R11 ;  /* 0x0000000b720b7221 */ /* 0x000fc60000010000 */
[----:B------:R-:W-:Y:S01]  /*8bd0*/  FFMA.FTZ R115, R113, R139, R120 ;  /* 0x0000008b71737223 */ /* 0x000fe20000010078 */
[----:B------:R-:W-:-:S03]  /*8be0*/  FFMA.FTZ R120, R28, -R78, R141 ;  /* 0x8000004e1c787223 */ /* 0x000fc6000001008d */
[----:B------:R-:W-:-:S04]  /*8bf0*/  FFMA.FTZ R122, R114, R140, R115 ;  /* 0x0000008c727a7223 */ /* 0x000fc80000010073 */
[----:B------:R-:W-:-:S04]  /*8c00*/  FFMA.FTZ R122, R117, R120, R122 ;  /* 0x00000078757a7223 */ /* 0x000fc8000001007a */
[----:B------:R-:W-:Y:S01]  /*8c10*/  FFMA.FTZ R115, R119, R142, R122 ;  /* 0x0000008e77737223 */ /* 0x000fe2000001007a */
[----:B------:R-:W-:Y:S01]  /*8c20*/  FMUL.FTZ R122, R111, R76 ;  /* 0x0000004c6f7a7220 */ /* 0x000fe20000410000 */
[----:B-1----:R-:W-:Y:S01]  /*8c30*/  @!P0 FADD.FTZ R86, R86, R123 ;  /* 0x0000007b56568221 */ /* 0x002fe20000010000 */
[----:B------:R-:W-:Y:S02]  /*8c40*/  FMUL.FTZ R123, R84, R75 ;  /* 0x0000004b547b7220 */ /* 0x000fe40000410000 */
[C---:B------:R-:W-:Y:S01]  /*8c50*/  FFMA.FTZ R124, R122.reuse, R143, R115 ;  /* 0x0000008f7a7c7223 */ /* 0x040fe20000010073 */
[----:B------:R-:W-:Y:S01]  /*8c60*/  FADD.FTZ R8, R122, R8 ;  /* 0x000000087a087221 */ /* 0x000fe20000010000 */
[----:B------:R-:W1:Y:S01]  /*8c70*/  SHFL.DOWN PT, R131, R86, 0x2, 0x1f ;  /* 0x08401f0056837f89 */ /* 0x000e6200000e0000 */
[C---:B------:R-:W-:Y:S01]  /*8c80*/  FADD.FTZ R7, R123.reuse, R7 ;  /* 0x000000077b077221 */ /* 0x040fe20000010000 */
[----:B------:R-:W-:Y:S01]  /*8c90*/  FFMA.FTZ R115, R123, R144, R124 ;  /* 0x000000907b737223 */ /* 0x000fe2000001007c */
[----:B------:R-:W-:-:S04]  /*8ca0*/  FMUL.FTZ R124, R116, R74 ;  /* 0x0000004a747c7220 */ /* 0x000fc80000410000 */
[C---:B------:R-:W-:Y:S01]  /*8cb0*/  FFMA.FTZ R126, R124.reuse, R145, R115 ;  /* 0x000000917c7e7223 */ /* 0x040fe20000010073 */
[----:B------:R-:W-:-:S03]  /*8cc0*/  FADD.FTZ R6, R124, R6 ;  /* 0x000000067c067221 */ /* 0x000fc60000010000 */
[----:B------:R-:W-:Y:S01]  /*8cd0*/  FFMA.FTZ R115, R125, R146, R126 ;  /* 0x000000927d737223 */ /* 0x000fe2000001007e */
[----:B------:R-:W-:-:S04]  /*8ce0*/  FMUL.FTZ R126, R121, R72 ;  /* 0x00000048797e7220 */ /* 0x000fc80000410000 */
[C---:B------:R-:W-:Y:S01]  /*8cf0*/  FFMA.FTZ R128, R126.reuse, R147, R115 ;  /* 0x000000937e807223 */ /* 0x040fe20000010073 */
[----:B------:R-:W-:-:S03]  /*8d00*/  FADD.FTZ R4, R126, R4 ;  /* 0x000000047e047221 */ /* 0x000fc60000010000 */
[----:B------:R-:W-:Y:S01]  /*8d10*/  FFMA.FTZ R128, R127, R148, R128 ;  /* 0x000000947f807223 */ /* 0x000fe20000010080 */
[----:B------:R-:W-:-:S03]  /*8d20*/  FMUL.FTZ R127, R101, R82 ;  /* 0x00000052657f7220 */ /* 0x000fc60000410000 */
[----:B------:R-:W-:Y:S01]  /*8d30*/  FFMA.FTZ R115, R129, R150, R128 ;  /* 0x0000009681737223 */ /* 0x000fe20000010080 */
[----:B-1----:R-:W-:Y:S01]  /*8d40*/  @!P1 FADD.FTZ R86, R86, R131 ;  /* 0x0000008356569221 */ /* 0x002fe20000010000 */
[----:B------:R-:W-:-:S03]  /*8d50*/  FMUL.FTZ R148, R148, R127 ;  /* 0x0000007f94947220 */ /* 0x000fc60000410000 */
[----:B------:R-:W1:Y:S01]  /*8d60*/  SHFL.DOWN PT, R128, R115, 0x1, 0x1f ;  /* 0x08201f0073807f89 */ /* 0x000e6200000e0000 */
[----:B------:R-:W-:Y:S01]  /*8d70*/  FFMA.FTZ R148, R19, R82, R148 ;  /* 0x0000005213947223 */ /* 0x000fe20000010094 */
[----:B------:R-:W-:Y:S02]  /*8d80*/  FMUL.FTZ R82, R101, R116 ;  /* 0x0000007465527220 */ /* 0x000fe40000410000 */
[----:B------:R-:W2:Y:S01]  /*8d90*/  SHFL.DOWN PT, R131, R86, 0x4, 0x1f ;  /* 0x08801f0056837f89 */ /* 0x000ea200000e0000 */
[----:B------:R-:W-:Y:S01]  /*8da0*/  FADD.FTZ R51, R148, R51 ;  /* 0x0000003394337221 */ /* 0x000fe20000010000 */
[----:B------:R-:W-:Y:S01]  /*8db0*/  FMUL.FTZ R145, R145, R82 ;  /* 0x0000005291917220 */ /* 0x000fe20000410000 */
[----:B------:R-:W-:-:S03]  /*8dc0*/  FMUL.FTZ R82, R101, R111 ;  /* 0x0000006f65527220 */ /* 0x000fc60000410000 */
[----:B------:R-:W-:Y:S01]  /*8dd0*/  FFMA.FTZ R145, R22, R116, R145 ;  /* 0x0000007416917223 */ /* 0x000fe20000010091 */
[----:B------:R-:W-:-:S03]  /*8de0*/  FMUL.FTZ R143, R143, R82 ;  /* 0x000000528f8f7220 */ /* 0x000fc60000410000 */
[----:B------:R-:W-:Y:S01]  /*8df0*/  FADD.FTZ R46, R145, R46 ;  /* 0x0000002e912e7221 */ /* 0x000fe20000010000 */
[----:B------:R-:W-:-:S04]  /*8e00*/  FFMA.FTZ R82, R24, R111, R143 ;  /* 0x0000006f18527223 */ /* 0x000fc8000001008f */
[----:B------:R-:W-:Y:S01]  /*8e10*/  FADD.FTZ R39, R82, R39 ;  /* 0x0000002752277221 */ /* 0x000fe20000010000 */
[----:B-1----:R-:W-:Y:S01]  /*8e20*/  @!P0 FADD.FTZ R115, R115, R128 ;  /* 0x0000008073738221 */ /* 0x002fe20000010000 */
[----:B------:R-:W-:Y:S01]  /*8e30*/  ISETP.NE.AND P0, PT, R100, RZ, PT ;  /* 0x000000ff6400720c */ /* 0x000fe20003f05270 */
[----:B--2---:R-:W-:-:S03]  /*8e40*/  @!P2 FADD.FTZ R86, R86, R131 ;  /* 0x000000835656a221 */ /* 0x004fc60000010000 */
[----:B------:R-:W1:Y:S01]  /*8e50*/  SHFL.DOWN PT, R128, R115, 0x2, 0x1f ;  /* 0x08401f0073807f89 */ /* 0x000e6200000e0000 */
[----:B------:R-:W-:-:S03]  /*8e60*/  FMUL.FTZ R131, R101, R132 ;  /* 0x0000008465837220 */ /* 0x000fc60000410000 */
[----:B------:R-:W2:Y:S01]  /*8e70*/  SHFL.DOWN PT, R133, R86, 0x8, 0x1f ;  /* 0x09001f0056857f89 */ /* 0x000ea200000e0000 */
[----:B------:R-:W-:-:S04]  /*8e80*/  FMUL.FTZ R131, R150, R131 ;  /* 0x0000008396837220 */ /* 0x000fc80000410000 */
[----:B0-----:R0:W-:Y:S01]  /*8e90*/  @!P0 STS.64 [UR20], R40 ;  /* 0x00000028ff008988 */ /* 0x0011e20008000a14 */
[----:B------:R-:W-:-:S04]  /*8ea0*/  FFMA.FTZ R131, R18, R132, R131 ;  /* 0x0000008412837223 */ /* 0x000fc80000010083 */
[----:B------:R-:W-:Y:S01]  /*8eb0*/  FADD.FTZ R52, R131, R52 ;  /* 0x0000003483347221 */ /* 0x000fe20000010000 */
[C---:B0-----:R-:W-:Y:S01]  /*8ec0*/  FMUL.FTZ R40, R101.reuse, R121 ;  /* 0x0000007965287220 */ /* 0x041fe20000410000 */
[----:B------:R-:W-:-:S03]  /*8ed0*/  FMUL.FTZ R41, R101, R118 ;  /* 0x0000007665297220 */ /* 0x000fc60000410000 */
[----:B------:R-:W-:Y:S01]  /*8ee0*/  FMUL.FTZ R147, R147, R40 ;  /* 0x0000002893937220 */ /* 0x000fe20000410000 */
[----:B-1----:R-:W-:Y:S01]  /*8ef0*/  @!P1 FADD.FTZ R115, R115, R128 ;  /* 0x0000008073739221 */ /* 0x002fe20000010000 */
[----:B------:R-:W-:Y:S01]  /*8f00*/  ISETP.GT.AND P1, PT, R149, 0x17, PT ;  /* 0x000000179500780c */ /* 0x000fe20003f24270 */
[----:B------:R-:W-:Y:S01]  /*8f10*/  FMUL.FTZ R146, R146, R41 ;  /* 0x0000002992927220 */ /* 0x000fe20000410000 */
[----:B------:R-:W-:Y:S01]  /*8f20*/  FMUL.FTZ R41, R101, R84 ;  /* 0x0000005465297220 */ /* 0x000fe20000410000 */
[----:B------:R-:W-:Y:S01]  /*8f30*/  FFMA.FTZ R126, R20, R121, R147 ;  /* 0x00000079147e7223 */ /* 0x000fe20000010093 */
[----:B------:R-:W0:Y:S01]  /*8f40*/  SHFL.DOWN PT, R128, R115, 0x4, 0x1f ;  /* 0x08801f0073807f89 */ /* 0x000e2200000e0000 */
[----:B------:R-:W-:Y:S01]  /*8f50*/  FFMA.FTZ R121, R21, R118, R146 ;  /* 0x0000007615797223 */ /* 0x000fe20000010092 */
[----:B------:R-:W-:Y:S01]  /*8f60*/  FMUL.FTZ R144, R144, R41 ;  /* 0x0000002990907220 */ /* 0x000fe20000410000 */
[----:B------:R-:W-:Y:S01]  /*8f70*/  FMUL.FTZ R41, R101, R110 ;  /* 0x0000006e65297220 */ /* 0x000fe20000410000 */
[----:B------:R-:W-:Y:S01]  /*8f80*/  FADD.FTZ R49, R126, R49 ;  /* 0x000000317e317221 */ /* 0x000fe20000010000 */
[----:B------:R-:W-:Y:S01]  /*8f90*/  FADD.FTZ R48, R121, R48 ;  /* 0x0000003079307221 */ /* 0x000fe20000010000 */
[----:B------:R-:W-:Y:S01]  /*8fa0*/  FFMA.FTZ R144, R23, R84, R144 ;  /* 0x0000005417907223 */ /* 0x000fe20000010090 */
[----:B------:R-:W-:Y:S01]  /*8fb0*/  FMUL.FTZ R142, R142, R41 ;  /* 0x000000298e8e7220 */ /* 0x000fe20000410000 */
[----:B------:R-:W-:Y:S01]  /*8fc0*/  FMUL.FTZ R41, R101, R109 ;  /* 0x0000006d65297220 */ /* 0x000fe20000410000 */
[----:B--2---:R-:W-:Y:S01]  /*8fd0*/  @!P1 FADD.FTZ R86, R86, R133 ;  /* 0x0000008556569221 */ /* 0x004fe20000010000 */
[----:B------:R-:W-:Y:S01]  /*8fe0*/  FADD.FTZ R45, R144, R45 ;  /* 0x0000002d902d7221 */ /* 0x000fe20000010000 */
[----:B------:R-:W-:Y:S01]  /*8ff0*/  FFMA.FTZ R117, R25, R110, R142 ;  /* 0x0000006e19757223 */ /* 0x000fe2000001008e */
[----:B------:R-:W-:Y:S01]  /*9000*/  FMUL.FTZ R111, R120, R41 ;  /* 0x00000029786f7220 */ /* 0x000fe20000410000 */
[----:B------:R-:W-:Y:S01]  /*9010*/  FMUL.FTZ R41, R101, R108 ;  /* 0x0000006c65297220 */ /* 0x000fe20000410000 */
[----:B------:R-:W1:Y:S01]  /*9020*/  SHFL.DOWN PT, R119, R86, 0x10, 0x1f ;  /* 0x0a001f0056777f89 */ /* 0x000e6200000e0000 */
[----:B------:R-:W-:Y:S01]  /*9030*/  FADD.FTZ R38, R117, R38 ;  /* 0x0000002675267221 */ /* 0x000fe20000010000 */
[----:B------:R-:W-:Y:S01]  /*9040*/  FFMA.FTZ R111, R28, R109, R111 ;  /* 0x0000006d1c6f7223 */ /* 0x000fe2000001006f */
[----:B------:R-:W-:Y:S01]  /*9050*/  FMUL.FTZ R140, R140, R41 ;  /* 0x000000298c8c7220 */ /* 0x000fe20000410000 */
[----:B------:R-:W-:-:S02]  /*9060*/  FMUL.FTZ R41, R101, R106 ;  /* 0x0000006a65297220 */ /* 0x000fc40000410000 */
[----:B------:R-:W-:Y:S01]  /*9070*/  FADD.FTZ R36, R111, R36 ;  /* 0x000000246f247221 */ /* 0x000fe20000010000 */
[----:B------:R-:W-:Y:S01]  /*9080*/  FFMA.FTZ R140, R31, R108, R140 ;  /* 0x0000006c1f8c7223 */ /* 0x000fe2000001008c */
[----:B------:R-:W-:Y:S01]  /*9090*/  FMUL.FTZ R138, R138, R41 ;  /* 0x000000298a8a7220 */ /* 0x000fe20000410000 */
[-C--:B------:R-:W-:Y:S01]  /*90a0*/  FMUL.FTZ R41, R101, R104.reuse ;  /* 0x0000006865297220 */ /* 0x080fe20000410000 */
[----:B0-----:R-:W-:Y:S01]  /*90b0*/  @!P2 FADD.FTZ R115, R115, R128 ;  /* 0x000000807373a221 */ /* 0x001fe20000010000 */
[----:B------:R-:W-:Y:S02]  /*90c0*/  FADD.FTZ R35, R140, R35 ;  /* 0x000000238c237221 */ /* 0x000fe40000010000 */
[----:B------:R-:W-:Y:S02]  /*90d0*/  FMUL.FTZ R136, R136, R41 ;  /* 0x0000002988887220 */ /* 0x000fe40000410000 */
[----:B------:R-:W0:Y:S02]  /*90e0*/  SHFL.DOWN PT, R40, R115, 0x8, 0x1f ;  /* 0x09001f0073287f89 */ /* 0x000e2400000e0000 */
[----:B------:R-:W-:-:S04]  /*90f0*/  FFMA.FTZ R136, R47, R104, R136 ;  /* 0x000000682f887223 */ /* 0x000fc80000010088 */
[----:B------:R-:W-:Y:S01]  /*9100*/  FADD.FTZ R29, R136, R29 ;  /* 0x0000001d881d7221 */ /* 0x000fe20000010000 */
[----:B-1----:R-:W-:Y:S01]  /*9110*/  FADD.FTZ R83, R86, R119 ;  /* 0x0000007756537221 */ /* 0x002fe20000010000 */
[----:B0-----:R-:W-:Y:S01]  /*9120*/  @!P1 FADD.FTZ R115, R115, R40 ;  /* 0x0000002873739221 */ /* 0x001fe20000010000 */
[----:B------:R-:W-:Y:S01]  /*9130*/  FMUL.FTZ R40, R101, R107 ;  /* 0x0000006b65287220 */ /* 0x000fe20000410000 */
[----:B------:R-:W-:-:S03]  /*9140*/  ISETP.NE.AND P1, PT, R149, RZ, PT ;  /* 0x000000ff9500720c */ /* 0x000fc60003f25270 */
[----:B------:R-:W0:Y:S01]  /*9150*/  SHFL.DOWN PT, R116, R115, 0x10, 0x1f ;  /* 0x0a001f0073747f89 */ /* 0x000e2200000e0000 */
[----:B------:R-:W-:Y:S01]  /*9160*/  FMUL.FTZ R139, R139, R40 ;  /* 0x000000288b8b7220 */ /* 0x000fe20000410000 */
[----:B------:R-:W-:-:S03]  /*9170*/  FMUL.FTZ R40, R101, R105 ;  /* 0x0000006965287220 */ /* 0x000fc60000410000 */
[----:B------:R-:W-:Y:S01]  /*9180*/  FFMA.FTZ R84, R34, R107, R139 ;  /* 0x0000006b22547223 */ /* 0x000fe2000001008b */
[----:B------:R-:W-:Y:S01]  /*9190*/  FMUL.FTZ R137, R137, R40 ;  /* 0x0000002889897220 */ /* 0x000fe20000410000 */
[C---:B------:R-:W-:Y:S02]  /*91a0*/  FMUL.FTZ R40, R101.reuse, R102 ;  /* 0x0000006665287220 */ /* 0x040fe40000410000 */
[----:B------:R-:W-:Y:S01]  /*91b0*/  FADD.FTZ R33, R84, R33 ;  /* 0x0000002154217221 */ /* 0x000fe20000010000 */
[----:B------:R-:W-:Y:S01]  /*91c0*/  FMUL.FTZ R84, R101, R103 ;  /* 0x0000006765547220 */ /* 0x000fe20000410000 */
[----:B------:R-:W-:Y:S01]  /*91d0*/  @!P1 LOP3.LUT R107, R43, 0xf8, RZ, 0xc0, !PT ;  /* 0x000000f82b6b9812 */ /* 0x000fe200078ec0ff */
[----:B------:R-:W-:Y:S01]  /*91e0*/  FMUL.FTZ R40, R151, R40 ;  /* 0x0000002897287220 */ /* 0x000fe20000410000 */
[----:B------:R-:W-:Y:S01]  /*91f0*/  FFMA.FTZ R43, R37, R106, R138 ;  /* 0x0000006a252b7223 */ /* 0x000fe2000001008a */
[----:B------:R-:W-:Y:S01]  /*9200*/  FMUL.FTZ R135, R135, R84 ;  /* 0x0000005487877220 */ /* 0x000fe20000410000 */
[----:B------:R-:W-:Y:S01]  /*9210*/  FFMA.FTZ R137, R44, R105, R137 ;  /* 0x000000692c897223 */ /* 0x000fe20000010089 */
[----:B------:R-:W-:Y:S01]  /*9220*/  FFMA.FTZ R41, R53, R102, R40 ;  /* 0x0000006635297223 */ /* 0x000fe20000010028 */
[----:B------:R-:W-:Y:S01]  /*9230*/  FADD.FTZ R32, R43, R32 ;  /* 0x000000202b207221 */ /* 0x000fe20000010000 */
[----:B------:R-:W-:Y:S01]  /*9240*/  FFMA.FTZ R84, R50, R103, R135 ;  /* 0x0000006732547223 */ /* 0x000fe20000010087 */
[----:B------:R-:W-:Y:S01]  /*9250*/  FADD.FTZ R30, R137, R30 ;  /* 0x0000001e891e7221 */ /* 0x000fe20000010000 */
[----:B------:R-:W-:-:S02]  /*9260*/  FADD.FTZ R26, R41, R26 ;  /* 0x0000001a291a7221 */ /* 0x000fc40000010000 */
[----:B------:R-:W-:Y:S01]  /*9270*/  FADD.FTZ R27, R84, R27 ;  /* 0x0000001b541b7221 */ /* 0x000fe20000010000 */
[----:B0-----:R-:W-:-:S05]  /*9280*/  FADD.FTZ R82, R115, R116 ;  /* 0x0000007473527221 */ /* 0x001fca0000010000 */
[----:B------:R0:W-:Y:S01]  /*9290*/  @!P1 STS.64 [R107+UR19+0x1098], R82 ;  /* 0x001098526b009988 */ /* 0x0001e20008000a13 */
[----:B------:R-:W-:Y:S06]  /*92a0*/  BAR.SYNC.DEFER_BLOCKING 0x0 ;  /* 0x0000000000007b1d */ /* 0x000fec0000010000 */
[----:B------:R-:W-:Y:S05]  /*92b0*/  @P0 BRA `(.L_x_268) ;  /* 0x00000000004c0947 */ /* 0x000fea0003800000 */
[----:B------:R-:W-:Y:S01]  /*92c0*/  UISETP.NE.AND UP0, UPT, UR16, UR37, UPT ;  /* 0x000000251000728c */ /* 0x000fe2000bf05270 */
[----:B------:R-:W1:Y:S01]  /*92d0*/  LDS.128 R40, [UR19+0x10a0] ;  /* 0x0010a013ff287984 */ /* 0x000e620008000c00 */
[----:B------:R-:W-:-:S03]  /*92e0*/  ISETP.GT.AND P1, PT, R149, 0xf, PT ;  /* 0x0000000f9500780c */ /* 0x000fc60003f24270 */
[----:B------:R-:W2:Y:S01]  /*92f0*/  LDS.64 R84, [UR19+0x10b0] ;  /* 0x0010b013ff547984 */ /* 0x000ea20008000a00 */
[----:B------:R-:W-:Y:S02]  /*9300*/  PLOP3.LUT P2, PT, PT, PT, UP0, 0x80, 0x8 ;  /* 0x000000000008781c */ /* 0x000fe40003f4f008 */
[----:B------:R-:W-:Y:S02]  /*9310*/  FSEL R86, R86, R83, P1 ;  /* 0x0000005356567208 */ /* 0x000fe40000800000 */
[----:B------:R-:W-:-:S09]  /*9320*/  FSEL R115, R115, R82, P1 ;  /* 0x0000005273737208 */ /* 0x000fd20000800000 */
[----:B------:R-:W3:Y:S04]  /*9330*/  @P2 LDS R102, [UR36+0x1600] ;  /* 0x00160024ff662984 */ /* 0x000ee80008000800 */
[----:B------:R-:W4:Y:S01]  /*9340*/  @P2 LDS R87, [UR36+0x1200] ;  /* 0x00120024ff572984 */ /* 0x000f220008000800 */
[----:B-1----:R-:W-:Y:S01]  /*9350*/  FADD.FTZ R86, R41, R86 ;  /* 0x0000005629567221 */ /* 0x002fe20000010000 */
[----:B------:R-:W-:-:S03]  /*9360*/  FADD.FTZ R115, R40, R115 ;  /* 0x0000007328737221 */ /* 0x000fc60000010000 */
[----:B------:R-:W-:Y:S01]  /*9370*/  FADD.FTZ R86, R43, R86 ;  /* 0x000000562b567221 */ /* 0x000fe20000010000 */
[----:B------:R-:W-:-:S03]  /*9380*/  FADD.FTZ R115, R42, R115 ;  /* 0x000000732a737221 */ /* 0x000fc60000010000 */
[----:B--2---:R-:W-:Y:S01]  /*9390*/  FADD.FTZ R85, R86, R85 ;  /* 0x0000005556557221 */ /* 0x004fe20000010000 */
[----:B------:R-:W-:-:S03]  /*93a0*/  FADD.FTZ R84, R115, R84 ;  /* 0x0000005473547221 */ /* 0x000fc60000010000 */
[----:B---3--:R-:W-:Y:S01]  /*93b0*/  @P2 FADD.FTZ R85, R85, R102 ;  /* 0x0000006655552221 */ /* 0x008fe20000010000 */
[----:B----4-:R-:W-:-:S04]  /*93c0*/  @P2 FADD.FTZ R84, R84, R87 ;  /* 0x0000005754542221 */ /* 0x010fc80000010000 */
[----:B------:R1:W-:Y:S04]  /*93d0*/  STS [UR36+0x1600], R85 ;  /* 0x00160055ff007988 */ /* 0x0003e80008000824 */
[----:B------:R1:W-:Y:S02]  /*93e0*/  STS [UR36+0x1200], R84 ;  /* 0x00120054ff007988 */ /* 0x0003e40008000824 */
.L_x_268:
[----:B------:R-:W-:Y:S05]  /*93f0*/  BSYNC.RECONVERGENT B0 ;  /* 0x0000000000007941 */ /* 0x000fea0003800200 */
.L_x_267:
        /* <DEDUP_REMOVED lines=13> */
.L_x_256:
[----:B-1----:R1:W2:Y:S01]  /*94d0*/  LDL.LU R84, [R1+0x8] ;  /* 0x0000080001547983 */ /* 0x0022a20000300800 */
[----:B------:R-:W3:Y:S01]  /*94e0*/  LDCU UR9, c[0x0][0x388] ;  /* 0x00007100ff0977ac */ /* 0x000ee20008000800 */
[C---:B------:R-:W-:Y:S01]  /*94f0*/  SHF.L.U32 R21, R100.reuse, 0x4, RZ ;  /* 0x0000000464157819 */ /* 0x040fe200000006ff */
[----:B------:R-:W-:Y:S01]  /*9500*/  USHF.L.U32 UR8, UR16, 0xb, URZ ;  /* 0x0000000b10087899 */ /* 0x000fe200080006ff */
[----:B------:R-:W-:Y:S01]  /*9510*/  LOP3.LUT R0, R100, 0x1f, RZ, 0xc0, !PT ;  /* 0x0000001f64007812 */ /* 0x000fe200078ec0ff */
[----:B0-----:R-:W4:Y:S01]  /*9520*/  LDL.LU R83, [R1+0x4] ;  /* 0x0000040001537983 */ /* 0x001f220000300800 */
[----:B------:R-:W-:Y:S01]  /*9530*/  MOV R18, UR17 ;  /* 0x0000001100127c02 */ /* 0x000fe20008000f00 */
[----:B------:R-:W-:Y:S01]  /*9540*/  UIADD3 UR8, UPT, UPT, UR8, -0x800, URZ ;  /* 0xfffff80008087890 */ /* 0x000fe2000fffe0ff */
[----:B------:R-:W-:Y:S01]  /*9550*/  LOP3.LUT R20, R0, 0x3e00, R21, 0xf8, !PT ;  /* 0x00003e0000147812 */ /* 0x000fe200078ef815 */
[----:B------:R-:W5:Y:S01]  /*9560*/  LDL.LU R82, [R1] ;  /* 0x0000000001527983 */ /* 0x000f620000300800 */
[----:B------:R-:W-:-:S02]  /*9570*/  MOV R19, UR12 ;  /* 0x0000000c00137c02 */ /* 0x000fc40008000f00 */
[----:B------:R-:W-:Y:S02]  /*9580*/  PRMT R50, RZ, 0x7610, R50 ;  /* 0x00007610ff327816 */ /* 0x000fe40000000032 */
[----:B------:R-:W-:Y:S01]  /*9590*/  PRMT R53, RZ, 0x7610, R53 ;  /* 0x00007610ff357816 */ /* 0x000fe20000000035 */
[C---:B------:R-:W-:Y:S01]  /*95a0*/  IMAD.WIDE.U32 R18, R20.reuse, 0x2, R18 ;  /* 0x0000000214127825 */ /* 0x040fe200078e0012 */
[C---:B------:R-:W-:Y:S01]  /*95b0*/  LOP3.LUT R47, R20.reuse, 0x20, RZ, 0xfc, !PT ;  /* 0x00000020142f7812 */ /* 0x040fe200078efcff */
[----:B---3--:R-:W-:Y:S01]  /*95c0*/  UIADD3 UR9, UPT, UPT, -UR8, UR9, URZ ;  /* 0x0000000908097290 */ /* 0x008fe2000fffe1ff */
[----:B------:R-:W-:Y:S02]  /*95d0*/  LOP3.LUT R21, R20, 0x40, RZ, 0xfc, !PT ;  /* 0x0000004014157812 */ /* 0x000fe400078efcff */
        /* <DEDUP_REMOVED lines=14> */
[----:B------:R-:W-:-:S02]  /*96c0*/  LOP3.LUT R43, R20, 0x60, RZ, 0xfc, !PT ;  /* 0x00000060142b7812 */ /* 0x000fc400078efcff */
[----:B------:R-:W-:Y:S02]  /*96d0*/  ISETP.GE.AND P2, PT, R20, UR9, PT ;  /* 0x0000000914007c0c */ /* 0x000fe4000bf46270 */
[----:B------:R-:W-:Y:S02]  /*96e0*/  ISETP.GE.AND P3, PT, R47, UR9, PT ;  /* 0x000000092f007c0c */ /* 0x000fe4000bf66270 */
[----:B------:R-:W-:Y:S02]  /*96f0*/  F2FP.F16.F32.PACK_AB R16, R16, R17 ;  /* 0x000000111010723e */ /* 0x000fe400000000ff */
[----:B------:R-:W-:Y:S02]  /*9700*/  F2FP.F16.F32.PACK_AB R10, R10, R11 ;  /* 0x0000000b0a0a723e */ /* 0x000fe400000000ff */
[----:B------:R-:W-:Y:S02]  /*9710*/  F2FP.F16.F32.PACK_AB R8, R8, R9 ;  /* 0x000000090808723e */ /* 0x000fe400000000ff */
[----:B------:R-:W-:-:S02]  /*9720*/  F2FP.F16.F32.PACK_AB R12, R12, R13 ;  /* 0x0000000d0c0c723e */ /* 0x000fc400000000ff */
[----:B------:R-:W-:Y:S02]  /*9730*/  F2FP.F16.F32.PACK_AB R6, R6, R7 ;  /* 0x000000070606723e */ /* 0x000fe400000000ff */
[----:B------:R-:W-:Y:S02]  /*9740*/  F2FP.F16.F32.PACK_AB R4, R4, R5 ;  /* 0x000000050404723e */ /* 0x000fe400000000ff */
[----:B------:R-:W-:Y:S01]  /*9750*/  F2FP.F16.F32.PACK_AB R2, R2, R3 ;  /* 0x000000030202723e */ /* 0x000fe200000000ff */
[----:B------:R-:W0:Y:S01]  /*9760*/  S2UR UR28, SR_CTAID.X ;  /* 0x00000000001c79c3 */ /* 0x000e220000002500 */
[----:B------:R-:W-:Y:S01]  /*9770*/  ISETP.GE.AND P4, PT, R21, UR9, PT ;  /* 0x0000000915007c0c */ /* 0x000fe2000bf86270 */
[----:B------:R-:W0:Y:S01]  /*9780*/  LDCU.64 UR22, c[0x0][0x4f8] ;  /* 0x00009f00ff1677ac */ /* 0x000e220008000a00 */
[----:B------:R-:W-:Y:S01]  /*9790*/  ISETP.GE.AND P5, PT, R43, UR9, PT ;  /* 0x000000092b007c0c */ /* 0x000fe2000bfa6270 */
[----:B------:R-:W4:Y:S01]  /*97a0*/  @!P2 LDG.E.U16 R50, desc[UR26][R18.64] ;  /* 0x0000001a1232a981 */ /* 0x000f22000c1e1500 */
[C---:B------:R-:W-:Y:S01]  /*97b0*/  LOP3.LUT R44, R20.reuse, 0x80, RZ, 0xfc, !PT ;  /* 0x00000080142c7812 */ /* 0x040fe200078efcff */
[----:B------:R-:W3:Y:S01]  /*97c0*/  LDCU.64 UR24, c[0x0][0x500] ;  /* 0x0000a000ff1877ac */ /* 0x000ee20008000a00 */
[C---:B------:R-:W-:Y:S01]  /*97d0*/  LOP3.LUT R22, R20.reuse, 0xa0, RZ, 0xfc, !PT ;  /* 0x000000a014167812 */ /* 0x040fe200078efcff */
[----:B------:R-:W5:Y:S01]  /*97e0*/  @!P3 LDG.E.U16 R53, desc[UR26][R18.64+0x40] ;  /* 0x0000401a1235b981 */ /* 0x000f62000c1e1500 */
[----:B------:R-:W-:-:S02]  /*97f0*/  LOP3.LUT R42, R20, 0xc0, RZ, 0xfc, !PT ;  /* 0x000000c0142a7812 */ /* 0x000fc400078efcff */
[C---:B------:R-:W-:Y:S02]  /*9800*/  LOP3.LUT R41, R20.reuse, 0xe0, RZ, 0xfc, !PT ;  /* 0x000000e014297812 */ /* 0x040fe400078efcff */
[----:B------:R-:W-:Y:S01]  /*9810*/  LOP3.LUT R40, R20, 0x100, RZ, 0xfc, !PT ;  /* 0x0000010014287812 */ /* 0x000fe200078efcff */
[----:B------:R-:W3:Y:S01]  /*9820*/  @!P4 LDG.E.U16 R55, desc[UR26][R18.64+0x80] ;  /* 0x0000801a1237c981 */ /* 0x000ee2000c1e1500 */
[----:B------:R-:W-:Y:S02]  /*9830*/  ISETP.GE.AND P6, PT, R44, UR9, PT ;  /* 0x000000092c007c0c */ /* 0x000fe4000bfc6270 */
[----:B------:R-:W-:Y:S01]  /*9840*/  LOP3.LUT R37, R20, 0x120, RZ, 0xfc, !PT ;  /* 0x0000012014257812 */ /* 0x000fe200078efcff */
[----:B------:R-:W3:Y:S01]  /*9850*/  @!P5 LDG.E.U16 R54, desc[UR26][R18.64+0xc0] ;  /* 0x0000c01a1236d981 */ /* 0x000ee2000c1e1500 */
[----:B------:R-:W-:Y:S02]  /*9860*/  ISETP.GE.AND P1, PT, R22, UR9, PT ;  /* 0x0000000916007c0c */ /* 0x000fe4000bf26270 */
[----:B------:R-:W-:-:S02]  /*9870*/  ISETP.GE.AND P2, PT, R42, UR9, PT ;  /* 0x000000092a007c0c */ /* 0x000fc4000bf46270 */
[----:B------:R-:W-:Y:S02]  /*9880*/  ISETP.GE.AND P3, PT, R41, UR9, PT ;  /* 0x0000000929007c0c */ /* 0x000fe4000bf66270 */
[----:B------:R-:W-:Y:S02]  /*9890*/  ISETP.GE.AND P4, PT, R40, UR9, PT ;  /* 0x0000000928007c0c */ /* 0x000fe4000bf86270 */
[----:B------:R-:W-:Y:S01]  /*98a0*/  ISETP.GE.AND P5, PT, R37, UR9, PT ;  /* 0x0000000925007c0c */ /* 0x000fe2000bfa6270 */
[----:B------:R-:W3:Y:S01]  /*98b0*/  @!P6 LDG.E.U16 R57, desc[UR26][R18.64+0x100] ;  /* 0x0001001a1239e981 */ /* 0x000ee2000c1e1500 */
[C---:B------:R-:W-:Y:S02]  /*98c0*/  LOP3.LUT R34, R20.reuse, 0x140, RZ, 0xfc, !PT ;  /* 0x0000014014227812 */ /* 0x040fe400078efcff */
[C---:B------:R-:W-:Y:S01]  /*98d0*/  LOP3.LUT R31, R20.reuse, 0x160, RZ, 0xfc, !PT ;  /* 0x00000160141f7812 */ /* 0x040fe200078efcff */
[----:B------:R-:W3:Y:S01]  /*98e0*/  @!P1 LDG.E.U16 R56, desc[UR26][R18.64+0x140] ;  /* 0x0001401a12389981 */ /* 0x000ee2000c1e1500 */
[----:B------:R-:W-:-:S02]  /*98f0*/  LOP3.LUT R28, R20, 0x180, RZ, 0xfc, !PT ;  /* 0x00000180141c7812 */ /* 0x000fc400078efcff */
[C---:B------:R-:W-:Y:S01]  /*9900*/  LOP3.LUT R25, R20.reuse, 0x1a0, RZ, 0xfc, !PT ;  /* 0x000001a014197812 */ /* 0x040fe200078efcff */
[----:B------:R-:W3:Y:S01]  /*9910*/  @!P2 LDG.E.U16 R59, desc[UR26][R18.64+0x180] ;  /* 0x0001801a123ba981 */ /* 0x000ee2000c1e1500 */
[----:B------:R-:W-:Y:S02]  /*9920*/  LOP3.LUT R24, R20, 0x1c0, RZ, 0xfc, !PT ;  /* 0x000001c014187812 */ /* 0x000fe400078efcff */
[----:B------:R-:W-:Y:S01]  /*9930*/  ISETP.GE.AND P6, PT, R34, UR9, PT ;  /* 0x0000000922007c0c */ /* 0x000fe2000bfc6270 */
[----:B------:R-:W3:Y:S01]  /*9940*/  @!P3 LDG.E.U16 R61, desc[UR26][R18.64+0x1c0] ;  /* 0x0001c01a123db981 */ /* 0x000ee2000c1e1500 */
[----:B------:R-:W-:Y:S02]  /*9950*/  LOP3.LUT R23, R20, 0x1e0, RZ, 0xfc, !PT ;  /* 0x000001e014177812 */ /* 0x000fe400078efcff */
[----:B------:R-:W-:Y:S01]  /*9960*/  ISETP.GE.AND P1, PT, R31, UR9, PT ;  /* 0x000000091f007c0c */ /* 0x000fe2000bf26270 */
[----:B------:R-:W3:Y:S01]  /*9970*/  @!P4 LDG.E.U16 R63, desc[UR26][R18.64+0x200] ;  /* 0x0002001a123fc981 */ /* 0x000ee2000c1e1500 */
[----:B------:R-:W-:-:S02]  /*9980*/  ISETP.GE.AND P2, PT, R28, UR9, PT ;  /* 0x000000091c007c0c */ /* 0x000fc4000bf46270 */
[----:B------:R-:W-:Y:S01]  /*9990*/  ISETP.GE.AND P3, PT, R25, UR9, PT ;  /* 0x0000000919007c0c */ /* 0x000fe2000bf66270 */
[----:B------:R-:W3:Y:S01]  /*99a0*/  @!P5 LDG.E.U16 R58, desc[UR26][R18.64+0x240] ;  /* 0x0002401a123ad981 */ /* 0x000ee2000c1e1500 */
[----:B------:R-:W-:Y:S02]  /*99b0*/  ISETP.GE.AND P4, PT, R24, UR9, PT ;  /* 0x0000000918007c0c */ /* 0x000fe4000bf86270 */
[----:B------:R-:W-:Y:S01]  /*99c0*/  ISETP.GE.AND P5, PT, R23, UR9, PT ;  /* 0x0000000917007c0c */ /* 0x000fe2000bfa6270 */
[----:B------:R-:W3:Y:S04]  /*99d0*/  @!P6 LDG.E.U16 R65, desc[UR26][R18.64+0x280] ;  /* 0x0002801a1241e981 */ /* 0x000ee8000c1e1500 */
[----:B------:R-:W3:Y:S04]  /*99e0*/  @!P1 LDG.E.U16 R60, desc[UR26][R18.64+0x2c0] ;  /* 0x0002c01a123c9981 */ /* 0x000ee8000c1e1500 */
[----:B------:R-:W3:Y:S04]  /*99f0*/  @!P2 LDG.E.U16 R67, desc[UR26][R18.64+0x300] ;  /* 0x0003001a1243a981 */ /* 0x000ee8000c1e1500 */
[----:B------:R-:W3:Y:S04]  /*9a00*/  @!P3 LDG.E.U16 R62, desc[UR26][R18.64+0x340] ;  /* 0x0003401a123eb981 */ /* 0x000ee8000c1e1500 */
[----:B------:R-:W3:Y:S04]  /*9a10*/  @!P4 LDG.E.U16 R71, desc[UR26][R18.64+0x380] ;  /* 0x0003801a1247c981 */ /* 0x000ee8000c1e1500 */
[----:B--2---:R-:W2:Y:S04]  /*9a20*/  @!P5 LDG.E.U16 R84, desc[UR26][R18.64+0x3c0] ;  /* 0x0003c01a1254d981 */ /* 0x004ea8000c1e1500 */
[----:B----4-:R-:W-:Y:S04]  /*9a30*/  STS.U16 [R83], R50 ;  /* 0x0000003253007388 */ /* 0x010fe80000000400 */
[----:B-----5:R-:W-:Y:S04]  /*9a40*/  STS.U16 [R82+0x40], R53 ;  /* 0x0000403552007388 */ /* 0x020fe80000000400 */
[----:B---3--:R-:W-:Y:S04]  /*9a50*/  STS.U16 [R164+0x80], R55 ;  /* 0x00008037a4007388 */ /* 0x008fe80000000400 */
        /* <DEDUP_REMOVED lines=12> */
[----:B--2---:R-:W-:Y:S01]  /*9b20*/  STS.U16 [R93+0x3c0], R84 ;  /* 0x0003c0545d007388 */ /* 0x004fe20000000400 */
[----:B------:R-:W-:-:S03]  /*9b30*/  NOP ;  /* 0x0000000000007918 */ /* 0x000fc60000000000 */
[----:B------:R-:W2:Y:S04]  /*9b40*/  LDS.U16 R18, [R92] ;  /* 0x000000005c127984 */ /* 0x000ea80000000400 */
[----:B------:R-:W3:Y:S04]  /*9b50*/  LDS.U16 R19, [R92+0x2] ;  /* 0x000002005c137984 */ /* 0x000ee80000000400 */
[----:B------:R-:W4:Y:S04]  /*9b60*/  LDS.U16 R50, [R92+0x4] ;  /* 0x000004005c327984 */ /* 0x000f280000000400 */
[----:B------:R-:W5:Y:S04]  /*9b70*/  LDS.U16 R53, [R92+0x6] ;  /* 0x000006005c357984 */ /* 0x000f680000000400 */
[----:B------:R-:W-:Y:S04]  /*9b80*/  @!P5 STL [R1+0x8], R84 ;  /* 0x000008540100d387 */ /* 0x000fe80000100800 */
[----:B------:R-:W-:Y:S04]  /*9b90*/  LDS.U16 R54, [R92+0x10] ;  /* 0x000010005c367984 */ /* 0x000fe80000000400 */
[----:B------:R-:W-:Y:S04]  /*9ba0*/  LDS.U16 R55, [R92+0x12] ;  /* 0x000012005c377984 */ /* 0x000fe80000000400 */
[----:B------:R-:W5:Y:S04]  /*9bb0*/  LDL.LU R64, [R1+0xc] ;  /* 0x00000c0001407983 */ /* 0x000f680000300800 */
[----:B------:R-:W-:Y:S01]  /*9bc0*/  LDS.U16 R17, [R92+0x1a] ;  /* 0x00001a005c117984 */ /* 0x000fe20000000400 */
[----:B--2---:R-:W-:-:S05]  /*9bd0*/  HADD2.F32 R18, -RZ, R18.H0_H0 ;  /* 0x20000012ff127230 */ /* 0x004fca0000004100 */
[----:B------:R-:W-:Y:S01]  /*9be0*/  FADD.FTZ R56, R18, UR7 ;  /* 0x0000000712387e21 */ /* 0x000fe20008010000 */
[----:B---3--:R-:W-:Y:S01]  /*9bf0*/  HADD2.F32 R19, -RZ, R19.H0_H0 ;  /* 0x20000013ff137230 */ /* 0x008fe20000004100 */
[----:B------:R-:W2:Y:S03]  /*9c00*/  LDS.U16 R18, [R92+0x8] ;  /* 0x000008005c127984 */ /* 0x000ea60000000400 */
[----:B------:R-:W-:Y:S01]  /*9c10*/  FSETP.GTU.FTZ.AND P3, PT, R56, 20, PT ;  /* 0x41a000003800780b */ /* 0x000fe20003f7c000 */
[----:B----4-:R-:W-:Y:S02]  /*9c20*/  HADD2.F32 R50, -RZ, R50.H0_H0 ;  /* 0x20000032ff327230 */ /* 0x010fe40000004100 */
[----:B------:R-:W-:Y:S02]  /*9c30*/  FADD.FTZ R58, R19, UR7 ;  /* 0x00000007133a7e21 */ /* 0x000fe40008010000 */
[----:B------:R-:W3:Y:S01]  /*9c40*/  LDS.U16 R19, [R92+0xa] ;  /* 0x00000a005c137984 */ /* 0x000ee20000000400 */
[----:B------:R-:W-:-:S03]  /*9c50*/  FADD.FTZ R59, R50, UR7 ;  /* 0x00000007323b7e21 */ /* 0x000fc60008010000 */
[----:B------:R-:W4:Y:S04]  /*9c60*/  LDS.U16 R50, [R92+0xc] ;  /* 0x00000c005c327984 */ /* 0x000f280000000400 */
[----:B------:R-:W-:Y:S01]  /*9c70*/  @!P3 FMUL.FTZ R56, R56, -1.4426950216293334961 ;  /* 0xbfb8aa3b3838b820 */ /* 0x000fe20000410000 */
[----:B-----5:R-:W-:-:S05]  /*9c80*/  HADD2.F32 R53, -RZ, R53.H0_H0 ;  /* 0x20000035ff357230 */ /* 0x020fca0000004100 */
[----:B------:R-:W5:Y:S01]  /*9c90*/  @!P3 MUFU.EX2 R56, R56 ;  /* 0x000000380038b308 */ /* 0x000f620000000800 */
[----:B------:R-:W-:Y:S01]  /*9ca0*/  FSETP.GTU.FTZ.AND P5, PT, R58, 20, PT ;  /* 0x41a000003a00780b */ /* 0x000fe20003fbc000 */
[----:B------:R-:W-:Y:S02]  /*9cb0*/  FADD.FTZ R61, R53, UR7 ;  /* 0x00000007353d7e21 */ /* 0x000fe40008010000 */
[----:B------:R-:W1:Y:S01]  /*9cc0*/  LDS.U16 R53, [R92+0xe] ;  /* 0x00000e005c357984 */ /* 0x000e620000000400 */
[----:B-----5:R-:W-:-:S09]  /*9cd0*/  @!P3 FADD.FTZ R57, R56, 1 ;  /* 0x3f8000003839b421 */ /* 0x020fd20000010000 */
[----:B------:R-:W-:Y:S01]  /*9ce0*/  @!P5 FMUL.FTZ R58, R58, -1.4426950216293334961 ;  /* 0xbfb8aa3b3a3ad820 */ /* 0x000fe20000410000 */
[----:B------:R-:W5:Y:S01]  /*9cf0*/  @!P3 MUFU.RCP R57, R57 ;  /* 0x000000390039b308 */ /* 0x000f620000001000 */
[----:B------:R-:W-:Y:S01]  /*9d00*/  FSETP.GTU.FTZ.AND P1, PT, R59, 20, PT ;  /* 0x41a000003b00780b */ /* 0x000fe20003f3c000 */
[----:B--2---:R-:W-:-:S06]  /*9d10*/  HADD2.F32 R18, -RZ, R18.H0_H0 ;  /* 0x20000012ff127230 */ /* 0x004fcc0000004100 */
[----:B------:R-:W2:Y:S01]  /*9d20*/  @!P5 MUFU.EX2 R58, R58 ;  /* 0x0000003a003ad308 */ /* 0x000ea20000000800 */
[----:B---3--:R-:W-:Y:S02]  /*9d30*/  HADD2.F32 R19, -RZ, R19.H0_H0 ;  /* 0x20000013ff137230 */ /* 0x008fe40000004100 */
[----:B----4-:R-:W-:Y:S02]  /*9d40*/  HADD2.F32 R50, -RZ, R50.H0_H0 ;  /* 0x20000032ff327230 */ /* 0x010fe40000004100 */
[----:B------:R-:W-:Y:S01]  /*9d50*/  FADD.FTZ R18, R18, UR7 ;  /* 0x0000000712127e21 */ /* 0x000fe20008010000 */
[----:B------:R-:W-:Y:S01]  /*9d60*/  FADD.FTZ R19, R19, UR7 ;  /* 0x0000000713137e21 */ /* 0x000fe20008010000 */
[----:B-----5:R-:W-:Y:S01]  /*9d70*/  @!P3 FMUL.FTZ R26, R26, R57 ;  /* 0x000000391a1ab220 */ /* 0x020fe20000410000 */
[----:B------:R-:W-:Y:S02]  /*9d80*/  FADD.FTZ R57, R50, UR7 ;  /* 0x0000000732397e21 */ /* 0x000fe40008010000 */
[----:B------:R-:W-:Y:S01]  /*9d90*/  FSETP.GTU.FTZ.AND P3, PT, R18, 20, PT ;  /* 0x41a000001200780b */ /* 0x000fe20003f7c000 */
[----:B------:R-:W-:Y:S01]  /*9da0*/  @!P1 FMUL.FTZ R59, R59, -1.4426950216293334961 ;  /* 0xbfb8aa3b3b3b9820 */ /* 0x000fe20000410000 */
[----:B--2---:R-:W-:Y:S01]  /*9db0*/  @!P5 FADD.FTZ R56, R58, 1 ;  /* 0x3f8000003a38d421 */ /* 0x004fe20000010000 */
[----:B------:R-:W-:-:S02]  /*9dc0*/  FSETP.GTU.FTZ.AND P4, PT, R19, 20, PT ;  /* 0x41a000001300780b */ /* 0x000fc40003f9c000 */
[----:B------:R-:W-:Y:S02]  /*9dd0*/  FSETP.GTU.FTZ.AND P6, PT, R57, 20, PT ;  /* 0x41a000003900780b */ /* 0x000fe40003fdc000 */
[----:B------:R-:W2:Y:S01]  /*9de0*/  @!P1 MUFU.EX2 R59, R59 ;  /* 0x0000003b003b9308 */ /* 0x000ea20000000800 */
[----:B-1----:R-:W-:-:S03]  /*9df0*/  HADD2.F32 R53, -RZ, R53.H0_H0 ;  /* 0x20000035ff357230 */ /* 0x002fc60000004100 */
[----:B------:R-:W1:Y:S02]  /*9e00*/  @!P5 MUFU.RCP R56, R56 ;  /* 0x000000380038d308 */ /* 0x000e640000001000 */
[----:B------:R-:W-:Y:S01]  /*9e10*/  @!P3 FMUL.FTZ R18, R18, -1.4426950216293334961 ;  /* 0xbfb8aa3b1212b820 */ /* 0x000fe20000410000 */
[----:B------:R-:W-:Y:S02]  /*9e20*/  FADD.FTZ R58, R53, UR7 ;  /* 0x00000007353a7e21 */ /* 0x000fe40008010000 */
[----:B------:R-:W-:Y:S02]  /*9e30*/  @!P4 FMUL.FTZ R50, R19, -1.4426950216293334961 ;  /* 0xbfb8aa3b1332c820 */ /* 0x000fe40000410000 */
[----:B------:R-:W-:Y:S01]  /*9e40*/  @!P6 FMUL.FTZ R53, R57, -1.4426950216293334961 ;  /* 0xbfb8aa3b3935e820 */ /* 0x000fe20000410000 */
[----:B------:R-:W3:Y:S01]  /*9e50*/  @!P3 MUFU.EX2 R18, R18 ;  /* 0x000000120012b308 */ /* 0x000ee20000000800 */
[----:B------:R-:W-:Y:S01]  /*9e60*/  FSETP.GTU.FTZ.AND P2, PT, R61, 20, PT ;  /* 0x41a000003d00780b */ /* 0x000fe20003f5c000 */
[----:B--2---:R-:W-:-:S02]  /*9e70*/  @!P1 FADD.FTZ R60, R59, 1 ;  /* 0x3f8000003b3c9421 */ /* 0x004fc40000010000 */
[----:B------:R-:W2:Y:S04]  /*9e80*/  @!P4 MUFU.EX2 R50, R50 ;  /* 0x000000320032c308 */ /* 0x000ea80000000800 */
[----:B------:R-:W4:Y:S01]  /*9e90*/  @!P6 MUFU.EX2 R53, R53 ;  /* 0x000000350035e308 */ /* 0x000f220000000800 */
[----:B-1----:R-:W-:Y:S01]  /*9ea0*/  @!P5 FMUL.FTZ R27, R27, R56 ;  /* 0x000000381b1bd220 */ /* 0x002fe20000410000 */
[----:B------:R-:W-:Y:S02]  /*9eb0*/  FSETP.GTU.FTZ.AND P5, PT, R58, 20, PT ;  /* 0x41a000003a00780b */ /* 0x000fe40003fbc000 */
[----:B------:R-:W1:Y:S01]  /*9ec0*/  @!P1 MUFU.RCP R60, R60 ;  /* 0x0000003c003c9308 */ /* 0x000e620000001000 */
[----:B------:R-:W-:Y:S02]  /*9ed0*/  HADD2.F32 R54, -RZ, R54.H0_H0 ;  /* 0x20000036ff367230 */ /* 0x000fe40000004100 */
[----:B---3--:R-:W-:Y:S01]  /*9ee0*/  @!P3 FADD.FTZ R19, R18, 1 ;  /* 0x3f8000001213b421 */ /* 0x008fe20000010000 */
[----:B------:R-:W-:Y:S01]  /*9ef0*/  @!P2 FMUL.FTZ R61, R61, -1.4426950216293334961 ;  /* 0xbfb8aa3b3d3da820 */ /* 0x000fe20000410000 */
[----:B--2---:R-:W-:Y:S01]  /*9f00*/  @!P4 FADD.FTZ R18, R50, 1 ;  /* 0x3f8000003212c421 */ /* 0x004fe20000010000 */
[----:B------:R-:W-:Y:S01]  /*9f10*/  FADD.FTZ R56, R54, UR7 ;  /* 0x0000000736387e21 */ /* 0x000fe20008010000 */
[----:B----4-:R-:W-:-:S03]  /*9f20*/  @!P6 FADD.FTZ R50, R53, 1 ;  /* 0x3f8000003532e421 */ /* 0x010fc60000010000 */
[----:B------:R-:W2:Y:S01]  /*9f30*/  @!P2 MUFU.EX2 R61, R61 ;  /* 0x0000003d003da308 */ /* 0x000ea20000000800 */
[----:B------:R-:W-:-:S03]  /*9f40*/  @!P5 FMUL.FTZ R54, R58, -1.4426950216293334961 ;  /* 0xbfb8aa3b3a36d820 */ /* 0x000fc60000410000 */
[----:B------:R-:W3:Y:S01]  /*9f50*/  @!P3 MUFU.RCP R19, R19 ;  /* 0x000000130013b308 */ /* 0x000ee20000001000 */
[----:B-1----:R-:W-:-:S07]  /*9f60*/  @!P1 FMUL.FTZ R29, R29, R60 ;  /* 0x0000003c1d1d9220 */ /* 0x002fce0000410000 */
[----:B------:R-:W1:Y:S01]  /*9f70*/  @!P6 MUFU.RCP R50, R50 ;  /* 0x000000320032e308 */ /* 0x000e620000001000 */
[----:B------:R-:W-:-:S07]  /*9f80*/  FSETP.GTU.FTZ.AND P1, PT, R56, 20, PT ;  /* 0x41a000003800780b */ /* 0x000fce0003f3c000 */
[----:B------:R-:W4:Y:S01]  /*9f90*/  @!P5 MUFU.EX2 R54, R54 ;  /* 0x000000360036d308 */ /* 0x000f220000000800 */
[----:B------:R-:W-:Y:S02]  /*9fa0*/  HADD2.F32 R55, -RZ, R55.H0_H0 ;  /* 0x20000037ff377230 */ /* 0x000fe40000004100 */
[----:B--2---:R-:W-:Y:S01]  /*9fb0*/  @!P2 FADD.FTZ R62, R61, 1 ;  /* 0x3f8000003d3ea421 */ /* 0x004fe20000010000 */
[----:B---3--:R-:W-:Y:S02]  /*9fc0*/  @!P3 FMUL.FTZ R32, R32, R19 ;  /* 0x000000132020b220 */ /* 0x008fe40000410000 */
[----:B------:R-:W-:Y:S01]  /*9fd0*/  LDS.U16 R19, [R92+0x1e] ;  /* 0x00001e005c137984 */ /* 0x000fe20000000400 */
[----:B------:R-:W2:Y:S01]  /*9fe0*/  @!P2 MUFU.RCP R59, R62 ;  /* 0x0000003e003ba308 */ /* 0x000ea20000001000 */
[----:B------:R-:W-:Y:S01]  /*9ff0*/  FADD.FTZ R61, R55, UR7 ;  /* 0x00000007373d7e21 */ /* 0x000fe20008010000 */
[----:B------:R-:W-:Y:S01]  /*a000*/  @!P1 FMUL.FTZ R55, R56, -1.4426950216293334961 ;  /* 0xbfb8aa3b38379820 */ /* 0x000fe20000410000 */
[----:B-1----:R-:W-:Y:S01]  /*a010*/  @!P6 FMUL.FTZ R35, R35, R50 ;  /* 0x000000322323e220 */ /* 0x002fe20000410000 */
[----:B------:R-:W-:-:S02]  /*a020*/  F2FP.F16.F32.PACK_AB R50, R14, R15 ;  /* 0x0000000f0e32723e */ /* 0x000fc400000000ff */
[----:B------:R-:W1:Y:S01]  /*a030*/  LDS.U16 R15, [R92+0x16] ;  /* 0x000016005c0f7984 */ /* 0x000e620000000400 */
[----:B----4-:R-:W-:Y:S01]  /*a040*/  @!P5 FADD.FTZ R53, R54, 1 ;  /* 0x3f8000003635d421 */ /* 0x010fe20000010000 */
[----:B------:R-:W3:Y:S02]  /*a050*/  @!P4 MUFU.RCP R18, R18 ;  /* 0x000000120012c308 */ /* 0x000ee40000001000 */
[----:B------:R-:W4:Y:S06]  /*a060*/  LDS.U16 R14, [R92+0x14] ;  /* 0x000014005c0e7984 */ /* 0x000f2c0000000400 */
[----:B------:R-:W5:Y:S04]  /*a070*/  @!P1 MUFU.EX2 R55, R55 ;  /* 0x0000003700379308 */ /* 0x000f680000000800 */
[----:B------:R-:W0:Y:S01]  /*a080*/  @!P5 MUFU.RCP R53, R53 ;  /* 0x000000350035d308 */ /* 0x000e220000001000 */
[----:B--2---:R-:W-:Y:S01]  /*a090*/  @!P2 FMUL.FTZ R30, R30, R59 ;  /* 0x0000003b1e1ea220 */ /* 0x004fe20000410000 */
[----:B------:R-:W-:Y:S01]  /*a0a0*/  FSETP.GTU.FTZ.AND P2, PT, R61, 20, PT ;  /* 0x41a000003d00780b */ /* 0x000fe20003f5c000 */
[----:B---3--:R-:W-:-:S02]  /*a0b0*/  @!P4 FMUL.FTZ R33, R33, R18 ;  /* 0x000000122121c220 */ /* 0x008fc40000410000 */
[----:B------:R-:W2:Y:S01]  /*a0c0*/  LDS.U16 R18, [R92+0x1c] ;  /* 0x00001c005c127984 */ /* 0x000ea20000000400 */
[----:B-----5:R-:W-:-:S04]  /*a0d0*/  @!P1 FADD.FTZ R54, R55, 1 ;  /* 0x3f80000037369421 */ /* 0x020fc80000010000 */
[----:B------:R3:W5:Y:S01]  /*a0e0*/  @!P1 MUFU.RCP R55, R54 ;  /* 0x0000003600379308 */ /* 0x0007620000001000 */
[----:B0-----:R-:W-:Y:S01]  /*a0f0*/  @!P5 FMUL.FTZ R36, R36, R53 ;  /* 0x000000352424d220 */ /* 0x001fe20000410000 */
[C---:B------:R-:W-:Y:S02]  /*a100*/  PRMT R53, R16.reuse, 0x7610, R53 ;  /* 0x0000761010357816 */ /* 0x040fe40000000035 */
[----:B---3--:R-:W-:Y:S02]  /*a110*/  PRMT R54, R16, 0x7632, R54 ;  /* 0x0000763210367816 */ /* 0x008fe40000000036 */
[----:B------:R-:W0:Y:S01]  /*a120*/  LDS.U16 R16, [R92+0x18] ;  /* 0x000018005c107984 */ /* 0x000e220000000400 */
[----:B------:R-:W-:Y:S01]  /*a130*/  @!P2 FMUL.FTZ R56, R61, -1.4426950216293334961 ;  /* 0xbfb8aa3b3d38a820 */ /* 0x000fe20000410000 */
[----:B------:R-:W-:Y:S01]  /*a140*/  BAR.SYNC.DEFER_BLOCKING 0x0 ;  /* 0x0000000000007b1d */ /* 0x000fe20000010000 */
[----:B-1----:R-:W-:-:S05]  /*a150*/  HADD2.F32 R15, -RZ, R15.H0_H0 ;  /* 0x2000000fff0f7230 */ /* 0x002fca0000004100 */
[----:B------:R-:W1:Y:S01]  /*a160*/  @!P2 MUFU.EX2 R56, R56 ;  /* 0x000000380038a308 */ /* 0x000e620000000800 */
[----:B------:R-:W-:Y:S02]  /*a170*/  HADD2.F32 R17, -RZ, R17.H0_H0 ;  /* 0x20000011ff117230 */ /* 0x000fe40000004100 */
[----:B------:R-:W-:Y:S02]  /*a180*/  HADD2.F32 R19, -RZ, R19.H0_H0 ;  /* 0x20000013ff137230 */ /* 0x000fe40000004100 */
[----:B------:R-:W-:Y:S01]  /*a190*/  FADD.FTZ R15, R15, UR7 ;  /* 0x000000070f0f7e21 */ /* 0x000fe20008010000 */
[----:B------:R-:W-:Y:S02]  /*a1a0*/  FADD.FTZ R17, R17, UR7 ;  /* 0x0000000711117e21 */ /* 0x000fe40008010000 */
[----:B------:R-:W-:Y:S02]  /*a1b0*/  FADD.FTZ R19, R19, UR7 ;  /* 0x0000000713137e21 */ /* 0x000fe40008010000 */
[----:B------:R-:W-:-:S02]  /*a1c0*/  FSETP.GTU.FTZ.AND P3, PT, R15, 20, PT ;  /* 0x41a000000f00780b */ /* 0x000fc40003f7c000 */
[----:B------:R-:W-:Y:S02]  /*a1d0*/  FSETP.GTU.FTZ.AND P5, PT, R17, 20, PT ;  /* 0x41a000001100780b */ /* 0x000fe40003fbc000 */
[----:B------:R-:W-:Y:S01]  /*a1e0*/  FSETP.GTU.FTZ.AND P4, PT, R19, 20, PT ;  /* 0x41a000001300780b */ /* 0x000fe20003f9c000 */
[----:B-1----:R-:W-:Y:S01]  /*a1f0*/  @!P2 FADD.FTZ R56, R56, 1 ;  /* 0x3f8000003838a421 */ /* 0x002fe20000010000 */
[----:B------:R-:W-:Y:S01]  /*a200*/  PRMT R9, R10, 0x7632, R9 ;  /* 0x000076320a097816 */ /* 0x000fe20000000009 */
[----:B----4-:R-:W-:Y:S02]  /*a210*/  HADD2.F32 R14, -RZ, R14.H0_H0 ;  /* 0x2000000eff0e7230 */ /* 0x010fe40000004100 */
[----:B-----5:R-:W-:Y:S01]  /*a220*/  @!P1 FMUL.FTZ R38, R38, R55 ;  /* 0x0000003726269220 */ /* 0x020fe20000410000 */
[----:B------:R-:W-:Y:S01]  /*a230*/  PRMT R13, R50, 0x7632, R13 ;  /* 0x00007632320d7816 */ /* 0x000fe2000000000d */
[----:B------:R-:W1:Y:S01]  /*a240*/  @!P2 MUFU.RCP R56, R56 ;  /* 0x000000380038a308 */ /* 0x000e620000001000 */
[----:B------:R3:W-:Y:S01]  /*a250*/  STS.U16 [R92+0xe], R9 ;  /* 0x00000e095c007388 */ /* 0x0007e20000000400 */
[----:B------:R-:W-:Y:S01]  /*a260*/  PRMT R55, R12, 0x7632, R55 ;  /* 0x000076320c377816 */ /* 0x000fe20000000037 */
[----:B------:R-:W-:Y:S01]  /*a270*/  FADD.FTZ R14, R14, UR7 ;  /* 0x000000070e0e7e21 */ /* 0x000fe20008010000 */
[----:B------:R-:W-:-:S02]  /*a280*/  PRMT R7, R8, 0x7632, R7 ;  /* 0x0000763208077816 */ /* 0x000fc40000000007 */
[----:B------:R-:W-:Y:S02]  /*a290*/  PRMT R5, R6, 0x7632, R5 ;  /* 0x0000763206057816 */ /* 0x000fe40000000005 */
[----:B------:R-:W-:Y:S01]  /*a2a0*/  PRMT R3, R4, 0x7632, R3 ;  /* 0x0000763204037816 */ /* 0x000fe20000000003 */
[----:B------:R4:W-:Y:S01]  /*a2b0*/  STS.U16 [R92+0x8], R12 ;  /* 0x0000080c5c007388 */ /* 0x0009e20000000400 */
[----:B---3--:R-:W-:Y:S01]  /*a2c0*/  PRMT R9, R2, 0x7632, R9 ;  /* 0x0000763202097816 */ /* 0x008fe20000000009 */
[----:B--2---:R-:W-:Y:S02]  /*a2d0*/  HADD2.F32 R18, -RZ, R18.H0_H0 ;  /* 0x20000012ff127230 */ /* 0x004fe40000004100 */
[----:B------:R-:W-:Y:S01]  /*a2e0*/  STS.U16 [R92], R53 ;  /* 0x000000355c007388 */ /* 0x000fe20000000400 */
[----:B------:R-:W-:Y:S01]  /*a2f0*/  FSETP.GTU.FTZ.AND P6, PT, R14, 20, PT ;  /* 0x41a000000e00780b */ /* 0x000fe20003fdc000 */
[----:B0-----:R-:W-:Y:S02]  /*a300*/  HADD2.F32 R16, -RZ, R16.H0_H0 ;  /* 0x20000010ff107230 */ /* 0x001fe40000004100 */
[----:B------:R-:W-:Y:S01]  /*a310*/  STS.U16 [R92+0x2], R54 ;  /* 0x000002365c007388 */ /* 0x000fe20000000400 */
[----:B----4-:R-:W-:-:S03]  /*a320*/  MOV R12, UR9 ;  /* 0x00000009000c7c02 */ /* 0x010fc60008000f00 */
        /* <DEDUP_REMOVED lines=9> */
[----:B------:R-:W-:Y:S04]  /*a3c0*/  STS.U16 [R92+0x18], R4 ;  /* 0x000018045c007388 */ /* 0x000fe80000000400 */
[----:B------:R0:W-:Y:S01]  /*a3d0*/  STS.U16 [R92+0x1a], R3 ;  /* 0x00001a035c007388 */ /* 0x0001e20000000400 */
[----:B--2---:R-:W-:-:S03]  /*a3e0*/  @!P5 FMUL.FTZ R5, R17, -1.4426950216293334961 ;  /* 0xbfb8aa3b1105d820 */ /* 0x004fc60000410000 */
[----:B------:R2:W-:Y:S04]  /*a3f0*/  STS.U16 [R92+0x1c], R2 ;  /* 0x00001c025c007388 */ /* 0x0005e80000000400 */
[----:B------:R-:W-:Y:S01]  /*a400*/  STS.U16 [R92+0x1e], R9 ;  /* 0x00001e095c007388 */ /* 0x000fe20000000400 */
[----:B------:R-:W-:Y:S01]  /*a410*/  NOP ;  /* 0x0000000000007918 */ /* 0x000fe20000000000 */
[----:B0-----:R-:W-:Y:S02]  /*a420*/  @!P3 FMUL.FTZ R3, R15, -1.4426950216293334961 ;  /* 0xbfb8aa3b0f03b820 */ /* 0x001fe40000410000 */
[----:B------:R-:W-:Y:S01]  /*a430*/  LDS.U16 R9, [R83] ;  /* 0x0000000053097984 */ /* 0x000fe20000000400 */
        /* <DEDUP_REMOVED lines=17> */
[----:B------:R-:W-:Y:S01]  /*a550*/  FADD.FTZ R16, R16, UR7 ;  /* 0x0000000710107e21 */ /* 0x000fe20008010000 */
[----:B------:R-:W-:Y:S01]  /*a560*/  BAR.SYNC.DEFER_BLOCKING 0x0 ;  /* 0x0000000000007b1d */ /* 0x000fe20000010000 */
[----:B------:R-:W-:Y:S01]  /*a570*/  FSETP.GTU.FTZ.AND P1, PT, R18, 20, PT ;  /* 0x41a000001200780b */ /* 0x000fe20003f3c000 */
[----:B-1----:R-:W-:-:S02]  /*a580*/  @!P2 FMUL.FTZ R39, R39, R56 ;  /* 0x000000382727a220 */ /* 0x002fc40000410000 */
[----:B------:R-:W-:Y:S01]  /*a590*/  FSETP.GTU.FTZ.AND P2, PT, R16, 20, PT ;  /* 0x41a000001000780b */ /* 0x000fe20003f5c000 */
[----:B--2---:R-:W-:Y:S01]  /*a5a0*/  @!P6 FMUL.FTZ R2, R14, -1.4426950216293334961 ;  /* 0xbfb8aa3b0e02e820 */ /* 0x004fe20000410000 */
[----:B------:R-:W-:Y:S05]  /*a5b0*/  @!P3 MUFU.EX2 R3, R3 ;  /* 0x000000030003b308 */ /* 0x000fea0000000800 */
[----:B------:R-:W0:Y:S03]  /*a5c0*/  @!P6 MUFU.EX2 R2, R2 ;  /* 0x000000020002e308 */ /* 0x000e260000000800 */
[----:B------:R-:W-:-:S03]  /*a5d0*/  @!P1 FMUL.FTZ R6, R18, -1.4426950216293334961 ;  /* 0xbfb8aa3b12069820 */ /* 0x000fc60000410000 */
[----:B------:R-:W-:Y:S01]  /*a5e0*/  @!P2 FMUL.FTZ R4, R16, -1.4426950216293334961 ;  /* 0xbfb8aa3b1004a820 */ /* 0x000fe20000410000 */
[----:B------:R-:W1:Y:S02]  /*a5f0*/  S2UR UR10, SR_CTAID.Y ;  /* 0x00000000000a79c3 */ /* 0x000e640000002600 */
[----:B------:R-:W2:Y:S01]  /*a600*/  @!P1 MUFU.EX2 R6, R6 ;  /* 0x0000000600069308 */ /* 0x000ea20000000800 */
[----:B------:R-:W3:Y:S03]  /*a610*/  LDS R8, [UR19+0x1080] ;  /* 0x00108013ff087984 */ /* 0x000ee60008000800 */
[----:B------:R-:W4:Y:S01]  /*a620*/  @!P2 MUFU.EX2 R4, R4 ;  /* 0x000000040004a308 */ /* 0x000f220000000800 */
[----:B0-----:R-:W-:Y:S01]  /*a630*/  @!P6 FADD.FTZ R2, R2, 1 ;  /* 0x3f8000000202e421 */ /* 0x001fe20000010000 */
[----:B------:R-:W-:Y:S01]  /*a640*/  @!P3 FADD.FTZ R3, R3, 1 ;  /* 0x3f8000000303b421 */ /* 0x000fe20000010000 */
[----:B------:R-:W-:-:S02]  /*a650*/  UMOV UR9, URZ ;  /* 0x000000ff00097c82 */ /* 0x000fc40008000000 */
[----:B------:R-:W-:Y:S02]  /*a660*/  UIMAD.WIDE.U32 UR20, UR28, UR22, UR8 ;  /* 0x000000161c1472a5 */ /* 0x000fe4000f8e0008 */
[----:B------:R-:W0:Y:S01]  /*a670*/  @!P6 MUFU.RCP R2, R2 ;  /* 0x000000020002e308 */ /* 0x000e220000001000 */
[----:B--2---:R-:W-:Y:S01]  /*a680*/  @!P1 FADD.FTZ R6, R6, 1 ;  /* 0x3f80000006069421 */ /* 0x004fe20000010000 */
[----:B------:R-:W-:Y:S01]  /*a690*/  UIMAD UR21, UR28, UR23, UR21 ;  /* 0x000000171c1572a4 */ /* 0x000fe2000f8e0215 */
[----:B------:R-:W2:Y:S05]  /*a6a0*/  LDCU.64 UR22, c[0x0][0x550] ;  /* 0x0000aa00ff1677ac */ /* 0x000eaa0008000a00 */
[----:B------:R-:W5:Y:S01]  /*a6b0*/  @!P4 MUFU.EX2 R7, R7 ;  /* 0x000000070007c308 */ /* 0x000f620000000800 */
[----:B----4-:R-:W-:-:S03]  /*a6c0*/  @!P2 FADD.FTZ R4, R4, 1 ;  /* 0x3f8000000404a421 */ /* 0x010fc60000010000 */
[----:B------:R-:W4:Y:S01]  /*a6d0*/  @!P3 MUFU.RCP R3, R3 ;  /* 0x000000030003b308 */ /* 0x000f220000001000 */
[----:B-1----:R-:W-:-:S07]  /*a6e0*/  UIMAD UR11, UR10, UR25, URZ ;  /* 0x000000190a0b72a4 */ /* 0x002fce000f8e02ff */
[----:B------:R-:W1:Y:S01]  /*a6f0*/  @!P5 MUFU.EX2 R5, R5 ;  /* 0x000000050005d308 */ /* 0x000e620000000800 */
[----:B------:R-:W-:-:S03]  /*a700*/  UIMAD.WIDE.U32 UR20, UR10, UR24, UR20 ;  /* 0x000000180a1472a5 */ /* 0x000fc6000f8e0014 */
[----:B------:R2:W3:Y:S08]  /*a710*/  @!P2 MUFU.RCP R75, R4 ;  /* 0x00000004004ba308 */ /* 0x0004f00000001000 */
[----:B------:R-:W3:Y:S01]  /*a720*/  @!P1 MUFU.RCP R6, R6 ;  /* 0x0000000600069308 */ /* 0x000ee20000001000 */
[----:B-----5:R-:W-:Y:S01]  /*a730*/  @!P4 FADD.FTZ R7, R7, 1 ;  /* 0x3f8000000707c421 */ /* 0x020fe20000010000 */
[----:B0-----:R-:W-:Y:S01]  /*a740*/  @!P6 FMUL.FTZ R45, R45, R2 ;  /* 0x000000022d2de220 */ /* 0x001fe20000410000 */
[----:B------:R-:W-:Y:S01]  /*a750*/  MOV R2, UR11 ;  /* 0x0000000b00027c02 */ /* 0x000fe20008000f00 */
[----:B-1----:R-:W-:Y:S01]  /*a760*/  @!P5 FADD.FTZ R5, R5, 1 ;  /* 0x3f8000000505d421 */ /* 0x002fe20000010000 */
[----:B--2---:R-:W-:Y:S01]  /*a770*/  IADD3 R4, P6, PT, R20, UR20, RZ ;  /* 0x0000001414047c10 */ /* 0x004fe2000ffde0ff */
[----:B----4-:R-:W-:-:S02]  /*a780*/  @!P3 FMUL.FTZ R46, R46, R3 ;  /* 0x000000032e2eb220 */ /* 0x010fc40000410000 */
[----:B------:R-:W0:Y:S01]  /*a790*/  @!P5 MUFU.RCP R10, R5 ;  /* 0x00000005000ad308 */ /* 0x000e220000001000 */
[----:B------:R-:W-:Y:S01]  /*a7a0*/  IADD3.X R3, PT, PT, R2, UR21, RZ, P6, !PT ;  /* 0x0000001502037c10 */ /* 0x000fe2000b7fe4ff */
[----:B---3--:R-:W-:Y:S01]  /*a7b0*/  @!P2 FMUL.FTZ R48, R48, R75 ;  /* 0x0000004b3030a220 */ /* 0x008fe20000410000 */
[C---:B------:R-:W-:Y:S01]  /*a7c0*/  LEA R2, P6, R4.reuse, UR22, 0x1 ;  /* 0x0000001604027c11 */ /* 0x040fe2000f8c08ff */
[----:B------:R-:W1:Y:S04]  /*a7d0*/  LDCU.64 UR20, c[0x0][0x518] ;  /* 0x0000a300ff1477ac */ /* 0x000e680008000a00 */
[----:B------:R-:W2:Y:S01]  /*a7e0*/  @!P4 MUFU.RCP R7, R7 ;  /* 0x000000070007c308 */ /* 0x000ea20000001000 */
[----:B------:R-:W-:Y:S01]  /*a7f0*/  LEA.HI.X R3, R4, UR23, R3, 0x1, P6 ;  /* 0x0000001704037c11 */ /* 0x000fe2000b0f0c03 */
[----:B------:R-:W-:Y:S01]  /*a800*/  @!P1 FMUL.FTZ R51, R51, R6 ;  /* 0x0000000633339220 */ /* 0x000fe20000410000 */
[-C--:B------:R-:W-:Y:S01]  /*a810*/  ISETP.GE.AND P2, PT, R20, R8.reuse, PT ;  /* 0x000000081400720c */ /* 0x080fe20003f46270 */
[----:B------:R-:W3:Y:S01]  /*a820*/  LDCU.64 UR22, c[0x0][0x520] ;  /* 0x0000a400ff1677ac */ /* 0x000ee20008000a00 */
[----:B------:R-:W-:-:S02]  /*a830*/  ISETP.GE.AND P3, PT, R47, R8, PT ;  /* 0x000000082f00720c */ /* 0x000fc40003f66270 */
[-C--:B------:R-:W-:Y:S02]  /*a840*/  ISETP.GE.AND P6, PT, R21, R8.reuse, PT ;  /* 0x000000081500720c */ /* 0x080fe40003fc6270 */
[----:B------:R-:W-:Y:S01]  /*a850*/  ISETP.GE.AND P1, PT, R43, R8, PT ;  /* 0x000000082b00720c */ /* 0x000fe20003f26270 */
[----:B0-----:R-:W-:Y:S01]  /*a860*/  @!P5 FMUL.FTZ R49, R49, R10 ;  /* 0x0000000a3131d220 */ /* 0x001fe20000410000 */
[----:B------:R-:W-:-:S05]  /*a870*/  ISETP.GE.AND P5, PT, R41, R8, PT ;  /* 0x000000082900720c */ /* 0x000fca0003fa6270 */
[----:B------:R-:W-:Y:S01]  /*a880*/  @!P2 STG.E.U16 desc[UR26][R2.64], R9 ;  /* 0x000000090200a986 */ /* 0x000fe2000c10151a */
[-C--:B------:R-:W-:Y:S01]  /*a890*/  ISETP.GE.AND P2, PT, R44, R8.reuse, PT ;  /* 0x000000082c00720c */ /* 0x080fe20003f46270 */
[----:B--2---:R-:W-:Y:S01]  /*a8a0*/  @!P4 FMUL.FTZ R52, R52, R7 ;  /* 0x000000073434c220 */ /* 0x004fe20000410000 */
        /* <DEDUP_REMOVED lines=29> */
[----:B0-----:R-:W-:Y:S02]  /*aa80*/  F2FP.F16.F32.PACK_AB R3, R30, R29 ;  /* 0x0000001d1e03723e */ /* 0x001fe400000000ff */
[----:B------:R-:W-:Y:S02]  /*aa90*/  F2FP.F16.F32.PACK_AB R4, R33, R32 ;  /* 0x000000202104723e */ /* 0x000fe400000000ff */
[C---:B------:R-:W-:Y:S02]  /*aaa0*/  PRMT R7, R3.reuse, 0x7610, R7 ;  /* 0x0000761003077816 */ /* 0x040fe40000000007 */
[----:B------:R-:W-:-:S02]  /*aab0*/  PRMT R8, R3, 0x7632, R8 ;  /* 0x0000763203087816 */ /* 0x000fc40000000008 */
[----:B------:R-:W-:Y:S02]  /*aac0*/  F2FP.F16.F32.PACK_AB R2, R36, R35 ;  /* 0x000000232402723e */ /* 0x000fe400000000ff */
[----:B------:R-:W-:Y:S02]  /*aad0*/  F2FP.F16.F32.PACK_AB R3, R39, R38 ;  /* 0x000000262703723e */ /* 0x000fe400000000ff */
[C---:B------:R-:W-:Y:S02]  /*aae0*/  PRMT R10, R4.reuse, 0x7632, R10 ;  /* 0x00007632040a7816 */ /* 0x040fe4000000000a */
[----:B------:R-:W-:Y:S02]  /*aaf0*/  PRMT R9, R4, 0x7610, R9 ;  /* 0x0000761004097816 */ /* 0x000fe40000000009 */
[C---:B------:R-:W-:Y:S01]  /*ab00*/  PRMT R11, R3.reuse, 0x7610, R11 ;  /* 0x00007610030b7816 */ /* 0x040fe2000000000b */
[----:B------:R0:W-:Y:S01]  /*ab10*/  STS.U16 [R92], R5 ;  /* 0x000000055c007388 */ /* 0x0001e20000000400 */
[----:B------:R-:W-:-:S03]  /*ab20*/  PRMT R13, R3, 0x7632, R13 ;  /* 0x00007632030d7816 */ /* 0x000fc6000000000d */
[----:B------:R2:W-:Y:S01]  /*ab30*/  STS.U16 [R92+0x2], R6 ;  /* 0x000002065c007388 */ /* 0x0005e20000000400 */
[----:B------:R-:W-:Y:S02]  /*ab40*/  F2FP.F16.F32.PACK_AB R4, R46, R45 ;  /* 0x0000002d2e04723e */ /* 0x000fe400000000ff */
[----:B------:R-:W-:Y:S02]  /*ab50*/  F2FP.F16.F32.PACK_AB R3, R52, R51 ;  /* 0x000000333403723e */ /* 0x000fe400000000ff */
[C---:B0-----:R-:W-:Y:S02]  /*ab60*/  PRMT R5, R2.reuse, 0x7610, R5 ;  /* 0x0000761002057816 */ /* 0x041fe40000000005 */
[----:B--2---:R-:W-:Y:S02]  /*ab70*/  PRMT R6, R2, 0x7632, R6 ;  /* 0x0000763202067816 */ /* 0x004fe40000000006 */
[----:B------:R-:W-:Y:S01]  /*ab80*/  F2FP.F16.F32.PACK_AB R2, R49, R48 ;  /* 0x000000303102723e */ /* 0x000fe200000000ff */
[----:B------:R0:W-:Y:S01]  /*ab90*/  STS.U16 [R92+0x6], R8 ;  /* 0x000006085c007388 */ /* 0x0001e20000000400 */
[----:B------:R-:W-:-:S03]  /*aba0*/  PRMT R14, R3, 0x7632, R14 ;  /* 0x00007632030e7816 */ /* 0x000fc6000000000e */
[----:B------:R2:W-:Y:S01]  /*abb0*/  STS.U16 [R92+0xa], R10 ;  /* 0x00000a0a5c007388 */ /* 0x0005e20000000400 */
[----:B0-----:R-:W-:Y:S02]  /*abc0*/  PRMT R8, R4, 0x7632, R8 ;  /* 0x0000763204087816 */ /* 0x001fe40000000008 */
[----:B--2---:R-:W-:Y:S01]  /*abd0*/  PRMT R10, R2, 0x7632, R10 ;  /* 0x00007632020a7816 */ /* 0x004fe2000000000a */
        /* <DEDUP_REMOVED lines=31> */
[----:B-1----:R-:W-:Y:S01]  /*add0*/  UIMAD.WIDE.U32 UR8, UR28, UR20, UR8 ;  /* 0x000000141c0872a5 */ /* 0x002fe2000f8e0008 */
[----:B------:R-:W-:-:S04]  /*ade0*/  FADD.FTZ R26, R26, R64 ;  /* 0x000000401a1a7221 */ /* 0x000fc80000010000 */
[----:B------:R-:W1:Y:S01]  /*adf0*/  LDS R4, [UR19+0x1080] ;  /* 0x00108013ff047984 */ /* 0x000e620008000800 */
[----:B------:R-:W-:Y:S01]  /*ae00*/  UIMAD UR9, UR28, UR21, UR9 ;  /* 0x000000151c0972a4 */ /* 0x000fe2000f8e0209 */
[----:B------:R-:W-:Y:S01]  /*ae10*/  FADD.FTZ R26, R26, R27 ;  /* 0x0000001b1a1a7221 */ /* 0x000fe20000010000 */
[----:B------:R-:W2:Y:S03]  /*ae20*/  LDCU.64 UR20, c[0x0][0x560] ;  /* 0x0000ac00ff1477ac */ /* 0x000ea60008000a00 */
[----:B------:R-:W-:Y:S01]  /*ae30*/  FADD.FTZ R29, R26, R29 ;  /* 0x0000001d1a1d7221 */ /* 0x000fe20000010000 */
[----:B---3--:R-:W-:-:S03]  /*ae40*/  UIMAD.WIDE.U32 UR8, UR10, UR22, UR8 ;  /* 0x000000160a0872a5 */ /* 0x008fc6000f8e0008 */
[----:B------:R-:W-:Y:S01]  /*ae50*/  FADD.FTZ R29, R29, R30 ;  /* 0x0000001e1d1d7221 */ /* 0x000fe20000010000 */
[----:B------:R-:W-:-:S03]  /*ae60*/  UIMAD UR9, UR10, UR23, UR9 ;  /* 0x000000170a0972a4 */ /* 0x000fc6000f8e0209 */
[----:B------:R-:W-:Y:S01]  /*ae70*/  FADD.FTZ R32, R29, R32 ;  /* 0x000000201d207221 */ /* 0x000fe20000010000 */
[----:B0-----:R-:W-:-:S03]  /*ae80*/  IADD3 R3, P0, PT, R20, UR8, RZ ;  /* 0x0000000814037c10 */ /* 0x001fc6000ff1e0ff */
[----:B------:R-:W-:Y:S01]  /*ae90*/  FADD.FTZ R32, R32, R33 ;  /* 0x0000002120207221 */ /* 0x000fe20000010000 */
[----:B------:R-:W-:Y:S02]  /*aea0*/  IADD3.X R6, PT, PT, RZ, UR9, RZ, P0, !PT ;  /* 0x00000009ff067c10 */ /* 0x000fe400087fe4ff */
[----:B--2---:R-:W-:Y:S01]  /*aeb0*/  LEA R2, P3, R3, UR20, 0x1 ;  /* 0x0000001403027c11 */ /* 0x004fe2000f8608ff */
[----:B------:R-:W-:-:S03]  /*aec0*/  FADD.FTZ R35, R32, R35 ;  /* 0x0000002320237221 */ /* 0x000fc60000010000 */
[----:B------:R-:W-:Y:S01]  /*aed0*/  LEA.HI.X R3, R3, UR21, R6, 0x1, P3 ;  /* 0x0000001503037c11 */ /* 0x000fe200098f0c06 */
[----:B------:R-:W-:Y:S01]  /*aee0*/  FADD.FTZ R35, R35, R36 ;  /* 0x0000002423237221 */ /* 0x000fe20000010000 */
[-C--:B-1----:R-:W-:Y:S02]  /*aef0*/  ISETP.GE.AND P2, PT, R20, R4.reuse, PT ;  /* 0x000000041400720c */ /* 0x082fe40003f46270 */
[-C--:B------:R-:W-:Y:S01]  /*af00*/  ISETP.GE.AND P1, PT, R47, R4.reuse, PT ;  /* 0x000000042f00720c */ /* 0x080fe20003f26270 */
[----:B------:R-:W-:Y:S01]  /*af10*/  FADD.FTZ R38, R35, R38 ;  /* 0x0000002623267221 */ /* 0x000fe20000010000 */
[-C--:B------:R-:W-:Y:S02]  /*af20*/  ISETP.GE.AND P0, PT, R21, R4.reuse, PT ;  /* 0x000000041500720c */ /* 0x080fe40003f06270 */
[-C--:B------:R-:W-:Y:S02]  /*af30*/  ISETP.GE.AND P4, PT, R43, R4.reuse, PT ;  /* 0x000000042b00720c */ /* 0x080fe40003f86270 */
[----:B------:R-:W-:-:S02]  /*af40*/  ISETP.GE.AND P6, PT, R44, R4, PT ;  /* 0x000000042c00720c */ /* 0x000fc40003fc6270 */
[-C--:B------:R-:W-:Y:S02]  /*af50*/  ISETP.GE.AND P5, PT, R22, R4.reuse, PT ;  /* 0x000000041600720c */ /* 0x080fe40003fa6270 */
[-C--:B------:R-:W-:Y:S01]  /*af60*/  ISETP.GE.AND P3, PT, R42, R4.reuse, PT ;  /* 0x000000042a00720c */ /* 0x080fe20003f66270 */
[----:B------:R-:W-:Y:S01]  /*af70*/  @!P2 STG.E.U16 desc[UR26][R2.64], R5 ;  /* 0x000000050200a986 */ /* 0x000fe2000c10151a */
[----:B------:R-:W-:-:S03]  /*af80*/  ISETP.GE.AND P2, PT, R41, R4, PT ;  /* 0x000000042900720c */ /* 0x000fc60003f46270 */
[----:B------:R-:W-:Y:S01]  /*af90*/  @!P1 STG.E.U16 desc[UR26][R2.64+0x40], R7 ;  /* 0x0000400702009986 */ /* 0x000fe2000c10151a */
[----:B------:R-:W-:Y:S01]  /*afa0*/  ISETP.GE.AND P1, PT, R40, R4, PT ;  /* 0x000000042800720c */ /* 0x000fe20003f26270 */
[----:B------:R-:W-:-:S04]  /*afb0*/  FADD.FTZ R38, R38, R39 ;  /* 0x0000002726267221 */ /* 0x000fc80000010000 */
[----:B------:R-:W-:Y:S01]  /*afc0*/  FADD.FTZ R45, R38, R45 ;  /* 0x0000002d262d7221 */ /* 0x000fe20000010000 */
[----:B------:R-:W-:Y:S01]  /*afd0*/  @!P0 STG.E.U16 desc[UR26][R2.64+0x80], R9 ;  /* 0x0000800902008986 */ /* 0x000fe2000c10151a */
[-C--:B------:R-:W-:Y:S02]  /*afe0*/  ISETP.GE.AND P0, PT, R37, R4.reuse, PT ;  /* 0x000000042500720c */ /* 0x080fe40003f06270 */
[----:B------:R-:W-:Y:S01]  /*aff0*/  FADD.FTZ R45, R45, R46 ;  /* 0x0000002e2d2d7221 */ /* 0x000fe20000010000 */
        /* <DEDUP_REMOVED lines=11> */
[----:B------:R-:W-:Y:S01]  /*b0b0*/  ISETP.GE.AND P1, PT, R23, R4, PT ;  /* 0x000000041700720c */ /* 0x000fe20003f26270 */
[----:B------:R-:W-:-:S04]  /*b0c0*/  FADD.FTZ R48, R45, R48 ;  /* 0x000000302d307221 */ /* 0x000fc80000010000 */
[----:B------:R-:W-:Y:S01]  /*b0d0*/  FADD.FTZ R48, R48, R49 ;  /* 0x0000003130307221 */ /* 0x000fe20000010000 */
[----:B------:R-:W-:Y:S03]  /*b0e0*/  @!P0 STG.E.U16 desc[UR26][R2.64+0x240], R99 ;  /* 0x0002406302008986 */ /* 0x000fe6000c10151a */
[----:B------:R-:W-:Y:S01]  /*b0f0*/  FADD.FTZ R51, R48, R51 ;  /* 0x0000003330337221 */ /* 0x000fe20000010000 */
[----:B------:R-:W-:Y:S04]  /*b100*/  @!P4 STG.E.U16 desc[UR26][R2.64+0x280], R19 ;  /* 0x000280130200c986 */ /* 0x000fe8000c10151a */
[----:B------:R-:W-:Y:S04]  /*b110*/  @!P6 STG.E.U16 desc[UR26][R2.64+0x2c0], R97 ;  /* 0x0002c0610200e986 */ /* 0x000fe8000c10151a */
[----:B------:R-:W-:Y:S04]  /*b120*/  @!P5 STG.E.U16 desc[UR26][R2.64+0x300], R53 ;  /* 0x000300350200d986 */ /* 0x000fe8000c10151a */
[----:B------:R-:W-:Y:S04]  /*b130*/  @!P3 STG.E.U16 desc[UR26][R2.64+0x340], R95 ;  /* 0x0003405f0200b986 */ /* 0x000fe8000c10151a */
[----:B------:R-:W-:Y:S04]  /*b140*/  @!P2 STG.E.U16 desc[UR26][R2.64+0x380], R55 ;  /* 0x000380370200a986 */ /* 0x000fe8000c10151a */
[----:B------:R0:W-:Y:S01]  /*b150*/  @!P1 STG.E.U16 desc[UR26][R2.64+0x3c0], R93 ;  /* 0x0003c05d02009986 */ /* 0x0001e2000c10151a */
[----:B------:R-:W-:Y:S01]  /*b160*/  UIADD3 UR18, UP0, UPT, UR18, -0x1000, URZ ;  /* 0xfffff00012127890 */ /* 0x000fe2000ff1e0ff */
[----:B0-----:R-:W-:-:S05]  /*b170*/  FADD.FTZ R2, R51, R52 ;  /* 0x0000003433027221 */ /* 0x001fca0000010000 */
[----:B------:R0:W-:Y:S01]  /*b180*/  STL [R1+0xc], R2 ;  /* 0x00000c0201007387 */ /* 0x0001e20000100800 */
        /* <DEDUP_REMOVED lines=8> */
[----:B0-----:R-:W-:Y:S10]  /*b210*/  BRA.U UP0, `(.L_x_270) ;  /* 0xffffff5100d07547 */ /* 0x001ff4000b83ffff */
.L_x_222:
        /* <DEDUP_REMOVED lines=45> */
.L_x_272:
[----:B------:R-:W-:Y:S05]  /*b4f0*/  BSYNC.RECONVERGENT B0 ;  /* 0x0000000000007941 */ /* 0x000fea0003800200 */
.L_x_271:
        /* <DEDUP_REMOVED lines=43> */
.L_x_274:
[----:B------:R-:W-:Y:S05]  /*b7b0*/  BSYNC.RECONVERGENT B0 ;  /* 0x0000000000007941 */ /* 0x000fea0003800200 */
.L_x_273:
        /* <DEDUP_REMOVED lines=34> */
.L_x_276:
        /* <DEDUP_REMOVED lines=57> */
.L_x_275:
[----:B------:R-:W-:Y:S05]  /*bd70*/  EXIT ;  /* 0x000000000000794d */ /* 0x000fea0003800000 */
.L_x_261:
[----:B------:R-:W-:Y:S01]  /*bd80*/  MOV R86, 0xffffffff ;  /* 0xffffffff00567802 */ /* 0x000fe20000000f00 */
[----:B------:R-:W-:Y:S01]  /*bd90*/  HFMA2 R154, -RZ, RZ, 0, 5.9604644775390625e-08 ;  /* 0x00000001ff9a7431 */ /* 0x000fe200000001ff */
[----:B------:R-:W-:Y:S02]  /*bda0*/  MOV R165, R162 ;  /* 0x000000a200a57202 */ /* 0x000fe40000000f00 */
[----:B------:R-:W-:-:S07]  /*bdb0*/  MOV R87, RZ ;  /* 0x000000ff00577202 */ /* 0x000fce0000000f00 */
[----:B-1---5:R-:W-:Y:S05]  /*bdc0*/  WARPSYNC.COLLECTIVE R86, `(.L_x_277) ;  /* 0x0000000056087348 */ /* 0x022fea0003c00000 */
[----:B------:R0:W2:Y:S02]  /*bdd0*/  SHFL.UP P6, R86, R165, R154, R87 ;  /* 0x0400009aa5567389 */ /* 0x0000a400000c0057 */
[----:B012--5:R-:W-:Y:S05]  /*bde0*/  ENDCOLLECTIVE ;  /* 0x000000000000791b */ /* 0x027fea0003800000 */
.L_x_277:
[----:B------:R-:W-:Y:S02]  /*bdf0*/  MOV R165, R155 ;  /* 0x0000009b00a57202 */ /* 0x000fe40000000f00 */
[----:B------:R-:W-:Y:S02]  /*be00*/  MOV R157, R86 ;  /* 0x00000056009d7202 */ /* 0x000fe40000000f00 */
[----:B------:R-:W-:-:S07]  /*be10*/  MOV R86, 0xffffffff ;  /* 0xffffffff00567802 */ /* 0x000fce0000000f00 */
[----:B------:R-:W-:Y:S05]  /*be20*/  WARPSYNC.COLLECTIVE R86, `(.L_x_278) ;  /* 0x0000000056087348 */ /* 0x000fea0003c00000 */
[----:B------:R0:W1:Y:S02]  /*be30*/  SHFL.UP P6, R86, R165, R154, R87 ;  /* 0x0400009aa5567389 */ /* 0x00006400000c0057 */
[----:B01----:R-:W-:Y:S05]  /*be40*/  ENDCOLLECTIVE ;  /* 0x000000000000791b */ /* 0x003fea0003800000 */
.L_x_278:
        /* <DEDUP_REMOVED lines=9> */
.L_x_279:
[----:B------:R-:W-:Y:S02]  /*bee0*/  MOV R165, R157 ;  /* 0x0000009d00a57202 */ /* 0x000fe40000000f00 */
[----:B------:R-:W-:Y:S02]  /*bef0*/  MOV R155, R86 ;  /* 0x00000056009b7202 */ /* 0x000fe40000000f00 */
[----:B------:R-:W-:-:S07]  /*bf00*/  MOV R86, 0xffffffff ;  /* 0xffffffff00567802 */ /* 0x000fce0000000f00 */
[----:B------:R-:W-:Y:S05]  /*bf10*/  WARPSYNC.COLLECTIVE R86, `(.L_x_280) ;  /* 0x0000000056087348 */ /* 0x000fea0003c00000 */
[----:B------:R0:W1:Y:S02]  /*bf20*/  SHFL.UP P6, R86, R165, R154, R87 ;  /* 0x0400009aa5567389 */ /* 0x00006400000c0057 */
[----:B01----:R-:W-:Y:S05]  /*bf30*/  ENDCOLLECTIVE ;  /* 0x000000000000791b */ /* 0x003fea0003800000 */
.L_x_280:
        /* <DEDUP_REMOVED lines=9> */
.L_x_281:
[----:B------:R-:W-:Y:S02]  /*bfd0*/  MOV R165, R157 ;  /* 0x0000009d00a57202 */ /* 0x000fe40000000f00 */
[----:B------:R-:W-:Y:S02]  /*bfe0*/  MOV R155, R86 ;  /* 0x00000056009b7202 */ /* 0x000fe40000000f00 */
[----:B------:R-:W-:-:S07]  /*bff0*/  MOV R86, 0xffffffff ;  /* 0xffffffff00567802 */ /* 0x000fce0000000f00 */
[----:B------:R-:W-:Y:S05]  /*c000*/  WARPSYNC.COLLECTIVE R86, `(.L_x_282) ;  /* 0x0000000056087348 */ /* 0x000fea0003c00000 */
[----:B------:R0:W1:Y:S02]  /*c010*/  SHFL.UP P6, R86, R165, R154, R87 ;  /* 0x0400009aa5567389 */ /* 0x00006400000c0057 */
[----:B01----:R-:W-:Y:S05]  /*c020*/  ENDCOLLECTIVE ;  /* 0x000000000000791b */ /* 0x003fea0003800000 */
.L_x_282:
        /* <DEDUP_REMOVED lines=9> */
.L_x_283:
[----:B------:R-:W-:Y:S02]  /*c0c0*/  MOV R165, R157 ;  /* 0x0000009d00a57202 */ /* 0x000fe40000000f00 */
[----:B------:R-:W-:Y:S02]  /*c0d0*/  MOV R155, R86 ;  /* 0x00000056009b7202 */ /* 0x000fe40000000f00 */
[----:B------:R-:W-:-:S07]  /*c0e0*/  MOV R86, 0xffffffff ;  /* 0xffffffff00567802 */ /* 0x000fce0000000f00 */
[----:B------:R-:W-:Y:S05]  /*c0f0*/  WARPSYNC.COLLECTIVE R86, `(.L_x_284) ;  /* 0x0000000056087348 */ /* 0x000fea0003c00000 */
[----:B------:R0:W1:Y:S02]  /*c100*/  SHFL.UP P6, R86, R165, R154, R87 ;  /* 0x0400009aa5567389 */ /* 0x00006400000c0057 */
[----:B01----:R-:W-:Y:S05]  /*c110*/  ENDCOLLECTIVE ;  /* 0x000000000000791b */ /* 0x003fea0003800000 */
.L_x_284:
        /* <DEDUP_REMOVED lines=9> */
.L_x_285:
[----:B------:R-:W-:Y:S02]  /*c1b0*/  MOV R165, R157 ;  /* 0x0000009d00a57202 */ /* 0x000fe40000000f00 */
[----:B------:R-:W-:Y:S02]  /*c1c0*/  MOV R155, R86 ;  /* 0x00000056009b7202 */ /* 0x000fe40000000f00 */
[----:B------:R-:W-:-:S07]  /*c1d0*/  MOV R86, 0xffffffff ;  /* 0xffffffff00567802 */ /* 0x000fce0000000f00 */
[----:B------:R-:W-:Y:S05]  /*c1e0*/  WARPSYNC.COLLECTIVE R86, `(.L_x_286) ;  /* 0x0000000056087348 */ /* 0x000fea0003c00000 */
[----:B------:R0:W1:Y:S02]  /*c1f0*/  SHFL.UP P6, R86, R165, R154, R87 ;  /* 0x0400009aa5567389 */ /* 0x00006400000c0057 */
[----:B01----:R-:W-:Y:S05]  /*c200*/  ENDCOLLECTIVE ;  /* 0x000000000000791b */ /* 0x003fea0003800000 */
.L_x_286:
[----:B------:R-:W-:Y:S05]  /*c210*/  BRA `(.L_x_287) ;  /* 0xffffffb8009c7947 */ /* 0x000fea000383ffff */
.L_x_262:
        /* <DEDUP_REMOVED lines=8> */
.L_x_289:
[----:B------:R-:W-:Y:S05]  /*c2a0*/  BSYNC B0 ;  /* 0x0000000000007941 */ /* 0x000fea0003800000 */
.L_x_288:
[----:B------:R-:W-:Y:S05]  /*c2b0*/  BRA `(.L_x_290) ;  /* 0xffffffb800907947 */ /* 0x000fea000383ffff */
.L_x_263:
        /* <DEDUP_REMOVED lines=8> */
.L_x_292:
[----:B------:R-:W-:Y:S05]  /*c340*/  BSYNC B0 ;  /* 0x0000000000007941 */ /* 0x000fea0003800000 */
.L_x_291:
[----:B------:R-:W-:Y:S05]  /*c350*/  BRA `(.L_x_293) ;  /* 0xffffffb800707947 */ /* 0x000fea000383ffff */
.L_x_264:
        /* <DEDUP_REMOVED lines=8> */
.L_x_295:
[----:B------:R-:W-:Y:S05]  /*c3e0*/  BSYNC B0 ;  /* 0x0000000000007941 */ /* 0x000fea0003800000 */
.L_x_294:
        /* <DEDUP_REMOVED lines=9> */
.L_x_296:
[----:B------:R-:W-:Y:S01]  /*c480*/  MOV R87, R40 ;  /* 0x0000002800577202 */ /* 0x000fe20000000f00 */
[----:B------:R-:W-:Y:S01]  /*c490*/  HFMA2 R154, -RZ, RZ, 0, 0 ;  /* 0x00000000ff9a7431 */ /* 0x000fe200000001ff */
[----:B------:R-:W-:Y:S02]  /*c4a0*/  MOV R163, R86 ;  /* 0x0000005600a37202 */ /* 0x000fe40000000f00 */
[----:B------:R-:W-:-:S07]  /*c4b0*/  MOV R86, 0xffffffff ;  /* 0xffffffff00567802 */ /* 0x000fce0000000f00 */
[----:B------:R-:W-:Y:S05]  /*c4c0*/  WARPSYNC.COLLECTIVE R86, `(.L_x_297) ;  /* 0x0000000056087348 */ /* 0x000fea0003c00000 */
[----:B------:R0:W1:Y:S02]  /*c4d0*/  SHFL.IDX P2, R157, R87, R154, R155 ;  /* 0x0000009a579d7389 */ /* 0x000064000004009b */
[----:B01----:R-:W-:Y:S05]  /*c4e0*/  ENDCOLLECTIVE ;  /* 0x000000000000791b */ /* 0x003fea0003800000 */
.L_x_297:
[----:B------:R-:W-:Y:S02]  /*c4f0*/  MOV R87, R41 ;  /* 0x0000002900577202 */ /* 0x000fe40000000f00 */
[----:B------:R-:W-:-:S07]  /*c500*/  MOV R40, R157 ;  /* 0x0000009d00287202 */ /* 0x000fce0000000f00 */
[----:B------:R-:W-:Y:S05]  /*c510*/  WARPSYNC.COLLECTIVE R86, `(.L_x_298) ;  /* 0x0000000056087348 */ /* 0x000fea0003c00000 */
[----:B------:R0:W1:Y:S02]  /*c520*/  SHFL.IDX P2, R157, R87, R154, R155 ;  /* 0x0000009a579d7389 */ /* 0x000064000004009b */
[----:B01----:R-:W-:Y:S05]  /*c530*/  ENDCOLLECTIVE ;  /* 0x000000000000791b */ /* 0x003fea0003800000 */
.L_x_298:
[----:B------:R-:W-:Y:S01]  /*c540*/  MOV R41, R157 ;  /* 0x0000009d00297202 */ /* 0x000fe20000000f00 */
[----:B------:R-:W-:Y:S06]  /*c550*/  BRA `(.L_x_299) ;  /* 0xffffffb800087947 */ /* 0x000fec000383ffff */
.L_x_266:
        /* <DEDUP_REMOVED lines=9> */
.L_x_300:
[----:B------:R-:W-:Y:S02]  /*c5f0*/  ISETP.GT.U32.AND P3, PT, R152, 0xf, PT ;  /* 0x0000000f9800780c */ /* 0x000fe40003f64070 */
[----:B------:R-:W-:Y:S02]  /*c600*/  MOV R155, 0x1f ;  /* 0x0000001f009b7802 */ /* 0x000fe40000000f00 */
[----:B------:R-:W-:Y:S02]  /*c610*/  MOV R165, R163 ;  /* 0x000000a300a57202 */ /* 0x000fe40000000f00 */
[----:B------:R-:W-:-:S07]  /*c620*/  MOV R153, R154 ;  /* 0x0000009a00997202 */ /* 0x000fce0000000f00 */
[----:B------:R-:W-:Y:S05]  /*c630*/  WARPSYNC.COLLECTIVE R86, `(.L_x_301) ;  /* 0x0000000056087348 */ /* 0x000fea0003c00000 */
[----:B------:R0:W1:Y:S02]  /*c640*/  SHFL.DOWN P4, R154, R165, R87, R157 ;  /* 0x08000057a59a7389 */ /* 0x000064000008009d */
[----:B01----:R-:W-:Y:S05]  /*c650*/  ENDCOLLECTIVE ;  /* 0x000000000000791b */ /* 0x003fea0003800000 */
.L_x_301:
        /* <DEDUP_REMOVED lines=12> */
.L_x_302:
[----:B------:R-:W-:Y:S02]  /*c720*/  MOV R165, R163 ;  /* 0x000000a300a57202 */ /* 0x000fe40000000f00 */
[----:B------:R-:W-:-:S07]  /*c730*/  MOV R152, R154 ;  /* 0x0000009a00987202 */ /* 0x000fce0000000f00 */
[----:B------:R-:W-:Y:S05]  /*c740*/  WARPSYNC.COLLECTIVE R86, `(.L_x_303) ;  /* 0x0000000056087348 */ /* 0x000fea0003c00000 */
[----:B------:R0:W1:Y:S02]  /*c750*/  SHFL.DOWN P4, R154, R165, R87, R157 ;  /* 0x08000057a59a7389 */ /* 0x000064000008009d */
[----:B01----:R-:W-:Y:S05]  /*c760*/  ENDCOLLECTIVE ;  /* 0x000000000000791b */ /* 0x003fea0003800000 */
.L_x_303:
[----:B------:R-:W-:Y:S01]  /*c770*/  @!P0 FMUL.FTZ R152, R162, R152 ;  /* 0x00000098a2988220 */ /* 0x000fe20000410000 */
[----:B------:R-:W-:Y:S02]  /*c780*/  MOV R87, 0x4 ;  /* 0x0000000400577802 */ /* 0x000fe40000000f00 */
[----:B------:R-:W-:-:S05]  /*c790*/  MOV R86, R154 ;  /* 0x0000009a00567202 */ /* 0x000fca0000000f00 */
[----:B------:R-:W-:Y:S01]  /*c7a0*/  @!P0 FFMA.FTZ R86, R162, R86, R163 ;  /* 0x00000056a2568223 */ /* 0x000fe200000100a3 */
[----:B------:R-:W-:-:S04]  /*c7b0*/  @!P0 MOV R162, R152 ;  /* 0x0000009800a28202 */ /* 0x000fc80000000f00 */
[----:B------:R-:W-:Y:S02]  /*c7c0*/  @!P0 MOV R163, R86 ;  /* 0x0000005600a38202 */ /* 0x000fe40000000f00 */
[----:B------:R-:W-:Y:S02]  /*c7d0*/  MOV R165, R162 ;  /* 0x000000a200a57202 */ /* 0x000fe40000000f00 */
[----:B------:R-:W-:Y:S02]  /*c7e0*/  MOV R86, 0xffffffff ;  /* 0xffffffff00567802 */ /* 0x000fe40000000f00 */
[----:B------:R-:W-:-:S13]  /*c7f0*/  ISETP.NE.AND P0, PT, R100, 0x1f, PT ;  /* 0x0000001f6400780c */ /* 0x000fda0003f05270 */
[----:B------:R-:W-:Y:S05]  /*c800*/  WARPSYNC.COLLECTIVE R86, `(.L_x_304) ;  /* 0x0000000056087348 */ /* 0x000fea0003c00000 */
[----:B------:R0:W1:Y:S02]  /*c810*/  SHFL.DOWN P4, R154, R165, R87, R157 ;  /* 0x08000057a59a7389 */ /* 0x000064000008009d */
[----:B01----:R-:W-:Y:S05]  /*c820*/  ENDCOLLECTIVE ;  /* 0x000000000000791b */ /* 0x003fea0003800000 */
.L_x_304:
[----:B------:R-:W-:Y:S02]  /*c830*/  MOV R165, R163 ;  /* 0x000000a300a57202 */ /* 0x000fe40000000f00 */
[----:B------:R-:W-:-:S07]  /*c840*/  MOV R152, R154 ;  /* 0x0000009a00987202 */ /* 0x000fce0000000f00 */
[----:B------:R-:W-:Y:S05]  /*c850*/  WARPSYNC.COLLECTIVE R86, `(.L_x_305) ;  /* 0x0000000056087348 */ /* 0x000fea0003c00000 */
[----:B------:R0:W1:Y:S02]  /*c860*/  SHFL.DOWN P4, R154, R165, R87, R157 ;  /* 0x08000057a59a7389 */ /* 0x000064000008009d */
[----:B01----:R-:W-:Y:S05]  /*c870*/  ENDCOLLECTIVE ;  /* 0x000000000000791b */ /* 0x003fea0003800000 */
.L_x_305:
[----:B------:R-:W-:Y:S01]  /*c880*/  @!P1 FMUL.FTZ R152, R162, R152 ;  /* 0x00000098a2989220 */ /* 0x000fe20000410000 */
[----:B------:R-:W-:Y:S02]  /*c890*/  MOV R87, 0x8 ;  /* 0x0000000800577802 */ /* 0x000fe40000000f00 */
[----:B------:R-:W-:-:S05]  /*c8a0*/  MOV R86, R154 ;  /* 0x0000009a00567202 */ /* 0x000fca0000000f00 */
[----:B------:R-:W-:Y:S01]  /*c8b0*/  @!P1 FFMA.FTZ R86, R162, R86, R163 ;  /* 0x00000056a2569223 */ /* 0x000fe200000100a3 */
[----:B------:R-:W-:-:S04]  /*c8c0*/  @!P1 MOV R162, R152 ;  /* 0x0000009800a29202 */ /* 0x000fc80000000f00 */
[----:B------:R-:W-:Y:S02]  /*c8d0*/  @!P1 MOV R163, R86 ;  /* 0x0000005600a39202 */ /* 0x000fe40000000f00 */
[----:B------:R-:W-:Y:S02]  /*c8e0*/  MOV R165, R162 ;  /* 0x000000a200a57202 */ /* 0x000fe40000000f00 */
[----:B------:R-:W-:-:S07]  /*c8f0*/  MOV R86, 0xffffffff ;  /* 0xffffffff00567802 */ /* 0x000fce0000000f00 */
[----:B------:R-:W-:Y:S05]  /*c900*/  WARPSYNC.COLLECTIVE R86, `(.L_x_306) ;  /* 0x0000000056087348 */ /* 0x000fea0003c00000 */
[----:B------:R0:W1:Y:S02]  /*c910*/  SHFL.DOWN P4, R154, R165, R87, R157 ;  /* 0x08000057a59a7389 */ /* 0x000064000008009d */
[----:B01----:R-:W-:Y:S05]  /*c920*/  ENDCOLLECTIVE ;  /* 0x000000000000791b */ /* 0x003fea0003800000 */
.L_x_306:
[----:B------:R-:W-:Y:S02]  /*c930*/  MOV R165, R163 ;  /* 0x000000a300a57202 */ /* 0x000fe40000000f00 */
[----:B------:R-:W-:-:S07]  /*c940*/  MOV R152, R154 ;  /* 0x0000009a00987202 */ /* 0x000fce0000000f00 */
[----:B------:R-:W-:Y:S05]  /*c950*/  WARPSYNC.COLLECTIVE R86, `(.L_x_307) ;  /* 0x0000000056087348 */ /* 0x000fea0003c00000 */
[----:B------:R0:W1:Y:S02]  /*c960*/  SHFL.DOWN P4, R154, R165, R87, R157 ;  /* 0x08000057a59a7389 */ /* 0x000064000008009d */
[----:B01----:R-:W-:Y:S05]  /*c970*/  ENDCOLLECTIVE ;  /* 0x000000000000791b */ /* 0x003fea0003800000 */
.L_x_307:
        /* <DEDUP_REMOVED lines=11> */
.L_x_308:
[----:B------:R-:W-:Y:S02]  /*ca30*/  MOV R165, R163 ;  /* 0x000000a300a57202 */ /* 0x000fe40000000f00 */
[----:B------:R-:W-:-:S07]  /*ca40*/  MOV R152, R154 ;  /* 0x0000009a00987202 */ /* 0x000fce0000000f00 */
[----:B------:R-:W-:Y:S05]  /*ca50*/  WARPSYNC.COLLECTIVE R86, `(.L_x_309) ;  /* 0x0000000056087348 */ /* 0x000fea0003c00000 */
[----:B------:R0:W1:Y:S02]  /*ca60*/  SHFL.DOWN P4, R154, R165, R87, R157 ;  /* 0x08000057a59a7389 */ /* 0x000064000008009d */
[----:B01----:R-:W-:Y:S05]  /*ca70*/  ENDCOLLECTIVE ;  /* 0x000000000000791b */ /* 0x003fea0003800000 */
.L_x_309:
[----:B------:R-:W-:Y:S01]  /*ca80*/  @!P3 FMUL.FTZ R152, R162, R152 ;  /* 0x00000098a298b220 */ /* 0x000fe20000410000 */
[----:B------:R-:W-:Y:S02]  /*ca90*/  MOV R86, R154 ;  /* 0x0000009a00567202 */ /* 0x000fe40000000f00 */
[----:B------:R-:W-:-:S03]  /*caa0*/  MOV R154, RZ ;  /* 0x000000ff009a7202 */ /* 0x000fc60000000f00 */
[----:B------:R-:W-:Y:S01]  /*cab0*/  @!P3 FFMA.FTZ R86, R162, R86, R163 ;  /* 0x00000056a256b223 */ /* 0x000fe200000100a3 */
[----:B------:R-:W-:-:S04]  /*cac0*/  @!P3 MOV R162, R152 ;  /* 0x0000009800a2b202 */ /* 0x000fc80000000f00 */
[----:B------:R-:W-:Y:S02]  /*cad0*/  @!P3 MOV R163, R86 ;  /* 0x0000005600a3b202 */ /* 0x000fe40000000f00 */
[-C--:B------:R-:W-:Y:S02]  /*cae0*/  MOV R87, R162.reuse ;  /* 0x000000a200577202 */ /* 0x080fe40000000f00 */
[----:B------:R-:W-:Y:S02]  /*caf0*/  MOV R86, 0xffffffff ;  /* 0xffffffff00567802 */ /* 0x000fe40000000f00 */
[----:B------:R-:W-:-:S07]  /*cb00*/  MOV R165, R162 ;  /* 0x000000a200a57202 */ /* 0x000fce0000000f00 */
[----:B------:R-:W-:Y:S05]  /*cb10*/  WARPSYNC.COLLECTIVE R86, `(.L_x_310) ;  /* 0x0000000056087348 */ /* 0x000fea0003c00000 */
[----:B------:R0:W1:Y:S02]  /*cb20*/  SHFL.IDX P2, R157, R87, R154, R155 ;  /* 0x0000009a579d7389 */ /* 0x000064000004009b */
[----:B01----:R-:W-:Y:S05]  /*cb30*/  ENDCOLLECTIVE ;  /* 0x000000000000791b */ /* 0x003fea0003800000 */
.L_x_310:
[----:B------:R-:W-:Y:S02]  /*cb40*/  MOV R87, R163 ;  /* 0x000000a300577202 */ /* 0x000fe40000000f00 */
[----:B------:R-:W-:-:S07]  /*cb50*/  MOV R153, R157 ;  /* 0x0000009d00997202 */ /* 0x000fce0000000f00 */
[----:B------:R-:W-:Y:S05]  /*cb60*/  WARPSYNC.COLLECTIVE R86, `(.L_x_311) ;  /* 0x0000000056087348 */ /* 0x000fea0003c00000 */
[----:B------:R0:W1:Y:S02]  /*cb70*/  SHFL.IDX P2, R157, R87, R154, R155 ;  /* 0x0000009a579d7389 */ /* 0x000064000004009b */
[----:B01----:R-:W-:Y:S05]  /*cb80*/  ENDCOLLECTIVE ;  /* 0x000000000000791b */ /* 0x003fea0003800000 */
.L_x_311:
        /* <DEDUP_REMOVED lines=8> */
.L_x_312:
[----:B------:R-:W-:Y:S02]  /*cc10*/  MOV R165, R163 ;  /* 0x000000a300a57202 */ /* 0x000fe40000000f00 */
[----:B------:R-:W-:-:S07]  /*cc20*/  MOV R162, R154 ;  /* 0x0000009a00a27202 */ /* 0x000fce0000000f00 */
[----:B------:R-:W-:Y:S05]  /*cc30*/  WARPSYNC.COLLECTIVE R86, `(.L_x_313) ;  /* 0x0000000056087348 */ /* 0x000fea0003c00000 */
[----:B------:R0:W1:Y:S02]  /*cc40*/  SHFL.DOWN P4, R154, R165, R87, R157 ;  /* 0x08000057a59a7389 */ /* 0x000064000008009d */
[----:B01----:R-:W-:Y:S05]  /*cc50*/  ENDCOLLECTIVE ;  /* 0x000000000000791b */ /* 0x003fea0003800000 */
.L_x_313:
[----:B------:R-:W-:Y:S02]  /*cc60*/  MOV R87, R40 ;  /* 0x0000002800577202 */ /* 0x000fe40000000f00 */
[----:B------:R-:W-:Y:S02]  /*cc70*/  MOV R163, R154 ;  /* 0x0000009a00a37202 */ /* 0x000fe40000000f00 */
[----:B------:R-:W-:-:S07]  /*cc80*/  MOV R154, RZ ;  /* 0x000000ff009a7202 */ /* 0x000fce0000000f00 */
[----:B------:R-:W-:Y:S05]  /*cc90*/  WARPSYNC.COLLECTIVE R86, `(.L_x_314) ;  /* 0x0000000056087348 */ /* 0x000fea0003c00000 */
[----:B------:R0:W1:Y:S02]  /*cca0*/  SHFL.IDX P2, R157, R87, R154, R155 ;  /* 0x0000009a579d7389 */ /* 0x000064000004009b */
[----:B01----:R-:W-:Y:S05]  /*ccb0*/  ENDCOLLECTIVE ;  /* 0x000000000000791b */ /* 0x003fea0003800000 */
.L_x_314:
[----:B------:R-:W-:Y:S02]  /*ccc0*/  MOV R87, R41 ;  /* 0x0000002900577202 */ /* 0x000fe40000000f00 */
[----:B------:R-:W-:-:S07]  /*ccd0*/  MOV R40, R157 ;  /* 0x0000009d00287202 */ /* 0x000fce0000000f00 */
[----:B------:R-:W-:Y:S05]  /*cce0*/  WARPSYNC.COLLECTIVE R86, `(.L_x_315) ;  /* 0x0000000056087348 */ /* 0x000fea0003c00000 */
[----:B------:R0:W1:Y:S02]  /*ccf0*/  SHFL.IDX P2, R157, R87, R154, R155 ;  /* 0x0000009a579d7389 */ /* 0x000064000004009b */
[----:B01----:R-:W-:Y:S05]  /*cd00*/  ENDCOLLECTIVE ;  /* 0x000000000000791b */ /* 0x003fea0003800000 */
.L_x_315:
[----:B------:R-:W-:Y:S01]  /*cd10*/  MOV R41, R157 ;  /* 0x0000009d00297202 */ /* 0x000fe20000000f00 */
[----:B------:R-:W-:Y:S06]  /*cd20*/  BRA `(.L_x_316) ;  /* 0xffffffb800107947 */ /* 0x000fec000383ffff */
.L_x_317:
        /* <DEDUP_REMOVED lines=13> */
.L_x_10411:


//--------------------- .text._Z25selective_scan_bwd_kernelI32Selective_Scan_bwd_kernel_traitsILi128ELi16ELb0ELb0ELb1ELb0ELb0EN3c104HalfEfEEv12SSMParamsBwd --------------------------
	.section	.text._Z25selective_scan_bwd_kernelI32Selective_Scan_bwd_kernel_traitsILi128ELi16ELb0ELb0ELb1ELb0ELb0EN3c104HalfEfEEv12SSMParamsBwd,"ax",@progbits
	.align	128
        .global         _Z25selective_scan_bwd_kernelI32Selective_Scan_bwd_kernel_traitsILi128ELi16ELb0ELb0ELb1ELb0ELb0EN3c104HalfEfEEv12SSMParamsBwd
        .type           _Z25selective_scan_bwd_kernelI32Selective_Scan_bwd_kernel_traitsILi128ELi16ELb0ELb0ELb1ELb0ELb0EN3c104HalfEfEEv12SSMParamsBwd,@function
        .size           _Z25selective_scan_bwd_kernelI32Selective_Scan_bwd_kernel_traitsILi128ELi16ELb0ELb0ELb1ELb0ELb0EN3c104HalfEfEEv12SSMParamsBwd,(.L_x_10412 - _Z25selective_scan_bwd_kernelI32Selective_Scan_bwd_kernel_traitsILi128ELi16ELb0ELb0ELb1ELb0ELb0EN3c104HalfEfEEv12SSMParamsBwd)
        .other          _Z25selective_scan_bwd_kernelI32Selective_Scan_bwd_kernel_traitsILi128ELi16ELb0ELb0ELb1ELb0ELb0EN3c104HalfEfEEv12SSMParamsBwd,@"STO_CUDA_ENTRY STV_DEFAULT"
_Z25selective_scan_bwd_kernelI32Selective_Scan_bwd_kernel_traitsILi128ELi16ELb0ELb0ELb1ELb0ELb0EN3c104HalfEfEEv12SSMParamsBwd:
.text._Z25selective_scan_bwd_kernelI32Selective_Scan_bwd_kernel_traitsILi128ELi16ELb0ELb0ELb1ELb0ELb0EN3c104HalfEfEEv12SSMParamsBwd:
[----:B------:R-:W0:Y:S01]  /*0000*/  LDC R1, c[0x0][0x37c] ;  /* 0x0000df00ff017b82 */ /* 0x000e220000000800 */
[----:B------:R-:W1:Y:S07]  /*0010*/  LDCU.64 UR4, c[0x0][0x458] ;  /* 0x00008b00ff0477ac */ /* 0x000e6e0008000a00 */
[----:B------:R-:W2:Y:S01]  /*0020*/  S2UR UR8, SR_CTAID.Y ;  /* 0x00000000000879c3 */ /* 0x000ea20000002600 */
[----:B0-----:R-:W-:Y:S01]  /*0030*/  IADD3 R1, PT, PT, R1, -0xd0, RZ ;  /* 0xffffff3001017810 */ /* 0x001fe20007ffe0ff */
[----:B------:R-:W0:Y:S01]  /*0040*/  LDCU.64 UR6, c[0x0][0x470] ;  /* 0x00008e00ff0677ac */ /* 0x000e220008000a00 */
[----:B------:R-:W3:Y:S01]  /*0050*/  LDCU.64 UR32, c[0x0][0x358] ;  /* 0x00006b00ff2077ac */ /* 0x000ee20008000a00 */
[----:B------:R-:W4:Y:S04]  /*0060*/  LDCU UR25, c[0x0][0x398] ;  /* 0x00007300ff1977ac */ /* 0x000f280008000800 */
[----:B------:R-:W5:Y:S01]  /*0070*/  S2UR UR10, SR_CTAID.X ;  /* 0x00000000000a79c3 */ /* 0x000f620000002500 */
[----:B------:R-:W5:Y:S01]  /*0080*/  LDCU.128 UR12, c[0x0][0x3f0] ;  /* 0x00007e00ff0c77ac */ /* 0x000f620008000c00 */
[----:B-1----:R-:W-:-:S02]  /*0090*/  UISETP.NE.U32.AND UP0, UPT, UR4, URZ, UPT ;  /* 0x000000ff0400728c */ /* 0x002fc4000bf05070 */
[----:B0-----:R-:W-:Y:S02]  /*00a0*/  UISETP.NE.U32.AND UP1, UPT, UR6, URZ, UPT ;  /* 0x000000ff0600728c */ /* 0x001fe4000bf25070 */
[----:B------:R-:W-:Y:S02]  /*00b0*/  UISETP.NE.AND.EX UP0, UPT, UR5, URZ, UPT, UP0 ;  /* 0x000000ff0500728c */ /* 0x000fe4000bf05300 */
[----:B------:R-:W-:Y:S01]  /*00c0*/  UISETP.NE.AND.EX UP1, UPT, UR7, URZ, UPT, UP1 ;  /* 0x000000ff0700728c */ /* 0x000fe2000bf25310 */
[----:B------:R-:W0:Y:S03]  /*00d0*/  LDCU.128 UR16, c[0x0][0x400] ;  /* 0x00008000ff1077ac */ /* 0x000e260008000c00 */
        /* <DEDUP_REMOVED lines=9> */
[----:B------:R-:W-:Y:S01]  /*0170*/  MOV R4, UR6 ;  /* 0x0000000600047c02 */ /* 0x000fe20008000f00 */
[----:B------:R-:W-:Y:S02]  /*0180*/  IMAD.U32 R3, RZ, RZ, UR5 ;  /* 0x00000005ff037e24 */ /* 0x000fe4000f8e00ff */
[----:B------:R-:W-:Y:S01]  /*0190*/  IMAD.U32 R5, RZ, RZ, UR7 ;  /* 0x00000007ff057e24 */ /* 0x000fe2000f8e00ff */
[----:B------:R-:W2:Y:S03]  /*01a0*/  LDCU.64 UR26, c[0x0][0x480] ;  /* 0x00009000ff1a77ac */ /* 0x000ea60008000a00 */
[----:B---3--:R3:W2:Y:S04]  /*01b0*/  @P0 LDG.E R3, desc[UR32][R2.64] ;  /* 0x0000002002030981 */ /* 0x0086a8000c1e1900 */
[----:B------:R-:W2:Y:S01]  /*01c0*/  @P1 LDG.E R4, desc[UR32][R4.64] ;  /* 0x0000002004041981 */ /* 0x000ea2000c1e1900 */
[----:B----4-:R-:W-:Y:S01]  /*01d0*/  MOV R0, UR25 ;  /* 0x0000001900007c02 */ /* 0x010fe20008000f00 */
[----:B-----5:R-:W-:-:S02]  /*01e0*/  UIMAD.WIDE.U32 UR4, UR10, UR12, URZ ;  /* 0x0000000c0a0472a5 */ /* 0x020fc4000f8e00ff */
[----:B0-----:R-:W-:Y:S01]  /*01f0*/  UIMAD.WIDE.U32 UR6, UR10, UR16, URZ ;  /* 0x000000100a0672a5 */ /* 0x001fe2000f8e00ff */
[----:B------:R-:W-:Y:S01]  /*0200*/  IABS R0, R0 ;  /* 0x0000000000007213 */ /* 0x000fe20000000000 */
[----:B------:R-:W-:Y:S01]  /*0210*/  UIMAD UR5, UR10, UR13, UR5 ;  /* 0x0000000d0a0572a4 */ /* 0x000fe2000f8e0205 */
[----:B------:R0:W-:Y:S01]  /*0220*/  STL [R1+0xc8], RZ ;  /* 0x0000c8ff01007387 */ /* 0x0001e20000100800 */
[----:B------:R-:W-:Y:S01]  /*0230*/  UIMAD UR7, UR10, UR17, UR7 ;  /* 0x000000110a0772a4 */ /* 0x000fe2000f8e0207 */
[----:B------:R-:W-:Y:S01]  /*0240*/  R2UR UR30, R0 ;  /* 0x00000000001e72ca */ /* 0x000fe200000e0000 */
[----:B------:R-:W-:Y:S01]  /*0250*/  UIMAD.WIDE.U32 UR4, UR8, UR14, UR4 ;  /* 0x0000000e080472a5 */ /* 0x000fe2000f8e0004 */
[----:B------:R0:W-:Y:S01]  /*0260*/  STL [R1+0xc4], RZ ;  /* 0x0000c4ff01007387 */ /* 0x0001e20000100800 */
[----:B------:R-:W-:Y:S02]  /*0270*/  UIMAD.WIDE.U32 UR20, UR8, UR18, UR6 ;  /* 0x00000012081472a5 */ /* 0x000fe4000f8e0006 */
[----:B------:R-:W-:Y:S01]  /*0280*/  UIMAD UR22, UR8, UR15, UR5 ;  /* 0x0000000f081672a4 */ /* 0x000fe2000f8e0205 */
[----:B------:R-:W4:Y:S01]  /*0290*/  LDCU.128 UR12, c[0x0][0x460] ;  /* 0x00008c00ff0c77ac */ /* 0x000f220008000c00 */
[----:B-1----:R-:W-:-:S06]  /*02a0*/  ULEA UR16, UR23, 0xfffff800, 0xb ;  /* 0xfffff80017107891 */ /* 0x002fcc000f8e58ff */
[----:B------:R-:W1:Y:S01]  /*02b0*/  I2F.RP R0, UR30 ;  /* 0x0000001e00007d06 */ /* 0x000e620008209400 */
[----:B------:R-:W-:Y:S02]  /*02c0*/  UIMAD UR9, UR8, UR19, UR21 ;  /* 0x00000013080972a4 */ /* 0x000fe4000f8e0215 */
[----:B------:R-:W-:Y:S02]  /*02d0*/  UIADD3 UR21, UP0, UPT, UR16, UR4, URZ ;  /* 0x0000000410157290 */ /* 0x000fe4000ff1e0ff */
[----:B------:R-:W-:Y:S01]  /*02e0*/  USHF.R.S32.HI UR11, URZ, 0x1f, UR16 ;  /* 0x0000001fff0b7899 */ /* 0x000fe20008011410 */
[----:B------:R-:W-:Y:S01]  /*02f0*/  UMOV UR4, URZ ;  /* 0x000000ff00047c82 */ /* 0x000fe20008000000 */
[----:B------:R-:W-:Y:S01]  /*0300*/  UIADD3 UR20, UP2, UPT, UR16, UR20, URZ ;  /* 0x0000001410147290 */ /* 0x000fe2000ff5e0ff */
[----:B------:R-:W5:Y:S03]  /*0310*/  LDCU.64 UR18, c[0x0][0x498] ;  /* 0x00009300ff1277ac */ /* 0x000f660008000a00 */
[----:B------:R-:W-:Y:S01]  /*0320*/  UIADD3.X UR9, UPT, UPT, UR11, UR9, URZ, UP2, !UPT ;  /* 0x000000090b097290 */ /* 0x000fe200097fe4ff */
[----:B-1----:R-:W3:Y:S01]  /*0330*/  MUFU.RCP R0, R0 ;  /* 0x0000000000007308 */ /* 0x002ee20000001000 */
[----:B----4-:R-:W-:Y:S01]  /*0340*/  ULEA UR12, UP1, UR21, UR12, 0x1 ;  /* 0x0000000c150c7291 */ /* 0x010fe2000f8208ff */
[----:B------:R-:W1:Y:S01]  /*0350*/  LDCU.64 UR6, c[0x0][0x3d0] ;  /* 0x00007a00ff0677ac */ /* 0x000e620008000a00 */
[----:B---3--:R-:W-:Y:S01]  /*0360*/  VIADD R2, R0, 0xffffffe ;  /* 0x0ffffffe00027836 */ /* 0x008fe20000000000 */
[----:B------:R-:W-:-:S04]  /*0370*/  MOV R0, UR8 ;  /* 0x0000000800007c02 */ /* 0x000fc80008000f00 */
[----:B------:R-:W-:Y:S01]  /*0380*/  IABS R0, R0 ;  /* 0x0000000000007213 */ /* 0x000fe20000000000 */
[----:B------:R-:W3:Y:S03]  /*0390*/  F2I.FTZ.U32.TRUNC.NTZ R2, R2 ;  /* 0x0000000200027305 */ /* 0x000ee6000021f000 */
[----:B------:R-:W-:Y:S02]  /*03a0*/  R2UR UR24, R0 ;  /* 0x00000000001872ca */ /* 0x000fe400000e0000 */
[----:B---3--:R-:W-:-:S13]  /*03b0*/  R2UR UR5, R2 ;  /* 0x00000000020572ca */ /* 0x008fda00000e0000 */
[----:B------:R-:W-:-:S04]  /*03c0*/  UIADD3 UR17, UPT, UPT, URZ, -UR5, URZ ;  /* 0x80000005ff117290 */ /* 0x000fc8000fffe0ff */
[----:B------:R-:W-:-:S04]  /*03d0*/  UIMAD UR17, UR17, UR30, URZ ;  /* 0x0000001e111172a4 */ /* 0x000fc8000f8e02ff */
[----:B------:R-:W-:Y:S02]  /*03e0*/  UIMAD.WIDE.U32 UR4, UR5, UR17, UR4 ;  /* 0x00000011050472a5 */ /* 0x000fe4000f8e0004 */
[----:B------:R-:W-:Y:S02]  /*03f0*/  ULEA UR17, UP3, UR20, UR14, 0x1 ;  /* 0x0000000e14117291 */ /* 0x000fe4000f8608ff */
[----:B------:R-:W-:Y:S02]  /*0400*/  UIMAD.WIDE.U32 UR4, UR5, UR24, URZ ;  /* 0x00000018050472a5 */ /* 0x000fe4000f8e00ff */
[----:B------:R-:W-:Y:S02]  /*0410*/  UIADD3.X UR14, UPT, UPT, UR11, UR22, URZ, UP0, !UPT ;  /* 0x000000160b0e7290 */ /* 0x000fe400087fe4ff */
[----:B------:R-:W-:Y:S02]  /*0420*/  ULEA.HI.X UR15, UR20, UR15, UR9, 0x1, UP3 ;  /* 0x0000000f140f7291 */ /* 0x000fe400098f0c09 */
[----:B------:R-:W-:Y:S01]  /*0430*/  ULEA.HI.X UR13, UR21, UR13, UR14, 0x1, UP1 ;  /* 0x0000000d150d7291 */ /* 0x000fe200088f0c0e */
[----:B------:R-:W-:Y:S01]  /*0440*/  UMOV UR9, UR5 ;  /* 0x0000000500097c82 */ /* 0x000fe20008000000 */
[----:B-----5:R-:W-:-:S02]  /*0450*/  UIMAD.WIDE.U32 UR4, UR10, UR18, URZ ;  /* 0x000000120a0472a5 */ /* 0x020fc4000f8e00ff */
[----:B------:R-:W-:Y:S02]  /*0460*/  UIADD3 UR14, UPT, UPT, -UR9, URZ, URZ ;  /* 0x000000ff090e7290 */ /* 0x000fe4000fffe1ff */
[----:B------:R-:W-:Y:S02]  /*0470*/  UIMAD UR5, UR10, UR19, UR5 ;  /* 0x000000130a0572a4 */ /* 0x000fe4000f8e0205 */
[----:B------:R-:W-:Y:S02]  /*0480*/  UIMAD UR14, UR30, UR14, UR24 ;  /* 0x0000000e1e0e72a4 */ /* 0x000fe4000f8e0218 */
[----:B-1----:R-:W-:Y:S02]  /*0490*/  UIMAD.WIDE.U32 UR20, UR10, UR6, URZ ;  /* 0x000000060a1472a5 */ /* 0x002fe4000f8e00ff */
[----:B------:R-:W-:Y:S02]  /*04a0*/  UISETP.GT.U32.AND UP2, UPT, UR30, UR14, UPT ;  /* 0x0000000e1e00728c */ /* 0x000fe4000bf44070 */
[----:B--2---:R-:W-:-:S02]  /*04b0*/  UIMAD.WIDE.U32 UR18, UR8, UR28, UR4 ;  /* 0x0000001c081272a5 */ /* 0x004fc4000f8e0004 */
[----:B------:R-:W-:Y:S02]  /*04c0*/  UISETP.NE.U32.AND UP0, UPT, UR26, URZ, UPT ;  /* 0x000000ff1a00728c */ /* 0x000fe4000bf05070 */
[----:B------:R-:W-:Y:S02]  /*04d0*/  UIMAD UR21, UR10, UR7, UR21 ;  /* 0x000000070a1572a4 */ /* 0x000fe4000f8e0215 */
[----:B------:R-:W-:Y:S02]  /*04e0*/  ULOP3.LUT UR6, UR8, UR25, URZ, 0x3c, !UPT ;  /* 0x0000001908067292 */ /* 0x000fe4000f8e3cff */
[----:B------:R-:W-:Y:S02]  /*04f0*/  UIMAD UR7, UR8, UR29, UR19 ;  /* 0x0000001d080772a4 */ /* 0x000fe4000f8e0213 */
[----:B------:R-:W-:Y:S02]  /*0500*/  @!UP2 UIADD3 UR14, UPT, UPT, UR14, -UR30, URZ ;  /* 0x8000001e0e0ea290 */ /* 0x000fe4000fffe0ff */
[----:B------:R-:W-:-:S02]  /*0510*/  @!UP2 UIADD3 UR9, UPT, UPT, UR9, 0x1, URZ ;  /* 0x000000010909a890 */ /* 0x000fc4000fffe0ff */
[----:B------:R-:W-:Y:S02]  /*0520*/  UISETP.GE.U32.AND UP1, UPT, UR14, UR30, UPT ;  /* 0x0000001e0e00728c */ /* 0x000fe4000bf26070 */
[----:B------:R-:W-:Y:S01]  /*0530*/  UISETP.NE.AND.EX UP0, UPT, UR27, URZ, UPT, UP0 ;  /* 0x000000ff1b00728c */ /* 0x000fe2000bf05300 */
[----:B------:R-:W1:Y:S01]  /*0540*/  LDCU.64 UR28, c[0x0][0x528] ;  /* 0x0000a500ff1c77ac */ /* 0x000e620008000a00 */
[----:B------:R-:W-:Y:S01]  /*0550*/  UISETP.GE.AND UP2, UPT, UR6, URZ, UPT ;  /* 0x000000ff0600728c */ /* 0x000fe2000bf46270 */
[----:B------:R-:W2:Y:S06]  /*0560*/  LDCU.64 UR26, c[0x0][0x3e8] ;  /* 0x00007d00ff1a77ac */ /* 0x000eac0008000a00 */
[----:B------:R-:W-:-:S02]  /*0570*/  @UP1 UIADD3 UR9, UPT, UPT, UR9, 0x1, URZ ;  /* 0x0000000109091890 */ /* 0x000fc4000fffe0ff */
[----:B------:R-:W-:Y:S01]  /*0580*/  UISETP.NE.AND UP1, UPT, UR25, URZ, UPT ;  /* 0x000000ff1900728c */ /* 0x000fe2000bf25270 */
[----:B------:R-:W3:Y:S01]  /*0590*/  @UP0 LDCU UR22, c[0x0][0x384] ;  /* 0x00007080ff1607ac */ /* 0x000ee20008000800 */
[----:B------:R-:W-:Y:S02]  /*05a0*/  @!UP2 UIADD3 UR9, UPT, UPT, -UR9, URZ, URZ ;  /* 0x000000ff0909a290 */ /* 0x000fe4000fffe1ff */
[----:B------:R-:W-:Y:S01]  /*05b0*/  UIADD3 UR14, UP2, UPT, UR16, UR18, URZ ;  /* 0x00000012100e7290 */ /* 0x000fe2000ff5e0ff */
[----:B------:R-:W4:Y:S06]  /*05c0*/  LDCU.64 UR4, c[0x0][0x450] ;  /* 0x00008a00ff0477ac */ /* 0x000f2c0008000a00 */
[----:B------:R-:W-:-:S02]  /*05d0*/  @!UP1 ULOP3.LUT UR9, URZ, UR25, URZ, 0x33, !UPT ;  /* 0x00000019ff099292 */ /* 0x000fc4000f8e33ff */
[----:B------:R-:W-:Y:S02]  /*05e0*/  UIADD3.X UR7, UPT, UPT, UR11, UR7, URZ, UP2, !UPT ;  /* 0x000000070b077290 */ /* 0x000fe400097fe4ff */
[----:B-1----:R-:W-:Y:S02]  /*05f0*/  ULEA UR19, UP1, UR14, UR28, 0x1 ;  /* 0x0000001c0e137291 */ /* 0x002fe4000f8208ff */
[----:B------:R-:W-:Y:S01]  /*0600*/  USHF.R.S32.HI UR6, URZ, 0x1f, UR9 ;  /* 0x0000001fff067899 */ /* 0x000fe20008011409 */
[----:B------:R-:W1:Y:S01]  /*0610*/  @UP0 LDCU UR24, c[0x0][0x38c] ;  /* 0x00007180ff1807ac */ /* 0x000e620008000800 */
[----:B------:R-:W-:Y:S02]  /*0620*/  ULEA.HI.X UR14, UR14, UR29, UR7, 0x1, UP1 ;  /* 0x0000001d0e0e7291 */ /* 0x000fe400088f0c07 */
[----:B--2---:R-:W-:Y:S01]  /*0630*/  UIMAD UR6, UR6, UR26, URZ ;  /* 0x0000001a060672a4 */ /* 0x004fe2000f8e02ff */
[----:B------:R-:W2:Y:S01]  /*0640*/  @UP0 LDCU.64 UR28, c[0x0][0x480] ;  /* 0x00009000ff1c07ac */ /* 0x000ea20008000a00 */
[----:B------:R-:W-:-:S02]  /*0650*/  UIMAD.WIDE.U32 UR20, UR9, UR26, UR20 ;  /* 0x0000001a091472a5 */ /* 0x000fc4000f8e0014 */
[----:B------:R-:W-:Y:S02]  /*0660*/  UIMAD UR18, UR9, UR27, UR6 ;  /* 0x0000001b091272a4 */ /* 0x000fe4000f8e0206 */
[----:B---3--:R-:W-:Y:S02]  /*0670*/  @UP0 UIMAD UR10, UR10, UR22, UR8 ;  /* 0x000000160a0a02a4 */ /* 0x008fe4000f8e0208 */
[----:B------:R-:W-:Y:S02]  /*0680*/  UIADD3 UR16, UP1, UPT, UR16, UR20, URZ ;  /* 0x0000001410107290 */ /* 0x000fe4000ff3e0ff */
[----:B------:R-:W-:Y:S02]  /*0690*/  UIADD3 UR18, UPT, UPT, UR21, UR18, URZ ;  /* 0x0000001215127290 */ /* 0x000fe4000fffe0ff */
[----:B------:R-:W-:Y:S02]  /*06a0*/  @UP0 UIMAD UR10, UR10, UR23, URZ ;  /* 0x000000170a0a02a4 */ /* 0x000fe4000f8e02ff */
[----:B----4-:R-:W-:-:S02]  /*06b0*/  ULEA UR21, UP2, UR16, UR4, 0x1 ;  /* 0x0000000410157291 */ /* 0x010fc4000f8408ff */
[----:B------:R-:W-:Y:S02]  /*06c0*/  UIADD3.X UR22, UPT, UPT, UR11, UR18, URZ, UP1, !UPT ;  /* 0x000000120b167290 */ /* 0x000fe40008ffe4ff */
[----:B-1----:R-:W-:Y:S02]  /*06d0*/  @UP0 UIMAD UR10, UR10, UR24, URZ ;  /* 0x000000180a0a02a4 */ /* 0x002fe4000f8e02ff */
[----:B------:R-:W-:Y:S01]  /*06e0*/  ULEA.HI.X UR22, UR16, UR5, UR22, 0x1, UP2 ;  /* 0x0000000510167291 */ /* 0x000fe200090f0c16 */
[----:B------:R-:W-:Y:S02]  /*06f0*/  UMOV UR4, URZ ;  /* 0x000000ff00047c82 */ /* 0x000fe40008000000 */
[----:B------:R-:W-:Y:S01]  /*0700*/  UMOV UR5, URZ ;  /* 0x000000ff00057c82 */ /* 0x000fe20008000000 */
[----:B--2---:R-:W-:Y:S02]  /*0710*/  @UP0 UIMAD.WIDE UR4, UR10, 0x8, UR28 ;  /* 0x000000080a0408a5 */ /* 0x004fe4000f8e021c */
[----:B------:R-:W-:Y:S01]  /*0720*/  UISETP.GE.AND UP0, UPT, UR23, 0x1, UPT ;  /* 0x000000011700788c */ /* 0x000fe2000bf06270 */
[----:B------:R-:W-:Y:S01]  /*0730*/  UMOV UR7, URZ ;  /* 0x000000ff00077c82 */ /* 0x000fe20008000000 */
[----:B------:R-:W-:Y:S01]  /*0740*/  UMOV UR6, URZ ;  /* 0x000000ff00067c82 */ /* 0x000fe20008000000 */
[----:B------:R-:W-:-:S02]  /*0750*/  @P0 R2UR UR7, R3 ;  /* 0x00000000030702ca */ /* 0x000fc400000e0000 */
[----:B------:R-:W-:-:S04]  /*0760*/  @P1 R2UR UR6, R4 ;  /* 0x00000000040612ca */ /* 0x000fc800000e0000 */
[----:B0-----:R-:W-:Y:S11]  /*0770*/  BRA.U !UP0, `(.L_x_318) ;  /* 0x0000007908787547 */ /* 0x001ff6000b800000 */
[----:B------:R-:W0:Y:S01]  /*0780*/  S2R R0, SR_TID.X ;  /* 0x0000000000007919 */ /* 0x000e220000002100 */
[----:B------:R-:W1:Y:S01]  /*0790*/  LDCU UR10, c[0x0][0x394] ;  /* 0x00007280ff0a77ac */ /* 0x000e620008000800 */
[----:B------:R2:W-:Y:S01]  /*07a0*/  STL [R1+0xc4], RZ ;  /* 0x0000c4ff01007387 */ /* 0x0005e20000100800 */
[----:B------:R-:W-:Y:S01]  /*07b0*/  UMOV UR11, UR12 ;  /* 0x0000000c000b7c82 */ /* 0x000fe20008000000 */
[----:B------:R-:W-:Y:S01]  /*07c0*/  UMOV UR16, UR13 ;  /* 0x0000000d00107c82 */ /* 0x000fe20008000000 */
[----:B------:R-:W-:Y:S01]  /*07d0*/  UMOV UR18, UR15 ;  /* 0x0000000f00127c82 */ /* 0x000fe20008000000 */
[----:B------:R2:W-:Y:S01]  /*07e0*/  STL [R1+0xc8], RZ ;  /* 0x0000c8ff01007387 */ /* 0x0005e20000100800 */
[----:B------:R-:W-:Y:S01]  /*07f0*/  UMOV UR20, UR14 ;  /* 0x0000000e00147c82 */ /* 0x000fe20008000000 */
[C---:B0-----:R-:W-:Y:S02]  /*0800*/  SHF.L.U32 R3, R0.reuse, 0x4, RZ ;  /* 0x0000000400037819 */ /* 0x041fe400000006ff */
[----:B------:R-:W-:-:S04]  /*0810*/  LOP3.LUT R4, R0, 0x1f, RZ, 0xc0, !PT ;  /* 0x0000001f00047812 */ /* 0x000fc800078ec0ff */
[----:B-12---:R-:W-:-:S07]  /*0820*/  LOP3.LUT R11, R4, 0x3e00, R3, 0xf8, !PT ;  /* 0x00003e00040b7812 */ /* 0x006fce00078ef803 */
.L_x_365:
[----:B0-----:R-:W0:Y:S01]  /*0830*/  LDCU UR28, c[0x0][0x388] ;  /* 0x00007100ff1c77ac */ /* 0x001e220008000800 */
[----:B------:R-:W-:Y:S01]  /*0840*/  SHF.L.U32 R85, R0, 0x4, RZ ;  /* 0x0000000400557819 */ /* 0x000fe200000006ff */
[----:B------:R-:W-:Y:S01]  /*0850*/  IMAD.U32 R2, RZ, RZ, UR11 ;  /* 0x0000000bff027e24 */ /* 0x000fe2000f8e00ff */
[----:B------:R-:W-:Y:S01]  /*0860*/  MOV R3, UR16 ;  /* 0x0000001000037c02 */ /* 0x000fe20008000f00 */
[----:B------:R-:W-:Y:S01]  /*0870*/  ULEA UR8, UR10, 0xfffff800, 0xb ;  /* 0xfffff8000a087891 */ /* 0x000fe2000f8e58ff */
[----:B------:R-:W-:Y:S02]  /*0880*/  LOP3.LUT R78, R85, 0x3e00, RZ, 0xc0, !PT ;  /* 0x00003e00554e7812 */ /* 0x000fe400078ec0ff */
[----:B------:R-:W-:Y:S02]  /*0890*/  PRMT R0, RZ, 0x7610, R0 ;  /* 0x00007610ff007816 */ /* 0x000fe40000000000 */
[----:B------:R-:W-:Y:S02]  /*08a0*/  LOP3.LUT R77, R78, R4, RZ, 0xfc, !PT ;  /* 0x000000044e4d7212 */ /* 0x000fe400078efcff */
[----:B------:R-:W-:-:S02]  /*08b0*/  PRMT R16, RZ, 0x7610, R16 ;  /* 0x00007610ff107816 */ /* 0x000fc40000000010 */
[----:B------:R-:W-:Y:S02]  /*08c0*/  PRMT R17, RZ, 0x7610, R17 ;  /* 0x00007610ff117816 */ /* 0x000fe40000000011 */
[----:B------:R-:W-:Y:S02]  /*08d0*/  PRMT R5, RZ, 0x7610, R5 ;  /* 0x00007610ff057816 */ /* 0x000fe40000000005 */
[----:B------:R-:W-:Y:S01]  /*08e0*/  PRMT R7, RZ, 0x7610, R7 ;  /* 0x00007610ff077816 */ /* 0x000fe20000000007 */
[----:B0-----:R-:W-:Y:S01]  /*08f0*/  UIADD3 UR8, UPT, UPT, -UR8, UR28, URZ ;  /* 0x0000001c08087290 */ /* 0x001fe2000fffe1ff */
[----:B------:R-:W-:Y:S02]  /*0900*/  PRMT R15, RZ, 0x7610, R15 ;  /* 0x00007610ff0f7816 */ /* 0x000fe4000000000f */
[----:B------:R-:W-:Y:S02]  /*0910*/  PRMT R12, RZ, 0x7610, R12 ;  /* 0x00007610ff0c7816 */ /* 0x000fe4000000000c */
[----:B------:R-:W-:-:S02]  /*0920*/  PRMT R14, RZ, 0x7610, R14 ;  /* 0x00007610ff0e7816 */ /* 0x000fc4000000000e */
[C---:B------:R-:W-:Y:S01]  /*0930*/  ISETP.GE.AND P0, PT, R11.reuse, UR8, PT ;  /* 0x000000080b007c0c */ /* 0x040fe2000bf06270 */
[----:B------:R-:W-:Y:S01]  /*0940*/  IMAD.WIDE.U32 R10, R11, 0x2, R2 ;  /* 0x000000020b0a7825 */ /* 0x000fe200078e0002 */
[----:B------:R-:W-:Y:S01]  /*0950*/  BAR.SYNC.DEFER_BLOCKING 0x0 ;  /* 0x0000000000007b1d */ /* 0x000fe20000010000 */
[C---:B------:R-:W-:Y:S02]  /*0960*/  LOP3.LUT R76, R77.reuse, 0x20, RZ, 0xfc, !PT ;  /* 0x000000204d4c7812 */ /* 0x040fe400078efcff */
[----:B------:R-:W-:Y:S01]  /*0970*/  P2R R51, PR, RZ, 0x1 ;  /* 0x00000001ff337803 */ /* 0x000fe20000000000 */
[C---:B------:R-:W-:Y:S01]  /*0980*/  IMAD.SHL.U32 R2, R77.reuse, 0x2, RZ ;  /* 0x000000024d027824 */ /* 0x040fe200078e00ff */
[----:B------:R-:W-:Y:S02]  /*0990*/  LOP3.LUT R70, R77, 0xe0, RZ, 0xfc, !PT ;  /* 0x000000e04d467812 */ /* 0x000fe400078efcff */
[----:B------:R-:W-:Y:S02]  /*09a0*/  PRMT R13, RZ, 0x7610, R13 ;  /* 0x00007610ff0d7816 */ /* 0x000fe4000000000d */
[----:B------:R-:W-:-:S02]  /*09b0*/  IADD3 R8, P1, PT, R2, UR17, RZ ;  /* 0x0000001102087c10 */ /* 0x000fc4000ff3e0ff */
[----:B------:R-:W-:Y:S02]  /*09c0*/  PRMT R18, RZ, 0x7610, R18 ;  /* 0x00007610ff127816 */ /* 0x000fe40000000012 */
[----:B------:R-:W-:Y:S02]  /*09d0*/  PRMT R19, RZ, 0x7610, R19 ;  /* 0x00007610ff137816 */ /* 0x000fe40000000013 */
[----:B------:R-:W-:Y:S02]  /*09e0*/  PRMT R20, RZ, 0x7610, R20 ;  /* 0x00007610ff147816 */ /* 0x000fe40000000014 */
[----:B------:R-:W-:Y:S02]  /*09f0*/  PRMT R21, RZ, 0x7610, R21 ;  /* 0x00007610ff157816 */ /* 0x000fe40000000015 */
[----:B------:R-:W-:Y:S02]  /*0a00*/  PRMT R22, RZ, 0x7610, R22 ;  /* 0x00007610ff167816 */ /* 0x000fe40000000016 */
[----:B------:R-:W-:-:S02]  /*0a10*/  PRMT R23, RZ, 0x7610, R23 ;  /* 0x00007610ff177816 */ /* 0x000fc40000000017 */
[----:B------:R-:W-:Y:S01]  /*0a20*/  PRMT R24, RZ, 0x7610, R24 ;  /* 0x00007610ff187816 */ /* 0x000fe20000000018 */
[----:B------:R-:W2:Y:S01]  /*0a30*/  @!P0 LDG.E.U16 R0, desc[UR32][R10.64] ;  /* 0x000000200a008981 */ /* 0x000ea2000c1e1500 */
[----:B------:R-:W-:Y:S02]  /*0a40*/  ISETP.GE.AND P0, PT, R76, UR8, PT ;  /* 0x000000084c007c0c */ /* 0x000fe4000bf06270 */
[----:B------:R-:W-:Y:S02]  /*0a50*/  LOP3.LUT R6, R6, 0xfffffffd, RZ, 0xc0, !PT ;  /* 0xfffffffd06067812 */ /* 0x000fe400078ec0ff */
[----:B------:R-:W-:Y:S02]  /*0a60*/  P2R R40, PR, RZ, 0x1 ;  /* 0x00000001ff287803 */ /* 0x000fe40000000000 */
[----:B------:R-:W-:Y:S02]  /*0a70*/  IADD3 R2, P0, PT, R2, UR19, RZ ;  /* 0x0000001302027c10 */ /* 0x000fe4000ff1e0ff */
[----:B------:R-:W-:-:S02]  /*0a80*/  LOP3.LUT R69, R77, 0x100, RZ, 0xfc, !PT ;  /* 0x000001004d457812 */ /* 0x000fc400078efcff */
[----:B------:R-:W-:Y:S02]  /*0a90*/  IADD3.X R3, PT, PT, RZ, UR20, RZ, P0, !PT ;  /* 0x00000014ff037c10 */ /* 0x000fe400087fe4ff */
[----:B------:R-:W-:Y:S02]  /*0aa0*/  ISETP.GE.AND P0, PT, R70, UR8, PT ;  /* 0x0000000846007c0c */ /* 0x000fe4000bf06270 */
[C---:B------:R-:W-:Y:S02]  /*0ab0*/  LOP3.LUT R75, R77.reuse, 0x40, RZ, 0xfc, !PT ;  /* 0x000000404d4b7812 */ /* 0x040fe400078efcff */
[C---:B------:R-:W-:Y:S02]  /*0ac0*/  LOP3.LUT R71, R77.reuse, 0xc0, RZ, 0xfc, !PT ;  /* 0x000000c04d477812 */ /* 0x040fe400078efcff */
[C---:B------:R-:W-:Y:S02]  /*0ad0*/  LOP3.LUT R74, R77.reuse, 0x60, RZ, 0xfc, !PT ;  /* 0x000000604d4a7812 */ /* 0x040fe400078efcff */
[----:B------:R-:W-:-:S02]  /*0ae0*/  LOP3.LUT R72, R77, 0xa0, RZ, 0xfc, !PT ;  /* 0x000000a04d487812 */ /* 0x000fc400078efcff */
[----:B------:R-:W-:Y:S02]  /*0af0*/  LOP3.LUT R73, R77, 0x80, RZ, 0xfc, !PT ;  /* 0x000000804d497812 */ /* 0x000fe400078efcff */
[----:B------:R-:W-:Y:S01]  /*0b00*/  IADD3.X R9, PT, PT, RZ, UR18, RZ, P1, !PT ;  /* 0x00000012ff097c10 */ /* 0x000fe20008ffe4ff */
[----:B------:R-:W3:Y:S01]  /*0b10*/  @!P0 LDG.E.U16 R16, desc[UR32][R10.64+0x1c0] ;  /* 0x0001c0200a108981 */ /* 0x000ee2000c1e1500 */
[----:B------:R-:W-:Y:S02]  /*0b20*/  @P0 LOP3.LUT R6, R6, 0x2, RZ, 0xfc, !PT ;  /* 0x0000000206060812 */ /* 0x000fe400078efcff */
[----:B------:R-:W-:Y:S02]  /*0b30*/  ISETP.GE.AND P0, PT, R69, UR8, PT ;  /* 0x0000000845007c0c */ /* 0x000fe4000bf06270 */
[----:B------:R-:W-:Y:S02]  /*0b40*/  ISETP.GE.AND P1, PT, R76, UR8, PT ;  /* 0x000000084c007c0c */ /* 0x000fe4000bf26270 */
[----:B------:R-:W-:-:S02]  /*0b50*/  ISETP.GE.AND P6, PT, R75, UR8, PT ;  /* 0x000000084b007c0c */ /* 0x000fc4000bfc6270 */
[----:B------:R-:W-:Y:S02]  /*0b60*/  ISETP.GE.AND P2, PT, R71, UR8, PT ;  /* 0x0000000847007c0c */ /* 0x000fe4000bf46270 */
[----:B------:R-:W-:Y:S02]  /*0b70*/  ISETP.GE.AND P5, PT, R74, UR8, PT ;  /* 0x000000084a007c0c */ /* 0x000fe4000bfa6270 */
[----:B------:R-:W-:Y:S02]  /*0b80*/  ISETP.GE.AND P3, PT, R72, UR8, PT ;  /* 0x0000000848007c0c */ /* 0x000fe4000bf66270 */
[----:B------:R-:W-:Y:S01]  /*0b90*/  ISETP.GE.AND P4, PT, R73, UR8, PT ;  /* 0x0000000849007c0c */ /* 0x000fe2000bf86270 */
[----:B------:R-:W4:Y:S01]  /*0ba0*/  @!P0 LDG.E.U16 R17, desc[UR32][R10.64+0x200] ;  /* 0x000200200a118981 */ /* 0x000f22000c1e1500 */
[----:B------:R-:W-:Y:S02]  /*0bb0*/  LOP3.LUT R6, R6, 0xfffffffe, RZ, 0xc0, !PT ;  /* 0xfffffffe06067812 */ /* 0x000fe400078ec0ff */
[C---:B------:R-:W-:Y:S01]  /*0bc0*/  LOP3.LUT R68, R77.reuse, 0x120, RZ, 0xfc, !PT ;  /* 0x000001204d447812 */ /* 0x040fe200078efcff */
[----:B------:R-:W5:Y:S01]  /*0bd0*/  @!P1 LDG.E.U16 R5, desc[UR32][R10.64+0x40] ;  /* 0x000040200a059981 */ /* 0x000f62000c1e1500 */
[----:B------:R-:W-:-:S02]  /*0be0*/  LOP3.LUT R67, R77, 0x140, RZ, 0xfc, !PT ;  /* 0x000001404d437812 */ /* 0x000fc400078efcff */
[C---:B------:R-:W-:Y:S01]  /*0bf0*/  LOP3.LUT R66, R77.reuse, 0x160, RZ, 0xfc, !PT ;  /* 0x000001604d427812 */ /* 0x040fe200078efcff */
[----:B------:R-:W3:Y:S01]  /*0c00*/  @!P6 LDG.E.U16 R7, desc[UR32][R10.64+0x80] ;  /* 0x000080200a07e981 */ /* 0x000ee2000c1e1500 */
[C---:B------:R-:W-:Y:S02]  /*0c10*/  LOP3.LUT R65, R77.reuse, 0x180, RZ, 0xfc, !PT ;  /* 0x000001804d417812 */ /* 0x040fe400078efcff */
[----:B------:R-:W-:Y:S01]  /*0c20*/  @P0 LOP3.LUT R6, R6, 0x1, RZ, 0xfc, !PT ;  /* 0x0000000106060812 */ /* 0x000fe200078efcff */
[----:B------:R-:W4:Y:S01]  /*0c30*/  @!P2 LDG.E.U16 R15, desc[UR32][R10.64+0x180] ;  /* 0x000180200a0fa981 */ /* 0x000f22000c1e1500 */
[----:B------:R-:W-:Y:S02]  /*0c40*/  LOP3.LUT R64, R77, 0x1a0, RZ, 0xfc, !PT ;  /* 0x000001a04d407812 */ /* 0x000fe400078efcff */
[----:B------:R-:W-:Y:S01]  /*0c50*/  ISETP.GE.AND P0, PT, R68, UR8, PT ;  /* 0x0000000844007c0c */ /* 0x000fe2000bf06270 */
[----:B------:R-:W4:Y:S01]  /*0c60*/  @!P5 LDG.E.U16 R12, desc[UR32][R10.64+0xc0] ;  /* 0x0000c0200a0cd981 */ /* 0x000f22000c1e1500 */
[----:B------:R-:W-:-:S02]  /*0c70*/  P2R R48, PR, RZ, 0x4 ;  /* 0x00000004ff307803 */ /* 0x000fc40000000000 */
[----:B------:R-:W-:Y:S01]  /*0c80*/  LOP3.LUT R63, R77, 0x1c0, RZ, 0xfc, !PT ;  /* 0x000001c04d3f7812 */ /* 0x000fe200078efcff */
[----:B------:R-:W4:Y:S01]  /*0c90*/  @!P3 LDG.E.U16 R14, desc[UR32][R10.64+0x140] ;  /* 0x000140200a0eb981 */ /* 0x000f22000c1e1500 */
[----:B------:R-:W-:Y:S02]  /*0ca0*/  ISETP.GE.AND P1, PT, R67, UR8, PT ;  /* 0x0000000843007c0c */ /* 0x000fe4000bf26270 */
[----:B------:R-:W-:Y:S01]  /*0cb0*/  P2R R45, PR, RZ, 0x8 ;  /* 0x00000008ff2d7803 */ /* 0x000fe20000000000 */
[----:B------:R-:W4:Y:S01]  /*0cc0*/  @!P4 LDG.E.U16 R13, desc[UR32][R10.64+0x100] ;  /* 0x000100200a0dc981 */ /* 0x000f22000c1e1500 */
[----:B------:R-:W-:Y:S02]  /*0cd0*/  LOP3.LUT R62, R77, 0x1e0, RZ, 0xfc, !PT ;  /* 0x000001e04d3e7812 */ /* 0x000fe400078efcff */
[----:B------:R-:W-:Y:S01]  /*0ce0*/  ISETP.GE.AND P2, PT, R66, UR8, PT ;  /* 0x0000000842007c0c */ /* 0x000fe2000bf46270 */
[----:B------:R-:W4:Y:S01]  /*0cf0*/  @!P0 LDG.E.U16 R18, desc[UR32][R10.64+0x240] ;  /* 0x000240200a128981 */ /* 0x000f22000c1e1500 */
[----:B------:R-:W-:-:S02]  /*0d00*/  P2R R43, PR, RZ, 0x10 ;  /* 0x00000010ff2b7803 */ /* 0x000fc40000000000 */
[----:B------:R-:W-:Y:S02]  /*0d10*/  ISETP.GE.AND P3, PT, R65, UR8, PT ;  /* 0x0000000841007c0c */ /* 0x000fe4000bf66270 */
[----:B------:R-:W-:Y:S01]  /*0d20*/  P2R R42, PR, RZ, 0x20 ;  /* 0x00000020ff2a7803 */ /* 0x000fe20000000000 */
[----:B------:R-:W4:Y:S01]  /*0d30*/  @!P1 LDG.E.U16 R19, desc[UR32][R10.64+0x280] ;  /* 0x000280200a139981 */ /* 0x000f22000c1e1500 */
[----:B------:R-:W-:Y:S02]  /*0d40*/  ISETP.GE.AND P4, PT, R64, UR8, PT ;  /* 0x0000000840007c0c */ /* 0x000fe4000bf86270 */
[----:B------:R-:W-:Y:S02]  /*0d50*/  P2R R41, PR, RZ, 0x40 ;  /* 0x00000040ff297803 */ /* 0x000fe40000000000 */
[----:B------:R-:W-:Y:S01]  /*0d60*/  ISETP.GE.AND P5, PT, R63, UR8, PT ;  /* 0x000000083f007c0c */ /* 0x000fe2000bfa6270 */
[----:B------:R-:W4:Y:S01]  /*0d70*/  @!P2 LDG.E.U16 R20, desc[UR32][R10.64+0x2c0] ;  /* 0x0002c0200a14a981 */ /* 0x000f22000c1e1500 */
[----:B------:R-:W-:-:S03]  /*0d80*/  ISETP.GE.AND P6, PT, R62, UR8, PT ;  /* 0x000000083e007c0c */ /* 0x000fc6000bfc6270 */
[----:B------:R-:W4:Y:S04]  /*0d90*/  @!P3 LDG.E.U16 R21, desc[UR32][R10.64+0x300] ;  /* 0x000300200a15b981 */ /* 0x000f28000c1e1500 */
[----:B------:R-:W4:Y:S04]  /*0da0*/  @!P4 LDG.E.U16 R22, desc[UR32][R10.64+0x340] ;  /* 0x000340200a16c981 */ /* 0x000f28000c1e1500 */
[----:B------:R-:W4:Y:S04]  /*0db0*/  @!P5 LDG.E.U16 R23, desc[UR32][R10.64+0x380] ;  /* 0x000380200a17d981 */ /* 0x000f28000c1e1500 */
[----:B------:R0:W4:Y:S01]  /*0dc0*/  @!P6 LDG.E.U16 R24, desc[UR32][R10.64+0x3c0] ;  /* 0x0003c0200a18e981 */ /* 0x000122000c1e1500 */
[----:B------:R-:W1:Y:S01]  /*0dd0*/  S2R R27, SR_LANEID ;  /* 0x00000000001b7919 */ /* 0x000e620000000000 */
[----:B------:R-:W0:Y:S01]  /*0de0*/  S2UR UR8, SR_CgaCtaId ;  /* 0x00000000000879c3 */ /* 0x000e220000008800 */
[----:B------:R-:W-:-:S02]  /*0df0*/  UMOV UR23, 0x400 ;  /* 0x0000040000177882 */ /* 0x000fc40000000000 */
[----:B0-----:R-:W-:Y:S01]  /*0e00*/  ULEA UR23, UR8, UR23, 0x18 ;  /* 0x0000001708177291 */ /* 0x001fe2000f8ec0ff */
[----:B------:R-:W-:Y:S01]  /*0e10*/  P2R R54, PR, RZ, 0x1 ;  /* 0x00000001ff367803 */ /* 0x000fe20000000000 */
[----:B------:R-:W0:Y:S01]  /*0e20*/  LDCU UR8, c[0x0][0x38c] ;  /* 0x00007180ff0877ac */ /* 0x000e220008000800 */
[----:B-1----:R-:W-:-:S04]  /*0e30*/  IMAD.IADD R25, R78, 0x1, R27 ;  /* 0x000000014e197824 */ /* 0x002fc800078e021b */
[C---:B------:R-:W-:Y:S01]  /*0e40*/  VIADD R10, R25.reuse, 0x60 ;  /* 0x00000060190a7836 */ /* 0x040fe20000000000 */
[CC--:B------:R-:W-:Y:S02]  /*0e50*/  LEA.HI.SX32 R26, R25.reuse, R25.reuse, 0x1b ;  /* 0x00000019191a7211 */ /* 0x0c0fe400078fdaff */
[C---:B------:R-:W-:Y:S02]  /*0e60*/  IADD3 R28, PT, PT, R25.reuse, 0x40, RZ ;  /* 0x00000040191c7810 */ /* 0x040fe40007ffe0ff */
[----:B------:R-:W-:Y:S02]  /*0e70*/  LEA R116, R26, UR23, 0x1 ;  /* 0x000000171a747c11 */ /* 0x000fe4000f8e08ff */
[C---:B------:R-:W-:Y:S02]  /*0e80*/  IADD3 R26, PT, PT, R25.reuse, 0x20, RZ ;  /* 0x00000020191a7810 */ /* 0x040fe40007ffe0ff */
[----:B------:R-:W-:Y:S02]  /*0e90*/  LEA.HI.SX32 R10, R10, R25, 0x1b ;  /* 0x000000190a0a7211 */ /* 0x000fe400078fdaff */
[----:B------:R-:W-:-:S02]  /*0ea0*/  IADD3 R30, PT, PT, R25, 0x80, RZ ;  /* 0x00000080191e7810 */ /* 0x000fc40007ffe0ff */
[C---:B------:R-:W-:Y:S02]  /*0eb0*/  IADD3 R32, PT, PT, R25.reuse, 0xa0, RZ ;  /* 0x000000a019207810 */ /* 0x040fe40007ffe0ff */
[-C--:B------:R-:W-:Y:S02]  /*0ec0*/  LEA.HI.SX32 R26, R26, R25.reuse, 0x1b ;  /* 0x000000191a1a7211 */ /* 0x080fe400078fdaff */
[-C--:B------:R-:W-:Y:S02]  /*0ed0*/  LEA.HI.SX32 R28, R28, R25.reuse, 0x1b ;  /* 0x000000191c1c7211 */ /* 0x080fe400078fdaff */
[----:B------:R-:W-:Y:S02]  /*0ee0*/  LEA R113, R10, UR23, 0x1 ;  /* 0x000000170a717c11 */ /* 0x000fe4000f8e08ff */
[----:B------:R-:W-:Y:S02]  /*0ef0*/  IADD3 R10, PT, PT, R25, 0xe0, RZ ;  /* 0x000000e0190a7810 */ /* 0x000fe40007ffe0ff */
[----:B------:R-:W-:-:S02]  /*0f00*/  LEA.HI.SX32 R30, R30, R25, 0x1b ;  /* 0x000000191e1e7211 */ /* 0x000fc400078fdaff */
[-C--:B------:R-:W-:Y:S02]  /*0f10*/  LEA.HI.SX32 R32, R32, R25.reuse, 0x1b ;  /* 0x0000001920207211 */ /* 0x080fe400078fdaff */
[----:B------:R-:W-:Y:S02]  /*0f20*/  LEA R115, R26, UR23, 0x1 ;  /* 0x000000171a737c11 */ /* 0x000fe4000f8e08ff */
[----:B------:R-:W-:Y:S02]  /*0f30*/  LEA R114, R28, UR23, 0x1 ;  /* 0x000000171c727c11 */ /* 0x000fe4000f8e08ff */
[C---:B------:R-:W-:Y:S02]  /*0f40*/  IADD3 R26, PT, PT, R25.reuse, 0x100, RZ ;  /* 0x00000100191a7810 */ /* 0x040fe40007ffe0ff */
[----:B------:R-:W-:Y:S01]  /*0f50*/  LEA.HI.SX32 R10, R10, R25, 0x1b ;  /* 0x000000190a0a7211 */ /* 0x000fe200078fdaff */
[----:B------:R-:W-:Y:S01]  /*0f60*/  VIADD R28, R25, 0x120 ;  /* 0x00000120191c7836 */ /* 0x000fe20000000000 */
[----:B------:R-:W-:-:S02]  /*0f70*/  LEA R112, R30, UR23, 0x1 ;  /* 0x000000171e707c11 */ /* 0x000fc4000f8e08ff */
[----:B------:R-:W-:Y:S02]  /*0f80*/  LEA R111, R32, UR23, 0x1 ;  /* 0x00000017206f7c11 */ /* 0x000fe4000f8e08ff */
[-C--:B------:R-:W-:Y:S02]  /*0f90*/  LEA.HI.SX32 R26, R26, R25.reuse, 0x1b ;  /* 0x000000191a1a7211 */ /* 0x080fe400078fdaff */
[C---:B------:R-:W-:Y:S02]  /*0fa0*/  IADD3 R30, PT, PT, R25.reuse, 0x140, RZ ;  /* 0x00000140191e7810 */ /* 0x040fe40007ffe0ff */
[----:B------:R-:W-:Y:S01]  /*0fb0*/  LEA R109, R10, UR23, 0x1 ;  /* 0x000000170a6d7c11 */ /* 0x000fe2000f8e08ff */
[C---:B------:R-:W-:Y:S01]  /*0fc0*/  VIADD R10, R25.reuse, 0x180 ;  /* 0x00000180190a7836 */ /* 0x040fe20000000000 */
[-C--:B------:R-:W-:Y:S02]  /*0fd0*/  LEA.HI.SX32 R28, R28, R25.reuse, 0x1b ;  /* 0x000000191c1c7211 */ /* 0x080fe400078fdaff */
[----:B------:R-:W-:Y:S01]  /*0fe0*/  LEA R108, R26, UR23, 0x1 ;  /* 0x000000171a6c7c11 */ /* 0x000fe2000f8e08ff */
[----:B------:R-:W-:Y:S01]  /*0ff0*/  VIADD R26, R25, 0x1e0 ;  /* 0x000001e0191a7836 */ /* 0x000fe20000000000 */
[----:B------:R-:W-:-:S02]  /*1000*/  LEA.HI.SX32 R30, R30, R25, 0x1b ;  /* 0x000000191e1e7211 */ /* 0x000fc400078fdaff */
[----:B------:R-:W-:Y:S02]  /*1010*/  LOP3.LUT P0, RZ, R6, 0x1, RZ, 0xc0, !PT ;  /* 0x0000000106ff7812 */ /* 0x000fe4000780c0ff */
[-C--:B------:R-:W-:Y:S02]  /*1020*/  LEA.HI.SX32 R10, R10, R25.reuse, 0x1b ;  /* 0x000000190a0a7211 */ /* 0x080fe400078fdaff */
[----:B------:R-:W-:Y:S02]  /*1030*/  LEA R107, R28, UR23, 0x1 ;  /* 0x000000171c6b7c11 */ /* 0x000fe4000f8e08ff */
[----:B------:R-:W-:Y:S02]  /*1040*/  LEA R106, R30, UR23, 0x1 ;  /* 0x000000171e6a7c11 */ /* 0x000fe4000f8e08ff */
[----:B------:R-:W-:Y:S02]  /*1050*/  LEA.HI.SX32 R26, R26, R25, 0x1b ;  /* 0x000000191a1a7211 */ /* 0x000fe400078fdaff */
[----:B------:R-:W-:-:S02]  /*1060*/  P2R R56, PR, RZ, 0x1 ;  /* 0x00000001ff387803 */ /* 0x000fc40000000000 */
[----:B------:R-:W-:Y:S02]  /*1070*/  LEA R104, R10, UR23, 0x1 ;  /* 0x000000170a687c11 */ /* 0x000fe4000f8e08ff */
[----:B------:R-:W-:Y:S02]  /*1080*/  LOP3.LUT P0, RZ, R6, 0x2, RZ, 0xc0, !PT ;  /* 0x0000000206ff7812 */ /* 0x000fe4000780c0ff */
[----:B------:R-:W-:Y:S02]  /*1090*/  LEA R101, R26, UR23, 0x1 ;  /* 0x000000171a657c11 */ /* 0x000fe4000f8e08ff */
[----:B------:R-:W-:Y:S02]  /*10a0*/  P2R R55, PR, RZ, 0x1 ;  /* 0x00000001ff377803 */ /* 0x000fe40000000000 */
[----:B------:R-:W-:-:S04]  /*10b0*/  ISETP.NE.AND P0, PT, R48, RZ, PT ;  /* 0x000000ff3000720c */ /* 0x000fc80003f05270 */
        /* <DEDUP_REMOVED lines=10> */
[----:B------:R-:W-:Y:S01]  /*1160*/  P2R R35, PR, RZ, 0x1 ;  /* 0x00000001ff237803 */ /* 0x000fe20000000000 */
[----:B--2---:R1:W-:Y:S02]  /*1170*/  STS.U16 [R116], R0 ;  /* 0x0000000074007388 */ /* 0x0043e40000000400 */
[----:B-1----:R-:W-:-:S05]  /*1180*/  VIADD R0, R25, 0xc0 ;  /* 0x000000c019007836 */ /* 0x002fca0000000000 */
[----:B------:R-:W-:-:S04]  /*1190*/  LEA.HI.SX32 R0, R0, R25, 0x1b ;  /* 0x0000001900007211 */ /* 0x000fc800078fdaff */
[----:B------:R-:W-:Y:S02]  /*11a0*/  LEA R110, R0, UR23, 0x1 ;  /* 0x00000017006e7c11 */ /* 0x000fe4000f8e08ff */
[----:B------:R-:W-:-:S04]  /*11b0*/  IADD3 R0, PT, PT, R25, 0x160, RZ ;  /* 0x0000016019007810 */ /* 0x000fc80007ffe0ff */
[----:B------:R-:W-:-:S04]  /*11c0*/  LEA.HI.SX32 R0, R0, R25, 0x1b ;  /* 0x0000001900007211 */ /* 0x000fc800078fdaff */
[----:B------:R-:W-:Y:S01]  /*11d0*/  LEA R105, R0, UR23, 0x1 ;  /* 0x0000001700697c11 */ /* 0x000fe2000f8e08ff */
[----:B-----5:R-:W-:Y:S04]  /*11e0*/  STS.U16 [R115+0x40], R5 ;  /* 0x0000400573007388 */ /* 0x020fe80000000400 */
[----:B---3--:R-:W-:Y:S04]  /*11f0*/  STS.U16 [R114+0x80], R7 ;  /* 0x0000800772007388 */ /* 0x008fe80000000400 */
[----:B----4-:R1:W-:Y:S04]  /*1200*/  STS.U16 [R113+0xc0], R12 ;  /* 0x0000c00c71007388 */ /* 0x0103e80000000400 */
[----:B------:R-:W-:Y:S01]  /*1210*/  STS.U16 [R112+0x100], R13 ;  /* 0x0001000d70007388 */ /* 0x000fe20000000400 */
[----:B-1----:R-:W-:-:S03]  /*1220*/  IADD3 R12, PT, PT, R25, 0x1a0, RZ ;  /* 0x000001a0190c7810 */ /* 0x002fc60007ffe0ff */
[----:B------:R1:W-:Y:S01]  /*1230*/  STS.U16 [R111+0x140], R14 ;  /* 0x0001400e6f007388 */ /* 0x0003e20000000400 */
[----:B------:R-:W-:-:S03]  /*1240*/  LEA.HI.SX32 R12, R12, R25, 0x1b ;  /* 0x000000190c0c7211 */ /* 0x000fc600078fdaff */
[----:B------:R-:W-:Y:S01]  /*1250*/  STS.U16 [R110+0x180], R15 ;  /* 0x0001800f6e007388 */ /* 0x000fe20000000400 */
[----:B-1----:R-:W-:-:S03]  /*1260*/  IADD3 R14, PT, PT, R25, 0x1c0, RZ ;  /* 0x000001c0190e7810 */ /* 0x002fc60007ffe0ff */
[----:B------:R-:W-:Y:S01]  /*1270*/  STS.U16 [R109+0x1c0], R16 ;  /* 0x0001c0106d007388 */ /* 0x000fe20000000400 */
[----:B------:R-:W-:-:S03]  /*1280*/  LEA.HI.SX32 R14, R14, R25, 0x1b ;  /* 0x000000190e0e7211 */ /* 0x000fc600078fdaff */
[----:B------:R-:W-:Y:S01]  /*1290*/  STS.U16 [R108+0x200], R17 ;  /* 0x000200116c007388 */ /* 0x000fe20000000400 */
[----:B------:R-:W-:Y:S02]  /*12a0*/  LEA R103, R12, UR23, 0x1 ;  /* 0x000000170c677c11 */ /* 0x000fe4000f8e08ff */
[----:B------:R-:W-:Y:S01]  /*12b0*/  LEA R102, R14, UR23, 0x1 ;  /* 0x000000170e667c11 */ /* 0x000fe2000f8e08ff */
[----:B------:R1:W-:Y:S01]  /*12c0*/  STS.U16 [R107+0x240], R18 ;  /* 0x000240126b007388 */ /* 0x0003e20000000400 */
[----:B------:R-:W-:-:S03]  /*12d0*/  IMAD R25, R27, 0xf, R25 ;  /* 0x0000000f1b197824 */ /* 0x000fc600078e0219 */
[----:B------:R-:W-:Y:S04]  /*12e0*/  STS.U16 [R106+0x280], R19 ;  /* 0x000280136a007388 */ /* 0x000fe80000000400 */
[----:B------:R2:W-:Y:S04]  /*12f0*/  STS.U16 [R105+0x2c0], R20 ;  /* 0x0002c01469007388 */ /* 0x0005e80000000400 */
[----:B------:R-:W-:Y:S01]  /*1300*/  STS.U16 [R104+0x300], R21 ;  /* 0x0003001568007388 */ /* 0x000fe20000000400 */
[----:B------:R-:W-:-:S03]  /*1310*/  VIADD R12, R25, 0x3 ;  /* 0x00000003190c7836 */ /* 0x000fc60000000000 */
[----:B------:R3:W-:Y:S01]  /*1320*/  STS.U16 [R103+0x340], R22 ;  /* 0x0003401667007388 */ /* 0x0007e20000000400 */
[----:B-1----:R-:W-:-:S03]  /*1330*/  VIADD R18, R25, 0x6 ;  /* 0x0000000619127836 */ /* 0x002fc60000000000 */
[----:B------:R-:W-:Y:S01]  /*1340*/  STS.U16 [R102+0x380], R23 ;  /* 0x0003801766007388 */ /* 0x000fe20000000400 */
[C---:B------:R-:W-:Y:S01]  /*1350*/  VIADD R30, R25.reuse, 0xc ;  /* 0x0000000c191e7836 */ /* 0x040fe20000000000 */
[C---:B------:R-:W-:Y:S01]  /*1360*/  IADD3 R0, PT, PT, R25.reuse, 0x1, RZ ;  /* 0x0000000119007810 */ /* 0x040fe20007ffe0ff */
[C---:B------:R-:W-:Y:S01]  /*1370*/  VIADD R36, R25.reuse, 0xf ;  /* 0x0000000f19247836 */ /* 0x040fe20000000000 */
[----:B------:R1:W-:Y:S01]  /*1380*/  STS.U16 [R101+0x3c0], R24 ;  /* 0x0003c01865007388 */ /* 0x0003e20000000400 */
[C---:B------:R-:W-:Y:S02]  /*1390*/  IADD3 R10, PT, PT, R25.reuse, 0x2, RZ ;  /* 0x00000002190a7810 */ /* 0x040fe40007ffe0ff */
[C---:B------:R-:W-:Y:S02]  /*13a0*/  IADD3 R14, PT, PT, R25.reuse, 0x4, RZ ;  /* 0x00000004190e7810 */ /* 0x040fe40007ffe0ff */
[C---:B------:R-:W-:Y:S02]  /*13b0*/  IADD3 R16, PT, PT, R25.reuse, 0x5, RZ ;  /* 0x0000000519107810 */ /* 0x040fe40007ffe0ff */
[----:B--2---:R-:W-:-:S02]  /*13c0*/  IADD3 R20, PT, PT, R25, 0x7, RZ ;  /* 0x0000000719147810 */ /* 0x004fc40007ffe0ff */
[C---:B---3--:R-:W-:Y:S01]  /*13d0*/  IADD3 R22, PT, PT, R25.reuse, 0x8, RZ ;  /* 0x0000000819167810 */ /* 0x048fe20007ffe0ff */
[C---:B-1----:R-:W-:Y:S01]  /*13e0*/  VIADD R24, R25.reuse, 0x9 ;  /* 0x0000000919187836 */ /* 0x042fe20000000000 */
[C---:B------:R-:W-:Y:S02]  /*13f0*/  IADD3 R26, PT, PT, R25.reuse, 0xa, RZ ;  /* 0x0000000a191a7810 */ /* 0x040fe40007ffe0ff */
[C---:B------:R-:W-:Y:S02]  /*1400*/  IADD3 R28, PT, PT, R25.reuse, 0xb, RZ ;  /* 0x0000000b191c7810 */ /* 0x040fe40007ffe0ff */
[C---:B------:R-:W-:Y:S02]  /*1410*/  IADD3 R32, PT, PT, R25.reuse, 0xd, RZ ;  /* 0x0000000d19207810 */ /* 0x040fe40007ffe0ff */
[----:B------:R-:W-:Y:S02]  /*1420*/  IADD3 R34, PT, PT, R25, 0xe, RZ ;  /* 0x0000000e19227810 */ /* 0x000fe40007ffe0ff */
[----:B------:R-:W-:-:S02]  /*1430*/  LEA.HI.SX32 R0, R0, R25, 0x1b ;  /* 0x0000001900007211 */ /* 0x000fc400078fdaff */
[-C--:B------:R-:W-:Y:S02]  /*1440*/  LEA.HI.SX32 R10, R10, R25.reuse, 0x1b ;  /* 0x000000190a0a7211 */ /* 0x080fe400078fdaff */
[-C--:B------:R-:W-:Y:S02]  /*1450*/  LEA.HI.SX32 R12, R12, R25.reuse, 0x1b ;  /* 0x000000190c0c7211 */ /* 0x080fe400078fdaff */
[-C--:B------:R-:W-:Y:S02]  /*1460*/  LEA.HI.SX32 R14, R14, R25.reuse, 0x1b ;  /* 0x000000190e0e7211 */ /* 0x080fe400078fdaff */
[-C--:B------:R-:W-:Y:S02]  /*1470*/  LEA.HI.SX32 R16, R16, R25.reuse, 0x1b ;  /* 0x0000001910107211 */ /* 0x080fe400078fdaff */
[-C--:B------:R-:W-:Y:S02]  /*1480*/  LEA.HI.SX32 R18, R18, R25.reuse, 0x1b ;  /* 0x0000001912127211 */ /* 0x080fe400078fdaff */
        /* <DEDUP_REMOVED lines=9> */
[----:B------:R-:W-:Y:S02]  /*1520*/  LEA.HI.SX32 R25, R25, R25, 0x1b ;  /* 0x0000001919197211 */ /* 0x000fe400078fdaff */
[----:B------:R-:W-:Y:S01]  /*1530*/  LEA R99, R0, UR23, 0x1 ;  /* 0x0000001700637c11 */ /* 0x000fe2000f8e08ff */
[----:B------:R-:W-:Y:S01]  /*1540*/  NOP ;  /* 0x0000000000007918 */ /* 0x000fe20000000000 */
[----:B------:R-:W-:-:S03]  /*1550*/  LEA R100, R25, UR23, 0x1 ;  /* 0x0000001719647c11 */ /* 0x000fc6000f8e08ff */
[----:B------:R-:W-:Y:S01]  /*1560*/  LDS.U16 R52, [R99+0x2] ;  /* 0x0000020063347984 */ /* 0x000fe20000000400 */
[----:B------:R-:W-:Y:S02]  /*1570*/  LEA R98, R10, UR23, 0x1 ;  /* 0x000000170a627c11 */ /* 0x000fe4000f8e08ff */
[----:B------:R-:W-:Y:S01]  /*1580*/  LEA R97, R12, UR23, 0x1 ;  /* 0x000000170c617c11 */ /* 0x000fe2000f8e08ff */
[----:B------:R-:W1:Y:S01]  /*1590*/  LDS.U16 R53, [R100] ;  /* 0x0000000064357984 */ /* 0x000e620000000400 */
[----:B------:R-:W-:Y:S02]  /*15a0*/  LEA R96, R14, UR23, 0x1 ;  /* 0x000000170e607c11 */ /* 0x000fe4000f8e08ff */
[----:B------:R-:W-:Y:S01]  /*15b0*/  LEA R95, R16, UR23, 0x1 ;  /* 0x00000017105f7c11 */ /* 0x000fe2000f8e08ff */
[----:B------:R-:W-:Y:S01]  /*15c0*/  LDS.U16 R50, [R98+0x4] ;  /* 0x0000040062327984 */ /* 0x000fe20000000400 */
[----:B------:R-:W-:Y:S02]  /*15d0*/  LEA R94, R18, UR23, 0x1 ;  /* 0x00000017125e7c11 */ /* 0x000fe4000f8e08ff */
[----:B------:R-:W-:Y:S01]  /*15e0*/  LEA R93, R20, UR23, 0x1 ;  /* 0x00000017145d7c11 */ /* 0x000fe2000f8e08ff */
[----:B------:R-:W-:Y:S01]  /*15f0*/  LDS.U16 R49, [R97+0x6] ;  /* 0x0000060061317984 */ /* 0x000fe20000000400 */
[----:B------:R-:W-:-:S02]  /*1600*/  LEA R92, R22, UR23, 0x1 ;  /* 0x00000017165c7c11 */ /* 0x000fc4000f8e08ff */
[----:B------:R-:W-:Y:S01]  /*1610*/  LEA R91, R24, UR23, 0x1 ;  /* 0x00000017185b7c11 */ /* 0x000fe2000f8e08ff */
[----:B------:R-:W-:Y:S01]  /*1620*/  LDS.U16 R47, [R96+0x8] ;  /* 0x00000800602f7984 */ /* 0x000fe20000000400 */
        /* <DEDUP_REMOVED lines=17> */
[----:B------:R-:W-:-:S02]  /*1740*/  ISETP.NE.AND P0, PT, R51, RZ, PT ;  /* 0x000000ff3300720c */ /* 0x000fc40003f05270 */
[----:B------:R-:W-:Y:S01]  /*1750*/  PRMT R5, RZ, 0x7610, R5 ;  /* 0x00007610ff057816 */ /* 0x000fe20000000005 */
[----:B------:R-:W-:Y:S01]  /*1760*/  BAR.SYNC.DEFER_BLOCKING 0x0 ;  /* 0x0000000000007b1d */ /* 0x000fe20000010000 */
[----:B------:R-:W-:-:S09]  /*1770*/  PRMT R7, RZ, 0x7610, R7 ;  /* 0x00007610ff077816 */ /* 0x000fd20000000007 */
[----:B------:R-:W2:Y:S01]  /*1780*/  @!P0 LDG.E.U16 R5, desc[UR32][R8.64] ;  /* 0x0000002008058981 */ /* 0x000ea2000c1e1500 */
[----:B------:R-:W-:Y:S02]  /*1790*/  ISETP.NE.AND P0, PT, R35, RZ, PT ;  /* 0x000000ff2300720c */ /* 0x000fe40003f05270 */
[----:B------:R-:W-:-:S11]  /*17a0*/  PRMT R11, RZ, 0x7610, R11 ;  /* 0x00007610ff0b7816 */ /* 0x000fd6000000000b */
        /* <DEDUP_REMOVED lines=53> */
[----:B------:R-:W-:Y:S02]  /*1b00*/  ISETP.NE.AND P0, PT, R51, RZ, PT ;  /* 0x000000ff3300720c */ /* 0x000fe40003f05270 */
[----:B------:R-:W-:Y:S01]  /*1b10*/  PRMT R0, RZ, 0x7610, R0 ;  /* 0x00007610ff007816 */ /* 0x000fe20000000000 */
[----:B--2---:R-:W-:Y:S04]  /*1b20*/  STS.U16 [R116], R5 ;  /* 0x0000000574007388 */ /* 0x004fe80000000400 */
[----:B---3--:R-:W-:Y:S04]  /*1b30*/  STS.U16 [R115+0x40], R7 ;  /* 0x0000400773007388 */ /* 0x008fe80000000400 */
[----:B----4-:R-:W-:Y:S04]  /*1b40*/  STS.U16 [R114+0x80], R11 ;  /* 0x0000800b72007388 */ /* 0x010fe80000000400 */
[----:B-----5:R-:W-:Y:S04]  /*1b50*/  STS.U16 [R113+0xc0], R13 ;  /* 0x0000c00d71007388 */ /* 0x020fe80000000400 */
[----:B------:R-:W-:Y:S04]  /*1b60*/  STS.U16 [R112+0x100], R15 ;  /* 0x0001000f70007388 */ /* 0x000fe80000000400 */
[----:B------:R-:W-:Y:S04]  /*1b70*/  STS.U16 [R111+0x140], R17 ;  /* 0x000140116f007388 */ /* 0x000fe80000000400 */
        /* <DEDUP_REMOVED lines=28> */
[----:B--2---:R-:W-:-:S05]  /*1d40*/  PRMT R19, RZ, 0x7610, R19 ;  /* 0x00007610ff137816 */ /* 0x004fca0000000013 */
[----:B------:R-:W2:Y:S01]  /*1d50*/  @!P0 LDG.E.U16 R0, desc[UR32][R2.64] ;  /* 0x0000002002008981 */ /* 0x000ea2000c1e1500 */
[----:B------:R-:W-:Y:S02]  /*1d60*/  ISETP.NE.AND P0, PT, R20, RZ, PT ;  /* 0x000000ff1400720c */ /* 0x000fe40003f05270 */
[----:B------:R-:W-:-:S11]  /*1d70*/  PRMT R20, RZ, 0x7610, R20 ;  /* 0x00007610ff147816 */ /* 0x000fd60000000014 */
[----:B------:R-:W5:Y:S01]  /*1d80*/  @!P0 LDG.E.U16 R19, desc[UR32][R2.64+0x40] ;  /* 0x0000402002138981 */ /* 0x000f62000c1e1500 */
[----:B------:R-:W-:Y:S02]  /*1d90*/  ISETP.NE.AND P0, PT, R22, RZ, PT ;  /* 0x000000ff1600720c */ /* 0x000fe40003f05270 */
[----:B---3--:R-:W-:-:S11]  /*1da0*/  PRMT R21, RZ, 0x7610, R21 ;  /* 0x00007610ff157816 */ /* 0x008fd60000000015 */
[----:B------:R-:W3:Y:S01]  /*1db0*/  @!P0 LDG.E.U16 R20, desc[UR32][R2.64+0x80] ;  /* 0x0000802002148981 */ /* 0x000ee2000c1e1500 */
[----:B------:R-:W-:Y:S02]  /*1dc0*/  ISETP.NE.AND P0, PT, R24, RZ, PT ;  /* 0x000000ff1800720c */ /* 0x000fe40003f05270 */
[----:B------:R-:W-:-:S11]  /*1dd0*/  PRMT R22, RZ, 0x7610, R22 ;  /* 0x00007610ff167816 */ /* 0x000fd60000000016 */
        /* <DEDUP_REMOVED lines=14> */
[----:B------:R-:W-:Y:S02]  /*1ec0*/  PRMT R29, RZ, 0x7610, R29 ;  /* 0x00007610ff1d7816 */ /* 0x000fe4000000001d */
[----:B------:R-:W-:Y:S02]  /*1ed0*/  PRMT R32, RZ, 0x7610, R32 ;  /* 0x00007610ff207816 */ /* 0x000fe40000000020 */
[----:B------:R-:W-:Y:S02]  /*1ee0*/  PRMT R35, RZ, 0x7610, R35 ;  /* 0x00007610ff237816 */ /* 0x000fe40000000023 */
[----:B------:R-:W-:Y:S02]  /*1ef0*/  PRMT R43, RZ, 0x7610, R43 ;  /* 0x00007610ff2b7816 */ /* 0x000fe4000000002b */
[----:B------:R-:W4:Y:S04]  /*1f00*/  @!P1 LDG.E.U16 R32, desc[UR32][R2.64+0x280] ;  /* 0x0002802002209981 */ /* 0x000f28000c1e1500 */
[----:B------:R-:W4:Y:S01]  /*1f10*/  @!P0 LDG.E.U16 R26, desc[UR32][R2.64+0x200] ;  /* 0x00020020021a8981 */ /* 0x000f22000c1e1500 */
[----:B------:R-:W-:-:S02]  /*1f20*/  ISETP.NE.AND P0, PT, R38, RZ, PT ;  /* 0x000000ff2600720c */ /* 0x000fc40003f05270 */
[----:B------:R-:W-:Y:S01]  /*1f30*/  PRMT R38, RZ, 0x7610, R38 ;  /* 0x00007610ff267816 */ /* 0x000fe20000000026 */
[----:B------:R-:W4:Y:S04]  /*1f40*/  @!P2 LDG.E.U16 R35, desc[UR32][R2.64+0x2c0] ;  /* 0x0002c0200223a981 */ /* 0x000f28000c1e1500 */
[----:B------:R-:W4:Y:S04]  /*1f50*/  @!P4 LDG.E.U16 R43, desc[UR32][R2.64+0x340] ;  /* 0x00034020022bc981 */ /* 0x000f28000c1e1500 */
[----:B------:R-:W4:Y:S04]  /*1f60*/  @!P3 LDG.E.U16 R38, desc[UR32][R2.64+0x300] ;  /* 0x000300200226b981 */ /* 0x000f28000c1e1500 */
[----:B------:R-:W4:Y:S01]  /*1f70*/  @!P0 LDG.E.U16 R29, desc[UR32][R2.64+0x240] ;  /* 0x00024020021d8981 */ /* 0x000f22000c1e1500 */
[----:B------:R-:W-:-:S02]  /*1f80*/  PRMT R45, RZ, 0x7610, R45 ;  /* 0x00007610ff2d7816 */ /* 0x000fc4000000002d */
[----:B------:R-:W-:-:S04]  /*1f90*/  PRMT R48, RZ, 0x7610, R48 ;  /* 0x00007610ff307816 */ /* 0x000fc80000000030 */
[----:B------:R-:W4:Y:S04]  /*1fa0*/  @!P5 LDG.E.U16 R45, desc[UR32][R2.64+0x380] ;  /* 0x00038020022dd981 */ /* 0x000f28000c1e1500 */
[----:B------:R-:W4:Y:S04]  /*1fb0*/  @!P6 LDG.E.U16 R48, desc[UR32][R2.64+0x3c0] ;  /* 0x0003c0200230e981 */ /* 0x000f28000c1e1500 */
[----:B------:R-:W-:Y:S04]  /*1fc0*/  STL [R1+0xc0], R116 ;  /* 0x0000c07401007387 */ /* 0x000fe80000100800 */
        /* <DEDUP_REMOVED lines=31> */
[----:B------:R-:W-:Y:S04]  /*21c0*/  STL [R1], RZ ;  /* 0x000000ff01007387 */ /* 0x000fe80000100800 */
[----:B--2---:R-:W-:Y:S04]  /*21d0*/  STS.U16 [R116], R0 ;  /* 0x0000000074007388 */ /* 0x004fe80000000400 */
[----:B-----5:R-:W-:Y:S04]  /*21e0*/  STS.U16 [R115+0x40], R19 ;  /* 0x0000401373007388 */ /* 0x020fe80000000400 */
[----:B---3--:R-:W-:Y:S04]  /*21f0*/  STS.U16 [R114+0x80], R20 ;  /* 0x0000801472007388 */ /* 0x008fe80000000400 */
[----:B------:R-:W-:Y:S04]  /*2200*/  STS.U16 [R113+0xc0], R21 ;  /* 0x0000c01571007388 */ /* 0x000fe80000000400 */
[----:B----4-:R-:W-:Y:S04]  /*2210*/  STS.U16 [R112+0x100], R22 ;  /* 0x0001001670007388 */ /* 0x010fe80000000400 */
        /* <DEDUP_REMOVED lines=9> */
[----:B--2---:R-:W2:Y:S04]  /*22b0*/  LDL.LU R43, [R1+0xc8] ;  /* 0x0000c800012b7983 */ /* 0x004ea80000300800 */
[----:B------:R-:W-:Y:S04]  /*22c0*/  STS.U16 [R102+0x380], R45 ;  /* 0x0003802d66007388 */ /* 0x000fe80000000400 */
[----:B------:R-:W-:Y:S01]  /*22d0*/  STS.U16 [R101+0x3c0], R48 ;  /* 0x0003c03065007388 */ /* 0x000fe20000000400 */
[----:B------:R-:W-:-:S03]  /*22e0*/  NOP ;  /* 0x0000000000007918 */ /* 0x000fc60000000000 */
[----:B------:R-:W3:Y:S04]  /*22f0*/  LDS.U16 R0, [R100] ;  /* 0x0000000064007984 */ /* 0x000ee80000000400 */
[----:B------:R-:W4:Y:S04]  /*2300*/  LDS.U16 R51, [R99+0x2] ;  /* 0x0000020063337984 */ /* 0x000f280000000400 */
[----:B------:R-:W5:Y:S04]  /*2310*/  LDS.U16 R2, [R98+0x4] ;  /* 0x0000040062027984 */ /* 0x000f680000000400 */
[----:B------:R-:W0:Y:S04]  /*2320*/  LDS.U16 R3, [R97+0x6] ;  /* 0x0000060061037984 */ /* 0x000e280000000400 */
[----:B------:R-:W0:Y:S04]  /*2330*/  LDS.U16 R38, [R96+0x8] ;  /* 0x0000080060267984 */ /* 0x000e280000000400 */
[----:B------:R-:W0:Y:S04]  /*2340*/  LDS.U16 R35, [R95+0xa] ;  /* 0x00000a005f237984 */ /* 0x000e280000000400 */
[----:B------:R-:W0:Y:S04]  /*2350*/  LDS.U16 R32, [R94+0xc] ;  /* 0x00000c005e207984 */ /* 0x000e280000000400 */
[----:B------:R-:W0:Y:S04]  /*2360*/  LDS.U16 R29, [R93+0xe] ;  /* 0x00000e005d1d7984 */ /* 0x000e280000000400 */
[----:B------:R-:W0:Y:S04]  /*2370*/  LDS.U16 R26, [R92+0x10] ;  /* 0x000010005c1a7984 */ /* 0x000e280000000400 */
[----:B------:R-:W0:Y:S01]  /*2380*/  LDS.U16 R25, [R91+0x12] ;  /* 0x000012005b197984 */ /* 0x000e220000000400 */
[----:B-1----:R-:W-:-:S03]  /*2390*/  HADD2.F32 R53, -RZ, R53.H0_H0 ;  /* 0x20000035ff357230 */ /* 0x002fc60000004100 */
[----:B------:R-:W1:Y:S01]  /*23a0*/  LDS.U16 R24, [R90+0x14] ;  /* 0x000014005a187984 */ /* 0x000e620000000400 */
[----:B---3--:R-:W-:Y:S02]  /*23b0*/  HADD2.F32 R0, -RZ, R0.H0_H0 ;  /* 0x20000000ff007230 */ /* 0x008fe40000004100 */
[----:B------:R-:W-:Y:S01]  /*23c0*/  HADD2.F32 R52, -RZ, R52.H0_H0 ;  /* 0x20000034ff347230 */ /* 0x000fe20000004100 */
[----:B------:R-:W3:Y:S01]  /*23d0*/  LDS.U16 R23, [R89+0x16] ;  /* 0x0000160059177984 */ /* 0x000ee20000000400 */
[----:B----4-:R-:W-:Y:S02]  /*23e0*/  HADD2.F32 R51, -RZ, R51.H0_H0 ;  /* 0x20000033ff337230 */ /* 0x010fe40000004100 */
[----:B------:R-:W-:Y:S01]  /*23f0*/  HADD2.F32 R50, -RZ, R50.H0_H0 ;  /* 0x20000032ff327230 */ /* 0x000fe20000004100 */
[----:B------:R-:W4:Y:S01]  /*2400*/  LDS.U16 R22, [R88+0x18] ;  /* 0x0000180058167984 */ /* 0x000f220000000400 */
[----:B-----5:R-:W-:Y:S02]  /*2410*/  HADD2.F32 R48, -RZ, R2.H0_H0 ;  /* 0x20000002ff307230 */ /* 0x020fe40000004100 */
[----:B------:R-:W-:Y:S01]  /*2420*/  HADD2.F32 R49, -RZ, R49.H0_H0 ;  /* 0x20000031ff317230 */ /* 0x000fe20000004100 */
[----:B------:R-:W5:Y:S01]  /*2430*/  LDS.U16 R21, [R87+0x1a] ;  /* 0x00001a0057157984 */ /* 0x000f620000000400 */
[----:B0-----:R-:W-:-:S02]  /*2440*/  HADD2.F32 R45, -RZ, R3.H0_H0 ;  /* 0x20000003ff2d7230 */ /* 0x001fc40000004100 */
[----:B------:R-:W-:Y:S01]  /*2450*/  HADD2.F32 R47, -RZ, R47.H0_H0 ;  /* 0x2000002fff2f7230 */ /* 0x000fe20000004100 */
[----:B------:R-:W0:Y:S01]  /*2460*/  LDS.U16 R20, [R86+0x1c] ;  /* 0x00001c0056147984 */ /* 0x000e220000000400 */
[----:B------:R-:W-:Y:S02]  /*2470*/  HADD2.F32 R38, -RZ, R38.H0_H0 ;  /* 0x20000026ff267230 */ /* 0x000fe40000004100 */
[----:B------:R-:W-:Y:S01]  /*2480*/  HADD2.F32 R46, -RZ, R46.H0_H0 ;  /* 0x2000002eff2e7230 */ /* 0x000fe20000004100 */
[----:B------:R-:W0:Y:S01]  /*2490*/  LDS.U16 R19, [R84+0x1e] ;  /* 0x00001e0054137984 */ /* 0x000e220000000400 */
        /* <DEDUP_REMOVED lines=10> */
[----:B-1----:R-:W-:Y:S02]  /*2540*/  HADD2.F32 R24, -RZ, R24.H0_H0 ;  /* 0x20000018ff187230 */ /* 0x002fe40000004100 */
[----:B------:R-:W-:Y:S02]  /*2550*/  HADD2.F32 R33, -RZ, R33.H0_H0 ;  /* 0x20000021ff217230 */ /* 0x000fe40000004100 */
[----:B---3--:R-:W-:Y:S02]  /*2560*/  HADD2.F32 R23, -RZ, R23.H0_H0 ;  /* 0x20000017ff177230 */ /* 0x008fe40000004100 */
[----:B------:R-:W-:Y:S01]  /*2570*/  FMUL.FTZ R79, R48, UR7 ;  /* 0x00000007304f7c20 */ /* 0x000fe20008410000 */
[----:B------:R-:W-:Y:S02]  /*2580*/  HADD2.F32 R31, -RZ, R31.H0_H0 ;  /* 0x2000001fff1f7230 */ /* 0x000fe40000004100 */
[----:B----4-:R-:W-:-:S02]  /*2590*/  HADD2.F32 R22, -RZ, R22.H0_H0 ;  /* 0x20000016ff167230 */ /* 0x010fc40000004100 */
[----:B------:R-:W-:Y:S02]  /*25a0*/  HADD2.F32 R30, -RZ, R30.H0_H0 ;  /* 0x2000001eff1e7230 */ /* 0x000fe40000004100 */
[----:B-----5:R-:W-:Y:S02]  /*25b0*/  HADD2.F32 R21, -RZ, R21.H0_H0 ;  /* 0x20000015ff157230 */ /* 0x020fe40000004100 */
[----:B------:R-:W-:Y:S02]  /*25c0*/  HADD2.F32 R28, -RZ, R28.H0_H0 ;  /* 0x2000001cff1c7230 */ /* 0x000fe40000004100 */
[----:B0-----:R-:W-:Y:S02]  /*25d0*/  HADD2.F32 R20, -RZ, R20.H0_H0 ;  /* 0x20000014ff147230 */ /* 0x001fe40000004100 */
[----:B------:R-:W-:Y:S02]  /*25e0*/  HADD2.F32 R27, -RZ, R27.H0_H0 ;  /* 0x2000001bff1b7230 */ /* 0x000fe40000004100 */
[----:B------:R-:W-:Y:S01]  /*25f0*/  HADD2.F32 R19, -RZ, R19.H0_H0 ;  /* 0x20000013ff137230 */ /* 0x000fe20000004100 */
[----:B------:R-:W-:Y:S01]  /*2600*/  UISETP.GE.AND UP0, UPT, UR8, 0x1, UPT ;  /* 0x000000010800788c */ /* 0x000fe2000bf06270 */
[----:B------:R-:W-:Y:S01]  /*2610*/  HFMA2 R154, -RZ, RZ, 0, 0 ;  /* 0x00000000ff9a7431 */ /* 0x000fe200000001ff */
[----:B------:R-:W-:-:S02]  /*2620*/  CS2R R60, SRZ ;  /* 0x00000000003c7805 */ /* 0x000fc4000001ff00 */
[----:B------:R-:W-:Y:S02]  /*2630*/  CS2R R164, SRZ ;  /* 0x0000000000a47805 */ /* 0x000fe4000001ff00 */
[----:B------:R-:W-:Y:S02]  /*2640*/  CS2R R160, SRZ ;  /* 0x0000000000a07805 */ /* 0x000fe4000001ff00 */
[----:B------:R-:W-:Y:S02]  /*2650*/  CS2R R158, SRZ ;  /* 0x00000000009e7805 */ /* 0x000fe4000001ff00 */
[----:B------:R-:W-:Y:S02]  /*2660*/  CS2R R58, SRZ ;  /* 0x00000000003a7805 */ /* 0x000fe4000001ff00 */
[----:B------:R-:W-:Y:S02]  /*2670*/  CS2R R56, SRZ ;  /* 0x0000000000387805 */ /* 0x000fe4000001ff00 */
[----:B------:R-:W-:Y:S01]  /*2680*/  CS2R R54, SRZ ;  /* 0x0000000000367805 */ /* 0x000fe2000001ff00 */
        /* <DEDUP_REMOVED lines=12> */
[----:B------:R-:W-:Y:S01]  /*2750*/  FMUL.FTZ R3, R51, UR7 ;  /* 0x0000000733037c20 */ /* 0x000fe20008410000 */
[----:B------:R0:W-:Y:S04]  /*2760*/  STL [R1+0x40], R43 ;  /* 0x0000402b01007387 */ /* 0x0001e80000100800 */
[----:B------:R1:W-:Y:S01]  /*2770*/  STL [R1+0x3c], R3 ;  /* 0x00003c0301007387 */ /* 0x0003e20000100800 */
[----:B0-----:R-:W-:Y:S01]  /*2780*/  FMUL.FTZ R43, R45, UR7 ;  /* 0x000000072d2b7c20 */ /* 0x001fe20008410000 */
[----:B-1----:R-:W-:Y:S01]  /*2790*/  FFMA.FTZ R3, R23, R33, R2 ;  /* 0x0000002117037223 */ /* 0x002fe20000010002 */
[----:B------:R-:W-:Y:S01]  /*27a0*/  FMUL.FTZ R2, R38, UR7 ;  /* 0x0000000726027c20 */ /* 0x000fe20008410000 */
[----:B------:R0:W-:Y:S04]  /*27b0*/  STL [R1+0x38], R79 ;  /* 0x0000384f01007387 */ /* 0x0001e80000100800 */
[----:B------:R1:W-:Y:S04]  /*27c0*/  STL [R1+0x34], R43 ;  /* 0x0000342b01007387 */ /* 0x0003e80000100800 */
[----:B------:R2:W-:Y:S01]  /*27d0*/  STL [R1+0x30], R2 ;  /* 0x0000300201007387 */ /* 0x0005e20000100800 */
[----:B0-----:R-:W-:Y:S01]  /*27e0*/  FMUL.FTZ R79, R35, UR7 ;  /* 0x00000007234f7c20 */ /* 0x001fe20008410000 */
[----:B-1----:R-:W-:-:S04]  /*27f0*/  FMUL.FTZ R43, R32, UR7 ;  /* 0x00000007202b7c20 */ /* 0x002fc80008410000 */
[----:B------:R0:W-:Y:S01]  /*2800*/  STL [R1+0x2c], R79 ;  /* 0x00002c4f01007387 */ /* 0x0001e20000100800 */
[----:B--2---:R-:W-:Y:S01]  /*2810*/  FFMA.FTZ R2, R22, R31, R3 ;  /* 0x0000001f16027223 */ /* 0x004fe20000010003 */
[----:B------:R-:W-:Y:S02]  /*2820*/  FMUL.FTZ R3, R29, UR7 ;  /* 0x000000071d037c20 */ /* 0x000fe40008410000 */
[----:B------:R1:W-:Y:S01]  /*2830*/  STL [R1+0x28], R43 ;  /* 0x0000282b01007387 */ /* 0x0003e20000100800 */
[----:B0-----:R-:W-:-:S03]  /*2840*/  FMUL.FTZ R79, R26, UR7 ;  /* 0x000000071a4f7c20 */ /* 0x001fc60008410000 */
[----:B------:R0:W-:Y:S01]  /*2850*/  STL [R1+0x24], R3 ;  /* 0x0000240301007387 */ /* 0x0001e20000100800 */
[----:B-1----:R-:W-:-:S03]  /*2860*/  FMUL.FTZ R43, R25, UR7 ;  /* 0x00000007192b7c20 */ /* 0x002fc60008410000 */
[----:B------:R1:W-:Y:S01]  /*2870*/  STL [R1+0x20], R79 ;  /* 0x0000204f01007387 */ /* 0x0003e20000100800 */
[----:B0-----:R-:W-:Y:S01]  /*2880*/  FFMA.FTZ R3, R21, R30, R2 ;  /* 0x0000001e15037223 */ /* 0x001fe20000010002 */
[----:B------:R-:W-:Y:S02]  /*2890*/  FMUL.FTZ R2, R24, UR7 ;  /* 0x0000000718027c20 */ /* 0x000fe40008410000 */
[----:B------:R0:W-:Y:S01]  /*28a0*/  STL [R1+0x1c], R43 ;  /* 0x00001c2b01007387 */ /* 0x0001e20000100800 */
[----:B-1----:R-:W-:-:S03]  /*28b0*/  FMUL.FTZ R79, R23, UR7 ;  /* 0x00000007174f7c20 */ /* 0x002fc60008410000 */
[----:B------:R1:W-:Y:S01]  /*28c0*/  STL [R1+0x18], R2 ;  /* 0x0000180201007387 */ /* 0x0003e20000100800 */
[----:B0-----:R-:W-:-:S03]  /*28d0*/  FMUL.FTZ R43, R22, UR7 ;  /* 0x00000007162b7c20 */ /* 0x001fc60008410000 */
[----:B------:R0:W-:Y:S01]  /*28e0*/  STL [R1+0x14], R79 ;  /* 0x0000144f01007387 */ /* 0x0001e20000100800 */
[----:B-1----:R-:W-:-:S03]  /*28f0*/  FFMA.FTZ R2, R20, R28, R3 ;  /* 0x0000001c14027223 */ /* 0x002fc60000010003 */
[----:B------:R1:W-:Y:S01]  /*2900*/  STL [R1+0x10], R43 ;  /* 0x0000102b01007387 */ /* 0x0003e20000100800 */
[C---:B------:R-:W-:Y:S01]  /*2910*/  FMUL.FTZ R3, R19.reuse, UR7 ;  /* 0x0000000713037c20 */ /* 0x040fe20008410000 */
[----:B------:R-:W-:Y:S01]  /*2920*/  FFMA.FTZ R2, R19, R27, R2 ;  /* 0x0000001b13027223 */ /* 0x000fe20000010002 */
[----:B0-----:R-:W-:Y:S01]  /*2930*/  FMUL.FTZ R79, R21, UR7 ;  /* 0x00000007154f7c20 */ /* 0x001fe20008410000 */
[----:B-1----:R-:W-:-:S04]  /*2940*/  FMUL.FTZ R43, R20, UR7 ;  /* 0x00000007142b7c20 */ /* 0x002fc80008410000 */
[----:B------:R0:W-:Y:S04]  /*2950*/  STL [R1+0xc], R79 ;  /* 0x00000c4f01007387 */ /* 0x0001e80000100800 */
[----:B------:R0:W-:Y:S04]  /*2960*/  STL [R1+0x8], R43 ;  /* 0x0000082b01007387 */ /* 0x0001e80000100800 */
[----:B------:R0:W-:Y:S04]  /*2970*/  STL [R1+0xc8], R2 ;  /* 0x0000c80201007387 */ /* 0x0001e80000100800 */
[----:B------:R0:W-:Y:S01]  /*2980*/  STL [R1+0x4], R3 ;  /* 0x0000040301007387 */ /* 0x0001e20000100800 */
[----:B------:R-:W-:Y:S06]  /*2990*/  BAR.SYNC.DEFER_BLOCKING 0x0 ;  /* 0x0000000000007b1d */ /* 0x000fec0000010000 */
[----:B------:R-:W-:Y:S05]  /*29a0*/  BRA.U !UP0, `(.L_x_319) ;  /* 0x0000004508507547 */ /* 0x000fea000b800000 */
[----:B------:R-:W1:Y:S01]  /*29b0*/  S2UR UR8, SR_CTAID.Y ;  /* 0x00000000000879c3 */ /* 0x000e620000002600 */
[----:B------:R-:W1:Y:S01]  /*29c0*/  LDCU.64 UR30, c[0x0][0x3b8] ;  /* 0x00007700ff1e77ac */ /* 0x000e620008000a00 */
[----:B0-----:R-:W0:Y:S01]  /*29d0*/  S2R R79, SR_TID.X ;  /* 0x00000000004f7919 */ /* 0x001e220000002100 */
[----:B------:R-:W-:Y:S01]  /*29e0*/  HADD2.F32 R11, -RZ, R11.H0_H0 ;  /* 0x2000000bff0b7230 */ /* 0x000fe20000004100 */
[----:B------:R-:W-:Y:S01]  /*29f0*/  LOP3.LUT R6, R6, 0xfffffffb, RZ, 0xc0, !PT ;  /* 0xfffffffb06067812 */ /* 0x000fe200078ec0ff */
[----:B------:R-:W2:Y:S01]  /*2a00*/  LDCU.64 UR24, c[0x0][0x3a0] ;  /* 0x00007400ff1877ac */ /* 0x000ea20008000a00 */
[----:B------:R-:W-:Y:S01]  /*2a10*/  HADD2.F32 R12, -RZ, R12.H0_H0 ;  /* 0x2000000cff0c7230 */ /* 0x000fe20000004100 */
[----:B------:R-:W-:Y:S01]  /*2a20*/  MOV R61, RZ ;  /* 0x000000ff003d7202 */ /* 0x000fe20000000f00 */
[----:B------:R-:W-:Y:S01]  /*2a30*/  HADD2.F32 R13, -RZ, R13.H0_H0 ;  /* 0x2000000dff0d7230 */ /* 0x000fe20000004100 */
[----:B------:R-:W-:Y:S01]  /*2a40*/  UISETP.NE.AND UP0, UPT, UR10, 0x1, UPT ;  /* 0x000000010a00788c */ /* 0x000fe2000bf05270 */
[----:B------:R-:W-:Y:S01]  /*2a50*/  HADD2.F32 R10, -RZ, R10.H0_H0 ;  /* 0x2000000aff0a7230 */ /* 0x000fe20000004100 */
[----:B------:R-:W3:Y:S01]  /*2a60*/  LDCU UR49, c[0x0][0x394] ;  /* 0x00007280ff3177ac */ /* 0x000ee20008000800 */
[----:B------:R-:W-:-:S02]  /*2a70*/  HADD2.F32 R2, -RZ, R15.H0_H0 ;  /* 0x2000000fff027230 */ /* 0x000fc40000004100 */
[----:B------:R-:W-:Y:S01]  /*2a80*/  FADD.FTZ R15, R13, UR6 ;  /* 0x000000060d0f7e21 */ /* 0x000fe20008010000 */
[----:B------:R-:W-:Y:S01]  /*2a90*/  HADD2.F32 R3, -RZ, R16.H0_H0 ;  /* 0x20000010ff037230 */ /* 0x000fe20000004100 */
[----:B------:R-:W-:Y:S01]  /*2aa0*/  PLOP3.LUT P2, PT, PT, PT, UP0, 0x80, 0x8 ;  /* 0x000000000008781c */ /* 0x000fe20003f4f008 */
[----:B------:R-:W-:Y:S02]  /*2ab0*/  HADD2.F32 R14, -RZ, R14.H0_H0 ;  /* 0x2000000eff0e7230 */ /* 0x000fe40000004100 */
[----:B------:R-:W-:Y:S01]  /*2ac0*/  FADD.FTZ R16, R12, UR6 ;  /* 0x000000060c107e21 */ /* 0x000fe20008010000 */
[----:B------:R-:W-:Y:S01]  /*2ad0*/  HADD2.F32 R43, -RZ, R18.H0_H0 ;  /* 0x20000012ff2b7230 */ /* 0x000fe20000004100 */
[----:B------:R-:W-:Y:S01]  /*2ae0*/  ISETP.EQ.AND P2, PT, R4, RZ, P2 ;  /* 0x000000ff0400720c */ /* 0x000fe20001742270 */
[----:B------:R-:W-:Y:S02]  /*2af0*/  HADD2.F32 R4, -RZ, R17.H0_H0 ;  /* 0x20000011ff047230 */ /* 0x000fe40000004100 */
[----:B------:R-:W-:Y:S01]  /*2b00*/  FADD.FTZ R17, R11, UR6 ;  /* 0x000000060b117e21 */ /* 0x000fe20008010000 */
[----:B------:R-:W-:-:S02]  /*2b10*/  HADD2.F32 R40, -RZ, R40.H0_H0 ;  /* 0x20000028ff287230 */ /* 0x000fc40000004100 */
[----:B------:R-:W-:Y:S01]  /*2b20*/  FADD.FTZ R18, R10, UR6 ;  /* 0x000000060a127e21 */ /* 0x000fe20008010000 */
[----:B-1----:R-:W-:Y:S01]  /*2b30*/  UIMAD.WIDE.U32 UR14, UR8, UR30, URZ ;  /* 0x0000001e080e72a5 */ /* 0x002fe2000f8e00ff */
[----:B------:R-:W-:Y:S01]  /*2b40*/  HADD2.F32 R41, -RZ, R41.H0_H0 ;  /* 0x20000029ff297230 */ /* 0x000fe20000004100 */
[----:B------:R-:W-:Y:S01]  /*2b50*/  UIMAD UR30, UR10, -0x800, UR28 ;  /* 0xfffff8000a1e78a4 */ /* 0x000fe2000f8e021c */
[----:B------:R-:W-:Y:S01]  /*2b60*/  HADD2.F32 R42, -RZ, R42.H0_H0 ;  /* 0x2000002aff2a7230 */ /* 0x000fe20000004100 */
[----:B--2---:R-:W-:Y:S01]  /*2b70*/  UIMAD.WIDE.U32 UR12, UR8, UR24, URZ ;  /* 0x00000018080c72a5 */ /* 0x004fe2000f8e00ff */
[----:B------:R-:W-:Y:S01]  /*2b80*/  HADD2.F32 R5, -RZ, R5.H0_H0 ;  /* 0x20000005ff057230 */ /* 0x000fe20000004100 */
[----:B------:R-:W-:Y:S01]  /*2b90*/  UIADD3 UR30, UPT, UPT, UR30, 0x800, URZ ;  /* 0x000008001e1e7890 */ /* 0x000fe2000fffe0ff */
[----:B------:R-:W-:Y:S02]  /*2ba0*/  HADD2.F32 R62, -RZ, R7.H0_H0 ;  /* 0x20000007ff3e7230 */ /* 0x000fe40000004100 */
[----:B------:R-:W-:Y:S01]  /*2bb0*/  FADD.FTZ R13, R2, UR6 ;  /* 0x00000006020d7e21 */ /* 0x000fe20008010000 */
[----:B------:R-:W-:-:S02]  /*2bc0*/  HADD2.F32 R63, -RZ, R8.H0_H0 ;  /* 0x20000008ff3f7230 */ /* 0x000fc40000004100 */
[----:B------:R-:W-:Y:S01]  /*2bd0*/  FADD.FTZ R12, R3, UR6 ;  /* 0x00000006030c7e21 */ /* 0x000fe20008010000 */
[----:B------:R-:W-:Y:S01]  /*2be0*/  HADD2.F32 R64, -RZ, R9.H0_H0 ;  /* 0x20000009ff407230 */ /* 0x000fe20000004100 */
[----:B------:R-:W-:Y:S01]  /*2bf0*/  ISETP.GE.AND P0, PT, R77, UR30, PT ;  /* 0x0000001e4d007c0c */ /* 0x000fe2000bf06270 */
        /* <DEDUP_REMOVED lines=10> */
[----:B------:R-:W-:-:S02]  /*2ca0*/  UIMAD UR29, UR8, UR25, UR13 ;  /* 0x00000019081d72a4 */ /* 0x000fc4000f8e020d */
[----:B------:R-:W-:Y:S01]  /*2cb0*/  @P0 LOP3.LUT R6, R6, 0x4, RZ, 0xfc, !PT ;  /* 0x0000000406060812 */ /* 0x000fe200078efcff */
[----:B------:R-:W-:Y:S01]  /*2cc0*/  UIMAD UR31, UR8, UR31, UR15 ;  /* 0x0000001f081f72a4 */ /* 0x000fe2000f8e020f */
[----:B------:R-:W1:Y:S01]  /*2cd0*/  LDCU UR50, c[0x0][0x38c] ;  /* 0x00007180ff3277ac */ /* 0x000e620008000800 */
[----:B------:R-:W2:Y:S01]  /*2ce0*/  LDCU UR28, c[0x0][0x388] ;  /* 0x00007100ff1c77ac */ /* 0x000ea20008000800 */
[----:B------:R-:W4:Y:S01]  /*2cf0*/  LDCU.64 UR36, c[0x0][0x3a8] ;  /* 0x00007500ff2477ac */ /* 0x000f220008000a00 */
[----:B------:R-:W0:Y:S01]  /*2d00*/  LDCU.64 UR38, c[0x0][0x3c0] ;  /* 0x00007800ff2677ac */ /* 0x000e220008000a00 */
[----:B------:R-:W0:Y:S01]  /*2d10*/  LDCU.64 UR40, c[0x0][0x3e0] ;  /* 0x00007c00ff2877ac */ /* 0x000e220008000a00 */
[----:B------:R-:W0:Y:S01]  /*2d20*/  LDCU.64 UR42, c[0x0][0x4e0] ;  /* 0x00009c00ff2a77ac */ /* 0x000e220008000a00 */
[----:B------:R-:W0:Y:S01]  /*2d30*/  LDCU.64 UR44, c[0x0][0x4f0] ;  /* 0x00009e00ff2c77ac */ /* 0x000e220008000a00 */
[----:B------:R-:W0:Y:S01]  /*2d40*/  LDCU.64 UR46, c[0x0][0x540] ;  /* 0x0000a800ff2e77ac */ /* 0x000e220008000a00 */
[----:B------:R-:W0:Y:S01]  /*2d50*/  LDCU.128 UR24, c[0x0][0x440] ;  /* 0x00008800ff1877ac */ /* 0x000e220008000c00 */
[----:B---3--:R-:W-:-:S05]  /*2d60*/  UMOV UR8, URZ ;  /* 0x000000ff00087c82 */ /* 0x008fca0008000000 */
.L_x_364:
[----:B------:R-:W-:Y:S01]  /*2d70*/  MOV R40, R77 ;  /* 0x0000004d00287202 */ /* 0x000fe20000000f00 */
[----:B0-----:R-:W-:Y:S01]  /*2d80*/  IMAD.U32 R43, RZ, RZ, UR40 ;  /* 0x00000028ff2b7e24 */ /* 0x001fe2000f8e00ff */
[----:B------:R-:W3:Y:S01]  /*2d90*/  LDL R108, [R1+0xc0] ;  /* 0x0000c000016c7983 */ /* 0x000ee20000100800 */
[----:B------:R-:W-:Y:S01]  /*2da0*/  IMAD.MOV.U32 R41, RZ, RZ, RZ ;  /* 0x000000ffff297224 */ /* 0x000fe200078e00ff */
[----:B------:R-:W-:Y:S02]  /*2db0*/  MOV R63, UR41 ;  /* 0x00000029003f7c02 */ /* 0x000fe40008000f00 */
[----:B------:R-:W-:Y:S01]  /*2dc0*/  LOP3.LUT P6, RZ, R6, 0x4, RZ, 0xc0, !PT ;  /* 0x0000000406ff7812 */ /* 0x000fe200078cc0ff */
[----:B------:R-:W-:Y:S01]  /*2dd0*/  IMAD.WIDE.U32 R42, R43, UR8, R40 ;  /* 0x000000082b2a7c25 */ /* 0x000fe2000f8e0028 */
[----:B------:R-:W-:Y:S01]  /*2de0*/  LOP3.LUT R76, R77, 0x20, RZ, 0xfc, !PT ;  /* 0x000000204d4c7812 */ /* 0x000fe200078efcff */
[----:B------:R-:W5:Y:S02]  /*2df0*/  LDL R107, [R1+0xbc] ;  /* 0x0000bc00016b7983 */ /* 0x000f640000100800 */
[----:B------:R-:W-:Y:S01]  /*2e00*/  IMAD R41, R63, UR8, R43 ;  /* 0x000000083f297c24 */ /* 0x000fe2000f8e022b */
[----:B------:R-:W-:Y:S01]  /*2e10*/  ISETP.GE.AND P4, PT, R76, UR30, PT ;  /* 0x0000001e4c007c0c */ /* 0x000fe2000bf86270 */
[----:B------:R-:W2:Y:S01]  /*2e20*/  LDL R106, [R1+0xb8] ;  /* 0x0000b800016a7983 */ /* 0x000ea20000100800 */
[----:B------:R-:W-:-:S03]  /*2e30*/  LEA R40, P0, R42, UR21, 0x1 ;  /* 0x000000152a287c11 */ /* 0x000fc6000f8008ff */
[----:B------:R-:W2:Y:S01]  /*2e40*/  LDL R105, [R1+0xb4] ;  /* 0x0000b40001697983 */ /* 0x000ea20000100800 */
[----:B------:R-:W-:-:S03]  /*2e50*/  LEA.HI.X R41, R42, UR22, R41, 0x1, P0 ;  /* 0x000000162a297c11 */ /* 0x000fc600080f0c29 */
[----:B------:R-:W2:Y:S04]  /*2e60*/  LDL R104, [R1+0xb0] ;  /* 0x0000b00001687983 */ /* 0x000ea80000100800 */
[----:B------:R-:W4:Y:S04]  /*2e70*/  @!P6 LDG.E.U16 R65, desc[UR32][R40.64] ;  /* 0x000000202841e981 */ /* 0x000f28000c1e1500 */
[----:B------:R-:W3:Y:S01]  /*2e80*/  @!P4 LDG.E.U16 R43, desc[UR32][R40.64+0x40] ;  /* 0x00004020282bc981 */ /* 0x000ee2000c1e1500 */
[C---:B------:R-:W-:Y:S02]  /*2e90*/  LOP3.LUT R75, R77.reuse, 0x40, RZ, 0xfc, !PT ;  /* 0x000000404d4b7812 */ /* 0x040fe400078efcff */
[----:B------:R-:W-:Y:S01]  /*2ea0*/  LOP3.LUT R74, R77, 0x60, RZ, 0xfc, !PT ;  /* 0x000000604d4a7812 */ /* 0x000fe200078efcff */
[----:B------:R-:W2:Y:S01]  /*2eb0*/  LDL R103, [R1+0xac] ;  /* 0x0000ac0001677983 */ /* 0x000ea20000100800 */
[----:B------:R-:W-:-:S02]  /*2ec0*/  ISETP.GE.AND P1, PT, R75, UR30, PT ;  /* 0x0000001e4b007c0c */ /* 0x000fc4000bf26270 */
[----:B------:R-:W-:Y:S01]  /*2ed0*/  LOP3.LUT R73, R77, 0x80, RZ, 0xfc, !PT ;  /* 0x000000804d497812 */ /* 0x000fe200078efcff */
[----:B------:R-:W2:Y:S01]  /*2ee0*/  LDL R102, [R1+0xa8] ;  /* 0x0000a80001667983 */ /* 0x000ea20000100800 */
[----:B------:R-:W-:Y:S02]  /*2ef0*/  ISETP.GE.AND P0, PT, R74, UR30, PT ;  /* 0x0000001e4a007c0c */ /* 0x000fe4000bf06270 */
[----:B------:R-:W-:Y:S01]  /*2f00*/  ISETP.GE.AND P3, PT, R73, UR30, PT ;  /* 0x0000001e49007c0c */ /* 0x000fe2000bf66270 */
[----:B------:R-:W2:Y:S01]  /*2f10*/  LDL R101, [R1+0xa4] ;  /* 0x0000a40001657983 */ /* 0x000ea20000100800 */
[----:B------:R-:W-:-:S03]  /*2f20*/  LOP3.LUT R72, R77, 0xa0, RZ, 0xfc, !PT ;  /* 0x000000a04d487812 */ /* 0x000fc600078efcff */
[----:B------:R-:W2:Y:S04]  /*2f30*/  LDL R100, [R1+0xa0] ;  /* 0x0000a00001647983 */ /* 0x000ea80000100800 */
[----:B------:R-:W5:Y:S04]  /*2f40*/  @!P1 LDG.E.U16 R42, desc[UR32][R40.64+0x80] ;  /* 0x00008020282a9981 */ /* 0x000f68000c1e1500 */
[----:B------:R-:W2:Y:S01]  /*2f50*/  @!P0 LDG.E.U16 R63, desc[UR32][R40.64+0xc0] ;  /* 0x0000c020283f8981 */ /* 0x000ea2000c1e1500 */
[----:B------:R-:W-:-:S03]  /*2f60*/  ISETP.GE.AND P5, PT, R72, UR30, PT ;  /* 0x0000001e48007c0c */ /* 0x000fc6000bfa6270 */
[----:B------:R-:W2:Y:S04]  /*2f70*/  @!P3 LDG.E.U16 R62, desc[UR32][R40.64+0x100] ;  /* 0x00010020283eb981 */ /* 0x000ea8000c1e1500 */
[----:B------:R-:W2:Y:S04]  /*2f80*/  LDL R99, [R1+0x9c] ;  /* 0x00009c0001637983 */ /* 0x000ea80000100800 */
[----:B------:R-:W2:Y:S04]  /*2f90*/  LDL R98, [R1+0x98] ;  /* 0x0000980001627983 */ /* 0x000ea80000100800 */
[----:B------:R-:W2:Y:S01]  /*2fa0*/  @!P5 LDG.E.U16 R64, desc[UR32][R40.64+0x140] ;  /* 0x000140202840d981 */ /* 0x000ea2000c1e1500 */
[----:B------:R-:W-:-:S02]  /*2fb0*/  CS2R R80, SRZ ;  /* 0x0000000000507805 */ /* 0x000fc4000001ff00 */
[C---:B------:R-:W-:Y:S02]  /*2fc0*/  LOP3.LUT R71, R77.reuse, 0xc0, RZ, 0xfc, !PT ;  /* 0x000000c04d477812 */ /* 0x040fe400078efcff */
[----:B-1----:R-:W-:Y:S02]  /*2fd0*/  CS2R R82, SRZ ;  /* 0x0000000000527805 */ /* 0x002fe4000001ff00 */
[C---:B------:R-:W-:Y:S01]  /*2fe0*/  LOP3.LUT R70, R77.reuse, 0xe0, RZ, 0xfc, !PT ;  /* 0x000000e04d467812 */ /* 0x040fe200078efcff */
[----:B------:R-:W2:Y:S01]  /*2ff0*/  LDL R97, [R1+0x94] ;  /* 0x0000940001617983 */ /* 0x000ea20000100800 */
[C---:B------:R-:W-:Y:S02]  /*3000*/  LOP3.LUT R69, R77.reuse, 0x100, RZ, 0xfc, !PT ;  /* 0x000001004d457812 */ /* 0x040fe400078efcff */
[C---:B------:R-:W-:Y:S01]  /*3010*/  LOP3.LUT R68, R77.reuse, 0x120, RZ, 0xfc, !PT ;  /* 0x000001204d447812 */ /* 0x040fe200078efcff */
[----:B------:R-:W2:Y:S01]  /*3020*/  LDL R96, [R1+0x90] ;  /* 0x0000900001607983 */ /* 0x000ea20000100800 */
[----:B------:R-:W-:-:S03]  /*3030*/  LOP3.LUT R67, R77, 0x140, RZ, 0xfc, !PT ;  /* 0x000001404d437812 */ /* 0x000fc600078efcff */
[----:B------:R-:W2:Y:S01]  /*3040*/  LDL R95, [R1+0x8c] ;  /* 0x00008c00015f7983 */ /* 0x000ea20000100800 */
[----:B----4-:R-:W-:-:S04]  /*3050*/  @!P6 PRMT R80, R65, 0x5410, RZ ;  /* 0x000054104150e816 */ /* 0x010fc800000000ff */
[----:B---3--:R-:W-:Y:S02]  /*3060*/  @!P4 PRMT R80, R80, 0x5410, R43 ;  /* 0x000054105050c816 */ /* 0x008fe4000000002b */
[----:B------:R-:W-:-:S13]  /*3070*/  ISETP.GE.AND P4, PT, R71, UR30, PT ;  /* 0x0000001e47007c0c */ /* 0x000fda000bf86270 */
[----:B------:R-:W3:Y:S01]  /*3080*/  @!P4 LDG.E.U16 R43, desc[UR32][R40.64+0x180] ;  /* 0x00018020282bc981 */ /* 0x000ee2000c1e1500 */
[----:B-----5:R-:W-:Y:S02]  /*3090*/  @!P1 PRMT R82, R42, 0x5410, RZ ;  /* 0x000054102a529816 */ /* 0x020fe400000000ff */
[----:B------:R-:W-:Y:S02]  /*30a0*/  ISETP.GE.AND P1, PT, R70, UR30, PT ;  /* 0x0000001e46007c0c */ /* 0x000fe4000bf26270 */
[----:B--2---:R-:W-:Y:S02]  /*30b0*/  @!P0 PRMT R82, R82, 0x5410, R63 ;  /* 0x0000541052528816 */ /* 0x004fe4000000003f */
[----:B------:R-:W-:Y:S02]  /*30c0*/  ISETP.GE.AND P0, PT, R69, UR30, PT ;  /* 0x0000001e45007c0c */ /* 0x000fe4000bf06270 */
[----:B------:R-:W-:Y:S02]  /*30d0*/  @!P3 PRMT R81, R62, 0x5410, RZ ;  /* 0x000054103e51b816 */ /* 0x000fe400000000ff */
[----:B------:R-:W-:-:S05]  /*30e0*/  ISETP.GE.AND P3, PT, R68, UR30, PT ;  /* 0x0000001e44007c0c */ /* 0x000fca000bf66270 */
[----:B------:R-:W2:Y:S04]  /*30f0*/  @!P1 LDG.E.U16 R42, desc[UR32][R40.64+0x1c0] ;  /* 0x0001c020282a9981 */ /* 0x000ea8000c1e1500 */
[----:B------:R-:W4:Y:S01]  /*3100*/  @!P0 LDG.E.U16 R62, desc[UR32][R40.64+0x200] ;  /* 0x00020020283e8981 */ /* 0x000f22000c1e1500 */
[----:B------:R-:W-:Y:S02]  /*3110*/  @!P5 PRMT R81, R81, 0x5410, R64 ;  /* 0x000054105151d816 */ /* 0x000fe40000000040 */
[----:B------:R-:W-:Y:S01]  /*3120*/  ISETP.GE.AND P5, PT, R67, UR30, PT ;  /* 0x0000001e43007c0c */ /* 0x000fe2000bfa6270 */
[----:B------:R-:W5:-:S12]  /*3130*/  @!P3 LDG.E.U16 R85, desc[UR32][R40.64+0x240] ;  /* 0x000240202855b981 */ /* 0x000f58000c1e1500 */
[----:B------:R-:W5:Y:S01]  /*3140*/  @!P5 LDG.E.U16 R86, desc[UR32][R40.64+0x280] ;  /* 0x000280202856d981 */ /* 0x000f62000c1e1500 */
[C---:B------:R-:W-:Y:S02]  /*3150*/  LOP3.LUT R64, R77.reuse, 0x1a0, RZ, 0xfc, !PT ;  /* 0x000001a04d407812 */ /* 0x040fe400078efcff */
[C---:B------:R-:W-:Y:S02]  /*3160*/  LOP3.LUT R66, R77.reuse, 0x160, RZ, 0xfc, !PT ;  /* 0x000001604d427812 */ /* 0x040fe400078efcff */
[----:B------:R-:W-:Y:S01]  /*3170*/  LOP3.LUT R65, R77, 0x180, RZ, 0xfc, !PT ;  /* 0x000001804d417812 */ /* 0x000fe200078efcff */
[----:B------:R-:W-:Y:S01]  /*3180*/  UMOV UR34, UR12 ;  /* 0x0000000c00227c82 */ /* 0x000fe20008000000 */
[----:B------:R-:W-:Y:S01]  /*3190*/  UMOV UR35, UR29 ;  /* 0x0000001d00237c82 */ /* 0x000fe20008000000 */
[----:B------:R-:W-:Y:S01]  /*31a0*/  HFMA2 R84, -RZ, RZ, 0, 0 ;  /* 0x00000000ff547431 */ /* 0x000fe200000001ff */
[----:B------:R-:W-:-:S04]  /*31b0*/  UIMAD.WIDE.U32 UR34, UR8, UR36, UR34 ;  /* 0x00000024082272a5 */ /* 0x000fc8000f8e0022 */
[----:B------:R-:W-:Y:S02]  /*31c0*/  UIMAD UR23, UR8, UR37, UR35 ;  /* 0x00000025081772a4 */ /* 0x000fe4000f8e0223 */
[----:B------:R-:W-:-:S04]  /*31d0*/  ULEA UR35, UP0, UR34, UR24, 0x2 ;  /* 0x0000001822237291 */ /* 0x000fc8000f8010ff */
[----:B------:R-:W-:Y:S01]  /*31e0*/  ULEA.HI.X UR34, UR34, UR25, UR23, 0x2, UP0 ;  /* 0x0000001922227291 */ /* 0x000fe200080f1417 */
[----:B---3--:R-:W-:Y:S02]  /*31f0*/  @!P4 PRMT R83, R43, 0x5410, RZ ;  /* 0x000054102b53c816 */ /* 0x008fe400000000ff */
[----:B------:R-:W-:-:S13]  /*3200*/  ISETP.GE.AND P4, PT, R64, UR30, PT ;  /* 0x0000001e40007c0c */ /* 0x000fda000bf86270 */
[----:B------:R-:W-:Y:S01]  /*3210*/  @!P4 LOP3.LUT R77, R78, 0x1f, R79, 0xf8, !PT ;  /* 0x0000001f4e4dc812 */ /* 0x000fe200078ef84f */
[----:B------:R-:W3:Y:S03]  /*3220*/  @!P4 LDG.E.U16 R89, desc[UR32][R40.64+0x340] ;  /* 0x000340202859c981 */ /* 0x000ee6000c1e1500 */
[----:B------:R-:W-:Y:S02]  /*3230*/  LOP3.LUT R63, R77, 0x1c0, RZ, 0xfc, !PT ;  /* 0x000001c04d3f7812 */ /* 0x000fe400078efcff */
[----:B--2---:R-:W-:Y:S02]  /*3240*/  @!P1 PRMT R83, R83, 0x5410, R42 ;  /* 0x0000541053539816 */ /* 0x004fe4000000002a */
[----:B------:R-:W-:Y:S02]  /*3250*/  ISETP.GE.AND P1, PT, R63, UR30, PT ;  /* 0x0000001e3f007c0c */ /* 0x000fe4000bf26270 */
[----:B----4-:R-:W-:-:S02]  /*3260*/  @!P0 PRMT R84, R62, 0x5410, RZ ;  /* 0x000054103e548816 */ /* 0x010fc400000000ff */
[----:B------:R-:W-:Y:S02]  /*3270*/  ISETP.GE.AND P0, PT, R65, UR30, PT ;  /* 0x0000001e41007c0c */ /* 0x000fe4000bf06270 */
[----:B-----5:R-:W-:Y:S02]  /*3280*/  @!P3 PRMT R84, R84, 0x5410, R85 ;  /* 0x000054105454b816 */ /* 0x020fe40000000055 */
[----:B------:R-:W-:-:S05]  /*3290*/  ISETP.GE.AND P3, PT, R66, UR30, PT ;  /* 0x0000001e42007c0c */ /* 0x000fca000bf66270 */
[----:B------:R-:W-:Y:S01]  /*32a0*/  @!P1 SHF.L.U32 R42, R79, 0x4, RZ ;  /* 0x000000044f2a9819 */ /* 0x000fe200000006ff */
[----:B------:R-:W-:Y:S01]  /*32b0*/  IMAD.MOV.U32 R85, RZ, RZ, RZ ;  /* 0x000000ffff557224 */ /* 0x000fe200078e00ff */
[----:B------:R-:W-:Y:S01]  /*32c0*/  MOV R43, UR34 ;  /* 0x00000022002b7c02 */ /* 0x000fe20008000f00 */
[----:B------:R-:W2:Y:S01]  /*32d0*/  @!P1 LDG.E.U16 R88, desc[UR32][R40.64+0x380] ;  /* 0x0003802028589981 */ /* 0x000ea2000c1e1500 */
[----:B------:R-:W-:Y:S02]  /*32e0*/  @!P1 LOP3.LUT R78, R42, 0x3e00, RZ, 0xc0, !PT ;  /* 0x00003e002a4e9812 */ /* 0x000fe400078ec0ff */
[----:B------:R-:W-:Y:S01]  /*32f0*/  MOV R42, UR35 ;  /* 0x00000023002a7c02 */ /* 0x000fe20008000f00 */
[----:B------:R-:W4:Y:S01]  /*3300*/  @!P0 LDG.E.U16 R87, desc[UR32][R40.64+0x300] ;  /* 0x0003002028578981 */ /* 0x000f22000c1e1500 */
[----:B------:R-:W-:-:S03]  /*3310*/  @!P5 PRMT R85, R86, 0x5410, RZ ;  /* 0x000054105655d816 */ /* 0x000fc600000000ff */
[----:B------:R-:W5:Y:S04]  /*3320*/  @!P3 LDG.E.U16 R86, desc[UR32][R40.64+0x2c0] ;  /* 0x0002c0202856b981 */ /* 0x000f68000c1e1500 */
[----:B------:R-:W2:Y:S01]  /*3330*/  LDG.E R42, desc[UR32][R42.64] ;  /* 0x000000202a2a7981 */ /* 0x000ea2000c1e1900 */
[----:B------:R-:W-:Y:S01]  /*3340*/  @!P1 LOP3.LUT R77, R78, 0x1f, R79, 0xf8, !PT ;  /* 0x0000001f4e4d9812 */ /* 0x000fe200078ef84f */
[----:B------:R-:W-:Y:S01]  /*3350*/  UMOV UR34, UR14 ;  /* 0x0000000e00227c82 */ /* 0x000fe20008000000 */
[----:B------:R-:W-:Y:S02]  /*3360*/  UMOV UR35, UR31 ;  /* 0x0000001f00237c82 */ /* 0x000fe40008000000 */
[----:B------:R-:W-:Y:S01]  /*3370*/  LOP3.LUT R62, R77, 0x1e0, RZ, 0xfc, !PT ;  /* 0x000001e04d3e7812 */ /* 0x000fe200078efcff */
[----:B------:R-:W-:-:S03]  /*3380*/  UIMAD.WIDE.U32 UR34, UR8, UR38, UR34 ;  /* 0x00000026082272a5 */ /* 0x000fc6000f8e0022 */
[----:B------:R-:W-:Y:S01]  /*3390*/  ISETP.GE.AND P5, PT, R62, UR30, PT ;  /* 0x0000001e3e007c0c */ /* 0x000fe2000bfa6270 */
[----:B------:R-:W-:Y:S02]  /*33a0*/  UIMAD UR23, UR8, UR39, UR35 ;  /* 0x00000027081772a4 */ /* 0x000fe4000f8e0223 */
[----:B------:R-:W-:-:S04]  /*33b0*/  ULEA UR35, UP0, UR34, UR26, 0x2 ;  /* 0x0000001a22237291 */ /* 0x000fc8000f8010ff */
[----:B------:R-:W-:-:S06]  /*33c0*/  ULEA.HI.X UR34, UR34, UR27, UR23, 0x2, UP0 ;  /* 0x0000001b22227291 */ /* 0x000fcc00080f1417 */
[----:B------:R0:W2:Y:S01]  /*33d0*/  @!P5 LDG.E.U16 R90, desc[UR32][R40.64+0x3c0] ;  /* 0x0003c020285ad981 */ /* 0x0000a2000c1e1500 */
[----:B------:R-:W-:Y:S01]  /*33e0*/  PRMT R91, R82, 0x7632, R91 ;  /* 0x00007632525b7816 */ /* 0x000fe2000000005b */
[----:B0-----:R-:W-:Y:S01]  /*33f0*/  IMAD.U32 R40, RZ, RZ, UR35 ;  /* 0x00000023ff287e24 */ /* 0x001fe2000f8e00ff */
[----:B------:R-:W-:-:S05]  /*3400*/  MOV R41, UR34 ;  /* 0x0000002200297c02 */ /* 0x000fca0008000f00 */
[----:B------:R0:W2:Y:S01]  /*3410*/  LDG.E R43, desc[UR32][R40.64] ;  /* 0x00000020282b7981 */ /* 0x0000a2000c1e1900 */
[----:B------:R-:W-:-:S03]  /*3420*/  PRMT R92, R81, 0x7632, R92 ;  /* 0x00007632515c7816 */ /* 0x000fc6000000005c */
[----:B------:R-:W-:Y:S01]  /*3430*/  STS.U16 [R108], R80 ;  /* 0x000000506c007388 */ /* 0x000fe20000000400 */
[----:B0-----:R-:W-:Y:S01]  /*3440*/  PRMT R41, R80, 0x7632, R41 ;  /* 0x0000763250297816 */ /* 0x001fe20000000029 */
[----:B------:R-:W-:Y:S01]  /*3450*/  HFMA2 R40, -RZ, RZ, 0, 0 ;  /* 0x00000000ff287431 */ /* 0x000fe200000001ff */
[----:B------:R-:W-:-:S03]  /*3460*/  PRMT R93, R83, 0x7632, R93 ;  /* 0x00007632535d7816 */ /* 0x000fc6000000005d */
[----:B------:R-:W-:Y:S01]  /*3470*/  STS.U16 [R107+0x40], R41 ;  /* 0x000040296b007388 */ /* 0x000fe20000000400 */
[----:B------:R-:W-:-:S03]  /*3480*/  PRMT R94, R84, 0x7632, R94 ;  /* 0x00007632545e7816 */ /* 0x000fc6000000005e */
[----:B------:R-:W-:Y:S04]  /*3490*/  STS.U16 [R106+0x80], R82 ;  /* 0x000080526a007388 */ /* 0x000fe80000000400 */
[----:B------:R-:W-:Y:S04]  /*34a0*/  STS.U16 [R105+0xc0], R91 ;  /* 0x0000c05b69007388 */ /* 0x000fe80000000400 */
[----:B------:R-:W-:Y:S04]  /*34b0*/  STS.U16 [R104+0x100], R81 ;  /* 0x0001005168007388 */ /* 0x000fe80000000400 */
[----:B------:R-:W-:Y:S04]  /*34c0*/  STS.U16 [R103+0x140], R92 ;  /* 0x0001405c67007388 */ /* 0x000fe80000000400 */
[----:B------:R-:W-:Y:S04]  /*34d0*/  STS.U16 [R102+0x180], R83 ;  /* 0x0001805366007388 */ /* 0x000fe80000000400 */
[----:B------:R0:W-:Y:S04]  /*34e0*/  STS.U16 [R101+0x1c0], R93 ;  /* 0x0001c05d65007388 */ /* 0x0001e80000000400 */
[----:B------:R1:W-:Y:S04]  /*34f0*/  STS.U16 [R100+0x200], R84 ;  /* 0x0002005464007388 */ /* 0x0003e80000000400 */
[----:B------:R1:W-:Y:S04]  /*3500*/  STS.U16 [R99+0x240], R94 ;  /* 0x0002405e63007388 */ /* 0x0003e80000000400 */
[----:B0-----:R-:W2:Y:S04]  /*3510*/  LDL R93, [R1+0x6c] ;  /* 0x00006c00015d7983 */ /* 0x001ea80000100800 */
[----:B-1----:R-:W2:Y:S04]  /*3520*/  LDL R100, [R1+0x88] ;  /* 0x0000880001647983 */ /* 0x002ea80000100800 */
[----:B------:R-:W2:Y:S04]  /*3530*/  LDL R99, [R1+0x84] ;  /* 0x0000840001637983 */ /* 0x000ea80000100800 */
[----:B------:R-:W2:Y:S04]  /*3540*/  LDL R94, [R1+0x70] ;  /* 0x00007000015e7983 */ /* 0x000ea80000100800 */
[----:B------:R-:W2:Y:S04]  /*3550*/  LDL R92, [R1+0x68] ;  /* 0x00006800015c7983 */ /* 0x000ea80000100800 */
[----:B------:R-:W2:Y:S04]  /*3560*/  LDL R91, [R1+0x64] ;  /* 0x00006400015b7983 */ /* 0x000ea80000100800 */
[----:B------:R-:W2:Y:S04]  /*3570*/  LDL R84, [R1+0x50] ;  /* 0x0000500001547983 */ /* 0x000ea80000100800 */
[----:B------:R-:W2:Y:S04]  /*3580*/  LDL R83, [R1+0x4c] ;  /* 0x00004c0001537983 */ /* 0x000ea80000100800 */
[----:B------:R-:W2:Y:S04]  /*3590*/  LDL R82, [R1+0x48] ;  /* 0x0000480001527983 */ /* 0x000ea80000100800 */
[----:B------:R-:W2:Y:S01]  /*35a0*/  LDL R81, [R1+0x44] ;  /* 0x0000440001517983 */ /* 0x000ea20000100800 */
[----:B----4-:R-:W-:-:S03]  /*35b0*/  @!P0 PRMT R40, R87, 0x5410, RZ ;  /* 0x0000541057288816 */ /* 0x010fc600000000ff */
[----:B------:R-:W4:Y:S01]  /*35c0*/  LDL R87, [R1+0x5c] ;  /* 0x00005c0001577983 */ /* 0x000f220000100800 */
[----:B-----5:R-:W-:Y:S02]  /*35d0*/  @!P3 PRMT R85, R85, 0x5410, R86 ;  /* 0x000054105555b816 */ /* 0x020fe40000000056 */
[----:B---3--:R-:W-:Y:S01]  /*35e0*/  @!P4 PRMT R40, R40, 0x5410, R89 ;  /* 0x000054102828c816 */ /* 0x008fe20000000059 */
[----:B------:R-:W3:Y:S01]  /*35f0*/  LDL R86, [R1+0x58] ;  /* 0x0000580001567983 */ /* 0x000ee20000100800 */
[----:B--2---:R-:W-:Y:S02]  /*3600*/  R2UR UR51, R42 ;  /* 0x000000002a3372ca */ /* 0x004fe400000e0000 */
[----:B------:R-:W-:Y:S01]  /*3610*/  PRMT R42, R85, 0x7632, R42 ;  /* 0x00007632552a7816 */ /* 0x000fe2000000002a */
[----:B------:R0:W-:Y:S01]  /*3620*/  STS.U16 [R98+0x280], R85 ;  /* 0x0002805562007388 */ /* 0x0001e20000000400 */
[----:B------:R-:W-:-:S03]  /*3630*/  PRMT R80, R40, 0x7632, R80 ;  /* 0x0000763228507816 */ /* 0x000fc60000000050 */
[----:B------:R1:W-:Y:S04]  /*3640*/  STS.U16 [R97+0x2c0], R42 ;  /* 0x0002c02a61007388 */ /* 0x0003e80000000400 */
[----:B------:R2:W-:Y:S04]  /*3650*/  STS.U16 [R96+0x300], R40 ;  /* 0x0003002860007388 */ /* 0x0005e80000000400 */
[----:B------:R5:W-:Y:S04]  /*3660*/  STS.U16 [R95+0x340], R80 ;  /* 0x000340505f007388 */ /* 0x000be80000000400 */
[----:B0-----:R-:W4:Y:S04]  /*3670*/  LDL R98, [R1+0x80] ;  /* 0x0000800001627983 */ /* 0x001f280000100800 */
[----:B-1----:R-:W3:Y:S04]  /*3680*/  LDL R97, [R1+0x7c] ;  /* 0x00007c0001617983 */ /* 0x002ee80000100800 */
[----:B--2---:R-:W2:Y:S04]  /*3690*/  LDL R96, [R1+0x78] ;  /* 0x0000780001607983 */ /* 0x004ea80000100800 */
[----:B-----5:R-:W5:Y:S04]  /*36a0*/  LDL R95, [R1+0x74] ;  /* 0x00007400015f7983 */ /* 0x020f680000100800 */
[----:B------:R-:W5:Y:S04]  /*36b0*/  LDL R89, [R1+0x60] ;  /* 0x0000600001597983 */ /* 0x000f680000100800 */
[----:B------:R-:W5:Y:S01]  /*36c0*/  LDL R85, [R1+0x54] ;  /* 0x0000540001557983 */ /* 0x000f620000100800 */
[----:B------:R-:W-:Y:S01]  /*36d0*/  IMAD.MOV.U32 R41, RZ, RZ, RZ ;  /* 0x000000ffff297224 */ /* 0x000fe200078e00ff */
[----:B------:R-:W-:-:S04]  /*36e0*/  @!P1 PRMT R41, R88, 0x5410, RZ ;  /* 0x0000541058299816 */ /* 0x000fc800000000ff */
[----:B------:R-:W-:-:S04]  /*36f0*/  @!P5 PRMT R41, R41, 0x5410, R90 ;  /* 0x000054102929d816 */ /* 0x000fc8000000005a */
[----:B------:R-:W-:Y:S01]  /*3700*/  PRMT R42, R41, 0x7632, R42 ;  /* 0x00007632292a7816 */ /* 0x000fe2000000002a */
[----:B------:R-:W0:Y:S01]  /*3710*/  S2UR UR48, SR_CgaCtaId ;  /* 0x00000000003079c3 */ /* 0x000e220000008800 */
[----:B------:R-:W-:Y:S01]  /*3720*/  MOV R103, UR51 ;  /* 0x0000003300677c02 */ /* 0x000fe20008000f00 */
[----:B------:R-:W-:-:S04]  /*3730*/  ULEA UR23, UR10, 0xffffff00, 0x8 ;  /* 0xffffff000a177891 */ /* 0x000fc8000f8e40ff */
[----:B------:R-:W-:Y:S01]  /*3740*/  FMUL.FTZ R103, R103, 1.4426950216293334961 ;  /* 0x3fb8aa3b67677820 */ /* 0x000fe20000410000 */
[----:B------:R-:W-:-:S03]  /*3750*/  ULOP3.LUT UR23, UR23, 0x100, URZ, 0xc0, !UPT ;  /* 0x0000010017177892 */ /* 0x000fc6000f8ec0ff */
[-C--:B------:R-:W-:Y:S01]  /*3760*/  FMUL.FTZ R150, R18, R103.reuse ;  /* 0x0000006712967220 */ /* 0x080fe20000410000 */
[----:B------:R-:W-:Y:S01]  /*3770*/  UIADD3 UR34, UPT, UPT, UR23, UR8, URZ ;  /* 0x0000000817227290 */ /* 0x000fe2000fffe0ff */
[-C--:B------:R-:W-:Y:S01]  /*3780*/  FMUL.FTZ R117, R17, R103.reuse ;  /* 0x0000006711757220 */ /* 0x080fe20000410000 */
[-C--:B------:R-:W-:Y:S01]  /*3790*/  FMUL.FTZ R116, R16, R103.reuse ;  /* 0x0000006710747220 */ /* 0x080fe20000410000 */
[-C--:B------:R-:W-:Y:S01]  /*37a0*/  FMUL.FTZ R115, R15, R103.reuse ;  /* 0x000000670f737220 */ /* 0x080fe20000410000 */
[-C--:B------:R-:W-:Y:S01]  /*37b0*/  FMUL.FTZ R114, R14, R103.reuse ;  /* 0x000000670e727220 */ /* 0x080fe20000410000 */
[----:B------:R-:W-:Y:S01]  /*37c0*/  FMUL.FTZ R113, R13, R103 ;  /* 0x000000670d717220 */ /* 0x000fe20000410000 */
[----:B------:R-:W-:Y:S04]  /*37d0*/  STS.U16 [R100+0x380], R41 ;  /* 0x0003802964007388 */ /* 0x000fe80000000400 */
[----:B------:R-:W-:Y:S01]  /*37e0*/  STS.U16 [R99+0x3c0], R42 ;  /* 0x0003c02a63007388 */ /* 0x000fe20000000400 */
[----:B------:R-:W-:-:S03]  /*37f0*/  NOP ;  /* 0x0000000000007918 */ /* 0x000fc60000000000 */
[----:B------:R-:W1:Y:S04]  /*3800*/  LDS.U16 R90, [R84+0x18] ;  /* 0x00001800545a7984 */ /* 0x000e680000000400 */
[----:B------:R-:W1:Y:S04]  /*3810*/  LDS.U16 R88, [R82+0x1c] ;  /* 0x00001c0052587984 */ /* 0x000e680000000400 */
[----:B------:R-:W1:Y:S01]  /*3820*/  LDS.U16 R41, [R81+0x1e] ;  /* 0x00001e0051297984 */ /* 0x000e620000000400 */
        /* <DEDUP_REMOVED lines=9> */
[----:B------:R-:W5:Y:S01]  /*38c0*/  MUFU.EX2 R150, R150 ;  /* 0x0000009600967308 */ /* 0x000f620000000800 */
[----:B------:R-:W-:Y:S01]  /*38d0*/  FMUL.FTZ R103, R2, R103 ;  /* 0x0000006702677220 */ /* 0x000fe20000410000 */
[----:B------:R-:W-:Y:S01]  /*38e0*/  UMOV UR35, 0x400 ;  /* 0x0000040000237882 */ /* 0x000fe20000000000 */
[----:B------:R-:W-:-:S02]  /*38f0*/  ISETP.NE.AND P1, PT, R79, RZ, PT ;  /* 0x000000ff4f00720c */ /* 0x000fc40003f25270 */
[C---:B------:R-:W-:Y:S01]  /*3900*/  IADD3 R40, PT, PT, R79.reuse, 0x200, RZ ;  /* 0x000002004f287810 */ /* 0x040fe20007ffe0ff */
[----:B0-----:R-:W-:Y:S01]  /*3910*/  ULEA UR23, UR48, UR35, 0x18 ;  /* 0x0000002330177291 */ /* 0x001fe2000f8ec0ff */
[----:B------:R-:W-:Y:S01]  /*3920*/  ISETP.NE.AND P0, PT, R79, 0x7f, PT ;  /* 0x0000007f4f00780c */ /* 0x000fe20003f05270 */
[----:B------:R-:W0:Y:S01]  /*3930*/  MUFU.EX2 R117, R117 ;  /* 0x0000007500757308 */ /* 0x000e220000000800 */
[----:B------:R-:W-:-:S03]  /*3940*/  SEL R40, R40, UR34, P1 ;  /* 0x0000002228287c07 */ /* 0x000fc60008800000 */
[----:B------:R-:W0:Y:S01]  /*3950*/  MUFU.EX2 R116, R116 ;  /* 0x0000007400747308 */ /* 0x000e220000000800 */
[----:B------:R-:W-:-:S03]  /*3960*/  R2UR UR48, R43 ;  /* 0x000000002b3072ca */ /* 0x000fc600000e0000 */
[----:B------:R-:W0:Y:S01]  /*3970*/  MUFU.EX2 R115, R115 ;  /* 0x0000007300737308 */ /* 0x000e220000000800 */
[----:B------:R-:W-:-:S03]  /*3980*/  LEA R43, R40, UR23, 0x2 ;  /* 0x00000017282b7c11 */ /* 0x000fc6000f8e10ff */
        /* <DEDUP_REMOVED lines=11> */
[----:B------:R-:W0:Y:S01]  /*3a40*/  MUFU.EX2 R103, R103 ;  /* 0x0000006700677308 */ /* 0x000e220000000800 */
[----:B------:R-:W-:Y:S01]  /*3a50*/  BSSY.RECONVERGENT B0, `(.L_x_320) ;  /* 0x000002d000007945 */ /* 0x000fe20003800200 */
[----:B-1----:R-:W-:-:S02]  /*3a60*/  HADD2.F32 R90, -RZ, R90.H0_H0 ;  /* 0x2000005aff5a7230 */ /* 0x002fc40000004100 */
[----:B------:R-:W-:Y:S02]  /*3a70*/  HADD2.F32 R88, -RZ, R88.H0_H0 ;  /* 0x20000058ff587230 */ /* 0x000fe40000004100 */
[----:B------:R-:W-:Y:S01]  /*3a80*/  HADD2.F32 R41, -RZ, R41.H0_H0 ;  /* 0x20000029ff297230 */ /* 0x000fe20000004100 */
[----:B----4-:R-:W1:Y:S04]  /*3a90*/  LDS.U16 R102, [R98] ;  /* 0x0000000062667984 */ /* 0x010e680000000400 */
[----:B---3--:R-:W3:Y:S04]  /*3aa0*/  LDS.U16 R101, [R97+0x2] ;  /* 0x0000020061657984 */ /* 0x008ee80000000400 */
[----:B--2---:R-:W2:Y:S04]  /*3ab0*/  LDS.U16 R100, [R96+0x4] ;  /* 0x0000040060647984 */ /* 0x004ea80000000400 */
[----:B-----5:R-:W4:Y:S04]  /*3ac0*/  LDS.U16 R99, [R95+0x6] ;  /* 0x000006005f637984 */ /* 0x020f280000000400 */
[----:B------:R-:W5:Y:S04]  /*3ad0*/  LDS.U16 R98, [R94+0x8] ;  /* 0x000008005e627984 */ /* 0x000f680000000400 */
[----:B------:R-:W0:Y:S04]  /*3ae0*/  LDS.U16 R97, [R93+0xa] ;  /* 0x00000a005d617984 */ /* 0x000e280000000400 */
[----:B------:R-:W0:Y:S04]  /*3af0*/  LDS.U16 R96, [R92+0xc] ;  /* 0x00000c005c607984 */ /* 0x000e280000000400 */
[----:B------:R-:W0:Y:S04]  /*3b00*/  LDS.U16 R95, [R91+0xe] ;  /* 0x00000e005b5f7984 */ /* 0x000e280000000400 */
[----:B------:R-:W0:Y:S04]  /*3b10*/  LDS.U16 R94, [R89+0x10] ;  /* 0x00001000595e7984 */ /* 0x000e280000000400 */
[----:B------:R-:W0:Y:S04]  /*3b20*/  LDS.U16 R93, [R87+0x12] ;  /* 0x00001200575d7984 */ /* 0x000e280000000400 */
[----:B------:R-:W0:Y:S04]  /*3b30*/  LDS.U16 R92, [R86+0x14] ;  /* 0x00001400565c7984 */ /* 0x000e280000000400 */
[----:B------:R-:W0:Y:S04]  /*3b40*/  LDS.U16 R91, [R85+0x16] ;  /* 0x00001600555b7984 */ /* 0x000e280000000400 */
[----:B------:R-:W0:Y:S04]  /*3b50*/  LDS.U16 R89, [R83+0x1a] ;  /* 0x00001a0053597984 */ /* 0x000e280000000400 */
[----:B------:R0:W-:Y:S01]  /*3b60*/  STS [R43+0x3be0], R150 ;  /* 0x003be0962b007388 */ /* 0x0001e20000000800 */
[----:B-1----:R-:W-:-:S02]  /*3b70*/  HADD2.F32 R102, -RZ, R102.H0_H0 ;  /* 0x20000066ff667230 */ /* 0x002fc40000004100 */
[----:B---3--:R-:W-:Y:S02]  /*3b80*/  HADD2.F32 R101, -RZ, R101.H0_H0 ;  /* 0x20000065ff657230 */ /* 0x008fe40000004100 */
[----:B--2---:R-:W-:Y:S02]  /*3b90*/  HADD2.F32 R100, -RZ, R100.H0_H0 ;  /* 0x20000064ff647230 */ /* 0x004fe40000004100 */
[----:B----4-:R-:W-:Y:S02]  /*3ba0*/  HADD2.F32 R99, -RZ, R99.H0_H0 ;  /* 0x20000063ff637230 */ /* 0x010fe40000004100 */
[----:B-----5:R-:W-:Y:S02]  /*3bb0*/  HADD2.F32 R98, -RZ, R98.H0_H0 ;  /* 0x20000062ff627230 */ /* 0x020fe40000004100 */
[----:B0-----:R-:W-:Y:S02]  /*3bc0*/  HADD2.F32 R97, -RZ, R97.H0_H0 ;  /* 0x20000061ff617230 */ /* 0x001fe40000004100 */
[----:B------:R-:W-:-:S02]  /*3bd0*/  HADD2.F32 R96, -RZ, R96.H0_H0 ;  /* 0x20000060ff607230 */ /* 0x000fc40000004100 */
[----:B------:R-:W-:Y:S02]  /*3be0*/  HADD2.F32 R95, -RZ, R95.H0_H0 ;  /* 0x2000005fff5f7230 */ /* 0x000fe40000004100 */
[----:B------:R-:W-:Y:S02]  /*3bf0*/  HADD2.F32 R94, -RZ, R94.H0_H0 ;  /* 0x2000005eff5e7230 */ /* 0x000fe40000004100 */
[----:B------:R-:W-:Y:S02]  /*3c00*/  HADD2.F32 R93, -RZ, R93.H0_H0 ;  /* 0x2000005dff5d7230 */ /* 0x000fe40000004100 */
[----:B------:R-:W-:Y:S02]  /*3c10*/  HADD2.F32 R92, -RZ, R92.H0_H0 ;  /* 0x2000005cff5c7230 */ /* 0x000fe40000004100 */
[----:B------:R-:W-:Y:S02]  /*3c20*/  HADD2.F32 R91, -RZ, R91.H0_H0 ;  /* 0x2000005bff5b7230 */ /* 0x000fe40000004100 */
[----:B------:R-:W-:Y:S01]  /*3c30*/  HADD2.F32 R89, -RZ, R89.H0_H0 ;  /* 0x20000059ff597230 */ /* 0x000fe20000004100 */
[----:B------:R-:W-:Y:S06]  /*3c40*/  BAR.SYNC.DEFER_BLOCKING 0x0 ;  /* 0x0000000000007b1d */ /* 0x000fec0000010000 */
[----:B------:R-:W-:Y:S05]  /*3c50*/  @P0 BRA `(.L_x_321) ;  /* 0x0000000000240947 */ /* 0x000fea0003800000 */
[----:B------:R-:W-:Y:S01]  /*3c60*/  UISETP.NE.AND UP0, UPT, UR10, UR49, UPT ;  /* 0x000000310a00728c */ /* 0x000fe2000bf05270 */
[----:B------:R-:W-:-:S08]  /*3c70*/  IMAD.MOV.U32 R40, RZ, RZ, 0x3f800000 ;  /* 0x3f800000ff287424 */ /* 0x000fd000078e00ff */
[----:B------:R-:W-:Y:S05]  /*3c80*/  BRA.U !UP0, `(.L_x_322) ;  /* 0x0000000108247547 */ /* 0x000fea000b800000 */
[----:B------:R-:W-:-:S04]  /*3c90*/  USHF.L.U32 UR34, UR10, 0x8, URZ ;  /* 0x000000080a227899 */ /* 0x000fc800080006ff */
[----:B------:R-:W-:-:S04]  /*3ca0*/  ULOP3.LUT UR34, UR34, 0x100, URZ, 0xc0, !UPT ;  /* 0x0000010022227892 */ /* 0x000fc8000f8ec0ff */
[----:B------:R-:W-:-:S04]  /*3cb0*/  UIADD3 UR34, UPT, UPT, UR34, UR8, URZ ;  /* 0x0000000822227290 */ /* 0x000fc8000fffe0ff */
[----:B------:R-:W-:-:S09]  /*3cc0*/  ULEA UR34, UR34, UR23, 0x2 ;  /* 0x0000001722227291 */ /* 0x000fd2000f8e10ff */
[----:B------:R-:W1:Y:S01]  /*3cd0*/  LDS R40, [UR34+0x3be0] ;  /* 0x003be022ff287984 */ /* 0x000e620008000800 */
[----:B------:R-:W-:Y:S05]  /*3ce0*/  BRA `(.L_x_322) ;  /* 0x00000000000c7947 */ /* 0x000fea0003800000 */
.L_x_321:
[----:B------:R-:W0:Y:S02]  /*3cf0*/  S2R R40, SR_TID.X ;  /* 0x0000000000287919 */ /* 0x000e240000002100 */
[----:B0-----:R-:W-:-:S06]  /*3d00*/  LEA R40, R40, UR23, 0x2 ;  /* 0x0000001728287c11 */ /* 0x001fcc000f8e10ff */
[----:B------:R-:W0:Y:S02]  /*3d10*/  LDS R40, [R40+0x43e4] ;  /* 0x0043e40028287984 */ /* 0x000e240000000800 */
.L_x_322:
[----:B------:R-:W-:Y:S05]  /*3d20*/  BSYNC.RECONVERGENT B0 ;  /* 0x0000000000007941 */ /* 0x000fea0003800200 */
.L_x_320:
[----:B------:R-:W2:Y:S01]  /*3d30*/  @P2 LDC R80, c[0x0][0x38c] ;  /* 0x0000e300ff502b82 */ /* 0x000ea20000000800 */
[----:B------:R-:W-:Y:S01]  /*3d40*/  MOV R42, UR10 ;  /* 0x0000000a002a7c02 */ /* 0x000fe20008000f00 */
[----:B------:R-:W-:Y:S02]  /*3d50*/  IMAD.MOV.U32 R81, RZ, RZ, 0x8 ;  /* 0x00000008ff517424 */ /* 0x000fe400078e00ff */
[----:B------:R-:W-:Y:S01]  /*3d60*/  HFMA2 R43, -RZ, RZ, 0, 0 ;  /* 0x00000000ff2b7431 */ /* 0x000fe200000001ff */
[----:B------:R-:W-:Y:S01]  /*3d70*/  @P2 IADD3 R42, PT, PT, R42, -0x2, RZ ;  /* 0xfffffffe2a2a2810 */ /* 0x000fe20007ffe0ff */
[----:B------:R-:W-:Y:S01]  /*3d80*/  FMUL.FTZ R134, R18, R53 ;  /* 0x0000003512867220 */ /* 0x000fe20000410000 */
[----:B------:R-:W-:Y:S01]  /*3d90*/  FMUL.FTZ R133, R17, R52 ;  /* 0x0000003411857220 */ /* 0x000fe20000410000 */
[----:B------:R-:W-:Y:S01]  /*3da0*/  FMUL.FTZ R132, R16, R50 ;  /* 0x0000003210847220 */ /* 0x000fe20000410000 */
[----:B------:R-:W-:Y:S01]  /*3db0*/  FMUL.FTZ R131, R15, R49 ;  /* 0x000000310f837220 */ /* 0x000fe20000410000 */
[----:B--2---:R-:W-:Y:S01]  /*3dc0*/  @P2 IMAD R80, R42, R80, UR8 ;  /* 0x000000082a502e24 */ /* 0x004fe2000f8e0250 */
[----:B------:R-:W-:-:S03]  /*3dd0*/  MOV R42, 0x3f800000 ;  /* 0x3f800000002a7802 */ /* 0x000fc60000000f00 */
[----:B------:R-:W-:-:S05]  /*3de0*/  @P2 IMAD.WIDE R80, R80, R81, UR4 ;  /* 0x0000000450502e25 */ /* 0x000fca000f8e0251 */
[----:B------:R2:W5:Y:S01]  /*3df0*/  @P2 LDG.E.64 R42, desc[UR32][R80.64] ;  /* 0x00000020502a2981 */ /* 0x000562000c1e1b00 */
[----:B------:R-:W-:Y:S01]  /*3e00*/  FMUL.FTZ R130, R14, R47 ;  /* 0x0000002f0e827220 */ /* 0x000fe20000410000 */
[----:B------:R-:W-:Y:S01]  /*3e10*/  FMUL.FTZ R129, R13, R46 ;  /* 0x0000002e0d817220 */ /* 0x000fe20000410000 */
[----:B------:R-:W-:Y:S01]  /*3e20*/  FMUL.FTZ R128, R12, R44 ;  /* 0x0000002c0c807220 */ /* 0x000fe20000410000 */
[----:B------:R-:W3:Y:S01]  /*3e30*/  S2R R79, SR_TID.X ;  /* 0x00000000004f7919 */ /* 0x000ee20000002100 */
[----:B------:R-:W-:Y:S01]  /*3e40*/  FMUL.FTZ R127, R11, R39 ;  /* 0x000000270b7f7220 */ /* 0x000fe20000410000 */
[----:B------:R-:W-:Y:S01]  /*3e50*/  FMUL.FTZ R126, R10, R37 ;  /* 0x000000250a7e7220 */ /* 0x000fe20000410000 */
[----:B------:R-:W-:Y:S01]  /*3e60*/  FMUL.FTZ R125, R9, R36 ;  /* 0x00000024097d7220 */ /* 0x000fe20000410000 */
[----:B------:R-:W-:Y:S01]  /*3e70*/  FMUL.FTZ R124, R8, R34 ;  /* 0x00000022087c7220 */ /* 0x000fe20000410000 */
[----:B------:R-:W-:Y:S01]  /*3e80*/  FMUL.FTZ R123, R7, R33 ;  /* 0x00000021077b7220 */ /* 0x000fe20000410000 */
[----:B--2---:R-:W-:Y:S01]  /*3e90*/  FMUL.FTZ R80, R150, R117 ;  /* 0x0000007596507220 */ /* 0x004fe20000410000 */
[----:B------:R-:W-:Y:S01]  /*3ea0*/  FFMA.FTZ R81, R117, R134, R133 ;  /* 0x0000008675517223 */ /* 0x000fe20000010085 */
[----:B------:R-:W-:Y:S01]  /*3eb0*/  FMUL.FTZ R122, R5, R31 ;  /* 0x0000001f057a7220 */ /* 0x000fe20000410000 */
[----:B------:R-:W-:Y:S01]  /*3ec0*/  FMUL.FTZ R121, R4, R30 ;  /* 0x0000001e04797220 */ /* 0x000fe20000410000 */
[C---:B------:R-:W-:Y:S01]  /*3ed0*/  FMUL.FTZ R80, R116.reuse, R80 ;  /* 0x0000005074507220 */ /* 0x040fe20000410000 */
[----:B------:R-:W-:Y:S01]  /*3ee0*/  FFMA.FTZ R81, R116, R81, R132 ;  /* 0x0000005174517223 */ /* 0x000fe20000010084 */
[----:B------:R-:W-:Y:S01]  /*3ef0*/  FMUL.FTZ R120, R3, R28 ;  /* 0x0000001c03787220 */ /* 0x000fe20000410000 */
[----:B------:R-:W-:Y:S01]  /*3f00*/  FMUL.FTZ R119, R2, R27 ;  /* 0x0000001b02777220 */ /* 0x000fe20000410000 */
[C---:B------:R-:W-:Y:S01]  /*3f10*/  FMUL.FTZ R80, R115.reuse, R80 ;  /* 0x0000005073507220 */ /* 0x040fe20000410000 */
[----:B------:R-:W-:-:S03]  /*3f20*/  FFMA.FTZ R81, R115, R81, R131 ;  /* 0x0000005173517223 */ /* 0x000fc60000010083 */
[C---:B------:R-:W-:Y:S01]  /*3f30*/  FMUL.FTZ R80, R114.reuse, R80 ;  /* 0x0000005072507220 */ /* 0x040fe20000410000 */
[----:B------:R-:W-:-:S03]  /*3f40*/  FFMA.FTZ R81, R114, R81, R130 ;  /* 0x0000005172517223 */ /* 0x000fc60000010082 */
[C---:B------:R-:W-:Y:S01]  /*3f50*/  FMUL.FTZ R80, R113.reuse, R80 ;  /* 0x0000005071507220 */ /* 0x040fe20000410000 */
[----:B------:R-:W-:-:S03]  /*3f60*/  FFMA.FTZ R81, R113, R81, R129 ;  /* 0x0000005171517223 */ /* 0x000fc60000010081 */
[C---:B------:R-:W-:Y:S01]  /*3f70*/  FMUL.FTZ R80, R112.reuse, R80 ;  /* 0x0000005070507220 */ /* 0x040fe20000410000 */
[----:B------:R-:W-:-:S03]  /*3f80*/  FFMA.FTZ R81, R112, R81, R128 ;  /* 0x0000005170517223 */ /* 0x000fc60000010080 */
[C---:B------:R-:W-:Y:S01]  /*3f90*/  FMUL.FTZ R80, R111.reuse, R80 ;  /* 0x000000506f507220 */ /* 0x040fe20000410000 */
[----:B------:R-:W-:Y:S01]  /*3fa0*/  FFMA.FTZ R81, R111, R81, R127 ;  /* 0x000000516f517223 */ /* 0x000fe2000001007f */
[C---:B---3--:R-:W-:Y:S02]  /*3fb0*/  ISETP.GT.U32.AND P0, PT, R79.reuse, 0x1f, PT ;  /* 0x0000001f4f00780c */ /* 0x048fe40003f04070 */
[C---:B------:R-:W-:Y:S01]  /*3fc0*/  FMUL.FTZ R80, R110.reuse, R80 ;  /* 0x000000506e507220 */ /* 0x040fe20000410000 */
[----:B------:R-:W-:Y:S01]  /*3fd0*/  FFMA.FTZ R81, R110, R81, R126 ;  /* 0x000000516e517223 */ /* 0x000fe2000001007e */
[----:B------:R-:W-:Y:S02]  /*3fe0*/  LEA.HI R118, R79, R79, RZ, 0x1e ;  /* 0x0000004f4f767211 */ /* 0x000fe400078ff0ff */
[C---:B------:R-:W-:Y:S01]  /*3ff0*/  FMUL.FTZ R80, R109.reuse, R80 ;  /* 0x000000506d507220 */ /* 0x040fe20000410000 */
[----:B------:R-:W-:Y:S01]  /*4000*/  FFMA.FTZ R81, R109, R81, R125 ;  /* 0x000000516d517223 */ /* 0x000fe2000001007d */
[----:B------:R-:W-:-:S02]  /*4010*/  LEA R118, R118, UR23, 0x3 ;  /* 0x0000001776767c11 */ /* 0x000fc4000f8e18ff */
        /* <DEDUP_REMOVED lines=11> */
[----:B------:R-:W-:-:S05]  /*40d0*/  FFMA.FTZ R81, R103, R81, R119 ;  /* 0x0000005167517223 */ /* 0x000fca0000010077 */
[----:B------:R2:W-:Y:S01]  /*40e0*/  STS.64 [R118+0x31d0], R80 ;  /* 0x0031d05076007388 */ /* 0x0005e20000000a00 */
[----:B------:R-:W-:Y:S06]  /*40f0*/  BAR.SYNC.DEFER_BLOCKING 0x0 ;  /* 0x0000000000007b1d */ /* 0x000fec0000010000 */
[----:B------:R-:W-:Y:S05]  /*4100*/  @P0 BRA `(.L_x_323) ;  /* 0x0000000400240947 */ /* 0x000fea0003800000 */
[----:B------:R-:W-:Y:S01]  /*4110*/  IMAD.MOV.U32 R135, RZ, RZ, 0x28 ;  /* 0x00000028ff877424 */ /* 0x000fe200078e00ff */
[----:B------:R-:W3:Y:S01]  /*4120*/  S2R R141, SR_LANEID ;  /* 0x00000000008d7919 */ /* 0x000ee20000000000 */
[----:B------:R-:W-:Y:S01]  /*4130*/  LOP3.LUT R6, R6, 0xfffffffd, RZ, 0xc0, !PT ;  /* 0xfffffffd06067812 */ /* 0x000fe200078ec0ff */
[----:B------:R-:W-:Y:S01]  /*4140*/  UMOV UR34, 0xffffffff ;  /* 0xffffffff00227882 */ /* 0x000fe20000000000 */
[----:B------:R-:W-:-:S05]  /*4150*/  IMAD R135, R79, R135, UR23 ;  /* 0x000000174f877e24 */ /* 0x000fca000f8e0287 */
[----:B--2---:R-:W-:Y:S04]  /*4160*/  LDS.64 R80, [R135+0x31d0] ;  /* 0x0031d00087507984 */ /* 0x004fe80000000a00 */
[----:B------:R-:W2:Y:S04]  /*4170*/  LDS.64 R82, [R135+0x31d8] ;  /* 0x0031d80087527984 */ /* 0x000ea80000000a00 */
[----:B------:R-:W4:Y:S04]  /*4180*/  LDS.64 R84, [R135+0x31e0] ;  /* 0x0031e00087547984 */ /* 0x000f280000000a00 */
[----:B------:R-:W0:Y:S01]  /*4190*/  LDS.64 R86, [R135+0x31e8] ;  /* 0x0031e80087567984 */ /* 0x000e220000000a00 */
[----:B---3--:R-:W-:-:S02]  /*41a0*/  ISETP.GE.AND P5, PT, R141, 0x10, PT ;  /* 0x000000108d00780c */ /* 0x008fc40003fa6270 */
[C---:B------:R-:W-:Y:S02]  /*41b0*/  ISETP.GE.AND P4, PT, R141.reuse, 0x8, PT ;  /* 0x000000088d00780c */ /* 0x040fe40003f86270 */
[----:B------:R-:W-:-:S09]  /*41c0*/  ISETP.GE.AND P3, PT, R141, 0x4, PT ;  /* 0x000000048d00780c */ /* 0x000fd20003f66270 */
[----:B------:R-:W-:Y:S02]  /*41d0*/  @P5 LOP3.LUT R6, R6, 0x2, RZ, 0xfc, !PT ;  /* 0x0000000206065812 */ /* 0x000fe400078efcff */
[----:B------:R-:W-:Y:S02]  /*41e0*/  ISETP.GE.AND P5, PT, R141, 0x1, PT ;  /* 0x000000018d00780c */ /* 0x000fe40003fa6270 */
[----:B------:R-:W-:Y:S01]  /*41f0*/  LOP3.LUT R6, R6, 0xfffffffe, RZ, 0xc0, !PT ;  /* 0xfffffffe06067812 */ /* 0x000fe200078ec0ff */
[-C--:B--2---:R-:W-:Y:S01]  /*4200*/  FMUL.FTZ R136, R80, R82.reuse ;  /* 0x0000005250887220 */ /* 0x084fe20000410000 */
[----:B------:R-:W-:Y:S02]  /*4210*/  FFMA.FTZ R137, R81, R82, R83 ;  /* 0x0000005251897223 */ /* 0x000fe40000010053 */
[----:B------:R-:W-:Y:S01]  /*4220*/  @P4 LOP3.LUT R6, R6, 0x1, RZ, 0xfc, !PT ;  /* 0x0000000106064812 */ /* 0x000fe200078efcff */
[C---:B----4-:R-:W-:Y:S01]  /*4230*/  FMUL.FTZ R136, R84.reuse, R136 ;  /* 0x0000008854887220 */ /* 0x050fe20000410000 */
[----:B------:R-:W-:Y:S01]  /*4240*/  FFMA.FTZ R137, R84, R137, R85 ;  /* 0x0000008954897223 */ /* 0x000fe20000010055 */
[----:B------:R-:W-:-:S02]  /*4250*/  ISETP.GE.AND P4, PT, R141, 0x2, PT ;  /* 0x000000028d00780c */ /* 0x000fc40003f86270 */
[C---:B0-----:R-:W-:Y:S01]  /*4260*/  FMUL.FTZ R136, R86.reuse, R136 ;  /* 0x0000008856887220 */ /* 0x041fe20000410000 */
[----:B------:R-:W-:Y:S01]  /*4270*/  FFMA.FTZ R137, R86, R137, R87 ;  /* 0x0000008956897223 */ /* 0x000fe20000010057 */
[----:B------:R-:W-:Y:S09]  /*4280*/  BRA.DIV UR34, `(.L_x_324) ;  /* 0x0000004622d47947 */ /* 0x000ff2000b800000 */
[----:B------:R-:W0:Y:S01]  /*4290*/  SHFL.UP PT, R86, R137, 0x1, RZ ;  /* 0x0420000089567989 */ /* 0x000e2200000e00ff */
[----:B------:R-:W-:-:S03]  /*42a0*/  ISETP.GE.AND P6, PT, R141, 0x8, PT ;  /* 0x000000088d00780c */ /* 0x000fc60003fc6270 */
        /* <DEDUP_REMOVED lines=21> */
.L_x_382:
[----:B------:R-:W-:Y:S01]  /*4400*/  ISETP.GE.AND P3, PT, R141, 0x10, PT ;  /* 0x000000108d00780c */ /* 0x000fe20003f66270 */
[----:B---3--:R-:W-:Y:S01]  /*4410*/  FFMA.FTZ R86, R136, R86, R138 ;  /* 0x0000005688567223 */ /* 0x008fe2000001008a */
[----:B------:R-:W-:-:S11]  /*4420*/  UMOV UR34, 0xffffffff ;  /* 0xffffffff00227882 */ /* 0x000fd60000000000 */
[----:B0-2---:R-:W-:Y:S01]  /*4430*/  @P3 FMUL.FTZ R136, R136, R137 ;  /* 0x0000008988883220 */ /* 0x005fe20000410000 */
[----:B------:R-:W-:Y:S01]  /*4440*/  FSEL R137, R138, R86, !P3 ;  /* 0x000000568a897208 */ /* 0x000fe20005800000 */
[----:B------:R-:W-:Y:S06]  /*4450*/  BRA.DIV UR34, `(.L_x_325) ;  /* 0x0000004a228c7947 */ /* 0x000fec000b800000 */
.L_x_385:
[----:B------:R-:W-:-:S03]  /*4460*/  UMOV UR34, 0xffffffff ;  /* 0xffffffff00227882 */ /* 0x000fc60000000000 */
[----:B------:R-:W-:Y:S05]  /*4470*/  BRA.DIV UR34, `(.L_x_326) ;  /* 0x0000004a22ac7947 */ /* 0x000fea000b800000 */
.L_x_388:
[----:B------:R-:W-:-:S03]  /*4480*/  UMOV UR34, 0xffffffff ;  /* 0xffffffff00227882 */ /* 0x000fc60000000000 */
[----:B------:R-:W-:Y:S05]  /*4490*/  BRA.DIV UR34, `(.L_x_327) ;  /* 0x0000004a22cc7947 */ /* 0x000fea000b800000 */
[----:B------:R-:W0:Y:S04]  /*44a0*/  SHFL.UP PT, R136, R136, 0x1, RZ ;  /* 0x0420000088887989 */ /* 0x000e2800000e00ff */
[----:B------:R-:W2:Y:S04]  /*44b0*/  SHFL.UP PT, R137, R137, 0x1, RZ ;  /* 0x0420000089897989 */ /* 0x000ea800000e00ff */
[----:B-----5:R-:W3:Y:S04]  /*44c0*/  SHFL.IDX PT, R42, R42, RZ, 0x1f ;  /* 0x00001fff2a2a7589 */ /* 0x020ee800000e0000 */
[----:B------:R-:W4:Y:S02]  /*44d0*/  SHFL.IDX PT, R43, R43, RZ, 0x1f ;  /* 0x00001fff2b2b7589 */ /* 0x000f2400000e0000 */
.L_x_394:
        /* <DEDUP_REMOVED lines=12> */
.L_x_323:
[----:B------:R-:W-:Y:S05]  /*45a0*/  WARPSYNC.ALL ;  /* 0x0000000000007948 */ /* 0x000fea0003800000 */
[----:B------:R-:W-:Y:S01]  /*45b0*/  LOP3.LUT P1, RZ, R79, 0x1f, RZ, 0xc0, !PT ;  /* 0x0000001f4fff7812 */ /* 0x000fe2000782c0ff */
[----:B------:R-:W-:Y:S01]  /*45c0*/  BAR.SYNC.DEFER_BLOCKING 0x0 ;  /* 0x0000000000007b1d */ /* 0x000fe20000010000 */
[----:B------:R-:W-:Y:S01]  /*45d0*/  FMUL.FTZ R149, R41, UR48 ;  /* 0x0000003029957c20 */ /* 0x000fe20008410000 */
[----:B------:R-:W-:Y:S01]  /*45e0*/  FMUL.FTZ R148, R88, UR48 ;  /* 0x0000003058947c20 */ /* 0x000fe20008410000 */
[----:B------:R-:W-:Y:S01]  /*45f0*/  FMUL.FTZ R147, R89, UR48 ;  /* 0x0000003059937c20 */ /* 0x000fe20008410000 */
[----:B0123--:R-:W-:Y:S01]  /*4600*/  FMUL.FTZ R80, R103, R40 ;  /* 0x0000002867507220 */ /* 0x00ffe20000410000 */
[----:B------:R-:W-:Y:S01]  /*4610*/  FMUL.FTZ R149, R19, R149 ;  /* 0x0000009513957220 */ /* 0x000fe20000410000 */
[----:B------:R-:W-:Y:S01]  /*4620*/  FMUL.FTZ R148, R20, R148 ;  /* 0x0000009414947220 */ /* 0x000fe20000410000 */
[----:B------:R-:W-:Y:S01]  /*4630*/  FMUL.FTZ R147, R21, R147 ;  /* 0x0000009315937220 */ /* 0x000fe20000410000 */
[----:B------:R-:W-:Y:S01]  /*4640*/  FMUL.FTZ R146, R90, UR48 ;  /* 0x000000305a927c20 */ /* 0x000fe20008410000 */
[----:B------:R-:W-:Y:S01]  /*4650*/  FMUL.FTZ R80, R104, R80 ;  /* 0x0000005068507220 */ /* 0x000fe20000410000 */
[----:B------:R-:W-:Y:S01]  /*4660*/  FFMA.FTZ R81, R103, R149, R148 ;  /* 0x0000009567517223 */ /* 0x000fe20000010094 */
[----:B------:R-:W-:Y:S01]  /*4670*/  FMUL.FTZ R145, R91, UR48 ;  /* 0x000000305b917c20 */ /* 0x000fe20008410000 */
[----:B------:R-:W-:Y:S01]  /*4680*/  FMUL.FTZ R146, R22, R146 ;  /* 0x0000009216927220 */ /* 0x000fe20000410000 */
[----:B------:R-:W-:Y:S01]  /*4690*/  FMUL.FTZ R144, R92, UR48 ;  /* 0x000000305c907c20 */ /* 0x000fe20008410000 */
[----:B------:R-:W-:Y:S01]  /*46a0*/  FFMA.FTZ R81, R104, R81, R147 ;  /* 0x0000005168517223 */ /* 0x000fe20000010093 */
[----:B------:R-:W-:Y:S01]  /*46b0*/  FMUL.FTZ R80, R105, R80 ;  /* 0x0000005069507220 */ /* 0x000fe20000410000 */
[----:B------:R-:W-:Y:S01]  /*46c0*/  FMUL.FTZ R145, R23, R145 ;  /* 0x0000009117917220 */ /* 0x000fe20000410000 */
[----:B------:R-:W-:Y:S01]  /*46d0*/  FMUL.FTZ R144, R24, R144 ;  /* 0x0000009018907220 */ /* 0x000fe20000410000 */
[----:B------:R-:W-:Y:S01]  /*46e0*/  FFMA.FTZ R81, R105, R81, R146 ;  /* 0x0000005169517223 */ /* 0x000fe20000010092 */
[----:B------:R-:W-:Y:S01]  /*46f0*/  FMUL.FTZ R80, R106, R80 ;  /* 0x000000506a507220 */ /* 0x000fe20000410000 */
[----:B------:R-:W-:Y:S01]  /*4700*/  FMUL.FTZ R143, R93, UR48 ;  /* 0x000000305d8f7c20 */ /* 0x000fe20008410000 */
[----:B------:R-:W-:Y:S01]  /*4710*/  FMUL.FTZ R142, R94, UR48 ;  /* 0x000000305e8e7c20 */ /* 0x000fe20008410000 */
[----:B------:R-:W-:Y:S01]  /*4720*/  FFMA.FTZ R81, R106, R81, R145 ;  /* 0x000000516a517223 */ /* 0x000fe20000010091 */
[----:B------:R-:W-:Y:S01]  /*4730*/  FMUL.FTZ R80, R107, R80 ;  /* 0x000000506b507220 */ /* 0x000fe20000410000 */
[----:B-----5:R-:W0:Y:S01]  /*4740*/  LDS R42, [R118+0x31d4] ;  /* 0x0031d400762a7984 */ /* 0x020e220000000800 */
[----:B------:R-:W-:Y:S01]  /*4750*/  FMUL.FTZ R143, R25, R143 ;  /* 0x0000008f198f7220 */ /* 0x000fe20000410000 */
[----:B------:R-:W-:Y:S01]  /*4760*/  FFMA.FTZ R81, R107, R81, R144 ;  /* 0x000000516b517223 */ /* 0x000fe20000010090 */
[----:B------:R-:W-:Y:S01]  /*4770*/  FMUL.FTZ R141, R95, UR48 ;  /* 0x000000305f8d7c20 */ /* 0x000fe20008410000 */
[----:B------:R-:W-:Y:S01]  /*4780*/  FMUL.FTZ R80, R108, R80 ;  /* 0x000000506c507220 */ /* 0x000fe20000410000 */
[----:B------:R-:W-:Y:S01]  /*4790*/  FMUL.FTZ R142, R26, R142 ;  /* 0x0000008e1a8e7220 */ /* 0x000fe20000410000 */
[----:B------:R-:W-:Y:S01]  /*47a0*/  FFMA.FTZ R81, R108, R81, R143 ;  /* 0x000000516c517223 */ /* 0x000fe2000001008f */
[----:B------:R-:W-:Y:S01]  /*47b0*/  FMUL.FTZ R141, R29, R141 ;  /* 0x0000008d1d8d7220 */ /* 0x000fe20000410000 */
[C---:B------:R-:W-:Y:S01]  /*47c0*/  FMUL.FTZ R80, R109.reuse, R80 ;  /* 0x000000506d507220 */ /* 0x040fe20000410000 */
[----:B------:R-:W-:Y:S01]  /*47d0*/  FMUL.FTZ R140, R96, UR48 ;  /* 0x00000030608c7c20 */ /* 0x000fe20008410000 */
[----:B------:R-:W-:Y:S01]  /*47e0*/  FFMA.FTZ R81, R109, R81, R142 ;  /* 0x000000516d517223 */ /* 0x000fe2000001008e */
[----:B------:R-:W-:Y:S01]  /*47f0*/  FMUL.FTZ R139, R97, UR48 ;  /* 0x00000030618b7c20 */ /* 0x000fe20008410000 */
[----:B------:R-:W-:Y:S01]  /*4800*/  FMUL.FTZ R80, R110, R80 ;  /* 0x000000506e507220 */ /* 0x000fe20000410000 */
[----:B------:R-:W-:Y:S01]  /*4810*/  FMUL.FTZ R140, R32, R140 ;  /* 0x0000008c208c7220 */ /* 0x000fe20000410000 */
[----:B------:R-:W-:Y:S01]  /*4820*/  FFMA.FTZ R81, R110, R81, R141 ;  /* 0x000000516e517223 */ /* 0x000fe2000001008d */
[----:B------:R-:W-:Y:S01]  /*4830*/  MOV R43, UR49 ;  /* 0x00000031002b7c02 */ /* 0x000fe20008000f00 */
[----:B------:R-:W-:Y:S01]  /*4840*/  FMUL.FTZ R138, R98, UR48 ;  /* 0x00000030628a7c20 */ /* 0x000fe20008410000 */
[----:B------:R-:W-:Y:S01]  /*4850*/  FMUL.FTZ R80, R111, R80 ;  /* 0x000000506f507220 */ /* 0x000fe20000410000 */
[----:B------:R-:W-:Y:S01]  /*4860*/  FMUL.FTZ R139, R35, R139 ;  /* 0x0000008b238b7220 */ /* 0x000fe20000410000 */
[----:B------:R-:W-:Y:S01]  /*4870*/  FFMA.FTZ R81, R111, R81, R140 ;  /* 0x000000516f517223 */ /* 0x000fe2000001008c */
[----:B------:R-:W-:Y:S01]  /*4880*/  ISETP.LE.OR P1, PT, R43, UR10, P1 ;  /* 0x0000000a2b007c0c */ /* 0x000fe20008f23670 */
        /* <DEDUP_REMOVED lines=8> */
[----:B------:R-:W-:Y:S01]  /*4910*/  FMUL.FTZ R135, R101, UR48 ;  /* 0x0000003065877c20 */ /* 0x000fe20008410000 */
[----:B------:R-:W-:Y:S01]  /*4920*/  FMUL.FTZ R80, R114, R80 ;  /* 0x0000005072507220 */ /* 0x000fe20000410000 */
[----:B------:R-:W-:Y:S01]  /*4930*/  FMUL.FTZ R136, R48, R136 ;  /* 0x0000008830887220 */ /* 0x000fe20000410000 */
[----:B------:R-:W-:Y:S01]  /*4940*/  FFMA.FTZ R81, R114, R81, R137 ;  /* 0x0000005172517223 */ /* 0x000fe20000010089 */
[----:B------:R-:W-:Y:S01]  /*4950*/  VOTEU.ALL UP0, P1 ;  /* 0x0000000000ff7886 */ /* 0x000fe20000800000 */
[----:B------:R-:W-:Y:S01]  /*4960*/  FMUL.FTZ R135, R51, R135 ;  /* 0x0000008733877220 */ /* 0x000fe20000410000 */
[C---:B------:R-:W-:Y:S01]  /*4970*/  FMUL.FTZ R80, R115.reuse, R80 ;  /* 0x0000005073507220 */ /* 0x040fe20000410000 */
[----:B------:R-:W-:Y:S01]  /*4980*/  FFMA.FTZ R81, R115, R81, R136 ;  /* 0x0000005173517223 */ /* 0x000fe20000010088 */
[----:B------:R-:W-:Y:S01]  /*4990*/  IMAD.MOV.U32 R43, RZ, RZ, RZ ;  /* 0x000000ffff2b7224 */ /* 0x000fe200078e00ff */
[----:B------:R-:W-:Y:S01]  /*49a0*/  @!UP0 ULEA UR34, UR8, UR23, 0x3 ;  /* 0x0000001708228291 */ /* 0x000fe2000f8e18ff */
[----:B------:R-:W-:Y:S01]  /*49b0*/  FMUL.FTZ R80, R116, R80 ;  /* 0x0000005074507220 */ /* 0x000fe20000410000 */
[----:B0-----:R-:W-:Y:S01]  /*49c0*/  FFMA.FTZ R150, R150, R42, R134 ;  /* 0x0000002a96967223 */ /* 0x001fe20000010086 */
[----:B------:R-:W-:Y:S01]  /*49d0*/  FMUL.FTZ R134, R102, UR48 ;  /* 0x0000003066867c20 */ /* 0x000fe20008410000 */
[----:B------:R-:W-:Y:S01]  /*49e0*/  FFMA.FTZ R81, R116, R81, R135 ;  /* 0x0000005174517223 */ /* 0x000fe20000010087 */
[----:B------:R-:W-:-:S02]  /*49f0*/  HFMA2 R42, -RZ, RZ, 1.875, 0 ;  /* 0x3f800000ff2a7431 */ /* 0x000fc400000001ff */
[C---:B------:R-:W-:Y:S01]  /*4a00*/  FFMA.FTZ R133, R117.reuse, R150, R133 ;  /* 0x0000009675857223 */ /* 0x040fe20000010085 */
[----:B------:R-:W-:Y:S01]  /*4a10*/  FMUL.FTZ R134, R0, R134 ;  /* 0x0000008600867220 */ /* 0x000fe20000410000 */
[C---:B------:R-:W-:Y:S02]  /*4a20*/  FMUL.FTZ R80, R117.reuse, R80 ;  /* 0x0000005075507220 */ /* 0x040fe40000410000 */
[----:B------:R-:W-:Y:S01]  /*4a30*/  FFMA.FTZ R132, R116, R133, R132 ;  /* 0x0000008574847223 */ /* 0x000fe20000010084 */
[----:B------:R-:W-:Y:S01]  /*4a40*/  FFMA.FTZ R81, R117, R81, R134 ;  /* 0x0000005175517223 */ /* 0x000fe20000010086 */
[----:B------:R-:W0:Y:S02]  /*4a50*/  @!P1 LDS.64 R42, [UR34+0x45e0] ;  /* 0x0045e022ff2a9984 */ /* 0x000e240008000a00 */
[----:B------:R-:W-:Y:S02]  /*4a60*/  FFMA.FTZ R131, R115, R132, R131 ;  /* 0x0000008473837223 */ /* 0x000fe40000010083 */
[----:B------:R1:W-:Y:S02]  /*4a70*/  STS.64 [R118+0x36e0], R80 ;  /* 0x0036e05076007388 */ /* 0x0003e40000000a00 */
        /* <DEDUP_REMOVED lines=12> */
[----:B------:R-:W-:Y:S06]  /*4b40*/  BAR.SYNC.DEFER_BLOCKING 0x0 ;  /* 0x0000000000007b1d */ /* 0x000fec0000010000 */
[----:B01----:R-:W-:Y:S05]  /*4b50*/  @P0 BRA `(.L_x_328) ;  /* 0x0000000400240947 */ /* 0x003fea0003800000 */
[----:B------:R-:W-:Y:S01]  /*4b60*/  MOV R155, 0x28 ;  /* 0x00000028009b7802 */ /* 0x000fe20000000f00 */
[----:B------:R-:W-:Y:S01]  /*4b70*/  UMOV UR34, 0xffffffff ;  /* 0xffffffff00227882 */ /* 0x000fe20000000000 */
[----:B------:R-:W-:-:S03]  /*4b80*/  LOP3.LUT R156, R79, 0x1f, RZ, 0xc0, !PT ;  /* 0x0000001f4f9c7812 */ /* 0x000fc600078ec0ff */
[----:B------:R-:W-:Y:S01]  /*4b90*/  IMAD R155, R79, R155, UR23 ;  /* 0x000000174f9b7e24 */ /* 0x000fe2000f8e029b */
[----:B------:R-:W-:-:S04]  /*4ba0*/  ISETP.NE.AND P1, PT, R156, 0x1f, PT ;  /* 0x0000001f9c00780c */ /* 0x000fc80003f25270 */
[----:B------:R-:W-:Y:S04]  /*4bb0*/  LDS.64 R80, [R155+0x36f0] ;  /* 0x0036f0009b507984 */ /* 0x000fe80000000a00 */
[----:B------:R-:W0:Y:S04]  /*4bc0*/  LDS.64 R82, [R155+0x36f8] ;  /* 0x0036f8009b527984 */ /* 0x000e280000000a00 */
[----:B------:R-:W1:Y:S04]  /*4bd0*/  LDS.64 R84, [R155+0x36e8] ;  /* 0x0036e8009b547984 */ /* 0x000e680000000a00 */
[----:B------:R-:W2:Y:S01]  /*4be0*/  LDS.64 R86, [R155+0x36e0] ;  /* 0x0036e0009b567984 */ /* 0x000ea20000000a00 */
[C---:B0-----:R-:W-:Y:S01]  /*4bf0*/  FMUL.FTZ R162, R80.reuse, R82 ;  /* 0x0000005250a27220 */ /* 0x041fe20000410000 */
[----:B------:R-:W-:-:S03]  /*4c00*/  FFMA.FTZ R163, R80, R83, R81 ;  /* 0x0000005350a37223 */ /* 0x000fc60000010051 */
[C---:B-1----:R-:W-:Y:S01]  /*4c10*/  FMUL.FTZ R162, R84.reuse, R162 ;  /* 0x000000a254a27220 */ /* 0x042fe20000410000 */
[----:B------:R-:W-:-:S03]  /*4c20*/  FFMA.FTZ R163, R84, R163, R85 ;  /* 0x000000a354a37223 */ /* 0x000fc60000010055 */
[C---:B--2---:R-:W-:Y:S01]  /*4c30*/  FMUL.FTZ R162, R86.reuse, R162 ;  /* 0x000000a256a27220 */ /* 0x044fe20000410000 */
[----:B------:R-:W-:Y:S01]  /*4c40*/  FFMA.FTZ R163, R86, R163, R87 ;  /* 0x000000a356a37223 */ /* 0x000fe20000010057 */
[----:B------:R-:W-:Y:S06]  /*4c50*/  BRA.DIV UR34, `(.L_x_329) ;  /* 0x0000004622587947 */ /* 0x000fec000b800000 */
[----:B------:R-:W0:Y:S01]  /*4c60*/  SHFL.DOWN PT, R86, R163, 0x1, 0x1f ;  /* 0x08201f00a3567f89 */ /* 0x000e2200000e0000 */
[C---:B------:R-:W-:Y:S02]  /*4c70*/  ISETP.GT.U32.AND P3, PT, R156.reuse, 0x1b, PT ;  /* 0x0000001b9c00780c */ /* 0x040fe40003f64070 */
[C---:B------:R-:W-:Y:S01]  /*4c80*/  ISETP.GT.U32.AND P4, PT, R156.reuse, 0x17, PT ;  /* 0x000000179c00780c */ /* 0x040fe20003f84070 */
[----:B------:R-:W1:Y:S01]  /*4c90*/  SHFL.DOWN PT, R151, R162, 0x1, 0x1f ;  /* 0x08201f00a2977f89 */ /* 0x000e6200000e0000 */
[----:B------:R-:W-:Y:S02]  /*4ca0*/  ISETP.GT.U32.AND P5, PT, R156, 0xf, PT ;  /* 0x0000000f9c00780c */ /* 0x000fe40003fa4070 */
[----:B------:R-:W-:Y:S01]  /*4cb0*/  ISETP.NE.AND P0, PT, R79, 0x1f, PT ;  /* 0x0000001f4f00780c */ /* 0x000fe20003f05270 */
[----:B0-----:R-:W-:Y:S01]  /*4cc0*/  @P1 FFMA.FTZ R86, R162, R86, R163 ;  /* 0x00000056a2561223 */ /* 0x001fe200000100a3 */
[----:B-1----:R-:W-:-:S04]  /*4cd0*/  @P1 FMUL.FTZ R151, R151, R162 ;  /* 0x000000a297971220 */ /* 0x002fc80000410000 */
[----:B------:R-:W-:Y:S01]  /*4ce0*/  @P1 MOV R163, R86 ;  /* 0x0000005600a31202 */ /* 0x000fe20000000f00 */
[----:B------:R-:W-:Y:S01]  /*4cf0*/  @P1 IMAD.MOV.U32 R162, RZ, RZ, R151 ;  /* 0x000000ffffa21224 */ /* 0x000fe200078e0097 */
[----:B------:R-:W-:-:S03]  /*4d00*/  ISETP.GT.U32.AND P1, PT, R156, 0x1d, PT ;  /* 0x0000001d9c00780c */ /* 0x000fc60003f24070 */
[----:B------:R-:W0:Y:S04]  /*4d10*/  SHFL.DOWN PT, R86, R163, 0x2, 0x1f ;  /* 0x08401f00a3567f89 */ /* 0x000e2800000e0000 */
[----:B------:R-:W1:Y:S06]  /*4d20*/  SHFL.DOWN PT, R151, R162, 0x2, 0x1f ;  /* 0x08401f00a2977f89 */ /* 0x000e6c00000e0000 */
[C---:B0-----:R-:W-:Y:S01]  /*4d30*/  @!P1 FFMA.FTZ R86, R162.reuse, R86, R163 ;  /* 0x00000056a2569223 */ /* 0x041fe200000100a3 */
[----:B-1----:R-:W-:-:S04]  /*4d40*/  @!P1 FMUL.FTZ R151, R162, R151 ;  /* 0x00000097a2979220 */ /* 0x002fc80000410000 */
[----:B------:R-:W-:Y:S02]  /*4d50*/  @!P1 MOV R163, R86 ;  /* 0x0000005600a39202 */ /* 0x000fe40000000f00 */
[----:B------:R-:W-:-:S03]  /*4d60*/  @!P1 MOV R162, R151 ;  /* 0x0000009700a29202 */ /* 0x000fc60000000f00 */
[----:B------:R-:W0:Y:S04]  /*4d70*/  SHFL.DOWN PT, R86, R163, 0x4, 0x1f ;  /* 0x08801f00a3567f89 */ /* 0x000e2800000e0000 */
[----:B------:R-:W1:Y:S01]  /*4d80*/  SHFL.DOWN PT, R151, R162, 0x4, 0x1f ;  /* 0x08801f00a2977f89 */ /* 0x000e6200000e0000 */
[C---:B0-----:R-:W-:Y:S01]  /*4d90*/  @!P3 FFMA.FTZ R86, R162.reuse, R86, R163 ;  /* 0x00000056a256b223 */ /* 0x041fe200000100a3 */
[----:B-1----:R-:W-:-:S03]  /*4da0*/  @!P3 FMUL.FTZ R151, R162, R151 ;  /* 0x00000097a297b220 */ /* 0x002fc60000410000 */
[----:B------:R-:W-:Y:S02]  /*4db0*/  @!P3 IMAD.MOV.U32 R163, RZ, RZ, R86 ;  /* 0x000000ffffa3b224 */ /* 0x000fe400078e0056 */
[----:B------:R-:W-:-:S03]  /*4dc0*/  @!P3 MOV R162, R151 ;  /* 0x0000009700a2b202 */ /* 0x000fc60000000f00 */
[----:B------:R-:W0:Y:S04]  /*4dd0*/  SHFL.DOWN PT, R86, R163, 0x8, 0x1f ;  /* 0x09001f00a3567f89 */ /* 0x000e2800000e0000 */
[----:B------:R-:W1:Y:S01]  /*4de0*/  SHFL.DOWN PT, R151, R162, 0x8, 0x1f ;  /* 0x09001f00a2977f89 */ /* 0x000e6200000e0000 */
[C---:B0-----:R-:W-:Y:S01]  /*4df0*/  @!P4 FFMA.FTZ R86, R162.reuse, R86, R163 ;  /* 0x00000056a256c223 */ /* 0x041fe200000100a3 */
[----:B-1----:R-:W-:-:S04]  /*4e00*/  @!P4 FMUL.FTZ R151, R162, R151 ;  /* 0x00000097a297c220 */ /* 0x002fc80000410000 */
[----:B------:R-:W-:Y:S01]  /*4e10*/  @!P4 MOV R163, R86 ;  /* 0x0000005600a3c202 */ /* 0x000fe20000000f00 */
[----:B------:R-:W-:-:S04]  /*4e20*/  @!P4 IMAD.MOV.U32 R162, RZ, RZ, R151 ;  /* 0x000000ffffa2c224 */ /* 0x000fc800078e0097 */
[----:B------:R-:W0:Y:S04]  /*4e30*/  SHFL.DOWN PT, R86, R163, 0x10, 0x1f ;  /* 0x0a001f00a3567f89 */ /* 0x000e2800000e0000 */
[----:B------:R-:W1:Y:S01]  /*4e40*/  SHFL.DOWN PT, R151, R162, 0x10, 0x1f ;  /* 0x0a001f00a2977f89 */ /* 0x000e6200000e0000 */
[C---:B0-----:R-:W-:Y:S01]  /*4e50*/  @!P5 FFMA.FTZ R86, R162.reuse, R86, R163 ;  /* 0x00000056a256d223 */ /* 0x041fe200000100a3 */
[----:B-1----:R-:W-:-:S04]  /*4e60*/  @!P5 FMUL.FTZ R151, R162, R151 ;  /* 0x00000097a297d220 */ /* 0x002fc80000410000 */
        /* <DEDUP_REMOVED lines=10> */
.L_x_411:
        /* <DEDUP_REMOVED lines=12> */
[----:B0-----:R-:W-:Y:S01]  /*4fd0*/  IMAD.MOV.U32 R43, RZ, RZ, R156 ;  /* 0x000000ffff2b7224 */ /* 0x001fe200078e009c */
[----:B------:R-:W-:-:S07]  /*4fe0*/  MOV R42, R157 ;  /* 0x0000009d002a7202 */ /* 0x000fce0000000f00 */
.L_x_328:
[----:B------:R-:W-:Y:S05]  /*4ff0*/  WARPSYNC.ALL ;  /* 0x0000000000007948 */ /* 0x000fea0003800000 */
[----:B------:R-:W-:Y:S01]  /*5000*/  ISETP.NE.AND P0, PT, R79, RZ, PT ;  /* 0x000000ff4f00720c */ /* 0x000fe20003f05270 */
[----:B------:R-:W2:Y:S04]  /*5010*/  LDL.LU R157, [R1+0x28] ;  /* 0x00002800019d7983 */ /* 0x000ea80000300800 */
[----:B------:R-:W3:Y:S01]  /*5020*/  LDL.LU R156, [R1+0x24] ;  /* 0x00002400019c7983 */ /* 0x000ee20000300800 */
[----:B------:R-:W-:Y:S01]  /*5030*/  BAR.SYNC.DEFER_BLOCKING 0x0 ;  /* 0x0000000000007b1d */ /* 0x000fe20000010000 */
        /* <DEDUP_REMOVED lines=13> */
[----:B-1----:R-:W4:Y:S04]  /*5110*/  LDL.LU R155, [R1+0x20] ;  /* 0x00002000019b7983 */ /* 0x002f280000300800 */
[----:B------:R-:W0:Y:S01]  /*5120*/  LDS R118, [R118+0x36e4] ;  /* 0x0036e40076767984 */ /* 0x000e220000000800 */
[----:B------:R-:W-:Y:S01]  /*5130*/  FFMA.FTZ R102, R0, R102, RZ ;  /* 0x0000006600667223 */ /* 0x000fe200000100ff */
[----:B------:R-:W-:-:S02]  /*5140*/  FMUL.FTZ R84, R89, R121 ;  /* 0x0000007959547220 */ /* 0x000fc40000410000 */
[----:B------:R-:W5:Y:S01]  /*5150*/  LDL.LU R153, [R1+0x1c] ;  /* 0x00001c0001997983 */ /* 0x000f620000300800 */
[----:B------:R-:W-:-:S03]  /*5160*/  FFMA.FTZ R101, R51, R101, R102 ;  /* 0x0000006533657223 */ /* 0x000fc60000010066 */
[----:B------:R-:W5:Y:S01]  /*5170*/  LDL.LU R152, [R1+0x2c] ;  /* 0x00002c0001987983 */ /* 0x000f620000300800 */
[----:B------:R-:W-:-:S03]  /*5180*/  FFMA.FTZ R100, R48, R100, R101 ;  /* 0x0000006430647223 */ /* 0x000fc60000010065 */
[----:B------:R-:W5:Y:S01]  /*5190*/  LDL.LU R151, [R1+0x18] ;  /* 0x0000180001977983 */ /* 0x000f620000300800 */
[----:B------:R-:W-:Y:S01]  /*51a0*/  FFMA.FTZ R99, R45, R99, R100 ;  /* 0x000000632d637223 */ /* 0x000fe20000010064 */
[----:B------:R-:W-:Y:S01]  /*51b0*/  USHF.L.U32 UR52, UR10, 0xb, URZ ;  /* 0x0000000b0a347899 */ /* 0x000fe200080006ff */
[----:B------:R-:W-:Y:S01]  /*51c0*/  FMUL.FTZ R88, R88, R120 ;  /* 0x0000007858587220 */ /* 0x000fe20000410000 */
[----:B------:R-:W-:Y:S01]  /*51d0*/  VOTEU.ALL UP0, P0 ;  /* 0x0000000000ff7886 */ /* 0x000fe20000000000 */
[----:B------:R-:W-:Y:S01]  /*51e0*/  FFMA.FTZ R98, R38, R98, R99 ;  /* 0x0000006226627223 */ /* 0x000fe20000010063 */
[----:B------:R-:W-:Y:S01]  /*51f0*/  UIADD3 UR35, UPT, UPT, UR52, -0x800, URZ ;  /* 0xfffff80034237890 */ /* 0x000fe2000fffe0ff */
[----:B------:R-:W-:Y:S01]  /*5200*/  FMUL.FTZ R41, R41, R119 ;  /* 0x0000007729297220 */ /* 0x000fe20000410000 */
[----:B------:R-:W-:Y:S02]  /*5210*/  IMAD.SHL.U32 R85, R79, 0x10, RZ ;  /* 0x000000104f557824 */ /* 0x000fe400078e00ff */
[----:B------:R-:W-:Y:S01]  /*5220*/  FFMA.FTZ R97, R35, R97, R98 ;  /* 0x0000006123617223 */ /* 0x000fe20000010062 */
[----:B------:R-:W-:Y:S01]  /*5230*/  @!UP0 ULEA UR34, UR8, UR23, 0x3 ;  /* 0x0000001708228291 */ /* 0x000fe2000f8e18ff */
[----:B------:R-:W-:Y:S01]  /*5240*/  LOP3.LUT R80, R79, UR52, RZ, 0xfc, !PT ;  /* 0x000000344f507c12 */ /* 0x000fe2000f8efcff */
[----:B------:R-:W-:Y:S01]  /*5250*/  FMUL.FTZ R81, R133, UR48 ;  /* 0x0000003085517c20 */ /* 0x000fe20008410000 */
[----:B------:R-:W-:Y:S01]  /*5260*/  FFMA.FTZ R96, R32, R96, R97 ;  /* 0x0000006020607223 */ /* 0x000fe20000010061 */
[----:B------:R-:W-:Y:S01]  /*5270*/  FFMA.FTZ R133, -R17, R52, R133 ;  /* 0x0000003411857223 */ /* 0x000fe20000010185 */
[----:B------:R-:W-:Y:S01]  /*5280*/  FFMA.FTZ R89, -R12, R44, R128 ;  /* 0x0000002c0c597223 */ /* 0x000fe20000010180 */
[----:B------:R-:W-:Y:S01]  /*5290*/  FMUL.FTZ R81, R51, R81 ;  /* 0x0000005133517220 */ /* 0x000fe20000410000 */
[----:B------:R-:W-:-:S02]  /*52a0*/  FFMA.FTZ R95, R29, R95, R96 ;  /* 0x0000005f1d5f7223 */ /* 0x000fc40000010060 */
[----:B------:R1:W-:Y:S02]  /*52b0*/  @!P0 STS.64 [UR34+0x45e0], R42 ;  /* 0x0045e02aff008988 */ /* 0x0003e40008000a22 */
[----:B------:R-:W-:Y:S02]  /*52c0*/  FFMA.FTZ R94, R26, R94, R95 ;  /* 0x0000005e1a5e7223 */ /* 0x000fe4000001005f */
[----:B------:R-:W5:Y:S02]  /*52d0*/  LDL.LU R95, [R1+0x14] ;  /* 0x00001400015f7983 */ /* 0x000f640000300800 */
[----:B------:R-:W-:Y:S01]  /*52e0*/  FFMA.FTZ R93, R25, R93, R94 ;  /* 0x0000005d195d7223 */ /* 0x000fe2000001005e */
[----:B0-----:R-:W-:-:S03]  /*52f0*/  FFMA.FTZ R149, R118, R40, R149 ;  /* 0x0000002876957223 */ /* 0x001fc60000010095 */
[----:B------:R-:W-:Y:S01]  /*5300*/  FFMA.FTZ R92, R24, R92, R93 ;  /* 0x0000005c185c7223 */ /* 0x000fe2000001005d */
[----:B------:R-:W-:Y:S01]  /*5310*/  LOP3.LUT R40, R79, UR35, RZ, 0xfc, !PT ;  /* 0x000000234f287c12 */ /* 0x000fe2000f8efcff */
[----:B-1----:R-:W-:Y:S01]  /*5320*/  FMUL.FTZ R43, R132, UR48 ;  /* 0x00000030842b7c20 */ /* 0x002fe20008410000 */
[----:B------:R-:W-:Y:S01]  /*5330*/  FFMA.FTZ R103, R103, R149, R148 ;  /* 0x0000009567677223 */ /* 0x000fe20000010094 */
[----:B------:R-:W-:Y:S01]  /*5340*/  FFMA.FTZ R91, R23, R91, R92 ;  /* 0x0000005b175b7223 */ /* 0x000fe2000001005c */
[----:B------:R-:W-:Y:S01]  /*5350*/  IADD3 R40, PT, PT, -R40, UR28, RZ ;  /* 0x0000001c28287c10 */ /* 0x000fe2000fffe1ff */
[----:B------:R-:W-:Y:S01]  /*5360*/  FMUL.FTZ R43, R48, R43 ;  /* 0x0000002b302b7220 */ /* 0x000fe20000410000 */
[----:B------:R-:W-:Y:S01]  /*5370*/  FFMA.FTZ R104, R104, R103, R147 ;  /* 0x0000006768687223 */ /* 0x000fe20000010093 */
[----:B------:R-:W-:Y:S01]  /*5380*/  FFMA.FTZ R90, R22, R90, R91 ;  /* 0x0000005a165a7223 */ /* 0x000fe2000001005b */
[----:B------:R-:W-:Y:S01]  /*5390*/  LEA.HI R42, R79, R85, RZ, 0x1f ;  /* 0x000000554f2a7211 */ /* 0x000fe200078ff8ff */
[----:B------:R-:W-:Y:S01]  /*53a0*/  FFMA.FTZ R132, -R16, R50, R132 ;  /* 0x0000003210847223 */ /* 0x000fe20000010184 */
[----:B------:R-:W-:Y:S01]  /*53b0*/  FFMA.FTZ R105, R105, R104, R146 ;  /* 0x0000006869697223 */ /* 0x000fe20000010092 */
[----:B------:R-:W-:Y:S01]  /*53c0*/  FFMA.FTZ R84, R21, R84, R90 ;  /* 0x0000005415547223 */ /* 0x000fe2000001005a */
[----:B------:R-:W-:-:S02]  /*53d0*/  ISETP.GE.AND P1, PT, R40, 0x1, PT ;  /* 0x000000012800780c */ /* 0x000fc40003f26270 */
[----:B------:R-:W-:Y:S01]  /*53e0*/  FFMA.FTZ R106, R106, R105, R145 ;  /* 0x000000696a6a7223 */ /* 0x000fe20000010091 */
[----:B------:R-:W-:Y:S01]  /*53f0*/  FFMA.FTZ R84, R20, R88, R84 ;  /* 0x0000005814547223 */ /* 0x000fe20000010054 */
[----:B------:R-:W-:Y:S02]  /*5400*/  MOV R40, UR28 ;  /* 0x0000001c00287c02 */ /* 0x000fe40008000f00 */
[----:B------:R-:W-:Y:S01]  /*5410*/  FFMA.FTZ R107, R107, R106, R144 ;  /* 0x0000006a6b6b7223 */ /* 0x000fe20000010090 */
[----:B------:R-:W-:Y:S01]  /*5420*/  FFMA.FTZ R84, R19, R41, R84 ;  /* 0x0000002913547223 */ /* 0x000fe20000010054 */
[----:B------:R-:W-:Y:S01]  /*5430*/  FMUL.FTZ R41, R150, UR48 ;  /* 0x0000003096297c20 */ /* 0x000fe20008410000 */
[----:B------:R-:W-:Y:S01]  /*5440*/  LEA R42, R42, UR23, 0x2 ;  /* 0x000000172a2a7c11 */ /* 0x000fe2000f8e10ff */
[----:B------:R-:W-:Y:S01]  /*5450*/  FFMA.FTZ R108, R108, R107, R143 ;  /* 0x0000006b6c6c7223 */ /* 0x000fe2000001008f */
[----:B------:R-:W-:Y:S01]  /*5460*/  IADD3 R80, PT, PT, -R80, 0x800, R40 ;  /* 0x0000080050507810 */ /* 0x000fe20007ffe128 */
[----:B------:R-:W-:Y:S01]  /*5470*/  FMUL.FTZ R41, R0, R41 ;  /* 0x0000002900297220 */ /* 0x000fe20000410000 */
[----:B------:R-:W-:Y:S01]  /*5480*/  LEA.HI R40, R85, R85, RZ, 0x1b ;  /* 0x0000005555287211 */ /* 0x000fe200078fd8ff */
[----:B------:R-:W-:Y:S01]  /*5490*/  FFMA.FTZ R109, R109, R108, R142 ;  /* 0x0000006c6d6d7223 */ /* 0x000fe2000001008e */
[----:B------:R-:W-:-:S02]  /*54a0*/  FFMA.FTZ R150, -R18, R53, R150 ;  /* 0x0000003512967223 */ /* 0x000fc40000010196 */
[----:B------:R0:W-:Y:S01]  /*54b0*/  STS [R42+0x1090], R41 ;  /* 0x001090292a007388 */ /* 0x0001e20000000800 */
[----:B------:R-:W-:Y:S01]  /*54c0*/  FFMA.FTZ R110, R110, R109, R141 ;  /* 0x0000006d6e6e7223 */ /* 0x000fe2000001008d */
[----:B------:R-:W-:-:S03]  /*54d0*/  LEA R40, R40, UR23, 0x2 ;  /* 0x0000001728287c11 */ /* 0x000fc6000f8e10ff */
[-C--:B------:R-:W-:Y:S01]  /*54e0*/  FFMA.FTZ R111, R111, R110.reuse, R140 ;  /* 0x0000006e6f6f7223 */ /* 0x080fe2000001008c */
[----:B------:R-:W-:Y:S01]  /*54f0*/  FMUL.FTZ R92, R11, R110 ;  /* 0x0000006e0b5c7220 */ /* 0x000fe20000410000 */
[----:B------:R1:W-:Y:S02]  /*5500*/  STS [R40+0x1098], R43 ;  /* 0x0010982b28007388 */ /* 0x0003e40000000800 */
[-C--:B------:R-:W-:Y:S01]  /*5510*/  FMUL.FTZ R90, R12, R111.reuse ;  /* 0x0000006f0c5a7220 */ /* 0x080fe20000410000 */
[----:B------:R-:W-:Y:S01]  /*5520*/  FFMA.FTZ R112, R112, R111, R139 ;  /* 0x0000006f70707223 */ /* 0x000fe2000001008b */
[----:B0-----:R-:W-:Y:S01]  /*5530*/  FMUL.FTZ R41, R131, UR48 ;  /* 0x0000003083297c20 */ /* 0x001fe20008410000 */
[----:B------:R-:W-:Y:S01]  /*5540*/  FMUL.FTZ R42, R130, UR48 ;  /* 0x00000030822a7c20 */ /* 0x000fe20008410000 */
[----:B------:R0:W-:Y:S01]  /*5550*/  STS [R40+0x1094], R81 ;  /* 0x0010945128007388 */ /* 0x0001e20000000800 */
[----:B------:R-:W-:Y:S01]  /*5560*/  FFMA.FTZ R113, R113, R112, R138 ;  /* 0x0000007071717223 */ /* 0x000fe2000001008a */
[----:B------:R-:W-:Y:S01]  /*5570*/  FMUL.FTZ R41, R45, R41 ;  /* 0x000000292d297220 */ /* 0x000fe20000410000 */
[----:B------:R-:W-:Y:S01]  /*5580*/  FMUL.FTZ R42, R38, R42 ;  /* 0x0000002a262a7220 */ /* 0x000fe20000410000 */
[----:B-1----:R-:W-:Y:S01]  /*5590*/  FMUL.FTZ R43, R129, UR48 ;  /* 0x00000030812b7c20 */ /* 0x002fe20008410000 */
[----:B------:R-:W-:Y:S01]  /*55a0*/  FFMA.FTZ R114, R114, R113, R137 ;  /* 0x0000007172727223 */ /* 0x000fe20000010089 */
[----:B------:R-:W-:Y:S01]  /*55b0*/  FFMA.FTZ R131, -R15, R49, R131 ;  /* 0x000000310f837223 */ /* 0x000fe20000010183 */
[----:B------:R1:W-:Y:S01]  /*55c0*/  STS [R40+0x109c], R41 ;  /* 0x00109c2928007388 */ /* 0x0003e20000000800 */
[----:B------:R-:W-:Y:S01]  /*55d0*/  FMUL.FTZ R43, R35, R43 ;  /* 0x0000002b232b7220 */ /* 0x000fe20000410000 */
[-C--:B------:R-:W-:Y:S01]  /*55e0*/  FFMA.FTZ R115, R115, R114.reuse, R136 ;  /* 0x0000007273737223 */ /* 0x080fe20000010088 */
[----:B0-----:R-:W-:Y:S01]  /*55f0*/  FMUL.FTZ R81, R121, UR48 ;  /* 0x0000003079517c20 */ /* 0x001fe20008410000 */
[----:B------:R0:W-:Y:S01]  /*5600*/  STS [R40+0x10a0], R42 ;  /* 0x0010a02a28007388 */ /* 0x0001e20000000800 */
[----:B------:R-:W-:Y:S01]  /*5610*/  FMUL.FTZ R87, R15, R114 ;  /* 0x000000720f577220 */ /* 0x000fe20000410000 */
[-C--:B------:R-:W-:Y:S01]  /*5620*/  FFMA.FTZ R116, R116, R115.reuse, R135 ;  /* 0x0000007374747223 */ /* 0x080fe20000010087 */
[----:B------:R-:W-:Y:S01]  /*5630*/  FMUL.FTZ R86, R16, R115 ;  /* 0x0000007310567220 */ /* 0x000fe20000410000 */
[----:B------:R0:W-:Y:S01]  /*5640*/  STS [R40+0x10a4], R43 ;  /* 0x0010a42b28007388 */ /* 0x0001e20000000800 */
[----:B------:R-:W-:Y:S01]  /*5650*/  FFMA.FTZ R130, -R14, R47, R130 ;  /* 0x0000002f0e827223 */ /* 0x000fe20000010182 */
[----:B-1----:R-:W-:Y:S01]  /*5660*/  FMUL.FTZ R41, R128, UR48 ;  /* 0x0000003080297c20 */ /* 0x002fe20008410000 */
[-C--:B------:R-:W-:Y:S01]  /*5670*/  FFMA.FTZ R117, R117, R116.reuse, R134 ;  /* 0x0000007475757223 */ /* 0x080fe20000010086 */
[----:B------:R-:W-:Y:S01]  /*5680*/  FMUL.FTZ R83, R17, R116 ;  /* 0x0000007411537220 */ /* 0x000fe20000410000 */
[----:B------:R-:W-:Y:S01]  /*5690*/  FFMA.FTZ R129, -R13, R46, R129 ;  /* 0x0000002e0d817223 */ /* 0x000fe20000010181 */
[----:B0-----:R-:W-:Y:S01]  /*56a0*/  FMUL.FTZ R42, R127, UR48 ;  /* 0x000000307f2a7c20 */ /* 0x001fe20008410000 */
[----:B------:R-:W-:Y:S01]  /*56b0*/  FMUL.FTZ R41, R32, R41 ;  /* 0x0000002920297220 */ /* 0x000fe20000410000 */
[----:B------:R-:W-:Y:S01]  /*56c0*/  FMUL.FTZ R82, R18, R117 ;  /* 0x0000007512527220 */ /* 0x000fe20000410000 */
[----:B------:R-:W-:Y:S01]  /*56d0*/  FMUL.FTZ R43, R126, UR48 ;  /* 0x000000307e2b7c20 */ /* 0x000fe20008410000 */
[----:B------:R-:W-:-:S02]  /*56e0*/  FMUL.FTZ R42, R29, R42 ;  /* 0x0000002a1d2a7220 */ /* 0x000fc40000410000 */
[----:B------:R0:W-:Y:S01]  /*56f0*/  STS [R40+0x10a8], R41 ;  /* 0x0010a82928007388 */ /* 0x0001e20000000800 */
[----:B------:R-:W-:Y:S01]  /*5700*/  FFMA.FTZ R88, R82, R150, RZ ;  /* 0x0000009652587223 */ /* 0x000fe200000100ff */
[----:B------:R-:W-:Y:S02]  /*5710*/  FMUL.FTZ R43, R26, R43 ;  /* 0x0000002b1a2b7220 */ /* 0x000fe40000410000 */
[----:B------:R1:W-:Y:S01]  /*5720*/  STS [R40+0x10ac], R42 ;  /* 0x0010ac2a28007388 */ /* 0x0003e20000000800 */
[----:B------:R-:W-:-:S03]  /*5730*/  FFMA.FTZ R88, R83, R133, R88 ;  /* 0x0000008553587223 */ /* 0x000fc60000010058 */
[----:B------:R1:W-:Y:S01]  /*5740*/  STS [R40+0x10b0], R43 ;  /* 0x0010b02b28007388 */ /* 0x0003e20000000800 */
[----:B------:R-:W-:Y:S01]  /*5750*/  FFMA.FTZ R88, R86, R132, R88 ;  /* 0x0000008456587223 */ /* 0x000fe20000010058 */
[----:B0-----:R-:W-:-:S03]  /*5760*/  FMUL.FTZ R41, R125, UR48 ;  /* 0x000000307d297c20 */ /* 0x001fc60008410000 */
[----:B------:R-:W-:Y:S01]  /*5770*/  FFMA.FTZ R88, R87, R131, R88 ;  /* 0x0000008357587223 */ /* 0x000fe20000010058 */
[----:B-1----:R-:W-:Y:S01]  /*5780*/  FMUL.FTZ R42, R124, UR48 ;  /* 0x000000307c2a7c20 */ /* 0x002fe20008410000 */
[----:B------:R-:W-:Y:S01]  /*5790*/  FMUL.FTZ R41, R25, R41 ;  /* 0x0000002919297220 */ /* 0x000fe20000410000 */
[----:B------:R-:W-:Y:S02]  /*57a0*/  FMUL.FTZ R43, R123, UR48 ;  /* 0x000000307b2b7c20 */ /* 0x000fe40008410000 */
[----:B------:R-:W-:Y:S02]  /*57b0*/  FMUL.FTZ R42, R24, R42 ;  /* 0x0000002a182a7220 */ /* 0x000fe40000410000 */
[----:B------:R0:W-:Y:S01]  /*57c0*/  STS [R40+0x10b4], R41 ;  /* 0x0010b42928007388 */ /* 0x0001e20000000800 */
[----:B------:R-:W-:-:S03]  /*57d0*/  FMUL.FTZ R43, R23, R43 ;  /* 0x0000002b172b7220 */ /* 0x000fc60000410000 */
[----:B------:R1:W-:Y:S04]  /*57e0*/  STS [R40+0x10b8], R42 ;  /* 0x0010b82a28007388 */ /* 0x0003e80000000800 */
[----:B------:R1:W-:Y:S01]  /*57f0*/  STS [R40+0x10bc], R43 ;  /* 0x0010bc2b28007388 */ /* 0x0003e20000000800 */
[----:B0-----:R-:W-:-:S04]  /*5800*/  FMUL.FTZ R41, R122, UR48 ;  /* 0x000000307a297c20 */ /* 0x001fc80008410000 */
[----:B-1----:R-:W-:Y:S01]  /*5810*/  FMUL.FTZ R42, R22, R41 ;  /* 0x00000029162a7220 */ /* 0x002fe20000410000 */
[----:B------:R-:W-:Y:S01]  /*5820*/  FMUL.FTZ R41, R21, R81 ;  /* 0x0000005115297220 */ /* 0x000fe20000410000 */
[----:B------:R-:W-:Y:S01]  /*5830*/  FMUL.FTZ R81, R14, R113 ;  /* 0x000000710e517220 */ /* 0x000fe20000410000 */
[----:B------:R-:W-:Y:S02]  /*5840*/  FMUL.FTZ R43, R119, UR48 ;  /* 0x00000030772b7c20 */ /* 0x000fe40008410000 */
[----:B------:R0:W-:Y:S01]  /*5850*/  STS [R40+0x10c0], R42 ;  /* 0x0010c02a28007388 */ /* 0x0001e20000000800 */
[----:B------:R-:W-:Y:S01]  /*5860*/  FFMA.FTZ R88, R81, R130, R88 ;  /* 0x0000008251587223 */ /* 0x000fe20000010058 */
[----:B------:R-:W-:Y:S01]  /*5870*/  FMUL.FTZ R43, R19, R43 ;  /* 0x0000002b132b7220 */ /* 0x000fe20000410000 */
[----:B--2---:R-:W-:Y:S01]  /*5880*/  FADD.FTZ R157, R90, R157 ;  /* 0x0000009d5a9d7221 */ /* 0x004fe20000010000 */
[----:B0-----:R-:W-:-:S03]  /*5890*/  FMUL.FTZ R42, R13, R112 ;  /* 0x000000700d2a7220 */ /* 0x001fc60000410000 */
[----:B------:R0:W-:Y:S01]  /*58a0*/  STS [R40+0x10cc], R43 ;  /* 0x0010cc2b28007388 */ /* 0x0001e20000000800 */
[----:B---3--:R-:W-:Y:S01]  /*58b0*/  FADD.FTZ R156, R92, R156 ;  /* 0x0000009c5c9c7221 */ /* 0x008fe20000010000 */
[----:B------:R-:W-:Y:S02]  /*58c0*/  FFMA.FTZ R88, R42, R129, R88 ;  /* 0x000000812a587223 */ /* 0x000fe40000010058 */
[----:B------:R-:W-:Y:S04]  /*58d0*/  STL [R1+0x28], R157 ;  /* 0x0000289d01007387 */ /* 0x000fe80000100800 */
[----:B------:R-:W-:Y:S04]  /*58e0*/  STL [R1+0x24], R156 ;  /* 0x0000249c01007387 */ /* 0x000fe80000100800 */
[----:B------:R-:W2:Y:S01]  /*58f0*/  LDL.LU R100, [R1+0x10] ;  /* 0x0000100001647983 */ /* 0x000ea20000300800 */
[----:B0-----:R-:W-:Y:S01]  /*5900*/  FFMA.FTZ R43, R90, R89, R88 ;  /* 0x000000595a2b7223 */ /* 0x001fe20000010058 */
[----:B------:R-:W-:Y:S01]  /*5910*/  FFMA.FTZ R127, -R11, R39, R127 ;  /* 0x000000270b7f7223 */ /* 0x000fe2000001017f */
[C---:B------:R-:W-:Y:S01]  /*5920*/  FMUL.FTZ R91, R10.reuse, R109 ;  /* 0x0000006d0a5b7220 */ /* 0x040fe20000410000 */
[----:B------:R-:W-:Y:S01]  /*5930*/  FMUL.FTZ R93, R111, UR51 ;  /* 0x000000336f5d7c20 */ /* 0x000fe20008410000 */
[----:B------:R-:W-:Y:S01]  /*5940*/  FFMA.FTZ R126, -R10, R37, R126 ;  /* 0x000000250a7e7223 */ /* 0x000fe2000001017e */
[----:B------:R-:W-:Y:S01]  /*5950*/  FFMA.FTZ R43, R92, R127, R43 ;  /* 0x0000007f5c2b7223 */ /* 0x000fe2000001002b */
[----:B------:R-:W-:Y:S01]  /*5960*/  FMUL.FTZ R92, R9, R108 ;  /* 0x0000006c095c7220 */ /* 0x000fe20000410000 */
[----:B----4-:R-:W-:Y:S01]  /*5970*/  FADD.FTZ R155, R91, R155 ;  /* 0x0000009b5b9b7221 */ /* 0x010fe20000010000 */
[----:B------:R-:W-:Y:S01]  /*5980*/  FMUL.FTZ R89, R89, R93 ;  /* 0x0000005d59597220 */ /* 0x000fe20000410000 */
[C---:B------:R-:W-:Y:S01]  /*5990*/  FMUL.FTZ R93, R8.reuse, R107 ;  /* 0x0000006b085d7220 */ /* 0x040fe20000410000 */
[----:B------:R-:W-:Y:S01]  /*59a0*/  FFMA.FTZ R43, R91, R126, R43 ;  /* 0x0000007e5b2b7223 */ /* 0x000fe2000001002b */
[----:B------:R-:W-:Y:S01]  /*59b0*/  FFMA.FTZ R125, -R9, R36, R125 ;  /* 0x00000024097d7223 */ /* 0x000fe2000001017d */
[----:B------:R-:W-:Y:S01]  /*59c0*/  STL [R1+0x20], R155 ;  /* 0x0000209b01007387 */ /* 0x000fe20000100800 */
[----:B------:R-:W-:Y:S01]  /*59d0*/  FFMA.FTZ R124, -R8, R34, R124 ;  /* 0x00000022087c7223 */ /* 0x000fe2000001017c */
[----:B------:R-:W-:Y:S01]  /*59e0*/  FMUL.FTZ R94, R107, UR51 ;  /* 0x000000336b5e7c20 */ /* 0x000fe20008410000 */
[----:B------:R-:W-:Y:S01]  /*59f0*/  FMUL.FTZ R96, R5, R105 ;  /* 0x0000006905607220 */ /* 0x000fe20000410000 */
[----:B------:R0:W-:Y:S01]  /*5a00*/  STS [R40+0x10c4], R41 ;  /* 0x0010c42928007388 */ /* 0x0001e20000000800 */
[C---:B-----5:R-:W-:Y:S01]  /*5a10*/  FADD.FTZ R153, R92.reuse, R153 ;  /* 0x000000995c997221 */ /* 0x060fe20000010000 */
[----:B------:R-:W-:Y:S01]  /*5a20*/  FFMA.FTZ R43, R92, R125, R43 ;  /* 0x0000007d5c2b7223 */ /* 0x000fe2000001002b */
[----:B------:R-:W-:-:S03]  /*5a30*/  FADD.FTZ R152, R42, R152 ;  /* 0x000000982a987221 */ /* 0x000fc60000010000 */
[----:B------:R-:W-:Y:S01]  /*5a40*/  STL [R1+0x1c], R153 ;  /* 0x00001c9901007387 */ /* 0x000fe20000100800 */
[----:B0-----:R-:W-:Y:S01]  /*5a50*/  FMUL.FTZ R41, R120, UR48 ;  /* 0x0000003078297c20 */ /* 0x001fe20008410000 */
[----:B------:R-:W-:Y:S02]  /*5a60*/  FADD.FTZ R151, R93, R151 ;  /* 0x000000975d977221 */ /* 0x000fe40000010000 */
[----:B------:R-:W3:Y:S01]  /*5a70*/  LDL.LU R98, [R1+0xc] ;  /* 0x00000c0001627983 */ /* 0x000ee20000300800 */
[----:B------:R-:W-:Y:S01]  /*5a80*/  FMUL.FTZ R92, R124, R94 ;  /* 0x0000005e7c5c7220 */ /* 0x000fe20000410000 */
[----:B------:R-:W-:Y:S01]  /*5a90*/  FMUL.FTZ R94, R7, R106 ;  /* 0x0000006a075e7220 */ /* 0x000fe20000410000 */
[----:B------:R-:W-:Y:S01]  /*5aa0*/  FMUL.FTZ R41, R20, R41 ;  /* 0x0000002914297220 */ /* 0x000fe20000410000 */
[----:B------:R-:W-:Y:S04]  /*5ab0*/  STL [R1+0x2c], R152 ;  /* 0x00002c9801007387 */ /* 0x000fe80000100800 */
[----:B------:R-:W-:Y:S04]  /*5ac0*/  STL [R1+0x18], R151 ;  /* 0x0000189701007387 */ /* 0x000fe80000100800 */
[----:B------:R-:W4:Y:S01]  /*5ad0*/  LDL.LU R99, [R1+0x8] ;  /* 0x0000080001637983 */ /* 0x000f220000300800 */
[----:B------:R-:W0:Y:S03]  /*5ae0*/  S2UR UR34, SR_CTAID.X ;  /* 0x00000000002279c3 */ /* 0x000e260000002500 */
[----:B------:R1:W-:Y:S01]  /*5af0*/  STS [R40+0x10c8], R41 ;  /* 0x0010c82928007388 */ /* 0x0003e20000000800 */
[----:B------:R-:W-:-:S04]  /*5b00*/  FADD.FTZ R95, R94, R95 ;  /* 0x0000005f5e5f7221 */ /* 0x000fc80000010000 */
[----:B-1----:R-:W0:Y:S01]  /*5b10*/  LDC.64 R40, c[0x0][0x4d8] ;  /* 0x00013600ff287b82 */ /* 0x002e220000000a00 */
[----:B------:R-:W-:Y:S01]  /*5b20*/  STL [R1+0x14], R95 ;  /* 0x0000145f01007387 */ /* 0x000fe20000100800 */
[----:B--2---:R-:W-:-:S05]  /*5b30*/  FADD.FTZ R100, R96, R100 ;  /* 0x0000006460647221 */ /* 0x004fca0000010000 */
[----:B------:R1:W-:Y:S04]  /*5b40*/  STL [R1+0x10], R100 ;  /* 0x0000106401007387 */ /* 0x0003e80000100800 */
[----:B-1----:R-:W2:Y:S01]  /*5b50*/  LDL.LU R100, [R1+0x4] ;  /* 0x0000040001647983 */ /* 0x002ea20000300800 */
[----:B------:R-:W-:Y:S01]  /*5b60*/  FFMA.FTZ R124, R93, R124, R43 ;  /* 0x0000007c5d7c7223 */ /* 0x000fe2000001002b */
[----:B------:R-:W-:Y:S01]  /*5b70*/  MOV R42, R79 ;  /* 0x0000004f002a7202 */ /* 0x000fe20000000f00 */
[----:B------:R-:W-:Y:S02]  /*5b80*/  HFMA2 R43, -RZ, RZ, 0, 0 ;  /* 0x00000000ff2b7431 */ /* 0x000fe400000001ff */
[----:B------:R-:W-:Y:S02]  /*5b90*/  FFMA.FTZ R123, -R7, R33, R123 ;  /* 0x00000021077b7223 */ /* 0x000fe4000001017b */
[----:B0-----:R-:W-:-:S04]  /*5ba0*/  IMAD.WIDE.U32 R42, R40, UR34, R42 ;  /* 0x00000022282a7c25 */ /* 0x001fc8000f8e002a */
[----:B------:R-:W-:Y:S01]  /*5bb0*/  FFMA.FTZ R40, R94, R123, R124 ;  /* 0x0000007b5e287223 */ /* 0x000fe2000001007c */
[----:B------:R-:W-:Y:S01]  /*5bc0*/  FMUL.FTZ R94, R105, UR51 ;  /* 0x00000033695e7c20 */ /* 0x000fe20008410000 */
[----:B------:R-:W-:Y:S02]  /*5bd0*/  IMAD R43, R41, UR34, R43 ;  /* 0x00000022292b7c24 */ /* 0x000fe4000f8e022b */
[----:B------:R-:W-:Y:S01]  /*5be0*/  FFMA.FTZ R41, -R5, R31, R122 ;  /* 0x0000001f05297223 */ /* 0x000fe2000001017a */
[----:B------:R-:W-:-:S03]  /*5bf0*/  IADD3 R97, PT, PT, R79, 0x80, RZ ;  /* 0x000000804f617810 */ /* 0x000fc60007ffe0ff */
[----:B------:R-:W-:Y:S01]  /*5c00*/  FMUL.FTZ R94, R41, R94 ;  /* 0x0000005e295e7220 */ /* 0x000fe20000410000 */
[----:B------:R-:W-:Y:S01]  /*5c10*/  FFMA.FTZ R41, R96, R41, R40 ;  /* 0x0000002960297223 */ /* 0x000fe20000010028 */
[----:B------:R-:W-:-:S04]  /*5c20*/  LEA.HI R40, R97, R79, RZ, 0x1b ;  /* 0x0000004f61287211 */ /* 0x000fc800078fd8ff */
[----:B------:R-:W-:Y:S01]  /*5c30*/  LEA R97, R40, UR23, 0x2 ;  /* 0x0000001728617c11 */ /* 0x000fe2000f8e10ff */
[----:B------:R-:W-:Y:S01]  /*5c40*/  BAR.SYNC.DEFER_BLOCKING 0x0 ;  /* 0x0000000000007b1d */ /* 0x000fe20000010000 */
[----:B------:R-:W-:Y:S01]  /*5c50*/  USHF.R.S32.HI UR34, URZ, 0x1f, UR9 ;  /* 0x0000001fff227899 */ /* 0x000fe20008011409 */
[----:B------:R-:W-:-:S03]  /*5c60*/  IMAD.U32 R95, RZ, RZ, UR42 ;  /* 0x0000002aff5f7e24 */ /* 0x000fc6000f8e00ff */
[----:B------:R-:W-:Y:S01]  /*5c70*/  UIMAD UR34, UR34, UR42, URZ ;  /* 0x0000002a222272a4 */ /* 0x000fe2000f8e02ff */
[----:B------:R-:W-:-:S04]  /*5c80*/  IMAD.WIDE.U32 R42, R95, UR9, R42 ;  /* 0x000000095f2a7c25 */ /* 0x000fc8000f8e002a */
[C---:B------:R-:W-:Y:S01]  /*5c90*/  FFMA.FTZ R121, -R4.reuse, R30, R121 ;  /* 0x0000001e04797223 */ /* 0x040fe20000010179 */
[----:B------:R-:W-:Y:S01]  /*5ca0*/  FMUL.FTZ R95, R4, R104 ;  /* 0x00000068045f7220 */ /* 0x000fe20000410000 */
[----:B------:R-:W-:Y:S01]  /*5cb0*/  UIMAD UR34, UR9, UR43, UR34 ;  /* 0x0000002b092272a4 */ /* 0x000fe2000f8e0222 */
[----:B------:R-:W-:Y:S01]  /*5cc0*/  IADD3 R40, P3, PT, R42, UR35, RZ ;  /* 0x000000232a287c10 */ /* 0x000fe2000ff7e0ff */
[----:B------:R-:W0:Y:S01]  /*5cd0*/  LDS R97, [R97+0x1290] ;  /* 0x0012900061617984 */ /* 0x000e220000000800 */
[C---:B---3--:R-:W-:Y:S01]  /*5ce0*/  FADD.FTZ R98, R95.reuse, R98 ;  /* 0x000000625f627221 */ /* 0x048fe20000010000 */
[----:B------:R-:W-:Y:S02]  /*5cf0*/  FFMA.FTZ R42, R95, R121, R41 ;  /* 0x000000795f2a7223 */ /* 0x000fe40000010029 */
[----:B------:R-:W-:Y:S02]  /*5d00*/  IADD3.X R41, PT, PT, R43, UR34, RZ, P3, !PT ;  /* 0x000000222b297c10 */ /* 0x000fe40009ffe4ff */
[----:B------:R-:W-:Y:S01]  /*5d10*/  MOV R95, UR44 ;  /* 0x0000002c005f7c02 */ /* 0x000fe20008000f00 */
[C---:B------:R-:W-:Y:S01]  /*5d20*/  FMUL.FTZ R43, R3.reuse, R103 ;  /* 0x00000067032b7220 */ /* 0x040fe20000410000 */
[----:B------:R1:W-:Y:S01]  /*5d30*/  STL [R1+0xc], R98 ;  /* 0x00000c6201007387 */ /* 0x0003e20000100800 */
[----:B------:R-:W-:-:S02]  /*5d40*/  FFMA.FTZ R120, -R3, R28, R120 ;  /* 0x0000001c03787223 */ /* 0x000fc40000010178 */
[----:B------:R-:W-:-:S04]  /*5d50*/  IMAD.WIDE.U32 R40, R95, UR8, R40 ;  /* 0x000000085f287c25 */ /* 0x000fc8000f8e0028 */
[----:B----4-:R-:W-:Y:S01]  /*5d60*/  FADD.FTZ R99, R43, R99 ;  /* 0x000000632b637221 */ /* 0x010fe20000010000 */
[----:B------:R-:W-:Y:S02]  /*5d70*/  IMAD.U32 R95, RZ, RZ, UR45 ;  /* 0x0000002dff5f7e24 */ /* 0x000fe4000f8e00ff */
[----:B-1----:R-:W-:Y:S02]  /*5d80*/  FMUL.FTZ R98, R103, UR51 ;  /* 0x0000003367627c20 */ /* 0x002fe40008410000 */
[----:B------:R-:W-:Y:S01]  /*5d90*/  IMAD R41, R95, UR8, R41 ;  /* 0x000000085f297c24 */ /* 0x000fe2000f8e0229 */
[----:B------:R1:W-:Y:S01]  /*5da0*/  STL [R1+0x8], R99 ;  /* 0x0000086301007387 */ /* 0x0003e20000100800 */
[----:B------:R-:W-:Y:S01]  /*5db0*/  FMUL.FTZ R98, R120, R98 ;  /* 0x0000006278627220 */ /* 0x000fe20000410000 */
[----:B------:R-:W-:Y:S01]  /*5dc0*/  FFMA.FTZ R120, R43, R120, R42 ;  /* 0x000000782b787223 */ /* 0x000fe2000001002a */
[----:B------:R-:W-:Y:S01]  /*5dd0*/  LEA R42, P3, R40, UR46, 0x2 ;  /* 0x0000002e282a7c11 */ /* 0x000fe2000f8610ff */
[C---:B------:R-:W-:Y:S01]  /*5de0*/  FMUL.FTZ R95, R2.reuse, R149 ;  /* 0x00000095025f7220 */ /* 0x040fe20000410000 */
[----:B------:R-:W-:Y:S01]  /*5df0*/  FFMA.FTZ R119, -R2, R27, R119 ;  /* 0x0000001b02777223 */ /* 0x000fe20000010177 */
[----:B------:R-:W-:Y:S01]  /*5e00*/  FMUL.FTZ R118, R149, UR51 ;  /* 0x0000003395767c20 */ /* 0x000fe20008410000 */
[----:B-1----:R-:W-:-:S02]  /*5e10*/  IADD3 R99, PT, PT, R79, 0x100, RZ ;  /* 0x000001004f637810 */ /* 0x002fc40007ffe0ff */
[----:B------:R-:W-:Y:S01]  /*5e20*/  LEA.HI.X R43, R40, UR47, R41, 0x2, P3 ;  /* 0x0000002f282b7c11 */ /* 0x000fe200098f1429 */
[----:B------:R-:W-:Y:S01]  /*5e30*/  FMUL.FTZ R90, R110, UR51 ;  /* 0x000000336e5a7c20 */ /* 0x000fe20008410000 */
[----:B------:R-:W-:Y:S01]  /*5e40*/  LEA.HI R40, R99, R79, RZ, 0x1b ;  /* 0x0000004f63287211 */ /* 0x000fe200078fd8ff */
[----:B------:R-:W-:Y:S01]  /*5e50*/  FMUL.FTZ R88, R109, UR51 ;  /* 0x000000336d587c20 */ /* 0x000fe20008410000 */
[----:B------:R-:W-:Y:S01]  /*5e60*/  FMUL.FTZ R91, R108, UR51 ;  /* 0x000000336c5b7c20 */ /* 0x000fe20008410000 */
[----:B------:R-:W-:Y:S01]  /*5e70*/  FMUL.FTZ R93, R106, UR51 ;  /* 0x000000336a5d7c20 */ /* 0x000fe20008410000 */
[----:B------:R-:W-:Y:S01]  /*5e80*/  FMUL.FTZ R96, R104, UR51 ;  /* 0x0000003368607c20 */ /* 0x000fe20008410000 */
[----:B------:R-:W-:Y:S01]  /*5e90*/  BSSY.RECONVERGENT B0, `(.L_x_330) ;  /* 0x0000018000007945 */ /* 0x000fe20003800200 */
[----:B------:R-:W-:Y:S01]  /*5ea0*/  FMUL.FTZ R118, R119, R118 ;  /* 0x0000007677767220 */ /* 0x000fe20000410000 */
[----:B------:R-:W-:Y:S01]  /*5eb0*/  FMUL.FTZ R90, R127, R90 ;  /* 0x0000005a7f5a7220 */ /* 0x000fe20000410000 */
[----:B------:R-:W-:Y:S01]  /*5ec0*/  FMUL.FTZ R88, R126, R88 ;  /* 0x000000587e587220 */ /* 0x000fe20000410000 */
[----:B------:R-:W-:Y:S01]  /*5ed0*/  FMUL.FTZ R91, R125, R91 ;  /* 0x0000005b7d5b7220 */ /* 0x000fe20000410000 */
[----:B------:R-:W-:Y:S01]  /*5ee0*/  FMUL.FTZ R93, R123, R93 ;  /* 0x0000005d7b5d7220 */ /* 0x000fe20000410000 */
[----:B------:R-:W-:Y:S01]  /*5ef0*/  FMUL.FTZ R96, R121, R96 ;  /* 0x0000006079607220 */ /* 0x000fe20000410000 */
[----:B------:R-:W-:Y:S01]  /*5f00*/  ISETP.GE.AND P3, PT, R80, 0x81, PT ;  /* 0x000000815000780c */ /* 0x000fe20003f66270 */
[----:B------:R-:W-:Y:S01]  /*5f10*/  FMUL.FTZ R102, R112, UR51 ;  /* 0x0000003370667c20 */ /* 0x000fe20008410000 */
[----:B------:R-:W-:Y:S01]  /*5f20*/  ISETP.GE.AND P4, PT, R80, 0x101, PT ;  /* 0x000001015000780c */ /* 0x000fe20003f86270 */
[----:B------:R-:W-:Y:S01]  /*5f30*/  FMUL.FTZ R101, R113, UR51 ;  /* 0x0000003371657c20 */ /* 0x000fe20008410000 */
[----:B------:R-:W-:Y:S01]  /*5f40*/  FMUL.FTZ R99, R115, UR51 ;  /* 0x0000003373637c20 */ /* 0x000fe20008410000 */
[----:B------:R-:W-:Y:S01]  /*5f50*/  FMUL.FTZ R41, R116, UR51 ;  /* 0x0000003374297c20 */ /* 0x000fe20008410000 */
[C---:B--2---:R-:W-:Y:S01]  /*5f60*/  FADD.FTZ R100, R95.reuse, R100 ;  /* 0x000000645f647221 */ /* 0x044fe20000010000 */
[----:B------:R-:W-:Y:S01]  /*5f70*/  FFMA.FTZ R95, R95, R119, R120 ;  /* 0x000000775f5f7223 */ /* 0x000fe20000010078 */
[----:B------:R-:W-:Y:S01]  /*5f80*/  LEA R119, R40, UR23, 0x2 ;  /* 0x0000001728777c11 */ /* 0x000fe2000f8e10ff */
[----:B------:R-:W-:-:S02]  /*5f90*/  FMUL.FTZ R40, R117, UR51 ;  /* 0x0000003375287c20 */ /* 0x000fc40008410000 */
[----:B------:R1:W-:Y:S02]  /*5fa0*/  STL [R1+0x4], R100 ;  /* 0x0000046401007387 */ /* 0x0003e40000100800 */
[----:B-1----:R-:W-:Y:S01]  /*5fb0*/  FMUL.FTZ R100, R114, UR51 ;  /* 0x0000003372647c20 */ /* 0x002fe20008410000 */
[----:B0-----:R-:W-:Y:S06]  /*5fc0*/  @!P1 BRA `(.L_x_331) ;  /* 0x0000000000109947 */ /* 0x001fec0003800000 */
[----:B------:R-:W-:-:S04]  /*5fd0*/  LEA.HI R120, R79, R79, RZ, 0x1b ;  /* 0x0000004f4f787211 */ /* 0x000fc800078fd8ff */
[----:B------:R-:W-:-:S06]  /*5fe0*/  LEA R120, R120, UR23, 0x2 ;  /* 0x0000001778787c11 */ /* 0x000fcc000f8e10ff */
[----:B------:R-:W0:Y:S04]  /*5ff0*/  LDS R120, [R120+0x1090] ;  /* 0x0010900078787984 */ /* 0x000e280000000800 */
[----:B0-----:R0:W-:Y:S02]  /*6000*/  REDG.E.ADD.F32.FTZ.RN.STRONG.GPU desc[UR32][R42.64], R120 ;  /* 0x000000782a0079a6 */ /* 0x0011e4000c12f320 */
.L_x_331:
[----:B------:R-:W-:Y:S05]  /*6010*/  BSYNC.RECONVERGENT B0 ;  /* 0x0000000000007941 */ /* 0x000fea0003800200 */
.L_x_330:
[----:B------:R-:W-:Y:S04]  /*6020*/  BSSY.RECONVERGENT B0, `(.L_x_332) ;  /* 0x0000003000007945 */ /* 0x000fe80003800200 */
[----:B------:R-:W-:Y:S05]  /*6030*/  @!P3 BRA `(.L_x_333) ;  /* 0x000000000004b947 */ /* 0x000fea0003800000 */
[----:B------:R1:W-:Y:S02]  /*6040*/  REDG.E.ADD.F32.FTZ.RN.STRONG.GPU desc[UR32][R42.64+0x200], R97 ;  /* 0x000200612a0079a6 */ /* 0x0003e4000c12f320 */
.L_x_333:
[----:B------:R-:W-:Y:S05]  /*6050*/  BSYNC.RECONVERGENT B0 ;  /* 0x0000000000007941 */ /* 0x000fea0003800200 */
.L_x_332:
[----:B------:R-:W2:Y:S01]  /*6060*/  LDS R119, [R119+0x1490] ;  /* 0x0014900077777984 */ /* 0x000ea20000000800 */
[----:B------:R-:W-:Y:S01]  /*6070*/  BSSY.RECONVERGENT B0, `(.L_x_334) ;  /* 0x0000004000007945 */ /* 0x000fe20003800200 */
[----:B-1----:R-:W-:-:S03]  /*6080*/  IADD3 R97, PT, PT, R79, 0x180, RZ ;  /* 0x000001804f617810 */ /* 0x002fc60007ffe0ff */
[----:B------:R-:W-:Y:S05]  /*6090*/  @!P4 BRA `(.L_x_335) ;  /* 0x000000000004c947 */ /* 0x000fea0003800000 */
[----:B--2---:R1:W-:Y:S02]  /*60a0*/  REDG.E.ADD.F32.FTZ.RN.STRONG.GPU desc[UR32][R42.64+0x400], R119 ;  /* 0x000400772a0079a6 */ /* 0x0043e4000c12f320 */
.L_x_335:
[----:B------:R-:W-:Y:S05]  /*60b0*/  BSYNC.RECONVERGENT B0 ;  /* 0x0000000000007941 */ /* 0x000fea0003800200 */
.L_x_334:
[-C--:B------:R-:W-:Y:S01]  /*60c0*/  LEA.HI R97, R97, R79.reuse, RZ, 0x1b ;  /* 0x0000004f61617211 */ /* 0x080fe200078fd8ff */
[----:B-12---:R-:W-:Y:S01]  /*60d0*/  VIADD R119, R79, 0x200 ;  /* 0x000002004f777836 */ /* 0x006fe20000000000 */
[C---:B------:R-:W-:Y:S01]  /*60e0*/  ISETP.GE.AND P1, PT, R80.reuse, 0x181, PT ;  /* 0x000001815000780c */ /* 0x040fe20003f26270 */
[----:B------:R-:W-:Y:S01]  /*60f0*/  BSSY.RECONVERGENT B0, `(.L_x_336) ;  /* 0x000000d000007945 */ /* 0x000fe20003800200 */
[----:B------:R-:W-:Y:S02]  /*6100*/  LEA R97, R97, UR23, 0x2 ;  /* 0x0000001761617c11 */ /* 0x000fe4000f8e10ff */
[----:B------:R-:W-:Y:S02]  /*6110*/  LEA.HI R119, R119, R79, RZ, 0x1b ;  /* 0x0000004f77777211 */ /* 0x000fe400078fd8ff */
[----:B0-----:R-:W-:Y:S02]  /*6120*/  IADD3 R120, PT, PT, R79, 0x280, RZ ;  /* 0x000002804f787810 */ /* 0x001fe40007ffe0ff */
[----:B------:R-:W0:Y:S01]  /*6130*/  LDS R97, [R97+0x1690] ;  /* 0x0016900061617984 */ /* 0x000e220000000800 */
[----:B------:R-:W-:-:S02]  /*6140*/  ISETP.GE.AND P3, PT, R80, 0x201, PT ;  /* 0x000002015000780c */ /* 0x000fc40003f66270 */
[C---:B------:R-:W-:Y:S02]  /*6150*/  ISETP.GE.AND P4, PT, R80.reuse, 0x281, PT ;  /* 0x000002815000780c */ /* 0x040fe40003f86270 */
[----:B------:R-:W-:Y:S02]  /*6160*/  ISETP.GE.AND P5, PT, R80, 0x301, PT ;  /* 0x000003015000780c */ /* 0x000fe40003fa6270 */
[----:B------:R-:W-:Y:S02]  /*6170*/  LEA R119, R119, UR23, 0x2 ;  /* 0x0000001777777c11 */ /* 0x000fe4000f8e10ff */
[----:B------:R-:W-:Y:S02]  /*6180*/  LEA.HI R120, R120, R79, RZ, 0x1b ;  /* 0x0000004f78787211 */ /* 0x000fe400078fd8ff */
[----:B------:R-:W-:Y:S01]  /*6190*/  IADD3 R121, PT, PT, R79, 0x300, RZ ;  /* 0x000003004f797810 */ /* 0x000fe20007ffe0ff */
[----:B------:R-:W-:Y:S06]  /*61a0*/  @!P1 BRA `(.L_x_337) ;  /* 0x0000000000049947 */ /* 0x000fec0003800000 */
[----:B0-----:R1:W-:Y:S02]  /*61b0*/  REDG.E.ADD.F32.FTZ.RN.STRONG.GPU desc[UR32][R42.64+0x600], R97 ;  /* 0x000600612a0079a6 */ /* 0x0013e4000c12f320 */
.L_x_337:
[----:B------:R-:W-:Y:S05]  /*61c0*/  BSYNC.RECONVERGENT B0 ;  /* 0x0000000000007941 */ /* 0x000fea0003800200 */
.L_x_336:
[----:B------:R-:W2:Y:S01]  /*61d0*/  LDS R119, [R119+0x1890] ;  /* 0x0018900077777984 */ /* 0x000ea20000000800 */
[----:B------:R-:W-:Y:S01]  /*61e0*/  BSSY.RECONVERGENT B0, `(.L_x_338) ;  /* 0x0000005000007945 */ /* 0x000fe20003800200 */
[----:B01----:R-:W-:Y:S02]  /*61f0*/  LEA.HI R97, R121, R79, RZ, 0x1b ;  /* 0x0000004f79617211 */ /* 0x003fe400078fd8ff */
[----:B------:R-:W-:Y:S01]  /*6200*/  LEA R120, R120, UR23, 0x2 ;  /* 0x0000001778787c11 */ /* 0x000fe2000f8e10ff */
[----:B------:R-:W-:Y:S06]  /*6210*/  @!P3 BRA `(.L_x_339) ;  /* 0x000000000004b947 */ /* 0x000fec0003800000 */
[----:B--2---:R0:W-:Y:S02]  /*6220*/  REDG.E.ADD.F32.FTZ.RN.STRONG.GPU desc[UR32][R42.64+0x800], R119 ;  /* 0x000800772a0079a6 */ /* 0x0041e4000c12f320 */
.L_x_339:
[----:B------:R-:W-:Y:S05]  /*6230*/  BSYNC.RECONVERGENT B0 ;  /* 0x0000000000007941 */ /* 0x000fea0003800200 */
.L_x_338:
[----:B------:R-:W1:Y:S01]  /*6240*/  LDS R120, [R120+0x1a90] ;  /* 0x001a900078787984 */ /* 0x000e620000000800 */
[----:B------:R-:W-:Y:S01]  /*6250*/  BSSY.RECONVERGENT B0, `(.L_x_340) ;  /* 0x0000004000007945 */ /* 0x000fe20003800200 */
[----:B------:R-:W-:-:S03]  /*6260*/  LEA R97, R97, UR23, 0x2 ;  /* 0x0000001761617c11 */ /* 0x000fc6000f8e10ff */
[----:B------:R-:W-:Y:S05]  /*6270*/  @!P4 BRA `(.L_x_341) ;  /* 0x000000000004c947 */ /* 0x000fea0003800000 */
[----:B-1----:R3:W-:Y:S02]  /*6280*/  REDG.E.ADD.F32.FTZ.RN.STRONG.GPU desc[UR32][R42.64+0xa00], R120 ;  /* 0x000a00782a0079a6 */ /* 0x0027e4000c12f320 */
.L_x_341:
[----:B------:R-:W-:Y:S05]  /*6290*/  BSYNC.RECONVERGENT B0 ;  /* 0x0000000000007941 */ /* 0x000fea0003800200 */
.L_x_340:
[----:B------:R-:W4:Y:S01]  /*62a0*/  LDS R97, [R97+0x1c90] ;  /* 0x001c900061617984 */ /* 0x000f220000000800 */
[----:B------:R-:W-:Y:S01]  /*62b0*/  BSSY.RECONVERGENT B0, `(.L_x_342) ;  /* 0x0000004000007945 */ /* 0x000fe20003800200 */
[----:B0-2---:R-:W-:-:S03]  /*62c0*/  VIADD R119, R79, 0x380 ;  /* 0x000003804f777836 */ /* 0x005fc60000000000 */
[----:B------:R-:W-:Y:S05]  /*62d0*/  @!P5 BRA `(.L_x_343) ;  /* 0x000000000004d947 */ /* 0x000fea0003800000 */
[----:B----4-:R0:W-:Y:S02]  /*62e0*/  REDG.E.ADD.F32.FTZ.RN.STRONG.GPU desc[UR32][R42.64+0xc00], R97 ;  /* 0x000c00612a0079a6 */ /* 0x0101e4000c12f320 */
.L_x_343:
[----:B------:R-:W-:Y:S05]  /*62f0*/  BSYNC.RECONVERGENT B0 ;  /* 0x0000000000007941 */ /* 0x000fea0003800200 */
.L_x_342:
[-C--:B0---4-:R-:W-:Y:S01]  /*6300*/  LEA.HI R97, R119, R79.reuse, RZ, 0x1b ;  /* 0x0000004f77617211 */ /* 0x091fe200078fd8ff */
[----:B------:R-:W-:Y:S01]  /*6310*/  BSSY.RECONVERGENT B0, `(.L_x_344) ;  /* 0x000000f000007945 */ /* 0x000fe20003800200 */
[----:B------:R-:W-:Y:S02]  /*6320*/  ISETP.GE.AND P1, PT, R80, 0x381, PT ;  /* 0x000003815000780c */ /* 0x000fe40003f26270 */
[----:B------:R-:W-:Y:S02]  /*6330*/  LEA R97, R97, UR23, 0x2 ;  /* 0x0000001761617c11 */ /* 0x000fe4000f8e10ff */
[C---:B-1-3--:R-:W-:Y:S02]  /*6340*/  LOP3.LUT R120, R79.reuse, 0x400, RZ, 0xfc, !PT ;  /* 0x000004004f787812 */ /* 0x04afe400078efcff */
[----:B------:R-:W-:Y:S02]  /*6350*/  IADD3 R121, PT, PT, R79, 0x480, RZ ;  /* 0x000004804f797810 */ /* 0x000fe40007ffe0ff */
[----:B------:R-:W0:Y:S01]  /*6360*/  LDS R97, [R97+0x1e90] ;  /* 0x001e900061617984 */ /* 0x000e220000000800 */
[----:B------:R-:W-:-:S02]  /*6370*/  LEA.HI R119, R120, R79, RZ, 0x1b ;  /* 0x0000004f78777211 */ /* 0x000fc400078fd8ff */
[----:B------:R-:W-:Y:S02]  /*6380*/  LEA.HI R120, R121, R79, RZ, 0x1b ;  /* 0x0000004f79787211 */ /* 0x000fe400078fd8ff */
[C---:B------:R-:W-:Y:S02]  /*6390*/  ISETP.GE.AND P3, PT, R80.reuse, 0x401, PT ;  /* 0x000004015000780c */ /* 0x040fe40003f66270 */
[C---:B------:R-:W-:Y:S02]  /*63a0*/  ISETP.GE.AND P4, PT, R80.reuse, 0x481, PT ;  /* 0x000004815000780c */ /* 0x040fe40003f86270 */
[----:B------:R-:W-:Y:S02]  /*63b0*/  ISETP.GE.AND P5, PT, R80, 0x501, PT ;  /* 0x000005015000780c */ /* 0x000fe40003fa6270 */
[----:B------:R-:W-:Y:S02]  /*63c0*/  LEA R119, R119, UR23, 0x2 ;  /* 0x0000001777777c11 */ /* 0x000fe4000f8e10ff */
[----:B------:R-:W-:Y:S01]  /*63d0*/  IADD3 R121, PT, PT, R79, 0x500, RZ ;  /* 0x000005004f797810 */ /* 0x000fe20007ffe0ff */
[----:B------:R-:W-:Y:S08]  /*63e0*/  @!P1 BRA `(.L_x_345) ;  /* 0x0000000000049947 */ /* 0x000ff00003800000 */
[----:B0-----:R1:W-:Y:S02]  /*63f0*/  REDG.E.ADD.F32.FTZ.RN.STRONG.GPU desc[UR32][R42.64+0xe00], R97 ;  /* 0x000e00612a0079a6 */ /* 0x0013e4000c12f320 */
.L_x_345:
[----:B------:R-:W-:Y:S05]  /*6400*/  BSYNC.RECONVERGENT B0 ;  /* 0x0000000000007941 */ /* 0x000fea0003800200 */
.L_x_344:
[----:B------:R-:W2:Y:S01]  /*6410*/  LDS R119, [R119+0x2090] ;  /* 0x0020900077777984 */ /* 0x000ea20000000800 */
[----:B------:R-:W-:Y:S01]  /*6420*/  BSSY.RECONVERGENT B0, `(.L_x_346) ;  /* 0x0000005000007945 */ /* 0x000fe20003800200 */
[----:B01----:R-:W-:Y:S02]  /*6430*/  LEA.HI R97, R121, R79, RZ, 0x1b ;  /* 0x0000004f79617211 */ /* 0x003fe400078fd8ff */
[----:B------:R-:W-:Y:S01]  /*6440*/  LEA R120, R120, UR23, 0x2 ;  /* 0x0000001778787c11 */ /* 0x000fe2000f8e10ff */
[----:B------:R-:W-:Y:S06]  /*6450*/  @!P3 BRA `(.L_x_347) ;  /* 0x000000000004b947 */ /* 0x000fec0003800000 */
[----:B--2---:R0:W-:Y:S02]  /*6460*/  REDG.E.ADD.F32.FTZ.RN.STRONG.GPU desc[UR32][R42.64+0x1000], R119 ;  /* 0x001000772a0079a6 */ /* 0x0041e4000c12f320 */
.L_x_347:
[----:B------:R-:W-:Y:S05]  /*6470*/  BSYNC.RECONVERGENT B0 ;  /* 0x0000000000007941 */ /* 0x000fea0003800200 */
.L_x_346:
[----:B------:R-:W1:Y:S01]  /*6480*/  LDS R120, [R120+0x2290] ;  /* 0x0022900078787984 */ /* 0x000e620000000800 */
[----:B------:R-:W-:Y:S01]  /*6490*/  BSSY.RECONVERGENT B0, `(.L_x_348) ;  /* 0x0000004000007945 */ /* 0x000fe20003800200 */
[----:B------:R-:W-:-:S03]  /*64a0*/  LEA R97, R97, UR23, 0x2 ;  /* 0x0000001761617c11 */ /* 0x000fc6000f8e10ff */
[----:B------:R-:W-:Y:S05]  /*64b0*/  @!P4 BRA `(.L_x_349) ;  /* 0x000000000004c947 */ /* 0x000fea0003800000 */
[----:B-1----:R3:W-:Y:S02]  /*64c0*/  REDG.E.ADD.F32.FTZ.RN.STRONG.GPU desc[UR32][R42.64+0x1200], R120 ;  /* 0x001200782a0079a6 */ /* 0x0027e4000c12f320 */
.L_x_349:
[----:B------:R-:W-:Y:S05]  /*64d0*/  BSYNC.RECONVERGENT B0 ;  /* 0x0000000000007941 */ /* 0x000fea0003800200 */
.L_x_348:
[----:B------:R-:W4:Y:S01]  /*64e0*/  LDS R97, [R97+0x2490] ;  /* 0x0024900061617984 */ /* 0x000f220000000800 */
[----:B------:R-:W-:Y:S01]  /*64f0*/  BSSY.RECONVERGENT B0, `(.L_x_350) ;  /* 0x0000005000007945 */ /* 0x000fe20003800200 */
[C---:B0-2---:R-:W-:Y:S01]  /*6500*/  VIADD R119, R79.reuse, 0x580 ;  /* 0x000005804f777836 */ /* 0x045fe20000000000 */
[----:B-1-3--:R-:W-:Y:S02]  /*6510*/  IADD3 R120, PT, PT, R79, 0x600, RZ ;  /* 0x000006004f787810 */ /* 0x00afe40007ffe0ff */
[----:B------:R-:W-:Y:S05]  /*6520*/  @!P5 BRA `(.L_x_351) ;  /* 0x000000000004d947 */ /* 0x000fea0003800000 */
[----:B----4-:R0:W-:Y:S02]  /*6530*/  REDG.E.ADD.F32.FTZ.RN.STRONG.GPU desc[UR32][R42.64+0x1400], R97 ;  /* 0x001400612a0079a6 */ /* 0x0101e4000c12f320 */
.L_x_351:
[----:B------:R-:W-:Y:S05]  /*6540*/  BSYNC.RECONVERGENT B0 ;  /* 0x0000000000007941 */ /* 0x000fea0003800200 */
.L_x_350:
[-C--:B------:R-:W-:Y:S01]  /*6550*/  LEA.HI R119, R119, R79.reuse, RZ, 0x1b ;  /* 0x0000004f77777211 */ /* 0x080fe200078fd8ff */
[----:B------:R-:W-:Y:S01]  /*6560*/  BSSY.RECONVERGENT B0, `(.L_x_352) ;  /* 0x000000f000007945 */ /* 0x000fe20003800200 */
[----:B------:R-:W-:Y:S01]  /*6570*/  ISETP.GE.AND P6, PT, R80, 0x581, PT ;  /* 0x000005815000780c */ /* 0x000fe20003fc6270 */
[----:B------:R-:W-:Y:S01]  /*6580*/  VIADD R121, R79, 0x700 ;  /* 0x000007004f797836 */ /* 0x000fe20000000000 */
[----:B------:R-:W-:Y:S02]  /*6590*/  LEA R119, R119, UR23, 0x2 ;  /* 0x0000001777777c11 */ /* 0x000fe4000f8e10ff */
[----:B0---4-:R-:W-:Y:S02]  /*65a0*/  IADD3 R97, PT, PT, R79, 0x680, RZ ;  /* 0x000006804f617810 */ /* 0x011fe40007ffe0ff */
[-C--:B------:R-:W-:Y:S02]  /*65b0*/  LEA.HI R120, R120, R79.reuse, RZ, 0x1b ;  /* 0x0000004f78787211 */ /* 0x080fe400078fd8ff */
[----:B------:R-:W0:Y:S01]  /*65c0*/  LDS R119, [R119+0x2690] ;  /* 0x0026900077777984 */ /* 0x000e220000000800 */
[----:B------:R-:W-:-:S02]  /*65d0*/  LEA.HI R97, R97, R79, RZ, 0x1b ;  /* 0x0000004f61617211 */ /* 0x000fc400078fd8ff */
[----:B------:R-:W-:Y:S02]  /*65e0*/  LEA R120, R120, UR23, 0x2 ;  /* 0x0000001778787c11 */ /* 0x000fe4000f8e10ff */
[C---:B------:R-:W-:Y:S02]  /*65f0*/  ISETP.GE.AND P1, PT, R80.reuse, 0x601, PT ;  /* 0x000006015000780c */ /* 0x040fe40003f26270 */
[C---:B------:R-:W-:Y:S02]  /*6600*/  ISETP.GE.AND P3, PT, R80.reuse, 0x681, PT ;  /* 0x000006815000780c */ /* 0x040fe40003f66270 */
[C---:B------:R-:W-:Y:S02]  /*6610*/  ISETP.GE.AND P4, PT, R80.reuse, 0x701, PT ;  /* 0x000007015000780c */ /* 0x040fe40003f86270 */
[----:B------:R-:W-:Y:S01]  /*6620*/  ISETP.GE.AND P5, PT, R80, 0x781, PT ;  /* 0x000007815000780c */ /* 0x000fe20003fa6270 */
[----:B------:R-:W-:-:S12]  /*6630*/  @!P6 BRA `(.L_x_353) ;  /* 0x000000000004e947 */ /* 0x000fd80003800000 */
[----:B0-----:R1:W-:Y:S02]  /*6640*/  REDG.E.ADD.F32.FTZ.RN.STRONG.GPU desc[UR32][R42.64+0x1600], R119 ;  /* 0x001600772a0079a6 */ /* 0x0013e4000c12f320 */
.L_x_353:
[----:B------:R-:W-:Y:S05]  /*6650*/  BSYNC.RECONVERGENT B0 ;  /* 0x0000000000007941 */ /* 0x000fea0003800200 */
.L_x_352:
[----:B------:R-:W2:Y:S01]  /*6660*/  LDS R120, [R120+0x2890] ;  /* 0x0028900078787984 */ /* 0x000ea20000000800 */
[----:B------:R-:W-:Y:S01]  /*6670*/  BSSY.RECONVERGENT B0, `(.L_x_354) ;  /* 0x0000006000007945 */ /* 0x000fe20003800200 */
[----:B01----:R-:W-:Y:S02]  /*6680*/  IADD3 R119, PT, PT, R79, 0x780, RZ ;  /* 0x000007804f777810 */ /* 0x003fe40007ffe0ff */
[----:B------:R-:W-:Y:S02]  /*6690*/  LEA.HI R80, R121, R79, RZ, 0x1b ;  /* 0x0000004f79507211 */ /* 0x000fe400078fd8ff */
[----:B------:R-:W-:Y:S01]  /*66a0*/  LEA R97, R97, UR23, 0x2 ;  /* 0x0000001761617c11 */ /* 0x000fe2000f8e10ff */
[----:B------:R-:W-:Y:S06]  /*66b0*/  @!P1 BRA `(.L_x_355) ;  /* 0x0000000000049947 */ /* 0x000fec0003800000 */
[----:B--2---:R0:W-:Y:S02]  /*66c0*/  REDG.E.ADD.F32.FTZ.RN.STRONG.GPU desc[UR32][R42.64+0x1800], R120 ;  /* 0x001800782a0079a6 */ /* 0x0041e4000c12f320 */
.L_x_355:
[----:B------:R-:W-:Y:S05]  /*66d0*/  BSYNC.RECONVERGENT B0 ;  /* 0x0000000000007941 */ /* 0x000fea0003800200 */
.L_x_354:
[----:B------:R-:W1:Y:S01]  /*66e0*/  LDS R97, [R97+0x2a90] ;  /* 0x002a900061617984 */ /* 0x000e620000000800 */
[----:B------:R-:W-:Y:S01]  /*66f0*/  BSSY.RECONVERGENT B0, `(.L_x_356) ;  /* 0x0000005000007945 */ /* 0x000fe20003800200 */
[----:B------:R-:W-:Y:S02]  /*6700*/  LEA.HI R119, R119, R79, RZ, 0x1b ;  /* 0x0000004f77777211 */ /* 0x000fe400078fd8ff */
[----:B------:R-:W-:Y:S01]  /*6710*/  LEA R80, R80, UR23, 0x2 ;  /* 0x0000001750507c11 */ /* 0x000fe2000f8e10ff */
[----:B------:R-:W-:Y:S06]  /*6720*/  @!P3 BRA `(.L_x_357) ;  /* 0x000000000004b947 */ /* 0x000fec0003800000 */
[----:B-1----:R3:W-:Y:S02]  /*6730*/  REDG.E.ADD.F32.FTZ.RN.STRONG.GPU desc[UR32][R42.64+0x1a00], R97 ;  /* 0x001a00612a0079a6 */ /* 0x0027e4000c12f320 */
.L_x_357:
[----:B------:R-:W-:Y:S05]  /*6740*/  BSYNC.RECONVERGENT B0 ;  /* 0x0000000000007941 */ /* 0x000fea0003800200 */
.L_x_356:
[----:B------:R-:W4:Y:S01]  /*6750*/  LDS R80, [R80+0x2c90] ;  /* 0x002c900050507984 */ /* 0x000f220000000800 */
[----:B------:R-:W-:Y:S01]  /*6760*/  BSSY.RECONVERGENT B0, `(.L_x_358) ;  /* 0x0000004000007945 */ /* 0x000fe20003800200 */
[----:B------:R-:W-:-:S03]  /*6770*/  LEA R119, R119, UR23, 0x2 ;  /* 0x0000001777777c11 */ /* 0x000fc6000f8e10ff */
[----:B------:R-:W-:Y:S05]  /*6780*/  @!P4 BRA `(.L_x_359) ;  /* 0x000000000004c947 */ /* 0x000fea0003800000 */
[----:B----4-:R4:W-:Y:S02]  /*6790*/  REDG.E.ADD.F32.FTZ.RN.STRONG.GPU desc[UR32][R42.64+0x1c00], R80 ;  /* 0x001c00502a0079a6 */ /* 0x0109e4000c12f320 */
.L_x_359:
[----:B------:R-:W-:Y:S05]  /*67a0*/  BSYNC.RECONVERGENT B0 ;  /* 0x0000000000007941 */ /* 0x000fea0003800200 */
.L_x_358:
[----:B------:R-:W0:Y:S01]  /*67b0*/  LDS R119, [R119+0x2e90] ;  /* 0x002e900077777984 */ /* 0x000e220000000800 */
[----:B------:R-:W-:Y:S04]  /*67c0*/  BSSY.RECONVERGENT B0, `(.L_x_360) ;  /* 0x0000003000007945 */ /* 0x000fe80003800200 */
[----:B------:R-:W-:Y:S05]  /*67d0*/  @!P5 BRA `(.L_x_361) ;  /* 0x000000000004d947 */ /* 0x000fea0003800000 */
[----:B0-----:R0:W-:Y:S02]  /*67e0*/  REDG.E.ADD.F32.FTZ.RN.STRONG.GPU desc[UR32][R42.64+0x1e00], R119 ;  /* 0x001e00772a0079a6 */ /* 0x0011e4000c12f320 */
.L_x_361:
[----:B------:R-:W-:Y:S05]  /*67f0*/  BSYNC.RECONVERGENT B0 ;  /* 0x0000000000007941 */ /* 0x000fea0003800200 */
.L_x_360:
[----:B------:R-:W-:Y:S01]  /*6800*/  FFMA.FTZ R118, R27, R149, R118 ;  /* 0x000000951b767223 */ /* 0x000fe20000010076 */
[----:B------:R-:W5:Y:S01]  /*6810*/  LDL.LU R121, [R1] ;  /* 0x0000000001797983 */ /* 0x000f620000300800 */
[----:B------:R-:W-:Y:S02]  /*6820*/  FFMA.FTZ R96, R30, R104, R96 ;  /* 0x000000681e607223 */ /* 0x000fe40000010060 */
[----:B------:R-:W-:Y:S01]  /*6830*/  FADD.FTZ R61, R118, R61 ;  /* 0x0000003d763d7221 */ /* 0x000fe20000010000 */
[----:B0-2---:R-:W2:Y:S01]  /*6840*/  LDL.LU R120, [R1+0x30] ;  /* 0x0000300001787983 */ /* 0x005ea20000300800 */
[----:B------:R-:W-:-:S03]  /*6850*/  FFMA.FTZ R98, R28, R103, R98 ;  /* 0x000000671c627223 */ /* 0x000fc60000010062 */
[----:B------:R-:W2:Y:S04]  /*6860*/  LDL.LU R119, [R1+0x34] ;  /* 0x0000340001777983 */ /* 0x000ea80000300800 */
[----:B------:R-:W2:Y:S04]  /*6870*/  LDL.LU R118, [R1+0x38] ;  /* 0x0000380001767983 */ /* 0x000ea80000300800 */
[----:B------:R-:W2:Y:S04]  /*6880*/  LDL.LU R104, [R1+0x3c] ;  /* 0x00003c0001687983 */ /* 0x000ea80000300800 */
[----:B------:R-:W2:Y:S01]  /*6890*/  LDL.LU R103, [R1+0x40] ;  /* 0x0000400001677983 */ /* 0x000ea20000300800 */
[----:B-1-3--:R-:W0:Y:S03]  /*68a0*/  S2R R97, SR_LANEID ;  /* 0x0000000000617919 */ /* 0x00ae260000000000 */
[----:B----4-:R-:W1:Y:S04]  /*68b0*/  SHFL.DOWN PT, R42, R95, 0x1, 0x1f ;  /* 0x08201f005f2a7f89 */ /* 0x010e6800000e0000 */
[----:B------:R-:W3:Y:S01]  /*68c0*/  SHFL.DOWN PT, R43, R84, 0x1, 0x1f ;  /* 0x08201f00542b7f89 */ /* 0x000ee200000e0000 */
[----:B0-----:R-:W-:-:S13]  /*68d0*/  ISETP.GT.AND P1, PT, R97, 0x1e, PT ;  /* 0x0000001e6100780c */ /* 0x001fda0003f24270 */
[----:B-1----:R-:W-:Y:S01]  /*68e0*/  @!P1 FADD.FTZ R95, R95, R42 ;  /* 0x0000002a5f5f9221 */ /* 0x002fe20000010000 */
[----:B---3--:R-:W-:Y:S01]  /*68f0*/  @!P1 FADD.FTZ R84, R84, R43 ;  /* 0x0000002b54549221 */ /* 0x008fe20000010000 */
[----:B------:R-:W-:-:S03]  /*6900*/  ISETP.GT.AND P1, PT, R97, 0x1d, PT ;  /* 0x0000001d6100780c */ /* 0x000fc60003f24270 */
[----:B------:R-:W0:Y:S04]  /*6910*/  SHFL.DOWN PT, R42, R95, 0x2, 0x1f ;  /* 0x08401f005f2a7f89 */ /* 0x000e2800000e0000 */
[----:B------:R-:W1:Y:S06]  /*6920*/  SHFL.DOWN PT, R43, R84, 0x2, 0x1f ;  /* 0x08401f00542b7f89 */ /* 0x000e6c00000e0000 */
[----:B0-----:R-:W-:Y:S01]  /*6930*/  @!P1 FADD.FTZ R95, R95, R42 ;  /* 0x0000002a5f5f9221 */ /* 0x001fe20000010000 */
[----:B-1----:R-:W-:-:S04]  /*6940*/  @!P1 FADD.FTZ R84, R84, R43 ;  /* 0x0000002b54549221 */ /* 0x002fc80000010000 */
[----:B------:R-:W0:Y:S01]  /*6950*/  SHFL.DOWN PT, R42, R95, 0x4, 0x1f ;  /* 0x08801f005f2a7f89 */ /* 0x000e2200000e0000 */
[----:B------:R-:W-:-:S03]  /*6960*/  ISETP.GT.AND P1, PT, R97, 0x1b, PT ;  /* 0x0000001b6100780c */ /* 0x000fc60003f24270 */
[----:B------:R-:W1:Y:S10]  /*6970*/  SHFL.DOWN PT, R43, R84, 0x4, 0x1f ;  /* 0x08801f00542b7f89 */ /* 0x000e7400000e0000 */
[----:B0-----:R-:W-:Y:S01]  /*6980*/  @!P1 FADD.FTZ R95, R95, R42 ;  /* 0x0000002a5f5f9221 */ /* 0x001fe20000010000 */
[----:B-1----:R-:W-:-:S04]  /*6990*/  @!P1 FADD.FTZ R84, R84, R43 ;  /* 0x0000002b54549221 */ /* 0x002fc80000010000 */
[----:B------:R-:W0:Y:S01]  /*69a0*/  SHFL.DOWN PT, R42, R95, 0x8, 0x1f ;  /* 0x09001f005f2a7f89 */ /* 0x000e2200000e0000 */
[----:B------:R-:W-:-:S03]  /*69b0*/  ISETP.GT.AND P1, PT, R97, 0x17, PT ;  /* 0x000000176100780c */ /* 0x000fc60003f24270 */
[----:B------:R-:W1:Y:S10]  /*69c0*/  SHFL.DOWN PT, R43, R84, 0x8, 0x1f ;  /* 0x09001f00542b7f89 */ /* 0x000e7400000e0000 */
[----:B0-----:R-:W-:Y:S01]  /*69d0*/  @!P1 FADD.FTZ R95, R95, R42 ;  /* 0x0000002a5f5f9221 */ /* 0x001fe20000010000 */
[----:B-1----:R-:W-:-:S04]  /*69e0*/  @!P1 FADD.FTZ R84, R84, R43 ;  /* 0x0000002b54549221 */ /* 0x002fc80000010000 */
[----:B------:R-:W0:Y:S04]  /*69f0*/  SHFL.DOWN PT, R80, R95, 0x10, 0x1f ;  /* 0x0a001f005f507f89 */ /* 0x000e2800000e0000 */
[----:B------:R-:W1:Y:S01]  /*6a00*/  SHFL.DOWN PT, R42, R84, 0x10, 0x1f ;  /* 0x0a001f00542a7f89 */ /* 0x000e6200000e0000 */
[----:B------:R-:W-:Y:S01]  /*6a10*/  ISETP.NE.AND P1, PT, R97, RZ, PT ;  /* 0x000000ff6100720c */ /* 0x000fe20003f25270 */
[----:B------:R-:W-:Y:S01]  /*6a20*/  FMUL.FTZ R102, R129, R102 ;  /* 0x0000006681667220 */ /* 0x000fe20000410000 */
[----:B------:R-:W-:Y:S01]  /*6a30*/  FMUL.FTZ R130, R130, R101 ;  /* 0x0000006582827220 */ /* 0x000fe20000410000 */
[----:B------:R-:W-:Y:S01]  /*6a40*/  FMUL.FTZ R100, R131, R100 ;  /* 0x0000006483647220 */ /* 0x000fe20000410000 */
[----:B------:R-:W-:Y:S01]  /*6a50*/  FMUL.FTZ R99, R132, R99 ;  /* 0x0000006384637220 */ /* 0x000fe20000410000 */
[----:B------:R-:W-:Y:S01]  /*6a60*/  FMUL.FTZ R41, R133, R41 ;  /* 0x0000002985297220 */ /* 0x000fe20000410000 */
[----:B------:R-:W-:-:S07]  /*6a70*/  FMUL.FTZ R40, R150, R40 ;  /* 0x0000002896287220 */ /* 0x000fce0000410000 */
[----:B------:R-:W-:-:S04]  /*6a80*/  @!P1 SHF.R.U32.HI R43, RZ, 0x2, R79 ;  /* 0x00000002ff2b9819 */ /* 0x000fc8000001164f */
[----:B------:R-:W-:Y:S01]  /*6a90*/  @!P1 LOP3.LUT R43, R43, 0xf8, RZ, 0xc0, !PT ;  /* 0x000000f82b2b9812 */ /* 0x000fe200078ec0ff */
[----:B0-----:R-:W-:Y:S01]  /*6aa0*/  FADD.FTZ R80, R95, R80 ;  /* 0x000000505f507221 */ /* 0x001fe20000010000 */
[----:B------:R-:W-:Y:S01]  /*6ab0*/  FFMA.FTZ R94, R31, R105, R94 ;  /* 0x000000691f5e7223 */ /* 0x000fe2000001005e */
        /* <DEDUP_REMOVED lines=12> */
[----:B------:R-:W-:Y:S01]  /*6b80*/  BSSY.RECONVERGENT B0, `(.L_x_362) ;  /* 0x0000033000007945 */ /* 0x000fe20003800200 */
        /* <DEDUP_REMOVED lines=14> */
[----:B-----5:R-:W-:Y:S01]  /*6c70*/  FADD.FTZ R121, R98, R121 ;  /* 0x0000007962797221 */ /* 0x020fe20000010000 */
[----:B--2---:R-:W-:-:S04]  /*6c80*/  FADD.FTZ R120, R81, R120 ;  /* 0x0000007851787221 */ /* 0x004fc80000010000 */
[----:B------:R0:W-:Y:S01]  /*6c90*/  STL [R1], R121 ;  /* 0x0000007901007387 */ /* 0x0001e20000100800 */
[----:B------:R-:W-:-:S03]  /*6ca0*/  FADD.FTZ R119, R87, R119 ;  /* 0x0000007757777221 */ /* 0x000fc60000010000 */
[----:B------:R0:W-:Y:S01]  /*6cb0*/  STL [R1+0x30], R120 ;  /* 0x0000307801007387 */ /* 0x0001e20000100800 */
[----:B------:R-:W-:-:S03]  /*6cc0*/  FADD.FTZ R118, R86, R118 ;  /* 0x0000007656767221 */ /* 0x000fc60000010000 */
[----:B------:R0:W-:Y:S01]  /*6cd0*/  STL [R1+0x34], R119 ;  /* 0x0000347701007387 */ /* 0x0001e20000100800 */
[----:B------:R-:W-:-:S03]  /*6ce0*/  FADD.FTZ R104, R83, R104 ;  /* 0x0000006853687221 */ /* 0x000fc60000010000 */
[----:B------:R0:W-:Y:S01]  /*6cf0*/  STL [R1+0x38], R118 ;  /* 0x0000387601007387 */ /* 0x0001e20000100800 */
[----:B------:R-:W-:-:S03]  /*6d00*/  FADD.FTZ R103, R82, R103 ;  /* 0x0000006752677221 */ /* 0x000fc60000010000 */
[----:B------:R0:W-:Y:S04]  /*6d10*/  STL [R1+0x3c], R104 ;  /* 0x00003c6801007387 */ /* 0x0001e80000100800 */
[----:B------:R0:W-:Y:S01]  /*6d20*/  STL [R1+0x40], R103 ;  /* 0x0000406701007387 */ /* 0x0001e20000100800 */
[----:B-1----:R-:W-:-:S05]  /*6d30*/  FADD.FTZ R81, R84, R42 ;  /* 0x0000002a54517221 */ /* 0x002fca0000010000 */
[----:B------:R0:W-:Y:S01]  /*6d40*/  @!P1 STS.64 [R43+UR23+0x3198], R80 ;  /* 0x003198502b009988 */ /* 0x0001e20008000a17 */
[----:B------:R-:W-:Y:S06]  /*6d50*/  BAR.SYNC.DEFER_BLOCKING 0x0 ;  /* 0x0000000000007b1d */ /* 0x000fec0000010000 */
[----:B------:R-:W-:Y:S05]  /*6d60*/  @P0 BRA `(.L_x_363) ;  /* 0x0000000000500947 */ /* 0x000fea0003800000 */
[----:B------:R-:W-:Y:S01]  /*6d70*/  UISETP.NE.AND UP0, UPT, UR10, UR49, UPT ;  /* 0x000000310a00728c */ /* 0x000fe2000bf05270 */
[----:B0-----:R-:W0:Y:S01]  /*6d80*/  LDS.128 R40, [UR23+0x31a0] ;  /* 0x0031a017ff287984 */ /* 0x001e220008000c00 */
[----:B------:R-:W-:Y:S01]  /*6d90*/  ULEA UR34, UR8, UR23, 0x2 ;  /* 0x0000001708227291 */ /* 0x000fe2000f8e10ff */
[----:B------:R-:W-:Y:S02]  /*6da0*/  ISETP.GT.AND P0, PT, R97, 0xf, PT ;  /* 0x0000000f6100780c */ /* 0x000fe40003f04270 */
        /* <DEDUP_REMOVED lines=16> */
.L_x_363:
[----:B------:R-:W-:Y:S05]  /*6eb0*/  BSYNC.RECONVERGENT B0 ;  /* 0x0000000000007941 */ /* 0x000fea0003800200 */
.L_x_362:
[----:B------:R-:W-:-:S04]  /*6ec0*/  UIADD3 UR8, UPT, UPT, UR8, 0x1, URZ ;  /* 0x0000000108087890 */ /* 0x000fc8000fffe0ff */
[----:B------:R-:W-:-:S09]  /*6ed0*/  UISETP.GE.AND UP0, UPT, UR8, UR50, UPT ;  /* 0x000000320800728c */ /* 0x000fd2000bf06270 */
[----:B------:R-:W-:Y:S05]  /*6ee0*/  BRA.U !UP0, `(.L_x_364) ;  /* 0xffffffbd08a07547 */ /* 0x000fea000b83ffff */
.L_x_319:
[----:B------:R-:W2:Y:S01]  /*6ef0*/  LDL.LU R93, [R1+0x3c] ;  /* 0x00003c00015d7983 */ /* 0x000ea20000300800 */
[----:B------:R-:W-:Y:S01]  /*6f00*/  BAR.SYNC.DEFER_BLOCKING 0x0 ;  /* 0x0000000000007b1d */ /* 0x000fe20000010000 */
[----:B------:R-:W-:-:S07]  /*6f10*/  UIMAD UR28, UR10, -0x800, UR28 ;  /* 0xfffff8000a1c78a4 */ /* 0x000fce000f8e021c */
[----:B------:R-:W3:Y:S01]  /*6f20*/  S2UR UR29, SR_CTAID.X ;  /* 0x00000000001d79c3 */ /* 0x000ee20000002500 */
[----:B------:R-:W3:Y:S01]  /*6f30*/  LDCU.64 UR24, c[0x0][0x4f8] ;  /* 0x00009f00ff1877ac */ /* 0x000ee20008000a00 */
[----:B------:R-:W2:Y:S01]  /*6f40*/  LDL.LU R92, [R1+0x40] ;  /* 0x00004000015c7983 */ /* 0x000ea20000300800 */
[----:B------:R-:W4:Y:S03]  /*6f50*/  LDCU.64 UR26, c[0x0][0x500] ;  /* 0x0000a000ff1a77ac */ /* 0x000f260008000a00 */
[----:B-1----:R-:W5:Y:S02]  /*6f60*/  LDL.LU R83, [R1+0x20] ;  /* 0x0000200001537983 */ /* 0x002f640000300800 */
[----:B------:R-:W4:Y:S01]  /*6f70*/  S2UR UR8, SR_CTAID.Y ;  /* 0x00000000000879c3 */ /* 0x000f220000002600 */
[----:B------:R-:W-:Y:S01]  /*6f80*/  ULEA UR14, UR10, 0xfffff800, 0xb ;  /* 0xfffff8000a0e7891 */ /* 0x000fe2000f8e58ff */
[----:B------:R-:W5:Y:S01]  /*6f90*/  LDL.LU R84, [R1+0x1c] ;  /* 0x00001c0001547983 */ /* 0x000f620000300800 */
[----:B------:R-:W1:Y:S03]  /*6fa0*/  LDCU.64 UR30, c[0x0][0x550] ;  /* 0x0000aa00ff1e77ac */ /* 0x000e660008000a00 */
[----:B------:R-:W3:Y:S04]  /*6fb0*/  LDL.LU R91, [R1+0x34] ;  /* 0x00003400015b7983 */ /* 0x000ee80000300800 */
[----:B------:R-:W3:Y:S04]  /*6fc0*/  LDL.LU R90, [R1+0x38] ;  /* 0x00003800015a7983 */ /* 0x000ee80000300800 */
[----:B0-----:R-:W4:Y:S04]  /*6fd0*/  LDL.LU R81, [R1+0x18] ;  /* 0x0000180001517983 */ /* 0x001f280000300800 */
[----:B------:R-:W4:Y:S04]  /*6fe0*/  LDL.LU R82, [R1+0x14] ;  /* 0x0000140001527983 */ /* 0x000f280000300800 */
[----:B------:R-:W4:Y:S04]  /*6ff0*/  LDL.LU R43, [R1+0x10] ;  /* 0x00001000012b7983 */ /* 0x000f280000300800 */
[----:B------:R-:W4:Y:S04]  /*7000*/  LDL.LU R80, [R1+0xc] ;  /* 0x00000c0001507983 */ /* 0x000f280000300800 */
[----:B------:R-:W5:Y:S04]  /*7010*/  LDL.LU R88, [R1+0x30] ;  /* 0x0000300001587983 */ /* 0x000f680000300800 */
[----:B------:R-:W5:Y:S04]  /*7020*/  LDL.LU R89, [R1+0x2c] ;  /* 0x00002c0001597983 */ /* 0x000f680000300800 */
[----:B------:R-:W4:Y:S04]  /*7030*/  LDL.LU R41, [R1+0x8] ;  /* 0x0000080001297983 */ /* 0x000f280000300800 */
[----:B------:R-:W4:Y:S04]  /*7040*/  LDL.LU R42, [R1+0x4] ;  /* 0x00000400012a7983 */ /* 0x000f280000300800 */
[----:B------:R-:W4:Y:S04]  /*7050*/  LDL.LU R40, [R1] ;  /* 0x0000000001287983 */ /* 0x000f280000300800 */
[----:B------:R-:W4:Y:S04]  /*7060*/  LDL.LU R86, [R1+0x28] ;  /* 0x0000280001567983 */ /* 0x000f280000300800 */
        /* <DEDUP_REMOVED lines=16> */
[----:B------:R-:W4:Y:S01]  /*7170*/  LDL.LU R94, [R1+0x44] ;  /* 0x00004400015e7983 */ /* 0x000f220000300800 */
[----:B--2---:R-:W-:-:S03]  /*7180*/  F2FP.F16.F32.PACK_AB R0, R93, R92 ;  /* 0x0000005c5d00723e */ /* 0x004fc600000000ff */
[----:B------:R-:W2:Y:S01]  /*7190*/  LDL.LU R93, [R1+0xc0] ;  /* 0x0000c000015d7983 */ /* 0x000ea20000300800 */
[C---:B------:R-:W-:Y:S02]  /*71a0*/  PRMT R3, R0.reuse, 0x7610, R3 ;  /* 0x0000761000037816 */ /* 0x040fe40000000003 */
[----:B------:R-:W-:Y:S01]  /*71b0*/  PRMT R4, R0, 0x7632, R4 ;  /* 0x0000763200047816 */ /* 0x000fe20000000004 */
[----:B------:R-:W2:Y:S01]  /*71c0*/  LDL.LU R92, [R1+0xbc] ;  /* 0x0000bc00015c7983 */ /* 0x000ea20000300800 */
[----:B---3--:R-:W-:-:S03]  /*71d0*/  F2FP.F16.F32.PACK_AB R2, R91, R90 ;  /* 0x0000005a5b02723e */ /* 0x008fc600000000ff */
[----:B------:R-:W3:Y:S01]  /*71e0*/  LDL.LU R91, [R1+0xb8] ;  /* 0x0000b800015b7983 */ /* 0x000ee20000300800 */
[C---:B------:R-:W-:Y:S02]  /*71f0*/  PRMT R5, R2.reuse, 0x7610, R5 ;  /* 0x0000761002057816 */ /* 0x040fe40000000005 */
[----:B------:R-:W-:Y:S01]  /*7200*/  PRMT R7, R2, 0x7632, R7 ;  /* 0x0000763202077816 */ /* 0x000fe20000000007 */
[----:B------:R-:W3:Y:S01]  /*7210*/  LDL.LU R90, [R1+0xb4] ;  /* 0x0000b400015a7983 */ /* 0x000ee20000300800 */
[----:B-----5:R-:W-:-:S03]  /*7220*/  F2FP.F16.F32.PACK_AB R0, R89, R88 ;  /* 0x000000585900723e */ /* 0x020fc600000000ff */
[----:B------:R-:W5:Y:S04]  /*7230*/  LDL.LU R89, [R1+0xb0] ;  /* 0x0000b00001597983 */ /* 0x000f680000300800 */
[----:B------:R-:W5:Y:S01]  /*7240*/  LDL.LU R88, [R1+0xac] ;  /* 0x0000ac0001587983 */ /* 0x000f620000300800 */
[----:B----4-:R-:W-:-:S03]  /*7250*/  F2FP.F16.F32.PACK_AB R2, R87, R86 ;  /* 0x000000565702723e */ /* 0x010fc600000000ff */
[----:B------:R-:W4:Y:S01]  /*7260*/  LDL.LU R87, [R1+0xa8] ;  /* 0x0000a80001577983 */ /* 0x000f220000300800 */
[----:B------:R-:W-:-:S03]  /*7270*/  PRMT R10, R2, 0x7610, R10 ;  /* 0x00007610020a7816 */ /* 0x000fc6000000000a */
[----:B------:R0:W-:Y:S04]  /*7280*/  STS.U16 [R109], R3 ;  /* 0x000000036d007388 */ /* 0x0001e80000000400 */
[----:B------:R1:W-:Y:S04]  /*7290*/  STS.U16 [R108+0x2], R4 ;  /* 0x000002046c007388 */ /* 0x0003e80000000400 */
[----:B------:R-:W4:Y:S01]  /*72a0*/  LDL.LU R86, [R1+0xa4] ;  /* 0x0000a40001567983 */ /* 0x000f220000300800 */
[----:B0-----:R-:W-:Y:S02]  /*72b0*/  F2FP.F16.F32.PACK_AB R3, R84, R83 ;  /* 0x000000535403723e */ /* 0x001fe400000000ff */
[----:B-1----:R-:W-:Y:S01]  /*72c0*/  PRMT R4, R2, 0x7632, R4 ;  /* 0x0000763202047816 */ /* 0x002fe20000000004 */
[----:B------:R0:W-:Y:S01]  /*72d0*/  STS.U16 [R107+0x4], R5 ;  /* 0x000004056b007388 */ /* 0x0001e20000000400 */
[----:B------:R-:W-:-:S03]  /*72e0*/  F2FP.F16.F32.PACK_AB R2, R82, R81 ;  /* 0x000000515202723e */ /* 0x000fc600000000ff */
[----:B------:R-:W4:Y:S01]  /*72f0*/  LDL.LU R84, [R1+0xa0] ;  /* 0x0000a00001547983 */ /* 0x000f220000300800 */
[----:B------:R-:W-:-:S03]  /*7300*/  PRMT R12, R2, 0x7632, R12 ;  /* 0x00007632020c7816 */ /* 0x000fc6000000000c */
[----:B------:R1:W-:Y:S01]  /*7310*/  STS.U16 [R106+0x6], R7 ;  /* 0x000006076a007388 */ /* 0x0003e20000000400 */
[----:B------:R-:W-:-:S03]  /*7320*/  PRMT R11, R3, 0x7632, R11 ;  /* 0x00007632030b7816 */ /* 0x000fc6000000000b */
[----:B------:R-:W4:Y:S01]  /*7330*/  LDL.LU R83, [R1+0x9c] ;  /* 0x00009c0001537983 */ /* 0x000f220000300800 */
[----:B0-----:R-:W-:-:S03]  /*7340*/  PRMT R5, R3, 0x7610, R5 ;  /* 0x0000761003057816 */ /* 0x001fc60000000005 */
[----:B------:R-:W4:Y:S01]  /*7350*/  LDL.LU R82, [R1+0x98] ;  /* 0x0000980001527983 */ /* 0x000f220000300800 */
[----:B-1----:R-:W-:Y:S02]  /*7360*/  PRMT R7, R2, 0x7610, R7 ;  /* 0x0000761002077816 */ /* 0x002fe40000000007 */
[----:B------:R-:W-:Y:S01]  /*7370*/  F2FP.F16.F32.PACK_AB R2, R80, R43 ;  /* 0x0000002b5002723e */ /* 0x000fe200000000ff */
[----:B------:R-:W4:Y:S01]  /*7380*/  LDL.LU R81, [R1+0x94] ;  /* 0x0000940001517983 */ /* 0x000f220000300800 */
[----:B------:R-:W-:-:S03]  /*7390*/  F2FP.F16.F32.PACK_AB R3, R42, R41 ;  /* 0x000000292a03723e */ /* 0x000fc600000000ff */
[----:B------:R-:W4:Y:S04]  /*73a0*/  LDL.LU R80, [R1+0x90] ;  /* 0x0000900001507983 */ /* 0x000f280000300800 */
[----:B------:R-:W4:Y:S04]  /*73b0*/  LDL.LU R43, [R1+0x8c] ;  /* 0x00008c00012b7983 */ /* 0x000f280000300800 */
[----:B------:R-:W4:Y:S04]  /*73c0*/  LDL.LU R42, [R1+0x88] ;  /* 0x00008800012a7983 */ /* 0x000f280000300800 */
[----:B------:R-:W4:Y:S01]  /*73d0*/  LDL.LU R41, [R1+0x84] ;  /* 0x0000840001297983 */ /* 0x000f220000300800 */
[----:B------:R-:W-:-:S02]  /*73e0*/  PRMT R8, R0, 0x7610, R8 ;  /* 0x0000761000087816 */ /* 0x000fc40000000008 */
[----:B------:R-:W-:Y:S02]  /*73f0*/  PRMT R9, R0, 0x7632, R9 ;  /* 0x0000763200097816 */ /* 0x000fe40000000009 */
[----:B------:R-:W0:Y:S01]  /*7400*/  S2R R0, SR_TID.X ;  /* 0x0000000000007919 */ /* 0x000e220000002100 */
[----:B------:R-:W-:Y:S01]  /*7410*/  UIADD3 UR28, UPT, UPT, UR28, 0x800, URZ ;  /* 0x000008001c1c7890 */ /* 0x000fe2000fffe0ff */
[----:B------:R1:W-:Y:S04]  /*7420*/  STS.U16 [R105+0x8], R8 ;  /* 0x0000080869007388 */ /* 0x0003e80000000400 */
[----:B------:R-:W-:Y:S04]  /*7430*/  STS.U16 [R104+0xa], R9 ;  /* 0x00000a0968007388 */ /* 0x000fe80000000400 */
[----:B------:R-:W-:Y:S01]  /*7440*/  STS.U16 [R103+0xc], R10 ;  /* 0x00000c0a67007388 */ /* 0x000fe20000000400 */
[----:B-1----:R-:W-:-:S03]  /*7450*/  PRMT R8, R2, 0x7632, R8 ;  /* 0x0000763202087816 */ /* 0x002fc60000000008 */
[----:B------:R1:W-:Y:S04]  /*7460*/  STS.U16 [R102+0xe], R4 ;  /* 0x00000e0466007388 */ /* 0x0003e80000000400 */
[----:B------:R-:W-:Y:S04]  /*7470*/  STS.U16 [R101+0x10], R5 ;  /* 0x0000100565007388 */ /* 0x000fe80000000400 */
[----:B------:R-:W-:Y:S01]  /*7480*/  STS.U16 [R100+0x12], R11 ;  /* 0x0000120b64007388 */ /* 0x000fe20000000400 */
[----:B-1----:R-:W-:Y:S02]  /*7490*/  PRMT R4, R3, 0x7632, R4 ;  /* 0x0000763203047816 */ /* 0x002fe40000000004 */
[----:B0-----:R-:W-:Y:S01]  /*74a0*/  ISETP.NE.AND P0, PT, R0, RZ, PT ;  /* 0x000000ff0000720c */ /* 0x001fe20003f05270 */
[----:B------:R-:W-:Y:S04]  /*74b0*/  STS.U16 [R99+0x14], R7 ;  /* 0x0000140763007388 */ /* 0x000fe80000000400 */
[----:B------:R0:W-:Y:S04]  /*74c0*/  STS.U16 [R98+0x16], R12 ;  /* 0x0000160c62007388 */ /* 0x0001e80000000400 */
[----:B------:R-:W-:Y:S04]  /*74d0*/  STS.U16 [R97+0x18], R2 ;  /* 0x0000180261007388 */ /* 0x000fe80000000400 */
[----:B------:R-:W-:Y:S01]  /*74e0*/  STS.U16 [R96+0x1a], R8 ;  /* 0x00001a0860007388 */ /* 0x000fe20000000400 */
[----:B0-----:R-:W-:-:S03]  /*74f0*/  MOV R12, UR28 ;  /* 0x0000001c000c7c02 */ /* 0x001fc60008000f00 */
[----:B------:R-:W-:Y:S04]  /*7500*/  STS.U16 [R95+0x1c], R3 ;  /* 0x00001c035f007388 */ /* 0x000fe80000000400 */
[----:B------:R0:W-:Y:S01]  /*7510*/  STS.U16 [R94+0x1e], R4 ;  /* 0x00001e045e007388 */ /* 0x0001e20000000400 */
[----:B------:R-:W-:Y:S01]  /*7520*/  NOP ;  /* 0x0000000000007918 */ /* 0x000fe20000000000 */
[----:B------:R-:W-:-:S04]  /*7530*/  USHF.R.S32.HI UR15, URZ, 0x1f, UR14 ;  /* 0x0000001fff0f7899 */ /* 0x000fc8000801140e */
[----:B------:R-:W-:Y:S01]  /*7540*/  UIMAD.WIDE.U32 UR12, UR29, UR24, UR14 ;  /* 0x000000181d0c72a5 */ /* 0x000fe2000f8e000e */
[----:B0-----:R-:W-:-:S03]  /*7550*/  LOP3.LUT R4, R0, 0x1f, RZ, 0xc0, !PT ;  /* 0x0000001f00047812 */ /* 0x001fc600078ec0ff */
[----:B------:R-:W-:Y:S02]  /*7560*/  UIMAD UR13, UR29, UR25, UR13 ;  /* 0x000000191d0d72a4 */ /* 0x000fe4000f8e020d */
[----:B------:R-:W-:Y:S02]  /*7570*/  UIMAD UR24, UR8, UR27, URZ ;  /* 0x0000001b081872a4 */ /* 0x000fe4000f8e02ff */
[----:B------:R-:W-:Y:S01]  /*7580*/  UIMAD.WIDE.U32 UR12, UR8, UR26, UR12 ;  /* 0x0000001a080c72a5 */ /* 0x000fe2000f8e000c */
[----:B------:R-:W-:Y:S01]  /*7590*/  LOP3.LUT R11, R4, 0x3e00, R85, 0xf8, !PT ;  /* 0x00003e00040b7812 */ /* 0x000fe200078ef855 */
[----:B------:R-:W0:Y:S02]  /*75a0*/  LDCU.64 UR26, c[0x0][0x560] ;  /* 0x0000ac00ff1a77ac */ /* 0x000e240008000a00 */
[----:B------:R-:W-:Y:S02]  /*75b0*/  IMAD.U32 R10, RZ, RZ, UR24 ;  /* 0x00000018ff0a7e24 */ /* 0x000fe4000f8e00ff */
[----:B------:R-:W-:-:S03]  /*75c0*/  IADD3 R3, P1, PT, R11, UR12, RZ ;  /* 0x0000000c0b037c10 */ /* 0x000fc6000ff3e0ff */
[----:B------:R-:W1:Y:S01]  /*75d0*/  LDCU.64 UR24, c[0x0][0x520] ;  /* 0x0000a400ff1877ac */ /* 0x000e620008000a00 */
[----:B------:R-:W-:Y:S02]  /*75e0*/  IADD3.X R10, PT, PT, R10, UR13, RZ, P1, !PT ;  /* 0x0000000d0a0a7c10 */ /* 0x000fe40008ffe4ff */
[C---:B------:R-:W-:Y:S01]  /*75f0*/  LEA R2, P4, R3.reuse, UR30, 0x1 ;  /* 0x0000001e03027c11 */ /* 0x040fe2000f8808ff */
[----:B------:R-:W0:Y:S03]  /*7600*/  LDCU.64 UR12, c[0x0][0x518] ;  /* 0x0000a300ff0c77ac */ /* 0x000e260008000a00 */
[----:B------:R-:W-:Y:S01]  /*7610*/  LEA.HI.X R3, R3, UR31, R10, 0x1, P4 ;  /* 0x0000001f03037c11 */ /* 0x000fe2000a0f0c0a */
[----:B--2---:R-:W-:Y:S04]  /*7620*/  LDS.U16 R5, [R93] ;  /* 0x000000005d057984 */ /* 0x004fe80000000400 */
[----:B------:R-:W-:Y:S04]  /*7630*/  LDS.U16 R7, [R92+0x40] ;  /* 0x000040005c077984 */ /* 0x000fe80000000400 */
[----:B---3--:R-:W-:Y:S04]  /*7640*/  LDS.U16 R9, [R91+0x80] ;  /* 0x000080005b097984 */ /* 0x008fe80000000400 */
[----:B------:R-:W-:Y:S04]  /*7650*/  LDS.U16 R13, [R90+0xc0] ;  /* 0x0000c0005a0d7984 */ /* 0x000fe80000000400 */
[----:B-----5:R-:W-:Y:S04]  /*7660*/  LDS.U16 R15, [R89+0x100] ;  /* 0x00010000590f7984 */ /* 0x020fe80000000400 */
[----:B------:R-:W-:Y:S04]  /*7670*/  LDS.U16 R17, [R88+0x140] ;  /* 0x0001400058117984 */ /* 0x000fe80000000400 */
[----:B----4-:R-:W-:Y:S04]  /*7680*/  LDS.U16 R19, [R87+0x180] ;  /* 0x0001800057137984 */ /* 0x010fe80000000400 */
        /* <DEDUP_REMOVED lines=11> */
[----:B------:R-:W2:Y:S02]  /*7740*/  LDS R8, [UR23+0x1080] ;  /* 0x00108017ff087984 */ /* 0x000ea40008000800 */
[----:B--2---:R-:W-:-:S02]  /*7750*/  ISETP.GE.AND P1, PT, R76, R8, PT ;  /* 0x000000084c00720c */ /* 0x004fc40003f26270 */
        /* <DEDUP_REMOVED lines=31> */
[----:B------:R-:W-:Y:S01]  /*7950*/  BAR.SYNC.DEFER_BLOCKING 0x0 ;  /* 0x0000000000007b1d */ /* 0x000fe20000010000 */
[----:B--2---:R-:W-:-:S04]  /*7960*/  F2FP.F16.F32.PACK_AB R7, R55, R54 ;  /* 0x000000363707723e */ /* 0x004fc800000000ff */
[----:B------:R-:W-:Y:S02]  /*7970*/  PRMT R8, R7, 0x7610, R8 ;  /* 0x0000761007087816 */ /* 0x000fe40000000008 */
[----:B---3--:R-:W-:Y:S02]  /*7980*/  F2FP.F16.F32.PACK_AB R3, R57, R56 ;  /* 0x000000383903723e */ /* 0x008fe400000000ff */
[----:B------:R-:W-:Y:S02]  /*7990*/  PRMT R9, R7, 0x7632, R9 ;  /* 0x0000763207097816 */ /* 0x000fe40000000009 */
[----:B------:R-:W-:Y:S02]  /*79a0*/  F2FP.F16.F32.PACK_AB R7, R59, R58 ;  /* 0x0000003a3b07723e */ /* 0x000fe400000000ff */
[----:B------:R-:W-:Y:S02]  /*79b0*/  PRMT R10, R3, 0x7610, R10 ;  /* 0x00007610030a7816 */ /* 0x000fe4000000000a */
[----:B------:R-:W-:-:S02]  /*79c0*/  F2FP.F16.F32.PACK_AB R2, R154, R60 ;  /* 0x0000003c9a02723e */ /* 0x000fc400000000ff */
[----:B------:R-:W-:Y:S02]  /*79d0*/  PRMT R13, R3, 0x7632, R13 ;  /* 0x00007632030d7816 */ /* 0x000fe4000000000d */
[----:B------:R-:W-:Y:S02]  /*79e0*/  F2FP.F16.F32.PACK_AB R3, R159, R158 ;  /* 0x0000009e9f03723e */ /* 0x000fe400000000ff */
[----:B------:R-:W-:Y:S01]  /*79f0*/  PRMT R5, R7, 0x7632, R5 ;  /* 0x0000763207057816 */ /* 0x000fe20000000005 */
[----:B------:R2:W-:Y:S01]  /*7a00*/  STS.U16 [R109], R8 ;  /* 0x000000086d007388 */ /* 0x0005e20000000400 */
[----:B------:R-:W-:-:S03]  /*7a10*/  PRMT R14, R2, 0x7610, R14 ;  /* 0x00007610020e7816 */ /* 0x000fc6000000000e */
[----:B------:R3:W-:Y:S04]  /*7a20*/  STS.U16 [R108+0x2], R9 ;  /* 0x000002096c007388 */ /* 0x0007e80000000400 */
[----:B------:R4:W-:Y:S01]  /*7a30*/  STS.U16 [R107+0x4], R10 ;  /* 0x0000040a6b007388 */ /* 0x0009e20000000400 */
[----:B--2---:R-:W-:-:S03]  /*7a40*/  PRMT R8, R2, 0x7632, R8 ;  /* 0x0000763202087816 */ /* 0x004fc60000000008 */
[----:B------:R-:W-:Y:S01]  /*7a50*/  STS.U16 [R106+0x6], R13 ;  /* 0x0000060d6a007388 */ /* 0x000fe20000000400 */
[----:B---3--:R-:W-:-:S03]  /*7a60*/  PRMT R9, R3, 0x7610, R9 ;  /* 0x0000761003097816 */ /* 0x008fc60000000009 */
[----:B------:R-:W-:Y:S01]  /*7a70*/  STS.U16 [R105+0x8], R7 ;  /* 0x0000080769007388 */ /* 0x000fe20000000400 */
[----:B----4-:R-:W-:-:S03]  /*7a80*/  PRMT R10, R3, 0x7632, R10 ;  /* 0x00007632030a7816 */ /* 0x010fc6000000000a */
[----:B------:R-:W-:Y:S04]  /*7a90*/  STS.U16 [R104+0xa], R5 ;  /* 0x00000a0568007388 */ /* 0x000fe80000000400 */
[----:B------:R-:W-:Y:S04]  /*7aa0*/  STS.U16 [R103+0xc], R14 ;  /* 0x00000c0e67007388 */ /* 0x000fe80000000400 */
[----:B------:R-:W-:Y:S04]  /*7ab0*/  STS.U16 [R102+0xe], R8 ;  /* 0x00000e0866007388 */ /* 0x000fe80000000400 */
[----:B------:R-:W-:Y:S04]  /*7ac0*/  STS.U16 [R101+0x10], R9 ;  /* 0x0000100965007388 */ /* 0x000fe80000000400 */
[----:B------:R2:W-:Y:S04]  /*7ad0*/  STS.U16 [R100+0x12], R10 ;  /* 0x0000120a64007388 */ /* 0x0005e80000000400 */
[----:B--2---:R-:W2:Y:S01]  /*7ae0*/  LDL.LU R10, [R1+0xc4] ;  /* 0x0000c400010a7983 */ /* 0x004ea20000300800 */
[----:B------:R-:W-:-:S02]  /*7af0*/  F2FP.F16.F32.PACK_AB R2, R161, R160 ;  /* 0x000000a0a102723e */ /* 0x000fc400000000ff */
[----:B------:R-:W-:Y:S02]  /*7b00*/  F2FP.F16.F32.PACK_AB R3, R165, R164 ;  /* 0x000000a4a503723e */ /* 0x000fe400000000ff */
[C---:B------:R-:W-:Y:S02]  /*7b10*/  PRMT R13, R2.reuse, 0x7610, R13 ;  /* 0x00007610020d7816 */ /* 0x040fe4000000000d */
[----:B------:R-:W-:Y:S02]  /*7b20*/  PRMT R15, R2, 0x7632, R15 ;  /* 0x00007632020f7816 */ /* 0x000fe4000000000f */
[----:B------:R-:W-:Y:S02]  /*7b30*/  F2FP.F16.F32.PACK_AB R2, R61, R40 ;  /* 0x000000283d02723e */ /* 0x000fe400000000ff */
[----:B------:R-:W-:Y:S01]  /*7b40*/  PRMT R14, R3, 0x7632, R14 ;  /* 0x00007632030e7816 */ /* 0x000fe2000000000e */
[----:B------:R-:W-:Y:S01]  /*7b50*/  STS.U16 [R99+0x14], R13 ;  /* 0x0000140d63007388 */ /* 0x000fe20000000400 */
[----:B------:R-:W-:-:S03]  /*7b60*/  PRMT R8, R2, 0x7632, R8 ;  /* 0x0000763202087816 */ /* 0x000fc60000000008 */
        /* <DEDUP_REMOVED lines=24> */
[----:B------:R-:W5:Y:S01]  /*7cf0*/  LDS R8, [UR23+0x1080] ;  /* 0x00108017ff087984 */ /* 0x000f620008000800 */
[----:B0-----:R-:W-:-:S04]  /*7d00*/  UIMAD.WIDE.U32 UR14, UR29, UR12, UR14 ;  /* 0x0000000c1d0e72a5 */ /* 0x001fc8000f8e000e */
[----:B------:R-:W-:-:S03]  /*7d10*/  UIMAD UR13, UR29, UR13, UR15 ;  /* 0x0000000d1d0d72a4 */ /* 0x000fc6000f8e020f */
[----:B------:R-:W-:Y:S02]  /*7d20*/  UMOV UR12, UR14 ;  /* 0x0000000e000c7c82 */ /* 0x000fe40008000000 */
[----:B-1----:R-:W-:-:S04]  /*7d30*/  UIMAD.WIDE.U32 UR12, UR8, UR24, UR12 ;  /* 0x00000018080c72a5 */ /* 0x002fc8000f8e000c */
[----:B------:R-:W-:Y:S02]  /*7d40*/  UIMAD UR13, UR8, UR25, UR13 ;  /* 0x00000019080d72a4 */ /* 0x000fe4000f8e020d */
[----:B---3--:R-:W-:-:S04]  /*7d50*/  IADD3 R3, P0, PT, R11, UR12, RZ ;  /* 0x0000000c0b037c10 */ /* 0x008fc8000ff1e0ff */
[----:B----4-:R-:W-:Y:S02]  /*7d60*/  LEA R2, P3, R3, UR26, 0x1 ;  /* 0x0000001a03027c11 */ /* 0x010fe4000f8608ff */
[-C--:B-----5:R-:W-:Y:S02]  /*7d70*/  ISETP.GE.AND P2, PT, R11, R8.reuse, PT ;  /* 0x000000080b00720c */ /* 0x0a0fe40003f46270 */
[-C--:B------:R-:W-:Y:S02]  /*7d80*/  ISETP.GE.AND P1, PT, R76, R8.reuse, PT ;  /* 0x000000084c00720c */ /* 0x080fe40003f26270 */
[-C--:B------:R-:W-:Y:S02]  /*7d90*/  ISETP.GE.AND P4, PT, R74, R8.reuse, PT ;  /* 0x000000084a00720c */ /* 0x080fe40003f86270 */
[-C--:B------:R-:W-:Y:S02]  /*7da0*/  ISETP.GE.AND P6, PT, R73, R8.reuse, PT ;  /* 0x000000084900720c */ /* 0x080fe40003fc6270 */
[----:B------:R-:W-:Y:S01]  /*7db0*/  ISETP.GE.AND P5, PT, R72, R8, PT ;  /* 0x000000084800720c */ /* 0x000fe20003fa6270 */
[----:B------:R-:W-:-:S04]  /*7dc0*/  UIADD3 UR21, UP0, UPT, UR21, -0x1000, URZ ;  /* 0xfffff00015157890 */ /* 0x000fc8000ff1e0ff */
[----:B------:R-:W-:Y:S02]  /*7dd0*/  UIADD3.X UR22, UPT, UPT, UR22, -0x1, URZ, UP0, !UPT ;  /* 0xffffffff16167890 */ /* 0x000fe400087fe4ff */
[----:B------:R-:W-:Y:S02]  /*7de0*/  UISETP.GT.AND UP0, UPT, UR10, 0x1, UPT ;  /* 0x000000010a00788c */ /* 0x000fe4000bf04270 */
[----:B------:R-:W-:Y:S02]  /*7df0*/  UIADD3 UR12, UPT, UPT, UR10, -0x1, URZ ;  /* 0xffffffff0a0c7890 */ /* 0x000fe4000fffe0ff */
[----:B------:R-:W-:Y:S02]  /*7e00*/  UIADD3 UR11, UP1, UPT, UR11, -0x1000, URZ ;  /* 0xfffff0000b0b7890 */ /* 0x000fe4000ff3e0ff */
[----:B------:R-:W-:Y:S02]  /*7e10*/  UIADD3 UR17, UP2, UPT, UR17, -0x1000, URZ ;  /* 0xfffff00011117890 */ /* 0x000fe4000ff5e0ff */
[----:B------:R-:W-:-:S02]  /*7e20*/  UIADD3 UR19, UP3, UPT, UR19, -0x1000, URZ ;  /* 0xfffff00013137890 */ /* 0x000fc4000ff7e0ff */
[----:B------:R-:W-:Y:S02]  /*7e30*/  UIADD3.X UR16, UPT, UPT, UR16, -0x1, URZ, UP1, !UPT ;  /* 0xffffffff10107890 */ /* 0x000fe40008ffe4ff */
[----:B------:R-:W-:Y:S02]  /*7e40*/  UIADD3.X UR18, UPT, UPT, UR18, -0x1, URZ, UP2, !UPT ;  /* 0xffffffff12127890 */ /* 0x000fe400097fe4ff */
[----:B------:R-:W-:Y:S01]  /*7e50*/  UIADD3.X UR20, UPT, UPT, UR20, -0x1, URZ, UP3, !UPT ;  /* 0xffffffff14147890 */ /* 0x000fe20009ffe4ff */
[----:B------:R-:W-:Y:S01]  /*7e60*/  UMOV UR10, UR12 ;  /* 0x0000000c000a7c82 */ /* 0x000fe20008000000 */
[----:B--2---:R-:W-:-:S04]  /*7e70*/  FADD.FTZ R54, R54, R10 ;  /* 0x0000000a36367221 */ /* 0x004fc80000010000 */
[----:B------:R-:W-:-:S04]  /*7e80*/  FADD.FTZ R55, R54, R55 ;  /* 0x0000003736377221 */ /* 0x000fc80000010000 */
[----:B------:R-:W-:-:S04]  /*7e90*/  FADD.FTZ R56, R55, R56 ;  /* 0x0000003837387221 */ /* 0x000fc80000010000 */
[----:B------:R-:W-:-:S04]  /*7ea0*/  FADD.FTZ R57, R56, R57 ;  /* 0x0000003938397221 */ /* 0x000fc80000010000 */
[----:B------:R-:W-:Y:S01]  /*7eb0*/  FADD.FTZ R58, R57, R58 ;  /* 0x0000003a393a7221 */ /* 0x000fe20000010000 */
[----:B------:R-:W-:-:S03]  /*7ec0*/  IADD3.X R10, PT, PT, RZ, UR13, RZ, P0, !PT ;  /* 0x0000000dff0a7c10 */ /* 0x000fc600087fe4ff */
[----:B------:R-:W-:Y:S01]  /*7ed0*/  FADD.FTZ R59, R58, R59 ;  /* 0x0000003b3a3b7221 */ /* 0x000fe20000010000 */
[----:B------:R-:W-:-:S03]  /*7ee0*/  LEA.HI.X R3, R3, UR27, R10, 0x1, P3 ;  /* 0x0000001b03037c11 */ /* 0x000fc600098f0c0a */
[----:B------:R-:W-:-:S04]  /*7ef0*/  FADD.FTZ R59, R59, R60 ;  /* 0x0000003c3b3b7221 */ /* 0x000fc80000010000 */
[----:B------:R-:W-:Y:S01]  /*7f00*/  FADD.FTZ R59, R59, R154 ;  /* 0x0000009a3b3b7221 */ /* 0x000fe20000010000 */
[----:B------:R-:W-:Y:S01]  /*7f10*/  @!P2 STG.E.U16 desc[UR32][R2.64], R5 ;  /* 0x000000050200a986 */ /* 0x000fe2000c101520 */
[-C--:B------:R-:W-:Y:S02]  /*7f20*/  ISETP.GE.AND P0, PT, R75, R8.reuse, PT ;  /* 0x000000084b00720c */ /* 0x080fe40003f06270 */
[----:B------:R-:W-:Y:S01]  /*7f30*/  FADD.FTZ R158, R59, R158 ;  /* 0x0000009e3b9e7221 */ /* 0x000fe20000010000 */
[----:B------:R-:W-:Y:S01]  /*7f40*/  @!P1 STG.E.U16 desc[UR32][R2.64+0x40], R7 ;  /* 0x0000400702009986 */ /* 0x000fe2000c101520 */
[-C--:B------:R-:W-:Y:S02]  /*7f50*/  ISETP.GE.AND P3, PT, R71, R8.reuse, PT ;  /* 0x000000084700720c */ /* 0x080fe40003f66270 */
[-C--:B------:R-:W-:Y:S02]  /*7f60*/  ISETP.GE.AND P2, PT, R70, R8.reuse, PT ;  /* 0x000000084600720c */ /* 0x080fe40003f46270 */
        /* <DEDUP_REMOVED lines=31> */
.L_x_318:
        /* <DEDUP_REMOVED lines=41> */
[----:B------:R-:W-:Y:S01]  /*83f0*/  IMAD.U32 R2, RZ, RZ, UR4 ;  /* 0x00000004ff027e24 */ /* 0x000fe2000f8e00ff */
[----:B------:R-:W-:Y:S02]  /*8400*/  MOV R3, UR5 ;  /* 0x0000000500037c02 */ /* 0x000fe40008000f00 */
[----:B-1----:R-:W-:-:S05]  /*8410*/  FADD.FTZ R5, R0, R5 ;  /* 0x0000000500057221 */ /* 0x002fca0000010000 */
[----:B------:R1:W-:Y:S02]  /*8420*/  REDG.E.ADD.F32.FTZ.RN.STRONG.GPU desc[UR32][R2.64], R5 ;  /* 0x00000005020079a6 */ /* 0x0003e4000c12f320 */
.L_x_367:
[----:B------:R-:W-:Y:S05]  /*8430*/  BSYNC.RECONVERGENT B0 ;  /* 0x0000000000007941 */ /* 0x000fea0003800200 */
.L_x_366:
        /* <DEDUP_REMOVED lines=43> */
.L_x_369:
[----:B------:R-:W-:Y:S05]  /*86f0*/  BSYNC.RECONVERGENT B0 ;  /* 0x0000000000007941 */ /* 0x000fea0003800200 */
.L_x_368:
[----:B------:R-:W-:Y:S05]  /*8700*/  @P0 EXIT ;  /* 0x000000000000094d */ /* 0x000fea0003800000 */
[----:B------:R-:W2:Y:S01]  /*8710*/  S2UR UR14, SR_CgaCtaId ;  /* 0x00000000000e79c3 */ /* 0x000ea20000008800 */
[----:B------:R-:W3:Y:S01]  /*8720*/  LDCU.64 UR10, c[0x0][0x4a8] ;  /* 0x00009500ff0a77ac */ /* 0x000ee20008000a00 */
[----:B------:R-:W-:Y:S01]  /*8730*/  BSSY.RECONVERGENT B0, `(.L_x_370) ;  /* 0x0000029000007945 */ /* 0x000fe20003800200 */
[----:B------:R-:W4:Y:S01]  /*8740*/  LDCU.64 UR12, c[0x0][0x4c8] ;  /* 0x00009900ff0c77ac */ /* 0x000f220008000a00 */
[----:B------:R-:W0:Y:S01]  /*8750*/  LDCU UR15, c[0x0][0x360] ;  /* 0x00006c00ff0f77ac */ /* 0x000e220008000800 */
[----:B------:R-:W0:Y:S01]  /*8760*/  LDCU.64 UR16, c[0x0][0x4b0] ;  /* 0x00009600ff1077ac */ /* 0x000e220008000a00 */
[----:B------:R-:W0:Y:S01]  /*8770*/  LDCU.64 UR18, c[0x0][0x4d0] ;  /* 0x00009a00ff1277ac */ /* 0x000e220008000a00 */
[----:B---3--:R-:W-:Y:S02]  /*8780*/  UIMAD.WIDE.U32 UR4, UR8, UR10, URZ ;  /* 0x0000000a080472a5 */ /* 0x008fe4000f8e00ff */
[----:B----4-:R-:W-:Y:S01]  /*8790*/  UIMAD.WIDE.U32 UR6, UR8, UR12, URZ ;  /* 0x0000000c080672a5 */ /* 0x010fe2000f8e00ff */
[----:B------:R-:W-:Y:S01]  /*87a0*/  UMOV UR10, 0x400 ;  /* 0x00000400000a7882 */ /* 0x000fe20000000000 */
[----:B------:R-:W-:Y:S01]  /*87b0*/  UIMAD UR9, UR8, UR11, UR5 ;  /* 0x0000000b080972a4 */ /* 0x000fe2000f8e0205 */
[----:B------:R-:W3:Y:S01]  /*87c0*/  LDCU.128 UR20, c[0x0][0x530] ;  /* 0x0000a600ff1477ac */ /* 0x000ee20008000c00 */
[----:B------:R-:W-:-:S02]  /*87d0*/  UIMAD UR8, UR8, UR13, UR7 ;  /* 0x0000000d080872a4 */ /* 0x000fc4000f8e0207 */
[----:B0-2---:R-:W-:-:S12]  /*87e0*/  ULEA UR10, UR14, UR10, 0x18 ;  /* 0x0000000a0e0a7291 */ /* 0x005fd8000f8ec0ff */
.L_x_371:
[----:B------:R-:W-:Y:S01]  /*87f0*/  LEA R0, R11, UR10, 0x2 ;  /* 0x0000000a0b007c11 */ /* 0x000fe2000f8e10ff */
[----:B0-----:R-:W-:Y:S01]  /*8800*/  IMAD.U32 R4, RZ, RZ, UR4 ;  /* 0x00000004ff047e24 */ /* 0x001fe2000f8e00ff */
[----:B-1----:R-:W-:Y:S01]  /*8810*/  MOV R5, UR5 ;  /* 0x0000000500057c02 */ /* 0x002fe20008000f00 */
[----:B------:R-:W-:Y:S01]  /*8820*/  IMAD.U32 R8, RZ, RZ, UR6 ;  /* 0x00000006ff087e24 */ /* 0x000fe2000f8e00ff */
[----:B------:R-:W-:Y:S01]  /*8830*/  SHF.R.S32.HI R5, RZ, 0x1f, R11 ;  /* 0x0000001fff057819 */ /* 0x000fe2000001140b */
[----:B------:R-:W0:Y:S01]  /*8840*/  LDS R13, [R0+0x4de0] ;  /* 0x004de000000d7984 */ /* 0x000e220000000800 */
[----:B------:R-:W-:Y:S01]  /*8850*/  MOV R3, UR9 ;  /* 0x0000000900037c02 */ /* 0x000fe20008000f00 */
[----:B------:R-:W-:Y:S01]  /*8860*/  IMAD.MOV.U32 R6, RZ, RZ, R8 ;  /* 0x000000ffff067224 */ /* 0x000fe200078e0008 */
[----:B------:R-:W-:Y:S01]  /*8870*/  MOV R2, R4 ;  /* 0x0000000400027202 */ /* 0x000fe20000000f00 */
[----:B------:R-:W1:Y:S01]  /*8880*/  LDS R15, [R0+0x51e0] ;  /* 0x0051e000000f7984 */ /* 0x000e620000000800 */
[C---:B------:R-:W-:Y:S01]  /*8890*/  IMAD R4, R5.reuse, UR16, RZ ;  /* 0x0000001005047c24 */ /* 0x040fe2000f8e02ff */
[----:B------:R-:W-:Y:S01]  /*88a0*/  MOV R7, UR8 ;  /* 0x0000000800077c02 */ /* 0x000fe20008000f00 */
[----:B------:R-:W-:Y:S01]  /*88b0*/  IMAD R10, R5, UR18, RZ ;  /* 0x00000012050a7c24 */ /* 0x000fe2000f8e02ff */
[----:B------:R-:W-:Y:S01]  /*88c0*/  MOV R9, UR7 ;  /* 0x0000000700097c02 */ /* 0x000fe20008000f00 */
[----:B------:R-:W-:-:S04]  /*88d0*/  IMAD.WIDE.U32 R2, R11, UR16, R2 ;  /* 0x000000100b027c25 */ /* 0x000fc8000f8e0002 */
[C---:B------:R-:W-:Y:S01]  /*88e0*/  IMAD R5, R11.reuse, UR17, R4 ;  /* 0x000000110b057c24 */ /* 0x040fe2000f8e0204 */
[----:B---3--:R-:W-:Y:S01]  /*88f0*/  LEA R4, P0, R2, UR20, 0x2 ;  /* 0x0000001402047c11 */ /* 0x008fe2000f8010ff */
[C---:B------:R-:W-:Y:S02]  /*8900*/  IMAD R9, R11.reuse, UR19, R10 ;  /* 0x000000130b097c24 */ /* 0x040fe4000f8e020a */
[----:B------:R-:W-:Y:S01]  /*8910*/  IMAD.WIDE.U32 R6, R11, UR18, R6 ;  /* 0x000000120b067c25 */ /* 0x000fe2000f8e0006 */
[----:B------:R-:W-:-:S03]  /*8920*/  IADD3 R5, PT, PT, R3, R5, RZ ;  /* 0x0000000503057210 */ /* 0x000fc60007ffe0ff */
[----:B------:R-:W-:Y:S01]  /*8930*/  VIADD R11, R11, UR15 ;  /* 0x0000000f0b0b7c36 */ /* 0x000fe20008000000 */
[----:B------:R-:W-:Y:S02]  /*8940*/  LEA.HI.X R5, R2, UR21, R5, 0x2, P0 ;  /* 0x0000001502057c11 */ /* 0x000fe400080f1405 */
[----:B------:R-:W-:Y:S02]  /*8950*/  IADD3 R3, PT, PT, R7, R9, RZ ;  /* 0x0000000907037210 */ /* 0x000fe40007ffe0ff */
[----:B------:R-:W-:Y:S02]  /*8960*/  ISETP.GE.AND P0, PT, R11, UR24, PT ;  /* 0x000000180b007c0c */ /* 0x000fe4000bf06270 */
[----:B------:R-:W-:-:S04]  /*8970*/  LEA R8, P1, R6, UR22, 0x2 ;  /* 0x0000001606087c11 */ /* 0x000fc8000f8210ff */
[----:B------:R-:W-:Y:S01]  /*8980*/  LEA.HI.X R9, R6, UR23, R3, 0x2, P1 ;  /* 0x0000001706097c11 */ /* 0x000fe200088f1403 */
[----:B0-----:R0:W-:Y:S04]  /*8990*/  REDG.E.ADD.F32.FTZ.RN.STRONG.GPU desc[UR32][R4.64], R13 ;  /* 0x0000000d040079a6 */ /* 0x0011e8000c12f320 */
[----:B-1----:R0:W-:Y:S02]  /*89a0*/  REDG.E.ADD.F32.FTZ.RN.STRONG.GPU desc[UR32][R8.64], R15 ;  /* 0x0000000f080079a6 */ /* 0x0021e4000c12f320 */
[----:B------:R-:W-:Y:S05]  /*89b0*/  @!P0 BRA `(.L_x_371) ;  /* 0xfffffffc008c8947 */ /* 0x000fea000383ffff */
[----:B------:R-:W-:Y:S05]  /*89c0*/  BSYNC.RECONVERGENT B0 ;  /* 0x0000000000007941 */ /* 0x000fea0003800200 */
.L_x_370:
[----:B------:R-:W-:Y:S05]  /*89d0*/  EXIT ;  /* 0x000000000000794d */ /* 0x000fea0003800000 */
.L_x_324:
[----:B------:R-:W-:Y:S01]  /*89e0*/  MOV R139, R136 ;  /* 0x00000088008b7202 */ /* 0x000fe20000000f00 */
[----:B------:R-:W-:Y:S02]  /*89f0*/  HFMA2 R87, -RZ, RZ, 0, 5.9604644775390625e-08 ;  /* 0x00000001ff577431 */ /* 0x000fe400000001ff */
[----:B------:R-:W-:Y:S01]  /*8a00*/  IMAD.MOV.U32 R86, RZ, RZ, RZ ;  /* 0x000000ffff567224 */ /* 0x000fe200078e00ff */
[----:B------:R-:W-:-:S07]  /*8a10*/  MOV R152, 0xffffffff ;  /* 0xffffffff00987802 */ /* 0x000fce0000000f00 */
[----:B-1---5:R-:W-:Y:S05]  /*8a20*/  WARPSYNC.COLLECTIVE R152, `(.L_x_372) ;  /* 0x0000000098087348 */ /* 0x022fea0003c00000 */
[----:B------:R0:W2:Y:S02]  /*8a30*/  SHFL.UP P6, R140, R139, R87, R86 ;  /* 0x040000578b8c7389 */ /* 0x0000a400000c0056 */
[----:B012--5:R-:W-:Y:S05]  /*8a40*/  ENDCOLLECTIVE ;  /* 0x000000000000791b */ /* 0x027fea0003800000 */
.L_x_372:
[----:B------:R-:W-:Y:S01]  /*8a50*/  IMAD.MOV.U32 R139, RZ, RZ, R137 ;  /* 0x000000ffff8b7224 */ /* 0x000fe200078e0089 */
[----:B------:R-:W-:-:S07]  /*8a60*/  MOV R138, R140 ;  /* 0x0000008c008a7202 */ /* 0x000fce0000000f00 */
[----:B------:R-:W-:Y:S05]  /*8a70*/  WARPSYNC.COLLECTIVE R152, `(.L_x_373) ;  /* 0x0000000098087348 */ /* 0x000fea0003c00000 */
[----:B------:R0:W1:Y:S02]  /*8a80*/  SHFL.UP P6, R140, R139, R87, R86 ;  /* 0x040000578b8c7389 */ /* 0x00006400000c0056 */
[----:B01----:R-:W-:Y:S05]  /*8a90*/  ENDCOLLECTIVE ;  /* 0x000000000000791b */ /* 0x003fea0003800000 */
.L_x_373:
[----:B------:R-:W-:Y:S01]  /*8aa0*/  IMAD.MOV.U32 R87, RZ, RZ, 0x2 ;  /* 0x00000002ff577424 */ /* 0x000fe200078e00ff */
[----:B------:R-:W-:-:S05]  /*8ab0*/  MOV R86, R140 ;  /* 0x0000008c00567202 */ /* 0x000fca0000000f00 */
[C---:B------:R-:W-:Y:S01]  /*8ac0*/  FFMA.FTZ R140, R136.reuse, R86, R137 ;  /* 0x00000056888c7223 */ /* 0x040fe20000010089 */
[----:B------:R-:W-:Y:S01]  /*8ad0*/  @P5 FMUL.FTZ R136, R136, R138 ;  /* 0x0000008a88885220 */ /* 0x000fe20000410000 */
[----:B------:R-:W-:-:S03]  /*8ae0*/  HFMA2 R86, -RZ, RZ, 0, 0 ;  /* 0x00000000ff567431 */ /* 0x000fc600000001ff */
[----:B------:R-:W-:Y:S02]  /*8af0*/  FSEL R138, R137, R140, !P5 ;  /* 0x0000008c898a7208 */ /* 0x000fe40006800000 */
[----:B------:R-:W-:Y:S02]  /*8b00*/  MOV R139, R136 ;  /* 0x00000088008b7202 */ /* 0x000fe40000000f00 */
[----:B------:R-:W-:-:S13]  /*8b10*/  ISETP.GE.AND P5, PT, R141, 0x8, PT ;  /* 0x000000088d00780c */ /* 0x000fda0003fa6270 */
[----:B------:R-:W-:Y:S05]  /*8b20*/  WARPSYNC.COLLECTIVE R152, `(.L_x_374) ;  /* 0x0000000098087348 */ /* 0x000fea0003c00000 */
[----:B------:R0:W1:Y:S02]  /*8b30*/  SHFL.UP P6, R140, R139, R87, R86 ;  /* 0x040000578b8c7389 */ /* 0x00006400000c0056 */
[----:B01----:R-:W-:Y:S05]  /*8b40*/  ENDCOLLECTIVE ;  /* 0x000000000000791b */ /* 0x003fea0003800000 */
.L_x_374:
[----:B------:R-:W-:Y:S01]  /*8b50*/  IMAD.MOV.U32 R139, RZ, RZ, R138 ;  /* 0x000000ffff8b7224 */ /* 0x000fe200078e008a */
[----:B------:R-:W-:-:S07]  /*8b60*/  MOV R137, R140 ;  /* 0x0000008c00897202 */ /* 0x000fce0000000f00 */
[----:B------:R-:W-:Y:S05]  /*8b70*/  WARPSYNC.COLLECTIVE R152, `(.L_x_375) ;  /* 0x0000000098087348 */ /* 0x000fea0003c00000 */
[----:B------:R0:W1:Y:S02]  /*8b80*/  SHFL.UP P6, R140, R139, R87, R86 ;  /* 0x040000578b8c7389 */ /* 0x00006400000c0056 */
[----:B01----:R-:W-:Y:S05]  /*8b90*/  ENDCOLLECTIVE ;  /* 0x000000000000791b */ /* 0x003fea0003800000 */
.L_x_375:
[----:B------:R-:W-:Y:S01]  /*8ba0*/  IMAD.MOV.U32 R87, RZ, RZ, 0x4 ;  /* 0x00000004ff577424 */ /* 0x000fe200078e00ff */
[----:B------:R-:W-:-:S05]  /*8bb0*/  MOV R86, R140 ;  /* 0x0000008c00567202 */ /* 0x000fca0000000f00 */
[C---:B------:R-:W-:Y:S01]  /*8bc0*/  FFMA.FTZ R86, R136.reuse, R86, R138 ;  /* 0x0000005688567223 */ /* 0x040fe2000001008a */
[----:B------:R-:W-:-:S04]  /*8bd0*/  @P4 FMUL.FTZ R136, R136, R137 ;  /* 0x0000008988884220 */ /* 0x000fc80000410000 */
[----:B------:R-:W-:Y:S01]  /*8be0*/  FSEL R138, R138, R86, !P4 ;  /* 0x000000568a8a7208 */ /* 0x000fe20006000000 */
[----:B------:R-:W-:Y:S01]  /*8bf0*/  HFMA2 R86, -RZ, RZ, 0, 0 ;  /* 0x00000000ff567431 */ /* 0x000fe200000001ff */
[----:B------:R-:W-:-:S07]  /*8c00*/  MOV R139, R136 ;  /* 0x00000088008b7202 */ /* 0x000fce0000000f00 */
[----:B------:R-:W-:Y:S05]  /*8c10*/  WARPSYNC.COLLECTIVE R152, `(.L_x_376) ;  /* 0x0000000098087348 */ /* 0x000fea0003c00000 */
[----:B------:R0:W1:Y:S02]  /*8c20*/  SHFL.UP P6, R140, R139, R87, R86 ;  /* 0x040000578b8c7389 */ /* 0x00006400000c0056 */
[----:B01----:R-:W-:Y:S05]  /*8c30*/  ENDCOLLECTIVE ;  /* 0x000000000000791b */ /* 0x003fea0003800000 */
.L_x_376:
[----:B------:R-:W-:Y:S01]  /*8c40*/  IMAD.MOV.U32 R139, RZ, RZ, R138 ;  /* 0x000000ffff8b7224 */ /* 0x000fe200078e008a */
[----:B------:R-:W-:-:S07]  /*8c50*/  MOV R137, R140 ;  /* 0x0000008c00897202 */ /* 0x000fce0000000f00 */
[----:B------:R-:W-:Y:S05]  /*8c60*/  WARPSYNC.COLLECTIVE R152, `(.L_x_377) ;  /* 0x0000000098087348 */ /* 0x000fea0003c00000 */
[----:B------:R0:W1:Y:S02]  /*8c70*/  SHFL.UP P6, R140, R139, R87, R86 ;  /* 0x040000578b8c7389 */ /* 0x00006400000c0056 */
[----:B01----:R-:W-:Y:S05]  /*8c80*/  ENDCOLLECTIVE ;  /* 0x000000000000791b */ /* 0x003fea0003800000 */
.L_x_377:
        /* <DEDUP_REMOVED lines=10> */
.L_x_378:
[----:B------:R-:W-:Y:S01]  /*8d30*/  IMAD.MOV.U32 R139, RZ, RZ, R138 ;  /* 0x000000ffff8b7224 */ /* 0x000fe200078e008a */
[----:B------:R-:W-:-:S07]  /*8d40*/  MOV R137, R140 ;  /* 0x0000008c00897202 */ /* 0x000fce0000000f00 */
[----:B------:R-:W-:Y:S05]  /*8d50*/  WARPSYNC.COLLECTIVE R152, `(.L_x_379) ;  /* 0x0000000098087348 */ /* 0x000fea0003c00000 */
[----:B------:R0:W1:Y:S02]  /*8d60*/  SHFL.UP P6, R140, R139, R87, R86 ;  /* 0x040000578b8c7389 */ /* 0x00006400000c0056 */
[----:B01----:R-:W-:Y:S05]  /*8d70*/  ENDCOLLECTIVE ;  /* 0x000000000000791b */ /* 0x003fea0003800000 */
.L_x_379:
        /* <DEDUP_REMOVED lines=10> */
.L_x_380:
[----:B------:R-:W-:Y:S01]  /*8e20*/  IMAD.MOV.U32 R139, RZ, RZ, R138 ;  /* 0x000000ffff8b7224 */ /* 0x000fe200078e008a */
[----:B------:R-:W-:-:S07]  /*8e30*/  MOV R137, R140 ;  /* 0x0000008c00897202 */ /* 0x000fce0000000f00 */
[----:B------:R-:W-:Y:S05]  /*8e40*/  WARPSYNC.COLLECTIVE R152, `(.L_x_381) ;  /* 0x0000000098087348 */ /* 0x000fea0003c00000 */
[----:B------:R0:W1:Y:S02]  /*8e50*/  SHFL.UP P6, R140, R139, R87, R86 ;  /* 0x040000578b8c7389 */ /* 0x00006400000c0056 */
[----:B01----:R-:W-:Y:S05]  /*8e60*/  ENDCOLLECTIVE ;  /* 0x000000000000791b */ /* 0x003fea0003800000 */
.L_x_381:
[----:B------:R-:W-:Y:S01]  /*8e70*/  MOV R86, R140 ;  /* 0x0000008c00567202 */ /* 0x000fe20000000f00 */
[----:B------:R-:W-:Y:S06]  /*8e80*/  BRA `(.L_x_382) ;  /* 0xffffffb4005c7947 */ /* 0x000fec000383ffff */
.L_x_325:
[----:B------:R-:W-:Y:S01]  /*8e90*/  HFMA2 R86, -RZ, RZ, 0, 1.847743988037109375e-06 ;  /* 0x0000001fff567431 */ /* 0x000fe200000001ff */
[----:B------:R-:W-:Y:S01]  /*8ea0*/  BSSY B0, `(.L_x_383) ;  /* 0x0000007000007945 */ /* 0x000fe20003800000 */
[----:B------:R-:W-:Y:S01]  /*8eb0*/  MOV R151, R136 ;  /* 0x0000008800977202 */ /* 0x000fe20000000f00 */
[----:B------:R-:W-:Y:S01]  /*8ec0*/  IMAD.MOV.U32 R87, RZ, RZ, 0x1f ;  /* 0x0000001fff577424 */ /* 0x000fe200078e00ff */
[----:B------:R-:W-:-:S07]  /*8ed0*/  MOV R152, 0xffffffff ;  /* 0xffffffff00987802 */ /* 0x000fce0000000f00 */
[----:B-1---5:R-:W-:Y:S05]  /*8ee0*/  WARPSYNC.COLLECTIVE R152, `(.L_x_384) ;  /* 0x0000000098087348 */ /* 0x022fea0003c00000 */
[----:B------:R0:W2:Y:S02]  /*8ef0*/  SHFL.IDX P3, R153, R151, R87, R86 ;  /* 0x0000005797997389 */ /* 0x0000a40000060056 */
[----:B012--5:R-:W-:Y:S05]  /*8f00*/  ENDCOLLECTIVE ;  /* 0x000000000000791b */ /* 0x027fea0003800000 */
.L_x_384:
[----:B------:R-:W-:Y:S05]  /*8f10*/  BSYNC B0 ;  /* 0x0000000000007941 */ /* 0x000fea0003800000 */
.L_x_383:
[----:B------:R-:W-:Y:S05]  /*8f20*/  BRA `(.L_x_385) ;  /* 0xffffffb4004c7947 */ /* 0x000fea000383ffff */
.L_x_326:
[----:B------:R-:W-:Y:S01]  /*8f30*/  HFMA2 R87, -RZ, RZ, 0, 1.847743988037109375e-06 ;  /* 0x0000001fff577431 */ /* 0x000fe200000001ff */
[----:B------:R-:W-:Y:S01]  /*8f40*/  BSSY B0, `(.L_x_386) ;  /* 0x0000007000007945 */ /* 0x000fe20003800000 */
[----:B------:R-:W-:Y:S01]  /*8f50*/  IMAD.MOV.U32 R151, RZ, RZ, R137 ;  /* 0x000000ffff977224 */ /* 0x000fe200078e0089 */
[----:B------:R-:W-:Y:S01]  /*8f60*/  MOV R86, 0x1f ;  /* 0x0000001f00567802 */ /* 0x000fe20000000f00 */
[----:B------:R-:W-:-:S07]  /*8f70*/  IMAD.MOV.U32 R152, RZ, RZ, -0x1 ;  /* 0xffffffffff987424 */ /* 0x000fce00078e00ff */
[----:B-1---5:R-:W-:Y:S05]  /*8f80*/  WARPSYNC.COLLECTIVE R152, `(.L_x_387) ;  /* 0x0000000098087348 */ /* 0x022fea0003c00000 */
[----:B------:R0:W2:Y:S02]  /*8f90*/  SHFL.IDX P3, R153, R151, R87, R86 ;  /* 0x0000005797997389 */ /* 0x0000a40000060056 */
[----:B012--5:R-:W-:Y:S05]  /*8fa0*/  ENDCOLLECTIVE ;  /* 0x000000000000791b */ /* 0x027fea0003800000 */
.L_x_387:
[----:B------:R-:W-:Y:S05]  /*8fb0*/  BSYNC B0 ;  /* 0x0000000000007941 */ /* 0x000fea0003800000 */
.L_x_386:
[----:B------:R-:W-:Y:S05]  /*8fc0*/  BRA `(.L_x_388) ;  /* 0xffffffb4002c7947 */ /* 0x000fea000383ffff */
.L_x_327:
        /* <DEDUP_REMOVED lines=8> */
.L_x_390:
[----:B------:R-:W-:Y:S05]  /*9050*/  BSYNC B0 ;  /* 0x0000000000007941 */ /* 0x000fea0003800000 */
.L_x_389:
[----:B------:R-:W-:Y:S02]  /*9060*/  IMAD.MOV.U32 R139, RZ, RZ, R137 ;  /* 0x000000ffff8b7224 */ /* 0x000fe400078e0089 */
[----:B------:R-:W-:Y:S01]  /*9070*/  HFMA2 R87, -RZ, RZ, 0, 5.9604644775390625e-08 ;  /* 0x00000001ff577431 */ /* 0x000fe200000001ff */
[----:B------:R-:W-:Y:S01]  /*9080*/  MOV R86, RZ ;  /* 0x000000ff00567202 */ /* 0x000fe20000000f00 */
[----:B------:R-:W-:Y:S01]  /*9090*/  IMAD.MOV.U32 R152, RZ, RZ, -0x1 ;  /* 0xffffffffff987424 */ /* 0x000fe200078e00ff */
[----:B------:R-:W-:Y:S02]  /*90a0*/  MOV R136, R140 ;  /* 0x0000008c00887202 */ /* 0x000fe40000000f00 */
[----:B------:R-:W-:-:S07]  /*90b0*/  MOV R151, R42 ;  /* 0x0000002a00977202 */ /* 0x000fce0000000f00 */
[----:B------:R-:W-:Y:S05]  /*90c0*/  WARPSYNC.COLLECTIVE R152, `(.L_x_391) ;  /* 0x0000000098087348 */ /* 0x000fea0003c00000 */
[----:B------:R0:W1:Y:S02]  /*90d0*/  SHFL.UP P6, R140, R139, R87, R86 ;  /* 0x040000578b8c7389 */ /* 0x00006400000c0056 */
[----:B01----:R-:W-:Y:S05]  /*90e0*/  ENDCOLLECTIVE ;  /* 0x000000000000791b */ /* 0x003fea0003800000 */
.L_x_391:
[----:B------:R-:W-:Y:S02]  /*90f0*/  IMAD.MOV.U32 R87, RZ, RZ, RZ ;  /* 0x000000ffff577224 */ /* 0x000fe400078e00ff */
[----:B------:R-:W-:-:S07]  /*9100*/  HFMA2 R86, -RZ, RZ, 0, 1.847743988037109375e-06 ;  /* 0x0000001fff567431 */ /* 0x000fce00000001ff */
[----:B------:R-:W-:Y:S05]  /*9110*/  WARPSYNC.COLLECTIVE R152, `(.L_x_392) ;  /* 0x0000000098087348 */ /* 0x000fea0003c00000 */
[----:B------:R0:W1:Y:S02]  /*9120*/  SHFL.IDX P3, R153, R151, R87, R86 ;  /* 0x0000005797997389 */ /* 0x0000640000060056 */
[----:B01----:R-:W-:Y:S05]  /*9130*/  ENDCOLLECTIVE ;  /* 0x000000000000791b */ /* 0x003fea0003800000 */
.L_x_392:
[----:B------:R-:W-:Y:S01]  /*9140*/  MOV R137, R140 ;  /* 0x0000008c00897202 */ /* 0x000fe20000000f00 */
[----:B------:R-:W-:Y:S01]  /*9150*/  IMAD.MOV.U32 R151, RZ, RZ, R43 ;  /* 0x000000ffff977224 */ /* 0x000fe200078e002b */
[----:B------:R-:W-:-:S07]  /*9160*/  MOV R42, R153 ;  /* 0x00000099002a7202 */ /* 0x000fce0000000f00 */
[----:B------:R-:W-:Y:S05]  /*9170*/  WARPSYNC.COLLECTIVE R152, `(.L_x_393) ;  /* 0x0000000098087348 */ /* 0x000fea0003c00000 */
[----:B------:R0:W1:Y:S02]  /*9180*/  SHFL.IDX P3, R153, R151, R87, R86 ;  /* 0x0000005797997389 */ /* 0x0000640000060056 */
[----:B01----:R-:W-:Y:S05]  /*9190*/  ENDCOLLECTIVE ;  /* 0x000000000000791b */ /* 0x003fea0003800000 */
.L_x_393:
[----:B------:R-:W-:Y:S01]  /*91a0*/  MOV R43, R153 ;  /* 0x00000099002b7202 */ /* 0x000fe20000000f00 */
[----:B------:R-:W-:Y:S06]  /*91b0*/  BRA `(.L_x_394) ;  /* 0xffffffb000c87947 */ /* 0x000fec000383ffff */
.L_x_329:
[----:B------:R-:W-:Y:S01]  /*91c0*/  MOV R153, R162 ;  /* 0x000000a200997202 */ /* 0x000fe20000000f00 */
[----:B------:R-:W-:Y:S02]  /*91d0*/  IMAD.MOV.U32 R86, RZ, RZ, 0x1 ;  /* 0x00000001ff567424 */ /* 0x000fe400078e00ff */
[----:B------:R-:W-:Y:S01]  /*91e0*/  HFMA2 R87, -RZ, RZ, 0, 1.847743988037109375e-06 ;  /* 0x0000001fff577431 */ /* 0x000fe200000001ff */
[----:B------:R-:W-:Y:S02]  /*91f0*/  MOV R152, 0xffffffff ;  /* 0xffffffff00987802 */ /* 0x000fe40000000f00 */
[C---:B------:R-:W-:Y:S02]  /*9200*/  ISETP.GT.U32.AND P3, PT, R156.reuse, 0x1b, PT ;  /* 0x0000001b9c00780c */ /* 0x040fe40003f64070 */
[----:B------:R-:W-:-:S13]  /*9210*/  ISETP.GT.U32.AND P4, PT, R156, 0x17, PT ;  /* 0x000000179c00780c */ /* 0x000fda0003f84070 */
[----:B------:R-:W-:Y:S05]  /*9220*/  WARPSYNC.COLLECTIVE R152, `(.L_x_395) ;  /* 0x0000000098087348 */ /* 0x000fea0003c00000 */
[----:B------:R0:W1:Y:S02]  /*9230*/  SHFL.DOWN P0, R153, R153, R86, R87 ;  /* 0x0800005699997389 */ /* 0x0000640000000057 */
[----:B01----:R-:W-:Y:S05]  /*9240*/  ENDCOLLECTIVE ;  /* 0x000000000000791b */ /* 0x003fea0003800000 */
.L_x_395:
[----:B------:R-:W-:Y:S01]  /*9250*/  ISETP.GT.U32.AND P5, PT, R156, 0xf, PT ;  /* 0x0000000f9c00780c */ /* 0x000fe20003fa4070 */
[----:B------:R-:W-:Y:S01]  /*9260*/  IMAD.MOV.U32 R151, RZ, RZ, R153 ;  /* 0x000000ffff977224 */ /* 0x000fe200078e0099 */
[----:B------:R-:W-:-:S03]  /*9270*/  MOV R153, R163 ;  /* 0x000000a300997202 */ /* 0x000fc60000000f00 */
[----:B------:R-:W-:-:S08]  /*9280*/  @P1 FMUL.FTZ R151, R151, R162 ;  /* 0x000000a297971220 */ /* 0x000fd00000410000 */
[----:B------:R-:W-:Y:S05]  /*9290*/  WARPSYNC.COLLECTIVE R152, `(.L_x_396) ;  /* 0x0000000098087348 */ /* 0x000fea0003c00000 */
[----:B------:R0:W1:Y:S02]  /*92a0*/  SHFL.DOWN P0, R153, R153, R86, R87 ;  /* 0x0800005699997389 */ /* 0x0000640000000057 */
[----:B01----:R-:W-:Y:S05]  /*92b0*/  ENDCOLLECTIVE ;  /* 0x000000000000791b */ /* 0x003fea0003800000 */
.L_x_396:
[----:B------:R-:W-:-:S05]  /*92c0*/  MOV R86, R153 ;  /* 0x0000009900567202 */ /* 0x000fca0000000f00 */
[----:B------:R-:W-:Y:S01]  /*92d0*/  @P1 FFMA.FTZ R86, R162, R86, R163 ;  /* 0x00000056a2561223 */ /* 0x000fe200000100a3 */
[----:B------:R-:W-:-:S03]  /*92e0*/  @P1 MOV R162, R151 ;  /* 0x0000009700a21202 */ /* 0x000fc60000000f00 */
[----:B------:R-:W-:Y:S01]  /*92f0*/  @P1 IMAD.MOV.U32 R163, RZ, RZ, R86 ;  /* 0x000000ffffa31224 */ /* 0x000fe200078e0056 */
[----:B------:R-:W-:Y:S01]  /*9300*/  MOV R153, R162 ;  /* 0x000000a200997202 */ /* 0x000fe20000000f00 */
[----:B------:R-:W-:Y:S01]  /*9310*/  IMAD.MOV.U32 R86, RZ, RZ, 0x2 ;  /* 0x00000002ff567424 */ /* 0x000fe200078e00ff */
[----:B------:R-:W-:-:S13]  /*9320*/  ISETP.GT.U32.AND P1, PT, R156, 0x1d, PT ;  /* 0x0000001d9c00780c */ /* 0x000fda0003f24070 */
[----:B------:R-:W-:Y:S05]  /*9330*/  WARPSYNC.COLLECTIVE R152, `(.L_x_397) ;  /* 0x0000000098087348 */ /* 0x000fea0003c00000 */
[----:B------:R0:W1:Y:S02]  /*9340*/  SHFL.DOWN P0, R153, R153, R86, R87 ;  /* 0x0800005699997389 */ /* 0x0000640000000057 */
[----:B01----:R-:W-:Y:S05]  /*9350*/  ENDCOLLECTIVE ;  /* 0x000000000000791b */ /* 0x003fea0003800000 */
.L_x_397:
[----:B------:R-:W-:Y:S02]  /*9360*/  MOV R151, R153 ;  /* 0x0000009900977202 */ /* 0x000fe40000000f00 */
[----:B------:R-:W-:-:S03]  /*9370*/  MOV R153, R163 ;  /* 0x000000a300997202 */ /* 0x000fc60000000f00 */
[----:B------:R-:W-:-:S07]  /*9380*/  @!P1 FMUL.FTZ R151, R162, R151 ;  /* 0x00000097a2979220 */ /* 0x000fce0000410000 */
[----:B------:R-:W-:Y:S05]  /*9390*/  WARPSYNC.COLLECTIVE R152, `(.L_x_398) ;  /* 0x0000000098087348 */ /* 0x000fea0003c00000 */
[----:B------:R0:W1:Y:S02]  /*93a0*/  SHFL.DOWN P0, R153, R153, R86, R87 ;  /* 0x0800005699997389 */ /* 0x0000640000000057 */
[----:B01----:R-:W-:Y:S05]  /*93b0*/  ENDCOLLECTIVE ;  /* 0x000000000000791b */ /* 0x003fea0003800000 */
.L_x_398:
[----:B------:R-:W-:-:S04]  /*93c0*/  IMAD.MOV.U32 R86, RZ, RZ, R153 ;  /* 0x000000ffff567224 */ /* 0x000fc800078e0099 */
[----:B------:R-:W-:Y:S01]  /*93d0*/  @!P1 FFMA.FTZ R86, R162, R86, R163 ;  /* 0x00000056a2569223 */ /* 0x000fe200000100a3 */
[----:B------:R-:W-:-:S04]  /*93e0*/  @!P1 MOV R162, R151 ;  /* 0x0000009700a29202 */ /* 0x000fc80000000f00 */
[----:B------:R-:W-:Y:S01]  /*93f0*/  @!P1 MOV R163, R86 ;  /* 0x0000005600a39202 */ /* 0x000fe20000000f00 */
[----:B------:R-:W-:Y:S02]  /*9400*/  IMAD.MOV.U32 R153, RZ, RZ, R162 ;  /* 0x000000ffff997224 */ /* 0x000fe400078e00a2 */
[----:B------:R-:W-:-:S07]  /*9410*/  HFMA2 R86, -RZ, RZ, 0, 2.384185791015625e-07 ;  /* 0x00000004ff567431 */ /* 0x000fce00000001ff */
[----:B------:R-:W-:Y:S05]  /*9420*/  WARPSYNC.COLLECTIVE R152, `(.L_x_399) ;  /* 0x0000000098087348 */ /* 0x000fea0003c00000 */
[----:B------:R0:W1:Y:S02]  /*9430*/  SHFL.DOWN P0, R153, R153, R86, R87 ;  /* 0x0800005699997389 */ /* 0x0000640000000057 */
[----:B01----:R-:W-:Y:S05]  /*9440*/  ENDCOLLECTIVE ;  /* 0x000000000000791b */ /* 0x003fea0003800000 */
.L_x_399:
[----:B------:R-:W-:Y:S01]  /*9450*/  MOV R151, R153 ;  /* 0x0000009900977202 */ /* 0x000fe20000000f00 */
[----:B------:R-:W-:-:S04]  /*9460*/  IMAD.MOV.U32 R153, RZ, RZ, R163 ;  /* 0x000000ffff997224 */ /* 0x000fc800078e00a3 */
[----:B------:R-:W-:-:S07]  /*9470*/  @!P3 FMUL.FTZ R151, R162, R151 ;  /* 0x00000097a297b220 */ /* 0x000fce0000410000 */
[----:B------:R-:W-:Y:S05]  /*9480*/  WARPSYNC.COLLECTIVE R152, `(.L_x_400) ;  /* 0x0000000098087348 */ /* 0x000fea0003c00000 */
[----:B------:R0:W1:Y:S02]  /*9490*/  SHFL.DOWN P0, R153, R153, R86, R87 ;  /* 0x0800005699997389 */ /* 0x0000640000000057 */
[----:B01----:R-:W-:Y:S05]  /*94a0*/  ENDCOLLECTIVE ;  /* 0x000000000000791b */ /* 0x003fea0003800000 */
.L_x_400:
[----:B------:R-:W-:-:S05]  /*94b0*/  MOV R86, R153 ;  /* 0x0000009900567202 */ /* 0x000fca0000000f00 */
[----:B------:R-:W-:Y:S01]  /*94c0*/  @!P3 FFMA.FTZ R86, R162, R86, R163 ;  /* 0x00000056a256b223 */ /* 0x000fe200000100a3 */
[----:B------:R-:W-:-:S04]  /*94d0*/  @!P3 IMAD.MOV.U32 R162, RZ, RZ, R151 ;  /* 0x000000ffffa2b224 */ /* 0x000fc800078e0097 */
[----:B------:R-:W-:Y:S01]  /*94e0*/  @!P3 MOV R163, R86 ;  /* 0x0000005600a3b202 */ /* 0x000fe20000000f00 */
[----:B------:R-:W-:Y:S01]  /*94f0*/  HFMA2 R86, -RZ, RZ, 0, 4.76837158203125e-07 ;  /* 0x00000008ff567431 */ /* 0x000fe200000001ff */
[----:B------:R-:W-:-:S07]  /*9500*/  MOV R153, R162 ;  /* 0x000000a200997202 */ /* 0x000fce0000000f00 */
[----:B------:R-:W-:Y:S05]  /*9510*/  WARPSYNC.COLLECTIVE R152, `(.L_x_401) ;  /* 0x0000000098087348 */ /* 0x000fea0003c00000 */
[----:B------:R0:W1:Y:S02]  /*9520*/  SHFL.DOWN P0, R153, R153, R86, R87 ;  /* 0x0800005699997389 */ /* 0x0000640000000057 */
[----:B01----:R-:W-:Y:S05]  /*9530*/  ENDCOLLECTIVE ;  /* 0x000000000000791b */ /* 0x003fea0003800000 */
.L_x_401:
[----:B------:R-:W-:Y:S01]  /*9540*/  IMAD.MOV.U32 R151, RZ, RZ, R153 ;  /* 0x000000ffff977224 */ /* 0x000fe200078e0099 */
[----:B------:R-:W-:-:S03]  /*9550*/  MOV R153, R163 ;  /* 0x000000a300997202 */ /* 0x000fc60000000f00 */
[----:B------:R-:W-:-:S07]  /*9560*/  @!P4 FMUL.FTZ R151, R162, R151 ;  /* 0x00000097a297c220 */ /* 0x000fce0000410000 */
[----:B------:R-:W-:Y:S05]  /*9570*/  WARPSYNC.COLLECTIVE R152, `(.L_x_402) ;  /* 0x0000000098087348 */ /* 0x000fea0003c00000 */
[----:B------:R0:W1:Y:S02]  /*9580*/  SHFL.DOWN P0, R153, R153, R86, R87 ;  /* 0x0800005699997389 */ /* 0x0000640000000057 */
[----:B01----:R-:W-:Y:S05]  /*9590*/  ENDCOLLECTIVE ;  /* 0x000000000000791b */ /* 0x003fea0003800000 */
.L_x_402:
[----:B------:R-:W-:-:S05]  /*95a0*/  MOV R86, R153 ;  /* 0x0000009900567202 */ /* 0x000fca0000000f00 */
[----:B------:R-:W-:Y:S01]  /*95b0*/  @!P4 FFMA.FTZ R86, R162, R86, R163 ;  /* 0x00000056a256c223 */ /* 0x000fe200000100a3 */
[----:B------:R-:W-:-:S03]  /*95c0*/  @!P4 MOV R162, R151 ;  /* 0x0000009700a2c202 */ /* 0x000fc60000000f00 */
[----:B------:R-:W-:Y:S01]  /*95d0*/  @!P4 IMAD.MOV.U32 R163, RZ, RZ, R86 ;  /* 0x000000ffffa3c224 */ /* 0x000fe200078e0056 */
[----:B------:R-:W-:Y:S01]  /*95e0*/  MOV R153, R162 ;  /* 0x000000a200997202 */ /* 0x000fe20000000f00 */
[----:B------:R-:W-:-:S07]  /*95f0*/  IMAD.MOV.U32 R86, RZ, RZ, 0x10 ;  /* 0x00000010ff567424 */ /* 0x000fce00078e00ff */
[----:B------:R-:W-:Y:S05]  /*9600*/  WARPSYNC.COLLECTIVE R152, `(.L_x_403) ;  /* 0x0000000098087348 */ /* 0x000fea0003c00000 */
[----:B------:R0:W1:Y:S02]  /*9610*/  SHFL.DOWN P0, R153, R153, R86, R87 ;  /* 0x0800005699997389 */ /* 0x0000640000000057 */
[----:B01----:R-:W-:Y:S05]  /*9620*/  ENDCOLLECTIVE ;  /* 0x000000000000791b */ /* 0x003fea0003800000 */
.L_x_403:
[----:B------:R-:W-:Y:S02]  /*9630*/  MOV R151, R153 ;  /* 0x0000009900977202 */ /* 0x000fe40000000f00 */
[----:B------:R-:W-:-:S03]  /*9640*/  MOV R153, R163 ;  /* 0x000000a300997202 */ /* 0x000fc60000000f00 */
[----:B------:R-:W-:-:S07]  /*9650*/  @!P5 FMUL.FTZ R151, R162, R151 ;  /* 0x00000097a297d220 */ /* 0x000fce0000410000 */
[----:B------:R-:W-:Y:S05]  /*9660*/  WARPSYNC.COLLECTIVE R152, `(.L_x_404) ;  /* 0x0000000098087348 */ /* 0x000fea0003c00000 */
[----:B------:R0:W1:Y:S02]  /*9670*/  SHFL.DOWN P0, R153, R153, R86, R87 ;  /* 0x0800005699997389 */ /* 0x0000640000000057 */
[----:B01----:R-:W-:Y:S05]  /*9680*/  ENDCOLLECTIVE ;  /* 0x000000000000791b */ /* 0x003fea0003800000 */
.L_x_404:
[----:B------:R-:W-:Y:S02]  /*9690*/  HFMA2 R87, -RZ, RZ, 0, 0 ;  /* 0x00000000ff577431 */ /* 0x000fe400000001ff */
[----:B------:R-:W-:-:S04]  /*96a0*/  IMAD.MOV.U32 R86, RZ, RZ, R153 ;  /* 0x000000ffff567224 */ /* 0x000fc800078e0099 */
[----:B------:R-:W-:Y:S01]  /*96b0*/  @!P5 FFMA.FTZ R86, R162, R86, R163 ;  /* 0x00000056a256d223 */ /* 0x000fe200000100a3 */
[----:B------:R-:W-:-:S04]  /*96c0*/  @!P5 MOV R162, R151 ;  /* 0x0000009700a2d202 */ /* 0x000fc80000000f00 */
[----:B------:R-:W-:Y:S01]  /*96d0*/  @!P5 MOV R163, R86 ;  /* 0x0000005600a3d202 */ /* 0x000fe20000000f00 */
[----:B------:R-:W-:Y:S01]  /*96e0*/  IMAD.MOV.U32 R151, RZ, RZ, R162 ;  /* 0x000000ffff977224 */ /* 0x000fe200078e00a2 */
[----:B------:R-:W-:-:S07]  /*96f0*/  MOV R86, 0x1f ;  /* 0x0000001f00567802 */ /* 0x000fce0000000f00 */
[----:B------:R-:W-:Y:S05]  /*9700*/  WARPSYNC.COLLECTIVE R152, `(.L_x_405) ;  /* 0x0000000098087348 */ /* 0x000fea0003c00000 */
[----:B------:R0:W1:Y:S02]  /*9710*/  SHFL.IDX P3, R153, R151, R87, R86 ;  /* 0x0000005797997389 */ /* 0x0000640000060056 */
[----:B01----:R-:W-:Y:S05]  /*9720*/  ENDCOLLECTIVE ;  /* 0x000000000000791b */ /* 0x003fea0003800000 */
.L_x_405:
[----:B------:R-:W-:Y:S01]  /*9730*/  MOV R151, R163 ;  /* 0x000000a300977202 */ /* 0x000fe20000000f00 */
[----:B------:R-:W-:-:S07]  /*9740*/  IMAD.MOV.U32 R157, RZ, RZ, R153 ;  /* 0x000000ffff9d7224 */ /* 0x000fce00078e0099 */
[----:B------:R-:W-:Y:S05]  /*9750*/  WARPSYNC.COLLECTIVE R152, `(.L_x_406) ;  /* 0x0000000098087348 */ /* 0x000fea0003c00000 */
[----:B------:R0:W1:Y:S02]  /*9760*/  SHFL.IDX P3, R153, R151, R87, R86 ;  /* 0x0000005797997389 */ /* 0x0000640000060056 */
[----:B01----:R-:W-:Y:S05]  /*9770*/  ENDCOLLECTIVE ;  /* 0x000000000000791b */ /* 0x003fea0003800000 */
.L_x_406:
[----:B------:R-:W-:Y:S01]  /*9780*/  HFMA2 R86, -RZ, RZ, 0, 5.9604644775390625e-08 ;  /* 0x00000001ff567431 */ /* 0x000fe200000001ff */
[----:B------:R-:W-:Y:S01]  /*9790*/  MOV R87, 0x1f ;  /* 0x0000001f00577802 */ /* 0x000fe20000000f00 */
[----:B------:R-:W-:Y:S01]  /*97a0*/  IMAD.MOV.U32 R151, RZ, RZ, R42 ;  /* 0x000000ffff977224 */ /* 0x000fe200078e002a */
[----:B------:R-:W-:Y:S01]  /*97b0*/  MOV R156, R153 ;  /* 0x00000099009c7202 */ /* 0x000fe20000000f00 */
[----:B------:R-:W-:-:S04]  /*97c0*/  IMAD.MOV.U32 R153, RZ, RZ, R162 ;  /* 0x000000ffff997224 */ /* 0x000fc800078e00a2 */
[-C--:B------:R-:W-:Y:S01]  /*97d0*/  FFMA.FTZ R156, R43, R157.reuse, R156 ;  /* 0x0000009d2b9c7223 */ /* 0x080fe2000001009c */
[----:B------:R-:W-:-:S07]  /*97e0*/  FMUL.FTZ R157, R42, R157 ;  /* 0x0000009d2a9d7220 */ /* 0x000fce0000410000 */
[----:B------:R-:W-:Y:S05]  /*97f0*/  WARPSYNC.COLLECTIVE R152, `(.L_x_407) ;  /* 0x0000000098087348 */ /* 0x000fea0003c00000 */
[----:B------:R0:W1:Y:S02]  /*9800*/  SHFL.DOWN P0, R153, R153, R86, R87 ;  /* 0x0800005699997389 */ /* 0x0000640000000057 */
[----:B01----:R-:W-:Y:S05]  /*9810*/  ENDCOLLECTIVE ;  /* 0x000000000000791b */ /* 0x003fea0003800000 */
.L_x_407:
[----:B------:R-:W-:Y:S01]  /*9820*/  IMAD.MOV.U32 R162, RZ, RZ, R153 ;  /* 0x000000ffffa27224 */ /* 0x000fe200078e0099 */
[----:B------:R-:W-:-:S07]  /*9830*/  MOV R153, R163 ;  /* 0x000000a300997202 */ /* 0x000fce0000000f00 */
[----:B------:R-:W-:Y:S05]  /*9840*/  WARPSYNC.COLLECTIVE R152, `(.L_x_408) ;  /* 0x0000000098087348 */ /* 0x000fea0003c00000 */
[----:B------:R0:W1:Y:S02]  /*9850*/  SHFL.DOWN P0, R153, R153, R86, R87 ;  /* 0x0800005699997389 */ /* 0x0000640000000057 */
[----:B01----:R-:W-:Y:S05]  /*9860*/  ENDCOLLECTIVE ;  /* 0x000000000000791b */ /* 0x003fea0003800000 */
.L_x_408:
[----:B------:R-:W-:Y:S01]  /*9870*/  HFMA2 R87, -RZ, RZ, 0, 0 ;  /* 0x00000000ff577431 */ /* 0x000fe200000001ff */
[----:B------:R-:W-:Y:S02]  /*9880*/  MOV R86, 0x1f ;  /* 0x0000001f00567802 */ /* 0x000fe40000000f00 */
[----:B------:R-:W-:-:S07]  /*9890*/  MOV R163, R153 ;  /* 0x0000009900a37202 */ /* 0x000fce0000000f00 */
[----:B------:R-:W-:Y:S05]  /*98a0*/  WARPSYNC.COLLECTIVE R152, `(.L_x_409) ;  /* 0x0000000098087348 */ /* 0x000fea0003c00000 */
[----:B------:R0:W1:Y:S02]  /*98b0*/  SHFL.IDX P3, R153, R151, R87, R86 ;  /* 0x0000005797997389 */ /* 0x0000640000060056 */
[----:B01----:R-:W-:Y:S05]  /*98c0*/  ENDCOLLECTIVE ;  /* 0x000000000000791b */ /* 0x003fea0003800000 */
.L_x_409:
[----:B------:R-:W-:Y:S02]  /*98d0*/  ISETP.NE.AND P0, PT, R79, 0x1f, PT ;  /* 0x0000001f4f00780c */ /* 0x000fe40003f05270 */
[----:B------:R-:W-:Y:S01]  /*98e0*/  MOV R151, R43 ;  /* 0x0000002b00977202 */ /* 0x000fe20000000f00 */
[----:B------:R-:W-:-:S10]  /*98f0*/  IMAD.MOV.U32 R42, RZ, RZ, R153 ;  /* 0x000000ffff2a7224 */ /* 0x000fd400078e0099 */
[----:B------:R-:W-:Y:S05]  /*9900*/  WARPSYNC.COLLECTIVE R152, `(.L_x_410) ;  /* 0x0000000098087348 */ /* 0x000fea0003c00000 */
[----:B------:R0:W1:Y:S02]  /*9910*/  SHFL.IDX P3, R153, R151, R87, R86 ;  /* 0x0000005797997389 */ /* 0x0000640000060056 */
[----:B01----:R-:W-:Y:S05]  /*9920*/  ENDCOLLECTIVE ;  /* 0x000000000000791b */ /* 0x003fea0003800000 */
.L_x_410:
[----:B------:R-:W-:Y:S01]  /*9930*/  MOV R43, R153 ;  /* 0x00000099002b7202 */ /* 0x000fe20000000f00 */
[----:B------:R-:W-:Y:S06]  /*9940*/  BRA `(.L_x_411) ;  /* 0xffffffb400707947 */ /* 0x000fec000383ffff */
.L_x_412:
        /* <DEDUP_REMOVED lines=11> */
.L_x_10412:


//--------------------- .text._Z25selective_scan_bwd_kernelI32Selective_Scan_bwd_kernel_traitsILi128ELi16ELb0ELb0ELb1ELb0ELb1EN3c104HalfEfEEv12SSMParamsBwd --------------------------
	.section	.text._Z25selective_scan_bwd_kernelI32Selective_Scan_bwd_kernel_traitsILi128ELi16ELb0ELb0ELb1ELb0ELb1EN3c104HalfEfEEv12SSMParamsBwd,"ax",@progbits
	.align	128
        .global         _Z25selective_scan_bwd_kernelI32Selective_Scan_bwd_kernel_traitsILi128ELi16ELb0ELb0ELb1ELb0ELb1EN3c104HalfEfEEv12SSMParamsBwd
        .type           _Z25selective_scan_bwd_kernelI32Selective_Scan_bwd_kernel_traitsILi128ELi16ELb0ELb0ELb1ELb0ELb1EN3c104HalfEfEEv12SSMParamsBwd,@function
        .size           _Z25selective_scan_bwd_kernelI32Selective_Scan_bwd_kernel_traitsILi128ELi16ELb0ELb0ELb1ELb0ELb1EN3c104HalfEfEEv12SSMParamsBwd,(.L_x_10413 - _Z25selective_scan_bwd_kernelI32Selective_Scan_bwd_kernel_traitsILi128ELi16ELb0ELb0ELb1ELb0ELb1EN3c104HalfEfEEv12SSMParamsBwd)
        .other          _Z25selective_scan_bwd_kernelI32Selective_Scan_bwd_kernel_traitsILi128ELi16ELb0ELb0ELb1ELb0ELb1EN3c104HalfEfEEv12SSMParamsBwd,@"STO_CUDA_ENTRY STV_DEFAULT"
_Z25selective_scan_bwd_kernelI32Selective_Scan_bwd_kernel_traitsILi128ELi16ELb0ELb0ELb1ELb0ELb1EN3c104HalfEfEEv12SSMParamsBwd:
.text._Z25selective_scan_bwd_kernelI32Selective_Scan_bwd_kernel_traitsILi128ELi16ELb0ELb0ELb1ELb0ELb1EN3c104HalfEfEEv12SSMParamsBwd:
        /* <DEDUP_REMOVED lines=25> */
[----:B------:R-:W-:Y:S01]  /*0190*/  MOV R5, UR7 ;  /* 0x0000000700057c02 */ /* 0x000fe20008000f00 */
[----:B------:R-:W2:Y:S03]  /*01a0*/  LDCU.64 UR30, c[0x0][0x4a0] ;  /* 0x00009400ff1e77ac */ /* 0x000ea60008000a00 */
[----:B---3--:R3:W2:Y:S01]  /*01b0*/  @P0 LDG.E R3, desc[UR34][R2.64] ;  /* 0x0000002202030981 */ /* 0x0086a2000c1e1900 */
[----:B------:R-:W3:Y:S03]  /*01c0*/  LDCU.64 UR26, c[0x0][0x480] ;  /* 0x00009000ff1a77ac */ /* 0x000ee60008000a00 */
[----:B------:R-:W2:Y:S01]  /*01d0*/  @P1 LDG.E R4, desc[UR34][R4.64] ;  /* 0x0000002204041981 */ /* 0x000ea2000c1e1900 */
[----:B----4-:R-:W-:Y:S01]  /*01e0*/  IMAD.U32 R0, RZ, RZ, UR29 ;  /* 0x0000001dff007e24 */ /* 0x010fe2000f8e00ff */
[----:B-----5:R-:W-:-:S02]  /*01f0*/  UIMAD.WIDE.U32 UR4, UR13, UR8, URZ ;  /* 0x000000080d0472a5 */ /* 0x020fc4000f8e00ff */
[----:B0-----:R-:W-:Y:S01]  /*0200*/  UIMAD.WIDE.U32 UR6, UR13, UR20, URZ ;  /* 0x000000140d0672a5 */ /* 0x001fe2000f8e00ff */
[----:B------:R0:W-:Y:S01]  /*0210*/  STL [R1+0xc8], RZ ;  /* 0x0000c8ff01007387 */ /* 0x0001e20000100800 */
[----:B------:R-:W-:Y:S01]  /*0220*/  IABS R0, R0 ;  /* 0x0000000000007213 */ /* 0x000fe20000000000 */
[----:B------:R-:W-:Y:S02]  /*0230*/  UIMAD UR5, UR13, UR9, UR5 ;  /* 0x000000090d0572a4 */ /* 0x000fe4000f8e0205 */
[----:B------:R-:W-:Y:S01]  /*0240*/  UIMAD UR7, UR13, UR21, UR7 ;  /* 0x000000150d0772a4 */ /* 0x000fe2000f8e0207 */
[----:B------:R-:W-:Y:S01]  /*0250*/  R2UR UR32, R0 ;  /* 0x00000000002072ca */ /* 0x000fe200000e0000 */
[----:B------:R-:W-:Y:S01]  /*0260*/  UIMAD.WIDE.U32 UR4, UR12, UR10, UR4 ;  /* 0x0000000a0c0472a5 */ /* 0x000fe2000f8e0004 */
[----:B------:R0:W-:Y:S01]  /*0270*/  STL [R1+0xc4], RZ ;  /* 0x0000c4ff01007387 */ /* 0x0001e20000100800 */
[----:B------:R-:W-:Y:S02]  /*0280*/  UIMAD.WIDE.U32 UR18, UR12, UR22, UR6 ;  /* 0x000000160c1272a5 */ /* 0x000fe4000f8e0006 */
[----:B------:R-:W-:Y:S01]  /*0290*/  UIMAD UR24, UR12, UR11, UR5 ;  /* 0x0000000b0c1872a4 */ /* 0x000fe2000f8e0205 */
[----:B------:R-:W4:Y:S01]  /*02a0*/  LDCU.128 UR8, c[0x0][0x460] ;  /* 0x00008c00ff0877ac */ /* 0x000f220008000c00 */
[----:B------:R-:W-:-:S06]  /*02b0*/  UIMAD UR23, UR12, UR23, UR19 ;  /* 0x000000170c1772a4 */ /* 0x000fcc000f8e0213 */
[----:B------:R-:W5:Y:S01]  /*02c0*/  I2F.RP R0, UR32 ;  /* 0x0000002000007d06 */ /* 0x000f620008209400 */
[----:B-1----:R-:W-:Y:S01]  /*02d0*/  ULEA UR15, UR28, 0xfffff800, 0xb ;  /* 0xfffff8001c0f7891 */ /* 0x002fe2000f8e58ff */
[----:B------:R-:W1:Y:S03]  /*02e0*/  LDCU.64 UR6, c[0x0][0x3d0] ;  /* 0x00007a00ff0677ac */ /* 0x000e660008000a00 */
[----:B------:R-:W-:Y:S02]  /*02f0*/  UIADD3 UR21, UP0, UPT, UR15, UR4, URZ ;  /* 0x000000040f157290 */ /* 0x000fe4000ff1e0ff */
[----:B------:R-:W-:Y:S01]  /*0300*/  USHF.R.S32.HI UR14, URZ, 0x1f, UR15 ;  /* 0x0000001fff0e7899 */ /* 0x000fe2000801140f */
[----:B------:R-:W-:Y:S01]  /*0310*/  UMOV UR4, URZ ;  /* 0x000000ff00047c82 */ /* 0x000fe20008000000 */
[----:B------:R-:W-:Y:S02]  /*0320*/  UIADD3 UR18, UP2, UPT, UR15, UR18, URZ ;  /* 0x000000120f127290 */ /* 0x000fe4000ff5e0ff */
[----:B----4-:R-:W-:Y:S01]  /*0330*/  ULEA UR20, UP1, UR21, UR8, 0x1 ;  /* 0x0000000815147291 */ /* 0x010fe2000f8208ff */
[----:B-----5:R-:W4:Y:S01]  /*0340*/  MUFU.RCP R0, R0 ;  /* 0x0000000000007308 */ /* 0x020f220000001000 */
[----:B------:R-:W-:-:S02]  /*0350*/  ULEA UR22, UP3, UR18, UR10, 0x1 ;  /* 0x0000000a12167291 */ /* 0x000fc4000f8608ff */
[----:B------:R-:W-:Y:S02]  /*0360*/  UIADD3.X UR23, UPT, UPT, UR14, UR23, URZ, UP2, !UPT ;  /* 0x000000170e177290 */ /* 0x000fe400097fe4ff */
[----:B------:R-:W-:Y:S02]  /*0370*/  UIADD3.X UR8, UPT, UPT, UR14, UR24, URZ, UP0, !UPT ;  /* 0x000000180e087290 */ /* 0x000fe400087fe4ff */
[----:B------:R-:W-:Y:S02]  /*0380*/  ULEA.HI.X UR23, UR18, UR11, UR23, 0x1, UP3 ;  /* 0x0000000b12177291 */ /* 0x000fe400098f0c17 */
[----:B------:R-:W-:Y:S02]  /*0390*/  ULEA.HI.X UR21, UR21, UR9, UR8, 0x1, UP1 ;  /* 0x0000000915157291 */ /* 0x000fe400088f0c08 */
[----:B---3--:R-:W-:-:S04]  /*03a0*/  UISETP.NE.U32.AND UP0, UPT, UR26, URZ, UPT ;  /* 0x000000ff1a00728c */ /* 0x008fc8000bf05070 */
[----:B------:R-:W-:Y:S01]  /*03b0*/  UISETP.NE.AND.EX UP0, UPT, UR27, URZ, UPT, UP0 ;  /* 0x000000ff1b00728c */ /* 0x000fe2000bf05300 */
[----:B----4-:R-:W-:Y:S02]  /*03c0*/  IADD3 R2, PT, PT, R0, 0xffffffe, RZ ;  /* 0x0ffffffe00027810 */ /* 0x010fe40007ffe0ff */
[----:B------:R-:W-:-:S04]  /*03d0*/  MOV R0, UR12 ;  /* 0x0000000c00007c02 */ /* 0x000fc80008000f00 */
[----:B------:R-:W3:Y:S01]  /*03e0*/  F2I.FTZ.U32.TRUNC.NTZ R2, R2 ;  /* 0x0000000200027305 */ /* 0x000ee2000021f000 */
[----:B------:R-:W-:-:S04]  /*03f0*/  IABS R0, R0 ;  /* 0x0000000000007213 */ /* 0x000fc80000000000 */
[----:B------:R-:W-:Y:S02]  /*0400*/  R2UR UR25, R0 ;  /* 0x00000000001972ca */ /* 0x000fe400000e0000 */
[----:B---3--:R-:W-:-:S13]  /*0410*/  R2UR UR5, R2 ;  /* 0x00000000020572ca */ /* 0x008fda00000e0000 */
[----:B------:R-:W-:-:S04]  /*0420*/  UIADD3 UR19, UPT, UPT, URZ, -UR5, URZ ;  /* 0x80000005ff137290 */ /* 0x000fc8000fffe0ff */
[----:B------:R-:W-:-:S04]  /*0430*/  UIMAD UR19, UR19, UR32, URZ ;  /* 0x00000020131372a4 */ /* 0x000fc8000f8e02ff */
[----:B------:R-:W-:-:S04]  /*0440*/  UIMAD.WIDE.U32 UR4, UR5, UR19, UR4 ;  /* 0x00000013050472a5 */ /* 0x000fc8000f8e0004 */
[----:B------:R-:W-:-:S03]  /*0450*/  UIMAD.WIDE.U32 UR4, UR5, UR25, URZ ;  /* 0x00000019050472a5 */ /* 0x000fc6000f8e00ff */
[----:B------:R-:W3:Y:S04]  /*0460*/  LDCU.64 UR18, c[0x0][0x3e8] ;  /* 0x00007d00ff1277ac */ /* 0x000ee80008000a00 */
[----:B------:R-:W-:Y:S01]  /*0470*/  UMOV UR10, UR5 ;  /* 0x00000005000a7c82 */ /* 0x000fe20008000000 */
[----:B--2---:R-:W-:Y:S02]  /*0480*/  UIMAD.WIDE.U32 UR4, UR13, UR16, URZ ;  /* 0x000000100d0472a5 */ /* 0x004fe4000f8e00ff */
[----:B------:R-:W-:Y:S02]  /*0490*/  UIADD3 UR11, UPT, UPT, -UR10, URZ, URZ ;  /* 0x000000ff0a0b7290 */ /* 0x000fe4000fffe1ff */
[----:B------:R-:W-:Y:S02]  /*04a0*/  UIMAD UR5, UR13, UR17, UR5 ;  /* 0x000000110d0572a4 */ /* 0x000fe4000f8e0205 */
[----:B------:R-:W-:-:S02]  /*04b0*/  UIMAD UR11, UR32, UR11, UR25 ;  /* 0x0000000b200b72a4 */ /* 0x000fc4000f8e0219 */
[----:B------:R-:W-:Y:S02]  /*04c0*/  UIMAD.WIDE.U32 UR8, UR12, UR30, UR4 ;  /* 0x0000001e0c0872a5 */ /* 0x000fe4000f8e0004 */
[----:B------:R-:W-:Y:S02]  /*04d0*/  UISETP.GT.U32.AND UP2, UPT, UR32, UR11, UPT ;  /* 0x0000000b2000728c */ /* 0x000fe4000bf44070 */
[----:B-1----:R-:W-:Y:S02]  /*04e0*/  UIMAD.WIDE.U32 UR16, UR13, UR6, URZ ;  /* 0x000000060d1072a5 */ /* 0x002fe4000f8e00ff */
[----:B------:R-:W-:Y:S02]  /*04f0*/  UIMAD UR25, UR12, UR31, UR9 ;  /* 0x0000001f0c1972a4 */ /* 0x000fe4000f8e0209 */
[----:B------:R-:W-:Y:S02]  /*0500*/  ULOP3.LUT UR9, UR12, UR29, URZ, 0x3c, !UPT ;  /* 0x0000001d0c097292 */ /* 0x000fe4000f8e3cff */
[----:B------:R-:W-:Y:S01]  /*0510*/  UIMAD UR17, UR13, UR7, UR17 ;  /* 0x000000070d1172a4 */ /* 0x000fe2000f8e0211 */
[----:B------:R-:W1:Y:S02]  /*0520*/  LDCU.64 UR6, c[0x0][0x528] ;  /* 0x0000a500ff0677ac */ /* 0x000e640008000a00 */
[----:B------:R-:W-:-:S02]  /*0530*/  @!UP2 UIADD3 UR11, UPT, UPT, UR11, -UR32, URZ ;  /* 0x800000200b0ba290 */ /* 0x000fc4000fffe0ff */
[----:B------:R-:W-:Y:S02]  /*0540*/  @!UP2 UIADD3 UR10, UPT, UPT, UR10, 0x1, URZ ;  /* 0x000000010a0aa890 */ /* 0x000fe4000fffe0ff */
[----:B------:R-:W-:Y:S02]  /*0550*/  UISETP.GE.U32.AND UP1, UPT, UR11, UR32, UPT ;  /* 0x000000200b00728c */ /* 0x000fe4000bf26070 */
[----:B------:R-:W-:Y:S01]  /*0560*/  UISETP.GE.AND UP2, UPT, UR9, URZ, UPT ;  /* 0x000000ff0900728c */ /* 0x000fe2000bf46270 */
[----:B------:R-:W2:Y:S01]  /*0570*/  @UP0 LDCU UR9, c[0x0][0x384] ;  /* 0x00007080ff0907ac */ /* 0x000ea20008000800 */
[----:B------:R-:W4:Y:S07]  /*0580*/  LDCU.64 UR4, c[0x0][0x450] ;  /* 0x00008a00ff0477ac */ /* 0x000f2e0008000a00 */
[----:B------:R-:W-:-:S02]  /*0590*/  @UP1 UIADD3 UR10, UPT, UPT, UR10, 0x1, URZ ;  /* 0x000000010a0a1890 */ /* 0x000fc4000fffe0ff */
[----:B------:R-:W-:Y:S02]  /*05a0*/  UISETP.NE.AND UP1, UPT, UR29, URZ, UPT ;  /* 0x000000ff1d00728c */ /* 0x000fe4000bf25270 */
[----:B------:R-:W-:Y:S02]  /*05b0*/  @!UP2 UIADD3 UR10, UPT, UPT, -UR10, URZ, URZ ;  /* 0x000000ff0a0aa290 */ /* 0x000fe4000fffe1ff */
[----:B------:R-:W-:Y:S01]  /*05c0*/  UIADD3 UR8, UP2, UPT, UR15, UR8, URZ ;  /* 0x000000080f087290 */ /* 0x000fe2000ff5e0ff */
[----:B------:R-:W5:Y:S03]  /*05d0*/  @UP0 LDCU UR11, c[0x0][0x38c] ;  /* 0x00007180ff0b07ac */ /* 0x000f660008000800 */
[----:B------:R-:W-:-:S03]  /*05e0*/  UIADD3.X UR25, UPT, UPT, UR14, UR25, URZ, UP2, !UPT ;  /* 0x000000190e197290 */ /* 0x000fc600097fe4ff */
[----:B------:R-:W-:Y:S02]  /*05f0*/  @!UP1 ULOP3.LUT UR10, URZ, UR29, URZ, 0x33, !UPT ;  /* 0x0000001dff0a9292 */ /* 0x000fe4000f8e33ff */
[----:B-1----:R-:W-:Y:S02]  /*0600*/  ULEA UR24, UP1, UR8, UR6, 0x1 ;  /* 0x0000000608187291 */ /* 0x002fe4000f8208ff */
[----:B------:R-:W-:Y:S01]  /*0610*/  USHF.R.S32.HI UR6, URZ, 0x1f, UR10 ;  /* 0x0000001fff067899 */ /* 0x000fe2000801140a */
[----:B------:R-:W1:Y:S03]  /*0620*/  @UP0 LDCU.64 UR30, c[0x0][0x480] ;  /* 0x00009000ff1e07ac */ /* 0x000e660008000a00 */
[----:B---3--:R-:W-:Y:S02]  /*0630*/  UIMAD UR6, UR6, UR18, URZ ;  /* 0x00000012060672a4 */ /* 0x008fe4000f8e02ff */
[----:B------:R-:W-:-:S02]  /*0640*/  ULEA.HI.X UR25, UR8, UR7, UR25, 0x1, UP1 ;  /* 0x0000000708197291 */ /* 0x000fc400088f0c19 */
[----:B------:R-:W-:Y:S02]  /*0650*/  UIMAD.WIDE.U32 UR16, UR10, UR18, UR16 ;  /* 0x000000120a1072a5 */ /* 0x000fe4000f8e0010 */
[----:B------:R-:W-:Y:S02]  /*0660*/  UIMAD UR8, UR10, UR19, UR6 ;  /* 0x000000130a0872a4 */ /* 0x000fe4000f8e0206 */
[----:B--2---:R-:W-:Y:S02]  /*0670*/  @UP0 UIMAD UR13, UR13, UR9, UR12 ;  /* 0x000000090d0d02a4 */ /* 0x004fe4000f8e020c */
[----:B------:R-:W-:Y:S02]  /*0680*/  UIADD3 UR15, UP1, UPT, UR15, UR16, URZ ;  /* 0x000000100f0f7290 */ /* 0x000fe4000ff3e0ff */
[----:B------:R-:W-:Y:S02]  /*0690*/  UIADD3 UR8, UPT, UPT, UR17, UR8, URZ ;  /* 0x0000000811087290 */ /* 0x000fe4000fffe0ff */
[----:B------:R-:W-:-:S02]  /*06a0*/  @UP0 UIMAD UR13, UR13, UR28, URZ ;  /* 0x0000001c0d0d02a4 */ /* 0x000fc4000f8e02ff */
[----:B----4-:R-:W-:Y:S02]  /*06b0*/  ULEA UR26, UP2, UR15, UR4, 0x1 ;  /* 0x000000040f1a7291 */ /* 0x010fe4000f8408ff */
[----:B------:R-:W-:Y:S02]  /*06c0*/  UIADD3.X UR27, UPT, UPT, UR14, UR8, URZ, UP1, !UPT ;  /* 0x000000080e1b7290 */ /* 0x000fe40008ffe4ff */
[----:B-----5:R-:W-:Y:S02]  /*06d0*/  @UP0 UIMAD UR13, UR13, UR11, URZ ;  /* 0x0000000b0d0d02a4 */ /* 0x020fe4000f8e02ff */
[----:B------:R-:W-:Y:S01]  /*06e0*/  ULEA.HI.X UR27, UR15, UR5, UR27, 0x1, UP2 ;  /* 0x000000050f1b7291 */ /* 0x000fe200090f0c1b */
[----:B------:R-:W-:Y:S02]  /*06f0*/  UMOV UR4, URZ ;  /* 0x000000ff00047c82 */ /* 0x000fe40008000000 */
[----:B------:R-:W-:Y:S01]  /*0700*/  UMOV UR5, URZ ;  /* 0x000000ff00057c82 */ /* 0x000fe20008000000 */
[----:B-1----:R-:W-:-:S02]  /*0710*/  @UP0 UIMAD.WIDE UR4, UR13, 0x8, UR30 ;  /* 0x000000080d0408a5 */ /* 0x002fc4000f8e021e */
[----:B------:R-:W-:Y:S01]  /*0720*/  UISETP.GE.AND UP0, UPT, UR28, 0x1, UPT ;  /* 0x000000011c00788c */ /* 0x000fe2000bf06270 */
[----:B------:R-:W-:Y:S01]  /*0730*/  UMOV UR6, URZ ;  /* 0x000000ff00067c82 */ /* 0x000fe20008000000 */
[----:B------:R-:W-:Y:S01]  /*0740*/  UMOV UR7, URZ ;  /* 0x000000ff00077c82 */ /* 0x000fe20008000000 */
[----:B------:R-:W-:Y:S02]  /*0750*/  @P0 R2UR UR6, R3 ;  /* 0x00000000030602ca */ /* 0x000fe400000e0000 */
[----:B------:R-:W-:-:S04]  /*0760*/  @P1 R2UR UR7, R4 ;  /* 0x00000000040712ca */ /* 0x000fc800000e0000 */
[----:B0-----:R-:W-:Y:S11]  /*0770*/  BRA.U !UP0, `(.L_x_413) ;  /* 0x000000a108947547 */ /* 0x001ff6000b800000 */
[----:B------:R-:W0:Y:S01]  /*0780*/  S2R R79, SR_TID.X ;  /* 0x00000000004f7919 */ /* 0x000e220000002100 */
[----:B------:R-:W1:Y:S01]  /*0790*/  LDCU UR11, c[0x0][0x394] ;  /* 0x00007280ff0b77ac */ /* 0x000e620008000800 */
[----:B------:R2:W-:Y:S04]  /*07a0*/  STL [R1+0xc4], RZ ;  /* 0x0000c4ff01007387 */ /* 0x0005e80000100800 */
[----:B------:R2:W-:Y:S01]  /*07b0*/  STL [R1+0xc8], RZ ;  /* 0x0000c8ff01007387 */ /* 0x0005e20000100800 */
[C---:B0-----:R-:W-:Y:S01]  /*07c0*/  IMAD.SHL.U32 R0, R79.reuse, 0x10, RZ ;  /* 0x000000104f007824 */ /* 0x041fe200078e00ff */
[----:B------:R-:W-:-:S04]  /*07d0*/  LOP3.LUT R77, R79, 0x1f, RZ, 0xc0, !PT ;  /* 0x0000001f4f4d7812 */ /* 0x000fc800078ec0ff */
[----:B-12---:R-:W-:-:S07]  /*07e0*/  LOP3.LUT R0, R77, 0x3e00, R0, 0xf8, !PT ;  /* 0x00003e004d007812 */ /* 0x006fce00078ef800 */
.L_x_461:
[----:B------:R-:W0:Y:S01]  /*07f0*/  S2UR UR28, SR_CTAID.X ;  /* 0x00000000001c79c3 */ /* 0x000e220000002500 */
[----:B------:R-:W0:Y:S01]  /*0800*/  LDCU.128 UR12, c[0x0][0x410] ;  /* 0x00008200ff0c77ac */ /* 0x000e220008000c00 */
[----:B------:R-:W-:Y:S01]  /*0810*/  SHF.L.U32 R85, R79, 0x4, RZ ;  /* 0x000000044f557819 */ /* 0x000fe200000006ff */
[----:B-1----:R-:W-:Y:S01]  /*0820*/  IMAD.U32 R9, RZ, RZ, UR21 ;  /* 0x00000015ff097e24 */ /* 0x002fe2000f8e00ff */
[----:B------:R-:W-:Y:S01]  /*0830*/  LOP3.LUT R2, R2, 0xfffffeff, RZ, 0xc0, !PT ;  /* 0xfffffeff02027812 */ /* 0x000fe200078ec0ff */
[----:B------:R-:W1:Y:S01]  /*0840*/  LDCU.128 UR16, c[0x0][0x420] ;  /* 0x00008400ff1077ac */ /* 0x000e620008000c00 */
[----:B------:R-:W-:Y:S02]  /*0850*/  LOP3.LUT R78, R85, 0x3e00, RZ, 0xc0, !PT ;  /* 0x00003e00554e7812 */ /* 0x000fe400078ec0ff */
[----:B------:R-:W2:Y:S01]  /*0860*/  S2UR UR31, SR_CTAID.Y ;  /* 0x00000000001f79c3 */ /* 0x000ea20000002600 */
[----:B------:R-:W-:Y:S01]  /*0870*/  USHF.L.U32 UR29, UR11, 0xb, URZ ;  /* 0x0000000b0b1d7899 */ /* 0x000fe200080006ff */
[----:B------:R-:W-:Y:S01]  /*0880*/  LOP3.LUT R77, R78, R77, RZ, 0xfc, !PT ;  /* 0x0000004d4e4d7212 */ /* 0x000fe200078efcff */
[----:B------:R-:W3:Y:S01]  /*0890*/  LDCU UR30, c[0x0][0x388] ;  /* 0x00007100ff1e77ac */ /* 0x000ee20008000800 */
[----:B------:R-:W-:-:S02]  /*08a0*/  MOV R8, UR20 ;  /* 0x0000001400087c02 */ /* 0x000fc40008000f00 */
[C---:B------:R-:W-:Y:S01]  /*08b0*/  LOP3.LUT R76, R77.reuse, 0x20, RZ, 0xfc, !PT ;  /* 0x000000204d4c7812 */ /* 0x040fe200078efcff */
[----:B------:R-:W-:Y:S01]  /*08c0*/  UIADD3 UR29, UPT, UPT, UR29, -0x800, URZ ;  /* 0xfffff8001d1d7890 */ /* 0x000fe2000fffe0ff */
[C---:B------:R-:W-:Y:S01]  /*08d0*/  LOP3.LUT R75, R77.reuse, 0x40, RZ, 0xfc, !PT ;  /* 0x000000404d4b7812 */ /* 0x040fe200078efcff */
[----:B------:R-:W-:Y:S01]  /*08e0*/  UMOV UR9, URZ ;  /* 0x000000ff00097c82 */ /* 0x000fe20008000000 */
[----:B------:R-:W4:Y:S01]  /*08f0*/  LDCU.64 UR38, c[0x0][0x488] ;  /* 0x00009100ff2677ac */ /* 0x000f220008000a00 */
[----:B------:R-:W-:Y:S01]  /*0900*/  IMAD.WIDE.U32 R12, R0, 0x2, R8 ;  /* 0x00000002000c7825 */ /* 0x000fe200078e0008 */
[C---:B------:R-:W-:Y:S02]  /*0910*/  LOP3.LUT R74, R77.reuse, 0x60, RZ, 0xfc, !PT ;  /* 0x000000604d4a7812 */ /* 0x040fe400078efcff */
[----:B------:R-:W-:Y:S01]  /*0920*/  UMOV UR8, UR29 ;  /* 0x0000001d00087c82 */ /* 0x000fe20008000000 */
[C---:B------:R-:W-:Y:S01]  /*0930*/  IMAD.SHL.U32 R8, R77.reuse, 0x2, RZ ;  /* 0x000000024d087824 */ /* 0x040fe200078e00ff */
[----:B0-----:R-:W-:Y:S01]  /*0940*/  UIMAD UR36, UR28, UR13, URZ ;  /* 0x0000000d1c2472a4 */ /* 0x001fe2000f8e02ff */
[C---:B------:R-:W-:Y:S01]  /*0950*/  LOP3.LUT R73, R77.reuse, 0x80, RZ, 0xfc, !PT ;  /* 0x000000804d497812 */ /* 0x040fe200078efcff */
[----:B------:R-:W-:Y:S01]  /*0960*/  UIMAD.WIDE.U32 UR12, UR28, UR12, UR8 ;  /* 0x0000000c1c0c72a5 */ /* 0x000fe2000f8e0008 */
[C---:B------:R-:W-:Y:S01]  /*0970*/  LOP3.LUT R72, R77.reuse, 0xa0, RZ, 0xfc, !PT ;  /* 0x000000a04d487812 */ /* 0x040fe200078efcff */
[----:B-1----:R-:W-:Y:S01]  /*0980*/  UIMAD.WIDE.U32 UR32, UR28, UR16, UR8 ;  /* 0x000000101c2072a5 */ /* 0x002fe2000f8e0008 */
[C---:B------:R-:W-:Y:S01]  /*0990*/  LOP3.LUT R71, R77.reuse, 0xc0, RZ, 0xfc, !PT ;  /* 0x000000c04d477812 */ /* 0x040fe200078efcff */
[----:B------:R-:W-:Y:S01]  /*09a0*/  UIADD3 UR13, UPT, UPT, UR13, UR36, URZ ;  /* 0x000000240d0d7290 */ /* 0x000fe2000fffe0ff */
[C---:B------:R-:W-:Y:S01]  /*09b0*/  LOP3.LUT R70, R77.reuse, 0xe0, RZ, 0xfc, !PT ;  /* 0x000000e04d467812 */ /* 0x040fe200078efcff */
[----:B------:R-:W-:Y:S01]  /*09c0*/  UIMAD UR17, UR28, UR17, UR33 ;  /* 0x000000111c1172a4 */ /* 0x000fe2000f8e0221 */
[----:B------:R-:W-:Y:S01]  /*09d0*/  PRMT R19, RZ, 0x7610, R19 ;  /* 0x00007610ff137816 */ /* 0x000fe20000000013 */
[----:B--2---:R-:W-:Y:S01]  /*09e0*/  UIMAD.WIDE.U32 UR12, UR31, UR14, UR12 ;  /* 0x0000000e1f0c72a5 */ /* 0x004fe2000f8e000c */
[----:B------:R-:W-:Y:S01]  /*09f0*/  LOP3.LUT R69, R77, 0x100, RZ, 0xfc, !PT ;  /* 0x000001004d457812 */ /* 0x000fe200078efcff */
[----:B------:R-:W0:Y:S01]  /*0a00*/  LDCU.64 UR36, c[0x0][0x478] ;  /* 0x00008f00ff2477ac */ /* 0x000e220008000a00 */
[----:B------:R-:W-:-:S02]  /*0a10*/  PRMT R20, RZ, 0x7610, R20 ;  /* 0x00007610ff147816 */ /* 0x000fc40000000014 */
[----:B------:R-:W-:Y:S01]  /*0a20*/  PRMT R18, RZ, 0x7610, R18 ;  /* 0x00007610ff127816 */ /* 0x000fe20000000012 */
[----:B------:R-:W-:Y:S01]  /*0a30*/  UMOV UR16, UR32 ;  /* 0x0000002000107c82 */ /* 0x000fe20008000000 */
[C---:B------:R-:W-:Y:S01]  /*0a40*/  IADD3 R5, P0, PT, R77.reuse, UR12, RZ ;  /* 0x0000000c4d057c10 */ /* 0x040fe2000ff1e0ff */
[----:B------:R-:W-:Y:S01]  /*0a50*/  UIMAD.WIDE.U32 UR16, UR31, UR18, UR16 ;  /* 0x000000121f1072a5 */ /* 0x000fe2000f8e0010 */
[----:B------:R-:W-:Y:S01]  /*0a60*/  PRMT R15, RZ, 0x7610, R15 ;  /* 0x00007610ff0f7816 */ /* 0x000fe2000000000f */
[----:B---3--:R-:W-:Y:S01]  /*0a70*/  UIADD3 UR12, UPT, UPT, -UR29, UR30, URZ ;  /* 0x0000001e1d0c7290 */ /* 0x008fe2000fffe1ff */
[----:B------:R-:W-:Y:S01]  /*0a80*/  PRMT R17, RZ, 0x7610, R17 ;  /* 0x00007610ff117816 */ /* 0x000fe20000000011 */
[----:B------:R-:W-:Y:S01]  /*0a90*/  UIMAD UR19, UR31, UR19, UR17 ;  /* 0x000000131f1372a4 */ /* 0x000fe2000f8e0211 */
[C---:B------:R-:W-:Y:S01]  /*0aa0*/  LOP3.LUT R68, R77.reuse, 0x120, RZ, 0xfc, !PT ;  /* 0x000001204d447812 */ /* 0x040fe200078efcff */
[----:B------:R-:W-:Y:S01]  /*0ab0*/  UIMAD UR15, UR31, UR15, UR13 ;  /* 0x0000000f1f0f72a4 */ /* 0x000fe2000f8e020d */
[----:B------:R-:W-:-:S02]  /*0ac0*/  IADD3 R3, P1, PT, R77, UR16, RZ ;  /* 0x000000104d037c10 */ /* 0x000fc4000ff3e0ff */
[----:B------:R-:W-:Y:S02]  /*0ad0*/  PRMT R16, RZ, 0x7610, R16 ;  /* 0x00007610ff107816 */ /* 0x000fe40000000010 */
[C---:B------:R-:W-:Y:S02]  /*0ae0*/  LOP3.LUT R67, R77.reuse, 0x140, RZ, 0xfc, !PT ;  /* 0x000001404d437812 */ /* 0x040fe400078efcff */
[C---:B------:R-:W-:Y:S02]  /*0af0*/  LOP3.LUT R66, R77.reuse, 0x160, RZ, 0xfc, !PT ;  /* 0x000001604d427812 */ /* 0x040fe400078efcff */
[C---:B------:R-:W-:Y:S02]  /*0b00*/  LOP3.LUT R65, R77.reuse, 0x180, RZ, 0xfc, !PT ;  /* 0x000001804d417812 */ /* 0x040fe400078efcff */
[C---:B------:R-:W-:Y:S02]  /*0b10*/  LOP3.LUT R64, R77.reuse, 0x1a0, RZ, 0xfc, !PT ;  /* 0x000001a04d407812 */ /* 0x040fe400078efcff */
[----:B------:R-:W-:-:S02]  /*0b20*/  LOP3.LUT R63, R77, 0x1c0, RZ, 0xfc, !PT ;  /* 0x000001c04d3f7812 */ /* 0x000fc400078efcff */
[----:B------:R-:W-:Y:S02]  /*0b30*/  LOP3.LUT R62, R77, 0x1e0, RZ, 0xfc, !PT ;  /* 0x000001e04d3e7812 */ /* 0x000fe400078efcff */
[----:B------:R-:W-:Y:S02]  /*0b40*/  PRMT R21, RZ, 0x7610, R21 ;  /* 0x00007610ff157816 */ /* 0x000fe40000000015 */
[----:B------:R-:W-:Y:S02]  /*0b50*/  PRMT R22, RZ, 0x7610, R22 ;  /* 0x00007610ff167816 */ /* 0x000fe40000000016 */
[----:B------:R-:W-:Y:S02]  /*0b60*/  PRMT R23, RZ, 0x7610, R23 ;  /* 0x00007610ff177816 */ /* 0x000fe40000000017 */
[----:B------:R-:W-:Y:S02]  /*0b70*/  PRMT R24, RZ, 0x7610, R24 ;  /* 0x00007610ff187816 */ /* 0x000fe40000000018 */
[----:B------:R-:W-:-:S02]  /*0b80*/  PRMT R25, RZ, 0x7610, R25 ;  /* 0x00007610ff197816 */ /* 0x000fc40000000019 */
[----:B------:R-:W-:Y:S02]  /*0b90*/  PRMT R26, RZ, 0x7610, R26 ;  /* 0x00007610ff1a7816 */ /* 0x000fe4000000001a */
[----:B------:R-:W-:Y:S01]  /*0ba0*/  PRMT R27, RZ, 0x7610, R27 ;  /* 0x00007610ff1b7816 */ /* 0x000fe2000000001b */
[----:B------:R-:W-:Y:S01]  /*0bb0*/  BAR.SYNC.DEFER_BLOCKING 0x0 ;  /* 0x0000000000007b1d */ /* 0x000fe20000010000 */
[----:B------:R-:W-:Y:S02]  /*0bc0*/  ISETP.GE.AND P2, PT, R0, UR12, PT ;  /* 0x0000000c00007c0c */ /* 0x000fe4000bf46270 */
[----:B------:R-:W-:Y:S02]  /*0bd0*/  IADD3.X R10, PT, PT, RZ, UR19, RZ, P1, !PT ;  /* 0x00000013ff0a7c10 */ /* 0x000fe40008ffe4ff */
[C---:B0-----:R-:W-:Y:S01]  /*0be0*/  LEA R6, P1, R3.reuse, UR36, 0x1 ;  /* 0x0000002403067c11 */ /* 0x041fe2000f8208ff */
[----:B------:R-:W0:Y:S03]  /*0bf0*/  S2R R30, SR_LANEID ;  /* 0x00000000001e7919 */ /* 0x000e260000000000 */
[----:B------:R-:W-:Y:S01]  /*0c00*/  LEA.HI.X R7, R3, UR37, R10, 0x1, P1 ;  /* 0x0000002503077c11 */ /* 0x000fe200088f0c0a */
[----:B------:R-:W-:Y:S01]  /*0c10*/  UMOV UR32, 0x400 ;  /* 0x0000040000207882 */ /* 0x000fe20000000000 */
[----:B------:R-:W-:Y:S01]  /*0c20*/  ISETP.GE.AND P1, PT, R76, UR12, PT ;  /* 0x0000000c4c007c0c */ /* 0x000fe2000bf26270 */
[----:B------:R-:W1:Y:S01]  /*0c30*/  LDCU.64 UR16, c[0x0][0x490] ;  /* 0x00009200ff1077ac */ /* 0x000e620008000a00 */
[----:B------:R-:W-:-:S02]  /*0c40*/  ISETP.GE.AND P6, PT, R75, UR12, PT ;  /* 0x0000000c4b007c0c */ /* 0x000fc4000bfc6270 */
[----:B------:R-:W-:Y:S01]  /*0c50*/  @P2 LOP3.LUT R2, R2, 0x100, RZ, 0xfc, !PT ;  /* 0x0000010002022812 */ /* 0x000fe200078efcff */
[----:B------:R-:W2:Y:S01]  /*0c60*/  LDCU UR18, c[0x0][0x38c] ;  /* 0x00007180ff1277ac */ /* 0x000ea20008000800 */
[----:B------:R-:W-:Y:S02]  /*0c70*/  IADD3.X R14, PT, PT, RZ, UR15, RZ, P0, !PT ;  /* 0x0000000fff0e7c10 */ /* 0x000fe400087fe4ff */
[----:B------:R-:W-:Y:S01]  /*0c80*/  LOP3.LUT R2, R2, 0xffffff7f, RZ, 0xc0, !PT ;  /* 0xffffff7f02027812 */ /* 0x000fe200078ec0ff */
[----:B------:R-:W3:Y:S01]  /*0c90*/  LDCU.64 UR14, c[0x0][0x510] ;  /* 0x0000a200ff0e77ac */ /* 0x000ee20008000a00 */
[----:B----4-:R-:W-:Y:S02]  /*0ca0*/  LEA R4, P0, R5, UR38, 0x1 ;  /* 0x0000002605047c11 */ /* 0x010fe4000f8008ff */
[----:B------:R-:W-:Y:S02]  /*0cb0*/  ISETP.GE.AND P5, PT, R74, UR12, PT ;  /* 0x0000000c4a007c0c */ /* 0x000fe4000bfa6270 */
[----:B------:R-:W-:-:S02]  /*0cc0*/  @P1 LOP3.LUT R2, R2, 0x80, RZ, 0xfc, !PT ;  /* 0x0000008002021812 */ /* 0x000fc400078efcff */
[----:B------:R-:W-:Y:S02]  /*0cd0*/  LEA.HI.X R5, R5, UR39, R14, 0x1, P0 ;  /* 0x0000002705057c11 */ /* 0x000fe400080f0c0e */
[----:B------:R-:W-:Y:S02]  /*0ce0*/  LOP3.LUT R2, R2, 0xffffffbf, RZ, 0xc0, !PT ;  /* 0xffffffbf02027812 */ /* 0x000fe400078ec0ff */
[C---:B------:R-:W-:Y:S02]  /*0cf0*/  IADD3 R10, P0, PT, R8.reuse, UR22, RZ ;  /* 0x00000016080a7c10 */ /* 0x040fe4000ff1e0ff */
[----:B------:R-:W-:Y:S02]  /*0d00*/  IADD3 R8, P1, PT, R8, UR24, RZ ;  /* 0x0000001808087c10 */ /* 0x000fe4000ff3e0ff */
[----:B------:R-:W-:Y:S01]  /*0d10*/  @P6 LOP3.LUT R2, R2, 0x40, RZ, 0xfc, !PT ;  /* 0x0000004002026812 */ /* 0x000fe200078efcff */
[----:B------:R-:W4:Y:S01]  /*0d20*/  @!P5 LDG.E.U16 R15, desc[UR34][R12.64+0xc0] ;  /* 0x0000c0220c0fd981 */ /* 0x000f22000c1e1500 */
[----:B------:R-:W-:-:S02]  /*0d30*/  IADD3.X R9, PT, PT, RZ, UR25, RZ, P1, !PT ;  /* 0x00000019ff097c10 */ /* 0x000fc40008ffe4ff */
[----:B------:R-:W-:Y:S02]  /*0d40*/  ISETP.GE.AND P4, PT, R73, UR12, PT ;  /* 0x0000000c49007c0c */ /* 0x000fe4000bf86270 */
[C---:B------:R-:W-:Y:S02]  /*0d50*/  LOP3.LUT P1, RZ, R2.reuse, 0x100, RZ, 0xc0, !PT ;  /* 0x0000010002ff7812 */ /* 0x040fe4000782c0ff */
[----:B------:R-:W-:Y:S02]  /*0d60*/  LOP3.LUT R2, R2, 0xffffffdf, RZ, 0xc0, !PT ;  /* 0xffffffdf02027812 */ /* 0x000fe400078ec0ff */
[----:B------:R-:W-:Y:S02]  /*0d70*/  ISETP.GE.AND P3, PT, R72, UR12, PT ;  /* 0x0000000c48007c0c */ /* 0x000fe4000bf66270 */
[----:B------:R-:W-:Y:S02]  /*0d80*/  @P5 LOP3.LUT R2, R2, 0x20, RZ, 0xfc, !PT ;  /* 0x0000002002025812 */ /* 0x000fe400078efcff */
[----:B------:R-:W-:-:S02]  /*0d90*/  IADD3.X R11, PT, PT, RZ, UR23, RZ, P0, !PT ;  /* 0x00000017ff0b7c10 */ /* 0x000fc400087fe4ff */
[----:B------:R-:W-:Y:S01]  /*0da0*/  LOP3.LUT R2, R2, 0xffffffef, RZ, 0xc0, !PT ;  /* 0xffffffef02027812 */ /* 0x000fe200078ec0ff */
[----:B------:R-:W5:Y:S01]  /*0db0*/  @!P4 LDG.E.U16 R16, desc[UR34][R12.64+0x100] ;  /* 0x000100220c10c981 */ /* 0x000f62000c1e1500 */
[----:B------:R-:W-:Y:S02]  /*0dc0*/  ISETP.GE.AND P0, PT, R76, UR12, PT ;  /* 0x0000000c4c007c0c */ /* 0x000fe4000bf06270 */
[----:B------:R-:W-:Y:S02]  /*0dd0*/  @P4 LOP3.LUT R2, R2, 0x10, RZ, 0xfc, !PT ;  /* 0x0000001002024812 */ /* 0x000fe400078efcff */
[----:B------:R-:W-:Y:S01]  /*0de0*/  ISETP.GE.AND P2, PT, R71, UR12, PT ;  /* 0x0000000c47007c0c */ /* 0x000fe2000bf46270 */
[----:B------:R-:W2:Y:S01]  /*0df0*/  @!P3 LDG.E.U16 R17, desc[UR34][R12.64+0x140] ;  /* 0x000140220c11b981 */ /* 0x000ea2000c1e1500 */
[----:B------:R-:W-:Y:S02]  /*0e00*/  PRMT R3, RZ, 0x7610, R3 ;  /* 0x00007610ff037816 */ /* 0x000fe40000000003 */
[----:B------:R-:W-:-:S02]  /*0e10*/  LOP3.LUT R2, R2, 0xfffffff7, RZ, 0xc0, !PT ;  /* 0xfffffff702027812 */ /* 0x000fc400078ec0ff */
[----:B------:R-:W-:Y:S02]  /*0e20*/  PRMT R0, RZ, 0x7610, R0 ;  /* 0x00007610ff007816 */ /* 0x000fe40000000000 */
[----:B------:R-:W-:Y:S01]  /*0e30*/  @P3 LOP3.LUT R2, R2, 0x8, RZ, 0xfc, !PT ;  /* 0x0000000802023812 */ /* 0x000fe200078efcff */
[----:B------:R-:W3:Y:S01]  /*0e40*/  @!P0 LDG.E.U16 R3, desc[UR34][R12.64+0x40] ;  /* 0x000040220c038981 */ /* 0x000ee2000c1e1500 */
[----:B------:R-:W-:Y:S02]  /*0e50*/  ISETP.GE.AND P0, PT, R70, UR12, PT ;  /* 0x0000000c46007c0c */ /* 0x000fe4000bf06270 */
[----:B------:R-:W-:Y:S01]  /*0e60*/  LOP3.LUT R2, R2, 0xfffffffb, RZ, 0xc0, !PT ;  /* 0xfffffffb02027812 */ /* 0x000fe200078ec0ff */
[----:B------:R-:W4:Y:S01]  /*0e70*/  @!P1 LDG.E.U16 R0, desc[UR34][R12.64] ;  /* 0x000000220c009981 */ /* 0x000f22000c1e1500 */
[----:B------:R-:W-:Y:S02]  /*0e80*/  PRMT R14, RZ, 0x7610, R14 ;  /* 0x00007610ff0e7816 */ /* 0x000fe4000000000e */
[----:B------:R-:W-:Y:S01]  /*0e90*/  @P2 LOP3.LUT R2, R2, 0x4, RZ, 0xfc, !PT ;  /* 0x0000000402022812 */ /* 0x000fe200078efcff */
[----:B------:R-:W2:Y:S03]  /*0ea0*/  @!P2 LDG.E.U16 R18, desc[UR34][R12.64+0x180] ;  /* 0x000180220c12a981 */ /* 0x000ea6000c1e1500 */
[----:B------:R-:W-:Y:S01]  /*0eb0*/  LOP3.LUT R2, R2, 0xfffffffd, RZ, 0xc0, !PT ;  /* 0xfffffffd02027812 */ /* 0x000fe200078ec0ff */
[----:B------:R-:W5:Y:S03]  /*0ec0*/  @!P6 LDG.E.U16 R14, desc[UR34][R12.64+0x80] ;  /* 0x000080220c0ee981 */ /* 0x000f66000c1e1500 */
[----:B------:R-:W-:Y:S01]  /*0ed0*/  @P0 LOP3.LUT R2, R2, 0x2, RZ, 0xfc, !PT ;  /* 0x0000000202020812 */ /* 0x000fe200078efcff */
[----:B------:R-:W2:Y:S01]  /*0ee0*/  @!P0 LDG.E.U16 R19, desc[UR34][R12.64+0x1c0] ;  /* 0x0001c0220c138981 */ /* 0x000ea2000c1e1500 */
[----:B------:R-:W-:-:S02]  /*0ef0*/  ISETP.GE.AND P0, PT, R69, UR12, PT ;  /* 0x0000000c45007c0c */ /* 0x000fc4000bf06270 */
[----:B------:R-:W-:Y:S02]  /*0f00*/  LOP3.LUT R2, R2, 0xfffffffe, RZ, 0xc0, !PT ;  /* 0xfffffffe02027812 */ /* 0x000fe400078ec0ff */
[----:B------:R-:W-:Y:S02]  /*0f10*/  ISETP.GE.AND P1, PT, R67, UR12, PT ;  /* 0x0000000c43007c0c */ /* 0x000fe4000bf26270 */
[----:B------:R-:W-:Y:S02]  /*0f20*/  ISETP.GE.AND P2, PT, R66, UR12, PT ;  /* 0x0000000c42007c0c */ /* 0x000fe4000bf46270 */
[----:B------:R-:W-:-:S05]  /*0f30*/  ISETP.GE.AND P3, PT, R65, UR12, PT ;  /* 0x0000000c41007c0c */ /* 0x000fca000bf66270 */
[----:B------:R-:W-:Y:S01]  /*0f40*/  @P0 LOP3.LUT R2, R2, 0x1, RZ, 0xfc, !PT ;  /* 0x0000000102020812 */ /* 0x000fe200078efcff */
[----:B------:R-:W2:Y:S01]  /*0f50*/  @!P0 LDG.E.U16 R20, desc[UR34][R12.64+0x200] ;  /* 0x000200220c148981 */ /* 0x000ea2000c1e1500 */
[----:B------:R-:W-:Y:S02]  /*0f60*/  ISETP.GE.AND P0, PT, R68, UR12, PT ;  /* 0x0000000c44007c0c */ /* 0x000fe4000bf06270 */
[----:B------:R-:W-:Y:S01]  /*0f70*/  ISETP.GE.AND P4, PT, R64, UR12, PT ;  /* 0x0000000c40007c0c */ /* 0x000fe2000bf86270 */
[----:B------:R-:W2:Y:S01]  /*0f80*/  @!P1 LDG.E.U16 R22, desc[UR34][R12.64+0x280] ;  /* 0x000280220c169981 */ /* 0x000ea2000c1e1500 */
[----:B------:R-:W-:Y:S02]  /*0f90*/  ISETP.GE.AND P5, PT, R63, UR12, PT ;  /* 0x0000000c3f007c0c */ /* 0x000fe4000bfa6270 */
[----:B------:R-:W-:Y:S01]  /*0fa0*/  ISETP.GE.AND P6, PT, R62, UR12, PT ;  /* 0x0000000c3e007c0c */ /* 0x000fe2000bfc6270 */
[----:B------:R-:W2:Y:S04]  /*0fb0*/  @!P2 LDG.E.U16 R23, desc[UR34][R12.64+0x2c0] ;  /* 0x0002c0220c17a981 */ /* 0x000ea8000c1e1500 */
[----:B------:R-:W2:Y:S04]  /*0fc0*/  @!P3 LDG.E.U16 R24, desc[UR34][R12.64+0x300] ;  /* 0x000300220c18b981 */ /* 0x000ea8000c1e1500 */
[----:B------:R-:W2:Y:S04]  /*0fd0*/  @!P0 LDG.E.U16 R21, desc[UR34][R12.64+0x240] ;  /* 0x000240220c158981 */ /* 0x000ea8000c1e1500 */
[----:B------:R-:W2:Y:S04]  /*0fe0*/  @!P4 LDG.E.U16 R25, desc[UR34][R12.64+0x340] ;  /* 0x000340220c19c981 */ /* 0x000ea8000c1e1500 */
[----:B------:R-:W2:Y:S04]  /*0ff0*/  @!P5 LDG.E.U16 R26, desc[UR34][R12.64+0x380] ;  /* 0x000380220c1ad981 */ /* 0x000ea8000c1e1500 */
[----:B------:R1:W2:Y:S01]  /*1000*/  @!P6 LDG.E.U16 R27, desc[UR34][R12.64+0x3c0] ;  /* 0x0003c0220c1be981 */ /* 0x0002a2000c1e1500 */
[----:B------:R-:W1:Y:S01]  /*1010*/  S2UR UR12, SR_CgaCtaId ;  /* 0x00000000000c79c3 */ /* 0x000e620000008800 */
[----:B0-----:R-:W-:-:S05]  /*1020*/  IMAD.IADD R28, R78, 0x1, R30 ;  /* 0x000000014e1c7824 */ /* 0x001fca00078e021e */
[C---:B------:R-:W-:Y:S01]  /*1030*/  LEA.HI.SX32 R29, R28.reuse, R28, 0x1b ;  /* 0x0000001c1c1d7211 */ /* 0x040fe200078fdaff */
[C---:B-1----:R-:W-:Y:S01]  /*1040*/  VIADD R13, R28.reuse, 0x60 ;  /* 0x000000601c0d7836 */ /* 0x042fe20000000000 */
[----:B------:R-:W-:-:S04]  /*1050*/  IADD3 R31, PT, PT, R28, 0x40, RZ ;  /* 0x000000401c1f7810 */ /* 0x000fc80007ffe0ff */
[----:B------:R-:W-:Y:S01]  /*1060*/  LEA.HI.SX32 R13, R13, R28, 0x1b ;  /* 0x0000001c0d0d7211 */ /* 0x000fe200078fdaff */
[----:B------:R-:W-:Y:S01]  /*1070*/  ULEA UR32, UR12, UR32, 0x18 ;  /* 0x000000200c207291 */ /* 0x000fe2000f8ec0ff */
[C---:B------:R-:W-:Y:S01]  /*1080*/  IADD3 R33, PT, PT, R28.reuse, 0x80, RZ ;  /* 0x000000801c217810 */ /* 0x040fe20007ffe0ff */
[----:B------:R-:W0:Y:S04]  /*1090*/  LDCU.64 UR12, c[0x0][0x508] ;  /* 0x0000a100ff0c77ac */ /* 0x000e280008000a00 */
[----:B------:R-:W-:Y:S02]  /*10a0*/  LEA R152, R29, UR32, 0x1 ;  /* 0x000000201d987c11 */ /* 0x000fe4000f8e08ff */
[C---:B------:R-:W-:Y:S02]  /*10b0*/  IADD3 R29, PT, PT, R28.reuse, 0x20, RZ ;  /* 0x000000201c1d7810 */ /* 0x040fe40007ffe0ff */
[----:B------:R-:W-:-:S02]  /*10c0*/  IADD3 R35, PT, PT, R28, 0xa0, RZ ;  /* 0x000000a01c237810 */ /* 0x000fc40007ffe0ff */
[-C--:B------:R-:W-:Y:S02]  /*10d0*/  LEA.HI.SX32 R29, R29, R28.reuse, 0x1b ;  /* 0x0000001c1d1d7211 */ /* 0x080fe400078fdaff */
[----:B------:R-:W-:Y:S01]  /*10e0*/  LEA R149, R13, UR32, 0x1 ;  /* 0x000000200d957c11 */ /* 0x000fe2000f8e08ff */
[----:B------:R-:W-:Y:S01]  /*10f0*/  VIADD R13, R28, 0xc0 ;  /* 0x000000c01c0d7836 */ /* 0x000fe20000000000 */
[-C--:B------:R-:W-:Y:S02]  /*1100*/  LEA.HI.SX32 R31, R31, R28.reuse, 0x1b ;  /* 0x0000001c1f1f7211 */ /* 0x080fe400078fdaff */
[-C--:B------:R-:W-:Y:S02]  /*1110*/  LEA.HI.SX32 R33, R33, R28.reuse, 0x1b ;  /* 0x0000001c21217211 */ /* 0x080fe400078fdaff */
[----:B------:R-:W-:Y:S02]  /*1120*/  LEA.HI.SX32 R35, R35, R28, 0x1b ;  /* 0x0000001c23237211 */ /* 0x000fe400078fdaff */
[----:B------:R-:W-:-:S02]  /*1130*/  LEA R151, R29, UR32, 0x1 ;  /* 0x000000201d977c11 */ /* 0x000fc4000f8e08ff */
[----:B------:R-:W-:Y:S02]  /*1140*/  LEA R150, R31, UR32, 0x1 ;  /* 0x000000201f967c11 */ /* 0x000fe4000f8e08ff */
[C---:B------:R-:W-:Y:S02]  /*1150*/  IADD3 R29, PT, PT, R28.reuse, 0xe0, RZ ;  /* 0x000000e01c1d7810 */ /* 0x040fe40007ffe0ff */
[----:B------:R-:W-:Y:S02]  /*1160*/  LEA.HI.SX32 R13, R13, R28, 0x1b ;  /* 0x0000001c0d0d7211 */ /* 0x000fe400078fdaff */
[----:B------:R-:W-:Y:S01]  /*1170*/  LEA R148, R33, UR32, 0x1 ;  /* 0x0000002021947c11 */ /* 0x000fe2000f8e08ff */
[C---:B------:R-:W-:Y:S01]  /*1180*/  VIADD R33, R28.reuse, 0x120 ;  /* 0x000001201c217836 */ /* 0x040fe20000000000 */
[----:B------:R-:W-:Y:S02]  /*1190*/  LEA R147, R35, UR32, 0x1 ;  /* 0x0000002023937c11 */ /* 0x000fe4000f8e08ff */
[----:B------:R-:W-:-:S02]  /*11a0*/  IADD3 R31, PT, PT, R28, 0x100, RZ ;  /* 0x000001001c1f7810 */ /* 0x000fc40007ffe0ff */
[-C--:B------:R-:W-:Y:S02]  /*11b0*/  LEA.HI.SX32 R29, R29, R28.reuse, 0x1b ;  /* 0x0000001c1d1d7211 */ /* 0x080fe400078fdaff */
[C---:B------:R-:W-:Y:S02]  /*11c0*/  IADD3 R35, PT, PT, R28.reuse, 0x140, RZ ;  /* 0x000001401c237810 */ /* 0x040fe40007ffe0ff */
[----:B------:R-:W-:Y:S01]  /*11d0*/  LEA R146, R13, UR32, 0x1 ;  /* 0x000000200d927c11 */ /* 0x000fe2000f8e08ff */
[C---:B------:R-:W-:Y:S01]  /*11e0*/  VIADD R13, R28.reuse, 0x180 ;  /* 0x000001801c0d7836 */ /* 0x040fe20000000000 */
[-C--:B------:R-:W-:Y:S02]  /*11f0*/  LEA.HI.SX32 R31, R31, R28.reuse, 0x1b ;  /* 0x0000001c1f1f7211 */ /* 0x080fe400078fdaff */
[-C--:B------:R-:W-:Y:S02]  /*1200*/  LEA.HI.SX32 R33, R33, R28.reuse, 0x1b ;  /* 0x0000001c21217211 */ /* 0x080fe400078fdaff */
[----:B------:R-:W-:Y:S01]  /*1210*/  LEA R145, R29, UR32, 0x1 ;  /* 0x000000201d917c11 */ /* 0x000fe2000f8e08ff */
[----:B------:R-:W-:Y:S01]  /*1220*/  VIADD R29, R28, 0x1e0 ;  /* 0x000001e01c1d7836 */ /* 0x000fe20000000000 */
[----:B------:R-:W-:-:S02]  /*1230*/  LEA.HI.SX32 R35, R35, R28, 0x1b ;  /* 0x0000001c23237211 */ /* 0x000fc400078fdaff */
[----:B------:R-:W-:Y:S02]  /*1240*/  P2R R36, PR, RZ, 0x1 ;  /* 0x00000001ff247803 */ /* 0x000fe40000000000 */
[----:B------:R-:W-:Y:S02]  /*1250*/  LOP3.LUT P0, RZ, R2, 0x1, RZ, 0xc0, !PT ;  /* 0x0000000102ff7812 */ /* 0x000fe4000780c0ff */
[----:B------:R-:W-:Y:S02]  /*1260*/  LEA R144, R31, UR32, 0x1 ;  /* 0x000000201f907c11 */ /* 0x000fe4000f8e08ff */
[----:B------:R-:W-:Y:S02]  /*1270*/  LEA.HI.SX32 R13, R13, R28, 0x1b ;  /* 0x0000001c0d0d7211 */ /* 0x000fe400078fdaff */
[----:B------:R-:W-:Y:S02]  /*1280*/  LEA R142, R33, UR32, 0x1 ;  /* 0x00000020218e7c11 */ /* 0x000fe4000f8e08ff */
[----:B------:R-:W-:-:S02]  /*1290*/  LEA R140, R35, UR32, 0x1 ;  /* 0x00000020238c7c11 */ /* 0x000fc4000f8e08ff */
[----:B------:R-:W-:Y:S02]  /*12a0*/  LEA.HI.SX32 R29, R29, R28, 0x1b ;  /* 0x0000001c1d1d7211 */ /* 0x000fe400078fdaff */
[----:B------:R-:W-:Y:S02]  /*12b0*/  P2R R37, PR, RZ, 0x1 ;  /* 0x00000001ff257803 */ /* 0x000fe40000000000 */
[----:B------:R-:W-:Y:S02]  /*12c0*/  LEA R136, R13, UR32, 0x1 ;  /* 0x000000200d887c11 */ /* 0x000fe4000f8e08ff */
[----:B------:R-:W-:Y:S02]  /*12d0*/  LOP3.LUT P0, RZ, R2, 0x2, RZ, 0xc0, !PT ;  /* 0x0000000202ff7812 */ /* 0x000fe4000780c0ff */
[----:B------:R-:W-:Y:S02]  /*12e0*/  LEA R130, R29, UR32, 0x1 ;  /* 0x000000201d827c11 */ /* 0x000fe4000f8e08ff */
        /* <DEDUP_REMOVED lines=15> */
[----:B----4-:R-:W-:Y:S04]  /*13e0*/  STS.U16 [R152], R0 ;  /* 0x0000000098007388 */ /* 0x010fe80000000400 */
[----:B---3--:R1:W-:Y:S04]  /*13f0*/  STS.U16 [R151+0x40], R3 ;  /* 0x0000400397007388 */ /* 0x0083e80000000400 */
[----:B-----5:R-:W-:Y:S04]  /*1400*/  STS.U16 [R150+0x80], R14 ;  /* 0x0000800e96007388 */ /* 0x020fe80000000400 */
[----:B------:R3:W-:Y:S01]  /*1410*/  STS.U16 [R149+0xc0], R15 ;  /* 0x0000c00f95007388 */ /* 0x0007e20000000400 */
[----:B-1----:R-:W-:-:S03]  /*1420*/  IADD3 R3, PT, PT, R28, 0x160, RZ ;  /* 0x000001601c037810 */ /* 0x002fc60007ffe0ff */
[----:B------:R-:W-:Y:S01]  /*1430*/  STS.U16 [R148+0x100], R16 ;  /* 0x0001001094007388 */ /* 0x000fe20000000400 */
[----:B------:R-:W-:-:S03]  /*1440*/  LEA.HI.SX32 R3, R3, R28, 0x1b ;  /* 0x0000001c03037211 */ /* 0x000fc600078fdaff */
[----:B--2---:R1:W-:Y:S01]  /*1450*/  STS.U16 [R147+0x140], R17 ;  /* 0x0001401193007388 */ /* 0x0043e20000000400 */
[----:B---3--:R-:W-:-:S03]  /*1460*/  IADD3 R15, PT, PT, R28, 0x1a0, RZ ;  /* 0x000001a01c0f7810 */ /* 0x008fc60007ffe0ff */
[----:B------:R-:W-:Y:S01]  /*1470*/  STS.U16 [R146+0x180], R18 ;  /* 0x0001801292007388 */ /* 0x000fe20000000400 */
[-C--:B------:R-:W-:Y:S02]  /*1480*/  LEA.HI.SX32 R15, R15, R28.reuse, 0x1b ;  /* 0x0000001c0f0f7211 */ /* 0x080fe400078fdaff */
[----:B-1----:R-:W-:Y:S01]  /*1490*/  IADD3 R17, PT, PT, R28, 0x1c0, RZ ;  /* 0x000001c01c117810 */ /* 0x002fe20007ffe0ff */
[----:B------:R-:W-:Y:S01]  /*14a0*/  STS.U16 [R145+0x1c0], R19 ;  /* 0x0001c01391007388 */ /* 0x000fe20000000400 */
[----:B------:R-:W-:Y:S02]  /*14b0*/  LEA R138, R3, UR32, 0x1 ;  /* 0x00000020038a7c11 */ /* 0x000fe4000f8e08ff */
[----:B------:R-:W-:Y:S01]  /*14c0*/  LEA.HI.SX32 R17, R17, R28, 0x1b ;  /* 0x0000001c11117211 */ /* 0x000fe200078fdaff */
[----:B------:R-:W-:Y:S01]  /*14d0*/  STS.U16 [R144+0x200], R20 ;  /* 0x0002001490007388 */ /* 0x000fe20000000400 */
[----:B------:R-:W-:Y:S02]  /*14e0*/  LEA R134, R15, UR32, 0x1 ;  /* 0x000000200f867c11 */ /* 0x000fe4000f8e08ff */
[----:B------:R-:W-:Y:S01]  /*14f0*/  LEA R132, R17, UR32, 0x1 ;  /* 0x0000002011847c11 */ /* 0x000fe2000f8e08ff */
[----:B------:R-:W-:Y:S01]  /*1500*/  IMAD R28, R30, 0xf, R28 ;  /* 0x0000000f1e1c7824 */ /* 0x000fe200078e021c */
[----:B------:R1:W-:Y:S04]  /*1510*/  STS.U16 [R142+0x240], R21 ;  /* 0x000240158e007388 */ /* 0x0003e80000000400 */
        /* <DEDUP_REMOVED lines=39> */
[----:B------:R-:W-:Y:S02]  /*1790*/  LEA R127, R28, UR32, 0x1 ;  /* 0x000000201c7f7c11 */ /* 0x000fe4000f8e08ff */
[----:B------:R-:W-:-:S02]  /*17a0*/  LEA R99, R13, UR32, 0x1 ;  /* 0x000000200d637c11 */ /* 0x000fc4000f8e08ff */
[----:B------:R-:W-:Y:S01]  /*17b0*/  LEA R165, R15, UR32, 0x1 ;  /* 0x000000200fa57c11 */ /* 0x000fe2000f8e08ff */
[----:B------:R-:W-:Y:S01]  /*17c0*/  LDS.U16 R34, [R127] ;  /* 0x000000007f227984 */ /* 0x000fe20000000400 */
        /* <DEDUP_REMOVED lines=27> */
[----:B------:R-:W-:Y:S01]  /*1980*/  PRMT R0, RZ, 0x7610, R0 ;  /* 0x00007610ff007816 */ /* 0x000fe20000000000 */
[----:B------:R-:W-:Y:S01]  /*1990*/  BAR.SYNC.DEFER_BLOCKING 0x0 ;  /* 0x0000000000007b1d */ /* 0x000fe20000010000 */
[----:B------:R-:W-:-:S05]  /*19a0*/  PRMT R14, RZ, 0x7610, R14 ;  /* 0x00007610ff0e7816 */ /* 0x000fca000000000e */
[----:B------:R-:W2:Y:S01]  /*19b0*/  @!P0 LDG.E.U16 R0, desc[UR34][R10.64] ;  /* 0x000000220a008981 */ /* 0x000ea2000c1e1500 */
[----:B------:R-:W-:-:S13]  /*19c0*/  ISETP.NE.AND P0, PT, R44, RZ, PT ;  /* 0x000000ff2c00720c */ /* 0x000fda0003f05270 */
        /* <DEDUP_REMOVED lines=58> */
[----:B--2---:R1:W-:Y:S04]  /*1d70*/  STS.U16 [R152], R0 ;  /* 0x0000000098007388 */ /* 0x0043e80000000400 */
[----:B---3--:R-:W-:Y:S04]  /*1d80*/  STS.U16 [R151+0x40], R12 ;  /* 0x0000400c97007388 */ /* 0x008fe80000000400 */
[----:B----4-:R-:W-:Y:S04]  /*1d90*/  STS.U16 [R150+0x80], R14 ;  /* 0x0000800e96007388 */ /* 0x010fe80000000400 */
[----:B-----5:R-:W-:Y:S04]  /*1da0*/  STS.U16 [R149+0xc0], R16 ;  /* 0x0000c01095007388 */ /* 0x020fe80000000400 */
[----:B------:R-:W-:Y:S04]  /*1db0*/  STS.U16 [R148+0x100], R18 ;  /* 0x0001001294007388 */ /* 0x000fe80000000400 */
[----:B------:R2:W-:Y:S04]  /*1dc0*/  STS.U16 [R147+0x140], R46 ;  /* 0x0001402e93007388 */ /* 0x0005e80000000400 */
[----:B------:R3:W-:Y:S04]  /*1dd0*/  STS.U16 [R146+0x180], R48 ;  /* 0x0001803092007388 */ /* 0x0007e80000000400 */
[----:B------:R4:W-:Y:S04]  /*1de0*/  STS.U16 [R145+0x1c0], R49 ;  /* 0x0001c03191007388 */ /* 0x0009e80000000400 */
[----:B------:R5:W-:Y:S04]  /*1df0*/  STS.U16 [R144+0x200], R50 ;  /* 0x0002003290007388 */ /* 0x000be80000000400 */
[----:B------:R0:W-:Y:S04]  /*1e00*/  STS.U16 [R142+0x240], R51 ;  /* 0x000240338e007388 */ /* 0x0001e80000000400 */
        /* <DEDUP_REMOVED lines=23> */
[----:B-1----:R-:W-:Y:S01]  /*1f80*/  PRMT R0, RZ, 0x7610, R0 ;  /* 0x00007610ff007816 */ /* 0x002fe20000000000 */
[----:B------:R-:W-:Y:S06]  /*1f90*/  BAR.SYNC.DEFER_BLOCKING 0x0 ;  /* 0x0000000000007b1d */ /* 0x000fec0000010000 */
[----:B------:R-:W5:Y:S01]  /*1fa0*/  @!P0 LDG.E.U16 R0, desc[UR34][R8.64] ;  /* 0x0000002208008981 */ /* 0x000f62000c1e1500 */
[----:B------:R-:W-:-:S13]  /*1fb0*/  ISETP.NE.AND P0, PT, R58, RZ, PT ;  /* 0x000000ff3a00720c */ /* 0x000fda0003f05270 */
[----:B------:R-:W5:Y:S01]  /*1fc0*/  @!P0 LDG.E.U16 R35, desc[UR34][R8.64+0x40] ;  /* 0x0000402208238981 */ /* 0x000f62000c1e1500 */
[----:B------:R-:W-:-:S13]  /*1fd0*/  ISETP.NE.AND P0, PT, R59, RZ, PT ;  /* 0x000000ff3b00720c */ /* 0x000fda0003f05270 */
[----:B------:R-:W5:Y:S01]  /*1fe0*/  @!P0 LDG.E.U16 R36, desc[UR34][R8.64+0x80] ;  /* 0x0000802208248981 */ /* 0x000f62000c1e1500 */
[----:B------:R-:W-:-:S13]  /*1ff0*/  ISETP.NE.AND P0, PT, R60, RZ, PT ;  /* 0x000000ff3c00720c */ /* 0x000fda0003f05270 */
        /* <DEDUP_REMOVED lines=14> */
[----:B------:R-:W-:Y:S02]  /*20e0*/  PRMT R47, RZ, 0x7610, R47 ;  /* 0x00007610ff2f7816 */ /* 0x000fe4000000002f */
[----:B---3--:R-:W-:Y:S02]  /*20f0*/  PRMT R48, RZ, 0x7610, R48 ;  /* 0x00007610ff307816 */ /* 0x008fe40000000030 */
[----:B----4-:R-:W-:Y:S02]  /*2100*/  PRMT R49, RZ, 0x7610, R49 ;  /* 0x00007610ff317816 */ /* 0x010fe40000000031 */
[----:B-----5:R-:W-:Y:S02]  /*2110*/  PRMT R50, RZ, 0x7610, R50 ;  /* 0x00007610ff327816 */ /* 0x020fe40000000032 */
[----:B0-----:R-:W-:Y:S01]  /*2120*/  PRMT R51, RZ, 0x7610, R51 ;  /* 0x00007610ff337816 */ /* 0x001fe20000000033 */
[----:B------:R-:W3:Y:S04]  /*2130*/  @!P1 LDG.E.U16 R48, desc[UR34][R8.64+0x280] ;  /* 0x0002802208309981 */ /* 0x000ee8000c1e1500 */
[----:B------:R-:W4:Y:S01]  /*2140*/  @!P0 LDG.E.U16 R46, desc[UR34][R8.64+0x200] ;  /* 0x00020022082e8981 */ /* 0x000f22000c1e1500 */
[----:B------:R-:W-:-:S02]  /*2150*/  ISETP.NE.AND P0, PT, R86, RZ, PT ;  /* 0x000000ff5600720c */ /* 0x000fc40003f05270 */
[----:B------:R-:W-:Y:S01]  /*2160*/  PRMT R52, RZ, 0x7610, R52 ;  /* 0x00007610ff347816 */ /* 0x000fe20000000034 */
[----:B------:R-:W5:Y:S01]  /*2170*/  @!P2 LDG.E.U16 R49, desc[UR34][R8.64+0x2c0] ;  /* 0x0002c0220831a981 */ /* 0x000f62000c1e1500 */
[----:B------:R-:W-:-:S03]  /*2180*/  PRMT R53, RZ, 0x7610, R53 ;  /* 0x00007610ff357816 */ /* 0x000fc60000000035 */
[----:B------:R-:W5:Y:S04]  /*2190*/  @!P3 LDG.E.U16 R50, desc[UR34][R8.64+0x300] ;  /* 0x000300220832b981 */ /* 0x000f68000c1e1500 */
[----:B------:R-:W5:Y:S04]  /*21a0*/  @!P4 LDG.E.U16 R51, desc[UR34][R8.64+0x340] ;  /* 0x000340220833c981 */ /* 0x000f68000c1e1500 */
[----:B------:R-:W3:Y:S04]  /*21b0*/  @!P0 LDG.E.U16 R47, desc[UR34][R8.64+0x240] ;  /* 0x00024022082f8981 */ /* 0x000ee8000c1e1500 */
[----:B------:R-:W5:Y:S04]  /*21c0*/  @!P5 LDG.E.U16 R52, desc[UR34][R8.64+0x380] ;  /* 0x000380220834d981 */ /* 0x000f68000c1e1500 */
[----:B------:R0:W5:Y:S01]  /*21d0*/  @!P6 LDG.E.U16 R53, desc[UR34][R8.64+0x3c0] ;  /* 0x0003c0220835e981 */ /* 0x000162000c1e1500 */
        /* <DEDUP_REMOVED lines=18> */
[----:B0-----:R-:W-:Y:S02]  /*2300*/  PRMT R8, RZ, 0x7610, R8 ;  /* 0x00007610ff087816 */ /* 0x001fe40000000008 */
[----:B------:R-:W-:Y:S01]  /*2310*/  PRMT R9, RZ, 0x7610, R9 ;  /* 0x00007610ff097816 */ /* 0x000fe20000000009 */
[----:B------:R-:W-:Y:S04]  /*2320*/  STS.U16 [R152], R0 ;  /* 0x0000000098007388 */ /* 0x000fe80000000400 */
[----:B------:R0:W-:Y:S04]  /*2330*/  STS.U16 [R151+0x40], R35 ;  /* 0x0000402397007388 */ /* 0x0001e80000000400 */
[----:B------:R1:W-:Y:S04]  /*2340*/  STS.U16 [R150+0x80], R36 ;  /* 0x0000802496007388 */ /* 0x0003e80000000400 */
[----:B------:R1:W-:Y:S04]  /*2350*/  STS.U16 [R149+0xc0], R37 ;  /* 0x0000c02595007388 */ /* 0x0003e80000000400 */
[----:B------:R1:W-:Y:S04]  /*2360*/  STS.U16 [R148+0x100], R38 ;  /* 0x0001002694007388 */ /* 0x0003e80000000400 */
[----:B------:R1:W-:Y:S04]  /*2370*/  STS.U16 [R147+0x140], R39 ;  /* 0x0001402793007388 */ /* 0x0003e80000000400 */
[----:B------:R1:W-:Y:S04]  /*2380*/  STS.U16 [R146+0x180], R44 ;  /* 0x0001802c92007388 */ /* 0x0003e80000000400 */
[----:B--2---:R2:W-:Y:S04]  /*2390*/  STS.U16 [R145+0x1c0], R45 ;  /* 0x0001c02d91007388 */ /* 0x0045e80000000400 */
[----:B----4-:R4:W-:Y:S04]  /*23a0*/  STS.U16 [R144+0x200], R46 ;  /* 0x0002002e90007388 */ /* 0x0109e80000000400 */
[----:B---3--:R-:W-:Y:S04]  /*23b0*/  STS.U16 [R142+0x240], R47 ;  /* 0x0002402f8e007388 */ /* 0x008fe80000000400 */
[----:B------:R-:W-:Y:S04]  /*23c0*/  STS.U16 [R140+0x280], R48 ;  /* 0x000280308c007388 */ /* 0x000fe80000000400 */
[----:B-----5:R-:W-:Y:S04]  /*23d0*/  STS.U16 [R138+0x2c0], R49 ;  /* 0x0002c0318a007388 */ /* 0x020fe80000000400 */
[----:B------:R3:W-:Y:S04]  /*23e0*/  STS.U16 [R136+0x300], R50 ;  /* 0x0003003288007388 */ /* 0x0007e80000000400 */
        /* <DEDUP_REMOVED lines=22> */
[----:B------:R-:W5:Y:S01]  /*2550*/  @!P0 LDG.E.U16 R8, desc[UR34][R4.64] ;  /* 0x0000002204088981 */ /* 0x000f62000c1e1500 */
[----:B------:R-:W-:-:S13]  /*2560*/  ISETP.NE.AND P0, PT, R87, RZ, PT ;  /* 0x000000ff5700720c */ /* 0x000fda0003f05270 */
[----:B------:R-:W5:Y:S01]  /*2570*/  @!P0 LDG.E.U16 R9, desc[UR34][R4.64+0x40] ;  /* 0x0000402204098981 */ /* 0x000f62000c1e1500 */
[----:B------:R-:W-:Y:S02]  /*2580*/  ISETP.NE.AND P0, PT, R88, RZ, PT ;  /* 0x000000ff5800720c */ /* 0x000fe40003f05270 */
[----:B-1----:R-:W-:-:S11]  /*2590*/  PRMT R36, RZ, 0x7610, R36 ;  /* 0x00007610ff247816 */ /* 0x002fd60000000024 */
        /* <DEDUP_REMOVED lines=17> */
[----:B----4-:R-:W-:Y:S02]  /*26b0*/  PRMT R46, RZ, 0x7610, R46 ;  /* 0x00007610ff2e7816 */ /* 0x010fe4000000002e */
[----:B---3--:R-:W-:Y:S02]  /*26c0*/  PRMT R50, RZ, 0x7610, R50 ;  /* 0x00007610ff327816 */ /* 0x008fe40000000032 */
[----:B------:R-:W-:Y:S02]  /*26d0*/  PRMT R79, RZ, 0x7610, R79 ;  /* 0x00007610ff4f7816 */ /* 0x000fe4000000004f */
[----:B------:R-:W-:Y:S02]  /*26e0*/  PRMT R82, RZ, 0x7610, R82 ;  /* 0x00007610ff527816 */ /* 0x000fe40000000052 */
[----:B------:R-:W-:Y:S01]  /*26f0*/  PRMT R83, RZ, 0x7610, R83 ;  /* 0x00007610ff537816 */ /* 0x000fe20000000053 */
[----:B------:R-:W3:Y:S04]  /*2700*/  @!P1 LDG.E.U16 R50, desc[UR34][R4.64+0x280] ;  /* 0x0002802204329981 */ /* 0x000ee8000c1e1500 */
[----:B------:R-:W4:Y:S01]  /*2710*/  @!P0 LDG.E.U16 R45, desc[UR34][R4.64+0x200] ;  /* 0x00020022042d8981 */ /* 0x000f22000c1e1500 */
        /* <DEDUP_REMOVED lines=28> */
[----:B-----5:R-:W-:Y:S04]  /*28e0*/  STS.U16 [R152], R8 ;  /* 0x0000000898007388 */ /* 0x020fe80000000400 */
[----:B------:R-:W-:Y:S04]  /*28f0*/  STS.U16 [R151+0x40], R9 ;  /* 0x0000400997007388 */ /* 0x000fe80000000400 */
[----:B------:R-:W-:Y:S04]  /*2900*/  STS.U16 [R150+0x80], R35 ;  /* 0x0000802396007388 */ /* 0x000fe80000000400 */
[----:B------:R-:W-:Y:S04]  /*2910*/  STS.U16 [R149+0xc0], R36 ;  /* 0x0000c02495007388 */ /* 0x000fe80000000400 */
[----:B------:R-:W-:Y:S04]  /*2920*/  STS.U16 [R148+0x100], R37 ;  /* 0x0001002594007388 */ /* 0x000fe80000000400 */
[----:B------:R-:W-:Y:S04]  /*2930*/  STS.U16 [R147+0x140], R38 ;  /* 0x0001402693007388 */ /* 0x000fe80000000400 */
[----:B------:R-:W-:Y:S04]  /*2940*/  STS.U16 [R146+0x180], R39 ;  /* 0x0001802792007388 */ /* 0x000fe80000000400 */
[----:B--2---:R-:W-:Y:S04]  /*2950*/  STS.U16 [R145+0x1c0], R44 ;  /* 0x0001c02c91007388 */ /* 0x004fe80000000400 */
[----:B----4-:R0:W-:Y:S04]  /*2960*/  STS.U16 [R144+0x200], R45 ;  /* 0x0002002d90007388 */ /* 0x0101e80000000400 */
[----:B---3--:R1:W-:Y:S04]  /*2970*/  STS.U16 [R142+0x240], R46 ;  /* 0x0002402e8e007388 */ /* 0x0083e80000000400 */
[----:B------:R-:W-:Y:S04]  /*2980*/  STS.U16 [R140+0x280], R50 ;  /* 0x000280328c007388 */ /* 0x000fe80000000400 */
[----:B------:R2:W-:Y:S04]  /*2990*/  STS.U16 [R138+0x2c0], R79 ;  /* 0x0002c04f8a007388 */ /* 0x0005e80000000400 */
[----:B------:R3:W-:Y:S04]  /*29a0*/  STS.U16 [R136+0x300], R82 ;  /* 0x0003005288007388 */ /* 0x0007e80000000400 */
[----:B------:R4:W-:Y:S04]  /*29b0*/  STS.U16 [R134+0x340], R83 ;  /* 0x0003405386007388 */ /* 0x0009e80000000400 */
[----:B------:R5:W-:Y:S04]  /*29c0*/  STS.U16 [R132+0x380], R84 ;  /* 0x0003805484007388 */ /* 0x000be80000000400 */
[----:B------:R5:W-:Y:S01]  /*29d0*/  STS.U16 [R130+0x3c0], R86 ;  /* 0x0003c05682007388 */ /* 0x000be20000000400 */
[----:B------:R-:W-:-:S03]  /*29e0*/  NOP ;  /* 0x0000000000007918 */ /* 0x000fc60000000000 */
[----:B------:R-:W-:Y:S04]  /*29f0*/  LDS.U16 R37, [R127] ;  /* 0x000000007f257984 */ /* 0x000fe80000000400 */
[----:B------:R-:W-:Y:S04]  /*2a00*/  LDS.U16 R38, [R104+0x2] ;  /* 0x0000020068267984 */ /* 0x000fe80000000400 */
[----:B------:R-:W-:Y:S04]  /*2a10*/  LDS.U16 R39, [R99+0x4] ;  /* 0x0000040063277984 */ /* 0x000fe80000000400 */
[----:B------:R-:W5:Y:S04]  /*2a20*/  LDS.U16 R87, [R165+0x6] ;  /* 0x00000600a5577984 */ /* 0x000f680000000400 */
[----:B------:R-:W5:Y:S04]  /*2a30*/  LDS.U16 R89, [R164+0x8] ;  /* 0x00000800a4597984 */ /* 0x000f680000000400 */
[----:B------:R-:W-:Y:S04]  /*2a40*/  LDS.U16 R44, [R163+0xa] ;  /* 0x00000a00a32c7984 */ /* 0x000fe80000000400 */
[----:B------:R-:W5:Y:S04]  /*2a50*/  LDS.U16 R36, [R162+0xc] ;  /* 0x00000c00a2247984 */ /* 0x000f680000000400 */
        /* <DEDUP_REMOVED lines=49> */
[----:B------:R0:W5:Y:S01]  /*2d70*/  @!P6 LDG.E.U16 R97, desc[UR34][R6.64+0x3c0] ;  /* 0x0003c0220661e981 */ /* 0x000162000c1e1500 */
[----:B------:R-:W-:-:S02]  /*2d80*/  HADD2.F32 R87, -RZ, R87.H0_H0 ;  /* 0x20000057ff577230 */ /* 0x000fc40000004100 */
[----:B------:R-:W-:Y:S01]  /*2d90*/  HADD2.F32 R89, -RZ, R89.H0_H0 ;  /* 0x20000059ff597230 */ /* 0x000fe20000004100 */
[----:B------:R-:W-:Y:S04]  /*2da0*/  STL [R1+0xc0], R152 ;  /* 0x0000c09801007387 */ /* 0x000fe80000100800 */
[----:B------:R-:W-:Y:S04]  /*2db0*/  STL [R1+0xbc], R151 ;  /* 0x0000bc9701007387 */ /* 0x000fe80000100800 */
[----:B------:R-:W-:Y:S01]  /*2dc0*/  STL [R1+0xb8], R150 ;  /* 0x0000b89601007387 */ /* 0x000fe20000100800 */
[----:B------:R-:W-:-:S03]  /*2dd0*/  HADD2.F32 R0, -RZ, R0.H0_H0 ;  /* 0x20000000ff007230 */ /* 0x000fc60000004100 */
        /* <DEDUP_REMOVED lines=8> */
[----:B------:R-:W-:Y:S01]  /*2e60*/  STL [R1+0x94], R138 ;  /* 0x0000948a01007387 */ /* 0x000fe20000100800 */
[----:B------:R-:W-:-:S03]  /*2e70*/  HADD2.F32 R60, -RZ, R60.H0_H0 ;  /* 0x2000003cff3c7230 */ /* 0x000fc60000004100 */
[----:B------:R-:W-:Y:S04]  /*2e80*/  STL [R1+0x90], R136 ;  /* 0x0000908801007387 */ /* 0x000fe80000100800 */
[----:B------:R-:W-:Y:S04]  /*2e90*/  STL [R1+0x8c], R134 ;  /* 0x00008c8601007387 */ /* 0x000fe80000100800 */
[----:B------:R-:W-:Y:S04]  /*2ea0*/  STL [R1+0x88], R132 ;  /* 0x0000888401007387 */ /* 0x000fe80000100800 */
[----:B------:R-:W-:Y:S01]  /*2eb0*/  STL [R1+0x84], R130 ;  /* 0x0000848201007387 */ /* 0x000fe20000100800 */
[----:B------:R-:W-:-:S03]  /*2ec0*/  HADD2.F32 R61, -RZ, R61.H0_H0 ;  /* 0x2000003dff3d7230 */ /* 0x000fc60000004100 */
[----:B------:R-:W-:Y:S04]  /*2ed0*/  STL [R1+0x80], R127 ;  /* 0x0000807f01007387 */ /* 0x000fe80000100800 */
[----:B------:R-:W-:Y:S04]  /*2ee0*/  STL [R1+0x7c], R104 ;  /* 0x00007c6801007387 */ /* 0x000fe80000100800 */
[----:B------:R-:W-:Y:S01]  /*2ef0*/  STL [R1+0x78], R99 ;  /* 0x0000786301007387 */ /* 0x000fe20000100800 */
[----:B------:R-:W-:-:S03]  /*2f00*/  HADD2.F32 R36, -RZ, R36.H0_H0 ;  /* 0x20000024ff247230 */ /* 0x000fc60000004100 */
[----:B------:R1:W-:Y:S04]  /*2f10*/  STS.U16 [R152], R88 ;  /* 0x0000005898007388 */ /* 0x0003e80000000400 */
[----:B------:R-:W-:Y:S04]  /*2f20*/  STS.U16 [R151+0x40], R45 ;  /* 0x0000402d97007388 */ /* 0x000fe80000000400 */
[----:B--2---:R-:W-:Y:S04]  /*2f30*/  STS.U16 [R150+0x80], R46 ;  /* 0x0000802e96007388 */ /* 0x004fe80000000400 */
[----:B---3--:R2:W-:Y:S01]  /*2f40*/  STS.U16 [R149+0xc0], R79 ;  /* 0x0000c04f95007388 */ /* 0x0085e20000000400 */
[----:B-1----:R-:W-:-:S03]  /*2f50*/  HADD2.F32 R88, -RZ, R38.H0_H0 ;  /* 0x20000026ff587230 */ /* 0x002fc60000004100 */
[----:B----4-:R-:W-:Y:S01]  /*2f60*/  STS.U16 [R148+0x100], R82 ;  /* 0x0001005294007388 */ /* 0x010fe20000000400 */
[----:B--2---:R-:W-:-:S03]  /*2f70*/  HADD2.F32 R79, -RZ, R37.H0_H0 ;  /* 0x20000025ff4f7230 */ /* 0x004fc60000004100 */
[----:B-----5:R1:W-:Y:S04]  /*2f80*/  STS.U16 [R147+0x140], R83 ;  /* 0x0001405393007388 */ /* 0x0203e80000000400 */
[----:B------:R-:W-:Y:S01]  /*2f90*/  STS.U16 [R146+0x180], R84 ;  /* 0x0001805492007388 */ /* 0x000fe20000000400 */
[----:B0-----:R-:W-:-:S03]  /*2fa0*/  FMUL.FTZ R7, R79, -1.4426950216293334961 ;  /* 0xbfb8aa3b4f077820 */ /* 0x001fc60000410000 */
[----:B------:R0:W-:Y:S01]  /*2fb0*/  STS.U16 [R145+0x1c0], R86 ;  /* 0x0001c05691007388 */ /* 0x0001e20000000400 */
[----:B------:R-:W-:-:S03]  /*2fc0*/  FMUL.FTZ R37, R88, -1.4426950216293334961 ;  /* 0xbfb8aa3b58257820 */ /* 0x000fc60000410000 */
[----:B------:R2:W-:Y:S01]  /*2fd0*/  STS.U16 [R144+0x200], R90 ;  /* 0x0002005a90007388 */ /* 0x0005e20000000400 */
[----:B-1----:R-:W-:-:S03]  /*2fe0*/  HADD2.F32 R83, -RZ, R39.H0_H0 ;  /* 0x20000027ff537230 */ /* 0x002fc60000004100 */
[----:B------:R-:W-:Y:S04]  /*2ff0*/  STS.U16 [R142+0x240], R91 ;  /* 0x0002405b8e007388 */ /* 0x000fe80000000400 */
[----:B------:R1:W-:Y:S04]  /*3000*/  STS.U16 [R140+0x280], R92 ;  /* 0x0002805c8c007388 */ /* 0x0003e80000000400 */
[----:B------:R3:W-:Y:S04]  /*3010*/  STS.U16 [R138+0x2c0], R93 ;  /* 0x0002c05d8a007388 */ /* 0x0007e80000000400 */
[----:B------:R4:W-:Y:S04]  /*3020*/  STS.U16 [R136+0x300], R94 ;  /* 0x0003005e88007388 */ /* 0x0009e80000000400 */
[----:B------:R-:W-:Y:S04]  /*3030*/  STS.U16 [R134+0x340], R95 ;  /* 0x0003405f86007388 */ /* 0x000fe80000000400 */
[----:B------:R-:W-:Y:S04]  /*3040*/  STS.U16 [R132+0x380], R96 ;  /* 0x0003806084007388 */ /* 0x000fe80000000400 */
[----:B------:R-:W-:Y:S01]  /*3050*/  STS.U16 [R130+0x3c0], R97 ;  /* 0x0003c06182007388 */ /* 0x000fe20000000400 */
[----:B------:R-:W-:-:S03]  /*3060*/  NOP ;  /* 0x0000000000007918 */ /* 0x000fc60000000000 */
[----:B------:R-:W5:Y:S01]  /*3070*/  LDS.U16 R6, [R127] ;  /* 0x000000007f067984 */ /* 0x000f620000000400 */
[----:B------:R-:W1:Y:S03]  /*3080*/  MUFU.EX2 R7, R7 ;  /* 0x0000000700077308 */ /* 0x000e660000000800 */
[----:B------:R-:W-:Y:S01]  /*3090*/  LDS.U16 R45, [R104+0x2] ;  /* 0x00000200682d7984 */ /* 0x000fe20000000400 */
[----:B------:R-:W-:Y:S01]  /*30a0*/  FMUL.FTZ R82, R83, -1.4426950216293334961 ;  /* 0xbfb8aa3b53527820 */ /* 0x000fe20000410000 */
[----:B------:R-:W3:Y:S02]  /*30b0*/  MUFU.EX2 R37, R37 ;  /* 0x0000002500257308 */ /* 0x000ee40000000800 */
[----:B------:R-:W5:Y:S02]  /*30c0*/  LDS.U16 R46, [R99+0x4] ;  /* 0x00000400632e7984 */ /* 0x000f640000000400 */
[----:B0-----:R0:W4:Y:S01]  /*30d0*/  MUFU.EX2 R86, R82 ;  /* 0x0000005200567308 */ /* 0x0011220000000800 */
[----:B--2---:R-:W-:Y:S01]  /*30e0*/  FMUL.FTZ R90, R87, -1.4426950216293334961 ;  /* 0xbfb8aa3b575a7820 */ /* 0x004fe20000410000 */
[----:B------:R-:W-:Y:S01]  /*30f0*/  HADD2.F32 R59, -RZ, R59.H0_H0 ;  /* 0x2000003bff3b7230 */ /* 0x000fe20000004100 */
[----:B------:R-:W-:Y:S01]  /*3100*/  LDS.U16 R104, [R156+0x18] ;  /* 0x000018009c687984 */ /* 0x000fe20000000400 */
[----:B-1----:R-:W-:Y:S01]  /*3110*/  FADD.FTZ R38, R7, 1 ;  /* 0x3f80000007267421 */ /* 0x002fe20000010000 */
[----:B---3--:R-:W-:-:S03]  /*3120*/  FADD.FTZ R39, R37, 1 ;  /* 0x3f80000025277421 */ /* 0x008fc60000010000 */
[----:B------:R5:W1:Y:S01]  /*3130*/  MUFU.RCP R84, R38 ;  /* 0x0000002600547308 */ /* 0x000a620000001000 */
[----:B0-----:R-:W0:Y:S01]  /*3140*/  LDS.U16 R82, [R165+0x6] ;  /* 0x00000600a5527984 */ /* 0x001e220000000400 */
[----:B----4-:R-:W-:-:S06]  /*3150*/  FADD.FTZ R92, R86, 1 ;  /* 0x3f800000565c7421 */ /* 0x010fcc0000010000 */
[----:B------:R-:W2:Y:S01]  /*3160*/  MUFU.RCP R93, R39 ;  /* 0x00000027005d7308 */ /* 0x000ea20000001000 */
[----:B------:R-:W-:Y:S02]  /*3170*/  HADD2.F32 R37, -RZ, R44.H0_H0 ;  /* 0x2000002cff257230 */ /* 0x000fe40000004100 */
[----:B------:R-:W-:-:S05]  /*3180*/  FMUL.FTZ R44, R89, -1.4426950216293334961 ;  /* 0xbfb8aa3b592c7820 */ /* 0x000fca0000410000 */
[----:B------:R-:W3:Y:S04]  /*3190*/  MUFU.EX2 R94, R90 ;  /* 0x0000005a005e7308 */ /* 0x000ee80000000800 */
[----:B------:R-:W4:Y:S01]  /*31a0*/  MUFU.RCP R92, R92 ;  /* 0x0000005c005c7308 */ /* 0x000f220000001000 */
[----:B-----5:R-:W-:Y:S02]  /*31b0*/  HADD2.F32 R38, -RZ, R6.H0_H0 ;  /* 0x20000006ff267230 */ /* 0x020fe40000004100 */
[----:B-1----:R-:W-:-:S05]  /*31c0*/  FADD.FTZ R6, -R84, 1 ;  /* 0x3f80000054067421 */ /* 0x002fca0000010100 */
[----:B------:R1:W5:Y:S01]  /*31d0*/  MUFU.EX2 R97, R44 ;  /* 0x0000002c00617308 */ /* 0x0003620000000800 */
[----:B------:R-:W-:Y:S01]  /*31e0*/  FMUL.FTZ R91, R0, R38 ;  /* 0x00000026005b7220 */ /* 0x000fe20000410000 */
[----:B---3--:R-:W-:Y:S01]  /*31f0*/  FADD.FTZ R95, R94, 1 ;  /* 0x3f8000005e5f7421 */ /* 0x008fe20000010000 */
[----:B------:R-:W-:Y:S01]  /*3200*/  FFMA.FTZ R86, R79, R6, 1 ;  /* 0x3f8000004f567423 */ /* 0x000fe20000010006 */
[----:B------:R-:W-:Y:S02]  /*3210*/  HADD2.F32 R46, -RZ, R46.H0_H0 ;  /* 0x2000002eff2e7230 */ /* 0x000fe40000004100 */
[----:B------:R-:W-:Y:S01]  /*3220*/  FMUL.FTZ R91, R84, R91 ;  /* 0x0000005b545b7220 */ /* 0x000fe20000410000 */
[----:B------:R-:W3:Y:S01]  /*3230*/  MUFU.RCP R96, R95 ;  /* 0x0000005f00607308 */ /* 0x000ee20000001000 */
[----:B-1----:R-:W-:Y:S02]  /*3240*/  HADD2.F32 R44, -RZ, R45.H0_H0 ;  /* 0x2000002dff2c7230 */ /* 0x002fe40000004100 */
[----:B--2---:R-:W-:Y:S01]  /*3250*/  FADD.FTZ R45, -R93, 1 ;  /* 0x3f8000005d2d7421 */ /* 0x004fe20000010100 */
[----:B------:R-:W-:Y:S01]  /*3260*/  FMUL.FTZ R39, R79, R84 ;  /* 0x000000544f277220 */ /* 0x000fe20000410000 */
[----:B------:R-:W-:Y:S01]  /*3270*/  FMUL.FTZ R99, R91, R86 ;  /* 0x000000565b637220 */ /* 0x000fe20000410000 */
[----:B------:R-:W1:Y:S01]  /*3280*/  LDS.U16 R84, [R164+0x8] ;  /* 0x00000800a4547984 */ /* 0x000e620000000400 */
[C---:B------:R-:W-:Y:S01]  /*3290*/  FFMA.FTZ R79, R88.reuse, R45, 1 ;  /* 0x3f800000584f7423 */ /* 0x040fe2000001002d */
[----:B------:R-:W-:Y:S01]  /*32a0*/  FMUL.FTZ R45, R88, R93 ;  /* 0x0000005d582d7220 */ /* 0x000fe20000410000 */
[----:B----4-:R-:W-:Y:S01]  /*32b0*/  FADD.FTZ R88, -R92, 1 ;  /* 0x3f8000005c587421 */ /* 0x010fe20000010100 */
[----:B------:R-:W-:Y:S01]  /*32c0*/  FMUL.FTZ R91, R60, R46 ;  /* 0x0000002e3c5b7220 */ /* 0x000fe20000410000 */
[----:B-----5:R-:W-:Y:S01]  /*32d0*/  FADD.FTZ R97, R97, 1 ;  /* 0x3f80000061617421 */ /* 0x020fe20000010000 */
[----:B------:R-:W-:Y:S01]  /*32e0*/  FMUL.FTZ R7, R37, -1.4426950216293334961 ;  /* 0xbfb8aa3b25077820 */ /* 0x000fe20000410000 */
[----:B------:R-:W-:Y:S01]  /*32f0*/  FFMA.FTZ R94, R83, R88, 1 ;  /* 0x3f800000535e7423 */ /* 0x000fe20000010058 */
[----:B------:R-:W-:Y:S01]  /*3300*/  FMUL.FTZ R90, R61, R44 ;  /* 0x0000002c3d5a7220 */ /* 0x000fe20000410000 */
[----:B------:R-:W-:Y:S01]  /*3310*/  FMUL.FTZ R83, R83, R92 ;  /* 0x0000005c53537220 */ /* 0x000fe20000410000 */
[----:B------:R-:W-:Y:S01]  /*3320*/  FMUL.FTZ R111, R92, R91 ;  /* 0x0000005b5c6f7220 */ /* 0x000fe20000410000 */
[----:B------:R-:W2:Y:S01]  /*3330*/  LDS.U16 R86, [R163+0xa] ;  /* 0x00000a00a3567984 */ /* 0x000ea20000000400 */
[----:B------:R-:W4:Y:S01]  /*3340*/  MUFU.RCP R92, R97 ;  /* 0x00000061005c7308 */ /* 0x000f220000001000 */
[----:B------:R-:W-:Y:S01]  /*3350*/  FMUL.FTZ R90, R93, R90 ;  /* 0x0000005a5d5a7220 */ /* 0x000fe20000410000 */
[----:B------:R-:W-:Y:S01]  /*3360*/  FMUL.FTZ R6, R36, -1.4426950216293334961 ;  /* 0xbfb8aa3b24067820 */ /* 0x000fe20000410000 */
[----:B------:R-:W5:Y:S05]  /*3370*/  LDS.U16 R91, [R162+0xc] ;  /* 0x00000c00a25b7984 */ /* 0x000f6a0000000400 */
[----:B------:R-:W4:Y:S01]  /*3380*/  MUFU.EX2 R7, R7 ;  /* 0x0000000700077308 */ /* 0x000f220000000800 */
[----:B------:R-:W-:Y:S01]  /*3390*/  FMUL.FTZ R106, R90, R79 ;  /* 0x0000004f5a6a7220 */ /* 0x000fe20000410000 */
[----:B---3--:R-:W-:Y:S01]  /*33a0*/  FADD.FTZ R90, -R96, 1 ;  /* 0x3f800000605a7421 */ /* 0x008fe20000010100 */
[----:B0-----:R-:W-:-:S03]  /*33b0*/  HADD2.F32 R82, -RZ, R82.H0_H0 ;  /* 0x20000052ff527230 */ /* 0x001fc60000004100 */
[----:B------:R-:W-:Y:S02]  /*33c0*/  FFMA.FTZ R114, R87, R90, 1 ;  /* 0x3f80000057727423 */ /* 0x000fe4000001005a */
[----:B------:R-:W0:Y:S01]  /*33d0*/  LDS.U16 R90, [R161+0xe] ;  /* 0x00000e00a15a7984 */ /* 0x000e220000000400 */
[----:B------:R-:W-:Y:S01]  /*33e0*/  HADD2.F32 R9, -RZ, R9.H0_H0 ;  /* 0x20000009ff097230 */ /* 0x000fe20000004100 */
[----:B------:R-:W3:Y:S01]  /*33f0*/  MUFU.EX2 R6, R6 ;  /* 0x0000000600067308 */ /* 0x000ee20000000800 */
[----:B------:R-:W-:Y:S01]  /*3400*/  FMUL.FTZ R111, R111, R94 ;  /* 0x0000005e6f6f7220 */ /* 0x000fe20000410000 */
[----:B------:R-:W-:Y:S02]  /*3410*/  HADD2.F32 R35, -RZ, R35.H0_H0 ;  /* 0x20000023ff237230 */ /* 0x000fe40000004100 */
[----:B----4-:R-:W-:Y:S01]  /*3420*/  FADD.FTZ R94, -R92, 1 ;  /* 0x3f8000005c5e7421 */ /* 0x010fe20000010100 */
[----:B------:R-:W-:Y:S01]  /*3430*/  FADD.FTZ R112, R7, 1 ;  /* 0x3f80000007707421 */ /* 0x000fe20000010000 */
[----:B------:R-:W-:Y:S01]  /*3440*/  FMUL.FTZ R7, R59, R82 ;  /* 0x000000523b077220 */ /* 0x000fe20000410000 */
[----:B------:R-:W-:Y:S01]  /*3450*/  FMUL.FTZ R88, R9, -1.4426950216293334961 ;  /* 0xbfb8aa3b09587820 */ /* 0x000fe20000410000 */
[----:B------:R-:W-:Y:S01]  /*3460*/  FMUL.FTZ R87, R87, R96 ;  /* 0x0000006057577220 */ /* 0x000fe20000410000 */
[----:B------:R-:W-:Y:S01]  /*3470*/  FMUL.FTZ R93, R35, -1.4426950216293334961 ;  /* 0xbfb8aa3b235d7820 */ /* 0x000fe20000410000 */
[----:B------:R-:W-:Y:S01]  /*3480*/  FMUL.FTZ R7, R96, R7 ;  /* 0x0000000760077220 */ /* 0x000fe20000410000 */
[----:B------:R-:W-:-:S02]  /*3490*/  FFMA.FTZ R96, R89, R94, 1 ;  /* 0x3f80000059607423 */ /* 0x000fc4000001005e */
[----:B------:R-:W4:Y:S01]  /*34a0*/  LDS.U16 R94, [R160+0x10] ;  /* 0x00001000a05e7984 */ /* 0x000f220000000400 */
[----:B------:R-:W2:Y:S04]  /*34b0*/  MUFU.EX2 R79, R93 ;  /* 0x0000005d004f7308 */ /* 0x000ea80000000800 */
[----:B------:R-:W5:Y:S01]  /*34c0*/  MUFU.EX2 R88, R88 ;  /* 0x0000005800587308 */ /* 0x000f620000000800 */
[----:B---3--:R-:W-:-:S03]  /*34d0*/  FADD.FTZ R143, R6, 1 ;  /* 0x3f800000068f7421 */ /* 0x008fc60000010000 */
[----:B------:R-:W3:Y:S01]  /*34e0*/  MUFU.RCP R112, R112 ;  /* 0x0000007000707308 */ /* 0x000ee20000001000 */
[----:B------:R-:W-:Y:S02]  /*34f0*/  HADD2.F32 R58, -RZ, R58.H0_H0 ;  /* 0x2000003aff3a7230 */ /* 0x000fe40000004100 */
[----:B-1----:R-:W-:Y:S02]  /*3500*/  HADD2.F32 R84, -RZ, R84.H0_H0 ;  /* 0x20000054ff547230 */ /* 0x002fe40000004100 */
[----:B------:R-:W-:Y:S01]  /*3510*/  FMUL.FTZ R114, R7, R114 ;  /* 0x0000007207727220 */ /* 0x000fe20000410000 */
[----:B------:R-:W-:Y:S02]  /*3520*/  HADD2.F32 R8, -RZ, R8.H0_H0 ;  /* 0x20000008ff087230 */ /* 0x000fe40000004100 */
[----:B------:R-:W1:Y:S01]  /*3530*/  MUFU.RCP R143, R143 ;  /* 0x0000008f008f7308 */ /* 0x000e620000001000 */
[----:B------:R-:W-:Y:S01]  /*3540*/  FMUL.FTZ R7, R58, R84 ;  /* 0x000000543a077220 */ /* 0x000fe20000410000 */
[----:B------:R-:W-:-:S02]  /*3550*/  HADD2.F32 R57, -RZ, R57.H0_H0 ;  /* 0x20000039ff397230 */ /* 0x000fc40000004100 */
[----:B--2---:R-:W-:Y:S01]  /*3560*/  FADD.FTZ R110, R79, 1 ;  /* 0x3f8000004f6e7421 */ /* 0x004fe20000010000 */
[----:B------:R-:W-:Y:S02]  /*3570*/  HADD2.F32 R86, -RZ, R86.H0_H0 ;  /* 0x20000056ff567230 */ /* 0x000fe40000004100 */
[----:B-----5:R-:W-:Y:S01]  /*3580*/  FADD.FTZ R108, R88, 1 ;  /* 0x3f800000586c7421 */ /* 0x020fe20000010000 */
[----:B------:R-:W-:Y:S01]  /*3590*/  FMUL.FTZ R113, R92, R7 ;  /* 0x000000075c717220 */ /* 0x000fe20000410000 */
[----:B------:R-:W-:Y:S01]  /*35a0*/  FMUL.FTZ R93, R8, -1.4426950216293334961 ;  /* 0xbfb8aa3b085d7820 */ /* 0x000fe20000410000 */
[----:B------:R-:W-:Y:S01]  /*35b0*/  FMUL.FTZ R89, R89, R92 ;  /* 0x0000005c59597220 */ /* 0x000fe20000410000 */
[----:B------:R-:W-:Y:S01]  /*35c0*/  HADD2.F32 R7, -RZ, R5.H0_H0 ;  /* 0x20000005ff077230 */ /* 0x000fe20000004100 */
[----:B------:R-:W2:Y:S01]  /*35d0*/  LDS.U16 R79, [R159+0x12] ;  /* 0x000012009f4f7984 */ /* 0x000ea20000000400 */
[----:B------:R-:W-:Y:S02]  /*35e0*/  HADD2.F32 R6, -RZ, R4.H0_H0 ;  /* 0x20000004ff067230 */ /* 0x000fe40000004100 */
[----:B---3--:R-:W-:Y:S01]  /*35f0*/  FADD.FTZ R92, -R112, 1 ;  /* 0x3f800000705c7421 */ /* 0x008fe20000010100 */
[----:B------:R-:W-:Y:S01]  /*3600*/  FMUL.FTZ R5, R57, R86 ;  /* 0x0000005639057220 */ /* 0x000fe20000410000 */
[----:B------:R-:W3:Y:S01]  /*3610*/  MUFU.RCP R110, R110 ;  /* 0x0000006e006e7308 */ /* 0x000ee20000001000 */
[----:B------:R-:W-:-:S02]  /*3620*/  HADD2.F32 R56, -RZ, R56.H0_H0 ;  /* 0x20000038ff387230 */ /* 0x000fc40000004100 */
[----:B------:R-:W-:Y:S01]  /*3630*/  FFMA.FTZ R116, R37, R92, 1 ;  /* 0x3f80000025747423 */ /* 0x000fe2000001005c */
[----:B------:R-:W-:Y:S01]  /*3640*/  FMUL.FTZ R5, R112, R5 ;  /* 0x0000000570057220 */ /* 0x000fe20000410000 */
[----:B------:R-:W-:-:S03]  /*3650*/  HADD2.F32 R91, -RZ, R91.H0_H0 ;  /* 0x2000005bff5b7230 */ /* 0x000fc60000004100 */
[----:B------:R-:W5:Y:S01]  /*3660*/  MUFU.RCP R108, R108 ;  /* 0x0000006c006c7308 */ /* 0x000f620000001000 */
[----:B------:R-:W-:Y:S01]  /*3670*/  FMUL.FTZ R95, R6, -1.4426950216293334961 ;  /* 0xbfb8aa3b065f7820 */ /* 0x000fe20000410000 */
[----:B------:R-:W-:Y:S01]  /*3680*/  FMUL.FTZ R116, R5, R116 ;  /* 0x0000007405747220 */ /* 0x000fe20000410000 */
[----:B0-----:R-:W-:Y:S02]  /*3690*/  HADD2.F32 R88, -RZ, R90.H0_H0 ;  /* 0x2000005aff587230 */ /* 0x001fe40000004100 */
[----:B-1----:R-:W-:-:S03]  /*36a0*/  FADD.FTZ R5, -R143, 1 ;  /* 0x3f8000008f057421 */ /* 0x002fc60000010100 */
[----:B------:R-:W0:Y:S01]  /*36b0*/  MUFU.EX2 R93, R93 ;  /* 0x0000005d005d7308 */ /* 0x000e220000000800 */
[----:B------:R-:W-:Y:S01]  /*36c0*/  FMUL.FTZ R90, R56, R91 ;  /* 0x0000005b385a7220 */ /* 0x000fe20000410000 */
[----:B------:R-:W-:Y:S02]  /*36d0*/  FMUL.FTZ R4, R7, -1.4426950216293334961 ;  /* 0xbfb8aa3b07047820 */ /* 0x000fe40000410000 */
[----:B------:R1:W-:Y:S01]  /*36e0*/  MUFU.EX2 R92, R95 ;  /* 0x0000005f005c7308 */ /* 0x0003e20000000800 */
[----:B------:R-:W-:Y:S01]  /*36f0*/  FFMA.FTZ R5, R36, R5, 1 ;  /* 0x3f80000024057423 */ /* 0x000fe20000010005 */
[----:B------:R-:W-:Y:S01]  /*3700*/  FMUL.FTZ R90, R143, R90 ;  /* 0x0000005a8f5a7220 */ /* 0x000fe20000410000 */
[----:B------:R-:W-:Y:S01]  /*3710*/  HADD2.F32 R55, -RZ, R55.H0_H0 ;  /* 0x20000037ff377230 */ /* 0x000fe20000004100 */
[----:B-1----:R-:W1:Y:S02]  /*3720*/  LDS.U16 R95, [R158+0x14] ;  /* 0x000014009e5f7984 */ /* 0x002e640000000400 */
[----:B------:R-:W-:Y:S01]  /*3730*/  FMUL.FTZ R115, R90, R5 ;  /* 0x000000055a737220 */ /* 0x000fe20000410000 */
[----:B------:R-:W2:Y:S01]  /*3740*/  MUFU.EX2 R4, R4 ;  /* 0x0000000400047308 */ /* 0x000ea20000000800 */
[----:B------:R-:W-:Y:S01]  /*3750*/  FMUL.FTZ R113, R113, R96 ;  /* 0x0000006071717220 */ /* 0x000fe20000410000 */
[----:B----4-:R-:W-:-:S02]  /*3760*/  HADD2.F32 R90, -RZ, R94.H0_H0 ;  /* 0x2000005eff5a7230 */ /* 0x010fc40000004100 */
[----:B---3--:R-:W-:Y:S01]  /*3770*/  FADD.FTZ R96, -R110, 1 ;  /* 0x3f8000006e607421 */ /* 0x008fe20000010100 */
[----:B------:R-:W-:Y:S01]  /*3780*/  FMUL.FTZ R97, R55, R88 ;  /* 0x0000005837617220 */ /* 0x000fe20000410000 */
[----:B0-----:R-:W-:Y:S01]  /*3790*/  FADD.FTZ R5, R93, 1 ;  /* 0x3f8000005d057421 */ /* 0x001fe20000010000 */
[----:B-----5:R-:W-:Y:S01]  /*37a0*/  FADD.FTZ R94, -R108, 1 ;  /* 0x3f8000006c5e7421 */ /* 0x020fe20000010100 */
[----:B------:R-:W-:Y:S01]  /*37b0*/  FFMA.FTZ R96, R35, R96, 1 ;  /* 0x3f80000023607423 */ /* 0x000fe20000010060 */
[----:B------:R-:W-:Y:S01]  /*37c0*/  FMUL.FTZ R97, R110, R97 ;  /* 0x000000616e617220 */ /* 0x000fe20000410000 */
[----:B------:R-:W-:Y:S02]  /*37d0*/  HADD2.F32 R50, -RZ, R50.H0_H0 ;  /* 0x20000032ff327230 */ /* 0x000fe40000004100 */
[----:B------:R-:W-:Y:S01]  /*37e0*/  FFMA.FTZ R120, R9, R94, 1 ;  /* 0x3f80000009787423 */ /* 0x000fe2000001005e */
[----:B------:R-:W0:Y:S01]  /*37f0*/  MUFU.RCP R5, R5 ;  /* 0x0000000500057308 */ /* 0x000e220000001000 */
[----:B------:R-:W3:Y:S01]  /*3800*/  LDS.U16 R94, [R157+0x16] ;  /* 0x000016009d5e7984 */ /* 0x000ee20000000400 */
[----:B------:R-:W-:Y:S01]  /*3810*/  FMUL.FTZ R118, R97, R96 ;  /* 0x0000006061767220 */ /* 0x000fe20000410000 */
[----:B------:R-:W-:Y:S01]  /*3820*/  FMUL.FTZ R96, R50, -1.4426950216293334961 ;  /* 0xbfb8aa3b32607820 */ /* 0x000fe20000410000 */
[----:B------:R-:W-:-:S02]  /*3830*/  HADD2.F32 R54, -RZ, R54.H0_H0 ;  /* 0x20000036ff367230 */ /* 0x000fc40000004100 */
[----:B--2---:R-:W-:Y:S01]  /*3840*/  FADD.FTZ R4, R4, 1 ;  /* 0x3f80000004047421 */ /* 0x004fe20000010000 */
[----:B------:R-:W-:Y:S02]  /*3850*/  HADD2.F32 R100, -RZ, R100.H0_H0 ;  /* 0x20000064ff647230 */ /* 0x000fe40000004100 */
[----:B------:R-:W2:Y:S01]  /*3860*/  MUFU.EX2 R96, R96 ;  /* 0x0000006000607308 */ /* 0x000ea20000000800 */
[----:B------:R-:W-:Y:S02]  /*3870*/  FMUL.FTZ R97, R54, R90 ;  /* 0x0000005a36617220 */ /* 0x000fe40000410000 */
[----:B------:R-:W-:Y:S01]  /*3880*/  FMUL.FTZ R98, R100, -1.4426950216293334961 ;  /* 0xbfb8aa3b64627820 */ /* 0x000fe20000410000 */
[----:B------:R-:W-:Y:S01]  /*3890*/  HADD2.F32 R53, -RZ, R53.H0_H0 ;  /* 0x20000035ff357230 */ /* 0x000fe20000004100 */
[----:B------:R-:W4:Y:S01]  /*38a0*/  MUFU.RCP R4, R4 ;  /* 0x0000000400047308 */ /* 0x000f220000001000 */
[----:B------:R-:W-:Y:S02]  /*38b0*/  HADD2.F32 R93, -RZ, R79.H0_H0 ;  /* 0x2000004fff5d7230 */ /* 0x000fe40000004100 */
[----:B------:R-:W-:Y:S01]  /*38c0*/  FMUL.FTZ R97, R108, R97 ;  /* 0x000000616c617220 */ /* 0x000fe20000410000 */
[----:B0-----:R-:W-:-:S03]  /*38d0*/  FADD.FTZ R79, -R5, 1 ;  /* 0x3f800000054f7421 */ /* 0x001fc60000010100 */
[----:B------:R-:W-:Y:S01]  /*38e0*/  FMUL.FTZ R117, R97, R120 ;  /* 0x0000007861757220 */ /* 0x000fe20000410000 */
[----:B------:R-:W-:Y:S01]  /*38f0*/  FMUL.FTZ R120, R53, R93 ;  /* 0x0000005d35787220 */ /* 0x000fe20000410000 */
[----:B------:R-:W0:Y:S01]  /*3900*/  MUFU.EX2 R98, R98 ;  /* 0x0000006200627308 */ /* 0x000e220000000800 */
[----:B------:R-:W-:Y:S01]  /*3910*/  FADD.FTZ R141, R92, 1 ;  /* 0x3f8000005c8d7421 */ /* 0x000fe20000010000 */
[----:B------:R-:W-:Y:S01]  /*3920*/  FFMA.FTZ R97, R8, R79, 1 ;  /* 0x3f80000008617423 */ /* 0x000fe2000001004f */
[----:B------:R-:W-:Y:S02]  /*3930*/  HADD2.F32 R102, -RZ, R102.H0_H0 ;  /* 0x20000066ff667230 */ /* 0x000fe40000004100 */
[----:B------:R-:W-:Y:S01]  /*3940*/  FMUL.FTZ R120, R5, R120 ;  /* 0x0000007805787220 */ /* 0x000fe20000410000 */
[----:B--2---:R-:W-:Y:S01]  /*3950*/  FADD.FTZ R105, R96, 1 ;  /* 0x3f80000060697421 */ /* 0x004fe20000010000 */
[----:B------:R-:W-:Y:S01]  /*3960*/  HADD2.F32 R52, -RZ, R52.H0_H0 ;  /* 0x20000034ff347230 */ /* 0x000fe20000004100 */
[----:B------:R-:W2:Y:S01]  /*3970*/  MUFU.RCP R141, R141 ;  /* 0x0000008d008d7308 */ /* 0x000ea20000001000 */
[----:B-1----:R-:W-:-:S02]  /*3980*/  HADD2.F32 R92, -RZ, R95.H0_H0 ;  /* 0x2000005fff5c7230 */ /* 0x002fc40000004100 */
[----:B------:R-:W-:Y:S01]  /*3990*/  FMUL.FTZ R120, R120, R97 ;  /* 0x0000006178787220 */ /* 0x000fe20000410000 */
[----:B------:R-:W-:Y:S01]  /*39a0*/  FMUL.FTZ R109, R102, -1.4426950216293334961 ;  /* 0xbfb8aa3b666d7820 */ /* 0x000fe20000410000 */
[----:B------:R-:W1:Y:S01]  /*39b0*/  LDS.U16 R97, [R154+0x1c] ;  /* 0x00001c009a617984 */ /* 0x000e620000000400 */
[----:B------:R-:W-:Y:S02]  /*39c0*/  HADD2.F32 R103, -RZ, R103.H0_H0 ;  /* 0x20000067ff677230 */ /* 0x000fe40000004100 */
[----:B----4-:R-:W-:Y:S01]  /*39d0*/  FADD.FTZ R122, -R4, 1 ;  /* 0x3f800000047a7421 */ /* 0x010fe20000010100 */
[----:B------:R-:W4:Y:S01]  /*39e0*/  MUFU.RCP R105, R105 ;  /* 0x0000006900697308 */ /* 0x000f220000001000 */
[----:B------:R-:W-:Y:S01]  /*39f0*/  FMUL.FTZ R95, R52, R92 ;  /* 0x0000005c345f7220 */ /* 0x000fe20000410000 */
[----:B0-----:R-:W-:Y:S01]  /*3a00*/  FADD.FTZ R107, R98, 1 ;  /* 0x3f800000626b7421 */ /* 0x001fe20000010000 */
[----:B------:R-:W-:Y:S01]  /*3a10*/  FMUL.FTZ R79, R103, -1.4426950216293334961 ;  /* 0xbfb8aa3b674f7820 */ /* 0x000fe20000410000 */
[----:B------:R-:W0:Y:S01]  /*3a20*/  LDS.U16 R98, [R153+0x1e] ;  /* 0x00001e0099627984 */ /* 0x000e220000000400 */
[----:B------:R-:W-:Y:S01]  /*3a30*/  FFMA.FTZ R122, R7, R122, 1 ;  /* 0x3f800000077a7423 */ /* 0x000fe2000001007a */
[----:B------:R-:W-:-:S02]  /*3a40*/  FMUL.FTZ R95, R4, R95 ;  /* 0x0000005f045f7220 */ /* 0x000fc40000410000 */
[----:B------:R-:W5:Y:S01]  /*3a50*/  MUFU.EX2 R109, R109 ;  /* 0x0000006d006d7308 */ /* 0x000f620000000800 */
[----:B------:R-:W-:Y:S02]  /*3a60*/  HADD2.F32 R51, -RZ, R51.H0_H0 ;  /* 0x20000033ff337230 */ /* 0x000fe40000004100 */
[----:B------:R-:W-:Y:S01]  /*3a70*/  FMUL.FTZ R119, R95, R122 ;  /* 0x0000007a5f777220 */ /* 0x000fe20000410000 */
[----:B---3--:R-:W-:Y:S01]  /*3a80*/  HADD2.F32 R95, -RZ, R94.H0_H0 ;  /* 0x2000005eff5f7230 */ /* 0x008fe20000004100 */
[----:B------:R-:W3:Y:S01]  /*3a90*/  MUFU.EX2 R79, R79 ;  /* 0x0000004f004f7308 */ /* 0x000ee20000000800 */
[----:B------:R-:W-:Y:S02]  /*3aa0*/  HADD2.F32 R101, -RZ, R101.H0_H0 ;  /* 0x20000065ff657230 */ /* 0x000fe40000004100 */
[----:B------:R-:W-:Y:S01]  /*3ab0*/  HADD2.F32 R48, -RZ, R48.H0_H0 ;  /* 0x20000030ff307230 */ /* 0x000fe20000004100 */
[----:B------:R-:W-:Y:S01]  /*3ac0*/  STL [R1+0x74], R165 ;  /* 0x000074a501007387 */ /* 0x000fe20000100800 */
[----:B------:R-:W-:-:S02]  /*3ad0*/  HADD2.F32 R94, -RZ, R104.H0_H0 ;  /* 0x20000068ff5e7230 */ /* 0x000fc40000004100 */
[----:B--2---:R-:W-:Y:S01]  /*3ae0*/  FADD.FTZ R121, -R141, 1 ;  /* 0x3f8000008d797421 */ /* 0x004fe20000010100 */
[----:B------:R-:W-:Y:S01]  /*3af0*/  FMUL.FTZ R104, R51, R95 ;  /* 0x0000005f33687220 */ /* 0x000fe20000410000 */
[----:B----4-:R-:W-:Y:S01]  /*3b00*/  FADD.FTZ R123, -R105, 1 ;  /* 0x3f800000697b7421 */ /* 0x010fe20000010100 */
[----:B------:R-:W-:Y:S02]  /*3b10*/  HADD2.F32 R47, -RZ, R47.H0_H0 ;  /* 0x2000002fff2f7230 */ /* 0x000fe40000004100 */
[----:B-----5:R-:W-:Y:S01]  /*3b20*/  FADD.FTZ R109, R109, 1 ;  /* 0x3f8000006d6d7421 */ /* 0x020fe20000010000 */
[----:B------:R-:W-:Y:S01]  /*3b30*/  FMUL.FTZ R122, R101, R94 ;  /* 0x0000005e657a7220 */ /* 0x000fe20000410000 */
[----:B------:R-:W-:Y:S01]  /*3b40*/  FFMA.FTZ R121, R6, R121, 1 ;  /* 0x3f80000006797423 */ /* 0x000fe20000010079 */
[----:B------:R-:W-:Y:S01]  /*3b50*/  FMUL.FTZ R104, R141, R104 ;  /* 0x000000688d687220 */ /* 0x000fe20000410000 */
[----:B------:R-:W-:Y:S01]  /*3b60*/  FFMA.FTZ R124, R50, R123, 1 ;  /* 0x3f800000327c7423 */ /* 0x000fe2000001007b */
[----:B------:R-:W-:Y:S01]  /*3b70*/  FMUL.FTZ R123, R105, R122 ;  /* 0x0000007a697b7220 */ /* 0x000fe20000410000 */
[----:B------:R-:W2:Y:S01]  /*3b80*/  MUFU.RCP R109, R109 ;  /* 0x0000006d006d7308 */ /* 0x000ea20000001000 */
[----:B------:R-:W-:Y:S01]  /*3b90*/  FMUL.FTZ R122, R104, R121 ;  /* 0x00000079687a7220 */ /* 0x000fe20000410000 */
[----:B---3--:R-:W-:Y:S01]  /*3ba0*/  FADD.FTZ R104, R79, 1 ;  /* 0x3f8000004f687421 */ /* 0x008fe20000010000 */
[----:B------:R-:W-:Y:S01]  /*3bb0*/  F2FP.F16.F32.PACK_AB R99, R106, R99 ;  /* 0x000000636a63723e */ /* 0x000fe200000000ff */
[----:B------:R-:W3:Y:S04]  /*3bc0*/  LDS.U16 R96, [R155+0x1a] ;  /* 0x00001a009b607984 */ /* 0x000ee80000000400 */
[----:B------:R-:W4:Y:S01]  /*3bd0*/  MUFU.RCP R104, R104 ;  /* 0x0000006800687308 */ /* 0x000f220000001000 */
[----:B-1----:R-:W-:-:S02]  /*3be0*/  HADD2.F32 R97, -RZ, R97.H0_H0 ;  /* 0x20000061ff617230 */ /* 0x002fc40000004100 */
[----:B------:R-:W-:Y:S01]  /*3bf0*/  FMUL.FTZ R121, R123, R124 ;  /* 0x0000007c7b797220 */ /* 0x000fe20000410000 */
[----:B------:R-:W-:Y:S02]  /*3c00*/  STL [R1+0x70], R164 ;  /* 0x000070a401007387 */ /* 0x000fe40000100800 */
[----:B------:R-:W-:Y:S01]  /*3c10*/  FMUL.FTZ R126, R48, R97 ;  /* 0x00000061307e7220 */ /* 0x000fe20000410000 */
[----:B------:R-:W-:Y:S01]  /*3c20*/  HADD2.F32 R49, -RZ, R49.H0_H0 ;  /* 0x20000031ff317230 */ /* 0x000fe20000004100 */
[----:B------:R-:W1:Y:S01]  /*3c30*/  MUFU.RCP R107, R107 ;  /* 0x0000006b006b7308 */ /* 0x000e620000001000 */
[----:B0-----:R-:W-:Y:S02]  /*3c40*/  HADD2.F32 R98, -RZ, R98.H0_H0 ;  /* 0x20000062ff627230 */ /* 0x001fe40000004100 */
[C---:B--2---:R-:W-:Y:S01]  /*3c50*/  FADD.FTZ R123, -R109.reuse, 1 ;  /* 0x3f8000006d7b7421 */ /* 0x044fe20000010100 */
[----:B------:R-:W-:Y:S03]  /*3c60*/  STL [R1+0x6c], R163 ;  /* 0x00006ca301007387 */ /* 0x000fe60000100800 */
[----:B------:R-:W-:Y:S01]  /*3c70*/  FFMA.FTZ R128, R102, R123, 1 ;  /* 0x3f80000066807423 */ /* 0x000fe2000001007b */
[----:B------:R-:W-:Y:S01]  /*3c80*/  FMUL.FTZ R123, R109, R126 ;  /* 0x0000007e6d7b7220 */ /* 0x000fe20000410000 */
[----:B------:R-:W-:Y:S01]  /*3c90*/  STL [R1+0x68], R162 ;  /* 0x000068a201007387 */ /* 0x000fe20000100800 */
[----:B------:R-:W-:Y:S01]  /*3ca0*/  FMUL.FTZ R125, R47, R98 ;  /* 0x000000622f7d7220 */ /* 0x000fe20000410000 */
[----:B----4-:R-:W-:-:S02]  /*3cb0*/  FADD.FTZ R126, -R104, 1 ;  /* 0x3f800000687e7421 */ /* 0x010fc40000010100 */
[----:B------:R-:W-:Y:S01]  /*3cc0*/  STL [R1+0x64], R161 ;  /* 0x000064a101007387 */ /* 0x000fe20000100800 */
[----:B------:R-:W-:Y:S01]  /*3cd0*/  FMUL.FTZ R125, R104, R125 ;  /* 0x0000007d687d7220 */ /* 0x000fe20000410000 */
[----:B------:R-:W-:Y:S02]  /*3ce0*/  FFMA.FTZ R126, R103, R126, 1 ;  /* 0x3f800000677e7423 */ /* 0x000fe4000001007e */
[----:B------:R-:W-:Y:S04]  /*3cf0*/  STL [R1+0x60], R160 ;  /* 0x000060a001007387 */ /* 0x000fe80000100800 */
[----:B------:R-:W-:Y:S04]  /*3d00*/  STL [R1+0x5c], R159 ;  /* 0x00005c9f01007387 */ /* 0x000fe80000100800 */
[----:B------:R-:W-:Y:S04]  /*3d10*/  STL [R1+0x58], R158 ;  /* 0x0000589e01007387 */ /* 0x000fe80000100800 */
[----:B------:R-:W-:Y:S01]  /*3d20*/  STL [R1+0x54], R157 ;  /* 0x0000549d01007387 */ /* 0x000fe20000100800 */
[----:B------:R-:W-:-:S03]  /*3d30*/  FMUL.FTZ R106, R125, R126 ;  /* 0x0000007e7d6a7220 */ /* 0x000fc60000410000 */
[----:B------:R-:W-:Y:S01]  /*3d40*/  STL [R1+0x50], R156 ;  /* 0x0000509c01007387 */ /* 0x000fe20000100800 */
[----:B------:R-:W-:-:S03]  /*3d50*/  FMUL.FTZ R123, R123, R128 ;  /* 0x000000807b7b7220 */ /* 0x000fc60000410000 */
[----:B------:R-:W-:Y:S04]  /*3d60*/  STL [R1+0x4c], R155 ;  /* 0x00004c9b01007387 */ /* 0x000fe80000100800 */
[----:B------:R-:W-:Y:S04]  /*3d70*/  STL [R1+0x48], R154 ;  /* 0x0000489a01007387 */ /* 0x000fe80000100800 */
[----:B------:R-:W-:Y:S04]  /*3d80*/  STL [R1+0x44], R153 ;  /* 0x0000449901007387 */ /* 0x000fe80000100800 */
[----:B------:R-:W2:Y:S04]  /*3d90*/  LDL R126, [R1+0x7c] ;  /* 0x00007c00017e7983 */ /* 0x000ea80000100800 */
[----:B------:R-:W4:Y:S01]  /*3da0*/  LDL R128, [R1+0x78] ;  /* 0x0000780001807983 */ /* 0x000f220000100800 */
[----:B---3--:R-:W-:-:S02]  /*3db0*/  HADD2.F32 R96, -RZ, R96.H0_H0 ;  /* 0x20000060ff607230 */ /* 0x008fc40000004100 */
[----:B-1----:R-:W-:Y:S01]  /*3dc0*/  FADD.FTZ R79, -R107, 1 ;  /* 0x3f8000006b4f7421 */ /* 0x002fe20000010100 */
[----:B------:R-:W-:Y:S02]  /*3dd0*/  BAR.SYNC.DEFER_BLOCKING 0x0 ;  /* 0x0000000000007b1d */ /* 0x000fe40000010000 */
[----:B------:R-:W-:Y:S01]  /*3de0*/  FMUL.FTZ R124, R49, R96 ;  /* 0x00000060317c7220 */ /* 0x000fe20000410000 */
[----:B------:R-:W-:-:S03]  /*3df0*/  FFMA.FTZ R79, R100, R79, 1 ;  /* 0x3f800000644f7423 */ /* 0x000fc6000001004f */
[----:B------:R-:W-:-:S04]  /*3e00*/  FMUL.FTZ R124, R107, R124 ;  /* 0x0000007c6b7c7220 */ /* 0x000fc80000410000 */
[----:B------:R-:W-:Y:S02]  /*3e10*/  FMUL.FTZ R124, R124, R79 ;  /* 0x0000004f7c7c7220 */ /* 0x000fe40000410000 */
[----:B------:R-:W0:Y:S01]  /*3e20*/  S2R R79, SR_TID.X ;  /* 0x00000000004f7919 */ /* 0x000e220000002100 */
[----:B------:R-:W-:Y:S02]  /*3e30*/  F2FP.F16.F32.PACK_AB R111, R114, R111 ;  /* 0x0000006f726f723e */ /* 0x000fe400000000ff */
[----:B------:R-:W-:Y:S02]  /*3e40*/  F2FP.F16.F32.PACK_AB R113, R116, R113 ;  /* 0x000000717471723e */ /* 0x000fe400000000ff */
[----:B------:R-:W-:Y:S02]  /*3e50*/  PRMT R114, R99, 0x7632, R114 ;  /* 0x0000763263727816 */ /* 0x000fe40000000072 */
[----:B------:R-:W-:Y:S02]  /*3e60*/  PRMT R116, R111, 0x7632, R116 ;  /* 0x000076326f747816 */ /* 0x000fe40000000074 */
[----:B------:R-:W-:-:S02]  /*3e70*/  F2FP.F16.F32.PACK_AB R115, R118, R115 ;  /* 0x000000737673723e */ /* 0x000fc400000000ff */
[----:B------:R-:W-:Y:S01]  /*3e80*/  PRMT R125, R113, 0x7632, R125 ;  /* 0x00007632717d7816 */ /* 0x000fe2000000007d */
[----:B------:R1:W-:Y:S01]  /*3e90*/  STS.U16 [R127], R99 ;  /* 0x000000637f007388 */ /* 0x0003e20000000400 */
[----:B------:R-:W-:Y:S02]  /*3ea0*/  F2FP.F16.F32.PACK_AB R117, R120, R117 ;  /* 0x000000757875723e */ /* 0x000fe400000000ff */
[----:B------:R-:W-:Y:S02]  /*3eb0*/  PRMT R118, R115, 0x7632, R118 ;  /* 0x0000763273767816 */ /* 0x000fe40000000076 */
[----:B------:R-:W-:Y:S02]  /*3ec0*/  F2FP.F16.F32.PACK_AB R119, R122, R119 ;  /* 0x000000777a77723e */ /* 0x000fe400000000ff */
[----:B------:R-:W-:Y:S02]  /*3ed0*/  F2FP.F16.F32.PACK_AB R121, R124, R121 ;  /* 0x000000797c79723e */ /* 0x000fe400000000ff */
[----:B-1----:R-:W-:-:S02]  /*3ee0*/  MOV R99, UR11 ;  /* 0x0000000b00637c02 */ /* 0x002fc40008000f00 */
[----:B0-----:R-:W-:Y:S02]  /*3ef0*/  ISETP.NE.AND P0, PT, R79, RZ, PT ;  /* 0x000000ff4f00720c */ /* 0x001fe40003f05270 */
[----:B------:R-:W-:-:S04]  /*3f00*/  F2FP.F16.F32.PACK_AB R106, R106, R123 ;  /* 0x0000007b6a6a723e */ /* 0x000fc800000000ff */
[----:B------:R-:W-:Y:S01]  /*3f10*/  PRMT R120, R106, 0x7632, R120 ;  /* 0x000076326a787816 */ /* 0x000fe20000000078 */
[----:B------:R-:W-:-:S04]  /*3f20*/  UIMAD.WIDE.U32 UR8, UR28, UR12, UR8 ;  /* 0x0000000c1c0872a5 */ /* 0x000fc8000f8e0008 */
[----:B------:R-:W-:Y:S01]  /*3f30*/  UIMAD UR9, UR28, UR13, UR9 ;  /* 0x0000000d1c0972a4 */ /* 0x000fe2000f8e0209 */
[----:B------:R-:W0:Y:S03]  /*3f40*/  LDCU.64 UR12, c[0x0][0x558] ;  /* 0x0000ab00ff0c77ac */ /* 0x000e260008000a00 */
[----:B------:R-:W-:Y:S01]  /*3f50*/  UIMAD.WIDE.U32 UR8, UR31, UR14, UR8 ;  /* 0x0000000e1f0872a5 */ /* 0x000fe2000f8e0008 */
[----:B------:R-:W-:-:S03]  /*3f60*/  FMUL.FTZ R8, R8, R5 ;  /* 0x0000000508087220 */ /* 0x000fc60000410000 */
[----:B------:R-:W-:Y:S02]  /*3f70*/  UIMAD UR9, UR31, UR15, UR9 ;  /* 0x0000000f1f0972a4 */ /* 0x000fe4000f8e0209 */
[----:B------:R-:W-:Y:S01]  /*3f80*/  IADD3 R5, P3, PT, R77, UR8, RZ ;  /* 0x000000084d057c10 */ /* 0x000fe2000ff7e0ff */
[----:B------:R-:W-:Y:S01]  /*3f90*/  FMUL.FTZ R9, R9, R108 ;  /* 0x0000006c09097220 */ /* 0x000fe20000410000 */
[----:B------:R-:W-:Y:S02]  /*3fa0*/  FMUL.FTZ R7, R7, R4 ;  /* 0x0000000407077220 */ /* 0x000fe40000410000 */
[----:B------:R-:W-:Y:S02]  /*3fb0*/  IADD3.X R108, PT, PT, RZ, UR9, RZ, P3, !PT ;  /* 0x00000009ff6c7c10 */ /* 0x000fe40009ffe4ff */
[----:B0-----:R-:W-:-:S04]  /*3fc0*/  LEA R4, P4, R5, UR12, 0x1 ;  /* 0x0000000c05047c11 */ /* 0x001fc8000f8808ff */
[----:B------:R-:W-:Y:S01]  /*3fd0*/  LEA.HI.X R5, R5, UR13, R108, 0x1, P4 ;  /* 0x0000000d05057c11 */ /* 0x000fe2000a0f0c6c */
[----:B------:R-:W-:-:S04]  /*3fe0*/  UISETP.NE.U32.AND UP0, UPT, UR16, URZ, UPT ;  /* 0x000000ff1000728c */ /* 0x000fc8000bf05070 */
        /* <DEDUP_REMOVED lines=25> */
[----:B--2---:R0:W-:Y:S04]  /*4180*/  STS.U16 [R126+0x2], R114 ;  /* 0x000002727e007388 */ /* 0x0041e80000000400 */
[----:B----4-:R1:W-:Y:S04]  /*4190*/  STS.U16 [R128+0x4], R111 ;  /* 0x0000046f80007388 */ /* 0x0103e80000000400 */
[----:B------:R2:W-:Y:S01]  /*41a0*/  STS.U16 [R165+0x6], R116 ;  /* 0x00000674a5007388 */ /* 0x0005e20000000400 */
[----:B0-----:R-:W-:-:S03]  /*41b0*/  MOV R114, 0xfffff800 ;  /* 0xfffff80000727802 */ /* 0x001fc60000000f00 */
[----:B------:R-:W-:Y:S01]  /*41c0*/  STS.U16 [R164+0x8], R113 ;  /* 0x00000871a4007388 */ /* 0x000fe20000000400 */
[----:B-1----:R-:W-:-:S03]  /*41d0*/  PRMT R111, R117, 0x7632, R111 ;  /* 0x00007632756f7816 */ /* 0x002fc6000000006f */
[----:B------:R-:W-:Y:S01]  /*41e0*/  STS.U16 [R163+0xa], R125 ;  /* 0x00000a7da3007388 */ /* 0x000fe20000000400 */
[----:B--2---:R-:W-:-:S03]  /*41f0*/  PRMT R116, R119, 0x7632, R116 ;  /* 0x0000763277747816 */ /* 0x004fc60000000074 */
[----:B------:R-:W-:Y:S01]  /*4200*/  STS.U16 [R162+0xc], R115 ;  /* 0x00000c73a2007388 */ /* 0x000fe20000000400 */
[----:B------:R-:W-:-:S03]  /*4210*/  @!P0 IMAD R99, R99, R114, UR30 ;  /* 0x0000001e63638e24 */ /* 0x000fc6000f8e0272 */
[----:B------:R0:W-:Y:S04]  /*4220*/  STS.U16 [R161+0xe], R118 ;  /* 0x00000e76a1007388 */ /* 0x0001e80000000400 */
[----:B------:R-:W-:Y:S04]  /*4230*/  STS.U16 [R160+0x10], R117 ;  /* 0x00001075a0007388 */ /* 0x000fe80000000400 */
[----:B------:R-:W-:Y:S01]  /*4240*/  STS.U16 [R159+0x12], R111 ;  /* 0x0000126f9f007388 */ /* 0x000fe20000000400 */
[----:B0-----:R-:W-:-:S03]  /*4250*/  PRMT R118, R121, 0x7632, R118 ;  /* 0x0000763279767816 */ /* 0x001fc60000000076 */
[----:B------:R-:W-:Y:S01]  /*4260*/  STS.U16 [R158+0x14], R119 ;  /* 0x000014779e007388 */ /* 0x000fe20000000400 */
[----:B------:R-:W-:-:S03]  /*4270*/  @!P0 VIADD R114, R99, 0x800 ;  /* 0x0000080063728836 */ /* 0x000fc60000000000 */
        /* <DEDUP_REMOVED lines=28> */
[----:B------:R-:W-:-:S07]  /*4440*/  ISETP.GE.AND P4, PT, R74, R106, PT ;  /* 0x0000006a4a00720c */ /* 0x000fce0003f86270 */
        /* <DEDUP_REMOVED lines=11> */
[-C--:B------:R-:W-:Y:S02]  /*4500*/  ISETP.GE.AND P2, PT, R68, R106.reuse, PT ;  /* 0x0000006a4400720c */ /* 0x080fe40003f46270 */
[-C--:B------:R-:W-:Y:S01]  /*4510*/  ISETP.GE.AND P6, PT, R66, R106.reuse, PT ;  /* 0x0000006a4200720c */ /* 0x080fe20003fc6270 */
[----:B------:R0:W-:Y:S01]  /*4520*/  @!P3 STG.E.U16 desc[UR34][R4.64+0x180], R123 ;  /* 0x0001807b0400b986 */ /* 0x0001e2000c101522 */
        /* <DEDUP_REMOVED lines=14> */
[----:B------:R-:W-:Y:S05]  /*4610*/  BRA.U !UP0, `(.L_x_414) ;  /* 0x0000000508d07547 */ /* 0x000fea000b800000 */
[----:B------:R-:W2:Y:S01]  /*4620*/  LDL R122, [R1+0x80] ;  /* 0x00008000017a7983 */ /* 0x000ea20000100800 */
[----:B------:R-:W-:Y:S01]  /*4630*/  FMUL.FTZ R38, R39, R38 ;  /* 0x0000002627267220 */ /* 0x000fe20000410000 */
[----:B------:R-:W-:Y:S01]  /*4640*/  FMUL.FTZ R45, R45, R44 ;  /* 0x0000002c2d2d7220 */ /* 0x000fe20000410000 */
[----:B------:R-:W-:Y:S01]  /*4650*/  FMUL.FTZ R46, R83, R46 ;  /* 0x0000002e532e7220 */ /* 0x000fe20000410000 */
[----:B------:R-:W-:Y:S01]  /*4660*/  BAR.SYNC.DEFER_BLOCKING 0x0 ;  /* 0x0000000000007b1d */ /* 0x000fe20000010000 */
        /* <DEDUP_REMOVED lines=8> */
[----:B------:R-:W-:Y:S01]  /*46f0*/  FMUL.FTZ R8, R8, R93 ;  /* 0x0000005d08087220 */ /* 0x000fe20000410000 */
[----:B0-----:R-:W-:Y:S01]  /*4700*/  PRMT R4, R38, 0x7632, R4 ;  /* 0x0000763226047816 */ /* 0x001fe20000000004 */
[----:B------:R-:W-:Y:S01]  /*4710*/  FMUL.FTZ R7, R7, R92 ;  /* 0x0000005c07077220 */ /* 0x000fe20000410000 */
[----:B------:R-:W-:Y:S01]  /*4720*/  F2FP.F16.F32.PACK_AB R37, R37, R84 ;  /* 0x000000542525723e */ /* 0x000fe200000000ff */
[----:B------:R-:W-:Y:S01]  /*4730*/  FMUL.FTZ R6, R6, R95 ;  /* 0x0000005f06067220 */ /* 0x000fe20000410000 */
[----:B------:R-:W-:Y:S01]  /*4740*/  PRMT R39, R46, 0x7632, R39 ;  /* 0x000076322e277816 */ /* 0x000fe20000000027 */
        /* <DEDUP_REMOVED lines=8> */
[----:B------:R-:W-:Y:S01]  /*47d0*/  VOTEU.ALL UP0, P0 ;  /* 0x0000000000ff7886 */ /* 0x000fe20000000000 */
[----:B------:R-:W-:Y:S01]  /*47e0*/  F2FP.F16.F32.PACK_AB R6, R6, R7 ;  /* 0x000000070606723e */ /* 0x000fe200000000ff */
[----:B------:R-:W0:Y:S01]  /*47f0*/  LDCU.128 UR12, c[0x0][0x430] ;  /* 0x00008600ff0c77ac */ /* 0x000e220008000c00 */
[----:B------:R-:W-:-:S02]  /*4800*/  F2FP.F16.F32.PACK_AB R5, R5, R94 ;  /* 0x0000005e0505723e */ /* 0x000fc400000000ff */
[----:B------:R-:W-:Y:S01]  /*4810*/  PRMT R7, R6, 0x7632, R7 ;  /* 0x0000763206077816 */ /* 0x000fe20000000007 */
[----:B------:R-:W-:Y:S01]  /*4820*/  @!UP0 UIADD3 UR8, UPT, UPT, -UR29, UR30, URZ ;  /* 0x0000001e1d088290 */ /* 0x000fe2000fffe1ff */
[----:B------:R-:W-:Y:S01]  /*4830*/  F2FP.F16.F32.PACK_AB R97, R98, R97 ;  /* 0x000000616261723e */ /* 0x000fe200000000ff */
[----:B------:R-:W-:Y:S01]  /*4840*/  UMOV UR9, URZ ;  /* 0x000000ff00097c82 */ /* 0x000fe20008000000 */
[----:B------:R-:W-:Y:S01]  /*4850*/  PRMT R36, R5, 0x7632, R36 ;  /* 0x0000763205247816 */ /* 0x000fe20000000024 */
[----:B--2---:R-:W-:Y:S04]  /*4860*/  STS.U16 [R122], R38 ;  /* 0x000000267a007388 */ /* 0x004fe80000000400 */
[----:B------:R1:W-:Y:S04]  /*4870*/  STS.U16 [R126+0x2], R4 ;  /* 0x000002047e007388 */ /* 0x0003e80000000400 */
[----:B------:R-:W-:Y:S04]  /*4880*/  STS.U16 [R128+0x4], R46 ;  /* 0x0000042e80007388 */ /* 0x000fe80000000400 */
[----:B------:R-:W-:Y:S01]  /*4890*/  STS.U16 [R165+0x6], R39 ;  /* 0x00000627a5007388 */ /* 0x000fe20000000400 */
[----:B-1----:R-:W-:-:S03]  /*48a0*/  PRMT R4, R8, 0x7632, R4 ;  /* 0x0000763208047816 */ /* 0x002fc60000000004 */
[----:B------:R-:W-:Y:S04]  /*48b0*/  STS.U16 [R164+0x8], R37 ;  /* 0x00000825a4007388 */ /* 0x000fe80000000400 */
[----:B------:R-:W-:Y:S04]  /*48c0*/  STS.U16 [R163+0xa], R44 ;  /* 0x00000a2ca3007388 */ /* 0x000fe80000000400 */
[----:B------:R-:W-:Y:S04]  /*48d0*/  STS.U16 [R162+0xc], R35 ;  /* 0x00000c23a2007388 */ /* 0x000fe80000000400 */
[----:B------:R-:W-:Y:S04]  /*48e0*/  STS.U16 [R161+0xe], R9 ;  /* 0x00000e09a1007388 */ /* 0x000fe80000000400 */
[----:B------:R1:W-:Y:S04]  /*48f0*/  STS.U16 [R160+0x10], R8 ;  /* 0x00001008a0007388 */ /* 0x0003e80000000400 */
[----:B------:R2:W-:Y:S04]  /*4900*/  STS.U16 [R159+0x12], R4 ;  /* 0x000012049f007388 */ /* 0x0005e80000000400 */
[----:B------:R-:W-:Y:S01]  /*4910*/  STS.U16 [R158+0x14], R6 ;  /* 0x000014069e007388 */ /* 0x000fe20000000400 */
[----:B-1----:R-:W-:-:S03]  /*4920*/  PRMT R8, R97, 0x7632, R8 ;  /* 0x0000763261087816 */ /* 0x002fc60000000008 */
[----:B------:R-:W-:Y:S01]  /*4930*/  STS.U16 [R157+0x16], R7 ;  /* 0x000016079d007388 */ /* 0x000fe20000000400 */
[----:B--2---:R-:W-:Y:S01]  /*4940*/  MOV R4, UR8 ;  /* 0x0000000800047c02 */ /* 0x004fe20008000f00 */
[----:B------:R-:W-:Y:S02]  /*4950*/  UMOV UR8, UR29 ;  /* 0x0000001d00087c82 */ /* 0x000fe40008000000 */
[----:B------:R1:W-:Y:S01]  /*4960*/  STS.U16 [R156+0x18], R5 ;  /* 0x000018059c007388 */ /* 0x0003e20000000400 */
[----:B0-----:R-:W-:-:S03]  /*4970*/  UIMAD.WIDE.U32 UR8, UR28, UR12, UR8 ;  /* 0x0000000c1c0872a5 */ /* 0x001fc6000f8e0008 */
[----:B------:R-:W-:Y:S01]  /*4980*/  STS.U16 [R155+0x1a], R36 ;  /* 0x00001a249b007388 */ /* 0x000fe20000000400 */
[----:B------:R-:W-:-:S03]  /*4990*/  UIMAD UR9, UR28, UR13, UR9 ;  /* 0x0000000d1c0972a4 */ /* 0x000fc6000f8e0209 */
[----:B------:R-:W-:Y:S01]  /*49a0*/  STS.U16 [R154+0x1c], R97 ;  /* 0x00001c619a007388 */ /* 0x000fe20000000400 */
[----:B------:R-:W-:-:S03]  /*49b0*/  UIMAD.WIDE.U32 UR8, UR31, UR14, UR8 ;  /* 0x0000000e1f0872a5 */ /* 0x000fc6000f8e0008 */
[----:B------:R0:W-:Y:S01]  /*49c0*/  STS.U16 [R153+0x1e], R8 ;  /* 0x00001e0899007388 */ /* 0x0001e20000000400 */
[----:B------:R-:W-:-:S03]  /*49d0*/  NOP ;  /* 0x0000000000007918 */ /* 0x000fc60000000000 */
[----:B------:R-:W-:Y:S01]  /*49e0*/  LDS.U16 R7, [R152] ;  /* 0x0000000098077984 */ /* 0x000fe20000000400 */
[----:B------:R-:W-:Y:S01]  /*49f0*/  UIMAD UR15, UR31, UR15, UR9 ;  /* 0x0000000f1f0f72a4 */ /* 0x000fe2000f8e0209 */
[----:B-1----:R-:W-:Y:S02]  /*4a00*/  IADD3 R5, P1, PT, R77, UR8, RZ ;  /* 0x000000084d057c10 */ /* 0x002fe4000ff3e0ff */
[----:B------:R-:W-:Y:S03]  /*4a10*/  LDS.U16 R9, [R151+0x40] ;  /* 0x0000400097097984 */ /* 0x000fe60000000400 */
[----:B0-----:R-:W-:Y:S01]  /*4a20*/  IMAD.X R8, RZ, RZ, UR15, P1 ;  /* 0x0000000fff087e24 */ /* 0x001fe200088e06ff */
        /* <DEDUP_REMOVED lines=51> */
.L_x_414:
[----:B------:R-:W-:Y:S01]  /*4d60*/  STL [R1], RZ ;  /* 0x000000ff01007387 */ /* 0x000fe20000100800 */
[----:B------:R-:W-:-:S03]  /*4d70*/  HFMA2 R46, -RZ, RZ, 0, 0 ;  /* 0x00000000ff2e7431 */ /* 0x000fc600000001ff */
[----:B01----:R-:W2:Y:S01]  /*4d80*/  LDL.LU R4, [R1+0xc8] ;  /* 0x0000c80001047983 */ /* 0x003ea20000300800 */
[----:B------:R-:W-:Y:S01]  /*4d90*/  HADD2.F32 R34, -RZ, R34.H0_H0 ;  /* 0x20000022ff227230 */ /* 0x000fe20000004100 */
[----:B------:R-:W-:Y:S01]  /*4da0*/  UISETP.GE.AND UP0, UPT, UR18, 0x1, UPT ;  /* 0x000000011200788c */ /* 0x000fe2000bf06270 */
[----:B------:R-:W-:Y:S01]  /*4db0*/  HADD2.F32 R33, -RZ, R33.H0_H0 ;  /* 0x20000021ff217230 */ /* 0x000fe20000004100 */
[----:B------:R-:W-:Y:S01]  /*4dc0*/  CS2R R164, SRZ ;  /* 0x0000000000a47805 */ /* 0x000fe2000001ff00 */
[----:B------:R-:W-:Y:S01]  /*4dd0*/  HADD2.F32 R32, -RZ, R32.H0_H0 ;  /* 0x20000020ff207230 */ /* 0x000fe20000004100 */
[----:B------:R-:W-:Y:S01]  /*4de0*/  CS2R R160, SRZ ;  /* 0x0000000000a07805 */ /* 0x000fe2000001ff00 */
[----:B------:R-:W-:Y:S01]  /*4df0*/  HADD2.F32 R31, -RZ, R31.H0_H0 ;  /* 0x2000001fff1f7230 */ /* 0x000fe20000004100 */
[----:B------:R-:W-:Y:S01]  /*4e00*/  CS2R R158, SRZ ;  /* 0x00000000009e7805 */ /* 0x000fe2000001ff00 */
[----:B------:R-:W-:Y:S01]  /*4e10*/  HADD2.F32 R30, -RZ, R30.H0_H0 ;  /* 0x2000001eff1e7230 */ /* 0x000fe20000004100 */
[----:B------:R-:W-:Y:S01]  /*4e20*/  MOV R154, RZ ;  /* 0x000000ff009a7202 */ /* 0x000fe20000000f00 */
[----:B------:R-:W-:Y:S01]  /*4e30*/  HADD2.F32 R29, -RZ, R29.H0_H0 ;  /* 0x2000001dff1d7230 */ /* 0x000fe20000004100 */
[----:B------:R-:W-:Y:S01]  /*4e40*/  CS2R R44, SRZ ;  /* 0x00000000002c7805 */ /* 0x000fe2000001ff00 */
[----:B------:R-:W-:Y:S01]  /*4e50*/  HADD2.F32 R86, -RZ, R10.H0_H0 ;  /* 0x2000000aff567230 */ /* 0x000fe20000004100 */
[----:B------:R-:W-:Y:S01]  /*4e60*/  CS2R R38, SRZ ;  /* 0x0000000000267805 */ /* 0x000fe2000001ff00 */
[----:B------:R-:W-:Y:S01]  /*4e70*/  HADD2.F32 R40, -RZ, R40.H0_H0 ;  /* 0x20000028ff287230 */ /* 0x000fe20000004100 */
[----:B------:R-:W-:Y:S01]  /*4e80*/  CS2R R36, SRZ ;  /* 0x0000000000247805 */ /* 0x000fe2000001ff00 */
        /* <DEDUP_REMOVED lines=13> */
[----:B------:R-:W-:Y:S02]  /*4f60*/  HADD2.F32 R9, -RZ, R15.H0_H0 ;  /* 0x2000000fff097230 */ /* 0x000fe40000004100 */
[----:B------:R-:W-:Y:S01]  /*4f70*/  FADD.FTZ R15, R42, UR7 ;  /* 0x000000072a0f7e21 */ /* 0x000fe20008010000 */
[----:B------:R-:W-:Y:S01]  /*4f80*/  FMUL.FTZ R42, R61, UR6 ;  /* 0x000000063d2a7c20 */ /* 0x000fe20008410000 */
[----:B------:R-:W-:-:S02]  /*4f90*/  HADD2.F32 R23, -RZ, R23.H0_H0 ;  /* 0x20000017ff177230 */ /* 0x000fc40000004100 */
[----:B------:R-:W-:Y:S01]  /*4fa0*/  FADD.FTZ R8, R8, UR7 ;  /* 0x0000000708087e21 */ /* 0x000fe20008010000 */
[----:B------:R-:W-:Y:S02]  /*4fb0*/  HADD2.F32 R22, -RZ, R22.H0_H0 ;  /* 0x20000016ff167230 */ /* 0x000fe40000004100 */
[----:B------:R-:W-:Y:S01]  /*4fc0*/  FADD.FTZ R9, R9, UR7 ;  /* 0x0000000709097e21 */ /* 0x000fe20008010000 */
[----:B------:R-:W-:Y:S02]  /*4fd0*/  HADD2.F32 R21, -RZ, R21.H0_H0 ;  /* 0x20000015ff157230 */ /* 0x000fe40000004100 */
[----:B------:R-:W-:Y:S02]  /*4fe0*/  HADD2.F32 R20, -RZ, R20.H0_H0 ;  /* 0x20000014ff147230 */ /* 0x000fe40000004100 */
[----:B------:R-:W-:Y:S02]  /*4ff0*/  HADD2.F32 R19, -RZ, R19.H0_H0 ;  /* 0x20000013ff137230 */ /* 0x000fe40000004100 */
[----:B------:R-:W-:-:S02]  /*5000*/  HADD2.F32 R81, -RZ, R81.H0_H0 ;  /* 0x20000051ff517230 */ /* 0x000fc40000004100 */
[----:B------:R-:W-:Y:S02]  /*5010*/  HADD2.F32 R80, -RZ, R80.H0_H0 ;  /* 0x20000050ff507230 */ /* 0x000fe40000004100 */
[----:B------:R-:W-:Y:S02]  /*5020*/  HADD2.F32 R83, -RZ, R12.H0_H0 ;  /* 0x2000000cff537230 */ /* 0x000fe40000004100 */
[----:B------:R-:W-:Y:S02]  /*5030*/  HADD2.F32 R3, -RZ, R3.H0_H0 ;  /* 0x20000003ff037230 */ /* 0x000fe40000004100 */
[----:B------:R-:W-:Y:S01]  /*5040*/  FADD.FTZ R17, R80, UR7 ;  /* 0x0000000750117e21 */ /* 0x000fe20008010000 */
[----:B------:R-:W-:Y:S02]  /*5050*/  IMAD.MOV.U32 R35, RZ, RZ, RZ ;  /* 0x000000ffff237224 */ /* 0x000fe400078e00ff */
[----:B------:R-:W-:Y:S01]  /*5060*/  FADD.FTZ R3, R3, UR7 ;  /* 0x0000000703037e21 */ /* 0x000fe20008010000 */
[----:B------:R-:W-:Y:S01]  /*5070*/  BAR.SYNC.DEFER_BLOCKING 0x0 ;  /* 0x0000000000007b1d */ /* 0x000fe20000010000 */
[----:B--2---:R-:W-:Y:S01]  /*5080*/  FFMA.FTZ R6, R0, R34, R4 ;  /* 0x0000002200067223 */ /* 0x004fe20000010004 */
[----:B------:R-:W-:-:S02]  /*5090*/  HADD2.F32 R4, -RZ, R18.H0_H0 ;  /* 0x20000012ff047230 */ /* 0x000fc40000004100 */
[----:B------:R-:W-:Y:S01]  /*50a0*/  FADD.FTZ R18, R81, UR7 ;  /* 0x0000000751127e21 */ /* 0x000fe20008010000 */
[----:B------:R-:W-:Y:S01]  /*50b0*/  FFMA.FTZ R7, R61, R33, R6 ;  /* 0x000000213d077223 */ /* 0x000fe20000010006 */
[----:B------:R-:W-:Y:S02]  /*50c0*/  HADD2.F32 R6, -RZ, R16.H0_H0 ;  /* 0x20000010ff067230 */ /* 0x000fe40000004100 */
[----:B------:R-:W-:Y:S01]  /*50d0*/  FADD.FTZ R12, R4, UR7 ;  /* 0x00000007040c7e21 */ /* 0x000fe20008010000 */
[----:B------:R-:W-:Y:S01]  /*50e0*/  FADD.FTZ R4, R86, UR7 ;  /* 0x0000000756047e21 */ /* 0x000fe20008010000 */
[----:B------:R-:W-:Y:S01]  /*50f0*/  FFMA.FTZ R16, R60, R32, R7 ;  /* 0x000000203c107223 */ /* 0x000fe20000010007 */
[----:B------:R-:W-:-:S03]  /*5100*/  HADD2.F32 R7, -RZ, R13.H0_H0 ;  /* 0x2000000dff077230 */ /* 0x000fc60000004100 */
[----:B------:R-:W-:Y:S01]  /*5110*/  FFMA.FTZ R13, R59, R31, R16 ;  /* 0x0000001f3b0d7223 */ /* 0x000fe20000010010 */
[----:B------:R-:W-:Y:S01]  /*5120*/  FADD.FTZ R16, R43, UR7 ;  /* 0x000000072b107e21 */ /* 0x000fe20008010000 */
[----:B------:R-:W-:Y:S01]  /*5130*/  FMUL.FTZ R43, R0, UR6 ;  /* 0x00000006002b7c20 */ /* 0x000fe20008410000 */
[----:B------:R-:W-:Y:S01]  /*5140*/  FADD.FTZ R7, R7, UR7 ;  /* 0x0000000707077e21 */ /* 0x000fe20008010000 */
[----:B------:R-:W-:Y:S01]  /*5150*/  FFMA.FTZ R10, R58, R30, R13 ;  /* 0x0000001e3a0a7223 */ /* 0x000fe2000001000d */
[----:B------:R-:W-:Y:S02]  /*5160*/  FADD.FTZ R13, R40, UR7 ;  /* 0x00000007280d7e21 */ /* 0x000fe40008010000 */
[----:B------:R0:W-:Y:S01]  /*5170*/  STL [R1+0x40], R43 ;  /* 0x0000402b01007387 */ /* 0x0001e20000100800 */
[----:B------:R-:W-:Y:S01]  /*5180*/  FFMA.FTZ R11, R57, R29, R10 ;  /* 0x0000001d390b7223 */ /* 0x000fe2000001000a */
[----:B------:R-:W-:Y:S01]  /*5190*/  FADD.FTZ R10, R6, UR7 ;  /* 0x00000007060a7e21 */ /* 0x000fe20008010000 */
[----:B------:R-:W-:Y:S01]  /*51a0*/  FADD.FTZ R6, R83, UR7 ;  /* 0x0000000753067e21 */ /* 0x000fe20008010000 */
[----:B------:R1:W-:Y:S01]  /*51b0*/  STL [R1+0x3c], R42 ;  /* 0x00003c2a01007387 */ /* 0x0003e20000100800 */
[----:B------:R-:W-:Y:S01]  /*51c0*/  FFMA.FTZ R40, R56, R28, R11 ;  /* 0x0000001c38287223 */ /* 0x000fe2000001000b */
[----:B------:R-:W-:-:S03]  /*51d0*/  FADD.FTZ R11, R5, UR7 ;  /* 0x00000007050b7e21 */ /* 0x000fc60008010000 */
[----:B------:R-:W-:Y:S01]  /*51e0*/  FFMA.FTZ R5, R55, R27, R40 ;  /* 0x0000001b37057223 */ /* 0x000fe20000010028 */
[----:B0-----:R-:W-:-:S03]  /*51f0*/  FMUL.FTZ R43, R57, UR6 ;  /* 0x00000006392b7c20 */ /* 0x001fc60008410000 */
[----:B------:R-:W-:Y:S01]  /*5200*/  FFMA.FTZ R40, R54, R26, R5 ;  /* 0x0000001a36287223 */ /* 0x000fe20000010005 */
[----:B-1----:R-:W-:Y:S01]  /*5210*/  FMUL.FTZ R42, R59, UR6 ;  /* 0x000000063b2a7c20 */ /* 0x002fe20008410000 */
[----:B------:R-:W-:Y:S02]  /*5220*/  FADD.FTZ R5, R84, UR7 ;  /* 0x0000000754057e21 */ /* 0x000fe40008010000 */
[----:B------:R-:W-:-:S04]  /*5230*/  FFMA.FTZ R41, R53, R25, R40 ;  /* 0x0000001935297223 */ /* 0x000fc80000010028 */
[----:B------:R-:W-:Y:S01]  /*5240*/  FFMA.FTZ R40, R52, R24, R41 ;  /* 0x0000001834287223 */ /* 0x000fe20000010029 */
[----:B------:R-:W-:-:S05]  /*5250*/  FMUL.FTZ R41, R60, UR6 ;  /* 0x000000063c297c20 */ /* 0x000fca0008410000 */
[----:B------:R0:W-:Y:S04]  /*5260*/  STL [R1+0x38], R41 ;  /* 0x0000382901007387 */ /* 0x0001e80000100800 */
[----:B------:R1:W-:Y:S01]  /*5270*/  STL [R1+0x34], R42 ;  /* 0x0000342a01007387 */ /* 0x0003e20000100800 */
[----:B0-----:R-:W-:Y:S01]  /*5280*/  FFMA.FTZ R41, R51, R23, R40 ;  /* 0x0000001733297223 */ /* 0x001fe20000010028 */
[----:B------:R-:W-:Y:S01]  /*5290*/  FMUL.FTZ R40, R58, UR6 ;  /* 0x000000063a287c20 */ /* 0x000fe20008410000 */
[----:B-1----:R-:W-:-:S04]  /*52a0*/  FMUL.FTZ R42, R56, UR6 ;  /* 0x00000006382a7c20 */ /* 0x002fc80008410000 */
[----:B------:R0:W-:Y:S04]  /*52b0*/  STL [R1+0x30], R40 ;  /* 0x0000302801007387 */ /* 0x0001e80000100800 */
[----:B------:R1:W-:Y:S04]  /*52c0*/  STL [R1+0x2c], R43 ;  /* 0x00002c2b01007387 */ /* 0x0003e80000100800 */
[----:B------:R2:W-:Y:S01]  /*52d0*/  STL [R1+0x28], R42 ;  /* 0x0000282a01007387 */ /* 0x0005e20000100800 */
[----:B0-----:R-:W-:Y:S01]  /*52e0*/  FFMA.FTZ R40, R50, R22, R41 ;  /* 0x0000001632287223 */ /* 0x001fe20000010029 */
[----:B------:R-:W-:Y:S01]  /*52f0*/  FMUL.FTZ R41, R55, UR6 ;  /* 0x0000000637297c20 */ /* 0x000fe20008410000 */
[----:B-1----:R-:W-:-:S04]  /*5300*/  FMUL.FTZ R43, R54, UR6 ;  /* 0x00000006362b7c20 */ /* 0x002fc80008410000 */
[----:B------:R0:W-:Y:S01]  /*5310*/  STL [R1+0x24], R41 ;  /* 0x0000242901007387 */ /* 0x0001e20000100800 */
[----:B--2---:R-:W-:-:S03]  /*5320*/  FMUL.FTZ R42, R53, UR6 ;  /* 0x00000006352a7c20 */ /* 0x004fc60008410000 */
        /* <DEDUP_REMOVED lines=9> */
[C---:B0-----:R-:W-:Y:S01]  /*53c0*/  FFMA.FTZ R40, R48.reuse, R20, R41 ;  /* 0x0000001430287223 */ /* 0x041fe20000010029 */
[----:B------:R-:W-:Y:S01]  /*53d0*/  FMUL.FTZ R41, R47, UR6 ;  /* 0x000000062f297c20 */ /* 0x000fe20008410000 */
[----:B-1----:R-:W-:Y:S02]  /*53e0*/  FMUL.FTZ R43, R49, UR6 ;  /* 0x00000006312b7c20 */ /* 0x002fe40008410000 */
[----:B------:R-:W-:Y:S01]  /*53f0*/  FFMA.FTZ R40, R47, R19, R40 ;  /* 0x000000132f287223 */ /* 0x000fe20000010028 */
[----:B--2---:R-:W-:-:S02]  /*5400*/  FMUL.FTZ R42, R48, UR6 ;  /* 0x00000006302a7c20 */ /* 0x004fc40008410000 */
[----:B------:R0:W-:Y:S04]  /*5410*/  STL [R1+0xc], R43 ;  /* 0x00000c2b01007387 */ /* 0x0001e80000100800 */
[----:B------:R0:W-:Y:S04]  /*5420*/  STL [R1+0x8], R42 ;  /* 0x0000082a01007387 */ /* 0x0001e80000100800 */
[----:B------:R0:W-:Y:S04]  /*5430*/  STL [R1+0xc8], R40 ;  /* 0x0000c82801007387 */ /* 0x0001e80000100800 */
[----:B------:R0:W-:Y:S01]  /*5440*/  STL [R1+0x4], R41 ;  /* 0x0000042901007387 */ /* 0x0001e20000100800 */
[----:B------:R-:W-:Y:S05]  /*5450*/  BRA.U !UP0, `(.L_x_415) ;  /* 0x0000004108cc7547 */ /* 0x000fea000b800000 */
[----:B------:R-:W-:Y:S01]  /*5460*/  UIMAD UR9, UR11, -0x800, UR30 ;  /* 0xfffff8000b0978a4 */ /* 0x000fe2000f8e021e */
[----:B------:R-:W-:Y:S01]  /*5470*/  LOP3.LUT R2, R2, 0xfffffffb, RZ, 0xc0, !PT ;  /* 0xfffffffb02027812 */ /* 0x000fe200078ec0ff */
[----:B------:R-:W1:Y:S01]  /*5480*/  LDCU.64 UR32, c[0x0][0x3a0] ;  /* 0x00007400ff2077ac */ /* 0x000e620008000a00 */
[----:B------:R-:W-:Y:S01]  /*5490*/  MOV R46, RZ ;  /* 0x000000ff002e7202 */ /* 0x000fe20000000f00 */
[----:B------:R-:W2:Y:S01]  /*54a0*/  LDCU.64 UR28, c[0x0][0x3b8] ;  /* 0x00007700ff1c77ac */ /* 0x000ea20008000a00 */
[----:B------:R-:W-:Y:S02]  /*54b0*/  UIADD3 UR9, UPT, UPT, UR9, 0x800, URZ ;  /* 0x0000080009097890 */ /* 0x000fe4000fffe0ff */
[----:B------:R-:W-:Y:S01]  /*54c0*/  UISETP.NE.AND UP0, UPT, UR11, 0x1, UPT ;  /* 0x000000010b00788c */ /* 0x000fe2000bf05270 */
[----:B------:R-:W3:Y:S03]  /*54d0*/  LDCU UR49, c[0x0][0x394] ;  /* 0x00007280ff3177ac */ /* 0x000ee60008000800 */
[----:B------:R-:W-:-:S02]  /*54e0*/  ISETP.GE.AND P0, PT, R77, UR9, PT ;  /* 0x000000094d007c0c */ /* 0x000fc4000bf06270 */
[----:B------:R-:W-:Y:S01]  /*54f0*/  PLOP3.LUT P2, PT, PT, PT, UP0, 0x80, 0x8 ;  /* 0x000000000008781c */ /* 0x000fe20003f4f008 */
[----:B------:R-:W4:Y:S03]  /*5500*/  LDCU UR50, c[0x0][0x38c] ;  /* 0x00007180ff3277ac */ /* 0x000f260008000800 */
[----:B------:R-:W-:Y:S01]  /*5510*/  ISETP.EQ.AND P2, PT, R82, RZ, P2 ;  /* 0x000000ff5200720c */ /* 0x000fe20001742270 */
[----:B-1----:R-:W-:Y:S02]  /*5520*/  UIMAD.WIDE.U32 UR16, UR31, UR32, URZ ;  /* 0x000000201f1072a5 */ /* 0x002fe4000f8e00ff */
[----:B--2---:R-:W-:Y:S02]  /*5530*/  UIMAD.WIDE.U32 UR18, UR31, UR28, URZ ;  /* 0x0000001c1f1272a5 */ /* 0x004fe4000f8e00ff */
[----:B------:R-:W-:Y:S02]  /*5540*/  UIMAD UR33, UR31, UR33, UR17 ;  /* 0x000000211f2172a4 */ /* 0x000fe4000f8e0211 */
[----:B------:R-:W-:Y:S01]  /*5550*/  @P0 LOP3.LUT R2, R2, 0x4, RZ, 0xfc, !PT ;  /* 0x0000000402020812 */ /* 0x000fe200078efcff */
[----:B------:R-:W1:Y:S01]  /*5560*/  LDCU UR30, c[0x0][0x388] ;  /* 0x00007100ff1e77ac */ /* 0x000e620008000800 */
[----:B------:R-:W2:Y:S01]  /*5570*/  LDCU.64 UR36, c[0x0][0x3a8] ;  /* 0x00007500ff2477ac */ /* 0x000ea20008000a00 */
[----:B------:R-:W0:Y:S01]  /*5580*/  LDCU.64 UR38, c[0x0][0x3c0] ;  /* 0x00007800ff2677ac */ /* 0x000e220008000a00 */
[----:B------:R-:W0:Y:S01]  /*5590*/  LDCU.64 UR40, c[0x0][0x3e0] ;  /* 0x00007c00ff2877ac */ /* 0x000e220008000a00 */
[----:B------:R-:W0:Y:S01]  /*55a0*/  LDCU.64 UR42, c[0x0][0x4e0] ;  /* 0x00009c00ff2a77ac */ /* 0x000e220008000a00 */
[----:B------:R-:W0:Y:S01]  /*55b0*/  LDCU.64 UR44, c[0x0][0x4f0] ;  /* 0x00009e00ff2c77ac */ /* 0x000e220008000a00 */
[----:B------:R-:W0:Y:S01]  /*55c0*/  LDCU.64 UR46, c[0x0][0x540] ;  /* 0x0000a800ff2e77ac */ /* 0x000e220008000a00 */
[----:B------:R-:W0:Y:S01]  /*55d0*/  LDCU.128 UR12, c[0x0][0x440] ;  /* 0x00008800ff0c77ac */ /* 0x000e220008000c00 */
[----:B------:R-:W-:Y:S01]  /*55e0*/  UIMAD UR31, UR31, UR29, UR19 ;  /* 0x0000001d1f1f72a4 */ /* 0x000fe2000f8e0213 */
[----:B---34-:R-:W-:-:S11]  /*55f0*/  UMOV UR8, URZ ;  /* 0x000000ff00087c82 */ /* 0x018fd60008000000 */
.L_x_460:
[----:B0-----:R-:W-:Y:S01]  /*5600*/  MOV R43, UR40 ;  /* 0x00000028002b7c02 */ /* 0x001fe20008000f00 */
[----:B------:R-:W-:Y:S01]  /*5610*/  HFMA2 R41, -RZ, RZ, 0, 0 ;  /* 0x00000000ff297431 */ /* 0x000fe200000001ff */
[----:B------:R-:W-:Y:S01]  /*5620*/  MOV R40, R77 ;  /* 0x0000004d00287202 */ /* 0x000fe20000000f00 */
[----:B------:R-:W-:Y:S01]  /*5630*/  IMAD.U32 R63, RZ, RZ, UR41 ;  /* 0x00000029ff3f7e24 */ /* 0x000fe2000f8e00ff */
[----:B------:R-:W-:Y:S01]  /*5640*/  LOP3.LUT P6, RZ, R2, 0x4, RZ, 0xc0, !PT ;  /* 0x0000000402ff7812 */ /* 0x000fe200078cc0ff */
[----:B------:R-:W3:Y:S01]  /*5650*/  LDL R108, [R1+0xc0] ;  /* 0x0000c000016c7983 */ /* 0x000ee20000100800 */
[----:B------:R-:W-:Y:S01]  /*5660*/  LOP3.LUT R76, R77, 0x20, RZ, 0xfc, !PT ;  /* 0x000000204d4c7812 */ /* 0x000fe200078efcff */
[----:B------:R-:W-:Y:S02]  /*5670*/  IMAD.WIDE.U32 R42, R43, UR8, R40 ;  /* 0x000000082b2a7c25 */ /* 0x000fe4000f8e0028 */
[----:B------:R-:W4:Y:S01]  /*5680*/  LDL R107, [R1+0xbc] ;  /* 0x0000bc00016b7983 */ /* 0x000f220000100800 */
[----:B------:R-:W-:Y:S01]  /*5690*/  ISETP.GE.AND P4, PT, R76, UR9, PT ;  /* 0x000000094c007c0c */ /* 0x000fe2000bf86270 */
[----:B------:R-:W-:Y:S01]  /*56a0*/  IMAD R41, R63, UR8, R43 ;  /* 0x000000083f297c24 */ /* 0x000fe2000f8e022b */
[C---:B------:R-:W-:Y:S01]  /*56b0*/  LEA R40, P0, R42.reuse, UR26, 0x1 ;  /* 0x0000001a2a287c11 */ /* 0x040fe2000f8008ff */
[----:B------:R-:W5:Y:S03]  /*56c0*/  LDL R106, [R1+0xb8] ;  /* 0x0000b800016a7983 */ /* 0x000f660000100800 */
[----:B------:R-:W-:Y:S01]  /*56d0*/  LEA.HI.X R41, R42, UR27, R41, 0x1, P0 ;  /* 0x0000001b2a297c11 */ /* 0x000fe200080f0c29 */
[----:B------:R-:W5:Y:S04]  /*56e0*/  LDL R105, [R1+0xb4] ;  /* 0x0000b40001697983 */ /* 0x000f680000100800 */
[----:B------:R-:W2:Y:S04]  /*56f0*/  @!P6 LDG.E.U16 R65, desc[UR34][R40.64] ;  /* 0x000000222841e981 */ /* 0x000ea8000c1e1500 */
[----:B------:R-:W3:Y:S01]  /*5700*/  @!P4 LDG.E.U16 R43, desc[UR34][R40.64+0x40] ;  /* 0x00004022282bc981 */ /* 0x000ee2000c1e1500 */
[----:B------:R-:W-:-:S02]  /*5710*/  LOP3.LUT R75, R77, 0x40, RZ, 0xfc, !PT ;  /* 0x000000404d4b7812 */ /* 0x000fc400078efcff */
[----:B------:R-:W-:Y:S01]  /*5720*/  LOP3.LUT R74, R77, 0x60, RZ, 0xfc, !PT ;  /* 0x000000604d4a7812 */ /* 0x000fe200078efcff */
[----:B------:R-:W5:Y:S01]  /*5730*/  LDL R104, [R1+0xb0] ;  /* 0x0000b00001687983 */ /* 0x000f620000100800 */
[----:B------:R-:W-:Y:S02]  /*5740*/  ISETP.GE.AND P1, PT, R75, UR9, PT ;  /* 0x000000094b007c0c */ /* 0x000fe4000bf26270 */
[----:B------:R-:W-:Y:S01]  /*5750*/  LOP3.LUT R73, R77, 0x80, RZ, 0xfc, !PT ;  /* 0x000000804d497812 */ /* 0x000fe200078efcff */
[----:B------:R-:W5:Y:S01]  /*5760*/  LDL R103, [R1+0xac] ;  /* 0x0000ac0001677983 */ /* 0x000f620000100800 */
[----:B------:R-:W-:Y:S02]  /*5770*/  ISETP.GE.AND P0, PT, R74, UR9, PT ;  /* 0x000000094a007c0c */ /* 0x000fe4000bf06270 */
[----:B------:R-:W-:Y:S01]  /*5780*/  ISETP.GE.AND P3, PT, R73, UR9, PT ;  /* 0x0000000949007c0c */ /* 0x000fe2000bf66270 */
[----:B------:R-:W5:Y:S01]  /*5790*/  LDL R102, [R1+0xa8] ;  /* 0x0000a80001667983 */ /* 0x000f620000100800 */
[----:B------:R-:W-:-:S03]  /*57a0*/  LOP3.LUT R72, R77, 0xa0, RZ, 0xfc, !PT ;  /* 0x000000a04d487812 */ /* 0x000fc600078efcff */
[----:B------:R-:W5:Y:S04]  /*57b0*/  LDL R101, [R1+0xa4] ;  /* 0x0000a40001657983 */ /* 0x000f680000100800 */
[----:B------:R-:W4:Y:S04]  /*57c0*/  @!P1 LDG.E.U16 R42, desc[UR34][R40.64+0x80] ;  /* 0x00008022282a9981 */ /* 0x000f28000c1e1500 */
[----:B------:R-:W5:Y:S01]  /*57d0*/  @!P0 LDG.E.U16 R63, desc[UR34][R40.64+0xc0] ;  /* 0x0000c022283f8981 */ /* 0x000f62000c1e1500 */
[----:B------:R-:W-:-:S03]  /*57e0*/  ISETP.GE.AND P5, PT, R72, UR9, PT ;  /* 0x0000000948007c0c */ /* 0x000fc6000bfa6270 */
[----:B------:R-:W5:Y:S04]  /*57f0*/  @!P3 LDG.E.U16 R62, desc[UR34][R40.64+0x100] ;  /* 0x00010022283eb981 */ /* 0x000f68000c1e1500 */
[----:B------:R-:W5:Y:S04]  /*5800*/  LDL R100, [R1+0xa0] ;  /* 0x0000a00001647983 */ /* 0x000f680000100800 */
[----:B------:R-:W5:Y:S04]  /*5810*/  LDL R99, [R1+0x9c] ;  /* 0x00009c0001637983 */ /* 0x000f680000100800 */
[----:B------:R-:W5:Y:S01]  /*5820*/  @!P5 LDG.E.U16 R64, desc[UR34][R40.64+0x140] ;  /* 0x000140222840d981 */ /* 0x000f62000c1e1500 */
[----:B------:R-:W-:-:S02]  /*5830*/  CS2R R80, SRZ ;  /* 0x0000000000507805 */ /* 0x000fc4000001ff00 */
[C---:B------:R-:W-:Y:S02]  /*5840*/  LOP3.LUT R71, R77.reuse, 0xc0, RZ, 0xfc, !PT ;  /* 0x000000c04d477812 */ /* 0x040fe400078efcff */
[----:B-1----:R-:W-:Y:S02]  /*5850*/  CS2R R82, SRZ ;  /* 0x0000000000527805 */ /* 0x002fe4000001ff00 */
[C---:B------:R-:W-:Y:S01]  /*5860*/  LOP3.LUT R70, R77.reuse, 0xe0, RZ, 0xfc, !PT ;  /* 0x000000e04d467812 */ /* 0x040fe200078efcff */
[----:B------:R-:W5:Y:S01]  /*5870*/  LDL R98, [R1+0x98] ;  /* 0x0000980001627983 */ /* 0x000f620000100800 */
[C---:B------:R-:W-:Y:S02]  /*5880*/  LOP3.LUT R69, R77.reuse, 0x100, RZ, 0xfc, !PT ;  /* 0x000001004d457812 */ /* 0x040fe400078efcff */
[C---:B------:R-:W-:Y:S01]  /*5890*/  LOP3.LUT R68, R77.reuse, 0x120, RZ, 0xfc, !PT ;  /* 0x000001204d447812 */ /* 0x040fe200078efcff */
[----:B------:R-:W5:Y:S01]  /*58a0*/  LDL R97, [R1+0x94] ;  /* 0x0000940001617983 */ /* 0x000f620000100800 */
[----:B------:R-:W-:-:S03]  /*58b0*/  LOP3.LUT R67, R77, 0x140, RZ, 0xfc, !PT ;  /* 0x000001404d437812 */ /* 0x000fc600078efcff */
[----:B------:R-:W5:Y:S04]  /*58c0*/  LDL R96, [R1+0x90] ;  /* 0x0000900001607983 */ /* 0x000f680000100800 */
[----:B------:R-:W5:Y:S01]  /*58d0*/  LDL R95, [R1+0x8c] ;  /* 0x00008c00015f7983 */ /* 0x000f620000100800 */
[----:B--2---:R-:W-:-:S04]  /*58e0*/  @!P6 PRMT R80, R65, 0x5410, RZ ;  /* 0x000054104150e816 */ /* 0x004fc800000000ff */
[----:B---3--:R-:W-:Y:S02]  /*58f0*/  @!P4 PRMT R80, R80, 0x5410, R43 ;  /* 0x000054105050c816 */ /* 0x008fe4000000002b */
[----:B------:R-:W-:-:S13]  /*5900*/  ISETP.GE.AND P4, PT, R71, UR9, PT ;  /* 0x0000000947007c0c */ /* 0x000fda000bf86270 */
[----:B------:R-:W2:Y:S01]  /*5910*/  @!P4 LDG.E.U16 R43, desc[UR34][R40.64+0x180] ;  /* 0x00018022282bc981 */ /* 0x000ea2000c1e1500 */
[----:B----4-:R-:W-:Y:S02]  /*5920*/  @!P1 PRMT R82, R42, 0x5410, RZ ;  /* 0x000054102a529816 */ /* 0x010fe400000000ff */
[----:B------:R-:W-:Y:S02]  /*5930*/  ISETP.GE.AND P1, PT, R70, UR9, PT ;  /* 0x0000000946007c0c */ /* 0x000fe4000bf26270 */
[----:B-----5:R-:W-:Y:S02]  /*5940*/  @!P0 PRMT R82, R82, 0x5410, R63 ;  /* 0x0000541052528816 */ /* 0x020fe4000000003f */
[----:B------:R-:W-:Y:S02]  /*5950*/  ISETP.GE.AND P0, PT, R69, UR9, PT ;  /* 0x0000000945007c0c */ /* 0x000fe4000bf06270 */
[----:B------:R-:W-:Y:S02]  /*5960*/  @!P3 PRMT R81, R62, 0x5410, RZ ;  /* 0x000054103e51b816 */ /* 0x000fe400000000ff */
[----:B------:R-:W-:-:S05]  /*5970*/  ISETP.GE.AND P3, PT, R68, UR9, PT ;  /* 0x0000000944007c0c */ /* 0x000fca000bf66270 */
[----:B------:R-:W3:Y:S04]  /*5980*/  @!P1 LDG.E.U16 R42, desc[UR34][R40.64+0x1c0] ;  /* 0x0001c022282a9981 */ /* 0x000ee8000c1e1500 */
        /* <DEDUP_REMOVED lines=8> */
[----:B------:R-:W-:Y:S01]  /*5a10*/  IMAD.MOV.U32 R84, RZ, RZ, RZ ;  /* 0x000000ffff547224 */ /* 0x000fe200078e00ff */
[----:B------:R-:W-:Y:S02]  /*5a20*/  UMOV UR32, UR16 ;  /* 0x0000001000207c82 */ /* 0x000fe40008000000 */
[----:B------:R-:W-:-:S04]  /*5a30*/  UIMAD.WIDE.U32 UR28, UR8, UR36, UR32 ;  /* 0x00000024081c72a5 */ /* 0x000fc8000f8e0020 */
[----:B------:R-:W-:Y:S02]  /*5a40*/  UIMAD UR29, UR8, UR37, UR29 ;  /* 0x00000025081d72a4 */ /* 0x000fe4000f8e021d */
[----:B------:R-:W-:-:S04]  /*5a50*/  ULEA UR32, UP0, UR28, UR12, 0x2 ;  /* 0x0000000c1c207291 */ /* 0x000fc8000f8010ff */
[----:B------:R-:W-:Y:S01]  /*5a60*/  ULEA.HI.X UR28, UR28, UR13, UR29, 0x2, UP0 ;  /* 0x0000000d1c1c7291 */ /* 0x000fe200080f141d */
[----:B--2---:R-:W-:Y:S02]  /*5a70*/  @!P4 PRMT R83, R43, 0x5410, RZ ;  /* 0x000054102b53c816 */ /* 0x004fe400000000ff */
[----:B------:R-:W-:-:S13]  /*5a80*/  ISETP.GE.AND P4, PT, R64, UR9, PT ;  /* 0x0000000940007c0c */ /* 0x000fda000bf86270 */
[----:B------:R-:W-:Y:S01]  /*5a90*/  @!P4 LOP3.LUT R77, R78, 0x1f, R79, 0xf8, !PT ;  /* 0x0000001f4e4dc812 */ /* 0x000fe200078ef84f */
[----:B------:R-:W2:Y:S03]  /*5aa0*/  @!P4 LDG.E.U16 R89, desc[UR34][R40.64+0x340] ;  /* 0x000340222859c981 */ /* 0x000ea6000c1e1500 */
[----:B------:R-:W-:Y:S02]  /*5ab0*/  LOP3.LUT R63, R77, 0x1c0, RZ, 0xfc, !PT ;  /* 0x000001c04d3f7812 */ /* 0x000fe400078efcff */
[----:B---3--:R-:W-:Y:S02]  /*5ac0*/  @!P1 PRMT R83, R83, 0x5410, R42 ;  /* 0x0000541053539816 */ /* 0x008fe4000000002a */
[----:B------:R-:W-:Y:S02]  /*5ad0*/  ISETP.GE.AND P1, PT, R63, UR9, PT ;  /* 0x000000093f007c0c */ /* 0x000fe4000bf26270 */
[----:B----4-:R-:W-:-:S02]  /*5ae0*/  @!P0 PRMT R84, R62, 0x5410, RZ ;  /* 0x000054103e548816 */ /* 0x010fc400000000ff */
[----:B------:R-:W-:Y:S02]  /*5af0*/  ISETP.GE.AND P0, PT, R65, UR9, PT ;  /* 0x0000000941007c0c */ /* 0x000fe4000bf06270 */
[----:B-----5:R-:W-:Y:S02]  /*5b00*/  @!P3 PRMT R84, R84, 0x5410, R85 ;  /* 0x000054105454b816 */ /* 0x020fe40000000055 */
[----:B------:R-:W-:-:S05]  /*5b10*/  ISETP.GE.AND P3, PT, R66, UR9, PT ;  /* 0x0000000942007c0c */ /* 0x000fca000bf66270 */
[----:B------:R-:W-:Y:S01]  /*5b20*/  @!P1 SHF.L.U32 R42, R79, 0x4, RZ ;  /* 0x000000044f2a9819 */ /* 0x000fe200000006ff */
[----:B------:R-:W-:Y:S01]  /*5b30*/  HFMA2 R85, -RZ, RZ, 0, 0 ;  /* 0x00000000ff557431 */ /* 0x000fe200000001ff */
[----:B------:R-:W-:Y:S01]  /*5b40*/  MOV R43, UR28 ;  /* 0x0000001c002b7c02 */ /* 0x000fe20008000f00 */
[----:B------:R-:W-:Y:S01]  /*5b50*/  UMOV UR29, UR31 ;  /* 0x0000001f001d7c82 */ /* 0x000fe20008000000 */
[----:B------:R-:W-:Y:S01]  /*5b60*/  @!P1 LOP3.LUT R78, R42, 0x3e00, RZ, 0xc0, !PT ;  /* 0x00003e002a4e9812 */ /* 0x000fe200078ec0ff */
[----:B------:R-:W-:Y:S01]  /*5b70*/  IMAD.U32 R42, RZ, RZ, UR32 ;  /* 0x00000020ff2a7e24 */ /* 0x000fe2000f8e00ff */
[----:B------:R-:W3:Y:S01]  /*5b80*/  @!P0 LDG.E.U16 R87, desc[UR34][R40.64+0x300] ;  /* 0x0003002228578981 */ /* 0x000ee2000c1e1500 */
[----:B------:R-:W-:-:S03]  /*5b90*/  @!P5 PRMT R85, R86, 0x5410, RZ ;  /* 0x000054105655d816 */ /* 0x000fc600000000ff */
[----:B------:R-:W4:Y:S04]  /*5ba0*/  @!P3 LDG.E.U16 R86, desc[UR34][R40.64+0x2c0] ;  /* 0x0002c0222856b981 */ /* 0x000f28000c1e1500 */
[----:B------:R-:W5:Y:S01]  /*5bb0*/  LDG.E R42, desc[UR34][R42.64] ;  /* 0x000000222a2a7981 */ /* 0x000f62000c1e1900 */
[----:B------:R-:W-:Y:S01]  /*5bc0*/  @!P1 LOP3.LUT R77, R78, 0x1f, R79, 0xf8, !PT ;  /* 0x0000001f4e4d9812 */ /* 0x000fe200078ef84f */
[----:B------:R-:W-:Y:S02]  /*5bd0*/  UMOV UR28, UR18 ;  /* 0x00000012001c7c82 */ /* 0x000fe40008000000 */
[----:B------:R-:W5:Y:S01]  /*5be0*/  @!P1 LDG.E.U16 R88, desc[UR34][R40.64+0x380] ;  /* 0x0003802228589981 */ /* 0x000f62000c1e1500 */
[----:B------:R-:W-:Y:S01]  /*5bf0*/  LOP3.LUT R62, R77, 0x1e0, RZ, 0xfc, !PT ;  /* 0x000001e04d3e7812 */ /* 0x000fe200078efcff */
[----:B------:R-:W-:-:S03]  /*5c00*/  UIMAD.WIDE.U32 UR28, UR8, UR38, UR28 ;  /* 0x00000026081c72a5 */ /* 0x000fc6000f8e001c */
[----:B------:R-:W-:Y:S01]  /*5c10*/  ISETP.GE.AND P5, PT, R62, UR9, PT ;  /* 0x000000093e007c0c */ /* 0x000fe2000bfa6270 */
[----:B------:R-:W-:Y:S02]  /*5c20*/  UIMAD UR29, UR8, UR39, UR29 ;  /* 0x00000027081d72a4 */ /* 0x000fe4000f8e021d */
[----:B------:R-:W-:-:S04]  /*5c30*/  ULEA UR32, UP0, UR28, UR14, 0x2 ;  /* 0x0000000e1c207291 */ /* 0x000fc8000f8010ff */
[----:B------:R-:W-:-:S06]  /*5c40*/  ULEA.HI.X UR28, UR28, UR15, UR29, 0x2, UP0 ;  /* 0x0000000f1c1c7291 */ /* 0x000fcc00080f141d */
[----:B------:R0:W5:Y:S01]  /*5c50*/  @!P5 LDG.E.U16 R90, desc[UR34][R40.64+0x3c0] ;  /* 0x0003c022285ad981 */ /* 0x000162000c1e1500 */
[----:B------:R-:W-:Y:S02]  /*5c60*/  PRMT R91, R82, 0x7632, R91 ;  /* 0x00007632525b7816 */ /* 0x000fe4000000005b */
[----:B0-----:R-:W-:Y:S01]  /*5c70*/  MOV R40, UR32 ;  /* 0x0000002000287c02 */ /* 0x001fe20008000f00 */
[----:B------:R-:W-:-:S05]  /*5c80*/  IMAD.U32 R41, RZ, RZ, UR28 ;  /* 0x0000001cff297e24 */ /* 0x000fca000f8e00ff */
[----:B------:R0:W5:Y:S01]  /*5c90*/  LDG.E R43, desc[UR34][R40.64] ;  /* 0x00000022282b7981 */ /* 0x000162000c1e1900 */
        /* <DEDUP_REMOVED lines=15> */
[----:B0-----:R-:W5:Y:S04]  /*5d90*/  LDL R93, [R1+0x6c] ;  /* 0x00006c00015d7983 */ /* 0x001f680000100800 */
[----:B-1----:R-:W5:Y:S04]  /*5da0*/  LDL R100, [R1+0x88] ;  /* 0x0000880001647983 */ /* 0x002f680000100800 */
[----:B------:R-:W5:Y:S04]  /*5db0*/  LDL R99, [R1+0x84] ;  /* 0x0000840001637983 */ /* 0x000f680000100800 */
[----:B------:R-:W5:Y:S04]  /*5dc0*/  LDL R94, [R1+0x70] ;  /* 0x00007000015e7983 */ /* 0x000f680000100800 */
[----:B------:R-:W5:Y:S04]  /*5dd0*/  LDL R92, [R1+0x68] ;  /* 0x00006800015c7983 */ /* 0x000f680000100800 */
[----:B------:R-:W5:Y:S04]  /*5de0*/  LDL R91, [R1+0x64] ;  /* 0x00006400015b7983 */ /* 0x000f680000100800 */
[----:B------:R-:W5:Y:S04]  /*5df0*/  LDL R84, [R1+0x50] ;  /* 0x0000500001547983 */ /* 0x000f680000100800 */
[----:B------:R-:W5:Y:S04]  /*5e00*/  LDL R83, [R1+0x4c] ;  /* 0x00004c0001537983 */ /* 0x000f680000100800 */
[----:B------:R-:W5:Y:S04]  /*5e10*/  LDL R82, [R1+0x48] ;  /* 0x0000480001527983 */ /* 0x000f680000100800 */
[----:B------:R-:W5:Y:S01]  /*5e20*/  LDL R81, [R1+0x44] ;  /* 0x0000440001517983 */ /* 0x000f620000100800 */
[----:B---3--:R-:W-:-:S03]  /*5e30*/  @!P0 PRMT R40, R87, 0x5410, RZ ;  /* 0x0000541057288816 */ /* 0x008fc600000000ff */
[----:B------:R-:W3:Y:S01]  /*5e40*/  LDL R87, [R1+0x5c] ;  /* 0x00005c0001577983 */ /* 0x000ee20000100800 */
[----:B----4-:R-:W-:Y:S02]  /*5e50*/  @!P3 PRMT R85, R85, 0x5410, R86 ;  /* 0x000054105555b816 */ /* 0x010fe40000000056 */
[----:B--2---:R-:W-:Y:S01]  /*5e60*/  @!P4 PRMT R40, R40, 0x5410, R89 ;  /* 0x000054102828c816 */ /* 0x004fe20000000059 */
[----:B------:R-:W2:Y:S01]  /*5e70*/  LDL R86, [R1+0x58] ;  /* 0x0000580001567983 */ /* 0x000ea20000100800 */
[----:B-----5:R-:W-:Y:S02]  /*5e80*/  R2UR UR51, R42 ;  /* 0x000000002a3372ca */ /* 0x020fe400000e0000 */
[----:B------:R-:W-:Y:S01]  /*5e90*/  PRMT R42, R85, 0x7632, R42 ;  /* 0x00007632552a7816 */ /* 0x000fe2000000002a */
[----:B------:R0:W-:Y:S01]  /*5ea0*/  STS.U16 [R98+0x280], R85 ;  /* 0x0002805562007388 */ /* 0x0001e20000000400 */
[----:B------:R-:W-:-:S03]  /*5eb0*/  PRMT R80, R40, 0x7632, R80 ;  /* 0x0000763228507816 */ /* 0x000fc60000000050 */
[----:B------:R1:W-:Y:S04]  /*5ec0*/  STS.U16 [R97+0x2c0], R42 ;  /* 0x0002c02a61007388 */ /* 0x0003e80000000400 */
[----:B------:R4:W-:Y:S04]  /*5ed0*/  STS.U16 [R96+0x300], R40 ;  /* 0x0003002860007388 */ /* 0x0009e80000000400 */
[----:B------:R5:W-:Y:S04]  /*5ee0*/  STS.U16 [R95+0x340], R80 ;  /* 0x000340505f007388 */ /* 0x000be80000000400 */
[----:B0-----:R-:W3:Y:S04]  /*5ef0*/  LDL R98, [R1+0x80] ;  /* 0x0000800001627983 */ /* 0x001ee80000100800 */
[----:B-1----:R-:W2:Y:S04]  /*5f00*/  LDL R97, [R1+0x7c] ;  /* 0x00007c0001617983 */ /* 0x002ea80000100800 */
[----:B----4-:R-:W4:Y:S04]  /*5f10*/  LDL R96, [R1+0x78] ;  /* 0x0000780001607983 */ /* 0x010f280000100800 */
[----:B-----5:R-:W5:Y:S04]  /*5f20*/  LDL R95, [R1+0x74] ;  /* 0x00007400015f7983 */ /* 0x020f680000100800 */
[----:B------:R-:W5:Y:S04]  /*5f30*/  LDL R89, [R1+0x60] ;  /* 0x0000600001597983 */ /* 0x000f680000100800 */
[----:B------:R-:W5:Y:S01]  /*5f40*/  LDL R85, [R1+0x54] ;  /* 0x0000540001557983 */ /* 0x000f620000100800 */
[----:B------:R-:W-:-:S02]  /*5f50*/  MOV R41, RZ ;  /* 0x000000ff00297202 */ /* 0x000fc40000000f00 */
[----:B------:R-:W-:-:S04]  /*5f60*/  @!P1 PRMT R41, R88, 0x5410, RZ ;  /* 0x0000541058299816 */ /* 0x000fc800000000ff */
[----:B------:R-:W-:-:S04]  /*5f70*/  @!P5 PRMT R41, R41, 0x5410, R90 ;  /* 0x000054102929d816 */ /* 0x000fc8000000005a */
[----:B------:R-:W-:Y:S01]  /*5f80*/  PRMT R42, R41, 0x7632, R42 ;  /* 0x00007632292a7816 */ /* 0x000fe2000000002a */
[----:B------:R-:W0:Y:S01]  /*5f90*/  S2UR UR29, SR_CgaCtaId ;  /* 0x00000000001d79c3 */ /* 0x000e220000008800 */
[----:B------:R-:W-:Y:S01]  /*5fa0*/  IMAD.U32 R103, RZ, RZ, UR51 ;  /* 0x00000033ff677e24 */ /* 0x000fe2000f8e00ff */
[----:B------:R-:W-:-:S03]  /*5fb0*/  ULEA UR28, UR11, 0xffffff00, 0x8 ;  /* 0xffffff000b1c7891 */ /* 0x000fc6000f8e40ff */
        /* <DEDUP_REMOVED lines=53> */
[----:B---3--:R-:W1:Y:S04]  /*6310*/  LDS.U16 R102, [R98] ;  /* 0x0000000062667984 */ /* 0x008e680000000400 */
[----:B--2---:R-:W2:Y:S04]  /*6320*/  LDS.U16 R101, [R97+0x2] ;  /* 0x0000020061657984 */ /* 0x004ea80000000400 */
[----:B----4-:R-:W3:Y:S04]  /*6330*/  LDS.U16 R100, [R96+0x4] ;  /* 0x0000040060647984 */ /* 0x010ee80000000400 */
        /* <DEDUP_REMOVED lines=12> */
[----:B--2---:R-:W-:Y:S02]  /*6400*/  HADD2.F32 R101, -RZ, R101.H0_H0 ;  /* 0x20000065ff657230 */ /* 0x004fe40000004100 */
[----:B---3--:R-:W-:Y:S02]  /*6410*/  HADD2.F32 R100, -RZ, R100.H0_H0 ;  /* 0x20000064ff647230 */ /* 0x008fe40000004100 */
        /* <DEDUP_REMOVED lines=13> */
[----:B------:R-:W-:-:S08]  /*64f0*/  MOV R40, 0x3f800000 ;  /* 0x3f80000000287802 */ /* 0x000fd00000000f00 */
[----:B------:R-:W-:Y:S05]  /*6500*/  BRA.U !UP0, `(.L_x_418) ;  /* 0x0000000108247547 */ /* 0x000fea000b800000 */
[----:B------:R-:W-:-:S04]  /*6510*/  USHF.L.U32 UR28, UR11, 0x8, URZ ;  /* 0x000000080b1c7899 */ /* 0x000fc800080006ff */
[----:B------:R-:W-:-:S04]  /*6520*/  ULOP3.LUT UR28, UR28, 0x100, URZ, 0xc0, !UPT ;  /* 0x000001001c1c7892 */ /* 0x000fc8000f8ec0ff */
[----:B------:R-:W-:-:S04]  /*6530*/  UIADD3 UR28, UPT, UPT, UR28, UR8, URZ ;  /* 0x000000081c1c7290 */ /* 0x000fc8000fffe0ff */
[----:B------:R-:W-:-:S09]  /*6540*/  ULEA UR28, UR28, UR32, 0x2 ;  /* 0x000000201c1c7291 */ /* 0x000fd2000f8e10ff */
[----:B------:R-:W1:Y:S01]  /*6550*/  LDS R40, [UR28+0x3be0] ;  /* 0x003be01cff287984 */ /* 0x000e620008000800 */
[----:B------:R-:W-:Y:S05]  /*6560*/  BRA `(.L_x_418) ;  /* 0x00000000000c7947 */ /* 0x000fea0003800000 */
.L_x_417:
[----:B------:R-:W0:Y:S02]  /*6570*/  S2R R40, SR_TID.X ;  /* 0x0000000000287919 */ /* 0x000e240000002100 */
[----:B0-----:R-:W-:-:S06]  /*6580*/  LEA R40, R40, UR32, 0x2 ;  /* 0x0000002028287c11 */ /* 0x001fcc000f8e10ff */
[----:B------:R-:W0:Y:S02]  /*6590*/  LDS R40, [R40+0x43e4] ;  /* 0x0043e40028287984 */ /* 0x000e240000000800 */
.L_x_418:
[----:B------:R-:W-:Y:S05]  /*65a0*/  BSYNC.RECONVERGENT B0 ;  /* 0x0000000000007941 */ /* 0x000fea0003800200 */
.L_x_416:
[----:B------:R-:W2:Y:S01]  /*65b0*/  @P2 LDC R80, c[0x0][0x38c] ;  /* 0x0000e300ff502b82 */ /* 0x000ea20000000800 */
[----:B------:R-:W-:Y:S02]  /*65c0*/  IMAD.U32 R42, RZ, RZ, UR11 ;  /* 0x0000000bff2a7e24 */ /* 0x000fe4000f8e00ff */
[----:B------:R-:W-:Y:S01]  /*65d0*/  HFMA2 R81, -RZ, RZ, 0, 4.76837158203125e-07 ;  /* 0x00000008ff517431 */ /* 0x000fe200000001ff */
[----:B------:R-:W-:Y:S02]  /*65e0*/  MOV R43, RZ ;  /* 0x000000ff002b7202 */ /* 0x000fe40000000f00 */
[----:B------:R-:W-:Y:S01]  /*65f0*/  @P2 IADD3 R42, PT, PT, R42, -0x2, RZ ;  /* 0xfffffffe2a2a2810 */ /* 0x000fe20007ffe0ff */
[----:B------:R-:W-:Y:S01]  /*6600*/  FMUL.FTZ R134, R18, R34 ;  /* 0x0000002212867220 */ /* 0x000fe20000410000 */
[----:B------:R-:W-:Y:S01]  /*6610*/  FMUL.FTZ R133, R17, R33 ;  /* 0x0000002111857220 */ /* 0x000fe20000410000 */
[----:B------:R-:W-:Y:S01]  /*6620*/  FMUL.FTZ R132, R16, R32 ;  /* 0x0000002010847220 */ /* 0x000fe20000410000 */
[----:B------:R-:W-:Y:S01]  /*6630*/  FMUL.FTZ R131, R15, R31 ;  /* 0x0000001f0f837220 */ /* 0x000fe20000410000 */
[----:B--2---:R-:W-:-:S02]  /*6640*/  @P2 IMAD R80, R42, R80, UR8 ;  /* 0x000000082a502e24 */ /* 0x004fc4000f8e0250 */
[----:B------:R-:W-:Y:S02]  /*6650*/  IMAD.MOV.U32 R42, RZ, RZ, 0x3f800000 ;  /* 0x3f800000ff2a7424 */ /* 0x000fe400078e00ff */
        /* <DEDUP_REMOVED lines=98> */
.L_x_478:
[----:B------:R-:W-:Y:S01]  /*6c80*/  ISETP.GE.AND P3, PT, R141, 0x10, PT ;  /* 0x000000108d00780c */ /* 0x000fe20003f66270 */
[----:B---3--:R-:W-:Y:S01]  /*6c90*/  FFMA.FTZ R86, R136, R86, R138 ;  /* 0x0000005688567223 */ /* 0x008fe2000001008a */
[----:B------:R-:W-:-:S11]  /*6ca0*/  UMOV UR28, 0xffffffff ;  /* 0xffffffff001c7882 */ /* 0x000fd60000000000 */
[----:B0-2---:R-:W-:Y:S01]  /*6cb0*/  @P3 FMUL.FTZ R136, R136, R137 ;  /* 0x0000008988883220 */ /* 0x005fe20000410000 */
[----:B------:R-:W-:Y:S01]  /*6cc0*/  FSEL R137, R138, R86, !P3 ;  /* 0x000000568a897208 */ /* 0x000fe20005800000 */
[----:B------:R-:W-:Y:S06]  /*6cd0*/  BRA.DIV UR28, `(.L_x_421) ;  /* 0x0000004a1c887947 */ /* 0x000fec000b800000 */
.L_x_481:
[----:B------:R-:W-:-:S03]  /*6ce0*/  UMOV UR28, 0xffffffff ;  /* 0xffffffff001c7882 */ /* 0x000fc60000000000 */
[----:B------:R-:W-:Y:S05]  /*6cf0*/  BRA.DIV UR28, `(.L_x_422) ;  /* 0x0000004a1ca87947 */ /* 0x000fea000b800000 */
.L_x_484:
[----:B------:R-:W-:-:S03]  /*6d00*/  UMOV UR28, 0xffffffff ;  /* 0xffffffff001c7882 */ /* 0x000fc60000000000 */
[----:B------:R-:W-:Y:S05]  /*6d10*/  BRA.DIV UR28, `(.L_x_423) ;  /* 0x0000004a1cc87947 */ /* 0x000fea000b800000 */
[----:B------:R-:W0:Y:S04]  /*6d20*/  SHFL.UP PT, R136, R136, 0x1, RZ ;  /* 0x0420000088887989 */ /* 0x000e2800000e00ff */
[----:B------:R-:W2:Y:S04]  /*6d30*/  SHFL.UP PT, R137, R137, 0x1, RZ ;  /* 0x0420000089897989 */ /* 0x000ea800000e00ff */
[----:B-----5:R-:W3:Y:S04]  /*6d40*/  SHFL.IDX PT, R42, R42, RZ, 0x1f ;  /* 0x00001fff2a2a7589 */ /* 0x020ee800000e0000 */
[----:B------:R-:W4:Y:S02]  /*6d50*/  SHFL.IDX PT, R43, R43, RZ, 0x1f ;  /* 0x00001fff2b2b7589 */ /* 0x000f2400000e0000 */
.L_x_490:
        /* <DEDUP_REMOVED lines=12> */
.L_x_419:
        /* <DEDUP_REMOVED lines=37> */
[----:B------:R-:W-:-:S02]  /*7070*/  IMAD.U32 R43, RZ, RZ, UR49 ;  /* 0x00000031ff2b7e24 */ /* 0x000fc4000f8e00ff */
[----:B------:R-:W-:Y:S01]  /*7080*/  FMUL.FTZ R80, R110, R80 ;  /* 0x000000506e507220 */ /* 0x000fe20000410000 */
[----:B------:R-:W-:Y:S01]  /*7090*/  FMUL.FTZ R140, R56, R140 ;  /* 0x0000008c388c7220 */ /* 0x000fe20000410000 */
[----:B------:R-:W-:Y:S01]  /*70a0*/  FFMA.FTZ R81, R110, R81, R141 ;  /* 0x000000516e517223 */ /* 0x000fe2000001008d */
[----:B------:R-:W-:Y:S01]  /*70b0*/  FMUL.FTZ R139, R97, UR48 ;  /* 0x00000030618b7c20 */ /* 0x000fe20008410000 */
[----:B------:R-:W-:Y:S01]  /*70c0*/  FMUL.FTZ R138, R98, UR48 ;  /* 0x00000030628a7c20 */ /* 0x000fe20008410000 */
[C---:B------:R-:W-:Y:S01]  /*70d0*/  FMUL.FTZ R80, R111.reuse, R80 ;  /* 0x000000506f507220 */ /* 0x040fe20000410000 */
[----:B------:R-:W-:Y:S01]  /*70e0*/  FFMA.FTZ R81, R111, R81, R140 ;  /* 0x000000516f517223 */ /* 0x000fe2000001008c */
[----:B------:R-:W-:Y:S01]  /*70f0*/  FMUL.FTZ R139, R57, R139 ;  /* 0x0000008b398b7220 */ /* 0x000fe20000410000 */
        /* <DEDUP_REMOVED lines=17> */
[----:B------:R-:W-:Y:S01]  /*7210*/  MOV R43, RZ ;  /* 0x000000ff002b7202 */ /* 0x000fe20000000f00 */
        /* <DEDUP_REMOVED lines=28> */
[----:B------:R-:W-:Y:S01]  /*73e0*/  IMAD.MOV.U32 R155, RZ, RZ, 0x28 ;  /* 0x00000028ff9b7424 */ /* 0x000fe200078e00ff */
[----:B------:R-:W-:Y:S01]  /*73f0*/  UMOV UR28, 0xffffffff ;  /* 0xffffffff001c7882 */ /* 0x000fe20000000000 */
[C---:B------:R-:W-:Y:S02]  /*7400*/  LOP3.LUT R156, R79.reuse, 0x1f, RZ, 0xc0, !PT ;  /* 0x0000001f4f9c7812 */ /* 0x040fe400078ec0ff */
[----:B------:R-:W-:Y:S02]  /*7410*/  IMAD R155, R79, R155, UR32 ;  /* 0x000000204f9b7e24 */ /* 0x000fe4000f8e029b */
[----:B------:R-:W-:-:S03]  /*7420*/  ISETP.NE.AND P1, PT, R156, 0x1f, PT ;  /* 0x0000001f9c00780c */ /* 0x000fc60003f25270 */
        /* <DEDUP_REMOVED lines=17> */
[----:B0-----:R-:W-:Y:S01]  /*7540*/  @P1 FMUL.FTZ R151, R151, R162 ;  /* 0x000000a297971220 */ /* 0x001fe20000410000 */
[----:B-1----:R-:W-:-:S04]  /*7550*/  @P1 FFMA.FTZ R86, R162, R86, R163 ;  /* 0x00000056a2561223 */ /* 0x002fc800000100a3 */
[----:B------:R-:W-:Y:S02]  /*7560*/  @P1 MOV R162, R151 ;  /* 0x0000009700a21202 */ /* 0x000fe40000000f00 */
[----:B------:R-:W-:-:S03]  /*7570*/  @P1 MOV R163, R86 ;  /* 0x0000005600a31202 */ /* 0x000fc60000000f00 */
[----:B------:R-:W0:Y:S01]  /*7580*/  SHFL.DOWN PT, R151, R162, 0x2, 0x1f ;  /* 0x08401f00a2977f89 */ /* 0x000e2200000e0000 */
[----:B------:R-:W-:-:S03]  /*7590*/  ISETP.GT.U32.AND P1, PT, R156, 0x1d, PT ;  /* 0x0000001d9c00780c */ /* 0x000fc60003f24070 */
[----:B------:R-:W1:Y:S10]  /*75a0*/  SHFL.DOWN PT, R86, R163, 0x2, 0x1f ;  /* 0x08401f00a3567f89 */ /* 0x000e7400000e0000 */
[C---:B0-----:R-:W-:Y:S01]  /*75b0*/  @!P1 FMUL.FTZ R151, R162.reuse, R151 ;  /* 0x00000097a2979220 */ /* 0x041fe20000410000 */
[----:B-1----:R-:W-:-:S04]  /*75c0*/  @!P1 FFMA.FTZ R86, R162, R86, R163 ;  /* 0x00000056a2569223 */ /* 0x002fc800000100a3 */
[----:B------:R-:W-:Y:S01]  /*75d0*/  @!P1 MOV R162, R151 ;  /* 0x0000009700a29202 */ /* 0x000fe20000000f00 */
[----:B------:R-:W-:-:S04]  /*75e0*/  @!P1 IMAD.MOV.U32 R163, RZ, RZ, R86 ;  /* 0x000000ffffa39224 */ /* 0x000fc800078e0056 */
[----:B------:R-:W0:Y:S04]  /*75f0*/  SHFL.DOWN PT, R151, R162, 0x4, 0x1f ;  /* 0x08801f00a2977f89 */ /* 0x000e2800000e0000 */
[----:B------:R-:W1:Y:S01]  /*7600*/  SHFL.DOWN PT, R86, R163, 0x4, 0x1f ;  /* 0x08801f00a3567f89 */ /* 0x000e6200000e0000 */
[C---:B0-----:R-:W-:Y:S01]  /*7610*/  @!P3 FMUL.FTZ R151, R162.reuse, R151 ;  /* 0x00000097a297b220 */ /* 0x041fe20000410000 */
[----:B-1----:R-:W-:-:S03]  /*7620*/  @!P3 FFMA.FTZ R86, R162, R86, R163 ;  /* 0x00000056a256b223 */ /* 0x002fc600000100a3 */
[----:B------:R-:W-:Y:S02]  /*7630*/  @!P3 IMAD.MOV.U32 R162, RZ, RZ, R151 ;  /* 0x000000ffffa2b224 */ /* 0x000fe400078e0097 */
[----:B------:R-:W-:-:S03]  /*7640*/  @!P3 MOV R163, R86 ;  /* 0x0000005600a3b202 */ /* 0x000fc60000000f00 */
[----:B------:R-:W0:Y:S04]  /*7650*/  SHFL.DOWN PT, R151, R162, 0x8, 0x1f ;  /* 0x09001f00a2977f89 */ /* 0x000e2800000e0000 */
[----:B------:R-:W1:Y:S01]  /*7660*/  SHFL.DOWN PT, R86, R163, 0x8, 0x1f ;  /* 0x09001f00a3567f89 */ /* 0x000e6200000e0000 */
[C---:B0-----:R-:W-:Y:S01]  /*7670*/  @!P4 FMUL.FTZ R151, R162.reuse, R151 ;  /* 0x00000097a297c220 */ /* 0x041fe20000410000 */
[----:B-1----:R-:W-:-:S04]  /*7680*/  @!P4 FFMA.FTZ R86, R162, R86, R163 ;  /* 0x00000056a256c223 */ /* 0x002fc800000100a3 */
[----:B------:R-:W-:Y:S02]  /*7690*/  @!P4 MOV R162, R151 ;  /* 0x0000009700a2c202 */ /* 0x000fe40000000f00 */
[----:B------:R-:W-:-:S03]  /*76a0*/  @!P4 MOV R163, R86 ;  /* 0x0000005600a3c202 */ /* 0x000fc60000000f00 */
[----:B------:R-:W0:Y:S04]  /*76b0*/  SHFL.DOWN PT, R151, R162, 0x10, 0x1f ;  /* 0x0a001f00a2977f89 */ /* 0x000e2800000e0000 */
[----:B------:R-:W1:Y:S01]  /*76c0*/  SHFL.DOWN PT, R86, R163, 0x10, 0x1f ;  /* 0x0a001f00a3567f89 */ /* 0x000e6200000e0000 */
[C---:B0-----:R-:W-:Y:S01]  /*76d0*/  @!P5 FMUL.FTZ R151, R162.reuse, R151 ;  /* 0x00000097a297d220 */ /* 0x041fe20000410000 */
[----:B-1----:R-:W-:-:S04]  /*76e0*/  @!P5 FFMA.FTZ R86, R162, R86, R163 ;  /* 0x00000056a256d223 */ /* 0x002fc800000100a3 */
[----:B------:R-:W-:Y:S01]  /*76f0*/  @!P5 MOV R162, R151 ;  /* 0x0000009700a2d202 */ /* 0x000fe20000000f00 */
[----:B------:R-:W-:-:S04]  /*7700*/  @!P5 IMAD.MOV.U32 R163, RZ, RZ, R86 ;  /* 0x000000ffffa3d224 */ /* 0x000fc800078e0056 */
        /* <DEDUP_REMOVED lines=8> */
.L_x_507:
        /* <DEDUP_REMOVED lines=12> */
[----:B0-----:R-:W-:Y:S01]  /*7850*/  MOV R43, R156 ;  /* 0x0000009c002b7202 */ /* 0x001fe20000000f00 */
[----:B------:R-:W-:-:S07]  /*7860*/  IMAD.MOV.U32 R42, RZ, RZ, R157 ;  /* 0x000000ffff2a7224 */ /* 0x000fce00078e009d */
.L_x_424:
[----:B------:R-:W-:Y:S05]  /*7870*/  WARPSYNC.ALL ;  /* 0x0000000000007948 */ /* 0x000fea0003800000 */
[----:B------:R-:W-:Y:S01]  /*7880*/  ISETP.NE.AND P0, PT, R79, RZ, PT ;  /* 0x000000ff4f00720c */ /* 0x000fe20003f05270 */
[----:B------:R-:W2:Y:S04]  /*7890*/  LDL.LU R156, [R1+0x28] ;  /* 0x00002800019c7983 */ /* 0x000ea80000300800 */
[----:B-1----:R-:W3:Y:S01]  /*78a0*/  LDL.LU R155, [R1+0x24] ;  /* 0x00002400019b7983 */ /* 0x002ee20000300800 */
[----:B------:R-:W-:Y:S01]  /*78b0*/  BAR.SYNC.DEFER_BLOCKING 0x0 ;  /* 0x0000000000007b1d */ /* 0x000fe20000010000 */
[----:B------:R-:W-:Y:S01]  /*78c0*/  FMUL.FTZ R102, R102, R150 ;  /* 0x0000009666667220 */ /* 0x000fe20000410000 */
[----:B------:R-:W-:-:S03]  /*78d0*/  FMUL.FTZ R101, R101, R133 ;  /* 0x0000008565657220 */ /* 0x000fc60000410000 */
[----:B------:R-:W-:Y:S01]  /*78e0*/  FFMA.FTZ R102, R0, R102, RZ ;  /* 0x0000006600667223 */ /* 0x000fe200000100ff */
        /* <DEDUP_REMOVED lines=13> */
[----:B------:R-:W-:Y:S01]  /*79c0*/  USHF.L.U32 UR29, UR11, 0xb, URZ ;  /* 0x0000000b0b1d7899 */ /* 0x000fe200080006ff */
[----:B------:R-:W-:Y:S01]  /*79d0*/  FMUL.FTZ R90, R90, R122 ;  /* 0x0000007a5a5a7220 */ /* 0x000fe20000410000 */
[----:B------:R-:W-:Y:S01]  /*79e0*/  VOTEU.ALL UP0, P0 ;  /* 0x0000000000ff7886 */ /* 0x000fe20000000000 */
[----:B------:R-:W-:Y:S01]  /*79f0*/  FMUL.FTZ R89, R89, R121 ;  /* 0x0000007959597220 */ /* 0x000fe20000410000 */
[----:B------:R-:W-:Y:S01]  /*7a00*/  FMUL.FTZ R88, R88, R120 ;  /* 0x0000007858587220 */ /* 0x000fe20000410000 */
[----:B------:R-:W0:Y:S01]  /*7a10*/  LDS R118, [R118+0x36e4] ;  /* 0x0036e40076767984 */ /* 0x000e220000000800 */
[----:B------:R-:W-:Y:S01]  /*7a20*/  FFMA.FTZ R98, R58, R98, R99 ;  /* 0x000000623a627223 */ /* 0x000fe20000010063 */
[----:B------:R-:W-:Y:S01]  /*7a30*/  FMUL.FTZ R41, R41, R119 ;  /* 0x0000007729297220 */ /* 0x000fe20000410000 */
[----:B------:R-:W-:Y:S01]  /*7a40*/  SHF.L.U32 R85, R79, 0x4, RZ ;  /* 0x000000044f557819 */ /* 0x000fe200000006ff */
[----:B------:R-:W-:Y:S01]  /*7a50*/  FMUL.FTZ R81, R133, UR48 ;  /* 0x0000003085517c20 */ /* 0x000fe20008410000 */
[----:B------:R-:W-:Y:S01]  /*7a60*/  FFMA.FTZ R97, R57, R97, R98 ;  /* 0x0000006139617223 */ /* 0x000fe20000010062 */
[----:B------:R-:W4:Y:S03]  /*7a70*/  LDL.LU R153, [R1+0x20] ;  /* 0x0000200001997983 */ /* 0x000f260000300800 */
[----:B------:R-:W-:Y:S01]  /*7a80*/  FFMA.FTZ R96, R56, R96, R97 ;  /* 0x0000006038607223 */ /* 0x000fe20000010061 */
[----:B------:R-:W-:-:S02]  /*7a90*/  UIADD3 UR29, UPT, UPT, UR29, -0x800, URZ ;  /* 0xfffff8001d1d7890 */ /* 0x000fc4000fffe0ff */
[----:B------:R-:W-:Y:S01]  /*7aa0*/  @!UP0 ULEA UR28, UR8, UR32, 0x3 ;  /* 0x00000020081c8291 */ /* 0x000fe2000f8e18ff */
[----:B------:R-:W-:Y:S01]  /*7ab0*/  FFMA.FTZ R95, R55, R95, R96 ;  /* 0x0000005f375f7223 */ /* 0x000fe20000010060 */
[----:B------:R-:W-:Y:S01]  /*7ac0*/  LEA.HI R82, R79, R85, RZ, 0x1f ;  /* 0x000000554f527211 */ /* 0x000fe200078ff8ff */
[----:B------:R-:W-:Y:S01]  /*7ad0*/  FMUL.FTZ R81, R61, R81 ;  /* 0x000000513d517220 */ /* 0x000fe20000410000 */
[----:B------:R-:W5:Y:S01]  /*7ae0*/  LDL.LU R152, [R1+0x1c] ;  /* 0x00001c0001987983 */ /* 0x000f620000300800 */
[----:B------:R-:W-:-:S04]  /*7af0*/  FFMA.FTZ R94, R54, R94, R95 ;  /* 0x0000005e365e7223 */ /* 0x000fc8000001005f */
[----:B------:R1:W-:Y:S01]  /*7b00*/  @!P0 STS.64 [UR28+0x45e0], R42 ;  /* 0x0045e02aff008988 */ /* 0x0003e20008000a1c */
[----:B------:R-:W-:Y:S01]  /*7b10*/  FFMA.FTZ R93, R53, R93, R94 ;  /* 0x0000005d355d7223 */ /* 0x000fe2000001005e */
[----:B------:R-:W-:Y:S02]  /*7b20*/  LEA R82, R82, UR32, 0x2 ;  /* 0x0000002052527c11 */ /* 0x000fe4000f8e10ff */
[----:B------:R-:W5:Y:S01]  /*7b30*/  LDL.LU R151, [R1+0x18] ;  /* 0x0000180001977983 */ /* 0x000f620000300800 */
[----:B------:R-:W-:Y:S01]  /*7b40*/  FFMA.FTZ R92, R52, R92, R93 ;  /* 0x0000005c345c7223 */ /* 0x000fe2000001005d */
[----:B------:R-:W-:Y:S01]  /*7b50*/  USHF.L.U32 UR52, UR11, 0xb, URZ ;  /* 0x0000000b0b347899 */ /* 0x000fe200080006ff */
[----:B------:R-:W-:Y:S01]  /*7b60*/  MOV R83, UR30 ;  /* 0x0000001e00537c02 */ /* 0x000fe20008000f00 */
[----:B------:R-:W5:Y:S01]  /*7b70*/  LDL.LU R97, [R1+0x2c] ;  /* 0x00002c0001617983 */ /* 0x000f620000300800 */
[----:B------:R-:W-:Y:S01]  /*7b80*/  FFMA.FTZ R91, R51, R91, R92 ;  /* 0x0000005b335b7223 */ /* 0x000fe2000001005c */
[----:B-1----:R-:W-:Y:S01]  /*7b90*/  FMUL.FTZ R42, R130, UR48 ;  /* 0x00000030822a7c20 */ /* 0x002fe20008410000 */
[----:B------:R-:W-:Y:S01]  /*7ba0*/  FMUL.FTZ R43, R129, UR48 ;  /* 0x00000030812b7c20 */ /* 0x000fe20008410000 */
[----:B------:R-:W5:Y:S01]  /*7bb0*/  LDL.LU R96, [R1+0x14] ;  /* 0x0000140001607983 */ /* 0x000f620000300800 */
[----:B------:R-:W-:Y:S01]  /*7bc0*/  FFMA.FTZ R91, R50, R90, R91 ;  /* 0x0000005a325b7223 */ /* 0x000fe2000001005b */
[----:B------:R-:W-:Y:S01]  /*7bd0*/  FMUL.FTZ R42, R58, R42 ;  /* 0x0000002a3a2a7220 */ /* 0x000fe20000410000 */
[----:B------:R-:W-:Y:S01]  /*7be0*/  FMUL.FTZ R43, R57, R43 ;  /* 0x0000002b392b7220 */ /* 0x000fe20000410000 */
[----:B------:R-:W-:Y:S01]  /*7bf0*/  LOP3.LUT R80, R79, UR52, RZ, 0xfc, !PT ;  /* 0x000000344f507c12 */ /* 0x000fe2000f8efcff */
[----:B------:R-:W-:Y:S01]  /*7c00*/  FFMA.FTZ R89, R49, R89, R91 ;  /* 0x0000005931597223 */ /* 0x000fe2000001005b */
[----:B------:R-:W-:Y:S01]  /*7c10*/  FFMA.FTZ R133, -R17, R33, R133 ;  /* 0x0000002111857223 */ /* 0x000fe20000010185 */
[----:B0-----:R-:W-:Y:S01]  /*7c20*/  FFMA.FTZ R149, R118, R40, R149 ;  /* 0x0000002876957223 */ /* 0x001fe20000010095 */
[----:B------:R-:W-:Y:S01]  /*7c30*/  LOP3.LUT R40, R79, UR29, RZ, 0xfc, !PT ;  /* 0x0000001d4f287c12 */ /* 0x000fe2000f8efcff */
[----:B------:R-:W-:Y:S01]  /*7c40*/  FFMA.FTZ R88, R48, R88, R89 ;  /* 0x0000005830587223 */ /* 0x000fe20000010059 */
[----:B------:R-:W-:Y:S01]  /*7c50*/  IADD3 R80, PT, PT, -R80, 0x800, R83 ;  /* 0x0000080050507810 */ /* 0x000fe20007ffe153 */
[----:B------:R-:W-:Y:S01]  /*7c60*/  FFMA.FTZ R103, R103, R149, R148 ;  /* 0x0000009567677223 */ /* 0x000fe20000010094 */
[----:B------:R-:W-:Y:S01]  /*7c70*/  IADD3 R40, PT, PT, -R40, UR30, RZ ;  /* 0x0000001e28287c10 */ /* 0x000fe2000fffe1ff */
[----:B------:R-:W-:Y:S01]  /*7c80*/  FFMA.FTZ R84, R47, R41, R88 ;  /* 0x000000292f547223 */ /* 0x000fe20000010058 */
[----:B------:R-:W-:Y:S01]  /*7c90*/  FMUL.FTZ R41, R150, UR48 ;  /* 0x0000003096297c20 */ /* 0x000fe20008410000 */
[----:B------:R-:W-:Y:S01]  /*7ca0*/  FFMA.FTZ R104, R104, R103, R147 ;  /* 0x0000006768687223 */ /* 0x000fe20000010093 */
[----:B------:R-:W-:Y:S01]  /*7cb0*/  ISETP.GE.AND P1, PT, R40, 0x1, PT ;  /* 0x000000012800780c */ /* 0x000fe20003f26270 */
[----:B------:R-:W-:Y:S01]  /*7cc0*/  FFMA.FTZ R150, -R18, R34, R150 ;  /* 0x0000002212967223 */ /* 0x000fe20000010196 */
[----:B------:R-:W-:Y:S01]  /*7cd0*/  LEA.HI R40, R85, R85, RZ, 0x1b ;  /* 0x0000005555287211 */ /* 0x000fe200078fd8ff */
[----:B------:R-:W-:Y:S01]  /*7ce0*/  FMUL.FTZ R41, R0, R41 ;  /* 0x0000002900297220 */ /* 0x000fe20000410000 */
[----:B------:R-:W-:Y:S01]  /*7cf0*/  FFMA.FTZ R105, R105, R104, R146 ;  /* 0x0000006869697223 */ /* 0x000fe20000010092 */
[----:B------:R-:W-:Y:S01]  /*7d00*/  FFMA.FTZ R130, -R14, R30, R130 ;  /* 0x0000001e0e827223 */ /* 0x000fe20000010182 */
[----:B------:R-:W-:Y:S01]  /*7d10*/  LEA R40, R40, UR32, 0x2 ;  /* 0x0000002028287c11 */ /* 0x000fe2000f8e10ff */
[----:B------:R-:W-:Y:S01]  /*7d20*/  FFMA.FTZ R129, -R13, R29, R129 ;  /* 0x0000001d0d817223 */ /* 0x000fe20000010181 */
[----:B------:R0:W-:Y:S01]  /*7d30*/  STS [R82+0x1090], R41 ;  /* 0x0010902952007388 */ /* 0x0001e20000000800 */
[----:B------:R-:W-:Y:S01]  /*7d40*/  FFMA.FTZ R106, R106, R105, R145 ;  /* 0x000000696a6a7223 */ /* 0x000fe20000010091 */
[----:B------:R-:W-:-:S02]  /*7d50*/  FFMA.FTZ R90, -R12, R28, R128 ;  /* 0x0000001c0c5a7223 */ /* 0x000fc40000010180 */
[----:B------:R1:W-:Y:S01]  /*7d60*/  STS [R40+0x1094], R81 ;  /* 0x0010945128007388 */ /* 0x0003e20000000800 */
[----:B------:R-:W-:-:S03]  /*7d70*/  FFMA.FTZ R107, R107, R106, R144 ;  /* 0x0000006a6b6b7223 */ /* 0x000fc60000010090 */
[----:B------:R1:W-:Y:S01]  /*7d80*/  STS [R40+0x10a0], R42 ;  /* 0x0010a02a28007388 */ /* 0x0003e20000000800 */
[----:B------:R-:W-:Y:S01]  /*7d90*/  FFMA.FTZ R108, R108, R107, R143 ;  /* 0x0000006b6c6c7223 */ /* 0x000fe2000001008f */
[----:B0-----:R-:W-:Y:S01]  /*7da0*/  FMUL.FTZ R41, R131, UR48 ;  /* 0x0000003083297c20 */ /* 0x001fe20008410000 */
[----:B------:R-:W-:Y:S01]  /*7db0*/  FFMA.FTZ R131, -R15, R31, R131 ;  /* 0x0000001f0f837223 */ /* 0x000fe20000010183 */
[----:B------:R0:W-:Y:S01]  /*7dc0*/  STS [R40+0x10a4], R43 ;  /* 0x0010a42b28007388 */ /* 0x0001e20000000800 */
[----:B------:R-:W-:Y:S01]  /*7dd0*/  FFMA.FTZ R109, R109, R108, R142 ;  /* 0x0000006c6d6d7223 */ /* 0x000fe2000001008e */
[----:B-1----:R-:W-:Y:S01]  /*7de0*/  FMUL.FTZ R81, R132, UR48 ;  /* 0x0000003084517c20 */ /* 0x002fe20008410000 */
[----:B------:R-:W-:Y:S01]  /*7df0*/  FMUL.FTZ R41, R59, R41 ;  /* 0x000000293b297220 */ /* 0x000fe20000410000 */
[----:B------:R-:W-:Y:S01]  /*7e00*/  FFMA.FTZ R132, -R16, R32, R132 ;  /* 0x0000002010847223 */ /* 0x000fe20000010184 */
[----:B------:R-:W-:Y:S01]  /*7e10*/  FFMA.FTZ R110, R110, R109, R141 ;  /* 0x0000006d6e6e7223 */ /* 0x000fe2000001008d */
[----:B------:R-:W-:Y:S01]  /*7e20*/  FMUL.FTZ R42, R126, UR48 ;  /* 0x000000307e2a7c20 */ /* 0x000fe20008410000 */
[----:B------:R-:W-:Y:S01]  /*7e30*/  FMUL.FTZ R81, R60, R81 ;  /* 0x000000513c517220 */ /* 0x000fe20000410000 */
[----:B------:R1:W-:Y:S01]  /*7e40*/  STS [R40+0x109c], R41 ;  /* 0x00109c2928007388 */ /* 0x0003e20000000800 */
[----:B------:R-:W-:Y:S01]  /*7e50*/  FFMA.FTZ R111, R111, R110, R140 ;  /* 0x0000006e6f6f7223 */ /* 0x000fe2000001008c */
[----:B0-----:R-:W-:Y:S01]  /*7e60*/  FMUL.FTZ R43, R125, UR48 ;  /* 0x000000307d2b7c20 */ /* 0x001fe20008410000 */
[----:B------:R-:W-:Y:S01]  /*7e70*/  FMUL.FTZ R42, R54, R42 ;  /* 0x0000002a362a7220 */ /* 0x000fe20000410000 */
[----:B------:R0:W-:Y:S01]  /*7e80*/  STS [R40+0x1098], R81 ;  /* 0x0010985128007388 */ /* 0x0001e20000000800 */
[----:B------:R-:W-:Y:S01]  /*7e90*/  FFMA.FTZ R112, R112, R111, R139 ;  /* 0x0000006f70707223 */ /* 0x000fe2000001008b */
[----:B------:R-:W-:Y:S01]  /*7ea0*/  FMUL.FTZ R43, R53, R43 ;  /* 0x0000002b352b7220 */ /* 0x000fe20000410000 */
[----:B------:R-:W-:Y:S01]  /*7eb0*/  FMUL.FTZ R93, R10, R109 ;  /* 0x0000006d0a5d7220 */ /* 0x000fe20000410000 */
[----:B------:R0:W-:Y:S01]  /*7ec0*/  STS [R40+0x10b0], R42 ;  /* 0x0010b02a28007388 */ /* 0x0001e20000000800 */
[----:B------:R-:W-:Y:S01]  /*7ed0*/  FFMA.FTZ R113, R113, R112, R138 ;  /* 0x0000007071717223 */ /* 0x000fe2000001008a */
[----:B-1----:R-:W-:Y:S01]  /*7ee0*/  FMUL.FTZ R41, R127, UR48 ;  /* 0x000000307f297c20 */ /* 0x002fe20008410000 */
[----:B------:R-:W-:Y:S01]  /*7ef0*/  FFMA.FTZ R127, -R11, R27, R127 ;  /* 0x0000001b0b7f7223 */ /* 0x000fe2000001017f */
[----:B------:R1:W-:Y:S01]  /*7f00*/  STS [R40+0x10b4], R43 ;  /* 0x0010b42b28007388 */ /* 0x0003e20000000800 */
[----:B------:R-:W-:Y:S01]  /*7f10*/  FFMA.FTZ R114, R114, R113, R137 ;  /* 0x0000007172727223 */ /* 0x000fe20000010089 */
[----:B0-----:R-:W-:Y:S01]  /*7f20*/  FMUL.FTZ R81, R128, UR48 ;  /* 0x0000003080517c20 */ /* 0x001fe20008410000 */
[----:B------:R-:W-:Y:S01]  /*7f30*/  FMUL.FTZ R41, R55, R41 ;  /* 0x0000002937297220 */ /* 0x000fe20000410000 */
[----:B------:R-:W-:Y:S01]  /*7f40*/  FMUL.FTZ R92, R9, R108 ;  /* 0x0000006c095c7220 */ /* 0x000fe20000410000 */
[----:B------:R-:W-:Y:S01]  /*7f50*/  FFMA.FTZ R115, R115, R114, R136 ;  /* 0x0000007273737223 */ /* 0x000fe20000010088 */
[----:B------:R-:W-:Y:S01]  /*7f60*/  FMUL.FTZ R42, R121, UR48 ;  /* 0x00000030792a7c20 */ /* 0x000fe20008410000 */
[----:B------:R-:W-:Y:S01]  /*7f70*/  FMUL.FTZ R81, R56, R81 ;  /* 0x0000005138517220 */ /* 0x000fe20000410000 */
[----:B------:R0:W-:Y:S01]  /*7f80*/  STS [R40+0x10ac], R41 ;  /* 0x0010ac2928007388 */ /* 0x0001e20000000800 */
[----:B------:R-:W-:Y:S01]  /*7f90*/  FFMA.FTZ R116, R116, R115, R135 ;  /* 0x0000007374747223 */ /* 0x000fe20000010087 */
[----:B-1----:R-:W-:Y:S01]  /*7fa0*/  FMUL.FTZ R43, R124, UR48 ;  /* 0x000000307c2b7c20 */ /* 0x002fe20008410000 */
[----:B------:R-:W-:Y:S01]  /*7fb0*/  FMUL.FTZ R42, R49, R42 ;  /* 0x0000002a312a7220 */ /* 0x000fe20000410000 */
[----:B------:R1:W-:Y:S01]  /*7fc0*/  STS [R40+0x10a8], R81 ;  /* 0x0010a85128007388 */ /* 0x0003e20000000800 */
[-C--:B------:R-:W-:Y:S01]  /*7fd0*/  FFMA.FTZ R117, R117, R116.reuse, R134 ;  /* 0x0000007475757223 */ /* 0x080fe20000010086 */
[----:B------:R-:W-:Y:S01]  /*7fe0*/  FMUL.FTZ R43, R52, R43 ;  /* 0x0000002b342b7220 */ /* 0x000fe20000410000 */
[----:B------:R-:W-:Y:S01]  /*7ff0*/  FMUL.FTZ R83, R17, R116 ;  /* 0x0000007411537220 */ /* 0x000fe20000410000 */
[----:B------:R1:W-:Y:S01]  /*8000*/  STS [R40+0x10c4], R42 ;  /* 0x0010c42a28007388 */ /* 0x0003e20000000800 */
[----:B------:R-:W-:Y:S01]  /*8010*/  FMUL.FTZ R82, R18, R117 ;  /* 0x0000007512527220 */ /* 0x000fe20000410000 */
[----:B0-----:R-:W-:Y:S01]  /*8020*/  FMUL.FTZ R41, R122, UR48 ;  /* 0x000000307a297c20 */ /* 0x001fe20008410000 */
[----:B------:R-:W-:Y:S01]  /*8030*/  FMUL.FTZ R86, R16, R115 ;  /* 0x0000007310567220 */ /* 0x000fe20000410000 */
[----:B------:R0:W-:Y:S01]  /*8040*/  STS [R40+0x10b8], R43 ;  /* 0x0010b82b28007388 */ /* 0x0001e20000000800 */
[----:B------:R-:W-:Y:S01]  /*8050*/  FMUL.FTZ R87, R15, R114 ;  /* 0x000000720f577220 */ /* 0x000fe20000410000 */
[----:B-1----:R-:W-:Y:S01]  /*8060*/  FMUL.FTZ R81, R123, UR48 ;  /* 0x000000307b517c20 */ /* 0x002fe20008410000 */
[----:B------:R-:W-:Y:S01]  /*8070*/  FMUL.FTZ R41, R50, R41 ;  /* 0x0000002932297220 */ /* 0x000fe20000410000 */
[----:B------:R-:W-:Y:S01]  /*8080*/  FMUL.FTZ R95, R7, R106 ;  /* 0x0000006a075f7220 */ /* 0x000fe20000410000 */
[----:B------:R-:W1:Y:S01]  /*8090*/  S2UR UR28, SR_CTAID.X ;  /* 0x00000000001c79c3 */ /* 0x000e620000002500 */
[----:B------:R-:W-:Y:S01]  /*80a0*/  FMUL.FTZ R42, R120, UR48 ;  /* 0x00000030782a7c20 */ /* 0x000fe20008410000 */
[----:B------:R-:W-:Y:S01]  /*80b0*/  FMUL.FTZ R81, R51, R81 ;  /* 0x0000005133517220 */ /* 0x000fe20000410000 */
[----:B------:R0:W-:Y:S01]  /*80c0*/  STS [R40+0x10c0], R41 ;  /* 0x0010c02928007388 */ /* 0x0001e20000000800 */
[----:B------:R-:W-:Y:S01]  /*80d0*/  FMUL.FTZ R118, R149, UR51 ;  /* 0x0000003395767c20 */ /* 0x000fe20008410000 */
[----:B0-----:R-:W-:Y:S01]  /*80e0*/  FMUL.FTZ R43, R119, UR48 ;  /* 0x00000030772b7c20 */ /* 0x001fe20008410000 */
[----:B------:R-:W-:Y:S01]  /*80f0*/  FMUL.FTZ R42, R48, R42 ;  /* 0x0000002a302a7220 */ /* 0x000fe20000410000 */
[----:B------:R0:W-:Y:S01]  /*8100*/  STS [R40+0x10bc], R81 ;  /* 0x0010bc5128007388 */ /* 0x0001e20000000800 */
[----:B------:R-:W-:Y:S01]  /*8110*/  FMUL.FTZ R88, R110, UR51 ;  /* 0x000000336e587c20 */ /* 0x000fe20008410000 */
[----:B------:R-:W-:-:S02]  /*8120*/  FMUL.FTZ R43, R47, R43 ;  /* 0x0000002b2f2b7220 */ /* 0x000fc40000410000 */
[----:B------:R1:W-:Y:S01]  /*8130*/  STS [R40+0x10c8], R42 ;  /* 0x0010c82a28007388 */ /* 0x0003e20000000800 */
[----:B------:R-:W-:-:S03]  /*8140*/  FFMA.FTZ R41, R82, R150, RZ ;  /* 0x0000009652297223 */ /* 0x000fc600000100ff */
[----:B------:R1:W-:Y:S01]  /*8150*/  STS [R40+0x10cc], R43 ;  /* 0x0010cc2b28007388 */ /* 0x0003e20000000800 */
[----:B------:R-:W-:Y:S01]  /*8160*/  FFMA.FTZ R41, R83, R133, R41 ;  /* 0x0000008553297223 */ /* 0x000fe20000010029 */
[----:B0-----:R-:W-:-:S03]  /*8170*/  FMUL.FTZ R81, R14, R113 ;  /* 0x000000710e517220 */ /* 0x001fc60000410000 */
[----:B------:R-:W-:Y:S01]  /*8180*/  FFMA.FTZ R41, R86, R132, R41 ;  /* 0x0000008456297223 */ /* 0x000fe20000010029 */
[----:B-1----:R-:W-:Y:S01]  /*8190*/  FMUL.FTZ R42, R13, R112 ;  /* 0x000000700d2a7220 */ /* 0x002fe20000410000 */
[----:B------:R-:W-:Y:S01]  /*81a0*/  FMUL.FTZ R40, R12, R111 ;  /* 0x0000006f0c287220 */ /* 0x000fe20000410000 */
[----:B------:R-:W-:Y:S01]  /*81b0*/  FMUL.FTZ R43, R11, R110 ;  /* 0x0000006e0b2b7220 */ /* 0x000fe20000410000 */
[----:B------:R-:W-:-:S04]  /*81c0*/  FFMA.FTZ R41, R87, R131, R41 ;  /* 0x0000008357297223 */ /* 0x000fc80000010029 */
[----:B------:R-:W-:-:S04]  /*81d0*/  FFMA.FTZ R41, R81, R130, R41 ;  /* 0x0000008251297223 */ /* 0x000fc80000010029 */
[----:B------:R-:W-:-:S04]  /*81e0*/  FFMA.FTZ R41, R42, R129, R41 ;  /* 0x000000812a297223 */ /* 0x000fc80000010029 */
[C---:B------:R-:W-:Y:S01]  /*81f0*/  FFMA.FTZ R41, R40.reuse, R90, R41 ;  /* 0x0000005a28297223 */ /* 0x040fe20000010029 */
[----:B--2---:R-:W-:Y:S01]  /*8200*/  FADD.FTZ R156, R40, R156 ;  /* 0x0000009c289c7221 */ /* 0x004fe20000010000 */
[----:B---3--:R-:W-:-:S04]  /*8210*/  FADD.FTZ R155, R43, R155 ;  /* 0x0000009b2b9b7221 */ /* 0x008fc80000010000 */
[----:B------:R-:W-:Y:S04]  /*8220*/  STL [R1+0x28], R156 ;  /* 0x0000289c01007387 */ /* 0x000fe80000100800 */
[----:B------:R-:W-:Y:S04]  /*8230*/  STL [R1+0x24], R155 ;  /* 0x0000249b01007387 */ /* 0x000fe80000100800 */
[----:B------:R-:W2:Y:S01]  /*8240*/  LDL.LU R100, [R1+0x10] ;  /* 0x0000100001647983 */ /* 0x000ea20000300800 */
[----:B------:R-:W-:Y:S01]  /*8250*/  FFMA.FTZ R43, R43, R127, R41 ;  /* 0x0000007f2b2b7223 */ /* 0x000fe20000010029 */
[----:B------:R-:W-:Y:S01]  /*8260*/  FFMA.FTZ R126, -R10, R26, R126 ;  /* 0x0000001a0a7e7223 */ /* 0x000fe2000001017e */
[----:B------:R-:W0:Y:S03]  /*8270*/  LDC.64 R40, c[0x0][0x4d8] ;  /* 0x00013600ff287b82 */ /* 0x000e260000000a00 */
[C---:B------:R-:W-:Y:S01]  /*8280*/  FFMA.FTZ R43, R93.reuse, R126, R43 ;  /* 0x0000007e5d2b7223 */ /* 0x040fe2000001002b */
[----:B----4-:R-:W-:Y:S01]  /*8290*/  FADD.FTZ R153, R93, R153 ;  /* 0x000000995d997221 */ /* 0x010fe20000010000 */
[----:B------:R-:W-:-:S04]  /*82a0*/  FMUL.FTZ R93, R8, R107 ;  /* 0x0000006b085d7220 */ /* 0x000fc80000410000 */
[----:B------:R-:W-:Y:S01]  /*82b0*/  STL [R1+0x20], R153 ;  /* 0x0000209901007387 */ /* 0x000fe20000100800 */
[----:B-----5:R-:W-:-:S05]  /*82c0*/  FADD.FTZ R152, R92, R152 ;  /* 0x000000985c987221 */ /* 0x020fca0000010000 */
[----:B------:R-:W-:Y:S01]  /*82d0*/  STL [R1+0x1c], R152 ;  /* 0x00001c9801007387 */ /* 0x000fe20000100800 */
[----:B------:R-:W-:-:S03]  /*82e0*/  FADD.FTZ R151, R93, R151 ;  /* 0x000000975d977221 */ /* 0x000fc60000010000 */
[----:B------:R-:W3:Y:S01]  /*82f0*/  LDL.LU R98, [R1+0xc] ;  /* 0x00000c0001627983 */ /* 0x000ee20000300800 */
[----:B------:R-:W-:-:S03]  /*8300*/  FADD.FTZ R97, R42, R97 ;  /* 0x000000612a617221 */ /* 0x000fc60000010000 */
[----:B------:R-:W-:Y:S01]  /*8310*/  STL [R1+0x18], R151 ;  /* 0x0000189701007387 */ /* 0x000fe20000100800 */
[----:B------:R-:W-:-:S03]  /*8320*/  FADD.FTZ R96, R95, R96 ;  /* 0x000000605f607221 */ /* 0x000fc60000010000 */
[----:B------:R-:W4:Y:S04]  /*8330*/  LDL.LU R99, [R1+0x8] ;  /* 0x0000080001637983 */ /* 0x000f280000300800 */
[----:B------:R-:W-:Y:S04]  /*8340*/  STL [R1+0x2c], R97 ;  /* 0x00002c6101007387 */ /* 0x000fe80000100800 */
[----:B------:R1:W-:Y:S02]  /*8350*/  STL [R1+0x14], R96 ;  /* 0x0000146001007387 */ /* 0x0003e40000100800 */
[----:B-1----:R-:W-:Y:S01]  /*8360*/  FMUL.FTZ R96, R6, R105 ;  /* 0x0000006906607220 */ /* 0x002fe20000410000 */
[----:B------:R-:W-:Y:S01]  /*8370*/  FFMA.FTZ R125, -R9, R25, R125 ;  /* 0x00000019097d7223 */ /* 0x000fe2000001017d */
[----:B------:R-:W-:Y:S01]  /*8380*/  FFMA.FTZ R124, -R8, R24, R124 ;  /* 0x00000018087c7223 */ /* 0x000fe2000001017c */
[----:B------:R-:W-:Y:S01]  /*8390*/  FFMA.FTZ R123, -R7, R23, R123 ;  /* 0x00000017077b7223 */ /* 0x000fe2000001017b */
[----:B------:R-:W-:Y:S01]  /*83a0*/  FMUL.FTZ R94, R111, UR51 ;  /* 0x000000336f5e7c20 */ /* 0x000fe20008410000 */
[----:B------:R-:W-:Y:S01]  /*83b0*/  USHF.R.S32.HI UR48, URZ, 0x1f, UR10 ;  /* 0x0000001fff307899 */ /* 0x000fe2000801140a */
[----:B------:R-:W-:Y:S01]  /*83c0*/  FFMA.FTZ R121, -R5, R21, R121 ;  /* 0x0000001505797223 */ /* 0x000fe20000010179 */
[----:B------:R-:W-:Y:S01]  /*83d0*/  FFMA.FTZ R120, -R4, R20, R120 ;  /* 0x0000001404787223 */ /* 0x000fe20000010178 */
[----:B------:R-:W-:Y:S01]  /*83e0*/  FFMA.FTZ R119, -R3, R19, R119 ;  /* 0x0000001303777223 */ /* 0x000fe20000010177 */
[----:B------:R-:W-:Y:S01]  /*83f0*/  FMUL.FTZ R91, R109, UR51 ;  /* 0x000000336d5b7c20 */ /* 0x000fe20008410000 */
[----:B------:R-:W-:Y:S01]  /*8400*/  FMUL.FTZ R89, R108, UR51 ;  /* 0x000000336c597c20 */ /* 0x000fe20008410000 */
[----:B------:R-:W-:Y:S01]  /*8410*/  BSSY.RECONVERGENT B0, `(.L_x_426) ;  /* 0x000004a000007945 */ /* 0x000fe20003800200 */
[----:B------:R-:W-:Y:S01]  /*8420*/  FMUL.FTZ R88, R127, R88 ;  /* 0x000000587f587220 */ /* 0x000fe20000410000 */
[----:B------:R-:W-:Y:S01]  /*8430*/  ISETP.GE.AND P4, PT, R80, 0x101, PT ;  /* 0x000001015000780c */ /* 0x000fe20003f86270 */
[----:B------:R-:W-:Y:S01]  /*8440*/  FMUL.FTZ R102, R112, UR51 ;  /* 0x0000003370667c20 */ /* 0x000fe20008410000 */
[----:B------:R-:W-:Y:S01]  /*8450*/  FMUL.FTZ R101, R113, UR51 ;  /* 0x0000003371657c20 */ /* 0x000fe20008410000 */
[----:B------:R-:W-:Y:S01]  /*8460*/  BAR.SYNC.DEFER_BLOCKING 0x0 ;  /* 0x0000000000007b1d */ /* 0x000fe20000010000 */
[----:B--2---:R-:W-:-:S05]  /*8470*/  FADD.FTZ R100, R96, R100 ;  /* 0x0000006460647221 */ /* 0x004fca0000010000 */
[----:B------:R1:W-:Y:S04]  /*8480*/  STL [R1+0x10], R100 ;  /* 0x0000106401007387 */ /* 0x0003e80000100800 */
[----:B-1----:R-:W2:Y:S01]  /*8490*/  LDL.LU R100, [R1+0x4] ;  /* 0x0000040001647983 */ /* 0x002ea20000300800 */
[----:B------:R-:W-:-:S04]  /*84a0*/  FFMA.FTZ R43, R92, R125, R43 ;  /* 0x0000007d5c2b7223 */ /* 0x000fc8000001002b */
[----:B------:R-:W-:Y:S01]  /*84b0*/  FFMA.FTZ R43, R93, R124, R43 ;  /* 0x0000007c5d2b7223 */ /* 0x000fe2000001002b */
[----:B------:R-:W-:-:S03]  /*84c0*/  IMAD.MOV.U32 R42, RZ, RZ, R79 ;  /* 0x000000ffff2a7224 */ /* 0x000fc600078e004f */
[----:B------:R-:W-:Y:S01]  /*84d0*/  FFMA.FTZ R95, R95, R123, R43 ;  /* 0x0000007b5f5f7223 */ /* 0x000fe2000001002b */
[----:B------:R-:W-:Y:S02]  /*84e0*/  HFMA2 R43, -RZ, RZ, 0, 0 ;  /* 0x00000000ff2b7431 */ /* 0x000fe400000001ff */
[----:B------:R-:W-:Y:S01]  /*84f0*/  FMUL.FTZ R90, R90, R94 ;  /* 0x0000005e5a5a7220 */ /* 0x000fe20000410000 */
[----:B------:R-:W-:Y:S01]  /*8500*/  FMUL.FTZ R94, R106, UR51 ;  /* 0x000000336a5e7c20 */ /* 0x000fe20008410000 */
[----:B0-----:R-:W-:Y:S02]  /*8510*/  IMAD R97, R41, UR28, RZ ;  /* 0x0000001c29617c24 */ /* 0x001fe4000f8e02ff */
[----:B------:R-:W-:-:S04]  /*8520*/  IMAD.WIDE.U32 R42, R40, UR28, R42 ;  /* 0x0000001c282a7c25 */ /* 0x000fc8000f8e002a */
[----:B------:R-:W-:Y:S01]  /*8530*/  FMUL.FTZ R93, R123, R94 ;  /* 0x0000005e7b5d7220 */ /* 0x000fe20000410000 */
[----:B------:R-:W-:Y:S01]  /*8540*/  FFMA.FTZ R41, -R6, R22, R122 ;  /* 0x0000001606297223 */ /* 0x000fe2000001017a */
[----:B------:R-:W-:Y:S01]  /*8550*/  FMUL.FTZ R94, R105, UR51 ;  /* 0x00000033695e7c20 */ /* 0x000fe20008410000 */
[----:B------:R-:W-:Y:S01]  /*8560*/  IMAD.IADD R43, R43, 0x1, R97 ;  /* 0x000000012b2b7824 */ /* 0x000fe200078e0261 */
[----:B------:R-:W-:Y:S02]  /*8570*/  IADD3 R97, PT, PT, R79, 0x80, RZ ;  /* 0x000000804f617810 */ /* 0x000fe40007ffe0ff */
[----:B------:R-:W-:Y:S01]  /*8580*/  FMUL.FTZ R94, R41, R94 ;  /* 0x0000005e295e7220 */ /* 0x000fe20000410000 */
[----:B------:R-:W-:Y:S01]  /*8590*/  FFMA.FTZ R41, R96, R41, R95 ;  /* 0x0000002960297223 */ /* 0x000fe2000001005f */
[----:B------:R-:W-:-:S04]  /*85a0*/  LEA.HI R95, R97, R79, RZ, 0x1b ;  /* 0x0000004f615f7211 */ /* 0x000fc800078fd8ff */
[----:B------:R-:W-:Y:S02]  /*85b0*/  LEA R97, R95, UR32, 0x2 ;  /* 0x000000205f617c11 */ /* 0x000fe4000f8e10ff */
[----:B------:R-:W-:-:S04]  /*85c0*/  MOV R40, UR42 ;  /* 0x0000002a00287c02 */ /* 0x000fc80008000f00 */
[----:B------:R-:W0:Y:S01]  /*85d0*/  LDS R97, [R97+0x1290] ;  /* 0x0012900061617984 */ /* 0x000e220000000800 */
[----:B------:R-:W-:Y:S01]  /*85e0*/  UIMAD UR48, UR48, UR42, URZ ;  /* 0x0000002a303072a4 */ /* 0x000fe2000f8e02ff */
[----:B------:R-:W-:-:S04]  /*85f0*/  IMAD.WIDE.U32 R42, R40, UR10, R42 ;  /* 0x0000000a282a7c25 */ /* 0x000fc8000f8e002a */
[----:B------:R-:W-:Y:S01]  /*8600*/  FMUL.FTZ R95, R5, R104 ;  /* 0x00000068055f7220 */ /* 0x000fe20000410000 */
[----:B------:R-:W-:Y:S01]  /*8610*/  UIMAD UR48, UR10, UR43, UR48 ;  /* 0x0000002b0a3072a4 */ /* 0x000fe2000f8e0230 */
[----:B------:R-:W-:Y:S02]  /*8620*/  IADD3 R40, P3, PT, R42, UR29, RZ ;  /* 0x0000001d2a287c10 */ /* 0x000fe4000ff7e0ff */
[C---:B---3--:R-:W-:Y:S01]  /*8630*/  FADD.FTZ R98, R95.reuse, R98 ;  /* 0x000000625f627221 */ /* 0x048fe20000010000 */
[----:B------:R-:W-:Y:S01]  /*8640*/  FFMA.FTZ R42, R95, R121, R41 ;  /* 0x000000795f2a7223 */ /* 0x000fe20000010029 */
[----:B------:R-:W-:Y:S02]  /*8650*/  MOV R95, UR44 ;  /* 0x0000002c005f7c02 */ /* 0x000fe40008000f00 */
[----:B------:R-:W-:Y:S01]  /*8660*/  IADD3.X R41, PT, PT, R43, UR48, RZ, P3, !PT ;  /* 0x000000302b297c10 */ /* 0x000fe20009ffe4ff */
[----:B------:R-:W-:Y:S01]  /*8670*/  FMUL.FTZ R43, R4, R103 ;  /* 0x00000067042b7220 */ /* 0x000fe20000410000 */
[----:B------:R1:W-:Y:S01]  /*8680*/  STL [R1+0xc], R98 ;  /* 0x00000c6201007387 */ /* 0x0003e20000100800 */
        /* <DEDUP_REMOVED lines=9> */
[----:B------:R-:W-:Y:S01]  /*8720*/  FMUL.FTZ R95, R3, R149 ;  /* 0x00000095035f7220 */ /* 0x000fe20000410000 */
[----:B-1----:R-:W-:-:S02]  /*8730*/  IADD3 R99, PT, PT, R79, 0x100, RZ ;  /* 0x000001004f637810 */ /* 0x002fc40007ffe0ff */
[----:B------:R-:W-:Y:S01]  /*8740*/  LEA.HI.X R43, R40, UR47, R41, 0x2, P3 ;  /* 0x0000002f282b7c11 */ /* 0x000fe200098f1429 */
[----:B------:R-:W-:Y:S01]  /*8750*/  FMUL.FTZ R92, R107, UR51 ;  /* 0x000000336b5c7c20 */ /* 0x000fe20008410000 */
[----:B------:R-:W-:Y:S01]  /*8760*/  LEA.HI R40, R99, R79, RZ, 0x1b ;  /* 0x0000004f63287211 */ /* 0x000fe200078fd8ff */
[----:B------:R-:W-:Y:S01]  /*8770*/  FMUL.FTZ R96, R104, UR51 ;  /* 0x0000003368607c20 */ /* 0x000fe20008410000 */
[----:B------:R-:W-:Y:S01]  /*8780*/  FMUL.FTZ R118, R119, R118 ;  /* 0x0000007677767220 */ /* 0x000fe20000410000 */
[----:B------:R-:W-:Y:S01]  /*8790*/  FMUL.FTZ R91, R126, R91 ;  /* 0x0000005b7e5b7220 */ /* 0x000fe20000410000 */
[----:B------:R-:W-:Y:S01]  /*87a0*/  FMUL.FTZ R89, R125, R89 ;  /* 0x000000597d597220 */ /* 0x000fe20000410000 */
[----:B------:R-:W-:Y:S01]  /*87b0*/  FMUL.FTZ R92, R124, R92 ;  /* 0x0000005c7c5c7220 */ /* 0x000fe20000410000 */
[----:B------:R-:W-:Y:S01]  /*87c0*/  FMUL.FTZ R96, R121, R96 ;  /* 0x0000006079607220 */ /* 0x000fe20000410000 */
[----:B------:R-:W-:Y:S01]  /*87d0*/  ISETP.GE.AND P3, PT, R80, 0x81, PT ;  /* 0x000000815000780c */ /* 0x000fe20003f66270 */
        /* <DEDUP_REMOVED lines=13> */
.L_x_427:
[----:B------:R-:W-:Y:S05]  /*88b0*/  BSYNC.RECONVERGENT B0 ;  /* 0x0000000000007941 */ /* 0x000fea0003800200 */
.L_x_426:
[----:B------:R-:W-:Y:S04]  /*88c0*/  BSSY.RECONVERGENT B0, `(.L_x_428) ;  /* 0x0000003000007945 */ /* 0x000fe80003800200 */
[----:B------:R-:W-:Y:S05]  /*88d0*/  @!P3 BRA `(.L_x_429) ;  /* 0x000000000004b947 */ /* 0x000fea0003800000 */
[----:B------:R1:W-:Y:S02]  /*88e0*/  REDG.E.ADD.F32.FTZ.RN.STRONG.GPU desc[UR34][R42.64+0x200], R97 ;  /* 0x000200612a0079a6 */ /* 0x0003e4000c12f322 */
.L_x_429:
[----:B------:R-:W-:Y:S05]  /*88f0*/  BSYNC.RECONVERGENT B0 ;  /* 0x0000000000007941 */ /* 0x000fea0003800200 */
.L_x_428:
[----:B------:R-:W2:Y:S01]  /*8900*/  LDS R119, [R119+0x1490] ;  /* 0x0014900077777984 */ /* 0x000ea20000000800 */
[----:B------:R-:W-:Y:S01]  /*8910*/  BSSY.RECONVERGENT B0, `(.L_x_430) ;  /* 0x0000004000007945 */ /* 0x000fe20003800200 */
[----:B-1----:R-:W-:-:S03]  /*8920*/  IADD3 R97, PT, PT, R79, 0x180, RZ ;  /* 0x000001804f617810 */ /* 0x002fc60007ffe0ff */
[----:B------:R-:W-:Y:S05]  /*8930*/  @!P4 BRA `(.L_x_431) ;  /* 0x000000000004c947 */ /* 0x000fea0003800000 */
[----:B--2---:R1:W-:Y:S02]  /*8940*/  REDG.E.ADD.F32.FTZ.RN.STRONG.GPU desc[UR34][R42.64+0x400], R119 ;  /* 0x000400772a0079a6 */ /* 0x0043e4000c12f322 */
.L_x_431:
[----:B------:R-:W-:Y:S05]  /*8950*/  BSYNC.RECONVERGENT B0 ;  /* 0x0000000000007941 */ /* 0x000fea0003800200 */
.L_x_430:
        /* <DEDUP_REMOVED lines=16> */
.L_x_433:
[----:B------:R-:W-:Y:S05]  /*8a60*/  BSYNC.RECONVERGENT B0 ;  /* 0x0000000000007941 */ /* 0x000fea0003800200 */
.L_x_432:
[----:B------:R-:W2:Y:S01]  /*8a70*/  LDS R119, [R119+0x1890] ;  /* 0x0018900077777984 */ /* 0x000ea20000000800 */
[----:B------:R-:W-:Y:S01]  /*8a80*/  BSSY.RECONVERGENT B0, `(.L_x_434) ;  /* 0x0000005000007945 */ /* 0x000fe20003800200 */
[----:B01----:R-:W-:Y:S02]  /*8a90*/  LEA.HI R97, R121, R79, RZ, 0x1b ;  /* 0x0000004f79617211 */ /* 0x003fe400078fd8ff */
[----:B------:R-:W-:Y:S01]  /*8aa0*/  LEA R120, R120, UR32, 0x2 ;  /* 0x0000002078787c11 */ /* 0x000fe2000f8e10ff */
[----:B------:R-:W-:Y:S06]  /*8ab0*/  @!P3 BRA `(.L_x_435) ;  /* 0x000000000004b947 */ /* 0x000fec0003800000 */
[----:B--2---:R0:W-:Y:S02]  /*8ac0*/  REDG.E.ADD.F32.FTZ.RN.STRONG.GPU desc[UR34][R42.64+0x800], R119 ;  /* 0x000800772a0079a6 */ /* 0x0041e4000c12f322 */
.L_x_435:
[----:B------:R-:W-:Y:S05]  /*8ad0*/  BSYNC.RECONVERGENT B0 ;  /* 0x0000000000007941 */ /* 0x000fea0003800200 */
.L_x_434:
[----:B------:R-:W1:Y:S01]  /*8ae0*/  LDS R120, [R120+0x1a90] ;  /* 0x001a900078787984 */ /* 0x000e620000000800 */
[----:B------:R-:W-:Y:S01]  /*8af0*/  BSSY.RECONVERGENT B0, `(.L_x_436) ;  /* 0x0000004000007945 */ /* 0x000fe20003800200 */
[----:B------:R-:W-:-:S03]  /*8b00*/  LEA R97, R97, UR32, 0x2 ;  /* 0x0000002061617c11 */ /* 0x000fc6000f8e10ff */
[----:B------:R-:W-:Y:S05]  /*8b10*/  @!P4 BRA `(.L_x_437) ;  /* 0x000000000004c947 */ /* 0x000fea0003800000 */
[----:B-1----:R3:W-:Y:S02]  /*8b20*/  REDG.E.ADD.F32.FTZ.RN.STRONG.GPU desc[UR34][R42.64+0xa00], R120 ;  /* 0x000a00782a0079a6 */ /* 0x0027e4000c12f322 */
.L_x_437:
[----:B------:R-:W-:Y:S05]  /*8b30*/  BSYNC.RECONVERGENT B0 ;  /* 0x0000000000007941 */ /* 0x000fea0003800200 */
.L_x_436:
[----:B------:R-:W4:Y:S01]  /*8b40*/  LDS R97, [R97+0x1c90] ;  /* 0x001c900061617984 */ /* 0x000f220000000800 */
[----:B------:R-:W-:Y:S01]  /*8b50*/  BSSY.RECONVERGENT B0, `(.L_x_438) ;  /* 0x0000004000007945 */ /* 0x000fe20003800200 */
[----:B0-2---:R-:W-:-:S03]  /*8b60*/  VIADD R119, R79, 0x380 ;  /* 0x000003804f777836 */ /* 0x005fc60000000000 */
[----:B------:R-:W-:Y:S05]  /*8b70*/  @!P5 BRA `(.L_x_439) ;  /* 0x000000000004d947 */ /* 0x000fea0003800000 */
[----:B----4-:R0:W-:Y:S02]  /*8b80*/  REDG.E.ADD.F32.FTZ.RN.STRONG.GPU desc[UR34][R42.64+0xc00], R97 ;  /* 0x000c00612a0079a6 */ /* 0x0101e4000c12f322 */
.L_x_439:
[----:B------:R-:W-:Y:S05]  /*8b90*/  BSYNC.RECONVERGENT B0 ;  /* 0x0000000000007941 */ /* 0x000fea0003800200 */
.L_x_438:
        /* <DEDUP_REMOVED lines=16> */
.L_x_441:
[----:B------:R-:W-:Y:S05]  /*8ca0*/  BSYNC.RECONVERGENT B0 ;  /* 0x0000000000007941 */ /* 0x000fea0003800200 */
.L_x_440:
[----:B------:R-:W2:Y:S01]  /*8cb0*/  LDS R119, [R119+0x2090] ;  /* 0x0020900077777984 */ /* 0x000ea20000000800 */
[----:B------:R-:W-:Y:S01]  /*8cc0*/  BSSY.RECONVERGENT B0, `(.L_x_442) ;  /* 0x0000005000007945 */ /* 0x000fe20003800200 */
[----:B01----:R-:W-:Y:S02]  /*8cd0*/  LEA.HI R97, R121, R79, RZ, 0x1b ;  /* 0x0000004f79617211 */ /* 0x003fe400078fd8ff */
[----:B------:R-:W-:Y:S01]  /*8ce0*/  LEA R120, R120, UR32, 0x2 ;  /* 0x0000002078787c11 */ /* 0x000fe2000f8e10ff */
[----:B------:R-:W-:Y:S06]  /*8cf0*/  @!P3 BRA `(.L_x_443) ;  /* 0x000000000004b947 */ /* 0x000fec0003800000 */
[----:B--2---:R0:W-:Y:S02]  /*8d00*/  REDG.E.ADD.F32.FTZ.RN.STRONG.GPU desc[UR34][R42.64+0x1000], R119 ;  /* 0x001000772a0079a6 */ /* 0x0041e4000c12f322 */
.L_x_443:
[----:B------:R-:W-:Y:S05]  /*8d10*/  BSYNC.RECONVERGENT B0 ;  /* 0x0000000000007941 */ /* 0x000fea0003800200 */
.L_x_442:
[----:B------:R-:W1:Y:S01]  /*8d20*/  LDS R120, [R120+0x2290] ;  /* 0x0022900078787984 */ /* 0x000e620000000800 */
[----:B------:R-:W-:Y:S01]  /*8d30*/  BSSY.RECONVERGENT B0, `(.L_x_444) ;  /* 0x0000004000007945 */ /* 0x000fe20003800200 */
[----:B------:R-:W-:-:S03]  /*8d40*/  LEA R97, R97, UR32, 0x2 ;  /* 0x0000002061617c11 */ /* 0x000fc6000f8e10ff */
[----:B------:R-:W-:Y:S05]  /*8d50*/  @!P4 BRA `(.L_x_445) ;  /* 0x000000000004c947 */ /* 0x000fea0003800000 */
[----:B-1----:R3:W-:Y:S02]  /*8d60*/  REDG.E.ADD.F32.FTZ.RN.STRONG.GPU desc[UR34][R42.64+0x1200], R120 ;  /* 0x001200782a0079a6 */ /* 0x0027e4000c12f322 */
.L_x_445:
[----:B------:R-:W-:Y:S05]  /*8d70*/  BSYNC.RECONVERGENT B0 ;  /* 0x0000000000007941 */ /* 0x000fea0003800200 */
.L_x_444:
[----:B------:R-:W4:Y:S01]  /*8d80*/  LDS R97, [R97+0x2490] ;  /* 0x0024900061617984 */ /* 0x000f220000000800 */
[----:B------:R-:W-:Y:S01]  /*8d90*/  BSSY.RECONVERGENT B0, `(.L_x_446) ;  /* 0x0000005000007945 */ /* 0x000fe20003800200 */
[C---:B0-2---:R-:W-:Y:S01]  /*8da0*/  VIADD R119, R79.reuse, 0x580 ;  /* 0x000005804f777836 */ /* 0x045fe20000000000 */
[----:B-1-3--:R-:W-:Y:S02]  /*8db0*/  IADD3 R120, PT, PT, R79, 0x600, RZ ;  /* 0x000006004f787810 */ /* 0x00afe40007ffe0ff */
[----:B------:R-:W-:Y:S05]  /*8dc0*/  @!P5 BRA `(.L_x_447) ;  /* 0x000000000004d947 */ /* 0x000fea0003800000 */
[----:B----4-:R0:W-:Y:S02]  /*8dd0*/  REDG.E.ADD.F32.FTZ.RN.STRONG.GPU desc[UR34][R42.64+0x1400], R97 ;  /* 0x001400612a0079a6 */ /* 0x0101e4000c12f322 */
.L_x_447:
[----:B------:R-:W-:Y:S05]  /*8de0*/  BSYNC.RECONVERGENT B0 ;  /* 0x0000000000007941 */ /* 0x000fea0003800200 */
.L_x_446:
        /* <DEDUP_REMOVED lines=16> */
.L_x_449:
[----:B------:R-:W-:Y:S05]  /*8ef0*/  BSYNC.RECONVERGENT B0 ;  /* 0x0000000000007941 */ /* 0x000fea0003800200 */
.L_x_448:
[----:B------:R-:W2:Y:S01]  /*8f00*/  LDS R120, [R120+0x2890] ;  /* 0x0028900078787984 */ /* 0x000ea20000000800 */
[----:B------:R-:W-:Y:S01]  /*8f10*/  BSSY.RECONVERGENT B0, `(.L_x_450) ;  /* 0x0000006000007945 */ /* 0x000fe20003800200 */
[----:B01----:R-:W-:Y:S02]  /*8f20*/  IADD3 R119, PT, PT, R79, 0x780, RZ ;  /* 0x000007804f777810 */ /* 0x003fe40007ffe0ff */
[----:B------:R-:W-:Y:S02]  /*8f30*/  LEA.HI R80, R121, R79, RZ, 0x1b ;  /* 0x0000004f79507211 */ /* 0x000fe400078fd8ff */
[----:B------:R-:W-:Y:S01]  /*8f40*/  LEA R97, R97, UR32, 0x2 ;  /* 0x0000002061617c11 */ /* 0x000fe2000f8e10ff */
[----:B------:R-:W-:Y:S06]  /*8f50*/  @!P1 BRA `(.L_x_451) ;  /* 0x0000000000049947 */ /* 0x000fec0003800000 */
[----:B--2---:R0:W-:Y:S02]  /*8f60*/  REDG.E.ADD.F32.FTZ.RN.STRONG.GPU desc[UR34][R42.64+0x1800], R120 ;  /* 0x001800782a0079a6 */ /* 0x0041e4000c12f322 */
.L_x_451:
[----:B------:R-:W-:Y:S05]  /*8f70*/  BSYNC.RECONVERGENT B0 ;  /* 0x0000000000007941 */ /* 0x000fea0003800200 */
.L_x_450:
[----:B------:R-:W1:Y:S01]  /*8f80*/  LDS R97, [R97+0x2a90] ;  /* 0x002a900061617984 */ /* 0x000e620000000800 */
[----:B------:R-:W-:Y:S01]  /*8f90*/  BSSY.RECONVERGENT B0, `(.L_x_452) ;  /* 0x0000005000007945 */ /* 0x000fe20003800200 */
[----:B------:R-:W-:Y:S02]  /*8fa0*/  LEA.HI R119, R119, R79, RZ, 0x1b ;  /* 0x0000004f77777211 */ /* 0x000fe400078fd8ff */
[----:B------:R-:W-:Y:S01]  /*8fb0*/  LEA R80, R80, UR32, 0x2 ;  /* 0x0000002050507c11 */ /* 0x000fe2000f8e10ff */
[----:B------:R-:W-:Y:S06]  /*8fc0*/  @!P3 BRA `(.L_x_453) ;  /* 0x000000000004b947 */ /* 0x000fec0003800000 */
[----:B-1----:R3:W-:Y:S02]  /*8fd0*/  REDG.E.ADD.F32.FTZ.RN.STRONG.GPU desc[UR34][R42.64+0x1a00], R97 ;  /* 0x001a00612a0079a6 */ /* 0x0027e4000c12f322 */
.L_x_453:
[----:B------:R-:W-:Y:S05]  /*8fe0*/  BSYNC.RECONVERGENT B0 ;  /* 0x0000000000007941 */ /* 0x000fea0003800200 */
.L_x_452:
[----:B------:R-:W4:Y:S01]  /*8ff0*/  LDS R80, [R80+0x2c90] ;  /* 0x002c900050507984 */ /* 0x000f220000000800 */
[----:B------:R-:W-:Y:S01]  /*9000*/  BSSY.RECONVERGENT B0, `(.L_x_454) ;  /* 0x0000004000007945 */ /* 0x000fe20003800200 */
[----:B------:R-:W-:-:S03]  /*9010*/  LEA R119, R119, UR32, 0x2 ;  /* 0x0000002077777c11 */ /* 0x000fc6000f8e10ff */
[----:B------:R-:W-:Y:S05]  /*9020*/  @!P4 BRA `(.L_x_455) ;  /* 0x000000000004c947 */ /* 0x000fea0003800000 */
[----:B----4-:R4:W-:Y:S02]  /*9030*/  REDG.E.ADD.F32.FTZ.RN.STRONG.GPU desc[UR34][R42.64+0x1c00], R80 ;  /* 0x001c00502a0079a6 */ /* 0x0109e4000c12f322 */
.L_x_455:
[----:B------:R-:W-:Y:S05]  /*9040*/  BSYNC.RECONVERGENT B0 ;  /* 0x0000000000007941 */ /* 0x000fea0003800200 */
.L_x_454:
[----:B------:R-:W0:Y:S01]  /*9050*/  LDS R119, [R119+0x2e90] ;  /* 0x002e900077777984 */ /* 0x000e220000000800 */
[----:B------:R-:W-:Y:S04]  /*9060*/  BSSY.RECONVERGENT B0, `(.L_x_456) ;  /* 0x0000003000007945 */ /* 0x000fe80003800200 */
[----:B------:R-:W-:Y:S05]  /*9070*/  @!P5 BRA `(.L_x_457) ;  /* 0x000000000004d947 */ /* 0x000fea0003800000 */
[----:B0-----:R0:W-:Y:S02]  /*9080*/  REDG.E.ADD.F32.FTZ.RN.STRONG.GPU desc[UR34][R42.64+0x1e00], R119 ;  /* 0x001e00772a0079a6 */ /* 0x0011e4000c12f322 */
.L_x_457:
[----:B------:R-:W-:Y:S05]  /*9090*/  BSYNC.RECONVERGENT B0 ;  /* 0x0000000000007941 */ /* 0x000fea0003800200 */
.L_x_456:
        /* <DEDUP_REMOVED lines=31> */
[----:B------:R-:W-:Y:S01]  /*9290*/  SHFL.DOWN PT, R42, R84, 0x10, 0x1f ;  /* 0x0a001f00542a7f89 */ /* 0x000fe200000e0000 */
[----:B------:R-:W-:-:S03]  /*92a0*/  ISETP.NE.AND P1, PT, R97, RZ, PT ;  /* 0x000000ff6100720c */ /* 0x000fc60003f25270 */
[----:B------:R-:W0:Y:S01]  /*92b0*/  SHFL.DOWN PT, R80, R95, 0x10, 0x1f ;  /* 0x0a001f005f507f89 */ /* 0x000e2200000e0000 */
[----:B------:R-:W-:Y:S01]  /*92c0*/  FFMA.FTZ R88, R27, R110, R88 ;  /* 0x0000006e1b587223 */ /* 0x000fe20000010058 */
[----:B------:R-:W-:Y:S01]  /*92d0*/  FMUL.FTZ R102, R129, R102 ;  /* 0x0000006681667220 */ /* 0x000fe20000410000 */
[----:B------:R-:W-:Y:S02]  /*92e0*/  FMUL.FTZ R101, R130, R101 ;  /* 0x0000006582657220 */ /* 0x000fe40000410000 */
[----:B------:R-:W-:-:S05]  /*92f0*/  FADD.FTZ R154, R88, R154 ;  /* 0x0000009a589a7221 */ /* 0x000fca0000010000 */
[----:B------:R-:W-:Y:S01]  /*9300*/  @!P1 SHF.R.U32.HI R43, RZ, 0x2, R79 ;  /* 0x00000002ff2b9819 */ /* 0x000fe2000001164f */
[----:B------:R-:W-:-:S03]  /*9310*/  FMUL.FTZ R100, R131, R100 ;  /* 0x0000006483647220 */ /* 0x000fc60000410000 */
[----:B------:R-:W-:Y:S01]  /*9320*/  @!P1 LOP3.LUT R88, R43, 0xf8, RZ, 0xc0, !PT ;  /* 0x000000f82b589812 */ /* 0x000fe200078ec0ff */
[----:B------:R-:W-:Y:S01]  /*9330*/  FFMA.FTZ R43, R29, R112, R102 ;  /* 0x000000701d2b7223 */ /* 0x000fe20000010066 */
[----:B------:R-:W-:-:S03]  /*9340*/  FMUL.FTZ R99, R132, R99 ;  /* 0x0000006384637220 */ /* 0x000fc60000410000 */
[----:B------:R-:W-:Y:S01]  /*9350*/  FADD.FTZ R44, R43, R44 ;  /* 0x0000002c2b2c7221 */ /* 0x000fe20000010000 */
[----:B------:R-:W-:Y:S01]  /*9360*/  FFMA.FTZ R43, R31, R114, R100 ;  /* 0x000000721f2b7223 */ /* 0x000fe20000010064 */
[----:B0-----:R-:W-:-:S03]  /*9370*/  FADD.FTZ R80, R95, R80 ;  /* 0x000000505f507221 */ /* 0x001fc60000010000 */
[----:B------:R-:W-:Y:S01]  /*9380*/  FADD.FTZ R38, R43, R38 ;  /* 0x000000262b267221 */ /* 0x000fe20000010000 */
        /* <DEDUP_REMOVED lines=26> */
[----:B------:R-:W-:Y:S01]  /*9530*/  FADD.FTZ R81, R84, R42 ;  /* 0x0000002a54517221 */ /* 0x000fe20000010000 */
[----:B------:R-:W-:-:S04]  /*9540*/  FFMA.FTZ R42, R30, R113, R101 ;  /* 0x000000711e2a7223 */ /* 0x000fc80000010065 */
[----:B------:R-:W-:Y:S01]  /*9550*/  FADD.FTZ R39, R42, R39 ;  /* 0x000000272a277221 */ /* 0x000fe20000010000 */
[----:B------:R-:W-:Y:S01]  /*9560*/  FMUL.FTZ R42, R133, R41 ;  /* 0x00000029852a7220 */ /* 0x000fe20000410000 */
[----:B------:R-:W-:Y:S01]  /*9570*/  FMUL.FTZ R41, R150, R40 ;  /* 0x0000002896297220 */ /* 0x000fe20000410000 */
[----:B------:R0:W-:Y:S01]  /*9580*/  @!P1 STS.64 [R88+UR32+0x3198], R80 ;  /* 0x0031985058009988 */ /* 0x0001e20008000a20 */
[----:B------:R-:W-:Y:S01]  /*9590*/  FFMA.FTZ R86, R32, R115, R99 ;  /* 0x0000007320567223 */ /* 0x000fe20000010063 */
        /* <DEDUP_REMOVED lines=8> */
[----:B------:R-:W1:Y:S01]  /*9620*/  LDS.128 R40, [UR32+0x31a0] ;  /* 0x0031a020ff287984 */ /* 0x000e620008000c00 */
[----:B------:R-:W-:Y:S01]  /*9630*/  ULEA UR48, UR8, UR32, 0x2 ;  /* 0x0000002008307291 */ /* 0x000fe2000f8e10ff */
[----:B------:R-:W-:Y:S02]  /*9640*/  ISETP.GT.AND P1, PT, R97, 0xf, PT ;  /* 0x0000000f6100780c */ /* 0x000fe40003f24270 */
        /* <DEDUP_REMOVED lines=16> */
.L_x_459:
[----:B------:R-:W-:Y:S05]  /*9750*/  BSYNC.RECONVERGENT B0 ;  /* 0x0000000000007941 */ /* 0x000fea0003800200 */
.L_x_458:
[----:B------:R-:W-:-:S04]  /*9760*/  UIADD3 UR8, UPT, UPT, UR8, 0x1, URZ ;  /* 0x0000000108087890 */ /* 0x000fc8000fffe0ff */
[----:B------:R-:W-:-:S09]  /*9770*/  UISETP.GE.AND UP0, UPT, UR8, UR50, UPT ;  /* 0x000000320800728c */ /* 0x000fd2000bf06270 */
[----:B------:R-:W-:Y:S05]  /*9780*/  BRA.U !UP0, `(.L_x_460) ;  /* 0xffffffbd089c7547 */ /* 0x000fea000b83ffff */
.L_x_415:
[----:B------:R-:W2:Y:S01]  /*9790*/  LDL.LU R93, [R1+0x3c] ;  /* 0x00003c00015d7983 */ /* 0x000ea20000300800 */
[----:B------:R-:W-:Y:S01]  /*97a0*/  BAR.SYNC.DEFER_BLOCKING 0x0 ;  /* 0x0000000000007b1d */ /* 0x000fe20000010000 */
[----:B------:R-:W-:-:S05]  /*97b0*/  UIMAD UR30, UR11, -0x800, UR30 ;  /* 0xfffff8000b1e78a4 */ /* 0x000fca000f8e021e */
[----:B------:R-:W3:Y:S01]  /*97c0*/  LDCU.64 UR16, c[0x0][0x4f8] ;  /* 0x00009f00ff1077ac */ /* 0x000ee20008000a00 */
[----:B------:R-:W2:Y:S01]  /*97d0*/  LDL.LU R92, [R1+0x40] ;  /* 0x00004000015c7983 */ /* 0x000ea20000300800 */
[----:B------:R-:W4:Y:S01]  /*97e0*/  S2UR UR12, SR_CTAID.Y ;  /* 0x00000000000c79c3 */ /* 0x000f220000002600 */
[----:B------:R-:W4:Y:S02]  /*97f0*/  LDCU.64 UR18, c[0x0][0x500] ;  /* 0x0000a000ff1277ac */ /* 0x000f240008000a00 */
[----:B------:R-:W5:Y:S04]  /*9800*/  LDL.LU R91, [R1+0x34] ;  /* 0x00003400015b7983 */ /* 0x000f680000300800 */
[----:B------:R-:W5:Y:S04]  /*9810*/  LDL.LU R90, [R1+0x38] ;  /* 0x00003800015a7983 */ /* 0x000f680000300800 */
[----:B0-----:R-:W3:Y:S04]  /*9820*/  LDL.LU R43, [R1+0x10] ;  /* 0x00001000012b7983 */ /* 0x001ee80000300800 */
[----:B------:R-:W3:Y:S04]  /*9830*/  LDL.LU R80, [R1+0xc] ;  /* 0x00000c0001507983 */ /* 0x000ee80000300800 */
[----:B------:R-:W4:Y:S04]  /*9840*/  LDL.LU R89, [R1+0x2c] ;  /* 0x00002c0001597983 */ /* 0x000f280000300800 */
[----:B------:R-:W4:Y:S04]  /*9850*/  LDL.LU R88, [R1+0x30] ;  /* 0x0000300001587983 */ /* 0x000f280000300800 */
[----:B------:R-:W3:Y:S04]  /*9860*/  LDL.LU R41, [R1+0x8] ;  /* 0x0000080001297983 */ /* 0x000ee80000300800 */
[----:B------:R-:W3:Y:S04]  /*9870*/  LDL.LU R42, [R1+0x4] ;  /* 0x00000400012a7983 */ /* 0x000ee80000300800 */
[----:B------:R-:W3:Y:S04]  /*9880*/  LDL.LU R40, [R1] ;  /* 0x0000000001287983 */ /* 0x000ee80000300800 */
[----:B------:R-:W3:Y:S04]  /*9890*/  LDL.LU R81, [R1+0x18] ;  /* 0x0000180001517983 */ /* 0x000ee80000300800 */
[----:B------:R-:W3:Y:S04]  /*98a0*/  LDL.LU R86, [R1+0x28] ;  /* 0x0000280001567983 */ /* 0x000ee80000300800 */
[----:B------:R-:W3:Y:S04]  /*98b0*/  LDL.LU R87, [R1+0x24] ;  /* 0x0000240001577983 */ /* 0x000ee80000300800 */
[----:B-1----:R-:W3:Y:S04]  /*98c0*/  LDL.LU R82, [R1+0x14] ;  /* 0x0000140001527983 */ /* 0x002ee80000300800 */
[----:B------:R-:W3:Y:S04]  /*98d0*/  LDL.LU R83, [R1+0x20] ;  /* 0x0000200001537983 */ /* 0x000ee80000300800 */
        /* <DEDUP_REMOVED lines=18> */
[----:B------:R-:W3:Y:S01]  /*9a00*/  LDL.LU R94, [R1+0xbc] ;  /* 0x0000bc00015e7983 */ /* 0x000ee20000300800 */
[----:B--2---:R-:W-:-:S03]  /*9a10*/  F2FP.F16.F32.PACK_AB R0, R93, R92 ;  /* 0x0000005c5d00723e */ /* 0x004fc600000000ff */
[----:B------:R-:W2:Y:S01]  /*9a20*/  LDL.LU R93, [R1+0xb8] ;  /* 0x0000b800015d7983 */ /* 0x000ea20000300800 */
[C---:B------:R-:W-:Y:S02]  /*9a30*/  PRMT R4, R0.reuse, 0x7610, R4 ;  /* 0x0000761000047816 */ /* 0x040fe40000000004 */
[----:B------:R-:W-:Y:S01]  /*9a40*/  PRMT R5, R0, 0x7632, R5 ;  /* 0x0000763200057816 */ /* 0x000fe20000000005 */
[----:B------:R-:W2:Y:S01]  /*9a50*/  LDL.LU R92, [R1+0xb4] ;  /* 0x0000b400015c7983 */ /* 0x000ea20000300800 */
[----:B-----5:R-:W-:-:S03]  /*9a60*/  F2FP.F16.F32.PACK_AB R3, R91, R90 ;  /* 0x0000005a5b03723e */ /* 0x020fc600000000ff */
[----:B------:R-:W5:Y:S01]  /*9a70*/  LDL.LU R91, [R1+0xb0] ;  /* 0x0000b000015b7983 */ /* 0x000f620000300800 */
[C---:B------:R-:W-:Y:S02]  /*9a80*/  PRMT R6, R3.reuse, 0x7610, R6 ;  /* 0x0000761003067816 */ /* 0x040fe40000000006 */
[----:B------:R-:W-:Y:S01]  /*9a90*/  PRMT R7, R3, 0x7632, R7 ;  /* 0x0000763203077816 */ /* 0x000fe20000000007 */
[----:B------:R-:W5:Y:S01]  /*9aa0*/  LDL.LU R90, [R1+0xac] ;  /* 0x0000ac00015a7983 */ /* 0x000f620000300800 */
[----:B----4-:R-:W-:-:S03]  /*9ab0*/  F2FP.F16.F32.PACK_AB R0, R89, R88 ;  /* 0x000000585900723e */ /* 0x010fc600000000ff */
[----:B------:R-:W4:Y:S01]  /*9ac0*/  LDL.LU R89, [R1+0xa8] ;  /* 0x0000a80001597983 */ /* 0x000f220000300800 */
[C---:B------:R-:W-:Y:S02]  /*9ad0*/  PRMT R8, R0.reuse, 0x7610, R8 ;  /* 0x0000761000087816 */ /* 0x040fe40000000008 */
[----:B------:R-:W-:Y:S01]  /*9ae0*/  PRMT R9, R0, 0x7632, R9 ;  /* 0x0000763200097816 */ /* 0x000fe20000000009 */
[----:B------:R-:W4:Y:S01]  /*9af0*/  LDL.LU R88, [R1+0xa4] ;  /* 0x0000a40001587983 */ /* 0x000f220000300800 */
[----:B---3--:R-:W-:-:S03]  /*9b00*/  F2FP.F16.F32.PACK_AB R3, R87, R86 ;  /* 0x000000565703723e */ /* 0x008fc600000000ff */
[----:B------:R-:W3:Y:S01]  /*9b10*/  LDL.LU R87, [R1+0xa0] ;  /* 0x0000a00001577983 */ /* 0x000ee20000300800 */
[----:B------:R-:W-:-:S03]  /*9b20*/  PRMT R10, R3, 0x7610, R10 ;  /* 0x00007610030a7816 */ /* 0x000fc6000000000a */
[----:B------:R-:W3:Y:S01]  /*9b30*/  LDL.LU R86, [R1+0x9c] ;  /* 0x00009c0001567983 */ /* 0x000ee20000300800 */
[----:B------:R-:W-:-:S03]  /*9b40*/  F2FP.F16.F32.PACK_AB R0, R84, R83 ;  /* 0x000000535400723e */ /* 0x000fc600000000ff */
[----:B------:R-:W3:Y:S04]  /*9b50*/  LDL.LU R84, [R1+0x98] ;  /* 0x0000980001547983 */ /* 0x000ee80000300800 */
[----:B------:R0:W-:Y:S04]  /*9b60*/  STS.U16 [R111], R4 ;  /* 0x000000046f007388 */ /* 0x0001e80000000400 */
[----:B------:R1:W-:Y:S04]  /*9b70*/  STS.U16 [R110+0x2], R5 ;  /* 0x000002056e007388 */ /* 0x0003e80000000400 */
[----:B------:R1:W-:Y:S01]  /*9b80*/  STS.U16 [R109+0x4], R6 ;  /* 0x000004066d007388 */ /* 0x0003e20000000400 */
[----:B0-----:R-:W-:-:S02]  /*9b90*/  PRMT R4, R3, 0x7632, R4 ;  /* 0x0000763203047816 */ /* 0x001fc40000000004 */
[----:B------:R-:W-:Y:S01]  /*9ba0*/  F2FP.F16.F32.PACK_AB R3, R82, R81 ;  /* 0x000000515203723e */ /* 0x000fe200000000ff */
[----:B------:R0:W-:Y:S01]  /*9bb0*/  STS.U16 [R108+0x6], R7 ;  /* 0x000006076c007388 */ /* 0x0001e20000000400 */
[----:B-1----:R-:W-:-:S03]  /*9bc0*/  PRMT R5, R0, 0x7610, R5 ;  /* 0x0000761000057816 */ /* 0x002fc60000000005 */
[----:B------:R-:W-:Y:S01]  /*9bd0*/  STS.U16 [R107+0x8], R8 ;  /* 0x000008086b007388 */ /* 0x000fe20000000400 */
[----:B------:R-:W-:-:S03]  /*9be0*/  PRMT R6, R0, 0x7632, R6 ;  /* 0x0000763200067816 */ /* 0x000fc60000000006 */
[----:B------:R-:W3:Y:S01]  /*9bf0*/  LDL.LU R83, [R1+0x94] ;  /* 0x0000940001537983 */ /* 0x000ee20000300800 */
[----:B------:R-:W-:Y:S02]  /*9c00*/  F2FP.F16.F32.PACK_AB R0, R80, R43 ;  /* 0x0000002b5000723e */ /* 0x000fe400000000ff */
[C---:B0-----:R-:W-:Y:S01]  /*9c10*/  PRMT R7, R3.reuse, 0x7610, R7 ;  /* 0x0000761003077816 */ /* 0x041fe20000000007 */
[----:B------:R0:W-:Y:S04]  /*9c20*/  STS.U16 [R106+0xa], R9 ;  /* 0x00000a096a007388 */ /* 0x0001e80000000400 */
[----:B------:R-:W3:Y:S04]  /*9c30*/  LDL.LU R82, [R1+0x90] ;  /* 0x0000900001527983 */ /* 0x000ee80000300800 */
[----:B------:R-:W3:Y:S01]  /*9c40*/  LDL.LU R81, [R1+0x8c] ;  /* 0x00008c0001517983 */ /* 0x000ee20000300800 */
[----:B0-----:R-:W-:-:S02]  /*9c50*/  PRMT R9, R3, 0x7632, R9 ;  /* 0x0000763203097816 */ /* 0x001fc40000000009 */
[----:B------:R-:W-:Y:S01]  /*9c60*/  F2FP.F16.F32.PACK_AB R3, R42, R41 ;  /* 0x000000292a03723e */ /* 0x000fe200000000ff */
[----:B------:R-:W3:Y:S04]  /*9c70*/  LDL.LU R80, [R1+0x88] ;  /* 0x0000880001507983 */ /* 0x000ee80000300800 */
[----:B------:R-:W3:Y:S01]  /*9c80*/  LDL.LU R42, [R1+0x84] ;  /* 0x00008400012a7983 */ /* 0x000ee20000300800 */
[----:B------:R-:W-:-:S03]  /*9c90*/  UIADD3 UR30, UPT, UPT, UR30, 0x800, URZ ;  /* 0x000008001e1e7890 */ /* 0x000fc6000fffe0ff */
[----:B------:R0:W-:Y:S04]  /*9ca0*/  STS.U16 [R105+0xc], R10 ;  /* 0x00000c0a69007388 */ /* 0x0001e80000000400 */
[----:B------:R1:W-:Y:S04]  /*9cb0*/  STS.U16 [R104+0xe], R4 ;  /* 0x00000e0468007388 */ /* 0x0003e80000000400 */
[----:B------:R1:W-:Y:S01]  /*9cc0*/  STS.U16 [R103+0x10], R5 ;  /* 0x0000100567007388 */ /* 0x0003e20000000400 */
[----:B0-----:R-:W-:-:S03]  /*9cd0*/  PRMT R10, R3, 0x7610, R10 ;  /* 0x00007610030a7816 */ /* 0x001fc6000000000a */
[----:B------:R-:W-:Y:S01]  /*9ce0*/  STS.U16 [R102+0x12], R6 ;  /* 0x0000120666007388 */ /* 0x000fe20000000400 */
[----:B-1----:R-:W-:-:S03]  /*9cf0*/  PRMT R4, R0, 0x7632, R4 ;  /* 0x0000763200047816 */ /* 0x002fc60000000004 */
[----:B------:R-:W-:Y:S01]  /*9d00*/  STS.U16 [R101+0x14], R7 ;  /* 0x0000140765007388 */ /* 0x000fe20000000400 */
[----:B------:R-:W-:-:S03]  /*9d10*/  PRMT R5, R3, 0x7632, R5 ;  /* 0x0000763203057816 */ /* 0x000fc60000000005 */
[----:B------:R-:W-:Y:S01]  /*9d20*/  STS.U16 [R100+0x16], R9 ;  /* 0x0000160964007388 */ /* 0x000fe20000000400 */
[----:B------:R-:W-:-:S03]  /*9d30*/  MOV R8, UR30 ;  /* 0x0000001e00087c02 */ /* 0x000fc60008000f00 */
[----:B------:R0:W-:Y:S04]  /*9d40*/  STS.U16 [R99+0x18], R0 ;  /* 0x0000180063007388 */ /* 0x0001e80000000400 */
[----:B------:R-:W-:Y:S04]  /*9d50*/  STS.U16 [R98+0x1a], R4 ;  /* 0x00001a0462007388 */ /* 0x000fe80000000400 */
[----:B------:R-:W-:Y:S04]  /*9d60*/  STS.U16 [R97+0x1c], R10 ;  /* 0x00001c0a61007388 */ /* 0x000fe80000000400 */
[----:B------:R1:W-:Y:S01]  /*9d70*/  STS.U16 [R96+0x1e], R5 ;  /* 0x00001e0560007388 */ /* 0x0003e20000000400 */
[----:B------:R-:W-:-:S03]  /*9d80*/  NOP ;  /* 0x0000000000007918 */ /* 0x000fc60000000000 */
[----:B------:R-:W-:Y:S04]  /*9d90*/  LDS.U16 R3, [R95] ;  /* 0x000000005f037984 */ /* 0x000fe80000000400 */
[----:B------:R-:W-:Y:S01]  /*9da0*/  LDS.U16 R7, [R94+0x40] ;  /* 0x000040005e077984 */ /* 0x000fe20000000400 */
[----:B------:R-:W-:Y:S01]  /*9db0*/  UMOV UR8, UR29 ;  /* 0x0000001d00087c82 */ /* 0x000fe20008000000 */
[----:B------:R-:W-:Y:S02]  /*9dc0*/  UMOV UR9, URZ ;  /* 0x000000ff00097c82 */ /* 0x000fe40008000000 */
[----:B------:R-:W-:Y:S01]  /*9dd0*/  UIMAD.WIDE.U32 UR14, UR28, UR16, UR8 ;  /* 0x000000101c0e72a5 */ /* 0x000fe2000f8e0008 */
[----:B------:R-:W-:-:S03]  /*9de0*/  LOP3.LUT R77, R79, 0x1f, RZ, 0xc0, !PT ;  /* 0x0000001f4f4d7812 */ /* 0x000fc600078ec0ff */
[----:B------:R-:W-:Y:S01]  /*9df0*/  UIMAD UR15, UR28, UR17, UR15 ;  /* 0x000000111c0f72a4 */ /* 0x000fe2000f8e020f */
[----:B------:R-:W1:Y:S01]  /*9e00*/  LDCU.64 UR16, c[0x0][0x550] ;  /* 0x0000aa00ff1077ac */ /* 0x000e620008000a00 */
[----:B0-----:R-:W-:Y:S01]  /*9e10*/  LOP3.LUT R0, R77, 0x3e00, R85, 0xf8, !PT ;  /* 0x00003e004d007812 */ /* 0x001fe200078ef855 */
[----:B------:R-:W-:Y:S02]  /*9e20*/  UIMAD UR13, UR12, UR19, URZ ;  /* 0x000000130c0d72a4 */ /* 0x000fe4000f8e02ff */
[----:B------:R-:W-:-:S04]  /*9e30*/  UIMAD.WIDE.U32 UR14, UR12, UR18, UR14 ;  /* 0x000000120c0e72a5 */ /* 0x000fc8000f8e000e */
[----:B------:R-:W-:Y:S02]  /*9e40*/  IMAD.U32 R6, RZ, RZ, UR13 ;  /* 0x0000000dff067e24 */ /* 0x000fe4000f8e00ff */
[----:B-1----:R-:W-:-:S04]  /*9e50*/  IADD3 R5, P1, PT, R0, UR14, RZ ;  /* 0x0000000e00057c10 */ /* 0x002fc8000ff3e0ff */
[----:B------:R-:W-:Y:S01]  /*9e60*/  IADD3.X R6, PT, PT, R6, UR15, RZ, P1, !PT ;  /* 0x0000000f06067c10 */ /* 0x000fe20008ffe4ff */
[----:B------:R-:W0:Y:S01]  /*9e70*/  LDCU.64 UR14, c[0x0][0x518] ;  /* 0x0000a300ff0e77ac */ /* 0x000e220008000a00 */
[----:B------:R-:W-:-:S04]  /*9e80*/  LEA R4, P4, R5, UR16, 0x1 ;  /* 0x0000001005047c11 */ /* 0x000fc8000f8808ff */
[----:B------:R-:W-:Y:S01]  /*9e90*/  LEA.HI.X R5, R5, UR17, R6, 0x1, P4 ;  /* 0x0000001105057c11 */ /* 0x000fe2000a0f0c06 */
[----:B------:R-:W1:Y:S01]  /*9ea0*/  LDCU.64 UR16, c[0x0][0x520] ;  /* 0x0000a400ff1077ac */ /* 0x000e620008000a00 */
[----:B--2---:R-:W-:Y:S04]  /*9eb0*/  LDS.U16 R9, [R93+0x80] ;  /* 0x000080005d097984 */ /* 0x004fe80000000400 */
[----:B------:R-:W-:Y:S04]  /*9ec0*/  LDS.U16 R11, [R92+0xc0] ;  /* 0x0000c0005c0b7984 */ /* 0x000fe80000000400 */
[----:B-----5:R-:W-:Y:S04]  /*9ed0*/  LDS.U16 R13, [R91+0x100] ;  /* 0x000100005b0d7984 */ /* 0x020fe80000000400 */
[----:B------:R-:W-:Y:S04]  /*9ee0*/  LDS.U16 R15, [R90+0x140] ;  /* 0x000140005a0f7984 */ /* 0x000fe80000000400 */
[----:B----4-:R-:W-:Y:S04]  /*9ef0*/  LDS.U16 R17, [R89+0x180] ;  /* 0x0001800059117984 */ /* 0x010fe80000000400 */
[----:B------:R-:W-:Y:S04]  /*9f00*/  LDS.U16 R19, [R88+0x1c0] ;  /* 0x0001c00058137984 */ /* 0x000fe80000000400 */
[----:B---3--:R-:W-:Y:S04]  /*9f10*/  LDS.U16 R21, [R87+0x200] ;  /* 0x0002000057157984 */ /* 0x008fe80000000400 */
        /* <DEDUP_REMOVED lines=43> */
[----:B------:R-:W-:-:S04]  /*a1d0*/  F2FP.F16.F32.PACK_AB R6, R36, R35 ;  /* 0x000000232406723e */ /* 0x000fc800000000ff */
[C---:B--2---:R-:W-:Y:S02]  /*a1e0*/  PRMT R7, R6.reuse, 0x7610, R7 ;  /* 0x0000761006077816 */ /* 0x044fe40000000007 */
[----:B---3--:R-:W-:Y:S02]  /*a1f0*/  PRMT R9, R6, 0x7632, R9 ;  /* 0x0000763206097816 */ /* 0x008fe40000000009 */
[----:B----4-:R-:W-:Y:S02]  /*a200*/  F2FP.F16.F32.PACK_AB R5, R38, R37 ;  /* 0x000000252605723e */ /* 0x010fe400000000ff */
[----:B------:R-:W-:Y:S02]  /*a210*/  F2FP.F16.F32.PACK_AB R6, R44, R39 ;  /* 0x000000272c06723e */ /* 0x000fe400000000ff */
[----:B------:R-:W-:Y:S02]  /*a220*/  F2FP.F16.F32.PACK_AB R3, R154, R45 ;  /* 0x0000002d9a03723e */ /* 0x000fe400000000ff */
[----:B------:R-:W-:-:S02]  /*a230*/  PRMT R10, R5, 0x7632, R10 ;  /* 0x00007632050a7816 */ /* 0x000fc4000000000a */
[----:B------:R-:W-:Y:S02]  /*a240*/  F2FP.F16.F32.PACK_AB R4, R159, R158 ;  /* 0x0000009e9f04723e */ /* 0x000fe400000000ff */
[----:B------:R-:W-:Y:S02]  /*a250*/  PRMT R11, R6, 0x7632, R11 ;  /* 0x00007632060b7816 */ /* 0x000fe4000000000b */
[C---:B------:R-:W-:Y:S01]  /*a260*/  PRMT R12, R3.reuse, 0x7610, R12 ;  /* 0x00007610030c7816 */ /* 0x040fe2000000000c */
[----:B------:R2:W-:Y:S04]  /*a270*/  STS.U16 [R111], R7 ;  /* 0x000000076f007388 */ /* 0x0005e80000000400 */
        /* <DEDUP_REMOVED lines=20> */
[----:B------:R-:W-:-:S02]  /*a3c0*/  PRMT R14, R3, 0x7610, R14 ;  /* 0x00007610030e7816 */ /* 0x000fc4000000000e */
[----:B------:R-:W-:Y:S01]  /*a3d0*/  PRMT R16, R3, 0x7632, R16 ;  /* 0x0000763203107816 */ /* 0x000fe20000000010 */
        /* <DEDUP_REMOVED lines=24> */
[----:B0-----:R-:W-:-:S05]  /*a560*/  UIMAD.WIDE.U32 UR8, UR28, UR14, UR8 ;  /* 0x0000000e1c0872a5 */ /* 0x001fca000f8e0008 */
[----:B------:R-:W0:Y:S01]  /*a570*/  LDS R43, [UR32+0x1080] ;  /* 0x00108020ff2b7984 */ /* 0x000e220008000800 */
[----:B------:R-:W-:Y:S01]  /*a580*/  UIMAD UR9, UR28, UR15, UR9 ;  /* 0x0000000f1c0972a4 */ /* 0x000fe2000f8e0209 */
[----:B------:R-:W3:Y:S03]  /*a590*/  LDCU.64 UR14, c[0x0][0x560] ;  /* 0x0000ac00ff0e77ac */ /* 0x000ee60008000a00 */
[----:B-1----:R-:W-:-:S04]  /*a5a0*/  UIMAD.WIDE.U32 UR8, UR12, UR16, UR8 ;  /* 0x000000100c0872a5 */ /* 0x002fc8000f8e0008 */
[----:B------:R-:W-:Y:S01]  /*a5b0*/  UIMAD UR9, UR12, UR17, UR9 ;  /* 0x000000110c0972a4 */ /* 0x000fe2000f8e0209 */
[-C--:B0-----:R-:W-:Y:S02]  /*a5c0*/  ISETP.GE.AND P2, PT, R0, R43.reuse, PT ;  /* 0x0000002b0000720c */ /* 0x081fe40003f46270 */
[-C--:B------:R-:W-:Y:S02]  /*a5d0*/  ISETP.GE.AND P1, PT, R76, R43.reuse, PT ;  /* 0x0000002b4c00720c */ /* 0x080fe40003f26270 */
[-C--:B------:R-:W-:Y:S02]  /*a5e0*/  ISETP.GE.AND P4, PT, R74, R43.reuse, PT ;  /* 0x0000002b4a00720c */ /* 0x080fe40003f86270 */
[-C--:B------:R-:W-:Y:S02]  /*a5f0*/  ISETP.GE.AND P6, PT, R73, R43.reuse, PT ;  /* 0x0000002b4900720c */ /* 0x080fe40003fc6270 */
[----:B------:R-:W-:Y:S01]  /*a600*/  ISETP.GE.AND P5, PT, R72, R43, PT ;  /* 0x0000002b4800720c */ /* 0x000fe20003fa6270 */
[----:B------:R-:W-:-:S04]  /*a610*/  UIADD3 UR26, UP0, UPT, UR26, -0x1000, URZ ;  /* 0xfffff0001a1a7890 */ /* 0x000fc8000ff1e0ff */
[----:B------:R-:W-:Y:S02]  /*a620*/  UIADD3.X UR27, UPT, UPT, UR27, -0x1, URZ, UP0, !UPT ;  /* 0xffffffff1b1b7890 */ /* 0x000fe400087fe4ff */
[----:B------:R-:W-:Y:S02]  /*a630*/  UISETP.GT.AND UP0, UPT, UR11, 0x1, UPT ;  /* 0x000000010b00788c */ /* 0x000fe4000bf04270 */
[----:B------:R-:W-:Y:S02]  /*a640*/  UIADD3 UR20, UP1, UPT, UR20, -0x1000, URZ ;  /* 0xfffff00014147890 */ /* 0x000fe4000ff3e0ff */
[----:B------:R-:W-:Y:S02]  /*a650*/  UIADD3 UR22, UP2, UPT, UR22, -0x1000, URZ ;  /* 0xfffff00016167890 */ /* 0x000fe4000ff5e0ff */
[----:B------:R-:W-:Y:S02]  /*a660*/  UIADD3 UR24, UP3, UPT, UR24, -0x1000, URZ ;  /* 0xfffff00018187890 */ /* 0x000fe4000ff7e0ff */
[----:B------:R-:W-:-:S02]  /*a670*/  UIADD3.X UR21, UPT, UPT, UR21, -0x1, URZ, UP1, !UPT ;  /* 0xffffffff15157890 */ /* 0x000fc40008ffe4ff */
[----:B------:R-:W-:Y:S02]  /*a680*/  UIADD3.X UR23, UPT, UPT, UR23, -0x1, URZ, UP2, !UPT ;  /* 0xffffffff17177890 */ /* 0x000fe400097fe4ff */
[----:B------:R-:W-:Y:S01]  /*a690*/  UIADD3.X UR25, UPT, UPT, UR25, -0x1, URZ, UP3, !UPT ;  /* 0xffffffff19197890 */ /* 0x000fe20009ffe4ff */
[----:B--2---:R-:W-:-:S04]  /*a6a0*/  FADD.FTZ R35, R35, R5 ;  /* 0x0000000523237221 */ /* 0x004fc80000010000 */
[----:B------:R-:W-:-:S04]  /*a6b0*/  FADD.FTZ R36, R35, R36 ;  /* 0x0000002423247221 */ /* 0x000fc80000010000 */
[----:B------:R-:W-:-:S04]  /*a6c0*/  FADD.FTZ R37, R36, R37 ;  /* 0x0000002524257221 */ /* 0x000fc80000010000 */
[----:B------:R-:W-:-:S04]  /*a6d0*/  FADD.FTZ R38, R37, R38 ;  /* 0x0000002625267221 */ /* 0x000fc80000010000 */
[----:B------:R-:W-:-:S04]  /*a6e0*/  FADD.FTZ R39, R38, R39 ;  /* 0x0000002726277221 */ /* 0x000fc80000010000 */
[----:B------:R-:W-:Y:S01]  /*a6f0*/  FADD.FTZ R44, R39, R44 ;  /* 0x0000002c272c7221 */ /* 0x000fe20000010000 */
[----:B------:R-:W-:-:S03]  /*a700*/  IADD3 R5, P0, PT, R0, UR8, RZ ;  /* 0x0000000800057c10 */ /* 0x000fc6000ff1e0ff */
[----:B------:R-:W-:Y:S01]  /*a710*/  FADD.FTZ R45, R44, R45 ;  /* 0x0000002d2c2d7221 */ /* 0x000fe20000010000 */
[----:B------:R-:W-:Y:S02]  /*a720*/  IADD3.X R6, PT, PT, RZ, UR9, RZ, P0, !PT ;  /* 0x00000009ff067c10 */ /* 0x000fe400087fe4ff */
[----:B---3--:R-:W-:Y:S01]  /*a730*/  LEA R4, P3, R5, UR14, 0x1 ;  /* 0x0000000e05047c11 */ /* 0x008fe2000f8608ff */
[----:B------:R-:W-:-:S03]  /*a740*/  FADD.FTZ R45, R45, R154 ;  /* 0x0000009a2d2d7221 */ /* 0x000fc60000010000 */
[----:B------:R-:W-:Y:S01]  /*a750*/  LEA.HI.X R5, R5, UR15, R6, 0x1, P3 ;  /* 0x0000000f05057c11 */ /* 0x000fe200098f0c06 */
[----:B------:R-:W-:Y:S01]  /*a760*/  FADD.FTZ R158, R45, R158 ;  /* 0x0000009e2d9e7221 */ /* 0x000fe20000010000 */
[----:B------:R-:W-:-:S03]  /*a770*/  ISETP.GE.AND P0, PT, R75, R43, PT ;  /* 0x0000002b4b00720c */ /* 0x000fc60003f06270 */
[----:B------:R-:W-:Y:S01]  /*a780*/  FADD.FTZ R159, R158, R159 ;  /* 0x0000009f9e9f7221 */ /* 0x000fe20000010000 */
[----:B------:R0:W-:Y:S01]  /*a790*/  @!P2 STG.E.U16 desc[UR34][R4.64], R3 ;  /* 0x000000030400a986 */ /* 0x0001e2000c101522 */
[-C--:B------:R-:W-:Y:S02]  /*a7a0*/  ISETP.GE.AND P3, PT, R71, R43.reuse, PT ;  /* 0x0000002b4700720c */ /* 0x080fe40003f66270 */
[-C--:B------:R-:W-:Y:S01]  /*a7b0*/  ISETP.GE.AND P2, PT, R70, R43.reuse, PT ;  /* 0x0000002b4600720c */ /* 0x080fe20003f46270 */
        /* <DEDUP_REMOVED lines=20> */
[----:B0-----:R-:W-:-:S04]  /*a900*/  FADD.FTZ R3, R164, R40 ;  /* 0x00000028a4037221 */ /* 0x001fc80000010000 */
[----:B------:R-:W-:Y:S01]  /*a910*/  FADD.FTZ R3, R3, R46 ;  /* 0x0000002e03037221 */ /* 0x000fe20000010000 */
        /* <DEDUP_REMOVED lines=8> */
[----:B------:R-:W-:-:S07]  /*a9a0*/  UIADD3 UR8, UPT, UPT, UR11, -0x1, URZ ;  /* 0xffffffff0b087890 */ /* 0x000fce000fffe0ff */
[----:B------:R-:W-:Y:S01]  /*a9b0*/  UMOV UR11, UR8 ;  /* 0x00000008000b7c82 */ /* 0x000fe20008000000 */
[----:B------:R-:W-:Y:S05]  /*a9c0*/  BRA.U UP0, `(.L_x_461) ;  /* 0xffffff5d00887547 */ /* 0x000fea000b83ffff */
.L_x_413:
[----:B------:R-:W0:Y:S01]  /*a9d0*/  LDCU.64 UR6, c[0x0][0x548] ;  /* 0x0000a900ff0677ac */ /* 0x000e220008000a00 */
[----:B-1----:R-:W1:Y:S01]  /*a9e0*/  S2R R11, SR_TID.X ;  /* 0x00000000000b7919 */ /* 0x002e620000002100 */
        /* <DEDUP_REMOVED lines=39> */
[----:B------:R-:W-:Y:S01]  /*ac60*/  IMAD.U32 R2, RZ, RZ, UR4 ;  /* 0x00000004ff027e24 */ /* 0x000fe2000f8e00ff */
[----:B------:R-:W-:Y:S02]  /*ac70*/  MOV R3, UR5 ;  /* 0x0000000500037c02 */ /* 0x000fe40008000f00 */
[----:B--2---:R-:W-:-:S05]  /*ac80*/  FADD.FTZ R5, R0, R5 ;  /* 0x0000000500057221 */ /* 0x004fca0000010000 */
[----:B------:R2:W-:Y:S02]  /*ac90*/  REDG.E.ADD.F32.FTZ.RN.STRONG.GPU desc[UR34][R2.64], R5 ;  /* 0x00000005020079a6 */ /* 0x0005e4000c12f322 */
.L_x_463:
[----:B------:R-:W-:Y:S05]  /*aca0*/  BSYNC.RECONVERGENT B0 ;  /* 0x0000000000007941 */ /* 0x000fea0003800200 */
.L_x_462:
        /* <DEDUP_REMOVED lines=43> */
.L_x_465:
[----:B------:R-:W-:Y:S05]  /*af60*/  BSYNC.RECONVERGENT B0 ;  /* 0x0000000000007941 */ /* 0x000fea0003800200 */
.L_x_464:
[----:B------:R-:W-:Y:S05]  /*af70*/  @P0 EXIT ;  /* 0x000000000000094d */ /* 0x000fea0003800000 */
[----:B------:R-:W3:Y:S01]  /*af80*/  LDCU.64 UR8, c[0x0][0x4a8] ;  /* 0x00009500ff0877ac */ /* 0x000ee20008000a00 */
[----:B------:R-:W4:Y:S01]  /*af90*/  S2UR UR13, SR_CgaCtaId ;  /* 0x00000000000d79c3 */ /* 0x000f220000008800 */
[----:B------:R-:W-:Y:S01]  /*afa0*/  BSSY.RECONVERGENT B0, `(.L_x_466) ;  /* 0x0000029000007945 */ /* 0x000fe20003800200 */
[----:B------:R-:W5:Y:S01]  /*afb0*/  LDCU.64 UR10, c[0x0][0x4c8] ;  /* 0x00009900ff0a77ac */ /* 0x000f620008000a00 */
[----:B------:R-:W0:Y:S01]  /*afc0*/  LDCU UR14, c[0x0][0x360] ;  /* 0x00006c00ff0e77ac */ /* 0x000e220008000800 */
[----:B------:R-:W0:Y:S01]  /*afd0*/  LDCU.64 UR16, c[0x0][0x4b0] ;  /* 0x00009600ff1077ac */ /* 0x000e220008000a00 */
[----:B------:R-:W0:Y:S01]  /*afe0*/  LDCU.64 UR18, c[0x0][0x4d0] ;  /* 0x00009a00ff1277ac */ /* 0x000e220008000a00 */
[----:B---3--:R-:W-:Y:S02]  /*aff0*/  UIMAD.WIDE.U32 UR4, UR12, UR8, URZ ;  /* 0x000000080c0472a5 */ /* 0x008fe4000f8e00ff */
[----:B-----5:R-:W-:Y:S02]  /*b000*/  UIMAD.WIDE.U32 UR6, UR12, UR10, URZ ;  /* 0x0000000a0c0672a5 */ /* 0x020fe4000f8e00ff */
[----:B------:R-:W-:Y:S01]  /*b010*/  UIMAD UR8, UR12, UR9, UR5 ;  /* 0x000000090c0872a4 */ /* 0x000fe2000f8e0205 */
[----:B------:R-:W3:Y:S02]  /*b020*/  LDCU.128 UR20, c[0x0][0x530] ;  /* 0x0000a600ff1477ac */ /* 0x000ee40008000c00 */
[----:B------:R-:W-:Y:S01]  /*b030*/  UMOV UR9, 0x400 ;  /* 0x0000040000097882 */ /* 0x000fe20000000000 */
[----:B------:R-:W-:-:S02]  /*b040*/  UIMAD UR12, UR12, UR11, UR7 ;  /* 0x0000000b0c0c72a4 */ /* 0x000fc4000f8e0207 */
[----:B0---4-:R-:W-:-:S12]  /*b050*/  ULEA UR9, UR13, UR9, 0x18 ;  /* 0x000000090d097291 */ /* 0x011fd8000f8ec0ff */
.L_x_467:
[----:B------:R-:W-:Y:S01]  /*b060*/  LEA R0, R11, UR9, 0x2 ;  /* 0x000000090b007c11 */ /* 0x000fe2000f8e10ff */
[----:B0-----:R-:W-:Y:S01]  /*b070*/  IMAD.U32 R4, RZ, RZ, UR4 ;  /* 0x00000004ff047e24 */ /* 0x001fe2000f8e00ff */
[----:B-12---:R-:W-:Y:S01]  /*b080*/  MOV R5, UR5 ;  /* 0x0000000500057c02 */ /* 0x006fe20008000f00 */
        /* <DEDUP_REMOVED lines=27> */
.L_x_466:
[----:B------:R-:W-:Y:S05]  /*b240*/  EXIT ;  /* 0x000000000000794d */ /* 0x000fea0003800000 */
.L_x_420:
[----:B------:R-:W-:Y:S01]  /*b250*/  MOV R139, R136 ;  /* 0x00000088008b7202 */ /* 0x000fe20000000f00 */
[----:B------:R-:W-:Y:S02]  /*b260*/  HFMA2 R87, -RZ, RZ, 0, 5.9604644775390625e-08 ;  /* 0x00000001ff577431 */ /* 0x000fe400000001ff */
[----:B------:R-:W-:Y:S01]  /*b270*/  IMAD.MOV.U32 R86, RZ, RZ, RZ ;  /* 0x000000ffff567224 */ /* 0x000fe200078e00ff */
[----:B------:R-:W-:-:S07]  /*b280*/  MOV R152, 0xffffffff ;  /* 0xffffffff00987802 */ /* 0x000fce0000000f00 */
[----:B-1---5:R-:W-:Y:S05]  /*b290*/  WARPSYNC.COLLECTIVE R152, `(.L_x_468) ;  /* 0x0000000098087348 */ /* 0x022fea0003c00000 */
[----:B------:R0:W2:Y:S02]  /*b2a0*/  SHFL.UP P6, R140, R139, R87, R86 ;  /* 0x040000578b8c7389 */ /* 0x0000a400000c0056 */
[----:B012--5:R-:W-:Y:S05]  /*b2b0*/  ENDCOLLECTIVE ;  /* 0x000000000000791b */ /* 0x027fea0003800000 */
.L_x_468:
[----:B------:R-:W-:Y:S02]  /*b2c0*/  MOV R139, R137 ;  /* 0x00000089008b7202 */ /* 0x000fe40000000f00 */
[----:B------:R-:W-:-:S07]  /*b2d0*/  MOV R138, R140 ;  /* 0x0000008c008a7202 */ /* 0x000fce0000000f00 */
[----:B------:R-:W-:Y:S05]  /*b2e0*/  WARPSYNC.COLLECTIVE R152, `(.L_x_469) ;  /* 0x0000000098087348 */ /* 0x000fea0003c00000 */
[----:B------:R0:W1:Y:S02]  /*b2f0*/  SHFL.UP P6, R140, R139, R87, R86 ;  /* 0x040000578b8c7389 */ /* 0x00006400000c0056 */
[----:B01----:R-:W-:Y:S05]  /*b300*/  ENDCOLLECTIVE ;  /* 0x000000000000791b */ /* 0x003fea0003800000 */
.L_x_469:
[----:B------:R-:W-:Y:S02]  /*b310*/  HFMA2 R87, -RZ, RZ, 0, 1.1920928955078125e-07 ;  /* 0x00000002ff577431 */ /* 0x000fe400000001ff */
[----:B------:R-:W-:-:S04]  /*b320*/  IMAD.MOV.U32 R86, RZ, RZ, R140 ;  /* 0x000000ffff567224 */ /* 0x000fc800078e008c */
[C---:B------:R-:W-:Y:S01]  /*b330*/  FFMA.FTZ R140, R136.reuse, R86, R137 ;  /* 0x00000056888c7223 */ /* 0x040fe20000010089 */
[----:B------:R-:W-:Y:S01]  /*b340*/  @P5 FMUL.FTZ R136, R136, R138 ;  /* 0x0000008a88885220 */ /* 0x000fe20000410000 */
[----:B------:R-:W-:-:S03]  /*b350*/  MOV R86, RZ ;  /* 0x000000ff00567202 */ /* 0x000fc60000000f00 */
[----:B------:R-:W-:Y:S02]  /*b360*/  FSEL R138, R137, R140, !P5 ;  /* 0x0000008c898a7208 */ /* 0x000fe40006800000 */
[----:B------:R-:W-:Y:S02]  /*b370*/  MOV R139, R136 ;  /* 0x00000088008b7202 */ /* 0x000fe40000000f00 */
[----:B------:R-:W-:-:S13]  /*b380*/  ISETP.GE.AND P5, PT, R141, 0x8, PT ;  /* 0x000000088d00780c */ /* 0x000fda0003fa6270 */
[----:B------:R-:W-:Y:S05]  /*b390*/  WARPSYNC.COLLECTIVE R152, `(.L_x_470) ;  /* 0x0000000098087348 */ /* 0x000fea0003c00000 */
[----:B------:R0:W1:Y:S02]  /*b3a0*/  SHFL.UP P6, R140, R139, R87, R86 ;  /* 0x040000578b8c7389 */ /* 0x00006400000c0056 */
[----:B01----:R-:W-:Y:S05]  /*b3b0*/  ENDCOLLECTIVE ;  /* 0x000000000000791b */ /* 0x003fea0003800000 */
.L_x_470:
[----:B------:R-:W-:Y:S01]  /*b3c0*/  MOV R139, R138 ;  /* 0x0000008a008b7202 */ /* 0x000fe20000000f00 */
[----:B------:R-:W-:-:S07]  /*b3d0*/  IMAD.MOV.U32 R137, RZ, RZ, R140 ;  /* 0x000000ffff897224 */ /* 0x000fce00078e008c */
[----:B------:R-:W-:Y:S05]  /*b3e0*/  WARPSYNC.COLLECTIVE R152, `(.L_x_471) ;  /* 0x0000000098087348 */ /* 0x000fea0003c00000 */
[----:B------:R0:W1:Y:S02]  /*b3f0*/  SHFL.UP P6, R140, R139, R87, R86 ;  /* 0x040000578b8c7389 */ /* 0x00006400000c0056 */
[----:B01----:R-:W-:Y:S05]  /*b400*/  ENDCOLLECTIVE ;  /* 0x000000000000791b */ /* 0x003fea0003800000 */
.L_x_471:
        /* <DEDUP_REMOVED lines=10> */
.L_x_472:
[----:B------:R-:W-:Y:S02]  /*b4b0*/  MOV R139, R138 ;  /* 0x0000008a008b7202 */ /* 0x000fe40000000f00 */
[----:B------:R-:W-:-:S07]  /*b4c0*/  MOV R137, R140 ;  /* 0x0000008c00897202 */ /* 0x000fce0000000f00 */
[----:B------:R-:W-:Y:S05]  /*b4d0*/  WARPSYNC.COLLECTIVE R152, `(.L_x_473) ;  /* 0x0000000098087348 */ /* 0x000fea0003c00000 */
[----:B------:R0:W1:Y:S02]  /*b4e0*/  SHFL.UP P6, R140, R139, R87, R86 ;  /* 0x040000578b8c7389 */ /* 0x00006400000c0056 */
[----:B01----:R-:W-:Y:S05]  /*b4f0*/  ENDCOLLECTIVE ;  /* 0x000000000000791b */ /* 0x003fea0003800000 */
.L_x_473:
[----:B------:R-:W-:Y:S02]  /*b500*/  HFMA2 R87, -RZ, RZ, 0, 4.76837158203125e-07 ;  /* 0x00000008ff577431 */ /* 0x000fe400000001ff */
[----:B------:R-:W-:-:S04]  /*b510*/  IMAD.MOV.U32 R86, RZ, RZ, R140 ;  /* 0x000000ffff567224 */ /* 0x000fc800078e008c */
[C---:B------:R-:W-:Y:S01]  /*b520*/  FFMA.FTZ R86, R136.reuse, R86, R138 ;  /* 0x0000005688567223 */ /* 0x040fe2000001008a */
[----:B------:R-:W-:-:S04]  /*b530*/  @P3 FMUL.FTZ R136, R136, R137 ;  /* 0x0000008988883220 */ /* 0x000fc80000410000 */
[----:B------:R-:W-:Y:S02]  /*b540*/  FSEL R138, R138, R86, !P3 ;  /* 0x000000568a8a7208 */ /* 0x000fe40005800000 */
[----:B------:R-:W-:Y:S02]  /*b550*/  MOV R139, R136 ;  /* 0x00000088008b7202 */ /* 0x000fe40000000f00 */
[----:B------:R-:W-:-:S07]  /*b560*/  MOV R86, RZ ;  /* 0x000000ff00567202 */ /* 0x000fce0000000f00 */
[----:B------:R-:W-:Y:S05]  /*b570*/  WARPSYNC.COLLECTIVE R152, `(.L_x_474) ;  /* 0x0000000098087348 */ /* 0x000fea0003c00000 */
[----:B------:R0:W1:Y:S02]  /*b580*/  SHFL.UP P6, R140, R139, R87, R86 ;  /* 0x040000578b8c7389 */ /* 0x00006400000c0056 */
[----:B01----:R-:W-:Y:S05]  /*b590*/  ENDCOLLECTIVE ;  /* 0x000000000000791b */ /* 0x003fea0003800000 */
.L_x_474:
[----:B------:R-:W-:Y:S01]  /*b5a0*/  MOV R139, R138 ;  /* 0x0000008a008b7202 */ /* 0x000fe20000000f00 */
[----:B------:R-:W-:-:S07]  /*b5b0*/  IMAD.MOV.U32 R137, RZ, RZ, R140 ;  /* 0x000000ffff897224 */ /* 0x000fce00078e008c */
[----:B------:R-:W-:Y:S05]  /*b5c0*/  WARPSYNC.COLLECTIVE R152, `(.L_x_475) ;  /* 0x0000000098087348 */ /* 0x000fea0003c00000 */
[----:B------:R0:W1:Y:S02]  /*b5d0*/  SHFL.UP P6, R140, R139, R87, R86 ;  /* 0x040000578b8c7389 */ /* 0x00006400000c0056 */
[----:B01----:R-:W-:Y:S05]  /*b5e0*/  ENDCOLLECTIVE ;  /* 0x000000000000791b */ /* 0x003fea0003800000 */
.L_x_475:
        /* <DEDUP_REMOVED lines=10> */
.L_x_476:
[----:B------:R-:W-:Y:S02]  /*b690*/  MOV R139, R138 ;  /* 0x0000008a008b7202 */ /* 0x000fe40000000f00 */
[----:B------:R-:W-:-:S07]  /*b6a0*/  MOV R137, R140 ;  /* 0x0000008c00897202 */ /* 0x000fce0000000f00 */
[----:B------:R-:W-:Y:S05]  /*b6b0*/  WARPSYNC.COLLECTIVE R152, `(.L_x_477) ;  /* 0x0000000098087348 */ /* 0x000fea0003c00000 */
[----:B------:R0:W1:Y:S02]  /*b6c0*/  SHFL.UP P6, R140, R139, R87, R86 ;  /* 0x040000578b8c7389 */ /* 0x00006400000c0056 */
[----:B01----:R-:W-:Y:S05]  /*b6d0*/  ENDCOLLECTIVE ;  /* 0x000000000000791b */ /* 0x003fea0003800000 */
.L_x_477:
[----:B------:R-:W-:Y:S01]  /*b6e0*/  IMAD.MOV.U32 R86, RZ, RZ, R140 ;  /* 0x000000ffff567224 */ /* 0x000fe200078e008c */
[----:B------:R-:W-:Y:S06]  /*b6f0*/  BRA `(.L_x_478) ;  /* 0xffffffb400607947 */ /* 0x000fec000383ffff */
.L_x_421:
[----:B------:R-:W-:Y:S01]  /*b700*/  HFMA2 R87, -RZ, RZ, 0, 1.847743988037109375e-06 ;  /* 0x0000001fff577431 */ /* 0x000fe200000001ff */
[----:B------:R-:W-:Y:S01]  /*b710*/  BSSY B0, `(.L_x_479) ;  /* 0x0000007000007945 */ /* 0x000fe20003800000 */
[----:B------:R-:W-:Y:S01]  /*b720*/  MOV R151, R136 ;  /* 0x0000008800977202 */ /* 0x000fe20000000f00 */
[----:B------:R-:W-:Y:S01]  /*b730*/  IMAD.MOV.U32 R152, RZ, RZ, -0x1 ;  /* 0xffffffffff987424 */ /* 0x000fe200078e00ff */
[----:B------:R-:W-:-:S07]  /*b740*/  MOV R86, 0x1f ;  /* 0x0000001f00567802 */ /* 0x000fce0000000f00 */
[----:B-1---5:R-:W-:Y:S05]  /*b750*/  WARPSYNC.COLLECTIVE R152, `(.L_x_480) ;  /* 0x0000000098087348 */ /* 0x022fea0003c00000 */
[----:B------:R0:W2:Y:S02]  /*b760*/  SHFL.IDX P3, R153, R151, R87, R86 ;  /* 0x0000005797997389 */ /* 0x0000a40000060056 */
[----:B012--5:R-:W-:Y:S05]  /*b770*/  ENDCOLLECTIVE ;  /* 0x000000000000791b */ /* 0x027fea0003800000 */
.L_x_480:
[----:B------:R-:W-:Y:S05]  /*b780*/  BSYNC B0 ;  /* 0x0000000000007941 */ /* 0x000fea0003800000 */
.L_x_479:
[----:B------:R-:W-:Y:S05]  /*b790*/  BRA `(.L_x_481) ;  /* 0xffffffb400507947 */ /* 0x000fea000383ffff */
.L_x_422:
        /* <DEDUP_REMOVED lines=8> */
.L_x_483:
[----:B------:R-:W-:Y:S05]  /*b820*/  BSYNC B0 ;  /* 0x0000000000007941 */ /* 0x000fea0003800000 */
.L_x_482:
[----:B------:R-:W-:Y:S05]  /*b830*/  BRA `(.L_x_484) ;  /* 0xffffffb400307947 */ /* 0x000fea000383ffff */
.L_x_423:
[----:B------:R-:W-:Y:S01]  /*b840*/  HFMA2 R87, -RZ, RZ, 0, 5.9604644775390625e-08 ;  /* 0x00000001ff577431 */ /* 0x000fe200000001ff */
[----:B------:R-:W-:Y:S01]  /*b850*/  BSSY B0, `(.L_x_485) ;  /* 0x0000007000007945 */ /* 0x000fe20003800000 */
[----:B------:R-:W-:Y:S01]  /*b860*/  MOV R139, R136 ;  /* 0x00000088008b7202 */ /* 0x000fe20000000f00 */
[----:B------:R-:W-:Y:S01]  /*b870*/  IMAD.MOV.U32 R152, RZ, RZ, -0x1 ;  /* 0xffffffffff987424 */ /* 0x000fe200078e00ff */
[----:B------:R-:W-:-:S07]  /*b880*/  MOV R86, RZ ;  /* 0x000000ff00567202 */ /* 0x000fce0000000f00 */
[----:B-1---5:R-:W-:Y:S05]  /*b890*/  WARPSYNC.COLLECTIVE R152, `(.L_x_486) ;  /* 0x0000000098087348 */ /* 0x022fea0003c00000 */
[----:B------:R0:W2:Y:S02]  /*b8a0*/  SHFL.UP P6, R140, R139, R87, R86 ;  /* 0x040000578b8c7389 */ /* 0x0000a400000c0056 */
[----:B012--5:R-:W-:Y:S05]  /*b8b0*/  ENDCOLLECTIVE ;  /* 0x000000000000791b */ /* 0x027fea0003800000 */
.L_x_486:
[----:B------:R-:W-:Y:S05]  /*b8c0*/  BSYNC B0 ;  /* 0x0000000000007941 */ /* 0x000fea0003800000 */
.L_x_485:
[----:B------:R-:W-:Y:S01]  /*b8d0*/  MOV R139, R137 ;  /* 0x00000089008b7202 */ /* 0x000fe20000000f00 */
[----:B------:R-:W-:Y:S02]  /*b8e0*/  HFMA2 R87, -RZ, RZ, 0, 5.9604644775390625e-08 ;  /* 0x00000001ff577431 */ /* 0x000fe400000001ff */
[----:B------:R-:W-:Y:S01]  /*b8f0*/  IMAD.MOV.U32 R86, RZ, RZ, RZ ;  /* 0x000000ffff567224 */ /* 0x000fe200078e00ff */
[----:B------:R-:W-:Y:S02]  /*b900*/  MOV R152, 0xffffffff ;  /* 0xffffffff00987802 */ /* 0x000fe40000000f00 */
[----:B------:R-:W-:Y:S02]  /*b910*/  MOV R136, R140 ;  /* 0x0000008c00887202 */ /* 0x000fe40000000f00 */
[----:B------:R-:W-:-:S07]  /*b920*/  MOV R151, R42 ;  /* 0x0000002a00977202 */ /* 0x000fce0000000f00 */
[----:B------:R-:W-:Y:S05]  /*b930*/  WARPSYNC.COLLECTIVE R152, `(.L_x_487) ;  /* 0x0000000098087348 */ /* 0x000fea0003c00000 */
[----:B------:R0:W1:Y:S02]  /*b940*/  SHFL.UP P6, R140, R139, R87, R86 ;  /* 0x040000578b8c7389 */ /* 0x00006400000c0056 */
[----:B01----:R-:W-:Y:S05]  /*b950*/  ENDCOLLECTIVE ;  /* 0x000000000000791b */ /* 0x003fea0003800000 */
.L_x_487:
[----:B------:R-:W-:Y:S02]  /*b960*/  IMAD.MOV.U32 R87, RZ, RZ, RZ ;  /* 0x000000ffff577224 */ /* 0x000fe400078e00ff */
[----:B------:R-:W-:-:S07]  /*b970*/  HFMA2 R86, -RZ, RZ, 0, 1.847743988037109375e-06 ;  /* 0x0000001fff567431 */ /* 0x000fce00000001ff */
[----:B------:R-:W-:Y:S05]  /*b980*/  WARPSYNC.COLLECTIVE R152, `(.L_x_488) ;  /* 0x0000000098087348 */ /* 0x000fea0003c00000 */
[----:B------:R0:W1:Y:S02]  /*b990*/  SHFL.IDX P3, R153, R151, R87, R86 ;  /* 0x0000005797997389 */ /* 0x0000640000060056 */
[----:B01----:R-:W-:Y:S05]  /*b9a0*/  ENDCOLLECTIVE ;  /* 0x000000000000791b */ /* 0x003fea0003800000 */
.L_x_488:
[----:B------:R-:W-:Y:S02]  /*b9b0*/  MOV R137, R140 ;  /* 0x0000008c00897202 */ /* 0x000fe40000000f00 */
[----:B------:R-:W-:Y:S02]  /*b9c0*/  MOV R151, R43 ;  /* 0x0000002b00977202 */ /* 0x000fe40000000f00 */
[----:B------:R-:W-:-:S07]  /*b9d0*/  MOV R42, R153 ;  /* 0x00000099002a7202 */ /* 0x000fce0000000f00 */
[----:B------:R-:W-:Y:S05]  /*b9e0*/  WARPSYNC.COLLECTIVE R152, `(.L_x_489) ;  /* 0x0000000098087348 */ /* 0x000fea0003c00000 */
[----:B------:R0:W1:Y:S02]  /*b9f0*/  SHFL.IDX P3, R153, R151, R87, R86 ;  /* 0x0000005797997389 */ /* 0x0000640000060056 */
[----:B01----:R-:W-:Y:S05]  /*ba00*/  ENDCOLLECTIVE ;  /* 0x000000000000791b */ /* 0x003fea0003800000 */
.L_x_489:
[----:B------:R-:W-:Y:S01]  /*ba10*/  IMAD.MOV.U32 R43, RZ, RZ, R153 ;  /* 0x000000ffff2b7224 */ /* 0x000fe200078e0099 */
[----:B------:R-:W-:Y:S06]  /*ba20*/  BRA `(.L_x_490) ;  /* 0xffffffb000cc7947 */ /* 0x000fec000383ffff */
.L_x_425:
[----:B------:R-:W-:Y:S01]  /*ba30*/  MOV R153, R162 ;  /* 0x000000a200997202 */ /* 0x000fe20000000f00 */
[----:B------:R-:W-:Y:S01]  /*ba40*/  HFMA2 R86, -RZ, RZ, 0, 5.9604644775390625e-08 ;  /* 0x00000001ff567431 */ /* 0x000fe200000001ff */
[----:B------:R-:W-:Y:S01]  /*ba50*/  MOV R87, 0x1f ;  /* 0x0000001f00577802 */ /* 0x000fe20000000f00 */
[----:B------:R-:W-:Y:S01]  /*ba60*/  IMAD.MOV.U32 R152, RZ, RZ, -0x1 ;  /* 0xffffffffff987424 */ /* 0x000fe200078e00ff */
[C---:B------:R-:W-:Y:S02]  /*ba70*/  ISETP.GT.U32.AND P3, PT, R156.reuse, 0x1b, PT ;  /* 0x0000001b9c00780c */ /* 0x040fe40003f64070 */
[----:B------:R-:W-:-:S13]  /*ba80*/  ISETP.GT.U32.AND P4, PT, R156, 0x17, PT ;  /* 0x000000179c00780c */ /* 0x000fda0003f84070 */
[----:B------:R-:W-:Y:S05]  /*ba90*/  WARPSYNC.COLLECTIVE R152, `(.L_x_491) ;  /* 0x0000000098087348 */ /* 0x000fea0003c00000 */
[----:B------:R0:W1:Y:S02]  /*baa0*/  SHFL.DOWN P0, R153, R153, R86, R87 ;  /* 0x0800005699997389 */ /* 0x0000640000000057 */
[----:B01----:R-:W-:Y:S05]  /*bab0*/  ENDCOLLECTIVE ;  /* 0x000000000000791b */ /* 0x003fea0003800000 */
.L_x_491:
[----:B------:R-:W-:Y:S02]  /*bac0*/  ISETP.GT.U32.AND P5, PT, R156, 0xf, PT ;  /* 0x0000000f9c00780c */ /* 0x000fe40003fa4070 */
[----:B------:R-:W-:Y:S02]  /*bad0*/  MOV R151, R153 ;  /* 0x0000009900977202 */ /* 0x000fe40000000f00 */
[----:B------:R-:W-:-:S03]  /*bae0*/  MOV R153, R163 ;  /* 0x000000a300997202 */ /* 0x000fc60000000f00 */
[----:B------:R-:W-:-:S07]  /*baf0*/  @P1 FMUL.FTZ R151, R151, R162 ;  /* 0x000000a297971220 */ /* 0x000fce0000410000 */
[----:B------:R-:W-:Y:S05]  /*bb00*/  WARPSYNC.COLLECTIVE R152, `(.L_x_492) ;  /* 0x0000000098087348 */ /* 0x000fea0003c00000 */
[----:B------:R0:W1:Y:S02]  /*bb10*/  SHFL.DOWN P0, R153, R153, R86, R87 ;  /* 0x0800005699997389 */ /* 0x0000640000000057 */
[----:B01----:R-:W-:Y:S05]  /*bb20*/  ENDCOLLECTIVE ;  /* 0x000000000000791b */ /* 0x003fea0003800000 */
.L_x_492:
[----:B------:R-:W-:-:S05]  /*bb30*/  MOV R86, R153 ;  /* 0x0000009900567202 */ /* 0x000fca0000000f00 */
[----:B------:R-:W-:Y:S01]  /*bb40*/  @P1 FFMA.FTZ R86, R162, R86, R163 ;  /* 0x00000056a2561223 */ /* 0x000fe200000100a3 */
[----:B------:R-:W-:-:S03]  /*bb50*/  @P1 MOV R162, R151 ;  /* 0x0000009700a21202 */ /* 0x000fc60000000f00 */
[----:B------:R-:W-:Y:S01]  /*bb60*/  @P1 IMAD.MOV.U32 R163, RZ, RZ, R86 ;  /* 0x000000ffffa31224 */ /* 0x000fe200078e0056 */
[----:B------:R-:W-:Y:S01]  /*bb70*/  MOV R153, R162 ;  /* 0x000000a200997202 */ /* 0x000fe20000000f00 */
[----:B------:R-:W-:Y:S01]  /*bb80*/  HFMA2 R86, -RZ, RZ, 0, 1.1920928955078125e-07 ;  /* 0x00000002ff567431 */ /* 0x000fe200000001ff */
[----:B------:R-:W-:-:S13]  /*bb90*/  ISETP.GT.U32.AND P1, PT, R156, 0x1d, PT ;  /* 0x0000001d9c00780c */ /* 0x000fda0003f24070 */
[----:B------:R-:W-:Y:S05]  /*bba0*/  WARPSYNC.COLLECTIVE R152, `(.L_x_493) ;  /* 0x0000000098087348 */ /* 0x000fea0003c00000 */
[----:B------:R0:W1:Y:S02]  /*bbb0*/  SHFL.DOWN P0, R153, R153, R86, R87 ;  /* 0x0800005699997389 */ /* 0x0000640000000057 */
[----:B01----:R-:W-:Y:S05]  /*bbc0*/  ENDCOLLECTIVE ;  /* 0x000000000000791b */ /* 0x003fea0003800000 */
.L_x_493:
[----:B------:R-:W-:Y:S01]  /*bbd0*/  IMAD.MOV.U32 R151, RZ, RZ, R153 ;  /* 0x000000ffff977224 */ /* 0x000fe200078e0099 */
[----:B------:R-:W-:-:S03]  /*bbe0*/  MOV R153, R163 ;  /* 0x000000a300997202 */ /* 0x000fc60000000f00 */
[----:B------:R-:W-:-:S07]  /*bbf0*/  @!P1 FMUL.FTZ R151, R162, R151 ;  /* 0x00000097a2979220 */ /* 0x000fce0000410000 */
[----:B------:R-:W-:Y:S05]  /*bc00*/  WARPSYNC.COLLECTIVE R152, `(.L_x_494) ;  /* 0x0000000098087348 */ /* 0x000fea0003c00000 */
[----:B------:R0:W1:Y:S02]  /*bc10*/  SHFL.DOWN P0, R153, R153, R86, R87 ;  /* 0x0800005699997389 */ /* 0x0000640000000057 */
[----:B01----:R-:W-:Y:S05]  /*bc20*/  ENDCOLLECTIVE ;  /* 0x000000000000791b */ /* 0x003fea0003800000 */
.L_x_494:
[----:B------:R-:W-:-:S05]  /*bc30*/  MOV R86, R153 ;  /* 0x0000009900567202 */ /* 0x000fca0000000f00 */
[----:B------:R-:W-:Y:S01]  /*bc40*/  @!P1 FFMA.FTZ R86, R162, R86, R163 ;  /* 0x00000056a2569223 */ /* 0x000fe200000100a3 */
[----:B------:R-:W-:-:S04]  /*bc50*/  @!P1 IMAD.MOV.U32 R162, RZ, RZ, R151 ;  /* 0x000000ffffa29224 */ /* 0x000fc800078e0097 */
[----:B------:R-:W-:Y:S01]  /*bc60*/  @!P1 MOV R163, R86 ;  /* 0x0000005600a39202 */ /* 0x000fe20000000f00 */
[----:B------:R-:W-:Y:S01]  /*bc70*/  HFMA2 R86, -RZ, RZ, 0, 2.384185791015625e-07 ;  /* 0x00000004ff567431 */ /* 0x000fe200000001ff */
[----:B------:R-:W-:-:S07]  /*bc80*/  MOV R153, R162 ;  /* 0x000000a200997202 */ /* 0x000fce0000000f00 */
[----:B------:R-:W-:Y:S05]  /*bc90*/  WARPSYNC.COLLECTIVE R152, `(.L_x_495) ;  /* 0x0000000098087348 */ /* 0x000fea0003c00000 */
[----:B------:R0:W1:Y:S02]  /*bca0*/  SHFL.DOWN P0, R153, R153, R86, R87 ;  /* 0x0800005699997389 */ /* 0x0000640000000057 */
[----:B01----:R-:W-:Y:S05]  /*bcb0*/  ENDCOLLECTIVE ;  /* 0x000000000000791b */ /* 0x003fea0003800000 */
.L_x_495:
[----:B------:R-:W-:Y:S01]  /*bcc0*/  MOV R151, R153 ;  /* 0x0000009900977202 */ /* 0x000fe20000000f00 */
[----:B------:R-:W-:-:S04]  /*bcd0*/  IMAD.MOV.U32 R153, RZ, RZ, R163 ;  /* 0x000000ffff997224 */ /* 0x000fc800078e00a3 */
[----:B------:R-:W-:-:S07]  /*bce0*/  @!P3 FMUL.FTZ R151, R162, R151 ;  /* 0x00000097a297b220 */ /* 0x000fce0000410000 */
[----:B------:R-:W-:Y:S05]  /*bcf0*/  WARPSYNC.COLLECTIVE R152, `(.L_x_496) ;  /* 0x0000000098087348 */ /* 0x000fea0003c00000 */
[----:B------:R0:W1:Y:S02]  /*bd00*/  SHFL.DOWN P0, R153, R153, R86, R87 ;  /* 0x0800005699997389 */ /* 0x0000640000000057 */
[----:B01----:R-:W-:Y:S05]  /*bd10*/  ENDCOLLECTIVE ;  /* 0x000000000000791b */ /* 0x003fea0003800000 */
.L_x_496:
[----:B------:R-:W-:-:S05]  /*bd20*/  MOV R86, R153 ;  /* 0x0000009900567202 */ /* 0x000fca0000000f00 */
[----:B------:R-:W-:Y:S01]  /*bd30*/  @!P3 FFMA.FTZ R86, R162, R86, R163 ;  /* 0x00000056a256b223 */ /* 0x000fe200000100a3 */
[----:B------:R-:W-:-:S04]  /*bd40*/  @!P3 MOV R162, R151 ;  /* 0x0000009700a2b202 */ /* 0x000fc80000000f00 */
[----:B------:R-:W-:Y:S01]  /*bd50*/  @!P3 MOV R163, R86 ;  /* 0x0000005600a3b202 */ /* 0x000fe20000000f00 */
[----:B------:R-:W-:Y:S02]  /*bd60*/  IMAD.MOV.U32 R153, RZ, RZ, R162 ;  /* 0x000000ffff997224 */ /* 0x000fe400078e00a2 */
[----:B------:R-:W-:-:S07]  /*bd70*/  HFMA2 R86, -RZ, RZ, 0, 4.76837158203125e-07 ;  /* 0x00000008ff567431 */ /* 0x000fce00000001ff */
[----:B------:R-:W-:Y:S05]  /*bd80*/  WARPSYNC.COLLECTIVE R152, `(.L_x_497) ;  /* 0x0000000098087348 */ /* 0x000fea0003c00000 */
[----:B------:R0:W1:Y:S02]  /*bd90*/  SHFL.DOWN P0, R153, R153, R86, R87 ;  /* 0x0800005699997389 */ /* 0x0000640000000057 */
[----:B01----:R-:W-:Y:S05]  /*bda0*/  ENDCOLLECTIVE ;  /* 0x000000000000791b */ /* 0x003fea0003800000 */
.L_x_497:
[----:B------:R-:W-:Y:S02]  /*bdb0*/  MOV R151, R153 ;  /* 0x0000009900977202 */ /* 0x000fe40000000f00 */
[----:B------:R-:W-:-:S03]  /*bdc0*/  MOV R153, R163 ;  /* 0x000000a300997202 */ /* 0x000fc60000000f00 */
[----:B------:R-:W-:-:S07]  /*bdd0*/  @!P4 FMUL.FTZ R151, R162, R151 ;  /* 0x00000097a297c220 */ /* 0x000fce0000410000 */
[----:B------:R-:W-:Y:S05]  /*bde0*/  WARPSYNC.COLLECTIVE R152, `(.L_x_498) ;  /* 0x0000000098087348 */ /* 0x000fea0003c00000 */
[----:B------:R0:W1:Y:S02]  /*bdf0*/  SHFL.DOWN P0, R153, R153, R86, R87 ;  /* 0x0800005699997389 */ /* 0x0000640000000057 */
[----:B01----:R-:W-:Y:S05]  /*be00*/  ENDCOLLECTIVE ;  /* 0x000000000000791b */ /* 0x003fea0003800000 */
.L_x_498:
[----:B------:R-:W-:-:S04]  /*be10*/  IMAD.MOV.U32 R86, RZ, RZ, R153 ;  /* 0x000000ffff567224 */ /* 0x000fc800078e0099 */
[----:B------:R-:W-:Y:S01]  /*be20*/  @!P4 FFMA.FTZ R86, R162, R86, R163 ;  /* 0x00000056a256c223 */ /* 0x000fe200000100a3 */
[----:B------:R-:W-:-:S04]  /*be30*/  @!P4 MOV R162, R151 ;  /* 0x0000009700a2c202 */ /* 0x000fc80000000f00 */
[----:B------:R-:W-:Y:S01]  /*be40*/  @!P4 MOV R163, R86 ;  /* 0x0000005600a3c202 */ /* 0x000fe20000000f00 */
[----:B------:R-:W-:Y:S01]  /*be50*/  IMAD.MOV.U32 R86, RZ, RZ, 0x10 ;  /* 0x00000010ff567424 */ /* 0x000fe200078e00ff */
[----:B------:R-:W-:-:S07]  /*be60*/  MOV R153, R162 ;  /* 0x000000a200997202 */ /* 0x000fce0000000f00 */
[----:B------:R-:W-:Y:S05]  /*be70*/  WARPSYNC.COLLECTIVE R152, `(.L_x_499) ;  /* 0x0000000098087348 */ /* 0x000fea0003c00000 */
[----:B------:R0:W1:Y:S02]  /*be80*/  SHFL.DOWN P0, R153, R153, R86, R87 ;  /* 0x0800005699997389 */ /* 0x0000640000000057 */
[----:B01----:R-:W-:Y:S05]  /*be90*/  ENDCOLLECTIVE ;  /* 0x000000000000791b */ /* 0x003fea0003800000 */
.L_x_499:
[----:B------:R-:W-:Y:S02]  /*bea0*/  MOV R151, R153 ;  /* 0x0000009900977202 */ /* 0x000fe40000000f00 */
[----:B------:R-:W-:-:S03]  /*beb0*/  MOV R153, R163 ;  /* 0x000000a300997202 */ /* 0x000fc60000000f00 */
[----:B------:R-:W-:-:S07]  /*bec0*/  @!P5 FMUL.FTZ R151, R162, R151 ;  /* 0x00000097a297d220 */ /* 0x000fce0000410000 */
[----:B------:R-:W-:Y:S05]  /*bed0*/  WARPSYNC.COLLECTIVE R152, `(.L_x_500) ;  /* 0x0000000098087348 */ /* 0x000fea0003c00000 */
[----:B------:R0:W1:Y:S02]  /*bee0*/  SHFL.DOWN P0, R153, R153, R86, R87 ;  /* 0x0800005699997389 */ /* 0x0000640000000057 */
[----:B01----:R-:W-:Y:S05]  /*bef0*/  ENDCOLLECTIVE ;  /* 0x000000000000791b */ /* 0x003fea0003800000 */
.L_x_500:
[----:B------:R-:W-:Y:S01]  /*bf00*/  HFMA2 R87, -RZ, RZ, 0, 0 ;  /* 0x00000000ff577431 */ /* 0x000fe200000001ff */
[----:B------:R-:W-:-:S05]  /*bf10*/  MOV R86, R153 ;  /* 0x0000009900567202 */ /* 0x000fca0000000f00 */
[----:B------:R-:W-:Y:S01]  /*bf20*/  @!P5 FFMA.FTZ R86, R162, R86, R163 ;  /* 0x00000056a256d223 */ /* 0x000fe200000100a3 */
[----:B------:R-:W-:-:S03]  /*bf30*/  @!P5 MOV R162, R151 ;  /* 0x0000009700a2d202 */ /* 0x000fc60000000f00 */
[----:B------:R-:W-:Y:S01]  /*bf40*/  @!P5 IMAD.MOV.U32 R163, RZ, RZ, R86 ;  /* 0x000000ffffa3d224 */ /* 0x000fe200078e0056 */
[----:B------:R-:W-:Y:S01]  /*bf50*/  MOV R151, R162 ;  /* 0x000000a200977202 */ /* 0x000fe20000000f00 */
[----:B------:R-:W-:-:S07]  /*bf60*/  IMAD.MOV.U32 R86, RZ, RZ, 0x1f ;  /* 0x0000001fff567424 */ /* 0x000fce00078e00ff */
[----:B------:R-:W-:Y:S05]  /*bf70*/  WARPSYNC.COLLECTIVE R152, `(.L_x_501) ;  /* 0x0000000098087348 */ /* 0x000fea0003c00000 */
[----:B------:R0:W1:Y:S02]  /*bf80*/  SHFL.IDX P3, R153, R151, R87, R86 ;  /* 0x0000005797997389 */ /* 0x0000640000060056 */
[----:B01----:R-:W-:Y:S05]  /*bf90*/  ENDCOLLECTIVE ;  /* 0x000000000000791b */ /* 0x003fea0003800000 */
.L_x_501:
[----:B------:R-:W-:Y:S02]  /*bfa0*/  MOV R151, R163 ;  /* 0x000000a300977202 */ /* 0x000fe40000000f00 */
[----:B------:R-:W-:-:S07]  /*bfb0*/  MOV R157, R153 ;  /* 0x00000099009d7202 */ /* 0x000fce0000000f00 */
[----:B------:R-:W-:Y:S05]  /*bfc0*/  WARPSYNC.COLLECTIVE R152, `(.L_x_502) ;  /* 0x0000000098087348 */ /* 0x000fea0003c00000 */
[----:B------:R0:W1:Y:S02]  /*bfd0*/  SHFL.IDX P3, R153, R151, R87, R86 ;  /* 0x0000005797997389 */ /* 0x0000640000060056 */
[----:B01----:R-:W-:Y:S05]  /*bfe0*/  ENDCOLLECTIVE ;  /* 0x000000000000791b */ /* 0x003fea0003800000 */
.L_x_502:
[----:B------:R-:W-:Y:S01]  /*bff0*/  HFMA2 R86, -RZ, RZ, 0, 5.9604644775390625e-08 ;  /* 0x00000001ff567431 */ /* 0x000fe200000001ff */
[----:B------:R-:W-:Y:S02]  /*c000*/  MOV R87, 0x1f ;  /* 0x0000001f00577802 */ /* 0x000fe40000000f00 */
[----:B------:R-:W-:Y:S02]  /*c010*/  MOV R151, R42 ;  /* 0x0000002a00977202 */ /* 0x000fe40000000f00 */
[----:B------:R-:W-:Y:S01]  /*c020*/  MOV R156, R153 ;  /* 0x00000099009c7202 */ /* 0x000fe20000000f00 */
[----:B------:R-:W-:-:S04]  /*c030*/  IMAD.MOV.U32 R153, RZ, RZ, R162 ;  /* 0x000000ffff997224 */ /* 0x000fc800078e00a2 */
[-C--:B------:R-:W-:Y:S01]  /*c040*/  FFMA.FTZ R156, R43, R157.reuse, R156 ;  /* 0x0000009d2b9c7223 */ /* 0x080fe2000001009c */
[----:B------:R-:W-:-:S07]  /*c050*/  FMUL.FTZ R157, R42, R157 ;  /* 0x0000009d2a9d7220 */ /* 0x000fce0000410000 */
[----:B------:R-:W-:Y:S05]  /*c060*/  WARPSYNC.COLLECTIVE R152, `(.L_x_503) ;  /* 0x0000000098087348 */ /* 0x000fea0003c00000 */
[----:B------:R0:W1:Y:S02]  /*c070*/  SHFL.DOWN P0, R153, R153, R86, R87 ;  /* 0x0800005699997389 */ /* 0x0000640000000057 */
[----:B01----:R-:W-:Y:S05]  /*c080*/  ENDCOLLECTIVE ;  /* 0x000000000000791b */ /* 0x003fea0003800000 */
.L_x_503:
[----:B------:R-:W-:Y:S01]  /*c090*/  MOV R162, R153 ;  /* 0x0000009900a27202 */ /* 0x000fe20000000f00 */
[----:B------:R-:W-:-:S07]  /*c0a0*/  IMAD.MOV.U32 R153, RZ, RZ, R163 ;  /* 0x000000ffff997224 */ /* 0x000fce00078e00a3 */
[----:B------:R-:W-:Y:S05]  /*c0b0*/  WARPSYNC.COLLECTIVE R152, `(.L_x_504) ;  /* 0x0000000098087348 */ /* 0x000fea0003c00000 */
[----:B------:R0:W1:Y:S02]  /*c0c0*/  SHFL.DOWN P0, R153, R153, R86, R87 ;  /* 0x0800005699997389 */ /* 0x0000640000000057 */
[----:B01----:R-:W-:Y:S05]  /*c0d0*/  ENDCOLLECTIVE ;  /* 0x000000000000791b */ /* 0x003fea0003800000 */
.L_x_504:
[----:B------:R-:W-:Y:S02]  /*c0e0*/  HFMA2 R87, -RZ, RZ, 0, 0 ;  /* 0x00000000ff577431 */ /* 0x000fe400000001ff */
[----:B------:R-:W-:Y:S01]  /*c0f0*/  IMAD.MOV.U32 R86, RZ, RZ, 0x1f ;  /* 0x0000001fff567424 */ /* 0x000fe200078e00ff */
[----:B------:R-:W-:-:S07]  /*c100*/  MOV R163, R153 ;  /* 0x0000009900a37202 */ /* 0x000fce0000000f00 */
[----:B------:R-:W-:Y:S05]  /*c110*/  WARPSYNC.COLLECTIVE R152, `(.L_x_505) ;  /* 0x0000000098087348 */ /* 0x000fea0003c00000 */
[----:B------:R0:W1:Y:S02]  /*c120*/  SHFL.IDX P3, R153, R151, R87, R86 ;  /* 0x0000005797997389 */ /* 0x0000640000060056 */
[----:B01----:R-:W-:Y:S05]  /*c130*/  ENDCOLLECTIVE ;  /* 0x000000000000791b */ /* 0x003fea0003800000 */
.L_x_505:
[----:B------:R-:W-:Y:S02]  /*c140*/  ISETP.NE.AND P0, PT, R79, 0x1f, PT ;  /* 0x0000001f4f00780c */ /* 0x000fe40003f05270 */
[----:B------:R-:W-:Y:S02]  /*c150*/  MOV R151, R43 ;  /* 0x0000002b00977202 */ /* 0x000fe40000000f00 */
[----:B------:R-:W-:-:S09]  /*c160*/  MOV R42, R153 ;  /* 0x00000099002a7202 */ /* 0x000fd20000000f00 */
[----:B------:R-:W-:Y:S05]  /*c170*/  WARPSYNC.COLLECTIVE R152, `(.L_x_506) ;  /* 0x0000000098087348 */ /* 0x000fea0003c00000 */
[----:B------:R0:W1:Y:S02]  /*c180*/  SHFL.IDX P3, R153, R151, R87, R86 ;  /* 0x0000005797997389 */ /* 0x0000640000060056 */
[----:B01----:R-:W-:Y:S05]  /*c190*/  ENDCOLLECTIVE ;  /* 0x000000000000791b */ /* 0x003fea0003800000 */
.L_x_506:
[----:B------:R-:W-:Y:S01]  /*c1a0*/  MOV R43, R153 ;  /* 0x00000099002b7202 */ /* 0x000fe20000000f00 */
[----:B------:R-:W-:Y:S06]  /*c1b0*/  BRA `(.L_x_507) ;  /* 0xffffffb400747947 */ /* 0x000fec000383ffff */
.L_x_508:
        /* <DEDUP_REMOVED lines=12> */
.L_x_10413:


//--------------------- .text._Z25selective_scan_bwd_kernelI32Selective_Scan_bwd_kernel_traitsILi128ELi16ELb0ELb0ELb1ELb1ELb0EN3c104HalfEfEEv12SSMParamsBwd --------------------------
	.section	.text._Z25selective_scan_bwd_kernelI32Selective_Scan_bwd_kernel_traitsILi128ELi16ELb0ELb0ELb1ELb1ELb0EN3c104HalfEfEEv12SSMParamsBwd,"ax",@progbits
	.align	128
        .global         _Z25selective_scan_bwd_kernelI32Selective_Scan_bwd_kernel_traitsILi128ELi16ELb0ELb0ELb1ELb1ELb0EN3c104HalfEfEEv12SSMParamsBwd
        .type           _Z25selective_scan_bwd_kernelI32Selective_Scan_bwd_kernel_traitsILi128ELi16ELb0ELb0ELb1ELb1ELb0EN3c104HalfEfEEv12SSMParamsBwd,@function
        .size           _Z25selective_scan_bwd_kernelI32Selective_Scan_bwd_kernel_traitsILi128ELi16ELb0ELb0ELb1ELb1ELb0EN3c104HalfEfEEv12SSMParamsBwd,(.L_x_10414 - _Z25selective_scan_bwd_kernelI32Selective_Scan_bwd_kernel_traitsILi128ELi16ELb0ELb0ELb1ELb1ELb0EN3c104HalfEfEEv12SSMParamsBwd)
        .other          _Z25selective_scan_bwd_kernelI32Selective_Scan_bwd_kernel_traitsILi128ELi16ELb0ELb0ELb1ELb1ELb0EN3c104HalfEfEEv12SSMParamsBwd,@"STO_CUDA_ENTRY STV_DEFAULT"
_Z25selective_scan_bwd_kernelI32Selective_Scan_bwd_kernel_traitsILi128ELi16ELb0ELb0ELb1ELb1ELb0EN3c104HalfEfEEv12SSMParamsBwd:
.text._Z25selective_scan_bwd_kernelI32Selective_Scan_bwd_kernel_traitsILi128ELi16ELb0ELb0ELb1ELb1ELb0EN3c104HalfEfEEv12SSMParamsBwd:
        /* <DEDUP_REMOVED lines=26> */
[----:B------:R-:W-:-:S04]  /*01a0*/  MOV R5, UR7 ;  /* 0x0000000700057c02 */ /* 0x000fc80008000f00 */
[----:B---3--:R3:W2:Y:S04]  /*01b0*/  @P0 LDG.E R3, desc[UR34][R2.64] ;  /* 0x0000002202030981 */ /* 0x0086a8000c1e1900 */
[----:B------:R-:W2:Y:S01]  /*01c0*/  @P1 LDG.E R4, desc[UR34][R4.64] ;  /* 0x0000002204041981 */ /* 0x000ea2000c1e1900 */
[----:B----4-:R-:W-:Y:S01]  /*01d0*/  MOV R0, UR25 ;  /* 0x0000001900007c02 */ /* 0x010fe20008000f00 */
[----:B-----5:R-:W-:Y:S02]  /*01e0*/  UIMAD.WIDE.U32 UR4, UR10, UR12, URZ ;  /* 0x0000000c0a0472a5 */ /* 0x020fe4000f8e00ff */
        /* <DEDUP_REMOVED lines=8> */
[----:B------:R-:W-:-:S02]  /*0270*/  UIMAD.WIDE.U32 UR20, UR8, UR18, UR6 ;  /* 0x00000012081472a5 */ /* 0x000fc4000f8e0006 */
        /* <DEDUP_REMOVED lines=14> */
[----:B---3--:R-:W-:-:S02]  /*0360*/  IADD3 R2, PT, PT, R0, 0xffffffe, RZ ;  /* 0x0ffffffe00027810 */ /* 0x008fc40007ffe0ff */
[----:B------:R-:W-:-:S04]  /*0370*/  MOV R0, UR8 ;  /* 0x0000000800007c02 */ /* 0x000fc80008000f00 */
[----:B------:R-:W3:Y:S01]  /*0380*/  F2I.FTZ.U32.TRUNC.NTZ R2, R2 ;  /* 0x0000000200027305 */ /* 0x000ee2000021f000 */
[----:B------:R-:W-:-:S04]  /*0390*/  IABS R0, R0 ;  /* 0x0000000000007213 */ /* 0x000fc80000000000 */
        /* <DEDUP_REMOVED lines=70> */
[C---:B0-----:R-:W-:Y:S01]  /*0800*/  IMAD.SHL.U32 R85, R0.reuse, 0x10, RZ ;  /* 0x0000001000557824 */ /* 0x041fe200078e00ff */
[----:B------:R-:W-:-:S04]  /*0810*/  LOP3.LUT R40, R0, 0x1f, RZ, 0xc0, !PT ;  /* 0x0000001f00287812 */ /* 0x000fc800078ec0ff */
[----:B-12---:R-:W-:-:S07]  /*0820*/  LOP3.LUT R85, R40, 0x3e00, R85, 0xf8, !PT ;  /* 0x00003e0028557812 */ /* 0x006fce00078ef855 */
.L_x_588:
[----:B------:R-:W0:Y:S01]  /*0830*/  LDCU UR23, c[0x0][0x388] ;  /* 0x00007100ff1777ac */ /* 0x000e220008000800 */
[----:B------:R-:W-:Y:S02]  /*0840*/  MOV R4, UR11 ;  /* 0x0000000b00047c02 */ /* 0x000fe40008000f00 */
[----:B------:R-:W-:Y:S01]  /*0850*/  MOV R5, UR16 ;  /* 0x0000001000057c02 */ /* 0x000fe20008000f00 */
[----:B------:R-:W-:Y:S01]  /*0860*/  ULEA UR8, UR10, 0xfffff800, 0xb ;  /* 0xfffff8000a087891 */ /* 0x000fe2000f8e58ff */
[----:B------:R-:W-:Y:S02]  /*0870*/  PRMT R15, RZ, 0x7610, R15 ;  /* 0x00007610ff0f7816 */ /* 0x000fe4000000000f */
[----:B------:R-:W-:Y:S01]  /*0880*/  PRMT R16, RZ, 0x7610, R16 ;  /* 0x00007610ff107816 */ /* 0x000fe20000000010 */
[----:B------:R-:W-:Y:S01]  /*0890*/  IMAD.WIDE.U32 R8, R85, 0x2, R4 ;  /* 0x0000000255087825 */ /* 0x000fe200078e0004 */
[----:B------:R-:W-:Y:S02]  /*08a0*/  PRMT R3, RZ, 0x7610, R3 ;  /* 0x00007610ff037816 */ /* 0x000fe40000000003 */
        /* <DEDUP_REMOVED lines=8> */
[----:B------:R-:W-:Y:S02]  /*0930*/  ISETP.GE.AND P0, PT, R85, UR8, PT ;  /* 0x0000000855007c0c */ /* 0x000fe4000bf06270 */
[----:B------:R-:W-:Y:S02]  /*0940*/  SHF.L.U32 R85, R0, 0x4, RZ ;  /* 0x0000000400557819 */ /* 0x000fe400000006ff */
[----:B------:R-:W-:Y:S01]  /*0950*/  PRMT R0, RZ, 0x7610, R0 ;  /* 0x00007610ff007816 */ /* 0x000fe20000000000 */
[----:B------:R-:W-:Y:S01]  /*0960*/  BAR.SYNC.DEFER_BLOCKING 0x0 ;  /* 0x0000000000007b1d */ /* 0x000fe20000010000 */
[----:B------:R-:W-:Y:S02]  /*0970*/  LOP3.LUT R78, R85, 0x3e00, RZ, 0xc0, !PT ;  /* 0x00003e00554e7812 */ /* 0x000fe400078ec0ff */
[----:B------:R-:W-:Y:S02]  /*0980*/  P2R R58, PR, RZ, 0x1 ;  /* 0x00000001ff3a7803 */ /* 0x000fe40000000000 */
[----:B------:R-:W-:-:S02]  /*0990*/  LOP3.LUT R77, R78, R40, RZ, 0xfc, !PT ;  /* 0x000000284e4d7212 */ /* 0x000fc400078efcff */
[----:B------:R-:W-:Y:S02]  /*09a0*/  PRMT R19, RZ, 0x7610, R19 ;  /* 0x00007610ff137816 */ /* 0x000fe40000000013 */
[C---:B------:R-:W-:Y:S02]  /*09b0*/  LOP3.LUT R76, R77.reuse, 0x20, RZ, 0xfc, !PT ;  /* 0x000000204d4c7812 */ /* 0x040fe400078efcff */
[C---:B------:R-:W-:Y:S02]  /*09c0*/  SHF.L.U32 R4, R77.reuse, 0x1, RZ ;  /* 0x000000014d047819 */ /* 0x040fe400000006ff */
[----:B------:R-:W-:Y:S02]  /*09d0*/  LOP3.LUT R70, R77, 0xe0, RZ, 0xfc, !PT ;  /* 0x000000e04d467812 */ /* 0x000fe400078efcff */
[----:B------:R-:W-:Y:S02]  /*09e0*/  IADD3 R6, P1, PT, R4, UR17, RZ ;  /* 0x0000001104067c10 */ /* 0x000fe4000ff3e0ff */
[----:B------:R-:W-:-:S02]  /*09f0*/  PRMT R20, RZ, 0x7610, R20 ;  /* 0x00007610ff147816 */ /* 0x000fc40000000014 */
[----:B------:R-:W-:Y:S02]  /*0a00*/  PRMT R21, RZ, 0x7610, R21 ;  /* 0x00007610ff157816 */ /* 0x000fe40000000015 */
[----:B------:R-:W-:Y:S02]  /*0a10*/  PRMT R22, RZ, 0x7610, R22 ;  /* 0x00007610ff167816 */ /* 0x000fe40000000016 */
[----:B------:R-:W-:Y:S01]  /*0a20*/  PRMT R23, RZ, 0x7610, R23 ;  /* 0x00007610ff177816 */ /* 0x000fe20000000017 */
[----:B------:R-:W2:Y:S01]  /*0a30*/  @!P0 LDG.E.U16 R0, desc[UR34][R8.64] ;  /* 0x0000002208008981 */ /* 0x000ea2000c1e1500 */
[----:B------:R-:W-:Y:S02]  /*0a40*/  ISETP.GE.AND P0, PT, R76, UR8, PT ;  /* 0x000000084c007c0c */ /* 0x000fe4000bf06270 */
[----:B------:R-:W-:Y:S02]  /*0a50*/  LOP3.LUT R69, R77, 0x100, RZ, 0xfc, !PT ;  /* 0x000001004d457812 */ /* 0x000fe400078efcff */
[----:B------:R-:W-:-:S02]  /*0a60*/  P2R R51, PR, RZ, 0x1 ;  /* 0x00000001ff337803 */ /* 0x000fc40000000000 */
[----:B------:R-:W-:Y:S02]  /*0a70*/  IADD3 R4, P0, PT, R4, UR19, RZ ;  /* 0x0000001304047c10 */ /* 0x000fe4000ff1e0ff */
[C---:B------:R-:W-:Y:S02]  /*0a80*/  LOP3.LUT R75, R77.reuse, 0x40, RZ, 0xfc, !PT ;  /* 0x000000404d4b7812 */ /* 0x040fe400078efcff */
[----:B------:R-:W-:Y:S02]  /*0a90*/  IADD3.X R5, PT, PT, RZ, UR20, RZ, P0, !PT ;  /* 0x00000014ff057c10 */ /* 0x000fe400087fe4ff */
[----:B------:R-:W-:Y:S02]  /*0aa0*/  ISETP.GE.AND P0, PT, R70, UR8, PT ;  /* 0x0000000846007c0c */ /* 0x000fe4000bf06270 */
[C---:B------:R-:W-:Y:S02]  /*0ab0*/  LOP3.LUT R71, R77.reuse, 0xc0, RZ, 0xfc, !PT ;  /* 0x000000c04d477812 */ /* 0x040fe400078efcff */
[----:B------:R-:W-:-:S02]  /*0ac0*/  LOP3.LUT R74, R77, 0x60, RZ, 0xfc, !PT ;  /* 0x000000604d4a7812 */ /* 0x000fc400078efcff */
[C---:B------:R-:W-:Y:S02]  /*0ad0*/  LOP3.LUT R72, R77.reuse, 0xa0, RZ, 0xfc, !PT ;  /* 0x000000a04d487812 */ /* 0x040fe400078efcff */
[----:B------:R-:W-:Y:S02]  /*0ae0*/  P2R R56, PR, RZ, 0x1 ;  /* 0x00000001ff387803 */ /* 0x000fe40000000000 */
[----:B------:R-:W-:Y:S02]  /*0af0*/  LOP3.LUT R73, R77, 0x80, RZ, 0xfc, !PT ;  /* 0x000000804d497812 */ /* 0x000fe400078efcff */
[----:B------:R-:W-:Y:S01]  /*0b00*/  IADD3.X R7, PT, PT, RZ, UR18, RZ, P1, !PT ;  /* 0x00000012ff077c10 */ /* 0x000fe20008ffe4ff */
[----:B------:R-:W3:Y:S01]  /*0b10*/  @!P0 LDG.E.U16 R15, desc[UR34][R8.64+0x1c0] ;  /* 0x0001c022080f8981 */ /* 0x000ee2000c1e1500 */
[----:B------:R-:W-:Y:S02]  /*0b20*/  ISETP.GE.AND P0, PT, R69, UR8, PT ;  /* 0x0000000845007c0c */ /* 0x000fe4000bf06270 */
[----:B------:R-:W-:-:S02]  /*0b30*/  ISETP.GE.AND P1, PT, R76, UR8, PT ;  /* 0x000000084c007c0c */ /* 0x000fc4000bf26270 */
[----:B------:R-:W-:Y:S02]  /*0b40*/  ISETP.GE.AND P6, PT, R75, UR8, PT ;  /* 0x000000084b007c0c */ /* 0x000fe4000bfc6270 */
[----:B------:R-:W-:Y:S02]  /*0b50*/  ISETP.GE.AND P2, PT, R71, UR8, PT ;  /* 0x0000000847007c0c */ /* 0x000fe4000bf46270 */
[----:B------:R-:W-:Y:S02]  /*0b60*/  ISETP.GE.AND P5, PT, R74, UR8, PT ;  /* 0x000000084a007c0c */ /* 0x000fe4000bfa6270 */
[----:B------:R-:W-:Y:S02]  /*0b70*/  ISETP.GE.AND P3, PT, R72, UR8, PT ;  /* 0x0000000848007c0c */ /* 0x000fe4000bf66270 */
[----:B------:R-:W-:Y:S01]  /*0b80*/  ISETP.GE.AND P4, PT, R73, UR8, PT ;  /* 0x0000000849007c0c */ /* 0x000fe2000bf86270 */
[----:B------:R-:W4:Y:S01]  /*0b90*/  @!P0 LDG.E.U16 R16, desc[UR34][R8.64+0x200] ;  /* 0x0002002208108981 */ /* 0x000f22000c1e1500 */
[----:B------:R-:W-:-:S02]  /*0ba0*/  LOP3.LUT R2, R2, 0xfffffffe, RZ, 0xc0, !PT ;  /* 0xfffffffe02027812 */ /* 0x000fc400078ec0ff */
[C---:B------:R-:W-:Y:S01]  /*0bb0*/  LOP3.LUT R68, R77.reuse, 0x120, RZ, 0xfc, !PT ;  /* 0x000001204d447812 */ /* 0x040fe200078efcff */
[----:B------:R-:W5:Y:S01]  /*0bc0*/  @!P1 LDG.E.U16 R3, desc[UR34][R8.64+0x40] ;  /* 0x0000402208039981 */ /* 0x000f62000c1e1500 */
[C---:B------:R-:W-:Y:S02]  /*0bd0*/  LOP3.LUT R67, R77.reuse, 0x140, RZ, 0xfc, !PT ;  /* 0x000001404d437812 */ /* 0x040fe400078efcff */
[C---:B------:R-:W-:Y:S01]  /*0be0*/  LOP3.LUT R66, R77.reuse, 0x160, RZ, 0xfc, !PT ;  /* 0x000001604d427812 */ /* 0x040fe200078efcff */
[----:B------:R-:W3:Y:S01]  /*0bf0*/  @!P6 LDG.E.U16 R10, desc[UR34][R8.64+0x80] ;  /* 0x00008022080ae981 */ /* 0x000ee2000c1e1500 */
[C---:B------:R-:W-:Y:S02]  /*0c00*/  LOP3.LUT R65, R77.reuse, 0x180, RZ, 0xfc, !PT ;  /* 0x000001804d417812 */ /* 0x040fe400078efcff */
[----:B------:R-:W-:Y:S01]  /*0c10*/  @P0 LOP3.LUT R2, R2, 0x1, RZ, 0xfc, !PT ;  /* 0x0000000102020812 */ /* 0x000fe200078efcff */
[----:B------:R-:W4:Y:S01]  /*0c20*/  @!P2 LDG.E.U16 R14, desc[UR34][R8.64+0x180] ;  /* 0x00018022080ea981 */ /* 0x000f22000c1e1500 */
[----:B------:R-:W-:-:S02]  /*0c30*/  LOP3.LUT R64, R77, 0x1a0, RZ, 0xfc, !PT ;  /* 0x000001a04d407812 */ /* 0x000fc400078efcff */
[----:B------:R-:W-:Y:S01]  /*0c40*/  ISETP.GE.AND P0, PT, R68, UR8, PT ;  /* 0x0000000844007c0c */ /* 0x000fe2000bf06270 */
[----:B------:R-:W4:Y:S01]  /*0c50*/  @!P5 LDG.E.U16 R11, desc[UR34][R8.64+0xc0] ;  /* 0x0000c022080bd981 */ /* 0x000f22000c1e1500 */
[----:B------:R-:W-:Y:S02]  /*0c60*/  P2R R57, PR, RZ, 0x4 ;  /* 0x00000004ff397803 */ /* 0x000fe40000000000 */
[----:B------:R-:W-:Y:S01]  /*0c70*/  LOP3.LUT R63, R77, 0x1c0, RZ, 0xfc, !PT ;  /* 0x000001c04d3f7812 */ /* 0x000fe200078efcff */
[----:B------:R-:W4:Y:S01]  /*0c80*/  @!P3 LDG.E.U16 R13, desc[UR34][R8.64+0x140] ;  /* 0x00014022080db981 */ /* 0x000f22000c1e1500 */
[----:B------:R-:W-:Y:S02]  /*0c90*/  ISETP.GE.AND P1, PT, R67, UR8, PT ;  /* 0x0000000843007c0c */ /* 0x000fe4000bf26270 */
[----:B------:R-:W-:Y:S01]  /*0ca0*/  P2R R55, PR, RZ, 0x8 ;  /* 0x00000008ff377803 */ /* 0x000fe20000000000 */
[----:B------:R-:W4:Y:S01]  /*0cb0*/  @!P4 LDG.E.U16 R12, desc[UR34][R8.64+0x100] ;  /* 0x00010022080cc981 */ /* 0x000f22000c1e1500 */
[----:B------:R-:W-:-:S02]  /*0cc0*/  LOP3.LUT R62, R77, 0x1e0, RZ, 0xfc, !PT ;  /* 0x000001e04d3e7812 */ /* 0x000fc400078efcff */
[----:B------:R-:W-:Y:S01]  /*0cd0*/  ISETP.GE.AND P2, PT, R66, UR8, PT ;  /* 0x0000000842007c0c */ /* 0x000fe2000bf46270 */
[----:B------:R-:W4:Y:S01]  /*0ce0*/  @!P0 LDG.E.U16 R17, desc[UR34][R8.64+0x240] ;  /* 0x0002402208118981 */ /* 0x000f22000c1e1500 */
[----:B------:R-:W-:Y:S02]  /*0cf0*/  P2R R54, PR, RZ, 0x10 ;  /* 0x00000010ff367803 */ /* 0x000fe40000000000 */
[----:B------:R-:W-:Y:S02]  /*0d00*/  ISETP.GE.AND P3, PT, R65, UR8, PT ;  /* 0x0000000841007c0c */ /* 0x000fe4000bf66270 */
[----:B------:R-:W-:Y:S01]  /*0d10*/  P2R R53, PR, RZ, 0x20 ;  /* 0x00000020ff357803 */ /* 0x000fe20000000000 */
[----:B------:R-:W4:Y:S01]  /*0d20*/  @!P1 LDG.E.U16 R18, desc[UR34][R8.64+0x280] ;  /* 0x0002802208129981 */ /* 0x000f22000c1e1500 */
[----:B------:R-:W-:Y:S02]  /*0d30*/  ISETP.GE.AND P4, PT, R64, UR8, PT ;  /* 0x0000000840007c0c */ /* 0x000fe4000bf86270 */
[----:B------:R-:W-:-:S02]  /*0d40*/  P2R R52, PR, RZ, 0x40 ;  /* 0x00000040ff347803 */ /* 0x000fc40000000000 */
        /* <DEDUP_REMOVED lines=11> */
[----:B-1----:R-:W-:-:S04]  /*0e00*/  IADD3 R24, PT, PT, R78, R26, RZ ;  /* 0x0000001a4e187210 */ /* 0x002fc80007ffe0ff */
[CC--:B------:R-:W-:Y:S02]  /*0e10*/  LEA.HI.SX32 R25, R24.reuse, R24.reuse, 0x1b ;  /* 0x0000001818197211 */ /* 0x0c0fe400078fdaff */
[C---:B------:R-:W-:Y:S01]  /*0e20*/  IADD3 R9, PT, PT, R24.reuse, 0x60, RZ ;  /* 0x0000006018097810 */ /* 0x040fe20007ffe0ff */
[C---:B------:R-:W-:Y:S01]  /*0e30*/  VIADD R27, R24.reuse, 0x40 ;  /* 0x00000040181b7836 */ /* 0x040fe20000000000 */
        /* <DEDUP_REMOVED lines=8> */
[----:B------:R-:W-:Y:S02]  /*0ec0*/  LEA.HI.SX32 R29, R29, R24, 0x1b ;  /* 0x000000181d1d7211 */ /* 0x000fe400078fdaff */
[----:B------:R-:W-:-:S02]  /*0ed0*/  IADD3 R9, PT, PT, R24, 0xc0, RZ ;  /* 0x000000c018097810 */ /* 0x000fc40007ffe0ff */
[-C--:B------:R-:W-:Y:S02]  /*0ee0*/  LEA.HI.SX32 R31, R31, R24.reuse, 0x1b ;  /* 0x000000181f1f7211 */ /* 0x080fe400078fdaff */
[----:B------:R-:W-:Y:S02]  /*0ef0*/  LEA R115, R25, UR29, 0x1 ;  /* 0x0000001d19737c11 */ /* 0x000fe4000f8e08ff */
[----:B------:R-:W-:Y:S02]  /*0f00*/  LEA R114, R27, UR29, 0x1 ;  /* 0x0000001d1b727c11 */ /* 0x000fe4000f8e08ff */
[----:B------:R-:W-:Y:S02]  /*0f10*/  IADD3 R25, PT, PT, R24, 0xe0, RZ ;  /* 0x000000e018197810 */ /* 0x000fe40007ffe0ff */
[----:B------:R-:W-:Y:S02]  /*0f20*/  LEA R112, R29, UR29, 0x1 ;  /* 0x0000001d1d707c11 */ /* 0x000fe4000f8e08ff */
[----:B------:R-:W-:-:S02]  /*0f30*/  LEA.HI.SX32 R9, R9, R24, 0x1b ;  /* 0x0000001809097211 */ /* 0x000fc400078fdaff */
[----:B------:R-:W-:Y:S02]  /*0f40*/  LEA R111, R31, UR29, 0x1 ;  /* 0x0000001d1f6f7c11 */ /* 0x000fe4000f8e08ff */
[C---:B------:R-:W-:Y:S02]  /*0f50*/  IADD3 R27, PT, PT, R24.reuse, 0x100, RZ ;  /* 0x00000100181b7810 */ /* 0x040fe40007ffe0ff */
[C---:B------:R-:W-:Y:S02]  /*0f60*/  IADD3 R29, PT, PT, R24.reuse, 0x120, RZ ;  /* 0x00000120181d7810 */ /* 0x040fe40007ffe0ff */
[----:B------:R-:W-:Y:S02]  /*0f70*/  IADD3 R31, PT, PT, R24, 0x140, RZ ;  /* 0x00000140181f7810 */ /* 0x000fe40007ffe0ff */
[----:B------:R-:W-:Y:S02]  /*0f80*/  LEA.HI.SX32 R25, R25, R24, 0x1b ;  /* 0x0000001819197211 */ /* 0x000fe400078fdaff */
[----:B------:R-:W-:-:S02]  /*0f90*/  LEA R110, R9, UR29, 0x1 ;  /* 0x0000001d096e7c11 */ /* 0x000fc4000f8e08ff */
[-C--:B------:R-:W-:Y:S02]  /*0fa0*/  LEA.HI.SX32 R27, R27, R24.reuse, 0x1b ;  /* 0x000000181b1b7211 */ /* 0x080fe400078fdaff */
[----:B------:R-:W-:Y:S02]  /*0fb0*/  IADD3 R9, PT, PT, R24, 0x180, RZ ;  /* 0x0000018018097810 */ /* 0x000fe40007ffe0ff */
[-C--:B------:R-:W-:Y:S02]  /*0fc0*/  LEA.HI.SX32 R29, R29, R24.reuse, 0x1b ;  /* 0x000000181d1d7211 */ /* 0x080fe400078fdaff */
[----:B------:R-:W-:Y:S02]  /*0fd0*/  P2R R36, PR, RZ, 0x1 ;  /* 0x00000001ff247803 */ /* 0x000fe40000000000 */
[----:B------:R-:W-:Y:S02]  /*0fe0*/  LEA.HI.SX32 R31, R31, R24, 0x1b ;  /* 0x000000181f1f7211 */ /* 0x000fe400078fdaff */
[----:B------:R-:W-:-:S02]  /*0ff0*/  LEA R109, R25, UR29, 0x1 ;  /* 0x0000001d196d7c11 */ /* 0x000fc4000f8e08ff */
[----:B------:R-:W-:Y:S02]  /*1000*/  LOP3.LUT P0, RZ, R2, 0x1, RZ, 0xc0, !PT ;  /* 0x0000000102ff7812 */ /* 0x000fe4000780c0ff */
[----:B------:R-:W-:Y:S02]  /*1010*/  IADD3 R25, PT, PT, R24, 0x1e0, RZ ;  /* 0x000001e018197810 */ /* 0x000fe40007ffe0ff */
[----:B------:R-:W-:Y:S02]  /*1020*/  LEA R108, R27, UR29, 0x1 ;  /* 0x0000001d1b6c7c11 */ /* 0x000fe4000f8e08ff */
[----:B------:R-:W-:Y:S02]  /*1030*/  LEA.HI.SX32 R9, R9, R24, 0x1b ;  /* 0x0000001809097211 */ /* 0x000fe400078fdaff */
[----:B------:R-:W-:Y:S02]  /*1040*/  LEA R107, R29, UR29, 0x1 ;  /* 0x0000001d1d6b7c11 */ /* 0x000fe4000f8e08ff */
[----:B------:R-:W-:-:S02]  /*1050*/  LEA R106, R31, UR29, 0x1 ;  /* 0x0000001d1f6a7c11 */ /* 0x000fc4000f8e08ff */
[----:B------:R-:W-:Y:S02]  /*1060*/  P2R R41, PR, RZ, 0x1 ;  /* 0x00000001ff297803 */ /* 0x000fe40000000000 */
[----:B------:R-:W-:Y:S02]  /*1070*/  LEA.HI.SX32 R25, R25, R24, 0x1b ;  /* 0x0000001819197211 */ /* 0x000fe400078fdaff */
[----:B------:R-:W-:Y:S02]  /*1080*/  ISETP.NE.AND P0, PT, R56, RZ, PT ;  /* 0x000000ff3800720c */ /* 0x000fe40003f05270 */
[----:B------:R-:W-:Y:S02]  /*1090*/  LEA R104, R9, UR29, 0x1 ;  /* 0x0000001d09687c11 */ /* 0x000fe4000f8e08ff */
[----:B------:R-:W-:Y:S02]  /*10a0*/  LEA R101, R25, UR29, 0x1 ;  /* 0x0000001d19657c11 */ /* 0x000fe4000f8e08ff */
[----:B------:R-:W-:-:S02]  /*10b0*/  P2R R42, PR, RZ, 0x1 ;  /* 0x00000001ff2a7803 */ /* 0x000fc40000000000 */
        /* <DEDUP_REMOVED lines=12> */
[----:B--2---:R-:W-:Y:S04]  /*1180*/  STS.U16 [R116], R0 ;  /* 0x0000000074007388 */ /* 0x004fe80000000400 */
[----:B-----5:R0:W-:Y:S04]  /*1190*/  STS.U16 [R115+0x40], R3 ;  /* 0x0000400373007388 */ /* 0x0201e80000000400 */
[----:B---3--:R-:W-:Y:S01]  /*11a0*/  STS.U16 [R114+0x80], R10 ;  /* 0x0000800a72007388 */ /* 0x008fe20000000400 */
[----:B0-----:R-:W-:-:S03]  /*11b0*/  VIADD R3, R24, 0x160 ;  /* 0x0000016018037836 */ /* 0x001fc60000000000 */
[----:B----4-:R0:W-:Y:S02]  /*11c0*/  STS.U16 [R113+0xc0], R11 ;  /* 0x0000c00b71007388 */ /* 0x0101e40000000400 */
[----:B------:R-:W-:Y:S02]  /*11d0*/  LEA.HI.SX32 R3, R3, R24, 0x1b ;  /* 0x0000001803037211 */ /* 0x000fe400078fdaff */
[----:B------:R-:W-:Y:S01]  /*11e0*/  STS.U16 [R112+0x100], R12 ;  /* 0x0001000c70007388 */ /* 0x000fe20000000400 */
[----:B0-----:R-:W-:-:S03]  /*11f0*/  IADD3 R11, PT, PT, R24, 0x1a0, RZ ;  /* 0x000001a0180b7810 */ /* 0x001fc60007ffe0ff */
[----:B------:R0:W-:Y:S01]  /*1200*/  STS.U16 [R111+0x140], R13 ;  /* 0x0001400d6f007388 */ /* 0x0001e20000000400 */
[----:B------:R-:W-:-:S03]  /*1210*/  LEA.HI.SX32 R11, R11, R24, 0x1b ;  /* 0x000000180b0b7211 */ /* 0x000fc600078fdaff */
[----:B------:R-:W-:Y:S01]  /*1220*/  STS.U16 [R110+0x180], R14 ;  /* 0x0001800e6e007388 */ /* 0x000fe20000000400 */
[----:B------:R-:W-:Y:S02]  /*1230*/  LEA R105, R3, UR29, 0x1 ;  /* 0x0000001d03697c11 */ /* 0x000fe4000f8e08ff */
[----:B0-----:R-:W-:Y:S01]  /*1240*/  IADD3 R13, PT, PT, R24, 0x1c0, RZ ;  /* 0x000001c0180d7810 */ /* 0x001fe20007ffe0ff */
[----:B------:R0:W-:Y:S03]  /*1250*/  STS.U16 [R109+0x1c0], R15 ;  /* 0x0001c00f6d007388 */ /* 0x0001e60000000400 */
[----:B------:R-:W-:Y:S01]  /*1260*/  LEA.HI.SX32 R13, R13, R24, 0x1b ;  /* 0x000000180d0d7211 */ /* 0x000fe200078fdaff */
[----:B------:R-:W-:Y:S01]  /*1270*/  STS.U16 [R108+0x200], R16 ;  /* 0x000200106c007388 */ /* 0x000fe20000000400 */
[----:B------:R-:W-:Y:S02]  /*1280*/  LEA R103, R11, UR29, 0x1 ;  /* 0x0000001d0b677c11 */ /* 0x000fe4000f8e08ff */
[----:B------:R-:W-:Y:S01]  /*1290*/  LEA R102, R13, UR29, 0x1 ;  /* 0x0000001d0d667c11 */ /* 0x000fe2000f8e08ff */
[----:B------:R1:W-:Y:S01]  /*12a0*/  STS.U16 [R107+0x240], R17 ;  /* 0x000240116b007388 */ /* 0x0003e20000000400 */
[----:B------:R-:W-:-:S03]  /*12b0*/  IMAD R24, R26, 0xf, R24 ;  /* 0x0000000f1a187824 */ /* 0x000fc600078e0218 */
[----:B------:R-:W-:Y:S04]  /*12c0*/  STS.U16 [R106+0x280], R18 ;  /* 0x000280126a007388 */ /* 0x000fe80000000400 */
[----:B------:R2:W-:Y:S01]  /*12d0*/  STS.U16 [R105+0x2c0], R19 ;  /* 0x0002c01369007388 */ /* 0x0005e20000000400 */
[----:B0-----:R-:W-:-:S03]  /*12e0*/  VIADD R15, R24, 0x5 ;  /* 0x00000005180f7836 */ /* 0x001fc60000000000 */
[----:B------:R-:W-:Y:S01]  /*12f0*/  STS.U16 [R104+0x300], R20 ;  /* 0x0003001468007388 */ /* 0x000fe20000000400 */
[----:B------:R-:W-:-:S03]  /*1300*/  VIADD R33, R24, 0xe ;  /* 0x0000000e18217836 */ /* 0x000fc60000000000 */
[----:B------:R0:W-:Y:S01]  /*1310*/  STS.U16 [R103+0x340], R21 ;  /* 0x0003401567007388 */ /* 0x0001e20000000400 */
[----:B------:R-:W-:-:S03]  /*1320*/  IADD3 R3, PT, PT, R24, 0x1, RZ ;  /* 0x0000000118037810 */ /* 0x000fc60007ffe0ff */
[----:B------:R-:W-:Y:S01]  /*1330*/  STS.U16 [R102+0x380], R22 ;  /* 0x0003801666007388 */ /* 0x000fe20000000400 */
[C---:B------:R-:W-:Y:S02]  /*1340*/  IADD3 R9, PT, PT, R24.reuse, 0x2, RZ ;  /* 0x0000000218097810 */ /* 0x040fe40007ffe0ff */
[C---:B------:R-:W-:Y:S01]  /*1350*/  IADD3 R11, PT, PT, R24.reuse, 0x3, RZ ;  /* 0x00000003180b7810 */ /* 0x040fe20007ffe0ff */
[----:B------:R3:W-:Y:S01]  /*1360*/  STS.U16 [R101+0x3c0], R23 ;  /* 0x0003c01765007388 */ /* 0x0007e20000000400 */
[C---:B------:R-:W-:Y:S02]  /*1370*/  IADD3 R13, PT, PT, R24.reuse, 0x4, RZ ;  /* 0x00000004180d7810 */ /* 0x040fe40007ffe0ff */
[C---:B-1----:R-:W-:Y:S02]  /*1380*/  IADD3 R17, PT, PT, R24.reuse, 0x6, RZ ;  /* 0x0000000618117810 */ /* 0x042fe40007ffe0ff */
[C---:B--2---:R-:W-:Y:S02]  /*1390*/  IADD3 R19, PT, PT, R24.reuse, 0x7, RZ ;  /* 0x0000000718137810 */ /* 0x044fe40007ffe0ff */
[----:B0-----:R-:W-:-:S02]  /*13a0*/  IADD3 R21, PT, PT, R24, 0x8, RZ ;  /* 0x0000000818157810 */ /* 0x001fc40007ffe0ff */
[C---:B------:R-:W-:Y:S02]  /*13b0*/  IADD3 R25, PT, PT, R24.reuse, 0xa, RZ ;  /* 0x0000000a18197810 */ /* 0x040fe40007ffe0ff */
[C---:B---3--:R-:W-:Y:S02]  /*13c0*/  IADD3 R23, PT, PT, R24.reuse, 0x9, RZ ;  /* 0x0000000918177810 */ /* 0x048fe40007ffe0ff */
[C---:B------:R-:W-:Y:S02]  /*13d0*/  IADD3 R27, PT, PT, R24.reuse, 0xb, RZ ;  /* 0x0000000b181b7810 */ /* 0x040fe40007ffe0ff */
[C---:B------:R-:W-:Y:S02]  /*13e0*/  IADD3 R29, PT, PT, R24.reuse, 0xc, RZ ;  /* 0x0000000c181d7810 */ /* 0x040fe40007ffe0ff */
[C---:B------:R-:W-:Y:S02]  /*13f0*/  IADD3 R31, PT, PT, R24.reuse, 0xd, RZ ;  /* 0x0000000d181f7810 */ /* 0x040fe40007ffe0ff */
[----:B------:R-:W-:-:S02]  /*1400*/  IADD3 R35, PT, PT, R24, 0xf, RZ ;  /* 0x0000000f18237810 */ /* 0x000fc40007ffe0ff */
        /* <DEDUP_REMOVED lines=114> */
[----:B-----5:R0:W-:Y:S04]  /*1b30*/  STS.U16 [R113+0xc0], R14 ;  /* 0x0000c00e71007388 */ /* 0x0201e80000000400 */
[----:B------:R1:W-:Y:S04]  /*1b40*/  STS.U16 [R112+0x100], R16 ;  /* 0x0001001070007388 */ /* 0x0003e80000000400 */
[----:B------:R-:W-:Y:S04]  /*1b50*/  STS.U16 [R111+0x140], R18 ;  /* 0x000140126f007388 */ /* 0x000fe80000000400 */
[----:B------:R-:W-:Y:S04]  /*1b60*/  STS.U16 [R110+0x180], R59 ;  /* 0x0001803b6e007388 */ /* 0x000fe80000000400 */
        /* <DEDUP_REMOVED lines=17> */
[----:B------:R-:W0:Y:S04]  /*1c80*/  LDS.U16 R23, [R93+0xe] ;  /* 0x00000e005d177984 */ /* 0x000e280000000400 */
[----:B------:R-:W0:Y:S04]  /*1c90*/  LDS.U16 R18, [R92+0x10] ;  /* 0x000010005c127984 */ /* 0x000e280000000400 */
[----:B------:R-:W0:Y:S04]  /*1ca0*/  LDS.U16 R15, [R91+0x12] ;  /* 0x000012005b0f7984 */ /* 0x000e280000000400 */
[----:B------:R-:W0:Y:S04]  /*1cb0*/  LDS.U16 R11, [R90+0x14] ;  /* 0x000014005a0b7984 */ /* 0x000e280000000400 */
[----:B------:R-:W1:Y:S04]  /*1cc0*/  LDS.U16 R10, [R89+0x16] ;  /* 0x00001600590a7984 */ /* 0x000e680000000400 */
[----:B------:R-:W1:Y:S04]  /*1cd0*/  LDS.U16 R0, [R88+0x18] ;  /* 0x0000180058007984 */ /* 0x000e680000000400 */
[----:B------:R-:W1:Y:S04]  /*1ce0*/  LDS.U16 R8, [R87+0x1a] ;  /* 0x00001a0057087984 */ /* 0x000e680000000400 */
[----:B------:R-:W2:Y:S04]  /*1cf0*/  LDS.U16 R7, [R86+0x1c] ;  /* 0x00001c0056077984 */ /* 0x000ea80000000400 */
[----:B------:R-:W2:Y:S01]  /*1d00*/  LDS.U16 R6, [R84+0x1e] ;  /* 0x00001e0054067984 */ /* 0x000ea20000000400 */
[----:B------:R-:W-:Y:S06]  /*1d10*/  BAR.SYNC.DEFER_BLOCKING 0x0 ;  /* 0x0000000000007b1d */ /* 0x000fec0000010000 */
[----:B------:R-:W5:Y:S01]  /*1d20*/  @!P0 LDG.E.U16 R3, desc[UR34][R4.64] ;  /* 0x0000002204038981 */ /* 0x000f62000c1e1500 */
[----:B------:R-:W-:-:S02]  /*1d30*/  ISETP.NE.AND P0, PT, R9, RZ, PT ;  /* 0x000000ff0900720c */ /* 0x000fc40003f05270 */
[----:B------:R-:W-:-:S11]  /*1d40*/  PRMT R9, RZ, 0x7610, R9 ;  /* 0x00007610ff097816 */ /* 0x000fd60000000009 */
[----:B------:R-:W5:Y:S01]  /*1d50*/  @!P0 LDG.E.U16 R9, desc[UR34][R4.64+0x40] ;  /* 0x0000402204098981 */ /* 0x000f62000c1e1500 */
[----:B------:R-:W-:Y:S02]  /*1d60*/  ISETP.NE.AND P0, PT, R13, RZ, PT ;  /* 0x000000ff0d00720c */ /* 0x000fe40003f05270 */
[----:B------:R-:W-:Y:S02]  /*1d70*/  PRMT R13, RZ, 0x7610, R13 ;  /* 0x00007610ff0d7816 */ /* 0x000fe4000000000d */
[----:B0-----:R-:W-:-:S09]  /*1d80*/  PRMT R14, RZ, 0x7610, R14 ;  /* 0x00007610ff0e7816 */ /* 0x001fd2000000000e */
        /* <DEDUP_REMOVED lines=32> */
[----:B------:R-:W3:Y:S04]  /*1f90*/  @!P6 LDG.E.U16 R53, desc[UR34][R4.64+0x3c0] ;  /* 0x0003c0220435e981 */ /* 0x000ee8000c1e1500 */
        /* <DEDUP_REMOVED lines=32> */
[----:B----4-:R-:W-:-:S03]  /*21a0*/  HADD2.F32 R27, -RZ, R27.H0_H0 ;  /* 0x2000001bff1b7230 */ /* 0x010fc60000004100 */
[----:B-----5:R0:W-:Y:S04]  /*21b0*/  STS.U16 [R116], R3 ;  /* 0x0000000374007388 */ /* 0x0201e80000000400 */
[----:B------:R-:W-:Y:S01]  /*21c0*/  STS.U16 [R115+0x40], R9 ;  /* 0x0000400973007388 */ /* 0x000fe20000000400 */
[----:B0-----:R-:W-:-:S03]  /*21d0*/  PRMT R3, RZ, 0x7610, R3 ;  /* 0x00007610ff037816 */ /* 0x001fc60000000003 */
[----:B------:R-:W-:Y:S04]  /*21e0*/  STS.U16 [R114+0x80], R13 ;  /* 0x0000800d72007388 */ /* 0x000fe80000000400 */
[----:B------:R-:W-:Y:S04]  /*21f0*/  STS.U16 [R113+0xc0], R14 ;  /* 0x0000c00e71007388 */ /* 0x000fe80000000400 */
[----:B------:R-:W-:Y:S04]  /*2200*/  STS.U16 [R112+0x100], R16 ;  /* 0x0001001070007388 */ /* 0x000fe80000000400 */
[----:B------:R-:W-:Y:S04]  /*2210*/  STS.U16 [R111+0x140], R17 ;  /* 0x000140116f007388 */ /* 0x000fe80000000400 */
[----:B------:R-:W-:Y:S04]  /*2220*/  STL.S16 [R1+0xc4], R3 ;  /* 0x0000c40301007387 */ /* 0x000fe80000100600 */
[----:B--2---:R-:W-:Y:S04]  /*2230*/  STS.U16 [R110+0x180], R19 ;  /* 0x000180136e007388 */ /* 0x004fe80000000400 */
        /* <DEDUP_REMOVED lines=10> */
[----:B------:R1:W2:Y:S04]  /*22e0*/  LDS.U16 R21, [R100] ;  /* 0x0000000064157984 */ /* 0x0002a80000000400 */
[----:B------:R1:W3:Y:S04]  /*22f0*/  LDS.U16 R22, [R99+0x2] ;  /* 0x0000020063167984 */ /* 0x0002e80000000400 */
[----:B------:R1:W4:Y:S04]  /*2300*/  LDS.U16 R20, [R98+0x4] ;  /* 0x0000040062147984 */ /* 0x0003280000000400 */
[----:B------:R1:W0:Y:S04]  /*2310*/  LDS.U16 R19, [R97+0x6] ;  /* 0x0000060061137984 */ /* 0x0002280000000400 */
        /* <DEDUP_REMOVED lines=10> */
[----:B------:R1:W1:Y:S04]  /*23c0*/  LDS.U16 R4, [R86+0x1c] ;  /* 0x00001c0056047984 */ /* 0x0002680000000400 */
[----:B------:R0:W1:Y:S01]  /*23d0*/  LDS.U16 R3, [R84+0x1e] ;  /* 0x00001e0054037984 */ /* 0x0000620000000400 */
[----:B------:R-:W-:-:S03]  /*23e0*/  FADD.FTZ R60, R27, UR6 ;  /* 0x000000061b3c7e21 */ /* 0x000fc60008010000 */
[----:B------:R0:W-:Y:S02]  /*23f0*/  STL [R1], RZ ;  /* 0x000000ff01007387 */ /* 0x0001e40000100800 */
[----:B------:R-:W-:Y:S01]  /*2400*/  FSETP.GTU.FTZ.AND P0, PT, R60, 20, PT ;  /* 0x41a000003c00780b */ /* 0x000fe20003f1c000 */
[----:B------:R-:W-:Y:S02]  /*2410*/  HADD2.F32 R31, -RZ, R31.H0_H0 ;  /* 0x2000001fff1f7230 */ /* 0x000fe40000004100 */
[----:B------:R-:W-:Y:S02]  /*2420*/  HADD2.F32 R36, -RZ, R36.H0_H0 ;  /* 0x20000024ff247230 */ /* 0x000fe40000004100 */
[----:B------:R-:W-:Y:S02]  /*2430*/  HADD2.F32 R45, -RZ, R45.H0_H0 ;  /* 0x2000002dff2d7230 */ /* 0x000fe40000004100 */
[----:B------:R-:W-:Y:S02]  /*2440*/  HADD2.F32 R47, -RZ, R47.H0_H0 ;  /* 0x2000002fff2f7230 */ /* 0x000fe40000004100 */
[----:B------:R-:W-:-:S02]  /*2450*/  HADD2.F32 R48, -RZ, R48.H0_H0 ;  /* 0x20000030ff307230 */ /* 0x000fc40000004100 */
[----:B------:R-:W-:Y:S01]  /*2460*/  FADD.FTZ R59, R31, UR6 ;  /* 0x000000061f3b7e21 */ /* 0x000fe20008010000 */
[----:B------:R-:W-:Y:S01]  /*2470*/  FADD.FTZ R58, R36, UR6 ;  /* 0x00000006243a7e21 */ /* 0x000fe20008010000 */
[----:B------:R-:W-:Y:S01]  /*2480*/  FADD.FTZ R57, R45, UR6 ;  /* 0x000000062d397e21 */ /* 0x000fe20008010000 */
[----:B------:R-:W-:Y:S01]  /*2490*/  FADD.FTZ R56, R47, UR6 ;  /* 0x000000062f387e21 */ /* 0x000fe20008010000 */
[----:B------:R-:W-:Y:S01]  /*24a0*/  FADD.FTZ R55, R48, UR6 ;  /* 0x0000000630377e21 */ /* 0x000fe20008010000 */
[----:B------:R-:W-:Y:S01]  /*24b0*/  HADD2.F32 R49, -RZ, R49.H0_H0 ;  /* 0x20000031ff317230 */ /* 0x000fe20000004100 */
[----:B------:R-:W-:Y:S01]  /*24c0*/  BSSY.RECONVERGENT B0, `(.L_x_510) ;  /* 0x000002e000007945 */ /* 0x000fe20003800200 */
[----:B------:R-:W-:Y:S02]  /*24d0*/  HFMA2 R61, -RZ, RZ, 0, 0 ;  /* 0x00000000ff3d7431 */ /* 0x000fe400000001ff */
[----:B------:R-:W-:Y:S01]  /*24e0*/  HFMA2 R54, -RZ, RZ, 0, 0 ;  /* 0x00000000ff367431 */ /* 0x000fe200000001ff */
[----:B------:R-:W-:-:S02]  /*24f0*/  CS2R R164, SRZ ;  /* 0x0000000000a47805 */ /* 0x000fc4000001ff00 */
[----:B------:R-:W-:Y:S02]  /*2500*/  CS2R R160, SRZ ;  /* 0x0000000000a07805 */ /* 0x000fe4000001ff00 */
[----:B------:R-:W-:Y:S02]  /*2510*/  CS2R R158, SRZ ;  /* 0x00000000009e7805 */ /* 0x000fe4000001ff00 */
[----:B------:R-:W-:Y:S02]  /*2520*/  MOV R154, RZ ;  /* 0x000000ff009a7202 */ /* 0x000fe40000000f00 */
[----:B0-----:R-:W-:Y:S02]  /*2530*/  CS2R R52, SRZ ;  /* 0x0000000000347805 */ /* 0x001fe4000001ff00 */
[----:B------:R-:W-:Y:S01]  /*2540*/  FSETP.GTU.FTZ.AND P1, PT, R59, 20, PT ;  /* 0x41a000003b00780b */ /* 0x000fe20003f3c000 */
[----:B------:R-:W-:Y:S01]  /*2550*/  FADD.FTZ R50, R49, UR6 ;  /* 0x0000000631327e21 */ /* 0x000fe20008010000 */
[----:B------:R-:W-:-:S02]  /*2560*/  FSETP.GTU.FTZ.AND P2, PT, R58, 20, PT ;  /* 0x41a000003a00780b */ /* 0x000fc40003f5c000 */
[----:B------:R-:W-:Y:S02]  /*2570*/  FSETP.GTU.FTZ.AND P3, PT, R57, 20, PT ;  /* 0x41a000003900780b */ /* 0x000fe40003f7c000 */
[----:B------:R-:W-:Y:S02]  /*2580*/  FSETP.GTU.FTZ.AND P4, PT, R56, 20, PT ;  /* 0x41a000003800780b */ /* 0x000fe40003f9c000 */
[----:B------:R-:W-:Y:S02]  /*2590*/  FSETP.GTU.FTZ.AND P5, PT, R55, 20, PT ;  /* 0x41a000003700780b */ /* 0x000fe40003fbc000 */
[----:B------:R-:W-:Y:S01]  /*25a0*/  MOV R51, RZ ;  /* 0x000000ff00337202 */ /* 0x000fe20000000f00 */
[----:B-1234-:R-:W-:Y:S10]  /*25b0*/  @P0 BRA `(.L_x_511) ;  /* 0x0000000000780947 */ /* 0x01eff40003800000 */
[----:B------:R-:W-:Y:S01]  /*25c0*/  FMUL.FTZ R60, R60, 1.4426950216293334961 ;  /* 0x3fb8aa3b3c3c7820 */ /* 0x000fe20000410000 */
[----:B------:R-:W-:Y:S01]  /*25d0*/  MOV R45, 0x3e800000 ;  /* 0x3e800000002d7802 */ /* 0x000fe20000000f00 */
[----:B------:R-:W-:Y:S02]  /*25e0*/  IMAD.MOV.U32 R48, RZ, RZ, 0x3d39bf78 ;  /* 0x3d39bf78ff307424 */ /* 0x000fe400078e00ff */
        /* <DEDUP_REMOVED lines=27> */
.L_x_511:
[----:B------:R-:W-:Y:S05]  /*27a0*/  BSYNC.RECONVERGENT B0 ;  /* 0x0000000000007941 */ /* 0x000fea0003800200 */
.L_x_510:
[----:B------:R-:W-:Y:S01]  /*27b0*/  HADD2.F32 R23, -RZ, R23.H0_H0 ;  /* 0x20000017ff177230 */ /* 0x000fe20000004100 */
[----:B------:R-:W-:Y:S01]  /*27c0*/  BSSY.RECONVERGENT B0, `(.L_x_512) ;  /* 0x0000025000007945 */ /* 0x000fe20003800200 */
[----:B------:R-:W-:Y:S01]  /*27d0*/  HFMA2 R47, -RZ, RZ, 0, 0 ;  /* 0x00000000ff2f7431 */ /* 0x000fe200000001ff */
[----:B------:R-:W-:Y:S02]  /*27e0*/  FSETP.GTU.FTZ.AND P0, PT, R50, 20, PT ;  /* 0x41a000003200780b */ /* 0x000fe40003f1c000 */
[----:B------:R-:W-:Y:S01]  /*27f0*/  CS2R R48, SRZ ;  /* 0x0000000000307805 */ /* 0x000fe2000001ff00 */
[----:B------:R-:W-:Y:S02]  /*2800*/  HADD2.F32 R46, -RZ, R46.H0_H0 ;  /* 0x2000002eff2e7230 */ /* 0x000fe40000004100 */
[----:B------:R-:W-:Y:S01]  /*2810*/  FADD.FTZ R45, R23, UR6 ;  /* 0x00000006172d7e21 */ /* 0x000fe20008010000 */
[----:B------:R-:W-:Y:S07]  /*2820*/  @P1 BRA `(.L_x_513) ;  /* 0x0000000000781947 */ /* 0x000fee0003800000 */
        /* <DEDUP_REMOVED lines=30> */
.L_x_513:
[----:B------:R-:W-:Y:S05]  /*2a10*/  BSYNC.RECONVERGENT B0 ;  /* 0x0000000000007941 */ /* 0x000fea0003800200 */
.L_x_512:
        /* <DEDUP_REMOVED lines=10> */
[----:B------:R-:W-:Y:S01]  /*2ac0*/  IMAD.MOV.U32 R80, RZ, RZ, 0x3e800000 ;  /* 0x3e800000ff507424 */ /* 0x000fe200078e00ff */
        /* <DEDUP_REMOVED lines=28> */
.L_x_515:
[----:B------:R-:W-:Y:S05]  /*2c90*/  BSYNC.RECONVERGENT B0 ;  /* 0x0000000000007941 */ /* 0x000fea0003800200 */
.L_x_514:
        /* <DEDUP_REMOVED lines=39> */
.L_x_517:
[----:B------:R-:W-:Y:S05]  /*2f10*/  BSYNC.RECONVERGENT B0 ;  /* 0x0000000000007941 */ /* 0x000fea0003800200 */
.L_x_516:
        /* <DEDUP_REMOVED lines=14> */
[----:B------:R-:W-:-:S03]  /*3000*/  ISETP.GE.U32.AND P4, PT, R81, 0x7f800000, PT ;  /* 0x7f8000005100780c */ /* 0x000fc60003f86070 */
[----:B------:R-:W-:Y:S01]  /*3010*/  VIADD R10, R10, 0xc0c00000 ;  /* 0xc0c000000a0a7836 */ /* 0x000fe20000000000 */
[----:B------:R-:W-:-:S04]  /*3020*/  ISETP.GT.AND P6, PT, R81, -0x40800000, P4 ;  /* 0xbf8000005100780c */ /* 0x000fc800027c4270 */
        /* <DEDUP_REMOVED lines=22> */
.L_x_519:
[----:B------:R-:W-:Y:S05]  /*3190*/  BSYNC.RECONVERGENT B0 ;  /* 0x0000000000007941 */ /* 0x000fea0003800200 */
.L_x_518:
        /* <DEDUP_REMOVED lines=34> */
[----:B------:R-:W-:-:S03]  /*33c0*/  @P5 IMAD.MOV.U32 R18, RZ, RZ, 0x7f800000 ;  /* 0x7f800000ff125424 */ /* 0x000fc600078e00ff */
[----:B------:R-:W-:Y:S01]  /*33d0*/  FFMA.FTZ R55, R10, 0.69314718246459960938, R11 ;  /* 0x3f3172180a377823 */ /* 0x000fe2000001000b */
[C---:B------:R-:W-:Y:S01]  /*33e0*/  @P6 FFMA.FTZ R55, R21.reuse, R18, +INF ;  /* 0x7f80000015376423 */ /* 0x040fe20000010012 */
[----:B------:R-:W-:-:S04]  /*33f0*/  @P5 FSETP.NEU.FTZ.AND P6, PT, R21, RZ, PT ;  /* 0x000000ff1500520b */ /* 0x000fc80003fdd000 */
[----:B------:R-:W-:-:S09]  /*3400*/  @P5 FSEL R55, R55, -RZ, P6 ;  /* 0x800000ff37375208 */ /* 0x000fd20003000000 */
.L_x_521:
[----:B------:R-:W-:Y:S05]  /*3410*/  BSYNC.RECONVERGENT B0 ;  /* 0x0000000000007941 */ /* 0x000fea0003800200 */
.L_x_520:
        /* <DEDUP_REMOVED lines=40> */
.L_x_523:
[----:B------:R-:W-:Y:S05]  /*36a0*/  BSYNC.RECONVERGENT B0 ;  /* 0x0000000000007941 */ /* 0x000fea0003800200 */
.L_x_522:
        /* <DEDUP_REMOVED lines=10> */
[----:B------:R-:W-:Y:S02]  /*3750*/  HFMA2 R11, -RZ, RZ, 1.625, 0 ;  /* 0x3e800000ff0b7431 */ /* 0x000fe400000001ff */
[----:B------:R-:W-:Y:S01]  /*3760*/  IMAD.MOV.U32 R81, RZ, RZ, 0x3d39bf78 ;  /* 0x3d39bf78ff517424 */ /* 0x000fe200078e00ff */
        /* <DEDUP_REMOVED lines=27> */
.L_x_525:
[----:B------:R-:W-:Y:S05]  /*3920*/  BSYNC.RECONVERGENT B0 ;  /* 0x0000000000007941 */ /* 0x000fea0003800200 */
.L_x_524:
        /* <DEDUP_REMOVED lines=39> */
.L_x_527:
[----:B------:R-:W-:Y:S05]  /*3ba0*/  BSYNC.RECONVERGENT B0 ;  /* 0x0000000000007941 */ /* 0x000fea0003800200 */
.L_x_526:
[----:B------:R-:W-:Y:S02]  /*3bb0*/  HADD2.F32 R13, -RZ, R13.H0_H0 ;  /* 0x2000000dff0d7230 */ /* 0x000fe40000004100 */
[----:B------:R-:W-:Y:S01]  /*3bc0*/  FFMA.FTZ R6, R14, R34, R81 ;  /* 0x000000220e067223 */ /* 0x000fe20000010051 */
[----:B------:R-:W-:Y:S01]  /*3bd0*/  BSSY.RECONVERGENT B0, `(.L_x_528) ;  /* 0x0000025000007945 */ /* 0x000fe20003800200 */
[----:B------:R-:W-:Y:S01]  /*3be0*/  HADD2.F32 R10, -RZ, R79.H0_H0 ;  /* 0x2000004fff0a7230 */ /* 0x000fe20000004100 */
[----:B------:R-:W-:Y:S01]  /*3bf0*/  FSETP.GTU.FTZ.AND P2, PT, R15, 20, PT ;  /* 0x41a000000f00780b */ /* 0x000fe20003f5c000 */
[----:B------:R-:W-:Y:S02]  /*3c00*/  HADD2.F32 R12, -RZ, R12.H0_H0 ;  /* 0x2000000cff0c7230 */ /* 0x000fe40000004100 */
[----:B------:R-:W-:Y:S01]  /*3c10*/  FADD.FTZ R11, R11, UR6 ;  /* 0x000000060b0b7e21 */ /* 0x000fe20008010000 */
[----:B------:R-:W-:Y:S01]  /*3c20*/  FFMA.FTZ R79, R13, R33, R6 ;  /* 0x000000210d4f7223 */ /* 0x000fe20000010006 */
[----:B------:R-:W-:Y:S08]  /*3c30*/  @P3 BRA `(.L_x_529) ;  /* 0x0000000000783947 */ /* 0x000ff00003800000 */
        /* <DEDUP_REMOVED lines=9> */
[----:B------:R-:W-:Y:S01]  /*3cd0*/  IADD3 R8, PT, PT, -R6, 0x40800000, RZ ;  /* 0x4080000006087810 */ /* 0x000fe20007ffe1ff */
[----:B------:R-:W-:Y:S01]  /*3ce0*/  IMAD.IADD R7, R81, 0x1, -R6 ;  /* 0x0000000151077824 */ /* 0x000fe200078e0a06 */
[----:B------:R-:W-:-:S03]  /*3cf0*/  I2FP.F32.S32 R6, R6 ;  /* 0x0000000600067245 */ /* 0x000fc60000201400 */
[----:B------:R-:W-:Y:S02]  /*3d00*/  FFMA.FTZ R8, R8, R83, -1 ;  /* 0xbf80000008087423 */ /* 0x000fe40000010053 */
[----:B------:R-:W-:Y:S02]  /*3d10*/  FMUL.FTZ R6, R6, 1.1920928955078125e-07 ;  /* 0x3400000006067820 */ /* 0x000fe40000410000 */
[----:B------:R-:W-:-:S04]  /*3d20*/  FADD.FTZ R7, R7, R8 ;  /* 0x0000000807077221 */ /* 0x000fc80000010000 */
        /* <DEDUP_REMOVED lines=15> */
.L_x_529:
[----:B------:R-:W-:Y:S05]  /*3e20*/  BSYNC.RECONVERGENT B0 ;  /* 0x0000000000007941 */ /* 0x000fea0003800200 */
.L_x_528:
[----:B------:R-:W-:Y:S02]  /*3e30*/  HADD2.F32 R8, -RZ, R43.H0_H0 ;  /* 0x2000002bff087230 */ /* 0x000fe40000004100 */
[----:B------:R-:W-:Y:S01]  /*3e40*/  FMUL.FTZ R43, R0, UR7 ;  /* 0x00000007002b7c20 */ /* 0x000fe20008410000 */
[----:B------:R-:W-:Y:S02]  /*3e50*/  HADD2.F32 R9, -RZ, R9.H0_H0 ;  /* 0x20000009ff097230 */ /* 0x000fe40000004100 */
[----:B------:R-:W-:Y:S01]  /*3e60*/  FFMA.FTZ R80, R10, R32, R79 ;  /* 0x000000200a507223 */ /* 0x000fe2000001004f */
[----:B------:R-:W-:Y:S01]  /*3e70*/  HADD2.F32 R6, -RZ, R41.H0_H0 ;  /* 0x20000029ff067230 */ /* 0x000fe20000004100 */
[----:B------:R-:W-:Y:S01]  /*3e80*/  BSSY.RECONVERGENT B0, `(.L_x_530) ;  /* 0x0000028000007945 */ /* 0x000fe20003800200 */
[----:B------:R0:W-:Y:S01]  /*3e90*/  STL [R1+0x40], R43 ;  /* 0x0000402b01007387 */ /* 0x0001e20000100800 */
[----:B------:R-:W-:Y:S01]  /*3ea0*/  FFMA.FTZ R41, R9, R30, R80 ;  /* 0x0000001e09297223 */ /* 0x000fe20000010050 */
[----:B------:R-:W-:Y:S01]  /*3eb0*/  HADD2.F32 R7, -RZ, R42.H0_H0 ;  /* 0x2000002aff077230 */ /* 0x000fe20000004100 */
[----:B------:R-:W-:Y:S01]  /*3ec0*/  FSETP.GTU.FTZ.AND P3, PT, R11, 20, PT ;  /* 0x41a000000b00780b */ /* 0x000fe20003f7c000 */
[----:B------:R-:W-:-:S02]  /*3ed0*/  HADD2.F32 R5, -RZ, R5.H0_H0 ;  /* 0x20000005ff057230 */ /* 0x000fc40000004100 */
[----:B------:R-:W-:Y:S01]  /*3ee0*/  FFMA.FTZ R42, R8, R29, R41 ;  /* 0x0000001d082a7223 */ /* 0x000fe20000010029 */
[----:B------:R-:W-:Y:S02]  /*3ef0*/  HADD2.F32 R4, -RZ, R4.H0_H0 ;  /* 0x20000004ff047230 */ /* 0x000fe40000004100 */
[----:B------:R-:W-:Y:S01]  /*3f00*/  HADD2.F32 R3, -RZ, R3.H0_H0 ;  /* 0x20000003ff037230 */ /* 0x000fe20000004100 */
[----:B0-----:R-:W-:Y:S06]  /*3f10*/  @P4 BRA `(.L_x_531) ;  /* 0x0000000000784947 */ /* 0x001fec0003800000 */
        /* <DEDUP_REMOVED lines=30> */
.L_x_531:
[----:B------:R-:W-:Y:S05]  /*4100*/  BSYNC.RECONVERGENT B0 ;  /* 0x0000000000007941 */ /* 0x000fea0003800200 */
.L_x_530:
[----:B------:R-:W-:Y:S04]  /*4110*/  BSSY.RECONVERGENT B0, `(.L_x_532) ;  /* 0x0000020000007945 */ /* 0x000fe80003800200 */
[----:B------:R-:W-:Y:S05]  /*4120*/  @P5 BRA `(.L_x_533) ;  /* 0x0000000000785947 */ /* 0x000fea0003800000 */
[----:B------:R-:W-:Y:S01]  /*4130*/  FMUL.FTZ R23, R23, 1.4426950216293334961 ;  /* 0x3fb8aa3b17177820 */ /* 0x000fe20000410000 */
[----:B------:R-:W-:Y:S02]  /*4140*/  IMAD.MOV.U32 R80, RZ, RZ, 0x3e800000 ;  /* 0x3e800000ff507424 */ /* 0x000fe400078e00ff */
[----:B------:R-:W-:Y:S01]  /*4150*/  HFMA2 R84, -RZ, RZ, 1.3056640625, -1.8671875 ;  /* 0x3d39bf78ff547431 */ /* 0x000fe200000001ff */
[----:B------:R-:W0:Y:S02]  /*4160*/  MUFU.EX2 R82, R23 ;  /* 0x0000001700527308 */ /* 0x000e240000000800 */
[C---:B0-----:R-:W-:Y:S01]  /*4170*/  FADD.FTZ.RZ R41, R82.reuse, 1 ;  /* 0x3f80000052297421 */ /* 0x041fe2000001c000 */
[----:B------:R-:W-:-:S04]  /*4180*/  ISETP.GE.U32.AND P4, PT, R82, 0x7f800000, PT ;  /* 0x7f8000005200780c */ /* 0x000fc80003f86070 */
[----:B------:R-:W-:Y:S02]  /*4190*/  IADD3 R41, PT, PT, R41, -0x3f400000, RZ ;  /* 0xc0c0000029297810 */ /* 0x000fe40007ffe0ff */
[----:B------:R-:W-:Y:S02]  /*41a0*/  ISETP.GT.AND P6, PT, R82, -0x40800000, P4 ;  /* 0xbf8000005200780c */ /* 0x000fe400027c4270 */
[----:B------:R-:W-:-:S04]  /*41b0*/  LOP3.LUT R41, R41, 0xff800000, RZ, 0xc0, !PT ;  /* 0xff80000029297812 */ /* 0x000fc800078ec0ff */
[----:B------:R-:W-:Y:S02]  /*41c0*/  IADD3 R79, PT, PT, -R41, 0x40800000, RZ ;  /* 0x40800000294f7810 */ /* 0x000fe40007ffe1ff */
[CC--:B------:R-:W-:Y:S02]  /*41d0*/  IADD3 R43, PT, PT, R82.reuse, -R41.reuse, RZ ;  /* 0x80000029522b7210 */ /* 0x0c0fe40007ffe0ff */
        /* <DEDUP_REMOVED lines=19> */
.L_x_533:
[----:B------:R-:W-:Y:S05]  /*4310*/  BSYNC.RECONVERGENT B0 ;  /* 0x0000000000007941 */ /* 0x000fea0003800200 */
.L_x_532:
        /* <DEDUP_REMOVED lines=32> */
.L_x_535:
[----:B------:R-:W-:Y:S05]  /*4520*/  BSYNC.RECONVERGENT B0 ;  /* 0x0000000000007941 */ /* 0x000fea0003800200 */
.L_x_534:
[----:B------:R-:W-:Y:S04]  /*4530*/  BSSY.RECONVERGENT B0, `(.L_x_536) ;  /* 0x0000020000007945 */ /* 0x000fe80003800200 */
[----:B------:R-:W-:Y:S05]  /*4540*/  @P1 BRA `(.L_x_537) ;  /* 0x0000000000781947 */ /* 0x000fea0003800000 */
        /* <DEDUP_REMOVED lines=30> */
.L_x_537:
[----:B------:R-:W-:Y:S05]  /*4730*/  BSYNC.RECONVERGENT B0 ;  /* 0x0000000000007941 */ /* 0x000fea0003800200 */
.L_x_536:
        /* <DEDUP_REMOVED lines=30> */
[----:B------:R-:W-:-:S05]  /*4920*/  @P2 FFMA.FTZ R15, R82, R43, +INF ;  /* 0x7f800000520f2423 */ /* 0x000fca000001002b */
[----:B------:R-:W-:-:S07]  /*4930*/  @P0 FSEL R15, R15, -RZ, P1 ;  /* 0x800000ff0f0f0208 */ /* 0x000fce0000800000 */
.L_x_539:
[----:B------:R-:W-:Y:S05]  /*4940*/  BSYNC.RECONVERGENT B0 ;  /* 0x0000000000007941 */ /* 0x000fea0003800200 */
.L_x_538:
        /* <DEDUP_REMOVED lines=32> */
.L_x_541:
[----:B------:R-:W-:Y:S05]  /*4b50*/  BSYNC.RECONVERGENT B0 ;  /* 0x0000000000007941 */ /* 0x000fea0003800200 */
.L_x_540:
[----:B------:R-:W-:Y:S01]  /*4b60*/  FMUL.FTZ R41, R22, UR7 ;  /* 0x0000000716297c20 */ /* 0x000fe20008410000 */
[----:B------:R-:W-:Y:S01]  /*4b70*/  FMUL.FTZ R79, R20, UR7 ;  /* 0x00000007144f7c20 */ /* 0x000fe20008410000 */
[----:B------:R-:W-:Y:S01]  /*4b80*/  FMUL.FTZ R43, R19, UR7 ;  /* 0x00000007132b7c20 */ /* 0x000fe20008410000 */
[----:B------:R-:W0:Y:S02]  /*4b90*/  LDCU UR8, c[0x0][0x38c] ;  /* 0x00007180ff0877ac */ /* 0x000e240008000800 */
[----:B------:R1:W-:Y:S04]  /*4ba0*/  STL [R1+0x3c], R41 ;  /* 0x00003c2901007387 */ /* 0x0003e80000100800 */
[----:B------:R2:W-:Y:S04]  /*4bb0*/  STL [R1+0x38], R79 ;  /* 0x0000384f01007387 */ /* 0x0005e80000100800 */
[----:B------:R3:W-:Y:S01]  /*4bc0*/  STL [R1+0x34], R43 ;  /* 0x0000342b01007387 */ /* 0x0007e20000100800 */
[----:B-1----:R-:W-:Y:S01]  /*4bd0*/  FFMA.FTZ R41, R7, R28, R42 ;  /* 0x0000001c07297223 */ /* 0x002fe2000001002a */
[----:B------:R-:W-:Y:S01]  /*4be0*/  FMUL.FTZ R42, R17, UR7 ;  /* 0x00000007112a7c20 */ /* 0x000fe20008410000 */
[----:B--2---:R-:W-:-:S04]  /*4bf0*/  FMUL.FTZ R79, R16, UR7 ;  /* 0x00000007104f7c20 */ /* 0x004fc80008410000 */
[----:B------:R1:W-:Y:S01]  /*4c00*/  STL [R1+0x30], R42 ;  /* 0x0000302a01007387 */ /* 0x0003e20000100800 */
[----:B0-----:R-:W-:Y:S01]  /*4c10*/  UISETP.GE.AND UP0, UPT, UR8, 0x1, UPT ;  /* 0x000000010800788c */ /* 0x001fe2000bf06270 */
[----:B---3--:R-:W-:Y:S02]  /*4c20*/  FMUL.FTZ R43, R14, UR7 ;  /* 0x000000070e2b7c20 */ /* 0x008fe40008410000 */
[----:B------:R0:W-:Y:S04]  /*4c30*/  STL [R1+0x2c], R79 ;  /* 0x00002c4f01007387 */ /* 0x0001e80000100800 */
[----:B------:R2:W-:Y:S01]  /*4c40*/  STL [R1+0x28], R43 ;  /* 0x0000282b01007387 */ /* 0x0005e20000100800 */
[----:B-1----:R-:W-:Y:S01]  /*4c50*/  FFMA.FTZ R42, R6, R26, R41 ;  /* 0x0000001a062a7223 */ /* 0x002fe20000010029 */
[----:B------:R-:W-:Y:S01]  /*4c60*/  FMUL.FTZ R41, R13, UR7 ;  /* 0x000000070d297c20 */ /* 0x000fe20008410000 */
[----:B0-----:R-:W-:-:S04]  /*4c70*/  FMUL.FTZ R79, R10, UR7 ;  /* 0x000000070a4f7c20 */ /* 0x001fc80008410000 */
        /* <DEDUP_REMOVED lines=13> */
[----:B-1----:R-:W-:-:S04]  /*4d50*/  FMUL.FTZ R79, R4, UR7 ;  /* 0x00000007044f7c20 */ /* 0x002fc80008410000 */
[----:B------:R0:W-:Y:S01]  /*4d60*/  STL [R1+0xc], R41 ;  /* 0x00000c2901007387 */ /* 0x0001e20000100800 */
[----:B--2---:R-:W-:-:S03]  /*4d70*/  FMUL.FTZ R43, R3, UR7 ;  /* 0x00000007032b7c20 */ /* 0x004fc60008410000 */
[----:B------:R1:W-:Y:S01]  /*4d80*/  STL [R1+0x8], R79 ;  /* 0x0000084f01007387 */ /* 0x0003e20000100800 */
[----:B0-----:R-:W-:-:S05]  /*4d90*/  FFMA.FTZ R41, R3, R12, R42 ;  /* 0x0000000c03297223 */ /* 0x001fca000001002a */
[----:B------:R1:W-:Y:S04]  /*4da0*/  STL [R1+0xcc], R41 ;  /* 0x0000cc2901007387 */ /* 0x0003e80000100800 */
[----:B------:R1:W-:Y:S01]  /*4db0*/  STL [R1+0x4], R43 ;  /* 0x0000042b01007387 */ /* 0x0003e20000100800 */
[----:B------:R-:W-:Y:S06]  /*4dc0*/  BAR.SYNC.DEFER_BLOCKING 0x0 ;  /* 0x0000000000007b1d */ /* 0x000fec0000010000 */
[----:B------:R-:W-:Y:S05]  /*4dd0*/  BRA.U !UP0, `(.L_x_542) ;  /* 0x0000004108cc7547 */ /* 0x000fea000b800000 */
[----:B------:R-:W0:Y:S01]  /*4de0*/  S2UR UR8, SR_CTAID.Y ;  /* 0x00000000000879c3 */ /* 0x000e220000002600 */
[----:B------:R-:W-:Y:S01]  /*4df0*/  UIMAD UR28, UR10, -0x800, UR23 ;  /* 0xfffff8000a1c78a4 */ /* 0x000fe2000f8e0217 */
[----:B-1----:R-:W1:Y:S01]  /*4e00*/  S2R R79, SR_TID.X ;  /* 0x00000000004f7919 */ /* 0x002e620000002100 */
[----:B------:R-:W0:Y:S01]  /*4e10*/  LDCU.64 UR30, c[0x0][0x3a0] ;  /* 0x00007400ff1e77ac */ /* 0x000e220008000a00 */
[----:B------:R-:W-:Y:S01]  /*4e20*/  LOP3.LUT R2, R2, 0xfffffffb, RZ, 0xc0, !PT ;  /* 0xfffffffb02027812 */ /* 0x000fe200078ec0ff */
[----:B------:R-:W-:Y:S01]  /*4e30*/  HFMA2 R61, -RZ, RZ, 0, 0 ;  /* 0x00000000ff3d7431 */ /* 0x000fe200000001ff */
        /* <DEDUP_REMOVED lines=8> */
[----:B0-----:R-:W-:Y:S02]  /*4ec0*/  UIMAD.WIDE.U32 UR12, UR8, UR30, URZ ;  /* 0x0000001e080c72a5 */ /* 0x001fe4000f8e00ff */
[----:B--2---:R-:W-:Y:S02]  /*4ed0*/  UIMAD.WIDE.U32 UR14, UR8, UR32, URZ ;  /* 0x00000020080e72a5 */ /* 0x004fe4000f8e00ff */
[----:B------:R-:W-:Y:S02]  /*4ee0*/  UIMAD UR31, UR8, UR31, UR13 ;  /* 0x0000001f081f72a4 */ /* 0x000fe4000f8e020d */
[----:B------:R-:W-:Y:S01]  /*4ef0*/  @P0 LOP3.LUT R2, R2, 0x4, RZ, 0xfc, !PT ;  /* 0x0000000402020812 */ /* 0x000fe200078efcff */
[----:B------:R-:W-:Y:S01]  /*4f00*/  UIMAD UR33, UR8, UR33, UR15 ;  /* 0x00000021082172a4 */ /* 0x000fe2000f8e020f */
[----:B------:R-:W0:Y:S01]  /*4f10*/  LDCU UR23, c[0x0][0x388] ;  /* 0x00007100ff1777ac */ /* 0x000e220008000800 */
[----:B------:R-:W2:Y:S01]  /*4f20*/  LDCU.64 UR38, c[0x0][0x3a8] ;  /* 0x00007500ff2677ac */ /* 0x000ea20008000a00 */
[----:B------:R-:W0:Y:S01]  /*4f30*/  LDCU.64 UR40, c[0x0][0x3c0] ;  /* 0x00007800ff2877ac */ /* 0x000e220008000a00 */
[----:B------:R-:W0:Y:S01]  /*4f40*/  LDCU.64 UR42, c[0x0][0x3e0] ;  /* 0x00007c00ff2a77ac */ /* 0x000e220008000a00 */
[----:B------:R-:W0:Y:S01]  /*4f50*/  LDCU.64 UR44, c[0x0][0x4e0] ;  /* 0x00009c00ff2c77ac */ /* 0x000e220008000a00 */
[----:B------:R-:W0:Y:S01]  /*4f60*/  LDCU.64 UR46, c[0x0][0x4f0] ;  /* 0x00009e00ff2e77ac */ /* 0x000e220008000a00 */
[----:B------:R-:W0:Y:S01]  /*4f70*/  LDCU.64 UR48, c[0x0][0x540] ;  /* 0x0000a800ff3077ac */ /* 0x000e220008000a00 */
[----:B------:R-:W0:Y:S01]  /*4f80*/  LDCU.128 UR24, c[0x0][0x440] ;  /* 0x00008800ff1877ac */ /* 0x000e220008000c00 */
[----:B-1-34-:R-:W-:-:S05]  /*4f90*/  UMOV UR8, URZ ;  /* 0x000000ff00087c82 */ /* 0x01afca0008000000 */
.L_x_587:
[----:B0-----:R-:W-:Y:S01]  /*4fa0*/  MOV R43, UR42 ;  /* 0x0000002a002b7c02 */ /* 0x001fe20008000f00 */
[----:B------:R-:W-:Y:S01]  /*4fb0*/  IMAD.MOV.U32 R40, RZ, RZ, R77 ;  /* 0x000000ffff287224 */ /* 0x000fe200078e004d */
[----:B------:R-:W-:Y:S01]  /*4fc0*/  MOV R41, RZ ;  /* 0x000000ff00297202 */ /* 0x000fe20000000f00 */
[----:B------:R-:W3:Y:S01]  /*4fd0*/  LDL R108, [R1+0xc0] ;  /* 0x0000c000016c7983 */ /* 0x000ee20000100800 */
[----:B------:R-:W-:Y:S02]  /*4fe0*/  MOV R63, UR43 ;  /* 0x0000002b003f7c02 */ /* 0x000fe40008000f00 */
[----:B------:R-:W-:Y:S01]  /*4ff0*/  LOP3.LUT P6, RZ, R2, 0x4, RZ, 0xc0, !PT ;  /* 0x0000000402ff7812 */ /* 0x000fe200078cc0ff */
[----:B------:R-:W-:Y:S01]  /*5000*/  IMAD.WIDE.U32 R42, R43, UR8, R40 ;  /* 0x000000082b2a7c25 */ /* 0x000fe2000f8e0028 */
[----:B------:R-:W-:Y:S01]  /*5010*/  LOP3.LUT R76, R77, 0x20, RZ, 0xfc, !PT ;  /* 0x000000204d4c7812 */ /* 0x000fe200078efcff */
[----:B------:R-:W4:Y:S02]  /*5020*/  LDL R107, [R1+0xbc] ;  /* 0x0000bc00016b7983 */ /* 0x000f240000100800 */
[----:B------:R-:W-:Y:S01]  /*5030*/  IMAD R41, R63, UR8, R43 ;  /* 0x000000083f297c24 */ /* 0x000fe2000f8e022b */
[----:B------:R-:W-:Y:S01]  /*5040*/  ISETP.GE.AND P4, PT, R76, UR28, PT ;  /* 0x0000001c4c007c0c */ /* 0x000fe2000bf86270 */
[----:B------:R-:W5:Y:S01]  /*5050*/  LDL R106, [R1+0xb8] ;  /* 0x0000b800016a7983 */ /* 0x000f620000100800 */
[----:B------:R-:W-:-:S03]  /*5060*/  LEA R40, P0, R42, UR21, 0x1 ;  /* 0x000000152a287c11 */ /* 0x000fc6000f8008ff */
[----:B------:R-:W5:Y:S01]  /*5070*/  LDL R105, [R1+0xb4] ;  /* 0x0000b40001697983 */ /* 0x000f620000100800 */
[----:B------:R-:W-:-:S03]  /*5080*/  LEA.HI.X R41, R42, UR22, R41, 0x1, P0 ;  /* 0x000000162a297c11 */ /* 0x000fc600080f0c29 */
[----:B------:R-:W5:Y:S04]  /*5090*/  LDL R104, [R1+0xb0] ;  /* 0x0000b00001687983 */ /* 0x000f680000100800 */
[----:B------:R-:W2:Y:S04]  /*50a0*/  @!P6 LDG.E.U16 R43, desc[UR34][R40.64] ;  /* 0x00000022282be981 */ /* 0x000ea8000c1e1500 */
[----:B------:R-:W3:Y:S01]  /*50b0*/  @!P4 LDG.E.U16 R42, desc[UR34][R40.64+0x40] ;  /* 0x00004022282ac981 */ /* 0x000ee2000c1e1500 */
[C---:B------:R-:W-:Y:S02]  /*50c0*/  LOP3.LUT R75, R77.reuse, 0x40, RZ, 0xfc, !PT ;  /* 0x000000404d4b7812 */ /* 0x040fe400078efcff */
[----:B------:R-:W-:Y:S01]  /*50d0*/  LOP3.LUT R74, R77, 0x60, RZ, 0xfc, !PT ;  /* 0x000000604d4a7812 */ /* 0x000fe200078efcff */
[----:B------:R-:W5:Y:S01]  /*50e0*/  LDL R103, [R1+0xac] ;  /* 0x0000ac0001677983 */ /* 0x000f620000100800 */
[----:B------:R-:W-:-:S02]  /*50f0*/  ISETP.GE.AND P1, PT, R75, UR28, PT ;  /* 0x0000001c4b007c0c */ /* 0x000fc4000bf26270 */
        /* <DEDUP_REMOVED lines=13> */
[----:B-1----:R-:W5:Y:S01]  /*51d0*/  @!P5 LDG.E.U16 R83, desc[UR34][R40.64+0x140] ;  /* 0x000140222853d981 */ /* 0x002f62000c1e1500 */
[----:B------:R-:W-:-:S02]  /*51e0*/  CS2R R80, SRZ ;  /* 0x0000000000507805 */ /* 0x000fc4000001ff00 */
[C---:B------:R-:W-:Y:S02]  /*51f0*/  LOP3.LUT R71, R77.reuse, 0xc0, RZ, 0xfc, !PT ;  /* 0x000000c04d477812 */ /* 0x040fe400078efcff */
[C---:B------:R-:W-:Y:S01]  /*5200*/  LOP3.LUT R70, R77.reuse, 0xe0, RZ, 0xfc, !PT ;  /* 0x000000e04d467812 */ /* 0x040fe200078efcff */
[----:B------:R-:W5:Y:S01]  /*5210*/  LDL R97, [R1+0x94] ;  /* 0x0000940001617983 */ /* 0x000f620000100800 */
[----:B------:R-:W-:Y:S02]  /*5220*/  MOV R82, R80 ;  /* 0x0000005000527202 */ /* 0x000fe40000000f00 */
[C---:B------:R-:W-:Y:S01]  /*5230*/  LOP3.LUT R69, R77.reuse, 0x100, RZ, 0xfc, !PT ;  /* 0x000001004d457812 */ /* 0x040fe200078efcff */
[----:B------:R-:W5:Y:S01]  /*5240*/  LDL R96, [R1+0x90] ;  /* 0x0000900001607983 */ /* 0x000f620000100800 */
[----:B------:R-:W-:-:S03]  /*5250*/  LOP3.LUT R68, R77, 0x120, RZ, 0xfc, !PT ;  /* 0x000001204d447812 */ /* 0x000fc600078efcff */
[----:B------:R-:W5:Y:S01]  /*5260*/  LDL R95, [R1+0x8c] ;  /* 0x00008c00015f7983 */ /* 0x000f620000100800 */
[----:B--2---:R-:W-:-:S04]  /*5270*/  @!P6 PRMT R81, R43, 0x7610, R80 ;  /* 0x000076102b51e816 */ /* 0x004fc80000000050 */
[----:B---3--:R-:W-:Y:S02]  /*5280*/  @!P4 PRMT R81, R81, 0x5410, R42 ;  /* 0x000054105151c816 */ /* 0x008fe4000000002a */
[----:B------:R-:W-:-:S13]  /*5290*/  ISETP.GE.AND P4, PT, R71, UR28, PT ;  /* 0x0000001c47007c0c */ /* 0x000fda000bf86270 */
[----:B------:R-:W2:Y:S01]  /*52a0*/  @!P4 LDG.E.U16 R42, desc[UR34][R40.64+0x180] ;  /* 0x00018022282ac981 */ /* 0x000ea2000c1e1500 */
[--C-:B----4-:R-:W-:Y:S02]  /*52b0*/  @!P1 PRMT R82, R63, 0x7610, R80.reuse ;  /* 0x000076103f529816 */ /* 0x110fe40000000050 */
[----:B------:R-:W-:Y:S02]  /*52c0*/  ISETP.GE.AND P1, PT, R70, UR28, PT ;  /* 0x0000001c46007c0c */ /* 0x000fe4000bf26270 */
[----:B-----5:R-:W-:Y:S02]  /*52d0*/  @!P0 PRMT R82, R82, 0x5410, R65 ;  /* 0x0000541052528816 */ /* 0x020fe40000000041 */
[----:B------:R-:W-:Y:S02]  /*52e0*/  ISETP.GE.AND P0, PT, R69, UR28, PT ;  /* 0x0000001c45007c0c */ /* 0x000fe4000bf06270 */
[----:B------:R-:W-:Y:S02]  /*52f0*/  @!P3 PRMT R80, R67, 0x7610, R80 ;  /* 0x000076104350b816 */ /* 0x000fe40000000050 */
[----:B------:R-:W-:-:S05]  /*5300*/  ISETP.GE.AND P3, PT, R68, UR28, PT ;  /* 0x0000001c44007c0c */ /* 0x000fca000bf66270 */
[----:B------:R-:W3:Y:S01]  /*5310*/  @!P1 LDG.E.U16 R62, desc[UR34][R40.64+0x1c0] ;  /* 0x0001c022283e9981 */ /* 0x000ee2000c1e1500 */
[----:B------:R-:W-:-:S03]  /*5320*/  LOP3.LUT R67, R77, 0x140, RZ, 0xfc, !PT ;  /* 0x000001404d437812 */ /* 0x000fc600078efcff */
[----:B------:R-:W4:Y:S01]  /*5330*/  @!P0 LDG.E.U16 R43, desc[UR34][R40.64+0x200] ;  /* 0x00020022282b8981 */ /* 0x000f22000c1e1500 */
[----:B------:R-:W-:Y:S02]  /*5340*/  @!P5 PRMT R80, R80, 0x5410, R83 ;  /* 0x000054105050d816 */ /* 0x000fe40000000053 */
[----:B------:R-:W-:Y:S01]  /*5350*/  ISETP.GE.AND P5, PT, R67, UR28, PT ;  /* 0x0000001c43007c0c */ /* 0x000fe2000bfa6270 */
[----:B------:R-:W5:-:S12]  /*5360*/  @!P3 LDG.E.U16 R85, desc[UR34][R40.64+0x240] ;  /* 0x000240222855b981 */ /* 0x000f58000c1e1500 */
[----:B------:R-:W5:Y:S01]  /*5370*/  @!P5 LDG.E.U16 R86, desc[UR34][R40.64+0x280] ;  /* 0x000280222856d981 */ /* 0x000f62000c1e1500 */
[C---:B------:R-:W-:Y:S02]  /*5380*/  LOP3.LUT R64, R77.reuse, 0x1a0, RZ, 0xfc, !PT ;  /* 0x000001a04d407812 */ /* 0x040fe400078efcff */
[----:B------:R-:W-:Y:S02]  /*5390*/  MOV R83, RZ ;  /* 0x000000ff00537202 */ /* 0x000fe40000000f00 */
[C---:B------:R-:W-:Y:S02]  /*53a0*/  LOP3.LUT R66, R77.reuse, 0x160, RZ, 0xfc, !PT ;  /* 0x000001604d427812 */ /* 0x040fe400078efcff */
[----:B------:R-:W-:Y:S01]  /*53b0*/  LOP3.LUT R65, R77, 0x180, RZ, 0xfc, !PT ;  /* 0x000001804d417812 */ /* 0x000fe200078efcff */
[----:B------:R-:W-:Y:S01]  /*53c0*/  UMOV UR30, UR12 ;  /* 0x0000000c001e7c82 */ /* 0x000fe20008000000 */
[----:B------:R-:W-:Y:S01]  /*53d0*/  MOV R84, RZ ;  /* 0x000000ff00547202 */ /* 0x000fe20000000f00 */
        /* <DEDUP_REMOVED lines=16> */
[----:B------:R-:W-:Y:S01]  /*54e0*/  UMOV UR32, UR14 ;  /* 0x0000000e00207c82 */ /* 0x000fe20008000000 */
[----:B------:R-:W-:Y:S01]  /*54f0*/  MOV R85, RZ ;  /* 0x000000ff00557202 */ /* 0x000fe20000000f00 */
[----:B------:R-:W3:Y:S01]  /*5500*/  @!P1 LDG.E.U16 R88, desc[UR34][R40.64+0x380] ;  /* 0x0003802228589981 */ /* 0x000ee2000c1e1500 */
[----:B------:R-:W-:Y:S02]  /*5510*/  @!P1 LOP3.LUT R78, R42, 0x3e00, RZ, 0xc0, !PT ;  /* 0x00003e002a4e9812 */ /* 0x000fe400078ec0ff */
[----:B------:R-:W-:Y:S01]  /*5520*/  MOV R42, UR30 ;  /* 0x0000001e002a7c02 */ /* 0x000fe20008000f00 */
[----:B------:R-:W4:Y:S01]  /*5530*/  @!P0 LDG.E.U16 R87, desc[UR34][R40.64+0x300] ;  /* 0x0003002228578981 */ /* 0x000f22000c1e1500 */
[----:B------:R-:W-:Y:S02]  /*5540*/  MOV R43, UR36 ;  /* 0x00000024002b7c02 */ /* 0x000fe40008000f00 */
[----:B------:R-:W-:-:S02]  /*5550*/  @!P5 PRMT R85, R86, 0x5410, RZ ;  /* 0x000054105655d816 */ /* 0x000fc400000000ff */
[----:B------:R-:W5:Y:S04]  /*5560*/  @!P3 LDG.E.U16 R86, desc[UR34][R40.64+0x2c0] ;  /* 0x0002c0222856b981 */ /* 0x000f68000c1e1500 */
[----:B------:R-:W3:Y:S01]  /*5570*/  LDG.E R42, desc[UR34][R42.64] ;  /* 0x000000222a2a7981 */ /* 0x000ee2000c1e1900 */
[----:B------:R-:W-:-:S04]  /*5580*/  @!P1 LOP3.LUT R77, R78, 0x1f, R79, 0xf8, !PT ;  /* 0x0000001f4e4d9812 */ /* 0x000fc800078ef84f */
[----:B------:R-:W-:Y:S01]  /*5590*/  LOP3.LUT R62, R77, 0x1e0, RZ, 0xfc, !PT ;  /* 0x000001e04d3e7812 */ /* 0x000fe200078efcff */
[----:B------:R-:W-:-:S03]  /*55a0*/  UIMAD.WIDE.U32 UR36, UR8, UR40, UR32 ;  /* 0x00000028082472a5 */ /* 0x000fc6000f8e0020 */
[----:B------:R-:W-:Y:S01]  /*55b0*/  ISETP.GE.AND P5, PT, R62, UR28, PT ;  /* 0x0000001c3e007c0c */ /* 0x000fe2000bfa6270 */
[----:B------:R-:W-:Y:S02]  /*55c0*/  UIMAD UR29, UR8, UR41, UR37 ;  /* 0x00000029081d72a4 */ /* 0x000fe4000f8e0225 */
[----:B------:R-:W-:-:S04]  /*55d0*/  ULEA UR30, UP0, UR36, UR26, 0x2 ;  /* 0x0000001a241e7291 */ /* 0x000fc8000f8010ff */
[----:B------:R-:W-:-:S06]  /*55e0*/  ULEA.HI.X UR36, UR36, UR27, UR29, 0x2, UP0 ;  /* 0x0000001b24247291 */ /* 0x000fcc00080f141d */
[----:B------:R0:W3:Y:S01]  /*55f0*/  @!P5 LDG.E.U16 R90, desc[UR34][R40.64+0x3c0] ;  /* 0x0003c022285ad981 */ /* 0x0000e2000c1e1500 */
[----:B------:R-:W-:Y:S01]  /*5600*/  PRMT R91, R82, 0x7632, R91 ;  /* 0x00007632525b7816 */ /* 0x000fe2000000005b */
[----:B0-----:R-:W-:Y:S01]  /*5610*/  IMAD.U32 R40, RZ, RZ, UR30 ;  /* 0x0000001eff287e24 */ /* 0x001fe2000f8e00ff */
[----:B------:R-:W-:-:S05]  /*5620*/  MOV R41, UR36 ;  /* 0x0000002400297c02 */ /* 0x000fca0008000f00 */
[----:B------:R0:W3:Y:S01]  /*5630*/  LDG.E R43, desc[UR34][R40.64] ;  /* 0x00000022282b7981 */ /* 0x0000e2000c1e1900 */
[----:B------:R-:W-:-:S03]  /*5640*/  PRMT R92, R80, 0x7632, R92 ;  /* 0x00007632505c7816 */ /* 0x000fc6000000005c */
[----:B------:R-:W-:Y:S01]  /*5650*/  STS.U16 [R108], R81 ;  /* 0x000000516c007388 */ /* 0x000fe20000000400 */
[----:B0-----:R-:W-:Y:S02]  /*5660*/  PRMT R41, R81, 0x7632, R41 ;  /* 0x0000763251297816 */ /* 0x001fe40000000029 */
[----:B------:R-:W-:Y:S02]  /*5670*/  MOV R40, RZ ;  /* 0x000000ff00287202 */ /* 0x000fe40000000f00 */
[----:B------:R-:W-:Y:S01]  /*5680*/  PRMT R93, R83, 0x7632, R93 ;  /* 0x00007632535d7816 */ /* 0x000fe2000000005d */
        /* <DEDUP_REMOVED lines=10> */
[----:B0-----:R-:W3:Y:S04]  /*5730*/  LDL R93, [R1+0x6c] ;  /* 0x00006c00015d7983 */ /* 0x001ee80000100800 */
[----:B-1----:R-:W3:Y:S04]  /*5740*/  LDL R100, [R1+0x88] ;  /* 0x0000880001647983 */ /* 0x002ee80000100800 */
[----:B------:R-:W3:Y:S04]  /*5750*/  LDL R99, [R1+0x84] ;  /* 0x0000840001637983 */ /* 0x000ee80000100800 */
[----:B------:R-:W3:Y:S04]  /*5760*/  LDL R94, [R1+0x70] ;  /* 0x00007000015e7983 */ /* 0x000ee80000100800 */
[----:B------:R-:W3:Y:S04]  /*5770*/  LDL R92, [R1+0x68] ;  /* 0x00006800015c7983 */ /* 0x000ee80000100800 */
[----:B------:R-:W3:Y:S04]  /*5780*/  LDL R91, [R1+0x64] ;  /* 0x00006400015b7983 */ /* 0x000ee80000100800 */
[----:B------:R-:W3:Y:S04]  /*5790*/  LDL R84, [R1+0x50] ;  /* 0x0000500001547983 */ /* 0x000ee80000100800 */
[----:B------:R-:W3:Y:S04]  /*57a0*/  LDL R83, [R1+0x4c] ;  /* 0x00004c0001537983 */ /* 0x000ee80000100800 */
[----:B------:R-:W3:Y:S04]  /*57b0*/  LDL R82, [R1+0x48] ;  /* 0x0000480001527983 */ /* 0x000ee80000100800 */
[----:B------:R-:W3:Y:S01]  /*57c0*/  LDL R81, [R1+0x44] ;  /* 0x0000440001517983 */ /* 0x000ee20000100800 */
[----:B----4-:R-:W-:-:S03]  /*57d0*/  @!P0 PRMT R40, R87, 0x5410, RZ ;  /* 0x0000541057288816 */ /* 0x010fc600000000ff */
[----:B------:R-:W4:Y:S01]  /*57e0*/  LDL R87, [R1+0x5c] ;  /* 0x00005c0001577983 */ /* 0x000f220000100800 */
[----:B-----5:R-:W-:Y:S02]  /*57f0*/  @!P3 PRMT R85, R85, 0x5410, R86 ;  /* 0x000054105555b816 */ /* 0x020fe40000000056 */
[----:B--2---:R-:W-:Y:S01]  /*5800*/  @!P4 PRMT R40, R40, 0x5410, R89 ;  /* 0x000054102828c816 */ /* 0x004fe20000000059 */
[----:B------:R-:W2:Y:S01]  /*5810*/  LDL R86, [R1+0x58] ;  /* 0x0000580001567983 */ /* 0x000ea20000100800 */
[----:B---3--:R-:W-:Y:S02]  /*5820*/  R2UR UR37, R42 ;  /* 0x000000002a2572ca */ /* 0x008fe400000e0000 */
[----:B------:R-:W-:Y:S01]  /*5830*/  PRMT R42, R85, 0x7632, R42 ;  /* 0x00007632552a7816 */ /* 0x000fe2000000002a */
[----:B------:R0:W-:Y:S01]  /*5840*/  STS.U16 [R98+0x280], R85 ;  /* 0x0002805562007388 */ /* 0x0001e20000000400 */
[----:B------:R-:W-:-:S03]  /*5850*/  PRMT R80, R40, 0x7632, R80 ;  /* 0x0000763228507816 */ /* 0x000fc60000000050 */
[----:B------:R1:W-:Y:S04]  /*5860*/  STS.U16 [R97+0x2c0], R42 ;  /* 0x0002c02a61007388 */ /* 0x0003e80000000400 */
[----:B------:R3:W-:Y:S04]  /*5870*/  STS.U16 [R96+0x300], R40 ;  /* 0x0003002860007388 */ /* 0x0007e80000000400 */
[----:B------:R5:W-:Y:S04]  /*5880*/  STS.U16 [R95+0x340], R80 ;  /* 0x000340505f007388 */ /* 0x000be80000000400 */
[----:B0-----:R-:W4:Y:S04]  /*5890*/  LDL R98, [R1+0x80] ;  /* 0x0000800001627983 */ /* 0x001f280000100800 */
[----:B-1----:R-:W2:Y:S04]  /*58a0*/  LDL R97, [R1+0x7c] ;  /* 0x00007c0001617983 */ /* 0x002ea80000100800 */
[----:B---3--:R-:W3:Y:S04]  /*58b0*/  LDL R96, [R1+0x78] ;  /* 0x0000780001607983 */ /* 0x008ee80000100800 */
        /* <DEDUP_REMOVED lines=12> */
[C---:B------:R-:W-:Y:S01]  /*5980*/  FMUL.FTZ R150, R103.reuse, R60 ;  /* 0x0000003c67967220 */ /* 0x040fe20000410000 */
[----:B------:R-:W-:Y:S01]  /*5990*/  UIADD3 UR30, UPT, UPT, UR29, UR8, URZ ;  /* 0x000000081d1e7290 */ /* 0x000fe2000fffe0ff */
[C---:B------:R-:W-:Y:S01]  /*59a0*/  FMUL.FTZ R117, R103.reuse, R59 ;  /* 0x0000003b67757220 */ /* 0x040fe20000410000 */
[C---:B------:R-:W-:Y:S01]  /*59b0*/  FMUL.FTZ R116, R103.reuse, R58 ;  /* 0x0000003a67747220 */ /* 0x040fe20000410000 */
[C---:B------:R-:W-:Y:S01]  /*59c0*/  FMUL.FTZ R115, R103.reuse, R57 ;  /* 0x0000003967737220 */ /* 0x040fe20000410000 */
[----:B------:R-:W-:Y:S01]  /*59d0*/  FMUL.FTZ R114, R103, R56 ;  /* 0x0000003867727220 */ /* 0x000fe20000410000 */
[----:B------:R-:W-:Y:S04]  /*59e0*/  STS.U16 [R100+0x380], R41 ;  /* 0x0003802964007388 */ /* 0x000fe80000000400 */
[----:B------:R-:W-:Y:S01]  /*59f0*/  STS.U16 [R99+0x3c0], R42 ;  /* 0x0003c02a63007388 */ /* 0x000fe20000000400 */
[----:B------:R-:W-:-:S03]  /*5a00*/  NOP ;  /* 0x0000000000007918 */ /* 0x000fc60000000000 */
[----:B------:R-:W1:Y:S04]  /*5a10*/  LDS.U16 R90, [R84+0x18] ;  /* 0x00001800545a7984 */ /* 0x000e680000000400 */
[----:B------:R-:W1:Y:S04]  /*5a20*/  LDS.U16 R88, [R82+0x1c] ;  /* 0x00001c0052587984 */ /* 0x000e680000000400 */
[----:B------:R-:W1:Y:S01]  /*5a30*/  LDS.U16 R41, [R81+0x1e] ;  /* 0x00001e0051297984 */ /* 0x000e620000000400 */
        /* <DEDUP_REMOVED lines=40> */
[----:B--2---:R-:W2:Y:S04]  /*5cc0*/  LDS.U16 R101, [R97+0x2] ;  /* 0x0000020061657984 */ /* 0x004ea80000000400 */
[----:B---3--:R-:W3:Y:S04]  /*5cd0*/  LDS.U16 R100, [R96+0x4] ;  /* 0x0000040060647984 */ /* 0x008ee80000000400 */
        /* <DEDUP_REMOVED lines=27> */
[----:B------:R-:W-:-:S08]  /*5e90*/  HFMA2 R40, -RZ, RZ, 1.875, 0 ;  /* 0x3f800000ff287431 */ /* 0x000fd000000001ff */
[----:B------:R-:W-:Y:S05]  /*5ea0*/  BRA.U !UP0, `(.L_x_545) ;  /* 0x0000000108247547 */ /* 0x000fea000b800000 */
[----:B------:R-:W-:-:S04]  /*5eb0*/  USHF.L.U32 UR30, UR10, 0x8, URZ ;  /* 0x000000080a1e7899 */ /* 0x000fc800080006ff */
[----:B------:R-:W-:-:S04]  /*5ec0*/  ULOP3.LUT UR30, UR30, 0x100, URZ, 0xc0, !UPT ;  /* 0x000001001e1e7892 */ /* 0x000fc8000f8ec0ff */
[----:B------:R-:W-:-:S04]  /*5ed0*/  UIADD3 UR30, UPT, UPT, UR30, UR8, URZ ;  /* 0x000000081e1e7290 */ /* 0x000fc8000fffe0ff */
[----:B------:R-:W-:-:S09]  /*5ee0*/  ULEA UR30, UR30, UR29, 0x2 ;  /* 0x0000001d1e1e7291 */ /* 0x000fd2000f8e10ff */
[----:B------:R-:W1:Y:S01]  /*5ef0*/  LDS R40, [UR30+0x3be0] ;  /* 0x003be01eff287984 */ /* 0x000e620008000800 */
[----:B------:R-:W-:Y:S05]  /*5f00*/  BRA `(.L_x_545) ;  /* 0x00000000000c7947 */ /* 0x000fea0003800000 */
.L_x_544:
[----:B------:R-:W0:Y:S02]  /*5f10*/  S2R R40, SR_TID.X ;  /* 0x0000000000287919 */ /* 0x000e240000002100 */
[----:B0-----:R-:W-:-:S06]  /*5f20*/  LEA R40, R40, UR29, 0x2 ;  /* 0x0000001d28287c11 */ /* 0x001fcc000f8e10ff */
[----:B------:R-:W0:Y:S02]  /*5f30*/  LDS R40, [R40+0x43e4] ;  /* 0x0043e40028287984 */ /* 0x000e240000000800 */
.L_x_545:
[----:B------:R-:W-:Y:S05]  /*5f40*/  BSYNC.RECONVERGENT B0 ;  /* 0x0000000000007941 */ /* 0x000fea0003800200 */
.L_x_543:
        /* <DEDUP_REMOVED lines=109> */
.L_x_605:
[----:B------:R-:W-:Y:S01]  /*6620*/  ISETP.GE.AND P3, PT, R141, 0x10, PT ;  /* 0x000000108d00780c */ /* 0x000fe20003f66270 */
[----:B---3--:R-:W-:Y:S01]  /*6630*/  FFMA.FTZ R86, R136, R86, R138 ;  /* 0x0000005688567223 */ /* 0x008fe2000001008a */
[----:B------:R-:W-:-:S11]  /*6640*/  UMOV UR30, 0xffffffff ;  /* 0xffffffff001e7882 */ /* 0x000fd60000000000 */
[----:B0-2---:R-:W-:Y:S01]  /*6650*/  @P3 FMUL.FTZ R136, R136, R137 ;  /* 0x0000008988883220 */ /* 0x005fe20000410000 */
[----:B------:R-:W-:Y:S01]  /*6660*/  FSEL R137, R138, R86, !P3 ;  /* 0x000000568a897208 */ /* 0x000fe20005800000 */
[----:B------:R-:W-:Y:S06]  /*6670*/  BRA.DIV UR30, `(.L_x_548) ;  /* 0x0000005a1e047947 */ /* 0x000fec000b800000 */
.L_x_608:
[----:B------:R-:W-:-:S03]  /*6680*/  UMOV UR30, 0xffffffff ;  /* 0xffffffff001e7882 */ /* 0x000fc60000000000 */
[----:B------:R-:W-:Y:S05]  /*6690*/  BRA.DIV UR30, `(.L_x_549) ;  /* 0x0000005a1e247947 */ /* 0x000fea000b800000 */
.L_x_611:
[----:B------:R-:W-:-:S03]  /*66a0*/  UMOV UR30, 0xffffffff ;  /* 0xffffffff001e7882 */ /* 0x000fc60000000000 */
[----:B------:R-:W-:Y:S05]  /*66b0*/  BRA.DIV UR30, `(.L_x_550) ;  /* 0x0000005a1e447947 */ /* 0x000fea000b800000 */
[----:B------:R-:W0:Y:S04]  /*66c0*/  SHFL.UP PT, R136, R136, 0x1, RZ ;  /* 0x0420000088887989 */ /* 0x000e2800000e00ff */
[----:B------:R-:W2:Y:S04]  /*66d0*/  SHFL.UP PT, R137, R137, 0x1, RZ ;  /* 0x0420000089897989 */ /* 0x000ea800000e00ff */
[----:B-----5:R-:W3:Y:S04]  /*66e0*/  SHFL.IDX PT, R42, R42, RZ, 0x1f ;  /* 0x00001fff2a2a7589 */ /* 0x020ee800000e0000 */
[----:B------:R-:W4:Y:S02]  /*66f0*/  SHFL.IDX PT, R43, R43, RZ, 0x1f ;  /* 0x00001fff2b2b7589 */ /* 0x000f2400000e0000 */
.L_x_617:
        /* <DEDUP_REMOVED lines=12> */
.L_x_546:
        /* <DEDUP_REMOVED lines=43> */
[C---:B------:R-:W-:Y:S01]  /*6a70*/  FMUL.FTZ R80, R111.reuse, R80 ;  /* 0x000000506f507220 */ /* 0x040fe20000410000 */
        /* <DEDUP_REMOVED lines=107> */
.L_x_634:
        /* <DEDUP_REMOVED lines=14> */
.L_x_551:
        /* <DEDUP_REMOVED lines=34> */
[C---:B------:R-:W-:Y:S01]  /*7430*/  SHF.L.U32 R85, R79.reuse, 0x4, RZ ;  /* 0x000000044f557819 */ /* 0x040fe200000006ff */
[----:B------:R-:W-:Y:S01]  /*7440*/  FFMA.FTZ R97, R16, R97, R98 ;  /* 0x0000006110617223 */ /* 0x000fe20000010062 */
[----:B------:R-:W-:Y:S01]  /*7450*/  @!UP0 ULEA UR30, UR8, UR29, 0x3 ;  /* 0x0000001d081e8291 */ /* 0x000fe2000f8e18ff */
[----:B------:R-:W-:Y:S01]  /*7460*/  LOP3.LUT R80, R79, UR52, RZ, 0xfc, !PT ;  /* 0x000000344f507c12 */ /* 0x000fe2000f8efcff */
[----:B------:R-:W-:Y:S01]  /*7470*/  FMUL.FTZ R81, R133, UR36 ;  /* 0x0000002485517c20 */ /* 0x000fe20008410000 */
[----:B------:R-:W-:Y:S01]  /*7480*/  FFMA.FTZ R96, R14, R96, R97 ;  /* 0x000000600e607223 */ /* 0x000fe20000010061 */
[----:B------:R-:W-:Y:S01]  /*7490*/  FFMA.FTZ R133, R44, -R59, R133 ;  /* 0x8000003b2c857223 */ /* 0x000fe20000010085 */
[----:B------:R-:W-:Y:S01]  /*74a0*/  FFMA.FTZ R89, R34, -R50, R128 ;  /* 0x8000003222597223 */ /* 0x000fe20000010080 */
        /* <DEDUP_REMOVED lines=17> */
[----:B------:R-:W-:Y:S01]  /*75c0*/  FFMA.FTZ R132, R39, -R58, R132 ;  /* 0x8000003a27847223 */ /* 0x000fe20000010084 */
        /* <DEDUP_REMOVED lines=15> */
[----:B------:R-:W-:-:S02]  /*76c0*/  FFMA.FTZ R150, R46, -R60, R150 ;  /* 0x8000003c2e967223 */ /* 0x000fc40000010096 */
[----:B------:R0:W-:Y:S01]  /*76d0*/  STS [R42+0x1090], R41 ;  /* 0x001090292a007388 */ /* 0x0001e20000000800 */
[----:B------:R-:W-:Y:S01]  /*76e0*/  FFMA.FTZ R110, R110, R109, R141 ;  /* 0x0000006d6e6e7223 */ /* 0x000fe2000001008d */
[----:B------:R-:W-:-:S03]  /*76f0*/  LEA R40, R40, UR29, 0x2 ;  /* 0x0000001d28287c11 */ /* 0x000fc6000f8e10ff */
[----:B------:R-:W-:Y:S01]  /*7700*/  FFMA.FTZ R111, R111, R110, R140 ;  /* 0x0000006e6f6f7223 */ /* 0x000fe2000001008c */
[----:B------:R-:W-:Y:S01]  /*7710*/  FMUL.FTZ R92, R110, R45 ;  /* 0x0000002d6e5c7220 */ /* 0x000fe20000410000 */
[----:B------:R1:W-:Y:S02]  /*7720*/  STS [R40+0x1098], R43 ;  /* 0x0010982b28007388 */ /* 0x0003e40000000800 */
[----:B------:R-:W-:Y:S01]  /*7730*/  FMUL.FTZ R90, R111, R50 ;  /* 0x000000326f5a7220 */ /* 0x000fe20000410000 */
        /* <DEDUP_REMOVED lines=9> */
[----:B------:R-:W-:Y:S01]  /*77d0*/  FFMA.FTZ R131, R38, -R57, R131 ;  /* 0x8000003926837223 */ /* 0x000fe20000010083 */
[----:B------:R1:W-:Y:S01]  /*77e0*/  STS [R40+0x109c], R41 ;  /* 0x00109c2928007388 */ /* 0x0003e20000000800 */
[----:B------:R-:W-:Y:S01]  /*77f0*/  FMUL.FTZ R43, R16, R43 ;  /* 0x0000002b102b7220 */ /* 0x000fe20000410000 */
[----:B------:R-:W-:Y:S01]  /*7800*/  FFMA.FTZ R115, R115, R114, R136 ;  /* 0x0000007273737223 */ /* 0x000fe20000010088 */
[----:B0-----:R-:W-:Y:S01]  /*7810*/  FMUL.FTZ R81, R121, UR36 ;  /* 0x0000002479517c20 */ /* 0x001fe20008410000 */
[----:B------:R0:W-:Y:S01]  /*7820*/  STS [R40+0x10a0], R42 ;  /* 0x0010a02a28007388 */ /* 0x0001e20000000800 */
[----:B------:R-:W-:Y:S01]  /*7830*/  FMUL.FTZ R87, R114, R57 ;  /* 0x0000003972577220 */ /* 0x000fe20000410000 */
[----:B------:R-:W-:Y:S01]  /*7840*/  FFMA.FTZ R116, R116, R115, R135 ;  /* 0x0000007374747223 */ /* 0x000fe20000010087 */
[----:B------:R-:W-:Y:S01]  /*7850*/  FMUL.FTZ R86, R115, R58 ;  /* 0x0000003a73567220 */ /* 0x000fe20000410000 */
[----:B------:R0:W-:Y:S01]  /*7860*/  STS [R40+0x10a4], R43 ;  /* 0x0010a42b28007388 */ /* 0x0001e20000000800 */
[----:B------:R-:W-:Y:S01]  /*7870*/  FFMA.FTZ R130, R37, -R56, R130 ;  /* 0x8000003825827223 */ /* 0x000fe20000010082 */
[----:B-1----:R-:W-:Y:S01]  /*7880*/  FMUL.FTZ R41, R128, UR36 ;  /* 0x0000002480297c20 */ /* 0x002fe20008410000 */
[----:B------:R-:W-:Y:S01]  /*7890*/  FFMA.FTZ R117, R117, R116, R134 ;  /* 0x0000007475757223 */ /* 0x000fe20000010086 */
[----:B------:R-:W-:Y:S01]  /*78a0*/  FMUL.FTZ R83, R116, R59 ;  /* 0x0000003b74537220 */ /* 0x000fe20000410000 */
[----:B------:R-:W-:Y:S01]  /*78b0*/  FFMA.FTZ R129, R35, -R55, R129 ;  /* 0x8000003723817223 */ /* 0x000fe20000010081 */
        /* <DEDUP_REMOVED lines=39> */
[----:B------:R-:W-:Y:S01]  /*7b30*/  FFMA.FTZ R127, R33, -R45, R127 ;  /* 0x8000002d217f7223 */ /* 0x000fe2000001007f */
[-C--:B------:R-:W-:Y:S01]  /*7b40*/  FMUL.FTZ R91, R109, R36.reuse ;  /* 0x000000246d5b7220 */ /* 0x080fe20000410000 */
[----:B------:R-:W-:Y:S01]  /*7b50*/  FMUL.FTZ R93, R111, UR37 ;  /* 0x000000256f5d7c20 */ /* 0x000fe20008410000 */
[----:B------:R-:W-:Y:S01]  /*7b60*/  FFMA.FTZ R126, R32, -R36, R126 ;  /* 0x80000024207e7223 */ /* 0x000fe2000001007e */
[----:B------:R-:W-:Y:S01]  /*7b70*/  FFMA.FTZ R43, R92, R127, R43 ;  /* 0x0000007f5c2b7223 */ /* 0x000fe2000001002b */
[----:B------:R-:W-:Y:S01]  /*7b80*/  FMUL.FTZ R92, R108, R31 ;  /* 0x0000001f6c5c7220 */ /* 0x000fe20000410000 */
[----:B----4-:R-:W-:Y:S01]  /*7b90*/  FADD.FTZ R155, R91, R155 ;  /* 0x0000009b5b9b7221 */ /* 0x010fe20000010000 */
[----:B------:R-:W-:Y:S01]  /*7ba0*/  FMUL.FTZ R89, R89, R93 ;  /* 0x0000005d59597220 */ /* 0x000fe20000410000 */
[----:B------:R-:W-:Y:S01]  /*7bb0*/  FMUL.FTZ R93, R107, R27 ;  /* 0x0000001b6b5d7220 */ /* 0x000fe20000410000 */
[----:B------:R-:W-:Y:S01]  /*7bc0*/  FFMA.FTZ R43, R91, R126, R43 ;  /* 0x0000007e5b2b7223 */ /* 0x000fe2000001002b */
[----:B------:R-:W-:Y:S01]  /*7bd0*/  FFMA.FTZ R125, R30, -R31, R125 ;  /* 0x8000001f1e7d7223 */ /* 0x000fe2000001007d */
[----:B------:R-:W-:Y:S01]  /*7be0*/  STL [R1+0x20], R155 ;  /* 0x0000209b01007387 */ /* 0x000fe20000100800 */
[----:B------:R-:W-:Y:S01]  /*7bf0*/  FFMA.FTZ R124, R29, -R27, R124 ;  /* 0x8000001b1d7c7223 */ /* 0x000fe2000001007c */
        /* <DEDUP_REMOVED lines=27> */
[----:B------:R-:W-:Y:S02]  /*7db0*/  FFMA.FTZ R123, R28, -R23, R123 ;  /* 0x800000171c7b7223 */ /* 0x000fe4000001007b */
[----:B0-----:R-:W-:-:S04]  /*7dc0*/  IMAD.WIDE.U32 R42, R40, UR30, R42 ;  /* 0x0000001e282a7c25 */ /* 0x001fc8000f8e002a */
[----:B------:R-:W-:Y:S01]  /*7dd0*/  FFMA.FTZ R40, R94, R123, R124 ;  /* 0x0000007b5e287223 */ /* 0x000fe2000001007c */
[----:B------:R-:W-:Y:S01]  /*7de0*/  FMUL.FTZ R94, R105, UR37 ;  /* 0x00000025695e7c20 */ /* 0x000fe20008410000 */
[----:B------:R-:W-:Y:S02]  /*7df0*/  IMAD R43, R41, UR30, R43 ;  /* 0x0000001e292b7c24 */ /* 0x000fe4000f8e022b */
[----:B------:R-:W-:Y:S01]  /*7e00*/  FFMA.FTZ R41, R26, -R21, R122 ;  /* 0x800000151a297223 */ /* 0x000fe2000001007a */
[----:B------:R-:W-:-:S03]  /*7e10*/  IADD3 R97, PT, PT, R79, 0x80, RZ ;  /* 0x000000804f617810 */ /* 0x000fc60007ffe0ff */
[----:B------:R-:W-:Y:S01]  /*7e20*/  FMUL.FTZ R94, R41, R94 ;  /* 0x0000005e295e7220 */ /* 0x000fe20000410000 */
[----:B------:R-:W-:Y:S01]  /*7e30*/  FFMA.FTZ R41, R96, R41, R40 ;  /* 0x0000002960297223 */ /* 0x000fe20000010028 */
[----:B------:R-:W-:-:S04]  /*7e40*/  LEA.HI R40, R97, R79, RZ, 0x1b ;  /* 0x0000004f61287211 */ /* 0x000fc800078fd8ff */
[----:B------:R-:W-:Y:S01]  /*7e50*/  LEA R97, R40, UR29, 0x2 ;  /* 0x0000001d28617c11 */ /* 0x000fe2000f8e10ff */
[----:B------:R-:W-:Y:S01]  /*7e60*/  BAR.SYNC.DEFER_BLOCKING 0x0 ;  /* 0x0000000000007b1d */ /* 0x000fe20000010000 */
[----:B------:R-:W-:Y:S01]  /*7e70*/  USHF.R.S32.HI UR30, URZ, 0x1f, UR9 ;  /* 0x0000001fff1e7899 */ /* 0x000fe20008011409 */
[----:B------:R-:W-:-:S03]  /*7e80*/  MOV R95, UR44 ;  /* 0x0000002c005f7c02 */ /* 0x000fc60008000f00 */
[----:B------:R-:W-:Y:S02]  /*7e90*/  UIMAD UR30, UR30, UR44, URZ ;  /* 0x0000002c1e1e72a4 */ /* 0x000fe4000f8e02ff */
[----:B------:R-:W-:-:S04]  /*7ea0*/  IMAD.WIDE.U32 R42, R95, UR9, R42 ;  /* 0x000000095f2a7c25 */ /* 0x000fc8000f8e002a */
[-C--:B------:R-:W-:Y:S01]  /*7eb0*/  FFMA.FTZ R121, R25, -R18.reuse, R121 ;  /* 0x8000001219797223 */ /* 0x080fe20000010079 */
[----:B------:R-:W-:Y:S01]  /*7ec0*/  UIMAD UR30, UR9, UR45, UR30 ;  /* 0x0000002d091e72a4 */ /* 0x000fe2000f8e021e */
[----:B------:R-:W-:Y:S01]  /*7ed0*/  FMUL.FTZ R95, R104, R18 ;  /* 0x00000012685f7220 */ /* 0x000fe20000410000 */
[----:B------:R-:W-:Y:S01]  /*7ee0*/  IADD3 R40, P3, PT, R42, UR32, RZ ;  /* 0x000000202a287c10 */ /* 0x000fe2000ff7e0ff */
[----:B------:R-:W0:Y:S02]  /*7ef0*/  LDS R97, [R97+0x1290] ;  /* 0x0012900061617984 */ /* 0x000e240000000800 */
[C---:B---3--:R-:W-:Y:S01]  /*7f00*/  FADD.FTZ R98, R95.reuse, R98 ;  /* 0x000000625f627221 */ /* 0x048fe20000010000 */
[----:B------:R-:W-:Y:S01]  /*7f10*/  FFMA.FTZ R42, R95, R121, R41 ;  /* 0x000000795f2a7223 */ /* 0x000fe20000010029 */
[----:B------:R-:W-:Y:S02]  /*7f20*/  IADD3.X R41, PT, PT, R43, UR30, RZ, P3, !PT ;  /* 0x0000001e2b297c10 */ /* 0x000fe40009ffe4ff */
[----:B------:R-:W-:Y:S01]  /*7f30*/  MOV R95, UR46 ;  /* 0x0000002e005f7c02 */ /* 0x000fe20008000f00 */
[-C--:B------:R-:W-:Y:S01]  /*7f40*/  FMUL.FTZ R43, R103, R15.reuse ;  /* 0x0000000f672b7220 */ /* 0x080fe20000410000 */
[----:B------:R1:W-:Y:S01]  /*7f50*/  STL [R1+0xc], R98 ;  /* 0x00000c6201007387 */ /* 0x0003e20000100800 */
[----:B------:R-:W-:-:S02]  /*7f60*/  FFMA.FTZ R120, R24, -R15, R120 ;  /* 0x8000000f18787223 */ /* 0x000fc40000010078 */
        /* <DEDUP_REMOVED lines=9> */
[CC--:B------:R-:W-:Y:S01]  /*8000*/  FMUL.FTZ R95, R149.reuse, R11.reuse ;  /* 0x0000000b955f7220 */ /* 0x0c0fe20000410000 */
[----:B------:R-:W-:Y:S01]  /*8010*/  FFMA.FTZ R119, R12, -R11, R119 ;  /* 0x8000000b0c777223 */ /* 0x000fe20000010077 */
        /* <DEDUP_REMOVED lines=33> */
.L_x_554:
[----:B------:R-:W-:Y:S05]  /*8230*/  BSYNC.RECONVERGENT B0 ;  /* 0x0000000000007941 */ /* 0x000fea0003800200 */
.L_x_553:
[----:B------:R-:W-:Y:S04]  /*8240*/  BSSY.RECONVERGENT B0, `(.L_x_555) ;  /* 0x0000003000007945 */ /* 0x000fe80003800200 */
[----:B------:R-:W-:Y:S05]  /*8250*/  @!P3 BRA `(.L_x_556) ;  /* 0x000000000004b947 */ /* 0x000fea0003800000 */
[----:B------:R1:W-:Y:S02]  /*8260*/  REDG.E.ADD.F32.FTZ.RN.STRONG.GPU desc[UR34][R42.64+0x200], R97 ;  /* 0x000200612a0079a6 */ /* 0x0003e4000c12f322 */
.L_x_556:
[----:B------:R-:W-:Y:S05]  /*8270*/  BSYNC.RECONVERGENT B0 ;  /* 0x0000000000007941 */ /* 0x000fea0003800200 */
.L_x_555:
[----:B------:R-:W2:Y:S01]  /*8280*/  LDS R119, [R119+0x1490] ;  /* 0x0014900077777984 */ /* 0x000ea20000000800 */
[----:B------:R-:W-:Y:S01]  /*8290*/  BSSY.RECONVERGENT B0, `(.L_x_557) ;  /* 0x0000004000007945 */ /* 0x000fe20003800200 */
[----:B-1----:R-:W-:-:S03]  /*82a0*/  IADD3 R97, PT, PT, R79, 0x180, RZ ;  /* 0x000001804f617810 */ /* 0x002fc60007ffe0ff */
[----:B------:R-:W-:Y:S05]  /*82b0*/  @!P4 BRA `(.L_x_558) ;  /* 0x000000000004c947 */ /* 0x000fea0003800000 */
[----:B--2---:R1:W-:Y:S02]  /*82c0*/  REDG.E.ADD.F32.FTZ.RN.STRONG.GPU desc[UR34][R42.64+0x400], R119 ;  /* 0x000400772a0079a6 */ /* 0x0043e4000c12f322 */
.L_x_558:
[----:B------:R-:W-:Y:S05]  /*82d0*/  BSYNC.RECONVERGENT B0 ;  /* 0x0000000000007941 */ /* 0x000fea0003800200 */
.L_x_557:
[-C--:B------:R-:W-:Y:S01]  /*82e0*/  LEA.HI R97, R97, R79.reuse, RZ, 0x1b ;  /* 0x0000004f61617211 */ /* 0x080fe200078fd8ff */
[----:B------:R-:W-:Y:S01]  /*82f0*/  BSSY.RECONVERGENT B0, `(.L_x_559) ;  /* 0x000000f000007945 */ /* 0x000fe20003800200 */
[----:B------:R-:W-:Y:S02]  /*8300*/  ISETP.GE.AND P1, PT, R80, 0x181, PT ;  /* 0x000001815000780c */ /* 0x000fe40003f26270 */
[----:B------:R-:W-:Y:S02]  /*8310*/  LEA R97, R97, UR29, 0x2 ;  /* 0x0000001d61617c11 */ /* 0x000fe4000f8e10ff */
[C---:B-12---:R-:W-:Y:S02]  /*8320*/  IADD3 R119, PT, PT, R79.reuse, 0x200, RZ ;  /* 0x000002004f777810 */ /* 0x046fe40007ffe0ff */
[----:B0-----:R-:W-:Y:S02]  /*8330*/  IADD3 R120, PT, PT, R79, 0x280, RZ ;  /* 0x000002804f787810 */ /* 0x001fe40007ffe0ff */
[----:B------:R-:W0:Y:S01]  /*8340*/  LDS R97, [R97+0x1690] ;  /* 0x0016900061617984 */ /* 0x000e220000000800 */
[----:B------:R-:W-:-:S02]  /*8350*/  LEA.HI R119, R119, R79, RZ, 0x1b ;  /* 0x0000004f77777211 */ /* 0x000fc400078fd8ff */
[C---:B------:R-:W-:Y:S02]  /*8360*/  ISETP.GE.AND P3, PT, R80.reuse, 0x201, PT ;  /* 0x000002015000780c */ /* 0x040fe40003f66270 */
[C---:B------:R-:W-:Y:S02]  /*8370*/  ISETP.GE.AND P4, PT, R80.reuse, 0x281, PT ;  /* 0x000002815000780c */ /* 0x040fe40003f86270 */
[----:B------:R-:W-:Y:S02]  /*8380*/  ISETP.GE.AND P5, PT, R80, 0x301, PT ;  /* 0x000003015000780c */ /* 0x000fe40003fa6270 */
[----:B------:R-:W-:Y:S02]  /*8390*/  LEA R119, R119, UR29, 0x2 ;  /* 0x0000001d77777c11 */ /* 0x000fe4000f8e10ff */
[----:B------:R-:W-:Y:S02]  /*83a0*/  LEA.HI R120, R120, R79, RZ, 0x1b ;  /* 0x0000004f78787211 */ /* 0x000fe400078fd8ff */
[----:B------:R-:W-:Y:S01]  /*83b0*/  IADD3 R121, PT, PT, R79, 0x300, RZ ;  /* 0x000003004f797810 */ /* 0x000fe20007ffe0ff */
[----:B------:R-:W-:Y:S06]  /*83c0*/  @!P1 BRA `(.L_x_560) ;  /* 0x0000000000049947 */ /* 0x000fec0003800000 */
[----:B0-----:R1:W-:Y:S02]  /*83d0*/  REDG.E.ADD.F32.FTZ.RN.STRONG.GPU desc[UR34][R42.64+0x600], R97 ;  /* 0x000600612a0079a6 */ /* 0x0013e4000c12f322 */
.L_x_560:
[----:B------:R-:W-:Y:S05]  /*83e0*/  BSYNC.RECONVERGENT B0 ;  /* 0x0000000000007941 */ /* 0x000fea0003800200 */
.L_x_559:
[----:B------:R-:W2:Y:S01]  /*83f0*/  LDS R119, [R119+0x1890] ;  /* 0x0018900077777984 */ /* 0x000ea20000000800 */
[----:B------:R-:W-:Y:S01]  /*8400*/  BSSY.RECONVERGENT B0, `(.L_x_561) ;  /* 0x0000005000007945 */ /* 0x000fe20003800200 */
[----:B01----:R-:W-:Y:S02]  /*8410*/  LEA.HI R97, R121, R79, RZ, 0x1b ;  /* 0x0000004f79617211 */ /* 0x003fe400078fd8ff */
[----:B------:R-:W-:Y:S01]  /*8420*/  LEA R120, R120, UR29, 0x2 ;  /* 0x0000001d78787c11 */ /* 0x000fe2000f8e10ff */
[----:B------:R-:W-:Y:S06]  /*8430*/  @!P3 BRA `(.L_x_562) ;  /* 0x000000000004b947 */ /* 0x000fec0003800000 */
[----:B--2---:R0:W-:Y:S02]  /*8440*/  REDG.E.ADD.F32.FTZ.RN.STRONG.GPU desc[UR34][R42.64+0x800], R119 ;  /* 0x000800772a0079a6 */ /* 0x0041e4000c12f322 */
.L_x_562:
[----:B------:R-:W-:Y:S05]  /*8450*/  BSYNC.RECONVERGENT B0 ;  /* 0x0000000000007941 */ /* 0x000fea0003800200 */
.L_x_561:
[----:B------:R-:W1:Y:S01]  /*8460*/  LDS R120, [R120+0x1a90] ;  /* 0x001a900078787984 */ /* 0x000e620000000800 */
[----:B------:R-:W-:Y:S01]  /*8470*/  BSSY.RECONVERGENT B0, `(.L_x_563) ;  /* 0x0000004000007945 */ /* 0x000fe20003800200 */
[----:B------:R-:W-:-:S03]  /*8480*/  LEA R97, R97, UR29, 0x2 ;  /* 0x0000001d61617c11 */ /* 0x000fc6000f8e10ff */
[----:B------:R-:W-:Y:S05]  /*8490*/  @!P4 BRA `(.L_x_564) ;  /* 0x000000000004c947 */ /* 0x000fea0003800000 */
[----:B-1----:R3:W-:Y:S02]  /*84a0*/  REDG.E.ADD.F32.FTZ.RN.STRONG.GPU desc[UR34][R42.64+0xa00], R120 ;  /* 0x000a00782a0079a6 */ /* 0x0027e4000c12f322 */
.L_x_564:
[----:B------:R-:W-:Y:S05]  /*84b0*/  BSYNC.RECONVERGENT B0 ;  /* 0x0000000000007941 */ /* 0x000fea0003800200 */
.L_x_563:
[----:B------:R-:W4:Y:S01]  /*84c0*/  LDS R97, [R97+0x1c90] ;  /* 0x001c900061617984 */ /* 0x000f220000000800 */
[----:B------:R-:W-:Y:S01]  /*84d0*/  BSSY.RECONVERGENT B0, `(.L_x_565) ;  /* 0x0000004000007945 */ /* 0x000fe20003800200 */
[----:B0-2---:R-:W-:-:S03]  /*84e0*/  IADD3 R119, PT, PT, R79, 0x380, RZ ;  /* 0x000003804f777810 */ /* 0x005fc60007ffe0ff */
[----:B------:R-:W-:Y:S05]  /*84f0*/  @!P5 BRA `(.L_x_566) ;  /* 0x000000000004d947 */ /* 0x000fea0003800000 */
[----:B----4-:R0:W-:Y:S02]  /*8500*/  REDG.E.ADD.F32.FTZ.RN.STRONG.GPU desc[UR34][R42.64+0xc00], R97 ;  /* 0x000c00612a0079a6 */ /* 0x0101e4000c12f322 */
.L_x_566:
[----:B------:R-:W-:Y:S05]  /*8510*/  BSYNC.RECONVERGENT B0 ;  /* 0x0000000000007941 */ /* 0x000fea0003800200 */
.L_x_565:
        /* <DEDUP_REMOVED lines=16> */
.L_x_568:
[----:B------:R-:W-:Y:S05]  /*8620*/  BSYNC.RECONVERGENT B0 ;  /* 0x0000000000007941 */ /* 0x000fea0003800200 */
.L_x_567:
[----:B------:R-:W2:Y:S01]  /*8630*/  LDS R119, [R119+0x2090] ;  /* 0x0020900077777984 */ /* 0x000ea20000000800 */
[----:B------:R-:W-:Y:S01]  /*8640*/  BSSY.RECONVERGENT B0, `(.L_x_569) ;  /* 0x0000005000007945 */ /* 0x000fe20003800200 */
[----:B01----:R-:W-:Y:S02]  /*8650*/  LEA.HI R97, R121, R79, RZ, 0x1b ;  /* 0x0000004f79617211 */ /* 0x003fe400078fd8ff */
[----:B------:R-:W-:Y:S01]  /*8660*/  LEA R120, R120, UR29, 0x2 ;  /* 0x0000001d78787c11 */ /* 0x000fe2000f8e10ff */
[----:B------:R-:W-:Y:S06]  /*8670*/  @!P3 BRA `(.L_x_570) ;  /* 0x000000000004b947 */ /* 0x000fec0003800000 */
[----:B--2---:R0:W-:Y:S02]  /*8680*/  REDG.E.ADD.F32.FTZ.RN.STRONG.GPU desc[UR34][R42.64+0x1000], R119 ;  /* 0x001000772a0079a6 */ /* 0x0041e4000c12f322 */
.L_x_570:
[----:B------:R-:W-:Y:S05]  /*8690*/  BSYNC.RECONVERGENT B0 ;  /* 0x0000000000007941 */ /* 0x000fea0003800200 */
.L_x_569:
[----:B------:R-:W1:Y:S01]  /*86a0*/  LDS R120, [R120+0x2290] ;  /* 0x0022900078787984 */ /* 0x000e620000000800 */
[----:B------:R-:W-:Y:S01]  /*86b0*/  BSSY.RECONVERGENT B0, `(.L_x_571) ;  /* 0x0000004000007945 */ /* 0x000fe20003800200 */
[----:B------:R-:W-:-:S03]  /*86c0*/  LEA R97, R97, UR29, 0x2 ;  /* 0x0000001d61617c11 */ /* 0x000fc6000f8e10ff */
[----:B------:R-:W-:Y:S05]  /*86d0*/  @!P4 BRA `(.L_x_572) ;  /* 0x000000000004c947 */ /* 0x000fea0003800000 */
[----:B-1----:R3:W-:Y:S02]  /*86e0*/  REDG.E.ADD.F32.FTZ.RN.STRONG.GPU desc[UR34][R42.64+0x1200], R120 ;  /* 0x001200782a0079a6 */ /* 0x0027e4000c12f322 */
.L_x_572:
[----:B------:R-:W-:Y:S05]  /*86f0*/  BSYNC.RECONVERGENT B0 ;  /* 0x0000000000007941 */ /* 0x000fea0003800200 */
.L_x_571:
[----:B------:R-:W4:Y:S01]  /*8700*/  LDS R97, [R97+0x2490] ;  /* 0x0024900061617984 */ /* 0x000f220000000800 */
[----:B------:R-:W-:Y:S01]  /*8710*/  BSSY.RECONVERGENT B0, `(.L_x_573) ;  /* 0x0000005000007945 */ /* 0x000fe20003800200 */
[C---:B0-2---:R-:W-:Y:S01]  /*8720*/  VIADD R119, R79.reuse, 0x580 ;  /* 0x000005804f777836 */ /* 0x045fe20000000000 */
[----:B-1-3--:R-:W-:Y:S02]  /*8730*/  IADD3 R120, PT, PT, R79, 0x600, RZ ;  /* 0x000006004f787810 */ /* 0x00afe40007ffe0ff */
[----:B------:R-:W-:Y:S05]  /*8740*/  @!P5 BRA `(.L_x_574) ;  /* 0x000000000004d947 */ /* 0x000fea0003800000 */
[----:B----4-:R0:W-:Y:S02]  /*8750*/  REDG.E.ADD.F32.FTZ.RN.STRONG.GPU desc[UR34][R42.64+0x1400], R97 ;  /* 0x001400612a0079a6 */ /* 0x0101e4000c12f322 */
.L_x_574:
[----:B------:R-:W-:Y:S05]  /*8760*/  BSYNC.RECONVERGENT B0 ;  /* 0x0000000000007941 */ /* 0x000fea0003800200 */
.L_x_573:
[-C--:B------:R-:W-:Y:S01]  /*8770*/  LEA.HI R119, R119, R79.reuse, RZ, 0x1b ;  /* 0x0000004f77777211 */ /* 0x080fe200078fd8ff */
[----:B------:R-:W-:Y:S01]  /*8780*/  BSSY.RECONVERGENT B0, `(.L_x_575) ;  /* 0x000000f000007945 */ /* 0x000fe20003800200 */
[----:B------:R-:W-:Y:S02]  /*8790*/  ISETP.GE.AND P6, PT, R80, 0x581, PT ;  /* 0x000005815000780c */ /* 0x000fe40003fc6270 */
        /* <DEDUP_REMOVED lines=9> */
[----:B------:R-:W-:Y:S02]  /*8830*/  IADD3 R121, PT, PT, R79, 0x700, RZ ;  /* 0x000007004f797810 */ /* 0x000fe40007ffe0ff */
[----:B------:R-:W-:Y:S01]  /*8840*/  ISETP.GE.AND P5, PT, R80, 0x781, PT ;  /* 0x000007815000780c */ /* 0x000fe20003fa6270 */
[----:B------:R-:W-:-:S12]  /*8850*/  @!P6 BRA `(.L_x_576) ;  /* 0x000000000004e947 */ /* 0x000fd80003800000 */
[----:B0-----:R1:W-:Y:S02]  /*8860*/  REDG.E.ADD.F32.FTZ.RN.STRONG.GPU desc[UR34][R42.64+0x1600], R119 ;  /* 0x001600772a0079a6 */ /* 0x0013e4000c12f322 */
.L_x_576:
[----:B------:R-:W-:Y:S05]  /*8870*/  BSYNC.RECONVERGENT B0 ;  /* 0x0000000000007941 */ /* 0x000fea0003800200 */
.L_x_575:
[----:B------:R-:W2:Y:S01]  /*8880*/  LDS R120, [R120+0x2890] ;  /* 0x0028900078787984 */ /* 0x000ea20000000800 */
[----:B------:R-:W-:Y:S01]  /*8890*/  BSSY.RECONVERGENT B0, `(.L_x_577) ;  /* 0x0000006000007945 */ /* 0x000fe20003800200 */
[----:B01----:R-:W-:Y:S02]  /*88a0*/  IADD3 R119, PT, PT, R79, 0x780, RZ ;  /* 0x000007804f777810 */ /* 0x003fe40007ffe0ff */
[----:B------:R-:W-:Y:S02]  /*88b0*/  LEA.HI R80, R121, R79, RZ, 0x1b ;  /* 0x0000004f79507211 */ /* 0x000fe400078fd8ff */
[----:B------:R-:W-:Y:S01]  /*88c0*/  LEA R97, R97, UR29, 0x2 ;  /* 0x0000001d61617c11 */ /* 0x000fe2000f8e10ff */
[----:B------:R-:W-:Y:S06]  /*88d0*/  @!P1 BRA `(.L_x_578) ;  /* 0x0000000000049947 */ /* 0x000fec0003800000 */
[----:B--2---:R0:W-:Y:S02]  /*88e0*/  REDG.E.ADD.F32.FTZ.RN.STRONG.GPU desc[UR34][R42.64+0x1800], R120 ;  /* 0x001800782a0079a6 */ /* 0x0041e4000c12f322 */
.L_x_578:
[----:B------:R-:W-:Y:S05]  /*88f0*/  BSYNC.RECONVERGENT B0 ;  /* 0x0000000000007941 */ /* 0x000fea0003800200 */
.L_x_577:
[----:B------:R-:W1:Y:S01]  /*8900*/  LDS R97, [R97+0x2a90] ;  /* 0x002a900061617984 */ /* 0x000e620000000800 */
[----:B------:R-:W-:Y:S01]  /*8910*/  BSSY.RECONVERGENT B0, `(.L_x_579) ;  /* 0x0000005000007945 */ /* 0x000fe20003800200 */
[----:B------:R-:W-:Y:S02]  /*8920*/  LEA.HI R119, R119, R79, RZ, 0x1b ;  /* 0x0000004f77777211 */ /* 0x000fe400078fd8ff */
[----:B------:R-:W-:Y:S01]  /*8930*/  LEA R80, R80, UR29, 0x2 ;  /* 0x0000001d50507c11 */ /* 0x000fe2000f8e10ff */
[----:B------:R-:W-:Y:S06]  /*8940*/  @!P3 BRA `(.L_x_580) ;  /* 0x000000000004b947 */ /* 0x000fec0003800000 */
[----:B-1----:R3:W-:Y:S02]  /*8950*/  REDG.E.ADD.F32.FTZ.RN.STRONG.GPU desc[UR34][R42.64+0x1a00], R97 ;  /* 0x001a00612a0079a6 */ /* 0x0027e4000c12f322 */
.L_x_580:
[----:B------:R-:W-:Y:S05]  /*8960*/  BSYNC.RECONVERGENT B0 ;  /* 0x0000000000007941 */ /* 0x000fea0003800200 */
.L_x_579:
[----:B------:R-:W4:Y:S01]  /*8970*/  LDS R80, [R80+0x2c90] ;  /* 0x002c900050507984 */ /* 0x000f220000000800 */
[----:B------:R-:W-:Y:S01]  /*8980*/  BSSY.RECONVERGENT B0, `(.L_x_581) ;  /* 0x0000004000007945 */ /* 0x000fe20003800200 */
[----:B------:R-:W-:-:S03]  /*8990*/  LEA R119, R119, UR29, 0x2 ;  /* 0x0000001d77777c11 */ /* 0x000fc6000f8e10ff */
[----:B------:R-:W-:Y:S05]  /*89a0*/  @!P4 BRA `(.L_x_582) ;  /* 0x000000000004c947 */ /* 0x000fea0003800000 */
[----:B----4-:R4:W-:Y:S02]  /*89b0*/  REDG.E.ADD.F32.FTZ.RN.STRONG.GPU desc[UR34][R42.64+0x1c00], R80 ;  /* 0x001c00502a0079a6 */ /* 0x0109e4000c12f322 */
.L_x_582:
[----:B------:R-:W-:Y:S05]  /*89c0*/  BSYNC.RECONVERGENT B0 ;  /* 0x0000000000007941 */ /* 0x000fea0003800200 */
.L_x_581:
[----:B------:R-:W0:Y:S01]  /*89d0*/  LDS R119, [R119+0x2e90] ;  /* 0x002e900077777984 */ /* 0x000e220000000800 */
[----:B------:R-:W-:Y:S04]  /*89e0*/  BSSY.RECONVERGENT B0, `(.L_x_583) ;  /* 0x0000003000007945 */ /* 0x000fe80003800200 */
[----:B------:R-:W-:Y:S05]  /*89f0*/  @!P5 BRA `(.L_x_584) ;  /* 0x000000000004d947 */ /* 0x000fea0003800000 */
[----:B0-----:R0:W-:Y:S02]  /*8a00*/  REDG.E.ADD.F32.FTZ.RN.STRONG.GPU desc[UR34][R42.64+0x1e00], R119 ;  /* 0x001e00772a0079a6 */ /* 0x0011e4000c12f322 */
.L_x_584:
[----:B------:R-:W-:Y:S05]  /*8a10*/  BSYNC.RECONVERGENT B0 ;  /* 0x0000000000007941 */ /* 0x000fea0003800200 */
.L_x_583:
        /* <DEDUP_REMOVED lines=107> */
.L_x_586:
[----:B------:R-:W-:Y:S05]  /*90d0*/  BSYNC.RECONVERGENT B0 ;  /* 0x0000000000007941 */ /* 0x000fea0003800200 */
.L_x_585:
[----:B------:R-:W-:-:S04]  /*90e0*/  UIADD3 UR8, UPT, UPT, UR8, 0x1, URZ ;  /* 0x0000000108087890 */ /* 0x000fc8000fffe0ff */
[----:B------:R-:W-:-:S09]  /*90f0*/  UISETP.GE.AND UP0, UPT, UR8, UR51, UPT ;  /* 0x000000330800728c */ /* 0x000fd2000bf06270 */
[----:B------:R-:W-:Y:S05]  /*9100*/  BRA.U !UP0, `(.L_x_587) ;  /* 0xffffffbd08a47547 */ /* 0x000fea000b83ffff */
.L_x_542:
[----:B------:R-:W2:Y:S01]  /*9110*/  LDL.LU R95, [R1+0x3c] ;  /* 0x00003c00015f7983 */ /* 0x000ea20000300800 */
[----:B------:R-:W3:Y:S01]  /*9120*/  S2R R0, SR_TID.X ;  /* 0x0000000000007919 */ /* 0x000ee20000002100 */
[----:B------:R-:W-:Y:S01]  /*9130*/  UIMAD UR23, UR10, -0x800, UR23 ;  /* 0xfffff8000a1778a4 */ /* 0x000fe2000f8e0217 */
[----:B------:R-:W-:Y:S02]  /*9140*/  MOV R4, UR17 ;  /* 0x0000001100047c02 */ /* 0x000fe40008000f00 */
[----:B------:R-:W-:Y:S01]  /*9150*/  MOV R5, UR18 ;  /* 0x0000001200057c02 */ /* 0x000fe20008000f00 */
[----:B------:R-:W4:Y:S01]  /*9160*/  LDL.LU R96, [R1+0x40] ;  /* 0x0000400001607983 */ /* 0x000f220000300800 */
[----:B------:R-:W-:Y:S02]  /*9170*/  PRMT R3, RZ, 0x7610, R3 ;  /* 0x00007610ff037816 */ /* 0x000fe40000000003 */
[----:B------:R-:W-:Y:S01]  /*9180*/  PRMT R6, RZ, 0x7610, R6 ;  /* 0x00007610ff067816 */ /* 0x000fe20000000006 */
[----:B------:R-:W5:Y:S01]  /*9190*/  LDL.LU R97, [R1+0x34] ;  /* 0x0000340001617983 */ /* 0x000f620000300800 */
[----:B------:R-:W-:-:S02]  /*91a0*/  PRMT R7, RZ, 0x7610, R7 ;  /* 0x00007610ff077816 */ /* 0x000fc40000000007 */
[----:B------:R-:W-:Y:S01]  /*91b0*/  PRMT R8, RZ, 0x7610, R8 ;  /* 0x00007610ff087816 */ /* 0x000fe20000000008 */
[----:B------:R-:W2:Y:S01]  /*91c0*/  LDL.LU R98, [R1+0x38] ;  /* 0x0000380001627983 */ /* 0x000ea20000300800 */
[----:B------:R-:W-:Y:S02]  /*91d0*/  PRMT R9, RZ, 0x7610, R9 ;  /* 0x00007610ff097816 */ /* 0x000fe40000000009 */
[----:B------:R-:W-:Y:S01]  /*91e0*/  PRMT R10, RZ, 0x7610, R10 ;  /* 0x00007610ff0a7816 */ /* 0x000fe2000000000a */
        /* <DEDUP_REMOVED lines=12> */
[----:B0-----:R-:W2:Y:S01]  /*92b0*/  LDL.LU R120, [R1+0x24] ;  /* 0x0000240001787983 */ /* 0x001ea20000300800 */
[----:B------:R-:W-:Y:S01]  /*92c0*/  PRMT R19, RZ, 0x7610, R19 ;  /* 0x00007610ff137816 */ /* 0x000fe20000000013 */
[----:B------:R-:W-:Y:S08]  /*92d0*/  BAR.SYNC.DEFER_BLOCKING 0x0 ;  /* 0x0000000000007b1d */ /* 0x000ff00000010000 */
[----:B------:R-:W0:Y:S01]  /*92e0*/  S2UR UR28, SR_CTAID.X ;  /* 0x00000000001c79c3 */ /* 0x000e220000002500 */
[----:B------:R-:W0:Y:S01]  /*92f0*/  LDCU.64 UR24, c[0x0][0x4f8] ;  /* 0x00009f00ff1877ac */ /* 0x000e220008000a00 */
[----:B------:R-:W2:Y:S06]  /*9300*/  LDL.LU R119, [R1+0x28] ;  /* 0x0000280001777983 */ /* 0x000eac0000300800 */
[----:B------:R-:W0:Y:S01]  /*9310*/  S2UR UR8, SR_CTAID.Y ;  /* 0x00000000000879c3 */ /* 0x000e220000002600 */
[----:B------:R-:W2:Y:S01]  /*9320*/  LDL.LU R118, [R1+0x1c] ;  /* 0x00001c0001767983 */ /* 0x000ea20000300800 */
[----:B------:R-:W-:Y:S01]  /*9330*/  ULEA UR14, UR10, 0xfffff800, 0xb ;  /* 0xfffff8000a0e7891 */ /* 0x000fe2000f8e58ff */
[----:B------:R-:W0:Y:S02]  /*9340*/  LDCU.64 UR26, c[0x0][0x500] ;  /* 0x0000a000ff1a77ac */ /* 0x000e240008000a00 */
[----:B------:R-:W2:Y:S04]  /*9350*/  LDL.LU R117, [R1+0x20] ;  /* 0x0000200001757983 */ /* 0x000ea80000300800 */
[----:B-1----:R-:W2:Y:S04]  /*9360*/  LDL.LU R41, [R1] ;  /* 0x0000000001297983 */ /* 0x002ea80000300800 */
[----:B------:R-:W2:Y:S04]  /*9370*/  LDL.LU R111, [R1+0x8] ;  /* 0x00000800016f7983 */ /* 0x000ea80000300800 */
[----:B------:R-:W2:Y:S04]  /*9380*/  LDL.LU R112, [R1+0x4] ;  /* 0x0000040001707983 */ /* 0x000ea80000300800 */
[----:B------:R-:W2:Y:S04]  /*9390*/  LDL.LU R113, [R1+0x10] ;  /* 0x0000100001717983 */ /* 0x000ea80000300800 */
[----:B------:R-:W2:Y:S04]  /*93a0*/  LDL.LU R114, [R1+0xc] ;  /* 0x00000c0001727983 */ /* 0x000ea80000300800 */
[----:B------:R1:W5:Y:S01]  /*93b0*/  LDL.LU R20, [R1+0xc4] ;  /* 0x0000c40001147983 */ /* 0x0003620000300800 */
[----:B---3--:R-:W-:Y:S01]  /*93c0*/  LOP3.LUT R40, R0, 0x1f, RZ, 0xc0, !PT ;  /* 0x0000001f00287812 */ /* 0x008fe200078ec0ff */
[----:B------:R-:W-:-:S02]  /*93d0*/  UIADD3 UR23, UPT, UPT, UR23, 0x800, URZ ;  /* 0x0000080017177890 */ /* 0x000fc4000fffe0ff */
[----:B------:R-:W3:Y:S01]  /*93e0*/  LDL.LU R110, [R1+0x80] ;  /* 0x00008000016e7983 */ /* 0x000ee20000300800 */
[----:B------:R-:W-:-:S03]  /*93f0*/  LOP3.LUT R85, R40, 0x3e00, R85, 0xf8, !PT ;  /* 0x00003e0028557812 */ /* 0x000fc600078ef855 */
[----:B------:R-:W-:Y:S01]  /*9400*/  ISETP.GE.AND P1, PT, R76, UR23, PT ;  /* 0x000000174c007c0c */ /* 0x000fe2000bf26270 */
[----:B------:R-:W3:Y:S01]  /*9410*/  LDL.LU R109, [R1+0x7c] ;  /* 0x00007c00016d7983 */ /* 0x000ee20000300800 */
[C---:B------:R-:W-:Y:S01]  /*9420*/  ISETP.GE.AND P2, PT, R85.reuse, UR23, PT ;  /* 0x0000001755007c0c */ /* 0x040fe2000bf46270 */
[----:B------:R-:W-:Y:S01]  /*9430*/  IMAD.WIDE.U32 R4, R85, 0x2, R4 ;  /* 0x0000000255047825 */ /* 0x000fe200078e0004 */
[----:B------:R-:W-:Y:S01]  /*9440*/  ISETP.GE.AND P0, PT, R75, UR23, PT ;  /* 0x000000174b007c0c */ /* 0x000fe2000bf06270 */
[----:B------:R-:W3:Y:S01]  /*9450*/  LDL.LU R108, [R1+0x78] ;  /* 0x00007800016c7983 */ /* 0x000ee20000300800 */
[----:B------:R-:W-:Y:S02]  /*9460*/  ISETP.GE.AND P4, PT, R74, UR23, PT ;  /* 0x000000174a007c0c */ /* 0x000fe4000bf86270 */
[----:B------:R-:W-:Y:S01]  /*9470*/  ISETP.GE.AND P6, PT, R73, UR23, PT ;  /* 0x0000001749007c0c */ /* 0x000fe2000bfc6270 */
[----:B------:R-:W3:Y:S01]  /*9480*/  LDL.LU R107, [R1+0x74] ;  /* 0x00007400016b7983 */ /* 0x000ee20000300800 */
[----:B------:R-:W-:-:S02]  /*9490*/  ISETP.GE.AND P5, PT, R72, UR23, PT ;  /* 0x0000001748007c0c */ /* 0x000fc4000bfa6270 */
[----:B------:R-:W-:Y:S01]  /*94a0*/  ISETP.GE.AND P3, PT, R71, UR23, PT ;  /* 0x0000001747007c0c */ /* 0x000fe2000bf66270 */
[----:B------:R-:W3:Y:S01]  /*94b0*/  @!P1 LDG.E.U16 R6, desc[UR34][R4.64+0x40] ;  /* 0x0000402204069981 */ /* 0x000ee2000c1e1500 */
[----:B------:R-:W-:-:S03]  /*94c0*/  ISETP.GE.AND P1, PT, R69, UR23, PT ;  /* 0x0000001745007c0c */ /* 0x000fc6000bf26270 */
[----:B------:R-:W3:Y:S01]  /*94d0*/  @!P2 LDG.E.U16 R3, desc[UR34][R4.64] ;  /* 0x000000220403a981 */ /* 0x000ee2000c1e1500 */
[----:B------:R-:W-:-:S03]  /*94e0*/  ISETP.GE.AND P2, PT, R70, UR23, PT ;  /* 0x0000001746007c0c */ /* 0x000fc6000bf46270 */
[----:B------:R-:W3:Y:S04]  /*94f0*/  LDL.LU R106, [R1+0x70] ;  /* 0x00007000016a7983 */ /* 0x000ee80000300800 */
[----:B------:R-:W3:Y:S04]  /*9500*/  LDL.LU R105, [R1+0x6c] ;  /* 0x00006c0001697983 */ /* 0x000ee80000300800 */
[----:B------:R-:W3:Y:S01]  /*9510*/  @!P0 LDG.E.U16 R7, desc[UR34][R4.64+0x80] ;  /* 0x0000802204078981 */ /* 0x000ee2000c1e1500 */
[----:B------:R-:W-:-:S03]  /*9520*/  ISETP.GE.AND P0, PT, R68, UR23, PT ;  /* 0x0000001744007c0c */ /* 0x000fc6000bf06270 */
        /* <DEDUP_REMOVED lines=26> */
[----:B------:R-:W3:Y:S04]  /*96d0*/  @!P0 LDG.E.U16 R14, desc[UR34][R4.64+0x240] ;  /* 0x00024022040e8981 */ /* 0x000ee8000c1e1500 */
        /* <DEDUP_REMOVED lines=11> */
[----:B-----5:R-:W5:Y:S01]  /*9790*/  @!P1 LDG.E.U16 R20, desc[UR34][R4.64+0x3c0] ;  /* 0x0003c02204149981 */ /* 0x020f62000c1e1500 */
[----:B----4-:R-:W-:Y:S01]  /*97a0*/  MOV R121, R116 ;  /* 0x0000007400797202 */ /* 0x010fe20000000f00 */
[----:B------:R-:W-:-:S02]  /*97b0*/  IMAD.MOV.U32 R116, RZ, RZ, R100 ;  /* 0x000000ffff747224 */ /* 0x000fc400078e0064 */
[----:B------:R-:W4:Y:S01]  /*97c0*/  LDL.LU R100, [R1+0x58] ;  /* 0x0000580001647983 */ /* 0x000f220000300800 */
[----:B--2---:R-:W-:Y:S02]  /*97d0*/  MOV R122, R115 ;  /* 0x00000073007a7202 */ /* 0x004fe40000000f00 */
[----:B------:R-:W-:Y:S02]  /*97e0*/  MOV R115, R99 ;  /* 0x0000006300737202 */ /* 0x000fe40000000f00 */
[----:B------:R-:W-:Y:S01]  /*97f0*/  MOV R123, R98 ;  /* 0x00000062007b7202 */ /* 0x000fe20000000f00 */
[----:B------:R-:W2:Y:S01]  /*9800*/  LDL.LU R99, [R1+0x54] ;  /* 0x0000540001637983 */ /* 0x000ea20000300800 */
[----:B------:R-:W-:Y:S02]  /*9810*/  MOV R124, R97 ;  /* 0x00000061007c7202 */ /* 0x000fe40000000f00 */
[----:B------:R-:W-:Y:S01]  /*9820*/  MOV R125, R96 ;  /* 0x00000060007d7202 */ /* 0x000fe20000000f00 */
[----:B------:R-:W2:Y:S04]  /*9830*/  LDL.LU R98, [R1+0x50] ;  /* 0x0000500001627983 */ /* 0x000ea80000300800 */
[----:B------:R-:W2:Y:S04]  /*9840*/  LDL.LU R97, [R1+0x4c] ;  /* 0x00004c0001617983 */ /* 0x000ea80000300800 */
[----:B------:R-:W2:Y:S01]  /*9850*/  LDL.LU R96, [R1+0x48] ;  /* 0x0000480001607983 */ /* 0x000ea20000300800 */
[----:B------:R-:W-:-:S03]  /*9860*/  MOV R126, R95 ;  /* 0x0000005f007e7202 */ /* 0x000fc60000000f00 */
[----:B------:R-:W2:Y:S04]  /*9870*/  LDL.LU R95, [R1+0x44] ;  /* 0x00004400015f7983 */ /* 0x000ea80000300800 */
[----:B---3--:R-:W-:Y:S04]  /*9880*/  STS.U16 [R94], R3 ;  /* 0x000000035e007388 */ /* 0x008fe80000000400 */
        /* <DEDUP_REMOVED lines=14> */
[----:B-----5:R-:W-:Y:S01]  /*9970*/  STS.U16 [R42+0x3c0], R20 ;  /* 0x0003c0142a007388 */ /* 0x020fe20000000400 */
[----:B------:R-:W-:-:S03]  /*9980*/  NOP ;  /* 0x0000000000007918 */ /* 0x000fc60000000000 */
[----:B------:R-:W3:Y:S04]  /*9990*/  LDS.U16 R3, [R110] ;  /* 0x000000006e037984 */ /* 0x000ee80000000400 */
[----:B------:R-:W5:Y:S04]  /*99a0*/  LDS.U16 R4, [R109+0x2] ;  /* 0x000002006d047984 */ /* 0x000f680000000400 */
[----:B------:R-:W0:Y:S04]  /*99b0*/  LDS.U16 R5, [R108+0x4] ;  /* 0x000004006c057984 */ /* 0x000e280000000400 */
[----:B------:R-:W1:Y:S04]  /*99c0*/  LDS.U16 R7, [R103+0xe] ;  /* 0x00000e0067077984 */ /* 0x000e680000000400 */
[----:B------:R-:W-:Y:S04]  /*99d0*/  LDS.U16 R6, [R104+0xc] ;  /* 0x00000c0068067984 */ /* 0x000fe80000000400 */
[----:B------:R-:W-:Y:S01]  /*99e0*/  LDS.U16 R9, [R101+0x12] ;  /* 0x0000120065097984 */ /* 0x000fe20000000400 */
[----:B---3--:R-:W-:-:S05]  /*99f0*/  HADD2.F32 R3, -RZ, R3.H0_H0 ;  /* 0x20000003ff037230 */ /* 0x008fca0000004100 */
[----:B------:R-:W-:Y:S02]  /*9a00*/  FADD.FTZ R10, R3, UR6 ;  /* 0x00000006030a7e21 */ /* 0x000fe40008010000 */
[----:B------:R-:W3:Y:S03]  /*9a10*/  LDS.U16 R3, [R107+0x6] ;  /* 0x000006006b037984 */ /* 0x000ee60000000400 */
[----:B------:R-:W-:Y:S01]  /*9a20*/  FSETP.GTU.FTZ.AND P1, PT, R10, 20, PT ;  /* 0x41a000000a00780b */ /* 0x000fe20003f3c000 */
[----:B-----5:R-:W-:Y:S02]  /*9a30*/  HADD2.F32 R4, -RZ, R4.H0_H0 ;  /* 0x20000004ff047230 */ /* 0x020fe40000004100 */
[----:B0-----:R-:W-:Y:S02]  /*9a40*/  HADD2.F32 R8, -RZ, R5.H0_H0 ;  /* 0x20000005ff087230 */ /* 0x001fe40000004100 */
[----:B------:R-:W-:Y:S01]  /*9a50*/  LDS.U16 R5, [R105+0xa] ;  /* 0x00000a0069057984 */ /* 0x000fe20000000400 */
[----:B------:R-:W-:-:S07]  /*9a60*/  FADD.FTZ R12, R4, UR6 ;  /* 0x00000006040c7e21 */ /* 0x000fce0008010000 */
[----:B------:R-:W-:Y:S01]  /*9a70*/  @!P1 FMUL.FTZ R10, R10, -1.4426950216293334961 ;  /* 0xbfb8aa3b0a0a9820 */ /* 0x000fe20000410000 */
[----:B------:R-:W-:Y:S01]  /*9a80*/  FADD.FTZ R14, R8, UR6 ;  /* 0x00000006080e7e21 */ /* 0x000fe20008010000 */
[----:B------:R-:W-:Y:S01]  /*9a90*/  FSETP.GTU.FTZ.AND P6, PT, R12, 20, PT ;  /* 0x41a000000c00780b */ /* 0x000fe20003fdc000 */
[----:B------:R-:W0:Y:S03]  /*9aa0*/  LDS.U16 R8, [R102+0x10] ;  /* 0x0000100066087984 */ /* 0x000e260000000400 */
[----:B------:R-:W5:Y:S01]  /*9ab0*/  @!P1 MUFU.EX2 R10, R10 ;  /* 0x0000000a000a9308 */ /* 0x000f620000000800 */
[----:B------:R-:W-:Y:S01]  /*9ac0*/  FSETP.GTU.FTZ.AND P5, PT, R14, 20, PT ;  /* 0x41a000000e00780b */ /* 0x000fe20003fbc000 */
[----:B------:R-:W4:Y:S07]  /*9ad0*/  LDS.U16 R4, [R106+0x8] ;  /* 0x000008006a047984 */ /* 0x000f2e0000000400 */
[----:B------:R-:W-:Y:S01]  /*9ae0*/  @!P6 FMUL.FTZ R12, R12, -1.4426950216293334961 ;  /* 0xbfb8aa3b0c0ce820 */ /* 0x000fe20000410000 */
[----:B-----5:R-:W-:-:S04]  /*9af0*/  @!P1 FADD.FTZ R11, R10, 1 ;  /* 0x3f8000000a0b9421 */ /* 0x020fc80000010000 */
[----:B------:R-:W5:Y:S01]  /*9b00*/  @!P1 MUFU.RCP R16, R11 ;  /* 0x0000000b00109308 */ /* 0x000f620000001000 */
[----:B------:R-:W-:Y:S01]  /*9b10*/  @!P5 FMUL.FTZ R14, R14, -1.4426950216293334961 ;  /* 0xbfb8aa3b0e0ed820 */ /* 0x000fe20000410000 */
[----:B-1----:R-:W-:Y:S02]  /*9b20*/  HADD2.F32 R7, -RZ, R7.H0_H0 ;  /* 0x20000007ff077230 */ /* 0x002fe40000004100 */
[----:B---3--:R-:W-:-:S04]  /*9b30*/  HADD2.F32 R15, -RZ, R3.H0_H0 ;  /* 0x20000003ff0f7230 */ /* 0x008fc80000004100 */
[----:B------:R-:W1:Y:S01]  /*9b40*/  @!P6 MUFU.EX2 R12, R12 ;  /* 0x0000000c000ce308 */ /* 0x000e620000000800 */
[----:B------:R-:W-:Y:S01]  /*9b50*/  FADD.FTZ R7, R7, UR6 ;  /* 0x0000000607077e21 */ /* 0x000fe20008010000 */
[----:B------:R-:W-:Y:S02]  /*9b60*/  FADD.FTZ R15, R15, UR6 ;  /* 0x000000060f0f7e21 */ /* 0x000fe40008010000 */
[----:B------:R-:W3:Y:S03]  /*9b70*/  @!P5 MUFU.EX2 R14, R14 ;  /* 0x0000000e000ed308 */ /* 0x000ee60000000800 */
[----:B------:R-:W-:Y:S01]  /*9b80*/  FSETP.GTU.FTZ.AND P0, PT, R15, 20, PT ;  /* 0x41a000000f00780b */ /* 0x000fe20003f1c000 */
[----:B-----5:R-:W-:Y:S01]  /*9b90*/  @!P1 FMUL.FTZ R47, R47, R16 ;  /* 0x000000102f2f9220 */ /* 0x020fe20000410000 */
[----:B------:R-:W-:Y:S01]  /*9ba0*/  FSETP.GTU.FTZ.AND P1, PT, R7, 20, PT ;  /* 0x41a000000700780b */ /* 0x000fe20003f3c000 */
[----:B-1----:R-:W-:Y:S01]  /*9bb0*/  @!P6 FADD.FTZ R13, R12, 1 ;  /* 0x3f8000000c0de421 */ /* 0x002fe20000010000 */
[----:B---3--:R-:W-:-:S05]  /*9bc0*/  @!P5 FADD.FTZ R3, R14, 1 ;  /* 0x3f8000000e03d421 */ /* 0x008fca0000010000 */
[----:B------:R-:W1:Y:S06]  /*9bd0*/  @!P6 MUFU.RCP R13, R13 ;  /* 0x0000000d000de308 */ /* 0x000e6c0000001000 */
[----:B------:R-:W-:Y:S01]  /*9be0*/  @!P1 FMUL.FTZ R7, R7, -1.4426950216293334961 ;  /* 0xbfb8aa3b07079820 */ /* 0x000fe20000410000 */
[----:B0-----:R-:W-:Y:S01]  /*9bf0*/  HADD2.F32 R8, -RZ, R8.H0_H0 ;  /* 0x20000008ff087230 */ /* 0x001fe20000004100 */
[----:B------:R0:W3:Y:S04]  /*9c00*/  @!P5 MUFU.RCP R10, R3 ;  /* 0x00000003000ad308 */ /* 0x0000e80000001000 */
[----:B------:R-:W-:Y:S01]  /*9c10*/  FADD.FTZ R8, R8, UR6 ;  /* 0x0000000608087e21 */ /* 0x000fe20008010000 */
[----:B0-----:R-:W-:-:S03]  /*9c20*/  @!P0 FMUL.FTZ R3, R15, -1.4426950216293334961 ;  /* 0xbfb8aa3b0f038820 */ /* 0x001fc60000410000 */
[----:B------:R-:W0:Y:S01]  /*9c30*/  @!P1 MUFU.EX2 R7, R7 ;  /* 0x0000000700079308 */ /* 0x000e220000000800 */
[----:B----4-:R-:W-:-:S03]  /*9c40*/  HADD2.F32 R4, -RZ, R4.H0_H0 ;  /* 0x20000004ff047230 */ /* 0x010fc60000004100 */
[----:B------:R-:W4:Y:S01]  /*9c50*/  @!P0 MUFU.EX2 R3, R3 ;  /* 0x0000000300038308 */ /* 0x000f220000000800 */
[----:B------:R-:W-:Y:S02]  /*9c60*/  HADD2.F32 R5, -RZ, R5.H0_H0 ;  /* 0x20000005ff057230 */ /* 0x000fe40000004100 */
[----:B------:R-:W-:Y:S02]  /*9c70*/  HADD2.F32 R6, -RZ, R6.H0_H0 ;  /* 0x20000006ff067230 */ /* 0x000fe40000004100 */
[----:B-1----:R-:W-:Y:S01]  /*9c80*/  @!P6 FMUL.FTZ R48, R48, R13 ;  /* 0x0000000d3030e220 */ /* 0x002fe20000410000 */
[----:B------:R-:W-:Y:S01]  /*9c90*/  FSETP.GTU.FTZ.AND P6, PT, R8, 20, PT ;  /* 0x41a000000800780b */ /* 0x000fe20003fdc000 */
[----:B------:R-:W-:Y:S01]  /*9ca0*/  FADD.FTZ R4, R4, UR6 ;  /* 0x0000000604047e21 */ /* 0x000fe20008010000 */
[----:B------:R-:W-:Y:S01]  /*9cb0*/  FADD.FTZ R5, R5, UR6 ;  /* 0x0000000605057e21 */ /* 0x000fe20008010000 */
[----:B------:R-:W-:Y:S02]  /*9cc0*/  HADD2.F32 R9, -RZ, R9.H0_H0 ;  /* 0x20000009ff097230 */ /* 0x000fe40000004100 */
[----:B------:R-:W-:Y:S01]  /*9cd0*/  FADD.FTZ R6, R6, UR6 ;  /* 0x0000000606067e21 */ /* 0x000fe20008010000 */
[----:B0-----:R-:W-:Y:S01]  /*9ce0*/  @!P1 FADD.FTZ R7, R7, 1 ;  /* 0x3f80000007079421 */ /* 0x001fe20000010000 */
[----:B------:R-:W-:-:S02]  /*9cf0*/  FSETP.GTU.FTZ.AND P4, PT, R4, 20, PT ;  /* 0x41a000000400780b */ /* 0x000fc40003f9c000 */
[----:B------:R-:W-:Y:S01]  /*9d00*/  FSETP.GTU.FTZ.AND P3, PT, R5, 20, PT ;  /* 0x41a000000500780b */ /* 0x000fe20003f7c000 */
[----:B------:R-:W-:Y:S01]  /*9d10*/  FADD.FTZ R9, R9, UR6 ;  /* 0x0000000609097e21 */ /* 0x000fe20008010000 */
[----:B------:R-:W-:Y:S01]  /*9d20*/  FSETP.GTU.FTZ.AND P2, PT, R6, 20, PT ;  /* 0x41a000000600780b */ /* 0x000fe20003f5c000 */
[----:B----4-:R-:W-:Y:S01]  /*9d30*/  @!P0 FADD.FTZ R3, R3, 1 ;  /* 0x3f80000003038421 */ /* 0x010fe20000010000 */
[----:B---3--:R-:W-:Y:S01]  /*9d40*/  @!P5 FMUL.FTZ R49, R49, R10 ;  /* 0x0000000a3131d220 */ /* 0x008fe20000410000 */
[----:B------:R-:W0:Y:S01]  /*9d50*/  @!P1 MUFU.RCP R7, R7 ;  /* 0x0000000700079308 */ /* 0x000e220000001000 */
[----:B------:R-:W-:Y:S01]  /*9d60*/  FSETP.GTU.FTZ.AND P5, PT, R9, 20, PT ;  /* 0x41a000000900780b */ /* 0x000fe20003fbc000 */
[----:B------:R-:W-:-:S06]  /*9d70*/  @!P6 FMUL.FTZ R8, R8, -1.4426950216293334961 ;  /* 0xbfb8aa3b0808e820 */ /* 0x000fcc0000410000 */
[----:B------:R1:W3:Y:S01]  /*9d80*/  @!P0 MUFU.RCP R10, R3 ;  /* 0x00000003000a8308 */ /* 0x0002e20000001000 */
[----:B------:R-:W-:Y:S01]  /*9d90*/  @!P4 FMUL.FTZ R4, R4, -1.4426950216293334961 ;  /* 0xbfb8aa3b0404c820 */ /* 0x000fe20000410000 */
[----:B------:R-:W-:Y:S01]  /*9da0*/  @!P3 FMUL.FTZ R5, R5, -1.4426950216293334961 ;  /* 0xbfb8aa3b0505b820 */ /* 0x000fe20000410000 */
[----:B------:R-:W-:Y:S01]  /*9db0*/  @!P2 FMUL.FTZ R6, R6, -1.4426950216293334961 ;  /* 0xbfb8aa3b0606a820 */ /* 0x000fe20000410000 */
[----:B-1----:R-:W1:Y:S04]  /*9dc0*/  LDS.U16 R3, [R100+0x14] ;  /* 0x0000140064037984 */ /* 0x002e680000000400 */
[----:B------:R-:W4:Y:S01]  /*9dd0*/  @!P6 MUFU.EX2 R8, R8 ;  /* 0x000000080008e308 */ /* 0x000f220000000800 */
[----:B------:R-:W-:-:S03]  /*9de0*/  @!P5 FMUL.FTZ R9, R9, -1.4426950216293334961 ;  /* 0xbfb8aa3b0909d820 */ /* 0x000fc60000410000 */
[----:B------:R-:W5:Y:S04]  /*9df0*/  @!P4 MUFU.EX2 R4, R4 ;  /* 0x000000040004c308 */ /* 0x000f680000000800 */
[----:B------:R-:W3:Y:S04]  /*9e00*/  @!P3 MUFU.EX2 R5, R5 ;  /* 0x000000050005b308 */ /* 0x000ee80000000800 */
[----:B------:R-:W3:Y:S01]  /*9e10*/  @!P2 MUFU.EX2 R6, R6 ;  /* 0x000000060006a308 */ /* 0x000ee20000000800 */
[----:B0-----:R-:W-:Y:S02]  /*9e20*/  @!P1 FMUL.FTZ R154, R154, R7 ;  /* 0x000000079a9a9220 */ /* 0x001fe40000410000 */
[----:B--2---:R-:W0:Y:S01]  /*9e30*/  LDS.U16 R7, [R96+0x1c] ;  /* 0x00001c0060077984 */ /* 0x004e220000000400 */
[----:B------:R-:W2:Y:S01]  /*9e40*/  @!P5 MUFU.EX2 R9, R9 ;  /* 0x000000090009d308 */ /* 0x000ea20000000800 */
[----:B----4-:R-:W-:Y:S01]  /*9e50*/  @!P6 FADD.FTZ R8, R8, 1 ;  /* 0x3f8000000808e421 */ /* 0x010fe20000010000 */
[----:B-----5:R-:W-:-:S03]  /*9e60*/  @!P4 FADD.FTZ R4, R4, 1 ;  /* 0x3f8000000404c421 */ /* 0x020fc60000010000 */
[----:B------:R4:W5:Y:S01]  /*9e70*/  @!P6 MUFU.RCP R15, R8 ;  /* 0x00000008000fe308 */ /* 0x0009620000001000 */
[----:B---3--:R-:W-:Y:S01]  /*9e80*/  @!P3 FADD.FTZ R5, R5, 1 ;  /* 0x3f8000000505b421 */ /* 0x008fe20000010000 */
[----:B------:R-:W-:Y:S01]  /*9e90*/  @!P2 FADD.FTZ R6, R6, 1 ;  /* 0x3f8000000606a421 */ /* 0x000fe20000010000 */
[----:B----4-:R-:W3:Y:S05]  /*9ea0*/  LDS.U16 R8, [R95+0x1e] ;  /* 0x00001e005f087984 */ /* 0x010eea0000000400 */
[----:B------:R4:W-:Y:S01]  /*9eb0*/  @!P4 MUFU.RCP R11, R4 ;  /* 0x00000004000bc308 */ /* 0x0009e20000001000 */
[----:B--2---:R-:W-:-:S07]  /*9ec0*/  @!P5 FADD.FTZ R9, R9, 1 ;  /* 0x3f8000000909d421 */ /* 0x004fce0000010000 */
[----:B------:R2:W0:Y:S01]  /*9ed0*/  @!P3 MUFU.RCP R12, R5 ;  /* 0x00000005000cb308 */ /* 0x0004220000001000 */
[----:B----4-:R-:W-:Y:S07]  /*9ee0*/  LDS.U16 R4, [R99+0x16] ;  /* 0x0000160063047984 */ /* 0x010fee0000000400 */
[----:B------:R4:W3:Y:S01]  /*9ef0*/  @!P2 MUFU.RCP R13, R6 ;  /* 0x00000006000da308 */ /* 0x0008e20000001000 */
[----:B--2---:R-:W2:Y:S04]  /*9f00*/  LDS.U16 R5, [R98+0x18] ;  /* 0x0000180062057984 */ /* 0x004ea80000000400 */
[----:B----4-:R-:W4:Y:S03]  /*9f10*/  LDS.U16 R6, [R97+0x1a] ;  /* 0x00001a0061067984 */ /* 0x010f260000000400 */
[----:B------:R3:W3:Y:S01]  /*9f20*/  @!P5 MUFU.RCP R14, R9 ;  /* 0x00000009000ed308 */ /* 0x0006e20000001000 */
[----:B-1----:R-:W-:-:S02]  /*9f30*/  HADD2.F32 R3, -RZ, R3.H0_H0 ;  /* 0x20000003ff037230 */ /* 0x002fc40000004100 */
[----:B------:R-:W-:Y:S01]  /*9f40*/  @!P0 FMUL.FTZ R51, R51, R10 ;  /* 0x0000000a33338220 */ /* 0x000fe20000410000 */
[----:B------:R-:W-:Y:S02]  /*9f50*/  F2FP.F16.F32.PACK_AB R10, R126, R125 ;  /* 0x0000007d7e0a723e */ /* 0x000fe400000000ff */
[----:B------:R-:W-:Y:S01]  /*9f60*/  FADD.FTZ R3, R3, UR6 ;  /* 0x0000000603037e21 */ /* 0x000fe20008010000 */
[----:B-----5:R-:W-:Y:S01]  /*9f70*/  @!P6 FMUL.FTZ R158, R158, R15 ;  /* 0x0000000f9e9ee220 */ /* 0x020fe20000410000 */
[----:B0-----:R-:W-:Y:S01]  /*9f80*/  @!P3 FMUL.FTZ R53, R53, R12 ;  /* 0x0000000c3535b220 */ /* 0x001fe20000410000 */
[----:B---3--:R-:W-:Y:S02]  /*9f90*/  F2FP.F16.F32.PACK_AB R9, R124, R123 ;  /* 0x0000007b7c09723e */ /* 0x008fe400000000ff */
[----:B------:R-:W-:Y:S01]  /*9fa0*/  FSETP.GTU.FTZ.AND P6, PT, R3, 20, PT ;  /* 0x41a000000300780b */ /* 0x000fe20003fdc000 */
[----:B------:R-:W-:Y:S01]  /*9fb0*/  @!P2 FMUL.FTZ R54, R54, R13 ;  /* 0x0000000d3636a220 */ /* 0x000fe20000410000 */
[C---:B------:R-:W-:Y:S01]  /*9fc0*/  PRMT R12, R10.reuse, 0x7610, R12 ;  /* 0x000076100a0c7816 */ /* 0x040fe2000000000c */
[----:B------:R-:W-:Y:S01]  /*9fd0*/  BAR.SYNC.DEFER_BLOCKING 0x0 ;  /* 0x0000000000007b1d */ /* 0x000fe20000010000 */
[----:B------:R-:W-:Y:S01]  /*9fe0*/  PRMT R13, R10, 0x7632, R13 ;  /* 0x000076320a0d7816 */ /* 0x000fe2000000000d */
[----:B------:R-:W-:Y:S01]  /*9ff0*/  @!P5 FMUL.FTZ R159, R159, R14 ;  /* 0x0000000e9f9fd220 */ /* 0x000fe20000410000 */
[----:B------:R-:W-:-:S02]  /*a000*/  PRMT R14, R9, 0x7610, R14 ;  /* 0x00007610090e7816 */ /* 0x000fc4000000000e */
[----:B------:R-:W-:Y:S01]  /*a010*/  PRMT R15, R9, 0x7632, R15 ;  /* 0x00007632090f7816 */ /* 0x000fe2000000000f */
[----:B------:R-:W-:Y:S01]  /*a020*/  HADD2.F32 R7, -RZ, R7.H0_H0 ;  /* 0x20000007ff077230 */ /* 0x000fe20000004100 */
[----:B------:R-:W-:Y:S02]  /*a030*/  F2FP.F16.F32.PACK_AB R10, R122, R121 ;  /* 0x000000797a0a723e */ /* 0x000fe400000000ff */
[----:B------:R-:W-:Y:S02]  /*a040*/  F2FP.F16.F32.PACK_AB R9, R120, R119 ;  /* 0x000000777809723e */ /* 0x000fe400000000ff */
[----:B------:R-:W-:Y:S01]  /*a050*/  PRMT R16, R10, 0x7632, R16 ;  /* 0x000076320a107816 */ /* 0x000fe20000000010 */
[----:B------:R-:W-:Y:S01]  /*a060*/  @!P4 FMUL.FTZ R52, R52, R11 ;  /* 0x0000000b3434c220 */ /* 0x000fe20000410000 */
[----:B------:R-:W-:Y:S01]  /*a070*/  PRMT R17, R9, 0x7610, R17 ;  /* 0x0000761009117816 */ /* 0x000fe20000000011 */
[----:B------:R-:W-:Y:S01]  /*a080*/  @!P6 FMUL.FTZ R3, R3, -1.4426950216293334961 ;  /* 0xbfb8aa3b0303e820 */ /* 0x000fe20000410000 */
[----:B------:R-:W-:Y:S01]  /*a090*/  F2FP.F16.F32.PACK_AB R11, R118, R117 ;  /* 0x00000075760b723e */ /* 0x000fe200000000ff */
[----:B------:R0:W-:Y:S04]  /*a0a0*/  STS.U16 [R110], R12 ;  /* 0x0000000c6e007388 */ /* 0x0001e80000000400 */
[----:B------:R-:W-:Y:S04]  /*a0b0*/  STS.U16 [R109+0x2], R13 ;  /* 0x0000020d6d007388 */ /* 0x000fe80000000400 */
[----:B------:R-:W-:Y:S01]  /*a0c0*/  STS.U16 [R108+0x4], R14 ;  /* 0x0000040e6c007388 */ /* 0x000fe20000000400 */
[----:B0-----:R-:W-:-:S03]  /*a0d0*/  PRMT R12, R9, 0x7632, R12 ;  /* 0x00007632090c7816 */ /* 0x001fc6000000000c */
[----:B------:R-:W-:Y:S04]  /*a0e0*/  STS.U16 [R107+0x6], R15 ;  /* 0x0000060f6b007388 */ /* 0x000fe80000000400 */
[----:B------:R0:W-:Y:S01]  /*a0f0*/  STS.U16 [R106+0x8], R10 ;  /* 0x0000080a6a007388 */ /* 0x0001e20000000400 */
[----:B------:R-:W-:Y:S01]  /*a100*/  F2FP.F16.F32.PACK_AB R9, R116, R115 ;  /* 0x000000737409723e */ /* 0x000fe200000000ff */
[----:B------:R-:W-:Y:S02]  /*a110*/  HADD2.F32 R8, -RZ, R8.H0_H0 ;  /* 0x20000008ff087230 */ /* 0x000fe40000004100 */
[----:B------:R-:W-:Y:S01]  /*a120*/  STS.U16 [R105+0xa], R16 ;  /* 0x00000a1069007388 */ /* 0x000fe20000000400 */
[----:B0-----:R-:W-:-:S03]  /*a130*/  FADD.FTZ R10, R7, UR6 ;  /* 0x00000006070a7e21 */ /* 0x001fc60008010000 */
[----:B------:R-:W-:Y:S01]  /*a140*/  STS.U16 [R104+0xc], R17 ;  /* 0x00000c1168007388 */ /* 0x000fe20000000400 */
[----:B------:R-:W-:Y:S01]  /*a150*/  PRMT R13, R11, 0x7632, R13 ;  /* 0x000076320b0d7816 */ /* 0x000fe2000000000d */
[----:B------:R-:W0:Y:S02]  /*a160*/  @!P6 MUFU.EX2 R3, R3 ;  /* 0x000000030003e308 */ /* 0x000e240000000800 */
[----:B------:R-:W-:Y:S01]  /*a170*/  STS.U16 [R103+0xe], R12 ;  /* 0x00000e0c67007388 */ /* 0x000fe20000000400 */
[----:B------:R-:W-:Y:S02]  /*a180*/  FSETP.GTU.FTZ.AND P1, PT, R10, 20, PT ;  /* 0x41a000000a00780b */ /* 0x000fe40003f3c000 */
[C---:B------:R-:W-:Y:S01]  /*a190*/  PRMT R14, R9.reuse, 0x7610, R14 ;  /* 0x00007610090e7816 */ /* 0x040fe2000000000e */
[----:B------:R1:W-:Y:S01]  /*a1a0*/  STS.U16 [R102+0x10], R11 ;  /* 0x0000100b66007388 */ /* 0x0003e20000000400 */
[----:B------:R-:W-:Y:S02]  /*a1b0*/  F2FP.F16.F32.PACK_AB R7, R114, R113 ;  /* 0x000000717207723e */ /* 0x000fe400000000ff */
[----:B-1----:R-:W-:Y:S01]  /*a1c0*/  PRMT R11, R9, 0x7632, R11 ;  /* 0x00007632090b7816 */ /* 0x002fe2000000000b */
[----:B------:R-:W-:Y:S01]  /*a1d0*/  FADD.FTZ R9, R8, UR6 ;  /* 0x0000000608097e21 */ /* 0x000fe20008010000 */
[----:B------:R-:W-:Y:S01]  /*a1e0*/  F2FP.F16.F32.PACK_AB R8, R112, R111 ;  /* 0x0000006f7008723e */ /* 0x000fe200000000ff */
[----:B------:R1:W-:Y:S01]  /*a1f0*/  STS.U16 [R101+0x12], R13 ;  /* 0x0000120d65007388 */ /* 0x0003e20000000400 */
[----:B------:R-:W-:-:S02]  /*a200*/  ISETP.NE.AND P0, PT, R0, RZ, PT ;  /* 0x000000ff0000720c */ /* 0x000fc40003f05270 */
[----:B------:R-:W-:Y:S02]  /*a210*/  FSETP.GTU.FTZ.AND P4, PT, R9, 20, PT ;  /* 0x41a000000900780b */ /* 0x000fe40003f9c000 */
[C---:B------:R-:W-:Y:S01]  /*a220*/  PRMT R12, R7.reuse, 0x7610, R12 ;  /* 0x00007610070c7816 */ /* 0x040fe2000000000c */
[----:B--2---:R-:W-:Y:S01]  /*a230*/  HADD2.F32 R5, -RZ, R5.H0_H0 ;  /* 0x20000005ff057230 */ /* 0x004fe20000004100 */
[----:B------:R2:W-:Y:S01]  /*a240*/  STS.U16 [R100+0x14], R14 ;  /* 0x0000140e64007388 */ /* 0x0005e20000000400 */
[----:B-1----:R-:W-:Y:S01]  /*a250*/  PRMT R13, R7, 0x7632, R13 ;  /* 0x00007632070d7816 */ /* 0x002fe2000000000d */
[----:B------:R-:W-:Y:S01]  /*a260*/  @!P1 FMUL.FTZ R7, R10, -1.4426950216293334961 ;  /* 0xbfb8aa3b0a079820 */ /* 0x000fe20000410000 */
[C---:B------:R-:W-:Y:S01]  /*a270*/  PRMT R10, R8.reuse, 0x7610, R10 ;  /* 0x00007610080a7816 */ /* 0x040fe2000000000a */
[----:B------:R-:W-:Y:S01]  /*a280*/  HADD2.F32 R4, -RZ, R4.H0_H0 ;  /* 0x20000004ff047230 */ /* 0x000fe20000004100 */
[----:B------:R-:W-:Y:S01]  /*a290*/  PRMT R15, R8, 0x7632, R15 ;  /* 0x00007632080f7816 */ /* 0x000fe2000000000f */
[----:B------:R-:W-:Y:S01]  /*a2a0*/  STS.U16 [R99+0x16], R11 ;  /* 0x0000160b63007388 */ /* 0x000fe20000000400 */
[----:B0-----:R-:W-:Y:S01]  /*a2b0*/  @!P6 FADD.FTZ R3, R3, 1 ;  /* 0x3f8000000303e421 */ /* 0x001fe20000010000 */
[----:B--2---:R-:W-:-:S02]  /*a2c0*/  MOV R14, UR23 ;  /* 0x00000017000e7c02 */ /* 0x004fc40008000f00 */
[----:B------:R0:W-:Y:S01]  /*a2d0*/  STS.U16 [R98+0x18], R12 ;  /* 0x0000180c62007388 */ /* 0x0001e20000000400 */
[----:B------:R-:W-:Y:S01]  /*a2e0*/  FADD.FTZ R5, R5, UR6 ;  /* 0x0000000605057e21 */ /* 0x000fe20008010000 */
[----:B------:R-:W-:Y:S02]  /*a2f0*/  FADD.FTZ R4, R4, UR6 ;  /* 0x0000000604047e21 */ /* 0x000fe40008010000 */
[----:B------:R-:W-:Y:S01]  /*a300*/  STS.U16 [R97+0x1a], R13 ;  /* 0x00001a0d61007388 */ /* 0x000fe20000000400 */
[----:B------:R-:W-:Y:S01]  /*a310*/  @!P4 FMUL.FTZ R8, R9, -1.4426950216293334961 ;  /* 0xbfb8aa3b0908c820 */ /* 0x000fe20000410000 */
[----:B------:R1:W2:Y:S02]  /*a320*/  @!P6 MUFU.RCP R39, R3 ;  /* 0x000000030027e308 */ /* 0x0002a40000001000 */
[----:B------:R-:W-:Y:S04]  /*a330*/  STS.U16 [R96+0x1c], R10 ;  /* 0x00001c0a60007388 */ /* 0x000fe80000000400 */
[----:B------:R-:W-:Y:S01]  /*a340*/  STS.U16 [R95+0x1e], R15 ;  /* 0x00001e0f5f007388 */ /* 0x000fe20000000400 */
[----:B------:R-:W-:-:S03]  /*a350*/  NOP ;  /* 0x0000000000007918 */ /* 0x000fc60000000000 */
[----:B------:R-:W-:Y:S01]  /*a360*/  LDS.U16 R9, [R94] ;  /* 0x000000005e097984 */ /* 0x000fe20000000400 */
[----:B------:R-:W-:-:S03]  /*a370*/  FSETP.GTU.FTZ.AND P2, PT, R5, 20, PT ;  /* 0x41a000000500780b */ /* 0x000fc60003f5c000 */
[----:B------:R-:W-:Y:S01]  /*a380*/  LDS.U16 R11, [R93+0x40] ;  /* 0x000040005d0b7984 */ /* 0x000fe20000000400 */
[----:B------:R-:W-:-:S03]  /*a390*/  FSETP.GTU.FTZ.AND P3, PT, R4, 20, PT ;  /* 0x41a000000400780b */ /* 0x000fc60003f7c000 */
[----:B------:R-:W-:Y:S04]  /*a3a0*/  LDS.U16 R13, [R92+0x80] ;  /* 0x000080005c0d7984 */ /* 0x000fe80000000400 */
[----:B------:R-:W-:Y:S04]  /*a3b0*/  LDS.U16 R15, [R91+0xc0] ;  /* 0x0000c0005b0f7984 */ /* 0x000fe80000000400 */
[----:B------:R-:W-:Y:S04]  /*a3c0*/  LDS.U16 R17, [R90+0x100] ;  /* 0x000100005a117984 */ /* 0x000fe80000000400 */
[----:B------:R-:W-:Y:S04]  /*a3d0*/  LDS.U16 R19, [R89+0x140] ;  /* 0x0001400059137984 */ /* 0x000fe80000000400 */
[----:B------:R-:W-:Y:S04]  /*a3e0*/  LDS.U16 R21, [R88+0x180] ;  /* 0x0001800058157984 */ /* 0x000fe80000000400 */
[----:B------:R-:W-:Y:S04]  /*a3f0*/  LDS.U16 R23, [R87+0x1c0] ;  /* 0x0001c00057177984 */ /* 0x000fe80000000400 */
[----:B------:R-:W-:Y:S04]  /*a400*/  LDS.U16 R25, [R86+0x200] ;  /* 0x0002000056197984 */ /* 0x000fe80000000400 */
[----:B-1----:R-:W-:Y:S04]  /*a410*/  LDS.U16 R3, [R84+0x240] ;  /* 0x0002400054037984 */ /* 0x002fe80000000400 */
        /* <DEDUP_REMOVED lines=8> */
[----:B----4-:R-:W-:-:S02]  /*a4a0*/  HADD2.F32 R6, -RZ, R6.H0_H0 ;  /* 0x20000006ff067230 */ /* 0x010fc40000004100 */
[----:B------:R-:W-:Y:S01]  /*a4b0*/  @!P2 FMUL.FTZ R5, R5, -1.4426950216293334961 ;  /* 0xbfb8aa3b0505a820 */ /* 0x000fe20000410000 */
[----:B------:R-:W-:Y:S02]  /*a4c0*/  @!P3 FMUL.FTZ R4, R4, -1.4426950216293334961 ;  /* 0xbfb8aa3b0404b820 */ /* 0x000fe40000410000 */
[----:B------:R-:W-:Y:S01]  /*a4d0*/  FADD.FTZ R6, R6, UR6 ;  /* 0x0000000606067e21 */ /* 0x000fe20008010000 */
[----:B------:R-:W-:Y:S04]  /*a4e0*/  @!P1 MUFU.EX2 R7, R7 ;  /* 0x0000000700079308 */ /* 0x000fe80000000800 */
[----:B------:R-:W1:Y:S01]  /*a4f0*/  @!P2 MUFU.EX2 R5, R5 ;  /* 0x000000050005a308 */ /* 0x000e620000000800 */
[----:B------:R-:W-:-:S03]  /*a500*/  FSETP.GTU.FTZ.AND P5, PT, R6, 20, PT ;  /* 0x41a000000600780b */ /* 0x000fc60003fbc000 */
[----:B------:R-:W3:Y:S01]  /*a510*/  @!P3 MUFU.EX2 R4, R4 ;  /* 0x000000040004b308 */ /* 0x000ee20000000800 */
[----:B------:R-:W-:Y:S01]  /*a520*/  USHF.R.S32.HI UR15, URZ, 0x1f, UR14 ;  /* 0x0000001fff0f7899 */ /* 0x000fe2000801140e */
[----:B------:R-:W4:Y:S08]  /*a530*/  LDS R10, [UR29+0x1080] ;  /* 0x0010801dff0a7984 */ /* 0x000f300008000800 */
[----:B------:R-:W-:Y:S01]  /*a540*/  @!P5 FMUL.FTZ R6, R6, -1.4426950216293334961 ;  /* 0xbfb8aa3b0606d820 */ /* 0x000fe20000410000 */
[----:B-1----:R-:W-:Y:S01]  /*a550*/  @!P2 FADD.FTZ R5, R5, 1 ;  /* 0x3f8000000505a421 */ /* 0x002fe20000010000 */
[----:B------:R-:W-:Y:S01]  /*a560*/  @!P1 FADD.FTZ R7, R7, 1 ;  /* 0x3f80000007079421 */ /* 0x000fe20000010000 */
[----:B---3--:R-:W-:Y:S01]  /*a570*/  @!P3 FADD.FTZ R4, R4, 1 ;  /* 0x3f8000000404b421 */ /* 0x008fe20000010000 */
[----:B------:R-:W-:-:S02]  /*a580*/  UIMAD.WIDE.U32 UR12, UR28, UR24, UR14 ;  /* 0x000000181c0c72a5 */ /* 0x000fc4000f8e000e */
[----:B------:R-:W1:Y:S02]  /*a590*/  @!P5 MUFU.EX2 R6, R6 ;  /* 0x000000060006d308 */ /* 0x000e640000000800 */
[----:B------:R-:W-:Y:S02]  /*a5a0*/  UIMAD UR13, UR28, UR25, UR13 ;  /* 0x000000191c0d72a4 */ /* 0x000fe4000f8e020d */
[----:B------:R-:W3:Y:S01]  /*a5b0*/  @!P4 MUFU.EX2 R8, R8 ;  /* 0x000000080008c308 */ /* 0x000ee20000000800 */
[----:B------:R-:W5:Y:S03]  /*a5c0*/  LDCU.64 UR24, c[0x0][0x550] ;  /* 0x0000aa00ff1877ac */ /* 0x000f660008000a00 */
[----:B------:R-:W0:Y:S08]  /*a5d0*/  @!P2 MUFU.RCP R5, R5 ;  /* 0x000000050005a308 */ /* 0x000e300000001000 */
[----:B------:R-:W5:Y:S08]  /*a5e0*/  @!P3 MUFU.RCP R4, R4 ;  /* 0x000000040004b308 */ /* 0x000f700000001000 */
[----:B------:R-:W4:Y:S01]  /*a5f0*/  @!P1 MUFU.RCP R7, R7 ;  /* 0x0000000700079308 */ /* 0x000f220000001000 */
[----:B------:R-:W-:-:S02]  /*a600*/  UIMAD UR23, UR8, UR27, URZ ;  /* 0x0000001b081772a4 */ /* 0x000fc4000f8e02ff */
[----:B------:R-:W-:Y:S01]  /*a610*/  UIMAD.WIDE.U32 UR12, UR8, UR26, UR12 ;  /* 0x0000001a080c72a5 */ /* 0x000fe2000f8e000c */
[----:B-1----:R-:W-:Y:S01]  /*a620*/  @!P5 FADD.FTZ R6, R6, 1 ;  /* 0x3f8000000606d421 */ /* 0x002fe20000010000 */
[----:B---3--:R-:W-:Y:S01]  /*a630*/  @!P4 FADD.FTZ R8, R8, 1 ;  /* 0x3f8000000808c421 */ /* 0x008fe20000010000 */
[----:B--2---:R-:W-:Y:S01]  /*a640*/  @!P6 FMUL.FTZ R160, R160, R39 ;  /* 0x00000027a0a0e220 */ /* 0x004fe20000410000 */
[----:B------:R-:W-:Y:S01]  /*a650*/  MOV R16, UR23 ;  /* 0x0000001700107c02 */ /* 0x000fe20008000f00 */
[----:B0-----:R-:W-:Y:S01]  /*a660*/  @!P2 FMUL.FTZ R164, R164, R5 ;  /* 0x00000005a4a4a220 */ /* 0x001fe20000410000 */
[----:B------:R-:W-:Y:S01]  /*a670*/  IADD3 R12, P6, PT, R85, UR12, RZ ;  /* 0x0000000c550c7c10 */ /* 0x000fe2000ffde0ff */
[----:B-----5:R-:W-:Y:S01]  /*a680*/  @!P3 FMUL.FTZ R161, R161, R4 ;  /* 0x00000004a1a1b220 */ /* 0x020fe20000410000 */
[----:B------:R-:W0:Y:S01]  /*a690*/  @!P5 MUFU.RCP R6, R6 ;  /* 0x000000060006d308 */ /* 0x000e220000001000 */
[----:B------:R-:W1:Y:S01]  /*a6a0*/  LDCU.64 UR26, c[0x0][0x560] ;  /* 0x0000ac00ff1a77ac */ /* 0x000e620008000a00 */
[----:B------:R-:W-:-:S02]  /*a6b0*/  IADD3.X R5, PT, PT, R16, UR13, RZ, P6, !PT ;  /* 0x0000000d10057c10 */ /* 0x000fc4000b7fe4ff */
[C---:B------:R-:W-:Y:S01]  /*a6c0*/  LEA R4, P6, R12.reuse, UR24, 0x1 ;  /* 0x000000180c047c11 */ /* 0x040fe2000f8c08ff */
[----:B------:R-:W2:Y:S01]  /*a6d0*/  LDCU.64 UR12, c[0x0][0x518] ;  /* 0x0000a300ff0c77ac */ /* 0x000ea20008000a00 */
[----:B----4-:R-:W-:Y:S02]  /*a6e0*/  @!P1 FMUL.FTZ R41, R41, R7 ;  /* 0x0000000729299220 */ /* 0x010fe40000410000 */
[----:B------:R-:W3:Y:S01]  /*a6f0*/  @!P4 MUFU.RCP R8, R8 ;  /* 0x000000080008c308 */ /* 0x000ee20000001000 */
[----:B------:R-:W-:Y:S01]  /*a700*/  LEA.HI.X R5, R12, UR25, R5, 0x1, P6 ;  /* 0x000000190c057c11 */ /* 0x000fe2000b0f0c05 */
[----:B------:R-:W4:Y:S01]  /*a710*/  LDCU.64 UR24, c[0x0][0x520] ;  /* 0x0000a400ff1877ac */ /* 0x000f220008000a00 */
[-C--:B------:R-:W-:Y:S01]  /*a720*/  ISETP.GE.AND P2, PT, R85, R10.reuse, PT ;  /* 0x0000000a5500720c */ /* 0x080fe20003f46270 */
[----:B------:R-:W-:Y:S01]  /*a730*/  @!P1 STL [R1], R41 ;  /* 0x0000002901009387 */ /* 0x000fe20000100800 */
[-C--:B------:R-:W-:Y:S02]  /*a740*/  ISETP.GE.AND P3, PT, R76, R10.reuse, PT ;  /* 0x0000000a4c00720c */ /* 0x080fe40003f66270 */
[----:B------:R-:W-:-:S02]  /*a750*/  ISETP.GE.AND P6, PT, R75, R10, PT ;  /* 0x0000000a4b00720c */ /* 0x000fc40003fc6270 */
[----:B------:R-:W-:Y:S01]  /*a760*/  ISETP.GE.AND P1, PT, R74, R10, PT ;  /* 0x0000000a4a00720c */ /* 0x000fe20003f26270 */
[----:B0-----:R-:W-:Y:S01]  /*a770*/  @!P5 FMUL.FTZ R165, R165, R6 ;  /* 0x00000006a5a5d220 */ /* 0x001fe20000410000 */
        /* <DEDUP_REMOVED lines=21> */
[----:B------:R0:W-:Y:S01]  /*a8d0*/  @!P1 STG.E.U16 desc[UR34][R4.64+0x240], R3 ;  /* 0x0002400304009986 */ /* 0x0001e2000c101522 */
[----:B------:R-:W-:-:S03]  /*a8e0*/  ISETP.GE.AND P1, PT, R62, R10, PT ;  /* 0x0000000a3e00720c */ /* 0x000fc60003f26270 */
[----:B------:R-:W-:Y:S04]  /*a8f0*/  @!P2 STG.E.U16 desc[UR34][R4.64+0x280], R27 ;  /* 0x0002801b0400a986 */ /* 0x000fe8000c101522 */
[----:B------:R-:W-:Y:S04]  /*a900*/  @!P3 STG.E.U16 desc[UR34][R4.64+0x2c0], R29 ;  /* 0x0002c01d0400b986 */ /* 0x000fe8000c101522 */
[----:B------:R-:W-:Y:S04]  /*a910*/  @!P6 STG.E.U16 desc[UR34][R4.64+0x300], R31 ;  /* 0x0003001f0400e986 */ /* 0x000fe8000c101522 */
[----:B------:R-:W-:Y:S04]  /*a920*/  @!P5 STG.E.U16 desc[UR34][R4.64+0x340], R33 ;  /* 0x000340210400d986 */ /* 0x000fe8000c101522 */
[----:B------:R-:W-:Y:S04]  /*a930*/  @!P4 STG.E.U16 desc[UR34][R4.64+0x380], R35 ;  /* 0x000380230400c986 */ /* 0x000fe8000c101522 */
[----:B------:R3:W-:Y:S01]  /*a940*/  @!P1 STG.E.U16 desc[UR34][R4.64+0x3c0], R37 ;  /* 0x0003c02504009986 */ /* 0x0007e2000c101522 */
[----:B------:R-:W-:Y:S01]  /*a950*/  F2FP.F16.F32.PACK_AB R6, R48, R47 ;  /* 0x0000002f3006723e */ /* 0x000fe200000000ff */
[----:B------:R-:W-:Y:S01]  /*a960*/  BAR.SYNC.DEFER_BLOCKING 0x0 ;  /* 0x0000000000007b1d */ /* 0x000fe20000010000 */
[----:B0-----:R-:W-:-:S02]  /*a970*/  F2FP.F16.F32.PACK_AB R3, R53, R52 ;  /* 0x000000343503723e */ /* 0x001fc400000000ff */
[----:B------:R-:W-:Y:S02]  /*a980*/  PRMT R7, R6, 0x7632, R7 ;  /* 0x0000763206077816 */ /* 0x000fe40000000007 */
[----:B------:R-:W-:Y:S02]  /*a990*/  PRMT R9, R3, 0x7610, R9 ;  /* 0x0000761003097816 */ /* 0x000fe40000000009 */
[----:B---3--:R-:W-:Y:S02]  /*a9a0*/  F2FP.F16.F32.PACK_AB R5, R51, R49 ;  /* 0x000000313305723e */ /* 0x008fe400000000ff */
[----:B------:R-:W-:Y:S02]  /*a9b0*/  PRMT R10, R3, 0x7632, R10 ;  /* 0x00007632030a7816 */ /* 0x000fe4000000000a */
[----:B------:R-:W-:Y:S02]  /*a9c0*/  F2FP.F16.F32.PACK_AB R3, R154, R54 ;  /* 0x000000369a03723e */ /* 0x000fe400000000ff */
[----:B------:R-:W-:-:S02]  /*a9d0*/  PRMT R8, R5, 0x7632, R8 ;  /* 0x0000763205087816 */ /* 0x000fc40000000008 */
[----:B------:R-:W-:Y:S02]  /*a9e0*/  F2FP.F16.F32.PACK_AB R4, R159, R158 ;  /* 0x0000009e9f04723e */ /* 0x000fe400000000ff */
[C---:B------:R-:W-:Y:S02]  /*a9f0*/  PRMT R11, R3.reuse, 0x7632, R11 ;  /* 0x00007632030b7816 */ /* 0x040fe4000000000b */
[----:B------:R-:W-:Y:S01]  /*aa00*/  PRMT R12, R4, 0x7632, R12 ;  /* 0x00007632040c7816 */ /* 0x000fe2000000000c */
[----:B------:R0:W-:Y:S04]  /*aa10*/  STS.U16 [R110], R6 ;  /* 0x000000066e007388 */ /* 0x0001e80000000400 */
[----:B------:R3:W-:Y:S04]  /*aa20*/  STS.U16 [R109+0x2], R7 ;  /* 0x000002076d007388 */ /* 0x0007e80000000400 */
[----:B------:R-:W-:Y:S01]  /*aa30*/  STS.U16 [R108+0x4], R5 ;  /* 0x000004056c007388 */ /* 0x000fe20000000400 */
[----:B0-----:R-:W-:-:S03]  /*aa40*/  PRMT R6, R3, 0x7610, R6 ;  /* 0x0000761003067816 */ /* 0x001fc60000000006 */
[----:B------:R-:W-:Y:S01]  /*aa50*/  STS.U16 [R107+0x6], R8 ;  /* 0x000006086b007388 */ /* 0x000fe20000000400 */
[----:B---3--:R-:W-:-:S03]  /*aa60*/  PRMT R7, R4, 0x7610, R7 ;  /* 0x0000761004077816 */ /* 0x008fc60000000007 */
[----:B------:R-:W-:Y:S04]  /*aa70*/  STS.U16 [R106+0x8], R9 ;  /* 0x000008096a007388 */ /* 0x000fe80000000400 */
[----:B------:R-:W-:Y:S04]  /*aa80*/  STS.U16 [R105+0xa], R10 ;  /* 0x00000a0a69007388 */ /* 0x000fe80000000400 */
[----:B------:R-:W-:Y:S04]  /*aa90*/  STS.U16 [R104+0xc], R6 ;  /* 0x00000c0668007388 */ /* 0x000fe80000000400 */
[----:B------:R-:W-:Y:S04]  /*aaa0*/  STS.U16 [R103+0xe], R11 ;  /* 0x00000e0b67007388 */ /* 0x000fe80000000400 */
[----:B------:R-:W-:Y:S04]  /*aab0*/  STS.U16 [R102+0x10], R7 ;  /* 0x0000100766007388 */ /* 0x000fe80000000400 */
[----:B------:R0:W-:Y:S04]  /*aac0*/  STS.U16 [R101+0x12], R12 ;  /* 0x0000120c65007388 */ /* 0x0001e80000000400 */
[----:B0-----:R-:W3:Y:S01]  /*aad0*/  LDL.LU R12, [R1+0xc8] ;  /* 0x0000c800010c7983 */ /* 0x001ee20000300800 */
[----:B------:R-:W-:-:S02]  /*aae0*/  F2FP.F16.F32.PACK_AB R3, R161, R160 ;  /* 0x000000a0a103723e */ /* 0x000fc400000000ff */
[----:B------:R-:W-:Y:S02]  /*aaf0*/  F2FP.F16.F32.PACK_AB R4, R165, R164 ;  /* 0x000000a4a504723e */ /* 0x000fe400000000ff */
[C---:B------:R-:W-:Y:S02]  /*ab00*/  PRMT R5, R3.reuse, 0x7610, R5 ;  /* 0x0000761003057816 */ /* 0x040fe40000000005 */
[----:B------:R-:W-:Y:S02]  /*ab10*/  PRMT R8, R3, 0x7632, R8 ;  /* 0x0000763203087816 */ /* 0x000fe40000000008 */
[----:B------:R-:W-:Y:S02]  /*ab20*/  F2FP.F16.F32.PACK_AB R3, R61, R41 ;  /* 0x000000293d03723e */ /* 0x000fe400000000ff */
[----:B------:R-:W-:Y:S01]  /*ab30*/  PRMT R10, R4, 0x7632, R10 ;  /* 0x00007632040a7816 */ /* 0x000fe2000000000a */
[----:B------:R0:W-:Y:S01]  /*ab40*/  STS.U16 [R100+0x14], R5 ;  /* 0x0000140564007388 */ /* 0x0001e20000000400 */
[----:B------:R-:W-:-:S02]  /*ab50*/  PRMT R6, R3, 0x7610, R6 ;  /* 0x0000761003067816 */ /* 0x000fc40000000006 */
[----:B------:R-:W-:Y:S01]  /*ab60*/  PRMT R16, R3, 0x7632, R16 ;  /* 0x0000763203107816 */ /* 0x000fe20000000010 */
[----:B------:R5:W-:Y:S04]  /*ab70*/  STS.U16 [R99+0x16], R8 ;  /* 0x0000160863007388 */ /* 0x000be80000000400 */
        /* <DEDUP_REMOVED lines=23> */
[----:B------:R-:W1:Y:S01]  /*acf0*/  LDS R6, [UR29+0x1080] ;  /* 0x0010801dff067984 */ /* 0x000e620008000800 */
[----:B--2---:R-:W-:-:S04]  /*ad00*/  UIMAD.WIDE.U32 UR14, UR28, UR12, UR14 ;  /* 0x0000000c1c0e72a5 */ /* 0x004fc8000f8e000e */
[----:B------:R-:W-:-:S03]  /*ad10*/  UIMAD UR13, UR28, UR13, UR15 ;  /* 0x0000000d1c0d72a4 */ /* 0x000fc6000f8e020f */
[----:B------:R-:W-:Y:S02]  /*ad20*/  UMOV UR12, UR14 ;  /* 0x0000000e000c7c82 */ /* 0x000fe40008000000 */
[----:B----4-:R-:W-:-:S04]  /*ad30*/  UIMAD.WIDE.U32 UR12, UR8, UR24, UR12 ;  /* 0x00000018080c72a5 */ /* 0x010fc8000f8e000c */
[----:B------:R-:W-:Y:S02]  /*ad40*/  UIMAD UR13, UR8, UR25, UR13 ;  /* 0x00000019080d72a4 */ /* 0x000fe4000f8e020d */
[----:B0-----:R-:W-:-:S04]  /*ad50*/  IADD3 R5, P0, PT, R85, UR12, RZ ;  /* 0x0000000c55057c10 */ /* 0x001fc8000ff1e0ff */
[----:B-----5:R-:W-:Y:S02]  /*ad60*/  IADD3.X R8, PT, PT, RZ, UR13, RZ, P0, !PT ;  /* 0x0000000dff087c10 */ /* 0x020fe400087fe4ff */
[----:B-1----:R-:W-:-:S04]  /*ad70*/  LEA R4, P3, R5, UR26, 0x1 ;  /* 0x0000001a05047c11 */ /* 0x002fc8000f8608ff */
[----:B------:R-:W-:Y:S02]  /*ad80*/  LEA.HI.X R5, R5, UR27, R8, 0x1, P3 ;  /* 0x0000001b05057c11 */ /* 0x000fe400098f0c08 */
[-C--:B------:R-:W-:Y:S02]  /*ad90*/  ISETP.GE.AND P2, PT, R85, R6.reuse, PT ;  /* 0x000000065500720c */ /* 0x080fe40003f46270 */
[-C--:B------:R-:W-:Y:S02]  /*ada0*/  ISETP.GE.AND P1, PT, R76, R6.reuse, PT ;  /* 0x000000064c00720c */ /* 0x080fe40003f26270 */
        /* <DEDUP_REMOVED lines=23> */
[----:B------:R-:W-:Y:S02]  /*af20*/  UIADD3 UR21, UP0, UPT, UR21, -0x1000, URZ ;  /* 0xfffff00015157890 */ /* 0x000fe4000ff1e0ff */
[----:B------:R1:W-:Y:S04]  /*af30*/  @!P0 STG.E.U16 desc[UR34][R4.64+0x240], R23 ;  /* 0x0002401704008986 */ /* 0x0003e8000c101522 */
[----:B------:R1:W-:Y:S01]  /*af40*/  @!P4 STG.E.U16 desc[UR34][R4.64+0x280], R25 ;  /* 0x000280190400c986 */ /* 0x0003e2000c101522 */
[----:B------:R-:W-:-:S03]  /*af50*/  UIADD3.X UR22, UPT, UPT, UR22, -0x1, URZ, UP0, !UPT ;  /* 0xffffffff16167890 */ /* 0x000fc600087fe4ff */
[----:B------:R1:W-:Y:S04]  /*af60*/  @!P6 STG.E.U16 desc[UR34][R4.64+0x2c0], R27 ;  /* 0x0002c01b0400e986 */ /* 0x0003e8000c101522 */
[----:B------:R1:W-:Y:S01]  /*af70*/  @!P5 STG.E.U16 desc[UR34][R4.64+0x300], R29 ;  /* 0x0003001d0400d986 */ /* 0x0003e2000c101522 */
[----:B---3--:R-:W-:-:S04]  /*af80*/  FADD.FTZ R47, R47, R12 ;  /* 0x0000000c2f2f7221 */ /* 0x008fc80000010000 */
[----:B------:R-:W-:-:S04]  /*af90*/  FADD.FTZ R48, R47, R48 ;  /* 0x000000302f307221 */ /* 0x000fc80000010000 */
        /* <DEDUP_REMOVED lines=13> */
[----:B0-----:R-:W-:Y:S01]  /*b070*/  FADD.FTZ R3, R164, R61 ;  /* 0x0000003da4037221 */ /* 0x001fe20000010000 */
        /* <DEDUP_REMOVED lines=14> */
.L_x_509:
        /* <DEDUP_REMOVED lines=22> */
[----:B0-----:R-:W-:-:S04]  /*b2c0*/  @P0 FADD R2, R3, R2 ;  /* 0x0000000203020221 */ /* 0x001fc80000000000 */
[----:B------:R-:W-:Y:S01]  /*b2d0*/  @!P1 IMAD.IADD R3, R7, 0x1, R0 ;  /* 0x0000000107039824 */ /* 0x000fe200078e0200 */
        /* <DEDUP_REMOVED lines=21> */
.L_x_590:
[----:B------:R-:W-:Y:S05]  /*b430*/  BSYNC.RECONVERGENT B0 ;  /* 0x0000000000007941 */ /* 0x000fea0003800200 */
.L_x_589:
        /* <DEDUP_REMOVED lines=43> */
.L_x_592:
[----:B------:R-:W-:Y:S05]  /*b6f0*/  BSYNC.RECONVERGENT B0 ;  /* 0x0000000000007941 */ /* 0x000fea0003800200 */
.L_x_591:
[----:B------:R-:W-:Y:S05]  /*b700*/  @P0 EXIT ;  /* 0x000000000000094d */ /* 0x000fea0003800000 */
[----:B------:R-:W3:Y:S01]  /*b710*/  S2UR UR14, SR_CgaCtaId ;  /* 0x00000000000e79c3 */ /* 0x000ee20000008800 */
[----:B------:R-:W4:Y:S01]  /*b720*/  LDCU.64 UR10, c[0x0][0x4a8] ;  /* 0x00009500ff0a77ac */ /* 0x000f220008000a00 */
[----:B------:R-:W-:Y:S01]  /*b730*/  BSSY.RECONVERGENT B0, `(.L_x_593) ;  /* 0x0000029000007945 */ /* 0x000fe20003800200 */
[----:B------:R-:W5:Y:S01]  /*b740*/  LDCU.64 UR12, c[0x0][0x4c8] ;  /* 0x00009900ff0c77ac */ /* 0x000f620008000a00 */
[----:B------:R-:W0:Y:S01]  /*b750*/  LDCU UR15, c[0x0][0x360] ;  /* 0x00006c00ff0f77ac */ /* 0x000e220008000800 */
[----:B------:R-:W0:Y:S01]  /*b760*/  LDCU.64 UR16, c[0x0][0x4b0] ;  /* 0x00009600ff1077ac */ /* 0x000e220008000a00 */
[----:B------:R-:W0:Y:S01]  /*b770*/  LDCU.64 UR18, c[0x0][0x4d0] ;  /* 0x00009a00ff1277ac */ /* 0x000e220008000a00 */
[----:B----4-:R-:W-:Y:S02]  /*b780*/  UIMAD.WIDE.U32 UR4, UR8, UR10, URZ ;  /* 0x0000000a080472a5 */ /* 0x010fe4000f8e00ff */
[----:B-----5:R-:W-:Y:S01]  /*b790*/  UIMAD.WIDE.U32 UR6, UR8, UR12, URZ ;  /* 0x0000000c080672a5 */ /* 0x020fe2000f8e00ff */
[----:B------:R-:W-:Y:S01]  /*b7a0*/  UMOV UR10, 0x400 ;  /* 0x00000400000a7882 */ /* 0x000fe20000000000 */
[----:B------:R-:W-:Y:S01]  /*b7b0*/  UIMAD UR9, UR8, UR11, UR5 ;  /* 0x0000000b080972a4 */ /* 0x000fe2000f8e0205 */
[----:B------:R-:W4:Y:S01]  /*b7c0*/  LDCU.128 UR20, c[0x0][0x530] ;  /* 0x0000a600ff1477ac */ /* 0x000f220008000c00 */
[----:B------:R-:W-:-:S02]  /*b7d0*/  UIMAD UR8, UR8, UR13, UR7 ;  /* 0x0000000d080872a4 */ /* 0x000fc4000f8e0207 */
[----:B0--3--:R-:W-:-:S12]  /*b7e0*/  ULEA UR10, UR14, UR10, 0x18 ;  /* 0x0000000a0e0a7291 */ /* 0x009fd8000f8ec0ff */
.L_x_594:
[----:B------:R-:W-:Y:S01]  /*b7f0*/  LEA R0, R11, UR10, 0x2 ;  /* 0x0000000a0b007c11 */ /* 0x000fe2000f8e10ff */
[----:B------:R-:W-:Y:S01]  /*b800*/  IMAD.U32 R7, RZ, RZ, UR8 ;  /* 0x00000008ff077e24 */ /* 0x000fe2000f8e00ff */
[----:B012---:R-:W-:Y:S02]  /*b810*/  MOV R5, UR5 ;  /* 0x0000000500057c02 */ /* 0x007fe40008000f00 */
[----:B------:R-:W-:Y:S01]  /*b820*/  MOV R4, UR4 ;  /* 0x0000000400047c02 */ /* 0x000fe20008000f00 */
[----:B------:R-:W0:Y:S01]  /*b830*/  LDS R13, [R0+0x4de0] ;  /* 0x004de000000d7984 */ /* 0x000e220000000800 */
[----:B------:R-:W-:Y:S02]  /*b840*/  SHF.R.S32.HI R5, RZ, 0x1f, R11 ;  /* 0x0000001fff057819 */ /* 0x000fe4000001140b */
[----:B------:R-:W-:Y:S01]  /*b850*/  MOV R3, UR9 ;  /* 0x0000000900037c02 */ /* 0x000fe20008000f00 */
[----:B------:R-:W1:Y:S01]  /*b860*/  LDS R15, [R0+0x51e0] ;  /* 0x0051e000000f7984 */ /* 0x000e620000000800 */
[----:B------:R-:W-:Y:S01]  /*b870*/  MOV R2, R4 ;  /* 0x0000000400027202 */ /* 0x000fe20000000f00 */
[C---:B------:R-:W-:Y:S01]  /*b880*/  IMAD R4, R5.reuse, UR16, RZ ;  /* 0x0000001005047c24 */ /* 0x040fe2000f8e02ff */
[----:B------:R-:W-:Y:S01]  /*b890*/  MOV R8, UR6 ;  /* 0x0000000600087c02 */ /* 0x000fe20008000f00 */
[----:B------:R-:W-:Y:S01]  /*b8a0*/  IMAD R10, R5, UR18, RZ ;  /* 0x00000012050a7c24 */ /* 0x000fe2000f8e02ff */
[----:B------:R-:W-:Y:S01]  /*b8b0*/  MOV R9, UR7 ;  /* 0x0000000700097c02 */ /* 0x000fe20008000f00 */
[----:B------:R-:W-:Y:S01]  /*b8c0*/  IMAD.WIDE.U32 R2, R11, UR16, R2 ;  /* 0x000000100b027c25 */ /* 0x000fe2000f8e0002 */
[----:B------:R-:W-:-:S03]  /*b8d0*/  MOV R6, R8 ;  /* 0x0000000800067202 */ /* 0x000fc60000000f00 */
[C---:B------:R-:W-:Y:S01]  /*b8e0*/  IMAD R5, R11.reuse, UR17, R4 ;  /* 0x000000110b057c24 */ /* 0x040fe2000f8e0204 */
[C---:B----4-:R-:W-:Y:S01]  /*b8f0*/  LEA R4, P0, R2.reuse, UR20, 0x2 ;  /* 0x0000001402047c11 */ /* 0x050fe2000f8010ff */
[C---:B------:R-:W-:Y:S02]  /*b900*/  IMAD R9, R11.reuse, UR19, R10 ;  /* 0x000000130b097c24 */ /* 0x040fe4000f8e020a */
[----:B------:R-:W-:Y:S01]  /*b910*/  IMAD.WIDE.U32 R6, R11, UR18, R6 ;  /* 0x000000120b067c25 */ /* 0x000fe2000f8e0006 */
[----:B------:R-:W-:Y:S02]  /*b920*/  IADD3 R5, PT, PT, R3, R5, RZ ;  /* 0x0000000503057210 */ /* 0x000fe40007ffe0ff */
[----:B------:R-:W-:Y:S02]  /*b930*/  IADD3 R11, PT, PT, R11, UR15, RZ ;  /* 0x0000000f0b0b7c10 */ /* 0x000fe4000fffe0ff */
[----:B------:R-:W-:Y:S02]  /*b940*/  LEA.HI.X R5, R2, UR21, R5, 0x2, P0 ;  /* 0x0000001502057c11 */ /* 0x000fe400080f1405 */
[----:B------:R-:W-:-:S02]  /*b950*/  ISETP.GE.AND P0, PT, R11, UR24, PT ;  /* 0x000000180b007c0c */ /* 0x000fc4000bf06270 */
[----:B------:R-:W-:Y:S02]  /*b960*/  IADD3 R3, PT, PT, R7, R9, RZ ;  /* 0x0000000907037210 */ /* 0x000fe40007ffe0ff */
[----:B------:R-:W-:-:S04]  /*b970*/  LEA R8, P1, R6, UR22, 0x2 ;  /* 0x0000001606087c11 */ /* 0x000fc8000f8210ff */
[----:B------:R-:W-:Y:S01]  /*b980*/  LEA.HI.X R9, R6, UR23, R3, 0x2, P1 ;  /* 0x0000001706097c11 */ /* 0x000fe200088f1403 */
[----:B0-----:R0:W-:Y:S04]  /*b990*/  REDG.E.ADD.F32.FTZ.RN.STRONG.GPU desc[UR34][R4.64], R13 ;  /* 0x0000000d040079a6 */ /* 0x0011e8000c12f322 */
[----:B-1----:R0:W-:Y:S01]  /*b9a0*/  REDG.E.ADD.F32.FTZ.RN.STRONG.GPU desc[UR34][R8.64], R15 ;  /* 0x0000000f080079a6 */ /* 0x0021e2000c12f322 */
[----:B------:R-:W-:Y:S05]  /*b9b0*/  @!P0 BRA `(.L_x_594) ;  /* 0xfffffffc008c8947 */ /* 0x000fea000383ffff */
[----:B------:R-:W-:Y:S05]  /*b9c0*/  BSYNC.RECONVERGENT B0 ;  /* 0x0000000000007941 */ /* 0x000fea0003800200 */
.L_x_593:
[----:B------:R-:W-:Y:S05]  /*b9d0*/  EXIT ;  /* 0x000000000000794d */ /* 0x000fea0003800000 */
.L_x_547:
[----:B------:R-:W-:Y:S01]  /*b9e0*/  MOV R139, R136 ;  /* 0x00000088008b7202 */ /* 0x000fe20000000f00 */
[----:B------:R-:W-:Y:S02]  /*b9f0*/  IMAD.MOV.U32 R87, RZ, RZ, 0x1 ;  /* 0x00000001ff577424 */ /* 0x000fe400078e00ff */
[----:B------:R-:W-:Y:S01]  /*ba00*/  HFMA2 R86, -RZ, RZ, 0, 0 ;  /* 0x00000000ff567431 */ /* 0x000fe200000001ff */
[----:B------:R-:W-:-:S07]  /*ba10*/  MOV R152, 0xffffffff ;  /* 0xffffffff00987802 */ /* 0x000fce0000000f00 */
[----:B-1---5:R-:W-:Y:S05]  /*ba20*/  WARPSYNC.COLLECTIVE R152, `(.L_x_595) ;  /* 0x0000000098087348 */ /* 0x022fea0003c00000 */
[----:B------:R0:W2:Y:S02]  /*ba30*/  SHFL.UP P6, R140, R139, R87, R86 ;  /* 0x040000578b8c7389 */ /* 0x0000a400000c0056 */
[----:B012--5:R-:W-:Y:S05]  /*ba40*/  ENDCOLLECTIVE ;  /* 0x000000000000791b */ /* 0x027fea0003800000 */
.L_x_595:
[----:B------:R-:W-:Y:S02]  /*ba50*/  MOV R139, R137 ;  /* 0x00000089008b7202 */ /* 0x000fe40000000f00 */
[----:B------:R-:W-:-:S07]  /*ba60*/  MOV R138, R140 ;  /* 0x0000008c008a7202 */ /* 0x000fce0000000f00 */
[----:B------:R-:W-:Y:S05]  /*ba70*/  WARPSYNC.COLLECTIVE R152, `(.L_x_596) ;  /* 0x0000000098087348 */ /* 0x000fea0003c00000 */
[----:B------:R0:W1:Y:S02]  /*ba80*/  SHFL.UP P6, R140, R139, R87, R86 ;  /* 0x040000578b8c7389 */ /* 0x00006400000c0056 */
[----:B01----:R-:W-:Y:S05]  /*ba90*/  ENDCOLLECTIVE ;  /* 0x000000000000791b */ /* 0x003fea0003800000 */
.L_x_596:
[----:B------:R-:W-:Y:S01]  /*baa0*/  HFMA2 R87, -RZ, RZ, 0, 1.1920928955078125e-07 ;  /* 0x00000002ff577431 */ /* 0x000fe200000001ff */
[----:B------:R-:W-:-:S05]  /*bab0*/  MOV R86, R140 ;  /* 0x0000008c00567202 */ /* 0x000fca0000000f00 */
        /* <DEDUP_REMOVED lines=9> */
.L_x_597:
[----:B------:R-:W-:Y:S01]  /*bb50*/  MOV R139, R138 ;  /* 0x0000008a008b7202 */ /* 0x000fe20000000f00 */
[----:B------:R-:W-:-:S07]  /*bb60*/  IMAD.MOV.U32 R137, RZ, RZ, R140 ;  /* 0x000000ffff897224 */ /* 0x000fce00078e008c */
[----:B------:R-:W-:Y:S05]  /*bb70*/  WARPSYNC.COLLECTIVE R152, `(.L_x_598) ;  /* 0x0000000098087348 */ /* 0x000fea0003c00000 */
[----:B------:R0:W1:Y:S02]  /*bb80*/  SHFL.UP P6, R140, R139, R87, R86 ;  /* 0x040000578b8c7389 */ /* 0x00006400000c0056 */
[----:B01----:R-:W-:Y:S05]  /*bb90*/  ENDCOLLECTIVE ;  /* 0x000000000000791b */ /* 0x003fea0003800000 */
.L_x_598:
[----:B------:R-:W-:Y:S01]  /*bba0*/  HFMA2 R87, -RZ, RZ, 0, 2.384185791015625e-07 ;  /* 0x00000004ff577431 */ /* 0x000fe200000001ff */
[----:B------:R-:W-:-:S05]  /*bbb0*/  MOV R86, R140 ;  /* 0x0000008c00567202 */ /* 0x000fca0000000f00 */
        /* <DEDUP_REMOVED lines=8> */
.L_x_599:
[----:B------:R-:W-:Y:S02]  /*bc40*/  MOV R139, R138 ;  /* 0x0000008a008b7202 */ /* 0x000fe40000000f00 */
[----:B------:R-:W-:-:S07]  /*bc50*/  MOV R137, R140 ;  /* 0x0000008c00897202 */ /* 0x000fce0000000f00 */
[----:B------:R-:W-:Y:S05]  /*bc60*/  WARPSYNC.COLLECTIVE R152, `(.L_x_600) ;  /* 0x0000000098087348 */ /* 0x000fea0003c00000 */
[----:B------:R0:W1:Y:S02]  /*bc70*/  SHFL.UP P6, R140, R139, R87, R86 ;  /* 0x040000578b8c7389 */ /* 0x00006400000c0056 */
[----:B01----:R-:W-:Y:S05]  /*bc80*/  ENDCOLLECTIVE ;  /* 0x000000000000791b */ /* 0x003fea0003800000 */
.L_x_600:
[----:B------:R-:W-:Y:S01]  /*bc90*/  HFMA2 R87, -RZ, RZ, 0, 4.76837158203125e-07 ;  /* 0x00000008ff577431 */ /* 0x000fe200000001ff */
[----:B------:R-:W-:-:S05]  /*bca0*/  MOV R86, R140 ;  /* 0x0000008c00567202 */ /* 0x000fca0000000f00 */
[C---:B------:R-:W-:Y:S01]  /*bcb0*/  FFMA.FTZ R86, R136.reuse, R86, R138 ;  /* 0x0000005688567223 */ /* 0x040fe2000001008a */
[----:B------:R-:W-:-:S04]  /*bcc0*/  @P3 FMUL.FTZ R136, R136, R137 ;  /* 0x0000008988883220 */ /* 0x000fc80000410000 */
[----:B------:R-:W-:Y:S01]  /*bcd0*/  FSEL R138, R138, R86, !P3 ;  /* 0x000000568a8a7208 */ /* 0x000fe20005800000 */
[----:B------:R-:W-:Y:S01]  /*bce0*/  IMAD.MOV.U32 R139, RZ, RZ, R136 ;  /* 0x000000ffff8b7224 */ /* 0x000fe200078e0088 */
[----:B------:R-:W-:-:S07]  /*bcf0*/  MOV R86, RZ ;  /* 0x000000ff00567202 */ /* 0x000fce0000000f00 */
[----:B------:R-:W-:Y:S05]  /*bd00*/  WARPSYNC.COLLECTIVE R152, `(.L_x_601) ;  /* 0x0000000098087348 */ /* 0x000fea0003c00000 */
[----:B------:R0:W1:Y:S02]  /*bd10*/  SHFL.UP P6, R140, R139, R87, R86 ;  /* 0x040000578b8c7389 */ /* 0x00006400000c0056 */
[----:B01----:R-:W-:Y:S05]  /*bd20*/  ENDCOLLECTIVE ;  /* 0x000000000000791b */ /* 0x003fea0003800000 */
.L_x_601:
[----:B------:R-:W-:Y:S02]  /*bd30*/  MOV R139, R138 ;  /* 0x0000008a008b7202 */ /* 0x000fe40000000f00 */
[----:B------:R-:W-:-:S07]  /*bd40*/  MOV R137, R140 ;  /* 0x0000008c00897202 */ /* 0x000fce0000000f00 */
[----:B------:R-:W-:Y:S05]  /*bd50*/  WARPSYNC.COLLECTIVE R152, `(.L_x_602) ;  /* 0x0000000098087348 */ /* 0x000fea0003c00000 */
[----:B------:R0:W1:Y:S02]  /*bd60*/  SHFL.UP P6, R140, R139, R87, R86 ;  /* 0x040000578b8c7389 */ /* 0x00006400000c0056 */
[----:B01----:R-:W-:Y:S05]  /*bd70*/  ENDCOLLECTIVE ;  /* 0x000000000000791b */ /* 0x003fea0003800000 */
.L_x_602:
[----:B------:R-:W-:Y:S01]  /*bd80*/  HFMA2 R87, -RZ, RZ, 0, 9.5367431640625e-07 ;  /* 0x00000010ff577431 */ /* 0x000fe200000001ff */
        /* <DEDUP_REMOVED lines=9> */
.L_x_603:
[----:B------:R-:W-:Y:S01]  /*be20*/  MOV R139, R138 ;  /* 0x0000008a008b7202 */ /* 0x000fe20000000f00 */
[----:B------:R-:W-:-:S07]  /*be30*/  IMAD.MOV.U32 R137, RZ, RZ, R140 ;  /* 0x000000ffff897224 */ /* 0x000fce00078e008c */
[----:B------:R-:W-:Y:S05]  /*be40*/  WARPSYNC.COLLECTIVE R152, `(.L_x_604) ;  /* 0x0000000098087348 */ /* 0x000fea0003c00000 */
[----:B------:R0:W1:Y:S02]  /*be50*/  SHFL.UP P6, R140, R139, R87, R86 ;  /* 0x040000578b8c7389 */ /* 0x00006400000c0056 */
[----:B01----:R-:W-:Y:S05]  /*be60*/  ENDCOLLECTIVE ;  /* 0x000000000000791b */ /* 0x003fea0003800000 */
.L_x_604:
[----:B------:R-:W-:Y:S01]  /*be70*/  MOV R86, R140 ;  /* 0x0000008c00567202 */ /* 0x000fe20000000f00 */
[----:B------:R-:W-:Y:S06]  /*be80*/  BRA `(.L_x_605) ;  /* 0xffffffa400e47947 */ /* 0x000fec000383ffff */
.L_x_548:
        /* <DEDUP_REMOVED lines=8> */
.L_x_607:
[----:B------:R-:W-:Y:S05]  /*bf10*/  BSYNC B0 ;  /* 0x0000000000007941 */ /* 0x000fea0003800000 */
.L_x_606:
[----:B------:R-:W-:Y:S05]  /*bf20*/  BRA `(.L_x_608) ;  /* 0xffffffa400d47947 */ /* 0x000fea000383ffff */
.L_x_549:
        /* <DEDUP_REMOVED lines=8> */
.L_x_610:
[----:B------:R-:W-:Y:S05]  /*bfb0*/  BSYNC B0 ;  /* 0x0000000000007941 */ /* 0x000fea0003800000 */
.L_x_609:
[----:B------:R-:W-:Y:S05]  /*bfc0*/  BRA `(.L_x_611) ;  /* 0xffffffa400b47947 */ /* 0x000fea000383ffff */
.L_x_550:
        /* <DEDUP_REMOVED lines=8> */
.L_x_613:
[----:B------:R-:W-:Y:S05]  /*c050*/  BSYNC B0 ;  /* 0x0000000000007941 */ /* 0x000fea0003800000 */
.L_x_612:
        /* <DEDUP_REMOVED lines=9> */
.L_x_614:
[----:B------:R-:W-:Y:S01]  /*c0f0*/  HFMA2 R87, -RZ, RZ, 0, 0 ;  /* 0x00000000ff577431 */ /* 0x000fe200000001ff */
[----:B------:R-:W-:-:S07]  /*c100*/  MOV R86, 0x1f ;  /* 0x0000001f00567802 */ /* 0x000fce0000000f00 */
[----:B------:R-:W-:Y:S05]  /*c110*/  WARPSYNC.COLLECTIVE R152, `(.L_x_615) ;  /* 0x0000000098087348 */ /* 0x000fea0003c00000 */
[----:B------:R0:W1:Y:S02]  /*c120*/  SHFL.IDX P3, R153, R151, R87, R86 ;  /* 0x0000005797997389 */ /* 0x0000640000060056 */
[----:B01----:R-:W-:Y:S05]  /*c130*/  ENDCOLLECTIVE ;  /* 0x000000000000791b */ /* 0x003fea0003800000 */
.L_x_615:
[----:B------:R-:W-:Y:S02]  /*c140*/  MOV R137, R140 ;  /* 0x0000008c00897202 */ /* 0x000fe40000000f00 */
[----:B------:R-:W-:Y:S02]  /*c150*/  MOV R151, R43 ;  /* 0x0000002b00977202 */ /* 0x000fe40000000f00 */
[----:B------:R-:W-:-:S07]  /*c160*/  MOV R42, R153 ;  /* 0x00000099002a7202 */ /* 0x000fce0000000f00 */
[----:B------:R-:W-:Y:S05]  /*c170*/  WARPSYNC.COLLECTIVE R152, `(.L_x_616) ;  /* 0x0000000098087348 */ /* 0x000fea0003c00000 */
[----:B------:R0:W1:Y:S02]  /*c180*/  SHFL.IDX P3, R153, R151, R87, R86 ;  /* 0x0000005797997389 */ /* 0x0000640000060056 */
[----:B01----:R-:W-:Y:S05]  /*c190*/  ENDCOLLECTIVE ;  /* 0x000000000000791b */ /* 0x003fea0003800000 */
.L_x_616:
[----:B------:R-:W-:Y:S01]  /*c1a0*/  MOV R43, R153 ;  /* 0x00000099002b7202 */ /* 0x000fe20000000f00 */
[----:B------:R-:W-:Y:S06]  /*c1b0*/  BRA `(.L_x_617) ;  /* 0xffffffa400507947 */ /* 0x000fec000383ffff */
.L_x_552:
[----:B------:R-:W-:Y:S02]  /*c1c0*/  IMAD.MOV.U32 R153, RZ, RZ, R162 ;  /* 0x000000ffff997224 */ /* 0x000fe400078e00a2 */
[----:B------:R-:W-:Y:S01]  /*c1d0*/  HFMA2 R86, -RZ, RZ, 0, 5.9604644775390625e-08 ;  /* 0x00000001ff567431 */ /* 0x000fe200000001ff */
[----:B------:R-:W-:Y:S02]  /*c1e0*/  MOV R87, 0x1f ;  /* 0x0000001f00577802 */ /* 0x000fe40000000f00 */
[----:B------:R-:W-:Y:S02]  /*c1f0*/  MOV R152, 0xffffffff ;  /* 0xffffffff00987802 */ /* 0x000fe40000000f00 */
[C---:B------:R-:W-:Y:S02]  /*c200*/  ISETP.GT.U32.AND P3, PT, R156.reuse, 0x1b, PT ;  /* 0x0000001b9c00780c */ /* 0x040fe40003f64070 */
[----:B------:R-:W-:-:S13]  /*c210*/  ISETP.GT.U32.AND P4, PT, R156, 0x17, PT ;  /* 0x000000179c00780c */ /* 0x000fda0003f84070 */
[----:B------:R-:W-:Y:S05]  /*c220*/  WARPSYNC.COLLECTIVE R152, `(.L_x_618) ;  /* 0x0000000098087348 */ /* 0x000fea0003c00000 */
[----:B------:R0:W1:Y:S02]  /*c230*/  SHFL.DOWN P0, R153, R153, R86, R87 ;  /* 0x0800005699997389 */ /* 0x0000640000000057 */
[----:B01----:R-:W-:Y:S05]  /*c240*/  ENDCOLLECTIVE ;  /* 0x000000000000791b */ /* 0x003fea0003800000 */
.L_x_618:
[----:B------:R-:W-:Y:S02]  /*c250*/  ISETP.GT.U32.AND P5, PT, R156, 0xf, PT ;  /* 0x0000000f9c00780c */ /* 0x000fe40003fa4070 */
[----:B------:R-:W-:Y:S02]  /*c260*/  MOV R151, R153 ;  /* 0x0000009900977202 */ /* 0x000fe40000000f00 */
[----:B------:R-:W-:-:S03]  /*c270*/  MOV R153, R163 ;  /* 0x000000a300997202 */ /* 0x000fc60000000f00 */
[----:B------:R-:W-:-:S07]  /*c280*/  @P1 FMUL.FTZ R151, R151, R162 ;  /* 0x000000a297971220 */ /* 0x000fce0000410000 */
[----:B------:R-:W-:Y:S05]  /*c290*/  WARPSYNC.COLLECTIVE R152, `(.L_x_619) ;  /* 0x0000000098087348 */ /* 0x000fea0003c00000 */
[----:B------:R0:W1:Y:S02]  /*c2a0*/  SHFL.DOWN P0, R153, R153, R86, R87 ;  /* 0x0800005699997389 */ /* 0x0000640000000057 */
[----:B01----:R-:W-:Y:S05]  /*c2b0*/  ENDCOLLECTIVE ;  /* 0x000000000000791b */ /* 0x003fea0003800000 */
.L_x_619:
[----:B------:R-:W-:-:S05]  /*c2c0*/  MOV R86, R153 ;  /* 0x0000009900567202 */ /* 0x000fca0000000f00 */
[----:B------:R-:W-:Y:S01]  /*c2d0*/  @P1 FFMA.FTZ R86, R162, R86, R163 ;  /* 0x00000056a2561223 */ /* 0x000fe200000100a3 */
[----:B------:R-:W-:-:S04]  /*c2e0*/  @P1 MOV R162, R151 ;  /* 0x0000009700a21202 */ /* 0x000fc80000000f00 */
[----:B------:R-:W-:Y:S01]  /*c2f0*/  @P1 MOV R163, R86 ;  /* 0x0000005600a31202 */ /* 0x000fe20000000f00 */
[----:B------:R-:W-:Y:S02]  /*c300*/  IMAD.MOV.U32 R153, RZ, RZ, R162 ;  /* 0x000000ffff997224 */ /* 0x000fe400078e00a2 */
[----:B------:R-:W-:Y:S01]  /*c310*/  HFMA2 R86, -RZ, RZ, 0, 1.1920928955078125e-07 ;  /* 0x00000002ff567431 */ /* 0x000fe200000001ff */
[----:B------:R-:W-:-:S13]  /*c320*/  ISETP.GT.U32.AND P1, PT, R156, 0x1d, PT ;  /* 0x0000001d9c00780c */ /* 0x000fda0003f24070 */
[----:B------:R-:W-:Y:S05]  /*c330*/  WARPSYNC.COLLECTIVE R152, `(.L_x_620) ;  /* 0x0000000098087348 */ /* 0x000fea0003c00000 */
[----:B------:R0:W1:Y:S02]  /*c340*/  SHFL.DOWN P0, R153, R153, R86, R87 ;  /* 0x0800005699997389 */ /* 0x0000640000000057 */
[----:B01----:R-:W-:Y:S05]  /*c350*/  ENDCOLLECTIVE ;  /* 0x000000000000791b */ /* 0x003fea0003800000 */
.L_x_620:
[----:B------:R-:W-:Y:S02]  /*c360*/  MOV R151, R153 ;  /* 0x0000009900977202 */ /* 0x000fe40000000f00 */
[----:B------:R-:W-:-:S03]  /*c370*/  MOV R153, R163 ;  /* 0x000000a300997202 */ /* 0x000fc60000000f00 */
[----:B------:R-:W-:-:S07]  /*c380*/  @!P1 FMUL.FTZ R151, R162, R151 ;  /* 0x00000097a2979220 */ /* 0x000fce0000410000 */
[----:B------:R-:W-:Y:S05]  /*c390*/  WARPSYNC.COLLECTIVE R152, `(.L_x_621) ;  /* 0x0000000098087348 */ /* 0x000fea0003c00000 */
[----:B------:R0:W1:Y:S02]  /*c3a0*/  SHFL.DOWN P0, R153, R153, R86, R87 ;  /* 0x0800005699997389 */ /* 0x0000640000000057 */
[----:B01----:R-:W-:Y:S05]  /*c3b0*/  ENDCOLLECTIVE ;  /* 0x000000000000791b */ /* 0x003fea0003800000 */
.L_x_621:
[----:B------:R-:W-:-:S05]  /*c3c0*/  MOV R86, R153 ;  /* 0x0000009900567202 */ /* 0x000fca0000000f00 */
[----:B------:R-:W-:Y:S01]  /*c3d0*/  @!P1 FFMA.FTZ R86, R162, R86, R163 ;  /* 0x00000056a2569223 */ /* 0x000fe200000100a3 */
[----:B------:R-:W-:-:S04]  /*c3e0*/  @!P1 MOV R162, R151 ;  /* 0x0000009700a29202 */ /* 0x000fc80000000f00 */
[----:B------:R-:W-:Y:S01]  /*c3f0*/  @!P1 MOV R163, R86 ;  /* 0x0000005600a39202 */ /* 0x000fe20000000f00 */
[----:B------:R-:W-:Y:S01]  /*c400*/  HFMA2 R86, -RZ, RZ, 0, 2.384185791015625e-07 ;  /* 0x00000004ff567431 */ /* 0x000fe200000001ff */
[----:B------:R-:W-:-:S07]  /*c410*/  MOV R153, R162 ;  /* 0x000000a200997202 */ /* 0x000fce0000000f00 */
[----:B------:R-:W-:Y:S05]  /*c420*/  WARPSYNC.COLLECTIVE R152, `(.L_x_622) ;  /* 0x0000000098087348 */ /* 0x000fea0003c00000 */
[----:B------:R0:W1:Y:S02]  /*c430*/  SHFL.DOWN P0, R153, R153, R86, R87 ;  /* 0x0800005699997389 */ /* 0x0000640000000057 */
[----:B01----:R-:W-:Y:S05]  /*c440*/  ENDCOLLECTIVE ;  /* 0x000000000000791b */ /* 0x003fea0003800000 */
.L_x_622:
[----:B------:R-:W-:Y:S01]  /*c450*/  IMAD.MOV.U32 R151, RZ, RZ, R153 ;  /* 0x000000ffff977224 */ /* 0x000fe200078e0099 */
[----:B------:R-:W-:-:S03]  /*c460*/  MOV R153, R163 ;  /* 0x000000a300997202 */ /* 0x000fc60000000f00 */
[----:B------:R-:W-:-:S07]  /*c470*/  @!P3 FMUL.FTZ R151, R162, R151 ;  /* 0x00000097a297b220 */ /* 0x000fce0000410000 */
[----:B------:R-:W-:Y:S05]  /*c480*/  WARPSYNC.COLLECTIVE R152, `(.L_x_623) ;  /* 0x0000000098087348 */ /* 0x000fea0003c00000 */
[----:B------:R0:W1:Y:S02]  /*c490*/  SHFL.DOWN P0, R153, R153, R86, R87 ;  /* 0x0800005699997389 */ /* 0x0000640000000057 */
[----:B01----:R-:W-:Y:S05]  /*c4a0*/  ENDCOLLECTIVE ;  /* 0x000000000000791b */ /* 0x003fea0003800000 */
.L_x_623:
[----:B------:R-:W-:-:S05]  /*c4b0*/  MOV R86, R153 ;  /* 0x0000009900567202 */ /* 0x000fca0000000f00 */
[----:B------:R-:W-:Y:S01]  /*c4c0*/  @!P3 FFMA.FTZ R86, R162, R86, R163 ;  /* 0x00000056a256b223 */ /* 0x000fe200000100a3 */
[----:B------:R-:W-:-:S04]  /*c4d0*/  @!P3 MOV R162, R151 ;  /* 0x0000009700a2b202 */ /* 0x000fc80000000f00 */
[----:B------:R-:W-:Y:S01]  /*c4e0*/  @!P3 MOV R163, R86 ;  /* 0x0000005600a3b202 */ /* 0x000fe20000000f00 */
[----:B------:R-:W-:Y:S01]  /*c4f0*/  HFMA2 R86, -RZ, RZ, 0, 4.76837158203125e-07 ;  /* 0x00000008ff567431 */ /* 0x000fe200000001ff */
[----:B------:R-:W-:-:S07]  /*c500*/  MOV R153, R162 ;  /* 0x000000a200997202 */ /* 0x000fce0000000f00 */
[----:B------:R-:W-:Y:S05]  /*c510*/  WARPSYNC.COLLECTIVE R152, `(.L_x_624) ;  /* 0x0000000098087348 */ /* 0x000fea0003c00000 */
[----:B------:R0:W1:Y:S02]  /*c520*/  SHFL.DOWN P0, R153, R153, R86, R87 ;  /* 0x0800005699997389 */ /* 0x0000640000000057 */
[----:B01----:R-:W-:Y:S05]  /*c530*/  ENDCOLLECTIVE ;  /* 0x000000000000791b */ /* 0x003fea0003800000 */
.L_x_624:
[----:B------:R-:W-:Y:S02]  /*c540*/  MOV R151, R153 ;  /* 0x0000009900977202 */ /* 0x000fe40000000f00 */
[----:B------:R-:W-:-:S03]  /*c550*/  MOV R153, R163 ;  /* 0x000000a300997202 */ /* 0x000fc60000000f00 */
[----:B------:R-:W-:-:S07]  /*c560*/  @!P4 FMUL.FTZ R151, R162, R151 ;  /* 0x00000097a297c220 */ /* 0x000fce0000410000 */
[----:B------:R-:W-:Y:S05]  /*c570*/  WARPSYNC.COLLECTIVE R152, `(.L_x_625) ;  /* 0x0000000098087348 */ /* 0x000fea0003c00000 */
[----:B------:R0:W1:Y:S02]  /*c580*/  SHFL.DOWN P0, R153, R153, R86, R87 ;  /* 0x0800005699997389 */ /* 0x0000640000000057 */
[----:B01----:R-:W-:Y:S05]  /*c590*/  ENDCOLLECTIVE ;  /* 0x000000000000791b */ /* 0x003fea0003800000 */
.L_x_625:
[----:B------:R-:W-:-:S04]  /*c5a0*/  IMAD.MOV.U32 R86, RZ, RZ, R153 ;  /* 0x000000ffff567224 */ /* 0x000fc800078e0099 */
[----:B------:R-:W-:Y:S01]  /*c5b0*/  @!P4 FFMA.FTZ R86, R162, R86, R163 ;  /* 0x00000056a256c223 */ /* 0x000fe200000100a3 */
[----:B------:R-:W-:-:S04]  /*c5c0*/  @!P4 MOV R162, R151 ;  /* 0x0000009700a2c202 */ /* 0x000fc80000000f00 */
[----:B------:R-:W-:Y:S01]  /*c5d0*/  @!P4 MOV R163, R86 ;  /* 0x0000005600a3c202 */ /* 0x000fe20000000f00 */
[----:B------:R-:W-:Y:S01]  /*c5e0*/  HFMA2 R86, -RZ, RZ, 0, 9.5367431640625e-07 ;  /* 0x00000010ff567431 */ /* 0x000fe200000001ff */
[----:B------:R-:W-:-:S07]  /*c5f0*/  MOV R153, R162 ;  /* 0x000000a200997202 */ /* 0x000fce0000000f00 */
[----:B------:R-:W-:Y:S05]  /*c600*/  WARPSYNC.COLLECTIVE R152, `(.L_x_626) ;  /* 0x0000000098087348 */ /* 0x000fea0003c00000 */
[----:B------:R0:W1:Y:S02]  /*c610*/  SHFL.DOWN P0, R153, R153, R86, R87 ;  /* 0x0800005699997389 */ /* 0x0000640000000057 */
[----:B01----:R-:W-:Y:S05]  /*c620*/  ENDCOLLECTIVE ;  /* 0x000000000000791b */ /* 0x003fea0003800000 */
.L_x_626:
[----:B------:R-:W-:Y:S02]  /*c630*/  MOV R151, R153 ;  /* 0x0000009900977202 */ /* 0x000fe40000000f00 */
[----:B------:R-:W-:-:S03]  /*c640*/  MOV R153, R163 ;  /* 0x000000a300997202 */ /* 0x000fc60000000f00 */
[----:B------:R-:W-:-:S07]  /*c650*/  @!P5 FMUL.FTZ R151, R162, R151 ;  /* 0x00000097a297d220 */ /* 0x000fce0000410000 */
[----:B------:R-:W-:Y:S05]  /*c660*/  WARPSYNC.COLLECTIVE R152, `(.L_x_627) ;  /* 0x0000000098087348 */ /* 0x000fea0003c00000 */
[----:B------:R0:W1:Y:S02]  /*c670*/  SHFL.DOWN P0, R153, R153, R86, R87 ;  /* 0x0800005699997389 */ /* 0x0000640000000057 */
[----:B01----:R-:W-:Y:S05]  /*c680*/  ENDCOLLECTIVE ;  /* 0x000000000000791b */ /* 0x003fea0003800000 */
.L_x_627:
[----:B------:R-:W-:Y:S01]  /*c690*/  HFMA2 R87, -RZ, RZ, 0, 0 ;  /* 0x00000000ff577431 */ /* 0x000fe200000001ff */
[----:B------:R-:W-:-:S05]  /*c6a0*/  MOV R86, R153 ;  /* 0x0000009900567202 */ /* 0x000fca0000000f00 */
[----:B------:R-:W-:Y:S01]  /*c6b0*/  @!P5 FFMA.FTZ R86, R162, R86, R163 ;  /* 0x00000056a256d223 */ /* 0x000fe200000100a3 */
[----:B------:R-:W-:-:S04]  /*c6c0*/  @!P5 IMAD.MOV.U32 R162, RZ, RZ, R151 ;  /* 0x000000ffffa2d224 */ /* 0x000fc800078e0097 */
[----:B------:R-:W-:Y:S02]  /*c6d0*/  @!P5 MOV R163, R86 ;  /* 0x0000005600a3d202 */ /* 0x000fe40000000f00 */
[----:B------:R-:W-:Y:S02]  /*c6e0*/  MOV R151, R162 ;  /* 0x000000a200977202 */ /* 0x000fe40000000f00 */
[----:B------:R-:W-:-:S07]  /*c6f0*/  MOV R86, 0x1f ;  /* 0x0000001f00567802 */ /* 0x000fce0000000f00 */
[----:B------:R-:W-:Y:S05]  /*c700*/  WARPSYNC.COLLECTIVE R152, `(.L_x_628) ;  /* 0x0000000098087348 */ /* 0x000fea0003c00000 */
[----:B------:R0:W1:Y:S02]  /*c710*/  SHFL.IDX P3, R153, R151, R87, R86 ;  /* 0x0000005797997389 */ /* 0x0000640000060056 */
[----:B01----:R-:W-:Y:S05]  /*c720*/  ENDCOLLECTIVE ;  /* 0x000000000000791b */ /* 0x003fea0003800000 */
.L_x_628:
[----:B------:R-:W-:Y:S02]  /*c730*/  MOV R151, R163 ;  /* 0x000000a300977202 */ /* 0x000fe40000000f00 */
[----:B------:R-:W-:-:S07]  /*c740*/  MOV R157, R153 ;  /* 0x00000099009d7202 */ /* 0x000fce0000000f00 */
[----:B------:R-:W-:Y:S05]  /*c750*/  WARPSYNC.COLLECTIVE R152, `(.L_x_629) ;  /* 0x0000000098087348 */ /* 0x000fea0003c00000 */
[----:B------:R0:W1:Y:S02]  /*c760*/  SHFL.IDX P3, R153, R151, R87, R86 ;  /* 0x0000005797997389 */ /* 0x0000640000060056 */
[----:B01----:R-:W-:Y:S05]  /*c770*/  ENDCOLLECTIVE ;  /* 0x000000000000791b */ /* 0x003fea0003800000 */
.L_x_629:
[----:B------:R-:W-:Y:S02]  /*c780*/  HFMA2 R86, -RZ, RZ, 0, 5.9604644775390625e-08 ;  /* 0x00000001ff567431 */ /* 0x000fe400000001ff */
[----:B------:R-:W-:Y:S01]  /*c790*/  IMAD.MOV.U32 R87, RZ, RZ, 0x1f ;  /* 0x0000001fff577424 */ /* 0x000fe200078e00ff */
[----:B------:R-:W-:Y:S02]  /*c7a0*/  MOV R151, R42 ;  /* 0x0000002a00977202 */ /* 0x000fe40000000f00 */
[----:B------:R-:W-:Y:S02]  /*c7b0*/  MOV R156, R153 ;  /* 0x00000099009c7202 */ /* 0x000fe40000000f00 */
[----:B------:R-:W-:-:S03]  /*c7c0*/  MOV R153, R162 ;  /* 0x000000a200997202 */ /* 0x000fc60000000f00 */
[-C--:B------:R-:W-:Y:S01]  /*c7d0*/  FFMA.FTZ R156, R43, R157.reuse, R156 ;  /* 0x0000009d2b9c7223 */ /* 0x080fe2000001009c */
[----:B------:R-:W-:-:S07]  /*c7e0*/  FMUL.FTZ R157, R42, R157 ;  /* 0x0000009d2a9d7220 */ /* 0x000fce0000410000 */
[----:B------:R-:W-:Y:S05]  /*c7f0*/  WARPSYNC.COLLECTIVE R152, `(.L_x_630) ;  /* 0x0000000098087348 */ /* 0x000fea0003c00000 */
[----:B------:R0:W1:Y:S02]  /*c800*/  SHFL.DOWN P0, R153, R153, R86, R87 ;  /* 0x0800005699997389 */ /* 0x0000640000000057 */
[----:B01----:R-:W-:Y:S05]  /*c810*/  ENDCOLLECTIVE ;  /* 0x000000000000791b */ /* 0x003fea0003800000 */
.L_x_630:
[----:B------:R-:W-:Y:S02]  /*c820*/  MOV R162, R153 ;  /* 0x0000009900a27202 */ /* 0x000fe40000000f00 */
[----:B------:R-:W-:-:S07]  /*c830*/  MOV R153, R163 ;  /* 0x000000a300997202 */ /* 0x000fce0000000f00 */
[----:B------:R-:W-:Y:S05]  /*c840*/  WARPSYNC.COLLECTIVE R152, `(.L_x_631) ;  /* 0x0000000098087348 */ /* 0x000fea0003c00000 */
[----:B------:R0:W1:Y:S02]  /*c850*/  SHFL.DOWN P0, R153, R153, R86, R87 ;  /* 0x0800005699997389 */ /* 0x0000640000000057 */
[----:B01----:R-:W-:Y:S05]  /*c860*/  ENDCOLLECTIVE ;  /* 0x000000000000791b */ /* 0x003fea0003800000 */
.L_x_631:
[----:B------:R-:W-:Y:S01]  /*c870*/  HFMA2 R87, -RZ, RZ, 0, 0 ;  /* 0x00000000ff577431 */ /* 0x000fe200000001ff */
[----:B------:R-:W-:Y:S02]  /*c880*/  MOV R86, 0x1f ;  /* 0x0000001f00567802 */ /* 0x000fe40000000f00 */
[----:B------:R-:W-:-:S07]  /*c890*/  MOV R163, R153 ;  /* 0x0000009900a37202 */ /* 0x000fce0000000f00 */
[----:B------:R-:W-:Y:S05]  /*c8a0*/  WARPSYNC.COLLECTIVE R152, `(.L_x_632) ;  /* 0x0000000098087348 */ /* 0x000fea0003c00000 */
[----:B------:R0:W1:Y:S02]  /*c8b0*/  SHFL.IDX P3, R153, R151, R87, R86 ;  /* 0x0000005797997389 */ /* 0x0000640000060056 */
[----:B01----:R-:W-:Y:S05]  /*c8c0*/  ENDCOLLECTIVE ;  /* 0x000000000000791b */ /* 0x003fea0003800000 */
.L_x_632:
[----:B------:R-:W-:Y:S02]  /*c8d0*/  ISETP.NE.AND P0, PT, R79, 0x1f, PT ;  /* 0x0000001f4f00780c */ /* 0x000fe40003f05270 */
[----:B------:R-:W-:Y:S02]  /*c8e0*/  MOV R151, R43 ;  /* 0x0000002b00977202 */ /* 0x000fe40000000f00 */
[----:B------:R-:W-:-:S09]  /*c8f0*/  MOV R42, R153 ;  /* 0x00000099002a7202 */ /* 0x000fd20000000f00 */
[----:B------:R-:W-:Y:S05]  /*c900*/  WARPSYNC.COLLECTIVE R152, `(.L_x_633) ;  /* 0x0000000098087348 */ /* 0x000fea0003c00000 */
[----:B------:R0:W1:Y:S02]  /*c910*/  SHFL.IDX P3, R153, R151, R87, R86 ;  /* 0x0000005797997389 */ /* 0x0000640000060056 */
[----:B01----:R-:W-:Y:S05]  /*c920*/  ENDCOLLECTIVE ;  /* 0x000000000000791b */ /* 0x003fea0003800000 */
.L_x_633:
[----:B------:R-:W-:Y:S01]  /*c930*/  MOV R43, R153 ;  /* 0x00000099002b7202 */ /* 0x000fe20000000f00 */
[----:B------:R-:W-:Y:S06]  /*c940*/  BRA `(.L_x_634) ;  /* 0xffffffa400f87947 */ /* 0x000fec000383ffff */
.L_x_635:
        /* <DEDUP_REMOVED lines=11> */
.L_x_10414:


//--------------------- .text._Z25selective_scan_bwd_kernelI32Selective_Scan_bwd_kernel_traitsILi128ELi16ELb0ELb0ELb1ELb1ELb1EN3c104HalfEfEEv12SSMParamsBwd --------------------------
	.section	.text._Z25selective_scan_bwd_kernelI32Selective_Scan_bwd_kernel_traitsILi128ELi16ELb0ELb0ELb1ELb1ELb1EN3c104HalfEfEEv12SSMParamsBwd,"ax",@progbits
	.align	128
        .global         _Z25selective_scan_bwd_kernelI32Selective_Scan_bwd_kernel_traitsILi128ELi16ELb0ELb0ELb1ELb1ELb1EN3c104HalfEfEEv12SSMParamsBwd
        .type           _Z25selective_scan_bwd_kernelI32Selective_Scan_bwd_kernel_traitsILi128ELi16ELb0ELb0ELb1ELb1ELb1EN3c104HalfEfEEv12SSMParamsBwd,@function
        .size           _Z25selective_scan_bwd_kernelI32Selective_Scan_bwd_kernel_traitsILi128ELi16ELb0ELb0ELb1ELb1ELb1EN3c104HalfEfEEv12SSMParamsBwd,(.L_x_10415 - _Z25selective_scan_bwd_kernelI32Selective_Scan_bwd_kernel_traitsILi128ELi16ELb0ELb0ELb1ELb1ELb1EN3c104HalfEfEEv12SSMParamsBwd)
        .other          _Z25selective_scan_bwd_kernelI32Selective_Scan_bwd_kernel_traitsILi128ELi16ELb0ELb0ELb1ELb1ELb1EN3c104HalfEfEEv12SSMParamsBwd,@"STO_CUDA_ENTRY STV_DEFAULT"
_Z25selective_scan_bwd_kernelI32Selective_Scan_bwd_kernel_traitsILi128ELi16ELb0ELb0ELb1ELb1ELb1EN3c104HalfEfEEv12SSMParamsBwd:
.text._Z25selective_scan_bwd_kernelI32Selective_Scan_bwd_kernel_traitsILi128ELi16ELb0ELb0ELb1ELb1ELb1EN3c104HalfEfEEv12SSMParamsBwd:
        /* <DEDUP_REMOVED lines=39> */
[----:B------:R-:W-:Y:S02]  /*0270*/  UIMAD UR23, UR12, UR23, UR5 ;  /* 0x000000170c1772a4 */ /* 0x000fe4000f8e0205 */
[----:B------:R-:W-:Y:S01]  /*0280*/  UIMAD UR22, UR12, UR11, UR17 ;  /* 0x0000000b0c1672a4 */ /* 0x000fe2000f8e0211 */
[----:B------:R-:W4:Y:S05]  /*0290*/  LDCU.128 UR8, c[0x0][0x460] ;  /* 0x00008c00ff0877ac */ /* 0x000f2a0008000c00 */
[----:B------:R-:W5:Y:S01]  /*02a0*/  I2F.RP R0, UR29 ;  /* 0x0000001d00007d06 */ /* 0x000f620008209400 */
[----:B-1----:R-:W-:Y:S01]  /*02b0*/  ULEA UR15, UR24, 0xfffff800, 0xb ;  /* 0xfffff800180f7891 */ /* 0x002fe2000f8e58ff */
[----:B------:R-:W1:Y:S03]  /*02c0*/  LDCU.64 UR20, c[0x0][0x498] ;  /* 0x00009300ff1477ac */ /* 0x000e660008000a00 */
[----:B------:R-:W-:-:S02]  /*02d0*/  UIADD3 UR17, UP0, UPT, UR15, UR4, URZ ;  /* 0x000000040f117290 */ /* 0x000fc4000ff1e0ff */
[----:B------:R-:W-:Y:S01]  /*02e0*/  UIADD3 UR19, UP2, UPT, UR15, UR16, URZ ;  /* 0x000000100f137290 */ /* 0x000fe2000ff5e0ff */
[----:B------:R-:W-:Y:S01]  /*02f0*/  UMOV UR4, URZ ;  /* 0x000000ff00047c82 */ /* 0x000fe20008000000 */
[----:B------:R-:W-:Y:S02]  /*0300*/  USHF.R.S32.HI UR14, URZ, 0x1f, UR15 ;  /* 0x0000001fff0e7899 */ /* 0x000fe4000801140f */
[----:B----4-:R-:W-:Y:S01]  /*0310*/  ULEA UR16, UP1, UR17, UR8, 0x1 ;  /* 0x0000000811107291 */ /* 0x010fe2000f8208ff */
[----:B-----5:R-:W3:Y:S01]  /*0320*/  MUFU.RCP R0, R0 ;  /* 0x0000000000007308 */ /* 0x020ee20000001000 */
[----:B------:R-:W-:Y:S01]  /*0330*/  UIADD3.X UR8, UPT, UPT, UR14, UR22, URZ, UP2, !UPT ;  /* 0x000000160e087290 */ /* 0x000fe200097fe4ff */
[----:B------:R-:W4:Y:S01]  /*0340*/  LDCU.64 UR6, c[0x0][0x3d0] ;  /* 0x00007a00ff0677ac */ /* 0x000f220008000a00 */
[----:B---3--:R-:W-:Y:S02]  /*0350*/  IADD3 R2, PT, PT, R0, 0xffffffe, RZ ;  /* 0x0ffffffe00027810 */ /* 0x008fe40007ffe0ff */
        /* <DEDUP_REMOVED lines=9> */
[----:B------:R-:W-:Y:S02]  /*03f0*/  UIADD3.X UR10, UPT, UPT, UR14, UR23, URZ, UP0, !UPT ;  /* 0x000000170e0a7290 */ /* 0x000fe400087fe4ff */
[----:B------:R-:W-:Y:S02]  /*0400*/  UIMAD.WIDE.U32 UR4, UR5, UR25, URZ ;  /* 0x00000019050472a5 */ /* 0x000fe4000f8e00ff */
[----:B------:R-:W-:Y:S02]  /*0410*/  ULEA.HI.X UR17, UR17, UR9, UR10, 0x1, UP1 ;  /* 0x0000000911117291 */ /* 0x000fe400088f0c0a */
[----:B------:R-:W-:Y:S01]  /*0420*/  ULEA.HI.X UR19, UR19, UR11, UR8, 0x1, UP3 ;  /* 0x0000000b13137291 */ /* 0x000fe200098f0c08 */
[----:B------:R-:W3:Y:S02]  /*0430*/  LDCU.64 UR22, c[0x0][0x4a0] ;  /* 0x00009400ff1677ac */ /* 0x000ee40008000a00 */
[----:B------:R-:W-:Y:S01]  /*0440*/  UMOV UR10, UR5 ;  /* 0x00000005000a7c82 */ /* 0x000fe20008000000 */
[----:B-1----:R-:W-:-:S02]  /*0450*/  UIMAD.WIDE.U32 UR4, UR13, UR20, URZ ;  /* 0x000000140d0472a5 */ /* 0x002fc4000f8e00ff */
[----:B------:R-:W-:Y:S02]  /*0460*/  UIADD3 UR11, UPT, UPT, -UR10, URZ, URZ ;  /* 0x000000ff0a0b7290 */ /* 0x000fe4000fffe1ff */
[----:B--2---:R-:W-:Y:S02]  /*0470*/  UISETP.NE.U32.AND UP0, UPT, UR26, URZ, UPT ;  /* 0x000000ff1a00728c */ /* 0x004fe4000bf05070 */
[----:B------:R-:W-:Y:S02]  /*0480*/  UIMAD UR11, UR29, UR11, UR25 ;  /* 0x0000000b1d0b72a4 */ /* 0x000fe4000f8e0219 */
[----:B------:R-:W-:Y:S02]  /*0490*/  UIMAD UR5, UR13, UR21, UR5 ;  /* 0x000000150d0572a4 */ /* 0x000fe4000f8e0205 */
[----:B------:R-:W-:Y:S02]  /*04a0*/  UISETP.GT.U32.AND UP2, UPT, UR29, UR11, UPT ;  /* 0x0000000b1d00728c */ /* 0x000fe4000bf44070 */
[----:B----4-:R-:W-:-:S02]  /*04b0*/  UIMAD.WIDE.U32 UR20, UR13, UR6, URZ ;  /* 0x000000060d1472a5 */ /* 0x010fc4000f8e00ff */
[----:B------:R-:W-:Y:S02]  /*04c0*/  ULOP3.LUT UR6, UR12, UR28, URZ, 0x3c, !UPT ;  /* 0x0000001c0c067292 */ /* 0x000fe4000f8e3cff */
[----:B------:R-:W-:Y:S02]  /*04d0*/  UISETP.NE.AND.EX UP0, UPT, UR27, URZ, UPT, UP0 ;  /* 0x000000ff1b00728c */ /* 0x000fe4000bf05300 */
[----:B---3--:R-:W-:Y:S01]  /*04e0*/  UIMAD.WIDE.U32 UR8, UR12, UR22, UR4 ;  /* 0x000000160c0872a5 */ /* 0x008fe2000f8e0004 */
[----:B------:R-:W1:Y:S02]  /*04f0*/  LDCU.64 UR26, c[0x0][0x528] ;  /* 0x0000a500ff1a77ac */ /* 0x000e640008000a00 */
[----:B------:R-:W-:Y:S02]  /*0500*/  @!UP2 UIADD3 UR11, UPT, UPT, UR11, -UR29, URZ ;  /* 0x8000001d0b0ba290 */ /* 0x000fe4000fffe0ff */
[----:B------:R-:W-:Y:S02]  /*0510*/  @!UP2 UIADD3 UR10, UPT, UPT, UR10, 0x1, URZ ;  /* 0x000000010a0aa890 */ /* 0x000fe4000fffe0ff */
[----:B------:R-:W-:-:S02]  /*0520*/  UISETP.GE.U32.AND UP1, UPT, UR11, UR29, UPT ;  /* 0x0000001d0b00728c */ /* 0x000fc4000bf26070 */
[----:B------:R-:W-:Y:S02]  /*0530*/  UISETP.GE.AND UP2, UPT, UR6, URZ, UPT ;  /* 0x000000ff0600728c */ /* 0x000fe4000bf46270 */
[----:B------:R-:W-:Y:S02]  /*0540*/  UIMAD UR21, UR13, UR7, UR21 ;  /* 0x000000070d1572a4 */ /* 0x000fe4000f8e0215 */
[----:B------:R-:W-:Y:S01]  /*0550*/  UIMAD UR7, UR12, UR23, UR9 ;  /* 0x000000170c0772a4 */ /* 0x000fe2000f8e0209 */
[----:B------:R-:W2:Y:S04]  /*0560*/  LDCU.64 UR22, c[0x0][0x3e8] ;  /* 0x00007d00ff1677ac */ /* 0x000ea80008000a00 */
[----:B------:R-:W-:Y:S02]  /*0570*/  @UP1 UIADD3 UR10, UPT, UPT, UR10, 0x1, URZ ;  /* 0x000000010a0a1890 */ /* 0x000fe4000fffe0ff */
[----:B------:R-:W-:Y:S01]  /*0580*/  UISETP.NE.AND UP1, UPT, UR28, URZ, UPT ;  /* 0x000000ff1c00728c */ /* 0x000fe2000bf25270 */
[----:B------:R-:W3:Y:S01]  /*0590*/  @UP0 LDCU UR25, c[0x0][0x384] ;  /* 0x00007080ff1907ac */ /* 0x000ee20008000800 */
[----:B------:R-:W-:-:S02]  /*05a0*/  @!UP2 UIADD3 UR10, UPT, UPT, -UR10, URZ, URZ ;  /* 0x000000ff0a0aa290 */ /* 0x000fc4000fffe1ff */
[----:B------:R-:W-:Y:S01]  /*05b0*/  UIADD3 UR9, UP2, UPT, UR15, UR8, URZ ;  /* 0x000000080f097290 */ /* 0x000fe2000ff5e0ff */
[----:B------:R-:W4:Y:S06]  /*05c0*/  LDCU.64 UR4, c[0x0][0x450] ;  /* 0x00008a00ff0477ac */ /* 0x000f2c0008000a00 */
[----:B------:R-:W-:Y:S02]  /*05d0*/  @!UP1 ULOP3.LUT UR10, URZ, UR28, URZ, 0x33, !UPT ;  /* 0x0000001cff0a9292 */ /* 0x000fe4000f8e33ff */
[----:B-1----:R-:W-:Y:S02]  /*05e0*/  ULEA UR8, UP1, UR9, UR26, 0x1 ;  /* 0x0000001a09087291 */ /* 0x002fe4000f8208ff */
[----:B------:R-:W-:Y:S01]  /*05f0*/  USHF.R.S32.HI UR6, URZ, 0x1f, UR10 ;  /* 0x0000001fff067899 */ /* 0x000fe2000801140a */
[----:B------:R-:W1:Y:S03]  /*0600*/  @UP0 LDCU UR26, c[0x0][0x38c] ;  /* 0x00007180ff1a07ac */ /* 0x000e660008000800 */
[----:B--2---:R-:W-:Y:S01]  /*0610*/  UIMAD UR6, UR6, UR22, URZ ;  /* 0x00000016060672a4 */ /* 0x004fe2000f8e02ff */
[----:B------:R-:W2:Y:S01]  /*0620*/  @UP0 LDCU.64 UR28, c[0x0][0x480] ;  /* 0x00009000ff1c07ac */ /* 0x000ea20008000a00 */
[----:B------:R-:W-:-:S02]  /*0630*/  UIADD3.X UR7, UPT, UPT, UR14, UR7, URZ, UP2, !UPT ;  /* 0x000000070e077290 */ /* 0x000fc400097fe4ff */
[----:B------:R-:W-:Y:S02]  /*0640*/  UIMAD.WIDE.U32 UR20, UR10, UR22, UR20 ;  /* 0x000000160a1472a5 */ /* 0x000fe4000f8e0014 */
[----:B------:R-:W-:Y:S02]  /*0650*/  UIMAD UR11, UR10, UR23, UR6 ;  /* 0x000000170a0b72a4 */ /* 0x000fe4000f8e0206 */
[----:B---3--:R-:W-:Y:S02]  /*0660*/  @UP0 UIMAD UR13, UR13, UR25, UR12 ;  /* 0x000000190d0d02a4 */ /* 0x008fe4000f8e020c */
[----:B------:R-:W-:Y:S02]  /*0670*/  ULEA.HI.X UR9, UR9, UR27, UR7, 0x1, UP1 ;  /* 0x0000001b09097291 */ /* 0x000fe400088f0c07 */
[----:B------:R-:W-:Y:S02]  /*0680*/  UIADD3 UR15, UP1, UPT, UR15, UR20, URZ ;  /* 0x000000140f0f7290 */ /* 0x000fe4000ff3e0ff */
[----:B------:R-:W-:-:S02]  /*0690*/  UIADD3 UR11, UPT, UPT, UR21, UR11, URZ ;  /* 0x0000000b150b7290 */ /* 0x000fc4000fffe0ff */
[----:B------:R-:W-:Y:S02]  /*06a0*/  @UP0 UIMAD UR13, UR13, UR24, URZ ;  /* 0x000000180d0d02a4 */ /* 0x000fe4000f8e02ff */
[----:B----4-:R-:W-:Y:S02]  /*06b0*/  ULEA UR22, UP2, UR15, UR4, 0x1 ;  /* 0x000000040f167291 */ /* 0x010fe4000f8408ff */
[----:B------:R-:W-:Y:S02]  /*06c0*/  UIADD3.X UR23, UPT, UPT, UR14, UR11, URZ, UP1, !UPT ;  /* 0x0000000b0e177290 */ /* 0x000fe40008ffe4ff */
[----:B-1----:R-:W-:Y:S02]  /*06d0*/  @UP0 UIMAD UR13, UR13, UR26, URZ ;  /* 0x0000001a0d0d02a4 */ /* 0x002fe4000f8e02ff */
[----:B------:R-:W-:Y:S01]  /*06e0*/  ULEA.HI.X UR23, UR15, UR5, UR23, 0x1, UP2 ;  /* 0x000000050f177291 */ /* 0x000fe200090f0c17 */
[----:B------:R-:W-:Y:S02]  /*06f0*/  UMOV UR4, URZ ;  /* 0x000000ff00047c82 */ /* 0x000fe40008000000 */
[----:B------:R-:W-:Y:S01]  /*0700*/  UMOV UR5, URZ ;  /* 0x000000ff00057c82 */ /* 0x000fe20008000000 */
[----:B--2---:R-:W-:-:S02]  /*0710*/  @UP0 UIMAD.WIDE UR4, UR13, 0x8, UR28 ;  /* 0x000000080d0408a5 */ /* 0x004fc4000f8e021c */
        /* <DEDUP_REMOVED lines=8> */
[----:B------:R2:W-:Y:S01]  /*07a0*/  STL [R1+0xc8], RZ ;  /* 0x0000c8ff01007387 */ /* 0x0005e20000100800 */
[----:B------:R-:W-:Y:S01]  /*07b0*/  UMOV UR20, UR8 ;  /* 0x0000000800147c82 */ /* 0x000fe20008000000 */
[----:B------:R-:W-:Y:S02]  /*07c0*/  UMOV UR21, UR9 ;  /* 0x0000000900157c82 */ /* 0x000fe40008000000 */
[----:B------:R2:W-:Y:S01]  /*07d0*/  STL [R1+0xcc], RZ ;  /* 0x0000ccff01007387 */ /* 0x0005e20000100800 */
[C---:B0-----:R-:W-:Y:S01]  /*07e0*/  IMAD.SHL.U32 R5, R79.reuse, 0x10, RZ ;  /* 0x000000104f057824 */ /* 0x041fe200078e00ff */
[----:B------:R-:W-:-:S04]  /*07f0*/  LOP3.LUT R0, R79, 0x1f, RZ, 0xc0, !PT ;  /* 0x0000001f4f007812 */ /* 0x000fc800078ec0ff */
[----:B-12---:R-:W-:-:S07]  /*0800*/  LOP3.LUT R5, R0, 0x3e00, R5, 0xf8, !PT ;  /* 0x00003e0000057812 */ /* 0x006fce00078ef805 */
.L_x_716:
[----:B0-----:R-:W0:Y:S01]  /*0810*/  LDCU UR27, c[0x0][0x388] ;  /* 0x00007100ff1b77ac */ /* 0x001e220008000800 */
[----:B------:R-:W-:Y:S02]  /*0820*/  SHF.L.U32 R85, R79, 0x4, RZ ;  /* 0x000000044f557819 */ /* 0x000fe400000006ff */
[----:B------:R-:W-:Y:S01]  /*0830*/  LOP3.LUT R45, R45, 0xfffffbff, RZ, 0xc0, !PT ;  /* 0xfffffbff2d2d7812 */ /* 0x000fe200078ec0ff */
[----:B------:R-:W-:Y:S01]  /*0840*/  USHF.L.U32 UR36, UR11, 0xb, URZ ;  /* 0x0000000b0b247899 */ /* 0x000fe200080006ff */
[----:B------:R-:W-:Y:S02]  /*0850*/  LOP3.LUT R78, R85, 0x3e00, RZ, 0xc0, !PT ;  /* 0x00003e00554e7812 */ /* 0x000fe400078ec0ff */
[----:B------:R-:W-:Y:S01]  /*0860*/  MOV R2, UR16 ;  /* 0x0000001000027c02 */ /* 0x000fe20008000f00 */
[----:B------:R-:W-:Y:S01]  /*0870*/  UIADD3 UR26, UPT, UPT, UR36, -0x800, URZ ;  /* 0xfffff800241a7890 */ /* 0x000fe2000fffe0ff */
[----:B------:R-:W-:Y:S02]  /*0880*/  LOP3.LUT R77, R78, 0x1f, R79, 0xf8, !PT ;  /* 0x0000001f4e4d7812 */ /* 0x000fe400078ef84f */
[----:B------:R-:W-:-:S02]  /*0890*/  MOV R3, UR17 ;  /* 0x0000001100037c02 */ /* 0x000fc40008000f00 */
[C---:B------:R-:W-:Y:S02]  /*08a0*/  LOP3.LUT R76, R77.reuse, 0x20, RZ, 0xfc, !PT ;  /* 0x000000204d4c7812 */ /* 0x040fe400078efcff */
[----:B------:R-:W-:Y:S01]  /*08b0*/  LOP3.LUT R75, R77, 0x40, RZ, 0xfc, !PT ;  /* 0x000000404d4b7812 */ /* 0x000fe200078efcff */
[----:B------:R-:W-:Y:S01]  /*08c0*/  IMAD.WIDE.U32 R6, R5, 0x2, R2 ;  /* 0x0000000205067825 */ /* 0x000fe200078e0002 */
[C---:B------:R-:W-:Y:S01]  /*08d0*/  LOP3.LUT R74, R77.reuse, 0x60, RZ, 0xfc, !PT ;  /* 0x000000604d4a7812 */ /* 0x040fe200078efcff */
[----:B0-----:R-:W-:Y:S01]  /*08e0*/  UIADD3 UR8, UPT, UPT, -UR26, UR27, URZ ;  /* 0x0000001b1a087290 */ /* 0x001fe2000fffe1ff */
[C---:B------:R-:W-:Y:S02]  /*08f0*/  SHF.L.U32 R4, R77.reuse, 0x1, RZ ;  /* 0x000000014d047819 */ /* 0x040fe400000006ff */
[----:B------:R-:W-:Y:S02]  /*0900*/  LOP3.LUT R73, R77, 0x80, RZ, 0xfc, !PT ;  /* 0x000000804d497812 */ /* 0x000fe400078efcff */
[----:B------:R-:W-:-:S02]  /*0910*/  IADD3 R2, P1, PT, R4, UR18, RZ ;  /* 0x0000001204027c10 */ /* 0x000fc4000ff3e0ff */
[----:B------:R-:W-:Y:S02]  /*0920*/  ISETP.GE.AND P0, PT, R5, UR8, PT ;  /* 0x0000000805007c0c */ /* 0x000fe4000bf06270 */
[----:B------:R-:W-:Y:S02]  /*0930*/  ISETP.GE.AND P6, PT, R75, UR8, PT ;  /* 0x000000084b007c0c */ /* 0x000fe4000bfc6270 */
[----:B------:R-:W-:Y:S02]  /*0940*/  ISETP.GE.AND P5, PT, R74, UR8, PT ;  /* 0x000000084a007c0c */ /* 0x000fe4000bfa6270 */
[----:B------:R-:W-:Y:S02]  /*0950*/  IADD3.X R3, PT, PT, RZ, UR19, RZ, P1, !PT ;  /* 0x00000013ff037c10 */ /* 0x000fe40008ffe4ff */
[----:B------:R-:W-:Y:S02]  /*0960*/  ISETP.GE.AND P4, PT, R73, UR8, PT ;  /* 0x0000000849007c0c */ /* 0x000fe4000bf86270 */
[----:B------:R-:W-:-:S02]  /*0970*/  LOP3.LUT R72, R77, 0xa0, RZ, 0xfc, !PT ;  /* 0x000000a04d487812 */ /* 0x000fc400078efcff */
[----:B------:R-:W-:Y:S02]  /*0980*/  LOP3.LUT R71, R77, 0xc0, RZ, 0xfc, !PT ;  /* 0x000000c04d477812 */ /* 0x000fe400078efcff */
[----:B------:R-:W-:Y:S02]  /*0990*/  @P0 LOP3.LUT R45, R45, 0x400, RZ, 0xfc, !PT ;  /* 0x000004002d2d0812 */ /* 0x000fe400078efcff */
[----:B------:R-:W-:Y:S02]  /*09a0*/  ISETP.GE.AND P0, PT, R76, UR8, PT ;  /* 0x000000084c007c0c */ /* 0x000fe4000bf06270 */
[----:B------:R-:W-:Y:S02]  /*09b0*/  LOP3.LUT R45, R45, 0xfffffdff, RZ, 0xc0, !PT ;  /* 0xfffffdff2d2d7812 */ /* 0x000fe400078ec0ff */
[----:B------:R-:W-:Y:S02]  /*09c0*/  ISETP.GE.AND P3, PT, R72, UR8, PT ;  /* 0x0000000848007c0c */ /* 0x000fe4000bf66270 */
[----:B------:R-:W-:-:S02]  /*09d0*/  ISETP.GE.AND P2, PT, R71, UR8, PT ;  /* 0x0000000847007c0c */ /* 0x000fc4000bf46270 */
[----:B------:R-:W-:Y:S02]  /*09e0*/  PRMT R0, RZ, 0x7610, R0 ;  /* 0x00007610ff007816 */ /* 0x000fe40000000000 */
[----:B------:R-:W-:Y:S02]  /*09f0*/  LOP3.LUT R70, R77, 0xe0, RZ, 0xfc, !PT ;  /* 0x000000e04d467812 */ /* 0x000fe400078efcff */
[----:B------:R-:W-:Y:S02]  /*0a00*/  PRMT R14, RZ, 0x7610, R14 ;  /* 0x00007610ff0e7816 */ /* 0x000fe4000000000e */
[----:B------:R-:W-:Y:S02]  /*0a10*/  @P0 LOP3.LUT R45, R45, 0x200, RZ, 0xfc, !PT ;  /* 0x000002002d2d0812 */ /* 0x000fe400078efcff */
[----:B------:R-:W-:Y:S02]  /*0a20*/  IADD3 R4, P0, PT, R4, UR20, RZ ;  /* 0x0000001404047c10 */ /* 0x000fe4000ff1e0ff */
[----:B------:R-:W-:-:S02]  /*0a30*/  LOP3.LUT R45, R45, 0xfffffeff, RZ, 0xc0, !PT ;  /* 0xfffffeff2d2d7812 */ /* 0x000fc400078ec0ff */
[----:B------:R-:W-:Y:S02]  /*0a40*/  IADD3.X R5, PT, PT, RZ, UR21, RZ, P0, !PT ;  /* 0x00000015ff057c10 */ /* 0x000fe400087fe4ff */
[----:B------:R-:W-:Y:S02]  /*0a50*/  @P6 LOP3.LUT R45, R45, 0x100, RZ, 0xfc, !PT ;  /* 0x000001002d2d6812 */ /* 0x000fe400078efcff */
[----:B------:R-:W-:Y:S02]  /*0a60*/  LOP3.LUT R69, R77, 0x100, RZ, 0xfc, !PT ;  /* 0x000001004d457812 */ /* 0x000fe400078efcff */
[C---:B------:R-:W-:Y:S02]  /*0a70*/  LOP3.LUT P1, RZ, R45.reuse, 0x200, RZ, 0xc0, !PT ;  /* 0x000002002dff7812 */ /* 0x040fe4000782c0ff */
[----:B------:R-:W-:Y:S02]  /*0a80*/  LOP3.LUT R45, R45, 0xffffff7f, RZ, 0xc0, !PT ;  /* 0xffffff7f2d2d7812 */ /* 0x000fe400078ec0ff */
[----:B------:R-:W-:Y:S01]  /*0a90*/  PRMT R9, RZ, 0x7610, R9 ;  /* 0x00007610ff097816 */ /* 0x000fe20000000009 */
[----:B------:R-:W-:Y:S01]  /*0aa0*/  BAR.SYNC.DEFER_BLOCKING 0x0 ;  /* 0x0000000000007b1d */ /* 0x000fe20000010000 */
[----:B------:R-:W-:-:S02]  /*0ab0*/  @P5 LOP3.LUT R45, R45, 0x80, RZ, 0xfc, !PT ;  /* 0x000000802d2d5812 */ /* 0x000fc400078efcff */
[----:B------:R-:W-:Y:S02]  /*0ac0*/  PRMT R10, RZ, 0x7610, R10 ;  /* 0x00007610ff0a7816 */ /* 0x000fe4000000000a */
[C---:B------:R-:W-:Y:S02]  /*0ad0*/  LOP3.LUT P0, RZ, R45.reuse, 0x400, RZ, 0xc0, !PT ;  /* 0x000004002dff7812 */ /* 0x040fe4000780c0ff */
[----:B------:R-:W-:Y:S02]  /*0ae0*/  LOP3.LUT R45, R45, 0xffffffbf, RZ, 0xc0, !PT ;  /* 0xffffffbf2d2d7812 */ /* 0x000fe400078ec0ff */
[----:B------:R-:W-:Y:S02]  /*0af0*/  PRMT R8, RZ, 0x7610, R8 ;  /* 0x00007610ff087816 */ /* 0x000fe40000000008 */
[----:B------:R-:W-:Y:S02]  /*0b00*/  @P4 LOP3.LUT R45, R45, 0x40, RZ, 0xfc, !PT ;  /* 0x000000402d2d4812 */ /* 0x000fe400078efcff */
[----:B------:R-:W-:-:S02]  /*0b10*/  PRMT R15, RZ, 0x7610, R15 ;  /* 0x00007610ff0f7816 */ /* 0x000fc4000000000f */
[----:B------:R-:W-:Y:S02]  /*0b20*/  LOP3.LUT R45, R45, 0xffffffdf, RZ, 0xc0, !PT ;  /* 0xffffffdf2d2d7812 */ /* 0x000fe400078ec0ff */
[----:B------:R-:W-:Y:S02]  /*0b30*/  LOP3.LUT R68, R77, 0x120, RZ, 0xfc, !PT ;  /* 0x000001204d447812 */ /* 0x000fe400078efcff */
[----:B------:R-:W-:Y:S02]  /*0b40*/  @P3 LOP3.LUT R45, R45, 0x20, RZ, 0xfc, !PT ;  /* 0x000000202d2d3812 */ /* 0x000fe400078efcff */
[----:B------:R-:W-:Y:S02]  /*0b50*/  PRMT R13, RZ, 0x7610, R13 ;  /* 0x00007610ff0d7816 */ /* 0x000fe4000000000d */
[----:B------:R-:W-:Y:S01]  /*0b60*/  LOP3.LUT R45, R45, 0xffffffef, RZ, 0xc0, !PT ;  /* 0xffffffef2d2d7812 */ /* 0x000fe200078ec0ff */
[----:B------:R-:W2:Y:S01]  /*0b70*/  @!P0 LDG.E.U16 R0, desc[UR34][R6.64] ;  /* 0x0000002206008981 */ /* 0x000ea2000c1e1500 */
[----:B------:R-:W-:-:S02]  /*0b80*/  ISETP.GE.AND P0, PT, R70, UR8, PT ;  /* 0x0000000846007c0c */ /* 0x000fc4000bf06270 */
[----:B------:R-:W-:Y:S01]  /*0b90*/  @P2 LOP3.LUT R45, R45, 0x10, RZ, 0xfc, !PT ;  /* 0x000000102d2d2812 */ /* 0x000fe200078efcff */
[----:B------:R-:W3:Y:S01]  /*0ba0*/  @!P6 LDG.E.U16 R9, desc[UR34][R6.64+0x80] ;  /* 0x000080220609e981 */ /* 0x000ee2000c1e1500 */
[----:B------:R-:W-:Y:S02]  /*0bb0*/  LOP3.LUT R67, R77, 0x140, RZ, 0xfc, !PT ;  /* 0x000001404d437812 */ /* 0x000fe400078efcff */
[----:B------:R-:W-:Y:S01]  /*0bc0*/  LOP3.LUT R45, R45, 0xfffffff7, RZ, 0xc0, !PT ;  /* 0xfffffff72d2d7812 */ /* 0x000fe200078ec0ff */
[----:B------:R-:W4:Y:S01]  /*0bd0*/  @!P5 LDG.E.U16 R10, desc[UR34][R6.64+0xc0] ;  /* 0x0000c022060ad981 */ /* 0x000f22000c1e1500 */
[----:B------:R-:W-:Y:S02]  /*0be0*/  PRMT R11, RZ, 0x7610, R11 ;  /* 0x00007610ff0b7816 */ /* 0x000fe4000000000b */
[----:B------:R-:W-:Y:S01]  /*0bf0*/  PRMT R12, RZ, 0x7610, R12 ;  /* 0x00007610ff0c7816 */ /* 0x000fe2000000000c */
[----:B------:R-:W5:Y:S01]  /*0c00*/  @!P1 LDG.E.U16 R8, desc[UR34][R6.64+0x40] ;  /* 0x0000402206089981 */ /* 0x000f62000c1e1500 */
[----:B------:R-:W-:-:S02]  /*0c10*/  LOP3.LUT R66, R77, 0x160, RZ, 0xfc, !PT ;  /* 0x000001604d427812 */ /* 0x000fc400078efcff */
[----:B------:R-:W-:Y:S01]  /*0c20*/  @P0 LOP3.LUT R45, R45, 0x8, RZ, 0xfc, !PT ;  /* 0x000000082d2d0812 */ /* 0x000fe200078efcff */
[----:B------:R-:W4:Y:S01]  /*0c30*/  @!P0 LDG.E.U16 R14, desc[UR34][R6.64+0x1c0] ;  /* 0x0001c022060e8981 */ /* 0x000f22000c1e1500 */
[----:B------:R-:W-:Y:S02]  /*0c40*/  ISETP.GE.AND P0, PT, R69, UR8, PT ;  /* 0x0000000845007c0c */ /* 0x000fe4000bf06270 */
[----:B------:R-:W-:Y:S01]  /*0c50*/  LOP3.LUT R45, R45, 0xfffffffb, RZ, 0xc0, !PT ;  /* 0xfffffffb2d2d7812 */ /* 0x000fe200078ec0ff */
[----:B------:R-:W4:Y:S01]  /*0c60*/  @!P2 LDG.E.U16 R13, desc[UR34][R6.64+0x180] ;  /* 0x00018022060da981 */ /* 0x000f22000c1e1500 */
[C---:B------:R-:W-:Y:S02]  /*0c70*/  LOP3.LUT R65, R77.reuse, 0x180, RZ, 0xfc, !PT ;  /* 0x000001804d417812 */ /* 0x040fe400078efcff */
[----:B------:R-:W-:Y:S01]  /*0c80*/  LOP3.LUT R64, R77, 0x1a0, RZ, 0xfc, !PT ;  /* 0x000001a04d407812 */ /* 0x000fe200078efcff */
[----:B------:R-:W4:Y:S01]  /*0c90*/  @!P4 LDG.E.U16 R11, desc[UR34][R6.64+0x100] ;  /* 0x00010022060bc981 */ /* 0x000f22000c1e1500 */
[----:B------:R-:W-:-:S02]  /*0ca0*/  ISETP.GE.AND P6, PT, R68, UR8, PT ;  /* 0x0000000844007c0c */ /* 0x000fc4000bfc6270 */
[----:B------:R-:W-:Y:S01]  /*0cb0*/  LOP3.LUT R63, R77, 0x1c0, RZ, 0xfc, !PT ;  /* 0x000001c04d3f7812 */ /* 0x000fe200078efcff */
[----:B------:R-:W4:Y:S01]  /*0cc0*/  @!P3 LDG.E.U16 R12, desc[UR34][R6.64+0x140] ;  /* 0x00014022060cb981 */ /* 0x000f22000c1e1500 */
[----:B------:R-:W-:Y:S02]  /*0cd0*/  ISETP.GE.AND P5, PT, R67, UR8, PT ;  /* 0x0000000843007c0c */ /* 0x000fe4000bfa6270 */
[----:B------:R-:W-:Y:S01]  /*0ce0*/  @P0 LOP3.LUT R45, R45, 0x4, RZ, 0xfc, !PT ;  /* 0x000000042d2d0812 */ /* 0x000fe200078efcff */
[----:B------:R-:W4:Y:S01]  /*0cf0*/  @!P0 LDG.E.U16 R15, desc[UR34][R6.64+0x200] ;  /* 0x00020022060f8981 */ /* 0x000f22000c1e1500 */
[----:B------:R-:W-:Y:S02]  /*0d00*/  LOP3.LUT R62, R77, 0x1e0, RZ, 0xfc, !PT ;  /* 0x000001e04d3e7812 */ /* 0x000fe400078efcff */
        /* <DEDUP_REMOVED lines=9> */
[----:B------:R-:W4:Y:S01]  /*0da0*/  @!P6 LDG.E.U16 R16, desc[UR34][R6.64+0x240] ;  /* 0x000240220610e981 */ /* 0x000f22000c1e1500 */
[----:B------:R-:W-:Y:S02]  /*0db0*/  PRMT R20, RZ, 0x7610, R20 ;  /* 0x00007610ff147816 */ /* 0x000fe40000000014 */
[----:B------:R-:W-:Y:S01]  /*0dc0*/  PRMT R21, RZ, 0x7610, R21 ;  /* 0x00007610ff157816 */ /* 0x000fe20000000015 */
[----:B------:R-:W4:Y:S01]  /*0dd0*/  @!P5 LDG.E.U16 R17, desc[UR34][R6.64+0x280] ;  /* 0x000280220611d981 */ /* 0x000f22000c1e1500 */
[----:B------:R-:W-:-:S03]  /*0de0*/  PRMT R22, RZ, 0x7610, R22 ;  /* 0x00007610ff167816 */ /* 0x000fc60000000016 */
[----:B------:R-:W4:Y:S04]  /*0df0*/  @!P0 LDG.E.U16 R18, desc[UR34][R6.64+0x2c0] ;  /* 0x0002c02206128981 */ /* 0x000f28000c1e1500 */
[----:B------:R-:W4:Y:S04]  /*0e00*/  @!P1 LDG.E.U16 R19, desc[UR34][R6.64+0x300] ;  /* 0x0003002206139981 */ /* 0x000f28000c1e1500 */
[----:B------:R-:W4:Y:S04]  /*0e10*/  @!P2 LDG.E.U16 R20, desc[UR34][R6.64+0x340] ;  /* 0x000340220614a981 */ /* 0x000f28000c1e1500 */
[----:B------:R-:W4:Y:S04]  /*0e20*/  @!P3 LDG.E.U16 R21, desc[UR34][R6.64+0x380] ;  /* 0x000380220615b981 */ /* 0x000f28000c1e1500 */
[----:B------:R0:W4:Y:S01]  /*0e30*/  @!P4 LDG.E.U16 R22, desc[UR34][R6.64+0x3c0] ;  /* 0x0003c0220616c981 */ /* 0x000122000c1e1500 */
[----:B------:R-:W1:Y:S01]  /*0e40*/  S2R R32, SR_LANEID ;  /* 0x0000000000207919 */ /* 0x000e620000000000 */
[----:B------:R-:W0:Y:S01]  /*0e50*/  S2UR UR8, SR_CgaCtaId ;  /* 0x00000000000879c3 */ /* 0x000e220000008800 */
[----:B------:R-:W-:Y:S01]  /*0e60*/  UMOV UR24, 0x400 ;  /* 0x0000040000187882 */ /* 0x000fe20000000000 */
[----:B------:R-:W-:Y:S01]  /*0e70*/  LOP3.LUT R45, R45, 0xfffffffd, RZ, 0xc0, !PT ;  /* 0xfffffffd2d2d7812 */ /* 0x000fe200078ec0ff */
[----:B0-----:R-:W-:Y:S01]  /*0e80*/  ULEA UR24, UR8, UR24, 0x18 ;  /* 0x0000001808187291 */ /* 0x001fe2000f8ec0ff */
[----:B-1----:R-:W-:-:S04]  /*0e90*/  IADD3 R23, PT, PT, R78, R32, RZ ;  /* 0x000000204e177210 */ /* 0x002fc80007ffe0ff */
[CC--:B------:R-:W-:Y:S02]  /*0ea0*/  LEA.HI.SX32 R24, R23.reuse, R23.reuse, 0x1b ;  /* 0x0000001717187211 */ /* 0x0c0fe400078fdaff */
[C---:B------:R-:W-:Y:S02]  /*0eb0*/  IADD3 R6, PT, PT, R23.reuse, 0x60, RZ ;  /* 0x0000006017067810 */ /* 0x040fe40007ffe0ff */
[----:B------:R-:W-:Y:S01]  /*0ec0*/  LEA R150, R24, UR24, 0x1 ;  /* 0x0000001818967c11 */ /* 0x000fe2000f8e08ff */
[C---:B------:R-:W-:Y:S01]  /*0ed0*/  VIADD R26, R23.reuse, 0x40 ;  /* 0x00000040171a7836 */ /* 0x040fe20000000000 */
        /* <DEDUP_REMOVED lines=12> */
[----:B------:R-:W-:Y:S02]  /*0fa0*/  LEA.HI.SX32 R6, R6, R23, 0x1b ;  /* 0x0000001706067211 */ /* 0x000fe400078fdaff */
[----:B------:R-:W-:Y:S02]  /*0fb0*/  LEA R146, R28, UR24, 0x1 ;  /* 0x000000181c927c11 */ /* 0x000fe4000f8e08ff */
[----:B------:R-:W-:-:S02]  /*0fc0*/  IADD3 R24, PT, PT, R23, 0x100, RZ ;  /* 0x0000010017187810 */ /* 0x000fc40007ffe0ff */
[----:B------:R-:W-:Y:S02]  /*0fd0*/  LEA R145, R30, UR24, 0x1 ;  /* 0x000000181e917c11 */ /* 0x000fe4000f8e08ff */
[C---:B------:R-:W-:Y:S02]  /*0fe0*/  IADD3 R26, PT, PT, R23.reuse, 0x120, RZ ;  /* 0x00000120171a7810 */ /* 0x040fe40007ffe0ff */
[----:B------:R-:W-:Y:S02]  /*0ff0*/  IADD3 R28, PT, PT, R23, 0x140, RZ ;  /* 0x00000140171c7810 */ /* 0x000fe40007ffe0ff */
[----:B------:R-:W-:Y:S02]  /*1000*/  @P6 LOP3.LUT R45, R45, 0x2, RZ, 0xfc, !PT ;  /* 0x000000022d2d6812 */ /* 0x000fe400078efcff */
[----:B------:R-:W-:Y:S02]  /*1010*/  LEA R142, R6, UR24, 0x1 ;  /* 0x00000018068e7c11 */ /* 0x000fe4000f8e08ff */
[----:B------:R-:W-:-:S02]  /*1020*/  LEA.HI.SX32 R24, R24, R23, 0x1b ;  /* 0x0000001718187211 */ /* 0x000fc400078fdaff */
[----:B------:R-:W-:Y:S02]  /*1030*/  IADD3 R6, PT, PT, R23, 0x180, RZ ;  /* 0x0000018017067810 */ /* 0x000fe40007ffe0ff */
[-C--:B------:R-:W-:Y:S02]  /*1040*/  LEA.HI.SX32 R26, R26, R23.reuse, 0x1b ;  /* 0x000000171a1a7211 */ /* 0x080fe400078fdaff */
[----:B------:R-:W-:Y:S02]  /*1050*/  P2R R25, PR, RZ, 0x40 ;  /* 0x00000040ff197803 */ /* 0x000fe40000000000 */
[----:B------:R-:W-:Y:S02]  /*1060*/  LEA.HI.SX32 R28, R28, R23, 0x1b ;  /* 0x000000171c1c7211 */ /* 0x000fe400078fdaff */
[----:B------:R-:W-:Y:S02]  /*1070*/  LOP3.LUT P6, RZ, R45, 0x4, RZ, 0xc0, !PT ;  /* 0x000000042dff7812 */ /* 0x000fe400078cc0ff */
[----:B------:R-:W-:-:S02]  /*1080*/  LEA R140, R24, UR24, 0x1 ;  /* 0x00000018188c7c11 */ /* 0x000fc4000f8e08ff */
[----:B------:R-:W-:Y:S02]  /*1090*/  LEA.HI.SX32 R6, R6, R23, 0x1b ;  /* 0x0000001706067211 */ /* 0x000fe400078fdaff */
[----:B------:R-:W-:Y:S02]  /*10a0*/  LEA R138, R26, UR24, 0x1 ;  /* 0x000000181a8a7c11 */ /* 0x000fe4000f8e08ff */
[----:B------:R-:W-:Y:S02]  /*10b0*/  LEA R136, R28, UR24, 0x1 ;  /* 0x000000181c887c11 */ /* 0x000fe4000f8e08ff */
[----:B------:R-:W-:Y:S02]  /*10c0*/  P2R R27, PR, RZ, 0x40 ;  /* 0x00000040ff1b7803 */ /* 0x000fe40000000000 */
[----:B------:R-:W-:Y:S02]  /*10d0*/  LOP3.LUT P6, RZ, R45, 0x8, RZ, 0xc0, !PT ;  /* 0x000000082dff7812 */ /* 0x000fe400078cc0ff */
[----:B------:R-:W-:-:S02]  /*10e0*/  LEA R132, R6, UR24, 0x1 ;  /* 0x0000001806847c11 */ /* 0x000fc4000f8e08ff */
        /* <DEDUP_REMOVED lines=14> */
[----:B--2---:R0:W-:Y:S02]  /*11d0*/  STS.U16 [R150], R0 ;  /* 0x0000000096007388 */ /* 0x0041e40000000400 */
[----:B0-----:R-:W-:-:S04]  /*11e0*/  IADD3 R0, PT, PT, R23, 0xc0, RZ ;  /* 0x000000c017007810 */ /* 0x001fc80007ffe0ff */
[----:B------:R-:W-:Y:S01]  /*11f0*/  LEA.HI.SX32 R0, R0, R23, 0x1b ;  /* 0x0000001700007211 */ /* 0x000fe200078fdaff */
[----:B-----5:R0:W-:Y:S03]  /*1200*/  STS.U16 [R149+0x40], R8 ;  /* 0x0000400895007388 */ /* 0x0201e60000000400 */
[----:B------:R-:W-:Y:S01]  /*1210*/  LEA R144, R0, UR24, 0x1 ;  /* 0x0000001800907c11 */ /* 0x000fe2000f8e08ff */
[C---:B------:R-:W-:Y:S01]  /*1220*/  VIADD R0, R23.reuse, 0x160 ;  /* 0x0000016017007836 */ /* 0x040fe20000000000 */
[----:B---3--:R-:W-:Y:S04]  /*1230*/  STS.U16 [R148+0x80], R9 ;  /* 0x0000800994007388 */ /* 0x008fe80000000400 */
[----:B----4-:R1:W-:Y:S01]  /*1240*/  STS.U16 [R147+0xc0], R10 ;  /* 0x0000c00a93007388 */ /* 0x0103e20000000400 */
[----:B0-----:R-:W-:-:S03]  /*1250*/  IADD3 R8, PT, PT, R23, 0x1a0, RZ ;  /* 0x000001a017087810 */ /* 0x001fc60007ffe0ff */
[----:B------:R-:W-:Y:S01]  /*1260*/  STS.U16 [R146+0x100], R11 ;  /* 0x0001000b92007388 */ /* 0x000fe20000000400 */
[----:B------:R-:W-:-:S03]  /*1270*/  LEA.HI.SX32 R0, R0, R23, 0x1b ;  /* 0x0000001700007211 */ /* 0x000fc600078fdaff */
[----:B------:R0:W-:Y:S01]  /*1280*/  STS.U16 [R145+0x140], R12 ;  /* 0x0001400c91007388 */ /* 0x0001e20000000400 */
[C---:B-1----:R-:W-:Y:S02]  /*1290*/  IADD3 R10, PT, PT, R23.reuse, 0x1c0, RZ ;  /* 0x000001c0170a7810 */ /* 0x042fe40007ffe0ff */
[-C--:B------:R-:W-:Y:S01]  /*12a0*/  LEA.HI.SX32 R8, R8, R23.reuse, 0x1b ;  /* 0x0000001708087211 */ /* 0x080fe200078fdaff */
[----:B------:R-:W-:Y:S01]  /*12b0*/  STS.U16 [R144+0x180], R13 ;  /* 0x0001800d90007388 */ /* 0x000fe20000000400 */
[-C--:B------:R-:W-:Y:S02]  /*12c0*/  LEA.HI.SX32 R10, R10, R23.reuse, 0x1b ;  /* 0x000000170a0a7211 */ /* 0x080fe400078fdaff */
[----:B0-----:R-:W-:Y:S01]  /*12d0*/  IADD3 R12, PT, PT, R23, 0x1e0, RZ ;  /* 0x000001e0170c7810 */ /* 0x001fe20007ffe0ff */
[----:B------:R0:W-:Y:S01]  /*12e0*/  STS.U16 [R142+0x1c0], R14 ;  /* 0x0001c00e8e007388 */ /* 0x0001e20000000400 */
[----:B------:R-:W-:Y:S02]  /*12f0*/  LEA R134, R0, UR24, 0x1 ;  /* 0x0000001800867c11 */ /* 0x000fe4000f8e08ff */
[----:B------:R-:W-:Y:S01]  /*1300*/  LEA.HI.SX32 R12, R12, R23, 0x1b ;  /* 0x000000170c0c7211 */ /* 0x000fe200078fdaff */
[----:B------:R-:W-:Y:S01]  /*1310*/  STS.U16 [R140+0x200], R15 ;  /* 0x0002000f8c007388 */ /* 0x000fe20000000400 */
[----:B------:R-:W-:-:S02]  /*1320*/  LEA R130, R8, UR24, 0x1 ;  /* 0x0000001808827c11 */ /* 0x000fc4000f8e08ff */
[----:B------:R-:W-:Y:S01]  /*1330*/  LEA R128, R10, UR24, 0x1 ;  /* 0x000000180a807c11 */ /* 0x000fe2000f8e08ff */
[----:B------:R1:W-:Y:S01]  /*1340*/  STS.U16 [R138+0x240], R16 ;  /* 0x000240108a007388 */ /* 0x0003e20000000400 */
[----:B------:R-:W-:Y:S01]  /*1350*/  LEA R126, R12, UR24, 0x1 ;  /* 0x000000180c7e7c11 */ /* 0x000fe2000f8e08ff */
[----:B------:R-:W-:Y:S02]  /*1360*/  IMAD R23, R32, 0xf, R23 ;  /* 0x0000000f20177824 */ /* 0x000fe400078e0217 */
[----:B------:R-:W-:Y:S04]  /*1370*/  STS.U16 [R136+0x280], R17 ;  /* 0x0002801188007388 */ /* 0x000fe80000000400 */
[----:B------:R2:W-:Y:S01]  /*1380*/  STS.U16 [R134+0x2c0], R18 ;  /* 0x0002c01286007388 */ /* 0x0005e20000000400 */
[----:B------:R-:W-:-:S03]  /*1390*/  VIADD R12, R23, 0x5 ;  /* 0x00000005170c7836 */ /* 0x000fc60000000000 */
        /* <DEDUP_REMOVED lines=9> */
[C---:B0-----:R-:W-:Y:S02]  /*1430*/  IADD3 R14, PT, PT, R23.reuse, 0x6, RZ ;  /* 0x00000006170e7810 */ /* 0x041fe40007ffe0ff */
[C---:B-1----:R-:W-:Y:S02]  /*1440*/  IADD3 R16, PT, PT, R23.reuse, 0x7, RZ ;  /* 0x0000000717107810 */ /* 0x042fe40007ffe0ff */
[----:B--2---:R-:W-:-:S02]  /*1450*/  IADD3 R18, PT, PT, R23, 0x8, RZ ;  /* 0x0000000817127810 */ /* 0x004fc40007ffe0ff */
[C---:B---3--:R-:W-:Y:S02]  /*1460*/  IADD3 R20, PT, PT, R23.reuse, 0x9, RZ ;  /* 0x0000000917147810 */ /* 0x048fe40007ffe0ff */
[C---:B----4-:R-:W-:Y:S02]  /*1470*/  IADD3 R22, PT, PT, R23.reuse, 0xa, RZ ;  /* 0x0000000a17167810 */ /* 0x050fe40007ffe0ff */
        /* <DEDUP_REMOVED lines=20> */
[----:B------:R-:W-:Y:S02]  /*15c0*/  LEA R165, R0, UR24, 0x1 ;  /* 0x0000001800a57c11 */ /* 0x000fe4000f8e08ff */
[----:B------:R-:W-:Y:S01]  /*15d0*/  LEA R129, R23, UR24, 0x1 ;  /* 0x0000001817817c11 */ /* 0x000fe2000f8e08ff */
[----:B------:R-:W-:Y:S01]  /*15e0*/  NOP ;  /* 0x0000000000007918 */ /* 0x000fe20000000000 */
[----:B------:R-:W-:-:S03]  /*15f0*/  LEA R164, R6, UR24, 0x1 ;  /* 0x0000001806a47c11 */ /* 0x000fc6000f8e08ff */
[----:B------:R-:W-:Y:S01]  /*1600*/  LDS.U16 R44, [R129] ;  /* 0x00000000812c7984 */ /* 0x000fe20000000400 */
[----:B------:R-:W-:Y:S02]  /*1610*/  LEA R163, R8, UR24, 0x1 ;  /* 0x0000001808a37c11 */ /* 0x000fe4000f8e08ff */
        /* <DEDUP_REMOVED lines=17> */
[----:B------:R-:W-:-:S03]  /*1730*/  LEA R151, R32, UR24, 0x1 ;  /* 0x0000001820977c11 */ /* 0x000fc6000f8e08ff */
        /* <DEDUP_REMOVED lines=74> */
[----:B------:R-:W-:-:S02]  /*1be0*/  PRMT R33, RZ, 0x7610, R33 ;  /* 0x00007610ff217816 */ /* 0x000fc40000000021 */
[----:B------:R-:W-:Y:S01]  /*1bf0*/  PRMT R34, RZ, 0x7610, R34 ;  /* 0x00007610ff227816 */ /* 0x000fe20000000022 */
[----:B--2---:R-:W-:Y:S04]  /*1c00*/  STS.U16 [R150], R9 ;  /* 0x0000000996007388 */ /* 0x004fe80000000400 */
[----:B---3--:R-:W-:Y:S04]  /*1c10*/  STS.U16 [R149+0x40], R11 ;  /* 0x0000400b95007388 */ /* 0x008fe80000000400 */
[----:B----4-:R-:W-:Y:S04]  /*1c20*/  STS.U16 [R148+0x80], R15 ;  /* 0x0000800f94007388 */ /* 0x010fe80000000400 */
[----:B-----5:R-:W-:Y:S04]  /*1c30*/  STS.U16 [R147+0xc0], R17 ;  /* 0x0000c01193007388 */ /* 0x020fe80000000400 */
        /* <DEDUP_REMOVED lines=47> */
[----:B0-----:R-:W-:-:S11]  /*1f30*/  PRMT R38, RZ, 0x7610, R38 ;  /* 0x00007610ff267816 */ /* 0x001fd60000000026 */
[----:B------:R-:W5:Y:S01]  /*1f40*/  @!P6 LDG.E.U16 R37, desc[UR34][R4.64+0x1c0] ;  /* 0x0001c0220425e981 */ /* 0x000f62000c1e1500 */
[----:B------:R-:W-:Y:S02]  /*1f50*/  ISETP.NE.AND P6, PT, R81, RZ, PT ;  /* 0x000000ff5100720c */ /* 0x000fe40003fc5270 */
[----:B-1----:R-:W-:Y:S02]  /*1f60*/  PRMT R39, RZ, 0x7610, R39 ;  /* 0x00007610ff277816 */ /* 0x002fe40000000027 */
[----:B--2---:R-:W-:Y:S02]  /*1f70*/  PRMT R40, RZ, 0x7610, R40 ;  /* 0x00007610ff287816 */ /* 0x004fe40000000028 */
[----:B---3--:R-:W-:Y:S02]  /*1f80*/  PRMT R46, RZ, 0x7610, R46 ;  /* 0x00007610ff2e7816 */ /* 0x008fe4000000002e */
[----:B----4-:R-:W-:Y:S02]  /*1f90*/  PRMT R47, RZ, 0x7610, R47 ;  /* 0x00007610ff2f7816 */ /* 0x010fe4000000002f */
[----:B-----5:R-:W-:Y:S01]  /*1fa0*/  PRMT R48, RZ, 0x7610, R48 ;  /* 0x00007610ff307816 */ /* 0x020fe20000000030 */
[----:B------:R-:W2:Y:S04]  /*1fb0*/  @!P5 LDG.E.U16 R40, desc[UR34][R4.64+0x280] ;  /* 0x000280220428d981 */ /* 0x000ea8000c1e1500 */
[----:B------:R-:W3:Y:S01]  /*1fc0*/  @!P6 LDG.E.U16 R38, desc[UR34][R4.64+0x200] ;  /* 0x000200220426e981 */ /* 0x000ee2000c1e1500 */
[----:B------:R-:W-:-:S02]  /*1fd0*/  ISETP.NE.AND P6, PT, R82, RZ, PT ;  /* 0x000000ff5200720c */ /* 0x000fc40003fc5270 */
[----:B------:R-:W-:Y:S01]  /*1fe0*/  PRMT R49, RZ, 0x7610, R49 ;  /* 0x00007610ff317816 */ /* 0x000fe20000000031 */
[----:B------:R-:W4:Y:S01]  /*1ff0*/  @!P0 LDG.E.U16 R46, desc[UR34][R4.64+0x2c0] ;  /* 0x0002c022042e8981 */ /* 0x000f22000c1e1500 */
[----:B------:R-:W-:-:S03]  /*2000*/  PRMT R50, RZ, 0x7610, R50 ;  /* 0x00007610ff327816 */ /* 0x000fc60000000032 */
[----:B------:R-:W5:Y:S04]  /*2010*/  @!P1 LDG.E.U16 R47, desc[UR34][R4.64+0x300] ;  /* 0x00030022042f9981 */ /* 0x000f68000c1e1500 */
[----:B------:R-:W5:Y:S04]  /*2020*/  @!P2 LDG.E.U16 R48, desc[UR34][R4.64+0x340] ;  /* 0x000340220430a981 */ /* 0x000f68000c1e1500 */
[----:B------:R-:W2:Y:S04]  /*2030*/  @!P6 LDG.E.U16 R39, desc[UR34][R4.64+0x240] ;  /* 0x000240220427e981 */ /* 0x000ea8000c1e1500 */
[----:B------:R-:W5:Y:S04]  /*2040*/  @!P3 LDG.E.U16 R49, desc[UR34][R4.64+0x380] ;  /* 0x000380220431b981 */ /* 0x000f68000c1e1500 */
[----:B------:R-:W5:Y:S04]  /*2050*/  @!P4 LDG.E.U16 R50, desc[UR34][R4.64+0x3c0] ;  /* 0x0003c0220432c981 */ /* 0x000f68000c1e1500 */
        /* <DEDUP_REMOVED lines=28> */
[----:B------:R-:W-:Y:S01]  /*2220*/  STL [R1+0x54], R155 ;  /* 0x0000549b01007387 */ /* 0x000fe20000100800 */
[----:B------:R-:W-:-:S03]  /*2230*/  FADD.FTZ R61, R0, UR7 ;  /* 0x00000007003d7e21 */ /* 0x000fc60008010000 */
[----:B------:R-:W-:Y:S04]  /*2240*/  STL [R1+0x50], R154 ;  /* 0x0000509a01007387 */ /* 0x000fe80000100800 */
[----:B------:R-:W-:Y:S04]  /*2250*/  STL [R1+0x4c], R153 ;  /* 0x00004c9901007387 */ /* 0x000fe80000100800 */
[----:B------:R-:W-:Y:S04]  /*2260*/  STL [R1+0x48], R152 ;  /* 0x0000489801007387 */ /* 0x000fe80000100800 */
[----:B------:R-:W-:Y:S01]  /*2270*/  STL [R1+0x44], R151 ;  /* 0x0000449701007387 */ /* 0x000fe20000100800 */
[----:B------:R-:W-:Y:S01]  /*2280*/  FSETP.GTU.FTZ.AND P5, PT, R61, 20, PT ;  /* 0x41a000003d00780b */ /* 0x000fe20003fbc000 */
        /* <DEDUP_REMOVED lines=10> */
[----:B------:R-:W-:Y:S01]  /*2330*/  STS.U16 [R150], R30 ;  /* 0x0000001e96007388 */ /* 0x000fe20000000400 */
[----:B------:R-:W-:-:S03]  /*2340*/  HADD2.F32 R25, -RZ, R25.H0_H0 ;  /* 0x20000019ff197230 */ /* 0x000fc60000004100 */
[----:B------:R-:W-:Y:S01]  /*2350*/  STS.U16 [R149+0x40], R31 ;  /* 0x0000401f95007388 */ /* 0x000fe20000000400 */
[----:B------:R-:W-:-:S03]  /*2360*/  HADD2.F32 R26, -RZ, R26.H0_H0 ;  /* 0x2000001aff1a7230 */ /* 0x000fc60000004100 */
[----:B------:R-:W-:Y:S01]  /*2370*/  STS.U16 [R148+0x80], R32 ;  /* 0x0000802094007388 */ /* 0x000fe20000000400 */
[----:B------:R-:W-:Y:S02]  /*2380*/  HADD2.F32 R27, -RZ, R27.H0_H0 ;  /* 0x2000001bff1b7230 */ /* 0x000fe40000004100 */
[----:B------:R-:W-:Y:S01]  /*2390*/  HADD2.F32 R28, -RZ, R28.H0_H0 ;  /* 0x2000001cff1c7230 */ /* 0x000fe20000004100 */
[----:B------:R-:W-:Y:S01]  /*23a0*/  STS.U16 [R147+0xc0], R33 ;  /* 0x0000c02193007388 */ /* 0x000fe20000000400 */
[----:B------:R-:W-:Y:S01]  /*23b0*/  HADD2.F32 R29, -RZ, R29.H0_H0 ;  /* 0x2000001dff1d7230 */ /* 0x000fe20000004100 */
[----:B------:R-:W0:Y:S02]  /*23c0*/  S2UR UR25, SR_CTAID.X ;  /* 0x00000000001979c3 */ /* 0x000e240000002500 */
[----:B------:R-:W-:Y:S01]  /*23d0*/  STS.U16 [R146+0x100], R34 ;  /* 0x0001002292007388 */ /* 0x000fe20000000400 */
[----:B------:R-:W-:Y:S03]  /*23e0*/  BSSY.RECONVERGENT B0, `(.L_x_637) ;  /* 0x000003b000007945 */ /* 0x000fe60003800200 */
[----:B------:R-:W-:Y:S01]  /*23f0*/  STS.U16 [R145+0x140], R35 ;  /* 0x0001402391007388 */ /* 0x000fe20000000400 */
[----:B------:R-:W-:-:S03]  /*2400*/  FADD.FTZ R60, R2, UR7 ;  /* 0x00000007023c7e21 */ /* 0x000fc60008010000 */
[----:B------:R-:W-:Y:S01]  /*2410*/  STS.U16 [R144+0x180], R36 ;  /* 0x0001802490007388 */ /* 0x000fe20000000400 */
[----:B------:R-:W-:Y:S01]  /*2420*/  FADD.FTZ R59, R3, UR7 ;  /* 0x00000007033b7e21 */ /* 0x000fe20008010000 */
[----:B------:R-:W-:Y:S02]  /*2430*/  FADD.FTZ R58, R9, UR7 ;  /* 0x00000007093a7e21 */ /* 0x000fe40008010000 */
[----:B------:R-:W-:Y:S01]  /*2440*/  STS.U16 [R142+0x1c0], R37 ;  /* 0x0001c0258e007388 */ /* 0x000fe20000000400 */
[----:B------:R-:W-:Y:S01]  /*2450*/  FADD.FTZ R57, R11, UR7 ;  /* 0x000000070b397e21 */ /* 0x000fe20008010000 */
[----:B------:R-:W-:Y:S01]  /*2460*/  FADD.FTZ R56, R12, UR7 ;  /* 0x000000070c387e21 */ /* 0x000fe20008010000 */
[----:B------:R-:W-:Y:S01]  /*2470*/  FADD.FTZ R55, R14, UR7 ;  /* 0x000000070e377e21 */ /* 0x000fe20008010000 */
[----:B------:R-:W-:Y:S01]  /*2480*/  FADD.FTZ R54, R15, UR7 ;  /* 0x000000070f367e21 */ /* 0x000fe20008010000 */
[----:B------:R-:W-:Y:S01]  /*2490*/  FADD.FTZ R53, R17, UR7 ;  /* 0x0000000711357e21 */ /* 0x000fe20008010000 */
[----:B---3--:R-:W-:Y:S01]  /*24a0*/  STS.U16 [R140+0x200], R38 ;  /* 0x000200268c007388 */ /* 0x008fe20000000400 */
[----:B------:R-:W-:Y:S01]  /*24b0*/  FADD.FTZ R52, R18, UR7 ;  /* 0x0000000712347e21 */ /* 0x000fe20008010000 */
[----:B------:R-:W-:-:S02]  /*24c0*/  FADD.FTZ R51, R24, UR7 ;  /* 0x0000000718337e21 */ /* 0x000fc40008010000 */
[----:B--2---:R-:W-:Y:S04]  /*24d0*/  STS.U16 [R138+0x240], R39 ;  /* 0x000240278a007388 */ /* 0x004fe80000000400 */
[----:B------:R-:W-:Y:S04]  /*24e0*/  STS.U16 [R136+0x280], R40 ;  /* 0x0002802888007388 */ /* 0x000fe80000000400 */
[----:B----4-:R-:W-:Y:S04]  /*24f0*/  STS.U16 [R134+0x2c0], R46 ;  /* 0x0002c02e86007388 */ /* 0x010fe80000000400 */
[----:B-----5:R1:W-:Y:S04]  /*2500*/  STS.U16 [R132+0x300], R47 ;  /* 0x0003002f84007388 */ /* 0x0203e80000000400 */
[----:B------:R2:W-:Y:S04]  /*2510*/  STS.U16 [R130+0x340], R48 ;  /* 0x0003403082007388 */ /* 0x0005e80000000400 */
[----:B------:R3:W-:Y:S04]  /*2520*/  STS.U16 [R128+0x380], R49 ;  /* 0x0003803180007388 */ /* 0x0007e80000000400 */
[----:B------:R4:W-:Y:S01]  /*2530*/  STS.U16 [R126+0x3c0], R50 ;  /* 0x0003c0327e007388 */ /* 0x0009e20000000400 */
[----:B-1----:R-:W-:Y:S01]  /*2540*/  FADD.FTZ R47, R28, UR7 ;  /* 0x000000071c2f7e21 */ /* 0x002fe20008010000 */
[----:B--2---:R-:W-:Y:S01]  /*2550*/  FADD.FTZ R48, R27, UR7 ;  /* 0x000000071b307e21 */ /* 0x004fe20008010000 */
[----:B------:R-:W-:Y:S01]  /*2560*/  FADD.FTZ R46, R29, UR7 ;  /* 0x000000071d2e7e21 */ /* 0x000fe20008010000 */
[----:B---3--:R-:W-:Y:S01]  /*2570*/  FADD.FTZ R49, R26, UR7 ;  /* 0x000000071a317e21 */ /* 0x008fe20008010000 */
[----:B----4-:R-:W-:Y:S01]  /*2580*/  FADD.FTZ R50, R25, UR7 ;  /* 0x0000000719327e21 */ /* 0x010fe20008010000 */
[----:B------:R-:W-:Y:S01]  /*2590*/  NOP ;  /* 0x0000000000007918 */ /* 0x000fe20000000000 */
[----:B0-----:R-:W-:Y:S05]  /*25a0*/  @P5 BRA `(.L_x_638) ;  /* 0x0000000000785947 */ /* 0x001fea0003800000 */
        /* <DEDUP_REMOVED lines=30> */
.L_x_638:
[----:B------:R-:W-:Y:S05]  /*2790*/  BSYNC.RECONVERGENT B0 ;  /* 0x0000000000007941 */ /* 0x000fea0003800200 */
.L_x_637:
[----:B------:R-:W-:Y:S01]  /*27a0*/  FSETP.GTU.FTZ.AND P5, PT, R60, 20, PT ;  /* 0x41a000003c00780b */ /* 0x000fe20003fbc000 */
[----:B------:R-:W-:-:S12]  /*27b0*/  BSSY.RECONVERGENT B0, `(.L_x_639) ;  /* 0x0000020000007945 */ /* 0x000fd80003800200 */
        /* <DEDUP_REMOVED lines=31> */
.L_x_640:
[----:B------:R-:W-:Y:S05]  /*29b0*/  BSYNC.RECONVERGENT B0 ;  /* 0x0000000000007941 */ /* 0x000fea0003800200 */
.L_x_639:
        /* <DEDUP_REMOVED lines=33> */
.L_x_642:
[----:B------:R-:W-:Y:S05]  /*2bd0*/  BSYNC.RECONVERGENT B0 ;  /* 0x0000000000007941 */ /* 0x000fea0003800200 */
.L_x_641:
[----:B------:R-:W-:Y:S01]  /*2be0*/  FSETP.GTU.FTZ.AND P5, PT, R58, 20, PT ;  /* 0x41a000003a00780b */ /* 0x000fe20003fbc000 */
[----:B------:R-:W-:-:S12]  /*2bf0*/  BSSY.RECONVERGENT B0, `(.L_x_643) ;  /* 0x0000020000007945 */ /* 0x000fd80003800200 */
        /* <DEDUP_REMOVED lines=31> */
.L_x_644:
[----:B------:R-:W-:Y:S05]  /*2df0*/  BSYNC.RECONVERGENT B0 ;  /* 0x0000000000007941 */ /* 0x000fea0003800200 */
.L_x_643:
        /* <DEDUP_REMOVED lines=33> */
.L_x_646:
[----:B------:R-:W-:Y:S05]  /*3010*/  BSYNC.RECONVERGENT B0 ;  /* 0x0000000000007941 */ /* 0x000fea0003800200 */
.L_x_645:
        /* <DEDUP_REMOVED lines=33> */
.L_x_648:
[----:B------:R-:W-:Y:S05]  /*3230*/  BSYNC.RECONVERGENT B0 ;  /* 0x0000000000007941 */ /* 0x000fea0003800200 */
.L_x_647:
        /* <DEDUP_REMOVED lines=33> */
.L_x_650:
[----:B------:R-:W-:Y:S05]  /*3450*/  BSYNC.RECONVERGENT B0 ;  /* 0x0000000000007941 */ /* 0x000fea0003800200 */
.L_x_649:
        /* <DEDUP_REMOVED lines=33> */
.L_x_652:
[----:B------:R-:W-:Y:S05]  /*3670*/  BSYNC.RECONVERGENT B0 ;  /* 0x0000000000007941 */ /* 0x000fea0003800200 */
.L_x_651:
[----:B------:R-:W-:Y:S01]  /*3680*/  FSETP.GTU.FTZ.AND P5, PT, R53, 20, PT ;  /* 0x41a000003500780b */ /* 0x000fe20003fbc000 */
[----:B------:R-:W-:-:S12]  /*3690*/  BSSY.RECONVERGENT B0, `(.L_x_653) ;  /* 0x0000020000007945 */ /* 0x000fd80003800200 */
[----:B------:R-:W-:Y:S05]  /*36a0*/  @P5 BRA `(.L_x_654) ;  /* 0x0000000000785947 */ /* 0x000fea0003800000 */
        /* <DEDUP_REMOVED lines=30> */
.L_x_654:
[----:B------:R-:W-:Y:S05]  /*3890*/  BSYNC.RECONVERGENT B0 ;  /* 0x0000000000007941 */ /* 0x000fea0003800200 */
.L_x_653:
        /* <DEDUP_REMOVED lines=33> */
.L_x_656:
[----:B------:R-:W-:Y:S05]  /*3ab0*/  BSYNC.RECONVERGENT B0 ;  /* 0x0000000000007941 */ /* 0x000fea0003800200 */
.L_x_655:
        /* <DEDUP_REMOVED lines=33> */
.L_x_658:
[----:B------:R-:W-:Y:S05]  /*3cd0*/  BSYNC.RECONVERGENT B0 ;  /* 0x0000000000007941 */ /* 0x000fea0003800200 */
.L_x_657:
        /* <DEDUP_REMOVED lines=33> */
.L_x_660:
[----:B------:R-:W-:Y:S05]  /*3ef0*/  BSYNC.RECONVERGENT B0 ;  /* 0x0000000000007941 */ /* 0x000fea0003800200 */
.L_x_659:
        /* <DEDUP_REMOVED lines=33> */
.L_x_662:
[----:B------:R-:W-:Y:S05]  /*4110*/  BSYNC.RECONVERGENT B0 ;  /* 0x0000000000007941 */ /* 0x000fea0003800200 */
.L_x_661:
        /* <DEDUP_REMOVED lines=33> */
.L_x_664:
[----:B------:R-:W-:Y:S05]  /*4330*/  BSYNC.RECONVERGENT B0 ;  /* 0x0000000000007941 */ /* 0x000fea0003800200 */
.L_x_663:
        /* <DEDUP_REMOVED lines=33> */
.L_x_666:
[----:B------:R-:W-:Y:S05]  /*4550*/  BSYNC.RECONVERGENT B0 ;  /* 0x0000000000007941 */ /* 0x000fea0003800200 */
.L_x_665:
        /* <DEDUP_REMOVED lines=33> */
.L_x_668:
[----:B------:R-:W-:Y:S05]  /*4770*/  BSYNC.RECONVERGENT B0 ;  /* 0x0000000000007941 */ /* 0x000fea0003800200 */
.L_x_667:
[----:B------:R-:W0:Y:S01]  /*4780*/  LDCU.128 UR12, c[0x0][0x410] ;  /* 0x00008200ff0c77ac */ /* 0x000e220008000c00 */
[----:B------:R-:W1:Y:S01]  /*4790*/  S2UR UR28, SR_CTAID.Y ;  /* 0x00000000001c79c3 */ /* 0x000e620000002600 */
[----:B------:R-:W-:Y:S01]  /*47a0*/  P2R R92, PR, RZ, 0x1 ;  /* 0x00000001ff5c7803 */ /* 0x000fe20000000000 */
[----:B------:R-:W2:Y:S01]  /*47b0*/  LDS.U16 R39, [R165+0x2] ;  /* 0x00000200a5277984 */ /* 0x000ea20000000400 */
[----:B------:R-:W-:Y:S01]  /*47c0*/  UMOV UR8, UR26 ;  /* 0x0000001a00087c82 */ /* 0x000fe20008000000 */
[----:B------:R-:W-:Y:S01]  /*47d0*/  UMOV UR9, URZ ;  /* 0x000000ff00097c82 */ /* 0x000fe20008000000 */
[C---:B------:R-:W-:Y:S01]  /*47e0*/  LOP3.LUT P0, RZ, R45.reuse, 0x40, RZ, 0xc0, !PT ;  /* 0x000000402dff7812 */ /* 0x040fe2000780c0ff */
[----:B------:R-:W3:Y:S01]  /*47f0*/  LDS.U16 R38, [R164+0x4] ;  /* 0x00000400a4267984 */ /* 0x000ee20000000400 */
[----:B------:R-:W-:Y:S02]  /*4800*/  PRMT R9, RZ, 0x7610, R9 ;  /* 0x00007610ff097816 */ /* 0x000fe40000000009 */
[----:B------:R-:W-:Y:S01]  /*4810*/  P2R R91, PR, RZ, 0x1 ;  /* 0x00000001ff5b7803 */ /* 0x000fe20000000000 */
[----:B------:R-:W4:Y:S01]  /*4820*/  LDS.U16 R37, [R163+0x6] ;  /* 0x00000600a3257984 */ /* 0x000f220000000400 */
[----:B------:R-:W-:-:S02]  /*4830*/  LOP3.LUT P0, RZ, R45, 0x80, RZ, 0xc0, !PT ;  /* 0x000000802dff7812 */ /* 0x000fc4000780c0ff */
[----:B------:R-:W-:Y:S01]  /*4840*/  PRMT R11, RZ, 0x7610, R11 ;  /* 0x00007610ff0b7816 */ /* 0x000fe2000000000b */
[----:B------:R-:W5:Y:S01]  /*4850*/  LDS.U16 R36, [R162+0x8] ;  /* 0x00000800a2247984 */ /* 0x000f620000000400 */
[----:B------:R-:W-:Y:S01]  /*4860*/  P2R R90, PR, RZ, 0x1 ;  /* 0x00000001ff5a7803 */ /* 0x000fe20000000000 */
[----:B0-----:R-:W-:Y:S02]  /*4870*/  UIMAD.WIDE.U32 UR30, UR25, UR12, UR8 ;  /* 0x0000000c191e72a5 */ /* 0x001fe4000f8e0008 */
[----:B------:R-:W0:Y:S01]  /*4880*/  LDS.U16 R35, [R161+0xa] ;  /* 0x00000a00a1237984 */ /* 0x000e220000000400 */
[----:B------:R-:W-:Y:S01]  /*4890*/  UIMAD UR13, UR25, UR13, URZ ;  /* 0x0000000d190d72a4 */ /* 0x000fe2000f8e02ff */
[C---:B------:R-:W-:Y:S02]  /*48a0*/  LOP3.LUT P0, RZ, R45.reuse, 0x100, RZ, 0xc0, !PT ;  /* 0x000001002dff7812 */ /* 0x040fe4000780c0ff */
[----:B------:R-:W0:Y:S01]  /*48b0*/  LDS.U16 R34, [R160+0xc] ;  /* 0x00000c00a0227984 */ /* 0x000e220000000400 */
[----:B------:R-:W-:Y:S01]  /*48c0*/  UIADD3 UR13, UPT, UPT, UR31, UR13, URZ ;  /* 0x0000000d1f0d7290 */ /* 0x000fe2000fffe0ff */
[----:B------:R-:W-:Y:S01]  /*48d0*/  P2R R89, PR, RZ, 0x1 ;  /* 0x00000001ff597803 */ /* 0x000fe20000000000 */
[----:B------:R-:W-:Y:S01]  /*48e0*/  UMOV UR12, UR30 ;  /* 0x0000001e000c7c82 */ /* 0x000fe20008000000 */
[----:B------:R-:W-:Y:S01]  /*48f0*/  LDS.U16 R33, [R159+0xe] ;  /* 0x00000e009f217984 */ /* 0x000fe20000000400 */
[----:B-1----:R-:W-:Y:S01]  /*4900*/  UIMAD.WIDE.U32 UR12, UR28, UR14, UR12 ;  /* 0x0000000e1c0c72a5 */ /* 0x002fe2000f8e000c */
[----:B------:R-:W-:-:S02]  /*4910*/  LOP3.LUT P0, RZ, R45, 0x200, RZ, 0xc0, !PT ;  /* 0x000002002dff7812 */ /* 0x000fc4000780c0ff */
[----:B------:R-:W-:Y:S01]  /*4920*/  LDS.U16 R32, [R158+0x10] ;  /* 0x000010009e207984 */ /* 0x000fe20000000400 */
[----:B------:R-:W-:Y:S01]  /*4930*/  UIMAD UR15, UR28, UR15, UR13 ;  /* 0x0000000f1c0f72a4 */ /* 0x000fe2000f8e020d */
[----:B------:R-:W-:Y:S02]  /*4940*/  P2R R88, PR, RZ, 0x1 ;  /* 0x00000001ff587803 */ /* 0x000fe40000000000 */
[----:B------:R-:W-:Y:S01]  /*4950*/  IADD3 R3, P5, PT, R77, UR12, RZ ;  /* 0x0000000c4d037c10 */ /* 0x000fe2000ffbe0ff */
[----:B------:R-:W-:Y:S01]  /*4960*/  LDS.U16 R31, [R157+0x12] ;  /* 0x000012009d1f7984 */ /* 0x000fe20000000400 */
[----:B------:R-:W-:Y:S02]  /*4970*/  LOP3.LUT P0, RZ, R45, 0x400, RZ, 0xc0, !PT ;  /* 0x000004002dff7812 */ /* 0x000fe4000780c0ff */
[----:B------:R-:W-:Y:S01]  /*4980*/  IADD3.X R4, PT, PT, RZ, UR15, RZ, P5, !PT ;  /* 0x0000000fff047c10 */ /* 0x000fe2000affe4ff */
[----:B------:R-:W-:Y:S01]  /*4990*/  LDS.U16 R30, [R156+0x14] ;  /* 0x000014009c1e7984 */ /* 0x000fe20000000400 */
[----:B------:R-:W-:-:S02]  /*49a0*/  PRMT R12, RZ, 0x7610, R12 ;  /* 0x00007610ff0c7816 */ /* 0x000fc4000000000c */
[----:B------:R-:W1:Y:S01]  /*49b0*/  LDCU.128 UR12, c[0x0][0x420] ;  /* 0x00008400ff0c77ac */ /* 0x000e620008000c00 */
[----:B------:R-:W-:Y:S01]  /*49c0*/  LDS.U16 R26, [R155+0x16] ;  /* 0x000016009b1a7984 */ /* 0x000fe20000000400 */
[----:B------:R-:W-:Y:S02]  /*49d0*/  PRMT R14, RZ, 0x7610, R14 ;  /* 0x00007610ff0e7816 */ /* 0x000fe4000000000e */
[----:B------:R-:W-:Y:S01]  /*49e0*/  P2R R93, PR, RZ, 0x2 ;  /* 0x00000002ff5d7803 */ /* 0x000fe20000000000 */
[----:B------:R-:W-:Y:S01]  /*49f0*/  LDS.U16 R28, [R154+0x18] ;  /* 0x000018009a1c7984 */ /* 0x000fe20000000400 */
[C---:B------:R-:W-:Y:S02]  /*4a00*/  LOP3.LUT P1, RZ, R45.reuse, 0x20, RZ, 0xc0, !PT ;  /* 0x000000202dff7812 */ /* 0x040fe4000782c0ff */
[----:B------:R-:W-:Y:S01]  /*4a10*/  P2R R94, PR, RZ, 0x4 ;  /* 0x00000004ff5e7803 */ /* 0x000fe20000000000 */
[----:B------:R-:W-:Y:S01]  /*4a20*/  LDS.U16 R27, [R153+0x1a] ;  /* 0x00001a00991b7984 */ /* 0x000fe20000000400 */
[----:B------:R-:W-:-:S02]  /*4a30*/  LOP3.LUT P2, RZ, R45, 0x10, RZ, 0xc0, !PT ;  /* 0x000000102dff7812 */ /* 0x000fc4000784c0ff */
[----:B------:R-:W-:Y:S01]  /*4a40*/  P2R R95, PR, RZ, 0x8 ;  /* 0x00000008ff5f7803 */ /* 0x000fe20000000000 */
[----:B------:R-:W-:Y:S01]  /*4a50*/  LDS.U16 R25, [R152+0x1c] ;  /* 0x00001c0098197984 */ /* 0x000fe20000000400 */
[C---:B------:R-:W-:Y:S02]  /*4a60*/  LOP3.LUT P3, RZ, R45.reuse, 0x8, RZ, 0xc0, !PT ;  /* 0x000000082dff7812 */ /* 0x040fe4000786c0ff */
[----:B------:R-:W-:Y:S01]  /*4a70*/  P2R R96, PR, RZ, 0x10 ;  /* 0x00000010ff607803 */ /* 0x000fe20000000000 */
[----:B------:R-:W-:Y:S01]  /*4a80*/  LDS.U16 R97, [R151+0x1e] ;  /* 0x00001e0097617984 */ /* 0x000fe20000000400 */
[----:B-1----:R-:W-:Y:S01]  /*4a90*/  UIMAD.WIDE.U32 UR30, UR25, UR12, UR8 ;  /* 0x0000000c191e72a5 */ /* 0x002fe2000f8e0008 */
[----:B------:R-:W-:Y:S02]  /*4aa0*/  LOP3.LUT P4, RZ, R45, 0x4, RZ, 0xc0, !PT ;  /* 0x000000042dff7812 */ /* 0x000fe4000788c0ff */
[----:B------:R-:W-:Y:S01]  /*4ab0*/  PRMT R15, RZ, 0x7610, R15 ;  /* 0x00007610ff0f7816 */ /* 0x000fe2000000000f */
[----:B------:R-:W-:Y:S01]  /*4ac0*/  UIMAD UR13, UR25, UR13, UR31 ;  /* 0x0000000d190d72a4 */ /* 0x000fe2000f8e021f */
[----:B------:R-:W-:-:S02]  /*4ad0*/  PRMT R17, RZ, 0x7610, R17 ;  /* 0x00007610ff117816 */ /* 0x000fc40000000011 */
[----:B------:R-:W-:Y:S01]  /*4ae0*/  UMOV UR12, UR30 ;  /* 0x0000001e000c7c82 */ /* 0x000fe20008000000 */
[----:B------:R-:W-:Y:S01]  /*4af0*/  PRMT R18, RZ, 0x7610, R18 ;  /* 0x00007610ff127816 */ /* 0x000fe20000000012 */
[----:B------:R-:W-:Y:S01]  /*4b00*/  UIMAD.WIDE.U32 UR12, UR28, UR14, UR12 ;  /* 0x0000000e1c0c72a5 */ /* 0x000fe2000f8e000c */
[----:B------:R-:W-:Y:S02]  /*4b10*/  PRMT R24, RZ, 0x7610, R24 ;  /* 0x00007610ff187816 */ /* 0x000fe40000000018 */
[----:B------:R-:W-:Y:S01]  /*4b20*/  PRMT R29, RZ, 0x7610, R29 ;  /* 0x00007610ff1d7816 */ /* 0x000fe2000000001d */
[----:B------:R-:W-:Y:S01]  /*4b30*/  UIMAD UR15, UR28, UR15, UR13 ;  /* 0x0000000f1c0f72a4 */ /* 0x000fe2000f8e020d */
[----:B------:R-:W-:Y:S02]  /*4b40*/  LOP3.LUT P6, RZ, R45, 0x1, RZ, 0xc0, !PT ;  /* 0x000000012dff7812 */ /* 0x000fe400078cc0ff */
[----:B------:R-:W-:Y:S02]  /*4b50*/  PRMT R40, RZ, 0x7610, R40 ;  /* 0x00007610ff287816 */ /* 0x000fe40000000028 */
[----:B------:R-:W-:-:S02]  /*4b60*/  PRMT R81, RZ, 0x7610, R81 ;  /* 0x00007610ff517816 */ /* 0x000fc40000000051 */
[----:B------:R-:W-:Y:S02]  /*4b70*/  PRMT R82, RZ, 0x7610, R82 ;  /* 0x00007610ff527816 */ /* 0x000fe40000000052 */
[----:B------:R-:W-:Y:S02]  /*4b80*/  PRMT R83, RZ, 0x7610, R83 ;  /* 0x00007610ff537816 */ /* 0x000fe40000000053 */
[----:B------:R-:W-:Y:S02]  /*4b90*/  PRMT R84, RZ, 0x7610, R84 ;  /* 0x00007610ff547816 */ /* 0x000fe40000000054 */
[----:B------:R-:W-:Y:S02]  /*4ba0*/  PRMT R86, RZ, 0x7610, R86 ;  /* 0x00007610ff567816 */ /* 0x000fe40000000056 */
[----:B------:R-:W-:Y:S01]  /*4bb0*/  PRMT R87, RZ, 0x7610, R87 ;  /* 0x00007610ff577816 */ /* 0x000fe20000000057 */
[----:B--2---:R-:W-:Y:S01]  /*4bc0*/  HADD2.F32 R39, -RZ, R39.H0_H0 ;  /* 0x20000027ff277230 */ /* 0x004fe20000004100 */
[----:B------:R-:W-:Y:S01]  /*4bd0*/  IADD3 R0, P5, PT, R77, UR12, RZ ;  /* 0x0000000c4d007c10 */ /* 0x000fe2000ffbe0ff */
[----:B------:R-:W1:Y:S03]  /*4be0*/  LDCU.64 UR12, c[0x0][0x488] ;  /* 0x00009100ff0c77ac */ /* 0x000e660008000a00 */
[----:B------:R-:W-:Y:S01]  /*4bf0*/  IADD3.X R5, PT, PT, RZ, UR15, RZ, P5, !PT ;  /* 0x0000000fff057c10 */ /* 0x000fe2000affe4ff */
[----:B---3--:R-:W-:Y:S01]  /*4c00*/  HADD2.F32 R38, -RZ, R38.H0_H0 ;  /* 0x20000026ff267230 */ /* 0x008fe20000004100 */
[----:B------:R-:W2:Y:S01]  /*4c10*/  LDCU.64 UR14, c[0x0][0x510] ;  /* 0x0000a200ff0e77ac */ /* 0x000ea20008000a00 */
[----:B----4-:R-:W-:-:S02]  /*4c20*/  HADD2.F32 R37, -RZ, R37.H0_H0 ;  /* 0x20000025ff257230 */ /* 0x010fc40000004100 */
[----:B-----5:R-:W-:Y:S01]  /*4c30*/  HADD2.F32 R36, -RZ, R36.H0_H0 ;  /* 0x20000024ff247230 */ /* 0x020fe20000004100 */
[----:B------:R-:W3:Y:S01]  /*4c40*/  LDCU.64 UR30, c[0x0][0x490] ;  /* 0x00009200ff1e77ac */ /* 0x000ee20008000a00 */
[----:B-1----:R-:W-:-:S04]  /*4c50*/  LEA R2, P5, R3, UR12, 0x1 ;  /* 0x0000000c03027c11 */ /* 0x002fc8000f8a08ff */
[----:B------:R-:W-:Y:S01]  /*4c60*/  LEA.HI.X R3, R3, UR13, R4, 0x1, P5 ;  /* 0x0000000d03037c11 */ /* 0x000fe2000a8f0c04 */
[----:B------:R-:W1:Y:S02]  /*4c70*/  LDCU.64 UR12, c[0x0][0x478] ;  /* 0x00008f00ff0c77ac */ /* 0x000e640008000a00 */
[----:B-1----:R-:W-:-:S04]  /*4c80*/  LEA R4, P5, R0, UR12, 0x1 ;  /* 0x0000000c00047c11 */ /* 0x002fc8000f8a08ff */
[----:B------:R-:W-:Y:S01]  /*4c90*/  LEA.HI.X R5, R0, UR13, R5, 0x1, P5 ;  /* 0x0000000d00057c11 */ /* 0x000fe2000a8f0c05 */
[----:B0-----:R-:W-:Y:S01]  /*4ca0*/  HADD2.F32 R35, -RZ, R35.H0_H0 ;  /* 0x20000023ff237230 */ /* 0x001fe20000004100 */
[----:B------:R-:W-:Y:S01]  /*4cb0*/  LDS.U16 R0, [R129] ;  /* 0x0000000081007984 */ /* 0x000fe20000000400 */
[----:B------:R-:W-:Y:S01]  /*4cc0*/  LOP3.LUT P5, RZ, R45, 0x2, RZ, 0xc0, !PT ;  /* 0x000000022dff7812 */ /* 0x000fe200078ac0ff */
[----:B------:R-:W-:Y:S01]  /*4cd0*/  HADD2.F32 R34, -RZ, R34.H0_H0 ;  /* 0x20000022ff227230 */ /* 0x000fe20000004100 */
[----:B------:R-:W0:Y:S01]  /*4ce0*/  LDCU.64 UR12, c[0x0][0x508] ;  /* 0x0000a100ff0c77ac */ /* 0x000e220008000a00 */
[----:B------:R-:W-:Y:S06]  /*4cf0*/  BAR.SYNC.DEFER_BLOCKING 0x0 ;  /* 0x0000000000007b1d */ /* 0x000fec0000010000 */
[----:B------:R-:W4:Y:S01]  /*4d00*/  @!P0 LDG.E.U16 R9, desc[UR34][R2.64] ;  /* 0x0000002202098981 */ /* 0x000f22000c1e1500 */
[----:B------:R-:W-:-:S03]  /*4d10*/  ISETP.NE.AND P0, PT, R88, RZ, PT ;  /* 0x000000ff5800720c */ /* 0x000fc60003f05270 */
[----:B------:R-:W5:Y:S04]  /*4d20*/  @!P1 LDG.E.U16 R17, desc[UR34][R2.64+0x140] ;  /* 0x0001402202119981 */ /* 0x000f68000c1e1500 */
[----:B------:R-:W2:Y:S04]  /*4d30*/  @!P2 LDG.E.U16 R18, desc[UR34][R2.64+0x180] ;  /* 0x000180220212a981 */ /* 0x000ea8000c1e1500 */
[----:B------:R-:W3:Y:S04]  /*4d40*/  @!P3 LDG.E.U16 R24, desc[UR34][R2.64+0x1c0] ;  /* 0x0001c0220218b981 */ /* 0x000ee8000c1e1500 */
[----:B------:R-:W5:Y:S01]  /*4d50*/  @!P0 LDG.E.U16 R11, desc[UR34][R2.64+0x40] ;  /* 0x00004022020b8981 */ /* 0x000f62000c1e1500 */
[----:B------:R-:W-:-:S03]  /*4d60*/  ISETP.NE.AND P0, PT, R89, RZ, PT ;  /* 0x000000ff5900720c */ /* 0x000fc60003f05270 */
[----:B------:R-:W3:Y:S04]  /*4d70*/  @!P4 LDG.E.U16 R29, desc[UR34][R2.64+0x200] ;  /* 0x00020022021dc981 */ /* 0x000ee8000c1e1500 */
[----:B------:R-:W3:Y:S04]  /*4d80*/  @!P5 LDG.E.U16 R40, desc[UR34][R2.64+0x240] ;  /* 0x000240220228d981 */ /* 0x000ee8000c1e1500 */
[----:B------:R-:W3:Y:S04]  /*4d90*/  @!P6 LDG.E.U16 R81, desc[UR34][R2.64+0x280] ;  /* 0x000280220251e981 */ /* 0x000ee8000c1e1500 */
[----:B------:R-:W2:Y:S01]  /*4da0*/  @!P0 LDG.E.U16 R12, desc[UR34][R2.64+0x80] ;  /* 0x00008022020c8981 */ /* 0x000ea2000c1e1500 */
[----:B------:R-:W-:-:S13]  /*4db0*/  ISETP.NE.AND P0, PT, R90, RZ, PT ;  /* 0x000000ff5a00720c */ /* 0x000fda0003f05270 */
[----:B------:R-:W3:Y:S01]  /*4dc0*/  @!P0 LDG.E.U16 R14, desc[UR34][R2.64+0xc0] ;  /* 0x0000c022020e8981 */ /* 0x000ee2000c1e1500 */
[----:B------:R-:W-:Y:S02]  /*4dd0*/  ISETP.NE.AND P0, PT, R91, RZ, PT ;  /* 0x000000ff5b00720c */ /* 0x000fe40003f05270 */
[----:B------:R-:W-:Y:S02]  /*4de0*/  ISETP.NE.AND P1, PT, R93, RZ, PT ;  /* 0x000000ff5d00720c */ /* 0x000fe40003f25270 */
[----:B------:R-:W-:Y:S02]  /*4df0*/  ISETP.NE.AND P2, PT, R94, RZ, PT ;  /* 0x000000ff5e00720c */ /* 0x000fe40003f45270 */
[----:B------:R-:W-:Y:S02]  /*4e00*/  ISETP.NE.AND P3, PT, R95, RZ, PT ;  /* 0x000000ff5f00720c */ /* 0x000fe40003f65270 */
[----:B------:R-:W-:-:S05]  /*4e10*/  ISETP.NE.AND P4, PT, R96, RZ, PT ;  /* 0x000000ff6000720c */ /* 0x000fca0003f85270 */
[----:B------:R-:W3:Y:S01]  /*4e20*/  @!P0 LDG.E.U16 R15, desc[UR34][R2.64+0x100] ;  /* 0x00010022020f8981 */ /* 0x000ee2000c1e1500 */
[----:B------:R-:W-:-:S03]  /*4e30*/  ISETP.NE.AND P0, PT, R92, RZ, PT ;  /* 0x000000ff5c00720c */ /* 0x000fc60003f05270 */
        /* <DEDUP_REMOVED lines=25> */
[----:B-----5:R-:W-:Y:S04]  /*4fd0*/  STS.U16 [R149+0x40], R11 ;  /* 0x0000400b95007388 */ /* 0x020fe80000000400 */
[----:B--2---:R-:W-:Y:S04]  /*4fe0*/  STS.U16 [R148+0x80], R12 ;  /* 0x0000800c94007388 */ /* 0x004fe80000000400 */
[----:B---3--:R-:W-:Y:S04]  /*4ff0*/  STS.U16 [R147+0xc0], R14 ;  /* 0x0000c00e93007388 */ /* 0x008fe80000000400 */
[----:B------:R-:W-:Y:S04]  /*5000*/  STS.U16 [R146+0x100], R15 ;  /* 0x0001000f92007388 */ /* 0x000fe80000000400 */
[----:B------:R1:W-:Y:S04]  /*5010*/  STS.U16 [R145+0x140], R17 ;  /* 0x0001401191007388 */ /* 0x0003e80000000400 */
[----:B------:R2:W-:Y:S04]  /*5020*/  STS.U16 [R144+0x180], R18 ;  /* 0x0001801290007388 */ /* 0x0005e80000000400 */
[----:B------:R3:W-:Y:S04]  /*5030*/  STS.U16 [R142+0x1c0], R24 ;  /* 0x0001c0188e007388 */ /* 0x0007e80000000400 */
[----:B------:R-:W-:Y:S04]  /*5040*/  STS.U16 [R140+0x200], R29 ;  /* 0x0002001d8c007388 */ /* 0x000fe80000000400 */
[----:B------:R4:W-:Y:S04]  /*5050*/  STS.U16 [R138+0x240], R40 ;  /* 0x000240288a007388 */ /* 0x0009e80000000400 */
[----:B------:R5:W-:Y:S04]  /*5060*/  STS.U16 [R136+0x280], R81 ;  /* 0x0002805188007388 */ /* 0x000be80000000400 */
[----:B------:R-:W-:Y:S04]  /*5070*/  STS.U16 [R134+0x2c0], R82 ;  /* 0x0002c05286007388 */ /* 0x000fe80000000400 */
[----:B------:R0:W-:Y:S04]  /*5080*/  STS.U16 [R132+0x300], R83 ;  /* 0x0003005384007388 */ /* 0x0001e80000000400 */
[----:B------:R0:W-:Y:S04]  /*5090*/  STS.U16 [R130+0x340], R84 ;  /* 0x0003405482007388 */ /* 0x0001e80000000400 */
[----:B------:R0:W-:Y:S04]  /*50a0*/  STS.U16 [R128+0x380], R86 ;  /* 0x0003805680007388 */ /* 0x0001e80000000400 */
[----:B------:R0:W-:Y:S01]  /*50b0*/  STS.U16 [R126+0x3c0], R87 ;  /* 0x0003c0577e007388 */ /* 0x0001e20000000400 */
[----:B------:R-:W-:-:S03]  /*50c0*/  NOP ;  /* 0x0000000000007918 */ /* 0x000fc60000000000 */
[----:B------:R-:W0:Y:S04]  /*50d0*/  LDS.U16 R11, [R129] ;  /* 0x00000000810b7984 */ /* 0x000e280000000400 */
[----:B------:R-:W-:Y:S04]  /*50e0*/  LDS.U16 R12, [R165+0x2] ;  /* 0x00000200a50c7984 */ /* 0x000fe80000000400 */
[----:B------:R-:W-:Y:S04]  /*50f0*/  LDS.U16 R14, [R164+0x4] ;  /* 0x00000400a40e7984 */ /* 0x000fe80000000400 */
[----:B------:R-:W-:Y:S04]  /*5100*/  LDS.U16 R15, [R163+0x6] ;  /* 0x00000600a30f7984 */ /* 0x000fe80000000400 */
[----:B------:R-:W0:Y:S04]  /*5110*/  LDS.U16 R82, [R162+0x8] ;  /* 0x00000800a2527984 */ /* 0x000e280000000400 */
[----:B------:R-:W0:Y:S04]  /*5120*/  LDS.U16 R9, [R161+0xa] ;  /* 0x00000a00a1097984 */ /* 0x000e280000000400 */
[----:B------:R-:W-:Y:S04]  /*5130*/  LDS.U16 R3, [R160+0xc] ;  /* 0x00000c00a0037984 */ /* 0x000fe80000000400 */
[----:B------:R-:W-:Y:S04]  /*5140*/  LDS.U16 R2, [R159+0xe] ;  /* 0x00000e009f027984 */ /* 0x000fe80000000400 */
[----:B------:R-:W0:Y:S04]  /*5150*/  LDS.U16 R96, [R158+0x10] ;  /* 0x000010009e607984 */ /* 0x000e280000000400 */
[----:B------:R-:W0:Y:S04]  /*5160*/  LDS.U16 R104, [R157+0x12] ;  /* 0x000012009d687984 */ /* 0x000e280000000400 */
[----:B------:R-:W0:Y:S04]  /*5170*/  LDS.U16 R103, [R156+0x14] ;  /* 0x000014009c677984 */ /* 0x000e280000000400 */
[----:B------:R-:W0:Y:S04]  /*5180*/  LDS.U16 R102, [R155+0x16] ;  /* 0x000016009b667984 */ /* 0x000e280000000400 */
[----:B------:R-:W-:Y:S04]  /*5190*/  LDS.U16 R101, [R154+0x18] ;  /* 0x000018009a657984 */ /* 0x000fe80000000400 */
[----:B------:R-:W-:Y:S04]  /*51a0*/  LDS.U16 R29, [R153+0x1a] ;  /* 0x00001a00991d7984 */ /* 0x000fe80000000400 */
[----:B------:R-:W-:Y:S04]  /*51b0*/  LDS.U16 R98, [R152+0x1c] ;  /* 0x00001c0098627984 */ /* 0x000fe80000000400 */
[----:B------:R-:W-:Y:S01]  /*51c0*/  LDS.U16 R100, [R151+0x1e] ;  /* 0x00001e0097647984 */ /* 0x000fe20000000400 */
[----:B------:R-:W-:Y:S01]  /*51d0*/  BAR.SYNC.DEFER_BLOCKING 0x0 ;  /* 0x0000000000007b1d */ /* 0x000fe20000010000 */
[----:B-1----:R-:W-:-:S05]  /*51e0*/  PRMT R17, RZ, 0x7610, R17 ;  /* 0x00007610ff117816 */ /* 0x002fca0000000011 */
        /* <DEDUP_REMOVED lines=39> */
[----:B------:R-:W-:-:S05]  /*5460*/  HADD2.F32 R11, -RZ, R11.H0_H0 ;  /* 0x2000000bff0b7230 */ /* 0x000fca0000004100 */
[----:B0-----:R-:W-:-:S06]  /*5470*/  FMUL.FTZ R5, R11, -1.4426950216293334961 ;  /* 0xbfb8aa3b0b057820 */ /* 0x001fcc0000410000 */
[----:B------:R-:W-:Y:S01]  /*5480*/  MUFU.EX2 R5, R5 ;  /* 0x0000000500057308 */ /* 0x000fe20000000800 */
[----:B------:R-:W-:Y:S02]  /*5490*/  HADD2.F32 R82, -RZ, R82.H0_H0 ;  /* 0x20000052ff527230 */ /* 0x000fe40000004100 */
[----:B------:R-:W-:Y:S02]  /*54a0*/  HADD2.F32 R0, -RZ, R0.H0_H0 ;  /* 0x20000000ff007230 */ /* 0x000fe40000004100 */
[----:B------:R-:W-:Y:S02]  /*54b0*/  HADD2.F32 R9, -RZ, R9.H0_H0 ;  /* 0x20000009ff097230 */ /* 0x000fe40000004100 */
[----:B------:R-:W-:-:S05]  /*54c0*/  HADD2.F32 R96, -RZ, R96.H0_H0 ;  /* 0x20000060ff607230 */ /* 0x000fca0000004100 */
[----:B------:R-:W-:-:S04]  /*54d0*/  FMUL.FTZ R105, R96, -1.4426950216293334961 ;  /* 0xbfb8aa3b60697820 */ /* 0x000fc80000410000 */
[----:B------:R-:W0:Y:S01]  /*54e0*/  MUFU.EX2 R106, R105 ;  /* 0x00000069006a7308 */ /* 0x000e220000000800 */
[----:B------:R-:W-:-:S05]  /*54f0*/  HADD2.F32 R104, -RZ, R104.H0_H0 ;  /* 0x20000068ff687230 */ /* 0x000fca0000004100 */
[----:B------:R-:W-:Y:S01]  /*5500*/  FMUL.FTZ R107, R104, -1.4426950216293334961 ;  /* 0xbfb8aa3b686b7820 */ /* 0x000fe20000410000 */
[----:B------:R-:W-:-:S03]  /*5510*/  HADD2.F32 R103, -RZ, R103.H0_H0 ;  /* 0x20000067ff677230 */ /* 0x000fc60000004100 */
[----:B------:R-:W-:Y:S01]  /*5520*/  MUFU.EX2 R105, R107 ;  /* 0x0000006b00697308 */ /* 0x000fe20000000800 */
[----:B0-----:R-:W-:Y:S01]  /*5530*/  FADD.FTZ R106, R106, 1 ;  /* 0x3f8000006a6a7421 */ /* 0x001fe20000010000 */
[----:B------:R0:W-:Y:S04]  /*5540*/  STS.U16 [R150], R88 ;  /* 0x0000005896007388 */ /* 0x0001e80000000400 */
[----:B--2---:R1:W-:Y:S01]  /*5550*/  STS.U16 [R149+0x40], R17 ;  /* 0x0000401195007388 */ /* 0x0043e20000000400 */
[----:B0-----:R-:W-:-:S03]  /*5560*/  HADD2.F32 R88, -RZ, R12.H0_H0 ;  /* 0x2000000cff587230 */ /* 0x001fc60000004100 */
[----:B---3--:R-:W-:Y:S04]  /*5570*/  STS.U16 [R148+0x80], R18 ;  /* 0x0000801294007388 */ /* 0x008fe80000000400 */
[----:B----4-:R-:W-:Y:S04]  /*5580*/  STS.U16 [R147+0xc0], R24 ;  /* 0x0000c01893007388 */ /* 0x010fe80000000400 */
[----:B-----5:R-:W-:Y:S01]  /*5590*/  STS.U16 [R146+0x100], R40 ;  /* 0x0001002892007388 */ /* 0x020fe20000000400 */
[----:B-1----:R-:W-:-:S03]  /*55a0*/  FMUL.FTZ R17, R88, -1.4426950216293334961 ;  /* 0xbfb8aa3b58117820 */ /* 0x002fc60000410000 */
[----:B------:R-:W-:Y:S04]  /*55b0*/  STS.U16 [R145+0x140], R81 ;  /* 0x0001405191007388 */ /* 0x000fe80000000400 */
[----:B------:R-:W-:Y:S04]  /*55c0*/  STS.U16 [R144+0x180], R83 ;  /* 0x0001805390007388 */ /* 0x000fe80000000400 */
[----:B------:R-:W-:Y:S04]  /*55d0*/  STS.U16 [R142+0x1c0], R84 ;  /* 0x0001c0548e007388 */ /* 0x000fe80000000400 */
[----:B------:R0:W-:Y:S01]  /*55e0*/  STS.U16 [R140+0x200], R86 ;  /* 0x000200568c007388 */ /* 0x0001e20000000400 */
[----:B------:R-:W1:Y:S03]  /*55f0*/  MUFU.EX2 R17, R17 ;  /* 0x0000001100117308 */ /* 0x000e660000000800 */
        /* <DEDUP_REMOVED lines=8> */
[----:B------:R-:W2:Y:S01]  /*5680*/  LDS.U16 R4, [R165+0x2] ;  /* 0x00000200a5047984 */ /* 0x000ea20000000400 */
[----:B0-----:R-:W-:-:S03]  /*5690*/  HADD2.F32 R86, -RZ, R14.H0_H0 ;  /* 0x2000000eff567230 */ /* 0x001fc60000004100 */
[----:B------:R-:W0:Y:S02]  /*56a0*/  LDS.U16 R95, [R129] ;  /* 0x00000000815f7984 */ /* 0x000e240000000400 */
[----:B------:R-:W-:Y:S02]  /*56b0*/  FMUL.FTZ R14, R86, -1.4426950216293334961 ;  /* 0xbfb8aa3b560e7820 */ /* 0x000fe40000410000 */
[----:B------:R-:W3:Y:S01]  /*56c0*/  LDS.U16 R91, [R164+0x4] ;  /* 0x00000400a45b7984 */ /* 0x000ee20000000400 */
[----:B------:R-:W-:-:S03]  /*56d0*/  FADD.FTZ R12, R5, 1 ;  /* 0x3f800000050c7421 */ /* 0x000fc60000010000 */
[----:B------:R-:W4:Y:S01]  /*56e0*/  MUFU.EX2 R14, R14 ;  /* 0x0000000e000e7308 */ /* 0x000f220000000800 */
[----:B------:R-:W-:Y:S02]  /*56f0*/  HADD2.F32 R84, -RZ, R15.H0_H0 ;  /* 0x2000000fff547230 */ /* 0x000fe40000004100 */
[----:B-1----:R-:W-:Y:S01]  /*5700*/  FADD.FTZ R15, R17, 1 ;  /* 0x3f800000110f7421 */ /* 0x002fe20000010000 */
[----:B------:R-:W1:Y:S01]  /*5710*/  LDS.U16 R89, [R163+0x6] ;  /* 0x00000600a3597984 */ /* 0x000e620000000400 */
[----:B------:R-:W5:Y:S01]  /*5720*/  MUFU.RCP R12, R12 ;  /* 0x0000000c000c7308 */ /* 0x000f620000001000 */
[----:B------:R-:W-:Y:S02]  /*5730*/  FMUL.FTZ R18, R84, -1.4426950216293334961 ;  /* 0xbfb8aa3b54127820 */ /* 0x000fe40000410000 */
[----:B------:R-:W1:Y:S01]  /*5740*/  LDS.U16 R87, [R162+0x8] ;  /* 0x00000800a2577984 */ /* 0x000e620000000400 */
[----:B------:R-:W-:-:S03]  /*5750*/  FMUL.FTZ R24, R82, -1.4426950216293334961 ;  /* 0xbfb8aa3b52187820 */ /* 0x000fc60000410000 */
[----:B------:R-:W1:Y:S01]  /*5760*/  LDS.U16 R83, [R161+0xa] ;  /* 0x00000a00a1537984 */ /* 0x000e620000000400 */
[----:B------:R-:W0:Y:S01]  /*5770*/  MUFU.RCP R15, R15 ;  /* 0x0000000f000f7308 */ /* 0x000e220000001000 */
[----:B----4-:R-:W-:Y:S01]  /*5780*/  FADD.FTZ R17, R14, 1 ;  /* 0x3f8000000e117421 */ /* 0x010fe20000010000 */
[----:B------:R-:W-:Y:S01]  /*5790*/  FMUL.FTZ R40, R9, -1.4426950216293334961 ;  /* 0xbfb8aa3b09287820 */ /* 0x000fe20000410000 */
[----:B------:R-:W-:Y:S02]  /*57a0*/  HADD2.F32 R33, -RZ, R33.H0_H0 ;  /* 0x20000021ff217230 */ /* 0x000fe40000004100 */
[----:B------:R-:W-:Y:S01]  /*57b0*/  FADD.FTZ R105, R105, 1 ;  /* 0x3f80000069697421 */ /* 0x000fe20000010000 */
[----:B------:R-:W-:Y:S01]  /*57c0*/  HADD2.F32 R102, -RZ, R102.H0_H0 ;  /* 0x20000066ff667230 */ /* 0x000fe20000004100 */
[----:B------:R-:W-:Y:S01]  /*57d0*/  LDS.U16 R115, [R154+0x18] ;  /* 0x000018009a737984 */ /* 0x000fe20000000400 */
[----:B------:R-:W4:Y:S04]  /*57e0*/  MUFU.EX2 R18, R18 ;  /* 0x0000001200127308 */ /* 0x000f280000000800 */
[----:B------:R-:W3:Y:S01]  /*57f0*/  MUFU.RCP R17, R17 ;  /* 0x0000001100117308 */ /* 0x000ee20000001000 */
[----:B-----5:R-:W-:Y:S01]  /*5800*/  FADD.FTZ R14, -R12, 1 ;  /* 0x3f8000000c0e7421 */ /* 0x020fe20000010100 */
[----:B--2---:R-:W-:-:S03]  /*5810*/  HADD2.F32 R93, -RZ, R4.H0_H0 ;  /* 0x20000004ff5d7230 */ /* 0x004fc60000004100 */
[C---:B------:R-:W-:Y:S01]  /*5820*/  FFMA.FTZ R14, R11.reuse, R14, 1 ;  /* 0x3f8000000b0e7423 */ /* 0x040fe2000001000e */
[----:B------:R-:W-:Y:S01]  /*5830*/  FMUL.FTZ R90, R11, R12 ;  /* 0x0000000c0b5a7220 */ /* 0x000fe20000410000 */
[----:B0-----:R-:W-:Y:S02]  /*5840*/  HADD2.F32 R95, -RZ, R95.H0_H0 ;  /* 0x2000005fff5f7230 */ /* 0x001fe40000004100 */
[----:B------:R-:W-:Y:S01]  /*5850*/  FADD.FTZ R11, -R15, 1 ;  /* 0x3f8000000f0b7421 */ /* 0x000fe20000010100 */
[----:B----4-:R-:W-:Y:S01]  /*5860*/  FADD.FTZ R18, R18, 1 ;  /* 0x3f80000012127421 */ /* 0x010fe20000010000 */
[----:B------:R-:W-:Y:S01]  /*5870*/  FMUL.FTZ R4, R39, R93 ;  /* 0x0000005d27047220 */ /* 0x000fe20000410000 */
[----:B---3--:R-:W-:Y:S02]  /*5880*/  HADD2.F32 R91, -RZ, R91.H0_H0 ;  /* 0x2000005bff5b7230 */ /* 0x008fe40000004100 */
[----:B------:R-:W-:Y:S01]  /*5890*/  FMUL.FTZ R5, R0, R95 ;  /* 0x0000005f00057220 */ /* 0x000fe20000410000 */
[----:B------:R0:W2:Y:S01]  /*58a0*/  MUFU.RCP R99, R18 ;  /* 0x0000001200637308 */ /* 0x0000a20000001000 */
[----:B------:R-:W-:Y:S01]  /*58b0*/  FFMA.FTZ R11, R88, R11, 1 ;  /* 0x3f800000580b7423 */ /* 0x000fe2000001000b */
[----:B------:R-:W-:Y:S01]  /*58c0*/  FMUL.FTZ R4, R15, R4 ;  /* 0x000000040f047220 */ /* 0x000fe20000410000 */
[----:B------:R-:W-:Y:S01]  /*58d0*/  FMUL.FTZ R5, R12, R5 ;  /* 0x000000050c057220 */ /* 0x000fe20000410000 */
[----:B------:R-:W-:-:S04]  /*58e0*/  FADD.FTZ R81, -R17, 1 ;  /* 0x3f80000011517421 */ /* 0x000fc80000010100 */
[----:B------:R-:W3:Y:S01]  /*58f0*/  MUFU.EX2 R24, R24 ;  /* 0x0000001800187308 */ /* 0x000ee20000000800 */
[----:B0-----:R-:W-:Y:S02]  /*5900*/  HADD2.F32 R18, -RZ, R3.H0_H0 ;  /* 0x20000003ff127230 */ /* 0x001fe40000004100 */
[----:B------:R-:W-:Y:S01]  /*5910*/  FMUL.FTZ R12, R38, R91 ;  /* 0x0000005b260c7220 */ /* 0x000fe20000410000 */
[----:B------:R-:W-:Y:S01]  /*5920*/  FMUL.FTZ R92, R4, R11 ;  /* 0x0000000b045c7220 */ /* 0x000fe20000410000 */
[----:B------:R-:W-:Y:S01]  /*5930*/  FFMA.FTZ R81, R86, R81, 1 ;  /* 0x3f80000056517423 */ /* 0x000fe20000010051 */
[----:B------:R-:W-:Y:S01]  /*5940*/  FMUL.FTZ R4, R18, -1.4426950216293334961 ;  /* 0xbfb8aa3b12047820 */ /* 0x000fe20000410000 */
[----:B------:R-:W-:Y:S01]  /*5950*/  FMUL.FTZ R86, R86, R17 ;  /* 0x0000001156567220 */ /* 0x000fe20000410000 */
[----:B------:R-:W-:Y:S02]  /*5960*/  FMUL.FTZ R12, R17, R12 ;  /* 0x0000000c110c7220 */ /* 0x000fe40000410000 */
[----:B------:R-:W0:Y:S02]  /*5970*/  MUFU.EX2 R17, R4 ;  /* 0x0000000400117308 */ /* 0x000e240000000800 */
[----:B------:R-:W-:-:S02]  /*5980*/  FMUL.FTZ R3, R12, R81 ;  /* 0x000000510c037220 */ /* 0x000fc40000410000 */
[----:B------:R-:W4:Y:S01]  /*5990*/  MUFU.EX2 R40, R40 ;  /* 0x0000002800287308 */ /* 0x000f220000000800 */
[----:B------:R-:W5:Y:S01]  /*59a0*/  LDS.U16 R81, [R160+0xc] ;  /* 0x00000c00a0517984 */ /* 0x000f620000000400 */
[----:B---3--:R-:W-:Y:S01]  /*59b0*/  FADD.FTZ R24, R24, 1 ;  /* 0x3f80000018187421 */ /* 0x008fe20000010000 */
[----:B------:R-:W-:Y:S01]  /*59c0*/  FMUL.FTZ R117, R5, R14 ;  /* 0x0000000e05757220 */ /* 0x000fe20000410000 */
[----:B------:R-:W-:Y:S02]  /*59d0*/  HADD2.F32 R14, -RZ, R2.H0_H0 ;  /* 0x20000002ff0e7230 */ /* 0x000fe40000004100 */
[----:B------:R3:W2:Y:S01]  /*59e0*/  MUFU.RCP R11, R24 ;  /* 0x00000018000b7308 */ /* 0x0006a20000001000 */
[----:B0-----:R-:W-:Y:S02]  /*59f0*/  FADD.FTZ R94, R17, 1 ;  /* 0x3f800000115e7421 */ /* 0x001fe40000010000 */
[----:B------:R-:W0:Y:S01]  /*5a00*/  LDS.U16 R17, [R159+0xe] ;  /* 0x00000e009f117984 */ /* 0x000e220000000400 */
[----:B----4-:R-:W-:Y:S01]  /*5a10*/  FADD.FTZ R40, R40, 1 ;  /* 0x3f80000028287421 */ /* 0x010fe20000010000 */
[----:B---3--:R-:W-:Y:S01]  /*5a20*/  FMUL.FTZ R24, R14, -1.4426950216293334961 ;  /* 0xbfb8aa3b0e187820 */ /* 0x008fe20000410000 */
[----:B-1----:R-:W-:-:S02]  /*5a30*/  HADD2.F32 R89, -RZ, R89.H0_H0 ;  /* 0x20000059ff597230 */ /* 0x002fc40000004100 */
[----:B------:R1:W3:Y:S01]  /*5a40*/  MUFU.RCP R12, R40 ;  /* 0x00000028000c7308 */ /* 0x0002e20000001000 */
[----:B------:R-:W-:Y:S02]  /*5a50*/  HADD2.F32 R87, -RZ, R87.H0_H0 ;  /* 0x20000057ff577230 */ /* 0x000fe40000004100 */
[----:B--2---:R-:W-:Y:S01]  /*5a60*/  FADD.FTZ R5, -R99, 1 ;  /* 0x3f80000063057421 */ /* 0x004fe20000010100 */
[----:B------:R-:W-:Y:S01]  /*5a70*/  FMUL.FTZ R2, R37, R89 ;  /* 0x0000005925027220 */ /* 0x000fe20000410000 */
[----:B------:R-:W-:-:S03]  /*5a80*/  FMUL.FTZ R88, R88, R15 ;  /* 0x0000000f58587220 */ /* 0x000fc60000410000 */
[----:B------:R-:W2:Y:S01]  /*5a90*/  MUFU.EX2 R24, R24 ;  /* 0x0000001800187308 */ /* 0x000ea20000000800 */
[----:B------:R-:W-:Y:S01]  /*5aa0*/  FADD.FTZ R15, -R11, 1 ;  /* 0x3f8000000b0f7421 */ /* 0x000fe20000010100 */
[----:B------:R-:W-:Y:S01]  /*5ab0*/  FMUL.FTZ R4, R36, R87 ;  /* 0x0000005724047220 */ /* 0x000fe20000410000 */
[C---:B------:R-:W-:Y:S01]  /*5ac0*/  FFMA.FTZ R5, R84.reuse, R5, 1 ;  /* 0x3f80000054057423 */ /* 0x040fe20000010005 */
[----:B------:R-:W-:Y:S01]  /*5ad0*/  FMUL.FTZ R2, R99, R2 ;  /* 0x0000000263027220 */ /* 0x000fe20000410000 */
[----:B------:R-:W-:Y:S02]  /*5ae0*/  HADD2.F32 R83, -RZ, R83.H0_H0 ;  /* 0x20000053ff537230 */ /* 0x000fe40000004100 */
[----:B------:R-:W-:Y:S01]  /*5af0*/  FMUL.FTZ R84, R84, R99 ;  /* 0x0000006354547220 */ /* 0x000fe20000410000 */
[----:B------:R-:W-:Y:S01]  /*5b00*/  FFMA.FTZ R99, R82, R15, 1 ;  /* 0x3f80000052637423 */ /* 0x000fe2000001000f */
[----:B------:R-:W-:Y:S01]  /*5b10*/  FMUL.FTZ R4, R11, R4 ;  /* 0x000000040b047220 */ /* 0x000fe20000410000 */
[----:B------:R4:W0:Y:S01]  /*5b20*/  MUFU.RCP R109, R94 ;  /* 0x0000005e006d7308 */ /* 0x0008220000001000 */
[----:B-1----:R-:W-:Y:S01]  /*5b30*/  FMUL.FTZ R40, R2, R5 ;  /* 0x0000000502287220 */ /* 0x002fe20000410000 */
[----:B------:R-:W-:Y:S01]  /*5b40*/  FMUL.FTZ R5, R35, R83 ;  /* 0x0000005323057220 */ /* 0x000fe20000410000 */
[----:B------:R-:W-:Y:S01]  /*5b50*/  FMUL.FTZ R99, R4, R99 ;  /* 0x0000006304637220 */ /* 0x000fe20000410000 */
[----:B------:R-:W1:Y:S01]  /*5b60*/  LDS.U16 R15, [R158+0x10] ;  /* 0x000010009e0f7984 */ /* 0x000e620000000400 */
[----:B--2---:R-:W-:Y:S01]  /*5b70*/  FADD.FTZ R4, R24, 1 ;  /* 0x3f80000018047421 */ /* 0x004fe20000010000 */
[C---:B---3--:R-:W-:Y:S01]  /*5b80*/  FADD.FTZ R2, -R12.reuse, 1 ;  /* 0x3f8000000c027421 */ /* 0x048fe20000010100 */
[----:B------:R-:W-:Y:S01]  /*5b90*/  FMUL.FTZ R24, R9, R12 ;  /* 0x0000000c09187220 */ /* 0x000fe20000410000 */
[----:B------:R-:W-:-:S02]  /*5ba0*/  FMUL.FTZ R112, R12, R5 ;  /* 0x000000050c707220 */ /* 0x000fc40000410000 */
[----:B------:R-:W2:Y:S01]  /*5bb0*/  LDS.U16 R12, [R157+0x12] ;  /* 0x000012009d0c7984 */ /* 0x000ea20000000400 */
[----:B------:R-:W3:Y:S01]  /*5bc0*/  MUFU.RCP R5, R4 ;  /* 0x0000000400057308 */ /* 0x000ee20000001000 */
[----:B-----5:R-:W-:Y:S02]  /*5bd0*/  HADD2.F32 R81, -RZ, R81.H0_H0 ;  /* 0x20000051ff517230 */ /* 0x020fe40000004100 */
[----:B------:R-:W-:Y:S01]  /*5be0*/  FMUL.FTZ R82, R82, R11 ;  /* 0x0000000b52527220 */ /* 0x000fe20000410000 */
[----:B------:R-:W-:Y:S01]  /*5bf0*/  FFMA.FTZ R11, R9, R2, 1 ;  /* 0x3f800000090b7423 */ /* 0x000fe20000010002 */
[----:B----4-:R-:W-:-:S03]  /*5c00*/  FMUL.FTZ R94, R103, -1.4426950216293334961 ;  /* 0xbfb8aa3b675e7820 */ /* 0x010fc60000410000 */
[----:B------:R4:W5:Y:S01]  /*5c10*/  MUFU.RCP R107, R106 ;  /* 0x0000006a006b7308 */ /* 0x0009620000001000 */
[C---:B0-----:R-:W-:Y:S01]  /*5c20*/  FADD.FTZ R9, -R109.reuse, 1 ;  /* 0x3f8000006d097421 */ /* 0x041fe20000010100 */
[----:B------:R-:W-:Y:S01]  /*5c30*/  FMUL.FTZ R2, R34, R81 ;  /* 0x0000005122027220 */ /* 0x000fe20000410000 */
[----:B------:R-:W-:Y:S02]  /*5c40*/  HADD2.F32 R17, -RZ, R17.H0_H0 ;  /* 0x20000011ff117230 */ /* 0x000fe40000004100 */
[----:B------:R-:W-:Y:S01]  /*5c50*/  FFMA.FTZ R9, R18, R9, 1 ;  /* 0x3f80000012097423 */ /* 0x000fe20000010009 */
[----:B------:R-:W-:Y:S02]  /*5c60*/  FMUL.FTZ R2, R109, R2 ;  /* 0x000000026d027220 */ /* 0x000fe40000410000 */
[----:B------:R-:W0:Y:S02]  /*5c70*/  MUFU.EX2 R94, R94 ;  /* 0x0000005e005e7308 */ /* 0x000e240000000800 */
[----:B------:R-:W-:Y:S01]  /*5c80*/  FMUL.FTZ R2, R2, R9 ;  /* 0x0000000902027220 */ /* 0x000fe20000410000 */
[----:B---3--:R-:W-:Y:S01]  /*5c90*/  FADD.FTZ R9, -R5, 1 ;  /* 0x3f80000005097421 */ /* 0x008fe20000010100 */
[----:B----4-:R-:W-:-:S03]  /*5ca0*/  FMUL.FTZ R106, R33, R17 ;  /* 0x00000011216a7220 */ /* 0x010fc60000410000 */
[----:B------:R-:W-:Y:S01]  /*5cb0*/  FFMA.FTZ R113, R14, R9, 1 ;  /* 0x3f8000000e717423 */ /* 0x000fe20000010009 */
[----:B------:R-:W-:Y:S01]  /*5cc0*/  FMUL.FTZ R106, R5, R106 ;  /* 0x0000006a056a7220 */ /* 0x000fe20000410000 */
[----:B-----5:R-:W-:Y:S01]  /*5cd0*/  FADD.FTZ R9, -R107, 1 ;  /* 0x3f8000006b097421 */ /* 0x020fe20000010100 */
[----:B------:R-:W3:Y:S01]  /*5ce0*/  MUFU.RCP R105, R105 ;  /* 0x0000006900697308 */ /* 0x000ee20000001000 */
[----:B------:R-:W-:Y:S01]  /*5cf0*/  FMUL.FTZ R18, R18, R109 ;  /* 0x0000006d12127220 */ /* 0x000fe20000410000 */
[----:B------:R-:W-:Y:S01]  /*5d00*/  FMUL.FTZ R112, R112, R11 ;  /* 0x0000000b70707220 */ /* 0x000fe20000410000 */
[----:B------:R-:W-:Y:S01]  /*5d10*/  FFMA.FTZ R109, R96, R9, 1 ;  /* 0x3f800000606d7423 */ /* 0x000fe20000010009 */
[----:B------:R-:W4:Y:S01]  /*5d20*/  LDS.U16 R11, [R156+0x14] ;  /* 0x000014009c0b7984 */ /* 0x000f220000000400 */
[----:B------:R-:W-:Y:S01]  /*5d30*/  FMUL.FTZ R113, R106, R113 ;  /* 0x000000716a717220 */ /* 0x000fe20000410000 */
[----:B------:R-:W-:Y:S01]  /*5d40*/  FMUL.FTZ R4, R102, -1.4426950216293334961 ;  /* 0xbfb8aa3b66047820 */ /* 0x000fe20000410000 */
[----:B0-----:R-:W-:Y:S01]  /*5d50*/  FADD.FTZ R106, R94, 1 ;  /* 0x3f8000005e6a7421 */ /* 0x001fe20000010000 */
[----:B------:R-:W0:Y:S04]  /*5d60*/  LDS.U16 R9, [R155+0x16] ;  /* 0x000016009b097984 */ /* 0x000e280000000400 */
[----:B------:R-:W5:Y:S04]  /*5d70*/  MUFU.EX2 R4, R4 ;  /* 0x0000000400047308 */ /* 0x000f680000000800 */
[----:B------:R-:W5:Y:S01]  /*5d80*/  MUFU.RCP R106, R106 ;  /* 0x0000006a006a7308 */ /* 0x000f620000001000 */
[----:B------:R-:W-:-:S02]  /*5d90*/  HADD2.F32 R32, -RZ, R32.H0_H0 ;  /* 0x20000020ff207230 */ /* 0x000fc40000004100 */
[----:B-1----:R-:W-:Y:S02]  /*5da0*/  HADD2.F32 R15, -RZ, R15.H0_H0 ;  /* 0x2000000fff0f7230 */ /* 0x002fe40000004100 */
[----:B------:R-:W-:Y:S02]  /*5db0*/  HADD2.F32 R31, -RZ, R31.H0_H0 ;  /* 0x2000001fff1f7230 */ /* 0x000fe40000004100 */
[----:B--2---:R-:W-:Y:S02]  /*5dc0*/  HADD2.F32 R12, -RZ, R12.H0_H0 ;  /* 0x2000000cff0c7230 */ /* 0x004fe40000004100 */
[----:B------:R-:W-:Y:S01]  /*5dd0*/  FMUL.FTZ R108, R32, R15 ;  /* 0x0000000f206c7220 */ /* 0x000fe20000410000 */
[----:B---3--:R-:W-:Y:S01]  /*5de0*/  FADD.FTZ R111, -R105, 1 ;  /* 0x3f800000696f7421 */ /* 0x008fe20000010100 */
[----:B------:R-:W-:Y:S02]  /*5df0*/  HADD2.F32 R101, -RZ, R101.H0_H0 ;  /* 0x20000065ff657230 */ /* 0x000fe40000004100 */
[----:B------:R-:W-:Y:S01]  /*5e00*/  FMUL.FTZ R94, R31, R12 ;  /* 0x0000000c1f5e7220 */ /* 0x000fe20000410000 */
[----:B------:R-:W-:Y:S01]  /*5e10*/  FMUL.FTZ R108, R107, R108 ;  /* 0x0000006c6b6c7220 */ /* 0x000fe20000410000 */
[----:B------:R-:W-:-:S02]  /*5e20*/  HADD2.F32 R29, -RZ, R29.H0_H0 ;  /* 0x2000001dff1d7230 */ /* 0x000fc40000004100 */
[----:B------:R-:W-:Y:S01]  /*5e30*/  FFMA.FTZ R111, R104, R111, 1 ;  /* 0x3f800000686f7423 */ /* 0x000fe2000001006f */
[----:B------:R-:W-:Y:S01]  /*5e40*/  FMUL.FTZ R94, R105, R94 ;  /* 0x0000005e695e7220 */ /* 0x000fe20000410000 */
[----:B-----5:R-:W-:Y:S01]  /*5e50*/  FADD.FTZ R118, R4, 1 ;  /* 0x3f80000004767421 */ /* 0x020fe20000010000 */
[----:B------:R-:W-:Y:S01]  /*5e60*/  FMUL.FTZ R110, R101, -1.4426950216293334961 ;  /* 0xbfb8aa3b656e7820 */ /* 0x000fe20000410000 */
[----:B------:R-:W1:Y:S01]  /*5e70*/  LDS.U16 R4, [R153+0x1a] ;  /* 0x00001a0099047984 */ /* 0x000e620000000400 */
[----:B------:R-:W-:Y:S01]  /*5e80*/  FMUL.FTZ R114, R108, R109 ;  /* 0x0000006d6c727220 */ /* 0x000fe20000410000 */
[----:B------:R-:W-:Y:S01]  /*5e90*/  FMUL.FTZ R119, R94, R111 ;  /* 0x0000006f5e777220 */ /* 0x000fe20000410000 */
[----:B------:R-:W-:Y:S01]  /*5ea0*/  FMUL.FTZ R108, R29, -1.4426950216293334961 ;  /* 0xbfb8aa3b1d6c7820 */ /* 0x000fe20000410000 */
[----:B------:R-:W-:Y:S01]  /*5eb0*/  FADD.FTZ R94, -R106, 1 ;  /* 0x3f8000006a5e7421 */ /* 0x000fe20000010100 */
[----:B------:R-:W-:Y:S01]  /*5ec0*/  FMUL.FTZ R14, R14, R5 ;  /* 0x000000050e0e7220 */ /* 0x000fe20000410000 */
[----:B------:R-:W-:Y:S01]  /*5ed0*/  HADD2.F32 R98, -RZ, R98.H0_H0 ;  /* 0x20000062ff627230 */ /* 0x000fe20000004100 */
[----:B------:R-:W2:Y:S01]  /*5ee0*/  MUFU.EX2 R5, R110 ;  /* 0x0000006e00057308 */ /* 0x000ea20000000800 */
[----:B------:R-:W-:-:S02]  /*5ef0*/  HADD2.F32 R100, -RZ, R100.H0_H0 ;  /* 0x20000064ff647230 */ /* 0x000fc40000004100 */
[----:B------:R-:W-:Y:S01]  /*5f00*/  FFMA.FTZ R123, R103, R94, 1 ;  /* 0x3f800000677b7423 */ /* 0x000fe2000001005e */
[----:B------:R3:W5:Y:S01]  /*5f10*/  MUFU.RCP R111, R118 ;  /* 0x00000076006f7308 */ /* 0x0007620000001000 */
[----:B------:R-:W1:Y:S01]  /*5f20*/  LDS.U16 R94, [R152+0x1c] ;  /* 0x00001c00985e7984 */ /* 0x000e620000000400 */
[----:B------:R-:W-:-:S06]  /*5f30*/  FMUL.FTZ R109, R98, -1.4426950216293334961 ;  /* 0xbfb8aa3b626d7820 */ /* 0x000fcc0000410000 */
[----:B------:R2:W5:Y:S01]  /*5f40*/  MUFU.EX2 R110, R108 ;  /* 0x0000006c006e7308 */ /* 0x0005620000000800 */
[----:B---3--:R-:W3:Y:S01]  /*5f50*/  LDS.U16 R118, [R151+0x1e] ;  /* 0x00001e0097767984 */ /* 0x008ee20000000400 */
[----:B------:R-:W-:Y:S02]  /*5f60*/  FMUL.FTZ R120, R100, -1.4426950216293334961 ;  /* 0xbfb8aa3b64787820 */ /* 0x000fe40000410000 */
[----:B------:R-:W5:Y:S01]  /*5f70*/  MUFU.EX2 R109, R109 ;  /* 0x0000006d006d7308 */ /* 0x000f620000000800 */
[----:B------:R-:W-:Y:S02]  /*5f80*/  HADD2.F32 R30, -RZ, R30.H0_H0 ;  /* 0x2000001eff1e7230 */ /* 0x000fe40000004100 */
[----:B----4-:R-:W-:Y:S01]  /*5f90*/  HADD2.F32 R11, -RZ, R11.H0_H0 ;  /* 0x2000000bff0b7230 */ /* 0x010fe20000004100 */
[----:B------:R-:W4:Y:S01]  /*5fa0*/  MUFU.EX2 R120, R120 ;  /* 0x0000007800787308 */ /* 0x000f220000000800 */
[----:B------:R-:W-:Y:S02]  /*5fb0*/  HADD2.F32 R26, -RZ, R26.H0_H0 ;  /* 0x2000001aff1a7230 */ /* 0x000fe40000004100 */
[----:B--2---:R-:W-:Y:S01]  /*5fc0*/  FADD.FTZ R108, R5, 1 ;  /* 0x3f800000056c7421 */ /* 0x004fe20000010000 */
[----:B0-----:R-:W-:-:S02]  /*5fd0*/  HADD2.F32 R9, -RZ, R9.H0_H0 ;  /* 0x20000009ff097230 */ /* 0x001fc40000004100 */
[----:B------:R-:W-:Y:S01]  /*5fe0*/  FMUL.FTZ R121, R30, R11 ;  /* 0x0000000b1e797220 */ /* 0x000fe20000410000 */
[----:B-----5:R-:W-:Y:S01]  /*5ff0*/  FADD.FTZ R110, R110, 1 ;  /* 0x3f8000006e6e7421 */ /* 0x020fe20000010000 */
[C---:B------:R-:W-:Y:S01]  /*6000*/  FADD.FTZ R5, -R111.reuse, 1 ;  /* 0x3f8000006f057421 */ /* 0x040fe20000010100 */
[----:B------:R-:W-:Y:S01]  /*6010*/  FMUL.FTZ R122, R26, R9 ;  /* 0x000000091a7a7220 */ /* 0x000fe20000410000 */
[----:B------:R-:W0:Y:S01]  /*6020*/  MUFU.RCP R108, R108 ;  /* 0x0000006c006c7308 */ /* 0x000e220000001000 */
[----:B------:R-:W-:Y:S01]  /*6030*/  FMUL.FTZ R116, R106, R121 ;  /* 0x000000796a747220 */ /* 0x000fe20000410000 */
[----:B------:R-:W-:Y:S01]  /*6040*/  FFMA.FTZ R124, R102, R5, 1 ;  /* 0x3f800000667c7423 */ /* 0x000fe20000010005 */
[----:B------:R-:W-:Y:S01]  /*6050*/  FMUL.FTZ R121, R111, R122 ;  /* 0x0000007a6f797220 */ /* 0x000fe20000410000 */
[----:B------:R-:W-:-:S04]  /*6060*/  FADD.FTZ R109, R109, 1 ;  /* 0x3f8000006d6d7421 */ /* 0x000fc80000010000 */
[----:B------:R-:W2:Y:S01]  /*6070*/  MUFU.RCP R110, R110 ;  /* 0x0000006e006e7308 */ /* 0x000ea20000001000 */
[----:B------:R-:W-:Y:S01]  /*6080*/  FMUL.FTZ R121, R121, R124 ;  /* 0x0000007c79797220 */ /* 0x000fe20000410000 */
[----:B----4-:R-:W-:Y:S01]  /*6090*/  FADD.FTZ R124, R120, 1 ;  /* 0x3f800000787c7421 */ /* 0x010fe20000010000 */
[----:B------:R-:W-:Y:S01]  /*60a0*/  HADD2.F32 R5, -RZ, R115.H0_H0 ;  /* 0x20000073ff057230 */ /* 0x000fe20000004100 */
[----:B------:R-:W-:Y:S01]  /*60b0*/  F2FP.F16.F32.PACK_AB R3, R40, R3 ;  /* 0x000000032803723e */ /* 0x000fe200000000ff */
[----:B------:R-:W-:Y:S01]  /*60c0*/  HADD2.F32 R28, -RZ, R28.H0_H0 ;  /* 0x2000001cff1c7230 */ /* 0x000fe20000004100 */
[----:B------:R-:W-:Y:S01]  /*60d0*/  LOP3.LUT R40, R79, 0x1f, RZ, 0xc0, !PT ;  /* 0x0000001f4f287812 */ /* 0x000fe200078ec0ff */
[----:B------:R-:W-:Y:S01]  /*60e0*/  HADD2.F32 R27, -RZ, R27.H0_H0 ;  /* 0x2000001bff1b7230 */ /* 0x000fe20000004100 */
[----:B------:R-:W4:Y:S01]  /*60f0*/  MUFU.RCP R109, R109 ;  /* 0x0000006d006d7308 */ /* 0x000f220000001000 */
[----:B------:R-:W5:Y:S01]  /*6100*/  S2R R79, SR_TID.X ;  /* 0x00000000004f7919 */ /* 0x000f620000002100 */
[----:B-1----:R-:W-:Y:S01]  /*6110*/  HADD2.F32 R4, -RZ, R4.H0_H0 ;  /* 0x20000004ff047230 */ /* 0x002fe20000004100 */
[----:B------:R-:W-:Y:S06]  /*6120*/  BAR.SYNC.DEFER_BLOCKING 0x0 ;  /* 0x0000000000007b1d */ /* 0x000fec0000010000 */
[----:B------:R-:W1:Y:S01]  /*6130*/  MUFU.RCP R115, R124 ;  /* 0x0000007c00737308 */ /* 0x000e620000001000 */
[----:B------:R-:W-:Y:S01]  /*6140*/  FMUL.FTZ R116, R116, R123 ;  /* 0x0000007b74747220 */ /* 0x000fe20000410000 */
[----:B0-----:R-:W-:Y:S01]  /*6150*/  FADD.FTZ R120, -R108, 1 ;  /* 0x3f8000006c787421 */ /* 0x001fe20000010100 */
[----:B------:R-:W-:Y:S01]  /*6160*/  FMUL.FTZ R123, R28, R5 ;  /* 0x000000051c7b7220 */ /* 0x000fe20000410000 */
[----:B--2---:R-:W-:Y:S01]  /*6170*/  FADD.FTZ R122, -R110, 1 ;  /* 0x3f8000006e7a7421 */ /* 0x004fe20000010100 */
[----:B------:R-:W-:Y:S01]  /*6180*/  FMUL.FTZ R125, R27, R4 ;  /* 0x000000041b7d7220 */ /* 0x000fe20000410000 */
[----:B------:R-:W-:Y:S01]  /*6190*/  FFMA.FTZ R120, R101, R120, 1 ;  /* 0x3f80000065787423 */ /* 0x000fe20000010078 */
[----:B------:R-:W-:Y:S01]  /*61a0*/  FMUL.FTZ R123, R108, R123 ;  /* 0x0000007b6c7b7220 */ /* 0x000fe20000410000 */
[----:B------:R-:W-:Y:S01]  /*61b0*/  FFMA.FTZ R122, R29, R122, 1 ;  /* 0x3f8000001d7a7423 */ /* 0x000fe2000001007a */
[----:B------:R-:W-:Y:S01]  /*61c0*/  FMUL.FTZ R125, R110, R125 ;  /* 0x0000007d6e7d7220 */ /* 0x000fe20000410000 */
[----:B------:R-:W-:Y:S01]  /*61d0*/  F2FP.F16.F32.PACK_AB R117, R92, R117 ;  /* 0x000000755c75723e */ /* 0x000fe200000000ff */
[----:B------:R-:W-:-:S02]  /*61e0*/  HADD2.F32 R25, -RZ, R25.H0_H0 ;  /* 0x20000019ff197230 */ /* 0x000fc40000004100 */
[----:B------:R-:W-:Y:S02]  /*61f0*/  HADD2.F32 R94, -RZ, R94.H0_H0 ;  /* 0x2000005eff5e7230 */ /* 0x000fe40000004100 */
[----:B------:R-:W-:Y:S02]  /*6200*/  HADD2.F32 R97, -RZ, R97.H0_H0 ;  /* 0x20000061ff617230 */ /* 0x000fe40000004100 */
[----:B---3--:R-:W-:Y:S02]  /*6210*/  HADD2.F32 R92, -RZ, R118.H0_H0 ;  /* 0x20000076ff5c7230 */ /* 0x008fe40000004100 */
[----:B------:R-:W-:Y:S01]  /*6220*/  FMUL.FTZ R123, R123, R120 ;  /* 0x000000787b7b7220 */ /* 0x000fe20000410000 */
[----:B------:R-:W-:Y:S01]  /*6230*/  FMUL.FTZ R120, R125, R122 ;  /* 0x0000007a7d787220 */ /* 0x000fe20000410000 */
[----:B------:R-:W-:Y:S01]  /*6240*/  UIMAD.WIDE.U32 UR8, UR25, UR12, UR8 ;  /* 0x0000000c190872a5 */ /* 0x000fe2000f8e0008 */
[----:B----4-:R-:W-:Y:S01]  /*6250*/  FADD.FTZ R125, -R109, 1 ;  /* 0x3f8000006d7d7421 */ /* 0x010fe20000010100 */
[----:B------:R-:W-:Y:S01]  /*6260*/  FMUL.FTZ R118, R25, R94 ;  /* 0x0000005e19767220 */ /* 0x000fe20000410000 */
[----:B-1----:R-:W-:Y:S01]  /*6270*/  FADD.FTZ R127, -R115, 1 ;  /* 0x3f800000737f7421 */ /* 0x002fe20000010100 */
[----:B------:R-:W-:Y:S01]  /*6280*/  FMUL.FTZ R122, R97, R92 ;  /* 0x0000005c617a7220 */ /* 0x000fe20000410000 */
[----:B------:R-:W-:Y:S01]  /*6290*/  UIMAD UR9, UR25, UR13, UR9 ;  /* 0x0000000d190972a4 */ /* 0x000fe2000f8e0209 */
[----:B------:R-:W-:Y:S01]  /*62a0*/  FFMA.FTZ R125, R98, R125, 1 ;  /* 0x3f800000627d7423 */ /* 0x000fe2000001007d */
[----:B------:R-:W-:Y:S01]  /*62b0*/  FMUL.FTZ R118, R109, R118 ;  /* 0x000000766d767220 */ /* 0x000fe20000410000 */
[----:B------:R-:W0:Y:S01]  /*62c0*/  LDCU.64 UR12, c[0x0][0x558] ;  /* 0x0000ab00ff0c77ac */ /* 0x000e220008000a00 */
[----:B------:R-:W-:Y:S01]  /*62d0*/  FFMA.FTZ R127, R100, R127, 1 ;  /* 0x3f800000647f7423 */ /* 0x000fe2000001007f */
[----:B------:R-:W-:Y:S01]  /*62e0*/  FMUL.FTZ R122, R115, R122 ;  /* 0x0000007a737a7220 */ /* 0x000fe20000410000 */
[----:B------:R-:W-:Y:S01]  /*62f0*/  FMUL.FTZ R118, R118, R125 ;  /* 0x0000007d76767220 */ /* 0x000fe20000410000 */
[----:B------:R-:W-:-:S02]  /*6300*/  F2FP.F16.F32.PACK_AB R99, R112, R99 ;  /* 0x000000637063723e */ /* 0x000fc400000000ff */
[----:B------:R-:W-:Y:S01]  /*6310*/  FMUL.FTZ R125, R122, R127 ;  /* 0x0000007f7a7d7220 */ /* 0x000fe20000410000 */
[----:B------:R-:W-:Y:S01]  /*6320*/  PRMT R122, R117, 0x7632, R122 ;  /* 0x00007632757a7816 */ /* 0x000fe2000000007a */
[----:B------:R-:W-:Y:S01]  /*6330*/  UIMAD.WIDE.U32 UR8, UR28, UR14, UR8 ;  /* 0x0000000e1c0872a5 */ /* 0x000fe2000f8e0008 */
[----:B------:R-:W-:Y:S01]  /*6340*/  PRMT R112, R3, 0x7632, R112 ;  /* 0x0000763203707816 */ /* 0x000fe20000000070 */
[----:B------:R-:W-:Y:S01]  /*6350*/  STS.U16 [R129], R117 ;  /* 0x0000007581007388 */ /* 0x000fe20000000400 */
[----:B------:R-:W-:Y:S01]  /*6360*/  PRMT R124, R99, 0x7632, R124 ;  /* 0x00007632637c7816 */ /* 0x000fe2000000007c */
[----:B------:R-:W-:Y:S01]  /*6370*/  UIMAD UR9, UR28, UR15, UR9 ;  /* 0x0000000f1c0972a4 */ /* 0x000fe2000f8e0209 */
[----:B------:R-:W-:Y:S01]  /*6380*/  F2FP.F16.F32.PACK_AB R2, R113, R2 ;  /* 0x000000027102723e */ /* 0x000fe200000000ff */
[----:B------:R-:W-:Y:S01]  /*6390*/  STS.U16 [R165+0x2], R122 ;  /* 0x0000027aa5007388 */ /* 0x000fe20000000400 */
[----:B-----5:R-:W-:-:S03]  /*63a0*/  ISETP.NE.AND P0, PT, R79, RZ, PT ;  /* 0x000000ff4f00720c */ /* 0x020fc60003f05270 */
[----:B------:R1:W-:Y:S01]  /*63b0*/  STS.U16 [R164+0x4], R3 ;  /* 0x00000403a4007388 */ /* 0x0003e20000000400 */
[----:B------:R-:W-:-:S03]  /*63c0*/  F2FP.F16.F32.PACK_AB R114, R119, R114 ;  /* 0x000000727772723e */ /* 0x000fc600000000ff */
[----:B------:R2:W-:Y:S01]  /*63d0*/  STS.U16 [R163+0x6], R112 ;  /* 0x00000670a3007388 */ /* 0x0005e20000000400 */
[----:B------:R-:W-:-:S03]  /*63e0*/  PRMT R113, R2, 0x7632, R113 ;  /* 0x0000763202717816 */ /* 0x000fc60000000071 */
[----:B------:R3:W-:Y:S01]  /*63f0*/  STS.U16 [R162+0x8], R99 ;  /* 0x00000863a2007388 */ /* 0x0007e20000000400 */
[----:B-1----:R-:W-:-:S03]  /*6400*/  IADD3 R3, P1, PT, R77, UR8, RZ ;  /* 0x000000084d037c10 */ /* 0x002fc6000ff3e0ff */
[----:B------:R-:W-:Y:S01]  /*6410*/  STS.U16 [R161+0xa], R124 ;  /* 0x00000a7ca1007388 */ /* 0x000fe20000000400 */
[----:B--2---:R-:W-:-:S03]  /*6420*/  IADD3.X R112, PT, PT, RZ, UR9, RZ, P1, !PT ;  /* 0x00000009ff707c10 */ /* 0x004fc60008ffe4ff */
[----:B------:R0:W-:Y:S01]  /*6430*/  STS.U16 [R160+0xc], R2 ;  /* 0x00000c02a0007388 */ /* 0x0001e20000000400 */
[C---:B------:R-:W-:Y:S02]  /*6440*/  PRMT R117, R114.reuse, 0x7610, R117 ;  /* 0x0000761072757816 */ /* 0x040fe40000000075 */
[----:B------:R-:W-:Y:S02]  /*6450*/  PRMT R119, R114, 0x7632, R119 ;  /* 0x0000763272777816 */ /* 0x000fe40000000077 */
[----:B------:R-:W-:Y:S02]  /*6460*/  F2FP.F16.F32.PACK_AB R116, R121, R116 ;  /* 0x000000747974723e */ /* 0x000fe400000000ff */
[----:B---3--:R-:W-:Y:S02]  /*6470*/  MOV R99, UR11 ;  /* 0x0000000b00637c02 */ /* 0x008fe40008000f00 */
[----:B0-----:R-:W-:Y:S02]  /*6480*/  LEA R2, P1, R3, UR12, 0x1 ;  /* 0x0000000c03027c11 */ /* 0x001fe4000f8208ff */
[----:B------:R-:W-:-:S02]  /*6490*/  MOV R114, 0xfffff800 ;  /* 0xfffff80000727802 */ /* 0x000fc40000000f00 */
[----:B------:R-:W-:Y:S02]  /*64a0*/  F2FP.F16.F32.PACK_AB R120, R120, R123 ;  /* 0x0000007b7878723e */ /* 0x000fe400000000ff */
[--C-:B------:R-:W-:Y:S01]  /*64b0*/  LEA.HI.X R3, R3, UR13, R112.reuse, 0x1, P1 ;  /* 0x0000000d03037c11 */ /* 0x100fe200088f0c70 */
[----:B------:R0:W-:Y:S01]  /*64c0*/  STS.U16 [R159+0xe], R113 ;  /* 0x00000e719f007388 */ /* 0x0001e20000000400 */
[----:B------:R-:W-:Y:S02]  /*64d0*/  F2FP.F16.F32.PACK_AB R118, R125, R118 ;  /* 0x000000767d76723e */ /* 0x000fe400000000ff */
[----:B------:R-:W-:Y:S01]  /*64e0*/  PRMT R112, R116, 0x7632, R112 ;  /* 0x0000763274707816 */ /* 0x000fe20000000070 */
[----:B------:R1:W-:Y:S01]  /*64f0*/  STS.U16 [R158+0x10], R117 ;  /* 0x000010759e007388 */ /* 0x0003e20000000400 */
[----:B------:R-:W-:-:S03]  /*6500*/  @!P0 IMAD R99, R99, R114, UR27 ;  /* 0x0000001b63638e24 */ /* 0x000fc6000f8e0272 */
[----:B------:R-:W-:Y:S01]  /*6510*/  STS.U16 [R157+0x12], R119 ;  /* 0x000012779d007388 */ /* 0x000fe20000000400 */
[----:B0-----:R-:W-:-:S03]  /*6520*/  PRMT R113, R120, 0x7632, R113 ;  /* 0x0000763278717816 */ /* 0x001fc60000000071 */
[----:B------:R-:W-:Y:S01]  /*6530*/  STS.U16 [R156+0x14], R116 ;  /* 0x000014749c007388 */ /* 0x000fe20000000400 */
[----:B-1----:R-:W-:-:S03]  /*6540*/  PRMT R117, R118, 0x7632, R117 ;  /* 0x0000763276757816 */ /* 0x002fc60000000075 */
[----:B------:R-:W-:Y:S01]  /*6550*/  STS.U16 [R155+0x16], R112 ;  /* 0x000016709b007388 */ /* 0x000fe20000000400 */
[----:B------:R-:W-:-:S03]  /*6560*/  @!P0 IADD3 R114, PT, PT, R99, 0x800, RZ ;  /* 0x0000080063728810 */ /* 0x000fc60007ffe0ff */
        /* <DEDUP_REMOVED lines=68> */
[----:B------:R-:W-:-:S02]  /*69b0*/  HADD2.F32 R44, -RZ, R44.H0_H0 ;  /* 0x2000002cff2c7230 */ /* 0x000fc40000004100 */
        /* <DEDUP_REMOVED lines=14> */
[----:B0-----:R-:W-:Y:S06]  /*6aa0*/  BRA.U !UP0, `(.L_x_669) ;  /* 0x0000000508d47547 */ /* 0x001fec000b800000 */
        /* <DEDUP_REMOVED lines=8> */
[----:B------:R-:W-:Y:S01]  /*6b30*/  FMUL.FTZ R102, R102, R9 ;  /* 0x0000000966667220 */ /* 0x000fe20000410000 */
[----:B------:R-:W-:Y:S01]  /*6b40*/  F2FP.F16.F32.PACK_AB R90, R93, R90 ;  /* 0x0000005a5d5a723e */ /* 0x000fe200000000ff */
[----:B------:R-:W-:Y:S01]  /*6b50*/  FMUL.FTZ R18, R18, R81 ;  /* 0x0000005112127220 */ /* 0x000fe20000410000 */
[----:B------:R-:W-:Y:S01]  /*6b60*/  MOV R2, UR11 ;  /* 0x0000000b00027c02 */ /* 0x000fe20008000f00 */
[----:B------:R-:W-:Y:S01]  /*6b70*/  FMUL.FTZ R17, R14, R17 ;  /* 0x000000110e117220 */ /* 0x000fe20000410000 */
[----:B------:R-:W-:Y:S01]  /*6b80*/  MOV R9, 0xfffff800 ;  /* 0xfffff80000097802 */ /* 0x000fe20000000f00 */
[----:B------:R-:W-:Y:S01]  /*6b90*/  FMUL.FTZ R15, R96, R15 ;  /* 0x0000000f600f7220 */ /* 0x000fe20000410000 */
[----:B------:R-:W-:Y:S01]  /*6ba0*/  F2FP.F16.F32.PACK_AB R86, R89, R86 ;  /* 0x000000565956723e */ /* 0x000fe200000000ff */
[----:B------:R-:W-:Y:S01]  /*6bb0*/  FMUL.FTZ R12, R104, R12 ;  /* 0x0000000c680c7220 */ /* 0x000fe20000410000 */
[----:B------:R-:W-:Y:S01]  /*6bc0*/  PRMT R14, R90, 0x7632, R14 ;  /* 0x000076325a0e7816 */ /* 0x000fe2000000000e */
[----:B------:R-:W-:Y:S01]  /*6bd0*/  FMUL.FTZ R11, R103, R11 ;  /* 0x0000000b670b7220 */ /* 0x000fe20000410000 */
[----:B------:R-:W-:Y:S01]  /*6be0*/  F2FP.F16.F32.PACK_AB R82, R83, R82 ;  /* 0x000000525352723e */ /* 0x000fe200000000ff */
[----:B------:R-:W-:Y:S01]  /*6bf0*/  @!P0 IMAD R2, R2, R9, UR27 ;  /* 0x0000001b02028e24 */ /* 0x000fe2000f8e0209 */
        /* <DEDUP_REMOVED lines=8> */
[----:B------:R-:W-:Y:S01]  /*6c80*/  F2FP.F16.F32.PACK_AB R11, R102, R11 ;  /* 0x0000000b660b723e */ /* 0x000fe200000000ff */
[----:B------:R-:W-:Y:S01]  /*6c90*/  @!P0 VIADD R2, R2, 0x800 ;  /* 0x0000080002028836 */ /* 0x000fe20000000000 */
[----:B------:R-:W-:Y:S01]  /*6ca0*/  PRMT R15, R12, 0x7632, R15 ;  /* 0x000076320c0f7816 */ /* 0x000fe2000000000f */
[----:B------:R-:W0:Y:S01]  /*6cb0*/  LDCU.128 UR12, c[0x0][0x430] ;  /* 0x00008600ff0c77ac */ /* 0x000e220008000c00 */
[----:B------:R-:W-:-:S02]  /*6cc0*/  F2FP.F16.F32.PACK_AB R4, R4, R5 ;  /* 0x000000050404723e */ /* 0x000fc400000000ff */
[----:B------:R-:W-:Y:S01]  /*6cd0*/  F2FP.F16.F32.PACK_AB R3, R3, R94 ;  /* 0x0000005e0303723e */ /* 0x000fe200000000ff */
[----:B------:R-:W-:Y:S01]  /*6ce0*/  UMOV UR8, UR26 ;  /* 0x0000001a00087c82 */ /* 0x000fe20008000000 */
[----:B------:R-:W-:Y:S01]  /*6cf0*/  PRMT R24, R4, 0x7632, R24 ;  /* 0x0000763204187816 */ /* 0x000fe20000000018 */
[----:B------:R-:W-:Y:S02]  /*6d00*/  UMOV UR9, URZ ;  /* 0x000000ff00097c82 */ /* 0x000fe40008000000 */
[----:B0-----:R-:W-:-:S04]  /*6d10*/  UIMAD.WIDE.U32 UR8, UR25, UR12, UR8 ;  /* 0x0000000c190872a5 */ /* 0x001fc8000f8e0008 */
[----:B------:R-:W-:-:S04]  /*6d20*/  UIMAD UR9, UR25, UR13, UR9 ;  /* 0x0000000d190972a4 */ /* 0x000fc8000f8e0209 */
[----:B------:R-:W-:-:S04]  /*6d30*/  UIMAD.WIDE.U32 UR8, UR28, UR14, UR8 ;  /* 0x0000000e1c0872a5 */ /* 0x000fc8000f8e0008 */
[----:B------:R-:W-:Y:S01]  /*6d40*/  UIMAD UR15, UR28, UR15, UR9 ;  /* 0x0000000f1c0f72a4 */ /* 0x000fe2000f8e0209 */
[----:B--2---:R-:W-:Y:S04]  /*6d50*/  STS.U16 [R122], R90 ;  /* 0x0000005a7a007388 */ /* 0x004fe80000000400 */
[----:B------:R0:W-:Y:S04]  /*6d60*/  STS.U16 [R165+0x2], R14 ;  /* 0x0000020ea5007388 */ /* 0x0001e80000000400 */
[----:B------:R-:W-:Y:S04]  /*6d70*/  STS.U16 [R164+0x4], R86 ;  /* 0x00000456a4007388 */ /* 0x000fe80000000400 */
[----:B------:R-:W-:Y:S01]  /*6d80*/  STS.U16 [R163+0x6], R9 ;  /* 0x00000609a3007388 */ /* 0x000fe20000000400 */
[----:B0-----:R-:W-:-:S03]  /*6d90*/  PRMT R14, R17, 0x7632, R14 ;  /* 0x00007632110e7816 */ /* 0x001fc6000000000e */
[----:B------:R-:W-:Y:S04]  /*6da0*/  STS.U16 [R162+0x8], R82 ;  /* 0x00000852a2007388 */ /* 0x000fe80000000400 */
[----:B------:R0:W-:Y:S04]  /*6db0*/  STS.U16 [R161+0xa], R18 ;  /* 0x00000a12a1007388 */ /* 0x0001e80000000400 */
[----:B------:R-:W-:Y:S04]  /*6dc0*/  STS.U16 [R160+0xc], R17 ;  /* 0x00000c11a0007388 */ /* 0x000fe80000000400 */
[----:B------:R-:W-:Y:S01]  /*6dd0*/  STS.U16 [R159+0xe], R14 ;  /* 0x00000e0e9f007388 */ /* 0x000fe20000000400 */
[----:B0-----:R-:W-:-:S03]  /*6de0*/  PRMT R18, R11, 0x7632, R18 ;  /* 0x000076320b127816 */ /* 0x001fc60000000012 */
[----:B------:R0:W-:Y:S04]  /*6df0*/  STS.U16 [R158+0x10], R12 ;  /* 0x0000100c9e007388 */ /* 0x0001e80000000400 */
[----:B------:R-:W-:Y:S04]  /*6e00*/  STS.U16 [R157+0x12], R15 ;  /* 0x0000120f9d007388 */ /* 0x000fe80000000400 */
[----:B------:R-:W-:Y:S01]  /*6e10*/  STS.U16 [R156+0x14], R11 ;  /* 0x0000140b9c007388 */ /* 0x000fe20000000400 */
[----:B0-----:R-:W-:-:S03]  /*6e20*/  PRMT R12, R3, 0x7632, R12 ;  /* 0x00007632030c7816 */ /* 0x001fc6000000000c */
[----:B------:R-:W-:Y:S04]  /*6e30*/  STS.U16 [R155+0x16], R18 ;  /* 0x000016129b007388 */ /* 0x000fe80000000400 */
[----:B------:R-:W-:Y:S04]  /*6e40*/  STS.U16 [R154+0x18], R4 ;  /* 0x000018049a007388 */ /* 0x000fe80000000400 */
[----:B------:R-:W-:Y:S04]  /*6e50*/  STS.U16 [R153+0x1a], R24 ;  /* 0x00001a1899007388 */ /* 0x000fe80000000400 */
[----:B------:R0:W-:Y:S04]  /*6e60*/  STS.U16 [R152+0x1c], R3 ;  /* 0x00001c0398007388 */ /* 0x0001e80000000400 */
[----:B------:R1:W-:Y:S01]  /*6e70*/  STS.U16 [R151+0x1e], R12 ;  /* 0x00001e0c97007388 */ /* 0x0003e20000000400 */
[----:B------:R-:W-:-:S03]  /*6e80*/  NOP ;  /* 0x0000000000007918 */ /* 0x000fc60000000000 */
[----:B------:R-:W-:Y:S01]  /*6e90*/  LDS.U16 R5, [R150] ;  /* 0x0000000096057984 */ /* 0x000fe20000000400 */
[----:B0-----:R-:W-:-:S03]  /*6ea0*/  IADD3 R3, P1, PT, R77, UR8, RZ ;  /* 0x000000084d037c10 */ /* 0x001fc6000ff3e0ff */
[----:B------:R-:W-:Y:S01]  /*6eb0*/  LDS.U16 R9, [R149+0x40] ;  /* 0x0000400095097984 */ /* 0x000fe20000000400 */
[----:B-1----:R-:W-:-:S03]  /*6ec0*/  IADD3.X R12, PT, PT, RZ, UR15, RZ, P1, !PT ;  /* 0x0000000fff0c7c10 */ /* 0x002fc60008ffe4ff */
        /* <DEDUP_REMOVED lines=51> */
.L_x_669:
        /* <DEDUP_REMOVED lines=9> */
[----:B------:R-:W-:Y:S01]  /*7290*/  HADD2.F32 R20, -RZ, R20.H0_H0 ;  /* 0x20000014ff147230 */ /* 0x000fe20000004100 */
[----:B------:R-:W-:Y:S01]  /*72a0*/  STL [R1], RZ ;  /* 0x000000ff01007387 */ /* 0x000fe20000100800 */
[----:B------:R-:W-:Y:S02]  /*72b0*/  HADD2.F32 R19, -RZ, R19.H0_H0 ;  /* 0x20000013ff137230 */ /* 0x000fe40000004100 */
[----:B------:R-:W-:Y:S02]  /*72c0*/  HFMA2 R12, -RZ, RZ, 0, 0 ;  /* 0x00000000ff0c7431 */ /* 0x000fe400000001ff */
        /* <DEDUP_REMOVED lines=9> */
[----:B0-----:R-:W-:Y:S01]  /*7360*/  UISETP.GE.AND UP0, UPT, UR8, 0x1, UPT ;  /* 0x000000010800788c */ /* 0x001fe2000bf06270 */
[----:B------:R-:W-:Y:S01]  /*7370*/  HADD2.F32 R7, -RZ, R7.H0_H0 ;  /* 0x20000007ff077230 */ /* 0x000fe20000004100 */
[----:B------:R-:W-:Y:S01]  /*7380*/  MOV R154, RZ ;  /* 0x000000ff009a7202 */ /* 0x000fe20000000f00 */
[----:B------:R-:W-:Y:S01]  /*7390*/  HADD2.F32 R6, -RZ, R6.H0_H0 ;  /* 0x20000006ff067230 */ /* 0x000fe20000004100 */
[----:B------:R-:W-:Y:S01]  /*73a0*/  MOV R17, RZ ;  /* 0x000000ff00117202 */ /* 0x000fe20000000f00 */
[----:B------:R-:W-:-:S02]  /*73b0*/  HADD2.F32 R5, -RZ, R80.H0_H0 ;  /* 0x20000050ff057230 */ /* 0x000fc40000004100 */
[----:B------:R-:W-:Y:S01]  /*73c0*/  FMUL.FTZ R80, R38, UR6 ;  /* 0x0000000626507c20 */ /* 0x000fe20008410000 */
[----:B------:R-:W-:Y:S02]  /*73d0*/  CS2R R14, SRZ ;  /* 0x00000000000e7805 */ /* 0x000fe4000001ff00 */
[----:B------:R-:W-:Y:S01]  /*73e0*/  MOV R11, RZ ;  /* 0x000000ff000b7202 */ /* 0x000fe20000000f00 */
[----:B------:R-:W-:Y:S01]  /*73f0*/  BAR.SYNC.DEFER_BLOCKING 0x0 ;  /* 0x0000000000007b1d */ /* 0x000fe20000010000 */
[----:B--2---:R-:W-:-:S04]  /*7400*/  FFMA.FTZ R2, R0, R44, R2 ;  /* 0x0000002c00027223 */ /* 0x004fc80000010002 */
[----:B-1----:R-:W-:-:S04]  /*7410*/  FFMA.FTZ R3, R39, R23, R2 ;  /* 0x0000001727037223 */ /* 0x002fc80000010002 */
[----:B------:R-:W-:-:S04]  /*7420*/  FFMA.FTZ R2, R38, R22, R3 ;  /* 0x0000001626027223 */ /* 0x000fc80000010003 */
[----:B------:R-:W-:-:S04]  /*7430*/  FFMA.FTZ R3, R37, R21, R2 ;  /* 0x0000001525037223 */ /* 0x000fc80000010002 */
[----:B------:R-:W-:-:S04]  /*7440*/  FFMA.FTZ R2, R36, R20, R3 ;  /* 0x0000001424027223 */ /* 0x000fc80000010003 */
[----:B------:R-:W-:-:S04]  /*7450*/  FFMA.FTZ R3, R35, R19, R2 ;  /* 0x0000001323037223 */ /* 0x000fc80000010002 */
[----:B------:R-:W-:-:S04]  /*7460*/  FFMA.FTZ R2, R34, R16, R3 ;  /* 0x0000001022027223 */ /* 0x000fc80000010003 */
[----:B------:R-:W-:-:S04]  /*7470*/  FFMA.FTZ R3, R33, R13, R2 ;  /* 0x0000000d21037223 */ /* 0x000fc80000010002 */
[----:B------:R-:W-:Y:S01]  /*7480*/  FFMA.FTZ R2, R32, R10, R3 ;  /* 0x0000000a20027223 */ /* 0x000fe20000010003 */
[----:B------:R-:W-:-:S03]  /*7490*/  HADD2.F32 R3, -RZ, R42.H0_H0 ;  /* 0x2000002aff037230 */ /* 0x000fc60000004100 */
[----:B------:R-:W-:Y:S01]  /*74a0*/  FFMA.FTZ R43, R31, R8, R2 ;  /* 0x000000081f2b7223 */ /* 0x000fe20000010002 */
[----:B------:R-:W-:Y:S02]  /*74b0*/  HADD2.F32 R2, -RZ, R41.H0_H0 ;  /* 0x20000029ff027230 */ /* 0x000fe40000004100 */
[----:B------:R-:W-:Y:S01]  /*74c0*/  FMUL.FTZ R41, R0, UR6 ;  /* 0x0000000600297c20 */ /* 0x000fe20008410000 */
[----:B------:R-:W-:Y:S01]  /*74d0*/  FFMA.FTZ R42, R30, R7, R43 ;  /* 0x000000071e2a7223 */ /* 0x000fe2000001002b */
[----:B------:R-:W-:-:S03]  /*74e0*/  FMUL.FTZ R43, R37, UR6 ;  /* 0x00000006252b7c20 */ /* 0x000fc60008410000 */
[----:B------:R0:W-:Y:S02]  /*74f0*/  STL [R1+0x40], R41 ;  /* 0x0000402901007387 */ /* 0x0001e40000100800 */
[----:B0-----:R-:W-:-:S05]  /*7500*/  FMUL.FTZ R41, R39, UR6 ;  /* 0x0000000627297c20 */ /* 0x001fca0008410000 */
        /* <DEDUP_REMOVED lines=33> */
[----:B------:R-:W-:Y:S05]  /*7720*/  BRA.U !UP0, `(.L_x_670) ;  /* 0x0000004108e87547 */ /* 0x000fea000b800000 */
[----:B------:R-:W-:Y:S01]  /*7730*/  UIMAD UR9, UR11, -0x800, UR27 ;  /* 0xfffff8000b0978a4 */ /* 0x000fe2000f8e021b */
[----:B------:R-:W-:Y:S01]  /*7740*/  LOP3.LUT R45, R45, 0xfffffffb, RZ, 0xc0, !PT ;  /* 0xfffffffb2d2d7812 */ /* 0x000fe200078ec0ff */
[----:B------:R-:W0:Y:S01]  /*7750*/  LDCU.64 UR24, c[0x0][0x3a0] ;  /* 0x00007400ff1877ac */ /* 0x000e220008000a00 */
[----:B------:R-:W-:Y:S01]  /*7760*/  IMAD.MOV.U32 R24, RZ, RZ, RZ ;  /* 0x000000ffff187224 */ /* 0x000fe200078e00ff */
        /* <DEDUP_REMOVED lines=9> */
[----:B--2---:R-:W-:Y:S01]  /*7800*/  UIMAD.WIDE.U32 UR32, UR28, UR50, URZ ;  /* 0x000000321c2072a5 */ /* 0x004fe2000f8e00ff */
[----:B------:R-:W0:Y:S03]  /*7810*/  LDCU UR27, c[0x0][0x388] ;  /* 0x00007100ff1b77ac */ /* 0x000e260008000800 */
[----:B------:R-:W-:Y:S01]  /*7820*/  @P0 LOP3.LUT R45, R45, 0x4, RZ, 0xfc, !PT ;  /* 0x000000042d2d0812 */ /* 0x000fe200078efcff */
[----:B------:R-:W2:Y:S01]  /*7830*/  LDCU.64 UR38, c[0x0][0x3a8] ;  /* 0x00007500ff2677ac */ /* 0x000ea20008000a00 */
[----:B------:R-:W0:Y:S01]  /*7840*/  LDCU.64 UR40, c[0x0][0x3c0] ;  /* 0x00007800ff2877ac */ /* 0x000e220008000a00 */
[----:B------:R-:W0:Y:S01]  /*7850*/  LDCU.64 UR42, c[0x0][0x3e0] ;  /* 0x00007c00ff2a77ac */ /* 0x000e220008000a00 */
[----:B------:R-:W0:Y:S01]  /*7860*/  LDCU.64 UR44, c[0x0][0x4e0] ;  /* 0x00009c00ff2c77ac */ /* 0x000e220008000a00 */
[----:B------:R-:W0:Y:S01]  /*7870*/  LDCU.64 UR46, c[0x0][0x4f0] ;  /* 0x00009e00ff2e77ac */ /* 0x000e220008000a00 */
[----:B------:R-:W0:Y:S01]  /*7880*/  LDCU.64 UR48, c[0x0][0x540] ;  /* 0x0000a800ff3077ac */ /* 0x000e220008000a00 */
[----:B------:R-:W0:Y:S01]  /*7890*/  LDCU.128 UR12, c[0x0][0x440] ;  /* 0x00008800ff0c77ac */ /* 0x000e220008000c00 */
[----:B------:R-:W-:-:S02]  /*78a0*/  UIMAD UR29, UR28, UR25, UR31 ;  /* 0x000000191c1d72a4 */ /* 0x000fc4000f8e021f */
[----:B------:R-:W-:Y:S01]  /*78b0*/  UIMAD UR37, UR28, UR51, UR33 ;  /* 0x000000331c2572a4 */ /* 0x000fe2000f8e0221 */
[----:B---34-:R-:W-:-:S11]  /*78c0*/  UMOV UR8, URZ ;  /* 0x000000ff00087c82 */ /* 0x018fd60008000000 */
.L_x_715:
[----:B01----:R-:W-:Y:S01]  /*78d0*/  MOV R43, UR42 ;  /* 0x0000002a002b7c02 */ /* 0x003fe20008000f00 */
[----:B------:R-:W-:Y:S01]  /*78e0*/  HFMA2 R41, -RZ, RZ, 0, 0 ;  /* 0x00000000ff297431 */ /* 0x000fe200000001ff */
[----:B------:R-:W-:Y:S01]  /*78f0*/  MOV R40, R77 ;  /* 0x0000004d00287202 */ /* 0x000fe20000000f00 */
[----:B------:R-:W-:Y:S01]  /*7900*/  UIADD3 UR50, UPT, UPT, UR9, 0x800, URZ ;  /* 0x0000080009327890 */ /* 0x000fe2000fffe0ff */
[----:B------:R-:W-:Y:S01]  /*7910*/  MOV R63, UR43 ;  /* 0x0000002b003f7c02 */ /* 0x000fe20008000f00 */
[----:B------:R-:W3:Y:S01]  /*7920*/  LDL R108, [R1+0xc0] ;  /* 0x0000c000016c7983 */ /* 0x000ee20000100800 */
        /* <DEDUP_REMOVED lines=13> */
[----:B------:R-:W-:-:S03]  /*7a00*/  LOP3.LUT R75, R77, 0x40, RZ, 0xfc, !PT ;  /* 0x000000404d4b7812 */ /* 0x000fc600078efcff */
[----:B------:R-:W5:Y:S01]  /*7a10*/  LDL R103, [R1+0xac] ;  /* 0x0000ac0001677983 */ /* 0x000f620000100800 */
[----:B------:R-:W-:-:S03]  /*7a20*/  ISETP.GE.AND P1, PT, R75, UR50, PT ;  /* 0x000000324b007c0c */ /* 0x000fc6000bf26270 */
[----:B------:R-:W5:Y:S04]  /*7a30*/  LDL R102, [R1+0xa8] ;  /* 0x0000a80001667983 */ /* 0x000f680000100800 */
[----:B------:R-:W5:Y:S04]  /*7a40*/  LDL R101, [R1+0xa4] ;  /* 0x0000a40001657983 */ /* 0x000f680000100800 */
[----:B------:R-:W5:Y:S04]  /*7a50*/  LDL R100, [R1+0xa0] ;  /* 0x0000a00001647983 */ /* 0x000f680000100800 */
[----:B------:R-:W4:Y:S01]  /*7a60*/  @!P1 LDG.E.U16 R63, desc[UR34][R40.64+0x80] ;  /* 0x00008022283f9981 */ /* 0x000f22000c1e1500 */
[----:B------:R-:W-:-:S03]  /*7a70*/  LOP3.LUT R74, R77, 0x60, RZ, 0xfc, !PT ;  /* 0x000000604d4a7812 */ /* 0x000fc600078efcff */
[----:B------:R-:W5:Y:S01]  /*7a80*/  LDL R99, [R1+0x9c] ;  /* 0x00009c0001637983 */ /* 0x000f620000100800 */
[----:B------:R-:W-:Y:S02]  /*7a90*/  ISETP.GE.AND P3, PT, R74, UR50, PT ;  /* 0x000000324a007c0c */ /* 0x000fe4000bf66270 */
[----:B------:R-:W-:Y:S01]  /*7aa0*/  LOP3.LUT R73, R77, 0x80, RZ, 0xfc, !PT ;  /* 0x000000804d497812 */ /* 0x000fe200078efcff */
[----:B------:R-:W5:Y:S03]  /*7ab0*/  LDL R98, [R1+0x98] ;  /* 0x0000980001627983 */ /* 0x000f660000100800 */
[----:B------:R-:W-:Y:S01]  /*7ac0*/  ISETP.GE.AND P4, PT, R73, UR50, PT ;  /* 0x0000003249007c0c */ /* 0x000fe2000bf86270 */
[----:B------:R-:W5:Y:S04]  /*7ad0*/  LDL R97, [R1+0x94] ;  /* 0x0000940001617983 */ /* 0x000f680000100800 */
[----:B------:R-:W5:Y:S04]  /*7ae0*/  LDL R96, [R1+0x90] ;  /* 0x0000900001607983 */ /* 0x000f680000100800 */
[----:B------:R-:W5:Y:S04]  /*7af0*/  @!P3 LDG.E.U16 R65, desc[UR34][R40.64+0xc0] ;  /* 0x0000c0222841b981 */ /* 0x000f68000c1e1500 */
[----:B------:R-:W5:Y:S01]  /*7b00*/  @!P4 LDG.E.U16 R67, desc[UR34][R40.64+0x100] ;  /* 0x000100222843c981 */ /* 0x000f62000c1e1500 */
[----:B------:R-:W-:-:S02]  /*7b10*/  CS2R R80, SRZ ;  /* 0x0000000000507805 */ /* 0x000fc4000001ff00 */
[C---:B------:R-:W-:Y:S02]  /*7b20*/  LOP3.LUT R71, R77.reuse, 0xc0, RZ, 0xfc, !PT ;  /* 0x000000c04d477812 */ /* 0x040fe400078efcff */
[C---:B------:R-:W-:Y:S01]  /*7b30*/  LOP3.LUT R70, R77.reuse, 0xe0, RZ, 0xfc, !PT ;  /* 0x000000e04d467812 */ /* 0x040fe200078efcff */
[----:B------:R-:W5:Y:S01]  /*7b40*/  LDL R95, [R1+0x8c] ;  /* 0x00008c00015f7983 */ /* 0x000f620000100800 */
[----:B------:R-:W-:Y:S02]  /*7b50*/  MOV R82, R80 ;  /* 0x0000005000527202 */ /* 0x000fe40000000f00 */
[----:B------:R-:W-:-:S04]  /*7b60*/  LOP3.LUT R72, R77, 0xa0, RZ, 0xfc, !PT ;  /* 0x000000a04d487812 */ /* 0x000fc800078efcff */
[----:B------:R-:W-:Y:S02]  /*7b70*/  ISETP.GE.AND P5, PT, R72, UR50, PT ;  /* 0x0000003248007c0c */ /* 0x000fe4000bfa6270 */
[----:B------:R-:W-:-:S11]  /*7b80*/  LOP3.LUT R69, R77, 0x100, RZ, 0xfc, !PT ;  /* 0x000001004d457812 */ /* 0x000fd600078efcff */
[----:B------:R-:W5:Y:S01]  /*7b90*/  @!P5 LDG.E.U16 R62, desc[UR34][R40.64+0x140] ;  /* 0x00014022283ed981 */ /* 0x000f62000c1e1500 */
[----:B------:R-:W-:Y:S02]  /*7ba0*/  LOP3.LUT R68, R77, 0x120, RZ, 0xfc, !PT ;  /* 0x000001204d447812 */ /* 0x000fe400078efcff */
[----:B------:R-:W-:Y:S02]  /*7bb0*/  MOV R83, R80 ;  /* 0x0000005000537202 */ /* 0x000fe40000000f00 */
[----:B--2---:R-:W-:-:S04]  /*7bc0*/  @!P6 PRMT R81, R43, 0x7610, R80 ;  /* 0x000076102b51e816 */ /* 0x004fc80000000050 */
[----:B---3--:R-:W-:Y:S02]  /*7bd0*/  @!P0 PRMT R81, R81, 0x5410, R42 ;  /* 0x0000541051518816 */ /* 0x008fe4000000002a */
[----:B------:R-:W-:-:S13]  /*7be0*/  ISETP.GE.AND P0, PT, R71, UR50, PT ;  /* 0x0000003247007c0c */ /* 0x000fda000bf06270 */
[----:B------:R-:W2:Y:S01]  /*7bf0*/  @!P0 LDG.E.U16 R43, desc[UR34][R40.64+0x180] ;  /* 0x00018022282b8981 */ /* 0x000ea2000c1e1500 */
[----:B----4-:R-:W-:Y:S02]  /*7c00*/  @!P1 PRMT R82, R63, 0x7610, R80 ;  /* 0x000076103f529816 */ /* 0x010fe40000000050 */
[----:B------:R-:W-:-:S13]  /*7c10*/  ISETP.GE.AND P1, PT, R70, UR50, PT ;  /* 0x0000003246007c0c */ /* 0x000fda000bf26270 */
[----:B------:R-:W3:Y:S01]  /*7c20*/  @!P1 LDG.E.U16 R63, desc[UR34][R40.64+0x1c0] ;  /* 0x0001c022283f9981 */ /* 0x000ee2000c1e1500 */
[----:B-----5:R-:W-:Y:S02]  /*7c30*/  @!P3 PRMT R82, R82, 0x5410, R65 ;  /* 0x000054105252b816 */ /* 0x020fe40000000041 */
[----:B------:R-:W-:Y:S02]  /*7c40*/  ISETP.GE.AND P3, PT, R69, UR50, PT ;  /* 0x0000003245007c0c */ /* 0x000fe4000bf66270 */
[----:B------:R-:W-:Y:S02]  /*7c50*/  @!P4 PRMT R83, R67, 0x7610, R80 ;  /* 0x000076104353c816 */ /* 0x000fe40000000050 */
[----:B------:R-:W-:-:S09]  /*7c60*/  ISETP.GE.AND P4, PT, R68, UR50, PT ;  /* 0x0000003244007c0c */ /* 0x000fd2000bf86270 */
[----:B------:R-:W4:Y:S04]  /*7c70*/  @!P3 LDG.E.U16 R42, desc[UR34][R40.64+0x200] ;  /* 0x00020022282ab981 */ /* 0x000f28000c1e1500 */
[----:B------:R-:W5:Y:S01]  /*7c80*/  @!P4 LDG.E.U16 R85, desc[UR34][R40.64+0x240] ;  /* 0x000240222855c981 */ /* 0x000f62000c1e1500 */
[C---:B------:R-:W-:Y:S02]  /*7c90*/  LOP3.LUT R65, R77.reuse, 0x180, RZ, 0xfc, !PT ;  /* 0x000001804d417812 */ /* 0x040fe400078efcff */
[C---:B------:R-:W-:Y:S02]  /*7ca0*/  LOP3.LUT R67, R77.reuse, 0x140, RZ, 0xfc, !PT ;  /* 0x000001404d437812 */ /* 0x040fe400078efcff */
[----:B------:R-:W-:Y:S02]  /*7cb0*/  LOP3.LUT R66, R77, 0x160, RZ, 0xfc, !PT ;  /* 0x000001604d427812 */ /* 0x000fe400078efcff */
[----:B------:R-:W-:-:S02]  /*7cc0*/  @!P5 PRMT R83, R83, 0x5410, R62 ;  /* 0x000054105353d816 */ /* 0x000fc4000000003e */
[----:B------:R-:W-:Y:S01]  /*7cd0*/  ISETP.GE.AND P5, PT, R67, UR50, PT ;  /* 0x0000003243007c0c */ /* 0x000fe2000bfa6270 */
[----:B------:R-:W-:-:S12]  /*7ce0*/  HFMA2 R84, -RZ, RZ, 0, 0 ;  /* 0x00000000ff547431 */ /* 0x000fd800000001ff */
[----:B------:R-:W5:Y:S01]  /*7cf0*/  @!P5 LDG.E.U16 R86, desc[UR34][R40.64+0x280] ;  /* 0x000280222856d981 */ /* 0x000f62000c1e1500 */
[----:B------:R-:W-:Y:S02]  /*7d00*/  UMOV UR28, UR30 ;  /* 0x0000001e001c7c82 */ /* 0x000fe40008000000 */
[----:B------:R-:W-:-:S04]  /*7d10*/  UIMAD.WIDE.U32 UR24, UR8, UR38, UR28 ;  /* 0x00000026081872a5 */ /* 0x000fc8000f8e001c */
[----:B------:R-:W-:Y:S02]  /*7d20*/  UIMAD UR25, UR8, UR39, UR25 ;  /* 0x00000027081972a4 */ /* 0x000fe4000f8e0219 */
[----:B------:R-:W-:-:S04]  /*7d30*/  ULEA UR26, UP0, UR24, UR12, 0x2 ;  /* 0x0000000c181a7291 */ /* 0x000fc8000f8010ff */
[----:B------:R-:W-:Y:S01]  /*7d40*/  ULEA.HI.X UR24, UR24, UR13, UR25, 0x2, UP0 ;  /* 0x0000000d18187291 */ /* 0x000fe200080f1419 */
[----:B--2---:R-:W-:Y:S02]  /*7d50*/  @!P0 PRMT R80, R43, 0x7610, R80 ;  /* 0x000076102b508816 */ /* 0x004fe40000000050 */
[----:B------:R-:W-:-:S13]  /*7d60*/  ISETP.GE.AND P0, PT, R65, UR50, PT ;  /* 0x0000003241007c0c */ /* 0x000fda000bf06270 */
[----:B------:R-:W-:Y:S01]  /*7d70*/  @!P0 LOP3.LUT R77, R78, 0x1f, R79, 0xf8, !PT ;  /* 0x0000001f4e4d8812 */ /* 0x000fe200078ef84f */
[----:B------:R-:W2:Y:S03]  /*7d80*/  @!P0 LDG.E.U16 R87, desc[UR34][R40.64+0x300] ;  /* 0x0003002228578981 */ /* 0x000ea6000c1e1500 */
[----:B------:R-:W-:Y:S02]  /*7d90*/  LOP3.LUT R64, R77, 0x1a0, RZ, 0xfc, !PT ;  /* 0x000001a04d407812 */ /* 0x000fe400078efcff */
[----:B---3--:R-:W-:Y:S02]  /*7da0*/  @!P1 PRMT R80, R80, 0x5410, R63 ;  /* 0x0000541050509816 */ /* 0x008fe4000000003f */
[----:B------:R-:W-:-:S13]  /*7db0*/  ISETP.GE.AND P1, PT, R64, UR50, PT ;  /* 0x0000003240007c0c */ /* 0x000fda000bf26270 */
[----:B------:R-:W-:Y:S01]  /*7dc0*/  @!P1 SHF.L.U32 R43, R79, 0x4, RZ ;  /* 0x000000044f2b9819 */ /* 0x000fe200000006ff */
[----:B------:R-:W3:Y:S03]  /*7dd0*/  @!P1 LDG.E.U16 R89, desc[UR34][R40.64+0x340] ;  /* 0x0003402228599981 */ /* 0x000ee6000c1e1500 */
[----:B------:R-:W-:-:S04]  /*7de0*/  @!P1 LOP3.LUT R78, R43, 0x3e00, RZ, 0xc0, !PT ;  /* 0x00003e002b4e9812 */ /* 0x000fc800078ec0ff */
[----:B------:R-:W-:-:S04]  /*7df0*/  @!P1 LOP3.LUT R77, R78, 0x1f, R79, 0xf8, !PT ;  /* 0x0000001f4e4d9812 */ /* 0x000fc800078ef84f */
[----:B------:R-:W-:Y:S02]  /*7e00*/  LOP3.LUT R63, R77, 0x1c0, RZ, 0xfc, !PT ;  /* 0x000001c04d3f7812 */ /* 0x000fe400078efcff */
[----:B----4-:R-:W-:Y:S02]  /*7e10*/  @!P3 PRMT R84, R42, 0x5410, RZ ;  /* 0x000054102a54b816 */ /* 0x010fe400000000ff */
[----:B------:R-:W-:Y:S02]  /*7e20*/  ISETP.GE.AND P3, PT, R63, UR50, PT ;  /* 0x000000323f007c0c */ /* 0x000fe4000bf66270 */
[----:B-----5:R-:W-:Y:S02]  /*7e30*/  @!P4 PRMT R84, R84, 0x5410, R85 ;  /* 0x000054105454c816 */ /* 0x020fe40000000055 */
[----:B------:R-:W-:Y:S02]  /*7e40*/  ISETP.GE.AND P4, PT, R66, UR50, PT ;  /* 0x0000003242007c0c */ /* 0x000fe4000bf86270 */
[----:B------:R-:W-:-:S07]  /*7e50*/  MOV R43, UR24 ;  /* 0x00000018002b7c02 */ /* 0x000fce0008000f00 */
[----:B------:R-:W-:-:S04]  /*7e60*/  @!P3 IMAD.SHL.U32 R42, R79, 0x10, RZ ;  /* 0x000000104f2ab824 */ /* 0x000fc800078e00ff */
[----:B------:R-:W4:Y:S01]  /*7e70*/  @!P4 LDG.E.U16 R88, desc[UR34][R40.64+0x2c0] ;  /* 0x0002c0222858c981 */ /* 0x000f22000c1e1500 */
[----:B------:R-:W-:Y:S02]  /*7e80*/  @!P3 LOP3.LUT R78, R42, 0x3e00, RZ, 0xc0, !PT ;  /* 0x00003e002a4eb812 */ /* 0x000fe400078ec0ff */
[----:B------:R-:W-:-:S06]  /*7e90*/  MOV R42, UR26 ;  /* 0x0000001a002a7c02 */ /* 0x000fcc0008000f00 */
[----:B------:R-:W5:Y:S01]  /*7ea0*/  LDG.E R42, desc[UR34][R42.64] ;  /* 0x000000222a2a7981 */ /* 0x000f62000c1e1900 */
[----:B------:R-:W-:Y:S01]  /*7eb0*/  @!P3 LOP3.LUT R77, R78, 0x1f, R79, 0xf8, !PT ;  /* 0x0000001f4e4db812 */ /* 0x000fe200078ef84f */
[----:B------:R-:W-:Y:S01]  /*7ec0*/  UIADD3 UR24, UPT, UPT, UR9, 0x800, URZ ;  /* 0x0000080009187890 */ /* 0x000fe2000fffe0ff */
[----:B------:R-:W-:Y:S02]  /*7ed0*/  HFMA2 R85, -RZ, RZ, 0, 0 ;  /* 0x00000000ff557431 */ /* 0x000fe400000001ff */
[----:B------:R-:W-:Y:S02]  /*7ee0*/  LOP3.LUT R62, R77, 0x1e0, RZ, 0xfc, !PT ;  /* 0x000001e04d3e7812 */ /* 0x000fe400078efcff */
[----:B------:R-:W-:Y:S01]  /*7ef0*/  @!P5 PRMT R85, R86, 0x5410, RZ ;  /* 0x000054105655d816 */ /* 0x000fe200000000ff */
[----:B------:R-:W-:Y:S01]  /*7f00*/  UMOV UR25, UR37 ;  /* 0x0000002500197c82 */ /* 0x000fe20008000000 */
[----:B------:R-:W-:Y:S01]  /*7f10*/  ISETP.GE.AND P5, PT, R62, UR24, PT ;  /* 0x000000183e007c0c */ /* 0x000fe2000bfa6270 */
[----:B------:R-:W-:Y:S01]  /*7f20*/  UMOV UR24, UR32 ;  /* 0x0000002000187c82 */ /* 0x000fe20008000000 */
[----:B------:R-:W5:Y:S01]  /*7f30*/  @!P3 LDG.E.U16 R86, desc[UR34][R40.64+0x380] ;  /* 0x000380222856b981 */ /* 0x000f62000c1e1500 */
[----:B------:R-:W-:-:S04]  /*7f40*/  UIMAD.WIDE.U32 UR24, UR8, UR40, UR24 ;  /* 0x00000028081872a5 */ /* 0x000fc8000f8e0018 */
[----:B------:R-:W-:Y:S02]  /*7f50*/  UIMAD UR25, UR8, UR41, UR25 ;  /* 0x00000029081972a4 */ /* 0x000fe4000f8e0219 */
[----:B------:R-:W-:-:S04]  /*7f60*/  ULEA UR26, UP0, UR24, UR14, 0x2 ;  /* 0x0000000e181a7291 */ /* 0x000fc8000f8010ff */
[----:B------:R-:W-:Y:S01]  /*7f70*/  ULEA.HI.X UR24, UR24, UR15, UR25, 0x2, UP0 ;  /* 0x0000000f18187291 */ /* 0x000fe200080f1419 */
[----:B------:R0:W5:Y:S01]  /*7f80*/  @!P5 LDG.E.U16 R90, desc[UR34][R40.64+0x3c0] ;  /* 0x0003c022285ad981 */ /* 0x000162000c1e1500 */
[----:B------:R-:W-:Y:S02]  /*7f90*/  PRMT R91, R82, 0x7632, R91 ;  /* 0x00007632525b7816 */ /* 0x000fe4000000005b */
[----:B0-----:R-:W-:Y:S02]  /*7fa0*/  MOV R40, UR26 ;  /* 0x0000001a00287c02 */ /* 0x001fe40008000f00 */
[----:B------:R-:W-:-:S05]  /*7fb0*/  MOV R41, UR24 ;  /* 0x0000001800297c02 */ /* 0x000fca0008000f00 */
[----:B------:R0:W5:Y:S01]  /*7fc0*/  LDG.E R43, desc[UR34][R40.64] ;  /* 0x00000022282b7981 */ /* 0x000162000c1e1900 */
[----:B------:R-:W-:-:S03]  /*7fd0*/  PRMT R92, R83, 0x7632, R92 ;  /* 0x00007632535c7816 */ /* 0x000fc6000000005c */
[----:B------:R-:W-:Y:S01]  /*7fe0*/  STS.U16 [R108], R81 ;  /* 0x000000516c007388 */ /* 0x000fe20000000400 */
[----:B0-----:R-:W-:Y:S01]  /*7ff0*/  PRMT R41, R81, 0x7632, R41 ;  /* 0x0000763251297816 */ /* 0x001fe20000000029 */
[----:B------:R-:W-:Y:S01]  /*8000*/  HFMA2 R40, -RZ, RZ, 0, 0 ;  /* 0x00000000ff287431 */ /* 0x000fe200000001ff */
[----:B------:R-:W-:Y:S02]  /*8010*/  PRMT R93, R80, 0x7632, R93 ;  /* 0x00007632505d7816 */ /* 0x000fe4000000005d */
[----:B------:R-:W-:Y:S01]  /*8020*/  PRMT R94, R84, 0x7632, R94 ;  /* 0x00007632545e7816 */ /* 0x000fe2000000005e */
[----:B------:R-:W-:Y:S04]  /*8030*/  STS.U16 [R107+0x40], R41 ;  /* 0x000040296b007388 */ /* 0x000fe80000000400 */
        /* <DEDUP_REMOVED lines=18> */
[----:B--2---:R-:W-:-:S03]  /*8160*/  @!P0 PRMT R40, R87, 0x5410, RZ ;  /* 0x0000541057288816 */ /* 0x004fc600000000ff */
[----:B------:R-:W2:Y:S01]  /*8170*/  LDL R87, [R1+0x58] ;  /* 0x0000580001577983 */ /* 0x000ea20000100800 */
[----:B---3--:R-:W-:-:S03]  /*8180*/  @!P1 PRMT R40, R40, 0x5410, R89 ;  /* 0x0000541028289816 */ /* 0x008fc60000000059 */
[----:B------:R-:W3:Y:S01]  /*8190*/  LDL R89, [R1+0x60] ;  /* 0x0000600001597983 */ /* 0x000ee20000100800 */
[----:B------:R-:W-:Y:S02]  /*81a0*/  PRMT R80, R40, 0x7632, R80 ;  /* 0x0000763228507816 */ /* 0x000fe40000000050 */
[----:B----4-:R-:W-:Y:S02]  /*81b0*/  @!P4 PRMT R85, R85, 0x5410, R88 ;  /* 0x000054105555c816 */ /* 0x010fe40000000058 */
[----:B------:R-:W4:Y:S01]  /*81c0*/  LDL R88, [R1+0x5c] ;  /* 0x00005c0001587983 */ /* 0x000f220000100800 */
[----:B-----5:R-:W-:Y:S02]  /*81d0*/  R2UR UR50, R42 ;  /* 0x000000002a3272ca */ /* 0x020fe400000e0000 */
[----:B------:R-:W-:Y:S01]  /*81e0*/  PRMT R42, R85, 0x7632, R42 ;  /* 0x00007632552a7816 */ /* 0x000fe2000000002a */
[----:B------:R0:W-:Y:S04]  /*81f0*/  STS.U16 [R98+0x280], R85 ;  /* 0x0002805562007388 */ /* 0x0001e80000000400 */
[----:B------:R1:W-:Y:S04]  /*8200*/  STS.U16 [R97+0x2c0], R42 ;  /* 0x0002c02a61007388 */ /* 0x0003e80000000400 */
[----:B------:R5:W-:Y:S04]  /*8210*/  STS.U16 [R96+0x300], R40 ;  /* 0x0003002860007388 */ /* 0x000be80000000400 */
[----:B------:R5:W-:Y:S04]  /*8220*/  STS.U16 [R95+0x340], R80 ;  /* 0x000340505f007388 */ /* 0x000be80000000400 */
[----:B0-----:R-:W2:Y:S04]  /*8230*/  LDL R98, [R1+0x80] ;  /* 0x0000800001627983 */ /* 0x001ea80000100800 */
[----:B-1----:R-:W3:Y:S04]  /*8240*/  LDL R97, [R1+0x7c] ;  /* 0x00007c0001617983 */ /* 0x002ee80000100800 */
[----:B-----5:R-:W5:Y:S04]  /*8250*/  LDL R96, [R1+0x78] ;  /* 0x0000780001607983 */ /* 0x020f680000100800 */
[----:B------:R-:W4:Y:S04]  /*8260*/  LDL R95, [R1+0x74] ;  /* 0x00007400015f7983 */ /* 0x000f280000100800 */
[----:B------:R-:W4:Y:S01]  /*8270*/  LDL R85, [R1+0x54] ;  /* 0x0000540001557983 */ /* 0x000f220000100800 */
[----:B------:R-:W-:-:S02]  /*8280*/  MOV R41, RZ ;  /* 0x000000ff00297202 */ /* 0x000fc40000000f00 */
[----:B------:R-:W-:-:S04]  /*8290*/  @!P3 PRMT R41, R86, 0x5410, RZ ;  /* 0x000054105629b816 */ /* 0x000fc800000000ff */
[----:B------:R-:W-:-:S04]  /*82a0*/  @!P5 PRMT R41, R41, 0x5410, R90 ;  /* 0x000054102929d816 */ /* 0x000fc8000000005a */
[----:B------:R-:W-:Y:S01]  /*82b0*/  PRMT R42, R41, 0x7632, R42 ;  /* 0x00007632292a7816 */ /* 0x000fe2000000002a */
[----:B------:R-:W0:Y:S01]  /*82c0*/  S2UR UR26, SR_CgaCtaId ;  /* 0x00000000001a79c3 */ /* 0x000e220000008800 */
[----:B------:R-:W-:Y:S01]  /*82d0*/  UIADD3 UR25, UPT, UPT, UR11, -0x1, URZ ;  /* 0xffffffff0b197890 */ /* 0x000fe2000fffe0ff */
[----:B------:R-:W-:-:S03]  /*82e0*/  MOV R103, UR50 ;  /* 0x0000003200677c02 */ /* 0x000fc60008000f00 */
[----:B------:R-:W-:Y:S02]  /*82f0*/  ULEA.HI UR24, UR25, UR25, URZ, 0x1 ;  /* 0x0000001919187291 */ /* 0x000fe4000f8f08ff */
[----:B------:R-:W-:Y:S02]  /*8300*/  FMUL.FTZ R103, R103, 1.4426950216293334961 ;  /* 0x3fb8aa3b67677820 */ /* 0x000fe40000410000 */
[----:B------:R-:W-:Y:S02]  /*8310*/  ULOP3.LUT UR28, UR24, 0xfffffe, URZ, 0xc0, !UPT ;  /* 0x00fffffe181c7892 */ /* 0x000fe4000f8ec0ff */
[C---:B------:R-:W-:Y:S02]  /*8320*/  FMUL.FTZ R150, R103.reuse, R61 ;  /* 0x0000003d67967220 */ /* 0x040fe40000410000 */
[----:B------:R-:W-:Y:S01]  /*8330*/  UIADD3 UR25, UPT, UPT, UR25, -UR28, URZ ;  /* 0x8000001c19197290 */ /* 0x000fe2000fffe0ff */
[C---:B------:R-:W-:Y:S01]  /*8340*/  FMUL.FTZ R117, R103.reuse, R60 ;  /* 0x0000003c67757220 */ /* 0x040fe20000410000 */
[C---:B------:R-:W-:Y:S01]  /*8350*/  FMUL.FTZ R116, R103.reuse, R59 ;  /* 0x0000003b67747220 */ /* 0x040fe20000410000 */
[C---:B------:R-:W-:Y:S01]  /*8360*/  FMUL.FTZ R115, R103.reuse, R58 ;  /* 0x0000003a67737220 */ /* 0x040fe20000410000 */
[----:B------:R-:W-:Y:S01]  /*8370*/  ULEA UR25, UR25, UR8, 0x8 ;  /* 0x0000000819197291 */ /* 0x000fe2000f8e40ff */
        /* <DEDUP_REMOVED lines=15> */
[----:B------:R-:W-:Y:S01]  /*8470*/  FMUL.FTZ R104, R103, R47 ;  /* 0x0000002f67687220 */ /* 0x000fe20000410000 */
[----:B------:R-:W-:Y:S01]  /*8480*/  VIADD R40, R79, 0x200 ;  /* 0x000002004f287836 */ /* 0x000fe20000000000 */
[----:B------:R-:W4:Y:S01]  /*8490*/  MUFU.EX2 R150, R150 ;  /* 0x0000009600967308 */ /* 0x000f220000000800 */
[----:B------:R-:W-:Y:S01]  /*84a0*/  FMUL.FTZ R103, R103, R46 ;  /* 0x0000002e67677220 */ /* 0x000fe20000410000 */
[----:B------:R-:W-:Y:S01]  /*84b0*/  UMOV UR24, 0x400 ;  /* 0x0000040000187882 */ /* 0x000fe20000000000 */
[C---:B------:R-:W-:Y:S01]  /*84c0*/  ISETP.NE.AND P1, PT, R79.reuse, RZ, PT ;  /* 0x000000ff4f00720c */ /* 0x040fe20003f25270 */
        /* <DEDUP_REMOVED lines=22> */
[----:B------:R-:W-:Y:S01]  /*8630*/  HADD2.F32 R41, -RZ, R41.H0_H0 ;  /* 0x20000029ff297230 */ /* 0x000fe20000004100 */
[----:B--2---:R-:W1:Y:S04]  /*8640*/  LDS.U16 R102, [R98] ;  /* 0x0000000062667984 */ /* 0x004e680000000400 */
[----:B---3--:R-:W2:Y:S04]  /*8650*/  LDS.U16 R101, [R97+0x2] ;  /* 0x0000020061657984 */ /* 0x008ea80000000400 */
[----:B-----5:R-:W3:Y:S04]  /*8660*/  LDS.U16 R100, [R96+0x4] ;  /* 0x0000040060647984 */ /* 0x020ee80000000400 */
[----:B----4-:R-:W4:Y:S04]  /*8670*/  LDS.U16 R99, [R95+0x6] ;  /* 0x000006005f637984 */ /* 0x010f280000000400 */
        /* <DEDUP_REMOVED lines=36> */
.L_x_672:
[----:B------:R-:W0:Y:S02]  /*88c0*/  S2R R40, SR_TID.X ;  /* 0x0000000000287919 */ /* 0x000e240000002100 */
[----:B0-----:R-:W-:-:S06]  /*88d0*/  LEA R40, R40, UR24, 0x2 ;  /* 0x0000001828287c11 */ /* 0x001fcc000f8e10ff */
[----:B------:R-:W0:Y:S02]  /*88e0*/  LDS R40, [R40+0x43e4] ;  /* 0x0043e40028287984 */ /* 0x000e240000000800 */
.L_x_673:
[----:B------:R-:W-:Y:S05]  /*88f0*/  BSYNC.RECONVERGENT B0 ;  /* 0x0000000000007941 */ /* 0x000fea0003800200 */
.L_x_671:
[----:B------:R-:W2:Y:S01]  /*8900*/  @P2 LDC R80, c[0x0][0x38c] ;  /* 0x0000e300ff502b82 */ /* 0x000ea20000000800 */
[----:B------:R-:W-:Y:S01]  /*8910*/  MOV R42, UR11 ;  /* 0x0000000b002a7c02 */ /* 0x000fe20008000f00 */
[----:B------:R-:W-:Y:S02]  /*8920*/  HFMA2 R81, -RZ, RZ, 0, 4.76837158203125e-07 ;  /* 0x00000008ff517431 */ /* 0x000fe400000001ff */
        /* <DEDUP_REMOVED lines=106> */
.L_x_733:
[----:B------:R-:W-:Y:S01]  /*8fd0*/  ISETP.GE.AND P3, PT, R141, 0x10, PT ;  /* 0x000000108d00780c */ /* 0x000fe20003f66270 */
[----:B---3--:R-:W-:Y:S01]  /*8fe0*/  FFMA.FTZ R86, R136, R86, R138 ;  /* 0x0000005688567223 */ /* 0x008fe2000001008a */
[----:B------:R-:W-:-:S11]  /*8ff0*/  UMOV UR25, 0xffffffff ;  /* 0xffffffff00197882 */ /* 0x000fd60000000000 */
[----:B0-2---:R-:W-:Y:S01]  /*9000*/  @P3 FMUL.FTZ R136, R136, R137 ;  /* 0x0000008988883220 */ /* 0x005fe20000410000 */
[----:B------:R-:W-:Y:S01]  /*9010*/  FSEL R137, R138, R86, !P3 ;  /* 0x000000568a897208 */ /* 0x000fe20005800000 */
[----:B------:R-:W-:Y:S06]  /*9020*/  BRA.DIV UR25, `(.L_x_676) ;  /* 0x0000005619f87947 */ /* 0x000fec000b800000 */
.L_x_736:
[----:B------:R-:W-:-:S03]  /*9030*/  UMOV UR25, 0xffffffff ;  /* 0xffffffff00197882 */ /* 0x000fc60000000000 */
[----:B------:R-:W-:Y:S05]  /*9040*/  BRA.DIV UR25, `(.L_x_677) ;  /* 0x0000005a19187947 */ /* 0x000fea000b800000 */
.L_x_739:
[----:B------:R-:W-:-:S03]  /*9050*/  UMOV UR25, 0xffffffff ;  /* 0xffffffff00197882 */ /* 0x000fc60000000000 */
[----:B------:R-:W-:Y:S05]  /*9060*/  BRA.DIV UR25, `(.L_x_678) ;  /* 0x0000005a19387947 */ /* 0x000fea000b800000 */
[----:B------:R-:W0:Y:S04]  /*9070*/  SHFL.UP PT, R136, R136, 0x1, RZ ;  /* 0x0420000088887989 */ /* 0x000e2800000e00ff */
[----:B------:R-:W2:Y:S04]  /*9080*/  SHFL.UP PT, R137, R137, 0x1, RZ ;  /* 0x0420000089897989 */ /* 0x000ea800000e00ff */
[----:B-----5:R-:W3:Y:S04]  /*9090*/  SHFL.IDX PT, R42, R42, RZ, 0x1f ;  /* 0x00001fff2a2a7589 */ /* 0x020ee800000e0000 */
[----:B------:R-:W4:Y:S02]  /*90a0*/  SHFL.IDX PT, R43, R43, RZ, 0x1f ;  /* 0x00001fff2b2b7589 */ /* 0x000f2400000e0000 */
.L_x_745:
        /* <DEDUP_REMOVED lines=12> */
.L_x_674:
        /* <DEDUP_REMOVED lines=63> */
[----:B------:R-:W-:Y:S01]  /*9560*/  HFMA2 R43, -RZ, RZ, 0, 0 ;  /* 0x00000000ff2b7431 */ /* 0x000fe200000001ff */
[----:B------:R-:W-:Y:S01]  /*9570*/  @!UP0 ULEA UR25, UR8, UR24, 0x3 ;  /* 0x0000001808198291 */ /* 0x000fe2000f8e18ff */
[----:B------:R-:W-:Y:S01]  /*9580*/  FMUL.FTZ R80, R116, R80 ;  /* 0x0000005074507220 */ /* 0x000fe20000410000 */
[----:B0-----:R-:W-:Y:S01]  /*9590*/  FFMA.FTZ R150, R150, R42, R134 ;  /* 0x0000002a96967223 */ /* 0x001fe20000010086 */
[----:B------:R-:W-:Y:S01]  /*95a0*/  FMUL.FTZ R134, R102, UR28 ;  /* 0x0000001c66867c20 */ /* 0x000fe20008410000 */
[----:B------:R-:W-:Y:S01]  /*95b0*/  FFMA.FTZ R81, R116, R81, R135 ;  /* 0x0000005174517223 */ /* 0x000fe20000010087 */
[----:B------:R-:W-:-:S02]  /*95c0*/  IMAD.MOV.U32 R42, RZ, RZ, 0x3f800000 ;  /* 0x3f800000ff2a7424 */ /* 0x000fc400078e00ff */
        /* <DEDUP_REMOVED lines=67> */
[----:B------:R-:W0:Y:S04]  /*9a00*/  SHFL.DOWN PT, R151, R162, 0x10, 0x1f ;  /* 0x0a001f00a2977f89 */ /* 0x000e2800000e0000 */
[----:B------:R-:W1:Y:S01]  /*9a10*/  SHFL.DOWN PT, R86, R163, 0x10, 0x1f ;  /* 0x0a001f00a3567f89 */ /* 0x000e6200000e0000 */
[C---:B0-----:R-:W-:Y:S01]  /*9a20*/  @!P5 FMUL.FTZ R151, R162.reuse, R151 ;  /* 0x00000097a297d220 */ /* 0x041fe20000410000 */
[----:B-1----:R-:W-:-:S04]  /*9a30*/  @!P5 FFMA.FTZ R86, R162, R86, R163 ;  /* 0x00000056a256d223 */ /* 0x002fc800000100a3 */
        /* <DEDUP_REMOVED lines=10> */
.L_x_762:
        /* <DEDUP_REMOVED lines=14> */
.L_x_679:
        /* <DEDUP_REMOVED lines=22> */
[----:B------:R-:W-:Y:S01]  /*9d20*/  UIADD3 UR26, UPT, UPT, UR36, -0x800, URZ ;  /* 0xfffff800241a7890 */ /* 0x000fe2000fffe0ff */
[----:B------:R-:W-:Y:S01]  /*9d30*/  FMUL.FTZ R89, R89, R121 ;  /* 0x0000007959597220 */ /* 0x000fe20000410000 */
[----:B------:R-:W-:Y:S01]  /*9d40*/  VOTEU.ALL UP0, P0 ;  /* 0x0000000000ff7886 */ /* 0x000fe20000000000 */
        /* <DEDUP_REMOVED lines=9> */
[----:B------:R-:W-:Y:S01]  /*9de0*/  @!UP0 ULEA UR25, UR8, UR24, 0x3 ;  /* 0x0000001808198291 */ /* 0x000fe2000f8e18ff */
[----:B------:R-:W-:Y:S01]  /*9df0*/  LEA.HI R82, R79, R85, RZ, 0x1f ;  /* 0x000000554f527211 */ /* 0x000fe200078ff8ff */
[----:B------:R-:W-:Y:S01]  /*9e00*/  FMUL.FTZ R81, R39, R81 ;  /* 0x0000005127517220 */ /* 0x000fe20000410000 */
[----:B------:R-:W-:Y:S01]  /*9e10*/  FFMA.FTZ R95, R33, R95, R96 ;  /* 0x0000005f215f7223 */ /* 0x000fe20000010060 */
[----:B------:R-:W5:Y:S03]  /*9e20*/  LDL.LU R152, [R1+0x1c] ;  /* 0x00001c0001987983 */ /* 0x000f660000300800 */
[----:B------:R-:W-:-:S02]  /*9e30*/  FFMA.FTZ R94, R32, R94, R95 ;  /* 0x0000005e205e7223 */ /* 0x000fc4000001005f */
[----:B------:R1:W-:Y:S02]  /*9e40*/  @!P0 STS.64 [UR25+0x45e0], R42 ;  /* 0x0045e02aff008988 */ /* 0x0003e40008000a19 */
[----:B------:R-:W-:Y:S01]  /*9e50*/  FFMA.FTZ R93, R31, R93, R94 ;  /* 0x0000005d1f5d7223 */ /* 0x000fe2000001005e */
[----:B------:R-:W-:Y:S01]  /*9e60*/  LEA R82, R82, UR24, 0x2 ;  /* 0x0000001852527c11 */ /* 0x000fe2000f8e10ff */
[----:B------:R-:W5:Y:S01]  /*9e70*/  LDL.LU R151, [R1+0x18] ;  /* 0x0000180001977983 */ /* 0x000f620000300800 */
[----:B------:R-:W-:Y:S01]  /*9e80*/  USHF.L.U32 UR51, UR11, 0xb, URZ ;  /* 0x0000000b0b337899 */ /* 0x000fe200080006ff */
[----:B------:R-:W-:Y:S01]  /*9e90*/  FFMA.FTZ R92, R30, R92, R93 ;  /* 0x0000005c1e5c7223 */ /* 0x000fe2000001005d */
[----:B------:R-:W-:Y:S01]  /*9ea0*/  MOV R83, UR27 ;  /* 0x0000001b00537c02 */ /* 0x000fe20008000f00 */
[----:B------:R-:W5:Y:S01]  /*9eb0*/  LDL.LU R97, [R1+0x2c] ;  /* 0x00002c0001617983 */ /* 0x000f620000300800 */
[----:B------:R-:W-:Y:S01]  /*9ec0*/  FFMA.FTZ R133, R23, -R60, R133 ;  /* 0x8000003c17857223 */ /* 0x000fe20000010085 */
        /* <DEDUP_REMOVED lines=9> */
[----:B------:R-:W-:Y:S01]  /*9f60*/  FFMA.FTZ R130, R20, -R57, R130 ;  /* 0x8000003914827223 */ /* 0x000fe20000010082 */
[----:B------:R-:W-:Y:S01]  /*9f70*/  FFMA.FTZ R129, R19, -R56, R129 ;  /* 0x8000003813817223 */ /* 0x000fe20000010081 */
        /* <DEDUP_REMOVED lines=10> */
[----:B------:R-:W-:Y:S01]  /*a020*/  FFMA.FTZ R150, R44, -R61, R150 ;  /* 0x8000003d2c967223 */ /* 0x000fe20000010096 */
[----:B------:R-:W-:Y:S01]  /*a030*/  LEA.HI R40, R85, R85, RZ, 0x1b ;  /* 0x0000005555287211 */ /* 0x000fe200078fd8ff */
[----:B------:R-:W-:Y:S01]  /*a040*/  FMUL.FTZ R41, R0, R41 ;  /* 0x0000002900297220 */ /* 0x000fe20000410000 */
[----:B------:R-:W-:Y:S01]  /*a050*/  FFMA.FTZ R105, R105, R104, R146 ;  /* 0x0000006869697223 */ /* 0x000fe20000010092 */
[----:B------:R-:W-:Y:S01]  /*a060*/  FFMA.FTZ R90, R16, -R55, R128 ;  /* 0x80000037105a7223 */ /* 0x000fe20000010080 */
[----:B------:R-:W-:-:S02]  /*a070*/  LEA R40, R40, UR24, 0x2 ;  /* 0x0000001828287c11 */ /* 0x000fc4000f8e10ff */
[----:B------:R0:W-:Y:S01]  /*a080*/  STS [R82+0x1090], R41 ;  /* 0x0010902952007388 */ /* 0x0001e20000000800 */
[----:B------:R-:W-:-:S03]  /*a090*/  FFMA.FTZ R106, R106, R105, R145 ;  /* 0x000000696a6a7223 */ /* 0x000fc60000010091 */
[----:B------:R1:W-:Y:S01]  /*a0a0*/  STS [R40+0x1094], R81 ;  /* 0x0010945128007388 */ /* 0x0003e20000000800 */
[----:B------:R-:W-:-:S03]  /*a0b0*/  FFMA.FTZ R107, R107, R106, R144 ;  /* 0x0000006a6b6b7223 */ /* 0x000fc60000010090 */
[----:B------:R1:W-:Y:S01]  /*a0c0*/  STS [R40+0x10a0], R42 ;  /* 0x0010a02a28007388 */ /* 0x0003e20000000800 */
[----:B------:R-:W-:Y:S01]  /*a0d0*/  FFMA.FTZ R108, R108, R107, R143 ;  /* 0x0000006b6c6c7223 */ /* 0x000fe2000001008f */
[----:B0-----:R-:W-:Y:S01]  /*a0e0*/  FMUL.FTZ R41, R131, UR28 ;  /* 0x0000001c83297c20 */ /* 0x001fe20008410000 */
[----:B------:R-:W-:Y:S01]  /*a0f0*/  FFMA.FTZ R131, R21, -R58, R131 ;  /* 0x8000003a15837223 */ /* 0x000fe20000010083 */
[----:B------:R0:W-:Y:S01]  /*a100*/  STS [R40+0x10a4], R43 ;  /* 0x0010a42b28007388 */ /* 0x0001e20000000800 */
[----:B------:R-:W-:Y:S01]  /*a110*/  FFMA.FTZ R109, R109, R108, R142 ;  /* 0x0000006c6d6d7223 */ /* 0x000fe2000001008e */
[----:B-1----:R-:W-:Y:S01]  /*a120*/  FMUL.FTZ R81, R132, UR28 ;  /* 0x0000001c84517c20 */ /* 0x002fe20008410000 */
[----:B------:R-:W-:Y:S01]  /*a130*/  FMUL.FTZ R41, R37, R41 ;  /* 0x0000002925297220 */ /* 0x000fe20000410000 */
[----:B------:R-:W-:Y:S01]  /*a140*/  FFMA.FTZ R132, R22, -R59, R132 ;  /* 0x8000003b16847223 */ /* 0x000fe20000010084 */
        /* <DEDUP_REMOVED lines=14> */
[----:B------:R-:W-:Y:S01]  /*a230*/  FFMA.FTZ R127, R13, -R54, R127 ;  /* 0x800000360d7f7223 */ /* 0x000fe2000001007f */
        /* <DEDUP_REMOVED lines=13> */
[----:B------:R-:W-:Y:S01]  /*a310*/  FFMA.FTZ R117, R117, R116, R134 ;  /* 0x0000007475757223 */ /* 0x000fe20000010086 */
        /* <DEDUP_REMOVED lines=40> */
[----:B------:R-:W-:Y:S01]  /*a5a0*/  FFMA.FTZ R126, R10, -R53, R126 ;  /* 0x800000350a7e7223 */ /* 0x000fe2000001007e */
[----:B------:R-:W0:Y:S03]  /*a5b0*/  LDC.64 R40, c[0x0][0x4d8] ;  /* 0x00013600ff287b82 */ /* 0x000e260000000a00 */
[C---:B------:R-:W-:Y:S01]  /*a5c0*/  FFMA.FTZ R43, R93.reuse, R126, R43 ;  /* 0x0000007e5d2b7223 */ /* 0x040fe2000001002b */
[----:B----4-:R-:W-:Y:S01]  /*a5d0*/  FADD.FTZ R153, R93, R153 ;  /* 0x000000995d997221 */ /* 0x010fe20000010000 */
[----:B------:R-:W-:Y:S01]  /*a5e0*/  FMUL.FTZ R93, R107, R51 ;  /* 0x000000336b5d7220 */ /* 0x000fe20000410000 */
[----:B-----5:R-:W-:-:S03]  /*a5f0*/  FADD.FTZ R152, R92, R152 ;  /* 0x000000985c987221 */ /* 0x020fc60000010000 */
[----:B------:R-:W-:Y:S04]  /*a600*/  STL [R1+0x20], R153 ;  /* 0x0000209901007387 */ /* 0x000fe80000100800 */
        /* <DEDUP_REMOVED lines=10> */
[----:B------:R-:W-:Y:S01]  /*a6b0*/  FFMA.FTZ R125, R8, -R52, R125 ;  /* 0x80000034087d7223 */ /* 0x000fe2000001007d */
[----:B------:R-:W-:Y:S01]  /*a6c0*/  FFMA.FTZ R124, R7, -R51, R124 ;  /* 0x80000033077c7223 */ /* 0x000fe2000001007c */
[----:B------:R-:W-:Y:S01]  /*a6d0*/  FFMA.FTZ R123, R6, -R50, R123 ;  /* 0x80000032067b7223 */ /* 0x000fe2000001007b */
[----:B------:R-:W-:Y:S01]  /*a6e0*/  FMUL.FTZ R94, R111, UR50 ;  /* 0x000000326f5e7c20 */ /* 0x000fe20008410000 */
[----:B------:R-:W-:Y:S01]  /*a6f0*/  USHF.R.S32.HI UR28, URZ, 0x1f, UR10 ;  /* 0x0000001fff1c7899 */ /* 0x000fe2000801140a */
[----:B------:R-:W-:Y:S01]  /*a700*/  FFMA.FTZ R121, R4, -R48, R121 ;  /* 0x8000003004797223 */ /* 0x000fe20000010079 */
[----:B------:R-:W-:Y:S01]  /*a710*/  FFMA.FTZ R120, R3, -R47, R120 ;  /* 0x8000002f03787223 */ /* 0x000fe20000010078 */
[----:B------:R-:W-:Y:S01]  /*a720*/  FFMA.FTZ R119, R2, -R46, R119 ;  /* 0x8000002e02777223 */ /* 0x000fe20000010077 */
        /* <DEDUP_REMOVED lines=13> */
[----:B------:R-:W-:-:S03]  /*a800*/  MOV R42, R79 ;  /* 0x0000004f002a7202 */ /* 0x000fc60000000f00 */
[----:B------:R-:W-:Y:S01]  /*a810*/  FFMA.FTZ R95, R95, R123, R43 ;  /* 0x0000007b5f5f7223 */ /* 0x000fe2000001002b */
[----:B------:R-:W-:Y:S02]  /*a820*/  IMAD.MOV.U32 R43, RZ, RZ, RZ ;  /* 0x000000ffff2b7224 */ /* 0x000fe400078e00ff */
[----:B------:R-:W-:Y:S01]  /*a830*/  FMUL.FTZ R90, R90, R94 ;  /* 0x0000005e5a5a7220 */ /* 0x000fe20000410000 */
[----:B------:R-:W-:Y:S01]  /*a840*/  FMUL.FTZ R94, R106, UR50 ;  /* 0x000000326a5e7c20 */ /* 0x000fe20008410000 */
[----:B0-----:R-:W-:Y:S02]  /*a850*/  IMAD R97, R41, UR25, RZ ;  /* 0x0000001929617c24 */ /* 0x001fe4000f8e02ff */
[----:B------:R-:W-:-:S04]  /*a860*/  IMAD.WIDE.U32 R42, R40, UR25, R42 ;  /* 0x00000019282a7c25 */ /* 0x000fc8000f8e002a */
[----:B------:R-:W-:Y:S01]  /*a870*/  FMUL.FTZ R93, R123, R94 ;  /* 0x0000005e7b5d7220 */ /* 0x000fe20000410000 */
[----:B------:R-:W-:Y:S01]  /*a880*/  FFMA.FTZ R41, R5, -R49, R122 ;  /* 0x8000003105297223 */ /* 0x000fe2000001007a */
[----:B------:R-:W-:Y:S01]  /*a890*/  FMUL.FTZ R94, R105, UR50 ;  /* 0x00000032695e7c20 */ /* 0x000fe20008410000 */
[----:B------:R-:W-:Y:S02]  /*a8a0*/  IADD3 R43, PT, PT, R43, R97, RZ ;  /* 0x000000612b2b7210 */ /* 0x000fe40007ffe0ff */
[----:B------:R-:W-:Y:S01]  /*a8b0*/  IADD3 R97, PT, PT, R79, 0x80, RZ ;  /* 0x000000804f617810 */ /* 0x000fe20007ffe0ff */
[----:B------:R-:W-:Y:S01]  /*a8c0*/  FMUL.FTZ R94, R41, R94 ;  /* 0x0000005e295e7220 */ /* 0x000fe20000410000 */
[----:B------:R-:W-:Y:S02]  /*a8d0*/  FFMA.FTZ R41, R96, R41, R95 ;  /* 0x0000002960297223 */ /* 0x000fe4000001005f */
        /* <DEDUP_REMOVED lines=15> */
[----:B------:R-:W-:Y:S01]  /*a9d0*/  IMAD.WIDE.U32 R40, R95, UR8, R40 ;  /* 0x000000085f287c25 */ /* 0x000fe2000f8e0028 */
[----:B------:R-:W-:-:S03]  /*a9e0*/  MOV R95, UR47 ;  /* 0x0000002f005f7c02 */ /* 0x000fc60008000f00 */
[----:B----4-:R-:W-:Y:S01]  /*a9f0*/  FADD.FTZ R99, R43, R99 ;  /* 0x000000632b637221 */ /* 0x010fe20000010000 */
[----:B-1----:R-:W-:Y:S01]  /*aa00*/  FMUL.FTZ R98, R103, UR50 ;  /* 0x0000003267627c20 */ /* 0x002fe20008410000 */
[----:B------:R-:W-:-:S03]  /*aa10*/  IMAD R41, R95, UR8, R41 ;  /* 0x000000085f297c24 */ /* 0x000fc6000f8e0229 */
[----:B------:R1:W-:Y:S01]  /*aa20*/  STL [R1+0x8], R99 ;  /* 0x0000086301007387 */ /* 0x0003e20000100800 */
[----:B------:R-:W-:Y:S01]  /*aa30*/  FMUL.FTZ R98, R120, R98 ;  /* 0x0000006278627220 */ /* 0x000fe20000410000 */
[----:B------:R-:W-:Y:S01]  /*aa40*/  FFMA.FTZ R120, R43, R120, R42 ;  /* 0x000000782b787223 */ /* 0x000fe2000001002a */
[C---:B------:R-:W-:Y:S01]  /*aa50*/  LEA R42, P3, R40.reuse, UR48, 0x2 ;  /* 0x00000030282a7c11 */ /* 0x040fe2000f8610ff */
[----:B------:R-:W-:Y:S01]  /*aa60*/  FMUL.FTZ R95, R149, R46 ;  /* 0x0000002e955f7220 */ /* 0x000fe20000410000 */
[----:B-1----:R-:W-:Y:S02]  /*aa70*/  IADD3 R99, PT, PT, R79, 0x100, RZ ;  /* 0x000001004f637810 */ /* 0x002fe40007ffe0ff */
        /* <DEDUP_REMOVED lines=23> */
.L_x_682:
[----:B------:R-:W-:Y:S05]  /*abf0*/  BSYNC.RECONVERGENT B0 ;  /* 0x0000000000007941 */ /* 0x000fea0003800200 */
.L_x_681:
[----:B------:R-:W-:Y:S04]  /*ac00*/  BSSY.RECONVERGENT B0, `(.L_x_683) ;  /* 0x0000003000007945 */ /* 0x000fe80003800200 */
[----:B------:R-:W-:Y:S05]  /*ac10*/  @!P3 BRA `(.L_x_684) ;  /* 0x000000000004b947 */ /* 0x000fea0003800000 */
[----:B------:R1:W-:Y:S02]  /*ac20*/  REDG.E.ADD.F32.FTZ.RN.STRONG.GPU desc[UR34][R42.64+0x200], R97 ;  /* 0x000200612a0079a6 */ /* 0x0003e4000c12f322 */
.L_x_684:
[----:B------:R-:W-:Y:S05]  /*ac30*/  BSYNC.RECONVERGENT B0 ;  /* 0x0000000000007941 */ /* 0x000fea0003800200 */
.L_x_683:
[----:B------:R-:W2:Y:S01]  /*ac40*/  LDS R119, [R119+0x1490] ;  /* 0x0014900077777984 */ /* 0x000ea20000000800 */
[----:B------:R-:W-:Y:S01]  /*ac50*/  BSSY.RECONVERGENT B0, `(.L_x_685) ;  /* 0x0000004000007945 */ /* 0x000fe20003800200 */
[----:B-1----:R-:W-:-:S03]  /*ac60*/  IADD3 R97, PT, PT, R79, 0x180, RZ ;  /* 0x000001804f617810 */ /* 0x002fc60007ffe0ff */
[----:B------:R-:W-:Y:S05]  /*ac70*/  @!P4 BRA `(.L_x_686) ;  /* 0x000000000004c947 */ /* 0x000fea0003800000 */
[----:B--2---:R1:W-:Y:S02]  /*ac80*/  REDG.E.ADD.F32.FTZ.RN.STRONG.GPU desc[UR34][R42.64+0x400], R119 ;  /* 0x000400772a0079a6 */ /* 0x0043e4000c12f322 */
.L_x_686:
[----:B------:R-:W-:Y:S05]  /*ac90*/  BSYNC.RECONVERGENT B0 ;  /* 0x0000000000007941 */ /* 0x000fea0003800200 */
.L_x_685:
[-C--:B------:R-:W-:Y:S01]  /*aca0*/  LEA.HI R97, R97, R79.reuse, RZ, 0x1b ;  /* 0x0000004f61617211 */ /* 0x080fe200078fd8ff */
[----:B0-----:R-:W-:Y:S01]  /*acb0*/  VIADD R120, R79, 0x280 ;  /* 0x000002804f787836 */ /* 0x001fe20000000000 */
[C---:B------:R-:W-:Y:S01]  /*acc0*/  ISETP.GE.AND P1, PT, R80.reuse, 0x181, PT ;  /* 0x000001815000780c */ /* 0x040fe20003f26270 */
[----:B------:R-:W-:Y:S01]  /*acd0*/  BSSY.RECONVERGENT B0, `(.L_x_687) ;  /* 0x000000d000007945 */ /* 0x000fe20003800200 */
[----:B------:R-:W-:Y:S02]  /*ace0*/  LEA R97, R97, UR24, 0x2 ;  /* 0x0000001861617c11 */ /* 0x000fe4000f8e10ff */
[----:B-12---:R-:W-:Y:S02]  /*acf0*/  IADD3 R119, PT, PT, R79, 0x200, RZ ;  /* 0x000002004f777810 */ /* 0x006fe40007ffe0ff */
[----:B------:R-:W-:Y:S02]  /*ad00*/  ISETP.GE.AND P3, PT, R80, 0x201, PT ;  /* 0x000002015000780c */ /* 0x000fe40003f66270 */
[----:B------:R-:W0:Y:S01]  /*ad10*/  LDS R97, [R97+0x1690] ;  /* 0x0016900061617984 */ /* 0x000e220000000800 */
[----:B------:R-:W-:-:S02]  /*ad20*/  LEA.HI R119, R119, R79, RZ, 0x1b ;  /* 0x0000004f77777211 */ /* 0x000fc400078fd8ff */
[C---:B------:R-:W-:Y:S02]  /*ad30*/  ISETP.GE.AND P4, PT, R80.reuse, 0x281, PT ;  /* 0x000002815000780c */ /* 0x040fe40003f86270 */
[----:B------:R-:W-:Y:S02]  /*ad40*/  ISETP.GE.AND P5, PT, R80, 0x301, PT ;  /* 0x000003015000780c */ /* 0x000fe40003fa6270 */
[----:B------:R-:W-:Y:S02]  /*ad50*/  LEA R119, R119, UR24, 0x2 ;  /* 0x0000001877777c11 */ /* 0x000fe4000f8e10ff */
[----:B------:R-:W-:Y:S02]  /*ad60*/  LEA.HI R120, R120, R79, RZ, 0x1b ;  /* 0x0000004f78787211 */ /* 0x000fe400078fd8ff */
[----:B------:R-:W-:Y:S01]  /*ad70*/  IADD3 R121, PT, PT, R79, 0x300, RZ ;  /* 0x000003004f797810 */ /* 0x000fe20007ffe0ff */
[----:B------:R-:W-:Y:S06]  /*ad80*/  @!P1 BRA `(.L_x_688) ;  /* 0x0000000000049947 */ /* 0x000fec0003800000 */
[----:B0-----:R1:W-:Y:S02]  /*ad90*/  REDG.E.ADD.F32.FTZ.RN.STRONG.GPU desc[UR34][R42.64+0x600], R97 ;  /* 0x000600612a0079a6 */ /* 0x0013e4000c12f322 */
.L_x_688:
[----:B------:R-:W-:Y:S05]  /*ada0*/  BSYNC.RECONVERGENT B0 ;  /* 0x0000000000007941 */ /* 0x000fea0003800200 */
.L_x_687:
[----:B------:R-:W2:Y:S01]  /*adb0*/  LDS R119, [R119+0x1890] ;  /* 0x0018900077777984 */ /* 0x000ea20000000800 */
[----:B------:R-:W-:Y:S01]  /*adc0*/  BSSY.RECONVERGENT B0, `(.L_x_689) ;  /* 0x0000005000007945 */ /* 0x000fe20003800200 */
[----:B01----:R-:W-:Y:S02]  /*add0*/  LEA.HI R97, R121, R79, RZ, 0x1b ;  /* 0x0000004f79617211 */ /* 0x003fe400078fd8ff */
[----:B------:R-:W-:Y:S01]  /*ade0*/  LEA R120, R120, UR24, 0x2 ;  /* 0x0000001878787c11 */ /* 0x000fe2000f8e10ff */
[----:B------:R-:W-:Y:S06]  /*adf0*/  @!P3 BRA `(.L_x_690) ;  /* 0x000000000004b947 */ /* 0x000fec0003800000 */
[----:B--2---:R0:W-:Y:S02]  /*ae00*/  REDG.E.ADD.F32.FTZ.RN.STRONG.GPU desc[UR34][R42.64+0x800], R119 ;  /* 0x000800772a0079a6 */ /* 0x0041e4000c12f322 */
.L_x_690:
[----:B------:R-:W-:Y:S05]  /*ae10*/  BSYNC.RECONVERGENT B0 ;  /* 0x0000000000007941 */ /* 0x000fea0003800200 */
.L_x_689:
[----:B------:R-:W1:Y:S01]  /*ae20*/  LDS R120, [R120+0x1a90] ;  /* 0x001a900078787984 */ /* 0x000e620000000800 */
[----:B------:R-:W-:Y:S01]  /*ae30*/  BSSY.RECONVERGENT B0, `(.L_x_691) ;  /* 0x0000004000007945 */ /* 0x000fe20003800200 */
[----:B------:R-:W-:-:S03]  /*ae40*/  LEA R97, R97, UR24, 0x2 ;  /* 0x0000001861617c11 */ /* 0x000fc6000f8e10ff */
[----:B------:R-:W-:Y:S05]  /*ae50*/  @!P4 BRA `(.L_x_692) ;  /* 0x000000000004c947 */ /* 0x000fea0003800000 */
[----:B-1----:R3:W-:Y:S02]  /*ae60*/  REDG.E.ADD.F32.FTZ.RN.STRONG.GPU desc[UR34][R42.64+0xa00], R120 ;  /* 0x000a00782a0079a6 */ /* 0x0027e4000c12f322 */
.L_x_692:
[----:B------:R-:W-:Y:S05]  /*ae70*/  BSYNC.RECONVERGENT B0 ;  /* 0x0000000000007941 */ /* 0x000fea0003800200 */
.L_x_691:
[----:B------:R-:W4:Y:S01]  /*ae80*/  LDS R97, [R97+0x1c90] ;  /* 0x001c900061617984 */ /* 0x000f220000000800 */
[----:B------:R-:W-:Y:S01]  /*ae90*/  BSSY.RECONVERGENT B0, `(.L_x_693) ;  /* 0x0000004000007945 */ /* 0x000fe20003800200 */
[----:B0-2---:R-:W-:-:S03]  /*aea0*/  IADD3 R119, PT, PT, R79, 0x380, RZ ;  /* 0x000003804f777810 */ /* 0x005fc60007ffe0ff */
[----:B------:R-:W-:Y:S05]  /*aeb0*/  @!P5 BRA `(.L_x_694) ;  /* 0x000000000004d947 */ /* 0x000fea0003800000 */
[----:B----4-:R0:W-:Y:S02]  /*aec0*/  REDG.E.ADD.F32.FTZ.RN.STRONG.GPU desc[UR34][R42.64+0xc00], R97 ;  /* 0x000c00612a0079a6 */ /* 0x0101e4000c12f322 */
.L_x_694:
[----:B------:R-:W-:Y:S05]  /*aed0*/  BSYNC.RECONVERGENT B0 ;  /* 0x0000000000007941 */ /* 0x000fea0003800200 */
.L_x_693:
        /* <DEDUP_REMOVED lines=16> */
.L_x_696:
[----:B------:R-:W-:Y:S05]  /*afe0*/  BSYNC.RECONVERGENT B0 ;  /* 0x0000000000007941 */ /* 0x000fea0003800200 */
.L_x_695:
[----:B------:R-:W2:Y:S01]  /*aff0*/  LDS R119, [R119+0x2090] ;  /* 0x0020900077777984 */ /* 0x000ea20000000800 */
[----:B------:R-:W-:Y:S01]  /*b000*/  BSSY.RECONVERGENT B0, `(.L_x_697) ;  /* 0x0000005000007945 */ /* 0x000fe20003800200 */
[----:B01----:R-:W-:Y:S02]  /*b010*/  LEA.HI R97, R121, R79, RZ, 0x1b ;  /* 0x0000004f79617211 */ /* 0x003fe400078fd8ff */
[----:B------:R-:W-:Y:S01]  /*b020*/  LEA R120, R120, UR24, 0x2 ;  /* 0x0000001878787c11 */ /* 0x000fe2000f8e10ff */
[----:B------:R-:W-:Y:S06]  /*b030*/  @!P3 BRA `(.L_x_698) ;  /* 0x000000000004b947 */ /* 0x000fec0003800000 */
[----:B--2---:R0:W-:Y:S02]  /*b040*/  REDG.E.ADD.F32.FTZ.RN.STRONG.GPU desc[UR34][R42.64+0x1000], R119 ;  /* 0x001000772a0079a6 */ /* 0x0041e4000c12f322 */
.L_x_698:
[----:B------:R-:W-:Y:S05]  /*b050*/  BSYNC.RECONVERGENT B0 ;  /* 0x0000000000007941 */ /* 0x000fea0003800200 */
.L_x_697:
[----:B------:R-:W1:Y:S01]  /*b060*/  LDS R120, [R120+0x2290] ;  /* 0x0022900078787984 */ /* 0x000e620000000800 */
[----:B------:R-:W-:Y:S01]  /*b070*/  BSSY.RECONVERGENT B0, `(.L_x_699) ;  /* 0x0000004000007945 */ /* 0x000fe20003800200 */
[----:B------:R-:W-:-:S03]  /*b080*/  LEA R97, R97, UR24, 0x2 ;  /* 0x0000001861617c11 */ /* 0x000fc6000f8e10ff */
[----:B------:R-:W-:Y:S05]  /*b090*/  @!P4 BRA `(.L_x_700) ;  /* 0x000000000004c947 */ /* 0x000fea0003800000 */
[----:B-1----:R3:W-:Y:S02]  /*b0a0*/  REDG.E.ADD.F32.FTZ.RN.STRONG.GPU desc[UR34][R42.64+0x1200], R120 ;  /* 0x001200782a0079a6 */ /* 0x0027e4000c12f322 */
.L_x_700:
[----:B------:R-:W-:Y:S05]  /*b0b0*/  BSYNC.RECONVERGENT B0 ;  /* 0x0000000000007941 */ /* 0x000fea0003800200 */
.L_x_699:
[----:B------:R-:W4:Y:S01]  /*b0c0*/  LDS R97, [R97+0x2490] ;  /* 0x0024900061617984 */ /* 0x000f220000000800 */
[----:B------:R-:W-:Y:S01]  /*b0d0*/  BSSY.RECONVERGENT B0, `(.L_x_701) ;  /* 0x0000005000007945 */ /* 0x000fe20003800200 */
[C---:B0-2---:R-:W-:Y:S02]  /*b0e0*/  IADD3 R119, PT, PT, R79.reuse, 0x580, RZ ;  /* 0x000005804f777810 */ /* 0x045fe40007ffe0ff */
[----:B-1-3--:R-:W-:Y:S01]  /*b0f0*/  IADD3 R120, PT, PT, R79, 0x600, RZ ;  /* 0x000006004f787810 */ /* 0x00afe20007ffe0ff */
[----:B------:R-:W-:Y:S06]  /*b100*/  @!P5 BRA `(.L_x_702) ;  /* 0x000000000004d947 */ /* 0x000fec0003800000 */
[----:B----4-:R0:W-:Y:S02]  /*b110*/  REDG.E.ADD.F32.FTZ.RN.STRONG.GPU desc[UR34][R42.64+0x1400], R97 ;  /* 0x001400612a0079a6 */ /* 0x0101e4000c12f322 */
.L_x_702:
[----:B------:R-:W-:Y:S05]  /*b120*/  BSYNC.RECONVERGENT B0 ;  /* 0x0000000000007941 */ /* 0x000fea0003800200 */
.L_x_701:
        /* <DEDUP_REMOVED lines=16> */
.L_x_704:
[----:B------:R-:W-:Y:S05]  /*b230*/  BSYNC.RECONVERGENT B0 ;  /* 0x0000000000007941 */ /* 0x000fea0003800200 */
.L_x_703:
[----:B------:R-:W2:Y:S01]  /*b240*/  LDS R120, [R120+0x2890] ;  /* 0x0028900078787984 */ /* 0x000ea20000000800 */
[----:B------:R-:W-:Y:S01]  /*b250*/  BSSY.RECONVERGENT B0, `(.L_x_705) ;  /* 0x0000006000007945 */ /* 0x000fe20003800200 */
[----:B01----:R-:W-:Y:S01]  /*b260*/  VIADD R119, R79, 0x780 ;  /* 0x000007804f777836 */ /* 0x003fe20000000000 */
[----:B------:R-:W-:Y:S02]  /*b270*/  LEA.HI R80, R121, R79, RZ, 0x1b ;  /* 0x0000004f79507211 */ /* 0x000fe400078fd8ff */
[----:B------:R-:W-:Y:S01]  /*b280*/  LEA R97, R97, UR24, 0x2 ;  /* 0x0000001861617c11 */ /* 0x000fe2000f8e10ff */
[----:B------:R-:W-:Y:S06]  /*b290*/  @!P1 BRA `(.L_x_706) ;  /* 0x0000000000049947 */ /* 0x000fec0003800000 */
[----:B--2---:R0:W-:Y:S02]  /*b2a0*/  REDG.E.ADD.F32.FTZ.RN.STRONG.GPU desc[UR34][R42.64+0x1800], R120 ;  /* 0x001800782a0079a6 */ /* 0x0041e4000c12f322 */
.L_x_706:
[----:B------:R-:W-:Y:S05]  /*b2b0*/  BSYNC.RECONVERGENT B0 ;  /* 0x0000000000007941 */ /* 0x000fea0003800200 */
.L_x_705:
[----:B------:R-:W1:Y:S01]  /*b2c0*/  LDS R97, [R97+0x2a90] ;  /* 0x002a900061617984 */ /* 0x000e620000000800 */
[----:B------:R-:W-:Y:S01]  /*b2d0*/  BSSY.RECONVERGENT B0, `(.L_x_707) ;  /* 0x0000005000007945 */ /* 0x000fe20003800200 */
[----:B------:R-:W-:Y:S02]  /*b2e0*/  LEA.HI R119, R119, R79, RZ, 0x1b ;  /* 0x0000004f77777211 */ /* 0x000fe400078fd8ff */
[----:B------:R-:W-:Y:S01]  /*b2f0*/  LEA R80, R80, UR24, 0x2 ;  /* 0x0000001850507c11 */ /* 0x000fe2000f8e10ff */
[----:B------:R-:W-:Y:S06]  /*b300*/  @!P3 BRA `(.L_x_708) ;  /* 0x000000000004b947 */ /* 0x000fec0003800000 */
[----:B-1----:R3:W-:Y:S02]  /*b310*/  REDG.E.ADD.F32.FTZ.RN.STRONG.GPU desc[UR34][R42.64+0x1a00], R97 ;  /* 0x001a00612a0079a6 */ /* 0x0027e4000c12f322 */
.L_x_708:
[----:B------:R-:W-:Y:S05]  /*b320*/  BSYNC.RECONVERGENT B0 ;  /* 0x0000000000007941 */ /* 0x000fea0003800200 */
.L_x_707:
[----:B------:R-:W4:Y:S01]  /*b330*/  LDS R80, [R80+0x2c90] ;  /* 0x002c900050507984 */ /* 0x000f220000000800 */
[----:B------:R-:W-:Y:S01]  /*b340*/  BSSY.RECONVERGENT B0, `(.L_x_709) ;  /* 0x0000004000007945 */ /* 0x000fe20003800200 */
[----:B------:R-:W-:-:S03]  /*b350*/  LEA R119, R119, UR24, 0x2 ;  /* 0x0000001877777c11 */ /* 0x000fc6000f8e10ff */
[----:B------:R-:W-:Y:S05]  /*b360*/  @!P4 BRA `(.L_x_710) ;  /* 0x000000000004c947 */ /* 0x000fea0003800000 */
[----:B----4-:R4:W-:Y:S02]  /*b370*/  REDG.E.ADD.F32.FTZ.RN.STRONG.GPU desc[UR34][R42.64+0x1c00], R80 ;  /* 0x001c00502a0079a6 */ /* 0x0109e4000c12f322 */
.L_x_710:
[----:B------:R-:W-:Y:S05]  /*b380*/  BSYNC.RECONVERGENT B0 ;  /* 0x0000000000007941 */ /* 0x000fea0003800200 */
.L_x_709:
[----:B------:R-:W0:Y:S01]  /*b390*/  LDS R119, [R119+0x2e90] ;  /* 0x002e900077777984 */ /* 0x000e220000000800 */
[----:B------:R-:W-:Y:S04]  /*b3a0*/  BSSY.RECONVERGENT B0, `(.L_x_711) ;  /* 0x0000003000007945 */ /* 0x000fe80003800200 */
[----:B------:R-:W-:Y:S05]  /*b3b0*/  @!P5 BRA `(.L_x_712) ;  /* 0x000000000004d947 */ /* 0x000fea0003800000 */
[----:B0-----:R0:W-:Y:S02]  /*b3c0*/  REDG.E.ADD.F32.FTZ.RN.STRONG.GPU desc[UR34][R42.64+0x1e00], R119 ;  /* 0x001e00772a0079a6 */ /* 0x0011e4000c12f322 */
.L_x_712:
[----:B------:R-:W-:Y:S05]  /*b3d0*/  BSYNC.RECONVERGENT B0 ;  /* 0x0000000000007941 */ /* 0x000fea0003800200 */
.L_x_711:
        /* <DEDUP_REMOVED lines=31> */
[----:B------:R-:W-:Y:S04]  /*b5d0*/  SHFL.DOWN PT, R42, R84, 0x10, 0x1f ;  /* 0x0a001f00542a7f89 */ /* 0x000fe800000e0000 */
[----:B------:R-:W0:Y:S01]  /*b5e0*/  SHFL.DOWN PT, R80, R95, 0x10, 0x1f ;  /* 0x0a001f005f507f89 */ /* 0x000e2200000e0000 */
[----:B------:R-:W-:Y:S01]  /*b5f0*/  ISETP.NE.AND P1, PT, R97, RZ, PT ;  /* 0x000000ff6100720c */ /* 0x000fe20003f25270 */
[----:B------:R-:W-:Y:S01]  /*b600*/  FMUL.FTZ R101, R130, R101 ;  /* 0x0000006582657220 */ /* 0x000fe20000410000 */
[----:B------:R-:W-:Y:S01]  /*b610*/  FMUL.FTZ R102, R129, R102 ;  /* 0x0000006681667220 */ /* 0x000fe20000410000 */
[----:B------:R-:W-:Y:S01]  /*b620*/  FMUL.FTZ R100, R131, R100 ;  /* 0x0000006483647220 */ /* 0x000fe20000410000 */
[----:B------:R-:W-:-:S09]  /*b630*/  FMUL.FTZ R99, R132, R99 ;  /* 0x0000006384637220 */ /* 0x000fd20000410000 */
[----:B------:R-:W-:-:S04]  /*b640*/  @!P1 SHF.R.U32.HI R43, RZ, 0x2, R79 ;  /* 0x00000002ff2b9819 */ /* 0x000fc8000001164f */
[----:B------:R-:W-:Y:S01]  /*b650*/  @!P1 LOP3.LUT R43, R43, 0xf8, RZ, 0xc0, !PT ;  /* 0x000000f82b2b9812 */ /* 0x000fe200078ec0ff */
[----:B------:R-:W-:Y:S01]  /*b660*/  FFMA.FTZ R94, R5, R105, R94 ;  /* 0x00000069055e7223 */ /* 0x000fe2000001005e */
        /* <DEDUP_REMOVED lines=66> */
.L_x_714:
[----:B------:R-:W-:Y:S05]  /*ba90*/  BSYNC.RECONVERGENT B0 ;  /* 0x0000000000007941 */ /* 0x000fea0003800200 */
.L_x_713:
[----:B------:R-:W-:-:S04]  /*baa0*/  UIADD3 UR8, UPT, UPT, UR8, 0x1, URZ ;  /* 0x0000000108087890 */ /* 0x000fc8000fffe0ff */
[----:B------:R-:W-:-:S09]  /*bab0*/  UISETP.GE.AND UP0, UPT, UR8, UR53, UPT ;  /* 0x000000350800728c */ /* 0x000fd2000bf06270 */
[----:B------:R-:W-:Y:S05]  /*bac0*/  BRA.U !UP0, `(.L_x_715) ;  /* 0xffffffbd08807547 */ /* 0x000fea000b83ffff */
.L_x_670:
[----:B------:R-:W2:Y:S01]  /*bad0*/  LDL.LU R96, [R1+0x3c] ;  /* 0x00003c0001607983 */ /* 0x000ea20000300800 */
[----:B------:R-:W-:Y:S01]  /*bae0*/  LOP3.LUT R0, R85, 0x3e00, RZ, 0xc0, !PT ;  /* 0x00003e0055007812 */ /* 0x000fe200078ec0ff */
[----:B------:R-:W-:Y:S02]  /*baf0*/  UIADD3 UR27, UPT, UPT, -UR26, UR27, URZ ;  /* 0x0000001b1a1b7290 */ /* 0x000fe4000fffe1ff */
[----:B------:R-:W3:Y:S01]  /*bb00*/  LDL.LU R97, [R1+0x40] ;  /* 0x0000400001617983 */ /* 0x000ee20000300800 */
[----:B------:R-:W-:Y:S01]  /*bb10*/  MOV R2, UR18 ;  /* 0x0000001200027c02 */ /* 0x000fe20008000f00 */
[----:B------:R-:W4:Y:S02]  /*bb20*/  LDCU.64 UR28, c[0x0][0x4f8] ;  /* 0x00009f00ff1c77ac */ /* 0x000f240008000a00 */
[----:B------:R-:W5:Y:S01]  /*bb30*/  LDL.LU R98, [R1+0x34] ;  /* 0x0000340001627983 */ /* 0x000f620000300800 */
[----:B------:R-:W-:Y:S02]  /*bb40*/  MOV R3, UR19 ;  /* 0x0000001300037c02 */ /* 0x000fe40008000f00 */
[----:B------:R-:W-:Y:S01]  /*bb50*/  PRMT R4, RZ, 0x7610, R4 ;  /* 0x00007610ff047816 */ /* 0x000fe20000000004 */
[----:B------:R-:W4:Y:S01]  /*bb60*/  LDL.LU R99, [R1+0x38] ;  /* 0x0000380001637983 */ /* 0x000f220000300800 */
[----:B------:R-:W-:-:S02]  /*bb70*/  PRMT R6, RZ, 0x7610, R6 ;  /* 0x00007610ff067816 */ /* 0x000fc40000000006 */
[----:B------:R-:W-:Y:S01]  /*bb80*/  PRMT R7, RZ, 0x7610, R7 ;  /* 0x00007610ff077816 */ /* 0x000fe20000000007 */
[----:B------:R-:W2:Y:S01]  /*bb90*/  LDL.LU R100, [R1+0x2c] ;  /* 0x00002c0001647983 */ /* 0x000ea20000300800 */
[----:B------:R-:W-:Y:S02]  /*bba0*/  PRMT R8, RZ, 0x7610, R8 ;  /* 0x00007610ff087816 */ /* 0x000fe40000000008 */
[----:B------:R-:W-:Y:S01]  /*bbb0*/  PRMT R10, RZ, 0x7610, R10 ;  /* 0x00007610ff0a7816 */ /* 0x000fe2000000000a */
[----:B------:R-:W3:Y:S01]  /*bbc0*/  LDL.LU R101, [R1+0x30] ;  /* 0x0000300001657983 */ /* 0x000ee20000300800 */
[----:B------:R-:W-:Y:S02]  /*bbd0*/  PRMT R13, RZ, 0x7610, R13 ;  /* 0x00007610ff0d7816 */ /* 0x000fe4000000000d */
[----:B------:R-:W-:Y:S01]  /*bbe0*/  PRMT R16, RZ, 0x7610, R16 ;  /* 0x00007610ff107816 */ /* 0x000fe20000000010 */
[----:B------:R-:W5:Y:S01]  /*bbf0*/  LDL.LU R102, [R1+0x18] ;  /* 0x0000180001667983 */ /* 0x000f620000300800 */
[----:B------:R-:W-:-:S02]  /*bc00*/  PRMT R19, RZ, 0x7610, R19 ;  /* 0x00007610ff137816 */ /* 0x000fc40000000013 */
[----:B------:R-:W-:Y:S01]  /*bc10*/  PRMT R20, RZ, 0x7610, R20 ;  /* 0x00007610ff147816 */ /* 0x000fe20000000014 */
[----:B------:R-:W4:Y:S01]  /*bc20*/  LDL.LU R114, [R1+0x14] ;  /* 0x0000140001727983 */ /* 0x000f220000300800 */
[----:B------:R-:W-:Y:S02]  /*bc30*/  PRMT R21, RZ, 0x7610, R21 ;  /* 0x00007610ff157816 */ /* 0x000fe40000000015 */
[----:B------:R-:W-:Y:S01]  /*bc40*/  PRMT R22, RZ, 0x7610, R22 ;  /* 0x00007610ff167816 */ /* 0x000fe20000000016 */
[----:B------:R-:W2:Y:S01]  /*bc50*/  LDL.LU R115, [R1+0x24] ;  /* 0x0000240001737983 */ /* 0x000ea20000300800 */
[----:B------:R-:W-:Y:S02]  /*bc60*/  PRMT R23, RZ, 0x7610, R23 ;  /* 0x00007610ff177816 */ /* 0x000fe40000000017 */
[----:B------:R-:W-:Y:S01]  /*bc70*/  PRMT R25, RZ, 0x7610, R25 ;  /* 0x00007610ff197816 */ /* 0x000fe20000000019 */
[----:B0-----:R-:W3:Y:S01]  /*bc80*/  LDL.LU R118, [R1+0x28] ;  /* 0x0000280001767983 */ /* 0x001ee20000300800 */
[----:B------:R-:W-:Y:S01]  /*bc90*/  PRMT R26, RZ, 0x7610, R26 ;  /* 0x00007610ff1a7816 */ /* 0x000fe2000000001a */
[----:B------:R-:W-:Y:S08]  /*bca0*/  BAR.SYNC.DEFER_BLOCKING 0x0 ;  /* 0x0000000000007b1d */ /* 0x000ff00000010000 */
[----:B------:R-:W0:Y:S01]  /*bcb0*/  S2UR UR12, SR_CTAID.Y ;  /* 0x00000000000c79c3 */ /* 0x000e220000002600 */
[----:B------:R-:W0:Y:S01]  /*bcc0*/  LDCU.64 UR30, c[0x0][0x500] ;  /* 0x0000a000ff1e77ac */ /* 0x000e220008000a00 */
[----:B------:R-:W3:Y:S04]  /*bcd0*/  LDL.LU R117, [R1+0x1c] ;  /* 0x00001c0001757983 */ /* 0x000ee80000300800 */
[----:B------:R-:W3:Y:S04]  /*bce0*/  LDL.LU R116, [R1+0x20] ;  /* 0x0000200001747983 */ /* 0x000ee80000300800 */
[----:B------:R-:W3:Y:S04]  /*bcf0*/  LDL.LU R40, [R1] ;  /* 0x0000000001287983 */ /* 0x000ee80000300800 */
[----:B-1----:R-:W3:Y:S04]  /*bd00*/  LDL.LU R41, [R1+0x8] ;  /* 0x0000080001297983 */ /* 0x002ee80000300800 */
[----:B------:R-:W3:Y:S04]  /*bd10*/  LDL.LU R43, [R1+0x4] ;  /* 0x00000400012b7983 */ /* 0x000ee80000300800 */
[----:B------:R-:W3:Y:S04]  /*bd20*/  LDL.LU R112, [R1+0x10] ;  /* 0x0000100001707983 */ /* 0x000ee80000300800 */
[----:B------:R-:W3:Y:S04]  /*bd30*/  LDL.LU R113, [R1+0xc] ;  /* 0x00000c0001717983 */ /* 0x000ee80000300800 */
[----:B------:R1:W5:Y:S01]  /*bd40*/  LDL.LU R27, [R1+0xc4] ;  /* 0x0000c400011b7983 */ /* 0x0003620000300800 */
[----:B------:R-:W-:-:S02]  /*bd50*/  LOP3.LUT R5, R0, 0x1f, R79, 0xf8, !PT ;  /* 0x0000001f00057812 */ /* 0x000fc400078ef84f */
[----:B------:R-:W-:Y:S01]  /*bd60*/  ISETP.GE.AND P3, PT, R76, UR27, PT ;  /* 0x0000001b4c007c0c */ /* 0x000fe2000bf66270 */
[----:B------:R-:W3:Y:S01]  /*bd70*/  LDL.LU R111, [R1+0x80] ;  /* 0x00008000016f7983 */ /* 0x000ee20000300800 */
[----:B------:R-:W-:Y:S02]  /*bd80*/  ISETP.GE.AND P2, PT, R5, UR27, PT ;  /* 0x0000001b05007c0c */ /* 0x000fe4000bf46270 */
[----:B------:R-:W-:Y:S02]  /*bd90*/  ISETP.GE.AND P4, PT, R75, UR27, PT ;  /* 0x0000001b4b007c0c */ /* 0x000fe4000bf86270 */
[----:B------:R-:W-:Y:S01]  /*bda0*/  ISETP.GE.AND P5, PT, R74, UR27, PT ;  /* 0x0000001b4a007c0c */ /* 0x000fe2000bfa6270 */
[----:B------:R-:W-:Y:S01]  /*bdb0*/  IMAD.WIDE.U32 R2, R5, 0x2, R2 ;  /* 0x0000000205027825 */ /* 0x000fe200078e0002 */
[----:B------:R-:W-:Y:S01]  /*bdc0*/  PRMT R0, RZ, 0x7610, R0 ;  /* 0x00007610ff007816 */ /* 0x000fe20000000000 */
[----:B------:R-:W3:Y:S01]  /*bdd0*/  LDL.LU R110, [R1+0x7c] ;  /* 0x00007c00016e7983 */ /* 0x000ee20000300800 */
[----:B------:R-:W-:-:S02]  /*bde0*/  ISETP.GE.AND P6, PT, R73, UR27, PT ;  /* 0x0000001b49007c0c */ /* 0x000fc4000bfc6270 */
[----:B------:R-:W-:Y:S01]  /*bdf0*/  ISETP.GE.AND P1, PT, R72, UR27, PT ;  /* 0x0000001b48007c0c */ /* 0x000fe2000bf26270 */
[----:B------:R-:W3:Y:S01]  /*be00*/  @!P3 LDG.E.U16 R4, desc[UR34][R2.64+0x40] ;  /* 0x000040220204b981 */ /* 0x000ee2000c1e1500 */
[----:B------:R-:W-:-:S03]  /*be10*/  ISETP.GE.AND P3, PT, R70, UR27, PT ;  /* 0x0000001b46007c0c */ /* 0x000fc6000bf66270 */
[----:B------:R-:W3:Y:S01]  /*be20*/  @!P2 LDG.E.U16 R0, desc[UR34][R2.64] ;  /* 0x000000220200a981 */ /* 0x000ee2000c1e1500 */
[----:B------:R-:W-:-:S03]  /*be30*/  ISETP.GE.AND P2, PT, R71, UR27, PT ;  /* 0x0000001b47007c0c */ /* 0x000fc6000bf46270 */
[----:B------:R-:W3:Y:S01]  /*be40*/  @!P4 LDG.E.U16 R6, desc[UR34][R2.64+0x80] ;  /* 0x000080220206c981 */ /* 0x000ee2000c1e1500 */
[----:B------:R-:W-:-:S03]  /*be50*/  ISETP.GE.AND P4, PT, R69, UR27, PT ;  /* 0x0000001b45007c0c */ /* 0x000fc6000bf86270 */
[----:B------:R-:W3:Y:S01]  /*be60*/  @!P5 LDG.E.U16 R7, desc[UR34][R2.64+0xc0] ;  /* 0x0000c0220207d981 */ /* 0x000ee2000c1e1500 */
[----:B------:R-:W-:-:S03]  /*be70*/  ISETP.GE.AND P5, PT, R68, UR27, PT ;  /* 0x0000001b44007c0c */ /* 0x000fc6000bfa6270 */
[----:B------:R-:W3:Y:S04]  /*be80*/  LDL.LU R109, [R1+0x78] ;  /* 0x00007800016d7983 */ /* 0x000ee80000300800 */
[----:B------:R-:W3:Y:S04]  /*be90*/  LDL.LU R108, [R1+0x74] ;  /* 0x00007400016c7983 */ /* 0x000ee80000300800 */
        /* <DEDUP_REMOVED lines=39> */
[----:B--2---:R-:W-:-:S02]  /*c110*/  MOV R119, R115 ;  /* 0x0000007300777202 */ /* 0x004fc40000000f00 */
[----:B----4-:R-:W-:Y:S02]  /*c120*/  MOV R115, R114 ;  /* 0x0000007200737202 */ /* 0x010fe40000000f00 */
[----:B------:R-:W-:Y:S02]  /*c130*/  MOV R114, R102 ;  /* 0x0000006600727202 */ /* 0x000fe40000000f00 */
[----:B------:R-:W2:Y:S01]  /*c140*/  LDL.LU R102, [R1+0x5c] ;  /* 0x00005c0001667983 */ /* 0x000ea20000300800 */
[----:B---3--:R-:W-:Y:S02]  /*c150*/  MOV R120, R101 ;  /* 0x0000006500787202 */ /* 0x008fe40000000f00 */
[----:B------:R-:W-:Y:S01]  /*c160*/  MOV R121, R100 ;  /* 0x0000006400797202 */ /* 0x000fe20000000f00 */
[----:B------:R-:W3:Y:S01]  /*c170*/  LDL.LU R101, [R1+0x58] ;  /* 0x0000580001657983 */ /* 0x000ee20000300800 */
[----:B------:R-:W-:-:S03]  /*c180*/  MOV R122, R99 ;  /* 0x00000063007a7202 */ /* 0x000fc60000000f00 */
[----:B------:R-:W4:Y:S04]  /*c190*/  LDL.LU R100, [R1+0x54] ;  /* 0x0000540001647983 */ /* 0x000f280000300800 */
[----:B------:R-:W3:Y:S01]  /*c1a0*/  LDL.LU R99, [R1+0x50] ;  /* 0x0000500001637983 */ /* 0x000ee20000300800 */
[----:B------:R-:W-:Y:S01]  /*c1b0*/  IMAD.MOV.U32 R123, RZ, RZ, R98 ;  /* 0x000000ffff7b7224 */ /* 0x000fe200078e0062 */
[----:B------:R-:W-:Y:S02]  /*c1c0*/  MOV R124, R97 ;  /* 0x00000061007c7202 */ /* 0x000fe40000000f00 */
[----:B------:R-:W4:Y:S01]  /*c1d0*/  LDL.LU R98, [R1+0x4c] ;  /* 0x00004c0001627983 */ /* 0x000f220000300800 */
[----:B------:R-:W-:-:S03]  /*c1e0*/  MOV R125, R96 ;  /* 0x00000060007d7202 */ /* 0x000fc60000000f00 */
[----:B------:R-:W4:Y:S04]  /*c1f0*/  LDL.LU R97, [R1+0x48] ;  /* 0x0000480001617983 */ /* 0x000f280000300800 */
[----:B------:R-:W4:Y:S04]  /*c200*/  LDL.LU R96, [R1+0x44] ;  /* 0x0000440001607983 */ /* 0x000f280000300800 */
[----:B------:R-:W-:Y:S04]  /*c210*/  STS.U16 [R95], R0 ;  /* 0x000000005f007388 */ /* 0x000fe80000000400 */
        /* <DEDUP_REMOVED lines=16> */
[----:B------:R-:W5:Y:S04]  /*c320*/  LDS.U16 R0, [R111] ;  /* 0x000000006f007984 */ /* 0x000f680000000400 */
[----:B------:R-:W0:Y:S04]  /*c330*/  LDS.U16 R3, [R109+0x4] ;  /* 0x000004006d037984 */ /* 0x000e280000000400 */
[----:B------:R-:W1:Y:S04]  /*c340*/  LDS.U16 R2, [R110+0x2] ;  /* 0x000002006e027984 */ /* 0x000e680000000400 */
[----:B------:R-:W3:Y:S04]  /*c350*/  LDS.U16 R4, [R108+0x6] ;  /* 0x000006006c047984 */ /* 0x000ee80000000400 */
[----:B------:R-:W-:Y:S04]  /*c360*/  LDS.U16 R6, [R103+0x10] ;  /* 0x0000100067067984 */ /* 0x000fe80000000400 */
[----:B--2---:R-:W-:Y:S01]  /*c370*/  LDS.U16 R7, [R102+0x12] ;  /* 0x0000120066077984 */ /* 0x004fe20000000400 */
[----:B-----5:R-:W-:-:S05]  /*c380*/  HADD2.F32 R0, -RZ, R0.H0_H0 ;  /* 0x20000000ff007230 */ /* 0x020fca0000004100 */
[----:B------:R-:W-:Y:S01]  /*c390*/  FADD.FTZ R8, R0, UR7 ;  /* 0x0000000700087e21 */ /* 0x000fe20008010000 */
[----:B0-----:R-:W-:Y:S01]  /*c3a0*/  HADD2.F32 R3, -RZ, R3.H0_H0 ;  /* 0x20000003ff037230 */ /* 0x001fe20000004100 */
[----:B------:R-:W-:Y:S03]  /*c3b0*/  LDS.U16 R0, [R107+0x8] ;  /* 0x000008006b007984 */ /* 0x000fe60000000400 */
[----:B------:R-:W-:Y:S01]  /*c3c0*/  FSETP.GTU.FTZ.AND P3, PT, R8, 20, PT ;  /* 0x41a000000800780b */ /* 0x000fe20003f7c000 */
[----:B------:R-:W-:Y:S01]  /*c3d0*/  FADD.FTZ R16, R3, UR7 ;  /* 0x0000000703107e21 */ /* 0x000fe20008010000 */
[----:B-1----:R-:W-:Y:S01]  /*c3e0*/  HADD2.F32 R2, -RZ, R2.H0_H0 ;  /* 0x20000002ff027230 */ /* 0x002fe20000004100 */
[----:B------:R-:W0:Y:S01]  /*c3f0*/  LDS.U16 R3, [R105+0xc] ;  /* 0x00000c0069037984 */ /* 0x000e220000000400 */
[----:B---3--:R-:W-:-:S03]  /*c400*/  HADD2.F32 R4, -RZ, R4.H0_H0 ;  /* 0x20000004ff047230 */ /* 0x008fc60000004100 */
[----:B------:R-:W-:-:S06]  /*c410*/  FADD.FTZ R13, R2, UR7 ;  /* 0x00000007020d7e21 */ /* 0x000fcc0008010000 */
[----:B------:R-:W-:Y:S01]  /*c420*/  @!P3 FMUL.FTZ R8, R8, -1.4426950216293334961 ;  /* 0xbfb8aa3b0808b820 */ /* 0x000fe20000410000 */
[----:B------:R-:W-:Y:S01]  /*c430*/  FADD.FTZ R20, R4, UR7 ;  /* 0x0000000704147e21 */ /* 0x000fe20008010000 */
[----:B------:R-:W1:Y:S04]  /*c440*/  LDS.U16 R2, [R106+0xa] ;  /* 0x00000a006a027984 */ /* 0x000e680000000400 */
[----:B------:R-:W2:Y:S01]  /*c450*/  @!P3 MUFU.EX2 R8, R8 ;  /* 0x000000080008b308 */ /* 0x000ea20000000800 */
[----:B------:R-:W-:Y:S01]  /*c460*/  FSETP.GTU.FTZ.AND P1, PT, R16, 20, PT ;  /* 0x41a000001000780b */ /* 0x000fe20003f3c000 */
[----:B------:R-:W3:Y:S01]  /*c470*/  LDS.U16 R4, [R104+0xe] ;  /* 0x00000e0068047984 */ /* 0x000ee20000000400 */
[----:B------:R-:W-:Y:S02]  /*c480*/  FSETP.GTU.FTZ.AND P5, PT, R13, 20, PT ;  /* 0x41a000000d00780b */ /* 0x000fe40003fbc000 */
[----:B------:R-:W-:Y:S01]  /*c490*/  FSETP.GTU.FTZ.AND P2, PT, R20, 20, PT ;  /* 0x41a000001400780b */ /* 0x000fe20003f5c000 */
[----:B--2---:R-:W-:-:S08]  /*c4a0*/  @!P3 FADD.FTZ R10, R8, 1 ;  /* 0x3f800000080ab421 */ /* 0x004fd00000010000 */
[----:B------:R-:W-:Y:S02]  /*c4b0*/  @!P1 FMUL.FTZ R16, R16, -1.4426950216293334961 ;  /* 0xbfb8aa3b10109820 */ /* 0x000fe40000410000 */
[----:B------:R-:W-:Y:S02]  /*c4c0*/  @!P5 FMUL.FTZ R13, R13, -1.4426950216293334961 ;  /* 0xbfb8aa3b0d0dd820 */ /* 0x000fe40000410000 */
[----:B------:R-:W-:Y:S01]  /*c4d0*/  @!P2 FMUL.FTZ R20, R20, -1.4426950216293334961 ;  /* 0xbfb8aa3b1414a820 */ /* 0x000fe20000410000 */
[----:B------:R-:W2:Y:S08]  /*c4e0*/  @!P3 MUFU.RCP R10, R10 ;  /* 0x0000000a000ab308 */ /* 0x000eb00000001000 */
[----:B------:R-:W5:Y:S04]  /*c4f0*/  @!P1 MUFU.EX2 R16, R16 ;  /* 0x0000001000109308 */ /* 0x000f680000000800 */
[----:B------:R-:W4:Y:S04]  /*c500*/  @!P5 MUFU.EX2 R13, R13 ;  /* 0x0000000d000dd308 */ /* 0x000f280000000800 */
[----:B------:R-:W3:Y:S01]  /*c510*/  @!P2 MUFU.EX2 R20, R20 ;  /* 0x000000140014a308 */ /* 0x000ee20000000800 */
[----:B0-----:R-:W-:-:S02]  /*c520*/  HADD2.F32 R3, -RZ, R3.H0_H0 ;  /* 0x20000003ff037230 */ /* 0x001fc40000004100 */
[----:B--2---:R-:W-:Y:S01]  /*c530*/  @!P3 FMUL.FTZ R9, R9, R10 ;  /* 0x0000000a0909b220 */ /* 0x004fe20000410000 */
[----:B-----5:R-:W-:Y:S02]  /*c540*/  @!P1 FADD.FTZ R19, R16, 1 ;  /* 0x3f80000010139421 */ /* 0x020fe40000010000 */
[----:B------:R-:W-:Y:S01]  /*c550*/  FADD.FTZ R10, R3, UR7 ;  /* 0x00000007030a7e21 */ /* 0x000fe20008010000 */
[----:B----4-:R-:W-:Y:S01]  /*c560*/  @!P5 FADD.FTZ R8, R13, 1 ;  /* 0x3f8000000d08d421 */ /* 0x010fe20000010000 */
[----:B-1----:R-:W-:Y:S02]  /*c570*/  HADD2.F32 R2, -RZ, R2.H0_H0 ;  /* 0x20000002ff027230 */ /* 0x002fe40000004100 */
[----:B---3--:R-:W-:Y:S01]  /*c580*/  @!P2 FADD.FTZ R21, R20, 1 ;  /* 0x3f8000001415a421 */ /* 0x008fe20000010000 */
[----:B------:R-:W0:Y:S01]  /*c590*/  @!P1 MUFU.RCP R19, R19 ;  /* 0x0000001300139308 */ /* 0x000e220000001000 */
[----:B------:R-:W-:Y:S01]  /*c5a0*/  FSETP.GTU.FTZ.AND P6, PT, R10, 20, PT ;  /* 0x41a000000a00780b */ /* 0x000fe20003fdc000 */
[----:B------:R-:W-:-:S06]  /*c5b0*/  FADD.FTZ R2, R2, UR7 ;  /* 0x0000000702027e21 */ /* 0x000fcc0008010000 */
[----:B------:R-:W1:Y:S01]  /*c5c0*/  @!P5 MUFU.RCP R8, R8 ;  /* 0x000000080008d308 */ /* 0x000e620000001000 */
[----:B------:R-:W-:-:S07]  /*c5d0*/  HADD2.F32 R6, -RZ, R6.H0_H0 ;  /* 0x20000006ff067230 */ /* 0x000fce0000004100 */
[----:B------:R-:W2:Y:S01]  /*c5e0*/  @!P2 MUFU.RCP R21, R21 ;  /* 0x000000150015a308 */ /* 0x000ea20000001000 */
[----:B------:R-:W-:Y:S01]  /*c5f0*/  FSETP.GTU.FTZ.AND P4, PT, R2, 20, PT ;  /* 0x41a000000200780b */ /* 0x000fe20003f9c000 */
[----:B------:R-:W-:Y:S02]  /*c600*/  HADD2.F32 R0, -RZ, R0.H0_H0 ;  /* 0x20000000ff007230 */ /* 0x000fe40000004100 */
[----:B------:R-:W-:Y:S02]  /*c610*/  HADD2.F32 R4, -RZ, R4.H0_H0 ;  /* 0x20000004ff047230 */ /* 0x000fe40000004100 */
[----:B------:R-:W-:Y:S02]  /*c620*/  HADD2.F32 R7, -RZ, R7.H0_H0 ;  /* 0x20000007ff077230 */ /* 0x000fe40000004100 */
[----:B------:R-:W-:Y:S01]  /*c630*/  FADD.FTZ R13, R6, UR7 ;  /* 0x00000007060d7e21 */ /* 0x000fe20008010000 */
[----:B------:R-:W-:Y:S01]  /*c640*/  @!P6 FMUL.FTZ R6, R10, -1.4426950216293334961 ;  /* 0xbfb8aa3b0a06e820 */ /* 0x000fe20000410000 */
[----:B------:R-:W-:Y:S01]  /*c650*/  FADD.FTZ R0, R0, UR7 ;  /* 0x0000000700007e21 */ /* 0x000fe20008010000 */
[----:B------:R-:W-:Y:S01]  /*c660*/  FADD.FTZ R4, R4, UR7 ;  /* 0x0000000704047e21 */ /* 0x000fe20008010000 */
[----:B------:R-:W-:Y:S01]  /*c670*/  FADD.FTZ R7, R7, UR7 ;  /* 0x0000000707077e21 */ /* 0x000fe20008010000 */
[----:B0-----:R-:W-:Y:S01]  /*c680*/  @!P1 FMUL.FTZ R12, R12, R19 ;  /* 0x000000130c0c9220 */ /* 0x001fe20000410000 */
[----:B-1----:R-:W-:Y:S01]  /*c690*/  @!P5 FMUL.FTZ R11, R11, R8 ;  /* 0x000000080b0bd220 */ /* 0x002fe20000410000 */
[----:B------:R-:W-:Y:S01]  /*c6a0*/  FSETP.GTU.FTZ.AND P1, PT, R13, 20, PT ;  /* 0x41a000000d00780b */ /* 0x000fe20003f3c000 */
[----:B------:R-:W0:Y:S01]  /*c6b0*/  @!P6 MUFU.EX2 R6, R6 ;  /* 0x000000060006e308 */ /* 0x000e220000000800 */
[----:B------:R-:W-:Y:S01]  /*c6c0*/  FSETP.GTU.FTZ.AND P3, PT, R0, 20, PT ;  /* 0x41a000000000780b */ /* 0x000fe20003f7c000 */
[----:B--2---:R-:W-:Y:S01]  /*c6d0*/  @!P2 FMUL.FTZ R14, R14, R21 ;  /* 0x000000150e0ea220 */ /* 0x004fe20000410000 */
[----:B------:R-:W-:Y:S01]  /*c6e0*/  FSETP.GTU.FTZ.AND P5, PT, R4, 20, PT ;  /* 0x41a000000400780b */ /* 0x000fe20003fbc000 */
[----:B------:R-:W-:Y:S01]  /*c6f0*/  @!P4 FMUL.FTZ R3, R2, -1.4426950216293334961 ;  /* 0xbfb8aa3b0203c820 */ /* 0x000fe20000410000 */
[----:B------:R-:W-:-:S05]  /*c700*/  FSETP.GTU.FTZ.AND P2, PT, R7, 20, PT ;  /* 0x41a000000700780b */ /* 0x000fca0003f5c000 */
[----:B------:R-:W1:Y:S02]  /*c710*/  @!P4 MUFU.EX2 R3, R3 ;  /* 0x000000030003c308 */ /* 0x000e640000000800 */
[----:B------:R-:W-:Y:S02]  /*c720*/  @!P1 FMUL.FTZ R10, R13, -1.4426950216293334961 ;  /* 0xbfb8aa3b0d0a9820 */ /* 0x000fe40000410000 */
[----:B------:R-:W-:Y:S02]  /*c730*/  @!P3 FMUL.FTZ R0, R0, -1.4426950216293334961 ;  /* 0xbfb8aa3b0000b820 */ /* 0x000fe40000410000 */
[----:B------:R-:W-:Y:S02]  /*c740*/  @!P5 FMUL.FTZ R8, R4, -1.4426950216293334961 ;  /* 0xbfb8aa3b0408d820 */ /* 0x000fe40000410000 */
[----:B------:R-:W-:Y:S01]  /*c750*/  @!P2 FMUL.FTZ R13, R7, -1.4426950216293334961 ;  /* 0xbfb8aa3b070da820 */ /* 0x000fe20000410000 */
[----:B0-----:R-:W-:Y:S01]  /*c760*/  @!P6 FADD.FTZ R7, R6, 1 ;  /* 0x3f8000000607e421 */ /* 0x001fe20000010000 */
[----:B------:R-:W0:Y:S04]  /*c770*/  @!P3 MUFU.EX2 R0, R0 ;  /* 0x000000000000b308 */ /* 0x000e280000000800 */
[----:B------:R-:W2:Y:S01]  /*c780*/  @!P5 MUFU.EX2 R8, R8 ;  /* 0x000000080008d308 */ /* 0x000ea20000000800 */
[----:B-1----:R-:W-:-:S02]  /*c790*/  @!P4 FADD.FTZ R4, R3, 1 ;  /* 0x3f8000000304c421 */ /* 0x002fc40000010000 */
[----:B------:R-:W1:Y:S01]  /*c7a0*/  LDS.U16 R3, [R99+0x18] ;  /* 0x0000180063037984 */ /* 0x000e620000000400 */
[----:B------:R-:W3:Y:S01]  /*c7b0*/  @!P6 MUFU.RCP R7, R7 ;  /* 0x000000070007e308 */ /* 0x000ee20000001000 */
[----:B0-----:R-:W-:-:S07]  /*c7c0*/  @!P3 FADD.FTZ R2, R0, 1 ;  /* 0x3f8000000002b421 */ /* 0x001fce0000010000 */
[----:B------:R-:W0:Y:S01]  /*c7d0*/  @!P1 MUFU.EX2 R10, R10 ;  /* 0x0000000a000a9308 */ /* 0x000e220000000800 */
[----:B------:R-:W4:Y:S01]  /*c7e0*/  LDS.U16 R0, [R101+0x14] ;  /* 0x0000140065007984 */ /* 0x000f220000000400 */
[----:B--2---:R-:W-:Y:S02]  /*c7f0*/  @!P5 FADD.FTZ R6, R8, 1 ;  /* 0x3f8000000806d421 */ /* 0x004fe40000010000 */
[----:B------:R-:W2:Y:S04]  /*c800*/  @!P2 MUFU.EX2 R13, R13 ;  /* 0x0000000d000da308 */ /* 0x000ea80000000800 */
[----:B------:R5:W1:Y:S01]  /*c810*/  @!P3 MUFU.RCP R16, R2 ;  /* 0x000000020010b308 */ /* 0x000a620000001000 */
[----:B---3--:R-:W-:Y:S02]  /*c820*/  @!P6 FMUL.FTZ R18, R18, R7 ;  /* 0x000000071212e220 */ /* 0x008fe40000410000 */
[----:B------:R-:W-:Y:S05]  /*c830*/  LDS.U16 R7, [R96+0x1e] ;  /* 0x00001e0060077984 */ /* 0x000fea0000000400 */
[----:B------:R3:W4:Y:S01]  /*c840*/  @!P4 MUFU.RCP R20, R4 ;  /* 0x000000040014c308 */ /* 0x0007220000001000 */
[----:B-----5:R-:W5:Y:S07]  /*c850*/  LDS.U16 R2, [R100+0x16] ;  /* 0x0000160064027984 */ /* 0x020f6e0000000400 */
[----:B------:R0:W4:Y:S01]  /*c860*/  @!P5 MUFU.RCP R19, R6 ;  /* 0x000000060013d308 */ /* 0x0001220000001000 */
[----:B---3--:R-:W-:Y:S04]  /*c870*/  LDS.U16 R4, [R98+0x1a] ;  /* 0x00001a0062047984 */ /* 0x008fe80000000400 */
[----:B0-----:R-:W0:Y:S01]  /*c880*/  LDS.U16 R6, [R97+0x1c] ;  /* 0x00001c0061067984 */ /* 0x001e220000000400 */
[----:B------:R-:W-:Y:S01]  /*c890*/  @!P1 FADD.FTZ R8, R10, 1 ;  /* 0x3f8000000a089421 */ /* 0x000fe20000010000 */
[----:B--2---:R-:W-:-:S03]  /*c8a0*/  @!P2 FADD.FTZ R13, R13, 1 ;  /* 0x3f8000000d0da421 */ /* 0x004fc60000010000 */
[----:B------:R2:W-:Y:S01]  /*c8b0*/  @!P1 MUFU.RCP R21, R8 ;  /* 0x0000000800159308 */ /* 0x0005e20000001000 */
[----:B-1----:R-:W-:-:S07]  /*c8c0*/  @!P3 FMUL.FTZ R15, R15, R16 ;  /* 0x000000100f0fb220 */ /* 0x002fce0000410000 */
[----:B------:R1:W3:Y:S01]  /*c8d0*/  @!P2 MUFU.RCP R10, R13 ;  /* 0x0000000d000aa308 */ /* 0x0002e20000001000 */
[----:B--2---:R-:W-:-:S04]  /*c8e0*/  F2FP.F16.F32.PACK_AB R8, R125, R124 ;  /* 0x0000007c7d08723e */ /* 0x004fc800000000ff */
[C---:B------:R-:W-:Y:S01]  /*c8f0*/  PRMT R16, R8.reuse, 0x7632, R16 ;  /* 0x0000763208107816 */ /* 0x040fe20000000010 */
[----:B------:R-:W-:Y:S01]  /*c900*/  BAR.SYNC.DEFER_BLOCKING 0x0 ;  /* 0x0000000000007b1d */ /* 0x000fe20000010000 */
[----:B-1----:R-:W-:Y:S02]  /*c910*/  PRMT R13, R8, 0x7610, R13 ;  /* 0x00007610080d7816 */ /* 0x002fe4000000000d */
[----:B------:R-:W-:Y:S01]  /*c920*/  F2FP.F16.F32.PACK_AB R8, R123, R122 ;  /* 0x0000007a7b08723e */ /* 0x000fe200000000ff */
[----:B----4-:R-:W-:Y:S01]  /*c930*/  @!P4 FMUL.FTZ R17, R17, R20 ;  /* 0x000000141111c220 */ /* 0x010fe20000410000 */
[----:B------:R-:W-:Y:S01]  /*c940*/  @!P5 FMUL.FTZ R154, R154, R19 ;  /* 0x000000139a9ad220 */ /* 0x000fe20000410000 */
[----:B------:R-:W-:Y:S01]  /*c950*/  HADD2.F32 R3, -RZ, R3.H0_H0 ;  /* 0x20000003ff037230 */ /* 0x000fe20000004100 */
[C---:B------:R-:W-:Y:S02]  /*c960*/  PRMT R19, R8.reuse, 0x7610, R19 ;  /* 0x0000761008137816 */ /* 0x040fe40000000013 */
[----:B------:R-:W-:-:S02]  /*c970*/  PRMT R20, R8, 0x7632, R20 ;  /* 0x0000763208147816 */ /* 0x000fc40000000014 */
[----:B------:R-:W-:Y:S01]  /*c980*/  F2FP.F16.F32.PACK_AB R8, R119, R118 ;  /* 0x000000767708723e */ /* 0x000fe200000000ff */
[----:B---3--:R-:W-:Y:S01]  /*c990*/  @!P2 FMUL.FTZ R159, R159, R10 ;  /* 0x0000000a9f9fa220 */ /* 0x008fe20000410000 */
[----:B------:R-:W-:Y:S01]  /*c9a0*/  F2FP.F16.F32.PACK_AB R10, R121, R120 ;  /* 0x00000078790a723e */ /* 0x000fe200000000ff */
[----:B------:R1:W-:Y:S04]  /*c9b0*/  STS.U16 [R111], R13 ;  /* 0x0000000d6f007388 */ /* 0x0003e80000000400 */
[----:B------:R2:W-:Y:S01]  /*c9c0*/  STS.U16 [R110+0x2], R16 ;  /* 0x000002106e007388 */ /* 0x0005e20000000400 */
[C---:B-1----:R-:W-:Y:S02]  /*c9d0*/  PRMT R13, R8.reuse, 0x7610, R13 ;  /* 0x00007610080d7816 */ /* 0x042fe4000000000d */
[----:B--2---:R-:W-:Y:S01]  /*c9e0*/  PRMT R16, R8, 0x7632, R16 ;  /* 0x0000763208107816 */ /* 0x004fe20000000010 */
[----:B------:R-:W-:Y:S01]  /*c9f0*/  FADD.FTZ R8, R3, UR7 ;  /* 0x0000000703087e21 */ /* 0x000fe20008010000 */
[----:B------:R-:W-:Y:S01]  /*ca00*/  @!P1 FMUL.FTZ R158, R158, R21 ;  /* 0x000000159e9e9220 */ /* 0x000fe20000410000 */
[----:B------:R-:W-:-:S03]  /*ca10*/  PRMT R21, R10, 0x7610, R21 ;  /* 0x000076100a157816 */ /* 0x000fc60000000015 */
[----:B------:R-:W-:Y:S01]  /*ca20*/  FSETP.GTU.FTZ.AND P2, PT, R8, 20, PT ;  /* 0x41a000000800780b */ /* 0x000fe20003f5c000 */
[----:B------:R-:W-:Y:S01]  /*ca30*/  HADD2.F32 R0, -RZ, R0.H0_H0 ;  /* 0x20000000ff007230 */ /* 0x000fe20000004100 */
[----:B------:R-:W-:Y:S01]  /*ca40*/  PRMT R22, R10, 0x7632, R22 ;  /* 0x000076320a167816 */ /* 0x000fe20000000016 */
[----:B------:R1:W-:Y:S01]  /*ca50*/  STS.U16 [R109+0x4], R19 ;  /* 0x000004136d007388 */ /* 0x0003e20000000400 */
[----:B------:R-:W-:Y:S02]  /*ca60*/  F2FP.F16.F32.PACK_AB R10, R117, R116 ;  /* 0x00000074750a723e */ /* 0x000fe400000000ff */
[----:B------:R-:W-:Y:S01]  /*ca70*/  F2FP.F16.F32.PACK_AB R3, R115, R114 ;  /* 0x000000727303723e */ /* 0x000fe200000000ff */
[----:B------:R-:W-:Y:S01]  /*ca80*/  STS.U16 [R108+0x6], R20 ;  /* 0x000006146c007388 */ /* 0x000fe20000000400 */
[----:B------:R-:W-:-:S03]  /*ca90*/  FADD.FTZ R0, R0, UR7 ;  /* 0x0000000700007e21 */ /* 0x000fc60008010000 */
[----:B------:R-:W-:Y:S04]  /*caa0*/  STS.U16 [R107+0x8], R21 ;  /* 0x000008156b007388 */ /* 0x000fe80000000400 */
[----:B------:R-:W-:Y:S01]  /*cab0*/  STS.U16 [R106+0xa], R22 ;  /* 0x00000a166a007388 */ /* 0x000fe20000000400 */
[----:B-1----:R-:W-:-:S03]  /*cac0*/  PRMT R19, R3, 0x7632, R19 ;  /* 0x0000763203137816 */ /* 0x002fc60000000013 */
[----:B------:R1:W-:Y:S01]  /*cad0*/  STS.U16 [R105+0xc], R13 ;  /* 0x00000c0d69007388 */ /* 0x0003e20000000400 */
[----:B------:R-:W-:-:S03]  /*cae0*/  FSETP.GTU.FTZ.AND P6, PT, R0, 20, PT ;  /* 0x41a000000000780b */ /* 0x000fc60003fdc000 */
[----:B------:R2:W-:Y:S01]  /*caf0*/  STS.U16 [R104+0xe], R16 ;  /* 0x00000e1068007388 */ /* 0x0005e20000000400 */
[----:B-1----:R-:W-:-:S03]  /*cb00*/  PRMT R13, R10, 0x7632, R13 ;  /* 0x000076320a0d7816 */ /* 0x002fc6000000000d */
[----:B------:R1:W-:Y:S01]  /*cb10*/  STS.U16 [R103+0x10], R10 ;  /* 0x0000100a67007388 */ /* 0x0003e20000000400 */
[----:B--2---:R-:W-:Y:S01]  /*cb20*/  PRMT R16, R3, 0x7610, R16 ;  /* 0x0000761003107816 */ /* 0x004fe20000000010 */
[----:B------:R-:W-:Y:S01]  /*cb30*/  @!P2 FMUL.FTZ R3, R8, -1.4426950216293334961 ;  /* 0xbfb8aa3b0803a820 */ /* 0x000fe20000410000 */
[----:B------:R-:W-:Y:S01]  /*cb40*/  F2FP.F16.F32.PACK_AB R8, R113, R112 ;  /* 0x000000707108723e */ /* 0x000fe200000000ff */
[----:B------:R-:W-:Y:S01]  /*cb50*/  STS.U16 [R102+0x12], R13 ;  /* 0x0000120d66007388 */ /* 0x000fe20000000400 */
[----:B-1----:R-:W-:-:S03]  /*cb60*/  F2FP.F16.F32.PACK_AB R10, R43, R41 ;  /* 0x000000292b0a723e */ /* 0x002fc600000000ff */
[----:B------:R1:W-:Y:S01]  /*cb70*/  STS.U16 [R101+0x14], R16 ;  /* 0x0000141065007388 */ /* 0x0003e20000000400 */
[----:B-----5:R-:W-:Y:S01]  /*cb80*/  HADD2.F32 R2, -RZ, R2.H0_H0 ;  /* 0x20000002ff027230 */ /* 0x020fe20000004100 */
[C---:B------:R-:W-:Y:S01]  /*cb90*/  PRMT R20, R10.reuse, 0x7610, R20 ;  /* 0x000076100a147816 */ /* 0x040fe20000000014 */
[----:B0-----:R-:W-:Y:S01]  /*cba0*/  HADD2.F32 R6, -RZ, R6.H0_H0 ;  /* 0x20000006ff067230 */ /* 0x001fe20000004100 */
[----:B------:R-:W-:Y:S01]  /*cbb0*/  PRMT R22, R10, 0x7632, R22 ;  /* 0x000076320a167816 */ /* 0x000fe20000000016 */
[----:B------:R-:W-:Y:S01]  /*cbc0*/  STS.U16 [R100+0x16], R19 ;  /* 0x0000161364007388 */ /* 0x000fe20000000400 */
[----:B-1----:R-:W-:-:S03]  /*cbd0*/  PRMT R16, R8, 0x7632, R16 ;  /* 0x0000763208107816 */ /* 0x002fc60000000010 */
[----:B------:R-:W-:Y:S01]  /*cbe0*/  STS.U16 [R99+0x18], R8 ;  /* 0x0000180863007388 */ /* 0x000fe20000000400 */
[----:B------:R-:W-:Y:S01]  /*cbf0*/  MOV R10, UR27 ;  /* 0x0000001b000a7c02 */ /* 0x000fe20008000f00 */
[----:B------:R-:W-:Y:S02]  /*cc00*/  FADD.FTZ R2, R2, UR7 ;  /* 0x0000000702027e21 */ /* 0x000fe40008010000 */
[----:B------:R0:W-:Y:S01]  /*cc10*/  STS.U16 [R98+0x1a], R16 ;  /* 0x00001a1062007388 */ /* 0x0001e20000000400 */
[----:B------:R-:W-:-:S03]  /*cc20*/  FADD.FTZ R6, R6, UR7 ;  /* 0x0000000706067e21 */ /* 0x000fc60008010000 */
[----:B------:R-:W-:Y:S01]  /*cc30*/  STS.U16 [R97+0x1c], R20 ;  /* 0x00001c1461007388 */ /* 0x000fe20000000400 */
[----:B------:R-:W-:-:S03]  /*cc40*/  @!P6 FMUL.FTZ R0, R0, -1.4426950216293334961 ;  /* 0xbfb8aa3b0000e820 */ /* 0x000fc60000410000 */
        /* <DEDUP_REMOVED lines=21> */
[----:B------:R-:W1:Y:S01]  /*cda0*/  @!P6 MUFU.EX2 R0, R0 ;  /* 0x000000000000e308 */ /* 0x000e620000000800 */
[----:B------:R-:W-:-:S02]  /*cdb0*/  HADD2.F32 R4, -RZ, R4.H0_H0 ;  /* 0x20000004ff047230 */ /* 0x000fc40000004100 */
[----:B------:R-:W-:Y:S02]  /*cdc0*/  HADD2.F32 R7, -RZ, R7.H0_H0 ;  /* 0x20000007ff077230 */ /* 0x000fe40000004100 */
[----:B------:R-:W-:Y:S01]  /*cdd0*/  @!P3 FMUL.FTZ R2, R2, -1.4426950216293334961 ;  /* 0xbfb8aa3b0202b820 */ /* 0x000fe20000410000 */
[----:B------:R-:W-:Y:S01]  /*cde0*/  @!P1 FMUL.FTZ R6, R6, -1.4426950216293334961 ;  /* 0xbfb8aa3b06069820 */ /* 0x000fe20000410000 */
[----:B------:R-:W-:Y:S01]  /*cdf0*/  FADD.FTZ R4, R4, UR7 ;  /* 0x0000000704047e21 */ /* 0x000fe20008010000 */
[----:B------:R-:W-:Y:S01]  /*ce00*/  FADD.FTZ R7, R7, UR7 ;  /* 0x0000000707077e21 */ /* 0x000fe20008010000 */
[----:B------:R-:W2:Y:S03]  /*ce10*/  @!P2 MUFU.EX2 R3, R3 ;  /* 0x000000030003a308 */ /* 0x000ea60000000800 */
[----:B------:R-:W-:Y:S01]  /*ce20*/  FSETP.GTU.FTZ.AND P5, PT, R4, 20, PT ;  /* 0x41a000000400780b */ /* 0x000fe20003fbc000 */
[----:B-1----:R-:W-:Y:S01]  /*ce30*/  @!P6 FADD.FTZ R0, R0, 1 ;  /* 0x3f8000000000e421 */ /* 0x002fe20000010000 */
[----:B------:R-:W-:Y:S01]  /*ce40*/  FSETP.GTU.FTZ.AND P4, PT, R7, 20, PT ;  /* 0x41a000000700780b */ /* 0x000fe20003f9c000 */
[----:B------:R-:W1:Y:S04]  /*ce50*/  @!P3 MUFU.EX2 R2, R2 ;  /* 0x000000020002b308 */ /* 0x000e680000000800 */
[----:B------:R-:W3:Y:S04]  /*ce60*/  @!P1 MUFU.EX2 R6, R6 ;  /* 0x0000000600069308 */ /* 0x000ee80000000800 */
[----:B------:R4:W5:Y:S01]  /*ce70*/  @!P6 MUFU.RCP R51, R0 ;  /* 0x000000000033e308 */ /* 0x0009620000001000 */
[----:B------:R-:W-:Y:S01]  /*ce80*/  BAR.SYNC.DEFER_BLOCKING 0x0 ;  /* 0x0000000000007b1d */ /* 0x000fe20000010000 */
[----:B------:R-:W-:Y:S01]  /*ce90*/  @!P5 FMUL.FTZ R4, R4, -1.4426950216293334961 ;  /* 0xbfb8aa3b0404d820 */ /* 0x000fe20000410000 */
[----:B--2---:R-:W-:Y:S01]  /*cea0*/  @!P2 FADD.FTZ R3, R3, 1 ;  /* 0x3f8000000303a421 */ /* 0x004fe20000010000 */
[----:B------:R-:W-:Y:S01]  /*ceb0*/  @!P4 FMUL.FTZ R7, R7, -1.4426950216293334961 ;  /* 0xbfb8aa3b0707c820 */ /* 0x000fe20000410000 */
[----:B-1----:R-:W-:Y:S01]  /*cec0*/  @!P3 FADD.FTZ R2, R2, 1 ;  /* 0x3f8000000202b421 */ /* 0x002fe20000010000 */
[----:B---3--:R-:W-:Y:S01]  /*ced0*/  @!P1 FADD.FTZ R6, R6, 1 ;  /* 0x3f80000006069421 */ /* 0x008fe20000010000 */
[----:B------:R-:W-:Y:S01]  /*cee0*/  UMOV UR8, UR26 ;  /* 0x0000001a00087c82 */ /* 0x000fe20008000000 */
[----:B----4-:R-:W1:Y:S01]  /*cef0*/  LDS R0, [UR24+0x1080] ;  /* 0x00108018ff007984 */ /* 0x010e620008000800 */
[----:B------:R-:W-:Y:S01]  /*cf00*/  UMOV UR9, URZ ;  /* 0x000000ff00097c82 */ /* 0x000fe20008000000 */
[----:B------:R-:W2:Y:S01]  /*cf10*/  @!P5 MUFU.EX2 R4, R4 ;  /* 0x000000040004d308 */ /* 0x000ea20000000800 */
[----:B------:R-:W-:Y:S01]  /*cf20*/  UIMAD.WIDE.U32 UR14, UR25, UR28, UR8 ;  /* 0x0000001c190e72a5 */ /* 0x000fe2000f8e0008 */
[----:B------:R-:W3:Y:S02]  /*cf30*/  LDCU.64 UR26, c[0x0][0x550] ;  /* 0x0000aa00ff1a77ac */ /* 0x000ee40008000a00 */
[----:B------:R-:W4:Y:S04]  /*cf40*/  @!P4 MUFU.EX2 R7, R7 ;  /* 0x000000070007c308 */ /* 0x000f280000000800 */
[----:B------:R-:W3:Y:S01]  /*cf50*/  @!P2 MUFU.RCP R3, R3 ;  /* 0x000000030003a308 */ /* 0x000ee20000001000 */
[----:B------:R-:W-:-:S07]  /*cf60*/  UIMAD UR15, UR25, UR29, UR15 ;  /* 0x0000001d190f72a4 */ /* 0x000fce000f8e020f */
[----:B------:R-:W3:Y:S08]  /*cf70*/  @!P3 MUFU.RCP R2, R2 ;  /* 0x000000020002b308 */ /* 0x000ef00000001000 */
[----:B------:R-:W1:Y:S01]  /*cf80*/  @!P1 MUFU.RCP R6, R6 ;  /* 0x0000000600069308 */ /* 0x000e620000001000 */
[----:B------:R-:W-:Y:S02]  /*cf90*/  UIMAD UR13, UR12, UR31, URZ ;  /* 0x0000001f0c0d72a4 */ /* 0x000fe4000f8e02ff */
[----:B------:R-:W-:Y:S01]  /*cfa0*/  UIMAD.WIDE.U32 UR14, UR12, UR30, UR14 ;  /* 0x0000001e0c0e72a5 */ /* 0x000fe2000f8e000e */
[----:B--2---:R-:W-:Y:S01]  /*cfb0*/  @!P5 FADD.FTZ R4, R4, 1 ;  /* 0x3f8000000404d421 */ /* 0x004fe20000010000 */
[----:B----4-:R-:W-:Y:S01]  /*cfc0*/  @!P4 FADD.FTZ R7, R7, 1 ;  /* 0x3f8000000707c421 */ /* 0x010fe20000010000 */
[----:B-----5:R-:W-:Y:S01]  /*cfd0*/  @!P6 FMUL.FTZ R160, R160, R51 ;  /* 0x00000033a0a0e220 */ /* 0x020fe20000410000 */
[----:B0-----:R-:W-:-:S02]  /*cfe0*/  MOV R16, UR13 ;  /* 0x0000000d00107c02 */ /* 0x001fc40008000f00 */
[----:B------:R-:W-:Y:S01]  /*cff0*/  IADD3 R8, P6, PT, R5, UR14, RZ ;  /* 0x0000000e05087c10 */ /* 0x000fe2000ffde0ff */
[----:B---3--:R-:W-:Y:S01]  /*d000*/  @!P2 FMUL.FTZ R164, R164, R3 ;  /* 0x00000003a4a4a220 */ /* 0x008fe20000410000 */
[----:B------:R-:W-:Y:S01]  /*d010*/  @!P3 FMUL.FTZ R161, R161, R2 ;  /* 0x00000002a1a1b220 */ /* 0x000fe20000410000 */
[----:B------:R-:W0:Y:S01]  /*d020*/  @!P5 MUFU.RCP R4, R4 ;  /* 0x000000040004d308 */ /* 0x000e220000001000 */
[----:B------:R-:W-:Y:S01]  /*d030*/  IADD3.X R3, PT, PT, R16, UR15, RZ, P6, !PT ;  /* 0x0000000f10037c10 */ /* 0x000fe2000b7fe4ff */
[----:B------:R-:W2:Y:S01]  /*d040*/  LDCU.64 UR14, c[0x0][0x518] ;  /* 0x0000a300ff0e77ac */ /* 0x000ea20008000a00 */
[----:B------:R-:W-:Y:S01]  /*d050*/  LEA R2, P6, R8, UR26, 0x1 ;  /* 0x0000001a08027c11 */ /* 0x000fe2000f8c08ff */
[----:B-1----:R-:W-:-:S04]  /*d060*/  @!P1 FMUL.FTZ R40, R40, R6 ;  /* 0x0000000628289220 */ /* 0x002fc80000410000 */
[----:B------:R-:W1:Y:S01]  /*d070*/  @!P4 MUFU.RCP R7, R7 ;  /* 0x000000070007c308 */ /* 0x000e620000001000 */
[----:B------:R-:W-:Y:S01]  /*d080*/  LEA.HI.X R3, R8, UR27, R3, 0x1, P6 ;  /* 0x0000001b08037c11 */ /* 0x000fe2000b0f0c03 */
[----:B------:R-:W3:Y:S01]  /*d090*/  LDCU.64 UR26, c[0x0][0x520] ;  /* 0x0000a400ff1a77ac */ /* 0x000ee20008000a00 */
[----:B------:R-:W-:Y:S01]  /*d0a0*/  @!P1 STL [R1], R40 ;  /* 0x0000002801009387 */ /* 0x000fe20000100800 */
[-C--:B------:R-:W-:Y:S02]  /*d0b0*/  ISETP.GE.AND P2, PT, R5, R0.reuse, PT ;  /* 0x000000000500720c */ /* 0x080fe40003f46270 */
[-C--:B------:R-:W-:Y:S02]  /*d0c0*/  ISETP.GE.AND P3, PT, R76, R0.reuse, PT ;  /* 0x000000004c00720c */ /* 0x080fe40003f66270 */
[-C--:B------:R-:W-:Y:S02]  /*d0d0*/  ISETP.GE.AND P6, PT, R75, R0.reuse, PT ;  /* 0x000000004b00720c */ /* 0x080fe40003fc6270 */
[----:B------:R-:W-:Y:S01]  /*d0e0*/  ISETP.GE.AND P1, PT, R74, R0, PT ;  /* 0x000000004a00720c */ /* 0x000fe20003f26270 */
[----:B0-----:R-:W-:Y:S01]  /*d0f0*/  @!P5 FMUL.FTZ R165, R165, R4 ;  /* 0x00000004a5a5d220 */ /* 0x001fe20000410000 */
[----:B------:R-:W-:-:S05]  /*d100*/  ISETP.GE.AND P5, PT, R70, R0, PT ;  /* 0x000000004600720c */ /* 0x000fca0003fa6270 */
[----:B------:R-:W-:Y:S01]  /*d110*/  @!P2 STG.E.U16 desc[UR34][R2.64], R13 ;  /* 0x0000000d0200a986 */ /* 0x000fe2000c101522 */
[----:B-1----:R-:W-:Y:S01]  /*d120*/  @!P4 FMUL.FTZ R24, R24, R7 ;  /* 0x000000071818c220 */ /* 0x002fe20000410000 */
[-C--:B------:R-:W-:Y:S02]  /*d130*/  ISETP.GE.AND P2, PT, R73, R0.reuse, PT ;  /* 0x000000004900720c */ /* 0x080fe40003f46270 */
[----:B------:R-:W-:Y:S01]  /*d140*/  @!P3 STG.E.U16 desc[UR34][R2.64+0x40], R19 ;  /* 0x000040130200b986 */ /* 0x000fe2000c101522 */
        /* <DEDUP_REMOVED lines=29> */
[----:B0-----:R-:W-:Y:S02]  /*d320*/  F2FP.F16.F32.PACK_AB R3, R14, R12 ;  /* 0x0000000c0e03723e */ /* 0x001fe400000000ff */
[C---:B------:R-:W-:Y:S02]  /*d330*/  PRMT R8, R0.reuse, 0x7610, R8 ;  /* 0x0000761000087816 */ /* 0x040fe40000000008 */
[----:B------:R-:W-:-:S02]  /*d340*/  PRMT R13, R0, 0x7632, R13 ;  /* 0x00007632000d7816 */ /* 0x000fc4000000000d */
[----:B------:R-:W-:Y:S02]  /*d350*/  F2FP.F16.F32.PACK_AB R0, R154, R18 ;  /* 0x000000129a00723e */ /* 0x000fe400000000ff */
[----:B------:R-:W-:Y:S02]  /*d360*/  PRMT R7, R3, 0x7632, R7 ;  /* 0x0000763203077816 */ /* 0x000fe40000000007 */
[----:B------:R-:W-:Y:S02]  /*d370*/  F2FP.F16.F32.PACK_AB R2, R159, R158 ;  /* 0x0000009e9f02723e */ /* 0x000fe400000000ff */
[C---:B------:R-:W-:Y:S01]  /*d380*/  PRMT R16, R0.reuse, 0x7632, R16 ;  /* 0x0000763200107816 */ /* 0x040fe20000000010 */
[----:B------:R0:W-:Y:S04]  /*d390*/  STS.U16 [R111], R4 ;  /* 0x000000046f007388 */ /* 0x0001e80000000400 */
[----:B------:R1:W-:Y:S04]  /*d3a0*/  STS.U16 [R110+0x2], R6 ;  /* 0x000002066e007388 */ /* 0x0003e80000000400 */
[----:B------:R-:W-:Y:S01]  /*d3b0*/  STS.U16 [R109+0x4], R3 ;  /* 0x000004036d007388 */ /* 0x000fe20000000400 */
[----:B0-----:R-:W-:-:S03]  /*d3c0*/  PRMT R4, R0, 0x7610, R4 ;  /* 0x0000761000047816 */ /* 0x001fc60000000004 */
[----:B------:R-:W-:Y:S01]  /*d3d0*/  STS.U16 [R108+0x6], R7 ;  /* 0x000006076c007388 */ /* 0x000fe20000000400 */
[----:B-1----:R-:W-:-:S03]  /*d3e0*/  PRMT R6, R2, 0x7610, R6 ;  /* 0x0000761002067816 */ /* 0x002fc60000000006 */
[----:B------:R-:W-:Y:S04]  /*d3f0*/  STS.U16 [R107+0x8], R8 ;  /* 0x000008086b007388 */ /* 0x000fe80000000400 */
[----:B------:R-:W-:Y:S04]  /*d400*/  STS.U16 [R106+0xa], R13 ;  /* 0x00000a0d6a007388 */ /* 0x000fe80000000400 */
[----:B------:R-:W-:Y:S04]  /*d410*/  STS.U16 [R105+0xc], R4 ;  /* 0x00000c0469007388 */ /* 0x000fe80000000400 */
[----:B------:R-:W-:Y:S04]  /*d420*/  STS.U16 [R104+0xe], R16 ;  /* 0x00000e1068007388 */ /* 0x000fe80000000400 */
[----:B------:R0:W-:Y:S04]  /*d430*/  STS.U16 [R103+0x10], R6 ;  /* 0x0000100667007388 */ /* 0x0001e80000000400 */
[----:B0-----:R-:W4:Y:S01]  /*d440*/  LDL.LU R6, [R1+0xc8] ;  /* 0x0000c80001067983 */ /* 0x001f220000300800 */
[----:B------:R-:W-:-:S02]  /*d450*/  F2FP.F16.F32.PACK_AB R0, R161, R160 ;  /* 0x000000a0a100723e */ /* 0x000fc400000000ff */
[----:B------:R-:W-:Y:S02]  /*d460*/  PRMT R19, R2, 0x7632, R19 ;  /* 0x0000763202137816 */ /* 0x000fe40000000013 */
[----:B------:R-:W-:Y:S02]  /*d470*/  F2FP.F16.F32.PACK_AB R2, R165, R164 ;  /* 0x000000a4a502723e */ /* 0x000fe400000000ff */
[C---:B------:R-:W-:Y:S02]  /*d480*/  PRMT R3, R0.reuse, 0x7610, R3 ;  /* 0x0000761000037816 */ /* 0x040fe40000000003 */
[----:B------:R-:W-:Y:S02]  /*d490*/  PRMT R8, R0, 0x7632, R8 ;  /* 0x0000763200087816 */ /* 0x000fe40000000008 */
[----:B------:R-:W-:Y:S01]  /*d4a0*/  F2FP.F16.F32.PACK_AB R0, R24, R40 ;  /* 0x000000281800723e */ /* 0x000fe200000000ff */
[----:B------:R-:W-:Y:S01]  /*d4b0*/  STS.U16 [R102+0x12], R19 ;  /* 0x0000121366007388 */ /* 0x000fe20000000400 */
[----:B------:R-:W-:-:S02]  /*d4c0*/  PRMT R20, R2, 0x7632, R20 ;  /* 0x0000763202147816 */ /* 0x000fc40000000014 */
[----:B------:R-:W-:Y:S01]  /*d4d0*/  PRMT R4, R0, 0x7632, R4 ;  /* 0x0000763200047816 */ /* 0x000fe20000000004 */
        /* <DEDUP_REMOVED lines=25> */
[----:B--2---:R-:W-:-:S05]  /*d670*/  UIMAD.WIDE.U32 UR8, UR25, UR14, UR8 ;  /* 0x0000000e190872a5 */ /* 0x004fca000f8e0008 */
[----:B------:R-:W0:Y:S01]  /*d680*/  LDS R4, [UR24+0x1080] ;  /* 0x00108018ff047984 */ /* 0x000e220008000800 */
[----:B------:R-:W-:Y:S01]  /*d690*/  UIMAD UR9, UR25, UR15, UR9 ;  /* 0x0000000f190972a4 */ /* 0x000fe2000f8e0209 */
[----:B------:R-:W1:Y:S03]  /*d6a0*/  LDCU.64 UR14, c[0x0][0x560] ;  /* 0x0000ac00ff0e77ac */ /* 0x000e660008000a00 */
[----:B---3--:R-:W-:-:S04]  /*d6b0*/  UIMAD.WIDE.U32 UR8, UR12, UR26, UR8 ;  /* 0x0000001a0c0872a5 */ /* 0x008fc8000f8e0008 */
        /* <DEDUP_REMOVED lines=8> */
[----:B------:R-:W-:-:S04]  /*d740*/  UIADD3 UR18, UP0, UPT, UR18, -0x1000, URZ ;  /* 0xfffff00012127890 */ /* 0x000fc8000ff1e0ff */
[----:B------:R-:W-:Y:S02]  /*d750*/  UIADD3.X UR19, UPT, UPT, UR19, -0x1, URZ, UP0, !UPT ;  /* 0xffffffff13137890 */ /* 0x000fe400087fe4ff */
[----:B------:R-:W-:Y:S02]  /*d760*/  UISETP.GT.AND UP0, UPT, UR11, 0x1, UPT ;  /* 0x000000010b00788c */ /* 0x000fe4000bf04270 */
[----:B------:R-:W-:Y:S02]  /*d770*/  UIADD3 UR16, UP1, UPT, UR16, -0x1000, URZ ;  /* 0xfffff00010107890 */ /* 0x000fe4000ff3e0ff */
[----:B------:R-:W-:Y:S02]  /*d780*/  UIADD3 UR20, UP2, UPT, UR20, -0x1000, URZ ;  /* 0xfffff00014147890 */ /* 0x000fe4000ff5e0ff */
[----:B------:R-:W-:Y:S02]  /*d790*/  UIADD3.X UR17, UPT, UPT, UR17, -0x1, URZ, UP1, !UPT ;  /* 0xffffffff11117890 */ /* 0x000fe40008ffe4ff */
[----:B------:R-:W-:Y:S01]  /*d7a0*/  UIADD3.X UR21, UPT, UPT, UR21, -0x1, URZ, UP2, !UPT ;  /* 0xffffffff15157890 */ /* 0x000fe200097fe4ff */
[----:B----4-:R-:W-:-:S04]  /*d7b0*/  FADD.FTZ R0, R9, R6 ;  /* 0x0000000609007221 */ /* 0x010fc80000010000 */
[----:B------:R-:W-:-:S04]  /*d7c0*/  FADD.FTZ R11, R0, R11 ;  /* 0x0000000b000b7221 */ /* 0x000fc80000010000 */
[----:B------:R-:W-:Y:S01]  /*d7d0*/  FADD.FTZ R11, R11, R12 ;  /* 0x0000000c0b0b7221 */ /* 0x000fe20000010000 */
[----:B------:R-:W-:-:S03]  /*d7e0*/  IADD3 R0, P0, PT, R5, UR8, RZ ;  /* 0x0000000805007c10 */ /* 0x000fc6000ff1e0ff */
[----:B------:R-:W-:Y:S01]  /*d7f0*/  FADD.FTZ R14, R11, R14 ;  /* 0x0000000e0b0e7221 */ /* 0x000fe20000010000 */
[----:B------:R-:W-:-:S03]  /*d800*/  IADD3.X R3, PT, PT, RZ, UR9, RZ, P0, !PT ;  /* 0x00000009ff037c10 */ /* 0x000fc600087fe4ff */
[----:B------:R-:W-:Y:S01]  /*d810*/  FADD.FTZ R14, R14, R15 ;  /* 0x0000000f0e0e7221 */ /* 0x000fe20000010000 */
[----:B-1----:R-:W-:-:S03]  /*d820*/  LEA R2, P3, R0, UR14, 0x1 ;  /* 0x0000000e00027c11 */ /* 0x002fc6000f8608ff */
[----:B------:R-:W-:Y:S01]  /*d830*/  FADD.FTZ R17, R14, R17 ;  /* 0x000000110e117221 */ /* 0x000fe20000010000 */
[----:B------:R-:W-:-:S03]  /*d840*/  LEA.HI.X R3, R0, UR15, R3, 0x1, P3 ;  /* 0x0000000f00037c11 */ /* 0x000fc600098f0c03 */
[----:B------:R-:W-:Y:S01]  /*d850*/  FADD.FTZ R17, R17, R18 ;  /* 0x0000001211117221 */ /* 0x000fe20000010000 */
[-C--:B------:R-:W-:Y:S01]  /*d860*/  ISETP.GE.AND P0, PT, R75, R4.reuse, PT ;  /* 0x000000044b00720c */ /* 0x080fe20003f06270 */
[----:B------:R-:W-:Y:S01]  /*d870*/  @!P2 STG.E.U16 desc[UR34][R2.64], R7 ;  /* 0x000000070200a986 */ /* 0x000fe2000c101522 */
[-C--:B------:R-:W-:Y:S01]  /*d880*/  ISETP.GE.AND P3, PT, R71, R4.reuse, PT ;  /* 0x000000044700720c */ /* 0x080fe20003f66270 */
[----:B------:R-:W-:Y:S01]  /*d890*/  FADD.FTZ R17, R17, R154 ;  /* 0x0000009a11117221 */ /* 0x000fe20000010000 */
[-C--:B------:R-:W-:Y:S01]  /*d8a0*/  ISETP.GE.AND P2, PT, R70, R4.reuse, PT ;  /* 0x000000044600720c */ /* 0x080fe20003f46270 */
        /* <DEDUP_REMOVED lines=29> */
[----:B0-----:R-:W-:-:S04]  /*da80*/  FADD.FTZ R3, R164, R40 ;  /* 0x00000028a4037221 */ /* 0x001fc80000010000 */
[----:B------:R-:W-:-:S05]  /*da90*/  FADD.FTZ R0, R3, R24 ;  /* 0x0000001803007221 */ /* 0x000fca0000010000 */
[----:B------:R0:W-:Y:S01]  /*daa0*/  STL [R1+0xc8], R0 ;  /* 0x0000c80001007387 */ /* 0x0001e20000100800 */
[----:B------:R-:W-:-:S07]  /*dab0*/  UIADD3 UR8, UPT, UPT, UR11, -0x1, URZ ;  /* 0xffffffff0b087890 */ /* 0x000fce000fffe0ff */
[----:B------:R-:W-:Y:S01]  /*dac0*/  UMOV UR11, UR8 ;  /* 0x00000008000b7c82 */ /* 0x000fe20008000000 */
[----:B------:R-:W-:Y:S05]  /*dad0*/  BRA.U UP0, `(.L_x_716) ;  /* 0xffffff2d004c7547 */ /* 0x000fea000b83ffff */
.L_x_636:
[----:B------:R-:W1:Y:S01]  /*dae0*/  LDCU.64 UR6, c[0x0][0x548] ;  /* 0x0000a900ff0677ac */ /* 0x000e620008000a00 */
[----:B------:R-:W2:Y:S01]  /*daf0*/  S2R R11, SR_TID.X ;  /* 0x00000000000b7919 */ /* 0x000ea20000002100 */
[----:B------:R-:W3:Y:S01]  /*db00*/  LDCU UR15, c[0x0][0x38c] ;  /* 0x00007180ff0f77ac */ /* 0x000ee20008000800 */
[----:B------:R-:W4:Y:S01]  /*db10*/  LDCU.64 UR8, c[0x0][0x568] ;  /* 0x0000ad00ff0877ac */ /* 0x000f220008000a00 */
[----:B-1----:R-:W-:-:S04]  /*db20*/  UISETP.NE.U32.AND UP0, UPT, UR6, URZ, UPT ;  /* 0x000000ff0600728c */ /* 0x002fc8000bf05070 */
[----:B------:R-:W-:-:S09]  /*db30*/  UISETP.NE.AND.EX UP0, UPT, UR7, URZ, UPT, UP0 ;  /* 0x000000ff0700728c */ /* 0x000fd2000bf05300 */
[----:B---34-:R-:W-:Y:S05]  /*db40*/  BRA.U !UP0, `(.L_x_717) ;  /* 0x00000001089c7547 */ /* 0x018fea000b800000 */
[----:B------:R-:W0:Y:S01]  /*db50*/  LDL.LU R2, [R1+0xcc] ;  /* 0x0000cc0001027983 */ /* 0x000e220000300800 */
[----:B------:R-:W-:Y:S01]  /*db60*/  BSSY.RECONVERGENT B0, `(.L_x_717) ;  /* 0x0000025000007945 */ /* 0x000fe20003800200 */
[----:B------:R-:W1:Y:S01]  /*db70*/  S2R R4, SR_LANEID ;  /* 0x0000000000047919 */ /* 0x000e620000000000 */
[----:B------:R-:W3:Y:S01]  /*db80*/  S2R R6, SR_TID.X ;  /* 0x0000000000067919 */ /* 0x000ee20000002100 */
[----:B-1----:R-:W-:-:S13]  /*db90*/  ISETP.NE.AND P1, PT, R4, RZ, PT ;  /* 0x000000ff0400720c */ /* 0x002fda0003f25270 */
[----:B------:R-:W1:Y:S01]  /*dba0*/  @!P1 S2R R8, SR_CgaCtaId ;  /* 0x0000000000089919 */ /* 0x000e620000008800 */
[----:B------:R-:W-:-:S04]  /*dbb0*/  @!P1 MOV R7, 0x400 ;  /* 0x0000040000079802 */ /* 0x000fc80000000f00 */
[----:B-1----:R-:W-:Y:S01]  /*dbc0*/  @!P1 LEA R7, R8, R7, 0x18 ;  /* 0x0000000708079211 */ /* 0x002fe200078ec0ff */
[----:B0-----:R-:W0:Y:S02]  /*dbd0*/  SHFL.DOWN P0, R0, R2, 0x1, 0x1f ;  /* 0x08201f0002007f89 */ /* 0x001e240000000000 */
        /* <DEDUP_REMOVED lines=29> */
.L_x_718:
[----:B------:R-:W-:Y:S05]  /*ddb0*/  BSYNC.RECONVERGENT B0 ;  /* 0x0000000000007941 */ /* 0x000fea0003800200 */
.L_x_717:
[----:B------:R-:W-:Y:S01]  /*ddc0*/  UISETP.NE.U32.AND UP0, UPT, UR8, URZ, UPT ;  /* 0x000000ff0800728c */ /* 0x000fe2000bf05070 */
[----:B--2---:R-:W-:-:S03]  /*ddd0*/  ISETP.GE.AND P0, PT, R11, UR15, PT ;  /* 0x0000000f0b007c0c */ /* 0x004fc6000bf06270 */
[----:B------:R-:W-:-:S09]  /*dde0*/  UISETP.NE.AND.EX UP0, UPT, UR9, URZ, UPT, UP0 ;  /* 0x000000ff0900728c */ /* 0x000fd2000bf05300 */
[----:B------:R-:W-:Y:S05]  /*ddf0*/  BRA.U !UP0, `(.L_x_719) ;  /* 0x0000000108a07547 */ /* 0x000fea000b800000 */
[----:B-1----:R-:W2:Y:S01]  /*de00*/  LDL.LU R2, [R1+0xc8] ;  /* 0x0000c80001027983 */ /* 0x002ea20000300800 */
        /* <DEDUP_REMOVED lines=14> */
[----:B------:R-:W-:-:S05]  /*def0*/  @!P2 LOP3.LUT R0, R0, 0x7c, RZ, 0xc0, !PT ;  /* 0x0000007c0000a812 */ /* 0x000fca00078ec0ff */
[----:B------:R-:W-:Y:S02]  /*df00*/  @!P2 IMAD.IADD R7, R7, 0x1, R0 ;  /* 0x000000010707a824 */ /* 0x000fe400078e0200 */
        /* <DEDUP_REMOVED lines=22> */
.L_x_720:
[----:B------:R-:W-:Y:S05]  /*e070*/  BSYNC.RECONVERGENT B0 ;  /* 0x0000000000007941 */ /* 0x000fea0003800200 */
.L_x_719:
[----:B------:R-:W-:Y:S05]  /*e080*/  @P0 EXIT ;  /* 0x000000000000094d */ /* 0x000fea0003800000 */
[----:B------:R-:W2:Y:S01]  /*e090*/  LDCU.64 UR8, c[0x0][0x4a8] ;  /* 0x00009500ff0877ac */ /* 0x000ea20008000a00 */
[----:B------:R-:W3:Y:S01]  /*e0a0*/  S2UR UR13, SR_CgaCtaId ;  /* 0x00000000000d79c3 */ /* 0x000ee20000008800 */
[----:B------:R-:W-:Y:S01]  /*e0b0*/  BSSY.RECONVERGENT B0, `(.L_x_721) ;  /* 0x0000029000007945 */ /* 0x000fe20003800200 */
[----:B------:R-:W4:Y:S01]  /*e0c0*/  LDCU.64 UR10, c[0x0][0x4c8] ;  /* 0x00009900ff0a77ac */ /* 0x000f220008000a00 */
[----:B------:R-:W0:Y:S01]  /*e0d0*/  LDCU UR14, c[0x0][0x360] ;  /* 0x00006c00ff0e77ac */ /* 0x000e220008000800 */
[----:B------:R-:W0:Y:S01]  /*e0e0*/  LDCU.64 UR16, c[0x0][0x4b0] ;  /* 0x00009600ff1077ac */ /* 0x000e220008000a00 */
[----:B------:R-:W0:Y:S01]  /*e0f0*/  LDCU.64 UR18, c[0x0][0x4d0] ;  /* 0x00009a00ff1277ac */ /* 0x000e220008000a00 */
[----:B--2---:R-:W-:Y:S02]  /*e100*/  UIMAD.WIDE.U32 UR4, UR12, UR8, URZ ;  /* 0x000000080c0472a5 */ /* 0x004fe4000f8e00ff */
[----:B----4-:R-:W-:Y:S02]  /*e110*/  UIMAD.WIDE.U32 UR6, UR12, UR10, URZ ;  /* 0x0000000a0c0672a5 */ /* 0x010fe4000f8e00ff */
[----:B------:R-:W-:Y:S01]  /*e120*/  UIMAD UR8, UR12, UR9, UR5 ;  /* 0x000000090c0872a4 */ /* 0x000fe2000f8e0205 */
[----:B------:R-:W2:Y:S02]  /*e130*/  LDCU.128 UR20, c[0x0][0x530] ;  /* 0x0000a600ff1477ac */ /* 0x000ea40008000c00 */
[----:B------:R-:W-:Y:S01]  /*e140*/  UMOV UR9, 0x400 ;  /* 0x0000040000097882 */ /* 0x000fe20000000000 */
[----:B------:R-:W-:-:S02]  /*e150*/  UIMAD UR12, UR12, UR11, UR7 ;  /* 0x0000000b0c0c72a4 */ /* 0x000fc4000f8e0207 */
[----:B0--3--:R-:W-:-:S12]  /*e160*/  ULEA UR9, UR13, UR9, 0x18 ;  /* 0x000000090d097291 */ /* 0x009fd8000f8ec0ff */
.L_x_722:
[----:B------:R-:W-:Y:S02]  /*e170*/  LEA R0, R11, UR9, 0x2 ;  /* 0x000000090b007c11 */ /* 0x000fe4000f8e10ff */
[----:B0-----:R-:W-:Y:S02]  /*e180*/  MOV R4, UR4 ;  /* 0x0000000400047c02 */ /* 0x001fe40008000f00 */
[----:B-1----:R-:W-:Y:S01]  /*e190*/  MOV R5, UR5 ;  /* 0x0000000500057c02 */ /* 0x002fe20008000f00 */
[----:B------:R-:W0:Y:S01]  /*e1a0*/  LDS R13, [R0+0x4de0] ;  /* 0x004de000000d7984 */ /* 0x000e220000000800 */
[----:B------:R-:W-:Y:S01]  /*e1b0*/  SHF.R.S32.HI R5, RZ, 0x1f, R11 ;  /* 0x0000001fff057819 */ /* 0x000fe2000001140b */
[----:B------:R-:W-:Y:S01]  /*e1c0*/  IMAD.MOV.U32 R2, RZ, RZ, R4 ;  /* 0x000000ffff027224 */ /* 0x000fe200078e0004 */
[----:B------:R-:W-:Y:S01]  /*e1d0*/  MOV R3, UR8 ;  /* 0x0000000800037c02 */ /* 0x000fe20008000f00 */
[----:B------:R-:W1:Y:S01]  /*e1e0*/  LDS R15, [R0+0x51e0] ;  /* 0x0051e000000f7984 */ /* 0x000e620000000800 */
[----:B------:R-:W-:Y:S01]  /*e1f0*/  MOV R8, UR6 ;  /* 0x0000000600087c02 */ /* 0x000fe20008000f00 */
[C---:B------:R-:W-:Y:S01]  /*e200*/  IMAD R4, R5.reuse, UR16, RZ ;  /* 0x0000001005047c24 */ /* 0x040fe2000f8e02ff */
[----:B------:R-:W-:Y:S01]  /*e210*/  MOV R7, UR12 ;  /* 0x0000000c00077c02 */ /* 0x000fe20008000f00 */
[----:B------:R-:W-:Y:S01]  /*e220*/  IMAD R10, R5, UR18, RZ ;  /* 0x00000012050a7c24 */ /* 0x000fe2000f8e02ff */
[----:B------:R-:W-:Y:S01]  /*e230*/  MOV R6, R8 ;  /* 0x0000000800067202 */ /* 0x000fe20000000f00 */
[----:B------:R-:W-:Y:S01]  /*e240*/  IMAD.WIDE.U32 R2, R11, UR16, R2 ;  /* 0x000000100b027c25 */ /* 0x000fe2000f8e0002 */
[----:B------:R-:W-:-:S03]  /*e250*/  MOV R9, UR7 ;  /* 0x0000000700097c02 */ /* 0x000fc60008000f00 */
[C---:B------:R-:W-:Y:S01]  /*e260*/  IMAD R5, R11.reuse, UR17, R4 ;  /* 0x000000110b057c24 */ /* 0x040fe2000f8e0204 */
[C---:B--2---:R-:W-:Y:S01]  /*e270*/  LEA R4, P0, R2.reuse, UR20, 0x2 ;  /* 0x0000001402047c11 */ /* 0x044fe2000f8010ff */
        /* <DEDUP_REMOVED lines=13> */
.L_x_721:
[----:B------:R-:W-:Y:S05]  /*e350*/  EXIT ;  /* 0x000000000000794d */ /* 0x000fea0003800000 */
.L_x_675:
[----:B------:R-:W-:Y:S01]  /*e360*/  MOV R139, R136 ;  /* 0x00000088008b7202 */ /* 0x000fe20000000f00 */
[----:B------:R-:W-:Y:S01]  /*e370*/  HFMA2 R87, -RZ, RZ, 0, 5.9604644775390625e-08 ;  /* 0x00000001ff577431 */ /* 0x000fe200000001ff */
[----:B------:R-:W-:Y:S02]  /*e380*/  MOV R86, RZ ;  /* 0x000000ff00567202 */ /* 0x000fe40000000f00 */
[----:B------:R-:W-:-:S07]  /*e390*/  MOV R152, 0xffffffff ;  /* 0xffffffff00987802 */ /* 0x000fce0000000f00 */
[----:B-1---5:R-:W-:Y:S05]  /*e3a0*/  WARPSYNC.COLLECTIVE R152, `(.L_x_723) ;  /* 0x0000000098087348 */ /* 0x022fea0003c00000 */
[----:B------:R0:W2:Y:S02]  /*e3b0*/  SHFL.UP P6, R140, R139, R87, R86 ;  /* 0x040000578b8c7389 */ /* 0x0000a400000c0056 */
[----:B012--5:R-:W-:Y:S05]  /*e3c0*/  ENDCOLLECTIVE ;  /* 0x000000000000791b */ /* 0x027fea0003800000 */
.L_x_723:
[----:B------:R-:W-:Y:S01]  /*e3d0*/  MOV R139, R137 ;  /* 0x00000089008b7202 */ /* 0x000fe20000000f00 */
[----:B------:R-:W-:-:S07]  /*e3e0*/  IMAD.MOV.U32 R138, RZ, RZ, R140 ;  /* 0x000000ffff8a7224 */ /* 0x000fce00078e008c */
[----:B------:R-:W-:Y:S05]  /*e3f0*/  WARPSYNC.COLLECTIVE R152, `(.L_x_724) ;  /* 0x0000000098087348 */ /* 0x000fea0003c00000 */
[----:B------:R0:W1:Y:S02]  /*e400*/  SHFL.UP P6, R140, R139, R87, R86 ;  /* 0x040000578b8c7389 */ /* 0x00006400000c0056 */
[----:B01----:R-:W-:Y:S05]  /*e410*/  ENDCOLLECTIVE ;  /* 0x000000000000791b */ /* 0x003fea0003800000 */
.L_x_724:
        /* <DEDUP_REMOVED lines=11> */
.L_x_725:
[----:B------:R-:W-:Y:S02]  /*e4d0*/  MOV R139, R138 ;  /* 0x0000008a008b7202 */ /* 0x000fe40000000f00 */
[----:B------:R-:W-:-:S07]  /*e4e0*/  MOV R137, R140 ;  /* 0x0000008c00897202 */ /* 0x000fce0000000f00 */
[----:B------:R-:W-:Y:S05]  /*e4f0*/  WARPSYNC.COLLECTIVE R152, `(.L_x_726) ;  /* 0x0000000098087348 */ /* 0x000fea0003c00000 */
[----:B------:R0:W1:Y:S02]  /*e500*/  SHFL.UP P6, R140, R139, R87, R86 ;  /* 0x040000578b8c7389 */ /* 0x00006400000c0056 */
[----:B01----:R-:W-:Y:S05]  /*e510*/  ENDCOLLECTIVE ;  /* 0x000000000000791b */ /* 0x003fea0003800000 */
.L_x_726:
[----:B------:R-:W-:Y:S01]  /*e520*/  HFMA2 R87, -RZ, RZ, 0, 2.384185791015625e-07 ;  /* 0x00000004ff577431 */ /* 0x000fe200000001ff */
        /* <DEDUP_REMOVED lines=9> */
.L_x_727:
[----:B------:R-:W-:Y:S02]  /*e5c0*/  MOV R139, R138 ;  /* 0x0000008a008b7202 */ /* 0x000fe40000000f00 */
[----:B------:R-:W-:-:S07]  /*e5d0*/  MOV R137, R140 ;  /* 0x0000008c00897202 */ /* 0x000fce0000000f00 */
[----:B------:R-:W-:Y:S05]  /*e5e0*/  WARPSYNC.COLLECTIVE R152, `(.L_x_728) ;  /* 0x0000000098087348 */ /* 0x000fea0003c00000 */
[----:B------:R0:W1:Y:S02]  /*e5f0*/  SHFL.UP P6, R140, R139, R87, R86 ;  /* 0x040000578b8c7389 */ /* 0x00006400000c0056 */
[----:B01----:R-:W-:Y:S05]  /*e600*/  ENDCOLLECTIVE ;  /* 0x000000000000791b */ /* 0x003fea0003800000 */
.L_x_728:
[----:B------:R-:W-:Y:S01]  /*e610*/  HFMA2 R87, -RZ, RZ, 0, 4.76837158203125e-07 ;  /* 0x00000008ff577431 */ /* 0x000fe200000001ff */
        /* <DEDUP_REMOVED lines=9> */
.L_x_729:
[----:B------:R-:W-:Y:S01]  /*e6b0*/  MOV R139, R138 ;  /* 0x0000008a008b7202 */ /* 0x000fe20000000f00 */
[----:B------:R-:W-:-:S07]  /*e6c0*/  IMAD.MOV.U32 R137, RZ, RZ, R140 ;  /* 0x000000ffff897224 */ /* 0x000fce00078e008c */
[----:B------:R-:W-:Y:S05]  /*e6d0*/  WARPSYNC.COLLECTIVE R152, `(.L_x_730) ;  /* 0x0000000098087348 */ /* 0x000fea0003c00000 */
[----:B------:R0:W1:Y:S02]  /*e6e0*/  SHFL.UP P6, R140, R139, R87, R86 ;  /* 0x040000578b8c7389 */ /* 0x00006400000c0056 */
[----:B01----:R-:W-:Y:S05]  /*e6f0*/  ENDCOLLECTIVE ;  /* 0x000000000000791b */ /* 0x003fea0003800000 */
.L_x_730:
        /* <DEDUP_REMOVED lines=10> */
.L_x_731:
[----:B------:R-:W-:Y:S02]  /*e7a0*/  MOV R139, R138 ;  /* 0x0000008a008b7202 */ /* 0x000fe40000000f00 */
[----:B------:R-:W-:-:S07]  /*e7b0*/  MOV R137, R140 ;  /* 0x0000008c00897202 */ /* 0x000fce0000000f00 */
[----:B------:R-:W-:Y:S05]  /*e7c0*/  WARPSYNC.COLLECTIVE R152, `(.L_x_732) ;  /* 0x0000000098087348 */ /* 0x000fea0003c00000 */
[----:B------:R0:W1:Y:S02]  /*e7d0*/  SHFL.UP P6, R140, R139, R87, R86 ;  /* 0x040000578b8c7389 */ /* 0x00006400000c0056 */
[----:B01----:R-:W-:Y:S05]  /*e7e0*/  ENDCOLLECTIVE ;  /* 0x000000000000791b */ /* 0x003fea0003800000 */
.L_x_732:
[----:B------:R-:W-:Y:S01]  /*e7f0*/  MOV R86, R140 ;  /* 0x0000008c00567202 */ /* 0x000fe20000000f00 */
[----:B------:R-:W-:Y:S06]  /*e800*/  BRA `(.L_x_733) ;  /* 0xffffffa400f07947 */ /* 0x000fec000383ffff */
.L_x_676:
        /* <DEDUP_REMOVED lines=8> */
.L_x_735:
[----:B------:R-:W-:Y:S05]  /*e890*/  BSYNC B0 ;  /* 0x0000000000007941 */ /* 0x000fea0003800000 */
.L_x_734:
[----:B------:R-:W-:Y:S05]  /*e8a0*/  BRA `(.L_x_736) ;  /* 0xffffffa400e07947 */ /* 0x000fea000383ffff */
.L_x_677:
        /* <DEDUP_REMOVED lines=8> */
.L_x_738:
[----:B------:R-:W-:Y:S05]  /*e930*/  BSYNC B0 ;  /* 0x0000000000007941 */ /* 0x000fea0003800000 */
.L_x_737:
[----:B------:R-:W-:Y:S05]  /*e940*/  BRA `(.L_x_739) ;  /* 0xffffffa400c07947 */ /* 0x000fea000383ffff */
.L_x_678:
[----:B------:R-:W-:Y:S01]  /*e950*/  HFMA2 R86, -RZ, RZ, 0, 0 ;  /* 0x00000000ff567431 */ /* 0x000fe200000001ff */
[----:B------:R-:W-:Y:S01]  /*e960*/  BSSY B0, `(.L_x_740) ;  /* 0x0000007000007945 */ /* 0x000fe20003800000 */
[----:B------:R-:W-:Y:S01]  /*e970*/  MOV R139, R136 ;  /* 0x00000088008b7202 */ /* 0x000fe20000000f00 */
[----:B------:R-:W-:Y:S01]  /*e980*/  IMAD.MOV.U32 R87, RZ, RZ, 0x1 ;  /* 0x00000001ff577424 */ /* 0x000fe200078e00ff */
[----:B------:R-:W-:-:S07]  /*e990*/  MOV R152, 0xffffffff ;  /* 0xffffffff00987802 */ /* 0x000fce0000000f00 */
[----:B-1---5:R-:W-:Y:S05]  /*e9a0*/  WARPSYNC.COLLECTIVE R152, `(.L_x_741) ;  /* 0x0000000098087348 */ /* 0x022fea0003c00000 */
[----:B------:R0:W2:Y:S02]  /*e9b0*/  SHFL.UP P6, R140, R139, R87, R86 ;  /* 0x040000578b8c7389 */ /* 0x0000a400000c0056 */
[----:B012--5:R-:W-:Y:S05]  /*e9c0*/  ENDCOLLECTIVE ;  /* 0x000000000000791b */ /* 0x027fea0003800000 */
.L_x_741:
[----:B------:R-:W-:Y:S05]  /*e9d0*/  BSYNC B0 ;  /* 0x0000000000007941 */ /* 0x000fea0003800000 */
.L_x_740:
[----:B------:R-:W-:Y:S01]  /*e9e0*/  MOV R139, R137 ;  /* 0x00000089008b7202 */ /* 0x000fe20000000f00 */
[----:B------:R-:W-:Y:S01]  /*e9f0*/  HFMA2 R87, -RZ, RZ, 0, 5.9604644775390625e-08 ;  /* 0x00000001ff577431 */ /* 0x000fe200000001ff */
[----:B------:R-:W-:Y:S02]  /*ea00*/  MOV R86, RZ ;  /* 0x000000ff00567202 */ /* 0x000fe40000000f00 */
[----:B------:R-:W-:Y:S02]  /*ea10*/  MOV R152, 0xffffffff ;  /* 0xffffffff00987802 */ /* 0x000fe40000000f00 */
[----:B------:R-:W-:Y:S02]  /*ea20*/  MOV R136, R140 ;  /* 0x0000008c00887202 */ /* 0x000fe40000000f00 */
[----:B------:R-:W-:-:S07]  /*ea30*/  MOV R151, R42 ;  /* 0x0000002a00977202 */ /* 0x000fce0000000f00 */
[----:B------:R-:W-:Y:S05]  /*ea40*/  WARPSYNC.COLLECTIVE R152, `(.L_x_742) ;  /* 0x0000000098087348 */ /* 0x000fea0003c00000 */
[----:B------:R0:W1:Y:S02]  /*ea50*/  SHFL.UP P6, R140, R139, R87, R86 ;  /* 0x040000578b8c7389 */ /* 0x00006400000c0056 */
[----:B01----:R-:W-:Y:S05]  /*ea60*/  ENDCOLLECTIVE ;  /* 0x000000000000791b */ /* 0x003fea0003800000 */
.L_x_742:
[----:B------:R-:W-:Y:S02]  /*ea70*/  IMAD.MOV.U32 R87, RZ, RZ, RZ ;  /* 0x000000ffff577224 */ /* 0x000fe400078e00ff */
[----:B------:R-:W-:-:S07]  /*ea80*/  HFMA2 R86, -RZ, RZ, 0, 1.847743988037109375e-06 ;  /* 0x0000001fff567431 */ /* 0x000fce00000001ff */
[----:B------:R-:W-:Y:S05]  /*ea90*/  WARPSYNC.COLLECTIVE R152, `(.L_x_743) ;  /* 0x0000000098087348 */ /* 0x000fea0003c00000 */
[----:B------:R0:W1:Y:S02]  /*eaa0*/  SHFL.IDX P3, R153, R151, R87, R86 ;  /* 0x0000005797997389 */ /* 0x0000640000060056 */
[----:B01----:R-:W-:Y:S05]  /*eab0*/  ENDCOLLECTIVE ;  /* 0x000000000000791b */ /* 0x003fea0003800000 */
.L_x_743:
[----:B------:R-:W-:Y:S02]  /*eac0*/  MOV R137, R140 ;  /* 0x0000008c00897202 */ /* 0x000fe40000000f00 */
[----:B------:R-:W-:Y:S02]  /*ead0*/  MOV R151, R43 ;  /* 0x0000002b00977202 */ /* 0x000fe40000000f00 */
[----:B------:R-:W-:-:S07]  /*eae0*/  MOV R42, R153 ;  /* 0x00000099002a7202 */ /* 0x000fce0000000f00 */
[----:B------:R-:W-:Y:S05]  /*eaf0*/  WARPSYNC.COLLECTIVE R152, `(.L_x_744) ;  /* 0x0000000098087348 */ /* 0x000fea0003c00000 */
[----:B------:R0:W1:Y:S02]  /*eb00*/  SHFL.IDX P3, R153, R151, R87, R86 ;  /* 0x0000005797997389 */ /* 0x0000640000060056 */
[----:B01----:R-:W-:Y:S05]  /*eb10*/  ENDCOLLECTIVE ;  /* 0x000000000000791b */ /* 0x003fea0003800000 */
.L_x_744:
[----:B------:R-:W-:Y:S01]  /*eb20*/  MOV R43, R153 ;  /* 0x00000099002b7202 */ /* 0x000fe20000000f00 */
[----:B------:R-:W-:Y:S06]  /*eb30*/  BRA `(.L_x_745) ;  /* 0xffffffa4005c7947 */ /* 0x000fec000383ffff */
.L_x_680:
[----:B------:R-:W-:Y:S01]  /*eb40*/  MOV R153, R162 ;  /* 0x000000a200997202 */ /* 0x000fe20000000f00 */
        /* <DEDUP_REMOVED lines=8> */
.L_x_746:
[----:B------:R-:W-:Y:S02]  /*ebd0*/  ISETP.GT.U32.AND P5, PT, R156, 0xf, PT ;  /* 0x0000000f9c00780c */ /* 0x000fe40003fa4070 */
[----:B------:R-:W-:Y:S01]  /*ebe0*/  MOV R151, R153 ;  /* 0x0000009900977202 */ /* 0x000fe20000000f00 */
[----:B------:R-:W-:-:S04]  /*ebf0*/  IMAD.MOV.U32 R153, RZ, RZ, R163 ;  /* 0x000000ffff997224 */ /* 0x000fc800078e00a3 */
[----:B------:R-:W-:-:S07]  /*ec00*/  @P1 FMUL.FTZ R151, R151, R162 ;  /* 0x000000a297971220 */ /* 0x000fce0000410000 */
[----:B------:R-:W-:Y:S05]  /*ec10*/  WARPSYNC.COLLECTIVE R152, `(.L_x_747) ;  /* 0x0000000098087348 */ /* 0x000fea0003c00000 */
[----:B------:R0:W1:Y:S02]  /*ec20*/  SHFL.DOWN P0, R153, R153, R86, R87 ;  /* 0x0800005699997389 */ /* 0x0000640000000057 */
[----:B01----:R-:W-:Y:S05]  /*ec30*/  ENDCOLLECTIVE ;  /* 0x000000000000791b */ /* 0x003fea0003800000 */
.L_x_747:
[----:B------:R-:W-:-:S05]  /*ec40*/  MOV R86, R153 ;  /* 0x0000009900567202 */ /* 0x000fca0000000f00 */
[----:B------:R-:W-:Y:S01]  /*ec50*/  @P1 FFMA.FTZ R86, R162, R86, R163 ;  /* 0x00000056a2561223 */ /* 0x000fe200000100a3 */
[----:B------:R-:W-:-:S04]  /*ec60*/  @P1 MOV R162, R151 ;  /* 0x0000009700a21202 */ /* 0x000fc80000000f00 */
[----:B------:R-:W-:Y:S01]  /*ec70*/  @P1 MOV R163, R86 ;  /* 0x0000005600a31202 */ /* 0x000fe20000000f00 */
[----:B------:R-:W-:Y:S01]  /*ec80*/  HFMA2 R86, -RZ, RZ, 0, 1.1920928955078125e-07 ;  /* 0x00000002ff567431 */ /* 0x000fe200000001ff */
[----:B------:R-:W-:Y:S02]  /*ec90*/  MOV R153, R162 ;  /* 0x000000a200997202 */ /* 0x000fe40000000f00 */
[----:B------:R-:W-:-:S13]  /*eca0*/  ISETP.GT.U32.AND P1, PT, R156, 0x1d, PT ;  /* 0x0000001d9c00780c */ /* 0x000fda0003f24070 */
[----:B------:R-:W-:Y:S05]  /*ecb0*/  WARPSYNC.COLLECTIVE R152, `(.L_x_748) ;  /* 0x0000000098087348 */ /* 0x000fea0003c00000 */
[----:B------:R0:W1:Y:S02]  /*ecc0*/  SHFL.DOWN P0, R153, R153, R86, R87 ;  /* 0x0800005699997389 */ /* 0x0000640000000057 */
[----:B01----:R-:W-:Y:S05]  /*ecd0*/  ENDCOLLECTIVE ;  /* 0x000000000000791b */ /* 0x003fea0003800000 */
.L_x_748:
[----:B------:R-:W-:Y:S02]  /*ece0*/  MOV R151, R153 ;  /* 0x0000009900977202 */ /* 0x000fe40000000f00 */
[----:B------:R-:W-:-:S03]  /*ecf0*/  MOV R153, R163 ;  /* 0x000000a300997202 */ /* 0x000fc60000000f00 */
[----:B------:R-:W-:-:S07]  /*ed00*/  @!P1 FMUL.FTZ R151, R162, R151 ;  /* 0x00000097a2979220 */ /* 0x000fce0000410000 */
[----:B------:R-:W-:Y:S05]  /*ed10*/  WARPSYNC.COLLECTIVE R152, `(.L_x_749) ;  /* 0x0000000098087348 */ /* 0x000fea0003c00000 */
[----:B------:R0:W1:Y:S02]  /*ed20*/  SHFL.DOWN P0, R153, R153, R86, R87 ;  /* 0x0800005699997389 */ /* 0x0000640000000057 */
[----:B01----:R-:W-:Y:S05]  /*ed30*/  ENDCOLLECTIVE ;  /* 0x000000000000791b */ /* 0x003fea0003800000 */
.L_x_749:
        /* <DEDUP_REMOVED lines=9> */
.L_x_750:
[----:B------:R-:W-:Y:S02]  /*edd0*/  MOV R151, R153 ;  /* 0x0000009900977202 */ /* 0x000fe40000000f00 */
[----:B------:R-:W-:-:S03]  /*ede0*/  MOV R153, R163 ;  /* 0x000000a300997202 */ /* 0x000fc60000000f00 */
[----:B------:R-:W-:-:S07]  /*edf0*/  @!P3 FMUL.FTZ R151, R162, R151 ;  /* 0x00000097a297b220 */ /* 0x000fce0000410000 */
[----:B------:R-:W-:Y:S05]  /*ee00*/  WARPSYNC.COLLECTIVE R152, `(.L_x_751) ;  /* 0x0000000098087348 */ /* 0x000fea0003c00000 */
[----:B------:R0:W1:Y:S02]  /*ee10*/  SHFL.DOWN P0, R153, R153, R86, R87 ;  /* 0x0800005699997389 */ /* 0x0000640000000057 */
[----:B01----:R-:W-:Y:S05]  /*ee20*/  ENDCOLLECTIVE ;  /* 0x000000000000791b */ /* 0x003fea0003800000 */
.L_x_751:
        /* <DEDUP_REMOVED lines=9> */
.L_x_752:
[----:B------:R-:W-:Y:S01]  /*eec0*/  IMAD.MOV.U32 R151, RZ, RZ, R153 ;  /* 0x000000ffff977224 */ /* 0x000fe200078e0099 */
[----:B------:R-:W-:-:S03]  /*eed0*/  MOV R153, R163 ;  /* 0x000000a300997202 */ /* 0x000fc60000000f00 */
[----:B------:R-:W-:-:S07]  /*eee0*/  @!P4 FMUL.FTZ R151, R162, R151 ;  /* 0x00000097a297c220 */ /* 0x000fce0000410000 */
[----:B------:R-:W-:Y:S05]  /*eef0*/  WARPSYNC.COLLECTIVE R152, `(.L_x_753) ;  /* 0x0000000098087348 */ /* 0x000fea0003c00000 */
[----:B------:R0:W1:Y:S02]  /*ef00*/  SHFL.DOWN P0, R153, R153, R86, R87 ;  /* 0x0800005699997389 */ /* 0x0000640000000057 */
[----:B01----:R-:W-:Y:S05]  /*ef10*/  ENDCOLLECTIVE ;  /* 0x000000000000791b */ /* 0x003fea0003800000 */
.L_x_753:
[----:B------:R-:W-:-:S05]  /*ef20*/  MOV R86, R153 ;  /* 0x0000009900567202 */ /* 0x000fca0000000f00 */
        /* <DEDUP_REMOVED lines=8> */
.L_x_754:
[----:B------:R-:W-:Y:S02]  /*efb0*/  MOV R151, R153 ;  /* 0x0000009900977202 */ /* 0x000fe40000000f00 */
[----:B------:R-:W-:-:S03]  /*efc0*/  MOV R153, R163 ;  /* 0x000000a300997202 */ /* 0x000fc60000000f00 */
[----:B------:R-:W-:-:S07]  /*efd0*/  @!P5 FMUL.FTZ R151, R162, R151 ;  /* 0x00000097a297d220 */ /* 0x000fce0000410000 */
[----:B------:R-:W-:Y:S05]  /*efe0*/  WARPSYNC.COLLECTIVE R152, `(.L_x_755) ;  /* 0x0000000098087348 */ /* 0x000fea0003c00000 */
[----:B------:R0:W1:Y:S02]  /*eff0*/  SHFL.DOWN P0, R153, R153, R86, R87 ;  /* 0x0800005699997389 */ /* 0x0000640000000057 */
[----:B01----:R-:W-:Y:S05]  /*f000*/  ENDCOLLECTIVE ;  /* 0x000000000000791b */ /* 0x003fea0003800000 */
.L_x_755:
[----:B------:R-:W-:Y:S01]  /*f010*/  HFMA2 R87, -RZ, RZ, 0, 0 ;  /* 0x00000000ff577431 */ /* 0x000fe200000001ff */
[----:B------:R-:W-:-:S05]  /*f020*/  MOV R86, R153 ;  /* 0x0000009900567202 */ /* 0x000fca0000000f00 */
[----:B------:R-:W-:Y:S01]  /*f030*/  @!P5 FFMA.FTZ R86, R162, R86, R163 ;  /* 0x00000056a256d223 */ /* 0x000fe200000100a3 */
[----:B------:R-:W-:-:S03]  /*f040*/  @!P5 MOV R162, R151 ;  /* 0x0000009700a2d202 */ /* 0x000fc60000000f00 */
[----:B------:R-:W-:Y:S01]  /*f050*/  @!P5 IMAD.MOV.U32 R163, RZ, RZ, R86 ;  /* 0x000000ffffa3d224 */ /* 0x000fe200078e0056 */
[----:B------:R-:W-:Y:S02]  /*f060*/  MOV R151, R162 ;  /* 0x000000a200977202 */ /* 0x000fe40000000f00 */
[----:B------:R-:W-:-:S07]  /*f070*/  MOV R86, 0x1f ;  /* 0x0000001f00567802 */ /* 0x000fce0000000f00 */
[----:B------:R-:W-:Y:S05]  /*f080*/  WARPSYNC.COLLECTIVE R152, `(.L_x_756) ;  /* 0x0000000098087348 */ /* 0x000fea0003c00000 */
[----:B------:R0:W1:Y:S02]  /*f090*/  SHFL.IDX P3, R153, R151, R87, R86 ;  /* 0x0000005797997389 */ /* 0x0000640000060056 */
[----:B01----:R-:W-:Y:S05]  /*f0a0*/  ENDCOLLECTIVE ;  /* 0x000000000000791b */ /* 0x003fea0003800000 */
.L_x_756:
[----:B------:R-:W-:Y:S02]  /*f0b0*/  MOV R151, R163 ;  /* 0x000000a300977202 */ /* 0x000fe40000000f00 */
[----:B------:R-:W-:-:S07]  /*f0c0*/  MOV R157, R153 ;  /* 0x00000099009d7202 */ /* 0x000fce0000000f00 */
[----:B------:R-:W-:Y:S05]  /*f0d0*/  WARPSYNC.COLLECTIVE R152, `(.L_x_757) ;  /* 0x0000000098087348 */ /* 0x000fea0003c00000 */
[----:B------:R0:W1:Y:S02]  /*f0e0*/  SHFL.IDX P3, R153, R151, R87, R86 ;  /* 0x0000005797997389 */ /* 0x0000640000060056 */
[----:B01----:R-:W-:Y:S05]  /*f0f0*/  ENDCOLLECTIVE ;  /* 0x000000000000791b */ /* 0x003fea0003800000 */
.L_x_757:
        /* <DEDUP_REMOVED lines=10> */
.L_x_758:
[----:B------:R-:W-:Y:S02]  /*f1a0*/  MOV R162, R153 ;  /* 0x0000009900a27202 */ /* 0x000fe40000000f00 */
[----:B------:R-:W-:-:S07]  /*f1b0*/  MOV R153, R163 ;  /* 0x000000a300997202 */ /* 0x000fce0000000f00 */
[----:B------:R-:W-:Y:S05]  /*f1c0*/  WARPSYNC.COLLECTIVE R152, `(.L_x_759) ;  /* 0x0000000098087348 */ /* 0x000fea0003c00000 */
[----:B------:R0:W1:Y:S02]  /*f1d0*/  SHFL.DOWN P0, R153, R153, R86, R87 ;  /* 0x0800005699997389 */ /* 0x0000640000000057 */
[----:B01----:R-:W-:Y:S05]  /*f1e0*/  ENDCOLLECTIVE ;  /* 0x000000000000791b */ /* 0x003fea0003800000 */
.L_x_759:
[----:B------:R-:W-:Y:S01]  /*f1f0*/  HFMA2 R87, -RZ, RZ, 0, 0 ;  /* 0x00000000ff577431 */ /* 0x000fe200000001ff */
[----:B------:R-:W-:Y:S02]  /*f200*/  MOV R86, 0x1f ;  /* 0x0000001f00567802 */ /* 0x000fe40000000f00 */
[----:B------:R-:W-:-:S07]  /*f210*/  MOV R163, R153 ;  /* 0x0000009900a37202 */ /* 0x000fce0000000f00 */
[----:B------:R-:W-:Y:S05]  /*f220*/  WARPSYNC.COLLECTIVE R152, `(.L_x_760) ;  /* 0x0000000098087348 */ /* 0x000fea0003c00000 */
[----:B------:R0:W1:Y:S02]  /*f230*/  SHFL.IDX P3, R153, R151, R87, R86 ;  /* 0x0000005797997389 */ /* 0x0000640000060056 */
[----:B01----:R-:W-:Y:S05]  /*f240*/  ENDCOLLECTIVE ;  /* 0x000000000000791b */ /* 0x003fea0003800000 */
.L_x_760:
[----:B------:R-:W-:Y:S02]  /*f250*/  ISETP.NE.AND P0, PT, R79, 0x1f, PT ;  /* 0x0000001f4f00780c */ /* 0x000fe40003f05270 */
[----:B------:R-:W-:Y:S02]  /*f260*/  MOV R151, R43 ;  /* 0x0000002b00977202 */ /* 0x000fe40000000f00 */
[----:B------:R-:W-:-:S09]  /*f270*/  MOV R42, R153 ;  /* 0x00000099002a7202 */ /* 0x000fd20000000f00 */
[----:B------:R-:W-:Y:S05]  /*f280*/  WARPSYNC.COLLECTIVE R152, `(.L_x_761) ;  /* 0x0000000098087348 */ /* 0x000fea0003c00000 */
[----:B------:R0:W1:Y:S02]  /*f290*/  SHFL.IDX P3, R153, R151, R87, R86 ;  /* 0x0000005797997389 */ /* 0x0000640000060056 */
[----:B01----:R-:W-:Y:S05]  /*f2a0*/  ENDCOLLECTIVE ;  /* 0x000000000000791b */ /* 0x003fea0003800000 */
.L_x_761:
[----:B------:R-:W-:Y:S01]  /*f2b0*/  MOV R43, R153 ;  /* 0x00000099002b7202 */ /* 0x000fe20000000f00 */
[----:B------:R-:W-:Y:S06]  /*f2c0*/  BRA `(.L_x_762) ;  /* 0xffffffa800047947 */ /* 0x000fec000383ffff */
.L_x_763:
        /* <DEDUP_REMOVED lines=11> */
.L_x_10415:


//--------------------- .text._Z25selective_scan_bwd_kernelI32Selective_Scan_bwd_kernel_traitsILi128ELi16ELb0ELb1ELb0ELb0ELb0EN3c104HalfEfEEv12SSMParamsBwd --------------------------
	.section	.text._Z25selective_scan_bwd_kernelI32Selective_Scan_bwd_kernel_traitsILi128ELi16ELb0ELb1ELb0ELb0ELb0EN3c104HalfEfEEv12SSMParamsBwd,"ax",@progbits
	.align	128
        .global         _Z25selective_scan_bwd_kernelI32Selective_Scan_bwd_kernel_traitsILi128ELi16ELb0ELb1ELb0ELb0ELb0EN3c104HalfEfEEv12SSMParamsBwd
        .type           _Z25selective_scan_bwd_kernelI32Selective_Scan_bwd_kernel_traitsILi128ELi16ELb0ELb1ELb0ELb0ELb0EN3c104HalfEfEEv12SSMParamsBwd,@function
        .size           _Z25selective_scan_bwd_kernelI32Selective_Scan_bwd_kernel_traitsILi128ELi16ELb0ELb1ELb0ELb0ELb0EN3c104HalfEfEEv12SSMParamsBwd,(.L_x_10416 - _Z25selective_scan_bwd_kernelI32Selective_Scan_bwd_kernel_traitsILi128ELi16ELb0ELb1ELb0ELb0ELb0EN3c104HalfEfEEv12SSMParamsBwd)
        .other          _Z25selective_scan_bwd_kernelI32Selective_Scan_bwd_kernel_traitsILi128ELi16ELb0ELb1ELb0ELb0ELb0EN3c104HalfEfEEv12SSMParamsBwd,@"STO_CUDA_ENTRY STV_DEFAULT"
_Z25selective_scan_bwd_kernelI32Selective_Scan_bwd_kernel_traitsILi128ELi16ELb0ELb1ELb0ELb0ELb0EN3c104HalfEfEEv12SSMParamsBwd:
.text._Z25selective_scan_bwd_kernelI32Selective_Scan_bwd_kernel_traitsILi128ELi16ELb0ELb1ELb0ELb0ELb0EN3c104HalfEfEEv12SSMParamsBwd:
        /* <DEDUP_REMOVED lines=21> */
[----:B------:R-:W-:Y:S01]  /*0150*/  IMAD.U32 R2, RZ, RZ, UR4 ;  /* 0x00000004ff027e24 */ /* 0x000fe2000f8e00ff */
[----:B------:R-:W2:Y:S01]  /*0160*/  LDCU.64 UR28, c[0x0][0x480] ;  /* 0x00009000ff1c77ac */ /* 0x000ea20008000a00 */
[----:B------:R-:W-:Y:S01]  /*0170*/  IMAD.U32 R4, RZ, RZ, UR6 ;  /* 0x00000006ff047e24 */ /* 0x000fe2000f8e00ff */
[----:B------:R-:W-:Y:S02]  /*0180*/  MOV R3, UR5 ;  /* 0x0000000500037c02 */ /* 0x000fe40008000f00 */
[----:B------:R-:W-:Y:S01]  /*0190*/  MOV R5, UR7 ;  /* 0x0000000700057c02 */ /* 0x000fe20008000f00 */
[----:B------:R-:W2:Y:S03]  /*01a0*/  LDCU.64 UR32, c[0x0][0x4a0] ;  /* 0x00009400ff2077ac */ /* 0x000ea60008000a00 */
[----:B---3--:R3:W3:Y:S04]  /*01b0*/  @P0 LDG.E R3, desc[UR26][R2.64] ;  /* 0x0000001a02030981 */ /* 0x0086e8000c1e1900 */
[----:B------:R-:W3:Y:S01]  /*01c0*/  @P1 LDG.E R4, desc[UR26][R4.64] ;  /* 0x0000001a04041981 */ /* 0x000ee2000c1e1900 */
        /* <DEDUP_REMOVED lines=18> */
[----:B------:R-:W-:Y:S01]  /*02f0*/  UIADD3 UR9, UP2, UPT, UR17, UR16, URZ ;  /* 0x0000001011097290 */ /* 0x000fe2000ff5e0ff */
[----:B------:R-:W-:Y:S01]  /*0300*/  UMOV UR4, URZ ;  /* 0x000000ff00047c82 */ /* 0x000fe20008000000 */
[----:B------:R-:W-:Y:S02]  /*0310*/  USHF.R.S32.HI UR11, URZ, 0x1f, UR17 ;  /* 0x0000001fff0b7899 */ /* 0x000fe40008011411 */
[----:B----4-:R-:W-:Y:S01]  /*0320*/  ULEA UR16, UP1, UR21, UR12, 0x1 ;  /* 0x0000000c15107291 */ /* 0x010fe2000f8208ff */
[----:B-----5:R-:W3:Y:S01]  /*0330*/  MUFU.RCP R0, R0 ;  /* 0x0000000000007308 */ /* 0x020ee20000001000 */
[----:B------:R-:W-:-:S02]  /*0340*/  ULEA UR12, UP3, UR9, UR14, 0x1 ;  /* 0x0000000e090c7291 */ /* 0x000fc4000f8608ff */
[----:B------:R-:W-:Y:S02]  /*0350*/  UIADD3.X UR14, UPT, UPT, UR11, UR22, URZ, UP0, !UPT ;  /* 0x000000160b0e7290 */ /* 0x000fe400087fe4ff */
[----:B------:R-:W-:Y:S02]  /*0360*/  UIADD3.X UR20, UPT, UPT, UR11, UR20, URZ, UP2, !UPT ;  /* 0x000000140b147290 */ /* 0x000fe400097fe4ff */
[----:B------:R-:W-:Y:S02]  /*0370*/  ULEA.HI.X UR14, UR21, UR13, UR14, 0x1, UP1 ;  /* 0x0000000d150e7291 */ /* 0x000fe400088f0c0e */
[----:B------:R-:W-:Y:S01]  /*0380*/  ULEA.HI.X UR13, UR9, UR15, UR20, 0x1, UP3 ;  /* 0x0000000f090d7291 */ /* 0x000fe200098f0c14 */
[----:B------:R-:W4:Y:S01]  /*0390*/  LDCU.64 UR18, c[0x0][0x498] ;  /* 0x00009300ff1277ac */ /* 0x000f220008000a00 */
[----:B-1----:R-:W-:Y:S02]  /*03a0*/  UIMAD.WIDE.U32 UR20, UR10, UR6, URZ ;  /* 0x000000060a1472a5 */ /* 0x002fe4000f8e00ff */
[----:B--2---:R-:W-:Y:S01]  /*03b0*/  UISETP.NE.U32.AND UP0, UPT, UR28, URZ, UPT ;  /* 0x000000ff1c00728c */ /* 0x004fe2000bf05070 */
[----:B---3--:R-:W-:Y:S01]  /*03c0*/  IADD3 R2, PT, PT, R0, 0xffffffe, RZ ;  /* 0x0ffffffe00027810 */ /* 0x008fe20007ffe0ff */
[----:B------:R-:W-:Y:S01]  /*03d0*/  IMAD.U32 R0, RZ, RZ, UR8 ;  /* 0x00000008ff007e24 */ /* 0x000fe2000f8e00ff */
[----:B------:R-:W-:-:S02]  /*03e0*/  UIMAD UR21, UR10, UR7, UR21 ;  /* 0x000000070a1572a4 */ /* 0x000fc4000f8e0215 */
[----:B------:R-:W-:Y:S02]  /*03f0*/  UISETP.NE.AND.EX UP0, UPT, UR29, URZ, UPT, UP0 ;  /* 0x000000ff1d00728c */ /* 0x000fe4000bf05300 */
[----:B------:R-:W1:Y:S01]  /*0400*/  F2I.FTZ.U32.TRUNC.NTZ R2, R2 ;  /* 0x0000000200027305 */ /* 0x000e62000021f000 */
[----:B------:R-:W-:Y:S01]  /*0410*/  IABS R0, R0 ;  /* 0x0000000000007213 */ /* 0x000fe20000000000 */
[----:B------:R-:W2:Y:S03]  /*0420*/  LDCU.64 UR6, c[0x0][0x528] ;  /* 0x0000a500ff0677ac */ /* 0x000ea60008000a00 */
[----:B------:R-:W-:-:S04]  /*0430*/  R2UR UR25, R0 ;  /* 0x00000000001972ca */ /* 0x000fc800000e0000 */
[----:B------:R-:W3:Y:S01]  /*0440*/  @UP0 LDCU UR28, c[0x0][0x384] ;  /* 0x00007080ff1c07ac */ /* 0x000ee20008000800 */
[----:B------:R-:W5:Y:S01]  /*0450*/  @UP0 LDCU UR29, c[0x0][0x38c] ;  /* 0x00007180ff1d07ac */ /* 0x000f620008000800 */
[----:B-1----:R-:W-:-:S13]  /*0460*/  R2UR UR5, R2 ;  /* 0x00000000020572ca */ /* 0x002fda00000e0000 */
[----:B------:R-:W-:-:S04]  /*0470*/  UIADD3 UR24, UPT, UPT, URZ, -UR5, URZ ;  /* 0x80000005ff187290 */ /* 0x000fc8000fffe0ff */
[----:B------:R-:W-:-:S04]  /*0480*/  UIMAD UR24, UR24, UR31, URZ ;  /* 0x0000001f181872a4 */ /* 0x000fc8000f8e02ff */
[----:B------:R-:W-:-:S04]  /*0490*/  UIMAD.WIDE.U32 UR4, UR5, UR24, UR4 ;  /* 0x00000018050472a5 */ /* 0x000fc8000f8e0004 */
[----:B------:R-:W-:-:S07]  /*04a0*/  UIMAD.WIDE.U32 UR4, UR5, UR25, URZ ;  /* 0x00000019050472a5 */ /* 0x000fce000f8e00ff */
[----:B------:R-:W-:Y:S01]  /*04b0*/  UMOV UR9, UR5 ;  /* 0x0000000500097c82 */ /* 0x000fe20008000000 */
[----:B----4-:R-:W-:Y:S02]  /*04c0*/  UIMAD.WIDE.U32 UR4, UR10, UR18, URZ ;  /* 0x000000120a0472a5 */ /* 0x010fe4000f8e00ff */
[----:B------:R-:W-:Y:S02]  /*04d0*/  UIADD3 UR15, UPT, UPT, -UR9, URZ, URZ ;  /* 0x000000ff090f7290 */ /* 0x000fe4000fffe1ff */
[----:B------:R-:W-:Y:S02]  /*04e0*/  UIMAD UR5, UR10, UR19, UR5 ;  /* 0x000000130a0572a4 */ /* 0x000fe4000f8e0205 */
[----:B------:R-:W-:Y:S01]  /*04f0*/  UIMAD UR15, UR31, UR15, UR25 ;  /* 0x0000000f1f0f72a4 */ /* 0x000fe2000f8e0219 */
[----:B------:R-:W1:Y:S03]  /*0500*/  LDCU.64 UR24, c[0x0][0x3c8] ;  /* 0x00007900ff1877ac */ /* 0x000e660008000a00 */
[----:B------:R-:W-:-:S02]  /*0510*/  UISETP.GT.U32.AND UP2, UPT, UR31, UR15, UPT ;  /* 0x0000000f1f00728c */ /* 0x000fc4000bf44070 */
[----:B------:R-:W-:-:S03]  /*0520*/  UIMAD.WIDE.U32 UR18, UR8, UR32, UR4 ;  /* 0x00000020081272a5 */ /* 0x000fc6000f8e0004 */
[----:B------:R-:W4:Y:S01]  /*0530*/  LDCU.64 UR4, c[0x0][0x448] ;  /* 0x00008900ff0477ac */ /* 0x000f220008000a00 */
[----:B------:R-:W-:Y:S02]  /*0540*/  UIMAD UR22, UR8, UR33, UR19 ;  /* 0x00000021081672a4 */ /* 0x000fe4000f8e0213 */
[----:B---3--:R-:W-:-:S03]  /*0550*/  @UP0 UIMAD UR10, UR10, UR28, UR8 ;  /* 0x0000001c0a0a02a4 */ /* 0x008fc6000f8e0208 */
[----:B------:R-:W-:Y:S02]  /*0560*/  @!UP2 UIADD3 UR15, UPT, UPT, UR15, -UR31, URZ ;  /* 0x8000001f0f0fa290 */ /* 0x000fe4000fffe0ff */
[----:B------:R-:W-:Y:S02]  /*0570*/  @!UP2 UIADD3 UR9, UPT, UPT, UR9, 0x1, URZ ;  /* 0x000000010909a890 */ /* 0x000fe4000fffe0ff */
[----:B------:R-:W-:Y:S02]  /*0580*/  UISETP.GE.U32.AND UP1, UPT, UR15, UR31, UPT ;  /* 0x0000001f0f00728c */ /* 0x000fe4000bf26070 */
[----:B------:R-:W-:Y:S02]  /*0590*/  ULOP3.LUT UR15, UR8, UR30, URZ, 0x3c, !UPT ;  /* 0x0000001e080f7292 */ /* 0x000fe4000f8e3cff */
[----:B------:R-:W-:Y:S02]  /*05a0*/  @UP0 UIMAD UR10, UR10, UR23, URZ ;  /* 0x000000170a0a02a4 */ /* 0x000fe4000f8e02ff */
[----:B------:R-:W-:-:S02]  /*05b0*/  UISETP.GE.AND UP2, UPT, UR15, URZ, UPT ;  /* 0x000000ff0f00728c */ /* 0x000fc4000bf46270 */
[----:B-----5:R-:W-:-:S03]  /*05c0*/  @UP0 UIMAD UR10, UR10, UR29, URZ ;  /* 0x0000001d0a0a02a4 */ /* 0x020fc6000f8e02ff */
[----:B------:R-:W-:Y:S02]  /*05d0*/  @UP1 UIADD3 UR9, UPT, UPT, UR9, 0x1, URZ ;  /* 0x0000000109091890 */ /* 0x000fe4000fffe0ff */
[----:B------:R-:W-:-:S04]  /*05e0*/  UISETP.NE.AND UP1, UPT, UR30, URZ, UPT ;  /* 0x000000ff1e00728c */ /* 0x000fc8000bf25270 */
[----:B------:R-:W-:Y:S02]  /*05f0*/  @!UP2 UIADD3 UR9, UPT, UPT, -UR9, URZ, URZ ;  /* 0x000000ff0909a290 */ /* 0x000fe4000fffe1ff */
[----:B------:R-:W-:-:S04]  /*0600*/  UIADD3 UR19, UP2, UPT, UR17, UR18, URZ ;  /* 0x0000001211137290 */ /* 0x000fc8000ff5e0ff */
[----:B------:R-:W-:Y:S02]  /*0610*/  UIADD3.X UR22, UPT, UPT, UR11, UR22, URZ, UP2, !UPT ;  /* 0x000000160b167290 */ /* 0x000fe400097fe4ff */
[----:B------:R-:W-:Y:S02]  /*0620*/  @!UP1 ULOP3.LUT UR9, URZ, UR30, URZ, 0x33, !UPT ;  /* 0x0000001eff099292 */ /* 0x000fe4000f8e33ff */
[----:B--2---:R-:W-:Y:S02]  /*0630*/  ULEA UR18, UP1, UR19, UR6, 0x1 ;  /* 0x0000000613127291 */ /* 0x004fe4000f8208ff */
[----:B------:R-:W-:Y:S01]  /*0640*/  USHF.R.S32.HI UR6, URZ, 0x1f, UR9 ;  /* 0x0000001fff067899 */ /* 0x000fe20008011409 */
[----:B------:R-:W2:Y:S03]  /*0650*/  @UP0 LDCU.64 UR30, c[0x0][0x480] ;  /* 0x00009000ff1e07ac */ /* 0x000ea60008000a00 */
[----:B-1----:R-:W-:-:S02]  /*0660*/  UIMAD UR6, UR6, UR24, URZ ;  /* 0x00000018060672a4 */ /* 0x002fc4000f8e02ff */
[----:B------:R-:W-:Y:S02]  /*0670*/  UIMAD.WIDE.U32 UR20, UR9, UR24, UR20 ;  /* 0x00000018091472a5 */ /* 0x000fe4000f8e0014 */
[----:B------:R-:W-:Y:S02]  /*0680*/  UIMAD UR15, UR9, UR25, UR6 ;  /* 0x00000019090f72a4 */ /* 0x000fe4000f8e0206 */
[----:B------:R-:W-:Y:S02]  /*0690*/  ULEA.HI.X UR22, UR19, UR7, UR22, 0x1, UP1 ;  /* 0x0000000713167291 */ /* 0x000fe400088f0c16 */
[----:B------:R-:W-:Y:S02]  /*06a0*/  UIADD3 UR17, UP1, UPT, UR17, UR20, URZ ;  /* 0x0000001411117290 */ /* 0x000fe4000ff3e0ff */
[----:B------:R-:W-:Y:S02]  /*06b0*/  UIADD3 UR20, UPT, UPT, UR21, UR15, URZ ;  /* 0x0000000f15147290 */ /* 0x000fe4000fffe0ff */
[----:B----4-:R-:W-:-:S02]  /*06c0*/  ULEA UR19, UP2, UR17, UR4, 0x1 ;  /* 0x0000000411137291 */ /* 0x010fc4000f8408ff */
[----:B------:R-:W-:Y:S01]  /*06d0*/  UIADD3.X UR20, UPT, UPT, UR11, UR20, URZ, UP1, !UPT ;  /* 0x000000140b147290 */ /* 0x000fe20008ffe4ff */
[----:B------:R-:W-:Y:S01]  /*06e0*/  UMOV UR4, URZ ;  /* 0x000000ff00047c82 */ /* 0x000fe20008000000 */
[----:B------:R-:W-:Y:S02]  /*06f0*/  UMOV UR7, URZ ;  /* 0x000000ff00077c82 */ /* 0x000fe40008000000 */
[----:B------:R-:W-:Y:S01]  /*0700*/  ULEA.HI.X UR20, UR17, UR5, UR20, 0x1, UP2 ;  /* 0x0000000511147291 */ /* 0x000fe200090f0c14 */
[----:B------:R-:W-:Y:S02]  /*0710*/  UMOV UR6, URZ ;  /* 0x000000ff00067c82 */ /* 0x000fe40008000000 */
[----:B------:R-:W-:Y:S01]  /*0720*/  UMOV UR5, URZ ;  /* 0x000000ff00057c82 */ /* 0x000fe20008000000 */
[----:B--2---:R-:W-:Y:S02]  /*0730*/  @UP0 UIMAD.WIDE UR4, UR10, 0x8, UR30 ;  /* 0x000000080a0408a5 */ /* 0x004fe4000f8e021e */
[----:B------:R-:W-:Y:S01]  /*0740*/  UISETP.GE.AND UP0, UPT, UR23, 0x1, UPT ;  /* 0x000000011700788c */ /* 0x000fe2000bf06270 */
[----:B------:R-:W-:-:S02]  /*0750*/  @P0 R2UR UR7, R3 ;  /* 0x00000000030702ca */ /* 0x000fc400000e0000 */
[----:B------:R-:W-:-:S06]  /*0760*/  @P1 R2UR UR6, R4 ;  /* 0x00000000040612ca */ /* 0x000fcc00000e0000 */
[----:B0-----:R-:W-:Y:S09]  /*0770*/  BRA.U !UP0, `(.L_x_764) ;  /* 0x0000007908e87547 */ /* 0x001ff2000b800000 */
[----:B------:R-:W0:Y:S01]  /*0780*/  S2R R5, SR_TID.X ;  /* 0x0000000000057919 */ /* 0x000e220000002100 */
[----:B------:R-:W-:Y:S01]  /*0790*/  UMOV UR11, UR16 ;  /* 0x00000010000b7c82 */ /* 0x000fe20008000000 */
[----:B------:R-:W-:Y:S01]  /*07a0*/  UMOV UR17, UR18 ;  /* 0x0000001200117c82 */ /* 0x000fe20008000000 */
[----:B------:R-:W1:Y:S01]  /*07b0*/  LDCU UR10, c[0x0][0x394] ;  /* 0x00007280ff0a77ac */ /* 0x000e620008000800 */
[----:B------:R2:W-:Y:S01]  /*07c0*/  STL [R1+0x100], RZ ;  /* 0x000100ff01007387 */ /* 0x0005e20000100800 */
[----:B------:R-:W-:-:S03]  /*07d0*/  UMOV UR15, UR12 ;  /* 0x0000000c000f7c82 */ /* 0x000fc60008000000 */
[----:B------:R2:W-:Y:S01]  /*07e0*/  STL [R1+0x104], RZ ;  /* 0x000104ff01007387 */ /* 0x0005e20000100800 */
[----:B------:R-:W-:Y:S01]  /*07f0*/  UMOV UR16, UR13 ;  /* 0x0000000d00107c82 */ /* 0x000fe20008000000 */
[----:B------:R-:W-:Y:S01]  /*0800*/  UMOV UR18, UR22 ;  /* 0x0000001600127c82 */ /* 0x000fe20008000000 */
[C---:B0-----:R-:W-:Y:S02]  /*0810*/  SHF.L.U32 R3, R5.reuse, 0x4, RZ ;  /* 0x0000000405037819 */ /* 0x041fe400000006ff */
[----:B------:R-:W-:-:S04]  /*0820*/  LOP3.LUT R4, R5, 0x1f, RZ, 0xc0, !PT ;  /* 0x0000001f05047812 */ /* 0x000fc800078ec0ff */
[----:B-12---:R-:W-:-:S07]  /*0830*/  LOP3.LUT R9, R4, 0x3e00, R3, 0xf8, !PT ;  /* 0x00003e0004097812 */ /* 0x006fce00078ef803 */
.L_x_811:
[----:B------:R-:W0:Y:S01]  /*0840*/  LDCU UR22, c[0x0][0x388] ;  /* 0x00007100ff1677ac */ /* 0x000e220008000800 */
[----:B------:R-:W-:Y:S01]  /*0850*/  IMAD.SHL.U32 R83, R5, 0x10, RZ ;  /* 0x0000001005537824 */ /* 0x000fe200078e00ff */
[----:B------:R-:W-:Y:S01]  /*0860*/  MOV R3, UR14 ;  /* 0x0000000e00037c02 */ /* 0x000fe20008000f00 */
[----:B------:R-:W-:Y:S01]  /*0870*/  IMAD.U32 R2, RZ, RZ, UR11 ;  /* 0x0000000bff027e24 */ /* 0x000fe2000f8e00ff */
[----:B------:R-:W-:Y:S01]  /*0880*/  ULEA UR8, UR10, 0xfffff800, 0xb ;  /* 0xfffff8000a087891 */ /* 0x000fe2000f8e58ff */
[----:B------:R-:W-:Y:S02]  /*0890*/  PRMT R5, RZ, 0x7610, R5 ;  /* 0x00007610ff057816 */ /* 0x000fe40000000005 */
[----:B------:R-:W-:Y:S02]  /*08a0*/  LOP3.LUT R25, R83, 0x3e00, RZ, 0xc0, !PT ;  /* 0x00003e0053197812 */ /* 0x000fe400078ec0ff */
[----:B------:R-:W-:Y:S02]  /*08b0*/  PRMT R16, RZ, 0x7610, R16 ;  /* 0x00007610ff107816 */ /* 0x000fe40000000010 */
[----:B------:R-:W-:-:S02]  /*08c0*/  LOP3.LUT R64, R25, R4, RZ, 0xfc, !PT ;  /* 0x0000000419407212 */ /* 0x000fc400078efcff */
        /* <DEDUP_REMOVED lines=11> */
[----:B------:R-:W-:Y:S02]  /*0980*/  P2R R46, PR, RZ, 0x1 ;  /* 0x00000001ff2e7803 */ /* 0x000fe40000000000 */
[C---:B------:R-:W-:Y:S02]  /*0990*/  SHF.L.U32 R2, R64.reuse, 0x1, RZ ;  /* 0x0000000140027819 */ /* 0x040fe400000006ff */
[----:B------:R-:W-:Y:S02]  /*09a0*/  LOP3.LUT R57, R64, 0xe0, RZ, 0xfc, !PT ;  /* 0x000000e040397812 */ /* 0x000fe400078efcff */
        /* <DEDUP_REMOVED lines=10> */
[----:B------:R-:W-:Y:S02]  /*0a50*/  PRMT R24, RZ, 0x7610, R24 ;  /* 0x00007610ff187816 */ /* 0x000fe40000000018 */
[----:B------:R-:W-:Y:S02]  /*0a60*/  P2R R38, PR, RZ, 0x1 ;  /* 0x00000001ff267803 */ /* 0x000fe40000000000 */
[----:B------:R-:W-:-:S04]  /*0a70*/  IADD3 R2, P0, PT, R2, UR17, RZ ;  /* 0x0000001102027c10 */ /* 0x000fc8000ff1e0ff */
[----:B------:R-:W-:Y:S02]  /*0a80*/  IADD3.X R3, PT, PT, RZ, UR18, RZ, P0, !PT ;  /* 0x00000012ff037c10 */ /* 0x000fe400087fe4ff */
[----:B------:R-:W-:Y:S02]  /*0a90*/  ISETP.GE.AND P0, PT, R57, UR8, PT ;  /* 0x0000000839007c0c */ /* 0x000fe4000bf06270 */
[C---:B------:R-:W-:Y:S02]  /*0aa0*/  LOP3.LUT R56, R64.reuse, 0x100, RZ, 0xfc, !PT ;  /* 0x0000010040387812 */ /* 0x040fe400078efcff */
[C---:B------:R-:W-:Y:S01]  /*0ab0*/  LOP3.LUT R62, R64.reuse, 0x40, RZ, 0xfc, !PT ;  /* 0x00000040403e7812 */ /* 0x040fe200078efcff */
[----:B------:R-:W-:Y:S01]  /*0ac0*/  IMAD.X R7, RZ, RZ, UR16, P1 ;  /* 0x00000010ff077e24 */ /* 0x000fe200088e06ff */
[C---:B------:R-:W-:Y:S02]  /*0ad0*/  LOP3.LUT R61, R64.reuse, 0x60, RZ, 0xfc, !PT ;  /* 0x00000060403d7812 */ /* 0x040fe400078efcff */
[----:B------:R-:W-:-:S02]  /*0ae0*/  LOP3.LUT R58, R64, 0xc0, RZ, 0xfc, !PT ;  /* 0x000000c0403a7812 */ /* 0x000fc400078efcff */
[C---:B------:R-:W-:Y:S02]  /*0af0*/  LOP3.LUT R60, R64.reuse, 0x80, RZ, 0xfc, !PT ;  /* 0x00000080403c7812 */ /* 0x040fe400078efcff */
[----:B------:R-:W-:Y:S01]  /*0b00*/  LOP3.LUT R59, R64, 0xa0, RZ, 0xfc, !PT ;  /* 0x000000a0403b7812 */ /* 0x000fe200078efcff */
[----:B------:R-:W3:Y:S01]  /*0b10*/  @!P0 LDG.E.U16 R16, desc[UR26][R8.64+0x1c0] ;  /* 0x0001c01a08108981 */ /* 0x000ee2000c1e1500 */
[----:B------:R-:W-:Y:S02]  /*0b20*/  P2R R44, PR, RZ, 0x1 ;  /* 0x00000001ff2c7803 */ /* 0x000fe40000000000 */
        /* <DEDUP_REMOVED lines=8> */
[C---:B------:R-:W-:Y:S02]  /*0bb0*/  LOP3.LUT R55, R64.reuse, 0x120, RZ, 0xfc, !PT ;  /* 0x0000012040377812 */ /* 0x040fe400078efcff */
[C---:B------:R-:W-:Y:S01]  /*0bc0*/  LOP3.LUT R54, R64.reuse, 0x140, RZ, 0xfc, !PT ;  /* 0x0000014040367812 */ /* 0x040fe200078efcff */
[----:B------:R-:W5:Y:S01]  /*0bd0*/  @!P0 LDG.E.U16 R17, desc[UR26][R8.64+0x200] ;  /* 0x0002001a08118981 */ /* 0x000f62000c1e1500 */
[----:B------:R-:W-:-:S02]  /*0be0*/  LOP3.LUT R53, R64, 0x160, RZ, 0xfc, !PT ;  /* 0x0000016040357812 */ /* 0x000fc400078efcff */
[C---:B------:R-:W-:Y:S01]  /*0bf0*/  LOP3.LUT R52, R64.reuse, 0x180, RZ, 0xfc, !PT ;  /* 0x0000018040347812 */ /* 0x040fe200078efcff */
[----:B------:R-:W3:Y:S01]  /*0c00*/  @!P6 LDG.E.U16 R11, desc[UR26][R8.64+0x80] ;  /* 0x0000801a080be981 */ /* 0x000ee2000c1e1500 */
[----:B------:R-:W-:Y:S02]  /*0c10*/  P2R R43, PR, RZ, 0x1 ;  /* 0x00000001ff2b7803 */ /* 0x000fe40000000000 */
[C---:B------:R-:W-:Y:S01]  /*0c20*/  LOP3.LUT R51, R64.reuse, 0x1a0, RZ, 0xfc, !PT ;  /* 0x000001a040337812 */ /* 0x040fe200078efcff */
[----:B------:R-:W5:Y:S01]  /*0c30*/  @!P5 LDG.E.U16 R12, desc[UR26][R8.64+0xc0] ;  /* 0x0000c01a080cd981 */ /* 0x000f62000c1e1500 */
[----:B------:R-:W-:Y:S02]  /*0c40*/  ISETP.GE.AND P0, PT, R55, UR8, PT ;  /* 0x0000000837007c0c */ /* 0x000fe4000bf06270 */
[----:B------:R-:W-:Y:S01]  /*0c50*/  P2R R45, PR, RZ, 0x4 ;  /* 0x00000004ff2d7803 */ /* 0x000fe20000000000 */
[----:B------:R-:W5:Y:S01]  /*0c60*/  @!P2 LDG.E.U16 R15, desc[UR26][R8.64+0x180] ;  /* 0x0001801a080fa981 */ /* 0x000f62000c1e1500 */
[----:B------:R-:W-:-:S02]  /*0c70*/  LOP3.LUT R50, R64, 0x1c0, RZ, 0xfc, !PT ;  /* 0x000001c040327812 */ /* 0x000fc400078efcff */
[----:B------:R-:W-:Y:S01]  /*0c80*/  ISETP.GE.AND P1, PT, R54, UR8, PT ;  /* 0x0000000836007c0c */ /* 0x000fe2000bf26270 */
[----:B------:R-:W5:Y:S01]  /*0c90*/  @!P4 LDG.E.U16 R13, desc[UR26][R8.64+0x100] ;  /* 0x0001001a080dc981 */ /* 0x000f62000c1e1500 */
[----:B------:R-:W-:Y:S02]  /*0ca0*/  P2R R42, PR, RZ, 0x8 ;  /* 0x00000008ff2a7803 */ /* 0x000fe40000000000 */
[----:B------:R-:W-:Y:S01]  /*0cb0*/  LOP3.LUT R49, R64, 0x1e0, RZ, 0xfc, !PT ;  /* 0x000001e040317812 */ /* 0x000fe200078efcff */
[----:B------:R-:W5:Y:S01]  /*0cc0*/  @!P3 LDG.E.U16 R14, desc[UR26][R8.64+0x140] ;  /* 0x0001401a080eb981 */ /* 0x000f62000c1e1500 */
[----:B------:R-:W-:Y:S02]  /*0cd0*/  ISETP.GE.AND P2, PT, R53, UR8, PT ;  /* 0x0000000835007c0c */ /* 0x000fe4000bf46270 */
[----:B------:R-:W-:Y:S01]  /*0ce0*/  P2R R41, PR, RZ, 0x10 ;  /* 0x00000010ff297803 */ /* 0x000fe20000000000 */
[----:B------:R-:W5:Y:S01]  /*0cf0*/  @!P0 LDG.E.U16 R18, desc[UR26][R8.64+0x240] ;  /* 0x0002401a08128981 */ /* 0x000f62000c1e1500 */
[----:B------:R-:W-:-:S02]  /*0d00*/  ISETP.GE.AND P3, PT, R52, UR8, PT ;  /* 0x0000000834007c0c */ /* 0x000fc4000bf66270 */
[----:B------:R-:W-:Y:S01]  /*0d10*/  P2R R40, PR, RZ, 0x20 ;  /* 0x00000020ff287803 */ /* 0x000fe20000000000 */
[----:B------:R-:W5:Y:S01]  /*0d20*/  @!P1 LDG.E.U16 R19, desc[UR26][R8.64+0x280] ;  /* 0x0002801a08139981 */ /* 0x000f62000c1e1500 */
[----:B------:R-:W-:Y:S02]  /*0d30*/  ISETP.GE.AND P4, PT, R51, UR8, PT ;  /* 0x0000000833007c0c */ /* 0x000fe4000bf86270 */
[----:B------:R-:W-:Y:S02]  /*0d40*/  P2R R39, PR, RZ, 0x40 ;  /* 0x00000040ff277803 */ /* 0x000fe40000000000 */
[----:B------:R-:W-:Y:S01]  /*0d50*/  ISETP.GE.AND P5, PT, R50, UR8, PT ;  /* 0x0000000832007c0c */ /* 0x000fe2000bfa6270 */
[----:B------:R-:W5:Y:S01]  /*0d60*/  @!P2 LDG.E.U16 R20, desc[UR26][R8.64+0x2c0] ;  /* 0x0002c01a0814a981 */ /* 0x000f62000c1e1500 */
[----:B------:R-:W-:-:S03]  /*0d70*/  ISETP.GE.AND P6, PT, R49, UR8, PT ;  /* 0x0000000831007c0c */ /* 0x000fc6000bfc6270 */
[----:B------:R-:W5:Y:S04]  /*0d80*/  @!P3 LDG.E.U16 R21, desc[UR26][R8.64+0x300] ;  /* 0x0003001a0815b981 */ /* 0x000f68000c1e1500 */
[----:B------:R-:W5:Y:S04]  /*0d90*/  @!P4 LDG.E.U16 R22, desc[UR26][R8.64+0x340] ;  /* 0x0003401a0816c981 */ /* 0x000f68000c1e1500 */
[----:B------:R-:W5:Y:S04]  /*0da0*/  @!P5 LDG.E.U16 R23, desc[UR26][R8.64+0x380] ;  /* 0x0003801a0817d981 */ /* 0x000f68000c1e1500 */
[----:B------:R0:W5:Y:S01]  /*0db0*/  @!P6 LDG.E.U16 R24, desc[UR26][R8.64+0x3c0] ;  /* 0x0003c01a0818e981 */ /* 0x000162000c1e1500 */
[----:B------:R-:W1:Y:S01]  /*0dc0*/  S2R R27, SR_LANEID ;  /* 0x00000000001b7919 */ /* 0x000e620000000000 */
[----:B------:R-:W0:Y:S01]  /*0dd0*/  S2UR UR8, SR_CgaCtaId ;  /* 0x00000000000879c3 */ /* 0x000e220000008800 */
[----:B------:R-:W-:-:S02]  /*0de0*/  UMOV UR24, 0x400 ;  /* 0x0000040000187882 */ /* 0x000fc40000000000 */
[----:B0-----:R-:W-:Y:S01]  /*0df0*/  ULEA UR24, UR8, UR24, 0x18 ;  /* 0x0000001808187291 */ /* 0x001fe2000f8ec0ff */
[----:B------:R-:W-:Y:S01]  /*0e00*/  P2R R47, PR, RZ, 0x1 ;  /* 0x00000001ff2f7803 */ /* 0x000fe20000000000 */
[----:B------:R-:W0:Y:S01]  /*0e10*/  LDCU UR8, c[0x0][0x38c] ;  /* 0x00007180ff0877ac */ /* 0x000e220008000800 */
[----:B-1----:R-:W-:-:S05]  /*0e20*/  IMAD.IADD R25, R25, 0x1, R27 ;  /* 0x0000000119197824 */ /* 0x002fca00078e021b */
[CC--:B------:R-:W-:Y:S02]  /*0e30*/  LEA.HI.SX32 R26, R25.reuse, R25.reuse, 0x1b ;  /* 0x00000019191a7211 */ /* 0x0c0fe400078fdaff */
[C---:B------:R-:W-:Y:S01]  /*0e40*/  IADD3 R8, PT, PT, R25.reuse, 0x60, RZ ;  /* 0x0000006019087810 */ /* 0x040fe20007ffe0ff */
[C---:B------:R-:W-:Y:S01]  /*0e50*/  VIADD R28, R25.reuse, 0x40 ;  /* 0x00000040191c7836 */ /* 0x040fe20000000000 */
[----:B------:R-:W-:Y:S02]  /*0e60*/  LEA R112, R26, UR24, 0x1 ;  /* 0x000000181a707c11 */ /* 0x000fe4000f8e08ff */
[C---:B------:R-:W-:Y:S01]  /*0e70*/  IADD3 R26, PT, PT, R25.reuse, 0x20, RZ ;  /* 0x00000020191a7810 */ /* 0x040fe20007ffe0ff */
[C---:B------:R-:W-:Y:S01]  /*0e80*/  VIADD R30, R25.reuse, 0x80 ;  /* 0x00000080191e7836 */ /* 0x040fe20000000000 */
[----:B------:R-:W-:Y:S02]  /*0e90*/  LEA.HI.SX32 R8, R8, R25, 0x1b ;  /* 0x0000001908087211 */ /* 0x000fe400078fdaff */
[----:B------:R-:W-:-:S02]  /*0ea0*/  IADD3 R32, PT, PT, R25, 0xa0, RZ ;  /* 0x000000a019207810 */ /* 0x000fc40007ffe0ff */
[-C--:B------:R-:W-:Y:S02]  /*0eb0*/  LEA.HI.SX32 R26, R26, R25.reuse, 0x1b ;  /* 0x000000191a1a7211 */ /* 0x080fe400078fdaff */
[-C--:B------:R-:W-:Y:S02]  /*0ec0*/  LEA.HI.SX32 R28, R28, R25.reuse, 0x1b ;  /* 0x000000191c1c7211 */ /* 0x080fe400078fdaff */
[----:B------:R-:W-:Y:S01]  /*0ed0*/  LEA R109, R8, UR24, 0x1 ;  /* 0x00000018086d7c11 */ /* 0x000fe2000f8e08ff */
[----:B------:R-:W-:Y:S01]  /*0ee0*/  VIADD R8, R25, 0xc0 ;  /* 0x000000c019087836 */ /* 0x000fe20000000000 */
[-C--:B------:R-:W-:Y:S02]  /*0ef0*/  LEA.HI.SX32 R30, R30, R25.reuse, 0x1b ;  /* 0x000000191e1e7211 */ /* 0x080fe400078fdaff */
[----:B------:R-:W-:Y:S02]  /*0f00*/  LEA.HI.SX32 R32, R32, R25, 0x1b ;  /* 0x0000001920207211 */ /* 0x000fe400078fdaff */
[----:B------:R-:W-:-:S02]  /*0f10*/  LEA R111, R26, UR24, 0x1 ;  /* 0x000000181a6f7c11 */ /* 0x000fc4000f8e08ff */
[----:B------:R-:W-:Y:S01]  /*0f20*/  LEA R110, R28, UR24, 0x1 ;  /* 0x000000181c6e7c11 */ /* 0x000fe2000f8e08ff */
[C---:B------:R-:W-:Y:S01]  /*0f30*/  VIADD R28, R25.reuse, 0x100 ;  /* 0x00000100191c7836 */ /* 0x040fe20000000000 */
[----:B------:R-:W-:Y:S02]  /*0f40*/  LEA R108, R30, UR24, 0x1 ;  /* 0x000000181e6c7c11 */ /* 0x000fe4000f8e08ff */
[C---:B------:R-:W-:Y:S02]  /*0f50*/  IADD3 R26, PT, PT, R25.reuse, 0xe0, RZ ;  /* 0x000000e0191a7810 */ /* 0x040fe40007ffe0ff */
[----:B------:R-:W-:Y:S02]  /*0f60*/  LEA.HI.SX32 R8, R8, R25, 0x1b ;  /* 0x0000001908087211 */ /* 0x000fe400078fdaff */
[----:B------:R-:W-:Y:S01]  /*0f70*/  LEA R107, R32, UR24, 0x1 ;  /* 0x00000018206b7c11 */ /* 0x000fe2000f8e08ff */
[C---:B------:R-:W-:Y:S01]  /*0f80*/  VIADD R32, R25.reuse, 0x140 ;  /* 0x0000014019207836 */ /* 0x040fe20000000000 */
[----:B------:R-:W-:-:S02]  /*0f90*/  IADD3 R30, PT, PT, R25, 0x120, RZ ;  /* 0x00000120191e7810 */ /* 0x000fc40007ffe0ff */
[-C--:B------:R-:W-:Y:S02]  /*0fa0*/  LEA.HI.SX32 R26, R26, R25.reuse, 0x1b ;  /* 0x000000191a1a7211 */ /* 0x080fe400078fdaff */
[----:B------:R-:W-:Y:S02]  /*0fb0*/  LEA R106, R8, UR24, 0x1 ;  /* 0x00000018086a7c11 */ /* 0x000fe4000f8e08ff */
[----:B------:R-:W-:Y:S02]  /*0fc0*/  IADD3 R8, PT, PT, R25, 0x160, RZ ;  /* 0x0000016019087810 */ /* 0x000fe40007ffe0ff */
[-C--:B------:R-:W-:Y:S02]  /*0fd0*/  LEA.HI.SX32 R28, R28, R25.reuse, 0x1b ;  /* 0x000000191c1c7211 */ /* 0x080fe400078fdaff */
[-C--:B------:R-:W-:Y:S02]  /*0fe0*/  LEA.HI.SX32 R30, R30, R25.reuse, 0x1b ;  /* 0x000000191e1e7211 */ /* 0x080fe400078fdaff */
[----:B------:R-:W-:-:S02]  /*0ff0*/  LEA.HI.SX32 R32, R32, R25, 0x1b ;  /* 0x0000001920207211 */ /* 0x000fc400078fdaff */
[----:B------:R-:W-:Y:S02]  /*1000*/  LEA R105, R26, UR24, 0x1 ;  /* 0x000000181a697c11 */ /* 0x000fe4000f8e08ff */
[----:B------:R-:W-:Y:S02]  /*1010*/  IADD3 R26, PT, PT, R25, 0x1e0, RZ ;  /* 0x000001e0191a7810 */ /* 0x000fe40007ffe0ff */
[----:B------:R-:W-:Y:S02]  /*1020*/  LEA.HI.SX32 R8, R8, R25, 0x1b ;  /* 0x0000001908087211 */ /* 0x000fe400078fdaff */
[----:B------:R-:W-:Y:S02]  /*1030*/  ISETP.NE.AND P0, PT, R43, RZ, PT ;  /* 0x000000ff2b00720c */ /* 0x000fe40003f05270 */
[----:B------:R-:W-:Y:S02]  /*1040*/  LEA R104, R28, UR24, 0x1 ;  /* 0x000000181c687c11 */ /* 0x000fe4000f8e08ff */
[----:B------:R-:W-:-:S02]  /*1050*/  LEA R103, R30, UR24, 0x1 ;  /* 0x000000181e677c11 */ /* 0x000fc4000f8e08ff */
[----:B------:R-:W-:Y:S02]  /*1060*/  LEA R102, R32, UR24, 0x1 ;  /* 0x0000001820667c11 */ /* 0x000fe4000f8e08ff */
[----:B------:R-:W-:Y:S02]  /*1070*/  LEA.HI.SX32 R26, R26, R25, 0x1b ;  /* 0x000000191a1a7211 */ /* 0x000fe400078fdaff */
[----:B------:R-:W-:Y:S02]  /*1080*/  LEA R101, R8, UR24, 0x1 ;  /* 0x0000001808657c11 */ /* 0x000fe4000f8e08ff */
[----:B------:R-:W-:Y:S02]  /*1090*/  P2R R65, PR, RZ, 0x1 ;  /* 0x00000001ff417803 */ /* 0x000fe40000000000 */
[----:B------:R-:W-:Y:S02]  /*10a0*/  ISETP.NE.AND P0, PT, R44, RZ, PT ;  /* 0x000000ff2c00720c */ /* 0x000fe40003f05270 */
[----:B------:R-:W-:-:S02]  /*10b0*/  LEA R97, R26, UR24, 0x1 ;  /* 0x000000181a617c11 */ /* 0x000fc4000f8e08ff */
        /* <DEDUP_REMOVED lines=13> */
[----:B------:R-:W-:Y:S01]  /*1190*/  ISETP.NE.AND P0, PT, R46, RZ, PT ;  /* 0x000000ff2e00720c */ /* 0x000fe20003f05270 */
[----:B--2---:R-:W-:Y:S04]  /*11a0*/  STS.U16 [R112], R5 ;  /* 0x0000000570007388 */ /* 0x004fe80000000400 */
[----:B----4-:R1:W-:Y:S04]  /*11b0*/  STS.U16 [R111+0x40], R10 ;  /* 0x0000400a6f007388 */ /* 0x0103e80000000400 */
[----:B---3--:R-:W-:Y:S01]  /*11c0*/  STS.U16 [R110+0x80], R11 ;  /* 0x0000800b6e007388 */ /* 0x008fe20000000400 */
[----:B-1----:R-:W-:-:S03]  /*11d0*/  VIADD R10, R25, 0x180 ;  /* 0x00000180190a7836 */ /* 0x002fc60000000000 */
[----:B-----5:R1:W-:Y:S02]  /*11e0*/  STS.U16 [R109+0xc0], R12 ;  /* 0x0000c00c6d007388 */ /* 0x0203e40000000400 */
[----:B------:R-:W-:Y:S02]  /*11f0*/  LEA.HI.SX32 R10, R10, R25, 0x1b ;  /* 0x000000190a0a7211 */ /* 0x000fe400078fdaff */
[----:B------:R-:W-:Y:S01]  /*1200*/  STS.U16 [R108+0x100], R13 ;  /* 0x0001000d6c007388 */ /* 0x000fe20000000400 */
[----:B-1----:R-:W-:-:S03]  /*1210*/  IADD3 R12, PT, PT, R25, 0x1a0, RZ ;  /* 0x000001a0190c7810 */ /* 0x002fc60007ffe0ff */
[----:B------:R1:W-:Y:S01]  /*1220*/  STS.U16 [R107+0x140], R14 ;  /* 0x0001400e6b007388 */ /* 0x0003e20000000400 */
[----:B------:R-:W-:-:S03]  /*1230*/  LEA.HI.SX32 R12, R12, R25, 0x1b ;  /* 0x000000190c0c7211 */ /* 0x000fc600078fdaff */
[----:B------:R-:W-:Y:S01]  /*1240*/  STS.U16 [R106+0x180], R15 ;  /* 0x0001800f6a007388 */ /* 0x000fe20000000400 */
[----:B-1----:R-:W-:-:S03]  /*1250*/  VIADD R14, R25, 0x1c0 ;  /* 0x000001c0190e7836 */ /* 0x002fc60000000000 */
[----:B------:R-:W-:Y:S01]  /*1260*/  STS.U16 [R105+0x1c0], R16 ;  /* 0x0001c01069007388 */ /* 0x000fe20000000400 */
[----:B------:R-:W-:Y:S02]  /*1270*/  LEA R100, R10, UR24, 0x1 ;  /* 0x000000180a647c11 */ /* 0x000fe4000f8e08ff */
[----:B------:R-:W-:Y:S01]  /*1280*/  LEA.HI.SX32 R14, R14, R25, 0x1b ;  /* 0x000000190e0e7211 */ /* 0x000fe200078fdaff */
        /* <DEDUP_REMOVED lines=10> */
[----:B------:R-:W-:-:S03]  /*1330*/  VIADD R12, R25, 0x3 ;  /* 0x00000003190c7836 */ /* 0x000fc60000000000 */
[----:B------:R-:W-:Y:S01]  /*1340*/  STS.U16 [R98+0x380], R23 ;  /* 0x0003801762007388 */ /* 0x000fe20000000400 */
[C---:B-1----:R-:W-:Y:S01]  /*1350*/  VIADD R18, R25.reuse, 0x6 ;  /* 0x0000000619127836 */ /* 0x042fe20000000000 */
[C---:B------:R-:W-:Y:S01]  /*1360*/  IADD3 R10, PT, PT, R25.reuse, 0x2, RZ ;  /* 0x00000002190a7810 */ /* 0x040fe20007ffe0ff */
[C---:B------:R-:W-:Y:S01]  /*1370*/  VIADD R30, R25.reuse, 0xc ;  /* 0x0000000c191e7836 */ /* 0x040fe20000000000 */
[----:B------:R1:W-:Y:S01]  /*1380*/  STS.U16 [R97+0x3c0], R24 ;  /* 0x0003c01861007388 */ /* 0x0003e20000000400 */
[C---:B------:R-:W-:Y:S01]  /*1390*/  VIADD R70, R25.reuse, 0xf ;  /* 0x0000000f19467836 */ /* 0x040fe20000000000 */
        /* <DEDUP_REMOVED lines=30> */
[----:B------:R-:W-:Y:S02]  /*1580*/  LEA R93, R12, UR24, 0x1 ;  /* 0x000000180c5d7c11 */ /* 0x000fe4000f8e08ff */
        /* <DEDUP_REMOVED lines=17> */
[----:B------:R-:W1:Y:S04]  /*16a0*/  LDS.U16 R34, [R96] ;  /* 0x0000000060227984 */ /* 0x000e680000000400 */
        /* <DEDUP_REMOVED lines=69> */
[----:B------:R-:W-:Y:S02]  /*1b00*/  PRMT R35, RZ, 0x7610, R35 ;  /* 0x00007610ff237816 */ /* 0x000fe40000000023 */
[----:B------:R-:W-:Y:S02]  /*1b10*/  PRMT R38, RZ, 0x7610, R38 ;  /* 0x00007610ff267816 */ /* 0x000fe40000000026 */
        /* <DEDUP_REMOVED lines=34> */
[----:B------:R-:W-:Y:S06]  /*1d40*/  BAR.SYNC.DEFER_BLOCKING 0x0 ;  /* 0x0000000000007b1d */ /* 0x000fec0000010000 */
[----:B------:R-:W4:Y:S01]  /*1d50*/  @!P0 LDG.E.U16 R35, desc[UR26][R2.64] ;  /* 0x0000001a02238981 */ /* 0x000f22000c1e1500 */
[----:B------:R-:W-:-:S02]  /*1d60*/  ISETP.NE.AND P0, PT, R36, RZ, PT ;  /* 0x000000ff2400720c */ /* 0x000fc40003f05270 */
[----:B------:R-:W-:-:S11]  /*1d70*/  PRMT R36, RZ, 0x7610, R36 ;  /* 0x00007610ff247816 */ /* 0x000fd60000000024 */
[----:B------:R-:W5:Y:S01]  /*1d80*/  @!P0 LDG.E.U16 R36, desc[UR26][R2.64+0x40] ;  /* 0x0000401a02248981 */ /* 0x000f62000c1e1500 */
[----:B------:R-:W-:Y:S02]  /*1d90*/  ISETP.NE.AND P0, PT, R37, RZ, PT ;  /* 0x000000ff2500720c */ /* 0x000fe40003f05270 */
[----:B------:R-:W-:-:S11]  /*1da0*/  PRMT R37, RZ, 0x7610, R37 ;  /* 0x00007610ff257816 */ /* 0x000fd60000000025 */
        /* <DEDUP_REMOVED lines=26> */
[----:B--2---:R-:W-:-:S03]  /*1f50*/  PRMT R69, RZ, 0x7610, R69 ;  /* 0x00007610ff457816 */ /* 0x004fc60000000045 */
[----:B------:R-:W2:Y:S04]  /*1f60*/  @!P4 LDG.E.U16 R67, desc[UR26][R2.64+0x340] ;  /* 0x0003401a0243c981 */ /* 0x000ea8000c1e1500 */
[----:B------:R-:W2:Y:S04]  /*1f70*/  @!P2 LDG.E.U16 R65, desc[UR26][R2.64+0x2c0] ;  /* 0x0002c01a0241a981 */ /* 0x000ea8000c1e1500 */
[----:B------:R-:W2:Y:S04]  /*1f80*/  @!P0 LDG.E.U16 R46, desc[UR26][R2.64+0x240] ;  /* 0x0002401a022e8981 */ /* 0x000ea8000c1e1500 */
[----:B------:R-:W2:Y:S04]  /*1f90*/  @!P5 LDG.E.U16 R68, desc[UR26][R2.64+0x380] ;  /* 0x0003801a0244d981 */ /* 0x000ea8000c1e1500 */
[----:B------:R-:W2:Y:S04]  /*1fa0*/  @!P6 LDG.E.U16 R69, desc[UR26][R2.64+0x3c0] ;  /* 0x0003c01a0245e981 */ /* 0x000ea8000c1e1500 */
        /* <DEDUP_REMOVED lines=32> */
[----:B---3--:R-:W3:Y:S04]  /*21b0*/  LDL.LU R76, [R1+0x104] ;  /* 0x00010400014c7983 */ /* 0x008ee80000300800 */
[----:B----4-:R-:W-:Y:S04]  /*21c0*/  STS.U16 [R112], R35 ;  /* 0x0000002370007388 */ /* 0x010fe80000000400 */
        /* <DEDUP_REMOVED lines=8> */
[----:B--2---:R-:W-:Y:S04]  /*2250*/  STS.U16 [R103+0x240], R46 ;  /* 0x0002402e67007388 */ /* 0x004fe80000000400 */
[----:B------:R-:W-:Y:S04]  /*2260*/  STS.U16 [R102+0x280], R47 ;  /* 0x0002802f66007388 */ /* 0x000fe80000000400 */
[----:B------:R-:W-:Y:S04]  /*2270*/  STS.U16 [R101+0x2c0], R65 ;  /* 0x0002c04165007388 */ /* 0x000fe80000000400 */
[----:B------:R-:W-:Y:S04]  /*2280*/  STS.U16 [R100+0x300], R66 ;  /* 0x0003004264007388 */ /* 0x000fe80000000400 */
[----:B------:R-:W-:Y:S04]  /*2290*/  STS.U16 [R99+0x340], R67 ;  /* 0x0003404363007388 */ /* 0x000fe80000000400 */
[----:B------:R-:W-:Y:S04]  /*22a0*/  STS.U16 [R98+0x380], R68 ;  /* 0x0003804462007388 */ /* 0x000fe80000000400 */
[----:B------:R-:W-:Y:S01]  /*22b0*/  STS.U16 [R97+0x3c0], R69 ;  /* 0x0003c04561007388 */ /* 0x000fe20000000400 */
[----:B------:R-:W-:-:S03]  /*22c0*/  NOP ;  /* 0x0000000000007918 */ /* 0x000fc60000000000 */
[----:B------:R-:W2:Y:S04]  /*22d0*/  LDS.U16 R2, [R96] ;  /* 0x0000000060027984 */ /* 0x000ea80000000400 */
[----:B------:R-:W4:Y:S04]  /*22e0*/  LDS.U16 R3, [R95+0x2] ;  /* 0x000002005f037984 */ /* 0x000f280000000400 */
[----:B------:R-:W5:Y:S04]  /*22f0*/  LDS.U16 R42, [R94+0x4] ;  /* 0x000004005e2a7984 */ /* 0x000f680000000400 */
[----:B------:R-:W0:Y:S04]  /*2300*/  LDS.U16 R43, [R93+0x6] ;  /* 0x000006005d2b7984 */ /* 0x000e280000000400 */
[----:B------:R-:W0:Y:S04]  /*2310*/  LDS.U16 R65, [R92+0x8] ;  /* 0x000008005c417984 */ /* 0x000e280000000400 */
[----:B------:R-:W0:Y:S04]  /*2320*/  LDS.U16 R66, [R91+0xa] ;  /* 0x00000a005b427984 */ /* 0x000e280000000400 */
[----:B------:R-:W0:Y:S04]  /*2330*/  LDS.U16 R67, [R90+0xc] ;  /* 0x00000c005a437984 */ /* 0x000e280000000400 */
[----:B------:R-:W0:Y:S04]  /*2340*/  LDS.U16 R68, [R89+0xe] ;  /* 0x00000e0059447984 */ /* 0x000e280000000400 */
[----:B------:R-:W3:Y:S04]  /*2350*/  LDS.U16 R69, [R88+0x10] ;  /* 0x0000100058457984 */ /* 0x000ee80000000400 */
[----:B------:R-:W3:Y:S01]  /*2360*/  LDS.U16 R70, [R87+0x12] ;  /* 0x0000120057467984 */ /* 0x000ee20000000400 */
[----:B-1----:R-:W-:-:S03]  /*2370*/  HADD2.F32 R34, -RZ, R34.H0_H0 ;  /* 0x20000022ff227230 */ /* 0x002fc60000004100 */
[----:B------:R-:W1:Y:S04]  /*2380*/  LDS.U16 R71, [R86+0x14] ;  /* 0x0000140056477984 */ /* 0x000e680000000400 */
[----:B------:R2:W-:Y:S04]  /*2390*/  LDS.U16 R75, [R80+0x1c] ;  /* 0x00001c00504b7984 */ /* 0x0005e80000000400 */
[----:B------:R-:W1:Y:S01]  /*23a0*/  LDS.U16 R72, [R85+0x16] ;  /* 0x0000160055487984 */ /* 0x000e620000000400 */
[----:B--2---:R-:W-:-:S03]  /*23b0*/  HADD2.F32 R80, -RZ, R2.H0_H0 ;  /* 0x20000002ff507230 */ /* 0x004fc60000004100 */
[----:B------:R-:W2:Y:S01]  /*23c0*/  LDS.U16 R73, [R84+0x18] ;  /* 0x0000180054497984 */ /* 0x000ea20000000400 */
[----:B------:R-:W-:-:S03]  /*23d0*/  HADD2.F32 R33, -RZ, R33.H0_H0 ;  /* 0x20000021ff217230 */ /* 0x000fc60000004100 */
[----:B------:R-:W2:Y:S01]  /*23e0*/  LDS.U16 R74, [R82+0x1a] ;  /* 0x00001a00524a7984 */ /* 0x000ea20000000400 */
[----:B----4-:R-:W-:-:S03]  /*23f0*/  HADD2.F32 R79, -RZ, R3.H0_H0 ;  /* 0x20000003ff4f7230 */ /* 0x010fc60000004100 */
[----:B------:R-:W4:Y:S01]  /*2400*/  LDS.U16 R2, [R81+0x1e] ;  /* 0x00001e0051027984 */ /* 0x000f220000000400 */
[----:B------:R-:W-:Y:S02]  /*2410*/  HADD2.F32 R32, -RZ, R32.H0_H0 ;  /* 0x20000020ff207230 */ /* 0x000fe40000004100 */
[----:B-----5:R-:W-:Y:S02]  /*2420*/  HADD2.F32 R78, -RZ, R42.H0_H0 ;  /* 0x2000002aff4e7230 */ /* 0x020fe40000004100 */
[----:B------:R-:W-:Y:S02]  /*2430*/  HADD2.F32 R31, -RZ, R31.H0_H0 ;  /* 0x2000001fff1f7230 */ /* 0x000fe40000004100 */
[----:B0-----:R-:W-:Y:S02]  /*2440*/  HADD2.F32 R43, -RZ, R43.H0_H0 ;  /* 0x2000002bff2b7230 */ /* 0x001fe40000004100 */
        /* <DEDUP_REMOVED lines=8> */
[----:B---3--:R-:W-:-:S04]  /*24d0*/  FFMA.FTZ R76, R80, R34, R76 ;  /* 0x00000022504c7223 */ /* 0x008fc8000001004c */
[----:B------:R-:W-:-:S04]  /*24e0*/  FFMA.FTZ R3, R79, R33, R76 ;  /* 0x000000214f037223 */ /* 0x000fc8000001004c */
[----:B------:R-:W-:-:S04]  /*24f0*/  FFMA.FTZ R42, R78, R32, R3 ;  /* 0x000000204e2a7223 */ /* 0x000fc80000010003 */
[----:B------:R-:W-:-:S04]  /*2500*/  FFMA.FTZ R3, R43, R31, R42 ;  /* 0x0000001f2b037223 */ /* 0x000fc8000001002a */
[----:B------:R-:W-:-:S04]  /*2510*/  FFMA.FTZ R42, R65, R30, R3 ;  /* 0x0000001e412a7223 */ /* 0x000fc80000010003 */
[----:B------:R-:W-:Y:S01]  /*2520*/  FFMA.FTZ R3, R66, R29, R42 ;  /* 0x0000001d42037223 */ /* 0x000fe2000001002a */
[----:B------:R-:W-:-:S03]  /*2530*/  HADD2.F32 R26, -RZ, R26.H0_H0 ;  /* 0x2000001aff1a7230 */ /* 0x000fc60000004100 */
[----:B------:R-:W-:Y:S01]  /*2540*/  FFMA.FTZ R42, R67, R28, R3 ;  /* 0x0000001c432a7223 */ /* 0x000fe20000010003 */
[----:B------:R-:W-:Y:S01]  /*2550*/  HADD2.F32 R69, -RZ, R69.H0_H0 ;  /* 0x20000045ff457230 */ /* 0x000fe20000004100 */
[----:B------:R-:W-:Y:S02]  /*2560*/  STL [R1+0x3c], R80 ;  /* 0x00003c5001007387 */ /* 0x000fe40000100800 */
[----:B------:R-:W-:Y:S01]  /*2570*/  FFMA.FTZ R3, R68, R27, R42 ;  /* 0x0000001b44037223 */ /* 0x000fe2000001002a */
[----:B------:R-:W-:Y:S01]  /*2580*/  HADD2.F32 R25, -RZ, R25.H0_H0 ;  /* 0x20000019ff197230 */ /* 0x000fe20000004100 */
[----:B------:R-:W-:Y:S01]  /*2590*/  STL [R1+0x38], R79 ;  /* 0x0000384f01007387 */ /* 0x000fe20000100800 */
[----:B------:R-:W-:Y:S02]  /*25a0*/  HADD2.F32 R70, -RZ, R70.H0_H0 ;  /* 0x20000046ff467230 */ /* 0x000fe40000004100 */
[----:B------:R-:W-:Y:S01]  /*25b0*/  FFMA.FTZ R42, R69, R26, R3 ;  /* 0x0000001a452a7223 */ /* 0x000fe20000010003 */
[----:B------:R-:W-:Y:S01]  /*25c0*/  STL [R1+0x34], R78 ;  /* 0x0000344e01007387 */ /* 0x000fe20000100800 */
[----:B-1----:R-:W-:-:S03]  /*25d0*/  HADD2.F32 R71, -RZ, R71.H0_H0 ;  /* 0x20000047ff477230 */ /* 0x002fc60000004100 */
[----:B------:R-:W-:Y:S01]  /*25e0*/  STL [R1+0x30], R43 ;  /* 0x0000302b01007387 */ /* 0x000fe20000100800 */
[----:B------:R-:W-:-:S03]  /*25f0*/  HADD2.F32 R24, -RZ, R24.H0_H0 ;  /* 0x20000018ff187230 */ /* 0x000fc60000004100 */
[----:B------:R-:W-:Y:S01]  /*2600*/  STL [R1+0x2c], R65 ;  /* 0x00002c4101007387 */ /* 0x000fe20000100800 */
[----:B------:R-:W-:Y:S02]  /*2610*/  HADD2.F32 R72, -RZ, R72.H0_H0 ;  /* 0x20000048ff487230 */ /* 0x000fe40000004100 */
[----:B------:R-:W-:Y:S01]  /*2620*/  FFMA.FTZ R3, R70, R25, R42 ;  /* 0x0000001946037223 */ /* 0x000fe2000001002a */
[----:B------:R-:W-:Y:S01]  /*2630*/  STL [R1+0x28], R66 ;  /* 0x0000284201007387 */ /* 0x000fe20000100800 */
[----:B--2---:R-:W-:-:S03]  /*2640*/  HADD2.F32 R73, -RZ, R73.H0_H0 ;  /* 0x20000049ff497230 */ /* 0x004fc60000004100 */
[----:B------:R-:W-:Y:S01]  /*2650*/  STL [R1+0x24], R67 ;  /* 0x0000244301007387 */ /* 0x000fe20000100800 */
[----:B------:R-:W-:-:S03]  /*2660*/  HADD2.F32 R74, -RZ, R74.H0_H0 ;  /* 0x2000004aff4a7230 */ /* 0x000fc60000004100 */
[----:B------:R-:W-:Y:S01]  /*2670*/  STL [R1+0x20], R68 ;  /* 0x0000204401007387 */ /* 0x000fe20000100800 */
[----:B------:R-:W-:-:S03]  /*2680*/  HADD2.F32 R75, -RZ, R75.H0_H0 ;  /* 0x2000004bff4b7230 */ /* 0x000fc60000004100 */
[----:B------:R-:W-:Y:S01]  /*2690*/  STL [R1+0x1c], R69 ;  /* 0x00001c4501007387 */ /* 0x000fe20000100800 */
[----:B----4-:R-:W-:Y:S02]  /*26a0*/  HADD2.F32 R77, -RZ, R2.H0_H0 ;  /* 0x20000002ff4d7230 */ /* 0x010fe40000004100 */
[----:B------:R-:W-:Y:S01]  /*26b0*/  FMUL.FTZ R42, R80, UR7 ;  /* 0x00000007502a7c20 */ /* 0x000fe20008410000 */
[----:B------:R-:W-:Y:S01]  /*26c0*/  STL [R1+0x18], R70 ;  /* 0x0000184601007387 */ /* 0x000fe20000100800 */
[----:B------:R-:W-:Y:S01]  /*26d0*/  FFMA.FTZ R2, R71, R24, R3 ;  /* 0x0000001847027223 */ /* 0x000fe20000010003 */
[----:B------:R-:W-:Y:S02]  /*26e0*/  FMUL.FTZ R3, R79, UR7 ;  /* 0x000000074f037c20 */ /* 0x000fe40008410000 */
[----:B------:R-:W-:Y:S01]  /*26f0*/  STL [R1+0x14], R71 ;  /* 0x0000144701007387 */ /* 0x000fe20000100800 */
[----:B------:R-:W-:-:S03]  /*2700*/  HADD2.F32 R23, -RZ, R23.H0_H0 ;  /* 0x20000017ff177230 */ /* 0x000fc60000004100 */
[----:B------:R-:W-:Y:S04]  /*2710*/  STL [R1+0x10], R72 ;  /* 0x0000104801007387 */ /* 0x000fe80000100800 */
[----:B------:R-:W-:Y:S04]  /*2720*/  STL [R1+0xc], R73 ;  /* 0x00000c4901007387 */ /* 0x000fe80000100800 */
[----:B------:R-:W-:Y:S01]  /*2730*/  STL [R1+0x8], R74 ;  /* 0x0000084a01007387 */ /* 0x000fe20000100800 */
[----:B------:R-:W-:-:S03]  /*2740*/  FMUL.FTZ R76, R78, UR7 ;  /* 0x000000074e4c7c20 */ /* 0x000fc60008410000 */
[----:B------:R-:W-:Y:S04]  /*2750*/  STL [R1+0x4], R75 ;  /* 0x0000044b01007387 */ /* 0x000fe80000100800 */
[----:B------:R-:W-:Y:S04]  /*2760*/  STL [R1], R77 ;  /* 0x0000004d01007387 */ /* 0x000fe80000100800 */
[----:B------:R0:W-:Y:S01]  /*2770*/  STL [R1+0x7c], R42 ;  /* 0x00007c2a01007387 */ /* 0x0001e20000100800 */
[----:B------:R-:W-:-:S03]  /*2780*/  HADD2.F32 R22, -RZ, R22.H0_H0 ;  /* 0x20000016ff167230 */ /* 0x000fc60000004100 */
[----:B------:R1:W-:Y:S01]  /*2790*/  STL [R1+0x78], R3 ;  /* 0x0000780301007387 */ /* 0x0003e20000100800 */
[----:B0-----:R-:W-:Y:S01]  /*27a0*/  FMUL.FTZ R42, R43, UR7 ;  /* 0x000000072b2a7c20 */ /* 0x001fe20008410000 */
[----:B-1----:R-:W-:Y:S01]  /*27b0*/  FFMA.FTZ R3, R72, R23, R2 ;  /* 0x0000001748037223 */ /* 0x002fe20000010002 */
[----:B------:R-:W-:Y:S01]  /*27c0*/  FMUL.FTZ R2, R65, UR7 ;  /* 0x0000000741027c20 */ /* 0x000fe20008410000 */
[----:B------:R-:W-:Y:S01]  /*27d0*/  STL [R1+0x74], R76 ;  /* 0x0000744c01007387 */ /* 0x000fe20000100800 */
[----:B------:R-:W-:-:S03]  /*27e0*/  FMUL.FTZ R43, R66, UR7 ;  /* 0x00000007422b7c20 */ /* 0x000fc60008410000 */
[----:B------:R0:W-:Y:S01]  /*27f0*/  STL [R1+0x70], R42 ;  /* 0x0000702a01007387 */ /* 0x0001e20000100800 */
[----:B------:R-:W-:-:S03]  /*2800*/  HADD2.F32 R21, -RZ, R21.H0_H0 ;  /* 0x20000015ff157230 */ /* 0x000fc60000004100 */
[----:B------:R1:W-:Y:S01]  /*2810*/  STL [R1+0x6c], R2 ;  /* 0x00006c0201007387 */ /* 0x0003e20000100800 */
[----:B0-----:R-:W-:-:S03]  /*2820*/  FMUL.FTZ R42, R67, UR7 ;  /* 0x00000007432a7c20 */ /* 0x001fc60008410000 */
[----:B------:R0:W-:Y:S01]  /*2830*/  STL [R1+0x68], R43 ;  /* 0x0000682b01007387 */ /* 0x0001e20000100800 */
[----:B-1----:R-:W-:Y:S01]  /*2840*/  FFMA.FTZ R2, R73, R22, R3 ;  /* 0x0000001649027223 */ /* 0x002fe20000010003 */
[----:B------:R-:W-:Y:S02]  /*2850*/  FMUL.FTZ R3, R68, UR7 ;  /* 0x0000000744037c20 */ /* 0x000fe40008410000 */
[----:B------:R1:W-:Y:S01]  /*2860*/  STL [R1+0x64], R42 ;  /* 0x0000642a01007387 */ /* 0x0003e20000100800 */
[----:B0-----:R-:W-:-:S03]  /*2870*/  FMUL.FTZ R43, R69, UR7 ;  /* 0x00000007452b7c20 */ /* 0x001fc60008410000 */
[----:B------:R0:W-:Y:S01]  /*2880*/  STL [R1+0x60], R3 ;  /* 0x0000600301007387 */ /* 0x0001e20000100800 */
[----:B-1----:R-:W-:Y:S01]  /*2890*/  FMUL.FTZ R42, R70, UR7 ;  /* 0x00000007462a7c20 */ /* 0x002fe20008410000 */
[----:B------:R-:W-:Y:S02]  /*28a0*/  HADD2.F32 R20, -RZ, R20.H0_H0 ;  /* 0x20000014ff147230 */ /* 0x000fe40000004100 */
[----:B------:R1:W-:Y:S01]  /*28b0*/  STL [R1+0x5c], R43 ;  /* 0x00005c2b01007387 */ /* 0x0003e20000100800 */
[----:B0-----:R-:W-:Y:S01]  /*28c0*/  FFMA.FTZ R3, R74, R21, R2 ;  /* 0x000000154a037223 */ /* 0x001fe20000010002 */
[----:B------:R-:W-:Y:S02]  /*28d0*/  FMUL.FTZ R2, R71, UR7 ;  /* 0x0000000747027c20 */ /* 0x000fe40008410000 */
[----:B------:R0:W-:Y:S01]  /*28e0*/  STL [R1+0x58], R42 ;  /* 0x0000582a01007387 */ /* 0x0001e20000100800 */
[----:B------:R-:W-:Y:S02]  /*28f0*/  HADD2.F32 R19, -RZ, R19.H0_H0 ;  /* 0x20000013ff137230 */ /* 0x000fe40000004100 */
[----:B-1----:R-:W-:Y:S01]  /*2900*/  FMUL.FTZ R43, R72, UR7 ;  /* 0x00000007482b7c20 */ /* 0x002fe20008410000 */
        /* <DEDUP_REMOVED lines=21> */
[----:B------:R-:W-:-:S02]  /*2a60*/  CS2R R36, SRZ ;  /* 0x0000000000247805 */ /* 0x000fc4000001ff00 */
[----:B------:R-:W-:Y:S01]  /*2a70*/  MOV R35, RZ ;  /* 0x000000ff00237202 */ /* 0x000fe20000000f00 */
[----:B------:R-:W-:Y:S06]  /*2a80*/  BAR.SYNC.DEFER_BLOCKING 0x0 ;  /* 0x0000000000007b1d */ /* 0x000fec0000010000 */
[----:B0-----:R-:W-:Y:S05]  /*2a90*/  BRA.U !UP0, `(.L_x_765) ;  /* 0x0000004508887547 */ /* 0x001fea000b800000 */
[----:B------:R-:W0:Y:S01]  /*2aa0*/  S2UR UR21, SR_CTAID.Y ;  /* 0x00000000001579c3 */ /* 0x000e220000002600 */
[----:B------:R-:W-:Y:S01]  /*2ab0*/  UIMAD UR23, UR10, -0x800, UR22 ;  /* 0xfffff8000a1778a4 */ /* 0x000fe2000f8e0216 */
[----:B------:R-:W-:Y:S01]  /*2ac0*/  HADD2.F32 R43, -RZ, R18.H0_H0 ;  /* 0x20000012ff2b7230 */ /* 0x000fe20000004100 */
[----:B------:R-:W0:Y:S01]  /*2ad0*/  LDCU.64 UR24, c[0x0][0x3a0] ;  /* 0x00007400ff1877ac */ /* 0x000e220008000a00 */
[----:B------:R-:W1:Y:S01]  /*2ae0*/  S2R R18, SR_TID.X ;  /* 0x0000000000127919 */ /* 0x000e620000002100 */
[----:B------:R-:W-:Y:S01]  /*2af0*/  HADD2.F32 R10, -RZ, R10.H0_H0 ;  /* 0x2000000aff0a7230 */ /* 0x000fe20000004100 */
[----:B------:R-:W-:Y:S01]  /*2b00*/  LOP3.LUT R0, R0, 0xfffffffb, RZ, 0xc0, !PT ;  /* 0xfffffffb00007812 */ /* 0x000fe200078ec0ff */
[----:B------:R-:W-:Y:S01]  /*2b10*/  UIADD3 UR23, UPT, UPT, UR23, 0x800, URZ ;  /* 0x0000080017177890 */ /* 0x000fe2000fffe0ff */
[----:B------:R-:W-:Y:S01]  /*2b20*/  HADD2.F32 R11, -RZ, R11.H0_H0 ;  /* 0x2000000bff0b7230 */ /* 0x000fe20000004100 */
[----:B------:R-:W-:Y:S01]  /*2b30*/  UISETP.NE.AND UP0, UPT, UR10, 0x1, UPT ;  /* 0x000000010a00788c */ /* 0x000fe2000bf05270 */
[----:B------:R-:W-:Y:S01]  /*2b40*/  HADD2.F32 R12, -RZ, R12.H0_H0 ;  /* 0x2000000cff0c7230 */ /* 0x000fe20000004100 */
[----:B------:R-:W2:Y:S01]  /*2b50*/  LDCU UR47, c[0x0][0x394] ;  /* 0x00007280ff2f77ac */ /* 0x000ea20008000800 */
[----:B------:R-:W-:Y:S01]  /*2b60*/  HADD2.F32 R9, -RZ, R9.H0_H0 ;  /* 0x20000009ff097230 */ /* 0x000fe20000004100 */
[----:B------:R-:W-:Y:S01]  /*2b70*/  ISETP.GE.AND P0, PT, R64, UR23, PT ;  /* 0x0000001740007c0c */ /* 0x000fe2000bf06270 */
[----:B------:R-:W-:Y:S01]  /*2b80*/  HADD2.F32 R2, -RZ, R14.H0_H0 ;  /* 0x2000000eff027230 */ /* 0x000fe20000004100 */
[----:B------:R-:W-:Y:S01]  /*2b90*/  PLOP3.LUT P1, PT, PT, PT, UP0, 0x80, 0x8 ;  /* 0x000000000008781c */ /* 0x000fe20003f2f008 */
[----:B------:R-:W-:-:S02]  /*2ba0*/  HADD2.F32 R3, -RZ, R15.H0_H0 ;  /* 0x2000000fff037230 */ /* 0x000fc40000004100 */
[----:B------:R-:W-:Y:S01]  /*2bb0*/  FADD.FTZ R15, R11, UR6 ;  /* 0x000000060b0f7e21 */ /* 0x000fe20008010000 */
[----:B------:R-:W-:Y:S01]  /*2bc0*/  HADD2.F32 R13, -RZ, R13.H0_H0 ;  /* 0x2000000dff0d7230 */ /* 0x000fe20000004100 */
[----:B------:R-:W-:Y:S01]  /*2bd0*/  ISETP.EQ.AND P1, PT, R4, RZ, P1 ;  /* 0x000000ff0400720c */ /* 0x000fe20000f22270 */
[----:B------:R-:W-:Y:S02]  /*2be0*/  HADD2.F32 R4, -RZ, R16.H0_H0 ;  /* 0x20000010ff047230 */ /* 0x000fe40000004100 */
[----:B------:R-:W-:Y:S01]  /*2bf0*/  FADD.FTZ R16, R10, UR6 ;  /* 0x000000060a107e21 */ /* 0x000fe20008010000 */
[----:B------:R-:W-:Y:S02]  /*2c00*/  HADD2.F32 R42, -RZ, R17.H0_H0 ;  /* 0x20000011ff2a7230 */ /* 0x000fe40000004100 */
[----:B------:R-:W-:Y:S01]  /*2c10*/  FADD.FTZ R14, R12, UR6 ;  /* 0x000000060c0e7e21 */ /* 0x000fe20008010000 */
[----:B------:R-:W-:Y:S01]  /*2c20*/  HADD2.F32 R40, -RZ, R40.H0_H0 ;  /* 0x20000028ff287230 */ /* 0x000fe20000004100 */
[----:B0-----:R-:W-:Y:S01]  /*2c30*/  UIMAD.WIDE.U32 UR12, UR21, UR24, URZ ;  /* 0x00000018150c72a5 */ /* 0x001fe2000f8e00ff */
        /* <DEDUP_REMOVED lines=10> */
[----:B------:R-:W-:Y:S02]  /*2ce0*/  IMAD.MOV.U32 R48, RZ, RZ, RZ ;  /* 0x000000ffff307224 */ /* 0x000fe400078e00ff */
[----:B------:R-:W-:Y:S01]  /*2cf0*/  FADD.FTZ R9, R42, UR6 ;  /* 0x000000062a097e21 */ /* 0x000fe20008010000 */
[----:B------:R-:W-:Y:S01]  /*2d00*/  FADD.FTZ R8, R43, UR6 ;  /* 0x000000062b087e21 */ /* 0x000fe20008010000 */
[----:B------:R-:W-:Y:S01]  /*2d10*/  FADD.FTZ R7, R40, UR6 ;  /* 0x0000000628077e21 */ /* 0x000fe20008010000 */
[----:B------:R-:W-:Y:S01]  /*2d20*/  FADD.FTZ R6, R41, UR6 ;  /* 0x0000000629067e21 */ /* 0x000fe20008010000 */
[----:B------:R-:W-:Y:S01]  /*2d30*/  @P0 LOP3.LUT R0, R0, 0x4, RZ, 0xfc, !PT ;  /* 0x0000000400000812 */ /* 0x000fe200078efcff */
[----:B------:R-:W-:Y:S01]  /*2d40*/  FADD.FTZ R5, R5, UR6 ;  /* 0x0000000605057e21 */ /* 0x000fe20008010000 */
[----:B------:R-:W-:Y:S01]  /*2d50*/  FADD.FTZ R4, R49, UR6 ;  /* 0x0000000631047e21 */ /* 0x000fe20008010000 */
[----:B------:R-:W-:Y:S01]  /*2d60*/  FADD.FTZ R3, R50, UR6 ;  /* 0x0000000632037e21 */ /* 0x000fe20008010000 */
[----:B------:R-:W-:Y:S01]  /*2d70*/  FADD.FTZ R2, R51, UR6 ;  /* 0x0000000633027e21 */ /* 0x000fe20008010000 */
[----:B------:R-:W-:Y:S01]  /*2d80*/  UIMAD UR21, UR21, UR25, UR13 ;  /* 0x00000019151572a4 */ /* 0x000fe2000f8e020d */
[----:B------:R-:W0:Y:S01]  /*2d90*/  LDCU UR48, c[0x0][0x38c] ;  /* 0x00007180ff3077ac */ /* 0x000e220008000800 */
[----:B------:R-:W3:Y:S01]  /*2da0*/  LDCU UR22, c[0x0][0x388] ;  /* 0x00007100ff1677ac */ /* 0x000ee20008000800 */
[----:B------:R-:W4:Y:S01]  /*2db0*/  LDCU.64 UR28, c[0x0][0x3a8] ;  /* 0x00007500ff1c77ac */ /* 0x000f220008000a00 */
[----:B------:R-:W0:Y:S01]  /*2dc0*/  LDCU.64 UR30, c[0x0][0x440] ;  /* 0x00008800ff1e77ac */ /* 0x000e220008000a00 */
[----:B------:R-:W0:Y:S01]  /*2dd0*/  LDCU.64 UR32, c[0x0][0x3c0] ;  /* 0x00007800ff2077ac */ /* 0x000e220008000a00 */
[----:B------:R-:W0:Y:S01]  /*2de0*/  LDCU.64 UR34, c[0x0][0x450] ;  /* 0x00008a00ff2277ac */ /* 0x000e220008000a00 */
[----:B------:R-:W0:Y:S01]  /*2df0*/  LDCU.64 UR36, c[0x0][0x3e0] ;  /* 0x00007c00ff2477ac */ /* 0x000e220008000a00 */
[----:B------:R-:W0:Y:S01]  /*2e00*/  LDCU.64 UR38, c[0x0][0x3d8] ;  /* 0x00007b00ff2677ac */ /* 0x000e220008000a00 */
[----:B------:R-:W0:Y:S01]  /*2e10*/  LDCU.64 UR40, c[0x0][0x4c0] ;  /* 0x00009800ff2877ac */ /* 0x000e220008000a00 */
[----:B------:R-:W0:Y:S01]  /*2e20*/  LDCU.64 UR42, c[0x0][0x4d0] ;  /* 0x00009a00ff2a77ac */ /* 0x000e220008000a00 */
[----:B------:R-:W0:Y:S01]  /*2e30*/  LDCU.64 UR44, c[0x0][0x538] ;  /* 0x0000a700ff2c77ac */ /* 0x000e220008000a00 */
[----:B-12---:R-:W-:-:S05]  /*2e40*/  UMOV UR8, URZ ;  /* 0x000000ff00087c82 */ /* 0x006fca0008000000 */
.L_x_810:
[----:B0-----:R-:W-:Y:S01]  /*2e50*/  MOV R43, UR32 ;  /* 0x00000020002b7c02 */ /* 0x001fe20008000f00 */
[----:B------:R-:W-:Y:S02]  /*2e60*/  HFMA2 R41, -RZ, RZ, 0, 0 ;  /* 0x00000000ff297431 */ /* 0x000fe400000001ff */
[----:B------:R-:W-:Y:S01]  /*2e70*/  IMAD.MOV.U32 R40, RZ, RZ, R64 ;  /* 0x000000ffff287224 */ /* 0x000fe200078e0040 */
[----:B------:R-:W-:Y:S01]  /*2e80*/  MOV R49, UR33 ;  /* 0x0000002100317c02 */ /* 0x000fe20008000f00 */
[----:B------:R-:W2:Y:S02]  /*2e90*/  LDL R80, [R1+0xfc] ;  /* 0x0000fc0001507983 */ /* 0x000ea40000100800 */
[----:B------:R-:W-:Y:S01]  /*2ea0*/  IMAD.WIDE.U32 R42, R43, UR8, R40 ;  /* 0x000000082b2a7c25 */ /* 0x000fe2000f8e0028 */
[----:B------:R-:W-:Y:S01]  /*2eb0*/  LOP3.LUT P6, RZ, R0, 0x4, RZ, 0xc0, !PT ;  /* 0x0000000400ff7812 */ /* 0x000fe200078cc0ff */
[----:B------:R-:W5:Y:S01]  /*2ec0*/  LDL R79, [R1+0xf8] ;  /* 0x0000f800014f7983 */ /* 0x000f620000100800 */
[C---:B------:R-:W-:Y:S01]  /*2ed0*/  LOP3.LUT R50, R64.reuse, 0x1c0, RZ, 0xfc, !PT ;  /* 0x000001c040327812 */ /* 0x040fe200078efcff */
[----:B------:R-:W-:Y:S01]  /*2ee0*/  IMAD R41, R49, UR8, R43 ;  /* 0x0000000831297c24 */ /* 0x000fe2000f8e022b */
[----:B------:R-:W-:Y:S01]  /*2ef0*/  LOP3.LUT R63, R64, 0x20, RZ, 0xfc, !PT ;  /* 0x00000020403f7812 */ /* 0x000fe200078efcff */
[----:B------:R-:W3:Y:S01]  /*2f00*/  LDL R78, [R1+0xf4] ;  /* 0x0000f400014e7983 */ /* 0x000ee20000100800 */
[----:B------:R-:W-:-:S02]  /*2f10*/  LEA R40, P0, R42, UR19, 0x1 ;  /* 0x000000132a287c11 */ /* 0x000fc4000f8008ff */
[C---:B------:R-:W-:Y:S01]  /*2f20*/  LOP3.LUT R62, R64.reuse, 0x40, RZ, 0xfc, !PT ;  /* 0x00000040403e7812 */ /* 0x040fe200078efcff */
[----:B------:R-:W3:Y:S01]  /*2f30*/  LDL R77, [R1+0xf0] ;  /* 0x0000f000014d7983 */ /* 0x000ee20000100800 */
[----:B------:R-:W-:Y:S02]  /*2f40*/  LOP3.LUT R60, R64, 0x80, RZ, 0xfc, !PT ;  /* 0x00000080403c7812 */ /* 0x000fe400078efcff */
[----:B------:R-:W-:Y:S01]  /*2f50*/  ISETP.GE.AND P4, PT, R50, UR23, PT ;  /* 0x0000001732007c0c */ /* 0x000fe2000bf86270 */
[----:B------:R-:W3:Y:S01]  /*2f60*/  LDL R88, [R1+0xec] ;  /* 0x0000ec0001587983 */ /* 0x000ee20000100800 */
[----:B------:R-:W-:Y:S02]  /*2f70*/  ISETP.GE.AND P5, PT, R63, UR23, PT ;  /* 0x000000173f007c0c */ /* 0x000fe4000bfa6270 */
[----:B------:R-:W-:Y:S01]  /*2f80*/  LEA.HI.X R41, R42, UR20, R41, 0x1, P0 ;  /* 0x000000142a297c11 */ /* 0x000fe200080f0c29 */
[----:B------:R-:W3:Y:S01]  /*2f90*/  LDL R87, [R1+0xe8] ;  /* 0x0000e80001577983 */ /* 0x000ee20000100800 */
[----:B------:R-:W-:-:S02]  /*2fa0*/  LOP3.LUT R61, R64, 0x60, RZ, 0xfc, !PT ;  /* 0x00000060403d7812 */ /* 0x000fc400078efcff */
[----:B------:R-:W-:Y:S01]  /*2fb0*/  ISETP.GE.AND P0, PT, R62, UR23, PT ;  /* 0x000000173e007c0c */ /* 0x000fe2000bf06270 */
[----:B------:R-:W4:Y:S01]  /*2fc0*/  @!P6 LDG.E.U16 R49, desc[UR26][R40.64] ;  /* 0x0000001a2831e981 */ /* 0x000f22000c1e1500 */
[----:B------:R-:W-:Y:S02]  /*2fd0*/  ISETP.GE.AND P3, PT, R60, UR23, PT ;  /* 0x000000173c007c0c */ /* 0x000fe4000bf66270 */
[----:B------:R-:W-:Y:S01]  /*2fe0*/  ISETP.GE.AND P2, PT, R61, UR23, PT ;  /* 0x000000173d007c0c */ /* 0x000fe2000bf46270 */
[----:B------:R-:W2:Y:S04]  /*2ff0*/  @!P4 LDG.E.U16 R70, desc[UR26][R40.64+0x380] ;  /* 0x0003801a2846c981 */ /* 0x000ea8000c1e1500 */
[----:B------:R-:W5:Y:S04]  /*3000*/  @!P5 LDG.E.U16 R66, desc[UR26][R40.64+0x40] ;  /* 0x0000401a2842d981 */ /* 0x000f68000c1e1500 */
[----:B-1----:R-:W3:Y:S04]  /*3010*/  @!P0 LDG.E.U16 R65, desc[UR26][R40.64+0x80] ;  /* 0x0000801a28418981 */ /* 0x002ee8000c1e1500 */
[----:B------:R-:W3:Y:S04]  /*3020*/  @!P3 LDG.E.U16 R68, desc[UR26][R40.64+0x100] ;  /* 0x0001001a2844b981 */ /* 0x000ee8000c1e1500 */
[----:B------:R-:W3:Y:S01]  /*3030*/  @!P2 LDG.E.U16 R67, desc[UR26][R40.64+0xc0] ;  /* 0x0000c01a2843a981 */ /* 0x000ee2000c1e1500 */
[----:B------:R-:W-:-:S02]  /*3040*/  @!P4 SHF.L.U32 R43, R18, 0x4, RZ ;  /* 0x00000004122bc819 */ /* 0x000fc400000006ff */
[C---:B------:R-:W-:Y:S01]  /*3050*/  LOP3.LUT R58, R64.reuse, 0xc0, RZ, 0xfc, !PT ;  /* 0x000000c0403a7812 */ /* 0x040fe200078efcff */
[----:B------:R-:W3:Y:S01]  /*3060*/  LDL R86, [R1+0xe4] ;  /* 0x0000e40001567983 */ /* 0x000ee20000100800 */
[----:B------:R-:W-:Y:S02]  /*3070*/  @!P4 LOP3.LUT R69, R43, 0x3e00, RZ, 0xc0, !PT ;  /* 0x00003e002b45c812 */ /* 0x000fe400078ec0ff */
[----:B------:R-:W-:Y:S02]  /*3080*/  CS2R R42, SRZ ;  /* 0x00000000002a7805 */ /* 0x000fe4000001ff00 */
[C---:B------:R-:W-:Y:S01]  /*3090*/  LOP3.LUT R59, R64.reuse, 0xa0, RZ, 0xfc, !PT ;  /* 0x000000a0403b7812 */ /* 0x040fe200078efcff */
[----:B------:R-:W3:Y:S01]  /*30a0*/  LDL R85, [R1+0xe0] ;  /* 0x0000e00001557983 */ /* 0x000ee20000100800 */
[C---:B------:R-:W-:Y:S02]  /*30b0*/  LOP3.LUT R57, R64.reuse, 0xe0, RZ, 0xfc, !PT ;  /* 0x000000e040397812 */ /* 0x040fe400078efcff */
[C---:B------:R-:W-:Y:S01]  /*30c0*/  LOP3.LUT R56, R64.reuse, 0x100, RZ, 0xfc, !PT ;  /* 0x0000010040387812 */ /* 0x040fe200078efcff */
[----:B------:R-:W3:Y:S01]  /*30d0*/  LDL R84, [R1+0xdc] ;  /* 0x0000dc0001547983 */ /* 0x000ee20000100800 */
[----:B------:R-:W-:-:S02]  /*30e0*/  LOP3.LUT R55, R64, 0x120, RZ, 0xfc, !PT ;  /* 0x0000012040377812 */ /* 0x000fc400078efcff */
[C---:B------:R-:W-:Y:S01]  /*30f0*/  LOP3.LUT R54, R64.reuse, 0x140, RZ, 0xfc, !PT ;  /* 0x0000014040367812 */ /* 0x040fe200078efcff */
[----:B------:R-:W3:Y:S01]  /*3100*/  LDL R83, [R1+0xd8] ;  /* 0x0000d80001537983 */ /* 0x000ee20000100800 */
[C---:B------:R-:W-:Y:S02]  /*3110*/  LOP3.LUT R53, R64.reuse, 0x160, RZ, 0xfc, !PT ;  /* 0x0000016040357812 */ /* 0x040fe400078efcff */
[C---:B------:R-:W-:Y:S01]  /*3120*/  LOP3.LUT R52, R64.reuse, 0x180, RZ, 0xfc, !PT ;  /* 0x0000018040347812 */ /* 0x040fe200078efcff */
[----:B------:R-:W3:Y:S01]  /*3130*/  LDL R82, [R1+0xd4] ;  /* 0x0000d40001527983 */ /* 0x000ee20000100800 */
[----:B------:R-:W-:Y:S02]  /*3140*/  LOP3.LUT R51, R64, 0x1a0, RZ, 0xfc, !PT ;  /* 0x000001a040337812 */ /* 0x000fe400078efcff */
[----:B------:R-:W-:Y:S01]  /*3150*/  @!P4 LOP3.LUT R64, R69, 0x1f, R18, 0xf8, !PT ;  /* 0x0000001f4540c812 */ /* 0x000fe200078ef812 */
[----:B------:R-:W-:Y:S01]  /*3160*/  IMAD.MOV.U32 R18, RZ, RZ, RZ ;  /* 0x000000ffff127224 */ /* 0x000fe200078e00ff */
[----:B------:R-:W-:Y:S01]  /*3170*/  UMOV UR24, UR12 ;  /* 0x0000000c00187c82 */ /* 0x000fe20008000000 */
[----:B------:R-:W-:Y:S01]  /*3180*/  UMOV UR25, UR21 ;  /* 0x0000001500197c82 */ /* 0x000fe20008000000 */
[----:B------:R-:W3:Y:S04]  /*3190*/  LDL R81, [R1+0xd0] ;  /* 0x0000d00001517983 */ /* 0x000ee80000100800 */
[----:B------:R-:W3:Y:S04]  /*31a0*/  LDL R94, [R1+0x3c] ;  /* 0x00003c00015e7983 */ /* 0x000ee80000100800 */
[----:B------:R-:W3:Y:S04]  /*31b0*/  LDL R93, [R1+0x38] ;  /* 0x00003800015d7983 */ /* 0x000ee80000100800 */
[----:B------:R-:W3:Y:S04]  /*31c0*/  LDL R92, [R1+0x34] ;  /* 0x00003400015c7983 */ /* 0x000ee80000100800 */
[----:B------:R-:W3:Y:S04]  /*31d0*/  LDL R91, [R1+0x30] ;  /* 0x00003000015b7983 */ /* 0x000ee80000100800 */
[----:B------:R-:W3:Y:S04]  /*31e0*/  LDL R90, [R1+0x2c] ;  /* 0x00002c00015a7983 */ /* 0x000ee80000100800 */
[----:B------:R-:W3:Y:S01]  /*31f0*/  LDL R89, [R1+0x28] ;  /* 0x0000280001597983 */ /* 0x000ee20000100800 */
[----:B----4-:R-:W-:-:S02]  /*3200*/  @!P6 PRMT R43, R49, 0x5410, RZ ;  /* 0x00005410312be816 */ /* 0x010fc400000000ff */
[----:B--2---:R-:W-:Y:S02]  /*3210*/  @!P4 PRMT R42, R70, 0x5410, RZ ;  /* 0x00005410462ac816 */ /* 0x004fe400000000ff */
[----:B------:R-:W-:Y:S02]  /*3220*/  ISETP.GE.AND P4, PT, R58, UR23, PT ;  /* 0x000000173a007c0c */ /* 0x000fe4000bf86270 */
[----:B-----5:R-:W-:Y:S02]  /*3230*/  @!P5 PRMT R43, R43, 0x5410, R66 ;  /* 0x000054102b2bd816 */ /* 0x020fe40000000042 */
[----:B------:R-:W-:Y:S02]  /*3240*/  MOV R66, RZ ;  /* 0x000000ff00427202 */ /* 0x000fe40000000f00 */
[----:B---3--:R-:W-:Y:S02]  /*3250*/  @!P0 PRMT R18, R65, 0x5410, RZ ;  /* 0x0000541041128816 */ /* 0x008fe400000000ff */
[----:B------:R-:W-:-:S02]  /*3260*/  ISETP.GE.AND P5, PT, R59, UR23, PT ;  /* 0x000000173b007c0c */ /* 0x000fc4000bfa6270 */
[----:B------:R-:W-:Y:S02]  /*3270*/  @!P3 PRMT R66, R68, 0x5410, RZ ;  /* 0x000054104442b816 */ /* 0x000fe400000000ff */
[----:B------:R-:W-:Y:S02]  /*3280*/  ISETP.GE.AND P3, PT, R56, UR23, PT ;  /* 0x0000001738007c0c */ /* 0x000fe4000bf66270 */
[----:B------:R-:W-:Y:S02]  /*3290*/  @!P2 PRMT R18, R18, 0x5410, R67 ;  /* 0x000054101212a816 */ /* 0x000fe40000000043 */
[----:B------:R-:W-:Y:S01]  /*32a0*/  ISETP.GE.AND P0, PT, R57, UR23, PT ;  /* 0x0000001739007c0c */ /* 0x000fe2000bf06270 */
[----:B------:R-:W2:Y:S01]  /*32b0*/  @!P4 LDG.E.U16 R67, desc[UR26][R40.64+0x180] ;  /* 0x0001801a2843c981 */ /* 0x000ea2000c1e1500 */
[----:B------:R-:W-:-:S03]  /*32c0*/  ISETP.GE.AND P2, PT, R55, UR23, PT ;  /* 0x0000001737007c0c */ /* 0x000fc6000bf46270 */
[----:B------:R-:W3:Y:S04]  /*32d0*/  @!P5 LDG.E.U16 R49, desc[UR26][R40.64+0x140] ;  /* 0x0001401a2831d981 */ /* 0x000ee8000c1e1500 */
[----:B------:R-:W4:Y:S04]  /*32e0*/  @!P3 LDG.E.U16 R69, desc[UR26][R40.64+0x200] ;  /* 0x0002001a2845b981 */ /* 0x000f28000c1e1500 */
[----:B------:R-:W5:Y:S04]  /*32f0*/  @!P0 LDG.E.U16 R68, desc[UR26][R40.64+0x1c0] ;  /* 0x0001c01a28448981 */ /* 0x000f68000c1e1500 */
[----:B------:R-:W5:Y:S01]  /*3300*/  @!P2 LDG.E.U16 R70, desc[UR26][R40.64+0x240] ;  /* 0x0002401a2846a981 */ /* 0x000f62000c1e1500 */
[----:B------:R-:W-:Y:S01]  /*3310*/  HFMA2 R65, -RZ, RZ, 0, 0 ;  /* 0x00000000ff417431 */ /* 0x000fe200000001ff */
[----:B------:R-:W-:-:S04]  /*3320*/  UIMAD.WIDE.U32 UR24, UR8, UR28, UR24 ;  /* 0x0000001c081872a5 */ /* 0x000fc8000f8e0018 */
[----:B------:R-:W-:Y:S02]  /*3330*/  UIMAD UR25, UR8, UR29, UR25 ;  /* 0x0000001d081972a4 */ /* 0x000fe4000f8e0219 */
[----:B------:R-:W-:-:S04]  /*3340*/  ULEA UR46, UP0, UR24, UR30, 0x2 ;  /* 0x0000001e182e7291 */ /* 0x000fc8000f8010ff */
[----:B------:R-:W-:Y:S01]  /*3350*/  ULEA.HI.X UR24, UR24, UR31, UR25, 0x2, UP0 ;  /* 0x0000001f18187291 */ /* 0x000fe200080f1419 */
[----:B------:R0:W-:Y:S04]  /*3360*/  STS.U16 [R80], R43 ;  /* 0x0000002b50007388 */ /* 0x0001e80000000400 */
[----:B0-----:R-:W5:Y:S01]  /*3370*/  LDL R80, [R1+0xcc] ;  /* 0x0000cc0001507983 */ /* 0x001f620000100800 */
[----:B--2---:R-:W-:Y:S01]  /*3380*/  @!P4 PRMT R65, R67, 0x5410, RZ ;  /* 0x000054104341c816 */ /* 0x004fe200000000ff */
[----:B------:R-:W-:Y:S01]  /*3390*/  IMAD.MOV.U32 R67, RZ, RZ, RZ ;  /* 0x000000ffff437224 */ /* 0x000fe200078e00ff */
[----:B---3--:R-:W-:Y:S02]  /*33a0*/  @!P5 PRMT R66, R66, 0x5410, R49 ;  /* 0x000054104242d816 */ /* 0x008fe40000000031 */
[----:B------:R-:W-:-:S02]  /*33b0*/  LOP3.LUT R49, R64, 0x1e0, RZ, 0xfc, !PT ;  /* 0x000001e040317812 */ /* 0x000fc400078efcff */
[----:B----4-:R-:W-:Y:S02]  /*33c0*/  @!P3 PRMT R67, R69, 0x5410, RZ ;  /* 0x000054104543b816 */ /* 0x010fe400000000ff */
[----:B------:R-:W-:Y:S02]  /*33d0*/  ISETP.GE.AND P5, PT, R54, UR23, PT ;  /* 0x0000001736007c0c */ /* 0x000fe4000bfa6270 */
[----:B-----5:R-:W-:Y:S02]  /*33e0*/  @!P0 PRMT R65, R65, 0x5410, R68 ;  /* 0x0000541041418816 */ /* 0x020fe40000000044 */
[----:B------:R-:W-:Y:S02]  /*33f0*/  ISETP.GE.AND P4, PT, R53, UR23, PT ;  /* 0x0000001735007c0c */ /* 0x000fe4000bf86270 */
[----:B------:R-:W-:Y:S02]  /*3400*/  @!P2 PRMT R67, R67, 0x5410, R70 ;  /* 0x000054104343a816 */ /* 0x000fe40000000046 */
[----:B------:R-:W-:-:S02]  /*3410*/  ISETP.GE.AND P0, PT, R52, UR23, PT ;  /* 0x0000001734007c0c */ /* 0x000fc4000bf06270 */
[----:B------:R-:W-:Y:S02]  /*3420*/  ISETP.GE.AND P2, PT, R51, UR23, PT ;  /* 0x0000001733007c0c */ /* 0x000fe4000bf46270 */
[----:B------:R-:W-:Y:S01]  /*3430*/  ISETP.GE.AND P3, PT, R49, UR23, PT ;  /* 0x0000001731007c0c */ /* 0x000fe2000bf66270 */
[----:B------:R-:W2:Y:S04]  /*3440*/  @!P5 LDG.E.U16 R76, desc[UR26][R40.64+0x280] ;  /* 0x0002801a284cd981 */ /* 0x000ea8000c1e1500 */
[----:B------:R-:W3:Y:S04]  /*3450*/  @!P4 LDG.E.U16 R69, desc[UR26][R40.64+0x2c0] ;  /* 0x0002c01a2845c981 */ /* 0x000ee8000c1e1500 */
[----:B------:R-:W4:Y:S04]  /*3460*/  @!P0 LDG.E.U16 R70, desc[UR26][R40.64+0x300] ;  /* 0x0003001a28468981 */ /* 0x000f28000c1e1500 */
[----:B------:R-:W5:Y:S04]  /*3470*/  @!P2 LDG.E.U16 R72, desc[UR26][R40.64+0x340] ;  /* 0x0003401a2848a981 */ /* 0x000f68000c1e1500 */
[----:B------:R0:W2:Y:S02]  /*3480*/  @!P3 LDG.E.U16 R71, desc[UR26][R40.64+0x3c0] ;  /* 0x0003c01a2847b981 */ /* 0x0000a4000c1e1500 */
[----:B0-----:R-:W-:-:S02]  /*3490*/  MOV R40, UR46 ;  /* 0x0000002e00287c02 */ /* 0x001fc40008000f00 */
[----:B------:R-:W-:-:S05]  /*34a0*/  MOV R41, UR24 ;  /* 0x0000001800297c02 */ /* 0x000fca0008000f00 */
[----:B------:R0:W5:Y:S02]  /*34b0*/  LDG.E R73, desc[UR26][R40.64] ;  /* 0x0000001a28497981 */ /* 0x000164000c1e1900 */
[----:B0-----:R-:W-:-:S05]  /*34c0*/  PRMT R41, R43, 0x7632, R41 ;  /* 0x000076322b297816 */ /* 0x001fca0000000029 */
[----:B------:R0:W-:Y:S04]  /*34d0*/  STS.U16 [R79+0x40], R41 ;  /* 0x000040294f007388 */ /* 0x0001e80000000400 */
[----:B------:R1:W-:Y:S04]  /*34e0*/  STS.U16 [R78+0x80], R18 ;  /* 0x000080124e007388 */ /* 0x0003e80000000400 */
[----:B0-----:R-:W5:Y:S04]  /*34f0*/  LDL R79, [R1+0xc8] ;  /* 0x0000c800014f7983 */ /* 0x001f680000100800 */
[----:B-1----:R-:W5:Y:S01]  /*3500*/  LDL R78, [R1+0xc4] ;  /* 0x0000c400014e7983 */ /* 0x002f620000100800 */
[----:B------:R-:W-:Y:S01]  /*3510*/  IMAD.MOV.U32 R68, RZ, RZ, RZ ;  /* 0x000000ffff447224 */ /* 0x000fe200078e00ff */
[----:B------:R-:W-:Y:S01]  /*3520*/  PRMT R74, R18, 0x7632, R74 ;  /* 0x00007632124a7816 */ /* 0x000fe2000000004a */
[----:B------:R-:W-:Y:S01]  /*3530*/  HFMA2 R43, -RZ, RZ, 0, 0 ;  /* 0x00000000ff2b7431 */ /* 0x000fe200000001ff */
[----:B------:R-:W-:-:S02]  /*3540*/  PRMT R75, R66, 0x7632, R75 ;  /* 0x00007632424b7816 */ /* 0x000fc4000000004b */
[----:B------:R-:W-:Y:S01]  /*3550*/  PRMT R40, R65, 0x7632, R40 ;  /* 0x0000763241287816 */ /* 0x000fe20000000028 */
[----:B------:R0:W-:Y:S01]  /*3560*/  STS.U16 [R77+0xc0], R74 ;  /* 0x0000c04a4d007388 */ /* 0x0001e20000000400 */
[----:B------:R-:W-:-:S03]  /*3570*/  PRMT R18, R67, 0x7632, R18 ;  /* 0x0000763243127816 */ /* 0x000fc60000000012 */
[----:B------:R-:W-:Y:S04]  /*3580*/  STS.U16 [R88+0x100], R66 ;  /* 0x0001004258007388 */ /* 0x000fe80000000400 */
[----:B------:R-:W-:Y:S04]  /*3590*/  STS.U16 [R87+0x140], R75 ;  /* 0x0001404b57007388 */ /* 0x000fe80000000400 */
[----:B------:R-:W-:Y:S04]  /*35a0*/  STS.U16 [R86+0x180], R65 ;  /* 0x0001804156007388 */ /* 0x000fe80000000400 */
[----:B------:R-:W-:Y:S04]  /*35b0*/  STS.U16 [R85+0x1c0], R40 ;  /* 0x0001c02855007388 */ /* 0x000fe80000000400 */
[----:B------:R-:W-:Y:S04]  /*35c0*/  STS.U16 [R84+0x200], R67 ;  /* 0x0002004354007388 */ /* 0x000fe80000000400 */
[----:B------:R1:W-:Y:S04]  /*35d0*/  STS.U16 [R83+0x240], R18 ;  /* 0x0002401253007388 */ /* 0x0003e80000000400 */
[----:B0-----:R-:W5:Y:S01]  /*35e0*/  LDL R77, [R1+0xc0] ;  /* 0x0000c000014d7983 */ /* 0x001f620000100800 */
[----:B--2---:R-:W-:-:S02]  /*35f0*/  @!P3 PRMT R42, R42, 0x5410, R71 ;  /* 0x000054102a2ab816 */ /* 0x004fc40000000047 */
[----:B------:R-:W-:Y:S02]  /*3600*/  @!P5 PRMT R68, R76, 0x5410, RZ ;  /* 0x000054104c44d816 */ /* 0x000fe400000000ff */
[----:B----4-:R-:W-:Y:S01]  /*3610*/  @!P0 PRMT R43, R70, 0x5410, RZ ;  /* 0x00005410462b8816 */ /* 0x010fe200000000ff */
[----:B------:R-:W0:Y:S01]  /*3620*/  S2UR UR46, SR_CTAID.Y ;  /* 0x00000000002e79c3 */ /* 0x000e220000002600 */
[----:B---3--:R-:W-:Y:S01]  /*3630*/  @!P4 PRMT R68, R68, 0x5410, R69 ;  /* 0x000054104444c816 */ /* 0x008fe20000000045 */
[----:B-1----:R-:W1:Y:S01]  /*3640*/  S2R R18, SR_TID.X ;  /* 0x0000000000127919 */ /* 0x002e620000002100 */
[----:B-----5:R-:W-:Y:S02]  /*3650*/  @!P2 PRMT R43, R43, 0x5410, R72 ;  /* 0x000054102b2ba816 */ /* 0x020fe40000000048 */
[----:B------:R-:W-:Y:S01]  /*3660*/  PRMT R41, R68, 0x7632, R41 ;  /* 0x0000763244297816 */ /* 0x000fe20000000029 */
[----:B------:R-:W-:Y:S01]  /*3670*/  STS.U16 [R82+0x280], R68 ;  /* 0x0002804452007388 */ /* 0x000fe20000000400 */
[----:B------:R-:W-:-:S03]  /*3680*/  PRMT R65, R43, 0x7632, R65 ;  /* 0x000076322b417816 */ /* 0x000fc60000000041 */
[----:B------:R-:W-:Y:S01]  /*3690*/  STS.U16 [R81+0x2c0], R41 ;  /* 0x0002c02951007388 */ /* 0x000fe20000000400 */
[----:B------:R-:W-:-:S03]  /*36a0*/  PRMT R66, R42, 0x7632, R66 ;  /* 0x000076322a427816 */ /* 0x000fc60000000042 */
[----:B------:R1:W-:Y:S04]  /*36b0*/  STS.U16 [R80+0x300], R43 ;  /* 0x0003002b50007388 */ /* 0x0003e80000000400 */
[----:B------:R-:W2:Y:S04]  /*36c0*/  LDL R76, [R1+0xb8] ;  /* 0x0000b800014c7983 */ /* 0x000ea80000100800 */
[----:B------:R-:W3:Y:S01]  /*36d0*/  LDL R75, [R1+0xb4] ;  /* 0x0000b400014b7983 */ /* 0x000ee20000100800 */
[----:B0-----:R-:W-:-:S03]  /*36e0*/  UIMAD.WIDE.U32 UR24, UR46, UR38, URZ ;  /* 0x000000262e1872a5 */ /* 0x001fc6000f8e00ff */
[----:B------:R-:W4:Y:S04]  /*36f0*/  LDL R74, [R1+0xb0] ;  /* 0x0000b000014a7983 */ /* 0x000f280000100800 */
[----:B------:R-:W5:Y:S01]  /*3700*/  LDL R72, [R1+0xa8] ;  /* 0x0000a80001487983 */ /* 0x000f620000100800 */
[C---:B-1----:R-:W-:Y:S01]  /*3710*/  VIADD R43, R18.reuse, 0x200 ;  /* 0x00000200122b7836 */ /* 0x042fe20000000000 */
[----:B------:R-:W-:Y:S02]  /*3720*/  ISETP.NE.AND P0, PT, R18, RZ, PT ;  /* 0x000000ff1200720c */ /* 0x000fe40003f05270 */
[----:B------:R-:W5:Y:S04]  /*3730*/  LDL R71, [R1+0xa4] ;  /* 0x0000a40001477983 */ /* 0x000f680000100800 */
[----:B------:R0:W-:Y:S04]  /*3740*/  STS.U16 [R79+0x340], R65 ;  /* 0x000340414f007388 */ /* 0x0001e80000000400 */
[----:B------:R1:W-:Y:S04]  /*3750*/  STS.U16 [R78+0x380], R42 ;  /* 0x0003802a4e007388 */ /* 0x0003e80000000400 */
[----:B------:R-:W5:Y:S04]  /*3760*/  LDL R70, [R1+0xa0] ;  /* 0x0000a00001467983 */ /* 0x000f680000100800 */
[----:B0-----:R-:W5:Y:S04]  /*3770*/  LDL R79, [R1+0xac] ;  /* 0x0000ac00014f7983 */ /* 0x001f680000100800 */
[----:B-1----:R-:W5:Y:S01]  /*3780*/  LDL R42, [R1+0xbc] ;  /* 0x0000bc00012a7983 */ /* 0x002f620000100800 */
[----:B------:R-:W-:-:S03]  /*3790*/  UIMAD UR25, UR46, UR39, UR25 ;  /* 0x000000272e1972a4 */ /* 0x000fc6000f8e0219 */
[----:B------:R-:W5:Y:S01]  /*37a0*/  LDL R69, [R1+0x9c] ;  /* 0x00009c0001457983 */ /* 0x000f620000100800 */
[----:B------:R-:W-:-:S03]  /*37b0*/  UIMAD.WIDE.U32 UR24, UR8, UR36, UR24 ;  /* 0x00000024081872a5 */ /* 0x000fc6000f8e0018 */
[----:B------:R-:W5:Y:S01]  /*37c0*/  LDL R68, [R1+0x98] ;  /* 0x0000980001447983 */ /* 0x000f620000100800 */
[----:B------:R-:W-:Y:S02]  /*37d0*/  UIMAD UR25, UR8, UR37, UR25 ;  /* 0x00000025081972a4 */ /* 0x000fe4000f8e0219 */
[----:B------:R-:W-:Y:S01]  /*37e0*/  ULEA UR46, UP0, UR24, UR34, 0x2 ;  /* 0x00000022182e7291 */ /* 0x000fe2000f8010ff */
[----:B------:R-:W5:Y:S03]  /*37f0*/  LDL R67, [R1+0x94] ;  /* 0x0000940001437983 */ /* 0x000f660000100800 */
[----:B------:R-:W-:Y:S01]  /*3800*/  ULEA.HI.X UR24, UR24, UR35, UR25, 0x2, UP0 ;  /* 0x0000002318187291 */ /* 0x000fe200080f1419 */
[----:B------:R-:W5:Y:S01]  /*3810*/  LDL R65, [R1+0x8c] ;  /* 0x00008c0001417983 */ /* 0x000f620000100800 */
[----:B------:R-:W-:-:S03]  /*3820*/  R2UR UR49, R73 ;  /* 0x00000000493172ca */ /* 0x000fc600000e0000 */
[----:B------:R-:W5:Y:S01]  /*3830*/  LDL R88, [R1+0x24] ;  /* 0x0000240001587983 */ /* 0x000f620000100800 */
[----:B------:R-:W-:Y:S01]  /*3840*/  IMAD.U32 R41, RZ, RZ, UR24 ;  /* 0x00000018ff297e24 */ /* 0x000fe2000f8e00ff */
[----:B------:R-:W-:Y:S02]  /*3850*/  ULEA UR24, UR10, 0xffffff00, 0x8 ;  /* 0xffffff000a187891 */ /* 0x000fe4000f8e40ff */
[----:B------:R-:W5:Y:S02]  /*3860*/  LDL R87, [R1+0x20] ;  /* 0x0000200001577983 */ /* 0x000f640000100800 */
[----:B------:R-:W-:Y:S02]  /*3870*/  ULOP3.LUT UR24, UR24, 0x100, URZ, 0xc0, !UPT ;  /* 0x0000010018187892 */ /* 0x000fe4000f8ec0ff */
[----:B------:R-:W5:Y:S02]  /*3880*/  LDL R86, [R1+0x1c] ;  /* 0x00001c0001567983 */ /* 0x000f640000100800 */
[----:B------:R-:W-:Y:S01]  /*3890*/  UIADD3 UR24, UPT, UPT, UR24, UR8, URZ ;  /* 0x0000000818187290 */ /* 0x000fe2000fffe0ff */
[----:B------:R-:W-:Y:S01]  /*38a0*/  MOV R40, UR46 ;  /* 0x0000002e00287c02 */ /* 0x000fe20008000f00 */
[----:B------:R0:W-:Y:S01]  /*38b0*/  STS.U16 [R77+0x3c0], R66 ;  /* 0x0003c0424d007388 */ /* 0x0001e20000000400 */
[----:B------:R-:W-:-:S03]  /*38c0*/  NOP ;  /* 0x0000000000007918 */ /* 0x000fc60000000000 */
[----:B------:R-:W-:Y:S01]  /*38d0*/  MOV R78, UR24 ;  /* 0x00000018004e7c02 */ /* 0x000fe20008000f00 */
[----:B------:R1:W5:Y:S03]  /*38e0*/  LDG.E R40, desc[UR26][R40.64] ;  /* 0x0000001a28287981 */ /* 0x000366000c1e1900 */
[----:B------:R-:W-:Y:S01]  /*38f0*/  SEL R78, R78, R43, !P0 ;  /* 0x0000002b4e4e7207 */ /* 0x000fe20004000000 */
[----:B0-----:R-:W5:Y:S04]  /*3900*/  LDL R66, [R1+0x90] ;  /* 0x0000900001427983 */ /* 0x001f680000100800 */
[----:B------:R-:W5:Y:S04]  /*3910*/  LDL R43, [R1+0x88] ;  /* 0x00008800012b7983 */ /* 0x000f680000100800 */
[----:B------:R-:W1:Y:S04]  /*3920*/  LDL R41, [R1+0x80] ;  /* 0x0000800001297983 */ /* 0x000e680000100800 */
[----:B------:R-:W5:Y:S04]  /*3930*/  LDL R85, [R1+0x18] ;  /* 0x0000180001557983 */ /* 0x000f680000100800 */
[----:B------:R-:W5:Y:S04]  /*3940*/  LDL R84, [R1+0x14] ;  /* 0x0000140001547983 */ /* 0x000f680000100800 */
[----:B------:R-:W5:Y:S04]  /*3950*/  LDL R83, [R1+0x10] ;  /* 0x0000100001537983 */ /* 0x000f680000100800 */
[----:B------:R-:W5:Y:S04]  /*3960*/  LDL R82, [R1+0xc] ;  /* 0x00000c0001527983 */ /* 0x000f680000100800 */
[----:B------:R-:W5:Y:S04]  /*3970*/  LDL R81, [R1+0x8] ;  /* 0x0000080001517983 */ /* 0x000f680000100800 */
[----:B------:R-:W5:Y:S01]  /*3980*/  LDL R80, [R1+0x4] ;  /* 0x0000040001507983 */ /* 0x000f620000100800 */
[----:B------:R-:W0:Y:S01]  /*3990*/  S2UR UR46, SR_CgaCtaId ;  /* 0x00000000002e79c3 */ /* 0x000e220000008800 */
[----:B------:R-:W-:Y:S01]  /*39a0*/  MOV R104, UR49 ;  /* 0x0000003100687c02 */ /* 0x000fe20008000f00 */
[----:B------:R-:W-:Y:S01]  /*39b0*/  UMOV UR25, 0x400 ;  /* 0x0000040000197882 */ /* 0x000fe20000000000 */
[----:B------:R-:W-:Y:S01]  /*39c0*/  ISETP.NE.AND P2, PT, R18, 0x7f, PT ;  /* 0x0000007f1200780c */ /* 0x000fe20003f45270 */
[----:B------:R-:W-:Y:S01]  /*39d0*/  BSSY.RECONVERGENT B0, `(.L_x_766) ;  /* 0x0000064000007945 */ /* 0x000fe20003800200 */
[----:B--2---:R-:W-:Y:S04]  /*39e0*/  LDS.U16 R76, [R76+0x2] ;  /* 0x000002004c4c7984 */ /* 0x004fe80000000400 */
[----:B---3--:R-:W-:Y:S04]  /*39f0*/  LDS.U16 R75, [R75+0x4] ;  /* 0x000004004b4b7984 */ /* 0x008fe80000000400 */
[----:B----4-:R-:W-:Y:S04]  /*3a00*/  LDS.U16 R74, [R74+0x6] ;  /* 0x000006004a4a7984 */ /* 0x010fe80000000400 */
[----:B-----5:R-:W-:Y:S04]  /*3a10*/  LDS.U16 R72, [R72+0xa] ;  /* 0x00000a0048487984 */ /* 0x020fe80000000400 */
[----:B------:R-:W-:Y:S04]  /*3a20*/  LDS.U16 R71, [R71+0xc] ;  /* 0x00000c0047477984 */ /* 0x000fe80000000400 */
[----:B------:R-:W-:Y:S04]  /*3a30*/  LDS.U16 R70, [R70+0xe] ;  /* 0x00000e0046467984 */ /* 0x000fe80000000400 */
[----:B------:R2:W-:Y:S04]  /*3a40*/  LDS.U16 R73, [R79+0x8] ;  /* 0x000008004f497984 */ /* 0x0005e80000000400 */
[----:B------:R3:W4:Y:S04]  /*3a50*/  LDS.U16 R77, [R42] ;  /* 0x000000002a4d7984 */ /* 0x0007280000000400 */
[----:B--2---:R-:W2:Y:S04]  /*3a60*/  LDL R79, [R1] ;  /* 0x00000000014f7983 */ /* 0x004ea80000100800 */
[----:B---3--:R-:W3:Y:S04]  /*3a70*/  LDL R42, [R1+0x84] ;  /* 0x00008400012a7983 */ /* 0x008ee80000100800 */
[----:B------:R-:W5:Y:S04]  /*3a80*/  LDS.U16 R69, [R69+0x10] ;  /* 0x0000100045457984 */ /* 0x000f680000000400 */
[----:B------:R-:W5:Y:S04]  /*3a90*/  LDS.U16 R68, [R68+0x12] ;  /* 0x0000120044447984 */ /* 0x000f680000000400 */
[----:B------:R-:W5:Y:S04]  /*3aa0*/  LDS.U16 R67, [R67+0x14] ;  /* 0x0000140043437984 */ /* 0x000f680000000400 */
[----:B------:R-:W-:Y:S01]  /*3ab0*/  LDS.U16 R65, [R65+0x18] ;  /* 0x0000180041417984 */ /* 0x000fe20000000400 */
[----:B------:R-:W-:-:S03]  /*3ac0*/  FMUL.FTZ R104, R104, 1.4426950216293334961 ;  /* 0x3fb8aa3b68687820 */ /* 0x000fc60000410000 */
[----:B------:R-:W5:Y:S04]  /*3ad0*/  LDS.U16 R66, [R66+0x16] ;  /* 0x0000160042427984 */ /* 0x000f680000000400 */
[----:B------:R-:W5:Y:S04]  /*3ae0*/  LDS.U16 R43, [R43+0x1a] ;  /* 0x00001a002b2b7984 */ /* 0x000f680000000400 */
[----:B-1----:R-:W1:Y:S01]  /*3af0*/  LDS.U16 R41, [R41+0x1e] ;  /* 0x00001e0029297984 */ /* 0x002e620000000400 */
        /* <DEDUP_REMOVED lines=15> */
[----:B------:R-:W3:Y:S01]  /*3bf0*/  MUFU.EX2 R151, R151 ;  /* 0x0000009700977308 */ /* 0x000ee20000000800 */
[----:B------:R-:W-:Y:S01]  /*3c00*/  FMUL.FTZ R104, R2, R104 ;  /* 0x0000006802687220 */ /* 0x000fe20000410000 */
[----:B0-----:R-:W-:-:S02]  /*3c10*/  ULEA UR24, UR46, UR25, 0x18 ;  /* 0x000000192e187291 */ /* 0x001fc4000f8ec0ff */
[----:B------:R-:W0:Y:S04]  /*3c20*/  MUFU.EX2 R118, R118 ;  /* 0x0000007600767308 */ /* 0x000e280000000800 */
        /* <DEDUP_REMOVED lines=30> */
[----:B----4-:R-:W-:-:S02]  /*3e10*/  HADD2.F32 R77, -RZ, R77.H0_H0 ;  /* 0x2000004dff4d7230 */ /* 0x010fc40000004100 */
[----:B------:R-:W-:Y:S02]  /*3e20*/  HADD2.F32 R76, -RZ, R76.H0_H0 ;  /* 0x2000004cff4c7230 */ /* 0x000fe40000004100 */
[----:B------:R-:W-:Y:S02]  /*3e30*/  HADD2.F32 R75, -RZ, R75.H0_H0 ;  /* 0x2000004bff4b7230 */ /* 0x000fe40000004100 */
[----:B------:R-:W-:Y:S02]  /*3e40*/  HADD2.F32 R74, -RZ, R74.H0_H0 ;  /* 0x2000004aff4a7230 */ /* 0x000fe40000004100 */
[----:B------:R-:W-:Y:S02]  /*3e50*/  HADD2.F32 R73, -RZ, R73.H0_H0 ;  /* 0x20000049ff497230 */ /* 0x000fe40000004100 */
[----:B------:R-:W-:Y:S02]  /*3e60*/  HADD2.F32 R72, -RZ, R72.H0_H0 ;  /* 0x20000048ff487230 */ /* 0x000fe40000004100 */
[----:B------:R-:W-:-:S02]  /*3e70*/  HADD2.F32 R71, -RZ, R71.H0_H0 ;  /* 0x20000047ff477230 */ /* 0x000fc40000004100 */
[----:B------:R-:W-:Y:S02]  /*3e80*/  HADD2.F32 R70, -RZ, R70.H0_H0 ;  /* 0x20000046ff467230 */ /* 0x000fe40000004100 */
[----:B-----5:R-:W-:Y:S02]  /*3e90*/  HADD2.F32 R69, -RZ, R69.H0_H0 ;  /* 0x20000045ff457230 */ /* 0x020fe40000004100 */
[----:B------:R-:W-:Y:S02]  /*3ea0*/  HADD2.F32 R68, -RZ, R68.H0_H0 ;  /* 0x20000044ff447230 */ /* 0x000fe40000004100 */
[----:B------:R-:W-:Y:S02]  /*3eb0*/  HADD2.F32 R67, -RZ, R67.H0_H0 ;  /* 0x20000043ff437230 */ /* 0x000fe40000004100 */
[----:B------:R-:W-:Y:S02]  /*3ec0*/  HADD2.F32 R66, -RZ, R66.H0_H0 ;  /* 0x20000042ff427230 */ /* 0x000fe40000004100 */
[----:B------:R-:W-:-:S02]  /*3ed0*/  HADD2.F32 R65, -RZ, R65.H0_H0 ;  /* 0x20000041ff417230 */ /* 0x000fc40000004100 */
[----:B------:R-:W-:Y:S02]  /*3ee0*/  HADD2.F32 R43, -RZ, R43.H0_H0 ;  /* 0x2000002bff2b7230 */ /* 0x000fe40000004100 */
[----:B-1----:R-:W-:Y:S01]  /*3ef0*/  HADD2.F32 R41, -RZ, R41.H0_H0 ;  /* 0x20000029ff297230 */ /* 0x002fe20000004100 */
[----:B---3--:R-:W1:Y:S04]  /*3f00*/  LDS.U16 R42, [R42+0x1c] ;  /* 0x00001c002a2a7984 */ /* 0x008e680000000400 */
[----:B------:R3:W-:Y:S01]  /*3f10*/  STS [R78+0x3be0], R151 ;  /* 0x003be0974e007388 */ /* 0x0007e20000000800 */
[----:B--2---:R-:W-:Y:S01]  /*3f20*/  FMUL.FTZ R88, R79, R40 ;  /* 0x000000284f587220 */ /* 0x004fe20000410000 */
[----:B-1----:R-:W-:Y:S01]  /*3f30*/  HADD2.F32 R42, -RZ, R42.H0_H0 ;  /* 0x2000002aff2a7230 */ /* 0x002fe20000004100 */
[----:B------:R-:W-:Y:S06]  /*3f40*/  BAR.SYNC.DEFER_BLOCKING 0x0 ;  /* 0x0000000000007b1d */ /* 0x000fec0000010000 */
[----:B0--3--:R-:W-:Y:S05]  /*3f50*/  @P2 BRA `(.L_x_767) ;  /* 0x0000000000242947 */ /* 0x009fea0003800000 */
        /* <DEDUP_REMOVED lines=9> */
.L_x_767:
[----:B------:R-:W-:-:S06]  /*3ff0*/  LEA R40, R18, UR24, 0x2 ;  /* 0x0000001812287c11 */ /* 0x000fcc000f8e10ff */
[----:B------:R-:W0:Y:S02]  /*4000*/  LDS R40, [R40+0x43e4] ;  /* 0x0043e40028287984 */ /* 0x000e240000000800 */
.L_x_768:
[----:B------:R-:W-:Y:S05]  /*4010*/  BSYNC.RECONVERGENT B0 ;  /* 0x0000000000007941 */ /* 0x000fea0003800200 */
.L_x_766:
[----:B------:R-:W2:Y:S01]  /*4020*/  @P1 LDC R80, c[0x0][0x38c] ;  /* 0x0000e300ff501b82 */ /* 0x000ea20000000800 */
[----:B------:R-:W-:Y:S01]  /*4030*/  MOV R78, UR10 ;  /* 0x0000000a004e7c02 */ /* 0x000fe20008000f00 */
[----:B------:R-:W-:Y:S01]  /*4040*/  IMAD.MOV.U32 R79, RZ, RZ, RZ ;  /* 0x000000ffff4f7224 */ /* 0x000fe200078e00ff */
[----:B------:R-:W-:-:S03]  /*4050*/  MOV R81, 0x8 ;  /* 0x0000000800517802 */ /* 0x000fc60000000f00 */
[----:B------:R-:W-:Y:S02]  /*4060*/  @P1 VIADD R78, R78, 0xfffffffe ;  /* 0xfffffffe4e4e1836 */ /* 0x000fe40000000000 */
[----:B------:R-:W-:Y:S01]  /*4070*/  FMUL.FTZ R121, R17, R34 ;  /* 0x0000002211797220 */ /* 0x000fe20000410000 */
[----:B------:R-:W-:Y:S01]  /*4080*/  FMUL.FTZ R120, R16, R33 ;  /* 0x0000002110787220 */ /* 0x000fe20000410000 */
[----:B------:R-:W-:Y:S02]  /*4090*/  FMUL.FTZ R119, R15, R32 ;  /* 0x000000200f777220 */ /* 0x000fe40000410000 */
[----:B------:R-:W-:Y:S01]  /*40a0*/  FMUL.FTZ R152, R77, R121 ;  /* 0x000000794d987220 */ /* 0x000fe20000410000 */
[----:B------:R-:W-:Y:S01]  /*40b0*/  FMUL.FTZ R136, R76, R120 ;  /* 0x000000784c887220 */ /* 0x000fe20000410000 */
[----:B------:R-:W-:Y:S01]  /*40c0*/  FMUL.FTZ R122, R14, R31 ;  /* 0x0000001f0e7a7220 */ /* 0x000fe20000410000 */
[----:B------:R-:W-:Y:S01]  /*40d0*/  FMUL.FTZ R137, R75, R119 ;  /* 0x000000774b897220 */ /* 0x000fe20000410000 */
[----:B--2---:R-:W-:-:S02]  /*40e0*/  @P1 IMAD R80, R78, R80, UR8 ;  /* 0x000000084e501e24 */ /* 0x004fc4000f8e0250 */
[----:B------:R-:W-:Y:S02]  /*40f0*/  HFMA2 R78, -RZ, RZ, 1.875, 0 ;  /* 0x3f800000ff4e7431 */ /* 0x000fe400000001ff */
[----:B------:R-:W-:-:S05]  /*4100*/  @P1 IMAD.WIDE R80, R80, R81, UR4 ;  /* 0x0000000450501e25 */ /* 0x000fca000f8e0251 */
[----:B------:R2:W5:Y:S01]  /*4110*/  @P1 LDG.E.64 R78, desc[UR26][R80.64] ;  /* 0x0000001a504e1981 */ /* 0x000562000c1e1b00 */
        /* <DEDUP_REMOVED lines=40> */
[----:B------:R-:W-:Y:S01]  /*43a0*/  ISETP.GT.U32.AND P2, PT, R18, 0x1f, PT ;  /* 0x0000001f1200780c */ /* 0x000fe20003f44070 */
[C---:B------:R-:W-:Y:S01]  /*43b0*/  FMUL.FTZ R80, R110.reuse, R80 ;  /* 0x000000506e507220 */ /* 0x040fe20000410000 */
[----:B------:R-:W-:Y:S01]  /*43c0*/  FFMA.FTZ R81, R110, R81, R144 ;  /* 0x000000516e517223 */ /* 0x000fe20000010090 */
[----:B------:R-:W-:Y:S01]  /*43d0*/  LEA.HI R135, R18, R18, RZ, 0x1e ;  /* 0x0000001212877211 */ /* 0x000fe200078ff0ff */
[----:B------:R-:W-:Y:S01]  /*43e0*/  FMUL.FTZ R150, R41, R134 ;  /* 0x0000008629967220 */ /* 0x000fe20000410000 */
[C---:B------:R-:W-:Y:S01]  /*43f0*/  FMUL.FTZ R80, R109.reuse, R80 ;  /* 0x000000506d507220 */ /* 0x040fe20000410000 */
[----:B------:R-:W-:Y:S01]  /*4400*/  FFMA.FTZ R81, R109, R81, R145 ;  /* 0x000000516d517223 */ /* 0x000fe20000010091 */
[----:B------:R-:W-:-:S02]  /*4410*/  LEA R135, R135, UR24, 0x3 ;  /* 0x0000001887877c11 */ /* 0x000fc4000f8e18ff */
[C---:B------:R-:W-:Y:S01]  /*4420*/  FMUL.FTZ R80, R108.reuse, R80 ;  /* 0x000000506c507220 */ /* 0x040fe20000410000 */
[----:B------:R-:W-:Y:S01]  /*4430*/  FFMA.FTZ R81, R108, R81, R146 ;  /* 0x000000516c517223 */ /* 0x000fe20000010092 */
[----:B------:R-:W-:Y:S02]  /*4440*/  LOP3.LUT R0, R0, 0xfffffffd, RZ, 0xc0, !PT ;  /* 0xfffffffd00007812 */ /* 0x000fe400078ec0ff */
[C---:B------:R-:W-:Y:S01]  /*4450*/  FMUL.FTZ R80, R107.reuse, R80 ;  /* 0x000000506b507220 */ /* 0x040fe20000410000 */
[----:B------:R-:W-:Y:S01]  /*4460*/  FFMA.FTZ R81, R107, R81, R147 ;  /* 0x000000516b517223 */ /* 0x000fe20000010093 */
[----:B------:R-:W-:Y:S02]  /*4470*/  @P2 LOP3.LUT R0, R0, 0x2, RZ, 0xfc, !PT ;  /* 0x0000000200002812 */ /* 0x000fe400078efcff */
        /* <DEDUP_REMOVED lines=53> */
.L_x_828:
[----:B------:R-:W4:Y:S01]  /*47d0*/  S2R R87, SR_LANEID ;  /* 0x0000000000577919 */ /* 0x000f220000000000 */
[----:B---3--:R-:W-:Y:S01]  /*47e0*/  FFMA.FTZ R86, R157, R86, R156 ;  /* 0x000000569d567223 */ /* 0x008fe2000001009c */
[----:B------:R-:W-:Y:S01]  /*47f0*/  UMOV UR25, 0xffffffff ;  /* 0xffffffff00197882 */ /* 0x000fe20000000000 */
[----:B----4-:R-:W-:-:S04]  /*4800*/  ISETP.GE.AND P2, PT, R87, 0x10, PT ;  /* 0x000000105700780c */ /* 0x010fc80003f46270 */
[----:B------:R-:W-:-:S09]  /*4810*/  FSEL R162, R156, R86, !P2 ;  /* 0x000000569ca27208 */ /* 0x000fd20005000000 */
[----:B0-2---:R-:W-:Y:S01]  /*4820*/  @P2 FMUL.FTZ R157, R157, R153 ;  /* 0x000000999d9d2220 */ /* 0x005fe20000410000 */
[----:B------:R-:W-:Y:S06]  /*4830*/  BRA.DIV UR25, `(.L_x_771) ;  /* 0x0000004a19047947 */ /* 0x000fec000b800000 */
.L_x_831:
[----:B------:R-:W-:-:S03]  /*4840*/  UMOV UR25, 0xffffffff ;  /* 0xffffffff00197882 */ /* 0x000fc60000000000 */
[----:B------:R-:W-:Y:S05]  /*4850*/  BRA.DIV UR25, `(.L_x_772) ;  /* 0x0000004a19247947 */ /* 0x000fea000b800000 */
.L_x_834:
[----:B------:R-:W-:-:S03]  /*4860*/  UMOV UR25, 0xffffffff ;  /* 0xffffffff00197882 */ /* 0x000fc60000000000 */
[----:B------:R-:W-:Y:S05]  /*4870*/  BRA.DIV UR25, `(.L_x_773) ;  /* 0x0000004a19447947 */ /* 0x000fea000b800000 */
[----:B------:R-:W0:Y:S04]  /*4880*/  SHFL.UP PT, R157, R157, 0x1, RZ ;  /* 0x042000009d9d7989 */ /* 0x000e2800000e00ff */
[----:B------:R-:W2:Y:S04]  /*4890*/  SHFL.UP PT, R162, R162, 0x1, RZ ;  /* 0x04200000a2a27989 */ /* 0x000ea800000e00ff */
[----:B-----5:R-:W3:Y:S04]  /*48a0*/  SHFL.IDX PT, R78, R78, RZ, 0x1f ;  /* 0x00001fff4e4e7589 */ /* 0x020ee800000e0000 */
[----:B------:R-:W4:Y:S02]  /*48b0*/  SHFL.IDX PT, R79, R79, RZ, 0x1f ;  /* 0x00001fff4f4f7589 */ /* 0x000f2400000e0000 */
.L_x_840:
        /* <DEDUP_REMOVED lines=12> */
.L_x_769:
[----:B------:R-:W-:Y:S05]  /*4980*/  WARPSYNC.ALL ;  /* 0x0000000000007948 */ /* 0x000fea0003800000 */
[----:B------:R-:W-:Y:S01]  /*4990*/  LOP3.LUT P0, RZ, R18, 0x1f, RZ, 0xc0, !PT ;  /* 0x0000001f12ff7812 */ /* 0x000fe2000780c0ff */
[----:B------:R-:W-:Y:S01]  /*49a0*/  BAR.SYNC.DEFER_BLOCKING 0x0 ;  /* 0x0000000000007b1d */ /* 0x000fe20000010000 */
[C---:B0123--:R-:W-:Y:S01]  /*49b0*/  FMUL.FTZ R80, R104.reuse, R40 ;  /* 0x0000002868507220 */ /* 0x04ffe20000410000 */
[----:B------:R-:W-:Y:S01]  /*49c0*/  FFMA.FTZ R81, R104, R88, R89 ;  /* 0x0000005868517223 */ /* 0x000fe20000010059 */
[----:B------:R-:W-:Y:S01]  /*49d0*/  ISETP.GT.U32.AND P2, PT, R18, 0x1f, PT ;  /* 0x0000001f1200780c */ /* 0x000fe20003f44070 */
[----:B-----5:R-:W-:-:S02]  /*49e0*/  HFMA2 R79, -RZ, RZ, 0, 0 ;  /* 0x00000000ff4f7431 */ /* 0x020fc400000001ff */
        /* <DEDUP_REMOVED lines=10> */
[----:B------:R-:W0:Y:S02]  /*4a90*/  LDS R78, [R135+0x31d4] ;  /* 0x0031d400874e7984 */ /* 0x000e240000000800 */
        /* <DEDUP_REMOVED lines=18> */
[----:B0-----:R-:W-:Y:S01]  /*4bc0*/  FFMA.FTZ R151, R151, R78, R152 ;  /* 0x0000004e97977223 */ /* 0x001fe20000010098 */
[----:B------:R-:W-:-:S03]  /*4bd0*/  MOV R78, UR47 ;  /* 0x0000002f004e7c02 */ /* 0x000fc60008000f00 */
[----:B------:R-:W-:Y:S01]  /*4be0*/  FFMA.FTZ R136, R118, R151, R136 ;  /* 0x0000009776887223 */ /* 0x000fe20000010088 */
[----:B------:R-:W-:Y:S01]  /*4bf0*/  ISETP.LE.OR P0, PT, R78, UR10, P0 ;  /* 0x0000000a4e007c0c */ /* 0x000fe20008703670 */
[----:B------:R-:W-:Y:S02]  /*4c00*/  IMAD.MOV.U32 R78, RZ, RZ, 0x3f800000 ;  /* 0x3f800000ff4e7424 */ /* 0x000fe400078e00ff */
[----:B------:R-:W-:-:S04]  /*4c10*/  FFMA.FTZ R137, R117, R136, R137 ;  /* 0x0000008875897223 */ /* 0x000fc80000010089 */
[----:B------:R-:W-:-:S04]  /*4c20*/  FFMA.FTZ R138, R116, R137, R138 ;  /* 0x00000089748a7223 */ /* 0x000fc8000001008a */
[----:B------:R-:W-:Y:S02]  /*4c30*/  FFMA.FTZ R139, R115, R138, R139 ;  /* 0x0000008a738b7223 */ /* 0x000fe4000001008b */
[----:B------:R-:W-:Y:S02]  /*4c40*/  VOTEU.ALL UP0, P0 ;  /* 0x0000000000ff7886 */ /* 0x000fe40000000000 */
[----:B------:R-:W-:-:S03]  /*4c50*/  FFMA.FTZ R140, R114, R139, R140 ;  /* 0x0000008b728c7223 */ /* 0x000fc6000001008c */
[----:B------:R-:W-:Y:S01]  /*4c60*/  @!UP0 ULEA UR25, UR8, UR24, 0x3 ;  /* 0x0000001808198291 */ /* 0x000fe2000f8e18ff */
[----:B------:R-:W-:-:S04]  /*4c70*/  FFMA.FTZ R141, R113, R140, R141 ;  /* 0x0000008c718d7223 */ /* 0x000fc8000001008d */
[----:B------:R-:W-:-:S04]  /*4c80*/  FFMA.FTZ R142, R112, R141, R142 ;  /* 0x0000008d708e7223 */ /* 0x000fc8000001008e */
[----:B------:R-:W-:Y:S01]  /*4c90*/  FFMA.FTZ R143, R111, R142, R143 ;  /* 0x0000008e6f8f7223 */ /* 0x000fe2000001008f */
[----:B------:R-:W0:Y:S03]  /*4ca0*/  @!P0 LDS.64 R78, [UR25+0x45e0] ;  /* 0x0045e019ff4e8984 */ /* 0x000e260008000a00 */
[----:B------:R-:W-:Y:S01]  /*4cb0*/  FFMA.FTZ R144, R110, R143, R144 ;  /* 0x0000008f6e907223 */ /* 0x000fe20000010090 */
[----:B------:R1:W-:Y:S03]  /*4cc0*/  STS.64 [R135+0x36e0], R80 ;  /* 0x0036e05087007388 */ /* 0x0003e60000000a00 */
[----:B------:R-:W-:-:S04]  /*4cd0*/  FFMA.FTZ R145, R109, R144, R145 ;  /* 0x000000906d917223 */ /* 0x000fc80000010091 */
[----:B------:R-:W-:-:S04]  /*4ce0*/  FFMA.FTZ R146, R108, R145, R146 ;  /* 0x000000916c927223 */ /* 0x000fc80000010092 */
[----:B------:R-:W-:-:S04]  /*4cf0*/  FFMA.FTZ R147, R107, R146, R147 ;  /* 0x000000926b937223 */ /* 0x000fc80000010093 */
[----:B------:R-:W-:-:S04]  /*4d00*/  FFMA.FTZ R148, R106, R147, R148 ;  /* 0x000000936a947223 */ /* 0x000fc80000010094 */
[----:B------:R-:W-:-:S04]  /*4d10*/  FFMA.FTZ R149, R105, R148, R149 ;  /* 0x0000009469957223 */ /* 0x000fc80000010095 */
[----:B------:R-:W-:Y:S01]  /*4d20*/  FFMA.FTZ R152, R104, R149, R150 ;  /* 0x0000009568987223 */ /* 0x000fe20000010096 */
[----:B------:R-:W-:Y:S06]  /*4d30*/  BAR.SYNC.DEFER_BLOCKING 0x0 ;  /* 0x0000000000007b1d */ /* 0x000fec0000010000 */
[----:B-1----:R-:W-:Y:S05]  /*4d40*/  @P2 BRA `(.L_x_774) ;  /* 0x0000000400242947 */ /* 0x002fea0003800000 */
[----:B------:R-:W-:Y:S01]  /*4d50*/  MOV R150, 0x28 ;  /* 0x0000002800967802 */ /* 0x000fe20000000f00 */
        /* <DEDUP_REMOVED lines=19> */
[----:B------:R-:W-:Y:S02]  /*4e90*/  ISETP.GT.U32.AND P5, PT, R155, 0xf, PT ;  /* 0x0000000f9b00780c */ /* 0x000fe40003fa4070 */
[----:B------:R-:W-:Y:S01]  /*4ea0*/  ISETP.NE.AND P0, PT, R18, 0x1f, PT ;  /* 0x0000001f1200780c */ /* 0x000fe20003f05270 */
[----:B-1----:R-:W-:Y:S01]  /*4eb0*/  @P2 FFMA.FTZ R87, R162, R87, R163 ;  /* 0x00000057a2572223 */ /* 0x002fe200000100a3 */
[----:B--2---:R-:W-:-:S03]  /*4ec0*/  @P2 FMUL.FTZ R86, R86, R162 ;  /* 0x000000a256562220 */ /* 0x004fc60000410000 */
[----:B------:R-:W-:Y:S02]  /*4ed0*/  @P2 IMAD.MOV.U32 R163, RZ, RZ, R87 ;  /* 0x000000ffffa32224 */ /* 0x000fe400078e0057 */
[----:B------:R-:W-:-:S03]  /*4ee0*/  @P2 MOV R162, R86 ;  /* 0x0000005600a22202 */ /* 0x000fc60000000f00 */
[----:B------:R-:W1:Y:S01]  /*4ef0*/  SHFL.DOWN PT, R87, R163, 0x2, 0x1f ;  /* 0x08401f00a3577f89 */ /* 0x000e6200000e0000 */
[----:B------:R-:W-:-:S03]  /*4f00*/  ISETP.GT.U32.AND P2, PT, R155, 0x1d, PT ;  /* 0x0000001d9b00780c */ /* 0x000fc60003f44070 */
[----:B------:R-:W2:Y:S10]  /*4f10*/  SHFL.DOWN PT, R86, R162, 0x2, 0x1f ;  /* 0x08401f00a2567f89 */ /* 0x000eb400000e0000 */
[C---:B-1----:R-:W-:Y:S01]  /*4f20*/  @!P2 FFMA.FTZ R87, R162.reuse, R87, R163 ;  /* 0x00000057a257a223 */ /* 0x042fe200000100a3 */
[----:B--2---:R-:W-:-:S04]  /*4f30*/  @!P2 FMUL.FTZ R86, R162, R86 ;  /* 0x00000056a256a220 */ /* 0x004fc80000410000 */
[----:B------:R-:W-:Y:S01]  /*4f40*/  @!P2 MOV R163, R87 ;  /* 0x0000005700a3a202 */ /* 0x000fe20000000f00 */
[----:B------:R-:W-:-:S04]  /*4f50*/  @!P2 IMAD.MOV.U32 R162, RZ, RZ, R86 ;  /* 0x000000ffffa2a224 */ /* 0x000fc800078e0056 */
        /* <DEDUP_REMOVED lines=12> */
[----:B------:R-:W1:Y:S04]  /*5020*/  SHFL.DOWN PT, R87, R163, 0x10, 0x1f ;  /* 0x0a001f00a3577f89 */ /* 0x000e6800000e0000 */
[----:B------:R-:W2:Y:S01]  /*5030*/  SHFL.DOWN PT, R86, R162, 0x10, 0x1f ;  /* 0x0a001f00a2567f89 */ /* 0x000ea200000e0000 */
[C---:B-1----:R-:W-:Y:S01]  /*5040*/  @!P5 FFMA.FTZ R87, R162.reuse, R87, R163 ;  /* 0x00000057a257d223 */ /* 0x042fe200000100a3 */
[----:B--2---:R-:W-:-:S04]  /*5050*/  @!P5 FMUL.FTZ R86, R162, R86 ;  /* 0x00000056a256d220 */ /* 0x004fc80000410000 */
        /* <DEDUP_REMOVED lines=10> */
.L_x_857:
        /* <DEDUP_REMOVED lines=14> */
.L_x_774:
[----:B------:R-:W-:Y:S05]  /*51e0*/  WARPSYNC.ALL ;  /* 0x0000000000007948 */ /* 0x000fea0003800000 */
[----:B------:R-:W-:Y:S01]  /*51f0*/  ISETP.NE.AND P0, PT, R18, RZ, PT ;  /* 0x000000ff1200720c */ /* 0x000fe20003f05270 */
[----:B-1----:R-:W2:Y:S04]  /*5200*/  LDL R80, [R1+0x3c] ;  /* 0x00003c0001507983 */ /* 0x002ea80000100800 */
[----:B------:R-:W3:Y:S04]  /*5210*/  LDL R150, [R1+0x38] ;  /* 0x0000380001967983 */ /* 0x000ee80000100800 */
[----:B------:R-:W4:Y:S04]  /*5220*/  LDL R87, [R1+0x34] ;  /* 0x0000340001577983 */ /* 0x000f280000100800 */
[----:B------:R-:W5:Y:S04]  /*5230*/  LDL R86, [R1+0x30] ;  /* 0x0000300001567983 */ /* 0x000f680000100800 */
[----:B------:R-:W5:Y:S04]  /*5240*/  LDL R85, [R1+0x2c] ;  /* 0x00002c0001557983 */ /* 0x000f680000100800 */
[----:B------:R-:W5:Y:S04]  /*5250*/  LDL R84, [R1+0x28] ;  /* 0x0000280001547983 */ /* 0x000f680000100800 */
[----:B------:R-:W5:Y:S04]  /*5260*/  LDL R83, [R1+0x24] ;  /* 0x0000240001537983 */ /* 0x000f680000100800 */
[----:B------:R-:W5:Y:S04]  /*5270*/  LDL R82, [R1+0x20] ;  /* 0x0000200001527983 */ /* 0x000f680000100800 */
[----:B------:R-:W5:Y:S01]  /*5280*/  LDL R81, [R1+0x1c] ;  /* 0x00001c0001517983 */ /* 0x000f620000100800 */
[----:B------:R-:W-:Y:S01]  /*5290*/  FFMA.FTZ R121, R77, -R121, R151 ;  /* 0x800000794d797223 */ /* 0x000fe20000010097 */
[----:B------:R-:W-:Y:S01]  /*52a0*/  FFMA.FTZ R120, R76, -R120, R136 ;  /* 0x800000784c787223 */ /* 0x000fe20000010088 */
[----:B------:R-:W-:Y:S01]  /*52b0*/  FFMA.FTZ R119, R75, -R119, R137 ;  /* 0x800000774b777223 */ /* 0x000fe20000010089 */
[----:B------:R-:W-:Y:S06]  /*52c0*/  BAR.SYNC.DEFER_BLOCKING 0x0 ;  /* 0x0000000000007b1d */ /* 0x000fec0000010000 */
[----:B------:R-:W1:Y:S02]  /*52d0*/  LDS R135, [R135+0x36e4] ;  /* 0x0036e40087877984 */ /* 0x000e640000000800 */
[----:B-1----:R-:W-:-:S04]  /*52e0*/  FFMA.FTZ R40, R135, R40, R88 ;  /* 0x0000002887287223 */ /* 0x002fc80000010058 */
[----:B------:R-:W-:-:S04]  /*52f0*/  FFMA.FTZ R89, R104, R40, R89 ;  /* 0x0000002868597223 */ /* 0x000fc80000010059 */
[----:B------:R-:W-:-:S04]  /*5300*/  FFMA.FTZ R90, R105, R89, R90 ;  /* 0x00000059695a7223 */ /* 0x000fc8000001005a */
[----:B------:R-:W-:Y:S01]  /*5310*/  FFMA.FTZ R91, R106, R90, R91 ;  /* 0x0000005a6a5b7223 */ /* 0x000fe2000001005b */
[----:B--2---:R-:W-:-:S04]  /*5320*/  FFMA.FTZ R80, R80, R151, RZ ;  /* 0x0000009750507223 */ /* 0x004fc800000100ff */
[----:B---3--:R-:W-:Y:S02]  /*5330*/  FFMA.FTZ R80, R150, R136, R80 ;  /* 0x0000008896507223 */ /* 0x008fe40000010050 */
[----:B------:R-:W2:Y:S02]  /*5340*/  LDL R150, [R1+0x18] ;  /* 0x0000180001967983 */ /* 0x000ea40000100800 */
[----:B----4-:R-:W-:Y:S02]  /*5350*/  FFMA.FTZ R80, R87, R137, R80 ;  /* 0x0000008957507223 */ /* 0x010fe40000010050 */
[----:B------:R-:W3:Y:S02]  /*5360*/  LDL R87, [R1+0x14] ;  /* 0x0000140001577983 */ /* 0x000ee40000100800 */
[----:B-----5:R-:W-:Y:S02]  /*5370*/  FFMA.FTZ R80, R86, R138, R80 ;  /* 0x0000008a56507223 */ /* 0x020fe40000010050 */
[----:B------:R-:W4:Y:S02]  /*5380*/  LDL R86, [R1+0x10] ;  /* 0x0000100001567983 */ /* 0x000f240000100800 */
[----:B------:R-:W-:-:S02]  /*5390*/  FFMA.FTZ R80, R85, R139, R80 ;  /* 0x0000008b55507223 */ /* 0x000fc40000010050 */
[----:B------:R-:W5:Y:S02]  /*53a0*/  LDL R85, [R1+0xc] ;  /* 0x00000c0001557983 */ /* 0x000f640000100800 */
[----:B------:R-:W-:Y:S02]  /*53b0*/  FFMA.FTZ R80, R84, R140, R80 ;  /* 0x0000008c54507223 */ /* 0x000fe40000010050 */
[----:B------:R-:W5:Y:S02]  /*53c0*/  LDL R84, [R1+0x4] ;  /* 0x0000040001547983 */ /* 0x000f640000100800 */
[----:B------:R-:W-:Y:S02]  /*53d0*/  FFMA.FTZ R80, R83, R141, R80 ;  /* 0x0000008d53507223 */ /* 0x000fe40000010050 */
[----:B------:R-:W5:Y:S02]  /*53e0*/  LDL R83, [R1+0x8] ;  /* 0x0000080001537983 */ /* 0x000f640000100800 */
[----:B------:R-:W-:-:S04]  /*53f0*/  FFMA.FTZ R80, R82, R142, R80 ;  /* 0x0000008e52507223 */ /* 0x000fc80000010050 */
[----:B------:R-:W-:Y:S01]  /*5400*/  FFMA.FTZ R80, R81, R143, R80 ;  /* 0x0000008f51507223 */ /* 0x000fe20000010050 */
        /* <DEDUP_REMOVED lines=9> */
[----:B------:R-:W-:Y:S01]  /*54a0*/  USHF.L.U32 UR50, UR10, 0xb, URZ ;  /* 0x0000000b0a327899 */ /* 0x000fe200080006ff */
[----:B------:R-:W-:Y:S02]  /*54b0*/  VOTEU.ALL UP0, P0 ;  /* 0x0000000000ff7886 */ /* 0x000fe40000000000 */
[----:B------:R-:W-:Y:S01]  /*54c0*/  FFMA.FTZ R101, R116, R100, R101 ;  /* 0x0000006474657223 */ /* 0x000fe20000010065 */
[----:B------:R-:W-:Y:S01]  /*54d0*/  UIADD3 UR46, UPT, UPT, UR50, -0x800, URZ ;  /* 0xfffff800322e7890 */ /* 0x000fe2000fffe0ff */
[----:B------:R-:W-:Y:S02]  /*54e0*/  IMAD.U32 R81, RZ, RZ, UR22 ;  /* 0x00000016ff517e24 */ /* 0x000fe4000f8e00ff */
[----:B------:R-:W-:Y:S01]  /*54f0*/  FFMA.FTZ R102, R117, R101, R102 ;  /* 0x0000006575667223 */ /* 0x000fe20000010066 */
[----:B------:R-:W-:Y:S01]  /*5500*/  @!UP0 ULEA UR25, UR8, UR24, 0x3 ;  /* 0x0000001808198291 */ /* 0x000fe2000f8e18ff */
[----:B------:R-:W-:-:S02]  /*5510*/  LOP3.LUT R82, R18, UR50, RZ, 0xfc, !PT ;  /* 0x0000003212527c12 */ /* 0x000fc4000f8efcff */
[----:B------:R-:W-:Y:S02]  /*5520*/  FFMA.FTZ R103, R118, R102, R103 ;  /* 0x0000006676677223 */ /* 0x000fe40000010067 */
[----:B------:R-:W-:Y:S01]  /*5530*/  IADD3 R82, PT, PT, -R82, 0x800, R81 ;  /* 0x0000080052527810 */ /* 0x000fe20007ffe151 */
[----:B------:R-:W-:Y:S01]  /*5540*/  FFMA.FTZ R133, R42, -R133, R149 ;  /* 0x800000852a857223 */ /* 0x000fe20000010095 */
[----:B------:R-:W-:Y:S02]  /*5550*/  LOP3.LUT R81, R18, UR46, RZ, 0xfc, !PT ;  /* 0x0000002e12517c12 */ /* 0x000fe4000f8efcff */
[----:B0-----:R0:W-:Y:S02]  /*5560*/  @!P0 STS.64 [UR25+0x45e0], R78 ;  /* 0x0045e04eff008988 */ /* 0x0011e40008000a19 */
[----:B------:R-:W-:-:S04]  /*5570*/  IADD3 R81, PT, PT, -R81, UR22, RZ ;  /* 0x0000001651517c10 */ /* 0x000fc8000fffe1ff */
[----:B------:R-:W-:Y:S01]  /*5580*/  ISETP.GE.AND P2, PT, R81, 0x1, PT ;  /* 0x000000015100780c */ /* 0x000fe20003f46270 */
[----:B0-----:R-:W-:Y:S01]  /*5590*/  FMUL.FTZ R78, R16, R102 ;  /* 0x00000066104e7220 */ /* 0x001fe20000410000 */
[----:B------:R-:W-:Y:S01]  /*55a0*/  FMUL.FTZ R81, R14, R100 ;  /* 0x000000640e517220 */ /* 0x000fe20000410000 */
[----:B------:R-:W-:Y:S01]  /*55b0*/  FFMA.FTZ R122, R74, -R122, R138 ;  /* 0x8000007a4a7a7223 */ /* 0x000fe2000001008a */
[----:B------:R-:W-:Y:S01]  /*55c0*/  FFMA.FTZ R123, R73, -R123, R139 ;  /* 0x8000007b497b7223 */ /* 0x000fe2000001008b */
[----:B------:R-:W-:Y:S01]  /*55d0*/  FFMA.FTZ R124, R72, -R124, R140 ;  /* 0x8000007c487c7223 */ /* 0x000fe2000001008c */
[----:B------:R-:W-:Y:S01]  /*55e0*/  FMUL.FTZ R88, R11, R97 ;  /* 0x000000610b587220 */ /* 0x000fe20000410000 */
[----:B------:R-:W-:Y:S01]  /*55f0*/  FFMA.FTZ R125, R71, -R125, R141 ;  /* 0x8000007d477d7223 */ /* 0x000fe2000001008d */
[----:B------:R-:W0:Y:S01]  /*5600*/  S2UR UR25, SR_CTAID.X ;  /* 0x00000000001979c3 */ /* 0x000e220000002500 */
[----:B--2---:R-:W-:Y:S02]  /*5610*/  FFMA.FTZ R80, R150, R144, R80 ;  /* 0x0000009096507223 */ /* 0x004fe40000010050 */
[----:B------:R-:W2:Y:S02]  /*5620*/  LDL R150, [R1] ;  /* 0x0000000001967983 */ /* 0x000ea40000100800 */
[----:B---3--:R-:W-:-:S04]  /*5630*/  FFMA.FTZ R80, R87, R145, R80 ;  /* 0x0000009157507223 */ /* 0x008fc80000010050 */
[----:B----4-:R-:W-:-:S04]  /*5640*/  FFMA.FTZ R80, R86, R146, R80 ;  /* 0x0000009256507223 */ /* 0x010fc80000010050 */
[----:B-----5:R-:W-:Y:S01]  /*5650*/  FFMA.FTZ R80, R85, R147, R80 ;  /* 0x0000009355507223 */ /* 0x020fe20000010050 */
[----:B------:R-:W-:-:S03]  /*5660*/  FMUL.FTZ R87, R17, R103 ;  /* 0x0000006711577220 */ /* 0x000fc60000410000 */
[----:B------:R-:W-:Y:S01]  /*5670*/  FFMA.FTZ R80, R83, R148, R80 ;  /* 0x0000009453507223 */ /* 0x000fe20000010050 */
[----:B------:R-:W-:Y:S01]  /*5680*/  SHF.L.U32 R83, R18, 0x4, RZ ;  /* 0x0000000412537819 */ /* 0x000fe200000006ff */
[----:B------:R-:W-:Y:S02]  /*5690*/  FFMA.FTZ R85, R121, R87, RZ ;  /* 0x0000005779557223 */ /* 0x000fe400000100ff */
[----:B------:R-:W-:Y:S01]  /*56a0*/  FFMA.FTZ R149, R84, R149, R80 ;  /* 0x0000009554957223 */ /* 0x000fe20000010050 */
[----:B------:R-:W-:Y:S01]  /*56b0*/  LEA.HI R80, R18, R83, RZ, 0x1f ;  /* 0x0000005312507211 */ /* 0x000fe200078ff8ff */
[----:B------:R-:W-:Y:S01]  /*56c0*/  FMUL.FTZ R84, R15, R101 ;  /* 0x000000650f547220 */ /* 0x000fe20000410000 */
[----:B------:R-:W-:Y:S01]  /*56d0*/  LEA.HI R86, R83, R83, RZ, 0x1b ;  /* 0x0000005353567211 */ /* 0x000fe200078fd8ff */
[----:B------:R-:W-:Y:S01]  /*56e0*/  FMUL.FTZ R87, R34, R87 ;  /* 0x0000005722577220 */ /* 0x000fe20000410000 */
[----:B------:R-:W-:Y:S01]  /*56f0*/  LEA R79, R80, UR24, 0x2 ;  /* 0x00000018504f7c11 */ /* 0x000fe2000f8e10ff */
[-C--:B------:R-:W-:Y:S01]  /*5700*/  FFMA.FTZ R85, R120, R78.reuse, R85 ;  /* 0x0000004e78557223 */ /* 0x080fe20000010055 */
[----:B------:R-:W-:Y:S01]  /*5710*/  LEA R86, R86, UR24, 0x2 ;  /* 0x0000001856567c11 */ /* 0x000fe2000f8e10ff */
[----:B------:R-:W-:Y:S01]  /*5720*/  FMUL.FTZ R78, R33, R78 ;  /* 0x0000004e214e7220 */ /* 0x000fe20000410000 */
[-C--:B------:R-:W-:Y:S01]  /*5730*/  FMUL.FTZ R80, R32, R84.reuse ;  /* 0x0000005420507220 */ /* 0x080fe20000410000 */
[----:B------:R1:W-:Y:S01]  /*5740*/  STS [R79+0x1090], R87 ;  /* 0x001090574f007388 */ /* 0x0003e20000000800 */
[----:B------:R-:W-:-:S03]  /*5750*/  FFMA.FTZ R84, R119, R84, R85 ;  /* 0x0000005477547223 */ /* 0x000fc60000010055 */
[----:B------:R3:W-:Y:S01]  /*5760*/  STS [R86+0x1094], R78 ;  /* 0x0010944e56007388 */ /* 0x0007e20000000800 */
[-C--:B-1----:R-:W-:Y:S01]  /*5770*/  FMUL.FTZ R79, R31, R81.reuse ;  /* 0x000000511f4f7220 */ /* 0x082fe20000410000 */
[----:B------:R-:W-:Y:S01]  /*5780*/  FFMA.FTZ R81, R122, R81, R84 ;  /* 0x000000517a517223 */ /* 0x000fe20000010054 */
[----:B---3--:R-:W-:-:S03]  /*5790*/  FMUL.FTZ R78, R13, R99 ;  /* 0x000000630d4e7220 */ /* 0x008fc60000410000 */
[----:B------:R1:W-:Y:S01]  /*57a0*/  STS [R86+0x109c], R79 ;  /* 0x00109c4f56007388 */ /* 0x0003e20000000800 */
[----:B------:R-:W-:-:S03]  /*57b0*/  FFMA.FTZ R81, R123, R78, R81 ;  /* 0x0000004e7b517223 */ /* 0x000fc60000010051 */
[----:B------:R3:W-:Y:S01]  /*57c0*/  STS [R86+0x1098], R80 ;  /* 0x0010985056007388 */ /* 0x0007e20000000800 */
[----:B------:R-:W-:Y:S01]  /*57d0*/  FMUL.FTZ R87, R10, R96 ;  /* 0x000000600a577220 */ /* 0x000fe20000410000 */
[----:B-1----:R-:W-:Y:S01]  /*57e0*/  FMUL.FTZ R79, R12, R98 ;  /* 0x000000620c4f7220 */ /* 0x002fe20000410000 */
[----:B---3--:R-:W-:-:S03]  /*57f0*/  FMUL.FTZ R80, R30, R78 ;  /* 0x0000004e1e507220 */ /* 0x008fc60000410000 */
[-C--:B------:R-:W-:Y:S01]  /*5800*/  FMUL.FTZ R84, R29, R79.reuse ;  /* 0x0000004f1d547220 */ /* 0x080fe20000410000 */
[----:B------:R-:W-:Y:S02]  /*5810*/  FFMA.FTZ R81, R124, R79, R81 ;  /* 0x0000004f7c517223 */ /* 0x000fe40000010051 */
[----:B------:R-:W0:Y:S01]  /*5820*/  LDC.64 R78, c[0x0][0x4b8] ;  /* 0x00012e00ff4e7b82 */ /* 0x000e220000000a00 */
[----:B------:R1:W-:Y:S01]  /*5830*/  STS [R86+0x10a0], R80 ;  /* 0x0010a05056007388 */ /* 0x0003e20000000800 */
[----:B------:R-:W-:Y:S01]  /*5840*/  FMUL.FTZ R85, R28, R88 ;  /* 0x000000581c557220 */ /* 0x000fe20000410000 */
[----:B------:R-:W-:Y:S01]  /*5850*/  FFMA.FTZ R126, R70, -R126, R142 ;  /* 0x8000007e467e7223 */ /* 0x000fe2000001008e */
[----:B------:R-:W-:Y:S01]  /*5860*/  FFMA.FTZ R88, R125, R88, R81 ;  /* 0x000000587d587223 */ /* 0x000fe20000010051 */
[----:B------:R-:W-:Y:S01]  /*5870*/  FFMA.FTZ R127, R69, -R127, R143 ;  /* 0x8000007f457f7223 */ /* 0x000fe2000001008f */
[-C--:B-1----:R-:W-:Y:S02]  /*5880*/  FMUL.FTZ R80, R27, R87.reuse ;  /* 0x000000571b507220 */ /* 0x082fe40000410000 */
[----:B------:R-:W-:-:S03]  /*5890*/  FFMA.FTZ R87, R126, R87, R88 ;  /* 0x000000577e577223 */ /* 0x000fc60000010058 */
[----:B------:R1:W-:Y:S01]  /*58a0*/  STS [R86+0x10ac], R80 ;  /* 0x0010ac5056007388 */ /* 0x0003e20000000800 */
[----:B------:R-:W-:Y:S01]  /*58b0*/  FMUL.FTZ R105, R8, R94 ;  /* 0x0000005e08697220 */ /* 0x000fe20000410000 */
[----:B------:R-:W-:Y:S01]  /*58c0*/  FFMA.FTZ R128, R68, -R128, R144 ;  /* 0x8000008044807223 */ /* 0x000fe20000010090 */
[----:B------:R-:W-:Y:S01]  /*58d0*/  FMUL.FTZ R104, R7, R93 ;  /* 0x0000005d07687220 */ /* 0x000fe20000410000 */
[----:B------:R3:W-:Y:S01]  /*58e0*/  STS [R86+0x10a8], R85 ;  /* 0x0010a85556007388 */ /* 0x0007e20000000800 */
[----:B-1----:R-:W-:-:S04]  /*58f0*/  FMUL.FTZ R80, R9, R95 ;  /* 0x0000005f09507220 */ /* 0x002fc80000410000 */
[-C--:B------:R-:W-:Y:S01]  /*5900*/  FFMA.FTZ R87, R127, R80.reuse, R87 ;  /* 0x000000507f577223 */ /* 0x080fe20000010057 */
[----:B------:R-:W-:Y:S01]  /*5910*/  FMUL.FTZ R81, R26, R80 ;  /* 0x000000501a517220 */ /* 0x000fe20000410000 */
[----:B---3--:R-:W-:Y:S01]  /*5920*/  FMUL.FTZ R85, R25, R105 ;  /* 0x0000006919557220 */ /* 0x008fe20000410000 */
[----:B------:R-:W-:Y:S01]  /*5930*/  FFMA.FTZ R129, R67, -R129, R145 ;  /* 0x8000008143817223 */ /* 0x000fe20000010091 */
[----:B------:R-:W-:Y:S01]  /*5940*/  FFMA.FTZ R105, R128, R105, R87 ;  /* 0x0000006980697223 */ /* 0x000fe20000010057 */
[----:B------:R1:W-:Y:S01]  /*5950*/  STS [R86+0x10a4], R84 ;  /* 0x0010a45456007388 */ /* 0x0003e20000000800 */
[----:B------:R-:W-:Y:S01]  /*5960*/  FMUL.FTZ R88, R24, R104 ;  /* 0x0000006818587220 */ /* 0x000fe20000410000 */
[----:B------:R-:W-:Y:S01]  /*5970*/  MOV R80, R18 ;  /* 0x0000001200507202 */ /* 0x000fe20000000f00 */
[----:B------:R-:W-:Y:S01]  /*5980*/  FFMA.FTZ R130, R66, -R130, R146 ;  /* 0x8000008242827223 */ /* 0x000fe20000010092 */
[----:B------:R3:W-:Y:S01]  /*5990*/  STS [R86+0x10b0], R81 ;  /* 0x0010b05156007388 */ /* 0x0007e20000000800 */
[----:B------:R-:W-:Y:S01]  /*59a0*/  FFMA.FTZ R105, R129, R104, R105 ;  /* 0x0000006881697223 */ /* 0x000fe20000010069 */
[----:B-1----:R-:W-:Y:S01]  /*59b0*/  FMUL.FTZ R84, R6, R92 ;  /* 0x0000005c06547220 */ /* 0x002fe20000410000 */
[----:B---3--:R-:W-:-:S03]  /*59c0*/  IMAD.MOV.U32 R81, RZ, RZ, RZ ;  /* 0x000000ffff517224 */ /* 0x008fc600078e00ff */
[-C--:B------:R-:W-:Y:S01]  /*59d0*/  FMUL.FTZ R106, R23, R84.reuse ;  /* 0x00000054176a7220 */ /* 0x080fe20000410000 */
[----:B------:R1:W-:Y:S01]  /*59e0*/  STS [R86+0x10b4], R85 ;  /* 0x0010b45556007388 */ /* 0x0003e20000000800 */
[----:B------:R-:W-:Y:S01]  /*59f0*/  FFMA.FTZ R105, R130, R84, R105 ;  /* 0x0000005482697223 */ /* 0x000fe20000010069 */
[----:B0-----:R-:W-:-:S04]  /*5a00*/  IMAD.WIDE.U32 R80, R78, UR25, R80 ;  /* 0x000000194e507c25 */ /* 0x001fc8000f8e0050 */
[----:B------:R-:W-:Y:S01]  /*5a10*/  FMUL.FTZ R87, R4, R90 ;  /* 0x0000005a04577220 */ /* 0x000fe20000410000 */
[----:B------:R0:W-:Y:S01]  /*5a20*/  STS [R86+0x10b8], R88 ;  /* 0x0010b85856007388 */ /* 0x0001e20000000800 */
[----:B------:R-:W-:Y:S01]  /*5a30*/  FMUL.FTZ R84, R2, R40 ;  /* 0x0000002802547220 */ /* 0x000fe20000410000 */
[----:B------:R-:W-:Y:S02]  /*5a40*/  IMAD R81, R79, UR25, R81 ;  /* 0x000000194f517c24 */ /* 0x000fe4000f8e0251 */
[----:B-1----:R-:W-:Y:S01]  /*5a50*/  FMUL.FTZ R85, R3, R89 ;  /* 0x0000005903557220 */ /* 0x002fe20000410000 */
[----:B------:R1:W-:Y:S01]  /*5a60*/  STS [R86+0x10bc], R106 ;  /* 0x0010bc6a56007388 */ /* 0x0003e20000000800 */
[----:B0-----:R-:W-:Y:S01]  /*5a70*/  FMUL.FTZ R88, R5, R91 ;  /* 0x0000005b05587220 */ /* 0x001fe20000410000 */
[----:B------:R-:W-:Y:S01]  /*5a80*/  FMUL.FTZ R107, R21, R87 ;  /* 0x00000057156b7220 */ /* 0x000fe20000410000 */
[----:B------:R-:W-:Y:S01]  /*5a90*/  FMUL.FTZ R78, R20, R85 ;  /* 0x00000055144e7220 */ /* 0x000fe20000410000 */
[----:B------:R-:W-:Y:S01]  /*5aa0*/  FMUL.FTZ R79, R19, R84 ;  /* 0x00000054134f7220 */ /* 0x000fe20000410000 */
[----:B-1----:R-:W-:-:S02]  /*5ab0*/  FMUL.FTZ R106, R22, R88 ;  /* 0x00000058166a7220 */ /* 0x002fc40000410000 */
[----:B------:R-:W-:Y:S04]  /*5ac0*/  STS [R86+0x10c4], R107 ;  /* 0x0010c46b56007388 */ /* 0x000fe80000000800 */
[----:B------:R-:W-:Y:S04]  /*5ad0*/  STS [R86+0x10c0], R106 ;  /* 0x0010c06a56007388 */ /* 0x000fe80000000800 */
[----:B------:R0:W-:Y:S04]  /*5ae0*/  STS [R86+0x10c8], R78 ;  /* 0x0010c84e56007388 */ /* 0x0001e80000000800 */
[----:B------:R1:W-:Y:S01]  /*5af0*/  STS [R86+0x10cc], R79 ;  /* 0x0010cc4f56007388 */ /* 0x0003e20000000800 */
[----:B------:R-:W-:-:S02]  /*5b00*/  IADD3 R104, PT, PT, R18, 0x80, RZ ;  /* 0x0000008012687810 */ /* 0x000fc40007ffe0ff */
[----:B0-----:R-:W-:Y:S02]  /*5b10*/  MOV R78, UR40 ;  /* 0x00000028004e7c02 */ /* 0x001fe40008000f00 */
[----:B------:R-:W-:-:S03]  /*5b20*/  LEA.HI R104, R104, R18, RZ, 0x1b ;  /* 0x0000001268687211 */ /* 0x000fc600078fd8ff */
[----:B------:R-:W-:-:S03]  /*5b30*/  IMAD.WIDE.U32 R80, R78, UR9, R80 ;  /* 0x000000094e507c25 */ /* 0x000fc6000f8e0050 */
[----:B------:R-:W-:Y:S02]  /*5b40*/  IADD3 R78, P3, PT, R80, UR46, RZ ;  /* 0x0000002e504e7c10 */ /* 0x000fe4000ff7e0ff */
[----:B------:R-:W-:Y:S01]  /*5b50*/  LEA R80, R104, UR24, 0x2 ;  /* 0x0000001868507c11 */ /* 0x000fe2000f8e10ff */
[----:B------:R-:W-:Y:S01]  /*5b60*/  BAR.SYNC.DEFER_BLOCKING 0x0 ;  /* 0x0000000000007b1d */ /* 0x000fe20000010000 */
[----:B------:R-:W-:-:S04]  /*5b70*/  USHF.R.S32.HI UR25, URZ, 0x1f, UR9 ;  /* 0x0000001fff197899 */ /* 0x000fc80008011409 */
[----:B------:R-:W-:-:S04]  /*5b80*/  UIMAD UR25, UR25, UR40, URZ ;  /* 0x00000028191972a4 */ /* 0x000fc8000f8e02ff */
[----:B------:R-:W-:Y:S01]  /*5b90*/  UIMAD UR25, UR9, UR41, UR25 ;  /* 0x00000029091972a4 */ /* 0x000fe2000f8e0219 */
[----:B------:R-:W0:Y:S01]  /*5ba0*/  LDS R80, [R80+0x1290] ;  /* 0x0012900050507984 */ /* 0x000e220000000800 */
[----:B------:R-:W-:-:S04]  /*5bb0*/  FFMA.FTZ R131, R65, -R131, R147 ;  /* 0x8000008341837223 */ /* 0x000fc80000010093 */
[----:B-1----:R-:W-:Y:S01]  /*5bc0*/  IADD3.X R79, PT, PT, R81, UR25, RZ, P3, !PT ;  /* 0x00000019514f7c10 */ /* 0x002fe20009ffe4ff */
[----:B------:R-:W-:Y:S02]  /*5bd0*/  IMAD.U32 R81, RZ, RZ, UR42 ;  /* 0x0000002aff517e24 */ /* 0x000fe4000f8e00ff */
[----:B------:R-:W-:Y:S01]  /*5be0*/  FFMA.FTZ R132, R43, -R132, R148 ;  /* 0x800000842b847223 */ /* 0x000fe20000010094 */
[----:B------:R-:W-:Y:S01]  /*5bf0*/  FFMA.FTZ R105, R131, R88, R105 ;  /* 0x0000005883697223 */ /* 0x000fe20000010069 */
[----:B------:R-:W-:Y:S01]  /*5c00*/  MOV R86, UR43 ;  /* 0x0000002b00567c02 */ /* 0x000fe20008000f00 */
[----:B------:R-:W-:-:S04]  /*5c10*/  IMAD.WIDE.U32 R78, R81, UR8, R78 ;  /* 0x00000008514e7c25 */ /* 0x000fc8000f8e004e */
[----:B------:R-:W-:Y:S01]  /*5c20*/  FFMA.FTZ R105, R132, R87, R105 ;  /* 0x0000005784697223 */ /* 0x000fe20000010069 */
[C---:B------:R-:W-:Y:S01]  /*5c30*/  FFMA.FTZ R134, R41.reuse, -R134, R152 ;  /* 0x8000008629867223 */ /* 0x040fe20000010098 */
[----:B------:R-:W-:Y:S01]  /*5c40*/  FMUL.FTZ R81, R41, R40 ;  /* 0x0000002829517220 */ /* 0x000fe20000410000 */
[----:B------:R-:W-:Y:S01]  /*5c50*/  FMUL.FTZ R42, R42, R89 ;  /* 0x000000592a2a7220 */ /* 0x000fe20000410000 */
[----:B------:R-:W-:Y:S01]  /*5c60*/  FMUL.FTZ R87, R40, UR49 ;  /* 0x0000003128577c20 */ /* 0x000fe20008410000 */
[----:B------:R-:W-:Y:S02]  /*5c70*/  IMAD R41, R86, UR8, R79 ;  /* 0x0000000856297c24 */ /* 0x000fe4000f8e024f */
[----:B------:R-:W-:Y:S01]  /*5c80*/  FFMA.FTZ R85, R133, R85, R105 ;  /* 0x0000005585557223 */ /* 0x000fe20000010069 */
[----:B------:R-:W-:Y:S01]  /*5c90*/  FMUL.FTZ R89, R89, UR49 ;  /* 0x0000003159597c20 */ /* 0x000fe20008410000 */
[----:B------:R-:W-:Y:S01]  /*5ca0*/  LEA R40, P3, R78, UR44, 0x2 ;  /* 0x0000002c4e287c11 */ /* 0x000fe2000f8610ff */
[----:B------:R-:W-:Y:S01]  /*5cb0*/  BSSY.RECONVERGENT B0, `(.L_x_776) ;  /* 0x000001c000007945 */ /* 0x000fe20003800200 */
[C---:B------:R-:W-:Y:S01]  /*5cc0*/  FMUL.FTZ R79, R134.reuse, R87 ;  /* 0x00000057864f7220 */ /* 0x040fe20000410000 */
[----:B------:R-:W-:Y:S01]  /*5cd0*/  FMUL.FTZ R133, R133, R89 ;  /* 0x0000005985857220 */ /* 0x000fe20000410000 */
[----:B------:R-:W-:Y:S01]  /*5ce0*/  FFMA.FTZ R84, R134, R84, R85 ;  /* 0x0000005486547223 */ /* 0x000fe20000010055 */
[----:B------:R-:W-:Y:S01]  /*5cf0*/  LEA.HI.X R41, R78, UR45, R41, 0x2, P3 ;  /* 0x0000002d4e297c11 */ /* 0x000fe200098f1429 */
[----:B------:R-:W-:Y:S01]  /*5d00*/  FMUL.FTZ R86, R43, R90 ;  /* 0x0000005a2b567220 */ /* 0x000fe20000410000 */
[----:B------:R-:W-:Y:S01]  /*5d10*/  IADD3 R112, PT, PT, R18, 0x100, RZ ;  /* 0x0000010012707810 */ /* 0x000fe20007ffe0ff */
[----:B------:R-:W-:Y:S01]  /*5d20*/  FMUL.FTZ R90, R90, UR49 ;  /* 0x000000315a5a7c20 */ /* 0x000fe20008410000 */
[----:B------:R-:W-:Y:S01]  /*5d30*/  ISETP.GE.AND P3, PT, R82, 0x81, PT ;  /* 0x000000815200780c */ /* 0x000fe20003f66270 */
        /* <DEDUP_REMOVED lines=13> */
[----:B--2---:R-:W-:Y:S01]  /*5e10*/  FFMA.FTZ R152, R150, R152, R149 ;  /* 0x0000009896987223 */ /* 0x004fe20000010095 */
[----:B0-----:R-:W-:Y:S06]  /*5e20*/  @!P2 BRA `(.L_x_777) ;  /* 0x000000000010a947 */ /* 0x001fec0003800000 */
[----:B------:R-:W-:-:S04]  /*5e30*/  LEA.HI R111, R18, R18, RZ, 0x1b ;  /* 0x00000012126f7211 */ /* 0x000fc800078fd8ff */
[----:B------:R-:W-:-:S06]  /*5e40*/  LEA R111, R111, UR24, 0x2 ;  /* 0x000000186f6f7c11 */ /* 0x000fcc000f8e10ff */
[----:B------:R-:W0:Y:S04]  /*5e50*/  LDS R111, [R111+0x1090] ;  /* 0x001090006f6f7984 */ /* 0x000e280000000800 */
[----:B0-----:R0:W-:Y:S02]  /*5e60*/  REDG.E.ADD.F32.FTZ.RN.STRONG.GPU desc[UR26][R40.64], R111 ;  /* 0x0000006f280079a6 */ /* 0x0011e4000c12f31a */
.L_x_777:
[----:B------:R-:W-:Y:S05]  /*5e70*/  BSYNC.RECONVERGENT B0 ;  /* 0x0000000000007941 */ /* 0x000fea0003800200 */
.L_x_776:
[----:B------:R-:W-:Y:S04]  /*5e80*/  BSSY.RECONVERGENT B0, `(.L_x_778) ;  /* 0x0000003000007945 */ /* 0x000fe80003800200 */
[----:B------:R-:W-:Y:S05]  /*5e90*/  @!P3 BRA `(.L_x_779) ;  /* 0x000000000004b947 */ /* 0x000fea0003800000 */
[----:B------:R1:W-:Y:S02]  /*5ea0*/  REDG.E.ADD.F32.FTZ.RN.STRONG.GPU desc[UR26][R40.64+0x200], R80 ;  /* 0x00020050280079a6 */ /* 0x0003e4000c12f31a */
.L_x_779:
[----:B------:R-:W-:Y:S05]  /*5eb0*/  BSYNC.RECONVERGENT B0 ;  /* 0x0000000000007941 */ /* 0x000fea0003800200 */
.L_x_778:
[-C--:B------:R-:W-:Y:S01]  /*5ec0*/  LEA.HI R112, R112, R18.reuse, RZ, 0x1b ;  /* 0x0000001270707211 */ /* 0x080fe200078fd8ff */
[----:B-1----:R-:W-:Y:S01]  /*5ed0*/  VIADD R80, R18, 0x180 ;  /* 0x0000018012507836 */ /* 0x002fe20000000000 */
[----:B------:R-:W-:Y:S01]  /*5ee0*/  ISETP.GE.AND P2, PT, R82, 0x101, PT ;  /* 0x000001015200780c */ /* 0x000fe20003f46270 */
[----:B------:R-:W-:Y:S01]  /*5ef0*/  BSSY.RECONVERGENT B0, `(.L_x_780) ;  /* 0x000000b000007945 */ /* 0x000fe20003800200 */
[----:B------:R-:W-:Y:S02]  /*5f00*/  LEA R112, R112, UR24, 0x2 ;  /* 0x0000001870707c11 */ /* 0x000fe4000f8e10ff */
[----:B0-----:R-:W-:Y:S02]  /*5f10*/  IADD3 R111, PT, PT, R18, 0x200, RZ ;  /* 0x00000200126f7810 */ /* 0x001fe40007ffe0ff */
[----:B------:R-:W-:Y:S02]  /*5f20*/  LEA.HI R80, R80, R18, RZ, 0x1b ;  /* 0x0000001250507211 */ /* 0x000fe400078fd8ff */
[----:B------:R-:W0:Y:S01]  /*5f30*/  LDS R112, [R112+0x1490] ;  /* 0x0014900070707984 */ /* 0x000e220000000800 */
[----:B------:R-:W-:-:S02]  /*5f40*/  ISETP.GE.AND P3, PT, R82, 0x181, PT ;  /* 0x000001815200780c */ /* 0x000fc40003f66270 */
[----:B------:R-:W-:Y:S02]  /*5f50*/  ISETP.GE.AND P4, PT, R82, 0x201, PT ;  /* 0x000002015200780c */ /* 0x000fe40003f86270 */
[----:B------:R-:W-:Y:S02]  /*5f60*/  LEA.HI R111, R111, R18, RZ, 0x1b ;  /* 0x000000126f6f7211 */ /* 0x000fe400078fd8ff */
[----:B------:R-:W-:Y:S01]  /*5f70*/  LEA R80, R80, UR24, 0x2 ;  /* 0x0000001850507c11 */ /* 0x000fe2000f8e10ff */
[----:B------:R-:W-:Y:S08]  /*5f80*/  @!P2 BRA `(.L_x_781) ;  /* 0x000000000004a947 */ /* 0x000ff00003800000 */
[----:B0-----:R1:W-:Y:S02]  /*5f90*/  REDG.E.ADD.F32.FTZ.RN.STRONG.GPU desc[UR26][R40.64+0x400], R112 ;  /* 0x00040070280079a6 */ /* 0x0013e4000c12f31a */
.L_x_781:
[----:B------:R-:W-:Y:S05]  /*5fa0*/  BSYNC.RECONVERGENT B0 ;  /* 0x0000000000007941 */ /* 0x000fea0003800200 */
.L_x_780:
[----:B------:R-:W2:Y:S01]  /*5fb0*/  LDS R80, [R80+0x1690] ;  /* 0x0016900050507984 */ /* 0x000ea20000000800 */
[----:B------:R-:W-:Y:S01]  /*5fc0*/  BSSY.RECONVERGENT B0, `(.L_x_782) ;  /* 0x0000004000007945 */ /* 0x000fe20003800200 */
[----:B------:R-:W-:-:S03]  /*5fd0*/  LEA R111, R111, UR24, 0x2 ;  /* 0x000000186f6f7c11 */ /* 0x000fc6000f8e10ff */
[----:B------:R-:W-:Y:S05]  /*5fe0*/  @!P3 BRA `(.L_x_783) ;  /* 0x000000000004b947 */ /* 0x000fea0003800000 */
[----:B--2---:R3:W-:Y:S02]  /*5ff0*/  REDG.E.ADD.F32.FTZ.RN.STRONG.GPU desc[UR26][R40.64+0x600], R80 ;  /* 0x00060050280079a6 */ /* 0x0047e4000c12f31a */
.L_x_783:
[----:B------:R-:W-:Y:S05]  /*6000*/  BSYNC.RECONVERGENT B0 ;  /* 0x0000000000007941 */ /* 0x000fea0003800200 */
.L_x_782:
[----:B------:R-:W4:Y:S01]  /*6010*/  LDS R111, [R111+0x1890] ;  /* 0x001890006f6f7984 */ /* 0x000f220000000800 */
[----:B------:R-:W-:Y:S01]  /*6020*/  BSSY.RECONVERGENT B0, `(.L_x_784) ;  /* 0x0000005000007945 */ /* 0x000fe20003800200 */
[C---:B01----:R-:W-:Y:S01]  /*6030*/  IADD3 R112, PT, PT, R18.reuse, 0x280, RZ ;  /* 0x0000028012707810 */ /* 0x043fe20007ffe0ff */
[----:B--23--:R-:W-:Y:S02]  /*6040*/  VIADD R80, R18, 0x300 ;  /* 0x0000030012507836 */ /* 0x00cfe40000000000 */
[----:B------:R-:W-:Y:S05]  /*6050*/  @!P4 BRA `(.L_x_785) ;  /* 0x000000000004c947 */ /* 0x000fea0003800000 */
[----:B----4-:R0:W-:Y:S02]  /*6060*/  REDG.E.ADD.F32.FTZ.RN.STRONG.GPU desc[UR26][R40.64+0x800], R111 ;  /* 0x0008006f280079a6 */ /* 0x0101e4000c12f31a */
.L_x_785:
[----:B------:R-:W-:Y:S05]  /*6070*/  BSYNC.RECONVERGENT B0 ;  /* 0x0000000000007941 */ /* 0x000fea0003800200 */
.L_x_784:
[-C--:B------:R-:W-:Y:S01]  /*6080*/  LEA.HI R112, R112, R18.reuse, RZ, 0x1b ;  /* 0x0000001270707211 */ /* 0x080fe200078fd8ff */
[----:B------:R-:W-:Y:S01]  /*6090*/  BSSY.RECONVERGENT B0, `(.L_x_786) ;  /* 0x000000c000007945 */ /* 0x000fe20003800200 */
[----:B------:R-:W-:Y:S02]  /*60a0*/  ISETP.GE.AND P2, PT, R82, 0x281, PT ;  /* 0x000002815200780c */ /* 0x000fe40003f46270 */
[----:B------:R-:W-:Y:S02]  /*60b0*/  LEA R112, R112, UR24, 0x2 ;  /* 0x0000001870707c11 */ /* 0x000fe4000f8e10ff */
[----:B------:R-:W-:Y:S02]  /*60c0*/  LEA.HI R80, R80, R18, RZ, 0x1b ;  /* 0x0000001250507211 */ /* 0x000fe400078fd8ff */
[----:B0---4-:R-:W-:Y:S02]  /*60d0*/  IADD3 R111, PT, PT, R18, 0x380, RZ ;  /* 0x00000380126f7810 */ /* 0x011fe40007ffe0ff */
[----:B------:R-:W0:Y:S01]  /*60e0*/  LDS R112, [R112+0x1a90] ;  /* 0x001a900070707984 */ /* 0x000e220000000800 */
[----:B------:R-:W-:-:S02]  /*60f0*/  ISETP.GE.AND P3, PT, R82, 0x301, PT ;  /* 0x000003015200780c */ /* 0x000fc40003f66270 */
[----:B------:R-:W-:Y:S02]  /*6100*/  ISETP.GE.AND P4, PT, R82, 0x381, PT ;  /* 0x000003815200780c */ /* 0x000fe40003f86270 */
[----:B------:R-:W-:Y:S02]  /*6110*/  LEA.HI R111, R111, R18, RZ, 0x1b ;  /* 0x000000126f6f7211 */ /* 0x000fe400078fd8ff */
[----:B------:R-:W-:Y:S01]  /*6120*/  LEA R80, R80, UR24, 0x2 ;  /* 0x0000001850507c11 */ /* 0x000fe2000f8e10ff */
[----:B------:R-:W-:Y:S08]  /*6130*/  @!P2 BRA `(.L_x_787) ;  /* 0x000000000004a947 */ /* 0x000ff00003800000 */
[----:B0-----:R1:W-:Y:S02]  /*6140*/  REDG.E.ADD.F32.FTZ.RN.STRONG.GPU desc[UR26][R40.64+0xa00], R112 ;  /* 0x000a0070280079a6 */ /* 0x0013e4000c12f31a */
.L_x_787:
[----:B------:R-:W-:Y:S05]  /*6150*/  BSYNC.RECONVERGENT B0 ;  /* 0x0000000000007941 */ /* 0x000fea0003800200 */
.L_x_786:
[----:B------:R-:W2:Y:S01]  /*6160*/  LDS R80, [R80+0x1c90] ;  /* 0x001c900050507984 */ /* 0x000ea20000000800 */
[----:B------:R-:W-:Y:S01]  /*6170*/  BSSY.RECONVERGENT B0, `(.L_x_788) ;  /* 0x0000004000007945 */ /* 0x000fe20003800200 */
[----:B------:R-:W-:-:S03]  /*6180*/  LEA R111, R111, UR24, 0x2 ;  /* 0x000000186f6f7c11 */ /* 0x000fc6000f8e10ff */
[----:B------:R-:W-:Y:S05]  /*6190*/  @!P3 BRA `(.L_x_789) ;  /* 0x000000000004b947 */ /* 0x000fea0003800000 */
[----:B--2---:R3:W-:Y:S02]  /*61a0*/  REDG.E.ADD.F32.FTZ.RN.STRONG.GPU desc[UR26][R40.64+0xc00], R80 ;  /* 0x000c0050280079a6 */ /* 0x0047e4000c12f31a */
.L_x_789:
[----:B------:R-:W-:Y:S05]  /*61b0*/  BSYNC.RECONVERGENT B0 ;  /* 0x0000000000007941 */ /* 0x000fea0003800200 */
.L_x_788:
[----:B------:R-:W4:Y:S01]  /*61c0*/  LDS R111, [R111+0x1e90] ;  /* 0x001e90006f6f7984 */ /* 0x000f220000000800 */
[----:B------:R-:W-:Y:S01]  /*61d0*/  BSSY.RECONVERGENT B0, `(.L_x_790) ;  /* 0x0000005000007945 */ /* 0x000fe20003800200 */
[C---:B01----:R-:W-:Y:S02]  /*61e0*/  LOP3.LUT R112, R18.reuse, 0x400, RZ, 0xfc, !PT ;  /* 0x0000040012707812 */ /* 0x043fe400078efcff */
[----:B--23--:R-:W-:Y:S01]  /*61f0*/  IADD3 R80, PT, PT, R18, 0x480, RZ ;  /* 0x0000048012507810 */ /* 0x00cfe20007ffe0ff */
[----:B------:R-:W-:Y:S06]  /*6200*/  @!P4 BRA `(.L_x_791) ;  /* 0x000000000004c947 */ /* 0x000fec0003800000 */
[----:B----4-:R0:W-:Y:S02]  /*6210*/  REDG.E.ADD.F32.FTZ.RN.STRONG.GPU desc[UR26][R40.64+0xe00], R111 ;  /* 0x000e006f280079a6 */ /* 0x0101e4000c12f31a */
.L_x_791:
[----:B------:R-:W-:Y:S05]  /*6220*/  BSYNC.RECONVERGENT B0 ;  /* 0x0000000000007941 */ /* 0x000fea0003800200 */
.L_x_790:
[-C--:B------:R-:W-:Y:S01]  /*6230*/  LEA.HI R112, R112, R18.reuse, RZ, 0x1b ;  /* 0x0000001270707211 */ /* 0x080fe200078fd8ff */
[----:B0---4-:R-:W-:Y:S01]  /*6240*/  VIADD R111, R18, 0x500 ;  /* 0x00000500126f7836 */ /* 0x011fe20000000000 */
[----:B------:R-:W-:Y:S01]  /*6250*/  ISETP.GE.AND P2, PT, R82, 0x401, PT ;  /* 0x000004015200780c */ /* 0x000fe20003f46270 */
[----:B------:R-:W-:Y:S01]  /*6260*/  BSSY.RECONVERGENT B0, `(.L_x_792) ;  /* 0x000000a000007945 */ /* 0x000fe20003800200 */
[----:B------:R-:W-:Y:S02]  /*6270*/  LEA R112, R112, UR24, 0x2 ;  /* 0x0000001870707c11 */ /* 0x000fe4000f8e10ff */
[----:B------:R-:W-:Y:S02]  /*6280*/  LEA.HI R80, R80, R18, RZ, 0x1b ;  /* 0x0000001250507211 */ /* 0x000fe400078fd8ff */
[C---:B------:R-:W-:Y:S02]  /*6290*/  ISETP.GE.AND P3, PT, R82.reuse, 0x481, PT ;  /* 0x000004815200780c */ /* 0x040fe40003f66270 */
[----:B------:R-:W0:Y:S01]  /*62a0*/  LDS R112, [R112+0x2090] ;  /* 0x0020900070707984 */ /* 0x000e220000000800 */
[----:B------:R-:W-:-:S02]  /*62b0*/  ISETP.GE.AND P4, PT, R82, 0x501, PT ;  /* 0x000005015200780c */ /* 0x000fc40003f86270 */
[----:B------:R-:W-:Y:S02]  /*62c0*/  LEA.HI R111, R111, R18, RZ, 0x1b ;  /* 0x000000126f6f7211 */ /* 0x000fe400078fd8ff */
[----:B------:R-:W-:Y:S01]  /*62d0*/  LEA R80, R80, UR24, 0x2 ;  /* 0x0000001850507c11 */ /* 0x000fe2000f8e10ff */
[----:B------:R-:W-:Y:S08]  /*62e0*/  @!P2 BRA `(.L_x_793) ;  /* 0x000000000004a947 */ /* 0x000ff00003800000 */
[----:B0-----:R1:W-:Y:S02]  /*62f0*/  REDG.E.ADD.F32.FTZ.RN.STRONG.GPU desc[UR26][R40.64+0x1000], R112 ;  /* 0x00100070280079a6 */ /* 0x0013e4000c12f31a */
.L_x_793:
[----:B------:R-:W-:Y:S05]  /*6300*/  BSYNC.RECONVERGENT B0 ;  /* 0x0000000000007941 */ /* 0x000fea0003800200 */
.L_x_792:
[----:B------:R-:W2:Y:S01]  /*6310*/  LDS R80, [R80+0x2290] ;  /* 0x0022900050507984 */ /* 0x000ea20000000800 */
[----:B------:R-:W-:Y:S01]  /*6320*/  BSSY.RECONVERGENT B0, `(.L_x_794) ;  /* 0x0000005000007945 */ /* 0x000fe20003800200 */
[----:B------:R-:W-:Y:S02]  /*6330*/  LEA R111, R111, UR24, 0x2 ;  /* 0x000000186f6f7c11 */ /* 0x000fe4000f8e10ff */
[----:B01----:R-:W-:Y:S01]  /*6340*/  IADD3 R112, PT, PT, R18, 0x580, RZ ;  /* 0x0000058012707810 */ /* 0x003fe20007ffe0ff */
[----:B------:R-:W-:Y:S06]  /*6350*/  @!P3 BRA `(.L_x_795) ;  /* 0x000000000004b947 */ /* 0x000fec0003800000 */
[----:B--2---:R0:W-:Y:S02]  /*6360*/  REDG.E.ADD.F32.FTZ.RN.STRONG.GPU desc[UR26][R40.64+0x1200], R80 ;  /* 0x00120050280079a6 */ /* 0x0041e4000c12f31a */
.L_x_795:
[----:B------:R-:W-:Y:S05]  /*6370*/  BSYNC.RECONVERGENT B0 ;  /* 0x0000000000007941 */ /* 0x000fea0003800200 */
.L_x_794:
[----:B------:R-:W1:Y:S01]  /*6380*/  LDS R111, [R111+0x2490] ;  /* 0x002490006f6f7984 */ /* 0x000e620000000800 */
[----:B------:R-:W-:Y:S01]  /*6390*/  BSSY.RECONVERGENT B0, `(.L_x_796) ;  /* 0x0000005000007945 */ /* 0x000fe20003800200 */
[----:B0-2---:R-:W-:Y:S02]  /*63a0*/  LEA.HI R80, R112, R18, RZ, 0x1b ;  /* 0x0000001270507211 */ /* 0x005fe400078fd8ff */
[----:B------:R-:W-:Y:S01]  /*63b0*/  IADD3 R112, PT, PT, R18, 0x600, RZ ;  /* 0x0000060012707810 */ /* 0x000fe20007ffe0ff */
[----:B------:R-:W-:Y:S06]  /*63c0*/  @!P4 BRA `(.L_x_797) ;  /* 0x000000000004c947 */ /* 0x000fec0003800000 */
[----:B-1----:R0:W-:Y:S02]  /*63d0*/  REDG.E.ADD.F32.FTZ.RN.STRONG.GPU desc[UR26][R40.64+0x1400], R111 ;  /* 0x0014006f280079a6 */ /* 0x0021e4000c12f31a */
.L_x_797:
[----:B------:R-:W-:Y:S05]  /*63e0*/  BSYNC.RECONVERGENT B0 ;  /* 0x0000000000007941 */ /* 0x000fea0003800200 */
.L_x_796:
[----:B------:R-:W-:Y:S01]  /*63f0*/  LEA R80, R80, UR24, 0x2 ;  /* 0x0000001850507c11 */ /* 0x000fe2000f8e10ff */
[----:B------:R-:W-:Y:S01]  /*6400*/  BSSY.RECONVERGENT B0, `(.L_x_798) ;  /* 0x000000b000007945 */ /* 0x000fe20003800200 */
[----:B------:R-:W-:Y:S02]  /*6410*/  ISETP.GE.AND P6, PT, R82, 0x581, PT ;  /* 0x000005815200780c */ /* 0x000fe40003fc6270 */
[----:B01----:R-:W-:Y:S01]  /*6420*/  LEA.HI R111, R112, R18, RZ, 0x1b ;  /* 0x00000012706f7211 */ /* 0x003fe200078fd8ff */
[----:B------:R-:W-:Y:S01]  /*6430*/  VIADD R112, R18, 0x680 ;  /* 0x0000068012707836 */ /* 0x000fe20000000000 */
[----:B------:R-:W0:Y:S01]  /*6440*/  LDS R80, [R80+0x2690] ;  /* 0x0026900050507984 */ /* 0x000e220000000800 */
[C---:B------:R-:W-:Y:S02]  /*6450*/  ISETP.GE.AND P2, PT, R82.reuse, 0x601, PT ;  /* 0x000006015200780c */ /* 0x040fe40003f46270 */
[C---:B------:R-:W-:Y:S02]  /*6460*/  ISETP.GE.AND P3, PT, R82.reuse, 0x681, PT ;  /* 0x000006815200780c */ /* 0x040fe40003f66270 */
[----:B------:R-:W-:-:S02]  /*6470*/  ISETP.GE.AND P4, PT, R82, 0x701, PT ;  /* 0x000007015200780c */ /* 0x000fc40003f86270 */
[----:B------:R-:W-:Y:S02]  /*6480*/  ISETP.GE.AND P5, PT, R82, 0x781, PT ;  /* 0x000007815200780c */ /* 0x000fe40003fa6270 */
[----:B------:R-:W-:Y:S11]  /*6490*/  @!P6 BRA `(.L_x_799) ;  /* 0x000000000004e947 */ /* 0x000ff60003800000 */
[----:B0-----:R1:W-:Y:S02]  /*64a0*/  REDG.E.ADD.F32.FTZ.RN.STRONG.GPU desc[UR26][R40.64+0x1600], R80 ;  /* 0x00160050280079a6 */ /* 0x0013e4000c12f31a */
.L_x_799:
[----:B------:R-:W-:Y:S05]  /*64b0*/  BSYNC.RECONVERGENT B0 ;  /* 0x0000000000007941 */ /* 0x000fea0003800200 */
.L_x_798:
[----:B------:R-:W-:Y:S01]  /*64c0*/  LEA R111, R111, UR24, 0x2 ;  /* 0x000000186f6f7c11 */ /* 0x000fe2000f8e10ff */
[----:B------:R-:W-:Y:S01]  /*64d0*/  BSSY.RECONVERGENT B0, `(.L_x_800) ;  /* 0x0000009000007945 */ /* 0x000fe20003800200 */
[----:B------:R-:W-:Y:S02]  /*64e0*/  IADD3 R82, PT, PT, R18, 0x700, RZ ;  /* 0x0000070012527810 */ /* 0x000fe40007ffe0ff */
[-C--:B01----:R-:W-:Y:S02]  /*64f0*/  LEA.HI R80, R112, R18.reuse, RZ, 0x1b ;  /* 0x0000001270507211 */ /* 0x083fe400078fd8ff */
[----:B------:R-:W0:Y:S01]  /*6500*/  LDS R111, [R111+0x2890] ;  /* 0x002890006f6f7984 */ /* 0x000e220000000800 */
[----:B------:R-:W-:Y:S02]  /*6510*/  LEA.HI R82, R82, R18, RZ, 0x1b ;  /* 0x0000001252527211 */ /* 0x000fe400078fd8ff */
[----:B------:R-:W-:Y:S02]  /*6520*/  LEA R80, R80, UR24, 0x2 ;  /* 0x0000001850507c11 */ /* 0x000fe4000f8e10ff */
[----:B------:R-:W-:Y:S01]  /*6530*/  IADD3 R112, PT, PT, R18, 0x780, RZ ;  /* 0x0000078012707810 */ /* 0x000fe20007ffe0ff */
[----:B------:R-:W-:Y:S06]  /*6540*/  @!P2 BRA `(.L_x_801) ;  /* 0x000000000004a947 */ /* 0x000fec0003800000 */
[----:B0-----:R1:W-:Y:S02]  /*6550*/  REDG.E.ADD.F32.FTZ.RN.STRONG.GPU desc[UR26][R40.64+0x1800], R111 ;  /* 0x0018006f280079a6 */ /* 0x0013e4000c12f31a */
.L_x_801:
[----:B------:R-:W-:Y:S05]  /*6560*/  BSYNC.RECONVERGENT B0 ;  /* 0x0000000000007941 */ /* 0x000fea0003800200 */
.L_x_800:
[----:B------:R-:W2:Y:S01]  /*6570*/  LDS R80, [R80+0x2a90] ;  /* 0x002a900050507984 */ /* 0x000ea20000000800 */
[----:B------:R-:W-:Y:S01]  /*6580*/  BSSY.RECONVERGENT B0, `(.L_x_802) ;  /* 0x0000005000007945 */ /* 0x000fe20003800200 */
[----:B01----:R-:W-:Y:S02]  /*6590*/  LEA.HI R111, R112, R18, RZ, 0x1b ;  /* 0x00000012706f7211 */ /* 0x003fe400078fd8ff */
[----:B------:R-:W-:Y:S01]  /*65a0*/  LEA R82, R82, UR24, 0x2 ;  /* 0x0000001852527c11 */ /* 0x000fe2000f8e10ff */
[----:B------:R-:W-:Y:S06]  /*65b0*/  @!P3 BRA `(.L_x_803) ;  /* 0x000000000004b947 */ /* 0x000fec0003800000 */
[----:B--2---:R0:W-:Y:S02]  /*65c0*/  REDG.E.ADD.F32.FTZ.RN.STRONG.GPU desc[UR26][R40.64+0x1a00], R80 ;  /* 0x001a0050280079a6 */ /* 0x0041e4000c12f31a */
.L_x_803:
[----:B------:R-:W-:Y:S05]  /*65d0*/  BSYNC.RECONVERGENT B0 ;  /* 0x0000000000007941 */ /* 0x000fea0003800200 */
.L_x_802:
[----:B------:R-:W1:Y:S01]  /*65e0*/  LDS R82, [R82+0x2c90] ;  /* 0x002c900052527984 */ /* 0x000e620000000800 */
[----:B------:R-:W-:Y:S01]  /*65f0*/  BSSY.RECONVERGENT B0, `(.L_x_804) ;  /* 0x0000004000007945 */ /* 0x000fe20003800200 */
[----:B------:R-:W-:-:S03]  /*6600*/  LEA R111, R111, UR24, 0x2 ;  /* 0x000000186f6f7c11 */ /* 0x000fc6000f8e10ff */
[----:B------:R-:W-:Y:S05]  /*6610*/  @!P4 BRA `(.L_x_805) ;  /* 0x000000000004c947 */ /* 0x000fea0003800000 */
[----:B-1----:R3:W-:Y:S02]  /*6620*/  REDG.E.ADD.F32.FTZ.RN.STRONG.GPU desc[UR26][R40.64+0x1c00], R82 ;  /* 0x001c0052280079a6 */ /* 0x0027e4000c12f31a */
.L_x_805:
[----:B------:R-:W-:Y:S05]  /*6630*/  BSYNC.RECONVERGENT B0 ;  /* 0x0000000000007941 */ /* 0x000fea0003800200 */
.L_x_804:
[----:B------:R-:W4:Y:S01]  /*6640*/  LDS R111, [R111+0x2e90] ;  /* 0x002e90006f6f7984 */ /* 0x000f220000000800 */
[----:B------:R-:W-:Y:S04]  /*6650*/  BSSY.RECONVERGENT B0, `(.L_x_806) ;  /* 0x0000003000007945 */ /* 0x000fe80003800200 */
[----:B------:R-:W-:Y:S05]  /*6660*/  @!P5 BRA `(.L_x_807) ;  /* 0x000000000004d947 */ /* 0x000fea0003800000 */
[----:B----4-:R4:W-:Y:S02]  /*6670*/  REDG.E.ADD.F32.FTZ.RN.STRONG.GPU desc[UR26][R40.64+0x1e00], R111 ;  /* 0x001e006f280079a6 */ /* 0x0109e4000c12f31a */
.L_x_807:
[----:B------:R-:W-:Y:S05]  /*6680*/  BSYNC.RECONVERGENT B0 ;  /* 0x0000000000007941 */ /* 0x000fea0003800200 */
.L_x_806:
[----:B----4-:R-:W4:Y:S04]  /*6690*/  LDL.LU R111, [R1+0x40] ;  /* 0x00004000016f7983 */ /* 0x010f280000300800 */
[----:B-1-3--:R-:W3:Y:S04]  /*66a0*/  LDL.LU R82, [R1+0x44] ;  /* 0x0000440001527983 */ /* 0x00aee80000300800 */
[----:B------:R-:W5:Y:S01]  /*66b0*/  LDL.LU R114, [R1+0x48] ;  /* 0x0000480001727983 */ /* 0x000f620000300800 */
[----:B------:R-:W-:-:S03]  /*66c0*/  FFMA.FTZ R79, R19, R81, R79 ;  /* 0x00000051134f7223 */ /* 0x000fc6000001004f */
[----:B------:R-:W5:Y:S04]  /*66d0*/  LDL.LU R113, [R1+0x4c] ;  /* 0x00004c0001717983 */ /* 0x000f680000300800 */
[----:B------:R-:W5:Y:S01]  /*66e0*/  LDL.LU R112, [R1+0x50] ;  /* 0x0000500001707983 */ /* 0x000f620000300800 */
[----:B------:R-:W-:Y:S01]  /*66f0*/  FADD.FTZ R48, R79, R48 ;  /* 0x000000304f307221 */ /* 0x000fe20000010000 */
[----:B0-2---:R-:W0:Y:S01]  /*6700*/  S2R R80, SR_LANEID ;  /* 0x0000000000507919 */ /* 0x005e220000000000 */
[----:B------:R-:W-:Y:S01]  /*6710*/  FMUL.FTZ R65, R65, R91 ;  /* 0x0000005b41417220 */ /* 0x000fe20000410000 */
[----:B------:R-:W-:Y:S01]  /*6720*/  FMUL.FTZ R66, R66, R92 ;  /* 0x0000005c42427220 */ /* 0x000fe20000410000 */
[----:B------:R-:W-:Y:S01]  /*6730*/  FMUL.FTZ R67, R67, R93 ;  /* 0x0000005d43437220 */ /* 0x000fe20000410000 */
[----:B------:R-:W-:Y:S01]  /*6740*/  FMUL.FTZ R87, R131, R87 ;  /* 0x0000005783577220 */ /* 0x000fe20000410000 */
[----:B------:R-:W1:Y:S04]  /*6750*/  SHFL.DOWN PT, R40, R84, 0x1, 0x1f ;  /* 0x08201f0054287f89 */ /* 0x000e6800000e0000 */
[----:B------:R-:W2:Y:S01]  /*6760*/  SHFL.DOWN PT, R41, R152, 0x1, 0x1f ;  /* 0x08201f0098297f89 */ /* 0x000ea200000e0000 */
[----:B----4-:R-:W-:Y:S01]  /*6770*/  FFMA.FTZ R111, R2, R81, R111 ;  /* 0x00000051026f7223 */ /* 0x010fe2000001006f */
[----:B------:R-:W-:Y:S01]  /*6780*/  FMUL.FTZ R68, R68, R94 ;  /* 0x0000005e44447220 */ /* 0x000fe20000410000 */
[----:B------:R-:W-:Y:S01]  /*6790*/  FMUL.FTZ R69, R69, R95 ;  /* 0x0000005f45457220 */ /* 0x000fe20000410000 */
[----:B------:R-:W-:Y:S01]  /*67a0*/  FMUL.FTZ R70, R70, R96 ;  /* 0x0000006046467220 */ /* 0x000fe20000410000 */
[-C--:B---3--:R-:W-:Y:S01]  /*67b0*/  FFMA.FTZ R82, R3, R42.reuse, R82 ;  /* 0x0000002a03527223 */ /* 0x088fe20000010052 */
[----:B------:R3:W-:Y:S01]  /*67c0*/  STL [R1+0x40], R111 ;  /* 0x0000406f01007387 */ /* 0x0007e20000100800 */
[----:B------:R-:W-:Y:S01]  /*67d0*/  FFMA.FTZ R133, R20, R42, R133 ;  /* 0x0000002a14857223 */ /* 0x000fe20000010085 */
[----:B------:R-:W-:Y:S01]  /*67e0*/  FMUL.FTZ R105, R127, R105 ;  /* 0x000000697f697220 */ /* 0x000fe20000410000 */
[----:B-----5:R-:W-:Y:S01]  /*67f0*/  FFMA.FTZ R114, R4, R86, R114 ;  /* 0x0000005604727223 */ /* 0x020fe20000010072 */
[----:B------:R-:W-:Y:S01]  /*6800*/  FMUL.FTZ R104, R128, R104 ;  /* 0x0000006880687220 */ /* 0x000fe20000410000 */
[----:B0-----:R-:W-:Y:S01]  /*6810*/  ISETP.GT.AND P2, PT, R80, 0x1e, PT ;  /* 0x0000001e5000780c */ /* 0x001fe20003f44270 */
[----:B---3--:R-:W3:Y:S04]  /*6820*/  LDL.LU R111, [R1+0x54] ;  /* 0x00005400016f7983 */ /* 0x008ee80000300800 */
[----:B------:R0:W-:Y:S01]  /*6830*/  STL [R1+0x44], R82 ;  /* 0x0000445201007387 */ /* 0x0001e20000100800 */
[-C--:B------:R-:W-:Y:S01]  /*6840*/  FFMA.FTZ R113, R5, R65.reuse, R113 ;  /* 0x0000004105717223 */ /* 0x080fe20000010071 */
[----:B------:R-:W-:Y:S01]  /*6850*/  FFMA.FTZ R112, R6, R66, R112 ;  /* 0x0000004206707223 */ /* 0x000fe20000010070 */
[----:B------:R-:W-:Y:S01]  /*6860*/  FFMA.FTZ R87, R22, R65, R87 ;  /* 0x0000004116577223 */ /* 0x000fe20000010057 */
[----:B------:R-:W-:Y:S01]  /*6870*/  FFMA.FTZ R105, R26, R69, R105 ;  /* 0x000000451a697223 */ /* 0x000fe20000010069 */
[----:B------:R-:W-:-:S03]  /*6880*/  FFMA.FTZ R104, R25, R68, R104 ;  /* 0x0000004419687223 */ /* 0x000fc60000010068 */
[----:B-1----:R-:W-:Y:S01]  /*6890*/  @!P2 FADD.FTZ R84, R84, R40 ;  /* 0x000000285454a221 */ /* 0x002fe20000010000 */
[----:B--2---:R-:W-:Y:S01]  /*68a0*/  @!P2 FADD.FTZ R152, R152, R41 ;  /* 0x000000299898a221 */ /* 0x004fe20000010000 */
[----:B------:R-:W-:Y:S01]  /*68b0*/  ISETP.GT.AND P2, PT, R80, 0x1d, PT ;  /* 0x0000001d5000780c */ /* 0x000fe20003f44270 */
[----:B0-----:R-:W2:Y:S04]  /*68c0*/  LDL.LU R82, [R1+0x58] ;  /* 0x0000580001527983 */ /* 0x001ea80000300800 */
[----:B------:R-:W4:Y:S04]  /*68d0*/  LDL.LU R81, [R1+0x5c] ;  /* 0x00005c0001517983 */ /* 0x000f280000300800 */
[----:B------:R-:W-:Y:S04]  /*68e0*/  STL [R1+0x48], R114 ;  /* 0x0000487201007387 */ /* 0x000fe80000100800 */
[----:B------:R-:W5:Y:S04]  /*68f0*/  LDL.LU R79, [R1+0x60] ;  /* 0x00006000014f7983 */ /* 0x000f680000300800 */
[----:B------:R-:W-:Y:S04]  /*6900*/  STL [R1+0x4c], R113 ;  /* 0x00004c7101007387 */ /* 0x000fe80000100800 */
[----:B------:R-:W5:Y:S04]  /*6910*/  LDL.LU R65, [R1+0x64] ;  /* 0x0000640001417983 */ /* 0x000f680000300800 */
[----:B------:R-:W-:Y:S04]  /*6920*/  STL [R1+0x50], R112 ;  /* 0x0000507001007387 */ /* 0x000fe80000100800 */
[----:B------:R-:W5:Y:S04]  /*6930*/  LDL.LU R42, [R1+0x68] ;  /* 0x00006800012a7983 */ /* 0x000f680000300800 */
[----:B------:R-:W0:Y:S04]  /*6940*/  SHFL.DOWN PT, R40, R84, 0x2, 0x1f ;  /* 0x08401f0054287f89 */ /* 0x000e2800000e0000 */
[----:B------:R-:W1:Y:S01]  /*6950*/  SHFL.DOWN PT, R41, R152, 0x2, 0x1f ;  /* 0x08401f0098297f89 */ /* 0x000e6200000e0000 */
[----:B0-----:R-:W-:Y:S01]  /*6960*/  @!P2 FADD.FTZ R84, R84, R40 ;  /* 0x000000285454a221 */ /* 0x001fe20000010000 */
[----:B-1----:R-:W-:-:S04]  /*6970*/  @!P2 FADD.FTZ R152, R152, R41 ;  /* 0x000000299898a221 */ /* 0x002fc80000010000 */
[----:B------:R-:W0:Y:S01]  /*6980*/  SHFL.DOWN PT, R40, R84, 0x4, 0x1f ;  /* 0x08801f0054287f89 */ /* 0x000e2200000e0000 */
[----:B------:R-:W-:-:S03]  /*6990*/  ISETP.GT.AND P2, PT, R80, 0x1b, PT ;  /* 0x0000001b5000780c */ /* 0x000fc60003f44270 */
[----:B------:R-:W1:Y:S01]  /*69a0*/  SHFL.DOWN PT, R41, R152, 0x4, 0x1f ;  /* 0x08801f0098297f89 */ /* 0x000e6200000e0000 */
[----:B---3--:R-:W-:-:S05]  /*69b0*/  FFMA.FTZ R111, R7, R67, R111 ;  /* 0x00000043076f7223 */ /* 0x008fca000001006f */
[----:B------:R-:W-:Y:S01]  /*69c0*/  STL [R1+0x54], R111 ;  /* 0x0000546f01007387 */ /* 0x000fe20000100800 */
[----:B--2---:R-:W-:Y:S01]  /*69d0*/  FFMA.FTZ R82, R8, R68, R82 ;  /* 0x0000004408527223 */ /* 0x004fe20000010052 */
[----:B----4-:R-:W-:-:S04]  /*69e0*/  FFMA.FTZ R81, R9, R69, R81 ;  /* 0x0000004509517223 */ /* 0x010fc80000010051 */
[----:B------:R2:W-:Y:S01]  /*69f0*/  STL [R1+0x58], R82 ;  /* 0x0000585201007387 */ /* 0x0005e20000100800 */
[----:B-----5:R-:W-:-:S03]  /*6a00*/  FFMA.FTZ R79, R10, R70, R79 ;  /* 0x000000460a4f7223 */ /* 0x020fc6000001004f */
[----:B--2---:R-:W2:Y:S04]  /*6a10*/  LDL.LU R82, [R1+0x6c] ;  /* 0x00006c0001527983 */ /* 0x004ea80000300800 */
[----:B------:R3:W-:Y:S04]  /*6a20*/  STL [R1+0x5c], R81 ;  /* 0x00005c5101007387 */ /* 0x0007e80000100800 */
[----:B---3--:R-:W3:Y:S04]  /*6a30*/  LDL.LU R81, [R1+0x70] ;  /* 0x0000700001517983 */ /* 0x008ee80000300800 */
[----:B------:R4:W-:Y:S04]  /*6a40*/  STL [R1+0x60], R79 ;  /* 0x0000604f01007387 */ /* 0x0009e80000100800 */
[----:B----4-:R-:W4:Y:S04]  /*6a50*/  LDL.LU R79, [R1+0x74] ;  /* 0x00007400014f7983 */ /* 0x010f280000300800 */
[----:B------:R-:W5:Y:S04]  /*6a60*/  LDL.LU R69, [R1+0x78] ;  /* 0x0000780001457983 */ /* 0x000f680000300800 */
[----:B------:R-:W5:Y:S01]  /*6a70*/  LDL.LU R68, [R1+0x7c] ;  /* 0x00007c0001447983 */ /* 0x000f620000300800 */
[----:B0-----:R-:W-:Y:S01]  /*6a80*/  @!P2 FADD.FTZ R84, R84, R40 ;  /* 0x000000285454a221 */ /* 0x001fe20000010000 */
[----:B-1----:R-:W-:-:S04]  /*6a90*/  @!P2 FADD.FTZ R152, R152, R41 ;  /* 0x000000299898a221 */ /* 0x002fc80000010000 */
[----:B------:R-:W0:Y:S04]  /*6aa0*/  SHFL.DOWN PT, R40, R84, 0x8, 0x1f ;  /* 0x09001f0054287f89 */ /* 0x000e2800000e0000 */
[----:B------:R-:W1:Y:S01]  /*6ab0*/  SHFL.DOWN PT, R41, R152, 0x8, 0x1f ;  /* 0x09001f0098297f89 */ /* 0x000e6200000e0000 */
[----:B------:R-:W-:Y:S01]  /*6ac0*/  ISETP.GT.AND P2, PT, R80, 0x17, PT ;  /* 0x000000175000780c */ /* 0x000fe20003f44270 */
[----:B------:R-:W-:Y:S01]  /*6ad0*/  FMUL.FTZ R88, R130, R88 ;  /* 0x0000005882587220 */ /* 0x000fe20000410000 */
[----:B------:R-:W-:Y:S01]  /*6ae0*/  FMUL.FTZ R89, R129, R89 ;  /* 0x0000005981597220 */ /* 0x000fe20000410000 */
[----:B------:R-:W-:Y:S01]  /*6af0*/  FMUL.FTZ R71, R71, R97 ;  /* 0x0000006147477220 */ /* 0x000fe20000410000 */
[----:B------:R-:W-:Y:S01]  /*6b00*/  FMUL.FTZ R72, R72, R98 ;  /* 0x0000006248487220 */ /* 0x000fe20000410000 */
[----:B------:R-:W-:Y:S01]  /*6b10*/  FFMA.FTZ R88, R23, R66, R88 ;  /* 0x0000004217587223 */ /* 0x000fe20000010058 */
[----:B------:R-:W-:Y:S01]  /*6b20*/  FFMA.FTZ R89, R24, R67, R89 ;  /* 0x0000004318597223 */ /* 0x000fe20000010059 */
[----:B------:R-:W-:Y:S01]  /*6b30*/  FMUL.FTZ R73, R73, R99 ;  /* 0x0000006349497220 */ /* 0x000fe20000410000 */
[----:B------:R-:W-:Y:S01]  /*6b40*/  FMUL.FTZ R74, R74, R100 ;  /* 0x000000644a4a7220 */ /* 0x000fe20000410000 */
[----:B------:R-:W-:Y:S01]  /*6b50*/  FFMA.FTZ R65, R11, R71, R65 ;  /* 0x000000470b417223 */ /* 0x000fe20000010041 */
[----:B------:R-:W-:Y:S01]  /*6b60*/  FMUL.FTZ R75, R75, R101 ;  /* 0x000000654b4b7220 */ /* 0x000fe20000410000 */
[----:B------:R-:W-:-:S02]  /*6b70*/  FFMA.FTZ R42, R12, R72, R42 ;  /* 0x000000480c2a7223 */ /* 0x000fc4000001002a */
[----:B0-----:R-:W-:Y:S01]  /*6b80*/  @!P2 FADD.FTZ R84, R84, R40 ;  /* 0x000000285454a221 */ /* 0x001fe20000010000 */
[----:B-1----:R-:W-:-:S04]  /*6b90*/  @!P2 FADD.FTZ R152, R152, R41 ;  /* 0x000000299898a221 */ /* 0x002fc80000010000 */
[----:B------:R-:W0:Y:S01]  /*6ba0*/  SHFL.DOWN PT, R66, R84, 0x10, 0x1f ;  /* 0x0a001f0054427f89 */ /* 0x000e2200000e0000 */
[----:B------:R-:W-:-:S03]  /*6bb0*/  FMUL.FTZ R76, R76, R102 ;  /* 0x000000664c4c7220 */ /* 0x000fc60000410000 */
[----:B------:R-:W1:Y:S01]  /*6bc0*/  SHFL.DOWN PT, R67, R152, 0x10, 0x1f ;  /* 0x0a001f0098437f89 */ /* 0x000e6200000e0000 */
[----:B------:R-:W-:Y:S01]  /*6bd0*/  FMUL.FTZ R77, R77, R103 ;  /* 0x000000674d4d7220 */ /* 0x000fe20000410000 */
[----:B------:R-:W-:Y:S02]  /*6be0*/  ISETP.NE.AND P2, PT, R80, RZ, PT ;  /* 0x000000ff5000720c */ /* 0x000fe40003f45270 */
[----:B------:R-:W-:Y:S01]  /*6bf0*/  STL [R1+0x64], R65 ;  /* 0x0000644101007387 */ /* 0x000fe20000100800 */
[----:B------:R-:W-:-:S03]  /*6c00*/  FMUL.FTZ R106, R126, R106 ;  /* 0x0000006a7e6a7220 */ /* 0x000fc60000410000 */
[----:B------:R0:W-:Y:S01]  /*6c10*/  STL [R1+0x68], R42 ;  /* 0x0000682a01007387 */ /* 0x0001e20000100800 */
[----:B------:R-:W-:Y:S01]  /*6c20*/  FFMA.FTZ R41, R27, R70, R106 ;  /* 0x000000461b297223 */ /* 0x000fe2000001006a */
[----:B------:R-:W-:Y:S01]  /*6c30*/  FMUL.FTZ R107, R125, R107 ;  /* 0x0000006b7d6b7220 */ /* 0x000fe20000410000 */
[----:B------:R-:W-:Y:S02]  /*6c40*/  FMUL.FTZ R108, R124, R108 ;  /* 0x0000006c7c6c7220 */ /* 0x000fe40000410000 */
[----:B------:R-:W-:Y:S01]  /*6c50*/  FADD.FTZ R46, R41, R46 ;  /* 0x0000002e292e7221 */ /* 0x000fe20000010000 */
[----:B------:R-:W-:Y:S01]  /*6c60*/  FFMA.FTZ R40, R28, R71, R107 ;  /* 0x000000471c287223 */ /* 0x000fe2000001006b */
[----:B------:R-:W-:Y:S01]  /*6c70*/  FFMA.FTZ R41, R29, R72, R108 ;  /* 0x000000481d297223 */ /* 0x000fe2000001006c */
[----:B------:R-:W-:Y:S01]  /*6c80*/  FMUL.FTZ R109, R123, R109 ;  /* 0x0000006d7b6d7220 */ /* 0x000fe20000410000 */
[----:B------:R-:W-:Y:S01]  /*6c90*/  FMUL.FTZ R110, R122, R110 ;  /* 0x0000006e7a6e7220 */ /* 0x000fe20000410000 */
[----:B0-----:R-:W-:Y:S01]  /*6ca0*/  @!P2 SHF.R.U32.HI R42, RZ, 0x2, R18 ;  /* 0x00000002ff2aa819 */ /* 0x001fe20000011612 */
[----:B------:R-:W-:Y:S01]  /*6cb0*/  FADD.FTZ R45, R40, R45 ;  /* 0x0000002d282d7221 */ /* 0x000fe20000010000 */
[----:B------:R-:W-:Y:S01]  /*6cc0*/  FADD.FTZ R44, R41, R44 ;  /* 0x0000002c292c7221 */ /* 0x000fe20000010000 */
[----:B------:R-:W-:Y:S01]  /*6cd0*/  FADD.FTZ R66, R84, R66 ;  /* 0x0000004254427221 */ /* 0x000fe20000010000 */
[----:B------:R-:W-:Y:S01]  /*6ce0*/  @!P2 LOP3.LUT R65, R42, 0xf8, RZ, 0xc0, !PT ;  /* 0x000000f82a41a812 */ /* 0x000fe200078ec0ff */
[----:B------:R-:W-:Y:S01]  /*6cf0*/  FFMA.FTZ R40, R30, R73, R109 ;  /* 0x000000491e287223 */ /* 0x000fe2000001006d */
[----:B-1----:R-:W-:Y:S01]  /*6d00*/  FADD.FTZ R67, R152, R67 ;  /* 0x0000004398437221 */ /* 0x002fe20000010000 */
[----:B------:R-:W-:Y:S01]  /*6d10*/  FFMA.FTZ R41, R31, R74, R110 ;  /* 0x0000004a1f297223 */ /* 0x000fe2000001006e */
[----:B------:R-:W-:Y:S01]  /*6d20*/  FMUL.FTZ R90, R132, R90 ;  /* 0x0000005a845a7220 */ /* 0x000fe20000410000 */
[----:B------:R-:W-:Y:S01]  /*6d30*/  FMUL.FTZ R85, R119, R85 ;  /* 0x0000005577557220 */ /* 0x000fe20000410000 */
[----:B------:R-:W-:Y:S01]  /*6d40*/  FMUL.FTZ R78, R120, R78 ;  /* 0x0000004e784e7220 */ /* 0x000fe20000410000 */
[----:B------:R-:W-:Y:S01]  /*6d50*/  FMUL.FTZ R43, R121, R43 ;  /* 0x0000002b792b7220 */ /* 0x000fe20000410000 */
[----:B------:R-:W-:Y:S01]  /*6d60*/  FADD.FTZ R39, R40, R39 ;  /* 0x0000002728277221 */ /* 0x000fe20000010000 */
[----:B------:R-:W-:Y:S01]  /*6d70*/  FADD.FTZ R38, R41, R38 ;  /* 0x0000002629267221 */ /* 0x000fe20000010000 */
[----:B------:R-:W-:Y:S01]  /*6d80*/  FFMA.FTZ R90, R21, R86, R90 ;  /* 0x00000056155a7223 */ /* 0x000fe2000001005a */
[----:B------:R0:W-:Y:S01]  /*6d90*/  @!P2 STS.64 [R65+UR24+0x3198], R66 ;  /* 0x003198424100a988 */ /* 0x0001e20008000a18 */
        /* <DEDUP_REMOVED lines=14> */
[----:B--2---:R-:W-:-:S05]  /*6e80*/  FFMA.FTZ R82, R13, R73, R82 ;  /* 0x000000490d527223 */ /* 0x004fca0000010052 */
[----:B------:R0:W-:Y:S01]  /*6e90*/  STL [R1+0x6c], R82 ;  /* 0x00006c5201007387 */ /* 0x0001e20000100800 */
[----:B---3--:R-:W-:-:S05]  /*6ea0*/  FFMA.FTZ R81, R14, R74, R81 ;  /* 0x0000004a0e517223 */ /* 0x008fca0000010051 */
[----:B------:R0:W-:Y:S01]  /*6eb0*/  STL [R1+0x70], R81 ;  /* 0x0000705101007387 */ /* 0x0001e20000100800 */
[----:B----4-:R-:W-:Y:S01]  /*6ec0*/  FFMA.FTZ R79, R15, R75, R79 ;  /* 0x0000004b0f4f7223 */ /* 0x010fe2000001004f */
[----:B-----5:R-:W-:-:S04]  /*6ed0*/  FFMA.FTZ R69, R16, R76, R69 ;  /* 0x0000004c10457223 */ /* 0x020fc80000010045 */
[----:B------:R0:W-:Y:S01]  /*6ee0*/  STL [R1+0x74], R79 ;  /* 0x0000744f01007387 */ /* 0x0001e20000100800 */
[----:B------:R-:W-:-:S03]  /*6ef0*/  FFMA.FTZ R68, R17, R77, R68 ;  /* 0x0000004d11447223 */ /* 0x000fc60000010044 */
[----:B------:R0:W-:Y:S04]  /*6f00*/  STL [R1+0x78], R69 ;  /* 0x0000784501007387 */ /* 0x0001e80000100800 */
[----:B------:R0:W-:Y:S01]  /*6f10*/  STL [R1+0x7c], R68 ;  /* 0x00007c4401007387 */ /* 0x0001e20000100800 */
[----:B------:R-:W-:Y:S06]  /*6f20*/  BAR.SYNC.DEFER_BLOCKING 0x0 ;  /* 0x0000000000007b1d */ /* 0x000fec0000010000 */
[----:B------:R-:W-:Y:S05]  /*6f30*/  @P0 BRA `(.L_x_809) ;  /* 0x0000000000500947 */ /* 0x000fea0003800000 */
[----:B------:R-:W-:Y:S01]  /*6f40*/  UISETP.NE.AND UP0, UPT, UR10, UR47, UPT ;  /* 0x0000002f0a00728c */ /* 0x000fe2000bf05270 */
[----:B------:R-:W1:Y:S01]  /*6f50*/  LDS.128 R40, [UR24+0x31a0] ;  /* 0x0031a018ff287984 */ /* 0x000e620008000c00 */
[----:B------:R-:W-:Y:S01]  /*6f60*/  ULEA UR25, UR8, UR24, 0x2 ;  /* 0x0000001808197291 */ /* 0x000fe2000f8e10ff */
[----:B------:R-:W-:Y:S02]  /*6f70*/  ISETP.GT.AND P0, PT, R80, 0xf, PT ;  /* 0x0000000f5000780c */ /* 0x000fe40003f04270 */
[----:B0-----:R-:W0:Y:S01]  /*6f80*/  LDS.64 R68, [UR24+0x31b0] ;  /* 0x0031b018ff447984 */ /* 0x001e220008000a00 */
[----:B------:R-:W-:Y:S02]  /*6f90*/  PLOP3.LUT P2, PT, PT, PT, UP0, 0x80, 0x8 ;  /* 0x000000000008781c */ /* 0x000fe40003f4f008 */
[----:B------:R-:W-:Y:S02]  /*6fa0*/  FSEL R152, R152, R67, P0 ;  /* 0x0000004398987208 */ /* 0x000fe40000000000 */
[----:B------:R-:W-:-:S09]  /*6fb0*/  FSEL R65, R84, R66, P0 ;  /* 0x0000004254417208 */ /* 0x000fd20000000000 */
[----:B------:R-:W2:Y:S04]  /*6fc0*/  @P2 LDS R70, [UR25+0x51e0] ;  /* 0x0051e019ff462984 */ /* 0x000ea80008000800 */
[----:B------:R-:W3:Y:S01]  /*6fd0*/  @P2 LDS R72, [UR25+0x4de0] ;  /* 0x004de019ff482984 */ /* 0x000ee20008000800 */
[----:B-1----:R-:W-:Y:S01]  /*6fe0*/  FADD.FTZ R152, R41, R152 ;  /* 0x0000009829987221 */ /* 0x002fe20000010000 */
[----:B------:R-:W-:-:S03]  /*6ff0*/  FADD.FTZ R65, R40, R65 ;  /* 0x0000004128417221 */ /* 0x000fc60000010000 */
[----:B------:R-:W-:Y:S01]  /*7000*/  FADD.FTZ R152, R43, R152 ;  /* 0x000000982b987221 */ /* 0x000fe20000010000 */
[----:B------:R-:W-:-:S03]  /*7010*/  FADD.FTZ R65, R42, R65 ;  /* 0x000000412a417221 */ /* 0x000fc60000010000 */
[----:B0-----:R-:W-:Y:S01]  /*7020*/  FADD.FTZ R69, R152, R69 ;  /* 0x0000004598457221 */ /* 0x001fe20000010000 */
[----:B------:R-:W-:-:S03]  /*7030*/  FADD.FTZ R65, R65, R68 ;  /* 0x0000004441417221 */ /* 0x000fc60000010000 */
[----:B--2---:R-:W-:Y:S01]  /*7040*/  @P2 FADD.FTZ R69, R69, R70 ;  /* 0x0000004645452221 */ /* 0x004fe20000010000 */
[----:B---3--:R-:W-:-:S04]  /*7050*/  @P2 FADD.FTZ R65, R65, R72 ;  /* 0x0000004841412221 */ /* 0x008fc80000010000 */
[----:B------:R1:W-:Y:S04]  /*7060*/  STS [UR25+0x51e0], R69 ;  /* 0x0051e045ff007988 */ /* 0x0003e80008000819 */
[----:B------:R1:W-:Y:S02]  /*7070*/  STS [UR25+0x4de0], R65 ;  /* 0x004de041ff007988 */ /* 0x0003e40008000819 */
.L_x_809:
[----:B------:R-:W-:Y:S05]  /*7080*/  BSYNC.RECONVERGENT B0 ;  /* 0x0000000000007941 */ /* 0x000fea0003800200 */
.L_x_808:
[----:B------:R-:W-:-:S04]  /*7090*/  UIADD3 UR8, UPT, UPT, UR8, 0x1, URZ ;  /* 0x0000000108087890 */ /* 0x000fc8000fffe0ff */
[----:B------:R-:W-:-:S09]  /*70a0*/  UISETP.GE.AND UP0, UPT, UR8, UR48, UPT ;  /* 0x000000300800728c */ /* 0x000fd2000bf06270 */
[----:B------:R-:W-:Y:S05]  /*70b0*/  BRA.U !UP0, `(.L_x_810) ;  /* 0xffffffbd08647547 */ /* 0x000fea000b83ffff */
.L_x_765:
[----:B------:R-:W2:Y:S01]  /*70c0*/  LDL.LU R76, [R1+0x78] ;  /* 0x00007800014c7983 */ /* 0x000ea20000300800 */
[----:B------:R-:W-:Y:S06]  /*70d0*/  BAR.SYNC.DEFER_BLOCKING 0x0 ;  /* 0x0000000000007b1d */ /* 0x000fec0000010000 */
[----:B------:R-:W3:Y:S01]  /*70e0*/  S2R R5, SR_TID.X ;  /* 0x0000000000057919 */ /* 0x000ee20000002100 */
[----:B------:R-:W-:Y:S01]  /*70f0*/  UIMAD UR22, UR10, -0x800, UR22 ;  /* 0xfffff8000a1678a4 */ /* 0x000fe2000f8e0216 */
[----:B------:R-:W4:Y:S01]  /*7100*/  S2UR UR32, SR_CTAID.X ;  /* 0x00000000002079c3 */ /* 0x000f220000002500 */
[----:B------:R-:W4:Y:S01]  /*7110*/  LDCU.64 UR28, c[0x0][0x4f8] ;  /* 0x00009f00ff1c77ac */ /* 0x000f220008000a00 */
[----:B------:R-:W2:Y:S01]  /*7120*/  LDL.LU R75, [R1+0x7c] ;  /* 0x00007c00014b7983 */ /* 0x000ea20000300800 */
[----:B------:R-:W5:Y:S03]  /*7130*/  LDCU.64 UR30, c[0x0][0x500] ;  /* 0x0000a000ff1e77ac */ /* 0x000f660008000a00 */
[----:B01----:R-:W5:Y:S04]  /*7140*/  LDL.LU R65, [R1+0x54] ;  /* 0x0000540001417983 */ /* 0x003f680000300800 */
[----:B------:R-:W5:Y:S04]  /*7150*/  LDL.LU R66, [R1+0x50] ;  /* 0x0000500001427983 */ /* 0x000f680000300800 */
[----:B------:R-:W4:Y:S04]  /*7160*/  LDL.LU R74, [R1+0x70] ;  /* 0x00007000014a7983 */ /* 0x000f280000300800 */
[----:B------:R-:W4:Y:S04]  /*7170*/  LDL.LU R73, [R1+0x74] ;  /* 0x0000740001497983 */ /* 0x000f280000300800 */
[----:B------:R-:W3:Y:S04]  /*7180*/  LDL.LU R40, [R1+0x44] ;  /* 0x0000440001287983 */ /* 0x000ee80000300800 */
[----:B------:R-:W3:Y:S04]  /*7190*/  LDL.LU R41, [R1+0x40] ;  /* 0x0000400001297983 */ /* 0x000ee80000300800 */
[----:B------:R-:W3:Y:S04]  /*71a0*/  LDL.LU R42, [R1+0x4c] ;  /* 0x00004c00012a7983 */ /* 0x000ee80000300800 */
[----:B------:R-:W3:Y:S04]  /*71b0*/  LDL.LU R43, [R1+0x48] ;  /* 0x00004800012b7983 */ /* 0x000ee80000300800 */
[----:B------:R-:W5:Y:S04]  /*71c0*/  LDL.LU R72, [R1+0x68] ;  /* 0x0000680001487983 */ /* 0x000f680000300800 */
[----:B------:R-:W5:Y:S04]  /*71d0*/  LDL.LU R71, [R1+0x6c] ;  /* 0x00006c0001477983 */ /* 0x000f680000300800 */
        /* <DEDUP_REMOVED lines=28> */
[----:B----4-:R-:W-:-:S03]  /*73a0*/  F2FP.F16.F32.PACK_AB R3, R74, R73 ;  /* 0x000000494a03723e */ /* 0x010fc600000000ff */
[----:B------:R-:W4:Y:S01]  /*73b0*/  LDL.LU R74, [R1+0xe8] ;  /* 0x0000e800014a7983 */ /* 0x000f220000300800 */
[C---:B------:R-:W-:Y:S02]  /*73c0*/  PRMT R7, R3.reuse, 0x7610, R7 ;  /* 0x0000761003077816 */ /* 0x040fe40000000007 */
[----:B------:R-:W-:Y:S01]  /*73d0*/  PRMT R8, R3, 0x7632, R8 ;  /* 0x0000763203087816 */ /* 0x000fe20000000008 */
[----:B------:R-:W4:Y:S01]  /*73e0*/  LDL.LU R73, [R1+0xe4] ;  /* 0x0000e40001497983 */ /* 0x000f220000300800 */
[----:B-----5:R-:W-:-:S03]  /*73f0*/  F2FP.F16.F32.PACK_AB R2, R72, R71 ;  /* 0x000000474802723e */ /* 0x020fc600000000ff */
[----:B------:R-:W5:Y:S01]  /*7400*/  LDL.LU R72, [R1+0xe0] ;  /* 0x0000e00001487983 */ /* 0x000f620000300800 */
[C---:B------:R-:W-:Y:S02]  /*7410*/  PRMT R9, R2.reuse, 0x7610, R9 ;  /* 0x0000761002097816 */ /* 0x040fe40000000009 */
[----:B------:R-:W-:Y:S01]  /*7420*/  PRMT R10, R2, 0x7632, R10 ;  /* 0x00007632020a7816 */ /* 0x000fe2000000000a */
[----:B------:R-:W5:Y:S01]  /*7430*/  LDL.LU R71, [R1+0xdc] ;  /* 0x0000dc0001477983 */ /* 0x000f620000300800 */
[----:B---3--:R-:W-:-:S03]  /*7440*/  F2FP.F16.F32.PACK_AB R3, R70, R69 ;  /* 0x000000454603723e */ /* 0x008fc600000000ff */
[----:B------:R-:W3:Y:S01]  /*7450*/  LDL.LU R70, [R1+0xd8] ;  /* 0x0000d80001467983 */ /* 0x000ee20000300800 */
[C---:B------:R-:W-:Y:S02]  /*7460*/  PRMT R11, R3.reuse, 0x7610, R11 ;  /* 0x00007610030b7816 */ /* 0x040fe4000000000b */
[----:B------:R-:W-:Y:S01]  /*7470*/  F2FP.F16.F32.PACK_AB R2, R68, R67 ;  /* 0x000000434402723e */ /* 0x000fe200000000ff */
[----:B------:R-:W3:Y:S04]  /*7480*/  LDL.LU R69, [R1+0xd4] ;  /* 0x0000d40001457983 */ /* 0x000ee80000300800 */
[----:B------:R0:W-:Y:S04]  /*7490*/  STS.U16 [R96], R4 ;  /* 0x0000000460007388 */ /* 0x0001e80000000400 */
[----:B------:R1:W-:Y:S04]  /*74a0*/  STS.U16 [R95+0x2], R6 ;  /* 0x000002065f007388 */ /* 0x0003e80000000400 */
[----:B------:R-:W3:Y:S01]  /*74b0*/  LDL.LU R68, [R1+0xd0] ;  /* 0x0000d00001447983 */ /* 0x000ee20000300800 */
[----:B0-----:R-:W-:-:S02]  /*74c0*/  PRMT R4, R3, 0x7632, R4 ;  /* 0x0000763203047816 */ /* 0x001fc40000000004 */
[----:B------:R-:W-:Y:S01]  /*74d0*/  F2FP.F16.F32.PACK_AB R3, R66, R65 ;  /* 0x000000414203723e */ /* 0x000fe200000000ff */
[----:B------:R0:W-:Y:S01]  /*74e0*/  STS.U16 [R94+0x4], R7 ;  /* 0x000004075e007388 */ /* 0x0001e20000000400 */
[C---:B-1----:R-:W-:Y:S02]  /*74f0*/  PRMT R6, R2.reuse, 0x7610, R6 ;  /* 0x0000761002067816 */ /* 0x042fe40000000006 */
[----:B------:R-:W-:Y:S01]  /*7500*/  PRMT R12, R3, 0x7632, R12 ;  /* 0x00007632030c7816 */ /* 0x000fe2000000000c */
[----:B------:R1:W-:Y:S04]  /*7510*/  STS.U16 [R93+0x6], R8 ;  /* 0x000006085d007388 */ /* 0x0003e80000000400 */
[----:B------:R-:W3:Y:S01]  /*7520*/  LDL.LU R67, [R1+0xcc] ;  /* 0x0000cc0001437983 */ /* 0x000ee20000300800 */
[----:B0-----:R-:W-:-:S02]  /*7530*/  PRMT R7, R2, 0x7632, R7 ;  /* 0x0000763202077816 */ /* 0x001fc40000000007 */
[----:B------:R-:W-:Y:S01]  /*7540*/  F2FP.F16.F32.PACK_AB R2, R43, R42 ;  /* 0x0000002a2b02723e */ /* 0x000fe200000000ff */
[----:B------:R-:W3:Y:S01]  /*7550*/  LDL.LU R66, [R1+0xc8] ;  /* 0x0000c80001427983 */ /* 0x000ee20000300800 */
[----:B-1----:R-:W-:Y:S02]  /*7560*/  PRMT R8, R3, 0x7610, R8 ;  /* 0x0000761003087816 */ /* 0x002fe40000000008 */
[----:B------:R-:W-:Y:S01]  /*7570*/  F2FP.F16.F32.PACK_AB R3, R41, R40 ;  /* 0x000000282903723e */ /* 0x000fe200000000ff */
[----:B------:R-:W3:Y:S04]  /*7580*/  LDL.LU R42, [R1+0xc4] ;  /* 0x0000c400012a7983 */ /* 0x000ee80000300800 */
[----:B------:R-:W3:Y:S01]  /*7590*/  LDL.LU R40, [R1+0xc0] ;  /* 0x0000c00001287983 */ /* 0x000ee20000300800 */
[----:B------:R-:W-:-:S03]  /*75a0*/  ISETP.NE.AND P0, PT, R5, RZ, PT ;  /* 0x000000ff0500720c */ /* 0x000fc60003f05270 */
[----:B------:R0:W-:Y:S01]  /*75b0*/  STS.U16 [R92+0x8], R9 ;  /* 0x000008095c007388 */ /* 0x0001e20000000400 */
[----:B------:R-:W-:-:S03]  /*75c0*/  UIADD3 UR22, UPT, UPT, UR22, 0x800, URZ ;  /* 0x0000080016167890 */ /* 0x000fc6000fffe0ff */
[----:B------:R-:W-:Y:S04]  /*75d0*/  STS.U16 [R91+0xa], R10 ;  /* 0x00000a0a5b007388 */ /* 0x000fe80000000400 */
[----:B------:R-:W-:Y:S01]  /*75e0*/  STS.U16 [R90+0xc], R11 ;  /* 0x00000c0b5a007388 */ /* 0x000fe20000000400 */
[----:B0-----:R-:W-:-:S03]  /*75f0*/  PRMT R9, R2, 0x7632, R9 ;  /* 0x0000763202097816 */ /* 0x001fc60000000009 */
[----:B------:R0:W-:Y:S04]  /*7600*/  STS.U16 [R89+0xe], R4 ;  /* 0x00000e0459007388 */ /* 0x0001e80000000400 */
[----:B------:R-:W-:Y:S04]  /*7610*/  STS.U16 [R88+0x10], R6 ;  /* 0x0000100658007388 */ /* 0x000fe80000000400 */
[----:B------:R-:W-:Y:S01]  /*7620*/  STS.U16 [R87+0x12], R7 ;  /* 0x0000120757007388 */ /* 0x000fe20000000400 */
[----:B0-----:R-:W-:-:S03]  /*7630*/  PRMT R4, R3, 0x7632, R4 ;  /* 0x0000763203047816 */ /* 0x001fc60000000004 */
[----:B------:R-:W-:Y:S01]  /*7640*/  STS.U16 [R86+0x14], R8 ;  /* 0x0000140856007388 */ /* 0x000fe20000000400 */
[----:B------:R-:W-:-:S03]  /*7650*/  IMAD.U32 R10, RZ, RZ, UR22 ;  /* 0x00000016ff0a7e24 */ /* 0x000fc6000f8e00ff */
        /* <DEDUP_REMOVED lines=8> */
[----:B------:R-:W-:Y:S01]  /*76e0*/  LDS.U16 R13, [R77+0x80] ;  /* 0x000080004d0d7984 */ /* 0x000fe20000000400 */
[----:B------:R-:W1:Y:S01]  /*76f0*/  S2UR UR8, SR_CTAID.Y ;  /* 0x00000000000879c3 */ /* 0x000e620000002600 */
[----:B------:R-:W-:-:S04]  /*7700*/  ULEA UR22, UR10, 0xfffff800, 0xb ;  /* 0xfffff8000a167891 */ /* 0x000fc8000f8e58ff */
[----:B------:R-:W-:-:S04]  /*7710*/  USHF.R.S32.HI UR23, URZ, 0x1f, UR22 ;  /* 0x0000001fff177899 */ /* 0x000fc80008011416 */
[----:B------:R-:W-:Y:S01]  /*7720*/  UIMAD.WIDE.U32 UR12, UR32, UR28, UR22 ;  /* 0x0000001c200c72a5 */ /* 0x000fe2000f8e0016 */
[----:B0-----:R-:W-:-:S03]  /*7730*/  LOP3.LUT R4, R5, 0x1f, RZ, 0xc0, !PT ;  /* 0x0000001f05047812 */ /* 0x001fc600078ec0ff */
[----:B------:R-:W-:Y:S01]  /*7740*/  UIMAD UR13, UR32, UR29, UR13 ;  /* 0x0000001d200d72a4 */ /* 0x000fe2000f8e020d */
[----:B------:R-:W0:Y:S01]  /*7750*/  LDCU.64 UR28, c[0x0][0x550] ;  /* 0x0000aa00ff1c77ac */ /* 0x000e220008000a00 */
[----:B------:R-:W-:Y:S01]  /*7760*/  LOP3.LUT R9, R4, 0x3e00, R83, 0xf8, !PT ;  /* 0x00003e0004097812 */ /* 0x000fe200078ef853 */
[----:B-1----:R-:W-:Y:S02]  /*7770*/  UIMAD UR21, UR8, UR31, URZ ;  /* 0x0000001f081572a4 */ /* 0x002fe4000f8e02ff */
[----:B------:R-:W-:-:S04]  /*7780*/  UIMAD.WIDE.U32 UR12, UR8, UR30, UR12 ;  /* 0x0000001e080c72a5 */ /* 0x000fc8000f8e000c */
[----:B------:R-:W-:Y:S02]  /*7790*/  MOV R8, UR21 ;  /* 0x0000001500087c02 */ /* 0x000fe40008000f00 */
[----:B------:R-:W-:-:S04]  /*77a0*/  IADD3 R3, P1, PT, R9, UR12, RZ ;  /* 0x0000000c09037c10 */ /* 0x000fc8000ff3e0ff */
[----:B------:R-:W-:Y:S01]  /*77b0*/  IADD3.X R8, PT, PT, R8, UR13, RZ, P1, !PT ;  /* 0x0000000d08087c10 */ /* 0x000fe20008ffe4ff */
[----:B------:R-:W1:Y:S01]  /*77c0*/  LDCU.64 UR12, c[0x0][0x518] ;  /* 0x0000a300ff0c77ac */ /* 0x000e620008000a00 */
[----:B0-----:R-:W-:-:S04]  /*77d0*/  LEA R2, P4, R3, UR28, 0x1 ;  /* 0x0000001c03027c11 */ /* 0x001fc8000f8808ff */
[----:B------:R-:W-:Y:S01]  /*77e0*/  LEA.HI.X R3, R3, UR29, R8, 0x1, P4 ;  /* 0x0000001d03037c11 */ /* 0x000fe2000a0f0c08 */
[----:B------:R-:W0:Y:S01]  /*77f0*/  LDCU.64 UR28, c[0x0][0x560] ;  /* 0x0000ac00ff1c77ac */ /* 0x000e220008000a00 */
[----:B--2---:R-:W-:Y:S04]  /*7800*/  LDS.U16 R15, [R76+0xc0] ;  /* 0x0000c0004c0f7984 */ /* 0x004fe80000000400 */
[----:B------:R-:W-:Y:S04]  /*7810*/  LDS.U16 R17, [R75+0x100] ;  /* 0x000100004b117984 */ /* 0x000fe80000000400 */
[----:B----4-:R-:W-:Y:S04]  /*7820*/  LDS.U16 R19, [R74+0x140] ;  /* 0x000140004a137984 */ /* 0x010fe80000000400 */
[----:B------:R-:W-:Y:S04]  /*7830*/  LDS.U16 R21, [R73+0x180] ;  /* 0x0001800049157984 */ /* 0x000fe80000000400 */
[----:B-----5:R-:W-:Y:S04]  /*7840*/  LDS.U16 R23, [R72+0x1c0] ;  /* 0x0001c00048177984 */ /* 0x020fe80000000400 */
        /* <DEDUP_REMOVED lines=45> */
[----:B------:R-:W-:Y:S02]  /*7b20*/  PRMT R8, R6, 0x7610, R8 ;  /* 0x0000761006087816 */ /* 0x000fe40000000008 */
[----:B--2---:R-:W-:Y:S02]  /*7b30*/  F2FP.F16.F32.PACK_AB R3, R38, R37 ;  /* 0x000000252603723e */ /* 0x004fe400000000ff */
        /* <DEDUP_REMOVED lines=55> */
[----:B------:R-:W0:Y:S01]  /*7eb0*/  LDCU.64 UR24, c[0x0][0x520] ;  /* 0x0000a400ff1877ac */ /* 0x000e220008000a00 */
[----:B-1----:R-:W-:-:S04]  /*7ec0*/  UIMAD.WIDE.U32 UR22, UR32, UR12, UR22 ;  /* 0x0000000c201672a5 */ /* 0x002fc8000f8e0016 */
[----:B------:R-:W-:-:S03]  /*7ed0*/  UIMAD UR13, UR32, UR13, UR23 ;  /* 0x0000000d200d72a4 */ /* 0x000fc6000f8e0217 */
[----:B------:R-:W-:Y:S02]  /*7ee0*/  UMOV UR12, UR22 ;  /* 0x00000016000c7c82 */ /* 0x000fe40008000000 */
[----:B0-----:R-:W-:-:S04]  /*7ef0*/  UIMAD.WIDE.U32 UR12, UR8, UR24, UR12 ;  /* 0x00000018080c72a5 */ /* 0x001fc8000f8e000c */
[----:B------:R-:W-:Y:S02]  /*7f00*/  UIMAD UR13, UR8, UR25, UR13 ;  /* 0x00000019080d72a4 */ /* 0x000fe4000f8e020d */
[----:B---3--:R-:W-:-:S04]  /*7f10*/  IADD3 R3, P0, PT, R9, UR12, RZ ;  /* 0x0000000c09037c10 */ /* 0x008fc8000ff1e0ff */
[----:B----4-:R-:W-:Y:S02]  /*7f20*/  IADD3.X R8, PT, PT, RZ, UR13, RZ, P0, !PT ;  /* 0x0000000dff087c10 */ /* 0x010fe400087fe4ff */
[----:B------:R-:W-:Y:S02]  /*7f30*/  LEA R2, P3, R3, UR28, 0x1 ;  /* 0x0000001c03027c11 */ /* 0x000fe4000f8608ff */
[-C--:B-----5:R-:W-:Y:S02]  /*7f40*/  ISETP.GE.AND P2, PT, R9, R6.reuse, PT ;  /* 0x000000060900720c */ /* 0x0a0fe40003f46270 */
[-C--:B------:R-:W-:Y:S02]  /*7f50*/  ISETP.GE.AND P1, PT, R63, R6.reuse, PT ;  /* 0x000000063f00720c */ /* 0x080fe40003f26270 */
[----:B------:R-:W-:Y:S02]  /*7f60*/  LEA.HI.X R3, R3, UR29, R8, 0x1, P3 ;  /* 0x0000001d03037c11 */ /* 0x000fe400098f0c08 */
[----:B------:R-:W-:-:S02]  /*7f70*/  ISETP.GE.AND P0, PT, R62, R6, PT ;  /* 0x000000063e00720c */ /* 0x000fc40003f06270 */
[-C--:B------:R-:W-:Y:S02]  /*7f80*/  ISETP.GE.AND P4, PT, R61, R6.reuse, PT ;  /* 0x000000063d00720c */ /* 0x080fe40003f86270 */
[-C--:B------:R-:W-:Y:S02]  /*7f90*/  ISETP.GE.AND P6, PT, R60, R6.reuse, PT ;  /* 0x000000063c00720c */ /* 0x080fe40003fc6270 */
[-C--:B------:R-:W-:Y:S01]  /*7fa0*/  ISETP.GE.AND P5, PT, R59, R6.reuse, PT ;  /* 0x000000063b00720c */ /* 0x080fe20003fa6270 */
        /* <DEDUP_REMOVED lines=24> */
[----:B------:R-:W-:Y:S01]  /*8130*/  @!P2 STG.E.U16 desc[UR26][R2.64+0x380], R43 ;  /* 0x0003802b0200a986 */ /* 0x000fe2000c10151a */
[----:B--2---:R-:W-:-:S04]  /*8140*/  FADD.FTZ R35, R35, R12 ;  /* 0x0000000c23237221 */ /* 0x004fc80000010000 */
        /* <DEDUP_REMOVED lines=12> */
[----:B------:R-:W-:Y:S01]  /*8210*/  FADD.FTZ R164, R161, R164 ;  /* 0x000000a4a1a47221 */ /* 0x000fe20000010000 */
[----:B------:R0:W-:Y:S03]  /*8220*/  @!P1 STG.E.U16 desc[UR26][R2.64+0x3c0], R65 ;  /* 0x0003c04102009986 */ /* 0x0001e6000c10151a */
[----:B------:R-:W-:-:S04]  /*8230*/  FADD.FTZ R165, R164, R165 ;  /* 0x000000a5a4a57221 */ /* 0x000fc80000010000 */
[----:B0-----:R-:W-:Y:S01]  /*8240*/  FADD.FTZ R2, R165, R48 ;  /* 0x00000030a5027221 */ /* 0x001fe20000010000 */
[----:B------:R-:W-:-:S04]  /*8250*/  UIADD3 UR19, UP0, UPT, UR19, -0x1000, URZ ;  /* 0xfffff00013137890 */ /* 0x000fc8000ff1e0ff */
[----:B------:R0:W-:Y:S01]  /*8260*/  STL [R1+0x100], R2 ;  /* 0x0001000201007387 */ /* 0x0001e20000100800 */
        /* <DEDUP_REMOVED lines=10> */
[----:B0-----:R-:W-:Y:S10]  /*8310*/  BRA.U UP0, `(.L_x_811) ;  /* 0xffffff8500487547 */ /* 0x001ff4000b83ffff */
.L_x_764:
        /* <DEDUP_REMOVED lines=45> */
.L_x_813:
[----:B------:R-:W-:Y:S05]  /*85f0*/  BSYNC.RECONVERGENT B0 ;  /* 0x0000000000007941 */ /* 0x000fea0003800200 */
.L_x_812:
        /* <DEDUP_REMOVED lines=43> */
.L_x_815:
[----:B------:R-:W-:Y:S05]  /*88b0*/  BSYNC.RECONVERGENT B0 ;  /* 0x0000000000007941 */ /* 0x000fea0003800200 */
.L_x_814:
        /* <DEDUP_REMOVED lines=12> */
[----:B------:R-:W4:Y:S01]  /*8980*/  LDCU.64 UR20, c[0x0][0x4f0] ;  /* 0x00009e00ff1477ac */ /* 0x000f220008000a00 */
[----:B------:R-:W0:Y:S01]  /*8990*/  LDCU.64 UR22, c[0x0][0x540] ;  /* 0x0000a800ff1677ac */ /* 0x000e220008000a00 */
[----:B------:R-:W-:-:S02]  /*89a0*/  UIMAD UR8, UR8, UR13, UR7 ;  /* 0x0000000d080872a4 */ /* 0x000fc4000f8e0207 */
[----:B---3--:R-:W-:-:S12]  /*89b0*/  ULEA UR10, UR14, UR10, 0x18 ;  /* 0x0000000a0e0a7291 */ /* 0x008fd8000f8ec0ff */
.L_x_817:
[----:B------:R-:W-:Y:S01]  /*89c0*/  LEA R0, R11, UR10, 0x2 ;  /* 0x0000000a0b007c11 */ /* 0x000fe2000f8e10ff */
[----:B012---:R-:W-:Y:S01]  /*89d0*/  IMAD.U32 R3, RZ, RZ, UR8 ;  /* 0x00000008ff037e24 */ /* 0x007fe2000f8e00ff */
[----:B---3--:R-:W-:Y:S01]  /*89e0*/  MOV R4, UR6 ;  /* 0x0000000600047c02 */ /* 0x008fe20008000f00 */
[----:B------:R-:W-:Y:S01]  /*89f0*/  IMAD.U32 R7, RZ, RZ, UR9 ;  /* 0x00000009ff077e24 */ /* 0x000fe2000f8e00ff */
[----:B------:R-:W-:Y:S01]  /*8a00*/  MOV R5, UR7 ;  /* 0x0000000700057c02 */ /* 0x000fe20008000f00 */
[----:B------:R-:W0:Y:S01]  /*8a10*/  LDS R13, [R0+0x4de0] ;  /* 0x004de000000d7984 */ /* 0x000e220000000800 */
[----:B------:R-:W-:Y:S01]  /*8a20*/  SHF.R.S32.HI R5, RZ, 0x1f, R11 ;  /* 0x0000001fff057819 */ /* 0x000fe2000001140b */
[----:B------:R-:W-:Y:S01]  /*8a30*/  IMAD.MOV.U32 R2, RZ, RZ, R4 ;  /* 0x000000ffff027224 */ /* 0x000fe200078e0004 */
[----:B------:R-:W-:Y:S01]  /*8a40*/  MOV R8, UR4 ;  /* 0x0000000400087c02 */ /* 0x000fe20008000f00 */
[----:B------:R-:W1:Y:S01]  /*8a50*/  LDS R15, [R0+0x51e0] ;  /* 0x0051e000000f7984 */ /* 0x000e620000000800 */
[----:B------:R-:W-:Y:S01]  /*8a60*/  MOV R9, UR5 ;  /* 0x0000000500097c02 */ /* 0x000fe20008000f00 */
[C---:B------:R-:W-:Y:S01]  /*8a70*/  IMAD R4, R5.reuse, UR16, RZ ;  /* 0x0000001005047c24 */ /* 0x040fe2000f8e02ff */
[----:B------:R-:W-:Y:S01]  /*8a80*/  MOV R6, R8 ;  /* 0x0000000800067202 */ /* 0x000fe20000000f00 */
[----:B----4-:R-:W-:-:S02]  /*8a90*/  IMAD R10, R5, UR20, RZ ;  /* 0x00000014050a7c24 */ /* 0x010fc4000f8e02ff */
[----:B------:R-:W-:-:S04]  /*8aa0*/  IMAD.WIDE.U32 R2, R11, UR16, R2 ;  /* 0x000000100b027c25 */ /* 0x000fc8000f8e0002 */
[C---:B------:R-:W-:Y:S01]  /*8ab0*/  IMAD R5, R11.reuse, UR17, R4 ;  /* 0x000000110b057c24 */ /* 0x040fe2000f8e0204 */
[C---:B------:R-:W-:Y:S01]  /*8ac0*/  LEA R4, P0, R2.reuse, UR18, 0x2 ;  /* 0x0000001202047c11 */ /* 0x040fe2000f8010ff */
[C---:B------:R-:W-:Y:S02]  /*8ad0*/  IMAD R9, R11.reuse, UR21, R10 ;  /* 0x000000150b097c24 */ /* 0x040fe4000f8e020a */
[----:B------:R-:W-:Y:S01]  /*8ae0*/  IMAD.WIDE.U32 R6, R11, UR20, R6 ;  /* 0x000000140b067c25 */ /* 0x000fe2000f8e0006 */
[----:B------:R-:W-:Y:S02]  /*8af0*/  IADD3 R5, PT, PT, R3, R5, RZ ;  /* 0x0000000503057210 */ /* 0x000fe40007ffe0ff */
[----:B------:R-:W-:Y:S01]  /*8b00*/  IADD3 R11, PT, PT, R11, UR15, RZ ;  /* 0x0000000f0b0b7c10 */ /* 0x000fe2000fffe0ff */
[----:B------:R-:W-:Y:S01]  /*8b10*/  IMAD.IADD R3, R7, 0x1, R9 ;  /* 0x0000000107037824 */ /* 0x000fe200078e0209 */
[----:B------:R-:W-:Y:S02]  /*8b20*/  LEA.HI.X R5, R2, UR19, R5, 0x2, P0 ;  /* 0x0000001302057c11 */ /* 0x000fe400080f1405 */
[----:B------:R-:W-:-:S02]  /*8b30*/  ISETP.GE.AND P0, PT, R11, UR24, PT ;  /* 0x000000180b007c0c */ /* 0x000fc4000bf06270 */
[----:B------:R-:W-:-:S04]  /*8b40*/  LEA R8, P1, R6, UR22, 0x2 ;  /* 0x0000001606087c11 */ /* 0x000fc8000f8210ff */
[----:B------:R-:W-:Y:S01]  /*8b50*/  LEA.HI.X R9, R6, UR23, R3, 0x2, P1 ;  /* 0x0000001706097c11 */ /* 0x000fe200088f1403 */
[----:B0-----:R3:W-:Y:S04]  /*8b60*/  REDG.E.ADD.F32.FTZ.RN.STRONG.GPU desc[UR26][R4.64], R13 ;  /* 0x0000000d040079a6 */ /* 0x0017e8000c12f31a */
[----:B-1----:R3:W-:Y:S02]  /*8b70*/  REDG.E.ADD.F32.FTZ.RN.STRONG.GPU desc[UR26][R8.64], R15 ;  /* 0x0000000f080079a6 */ /* 0x0027e4000c12f31a */
[----:B------:R-:W-:Y:S05]  /*8b80*/  @!P0 BRA `(.L_x_817) ;  /* 0xfffffffc008c8947 */ /* 0x000fea000383ffff */
[----:B------:R-:W-:Y:S05]  /*8b90*/  BSYNC.RECONVERGENT B0 ;  /* 0x0000000000007941 */ /* 0x000fea0003800200 */
.L_x_816:
[----:B------:R-:W-:Y:S05]  /*8ba0*/  EXIT ;  /* 0x000000000000794d */ /* 0x000fea0003800000 */
.L_x_770:
[----:B------:R-:W-:Y:S01]  /*8bb0*/  HFMA2 R86, -RZ, RZ, 0, 0 ;  /* 0x00000000ff567431 */ /* 0x000fe200000001ff */
[----:B------:R-:W-:Y:S01]  /*8bc0*/  MOV R163, R157 ;  /* 0x0000009d00a37202 */ /* 0x000fe20000000f00 */
[----:B------:R-:W-:Y:S01]  /*8bd0*/  IMAD.MOV.U32 R87, RZ, RZ, 0x1 ;  /* 0x00000001ff577424 */ /* 0x000fe200078e00ff */
[----:B------:R-:W-:-:S07]  /*8be0*/  MOV R154, 0xffffffff ;  /* 0xffffffff009a7802 */ /* 0x000fce0000000f00 */
[----:B-1---5:R-:W-:Y:S05]  /*8bf0*/  WARPSYNC.COLLECTIVE R154, `(.L_x_818) ;  /* 0x000000009a087348 */ /* 0x022fea0003c00000 */
[----:B------:R0:W2:Y:S02]  /*8c00*/  SHFL.UP P6, R86, R163, R87, R86 ;  /* 0x04000057a3567389 */ /* 0x0000a400000c0056 */
[----:B012--5:R-:W-:Y:S05]  /*8c10*/  ENDCOLLECTIVE ;  /* 0x000000000000791b */ /* 0x027fea0003800000 */
.L_x_818:
[----:B------:R-:W-:Y:S01]  /*8c20*/  MOV R163, R153 ;  /* 0x0000009900a37202 */ /* 0x000fe20000000f00 */
[----:B------:R-:W-:Y:S02]  /*8c30*/  IMAD.MOV.U32 R156, RZ, RZ, R86 ;  /* 0x000000ffff9c7224 */ /* 0x000fe400078e0056 */
[----:B------:R-:W-:-:S07]  /*8c40*/  HFMA2 R86, -RZ, RZ, 0, 0 ;  /* 0x00000000ff567431 */ /* 0x000fce00000001ff */
[----:B------:R-:W-:Y:S05]  /*8c50*/  WARPSYNC.COLLECTIVE R154, `(.L_x_819) ;  /* 0x000000009a087348 */ /* 0x000fea0003c00000 */
[----:B------:R0:W1:Y:S02]  /*8c60*/  SHFL.UP P6, R86, R163, R87, R86 ;  /* 0x04000057a3567389 */ /* 0x00006400000c0056 */
[----:B01----:R-:W-:Y:S05]  /*8c70*/  ENDCOLLECTIVE ;  /* 0x000000000000791b */ /* 0x003fea0003800000 */
.L_x_819:
[----:B------:R-:W-:Y:S01]  /*8c80*/  MOV R87, 0x2 ;  /* 0x0000000200577802 */ /* 0x000fe20000000f00 */
[C---:B------:R-:W-:Y:S01]  /*8c90*/  FFMA.FTZ R162, R157.reuse, R86, R153 ;  /* 0x000000569da27223 */ /* 0x040fe20000010099 */
[----:B------:R-:W-:Y:S01]  /*8ca0*/  @P5 FMUL.FTZ R157, R157, R156 ;  /* 0x0000009c9d9d5220 */ /* 0x000fe20000410000 */
[----:B------:R-:W-:-:S03]  /*8cb0*/  HFMA2 R86, -RZ, RZ, 0, 0 ;  /* 0x00000000ff567431 */ /* 0x000fc600000001ff */
[----:B------:R-:W-:Y:S01]  /*8cc0*/  IMAD.MOV.U32 R163, RZ, RZ, R157 ;  /* 0x000000ffffa37224 */ /* 0x000fe200078e009d */
[----:B------:R-:W-:-:S07]  /*8cd0*/  FSEL R156, R153, R162, !P5 ;  /* 0x000000a2999c7208 */ /* 0x000fce0006800000 */
[----:B------:R-:W-:Y:S05]  /*8ce0*/  WARPSYNC.COLLECTIVE R154, `(.L_x_820) ;  /* 0x000000009a087348 */ /* 0x000fea0003c00000 */
[----:B------:R0:W1:Y:S02]  /*8cf0*/  SHFL.UP P6, R86, R163, R87, R86 ;  /* 0x04000057a3567389 */ /* 0x00006400000c0056 */
[----:B01----:R-:W-:Y:S05]  /*8d00*/  ENDCOLLECTIVE ;  /* 0x000000000000791b */ /* 0x003fea0003800000 */
.L_x_820:
[----:B------:R-:W-:Y:S01]  /*8d10*/  MOV R163, R156 ;  /* 0x0000009c00a37202 */ /* 0x000fe20000000f00 */
[----:B------:R-:W-:Y:S02]  /*8d20*/  IMAD.MOV.U32 R153, RZ, RZ, R86 ;  /* 0x000000ffff997224 */ /* 0x000fe400078e0056 */
[----:B------:R-:W-:-:S07]  /*8d30*/  HFMA2 R86, -RZ, RZ, 0, 0 ;  /* 0x00000000ff567431 */ /* 0x000fce00000001ff */
[----:B------:R-:W-:Y:S05]  /*8d40*/  WARPSYNC.COLLECTIVE R154, `(.L_x_821) ;  /* 0x000000009a087348 */ /* 0x000fea0003c00000 */
[----:B------:R0:W1:Y:S02]  /*8d50*/  SHFL.UP P6, R86, R163, R87, R86 ;  /* 0x04000057a3567389 */ /* 0x00006400000c0056 */
[----:B01----:R-:W-:Y:S05]  /*8d60*/  ENDCOLLECTIVE ;  /* 0x000000000000791b */ /* 0x003fea0003800000 */
.L_x_821:
[----:B------:R-:W-:Y:S01]  /*8d70*/  MOV R87, 0x4 ;  /* 0x0000000400577802 */ /* 0x000fe20000000f00 */
[C---:B------:R-:W-:Y:S01]  /*8d80*/  FFMA.FTZ R86, R157.reuse, R86, R156 ;  /* 0x000000569d567223 */ /* 0x040fe2000001009c */
[----:B------:R-:W-:-:S04]  /*8d90*/  @P4 FMUL.FTZ R157, R157, R153 ;  /* 0x000000999d9d4220 */ /* 0x000fc80000410000 */
[----:B------:R-:W-:Y:S01]  /*8da0*/  FSEL R156, R156, R86, !P4 ;  /* 0x000000569c9c7208 */ /* 0x000fe20006000000 */
[----:B------:R-:W-:Y:S02]  /*8db0*/  HFMA2 R86, -RZ, RZ, 0, 0 ;  /* 0x00000000ff567431 */ /* 0x000fe400000001ff */
[----:B------:R-:W-:-:S07]  /*8dc0*/  IMAD.MOV.U32 R163, RZ, RZ, R157 ;  /* 0x000000ffffa37224 */ /* 0x000fce00078e009d */
[----:B------:R-:W-:Y:S05]  /*8dd0*/  WARPSYNC.COLLECTIVE R154, `(.L_x_822) ;  /* 0x000000009a087348 */ /* 0x000fea0003c00000 */
[----:B------:R0:W1:Y:S02]  /*8de0*/  SHFL.UP P6, R86, R163, R87, R86 ;  /* 0x04000057a3567389 */ /* 0x00006400000c0056 */
[----:B01----:R-:W-:Y:S05]  /*8df0*/  ENDCOLLECTIVE ;  /* 0x000000000000791b */ /* 0x003fea0003800000 */
.L_x_822:
[----:B------:R-:W-:Y:S01]  /*8e00*/  MOV R163, R156 ;  /* 0x0000009c00a37202 */ /* 0x000fe20000000f00 */
[----:B------:R-:W-:Y:S02]  /*8e10*/  IMAD.MOV.U32 R153, RZ, RZ, R86 ;  /* 0x000000ffff997224 */ /* 0x000fe400078e0056 */
[----:B------:R-:W-:-:S07]  /*8e20*/  HFMA2 R86, -RZ, RZ, 0, 0 ;  /* 0x00000000ff567431 */ /* 0x000fce00000001ff */
[----:B------:R-:W-:Y:S05]  /*8e30*/  WARPSYNC.COLLECTIVE R154, `(.L_x_823) ;  /* 0x000000009a087348 */ /* 0x000fea0003c00000 */
[----:B------:R0:W1:Y:S02]  /*8e40*/  SHFL.UP P6, R86, R163, R87, R86 ;  /* 0x04000057a3567389 */ /* 0x00006400000c0056 */
[----:B01----:R-:W-:Y:S05]  /*8e50*/  ENDCOLLECTIVE ;  /* 0x000000000000791b */ /* 0x003fea0003800000 */
.L_x_823:
        /* <DEDUP_REMOVED lines=9> */
.L_x_824:
[----:B------:R-:W-:Y:S01]  /*8ef0*/  MOV R163, R156 ;  /* 0x0000009c00a37202 */ /* 0x000fe20000000f00 */
[----:B------:R-:W-:Y:S02]  /*8f00*/  IMAD.MOV.U32 R153, RZ, RZ, R86 ;  /* 0x000000ffff997224 */ /* 0x000fe400078e0056 */
[----:B------:R-:W-:-:S07]  /*8f10*/  HFMA2 R86, -RZ, RZ, 0, 0 ;  /* 0x00000000ff567431 */ /* 0x000fce00000001ff */
[----:B------:R-:W-:Y:S05]  /*8f20*/  WARPSYNC.COLLECTIVE R154, `(.L_x_825) ;  /* 0x000000009a087348 */ /* 0x000fea0003c00000 */
[----:B------:R0:W1:Y:S02]  /*8f30*/  SHFL.UP P6, R86, R163, R87, R86 ;  /* 0x04000057a3567389 */ /* 0x00006400000c0056 */
[----:B01----:R-:W-:Y:S05]  /*8f40*/  ENDCOLLECTIVE ;  /* 0x000000000000791b */ /* 0x003fea0003800000 */
.L_x_825:
        /* <DEDUP_REMOVED lines=9> */
.L_x_826:
[----:B------:R-:W-:Y:S01]  /*8fe0*/  MOV R163, R156 ;  /* 0x0000009c00a37202 */ /* 0x000fe20000000f00 */
[----:B------:R-:W-:Y:S02]  /*8ff0*/  IMAD.MOV.U32 R153, RZ, RZ, R86 ;  /* 0x000000ffff997224 */ /* 0x000fe400078e0056 */
[----:B------:R-:W-:-:S07]  /*9000*/  HFMA2 R86, -RZ, RZ, 0, 0 ;  /* 0x00000000ff567431 */ /* 0x000fce00000001ff */
[----:B------:R-:W-:Y:S05]  /*9010*/  WARPSYNC.COLLECTIVE R154, `(.L_x_827) ;  /* 0x000000009a087348 */ /* 0x000fea0003c00000 */
[----:B------:R0:W1:Y:S02]  /*9020*/  SHFL.UP P6, R86, R163, R87, R86 ;  /* 0x04000057a3567389 */ /* 0x00006400000c0056 */
[----:B01----:R-:W-:Y:S05]  /*9030*/  ENDCOLLECTIVE ;  /* 0x000000000000791b */ /* 0x003fea0003800000 */
.L_x_827:
[----:B------:R-:W-:Y:S05]  /*9040*/  BRA `(.L_x_828) ;  /* 0xffffffb400e07947 */ /* 0x000fea000383ffff */
.L_x_771:
        /* <DEDUP_REMOVED lines=8> */
.L_x_830:
[----:B------:R-:W-:Y:S05]  /*90d0*/  BSYNC B0 ;  /* 0x0000000000007941 */ /* 0x000fea0003800000 */
.L_x_829:
[----:B------:R-:W-:Y:S05]  /*90e0*/  BRA `(.L_x_831) ;  /* 0xffffffb400d47947 */ /* 0x000fea000383ffff */
.L_x_772:
        /* <DEDUP_REMOVED lines=8> */
.L_x_833:
[----:B------:R-:W-:Y:S05]  /*9170*/  BSYNC B0 ;  /* 0x0000000000007941 */ /* 0x000fea0003800000 */
.L_x_832:
[----:B------:R-:W-:Y:S05]  /*9180*/  BRA `(.L_x_834) ;  /* 0xffffffb400b47947 */ /* 0x000fea000383ffff */
.L_x_773:
        /* <DEDUP_REMOVED lines=8> */
.L_x_836:
[----:B------:R-:W-:Y:S05]  /*9210*/  BSYNC B0 ;  /* 0x0000000000007941 */ /* 0x000fea0003800000 */
.L_x_835:
[----:B------:R-:W-:Y:S01]  /*9220*/  IMAD.MOV.U32 R157, RZ, RZ, R86 ;  /* 0x000000ffff9d7224 */ /* 0x000fe200078e0056 */
[----:B------:R-:W-:Y:S01]  /*9230*/  MOV R163, R162 ;  /* 0x000000a200a37202 */ /* 0x000fe20000000f00 */
[----:B------:R-:W-:Y:S02]  /*9240*/  IMAD.MOV.U32 R86, RZ, RZ, RZ ;  /* 0x000000ffff567224 */ /* 0x000fe400078e00ff */
[----:B------:R-:W-:Y:S01]  /*9250*/  HFMA2 R87, -RZ, RZ, 0, 5.9604644775390625e-08 ;  /* 0x00000001ff577431 */ /* 0x000fe200000001ff */
[----:B------:R-:W-:Y:S01]  /*9260*/  MOV R154, 0xffffffff ;  /* 0xffffffff009a7802 */ /* 0x000fe20000000f00 */
[----:B------:R-:W-:-:S07]  /*9270*/  IMAD.MOV.U32 R153, RZ, RZ, R78 ;  /* 0x000000ffff997224 */ /* 0x000fce00078e004e */
[----:B------:R-:W-:Y:S05]  /*9280*/  WARPSYNC.COLLECTIVE R154, `(.L_x_837) ;  /* 0x000000009a087348 */ /* 0x000fea0003c00000 */
[----:B------:R0:W1:Y:S02]  /*9290*/  SHFL.UP P6, R86, R163, R87, R86 ;  /* 0x04000057a3567389 */ /* 0x00006400000c0056 */
[----:B01----:R-:W-:Y:S05]  /*92a0*/  ENDCOLLECTIVE ;  /* 0x000000000000791b */ /* 0x003fea0003800000 */
.L_x_837:
[----:B------:R-:W-:Y:S01]  /*92b0*/  HFMA2 R87, -RZ, RZ, 0, 0 ;  /* 0x00000000ff577431 */ /* 0x000fe200000001ff */
[----:B------:R-:W-:Y:S02]  /*92c0*/  MOV R162, R86 ;  /* 0x0000005600a27202 */ /* 0x000fe40000000f00 */
[----:B------:R-:W-:-:S07]  /*92d0*/  MOV R86, 0x1f ;  /* 0x0000001f00567802 */ /* 0x000fce0000000f00 */
[----:B------:R-:W-:Y:S05]  /*92e0*/  WARPSYNC.COLLECTIVE R154, `(.L_x_838) ;  /* 0x000000009a087348 */ /* 0x000fea0003c00000 */
[----:B------:R0:W1:Y:S02]  /*92f0*/  SHFL.IDX P2, R156, R153, R87, R86 ;  /* 0x00000057999c7389 */ /* 0x0000640000040056 */
[----:B01----:R-:W-:Y:S05]  /*9300*/  ENDCOLLECTIVE ;  /* 0x000000000000791b */ /* 0x003fea0003800000 */
.L_x_838:
[----:B------:R-:W-:Y:S01]  /*9310*/  MOV R153, R79 ;  /* 0x0000004f00997202 */ /* 0x000fe20000000f00 */
[----:B------:R-:W-:-:S07]  /*9320*/  IMAD.MOV.U32 R78, RZ, RZ, R156 ;  /* 0x000000ffff4e7224 */ /* 0x000fce00078e009c */
[----:B------:R-:W-:Y:S05]  /*9330*/  WARPSYNC.COLLECTIVE R154, `(.L_x_839) ;  /* 0x000000009a087348 */ /* 0x000fea0003c00000 */
[----:B------:R0:W1:Y:S02]  /*9340*/  SHFL.IDX P2, R156, R153, R87, R86 ;  /* 0x00000057999c7389 */ /* 0x0000640000040056 */
[----:B01----:R-:W-:Y:S05]  /*9350*/  ENDCOLLECTIVE ;  /* 0x000000000000791b */ /* 0x003fea0003800000 */
.L_x_839:
[----:B------:R-:W-:Y:S01]  /*9360*/  MOV R79, R156 ;  /* 0x0000009c004f7202 */ /* 0x000fe20000000f00 */
[----:B------:R-:W-:Y:S06]  /*9370*/  BRA `(.L_x_840) ;  /* 0xffffffb400507947 */ /* 0x000fec000383ffff */
.L_x_775:
[----:B------:R-:W-:Y:S02]  /*9380*/  IMAD.MOV.U32 R156, RZ, RZ, R162 ;  /* 0x000000ffff9c7224 */ /* 0x000fe400078e00a2 */
[----:B------:R-:W-:Y:S01]  /*9390*/  HFMA2 R87, -RZ, RZ, 0, 5.9604644775390625e-08 ;  /* 0x00000001ff577431 */ /* 0x000fe200000001ff */
[----:B------:R-:W-:Y:S01]  /*93a0*/  MOV R153, 0x1f ;  /* 0x0000001f00997802 */ /* 0x000fe20000000f00 */
[----:B------:R-:W-:Y:S01]  /*93b0*/  IMAD.MOV.U32 R154, RZ, RZ, -0x1 ;  /* 0xffffffffff9a7424 */ /* 0x000fe200078e00ff */
[C---:B------:R-:W-:Y:S02]  /*93c0*/  ISETP.GT.U32.AND P3, PT, R155.reuse, 0x1b, PT ;  /* 0x0000001b9b00780c */ /* 0x040fe40003f64070 */
[----:B------:R-:W-:-:S13]  /*93d0*/  ISETP.GT.U32.AND P4, PT, R155, 0x17, PT ;  /* 0x000000179b00780c */ /* 0x000fda0003f84070 */
[----:B0-----:R-:W-:Y:S05]  /*93e0*/  WARPSYNC.COLLECTIVE R154, `(.L_x_841) ;  /* 0x000000009a087348 */ /* 0x001fea0003c00000 */
[----:B------:R1:W2:Y:S02]  /*93f0*/  SHFL.DOWN P0, R156, R156, R87, R153 ;  /* 0x080000579c9c7389 */ /* 0x0002a40000000099 */
[----:B012---:R-:W-:Y:S05]  /*9400*/  ENDCOLLECTIVE ;  /* 0x000000000000791b */ /* 0x007fea0003800000 */
.L_x_841:
[----:B------:R-:W-:Y:S02]  /*9410*/  ISETP.GT.U32.AND P5, PT, R155, 0xf, PT ;  /* 0x0000000f9b00780c */ /* 0x000fe40003fa4070 */
[----:B------:R-:W-:Y:S02]  /*9420*/  MOV R86, R156 ;  /* 0x0000009c00567202 */ /* 0x000fe40000000f00 */
[----:B------:R-:W-:-:S03]  /*9430*/  MOV R156, R163 ;  /* 0x000000a3009c7202 */ /* 0x000fc60000000f00 */
[----:B------:R-:W-:-:S07]  /*9440*/  @P2 FMUL.FTZ R86, R86, R162 ;  /* 0x000000a256562220 */ /* 0x000fce0000410000 */
[----:B------:R-:W-:Y:S05]  /*9450*/  WARPSYNC.COLLECTIVE R154, `(.L_x_842) ;  /* 0x000000009a087348 */ /* 0x000fea0003c00000 */
[----:B------:R0:W1:Y:S02]  /*9460*/  SHFL.DOWN P0, R156, R156, R87, R153 ;  /* 0x080000579c9c7389 */ /* 0x0000640000000099 */
[----:B01----:R-:W-:Y:S05]  /*9470*/  ENDCOLLECTIVE ;  /* 0x000000000000791b */ /* 0x003fea0003800000 */
.L_x_842:
[----:B------:R-:W-:-:S04]  /*9480*/  IMAD.MOV.U32 R87, RZ, RZ, R156 ;  /* 0x000000ffff577224 */ /* 0x000fc800078e009c */
        /* <DEDUP_REMOVED lines=9> */
.L_x_843:
[----:B------:R-:W-:Y:S01]  /*9520*/  MOV R86, R156 ;  /* 0x0000009c00567202 */ /* 0x000fe20000000f00 */
[----:B------:R-:W-:-:S04]  /*9530*/  IMAD.MOV.U32 R156, RZ, RZ, R163 ;  /* 0x000000ffff9c7224 */ /* 0x000fc800078e00a3 */
[----:B------:R-:W-:-:S07]  /*9540*/  @!P2 FMUL.FTZ R86, R162, R86 ;  /* 0x00000056a256a220 */ /* 0x000fce0000410000 */
[----:B------:R-:W-:Y:S05]  /*9550*/  WARPSYNC.COLLECTIVE R154, `(.L_x_844) ;  /* 0x000000009a087348 */ /* 0x000fea0003c00000 */
[----:B------:R0:W1:Y:S02]  /*9560*/  SHFL.DOWN P0, R156, R156, R87, R153 ;  /* 0x080000579c9c7389 */ /* 0x0000640000000099 */
[----:B01----:R-:W-:Y:S05]  /*9570*/  ENDCOLLECTIVE ;  /* 0x000000000000791b */ /* 0x003fea0003800000 */
.L_x_844:
        /* <DEDUP_REMOVED lines=9> */
.L_x_845:
[----:B------:R-:W-:Y:S01]  /*9610*/  IMAD.MOV.U32 R86, RZ, RZ, R156 ;  /* 0x000000ffff567224 */ /* 0x000fe200078e009c */
[----:B------:R-:W-:-:S03]  /*9620*/  MOV R156, R163 ;  /* 0x000000a3009c7202 */ /* 0x000fc60000000f00 */
[----:B------:R-:W-:-:S07]  /*9630*/  @!P3 FMUL.FTZ R86, R162, R86 ;  /* 0x00000056a256b220 */ /* 0x000fce0000410000 */
[----:B------:R-:W-:Y:S05]  /*9640*/  WARPSYNC.COLLECTIVE R154, `(.L_x_846) ;  /* 0x000000009a087348 */ /* 0x000fea0003c00000 */
[----:B------:R0:W1:Y:S02]  /*9650*/  SHFL.DOWN P0, R156, R156, R87, R153 ;  /* 0x080000579c9c7389 */ /* 0x0000640000000099 */
[----:B01----:R-:W-:Y:S05]  /*9660*/  ENDCOLLECTIVE ;  /* 0x000000000000791b */ /* 0x003fea0003800000 */
.L_x_846:
        /* <DEDUP_REMOVED lines=9> */
.L_x_847:
[----:B------:R-:W-:Y:S02]  /*9700*/  MOV R86, R156 ;  /* 0x0000009c00567202 */ /* 0x000fe40000000f00 */
[----:B------:R-:W-:-:S03]  /*9710*/  MOV R156, R163 ;  /* 0x000000a3009c7202 */ /* 0x000fc60000000f00 */
[----:B------:R-:W-:-:S07]  /*9720*/  @!P4 FMUL.FTZ R86, R162, R86 ;  /* 0x00000056a256c220 */ /* 0x000fce0000410000 */
[----:B------:R-:W-:Y:S05]  /*9730*/  WARPSYNC.COLLECTIVE R154, `(.L_x_848) ;  /* 0x000000009a087348 */ /* 0x000fea0003c00000 */
[----:B------:R0:W1:Y:S02]  /*9740*/  SHFL.DOWN P0, R156, R156, R87, R153 ;  /* 0x080000579c9c7389 */ /* 0x0000640000000099 */
[----:B01----:R-:W-:Y:S05]  /*9750*/  ENDCOLLECTIVE ;  /* 0x000000000000791b */ /* 0x003fea0003800000 */
.L_x_848:
[----:B------:R-:W-:-:S04]  /*9760*/  IMAD.MOV.U32 R87, RZ, RZ, R156 ;  /* 0x000000ffff577224 */ /* 0x000fc800078e009c */
[----:B------:R-:W-:Y:S01]  /*9770*/  @!P4 FFMA.FTZ R87, R162, R87, R163 ;  /* 0x00000057a257c223 */ /* 0x000fe200000100a3 */
[----:B------:R-:W-:-:S04]  /*9780*/  @!P4 MOV R162, R86 ;  /* 0x0000005600a2c202 */ /* 0x000fc80000000f00 */
[----:B------:R-:W-:Y:S01]  /*9790*/  @!P4 MOV R163, R87 ;  /* 0x0000005700a3c202 */ /* 0x000fe20000000f00 */
[----:B------:R-:W-:Y:S02]  /*97a0*/  IMAD.MOV.U32 R156, RZ, RZ, R162 ;  /* 0x000000ffff9c7224 */ /* 0x000fe400078e00a2 */
[----:B------:R-:W-:-:S07]  /*97b0*/  HFMA2 R87, -RZ, RZ, 0, 9.5367431640625e-07 ;  /* 0x00000010ff577431 */ /* 0x000fce00000001ff */
[----:B------:R-:W-:Y:S05]  /*97c0*/  WARPSYNC.COLLECTIVE R154, `(.L_x_849) ;  /* 0x000000009a087348 */ /* 0x000fea0003c00000 */
[----:B------:R0:W1:Y:S02]  /*97d0*/  SHFL.DOWN P0, R156, R156, R87, R153 ;  /* 0x080000579c9c7389 */ /* 0x0000640000000099 */
[----:B01----:R-:W-:Y:S05]  /*97e0*/  ENDCOLLECTIVE ;  /* 0x000000000000791b */ /* 0x003fea0003800000 */
.L_x_849:
[----:B------:R-:W-:Y:S01]  /*97f0*/  MOV R86, R156 ;  /* 0x0000009c00567202 */ /* 0x000fe20000000f00 */
[----:B------:R-:W-:-:S04]  /*9800*/  IMAD.MOV.U32 R156, RZ, RZ, R163 ;  /* 0x000000ffff9c7224 */ /* 0x000fc800078e00a3 */
[----:B------:R-:W-:-:S07]  /*9810*/  @!P5 FMUL.FTZ R86, R162, R86 ;  /* 0x00000056a256d220 */ /* 0x000fce0000410000 */
[----:B------:R-:W-:Y:S05]  /*9820*/  WARPSYNC.COLLECTIVE R154, `(.L_x_850) ;  /* 0x000000009a087348 */ /* 0x000fea0003c00000 */
[----:B------:R0:W1:Y:S02]  /*9830*/  SHFL.DOWN P0, R156, R156, R87, R153 ;  /* 0x080000579c9c7389 */ /* 0x0000640000000099 */
[----:B01----:R-:W-:Y:S05]  /*9840*/  ENDCOLLECTIVE ;  /* 0x000000000000791b */ /* 0x003fea0003800000 */
.L_x_850:
[----:B------:R-:W-:-:S05]  /*9850*/  MOV R87, R156 ;  /* 0x0000009c00577202 */ /* 0x000fca0000000f00 */
[----:B------:R-:W-:Y:S01]  /*9860*/  @!P5 FFMA.FTZ R87, R162, R87, R163 ;  /* 0x00000057a257d223 */ /* 0x000fe200000100a3 */
[----:B------:R-:W-:Y:S02]  /*9870*/  @!P5 IMAD.MOV.U32 R162, RZ, RZ, R86 ;  /* 0x000000ffffa2d224 */ /* 0x000fe400078e0056 */
[----:B------:R-:W-:Y:S02]  /*9880*/  IMAD.MOV.U32 R86, RZ, RZ, 0x1f ;  /* 0x0000001fff567424 */ /* 0x000fe400078e00ff */
[----:B------:R-:W-:Y:S01]  /*9890*/  @!P5 MOV R163, R87 ;  /* 0x0000005700a3d202 */ /* 0x000fe20000000f00 */
[----:B------:R-:W-:Y:S01]  /*98a0*/  HFMA2 R87, -RZ, RZ, 0, 0 ;  /* 0x00000000ff577431 */ /* 0x000fe200000001ff */
[----:B------:R-:W-:-:S07]  /*98b0*/  MOV R153, R162 ;  /* 0x000000a200997202 */ /* 0x000fce0000000f00 */
[----:B------:R-:W-:Y:S05]  /*98c0*/  WARPSYNC.COLLECTIVE R154, `(.L_x_851) ;  /* 0x000000009a087348 */ /* 0x000fea0003c00000 */
[----:B------:R0:W1:Y:S02]  /*98d0*/  SHFL.IDX P2, R156, R153, R87, R86 ;  /* 0x00000057999c7389 */ /* 0x0000640000040056 */
[----:B01----:R-:W-:Y:S05]  /*98e0*/  ENDCOLLECTIVE ;  /* 0x000000000000791b */ /* 0x003fea0003800000 */
.L_x_851:
[----:B------:R-:W-:Y:S02]  /*98f0*/  MOV R153, R163 ;  /* 0x000000a300997202 */ /* 0x000fe40000000f00 */
[----:B------:R-:W-:-:S07]  /*9900*/  MOV R157, R156 ;  /* 0x0000009c009d7202 */ /* 0x000fce0000000f00 */
[----:B------:R-:W-:Y:S05]  /*9910*/  WARPSYNC.COLLECTIVE R154, `(.L_x_852) ;  /* 0x000000009a087348 */ /* 0x000fea0003c00000 */
[----:B------:R0:W1:Y:S02]  /*9920*/  SHFL.IDX P2, R156, R153, R87, R86 ;  /* 0x00000057999c7389 */ /* 0x0000640000040056 */
[----:B01----:R-:W-:Y:S05]  /*9930*/  ENDCOLLECTIVE ;  /* 0x000000000000791b */ /* 0x003fea0003800000 */
.L_x_852:
[----:B------:R-:W-:Y:S02]  /*9940*/  HFMA2 R87, -RZ, RZ, 0, 5.9604644775390625e-08 ;  /* 0x00000001ff577431 */ /* 0x000fe400000001ff */
[----:B------:R-:W-:Y:S02]  /*9950*/  IMAD.MOV.U32 R153, RZ, RZ, 0x1f ;  /* 0x0000001fff997424 */ /* 0x000fe400078e00ff */
[----:B------:R-:W-:Y:S01]  /*9960*/  IMAD.MOV.U32 R155, RZ, RZ, R156 ;  /* 0x000000ffff9b7224 */ /* 0x000fe200078e009c */
[----:B------:R-:W-:-:S03]  /*9970*/  MOV R156, R162 ;  /* 0x000000a2009c7202 */ /* 0x000fc60000000f00 */
[-C--:B------:R-:W-:Y:S01]  /*9980*/  FFMA.FTZ R155, R79, R157.reuse, R155 ;  /* 0x0000009d4f9b7223 */ /* 0x080fe2000001009b */
[----:B------:R-:W-:-:S07]  /*9990*/  FMUL.FTZ R157, R78, R157 ;  /* 0x0000009d4e9d7220 */ /* 0x000fce0000410000 */
[----:B------:R-:W-:Y:S05]  /*99a0*/  WARPSYNC.COLLECTIVE R154, `(.L_x_853) ;  /* 0x000000009a087348 */ /* 0x000fea0003c00000 */
[----:B------:R0:W1:Y:S02]  /*99b0*/  SHFL.DOWN P0, R156, R156, R87, R153 ;  /* 0x080000579c9c7389 */ /* 0x0000640000000099 */
[----:B01----:R-:W-:Y:S05]  /*99c0*/  ENDCOLLECTIVE ;  /* 0x000000000000791b */ /* 0x003fea0003800000 */
.L_x_853:
[----:B------:R-:W-:Y:S02]  /*99d0*/  MOV R162, R156 ;  /* 0x0000009c00a27202 */ /* 0x000fe40000000f00 */
[----:B------:R-:W-:-:S07]  /*99e0*/  MOV R156, R163 ;  /* 0x000000a3009c7202 */ /* 0x000fce0000000f00 */
[----:B------:R-:W-:Y:S05]  /*99f0*/  WARPSYNC.COLLECTIVE R154, `(.L_x_854) ;  /* 0x000000009a087348 */ /* 0x000fea0003c00000 */
[----:B------:R0:W1:Y:S02]  /*9a00*/  SHFL.DOWN P0, R156, R156, R87, R153 ;  /* 0x080000579c9c7389 */ /* 0x0000640000000099 */
[----:B01----:R-:W-:Y:S05]  /*9a10*/  ENDCOLLECTIVE ;  /* 0x000000000000791b */ /* 0x003fea0003800000 */
.L_x_854:
[----:B------:R-:W-:Y:S01]  /*9a20*/  MOV R153, R78 ;  /* 0x0000004e00997202 */ /* 0x000fe20000000f00 */
[----:B------:R-:W-:Y:S02]  /*9a30*/  HFMA2 R87, -RZ, RZ, 0, 0 ;  /* 0x00000000ff577431 */ /* 0x000fe400000001ff */
[----:B------:R-:W-:Y:S01]  /*9a40*/  IMAD.MOV.U32 R163, RZ, RZ, R156 ;  /* 0x000000ffffa37224 */ /* 0x000fe200078e009c */
[----:B------:R-:W-:-:S13]  /*9a50*/  ISETP.NE.AND P0, PT, R18, 0x1f, PT ;  /* 0x0000001f1200780c */ /* 0x000fda0003f05270 */
[----:B------:R-:W-:Y:S05]  /*9a60*/  WARPSYNC.COLLECTIVE R154, `(.L_x_855) ;  /* 0x000000009a087348 */ /* 0x000fea0003c00000 */
[----:B------:R0:W1:Y:S02]  /*9a70*/  SHFL.IDX P2, R156, R153, R87, R86 ;  /* 0x00000057999c7389 */ /* 0x0000640000040056 */
[----:B01----:R-:W-:Y:S05]  /*9a80*/  ENDCOLLECTIVE ;  /* 0x000000000000791b */ /* 0x003fea0003800000 */
.L_x_855:
[----:B------:R-:W-:Y:S01]  /*9a90*/  MOV R153, R79 ;  /* 0x0000004f00997202 */ /* 0x000fe20000000f00 */
[----:B------:R-:W-:-:S07]  /*9aa0*/  IMAD.MOV.U32 R78, RZ, RZ, R156 ;  /* 0x000000ffff4e7224 */ /* 0x000fce00078e009c */
[----:B------:R-:W-:Y:S05]  /*9ab0*/  WARPSYNC.COLLECTIVE R154, `(.L_x_856) ;  /* 0x000000009a087348 */ /* 0x000fea0003c00000 */
[----:B------:R0:W1:Y:S02]  /*9ac0*/  SHFL.IDX P2, R156, R153, R87, R86 ;  /* 0x00000057999c7389 */ /* 0x0000640000040056 */
[----:B01----:R-:W-:Y:S05]  /*9ad0*/  ENDCOLLECTIVE ;  /* 0x000000000000791b */ /* 0x003fea0003800000 */
.L_x_856:
[----:B------:R-:W-:Y:S01]  /*9ae0*/  MOV R79, R156 ;  /* 0x0000009c004f7202 */ /* 0x000fe20000000f00 */
[----:B------:R-:W-:Y:S06]  /*9af0*/  BRA `(.L_x_857) ;  /* 0xffffffb400807947 */ /* 0x000fec000383ffff */
.L_x_858:
        /* <DEDUP_REMOVED lines=16> */
.L_x_10416:


//--------------------- .text._Z25selective_scan_bwd_kernelI32Selective_Scan_bwd_kernel_traitsILi128ELi16ELb0ELb1ELb0ELb0ELb1EN3c104HalfEfEEv12SSMParamsBwd --------------------------
	.section	.text._Z25selective_scan_bwd_kernelI32Selective_Scan_bwd_kernel_traitsILi128ELi16ELb0ELb1ELb0ELb0ELb1EN3c104HalfEfEEv12SSMParamsBwd,"ax",@progbits
	.align	128
        .global         _Z25selective_scan_bwd_kernelI32Selective_Scan_bwd_kernel_traitsILi128ELi16ELb0ELb1ELb0ELb0ELb1EN3c104HalfEfEEv12SSMParamsBwd
        .type           _Z25selective_scan_bwd_kernelI32Selective_Scan_bwd_kernel_traitsILi128ELi16ELb0ELb1ELb0ELb0ELb1EN3c104HalfEfEEv12SSMParamsBwd,@function
        .size           _Z25selective_scan_bwd_kernelI32Selective_Scan_bwd_kernel_traitsILi128ELi16ELb0ELb1ELb0ELb0ELb1EN3c104HalfEfEEv12SSMParamsBwd,(.L_x_10417 - _Z25selective_scan_bwd_kernelI32Selective_Scan_bwd_kernel_traitsILi128ELi16ELb0ELb1ELb0ELb0ELb1EN3c104HalfEfEEv12SSMParamsBwd)
        .other          _Z25selective_scan_bwd_kernelI32Selective_Scan_bwd_kernel_traitsILi128ELi16ELb0ELb1ELb0ELb0ELb1EN3c104HalfEfEEv12SSMParamsBwd,@"STO_CUDA_ENTRY STV_DEFAULT"
_Z25selective_scan_bwd_kernelI32Selective_Scan_bwd_kernel_traitsILi128ELi16ELb0ELb1ELb0ELb0ELb1EN3c104HalfEfEEv12SSMParamsBwd:
.text._Z25selective_scan_bwd_kernelI32Selective_Scan_bwd_kernel_traitsILi128ELi16ELb0ELb1ELb0ELb0ELb1EN3c104HalfEfEEv12SSMParamsBwd:
        /* <DEDUP_REMOVED lines=35> */
[----:B------:R-:W-:Y:S01]  /*0230*/  UMOV UR20, UR4 ;  /* 0x0000000400147c82 */ /* 0x000fe20008000000 */
[----:B------:R-:W-:Y:S01]  /*0240*/  R2UR UR34, R0 ;  /* 0x00000000002272ca */ /* 0x000fe200000e0000 */
[----:B------:R-:W-:Y:S01]  /*0250*/  UIMAD.WIDE.U32 UR20, UR10, UR14, UR20 ;  /* 0x0000000e0a1472a5 */ /* 0x000fe2000f8e0014 */
[----:B------:R0:W-:Y:S01]  /*0260*/  STL [R1+0x100], RZ ;  /* 0x000100ff01007387 */ /* 0x0001e20000100800 */
[----:B------:R-:W-:Y:S02]  /*0270*/  UIMAD UR7, UR8, UR17, UR7 ;  /* 0x00000011080772a4 */ /* 0x000fe4000f8e0207 */
[----:B------:R-:W-:Y:S01]  /*0280*/  UIMAD UR17, UR10, UR15, UR21 ;  /* 0x0000000f0a1172a4 */ /* 0x000fe2000f8e0215 */
[----:B------:R-:W4:Y:S01]  /*0290*/  LDCU.128 UR12, c[0x0][0x460] ;  /* 0x00008c00ff0c77ac */ /* 0x000f220008000c00 */
[----:B------:R-:W-:-:S06]  /*02a0*/  UIMAD.WIDE.U32 UR22, UR10, UR18, UR6 ;  /* 0x000000120a1672a5 */ /* 0x000fcc000f8e0006 */
[----:B------:R-:W5:Y:S01]  /*02b0*/  I2F.RP R0, UR34 ;  /* 0x0000002200007d06 */ /* 0x000f620008209400 */
[----:B-1----:R-:W-:Y:S01]  /*02c0*/  ULEA UR16, UR29, 0xfffff800, 0xb ;  /* 0xfffff8001d107891 */ /* 0x002fe2000f8e58ff */
[----:B------:R-:W-:Y:S01]  /*02d0*/  UMOV UR4, URZ ;  /* 0x000000ff00047c82 */ /* 0x000fe20008000000 */
[----:B------:R-:W-:Y:S02]  /*02e0*/  UIMAD UR11, UR10, UR19, UR23 ;  /* 0x000000130a0b72a4 */ /* 0x000fe4000f8e0217 */
[----:B------:R-:W-:Y:S02]  /*02f0*/  USHF.R.S32.HI UR9, URZ, 0x1f, UR16 ;  /* 0x0000001fff097899 */ /* 0x000fe40008011410 */
[----:B------:R-:W-:Y:S02]  /*0300*/  UIADD3 UR24, UP2, UPT, UR16, UR22, URZ ;  /* 0x0000001610187290 */ /* 0x000fe4000ff5e0ff */
[----:B------:R-:W-:Y:S02]  /*0310*/  UIADD3 UR20, UP0, UPT, UR16, UR20, URZ ;  /* 0x0000001410147290 */ /* 0x000fe4000ff1e0ff */
[----:B------:R-:W-:-:S02]  /*0320*/  UIADD3.X UR11, UPT, UPT, UR9, UR11, URZ, UP2, !UPT ;  /* 0x0000000b090b7290 */ /* 0x000fc400097fe4ff */
[----:B----4-:R-:W-:Y:S01]  /*0330*/  ULEA UR23, UP3, UR24, UR14, 0x1 ;  /* 0x0000000e18177291 */ /* 0x010fe2000f8608ff */
[----:B-----5:R-:W3:Y:S01]  /*0340*/  MUFU.RCP R0, R0 ;  /* 0x0000000000007308 */ /* 0x020ee20000001000 */
[----:B------:R-:W1:Y:S02]  /*0350*/  LDCU.64 UR18, c[0x0][0x498] ;  /* 0x00009300ff1277ac */ /* 0x000e640008000a00 */
[----:B------:R-:W-:Y:S02]  /*0360*/  ULEA.HI.X UR24, UR24, UR15, UR11, 0x1, UP3 ;  /* 0x0000000f18187291 */ /* 0x000fe400098f0c0b */
[----:B------:R-:W-:Y:S01]  /*0370*/  UIADD3.X UR22, UPT, UPT, UR9, UR17, URZ, UP0, !UPT ;  /* 0x0000001109167290 */ /* 0x000fe200087fe4ff */
[----:B------:R-:W4:Y:S01]  /*0380*/  LDCU.64 UR6, c[0x0][0x3b0] ;  /* 0x00007600ff0677ac */ /* 0x000f220008000a00 */
[----:B--2---:R-:W-:-:S04]  /*0390*/  UISETP.NE.U32.AND UP0, UPT, UR26, URZ, UPT ;  /* 0x000000ff1a00728c */ /* 0x004fc8000bf05070 */
[----:B------:R-:W-:Y:S01]  /*03a0*/  UISETP.NE.AND.EX UP0, UPT, UR27, URZ, UPT, UP0 ;  /* 0x000000ff1b00728c */ /* 0x000fe2000bf05300 */
[----:B---3--:R-:W-:Y:S02]  /*03b0*/  IADD3 R2, PT, PT, R0, 0xffffffe, RZ ;  /* 0x0ffffffe00027810 */ /* 0x008fe40007ffe0ff */
[----:B------:R-:W-:-:S04]  /*03c0*/  IABS R0, UR10 ;  /* 0x0000000a00007c13 */ /* 0x000fc80008000000 */
[----:B------:R-:W2:Y:S01]  /*03d0*/  F2I.FTZ.U32.TRUNC.NTZ R2, R2 ;  /* 0x0000000200027305 */ /* 0x000ea2000021f000 */
[----:B------:R-:W-:Y:S01]  /*03e0*/  R2UR UR25, R0 ;  /* 0x00000000001972ca */ /* 0x000fe200000e0000 */
[----:B----4-:R-:W-:-:S04]  /*03f0*/  UIMAD.WIDE.U32 UR14, UR8, UR6, URZ ;  /* 0x00000006080e72a5 */ /* 0x010fc8000f8e00ff */
[----:B------:R-:W-:Y:S01]  /*0400*/  UIMAD UR15, UR8, UR7, UR15 ;  /* 0x00000007080f72a4 */ /* 0x000fe2000f8e020f */
[----:B------:R-:W3:Y:S01]  /*0410*/  LDCU.64 UR6, c[0x0][0x528] ;  /* 0x0000a500ff0677ac */ /* 0x000ee20008000a00 */
[----:B--2---:R-:W-:-:S13]  /*0420*/  R2UR UR5, R2 ;  /* 0x00000000020572ca */ /* 0x004fda00000e0000 */
[----:B------:R-:W-:-:S04]  /*0430*/  UIADD3 UR21, UPT, UPT, URZ, -UR5, URZ ;  /* 0x80000005ff157290 */ /* 0x000fc8000fffe0ff */
[----:B------:R-:W-:-:S04]  /*0440*/  UIMAD UR21, UR21, UR34, URZ ;  /* 0x00000022151572a4 */ /* 0x000fc8000f8e02ff */
[----:B------:R-:W-:Y:S02]  /*0450*/  UIMAD.WIDE.U32 UR4, UR5, UR21, UR4 ;  /* 0x00000015050472a5 */ /* 0x000fe4000f8e0004 */
[----:B------:R-:W-:Y:S02]  /*0460*/  ULEA UR21, UP1, UR20, UR12, 0x1 ;  /* 0x0000000c14157291 */ /* 0x000fe4000f8208ff */
[----:B------:R-:W-:Y:S02]  /*0470*/  UIMAD.WIDE.U32 UR4, UR5, UR25, URZ ;  /* 0x00000019050472a5 */ /* 0x000fe4000f8e00ff */
[----:B------:R-:W-:-:S05]  /*0480*/  ULEA.HI.X UR22, UR20, UR13, UR22, 0x1, UP1 ;  /* 0x0000000d14167291 */ /* 0x000fca00088f0c16 */
[----:B------:R-:W-:Y:S01]  /*0490*/  UMOV UR11, UR5 ;  /* 0x00000005000b7c82 */ /* 0x000fe20008000000 */
[----:B-1----:R-:W-:Y:S02]  /*04a0*/  UIMAD.WIDE.U32 UR4, UR8, UR18, URZ ;  /* 0x00000012080472a5 */ /* 0x002fe4000f8e00ff */
[----:B------:R-:W-:Y:S02]  /*04b0*/  UIADD3 UR17, UPT, UPT, -UR11, URZ, URZ ;  /* 0x000000ff0b117290 */ /* 0x000fe4000fffe1ff */
[----:B------:R-:W-:Y:S02]  /*04c0*/  UIMAD UR5, UR8, UR19, UR5 ;  /* 0x00000013080572a4 */ /* 0x000fe4000f8e0205 */
[----:B------:R-:W-:Y:S02]  /*04d0*/  UIMAD UR17, UR34, UR17, UR25 ;  /* 0x00000011221172a4 */ /* 0x000fe4000f8e0219 */
[----:B------:R-:W-:Y:S02]  /*04e0*/  UIMAD.WIDE.U32 UR12, UR10, UR30, UR4 ;  /* 0x0000001e0a0c72a5 */ /* 0x000fe4000f8e0004 */
[----:B------:R-:W-:-:S02]  /*04f0*/  UISETP.GT.U32.AND UP2, UPT, UR34, UR17, UPT ;  /* 0x000000112200728c */ /* 0x000fc4000bf44070 */
[----:B------:R-:W-:Y:S02]  /*0500*/  UIMAD UR26, UR10, UR31, UR13 ;  /* 0x0000001f0a1a72a4 */ /* 0x000fe4000f8e020d */
[----:B------:R-:W-:Y:S01]  /*0510*/  ULOP3.LUT UR13, UR10, UR28, URZ, 0x3c, !UPT ;  /* 0x0000001c0a0d7292 */ /* 0x000fe2000f8e3cff */
[----:B------:R-:W1:Y:S01]  /*0520*/  LDCU.64 UR18, c[0x0][0x3c8] ;  /* 0x00007900ff1277ac */ /* 0x000e620008000a00 */
[----:B------:R-:W2:Y:S05]  /*0530*/  LDCU.64 UR4, c[0x0][0x448] ;  /* 0x00008900ff0477ac */ /* 0x000eaa0008000a00 */
[----:B------:R-:W-:Y:S02]  /*0540*/  @!UP2 UIADD3 UR17, UPT, UPT, UR17, -UR34, URZ ;  /* 0x800000221111a290 */ /* 0x000fe4000fffe0ff */
[----:B------:R-:W-:-:S02]  /*0550*/  @!UP2 UIADD3 UR11, UPT, UPT, UR11, 0x1, URZ ;  /* 0x000000010b0ba890 */ /* 0x000fc4000fffe0ff */
[----:B------:R-:W-:Y:S02]  /*0560*/  UISETP.GE.U32.AND UP1, UPT, UR17, UR34, UPT ;  /* 0x000000221100728c */ /* 0x000fe4000bf26070 */
[----:B------:R-:W-:Y:S01]  /*0570*/  UISETP.GE.AND UP2, UPT, UR13, URZ, UPT ;  /* 0x000000ff0d00728c */ /* 0x000fe2000bf46270 */
[----:B------:R-:W4:Y:S04]  /*0580*/  @UP0 LDCU UR13, c[0x0][0x384] ;  /* 0x00007080ff0d07ac */ /* 0x000f280008000800 */
[----:B------:R-:W5:Y:S04]  /*0590*/  @UP0 LDCU UR17, c[0x0][0x38c] ;  /* 0x00007180ff1107ac */ /* 0x000f680008000800 */
[----:B------:R-:W-:-:S02]  /*05a0*/  @UP1 UIADD3 UR11, UPT, UPT, UR11, 0x1, URZ ;  /* 0x000000010b0b1890 */ /* 0x000fc4000fffe0ff */
[----:B------:R-:W-:Y:S02]  /*05b0*/  UISETP.NE.AND UP1, UPT, UR28, URZ, UPT ;  /* 0x000000ff1c00728c */ /* 0x000fe4000bf25270 */
[----:B------:R-:W-:Y:S02]  /*05c0*/  @!UP2 UIADD3 UR11, UPT, UPT, -UR11, URZ, URZ ;  /* 0x000000ff0b0ba290 */ /* 0x000fe4000fffe1ff */
[----:B------:R-:W-:Y:S01]  /*05d0*/  UIADD3 UR12, UP2, UPT, UR16, UR12, URZ ;  /* 0x0000000c100c7290 */ /* 0x000fe2000ff5e0ff */
[----:B------:R-:W0:Y:S03]  /*05e0*/  @UP0 LDCU.64 UR30, c[0x0][0x480] ;  /* 0x00009000ff1e07ac */ /* 0x000e260008000a00 */
[----:B------:R-:W-:-:S03]  /*05f0*/  UIADD3.X UR26, UPT, UPT, UR9, UR26, URZ, UP2, !UPT ;  /* 0x0000001a091a7290 */ /* 0x000fc600097fe4ff */
[----:B------:R-:W-:Y:S02]  /*0600*/  @!UP1 ULOP3.LUT UR11, URZ, UR28, URZ, 0x33, !UPT ;  /* 0x0000001cff0b9292 */ /* 0x000fe4000f8e33ff */
[----:B---3--:R-:W-:Y:S02]  /*0610*/  ULEA UR25, UP1, UR12, UR6, 0x1 ;  /* 0x000000060c197291 */ /* 0x008fe4000f8208ff */
[----:B------:R-:W-:Y:S02]  /*0620*/  USHF.R.S32.HI UR6, URZ, 0x1f, UR11 ;  /* 0x0000001fff067899 */ /* 0x000fe4000801140b */
[----:B------:R-:W-:Y:S02]  /*0630*/  ULEA.HI.X UR26, UR12, UR7, UR26, 0x1, UP1 ;  /* 0x000000070c1a7291 */ /* 0x000fe400088f0c1a */
[----:B-1----:R-:W-:Y:S02]  /*0640*/  UIMAD UR6, UR6, UR18, URZ ;  /* 0x00000012060672a4 */ /* 0x002fe4000f8e02ff */
[----:B------:R-:W-:-:S02]  /*0650*/  UIMAD.WIDE.U32 UR14, UR11, UR18, UR14 ;  /* 0x000000120b0e72a5 */ /* 0x000fc4000f8e000e */
[----:B------:R-:W-:Y:S02]  /*0660*/  UIMAD UR12, UR11, UR19, UR6 ;  /* 0x000000130b0c72a4 */ /* 0x000fe4000f8e0206 */
[----:B----4-:R-:W-:Y:S02]  /*0670*/  @UP0 UIMAD UR8, UR8, UR13, UR10 ;  /* 0x0000000d080802a4 */ /* 0x010fe4000f8e020a */
[----:B------:R-:W-:Y:S02]  /*0680*/  UIADD3 UR16, UP1, UPT, UR16, UR14, URZ ;  /* 0x0000000e10107290 */ /* 0x000fe4000ff3e0ff */
[----:B------:R-:W-:Y:S02]  /*0690*/  UIADD3 UR12, UPT, UPT, UR15, UR12, URZ ;  /* 0x0000000c0f0c7290 */ /* 0x000fe4000fffe0ff */
[----:B------:R-:W-:Y:S02]  /*06a0*/  @UP0 UIMAD UR8, UR8, UR29, URZ ;  /* 0x0000001d080802a4 */ /* 0x000fe4000f8e02ff */
[----:B--2---:R-:W-:-:S02]  /*06b0*/  ULEA UR27, UP2, UR16, UR4, 0x1 ;  /* 0x00000004101b7291 */ /* 0x004fc4000f8408ff */
[----:B------:R-:W-:Y:S02]  /*06c0*/  UIADD3.X UR28, UPT, UPT, UR9, UR12, URZ, UP1, !UPT ;  /* 0x0000000c091c7290 */ /* 0x000fe40008ffe4ff */
[----:B-----5:R-:W-:Y:S02]  /*06d0*/  @UP0 UIMAD UR8, UR8, UR17, URZ ;  /* 0x00000011080802a4 */ /* 0x020fe4000f8e02ff */
[----:B------:R-:W-:Y:S01]  /*06e0*/  ULEA.HI.X UR28, UR16, UR5, UR28, 0x1, UP2 ;  /* 0x00000005101c7291 */ /* 0x000fe200090f0c1c */
[----:B------:R-:W-:Y:S02]  /*06f0*/  UMOV UR4, URZ ;  /* 0x000000ff00047c82 */ /* 0x000fe40008000000 */
[----:B------:R-:W-:Y:S01]  /*0700*/  UMOV UR5, URZ ;  /* 0x000000ff00057c82 */ /* 0x000fe20008000000 */
[----:B0-----:R-:W-:Y:S02]  /*0710*/  @UP0 UIMAD.WIDE UR4, UR8, 0x8, UR30 ;  /* 0x00000008080408a5 */ /* 0x001fe4000f8e021e */
[----:B------:R-:W-:Y:S01]  /*0720*/  UISETP.GE.AND UP0, UPT, UR29, 0x1, UPT ;  /* 0x000000011d00788c */ /* 0x000fe2000bf06270 */
[----:B------:R-:W-:Y:S01]  /*0730*/  UMOV UR6, URZ ;  /* 0x000000ff00067c82 */ /* 0x000fe20008000000 */
[----:B------:R-:W-:Y:S01]  /*0740*/  UMOV UR7, URZ ;  /* 0x000000ff00077c82 */ /* 0x000fe20008000000 */
[----:B------:R-:W-:-:S02]  /*0750*/  @P0 R2UR UR6, R3 ;  /* 0x00000000030602ca */ /* 0x000fc400000e0000 */
[----:B------:R-:W-:-:S04]  /*0760*/  @P1 R2UR UR7, R4 ;  /* 0x00000000040712ca */ /* 0x000fc800000e0000 */
[----:B------:R-:W-:Y:S11]  /*0770*/  BRA.U !UP0, `(.L_x_859) ;  /* 0x000000a508347547 */ /* 0x000ff6000b800000 */
[----:B------:R-:W0:Y:S01]  /*0780*/  S2R R64, SR_TID.X ;  /* 0x0000000000407919 */ /* 0x000e220000002100 */
[----:B------:R-:W1:Y:S01]  /*0790*/  LDCU UR20, c[0x0][0x394] ;  /* 0x00007280ff1477ac */ /* 0x000e620008000800 */
[----:B------:R2:W-:Y:S04]  /*07a0*/  STL [R1+0x100], RZ ;  /* 0x000100ff01007387 */ /* 0x0005e80000100800 */
[----:B------:R2:W-:Y:S01]  /*07b0*/  STL [R1+0x104], RZ ;  /* 0x000104ff01007387 */ /* 0x0005e20000100800 */
[C---:B0-----:R-:W-:Y:S02]  /*07c0*/  SHF.L.U32 R5, R64.reuse, 0x4, RZ ;  /* 0x0000000440057819 */ /* 0x041fe400000006ff */
[----:B------:R-:W-:-:S04]  /*07d0*/  LOP3.LUT R4, R64, 0x1f, RZ, 0xc0, !PT ;  /* 0x0000001f40047812 */ /* 0x000fc800078ec0ff */
[----:B-12---:R-:W-:-:S07]  /*07e0*/  LOP3.LUT R5, R4, 0x3e00, R5, 0xf8, !PT ;  /* 0x00003e0004057812 */ /* 0x006fce00078ef805 */
.L_x_907:
[----:B------:R-:W0:Y:S01]  /*07f0*/  S2UR UR29, SR_CTAID.X ;  /* 0x00000000001d79c3 */ /* 0x000e220000002500 */
[----:B------:R-:W0:Y:S01]  /*0800*/  LDCU.128 UR12, c[0x0][0x410] ;  /* 0x00008200ff0c77ac */ /* 0x000e220008000c00 */
[----:B------:R-:W-:Y:S01]  /*0810*/  IMAD.SHL.U32 R83, R64, 0x10, RZ ;  /* 0x0000001040537824 */ /* 0x000fe200078e00ff */
[----:B------:R-:W-:Y:S01]  /*0820*/  MOV R6, UR21 ;  /* 0x0000001500067c02 */ /* 0x000fe20008000f00 */
[----:B------:R-:W1:Y:S01]  /*0830*/  LDCU.128 UR16, c[0x0][0x420] ;  /* 0x00008400ff1077ac */ /* 0x000e620008000c00 */
[----:B------:R-:W-:-:S03]  /*0840*/  MOV R7, UR22 ;  /* 0x0000001600077c02 */ /* 0x000fc60008000f00 */
[----:B------:R-:W2:Y:S01]  /*0850*/  S2UR UR10, SR_CTAID.Y ;  /* 0x00000000000a79c3 */ /* 0x000ea20000002600 */
[----:B------:R-:W-:Y:S01]  /*0860*/  USHF.L.U32 UR30, UR20, 0xb, URZ ;  /* 0x0000000b141e7899 */ /* 0x000fe200080006ff */
[----:B------:R-:W-:Y:S01]  /*0870*/  LOP3.LUT R29, R83, 0x3e00, RZ, 0xc0, !PT ;  /* 0x00003e00531d7812 */ /* 0x000fe200078ec0ff */
[----:B------:R-:W3:Y:S01]  /*0880*/  LDCU UR31, c[0x0][0x388] ;  /* 0x00007100ff1f77ac */ /* 0x000ee20008000800 */
[----:B------:R-:W-:Y:S01]  /*0890*/  IMAD.WIDE.U32 R10, R5, 0x2, R6 ;  /* 0x00000002050a7825 */ /* 0x000fe200078e0006 */
[----:B------:R-:W-:Y:S01]  /*08a0*/  LOP3.LUT R0, R0, 0xfffffeff, RZ, 0xc0, !PT ;  /* 0xfffffeff00007812 */ /* 0x000fe200078ec0ff */
[----:B------:R-:W-:Y:S01]  /*08b0*/  UIADD3 UR30, UPT, UPT, UR30, -0x800, URZ ;  /* 0xfffff8001e1e7890 */ /* 0x000fe2000fffe0ff */
[----:B------:R-:W-:Y:S01]  /*08c0*/  LOP3.LUT R63, R29, R4, RZ, 0xfc, !PT ;  /* 0x000000041d3f7212 */ /* 0x000fe200078efcff */
[----:B------:R-:W-:Y:S01]  /*08d0*/  UMOV UR9, URZ ;  /* 0x000000ff00097c82 */ /* 0x000fe20008000000 */
[----:B------:R-:W4:Y:S01]  /*08e0*/  LDCU.64 UR38, c[0x0][0x488] ;  /* 0x00009100ff2677ac */ /* 0x000f220008000a00 */
[----:B------:R-:W-:-:S02]  /*08f0*/  PRMT R13, RZ, 0x7610, R13 ;  /* 0x00007610ff0d7816 */ /* 0x000fc4000000000d */
[C---:B------:R-:W-:Y:S01]  /*0900*/  LOP3.LUT R62, R63.reuse, 0x20, RZ, 0xfc, !PT ;  /* 0x000000203f3e7812 */ /* 0x040fe200078efcff */
[----:B------:R-:W-:Y:S01]  /*0910*/  UMOV UR8, UR30 ;  /* 0x0000001e00087c82 */ /* 0x000fe20008000000 */
[C---:B------:R-:W-:Y:S01]  /*0920*/  LOP3.LUT R61, R63.reuse, 0x40, RZ, 0xfc, !PT ;  /* 0x000000403f3d7812 */ /* 0x040fe200078efcff */
[----:B0-----:R-:W-:Y:S01]  /*0930*/  UIMAD UR36, UR29, UR13, URZ ;  /* 0x0000000d1d2472a4 */ /* 0x001fe2000f8e02ff */
[C---:B------:R-:W-:Y:S01]  /*0940*/  LOP3.LUT R60, R63.reuse, 0x60, RZ, 0xfc, !PT ;  /* 0x000000603f3c7812 */ /* 0x040fe200078efcff */
[----:B------:R-:W-:Y:S01]  /*0950*/  UIMAD.WIDE.U32 UR12, UR29, UR12, UR8 ;  /* 0x0000000c1d0c72a5 */ /* 0x000fe2000f8e0008 */
[C---:B------:R-:W-:Y:S01]  /*0960*/  SHF.L.U32 R6, R63.reuse, 0x1, RZ ;  /* 0x000000013f067819 */ /* 0x040fe200000006ff */
[----:B-1----:R-:W-:Y:S01]  /*0970*/  UIMAD.WIDE.U32 UR34, UR29, UR16, UR8 ;  /* 0x000000101d2272a5 */ /* 0x002fe2000f8e0008 */
[C---:B------:R-:W-:Y:S01]  /*0980*/  LOP3.LUT R59, R63.reuse, 0x80, RZ, 0xfc, !PT ;  /* 0x000000803f3b7812 */ /* 0x040fe200078efcff */
[----:B------:R-:W-:Y:S01]  /*0990*/  UIADD3 UR13, UPT, UPT, UR13, UR36, URZ ;  /* 0x000000240d0d7290 */ /* 0x000fe2000fffe0ff */
[C---:B------:R-:W-:Y:S01]  /*09a0*/  LOP3.LUT R58, R63.reuse, 0xa0, RZ, 0xfc, !PT ;  /* 0x000000a03f3a7812 */ /* 0x040fe200078efcff */
[----:B------:R-:W-:Y:S01]  /*09b0*/  UIMAD UR35, UR29, UR17, UR35 ;  /* 0x000000111d2372a4 */ /* 0x000fe2000f8e0223 */
[C---:B------:R-:W-:Y:S01]  /*09c0*/  LOP3.LUT R57, R63.reuse, 0xc0, RZ, 0xfc, !PT ;  /* 0x000000c03f397812 */ /* 0x040fe200078efcff */
[----:B--2---:R-:W-:Y:S01]  /*09d0*/  UIMAD UR16, UR10, UR15, URZ ;  /* 0x0000000f0a1072a4 */ /* 0x004fe2000f8e02ff */
[----:B------:R-:W-:Y:S01]  /*09e0*/  LOP3.LUT R56, R63, 0xe0, RZ, 0xfc, !PT ;  /* 0x000000e03f387812 */ /* 0x000fe200078efcff */
[----:B------:R-:W0:Y:S01]  /*09f0*/  LDCU.64 UR36, c[0x0][0x478] ;  /* 0x00008f00ff2477ac */ /* 0x000e220008000a00 */
[----:B------:R-:W-:-:S02]  /*0a00*/  PRMT R19, RZ, 0x7610, R19 ;  /* 0x00007610ff137816 */ /* 0x000fc40000000013 */
[C---:B------:R-:W-:Y:S01]  /*0a10*/  LOP3.LUT R55, R63.reuse, 0x100, RZ, 0xfc, !PT ;  /* 0x000001003f377812 */ /* 0x040fe200078efcff */
[----:B------:R-:W-:Y:S01]  /*0a20*/  UIMAD.WIDE.U32 UR14, UR10, UR14, UR12 ;  /* 0x0000000e0a0e72a5 */ /* 0x000fe2000f8e000c */
[----:B------:R-:W-:Y:S01]  /*0a30*/  IMAD.U32 R12, RZ, RZ, UR16 ;  /* 0x00000010ff0c7e24 */ /* 0x000fe2000f8e00ff */
[----:B------:R-:W-:Y:S01]  /*0a40*/  UIMAD.WIDE.U32 UR12, UR10, UR18, UR34 ;  /* 0x000000120a0c72a5 */ /* 0x000fe2000f8e0022 */
[----:B------:R-:W-:Y:S02]  /*0a50*/  PRMT R20, RZ, 0x7610, R20 ;  /* 0x00007610ff147816 */ /* 0x000fe40000000014 */
[----:B------:R-:W-:Y:S01]  /*0a60*/  PRMT R14, RZ, 0x7610, R14 ;  /* 0x00007610ff0e7816 */ /* 0x000fe2000000000e */
[----:B------:R-:W-:Y:S01]  /*0a70*/  UIMAD UR19, UR10, UR19, UR13 ;  /* 0x000000130a1372a4 */ /* 0x000fe2000f8e020d */
[----:B------:R-:W-:Y:S02]  /*0a80*/  IADD3 R3, P0, PT, R63, UR14, RZ ;  /* 0x0000000e3f037c10 */ /* 0x000fe4000ff1e0ff */
        /* <DEDUP_REMOVED lines=10> */
[----:B------:R-:W-:Y:S01]  /*0b30*/  PRMT R27, RZ, 0x7610, R27 ;  /* 0x00007610ff1b7816 */ /* 0x000fe2000000001b */
[----:B------:R-:W-:Y:S01]  /*0b40*/  BAR.SYNC.DEFER_BLOCKING 0x0 ;  /* 0x0000000000007b1d */ /* 0x000fe20000010000 */
[----:B------:R-:W-:Y:S01]  /*0b50*/  IADD3 R8, P1, PT, R63, UR12, RZ ;  /* 0x0000000c3f087c10 */ /* 0x000fe2000ff3e0ff */
[----:B---3--:R-:W-:Y:S01]  /*0b60*/  UIADD3 UR12, UPT, UPT, -UR30, UR31, URZ ;  /* 0x0000001f1e0c7290 */ /* 0x008fe2000fffe1ff */
[----:B------:R-:W-:-:S02]  /*0b70*/  IADD3.X R12, PT, PT, R12, UR15, RZ, P0, !PT ;  /* 0x0000000f0c0c7c10 */ /* 0x000fc400087fe4ff */
[----:B------:R-:W-:Y:S02]  /*0b80*/  IADD3.X R9, PT, PT, RZ, UR19, RZ, P1, !PT ;  /* 0x00000013ff097c10 */ /* 0x000fe40008ffe4ff */
[C---:B------:R-:W-:Y:S02]  /*0b90*/  LOP3.LUT R54, R63.reuse, 0x120, RZ, 0xfc, !PT ;  /* 0x000001203f367812 */ /* 0x040fe400078efcff */
[C---:B------:R-:W-:Y:S02]  /*0ba0*/  LOP3.LUT R53, R63.reuse, 0x140, RZ, 0xfc, !PT ;  /* 0x000001403f357812 */ /* 0x040fe400078efcff */
[C---:B------:R-:W-:Y:S02]  /*0bb0*/  LOP3.LUT R52, R63.reuse, 0x160, RZ, 0xfc, !PT ;  /* 0x000001603f347812 */ /* 0x040fe400078efcff */
[C---:B------:R-:W-:Y:S02]  /*0bc0*/  LOP3.LUT R51, R63.reuse, 0x180, RZ, 0xfc, !PT ;  /* 0x000001803f337812 */ /* 0x040fe400078efcff */
[----:B------:R-:W-:-:S02]  /*0bd0*/  LOP3.LUT R50, R63, 0x1a0, RZ, 0xfc, !PT ;  /* 0x000001a03f327812 */ /* 0x000fc400078efcff */
[C---:B------:R-:W-:Y:S02]  /*0be0*/  LOP3.LUT R49, R63.reuse, 0x1c0, RZ, 0xfc, !PT ;  /* 0x000001c03f317812 */ /* 0x040fe400078efcff */
[----:B------:R-:W-:Y:S01]  /*0bf0*/  LOP3.LUT R48, R63, 0x1e0, RZ, 0xfc, !PT ;  /* 0x000001e03f307812 */ /* 0x000fe200078efcff */
[----:B------:R-:W1:Y:S01]  /*0c00*/  S2R R30, SR_LANEID ;  /* 0x00000000001e7919 */ /* 0x000e620000000000 */
[----:B------:R-:W-:Y:S01]  /*0c10*/  ISETP.GE.AND P2, PT, R5, UR12, PT ;  /* 0x0000000c05007c0c */ /* 0x000fe2000bf46270 */
[----:B------:R-:W-:Y:S01]  /*0c20*/  UMOV UR16, 0x400 ;  /* 0x0000040000107882 */ /* 0x000fe20000000000 */
[C---:B0-----:R-:W-:Y:S01]  /*0c30*/  LEA R4, P1, R8.reuse, UR36, 0x1 ;  /* 0x0000002408047c11 */ /* 0x041fe2000f8208ff */
[----:B------:R-:W0:Y:S01]  /*0c40*/  LDCU.64 UR14, c[0x0][0x510] ;  /* 0x0000a200ff0e77ac */ /* 0x000e220008000a00 */
[----:B------:R-:W-:Y:S02]  /*0c50*/  ISETP.GE.AND P6, PT, R61, UR12, PT ;  /* 0x0000000c3d007c0c */ /* 0x000fe4000bfc6270 */
[----:B------:R-:W-:Y:S01]  /*0c60*/  LEA.HI.X R5, R8, UR37, R9, 0x1, P1 ;  /* 0x0000002508057c11 */ /* 0x000fe200088f0c09 */
[----:B------:R-:W2:Y:S01]  /*0c70*/  LDCU.64 UR18, c[0x0][0x490] ;  /* 0x00009200ff1277ac */ /* 0x000ea20008000a00 */
[----:B------:R-:W-:-:S02]  /*0c80*/  ISETP.GE.AND P1, PT, R62, UR12, PT ;  /* 0x0000000c3e007c0c */ /* 0x000fc4000bf26270 */
[C---:B----4-:R-:W-:Y:S01]  /*0c90*/  LEA R2, P0, R3.reuse, UR38, 0x1 ;  /* 0x0000002603027c11 */ /* 0x050fe2000f8008ff */
[----:B------:R-:W3:Y:S01]  /*0ca0*/  LDCU UR17, c[0x0][0x38c] ;  /* 0x00007180ff1177ac */ /* 0x000ee20008000800 */
[----:B------:R-:W-:Y:S02]  /*0cb0*/  ISETP.GE.AND P5, PT, R60, UR12, PT ;  /* 0x0000000c3c007c0c */ /* 0x000fe4000bfa6270 */
[----:B------:R-:W-:Y:S02]  /*0cc0*/  @P2 LOP3.LUT R0, R0, 0x100, RZ, 0xfc, !PT ;  /* 0x0000010000002812 */ /* 0x000fe400078efcff */
[----:B------:R-:W-:Y:S01]  /*0cd0*/  LEA.HI.X R3, R3, UR39, R12, 0x1, P0 ;  /* 0x0000002703037c11 */ /* 0x000fe200080f0c0c */
[----:B------:R-:W4:Y:S01]  /*0ce0*/  @!P6 LDG.E.U16 R14, desc[UR32][R10.64+0x80] ;  /* 0x000080200a0ee981 */ /* 0x000f22000c1e1500 */
[----:B------:R-:W-:Y:S02]  /*0cf0*/  LOP3.LUT R0, R0, 0xffffff7f, RZ, 0xc0, !PT ;  /* 0xffffff7f00007812 */ /* 0x000fe400078ec0ff */
[----:B------:R-:W-:-:S02]  /*0d00*/  IADD3 R8, P0, PT, R6, UR23, RZ ;  /* 0x0000001706087c10 */ /* 0x000fc4000ff1e0ff */
[----:B------:R-:W-:Y:S02]  /*0d10*/  @P1 LOP3.LUT R0, R0, 0x80, RZ, 0xfc, !PT ;  /* 0x0000008000001812 */ /* 0x000fe400078efcff */
[----:B------:R-:W-:Y:S01]  /*0d20*/  IADD3 R6, P1, PT, R6, UR25, RZ ;  /* 0x0000001906067c10 */ /* 0x000fe2000ff3e0ff */
[----:B------:R-:W-:Y:S01]  /*0d30*/  IMAD.X R9, RZ, RZ, UR24, P0 ;  /* 0x00000018ff097e24 */ /* 0x000fe200080e06ff */
[----:B------:R-:W-:Y:S01]  /*0d40*/  LOP3.LUT R0, R0, 0xffffffbf, RZ, 0xc0, !PT ;  /* 0xffffffbf00007812 */ /* 0x000fe200078ec0ff */
[----:B------:R-:W5:Y:S01]  /*0d50*/  @!P5 LDG.E.U16 R15, desc[UR32][R10.64+0xc0] ;  /* 0x0000c0200a0fd981 */ /* 0x000f62000c1e1500 */
[----:B------:R-:W-:Y:S02]  /*0d60*/  IADD3.X R7, PT, PT, RZ, UR26, RZ, P1, !PT ;  /* 0x0000001aff077c10 */ /* 0x000fe40008ffe4ff */
[----:B------:R-:W-:Y:S02]  /*0d70*/  @P6 LOP3.LUT R0, R0, 0x40, RZ, 0xfc, !PT ;  /* 0x0000004000006812 */ /* 0x000fe400078efcff */
[----:B------:R-:W-:-:S02]  /*0d80*/  ISETP.GE.AND P4, PT, R59, UR12, PT ;  /* 0x0000000c3b007c0c */ /* 0x000fc4000bf86270 */
[C---:B------:R-:W-:Y:S02]  /*0d90*/  LOP3.LUT P1, RZ, R0.reuse, 0x100, RZ, 0xc0, !PT ;  /* 0x0000010000ff7812 */ /* 0x040fe4000782c0ff */
[----:B------:R-:W-:Y:S02]  /*0da0*/  LOP3.LUT R0, R0, 0xffffffdf, RZ, 0xc0, !PT ;  /* 0xffffffdf00007812 */ /* 0x000fe400078ec0ff */
[----:B------:R-:W-:Y:S02]  /*0db0*/  ISETP.GE.AND P3, PT, R58, UR12, PT ;  /* 0x0000000c3a007c0c */ /* 0x000fe4000bf66270 */
[----:B------:R-:W-:Y:S02]  /*0dc0*/  @P5 LOP3.LUT R0, R0, 0x20, RZ, 0xfc, !PT ;  /* 0x0000002000005812 */ /* 0x000fe400078efcff */
[----:B------:R-:W-:Y:S02]  /*0dd0*/  ISETP.GE.AND P0, PT, R62, UR12, PT ;  /* 0x0000000c3e007c0c */ /* 0x000fe4000bf06270 */
[----:B------:R-:W-:Y:S01]  /*0de0*/  LOP3.LUT R0, R0, 0xffffffef, RZ, 0xc0, !PT ;  /* 0xffffffef00007812 */ /* 0x000fe200078ec0ff */
[----:B------:R-:W2:Y:S01]  /*0df0*/  @!P4 LDG.E.U16 R16, desc[UR32][R10.64+0x100] ;  /* 0x000100200a10c981 */ /* 0x000ea2000c1e1500 */
[----:B------:R-:W-:-:S02]  /*0e00*/  ISETP.GE.AND P2, PT, R57, UR12, PT ;  /* 0x0000000c39007c0c */ /* 0x000fc4000bf46270 */
[----:B------:R-:W-:Y:S02]  /*0e10*/  @P4 LOP3.LUT R0, R0, 0x10, RZ, 0xfc, !PT ;  /* 0x0000001000004812 */ /* 0x000fe400078efcff */
[----:B------:R-:W-:Y:S01]  /*0e20*/  PRMT R12, RZ, 0x7610, R12 ;  /* 0x00007610ff0c7816 */ /* 0x000fe2000000000c */
[----:B------:R-:W3:Y:S01]  /*0e30*/  @!P3 LDG.E.U16 R17, desc[UR32][R10.64+0x140] ;  /* 0x000140200a11b981 */ /* 0x000ee2000c1e1500 */
[----:B------:R-:W-:-:S03]  /*0e40*/  LOP3.LUT R0, R0, 0xfffffff7, RZ, 0xc0, !PT ;  /* 0xfffffff700007812 */ /* 0x000fc600078ec0ff */
[----:B------:R-:W4:Y:S01]  /*0e50*/  @!P0 LDG.E.U16 R13, desc[UR32][R10.64+0x40] ;  /* 0x000040200a0d8981 */ /* 0x000f22000c1e1500 */
[----:B------:R-:W-:Y:S02]  /*0e60*/  @P3 LOP3.LUT R0, R0, 0x8, RZ, 0xfc, !PT ;  /* 0x0000000800003812 */ /* 0x000fe400078efcff */
[----:B------:R-:W-:Y:S01]  /*0e70*/  ISETP.GE.AND P0, PT, R56, UR12, PT ;  /* 0x0000000c38007c0c */ /* 0x000fe2000bf06270 */
[----:B------:R-:W5:Y:S01]  /*0e80*/  @!P1 LDG.E.U16 R12, desc[UR32][R10.64] ;  /* 0x000000200a0c9981 */ /* 0x000f62000c1e1500 */
[----:B------:R-:W-:-:S03]  /*0e90*/  LOP3.LUT R0, R0, 0xfffffffb, RZ, 0xc0, !PT ;  /* 0xfffffffb00007812 */ /* 0x000fc600078ec0ff */
[----:B------:R-:W3:Y:S01]  /*0ea0*/  @!P2 LDG.E.U16 R18, desc[UR32][R10.64+0x180] ;  /* 0x000180200a12a981 */ /* 0x000ee2000c1e1500 */
[----:B------:R-:W-:-:S04]  /*0eb0*/  @P2 LOP3.LUT R0, R0, 0x4, RZ, 0xfc, !PT ;  /* 0x0000000400002812 */ /* 0x000fc800078efcff */
[----:B------:R-:W-:-:S03]  /*0ec0*/  LOP3.LUT R0, R0, 0xfffffffd, RZ, 0xc0, !PT ;  /* 0xfffffffd00007812 */ /* 0x000fc600078ec0ff */
[----:B------:R-:W3:Y:S01]  /*0ed0*/  @!P0 LDG.E.U16 R19, desc[UR32][R10.64+0x1c0] ;  /* 0x0001c0200a138981 */ /* 0x000ee2000c1e1500 */
[----:B------:R-:W-:Y:S02]  /*0ee0*/  @P0 LOP3.LUT R0, R0, 0x2, RZ, 0xfc, !PT ;  /* 0x0000000200000812 */ /* 0x000fe400078efcff */
[----:B------:R-:W-:Y:S02]  /*0ef0*/  ISETP.GE.AND P0, PT, R55, UR12, PT ;  /* 0x0000000c37007c0c */ /* 0x000fe4000bf06270 */
[----:B------:R-:W-:Y:S02]  /*0f00*/  LOP3.LUT R0, R0, 0xfffffffe, RZ, 0xc0, !PT ;  /* 0xfffffffe00007812 */ /* 0x000fe400078ec0ff */
[----:B------:R-:W-:Y:S02]  /*0f10*/  ISETP.GE.AND P1, PT, R53, UR12, PT ;  /* 0x0000000c35007c0c */ /* 0x000fe4000bf26270 */
[----:B------:R-:W-:Y:S02]  /*0f20*/  ISETP.GE.AND P2, PT, R52, UR12, PT ;  /* 0x0000000c34007c0c */ /* 0x000fe4000bf46270 */
[----:B------:R-:W-:-:S05]  /*0f30*/  ISETP.GE.AND P3, PT, R51, UR12, PT ;  /* 0x0000000c33007c0c */ /* 0x000fca000bf66270 */
[----:B------:R-:W-:Y:S01]  /*0f40*/  @P0 LOP3.LUT R0, R0, 0x1, RZ, 0xfc, !PT ;  /* 0x0000000100000812 */ /* 0x000fe200078efcff */
[----:B------:R-:W3:Y:S01]  /*0f50*/  @!P0 LDG.E.U16 R20, desc[UR32][R10.64+0x200] ;  /* 0x000200200a148981 */ /* 0x000ee2000c1e1500 */
[----:B------:R-:W-:Y:S02]  /*0f60*/  ISETP.GE.AND P0, PT, R54, UR12, PT ;  /* 0x0000000c36007c0c */ /* 0x000fe4000bf06270 */
        /* <DEDUP_REMOVED lines=9> */
[----:B------:R0:W3:Y:S01]  /*1000*/  @!P6 LDG.E.U16 R27, desc[UR32][R10.64+0x3c0] ;  /* 0x0003c0200a1be981 */ /* 0x0000e2000c1e1500 */
[----:B------:R-:W0:Y:S01]  /*1010*/  S2UR UR12, SR_CgaCtaId ;  /* 0x00000000000c79c3 */ /* 0x000e220000008800 */
[----:B-1----:R-:W-:-:S04]  /*1020*/  IADD3 R28, PT, PT, R29, R30, RZ ;  /* 0x0000001e1d1c7210 */ /* 0x002fc80007ffe0ff */
[CC--:B------:R-:W-:Y:S02]  /*1030*/  LEA.HI.SX32 R29, R28.reuse, R28.reuse, 0x1b ;  /* 0x0000001c1c1d7211 */ /* 0x0c0fe400078fdaff */
[C---:B0-----:R-:W-:Y:S01]  /*1040*/  IADD3 R11, PT, PT, R28.reuse, 0x60, RZ ;  /* 0x000000601c0b7810 */ /* 0x041fe20007ffe0ff */
[C---:B------:R-:W-:Y:S01]  /*1050*/  VIADD R33, R28.reuse, 0x80 ;  /* 0x000000801c217836 */ /* 0x040fe20000000000 */
[C---:B------:R-:W-:Y:S02]  /*1060*/  IADD3 R31, PT, PT, R28.reuse, 0x40, RZ ;  /* 0x000000401c1f7810 */ /* 0x040fe40007ffe0ff */
[-C--:B------:R-:W-:Y:S01]  /*1070*/  LEA.HI.SX32 R11, R11, R28.reuse, 0x1b ;  /* 0x0000001c0b0b7211 */ /* 0x080fe200078fdaff */
[----:B------:R-:W-:Y:S01]  /*1080*/  ULEA UR16, UR12, UR16, 0x18 ;  /* 0x000000100c107291 */ /* 0x000fe2000f8ec0ff */
[C---:B------:R-:W-:Y:S01]  /*1090*/  IADD3 R35, PT, PT, R28.reuse, 0xa0, RZ ;  /* 0x000000a01c237810 */ /* 0x040fe20007ffe0ff */
[----:B------:R-:W0:Y:S04]  /*10a0*/  LDCU.64 UR12, c[0x0][0x508] ;  /* 0x0000a100ff0c77ac */ /* 0x000e280008000a00 */
[----:B------:R-:W-:Y:S01]  /*10b0*/  LEA R104, R29, UR16, 0x1 ;  /* 0x000000101d687c11 */ /* 0x000fe2000f8e08ff */
[----:B------:R-:W-:Y:S01]  /*10c0*/  VIADD R29, R28, 0x20 ;  /* 0x000000201c1d7836 */ /* 0x000fe20000000000 */
[----:B------:R-:W-:-:S02]  /*10d0*/  LEA.HI.SX32 R31, R31, R28, 0x1b ;  /* 0x0000001c1f1f7211 */ /* 0x000fc400078fdaff */
[----:B------:R-:W-:Y:S02]  /*10e0*/  LEA R164, R11, UR16, 0x1 ;  /* 0x000000100ba47c11 */ /* 0x000fe4000f8e08ff */
[-C--:B------:R-:W-:Y:S02]  /*10f0*/  LEA.HI.SX32 R29, R29, R28.reuse, 0x1b ;  /* 0x0000001c1d1d7211 */ /* 0x080fe400078fdaff */
[C---:B------:R-:W-:Y:S02]  /*1100*/  IADD3 R11, PT, PT, R28.reuse, 0xc0, RZ ;  /* 0x000000c01c0b7810 */ /* 0x040fe40007ffe0ff */
[-C--:B------:R-:W-:Y:S02]  /*1110*/  LEA.HI.SX32 R33, R33, R28.reuse, 0x1b ;  /* 0x0000001c21217211 */ /* 0x080fe400078fdaff */
[----:B------:R-:W-:Y:S02]  /*1120*/  LEA.HI.SX32 R35, R35, R28, 0x1b ;  /* 0x0000001c23237211 */ /* 0x000fe400078fdaff */
[----:B------:R-:W-:Y:S01]  /*1130*/  LEA R103, R29, UR16, 0x1 ;  /* 0x000000101d677c11 */ /* 0x000fe2000f8e08ff */
[----:B------:R-:W-:Y:S01]  /*1140*/  VIADD R29, R28, 0xe0 ;  /* 0x000000e01c1d7836 */ /* 0x000fe20000000000 */
[----:B------:R-:W-:-:S02]  /*1150*/  LEA R165, R31, UR16, 0x1 ;  /* 0x000000101fa57c11 */ /* 0x000fc4000f8e08ff */
[-C--:B------:R-:W-:Y:S02]  /*1160*/  LEA.HI.SX32 R11, R11, R28.reuse, 0x1b ;  /* 0x0000001c0b0b7211 */ /* 0x080fe400078fdaff */
[----:B------:R-:W-:Y:S02]  /*1170*/  LEA R163, R33, UR16, 0x1 ;  /* 0x0000001021a37c11 */ /* 0x000fe4000f8e08ff */
[----:B------:R-:W-:Y:S01]  /*1180*/  LEA R162, R35, UR16, 0x1 ;  /* 0x0000001023a27c11 */ /* 0x000fe2000f8e08ff */
[C---:B------:R-:W-:Y:S01]  /*1190*/  VIADD R35, R28.reuse, 0x140 ;  /* 0x000001401c237836 */ /* 0x040fe20000000000 */
[C---:B------:R-:W-:Y:S02]  /*11a0*/  IADD3 R31, PT, PT, R28.reuse, 0x100, RZ ;  /* 0x000001001c1f7810 */ /* 0x040fe40007ffe0ff */
[----:B------:R-:W-:Y:S02]  /*11b0*/  IADD3 R33, PT, PT, R28, 0x120, RZ ;  /* 0x000001201c217810 */ /* 0x000fe40007ffe0ff */
[----:B------:R-:W-:-:S02]  /*11c0*/  LEA.HI.SX32 R29, R29, R28, 0x1b ;  /* 0x0000001c1d1d7211 */ /* 0x000fc400078fdaff */
[----:B------:R-:W-:Y:S02]  /*11d0*/  LEA R161, R11, UR16, 0x1 ;  /* 0x000000100ba17c11 */ /* 0x000fe4000f8e08ff */
[----:B------:R-:W-:Y:S02]  /*11e0*/  IADD3 R11, PT, PT, R28, 0x160, RZ ;  /* 0x000001601c0b7810 */ /* 0x000fe40007ffe0ff */
[-C--:B------:R-:W-:Y:S02]  /*11f0*/  LEA.HI.SX32 R31, R31, R28.reuse, 0x1b ;  /* 0x0000001c1f1f7211 */ /* 0x080fe400078fdaff */
[-C--:B------:R-:W-:Y:S02]  /*1200*/  LEA.HI.SX32 R33, R33, R28.reuse, 0x1b ;  /* 0x0000001c21217211 */ /* 0x080fe400078fdaff */
[----:B------:R-:W-:Y:S02]  /*1210*/  P2R R34, PR, RZ, 0x1 ;  /* 0x00000001ff227803 */ /* 0x000fe40000000000 */
[----:B------:R-:W-:-:S02]  /*1220*/  LEA.HI.SX32 R35, R35, R28, 0x1b ;  /* 0x0000001c23237211 */ /* 0x000fc400078fdaff */
[----:B------:R-:W-:Y:S02]  /*1230*/  LEA R160, R29, UR16, 0x1 ;  /* 0x000000101da07c11 */ /* 0x000fe4000f8e08ff */
[----:B------:R-:W-:Y:S02]  /*1240*/  LOP3.LUT P0, RZ, R0, 0x1, RZ, 0xc0, !PT ;  /* 0x0000000100ff7812 */ /* 0x000fe4000780c0ff */
[----:B------:R-:W-:Y:S02]  /*1250*/  IADD3 R29, PT, PT, R28, 0x1e0, RZ ;  /* 0x000001e01c1d7810 */ /* 0x000fe40007ffe0ff */
[----:B------:R-:W-:Y:S02]  /*1260*/  LEA.HI.SX32 R11, R11, R28, 0x1b ;  /* 0x0000001c0b0b7211 */ /* 0x000fe400078fdaff */
[----:B------:R-:W-:Y:S02]  /*1270*/  LEA R159, R31, UR16, 0x1 ;  /* 0x000000101f9f7c11 */ /* 0x000fe4000f8e08ff */
[----:B------:R-:W-:-:S02]  /*1280*/  LEA R158, R33, UR16, 0x1 ;  /* 0x00000010219e7c11 */ /* 0x000fc4000f8e08ff */
[----:B------:R-:W-:Y:S02]  /*1290*/  LEA R157, R35, UR16, 0x1 ;  /* 0x00000010239d7c11 */ /* 0x000fe4000f8e08ff */
[----:B------:R-:W-:Y:S02]  /*12a0*/  P2R R36, PR, RZ, 0x1 ;  /* 0x00000001ff247803 */ /* 0x000fe40000000000 */
[----:B------:R-:W-:Y:S02]  /*12b0*/  LEA.HI.SX32 R29, R29, R28, 0x1b ;  /* 0x0000001c1d1d7211 */ /* 0x000fe400078fdaff */
[----:B------:R-:W-:Y:S02]  /*12c0*/  LEA R156, R11, UR16, 0x1 ;  /* 0x000000100b9c7c11 */ /* 0x000fe4000f8e08ff */
        /* <DEDUP_REMOVED lines=18> */
[----:B----4-:R1:W-:Y:S04]  /*13f0*/  STS.U16 [R103+0x40], R13 ;  /* 0x0000400d67007388 */ /* 0x0103e80000000400 */
[----:B------:R-:W-:Y:S04]  /*1400*/  STS.U16 [R165+0x80], R14 ;  /* 0x0000800ea5007388 */ /* 0x000fe80000000400 */
[----:B------:R4:W-:Y:S01]  /*1410*/  STS.U16 [R164+0xc0], R15 ;  /* 0x0000c00fa4007388 */ /* 0x0009e20000000400 */
[----:B-1----:R-:W-:-:S03]  /*1420*/  IADD3 R13, PT, PT, R28, 0x180, RZ ;  /* 0x000001801c0d7810 */ /* 0x002fc60007ffe0ff */
[----:B--2---:R-:W-:Y:S04]  /*1430*/  STS.U16 [R163+0x100], R16 ;  /* 0x00010010a3007388 */ /* 0x004fe80000000400 */
[----:B---3--:R1:W-:Y:S01]  /*1440*/  STS.U16 [R162+0x140], R17 ;  /* 0x00014011a2007388 */ /* 0x0083e20000000400 */
[----:B----4-:R-:W-:Y:S01]  /*1450*/  VIADD R15, R28, 0x1a0 ;  /* 0x000001a01c0f7836 */ /* 0x010fe20000000000 */
[-C--:B------:R-:W-:Y:S02]  /*1460*/  LEA.HI.SX32 R13, R13, R28.reuse, 0x1b ;  /* 0x0000001c0d0d7211 */ /* 0x080fe400078fdaff */
[----:B------:R-:W-:Y:S02]  /*1470*/  STS.U16 [R161+0x180], R18 ;  /* 0x00018012a1007388 */ /* 0x000fe40000000400 */
[----:B------:R-:W-:-:S02]  /*1480*/  LEA.HI.SX32 R15, R15, R28, 0x1b ;  /* 0x0000001c0f0f7211 */ /* 0x000fc400078fdaff */
        /* <DEDUP_REMOVED lines=8> */
[----:B------:R-:W-:Y:S04]  /*1510*/  STS.U16 [R158+0x240], R21 ;  /* 0x000240159e007388 */ /* 0x000fe80000000400 */
[----:B------:R-:W-:Y:S04]  /*1520*/  STS.U16 [R157+0x280], R22 ;  /* 0x000280169d007388 */ /* 0x000fe80000000400 */
[----:B------:R1:W-:Y:S01]  /*1530*/  STS.U16 [R156+0x2c0], R23 ;  /* 0x0002c0179c007388 */ /* 0x0003e20000000400 */
[----:B------:R-:W-:-:S03]  /*1540*/  VIADD R11, R28, 0x1 ;  /* 0x000000011c0b7836 */ /* 0x000fc60000000000 */
[----:B------:R-:W-:Y:S01]  /*1550*/  STS.U16 [R155+0x300], R24 ;  /* 0x000300189b007388 */ /* 0x000fe20000000400 */
[----:B------:R-:W-:-:S03]  /*1560*/  VIADD R17, R28, 0x4 ;  /* 0x000000041c117836 */ /* 0x000fc60000000000 */
[----:B------:R2:W-:Y:S01]  /*1570*/  STS.U16 [R154+0x340], R25 ;  /* 0x000340199a007388 */ /* 0x0005e20000000400 */
[C---:B------:R-:W-:Y:S01]  /*1580*/  VIADD R29, R28.reuse, 0xa ;  /* 0x0000000a1c1d7836 */ /* 0x040fe20000000000 */
[C---:B------:R-:W-:Y:S01]  /*1590*/  IADD3 R13, PT, PT, R28.reuse, 0x2, RZ ;  /* 0x000000021c0d7810 */ /* 0x040fe20007ffe0ff */
[C---:B-1----:R-:W-:Y:S01]  /*15a0*/  VIADD R23, R28.reuse, 0x7 ;  /* 0x000000071c177836 */ /* 0x042fe20000000000 */
[----:B------:R-:W-:Y:S01]  /*15b0*/  STS.U16 [R153+0x380], R26 ;  /* 0x0003801a99007388 */ /* 0x000fe20000000400 */
[C---:B------:R-:W-:Y:S01]  /*15c0*/  VIADD R35, R28.reuse, 0xd ;  /* 0x0000000d1c237836 */ /* 0x040fe20000000000 */
[C---:B------:R-:W-:Y:S02]  /*15d0*/  IADD3 R15, PT, PT, R28.reuse, 0x3, RZ ;  /* 0x000000031c0f7810 */ /* 0x040fe40007ffe0ff */
[----:B------:R1:W-:Y:S01]  /*15e0*/  STS.U16 [R152+0x3c0], R27 ;  /* 0x0003c01b98007388 */ /* 0x0003e20000000400 */
[C---:B------:R-:W-:Y:S02]  /*15f0*/  IADD3 R19, PT, PT, R28.reuse, 0x5, RZ ;  /* 0x000000051c137810 */ /* 0x040fe40007ffe0ff */
[----:B------:R-:W-:-:S02]  /*1600*/  IADD3 R21, PT, PT, R28, 0x6, RZ ;  /* 0x000000061c157810 */ /* 0x000fc40007ffe0ff */
[C---:B--2---:R-:W-:Y:S02]  /*1610*/  IADD3 R25, PT, PT, R28.reuse, 0x8, RZ ;  /* 0x000000081c197810 */ /* 0x044fe40007ffe0ff */
[C---:B------:R-:W-:Y:S02]  /*1620*/  IADD3 R31, PT, PT, R28.reuse, 0xb, RZ ;  /* 0x0000000b1c1f7810 */ /* 0x040fe40007ffe0ff */
[C---:B------:R-:W-:Y:S02]  /*1630*/  IADD3 R33, PT, PT, R28.reuse, 0xc, RZ ;  /* 0x0000000c1c217810 */ /* 0x040fe40007ffe0ff */
[C---:B-1----:R-:W-:Y:S02]  /*1640*/  IADD3 R27, PT, PT, R28.reuse, 0x9, RZ ;  /* 0x000000091c1b7810 */ /* 0x042fe40007ffe0ff */
        /* <DEDUP_REMOVED lines=38> */
[----:B------:R-:W-:Y:S01]  /*18b0*/  LDS.U16 R33, [R140] ;  /* 0x000000008c217984 */ /* 0x000fe20000000400 */
        /* <DEDUP_REMOVED lines=83> */
[----:B------:R-:W-:Y:S04]  /*1df0*/  STS.U16 [R160+0x1c0], R65 ;  /* 0x0001c041a0007388 */ /* 0x000fe80000000400 */
[----:B------:R-:W-:Y:S04]  /*1e00*/  STS.U16 [R159+0x200], R66 ;  /* 0x000200429f007388 */ /* 0x000fe80000000400 */
[----:B------:R4:W-:Y:S04]  /*1e10*/  STS.U16 [R158+0x240], R67 ;  /* 0x000240439e007388 */ /* 0x0009e80000000400 */
[----:B------:R5:W-:Y:S04]  /*1e20*/  STS.U16 [R157+0x280], R68 ;  /* 0x000280449d007388 */ /* 0x000be80000000400 */
[----:B------:R0:W-:Y:S04]  /*1e30*/  STS.U16 [R156+0x2c0], R69 ;  /* 0x0002c0459c007388 */ /* 0x0001e80000000400 */
[----:B------:R0:W-:Y:S04]  /*1e40*/  STS.U16 [R155+0x300], R70 ;  /* 0x000300469b007388 */ /* 0x0001e80000000400 */
[----:B------:R0:W-:Y:S04]  /*1e50*/  STS.U16 [R154+0x340], R71 ;  /* 0x000340479a007388 */ /* 0x0001e80000000400 */
        /* <DEDUP_REMOVED lines=40> */
[----:B--2---:R-:W-:Y:S02]  /*20e0*/  PRMT R47, RZ, 0x7610, R47 ;  /* 0x00007610ff2f7816 */ /* 0x004fe4000000002f */
[----:B---3--:R-:W-:Y:S02]  /*20f0*/  PRMT R64, RZ, 0x7610, R64 ;  /* 0x00007610ff407816 */ /* 0x008fe40000000040 */
[----:B----4-:R-:W-:Y:S02]  /*2100*/  PRMT R67, RZ, 0x7610, R67 ;  /* 0x00007610ff437816 */ /* 0x010fe40000000043 */
[----:B-----5:R-:W-:Y:S02]  /*2110*/  PRMT R68, RZ, 0x7610, R68 ;  /* 0x00007610ff447816 */ /* 0x020fe40000000044 */
[----:B0-----:R-:W-:Y:S01]  /*2120*/  PRMT R69, RZ, 0x7610, R69 ;  /* 0x00007610ff457816 */ /* 0x001fe20000000045 */
        /* <DEDUP_REMOVED lines=39> */
[----:B---3--:R3:W-:Y:S04]  /*23a0*/  STS.U16 [R159+0x200], R46 ;  /* 0x0002002e9f007388 */ /* 0x0087e80000000400 */
[----:B--2---:R2:W-:Y:S04]  /*23b0*/  STS.U16 [R158+0x240], R47 ;  /* 0x0002402f9e007388 */ /* 0x0045e80000000400 */
[----:B------:R2:W-:Y:S04]  /*23c0*/  STS.U16 [R157+0x280], R64 ;  /* 0x000280409d007388 */ /* 0x0005e80000000400 */
[----:B----4-:R4:W-:Y:S04]  /*23d0*/  STS.U16 [R156+0x2c0], R67 ;  /* 0x0002c0439c007388 */ /* 0x0109e80000000400 */
[----:B-----5:R5:W-:Y:S04]  /*23e0*/  STS.U16 [R155+0x300], R68 ;  /* 0x000300449b007388 */ /* 0x020be80000000400 */
        /* <DEDUP_REMOVED lines=45> */
[----:B---3--:R-:W-:Y:S02]  /*26c0*/  PRMT R46, RZ, 0x7610, R46 ;  /* 0x00007610ff2e7816 */ /* 0x008fe4000000002e */
[----:B--2---:R-:W-:Y:S02]  /*26d0*/  PRMT R47, RZ, 0x7610, R47 ;  /* 0x00007610ff2f7816 */ /* 0x004fe4000000002f */
[----:B------:R-:W-:Y:S02]  /*26e0*/  PRMT R64, RZ, 0x7610, R64 ;  /* 0x00007610ff407816 */ /* 0x000fe40000000040 */
[----:B----4-:R-:W-:Y:S01]  /*26f0*/  PRMT R67, RZ, 0x7610, R67 ;  /* 0x00007610ff437816 */ /* 0x010fe20000000043 */
[----:B------:R-:W2:Y:S04]  /*2700*/  @!P1 LDG.E.U16 R46, desc[UR32][R2.64+0x280] ;  /* 0x00028020022e9981 */ /* 0x000ea8000c1e1500 */
[----:B------:R-:W3:Y:S01]  /*2710*/  @!P0 LDG.E.U16 R44, desc[UR32][R2.64+0x200] ;  /* 0x00020020022c8981 */ /* 0x000ee2000c1e1500 */
[----:B------:R-:W-:-:S02]  /*2720*/  ISETP.NE.AND P0, PT, R80, RZ, PT ;  /* 0x000000ff5000720c */ /* 0x000fc40003f05270 */
[----:B-----5:R-:W-:Y:S01]  /*2730*/  PRMT R68, RZ, 0x7610, R68 ;  /* 0x00007610ff447816 */ /* 0x020fe20000000044 */
[----:B------:R-:W4:Y:S01]  /*2740*/  @!P2 LDG.E.U16 R47, desc[UR32][R2.64+0x2c0] ;  /* 0x0002c020022fa981 */ /* 0x000f22000c1e1500 */
[----:B------:R-:W-:-:S03]  /*2750*/  PRMT R69, RZ, 0x7610, R69 ;  /* 0x00007610ff457816 */ /* 0x000fc60000000045 */
[----:B------:R-:W5:Y:S04]  /*2760*/  @!P3 LDG.E.U16 R64, desc[UR32][R2.64+0x300] ;  /* 0x000300200240b981 */ /* 0x000f68000c1e1500 */
[----:B------:R-:W5:Y:S04]  /*2770*/  @!P4 LDG.E.U16 R67, desc[UR32][R2.64+0x340] ;  /* 0x000340200243c981 */ /* 0x000f68000c1e1500 */
[----:B------:R-:W2:Y:S04]  /*2780*/  @!P0 LDG.E.U16 R45, desc[UR32][R2.64+0x240] ;  /* 0x00024020022d8981 */ /* 0x000ea8000c1e1500 */
        /* <DEDUP_REMOVED lines=29> */
[----:B---3--:R-:W-:Y:S04]  /*2960*/  STS.U16 [R159+0x200], R44 ;  /* 0x0002002c9f007388 */ /* 0x008fe80000000400 */
[----:B--2---:R-:W-:Y:S04]  /*2970*/  STS.U16 [R158+0x240], R45 ;  /* 0x0002402d9e007388 */ /* 0x004fe80000000400 */
[----:B------:R-:W-:Y:S04]  /*2980*/  STS.U16 [R157+0x280], R46 ;  /* 0x0002802e9d007388 */ /* 0x000fe80000000400 */
[----:B----4-:R0:W-:Y:S04]  /*2990*/  STS.U16 [R156+0x2c0], R47 ;  /* 0x0002c02f9c007388 */ /* 0x0101e80000000400 */
[----:B-----5:R1:W-:Y:S04]  /*29a0*/  STS.U16 [R155+0x300], R64 ;  /* 0x000300409b007388 */ /* 0x0203e80000000400 */
[----:B------:R2:W-:Y:S04]  /*29b0*/  STS.U16 [R154+0x340], R67 ;  /* 0x000340439a007388 */ /* 0x0005e80000000400 */
[----:B------:R3:W-:Y:S04]  /*29c0*/  STS.U16 [R153+0x380], R68 ;  /* 0x0003804499007388 */ /* 0x0007e80000000400 */
[----:B------:R4:W-:Y:S01]  /*29d0*/  STS.U16 [R152+0x3c0], R69 ;  /* 0x0003c04598007388 */ /* 0x0009e20000000400 */
[----:B------:R-:W-:-:S03]  /*29e0*/  NOP ;  /* 0x0000000000007918 */ /* 0x000fc60000000000 */
[----:B------:R-:W5:Y:S04]  /*29f0*/  LDS.U16 R2, [R140] ;  /* 0x000000008c027984 */ /* 0x000f680000000400 */
[----:B------:R-:W5:Y:S04]  /*2a00*/  LDS.U16 R44, [R138+0x2] ;  /* 0x000002008a2c7984 */ /* 0x000f680000000400 */
[----:B------:R-:W-:Y:S04]  /*2a10*/  LDS.U16 R6, [R136+0x4] ;  /* 0x0000040088067984 */ /* 0x000fe80000000400 */
[----:B------:R-:W-:Y:S04]  /*2a20*/  LDS.U16 R7, [R135+0x6] ;  /* 0x0000060087077984 */ /* 0x000fe80000000400 */
[----:B------:R-:W-:Y:S04]  /*2a30*/  LDS.U16 R37, [R134+0x8] ;  /* 0x0000080086257984 */ /* 0x000fe80000000400 */
[----:B------:R-:W5:Y:S04]  /*2a40*/  LDS.U16 R36, [R133+0xa] ;  /* 0x00000a0085247984 */ /* 0x000f680000000400 */
[----:B------:R-:W-:Y:S04]  /*2a50*/  LDS.U16 R35, [R132+0xc] ;  /* 0x00000c0084237984 */ /* 0x000fe80000000400 */
[----:B------:R-:W5:Y:S04]  /*2a60*/  LDS.U16 R34, [R131+0xe] ;  /* 0x00000e0083227984 */ /* 0x000f680000000400 */
[----:B------:R-:W5:Y:S04]  /*2a70*/  LDS.U16 R39, [R130+0x10] ;  /* 0x0000100082277984 */ /* 0x000f680000000400 */
[----:B------:R-:W5:Y:S04]  /*2a80*/  LDS.U16 R46, [R129+0x12] ;  /* 0x00001200812e7984 */ /* 0x000f680000000400 */
[----:B------:R-:W5:Y:S04]  /*2a90*/  LDS.U16 R38, [R127+0x14] ;  /* 0x000014007f267984 */ /* 0x000f680000000400 */
[----:B------:R-:W-:Y:S04]  /*2aa0*/  LDS.U16 R3, [R125+0x16] ;  /* 0x000016007d037984 */ /* 0x000fe80000000400 */
[----:B------:R-:W5:Y:S04]  /*2ab0*/  LDS.U16 R99, [R123+0x18] ;  /* 0x000018007b637984 */ /* 0x000f680000000400 */
        /* <DEDUP_REMOVED lines=32> */
[----:B------:R-:W-:Y:S01]  /*2cc0*/  PRMT R78, RZ, 0x7610, R78 ;  /* 0x00007610ff4e7816 */ /* 0x000fe2000000004e */
[----:B------:R-:W4:Y:S04]  /*2cd0*/  @!P1 LDG.E.U16 R75, desc[UR32][R4.64+0x280] ;  /* 0x00028020044b9981 */ /* 0x000f28000c1e1500 */
[----:B------:R-:W4:Y:S01]  /*2ce0*/  @!P0 LDG.E.U16 R73, desc[UR32][R4.64+0x200] ;  /* 0x0002002004498981 */ /* 0x000f22000c1e1500 */
[----:B------:R-:W-:-:S02]  /*2cf0*/  ISETP.NE.AND P0, PT, R79, RZ, PT ;  /* 0x000000ff4f00720c */ /* 0x000fc40003f05270 */
        /* <DEDUP_REMOVED lines=8> */
[----:B-----5:R-:W-:-:S05]  /*2d80*/  HADD2.F32 R45, -RZ, R2.H0_H0 ;  /* 0x20000002ff2d7230 */ /* 0x020fca0000004100 */
[----:B------:R-:W-:Y:S01]  /*2d90*/  FMUL.FTZ R2, R45, -1.4426950216293334961 ;  /* 0xbfb8aa3b2d027820 */ /* 0x000fe20000410000 */
[----:B------:R-:W-:-:S03]  /*2da0*/  HADD2.F32 R44, -RZ, R44.H0_H0 ;  /* 0x2000002cff2c7230 */ /* 0x000fc60000004100 */
[----:B0-----:R0:W-:Y:S02]  /*2db0*/  MUFU.EX2 R4, R2 ;  /* 0x0000000200047308 */ /* 0x0011e40000000800 */
[----:B------:R-:W-:Y:S01]  /*2dc0*/  FMUL.FTZ R5, R44, -1.4426950216293334961 ;  /* 0xbfb8aa3b2c057820 */ /* 0x000fe20000410000 */
[----:B------:R-:W-:Y:S02]  /*2dd0*/  HADD2.F32 R36, -RZ, R36.H0_H0 ;  /* 0x20000024ff247230 */ /* 0x000fe40000004100 */
[----:B------:R-:W-:Y:S02]  /*2de0*/  HADD2.F32 R37, -RZ, R37.H0_H0 ;  /* 0x20000025ff257230 */ /* 0x000fe40000004100 */
[----:B------:R-:W-:Y:S02]  /*2df0*/  HADD2.F32 R34, -RZ, R34.H0_H0 ;  /* 0x20000022ff227230 */ /* 0x000fe40000004100 */
[----:B------:R-:W-:Y:S02]  /*2e00*/  HADD2.F32 R98, -RZ, R98.H0_H0 ;  /* 0x20000062ff627230 */ /* 0x000fe40000004100 */
[----:B------:R-:W-:Y:S01]  /*2e10*/  HADD2.F32 R97, -RZ, R97.H0_H0 ;  /* 0x20000061ff617230 */ /* 0x000fe20000004100 */
[----:B------:R-:W-:Y:S01]  /*2e20*/  STL [R1+0xfc], R104 ;  /* 0x0000fc6801007387 */ /* 0x000fe20000100800 */
[----:B------:R-:W-:-:S03]  /*2e30*/  HADD2.F32 R35, -RZ, R35.H0_H0 ;  /* 0x20000023ff237230 */ /* 0x000fc60000004100 */
[----:B------:R-:W-:Y:S02]  /*2e40*/  STL [R1+0xf8], R103 ;  /* 0x0000f86701007387 */ /* 0x000fe40000100800 */
[----:B0-----:R-:W-:Y:S01]  /*2e50*/  FMUL.FTZ R2, R35, -1.4426950216293334961 ;  /* 0xbfb8aa3b23027820 */ /* 0x001fe20000410000 */
[----:B------:R-:W-:-:S05]  /*2e60*/  HADD2.F32 R96, -RZ, R96.H0_H0 ;  /* 0x20000060ff607230 */ /* 0x000fca0000004100 */
[----:B------:R-:W0:Y:S01]  /*2e70*/  MUFU.EX2 R2, R2 ;  /* 0x0000000200027308 */ /* 0x000e220000000800 */
[----:B------:R-:W-:Y:S02]  /*2e80*/  HADD2.F32 R95, -RZ, R95.H0_H0 ;  /* 0x2000005fff5f7230 */ /* 0x000fe40000004100 */
[----:B------:R-:W-:Y:S02]  /*2e90*/  HADD2.F32 R94, -RZ, R94.H0_H0 ;  /* 0x2000005eff5e7230 */ /* 0x000fe40000004100 */
[----:B0-----:R-:W-:-:S06]  /*2ea0*/  FADD.FTZ R2, R2, 1 ;  /* 0x3f80000002027421 */ /* 0x001fcc0000010000 */
[----:B------:R-:W-:Y:S01]  /*2eb0*/  MUFU.RCP R2, R2 ;  /* 0x0000000200027308 */ /* 0x000fe20000001000 */
[----:B------:R-:W-:Y:S01]  /*2ec0*/  HADD2.F32 R93, -RZ, R93.H0_H0 ;  /* 0x2000005dff5d7230 */ /* 0x000fe20000004100 */
[----:B------:R-:W-:Y:S04]  /*2ed0*/  STS.U16 [R104], R70 ;  /* 0x0000004668007388 */ /* 0x000fe80000000400 */
[----:B------:R-:W-:Y:S04]  /*2ee0*/  STS.U16 [R103+0x40], R47 ;  /* 0x0000402f67007388 */ /* 0x000fe80000000400 */
[----:B--2---:R-:W-:Y:S04]  /*2ef0*/  STS.U16 [R165+0x80], R64 ;  /* 0x00008040a5007388 */ /* 0x004fe80000000400 */
[----:B---3--:R0:W-:Y:S04]  /*2f00*/  STS.U16 [R164+0xc0], R67 ;  /* 0x0000c043a4007388 */ /* 0x0081e80000000400 */
[----:B----4-:R1:W-:Y:S01]  /*2f10*/  STS.U16 [R163+0x100], R68 ;  /* 0x00010044a3007388 */ /* 0x0103e20000000400 */
[----:B0-----:R-:W-:-:S03]  /*2f20*/  HADD2.F32 R67, -RZ, R6.H0_H0 ;  /* 0x20000006ff437230 */ /* 0x001fc60000004100 */
[----:B------:R-:W-:Y:S01]  /*2f30*/  STS.U16 [R162+0x140], R69 ;  /* 0x00014045a2007388 */ /* 0x000fe20000000400 */
[----:B-1----:R-:W-:Y:S02]  /*2f40*/  HADD2.F32 R68, -RZ, R7.H0_H0 ;  /* 0x20000007ff447230 */ /* 0x002fe40000004100 */
[----:B------:R-:W-:Y:S01]  /*2f50*/  HADD2.F32 R7, -RZ, R39.H0_H0 ;  /* 0x20000027ff077230 */ /* 0x000fe20000004100 */
[----:B------:R-:W-:Y:S01]  /*2f60*/  STS.U16 [R161+0x180], R71 ;  /* 0x00018047a1007388 */ /* 0x000fe20000000400 */
[----:B------:R-:W-:-:S03]  /*2f70*/  HADD2.F32 R6, -RZ, R46.H0_H0 ;  /* 0x2000002eff067230 */ /* 0x000fc60000004100 */
        /* <DEDUP_REMOVED lines=8> */
[----:B------:R2:W-:Y:S01]  /*3000*/  STS.U16 [R152+0x3c0], R80 ;  /* 0x0003c05098007388 */ /* 0x0005e20000000400 */
[----:B------:R-:W-:-:S03]  /*3010*/  NOP ;  /* 0x0000000000007918 */ /* 0x000fc60000000000 */
[----:B------:R-:W3:Y:S04]  /*3020*/  LDS.U16 R39, [R140] ;  /* 0x000000008c277984 */ /* 0x000ee80000000400 */
[----:B------:R-:W4:Y:S01]  /*3030*/  LDS.U16 R46, [R138+0x2] ;  /* 0x000002008a2e7984 */ /* 0x000f220000000400 */
[----:B------:R5:W2:Y:S01]  /*3040*/  MUFU.EX2 R70, R5 ;  /* 0x0000000500467308 */ /* 0x000aa20000000800 */
[----:B------:R-:W-:Y:S01]  /*3050*/  FMUL.FTZ R47, R67, -1.4426950216293334961 ;  /* 0xbfb8aa3b432f7820 */ /* 0x000fe20000410000 */
[----:B------:R-:W-:Y:S01]  /*3060*/  FMUL.FTZ R64, R68, -1.4426950216293334961 ;  /* 0xbfb8aa3b44407820 */ /* 0x000fe20000410000 */
[----:B0-----:R-:W-:Y:S01]  /*3070*/  FMUL.FTZ R72, R36, -1.4426950216293334961 ;  /* 0xbfb8aa3b24487820 */ /* 0x001fe20000410000 */
[----:B------:R-:W-:Y:S01]  /*3080*/  LDS.U16 R77, [R135+0x6] ;  /* 0x00000600874d7984 */ /* 0x000fe20000000400 */
[----:B------:R-:W-:Y:S01]  /*3090*/  FMUL.FTZ R69, R37, -1.4426950216293334961 ;  /* 0xbfb8aa3b25457820 */ /* 0x000fe20000410000 */
[----:B-1----:R-:W-:Y:S01]  /*30a0*/  FMUL.FTZ R79, R34, -1.4426950216293334961 ;  /* 0xbfb8aa3b224f7820 */ /* 0x002fe20000410000 */
[----:B------:R-:W-:Y:S01]  /*30b0*/  FMUL.FTZ R71, R7, -1.4426950216293334961 ;  /* 0xbfb8aa3b07477820 */ /* 0x000fe20000410000 */
[----:B------:R-:W-:-:S02]  /*30c0*/  HADD2.F32 R92, -RZ, R92.H0_H0 ;  /* 0x2000005cff5c7230 */ /* 0x000fc40000004100 */
[----:B------:R-:W-:Y:S01]  /*30d0*/  FMUL.FTZ R73, R6, -1.4426950216293334961 ;  /* 0xbfb8aa3b06497820 */ /* 0x000fe20000410000 */
[----:B-----5:R-:W-:Y:S02]  /*30e0*/  HADD2.F32 R5, -RZ, R38.H0_H0 ;  /* 0x20000026ff057230 */ /* 0x020fe40000004100 */
[----:B------:R-:W-:Y:S01]  /*30f0*/  FADD.FTZ R38, R4, 1 ;  /* 0x3f80000004267421 */ /* 0x000fe20000010000 */
[----:B------:R0:W1:Y:S01]  /*3100*/  MUFU.EX2 R75, R47 ;  /* 0x0000002f004b7308 */ /* 0x0000620000000800 */
[----:B------:R-:W-:Y:S01]  /*3110*/  HADD2.F32 R91, -RZ, R91.H0_H0 ;  /* 0x2000005bff5b7230 */ /* 0x000fe20000004100 */
[----:B------:R-:W-:Y:S02]  /*3120*/  STL [R1+0xf4], R165 ;  /* 0x0000f4a501007387 */ /* 0x000fe40000100800 */
[----:B------:R-:W5:Y:S01]  /*3130*/  MUFU.RCP R74, R38 ;  /* 0x00000026004a7308 */ /* 0x000f620000001000 */
[----:B------:R-:W-:Y:S01]  /*3140*/  HADD2.F32 R99, -RZ, R99.H0_H0 ;  /* 0x20000063ff637230 */ /* 0x000fe20000004100 */
[----:B------:R-:W-:Y:S04]  /*3150*/  LDS.U16 R105, [R123+0x18] ;  /* 0x000018007b697984 */ /* 0x000fe80000000400 */
[----:B0-----:R-:W0:Y:S02]  /*3160*/  LDS.U16 R47, [R136+0x4] ;  /* 0x00000400882f7984 */ /* 0x001e240000000400 */
[----:B------:R-:W3:Y:S04]  /*3170*/  MUFU.EX2 R76, R64 ;  /* 0x00000040004c7308 */ /* 0x000ee80000000800 */
[----:B--2---:R2:W-:Y:S02]  /*3180*/  MUFU.EX2 R80, R72 ;  /* 0x0000004800507308 */ /* 0x0045e40000000800 */
[----:B--2---:R-:W-:-:S04]  /*3190*/  FADD.FTZ R72, R70, 1 ;  /* 0x3f80000046487421 */ /* 0x004fc80000010000 */
[----:B------:R2:W0:Y:S01]  /*31a0*/  MUFU.RCP R81, R72 ;  /* 0x0000004800517308 */ /* 0x0004220000001000 */
[----:B-----5:R-:W-:Y:S01]  /*31b0*/  FADD.FTZ R70, -R74, 1 ;  /* 0x3f8000004a467421 */ /* 0x020fe20000010100 */
[----:B-1----:R-:W-:Y:S01]  /*31c0*/  FADD.FTZ R4, R75, 1 ;  /* 0x3f8000004b047421 */ /* 0x002fe20000010000 */
[----:B---3--:R-:W-:Y:S01]  /*31d0*/  FADD.FTZ R75, R76, 1 ;  /* 0x3f8000004c4b7421 */ /* 0x008fe20000010000 */
[----:B------:R-:W-:Y:S02]  /*31e0*/  HADD2.F32 R38, -RZ, R39.H0_H0 ;  /* 0x20000027ff267230 */ /* 0x000fe40000004100 */
[----:B------:R-:W-:Y:S02]  /*31f0*/  FFMA.FTZ R76, R45, R70, 1 ;  /* 0x3f8000002d4c7423 */ /* 0x000fe40000010046 */
[----:B------:R-:W1:Y:S01]  /*3200*/  LDS.U16 R70, [R134+0x8] ;  /* 0x0000080086467984 */ /* 0x000e620000000400 */
[----:B------:R-:W3:Y:S01]  /*3210*/  MUFU.EX2 R78, R69 ;  /* 0x00000045004e7308 */ /* 0x000ee20000000800 */
[----:B----4-:R-:W-:-:S02]  /*3220*/  HADD2.F32 R39, -RZ, R46.H0_H0 ;  /* 0x2000002eff277230 */ /* 0x010fc40000004100 */
[----:B--2---:R-:W2:Y:S01]  /*3230*/  LDS.U16 R72, [R133+0xa] ;  /* 0x00000a0085487984 */ /* 0x004ea20000000400 */
[----:B------:R4:W5:Y:S02]  /*3240*/  MUFU.EX2 R69, R79 ;  /* 0x0000004f00457308 */ /* 0x0009640000000800 */
[----:B------:R-:W-:Y:S02]  /*3250*/  FMUL.FTZ R46, R97, R39 ;  /* 0x00000027612e7220 */ /* 0x000fe40000410000 */
[----:B------:R-:W5:Y:S01]  /*3260*/  MUFU.RCP R4, R4 ;  /* 0x0000000400047308 */ /* 0x000f620000001000 */
[----:B0-----:R-:W-:Y:S01]  /*3270*/  FADD.FTZ R103, -R81, 1 ;  /* 0x3f80000051677421 */ /* 0x001fe20000010100 */
[----:B----4-:R-:W-:-:S03]  /*3280*/  FMUL.FTZ R79, R98, R38 ;  /* 0x00000026624f7220 */ /* 0x010fc60000410000 */
[----:B------:R-:W-:Y:S01]  /*3290*/  FFMA.FTZ R103, R44, R103, 1 ;  /* 0x3f8000002c677423 */ /* 0x000fe20000010067 */
[----:B------:R-:W-:Y:S01]  /*32a0*/  FMUL.FTZ R79, R74, R79 ;  /* 0x0000004f4a4f7220 */ /* 0x000fe20000410000 */
[----:B------:R-:W-:Y:S01]  /*32b0*/  FMUL.FTZ R46, R81, R46 ;  /* 0x0000002e512e7220 */ /* 0x000fe20000410000 */
[----:B------:R-:W-:Y:S02]  /*32c0*/  FMUL.FTZ R44, R44, R81 ;  /* 0x000000512c2c7220 */ /* 0x000fe40000410000 */
[----:B------:R-:W-:Y:S02]  /*32d0*/  FMUL.FTZ R81, R79, R76 ;  /* 0x0000004c4f517220 */ /* 0x000fe40000410000 */
[----:B------:R-:W0:Y:S01]  /*32e0*/  LDS.U16 R76, [R132+0xc] ;  /* 0x00000c00844c7984 */ /* 0x000e220000000400 */
[----:B------:R-:W-:Y:S01]  /*32f0*/  FMUL.FTZ R45, R45, R74 ;  /* 0x0000004a2d2d7220 */ /* 0x000fe20000410000 */
[----:B------:R-:W-:Y:S01]  /*3300*/  FMUL.FTZ R108, R46, R103 ;  /* 0x000000672e6c7220 */ /* 0x000fe20000410000 */
[----:B------:R-:W-:Y:S01]  /*3310*/  HADD2.F32 R46, -RZ, R47.H0_H0 ;  /* 0x2000002fff2e7230 */ /* 0x000fe20000004100 */
[----:B------:R-:W4:Y:S01]  /*3320*/  LDS.U16 R74, [R131+0xe] ;  /* 0x00000e00834a7984 */ /* 0x000f220000000400 */
[----:B---3--:R-:W-:Y:S01]  /*3330*/  FADD.FTZ R78, R78, 1 ;  /* 0x3f8000004e4e7421 */ /* 0x008fe20000010000 */
[----:B------:R-:W3:Y:S01]  /*3340*/  MUFU.RCP R75, R75 ;  /* 0x0000004b004b7308 */ /* 0x000ee20000001000 */
[----:B------:R-:W-:-:S02]  /*3350*/  HADD2.F32 R47, -RZ, R77.H0_H0 ;  /* 0x2000004dff2f7230 */ /* 0x000fc40000004100 */
[----:B------:R-:W-:-:S05]  /*3360*/  FMUL.FTZ R77, R96, R46 ;  /* 0x0000002e604d7220 */ /* 0x000fca0000410000 */
[----:B------:R1:W2:Y:S01]  /*3370*/  MUFU.RCP R114, R78 ;  /* 0x0000004e00727308 */ /* 0x0002a20000001000 */
[C---:B-----5:R-:W-:Y:S01]  /*3380*/  FMUL.FTZ R77, R4.reuse, R77 ;  /* 0x0000004d044d7220 */ /* 0x060fe20000410000 */
[----:B-1----:R-:W-:-:S04]  /*3390*/  FADD.FTZ R78, -R4, 1 ;  /* 0x3f800000044e7421 */ /* 0x002fc80000010100 */
[----:B------:R-:W-:Y:S01]  /*33a0*/  FFMA.FTZ R78, R67, R78, 1 ;  /* 0x3f800000434e7423 */ /* 0x000fe2000001004e */
[----:B------:R-:W-:-:S03]  /*33b0*/  FADD.FTZ R80, R80, 1 ;  /* 0x3f80000050507421 */ /* 0x000fc60000010000 */
[----:B------:R-:W-:Y:S02]  /*33c0*/  FMUL.FTZ R107, R77, R78 ;  /* 0x0000004e4d6b7220 */ /* 0x000fe40000410000 */
[----:B------:R-:W1:Y:S01]  /*33d0*/  LDS.U16 R77, [R130+0x10] ;  /* 0x00001000824d7984 */ /* 0x000e620000000400 */
[----:B------:R-:W-:Y:S01]  /*33e0*/  FMUL.FTZ R67, R67, R4 ;  /* 0x0000000443437220 */ /* 0x000fe20000410000 */
[----:B------:R-:W5:Y:S01]  /*33f0*/  MUFU.RCP R141, R80 ;  /* 0x00000050008d7308 */ /* 0x000f620000001000 */
[----:B------:R-:W-:Y:S01]  /*3400*/  FMUL.FTZ R4, R95, R47 ;  /* 0x0000002f5f047220 */ /* 0x000fe20000410000 */
[C---:B---3--:R-:W-:Y:S01]  /*3410*/  FADD.FTZ R79, -R75.reuse, 1 ;  /* 0x3f8000004b4f7421 */ /* 0x048fe20000010100 */
[----:B------:R-:W-:Y:S02]  /*3420*/  HADD2.F32 R70, -RZ, R70.H0_H0 ;  /* 0x20000046ff467230 */ /* 0x000fe40000004100 */
[----:B------:R-:W-:Y:S01]  /*3430*/  FMUL.FTZ R116, R75, R4 ;  /* 0x000000044b747220 */ /* 0x000fe20000410000 */
[----:B------:R-:W-:-:S02]  /*3440*/  HADD2.F32 R4, -RZ, R3.H0_H0 ;  /* 0x20000003ff047230 */ /* 0x000fc40000004100 */
[C---:B------:R-:W-:Y:S01]  /*3450*/  FFMA.FTZ R79, R68.reuse, R79, 1 ;  /* 0x3f800000444f7423 */ /* 0x040fe2000001004f */
[----:B------:R-:W-:Y:S01]  /*3460*/  FADD.FTZ R3, R69, 1 ;  /* 0x3f80000045037421 */ /* 0x000fe20000010000 */
[----:B------:R-:W3:Y:S01]  /*3470*/  MUFU.EX2 R71, R71 ;  /* 0x0000004700477308 */ /* 0x000ee20000000800 */
[----:B------:R-:W-:Y:S01]  /*3480*/  FMUL.FTZ R68, R68, R75 ;  /* 0x0000004b44447220 */ /* 0x000fe20000410000 */
[----:B--2---:R-:W-:Y:S02]  /*3490*/  HADD2.F32 R69, -RZ, R72.H0_H0 ;  /* 0x20000048ff457230 */ /* 0x004fe40000004100 */
[----:B------:R-:W-:Y:S01]  /*34a0*/  FADD.FTZ R72, -R114, 1 ;  /* 0x3f80000072487421 */ /* 0x000fe20000010100 */
[----:B------:R-:W-:-:S03]  /*34b0*/  FMUL.FTZ R75, R94, R70 ;  /* 0x000000465e4b7220 */ /* 0x000fc60000410000 */
[----:B------:R-:W-:Y:S01]  /*34c0*/  FFMA.FTZ R72, R37, R72, 1 ;  /* 0x3f80000025487423 */ /* 0x000fe20000010048 */
[----:B------:R-:W-:Y:S01]  /*34d0*/  FMUL.FTZ R75, R114, R75 ;  /* 0x0000004b724b7220 */ /* 0x000fe20000410000 */
[----:B------:R-:W-:Y:S01]  /*34e0*/  FMUL.FTZ R78, R93, R69 ;  /* 0x000000455d4e7220 */ /* 0x000fe20000410000 */
[----:B------:R-:W-:Y:S02]  /*34f0*/  FMUL.FTZ R64, R5, -1.4426950216293334961 ;  /* 0xbfb8aa3b05407820 */ /* 0x000fe40000410000 */
[----:B------:R-:W-:Y:S01]  /*3500*/  FMUL.FTZ R109, R75, R72 ;  /* 0x000000484b6d7220 */ /* 0x000fe20000410000 */
[----:B0-----:R-:W-:Y:S02]  /*3510*/  HADD2.F32 R72, -RZ, R76.H0_H0 ;  /* 0x2000004cff487230 */ /* 0x001fe40000004100 */
[----:B------:R-:W-:Y:S01]  /*3520*/  FMUL.FTZ R116, R116, R79 ;  /* 0x0000004f74747220 */ /* 0x000fe20000410000 */
[C---:B-----5:R-:W-:Y:S01]  /*3530*/  FMUL.FTZ R118, R141.reuse, R78 ;  /* 0x0000004e8d767220 */ /* 0x060fe20000410000 */
[----:B------:R-:W-:Y:S01]  /*3540*/  FADD.FTZ R76, -R2, 1 ;  /* 0x3f800000024c7421 */ /* 0x000fe20000010100 */
[----:B------:R-:W-:Y:S01]  /*3550*/  FADD.FTZ R79, -R141, 1 ;  /* 0x3f8000008d4f7421 */ /* 0x000fe20000010100 */
[----:B------:R-:W0:Y:S01]  /*3560*/  LDS.U16 R78, [R129+0x12] ;  /* 0x00001200814e7984 */ /* 0x000e220000000400 */
[----:B---3--:R-:W-:Y:S01]  /*3570*/  FADD.FTZ R112, R71, 1 ;  /* 0x3f80000047707421 */ /* 0x008fe20000010000 */
[----:B------:R-:W2:Y:S01]  /*3580*/  MUFU.EX2 R64, R64 ;  /* 0x0000004000407308 */ /* 0x000ea20000000800 */
[----:B----4-:R-:W-:-:S02]  /*3590*/  HADD2.F32 R71, -RZ, R74.H0_H0 ;  /* 0x2000004aff477230 */ /* 0x010fc40000004100 */
[----:B------:R-:W-:Y:S01]  /*35a0*/  FFMA.FTZ R79, R36, R79, 1 ;  /* 0x3f800000244f7423 */ /* 0x000fe2000001004f */
[----:B------:R-:W-:Y:S01]  /*35b0*/  FFMA.FTZ R74, R35, R76, 1 ;  /* 0x3f800000234a7423 */ /* 0x000fe2000001004c */
[----:B------:R-:W3:Y:S01]  /*35c0*/  MUFU.RCP R3, R3 ;  /* 0x0000000300037308 */ /* 0x000ee20000001000 */
[----:B------:R-:W4:Y:S01]  /*35d0*/  LDS.U16 R76, [R127+0x14] ;  /* 0x000014007f4c7984 */ /* 0x000f220000000400 */
[----:B------:R-:W-:Y:S01]  /*35e0*/  FMUL.FTZ R118, R118, R79 ;  /* 0x0000004f76767220 */ /* 0x000fe20000410000 */
[----:B------:R-:W-:-:S04]  /*35f0*/  FMUL.FTZ R79, R92, R72 ;  /* 0x000000485c4f7220 */ /* 0x000fc80000410000 */
[----:B------:R-:W-:Y:S01]  /*3600*/  FMUL.FTZ R79, R2, R79 ;  /* 0x0000004f024f7220 */ /* 0x000fe20000410000 */
[----:B------:R-:W5:Y:S04]  /*3610*/  MUFU.EX2 R73, R73 ;  /* 0x0000004900497308 */ /* 0x000f680000000800 */
[----:B------:R-:W0:Y:S01]  /*3620*/  MUFU.RCP R112, R112 ;  /* 0x0000007000707308 */ /* 0x000e220000001000 */
[----:B------:R-:W-:Y:S01]  /*3630*/  FMUL.FTZ R111, R79, R74 ;  /* 0x0000004a4f6f7220 */ /* 0x000fe20000410000 */
[----:B--2---:R-:W-:Y:S01]  /*3640*/  FADD.FTZ R110, R64, 1 ;  /* 0x3f800000406e7421 */ /* 0x004fe20000010000 */
[----:B------:R-:W-:Y:S01]  /*3650*/  FMUL.FTZ R80, R4, -1.4426950216293334961 ;  /* 0xbfb8aa3b04507820 */ /* 0x000fe20000410000 */
[----:B-1----:R-:W-:Y:S01]  /*3660*/  HADD2.F32 R74, -RZ, R77.H0_H0 ;  /* 0x2000004dff4a7230 */ /* 0x002fe20000004100 */
[----:B------:R-:W-:Y:S04]  /*3670*/  STL [R1+0xf0], R164 ;  /* 0x0000f0a401007387 */ /* 0x000fe80000100800 */
[----:B------:R-:W1:Y:S01]  /*3680*/  LDS.U16 R77, [R125+0x16] ;  /* 0x000016007d4d7984 */ /* 0x000e620000000400 */
[----:B------:R2:W4:Y:S01]  /*3690*/  MUFU.EX2 R75, R80 ;  /* 0x00000050004b7308 */ /* 0x0005220000000800 */
[----:B---3--:R-:W-:-:S02]  /*36a0*/  FADD.FTZ R103, -R3, 1 ;  /* 0x3f80000003677421 */ /* 0x008fc40000010100 */
[----:B------:R-:W-:Y:S01]  /*36b0*/  STL [R1+0xec], R163 ;  /* 0x0000eca301007387 */ /* 0x000fe20000100800 */
[----:B------:R-:W-:Y:S01]  /*36c0*/  FMUL.FTZ R79, R99, -1.4426950216293334961 ;  /* 0xbfb8aa3b634f7820 */ /* 0x000fe20000410000 */
[----:B------:R-:W3:Y:S02]  /*36d0*/  MUFU.RCP R110, R110 ;  /* 0x0000006e006e7308 */ /* 0x000ee40000001000 */
[----:B------:R-:W-:Y:S01]  /*36e0*/  STL [R1+0xe8], R162 ;  /* 0x0000e8a201007387 */ /* 0x000fe20000100800 */
[----:B--2---:R-:W-:-:S03]  /*36f0*/  FMUL.FTZ R80, R91, R71 ;  /* 0x000000475b507220 */ /* 0x004fc60000410000 */
[----:B------:R-:W-:Y:S01]  /*3700*/  STL [R1+0xe4], R161 ;  /* 0x0000e4a101007387 */ /* 0x000fe20000100800 */
[----:B------:R-:W-:-:S03]  /*3710*/  FFMA.FTZ R103, R34, R103, 1 ;  /* 0x3f80000022677423 */ /* 0x000fc60000010067 */
[----:B------:R-:W-:Y:S01]  /*3720*/  STL [R1+0xe0], R160 ;  /* 0x0000e0a001007387 */ /* 0x000fe20000100800 */
[----:B------:R-:W-:Y:S01]  /*3730*/  FMUL.FTZ R80, R3, R80 ;  /* 0x0000005003507220 */ /* 0x000fe20000410000 */
[----:B-----5:R-:W-:Y:S02]  /*3740*/  FADD.FTZ R73, R73, 1 ;  /* 0x3f80000049497421 */ /* 0x020fe40000010000 */
[----:B------:R-:W-:Y:S01]  /*3750*/  STL [R1+0xdc], R159 ;  /* 0x0000dc9f01007387 */ /* 0x000fe20000100800 */
[----:B------:R-:W-:Y:S02]  /*3760*/  HADD2.F32 R100, -RZ, R100.H0_H0 ;  /* 0x20000064ff647230 */ /* 0x000fe40000004100 */
[----:B------:R-:W-:Y:S01]  /*3770*/  HADD2.F32 R90, -RZ, R90.H0_H0 ;  /* 0x2000005aff5a7230 */ /* 0x000fe20000004100 */
[----:B------:R-:W-:Y:S01]  /*3780*/  STL [R1+0xd8], R158 ;  /* 0x0000d89e01007387 */ /* 0x000fe20000100800 */
[----:B------:R-:W2:Y:S03]  /*3790*/  MUFU.EX2 R79, R79 ;  /* 0x0000004f004f7308 */ /* 0x000ea60000000800 */
[----:B------:R-:W-:Y:S01]  /*37a0*/  STL [R1+0xd4], R157 ;  /* 0x0000d49d01007387 */ /* 0x000fe20000100800 */
[----:B------:R-:W-:-:S03]  /*37b0*/  FMUL.FTZ R120, R80, R103 ;  /* 0x0000006750787220 */ /* 0x000fc60000410000 */
[----:B------:R-:W-:Y:S01]  /*37c0*/  STL [R1+0xd0], R156 ;  /* 0x0000d09c01007387 */ /* 0x000fe20000100800 */
[----:B------:R5:W1:Y:S03]  /*37d0*/  MUFU.RCP R139, R73 ;  /* 0x00000049008b7308 */ /* 0x000a660000001000 */
[----:B------:R-:W-:Y:S01]  /*37e0*/  STL [R1+0xcc], R155 ;  /* 0x0000cc9b01007387 */ /* 0x000fe20000100800 */
[----:B------:R-:W-:Y:S01]  /*37f0*/  FMUL.FTZ R80, R100, -1.4426950216293334961 ;  /* 0xbfb8aa3b64507820 */ /* 0x000fe20000410000 */
[----:B0-----:R-:W-:Y:S02]  /*3800*/  FADD.FTZ R104, -R112, 1 ;  /* 0x3f80000070687421 */ /* 0x001fe40000010100 */
[----:B------:R-:W-:Y:S01]  /*3810*/  STL [R1+0xc8], R154 ;  /* 0x0000c89a01007387 */ /* 0x000fe20000100800 */
[----:B------:R-:W-:-:S03]  /*3820*/  FMUL.FTZ R103, R90, R74 ;  /* 0x0000004a5a677220 */ /* 0x000fc60000410000 */
[----:B------:R-:W-:Y:S04]  /*3830*/  STL [R1+0xc4], R153 ;  /* 0x0000c49901007387 */ /* 0x000fe80000100800 */
[----:B------:R-:W-:Y:S01]  /*3840*/  STL [R1+0xc0], R152 ;  /* 0x0000c09801007387 */ /* 0x000fe20000100800 */
[----:B------:R-:W-:-:S03]  /*3850*/  FFMA.FTZ R104, R7, R104, 1 ;  /* 0x3f80000007687423 */ /* 0x000fc60000010068 */
[----:B------:R-:W-:Y:S01]  /*3860*/  STL [R1+0xbc], R140 ;  /* 0x0000bc8c01007387 */ /* 0x000fe20000100800 */
[----:B------:R-:W-:-:S03]  /*3870*/  FMUL.FTZ R103, R112, R103 ;  /* 0x0000006770677220 */ /* 0x000fc60000410000 */
[----:B------:R-:W-:Y:S01]  /*3880*/  STL [R1+0xb8], R138 ;  /* 0x0000b88a01007387 */ /* 0x000fe20000100800 */
[----:B------:R-:W0:Y:S03]  /*3890*/  MUFU.EX2 R80, R80 ;  /* 0x0000005000507308 */ /* 0x000e260000000800 */
[----:B------:R-:W-:Y:S04]  /*38a0*/  STL [R1+0xb4], R136 ;  /* 0x0000b48801007387 */ /* 0x000fe80000100800 */
[----:B------:R-:W-:Y:S01]  /*38b0*/  STL [R1+0xb0], R135 ;  /* 0x0000b08701007387 */ /* 0x000fe20000100800 */
[----:B------:R-:W-:-:S03]  /*38c0*/  HADD2.F32 R89, -RZ, R89.H0_H0 ;  /* 0x20000059ff597230 */ /* 0x000fc60000004100 */
[----:B------:R-:W-:Y:S01]  /*38d0*/  STL [R1+0xac], R134 ;  /* 0x0000ac8601007387 */ /* 0x000fe20000100800 */
[----:B------:R-:W-:Y:S02]  /*38e0*/  HADD2.F32 R101, -RZ, R101.H0_H0 ;  /* 0x20000065ff657230 */ /* 0x000fe40000004100 */
[----:B------:R-:W-:Y:S01]  /*38f0*/  FMUL.FTZ R113, R103, R104 ;  /* 0x0000006867717220 */ /* 0x000fe20000410000 */
[----:B------:R-:W-:Y:S01]  /*3900*/  STL [R1+0xa8], R133 ;  /* 0x0000a88501007387 */ /* 0x000fe20000100800 */
[----:B-----5:R-:W-:Y:S02]  /*3910*/  HADD2.F32 R73, -RZ, R78.H0_H0 ;  /* 0x2000004eff497230 */ /* 0x020fe40000004100 */
[----:B----4-:R-:W-:Y:S01]  /*3920*/  FADD.FTZ R137, R75, 1 ;  /* 0x3f8000004b897421 */ /* 0x010fe20000010000 */
[----:B------:R-:W-:Y:S01]  /*3930*/  STL [R1+0xa4], R132 ;  /* 0x0000a48401007387 */ /* 0x000fe20000100800 */
[----:B---3--:R-:W-:Y:S01]  /*3940*/  FADD.FTZ R104, -R110, 1 ;  /* 0x3f8000006e687421 */ /* 0x008fe20000010100 */
[----:B------:R-:W-:-:S02]  /*3950*/  HADD2.F32 R102, -RZ, R102.H0_H0 ;  /* 0x20000066ff667230 */ /* 0x000fc40000004100 */
[----:B------:R-:W-:Y:S01]  /*3960*/  STL [R1+0xa0], R131 ;  /* 0x0000a08301007387 */ /* 0x000fe20000100800 */
[----:B--2---:R-:W-:-:S03]  /*3970*/  FADD.FTZ R119, R79, 1 ;  /* 0x3f8000004f777421 */ /* 0x004fc60000010000 */
[----:B------:R-:W-:Y:S01]  /*3980*/  STL [R1+0x9c], R130 ;  /* 0x00009c8201007387 */ /* 0x000fe20000100800 */
[----:B------:R-:W-:-:S03]  /*3990*/  FMUL.FTZ R106, R101, -1.4426950216293334961 ;  /* 0xbfb8aa3b656a7820 */ /* 0x000fc60000410000 */
[----:B------:R-:W-:Y:S01]  /*39a0*/  STL [R1+0x98], R129 ;  /* 0x0000988101007387 */ /* 0x000fe20000100800 */
[----:B------:R-:W-:Y:S01]  /*39b0*/  FMUL.FTZ R64, R89, R73 ;  /* 0x0000004959407220 */ /* 0x000fe20000410000 */
[----:B------:R-:W-:Y:S02]  /*39c0*/  HADD2.F32 R88, -RZ, R88.H0_H0 ;  /* 0x20000058ff587230 */ /* 0x000fe40000004100 */
[----:B------:R-:W-:Y:S01]  /*39d0*/  STL [R1+0x94], R127 ;  /* 0x0000947f01007387 */ /* 0x000fe20000100800 */
[----:B------:R-:W-:-:S03]  /*39e0*/  HADD2.F32 R76, -RZ, R76.H0_H0 ;  /* 0x2000004cff4c7230 */ /* 0x000fc60000004100 */
[----:B------:R-:W2:Y:S01]  /*39f0*/  LDS.U16 R78, [R124+0x1a] ;  /* 0x00001a007c4e7984 */ /* 0x000ea20000000400 */
[----:B------:R-:W-:Y:S03]  /*3a00*/  MUFU.RCP R137, R137 ;  /* 0x0000008900897308 */ /* 0x000fe60000001000 */
[----:B------:R-:W-:Y:S01]  /*3a10*/  STL [R1+0x90], R125 ;  /* 0x0000907d01007387 */ /* 0x000fe20000100800 */
[----:B------:R-:W-:-:S03]  /*3a20*/  FMUL.FTZ R103, R102, -1.4426950216293334961 ;  /* 0xbfb8aa3b66677820 */ /* 0x000fc60000410000 */
[----:B------:R-:W3:Y:S04]  /*3a30*/  LDS.U16 R79, [R121+0x1c] ;  /* 0x00001c00794f7984 */ /* 0x000ee80000000400 */
[----:B------:R4:W-:Y:S01]  /*3a40*/  STL [R1+0x88], R124 ;  /* 0x0000887c01007387 */ /* 0x0009e20000100800 */
[C---:B-1----:R-:W-:Y:S01]  /*3a50*/  FADD.FTZ R115, -R139.reuse, 1 ;  /* 0x3f8000008b737421 */ /* 0x042fe20000010100 */
[----:B------:R-:W-:Y:S01]  /*3a60*/  FMUL.FTZ R122, R139, R64 ;  /* 0x000000408b7a7220 */ /* 0x000fe20000410000 */
[----:B------:R-:W-:Y:S01]  /*3a70*/  FMUL.FTZ R75, R88, R76 ;  /* 0x0000004c584b7220 */ /* 0x000fe20000410000 */
[----:B------:R-:W1:Y:S01]  /*3a80*/  MUFU.EX2 R106, R106 ;  /* 0x0000006a006a7308 */ /* 0x000e620000000800 */
[----:B----4-:R-:W-:-:S03]  /*3a90*/  FFMA.FTZ R124, R5, R104, 1 ;  /* 0x3f800000057c7423 */ /* 0x010fc60000010068 */
[----:B------:R-:W4:Y:S01]  /*3aa0*/  MUFU.RCP R104, R119 ;  /* 0x0000007700687308 */ /* 0x000f220000001000 */
[----:B------:R-:W-:Y:S01]  /*3ab0*/  FFMA.FTZ R115, R6, R115, 1 ;  /* 0x3f80000006737423 */ /* 0x000fe20000010073 */
[----:B------:R-:W-:-:S06]  /*3ac0*/  FMUL.FTZ R75, R110, R75 ;  /* 0x0000004b6e4b7220 */ /* 0x000fcc0000410000 */
[----:B------:R0:W5:Y:S01]  /*3ad0*/  MUFU.EX2 R64, R103 ;  /* 0x0000006700407308 */ /* 0x0001620000000800 */
[----:B------:R-:W-:Y:S01]  /*3ae0*/  FMUL.FTZ R122, R122, R115 ;  /* 0x000000737a7a7220 */ /* 0x000fe20000410000 */
[----:B------:R-:W-:Y:S01]  /*3af0*/  FMUL.FTZ R115, R75, R124 ;  /* 0x0000007c4b737220 */ /* 0x000fe20000410000 */
[----:B0-----:R-:W-:Y:S02]  /*3b00*/  FADD.FTZ R103, R80, 1 ;  /* 0x3f80000050677421 */ /* 0x001fe40000010000 */
[----:B------:R-:W0:Y:S01]  /*3b10*/  LDS.U16 R80, [R117+0x1e] ;  /* 0x00001e0075507984 */ /* 0x000e220000000400 */
[----:B------:R-:W-:Y:S02]  /*3b20*/  HADD2.F32 R86, -RZ, R86.H0_H0 ;  /* 0x20000056ff567230 */ /* 0x000fe40000004100 */
[----:B------:R-:W-:Y:S01]  /*3b30*/  HADD2.F32 R75, -RZ, R77.H0_H0 ;  /* 0x2000004dff4b7230 */ /* 0x000fe20000004100 */
[----:B------:R-:W-:Y:S01]  /*3b40*/  STL [R1+0x8c], R123 ;  /* 0x00008c7b01007387 */ /* 0x000fe20000100800 */
[----:B------:R-:W-:-:S02]  /*3b50*/  HADD2.F32 R84, -RZ, R84.H0_H0 ;  /* 0x20000054ff547230 */ /* 0x000fc40000004100 */
[----:B------:R-:W-:Y:S01]  /*3b60*/  HADD2.F32 R77, -RZ, R105.H0_H0 ;  /* 0x20000069ff4d7230 */ /* 0x000fe20000004100 */
[----:B------:R-:W-:Y:S01]  /*3b70*/  STL [R1+0x84], R121 ;  /* 0x0000847901007387 */ /* 0x000fe20000100800 */
[----:B------:R-:W-:Y:S01]  /*3b80*/  FMUL.FTZ R124, R86, R75 ;  /* 0x0000004b567c7220 */ /* 0x000fe20000410000 */
[----:B-1----:R-:W-:Y:S02]  /*3b90*/  FADD.FTZ R106, R106, 1 ;  /* 0x3f8000006a6a7421 */ /* 0x002fe40000010000 */
[----:B------:R1:W-:Y:S01]  /*3ba0*/  STL [R1+0x80], R117 ;  /* 0x0000807501007387 */ /* 0x0003e20000100800 */
[----:B----4-:R-:W-:Y:S01]  /*3bb0*/  FADD.FTZ R126, -R104, 1 ;  /* 0x3f800000687e7421 */ /* 0x010fe20000010100 */
[----:B------:R-:W-:Y:S01]  /*3bc0*/  FMUL.FTZ R105, R84, R77 ;  /* 0x0000004d54697220 */ /* 0x000fe20000410000 */
[----:B------:R-:W-:Y:S01]  /*3bd0*/  FMUL.FTZ R124, R137, R124 ;  /* 0x0000007c897c7220 */ /* 0x000fe20000410000 */
[----:B------:R-:W4:Y:S01]  /*3be0*/  MUFU.RCP R103, R103 ;  /* 0x0000006700677308 */ /* 0x000f220000001000 */
[----:B------:R-:W-:Y:S01]  /*3bf0*/  FFMA.FTZ R126, R99, R126, 1 ;  /* 0x3f800000637e7423 */ /* 0x000fe2000001007e */
[----:B-1----:R-:W-:Y:S01]  /*3c00*/  FADD.FTZ R117, -R137, 1 ;  /* 0x3f80000089757421 */ /* 0x002fe20000010100 */
[----:B------:R-:W-:-:S03]  /*3c10*/  FMUL.FTZ R105, R104, R105 ;  /* 0x0000006968697220 */ /* 0x000fc60000410000 */
[----:B------:R-:W-:Y:S02]  /*3c20*/  FFMA.FTZ R117, R4, R117, 1 ;  /* 0x3f80000004757423 */ /* 0x000fe40000010075 */
[----:B------:R-:W1:Y:S02]  /*3c30*/  MUFU.RCP R106, R106 ;  /* 0x0000006a006a7308 */ /* 0x000e640000001000 */
[----:B------:R-:W-:Y:S01]  /*3c40*/  FMUL.FTZ R124, R124, R117 ;  /* 0x000000757c7c7220 */ /* 0x000fe20000410000 */
[----:B------:R-:W-:Y:S01]  /*3c50*/  FMUL.FTZ R117, R105, R126 ;  /* 0x0000007e69757220 */ /* 0x000fe20000410000 */
[----:B-----5:R-:W-:Y:S01]  /*3c60*/  FADD.FTZ R105, R64, 1 ;  /* 0x3f80000040697421 */ /* 0x020fe20000010000 */
[----:B------:R-:W-:Y:S02]  /*3c70*/  HADD2.F32 R87, -RZ, R87.H0_H0 ;  /* 0x20000057ff577230 */ /* 0x000fe40000004100 */
[----:B--2---:R-:W-:-:S03]  /*3c80*/  HADD2.F32 R78, -RZ, R78.H0_H0 ;  /* 0x2000004eff4e7230 */ /* 0x004fc60000004100 */
[----:B------:R-:W2:Y:S01]  /*3c90*/  MUFU.RCP R105, R105 ;  /* 0x0000006900697308 */ /* 0x000ea20000001000 */
[----:B------:R-:W-:Y:S02]  /*3ca0*/  HADD2.F32 R82, -RZ, R82.H0_H0 ;  /* 0x20000052ff527230 */ /* 0x000fe40000004100 */
[----:B---3--:R-:W-:Y:S02]  /*3cb0*/  HADD2.F32 R79, -RZ, R79.H0_H0 ;  /* 0x2000004fff4f7230 */ /* 0x008fe40000004100 */
[----:B----4-:R-:W-:Y:S01]  /*3cc0*/  FADD.FTZ R119, -R103, 1 ;  /* 0x3f80000067777421 */ /* 0x010fe20000010100 */
[----:B------:R-:W-:Y:S01]  /*3cd0*/  FMUL.FTZ R64, R87, R78 ;  /* 0x0000004e57407220 */ /* 0x000fe20000410000 */
[----:B-1----:R-:W-:Y:S01]  /*3ce0*/  FADD.FTZ R126, -R106, 1 ;  /* 0x3f8000006a7e7421 */ /* 0x002fe20000010100 */
[----:B------:R-:W-:Y:S01]  /*3cf0*/  FMUL.FTZ R121, R82, R79 ;  /* 0x0000004f52797220 */ /* 0x000fe20000410000 */
[----:B------:R-:W-:Y:S01]  /*3d00*/  FFMA.FTZ R119, R100, R119, 1 ;  /* 0x3f80000064777423 */ /* 0x000fe20000010077 */
[----:B------:R-:W-:Y:S01]  /*3d10*/  FMUL.FTZ R64, R103, R64 ;  /* 0x0000004067407220 */ /* 0x000fe20000410000 */
[----:B------:R-:W-:Y:S01]  /*3d20*/  FFMA.FTZ R128, R101, R126, 1 ;  /* 0x3f80000065807423 */ /* 0x000fe2000001007e */
[----:B------:R-:W-:Y:S01]  /*3d30*/  FMUL.FTZ R121, R106, R121 ;  /* 0x000000796a797220 */ /* 0x000fe20000410000 */
[----:B------:R-:W-:-:S02]  /*3d40*/  HADD2.F32 R85, -RZ, R85.H0_H0 ;  /* 0x20000055ff557230 */ /* 0x000fc40000004100 */
[----:B0-----:R-:W-:Y:S02]  /*3d50*/  HADD2.F32 R80, -RZ, R80.H0_H0 ;  /* 0x20000050ff507230 */ /* 0x001fe40000004100 */
[----:B------:R-:W-:Y:S01]  /*3d60*/  FMUL.FTZ R126, R64, R119 ;  /* 0x00000077407e7220 */ /* 0x000fe20000410000 */
[----:B------:R-:W-:Y:S01]  /*3d70*/  FMUL.FTZ R119, R121, R128 ;  /* 0x0000008079777220 */ /* 0x000fe20000410000 */
[----:B--2---:R-:W-:Y:S01]  /*3d80*/  FADD.FTZ R121, -R105, 1 ;  /* 0x3f80000069797421 */ /* 0x004fe20000010100 */
[----:B------:R-:W-:Y:S01]  /*3d90*/  F2FP.F16.F32.PACK_AB R81, R108, R81 ;  /* 0x000000516c51723e */ /* 0x000fe200000000ff */
[----:B------:R-:W-:Y:S01]  /*3da0*/  BAR.SYNC.DEFER_BLOCKING 0x0 ;  /* 0x0000000000007b1d */ /* 0x000fe20000010000 */
[----:B------:R-:W-:Y:S01]  /*3db0*/  FMUL.FTZ R128, R85, R80 ;  /* 0x0000005055807220 */ /* 0x000fe20000410000 */
[----:B------:R-:W-:Y:S01]  /*3dc0*/  F2FP.F16.F32.PACK_AB R107, R116, R107 ;  /* 0x0000006b746b723e */ /* 0x000fe200000000ff */
[----:B------:R-:W-:Y:S01]  /*3dd0*/  FFMA.FTZ R121, R102, R121, 1 ;  /* 0x3f80000066797423 */ /* 0x000fe20000010079 */
[----:B------:R-:W-:Y:S01]  /*3de0*/  F2FP.F16.F32.PACK_AB R109, R118, R109 ;  /* 0x0000006d766d723e */ /* 0x000fe200000000ff */
[----:B------:R-:W-:Y:S01]  /*3df0*/  FMUL.FTZ R128, R105, R128 ;  /* 0x0000008069807220 */ /* 0x000fe20000410000 */
[----:B------:R-:W-:-:S02]  /*3e00*/  PRMT R116, R81, 0x7632, R116 ;  /* 0x0000763251747816 */ /* 0x000fc40000000074 */
[----:B------:R-:W-:Y:S01]  /*3e10*/  PRMT R118, R107, 0x7632, R118 ;  /* 0x000076326b767816 */ /* 0x000fe20000000076 */
[----:B------:R-:W-:Y:S01]  /*3e20*/  FMUL.FTZ R108, R128, R121 ;  /* 0x00000079806c7220 */ /* 0x000fe20000410000 */
[----:B------:R-:W-:Y:S01]  /*3e30*/  F2FP.F16.F32.PACK_AB R111, R120, R111 ;  /* 0x0000006f786f723e */ /* 0x000fe200000000ff */
[----:B------:R-:W2:Y:S01]  /*3e40*/  LDL R128, [R1+0xf8] ;  /* 0x0000f80001807983 */ /* 0x000ea20000100800 */
[----:B------:R-:W-:Y:S02]  /*3e50*/  PRMT R121, R109, 0x7632, R121 ;  /* 0x000076326d797816 */ /* 0x000fe40000000079 */
[----:B------:R-:W-:Y:S02]  /*3e60*/  F2FP.F16.F32.PACK_AB R113, R122, R113 ;  /* 0x000000717a71723e */ /* 0x000fe400000000ff */
[----:B------:R-:W-:Y:S01]  /*3e70*/  PRMT R120, R111, 0x7632, R120 ;  /* 0x000076326f787816 */ /* 0x000fe20000000078 */
[----:B------:R-:W3:Y:S01]  /*3e80*/  LDL R122, [R1+0xfc] ;  /* 0x0000fc00017a7983 */ /* 0x000ee20000100800 */
[----:B------:R-:W-:-:S02]  /*3e90*/  F2FP.F16.F32.PACK_AB R115, R124, R115 ;  /* 0x000000737c73723e */ /* 0x000fc400000000ff */
[----:B------:R-:W-:Y:S01]  /*3ea0*/  F2FP.F16.F32.PACK_AB R117, R126, R117 ;  /* 0x000000757e75723e */ /* 0x000fe200000000ff */
[----:B------:R-:W4:Y:S04]  /*3eb0*/  LDL R124, [R1+0x80] ;  /* 0x00008000017c7983 */ /* 0x000f280000100800 */
[----:B------:R-:W-:Y:S04]  /*3ec0*/  STS.U16 [R140], R81 ;  /* 0x000000518c007388 */ /* 0x000fe80000000400 */
[----:B------:R-:W-:Y:S04]  /*3ed0*/  STS.U16 [R138+0x2], R116 ;  /* 0x000002748a007388 */ /* 0x000fe80000000400 */
[----:B------:R0:W-:Y:S04]  /*3ee0*/  STS.U16 [R136+0x4], R107 ;  /* 0x0000046b88007388 */ /* 0x0001e80000000400 */
        /* <DEDUP_REMOVED lines=9> */
[----:B------:R-:W-:Y:S04]  /*3f80*/  STS.U16 [R127+0x14], R115 ;  /* 0x000014737f007388 */ /* 0x000fe80000000400 */
[----:B------:R0:W-:Y:S04]  /*3f90*/  STS.U16 [R125+0x16], R118 ;  /* 0x000016767d007388 */ /* 0x0001e80000000400 */
[----:B------:R-:W5:Y:S04]  /*3fa0*/  LDL R126, [R1+0x84] ;  /* 0x00008400017e7983 */ /* 0x000f680000100800 */
[----:B0-----:R-:W2:Y:S01]  /*3fb0*/  LDL R118, [R1+0x88] ;  /* 0x0000880001767983 */ /* 0x001ea20000100800 */
[----:B------:R-:W0:Y:S01]  /*3fc0*/  S2R R64, SR_TID.X ;  /* 0x0000000000407919 */ /* 0x000e220000002100 */
[----:B------:R-:W-:Y:S01]  /*3fd0*/  MOV R116, 0xfffff800 ;  /* 0xfffff80000747802 */ /* 0x000fe20000000f00 */
[----:B------:R-:W-:Y:S01]  /*3fe0*/  IMAD.U32 R81, RZ, RZ, UR20 ;  /* 0x00000014ff517e24 */ /* 0x000fe2000f8e00ff */
[----:B------:R-:W-:-:S02]  /*3ff0*/  F2FP.F16.F32.PACK_AB R108, R108, R119 ;  /* 0x000000776c6c723e */ /* 0x000fc400000000ff */
[----:B------:R-:W-:Y:S02]  /*4000*/  PRMT R119, R117, 0x7632, R119 ;  /* 0x0000763275777816 */ /* 0x000fe40000000077 */
[----:B------:R-:W-:Y:S01]  /*4010*/  PRMT R120, R108, 0x7632, R120 ;  /* 0x000076326c787816 */ /* 0x000fe20000000078 */
[----:B------:R-:W-:Y:S01]  /*4020*/  STS.U16 [R123+0x18], R117 ;  /* 0x000018757b007388 */ /* 0x000fe20000000400 */
[----:B0-----:R-:W-:-:S13]  /*4030*/  ISETP.NE.AND P0, PT, R64, RZ, PT ;  /* 0x000000ff4000720c */ /* 0x001fda0003f05270 */
[----:B------:R-:W-:-:S05]  /*4040*/  @!P0 IMAD R81, R81, R116, UR31 ;  /* 0x0000001f51518e24 */ /* 0x000fca000f8e0274 */
[----:B------:R-:W-:Y:S01]  /*4050*/  @!P0 IADD3 R116, PT, PT, R81, 0x800, RZ ;  /* 0x0000080051748810 */ /* 0x000fe20007ffe0ff */
        /* <DEDUP_REMOVED lines=8> */
[----:B------:R-:W-:-:S03]  /*40e0*/  FMUL.FTZ R35, R35, R2 ;  /* 0x0000000223237220 */ /* 0x000fc60000410000 */
[----:B------:R-:W-:Y:S01]  /*40f0*/  IMAD.X R114, RZ, RZ, UR9, P3 ;  /* 0x00000009ff727e24 */ /* 0x000fe200098e06ff */
[----:B0-----:R-:W-:-:S04]  /*4100*/  LEA R2, P4, R3, UR12, 0x1 ;  /* 0x0000000c03027c11 */ /* 0x001fc8000f8808ff */
[----:B------:R-:W-:Y:S01]  /*4110*/  LEA.HI.X R3, R3, UR13, R114, 0x1, P4 ;  /* 0x0000000d03037c11 */ /* 0x000fe2000a0f0c72 */
        /* <DEDUP_REMOVED lines=8> */
[----:B------:R-:W-:Y:S01]  /*41a0*/  STL [R1+0x3c], R151 ;  /* 0x00003c9701007387 */ /* 0x000fe20000100800 */
        /* <DEDUP_REMOVED lines=13> */
[----:B------:R-:W-:-:S02]  /*4280*/  FMUL.FTZ R140, R88, R5 ;  /* 0x00000005588c7220 */ /* 0x000fc40000410000 */
[----:B------:R-:W-:Y:S01]  /*4290*/  STL [R1+0x2c], R147 ;  /* 0x00002c9301007387 */ /* 0x000fe20000100800 */
[----:B------:R-:W-:Y:S01]  /*42a0*/  FMUL.FTZ R101, R101, R106 ;  /* 0x0000006a65657220 */ /* 0x000fe20000410000 */
[----:B------:R-:W-:Y:S02]  /*42b0*/  FMUL.FTZ R138, R86, R4 ;  /* 0x00000004568a7220 */ /* 0x000fe40000410000 */
[----:B------:R-:W-:Y:S01]  /*42c0*/  STL [R1+0x28], R146 ;  /* 0x0000289201007387 */ /* 0x000fe20000100800 */
[----:B------:R-:W-:Y:S01]  /*42d0*/  FMUL.FTZ R136, R84, R99 ;  /* 0x0000006354887220 */ /* 0x000fe20000410000 */
[----:B------:R-:W-:Y:S02]  /*42e0*/  FMUL.FTZ R134, R87, R100 ;  /* 0x0000006457867220 */ /* 0x000fe40000410000 */
[----:B------:R-:W-:Y:S01]  /*42f0*/  STL [R1+0x24], R145 ;  /* 0x0000249101007387 */ /* 0x000fe20000100800 */
[----:B------:R-:W-:-:S03]  /*4300*/  FMUL.FTZ R130, R85, R102 ;  /* 0x0000006655827220 */ /* 0x000fc60000410000 */
[----:B------:R-:W-:Y:S01]  /*4310*/  STL [R1+0x20], R144 ;  /* 0x0000209001007387 */ /* 0x000fe20000100800 */
[----:B------:R-:W-:-:S03]  /*4320*/  FMUL.FTZ R132, R82, R101 ;  /* 0x0000006552847220 */ /* 0x000fc60000410000 */
[----:B------:R-:W-:Y:S04]  /*4330*/  STL [R1+0x1c], R143 ;  /* 0x00001c8f01007387 */ /* 0x000fe80000100800 */
[----:B------:R-:W-:Y:S04]  /*4340*/  STL [R1+0x18], R142 ;  /* 0x0000188e01007387 */ /* 0x000fe80000100800 */
[----:B------:R-:W-:Y:S04]  /*4350*/  STL [R1+0x14], R140 ;  /* 0x0000148c01007387 */ /* 0x000fe80000100800 */
[----:B------:R-:W-:Y:S04]  /*4360*/  STL [R1+0x10], R138 ;  /* 0x0000108a01007387 */ /* 0x000fe80000100800 */
[----:B------:R-:W-:Y:S04]  /*4370*/  STL [R1+0xc], R136 ;  /* 0x00000c8801007387 */ /* 0x000fe80000100800 */
[----:B------:R-:W-:Y:S04]  /*4380*/  STL [R1+0x8], R134 ;  /* 0x0000088601007387 */ /* 0x000fe80000100800 */
[----:B------:R-:W-:Y:S04]  /*4390*/  STL [R1], R130 ;  /* 0x0000008201007387 */ /* 0x000fe80000100800 */
[----:B------:R-:W-:Y:S01]  /*43a0*/  STL [R1+0x4], R132 ;  /* 0x0000048401007387 */ /* 0x000fe20000100800 */
[----:B------:R-:W-:-:S04]  /*43b0*/  UISETP.NE.U32.AND UP0, UPT, UR18, URZ, UPT ;  /* 0x000000ff1200728c */ /* 0x000fc8000bf05070 */
[----:B------:R-:W-:Y:S01]  /*43c0*/  UISETP.NE.AND.EX UP0, UPT, UR19, URZ, UPT, UP0 ;  /* 0x000000ff1300728c */ /* 0x000fe2000bf05300 */
[----:B--2---:R-:W-:Y:S04]  /*43d0*/  STS.U16 [R118+0x1a], R119 ;  /* 0x00001a7776007388 */ /* 0x004fe80000000400 */
[----:B-----5:R-:W-:Y:S04]  /*43e0*/  STS.U16 [R126+0x1c], R108 ;  /* 0x00001c6c7e007388 */ /* 0x020fe80000000400 */
[----:B----4-:R-:W-:Y:S01]  /*43f0*/  STS.U16 [R124+0x1e], R120 ;  /* 0x00001e787c007388 */ /* 0x010fe20000000400 */
[----:B------:R-:W-:-:S03]  /*4400*/  NOP ;  /* 0x0000000000007918 */ /* 0x000fc60000000000 */
[----:B---3--:R-:W-:Y:S04]  /*4410*/  LDS.U16 R107, [R122] ;  /* 0x000000007a6b7984 */ /* 0x008fe80000000400 */
        /* <DEDUP_REMOVED lines=22> */
[----:B------:R-:W-:-:S03]  /*4580*/  ISETP.GE.AND P1, PT, R60, R108, PT ;  /* 0x0000006c3c00720c */ /* 0x000fc60003f26270 */
        /* <DEDUP_REMOVED lines=30> */
[----:B------:R-:W-:Y:S01]  /*4770*/  BAR.SYNC.DEFER_BLOCKING 0x0 ;  /* 0x0000000000007b1d */ /* 0x000fe20000010000 */
[----:B------:R-:W-:-:S05]  /*4780*/  FMUL.FTZ R39, R44, R39 ;  /* 0x000000272c277220 */ /* 0x000fca0000410000 */
[----:B0-----:R-:W3:Y:S04]  /*4790*/  LDL R113, [R1+0xb8] ;  /* 0x0000b80001717983 */ /* 0x001ee80000100800 */
[----:B------:R-:W4:Y:S01]  /*47a0*/  LDL R111, [R1+0xb4] ;  /* 0x0000b400016f7983 */ /* 0x000f220000100800 */
[----:B------:R-:W-:-:S03]  /*47b0*/  F2FP.F16.F32.PACK_AB R38, R39, R38 ;  /* 0x000000262726723e */ /* 0x000fc600000000ff */
[----:B------:R-:W5:Y:S04]  /*47c0*/  LDL R109, [R1+0xb0] ;  /* 0x0000b000016d7983 */ /* 0x000f680000100800 */
        /* <DEDUP_REMOVED lines=17> */
[----:B------:R-:W-:Y:S01]  /*48e0*/  PRMT R2, R38, 0x7632, R2 ;  /* 0x0000763226027816 */ /* 0x000fe20000000002 */
[----:B------:R-:W-:Y:S01]  /*48f0*/  FMUL.FTZ R5, R5, R76 ;  /* 0x0000004c05057220 */ /* 0x000fe20000410000 */
[----:B------:R-:W-:Y:S01]  /*4900*/  FMUL.FTZ R4, R4, R75 ;  /* 0x0000004b04047220 */ /* 0x000fe20000410000 */
[----:B------:R-:W-:Y:S01]  /*4910*/  FMUL.FTZ R77, R99, R77 ;  /* 0x0000004d634d7220 */ /* 0x000fe20000410000 */
[----:B------:R-:W-:Y:S01]  /*4920*/  FMUL.FTZ R78, R100, R78 ;  /* 0x0000004e644e7220 */ /* 0x000fe20000410000 */
[----:B------:R-:W-:Y:S01]  /*4930*/  FMUL.FTZ R79, R101, R79 ;  /* 0x0000004f654f7220 */ /* 0x000fe20000410000 */
[----:B------:R-:W-:Y:S01]  /*4940*/  FMUL.FTZ R80, R102, R80 ;  /* 0x0000005066507220 */ /* 0x000fe20000410000 */
[----:B------:R-:W-:Y:S01]  /*4950*/  VOTEU.ALL UP0, P0 ;  /* 0x0000000000ff7886 */ /* 0x000fe20000000000 */
[----:B------:R-:W0:Y:S01]  /*4960*/  LDCU.128 UR12, c[0x0][0x430] ;  /* 0x00008600ff0c77ac */ /* 0x000e220008000c00 */
[----:B--2---:R1:W-:Y:S04]  /*4970*/  STS.U16 [R120], R38 ;  /* 0x0000002678007388 */ /* 0x0043e80000000400 */
[----:B-1----:R-:W2:Y:S01]  /*4980*/  LDL R120, [R1+0x8c] ;  /* 0x00008c0001787983 */ /* 0x002ea20000100800 */
[----:B------:R-:W-:Y:S01]  /*4990*/  F2FP.F16.F32.PACK_AB R36, R36, R37 ;  /* 0x000000252424723e */ /* 0x000fe200000000ff */
[----:B------:R-:W-:Y:S01]  /*49a0*/  @!UP0 UIADD3 UR8, UPT, UPT, -UR30, UR31, URZ ;  /* 0x0000001f1e088290 */ /* 0x000fe2000fffe1ff */
[----:B------:R-:W-:Y:S01]  /*49b0*/  PRMT R3, R46, 0x7632, R3 ;  /* 0x000076322e037816 */ /* 0x000fe20000000003 */
[----:B---3--:R1:W-:Y:S01]  /*49c0*/  STS.U16 [R113+0x2], R2 ;  /* 0x0000020271007388 */ /* 0x0083e20000000400 */
[----:B------:R-:W-:Y:S01]  /*49d0*/  F2FP.F16.F32.PACK_AB R34, R34, R35 ;  /* 0x000000232222723e */ /* 0x000fe200000000ff */
[----:B------:R-:W-:Y:S01]  /*49e0*/  UMOV UR9, URZ ;  /* 0x000000ff00097c82 */ /* 0x000fe20008000000 */
[----:B------:R-:W-:Y:S01]  /*49f0*/  PRMT R37, R36, 0x7632, R37 ;  /* 0x0000763224257816 */ /* 0x000fe20000000025 */
[----:B----4-:R-:W-:Y:S01]  /*4a00*/  STS.U16 [R111+0x4], R46 ;  /* 0x0000042e6f007388 */ /* 0x010fe20000000400 */
[----:B------:R-:W-:-:S02]  /*4a10*/  F2FP.F16.F32.PACK_AB R6, R6, R7 ;  /* 0x000000070606723e */ /* 0x000fc400000000ff */
[----:B------:R-:W-:Y:S01]  /*4a20*/  PRMT R7, R34, 0x7632, R7 ;  /* 0x0000763222077816 */ /* 0x000fe20000000007 */
[----:B-----5:R3:W-:Y:S01]  /*4a30*/  STS.U16 [R109+0x6], R3 ;  /* 0x000006036d007388 */ /* 0x0207e20000000400 */
[----:B------:R-:W-:Y:S02]  /*4a40*/  F2FP.F16.F32.PACK_AB R4, R4, R5 ;  /* 0x000000050404723e */ /* 0x000fe400000000ff */
[----:B-1----:R-:W-:Y:S01]  /*4a50*/  PRMT R2, R6, 0x7632, R2 ;  /* 0x0000763206027816 */ /* 0x002fe20000000002 */
[----:B------:R-:W-:Y:S01]  /*4a60*/  STS.U16 [R107+0x8], R36 ;  /* 0x000008246b007388 */ /* 0x000fe20000000400 */
[----:B------:R-:W-:Y:S02]  /*4a70*/  F2FP.F16.F32.PACK_AB R77, R78, R77 ;  /* 0x0000004d4e4d723e */ /* 0x000fe400000000ff */
[----:B------:R-:W-:Y:S01]  /*4a80*/  F2FP.F16.F32.PACK_AB R79, R80, R79 ;  /* 0x0000004f504f723e */ /* 0x000fe200000000ff */
[----:B------:R-:W-:Y:S01]  /*4a90*/  STS.U16 [R137+0xa], R37 ;  /* 0x00000a2589007388 */ /* 0x000fe20000000400 */
[----:B---3--:R-:W-:-:S03]  /*4aa0*/  PRMT R3, R4, 0x7632, R3 ;  /* 0x0000763204037816 */ /* 0x008fc60000000003 */
[----:B------:R1:W-:Y:S04]  /*4ab0*/  STS.U16 [R110+0xc], R34 ;  /* 0x00000c226e007388 */ /* 0x0003e80000000400 */
[----:B------:R-:W-:Y:S04]  /*4ac0*/  STS.U16 [R139+0xe], R7 ;  /* 0x00000e078b007388 */ /* 0x000fe80000000400 */
[----:B------:R3:W-:Y:S01]  /*4ad0*/  STS.U16 [R112+0x10], R6 ;  /* 0x0000100670007388 */ /* 0x0007e20000000400 */
[----:B-1----:R-:W-:-:S03]  /*4ae0*/  PRMT R34, R77, 0x7632, R34 ;  /* 0x000076324d227816 */ /* 0x002fc60000000022 */
[----:B------:R1:W-:Y:S04]  /*4af0*/  STS.U16 [R114+0x12], R2 ;  /* 0x0000120272007388 */ /* 0x0003e80000000400 */
[----:B------:R-:W-:Y:S01]  /*4b00*/  STS.U16 [R141+0x14], R4 ;  /* 0x000014048d007388 */ /* 0x000fe20000000400 */
[----:B---3--:R-:W-:-:S03]  /*4b10*/  PRMT R6, R79, 0x7632, R6 ;  /* 0x000076324f067816 */ /* 0x008fc60000000006 */
[----:B------:R3:W-:Y:S01]  /*4b20*/  STS.U16 [R116+0x16], R3 ;  /* 0x0000160374007388 */ /* 0x0007e20000000400 */
[----:B-1----:R-:W-:Y:S01]  /*4b30*/  MOV R2, UR8 ;  /* 0x0000000800027c02 */ /* 0x002fe20008000f00 */
[----:B------:R-:W-:Y:S02]  /*4b40*/  UMOV UR8, UR30 ;  /* 0x0000001e00087c82 */ /* 0x000fe40008000000 */
[----:B0-----:R-:W-:-:S04]  /*4b50*/  UIMAD.WIDE.U32 UR8, UR29, UR12, UR8 ;  /* 0x0000000c1d0872a5 */ /* 0x001fc8000f8e0008 */
[----:B------:R-:W-:-:S04]  /*4b60*/  UIMAD UR9, UR29, UR13, UR9 ;  /* 0x0000000d1d0972a4 */ /* 0x000fc8000f8e0209 */
[----:B------:R-:W-:-:S04]  /*4b70*/  UIMAD.WIDE.U32 UR8, UR10, UR14, UR8 ;  /* 0x0000000e0a0872a5 */ /* 0x000fc8000f8e0008 */
[----:B------:R-:W-:Y:S02]  /*4b80*/  UIMAD UR15, UR10, UR15, UR9 ;  /* 0x0000000f0a0f72a4 */ /* 0x000fe4000f8e0209 */
[----:B---3--:R-:W-:Y:S01]  /*4b90*/  IADD3 R3, P1, PT, R63, UR8, RZ ;  /* 0x000000083f037c10 */ /* 0x008fe2000ff3e0ff */
[----:B--2---:R-:W-:Y:S04]  /*4ba0*/  STS.U16 [R120+0x18], R77 ;  /* 0x0000184d78007388 */ /* 0x004fe80000000400 */
[----:B------:R-:W-:Y:S04]  /*4bb0*/  STS.U16 [R118+0x1a], R34 ;  /* 0x00001a2276007388 */ /* 0x000fe80000000400 */
        /* <DEDUP_REMOVED lines=57> */
.L_x_860:
        /* <DEDUP_REMOVED lines=23> */
[----:B------:R-:W-:Y:S01]  /*50c0*/  FADD.FTZ R13, R41, UR7 ;  /* 0x00000007290d7e21 */ /* 0x000fe20008010000 */
[----:B------:R-:W-:Y:S02]  /*50d0*/  HADD2.F32 R26, -RZ, R26.H0_H0 ;  /* 0x2000001aff1a7230 */ /* 0x000fe40000004100 */
[----:B------:R-:W-:Y:S02]  /*50e0*/  HADD2.F32 R68, -RZ, R11.H0_H0 ;  /* 0x2000000bff447230 */ /* 0x000fe40000004100 */
[----:B------:R-:W-:Y:S01]  /*50f0*/  FADD.FTZ R7, R7, UR7 ;  /* 0x0000000707077e21 */ /* 0x000fe20008010000 */
[----:B------:R-:W-:Y:S02]  /*5100*/  HADD2.F32 R25, -RZ, R25.H0_H0 ;  /* 0x20000019ff197230 */ /* 0x000fe40000004100 */
[----:B------:R-:W-:-:S02]  /*5110*/  HADD2.F32 R40, -RZ, R40.H0_H0 ;  /* 0x20000028ff287230 */ /* 0x000fc40000004100 */
[----:B------:R-:W-:Y:S02]  /*5120*/  HADD2.F32 R24, -RZ, R24.H0_H0 ;  /* 0x20000018ff187230 */ /* 0x000fe40000004100 */
[----:B------:R-:W-:Y:S02]  /*5130*/  HADD2.F32 R43, -RZ, R43.H0_H0 ;  /* 0x2000002bff2b7230 */ /* 0x000fe40000004100 */
[----:B------:R-:W-:Y:S02]  /*5140*/  HADD2.F32 R42, -RZ, R42.H0_H0 ;  /* 0x2000002aff2a7230 */ /* 0x000fe40000004100 */
[----:B------:R-:W-:Y:S02]  /*5150*/  HADD2.F32 R23, -RZ, R23.H0_H0 ;  /* 0x20000017ff177230 */ /* 0x000fe40000004100 */
[----:B------:R-:W-:Y:S02]  /*5160*/  HADD2.F32 R5, -RZ, R14.H0_H0 ;  /* 0x2000000eff057230 */ /* 0x000fe40000004100 */
[----:B------:R-:W-:Y:S01]  /*5170*/  FADD.FTZ R14, R42, UR7 ;  /* 0x000000072a0e7e21 */ /* 0x000fe20008010000 */
[----:B------:R-:W-:Y:S01]  /*5180*/  FMUL.FTZ R42, R150, UR6 ;  /* 0x00000006962a7c20 */ /* 0x000fe20008410000 */
        /* <DEDUP_REMOVED lines=8> */
[----:B------:R-:W-:Y:S01]  /*5210*/  BAR.SYNC.DEFER_BLOCKING 0x0 ;  /* 0x0000000000007b1d */ /* 0x000fe20000010000 */
[----:B--2---:R-:W-:Y:S01]  /*5220*/  FFMA.FTZ R3, R151, R33, R2 ;  /* 0x0000002197037223 */ /* 0x004fe20000010002 */
[----:B------:R-:W-:Y:S02]  /*5230*/  HADD2.F32 R2, -RZ, R17.H0_H0 ;  /* 0x20000011ff027230 */ /* 0x000fe40000004100 */
[----:B------:R-:W-:Y:S01]  /*5240*/  FADD.FTZ R17, R66, UR7 ;  /* 0x0000000742117e21 */ /* 0x000fe20008010000 */
[----:B------:R-:W-:Y:S01]  /*5250*/  FFMA.FTZ R6, R150, R32, R3 ;  /* 0x0000002096067223 */ /* 0x000fe20000010003 */
[----:B------:R-:W-:Y:S02]  /*5260*/  HADD2.F32 R3, -RZ, R16.H0_H0 ;  /* 0x20000010ff037230 */ /* 0x000fe40000004100 */
[----:B------:R-:W-:Y:S01]  /*5270*/  FADD.FTZ R11, R2, UR7 ;  /* 0x00000007020b7e21 */ /* 0x000fe20008010000 */
[----:B------:R-:W-:Y:S01]  /*5280*/  FADD.FTZ R16, R65, UR7 ;  /* 0x0000000741107e21 */ /* 0x000fe20008010000 */
[----:B------:R-:W-:Y:S01]  /*5290*/  FFMA.FTZ R15, R149, R31, R6 ;  /* 0x0000001f950f7223 */ /* 0x000fe20000010006 */
[----:B------:R-:W-:-:S02]  /*52a0*/  HADD2.F32 R6, -RZ, R12.H0_H0 ;  /* 0x2000000cff067230 */ /* 0x000fc40000004100 */
[----:B------:R-:W-:Y:S01]  /*52b0*/  FADD.FTZ R10, R3, UR7 ;  /* 0x00000007030a7e21 */ /* 0x000fe20008010000 */
[----:B------:R-:W-:Y:S01]  /*52c0*/  FADD.FTZ R3, R70, UR7 ;  /* 0x0000000746037e21 */ /* 0x000fe20008010000 */
        /* <DEDUP_REMOVED lines=12> */
[----:B------:R-:W-:Y:S01]  /*5390*/  FADD.FTZ R8, R5, UR7 ;  /* 0x0000000705087e21 */ /* 0x000fe20008010000 */
[----:B------:R-:W-:-:S02]  /*53a0*/  FADD.FTZ R5, R68, UR7 ;  /* 0x0000000744057e21 */ /* 0x000fc40008010000 */
        /* <DEDUP_REMOVED lines=44> */
[----:B------:R-:W-:Y:S02]  /*5670*/  UIADD3 UR9, UPT, UPT, UR9, 0x800, URZ ;  /* 0x0000080009097890 */ /* 0x000fe4000fffe0ff */
[----:B------:R-:W-:Y:S01]  /*5680*/  UISETP.NE.AND UP0, UPT, UR20, 0x1, UPT ;  /* 0x000000011400788c */ /* 0x000fe2000bf05270 */
[----:B------:R-:W2:Y:S03]  /*5690*/  LDCU UR50, c[0x0][0x394] ;  /* 0x00007280ff3277ac */ /* 0x000ea60008000800 */
[----:B------:R-:W-:-:S02]  /*56a0*/  ISETP.GE.AND P0, PT, R63, UR9, PT ;  /* 0x000000093f007c0c */ /* 0x000fc4000bf06270 */
[----:B------:R-:W-:Y:S01]  /*56b0*/  PLOP3.LUT P1, PT, PT, PT, UP0, 0x80, 0x8 ;  /* 0x000000000008781c */ /* 0x000fe20003f2f008 */
[----:B------:R-:W3:Y:S03]  /*56c0*/  LDCU UR51, c[0x0][0x38c] ;  /* 0x00007180ff3377ac */ /* 0x000ee60008000800 */
[----:B------:R-:W-:Y:S01]  /*56d0*/  ISETP.EQ.AND P1, PT, R67, RZ, P1 ;  /* 0x000000ff4300720c */ /* 0x000fe20000f22270 */
[----:B------:R-:W4:Y:S01]  /*56e0*/  LDCU UR31, c[0x0][0x388] ;  /* 0x00007100ff1f77ac */ /* 0x000f220008000800 */
[----:B0-----:R-:W-:-:S05]  /*56f0*/  UIMAD.WIDE.U32 UR12, UR10, UR14, URZ ;  /* 0x0000000e0a0c72a5 */ /* 0x001fca000f8e00ff */
[----:B------:R-:W-:Y:S01]  /*5700*/  @P0 LOP3.LUT R0, R0, 0x4, RZ, 0xfc, !PT ;  /* 0x0000000400000812 */ /* 0x000fe200078efcff */
        /* <DEDUP_REMOVED lines=9> */
[----:B------:R-:W-:Y:S01]  /*57a0*/  UIMAD UR15, UR10, UR15, UR13 ;  /* 0x0000000f0a0f72a4 */ /* 0x000fe2000f8e020d */
[----:B--23--:R-:W-:-:S11]  /*57b0*/  UMOV UR8, URZ ;  /* 0x000000ff00087c82 */ /* 0x00cfd60008000000 */
.L_x_906:
[----:B01----:R-:W-:Y:S01]  /*57c0*/  MOV R43, UR36 ;  /* 0x00000024002b7c02 */ /* 0x003fe20008000f00 */
[----:B------:R-:W-:Y:S02]  /*57d0*/  HFMA2 R41, -RZ, RZ, 0, 0 ;  /* 0x00000000ff297431 */ /* 0x000fe400000001ff */
[----:B------:R-:W-:Y:S01]  /*57e0*/  IMAD.MOV.U32 R40, RZ, RZ, R63 ;  /* 0x000000ffff287224 */ /* 0x000fe200078e003f */
[----:B------:R-:W-:Y:S01]  /*57f0*/  MOV R51, UR37 ;  /* 0x0000002500337c02 */ /* 0x000fe20008000f00 */
[----:B------:R-:W2:Y:S02]  /*5800*/  LDL R80, [R1+0xfc] ;  /* 0x0000fc0001507983 */ /* 0x000ea40000100800 */
[----:B------:R-:W-:Y:S01]  /*5810*/  IMAD.WIDE.U32 R42, R43, UR8, R40 ;  /* 0x000000082b2a7c25 */ /* 0x000fe2000f8e0028 */
[----:B------:R-:W-:Y:S01]  /*5820*/  LOP3.LUT P6, RZ, R0, 0x4, RZ, 0xc0, !PT ;  /* 0x0000000400ff7812 */ /* 0x000fe200078cc0ff */
[----:B------:R-:W3:Y:S01]  /*5830*/  LDL R79, [R1+0xf8] ;  /* 0x0000f800014f7983 */ /* 0x000ee20000100800 */
[----:B------:R-:W-:Y:S01]  /*5840*/  LOP3.LUT R62, R63, 0x20, RZ, 0xfc, !PT ;  /* 0x000000203f3e7812 */ /* 0x000fe200078efcff */
[----:B------:R-:W-:Y:S01]  /*5850*/  IMAD R41, R51, UR8, R43 ;  /* 0x0000000833297c24 */ /* 0x000fe2000f8e022b */
[----:B------:R-:W-:Y:S01]  /*5860*/  LEA R40, P0, R42, UR27, 0x1 ;  /* 0x0000001b2a287c11 */ /* 0x000fe2000f8008ff */
[----:B------:R-:W5:Y:S01]  /*5870*/  LDL R78, [R1+0xf4] ;  /* 0x0000f400014e7983 */ /* 0x000f620000100800 */
[----:B------:R-:W-:-:S02]  /*5880*/  LOP3.LUT R49, R63, 0x1c0, RZ, 0xfc, !PT ;  /* 0x000001c03f317812 */ /* 0x000fc400078efcff */
[C---:B------:R-:W-:Y:S01]  /*5890*/  LOP3.LUT R61, R63.reuse, 0x40, RZ, 0xfc, !PT ;  /* 0x000000403f3d7812 */ /* 0x040fe200078efcff */
[----:B------:R-:W4:Y:S01]  /*58a0*/  LDL R77, [R1+0xf0] ;  /* 0x0000f000014d7983 */ /* 0x000f220000100800 */
[----:B------:R-:W-:Y:S02]  /*58b0*/  LOP3.LUT R59, R63, 0x80, RZ, 0xfc, !PT ;  /* 0x000000803f3b7812 */ /* 0x000fe400078efcff */
[----:B------:R-:W-:Y:S01]  /*58c0*/  ISETP.GE.AND P5, PT, R62, UR9, PT ;  /* 0x000000093e007c0c */ /* 0x000fe2000bfa6270 */
[----:B------:R-:W4:Y:S01]  /*58d0*/  LDL R88, [R1+0xec] ;  /* 0x0000ec0001587983 */ /* 0x000f220000100800 */
[----:B------:R-:W-:Y:S02]  /*58e0*/  LEA.HI.X R41, R42, UR28, R41, 0x1, P0 ;  /* 0x0000001c2a297c11 */ /* 0x000fe400080f0c29 */
[----:B------:R-:W-:Y:S01]  /*58f0*/  ISETP.GE.AND P4, PT, R49, UR9, PT ;  /* 0x0000000931007c0c */ /* 0x000fe2000bf86270 */
[----:B------:R-:W4:Y:S01]  /*5900*/  LDL R87, [R1+0xe8] ;  /* 0x0000e80001577983 */ /* 0x000f220000100800 */
[----:B------:R-:W-:-:S02]  /*5910*/  LOP3.LUT R60, R63, 0x60, RZ, 0xfc, !PT ;  /* 0x000000603f3c7812 */ /* 0x000fc400078efcff */
[----:B------:R-:W-:Y:S01]  /*5920*/  ISETP.GE.AND P0, PT, R61, UR9, PT ;  /* 0x000000093d007c0c */ /* 0x000fe2000bf06270 */
[----:B------:R-:W2:Y:S01]  /*5930*/  @!P6 LDG.E.U16 R48, desc[UR32][R40.64] ;  /* 0x000000202830e981 */ /* 0x000ea2000c1e1500 */
[----:B------:R-:W-:Y:S02]  /*5940*/  ISETP.GE.AND P3, PT, R59, UR9, PT ;  /* 0x000000093b007c0c */ /* 0x000fe4000bf66270 */
[----:B------:R-:W-:Y:S01]  /*5950*/  ISETP.GE.AND P2, PT, R60, UR9, PT ;  /* 0x000000093c007c0c */ /* 0x000fe2000bf46270 */
[----:B------:R-:W3:Y:S04]  /*5960*/  @!P5 LDG.E.U16 R66, desc[UR32][R40.64+0x40] ;  /* 0x000040202842d981 */ /* 0x000ee8000c1e1500 */
[----:B------:R-:W5:Y:S04]  /*5970*/  @!P4 LDG.E.U16 R70, desc[UR32][R40.64+0x380] ;  /* 0x000380202846c981 */ /* 0x000f68000c1e1500 */
[----:B------:R-:W4:Y:S04]  /*5980*/  @!P0 LDG.E.U16 R65, desc[UR32][R40.64+0x80] ;  /* 0x0000802028418981 */ /* 0x000f28000c1e1500 */
[----:B------:R-:W4:Y:S04]  /*5990*/  @!P3 LDG.E.U16 R68, desc[UR32][R40.64+0x100] ;  /* 0x000100202844b981 */ /* 0x000f28000c1e1500 */
[----:B------:R-:W4:Y:S01]  /*59a0*/  @!P2 LDG.E.U16 R67, desc[UR32][R40.64+0xc0] ;  /* 0x0000c0202843a981 */ /* 0x000f22000c1e1500 */
[----:B------:R-:W-:-:S02]  /*59b0*/  @!P4 SHF.L.U32 R43, R64, 0x4, RZ ;  /* 0x00000004402bc819 */ /* 0x000fc400000006ff */
[----:B------:R-:W-:Y:S01]  /*59c0*/  LOP3.LUT R58, R63, 0xa0, RZ, 0xfc, !PT ;  /* 0x000000a03f3a7812 */ /* 0x000fe200078efcff */
[----:B------:R-:W4:Y:S01]  /*59d0*/  LDL R86, [R1+0xe4] ;  /* 0x0000e40001567983 */ /* 0x000f220000100800 */
[----:B------:R-:W-:Y:S02]  /*59e0*/  @!P4 LOP3.LUT R69, R43, 0x3e00, RZ, 0xc0, !PT ;  /* 0x00003e002b45c812 */ /* 0x000fe400078ec0ff */
[----:B------:R-:W-:Y:S02]  /*59f0*/  CS2R R42, SRZ ;  /* 0x00000000002a7805 */ /* 0x000fe4000001ff00 */
[C---:B------:R-:W-:Y:S01]  /*5a00*/  LOP3.LUT R57, R63.reuse, 0xc0, RZ, 0xfc, !PT ;  /* 0x000000c03f397812 */ /* 0x040fe200078efcff */
[----:B------:R-:W4:Y:S01]  /*5a10*/  LDL R85, [R1+0xe0] ;  /* 0x0000e00001557983 */ /* 0x000f220000100800 */
[C---:B------:R-:W-:Y:S02]  /*5a20*/  LOP3.LUT R56, R63.reuse, 0xe0, RZ, 0xfc, !PT ;  /* 0x000000e03f387812 */ /* 0x040fe400078efcff */
[C---:B------:R-:W-:Y:S01]  /*5a30*/  LOP3.LUT R55, R63.reuse, 0x100, RZ, 0xfc, !PT ;  /* 0x000001003f377812 */ /* 0x040fe200078efcff */
[----:B------:R-:W4:Y:S01]  /*5a40*/  LDL R84, [R1+0xdc] ;  /* 0x0000dc0001547983 */ /* 0x000f220000100800 */
[----:B------:R-:W-:-:S02]  /*5a50*/  LOP3.LUT R54, R63, 0x120, RZ, 0xfc, !PT ;  /* 0x000001203f367812 */ /* 0x000fc400078efcff */
[C---:B------:R-:W-:Y:S01]  /*5a60*/  LOP3.LUT R53, R63.reuse, 0x140, RZ, 0xfc, !PT ;  /* 0x000001403f357812 */ /* 0x040fe200078efcff */
[----:B------:R-:W4:Y:S01]  /*5a70*/  LDL R83, [R1+0xd8] ;  /* 0x0000d80001537983 */ /* 0x000f220000100800 */
[C---:B------:R-:W-:Y:S02]  /*5a80*/  LOP3.LUT R52, R63.reuse, 0x160, RZ, 0xfc, !PT ;  /* 0x000001603f347812 */ /* 0x040fe400078efcff */
[C---:B------:R-:W-:Y:S01]  /*5a90*/  LOP3.LUT R51, R63.reuse, 0x180, RZ, 0xfc, !PT ;  /* 0x000001803f337812 */ /* 0x040fe200078efcff */
[----:B------:R-:W4:Y:S01]  /*5aa0*/  LDL R82, [R1+0xd4] ;  /* 0x0000d40001527983 */ /* 0x000f220000100800 */
[----:B------:R-:W-:Y:S02]  /*5ab0*/  LOP3.LUT R50, R63, 0x1a0, RZ, 0xfc, !PT ;  /* 0x000001a03f327812 */ /* 0x000fe400078efcff */
[----:B------:R-:W-:Y:S01]  /*5ac0*/  @!P4 LOP3.LUT R63, R69, 0x1f, R64, 0xf8, !PT ;  /* 0x0000001f453fc812 */ /* 0x000fe200078ef840 */
[----:B------:R-:W-:Y:S01]  /*5ad0*/  IMAD.MOV.U32 R64, RZ, RZ, RZ ;  /* 0x000000ffff407224 */ /* 0x000fe200078e00ff */
[----:B------:R-:W-:Y:S01]  /*5ae0*/  UMOV UR14, UR12 ;  /* 0x0000000c000e7c82 */ /* 0x000fe20008000000 */
[----:B------:R-:W4:Y:S04]  /*5af0*/  LDL R81, [R1+0xd0] ;  /* 0x0000d00001517983 */ /* 0x000f280000100800 */
[----:B------:R-:W4:Y:S04]  /*5b00*/  LDL R94, [R1+0x3c] ;  /* 0x00003c00015e7983 */ /* 0x000f280000100800 */
[----:B------:R-:W4:Y:S04]  /*5b10*/  LDL R93, [R1+0x38] ;  /* 0x00003800015d7983 */ /* 0x000f280000100800 */
[----:B------:R-:W4:Y:S04]  /*5b20*/  LDL R92, [R1+0x34] ;  /* 0x00003400015c7983 */ /* 0x000f280000100800 */
[----:B------:R-:W4:Y:S04]  /*5b30*/  LDL R91, [R1+0x30] ;  /* 0x00003000015b7983 */ /* 0x000f280000100800 */
[----:B------:R-:W4:Y:S04]  /*5b40*/  LDL R90, [R1+0x2c] ;  /* 0x00002c00015a7983 */ /* 0x000f280000100800 */
[----:B------:R-:W4:Y:S01]  /*5b50*/  LDL R89, [R1+0x28] ;  /* 0x0000280001597983 */ /* 0x000f220000100800 */
[----:B--2---:R-:W-:-:S04]  /*5b60*/  @!P6 PRMT R43, R48, 0x5410, RZ ;  /* 0x00005410302be816 */ /* 0x004fc800000000ff */
[----:B---3--:R-:W-:Y:S02]  /*5b70*/  @!P5 PRMT R43, R43, 0x5410, R66 ;  /* 0x000054102b2bd816 */ /* 0x008fe40000000042 */
[----:B------:R-:W-:Y:S02]  /*5b80*/  ISETP.GE.AND P5, PT, R58, UR9, PT ;  /* 0x000000093a007c0c */ /* 0x000fe4000bfa6270 */
[----:B------:R-:W-:Y:S02]  /*5b90*/  MOV R66, RZ ;  /* 0x000000ff00427202 */ /* 0x000fe40000000f00 */
[----:B-----5:R-:W-:Y:S02]  /*5ba0*/  @!P4 PRMT R42, R70, 0x5410, RZ ;  /* 0x00005410462ac816 */ /* 0x020fe400000000ff */
[----:B----4-:R-:W-:Y:S02]  /*5bb0*/  @!P0 PRMT R64, R65, 0x5410, RZ ;  /* 0x0000541041408816 */ /* 0x010fe400000000ff */
[----:B------:R-:W-:-:S02]  /*5bc0*/  ISETP.GE.AND P4, PT, R57, UR9, PT ;  /* 0x0000000939007c0c */ /* 0x000fc4000bf86270 */
[----:B------:R-:W-:Y:S02]  /*5bd0*/  @!P3 PRMT R66, R68, 0x5410, RZ ;  /* 0x000054104442b816 */ /* 0x000fe400000000ff */
[----:B------:R-:W-:Y:S01]  /*5be0*/  ISETP.GE.AND P3, PT, R55, UR9, PT ;  /* 0x0000000937007c0c */ /* 0x000fe2000bf66270 */
[----:B------:R-:W2:Y:S01]  /*5bf0*/  @!P5 LDG.E.U16 R65, desc[UR32][R40.64+0x140] ;  /* 0x000140202841d981 */ /* 0x000ea2000c1e1500 */
[----:B------:R-:W-:Y:S02]  /*5c00*/  @!P2 PRMT R64, R64, 0x5410, R67 ;  /* 0x000054104040a816 */ /* 0x000fe40000000043 */
[----:B------:R-:W-:Y:S02]  /*5c10*/  ISETP.GE.AND P0, PT, R56, UR9, PT ;  /* 0x0000000938007c0c */ /* 0x000fe4000bf06270 */
        /* <DEDUP_REMOVED lines=12> */
[----:B--2---:R-:W-:Y:S01]  /*5ce0*/  @!P5 PRMT R66, R66, 0x5410, R65 ;  /* 0x000054104242d816 */ /* 0x004fe20000000041 */
[----:B------:R-:W-:Y:S01]  /*5cf0*/  IMAD.MOV.U32 R65, RZ, RZ, RZ ;  /* 0x000000ffff417224 */ /* 0x000fe200078e00ff */
[----:B------:R-:W-:Y:S02]  /*5d00*/  ISETP.GE.AND P5, PT, R53, UR9, PT ;  /* 0x0000000935007c0c */ /* 0x000fe4000bfa6270 */
[----:B---3--:R-:W-:-:S02]  /*5d10*/  @!P4 PRMT R67, R48, 0x5410, RZ ;  /* 0x000054103043c816 */ /* 0x008fc400000000ff */
[----:B------:R-:W-:Y:S02]  /*5d20*/  LOP3.LUT R48, R63, 0x1e0, RZ, 0xfc, !PT ;  /* 0x000001e03f307812 */ /* 0x000fe400078efcff */
[----:B----4-:R-:W-:Y:S02]  /*5d30*/  @!P3 PRMT R65, R69, 0x5410, RZ ;  /* 0x000054104541b816 */ /* 0x010fe400000000ff */
[----:B------:R-:W-:-:S05]  /*5d40*/  ISETP.GE.AND P4, PT, R52, UR9, PT ;  /* 0x0000000934007c0c */ /* 0x000fca000bf86270 */
[----:B------:R-:W2:Y:S01]  /*5d50*/  @!P5 LDG.E.U16 R76, desc[UR32][R40.64+0x280] ;  /* 0x00028020284cd981 */ /* 0x000ea2000c1e1500 */
[----:B-----5:R-:W-:Y:S02]  /*5d60*/  @!P0 PRMT R67, R67, 0x5410, R68 ;  /* 0x0000541043438816 */ /* 0x020fe40000000044 */
[----:B------:R-:W-:Y:S02]  /*5d70*/  ISETP.GE.AND P0, PT, R51, UR9, PT ;  /* 0x0000000933007c0c */ /* 0x000fe4000bf06270 */
[----:B------:R-:W-:Y:S02]  /*5d80*/  @!P2 PRMT R65, R65, 0x5410, R70 ;  /* 0x000054104141a816 */ /* 0x000fe40000000046 */
[----:B------:R-:W-:Y:S02]  /*5d90*/  ISETP.GE.AND P2, PT, R50, UR9, PT ;  /* 0x0000000932007c0c */ /* 0x000fe4000bf46270 */
[----:B------:R-:W-:Y:S01]  /*5da0*/  ISETP.GE.AND P3, PT, R48, UR9, PT ;  /* 0x0000000930007c0c */ /* 0x000fe2000bf66270 */
[----:B------:R-:W3:Y:S06]  /*5db0*/  @!P4 LDG.E.U16 R69, desc[UR32][R40.64+0x2c0] ;  /* 0x0002c0202845c981 */ /* 0x000eec000c1e1500 */
[----:B------:R-:W4:Y:S04]  /*5dc0*/  @!P0 LDG.E.U16 R70, desc[UR32][R40.64+0x300] ;  /* 0x0003002028468981 */ /* 0x000f28000c1e1500 */
[----:B------:R-:W5:Y:S04]  /*5dd0*/  @!P2 LDG.E.U16 R72, desc[UR32][R40.64+0x340] ;  /* 0x000340202848a981 */ /* 0x000f68000c1e1500 */
[----:B------:R0:W3:Y:S02]  /*5de0*/  @!P3 LDG.E.U16 R71, desc[UR32][R40.64+0x3c0] ;  /* 0x0003c0202847b981 */ /* 0x0000e4000c1e1500 */
        /* <DEDUP_REMOVED lines=8> */
[----:B------:R-:W-:Y:S01]  /*5e70*/  PRMT R74, R64, 0x7632, R74 ;  /* 0x00007632404a7816 */ /* 0x000fe2000000004a */
[----:B------:R-:W-:Y:S01]  /*5e80*/  IMAD.MOV.U32 R68, RZ, RZ, RZ ;  /* 0x000000ffff447224 */ /* 0x000fe200078e00ff */
[----:B------:R-:W-:Y:S01]  /*5e90*/  PRMT R75, R66, 0x7632, R75 ;  /* 0x00007632424b7816 */ /* 0x000fe2000000004b */
[----:B------:R-:W-:Y:S01]  /*5ea0*/  HFMA2 R43, -RZ, RZ, 0, 0 ;  /* 0x00000000ff2b7431 */ /* 0x000fe200000001ff */
[----:B------:R-:W-:Y:S01]  /*5eb0*/  PRMT R40, R67, 0x7632, R40 ;  /* 0x0000763243287816 */ /* 0x000fe20000000028 */
[----:B------:R0:W-:Y:S01]  /*5ec0*/  STS.U16 [R77+0xc0], R74 ;  /* 0x0000c04a4d007388 */ /* 0x0001e20000000400 */
[----:B------:R-:W-:-:S03]  /*5ed0*/  PRMT R41, R65, 0x7632, R41 ;  /* 0x0000763241297816 */ /* 0x000fc60000000029 */
[----:B------:R-:W-:Y:S04]  /*5ee0*/  STS.U16 [R88+0x100], R66 ;  /* 0x0001004258007388 */ /* 0x000fe80000000400 */
[----:B------:R1:W-:Y:S04]  /*5ef0*/  STS.U16 [R87+0x140], R75 ;  /* 0x0001404b57007388 */ /* 0x0003e80000000400 */
[----:B------:R1:W-:Y:S04]  /*5f00*/  STS.U16 [R86+0x180], R67 ;  /* 0x0001804356007388 */ /* 0x0003e80000000400 */
[----:B------:R-:W-:Y:S04]  /*5f10*/  STS.U16 [R85+0x1c0], R40 ;  /* 0x0001c02855007388 */ /* 0x000fe80000000400 */
[----:B------:R5:W-:Y:S04]  /*5f20*/  STS.U16 [R84+0x200], R65 ;  /* 0x0002004154007388 */ /* 0x000be80000000400 */
[----:B------:R-:W-:Y:S04]  /*5f30*/  STS.U16 [R83+0x240], R41 ;  /* 0x0002402953007388 */ /* 0x000fe80000000400 */
[----:B0-----:R-:W5:Y:S01]  /*5f40*/  LDL R77, [R1+0xc0] ;  /* 0x0000c000014d7983 */ /* 0x001f620000100800 */
[----:B------:R-:W0:Y:S03]  /*5f50*/  S2UR UR10, SR_CTAID.Y ;  /* 0x00000000000a79c3 */ /* 0x000e260000002600 */
[----:B-1----:R-:W5:Y:S04]  /*5f60*/  LDL R75, [R1+0xb4] ;  /* 0x0000b400014b7983 */ /* 0x002f680000100800 */
[----:B------:R-:W5:Y:S04]  /*5f70*/  LDL R74, [R1+0xb0] ;  /* 0x0000b000014a7983 */ /* 0x000f680000100800 */
[----:B------:R-:W5:Y:S04]  /*5f80*/  LDL R67, [R1+0x94] ;  /* 0x0000940001437983 */ /* 0x000f680000100800 */
[----:B------:R-:W5:Y:S04]  /*5f90*/  LDL R88, [R1+0x24] ;  /* 0x0000240001587983 */ /* 0x000f680000100800 */
[----:B------:R-:W5:Y:S04]  /*5fa0*/  LDL R87, [R1+0x20] ;  /* 0x0000200001577983 */ /* 0x000f680000100800 */
[----:B------:R-:W5:Y:S01]  /*5fb0*/  LDL R86, [R1+0x1c] ;  /* 0x00001c0001567983 */ /* 0x000f620000100800 */
[----:B--2---:R-:W-:-:S02]  /*5fc0*/  @!P5 PRMT R68, R76, 0x5410, RZ ;  /* 0x000054104c44d816 */ /* 0x004fc400000000ff */
[----:B----4-:R-:W-:Y:S02]  /*5fd0*/  @!P0 PRMT R43, R70, 0x5410, RZ ;  /* 0x00005410462b8816 */ /* 0x010fe400000000ff */
[----:B---3--:R-:W-:Y:S01]  /*5fe0*/  @!P3 PRMT R42, R42, 0x5410, R71 ;  /* 0x000054102a2ab816 */ /* 0x008fe20000000047 */
[----:B0-----:R-:W-:Y:S01]  /*5ff0*/  UIMAD.WIDE.U32 UR16, UR10, UR42, URZ ;  /* 0x0000002a0a1072a5 */ /* 0x001fe2000f8e00ff */
[----:B------:R-:W-:Y:S01]  /*6000*/  @!P4 PRMT R68, R68, 0x5410, R69 ;  /* 0x000054104444c816 */ /* 0x000fe20000000045 */
[----:B------:R-:W-:Y:S01]  /*6010*/  UIMAD UR14, UR10, UR43, URZ ;  /* 0x0000002b0a0e72a4 */ /* 0x000fe2000f8e02ff */
[----:B-----5:R-:W-:Y:S01]  /*6020*/  @!P2 PRMT R43, R43, 0x5410, R72 ;  /* 0x000054102b2ba816 */ /* 0x020fe20000000048 */
[----:B------:R-:W2:Y:S01]  /*6030*/  LDL R76, [R1+0xb8] ;  /* 0x0000b800014c7983 */ /* 0x000ea20000100800 */
[----:B------:R-:W-:Y:S02]  /*6040*/  PRMT R64, R68, 0x7632, R64 ;  /* 0x0000763244407816 */ /* 0x000fe40000000040 */
[----:B------:R-:W-:Y:S01]  /*6050*/  PRMT R65, R43, 0x7632, R65 ;  /* 0x000076322b417816 */ /* 0x000fe20000000041 */
[----:B------:R-:W-:Y:S01]  /*6060*/  STS.U16 [R82+0x280], R68 ;  /* 0x0002804452007388 */ /* 0x000fe20000000400 */
[----:B------:R-:W-:-:S03]  /*6070*/  PRMT R66, R42, 0x7632, R66 ;  /* 0x000076322a427816 */ /* 0x000fc60000000042 */
[----:B------:R0:W-:Y:S04]  /*6080*/  STS.U16 [R81+0x2c0], R64 ;  /* 0x0002c04051007388 */ /* 0x0001e80000000400 */
[----:B------:R-:W-:Y:S01]  /*6090*/  STS.U16 [R80+0x300], R43 ;  /* 0x0003002b50007388 */ /* 0x000fe20000000400 */
[----:B------:R-:W-:-:S03]  /*60a0*/  UIADD3 UR17, UPT, UPT, UR17, UR14, URZ ;  /* 0x0000000e11117290 */ /* 0x000fc6000fffe0ff */
[----:B------:R-:W3:Y:S01]  /*60b0*/  LDL R72, [R1+0xa8] ;  /* 0x0000a80001487983 */ /* 0x000ee20000100800 */
[----:B0-----:R-:W0:Y:S03]  /*60c0*/  S2R R64, SR_TID.X ;  /* 0x0000000000407919 */ /* 0x001e260000002100 */
[----:B------:R-:W4:Y:S04]  /*60d0*/  LDL R71, [R1+0xa4] ;  /* 0x0000a40001477983 */ /* 0x000f280000100800 */
[----:B------:R-:W5:Y:S04]  /*60e0*/  LDL R70, [R1+0xa0] ;  /* 0x0000a00001467983 */ /* 0x000f680000100800 */
[----:B------:R-:W5:Y:S04]  /*60f0*/  LDL R69, [R1+0x9c] ;  /* 0x00009c0001457983 */ /* 0x000f680000100800 */
[----:B------:R-:W5:Y:S04]  /*6100*/  LDL R68, [R1+0x98] ;  /* 0x0000980001447983 */ /* 0x000f680000100800 */
[----:B------:R1:W-:Y:S04]  /*6110*/  STS.U16 [R79+0x340], R65 ;  /* 0x000340414f007388 */ /* 0x0003e80000000400 */
[----:B------:R0:W-:Y:S01]  /*6120*/  STS.U16 [R78+0x380], R42 ;  /* 0x0003802a4e007388 */ /* 0x0001e20000000400 */
[----:B------:R-:W-:-:S03]  /*6130*/  R2UR UR52, R73 ;  /* 0x00000000493472ca */ /* 0x000fc600000e0000 */
[----:B------:R-:W5:Y:S04]  /*6140*/  LDL R85, [R1+0x18] ;  /* 0x0000180001557983 */ /* 0x000f680000100800 */
[----:B-1----:R-:W5:Y:S04]  /*6150*/  LDL R79, [R1+0xac] ;  /* 0x0000ac00014f7983 */ /* 0x002f680000100800 */
[----:B0-----:R-:W5:Y:S01]  /*6160*/  LDL R42, [R1+0xbc] ;  /* 0x0000bc00012a7983 */ /* 0x001f620000100800 */
[----:B------:R-:W-:Y:S01]  /*6170*/  UIMAD.WIDE.U32 UR16, UR8, UR40, UR16 ;  /* 0x00000028081072a5 */ /* 0x000fe2000f8e0010 */
[C---:B------:R-:W-:Y:S01]  /*6180*/  VIADD R43, R64.reuse, 0x200 ;  /* 0x00000200402b7836 */ /* 0x040fe20000000000 */
[----:B------:R-:W-:Y:S01]  /*6190*/  ISETP.NE.AND P0, PT, R64, RZ, PT ;  /* 0x000000ff4000720c */ /* 0x000fe20003f05270 */
[----:B------:R-:W5:Y:S01]  /*61a0*/  LDL R65, [R1+0x8c] ;  /* 0x00008c0001417983 */ /* 0x000f620000100800 */
[----:B------:R-:W-:-:S02]  /*61b0*/  UIMAD UR14, UR8, UR41, UR17 ;  /* 0x00000029080e72a4 */ /* 0x000fc4000f8e0211 */
[----:B------:R-:W-:Y:S01]  /*61c0*/  ULEA UR17, UP0, UR16, UR38, 0x2 ;  /* 0x0000002610117291 */ /* 0x000fe2000f8010ff */
[----:B------:R-:W5:Y:S03]  /*61d0*/  LDL R84, [R1+0x14] ;  /* 0x0000140001547983 */ /* 0x000f660000100800 */
[----:B------:R-:W-:Y:S01]  /*61e0*/  ULEA.HI.X UR16, UR16, UR39, UR14, 0x2, UP0 ;  /* 0x0000002710107291 */ /* 0x000fe200080f140e */
[----:B------:R-:W5:Y:S01]  /*61f0*/  LDL R83, [R1+0x10] ;  /* 0x0000100001537983 */ /* 0x000f620000100800 */
[----:B------:R-:W-:-:S03]  /*6200*/  ULEA UR14, UR20, 0xffffff00, 0x8 ;  /* 0xffffff00140e7891 */ /* 0x000fc6000f8e40ff */
[----:B------:R-:W5:Y:S01]  /*6210*/  LDL R82, [R1+0xc] ;  /* 0x00000c0001527983 */ /* 0x000f620000100800 */
[----:B------:R-:W-:-:S03]  /*6220*/  ULOP3.LUT UR14, UR14, 0x100, URZ, 0xc0, !UPT ;  /* 0x000001000e0e7892 */ /* 0x000fc6000f8ec0ff */
[----:B------:R-:W5:Y:S01]  /*6230*/  LDL R81, [R1+0x8] ;  /* 0x0000080001517983 */ /* 0x000f620000100800 */
[----:B------:R-:W-:Y:S01]  /*6240*/  UIADD3 UR14, UPT, UPT, UR14, UR8, URZ ;  /* 0x000000080e0e7290 */ /* 0x000fe2000fffe0ff */
[----:B------:R-:W-:Y:S01]  /*6250*/  MOV R40, UR17 ;  /* 0x0000001100287c02 */ /* 0x000fe20008000f00 */
[----:B------:R-:W-:Y:S01]  /*6260*/  IMAD.U32 R41, RZ, RZ, UR16 ;  /* 0x00000010ff297e24 */ /* 0x000fe2000f8e00ff */
[----:B------:R0:W-:Y:S01]  /*6270*/  STS.U16 [R77+0x3c0], R66 ;  /* 0x0003c0424d007388 */ /* 0x0001e20000000400 */
[----:B------:R-:W-:Y:S02]  /*6280*/  NOP ;  /* 0x0000000000007918 */ /* 0x000fe40000000000 */
[----:B------:R-:W-:Y:S01]  /*6290*/  MOV R78, UR14 ;  /* 0x0000000e004e7c02 */ /* 0x000fe20008000f00 */
[----:B------:R1:W5:Y:S03]  /*62a0*/  LDG.E R40, desc[UR32][R40.64] ;  /* 0x0000002028287981 */ /* 0x000366000c1e1900 */
[----:B------:R-:W-:Y:S01]  /*62b0*/  SEL R78, R78, R43, !P0 ;  /* 0x0000002b4e4e7207 */ /* 0x000fe20004000000 */
[----:B0-----:R-:W5:Y:S04]  /*62c0*/  LDL R66, [R1+0x90] ;  /* 0x0000900001427983 */ /* 0x001f680000100800 */
[----:B------:R-:W5:Y:S04]  /*62d0*/  LDL R43, [R1+0x88] ;  /* 0x00008800012b7983 */ /* 0x000f680000100800 */
[----:B------:R-:W1:Y:S04]  /*62e0*/  LDL R41, [R1+0x80] ;  /* 0x0000800001297983 */ /* 0x000e680000100800 */
[----:B------:R-:W5:Y:S01]  /*62f0*/  LDL R80, [R1+0x4] ;  /* 0x0000040001507983 */ /* 0x000f620000100800 */
[----:B------:R-:W0:Y:S03]  /*6300*/  S2UR UR17, SR_CgaCtaId ;  /* 0x00000000001179c3 */ /* 0x000e260000008800 */
[----:B------:R-:W-:Y:S04]  /*6310*/  LDS.U16 R75, [R75+0x4] ;  /* 0x000004004b4b7984 */ /* 0x000fe80000000400 */
[----:B------:R-:W-:Y:S04]  /*6320*/  LDS.U16 R74, [R74+0x6] ;  /* 0x000006004a4a7984 */ /* 0x000fe80000000400 */
[----:B------:R-:W-:Y:S01]  /*6330*/  LDS.U16 R67, [R67+0x14] ;  /* 0x0000140043437984 */ /* 0x000fe20000000400 */
        /* <DEDUP_REMOVED lines=14> */
[----:B------:R-:W-:Y:S01]  /*6420*/  LDS.U16 R65, [R65+0x18] ;  /* 0x0000180041417984 */ /* 0x000fe20000000400 */
[----:B------:R-:W-:-:S04]  /*6430*/  FMUL.FTZ R104, R104, 1.4426950216293334961 ;  /* 0x3fb8aa3b68687820 */ /* 0x000fc80000410000 */
[-C--:B------:R-:W-:Y:S01]  /*6440*/  FMUL.FTZ R151, R17, R104.reuse ;  /* 0x0000006811977220 */ /* 0x080fe20000410000 */
        /* <DEDUP_REMOVED lines=62> */
[----:B-----5:R-:W-:Y:S02]  /*6830*/  HADD2.F32 R66, -RZ, R66.H0_H0 ;  /* 0x20000042ff427230 */ /* 0x020fe40000004100 */
        /* <DEDUP_REMOVED lines=18> */
.L_x_863:
[----:B------:R-:W-:-:S06]  /*6960*/  LEA R40, R64, UR16, 0x2 ;  /* 0x0000001040287c11 */ /* 0x000fcc000f8e10ff */
[----:B------:R-:W0:Y:S02]  /*6970*/  LDS R40, [R40+0x43e4] ;  /* 0x0043e40028287984 */ /* 0x000e240000000800 */
.L_x_864:
[----:B------:R-:W-:Y:S05]  /*6980*/  BSYNC.RECONVERGENT B0 ;  /* 0x0000000000007941 */ /* 0x000fea0003800200 */
.L_x_862:
        /* <DEDUP_REMOVED lines=123> */
.L_x_924:
[----:B------:R-:W4:Y:S01]  /*7140*/  S2R R87, SR_LANEID ;  /* 0x0000000000577919 */ /* 0x000f220000000000 */
[----:B---3--:R-:W-:Y:S01]  /*7150*/  FFMA.FTZ R86, R157, R86, R156 ;  /* 0x000000569d567223 */ /* 0x008fe2000001009c */
[----:B------:R-:W-:Y:S01]  /*7160*/  UMOV UR14, 0xffffffff ;  /* 0xffffffff000e7882 */ /* 0x000fe20000000000 */
[----:B----4-:R-:W-:-:S04]  /*7170*/  ISETP.GE.AND P2, PT, R87, 0x10, PT ;  /* 0x000000105700780c */ /* 0x010fc80003f46270 */
[----:B------:R-:W-:-:S09]  /*7180*/  FSEL R162, R156, R86, !P2 ;  /* 0x000000569ca27208 */ /* 0x000fd20005000000 */
[----:B0-2---:R-:W-:Y:S01]  /*7190*/  @P2 FMUL.FTZ R157, R157, R153 ;  /* 0x000000999d9d2220 */ /* 0x005fe20000410000 */
[----:B------:R-:W-:Y:S06]  /*71a0*/  BRA.DIV UR14, `(.L_x_867) ;  /* 0x000000460ef47947 */ /* 0x000fec000b800000 */
.L_x_927:
[----:B------:R-:W-:-:S03]  /*71b0*/  UMOV UR14, 0xffffffff ;  /* 0xffffffff000e7882 */ /* 0x000fc60000000000 */
[----:B------:R-:W-:Y:S05]  /*71c0*/  BRA.DIV UR14, `(.L_x_868) ;  /* 0x0000004a0e147947 */ /* 0x000fea000b800000 */
.L_x_930:
[----:B------:R-:W-:-:S03]  /*71d0*/  UMOV UR14, 0xffffffff ;  /* 0xffffffff000e7882 */ /* 0x000fc60000000000 */
[----:B------:R-:W-:Y:S05]  /*71e0*/  BRA.DIV UR14, `(.L_x_869) ;  /* 0x0000004a0e347947 */ /* 0x000fea000b800000 */
[----:B------:R-:W0:Y:S04]  /*71f0*/  SHFL.UP PT, R157, R157, 0x1, RZ ;  /* 0x042000009d9d7989 */ /* 0x000e2800000e00ff */
[----:B------:R-:W2:Y:S04]  /*7200*/  SHFL.UP PT, R162, R162, 0x1, RZ ;  /* 0x04200000a2a27989 */ /* 0x000ea800000e00ff */
[----:B-----5:R-:W3:Y:S04]  /*7210*/  SHFL.IDX PT, R78, R78, RZ, 0x1f ;  /* 0x00001fff4e4e7589 */ /* 0x020ee800000e0000 */
[----:B------:R-:W4:Y:S02]  /*7220*/  SHFL.IDX PT, R79, R79, RZ, 0x1f ;  /* 0x00001fff4f4f7589 */ /* 0x000f2400000e0000 */
.L_x_936:
        /* <DEDUP_REMOVED lines=12> */
.L_x_865:
        /* <DEDUP_REMOVED lines=120> */
.L_x_953:
        /* <DEDUP_REMOVED lines=14> */
.L_x_870:
[----:B------:R-:W-:Y:S05]  /*7b50*/  WARPSYNC.ALL ;  /* 0x0000000000007948 */ /* 0x000fea0003800000 */
[----:B------:R-:W-:Y:S01]  /*7b60*/  ISETP.NE.AND P0, PT, R64, RZ, PT ;  /* 0x000000ff4000720c */ /* 0x000fe20003f05270 */
[----:B------:R-:W2:Y:S04]  /*7b70*/  LDL R87, [R1+0x3c] ;  /* 0x00003c0001577983 */ /* 0x000ea80000100800 */
[----:B------:R-:W3:Y:S04]  /*7b80*/  LDL R86, [R1+0x38] ;  /* 0x0000380001567983 */ /* 0x000ee80000100800 */
[----:B-1----:R-:W4:Y:S04]  /*7b90*/  LDL R85, [R1+0x34] ;  /* 0x0000340001557983 */ /* 0x002f280000100800 */
[----:B------:R-:W5:Y:S04]  /*7ba0*/  LDL R84, [R1+0x30] ;  /* 0x0000300001547983 */ /* 0x000f680000100800 */
[----:B------:R-:W5:Y:S04]  /*7bb0*/  LDL R83, [R1+0x2c] ;  /* 0x00002c0001537983 */ /* 0x000f680000100800 */
[----:B------:R-:W5:Y:S04]  /*7bc0*/  LDL R82, [R1+0x28] ;  /* 0x0000280001527983 */ /* 0x000f680000100800 */
[----:B------:R-:W5:Y:S04]  /*7bd0*/  LDL R81, [R1+0x24] ;  /* 0x0000240001517983 */ /* 0x000f680000100800 */
[----:B------:R-:W5:Y:S01]  /*7be0*/  LDL R80, [R1+0x20] ;  /* 0x0000200001507983 */ /* 0x000f620000100800 */
[----:B------:R-:W-:Y:S01]  /*7bf0*/  FFMA.FTZ R121, R77, -R121, R151 ;  /* 0x800000794d797223 */ /* 0x000fe20000010097 */
[----:B------:R-:W-:-:S02]  /*7c00*/  FFMA.FTZ R120, R76, -R120, R136 ;  /* 0x800000784c787223 */ /* 0x000fc40000010088 */
[----:B------:R-:W5:Y:S01]  /*7c10*/  LDL R150, [R1+0x1c] ;  /* 0x00001c0001967983 */ /* 0x000f620000100800 */
[----:B------:R-:W-:Y:S06]  /*7c20*/  BAR.SYNC.DEFER_BLOCKING 0x0 ;  /* 0x0000000000007b1d */ /* 0x000fec0000010000 */
[----:B------:R-:W1:Y:S02]  /*7c30*/  LDS R135, [R135+0x36e4] ;  /* 0x0036e40087877984 */ /* 0x000e640000000800 */
[----:B-1----:R-:W-:-:S04]  /*7c40*/  FFMA.FTZ R40, R135, R40, R88 ;  /* 0x0000002887287223 */ /* 0x002fc80000010058 */
[----:B------:R-:W-:-:S04]  /*7c50*/  FFMA.FTZ R89, R104, R40, R89 ;  /* 0x0000002868597223 */ /* 0x000fc80000010059 */
[----:B------:R-:W-:-:S04]  /*7c60*/  FFMA.FTZ R90, R105, R89, R90 ;  /* 0x00000059695a7223 */ /* 0x000fc8000001005a */
[----:B------:R-:W-:-:S04]  /*7c70*/  FFMA.FTZ R91, R106, R90, R91 ;  /* 0x0000005a6a5b7223 */ /* 0x000fc8000001005b */
[----:B------:R-:W-:-:S04]  /*7c80*/  FFMA.FTZ R92, R107, R91, R92 ;  /* 0x0000005b6b5c7223 */ /* 0x000fc8000001005c */
[----:B------:R-:W-:Y:S01]  /*7c90*/  FFMA.FTZ R93, R108, R92, R93 ;  /* 0x0000005c6c5d7223 */ /* 0x000fe2000001005d */
[----:B--2---:R-:W-:Y:S02]  /*7ca0*/  FFMA.FTZ R151, R87, R151, RZ ;  /* 0x0000009757977223 */ /* 0x004fe400000100ff */
[----:B------:R-:W2:Y:S02]  /*7cb0*/  LDL R87, [R1+0x18] ;  /* 0x0000180001577983 */ /* 0x000ea40000100800 */
[----:B---3--:R-:W-:Y:S02]  /*7cc0*/  FFMA.FTZ R151, R86, R136, R151 ;  /* 0x0000008856977223 */ /* 0x008fe40000010097 */
[----:B------:R-:W3:Y:S02]  /*7cd0*/  LDL R86, [R1+0x14] ;  /* 0x0000140001567983 */ /* 0x000ee40000100800 */
[----:B----4-:R-:W-:Y:S02]  /*7ce0*/  FFMA.FTZ R151, R85, R137, R151 ;  /* 0x0000008955977223 */ /* 0x010fe40000010097 */
[----:B------:R-:W4:Y:S02]  /*7cf0*/  LDL R85, [R1+0x10] ;  /* 0x0000100001557983 */ /* 0x000f240000100800 */
[----:B-----5:R-:W-:-:S02]  /*7d00*/  FFMA.FTZ R151, R84, R138, R151 ;  /* 0x0000008a54977223 */ /* 0x020fc40000010097 */
[----:B------:R-:W5:Y:S02]  /*7d10*/  LDL R84, [R1+0x8] ;  /* 0x0000080001547983 */ /* 0x000f640000100800 */
[----:B------:R-:W-:Y:S02]  /*7d20*/  FFMA.FTZ R151, R83, R139, R151 ;  /* 0x0000008b53977223 */ /* 0x000fe40000010097 */
[----:B------:R-:W5:Y:S02]  /*7d30*/  LDL R83, [R1+0xc] ;  /* 0x00000c0001537983 */ /* 0x000f640000100800 */
[----:B------:R-:W-:-:S04]  /*7d40*/  FFMA.FTZ R151, R82, R140, R151 ;  /* 0x0000008c52977223 */ /* 0x000fc80000010097 */
[----:B------:R-:W-:Y:S02]  /*7d50*/  FFMA.FTZ R151, R81, R141, R151 ;  /* 0x0000008d51977223 */ /* 0x000fe40000010097 */
[----:B------:R-:W5:Y:S02]  /*7d60*/  LDL R81, [R1+0x4] ;  /* 0x0000040001517983 */ /* 0x000f640000100800 */
[----:B------:R-:W-:-:S04]  /*7d70*/  FFMA.FTZ R151, R80, R142, R151 ;  /* 0x0000008e50977223 */ /* 0x000fc80000010097 */
[----:B------:R-:W-:Y:S02]  /*7d80*/  FFMA.FTZ R151, R150, R143, R151 ;  /* 0x0000008f96977223 */ /* 0x000fe40000010097 */
[----:B------:R-:W5:Y:S01]  /*7d90*/  LDL R150, [R1] ;  /* 0x0000000001967983 */ /* 0x000f620000100800 */
[----:B------:R-:W-:-:S04]  /*7da0*/  FFMA.FTZ R94, R109, R93, R94 ;  /* 0x0000005d6d5e7223 */ /* 0x000fc8000001005e */
[----:B------:R-:W-:-:S04]  /*7db0*/  FFMA.FTZ R95, R110, R94, R95 ;  /* 0x0000005e6e5f7223 */ /* 0x000fc8000001005f */
[----:B------:R-:W-:-:S04]  /*7dc0*/  FFMA.FTZ R96, R111, R95, R96 ;  /* 0x0000005f6f607223 */ /* 0x000fc80000010060 */
[----:B------:R-:W-:-:S04]  /*7dd0*/  FFMA.FTZ R97, R112, R96, R97 ;  /* 0x0000006070617223 */ /* 0x000fc80000010061 */
[----:B------:R-:W-:Y:S01]  /*7de0*/  FFMA.FTZ R98, R113, R97, R98 ;  /* 0x0000006171627223 */ /* 0x000fe20000010062 */
[----:B------:R-:W-:Y:S02]  /*7df0*/  USHF.L.U32 UR17, UR20, 0xb, URZ ;  /* 0x0000000b14117899 */ /* 0x000fe400080006ff */
[----:B------:R-:W-:Y:S01]  /*7e00*/  USHF.L.U32 UR30, UR20, 0xb, URZ ;  /* 0x0000000b141e7899 */ /* 0x000fe200080006ff */
[----:B------:R-:W-:Y:S01]  /*7e10*/  FFMA.FTZ R99, R114, R98, R99 ;  /* 0x0000006272637223 */ /* 0x000fe20000010063 */
[----:B------:R-:W-:Y:S02]  /*7e20*/  IMAD.U32 R80, RZ, RZ, UR31 ;  /* 0x0000001fff507e24 */ /* 0x000fe4000f8e00ff */
[----:B------:R-:W-:Y:S01]  /*7e30*/  UIADD3 UR30, UPT, UPT, UR30, -0x800, URZ ;  /* 0xfffff8001e1e7890 */ /* 0x000fe2000fffe0ff */
[----:B------:R-:W-:Y:S01]  /*7e40*/  FFMA.FTZ R100, R115, R99, R100 ;  /* 0x0000006373647223 */ /* 0x000fe20000010064 */
[----:B------:R-:W-:-:S03]  /*7e50*/  LOP3.LUT R82, R64, UR17, RZ, 0xfc, !PT ;  /* 0x0000001140527c12 */ /* 0x000fc6000f8efcff */
[----:B------:R-:W-:Y:S01]  /*7e60*/  FFMA.FTZ R101, R116, R100, R101 ;  /* 0x0000006474657223 */ /* 0x000fe20000010065 */
[----:B------:R-:W-:Y:S01]  /*7e70*/  IADD3 R82, PT, PT, -R82, 0x800, R80 ;  /* 0x0000080052527810 */ /* 0x000fe20007ffe150 */
[----:B------:R-:W-:Y:S01]  /*7e80*/  VOTEU.ALL UP0, P0 ;  /* 0x0000000000ff7886 */ /* 0x000fe20000000000 */
[----:B------:R-:W-:Y:S01]  /*7e90*/  LOP3.LUT R80, R64, UR30, RZ, 0xfc, !PT ;  /* 0x0000001e40507c12 */ /* 0x000fe2000f8efcff */
[----:B------:R-:W-:-:S03]  /*7ea0*/  FFMA.FTZ R102, R117, R101, R102 ;  /* 0x0000006575667223 */ /* 0x000fc60000010066 */
[----:B------:R-:W-:Y:S01]  /*7eb0*/  IADD3 R80, PT, PT, -R80, UR31, RZ ;  /* 0x0000001f50507c10 */ /* 0x000fe2000fffe1ff */
[----:B------:R-:W-:Y:S01]  /*7ec0*/  FFMA.FTZ R103, R118, R102, R103 ;  /* 0x0000006676677223 */ /* 0x000fe20000010067 */
[----:B------:R-:W-:Y:S02]  /*7ed0*/  @!UP0 ULEA UR14, UR8, UR16, 0x3 ;  /* 0x00000010080e8291 */ /* 0x000fe4000f8e18ff */
[----:B------:R-:W-:Y:S01]  /*7ee0*/  ISETP.GE.AND P2, PT, R80, 0x1, PT ;  /* 0x000000015000780c */ /* 0x000fe20003f46270 */
[----:B------:R-:W-:Y:S01]  /*7ef0*/  FMUL.FTZ R80, R17, R103 ;  /* 0x0000006711507220 */ /* 0x000fe20000410000 */
[----:B------:R-:W-:-:S05]  /*7f00*/  FFMA.FTZ R133, R42, -R133, R149 ;  /* 0x800000852a857223 */ /* 0x000fca0000010095 */
[----:B0-----:R0:W-:Y:S01]  /*7f10*/  @!P0 STS.64 [UR14+0x45e0], R78 ;  /* 0x0045e04eff008988 */ /* 0x0011e20008000a0e */
[----:B------:R-:W-:Y:S01]  /*7f20*/  FFMA.FTZ R119, R75, -R119, R137 ;  /* 0x800000774b777223 */ /* 0x000fe20000010089 */
[----:B0-----:R-:W-:Y:S01]  /*7f30*/  FMUL.FTZ R78, R16, R102 ;  /* 0x00000066104e7220 */ /* 0x001fe20000410000 */
[----:B------:R-:W-:Y:S01]  /*7f40*/  FFMA.FTZ R122, R74, -R122, R138 ;  /* 0x8000007a4a7a7223 */ /* 0x000fe2000001008a */
[----:B------:R-:W-:Y:S01]  /*7f50*/  FFMA.FTZ R123, R73, -R123, R139 ;  /* 0x8000007b497b7223 */ /* 0x000fe2000001008b */
[----:B------:R-:W-:Y:S01]  /*7f60*/  FMUL.FTZ R79, R13, R99 ;  /* 0x000000630d4f7220 */ /* 0x000fe20000410000 */
[----:B------:R-:W-:Y:S01]  /*7f70*/  FFMA.FTZ R124, R72, -R124, R140 ;  /* 0x8000007c487c7223 */ /* 0x000fe2000001008c */
[----:B------:R-:W0:Y:S01]  /*7f80*/  S2UR UR29, SR_CTAID.X ;  /* 0x00000000001d79c3 */ /* 0x000e220000002500 */
[----:B------:R-:W-:Y:S01]  /*7f90*/  FFMA.FTZ R125, R71, -R125, R141 ;  /* 0x8000007d477d7223 */ /* 0x000fe2000001008d */
[----:B------:R-:W-:Y:S01]  /*7fa0*/  FFMA.FTZ R126, R70, -R126, R142 ;  /* 0x8000007e467e7223 */ /* 0x000fe2000001008e */
[----:B------:R-:W-:Y:S01]  /*7fb0*/  FFMA.FTZ R127, R69, -R127, R143 ;  /* 0x8000007f457f7223 */ /* 0x000fe2000001008f */
[----:B------:R-:W-:Y:S01]  /*7fc0*/  FMUL.FTZ R105, R8, R94 ;  /* 0x0000005e08697220 */ /* 0x000fe20000410000 */
[----:B------:R-:W-:Y:S01]  /*7fd0*/  FFMA.FTZ R128, R68, -R128, R144 ;  /* 0x8000008044807223 */ /* 0x000fe20000010090 */
[----:B------:R-:W-:Y:S01]  /*7fe0*/  FMUL.FTZ R106, R7, R93 ;  /* 0x0000005d076a7220 */ /* 0x000fe20000410000 */
[----:B------:R-:W-:Y:S01]  /*7ff0*/  FFMA.FTZ R129, R67, -R129, R145 ;  /* 0x8000008143817223 */ /* 0x000fe20000010091 */
[----:B------:R-:W-:-:S02]  /*8000*/  FFMA.FTZ R130, R66, -R130, R146 ;  /* 0x8000008242827223 */ /* 0x000fc40000010092 */
[----:B------:R-:W-:Y:S01]  /*8010*/  FMUL.FTZ R88, R23, R106 ;  /* 0x0000006a17587220 */ /* 0x000fe20000410000 */
[----:B------:R-:W-:Y:S01]  /*8020*/  USHF.R.S32.HI UR14, URZ, 0x1f, UR11 ;  /* 0x0000001fff0e7899 */ /* 0x000fe2000801140b */
[----:B------:R-:W-:-:S03]  /*8030*/  FFMA.FTZ R131, R65, -R131, R147 ;  /* 0x8000008341837223 */ /* 0x000fc60000010093 */
[----:B------:R-:W-:Y:S01]  /*8040*/  UIMAD UR14, UR14, UR44, URZ ;  /* 0x0000002c0e0e72a4 */ /* 0x000fe2000f8e02ff */
[----:B------:R-:W-:-:S03]  /*8050*/  FFMA.FTZ R132, R43, -R132, R148 ;  /* 0x800000842b847223 */ /* 0x000fc60000010094 */
[----:B------:R-:W-:Y:S01]  /*8060*/  UIMAD UR14, UR11, UR45, UR14 ;  /* 0x0000002d0b0e72a4 */ /* 0x000fe2000f8e020e */
[----:B------:R-:W-:Y:S01]  /*8070*/  FFMA.FTZ R134, R41, -R134, R152 ;  /* 0x8000008629867223 */ /* 0x000fe20000010098 */
[----:B------:R-:W-:Y:S01]  /*8080*/  FMUL.FTZ R42, R42, R89 ;  /* 0x000000592a2a7220 */ /* 0x000fe20000410000 */
[----:B------:R-:W-:Y:S01]  /*8090*/  BSSY.RECONVERGENT B0, `(.L_x_872) ;  /* 0x0000077000007945 */ /* 0x000fe20003800200 */
[----:B------:R-:W-:Y:S02]  /*80a0*/  VIADD R112, R64, 0x100 ;  /* 0x0000010040707836 */ /* 0x000fe40000000000 */
[----:B------:R-:W-:Y:S01]  /*80b0*/  FMUL.FTZ R108, R98, UR52 ;  /* 0x00000034626c7c20 */ /* 0x000fe20008410000 */
[----:B------:R-:W-:Y:S01]  /*80c0*/  FMUL.FTZ R109, R99, UR52 ;  /* 0x00000034636d7c20 */ /* 0x000fe20008410000 */
[----:B------:R-:W-:Y:S01]  /*80d0*/  FMUL.FTZ R110, R100, UR52 ;  /* 0x00000034646e7c20 */ /* 0x000fe20008410000 */
[----:B--2---:R-:W-:-:S04]  /*80e0*/  FFMA.FTZ R151, R87, R144, R151 ;  /* 0x0000009057977223 */ /* 0x004fc80000010097 */
[----:B---3--:R-:W-:-:S04]  /*80f0*/  FFMA.FTZ R151, R86, R145, R151 ;  /* 0x0000009156977223 */ /* 0x008fc80000010097 */
[----:B----4-:R-:W-:-:S04]  /*8100*/  FFMA.FTZ R151, R85, R146, R151 ;  /* 0x0000009255977223 */ /* 0x010fc80000010097 */
[----:B-----5:R-:W-:Y:S01]  /*8110*/  FFMA.FTZ R151, R83, R147, R151 ;  /* 0x0000009353977223 */ /* 0x020fe20000010097 */
[----:B------:R-:W-:-:S03]  /*8120*/  SHF.L.U32 R83, R64, 0x4, RZ ;  /* 0x0000000440537819 */ /* 0x000fc600000006ff */
[----:B------:R-:W-:Y:S01]  /*8130*/  FFMA.FTZ R151, R84, R148, R151 ;  /* 0x0000009454977223 */ /* 0x000fe20000010097 */
[----:B------:R-:W-:-:S03]  /*8140*/  LEA.HI R84, R64, R83, RZ, 0x1f ;  /* 0x0000005340547211 */ /* 0x000fc600078ff8ff */
[----:B------:R-:W-:Y:S01]  /*8150*/  FFMA.FTZ R149, R81, R149, R151 ;  /* 0x0000009551957223 */ /* 0x000fe20000010097 */
[----:B------:R-:W-:Y:S01]  /*8160*/  LEA R84, R84, UR16, 0x2 ;  /* 0x0000001054547c11 */ /* 0x000fe2000f8e10ff */
[-C--:B------:R-:W-:Y:S01]  /*8170*/  FMUL.FTZ R81, R33, R80.reuse ;  /* 0x0000005021517220 */ /* 0x080fe20000410000 */
[----:B------:R-:W-:Y:S01]  /*8180*/  FFMA.FTZ R80, R121, R80, RZ ;  /* 0x0000005079507223 */ /* 0x000fe200000100ff */
[----:B------:R-:W-:Y:S01]  /*8190*/  FMUL.FTZ R85, R15, R101 ;  /* 0x000000650f557220 */ /* 0x000fe20000410000 */
[----:B------:R-:W-:Y:S02]  /*81a0*/  LEA.HI R86, R83, R83, RZ, 0x1b ;  /* 0x0000005353567211 */ /* 0x000fe400078fd8ff */
[----:B------:R1:W-:Y:S02]  /*81b0*/  STS [R84+0x1090], R81 ;  /* 0x0010905154007388 */ /* 0x0003e40000000800 */
[----:B------:R-:W-:Y:S01]  /*81c0*/  LEA R86, R86, UR16, 0x2 ;  /* 0x0000001056567c11 */ /* 0x000fe2000f8e10ff */
[----:B-1----:R-:W-:Y:S01]  /*81d0*/  FFMA.FTZ R84, R120, R78, R80 ;  /* 0x0000004e78547223 */ /* 0x002fe20000010050 */
[----:B------:R-:W-:-:S03]  /*81e0*/  FMUL.FTZ R81, R14, R100 ;  /* 0x000000640e517220 */ /* 0x000fc60000410000 */
[-C--:B------:R-:W-:Y:S01]  /*81f0*/  FFMA.FTZ R84, R119, R85.reuse, R84 ;  /* 0x0000005577547223 */ /* 0x080fe20000010054 */
[----:B------:R-:W-:Y:S01]  /*8200*/  FMUL.FTZ R85, R31, R85 ;  /* 0x000000551f557220 */ /* 0x000fe20000410000 */
[----:B------:R-:W-:Y:S01]  /*8210*/  FMUL.FTZ R78, R32, R78 ;  /* 0x0000004e204e7220 */ /* 0x000fe20000410000 */
[----:B------:R-:W-:-:S03]  /*8220*/  FMUL.FTZ R87, R30, R81 ;  /* 0x000000511e577220 */ /* 0x000fc60000410000 */
[----:B------:R1:W-:Y:S04]  /*8230*/  STS [R86+0x1098], R85 ;  /* 0x0010985556007388 */ /* 0x0003e80000000800 */
[----:B------:R2:W-:Y:S01]  /*8240*/  STS [R86+0x1094], R78 ;  /* 0x0010944e56007388 */ /* 0x0005e20000000800 */
[----:B-1----:R-:W-:Y:S01]  /*8250*/  FFMA.FTZ R85, R122, R81, R84 ;  /* 0x000000517a557223 */ /* 0x002fe20000010054 */
[-C--:B------:R-:W-:Y:S01]  /*8260*/  FMUL.FTZ R80, R29, R79.reuse ;  /* 0x0000004f1d507220 */ /* 0x080fe20000410000 */
[----:B--2---:R-:W-:Y:S02]  /*8270*/  FMUL.FTZ R78, R12, R98 ;  /* 0x000000620c4e7220 */ /* 0x004fe40000410000 */
[----:B------:R-:W-:Y:S01]  /*8280*/  FFMA.FTZ R85, R123, R79, R85 ;  /* 0x0000004f7b557223 */ /* 0x000fe20000010055 */
[----:B------:R1:W-:Y:S01]  /*8290*/  STS [R86+0x109c], R87 ;  /* 0x00109c5756007388 */ /* 0x0003e20000000800 */
[----:B------:R-:W-:-:S02]  /*82a0*/  FMUL.FTZ R81, R28, R78 ;  /* 0x0000004e1c517220 */ /* 0x000fc40000410000 */
[----:B------:R-:W-:Y:S02]  /*82b0*/  FFMA.FTZ R85, R124, R78, R85 ;  /* 0x0000004e7c557223 */ /* 0x000fe40000010055 */
[----:B------:R-:W0:Y:S01]  /*82c0*/  LDC.64 R78, c[0x0][0x4b8] ;  /* 0x00012e00ff4e7b82 */ /* 0x000e220000000a00 */
[----:B------:R2:W-:Y:S01]  /*82d0*/  STS [R86+0x10a0], R80 ;  /* 0x0010a05056007388 */ /* 0x0005e20000000800 */
[----:B-1----:R-:W-:Y:S01]  /*82e0*/  FMUL.FTZ R87, R11, R97 ;  /* 0x000000610b577220 */ /* 0x002fe20000410000 */
[----:B------:R-:W-:Y:S02]  /*82f0*/  FMUL.FTZ R84, R10, R96 ;  /* 0x000000600a547220 */ /* 0x000fe40000410000 */
[----:B------:R1:W-:Y:S01]  /*8300*/  STS [R86+0x10a4], R81 ;  /* 0x0010a45156007388 */ /* 0x0003e20000000800 */
[-C--:B--2---:R-:W-:Y:S01]  /*8310*/  FMUL.FTZ R80, R27, R87.reuse ;  /* 0x000000571b507220 */ /* 0x084fe20000410000 */
[----:B------:R-:W-:-:S04]  /*8320*/  FFMA.FTZ R87, R125, R87, R85 ;  /* 0x000000577d577223 */ /* 0x000fc80000010055 */
[----:B------:R2:W-:Y:S01]  /*8330*/  STS [R86+0x10a8], R80 ;  /* 0x0010a85056007388 */ /* 0x0005e20000000800 */
[-C--:B-1----:R-:W-:Y:S01]  /*8340*/  FMUL.FTZ R81, R26, R84.reuse ;  /* 0x000000541a517220 */ /* 0x082fe20000410000 */
[----:B------:R-:W-:Y:S01]  /*8350*/  FFMA.FTZ R84, R126, R84, R87 ;  /* 0x000000547e547223 */ /* 0x000fe20000010057 */
[----:B------:R-:W-:-:S03]  /*8360*/  FMUL.FTZ R87, R24, R105 ;  /* 0x0000006918577220 */ /* 0x000fc60000410000 */
[----:B------:R1:W-:Y:S01]  /*8370*/  STS [R86+0x10ac], R81 ;  /* 0x0010ac5156007388 */ /* 0x0003e20000000800 */
[----:B--2---:R-:W-:-:S04]  /*8380*/  FMUL.FTZ R80, R9, R95 ;  /* 0x0000005f09507220 */ /* 0x004fc80000410000 */
[-C--:B------:R-:W-:Y:S01]  /*8390*/  FFMA.FTZ R84, R127, R80.reuse, R84 ;  /* 0x000000507f547223 */ /* 0x080fe20000010054 */
[----:B-1----:R-:W-:-:S03]  /*83a0*/  FMUL.FTZ R81, R25, R80 ;  /* 0x0000005019517220 */ /* 0x002fc60000410000 */
[----:B------:R-:W-:Y:S01]  /*83b0*/  FFMA.FTZ R105, R128, R105, R84 ;  /* 0x0000006980697223 */ /* 0x000fe20000010054 */
[----:B------:R-:W-:Y:S01]  /*83c0*/  MOV R80, R64 ;  /* 0x0000004000507202 */ /* 0x000fe20000000f00 */
[----:B------:R-:W-:Y:S01]  /*83d0*/  FMUL.FTZ R85, R6, R92 ;  /* 0x0000005c06557220 */ /* 0x000fe20000410000 */
[----:B------:R1:W-:Y:S01]  /*83e0*/  STS [R86+0x10b0], R81 ;  /* 0x0010b05156007388 */ /* 0x0003e20000000800 */
[----:B------:R-:W-:Y:S01]  /*83f0*/  FFMA.FTZ R105, R129, R106, R105 ;  /* 0x0000006a81697223 */ /* 0x000fe20000010069 */
[----:B0-----:R-:W-:Y:S02]  /*8400*/  IMAD R79, R79, UR29, RZ ;  /* 0x0000001d4f4f7c24 */ /* 0x001fe4000f8e02ff */
[-C--:B------:R-:W-:Y:S01]  /*8410*/  FMUL.FTZ R104, R22, R85.reuse ;  /* 0x0000005516687220 */ /* 0x080fe20000410000 */
[----:B------:R0:W-:Y:S01]  /*8420*/  STS [R86+0x10b4], R87 ;  /* 0x0010b45756007388 */ /* 0x0001e20000000800 */
[----:B------:R-:W-:Y:S01]  /*8430*/  FFMA.FTZ R105, R130, R85, R105 ;  /* 0x0000005582697223 */ /* 0x000fe20000010069 */
[----:B-1----:R-:W-:-:S02]  /*8440*/  IMAD.MOV.U32 R81, RZ, RZ, RZ ;  /* 0x000000ffff517224 */ /* 0x002fc400078e00ff */
[----:B------:R1:W-:Y:S01]  /*8450*/  STS [R86+0x10b8], R88 ;  /* 0x0010b85856007388 */ /* 0x0003e20000000800 */
[----:B------:R-:W-:Y:S01]  /*8460*/  FMUL.FTZ R84, R3, R89 ;  /* 0x0000005903547220 */ /* 0x000fe20000410000 */
[----:B------:R-:W-:-:S04]  /*8470*/  IMAD.WIDE.U32 R80, R78, UR29, R80 ;  /* 0x0000001d4e507c25 */ /* 0x000fc8000f8e0050 */
[----:B0-----:R-:W-:Y:S01]  /*8480*/  FMUL.FTZ R87, R4, R90 ;  /* 0x0000005a04577220 */ /* 0x001fe20000410000 */
[----:B------:R-:W-:Y:S01]  /*8490*/  FMUL.FTZ R85, R2, R40 ;  /* 0x0000002802557220 */ /* 0x000fe20000410000 */
[----:B------:R0:W-:Y:S01]  /*84a0*/  STS [R86+0x10bc], R104 ;  /* 0x0010bc6856007388 */ /* 0x0001e20000000800 */
[----:B-1----:R-:W-:Y:S01]  /*84b0*/  FMUL.FTZ R88, R5, R91 ;  /* 0x0000005b05587220 */ /* 0x002fe20000410000 */
[----:B------:R-:W-:Y:S01]  /*84c0*/  IADD3 R81, PT, PT, R81, R79, RZ ;  /* 0x0000004f51517210 */ /* 0x000fe20007ffe0ff */
[----:B------:R-:W-:Y:S01]  /*84d0*/  FMUL.FTZ R107, R20, R87 ;  /* 0x00000057146b7220 */ /* 0x000fe20000410000 */
[----:B------:R-:W-:Y:S01]  /*84e0*/  FMUL.FTZ R78, R19, R84 ;  /* 0x00000054134e7220 */ /* 0x000fe20000410000 */
[----:B------:R-:W-:Y:S01]  /*84f0*/  FMUL.FTZ R79, R18, R85 ;  /* 0x00000055124f7220 */ /* 0x000fe20000410000 */
[----:B0-----:R-:W-:Y:S02]  /*8500*/  FMUL.FTZ R104, R21, R88 ;  /* 0x0000005815687220 */ /* 0x001fe40000410000 */
[----:B------:R-:W-:Y:S04]  /*8510*/  STS [R86+0x10c4], R107 ;  /* 0x0010c46b56007388 */ /* 0x000fe80000000800 */
[----:B------:R0:W-:Y:S04]  /*8520*/  STS [R86+0x10c0], R104 ;  /* 0x0010c06856007388 */ /* 0x0001e80000000800 */
[----:B------:R1:W-:Y:S04]  /*8530*/  STS [R86+0x10c8], R78 ;  /* 0x0010c84e56007388 */ /* 0x0003e80000000800 */
[----:B------:R2:W-:Y:S01]  /*8540*/  STS [R86+0x10cc], R79 ;  /* 0x0010cc4f56007388 */ /* 0x0005e20000000800 */
[----:B0-----:R-:W-:Y:S01]  /*8550*/  VIADD R104, R64, 0x80 ;  /* 0x0000008040687836 */ /* 0x001fe20000000000 */
[----:B-1----:R-:W-:-:S04]  /*8560*/  MOV R78, UR44 ;  /* 0x0000002c004e7c02 */ /* 0x002fc80008000f00 */
[----:B------:R-:W-:Y:S01]  /*8570*/  LEA.HI R104, R104, R64, RZ, 0x1b ;  /* 0x0000004068687211 */ /* 0x000fe200078fd8ff */
[----:B------:R-:W-:Y:S01]  /*8580*/  IMAD.WIDE.U32 R80, R78, UR11, R80 ;  /* 0x0000000b4e507c25 */ /* 0x000fe2000f8e0050 */
[----:B------:R-:W-:Y:S02]  /*8590*/  BAR.SYNC.DEFER_BLOCKING 0x0 ;  /* 0x0000000000007b1d */ /* 0x000fe40000010000 */
[----:B------:R-:W-:Y:S02]  /*85a0*/  IADD3 R78, P3, PT, R80, UR30, RZ ;  /* 0x0000001e504e7c10 */ /* 0x000fe4000ff7e0ff */
[----:B------:R-:W-:Y:S01]  /*85b0*/  LEA R80, R104, UR16, 0x2 ;  /* 0x0000001068507c11 */ /* 0x000fe2000f8e10ff */
[----:B------:R-:W-:-:S05]  /*85c0*/  FFMA.FTZ R105, R131, R88, R105 ;  /* 0x0000005883697223 */ /* 0x000fca0000010069 */
[----:B------:R-:W0:Y:S01]  /*85d0*/  LDS R80, [R80+0x1290] ;  /* 0x0012900050507984 */ /* 0x000e220000000800 */
[----:B--2---:R-:W-:Y:S01]  /*85e0*/  FFMA.FTZ R86, R132, R87, R105 ;  /* 0x0000005784567223 */ /* 0x004fe20000010069 */
[----:B------:R-:W-:Y:S02]  /*85f0*/  IADD3.X R79, PT, PT, R81, UR14, RZ, P3, !PT ;  /* 0x0000000e514f7c10 */ /* 0x000fe40009ffe4ff */
[----:B------:R-:W-:Y:S01]  /*8600*/  MOV R81, UR46 ;  /* 0x0000002e00517c02 */ /* 0x000fe20008000f00 */
[----:B------:R-:W-:Y:S01]  /*8610*/  FFMA.FTZ R86, R133, R84, R86 ;  /* 0x0000005485567223 */ /* 0x000fe20000010056 */
[----:B------:R-:W-:-:S03]  /*8620*/  MOV R84, UR47 ;  /* 0x0000002f00547c02 */ /* 0x000fc60008000f00 */
[----:B------:R-:W-:-:S04]  /*8630*/  IMAD.WIDE.U32 R78, R81, UR8, R78 ;  /* 0x00000008514e7c25 */ /* 0x000fc8000f8e004e */
[----:B------:R-:W-:Y:S01]  /*8640*/  FMUL.FTZ R81, R41, R40 ;  /* 0x0000002829517220 */ /* 0x000fe20000410000 */
[----:B------:R-:W-:Y:S01]  /*8650*/  FMUL.FTZ R87, R40, UR52 ;  /* 0x0000003428577c20 */ /* 0x000fe20008410000 */
[----:B------:R-:W-:Y:S01]  /*8660*/  FMUL.FTZ R89, R89, UR52 ;  /* 0x0000003459597c20 */ /* 0x000fe20008410000 */
[----:B------:R-:W-:Y:S01]  /*8670*/  IMAD R41, R84, UR8, R79 ;  /* 0x0000000854297c24 */ /* 0x000fe2000f8e024f */
[----:B------:R-:W-:Y:S01]  /*8680*/  LEA R40, P3, R78, UR48, 0x2 ;  /* 0x000000304e287c11 */ /* 0x000fe2000f8610ff */
[C---:B------:R-:W-:Y:S01]  /*8690*/  FFMA.FTZ R79, R134.reuse, R85, R86 ;  /* 0x00000055864f7223 */ /* 0x040fe20000010056 */
[----:B------:R-:W-:Y:S01]  /*86a0*/  FMUL.FTZ R133, R133, R89 ;  /* 0x0000005985857220 */ /* 0x000fe20000410000 */
[----:B------:R-:W-:Y:S01]  /*86b0*/  FMUL.FTZ R84, R134, R87 ;  /* 0x0000005786547220 */ /* 0x000fe20000410000 */
[----:B------:R-:W-:Y:S01]  /*86c0*/  LEA.HI.X R41, R78, UR49, R41, 0x2, P3 ;  /* 0x000000314e297c11 */ /* 0x000fe200098f1429 */
[----:B------:R-:W-:Y:S01]  /*86d0*/  FMUL.FTZ R86, R43, R90 ;  /* 0x0000005a2b567220 */ /* 0x000fe20000410000 */
[----:B------:R-:W-:Y:S01]  /*86e0*/  FFMA.FTZ R152, R150, R152, R149 ;  /* 0x0000009896987223 */ /* 0x000fe20000010095 */
        /* <DEDUP_REMOVED lines=12> */
[----:B------:R-:W-:Y:S06]  /*87b0*/  @!P2 BRA `(.L_x_873) ;  /* 0x000000000010a947 */ /* 0x000fec0003800000 */
[----:B------:R-:W-:-:S04]  /*87c0*/  LEA.HI R111, R64, R64, RZ, 0x1b ;  /* 0x00000040406f7211 */ /* 0x000fc800078fd8ff */
[----:B------:R-:W-:-:S06]  /*87d0*/  LEA R111, R111, UR16, 0x2 ;  /* 0x000000106f6f7c11 */ /* 0x000fcc000f8e10ff */
[----:B------:R-:W1:Y:S04]  /*87e0*/  LDS R111, [R111+0x1090] ;  /* 0x001090006f6f7984 */ /* 0x000e680000000800 */
[----:B-1----:R1:W-:Y:S02]  /*87f0*/  REDG.E.ADD.F32.FTZ.RN.STRONG.GPU desc[UR32][R40.64], R111 ;  /* 0x0000006f280079a6 */ /* 0x0023e4000c12f320 */
.L_x_873:
[----:B------:R-:W-:Y:S05]  /*8800*/  BSYNC.RECONVERGENT B0 ;  /* 0x0000000000007941 */ /* 0x000fea0003800200 */
.L_x_872:
[----:B------:R-:W-:Y:S04]  /*8810*/  BSSY.RECONVERGENT B0, `(.L_x_874) ;  /* 0x0000003000007945 */ /* 0x000fe80003800200 */
[----:B------:R-:W-:Y:S05]  /*8820*/  @!P3 BRA `(.L_x_875) ;  /* 0x000000000004b947 */ /* 0x000fea0003800000 */
[----:B0-----:R2:W-:Y:S02]  /*8830*/  REDG.E.ADD.F32.FTZ.RN.STRONG.GPU desc[UR32][R40.64+0x200], R80 ;  /* 0x00020050280079a6 */ /* 0x0015e4000c12f320 */
.L_x_875:
[----:B------:R-:W-:Y:S05]  /*8840*/  BSYNC.RECONVERGENT B0 ;  /* 0x0000000000007941 */ /* 0x000fea0003800200 */
.L_x_874:
[-C--:B------:R-:W-:Y:S01]  /*8850*/  LEA.HI R112, R112, R64.reuse, RZ, 0x1b ;  /* 0x0000004070707211 */ /* 0x080fe200078fd8ff */
[----:B------:R-:W-:Y:S01]  /*8860*/  BSSY.RECONVERGENT B0, `(.L_x_876) ;  /* 0x000000d000007945 */ /* 0x000fe20003800200 */
[----:B------:R-:W-:Y:S02]  /*8870*/  ISETP.GE.AND P2, PT, R82, 0x101, PT ;  /* 0x000001015200780c */ /* 0x000fe40003f46270 */
[----:B------:R-:W-:Y:S02]  /*8880*/  LEA R112, R112, UR16, 0x2 ;  /* 0x0000001070707c11 */ /* 0x000fe4000f8e10ff */
[C---:B0-2---:R-:W-:Y:S02]  /*8890*/  IADD3 R80, PT, PT, R64.reuse, 0x180, RZ ;  /* 0x0000018040507810 */ /* 0x045fe40007ffe0ff */
[----:B-1----:R-:W-:Y:S02]  /*88a0*/  IADD3 R111, PT, PT, R64, 0x200, RZ ;  /* 0x00000200406f7810 */ /* 0x002fe40007ffe0ff */
[----:B------:R-:W0:Y:S01]  /*88b0*/  LDS R112, [R112+0x1490] ;  /* 0x0014900070707984 */ /* 0x000e220000000800 */
[----:B------:R-:W-:-:S02]  /*88c0*/  LEA.HI R80, R80, R64, RZ, 0x1b ;  /* 0x0000004050507211 */ /* 0x000fc400078fd8ff */
[C---:B------:R-:W-:Y:S02]  /*88d0*/  ISETP.GE.AND P3, PT, R82.reuse, 0x181, PT ;  /* 0x000001815200780c */ /* 0x040fe40003f66270 */
[----:B------:R-:W-:Y:S02]  /*88e0*/  ISETP.GE.AND P4, PT, R82, 0x201, PT ;  /* 0x000002015200780c */ /* 0x000fe40003f86270 */
[----:B------:R-:W-:Y:S02]  /*88f0*/  LEA.HI R111, R111, R64, RZ, 0x1b ;  /* 0x000000406f6f7211 */ /* 0x000fe400078fd8ff */
[----:B------:R-:W-:Y:S01]  /*8900*/  LEA R80, R80, UR16, 0x2 ;  /* 0x0000001050507c11 */ /* 0x000fe2000f8e10ff */
[----:B------:R-:W-:Y:S08]  /*8910*/  @!P2 BRA `(.L_x_877) ;  /* 0x000000000004a947 */ /* 0x000ff00003800000 */
[----:B0-----:R1:W-:Y:S02]  /*8920*/  REDG.E.ADD.F32.FTZ.RN.STRONG.GPU desc[UR32][R40.64+0x400], R112 ;  /* 0x00040070280079a6 */ /* 0x0013e4000c12f320 */
.L_x_877:
[----:B------:R-:W-:Y:S05]  /*8930*/  BSYNC.RECONVERGENT B0 ;  /* 0x0000000000007941 */ /* 0x000fea0003800200 */
.L_x_876:
[----:B------:R-:W2:Y:S01]  /*8940*/  LDS R80, [R80+0x1690] ;  /* 0x0016900050507984 */ /* 0x000ea20000000800 */
[----:B------:R-:W-:Y:S01]  /*8950*/  BSSY.RECONVERGENT B0, `(.L_x_878) ;  /* 0x0000004000007945 */ /* 0x000fe20003800200 */
[----:B------:R-:W-:-:S03]  /*8960*/  LEA R111, R111, UR16, 0x2 ;  /* 0x000000106f6f7c11 */ /* 0x000fc6000f8e10ff */
[----:B------:R-:W-:Y:S05]  /*8970*/  @!P3 BRA `(.L_x_879) ;  /* 0x000000000004b947 */ /* 0x000fea0003800000 */
[----:B--2---:R3:W-:Y:S02]  /*8980*/  REDG.E.ADD.F32.FTZ.RN.STRONG.GPU desc[UR32][R40.64+0x600], R80 ;  /* 0x00060050280079a6 */ /* 0x0047e4000c12f320 */
.L_x_879:
[----:B------:R-:W-:Y:S05]  /*8990*/  BSYNC.RECONVERGENT B0 ;  /* 0x0000000000007941 */ /* 0x000fea0003800200 */
.L_x_878:
[----:B------:R-:W4:Y:S01]  /*89a0*/  LDS R111, [R111+0x1890] ;  /* 0x001890006f6f7984 */ /* 0x000f220000000800 */
[----:B------:R-:W-:Y:S01]  /*89b0*/  BSSY.RECONVERGENT B0, `(.L_x_880) ;  /* 0x0000005000007945 */ /* 0x000fe20003800200 */
[C---:B01----:R-:W-:Y:S01]  /*89c0*/  VIADD R112, R64.reuse, 0x280 ;  /* 0x0000028040707836 */ /* 0x043fe20000000000 */
[----:B--23--:R-:W-:Y:S02]  /*89d0*/  IADD3 R80, PT, PT, R64, 0x300, RZ ;  /* 0x0000030040507810 */ /* 0x00cfe40007ffe0ff */
[----:B------:R-:W-:Y:S05]  /*89e0*/  @!P4 BRA `(.L_x_881) ;  /* 0x000000000004c947 */ /* 0x000fea0003800000 */
[----:B----4-:R0:W-:Y:S02]  /*89f0*/  REDG.E.ADD.F32.FTZ.RN.STRONG.GPU desc[UR32][R40.64+0x800], R111 ;  /* 0x0008006f280079a6 */ /* 0x0101e4000c12f320 */
.L_x_881:
[----:B------:R-:W-:Y:S05]  /*8a00*/  BSYNC.RECONVERGENT B0 ;  /* 0x0000000000007941 */ /* 0x000fea0003800200 */
.L_x_880:
        /* <DEDUP_REMOVED lines=13> */
.L_x_883:
[----:B------:R-:W-:Y:S05]  /*8ae0*/  BSYNC.RECONVERGENT B0 ;  /* 0x0000000000007941 */ /* 0x000fea0003800200 */
.L_x_882:
[----:B------:R-:W2:Y:S01]  /*8af0*/  LDS R80, [R80+0x1c90] ;  /* 0x001c900050507984 */ /* 0x000ea20000000800 */
[----:B------:R-:W-:Y:S01]  /*8b00*/  BSSY.RECONVERGENT B0, `(.L_x_884) ;  /* 0x0000004000007945 */ /* 0x000fe20003800200 */
[----:B------:R-:W-:-:S03]  /*8b10*/  LEA R111, R111, UR16, 0x2 ;  /* 0x000000106f6f7c11 */ /* 0x000fc6000f8e10ff */
[----:B------:R-:W-:Y:S05]  /*8b20*/  @!P3 BRA `(.L_x_885) ;  /* 0x000000000004b947 */ /* 0x000fea0003800000 */
[----:B--2---:R3:W-:Y:S02]  /*8b30*/  REDG.E.ADD.F32.FTZ.RN.STRONG.GPU desc[UR32][R40.64+0xc00], R80 ;  /* 0x000c0050280079a6 */ /* 0x0047e4000c12f320 */
.L_x_885:
[----:B------:R-:W-:Y:S05]  /*8b40*/  BSYNC.RECONVERGENT B0 ;  /* 0x0000000000007941 */ /* 0x000fea0003800200 */
.L_x_884:
[----:B------:R-:W4:Y:S01]  /*8b50*/  LDS R111, [R111+0x1e90] ;  /* 0x001e90006f6f7984 */ /* 0x000f220000000800 */
[----:B------:R-:W-:Y:S01]  /*8b60*/  BSSY.RECONVERGENT B0, `(.L_x_886) ;  /* 0x0000005000007945 */ /* 0x000fe20003800200 */
[C---:B01----:R-:W-:Y:S01]  /*8b70*/  LOP3.LUT R112, R64.reuse, 0x400, RZ, 0xfc, !PT ;  /* 0x0000040040707812 */ /* 0x043fe200078efcff */
[----:B--23--:R-:W-:Y:S02]  /*8b80*/  VIADD R80, R64, 0x480 ;  /* 0x0000048040507836 */ /* 0x00cfe40000000000 */
[----:B------:R-:W-:Y:S05]  /*8b90*/  @!P4 BRA `(.L_x_887) ;  /* 0x000000000004c947 */ /* 0x000fea0003800000 */
[----:B----4-:R0:W-:Y:S02]  /*8ba0*/  REDG.E.ADD.F32.FTZ.RN.STRONG.GPU desc[UR32][R40.64+0xe00], R111 ;  /* 0x000e006f280079a6 */ /* 0x0101e4000c12f320 */
.L_x_887:
[----:B------:R-:W-:Y:S05]  /*8bb0*/  BSYNC.RECONVERGENT B0 ;  /* 0x0000000000007941 */ /* 0x000fea0003800200 */
.L_x_886:
        /* <DEDUP_REMOVED lines=13> */
.L_x_889:
[----:B------:R-:W-:Y:S05]  /*8c90*/  BSYNC.RECONVERGENT B0 ;  /* 0x0000000000007941 */ /* 0x000fea0003800200 */
.L_x_888:
[----:B------:R-:W2:Y:S01]  /*8ca0*/  LDS R80, [R80+0x2290] ;  /* 0x0022900050507984 */ /* 0x000ea20000000800 */
[----:B------:R-:W-:Y:S01]  /*8cb0*/  BSSY.RECONVERGENT B0, `(.L_x_890) ;  /* 0x0000005000007945 */ /* 0x000fe20003800200 */
[----:B------:R-:W-:Y:S02]  /*8cc0*/  LEA R111, R111, UR16, 0x2 ;  /* 0x000000106f6f7c11 */ /* 0x000fe4000f8e10ff */
[----:B01----:R-:W-:Y:S01]  /*8cd0*/  IADD3 R112, PT, PT, R64, 0x580, RZ ;  /* 0x0000058040707810 */ /* 0x003fe20007ffe0ff */
[----:B------:R-:W-:Y:S06]  /*8ce0*/  @!P3 BRA `(.L_x_891) ;  /* 0x000000000004b947 */ /* 0x000fec0003800000 */
[----:B--2---:R0:W-:Y:S02]  /*8cf0*/  REDG.E.ADD.F32.FTZ.RN.STRONG.GPU desc[UR32][R40.64+0x1200], R80 ;  /* 0x00120050280079a6 */ /* 0x0041e4000c12f320 */
.L_x_891:
[----:B------:R-:W-:Y:S05]  /*8d00*/  BSYNC.RECONVERGENT B0 ;  /* 0x0000000000007941 */ /* 0x000fea0003800200 */
.L_x_890:
[----:B------:R-:W1:Y:S01]  /*8d10*/  LDS R111, [R111+0x2490] ;  /* 0x002490006f6f7984 */ /* 0x000e620000000800 */
[----:B------:R-:W-:Y:S01]  /*8d20*/  BSSY.RECONVERGENT B0, `(.L_x_892) ;  /* 0x0000005000007945 */ /* 0x000fe20003800200 */
[----:B0-2---:R-:W-:Y:S01]  /*8d30*/  LEA.HI R80, R112, R64, RZ, 0x1b ;  /* 0x0000004070507211 */ /* 0x005fe200078fd8ff */
[----:B------:R-:W-:Y:S02]  /*8d40*/  VIADD R112, R64, 0x600 ;  /* 0x0000060040707836 */ /* 0x000fe40000000000 */
[----:B------:R-:W-:Y:S05]  /*8d50*/  @!P4 BRA `(.L_x_893) ;  /* 0x000000000004c947 */ /* 0x000fea0003800000 */
[----:B-1----:R0:W-:Y:S02]  /*8d60*/  REDG.E.ADD.F32.FTZ.RN.STRONG.GPU desc[UR32][R40.64+0x1400], R111 ;  /* 0x0014006f280079a6 */ /* 0x0021e4000c12f320 */
.L_x_893:
[----:B------:R-:W-:Y:S05]  /*8d70*/  BSYNC.RECONVERGENT B0 ;  /* 0x0000000000007941 */ /* 0x000fea0003800200 */
.L_x_892:
[----:B------:R-:W-:Y:S01]  /*8d80*/  LEA R80, R80, UR16, 0x2 ;  /* 0x0000001050507c11 */ /* 0x000fe2000f8e10ff */
[----:B------:R-:W-:Y:S01]  /*8d90*/  BSSY.RECONVERGENT B0, `(.L_x_894) ;  /* 0x000000b000007945 */ /* 0x000fe20003800200 */
[----:B------:R-:W-:Y:S02]  /*8da0*/  ISETP.GE.AND P6, PT, R82, 0x581, PT ;  /* 0x000005815200780c */ /* 0x000fe40003fc6270 */
[----:B01----:R-:W-:Y:S02]  /*8db0*/  LEA.HI R111, R112, R64, RZ, 0x1b ;  /* 0x00000040706f7211 */ /* 0x003fe400078fd8ff */
[----:B------:R-:W0:Y:S01]  /*8dc0*/  LDS R80, [R80+0x2690] ;  /* 0x0026900050507984 */ /* 0x000e220000000800 */
[C---:B------:R-:W-:Y:S02]  /*8dd0*/  ISETP.GE.AND P2, PT, R82.reuse, 0x601, PT ;  /* 0x000006015200780c */ /* 0x040fe40003f46270 */
[C---:B------:R-:W-:Y:S02]  /*8de0*/  ISETP.GE.AND P3, PT, R82.reuse, 0x681, PT ;  /* 0x000006815200780c */ /* 0x040fe40003f66270 */
[----:B------:R-:W-:-:S02]  /*8df0*/  ISETP.GE.AND P4, PT, R82, 0x701, PT ;  /* 0x000007015200780c */ /* 0x000fc40003f86270 */
[----:B------:R-:W-:Y:S02]  /*8e00*/  IADD3 R112, PT, PT, R64, 0x680, RZ ;  /* 0x0000068040707810 */ /* 0x000fe40007ffe0ff */
[----:B------:R-:W-:Y:S01]  /*8e10*/  ISETP.GE.AND P5, PT, R82, 0x781, PT ;  /* 0x000007815200780c */ /* 0x000fe20003fa6270 */
[----:B------:R-:W-:-:S12]  /*8e20*/  @!P6 BRA `(.L_x_895) ;  /* 0x000000000004e947 */ /* 0x000fd80003800000 */
[----:B0-----:R1:W-:Y:S02]  /*8e30*/  REDG.E.ADD.F32.FTZ.RN.STRONG.GPU desc[UR32][R40.64+0x1600], R80 ;  /* 0x00160050280079a6 */ /* 0x0013e4000c12f320 */
.L_x_895:
[----:B------:R-:W-:Y:S05]  /*8e40*/  BSYNC.RECONVERGENT B0 ;  /* 0x0000000000007941 */ /* 0x000fea0003800200 */
.L_x_894:
[----:B------:R-:W-:Y:S01]  /*8e50*/  LEA R111, R111, UR16, 0x2 ;  /* 0x000000106f6f7c11 */ /* 0x000fe2000f8e10ff */
[----:B------:R-:W-:Y:S01]  /*8e60*/  BSSY.RECONVERGENT B0, `(.L_x_896) ;  /* 0x0000009000007945 */ /* 0x000fe20003800200 */
[----:B------:R-:W-:Y:S02]  /*8e70*/  IADD3 R82, PT, PT, R64, 0x700, RZ ;  /* 0x0000070040527810 */ /* 0x000fe40007ffe0ff */
[-C--:B01----:R-:W-:Y:S01]  /*8e80*/  LEA.HI R80, R112, R64.reuse, RZ, 0x1b ;  /* 0x0000004070507211 */ /* 0x083fe200078fd8ff */
[----:B------:R-:W-:Y:S01]  /*8e90*/  VIADD R112, R64, 0x780 ;  /* 0x0000078040707836 */ /* 0x000fe20000000000 */
[----:B------:R-:W0:Y:S01]  /*8ea0*/  LDS R111, [R111+0x2890] ;  /* 0x002890006f6f7984 */ /* 0x000e220000000800 */
[----:B------:R-:W-:Y:S02]  /*8eb0*/  LEA.HI R82, R82, R64, RZ, 0x1b ;  /* 0x0000004052527211 */ /* 0x000fe400078fd8ff */
[----:B------:R-:W-:Y:S01]  /*8ec0*/  LEA R80, R80, UR16, 0x2 ;  /* 0x0000001050507c11 */ /* 0x000fe2000f8e10ff */
[----:B------:R-:W-:Y:S06]  /*8ed0*/  @!P2 BRA `(.L_x_897) ;  /* 0x000000000004a947 */ /* 0x000fec0003800000 */
[----:B0-----:R1:W-:Y:S02]  /*8ee0*/  REDG.E.ADD.F32.FTZ.RN.STRONG.GPU desc[UR32][R40.64+0x1800], R111 ;  /* 0x0018006f280079a6 */ /* 0x0013e4000c12f320 */
.L_x_897:
[----:B------:R-:W-:Y:S05]  /*8ef0*/  BSYNC.RECONVERGENT B0 ;  /* 0x0000000000007941 */ /* 0x000fea0003800200 */
.L_x_896:
[----:B------:R-:W2:Y:S01]  /*8f00*/  LDS R80, [R80+0x2a90] ;  /* 0x002a900050507984 */ /* 0x000ea20000000800 */
[----:B------:R-:W-:Y:S01]  /*8f10*/  BSSY.RECONVERGENT B0, `(.L_x_898) ;  /* 0x0000005000007945 */ /* 0x000fe20003800200 */
[----:B01----:R-:W-:Y:S02]  /*8f20*/  LEA.HI R111, R112, R64, RZ, 0x1b ;  /* 0x00000040706f7211 */ /* 0x003fe400078fd8ff */
[----:B------:R-:W-:Y:S01]  /*8f30*/  LEA R82, R82, UR16, 0x2 ;  /* 0x0000001052527c11 */ /* 0x000fe2000f8e10ff */
[----:B------:R-:W-:Y:S06]  /*8f40*/  @!P3 BRA `(.L_x_899) ;  /* 0x000000000004b947 */ /* 0x000fec0003800000 */
[----:B--2---:R0:W-:Y:S02]  /*8f50*/  REDG.E.ADD.F32.FTZ.RN.STRONG.GPU desc[UR32][R40.64+0x1a00], R80 ;  /* 0x001a0050280079a6 */ /* 0x0041e4000c12f320 */
.L_x_899:
[----:B------:R-:W-:Y:S05]  /*8f60*/  BSYNC.RECONVERGENT B0 ;  /* 0x0000000000007941 */ /* 0x000fea0003800200 */
.L_x_898:
[----:B------:R-:W1:Y:S01]  /*8f70*/  LDS R82, [R82+0x2c90] ;  /* 0x002c900052527984 */ /* 0x000e620000000800 */
[----:B------:R-:W-:Y:S01]  /*8f80*/  BSSY.RECONVERGENT B0, `(.L_x_900) ;  /* 0x0000004000007945 */ /* 0x000fe20003800200 */
[----:B------:R-:W-:-:S03]  /*8f90*/  LEA R111, R111, UR16, 0x2 ;  /* 0x000000106f6f7c11 */ /* 0x000fc6000f8e10ff */
[----:B------:R-:W-:Y:S05]  /*8fa0*/  @!P4 BRA `(.L_x_901) ;  /* 0x000000000004c947 */ /* 0x000fea0003800000 */
[----:B-1----:R3:W-:Y:S02]  /*8fb0*/  REDG.E.ADD.F32.FTZ.RN.STRONG.GPU desc[UR32][R40.64+0x1c00], R82 ;  /* 0x001c0052280079a6 */ /* 0x0027e4000c12f320 */
.L_x_901:
[----:B------:R-:W-:Y:S05]  /*8fc0*/  BSYNC.RECONVERGENT B0 ;  /* 0x0000000000007941 */ /* 0x000fea0003800200 */
.L_x_900:
[----:B------:R-:W4:Y:S01]  /*8fd0*/  LDS R111, [R111+0x2e90] ;  /* 0x002e90006f6f7984 */ /* 0x000f220000000800 */
[----:B------:R-:W-:Y:S04]  /*8fe0*/  BSSY.RECONVERGENT B0, `(.L_x_902) ;  /* 0x0000003000007945 */ /* 0x000fe80003800200 */
[----:B------:R-:W-:Y:S05]  /*8ff0*/  @!P5 BRA `(.L_x_903) ;  /* 0x000000000004d947 */ /* 0x000fea0003800000 */
[----:B----4-:R4:W-:Y:S02]  /*9000*/  REDG.E.ADD.F32.FTZ.RN.STRONG.GPU desc[UR32][R40.64+0x1e00], R111 ;  /* 0x001e006f280079a6 */ /* 0x0109e4000c12f320 */
.L_x_903:
[----:B------:R-:W-:Y:S05]  /*9010*/  BSYNC.RECONVERGENT B0 ;  /* 0x0000000000007941 */ /* 0x000fea0003800200 */
.L_x_902:
[----:B----4-:R-:W4:Y:S04]  /*9020*/  LDL.LU R111, [R1+0x40] ;  /* 0x00004000016f7983 */ /* 0x010f280000300800 */
[----:B------:R-:W5:Y:S04]  /*9030*/  LDL.LU R114, [R1+0x44] ;  /* 0x0000440001727983 */ /* 0x000f680000300800 */
[----:B------:R-:W5:Y:S04]  /*9040*/  LDL.LU R113, [R1+0x48] ;  /* 0x0000480001717983 */ /* 0x000f680000300800 */
[----:B-1-3--:R-:W3:Y:S01]  /*9050*/  LDL.LU R82, [R1+0x4c] ;  /* 0x00004c0001527983 */ /* 0x00aee20000300800 */
[----:B------:R-:W-:Y:S01]  /*9060*/  FMUL.FTZ R65, R65, R91 ;  /* 0x0000005b41417220 */ /* 0x000fe20000410000 */
[----:B------:R-:W-:-:S02]  /*9070*/  FFMA.FTZ R84, R18, R81, R84 ;  /* 0x0000005112547223 */ /* 0x000fc40000010054 */
[----:B------:R-:W3:Y:S02]  /*9080*/  LDL.LU R112, [R1+0x50] ;  /* 0x0000500001707983 */ /* 0x000ee40000300800 */
[----:B------:R-:W-:Y:S01]  /*9090*/  FADD.FTZ R47, R84, R47 ;  /* 0x0000002f542f7221 */ /* 0x000fe20000010000 */
[----:B0-2---:R-:W0:Y:S01]  /*90a0*/  S2R R80, SR_LANEID ;  /* 0x0000000000507919 */ /* 0x005e220000000000 */
        /* <DEDUP_REMOVED lines=8> */
[-C--:B------:R-:W-:Y:S01]  /*9130*/  FFMA.FTZ R133, R19, R42.reuse, R133 ;  /* 0x0000002a13857223 */ /* 0x080fe20000010085 */
[----:B-----5:R-:W-:Y:S01]  /*9140*/  FFMA.FTZ R114, R3, R42, R114 ;  /* 0x0000002a03727223 */ /* 0x020fe20000010072 */
[----:B------:R4:W-:Y:S01]  /*9150*/  STL [R1+0x40], R111 ;  /* 0x0000406f01007387 */ /* 0x0009e20000100800 */
[----:B------:R-:W-:Y:S01]  /*9160*/  FMUL.FTZ R70, R70, R96 ;  /* 0x0000006046467220 */ /* 0x000fe20000410000 */
[----:B------:R-:W-:Y:S01]  /*9170*/  FMUL.FTZ R90, R132, R90 ;  /* 0x0000005a845a7220 */ /* 0x000fe20000410000 */
[----:B------:R-:W-:Y:S01]  /*9180*/  FFMA.FTZ R113, R4, R86, R113 ;  /* 0x0000005604717223 */ /* 0x000fe20000010071 */
[----:B------:R-:W-:Y:S01]  /*9190*/  FMUL.FTZ R71, R71, R97 ;  /* 0x0000006147477220 */ /* 0x000fe20000410000 */
[----:B0-----:R-:W-:Y:S01]  /*91a0*/  ISETP.GT.AND P2, PT, R80, 0x1e, PT ;  /* 0x0000001e5000780c */ /* 0x001fe20003f44270 */
[-C--:B---3--:R-:W-:Y:S01]  /*91b0*/  FFMA.FTZ R82, R5, R65.reuse, R82 ;  /* 0x0000004105527223 */ /* 0x088fe20000010052 */
[----:B----4-:R-:W3:Y:S04]  /*91c0*/  LDL.LU R111, [R1+0x54] ;  /* 0x00005400016f7983 */ /* 0x010ee80000300800 */
[----:B------:R-:W4:Y:S04]  /*91d0*/  LDL.LU R91, [R1+0x58] ;  /* 0x00005800015b7983 */ /* 0x000f280000300800 */
[----:B------:R-:W-:Y:S01]  /*91e0*/  STL [R1+0x44], R114 ;  /* 0x0000447201007387 */ /* 0x000fe20000100800 */
[----:B------:R-:W-:Y:S01]  /*91f0*/  FFMA.FTZ R112, R6, R66, R112 ;  /* 0x0000004206707223 */ /* 0x000fe20000010070 */
[----:B------:R-:W-:Y:S01]  /*9200*/  FFMA.FTZ R87, R21, R65, R87 ;  /* 0x0000004115577223 */ /* 0x000fe20000010057 */
[----:B------:R-:W-:Y:S01]  /*9210*/  FFMA.FTZ R90, R20, R86, R90 ;  /* 0x00000056145a7223 */ /* 0x000fe2000001005a */
[----:B------:R-:W5:Y:S01]  /*9220*/  LDL.LU R84, [R1+0x5c] ;  /* 0x00005c0001547983 */ /* 0x000f620000300800 */
[----:B-1----:R-:W-:Y:S01]  /*9230*/  @!P2 FADD.FTZ R79, R79, R40 ;  /* 0x000000284f4fa221 */ /* 0x002fe20000010000 */
[----:B--2---:R-:W-:Y:S01]  /*9240*/  @!P2 FADD.FTZ R152, R152, R41 ;  /* 0x000000299898a221 */ /* 0x004fe20000010000 */
[----:B------:R-:W-:Y:S01]  /*9250*/  FADD.FTZ R161, R87, R161 ;  /* 0x000000a157a17221 */ /* 0x000fe20000010000 */
[----:B------:R-:W-:Y:S01]  /*9260*/  STL [R1+0x48], R113 ;  /* 0x0000487101007387 */ /* 0x000fe20000100800 */
[----:B------:R-:W-:-:S03]  /*9270*/  ISETP.GT.AND P2, PT, R80, 0x1d, PT ;  /* 0x0000001d5000780c */ /* 0x000fc60003f44270 */
[----:B------:R0:W-:Y:S04]  /*9280*/  STL [R1+0x4c], R82 ;  /* 0x00004c5201007387 */ /* 0x0001e80000100800 */
[----:B------:R-:W1:Y:S04]  /*9290*/  SHFL.DOWN PT, R40, R79, 0x2, 0x1f ;  /* 0x08401f004f287f89 */ /* 0x000e6800000e0000 */
[----:B------:R-:W2:Y:S04]  /*92a0*/  SHFL.DOWN PT, R41, R152, 0x2, 0x1f ;  /* 0x08401f0098297f89 */ /* 0x000ea800000e0000 */
[----:B0-----:R-:W5:Y:S04]  /*92b0*/  LDL.LU R82, [R1+0x60] ;  /* 0x0000600001527983 */ /* 0x001f680000300800 */
[----:B------:R-:W5:Y:S04]  /*92c0*/  LDL.LU R81, [R1+0x64] ;  /* 0x0000640001517983 */ /* 0x000f680000300800 */
[----:B------:R-:W-:Y:S04]  /*92d0*/  STL [R1+0x50], R112 ;  /* 0x0000507001007387 */ /* 0x000fe80000100800 */
[----:B------:R-:W5:Y:S01]  /*92e0*/  LDL.LU R42, [R1+0x68] ;  /* 0x00006800012a7983 */ /* 0x000f620000300800 */
[----:B-1----:R-:W-:Y:S01]  /*92f0*/  @!P2 FADD.FTZ R79, R79, R40 ;  /* 0x000000284f4fa221 */ /* 0x002fe20000010000 */
[----:B--2---:R-:W-:-:S04]  /*9300*/  @!P2 FADD.FTZ R152, R152, R41 ;  /* 0x000000299898a221 */ /* 0x004fc80000010000 */
[----:B------:R-:W0:Y:S01]  /*9310*/  SHFL.DOWN PT, R40, R79, 0x4, 0x1f ;  /* 0x08801f004f287f89 */ /* 0x000e2200000e0000 */
[----:B------:R-:W-:-:S03]  /*9320*/  ISETP.GT.AND P2, PT, R80, 0x1b, PT ;  /* 0x0000001b5000780c */ /* 0x000fc60003f44270 */
[----:B------:R-:W1:Y:S01]  /*9330*/  SHFL.DOWN PT, R41, R152, 0x4, 0x1f ;  /* 0x08801f0098297f89 */ /* 0x000e6200000e0000 */
[----:B---3--:R-:W-:Y:S01]  /*9340*/  FFMA.FTZ R111, R7, R67, R111 ;  /* 0x00000043076f7223 */ /* 0x008fe2000001006f */
[----:B----4-:R-:W-:-:S04]  /*9350*/  FFMA.FTZ R91, R8, R68, R91 ;  /* 0x00000044085b7223 */ /* 0x010fc8000001005b */
[----:B------:R-:W-:Y:S04]  /*9360*/  STL [R1+0x54], R111 ;  /* 0x0000546f01007387 */ /* 0x000fe80000100800 */
[----:B------:R-:W-:Y:S01]  /*9370*/  STL [R1+0x58], R91 ;  /* 0x0000585b01007387 */ /* 0x000fe20000100800 */
[----:B-----5:R-:W-:-:S03]  /*9380*/  FFMA.FTZ R84, R9, R69, R84 ;  /* 0x0000004509547223 */ /* 0x020fc60000010054 */
[----:B------:R-:W2:Y:S04]  /*9390*/  LDL.LU R87, [R1+0x6c] ;  /* 0x00006c0001577983 */ /* 0x000ea80000300800 */
[----:B------:R-:W3:Y:S04]  /*93a0*/  LDL.LU R86, [R1+0x70] ;  /* 0x0000700001567983 */ /* 0x000ee80000300800 */
[----:B------:R4:W-:Y:S04]  /*93b0*/  STL [R1+0x5c], R84 ;  /* 0x00005c5401007387 */ /* 0x0009e80000100800 */
[----:B----4-:R-:W4:Y:S01]  /*93c0*/  LDL.LU R84, [R1+0x74] ;  /* 0x0000740001547983 */ /* 0x010f220000300800 */
[----:B------:R-:W-:Y:S01]  /*93d0*/  FFMA.FTZ R82, R10, R70, R82 ;  /* 0x000000460a527223 */ /* 0x000fe20000010052 */
[----:B------:R-:W-:-:S04]  /*93e0*/  FFMA.FTZ R81, R11, R71, R81 ;  /* 0x000000470b517223 */ /* 0x000fc80000010051 */
[----:B------:R5:W-:Y:S04]  /*93f0*/  STL [R1+0x60], R82 ;  /* 0x0000605201007387 */ /* 0x000be80000100800 */
[----:B-----5:R-:W5:Y:S04]  /*9400*/  LDL.LU R82, [R1+0x78] ;  /* 0x0000780001527983 */ /* 0x020f680000300800 */
[----:B------:R0:W-:Y:S04]  /*9410*/  STL [R1+0x64], R81 ;  /* 0x0000645101007387 */ /* 0x0001e80000100800 */
[----:B0-----:R-:W5:Y:S01]  /*9420*/  LDL.LU R81, [R1+0x7c] ;  /* 0x00007c0001517983 */ /* 0x001f620000300800 */
[----:B------:R-:W-:Y:S01]  /*9430*/  @!P2 FADD.FTZ R79, R79, R40 ;  /* 0x000000284f4fa221 */ /* 0x000fe20000010000 */
        /* <DEDUP_REMOVED lines=8> */
[----:B------:R-:W-:Y:S01]  /*94c0*/  FMUL.FTZ R89, R129, R89 ;  /* 0x0000005981597220 */ /* 0x000fe20000410000 */
[----:B------:R-:W-:-:S07]  /*94d0*/  FFMA.FTZ R42, R12, R72, R42 ;  /* 0x000000480c2a7223 */ /* 0x000fce000001002a */
[----:B0-----:R-:W-:Y:S01]  /*94e0*/  @!P2 FADD.FTZ R79, R79, R40 ;  /* 0x000000284f4fa221 */ /* 0x001fe20000010000 */
[----:B-1----:R-:W-:Y:S01]  /*94f0*/  @!P2 FADD.FTZ R152, R152, R41 ;  /* 0x000000299898a221 */ /* 0x002fe20000010000 */
[----:B------:R-:W-:Y:S01]  /*9500*/  ISETP.NE.AND P2, PT, R80, RZ, PT ;  /* 0x000000ff5000720c */ /* 0x000fe20003f45270 */
[----:B------:R-:W-:Y:S01]  /*9510*/  FFMA.FTZ R72, R28, R72, R65 ;  /* 0x000000481c487223 */ /* 0x000fe20000010041 */
[----:B------:R-:W-:Y:S01]  /*9520*/  FFMA.FTZ R104, R24, R68, R104 ;  /* 0x0000004418687223 */ /* 0x000fe20000010068 */
[----:B------:R-:W-:Y:S01]  /*9530*/  FMUL.FTZ R107, R125, R107 ;  /* 0x0000006b7d6b7220 */ /* 0x000fe20000410000 */
[----:B------:R-:W-:Y:S01]  /*9540*/  FFMA.FTZ R88, R22, R66, R88 ;  /* 0x0000004216587223 */ /* 0x000fe20000010058 */
[----:B------:R-:W-:Y:S01]  /*9550*/  FFMA.FTZ R89, R23, R67, R89 ;  /* 0x0000004317597223 */ /* 0x000fe20000010059 */
[----:B------:R-:W-:Y:S01]  /*9560*/  FMUL.FTZ R40, R73, R99 ;  /* 0x0000006349287220 */ /* 0x000fe20000410000 */
[----:B------:R-:W-:Y:S01]  /*9570*/  FMUL.FTZ R68, R123, R109 ;  /* 0x0000006d7b447220 */ /* 0x000fe20000410000 */
[----:B------:R-:W0:Y:S01]  /*9580*/  SHFL.DOWN PT, R66, R79, 0x10, 0x1f ;  /* 0x0a001f004f427f89 */ /* 0x000e2200000e0000 */
[----:B------:R-:W-:-:S04]  /*9590*/  FMUL.FTZ R41, R74, R100 ;  /* 0x000000644a297220 */ /* 0x000fc80000410000 */
[----:B------:R-:W-:Y:S01]  /*95a0*/  @!P2 SHF.R.U32.HI R65, RZ, 0x2, R64 ;  /* 0x00000002ff41a819 */ /* 0x000fe20000011640 */
[----:B------:R-:W1:Y:S01]  /*95b0*/  SHFL.DOWN PT, R67, R152, 0x10, 0x1f ;  /* 0x0a001f0098437f89 */ /* 0x000e6200000e0000 */
[----:B------:R-:W-:Y:S01]  /*95c0*/  FFMA.FTZ R107, R27, R71, R107 ;  /* 0x000000471b6b7223 */ /* 0x000fe2000001006b */
[----:B------:R-:W-:Y:S01]  /*95d0*/  FFMA.FTZ R71, R29, R40, R68 ;  /* 0x000000281d477223 */ /* 0x000fe20000010044 */
[----:B------:R-:W-:Y:S01]  /*95e0*/  @!P2 LOP3.LUT R73, R65, 0xf8, RZ, 0xc0, !PT ;  /* 0x000000f84149a812 */ /* 0x000fe200078ec0ff */
[----:B------:R0:W-:Y:S01]  /*95f0*/  STL [R1+0x68], R42 ;  /* 0x0000682a01007387 */ /* 0x0001e20000100800 */
[----:B------:R-:W-:Y:S01]  /*9600*/  FMUL.FTZ R65, R76, R102 ;  /* 0x000000664c417220 */ /* 0x000fe20000410000 */
[----:B0-----:R-:W-:Y:S01]  /*9610*/  FMUL.FTZ R42, R75, R101 ;  /* 0x000000654b2a7220 */ /* 0x001fe20000410000 */
[----:B------:R-:W-:Y:S01]  /*9620*/  FMUL.FTZ R105, R127, R105 ;  /* 0x000000697f697220 */ /* 0x000fe20000410000 */
[----:B------:R-:W-:Y:S01]  /*9630*/  FMUL.FTZ R106, R126, R106 ;  /* 0x0000006a7e6a7220 */ /* 0x000fe20000410000 */
[----:B------:R-:W-:-:S02]  /*9640*/  FMUL.FTZ R68, R119, R85 ;  /* 0x0000005577447220 */ /* 0x000fc40000410000 */
[----:B------:R-:W-:Y:S01]  /*9650*/  FFMA.FTZ R105, R25, R69, R105 ;  /* 0x0000004519697223 */ /* 0x000fe20000010069 */
[----:B------:R-:W-:Y:S01]  /*9660*/  FMUL.FTZ R69, R122, R110 ;  /* 0x0000006e7a457220 */ /* 0x000fe20000410000 */
[----:B------:R-:W-:Y:S01]  /*9670*/  FFMA.FTZ R106, R26, R70, R106 ;  /* 0x000000461a6a7223 */ /* 0x000fe2000001006a */
[----:B------:R-:W-:Y:S02]  /*9680*/  FADD.FTZ R66, R79, R66 ;  /* 0x000000424f427221 */ /* 0x000fe40000010000 */
[----:B------:R-:W-:Y:S01]  /*9690*/  FFMA.FTZ R70, R30, R41, R69 ;  /* 0x000000291e467223 */ /* 0x000fe20000010045 */
[----:B-1----:R-:W-:Y:S01]  /*96a0*/  FADD.FTZ R67, R152, R67 ;  /* 0x0000004398437221 */ /* 0x002fe20000010000 */
[----:B------:R-:W-:Y:S01]  /*96b0*/  FFMA.FTZ R69, R31, R42, R68 ;  /* 0x0000002a1f457223 */ /* 0x000fe20000010044 */
[----:B------:R-:W-:Y:S03]  /*96c0*/  BSSY.RECONVERGENT B0, `(.L_x_904) ;  /* 0x0000035000007945 */ /* 0x000fe60003800200 */
[----:B------:R0:W-:Y:S01]  /*96d0*/  @!P2 STS.64 [R73+UR16+0x3198], R66 ;  /* 0x003198424900a988 */ /* 0x0001e20008000a10 */
        /* <DEDUP_REMOVED lines=12> */
[----:B--2---:R-:W-:Y:S01]  /*97a0*/  FFMA.FTZ R87, R13, R40, R87 ;  /* 0x000000280d577223 */ /* 0x004fe20000010057 */
[----:B------:R-:W-:Y:S01]  /*97b0*/  FMUL.FTZ R40, R77, R103 ;  /* 0x000000674d287220 */ /* 0x000fe20000410000 */
[----:B---3--:R-:W-:-:S03]  /*97c0*/  FFMA.FTZ R86, R14, R41, R86 ;  /* 0x000000290e567223 */ /* 0x008fc60000010056 */
[----:B------:R0:W-:Y:S04]  /*97d0*/  STL [R1+0x6c], R87 ;  /* 0x00006c5701007387 */ /* 0x0001e80000100800 */
[----:B------:R0:W-:Y:S01]  /*97e0*/  STL [R1+0x70], R86 ;  /* 0x0000705601007387 */ /* 0x0001e20000100800 */
[----:B----4-:R-:W-:-:S05]  /*97f0*/  FFMA.FTZ R84, R15, R42, R84 ;  /* 0x0000002a0f547223 */ /* 0x010fca0000010054 */
[----:B------:R0:W-:Y:S01]  /*9800*/  STL [R1+0x74], R84 ;  /* 0x0000745401007387 */ /* 0x0001e20000100800 */
[----:B-----5:R-:W-:-:S05]  /*9810*/  FFMA.FTZ R82, R16, R65, R82 ;  /* 0x0000004110527223 */ /* 0x020fca0000010052 */
[----:B------:R0:W-:Y:S01]  /*9820*/  STL [R1+0x78], R82 ;  /* 0x0000785201007387 */ /* 0x0001e20000100800 */
[----:B------:R-:W-:-:S05]  /*9830*/  FFMA.FTZ R81, R17, R40, R81 ;  /* 0x0000002811517223 */ /* 0x000fca0000010051 */
[----:B------:R0:W-:Y:S01]  /*9840*/  STL [R1+0x7c], R81 ;  /* 0x00007c5101007387 */ /* 0x0001e20000100800 */
[----:B------:R-:W-:Y:S01]  /*9850*/  FMUL.FTZ R41, R120, R78 ;  /* 0x0000004e78297220 */ /* 0x000fe20000410000 */
[----:B------:R-:W-:-:S03]  /*9860*/  FMUL.FTZ R42, R121, R43 ;  /* 0x0000002b792a7220 */ /* 0x000fc60000410000 */
[----:B------:R-:W-:Y:S01]  /*9870*/  FFMA.FTZ R68, R32, R65, R41 ;  /* 0x0000004120447223 */ /* 0x000fe20000010029 */
[----:B------:R-:W-:-:S03]  /*9880*/  FFMA.FTZ R41, R33, R40, R42 ;  /* 0x0000002821297223 */ /* 0x000fc6000001002a */
[----:B------:R-:W-:Y:S01]  /*9890*/  FADD.FTZ R35, R68, R35 ;  /* 0x0000002344237221 */ /* 0x000fe20000010000 */
[----:B------:R-:W-:Y:S01]  /*98a0*/  FADD.FTZ R34, R41, R34 ;  /* 0x0000002229227221 */ /* 0x000fe20000010000 */
[----:B------:R-:W-:Y:S06]  /*98b0*/  BAR.SYNC.DEFER_BLOCKING 0x0 ;  /* 0x0000000000007b1d */ /* 0x000fec0000010000 */
[----:B0-----:R-:W-:Y:S05]  /*98c0*/  @P0 BRA `(.L_x_905) ;  /* 0x0000000000500947 */ /* 0x001fea0003800000 */
[----:B------:R-:W-:Y:S01]  /*98d0*/  UISETP.NE.AND UP0, UPT, UR20, UR50, UPT ;  /* 0x000000321400728c */ /* 0x000fe2000bf05270 */
[----:B------:R-:W0:Y:S01]  /*98e0*/  LDS.128 R40, [UR16+0x31a0] ;  /* 0x0031a010ff287984 */ /* 0x000e220008000c00 */
        /* <DEDUP_REMOVED lines=18> */
.L_x_905:
[----:B------:R-:W-:Y:S05]  /*9a10*/  BSYNC.RECONVERGENT B0 ;  /* 0x0000000000007941 */ /* 0x000fea0003800200 */
.L_x_904:
[----:B------:R-:W-:-:S04]  /*9a20*/  UIADD3 UR8, UPT, UPT, UR8, 0x1, URZ ;  /* 0x0000000108087890 */ /* 0x000fc8000fffe0ff */
[----:B------:R-:W-:-:S09]  /*9a30*/  UISETP.GE.AND UP0, UPT, UR8, UR51, UPT ;  /* 0x000000330800728c */ /* 0x000fd2000bf06270 */
[----:B------:R-:W-:Y:S05]  /*9a40*/  BRA.U !UP0, `(.L_x_906) ;  /* 0xffffffbd085c7547 */ /* 0x000fea000b83ffff */
.L_x_861:
[----:B------:R-:W2:Y:S01]  /*9a50*/  LDL.LU R76, [R1+0x78] ;  /* 0x00007800014c7983 */ /* 0x000ea20000300800 */
[----:B------:R-:W-:Y:S01]  /*9a60*/  BAR.SYNC.DEFER_BLOCKING 0x0 ;  /* 0x0000000000007b1d */ /* 0x000fe20000010000 */
[----:B------:R-:W-:-:S05]  /*9a70*/  UIMAD UR31, UR20, -0x800, UR31 ;  /* 0xfffff800141f78a4 */ /* 0x000fca000f8e021f */
[----:B------:R-:W3:Y:S01]  /*9a80*/  LDCU.64 UR14, c[0x0][0x4f8] ;  /* 0x00009f00ff0e77ac */ /* 0x000ee20008000a00 */
[----:B------:R-:W2:Y:S01]  /*9a90*/  LDL.LU R75, [R1+0x7c] ;  /* 0x00007c00014b7983 */ /* 0x000ea20000300800 */
[----:B------:R-:W4:Y:S03]  /*9aa0*/  LDCU.64 UR18, c[0x0][0x500] ;  /* 0x0000a000ff1277ac */ /* 0x000f260008000a00 */
[----:B------:R-:W5:Y:S04]  /*9ab0*/  LDL.LU R74, [R1+0x70] ;  /* 0x00007000014a7983 */ /* 0x000f680000300800 */
[----:B------:R-:W5:Y:S04]  /*9ac0*/  LDL.LU R73, [R1+0x74] ;  /* 0x0000740001497983 */ /* 0x000f680000300800 */
[----:B-1----:R-:W3:Y:S04]  /*9ad0*/  LDL.LU R40, [R1+0x4c] ;  /* 0x00004c0001287983 */ /* 0x002ee80000300800 */
[----:B------:R-:W3:Y:S04]  /*9ae0*/  LDL.LU R42, [R1+0x48] ;  /* 0x00004800012a7983 */ /* 0x000ee80000300800 */
[----:B------:R-:W4:Y:S04]  /*9af0*/  LDL.LU R72, [R1+0x68] ;  /* 0x0000680001487983 */ /* 0x000f280000300800 */
[----:B------:R-:W4:Y:S04]  /*9b00*/  LDL.LU R71, [R1+0x6c] ;  /* 0x00006c0001477983 */ /* 0x000f280000300800 */
[----:B------:R-:W3:Y:S04]  /*9b10*/  LDL.LU R70, [R1+0x60] ;  /* 0x0000600001467983 */ /* 0x000ee80000300800 */
[----:B0-----:R-:W3:Y:S04]  /*9b20*/  LDL.LU R69, [R1+0x64] ;  /* 0x0000640001457983 */ /* 0x001ee80000300800 */
        /* <DEDUP_REMOVED lines=53> */
[----:B------:R-:W3:Y:S01]  /*9e80*/  LDL.LU R66, [R1+0xcc] ;  /* 0x0000cc0001427983 */ /* 0x000ee20000300800 */
[----:B------:R-:W-:Y:S02]  /*9e90*/  PRMT R6, R2, 0x7632, R6 ;  /* 0x0000763202067816 */ /* 0x000fe40000000006 */
[----:B------:R-:W-:Y:S01]  /*9ea0*/  F2FP.F16.F32.PACK_AB R2, R42, R40 ;  /* 0x000000282a02723e */ /* 0x000fe200000000ff */
[----:B------:R-:W3:Y:S04]  /*9eb0*/  LDL.LU R65, [R1+0xc8] ;  /* 0x0000c80001417983 */ /* 0x000ee80000300800 */
[----:B------:R-:W3:Y:S04]  /*9ec0*/  LDL.LU R42, [R1+0xc4] ;  /* 0x0000c400012a7983 */ /* 0x000ee80000300800 */
[----:B------:R-:W3:Y:S04]  /*9ed0*/  LDL.LU R40, [R1+0xc0] ;  /* 0x0000c00001287983 */ /* 0x000ee80000300800 */
[----:B------:R-:W3:Y:S01]  /*9ee0*/  LDL.LU R16, [R1+0x100] ;  /* 0x0001000001107983 */ /* 0x000ee20000300800 */
[----:B0-----:R-:W-:-:S03]  /*9ef0*/  PRMT R7, R3, 0x7610, R7 ;  /* 0x0000761003077816 */ /* 0x001fc60000000007 */
[----:B------:R0:W-:Y:S01]  /*9f00*/  STS.U16 [R91+0x8], R8 ;  /* 0x000008085b007388 */ /* 0x0001e20000000400 */
[----:B------:R-:W-:-:S03]  /*9f10*/  UIADD3 UR31, UPT, UPT, UR31, 0x800, URZ ;  /* 0x000008001f1f7890 */ /* 0x000fc6000fffe0ff */
[----:B------:R-:W-:Y:S04]  /*9f20*/  STS.U16 [R90+0xa], R9 ;  /* 0x00000a095a007388 */ /* 0x000fe80000000400 */
[----:B------:R-:W-:Y:S01]  /*9f30*/  STS.U16 [R89+0xc], R10 ;  /* 0x00000c0a59007388 */ /* 0x000fe20000000400 */
[----:B0-----:R-:W-:Y:S02]  /*9f40*/  PRMT R8, R3, 0x7632, R8 ;  /* 0x0000763203087816 */ /* 0x001fe40000000008 */
[----:B------:R-:W-:Y:S01]  /*9f50*/  F2FP.F16.F32.PACK_AB R3, R43, R41 ;  /* 0x000000292b03723e */ /* 0x000fe200000000ff */
[----:B------:R0:W-:Y:S04]  /*9f60*/  STS.U16 [R88+0xe], R4 ;  /* 0x00000e0458007388 */ /* 0x0001e80000000400 */
[----:B------:R1:W-:Y:S04]  /*9f70*/  STS.U16 [R87+0x10], R5 ;  /* 0x0000100557007388 */ /* 0x0003e80000000400 */
[----:B------:R-:W-:Y:S01]  /*9f80*/  STS.U16 [R86+0x12], R6 ;  /* 0x0000120656007388 */ /* 0x000fe20000000400 */
[----:B0-----:R-:W-:-:S03]  /*9f90*/  PRMT R4, R2, 0x7632, R4 ;  /* 0x0000763202047816 */ /* 0x001fc60000000004 */
[----:B------:R-:W-:Y:S01]  /*9fa0*/  STS.U16 [R85+0x14], R7 ;  /* 0x0000140755007388 */ /* 0x000fe20000000400 */
[----:B-1----:R-:W-:-:S03]  /*9fb0*/  PRMT R5, R3, 0x7632, R5 ;  /* 0x0000763203057816 */ /* 0x002fc60000000005 */
[----:B------:R-:W-:Y:S01]  /*9fc0*/  STS.U16 [R84+0x16], R8 ;  /* 0x0000160854007388 */ /* 0x000fe20000000400 */
[----:B------:R-:W-:-:S03]  /*9fd0*/  MOV R10, UR31 ;  /* 0x0000001f000a7c02 */ /* 0x000fc60008000f00 */
[----:B------:R-:W-:Y:S04]  /*9fe0*/  STS.U16 [R82+0x18], R2 ;  /* 0x0000180252007388 */ /* 0x000fe80000000400 */
[----:B------:R0:W-:Y:S04]  /*9ff0*/  STS.U16 [R81+0x1a], R4 ;  /* 0x00001a0451007388 */ /* 0x0001e80000000400 */
        /* <DEDUP_REMOVED lines=8> */
[----:B0-----:R-:W-:-:S03]  /*a080*/  LOP3.LUT R4, R64, 0x1f, RZ, 0xc0, !PT ;  /* 0x0000001f40047812 */ /* 0x001fc600078ec0ff */
[----:B------:R-:W-:Y:S01]  /*a090*/  UIMAD UR13, UR29, UR15, UR13 ;  /* 0x0000000f1d0d72a4 */ /* 0x000fe2000f8e020d */
[----:B------:R-:W0:Y:S01]  /*a0a0*/  LDCU.64 UR14, c[0x0][0x550] ;  /* 0x0000aa00ff0e77ac */ /* 0x000e220008000a00 */
[----:B-1----:R-:W-:Y:S02]  /*a0b0*/  LOP3.LUT R5, R4, 0x3e00, R83, 0xf8, !PT ;  /* 0x00003e0004057812 */ /* 0x002fe400078ef853 */
[----:B------:R-:W-:-:S04]  /*a0c0*/  UIMAD.WIDE.U32 UR12, UR10, UR18, UR12 ;  /* 0x000000120a0c72a5 */ /* 0x000fc8000f8e000c */
[----:B------:R-:W-:Y:S02]  /*a0d0*/  UIMAD UR13, UR10, UR19, UR13 ;  /* 0x000000130a0d72a4 */ /* 0x000fe4000f8e020d */
[----:B------:R-:W-:-:S04]  /*a0e0*/  IADD3 R3, P1, PT, R5, UR12, RZ ;  /* 0x0000000c05037c10 */ /* 0x000fc8000ff3e0ff */
[----:B------:R-:W-:Y:S02]  /*a0f0*/  IADD3.X R8, PT, PT, RZ, UR13, RZ, P1, !PT ;  /* 0x0000000dff087c10 */ /* 0x000fe40008ffe4ff */
[----:B0-----:R-:W-:-:S03]  /*a100*/  LEA R2, P4, R3, UR14, 0x1 ;  /* 0x0000000e03027c11 */ /* 0x001fc6000f8808ff */
[----:B------:R-:W0:Y:S01]  /*a110*/  LDCU.64 UR12, c[0x0][0x518] ;  /* 0x0000a300ff0c77ac */ /* 0x000e220008000a00 */
        /* <DEDUP_REMOVED lines=53> */
[C---:B------:R-:W-:Y:S02]  /*a470*/  PRMT R8, R6.reuse, 0x7610, R8 ;  /* 0x0000761006087816 */ /* 0x040fe40000000008 */
[----:B--2---:R-:W-:Y:S02]  /*a480*/  F2FP.F16.F32.PACK_AB R3, R37, R36 ;  /* 0x000000242503723e */ /* 0x004fe400000000ff */
[----:B------:R-:W-:Y:S02]  /*a490*/  PRMT R9, R6, 0x7632, R9 ;  /* 0x0000763206097816 */ /* 0x000fe40000000009 */
[----:B------:R-:W-:Y:S02]  /*a4a0*/  F2FP.F16.F32.PACK_AB R6, R39, R38 ;  /* 0x000000262706723e */ /* 0x000fe400000000ff */
[----:B------:R-:W-:Y:S02]  /*a4b0*/  F2FP.F16.F32.PACK_AB R2, R45, R44 ;  /* 0x0000002c2d02723e */ /* 0x000fe400000000ff */
[----:B------:R-:W-:-:S02]  /*a4c0*/  PRMT R11, R3, 0x7610, R11 ;  /* 0x00007610030b7816 */ /* 0x000fc4000000000b */
[----:B------:R-:W-:Y:S02]  /*a4d0*/  PRMT R12, R3, 0x7632, R12 ;  /* 0x00007632030c7816 */ /* 0x000fe4000000000c */
[----:B------:R-:W-:Y:S02]  /*a4e0*/  F2FP.F16.F32.PACK_AB R3, R158, R46 ;  /* 0x0000002e9e03723e */ /* 0x000fe400000000ff */
[----:B------:R-:W-:Y:S01]  /*a4f0*/  PRMT R7, R6, 0x7632, R7 ;  /* 0x0000763206077816 */ /* 0x000fe20000000007 */
[----:B------:R2:W-:Y:S01]  /*a500*/  STS.U16 [R95], R8 ;  /* 0x000000085f007388 */ /* 0x0005e20000000400 */
[----:B------:R-:W-:-:S03]  /*a510*/  PRMT R13, R2, 0x7610, R13 ;  /* 0x00007610020d7816 */ /* 0x000fc6000000000d */
[----:B------:R3:W-:Y:S04]  /*a520*/  STS.U16 [R94+0x2], R9 ;  /* 0x000002095e007388 */ /* 0x0007e80000000400 */
[----:B------:R4:W-:Y:S01]  /*a530*/  STS.U16 [R93+0x4], R11 ;  /* 0x0000040b5d007388 */ /* 0x0009e20000000400 */
[----:B--2---:R-:W-:Y:S02]  /*a540*/  PRMT R8, R2, 0x7632, R8 ;  /* 0x0000763202087816 */ /* 0x004fe40000000008 */
[----:B------:R-:W-:Y:S01]  /*a550*/  F2FP.F16.F32.PACK_AB R2, R160, R159 ;  /* 0x0000009fa002723e */ /* 0x000fe200000000ff */
[----:B------:R2:W-:Y:S01]  /*a560*/  STS.U16 [R92+0x6], R12 ;  /* 0x0000060c5c007388 */ /* 0x0005e20000000400 */
[----:B---3--:R-:W-:-:S03]  /*a570*/  PRMT R9, R3, 0x7610, R9 ;  /* 0x0000761003097816 */ /* 0x008fc60000000009 */
[----:B------:R3:W-:Y:S01]  /*a580*/  STS.U16 [R91+0x8], R6 ;  /* 0x000008065b007388 */ /* 0x0007e20000000400 */
[----:B----4-:R-:W-:Y:S02]  /*a590*/  PRMT R11, R3, 0x7632, R11 ;  /* 0x00007632030b7816 */ /* 0x010fe4000000000b */
[----:B------:R-:W-:Y:S01]  /*a5a0*/  F2FP.F16.F32.PACK_AB R3, R164, R161 ;  /* 0x000000a1a403723e */ /* 0x000fe200000000ff */
[----:B------:R-:W-:Y:S01]  /*a5b0*/  STS.U16 [R90+0xa], R7 ;  /* 0x00000a075a007388 */ /* 0x000fe20000000400 */
[----:B--2---:R-:W-:-:S03]  /*a5c0*/  PRMT R12, R2, 0x7610, R12 ;  /* 0x00007610020c7816 */ /* 0x004fc6000000000c */
[----:B------:R-:W-:Y:S01]  /*a5d0*/  STS.U16 [R89+0xc], R13 ;  /* 0x00000c0d59007388 */ /* 0x000fe20000000400 */
[----:B---3--:R-:W-:Y:S02]  /*a5e0*/  PRMT R6, R2, 0x7632, R6 ;  /* 0x0000763202067816 */ /* 0x008fe40000000006 */
[----:B------:R-:W-:Y:S01]  /*a5f0*/  F2FP.F16.F32.PACK_AB R2, R47, R165 ;  /* 0x000000a52f02723e */ /* 0x000fe200000000ff */
[----:B------:R2:W-:Y:S01]  /*a600*/  STS.U16 [R88+0xe], R8 ;  /* 0x00000e0858007388 */ /* 0x0005e20000000400 */
[----:B------:R-:W-:-:S03]  /*a610*/  PRMT R14, R3, 0x7632, R14 ;  /* 0x00007632030e7816 */ /* 0x000fc6000000000e */
[----:B------:R-:W-:Y:S04]  /*a620*/  STS.U16 [R87+0x10], R9 ;  /* 0x0000100957007388 */ /* 0x000fe80000000400 */
[----:B------:R-:W-:Y:S01]  /*a630*/  STS.U16 [R86+0x12], R11 ;  /* 0x0000120b56007388 */ /* 0x000fe20000000400 */
[----:B--2---:R-:W-:-:S03]  /*a640*/  PRMT R8, R2, 0x7632, R8 ;  /* 0x0000763202087816 */ /* 0x004fc60000000008 */
[----:B------:R-:W-:Y:S04]  /*a650*/  STS.U16 [R85+0x14], R12 ;  /* 0x0000140c55007388 */ /* 0x000fe80000000400 */
        /* <DEDUP_REMOVED lines=24> */
[----:B0-----:R-:W-:Y:S01]  /*a7e0*/  UIMAD.WIDE.U32 UR8, UR29, UR12, UR8 ;  /* 0x0000000c1d0872a5 */ /* 0x001fe2000f8e0008 */
[----:B------:R-:W-:-:S04]  /*a7f0*/  FADD.FTZ R34, R34, R16 ;  /* 0x0000001022227221 */ /* 0x000fc80000010000 */
[----:B------:R-:W0:Y:S01]  /*a800*/  LDS R6, [UR16+0x1080] ;  /* 0x00108010ff067984 */ /* 0x000e220008000800 */
[----:B------:R-:W-:Y:S01]  /*a810*/  UIMAD UR9, UR29, UR13, UR9 ;  /* 0x0000000d1d0972a4 */ /* 0x000fe2000f8e0209 */
[----:B------:R-:W-:Y:S01]  /*a820*/  FADD.FTZ R35, R34, R35 ;  /* 0x0000002322237221 */ /* 0x000fe20000010000 */
[----:B------:R-:W4:Y:S03]  /*a830*/  LDCU.64 UR12, c[0x0][0x560] ;  /* 0x0000ac00ff0c77ac */ /* 0x000f260008000a00 */
[----:B------:R-:W-:Y:S01]  /*a840*/  FADD.FTZ R36, R35, R36 ;  /* 0x0000002423247221 */ /* 0x000fe20000010000 */
[----:B-1----:R-:W-:-:S03]  /*a850*/  UIMAD.WIDE.U32 UR8, UR10, UR14, UR8 ;  /* 0x0000000e0a0872a5 */ /* 0x002fc6000f8e0008 */
[----:B------:R-:W-:Y:S01]  /*a860*/  FADD.FTZ R37, R36, R37 ;  /* 0x0000002524257221 */ /* 0x000fe20000010000 */
[----:B------:R-:W-:Y:S02]  /*a870*/  UIMAD UR9, UR10, UR15, UR9 ;  /* 0x0000000f0a0972a4 */ /* 0x000fe4000f8e0209 */
[----:B--2---:R-:W-:Y:S01]  /*a880*/  IADD3 R3, P0, PT, R5, UR8, RZ ;  /* 0x0000000805037c10 */ /* 0x004fe2000ff1e0ff */
[----:B------:R-:W-:-:S04]  /*a890*/  FADD.FTZ R38, R37, R38 ;  /* 0x0000002625267221 */ /* 0x000fc80000010000 */
[----:B------:R-:W-:Y:S01]  /*a8a0*/  FADD.FTZ R39, R38, R39 ;  /* 0x0000002726277221 */ /* 0x000fe20000010000 */
[----:B---3--:R-:W-:Y:S01]  /*a8b0*/  IMAD.X R8, RZ, RZ, UR9, P0 ;  /* 0x00000009ff087e24 */ /* 0x008fe200080e06ff */
[----:B----4-:R-:W-:Y:S02]  /*a8c0*/  LEA R2, P3, R3, UR12, 0x1 ;  /* 0x0000000c03027c11 */ /* 0x010fe4000f8608ff */
[----:B------:R-:W-:Y:S02]  /*a8d0*/  FADD.FTZ R44, R39, R44 ;  /* 0x0000002c272c7221 */ /* 0x000fe40000010000 */
[----:B------:R-:W-:Y:S02]  /*a8e0*/  LEA.HI.X R3, R3, UR13, R8, 0x1, P3 ;  /* 0x0000000d03037c11 */ /* 0x000fe400098f0c08 */
[----:B------:R-:W-:Y:S01]  /*a8f0*/  FADD.FTZ R45, R44, R45 ;  /* 0x0000002d2c2d7221 */ /* 0x000fe20000010000 */
[-C--:B0-----:R-:W-:Y:S02]  /*a900*/  ISETP.GE.AND P2, PT, R5, R6.reuse, PT ;  /* 0x000000060500720c */ /* 0x081fe40003f46270 */
[-C--:B------:R-:W-:Y:S01]  /*a910*/  ISETP.GE.AND P1, PT, R62, R6.reuse, PT ;  /* 0x000000063e00720c */ /* 0x080fe20003f26270 */
[----:B------:R-:W-:Y:S01]  /*a920*/  FADD.FTZ R45, R45, R46 ;  /* 0x0000002e2d2d7221 */ /* 0x000fe20000010000 */
[----:B------:R-:W-:-:S02]  /*a930*/  ISETP.GE.AND P0, PT, R61, R6, PT ;  /* 0x000000063d00720c */ /* 0x000fc40003f06270 */
[-C--:B------:R-:W-:Y:S02]  /*a940*/  ISETP.GE.AND P4, PT, R60, R6.reuse, PT ;  /* 0x000000063c00720c */ /* 0x080fe40003f86270 */
[-C--:B------:R-:W-:Y:S02]  /*a950*/  ISETP.GE.AND P6, PT, R59, R6.reuse, PT ;  /* 0x000000063b00720c */ /* 0x080fe40003fc6270 */
        /* <DEDUP_REMOVED lines=47> */
.L_x_859:
        /* <DEDUP_REMOVED lines=41> */
[----:B------:R-:W-:Y:S01]  /*aee0*/  MOV R2, UR4 ;  /* 0x0000000400027c02 */ /* 0x000fe20008000f00 */
[----:B------:R-:W-:Y:S02]  /*aef0*/  IMAD.U32 R3, RZ, RZ, UR5 ;  /* 0x00000005ff037e24 */ /* 0x000fe4000f8e00ff */
[----:B--2---:R-:W-:-:S05]  /*af00*/  FADD.FTZ R5, R0, R5 ;  /* 0x0000000500057221 */ /* 0x004fca0000010000 */
[----:B------:R2:W-:Y:S02]  /*af10*/  REDG.E.ADD.F32.FTZ.RN.STRONG.GPU desc[UR32][R2.64], R5 ;  /* 0x00000005020079a6 */ /* 0x0005e4000c12f320 */
.L_x_909:
[----:B------:R-:W-:Y:S05]  /*af20*/  BSYNC.RECONVERGENT B0 ;  /* 0x0000000000007941 */ /* 0x000fea0003800200 */
.L_x_908:
        /* <DEDUP_REMOVED lines=39> */
[----:B------:R-:W-:Y:S01]  /*b1a0*/  MOV R2, UR4 ;  /* 0x0000000400027c02 */ /* 0x000fe20008000f00 */
[----:B------:R-:W-:Y:S02]  /*b1b0*/  IMAD.U32 R3, RZ, RZ, UR5 ;  /* 0x00000005ff037e24 */ /* 0x000fe4000f8e00ff */
[----:B--2---:R-:W-:-:S05]  /*b1c0*/  FADD.FTZ R5, R0, R5 ;  /* 0x0000000500057221 */ /* 0x004fca0000010000 */
[----:B------:R1:W-:Y:S02]  /*b1d0*/  REDG.E.ADD.F32.FTZ.RN.STRONG.GPU desc[UR32][R2.64], R5 ;  /* 0x00000005020079a6 */ /* 0x0003e4000c12f320 */
.L_x_911:
[----:B------:R-:W-:Y:S05]  /*b1e0*/  BSYNC.RECONVERGENT B0 ;  /* 0x0000000000007941 */ /* 0x000fea0003800200 */
.L_x_910:
        /* <DEDUP_REMOVED lines=11> */
[----:B------:R-:W3:Y:S02]  /*b2a0*/  LDCU.64 UR20, c[0x0][0x4f0] ;  /* 0x00009e00ff1477ac */ /* 0x000ee40008000a00 */
[----:B------:R-:W-:Y:S01]  /*b2b0*/  UMOV UR9, 0x400 ;  /* 0x0000040000097882 */ /* 0x000fe20000000000 */
[----:B------:R-:W0:Y:S01]  /*b2c0*/  LDCU.64 UR22, c[0x0][0x540] ;  /* 0x0000a800ff1677ac */ /* 0x000e220008000a00 */
[----:B------:R-:W-:-:S02]  /*b2d0*/  UIMAD UR10, UR10, UR13, UR7 ;  /* 0x0000000d0a0a72a4 */ /* 0x000fc4000f8e0207 */
[----:B----4-:R-:W-:-:S12]  /*b2e0*/  ULEA UR9, UR11, UR9, 0x18 ;  /* 0x000000090b097291 */ /* 0x010fd8000f8ec0ff */
.L_x_913:
[----:B------:R-:W-:Y:S01]  /*b2f0*/  LEA R0, R11, UR9, 0x2 ;  /* 0x000000090b007c11 */ /* 0x000fe2000f8e10ff */
[----:B-12-4-:R-:W-:Y:S01]  /*b300*/  IMAD.U32 R5, RZ, RZ, UR7 ;  /* 0x00000007ff057e24 */ /* 0x016fe2000f8e00ff */
[----:B0-----:R-:W-:Y:S01]  /*b310*/  MOV R4, UR6 ;  /* 0x0000000600047c02 */ /* 0x001fe20008000f00 */
[----:B------:R-:W-:Y:S01]  /*b320*/  IMAD.U32 R9, RZ, RZ, UR5 ;  /* 0x00000005ff097e24 */ /* 0x000fe2000f8e00ff */
[----:B------:R-:W-:Y:S01]  /*b330*/  SHF.R.S32.HI R5, RZ, 0x1f, R11 ;  /* 0x0000001fff057819 */ /* 0x000fe2000001140b */
[----:B------:R-:W0:Y:S01]  /*b340*/  LDS R13, [R0+0x4de0] ;  /* 0x004de000000d7984 */ /* 0x000e220000000800 */
[----:B------:R-:W-:Y:S02]  /*b350*/  MOV R3, UR10 ;  /* 0x0000000a00037c02 */ /* 0x000fe40008000f00 */
[----:B------:R-:W-:Y:S01]  /*b360*/  MOV R2, R4 ;  /* 0x0000000400027202 */ /* 0x000fe20000000f00 */
[----:B------:R-:W1:Y:S01]  /*b370*/  LDS R15, [R0+0x51e0] ;  /* 0x0051e000000f7984 */ /* 0x000e620000000800 */
[----:B------:R-:W-:Y:S01]  /*b380*/  MOV R8, UR4 ;  /* 0x0000000400087c02 */ /* 0x000fe20008000f00 */
[C---:B------:R-:W-:Y:S01]  /*b390*/  IMAD R4, R5.reuse, UR16, RZ ;  /* 0x0000001005047c24 */ /* 0x040fe2000f8e02ff */
[----:B------:R-:W-:Y:S01]  /*b3a0*/  MOV R7, UR8 ;  /* 0x0000000800077c02 */ /* 0x000fe20008000f00 */
[----:B---3--:R-:W-:Y:S01]  /*b3b0*/  IMAD R10, R5, UR20, RZ ;  /* 0x00000014050a7c24 */ /* 0x008fe2000f8e02ff */
[----:B------:R-:W-:Y:S01]  /*b3c0*/  MOV R6, R8 ;  /* 0x0000000800067202 */ /* 0x000fe20000000f00 */
[----:B------:R-:W-:-:S04]  /*b3d0*/  IMAD.WIDE.U32 R2, R11, UR16, R2 ;  /* 0x000000100b027c25 */ /* 0x000fc8000f8e0002 */
[C---:B------:R-:W-:Y:S01]  /*b3e0*/  IMAD R5, R11.reuse, UR17, R4 ;  /* 0x000000110b057c24 */ /* 0x040fe2000f8e0204 */
[C---:B------:R-:W-:Y:S01]  /*b3f0*/  LEA R4, P0, R2.reuse, UR18, 0x2 ;  /* 0x0000001202047c11 */ /* 0x040fe2000f8010ff */
[----:B------:R-:W-:Y:S02]  /*b400*/  IMAD R9, R11, UR21, R10 ;  /* 0x000000150b097c24 */ /* 0x000fe4000f8e020a */
[----:B------:R-:W-:Y:S02]  /*b410*/  IMAD.IADD R5, R3, 0x1, R5 ;  /* 0x0000000103057824 */ /* 0x000fe400078e0205 */
[C---:B------:R-:W-:Y:S01]  /*b420*/  IMAD.WIDE.U32 R6, R11.reuse, UR20, R6 ;  /* 0x000000140b067c25 */ /* 0x040fe2000f8e0006 */
        /* <DEDUP_REMOVED lines=10> */
.L_x_912:
[----:B------:R-:W-:Y:S05]  /*b4d0*/  EXIT ;  /* 0x000000000000794d */ /* 0x000fea0003800000 */
.L_x_866:
[----:B------:R-:W-:Y:S01]  /*b4e0*/  MOV R86, RZ ;  /* 0x000000ff00567202 */ /* 0x000fe20000000f00 */
[----:B------:R-:W-:Y:S02]  /*b4f0*/  IMAD.MOV.U32 R163, RZ, RZ, R157 ;  /* 0x000000ffffa37224 */ /* 0x000fe400078e009d */
[----:B------:R-:W-:Y:S02]  /*b500*/  HFMA2 R87, -RZ, RZ, 0, 5.9604644775390625e-08 ;  /* 0x00000001ff577431 */ /* 0x000fe400000001ff */
[----:B------:R-:W-:-:S07]  /*b510*/  IMAD.MOV.U32 R154, RZ, RZ, -0x1 ;  /* 0xffffffffff9a7424 */ /* 0x000fce00078e00ff */
[----:B-1---5:R-:W-:Y:S05]  /*b520*/  WARPSYNC.COLLECTIVE R154, `(.L_x_914) ;  /* 0x000000009a087348 */ /* 0x022fea0003c00000 */
[----:B------:R0:W2:Y:S02]  /*b530*/  SHFL.UP P6, R86, R163, R87, R86 ;  /* 0x04000057a3567389 */ /* 0x0000a400000c0056 */
[----:B012--5:R-:W-:Y:S05]  /*b540*/  ENDCOLLECTIVE ;  /* 0x000000000000791b */ /* 0x027fea0003800000 */
.L_x_914:
[----:B------:R-:W-:Y:S02]  /*b550*/  MOV R163, R153 ;  /* 0x0000009900a37202 */ /* 0x000fe40000000f00 */
[----:B------:R-:W-:Y:S01]  /*b560*/  MOV R156, R86 ;  /* 0x00000056009c7202 */ /* 0x000fe20000000f00 */
[----:B------:R-:W-:-:S07]  /*b570*/  IMAD.MOV.U32 R86, RZ, RZ, RZ ;  /* 0x000000ffff567224 */ /* 0x000fce00078e00ff */
[----:B------:R-:W-:Y:S05]  /*b580*/  WARPSYNC.COLLECTIVE R154, `(.L_x_915) ;  /* 0x000000009a087348 */ /* 0x000fea0003c00000 */
[----:B------:R0:W1:Y:S02]  /*b590*/  SHFL.UP P6, R86, R163, R87, R86 ;  /* 0x04000057a3567389 */ /* 0x00006400000c0056 */
[----:B01----:R-:W-:Y:S05]  /*b5a0*/  ENDCOLLECTIVE ;  /* 0x000000000000791b */ /* 0x003fea0003800000 */
.L_x_915:
[----:B------:R-:W-:Y:S02]  /*b5b0*/  HFMA2 R87, -RZ, RZ, 0, 1.1920928955078125e-07 ;  /* 0x00000002ff577431 */ /* 0x000fe400000001ff */
[C---:B------:R-:W-:Y:S01]  /*b5c0*/  FFMA.FTZ R162, R157.reuse, R86, R153 ;  /* 0x000000569da27223 */ /* 0x040fe20000010099 */
[----:B------:R-:W-:Y:S01]  /*b5d0*/  @P5 FMUL.FTZ R157, R157, R156 ;  /* 0x0000009c9d9d5220 */ /* 0x000fe20000410000 */
[----:B------:R-:W-:-:S03]  /*b5e0*/  IMAD.MOV.U32 R86, RZ, RZ, RZ ;  /* 0x000000ffff567224 */ /* 0x000fc600078e00ff */
[----:B------:R-:W-:Y:S02]  /*b5f0*/  FSEL R156, R153, R162, !P5 ;  /* 0x000000a2999c7208 */ /* 0x000fe40006800000 */
[----:B------:R-:W-:-:S07]  /*b600*/  MOV R163, R157 ;  /* 0x0000009d00a37202 */ /* 0x000fce0000000f00 */
[----:B------:R-:W-:Y:S05]  /*b610*/  WARPSYNC.COLLECTIVE R154, `(.L_x_916) ;  /* 0x000000009a087348 */ /* 0x000fea0003c00000 */
[----:B------:R0:W1:Y:S02]  /*b620*/  SHFL.UP P6, R86, R163, R87, R86 ;  /* 0x04000057a3567389 */ /* 0x00006400000c0056 */
[----:B01----:R-:W-:Y:S05]  /*b630*/  ENDCOLLECTIVE ;  /* 0x000000000000791b */ /* 0x003fea0003800000 */
.L_x_916:
[----:B------:R-:W-:Y:S02]  /*b640*/  MOV R163, R156 ;  /* 0x0000009c00a37202 */ /* 0x000fe40000000f00 */
[----:B------:R-:W-:Y:S01]  /*b650*/  MOV R153, R86 ;  /* 0x0000005600997202 */ /* 0x000fe20000000f00 */
[----:B------:R-:W-:-:S07]  /*b660*/  IMAD.MOV.U32 R86, RZ, RZ, RZ ;  /* 0x000000ffff567224 */ /* 0x000fce00078e00ff */
[----:B------:R-:W-:Y:S05]  /*b670*/  WARPSYNC.COLLECTIVE R154, `(.L_x_917) ;  /* 0x000000009a087348 */ /* 0x000fea0003c00000 */
[----:B------:R0:W1:Y:S02]  /*b680*/  SHFL.UP P6, R86, R163, R87, R86 ;  /* 0x04000057a3567389 */ /* 0x00006400000c0056 */
[----:B01----:R-:W-:Y:S05]  /*b690*/  ENDCOLLECTIVE ;  /* 0x000000000000791b */ /* 0x003fea0003800000 */
.L_x_917:
[----:B------:R-:W-:Y:S02]  /*b6a0*/  HFMA2 R87, -RZ, RZ, 0, 2.384185791015625e-07 ;  /* 0x00000004ff577431 */ /* 0x000fe400000001ff */
[C---:B------:R-:W-:Y:S01]  /*b6b0*/  FFMA.FTZ R86, R157.reuse, R86, R156 ;  /* 0x000000569d567223 */ /* 0x040fe2000001009c */
[----:B------:R-:W-:-:S04]  /*b6c0*/  @P4 FMUL.FTZ R157, R157, R153 ;  /* 0x000000999d9d4220 */ /* 0x000fc80000410000 */
[----:B------:R-:W-:Y:S01]  /*b6d0*/  FSEL R156, R156, R86, !P4 ;  /* 0x000000569c9c7208 */ /* 0x000fe20006000000 */
[----:B------:R-:W-:Y:S01]  /*b6e0*/  IMAD.MOV.U32 R86, RZ, RZ, RZ ;  /* 0x000000ffff567224 */ /* 0x000fe200078e00ff */
[----:B------:R-:W-:-:S07]  /*b6f0*/  MOV R163, R157 ;  /* 0x0000009d00a37202 */ /* 0x000fce0000000f00 */
[----:B------:R-:W-:Y:S05]  /*b700*/  WARPSYNC.COLLECTIVE R154, `(.L_x_918) ;  /* 0x000000009a087348 */ /* 0x000fea0003c00000 */
[----:B------:R0:W1:Y:S02]  /*b710*/  SHFL.UP P6, R86, R163, R87, R86 ;  /* 0x04000057a3567389 */ /* 0x00006400000c0056 */
[----:B01----:R-:W-:Y:S05]  /*b720*/  ENDCOLLECTIVE ;  /* 0x000000000000791b */ /* 0x003fea0003800000 */
.L_x_918:
[----:B------:R-:W-:Y:S02]  /*b730*/  MOV R163, R156 ;  /* 0x0000009c00a37202 */ /* 0x000fe40000000f00 */
[----:B------:R-:W-:Y:S01]  /*b740*/  MOV R153, R86 ;  /* 0x0000005600997202 */ /* 0x000fe20000000f00 */
[----:B------:R-:W-:-:S07]  /*b750*/  IMAD.MOV.U32 R86, RZ, RZ, RZ ;  /* 0x000000ffff567224 */ /* 0x000fce00078e00ff */
[----:B------:R-:W-:Y:S05]  /*b760*/  WARPSYNC.COLLECTIVE R154, `(.L_x_919) ;  /* 0x000000009a087348 */ /* 0x000fea0003c00000 */
[----:B------:R0:W1:Y:S02]  /*b770*/  SHFL.UP P6, R86, R163, R87, R86 ;  /* 0x04000057a3567389 */ /* 0x00006400000c0056 */
[----:B01----:R-:W-:Y:S05]  /*b780*/  ENDCOLLECTIVE ;  /* 0x000000000000791b */ /* 0x003fea0003800000 */
.L_x_919:
[----:B------:R-:W-:Y:S02]  /*b790*/  HFMA2 R87, -RZ, RZ, 0, 4.76837158203125e-07 ;  /* 0x00000008ff577431 */ /* 0x000fe400000001ff */
        /* <DEDUP_REMOVED lines=8> */
.L_x_920:
[----:B------:R-:W-:Y:S02]  /*b820*/  MOV R163, R156 ;  /* 0x0000009c00a37202 */ /* 0x000fe40000000f00 */
[----:B------:R-:W-:Y:S01]  /*b830*/  MOV R153, R86 ;  /* 0x0000005600997202 */ /* 0x000fe20000000f00 */
[----:B------:R-:W-:-:S07]  /*b840*/  IMAD.MOV.U32 R86, RZ, RZ, RZ ;  /* 0x000000ffff567224 */ /* 0x000fce00078e00ff */
[----:B------:R-:W-:Y:S05]  /*b850*/  WARPSYNC.COLLECTIVE R154, `(.L_x_921) ;  /* 0x000000009a087348 */ /* 0x000fea0003c00000 */
[----:B------:R0:W1:Y:S02]  /*b860*/  SHFL.UP P6, R86, R163, R87, R86 ;  /* 0x04000057a3567389 */ /* 0x00006400000c0056 */
[----:B01----:R-:W-:Y:S05]  /*b870*/  ENDCOLLECTIVE ;  /* 0x000000000000791b */ /* 0x003fea0003800000 */
.L_x_921:
[----:B------:R-:W-:Y:S02]  /*b880*/  HFMA2 R87, -RZ, RZ, 0, 9.5367431640625e-07 ;  /* 0x00000010ff577431 */ /* 0x000fe400000001ff */
        /* <DEDUP_REMOVED lines=8> */
.L_x_922:
[----:B------:R-:W-:Y:S02]  /*b910*/  MOV R163, R156 ;  /* 0x0000009c00a37202 */ /* 0x000fe40000000f00 */
[----:B------:R-:W-:Y:S01]  /*b920*/  MOV R153, R86 ;  /* 0x0000005600997202 */ /* 0x000fe20000000f00 */
[----:B------:R-:W-:-:S07]  /*b930*/  IMAD.MOV.U32 R86, RZ, RZ, RZ ;  /* 0x000000ffff567224 */ /* 0x000fce00078e00ff */
[----:B------:R-:W-:Y:S05]  /*b940*/  WARPSYNC.COLLECTIVE R154, `(.L_x_923) ;  /* 0x000000009a087348 */ /* 0x000fea0003c00000 */
[----:B------:R0:W1:Y:S02]  /*b950*/  SHFL.UP P6, R86, R163, R87, R86 ;  /* 0x04000057a3567389 */ /* 0x00006400000c0056 */
[----:B01----:R-:W-:Y:S05]  /*b960*/  ENDCOLLECTIVE ;  /* 0x000000000000791b */ /* 0x003fea0003800000 */
.L_x_923:
[----:B------:R-:W-:Y:S05]  /*b970*/  BRA `(.L_x_924) ;  /* 0xffffffb400f07947 */ /* 0x000fea000383ffff */
.L_x_867:
        /* <DEDUP_REMOVED lines=8> */
.L_x_926:
[----:B------:R-:W-:Y:S05]  /*ba00*/  BSYNC B0 ;  /* 0x0000000000007941 */ /* 0x000fea0003800000 */
.L_x_925:
[----:B------:R-:W-:Y:S05]  /*ba10*/  BRA `(.L_x_927) ;  /* 0xffffffb400e47947 */ /* 0x000fea000383ffff */
.L_x_868:
        /* <DEDUP_REMOVED lines=8> */
.L_x_929:
[----:B------:R-:W-:Y:S05]  /*baa0*/  BSYNC B0 ;  /* 0x0000000000007941 */ /* 0x000fea0003800000 */
.L_x_928:
[----:B------:R-:W-:Y:S05]  /*bab0*/  BRA `(.L_x_930) ;  /* 0xffffffb400c47947 */ /* 0x000fea000383ffff */
.L_x_869:
[----:B------:R-:W-:Y:S01]  /*bac0*/  HFMA2 R87, -RZ, RZ, 0, 5.9604644775390625e-08 ;  /* 0x00000001ff577431 */ /* 0x000fe200000001ff */
[----:B------:R-:W-:Y:S01]  /*bad0*/  BSSY B0, `(.L_x_931) ;  /* 0x0000007000007945 */ /* 0x000fe20003800000 */
[----:B------:R-:W-:Y:S01]  /*bae0*/  IMAD.MOV.U32 R163, RZ, RZ, R157 ;  /* 0x000000ffffa37224 */ /* 0x000fe200078e009d */
[----:B------:R-:W-:Y:S01]  /*baf0*/  MOV R86, RZ ;  /* 0x000000ff00567202 */ /* 0x000fe20000000f00 */
[----:B------:R-:W-:-:S07]  /*bb00*/  IMAD.MOV.U32 R154, RZ, RZ, -0x1 ;  /* 0xffffffffff9a7424 */ /* 0x000fce00078e00ff */
[----:B-1---5:R-:W-:Y:S05]  /*bb10*/  WARPSYNC.COLLECTIVE R154, `(.L_x_932) ;  /* 0x000000009a087348 */ /* 0x022fea0003c00000 */
[----:B------:R0:W2:Y:S02]  /*bb20*/  SHFL.UP P6, R86, R163, R87, R86 ;  /* 0x04000057a3567389 */ /* 0x0000a400000c0056 */
[----:B012--5:R-:W-:Y:S05]  /*bb30*/  ENDCOLLECTIVE ;  /* 0x000000000000791b */ /* 0x027fea0003800000 */
.L_x_932:
[----:B------:R-:W-:Y:S05]  /*bb40*/  BSYNC B0 ;  /* 0x0000000000007941 */ /* 0x000fea0003800000 */
.L_x_931:
[----:B------:R-:W-:Y:S01]  /*bb50*/  MOV R157, R86 ;  /* 0x00000056009d7202 */ /* 0x000fe20000000f00 */
[----:B------:R-:W-:Y:S01]  /*bb60*/  HFMA2 R86, -RZ, RZ, 0, 0 ;  /* 0x00000000ff567431 */ /* 0x000fe200000001ff */
[----:B------:R-:W-:Y:S01]  /*bb70*/  MOV R163, R162 ;  /* 0x000000a200a37202 */ /* 0x000fe20000000f00 */
[----:B------:R-:W-:Y:S01]  /*bb80*/  IMAD.MOV.U32 R87, RZ, RZ, 0x1 ;  /* 0x00000001ff577424 */ /* 0x000fe200078e00ff */
[----:B------:R-:W-:Y:S02]  /*bb90*/  MOV R154, 0xffffffff ;  /* 0xffffffff009a7802 */ /* 0x000fe40000000f00 */
[----:B------:R-:W-:-:S07]  /*bba0*/  MOV R153, R78 ;  /* 0x0000004e00997202 */ /* 0x000fce0000000f00 */
[----:B------:R-:W-:Y:S05]  /*bbb0*/  WARPSYNC.COLLECTIVE R154, `(.L_x_933) ;  /* 0x000000009a087348 */ /* 0x000fea0003c00000 */
[----:B------:R0:W1:Y:S02]  /*bbc0*/  SHFL.UP P6, R86, R163, R87, R86 ;  /* 0x04000057a3567389 */ /* 0x00006400000c0056 */
[----:B01----:R-:W-:Y:S05]  /*bbd0*/  ENDCOLLECTIVE ;  /* 0x000000000000791b */ /* 0x003fea0003800000 */
.L_x_933:
[----:B------:R-:W-:Y:S02]  /*bbe0*/  HFMA2 R87, -RZ, RZ, 0, 0 ;  /* 0x00000000ff577431 */ /* 0x000fe400000001ff */
[----:B------:R-:W-:Y:S02]  /*bbf0*/  IMAD.MOV.U32 R162, RZ, RZ, R86 ;  /* 0x000000ffffa27224 */ /* 0x000fe400078e0056 */
[----:B------:R-:W-:-:S07]  /*bc00*/  IMAD.MOV.U32 R86, RZ, RZ, 0x1f ;  /* 0x0000001fff567424 */ /* 0x000fce00078e00ff */
[----:B------:R-:W-:Y:S05]  /*bc10*/  WARPSYNC.COLLECTIVE R154, `(.L_x_934) ;  /* 0x000000009a087348 */ /* 0x000fea0003c00000 */
[----:B------:R0:W1:Y:S02]  /*bc20*/  SHFL.IDX P2, R156, R153, R87, R86 ;  /* 0x00000057999c7389 */ /* 0x0000640000040056 */
[----:B01----:R-:W-:Y:S05]  /*bc30*/  ENDCOLLECTIVE ;  /* 0x000000000000791b */ /* 0x003fea0003800000 */
.L_x_934:
[----:B------:R-:W-:Y:S02]  /*bc40*/  MOV R153, R79 ;  /* 0x0000004f00997202 */ /* 0x000fe40000000f00 */
[----:B------:R-:W-:-:S07]  /*bc50*/  MOV R78, R156 ;  /* 0x0000009c004e7202 */ /* 0x000fce0000000f00 */
[----:B------:R-:W-:Y:S05]  /*bc60*/  WARPSYNC.COLLECTIVE R154, `(.L_x_935) ;  /* 0x000000009a087348 */ /* 0x000fea0003c00000 */
[----:B------:R0:W1:Y:S02]  /*bc70*/  SHFL.IDX P2, R156, R153, R87, R86 ;  /* 0x00000057999c7389 */ /* 0x0000640000040056 */
[----:B01----:R-:W-:Y:S05]  /*bc80*/  ENDCOLLECTIVE ;  /* 0x000000000000791b */ /* 0x003fea0003800000 */
.L_x_935:
[----:B------:R-:W-:Y:S01]  /*bc90*/  IMAD.MOV.U32 R79, RZ, RZ, R156 ;  /* 0x000000ffff4f7224 */ /* 0x000fe200078e009c */
[----:B------:R-:W-:Y:S06]  /*bca0*/  BRA `(.L_x_936) ;  /* 0xffffffb400607947 */ /* 0x000fec000383ffff */
.L_x_871:
[----:B------:R-:W-:Y:S01]  /*bcb0*/  MOV R156, R162 ;  /* 0x000000a2009c7202 */ /* 0x000fe20000000f00 */
[----:B------:R-:W-:Y:S02]  /*bcc0*/  HFMA2 R87, -RZ, RZ, 0, 5.9604644775390625e-08 ;  /* 0x00000001ff577431 */ /* 0x000fe400000001ff */
[----:B------:R-:W-:Y:S01]  /*bcd0*/  IMAD.MOV.U32 R153, RZ, RZ, 0x1f ;  /* 0x0000001fff997424 */ /* 0x000fe200078e00ff */
[----:B------:R-:W-:Y:S02]  /*bce0*/  MOV R154, 0xffffffff ;  /* 0xffffffff009a7802 */ /* 0x000fe40000000f00 */
[C---:B------:R-:W-:Y:S02]  /*bcf0*/  ISETP.GT.U32.AND P3, PT, R155.reuse, 0x1b, PT ;  /* 0x0000001b9b00780c */ /* 0x040fe40003f64070 */
[----:B------:R-:W-:-:S13]  /*bd00*/  ISETP.GT.U32.AND P4, PT, R155, 0x17, PT ;  /* 0x000000179b00780c */ /* 0x000fda0003f84070 */
[----:B0-----:R-:W-:Y:S05]  /*bd10*/  WARPSYNC.COLLECTIVE R154, `(.L_x_937) ;  /* 0x000000009a087348 */ /* 0x001fea0003c00000 */
[----:B------:R1:W2:Y:S02]  /*bd20*/  SHFL.DOWN P0, R156, R156, R87, R153 ;  /* 0x080000579c9c7389 */ /* 0x0002a40000000099 */
[----:B012---:R-:W-:Y:S05]  /*bd30*/  ENDCOLLECTIVE ;  /* 0x000000000000791b */ /* 0x007fea0003800000 */
.L_x_937:
[----:B------:R-:W-:Y:S02]  /*bd40*/  ISETP.GT.U32.AND P5, PT, R155, 0xf, PT ;  /* 0x0000000f9b00780c */ /* 0x000fe40003fa4070 */
[----:B------:R-:W-:Y:S01]  /*bd50*/  MOV R86, R156 ;  /* 0x0000009c00567202 */ /* 0x000fe20000000f00 */
[----:B------:R-:W-:-:S04]  /*bd60*/  IMAD.MOV.U32 R156, RZ, RZ, R163 ;  /* 0x000000ffff9c7224 */ /* 0x000fc800078e00a3 */
[----:B------:R-:W-:-:S07]  /*bd70*/  @P2 FMUL.FTZ R86, R86, R162 ;  /* 0x000000a256562220 */ /* 0x000fce0000410000 */
[----:B------:R-:W-:Y:S05]  /*bd80*/  WARPSYNC.COLLECTIVE R154, `(.L_x_938) ;  /* 0x000000009a087348 */ /* 0x000fea0003c00000 */
[----:B------:R0:W1:Y:S02]  /*bd90*/  SHFL.DOWN P0, R156, R156, R87, R153 ;  /* 0x080000579c9c7389 */ /* 0x0000640000000099 */
[----:B01----:R-:W-:Y:S05]  /*bda0*/  ENDCOLLECTIVE ;  /* 0x000000000000791b */ /* 0x003fea0003800000 */
.L_x_938:
[----:B------:R-:W-:-:S05]  /*bdb0*/  MOV R87, R156 ;  /* 0x0000009c00577202 */ /* 0x000fca0000000f00 */
[----:B------:R-:W-:Y:S01]  /*bdc0*/  @P2 FFMA.FTZ R87, R162, R87, R163 ;  /* 0x00000057a2572223 */ /* 0x000fe200000100a3 */
[----:B------:R-:W-:-:S04]  /*bdd0*/  @P2 IMAD.MOV.U32 R162, RZ, RZ, R86 ;  /* 0x000000ffffa22224 */ /* 0x000fc800078e0056 */
[----:B------:R-:W-:Y:S01]  /*bde0*/  @P2 MOV R163, R87 ;  /* 0x0000005700a32202 */ /* 0x000fe20000000f00 */
[----:B------:R-:W-:Y:S01]  /*bdf0*/  HFMA2 R87, -RZ, RZ, 0, 1.1920928955078125e-07 ;  /* 0x00000002ff577431 */ /* 0x000fe200000001ff */
[----:B------:R-:W-:Y:S02]  /*be00*/  MOV R156, R162 ;  /* 0x000000a2009c7202 */ /* 0x000fe40000000f00 */
[----:B------:R-:W-:-:S13]  /*be10*/  ISETP.GT.U32.AND P2, PT, R155, 0x1d, PT ;  /* 0x0000001d9b00780c */ /* 0x000fda0003f44070 */
[----:B------:R-:W-:Y:S05]  /*be20*/  WARPSYNC.COLLECTIVE R154, `(.L_x_939) ;  /* 0x000000009a087348 */ /* 0x000fea0003c00000 */
[----:B------:R0:W1:Y:S02]  /*be30*/  SHFL.DOWN P0, R156, R156, R87, R153 ;  /* 0x080000579c9c7389 */ /* 0x0000640000000099 */
[----:B01----:R-:W-:Y:S05]  /*be40*/  ENDCOLLECTIVE ;  /* 0x000000000000791b */ /* 0x003fea0003800000 */
.L_x_939:
[----:B------:R-:W-:Y:S01]  /*be50*/  IMAD.MOV.U32 R86, RZ, RZ, R156 ;  /* 0x000000ffff567224 */ /* 0x000fe200078e009c */
[----:B------:R-:W-:-:S03]  /*be60*/  MOV R156, R163 ;  /* 0x000000a3009c7202 */ /* 0x000fc60000000f00 */
[----:B------:R-:W-:-:S07]  /*be70*/  @!P2 FMUL.FTZ R86, R162, R86 ;  /* 0x00000056a256a220 */ /* 0x000fce0000410000 */
[----:B------:R-:W-:Y:S05]  /*be80*/  WARPSYNC.COLLECTIVE R154, `(.L_x_940) ;  /* 0x000000009a087348 */ /* 0x000fea0003c00000 */
[----:B------:R0:W1:Y:S02]  /*be90*/  SHFL.DOWN P0, R156, R156, R87, R153 ;  /* 0x080000579c9c7389 */ /* 0x0000640000000099 */
[----:B01----:R-:W-:Y:S05]  /*bea0*/  ENDCOLLECTIVE ;  /* 0x000000000000791b */ /* 0x003fea0003800000 */
.L_x_940:
        /* <DEDUP_REMOVED lines=9> */
.L_x_941:
[----:B------:R-:W-:Y:S02]  /*bf40*/  MOV R86, R156 ;  /* 0x0000009c00567202 */ /* 0x000fe40000000f00 */
[----:B------:R-:W-:-:S03]  /*bf50*/  MOV R156, R163 ;  /* 0x000000a3009c7202 */ /* 0x000fc60000000f00 */
[----:B------:R-:W-:-:S07]  /*bf60*/  @!P3 FMUL.FTZ R86, R162, R86 ;  /* 0x00000056a256b220 */ /* 0x000fce0000410000 */
[----:B------:R-:W-:Y:S05]  /*bf70*/  WARPSYNC.COLLECTIVE R154, `(.L_x_942) ;  /* 0x000000009a087348 */ /* 0x000fea0003c00000 */
[----:B------:R0:W1:Y:S02]  /*bf80*/  SHFL.DOWN P0, R156, R156, R87, R153 ;  /* 0x080000579c9c7389 */ /* 0x0000640000000099 */
[----:B01----:R-:W-:Y:S05]  /*bf90*/  ENDCOLLECTIVE ;  /* 0x000000000000791b */ /* 0x003fea0003800000 */
.L_x_942:
[----:B------:R-:W-:-:S04]  /*bfa0*/  IMAD.MOV.U32 R87, RZ, RZ, R156 ;  /* 0x000000ffff577224 */ /* 0x000fc800078e009c */
        /* <DEDUP_REMOVED lines=8> */
.L_x_943:
[----:B------:R-:W-:Y:S01]  /*c030*/  MOV R86, R156 ;  /* 0x0000009c00567202 */ /* 0x000fe20000000f00 */
[----:B------:R-:W-:-:S04]  /*c040*/  IMAD.MOV.U32 R156, RZ, RZ, R163 ;  /* 0x000000ffff9c7224 */ /* 0x000fc800078e00a3 */
[----:B------:R-:W-:-:S07]  /*c050*/  @!P4 FMUL.FTZ R86, R162, R86 ;  /* 0x00000056a256c220 */ /* 0x000fce0000410000 */
[----:B------:R-:W-:Y:S05]  /*c060*/  WARPSYNC.COLLECTIVE R154, `(.L_x_944) ;  /* 0x000000009a087348 */ /* 0x000fea0003c00000 */
[----:B------:R0:W1:Y:S02]  /*c070*/  SHFL.DOWN P0, R156, R156, R87, R153 ;  /* 0x080000579c9c7389 */ /* 0x0000640000000099 */
[----:B01----:R-:W-:Y:S05]  /*c080*/  ENDCOLLECTIVE ;  /* 0x000000000000791b */ /* 0x003fea0003800000 */
.L_x_944:
[----:B------:R-:W-:-:S05]  /*c090*/  MOV R87, R156 ;  /* 0x0000009c00577202 */ /* 0x000fca0000000f00 */
        /* <DEDUP_REMOVED lines=8> */
.L_x_945:
[----:B------:R-:W-:Y:S02]  /*c120*/  MOV R86, R156 ;  /* 0x0000009c00567202 */ /* 0x000fe40000000f00 */
[----:B------:R-:W-:-:S03]  /*c130*/  MOV R156, R163 ;  /* 0x000000a3009c7202 */ /* 0x000fc60000000f00 */
[----:B------:R-:W-:-:S07]  /*c140*/  @!P5 FMUL.FTZ R86, R162, R86 ;  /* 0x00000056a256d220 */ /* 0x000fce0000410000 */
[----:B------:R-:W-:Y:S05]  /*c150*/  WARPSYNC.COLLECTIVE R154, `(.L_x_946) ;  /* 0x000000009a087348 */ /* 0x000fea0003c00000 */
[----:B------:R0:W1:Y:S02]  /*c160*/  SHFL.DOWN P0, R156, R156, R87, R153 ;  /* 0x080000579c9c7389 */ /* 0x0000640000000099 */
[----:B01----:R-:W-:Y:S05]  /*c170*/  ENDCOLLECTIVE ;  /* 0x000000000000791b */ /* 0x003fea0003800000 */
.L_x_946:
[----:B------:R-:W-:-:S04]  /*c180*/  IMAD.MOV.U32 R87, RZ, RZ, R156 ;  /* 0x000000ffff577224 */ /* 0x000fc800078e009c */
[----:B------:R-:W-:Y:S01]  /*c190*/  @!P5 FFMA.FTZ R87, R162, R87, R163 ;  /* 0x00000057a257d223 */ /* 0x000fe200000100a3 */
[----:B------:R-:W-:Y:S01]  /*c1a0*/  @!P5 MOV R162, R86 ;  /* 0x0000005600a2d202 */ /* 0x000fe20000000f00 */
[----:B------:R-:W-:-:S03]  /*c1b0*/  HFMA2 R86, -RZ, RZ, 0, 1.847743988037109375e-06 ;  /* 0x0000001fff567431 */ /* 0x000fc600000001ff */
[----:B------:R-:W-:Y:S01]  /*c1c0*/  @!P5 MOV R163, R87 ;  /* 0x0000005700a3d202 */ /* 0x000fe20000000f00 */
[----:B------:R-:W-:Y:S01]  /*c1d0*/  IMAD.MOV.U32 R87, RZ, RZ, RZ ;  /* 0x000000ffff577224 */ /* 0x000fe200078e00ff */
[----:B------:R-:W-:-:S07]  /*c1e0*/  MOV R153, R162 ;  /* 0x000000a200997202 */ /* 0x000fce0000000f00 */
[----:B------:R-:W-:Y:S05]  /*c1f0*/  WARPSYNC.COLLECTIVE R154, `(.L_x_947) ;  /* 0x000000009a087348 */ /* 0x000fea0003c00000 */
[----:B------:R0:W1:Y:S02]  /*c200*/  SHFL.IDX P2, R156, R153, R87, R86 ;  /* 0x00000057999c7389 */ /* 0x0000640000040056 */
[----:B01----:R-:W-:Y:S05]  /*c210*/  ENDCOLLECTIVE ;  /* 0x000000000000791b */ /* 0x003fea0003800000 */
.L_x_947:
[----:B------:R-:W-:Y:S02]  /*c220*/  MOV R153, R163 ;  /* 0x000000a300997202 */ /* 0x000fe40000000f00 */
[----:B------:R-:W-:-:S07]  /*c230*/  MOV R157, R156 ;  /* 0x0000009c009d7202 */ /* 0x000fce0000000f00 */
[----:B------:R-:W-:Y:S05]  /*c240*/  WARPSYNC.COLLECTIVE R154, `(.L_x_948) ;  /* 0x000000009a087348 */ /* 0x000fea0003c00000 */
[----:B------:R0:W1:Y:S02]  /*c250*/  SHFL.IDX P2, R156, R153, R87, R86 ;  /* 0x00000057999c7389 */ /* 0x0000640000040056 */
[----:B01----:R-:W-:Y:S05]  /*c260*/  ENDCOLLECTIVE ;  /* 0x000000000000791b */ /* 0x003fea0003800000 */
.L_x_948:
[----:B------:R-:W-:Y:S01]  /*c270*/  HFMA2 R87, -RZ, RZ, 0, 5.9604644775390625e-08 ;  /* 0x00000001ff577431 */ /* 0x000fe200000001ff */
[----:B------:R-:W-:Y:S01]  /*c280*/  MOV R153, 0x1f ;  /* 0x0000001f00997802 */ /* 0x000fe20000000f00 */
[----:B------:R-:W-:Y:S01]  /*c290*/  IMAD.MOV.U32 R155, RZ, RZ, R156 ;  /* 0x000000ffff9b7224 */ /* 0x000fe200078e009c */
[----:B------:R-:W-:-:S03]  /*c2a0*/  MOV R156, R162 ;  /* 0x000000a2009c7202 */ /* 0x000fc60000000f00 */
[-C--:B------:R-:W-:Y:S01]  /*c2b0*/  FFMA.FTZ R155, R79, R157.reuse, R155 ;  /* 0x0000009d4f9b7223 */ /* 0x080fe2000001009b */
[----:B------:R-:W-:-:S07]  /*c2c0*/  FMUL.FTZ R157, R78, R157 ;  /* 0x0000009d4e9d7220 */ /* 0x000fce0000410000 */
[----:B------:R-:W-:Y:S05]  /*c2d0*/  WARPSYNC.COLLECTIVE R154, `(.L_x_949) ;  /* 0x000000009a087348 */ /* 0x000fea0003c00000 */
[----:B------:R0:W1:Y:S02]  /*c2e0*/  SHFL.DOWN P0, R156, R156, R87, R153 ;  /* 0x080000579c9c7389 */ /* 0x0000640000000099 */
[----:B01----:R-:W-:Y:S05]  /*c2f0*/  ENDCOLLECTIVE ;  /* 0x000000000000791b */ /* 0x003fea0003800000 */
.L_x_949:
[----:B------:R-:W-:Y:S01]  /*c300*/  IMAD.MOV.U32 R162, RZ, RZ, R156 ;  /* 0x000000ffffa27224 */ /* 0x000fe200078e009c */
[----:B------:R-:W-:-:S07]  /*c310*/  MOV R156, R163 ;  /* 0x000000a3009c7202 */ /* 0x000fce0000000f00 */
[----:B------:R-:W-:Y:S05]  /*c320*/  WARPSYNC.COLLECTIVE R154, `(.L_x_950) ;  /* 0x000000009a087348 */ /* 0x000fea0003c00000 */
[----:B------:R0:W1:Y:S02]  /*c330*/  SHFL.DOWN P0, R156, R156, R87, R153 ;  /* 0x080000579c9c7389 */ /* 0x0000640000000099 */
[----:B01----:R-:W-:Y:S05]  /*c340*/  ENDCOLLECTIVE ;  /* 0x000000000000791b */ /* 0x003fea0003800000 */
.L_x_950:
[----:B------:R-:W-:Y:S01]  /*c350*/  MOV R153, R78 ;  /* 0x0000004e00997202 */ /* 0x000fe20000000f00 */
[----:B------:R-:W-:Y:S01]  /*c360*/  IMAD.MOV.U32 R87, RZ, RZ, RZ ;  /* 0x000000ffff577224 */ /* 0x000fe200078e00ff */
[----:B------:R-:W-:-:S07]  /*c370*/  MOV R163, R156 ;  /* 0x0000009c00a37202 */ /* 0x000fce0000000f00 */
[----:B------:R-:W-:Y:S05]  /*c380*/  WARPSYNC.COLLECTIVE R154, `(.L_x_951) ;  /* 0x000000009a087348 */ /* 0x000fea0003c00000 */
[----:B------:R0:W1:Y:S02]  /*c390*/  SHFL.IDX P2, R156, R153, R87, R86 ;  /* 0x00000057999c7389 */ /* 0x0000640000040056 */
[----:B01----:R-:W-:Y:S05]  /*c3a0*/  ENDCOLLECTIVE ;  /* 0x000000000000791b */ /* 0x003fea0003800000 */
.L_x_951:
[----:B------:R-:W-:Y:S02]  /*c3b0*/  ISETP.NE.AND P0, PT, R64, 0x1f, PT ;  /* 0x0000001f4000780c */ /* 0x000fe40003f05270 */
[----:B------:R-:W-:Y:S02]  /*c3c0*/  MOV R153, R79 ;  /* 0x0000004f00997202 */ /* 0x000fe40000000f00 */
[----:B------:R-:W-:-:S09]  /*c3d0*/  MOV R78, R156 ;  /* 0x0000009c004e7202 */ /* 0x000fd20000000f00 */
[----:B------:R-:W-:Y:S05]  /*c3e0*/  WARPSYNC.COLLECTIVE R154, `(.L_x_952) ;  /* 0x000000009a087348 */ /* 0x000fea0003c00000 */
[----:B------:R0:W1:Y:S02]  /*c3f0*/  SHFL.IDX P2, R156, R153, R87, R86 ;  /* 0x00000057999c7389 */ /* 0x0000640000040056 */
[----:B01----:R-:W-:Y:S05]  /*c400*/  ENDCOLLECTIVE ;  /* 0x000000000000791b */ /* 0x003fea0003800000 */
.L_x_952:
[----:B------:R-:W-:Y:S01]  /*c410*/  MOV R79, R156 ;  /* 0x0000009c004f7202 */ /* 0x000fe20000000f00 */
[----:B------:R-:W-:Y:S06]  /*c420*/  BRA `(.L_x_953) ;  /* 0xffffffb400907947 */ /* 0x000fec000383ffff */
.L_x_954:
        /* <DEDUP_REMOVED lines=13> */
.L_x_10417:


//--------------------- .text._Z25selective_scan_bwd_kernelI32Selective_Scan_bwd_kernel_traitsILi128ELi16ELb0ELb1ELb0ELb1ELb0EN3c104HalfEfEEv12SSMParamsBwd --------------------------
	.section	.text._Z25selective_scan_bwd_kernelI32Selective_Scan_bwd_kernel_traitsILi128ELi16ELb0ELb1ELb0ELb1ELb0EN3c104HalfEfEEv12SSMParamsBwd,"ax",@progbits
	.align	128
        .global         _Z25selective_scan_bwd_kernelI32Selective_Scan_bwd_kernel_traitsILi128ELi16ELb0ELb1ELb0ELb1ELb0EN3c104HalfEfEEv12SSMParamsBwd
        .type           _Z25selective_scan_bwd_kernelI32Selective_Scan_bwd_kernel_traitsILi128ELi16ELb0ELb1ELb0ELb1ELb0EN3c104HalfEfEEv12SSMParamsBwd,@function
        .size           _Z25selective_scan_bwd_kernelI32Selective_Scan_bwd_kernel_traitsILi128ELi16ELb0ELb1ELb0ELb1ELb0EN3c104HalfEfEEv12SSMParamsBwd,(.L_x_10418 - _Z25selective_scan_bwd_kernelI32Selective_Scan_bwd_kernel_traitsILi128ELi16ELb0ELb1ELb0ELb1ELb0EN3c104HalfEfEEv12SSMParamsBwd)
        .other          _Z25selective_scan_bwd_kernelI32Selective_Scan_bwd_kernel_traitsILi128ELi16ELb0ELb1ELb0ELb1ELb0EN3c104HalfEfEEv12SSMParamsBwd,@"STO_CUDA_ENTRY STV_DEFAULT"
_Z25selective_scan_bwd_kernelI32Selective_Scan_bwd_kernel_traitsILi128ELi16ELb0ELb1ELb0ELb1ELb0EN3c104HalfEfEEv12SSMParamsBwd:
.text._Z25selective_scan_bwd_kernelI32Selective_Scan_bwd_kernel_traitsILi128ELi16ELb0ELb1ELb0ELb1ELb0EN3c104HalfEfEEv12SSMParamsBwd:
        /* <DEDUP_REMOVED lines=51> */
[----:B-----5:R-:W3:Y:S01]  /*0330*/  MUFU.RCP R0, R0 ;  /* 0x0000000000007308 */ /* 0x020ee20000001000 */
[----:B------:R-:W-:-:S02]  /*0340*/  UIADD3.X UR9, UPT, UPT, UR11, UR9, URZ, UP2, !UPT ;  /* 0x000000090b097290 */ /* 0x000fc400097fe4ff */
[----:B------:R-:W-:Y:S01]  /*0350*/  ULEA UR14, UP3, UR20, UR14, 0x1 ;  /* 0x0000000e140e7291 */ /* 0x000fe2000f8608ff */
[----:B------:R-:W4:Y:S03]  /*0360*/  LDCU.64 UR6, c[0x0][0x3b0] ;  /* 0x00007600ff0677ac */ /* 0x000f260008000a00 */
[----:B------:R-:W-:Y:S01]  /*0370*/  ULEA.HI.X UR15, UR20, UR15, UR9, 0x1, UP3 ;  /* 0x0000000f140f7291 */ /* 0x000fe200098f0c09 */
        /* <DEDUP_REMOVED lines=9> */
[----:B------:R-:W-:Y:S02]  /*0410*/  UIADD3.X UR21, UPT, UPT, UR11, UR23, URZ, UP0, !UPT ;  /* 0x000000170b157290 */ /* 0x000fe400087fe4ff */
[----:B------:R-:W-:Y:S02]  /*0420*/  UIMAD.WIDE.U32 UR4, UR5, UR24, URZ ;  /* 0x00000018050472a5 */ /* 0x000fe4000f8e00ff */
[----:B------:R-:W-:Y:S02]  /*0430*/  ULEA.HI.X UR13, UR17, UR13, UR21, 0x1, UP1 ;  /* 0x0000000d110d7291 */ /* 0x000fe400088f0c15 */
[----:B----4-:R-:W-:Y:S02]  /*0440*/  UIMAD.WIDE.U32 UR20, UR10, UR6, URZ ;  /* 0x000000060a1472a5 */ /* 0x010fe4000f8e00ff */
[----:B--2---:R-:W-:Y:S01]  /*0450*/  UISETP.NE.U32.AND UP0, UPT, UR28, URZ, UPT ;  /* 0x000000ff1c00728c */ /* 0x004fe2000bf05070 */
[----:B------:R-:W-:Y:S01]  /*0460*/  UMOV UR9, UR5 ;  /* 0x0000000500097c82 */ /* 0x000fe20008000000 */
[----:B-1----:R-:W-:-:S02]  /*0470*/  UIMAD.WIDE.U32 UR4, UR10, UR18, URZ ;  /* 0x000000120a0472a5 */ /* 0x002fc4000f8e00ff */
[----:B------:R-:W-:Y:S02]  /*0480*/  UIADD3 UR17, UPT, UPT, -UR9, URZ, URZ ;  /* 0x000000ff09117290 */ /* 0x000fe4000fffe1ff */
[----:B------:R-:W-:Y:S02]  /*0490*/  UIMAD UR5, UR10, UR19, UR5 ;  /* 0x000000130a0572a4 */ /* 0x000fe4000f8e0205 */
[----:B------:R-:W-:Y:S02]  /*04a0*/  UIMAD UR17, UR32, UR17, UR24 ;  /* 0x00000011201172a4 */ /* 0x000fe4000f8e0218 */
[----:B------:R-:W-:Y:S02]  /*04b0*/  UIMAD.WIDE.U32 UR18, UR8, UR30, UR4 ;  /* 0x0000001e081272a5 */ /* 0x000fe4000f8e0004 */
[----:B------:R-:W-:Y:S02]  /*04c0*/  UISETP.GT.U32.AND UP2, UPT, UR32, UR17, UPT ;  /* 0x000000112000728c */ /* 0x000fe4000bf44070 */
[----:B------:R-:W-:-:S02]  /*04d0*/  UIMAD UR21, UR10, UR7, UR21 ;  /* 0x000000070a1572a4 */ /* 0x000fc4000f8e0215 */
[----:B------:R-:W-:Y:S02]  /*04e0*/  ULOP3.LUT UR6, UR8, UR25, URZ, 0x3c, !UPT ;  /* 0x0000001908067292 */ /* 0x000fe4000f8e3cff */
[----:B------:R-:W-:Y:S02]  /*04f0*/  UIMAD UR7, UR8, UR31, UR19 ;  /* 0x0000001f080772a4 */ /* 0x000fe4000f8e0213 */
[----:B------:R-:W-:Y:S01]  /*0500*/  UISETP.NE.AND.EX UP0, UPT, UR29, URZ, UPT, UP0 ;  /* 0x000000ff1d00728c */ /* 0x000fe2000bf05300 */
[----:B------:R-:W1:Y:S02]  /*0510*/  LDCU.64 UR30, c[0x0][0x528] ;  /* 0x0000a500ff1e77ac */ /* 0x000e640008000a00 */
[----:B------:R-:W-:Y:S02]  /*0520*/  @!UP2 UIADD3 UR17, UPT, UPT, UR17, -UR32, URZ ;  /* 0x800000201111a290 */ /* 0x000fe4000fffe0ff */
[----:B------:R-:W-:Y:S02]  /*0530*/  @!UP2 UIADD3 UR9, UPT, UPT, UR9, 0x1, URZ ;  /* 0x000000010909a890 */ /* 0x000fe4000fffe0ff */
[----:B------:R-:W-:-:S02]  /*0540*/  UISETP.GE.U32.AND UP1, UPT, UR17, UR32, UPT ;  /* 0x000000201100728c */ /* 0x000fc4000bf26070 */
[----:B------:R-:W-:Y:S01]  /*0550*/  UISETP.GE.AND UP2, UPT, UR6, URZ, UPT ;  /* 0x000000ff0600728c */ /* 0x000fe2000bf46270 */
[----:B------:R-:W2:Y:S01]  /*0560*/  LDCU.64 UR28, c[0x0][0x3c8] ;  /* 0x00007900ff1c77ac */ /* 0x000ea20008000a00 */
[----:B------:R-:W3:Y:S07]  /*0570*/  @UP0 LDCU UR23, c[0x0][0x384] ;  /* 0x00007080ff1707ac */ /* 0x000eee0008000800 */
[----:B------:R-:W-:Y:S02]  /*0580*/  @UP1 UIADD3 UR9, UPT, UPT, UR9, 0x1, URZ ;  /* 0x0000000109091890 */ /* 0x000fe4000fffe0ff */
[----:B------:R-:W-:-:S02]  /*0590*/  UISETP.NE.AND UP1, UPT, UR25, URZ, UPT ;  /* 0x000000ff1900728c */ /* 0x000fc4000bf25270 */
[----:B------:R-:W-:Y:S02]  /*05a0*/  @!UP2 UIADD3 UR9, UPT, UPT, -UR9, URZ, URZ ;  /* 0x000000ff0909a290 */ /* 0x000fe4000fffe1ff */
[----:B------:R-:W-:Y:S01]  /*05b0*/  UIADD3 UR18, UP2, UPT, UR16, UR18, URZ ;  /* 0x0000001210127290 */ /* 0x000fe2000ff5e0ff */
[----:B------:R-:W4:Y:S03]  /*05c0*/  LDCU.64 UR4, c[0x0][0x448] ;  /* 0x00008900ff0477ac */ /* 0x000f260008000a00 */
[----:B------:R-:W-:-:S03]  /*05d0*/  UIADD3.X UR7, UPT, UPT, UR11, UR7, URZ, UP2, !UPT ;  /* 0x000000070b077290 */ /* 0x000fc600097fe4ff */
[----:B------:R-:W-:Y:S02]  /*05e0*/  @!UP1 ULOP3.LUT UR9, URZ, UR25, URZ, 0x33, !UPT ;  /* 0x00000019ff099292 */ /* 0x000fe4000f8e33ff */
        /* <DEDUP_REMOVED lines=33> */
[C---:B0-----:R-:W-:Y:S02]  /*0800*/  SHF.L.U32 R83, R4.reuse, 0x4, RZ ;  /* 0x0000000404537819 */ /* 0x041fe400000006ff */
[----:B------:R-:W-:-:S04]  /*0810*/  LOP3.LUT R40, R4, 0x1f, RZ, 0xc0, !PT ;  /* 0x0000001f04287812 */ /* 0x000fc800078ec0ff */
[----:B-12---:R-:W-:-:S07]  /*0820*/  LOP3.LUT R83, R40, 0x3e00, R83, 0xf8, !PT ;  /* 0x00003e0028537812 */ /* 0x006fce00078ef853 */
.L_x_1034:
        /* <DEDUP_REMOVED lines=16> */
[----:B------:R-:W-:Y:S01]  /*0930*/  ISETP.GE.AND P0, PT, R83, UR8, PT ;  /* 0x0000000853007c0c */ /* 0x000fe2000bf06270 */
[----:B------:R-:W-:Y:S01]  /*0940*/  BAR.SYNC.DEFER_BLOCKING 0x0 ;  /* 0x0000000000007b1d */ /* 0x000fe20000010000 */
[----:B------:R-:W-:Y:S02]  /*0950*/  SHF.L.U32 R83, R4, 0x4, RZ ;  /* 0x0000000404537819 */ /* 0x000fe400000006ff */
[----:B------:R-:W-:Y:S02]  /*0960*/  P2R R48, PR, RZ, 0x1 ;  /* 0x00000001ff307803 */ /* 0x000fe40000000000 */
[----:B------:R-:W-:Y:S02]  /*0970*/  LOP3.LUT R25, R83, 0x3e00, RZ, 0xc0, !PT ;  /* 0x00003e0053197812 */ /* 0x000fe400078ec0ff */
[----:B------:R-:W-:Y:S02]  /*0980*/  PRMT R18, RZ, 0x7610, R18 ;  /* 0x00007610ff127816 */ /* 0x000fe40000000012 */
[----:B------:R-:W-:-:S02]  /*0990*/  LOP3.LUT R64, R25, R40, RZ, 0xfc, !PT ;  /* 0x0000002819407212 */ /* 0x000fc400078efcff */
[----:B------:R-:W-:Y:S02]  /*09a0*/  PRMT R19, RZ, 0x7610, R19 ;  /* 0x00007610ff137816 */ /* 0x000fe40000000013 */
[C---:B------:R-:W-:Y:S02]  /*09b0*/  LOP3.LUT R63, R64.reuse, 0x20, RZ, 0xfc, !PT ;  /* 0x00000020403f7812 */ /* 0x040fe400078efcff */
[C---:B------:R-:W-:Y:S02]  /*09c0*/  SHF.L.U32 R2, R64.reuse, 0x1, RZ ;  /* 0x0000000140027819 */ /* 0x040fe400000006ff */
[----:B------:R-:W-:Y:S02]  /*09d0*/  LOP3.LUT R57, R64, 0xe0, RZ, 0xfc, !PT ;  /* 0x000000e040397812 */ /* 0x000fe400078efcff */
[----:B------:R-:W-:Y:S02]  /*09e0*/  IADD3 R4, P1, PT, R2, UR13, RZ ;  /* 0x0000000d02047c10 */ /* 0x000fe4000ff3e0ff */
[----:B------:R-:W-:-:S02]  /*09f0*/  PRMT R20, RZ, 0x7610, R20 ;  /* 0x00007610ff147816 */ /* 0x000fc40000000014 */
[----:B------:R-:W-:Y:S01]  /*0a00*/  PRMT R21, RZ, 0x7610, R21 ;  /* 0x00007610ff157816 */ /* 0x000fe20000000015 */
[----:B------:R-:W2:Y:S01]  /*0a10*/  @!P0 LDG.E.U16 R8, desc[UR26][R6.64] ;  /* 0x0000001a06088981 */ /* 0x000ea2000c1e1500 */
[----:B------:R-:W-:Y:S02]  /*0a20*/  ISETP.GE.AND P0, PT, R63, UR8, PT ;  /* 0x000000083f007c0c */ /* 0x000fe4000bf06270 */
[----:B------:R-:W-:Y:S02]  /*0a30*/  PRMT R22, RZ, 0x7610, R22 ;  /* 0x00007610ff167816 */ /* 0x000fe40000000016 */
[----:B------:R-:W-:Y:S02]  /*0a40*/  P2R R38, PR, RZ, 0x1 ;  /* 0x00000001ff267803 */ /* 0x000fe40000000000 */
[----:B------:R-:W-:Y:S02]  /*0a50*/  IADD3 R2, P0, PT, R2, UR17, RZ ;  /* 0x0000001102027c10 */ /* 0x000fe4000ff1e0ff */
[----:B------:R-:W-:-:S02]  /*0a60*/  PRMT R23, RZ, 0x7610, R23 ;  /* 0x00007610ff177816 */ /* 0x000fc40000000017 */
[----:B------:R-:W-:Y:S02]  /*0a70*/  IADD3.X R3, PT, PT, RZ, UR18, RZ, P0, !PT ;  /* 0x00000012ff037c10 */ /* 0x000fe400087fe4ff */
[----:B------:R-:W-:Y:S02]  /*0a80*/  ISETP.GE.AND P0, PT, R57, UR8, PT ;  /* 0x0000000839007c0c */ /* 0x000fe4000bf06270 */
[C---:B------:R-:W-:Y:S02]  /*0a90*/  LOP3.LUT R56, R64.reuse, 0x100, RZ, 0xfc, !PT ;  /* 0x0000010040387812 */ /* 0x040fe400078efcff */
[C---:B------:R-:W-:Y:S02]  /*0aa0*/  LOP3.LUT R62, R64.reuse, 0x40, RZ, 0xfc, !PT ;  /* 0x00000040403e7812 */ /* 0x040fe400078efcff */
[C---:B------:R-:W-:Y:S01]  /*0ab0*/  LOP3.LUT R58, R64.reuse, 0xc0, RZ, 0xfc, !PT ;  /* 0x000000c0403a7812 */ /* 0x040fe200078efcff */
[----:B------:R-:W-:Y:S01]  /*0ac0*/  IMAD.X R5, RZ, RZ, UR16, P1 ;  /* 0x00000010ff057e24 */ /* 0x000fe200088e06ff */
[----:B------:R-:W-:-:S02]  /*0ad0*/  LOP3.LUT R61, R64, 0x60, RZ, 0xfc, !PT ;  /* 0x00000060403d7812 */ /* 0x000fc400078efcff */
[C---:B------:R-:W-:Y:S02]  /*0ae0*/  LOP3.LUT R59, R64.reuse, 0xa0, RZ, 0xfc, !PT ;  /* 0x000000a0403b7812 */ /* 0x040fe400078efcff */
[----:B------:R-:W-:Y:S01]  /*0af0*/  P2R R46, PR, RZ, 0x1 ;  /* 0x00000001ff2e7803 */ /* 0x000fe20000000000 */
[----:B------:R-:W3:Y:S01]  /*0b00*/  @!P0 LDG.E.U16 R15, desc[UR26][R6.64+0x1c0] ;  /* 0x0001c01a060f8981 */ /* 0x000ee2000c1e1500 */
[----:B------:R-:W-:Y:S02]  /*0b10*/  LOP3.LUT R60, R64, 0x80, RZ, 0xfc, !PT ;  /* 0x00000080403c7812 */ /* 0x000fe400078efcff */
        /* <DEDUP_REMOVED lines=29> */
[----:B------:R-:W-:-:S02]  /*0cf0*/  ISETP.GE.AND P3, PT, R52, UR8, PT ;  /* 0x0000000834007c0c */ /* 0x000fc4000bf66270 */
        /* <DEDUP_REMOVED lines=17> */
[C---:B------:R-:W-:Y:S02]  /*0e10*/  IADD3 R7, PT, PT, R24.reuse, 0x60, RZ ;  /* 0x0000006018077810 */ /* 0x040fe40007ffe0ff */
[----:B------:R-:W-:Y:S02]  /*0e20*/  LEA R111, R25, UR24, 0x1 ;  /* 0x00000018196f7c11 */ /* 0x000fe4000f8e08ff */
[C---:B------:R-:W-:Y:S02]  /*0e30*/  IADD3 R25, PT, PT, R24.reuse, 0x20, RZ ;  /* 0x0000002018197810 */ /* 0x040fe40007ffe0ff */
[C---:B------:R-:W-:Y:S02]  /*0e40*/  IADD3 R27, PT, PT, R24.reuse, 0x40, RZ ;  /* 0x00000040181b7810 */ /* 0x040fe40007ffe0ff */
[----:B------:R-:W-:Y:S01]  /*0e50*/  LEA.HI.SX32 R7, R7, R24, 0x1b ;  /* 0x0000001807077211 */ /* 0x000fe200078fdaff */
[C---:B------:R-:W-:Y:S01]  /*0e60*/  VIADD R31, R24.reuse, 0xa0 ;  /* 0x000000a0181f7836 */ /* 0x040fe20000000000 */
[----:B------:R-:W-:-:S02]  /*0e70*/  IADD3 R29, PT, PT, R24, 0x80, RZ ;  /* 0x00000080181d7810 */ /* 0x000fc40007ffe0ff */
[-C--:B------:R-:W-:Y:S02]  /*0e80*/  LEA.HI.SX32 R25, R25, R24.reuse, 0x1b ;  /* 0x0000001819197211 */ /* 0x080fe400078fdaff */
[-C--:B------:R-:W-:Y:S02]  /*0e90*/  LEA.HI.SX32 R27, R27, R24.reuse, 0x1b ;  /* 0x000000181b1b7211 */ /* 0x080fe400078fdaff */
[----:B------:R-:W-:Y:S02]  /*0ea0*/  LEA R108, R7, UR24, 0x1 ;  /* 0x00000018076c7c11 */ /* 0x000fe4000f8e08ff */
[----:B------:R-:W-:Y:S02]  /*0eb0*/  IADD3 R7, PT, PT, R24, 0xc0, RZ ;  /* 0x000000c018077810 */ /* 0x000fe40007ffe0ff */
[-C--:B------:R-:W-:Y:S02]  /*0ec0*/  LEA.HI.SX32 R29, R29, R24.reuse, 0x1b ;  /* 0x000000181d1d7211 */ /* 0x080fe400078fdaff */
[----:B------:R-:W-:-:S02]  /*0ed0*/  LEA.HI.SX32 R31, R31, R24, 0x1b ;  /* 0x000000181f1f7211 */ /* 0x000fc400078fdaff */
[----:B------:R-:W-:Y:S02]  /*0ee0*/  LEA R110, R25, UR24, 0x1 ;  /* 0x00000018196e7c11 */ /* 0x000fe4000f8e08ff */
[----:B------:R-:W-:Y:S02]  /*0ef0*/  LEA R109, R27, UR24, 0x1 ;  /* 0x000000181b6d7c11 */ /* 0x000fe4000f8e08ff */
[----:B------:R-:W-:Y:S02]  /*0f00*/  IADD3 R25, PT, PT, R24, 0xe0, RZ ;  /* 0x000000e018197810 */ /* 0x000fe40007ffe0ff */
[----:B------:R-:W-:Y:S02]  /*0f10*/  LEA.HI.SX32 R7, R7, R24, 0x1b ;  /* 0x0000001807077211 */ /* 0x000fe400078fdaff */
[----:B------:R-:W-:Y:S02]  /*0f20*/  LEA R107, R29, UR24, 0x1 ;  /* 0x000000181d6b7c11 */ /* 0x000fe4000f8e08ff */
[----:B------:R-:W-:-:S02]  /*0f30*/  LEA R106, R31, UR24, 0x1 ;  /* 0x000000181f6a7c11 */ /* 0x000fc4000f8e08ff */
[C---:B------:R-:W-:Y:S02]  /*0f40*/  IADD3 R27, PT, PT, R24.reuse, 0x100, RZ ;  /* 0x00000100181b7810 */ /* 0x040fe40007ffe0ff */
[C---:B------:R-:W-:Y:S02]  /*0f50*/  IADD3 R29, PT, PT, R24.reuse, 0x120, RZ ;  /* 0x00000120181d7810 */ /* 0x040fe40007ffe0ff */
[C---:B------:R-:W-:Y:S02]  /*0f60*/  IADD3 R31, PT, PT, R24.reuse, 0x140, RZ ;  /* 0x00000140181f7810 */ /* 0x040fe40007ffe0ff */
[----:B------:R-:W-:Y:S02]  /*0f70*/  LEA.HI.SX32 R25, R25, R24, 0x1b ;  /* 0x0000001819197211 */ /* 0x000fe400078fdaff */
[----:B------:R-:W-:Y:S02]  /*0f80*/  LEA R105, R7, UR24, 0x1 ;  /* 0x0000001807697c11 */ /* 0x000fe4000f8e08ff */
[----:B------:R-:W-:-:S02]  /*0f90*/  IADD3 R7, PT, PT, R24, 0x160, RZ ;  /* 0x0000016018077810 */ /* 0x000fc40007ffe0ff */
[-C--:B------:R-:W-:Y:S02]  /*0fa0*/  LEA.HI.SX32 R27, R27, R24.reuse, 0x1b ;  /* 0x000000181b1b7211 */ /* 0x080fe400078fdaff */
[-C--:B------:R-:W-:Y:S02]  /*0fb0*/  LEA.HI.SX32 R29, R29, R24.reuse, 0x1b ;  /* 0x000000181d1d7211 */ /* 0x080fe400078fdaff */
[----:B------:R-:W-:Y:S02]  /*0fc0*/  P2R R26, PR, RZ, 0x1 ;  /* 0x00000001ff1a7803 */ /* 0x000fe40000000000 */
[----:B------:R-:W-:Y:S02]  /*0fd0*/  LEA.HI.SX32 R31, R31, R24, 0x1b ;  /* 0x000000181f1f7211 */ /* 0x000fe400078fdaff */
[----:B------:R-:W-:Y:S02]  /*0fe0*/  LEA R104, R25, UR24, 0x1 ;  /* 0x0000001819687c11 */ /* 0x000fe4000f8e08ff */
[----:B------:R-:W-:-:S02]  /*0ff0*/  ISETP.NE.AND P0, PT, R45, RZ, PT ;  /* 0x000000ff2d00720c */ /* 0x000fc40003f05270 */
[----:B------:R-:W-:Y:S02]  /*1000*/  IADD3 R25, PT, PT, R24, 0x1e0, RZ ;  /* 0x000001e018197810 */ /* 0x000fe40007ffe0ff */
[----:B------:R-:W-:Y:S02]  /*1010*/  LEA.HI.SX32 R7, R7, R24, 0x1b ;  /* 0x0000001807077211 */ /* 0x000fe400078fdaff */
[----:B------:R-:W-:Y:S02]  /*1020*/  LEA R103, R27, UR24, 0x1 ;  /* 0x000000181b677c11 */ /* 0x000fe4000f8e08ff */
[----:B------:R-:W-:Y:S02]  /*1030*/  LEA R102, R29, UR24, 0x1 ;  /* 0x000000181d667c11 */ /* 0x000fe4000f8e08ff */
[----:B------:R-:W-:Y:S02]  /*1040*/  LEA R101, R31, UR24, 0x1 ;  /* 0x000000181f657c11 */ /* 0x000fe4000f8e08ff */
[----:B------:R-:W-:-:S02]  /*1050*/  P2R R28, PR, RZ, 0x1 ;  /* 0x00000001ff1c7803 */ /* 0x000fc40000000000 */
[----:B------:R-:W-:Y:S02]  /*1060*/  LEA.HI.SX32 R25, R25, R24, 0x1b ;  /* 0x0000001819197211 */ /* 0x000fe400078fdaff */
[----:B------:R-:W-:Y:S02]  /*1070*/  LEA R100, R7, UR24, 0x1 ;  /* 0x0000001807647c11 */ /* 0x000fe4000f8e08ff */
[----:B------:R-:W-:Y:S02]  /*1080*/  ISETP.NE.AND P0, PT, R46, RZ, PT ;  /* 0x000000ff2e00720c */ /* 0x000fe40003f05270 */
        /* <DEDUP_REMOVED lines=25> */
[----:B0-----:R-:W-:-:S03]  /*1220*/  IADD3 R13, PT, PT, R24, 0x1c0, RZ ;  /* 0x000001c0180d7810 */ /* 0x001fc60007ffe0ff */
[----:B------:R0:W-:Y:S01]  /*1230*/  STS.U16 [R104+0x1c0], R15 ;  /* 0x0001c00f68007388 */ /* 0x0001e20000000400 */
        /* <DEDUP_REMOVED lines=18> */
[C---:B0-----:R-:W-:Y:S02]  /*1360*/  IADD3 R15, PT, PT, R24.reuse, 0x5, RZ ;  /* 0x00000005180f7810 */ /* 0x041fe40007ffe0ff */
[C---:B-1----:R-:W-:Y:S02]  /*1370*/  IADD3 R17, PT, PT, R24.reuse, 0x6, RZ ;  /* 0x0000000618117810 */ /* 0x042fe40007ffe0ff */
[C---:B--2---:R-:W-:Y:S02]  /*1380*/  IADD3 R19, PT, PT, R24.reuse, 0x7, RZ ;  /* 0x0000000718137810 */ /* 0x044fe40007ffe0ff */
[----:B---3--:R-:W-:-:S02]  /*1390*/  IADD3 R21, PT, PT, R24, 0x8, RZ ;  /* 0x0000000818157810 */ /* 0x008fc40007ffe0ff */
[C---:B------:R-:W-:Y:S02]  /*13a0*/  IADD3 R25, PT, PT, R24.reuse, 0xa, RZ ;  /* 0x0000000a18197810 */ /* 0x040fe40007ffe0ff */
        /* <DEDUP_REMOVED lines=22> */
[----:B------:R-:W-:-:S02]  /*1510*/  LEA R95, R24, UR24, 0x1 ;  /* 0x00000018185f7c11 */ /* 0x000fc4000f8e08ff */
[----:B------:R-:W-:Y:S01]  /*1520*/  LEA R93, R9, UR24, 0x1 ;  /* 0x00000018095d7c11 */ /* 0x000fe2000f8e08ff */
[----:B------:R-:W-:Y:S01]  /*1530*/  NOP ;  /* 0x0000000000007918 */ /* 0x000fe20000000000 */
[----:B------:R-:W-:-:S03]  /*1540*/  LEA R92, R11, UR24, 0x1 ;  /* 0x000000180b5c7c11 */ /* 0x000fc6000f8e08ff */
[----:B------:R-:W-:Y:S01]  /*1550*/  LDS.U16 R24, [R93+0x4] ;  /* 0x000004005d187984 */ /* 0x000fe20000000400 */
        /* <DEDUP_REMOVED lines=12> */
[----:B------:R-:W-:Y:S01]  /*1620*/  LDS.U16 R27, [R95] ;  /* 0x000000005f1b7984 */ /* 0x000fe20000000400 */
        /* <DEDUP_REMOVED lines=95> */
[----:B------:R-:W3:Y:S04]  /*1c20*/  LDS.U16 R28, [R95] ;  /* 0x000000005f1c7984 */ /* 0x000ee80000000400 */
[----:B------:R-:W-:Y:S04]  /*1c30*/  LDS.U16 R29, [R94+0x2] ;  /* 0x000002005e1d7984 */ /* 0x000fe80000000400 */
[----:B------:R-:W-:Y:S04]  /*1c40*/  LDS.U16 R30, [R93+0x4] ;  /* 0x000004005d1e7984 */ /* 0x000fe80000000400 */
[----:B------:R-:W4:Y:S04]  /*1c50*/  LDS.U16 R31, [R92+0x6] ;  /* 0x000006005c1f7984 */ /* 0x000f280000000400 */
[----:B------:R-:W5:Y:S04]  /*1c60*/  LDS.U16 R32, [R91+0x8] ;  /* 0x000008005b207984 */ /* 0x000f680000000400 */
[----:B------:R-:W5:Y:S04]  /*1c70*/  LDS.U16 R33, [R90+0xa] ;  /* 0x00000a005a217984 */ /* 0x000f680000000400 */
        /* <DEDUP_REMOVED lines=9> */
[----:B------:R-:W0:Y:S01]  /*1d10*/  LDS.U16 R4, [R79+0x1e] ;  /* 0x00001e004f047984 */ /* 0x000e220000000400 */
        /* <DEDUP_REMOVED lines=27> */
[----:B0-----:R-:W-:Y:S01]  /*1ed0*/  PRMT R66, RZ, 0x7610, R66 ;  /* 0x00007610ff427816 */ /* 0x001fe20000000042 */
[----:B------:R-:W5:Y:S04]  /*1ee0*/  @!P1 LDG.E.U16 R47, desc[UR26][R2.64+0x280] ;  /* 0x0002801a022f9981 */ /* 0x000f68000c1e1500 */
[----:B------:R-:W5:Y:S01]  /*1ef0*/  @!P0 LDG.E.U16 R45, desc[UR26][R2.64+0x200] ;  /* 0x0002001a022d8981 */ /* 0x000f62000c1e1500 */
[----:B------:R-:W-:-:S02]  /*1f00*/  ISETP.NE.AND P0, PT, R78, RZ, PT ;  /* 0x000000ff4e00720c */ /* 0x000fc40003f05270 */
[----:B-1----:R-:W-:Y:S01]  /*1f10*/  PRMT R67, RZ, 0x7610, R67 ;  /* 0x00007610ff437816 */ /* 0x002fe20000000043 */
[----:B------:R-:W5:Y:S01]  /*1f20*/  @!P2 LDG.E.U16 R48, desc[UR26][R2.64+0x2c0] ;  /* 0x0002c01a0230a981 */ /* 0x000f62000c1e1500 */
[----:B--2---:R-:W-:-:S03]  /*1f30*/  PRMT R68, RZ, 0x7610, R68 ;  /* 0x00007610ff447816 */ /* 0x004fc60000000044 */
[----:B------:R-:W2:Y:S04]  /*1f40*/  @!P3 LDG.E.U16 R65, desc[UR26][R2.64+0x300] ;  /* 0x0003001a0241b981 */ /* 0x000ea8000c1e1500 */
[----:B------:R-:W2:Y:S04]  /*1f50*/  @!P4 LDG.E.U16 R66, desc[UR26][R2.64+0x340] ;  /* 0x0003401a0242c981 */ /* 0x000ea8000c1e1500 */
[----:B------:R-:W2:Y:S04]  /*1f60*/  @!P0 LDG.E.U16 R46, desc[UR26][R2.64+0x240] ;  /* 0x0002401a022e8981 */ /* 0x000ea8000c1e1500 */
[----:B------:R-:W2:Y:S04]  /*1f70*/  @!P5 LDG.E.U16 R67, desc[UR26][R2.64+0x380] ;  /* 0x0003801a0243d981 */ /* 0x000ea8000c1e1500 */
[----:B------:R0:W2:Y:S04]  /*1f80*/  @!P6 LDG.E.U16 R68, desc[UR26][R2.64+0x3c0] ;  /* 0x0003c01a0244e981 */ /* 0x0000a8000c1e1500 */
        /* <DEDUP_REMOVED lines=24> */
[----:B0-----:R-:W-:-:S03]  /*2110*/  PRMT R2, RZ, 0x7610, R2 ;  /* 0x00007610ff027816 */ /* 0x001fc60000000002 */
        /* <DEDUP_REMOVED lines=8> */
[----:B------:R-:W-:Y:S01]  /*21a0*/  STL.S16 [R1+0x100], R2 ;  /* 0x0001000201007387 */ /* 0x000fe20000100600 */
[----:B---3--:R-:W-:-:S03]  /*21b0*/  HADD2.F32 R28, -RZ, R28.H0_H0 ;  /* 0x2000001cff1c7230 */ /* 0x008fc60000004100 */
        /* <DEDUP_REMOVED lines=8> */
[----:B------:R0:W-:Y:S04]  /*2240*/  STS.U16 [R103+0x200], R45 ;  /* 0x0002002d67007388 */ /* 0x0001e80000000400 */
[----:B--2---:R-:W-:Y:S04]  /*2250*/  STS.U16 [R102+0x240], R46 ;  /* 0x0002402e66007388 */ /* 0x004fe80000000400 */
[----:B------:R-:W-:Y:S04]  /*2260*/  STS.U16 [R101+0x280], R47 ;  /* 0x0002802f65007388 */ /* 0x000fe80000000400 */
        /* <DEDUP_REMOVED lines=12> */
[----:B------:R2:W1:Y:S04]  /*2330*/  LDS.U16 R70, [R89+0xc] ;  /* 0x00000c0059467984 */ /* 0x0004680000000400 */
[----:B------:R2:W1:Y:S04]  /*2340*/  LDS.U16 R3, [R88+0xe] ;  /* 0x00000e0058037984 */ /* 0x0004680000000400 */
[----:B------:R2:W1:Y:S04]  /*2350*/  LDS.U16 R69, [R87+0x10] ;  /* 0x0000100057457984 */ /* 0x0004680000000400 */
[----:B------:R2:W1:Y:S04]  /*2360*/  LDS.U16 R68, [R86+0x12] ;  /* 0x0000120056447984 */ /* 0x0004680000000400 */
[----:B------:R2:W1:Y:S04]  /*2370*/  LDS.U16 R67, [R85+0x14] ;  /* 0x0000140055437984 */ /* 0x0004680000000400 */
[----:B------:R2:W2:Y:S04]  /*2380*/  LDS.U16 R66, [R84+0x16] ;  /* 0x0000160054427984 */ /* 0x0004a80000000400 */
[----:B------:R0:W2:Y:S04]  /*2390*/  LDS.U16 R65, [R82+0x18] ;  /* 0x0000180052417984 */ /* 0x0000a80000000400 */
[----:B------:R0:W2:Y:S04]  /*23a0*/  LDS.U16 R43, [R81+0x1a] ;  /* 0x00001a00512b7984 */ /* 0x0000a80000000400 */
[----:B------:R1:W2:Y:S04]  /*23b0*/  LDS.U16 R42, [R80+0x1c] ;  /* 0x00001c00502a7984 */ /* 0x0002a80000000400 */
[----:B------:R1:W2:Y:S01]  /*23c0*/  LDS.U16 R2, [R79+0x1e] ;  /* 0x00001e004f027984 */ /* 0x0002a20000000400 */
[----:B0-----:R-:W-:Y:S01]  /*23d0*/  FADD.FTZ R45, R28, UR6 ;  /* 0x000000061c2d7e21 */ /* 0x001fe20008010000 */
[----:B------:R-:W-:-:S04]  /*23e0*/  HADD2.F32 R31, -RZ, R31.H0_H0 ;  /* 0x2000001fff1f7230 */ /* 0x000fc80000004100 */
[----:B------:R-:W-:Y:S01]  /*23f0*/  FSETP.GTU.FTZ.AND P0, PT, R45, 20, PT ;  /* 0x41a000002d00780b */ /* 0x000fe20003f1c000 */
[----:B------:R-:W-:Y:S02]  /*2400*/  HADD2.F32 R29, -RZ, R29.H0_H0 ;  /* 0x2000001dff1d7230 */ /* 0x000fe40000004100 */
[----:B------:R-:W-:Y:S02]  /*2410*/  HADD2.F32 R30, -RZ, R30.H0_H0 ;  /* 0x2000001eff1e7230 */ /* 0x000fe40000004100 */
[----:B------:R-:W-:Y:S02]  /*2420*/  HADD2.F32 R32, -RZ, R32.H0_H0 ;  /* 0x20000020ff207230 */ /* 0x000fe40000004100 */
        /* <DEDUP_REMOVED lines=8> */
[----:B-1----:R-:W-:Y:S01]  /*24b0*/  HFMA2 R48, -RZ, RZ, 0, 0 ;  /* 0x00000000ff307431 */ /* 0x002fe200000001ff */
[----:B------:R-:W-:-:S02]  /*24c0*/  CS2R R164, SRZ ;  /* 0x0000000000a47805 */ /* 0x000fc4000001ff00 */
[----:B------:R-:W-:Y:S02]  /*24d0*/  CS2R R160, SRZ ;  /* 0x0000000000a07805 */ /* 0x000fe4000001ff00 */
[----:B------:R-:W-:Y:S02]  /*24e0*/  CS2R R158, SRZ ;  /* 0x00000000009e7805 */ /* 0x000fe4000001ff00 */
[----:B------:R-:W-:Y:S02]  /*24f0*/  CS2R R46, SRZ ;  /* 0x00000000002e7805 */ /* 0x000fe4000001ff00 */
[----:B------:R-:W-:Y:S02]  /*2500*/  FSETP.GTU.FTZ.AND P1, PT, R44, 20, PT ;  /* 0x41a000002c00780b */ /* 0x000fe40003f3c000 */
[----:B------:R-:W-:Y:S02]  /*2510*/  CS2R R34, SRZ ;  /* 0x0000000000227805 */ /* 0x000fe4000001ff00 */
[----:B------:R-:W-:-:S02]  /*2520*/  FSETP.GTU.FTZ.AND P2, PT, R39, 20, PT ;  /* 0x41a000002700780b */ /* 0x000fc40003f5c000 */
[----:B------:R-:W-:Y:S02]  /*2530*/  CS2R R32, SRZ ;  /* 0x0000000000207805 */ /* 0x000fe4000001ff00 */
[----:B------:R-:W-:Y:S01]  /*2540*/  FSETP.GTU.FTZ.AND P3, PT, R38, 20, PT ;  /* 0x41a000002600780b */ /* 0x000fe20003f7c000 */
[----:B------:R-:W-:Y:S01]  /*2550*/  FADD.FTZ R31, R31, UR6 ;  /* 0x000000061f1f7e21 */ /* 0x000fe20008010000 */
[----:B------:R-:W-:Y:S02]  /*2560*/  FSETP.GTU.FTZ.AND P4, PT, R37, 20, PT ;  /* 0x41a000002500780b */ /* 0x000fe40003f9c000 */
[----:B------:R-:W-:Y:S01]  /*2570*/  FSETP.GTU.FTZ.AND P5, PT, R36, 20, PT ;  /* 0x41a000002400780b */ /* 0x000fe20003fbc000 */
[----:B--234-:R-:W-:-:S12]  /*2580*/  @P0 BRA `(.L_x_957) ;  /* 0x0000000000780947 */ /* 0x01cfd80003800000 */
        /* <DEDUP_REMOVED lines=30> */
.L_x_957:
[----:B------:R-:W-:Y:S05]  /*2770*/  BSYNC.RECONVERGENT B0 ;  /* 0x0000000000007941 */ /* 0x000fea0003800200 */
.L_x_956:
        /* <DEDUP_REMOVED lines=38> */
.L_x_959:
[----:B------:R-:W-:Y:S05]  /*29e0*/  BSYNC.RECONVERGENT B0 ;  /* 0x0000000000007941 */ /* 0x000fea0003800200 */
.L_x_958:
        /* <DEDUP_REMOVED lines=39> */
.L_x_961:
[----:B------:R-:W-:Y:S05]  /*2c60*/  BSYNC.RECONVERGENT B0 ;  /* 0x0000000000007941 */ /* 0x000fea0003800200 */
.L_x_960:
        /* <DEDUP_REMOVED lines=39> */
.L_x_963:
[----:B------:R-:W-:Y:S05]  /*2ee0*/  BSYNC.RECONVERGENT B0 ;  /* 0x0000000000007941 */ /* 0x000fea0003800200 */
.L_x_962:
        /* <DEDUP_REMOVED lines=39> */
.L_x_965:
[----:B------:R-:W-:Y:S05]  /*3160*/  BSYNC.RECONVERGENT B0 ;  /* 0x0000000000007941 */ /* 0x000fea0003800200 */
.L_x_964:
[----:B------:R-:W-:Y:S01]  /*3170*/  HADD2.F32 R86, -RZ, R76.H0_H0 ;  /* 0x2000004cff567230 */ /* 0x000fe20000004100 */
[----:B------:R-:W-:Y:S01]  /*3180*/  BSSY.RECONVERGENT B0, `(.L_x_966) ;  /* 0x0000027000007945 */ /* 0x000fe20003800200 */
[----:B------:R-:W-:Y:S01]  /*3190*/  FSETP.GTU.FTZ.AND P4, PT, R12, 20, PT ;  /* 0x41a000000c00780b */ /* 0x000fe20003f9c000 */
[----:B------:R-:W-:Y:S02]  /*31a0*/  HADD2.F32 R11, -RZ, R11.H0_H0 ;  /* 0x2000000bff0b7230 */ /* 0x000fe40000004100 */
[----:B------:R-:W-:Y:S01]  /*31b0*/  FADD.FTZ R8, R79, UR6 ;  /* 0x000000064f087e21 */ /* 0x000fe20008010000 */
[----:B------:R0:W-:Y:S01]  /*31c0*/  STL [R1+0x3c], R86 ;  /* 0x00003c5601007387 */ /* 0x0001e20000100800 */
[----:B------:R-:W-:Y:S02]  /*31d0*/  HADD2.F32 R10, -RZ, R10.H0_H0 ;  /* 0x2000000aff0a7230 */ /* 0x000fe40000004100 */
[----:B------:R-:W-:Y:S02]  /*31e0*/  HADD2.F32 R9, -RZ, R9.H0_H0 ;  /* 0x20000009ff097230 */ /* 0x000fe40000004100 */
[----:B------:R-:W-:Y:S01]  /*31f0*/  HADD2.F32 R78, -RZ, R7.H0_H0 ;  /* 0x20000007ff4e7230 */ /* 0x000fe20000004100 */
[----:B------:R-:W-:Y:S06]  /*3200*/  @P5 BRA `(.L_x_967) ;  /* 0x0000000000785947 */ /* 0x000fec0003800000 */
[----:B------:R-:W-:Y:S01]  /*3210*/  FMUL.FTZ R36, R36, 1.4426950216293334961 ;  /* 0x3fb8aa3b24247820 */ /* 0x000fe20000410000 */
[----:B------:R-:W-:Y:S02]  /*3220*/  HFMA2 R82, -RZ, RZ, 1.625, 0 ;  /* 0x3e800000ff527431 */ /* 0x000fe400000001ff */
[----:B------:R-:W-:Y:S01]  /*3230*/  IMAD.MOV.U32 R79, RZ, RZ, 0x3d39bf78 ;  /* 0x3d39bf78ff4f7424 */ /* 0x000fe200078e00ff */
        /* <DEDUP_REMOVED lines=27> */
.L_x_967:
[----:B------:R-:W-:Y:S05]  /*33f0*/  BSYNC.RECONVERGENT B0 ;  /* 0x0000000000007941 */ /* 0x000fea0003800200 */
.L_x_966:
[----:B------:R-:W2:Y:S01]  /*3400*/  LDL.LU R7, [R1+0x108] ;  /* 0x0001080001077983 */ /* 0x000ea20000300800 */
[----:B------:R-:W-:Y:S01]  /*3410*/  HADD2.F32 R85, -RZ, R75.H0_H0 ;  /* 0x2000004bff557230 */ /* 0x000fe20000004100 */
[----:B------:R-:W-:Y:S01]  /*3420*/  BSSY.RECONVERGENT B0, `(.L_x_968) ;  /* 0x0000028000007945 */ /* 0x000fe20003800200 */
[----:B------:R-:W-:Y:S01]  /*3430*/  HADD2.F32 R84, -RZ, R74.H0_H0 ;  /* 0x2000004aff547230 */ /* 0x000fe20000004100 */
[----:B------:R-:W-:Y:S01]  /*3440*/  FSETP.GTU.FTZ.AND P5, PT, R8, 20, PT ;  /* 0x41a000000800780b */ /* 0x000fe20003fbc000 */
[----:B------:R-:W-:Y:S01]  /*3450*/  HADD2.F32 R76, -RZ, R6.H0_H0 ;  /* 0x20000006ff4c7230 */ /* 0x000fe20000004100 */
[----:B------:R1:W-:Y:S04]  /*3460*/  STL [R1+0x38], R85 ;  /* 0x0000385501007387 */ /* 0x0003e80000100800 */
[----:B------:R1:W-:Y:S01]  /*3470*/  STL [R1+0x34], R84 ;  /* 0x0000345401007387 */ /* 0x0003e20000100800 */
[----:B--2---:R-:W-:Y:S01]  /*3480*/  FFMA.FTZ R80, R86, R27, R7 ;  /* 0x0000001b56507223 */ /* 0x004fe20000010007 */
[----:B------:R-:W-:-:S03]  /*3490*/  FADD.FTZ R7, R78, UR6 ;  /* 0x000000064e077e21 */ /* 0x000fc60008010000 */
[----:B------:R-:W-:Y:S01]  /*34a0*/  FFMA.FTZ R77, R85, R25, R80 ;  /* 0x00000019554d7223 */ /* 0x000fe20000010050 */
[----:B-1----:R-:W-:Y:S06]  /*34b0*/  @P0 BRA `(.L_x_969) ;  /* 0x0000000000780947 */ /* 0x002fec0003800000 */
        /* <DEDUP_REMOVED lines=30> */
.L_x_969:
[----:B------:R-:W-:Y:S05]  /*36a0*/  BSYNC.RECONVERGENT B0 ;  /* 0x0000000000007941 */ /* 0x000fea0003800200 */
.L_x_968:
[----:B------:R-:W-:Y:S02]  /*36b0*/  HADD2.F32 R82, -RZ, R73.H0_H0 ;  /* 0x20000049ff527230 */ /* 0x000fe40000004100 */
[----:B------:R-:W-:Y:S01]  /*36c0*/  FFMA.FTZ R78, R84, R24, R77 ;  /* 0x00000018544e7223 */ /* 0x000fe2000001004d */
[----:B------:R-:W-:Y:S01]  /*36d0*/  HADD2.F32 R81, -RZ, R72.H0_H0 ;  /* 0x20000048ff517230 */ /* 0x000fe20000004100 */
[----:B------:R-:W-:Y:S01]  /*36e0*/  BSSY.RECONVERGENT B0, `(.L_x_970) ;  /* 0x0000026000007945 */ /* 0x000fe20003800200 */
[----:B------:R-:W-:Y:S01]  /*36f0*/  FSETP.GTU.FTZ.AND P0, PT, R7, 20, PT ;  /* 0x41a000000700780b */ /* 0x000fe20003f1c000 */
[----:B------:R1:W-:Y:S01]  /*3700*/  STL [R1+0x30], R82 ;  /* 0x0000305201007387 */ /* 0x0003e20000100800 */
[----:B------:R-:W-:Y:S02]  /*3710*/  HADD2.F32 R74, -RZ, R5.H0_H0 ;  /* 0x20000005ff4a7230 */ /* 0x000fe40000004100 */
[----:B------:R-:W-:Y:S01]  /*3720*/  FADD.FTZ R6, R76, UR6 ;  /* 0x000000064c067e21 */ /* 0x000fe20008010000 */
[----:B------:R-:W-:Y:S01]  /*3730*/  FFMA.FTZ R75, R82, R23, R78 ;  /* 0x00000017524b7223 */ /* 0x000fe2000001004e */
[----:B------:R1:W-:Y:S01]  /*3740*/  STL [R1+0x2c], R81 ;  /* 0x00002c5101007387 */ /* 0x0003e20000100800 */
[----:B------:R-:W-:Y:S06]  /*3750*/  @P1 BRA `(.L_x_971) ;  /* 0x0000000000781947 */ /* 0x000fec0003800000 */
[----:B------:R-:W-:Y:S01]  /*3760*/  FMUL.FTZ R26, R26, 1.4426950216293334961 ;  /* 0x3fb8aa3b1a1a7820 */ /* 0x000fe20000410000 */
[----:B------:R-:W-:Y:S01]  /*3770*/  HFMA2 R78, -RZ, RZ, 1.625, 0 ;  /* 0x3e800000ff4e7431 */ /* 0x000fe200000001ff */
[----:B------:R-:W-:Y:S02]  /*3780*/  MOV R77, 0x3d39bf78 ;  /* 0x3d39bf78004d7802 */ /* 0x000fe40000000f00 */
[----:B------:R-:W2:Y:S02]  /*3790*/  MUFU.EX2 R76, R26 ;  /* 0x0000001a004c7308 */ /* 0x000ea40000000800 */
[C---:B--2---:R-:W-:Y:S01]  /*37a0*/  FADD.FTZ.RZ R5, R76.reuse, 1 ;  /* 0x3f8000004c057421 */ /* 0x044fe2000001c000 */
        /* <DEDUP_REMOVED lines=25> */
.L_x_971:
[----:B------:R-:W-:Y:S05]  /*3940*/  BSYNC.RECONVERGENT B0 ;  /* 0x0000000000007941 */ /* 0x000fea0003800200 */
.L_x_970:
[----:B------:R-:W-:Y:S02]  /*3950*/  HADD2.F32 R80, -RZ, R71.H0_H0 ;  /* 0x20000047ff507230 */ /* 0x000fe40000004100 */
[----:B------:R-:W-:Y:S01]  /*3960*/  FFMA.FTZ R75, R81, R22, R75 ;  /* 0x00000016514b7223 */ /* 0x000fe2000001004b */
[----:B------:R-:W-:Y:S01]  /*3970*/  HADD2.F32 R79, -RZ, R70.H0_H0 ;  /* 0x20000046ff4f7230 */ /* 0x000fe20000004100 */
[----:B------:R-:W-:Y:S01]  /*3980*/  BSSY.RECONVERGENT B0, `(.L_x_972) ;  /* 0x0000026000007945 */ /* 0x000fe20003800200 */
[----:B------:R-:W-:Y:S01]  /*3990*/  FADD.FTZ R5, R74, UR6 ;  /* 0x000000064a057e21 */ /* 0x000fe20008010000 */
[----:B------:R2:W-:Y:S01]  /*39a0*/  STL [R1+0x28], R80 ;  /* 0x0000285001007387 */ /* 0x0005e20000100800 */
[----:B------:R-:W-:Y:S01]  /*39b0*/  FSETP.GTU.FTZ.AND P1, PT, R6, 20, PT ;  /* 0x41a000000600780b */ /* 0x000fe20003f3c000 */
[----:B------:R-:W-:Y:S02]  /*39c0*/  HADD2.F32 R72, -RZ, R4.H0_H0 ;  /* 0x20000004ff487230 */ /* 0x000fe40000004100 */
[----:B------:R-:W-:Y:S01]  /*39d0*/  FFMA.FTZ R74, R80, R20, R75 ;  /* 0x00000014504a7223 */ /* 0x000fe2000001004b */
[----:B------:R2:W-:Y:S01]  /*39e0*/  STL [R1+0x24], R79 ;  /* 0x0000244f01007387 */ /* 0x0005e20000100800 */
[----:B------:R-:W-:Y:S08]  /*39f0*/  @P2 BRA `(.L_x_973) ;  /* 0x0000000000782947 */ /* 0x000ff00003800000 */
[----:B------:R-:W-:Y:S01]  /*3a00*/  FMUL.FTZ R21, R21, 1.4426950216293334961 ;  /* 0x3fb8aa3b15157820 */ /* 0x000fe20000410000 */
[----:B------:R-:W-:Y:S01]  /*3a10*/  HFMA2 R76, -RZ, RZ, 1.625, 0 ;  /* 0x3e800000ff4c7431 */ /* 0x000fe200000001ff */
[----:B------:R-:W-:Y:S02]  /*3a20*/  MOV R75, 0x3d39bf78 ;  /* 0x3d39bf78004b7802 */ /* 0x000fe40000000f00 */
[----:B------:R-:W3:Y:S02]  /*3a30*/  MUFU.EX2 R73, R21 ;  /* 0x0000001500497308 */ /* 0x000ee40000000800 */
[C---:B---3--:R-:W-:Y:S01]  /*3a40*/  FADD.FTZ.RZ R4, R73.reuse, 1 ;  /* 0x3f80000049047421 */ /* 0x048fe2000001c000 */
        /* <DEDUP_REMOVED lines=25> */
.L_x_973:
[----:B------:R-:W-:Y:S05]  /*3be0*/  BSYNC.RECONVERGENT B0 ;  /* 0x0000000000007941 */ /* 0x000fea0003800200 */
.L_x_972:
        /* <DEDUP_REMOVED lines=14> */
[----:B------:R-:W4:Y:S02]  /*3cd0*/  MUFU.EX2 R74, R16 ;  /* 0x00000010004a7308 */ /* 0x000f240000000800 */
[C---:B----4-:R-:W-:Y:S01]  /*3ce0*/  FADD.FTZ.RZ R41, R74.reuse, 1 ;  /* 0x3f8000004a297421 */ /* 0x050fe2000001c000 */
        /* <DEDUP_REMOVED lines=25> */
.L_x_975:
[----:B------:R-:W-:Y:S05]  /*3e80*/  BSYNC.RECONVERGENT B0 ;  /* 0x0000000000007941 */ /* 0x000fea0003800200 */
.L_x_974:
[----:B------:R-:W-:Y:S02]  /*3e90*/  HADD2.F32 R75, -RZ, R68.H0_H0 ;  /* 0x20000044ff4b7230 */ /* 0x000fe40000004100 */
[----:B------:R-:W-:Y:S01]  /*3ea0*/  FFMA.FTZ R72, R77, R17, R72 ;  /* 0x000000114d487223 */ /* 0x000fe20000010048 */
[----:B------:R-:W-:Y:S01]  /*3eb0*/  HADD2.F32 R67, -RZ, R67.H0_H0 ;  /* 0x20000043ff437230 */ /* 0x000fe20000004100 */
[----:B------:R-:W-:Y:S01]  /*3ec0*/  BSSY.RECONVERGENT B0, `(.L_x_976) ;  /* 0x0000031000007945 */ /* 0x000fe20003800200 */
[----:B------:R-:W-:Y:S01]  /*3ed0*/  HADD2.F32 R74, -RZ, R66.H0_H0 ;  /* 0x20000042ff4a7230 */ /* 0x000fe20000004100 */
[----:B------:R4:W-:Y:S01]  /*3ee0*/  STL [R1+0x18], R75 ;  /* 0x0000184b01007387 */ /* 0x0009e20000100800 */
[----:B------:R-:W-:Y:S02]  /*3ef0*/  HADD2.F32 R73, -RZ, R65.H0_H0 ;  /* 0x20000041ff497230 */ /* 0x000fe40000004100 */
[----:B------:R-:W-:Y:S01]  /*3f00*/  FFMA.FTZ R41, R75, R15, R72 ;  /* 0x0000000f4b297223 */ /* 0x000fe20000010048 */
[----:B------:R-:W-:Y:S01]  /*3f10*/  HADD2.F32 R71, -RZ, R43.H0_H0 ;  /* 0x2000002bff477230 */ /* 0x000fe20000004100 */
[----:B------:R4:W-:Y:S01]  /*3f20*/  STL [R1+0x14], R67 ;  /* 0x0000144301007387 */ /* 0x0009e20000100800 */
[----:B------:R-:W-:-:S02]  /*3f30*/  HADD2.F32 R70, -RZ, R42.H0_H0 ;  /* 0x2000002aff467230 */ /* 0x000fc40000004100 */
[----:B------:R-:W-:Y:S01]  /*3f40*/  FMUL.FTZ R42, R86, UR7 ;  /* 0x00000007562a7c20 */ /* 0x000fe20008410000 */
[----:B------:R-:W-:Y:S01]  /*3f50*/  HADD2.F32 R69, -RZ, R2.H0_H0 ;  /* 0x20000002ff457230 */ /* 0x000fe20000004100 */
[----:B------:R4:W-:Y:S01]  /*3f60*/  STL [R1+0x10], R74 ;  /* 0x0000104a01007387 */ /* 0x0009e20000100800 */
[----:B------:R-:W-:Y:S01]  /*3f70*/  FSETP.GTU.FTZ.AND P3, PT, R3, 20, PT ;  /* 0x41a000000300780b */ /* 0x000fe20003f7c000 */
[----:B------:R-:W-:Y:S02]  /*3f80*/  FFMA.FTZ R2, R67, R14, R41 ;  /* 0x0000000e43027223 */ /* 0x000fe40000010029 */
[----:B------:R4:W-:Y:S04]  /*3f90*/  STL [R1+0xc], R73 ;  /* 0x00000c4901007387 */ /* 0x0009e80000100800 */
[----:B------:R4:W-:Y:S04]  /*3fa0*/  STL [R1+0x8], R71 ;  /* 0x0000084701007387 */ /* 0x0009e80000100800 */
[----:B------:R4:W-:Y:S04]  /*3fb0*/  STL [R1+0x4], R70 ;  /* 0x0000044601007387 */ /* 0x0009e80000100800 */
[----:B------:R4:W-:Y:S04]  /*3fc0*/  STL [R1+0x7c], R42 ;  /* 0x00007c2a01007387 */ /* 0x0009e80000100800 */
[----:B------:R4:W-:Y:S01]  /*3fd0*/  STL [R1], R69 ;  /* 0x0000004501007387 */ /* 0x0009e20000100800 */
[----:B------:R-:W-:Y:S05]  /*3fe0*/  @P4 BRA `(.L_x_977) ;  /* 0x0000000000784947 */ /* 0x000fea0003800000 */
[----:B------:R-:W-:Y:S01]  /*3ff0*/  FMUL.FTZ R12, R12, 1.4426950216293334961 ;  /* 0x3fb8aa3b0c0c7820 */ /* 0x000fe20000410000 */
[----:B------:R-:W-:Y:S01]  /*4000*/  HFMA2 R68, -RZ, RZ, 1.625, 0 ;  /* 0x3e800000ff447431 */ /* 0x000fe200000001ff */
[----:B------:R-:W-:Y:S02]  /*4010*/  MOV R65, 0x3d39bf78 ;  /* 0x3d39bf7800417802 */ /* 0x000fe40000000f00 */
[----:B------:R-:W5:Y:S02]  /*4020*/  MUFU.EX2 R66, R12 ;  /* 0x0000000c00427308 */ /* 0x000f640000000800 */
[C---:B-----5:R-:W-:Y:S01]  /*4030*/  FADD.FTZ.RZ R41, R66.reuse, 1 ;  /* 0x3f80000042297421 */ /* 0x060fe2000001c000 */
[----:B------:R-:W-:-:S03]  /*4040*/  ISETP.GE.U32.AND P4, PT, R66, 0x7f800000, PT ;  /* 0x7f8000004200780c */ /* 0x000fc60003f86070 */
[----:B------:R-:W-:Y:S01]  /*4050*/  VIADD R41, R41, 0xc0c00000 ;  /* 0xc0c0000029297836 */ /* 0x000fe20000000000 */
[----:B------:R-:W-:-:S04]  /*4060*/  ISETP.GT.AND P6, PT, R66, -0x40800000, P4 ;  /* 0xbf8000004200780c */ /* 0x000fc800027c4270 */
[----:B------:R-:W-:-:S04]  /*4070*/  LOP3.LUT R41, R41, 0xff800000, RZ, 0xc0, !PT ;  /* 0xff80000029297812 */ /* 0x000fc800078ec0ff */
[----:B------:R-:W-:Y:S02]  /*4080*/  IADD3 R43, PT, PT, -R41, 0x40800000, RZ ;  /* 0x40800000292b7810 */ /* 0x000fe40007ffe1ff */
[-C--:B----4-:R-:W-:Y:S02]  /*4090*/  IADD3 R42, PT, PT, R66, -R41.reuse, RZ ;  /* 0x80000029422a7210 */ /* 0x090fe40007ffe0ff */
        /* <DEDUP_REMOVED lines=19> */
.L_x_977:
[----:B------:R-:W-:Y:S05]  /*41d0*/  BSYNC.RECONVERGENT B0 ;  /* 0x0000000000007941 */ /* 0x000fea0003800200 */
.L_x_976:
[----:B------:R-:W-:Y:S04]  /*41e0*/  BSSY.RECONVERGENT B0, `(.L_x_978) ;  /* 0x0000020000007945 */ /* 0x000fe80003800200 */
[----:B------:R-:W-:Y:S05]  /*41f0*/  @P5 BRA `(.L_x_979) ;  /* 0x0000000000785947 */ /* 0x000fea0003800000 */
[----:B------:R-:W-:Y:S01]  /*4200*/  FMUL.FTZ R8, R8, 1.4426950216293334961 ;  /* 0x3fb8aa3b08087820 */ /* 0x000fe20000410000 */
[----:B------:R-:W-:Y:S02]  /*4210*/  HFMA2 R68, -RZ, RZ, 1.625, 0 ;  /* 0x3e800000ff447431 */ /* 0x000fe400000001ff */
[----:B------:R-:W-:Y:S01]  /*4220*/  IMAD.MOV.U32 R65, RZ, RZ, 0x3d39bf78 ;  /* 0x3d39bf78ff417424 */ /* 0x000fe200078e00ff */
[----:B------:R-:W5:Y:S02]  /*4230*/  MUFU.EX2 R66, R8 ;  /* 0x0000000800427308 */ /* 0x000f640000000800 */
[C---:B-----5:R-:W-:Y:S01]  /*4240*/  FADD.FTZ.RZ R41, R66.reuse, 1 ;  /* 0x3f80000042297421 */ /* 0x060fe2000001c000 */
[----:B------:R-:W-:-:S04]  /*4250*/  ISETP.GE.U32.AND P4, PT, R66, 0x7f800000, PT ;  /* 0x7f8000004200780c */ /* 0x000fc80003f86070 */
[----:B------:R-:W-:Y:S02]  /*4260*/  IADD3 R41, PT, PT, R41, -0x3f400000, RZ ;  /* 0xc0c0000029297810 */ /* 0x000fe40007ffe0ff */
[----:B------:R-:W-:Y:S02]  /*4270*/  ISETP.GT.AND P6, PT, R66, -0x40800000, P4 ;  /* 0xbf8000004200780c */ /* 0x000fe400027c4270 */
[----:B------:R-:W-:-:S04]  /*4280*/  LOP3.LUT R41, R41, 0xff800000, RZ, 0xc0, !PT ;  /* 0xff80000029297812 */ /* 0x000fc800078ec0ff */
[----:B------:R-:W-:Y:S02]  /*4290*/  IADD3 R43, PT, PT, -R41, 0x40800000, RZ ;  /* 0x40800000292b7810 */ /* 0x000fe40007ffe1ff */
[CC--:B----4-:R-:W-:Y:S02]  /*42a0*/  IADD3 R42, PT, PT, R66.reuse, -R41.reuse, RZ ;  /* 0x80000029422a7210 */ /* 0x0d0fe40007ffe0ff */
        /* <DEDUP_REMOVED lines=19> */
.L_x_979:
[----:B------:R-:W-:Y:S05]  /*43e0*/  BSYNC.RECONVERGENT B0 ;  /* 0x0000000000007941 */ /* 0x000fea0003800200 */
.L_x_978:
[----:B------:R-:W-:Y:S04]  /*43f0*/  BSSY.RECONVERGENT B0, `(.L_x_980) ;  /* 0x0000020000007945 */ /* 0x000fe80003800200 */
[----:B------:R-:W-:Y:S05]  /*4400*/  @P0 BRA `(.L_x_981) ;  /* 0x0000000000780947 */ /* 0x000fea0003800000 */
[----:B------:R-:W-:Y:S01]  /*4410*/  FMUL.FTZ R7, R7, 1.4426950216293334961 ;  /* 0x3fb8aa3b07077820 */ /* 0x000fe20000410000 */
[----:B------:R-:W-:Y:S01]  /*4420*/  HFMA2 R68, -RZ, RZ, 1.625, 0 ;  /* 0x3e800000ff447431 */ /* 0x000fe200000001ff */
[----:B------:R-:W-:Y:S02]  /*4430*/  MOV R65, 0x3d39bf78 ;  /* 0x3d39bf7800417802 */ /* 0x000fe40000000f00 */
        /* <DEDUP_REMOVED lines=27> */
.L_x_981:
[----:B------:R-:W-:Y:S05]  /*45f0*/  BSYNC.RECONVERGENT B0 ;  /* 0x0000000000007941 */ /* 0x000fea0003800200 */
.L_x_980:
[----:B------:R-:W-:Y:S04]  /*4600*/  BSSY.RECONVERGENT B0, `(.L_x_982) ;  /* 0x0000020000007945 */ /* 0x000fe80003800200 */
[----:B------:R-:W-:Y:S05]  /*4610*/  @P1 BRA `(.L_x_983) ;  /* 0x0000000000781947 */ /* 0x000fea0003800000 */
[----:B------:R-:W-:Y:S01]  /*4620*/  FMUL.FTZ R6, R6, 1.4426950216293334961 ;  /* 0x3fb8aa3b06067820 */ /* 0x000fe20000410000 */
[----:B------:R-:W-:Y:S02]  /*4630*/  IMAD.MOV.U32 R68, RZ, RZ, 0x3e800000 ;  /* 0x3e800000ff447424 */ /* 0x000fe400078e00ff */
[----:B------:R-:W-:Y:S01]  /*4640*/  HFMA2 R65, -RZ, RZ, 1.3056640625, -1.8671875 ;  /* 0x3d39bf78ff417431 */ /* 0x000fe200000001ff */
        /* <DEDUP_REMOVED lines=27> */
.L_x_983:
[----:B------:R-:W-:Y:S05]  /*4800*/  BSYNC.RECONVERGENT B0 ;  /* 0x0000000000007941 */ /* 0x000fea0003800200 */
.L_x_982:
        /* <DEDUP_REMOVED lines=32> */
.L_x_985:
[----:B------:R-:W-:Y:S05]  /*4a10*/  BSYNC.RECONVERGENT B0 ;  /* 0x0000000000007941 */ /* 0x000fea0003800200 */
.L_x_984:
        /* <DEDUP_REMOVED lines=32> */
.L_x_987:
[----:B------:R-:W-:Y:S05]  /*4c20*/  BSYNC.RECONVERGENT B0 ;  /* 0x0000000000007941 */ /* 0x000fea0003800200 */
.L_x_986:
[----:B------:R-:W-:Y:S01]  /*4c30*/  FMUL.FTZ R43, R85, UR7 ;  /* 0x00000007552b7c20 */ /* 0x000fe20008410000 */
[----:B----4-:R-:W-:Y:S01]  /*4c40*/  FMUL.FTZ R42, R84, UR7 ;  /* 0x00000007542a7c20 */ /* 0x010fe20008410000 */
[----:B------:R-:W-:Y:S01]  /*4c50*/  FMUL.FTZ R41, R82, UR7 ;  /* 0x0000000752297c20 */ /* 0x000fe20008410000 */
[----:B------:R-:W-:Y:S01]  /*4c60*/  FFMA.FTZ R2, R74, R13, R2 ;  /* 0x0000000d4a027223 */ /* 0x000fe20000010002 */
[----:B------:R-:W4:Y:S01]  /*4c70*/  LDCU UR8, c[0x0][0x38c] ;  /* 0x00007180ff0877ac */ /* 0x000f220008000800 */
[----:B------:R5:W-:Y:S04]  /*4c80*/  STL [R1+0x78], R43 ;  /* 0x0000782b01007387 */ /* 0x000be80000100800 */
[----:B------:R0:W-:Y:S04]  /*4c90*/  STL [R1+0x74], R42 ;  /* 0x0000742a01007387 */ /* 0x0001e80000100800 */
[----:B------:R1:W-:Y:S01]  /*4ca0*/  STL [R1+0x70], R41 ;  /* 0x0000702901007387 */ /* 0x0003e20000100800 */
[----:B-----5:R-:W-:Y:S01]  /*4cb0*/  FMUL.FTZ R43, R80, UR7 ;  /* 0x00000007502b7c20 */ /* 0x020fe20008410000 */
[----:B0-----:R-:W-:Y:S01]  /*4cc0*/  FMUL.FTZ R42, R79, UR7 ;  /* 0x000000074f2a7c20 */ /* 0x001fe20008410000 */
[----:B----4-:R-:W-:Y:S01]  /*4cd0*/  UISETP.GE.AND UP0, UPT, UR8, 0x1, UPT ;  /* 0x000000010800788c */ /* 0x010fe2000bf06270 */
[----:B-1----:R-:W-:-:S05]  /*4ce0*/  FMUL.FTZ R41, R81, UR7 ;  /* 0x0000000751297c20 */ /* 0x002fca0008410000 */
[----:B------:R0:W-:Y:S04]  /*4cf0*/  STL [R1+0x6c], R41 ;  /* 0x00006c2901007387 */ /* 0x0001e80000100800 */
[----:B------:R1:W-:Y:S04]  /*4d00*/  STL [R1+0x68], R43 ;  /* 0x0000682b01007387 */ /* 0x0003e80000100800 */
[----:B------:R4:W-:Y:S01]  /*4d10*/  STL [R1+0x64], R42 ;  /* 0x0000642a01007387 */ /* 0x0009e20000100800 */
[----:B0-----:R-:W-:Y:S01]  /*4d20*/  FFMA.FTZ R41, R73, R11, R2 ;  /* 0x0000000b49297223 */ /* 0x001fe20000010002 */
[----:B------:R-:W-:Y:S01]  /*4d30*/  FMUL.FTZ R2, R78, UR7 ;  /* 0x000000074e027c20 */ /* 0x000fe20008410000 */
[----:B-1----:R-:W-:-:S04]  /*4d40*/  FMUL.FTZ R43, R77, UR7 ;  /* 0x000000074d2b7c20 */ /* 0x002fc80008410000 */
[----:B------:R0:W-:Y:S01]  /*4d50*/  STL [R1+0x60], R2 ;  /* 0x0000600201007387 */ /* 0x0001e20000100800 */
[----:B----4-:R-:W-:-:S03]  /*4d60*/  FMUL.FTZ R42, R75, UR7 ;  /* 0x000000074b2a7c20 */ /* 0x010fc60008410000 */
        /* <DEDUP_REMOVED lines=9> */
[C---:B0-----:R-:W-:Y:S01]  /*4e00*/  FFMA.FTZ R41, R70.reuse, R9, R2 ;  /* 0x0000000946297223 */ /* 0x041fe20000010002 */
[----:B------:R-:W-:Y:S01]  /*4e10*/  FMUL.FTZ R2, R71, UR7 ;  /* 0x0000000747027c20 */ /* 0x000fe20008410000 */
[----:B-1----:R-:W-:-:S04]  /*4e20*/  FMUL.FTZ R43, R70, UR7 ;  /* 0x00000007462b7c20 */ /* 0x002fc80008410000 */
[----:B------:R0:W-:Y:S01]  /*4e30*/  STL [R1+0x48], R2 ;  /* 0x0000480201007387 */ /* 0x0001e20000100800 */
[----:B----4-:R-:W-:-:S03]  /*4e40*/  FMUL.FTZ R42, R69, UR7 ;  /* 0x00000007452a7c20 */ /* 0x010fc60008410000 */
        /* <DEDUP_REMOVED lines=12> */
[----:B------:R-:W-:Y:S02]  /*4f10*/  UIADD3 UR22, UPT, UPT, UR22, 0x800, URZ ;  /* 0x0000080016167890 */ /* 0x000fe4000fffe0ff */
[----:B------:R-:W-:Y:S01]  /*4f20*/  UISETP.NE.AND UP0, UPT, UR10, 0x1, UPT ;  /* 0x000000010a00788c */ /* 0x000fe2000bf05270 */
[----:B------:R-:W4:Y:S03]  /*4f30*/  LDCU UR47, c[0x0][0x394] ;  /* 0x00007280ff2f77ac */ /* 0x000f260008000800 */
[----:B------:R-:W-:-:S02]  /*4f40*/  ISETP.GE.AND P0, PT, R64, UR22, PT ;  /* 0x0000001640007c0c */ /* 0x000fc4000bf06270 */
[----:B------:R-:W-:Y:S01]  /*4f50*/  PLOP3.LUT P1, PT, PT, PT, UP0, 0x80, 0x8 ;  /* 0x000000000008781c */ /* 0x000fe20003f2f008 */
[----:B------:R-:W1:Y:S03]  /*4f60*/  LDCU UR48, c[0x0][0x38c] ;  /* 0x00007180ff3077ac */ /* 0x000e660008000800 */
[----:B------:R-:W-:Y:S01]  /*4f70*/  ISETP.EQ.AND P1, PT, R40, RZ, P1 ;  /* 0x000000ff2800720c */ /* 0x000fe20000f22270 */
[----:B------:R-:W1:Y:S01]  /*4f80*/  LDCU UR21, c[0x0][0x388] ;  /* 0x00007100ff1577ac */ /* 0x000e620008000800 */
        /* <DEDUP_REMOVED lines=12> */
[----:B----4-:R-:W-:-:S11]  /*5050*/  UMOV UR8, URZ ;  /* 0x000000ff00087c82 */ /* 0x010fd60008000000 */
.L_x_1033:
[----:B0-----:R-:W-:Y:S01]  /*5060*/  MOV R43, UR32 ;  /* 0x00000020002b7c02 */ /* 0x001fe20008000f00 */
[----:B--2---:R-:W2:Y:S01]  /*5070*/  LDL R80, [R1+0xfc] ;  /* 0x0000fc0001507983 */ /* 0x004ea20000100800 */
[----:B------:R-:W-:Y:S02]  /*5080*/  MOV R40, R64 ;  /* 0x0000004000287202 */ /* 0x000fe40000000f00 */
[----:B------:R-:W-:Y:S01]  /*5090*/  MOV R41, RZ ;  /* 0x000000ff00297202 */ /* 0x000fe20000000f00 */
[----:B------:R-:W-:Y:S01]  /*50a0*/  IMAD.U32 R49, RZ, RZ, UR33 ;  /* 0x00000021ff317e24 */ /* 0x000fe2000f8e00ff */
[----:B------:R-:W-:Y:S01]  /*50b0*/  LOP3.LUT R50, R64, 0x1c0, RZ, 0xfc, !PT ;  /* 0x000001c040327812 */ /* 0x000fe200078efcff */
[----:B------:R-:W4:Y:S01]  /*50c0*/  LDL R79, [R1+0xf8] ;  /* 0x0000f800014f7983 */ /* 0x000f220000100800 */
[----:B------:R-:W-:Y:S01]  /*50d0*/  IMAD.WIDE.U32 R42, R43, UR8, R40 ;  /* 0x000000082b2a7c25 */ /* 0x000fe2000f8e0028 */
[----:B------:R-:W-:Y:S02]  /*50e0*/  LOP3.LUT P6, RZ, R0, 0x4, RZ, 0xc0, !PT ;  /* 0x0000000400ff7812 */ /* 0x000fe400078cc0ff */
[----:B---3--:R-:W3:Y:S01]  /*50f0*/  LDL R78, [R1+0xf4] ;  /* 0x0000f400014e7983 */ /* 0x008ee20000100800 */
[----:B------:R-:W-:Y:S01]  /*5100*/  IMAD R41, R49, UR8, R43 ;  /* 0x0000000831297c24 */ /* 0x000fe2000f8e022b */
[----:B------:R-:W-:-:S02]  /*5110*/  LEA R40, P0, R42, UR19, 0x1 ;  /* 0x000000132a287c11 */ /* 0x000fc4000f8008ff */
[----:B------:R-:W5:Y:S01]  /*5120*/  LDL R77, [R1+0xf0] ;  /* 0x0000f000014d7983 */ /* 0x000f620000100800 */
[C---:B------:R-:W-:Y:S02]  /*5130*/  LOP3.LUT R63, R64.reuse, 0x20, RZ, 0xfc, !PT ;  /* 0x00000020403f7812 */ /* 0x040fe400078efcff */
[C---:B------:R-:W-:Y:S01]  /*5140*/  LOP3.LUT R62, R64.reuse, 0x40, RZ, 0xfc, !PT ;  /* 0x00000040403e7812 */ /* 0x040fe200078efcff */
[----:B------:R-:W5:Y:S01]  /*5150*/  LDL R88, [R1+0xec] ;  /* 0x0000ec0001587983 */ /* 0x000f620000100800 */
[----:B------:R-:W-:Y:S02]  /*5160*/  LOP3.LUT R60, R64, 0x80, RZ, 0xfc, !PT ;  /* 0x00000080403c7812 */ /* 0x000fe400078efcff */
[----:B------:R-:W-:Y:S01]  /*5170*/  ISETP.GE.AND P4, PT, R50, UR22, PT ;  /* 0x0000001632007c0c */ /* 0x000fe2000bf86270 */
[----:B------:R-:W5:Y:S01]  /*5180*/  LDL R87, [R1+0xe8] ;  /* 0x0000e80001577983 */ /* 0x000f620000100800 */
[----:B------:R-:W-:Y:S02]  /*5190*/  LEA.HI.X R41, R42, UR20, R41, 0x1, P0 ;  /* 0x000000142a297c11 */ /* 0x000fe400080f0c29 */
[----:B------:R-:W-:Y:S01]  /*51a0*/  ISETP.GE.AND P5, PT, R63, UR22, PT ;  /* 0x000000163f007c0c */ /* 0x000fe2000bfa6270 */
[----:B------:R-:W5:Y:S01]  /*51b0*/  LDL R86, [R1+0xe4] ;  /* 0x0000e40001567983 */ /* 0x000f620000100800 */
[----:B------:R-:W-:-:S02]  /*51c0*/  LOP3.LUT R61, R64, 0x60, RZ, 0xfc, !PT ;  /* 0x00000060403d7812 */ /* 0x000fc400078efcff */
[----:B------:R-:W-:Y:S01]  /*51d0*/  ISETP.GE.AND P0, PT, R62, UR22, PT ;  /* 0x000000163e007c0c */ /* 0x000fe2000bf06270 */
[----:B------:R-:W2:Y:S01]  /*51e0*/  @!P6 LDG.E.U16 R66, desc[UR26][R40.64] ;  /* 0x0000001a2842e981 */ /* 0x000ea2000c1e1500 */
[----:B------:R-:W-:Y:S02]  /*51f0*/  ISETP.GE.AND P3, PT, R60, UR22, PT ;  /* 0x000000163c007c0c */ /* 0x000fe4000bf66270 */
[----:B------:R-:W-:Y:S01]  /*5200*/  ISETP.GE.AND P2, PT, R61, UR22, PT ;  /* 0x000000163d007c0c */ /* 0x000fe2000bf46270 */
[----:B-1----:R-:W4:Y:S04]  /*5210*/  @!P4 LDG.E.U16 R69, desc[UR26][R40.64+0x380] ;  /* 0x0003801a2845c981 */ /* 0x002f28000c1e1500 */
[----:B------:R-:W3:Y:S04]  /*5220*/  @!P5 LDG.E.U16 R68, desc[UR26][R40.64+0x40] ;  /* 0x0000401a2844d981 */ /* 0x000ee8000c1e1500 */
[----:B------:R-:W5:Y:S04]  /*5230*/  @!P0 LDG.E.U16 R70, desc[UR26][R40.64+0x80] ;  /* 0x0000801a28468981 */ /* 0x000f68000c1e1500 */
[----:B------:R-:W5:Y:S04]  /*5240*/  @!P3 LDG.E.U16 R72, desc[UR26][R40.64+0x100] ;  /* 0x0001001a2848b981 */ /* 0x000f68000c1e1500 */
[----:B------:R-:W5:Y:S01]  /*5250*/  @!P2 LDG.E.U16 R49, desc[UR26][R40.64+0xc0] ;  /* 0x0000c01a2831a981 */ /* 0x000f62000c1e1500 */
[----:B-1----:R-:W-:-:S02]  /*5260*/  @!P4 SHF.L.U32 R51, R2, 0x4, RZ ;  /* 0x000000040233c819 */ /* 0x002fc400000006ff */
[----:B------:R-:W-:Y:S02]  /*5270*/  CS2R R42, SRZ ;  /* 0x00000000002a7805 */ /* 0x000fe4000001ff00 */
[C---:B------:R-:W-:Y:S01]  /*5280*/  LOP3.LUT R58, R64.reuse, 0xc0, RZ, 0xfc, !PT ;  /* 0x000000c0403a7812 */ /* 0x040fe200078efcff */
[----:B------:R-:W5:Y:S01]  /*5290*/  LDL R85, [R1+0xe0] ;  /* 0x0000e00001557983 */ /* 0x000f620000100800 */
[----:B------:R-:W-:Y:S02]  /*52a0*/  @!P4 LOP3.LUT R67, R51, 0x3e00, RZ, 0xc0, !PT ;  /* 0x00003e003343c812 */ /* 0x000fe400078ec0ff */
[----:B------:R-:W-:Y:S01]  /*52b0*/  MOV R65, RZ ;  /* 0x000000ff00417202 */ /* 0x000fe20000000f00 */
[----:B------:R-:W5:Y:S01]  /*52c0*/  LDL R84, [R1+0xdc] ;  /* 0x0000dc0001547983 */ /* 0x000f620000100800 */
[C---:B------:R-:W-:Y:S02]  /*52d0*/  LOP3.LUT R59, R64.reuse, 0xa0, RZ, 0xfc, !PT ;  /* 0x000000a0403b7812 */ /* 0x040fe400078efcff */
[C---:B------:R-:W-:Y:S01]  /*52e0*/  LOP3.LUT R57, R64.reuse, 0xe0, RZ, 0xfc, !PT ;  /* 0x000000e040397812 */ /* 0x040fe200078efcff */
[----:B------:R-:W5:Y:S01]  /*52f0*/  LDL R83, [R1+0xd8] ;  /* 0x0000d80001537983 */ /* 0x000f620000100800 */
[----:B------:R-:W-:-:S02]  /*5300*/  LOP3.LUT R56, R64, 0x100, RZ, 0xfc, !PT ;  /* 0x0000010040387812 */ /* 0x000fc400078efcff */
[C---:B------:R-:W-:Y:S01]  /*5310*/  LOP3.LUT R55, R64.reuse, 0x120, RZ, 0xfc, !PT ;  /* 0x0000012040377812 */ /* 0x040fe200078efcff */
[----:B------:R-:W5:Y:S01]  /*5320*/  LDL R82, [R1+0xd4] ;  /* 0x0000d40001527983 */ /* 0x000f620000100800 */
[C---:B------:R-:W-:Y:S02]  /*5330*/  LOP3.LUT R54, R64.reuse, 0x140, RZ, 0xfc, !PT ;  /* 0x0000014040367812 */ /* 0x040fe400078efcff */
[C---:B------:R-:W-:Y:S01]  /*5340*/  LOP3.LUT R53, R64.reuse, 0x160, RZ, 0xfc, !PT ;  /* 0x0000016040357812 */ /* 0x040fe200078efcff */
[----:B------:R-:W5:Y:S01]  /*5350*/  LDL R81, [R1+0xd0] ;  /* 0x0000d00001517983 */ /* 0x000f620000100800 */
[C---:B------:R-:W-:Y:S02]  /*5360*/  LOP3.LUT R52, R64.reuse, 0x180, RZ, 0xfc, !PT ;  /* 0x0000018040347812 */ /* 0x040fe400078efcff */
[----:B------:R-:W-:Y:S01]  /*5370*/  LOP3.LUT R51, R64, 0x1a0, RZ, 0xfc, !PT ;  /* 0x000001a040337812 */ /* 0x000fe200078efcff */
[----:B------:R-:W-:Y:S01]  /*5380*/  UMOV UR24, UR14 ;  /* 0x0000000e00187c82 */ /* 0x000fe20008000000 */
[----:B------:R-:W-:Y:S01]  /*5390*/  @!P4 LOP3.LUT R64, R67, 0x1f, R2, 0xf8, !PT ;  /* 0x0000001f4340c812 */ /* 0x000fe200078ef802 */
[----:B------:R-:W-:Y:S01]  /*53a0*/  UMOV UR25, UR23 ;  /* 0x0000001700197c82 */ /* 0x000fe20008000000 */
[----:B------:R-:W-:Y:S01]  /*53b0*/  MOV R2, R43 ;  /* 0x0000002b00027202 */ /* 0x000fe20000000f00 */
[----:B------:R-:W5:Y:S04]  /*53c0*/  LDL R94, [R1+0x3c] ;  /* 0x00003c00015e7983 */ /* 0x000f680000100800 */
[----:B------:R-:W5:Y:S04]  /*53d0*/  LDL R93, [R1+0x38] ;  /* 0x00003800015d7983 */ /* 0x000f680000100800 */
[----:B------:R-:W5:Y:S04]  /*53e0*/  LDL R92, [R1+0x34] ;  /* 0x00003400015c7983 */ /* 0x000f680000100800 */
[----:B------:R-:W5:Y:S04]  /*53f0*/  LDL R91, [R1+0x30] ;  /* 0x00003000015b7983 */ /* 0x000f680000100800 */
[----:B------:R-:W5:Y:S04]  /*5400*/  LDL R90, [R1+0x2c] ;  /* 0x00002c00015a7983 */ /* 0x000f680000100800 */
[----:B------:R-:W5:Y:S01]  /*5410*/  LDL R89, [R1+0x28] ;  /* 0x0000280001597983 */ /* 0x000f620000100800 */
[----:B--2---:R-:W-:-:S02]  /*5420*/  @!P6 PRMT R65, R66, 0x7610, R43 ;  /* 0x000076104241e816 */ /* 0x004fc4000000002b */
[----:B------:R-:W-:Y:S02]  /*5430*/  MOV R66, R43 ;  /* 0x0000002b00427202 */ /* 0x000fe40000000f00 */
[----:B----4-:R-:W-:Y:S02]  /*5440*/  @!P4 PRMT R42, R69, 0x5410, RZ ;  /* 0x00005410452ac816 */ /* 0x010fe400000000ff */
[----:B------:R-:W-:Y:S02]  /*5450*/  ISETP.GE.AND P4, PT, R58, UR22, PT ;  /* 0x000000163a007c0c */ /* 0x000fe4000bf86270 */
[----:B---3--:R-:W-:Y:S02]  /*5460*/  @!P5 PRMT R65, R65, 0x5410, R68 ;  /* 0x000054104141d816 */ /* 0x008fe40000000044 */
[----:B------:R-:W-:Y:S02]  /*5470*/  ISETP.GE.AND P5, PT, R59, UR22, PT ;  /* 0x000000163b007c0c */ /* 0x000fe4000bfa6270 */
[----:B-----5:R-:W-:-:S02]  /*5480*/  @!P0 PRMT R2, R70, 0x7610, R43 ;  /* 0x0000761046028816 */ /* 0x020fc4000000002b */
[----:B------:R-:W-:Y:S02]  /*5490*/  @!P3 PRMT R66, R72, 0x7610, R43 ;  /* 0x000076104842b816 */ /* 0x000fe4000000002b */
[----:B------:R-:W-:-:S03]  /*54a0*/  ISETP.GE.AND P3, PT, R56, UR22, PT ;  /* 0x0000001638007c0c */ /* 0x000fc6000bf66270 */
[----:B------:R-:W2:Y:S01]  /*54b0*/  @!P4 LDG.E.U16 R67, desc[UR26][R40.64+0x180] ;  /* 0x0001801a2843c981 */ /* 0x000ea2000c1e1500 */
[----:B------:R-:W-:Y:S02]  /*54c0*/  @!P2 PRMT R2, R2, 0x5410, R49 ;  /* 0x000054100202a816 */ /* 0x000fe40000000031 */
[----:B------:R-:W-:Y:S01]  /*54d0*/  ISETP.GE.AND P0, PT, R57, UR22, PT ;  /* 0x0000001639007c0c */ /* 0x000fe2000bf06270 */
[----:B------:R-:W3:Y:S01]  /*54e0*/  @!P5 LDG.E.U16 R49, desc[UR26][R40.64+0x140] ;  /* 0x0001401a2831d981 */ /* 0x000ee2000c1e1500 */
[----:B------:R-:W-:-:S05]  /*54f0*/  ISETP.GE.AND P2, PT, R55, UR22, PT ;  /* 0x0000001637007c0c */ /* 0x000fca000bf46270 */
[----:B------:R-:W4:Y:S06]  /*5500*/  @!P3 LDG.E.U16 R69, desc[UR26][R40.64+0x200] ;  /* 0x0002001a2845b981 */ /* 0x000f2c000c1e1500 */
[----:B------:R-:W5:Y:S04]  /*5510*/  @!P0 LDG.E.U16 R68, desc[UR26][R40.64+0x1c0] ;  /* 0x0001c01a28448981 */ /* 0x000f68000c1e1500 */
[----:B------:R-:W5:Y:S01]  /*5520*/  @!P2 LDG.E.U16 R70, desc[UR26][R40.64+0x240] ;  /* 0x0002401a2846a981 */ /* 0x000f62000c1e1500 */
[----:B------:R-:W-:-:S04]  /*5530*/  UIMAD.WIDE.U32 UR24, UR8, UR28, UR24 ;  /* 0x0000001c081872a5 */ /* 0x000fc8000f8e0018 */
[----:B------:R-:W-:Y:S02]  /*5540*/  UIMAD UR25, UR8, UR29, UR25 ;  /* 0x0000001d081972a4 */ /* 0x000fe4000f8e0219 */
[----:B------:R-:W-:-:S04]  /*5550*/  ULEA UR46, UP0, UR24, UR30, 0x2 ;  /* 0x0000001e182e7291 */ /* 0x000fc8000f8010ff */
[----:B------:R-:W-:Y:S01]  /*5560*/  ULEA.HI.X UR24, UR24, UR31, UR25, 0x2, UP0 ;  /* 0x0000001f18187291 */ /* 0x000fe200080f1419 */
[----:B------:R0:W-:Y:S04]  /*5570*/  STS.U16 [R80], R65 ;  /* 0x0000004150007388 */ /* 0x0001e80000000400 */
[----:B0-----:R-:W5:Y:S01]  /*5580*/  LDL R80, [R1+0xcc] ;  /* 0x0000cc0001507983 */ /* 0x001f620000100800 */
[----:B--2---:R-:W-:Y:S02]  /*5590*/  @!P4 PRMT R43, R67, 0x5410, RZ ;  /* 0x00005410432bc816 */ /* 0x004fe400000000ff */
[----:B------:R-:W-:Y:S02]  /*55a0*/  MOV R67, RZ ;  /* 0x000000ff00437202 */ /* 0x000fe40000000f00 */
[----:B---3--:R-:W-:-:S02]  /*55b0*/  @!P5 PRMT R66, R66, 0x5410, R49 ;  /* 0x000054104242d816 */ /* 0x008fc40000000031 */
[----:B------:R-:W-:Y:S02]  /*55c0*/  LOP3.LUT R49, R64, 0x1e0, RZ, 0xfc, !PT ;  /* 0x000001e040317812 */ /* 0x000fe400078efcff */
[----:B------:R-:W-:Y:S02]  /*55d0*/  ISETP.GE.AND P5, PT, R54, UR22, PT ;  /* 0x0000001636007c0c */ /* 0x000fe4000bfa6270 */
[----:B----4-:R-:W-:Y:S02]  /*55e0*/  @!P3 PRMT R67, R69, 0x5410, RZ ;  /* 0x000054104543b816 */ /* 0x010fe400000000ff */
[----:B------:R-:W-:Y:S02]  /*55f0*/  ISETP.GE.AND P4, PT, R53, UR22, PT ;  /* 0x0000001635007c0c */ /* 0x000fe4000bf86270 */
[----:B-----5:R-:W-:Y:S02]  /*5600*/  @!P0 PRMT R43, R43, 0x5410, R68 ;  /* 0x000054102b2b8816 */ /* 0x020fe40000000044 */
[----:B------:R-:W-:-:S02]  /*5610*/  ISETP.GE.AND P0, PT, R52, UR22, PT ;  /* 0x0000001634007c0c */ /* 0x000fc4000bf06270 */
[----:B------:R-:W-:-:S03]  /*5620*/  @!P2 PRMT R67, R67, 0x5410, R70 ;  /* 0x000054104343a816 */ /* 0x000fc60000000046 */
[----:B------:R-:W2:Y:S01]  /*5630*/  @!P5 LDG.E.U16 R76, desc[UR26][R40.64+0x280] ;  /* 0x0002801a284cd981 */ /* 0x000ea2000c1e1500 */
[----:B------:R-:W-:Y:S02]  /*5640*/  ISETP.GE.AND P2, PT, R51, UR22, PT ;  /* 0x0000001633007c0c */ /* 0x000fe4000bf46270 */
[----:B------:R-:W-:Y:S01]  /*5650*/  ISETP.GE.AND P3, PT, R49, UR22, PT ;  /* 0x0000001631007c0c */ /* 0x000fe2000bf66270 */
[----:B------:R-:W3:Y:S04]  /*5660*/  @!P4 LDG.E.U16 R69, desc[UR26][R40.64+0x2c0] ;  /* 0x0002c01a2845c981 */ /* 0x000ee8000c1e1500 */
[----:B------:R-:W4:Y:S06]  /*5670*/  @!P0 LDG.E.U16 R70, desc[UR26][R40.64+0x300] ;  /* 0x0003001a28468981 */ /* 0x000f2c000c1e1500 */
[----:B------:R-:W5:Y:S04]  /*5680*/  @!P2 LDG.E.U16 R72, desc[UR26][R40.64+0x340] ;  /* 0x0003401a2848a981 */ /* 0x000f68000c1e1500 */
[----:B------:R0:W2:Y:S02]  /*5690*/  @!P3 LDG.E.U16 R71, desc[UR26][R40.64+0x3c0] ;  /* 0x0003c01a2847b981 */ /* 0x0000a4000c1e1500 */
[----:B0-----:R-:W-:Y:S01]  /*56a0*/  IMAD.U32 R40, RZ, RZ, UR46 ;  /* 0x0000002eff287e24 */ /* 0x001fe2000f8e00ff */
[----:B------:R-:W-:-:S05]  /*56b0*/  MOV R41, UR24 ;  /* 0x0000001800297c02 */ /* 0x000fca0008000f00 */
[----:B------:R0:W5:Y:S02]  /*56c0*/  LDG.E R73, desc[UR26][R40.64] ;  /* 0x0000001a28497981 */ /* 0x000164000c1e1900 */
[----:B0-----:R-:W-:-:S05]  /*56d0*/  PRMT R41, R65, 0x7632, R41 ;  /* 0x0000763241297816 */ /* 0x001fca0000000029 */
[----:B------:R0:W-:Y:S04]  /*56e0*/  STS.U16 [R79+0x40], R41 ;  /* 0x000040294f007388 */ /* 0x0001e80000000400 */
[----:B------:R1:W-:Y:S04]  /*56f0*/  STS.U16 [R78+0x80], R2 ;  /* 0x000080024e007388 */ /* 0x0003e80000000400 */
[----:B0-----:R-:W5:Y:S04]  /*5700*/  LDL R79, [R1+0xc8] ;  /* 0x0000c800014f7983 */ /* 0x001f680000100800 */
[----:B-1----:R-:W5:Y:S01]  /*5710*/  LDL R78, [R1+0xc4] ;  /* 0x0000c400014e7983 */ /* 0x002f620000100800 */
[----:B------:R-:W-:-:S02]  /*5720*/  MOV R68, RZ ;  /* 0x000000ff00447202 */ /* 0x000fc40000000f00 */
[----:B------:R-:W-:Y:S02]  /*5730*/  PRMT R74, R2, 0x7632, R74 ;  /* 0x00007632024a7816 */ /* 0x000fe4000000004a */
[----:B------:R-:W-:Y:S02]  /*5740*/  MOV R65, RZ ;  /* 0x000000ff00417202 */ /* 0x000fe40000000f00 */
[----:B------:R-:W-:Y:S01]  /*5750*/  PRMT R75, R66, 0x7632, R75 ;  /* 0x00007632424b7816 */ /* 0x000fe2000000004b */
[----:B------:R0:W-:Y:S01]  /*5760*/  STS.U16 [R77+0xc0], R74 ;  /* 0x0000c04a4d007388 */ /* 0x0001e20000000400 */
[----:B------:R-:W-:Y:S02]  /*5770*/  PRMT R40, R43, 0x7632, R40 ;  /* 0x000076322b287816 */ /* 0x000fe40000000028 */
[----:B------:R-:W-:Y:S01]  /*5780*/  PRMT R2, R67, 0x7632, R2 ;  /* 0x0000763243027816 */ /* 0x000fe20000000002 */
        /* <DEDUP_REMOVED lines=19> */
[----:B------:R-:W-:Y:S04]  /*58c0*/  STS.U16 [R80+0x300], R65 ;  /* 0x0003004150007388 */ /* 0x000fe80000000400 */
[----:B------:R-:W2:Y:S04]  /*58d0*/  LDL R76, [R1+0xb8] ;  /* 0x0000b800014c7983 */ /* 0x000ea80000100800 */
[----:B------:R-:W3:Y:S01]  /*58e0*/  LDL R75, [R1+0xb4] ;  /* 0x0000b400014b7983 */ /* 0x000ee20000100800 */
[----:B0-----:R-:W-:-:S03]  /*58f0*/  UIMAD.WIDE.U32 UR24, UR46, UR38, URZ ;  /* 0x000000262e1872a5 */ /* 0x001fc6000f8e00ff */
[----:B------:R-:W4:Y:S04]  /*5900*/  LDL R74, [R1+0xb0] ;  /* 0x0000b000014a7983 */ /* 0x000f280000100800 */
[----:B------:R-:W5:Y:S01]  /*5910*/  LDL R72, [R1+0xa8] ;  /* 0x0000a80001487983 */ /* 0x000f620000100800 */
[----:B-1----:R-:W-:-:S03]  /*5920*/  ISETP.NE.AND P0, PT, R2, RZ, PT ;  /* 0x000000ff0200720c */ /* 0x002fc60003f05270 */
        /* <DEDUP_REMOVED lines=17> */
[----:B------:R-:W-:Y:S01]  /*5a40*/  MOV R41, UR24 ;  /* 0x0000001800297c02 */ /* 0x000fe20008000f00 */
[----:B------:R-:W-:Y:S02]  /*5a50*/  ULEA UR24, UR10, 0xffffff00, 0x8 ;  /* 0xffffff000a187891 */ /* 0x000fe4000f8e40ff */
[----:B------:R-:W5:Y:S02]  /*5a60*/  LDL R87, [R1+0x20] ;  /* 0x0000200001577983 */ /* 0x000f640000100800 */
[----:B------:R-:W-:Y:S02]  /*5a70*/  ULOP3.LUT UR24, UR24, 0x100, URZ, 0xc0, !UPT ;  /* 0x0000010018187892 */ /* 0x000fe4000f8ec0ff */
[----:B------:R-:W5:Y:S02]  /*5a80*/  LDL R86, [R1+0x1c] ;  /* 0x00001c0001567983 */ /* 0x000f640000100800 */
[----:B------:R-:W-:Y:S01]  /*5a90*/  UIADD3 UR24, UPT, UPT, UR24, UR8, URZ ;  /* 0x0000000818187290 */ /* 0x000fe2000fffe0ff */
[----:B------:R-:W-:Y:S01]  /*5aa0*/  MOV R40, UR46 ;  /* 0x0000002e00287c02 */ /* 0x000fe20008000f00 */
[----:B------:R-:W-:Y:S01]  /*5ab0*/  VIADD R43, R2, 0x200 ;  /* 0x00000200022b7836 */ /* 0x000fe20000000000 */
[----:B------:R0:W-:Y:S01]  /*5ac0*/  STS.U16 [R77+0x3c0], R66 ;  /* 0x0003c0424d007388 */ /* 0x0001e20000000400 */
[----:B------:R-:W-:-:S02]  /*5ad0*/  NOP ;  /* 0x0000000000007918 */ /* 0x000fc40000000000 */
        /* <DEDUP_REMOVED lines=31> */
[----:B------:R-:W-:-:S04]  /*5cd0*/  FMUL.FTZ R104, R104, 1.4426950216293334961 ;  /* 0x3fb8aa3b68687820 */ /* 0x000fc80000410000 */
[C---:B------:R-:W-:Y:S01]  /*5ce0*/  FMUL.FTZ R151, R104.reuse, R45 ;  /* 0x0000002d68977220 */ /* 0x040fe20000410000 */
[----:B------:R-:W5:Y:S04]  /*5cf0*/  LDS.U16 R66, [R66+0x16] ;  /* 0x0000160042427984 */ /* 0x000f680000000400 */
[----:B------:R-:W5:Y:S04]  /*5d00*/  LDS.U16 R43, [R43+0x1a] ;  /* 0x00001a002b2b7984 */ /* 0x000f680000000400 */
[----:B-1----:R-:W1:Y:S01]  /*5d10*/  LDS.U16 R41, [R41+0x1e] ;  /* 0x00001e0029297984 */ /* 0x002e620000000400 */
        /* <DEDUP_REMOVED lines=78> */
.L_x_990:
[----:B------:R-:W-:-:S06]  /*6200*/  LEA R40, R2, UR24, 0x2 ;  /* 0x0000001802287c11 */ /* 0x000fcc000f8e10ff */
[----:B------:R-:W0:Y:S02]  /*6210*/  LDS R40, [R40+0x43e4] ;  /* 0x0043e40028287984 */ /* 0x000e240000000800 */
.L_x_991:
[----:B------:R-:W-:Y:S05]  /*6220*/  BSYNC.RECONVERGENT B0 ;  /* 0x0000000000007941 */ /* 0x000fea0003800200 */
.L_x_989:
[----:B------:R-:W2:Y:S01]  /*6230*/  @P1 LDC R80, c[0x0][0x38c] ;  /* 0x0000e300ff501b82 */ /* 0x000ea20000000800 */
[----:B------:R-:W-:Y:S02]  /*6240*/  MOV R78, UR10 ;  /* 0x0000000a004e7c02 */ /* 0x000fe40008000f00 */
[----:B------:R-:W-:Y:S02]  /*6250*/  MOV R81, 0x8 ;  /* 0x0000000800517802 */ /* 0x000fe40000000f00 */
[----:B------:R-:W-:Y:S01]  /*6260*/  @P1 IADD3 R78, PT, PT, R78, -0x2, RZ ;  /* 0xfffffffe4e4e1810 */ /* 0x000fe20007ffe0ff */
[----:B------:R-:W-:Y:S01]  /*6270*/  FMUL.FTZ R121, R27, R45 ;  /* 0x0000002d1b797220 */ /* 0x000fe20000410000 */
[----:B------:R-:W-:Y:S01]  /*6280*/  FMUL.FTZ R120, R25, R44 ;  /* 0x0000002c19787220 */ /* 0x000fe20000410000 */
[----:B------:R-:W-:Y:S01]  /*6290*/  MOV R79, RZ ;  /* 0x000000ff004f7202 */ /* 0x000fe20000000f00 */
[----:B------:R-:W-:Y:S01]  /*62a0*/  FMUL.FTZ R119, R24, R39 ;  /* 0x0000002718777220 */ /* 0x000fe20000410000 */
        /* <DEDUP_REMOVED lines=115> */
.L_x_1051:
[----:B------:R-:W4:Y:S01]  /*69e0*/  S2R R87, SR_LANEID ;  /* 0x0000000000577919 */ /* 0x000f220000000000 */
[----:B---3--:R-:W-:Y:S01]  /*69f0*/  FFMA.FTZ R86, R157, R86, R156 ;  /* 0x000000569d567223 */ /* 0x008fe2000001009c */
[----:B------:R-:W-:Y:S01]  /*6a00*/  UMOV UR25, 0xffffffff ;  /* 0xffffffff00197882 */ /* 0x000fe20000000000 */
[----:B----4-:R-:W-:-:S04]  /*6a10*/  ISETP.GE.AND P2, PT, R87, 0x10, PT ;  /* 0x000000105700780c */ /* 0x010fc80003f46270 */
[----:B------:R-:W-:-:S09]  /*6a20*/  FSEL R162, R156, R86, !P2 ;  /* 0x000000569ca27208 */ /* 0x000fd20005000000 */
[----:B0-2---:R-:W-:Y:S01]  /*6a30*/  @P2 FMUL.FTZ R157, R157, R153 ;  /* 0x000000999d9d2220 */ /* 0x005fe20000410000 */
[----:B------:R-:W-:Y:S06]  /*6a40*/  BRA.DIV UR25, `(.L_x_994) ;  /* 0x0000005619787947 */ /* 0x000fec000b800000 */
.L_x_1054:
[----:B------:R-:W-:-:S03]  /*6a50*/  UMOV UR25, 0xffffffff ;  /* 0xffffffff00197882 */ /* 0x000fc60000000000 */
[----:B------:R-:W-:Y:S05]  /*6a60*/  BRA.DIV UR25, `(.L_x_995) ;  /* 0x0000005619987947 */ /* 0x000fea000b800000 */
.L_x_1057:
[----:B------:R-:W-:-:S03]  /*6a70*/  UMOV UR25, 0xffffffff ;  /* 0xffffffff00197882 */ /* 0x000fc60000000000 */
[----:B------:R-:W-:Y:S05]  /*6a80*/  BRA.DIV UR25, `(.L_x_996) ;  /* 0x0000005619b87947 */ /* 0x000fea000b800000 */
[----:B------:R-:W0:Y:S04]  /*6a90*/  SHFL.UP PT, R157, R157, 0x1, RZ ;  /* 0x042000009d9d7989 */ /* 0x000e2800000e00ff */
[----:B------:R-:W2:Y:S04]  /*6aa0*/  SHFL.UP PT, R162, R162, 0x1, RZ ;  /* 0x04200000a2a27989 */ /* 0x000ea800000e00ff */
[----:B-----5:R-:W3:Y:S04]  /*6ab0*/  SHFL.IDX PT, R78, R78, RZ, 0x1f ;  /* 0x00001fff4e4e7589 */ /* 0x020ee800000e0000 */
[----:B------:R-:W4:Y:S02]  /*6ac0*/  SHFL.IDX PT, R79, R79, RZ, 0x1f ;  /* 0x00001fff4f4f7589 */ /* 0x000f2400000e0000 */
.L_x_1063:
        /* <DEDUP_REMOVED lines=12> */
.L_x_992:
[----:B------:R-:W-:Y:S05]  /*6b90*/  WARPSYNC.ALL ;  /* 0x0000000000007948 */ /* 0x000fea0003800000 */
[----:B------:R-:W-:Y:S01]  /*6ba0*/  LOP3.LUT P0, RZ, R2, 0x1f, RZ, 0xc0, !PT ;  /* 0x0000001f02ff7812 */ /* 0x000fe2000780c0ff */
[----:B------:R-:W-:Y:S01]  /*6bb0*/  BAR.SYNC.DEFER_BLOCKING 0x0 ;  /* 0x0000000000007b1d */ /* 0x000fe20000010000 */
[C---:B0123--:R-:W-:Y:S01]  /*6bc0*/  FMUL.FTZ R80, R104.reuse, R40 ;  /* 0x0000002868507220 */ /* 0x04ffe20000410000 */
[----:B------:R-:W-:Y:S01]  /*6bd0*/  FFMA.FTZ R81, R104, R88, R89 ;  /* 0x0000005868517223 */ /* 0x000fe20000010059 */
[----:B------:R-:W-:Y:S02]  /*6be0*/  ISETP.GT.U32.AND P2, PT, R2, 0x1f, PT ;  /* 0x0000001f0200780c */ /* 0x000fe40003f44070 */
[C---:B------:R-:W-:Y:S01]  /*6bf0*/  FMUL.FTZ R80, R105.reuse, R80 ;  /* 0x0000005069507220 */ /* 0x040fe20000410000 */
[----:B------:R-:W-:Y:S01]  /*6c00*/  FFMA.FTZ R81, R105, R81, R90 ;  /* 0x0000005169517223 */ /* 0x000fe2000001005a */
[----:B-----5:R-:W-:-:S02]  /*6c10*/  MOV R79, RZ ;  /* 0x000000ff004f7202 */ /* 0x020fc40000000f00 */
        /* <DEDUP_REMOVED lines=28> */
[----:B------:R-:W-:-:S03]  /*6de0*/  IMAD.U32 R78, RZ, RZ, UR47 ;  /* 0x0000002fff4e7e24 */ /* 0x000fc6000f8e00ff */
[----:B------:R-:W-:Y:S02]  /*6df0*/  FFMA.FTZ R136, R118, R151, R136 ;  /* 0x0000009776887223 */ /* 0x000fe40000010088 */
[----:B------:R-:W-:Y:S01]  /*6e00*/  ISETP.LE.OR P0, PT, R78, UR10, P0 ;  /* 0x0000000a4e007c0c */ /* 0x000fe20008703670 */
[----:B------:R-:W-:Y:S02]  /*6e10*/  HFMA2 R78, -RZ, RZ, 1.875, 0 ;  /* 0x3f800000ff4e7431 */ /* 0x000fe400000001ff */
[----:B------:R-:W-:-:S04]  /*6e20*/  FFMA.FTZ R137, R117, R136, R137 ;  /* 0x0000008875897223 */ /* 0x000fc80000010089 */
[----:B------:R-:W-:-:S04]  /*6e30*/  FFMA.FTZ R138, R116, R137, R138 ;  /* 0x00000089748a7223 */ /* 0x000fc8000001008a */
[----:B------:R-:W-:Y:S02]  /*6e40*/  FFMA.FTZ R139, R115, R138, R139 ;  /* 0x0000008a738b7223 */ /* 0x000fe4000001008b */
[----:B------:R-:W-:Y:S02]  /*6e50*/  VOTEU.ALL UP0, P0 ;  /* 0x0000000000ff7886 */ /* 0x000fe40000000000 */
[----:B------:R-:W-:-:S04]  /*6e60*/  FFMA.FTZ R140, R114, R139, R140 ;  /* 0x0000008b728c7223 */ /* 0x000fc8000001008c */
[----:B------:R-:W-:Y:S01]  /*6e70*/  FFMA.FTZ R141, R113, R140, R141 ;  /* 0x0000008c718d7223 */ /* 0x000fe2000001008d */
[----:B------:R-:W-:-:S03]  /*6e80*/  @!UP0 ULEA UR25, UR8, UR24, 0x3 ;  /* 0x0000001808198291 */ /* 0x000fc6000f8e18ff */
[----:B------:R-:W-:-:S04]  /*6e90*/  FFMA.FTZ R142, R112, R141, R142 ;  /* 0x0000008d708e7223 */ /* 0x000fc8000001008e */
[----:B------:R-:W-:Y:S02]  /*6ea0*/  FFMA.FTZ R143, R111, R142, R143 ;  /* 0x0000008e6f8f7223 */ /* 0x000fe4000001008f */
        /* <DEDUP_REMOVED lines=33> */
[----:B-1----:R-:W-:Y:S01]  /*70c0*/  @P2 FMUL.FTZ R86, R86, R162 ;  /* 0x000000a256562220 */ /* 0x002fe20000410000 */
[----:B--2---:R-:W-:-:S04]  /*70d0*/  @P2 FFMA.FTZ R87, R162, R87, R163 ;  /* 0x00000057a2572223 */ /* 0x004fc800000100a3 */
[----:B------:R-:W-:Y:S02]  /*70e0*/  @P2 MOV R162, R86 ;  /* 0x0000005600a22202 */ /* 0x000fe40000000f00 */
[----:B------:R-:W-:-:S03]  /*70f0*/  @P2 MOV R163, R87 ;  /* 0x0000005700a32202 */ /* 0x000fc60000000f00 */
[----:B------:R-:W1:Y:S01]  /*7100*/  SHFL.DOWN PT, R86, R162, 0x2, 0x1f ;  /* 0x08401f00a2567f89 */ /* 0x000e6200000e0000 */
[----:B------:R-:W-:-:S03]  /*7110*/  ISETP.GT.U32.AND P2, PT, R155, 0x1d, PT ;  /* 0x0000001d9b00780c */ /* 0x000fc60003f44070 */
[----:B------:R-:W2:Y:S10]  /*7120*/  SHFL.DOWN PT, R87, R163, 0x2, 0x1f ;  /* 0x08401f00a3577f89 */ /* 0x000eb400000e0000 */
[C---:B-1----:R-:W-:Y:S01]  /*7130*/  @!P2 FMUL.FTZ R86, R162.reuse, R86 ;  /* 0x00000056a256a220 */ /* 0x042fe20000410000 */
[----:B--2---:R-:W-:-:S04]  /*7140*/  @!P2 FFMA.FTZ R87, R162, R87, R163 ;  /* 0x00000057a257a223 */ /* 0x004fc800000100a3 */
[----:B------:R-:W-:Y:S02]  /*7150*/  @!P2 MOV R162, R86 ;  /* 0x0000005600a2a202 */ /* 0x000fe40000000f00 */
[----:B------:R-:W-:-:S03]  /*7160*/  @!P2 MOV R163, R87 ;  /* 0x0000005700a3a202 */ /* 0x000fc60000000f00 */
[----:B------:R-:W1:Y:S04]  /*7170*/  SHFL.DOWN PT, R86, R162, 0x4, 0x1f ;  /* 0x08801f00a2567f89 */ /* 0x000e6800000e0000 */
[----:B------:R-:W2:Y:S01]  /*7180*/  SHFL.DOWN PT, R87, R163, 0x4, 0x1f ;  /* 0x08801f00a3577f89 */ /* 0x000ea200000e0000 */
[C---:B-1----:R-:W-:Y:S01]  /*7190*/  @!P3 FMUL.FTZ R86, R162.reuse, R86 ;  /* 0x00000056a256b220 */ /* 0x042fe20000410000 */
[----:B--2---:R-:W-:-:S04]  /*71a0*/  @!P3 FFMA.FTZ R87, R162, R87, R163 ;  /* 0x00000057a257b223 */ /* 0x004fc800000100a3 */
[----:B------:R-:W-:Y:S01]  /*71b0*/  @!P3 MOV R162, R86 ;  /* 0x0000005600a2b202 */ /* 0x000fe20000000f00 */
[----:B------:R-:W-:-:S04]  /*71c0*/  @!P3 IMAD.MOV.U32 R163, RZ, RZ, R87 ;  /* 0x000000ffffa3b224 */ /* 0x000fc800078e0057 */
[----:B------:R-:W1:Y:S04]  /*71d0*/  SHFL.DOWN PT, R86, R162, 0x8, 0x1f ;  /* 0x09001f00a2567f89 */ /* 0x000e6800000e0000 */
[----:B------:R-:W2:Y:S01]  /*71e0*/  SHFL.DOWN PT, R87, R163, 0x8, 0x1f ;  /* 0x09001f00a3577f89 */ /* 0x000ea200000e0000 */
        /* <DEDUP_REMOVED lines=18> */
.L_x_1080:
        /* <DEDUP_REMOVED lines=14> */
.L_x_997:
        /* <DEDUP_REMOVED lines=121> */
[----:B------:R-:W-:Y:S02]  /*7b80*/  MOV R80, R2 ;  /* 0x0000000200507202 */ /* 0x000fe40000000f00 */
[----:B------:R3:W-:Y:S01]  /*7b90*/  STS [R86+0x10b0], R81 ;  /* 0x0010b05156007388 */ /* 0x0007e20000000800 */
[----:B------:R-:W-:Y:S01]  /*7ba0*/  FFMA.FTZ R130, R66, -R130, R146 ;  /* 0x8000008242827223 */ /* 0x000fe20000010092 */
[----:B------:R-:W-:Y:S01]  /*7bb0*/  FFMA.FTZ R105, R129, R104, R105 ;  /* 0x0000006881697223 */ /* 0x000fe20000010069 */
[----:B-1----:R-:W-:Y:S01]  /*7bc0*/  FMUL.FTZ R84, R92, R8 ;  /* 0x000000085c547220 */ /* 0x002fe20000410000 */
[----:B---3--:R-:W-:-:S03]  /*7bd0*/  HFMA2 R81, -RZ, RZ, 0, 0 ;  /* 0x00000000ff517431 */ /* 0x008fc600000001ff */
[-C--:B------:R-:W-:Y:S01]  /*7be0*/  FMUL.FTZ R106, R13, R84.reuse ;  /* 0x000000540d6a7220 */ /* 0x080fe20000410000 */
[----:B------:R1:W-:Y:S01]  /*7bf0*/  STS [R86+0x10b4], R85 ;  /* 0x0010b45556007388 */ /* 0x0003e20000000800 */
[----:B------:R-:W-:Y:S01]  /*7c00*/  FFMA.FTZ R105, R130, R84, R105 ;  /* 0x0000005482697223 */ /* 0x000fe20000010069 */
[----:B------:R-:W-:Y:S01]  /*7c10*/  FMUL.FTZ R87, R90, R6 ;  /* 0x000000065a577220 */ /* 0x000fe20000410000 */
[----:B0-----:R-:W-:Y:S01]  /*7c20*/  IMAD.WIDE.U32 R80, R78, UR25, R80 ;  /* 0x000000194e507c25 */ /* 0x001fe2000f8e0050 */
[----:B------:R0:W-:Y:S03]  /*7c30*/  STS [R86+0x10b8], R88 ;  /* 0x0010b85856007388 */ /* 0x0001e60000000800 */
[----:B------:R-:W-:Y:S01]  /*7c40*/  FMUL.FTZ R84, R40, R3 ;  /* 0x0000000328547220 */ /* 0x000fe20000410000 */
[----:B------:R-:W-:Y:S01]  /*7c50*/  FMUL.FTZ R107, R10, R87 ;  /* 0x000000570a6b7220 */ /* 0x000fe20000410000 */
[----:B------:R-:W-:-:S02]  /*7c60*/  IMAD R81, R79, UR25, R81 ;  /* 0x000000194f517c24 */ /* 0x000fc4000f8e0251 */
[----:B-1----:R-:W-:Y:S01]  /*7c70*/  FMUL.FTZ R85, R89, R5 ;  /* 0x0000000559557220 */ /* 0x002fe20000410000 */
[----:B------:R1:W-:Y:S01]  /*7c80*/  STS [R86+0x10bc], R106 ;  /* 0x0010bc6a56007388 */ /* 0x0003e20000000800 */
[----:B0-----:R-:W-:Y:S02]  /*7c90*/  FMUL.FTZ R88, R91, R7 ;  /* 0x000000075b587220 */ /* 0x001fe40000410000 */
[----:B------:R-:W-:Y:S01]  /*7ca0*/  FMUL.FTZ R78, R9, R85 ;  /* 0x00000055094e7220 */ /* 0x000fe20000410000 */
[----:B------:R-:W-:Y:S01]  /*7cb0*/  FMUL.FTZ R79, R4, R84 ;  /* 0x00000054044f7220 */ /* 0x000fe20000410000 */
[----:B-1----:R-:W-:Y:S01]  /*7cc0*/  FMUL.FTZ R106, R11, R88 ;  /* 0x000000580b6a7220 */ /* 0x002fe20000410000 */
        /* <DEDUP_REMOVED lines=16> */
[----:B-1----:R-:W-:Y:S02]  /*7dd0*/  IADD3.X R79, PT, PT, R81, UR25, RZ, P3, !PT ;  /* 0x00000019514f7c10 */ /* 0x002fe40009ffe4ff */
[----:B------:R-:W-:Y:S01]  /*7de0*/  MOV R81, UR42 ;  /* 0x0000002a00517c02 */ /* 0x000fe20008000f00 */
[----:B------:R-:W-:Y:S01]  /*7df0*/  FFMA.FTZ R132, R43, -R132, R148 ;  /* 0x800000842b847223 */ /* 0x000fe20000010094 */
[----:B------:R-:W-:Y:S01]  /*7e00*/  FFMA.FTZ R105, R131, R88, R105 ;  /* 0x0000005883697223 */ /* 0x000fe20000010069 */
[----:B------:R-:W-:Y:S02]  /*7e10*/  MOV R86, UR43 ;  /* 0x0000002b00567c02 */ /* 0x000fe40008000f00 */
        /* <DEDUP_REMOVED lines=16> */
[----:B------:R-:W-:Y:S01]  /*7f20*/  VIADD R112, R2, 0x100 ;  /* 0x0000010002707836 */ /* 0x000fe20000000000 */
        /* <DEDUP_REMOVED lines=21> */
.L_x_1000:
[----:B------:R-:W-:Y:S05]  /*8080*/  BSYNC.RECONVERGENT B0 ;  /* 0x0000000000007941 */ /* 0x000fea0003800200 */
.L_x_999:
[----:B------:R-:W-:Y:S04]  /*8090*/  BSSY.RECONVERGENT B0, `(.L_x_1001) ;  /* 0x0000003000007945 */ /* 0x000fe80003800200 */
[----:B------:R-:W-:Y:S05]  /*80a0*/  @!P3 BRA `(.L_x_1002) ;  /* 0x000000000004b947 */ /* 0x000fea0003800000 */
[----:B------:R1:W-:Y:S02]  /*80b0*/  REDG.E.ADD.F32.FTZ.RN.STRONG.GPU desc[UR26][R40.64+0x200], R80 ;  /* 0x00020050280079a6 */ /* 0x0003e4000c12f31a */
.L_x_1002:
[----:B------:R-:W-:Y:S05]  /*80c0*/  BSYNC.RECONVERGENT B0 ;  /* 0x0000000000007941 */ /* 0x000fea0003800200 */
.L_x_1001:
[-C--:B------:R-:W-:Y:S01]  /*80d0*/  LEA.HI R112, R112, R2.reuse, RZ, 0x1b ;  /* 0x0000000270707211 */ /* 0x080fe200078fd8ff */
[----:B------:R-:W-:Y:S01]  /*80e0*/  BSSY.RECONVERGENT B0, `(.L_x_1003) ;  /* 0x000000d000007945 */ /* 0x000fe20003800200 */
[----:B------:R-:W-:Y:S02]  /*80f0*/  ISETP.GE.AND P2, PT, R82, 0x101, PT ;  /* 0x000001015200780c */ /* 0x000fe40003f46270 */
[----:B------:R-:W-:Y:S02]  /*8100*/  LEA R112, R112, UR24, 0x2 ;  /* 0x0000001870707c11 */ /* 0x000fe4000f8e10ff */
[C---:B-1----:R-:W-:Y:S02]  /*8110*/  IADD3 R80, PT, PT, R2.reuse, 0x180, RZ ;  /* 0x0000018002507810 */ /* 0x042fe40007ffe0ff */
[----:B0-----:R-:W-:Y:S02]  /*8120*/  IADD3 R111, PT, PT, R2, 0x200, RZ ;  /* 0x00000200026f7810 */ /* 0x001fe40007ffe0ff */
        /* <DEDUP_REMOVED lines=8> */
.L_x_1004:
[----:B------:R-:W-:Y:S05]  /*81b0*/  BSYNC.RECONVERGENT B0 ;  /* 0x0000000000007941 */ /* 0x000fea0003800200 */
.L_x_1003:
[----:B------:R-:W2:Y:S01]  /*81c0*/  LDS R80, [R80+0x1690] ;  /* 0x0016900050507984 */ /* 0x000ea20000000800 */
[----:B------:R-:W-:Y:S01]  /*81d0*/  BSSY.RECONVERGENT B0, `(.L_x_1005) ;  /* 0x0000004000007945 */ /* 0x000fe20003800200 */
[----:B------:R-:W-:-:S03]  /*81e0*/  LEA R111, R111, UR24, 0x2 ;  /* 0x000000186f6f7c11 */ /* 0x000fc6000f8e10ff */
[----:B------:R-:W-:Y:S05]  /*81f0*/  @!P3 BRA `(.L_x_1006) ;  /* 0x000000000004b947 */ /* 0x000fea0003800000 */
[----:B--2---:R3:W-:Y:S02]  /*8200*/  REDG.E.ADD.F32.FTZ.RN.STRONG.GPU desc[UR26][R40.64+0x600], R80 ;  /* 0x00060050280079a6 */ /* 0x0047e4000c12f31a */
.L_x_1006:
[----:B------:R-:W-:Y:S05]  /*8210*/  BSYNC.RECONVERGENT B0 ;  /* 0x0000000000007941 */ /* 0x000fea0003800200 */
.L_x_1005:
[----:B------:R-:W4:Y:S01]  /*8220*/  LDS R111, [R111+0x1890] ;  /* 0x001890006f6f7984 */ /* 0x000f220000000800 */
[----:B------:R-:W-:Y:S01]  /*8230*/  BSSY.RECONVERGENT B0, `(.L_x_1007) ;  /* 0x0000005000007945 */ /* 0x000fe20003800200 */
[C---:B01----:R-:W-:Y:S02]  /*8240*/  IADD3 R112, PT, PT, R2.reuse, 0x280, RZ ;  /* 0x0000028002707810 */ /* 0x043fe40007ffe0ff */
[----:B--23--:R-:W-:Y:S01]  /*8250*/  IADD3 R80, PT, PT, R2, 0x300, RZ ;  /* 0x0000030002507810 */ /* 0x00cfe20007ffe0ff */
[----:B------:R-:W-:Y:S06]  /*8260*/  @!P4 BRA `(.L_x_1008) ;  /* 0x000000000004c947 */ /* 0x000fec0003800000 */
[----:B----4-:R0:W-:Y:S02]  /*8270*/  REDG.E.ADD.F32.FTZ.RN.STRONG.GPU desc[UR26][R40.64+0x800], R111 ;  /* 0x0008006f280079a6 */ /* 0x0101e4000c12f31a */
.L_x_1008:
[----:B------:R-:W-:Y:S05]  /*8280*/  BSYNC.RECONVERGENT B0 ;  /* 0x0000000000007941 */ /* 0x000fea0003800200 */
.L_x_1007:
        /* <DEDUP_REMOVED lines=13> */
.L_x_1010:
[----:B------:R-:W-:Y:S05]  /*8360*/  BSYNC.RECONVERGENT B0 ;  /* 0x0000000000007941 */ /* 0x000fea0003800200 */
.L_x_1009:
[----:B------:R-:W2:Y:S01]  /*8370*/  LDS R80, [R80+0x1c90] ;  /* 0x001c900050507984 */ /* 0x000ea20000000800 */
[----:B------:R-:W-:Y:S01]  /*8380*/  BSSY.RECONVERGENT B0, `(.L_x_1011) ;  /* 0x0000004000007945 */ /* 0x000fe20003800200 */
[----:B------:R-:W-:-:S03]  /*8390*/  LEA R111, R111, UR24, 0x2 ;  /* 0x000000186f6f7c11 */ /* 0x000fc6000f8e10ff */
[----:B------:R-:W-:Y:S05]  /*83a0*/  @!P3 BRA `(.L_x_1012) ;  /* 0x000000000004b947 */ /* 0x000fea0003800000 */
[----:B--2---:R3:W-:Y:S02]  /*83b0*/  REDG.E.ADD.F32.FTZ.RN.STRONG.GPU desc[UR26][R40.64+0xc00], R80 ;  /* 0x000c0050280079a6 */ /* 0x0047e4000c12f31a */
.L_x_1012:
[----:B------:R-:W-:Y:S05]  /*83c0*/  BSYNC.RECONVERGENT B0 ;  /* 0x0000000000007941 */ /* 0x000fea0003800200 */
.L_x_1011:
[----:B------:R-:W4:Y:S01]  /*83d0*/  LDS R111, [R111+0x1e90] ;  /* 0x001e90006f6f7984 */ /* 0x000f220000000800 */
[----:B------:R-:W-:Y:S01]  /*83e0*/  BSSY.RECONVERGENT B0, `(.L_x_1013) ;  /* 0x0000005000007945 */ /* 0x000fe20003800200 */
[C---:B01----:R-:W-:Y:S02]  /*83f0*/  LOP3.LUT R112, R2.reuse, 0x400, RZ, 0xfc, !PT ;  /* 0x0000040002707812 */ /* 0x043fe400078efcff */
[----:B--23--:R-:W-:Y:S01]  /*8400*/  IADD3 R80, PT, PT, R2, 0x480, RZ ;  /* 0x0000048002507810 */ /* 0x00cfe20007ffe0ff */
[----:B------:R-:W-:Y:S06]  /*8410*/  @!P4 BRA `(.L_x_1014) ;  /* 0x000000000004c947 */ /* 0x000fec0003800000 */
[----:B----4-:R0:W-:Y:S02]  /*8420*/  REDG.E.ADD.F32.FTZ.RN.STRONG.GPU desc[UR26][R40.64+0xe00], R111 ;  /* 0x000e006f280079a6 */ /* 0x0101e4000c12f31a */
.L_x_1014:
[----:B------:R-:W-:Y:S05]  /*8430*/  BSYNC.RECONVERGENT B0 ;  /* 0x0000000000007941 */ /* 0x000fea0003800200 */
.L_x_1013:
        /* <DEDUP_REMOVED lines=13> */
.L_x_1016:
[----:B------:R-:W-:Y:S05]  /*8510*/  BSYNC.RECONVERGENT B0 ;  /* 0x0000000000007941 */ /* 0x000fea0003800200 */
.L_x_1015:
[----:B------:R-:W2:Y:S01]  /*8520*/  LDS R80, [R80+0x2290] ;  /* 0x0022900050507984 */ /* 0x000ea20000000800 */
[----:B------:R-:W-:Y:S01]  /*8530*/  BSSY.RECONVERGENT B0, `(.L_x_1017) ;  /* 0x0000005000007945 */ /* 0x000fe20003800200 */
[----:B------:R-:W-:Y:S01]  /*8540*/  LEA R111, R111, UR24, 0x2 ;  /* 0x000000186f6f7c11 */ /* 0x000fe2000f8e10ff */
[----:B01----:R-:W-:Y:S02]  /*8550*/  VIADD R112, R2, 0x580 ;  /* 0x0000058002707836 */ /* 0x003fe40000000000 */
[----:B------:R-:W-:Y:S05]  /*8560*/  @!P3 BRA `(.L_x_1018) ;  /* 0x000000000004b947 */ /* 0x000fea0003800000 */
[----:B--2---:R0:W-:Y:S02]  /*8570*/  REDG.E.ADD.F32.FTZ.RN.STRONG.GPU desc[UR26][R40.64+0x1200], R80 ;  /* 0x00120050280079a6 */ /* 0x0041e4000c12f31a */
.L_x_1018:
[----:B------:R-:W-:Y:S05]  /*8580*/  BSYNC.RECONVERGENT B0 ;  /* 0x0000000000007941 */ /* 0x000fea0003800200 */
.L_x_1017:
[----:B------:R-:W1:Y:S01]  /*8590*/  LDS R111, [R111+0x2490] ;  /* 0x002490006f6f7984 */ /* 0x000e620000000800 */
[----:B------:R-:W-:Y:S01]  /*85a0*/  BSSY.RECONVERGENT B0, `(.L_x_1019) ;  /* 0x0000005000007945 */ /* 0x000fe20003800200 */
[----:B0-2---:R-:W-:Y:S02]  /*85b0*/  LEA.HI R80, R112, R2, RZ, 0x1b ;  /* 0x0000000270507211 */ /* 0x005fe400078fd8ff */
[----:B------:R-:W-:Y:S01]  /*85c0*/  IADD3 R112, PT, PT, R2, 0x600, RZ ;  /* 0x0000060002707810 */ /* 0x000fe20007ffe0ff */
[----:B------:R-:W-:Y:S06]  /*85d0*/  @!P4 BRA `(.L_x_1020) ;  /* 0x000000000004c947 */ /* 0x000fec0003800000 */
[----:B-1----:R0:W-:Y:S02]  /*85e0*/  REDG.E.ADD.F32.FTZ.RN.STRONG.GPU desc[UR26][R40.64+0x1400], R111 ;  /* 0x0014006f280079a6 */ /* 0x0021e4000c12f31a */
.L_x_1020:
[----:B------:R-:W-:Y:S05]  /*85f0*/  BSYNC.RECONVERGENT B0 ;  /* 0x0000000000007941 */ /* 0x000fea0003800200 */
.L_x_1019:
        /* <DEDUP_REMOVED lines=12> */
.L_x_1022:
[----:B------:R-:W-:Y:S05]  /*86c0*/  BSYNC.RECONVERGENT B0 ;  /* 0x0000000000007941 */ /* 0x000fea0003800200 */
.L_x_1021:
        /* <DEDUP_REMOVED lines=10> */
.L_x_1024:
[----:B------:R-:W-:Y:S05]  /*8770*/  BSYNC.RECONVERGENT B0 ;  /* 0x0000000000007941 */ /* 0x000fea0003800200 */
.L_x_1023:
[----:B------:R-:W2:Y:S01]  /*8780*/  LDS R80, [R80+0x2a90] ;  /* 0x002a900050507984 */ /* 0x000ea20000000800 */
[----:B------:R-:W-:Y:S01]  /*8790*/  BSSY.RECONVERGENT B0, `(.L_x_1025) ;  /* 0x0000005000007945 */ /* 0x000fe20003800200 */
[----:B01----:R-:W-:Y:S02]  /*87a0*/  LEA.HI R111, R112, R2, RZ, 0x1b ;  /* 0x00000002706f7211 */ /* 0x003fe400078fd8ff */
[----:B------:R-:W-:Y:S01]  /*87b0*/  LEA R82, R82, UR24, 0x2 ;  /* 0x0000001852527c11 */ /* 0x000fe2000f8e10ff */
[----:B------:R-:W-:Y:S06]  /*87c0*/  @!P3 BRA `(.L_x_1026) ;  /* 0x000000000004b947 */ /* 0x000fec0003800000 */
[----:B--2---:R0:W-:Y:S02]  /*87d0*/  REDG.E.ADD.F32.FTZ.RN.STRONG.GPU desc[UR26][R40.64+0x1a00], R80 ;  /* 0x001a0050280079a6 */ /* 0x0041e4000c12f31a */
.L_x_1026:
[----:B------:R-:W-:Y:S05]  /*87e0*/  BSYNC.RECONVERGENT B0 ;  /* 0x0000000000007941 */ /* 0x000fea0003800200 */
.L_x_1025:
[----:B------:R-:W1:Y:S01]  /*87f0*/  LDS R82, [R82+0x2c90] ;  /* 0x002c900052527984 */ /* 0x000e620000000800 */
[----:B------:R-:W-:Y:S01]  /*8800*/  BSSY.RECONVERGENT B0, `(.L_x_1027) ;  /* 0x0000004000007945 */ /* 0x000fe20003800200 */
[----:B------:R-:W-:-:S03]  /*8810*/  LEA R111, R111, UR24, 0x2 ;  /* 0x000000186f6f7c11 */ /* 0x000fc6000f8e10ff */
[----:B------:R-:W-:Y:S05]  /*8820*/  @!P4 BRA `(.L_x_1028) ;  /* 0x000000000004c947 */ /* 0x000fea0003800000 */
[----:B-1----:R3:W-:Y:S02]  /*8830*/  REDG.E.ADD.F32.FTZ.RN.STRONG.GPU desc[UR26][R40.64+0x1c00], R82 ;  /* 0x001c0052280079a6 */ /* 0x0027e4000c12f31a */
.L_x_1028:
[----:B------:R-:W-:Y:S05]  /*8840*/  BSYNC.RECONVERGENT B0 ;  /* 0x0000000000007941 */ /* 0x000fea0003800200 */
.L_x_1027:
[----:B------:R-:W4:Y:S01]  /*8850*/  LDS R111, [R111+0x2e90] ;  /* 0x002e90006f6f7984 */ /* 0x000f220000000800 */
[----:B------:R-:W-:Y:S04]  /*8860*/  BSSY.RECONVERGENT B0, `(.L_x_1029) ;  /* 0x0000003000007945 */ /* 0x000fe80003800200 */
[----:B------:R-:W-:Y:S05]  /*8870*/  @!P5 BRA `(.L_x_1030) ;  /* 0x000000000004d947 */ /* 0x000fea0003800000 */
[----:B----4-:R4:W-:Y:S02]  /*8880*/  REDG.E.ADD.F32.FTZ.RN.STRONG.GPU desc[UR26][R40.64+0x1e00], R111 ;  /* 0x001e006f280079a6 */ /* 0x0109e4000c12f31a */
.L_x_1030:
[----:B------:R-:W-:Y:S05]  /*8890*/  BSYNC.RECONVERGENT B0 ;  /* 0x0000000000007941 */ /* 0x000fea0003800200 */
.L_x_1029:
        /* <DEDUP_REMOVED lines=18> */
[----:B---3--:R-:W-:Y:S01]  /*89c0*/  FFMA.FTZ R82, R42, R5, R82 ;  /* 0x000000052a527223 */ /* 0x008fe20000010052 */
        /* <DEDUP_REMOVED lines=8> */
[----:B------:R-:W-:Y:S01]  /*8a50*/  FFMA.FTZ R113, R65, R7, R113 ;  /* 0x0000000741717223 */ /* 0x000fe20000010071 */
        /* <DEDUP_REMOVED lines=45> */
[----:B------:R-:W-:Y:S01]  /*8d30*/  FMUL.FTZ R109, R123, R109 ;  /* 0x0000006d7b6d7220 */ /* 0x000fe20000410000 */
[----:B------:R-:W-:Y:S01]  /*8d40*/  FFMA.FTZ R88, R13, R66, R88 ;  /* 0x000000420d587223 */ /* 0x000fe20000010058 */
[----:B------:R-:W-:Y:S01]  /*8d50*/  FFMA.FTZ R89, R14, R67, R89 ;  /* 0x000000430e597223 */ /* 0x000fe20000010059 */
[----:B------:R-:W-:Y:S01]  /*8d60*/  FMUL.FTZ R72, R72, R98 ;  /* 0x0000006248487220 */ /* 0x000fe20000410000 */
[----:B------:R-:W-:-:S03]  /*8d70*/  FMUL.FTZ R74, R74, R100 ;  /* 0x000000644a4a7220 */ /* 0x000fc60000410000 */
[----:B0-----:R-:W-:Y:S01]  /*8d80*/  @!P2 FADD.FTZ R84, R84, R40 ;  /* 0x000000285454a221 */ /* 0x001fe20000010000 */
[----:B------:R-:W-:Y:S01]  /*8d90*/  FFMA.FTZ R40, R19, R71, R107 ;  /* 0x0000004713287223 */ /* 0x000fe2000001006b */
[----:B-1----:R-:W-:-:S03]  /*8da0*/  @!P2 FADD.FTZ R152, R152, R41 ;  /* 0x000000299898a221 */ /* 0x002fc60000010000 */
[----:B------:R-:W-:Y:S01]  /*8db0*/  FADD.FTZ R35, R40, R35 ;  /* 0x0000002328237221 */ /* 0x000fe20000010000 */
[----:B------:R-:W-:Y:S01]  /*8dc0*/  FFMA.FTZ R40, R22, R73, R109 ;  /* 0x0000004916287223 */ /* 0x000fe2000001006d */
[----:B------:R-:W0:Y:S01]  /*8dd0*/  SHFL.DOWN PT, R66, R84, 0x10, 0x1f ;  /* 0x0a001f0054427f89 */ /* 0x000e2200000e0000 */
[----:B------:R-:W-:Y:S01]  /*8de0*/  FFMA.FTZ R65, R71, R31, R65 ;  /* 0x0000001f47417223 */ /* 0x000fe20000010041 */
[----:B------:R-:W-:Y:S02]  /*8df0*/  FMUL.FTZ R75, R75, R101 ;  /* 0x000000654b4b7220 */ /* 0x000fe40000410000 */
[----:B------:R-:W1:Y:S01]  /*8e00*/  SHFL.DOWN PT, R67, R152, 0x10, 0x1f ;  /* 0x0a001f0098437f89 */ /* 0x000e6200000e0000 */
[----:B------:R-:W-:Y:S01]  /*8e10*/  FFMA.FTZ R42, R72, R36, R42 ;  /* 0x00000024482a7223 */ /* 0x000fe2000001002a */
[----:B------:R-:W-:Y:S01]  /*8e20*/  FMUL.FTZ R76, R76, R102 ;  /* 0x000000664c4c7220 */ /* 0x000fe20000410000 */
[----:B------:R-:W-:Y:S01]  /*8e30*/  FADD.FTZ R33, R40, R33 ;  /* 0x0000002128217221 */ /* 0x000fe20000010000 */
[----:B------:R-:W-:Y:S01]  /*8e40*/  FMUL.FTZ R40, R77, R103 ;  /* 0x000000674d287220 */ /* 0x000fe20000410000 */
[----:B------:R-:W-:Y:S01]  /*8e50*/  ISETP.NE.AND P2, PT, R80, RZ, PT ;  /* 0x000000ff5000720c */ /* 0x000fe20003f45270 */
[----:B------:R-:W-:Y:S04]  /*8e60*/  STL [R1+0x64], R65 ;  /* 0x0000644101007387 */ /* 0x000fe80000100800 */
[----:B------:R0:W-:Y:S01]  /*8e70*/  STL [R1+0x68], R42 ;  /* 0x0000682a01007387 */ /* 0x0001e20000100800 */
[----:B------:R-:W-:Y:S01]  /*8e80*/  FMUL.FTZ R41, R124, R108 ;  /* 0x0000006c7c297220 */ /* 0x000fe20000410000 */
[----:B------:R-:W-:-:S03]  /*8e90*/  FMUL.FTZ R110, R122, R110 ;  /* 0x0000006e7a6e7220 */ /* 0x000fc60000410000 */
[----:B------:R-:W-:-:S03]  /*8ea0*/  FFMA.FTZ R41, R20, R72, R41 ;  /* 0x0000004814297223 */ /* 0x000fc60000010029 */
[----:B0-----:R-:W-:Y:S01]  /*8eb0*/  @!P2 SHF.R.U32.HI R42, RZ, 0x2, R2 ;  /* 0x00000002ff2aa819 */ /* 0x001fe20000011602 */
[----:B------:R-:W-:Y:S01]  /*8ec0*/  FADD.FTZ R34, R41, R34 ;  /* 0x0000002229227221 */ /* 0x000fe20000010000 */
[----:B------:R-:W-:Y:S01]  /*8ed0*/  FADD.FTZ R66, R84, R66 ;  /* 0x0000004254427221 */ /* 0x000fe20000010000 */
[----:B------:R-:W-:Y:S01]  /*8ee0*/  FFMA.FTZ R41, R23, R74, R110 ;  /* 0x0000004a17297223 */ /* 0x000fe2000001006e */
[----:B------:R-:W-:Y:S01]  /*8ef0*/  @!P2 LOP3.LUT R65, R42, 0xf8, RZ, 0xc0, !PT ;  /* 0x000000f82a41a812 */ /* 0x000fe200078ec0ff */
[----:B-1----:R-:W-:Y:S01]  /*8f00*/  FADD.FTZ R67, R152, R67 ;  /* 0x0000004398437221 */ /* 0x002fe20000010000 */
[----:B------:R-:W-:Y:S01]  /*8f10*/  FMUL.FTZ R90, R132, R90 ;  /* 0x0000005a845a7220 */ /* 0x000fe20000410000 */
[----:B------:R-:W-:Y:S01]  /*8f20*/  FMUL.FTZ R106, R126, R106 ;  /* 0x0000006a7e6a7220 */ /* 0x000fe20000410000 */
[----:B------:R-:W-:Y:S01]  /*8f30*/  FMUL.FTZ R85, R119, R85 ;  /* 0x0000005577557220 */ /* 0x000fe20000410000 */
[----:B------:R-:W-:Y:S01]  /*8f40*/  FMUL.FTZ R78, R120, R78 ;  /* 0x0000004e784e7220 */ /* 0x000fe20000410000 */
[----:B------:R-:W-:Y:S01]  /*8f50*/  FMUL.FTZ R42, R121, R43 ;  /* 0x0000002b792a7220 */ /* 0x000fe20000410000 */
[----:B------:R-:W-:Y:S01]  /*8f60*/  FADD.FTZ R32, R41, R32 ;  /* 0x0000002029207221 */ /* 0x000fe20000010000 */
[----:B------:R-:W-:Y:S01]  /*8f70*/  FFMA.FTZ R90, R10, R86, R90 ;  /* 0x000000560a5a7223 */ /* 0x000fe2000001005a */
        /* <DEDUP_REMOVED lines=49> */
.L_x_1032:
[----:B------:R-:W-:Y:S05]  /*9290*/  BSYNC.RECONVERGENT B0 ;  /* 0x0000000000007941 */ /* 0x000fea0003800200 */
.L_x_1031:
[----:B------:R-:W-:-:S04]  /*92a0*/  UIADD3 UR8, UPT, UPT, UR8, 0x1, URZ ;  /* 0x0000000108087890 */ /* 0x000fc8000fffe0ff */
[----:B------:R-:W-:-:S09]  /*92b0*/  UISETP.GE.AND UP0, UPT, UR8, UR48, UPT ;  /* 0x000000300800728c */ /* 0x000fd2000bf06270 */
[----:B------:R-:W-:Y:S05]  /*92c0*/  BRA.U !UP0, `(.L_x_1033) ;  /* 0xffffffbd08647547 */ /* 0x000fea000b83ffff */
.L_x_988:
[----:B0-----:R-:W4:Y:S01]  /*92d0*/  LDL.LU R81, [R1+0x78] ;  /* 0x0000780001517983 */ /* 0x001f220000300800 */
[----:B------:R-:W0:Y:S01]  /*92e0*/  S2R R4, SR_TID.X ;  /* 0x0000000000047919 */ /* 0x000e220000002100 */
[----:B------:R-:W-:Y:S01]  /*92f0*/  UIMAD UR21, UR10, -0x800, UR21 ;  /* 0xfffff8000a1578a4 */ /* 0x000fe2000f8e0215 */
[----:B-1----:R-:W-:Y:S02]  /*9300*/  MOV R2, UR13 ;  /* 0x0000000d00027c02 */ /* 0x002fe40008000f00 */
[----:B------:R-:W-:Y:S01]  /*9310*/  MOV R3, UR16 ;  /* 0x0000001000037c02 */ /* 0x000fe20008000f00 */
[----:B------:R-:W5:Y:S01]  /*9320*/  LDL.LU R82, [R1+0x7c] ;  /* 0x00007c0001527983 */ /* 0x000f620000300800 */
[----:B------:R-:W-:Y:S02]  /*9330*/  PRMT R5, RZ, 0x7610, R5 ;  /* 0x00007610ff057816 */ /* 0x000fe40000000005 */
[----:B------:R-:W-:Y:S01]  /*9340*/  PRMT R6, RZ, 0x7610, R6 ;  /* 0x00007610ff067816 */ /* 0x000fe20000000006 */
[----:B------:R-:W4:Y:S01]  /*9350*/  LDL.LU R84, [R1+0x70] ;  /* 0x0000700001547983 */ /* 0x000f220000300800 */
[----:B------:R-:W-:-:S02]  /*9360*/  PRMT R7, RZ, 0x7610, R7 ;  /* 0x00007610ff077816 */ /* 0x000fc40000000007 */
[----:B------:R-:W-:Y:S01]  /*9370*/  PRMT R8, RZ, 0x7610, R8 ;  /* 0x00007610ff087816 */ /* 0x000fe20000000008 */
[----:B------:R-:W5:Y:S01]  /*9380*/  LDL.LU R85, [R1+0x74] ;  /* 0x0000740001557983 */ /* 0x000f620000300800 */
        /* <DEDUP_REMOVED lines=11> */
[----:B------:R-:W5:Y:S01]  /*9440*/  LDL.LU R100, [R1+0x6c] ;  /* 0x00006c0001647983 */ /* 0x000f620000300800 */
[----:B------:R-:W-:Y:S02]  /*9450*/  PRMT R17, RZ, 0x7610, R17 ;  /* 0x00007610ff117816 */ /* 0x000fe40000000011 */
[----:B------:R-:W-:Y:S01]  /*9460*/  PRMT R18, RZ, 0x7610, R18 ;  /* 0x00007610ff127816 */ /* 0x000fe20000000012 */
[----:B------:R-:W4:Y:S01]  /*9470*/  LDL.LU R104, [R1+0x60] ;  /* 0x0000600001687983 */ /* 0x000f220000300800 */
[----:B------:R-:W-:Y:S01]  /*9480*/  PRMT R19, RZ, 0x7610, R19 ;  /* 0x00007610ff137816 */ /* 0x000fe20000000013 */
[----:B------:R-:W-:Y:S08]  /*9490*/  BAR.SYNC.DEFER_BLOCKING 0x0 ;  /* 0x0000000000007b1d */ /* 0x000ff00000010000 */
[----:B------:R-:W1:Y:S01]  /*94a0*/  S2UR UR32, SR_CTAID.X ;  /* 0x00000000002079c3 */ /* 0x000e620000002500 */
[----:B------:R-:W1:Y:S01]  /*94b0*/  LDCU.64 UR28, c[0x0][0x4f8] ;  /* 0x00009f00ff1c77ac */ /* 0x000e620008000a00 */
[----:B------:R-:W4:Y:S06]  /*94c0*/  LDL.LU R103, [R1+0x64] ;  /* 0x0000640001677983 */ /* 0x000f2c0000300800 */
[----:B------:R-:W1:Y:S01]  /*94d0*/  S2UR UR8, SR_CTAID.Y ;  /* 0x00000000000879c3 */ /* 0x000e620000002600 */
[----:B------:R-:W4:Y:S01]  /*94e0*/  LDL.LU R102, [R1+0x58] ;  /* 0x0000580001667983 */ /* 0x000f220000300800 */
[----:B------:R-:W-:Y:S01]  /*94f0*/  ULEA UR22, UR10, 0xfffff800, 0xb ;  /* 0xfffff8000a167891 */ /* 0x000fe2000f8e58ff */
[----:B------:R-:W1:Y:S02]  /*9500*/  LDCU.64 UR30, c[0x0][0x500] ;  /* 0x0000a000ff1e77ac */ /* 0x000e640008000a00 */
[----:B------:R-:W4:Y:S04]  /*9510*/  LDL.LU R101, [R1+0x5c] ;  /* 0x00005c0001657983 */ /* 0x000f280000300800 */
[----:B------:R-:W4:Y:S04]  /*9520*/  LDL.LU R41, [R1+0x44] ;  /* 0x0000440001297983 */ /* 0x000f280000300800 */
[----:B------:R-:W4:Y:S04]  /*9530*/  LDL.LU R43, [R1+0x40] ;  /* 0x00004000012b7983 */ /* 0x000f280000300800 */
[----:B------:R-:W4:Y:S04]  /*9540*/  LDL.LU R65, [R1+0x4c] ;  /* 0x00004c0001417983 */ /* 0x000f280000300800 */
[----:B------:R-:W4:Y:S04]  /*9550*/  LDL.LU R98, [R1+0x48] ;  /* 0x0000480001627983 */ /* 0x000f280000300800 */
[----:B------:R1:W5:Y:S01]  /*9560*/  LDL.LU R20, [R1+0x100] ;  /* 0x0001000001147983 */ /* 0x0003620000300800 */
[----:B0-----:R-:W-:Y:S01]  /*9570*/  LOP3.LUT R40, R4, 0x1f, RZ, 0xc0, !PT ;  /* 0x0000001f04287812 */ /* 0x001fe200078ec0ff */
[----:B------:R-:W-:-:S02]  /*9580*/  UIADD3 UR21, UPT, UPT, UR21, 0x800, URZ ;  /* 0x0000080015157890 */ /* 0x000fc4000fffe0ff */
[----:B------:R-:W4:Y:S01]  /*9590*/  LDL.LU R97, [R1+0xbc] ;  /* 0x0000bc0001617983 */ /* 0x000f220000300800 */
[----:B------:R-:W-:-:S03]  /*95a0*/  LOP3.LUT R83, R40, 0x3e00, R83, 0xf8, !PT ;  /* 0x00003e0028537812 */ /* 0x000fc600078ef853 */
[----:B------:R-:W-:Y:S01]  /*95b0*/  ISETP.GE.AND P1, PT, R63, UR21, PT ;  /* 0x000000153f007c0c */ /* 0x000fe2000bf26270 */
[----:B------:R-:W4:Y:S01]  /*95c0*/  LDL.LU R96, [R1+0xb8] ;  /* 0x0000b80001607983 */ /* 0x000f220000300800 */
[C---:B------:R-:W-:Y:S01]  /*95d0*/  ISETP.GE.AND P2, PT, R83.reuse, UR21, PT ;  /* 0x0000001553007c0c */ /* 0x040fe2000bf46270 */
[----:B------:R-:W-:Y:S01]  /*95e0*/  IMAD.WIDE.U32 R2, R83, 0x2, R2 ;  /* 0x0000000253027825 */ /* 0x000fe200078e0002 */
[----:B------:R-:W-:Y:S01]  /*95f0*/  ISETP.GE.AND P0, PT, R62, UR21, PT ;  /* 0x000000153e007c0c */ /* 0x000fe2000bf06270 */
[----:B------:R-:W4:Y:S01]  /*9600*/  LDL.LU R95, [R1+0xb4] ;  /* 0x0000b400015f7983 */ /* 0x000f220000300800 */
[----:B------:R-:W-:Y:S02]  /*9610*/  ISETP.GE.AND P4, PT, R61, UR21, PT ;  /* 0x000000153d007c0c */ /* 0x000fe4000bf86270 */
[----:B------:R-:W-:Y:S01]  /*9620*/  ISETP.GE.AND P6, PT, R60, UR21, PT ;  /* 0x000000153c007c0c */ /* 0x000fe2000bfc6270 */
[----:B------:R-:W4:Y:S01]  /*9630*/  LDL.LU R94, [R1+0xb0] ;  /* 0x0000b000015e7983 */ /* 0x000f220000300800 */
[----:B------:R-:W-:-:S02]  /*9640*/  ISETP.GE.AND P5, PT, R59, UR21, PT ;  /* 0x000000153b007c0c */ /* 0x000fc4000bfa6270 */
[----:B------:R-:W-:Y:S01]  /*9650*/  ISETP.GE.AND P3, PT, R58, UR21, PT ;  /* 0x000000153a007c0c */ /* 0x000fe2000bf66270 */
[----:B------:R-:W4:Y:S01]  /*9660*/  @!P1 LDG.E.U16 R6, desc[UR26][R2.64+0x40] ;  /* 0x0000401a02069981 */ /* 0x000f22000c1e1500 */
[----:B------:R-:W-:-:S03]  /*9670*/  ISETP.GE.AND P1, PT, R56, UR21, PT ;  /* 0x0000001538007c0c */ /* 0x000fc6000bf26270 */
[----:B------:R-:W4:Y:S01]  /*9680*/  @!P2 LDG.E.U16 R5, desc[UR26][R2.64] ;  /* 0x0000001a0205a981 */ /* 0x000f22000c1e1500 */
[----:B------:R-:W-:-:S03]  /*9690*/  ISETP.GE.AND P2, PT, R57, UR21, PT ;  /* 0x0000001539007c0c */ /* 0x000fc6000bf46270 */
[----:B------:R-:W4:Y:S04]  /*96a0*/  LDL.LU R93, [R1+0xac] ;  /* 0x0000ac00015d7983 */ /* 0x000f280000300800 */
[----:B------:R-:W4:Y:S04]  /*96b0*/  LDL.LU R92, [R1+0xa8] ;  /* 0x0000a800015c7983 */ /* 0x000f280000300800 */
[----:B------:R-:W4:Y:S01]  /*96c0*/  @!P0 LDG.E.U16 R7, desc[UR26][R2.64+0x80] ;  /* 0x0000801a02078981 */ /* 0x000f22000c1e1500 */
[----:B------:R-:W-:-:S03]  /*96d0*/  ISETP.GE.AND P0, PT, R55, UR21, PT ;  /* 0x0000001537007c0c */ /* 0x000fc6000bf06270 */
        /* <DEDUP_REMOVED lines=12> */
[----:B--2---:R-:W2:Y:S04]  /*97a0*/  LDL.LU R80, [R1+0xfc] ;  /* 0x0000fc0001507983 */ /* 0x004ea80000300800 */
[----:B------:R-:W2:Y:S01]  /*97b0*/  @!P2 LDG.E.U16 R12, desc[UR26][R2.64+0x1c0] ;  /* 0x0001c01a020ca981 */ /* 0x000ea2000c1e1500 */
[----:B------:R-:W-:-:S03]  /*97c0*/  ISETP.GE.AND P2, PT, R50, UR21, PT ;  /* 0x0000001532007c0c */ /* 0x000fc6000bf46270 */
[----:B------:R-:W2:Y:S04]  /*97d0*/  LDL.LU R79, [R1+0xf8] ;  /* 0x0000f800014f7983 */ /* 0x000ea80000300800 */
[----:B------:R-:W2:Y:S01]  /*97e0*/  @!P1 LDG.E.U16 R13, desc[UR26][R2.64+0x200] ;  /* 0x0002001a020d9981 */ /* 0x000ea2000c1e1500 */
[----:B------:R-:W-:-:S03]  /*97f0*/  ISETP.GE.AND P1, PT, R49, UR21, PT ;  /* 0x0000001531007c0c */ /* 0x000fc6000bf26270 */
[----:B---3--:R-:W3:Y:S04]  /*9800*/  LDL.LU R78, [R1+0xf4] ;  /* 0x0000f400014e7983 */ /* 0x008ee80000300800 */
        /* <DEDUP_REMOVED lines=20> */
[----:B------:R-:W-:Y:S01]  /*9950*/  MOV R105, R100 ;  /* 0x0000006400697202 */ /* 0x000fe20000000f00 */
[----:B----4-:R-:W-:Y:S01]  /*9960*/  IMAD.MOV.U32 R106, RZ, RZ, R99 ;  /* 0x000000ffff6a7224 */ /* 0x010fe200078e0063 */
[----:B------:R-:W-:-:S02]  /*9970*/  MOV R100, R87 ;  /* 0x0000005700647202 */ /* 0x000fc40000000f00 */
[----:B------:R-:W-:Y:S01]  /*9980*/  MOV R99, R86 ;  /* 0x0000005600637202 */ /* 0x000fe20000000f00 */
[----:B------:R-:W4:Y:S01]  /*9990*/  LDL.LU R87, [R1+0x94] ;  /* 0x0000940001577983 */ /* 0x000f220000300800 */
[----:B------:R-:W-:Y:S02]  /*99a0*/  MOV R107, R85 ;  /* 0x00000055006b7202 */ /* 0x000fe40000000f00 */
[----:B------:R-:W-:Y:S01]  /*99b0*/  MOV R108, R84 ;  /* 0x00000054006c7202 */ /* 0x000fe20000000f00 */
[----:B------:R-:W4:Y:S01]  /*99c0*/  LDL.LU R86, [R1+0x90] ;  /* 0x0000900001567983 */ /* 0x000f220000300800 */
[----:B------:R-:W-:-:S03]  /*99d0*/  MOV R109, R82 ;  /* 0x00000052006d7202 */ /* 0x000fc60000000f00 */
[----:B------:R-:W4:Y:S04]  /*99e0*/  LDL.LU R85, [R1+0x8c] ;  /* 0x00008c0001557983 */ /* 0x000f280000300800 */
[----:B------:R-:W4:Y:S04]  /*99f0*/  LDL.LU R84, [R1+0x88] ;  /* 0x0000880001547983 */ /* 0x000f280000300800 */
[----:B------:R-:W4:Y:S01]  /*9a00*/  LDL.LU R82, [R1+0x84] ;  /* 0x0000840001527983 */ /* 0x000f220000300800 */
[----:B------:R-:W-:-:S03]  /*9a10*/  MOV R110, R81 ;  /* 0x00000051006e7202 */ /* 0x000fc60000000f00 */
[----:B------:R-:W4:Y:S04]  /*9a20*/  LDL.LU R81, [R1+0x80] ;  /* 0x0000800001517983 */ /* 0x000f280000300800 */
[----:B--2---:R-:W-:Y:S04]  /*9a30*/  STS.U16 [R80], R5 ;  /* 0x0000000550007388 */ /* 0x004fe80000000400 */
[----:B------:R-:W-:Y:S04]  /*9a40*/  STS.U16 [R79+0x40], R6 ;  /* 0x000040064f007388 */ /* 0x000fe80000000400 */
        /* <DEDUP_REMOVED lines=15> */
[----:B------:R-:W0:Y:S04]  /*9b40*/  LDS.U16 R2, [R97] ;  /* 0x0000000061027984 */ /* 0x000e280000000400 */
[----:B------:R-:W2:Y:S04]  /*9b50*/  LDS.U16 R3, [R96+0x2] ;  /* 0x0000020060037984 */ /* 0x000ea80000000400 */
[----:B------:R-:W3:Y:S04]  /*9b60*/  LDS.U16 R5, [R95+0x4] ;  /* 0x000004005f057984 */ /* 0x000ee80000000400 */
[----:B------:R-:W5:Y:S04]  /*9b70*/  LDS.U16 R7, [R90+0xe] ;  /* 0x00000e005a077984 */ /* 0x000f680000000400 */
[----:B------:R-:W-:Y:S04]  /*9b80*/  LDS.U16 R6, [R91+0xc] ;  /* 0x00000c005b067984 */ /* 0x000fe80000000400 */
[----:B------:R-:W-:Y:S01]  /*9b90*/  LDS.U16 R9, [R88+0x12] ;  /* 0x0000120058097984 */ /* 0x000fe20000000400 */
[----:B0-----:R-:W-:-:S05]  /*9ba0*/  HADD2.F32 R2, -RZ, R2.H0_H0 ;  /* 0x20000002ff027230 */ /* 0x001fca0000004100 */
[----:B------:R-:W-:Y:S01]  /*9bb0*/  FADD.FTZ R10, R2, UR6 ;  /* 0x00000006020a7e21 */ /* 0x000fe20008010000 */
[----:B--2---:R-:W-:Y:S01]  /*9bc0*/  HADD2.F32 R3, -RZ, R3.H0_H0 ;  /* 0x20000003ff037230 */ /* 0x004fe20000004100 */
[----:B------:R-:W-:Y:S03]  /*9bd0*/  LDS.U16 R2, [R94+0x6] ;  /* 0x000006005e027984 */ /* 0x000fe60000000400 */
[----:B------:R-:W-:Y:S01]  /*9be0*/  FSETP.GTU.FTZ.AND P1, PT, R10, 20, PT ;  /* 0x41a000000a00780b */ /* 0x000fe20003f3c000 */
[----:B------:R-:W-:Y:S01]  /*9bf0*/  FADD.FTZ R12, R3, UR6 ;  /* 0x00000006030c7e21 */ /* 0x000fe20008010000 */
[----:B---3--:R-:W-:Y:S01]  /*9c00*/  HADD2.F32 R8, -RZ, R5.H0_H0 ;  /* 0x20000005ff087230 */ /* 0x008fe20000004100 */
[----:B------:R-:W-:Y:S03]  /*9c10*/  LDS.U16 R3, [R93+0x8] ;  /* 0x000008005d037984 */ /* 0x000fe60000000400 */
[----:B------:R-:W-:Y:S01]  /*9c20*/  FSETP.GTU.FTZ.AND P6, PT, R12, 20, PT ;  /* 0x41a000000c00780b */ /* 0x000fe20003fdc000 */
[----:B------:R-:W-:Y:S01]  /*9c30*/  FADD.FTZ R14, R8, UR6 ;  /* 0x00000006080e7e21 */ /* 0x000fe20008010000 */
[----:B------:R-:W-:Y:S04]  /*9c40*/  LDS.U16 R5, [R92+0xa] ;  /* 0x00000a005c057984 */ /* 0x000fe80000000400 */
[----:B------:R-:W0:Y:S01]  /*9c50*/  LDS.U16 R8, [R89+0x10] ;  /* 0x0000100059087984 */ /* 0x000e220000000400 */
[----:B------:R-:W-:-:S06]  /*9c60*/  @!P1 FMUL.FTZ R10, R10, -1.4426950216293334961 ;  /* 0xbfb8aa3b0a0a9820 */ /* 0x000fcc0000410000 */
[----:B------:R-:W2:Y:S01]  /*9c70*/  @!P1 MUFU.EX2 R10, R10 ;  /* 0x0000000a000a9308 */ /* 0x000ea20000000800 */
[----:B------:R-:W-:-:S06]  /*9c80*/  @!P6 FMUL.FTZ R12, R12, -1.4426950216293334961 ;  /* 0xbfb8aa3b0c0ce820 */ /* 0x000fcc0000410000 */
[----:B------:R-:W3:Y:S01]  /*9c90*/  @!P6 MUFU.EX2 R12, R12 ;  /* 0x0000000c000ce308 */ /* 0x000ee20000000800 */
[----:B--2---:R-:W-:Y:S01]  /*9ca0*/  @!P1 FADD.FTZ R11, R10, 1 ;  /* 0x3f8000000a0b9421 */ /* 0x004fe20000010000 */
[----:B------:R-:W-:-:S05]  /*9cb0*/  FSETP.GTU.FTZ.AND P5, PT, R14, 20, PT ;  /* 0x41a000000e00780b */ /* 0x000fca0003fbc000 */
[----:B------:R-:W2:Y:S01]  /*9cc0*/  @!P1 MUFU.RCP R11, R11 ;  /* 0x0000000b000b9308 */ /* 0x000ea20000001000 */
[----:B---3--:R-:W-:Y:S01]  /*9cd0*/  @!P6 FADD.FTZ R13, R12, 1 ;  /* 0x3f8000000c0de421 */ /* 0x008fe20000010000 */
[----:B-----5:R-:W-:-:S06]  /*9ce0*/  HADD2.F32 R7, -RZ, R7.H0_H0 ;  /* 0x20000007ff077230 */ /* 0x020fcc0000004100 */
[----:B------:R-:W3:Y:S01]  /*9cf0*/  @!P6 MUFU.RCP R16, R13 ;  /* 0x0000000d0010e308 */ /* 0x000ee20000001000 */
[----:B------:R-:W-:Y:S01]  /*9d00*/  FADD.FTZ R7, R7, UR6 ;  /* 0x0000000607077e21 */ /* 0x000fe20008010000 */
[----:B------:R-:W-:Y:S01]  /*9d10*/  @!P5 FMUL.FTZ R14, R14, -1.4426950216293334961 ;  /* 0xbfb8aa3b0e0ed820 */ /* 0x000fe20000410000 */
[----:B0-----:R-:W-:Y:S02]  /*9d20*/  HADD2.F32 R8, -RZ, R8.H0_H0 ;  /* 0x20000008ff087230 */ /* 0x001fe40000004100 */
[----:B--2---:R-:W-:Y:S01]  /*9d30*/  @!P1 FMUL.FTZ R28, R28, R11 ;  /* 0x0000000b1c1c9220 */ /* 0x004fe20000410000 */
[----:B------:R-:W-:Y:S02]  /*9d40*/  FSETP.GTU.FTZ.AND P1, PT, R7, 20, PT ;  /* 0x41a000000700780b */ /* 0x000fe40003f3c000 */
[----:B------:R-:W0:Y:S01]  /*9d50*/  @!P5 MUFU.EX2 R14, R14 ;  /* 0x0000000e000ed308 */ /* 0x000e220000000800 */
[----:B------:R-:W-:Y:S01]  /*9d60*/  FADD.FTZ R8, R8, UR6 ;  /* 0x0000000608087e21 */ /* 0x000fe20008010000 */
[----:B---3--:R-:W-:-:S04]  /*9d70*/  @!P6 FMUL.FTZ R29, R29, R16 ;  /* 0x000000101d1de220 */ /* 0x008fc80000410000 */
[----:B------:R-:W-:Y:S01]  /*9d80*/  FSETP.GTU.FTZ.AND P6, PT, R8, 20, PT ;  /* 0x41a000000800780b */ /* 0x000fe20003fdc000 */
[----:B------:R-:W-:-:S04]  /*9d90*/  HADD2.F32 R15, -RZ, R2.H0_H0 ;  /* 0x20000002ff0f7230 */ /* 0x000fc80000004100 */
[----:B------:R-:W-:Y:S01]  /*9da0*/  @!P1 FMUL.FTZ R7, R7, -1.4426950216293334961 ;  /* 0xbfb8aa3b07079820 */ /* 0x000fe20000410000 */
[----:B0-----:R-:W-:Y:S01]  /*9db0*/  @!P5 FADD.FTZ R2, R14, 1 ;  /* 0x3f8000000e02d421 */ /* 0x001fe20000010000 */
[----:B------:R-:W-:-:S04]  /*9dc0*/  FADD.FTZ R10, R15, UR6 ;  /* 0x000000060f0a7e21 */ /* 0x000fc80008010000 */
[----:B------:R-:W0:Y:S02]  /*9dd0*/  @!P1 MUFU.EX2 R7, R7 ;  /* 0x0000000700079308 */ /* 0x000e240000000800 */
[----:B------:R-:W-:Y:S02]  /*9de0*/  @!P6 FMUL.FTZ R8, R8, -1.4426950216293334961 ;  /* 0xbfb8aa3b0808e820 */ /* 0x000fe40000410000 */
[----:B------:R-:W2:Y:S01]  /*9df0*/  @!P5 MUFU.RCP R15, R2 ;  /* 0x00000002000fd308 */ /* 0x000ea20000001000 */
[----:B------:R-:W-:Y:S02]  /*9e00*/  HADD2.F32 R3, -RZ, R3.H0_H0 ;  /* 0x20000003ff037230 */ /* 0x000fe40000004100 */
[----:B------:R-:W-:Y:S02]  /*9e10*/  HADD2.F32 R5, -RZ, R5.H0_H0 ;  /* 0x20000005ff057230 */ /* 0x000fe40000004100 */
[----:B------:R-:W-:Y:S02]  /*9e20*/  HADD2.F32 R6, -RZ, R6.H0_H0 ;  /* 0x20000006ff067230 */ /* 0x000fe40000004100 */
[----:B------:R-:W-:Y:S01]  /*9e30*/  FADD.FTZ R3, R3, UR6 ;  /* 0x0000000603037e21 */ /* 0x000fe20008010000 */
[----:B------:R-:W3:Y:S01]  /*9e40*/  @!P6 MUFU.EX2 R8, R8 ;  /* 0x000000080008e308 */ /* 0x000ee20000000800 */
[----:B------:R-:W-:Y:S01]  /*9e50*/  FADD.FTZ R5, R5, UR6 ;  /* 0x0000000605057e21 */ /* 0x000fe20008010000 */
[----:B------:R-:W-:Y:S01]  /*9e60*/  FADD.FTZ R6, R6, UR6 ;  /* 0x0000000606067e21 */ /* 0x000fe20008010000 */
[----:B------:R-:W-:Y:S01]  /*9e70*/  HADD2.F32 R9, -RZ, R9.H0_H0 ;  /* 0x20000009ff097230 */ /* 0x000fe20000004100 */
[----:B------:R-:W-:Y:S01]  /*9e80*/  FSETP.GTU.FTZ.AND P4, PT, R3, 20, PT ;  /* 0x41a000000300780b */ /* 0x000fe20003f9c000 */
[----:B0-----:R-:W-:Y:S01]  /*9e90*/  @!P1 FADD.FTZ R7, R7, 1 ;  /* 0x3f80000007079421 */ /* 0x001fe20000010000 */
[----:B------:R-:W-:-:S02]  /*9ea0*/  FSETP.GTU.FTZ.AND P0, PT, R10, 20, PT ;  /* 0x41a000000a00780b */ /* 0x000fc40003f1c000 */
[----:B------:R-:W-:Y:S01]  /*9eb0*/  FSETP.GTU.FTZ.AND P3, PT, R5, 20, PT ;  /* 0x41a000000500780b */ /* 0x000fe20003f7c000 */
[----:B------:R-:W-:Y:S01]  /*9ec0*/  FADD.FTZ R9, R9, UR6 ;  /* 0x0000000609097e21 */ /* 0x000fe20008010000 */
[----:B------:R-:W-:Y:S01]  /*9ed0*/  FSETP.GTU.FTZ.AND P2, PT, R6, 20, PT ;  /* 0x41a000000600780b */ /* 0x000fe20003f5c000 */
[----:B--2---:R-:W-:Y:S01]  /*9ee0*/  @!P5 FMUL.FTZ R30, R30, R15 ;  /* 0x0000000f1e1ed220 */ /* 0x004fe20000410000 */
[----:B------:R-:W0:Y:S02]  /*9ef0*/  @!P1 MUFU.RCP R7, R7 ;  /* 0x0000000700079308 */ /* 0x000e240000001000 */
[----:B------:R-:W-:Y:S01]  /*9f00*/  FSETP.GTU.FTZ.AND P5, PT, R9, 20, PT ;  /* 0x41a000000900780b */ /* 0x000fe20003fbc000 */
[----:B---3--:R-:W-:Y:S02]  /*9f10*/  @!P6 FADD.FTZ R8, R8, 1 ;  /* 0x3f8000000808e421 */ /* 0x008fe40000010000 */
[----:B------:R-:W-:Y:S02]  /*9f20*/  @!P4 FMUL.FTZ R3, R3, -1.4426950216293334961 ;  /* 0xbfb8aa3b0303c820 */ /* 0x000fe40000410000 */
[----:B------:R-:W-:-:S02]  /*9f30*/  @!P0 FMUL.FTZ R2, R10, -1.4426950216293334961 ;  /* 0xbfb8aa3b0a028820 */ /* 0x000fc40000410000 */
[----:B------:R-:W-:Y:S01]  /*9f40*/  @!P3 FMUL.FTZ R5, R5, -1.4426950216293334961 ;  /* 0xbfb8aa3b0505b820 */ /* 0x000fe20000410000 */
[----:B------:R-:W2:Y:S01]  /*9f50*/  @!P6 MUFU.RCP R8, R8 ;  /* 0x000000080008e308 */ /* 0x000ea20000001000 */
[----:B------:R-:W-:-:S04]  /*9f60*/  @!P2 FMUL.FTZ R6, R6, -1.4426950216293334961 ;  /* 0xbfb8aa3b0606a820 */ /* 0x000fc80000410000 */
[----:B------:R-:W-:-:S03]  /*9f70*/  @!P5 FMUL.FTZ R9, R9, -1.4426950216293334961 ;  /* 0xbfb8aa3b0909d820 */ /* 0x000fc60000410000 */
[----:B------:R-:W3:Y:S04]  /*9f80*/  @!P4 MUFU.EX2 R3, R3 ;  /* 0x000000030003c308 */ /* 0x000ee80000000800 */
[----:B------:R-:W5:Y:S04]  /*9f90*/  @!P0 MUFU.EX2 R2, R2 ;  /* 0x0000000200028308 */ /* 0x000f680000000800 */
[----:B------:R-:W1:Y:S04]  /*9fa0*/  @!P3 MUFU.EX2 R5, R5 ;  /* 0x000000050005b308 */ /* 0x000e680000000800 */
[----:B------:R-:W1:Y:S01]  /*9fb0*/  @!P2 MUFU.EX2 R6, R6 ;  /* 0x000000060006a308 */ /* 0x000e620000000800 */
[----:B0-----:R-:W-:-:S02]  /*9fc0*/  @!P1 FMUL.FTZ R46, R46, R7 ;  /* 0x000000072e2e9220 */ /* 0x001fc40000410000 */
[----:B----4-:R-:W0:Y:S01]  /*9fd0*/  LDS.U16 R7, [R82+0x1c] ;  /* 0x00001c0052077984 */ /* 0x010e220000000400 */
[----:B------:R-:W4:Y:S01]  /*9fe0*/  @!P5 MUFU.EX2 R9, R9 ;  /* 0x000000090009d308 */ /* 0x000f220000000800 */
[----:B--2---:R-:W-:Y:S01]  /*9ff0*/  @!P6 FMUL.FTZ R47, R47, R8 ;  /* 0x000000082f2fe220 */ /* 0x004fe20000410000 */
[----:B---3--:R-:W-:Y:S01]  /*a000*/  @!P4 FADD.FTZ R3, R3, 1 ;  /* 0x3f8000000303c421 */ /* 0x008fe20000010000 */
[----:B------:R-:W2:Y:S01]  /*a010*/  LDS.U16 R8, [R81+0x1e] ;  /* 0x00001e0051087984 */ /* 0x000ea20000000400 */
[----:B-----5:R-:W-:Y:S01]  /*a020*/  @!P0 FADD.FTZ R2, R2, 1 ;  /* 0x3f80000002028421 */ /* 0x020fe20000010000 */
[----:B-1----:R-:W-:Y:S01]  /*a030*/  @!P3 FADD.FTZ R5, R5, 1 ;  /* 0x3f8000000505b421 */ /* 0x002fe20000010000 */
[----:B------:R1:W3:Y:S01]  /*a040*/  @!P4 MUFU.RCP R10, R3 ;  /* 0x00000003000ac308 */ /* 0x0002e20000001000 */
[----:B------:R-:W-:Y:S01]  /*a050*/  @!P2 FADD.FTZ R6, R6, 1 ;  /* 0x3f8000000606a421 */ /* 0x000fe20000010000 */
[----:B----4-:R-:W-:-:S06]  /*a060*/  @!P5 FADD.FTZ R9, R9, 1 ;  /* 0x3f8000000909d421 */ /* 0x010fcc0000010000 */
[----:B------:R4:W-:Y:S01]  /*a070*/  @!P0 MUFU.RCP R11, R2 ;  /* 0x00000002000b8308 */ /* 0x0009e20000001000 */
[----:B-1----:R-:W-:Y:S07]  /*a080*/  LDS.U16 R3, [R86+0x16] ;  /* 0x0000160056037984 */ /* 0x002fee0000000400 */
[----:B------:R1:W5:Y:S01]  /*a090*/  @!P3 MUFU.RCP R13, R5 ;  /* 0x00000005000db308 */ /* 0x0003620000001000 */
[----:B----4-:R-:W4:Y:S07]  /*a0a0*/  LDS.U16 R2, [R87+0x14] ;  /* 0x0000140057027984 */ /* 0x010f2e0000000400 */
[----:B------:R3:W0:Y:S01]  /*a0b0*/  @!P2 MUFU.RCP R12, R6 ;  /* 0x00000006000ca308 */ /* 0x0006220000001000 */
[----:B-1----:R-:W1:Y:S04]  /*a0c0*/  LDS.U16 R5, [R85+0x18] ;  /* 0x0000180055057984 */ /* 0x002e680000000400 */
[----:B---3--:R-:W3:Y:S03]  /*a0d0*/  LDS.U16 R6, [R84+0x1a] ;  /* 0x00001a0054067984 */ /* 0x008ee60000000400 */
[----:B------:R2:W4:Y:S01]  /*a0e0*/  @!P5 MUFU.RCP R15, R9 ;  /* 0x00000009000fd308 */ /* 0x0005220000001000 */
[----:B------:R-:W-:Y:S01]  /*a0f0*/  @!P4 FMUL.FTZ R33, R33, R10 ;  /* 0x0000000a2121c220 */ /* 0x000fe20000410000 */
[----:B------:R-:W-:Y:S01]  /*a100*/  F2FP.F16.F32.PACK_AB R10, R110, R109 ;  /* 0x0000006d6e0a723e */ /* 0x000fe200000000ff */
[----:B-----5:R-:W-:-:S03]  /*a110*/  @!P3 FMUL.FTZ R34, R34, R13 ;  /* 0x0000000d2222b220 */ /* 0x020fc60000410000 */
[----:B------:R-:W-:Y:S01]  /*a120*/  PRMT R13, R10, 0x7632, R13 ;  /* 0x000076320a0d7816 */ /* 0x000fe2000000000d */
[----:B------:R-:W-:Y:S01]  /*a130*/  BAR.SYNC.DEFER_BLOCKING 0x0 ;  /* 0x0000000000007b1d */ /* 0x000fe20000010000 */
[----:B0-----:R-:W-:Y:S01]  /*a140*/  @!P2 FMUL.FTZ R35, R35, R12 ;  /* 0x0000000c2323a220 */ /* 0x001fe20000410000 */
[----:B--2---:R-:W-:Y:S02]  /*a150*/  F2FP.F16.F32.PACK_AB R9, R108, R107 ;  /* 0x0000006b6c09723e */ /* 0x004fe400000000ff */
[----:B------:R-:W-:Y:S02]  /*a160*/  PRMT R12, R10, 0x7610, R12 ;  /* 0x000076100a0c7816 */ /* 0x000fe4000000000c */
[C---:B------:R-:W-:Y:S01]  /*a170*/  PRMT R14, R9.reuse, 0x7610, R14 ;  /* 0x00007610090e7816 */ /* 0x040fe2000000000e */
[----:B------:R-:W-:Y:S01]  /*a180*/  HADD2.F32 R7, -RZ, R7.H0_H0 ;  /* 0x20000007ff077230 */ /* 0x000fe20000004100 */
[----:B------:R-:W-:Y:S01]  /*a190*/  F2FP.F16.F32.PACK_AB R10, R106, R105 ;  /* 0x000000696a0a723e */ /* 0x000fe200000000ff */
[----:B----4-:R-:W-:Y:S01]  /*a1a0*/  @!P5 FMUL.FTZ R158, R158, R15 ;  /* 0x0000000f9e9ed220 */ /* 0x010fe20000410000 */
[----:B------:R-:W-:-:S02]  /*a1b0*/  PRMT R15, R9, 0x7632, R15 ;  /* 0x00007632090f7816 */ /* 0x000fc4000000000f */
[----:B------:R-:W-:Y:S02]  /*a1c0*/  F2FP.F16.F32.PACK_AB R9, R104, R103 ;  /* 0x000000676809723e */ /* 0x000fe400000000ff */
[----:B------:R-:W-:Y:S01]  /*a1d0*/  PRMT R16, R10, 0x7632, R16 ;  /* 0x000076320a107816 */ /* 0x000fe20000000010 */
[----:B------:R-:W-:Y:S01]  /*a1e0*/  @!P0 FMUL.FTZ R32, R32, R11 ;  /* 0x0000000b20208220 */ /* 0x000fe20000410000 */
[----:B------:R-:W-:Y:S01]  /*a1f0*/  PRMT R17, R9, 0x7610, R17 ;  /* 0x0000761009117816 */ /* 0x000fe20000000011 */
[----:B------:R0:W-:Y:S04]  /*a200*/  STS.U16 [R97], R12 ;  /* 0x0000000c61007388 */ /* 0x0001e80000000400 */
[----:B------:R-:W-:Y:S04]  /*a210*/  STS.U16 [R96+0x2], R13 ;  /* 0x0000020d60007388 */ /* 0x000fe80000000400 */
[----:B------:R-:W-:Y:S01]  /*a220*/  STS.U16 [R95+0x4], R14 ;  /* 0x0000040e5f007388 */ /* 0x000fe20000000400 */
[----:B------:R-:W-:-:S03]  /*a230*/  F2FP.F16.F32.PACK_AB R11, R102, R101 ;  /* 0x00000065660b723e */ /* 0x000fc600000000ff */
[----:B------:R-:W-:Y:S01]  /*a240*/  STS.U16 [R94+0x6], R15 ;  /* 0x0000060f5e007388 */ /* 0x000fe20000000400 */
[----:B0-----:R-:W-:-:S03]  /*a250*/  PRMT R12, R9, 0x7632, R12 ;  /* 0x00007632090c7816 */ /* 0x001fc6000000000c */
[----:B------:R0:W-:Y:S01]  /*a260*/  STS.U16 [R93+0x8], R10 ;  /* 0x0000080a5d007388 */ /* 0x0001e20000000400 */
[----:B------:R-:W-:Y:S01]  /*a270*/  F2FP.F16.F32.PACK_AB R9, R100, R99 ;  /* 0x000000636409723e */ /* 0x000fe200000000ff */
[----:B------:R-:W-:Y:S02]  /*a280*/  HADD2.F32 R8, -RZ, R8.H0_H0 ;  /* 0x20000008ff087230 */ /* 0x000fe40000004100 */
[----:B------:R-:W-:Y:S01]  /*a290*/  STS.U16 [R92+0xa], R16 ;  /* 0x00000a105c007388 */ /* 0x000fe20000000400 */
[----:B0-----:R-:W-:-:S03]  /*a2a0*/  FADD.FTZ R10, R7, UR6 ;  /* 0x00000006070a7e21 */ /* 0x001fc60008010000 */
[----:B------:R-:W-:Y:S01]  /*a2b0*/  STS.U16 [R91+0xc], R17 ;  /* 0x00000c115b007388 */ /* 0x000fe20000000400 */
[----:B------:R-:W-:-:S03]  /*a2c0*/  PRMT R13, R11, 0x7632, R13 ;  /* 0x000076320b0d7816 */ /* 0x000fc6000000000d */
[----:B------:R-:W-:Y:S01]  /*a2d0*/  STS.U16 [R90+0xe], R12 ;  /* 0x00000e0c5a007388 */ /* 0x000fe20000000400 */
[----:B------:R-:W-:Y:S02]  /*a2e0*/  FSETP.GTU.FTZ.AND P1, PT, R10, 20, PT ;  /* 0x41a000000a00780b */ /* 0x000fe40003f3c000 */
[C---:B------:R-:W-:Y:S01]  /*a2f0*/  PRMT R14, R9.reuse, 0x7610, R14 ;  /* 0x00007610090e7816 */ /* 0x040fe2000000000e */
[----:B------:R0:W-:Y:S01]  /*a300*/  STS.U16 [R89+0x10], R11 ;  /* 0x0000100b59007388 */ /* 0x0001e20000000400 */
[----:B------:R-:W-:Y:S01]  /*a310*/  F2FP.F16.F32.PACK_AB R7, R98, R65 ;  /* 0x000000416207723e */ /* 0x000fe200000000ff */
[----:B------:R-:W-:Y:S01]  /*a320*/  HADD2.F32 R2, -RZ, R2.H0_H0 ;  /* 0x20000002ff027230 */ /* 0x000fe20000004100 */
[----:B0-----:R-:W-:Y:S01]  /*a330*/  PRMT R11, R9, 0x7632, R11 ;  /* 0x00007632090b7816 */ /* 0x001fe2000000000b */
[----:B------:R-:W-:Y:S01]  /*a340*/  FADD.FTZ R9, R8, UR6 ;  /* 0x0000000608097e21 */ /* 0x000fe20008010000 */
[----:B------:R-:W-:Y:S01]  /*a350*/  F2FP.F16.F32.PACK_AB R8, R43, R41 ;  /* 0x000000292b08723e */ /* 0x000fe200000000ff */
[----:B------:R0:W-:Y:S01]  /*a360*/  STS.U16 [R88+0x12], R13 ;  /* 0x0000120d58007388 */ /* 0x0001e20000000400 */
[----:B------:R-:W-:-:S02]  /*a370*/  ISETP.NE.AND P0, PT, R4, RZ, PT ;  /* 0x000000ff0400720c */ /* 0x000fc40003f05270 */
[----:B------:R-:W-:Y:S02]  /*a380*/  FSETP.GTU.FTZ.AND P4, PT, R9, 20, PT ;  /* 0x41a000000900780b */ /* 0x000fe40003f9c000 */
[C---:B------:R-:W-:Y:S01]  /*a390*/  PRMT R12, R7.reuse, 0x7610, R12 ;  /* 0x00007610070c7816 */ /* 0x040fe2000000000c */
[----:B------:R-:W-:Y:S02]  /*a3a0*/  HADD2.F32 R3, -RZ, R3.H0_H0 ;  /* 0x20000003ff037230 */ /* 0x000fe40000004100 */
[----:B------:R-:W-:Y:S01]  /*a3b0*/  FADD.FTZ R2, R2, UR6 ;  /* 0x0000000602027e21 */ /* 0x000fe20008010000 */
[----:B------:R2:W-:Y:S01]  /*a3c0*/  STS.U16 [R87+0x14], R14 ;  /* 0x0000140e57007388 */ /* 0x0005e20000000400 */
[----:B0-----:R-:W-:Y:S01]  /*a3d0*/  PRMT R13, R7, 0x7632, R13 ;  /* 0x00007632070d7816 */ /* 0x001fe2000000000d */
[----:B------:R-:W-:Y:S01]  /*a3e0*/  @!P1 FMUL.FTZ R7, R10, -1.4426950216293334961 ;  /* 0xbfb8aa3b0a079820 */ /* 0x000fe20000410000 */
[----:B------:R-:W-:Y:S01]  /*a3f0*/  PRMT R10, R8, 0x7610, R10 ;  /* 0x00007610080a7816 */ /* 0x000fe2000000000a */
[----:B------:R-:W-:Y:S01]  /*a400*/  STS.U16 [R86+0x16], R11 ;  /* 0x0000160b56007388 */ /* 0x000fe20000000400 */
[----:B------:R-:W-:-:S02]  /*a410*/  MOV R16, UR21 ;  /* 0x0000001500107c02 */ /* 0x000fc40008000f00 */
[----:B--2---:R-:W-:Y:S01]  /*a420*/  PRMT R14, R8, 0x7632, R14 ;  /* 0x00007632080e7816 */ /* 0x004fe2000000000e */
[----:B------:R0:W-:Y:S01]  /*a430*/  STS.U16 [R85+0x18], R12 ;  /* 0x0000180c55007388 */ /* 0x0001e20000000400 */
[----:B------:R-:W-:Y:S01]  /*a440*/  FADD.FTZ R3, R3, UR6 ;  /* 0x0000000603037e21 */ /* 0x000fe20008010000 */
[----:B------:R-:W-:Y:S02]  /*a450*/  FSETP.GTU.FTZ.AND P6, PT, R2, 20, PT ;  /* 0x41a000000200780b */ /* 0x000fe40003fdc000 */
[----:B------:R-:W-:Y:S01]  /*a460*/  STS.U16 [R84+0x1a], R13 ;  /* 0x00001a0d54007388 */ /* 0x000fe20000000400 */
[----:B------:R-:W-:-:S03]  /*a470*/  @!P4 FMUL.FTZ R8, R9, -1.4426950216293334961 ;  /* 0xbfb8aa3b0908c820 */ /* 0x000fc60000410000 */
[----:B------:R-:W-:Y:S01]  /*a480*/  STS.U16 [R82+0x1c], R10 ;  /* 0x00001c0a52007388 */ /* 0x000fe20000000400 */
[----:B-1----:R-:W-:-:S03]  /*a490*/  HADD2.F32 R5, -RZ, R5.H0_H0 ;  /* 0x20000005ff057230 */ /* 0x002fc60000004100 */
[----:B------:R1:W-:Y:S01]  /*a4a0*/  STS.U16 [R81+0x1e], R14 ;  /* 0x00001e0e51007388 */ /* 0x0003e20000000400 */
[----:B------:R-:W-:-:S03]  /*a4b0*/  NOP ;  /* 0x0000000000007918 */ /* 0x000fc60000000000 */
[----:B------:R-:W-:Y:S01]  /*a4c0*/  LDS.U16 R9, [R80] ;  /* 0x0000000050097984 */ /* 0x000fe20000000400 */
        /* <DEDUP_REMOVED lines=19> */
[----:B---3--:R-:W-:-:S03]  /*a600*/  HADD2.F32 R6, -RZ, R6.H0_H0 ;  /* 0x20000006ff067230 */ /* 0x008fc60000004100 */
[----:B------:R-:W-:Y:S01]  /*a610*/  FSETP.GTU.FTZ.AND P2, PT, R5, 20, PT ;  /* 0x41a000000500780b */ /* 0x000fe20003f5c000 */
[----:B------:R-:W-:Y:S01]  /*a620*/  @!P6 FMUL.FTZ R2, R2, -1.4426950216293334961 ;  /* 0xbfb8aa3b0202e820 */ /* 0x000fe20000410000 */
[----:B------:R-:W-:Y:S01]  /*a630*/  @!P3 FMUL.FTZ R3, R3, -1.4426950216293334961 ;  /* 0xbfb8aa3b0303b820 */ /* 0x000fe20000410000 */
[----:B------:R-:W-:-:S04]  /*a640*/  FADD.FTZ R6, R6, UR6 ;  /* 0x0000000606067e21 */ /* 0x000fc80008010000 */
[----:B------:R-:W2:Y:S01]  /*a650*/  @!P6 MUFU.EX2 R2, R2 ;  /* 0x000000020002e308 */ /* 0x000ea20000000800 */
[----:B------:R-:W-:-:S03]  /*a660*/  FSETP.GTU.FTZ.AND P5, PT, R6, 20, PT ;  /* 0x41a000000600780b */ /* 0x000fc60003fbc000 */
[----:B------:R-:W3:Y:S02]  /*a670*/  @!P3 MUFU.EX2 R3, R3 ;  /* 0x000000030003b308 */ /* 0x000ee40000000800 */
[----:B------:R-:W-:Y:S02]  /*a680*/  @!P2 FMUL.FTZ R5, R5, -1.4426950216293334961 ;  /* 0xbfb8aa3b0505a820 */ /* 0x000fe40000410000 */
[----:B------:R-:W4:Y:S04]  /*a690*/  @!P1 MUFU.EX2 R7, R7 ;  /* 0x0000000700079308 */ /* 0x000f280000000800 */
[----:B------:R-:W5:Y:S01]  /*a6a0*/  @!P2 MUFU.EX2 R5, R5 ;  /* 0x000000050005a308 */ /* 0x000f620000000800 */
[----:B------:R-:W1:Y:S01]  /*a6b0*/  LDS R10, [UR24+0x1080] ;  /* 0x00108018ff0a7984 */ /* 0x000e620008000800 */
[----:B--2---:R-:W-:Y:S01]  /*a6c0*/  @!P6 FADD.FTZ R2, R2, 1 ;  /* 0x3f8000000202e421 */ /* 0x004fe20000010000 */
[----:B------:R-:W-:Y:S01]  /*a6d0*/  @!P5 FMUL.FTZ R6, R6, -1.4426950216293334961 ;  /* 0xbfb8aa3b0606d820 */ /* 0x000fe20000410000 */
[----:B------:R-:W-:Y:S01]  /*a6e0*/  USHF.R.S32.HI UR23, URZ, 0x1f, UR22 ;  /* 0x0000001fff177899 */ /* 0x000fe20008011416 */
[----:B---3--:R-:W-:-:S03]  /*a6f0*/  @!P3 FADD.FTZ R3, R3, 1 ;  /* 0x3f8000000303b421 */ /* 0x008fc60000010000 */
[----:B------:R-:W2:Y:S01]  /*a700*/  @!P6 MUFU.RCP R2, R2 ;  /* 0x000000020002e308 */ /* 0x000ea20000001000 */
[----:B------:R-:W-:Y:S01]  /*a710*/  UIMAD.WIDE.U32 UR14, UR32, UR28, UR22 ;  /* 0x0000001c200e72a5 */ /* 0x000fe2000f8e0016 */
[----:B----4-:R-:W-:-:S06]  /*a720*/  @!P1 FADD.FTZ R7, R7, 1 ;  /* 0x3f80000007079421 */ /* 0x010fcc0000010000 */
[----:B------:R-:W3:Y:S01]  /*a730*/  @!P5 MUFU.EX2 R6, R6 ;  /* 0x000000060006d308 */ /* 0x000ee20000000800 */
[----:B------:R-:W-:Y:S01]  /*a740*/  UIMAD UR15, UR32, UR29, UR15 ;  /* 0x0000001d200f72a4 */ /* 0x000fe2000f8e020f */
[----:B-----5:R-:W-:Y:S01]  /*a750*/  @!P2 FADD.FTZ R5, R5, 1 ;  /* 0x3f8000000505a421 */ /* 0x020fe20000010000 */
[----:B------:R-:W4:Y:S01]  /*a760*/  LDCU.64 UR28, c[0x0][0x550] ;  /* 0x0000aa00ff1c77ac */ /* 0x000f220008000a00 */
[----:B------:R-:W5:Y:S08]  /*a770*/  @!P3 MUFU.RCP R3, R3 ;  /* 0x000000030003b308 */ /* 0x000f700000001000 */
[----:B------:R-:W4:Y:S01]  /*a780*/  @!P4 MUFU.EX2 R8, R8 ;  /* 0x000000080008c308 */ /* 0x000f220000000800 */
[----:B------:R-:W-:-:S03]  /*a790*/  UIMAD UR21, UR8, UR31, URZ ;  /* 0x0000001f081572a4 */ /* 0x000fc6000f8e02ff */
[----:B0-----:R-:W0:Y:S01]  /*a7a0*/  @!P2 MUFU.RCP R12, R5 ;  /* 0x00000005000ca308 */ /* 0x001e220000001000 */
[----:B------:R-:W-:Y:S01]  /*a7b0*/  UIMAD.WIDE.U32 UR14, UR8, UR30, UR14 ;  /* 0x0000001e080e72a5 */ /* 0x000fe2000f8e000e */
[----:B---3--:R-:W-:-:S06]  /*a7c0*/  @!P5 FADD.FTZ R6, R6, 1 ;  /* 0x3f8000000606d421 */ /* 0x008fcc0000010000 */
[----:B-1----:R-:W1:Y:S01]  /*a7d0*/  @!P1 MUFU.RCP R14, R7 ;  /* 0x00000007000e9308 */ /* 0x002e620000001000 */
[----:B--2---:R-:W-:Y:S01]  /*a7e0*/  @!P6 FMUL.FTZ R159, R159, R2 ;  /* 0x000000029f9fe220 */ /* 0x004fe20000410000 */
[----:B------:R-:W-:Y:S02]  /*a7f0*/  IMAD.U32 R2, RZ, RZ, UR21 ;  /* 0x00000015ff027e24 */ /* 0x000fe4000f8e00ff */
[----:B----4-:R-:W-:Y:S01]  /*a800*/  @!P4 FADD.FTZ R8, R8, 1 ;  /* 0x3f8000000808c421 */ /* 0x010fe20000010000 */
[----:B-----5:R-:W-:-:S03]  /*a810*/  @!P3 FMUL.FTZ R160, R160, R3 ;  /* 0x00000003a0a0b220 */ /* 0x020fc60000410000 */
[----:B------:R2:W3:Y:S02]  /*a820*/  @!P5 MUFU.RCP R65, R6 ;  /* 0x000000060041d308 */ /* 0x0004e40000001000 */
[----:B--2---:R-:W-:-:S06]  /*a830*/  IADD3 R6, P6, PT, R83, UR14, RZ ;  /* 0x0000000e53067c10 */ /* 0x004fcc000ffde0ff */
[----:B------:R-:W2:Y:S01]  /*a840*/  @!P4 MUFU.RCP R5, R8 ;  /* 0x000000080005c308 */ /* 0x000ea20000001000 */
[----:B------:R-:W-:Y:S01]  /*a850*/  IADD3.X R3, PT, PT, R2, UR15, RZ, P6, !PT ;  /* 0x0000000f02037c10 */ /* 0x000fe2000b7fe4ff */
[----:B0-----:R-:W-:Y:S01]  /*a860*/  @!P2 FMUL.FTZ R161, R161, R12 ;  /* 0x0000000ca1a1a220 */ /* 0x001fe20000410000 */
[----:B------:R-:W-:Y:S01]  /*a870*/  LEA R2, P6, R6, UR28, 0x1 ;  /* 0x0000001c06027c11 */ /* 0x000fe2000f8c08ff */
[----:B-1----:R-:W-:Y:S01]  /*a880*/  @!P1 FMUL.FTZ R165, R165, R14 ;  /* 0x0000000ea5a59220 */ /* 0x002fe20000410000 */
[-C--:B------:R-:W-:Y:S02]  /*a890*/  ISETP.GE.AND P2, PT, R83, R10.reuse, PT ;  /* 0x0000000a5300720c */ /* 0x080fe40003f46270 */
[-C--:B------:R-:W-:Y:S01]  /*a8a0*/  ISETP.GE.AND P3, PT, R63, R10.reuse, PT ;  /* 0x0000000a3f00720c */ /* 0x080fe20003f66270 */
[----:B---3--:R-:W-:Y:S01]  /*a8b0*/  @!P5 FMUL.FTZ R164, R164, R65 ;  /* 0x00000041a4a4d220 */ /* 0x008fe20000410000 */
[----:B------:R-:W-:Y:S01]  /*a8c0*/  LEA.HI.X R3, R6, UR29, R3, 0x1, P6 ;  /* 0x0000001d06037c11 */ /* 0x000fe2000b0f0c03 */
[----:B------:R-:W0:Y:S01]  /*a8d0*/  LDCU.64 UR14, c[0x0][0x518] ;  /* 0x0000a300ff0e77ac */ /* 0x000e220008000a00 */
[----:B------:R-:W-:-:S02]  /*a8e0*/  ISETP.GE.AND P6, PT, R62, R10, PT ;  /* 0x0000000a3e00720c */ /* 0x000fc40003fc6270 */
[-C--:B------:R-:W-:Y:S01]  /*a8f0*/  ISETP.GE.AND P1, PT, R61, R10.reuse, PT ;  /* 0x0000000a3d00720c */ /* 0x080fe20003f26270 */
[----:B------:R-:W1:Y:S01]  /*a900*/  LDCU.64 UR28, c[0x0][0x560] ;  /* 0x0000ac00ff1c77ac */ /* 0x000e620008000a00 */
        /* <DEDUP_REMOVED lines=34> */
[----:B--2---:R-:W-:Y:S02]  /*ab30*/  F2FP.F16.F32.PACK_AB R3, R32, R30 ;  /* 0x0000001e2003723e */ /* 0x004fe400000000ff */
[----:B------:R-:W-:Y:S02]  /*ab40*/  F2FP.F16.F32.PACK_AB R2, R46, R35 ;  /* 0x000000232e02723e */ /* 0x000fe400000000ff */
[----:B------:R-:W-:-:S02]  /*ab50*/  PRMT R8, R3, 0x7610, R8 ;  /* 0x0000761003087816 */ /* 0x000fc40000000008 */
[----:B------:R-:W-:Y:S02]  /*ab60*/  PRMT R9, R3, 0x7632, R9 ;  /* 0x0000763203097816 */ /* 0x000fe40000000009 */
[----:B------:R-:W-:Y:S02]  /*ab70*/  F2FP.F16.F32.PACK_AB R3, R158, R47 ;  /* 0x0000002f9e03723e */ /* 0x000fe400000000ff */
[----:B------:R-:W-:Y:S02]  /*ab80*/  PRMT R10, R5, 0x7632, R10 ;  /* 0x00007632050a7816 */ /* 0x000fe4000000000a */
[C---:B------:R-:W-:Y:S02]  /*ab90*/  PRMT R11, R2.reuse, 0x7632, R11 ;  /* 0x00007632020b7816 */ /* 0x040fe4000000000b */
[----:B------:R-:W-:Y:S01]  /*aba0*/  PRMT R12, R3, 0x7632, R12 ;  /* 0x00007632030c7816 */ /* 0x000fe2000000000c */
[----:B------:R2:W-:Y:S04]  /*abb0*/  STS.U16 [R97], R6 ;  /* 0x0000000661007388 */ /* 0x0005e80000000400 */
[----:B------:R3:W-:Y:S04]  /*abc0*/  STS.U16 [R96+0x2], R7 ;  /* 0x0000020760007388 */ /* 0x0007e80000000400 */
[----:B------:R-:W-:Y:S01]  /*abd0*/  STS.U16 [R95+0x4], R8 ;  /* 0x000004085f007388 */ /* 0x000fe20000000400 */
[----:B--2---:R-:W-:-:S03]  /*abe0*/  PRMT R6, R2, 0x7610, R6 ;  /* 0x0000761002067816 */ /* 0x004fc60000000006 */
        /* <DEDUP_REMOVED lines=41> */
[----:B------:R-:W4:Y:S01]  /*ae80*/  LDS R6, [UR24+0x1080] ;  /* 0x00108018ff067984 */ /* 0x000f220008000800 */
[----:B------:R-:W5:Y:S01]  /*ae90*/  LDCU.64 UR24, c[0x0][0x520] ;  /* 0x0000a400ff1877ac */ /* 0x000f620008000a00 */
[----:B0-----:R-:W-:-:S04]  /*aea0*/  UIMAD.WIDE.U32 UR22, UR32, UR14, UR22 ;  /* 0x0000000e201672a5 */ /* 0x001fc8000f8e0016 */
[----:B------:R-:W-:-:S03]  /*aeb0*/  UIMAD UR15, UR32, UR15, UR23 ;  /* 0x0000000f200f72a4 */ /* 0x000fc6000f8e0217 */
[----:B------:R-:W-:Y:S02]  /*aec0*/  UMOV UR14, UR22 ;  /* 0x00000016000e7c82 */ /* 0x000fe40008000000 */
[----:B-----5:R-:W-:-:S04]  /*aed0*/  UIMAD.WIDE.U32 UR14, UR8, UR24, UR14 ;  /* 0x00000018080e72a5 */ /* 0x020fc8000f8e000e */
[----:B------:R-:W-:Y:S02]  /*aee0*/  UIMAD UR15, UR8, UR25, UR15 ;  /* 0x00000019080f72a4 */ /* 0x000fe4000f8e020f */
[----:B---3--:R-:W-:-:S04]  /*aef0*/  IADD3 R3, P0, PT, R83, UR14, RZ ;  /* 0x0000000e53037c10 */ /* 0x008fc8000ff1e0ff */
[----:B------:R-:W-:Y:S02]  /*af00*/  IADD3.X R8, PT, PT, RZ, UR15, RZ, P0, !PT ;  /* 0x0000000fff087c10 */ /* 0x000fe400087fe4ff */
[----:B-1----:R-:W-:Y:S02]  /*af10*/  LEA R2, P3, R3, UR28, 0x1 ;  /* 0x0000001c03027c11 */ /* 0x002fe4000f8608ff */
[-C--:B----4-:R-:W-:Y:S02]  /*af20*/  ISETP.GE.AND P2, PT, R83, R6.reuse, PT ;  /* 0x000000065300720c */ /* 0x090fe40003f46270 */
        /* <DEDUP_REMOVED lines=46> */
[----:B------:R-:W-:Y:S01]  /*b210*/  FADD.FTZ R165, R164, R165 ;  /* 0x000000a5a4a57221 */ /* 0x000fe20000010000 */
[----:B------:R-:W-:-:S03]  /*b220*/  UIADD3 UR19, UP0, UPT, UR19, -0x1000, URZ ;  /* 0xfffff00013137890 */ /* 0x000fc6000ff1e0ff */
[----:B0-----:R-:W-:Y:S01]  /*b230*/  FADD.FTZ R2, R165, R48 ;  /* 0x00000030a5027221 */ /* 0x001fe20000010000 */
[----:B------:R-:W-:-:S04]  /*b240*/  UIADD3.X UR20, UPT, UPT, UR20, -0x1, URZ, UP0, !UPT ;  /* 0xffffffff14147890 */ /* 0x000fc800087fe4ff */
        /* <DEDUP_REMOVED lines=11> */
.L_x_955:
        /* <DEDUP_REMOVED lines=45> */
.L_x_1036:
[----:B------:R-:W-:Y:S05]  /*b5d0*/  BSYNC.RECONVERGENT B0 ;  /* 0x0000000000007941 */ /* 0x000fea0003800200 */
.L_x_1035:
        /* <DEDUP_REMOVED lines=43> */
.L_x_1038:
[----:B------:R-:W-:Y:S05]  /*b890*/  BSYNC.RECONVERGENT B0 ;  /* 0x0000000000007941 */ /* 0x000fea0003800200 */
.L_x_1037:
        /* <DEDUP_REMOVED lines=16> */
.L_x_1040:
[----:B------:R-:W-:Y:S01]  /*b9a0*/  LEA R0, R11, UR10, 0x2 ;  /* 0x0000000a0b007c11 */ /* 0x000fe2000f8e10ff */
[----:B012---:R-:W-:Y:S01]  /*b9b0*/  IMAD.U32 R3, RZ, RZ, UR8 ;  /* 0x00000008ff037e24 */ /* 0x007fe2000f8e00ff */
[----:B---3--:R-:W-:Y:S02]  /*b9c0*/  MOV R5, UR7 ;  /* 0x0000000700057c02 */ /* 0x008fe40008000f00 */
[----:B------:R-:W-:Y:S01]  /*b9d0*/  MOV R4, UR6 ;  /* 0x0000000600047c02 */ /* 0x000fe20008000f00 */
[----:B------:R-:W0:Y:S01]  /*b9e0*/  LDS R13, [R0+0x4de0] ;  /* 0x004de000000d7984 */ /* 0x000e220000000800 */
[----:B------:R-:W-:Y:S02]  /*b9f0*/  SHF.R.S32.HI R5, RZ, 0x1f, R11 ;  /* 0x0000001fff057819 */ /* 0x000fe4000001140b */
[----:B------:R-:W-:Y:S01]  /*ba00*/  MOV R2, R4 ;  /* 0x0000000400027202 */ /* 0x000fe20000000f00 */
[----:B------:R-:W1:Y:S01]  /*ba10*/  LDS R15, [R0+0x51e0] ;  /* 0x0051e000000f7984 */ /* 0x000e620000000800 */
[----:B------:R-:W-:Y:S01]  /*ba20*/  MOV R8, UR4 ;  /* 0x0000000400087c02 */ /* 0x000fe20008000f00 */
[C---:B------:R-:W-:Y:S01]  /*ba30*/  IMAD R4, R5.reuse, UR16, RZ ;  /* 0x0000001005047c24 */ /* 0x040fe2000f8e02ff */
[----:B------:R-:W-:Y:S01]  /*ba40*/  MOV R7, UR9 ;  /* 0x0000000900077c02 */ /* 0x000fe20008000f00 */
[----:B----4-:R-:W-:Y:S01]  /*ba50*/  IMAD R10, R5, UR20, RZ ;  /* 0x00000014050a7c24 */ /* 0x010fe2000f8e02ff */
[----:B------:R-:W-:Y:S01]  /*ba60*/  MOV R6, R8 ;  /* 0x0000000800067202 */ /* 0x000fe20000000f00 */
[----:B------:R-:W-:Y:S01]  /*ba70*/  IMAD.WIDE.U32 R2, R11, UR16, R2 ;  /* 0x000000100b027c25 */ /* 0x000fe2000f8e0002 */
[----:B------:R-:W-:-:S03]  /*ba80*/  MOV R9, UR5 ;  /* 0x0000000500097c02 */ /* 0x000fc60008000f00 */
        /* <DEDUP_REMOVED lines=15> */
.L_x_1039:
[----:B------:R-:W-:Y:S05]  /*bb80*/  EXIT ;  /* 0x000000000000794d */ /* 0x000fea0003800000 */
.L_x_993:
[----:B------:R-:W-:Y:S01]  /*bb90*/  MOV R86, RZ ;  /* 0x000000ff00567202 */ /* 0x000fe20000000f00 */
[----:B------:R-:W-:Y:S01]  /*bba0*/  HFMA2 R87, -RZ, RZ, 0, 5.9604644775390625e-08 ;  /* 0x00000001ff577431 */ /* 0x000fe200000001ff */
[----:B------:R-:W-:Y:S02]  /*bbb0*/  MOV R163, R157 ;  /* 0x0000009d00a37202 */ /* 0x000fe40000000f00 */
[----:B------:R-:W-:-:S07]  /*bbc0*/  MOV R154, 0xffffffff ;  /* 0xffffffff009a7802 */ /* 0x000fce0000000f00 */
[----:B-1---5:R-:W-:Y:S05]  /*bbd0*/  WARPSYNC.COLLECTIVE R154, `(.L_x_1041) ;  /* 0x000000009a087348 */ /* 0x022fea0003c00000 */
[----:B------:R0:W2:Y:S02]  /*bbe0*/  SHFL.UP P6, R86, R163, R87, R86 ;  /* 0x04000057a3567389 */ /* 0x0000a400000c0056 */
[----:B012--5:R-:W-:Y:S05]  /*bbf0*/  ENDCOLLECTIVE ;  /* 0x000000000000791b */ /* 0x027fea0003800000 */
.L_x_1041:
[----:B------:R-:W-:Y:S01]  /*bc00*/  IMAD.MOV.U32 R163, RZ, RZ, R153 ;  /* 0x000000ffffa37224 */ /* 0x000fe200078e0099 */
[----:B------:R-:W-:Y:S01]  /*bc10*/  MOV R156, R86 ;  /* 0x00000056009c7202 */ /* 0x000fe20000000f00 */
[----:B------:R-:W-:-:S07]  /*bc20*/  HFMA2 R86, -RZ, RZ, 0, 0 ;  /* 0x00000000ff567431 */ /* 0x000fce00000001ff */
[----:B------:R-:W-:Y:S05]  /*bc30*/  WARPSYNC.COLLECTIVE R154, `(.L_x_1042) ;  /* 0x000000009a087348 */ /* 0x000fea0003c00000 */
[----:B------:R0:W1:Y:S02]  /*bc40*/  SHFL.UP P6, R86, R163, R87, R86 ;  /* 0x04000057a3567389 */ /* 0x00006400000c0056 */
[----:B01----:R-:W-:Y:S05]  /*bc50*/  ENDCOLLECTIVE ;  /* 0x000000000000791b */ /* 0x003fea0003800000 */
.L_x_1042:
[----:B------:R-:W-:Y:S02]  /*bc60*/  HFMA2 R87, -RZ, RZ, 0, 1.1920928955078125e-07 ;  /* 0x00000002ff577431 */ /* 0x000fe400000001ff */
[C---:B------:R-:W-:Y:S01]  /*bc70*/  FFMA.FTZ R162, R157.reuse, R86, R153 ;  /* 0x000000569da27223 */ /* 0x040fe20000010099 */
[----:B------:R-:W-:Y:S01]  /*bc80*/  @P5 FMUL.FTZ R157, R157, R156 ;  /* 0x0000009c9d9d5220 */ /* 0x000fe20000410000 */
[----:B------:R-:W-:-:S03]  /*bc90*/  MOV R86, RZ ;  /* 0x000000ff00567202 */ /* 0x000fc60000000f00 */
[----:B------:R-:W-:Y:S02]  /*bca0*/  FSEL R156, R153, R162, !P5 ;  /* 0x000000a2999c7208 */ /* 0x000fe40006800000 */
[----:B------:R-:W-:-:S07]  /*bcb0*/  MOV R163, R157 ;  /* 0x0000009d00a37202 */ /* 0x000fce0000000f00 */
[----:B------:R-:W-:Y:S05]  /*bcc0*/  WARPSYNC.COLLECTIVE R154, `(.L_x_1043) ;  /* 0x000000009a087348 */ /* 0x000fea0003c00000 */
[----:B------:R0:W1:Y:S02]  /*bcd0*/  SHFL.UP P6, R86, R163, R87, R86 ;  /* 0x04000057a3567389 */ /* 0x00006400000c0056 */
[----:B01----:R-:W-:Y:S05]  /*bce0*/  ENDCOLLECTIVE ;  /* 0x000000000000791b */ /* 0x003fea0003800000 */
.L_x_1043:
[----:B------:R-:W-:Y:S02]  /*bcf0*/  MOV R163, R156 ;  /* 0x0000009c00a37202 */ /* 0x000fe40000000f00 */
[----:B------:R-:W-:Y:S01]  /*bd00*/  MOV R153, R86 ;  /* 0x0000005600997202 */ /* 0x000fe20000000f00 */
[----:B------:R-:W-:-:S07]  /*bd10*/  HFMA2 R86, -RZ, RZ, 0, 0 ;  /* 0x00000000ff567431 */ /* 0x000fce00000001ff */
[----:B------:R-:W-:Y:S05]  /*bd20*/  WARPSYNC.COLLECTIVE R154, `(.L_x_1044) ;  /* 0x000000009a087348 */ /* 0x000fea0003c00000 */
[----:B------:R0:W1:Y:S02]  /*bd30*/  SHFL.UP P6, R86, R163, R87, R86 ;  /* 0x04000057a3567389 */ /* 0x00006400000c0056 */
[----:B01----:R-:W-:Y:S05]  /*bd40*/  ENDCOLLECTIVE ;  /* 0x000000000000791b */ /* 0x003fea0003800000 */
.L_x_1044:
        /* <DEDUP_REMOVED lines=9> */
.L_x_1045:
[----:B------:R-:W-:Y:S02]  /*bde0*/  MOV R163, R156 ;  /* 0x0000009c00a37202 */ /* 0x000fe40000000f00 */
[----:B------:R-:W-:Y:S01]  /*bdf0*/  MOV R153, R86 ;  /* 0x0000005600997202 */ /* 0x000fe20000000f00 */
[----:B------:R-:W-:-:S07]  /*be00*/  HFMA2 R86, -RZ, RZ, 0, 0 ;  /* 0x00000000ff567431 */ /* 0x000fce00000001ff */
[----:B------:R-:W-:Y:S05]  /*be10*/  WARPSYNC.COLLECTIVE R154, `(.L_x_1046) ;  /* 0x000000009a087348 */ /* 0x000fea0003c00000 */
[----:B------:R0:W1:Y:S02]  /*be20*/  SHFL.UP P6, R86, R163, R87, R86 ;  /* 0x04000057a3567389 */ /* 0x00006400000c0056 */
[----:B01----:R-:W-:Y:S05]  /*be30*/  ENDCOLLECTIVE ;  /* 0x000000000000791b */ /* 0x003fea0003800000 */
.L_x_1046:
        /* <DEDUP_REMOVED lines=9> */
.L_x_1047:
[----:B------:R-:W-:Y:S02]  /*bed0*/  MOV R163, R156 ;  /* 0x0000009c00a37202 */ /* 0x000fe40000000f00 */
[----:B------:R-:W-:Y:S01]  /*bee0*/  MOV R153, R86 ;  /* 0x0000005600997202 */ /* 0x000fe20000000f00 */
[----:B------:R-:W-:-:S07]  /*bef0*/  HFMA2 R86, -RZ, RZ, 0, 0 ;  /* 0x00000000ff567431 */ /* 0x000fce00000001ff */
[----:B------:R-:W-:Y:S05]  /*bf00*/  WARPSYNC.COLLECTIVE R154, `(.L_x_1048) ;  /* 0x000000009a087348 */ /* 0x000fea0003c00000 */
[----:B------:R0:W1:Y:S02]  /*bf10*/  SHFL.UP P6, R86, R163, R87, R86 ;  /* 0x04000057a3567389 */ /* 0x00006400000c0056 */
[----:B01----:R-:W-:Y:S05]  /*bf20*/  ENDCOLLECTIVE ;  /* 0x000000000000791b */ /* 0x003fea0003800000 */
.L_x_1048:
[----:B------:R-:W-:Y:S02]  /*bf30*/  HFMA2 R87, -RZ, RZ, 0, 9.5367431640625e-07 ;  /* 0x00000010ff577431 */ /* 0x000fe400000001ff */
[C---:B------:R-:W-:Y:S01]  /*bf40*/  FFMA.FTZ R86, R157.reuse, R86, R156 ;  /* 0x000000569d567223 */ /* 0x040fe2000001009c */
[----:B------:R-:W-:-:S04]  /*bf50*/  @P2 FMUL.FTZ R157, R157, R153 ;  /* 0x000000999d9d2220 */ /* 0x000fc80000410000 */
[----:B------:R-:W-:Y:S02]  /*bf60*/  FSEL R156, R156, R86, !P2 ;  /* 0x000000569c9c7208 */ /* 0x000fe40005000000 */
[----:B------:R-:W-:Y:S02]  /*bf70*/  MOV R86, RZ ;  /* 0x000000ff00567202 */ /* 0x000fe40000000f00 */
[----:B------:R-:W-:-:S07]  /*bf80*/  MOV R163, R157 ;  /* 0x0000009d00a37202 */ /* 0x000fce0000000f00 */
[----:B------:R-:W-:Y:S05]  /*bf90*/  WARPSYNC.COLLECTIVE R154, `(.L_x_1049) ;  /* 0x000000009a087348 */ /* 0x000fea0003c00000 */
[----:B------:R0:W1:Y:S02]  /*bfa0*/  SHFL.UP P6, R86, R163, R87, R86 ;  /* 0x04000057a3567389 */ /* 0x00006400000c0056 */
[----:B01----:R-:W-:Y:S05]  /*bfb0*/  ENDCOLLECTIVE ;  /* 0x000000000000791b */ /* 0x003fea0003800000 */
.L_x_1049:
[----:B------:R-:W-:Y:S01]  /*bfc0*/  IMAD.MOV.U32 R163, RZ, RZ, R156 ;  /* 0x000000ffffa37224 */ /* 0x000fe200078e009c */
[----:B------:R-:W-:Y:S01]  /*bfd0*/  MOV R153, R86 ;  /* 0x0000005600997202 */ /* 0x000fe20000000f00 */
[----:B------:R-:W-:-:S07]  /*bfe0*/  HFMA2 R86, -RZ, RZ, 0, 0 ;  /* 0x00000000ff567431 */ /* 0x000fce00000001ff */
[----:B------:R-:W-:Y:S05]  /*bff0*/  WARPSYNC.COLLECTIVE R154, `(.L_x_1050) ;  /* 0x000000009a087348 */ /* 0x000fea0003c00000 */
[----:B------:R0:W1:Y:S02]  /*c000*/  SHFL.UP P6, R86, R163, R87, R86 ;  /* 0x04000057a3567389 */ /* 0x00006400000c0056 */
[----:B01----:R-:W-:Y:S05]  /*c010*/  ENDCOLLECTIVE ;  /* 0x000000000000791b */ /* 0x003fea0003800000 */
.L_x_1050:
[----:B------:R-:W-:Y:S05]  /*c020*/  BRA `(.L_x_1051) ;  /* 0xffffffa8006c7947 */ /* 0x000fea000383ffff */
.L_x_994:
        /* <DEDUP_REMOVED lines=8> */
.L_x_1053:
[----:B------:R-:W-:Y:S05]  /*c0b0*/  BSYNC B0 ;  /* 0x0000000000007941 */ /* 0x000fea0003800000 */
.L_x_1052:
[----:B------:R-:W-:Y:S05]  /*c0c0*/  BRA `(.L_x_1054) ;  /* 0xffffffa800607947 */ /* 0x000fea000383ffff */
.L_x_995:
        /* <DEDUP_REMOVED lines=8> */
.L_x_1056:
[----:B------:R-:W-:Y:S05]  /*c150*/  BSYNC B0 ;  /* 0x0000000000007941 */ /* 0x000fea0003800000 */
.L_x_1055:
[----:B------:R-:W-:Y:S05]  /*c160*/  BRA `(.L_x_1057) ;  /* 0xffffffa800407947 */ /* 0x000fea000383ffff */
.L_x_996:
        /* <DEDUP_REMOVED lines=8> */
.L_x_1059:
[----:B------:R-:W-:Y:S05]  /*c1f0*/  BSYNC B0 ;  /* 0x0000000000007941 */ /* 0x000fea0003800000 */
.L_x_1058:
        /* <DEDUP_REMOVED lines=9> */
.L_x_1060:
[----:B------:R-:W-:Y:S01]  /*c290*/  HFMA2 R87, -RZ, RZ, 0, 0 ;  /* 0x00000000ff577431 */ /* 0x000fe200000001ff */
[----:B------:R-:W-:Y:S02]  /*c2a0*/  MOV R162, R86 ;  /* 0x0000005600a27202 */ /* 0x000fe40000000f00 */
[----:B------:R-:W-:-:S07]  /*c2b0*/  MOV R86, 0x1f ;  /* 0x0000001f00567802 */ /* 0x000fce0000000f00 */
[----:B------:R-:W-:Y:S05]  /*c2c0*/  WARPSYNC.COLLECTIVE R154, `(.L_x_1061) ;  /* 0x000000009a087348 */ /* 0x000fea0003c00000 */
[----:B------:R0:W1:Y:S02]  /*c2d0*/  SHFL.IDX P2, R156, R153, R87, R86 ;  /* 0x00000057999c7389 */ /* 0x0000640000040056 */
[----:B01----:R-:W-:Y:S05]  /*c2e0*/  ENDCOLLECTIVE ;  /* 0x000000000000791b */ /* 0x003fea0003800000 */
.L_x_1061:
[----:B------:R-:W-:Y:S01]  /*c2f0*/  IMAD.MOV.U32 R153, RZ, RZ, R79 ;  /* 0x000000ffff997224 */ /* 0x000fe200078e004f */
[----:B------:R-:W-:-:S07]  /*c300*/  MOV R78, R156 ;  /* 0x0000009c004e7202 */ /* 0x000fce0000000f00 */
[----:B------:R-:W-:Y:S05]  /*c310*/  WARPSYNC.COLLECTIVE R154, `(.L_x_1062) ;  /* 0x000000009a087348 */ /* 0x000fea0003c00000 */
[----:B------:R0:W1:Y:S02]  /*c320*/  SHFL.IDX P2, R156, R153, R87, R86 ;  /* 0x00000057999c7389 */ /* 0x0000640000040056 */
[----:B01----:R-:W-:Y:S05]  /*c330*/  ENDCOLLECTIVE ;  /* 0x000000000000791b */ /* 0x003fea0003800000 */
.L_x_1062:
[----:B------:R-:W-:Y:S01]  /*c340*/  MOV R79, R156 ;  /* 0x0000009c004f7202 */ /* 0x000fe20000000f00 */
[----:B------:R-:W-:Y:S06]  /*c350*/  BRA `(.L_x_1063) ;  /* 0xffffffa400dc7947 */ /* 0x000fec000383ffff */
.L_x_998:
[----:B------:R-:W-:Y:S01]  /*c360*/  MOV R156, R162 ;  /* 0x000000a2009c7202 */ /* 0x000fe20000000f00 */
[----:B------:R-:W-:Y:S01]  /*c370*/  HFMA2 R87, -RZ, RZ, 0, 5.9604644775390625e-08 ;  /* 0x00000001ff577431 */ /* 0x000fe200000001ff */
[----:B------:R-:W-:Y:S02]  /*c380*/  MOV R153, 0x1f ;  /* 0x0000001f00997802 */ /* 0x000fe40000000f00 */
[----:B------:R-:W-:Y:S02]  /*c390*/  MOV R154, 0xffffffff ;  /* 0xffffffff009a7802 */ /* 0x000fe40000000f00 */
[C---:B------:R-:W-:Y:S02]  /*c3a0*/  ISETP.GT.U32.AND P3, PT, R155.reuse, 0x1b, PT ;  /* 0x0000001b9b00780c */ /* 0x040fe40003f64070 */
[----:B------:R-:W-:-:S13]  /*c3b0*/  ISETP.GT.U32.AND P4, PT, R155, 0x17, PT ;  /* 0x000000179b00780c */ /* 0x000fda0003f84070 */
[----:B0-----:R-:W-:Y:S05]  /*c3c0*/  WARPSYNC.COLLECTIVE R154, `(.L_x_1064) ;  /* 0x000000009a087348 */ /* 0x001fea0003c00000 */
[----:B------:R1:W2:Y:S02]  /*c3d0*/  SHFL.DOWN P0, R156, R156, R87, R153 ;  /* 0x080000579c9c7389 */ /* 0x0002a40000000099 */
[----:B012---:R-:W-:Y:S05]  /*c3e0*/  ENDCOLLECTIVE ;  /* 0x000000000000791b */ /* 0x007fea0003800000 */
.L_x_1064:
[----:B------:R-:W-:Y:S02]  /*c3f0*/  ISETP.GT.U32.AND P5, PT, R155, 0xf, PT ;  /* 0x0000000f9b00780c */ /* 0x000fe40003fa4070 */
[----:B------:R-:W-:Y:S02]  /*c400*/  MOV R86, R156 ;  /* 0x0000009c00567202 */ /* 0x000fe40000000f00 */
[----:B------:R-:W-:-:S03]  /*c410*/  MOV R156, R163 ;  /* 0x000000a3009c7202 */ /* 0x000fc60000000f00 */
[----:B------:R-:W-:-:S07]  /*c420*/  @P2 FMUL.FTZ R86, R86, R162 ;  /* 0x000000a256562220 */ /* 0x000fce0000410000 */
[----:B------:R-:W-:Y:S05]  /*c430*/  WARPSYNC.COLLECTIVE R154, `(.L_x_1065) ;  /* 0x000000009a087348 */ /* 0x000fea0003c00000 */
[----:B------:R0:W1:Y:S02]  /*c440*/  SHFL.DOWN P0, R156, R156, R87, R153 ;  /* 0x080000579c9c7389 */ /* 0x0000640000000099 */
[----:B01----:R-:W-:Y:S05]  /*c450*/  ENDCOLLECTIVE ;  /* 0x000000000000791b */ /* 0x003fea0003800000 */
.L_x_1065:
[----:B------:R-:W-:-:S04]  /*c460*/  IMAD.MOV.U32 R87, RZ, RZ, R156 ;  /* 0x000000ffff577224 */ /* 0x000fc800078e009c */
        /* <DEDUP_REMOVED lines=9> */
.L_x_1066:
[----:B------:R-:W-:Y:S02]  /*c500*/  MOV R86, R156 ;  /* 0x0000009c00567202 */ /* 0x000fe40000000f00 */
[----:B------:R-:W-:-:S03]  /*c510*/  MOV R156, R163 ;  /* 0x000000a3009c7202 */ /* 0x000fc60000000f00 */
[----:B------:R-:W-:-:S07]  /*c520*/  @!P2 FMUL.FTZ R86, R162, R86 ;  /* 0x00000056a256a220 */ /* 0x000fce0000410000 */
[----:B------:R-:W-:Y:S05]  /*c530*/  WARPSYNC.COLLECTIVE R154, `(.L_x_1067) ;  /* 0x000000009a087348 */ /* 0x000fea0003c00000 */
[----:B------:R0:W1:Y:S02]  /*c540*/  SHFL.DOWN P0, R156, R156, R87, R153 ;  /* 0x080000579c9c7389 */ /* 0x0000640000000099 */
[----:B01----:R-:W-:Y:S05]  /*c550*/  ENDCOLLECTIVE ;  /* 0x000000000000791b */ /* 0x003fea0003800000 */
.L_x_1067:
[----:B------:R-:W-:-:S05]  /*c560*/  MOV R87, R156 ;  /* 0x0000009c00577202 */ /* 0x000fca0000000f00 */
[----:B------:R-:W-:Y:S01]  /*c570*/  @!P2 FFMA.FTZ R87, R162, R87, R163 ;  /* 0x00000057a257a223 */ /* 0x000fe200000100a3 */
[----:B------:R-:W-:-:S03]  /*c580*/  @!P2 MOV R162, R86 ;  /* 0x0000005600a2a202 */ /* 0x000fc60000000f00 */
[----:B------:R-:W-:Y:S01]  /*c590*/  @!P2 IMAD.MOV.U32 R163, RZ, RZ, R87 ;  /* 0x000000ffffa3a224 */ /* 0x000fe200078e0057 */
[----:B------:R-:W-:Y:S01]  /*c5a0*/  MOV R156, R162 ;  /* 0x000000a2009c7202 */ /* 0x000fe20000000f00 */
[----:B------:R-:W-:-:S07]  /*c5b0*/  HFMA2 R87, -RZ, RZ, 0, 2.384185791015625e-07 ;  /* 0x00000004ff577431 */ /* 0x000fce00000001ff */
[----:B------:R-:W-:Y:S05]  /*c5c0*/  WARPSYNC.COLLECTIVE R154, `(.L_x_1068) ;  /* 0x000000009a087348 */ /* 0x000fea0003c00000 */
[----:B------:R0:W1:Y:S02]  /*c5d0*/  SHFL.DOWN P0, R156, R156, R87, R153 ;  /* 0x080000579c9c7389 */ /* 0x0000640000000099 */
[----:B01----:R-:W-:Y:S05]  /*c5e0*/  ENDCOLLECTIVE ;  /* 0x000000000000791b */ /* 0x003fea0003800000 */
.L_x_1068:
[----:B------:R-:W-:Y:S02]  /*c5f0*/  MOV R86, R156 ;  /* 0x0000009c00567202 */ /* 0x000fe40000000f00 */
[----:B------:R-:W-:-:S03]  /*c600*/  MOV R156, R163 ;  /* 0x000000a3009c7202 */ /* 0x000fc60000000f00 */
[----:B------:R-:W-:-:S07]  /*c610*/  @!P3 FMUL.FTZ R86, R162, R86 ;  /* 0x00000056a256b220 */ /* 0x000fce0000410000 */
[----:B------:R-:W-:Y:S05]  /*c620*/  WARPSYNC.COLLECTIVE R154, `(.L_x_1069) ;  /* 0x000000009a087348 */ /* 0x000fea0003c00000 */
[----:B------:R0:W1:Y:S02]  /*c630*/  SHFL.DOWN P0, R156, R156, R87, R153 ;  /* 0x080000579c9c7389 */ /* 0x0000640000000099 */
[----:B01----:R-:W-:Y:S05]  /*c640*/  ENDCOLLECTIVE ;  /* 0x000000000000791b */ /* 0x003fea0003800000 */
.L_x_1069:
        /* <DEDUP_REMOVED lines=9> */
.L_x_1070:
[----:B------:R-:W-:Y:S02]  /*c6e0*/  MOV R86, R156 ;  /* 0x0000009c00567202 */ /* 0x000fe40000000f00 */
[----:B------:R-:W-:-:S03]  /*c6f0*/  MOV R156, R163 ;  /* 0x000000a3009c7202 */ /* 0x000fc60000000f00 */
[----:B------:R-:W-:-:S07]  /*c700*/  @!P4 FMUL.FTZ R86, R162, R86 ;  /* 0x00000056a256c220 */ /* 0x000fce0000410000 */
[----:B------:R-:W-:Y:S05]  /*c710*/  WARPSYNC.COLLECTIVE R154, `(.L_x_1071) ;  /* 0x000000009a087348 */ /* 0x000fea0003c00000 */
[----:B------:R0:W1:Y:S02]  /*c720*/  SHFL.DOWN P0, R156, R156, R87, R153 ;  /* 0x080000579c9c7389 */ /* 0x0000640000000099 */
[----:B01----:R-:W-:Y:S05]  /*c730*/  ENDCOLLECTIVE ;  /* 0x000000000000791b */ /* 0x003fea0003800000 */
.L_x_1071:
        /* <DEDUP_REMOVED lines=9> */
.L_x_1072:
[----:B------:R-:W-:Y:S02]  /*c7d0*/  MOV R86, R156 ;  /* 0x0000009c00567202 */ /* 0x000fe40000000f00 */
[----:B------:R-:W-:-:S03]  /*c7e0*/  MOV R156, R163 ;  /* 0x000000a3009c7202 */ /* 0x000fc60000000f00 */
[----:B------:R-:W-:-:S07]  /*c7f0*/  @!P5 FMUL.FTZ R86, R162, R86 ;  /* 0x00000056a256d220 */ /* 0x000fce0000410000 */
[----:B------:R-:W-:Y:S05]  /*c800*/  WARPSYNC.COLLECTIVE R154, `(.L_x_1073) ;  /* 0x000000009a087348 */ /* 0x000fea0003c00000 */
[----:B------:R0:W1:Y:S02]  /*c810*/  SHFL.DOWN P0, R156, R156, R87, R153 ;  /* 0x080000579c9c7389 */ /* 0x0000640000000099 */
[----:B01----:R-:W-:Y:S05]  /*c820*/  ENDCOLLECTIVE ;  /* 0x000000000000791b */ /* 0x003fea0003800000 */
.L_x_1073:
[----:B------:R-:W-:-:S05]  /*c830*/  MOV R87, R156 ;  /* 0x0000009c00577202 */ /* 0x000fca0000000f00 */
        /* <DEDUP_REMOVED lines=9> */
.L_x_1074:
[----:B------:R-:W-:Y:S02]  /*c8d0*/  MOV R153, R163 ;  /* 0x000000a300997202 */ /* 0x000fe40000000f00 */
[----:B------:R-:W-:-:S07]  /*c8e0*/  MOV R157, R156 ;  /* 0x0000009c009d7202 */ /* 0x000fce0000000f00 */
[----:B------:R-:W-:Y:S05]  /*c8f0*/  WARPSYNC.COLLECTIVE R154, `(.L_x_1075) ;  /* 0x000000009a087348 */ /* 0x000fea0003c00000 */
[----:B------:R0:W1:Y:S02]  /*c900*/  SHFL.IDX P2, R156, R153, R87, R86 ;  /* 0x00000057999c7389 */ /* 0x0000640000040056 */
[----:B01----:R-:W-:Y:S05]  /*c910*/  ENDCOLLECTIVE ;  /* 0x000000000000791b */ /* 0x003fea0003800000 */
.L_x_1075:
[----:B------:R-:W-:Y:S01]  /*c920*/  HFMA2 R87, -RZ, RZ, 0, 5.9604644775390625e-08 ;  /* 0x00000001ff577431 */ /* 0x000fe200000001ff */
[----:B------:R-:W-:Y:S02]  /*c930*/  MOV R153, 0x1f ;  /* 0x0000001f00997802 */ /* 0x000fe40000000f00 */
[----:B------:R-:W-:Y:S02]  /*c940*/  MOV R155, R156 ;  /* 0x0000009c009b7202 */ /* 0x000fe40000000f00 */
[----:B------:R-:W-:-:S03]  /*c950*/  MOV R156, R162 ;  /* 0x000000a2009c7202 */ /* 0x000fc60000000f00 */
[-C--:B------:R-:W-:Y:S01]  /*c960*/  FFMA.FTZ R155, R79, R157.reuse, R155 ;  /* 0x0000009d4f9b7223 */ /* 0x080fe2000001009b */
[----:B------:R-:W-:-:S07]  /*c970*/  FMUL.FTZ R157, R78, R157 ;  /* 0x0000009d4e9d7220 */ /* 0x000fce0000410000 */
[----:B------:R-:W-:Y:S05]  /*c980*/  WARPSYNC.COLLECTIVE R154, `(.L_x_1076) ;  /* 0x000000009a087348 */ /* 0x000fea0003c00000 */
[----:B------:R0:W1:Y:S02]  /*c990*/  SHFL.DOWN P0, R156, R156, R87, R153 ;  /* 0x080000579c9c7389 */ /* 0x0000640000000099 */
[----:B01----:R-:W-:Y:S05]  /*c9a0*/  ENDCOLLECTIVE ;  /* 0x000000000000791b */ /* 0x003fea0003800000 */
.L_x_1076:
[----:B------:R-:W-:Y:S01]  /*c9b0*/  IMAD.MOV.U32 R162, RZ, RZ, R156 ;  /* 0x000000ffffa27224 */ /* 0x000fe200078e009c */
[----:B------:R-:W-:-:S07]  /*c9c0*/  MOV R156, R163 ;  /* 0x000000a3009c7202 */ /* 0x000fce0000000f00 */
[----:B------:R-:W-:Y:S05]  /*c9d0*/  WARPSYNC.COLLECTIVE R154, `(.L_x_1077) ;  /* 0x000000009a087348 */ /* 0x000fea0003c00000 */
[----:B------:R0:W1:Y:S02]  /*c9e0*/  SHFL.DOWN P0, R156, R156, R87, R153 ;  /* 0x080000579c9c7389 */ /* 0x0000640000000099 */
[----:B01----:R-:W-:Y:S05]  /*c9f0*/  ENDCOLLECTIVE ;  /* 0x000000000000791b */ /* 0x003fea0003800000 */
.L_x_1077:
[----:B------:R-:W-:Y:S01]  /*ca00*/  MOV R153, R78 ;  /* 0x0000004e00997202 */ /* 0x000fe20000000f00 */
[----:B------:R-:W-:Y:S01]  /*ca10*/  HFMA2 R87, -RZ, RZ, 0, 0 ;  /* 0x00000000ff577431 */ /* 0x000fe200000001ff */
[----:B------:R-:W-:-:S07]  /*ca20*/  MOV R163, R156 ;  /* 0x0000009c00a37202 */ /* 0x000fce0000000f00 */
[----:B------:R-:W-:Y:S05]  /*ca30*/  WARPSYNC.COLLECTIVE R154, `(.L_x_1078) ;  /* 0x000000009a087348 */ /* 0x000fea0003c00000 */
[----:B------:R0:W1:Y:S02]  /*ca40*/  SHFL.IDX P2, R156, R153, R87, R86 ;  /* 0x00000057999c7389 */ /* 0x0000640000040056 */
[----:B01----:R-:W-:Y:S05]  /*ca50*/  ENDCOLLECTIVE ;  /* 0x000000000000791b */ /* 0x003fea0003800000 */
.L_x_1078:
[----:B------:R-:W-:Y:S02]  /*ca60*/  ISETP.NE.AND P0, PT, R2, 0x1f, PT ;  /* 0x0000001f0200780c */ /* 0x000fe40003f05270 */
[----:B------:R-:W-:Y:S02]  /*ca70*/  MOV R153, R79 ;  /* 0x0000004f00997202 */ /* 0x000fe40000000f00 */
[----:B------:R-:W-:-:S09]  /*ca80*/  MOV R78, R156 ;  /* 0x0000009c004e7202 */ /* 0x000fd20000000f00 */
[----:B------:R-:W-:Y:S05]  /*ca90*/  WARPSYNC.COLLECTIVE R154, `(.L_x_1079) ;  /* 0x000000009a087348 */ /* 0x000fea0003c00000 */
[----:B------:R0:W1:Y:S02]  /*caa0*/  SHFL.IDX P2, R156, R153, R87, R86 ;  /* 0x00000057999c7389 */ /* 0x0000640000040056 */
[----:B01----:R-:W-:Y:S05]  /*cab0*/  ENDCOLLECTIVE ;  /* 0x000000000000791b */ /* 0x003fea0003800000 */
.L_x_1079:
[----:B------:R-:W-:Y:S01]  /*cac0*/  MOV R79, R156 ;  /* 0x0000009c004f7202 */ /* 0x000fe20000000f00 */
[----:B------:R-:W-:Y:S06]  /*cad0*/  BRA `(.L_x_1080) ;  /* 0xffffffa8000c7947 */ /* 0x000fec000383ffff */
.L_x_1081:
        /* <DEDUP_REMOVED lines=10> */
.L_x_10418:


//--------------------- .text._Z25selective_scan_bwd_kernelI32Selective_Scan_bwd_kernel_traitsILi128ELi16ELb0ELb1ELb0ELb1ELb1EN3c104HalfEfEEv12SSMParamsBwd --------------------------
	.section	.text._Z25selective_scan_bwd_kernelI32Selective_Scan_bwd_kernel_traitsILi128ELi16ELb0ELb1ELb0ELb1ELb1EN3c104HalfEfEEv12SSMParamsBwd,"ax",@progbits
	.align	128
        .global         _Z25selective_scan_bwd_kernelI32Selective_Scan_bwd_kernel_traitsILi128ELi16ELb0ELb1ELb0ELb1ELb1EN3c104HalfEfEEv12SSMParamsBwd
        .type           _Z25selective_scan_bwd_kernelI32Selective_Scan_bwd_kernel_traitsILi128ELi16ELb0ELb1ELb0ELb1ELb1EN3c104HalfEfEEv12SSMParamsBwd,@function
        .size           _Z25selective_scan_bwd_kernelI32Selective_Scan_bwd_kernel_traitsILi128ELi16ELb0ELb1ELb0ELb1ELb1EN3c104HalfEfEEv12SSMParamsBwd,(.L_x_10419 - _Z25selective_scan_bwd_kernelI32Selective_Scan_bwd_kernel_traitsILi128ELi16ELb0ELb1ELb0ELb1ELb1EN3c104HalfEfEEv12SSMParamsBwd)
        .other          _Z25selective_scan_bwd_kernelI32Selective_Scan_bwd_kernel_traitsILi128ELi16ELb0ELb1ELb0ELb1ELb1EN3c104HalfEfEEv12SSMParamsBwd,@"STO_CUDA_ENTRY STV_DEFAULT"
_Z25selective_scan_bwd_kernelI32Selective_Scan_bwd_kernel_traitsILi128ELi16ELb0ELb1ELb0ELb1ELb1EN3c104HalfEfEEv12SSMParamsBwd:
.text._Z25selective_scan_bwd_kernelI32Selective_Scan_bwd_kernel_traitsILi128ELi16ELb0ELb1ELb0ELb1ELb1EN3c104HalfEfEEv12SSMParamsBwd:
        /* <DEDUP_REMOVED lines=37> */
[----:B------:R-:W-:Y:S01]  /*0250*/  UMOV UR18, UR4 ;  /* 0x0000000400127c82 */ /* 0x000fe20008000000 */
[----:B-1----:R-:W-:Y:S01]  /*0260*/  ULEA UR16, UR25, 0xfffff800, 0xb ;  /* 0xfffff80019107891 */ /* 0x002fe2000f8e58ff */
[----:B------:R0:W-:Y:S01]  /*0270*/  STL [R1+0x104], RZ ;  /* 0x000104ff01007387 */ /* 0x0001e20000100800 */
[----:B------:R-:W-:-:S02]  /*0280*/  UIMAD.WIDE.U32 UR18, UR10, UR14, UR18 ;  /* 0x0000000e0a1272a5 */ /* 0x000fc4000f8e0012 */
[----:B------:R-:W-:Y:S02]  /*0290*/  UIMAD.WIDE.U32 UR22, UR10, UR34, UR6 ;  /* 0x000000220a1672a5 */ /* 0x000fe4000f8e0006 */
[----:B------:R-:W-:Y:S01]  /*02a0*/  UIMAD UR24, UR10, UR15, UR19 ;  /* 0x0000000f0a1872a4 */ /* 0x000fe2000f8e0213 */
[----:B------:R-:W1:Y:S04]  /*02b0*/  LDCU.128 UR12, c[0x0][0x460] ;  /* 0x00008c00ff0c77ac */ /* 0x000e680008000c00 */
[----:B------:R-:W4:Y:S01]  /*02c0*/  I2F.RP R0, UR29 ;  /* 0x0000001d00007d06 */ /* 0x000f220008209400 */
[----:B------:R-:W-:Y:S01]  /*02d0*/  UIMAD UR11, UR10, UR35, UR23 ;  /* 0x000000230a0b72a4 */ /* 0x000fe2000f8e0217 */
[----:B------:R-:W-:Y:S01]  /*02e0*/  UMOV UR4, URZ ;  /* 0x000000ff00047c82 */ /* 0x000fe20008000000 */
[----:B------:R-:W-:-:S02]  /*02f0*/  USHF.R.S32.HI UR9, URZ, 0x1f, UR16 ;  /* 0x0000001fff097899 */ /* 0x000fc40008011410 */
[----:B------:R-:W-:Y:S01]  /*0300*/  UIADD3 UR22, UP2, UPT, UR16, UR22, URZ ;  /* 0x0000001610167290 */ /* 0x000fe2000ff5e0ff */
[----:B------:R-:W5:Y:S03]  /*0310*/  LDCU.64 UR32, c[0x0][0x4a0] ;  /* 0x00009400ff2077ac */ /* 0x000f660008000a00 */
[----:B------:R-:W-:Y:S01]  /*0320*/  UIADD3.X UR11, UPT, UPT, UR9, UR11, URZ, UP2, !UPT ;  /* 0x0000000b090b7290 */ /* 0x000fe200097fe4ff */
[----:B------:R-:W0:Y:S01]  /*0330*/  LDCU.64 UR6, c[0x0][0x3b0] ;  /* 0x00007600ff0677ac */ /* 0x000e220008000a00 */
[----:B----4-:R-:W3:Y:S01]  /*0340*/  MUFU.RCP R0, R0 ;  /* 0x0000000000007308 */ /* 0x010ee20000001000 */
[----:B-1----:R-:W-:Y:S02]  /*0350*/  ULEA UR19, UP3, UR22, UR14, 0x1 ;  /* 0x0000000e16137291 */ /* 0x002fe4000f8608ff */
[----:B------:R-:W-:Y:S02]  /*0360*/  UIADD3 UR18, UP0, UPT, UR16, UR18, URZ ;  /* 0x0000001210127290 */ /* 0x000fe4000ff1e0ff */
[----:B------:R-:W-:Y:S01]  /*0370*/  ULEA.HI.X UR15, UR22, UR15, UR11, 0x1, UP3 ;  /* 0x0000000f160f7291 */ /* 0x000fe200098f0c0b */
[----:B---3--:R-:W-:-:S02]  /*0380*/  IADD3 R2, PT, PT, R0, 0xffffffe, RZ ;  /* 0x0ffffffe00027810 */ /* 0x008fc40007ffe0ff */
[----:B------:R-:W-:-:S04]  /*0390*/  IABS R0, UR10 ;  /* 0x0000000a00007c13 */ /* 0x000fc80008000000 */
[----:B------:R-:W1:Y:S01]  /*03a0*/  F2I.FTZ.U32.TRUNC.NTZ R2, R2 ;  /* 0x0000000200027305 */ /* 0x000e62000021f000 */
[----:B------:R-:W-:Y:S02]  /*03b0*/  R2UR UR23, R0 ;  /* 0x00000000001772ca */ /* 0x000fe400000e0000 */
[----:B-1----:R-:W-:-:S13]  /*03c0*/  R2UR UR5, R2 ;  /* 0x00000000020572ca */ /* 0x002fda00000e0000 */
[----:B------:R-:W-:-:S04]  /*03d0*/  UIADD3 UR17, UPT, UPT, URZ, -UR5, URZ ;  /* 0x80000005ff117290 */ /* 0x000fc8000fffe0ff */
[----:B------:R-:W-:-:S04]  /*03e0*/  UIMAD UR17, UR17, UR29, URZ ;  /* 0x0000001d111172a4 */ /* 0x000fc8000f8e02ff */
[----:B------:R-:W-:Y:S02]  /*03f0*/  UIMAD.WIDE.U32 UR4, UR5, UR17, UR4 ;  /* 0x00000011050472a5 */ /* 0x000fe4000f8e0004 */
[----:B------:R-:W-:Y:S02]  /*0400*/  ULEA UR17, UP1, UR18, UR12, 0x1 ;  /* 0x0000000c12117291 */ /* 0x000fe4000f8208ff */
[----:B------:R-:W-:Y:S02]  /*0410*/  UIMAD.WIDE.U32 UR4, UR5, UR23, URZ ;  /* 0x00000017050472a5 */ /* 0x000fe4000f8e00ff */
[----:B------:R-:W-:Y:S02]  /*0420*/  UIADD3.X UR12, UPT, UPT, UR9, UR24, URZ, UP0, !UPT ;  /* 0x00000018090c7290 */ /* 0x000fe400087fe4ff */
[----:B--2---:R-:W-:Y:S02]  /*0430*/  UISETP.NE.U32.AND UP0, UPT, UR26, URZ, UPT ;  /* 0x000000ff1a00728c */ /* 0x004fe4000bf05070 */
[----:B------:R-:W-:Y:S01]  /*0440*/  ULEA.HI.X UR18, UR18, UR13, UR12, 0x1, UP1 ;  /* 0x0000000d12127291 */ /* 0x000fe200088f0c0c */
[----:B------:R-:W-:Y:S01]  /*0450*/  UMOV UR11, UR5 ;  /* 0x00000005000b7c82 */ /* 0x000fe20008000000 */
[----:B------:R-:W-:-:S02]  /*0460*/  UIMAD.WIDE.U32 UR4, UR8, UR20, URZ ;  /* 0x00000014080472a5 */ /* 0x000fc4000f8e00ff */
[----:B------:R-:W-:Y:S02]  /*0470*/  UIADD3 UR14, UPT, UPT, -UR11, URZ, URZ ;  /* 0x000000ff0b0e7290 */ /* 0x000fe4000fffe1ff */
[----:B------:R-:W-:Y:S02]  /*0480*/  UIMAD UR5, UR8, UR21, UR5 ;  /* 0x00000015080572a4 */ /* 0x000fe4000f8e0205 */
[----:B------:R-:W-:Y:S02]  /*0490*/  UIMAD UR14, UR29, UR14, UR23 ;  /* 0x0000000e1d0e72a4 */ /* 0x000fe4000f8e0217 */
[----:B-----5:R-:W-:Y:S02]  /*04a0*/  UIMAD.WIDE.U32 UR12, UR10, UR32, UR4 ;  /* 0x000000200a0c72a5 */ /* 0x020fe4000f8e0004 */
[----:B------:R-:W-:Y:S02]  /*04b0*/  UISETP.GT.U32.AND UP2, UPT, UR29, UR14, UPT ;  /* 0x0000000e1d00728c */ /* 0x000fe4000bf44070 */
[----:B0-----:R-:W-:-:S02]  /*04c0*/  UIMAD.WIDE.U32 UR20, UR8, UR6, URZ ;  /* 0x00000006081472a5 */ /* 0x001fc4000f8e00ff */
[----:B------:R-:W-:Y:S02]  /*04d0*/  UIMAD UR22, UR10, UR33, UR13 ;  /* 0x000000210a1672a4 */ /* 0x000fe4000f8e020d */
[----:B------:R-:W-:Y:S02]  /*04e0*/  ULOP3.LUT UR13, UR10, UR28, URZ, 0x3c, !UPT ;  /* 0x0000001c0a0d7292 */ /* 0x000fe4000f8e3cff */
[----:B------:R-:W-:Y:S02]  /*04f0*/  UIMAD UR21, UR8, UR7, UR21 ;  /* 0x00000007081572a4 */ /* 0x000fe4000f8e0215 */
[----:B------:R-:W-:Y:S02]  /*0500*/  UISETP.NE.AND.EX UP0, UPT, UR27, URZ, UPT, UP0 ;  /* 0x000000ff1b00728c */ /* 0x000fe4000bf05300 */
[----:B------:R-:W-:Y:S02]  /*0510*/  @!UP2 UIADD3 UR14, UPT, UPT, UR14, -UR29, URZ ;  /* 0x8000001d0e0ea290 */ /* 0x000fe4000fffe0ff */
[----:B------:R-:W-:-:S02]  /*0520*/  @!UP2 UIADD3 UR11, UPT, UPT, UR11, 0x1, URZ ;  /* 0x000000010b0ba890 */ /* 0x000fc4000fffe0ff */
[----:B------:R-:W-:Y:S01]  /*0530*/  UISETP.GE.U32.AND UP1, UPT, UR14, UR29, UPT ;  /* 0x0000001d0e00728c */ /* 0x000fe2000bf26070 */
[----:B------:R-:W0:Y:S01]  /*0540*/  LDCU.64 UR6, c[0x0][0x528] ;  /* 0x0000a500ff0677ac */ /* 0x000e220008000a00 */
[----:B------:R-:W-:Y:S01]  /*0550*/  UISETP.GE.AND UP2, UPT, UR13, URZ, UPT ;  /* 0x000000ff0d00728c */ /* 0x000fe2000bf46270 */
[----:B------:R-:W1:Y:S08]  /*0560*/  LDCU.64 UR26, c[0x0][0x3c8] ;  /* 0x00007900ff1a77ac */ /* 0x000e700008000a00 */
[----:B------:R-:W-:-:S02]  /*0570*/  @UP1 UIADD3 UR11, UPT, UPT, UR11, 0x1, URZ ;  /* 0x000000010b0b1890 */ /* 0x000fc4000fffe0ff */
[----:B------:R-:W-:Y:S01]  /*0580*/  UISETP.NE.AND UP1, UPT, UR28, URZ, UPT ;  /* 0x000000ff1c00728c */ /* 0x000fe2000bf25270 */
[----:B------:R-:W2:Y:S01]  /*0590*/  @UP0 LDCU UR14, c[0x0][0x384] ;  /* 0x00007080ff0e07ac */ /* 0x000ea20008000800 */
[----:B------:R-:W-:Y:S02]  /*05a0*/  @!UP2 UIADD3 UR11, UPT, UPT, -UR11, URZ, URZ ;  /* 0x000000ff0b0ba290 */ /* 0x000fe4000fffe1ff */
[----:B------:R-:W-:Y:S01]  /*05b0*/  UIADD3 UR13, UP2, UPT, UR16, UR12, URZ ;  /* 0x0000000c100d7290 */ /* 0x000fe2000ff5e0ff */
[----:B------:R-:W3:Y:S06]  /*05c0*/  LDCU.64 UR4, c[0x0][0x448] ;  /* 0x00008900ff0477ac */ /* 0x000eec0008000a00 */
[----:B------:R-:W-:-:S02]  /*05d0*/  @!UP1 ULOP3.LUT UR11, URZ, UR28, URZ, 0x33, !UPT ;  /* 0x0000001cff0b9292 */ /* 0x000fc4000f8e33ff */
[----:B0-----:R-:W-:Y:S02]  /*05e0*/  ULEA UR12, UP1, UR13, UR6, 0x1 ;  /* 0x000000060d0c7291 */ /* 0x001fe4000f8208ff */
[----:B------:R-:W-:Y:S01]  /*05f0*/  USHF.R.S32.HI UR6, URZ, 0x1f, UR11 ;  /* 0x0000001fff067899 */ /* 0x000fe2000801140b */
[----:B------:R-:W0:Y:S01]  /*0600*/  @UP0 LDCU UR28, c[0x0][0x38c] ;  /* 0x00007180ff1c07ac */ /* 0x000e220008000800 */
[----:B------:R-:W-:Y:S02]  /*0610*/  UIADD3.X UR22, UPT, UPT, UR9, UR22, URZ, UP2, !UPT ;  /* 0x0000001609167290 */ /* 0x000fe400097fe4ff */
[----:B-1----:R-:W-:Y:S01]  /*0620*/  UIMAD UR6, UR6, UR26, URZ ;  /* 0x0000001a060672a4 */ /* 0x002fe2000f8e02ff */
[----:B------:R-:W1:Y:S01]  /*0630*/  @UP0 LDCU.64 UR32, c[0x0][0x480] ;  /* 0x00009000ff2007ac */ /* 0x000e620008000a00 */
[----:B------:R-:W-:Y:S02]  /*0640*/  ULEA.HI.X UR22, UR13, UR7, UR22, 0x1, UP1 ;  /* 0x000000070d167291 */ /* 0x000fe400088f0c16 */
[----:B------:R-:W-:-:S02]  /*0650*/  UIMAD.WIDE.U32 UR20, UR11, UR26, UR20 ;  /* 0x0000001a0b1472a5 */ /* 0x000fc4000f8e0014 */
[----:B------:R-:W-:Y:S02]  /*0660*/  UIMAD UR13, UR11, UR27, UR6 ;  /* 0x0000001b0b0d72a4 */ /* 0x000fe4000f8e0206 */
[----:B--2---:R-:W-:Y:S02]  /*0670*/  @UP0 UIMAD UR8, UR8, UR14, UR10 ;  /* 0x0000000e080802a4 */ /* 0x004fe4000f8e020a */
[----:B------:R-:W-:Y:S02]  /*0680*/  UIADD3 UR16, UP1, UPT, UR16, UR20, URZ ;  /* 0x0000001410107290 */ /* 0x000fe4000ff3e0ff */
[----:B------:R-:W-:Y:S02]  /*0690*/  UIADD3 UR13, UPT, UPT, UR21, UR13, URZ ;  /* 0x0000000d150d7290 */ /* 0x000fe4000fffe0ff */
[----:B------:R-:W-:Y:S02]  /*06a0*/  @UP0 UIMAD UR8, UR8, UR25, URZ ;  /* 0x00000019080802a4 */ /* 0x000fe4000f8e02ff */
[----:B---3--:R-:W-:-:S02]  /*06b0*/  ULEA UR23, UP2, UR16, UR4, 0x1 ;  /* 0x0000000410177291 */ /* 0x008fc4000f8408ff */
[----:B------:R-:W-:Y:S02]  /*06c0*/  UIADD3.X UR24, UPT, UPT, UR9, UR13, URZ, UP1, !UPT ;  /* 0x0000000d09187290 */ /* 0x000fe40008ffe4ff */
[----:B0-----:R-:W-:Y:S02]  /*06d0*/  @UP0 UIMAD UR8, UR8, UR28, URZ ;  /* 0x0000001c080802a4 */ /* 0x001fe4000f8e02ff */
[----:B------:R-:W-:Y:S01]  /*06e0*/  ULEA.HI.X UR24, UR16, UR5, UR24, 0x1, UP2 ;  /* 0x0000000510187291 */ /* 0x000fe200090f0c18 */
[----:B------:R-:W-:Y:S02]  /*06f0*/  UMOV UR4, URZ ;  /* 0x000000ff00047c82 */ /* 0x000fe40008000000 */
[----:B------:R-:W-:Y:S01]  /*0700*/  UMOV UR5, URZ ;  /* 0x000000ff00057c82 */ /* 0x000fe20008000000 */
[----:B-1----:R-:W-:Y:S02]  /*0710*/  @UP0 UIMAD.WIDE UR4, UR8, 0x8, UR32 ;  /* 0x00000008080408a5 */ /* 0x002fe4000f8e0220 */
        /* <DEDUP_REMOVED lines=15> */
.L_x_1162:
        /* <DEDUP_REMOVED lines=120> */
[----:B------:R-:W-:Y:S01]  /*0f90*/  LEA R165, R26, UR26, 0x1 ;  /* 0x0000001a1aa57c11 */ /* 0x000fe2000f8e08ff */
[C---:B------:R-:W-:Y:S01]  /*0fa0*/  VIADD R26, R23.reuse, 0x120 ;  /* 0x00000120171a7836 */ /* 0x040fe20000000000 */
[----:B------:R-:W-:Y:S02]  /*0fb0*/  LEA.HI.SX32 R6, R6, R23, 0x1b ;  /* 0x0000001706067211 */ /* 0x000fe400078fdaff */
[----:B------:R-:W-:Y:S02]  /*0fc0*/  LEA R163, R28, UR26, 0x1 ;  /* 0x0000001a1ca37c11 */ /* 0x000fe4000f8e08ff */
[----:B------:R-:W-:-:S02]  /*0fd0*/  IADD3 R24, PT, PT, R23, 0x100, RZ ;  /* 0x0000010017187810 */ /* 0x000fc40007ffe0ff */
[----:B------:R-:W-:Y:S02]  /*0fe0*/  LEA R162, R30, UR26, 0x1 ;  /* 0x0000001a1ea27c11 */ /* 0x000fe4000f8e08ff */
[----:B------:R-:W-:Y:S02]  /*0ff0*/  IADD3 R28, PT, PT, R23, 0x140, RZ ;  /* 0x00000140171c7810 */ /* 0x000fe40007ffe0ff */
[----:B------:R-:W-:Y:S02]  /*1000*/  LEA R160, R6, UR26, 0x1 ;  /* 0x0000001a06a07c11 */ /* 0x000fe4000f8e08ff */
[----:B------:R-:W-:Y:S02]  /*1010*/  @P6 LOP3.LUT R27, R27, 0x2, RZ, 0xfc, !PT ;  /* 0x000000021b1b6812 */ /* 0x000fe400078efcff */
[----:B------:R-:W-:Y:S02]  /*1020*/  LEA.HI.SX32 R24, R24, R23, 0x1b ;  /* 0x0000001718187211 */ /* 0x000fe400078fdaff */
[----:B------:R-:W-:-:S02]  /*1030*/  IADD3 R6, PT, PT, R23, 0x180, RZ ;  /* 0x0000018017067810 */ /* 0x000fc40007ffe0ff */
[-C--:B------:R-:W-:Y:S02]  /*1040*/  LEA.HI.SX32 R26, R26, R23.reuse, 0x1b ;  /* 0x000000171a1a7211 */ /* 0x080fe400078fdaff */
[-C--:B------:R-:W-:Y:S02]  /*1050*/  LEA.HI.SX32 R28, R28, R23.reuse, 0x1b ;  /* 0x000000171c1c7211 */ /* 0x080fe400078fdaff */
[----:B------:R-:W-:Y:S02]  /*1060*/  P2R R25, PR, RZ, 0x40 ;  /* 0x00000040ff197803 */ /* 0x000fe40000000000 */
[----:B------:R-:W-:Y:S02]  /*1070*/  LOP3.LUT P6, RZ, R27, 0x4, RZ, 0xc0, !PT ;  /* 0x000000041bff7812 */ /* 0x000fe400078cc0ff */
[----:B------:R-:W-:Y:S02]  /*1080*/  LEA R159, R24, UR26, 0x1 ;  /* 0x0000001a189f7c11 */ /* 0x000fe4000f8e08ff */
[----:B------:R-:W-:-:S02]  /*1090*/  LEA.HI.SX32 R6, R6, R23, 0x1b ;  /* 0x0000001706067211 */ /* 0x000fc400078fdaff */
[----:B------:R-:W-:Y:S02]  /*10a0*/  LEA R158, R26, UR26, 0x1 ;  /* 0x0000001a1a9e7c11 */ /* 0x000fe4000f8e08ff */
[----:B------:R-:W-:Y:S02]  /*10b0*/  LEA R157, R28, UR26, 0x1 ;  /* 0x0000001a1c9d7c11 */ /* 0x000fe4000f8e08ff */
[----:B------:R-:W-:Y:S02]  /*10c0*/  P2R R29, PR, RZ, 0x40 ;  /* 0x00000040ff1d7803 */ /* 0x000fe40000000000 */
[----:B------:R-:W-:Y:S02]  /*10d0*/  LEA R155, R6, UR26, 0x1 ;  /* 0x0000001a069b7c11 */ /* 0x000fe4000f8e08ff */
        /* <DEDUP_REMOVED lines=20> */
[----:B---3--:R-:W-:Y:S01]  /*1220*/  STS.U16 [R165+0x80], R9 ;  /* 0x00008009a5007388 */ /* 0x008fe20000000400 */
[----:B------:R-:W-:-:S03]  /*1230*/  IADD3 R0, PT, PT, R23, 0x160, RZ ;  /* 0x0000016017007810 */ /* 0x000fc60007ffe0ff */
        /* <DEDUP_REMOVED lines=23> */
[----:B------:R-:W-:Y:S01]  /*13b0*/  STS.U16 [R154+0x340], R20 ;  /* 0x000340149a007388 */ /* 0x000fe20000000400 */
[----:B------:R-:W-:-:S03]  /*13c0*/  IADD3 R0, PT, PT, R23, 0x1, RZ ;  /* 0x0000000117007810 */ /* 0x000fc60007ffe0ff */
[----:B------:R-:W-:Y:S01]  /*13d0*/  STS.U16 [R153+0x380], R21 ;  /* 0x0003801599007388 */ /* 0x000fe20000000400 */
[----:B------:R-:W-:-:S03]  /*13e0*/  IADD3 R8, PT, PT, R23, 0x3, RZ ;  /* 0x0000000317087810 */ /* 0x000fc60007ffe0ff */
[----:B------:R3:W-:Y:S01]  /*13f0*/  STS.U16 [R152+0x3c0], R22 ;  /* 0x0003c01698007388 */ /* 0x0007e20000000400 */
[C---:B------:R-:W-:Y:S02]  /*1400*/  IADD3 R10, PT, PT, R23.reuse, 0x4, RZ ;  /* 0x00000004170a7810 */ /* 0x040fe40007ffe0ff */
[C---:B------:R-:W-:Y:S02]  /*1410*/  IADD3 R12, PT, PT, R23.reuse, 0x5, RZ ;  /* 0x00000005170c7810 */ /* 0x040fe40007ffe0ff */
[C---:B0-----:R-:W-:Y:S02]  /*1420*/  IADD3 R14, PT, PT, R23.reuse, 0x6, RZ ;  /* 0x00000006170e7810 */ /* 0x041fe40007ffe0ff */
[C---:B-1----:R-:W-:Y:S02]  /*1430*/  IADD3 R16, PT, PT, R23.reuse, 0x7, RZ ;  /* 0x0000000717107810 */ /* 0x042fe40007ffe0ff */
[C---:B--2---:R-:W-:Y:S01]  /*1440*/  IADD3 R18, PT, PT, R23.reuse, 0x8, RZ ;  /* 0x0000000817127810 */ /* 0x044fe20007ffe0ff */
[C---:B---3--:R-:W-:Y:S01]  /*1450*/  VIADD R22, R23.reuse, 0xa ;  /* 0x0000000a17167836 */ /* 0x048fe20000000000 */
[----:B------:R-:W-:-:S02]  /*1460*/  IADD3 R20, PT, PT, R23, 0x9, RZ ;  /* 0x0000000917147810 */ /* 0x000fc40007ffe0ff */
[C---:B------:R-:W-:Y:S02]  /*1470*/  IADD3 R24, PT, PT, R23.reuse, 0xb, RZ ;  /* 0x0000000b17187810 */ /* 0x040fe40007ffe0ff */
        /* <DEDUP_REMOVED lines=20> */
[----:B------:R-:W-:Y:S02]  /*15c0*/  LEA R137, R0, UR26, 0x1 ;  /* 0x0000001a00897c11 */ /* 0x000fe4000f8e08ff */
[----:B------:R-:W-:Y:S02]  /*15d0*/  LEA R138, R23, UR26, 0x1 ;  /* 0x0000001a178a7c11 */ /* 0x000fe4000f8e08ff */
        /* <DEDUP_REMOVED lines=101> */
[----:B-----5:R0:W-:Y:S04]  /*1c30*/  STS.U16 [R164+0xc0], R39 ;  /* 0x0000c027a4007388 */ /* 0x0201e80000000400 */
[----:B------:R1:W-:Y:S04]  /*1c40*/  STS.U16 [R163+0x100], R40 ;  /* 0x00010028a3007388 */ /* 0x0003e80000000400 */
[----:B------:R2:W-:Y:S04]  /*1c50*/  STS.U16 [R162+0x140], R44 ;  /* 0x0001402ca2007388 */ /* 0x0005e80000000400 */
[----:B------:R3:W-:Y:S04]  /*1c60*/  STS.U16 [R161+0x180], R45 ;  /* 0x0001802da1007388 */ /* 0x0007e80000000400 */
[----:B------:R-:W-:Y:S04]  /*1c70*/  STS.U16 [R160+0x1c0], R19 ;  /* 0x0001c013a0007388 */ /* 0x000fe80000000400 */
[----:B------:R4:W-:Y:S04]  /*1c80*/  STS.U16 [R159+0x200], R46 ;  /* 0x0002002e9f007388 */ /* 0x0009e80000000400 */
[----:B------:R5:W-:Y:S04]  /*1c90*/  STS.U16 [R158+0x240], R47 ;  /* 0x0002402f9e007388 */ /* 0x000be80000000400 */
[----:B------:R5:W-:Y:S04]  /*1ca0*/  STS.U16 [R157+0x280], R66 ;  /* 0x000280429d007388 */ /* 0x000be80000000400 */
[----:B------:R5:W-:Y:S04]  /*1cb0*/  STS.U16 [R156+0x2c0], R67 ;  /* 0x0002c0439c007388 */ /* 0x000be80000000400 */
[----:B------:R5:W-:Y:S04]  /*1cc0*/  STS.U16 [R155+0x300], R68 ;  /* 0x000300449b007388 */ /* 0x000be80000000400 */
[----:B------:R-:W-:Y:S04]  /*1cd0*/  STS.U16 [R154+0x340], R69 ;  /* 0x000340459a007388 */ /* 0x000fe80000000400 */
[----:B------:R-:W-:Y:S04]  /*1ce0*/  STS.U16 [R153+0x380], R70 ;  /* 0x0003804699007388 */ /* 0x000fe80000000400 */
[----:B------:R-:W-:Y:S01]  /*1cf0*/  STS.U16 [R152+0x3c0], R71 ;  /* 0x0003c04798007388 */ /* 0x000fe20000000400 */
[----:B------:R-:W-:-:S03]  /*1d00*/  NOP ;  /* 0x0000000000007918 */ /* 0x000fc60000000000 */
[----:B------:R-:W5:Y:S04]  /*1d10*/  LDS.U16 R2, [R138] ;  /* 0x000000008a027984 */ /* 0x000f680000000400 */
        /* <DEDUP_REMOVED lines=40> */
[----:B------:R-:W2:Y:S04]  /*1fa0*/  @!P5 LDG.E.U16 R45, desc[UR30][R4.64+0x280] ;  /* 0x0002801e042dd981 */ /* 0x000ea8000c1e1500 */
[----:B------:R-:W3:Y:S01]  /*1fb0*/  @!P6 LDG.E.U16 R40, desc[UR30][R4.64+0x200] ;  /* 0x0002001e0428e981 */ /* 0x000ee2000c1e1500 */
[----:B------:R-:W-:-:S03]  /*1fc0*/  ISETP.NE.AND P6, PT, R80, RZ, PT ;  /* 0x000000ff5000720c */ /* 0x000fc60003fc5270 */
[----:B------:R-:W4:Y:S04]  /*1fd0*/  @!P0 LDG.E.U16 R46, desc[UR30][R4.64+0x2c0] ;  /* 0x0002c01e042e8981 */ /* 0x000f28000c1e1500 */
[----:B------:R-:W5:Y:S06]  /*1fe0*/  @!P1 LDG.E.U16 R47, desc[UR30][R4.64+0x300] ;  /* 0x0003001e042f9981 */ /* 0x000f6c000c1e1500 */
[----:B------:R-:W2:Y:S01]  /*1ff0*/  @!P6 LDG.E.U16 R44, desc[UR30][R4.64+0x240] ;  /* 0x0002401e042ce981 */ /* 0x000ea2000c1e1500 */
[----:B------:R-:W-:-:S02]  /*2000*/  PRMT R66, RZ, 0x7610, R66 ;  /* 0x00007610ff427816 */ /* 0x000fc40000000042 */
[----:B------:R-:W-:Y:S02]  /*2010*/  PRMT R67, RZ, 0x7610, R67 ;  /* 0x00007610ff437816 */ /* 0x000fe40000000043 */
[----:B------:R-:W-:Y:S02]  /*2020*/  PRMT R68, RZ, 0x7610, R68 ;  /* 0x00007610ff447816 */ /* 0x000fe40000000044 */
[----:B------:R-:W5:Y:S04]  /*2030*/  @!P2 LDG.E.U16 R66, desc[UR30][R4.64+0x340] ;  /* 0x0003401e0442a981 */ /* 0x000f68000c1e1500 */
        /* <DEDUP_REMOVED lines=35> */
[----:B------:R-:W-:-:S02]  /*2270*/  HADD2.F32 R28, -RZ, R28.H0_H0 ;  /* 0x2000001cff1c7230 */ /* 0x000fc40000004100 */
[----:B------:R-:W-:Y:S01]  /*2280*/  HADD2.F32 R29, -RZ, R29.H0_H0 ;  /* 0x2000001dff1d7230 */ /* 0x000fe20000004100 */
        /* <DEDUP_REMOVED lines=11> */
[----:B----4-:R-:W-:Y:S04]  /*2340*/  STS.U16 [R156+0x2c0], R46 ;  /* 0x0002c02e9c007388 */ /* 0x010fe80000000400 */
[----:B-----5:R0:W-:Y:S02]  /*2350*/  STS.U16 [R155+0x300], R47 ;  /* 0x0003002f9b007388 */ /* 0x0201e40000000400 */
[----:B0-----:R-:W-:-:S05]  /*2360*/  FADD.FTZ R47, R2, UR7 ;  /* 0x00000007022f7e21 */ /* 0x001fca0008010000 */
[----:B------:R-:W-:Y:S01]  /*2370*/  FSETP.GTU.FTZ.AND P5, PT, R47, 20, PT ;  /* 0x41a000002f00780b */ /* 0x000fe20003fbc000 */
[----:B------:R0:W-:Y:S01]  /*2380*/  STS.U16 [R154+0x340], R66 ;  /* 0x000340429a007388 */ /* 0x0001e20000000400 */
[----:B------:R-:W-:Y:S02]  /*2390*/  HADD2.F32 R3, -RZ, R3.H0_H0 ;  /* 0x20000003ff037230 */ /* 0x000fe40000004100 */
[----:B------:R-:W-:Y:S01]  /*23a0*/  HADD2.F32 R8, -RZ, R8.H0_H0 ;  /* 0x20000008ff087230 */ /* 0x000fe20000004100 */
[----:B------:R0:W-:Y:S01]  /*23b0*/  STS.U16 [R153+0x380], R67 ;  /* 0x0003804399007388 */ /* 0x0001e20000000400 */
[----:B------:R-:W-:Y:S02]  /*23c0*/  HADD2.F32 R10, -RZ, R10.H0_H0 ;  /* 0x2000000aff0a7230 */ /* 0x000fe40000004100 */
[----:B------:R-:W-:Y:S01]  /*23d0*/  HADD2.F32 R11, -RZ, R11.H0_H0 ;  /* 0x2000000bff0b7230 */ /* 0x000fe20000004100 */
[----:B------:R0:W-:Y:S01]  /*23e0*/  STS.U16 [R152+0x3c0], R68 ;  /* 0x0003c04498007388 */ /* 0x0001e20000000400 */
        /* <DEDUP_REMOVED lines=8> */
[----:B------:R-:W-:Y:S01]  /*2470*/  HADD2.F32 R5, -RZ, R31.H0_H0 ;  /* 0x2000001fff057230 */ /* 0x000fe20000004100 */
[----:B------:R-:W1:Y:S01]  /*2480*/  S2UR UR25, SR_CTAID.X ;  /* 0x00000000001979c3 */ /* 0x000e620000002500 */
        /* <DEDUP_REMOVED lines=48> */
.L_x_1084:
[----:B-1----:R-:W-:Y:S05]  /*2790*/  BSYNC.RECONVERGENT B0 ;  /* 0x0000000000007941 */ /* 0x002fea0003800200 */
.L_x_1083:
        /* <DEDUP_REMOVED lines=33> */
.L_x_1086:
[----:B------:R-:W-:Y:S05]  /*29b0*/  BSYNC.RECONVERGENT B0 ;  /* 0x0000000000007941 */ /* 0x000fea0003800200 */
.L_x_1085:
        /* <DEDUP_REMOVED lines=33> */
.L_x_1088:
[----:B------:R-:W-:Y:S05]  /*2bd0*/  BSYNC.RECONVERGENT B0 ;  /* 0x0000000000007941 */ /* 0x000fea0003800200 */
.L_x_1087:
        /* <DEDUP_REMOVED lines=33> */
.L_x_1090:
[----:B------:R-:W-:Y:S05]  /*2df0*/  BSYNC.RECONVERGENT B0 ;  /* 0x0000000000007941 */ /* 0x000fea0003800200 */
.L_x_1089:
        /* <DEDUP_REMOVED lines=33> */
.L_x_1092:
[----:B------:R-:W-:Y:S05]  /*3010*/  BSYNC.RECONVERGENT B0 ;  /* 0x0000000000007941 */ /* 0x000fea0003800200 */
.L_x_1091:
        /* <DEDUP_REMOVED lines=33> */
.L_x_1094:
[----:B------:R-:W-:Y:S05]  /*3230*/  BSYNC.RECONVERGENT B0 ;  /* 0x0000000000007941 */ /* 0x000fea0003800200 */
.L_x_1093:
        /* <DEDUP_REMOVED lines=33> */
.L_x_1096:
[----:B------:R-:W-:Y:S05]  /*3450*/  BSYNC.RECONVERGENT B0 ;  /* 0x0000000000007941 */ /* 0x000fea0003800200 */
.L_x_1095:
        /* <DEDUP_REMOVED lines=33> */
.L_x_1098:
[----:B------:R-:W-:Y:S05]  /*3670*/  BSYNC.RECONVERGENT B0 ;  /* 0x0000000000007941 */ /* 0x000fea0003800200 */
.L_x_1097:
        /* <DEDUP_REMOVED lines=33> */
.L_x_1100:
[----:B------:R-:W-:Y:S05]  /*3890*/  BSYNC.RECONVERGENT B0 ;  /* 0x0000000000007941 */ /* 0x000fea0003800200 */
.L_x_1099:
        /* <DEDUP_REMOVED lines=33> */
.L_x_1102:
[----:B------:R-:W-:Y:S05]  /*3ab0*/  BSYNC.RECONVERGENT B0 ;  /* 0x0000000000007941 */ /* 0x000fea0003800200 */
.L_x_1101:
        /* <DEDUP_REMOVED lines=33> */
.L_x_1104:
[----:B------:R-:W-:Y:S05]  /*3cd0*/  BSYNC.RECONVERGENT B0 ;  /* 0x0000000000007941 */ /* 0x000fea0003800200 */
.L_x_1103:
        /* <DEDUP_REMOVED lines=33> */
.L_x_1106:
[----:B------:R-:W-:Y:S05]  /*3ef0*/  BSYNC.RECONVERGENT B0 ;  /* 0x0000000000007941 */ /* 0x000fea0003800200 */
.L_x_1105:
        /* <DEDUP_REMOVED lines=33> */
.L_x_1108:
[----:B------:R-:W-:Y:S05]  /*4110*/  BSYNC.RECONVERGENT B0 ;  /* 0x0000000000007941 */ /* 0x000fea0003800200 */
.L_x_1107:
        /* <DEDUP_REMOVED lines=33> */
.L_x_1110:
[----:B------:R-:W-:Y:S05]  /*4330*/  BSYNC.RECONVERGENT B0 ;  /* 0x0000000000007941 */ /* 0x000fea0003800200 */
.L_x_1109:
        /* <DEDUP_REMOVED lines=33> */
.L_x_1112:
[----:B------:R-:W-:Y:S05]  /*4550*/  BSYNC.RECONVERGENT B0 ;  /* 0x0000000000007941 */ /* 0x000fea0003800200 */
.L_x_1111:
        /* <DEDUP_REMOVED lines=33> */
.L_x_1114:
[----:B------:R-:W-:Y:S05]  /*4770*/  BSYNC.RECONVERGENT B0 ;  /* 0x0000000000007941 */ /* 0x000fea0003800200 */
.L_x_1113:
[----:B------:R-:W0:Y:S01]  /*4780*/  LDCU.128 UR12, c[0x0][0x410] ;  /* 0x00008200ff0c77ac */ /* 0x000e220008000c00 */
[----:B------:R-:W1:Y:S01]  /*4790*/  S2UR UR10, SR_CTAID.Y ;  /* 0x00000000000a79c3 */ /* 0x000e620000002600 */
[----:B------:R-:W-:Y:S01]  /*47a0*/  P2R R75, PR, RZ, 0x1 ;  /* 0x00000001ff4b7803 */ /* 0x000fe20000000000 */
[----:B------:R-:W2:Y:S01]  /*47b0*/  LDS.U16 R99, [R138] ;  /* 0x000000008a637984 */ /* 0x000ea20000000400 */
        /* <DEDUP_REMOVED lines=9> */
[----:B------:R-:W-:Y:S01]  /*4850*/  LDS.U16 R96, [R135+0x6] ;  /* 0x0000060087607984 */ /* 0x000fe20000000400 */
[----:B------:R-:W-:Y:S01]  /*4860*/  P2R R73, PR, RZ, 0x1 ;  /* 0x00000001ff497803 */ /* 0x000fe20000000000 */
[----:B0-----:R-:W-:Y:S02]  /*4870*/  UIMAD.WIDE.U32 UR32, UR25, UR12, UR8 ;  /* 0x0000000c192072a5 */ /* 0x001fe4000f8e0008 */
[----:B------:R-:W0:Y:S01]  /*4880*/  LDS.U16 R95, [R134+0x8] ;  /* 0x00000800865f7984 */ /* 0x000e220000000400 */
[----:B------:R-:W-:Y:S01]  /*4890*/  UIMAD UR13, UR25, UR13, URZ ;  /* 0x0000000d190d72a4 */ /* 0x000fe2000f8e02ff */
[C---:B------:R-:W-:Y:S02]  /*48a0*/  LOP3.LUT P0, RZ, R27.reuse, 0x100, RZ, 0xc0, !PT ;  /* 0x000001001bff7812 */ /* 0x040fe4000780c0ff */
[----:B------:R-:W5:Y:S01]  /*48b0*/  LDS.U16 R94, [R133+0xa] ;  /* 0x00000a00855e7984 */ /* 0x000f620000000400 */
[----:B------:R-:W-:Y:S01]  /*48c0*/  UIADD3 UR33, UPT, UPT, UR33, UR13, URZ ;  /* 0x0000000d21217290 */ /* 0x000fe2000fffe0ff */
[----:B------:R-:W-:Y:S01]  /*48d0*/  P2R R72, PR, RZ, 0x1 ;  /* 0x00000001ff487803 */ /* 0x000fe20000000000 */
[----:B-1----:R-:W-:Y:S01]  /*48e0*/  UIMAD UR12, UR10, UR15, URZ ;  /* 0x0000000f0a0c72a4 */ /* 0x002fe2000f8e02ff */
[----:B------:R-:W-:Y:S01]  /*48f0*/  LDS.U16 R93, [R132+0xc] ;  /* 0x00000c00845d7984 */ /* 0x000fe20000000400 */
[----:B------:R-:W-:Y:S01]  /*4900*/  UIMAD.WIDE.U32 UR14, UR10, UR14, UR32 ;  /* 0x0000000e0a0e72a5 */ /* 0x000fe2000f8e0020 */
[----:B------:R-:W-:-:S02]  /*4910*/  LOP3.LUT P0, RZ, R27, 0x200, RZ, 0xc0, !PT ;  /* 0x000002001bff7812 */ /* 0x000fc4000780c0ff */
[----:B------:R-:W-:Y:S01]  /*4920*/  LDS.U16 R92, [R131+0xe] ;  /* 0x00000e00835c7984 */ /* 0x000fe20000000400 */
[----:B------:R-:W-:Y:S02]  /*4930*/  MOV R4, UR12 ;  /* 0x0000000c00047c02 */ /* 0x000fe40008000f00 */
[----:B------:R-:W-:Y:S01]  /*4940*/  IADD3 R3, P5, PT, R63, UR14, RZ ;  /* 0x0000000e3f037c10 */ /* 0x000fe2000ffbe0ff */
[----:B------:R-:W-:Y:S01]  /*4950*/  LDS.U16 R91, [R130+0x10] ;  /* 0x00001000825b7984 */ /* 0x000fe20000000400 */
[----:B------:R-:W-:Y:S02]  /*4960*/  P2R R70, PR, RZ, 0x1 ;  /* 0x00000001ff467803 */ /* 0x000fe40000000000 */
[----:B------:R-:W-:Y:S01]  /*4970*/  IADD3.X R4, PT, PT, R4, UR15, RZ, P5, !PT ;  /* 0x0000000f04047c10 */ /* 0x000fe2000affe4ff */
[----:B------:R-:W1:Y:S01]  /*4980*/  LDCU.128 UR12, c[0x0][0x420] ;  /* 0x00008400ff0c77ac */ /* 0x000e620008000c00 */
[----:B------:R-:W-:Y:S01]  /*4990*/  LDS.U16 R90, [R129+0x12] ;  /* 0x00001200815a7984 */ /* 0x000fe20000000400 */
[----:B------:R-:W-:-:S02]  /*49a0*/  LOP3.LUT P0, RZ, R27, 0x400, RZ, 0xc0, !PT ;  /* 0x000004001bff7812 */ /* 0x000fc4000780c0ff */
[----:B------:R-:W-:Y:S01]  /*49b0*/  PRMT R13, RZ, 0x7610, R13 ;  /* 0x00007610ff0d7816 */ /* 0x000fe2000000000d */
[----:B------:R-:W-:Y:S01]  /*49c0*/  LDS.U16 R88, [R128+0x14] ;  /* 0x0000140080587984 */ /* 0x000fe20000000400 */
[----:B------:R-:W-:Y:S02]  /*49d0*/  P2R R76, PR, RZ, 0x2 ;  /* 0x00000002ff4c7803 */ /* 0x000fe40000000000 */
[C---:B------:R-:W-:Y:S01]  /*49e0*/  LOP3.LUT P1, RZ, R27.reuse, 0x20, RZ, 0xc0, !PT ;  /* 0x000000201bff7812 */ /* 0x040fe2000782c0ff */
[----:B------:R-:W-:Y:S01]  /*49f0*/  LDS.U16 R86, [R127+0x16] ;  /* 0x000016007f567984 */ /* 0x000fe20000000400 */
[----:B------:R-:W-:Y:S02]  /*4a00*/  P2R R77, PR, RZ, 0x4 ;  /* 0x00000004ff4d7803 */ /* 0x000fe40000000000 */
[----:B------:R-:W-:Y:S01]  /*4a10*/  LOP3.LUT P2, RZ, R27, 0x10, RZ, 0xc0, !PT ;  /* 0x000000101bff7812 */ /* 0x000fe2000784c0ff */
[----:B------:R-:W-:Y:S01]  /*4a20*/  LDS.U16 R89, [R125+0x18] ;  /* 0x000018007d597984 */ /* 0x000fe20000000400 */
[----:B------:R-:W-:-:S02]  /*4a30*/  P2R R78, PR, RZ, 0x8 ;  /* 0x00000008ff4e7803 */ /* 0x000fc40000000000 */
[C---:B------:R-:W-:Y:S01]  /*4a40*/  LOP3.LUT P3, RZ, R27.reuse, 0x8, RZ, 0xc0, !PT ;  /* 0x000000081bff7812 */ /* 0x040fe2000786c0ff */
[----:B------:R-:W-:Y:S01]  /*4a50*/  LDS.U16 R84, [R116+0x1a] ;  /* 0x00001a0074547984 */ /* 0x000fe20000000400 */
[----:B-1----:R-:W-:Y:S01]  /*4a60*/  UIMAD.WIDE.U32 UR32, UR25, UR12, UR8 ;  /* 0x0000000c192072a5 */ /* 0x002fe2000f8e0008 */
[----:B------:R-:W-:Y:S02]  /*4a70*/  P2R R79, PR, RZ, 0x10 ;  /* 0x00000010ff4f7803 */ /* 0x000fe40000000000 */
[----:B------:R-:W-:Y:S01]  /*4a80*/  LDS.U16 R87, [R115+0x1c] ;  /* 0x00001c0073577984 */ /* 0x000fe20000000400 */
[----:B------:R-:W-:Y:S01]  /*4a90*/  UIMAD UR13, UR25, UR13, UR33 ;  /* 0x0000000d190d72a4 */ /* 0x000fe2000f8e0221 */
[----:B------:R-:W-:Y:S02]  /*4aa0*/  LOP3.LUT P4, RZ, R27, 0x4, RZ, 0xc0, !PT ;  /* 0x000000041bff7812 */ /* 0x000fe4000788c0ff */
[----:B------:R-:W-:Y:S01]  /*4ab0*/  UMOV UR12, UR32 ;  /* 0x00000020000c7c82 */ /* 0x000fe20008000000 */
[----:B------:R-:W-:Y:S01]  /*4ac0*/  LDS.U16 R82, [R117+0x1e] ;  /* 0x00001e0075527984 */ /* 0x000fe20000000400 */
[----:B------:R-:W-:Y:S01]  /*4ad0*/  UIMAD.WIDE.U32 UR12, UR10, UR14, UR12 ;  /* 0x0000000e0a0c72a5 */ /* 0x000fe2000f8e000c */
[----:B------:R-:W-:-:S02]  /*4ae0*/  PRMT R14, RZ, 0x7610, R14 ;  /* 0x00007610ff0e7816 */ /* 0x000fc4000000000e */
[----:B------:R-:W-:Y:S01]  /*4af0*/  PRMT R16, RZ, 0x7610, R16 ;  /* 0x00007610ff107816 */ /* 0x000fe20000000010 */
[----:B------:R-:W-:Y:S01]  /*4b00*/  UIMAD UR15, UR10, UR15, UR13 ;  /* 0x0000000f0a0f72a4 */ /* 0x000fe2000f8e020d */
[----:B------:R-:W-:Y:S02]  /*4b10*/  PRMT R17, RZ, 0x7610, R17 ;  /* 0x00007610ff117816 */ /* 0x000fe40000000011 */
[----:B------:R-:W-:Y:S02]  /*4b20*/  PRMT R19, RZ, 0x7610, R19 ;  /* 0x00007610ff137816 */ /* 0x000fe40000000013 */
[----:B------:R-:W-:Y:S02]  /*4b30*/  PRMT R20, RZ, 0x7610, R20 ;  /* 0x00007610ff147816 */ /* 0x000fe40000000014 */
[----:B------:R-:W-:Y:S02]  /*4b40*/  LOP3.LUT P6, RZ, R27, 0x1, RZ, 0xc0, !PT ;  /* 0x000000011bff7812 */ /* 0x000fe400078cc0ff */
[----:B------:R-:W-:-:S02]  /*4b50*/  PRMT R25, RZ, 0x7610, R25 ;  /* 0x00007610ff197816 */ /* 0x000fc40000000019 */
[----:B------:R-:W-:Y:S02]  /*4b60*/  PRMT R40, RZ, 0x7610, R40 ;  /* 0x00007610ff287816 */ /* 0x000fe40000000028 */
        /* <DEDUP_REMOVED lines=12> */
[----:B0-----:R-:W-:Y:S01]  /*4c30*/  HADD2.F32 R95, -RZ, R95.H0_H0 ;  /* 0x2000005fff5f7230 */ /* 0x001fe20000004100 */
[----:B------:R-:W0:Y:S01]  /*4c40*/  LDCU.64 UR32, c[0x0][0x490] ;  /* 0x00009200ff2077ac */ /* 0x000e220008000a00 */
[----:B-1----:R-:W-:-:S04]  /*4c50*/  LEA R2, P5, R3, UR12, 0x1 ;  /* 0x0000000c03027c11 */ /* 0x002fc8000f8a08ff */
[----:B------:R-:W-:Y:S01]  /*4c60*/  LEA.HI.X R3, R3, UR13, R4, 0x1, P5 ;  /* 0x0000000d03037c11 */ /* 0x000fe2000a8f0c04 */
[----:B------:R-:W1:Y:S01]  /*4c70*/  LDCU.64 UR12, c[0x0][0x478] ;  /* 0x00008f00ff0c77ac */ /* 0x000e620008000a00 */
[----:B------:R-:W-:Y:S01]  /*4c80*/  BAR.SYNC.DEFER_BLOCKING 0x0 ;  /* 0x0000000000007b1d */ /* 0x000fe20000010000 */
[----:B-1----:R-:W-:-:S04]  /*4c90*/  LEA R4, P5, R5, UR12, 0x1 ;  /* 0x0000000c05047c11 */ /* 0x002fc8000f8a08ff */
[--C-:B------:R-:W-:Y:S01]  /*4ca0*/  LEA.HI.X R5, R5, UR13, R8.reuse, 0x1, P5 ;  /* 0x0000000d05057c11 */ /* 0x100fe2000a8f0c08 */
[----:B------:R-:W-:Y:S01]  /*4cb0*/  HADD2.F32 R96, -RZ, R96.H0_H0 ;  /* 0x20000060ff607230 */ /* 0x000fe20000004100 */
[----:B------:R-:W-:Y:S01]  /*4cc0*/  PRMT R8, RZ, 0x7610, R8 ;  /* 0x00007610ff087816 */ /* 0x000fe20000000008 */
[----:B------:R-:W3:Y:S01]  /*4cd0*/  @!P1 LDG.E.U16 R16, desc[UR30][R2.64+0x140] ;  /* 0x0001401e02109981 */ /* 0x000ee2000c1e1500 */
[----:B------:R-:W-:Y:S01]  /*4ce0*/  LOP3.LUT P5, RZ, R27, 0x2, RZ, 0xc0, !PT ;  /* 0x000000021bff7812 */ /* 0x000fe200078ac0ff */
[----:B-----5:R-:W-:Y:S01]  /*4cf0*/  HADD2.F32 R94, -RZ, R94.H0_H0 ;  /* 0x2000005eff5e7230 */ /* 0x020fe20000004100 */
[----:B------:R-:W1:Y:S01]  /*4d00*/  LDCU.64 UR12, c[0x0][0x508] ;  /* 0x0000a100ff0c77ac */ /* 0x000e620008000a00 */
        /* <DEDUP_REMOVED lines=23> */
[----:B------:R-:W2:Y:S01]  /*4e80*/  @!P0 LDG.E.U16 R66, desc[UR30][R2.64+0x2c0] ;  /* 0x0002c01e02428981 */ /* 0x000ea2000c1e1500 */
        /* <DEDUP_REMOVED lines=20> */
[----:B---3--:R-:W-:Y:S04]  /*4fd0*/  STS.U16 [R104+0x40], R10 ;  /* 0x0000400a68007388 */ /* 0x008fe80000000400 */
[----:B----4-:R-:W-:Y:S04]  /*4fe0*/  STS.U16 [R165+0x80], R11 ;  /* 0x0000800ba5007388 */ /* 0x010fe80000000400 */
[----:B--2---:R-:W-:Y:S04]  /*4ff0*/  STS.U16 [R164+0xc0], R13 ;  /* 0x0000c00da4007388 */ /* 0x004fe80000000400 */
[----:B------:R-:W-:Y:S04]  /*5000*/  STS.U16 [R163+0x100], R14 ;  /* 0x0001000ea3007388 */ /* 0x000fe80000000400 */
        /* <DEDUP_REMOVED lines=12> */
[----:B------:R-:W1:Y:S04]  /*50d0*/  LDS.U16 R10, [R138] ;  /* 0x000000008a0a7984 */ /* 0x000e680000000400 */
[----:B------:R-:W-:Y:S04]  /*50e0*/  LDS.U16 R11, [R137+0x2] ;  /* 0x00000200890b7984 */ /* 0x000fe80000000400 */
[----:B------:R-:W1:Y:S04]  /*50f0*/  LDS.U16 R20, [R136+0x4] ;  /* 0x0000040088147984 */ /* 0x000e680000000400 */
[----:B------:R-:W-:Y:S04]  /*5100*/  LDS.U16 R13, [R135+0x6] ;  /* 0x00000600870d7984 */ /* 0x000fe80000000400 */
[----:B------:R-:W-:Y:S04]  /*5110*/  LDS.U16 R14, [R134+0x8] ;  /* 0x00000800860e7984 */ /* 0x000fe80000000400 */
[----:B------:R-:W1:Y:S04]  /*5120*/  LDS.U16 R70, [R133+0xa] ;  /* 0x00000a0085467984 */ /* 0x000e680000000400 */
[----:B------:R-:W1:Y:S04]  /*5130*/  LDS.U16 R72, [R132+0xc] ;  /* 0x00000c0084487984 */ /* 0x000e680000000400 */
[----:B------:R-:W1:Y:S04]  /*5140*/  LDS.U16 R112, [R131+0xe] ;  /* 0x00000e0083707984 */ /* 0x000e680000000400 */
[----:B------:R-:W1:Y:S04]  /*5150*/  LDS.U16 R143, [R130+0x10] ;  /* 0x00001000828f7984 */ /* 0x000e680000000400 */
[----:B------:R-:W1:Y:S04]  /*5160*/  LDS.U16 R8, [R129+0x12] ;  /* 0x0000120081087984 */ /* 0x000e680000000400 */
[----:B------:R-:W-:Y:S04]  /*5170*/  LDS.U16 R3, [R128+0x14] ;  /* 0x0000140080037984 */ /* 0x000fe80000000400 */
[----:B------:R-:W-:Y:S04]  /*5180*/  LDS.U16 R2, [R127+0x16] ;  /* 0x000016007f027984 */ /* 0x000fe80000000400 */
[----:B------:R-:W1:Y:S04]  /*5190*/  LDS.U16 R100, [R125+0x18] ;  /* 0x000018007d647984 */ /* 0x000e680000000400 */
[----:B------:R-:W1:Y:S04]  /*51a0*/  LDS.U16 R101, [R116+0x1a] ;  /* 0x00001a0074657984 */ /* 0x000e680000000400 */
[----:B------:R-:W-:Y:S04]  /*51b0*/  LDS.U16 R102, [R115+0x1c] ;  /* 0x00001c0073667984 */ /* 0x000fe80000000400 */
[----:B------:R-:W-:Y:S01]  /*51c0*/  LDS.U16 R103, [R117+0x1e] ;  /* 0x00001e0075677984 */ /* 0x000fe20000000400 */
[----:B------:R-:W-:Y:S01]  /*51d0*/  BAR.SYNC.DEFER_BLOCKING 0x0 ;  /* 0x0000000000007b1d */ /* 0x000fe20000010000 */
[----:B--2---:R-:W-:-:S05]  /*51e0*/  PRMT R16, RZ, 0x7610, R16 ;  /* 0x00007610ff107816 */ /* 0x004fca0000000010 */
        /* <DEDUP_REMOVED lines=41> */
[----:B------:R-:W0:Y:S01]  /*5480*/  MUFU.EX2 R5, R5 ;  /* 0x0000000500057308 */ /* 0x000e220000000800 */
[----:B------:R-:W-:Y:S02]  /*5490*/  HADD2.F32 R20, -RZ, R20.H0_H0 ;  /* 0x20000014ff147230 */ /* 0x000fe40000004100 */
[----:B------:R-:W-:Y:S02]  /*54a0*/  HADD2.F32 R70, -RZ, R70.H0_H0 ;  /* 0x20000046ff467230 */ /* 0x000fe40000004100 */
[----:B------:R-:W-:Y:S02]  /*54b0*/  HADD2.F32 R72, -RZ, R72.H0_H0 ;  /* 0x20000048ff487230 */ /* 0x000fe40000004100 */
[----:B------:R-:W-:Y:S02]  /*54c0*/  HADD2.F32 R112, -RZ, R112.H0_H0 ;  /* 0x20000070ff707230 */ /* 0x000fe40000004100 */
[----:B------:R-:W-:Y:S02]  /*54d0*/  HADD2.F32 R143, -RZ, R143.H0_H0 ;  /* 0x2000008fff8f7230 */ /* 0x000fe40000004100 */
[----:B------:R-:W-:Y:S01]  /*54e0*/  HADD2.F32 R8, -RZ, R8.H0_H0 ;  /* 0x20000008ff087230 */ /* 0x000fe20000004100 */
[----:B--2---:R-:W-:Y:S04]  /*54f0*/  STS.U16 [R105], R73 ;  /* 0x0000004969007388 */ /* 0x004fe80000000400 */
[----:B---3--:R-:W-:Y:S04]  /*5500*/  STS.U16 [R104+0x40], R16 ;  /* 0x0000401068007388 */ /* 0x008fe80000000400 */
[----:B----4-:R1:W-:Y:S04]  /*5510*/  STS.U16 [R165+0x80], R17 ;  /* 0x00008011a5007388 */ /* 0x0103e80000000400 */
[----:B-----5:R-:W-:Y:S04]  /*5520*/  STS.U16 [R164+0xc0], R19 ;  /* 0x0000c013a4007388 */ /* 0x020fe80000000400 */
[----:B------:R2:W-:Y:S04]  /*5530*/  STS.U16 [R163+0x100], R25 ;  /* 0x00010019a3007388 */ /* 0x0005e80000000400 */
[----:B------:R-:W-:Y:S04]  /*5540*/  STS.U16 [R162+0x140], R40 ;  /* 0x00014028a2007388 */ /* 0x000fe80000000400 */
[----:B------:R-:W-:Y:S04]  /*5550*/  STS.U16 [R161+0x180], R66 ;  /* 0x00018042a1007388 */ /* 0x000fe80000000400 */
[----:B------:R-:W-:Y:S04]  /*5560*/  STS.U16 [R160+0x1c0], R67 ;  /* 0x0001c043a0007388 */ /* 0x000fe80000000400 */
[----:B------:R3:W-:Y:S04]  /*5570*/  STS.U16 [R159+0x200], R68 ;  /* 0x000200449f007388 */ /* 0x0007e80000000400 */
        /* <DEDUP_REMOVED lines=8> */
[----:B------:R-:W5:Y:S01]  /*5600*/  LDS.U16 R4, [R138] ;  /* 0x000000008a047984 */ /* 0x000f620000000400 */
[----:B-1----:R-:W-:-:S03]  /*5610*/  HADD2.F32 R17, -RZ, R11.H0_H0 ;  /* 0x2000000bff117230 */ /* 0x002fc60000004100 */
[----:B------:R-:W1:Y:S02]  /*5620*/  LDS.U16 R16, [R137+0x2] ;  /* 0x0000020089107984 */ /* 0x000e640000000400 */
[----:B--2---:R-:W-:Y:S01]  /*5630*/  FMUL.FTZ R25, R17, -1.4426950216293334961 ;  /* 0xbfb8aa3b11197820 */ /* 0x004fe20000410000 */
[----:B0-----:R-:W-:Y:S01]  /*5640*/  FADD.FTZ R11, R5, 1 ;  /* 0x3f800000050b7421 */ /* 0x001fe20000010000 */
[----:B------:R-:W0:Y:S01]  /*5650*/  LDS.U16 R19, [R136+0x4] ;  /* 0x0000040088137984 */ /* 0x000e220000000400 */
[----:B---3--:R-:W-:Y:S02]  /*5660*/  HADD2.F32 R68, -RZ, R14.H0_H0 ;  /* 0x2000000eff447230 */ /* 0x008fe40000004100 */
[----:B------:R-:W-:Y:S01]  /*5670*/  FMUL.FTZ R14, R20, -1.4426950216293334961 ;  /* 0xbfb8aa3b140e7820 */ /* 0x000fe20000410000 */
[----:B------:R-:W2:Y:S01]  /*5680*/  MUFU.EX2 R25, R25 ;  /* 0x0000001900197308 */ /* 0x000ea20000000800 */
[----:B------:R-:W-:Y:S02]  /*5690*/  HADD2.F32 R66, -RZ, R13.H0_H0 ;  /* 0x2000000dff427230 */ /* 0x000fe40000004100 */
[----:B----4-:R-:W-:Y:S01]  /*56a0*/  FMUL.FTZ R76, R70, -1.4426950216293334961 ;  /* 0xbfb8aa3b464c7820 */ /* 0x010fe20000410000 */
[----:B------:R-:W-:Y:S01]  /*56b0*/  HADD2.F32 R93, -RZ, R93.H0_H0 ;  /* 0x2000005dff5d7230 */ /* 0x000fe20000004100 */
[----:B------:R-:W3:Y:S01]  /*56c0*/  MUFU.RCP R11, R11 ;  /* 0x0000000b000b7308 */ /* 0x000ee20000001000 */
[----:B------:R-:W-:Y:S01]  /*56d0*/  HADD2.F32 R100, -RZ, R100.H0_H0 ;  /* 0x20000064ff647230 */ /* 0x000fe20000004100 */
[----:B------:R-:W-:Y:S01]  /*56e0*/  LDS.U16 R118, [R116+0x1a] ;  /* 0x00001a0074767984 */ /* 0x000fe20000000400 */
[----:B------:R-:W-:-:S02]  /*56f0*/  HADD2.F32 R92, -RZ, R92.H0_H0 ;  /* 0x2000005cff5c7230 */ /* 0x000fc40000004100 */
[----:B------:R-:W-:Y:S01]  /*5700*/  HADD2.F32 R91, -RZ, R91.H0_H0 ;  /* 0x2000005bff5b7230 */ /* 0x000fe20000004100 */
[----:B------:R-:W-:Y:S02]  /*5710*/  LDS.U16 R115, [R115+0x1c] ;  /* 0x00001c0073737984 */ /* 0x000fe40000000400 */
[----:B------:R-:W4:Y:S01]  /*5720*/  MUFU.EX2 R14, R14 ;  /* 0x0000000e000e7308 */ /* 0x000f220000000800 */
[----:B--2---:R-:W-:Y:S01]  /*5730*/  FADD.FTZ R40, R25, 1 ;  /* 0x3f80000019287421 */ /* 0x004fe20000010000 */
[----:B------:R-:W-:Y:S01]  /*5740*/  FMUL.FTZ R67, R66, -1.4426950216293334961 ;  /* 0xbfb8aa3b42437820 */ /* 0x000fe20000410000 */
[----:B------:R-:W-:Y:S01]  /*5750*/  FMUL.FTZ R73, R68, -1.4426950216293334961 ;  /* 0xbfb8aa3b44497820 */ /* 0x000fe20000410000 */
[----:B------:R-:W-:Y:S03]  /*5760*/  LDS.U16 R25, [R135+0x6] ;  /* 0x0000060087197984 */ /* 0x000fe60000000400 */
[----:B------:R-:W2:Y:S01]  /*5770*/  MUFU.RCP R40, R40 ;  /* 0x0000002800287308 */ /* 0x000ea20000001000 */
[----:B------:R-:W-:Y:S01]  /*5780*/  HADD2.F32 R101, -RZ, R101.H0_H0 ;  /* 0x20000065ff657230 */ /* 0x000fe20000004100 */
[----:B------:R-:W-:Y:S01]  /*5790*/  LDS.U16 R117, [R117+0x1e] ;  /* 0x00001e0075757984 */ /* 0x000fe20000000400 */
[----:B-----5:R-:W-:-:S02]  /*57a0*/  HADD2.F32 R13, -RZ, R4.H0_H0 ;  /* 0x20000004ff0d7230 */ /* 0x020fc40000004100 */
[----:B----4-:R-:W-:-:S03]  /*57b0*/  FADD.FTZ R69, R14, 1 ;  /* 0x3f8000000e457421 */ /* 0x010fc60000010000 */
[----:B------:R-:W-:Y:S01]  /*57c0*/  FMUL.FTZ R4, R99, R13 ;  /* 0x0000000d63047220 */ /* 0x000fe20000410000 */
[C---:B---3--:R-:W-:Y:S01]  /*57d0*/  FADD.FTZ R5, -R11.reuse, 1 ;  /* 0x3f8000000b057421 */ /* 0x048fe20000010100 */
[C---:B------:R-:W-:Y:S02]  /*57e0*/  FMUL.FTZ R14, R10.reuse, R11 ;  /* 0x0000000b0a0e7220 */ /* 0x040fe40000410000 */
[----:B------:R-:W-:Y:S02]  /*57f0*/  FMUL.FTZ R4, R11, R4 ;  /* 0x000000040b047220 */ /* 0x000fe40000410000 */
[----:B------:R3:W4:Y:S01]  /*5800*/  MUFU.RCP R11, R69 ;  /* 0x00000045000b7308 */ /* 0x0007220000001000 */
[----:B------:R-:W-:Y:S01]  /*5810*/  FFMA.FTZ R5, R10, R5, 1 ;  /* 0x3f8000000a057423 */ /* 0x000fe20000010005 */
[----:B-1----:R-:W-:-:S06]  /*5820*/  HADD2.F32 R16, -RZ, R16.H0_H0 ;  /* 0x20000010ff107230 */ /* 0x002fcc0000004100 */
[----:B------:R1:W5:Y:S01]  /*5830*/  MUFU.EX2 R71, R67 ;  /* 0x0000004300477308 */ /* 0x0003620000000800 */
[----:B------:R-:W-:Y:S01]  /*5840*/  FMUL.FTZ R80, R4, R5 ;  /* 0x0000000504507220 */ /* 0x000fe20000410000 */
[----:B--2---:R-:W-:Y:S02]  /*5850*/  FADD.FTZ R4, -R40, 1 ;  /* 0x3f80000028047421 */ /* 0x004fe40000010100 */
[----:B------:R5:W2:Y:S01]  /*5860*/  MUFU.EX2 R75, R73 ;  /* 0x00000049004b7308 */ /* 0x000aa20000000800 */
[----:B------:R-:W-:Y:S01]  /*5870*/  FMUL.FTZ R5, R98, R16 ;  /* 0x0000001062057220 */ /* 0x000fe20000410000 */
[----:B0-----:R-:W-:Y:S01]  /*5880*/  HADD2.F32 R19, -RZ, R19.H0_H0 ;  /* 0x20000013ff137230 */ /* 0x001fe20000004100 */
[----:B---3--:R-:W-:Y:S04]  /*5890*/  LDS.U16 R69, [R133+0xa] ;  /* 0x00000a0085457984 */ /* 0x008fe80000000400 */
[----:B-1----:R-:W0:Y:S01]  /*58a0*/  LDS.U16 R67, [R134+0x8] ;  /* 0x0000080086437984 */ /* 0x002e220000000400 */
[C---:B------:R-:W-:Y:S01]  /*58b0*/  FFMA.FTZ R74, R17.reuse, R4, 1 ;  /* 0x3f800000114a7423 */ /* 0x040fe20000010004 */
[----:B------:R-:W-:Y:S01]  /*58c0*/  FMUL.FTZ R17, R17, R40 ;  /* 0x0000002811117220 */ /* 0x000fe20000410000 */
[----:B-----5:R-:W-:Y:S01]  /*58d0*/  FADD.FTZ R73, R71, 1 ;  /* 0x3f80000047497421 */ /* 0x020fe20000010000 */
[----:B------:R-:W-:Y:S01]  /*58e0*/  FMUL.FTZ R5, R40, R5 ;  /* 0x0000000528057220 */ /* 0x000fe20000410000 */
[----:B----4-:R-:W-:Y:S01]  /*58f0*/  FADD.FTZ R71, -R11, 1 ;  /* 0x3f8000000b477421 */ /* 0x010fe20000010100 */
[----:B------:R-:W-:Y:S01]  /*5900*/  FMUL.FTZ R40, R97, R19 ;  /* 0x0000001361287220 */ /* 0x000fe20000410000 */
[----:B------:R-:W1:Y:S02]  /*5910*/  MUFU.EX2 R77, R76 ;  /* 0x0000004c004d7308 */ /* 0x000e640000000800 */
[----:B------:R-:W-:Y:S01]  /*5920*/  FFMA.FTZ R71, R20, R71, 1 ;  /* 0x3f80000014477423 */ /* 0x000fe20000010047 */
[----:B------:R-:W-:Y:S01]  /*5930*/  FMUL.FTZ R40, R11, R40 ;  /* 0x000000280b287220 */ /* 0x000fe20000410000 */
[----:B------:R-:W3:Y:S01]  /*5940*/  MUFU.RCP R73, R73 ;  /* 0x0000004900497308 */ /* 0x000ee20000001000 */
[----:B--2---:R-:W-:-:S02]  /*5950*/  FADD.FTZ R75, R75, 1 ;  /* 0x3f8000004b4b7421 */ /* 0x004fc40000010000 */
[----:B------:R-:W-:Y:S01]  /*5960*/  FMUL.FTZ R108, R40, R71 ;  /* 0x00000047286c7220 */ /* 0x000fe20000410000 */
[----:B------:R-:W-:Y:S01]  /*5970*/  FMUL.FTZ R20, R20, R11 ;  /* 0x0000000b14147220 */ /* 0x000fe20000410000 */
[----:B------:R-:W2:Y:S01]  /*5980*/  LDS.U16 R71, [R132+0xc] ;  /* 0x00000c0084477984 */ /* 0x000ea20000000400 */
[----:B------:R-:W-:Y:S02]  /*5990*/  FMUL.FTZ R10, R72, -1.4426950216293334961 ;  /* 0xbfb8aa3b480a7820 */ /* 0x000fe40000410000 */
[----:B------:R4:W5:Y:S01]  /*59a0*/  MUFU.RCP R11, R75 ;  /* 0x0000004b000b7308 */ /* 0x0009620000001000 */
[----:B------:R-:W-:Y:S02]  /*59b0*/  FMUL.FTZ R81, R5, R74 ;  /* 0x0000004a05517220 */ /* 0x000fe40000410000 */
[----:B------:R-:W2:Y:S01]  /*59c0*/  LDS.U16 R74, [R131+0xe] ;  /* 0x00000e00834a7984 */ /* 0x000ea20000000400 */
[----:B-1----:R-:W-:-:S04]  /*59d0*/  FADD.FTZ R78, R77, 1 ;  /* 0x3f8000004d4e7421 */ /* 0x002fc80000010000 */
[----:B------:R-:W1:Y:S01]  /*59e0*/  MUFU.EX2 R10, R10 ;  /* 0x0000000a000a7308 */ /* 0x000e620000000800 */
[----:B------:R-:W-:Y:S01]  /*59f0*/  FMUL.FTZ R4, R112, -1.4426950216293334961 ;  /* 0xbfb8aa3b70047820 */ /* 0x000fe20000410000 */
[----:B---3--:R-:W-:Y:S01]  /*5a00*/  FADD.FTZ R5, -R73, 1 ;  /* 0x3f80000049057421 */ /* 0x008fe20000010100 */
[----:B----4-:R-:W3:Y:S01]  /*5a10*/  LDS.U16 R75, [R130+0x10] ;  /* 0x00001000824b7984 */ /* 0x010ee20000000400 */
[----:B------:R-:W4:Y:S02]  /*5a20*/  MUFU.RCP R79, R78 ;  /* 0x0000004e004f7308 */ /* 0x000f240000001000 */
[----:B------:R-:W-:Y:S01]  /*5a30*/  FFMA.FTZ R85, R66, R5, 1 ;  /* 0x3f80000042557423 */ /* 0x000fe20000010005 */
[----:B------:R-:W-:Y:S02]  /*5a40*/  HADD2.F32 R5, -RZ, R3.H0_H0 ;  /* 0x20000003ff057230 */ /* 0x000fe40000004100 */
[----:B-----5:R-:W-:-:S03]  /*5a50*/  FADD.FTZ R3, -R11, 1 ;  /* 0x3f8000000b037421 */ /* 0x020fc60000010100 */
[----:B------:R-:W5:Y:S01]  /*5a60*/  MUFU.EX2 R4, R4 ;  /* 0x0000000400047308 */ /* 0x000f620000000800 */
[----:B0-----:R-:W-:Y:S02]  /*5a70*/  HADD2.F32 R67, -RZ, R67.H0_H0 ;  /* 0x20000043ff437230 */ /* 0x001fe40000004100 */
[----:B-1----:R-:W-:Y:S01]  /*5a80*/  FADD.FTZ R104, R10, 1 ;  /* 0x3f8000000a687421 */ /* 0x002fe20000010000 */
[----:B------:R-:W-:Y:S01]  /*5a90*/  FFMA.FTZ R77, R68, R3, 1 ;  /* 0x3f800000444d7423 */ /* 0x000fe20000010003 */
[----:B------:R-:W-:Y:S02]  /*5aa0*/  HADD2.F32 R25, -RZ, R25.H0_H0 ;  /* 0x20000019ff197230 */ /* 0x000fe40000004100 */
[----:B------:R0:W1:Y:S01]  /*5ab0*/  MUFU.RCP R3, R104 ;  /* 0x0000006800037308 */ /* 0x0000620000001000 */
[----:B------:R-:W-:Y:S01]  /*5ac0*/  FMUL.FTZ R10, R95, R67 ;  /* 0x000000435f0a7220 */ /* 0x000fe20000410000 */
[----:B------:R-:W-:Y:S01]  /*5ad0*/  FMUL.FTZ R76, R143, -1.4426950216293334961 ;  /* 0xbfb8aa3b8f4c7820 */ /* 0x000fe20000410000 */
[----:B------:R-:W-:Y:S01]  /*5ae0*/  FMUL.FTZ R40, R96, R25 ;  /* 0x0000001960287220 */ /* 0x000fe20000410000 */
[----:B------:R-:W-:Y:S01]  /*5af0*/  FMUL.FTZ R68, R68, R11 ;  /* 0x0000000b44447220 */ /* 0x000fe20000410000 */
[----:B------:R-:W-:Y:S01]  /*5b00*/  FMUL.FTZ R10, R11, R10 ;  /* 0x0000000a0b0a7220 */ /* 0x000fe20000410000 */
[----:B----4-:R-:W-:Y:S01]  /*5b10*/  FADD.FTZ R11, -R79, 1 ;  /* 0x3f8000004f0b7421 */ /* 0x010fe20000010100 */
[----:B------:R-:W-:Y:S01]  /*5b20*/  FMUL.FTZ R40, R73, R40 ;  /* 0x0000002849287220 */ /* 0x000fe20000410000 */
[----:B-----5:R-:W-:Y:S01]  /*5b30*/  FADD.FTZ R107, R4, 1 ;  /* 0x3f800000046b7421 */ /* 0x020fe20000010000 */
[----:B------:R-:W4:Y:S01]  /*5b40*/  MUFU.EX2 R76, R76 ;  /* 0x0000004c004c7308 */ /* 0x000f220000000800 */
[----:B------:R-:W-:Y:S01]  /*5b50*/  FMUL.FTZ R66, R66, R73 ;  /* 0x0000004942427220 */ /* 0x000fe20000410000 */
[----:B------:R-:W-:-:S02]  /*5b60*/  HADD2.F32 R69, -RZ, R69.H0_H0 ;  /* 0x20000045ff457230 */ /* 0x000fc40000004100 */
[----:B------:R-:W-:Y:S01]  /*5b70*/  FMUL.FTZ R73, R8, -1.4426950216293334961 ;  /* 0xbfb8aa3b08497820 */ /* 0x000fe20000410000 */
[----:B------:R-:W-:Y:S01]  /*5b80*/  FFMA.FTZ R106, R70, R11, 1 ;  /* 0x3f800000466a7423 */ /* 0x000fe2000001000b */
[----:B0-----:R-:W0:Y:S01]  /*5b90*/  LDS.U16 R104, [R129+0x12] ;  /* 0x0000120081687984 */ /* 0x001e220000000400 */
[----:B------:R5:W3:Y:S01]  /*5ba0*/  MUFU.RCP R11, R107 ;  /* 0x0000006b000b7308 */ /* 0x000ae20000001000 */
[----:B------:R-:W-:Y:S01]  /*5bb0*/  FMUL.FTZ R85, R40, R85 ;  /* 0x0000005528557220 */ /* 0x000fe20000410000 */
[----:B------:R-:W-:Y:S01]  /*5bc0*/  FMUL.FTZ R40, R10, R77 ;  /* 0x0000004d0a287220 */ /* 0x000fe20000410000 */
[----:B--2---:R-:W-:Y:S02]  /*5bd0*/  HADD2.F32 R71, -RZ, R71.H0_H0 ;  /* 0x20000047ff477230 */ /* 0x004fe40000004100 */
[----:B------:R-:W-:Y:S01]  /*5be0*/  FMUL.FTZ R10, R94, R69 ;  /* 0x000000455e0a7220 */ /* 0x000fe20000410000 */
[----:B------:R-:W-:Y:S02]  /*5bf0*/  HADD2.F32 R4, -RZ, R2.H0_H0 ;  /* 0x20000002ff047230 */ /* 0x000fe40000004100 */
[----:B-1----:R-:W-:Y:S01]  /*5c00*/  FADD.FTZ R77, -R3, 1 ;  /* 0x3f800000034d7421 */ /* 0x002fe20000010100 */
[----:B------:R-:W1:Y:S01]  /*5c10*/  MUFU.EX2 R73, R73 ;  /* 0x0000004900497308 */ /* 0x000e620000000800 */
[----:B------:R-:W-:Y:S01]  /*5c20*/  FMUL.FTZ R70, R70, R79 ;  /* 0x0000004f46467220 */ /* 0x000fe20000410000 */
[----:B------:R-:W-:Y:S01]  /*5c30*/  FMUL.FTZ R105, R79, R10 ;  /* 0x0000000a4f697220 */ /* 0x000fe20000410000 */
[----:B------:R-:W-:Y:S01]  /*5c40*/  FMUL.FTZ R2, R93, R71 ;  /* 0x000000475d027220 */ /* 0x000fe20000410000 */
[----:B------:R-:W2:Y:S01]  /*5c50*/  LDS.U16 R79, [R128+0x14] ;  /* 0x00001400804f7984 */ /* 0x000ea20000000400 */
[----:B------:R-:W-:-:S02]  /*5c60*/  HADD2.F32 R74, -RZ, R74.H0_H0 ;  /* 0x2000004aff4a7230 */ /* 0x000fc40000004100 */
[----:B------:R-:W-:Y:S01]  /*5c70*/  FMUL.FTZ R78, R5, -1.4426950216293334961 ;  /* 0xbfb8aa3b054e7820 */ /* 0x000fe20000410000 */
[----:B-----5:R-:W-:Y:S01]  /*5c80*/  FFMA.FTZ R107, R72, R77, 1 ;  /* 0x3f800000486b7423 */ /* 0x020fe2000001004d */
[----:B----4-:R-:W-:Y:S01]  /*5c90*/  FADD.FTZ R10, R76, 1 ;  /* 0x3f8000004c0a7421 */ /* 0x010fe20000010000 */
[----:B------:R-:W-:Y:S01]  /*5ca0*/  FMUL.FTZ R72, R72, R3 ;  /* 0x0000000348487220 */ /* 0x000fe20000410000 */
[----:B------:R-:W-:Y:S01]  /*5cb0*/  FMUL.FTZ R2, R3, R2 ;  /* 0x0000000203027220 */ /* 0x000fe20000410000 */
[----:B------:R-:W-:Y:S01]  /*5cc0*/  FMUL.FTZ R3, R105, R106 ;  /* 0x0000006a69037220 */ /* 0x000fe20000410000 */
[----:B------:R-:W-:Y:S01]  /*5cd0*/  FMUL.FTZ R109, R100, -1.4426950216293334961 ;  /* 0xbfb8aa3b646d7820 */ /* 0x000fe20000410000 */
[----:B------:R-:W-:Y:S01]  /*5ce0*/  FMUL.FTZ R106, R92, R74 ;  /* 0x0000004a5c6a7220 */ /* 0x000fe20000410000 */
[----:B------:R-:W4:Y:S01]  /*5cf0*/  MUFU.EX2 R78, R78 ;  /* 0x0000004e004e7308 */ /* 0x000f220000000800 */
[----:B-1----:R-:W-:-:S03]  /*5d00*/  FADD.FTZ R141, R73, 1 ;  /* 0x3f800000498d7421 */ /* 0x002fc60000010000 */
[----:B------:R-:W1:Y:S01]  /*5d10*/  MUFU.RCP R10, R10 ;  /* 0x0000000a000a7308 */ /* 0x000e620000001000 */
[----:B------:R-:W-:Y:S01]  /*5d20*/  FMUL.FTZ R76, R4, -1.4426950216293334961 ;  /* 0xbfb8aa3b044c7820 */ /* 0x000fe20000410000 */
[----:B---3--:R-:W-:Y:S02]  /*5d30*/  HADD2.F32 R73, -RZ, R75.H0_H0 ;  /* 0x2000004bff497230 */ /* 0x008fe40000004100 */
[----:B------:R-:W-:-:S04]  /*5d40*/  FADD.FTZ R75, -R11, 1 ;  /* 0x3f8000000b4b7421 */ /* 0x000fc80000010100 */
[----:B------:R3:W-:Y:S01]  /*5d50*/  MUFU.EX2 R77, R109 ;  /* 0x0000006d004d7308 */ /* 0x0007e20000000800 */
[----:B------:R-:W-:Y:S01]  /*5d60*/  FFMA.FTZ R110, R112, R75, 1 ;  /* 0x3f800000706e7423 */ /* 0x000fe2000001004b */
[----:B---3--:R-:W-:Y:S02]  /*5d70*/  FMUL.FTZ R109, R11, R106 ;  /* 0x0000006a0b6d7220 */ /* 0x008fe40000410000 */
[----:B------:R-:W3:Y:S01]  /*5d80*/  LDS.U16 R106, [R127+0x16] ;  /* 0x000016007f6a7984 */ /* 0x000ee20000000400 */
[----:B------:R-:W5:Y:S01]  /*5d90*/  MUFU.EX2 R76, R76 ;  /* 0x0000004c004c7308 */ /* 0x000f620000000800 */
[----:B------:R-:W-:-:S03]  /*5da0*/  FMUL.FTZ R109, R109, R110 ;  /* 0x0000006e6d6d7220 */ /* 0x000fc60000410000 */
[----:B------:R-:W2:Y:S01]  /*5db0*/  MUFU.RCP R141, R141 ;  /* 0x0000008d008d7308 */ /* 0x000ea20000001000 */
[----:B----4-:R-:W-:Y:S01]  /*5dc0*/  FADD.FTZ R110, R78, 1 ;  /* 0x3f8000004e6e7421 */ /* 0x010fe20000010000 */
[----:B-1----:R-:W-:Y:S01]  /*5dd0*/  FADD.FTZ R114, -R10, 1 ;  /* 0x3f8000000a727421 */ /* 0x002fe20000010100 */
[----:B------:R-:W-:Y:S01]  /*5de0*/  FMUL.FTZ R105, R91, R73 ;  /* 0x000000495b697220 */ /* 0x000fe20000410000 */
[----:B------:R-:W1:Y:S01]  /*5df0*/  LDS.U16 R78, [R125+0x18] ;  /* 0x000018007d4e7984 */ /* 0x000e620000000400 */
[----:B------:R-:W-:-:S03]  /*5e00*/  HADD2.F32 R90, -RZ, R90.H0_H0 ;  /* 0x2000005aff5a7230 */ /* 0x000fc60000004100 */
[----:B------:R-:W4:Y:S01]  /*5e10*/  MUFU.RCP R110, R110 ;  /* 0x0000006e006e7308 */ /* 0x000f220000001000 */
[----:B------:R-:W-:Y:S01]  /*5e20*/  FFMA.FTZ R114, R143, R114, 1 ;  /* 0x3f8000008f727423 */ /* 0x000fe20000010072 */
[----:B------:R-:W-:Y:S01]  /*5e30*/  FMUL.FTZ R105, R10, R105 ;  /* 0x000000690a697220 */ /* 0x000fe20000410000 */
[----:B0-----:R-:W-:Y:S02]  /*5e40*/  HADD2.F32 R75, -RZ, R104.H0_H0 ;  /* 0x20000068ff4b7230 */ /* 0x001fe40000004100 */
[----:B------:R-:W-:Y:S01]  /*5e50*/  FMUL.FTZ R113, R101, -1.4426950216293334961 ;  /* 0xbfb8aa3b65717820 */ /* 0x000fe20000410000 */
[----:B-----5:R-:W-:Y:S01]  /*5e60*/  FADD.FTZ R121, R76, 1 ;  /* 0x3f8000004c797421 */ /* 0x020fe20000010000 */
[----:B------:R-:W-:Y:S02]  /*5e70*/  FMUL.FTZ R111, R105, R114 ;  /* 0x00000072696f7220 */ /* 0x000fe40000410000 */
[----:B------:R-:W0:Y:S01]  /*5e80*/  MUFU.EX2 R104, R113 ;  /* 0x0000007100687308 */ /* 0x000e220000000800 */
[----:B------:R-:W-:Y:S01]  /*5e90*/  FMUL.FTZ R114, R90, R75 ;  /* 0x0000004b5a727220 */ /* 0x000fe20000410000 */
[----:B--2---:R-:W-:Y:S01]  /*5ea0*/  FADD.FTZ R105, -R141, 1 ;  /* 0x3f8000008d697421 */ /* 0x004fe20000010100 */
[----:B------:R-:W-:Y:S01]  /*5eb0*/  HADD2.F32 R102, -RZ, R102.H0_H0 ;  /* 0x20000066ff667230 */ /* 0x000fe20000004100 */
[----:B------:R-:W2:Y:S01]  /*5ec0*/  MUFU.RCP R121, R121 ;  /* 0x0000007900797308 */ /* 0x000ea20000001000 */
[----:B------:R-:W-:-:S02]  /*5ed0*/  HADD2.F32 R88, -RZ, R88.H0_H0 ;  /* 0x20000058ff587230 */ /* 0x000fc40000004100 */
[----:B------:R-:W-:Y:S01]  /*5ee0*/  FFMA.FTZ R105, R8, R105, 1 ;  /* 0x3f80000008697423 */ /* 0x000fe20000010069 */
[----:B------:R-:W-:Y:S02]  /*5ef0*/  HADD2.F32 R103, -RZ, R103.H0_H0 ;  /* 0x20000067ff677230 */ /* 0x000fe40000004100 */
[----:B------:R-:W-:Y:S01]  /*5f00*/  FMUL.FTZ R114, R141, R114 ;  /* 0x000000728d727220 */ /* 0x000fe20000410000 */
[----:B------:R-:W-:Y:S02]  /*5f10*/  HADD2.F32 R76, -RZ, R79.H0_H0 ;  /* 0x2000004fff4c7230 */ /* 0x000fe40000004100 */
[----:B------:R-:W-:Y:S01]  /*5f20*/  FMUL.FTZ R2, R2, R107 ;  /* 0x0000006b02027220 */ /* 0x000fe20000410000 */
[----:B------:R-:W-:Y:S01]  /*5f30*/  FMUL.FTZ R107, R102, -1.4426950216293334961 ;  /* 0xbfb8aa3b666b7820 */ /* 0x000fe20000410000 */
[----:B------:R-:W-:Y:S01]  /*5f40*/  FMUL.FTZ R114, R114, R105 ;  /* 0x0000006972727220 */ /* 0x000fe20000410000 */
[----:B------:R-:W-:Y:S01]  /*5f50*/  FMUL.FTZ R79, R103, -1.4426950216293334961 ;  /* 0xbfb8aa3b674f7820 */ /* 0x000fe20000410000 */
[----:B------:R-:W-:Y:S01]  /*5f60*/  FMUL.FTZ R105, R88, R76 ;  /* 0x0000004c58697220 */ /* 0x000fe20000410000 */
[C---:B----4-:R-:W-:Y:S01]  /*5f70*/  FADD.FTZ R116, -R110.reuse, 1 ;  /* 0x3f8000006e747421 */ /* 0x050fe20000010100 */
[----:B------:R-:W-:Y:S01]  /*5f80*/  FADD.FTZ R120, R77, 1 ;  /* 0x3f8000004d787421 */ /* 0x000fe20000010000 */
[----:B------:R-:W4:Y:S01]  /*5f90*/  MUFU.EX2 R107, R107 ;  /* 0x0000006b006b7308 */ /* 0x000f220000000800 */
[----:B------:R-:W-:Y:S01]  /*5fa0*/  FMUL.FTZ R105, R110, R105 ;  /* 0x000000696e697220 */ /* 0x000fe20000410000 */
[----:B------:R-:W-:Y:S01]  /*5fb0*/  FFMA.FTZ R116, R5, R116, 1 ;  /* 0x3f80000005747423 */ /* 0x000fe20000010074 */
[----:B0-----:R-:W-:Y:S01]  /*5fc0*/  FADD.FTZ R104, R104, 1 ;  /* 0x3f80000068687421 */ /* 0x001fe20000010000 */
[----:B------:R-:W0:Y:S01]  /*5fd0*/  MUFU.EX2 R79, R79 ;  /* 0x0000004f004f7308 */ /* 0x000e220000000800 */
[----:B------:R-:W-:-:S02]  /*5fe0*/  HADD2.F32 R86, -RZ, R86.H0_H0 ;  /* 0x20000056ff567230 */ /* 0x000fc40000004100 */
[----:B---3--:R-:W-:Y:S02]  /*5ff0*/  HADD2.F32 R77, -RZ, R106.H0_H0 ;  /* 0x2000006aff4d7230 */ /* 0x008fe40000004100 */
[----:B------:R-:W-:Y:S01]  /*6000*/  FMUL.FTZ R113, R105, R116 ;  /* 0x0000007469717220 */ /* 0x000fe20000410000 */
[----:B------:R-:W3:Y:S01]  /*6010*/  MUFU.RCP R104, R104 ;  /* 0x0000006800687308 */ /* 0x000ee20000001000 */
[----:B--2---:R-:W-:Y:S01]  /*6020*/  FADD.FTZ R119, -R121, 1 ;  /* 0x3f80000079777421 */ /* 0x004fe20000010100 */
[----:B------:R-:W-:-:S06]  /*6030*/  FMUL.FTZ R106, R86, R77 ;  /* 0x0000004d566a7220 */ /* 0x000fcc0000410000 */
[----:B------:R3:W2:Y:S01]  /*6040*/  MUFU.RCP R105, R120 ;  /* 0x0000007800697308 */ /* 0x0006a20000001000 */
[----:B------:R-:W-:Y:S01]  /*6050*/  FFMA.FTZ R119, R4, R119, 1 ;  /* 0x3f80000004777423 */ /* 0x000fe20000010077 */
[----:B------:R-:W-:Y:S01]  /*6060*/  FMUL.FTZ R106, R121, R106 ;  /* 0x0000006a796a7220 */ /* 0x000fe20000410000 */
[----:B----4-:R-:W-:-:S03]  /*6070*/  FADD.FTZ R107, R107, 1 ;  /* 0x3f8000006b6b7421 */ /* 0x010fc60000010000 */
[----:B------:R-:W-:Y:S01]  /*6080*/  FMUL.FTZ R116, R106, R119 ;  /* 0x000000776a747220 */ /* 0x000fe20000410000 */
[----:B0-----:R-:W-:Y:S01]  /*6090*/  FADD.FTZ R106, R79, 1 ;  /* 0x3f8000004f6a7421 */ /* 0x001fe20000010000 */
[----:B------:R-:W-:Y:S02]  /*60a0*/  HADD2.F32 R89, -RZ, R89.H0_H0 ;  /* 0x20000059ff597230 */ /* 0x000fe40000004100 */
[----:B-1----:R-:W-:Y:S01]  /*60b0*/  HADD2.F32 R78, -RZ, R78.H0_H0 ;  /* 0x2000004eff4e7230 */ /* 0x002fe20000004100 */
[----:B------:R-:W0:Y:S01]  /*60c0*/  MUFU.RCP R107, R107 ;  /* 0x0000006b006b7308 */ /* 0x000e220000001000 */
[----:B------:R-:W-:Y:S02]  /*60d0*/  HADD2.F32 R84, -RZ, R84.H0_H0 ;  /* 0x20000054ff547230 */ /* 0x000fe40000004100 */
[----:B------:R-:W-:Y:S02]  /*60e0*/  HADD2.F32 R79, -RZ, R118.H0_H0 ;  /* 0x20000076ff4f7230 */ /* 0x000fe40000004100 */
[----:B------:R-:W-:Y:S01]  /*60f0*/  FMUL.FTZ R118, R89, R78 ;  /* 0x0000004e59767220 */ /* 0x000fe20000410000 */
[----:B---3--:R-:W-:-:S02]  /*6100*/  FADD.FTZ R120, -R104, 1 ;  /* 0x3f80000068787421 */ /* 0x008fc40000010100 */
[----:B------:R-:W1:Y:S01]  /*6110*/  MUFU.RCP R106, R106 ;  /* 0x0000006a006a7308 */ /* 0x000e620000001000 */
[C---:B--2---:R-:W-:Y:S01]  /*6120*/  FADD.FTZ R119, -R105.reuse, 1 ;  /* 0x3f80000069777421 */ /* 0x044fe20000010100 */
[----:B------:R-:W-:Y:S01]  /*6130*/  FMUL.FTZ R123, R84, R79 ;  /* 0x0000004f547b7220 */ /* 0x000fe20000410000 */
[----:B------:R-:W-:Y:S01]  /*6140*/  FMUL.FTZ R118, R105, R118 ;  /* 0x0000007669767220 */ /* 0x000fe20000410000 */
[----:B------:R-:W-:Y:S01]  /*6150*/  FFMA.FTZ R120, R101, R120, 1 ;  /* 0x3f80000065787423 */ /* 0x000fe20000010078 */
[----:B------:R-:W-:Y:S01]  /*6160*/  FFMA.FTZ R119, R100, R119, 1 ;  /* 0x3f80000064777423 */ /* 0x000fe20000010077 */
[----:B------:R-:W-:-:S03]  /*6170*/  FMUL.FTZ R123, R104, R123 ;  /* 0x0000007b687b7220 */ /* 0x000fc60000410000 */
[----:B------:R-:W-:Y:S01]  /*6180*/  FMUL.FTZ R119, R118, R119 ;  /* 0x0000007776777220 */ /* 0x000fe20000410000 */
[----:B------:R-:W-:Y:S01]  /*6190*/  FMUL.FTZ R118, R123, R120 ;  /* 0x000000787b767220 */ /* 0x000fe20000410000 */
[----:B------:R-:W-:Y:S01]  /*61a0*/  F2FP.F16.F32.PACK_AB R120, R81, R80 ;  /* 0x000000505178723e */ /* 0x000fe200000000ff */
[----:B------:R-:W-:Y:S01]  /*61b0*/  BAR.SYNC.DEFER_BLOCKING 0x0 ;  /* 0x0000000000007b1d */ /* 0x000fe20000010000 */
[----:B------:R-:W-:Y:S02]  /*61c0*/  HADD2.F32 R87, -RZ, R87.H0_H0 ;  /* 0x20000057ff577230 */ /* 0x000fe40000004100 */
[----:B------:R-:W-:Y:S02]  /*61d0*/  HADD2.F32 R82, -RZ, R82.H0_H0 ;  /* 0x20000052ff527230 */ /* 0x000fe40000004100 */
[----:B------:R-:W-:Y:S02]  /*61e0*/  HADD2.F32 R80, -RZ, R115.H0_H0 ;  /* 0x20000073ff507230 */ /* 0x000fe40000004100 */
[----:B------:R-:W-:-:S02]  /*61f0*/  HADD2.F32 R81, -RZ, R117.H0_H0 ;  /* 0x20000075ff517230 */ /* 0x000fc40000004100 */
[----:B0-----:R-:W-:Y:S01]  /*6200*/  FADD.FTZ R115, -R107, 1 ;  /* 0x3f8000006b737421 */ /* 0x001fe20000010100 */
[----:B-1----:R-:W-:Y:S01]  /*6210*/  FADD.FTZ R126, -R106, 1 ;  /* 0x3f8000006a7e7421 */ /* 0x002fe20000010100 */
[----:B------:R-:W-:Y:S01]  /*6220*/  FMUL.FTZ R122, R87, R80 ;  /* 0x00000050577a7220 */ /* 0x000fe20000410000 */
[----:B------:R-:W-:Y:S01]  /*6230*/  FMUL.FTZ R117, R82, R81 ;  /* 0x0000005152757220 */ /* 0x000fe20000410000 */
[----:B------:R-:W-:Y:S01]  /*6240*/  FFMA.FTZ R124, R102, R115, 1 ;  /* 0x3f800000667c7423 */ /* 0x000fe20000010073 */
[----:B------:R-:W-:Y:S01]  /*6250*/  FFMA.FTZ R126, R103, R126, 1 ;  /* 0x3f800000677e7423 */ /* 0x000fe2000001007e */
[----:B------:R-:W-:Y:S01]  /*6260*/  FMUL.FTZ R115, R107, R122 ;  /* 0x0000007a6b737220 */ /* 0x000fe20000410000 */
[----:B------:R-:W-:-:S03]  /*6270*/  FMUL.FTZ R117, R106, R117 ;  /* 0x000000756a757220 */ /* 0x000fc60000410000 */
[----:B------:R-:W-:Y:S01]  /*6280*/  FMUL.FTZ R115, R115, R124 ;  /* 0x0000007c73737220 */ /* 0x000fe20000410000 */
[----:B------:R-:W-:Y:S01]  /*6290*/  FMUL.FTZ R122, R117, R126 ;  /* 0x0000007e757a7220 */ /* 0x000fe20000410000 */
[----:B------:R-:W-:Y:S01]  /*62a0*/  F2FP.F16.F32.PACK_AB R113, R116, R113 ;  /* 0x000000717471723e */ /* 0x000fe200000000ff */
[----:B------:R-:W2:Y:S01]  /*62b0*/  LDL R124, [R1+0xf8] ;  /* 0x0000f800017c7983 */ /* 0x000ea20000100800 */
[----:B------:R-:W-:Y:S02]  /*62c0*/  PRMT R117, R120, 0x7632, R117 ;  /* 0x0000763278757816 */ /* 0x000fe40000000075 */
[----:B------:R-:W-:Y:S01]  /*62d0*/  F2FP.F16.F32.PACK_AB R115, R122, R115 ;  /* 0x000000737a73723e */ /* 0x000fe200000000ff */
[----:B------:R0:W-:Y:S04]  /*62e0*/  STS.U16 [R138], R120 ;  /* 0x000000788a007388 */ /* 0x0001e80000000400 */
[----:B------:R-:W3:Y:S04]  /*62f0*/  LDL R122, [R1+0x88] ;  /* 0x00008800017a7983 */ /* 0x000ee80000100800 */
[----:B------:R-:W4:Y:S04]  /*6300*/  LDL R116, [R1+0x84] ;  /* 0x0000840001747983 */ /* 0x000f280000100800 */
[----:B0-----:R-:W5:Y:S04]  /*6310*/  LDL R120, [R1+0x80] ;  /* 0x0000800001787983 */ /* 0x001f680000100800 */
[----:B------:R-:W2:Y:S01]  /*6320*/  LDL R126, [R1+0xfc] ;  /* 0x0000fc00017e7983 */ /* 0x000ea20000100800 */
[----:B------:R-:W-:-:S02]  /*6330*/  F2FP.F16.F32.PACK_AB R3, R3, R40 ;  /* 0x000000280303723e */ /* 0x000fc400000000ff */
[----:B------:R-:W-:Y:S02]  /*6340*/  LOP3.LUT R40, R64, 0x1f, RZ, 0xc0, !PT ;  /* 0x0000001f40287812 */ /* 0x000fe400078ec0ff */
[----:B------:R-:W0:Y:S01]  /*6350*/  S2R R64, SR_TID.X ;  /* 0x0000000000407919 */ /* 0x000e220000002100 */
[----:B------:R-:W-:Y:S01]  /*6360*/  UIMAD.WIDE.U32 UR8, UR25, UR12, UR8 ;  /* 0x0000000c190872a5 */ /* 0x000fe2000f8e0008 */
[----:B------:R-:W-:-:S03]  /*6370*/  F2FP.F16.F32.PACK_AB R85, R85, R108 ;  /* 0x0000006c5555723e */ /* 0x000fc600000000ff */
[----:B------:R-:W-:Y:S01]  /*6380*/  UIMAD UR9, UR25, UR13, UR9 ;  /* 0x0000000d190972a4 */ /* 0x000fe2000f8e0209 */
[----:B------:R-:W1:Y:S01]  /*6390*/  LDCU.64 UR12, c[0x0][0x558] ;  /* 0x0000ab00ff0c77ac */ /* 0x000e620008000a00 */
[----:B------:R-:W-:Y:S01]  /*63a0*/  PRMT R108, R85, 0x7632, R108 ;  /* 0x00007632556c7816 */ /* 0x000fe2000000006c */
[----:B------:R-:W-:Y:S01]  /*63b0*/  STS.U16 [R137+0x2], R117 ;  /* 0x0000027589007388 */ /* 0x000fe20000000400 */
[----:B------:R-:W-:Y:S01]  /*63c0*/  UIMAD.WIDE.U32 UR8, UR10, UR14, UR8 ;  /* 0x0000000e0a0872a5 */ /* 0x000fe2000f8e0008 */
[----:B------:R-:W-:Y:S02]  /*63d0*/  PRMT R123, R3, 0x7632, R123 ;  /* 0x00007632037b7816 */ /* 0x000fe4000000007b */
[----:B------:R-:W-:Y:S01]  /*63e0*/  STS.U16 [R136+0x4], R85 ;  /* 0x0000045588007388 */ /* 0x000fe20000000400 */
[----:B------:R-:W-:Y:S01]  /*63f0*/  F2FP.F16.F32.PACK_AB R2, R109, R2 ;  /* 0x000000026d02723e */ /* 0x000fe200000000ff */
[----:B------:R-:W-:Y:S02]  /*6400*/  UIMAD UR9, UR10, UR15, UR9 ;  /* 0x0000000f0a0972a4 */ /* 0x000fe4000f8e0209 */
[----:B------:R-:W-:Y:S04]  /*6410*/  STS.U16 [R135+0x6], R108 ;  /* 0x0000066c87007388 */ /* 0x000fe80000000400 */
[----:B------:R1:W-:Y:S01]  /*6420*/  STS.U16 [R134+0x8], R3 ;  /* 0x0000080386007388 */ /* 0x0003e20000000400 */
[----:B------:R-:W-:-:S02]  /*6430*/  F2FP.F16.F32.PACK_AB R111, R114, R111 ;  /* 0x0000006f726f723e */ /* 0x000fc400000000ff */
[----:B------:R-:W-:Y:S01]  /*6440*/  PRMT R109, R2, 0x7632, R109 ;  /* 0x00007632026d7816 */ /* 0x000fe2000000006d */
[----:B------:R-:W-:Y:S01]  /*6450*/  STS.U16 [R133+0xa], R123 ;  /* 0x00000a7b85007388 */ /* 0x000fe20000000400 */
[----:B-1----:R-:W-:Y:S02]  /*6460*/  IADD3 R3, P1, PT, R63, UR8, RZ ;  /* 0x000000083f037c10 */ /* 0x002fe4000ff3e0ff */
[----:B0-----:R-:W-:Y:S01]  /*6470*/  ISETP.NE.AND P0, PT, R64, RZ, PT ;  /* 0x000000ff4000720c */ /* 0x001fe20003f05270 */
[----:B------:R0:W-:Y:S01]  /*6480*/  STS.U16 [R132+0xc], R2 ;  /* 0x00000c0284007388 */ /* 0x0001e20000000400 */
[----:B------:R-:W-:Y:S01]  /*6490*/  IADD3.X R108, PT, PT, RZ, UR9, RZ, P1, !PT ;  /* 0x00000009ff6c7c10 */ /* 0x000fe20008ffe4ff */
[----:B------:R-:W-:Y:S01]  /*64a0*/  IMAD.U32 R85, RZ, RZ, UR16 ;  /* 0x00000010ff557e24 */ /* 0x000fe2000f8e00ff */
[----:B------:R-:W-:Y:S02]  /*64b0*/  MOV R114, 0xfffff800 ;  /* 0xfffff80000727802 */ /* 0x000fe40000000f00 */
[----:B------:R-:W-:-:S02]  /*64c0*/  PRMT R117, R111, 0x7632, R117 ;  /* 0x000076326f757816 */ /* 0x000fc40000000075 */
[----:B------:R-:W-:Y:S02]  /*64d0*/  F2FP.F16.F32.PACK_AB R118, R118, R119 ;  /* 0x000000777676723e */ /* 0x000fe400000000ff */
[C---:B0-----:R-:W-:Y:S01]  /*64e0*/  LEA R2, P1, R3.reuse, UR12, 0x1 ;  /* 0x0000000c03027c11 */ /* 0x041fe2000f8208ff */
[----:B------:R0:W-:Y:S03]  /*64f0*/  STS.U16 [R131+0xe], R109 ;  /* 0x00000e6d83007388 */ /* 0x0001e60000000400 */
[--C-:B------:R-:W-:Y:S02]  /*6500*/  LEA.HI.X R3, R3, UR13, R108.reuse, 0x1, P1 ;  /* 0x0000000d03037c11 */ /* 0x100fe400088f0c6c */
[----:B------:R-:W-:Y:S01]  /*6510*/  PRMT R108, R113, 0x7632, R108 ;  /* 0x00007632716c7816 */ /* 0x000fe2000000006c */
[----:B------:R1:W-:Y:S01]  /*6520*/  STS.U16 [R130+0x10], R111 ;  /* 0x0000106f82007388 */ /* 0x0003e20000000400 */
[----:B------:R-:W-:Y:S01]  /*6530*/  @!P0 IMAD R85, R85, R114, UR28 ;  /* 0x0000001c55558e24 */ /* 0x000fe2000f8e0272 */
[----:B0-----:R-:W-:-:S02]  /*6540*/  PRMT R109, R118, 0x7632, R109 ;  /* 0x00007632766d7816 */ /* 0x001fc4000000006d */
[----:B------:R-:W-:Y:S02]  /*6550*/  STS.U16 [R129+0x12], R117 ;  /* 0x0000127581007388 */ /* 0x000fe40000000400 */
[----:B------:R-:W-:Y:S02]  /*6560*/  @!P0 IADD3 R114, PT, PT, R85, 0x800, RZ ;  /* 0x0000080055728810 */ /* 0x000fe40007ffe0ff */
[----:B------:R0:W-:Y:S01]  /*6570*/  STS.U16 [R128+0x14], R113 ;  /* 0x0000147180007388 */ /* 0x0001e20000000400 */
[----:B-1----:R-:W-:-:S03]  /*6580*/  PRMT R111, R115, 0x7632, R111 ;  /* 0x00007632736f7816 */ /* 0x002fc6000000006f */
[----:B------:R-:W-:Y:S04]  /*6590*/  STS.U16 [R127+0x16], R108 ;  /* 0x0000166c7f007388 */ /* 0x000fe80000000400 */
[----:B------:R-:W-:Y:S01]  /*65a0*/  STS.U16 [R125+0x18], R118 ;  /* 0x000018767d007388 */ /* 0x000fe20000000400 */
        /* <DEDUP_REMOVED lines=30> */
[----:B0-----:R-:W-:-:S03]  /*6790*/  FMUL.FTZ R128, R82, R103 ;  /* 0x0000006752807220 */ /* 0x001fc60000410000 */
        /* <DEDUP_REMOVED lines=12> */
[----:B---3--:R-:W-:Y:S04]  /*6860*/  STS.U16 [R122+0x1a], R109 ;  /* 0x00001a6d7a007388 */ /* 0x008fe80000000400 */
[----:B----4-:R-:W-:Y:S04]  /*6870*/  STS.U16 [R116+0x1c], R115 ;  /* 0x00001c7374007388 */ /* 0x010fe80000000400 */
[----:B-----5:R-:W-:Y:S01]  /*6880*/  STS.U16 [R120+0x1e], R111 ;  /* 0x00001e6f78007388 */ /* 0x020fe20000000400 */
[----:B------:R-:W-:-:S03]  /*6890*/  NOP ;  /* 0x0000000000007918 */ /* 0x000fc60000000000 */
[----:B--2---:R-:W-:Y:S04]  /*68a0*/  LDS.U16 R123, [R126] ;  /* 0x000000007e7b7984 */ /* 0x004fe80000000400 */
        /* <DEDUP_REMOVED lines=50> */
[----:B------:R-:W-:Y:S01]  /*6bd0*/  HADD2.F32 R26, -RZ, R26.H0_H0 ;  /* 0x2000001aff1a7230 */ /* 0x000fe20000004100 */
[----:B------:R-:W-:Y:S06]  /*6be0*/  BRA.U !UP0, `(.L_x_1115) ;  /* 0x0000000908047547 */ /* 0x000fec000b800000 */
[----:B0-----:R-:W2:Y:S04]  /*6bf0*/  LDL R135, [R1+0xbc] ;  /* 0x0000bc0001877983 */ /* 0x001ea80000100800 */
[----:B------:R-:W3:Y:S04]  /*6c00*/  LDL R133, [R1+0xb8] ;  /* 0x0000b80001857983 */ /* 0x000ee80000100800 */
[----:B------:R-:W4:Y:S04]  /*6c10*/  LDL R131, [R1+0xb4] ;  /* 0x0000b40001837983 */ /* 0x000f280000100800 */
        /* <DEDUP_REMOVED lines=28> */
[----:B------:R-:W-:Y:S01]  /*6de0*/  FMUL.FTZ R4, R4, R77 ;  /* 0x0000004d04047220 */ /* 0x000fe20000410000 */
        /* <DEDUP_REMOVED lines=10> */
[----:B------:R-:W0:Y:S01]  /*6e90*/  LDCU.128 UR12, c[0x0][0x430] ;  /* 0x00008600ff0c77ac */ /* 0x000e220008000c00 */
[----:B------:R-:W-:-:S02]  /*6ea0*/  PRMT R5, R10, 0x7632, R5 ;  /* 0x000076320a057816 */ /* 0x000fc40000000005 */
[----:B------:R-:W-:Y:S01]  /*6eb0*/  F2FP.F16.F32.PACK_AB R78, R79, R78 ;  /* 0x0000004e4f4e723e */ /* 0x000fe200000000ff */
[----:B------:R-:W-:Y:S01]  /*6ec0*/  UMOV UR8, UR27 ;  /* 0x0000001b00087c82 */ /* 0x000fe20008000000 */
[----:B------:R-:W-:Y:S01]  /*6ed0*/  F2FP.F16.F32.PACK_AB R80, R81, R80 ;  /* 0x000000505150723e */ /* 0x000fe200000000ff */
[----:B------:R-:W-:Y:S01]  /*6ee0*/  UMOV UR9, URZ ;  /* 0x000000ff00097c82 */ /* 0x000fe20008000000 */
[----:B------:R-:W-:Y:S02]  /*6ef0*/  PRMT R14, R78, 0x7632, R14 ;  /* 0x000076324e0e7816 */ /* 0x000fe4000000000e */
[----:B------:R-:W-:Y:S01]  /*6f00*/  @!P0 IADD3 R2, PT, PT, R2, 0x800, RZ ;  /* 0x0000080002028810 */ /* 0x000fe20007ffe0ff */
[----:B0-----:R-:W-:-:S04]  /*6f10*/  UIMAD.WIDE.U32 UR8, UR25, UR12, UR8 ;  /* 0x0000000c190872a5 */ /* 0x001fc8000f8e0008 */
[----:B------:R-:W-:-:S04]  /*6f20*/  UIMAD UR9, UR25, UR13, UR9 ;  /* 0x0000000d190972a4 */ /* 0x000fc8000f8e0209 */
[----:B------:R-:W-:-:S04]  /*6f30*/  UIMAD.WIDE.U32 UR8, UR10, UR14, UR8 ;  /* 0x0000000e0a0872a5 */ /* 0x000fc8000f8e0008 */
[----:B------:R-:W-:Y:S01]  /*6f40*/  UIMAD UR15, UR10, UR15, UR9 ;  /* 0x0000000f0a0f72a4 */ /* 0x000fe2000f8e0209 */
[----:B--2---:R-:W-:Y:S04]  /*6f50*/  STS.U16 [R135], R13 ;  /* 0x0000000d87007388 */ /* 0x004fe80000000400 */
[----:B---3--:R0:W-:Y:S04]  /*6f60*/  STS.U16 [R133+0x2], R8 ;  /* 0x0000020885007388 */ /* 0x0081e80000000400 */
[----:B----4-:R-:W-:Y:S04]  /*6f70*/  STS.U16 [R131+0x4], R19 ;  /* 0x0000041383007388 */ /* 0x010fe80000000400 */
[----:B-----5:R1:W-:Y:S01]  /*6f80*/  STS.U16 [R129+0x6], R3 ;  /* 0x0000060381007388 */ /* 0x0203e20000000400 */
[----:B0-----:R-:W-:-:S03]  /*6f90*/  PRMT R8, R71, 0x7632, R8 ;  /* 0x0000763247087816 */ /* 0x001fc60000000008 */
[----:B------:R-:W-:Y:S04]  /*6fa0*/  STS.U16 [R127+0x8], R67 ;  /* 0x000008437f007388 */ /* 0x000fe80000000400 */
[----:B------:R-:W-:Y:S01]  /*6fb0*/  STS.U16 [R125+0xa], R11 ;  /* 0x00000a0b7d007388 */ /* 0x000fe20000000400 */
[----:B-1----:R-:W-:-:S03]  /*6fc0*/  PRMT R3, R4, 0x7632, R3 ;  /* 0x0000763204037816 */ /* 0x002fc60000000003 */
[----:B------:R-:W-:Y:S04]  /*6fd0*/  STS.U16 [R123+0xc], R71 ;  /* 0x00000c477b007388 */ /* 0x000fe80000000400 */
        /* <DEDUP_REMOVED lines=66> */
.L_x_1115:
[----:B01----:R-:W2:Y:S01]  /*7400*/  LDL.LU R2, [R1+0x108] ;  /* 0x0001080001027983 */ /* 0x003ea20000300800 */
        /* <DEDUP_REMOVED lines=24> */
[----:B------:R-:W-:-:S02]  /*7590*/  HADD2.F32 R5, -RZ, R65.H0_H0 ;  /* 0x20000041ff057230 */ /* 0x000fc40000004100 */
[----:B------:R-:W-:Y:S01]  /*75a0*/  FMUL.FTZ R65, R149, UR6 ;  /* 0x0000000695417c20 */ /* 0x000fe20008410000 */
[----:B------:R-:W-:Y:S01]  /*75b0*/  HADD2.F32 R0, -RZ, R0.H0_H0 ;  /* 0x20000000ff007230 */ /* 0x000fe20000004100 */
[----:B------:R-:W-:Y:S01]  /*75c0*/  CS2R R10, SRZ ;  /* 0x00000000000a7805 */ /* 0x000fe2000001ff00 */
[----:B------:R-:W-:Y:S01]  /*75d0*/  IMAD.MOV.U32 R25, RZ, RZ, RZ ;  /* 0x000000ffff197224 */ /* 0x000fe200078e00ff */
        /* <DEDUP_REMOVED lines=10> */
[----:B------:R-:W-:-:S04]  /*7680*/  FFMA.FTZ R2, R142, R9, R2 ;  /* 0x000000098e027223 */ /* 0x000fc80000010002 */
        /* <DEDUP_REMOVED lines=26> */
[----:B-1----:R-:W-:Y:S02]  /*7830*/  FMUL.FTZ R65, R138, UR6 ;  /* 0x000000068a417c20 */ /* 0x002fe40008410000 */
[----:B------:R-:W-:Y:S01]  /*7840*/  FFMA.FTZ R41, R130, R2, R41 ;  /* 0x0000000282297223 */ /* 0x000fe20000010029 */
[----:B--2---:R-:W-:-:S02]  /*7850*/  FMUL.FTZ R43, R136, UR6 ;  /* 0x00000006882b7c20 */ /* 0x004fc40008410000 */
[----:B------:R0:W-:Y:S01]  /*7860*/  STL [R1+0x54], R65 ;  /* 0x0000544101007387 */ /* 0x0001e20000100800 */
[----:B------:R-:W-:-:S03]  /*7870*/  FFMA.FTZ R41, R128, R0, R41 ;  /* 0x0000000080297223 */ /* 0x000fc60000010029 */
[----:B------:R1:W-:Y:S04]  /*7880*/  STL [R1+0x50], R43 ;  /* 0x0000502b01007387 */ /* 0x0003e80000100800 */
[----:B------:R2:W-:Y:S01]  /*7890*/  STL [R1+0x4c], R42 ;  /* 0x00004c2a01007387 */ /* 0x0005e20000100800 */
[----:B0-----:R-:W-:Y:S01]  /*78a0*/  FMUL.FTZ R65, R132, UR6 ;  /* 0x0000000684417c20 */ /* 0x001fe20008410000 */
[----:B-1----:R-:W-:-:S04]  /*78b0*/  FMUL.FTZ R43, R130, UR6 ;  /* 0x00000006822b7c20 */ /* 0x002fc80008410000 */
[----:B------:R0:W-:Y:S01]  /*78c0*/  STL [R1+0x48], R65 ;  /* 0x0000484101007387 */ /* 0x0001e20000100800 */
[----:B--2---:R-:W-:-:S03]  /*78d0*/  FMUL.FTZ R42, R128, UR6 ;  /* 0x00000006802a7c20 */ /* 0x004fc60008410000 */
        /* <DEDUP_REMOVED lines=16> */
[----:B-1----:R-:W-:-:S05]  /*79e0*/  UIMAD.WIDE.U32 UR12, UR10, UR14, URZ ;  /* 0x0000000e0a0c72a5 */ /* 0x002fca000f8e00ff */
[----:B------:R-:W-:Y:S01]  /*79f0*/  @P0 LOP3.LUT R27, R27, 0x4, RZ, 0xfc, !PT ;  /* 0x000000041b1b0812 */ /* 0x000fe200078efcff */
[----:B------:R-:W1:Y:S01]  /*7a00*/  LDCU.64 UR32, c[0x0][0x3a8] ;  /* 0x00007500ff2077ac */ /* 0x000e620008000a00 */
        /* <DEDUP_REMOVED lines=10> */
.L_x_1161:
[----:B0-----:R-:W-:Y:S01]  /*7ab0*/  MOV R43, UR36 ;  /* 0x00000024002b7c02 */ /* 0x001fe20008000f00 */
[----:B------:R-:W-:Y:S01]  /*7ac0*/  HFMA2 R41, -RZ, RZ, 0, 0 ;  /* 0x00000000ff297431 */ /* 0x000fe200000001ff */
[----:B------:R-:W-:Y:S01]  /*7ad0*/  MOV R40, R63 ;  /* 0x0000003f00287202 */ /* 0x000fe20000000f00 */
[----:B------:R-:W-:Y:S01]  /*7ae0*/  IMAD.U32 R49, RZ, RZ, UR37 ;  /* 0x00000025ff317e24 */ /* 0x000fe2000f8e00ff */
[----:B------:R-:W-:Y:S01]  /*7af0*/  LOP3.LUT P6, RZ, R27, 0x4, RZ, 0xc0, !PT ;  /* 0x000000041bff7812 */ /* 0x000fe200078cc0ff */
[----:B------:R-:W2:Y:S01]  /*7b00*/  LDL R88, [R1+0xfc] ;  /* 0x0000fc0001587983 */ /* 0x000ea20000100800 */
[----:B------:R-:W-:Y:S01]  /*7b10*/  LOP3.LUT R62, R63, 0x20, RZ, 0xfc, !PT ;  /* 0x000000203f3e7812 */ /* 0x000fe200078efcff */
[----:B------:R-:W-:Y:S01]  /*7b20*/  IMAD.WIDE.U32 R42, R43, UR8, R40 ;  /* 0x000000082b2a7c25 */ /* 0x000fe2000f8e0028 */
[----:B------:R-:W-:Y:S01]  /*7b30*/  LOP3.LUT R61, R63, 0x40, RZ, 0xfc, !PT ;  /* 0x000000403f3d7812 */ /* 0x000fe200078efcff */
[----:B------:R-:W3:Y:S01]  /*7b40*/  LDL R87, [R1+0xf8] ;  /* 0x0000f80001577983 */ /* 0x000ee20000100800 */
[----:B------:R-:W-:Y:S01]  /*7b50*/  ISETP.GE.AND P0, PT, R62, UR9, PT ;  /* 0x000000093e007c0c */ /* 0x000fe2000bf06270 */
[----:B------:R-:W-:Y:S01]  /*7b60*/  IMAD R41, R49, UR8, R43 ;  /* 0x0000000831297c24 */ /* 0x000fe2000f8e022b */
[C---:B------:R-:W-:Y:S01]  /*7b70*/  LEA R40, P2, R42.reuse, UR23, 0x1 ;  /* 0x000000172a287c11 */ /* 0x040fe2000f8408ff */
[----:B------:R-:W5:Y:S03]  /*7b80*/  LDL R79, [R1+0xf4] ;  /* 0x0000f400014f7983 */ /* 0x000f660000100800 */
[----:B------:R-:W-:Y:S01]  /*7b90*/  LEA.HI.X R41, R42, UR24, R41, 0x1, P2 ;  /* 0x000000182a297c11 */ /* 0x000fe200090f0c29 */
[----:B------:R-:W4:Y:S04]  /*7ba0*/  LDL R78, [R1+0xf0] ;  /* 0x0000f000014e7983 */ /* 0x000f280000100800 */
[----:B------:R-:W2:Y:S04]  /*7bb0*/  @!P6 LDG.E.U16 R49, desc[UR30][R40.64] ;  /* 0x0000001e2831e981 */ /* 0x000ea8000c1e1500 */
[----:B------:R-:W3:Y:S01]  /*7bc0*/  @!P0 LDG.E.U16 R48, desc[UR30][R40.64+0x40] ;  /* 0x0000401e28308981 */ /* 0x000ee2000c1e1500 */
[----:B------:R-:W-:-:S02]  /*7bd0*/  ISETP.GE.AND P2, PT, R61, UR9, PT ;  /* 0x000000093d007c0c */ /* 0x000fc4000bf46270 */
[C---:B------:R-:W-:Y:S01]  /*7be0*/  LOP3.LUT R60, R63.reuse, 0x60, RZ, 0xfc, !PT ;  /* 0x000000603f3c7812 */ /* 0x040fe200078efcff */
[----:B------:R-:W4:Y:S01]  /*7bf0*/  LDL R77, [R1+0xec] ;  /* 0x0000ec00014d7983 */ /* 0x000f220000100800 */
[C---:B------:R-:W-:Y:S02]  /*7c00*/  LOP3.LUT R59, R63.reuse, 0x80, RZ, 0xfc, !PT ;  /* 0x000000803f3b7812 */ /* 0x040fe400078efcff */
[C---:B------:R-:W-:Y:S01]  /*7c10*/  LOP3.LUT R58, R63.reuse, 0xa0, RZ, 0xfc, !PT ;  /* 0x000000a03f3a7812 */ /* 0x040fe200078efcff */
[----:B------:R-:W4:Y:S01]  /*7c20*/  LDL R86, [R1+0xe8] ;  /* 0x0000e80001567983 */ /* 0x000f220000100800 */
[C---:B------:R-:W-:Y:S02]  /*7c30*/  LOP3.LUT R57, R63.reuse, 0xc0, RZ, 0xfc, !PT ;  /* 0x000000c03f397812 */ /* 0x040fe400078efcff */
[----:B------:R-:W-:Y:S01]  /*7c40*/  LOP3.LUT R56, R63, 0xe0, RZ, 0xfc, !PT ;  /* 0x000000e03f387812 */ /* 0x000fe200078efcff */
[----:B------:R-:W4:Y:S04]  /*7c50*/  LDL R85, [R1+0xe4] ;  /* 0x0000e40001557983 */ /* 0x000f280000100800 */
[----:B------:R-:W5:Y:S01]  /*7c60*/  @!P2 LDG.E.U16 R51, desc[UR30][R40.64+0x80] ;  /* 0x0000801e2833a981 */ /* 0x000f62000c1e1500 */
[----:B------:R-:W-:-:S02]  /*7c70*/  ISETP.GE.AND P3, PT, R60, UR9, PT ;  /* 0x000000093c007c0c */ /* 0x000fc4000bf66270 */
[----:B------:R-:W-:Y:S01]  /*7c80*/  ISETP.GE.AND P4, PT, R59, UR9, PT ;  /* 0x000000093b007c0c */ /* 0x000fe2000bf86270 */
[----:B------:R-:W4:Y:S01]  /*7c90*/  LDL R84, [R1+0xe0] ;  /* 0x0000e00001547983 */ /* 0x000f220000100800 */
[----:B------:R-:W-:Y:S02]  /*7ca0*/  ISETP.GE.AND P5, PT, R58, UR9, PT ;  /* 0x000000093a007c0c */ /* 0x000fe4000bfa6270 */
[C---:B------:R-:W-:Y:S01]  /*7cb0*/  LOP3.LUT R55, R63.reuse, 0x100, RZ, 0xfc, !PT ;  /* 0x000001003f377812 */ /* 0x040fe200078efcff */
[----:B------:R-:W4:Y:S01]  /*7cc0*/  LDL R83, [R1+0xdc] ;  /* 0x0000dc0001537983 */ /* 0x000f220000100800 */
[C---:B------:R-:W-:Y:S02]  /*7cd0*/  LOP3.LUT R54, R63.reuse, 0x120, RZ, 0xfc, !PT ;  /* 0x000001203f367812 */ /* 0x040fe400078efcff */
[----:B------:R-:W-:Y:S01]  /*7ce0*/  LOP3.LUT R52, R63, 0x160, RZ, 0xfc, !PT ;  /* 0x000001603f347812 */ /* 0x000fe200078efcff */
[----:B------:R-:W-:Y:S01]  /*7cf0*/  UMOV UR14, UR12 ;  /* 0x0000000c000e7c82 */ /* 0x000fe20008000000 */
[----:B------:R-:W4:Y:S04]  /*7d00*/  LDL R82, [R1+0xd8] ;  /* 0x0000d80001527983 */ /* 0x000f280000100800 */
[----:B------:R-:W4:Y:S04]  /*7d10*/  @!P3 LDG.E.U16 R50, desc[UR30][R40.64+0xc0] ;  /* 0x0000c01e2832b981 */ /* 0x000f28000c1e1500 */
[----:B------:R-:W4:Y:S04]  /*7d20*/  @!P4 LDG.E.U16 R53, desc[UR30][R40.64+0x100] ;  /* 0x0001001e2835c981 */ /* 0x000f28000c1e1500 */
[----:B------:R-:W4:Y:S01]  /*7d30*/  @!P5 LDG.E.U16 R67, desc[UR30][R40.64+0x140] ;  /* 0x0001401e2843d981 */ /* 0x000f22000c1e1500 */
[----:B------:R-:W-:-:S03]  /*7d40*/  CS2R R42, SRZ ;  /* 0x00000000002a7805 */ /* 0x000fc6000001ff00 */
[----:B------:R-:W4:Y:S03]  /*7d50*/  LDL R81, [R1+0xd4] ;  /* 0x0000d40001517983 */ /* 0x000f260000100800 */
[-C--:B------:R-:W-:Y:S01]  /*7d60*/  MOV R65, R42.reuse ;  /* 0x0000002a00417202 */ /* 0x080fe20000000f00 */
[----:B------:R-:W4:Y:S01]  /*7d70*/  LDL R80, [R1+0xd0] ;  /* 0x0000d00001507983 */ /* 0x000f220000100800 */
[----:B------:R-:W-:-:S03]  /*7d80*/  MOV R66, R42 ;  /* 0x0000002a00427202 */ /* 0x000fc60000000f00 */
[----:B------:R-:W4:Y:S04]  /*7d90*/  LDL R94, [R1+0x3c] ;  /* 0x00003c00015e7983 */ /* 0x000f280000100800 */
[----:B------:R-:W4:Y:S04]  /*7da0*/  LDL R93, [R1+0x38] ;  /* 0x00003800015d7983 */ /* 0x000f280000100800 */
[----:B------:R-:W4:Y:S04]  /*7db0*/  LDL R92, [R1+0x34] ;  /* 0x00003400015c7983 */ /* 0x000f280000100800 */
[----:B------:R-:W4:Y:S04]  /*7dc0*/  LDL R91, [R1+0x30] ;  /* 0x00003000015b7983 */ /* 0x000f280000100800 */
[----:B------:R-:W4:Y:S04]  /*7dd0*/  LDL R90, [R1+0x2c] ;  /* 0x00002c00015a7983 */ /* 0x000f280000100800 */
[----:B------:R-:W4:Y:S01]  /*7de0*/  LDL R89, [R1+0x28] ;  /* 0x0000280001597983 */ /* 0x000f220000100800 */
[----:B--2---:R-:W-:-:S04]  /*7df0*/  @!P6 PRMT R43, R49, 0x7610, R42 ;  /* 0x00007610312be816 */ /* 0x004fc8000000002a */
[----:B---3--:R-:W-:Y:S02]  /*7e00*/  @!P0 PRMT R43, R43, 0x5410, R48 ;  /* 0x000054102b2b8816 */ /* 0x008fe40000000030 */
[----:B------:R-:W-:-:S13]  /*7e10*/  ISETP.GE.AND P0, PT, R57, UR9, PT ;  /* 0x0000000939007c0c */ /* 0x000fda000bf06270 */
[----:B------:R-:W2:Y:S01]  /*7e20*/  @!P0 LDG.E.U16 R48, desc[UR30][R40.64+0x180] ;  /* 0x0001801e28308981 */ /* 0x000ea2000c1e1500 */
[----:B-----5:R-:W-:Y:S02]  /*7e30*/  @!P2 PRMT R65, R51, 0x7610, R42 ;  /* 0x000076103341a816 */ /* 0x020fe4000000002a */
[----:B------:R-:W-:-:S13]  /*7e40*/  ISETP.GE.AND P2, PT, R56, UR9, PT ;  /* 0x0000000938007c0c */ /* 0x000fda000bf46270 */
[----:B------:R-:W3:Y:S01]  /*7e50*/  @!P2 LDG.E.U16 R69, desc[UR30][R40.64+0x1c0] ;  /* 0x0001c01e2845a981 */ /* 0x000ee2000c1e1500 */
[----:B----4-:R-:W-:Y:S02]  /*7e60*/  @!P3 PRMT R65, R65, 0x5410, R50 ;  /* 0x000054104141b816 */ /* 0x010fe40000000032 */
[----:B------:R-:W-:Y:S02]  /*7e70*/  ISETP.GE.AND P3, PT, R55, UR9, PT ;  /* 0x0000000937007c0c */ /* 0x000fe4000bf66270 */
[----:B------:R-:W-:Y:S02]  /*7e80*/  @!P4 PRMT R66, R53, 0x7610, R42 ;  /* 0x000076103542c816 */ /* 0x000fe4000000002a */
[----:B------:R-:W-:Y:S02]  /*7e90*/  LOP3.LUT R53, R63, 0x140, RZ, 0xfc, !PT ;  /* 0x000001403f357812 */ /* 0x000fe400078efcff */
[----:B------:R-:W-:Y:S02]  /*7ea0*/  @!P5 PRMT R66, R66, 0x5410, R67 ;  /* 0x000054104242d816 */ /* 0x000fe40000000043 */
[----:B------:R-:W-:-:S02]  /*7eb0*/  ISETP.GE.AND P4, PT, R54, UR9, PT ;  /* 0x0000000936007c0c */ /* 0x000fc4000bf86270 */
[----:B------:R-:W-:-:S03]  /*7ec0*/  ISETP.GE.AND P5, PT, R53, UR9, PT ;  /* 0x0000000935007c0c */ /* 0x000fc6000bfa6270 */
[----:B------:R-:W4:Y:S08]  /*7ed0*/  @!P3 LDG.E.U16 R68, desc[UR30][R40.64+0x200] ;  /* 0x0002001e2844b981 */ /* 0x000f30000c1e1500 */
[----:B------:R-:W5:Y:S04]  /*7ee0*/  @!P4 LDG.E.U16 R70, desc[UR30][R40.64+0x240] ;  /* 0x0002401e2846c981 */ /* 0x000f68000c1e1500 */
[----:B------:R-:W5:Y:S01]  /*7ef0*/  @!P5 LDG.E.U16 R71, desc[UR30][R40.64+0x280] ;  /* 0x0002801e2847d981 */ /* 0x000f62000c1e1500 */
[----:B------:R-:W-:-:S02]  /*7f00*/  LOP3.LUT R50, R63, 0x1a0, RZ, 0xfc, !PT ;  /* 0x000001a03f327812 */ /* 0x000fc400078efcff */
[----:B------:R-:W-:Y:S01]  /*7f10*/  LOP3.LUT R51, R63, 0x180, RZ, 0xfc, !PT ;  /* 0x000001803f337812 */ /* 0x000fe200078efcff */
[----:B------:R-:W-:Y:S01]  /*7f20*/  HFMA2 R67, -RZ, RZ, 0, 0 ;  /* 0x00000000ff437431 */ /* 0x000fe200000001ff */
[----:B-1----:R-:W-:-:S04]  /*7f30*/  UIMAD.WIDE.U32 UR26, UR8, UR32, UR14 ;  /* 0x00000020081a72a5 */ /* 0x002fc8000f8e000e */
[----:B------:R-:W-:Y:S02]  /*7f40*/  UIMAD UR10, UR8, UR33, UR27 ;  /* 0x00000021080a72a4 */ /* 0x000fe4000f8e021b */
[----:B------:R-:W-:-:S04]  /*7f50*/  ULEA UR14, UP0, UR26, UR34, 0x2 ;  /* 0x000000221a0e7291 */ /* 0x000fc8000f8010ff */
[----:B------:R-:W-:Y:S01]  /*7f60*/  ULEA.HI.X UR26, UR26, UR35, UR10, 0x2, UP0 ;  /* 0x000000231a1a7291 */ /* 0x000fe200080f140a */
[----:B------:R-:W-:Y:S01]  /*7f70*/  PRMT R74, R65, 0x7632, R74 ;  /* 0x00007632414a7816 */ /* 0x000fe2000000004a */
[----:B------:R0:W-:Y:S01]  /*7f80*/  STS.U16 [R88], R43 ;  /* 0x0000002b58007388 */ /* 0x0001e20000000400 */
[----:B--2---:R-:W-:Y:S02]  /*7f90*/  @!P0 PRMT R42, R48, 0x5410, RZ ;  /* 0x00005410302a8816 */ /* 0x004fe400000000ff */
[----:B----4-:R-:W-:Y:S02]  /*7fa0*/  @!P3 PRMT R67, R68, 0x5410, RZ ;  /* 0x000054104443b816 */ /* 0x010fe400000000ff */
[----:B------:R-:W-:Y:S01]  /*7fb0*/  PRMT R75, R66, 0x7632, R75 ;  /* 0x00007632424b7816 */ /* 0x000fe2000000004b */
[----:B------:R-:W1:Y:S01]  /*7fc0*/  S2UR UR10, SR_CTAID.Y ;  /* 0x00000000000a79c3 */ /* 0x000e620000002600 */
[----:B------:R-:W-:Y:S01]  /*7fd0*/  ISETP.GE.AND P0, PT, R50, UR9, PT ;  /* 0x0000000932007c0c */ /* 0x000fe2000bf06270 */
[----:B0-----:R-:W2:-:S12]  /*7fe0*/  LDL R88, [R1+0x24] ;  /* 0x0000240001587983 */ /* 0x001e980000100800 */
[----:B------:R-:W-:-:S04]  /*7ff0*/  @!P0 SHF.L.U32 R48, R64, 0x4, RZ ;  /* 0x0000000440308819 */ /* 0x000fc800000006ff */
[----:B------:R-:W-:-:S04]  /*8000*/  @!P0 LOP3.LUT R49, R48, 0x3e00, RZ, 0xc0, !PT ;  /* 0x00003e0030318812 */ /* 0x000fc800078ec0ff */
[----:B------:R-:W-:-:S04]  /*8010*/  @!P0 LOP3.LUT R63, R49, 0x1f, R64, 0xf8, !PT ;  /* 0x0000001f313f8812 */ /* 0x000fc800078ef840 */
[----:B------:R-:W-:Y:S02]  /*8020*/  LOP3.LUT R49, R63, 0x1c0, RZ, 0xfc, !PT ;  /* 0x000001c03f317812 */ /* 0x000fe400078efcff */
[----:B---3--:R-:W-:Y:S02]  /*8030*/  @!P2 PRMT R42, R42, 0x5410, R69 ;  /* 0x000054102a2aa816 */ /* 0x008fe40000000045 */
[----:B------:R-:W-:-:S13]  /*8040*/  ISETP.GE.AND P2, PT, R49, UR9, PT ;  /* 0x0000000931007c0c */ /* 0x000fda000bf46270 */
[----:B------:R-:W-:-:S04]  /*8050*/  @!P2 SHF.L.U32 R48, R64, 0x4, RZ ;  /* 0x000000044030a819 */ /* 0x000fc800000006ff */
[----:B------:R-:W-:-:S04]  /*8060*/  @!P2 LOP3.LUT R69, R48, 0x3e00, RZ, 0xc0, !PT ;  /* 0x00003e003045a812 */ /* 0x000fc800078ec0ff */
[----:B------:R-:W-:Y:S01]  /*8070*/  @!P2 LOP3.LUT R63, R69, 0x1f, R64, 0xf8, !PT ;  /* 0x0000001f453fa812 */ /* 0x000fe200078ef840 */
[----:B------:R-:W-:-:S03]  /*8080*/  IMAD.MOV.U32 R64, RZ, RZ, RZ ;  /* 0x000000ffff407224 */ /* 0x000fc600078e00ff */
[----:B------:R-:W-:Y:S02]  /*8090*/  LOP3.LUT R48, R63, 0x1e0, RZ, 0xfc, !PT ;  /* 0x000001e03f307812 */ /* 0x000fe400078efcff */
[----:B-----5:R-:W-:Y:S02]  /*80a0*/  @!P4 PRMT R67, R67, 0x5410, R70 ;  /* 0x000054104343c816 */ /* 0x020fe40000000046 */
[----:B------:R-:W-:Y:S01]  /*80b0*/  @!P5 PRMT R64, R71, 0x5410, RZ ;  /* 0x000054104740d816 */ /* 0x000fe200000000ff */
[----:B------:R-:W3:Y:S01]  /*80c0*/  @!P0 LDG.E.U16 R70, desc[UR30][R40.64+0x340] ;  /* 0x0003401e28468981 */ /* 0x000ee2000c1e1500 */
[----:B------:R-:W-:Y:S02]  /*80d0*/  ISETP.GE.AND P3, PT, R52, UR9, PT ;  /* 0x0000000934007c0c */ /* 0x000fe4000bf66270 */
[----:B------:R-:W-:Y:S01]  /*80e0*/  ISETP.GE.AND P4, PT, R51, UR9, PT ;  /* 0x0000000933007c0c */ /* 0x000fe2000bf86270 */
[----:B------:R-:W4:Y:S01]  /*80f0*/  @!P2 LDG.E.U16 R71, desc[UR30][R40.64+0x380] ;  /* 0x0003801e2847a981 */ /* 0x000f22000c1e1500 */
[----:B------:R-:W-:-:S09]  /*8100*/  ISETP.GE.AND P5, PT, R48, UR9, PT ;  /* 0x0000000930007c0c */ /* 0x000fd2000bfa6270 */
[----:B------:R-:W5:Y:S04]  /*8110*/  @!P3 LDG.E.U16 R69, desc[UR30][R40.64+0x2c0] ;  /* 0x0002c01e2845b981 */ /* 0x000f68000c1e1500 */
[----:B------:R-:W2:Y:S04]  /*8120*/  @!P4 LDG.E.U16 R68, desc[UR30][R40.64+0x300] ;  /* 0x0003001e2844c981 */ /* 0x000ea8000c1e1500 */
[----:B------:R0:W3:Y:S02]  /*8130*/  @!P5 LDG.E.U16 R73, desc[UR30][R40.64+0x3c0] ;  /* 0x0003c01e2849d981 */ /* 0x0000e4000c1e1500 */
[----:B0-----:R-:W-:-:S02]  /*8140*/  MOV R40, UR14 ;  /* 0x0000000e00287c02 */ /* 0x001fc40008000f00 */
[----:B------:R-:W-:-:S05]  /*8150*/  MOV R41, UR26 ;  /* 0x0000001a00297c02 */ /* 0x000fca0008000f00 */
[----:B------:R0:W3:Y:S02]  /*8160*/  LDG.E R72, desc[UR30][R40.64] ;  /* 0x0000001e28487981 */ /* 0x0000e4000c1e1900 */
[----:B0-----:R-:W-:-:S05]  /*8170*/  PRMT R41, R43, 0x7632, R41 ;  /* 0x000076322b297816 */ /* 0x001fca0000000029 */
[----:B------:R-:W-:Y:S04]  /*8180*/  STS.U16 [R87+0x40], R41 ;  /* 0x0000402957007388 */ /* 0x000fe80000000400 */
[----:B------:R0:W-:Y:S04]  /*8190*/  STS.U16 [R79+0x80], R65 ;  /* 0x000080414f007388 */ /* 0x0001e80000000400 */
[----:B------:R1:W-:Y:S04]  /*81a0*/  STS.U16 [R78+0xc0], R74 ;  /* 0x0000c04a4e007388 */ /* 0x0003e80000000400 */
[----:B------:R1:W-:Y:S04]  /*81b0*/  STS.U16 [R77+0x100], R66 ;  /* 0x000100424d007388 */ /* 0x0003e80000000400 */
[----:B0-----:R-:W3:Y:S04]  /*81c0*/  LDL R79, [R1+0xcc] ;  /* 0x0000cc00014f7983 */ /* 0x001ee80000100800 */
[----:B-1----:R-:W3:Y:S04]  /*81d0*/  LDL R78, [R1+0xc8] ;  /* 0x0000c800014e7983 */ /* 0x002ee80000100800 */
[----:B------:R-:W3:Y:S04]  /*81e0*/  LDL R77, [R1+0xc4] ;  /* 0x0000c400014d7983 */ /* 0x000ee80000100800 */
[----:B------:R-:W3:Y:S01]  /*81f0*/  LDL R74, [R1+0xc0] ;  /* 0x0000c000014a7983 */ /* 0x000ee20000100800 */
[----:B------:R-:W-:-:S03]  /*8200*/  PRMT R40, R42, 0x7632, R40 ;  /* 0x000076322a287816 */ /* 0x000fc60000000028 */
[----:B------:R-:W-:Y:S04]  /*8210*/  STS.U16 [R86+0x140], R75 ;  /* 0x0001404b56007388 */ /* 0x000fe80000000400 */
[----:B------:R0:W-:Y:S01]  /*8220*/  STS.U16 [R85+0x180], R42 ;  /* 0x0001802a55007388 */ /* 0x0001e20000000400 */
[----:B------:R-:W-:Y:S02]  /*8230*/  PRMT R76, R67, 0x7632, R76 ;  /* 0x00007632434c7816 */ /* 0x000fe4000000004c */
[----:B-----5:R-:W-:Y:S02]  /*8240*/  @!P3 PRMT R64, R64, 0x5410, R69 ;  /* 0x000054104040b816 */ /* 0x020fe40000000045 */
[----:B0-----:R-:W-:Y:S01]  /*8250*/  CS2R R42, SRZ ;  /* 0x00000000002a7805 */ /* 0x001fe2000001ff00 */
[----:B------:R-:W-:Y:S01]  /*8260*/  STS.U16 [R84+0x1c0], R40 ;  /* 0x0001c02854007388 */ /* 0x000fe20000000400 */
[----:B--2---:R-:W-:-:S02]  /*8270*/  @!P4 PRMT R43, R68, 0x5410, RZ ;  /* 0x00005410442bc816 */ /* 0x004fc400000000ff */
[----:B----4-:R-:W-:Y:S01]  /*8280*/  @!P2 PRMT R42, R71, 0x5410, RZ ;  /* 0x00005410472aa816 */ /* 0x010fe200000000ff */
[----:B------:R-:W-:Y:S01]  /*8290*/  UIMAD.WIDE.U32 UR26, UR10, UR42, URZ ;  /* 0x0000002a0a1a72a5 */ /* 0x000fe2000f8e00ff */
[----:B---3--:R-:W-:Y:S01]  /*82a0*/  @!P0 PRMT R43, R43, 0x5410, R70 ;  /* 0x000054102b2b8816 */ /* 0x008fe20000000046 */
[----:B------:R-:W-:Y:S01]  /*82b0*/  UIMAD UR14, UR10, UR43, URZ ;  /* 0x0000002b0a0e72a4 */ /* 0x000fe2000f8e02ff */
[----:B------:R-:W-:Y:S01]  /*82c0*/  PRMT R41, R64, 0x7632, R41 ;  /* 0x0000763240297816 */ /* 0x000fe20000000029 */
[----:B------:R-:W-:Y:S01]  /*82d0*/  STS.U16 [R83+0x200], R67 ;  /* 0x0002004353007388 */ /* 0x000fe20000000400 */
[----:B------:R-:W-:Y:S02]  /*82e0*/  PRMT R65, R43, 0x7632, R65 ;  /* 0x000076322b417816 */ /* 0x000fe40000000041 */
[----:B------:R-:W-:Y:S01]  /*82f0*/  @!P5 PRMT R42, R42, 0x5410, R73 ;  /* 0x000054102a2ad816 */ /* 0x000fe20000000049 */
[----:B------:R0:W-:Y:S04]  /*8300*/  STS.U16 [R82+0x240], R76 ;  /* 0x0002404c52007388 */ /* 0x0001e80000000400 */
[----:B------:R1:W-:Y:S04]  /*8310*/  STS.U16 [R81+0x280], R64 ;  /* 0x0002804051007388 */ /* 0x0003e80000000400 */
[----:B------:R-:W-:Y:S01]  /*8320*/  STS.U16 [R80+0x2c0], R41 ;  /* 0x0002c02950007388 */ /* 0x000fe20000000400 */
[----:B------:R-:W-:-:S03]  /*8330*/  UIADD3 UR27, UPT, UPT, UR27, UR14, URZ ;  /* 0x0000000e1b1b7290 */ /* 0x000fc6000fffe0ff */
[----:B0-----:R-:W2:Y:S01]  /*8340*/  LDL R76, [R1+0xb8] ;  /* 0x0000b800014c7983 */ /* 0x001ea20000100800 */
[----:B-1----:R-:W-:-:S03]  /*8350*/  PRMT R64, R42, 0x7632, R64 ;  /* 0x000076322a407816 */ /* 0x002fc60000000040 */
[----:B------:R-:W3:Y:S04]  /*8360*/  LDL R75, [R1+0xb4] ;  /* 0x0000b400014b7983 */ /* 0x000ee80000100800 */
[----:B------:R-:W4:Y:S04]  /*8370*/  LDL R73, [R1+0xac] ;  /* 0x0000ac0001497983 */ /* 0x000f280000100800 */
[----:B------:R-:W5:Y:S04]  /*8380*/  LDL R71, [R1+0xa4] ;  /* 0x0000a40001477983 */ /* 0x000f680000100800 */
[----:B------:R-:W5:Y:S04]  /*8390*/  LDL R70, [R1+0xa0] ;  /* 0x0000a00001467983 */ /* 0x000f680000100800 */
[----:B------:R-:W5:Y:S04]  /*83a0*/  LDL R69, [R1+0x9c] ;  /* 0x00009c0001457983 */ /* 0x000f680000100800 */
[----:B------:R-:W5:Y:S04]  /*83b0*/  LDL R68, [R1+0x98] ;  /* 0x0000980001447983 */ /* 0x000f680000100800 */
[----:B------:R-:W5:Y:S04]  /*83c0*/  LDL R67, [R1+0x94] ;  /* 0x0000940001437983 */ /* 0x000f680000100800 */
[----:B------:R0:W-:Y:S04]  /*83d0*/  STS.U16 [R79+0x300], R43 ;  /* 0x0003002b4f007388 */ /* 0x0001e80000000400 */
[----:B------:R-:W-:Y:S04]  /*83e0*/  STS.U16 [R78+0x340], R65 ;  /* 0x000340414e007388 */ /* 0x000fe80000000400 */
[----:B------:R1:W-:Y:S04]  /*83f0*/  STS.U16 [R77+0x380], R42 ;  /* 0x0003802a4d007388 */ /* 0x0003e80000000400 */
[----:B0-----:R-:W5:Y:S01]  /*8400*/  LDL R79, [R1+0xa8] ;  /* 0x0000a800014f7983 */ /* 0x001f620000100800 */
[----:B------:R-:W-:-:S03]  /*8410*/  UIMAD.WIDE.U32 UR26, UR8, UR40, UR26 ;  /* 0x00000028081a72a5 */ /* 0x000fc6000f8e001a */
[----:B------:R-:W5:Y:S04]  /*8420*/  LDL R66, [R1+0x90] ;  /* 0x0000900001427983 */ /* 0x000f680000100800 */
[----:B-1----:R-:W5:Y:S04]  /*8430*/  LDL R42, [R1+0xbc] ;  /* 0x0000bc00012a7983 */ /* 0x002f680000100800 */
[----:B------:R0:W-:Y:S01]  /*8440*/  STS.U16 [R74+0x3c0], R64 ;  /* 0x0003c0404a007388 */ /* 0x0001e20000000400 */
[----:B------:R-:W-:Y:S01]  /*8450*/  UIMAD UR14, UR8, UR41, UR27 ;  /* 0x00000029080e72a4 */ /* 0x000fe2000f8e021b */
[----:B------:R-:W-:-:S02]  /*8460*/  NOP ;  /* 0x0000000000007918 */ /* 0x000fc40000000000 */
[----:B------:R-:W5:Y:S01]  /*8470*/  LDL R65, [R1+0x8c] ;  /* 0x00008c0001417983 */ /* 0x000f620000100800 */
[----:B0-----:R-:W0:Y:S01]  /*8480*/  S2R R64, SR_TID.X ;  /* 0x0000000000407919 */ /* 0x001e220000002100 */
[----:B------:R-:W-:Y:S02]  /*8490*/  ULEA UR25, UP0, UR26, UR38, 0x2 ;  /* 0x000000261a197291 */ /* 0x000fe4000f8010ff */
[----:B------:R-:W5:Y:S02]  /*84a0*/  LDL R74, [R1+0xb0] ;  /* 0x0000b000014a7983 */ /* 0x000f640000100800 */
[----:B------:R-:W-:Y:S02]  /*84b0*/  ULEA.HI.X UR26, UR26, UR39, UR14, 0x2, UP0 ;  /* 0x000000271a1a7291 */ /* 0x000fe400080f140e */
[----:B------:R-:W-:Y:S01]  /*84c0*/  UIADD3 UR14, UPT, UPT, UR16, -0x1, URZ ;  /* 0xffffffff100e7890 */ /* 0x000fe2000fffe0ff */
[----:B------:R-:W-:Y:S01]  /*84d0*/  R2UR UR51, R72 ;  /* 0x00000000483372ca */ /* 0x000fe200000e0000 */
[----:B------:R-:W5:Y:S02]  /*84e0*/  LDL R87, [R1+0x20] ;  /* 0x0000200001577983 */ /* 0x000f640000100800 */
[----:B------:R-:W-:Y:S01]  /*84f0*/  MOV R41, UR26 ;  /* 0x0000001a00297c02 */ /* 0x000fe20008000f00 */
[----:B------:R-:W-:Y:S01]  /*8500*/  ULEA.HI UR26, UR14, UR14, URZ, 0x1 ;  /* 0x0000000e0e1a7291 */ /* 0x000fe2000f8f08ff */
[----:B------:R-:W5:Y:S03]  /*8510*/  LDL R86, [R1+0x1c] ;  /* 0x00001c0001567983 */ /* 0x000f660000100800 */
[----:B------:R-:W-:Y:S01]  /*8520*/  ULOP3.LUT UR26, UR26, 0xfffffe, URZ, 0xc0, !UPT ;  /* 0x00fffffe1a1a7892 */ /* 0x000fe2000f8ec0ff */
[----:B------:R-:W5:Y:S03]  /*8530*/  LDL R85, [R1+0x18] ;  /* 0x0000180001557983 */ /* 0x000f660000100800 */
[----:B------:R-:W-:Y:S01]  /*8540*/  UIADD3 UR14, UPT, UPT, UR14, -UR26, URZ ;  /* 0x8000001a0e0e7290 */ /* 0x000fe2000fffe0ff */
[----:B------:R-:W5:Y:S03]  /*8550*/  LDL R84, [R1+0x14] ;  /* 0x0000140001547983 */ /* 0x000f660000100800 */
[----:B------:R-:W-:Y:S01]  /*8560*/  ULEA UR14, UR14, UR8, 0x8 ;  /* 0x000000080e0e7291 */ /* 0x000fe2000f8e40ff */
[----:B------:R-:W-:Y:S01]  /*8570*/  MOV R40, UR25 ;  /* 0x0000001900287c02 */ /* 0x000fe20008000f00 */
[----:B------:R-:W5:Y:S04]  /*8580*/  LDL R83, [R1+0x10] ;  /* 0x0000100001537983 */ /* 0x000f680000100800 */
[----:B------:R-:W-:Y:S01]  /*8590*/  MOV R78, UR14 ;  /* 0x0000000e004e7c02 */ /* 0x000fe20008000f00 */
[----:B------:R1:W5:Y:S01]  /*85a0*/  LDG.E R40, desc[UR30][R40.64] ;  /* 0x0000001e28287981 */ /* 0x000362000c1e1900 */
[----:B0-----:R-:W-:-:S02]  /*85b0*/  IADD3 R43, PT, PT, R64, 0x200, RZ ;  /* 0x00000200402b7810 */ /* 0x001fc40007ffe0ff */
[----:B------:R-:W-:Y:S01]  /*85c0*/  ISETP.NE.AND P0, PT, R64, RZ, PT ;  /* 0x000000ff4000720c */ /* 0x000fe20003f05270 */
[----:B------:R-:W5:Y:S03]  /*85d0*/  LDL R82, [R1+0xc] ;  /* 0x00000c0001527983 */ /* 0x000f660000100800 */
[----:B------:R-:W-:Y:S01]  /*85e0*/  SEL R78, R78, R43, !P0 ;  /* 0x0000002b4e4e7207 */ /* 0x000fe20004000000 */
[----:B------:R-:W5:Y:S04]  /*85f0*/  LDL R81, [R1+0x8] ;  /* 0x0000080001517983 */ /* 0x000f680000100800 */
[----:B------:R-:W5:Y:S04]  /*8600*/  LDL R43, [R1+0x88] ;  /* 0x00008800012b7983 */ /* 0x000f680000100800 */
[----:B------:R-:W1:Y:S04]  /*8610*/  LDL R41, [R1+0x80] ;  /* 0x0000800001297983 */ /* 0x000e680000100800 */
[----:B------:R-:W5:Y:S01]  /*8620*/  LDL R80, [R1+0x4] ;  /* 0x0000040001507983 */ /* 0x000f620000100800 */
[----:B------:R-:W-:Y:S03]  /*8630*/  BSSY.RECONVERGENT B0, `(.L_x_1117) ;  /* 0x0000068000007945 */ /* 0x000fe60003800200 */
[----:B--2---:R-:W-:Y:S04]  /*8640*/  LDS.U16 R76, [R76+0x2] ;  /* 0x000002004c4c7984 */ /* 0x004fe80000000400 */
[----:B---3--:R-:W-:Y:S04]  /*8650*/  LDS.U16 R75, [R75+0x4] ;  /* 0x000004004b4b7984 */ /* 0x008fe80000000400 */
[----:B----4-:R-:W-:Y:S04]  /*8660*/  LDS.U16 R73, [R73+0x8] ;  /* 0x0000080049497984 */ /* 0x010fe80000000400 */
[----:B-----5:R-:W-:Y:S04]  /*8670*/  LDS.U16 R71, [R71+0xc] ;  /* 0x00000c0047477984 */ /* 0x020fe80000000400 */
[----:B------:R-:W-:Y:S04]  /*8680*/  LDS.U16 R70, [R70+0xe] ;  /* 0x00000e0046467984 */ /* 0x000fe80000000400 */
[----:B------:R-:W-:Y:S04]  /*8690*/  LDS.U16 R69, [R69+0x10] ;  /* 0x0000100045457984 */ /* 0x000fe80000000400 */
[----:B------:R-:W-:Y:S04]  /*86a0*/  LDS.U16 R68, [R68+0x12] ;  /* 0x0000120044447984 */ /* 0x000fe80000000400 */
[----:B------:R-:W-:Y:S04]  /*86b0*/  LDS.U16 R67, [R67+0x14] ;  /* 0x0000140043437984 */ /* 0x000fe80000000400 */
[----:B------:R0:W-:Y:S04]  /*86c0*/  LDS.U16 R72, [R79+0xa] ;  /* 0x00000a004f487984 */ /* 0x0001e80000000400 */
[----:B------:R-:W-:Y:S04]  /*86d0*/  LDS.U16 R66, [R66+0x16] ;  /* 0x0000160042427984 */ /* 0x000fe80000000400 */
[----:B------:R2:W3:Y:S04]  /*86e0*/  LDS.U16 R77, [R42] ;  /* 0x000000002a4d7984 */ /* 0x0004e80000000400 */
[----:B0-----:R-:W4:Y:S04]  /*86f0*/  LDL R79, [R1] ;  /* 0x00000000014f7983 */ /* 0x001f280000100800 */
[----:B--2---:R-:W2:Y:S01]  /*8700*/  LDL R42, [R1+0x84] ;  /* 0x00008400012a7983 */ /* 0x004ea20000100800 */
[----:B------:R-:W0:Y:S03]  /*8710*/  S2UR UR25, SR_CgaCtaId ;  /* 0x00000000001979c3 */ /* 0x000e260000008800 */
[----:B------:R-:W-:Y:S01]  /*8720*/  LDS.U16 R65, [R65+0x18] ;  /* 0x0000180041417984 */ /* 0x000fe20000000400 */
[----:B------:R-:W-:-:S03]  /*8730*/  MOV R104, UR51 ;  /* 0x0000003300687c02 */ /* 0x000fc60008000f00 */
[----:B------:R-:W5:Y:S02]  /*8740*/  LDS.U16 R74, [R74+0x6] ;  /* 0x000006004a4a7984 */ /* 0x000f640000000400 */
[----:B------:R-:W-:-:S04]  /*8750*/  FMUL.FTZ R104, R104, 1.4426950216293334961 ;  /* 0x3fb8aa3b68687820 */ /* 0x000fc80000410000 */
        /* <DEDUP_REMOVED lines=14> */
[----:B------:R-:W5:Y:S04]  /*8840*/  LDS.U16 R43, [R43+0x1a] ;  /* 0x00001a002b2b7984 */ /* 0x000f680000000400 */
[----:B-1----:R-:W1:Y:S01]  /*8850*/  LDS.U16 R41, [R41+0x1e] ;  /* 0x00001e0029297984 */ /* 0x002e620000000400 */
[C---:B------:R-:W-:Y:S01]  /*8860*/  FMUL.FTZ R105, R104.reuse, R29 ;  /* 0x0000001d68697220 */ /* 0x040fe20000410000 */
[----:B------:R-:W2:Y:S01]  /*8870*/  MUFU.EX2 R151, R151 ;  /* 0x0000009700977308 */ /* 0x000ea20000000800 */
[----:B------:R-:W-:Y:S01]  /*8880*/  FMUL.FTZ R104, R104, R28 ;  /* 0x0000001c68687220 */ /* 0x000fe20000410000 */
[----:B------:R-:W-:Y:S01]  /*8890*/  UMOV UR26, 0x400 ;  /* 0x00000400001a7882 */ /* 0x000fe20000000000 */
[----:B------:R-:W-:Y:S01]  /*88a0*/  ISETP.NE.AND P2, PT, R64, 0x7f, PT ;  /* 0x0000007f4000780c */ /* 0x000fe20003f45270 */
[----:B0-----:R-:W-:Y:S01]  /*88b0*/  ULEA UR26, UR25, UR26, 0x18 ;  /* 0x0000001a191a7291 */ /* 0x001fe2000f8ec0ff */
        /* <DEDUP_REMOVED lines=31> */
[----:B---3--:R-:W-:-:S02]  /*8ab0*/  HADD2.F32 R77, -RZ, R77.H0_H0 ;  /* 0x2000004dff4d7230 */ /* 0x008fc40000004100 */
[----:B------:R-:W-:Y:S02]  /*8ac0*/  HADD2.F32 R76, -RZ, R76.H0_H0 ;  /* 0x2000004cff4c7230 */ /* 0x000fe40000004100 */
[----:B------:R-:W-:Y:S02]  /*8ad0*/  HADD2.F32 R75, -RZ, R75.H0_H0 ;  /* 0x2000004bff4b7230 */ /* 0x000fe40000004100 */
[----:B-----5:R-:W-:Y:S02]  /*8ae0*/  HADD2.F32 R74, -RZ, R74.H0_H0 ;  /* 0x2000004aff4a7230 */ /* 0x020fe40000004100 */
        /* <DEDUP_REMOVED lines=10> */
[----:B-1----:R-:W-:Y:S01]  /*8b90*/  HADD2.F32 R41, -RZ, R41.H0_H0 ;  /* 0x20000029ff297230 */ /* 0x002fe20000004100 */
[----:B--2---:R-:W1:Y:S04]  /*8ba0*/  LDS.U16 R42, [R42+0x1c] ;  /* 0x00001c002a2a7984 */ /* 0x004e680000000400 */
[----:B------:R2:W-:Y:S01]  /*8bb0*/  STS [R78+0x3be0], R151 ;  /* 0x003be0974e007388 */ /* 0x0005e20000000800 */
[----:B----4-:R-:W-:Y:S01]  /*8bc0*/  FMUL.FTZ R88, R79, R40 ;  /* 0x000000284f587220 */ /* 0x010fe20000410000 */
[----:B-1----:R-:W-:Y:S01]  /*8bd0*/  HADD2.F32 R42, -RZ, R42.H0_H0 ;  /* 0x2000002aff2a7230 */ /* 0x002fe20000004100 */
[----:B------:R-:W-:Y:S06]  /*8be0*/  BAR.SYNC.DEFER_BLOCKING 0x0 ;  /* 0x0000000000007b1d */ /* 0x000fec0000010000 */
[----:B0-2---:R-:W-:Y:S05]  /*8bf0*/  @P2 BRA `(.L_x_1118) ;  /* 0x0000000000242947 */ /* 0x005fea0003800000 */
        /* <DEDUP_REMOVED lines=9> */
.L_x_1118:
[----:B------:R-:W-:-:S06]  /*8c90*/  LEA R40, R64, UR26, 0x2 ;  /* 0x0000001a40287c11 */ /* 0x000fcc000f8e10ff */
[----:B------:R-:W0:Y:S02]  /*8ca0*/  LDS R40, [R40+0x43e4] ;  /* 0x0043e40028287984 */ /* 0x000e240000000800 */
.L_x_1119:
[----:B------:R-:W-:Y:S05]  /*8cb0*/  BSYNC.RECONVERGENT B0 ;  /* 0x0000000000007941 */ /* 0x000fea0003800200 */
.L_x_1117:
[----:B------:R-:W2:Y:S01]  /*8cc0*/  @P1 LDC R80, c[0x0][0x38c] ;  /* 0x0000e300ff501b82 */ /* 0x000ea20000000800 */
[----:B------:R-:W-:Y:S01]  /*8cd0*/  MOV R78, UR16 ;  /* 0x00000010004e7c02 */ /* 0x000fe20008000f00 */
[----:B------:R-:W-:Y:S02]  /*8ce0*/  HFMA2 R81, -RZ, RZ, 0, 4.76837158203125e-07 ;  /* 0x00000008ff517431 */ /* 0x000fe400000001ff */
[----:B------:R-:W-:Y:S01]  /*8cf0*/  HFMA2 R79, -RZ, RZ, 0, 0 ;  /* 0x00000000ff4f7431 */ /* 0x000fe200000001ff */
[----:B------:R-:W-:Y:S01]  /*8d00*/  @P1 IADD3 R78, PT, PT, R78, -0x2, RZ ;  /* 0xfffffffe4e4e1810 */ /* 0x000fe20007ffe0ff */
[----:B------:R-:W-:Y:S01]  /*8d10*/  FMUL.FTZ R121, R26, R47 ;  /* 0x0000002f1a797220 */ /* 0x000fe20000410000 */
[----:B------:R-:W-:Y:S01]  /*8d20*/  FMUL.FTZ R120, R24, R46 ;  /* 0x0000002e18787220 */ /* 0x000fe20000410000 */
[----:B------:R-:W-:Y:S02]  /*8d30*/  FMUL.FTZ R119, R23, R45 ;  /* 0x0000002d17777220 */ /* 0x000fe40000410000 */
        /* <DEDUP_REMOVED lines=115> */
.L_x_1179:
[----:B------:R-:W4:Y:S01]  /*9470*/  S2R R87, SR_LANEID ;  /* 0x0000000000577919 */ /* 0x000f220000000000 */
[----:B---3--:R-:W-:Y:S01]  /*9480*/  FFMA.FTZ R86, R157, R86, R156 ;  /* 0x000000569d567223 */ /* 0x008fe2000001009c */
[----:B------:R-:W-:Y:S01]  /*9490*/  UMOV UR14, 0xffffffff ;  /* 0xffffffff000e7882 */ /* 0x000fe20000000000 */
[----:B----4-:R-:W-:-:S04]  /*94a0*/  ISETP.GE.AND P2, PT, R87, 0x10, PT ;  /* 0x000000105700780c */ /* 0x010fc80003f46270 */
[----:B------:R-:W-:-:S09]  /*94b0*/  FSEL R162, R156, R86, !P2 ;  /* 0x000000569ca27208 */ /* 0x000fd20005000000 */
[----:B0-2---:R-:W-:Y:S01]  /*94c0*/  @P2 FMUL.FTZ R157, R157, R153 ;  /* 0x000000999d9d2220 */ /* 0x005fe20000410000 */
[----:B------:R-:W-:Y:S06]  /*94d0*/  BRA.DIV UR14, `(.L_x_1122) ;  /* 0x000000560e687947 */ /* 0x000fec000b800000 */
.L_x_1182:
[----:B------:R-:W-:-:S03]  /*94e0*/  UMOV UR14, 0xffffffff ;  /* 0xffffffff000e7882 */ /* 0x000fc60000000000 */
[----:B------:R-:W-:Y:S05]  /*94f0*/  BRA.DIV UR14, `(.L_x_1123) ;  /* 0x000000560e887947 */ /* 0x000fea000b800000 */
.L_x_1185:
[----:B------:R-:W-:-:S03]  /*9500*/  UMOV UR14, 0xffffffff ;  /* 0xffffffff000e7882 */ /* 0x000fc60000000000 */
[----:B------:R-:W-:Y:S05]  /*9510*/  BRA.DIV UR14, `(.L_x_1124) ;  /* 0x000000560ea87947 */ /* 0x000fea000b800000 */
[----:B------:R-:W0:Y:S04]  /*9520*/  SHFL.UP PT, R157, R157, 0x1, RZ ;  /* 0x042000009d9d7989 */ /* 0x000e2800000e00ff */
[----:B------:R-:W2:Y:S04]  /*9530*/  SHFL.UP PT, R162, R162, 0x1, RZ ;  /* 0x04200000a2a27989 */ /* 0x000ea800000e00ff */
[----:B-----5:R-:W3:Y:S04]  /*9540*/  SHFL.IDX PT, R78, R78, RZ, 0x1f ;  /* 0x00001fff4e4e7589 */ /* 0x020ee800000e0000 */
[----:B------:R-:W4:Y:S02]  /*9550*/  SHFL.IDX PT, R79, R79, RZ, 0x1f ;  /* 0x00001fff4f4f7589 */ /* 0x000f2400000e0000 */
.L_x_1191:
        /* <DEDUP_REMOVED lines=12> */
.L_x_1120:
        /* <DEDUP_REMOVED lines=120> */
.L_x_1208:
        /* <DEDUP_REMOVED lines=14> */
.L_x_1125:
        /* <DEDUP_REMOVED lines=45> */
[----:B------:R-:W-:Y:S02]  /*a150*/  MOV R80, UR28 ;  /* 0x0000001c00507c02 */ /* 0x000fe40008000f00 */
        /* <DEDUP_REMOVED lines=47> */
[----:B------:R-:W-:-:S03]  /*a450*/  IMAD.SHL.U32 R83, R64, 0x10, RZ ;  /* 0x0000001040537824 */ /* 0x000fc600078e00ff */
[----:B------:R-:W-:Y:S02]  /*a460*/  FFMA.FTZ R151, R84, R148, R151 ;  /* 0x0000009454977223 */ /* 0x000fe40000010097 */
[----:B------:R-:W-:Y:S02]  /*a470*/  LEA.HI R84, R64, R83, RZ, 0x1f ;  /* 0x0000005340547211 */ /* 0x000fe400078ff8ff */
[----:B------:R-:W-:Y:S01]  /*a480*/  FFMA.FTZ R149, R81, R149, R151 ;  /* 0x0000009551957223 */ /* 0x000fe20000010097 */
[-C--:B------:R-:W-:Y:S01]  /*a490*/  FMUL.FTZ R81, R26, R80.reuse ;  /* 0x000000501a517220 */ /* 0x080fe20000410000 */
[----:B------:R-:W-:Y:S01]  /*a4a0*/  LEA R84, R84, UR26, 0x2 ;  /* 0x0000001a54547c11 */ /* 0x000fe2000f8e10ff */
        /* <DEDUP_REMOVED lines=29> */
[----:B------:R-:W-:-:S04]  /*a680*/  FFMA.FTZ R84, R126, R84, R87 ;  /* 0x000000547e547223 */ /* 0x000fc80000010057 */
[----:B------:R1:W-:Y:S01]  /*a690*/  STS [R86+0x10ac], R81 ;  /* 0x0010ac5156007388 */ /* 0x0003e20000000800 */
[----:B--2---:R-:W-:Y:S01]  /*a6a0*/  FMUL.FTZ R80, R95, R35 ;  /* 0x000000235f507220 */ /* 0x004fe20000410000 */
[----:B------:R-:W-:-:S03]  /*a6b0*/  FMUL.FTZ R87, R7, R105 ;  /* 0x0000006907577220 */ /* 0x000fc60000410000 */
[-C--:B------:R-:W-:Y:S01]  /*a6c0*/  FFMA.FTZ R84, R127, R80.reuse, R84 ;  /* 0x000000507f547223 */ /* 0x080fe20000010054 */
[----:B-1----:R-:W-:-:S03]  /*a6d0*/  FMUL.FTZ R81, R9, R80 ;  /* 0x0000005009517220 */ /* 0x002fc60000410000 */
[----:B------:R-:W-:Y:S01]  /*a6e0*/  FFMA.FTZ R105, R128, R105, R84 ;  /* 0x0000006980697223 */ /* 0x000fe20000010054 */
[----:B------:R-:W-:Y:S01]  /*a6f0*/  MOV R80, R64 ;  /* 0x0000004000507202 */ /* 0x000fe20000000f00 */
[----:B------:R1:W-:Y:S01]  /*a700*/  STS [R86+0x10b0], R81 ;  /* 0x0010b05156007388 */ /* 0x0003e20000000800 */
[----:B------:R-:W-:Y:S01]  /*a710*/  FMUL.FTZ R85, R92, R32 ;  /* 0x000000205c557220 */ /* 0x000fe20000410000 */
[----:B------:R-:W-:Y:S01]  /*a720*/  FFMA.FTZ R105, R129, R106, R105 ;  /* 0x0000006a81697223 */ /* 0x000fe20000010069 */
[----:B0-----:R-:W-:Y:S01]  /*a730*/  IMAD R79, R79, UR25, RZ ;  /* 0x000000194f4f7c24 */ /* 0x001fe2000f8e02ff */
[----:B------:R0:W-:Y:S01]  /*a740*/  STS [R86+0x10b4], R87 ;  /* 0x0010b45756007388 */ /* 0x0001e20000000800 */
[-C--:B------:R-:W-:Y:S01]  /*a750*/  FMUL.FTZ R104, R5, R85.reuse ;  /* 0x0000005505687220 */ /* 0x080fe20000410000 */
[----:B-1----:R-:W-:Y:S02]  /*a760*/  HFMA2 R81, -RZ, RZ, 0, 0 ;  /* 0x00000000ff517431 */ /* 0x002fe400000001ff */
[----:B------:R1:W-:Y:S01]  /*a770*/  STS [R86+0x10b8], R88 ;  /* 0x0010b85856007388 */ /* 0x0003e20000000800 */
[----:B------:R-:W-:Y:S01]  /*a780*/  FFMA.FTZ R105, R130, R85, R105 ;  /* 0x0000005582697223 */ /* 0x000fe20000010069 */
        /* <DEDUP_REMOVED lines=15> */
[----:B0-----:R-:W-:-:S02]  /*a880*/  IADD3 R104, PT, PT, R64, 0x80, RZ ;  /* 0x0000008040687810 */ /* 0x001fc40007ffe0ff */
[----:B-1----:R-:W-:Y:S02]  /*a890*/  MOV R78, UR44 ;  /* 0x0000002c004e7c02 */ /* 0x002fe40008000f00 */
[----:B------:R-:W-:-:S03]  /*a8a0*/  LEA.HI R104, R104, R64, RZ, 0x1b ;  /* 0x0000004068687211 */ /* 0x000fc600078fd8ff */
        /* <DEDUP_REMOVED lines=40> */
.L_x_1128:
[----:B------:R-:W-:Y:S05]  /*ab30*/  BSYNC.RECONVERGENT B0 ;  /* 0x0000000000007941 */ /* 0x000fea0003800200 */
.L_x_1127:
[----:B------:R-:W-:Y:S04]  /*ab40*/  BSSY.RECONVERGENT B0, `(.L_x_1129) ;  /* 0x0000003000007945 */ /* 0x000fe80003800200 */
[----:B------:R-:W-:Y:S05]  /*ab50*/  @!P3 BRA `(.L_x_1130) ;  /* 0x000000000004b947 */ /* 0x000fea0003800000 */
[----:B0-----:R2:W-:Y:S02]  /*ab60*/  REDG.E.ADD.F32.FTZ.RN.STRONG.GPU desc[UR30][R40.64+0x200], R80 ;  /* 0x00020050280079a6 */ /* 0x0015e4000c12f31e */
.L_x_1130:
[----:B------:R-:W-:Y:S05]  /*ab70*/  BSYNC.RECONVERGENT B0 ;  /* 0x0000000000007941 */ /* 0x000fea0003800200 */
.L_x_1129:
        /* <DEDUP_REMOVED lines=14> */
.L_x_1132:
[----:B------:R-:W-:Y:S05]  /*ac60*/  BSYNC.RECONVERGENT B0 ;  /* 0x0000000000007941 */ /* 0x000fea0003800200 */
.L_x_1131:
[----:B------:R-:W2:Y:S01]  /*ac70*/  LDS R80, [R80+0x1690] ;  /* 0x0016900050507984 */ /* 0x000ea20000000800 */
[----:B------:R-:W-:Y:S01]  /*ac80*/  BSSY.RECONVERGENT B0, `(.L_x_1133) ;  /* 0x0000004000007945 */ /* 0x000fe20003800200 */
[----:B------:R-:W-:-:S03]  /*ac90*/  LEA R111, R111, UR26, 0x2 ;  /* 0x0000001a6f6f7c11 */ /* 0x000fc6000f8e10ff */
[----:B------:R-:W-:Y:S05]  /*aca0*/  @!P3 BRA `(.L_x_1134) ;  /* 0x000000000004b947 */ /* 0x000fea0003800000 */
[----:B--2---:R3:W-:Y:S02]  /*acb0*/  REDG.E.ADD.F32.FTZ.RN.STRONG.GPU desc[UR30][R40.64+0x600], R80 ;  /* 0x00060050280079a6 */ /* 0x0047e4000c12f31e */
.L_x_1134:
[----:B------:R-:W-:Y:S05]  /*acc0*/  BSYNC.RECONVERGENT B0 ;  /* 0x0000000000007941 */ /* 0x000fea0003800200 */
.L_x_1133:
[----:B------:R-:W4:Y:S01]  /*acd0*/  LDS R111, [R111+0x1890] ;  /* 0x001890006f6f7984 */ /* 0x000f220000000800 */
[----:B------:R-:W-:Y:S01]  /*ace0*/  BSSY.RECONVERGENT B0, `(.L_x_1135) ;  /* 0x0000005000007945 */ /* 0x000fe20003800200 */
[C---:B01----:R-:W-:Y:S02]  /*acf0*/  IADD3 R112, PT, PT, R64.reuse, 0x280, RZ ;  /* 0x0000028040707810 */ /* 0x043fe40007ffe0ff */
[----:B--23--:R-:W-:Y:S01]  /*ad00*/  IADD3 R80, PT, PT, R64, 0x300, RZ ;  /* 0x0000030040507810 */ /* 0x00cfe20007ffe0ff */
[----:B------:R-:W-:Y:S06]  /*ad10*/  @!P4 BRA `(.L_x_1136) ;  /* 0x000000000004c947 */ /* 0x000fec0003800000 */
[----:B----4-:R0:W-:Y:S02]  /*ad20*/  REDG.E.ADD.F32.FTZ.RN.STRONG.GPU desc[UR30][R40.64+0x800], R111 ;  /* 0x0008006f280079a6 */ /* 0x0101e4000c12f31e */
.L_x_1136:
[----:B------:R-:W-:Y:S05]  /*ad30*/  BSYNC.RECONVERGENT B0 ;  /* 0x0000000000007941 */ /* 0x000fea0003800200 */
.L_x_1135:
        /* <DEDUP_REMOVED lines=13> */
.L_x_1138:
[----:B------:R-:W-:Y:S05]  /*ae10*/  BSYNC.RECONVERGENT B0 ;  /* 0x0000000000007941 */ /* 0x000fea0003800200 */
.L_x_1137:
[----:B------:R-:W2:Y:S01]  /*ae20*/  LDS R80, [R80+0x1c90] ;  /* 0x001c900050507984 */ /* 0x000ea20000000800 */
[----:B------:R-:W-:Y:S01]  /*ae30*/  BSSY.RECONVERGENT B0, `(.L_x_1139) ;  /* 0x0000004000007945 */ /* 0x000fe20003800200 */
[----:B------:R-:W-:-:S03]  /*ae40*/  LEA R111, R111, UR26, 0x2 ;  /* 0x0000001a6f6f7c11 */ /* 0x000fc6000f8e10ff */
[----:B------:R-:W-:Y:S05]  /*ae50*/  @!P3 BRA `(.L_x_1140) ;  /* 0x000000000004b947 */ /* 0x000fea0003800000 */
[----:B--2---:R3:W-:Y:S02]  /*ae60*/  REDG.E.ADD.F32.FTZ.RN.STRONG.GPU desc[UR30][R40.64+0xc00], R80 ;  /* 0x000c0050280079a6 */ /* 0x0047e4000c12f31e */
.L_x_1140:
[----:B------:R-:W-:Y:S05]  /*ae70*/  BSYNC.RECONVERGENT B0 ;  /* 0x0000000000007941 */ /* 0x000fea0003800200 */
.L_x_1139:
[----:B------:R-:W4:Y:S01]  /*ae80*/  LDS R111, [R111+0x1e90] ;  /* 0x001e90006f6f7984 */ /* 0x000f220000000800 */
[----:B------:R-:W-:Y:S01]  /*ae90*/  BSSY.RECONVERGENT B0, `(.L_x_1141) ;  /* 0x0000005000007945 */ /* 0x000fe20003800200 */
[C---:B01----:R-:W-:Y:S02]  /*aea0*/  LOP3.LUT R112, R64.reuse, 0x400, RZ, 0xfc, !PT ;  /* 0x0000040040707812 */ /* 0x043fe400078efcff */
[----:B--23--:R-:W-:Y:S01]  /*aeb0*/  IADD3 R80, PT, PT, R64, 0x480, RZ ;  /* 0x0000048040507810 */ /* 0x00cfe20007ffe0ff */
[----:B------:R-:W-:Y:S06]  /*aec0*/  @!P4 BRA `(.L_x_1142) ;  /* 0x000000000004c947 */ /* 0x000fec0003800000 */
[----:B----4-:R0:W-:Y:S02]  /*aed0*/  REDG.E.ADD.F32.FTZ.RN.STRONG.GPU desc[UR30][R40.64+0xe00], R111 ;  /* 0x000e006f280079a6 */ /* 0x0101e4000c12f31e */
.L_x_1142:
[----:B------:R-:W-:Y:S05]  /*aee0*/  BSYNC.RECONVERGENT B0 ;  /* 0x0000000000007941 */ /* 0x000fea0003800200 */
.L_x_1141:
        /* <DEDUP_REMOVED lines=13> */
.L_x_1144:
[----:B------:R-:W-:Y:S05]  /*afc0*/  BSYNC.RECONVERGENT B0 ;  /* 0x0000000000007941 */ /* 0x000fea0003800200 */
.L_x_1143:
[----:B------:R-:W2:Y:S01]  /*afd0*/  LDS R80, [R80+0x2290] ;  /* 0x0022900050507984 */ /* 0x000ea20000000800 */
[----:B------:R-:W-:Y:S01]  /*afe0*/  BSSY.RECONVERGENT B0, `(.L_x_1145) ;  /* 0x0000005000007945 */ /* 0x000fe20003800200 */
[----:B------:R-:W-:Y:S01]  /*aff0*/  LEA R111, R111, UR26, 0x2 ;  /* 0x0000001a6f6f7c11 */ /* 0x000fe2000f8e10ff */
[----:B01----:R-:W-:Y:S02]  /*b000*/  VIADD R112, R64, 0x580 ;  /* 0x0000058040707836 */ /* 0x003fe40000000000 */
[----:B------:R-:W-:Y:S05]  /*b010*/  @!P3 BRA `(.L_x_1146) ;  /* 0x000000000004b947 */ /* 0x000fea0003800000 */
[----:B--2---:R0:W-:Y:S02]  /*b020*/  REDG.E.ADD.F32.FTZ.RN.STRONG.GPU desc[UR30][R40.64+0x1200], R80 ;  /* 0x00120050280079a6 */ /* 0x0041e4000c12f31e */
.L_x_1146:
[----:B------:R-:W-:Y:S05]  /*b030*/  BSYNC.RECONVERGENT B0 ;  /* 0x0000000000007941 */ /* 0x000fea0003800200 */
.L_x_1145:
[----:B------:R-:W1:Y:S01]  /*b040*/  LDS R111, [R111+0x2490] ;  /* 0x002490006f6f7984 */ /* 0x000e620000000800 */
[----:B------:R-:W-:Y:S01]  /*b050*/  BSSY.RECONVERGENT B0, `(.L_x_1147) ;  /* 0x0000005000007945 */ /* 0x000fe20003800200 */
[----:B0-2---:R-:W-:Y:S02]  /*b060*/  LEA.HI R80, R112, R64, RZ, 0x1b ;  /* 0x0000004070507211 */ /* 0x005fe400078fd8ff */
[----:B------:R-:W-:Y:S01]  /*b070*/  IADD3 R112, PT, PT, R64, 0x600, RZ ;  /* 0x0000060040707810 */ /* 0x000fe20007ffe0ff */
[----:B------:R-:W-:Y:S06]  /*b080*/  @!P4 BRA `(.L_x_1148) ;  /* 0x000000000004c947 */ /* 0x000fec0003800000 */
[----:B-1----:R0:W-:Y:S02]  /*b090*/  REDG.E.ADD.F32.FTZ.RN.STRONG.GPU desc[UR30][R40.64+0x1400], R111 ;  /* 0x0014006f280079a6 */ /* 0x0021e4000c12f31e */
.L_x_1148:
[----:B------:R-:W-:Y:S05]  /*b0a0*/  BSYNC.RECONVERGENT B0 ;  /* 0x0000000000007941 */ /* 0x000fea0003800200 */
.L_x_1147:
        /* <DEDUP_REMOVED lines=12> */
.L_x_1150:
[----:B------:R-:W-:Y:S05]  /*b170*/  BSYNC.RECONVERGENT B0 ;  /* 0x0000000000007941 */ /* 0x000fea0003800200 */
.L_x_1149:
        /* <DEDUP_REMOVED lines=10> */
.L_x_1152:
[----:B------:R-:W-:Y:S05]  /*b220*/  BSYNC.RECONVERGENT B0 ;  /* 0x0000000000007941 */ /* 0x000fea0003800200 */
.L_x_1151:
[----:B------:R-:W2:Y:S01]  /*b230*/  LDS R80, [R80+0x2a90] ;  /* 0x002a900050507984 */ /* 0x000ea20000000800 */
[----:B------:R-:W-:Y:S01]  /*b240*/  BSSY.RECONVERGENT B0, `(.L_x_1153) ;  /* 0x0000005000007945 */ /* 0x000fe20003800200 */
[----:B01----:R-:W-:Y:S02]  /*b250*/  LEA.HI R111, R112, R64, RZ, 0x1b ;  /* 0x00000040706f7211 */ /* 0x003fe400078fd8ff */
[----:B------:R-:W-:Y:S01]  /*b260*/  LEA R82, R82, UR26, 0x2 ;  /* 0x0000001a52527c11 */ /* 0x000fe2000f8e10ff */
[----:B------:R-:W-:Y:S06]  /*b270*/  @!P3 BRA `(.L_x_1154) ;  /* 0x000000000004b947 */ /* 0x000fec0003800000 */
[----:B--2---:R0:W-:Y:S02]  /*b280*/  REDG.E.ADD.F32.FTZ.RN.STRONG.GPU desc[UR30][R40.64+0x1a00], R80 ;  /* 0x001a0050280079a6 */ /* 0x0041e4000c12f31e */
.L_x_1154:
[----:B------:R-:W-:Y:S05]  /*b290*/  BSYNC.RECONVERGENT B0 ;  /* 0x0000000000007941 */ /* 0x000fea0003800200 */
.L_x_1153:
[----:B------:R-:W1:Y:S01]  /*b2a0*/  LDS R82, [R82+0x2c90] ;  /* 0x002c900052527984 */ /* 0x000e620000000800 */
[----:B------:R-:W-:Y:S01]  /*b2b0*/  BSSY.RECONVERGENT B0, `(.L_x_1155) ;  /* 0x0000004000007945 */ /* 0x000fe20003800200 */
[----:B------:R-:W-:-:S03]  /*b2c0*/  LEA R111, R111, UR26, 0x2 ;  /* 0x0000001a6f6f7c11 */ /* 0x000fc6000f8e10ff */
[----:B------:R-:W-:Y:S05]  /*b2d0*/  @!P4 BRA `(.L_x_1156) ;  /* 0x000000000004c947 */ /* 0x000fea0003800000 */
[----:B-1----:R3:W-:Y:S02]  /*b2e0*/  REDG.E.ADD.F32.FTZ.RN.STRONG.GPU desc[UR30][R40.64+0x1c00], R82 ;  /* 0x001c0052280079a6 */ /* 0x0027e4000c12f31e */
.L_x_1156:
[----:B------:R-:W-:Y:S05]  /*b2f0*/  BSYNC.RECONVERGENT B0 ;  /* 0x0000000000007941 */ /* 0x000fea0003800200 */
.L_x_1155:
[----:B------:R-:W4:Y:S01]  /*b300*/  LDS R111, [R111+0x2e90] ;  /* 0x002e90006f6f7984 */ /* 0x000f220000000800 */
[----:B------:R-:W-:Y:S04]  /*b310*/  BSSY.RECONVERGENT B0, `(.L_x_1157) ;  /* 0x0000003000007945 */ /* 0x000fe80003800200 */
[----:B------:R-:W-:Y:S05]  /*b320*/  @!P5 BRA `(.L_x_1158) ;  /* 0x000000000004d947 */ /* 0x000fea0003800000 */
[----:B----4-:R4:W-:Y:S02]  /*b330*/  REDG.E.ADD.F32.FTZ.RN.STRONG.GPU desc[UR30][R40.64+0x1e00], R111 ;  /* 0x001e006f280079a6 */ /* 0x0109e4000c12f31e */
.L_x_1158:
[----:B------:R-:W-:Y:S05]  /*b340*/  BSYNC.RECONVERGENT B0 ;  /* 0x0000000000007941 */ /* 0x000fea0003800200 */
.L_x_1157:
[----:B----4-:R-:W4:Y:S04]  /*b350*/  LDL.LU R111, [R1+0x40] ;  /* 0x00004000016f7983 */ /* 0x010f280000300800 */
[----:B------:R-:W5:Y:S04]  /*b360*/  LDL.LU R114, [R1+0x44] ;  /* 0x0000440001727983 */ /* 0x000f680000300800 */
[----:B-1-3--:R-:W3:Y:S04]  /*b370*/  LDL.LU R82, [R1+0x48] ;  /* 0x0000480001527983 */ /* 0x00aee80000300800 */
[----:B------:R-:W3:Y:S01]  /*b380*/  LDL.LU R113, [R1+0x4c] ;  /* 0x00004c0001717983 */ /* 0x000ee20000300800 */
[----:B------:R-:W-:-:S03]  /*b390*/  FMUL.FTZ R65, R65, R91 ;  /* 0x0000005b41417220 */ /* 0x000fc60000410000 */
[----:B------:R-:W3:Y:S01]  /*b3a0*/  LDL.LU R112, [R1+0x50] ;  /* 0x0000500001707983 */ /* 0x000ee20000300800 */
[----:B------:R-:W-:Y:S01]  /*b3b0*/  FFMA.FTZ R84, R0, R81, R84 ;  /* 0x0000005100547223 */ /* 0x000fe20000010054 */
[----:B0-2---:R-:W0:Y:S02]  /*b3c0*/  S2R R80, SR_LANEID ;  /* 0x0000000000507919 */ /* 0x005e240000000000 */
[----:B------:R-:W1:Y:S04]  /*b3d0*/  SHFL.DOWN PT, R41, R152, 0x1, 0x1f ;  /* 0x08201f0098297f89 */ /* 0x000e6800000e0000 */
[----:B------:R-:W2:Y:S01]  /*b3e0*/  SHFL.DOWN PT, R40, R79, 0x1, 0x1f ;  /* 0x08201f004f287f89 */ /* 0x000ea200000e0000 */
[----:B----4-:R-:W-:Y:S01]  /*b3f0*/  FFMA.FTZ R111, R81, R28, R111 ;  /* 0x0000001c516f7223 */ /* 0x010fe2000001006f */
[----:B-----5:R-:W-:-:S04]  /*b400*/  FFMA.FTZ R114, R42, R29, R114 ;  /* 0x0000001d2a727223 */ /* 0x020fc80000010072 */
[----:B------:R4:W-:Y:S01]  /*b410*/  STL [R1+0x40], R111 ;  /* 0x0000406f01007387 */ /* 0x0009e20000100800 */
[----:B---3--:R-:W-:Y:S01]  /*b420*/  FFMA.FTZ R82, R86, R30, R82 ;  /* 0x0000001e56527223 */ /* 0x008fe20000010052 */
[----:B------:R-:W-:Y:S01]  /*b430*/  FMUL.FTZ R90, R132, R90 ;  /* 0x0000005a845a7220 */ /* 0x000fe20000410000 */
[----:B------:R-:W-:Y:S01]  /*b440*/  FMUL.FTZ R66, R66, R92 ;  /* 0x0000005c42427220 */ /* 0x000fe20000410000 */
[----:B------:R-:W-:Y:S01]  /*b450*/  FMUL.FTZ R67, R67, R93 ;  /* 0x0000005d43437220 */ /* 0x000fe20000410000 */
[----:B------:R-:W-:Y:S01]  /*b460*/  FFMA.FTZ R113, R65, R31, R113 ;  /* 0x0000001f41717223 */ /* 0x000fe20000010071 */
[----:B------:R-:W-:Y:S01]  /*b470*/  FMUL.FTZ R87, R131, R87 ;  /* 0x0000005783577220 */ /* 0x000fe20000410000 */
[----:B------:R-:W-:Y:S01]  /*b480*/  FMUL.FTZ R68, R68, R94 ;  /* 0x0000005e44447220 */ /* 0x000fe20000410000 */
[----:B----4-:R-:W3:Y:S01]  /*b490*/  LDL.LU R111, [R1+0x54] ;  /* 0x00005400016f7983 */ /* 0x010ee20000300800 */
[----:B------:R-:W-:Y:S01]  /*b4a0*/  FMUL.FTZ R69, R69, R95 ;  /* 0x0000005f45457220 */ /* 0x000fe20000410000 */
[----:B------:R-:W-:Y:S01]  /*b4b0*/  FFMA.FTZ R133, R2, R42, R133 ;  /* 0x0000002a02857223 */ /* 0x000fe20000010085 */
[----:B------:R-:W-:Y:S01]  /*b4c0*/  FMUL.FTZ R70, R70, R96 ;  /* 0x0000006046467220 */ /* 0x000fe20000410000 */
[----:B------:R-:W4:Y:S01]  /*b4d0*/  LDL.LU R91, [R1+0x58] ;  /* 0x00005800015b7983 */ /* 0x000f220000300800 */
[----:B------:R-:W-:Y:S01]  /*b4e0*/  FADD.FTZ R25, R84, R25 ;  /* 0x0000001954197221 */ /* 0x000fe20000010000 */
[----:B0-----:R-:W-:-:S02]  /*b4f0*/  ISETP.GT.AND P2, PT, R80, 0x1e, PT ;  /* 0x0000001e5000780c */ /* 0x001fc40003f44270 */
[----:B------:R-:W-:Y:S04]  /*b500*/  STL [R1+0x44], R114 ;  /* 0x0000447201007387 */ /* 0x000fe80000100800 */
[----:B------:R0:W-:Y:S01]  /*b510*/  STL [R1+0x48], R82 ;  /* 0x0000485201007387 */ /* 0x0001e20000100800 */
[----:B------:R-:W-:Y:S01]  /*b520*/  FFMA.FTZ R90, R3, R86, R90 ;  /* 0x00000056035a7223 */ /* 0x000fe2000001005a */
[----:B------:R-:W-:Y:S01]  /*b530*/  FFMA.FTZ R112, R66, R32, R112 ;  /* 0x0000002042707223 */ /* 0x000fe20000010070 */
[----:B------:R-:W-:-:S04]  /*b540*/  FFMA.FTZ R87, R4, R65, R87 ;  /* 0x0000004104577223 */ /* 0x000fc80000010057 */
[----:B-1----:R-:W-:Y:S01]  /*b550*/  @!P2 FADD.FTZ R152, R152, R41 ;  /* 0x000000299898a221 */ /* 0x002fe20000010000 */
[----:B--2---:R-:W-:Y:S01]  /*b560*/  @!P2 FADD.FTZ R79, R79, R40 ;  /* 0x000000284f4fa221 */ /* 0x004fe20000010000 */
[----:B0-----:R-:W2:Y:S01]  /*b570*/  LDL.LU R82, [R1+0x5c] ;  /* 0x00005c0001527983 */ /* 0x001ea20000300800 */
[----:B------:R-:W-:Y:S01]  /*b580*/  FADD.FTZ R164, R90, R164 ;  /* 0x000000a45aa47221 */ /* 0x000fe20000010000 */
[----:B------:R-:W-:Y:S01]  /*b590*/  FADD.FTZ R161, R87, R161 ;  /* 0x000000a157a17221 */ /* 0x000fe20000010000 */
[----:B------:R-:W-:Y:S01]  /*b5a0*/  ISETP.GT.AND P2, PT, R80, 0x1d, PT ;  /* 0x0000001d5000780c */ /* 0x000fe20003f44270 */
        /* <DEDUP_REMOVED lines=12> */
[----:B---3--:R-:W-:Y:S01]  /*b670*/  FFMA.FTZ R111, R67, R33, R111 ;  /* 0x00000021436f7223 */ /* 0x008fe2000001006f */
[----:B----4-:R-:W-:-:S04]  /*b680*/  FFMA.FTZ R91, R68, R34, R91 ;  /* 0x00000022445b7223 */ /* 0x010fc8000001005b */
[----:B------:R-:W-:Y:S04]  /*b690*/  STL [R1+0x54], R111 ;  /* 0x0000546f01007387 */ /* 0x000fe80000100800 */
[----:B------:R-:W-:Y:S04]  /*b6a0*/  STL [R1+0x58], R91 ;  /* 0x0000585b01007387 */ /* 0x000fe80000100800 */
[----:B------:R-:W3:Y:S04]  /*b6b0*/  LDL.LU R87, [R1+0x6c] ;  /* 0x00006c0001577983 */ /* 0x000ee80000300800 */
[----:B------:R-:W4:Y:S01]  /*b6c0*/  LDL.LU R86, [R1+0x70] ;  /* 0x0000700001567983 */ /* 0x000f220000300800 */
[----:B--2---:R-:W-:Y:S01]  /*b6d0*/  FFMA.FTZ R82, R69, R35, R82 ;  /* 0x0000002345527223 */ /* 0x004fe20000010052 */
[----:B-----5:R-:W-:-:S04]  /*b6e0*/  FFMA.FTZ R81, R70, R36, R81 ;  /* 0x0000002446517223 */ /* 0x020fc80000010051 */
[----:B------:R2:W-:Y:S04]  /*b6f0*/  STL [R1+0x5c], R82 ;  /* 0x00005c5201007387 */ /* 0x0005e80000100800 */
[----:B------:R-:W5:Y:S04]  /*b700*/  LDL.LU R84, [R1+0x74] ;  /* 0x0000740001547983 */ /* 0x000f680000300800 */
[----:B------:R0:W-:Y:S04]  /*b710*/  STL [R1+0x60], R81 ;  /* 0x0000605101007387 */ /* 0x0001e80000100800 */
[----:B--2---:R-:W2:Y:S04]  /*b720*/  LDL.LU R82, [R1+0x78] ;  /* 0x0000780001527983 */ /* 0x004ea80000300800 */
[----:B0-----:R-:W2:Y:S01]  /*b730*/  LDL.LU R81, [R1+0x7c] ;  /* 0x00007c0001517983 */ /* 0x001ea20000300800 */
        /* <DEDUP_REMOVED lines=10> */
[----:B------:R-:W-:-:S02]  /*b7e0*/  FMUL.FTZ R73, R73, R99 ;  /* 0x0000006349497220 */ /* 0x000fc40000410000 */
[----:B------:R-:W-:Y:S01]  /*b7f0*/  FFMA.FTZ R88, R5, R66, R88 ;  /* 0x0000004205587223 */ /* 0x000fe20000010058 */
[----:B------:R-:W-:Y:S01]  /*b800*/  FFMA.FTZ R89, R6, R67, R89 ;  /* 0x0000004306597223 */ /* 0x000fe20000010059 */
[----:B------:R-:W-:-:S03]  /*b810*/  FMUL.FTZ R65, R74, R100 ;  /* 0x000000644a417220 */ /* 0x000fc60000410000 */
[----:B0-----:R-:W-:Y:S01]  /*b820*/  @!P2 FADD.FTZ R152, R152, R41 ;  /* 0x000000299898a221 */ /* 0x001fe20000010000 */
[----:B------:R-:W-:Y:S01]  /*b830*/  FMUL.FTZ R41, R124, R108 ;  /* 0x0000006c7c297220 */ /* 0x000fe20000410000 */
[----:B-1----:R-:W-:Y:S01]  /*b840*/  @!P2 FADD.FTZ R79, R79, R40 ;  /* 0x000000284f4fa221 */ /* 0x002fe20000010000 */
[----:B------:R-:W-:Y:S02]  /*b850*/  FFMA.FTZ R40, R15, R71, R107 ;  /* 0x000000470f287223 */ /* 0x000fe4000001006b */
[----:B------:R-:W-:Y:S01]  /*b860*/  FFMA.FTZ R41, R18, R72, R41 ;  /* 0x0000004812297223 */ /* 0x000fe20000010029 */
[----:B------:R-:W0:Y:S01]  /*b870*/  SHFL.DOWN PT, R67, R152, 0x10, 0x1f ;  /* 0x0a001f0098437f89 */ /* 0x000e2200000e0000 */
[----:B------:R-:W-:Y:S01]  /*b880*/  FFMA.FTZ R42, R71, R37, R42 ;  /* 0x00000025472a7223 */ /* 0x000fe2000001002a */
[----:B------:R-:W-:Y:S02]  /*b890*/  FADD.FTZ R17, R40, R17 ;  /* 0x0000001128117221 */ /* 0x000fe40000010000 */
[----:B------:R-:W1:Y:S01]  /*b8a0*/  SHFL.DOWN PT, R66, R79, 0x10, 0x1f ;  /* 0x0a001f004f427f89 */ /* 0x000e6200000e0000 */
[----:B------:R-:W-:Y:S01]  /*b8b0*/  FMUL.FTZ R40, R75, R101 ;  /* 0x000000654b287220 */ /* 0x000fe20000410000 */
[----:B------:R-:W-:Y:S01]  /*b8c0*/  FADD.FTZ R16, R41, R16 ;  /* 0x0000001029107221 */ /* 0x000fe20000010000 */
[----:B------:R-:W-:Y:S01]  /*b8d0*/  FFMA.FTZ R90, R72, R38, R90 ;  /* 0x00000026485a7223 */ /* 0x000fe2000001005a */
[----:B------:R-:W-:Y:S01]  /*b8e0*/  FMUL.FTZ R41, R76, R102 ;  /* 0x000000664c297220 */ /* 0x000fe20000410000 */
[----:B------:R-:W-:Y:S01]  /*b8f0*/  FMUL.FTZ R77, R77, R103 ;  /* 0x000000674d4d7220 */ /* 0x000fe20000410000 */
[----:B------:R-:W-:Y:S01]  /*b900*/  ISETP.NE.AND P2, PT, R80, RZ, PT ;  /* 0x000000ff5000720c */ /* 0x000fe20003f45270 */
[----:B------:R0:W-:Y:S04]  /*b910*/  STL [R1+0x64], R42 ;  /* 0x0000642a01007387 */ /* 0x0001e80000100800 */
[----:B------:R1:W-:Y:S01]  /*b920*/  STL [R1+0x68], R90 ;  /* 0x0000685a01007387 */ /* 0x0003e20000100800 */
[----:B------:R-:W-:Y:S01]  /*b930*/  FMUL.FTZ R104, R128, R104 ;  /* 0x0000006880687220 */ /* 0x000fe20000410000 */
[----:B------:R-:W-:Y:S01]  /*b940*/  FMUL.FTZ R105, R127, R105 ;  /* 0x000000697f697220 */ /* 0x000fe20000410000 */
[----:B------:R-:W-:-:S02]  /*b950*/  FMUL.FTZ R106, R126, R106 ;  /* 0x0000006a7e6a7220 */ /* 0x000fc40000410000 */
[----:B------:R-:W-:Y:S01]  /*b960*/  FFMA.FTZ R104, R7, R68, R104 ;  /* 0x0000004407687223 */ /* 0x000fe20000010068 */
[----:B------:R-:W-:Y:S01]  /*b970*/  FFMA.FTZ R105, R9, R69, R105 ;  /* 0x0000004509697223 */ /* 0x000fe20000010069 */
[----:B0-----:R-:W-:Y:S01]  /*b980*/  FMUL.FTZ R42, R123, R109 ;  /* 0x0000006d7b2a7220 */ /* 0x001fe20000410000 */
[----:B------:R-:W-:Y:S01]  /*b990*/  @!P2 SHF.R.U32.HI R68, RZ, 0x2, R64 ;  /* 0x00000002ff44a819 */ /* 0x000fe20000011640 */
[----:B------:R-:W-:Y:S01]  /*b9a0*/  FMUL.FTZ R69, R122, R110 ;  /* 0x0000006e7a457220 */ /* 0x000fe20000410000 */
[----:B------:R-:W-:Y:S01]  /*b9b0*/  FFMA.FTZ R106, R12, R70, R106 ;  /* 0x000000460c6a7223 */ /* 0x000fe2000001006a */
[----:B------:R-:W-:Y:S01]  /*b9c0*/  FADD.FTZ R67, R152, R67 ;  /* 0x0000004398437221 */ /* 0x000fe20000010000 */
[----:B------:R-:W-:Y:S01]  /*b9d0*/  @!P2 LOP3.LUT R70, R68, 0xf8, RZ, 0xc0, !PT ;  /* 0x000000f84446a812 */ /* 0x000fe200078ec0ff */
[----:B-1----:R-:W-:Y:S01]  /*b9e0*/  FADD.FTZ R66, R79, R66 ;  /* 0x000000424f427221 */ /* 0x002fe20000010000 */
[----:B------:R-:W-:Y:S01]  /*b9f0*/  FFMA.FTZ R68, R22, R65, R69 ;  /* 0x0000004116447223 */ /* 0x000fe20000010045 */
[----:B------:R-:W-:Y:S01]  /*ba00*/  FMUL.FTZ R43, R121, R43 ;  /* 0x0000002b792b7220 */ /* 0x000fe20000410000 */
[----:B------:R-:W-:Y:S02]  /*ba10*/  BSSY.RECONVERGENT B0, `(.L_x_1159) ;  /* 0x0000033000007945 */ /* 0x000fe40003800200 */
[----:B------:R0:W-:Y:S01]  /*ba20*/  @!P2 STS.64 [R70+UR26+0x3198], R66 ;  /* 0x003198424600a988 */ /* 0x0001e20008000a1a */
        /* <DEDUP_REMOVED lines=9> */
[----:B---3--:R-:W-:Y:S01]  /*bac0*/  FFMA.FTZ R87, R73, R39, R87 ;  /* 0x0000002749577223 */ /* 0x008fe20000010057 */
[----:B----4-:R-:W-:-:S04]  /*bad0*/  FFMA.FTZ R86, R65, R44, R86 ;  /* 0x0000002c41567223 */ /* 0x010fc80000010056 */
[----:B------:R0:W-:Y:S04]  /*bae0*/  STL [R1+0x6c], R87 ;  /* 0x00006c5701007387 */ /* 0x0001e80000100800 */
[----:B------:R0:W-:Y:S01]  /*baf0*/  STL [R1+0x70], R86 ;  /* 0x0000705601007387 */ /* 0x0001e20000100800 */
[----:B-----5:R-:W-:Y:S01]  /*bb00*/  FFMA.FTZ R84, R40, R45, R84 ;  /* 0x0000002d28547223 */ /* 0x020fe20000010054 */
[----:B--2---:R-:W-:-:S04]  /*bb10*/  FFMA.FTZ R82, R41, R46, R82 ;  /* 0x0000002e29527223 */ /* 0x004fc80000010052 */
[----:B------:R0:W-:Y:S01]  /*bb20*/  STL [R1+0x74], R84 ;  /* 0x0000745401007387 */ /* 0x0001e20000100800 */
[----:B------:R-:W-:-:S03]  /*bb30*/  FFMA.FTZ R81, R77, R47, R81 ;  /* 0x0000002f4d517223 */ /* 0x000fc60000010051 */
[----:B------:R0:W-:Y:S04]  /*bb40*/  STL [R1+0x78], R82 ;  /* 0x0000785201007387 */ /* 0x0001e80000100800 */
[----:B------:R0:W-:Y:S01]  /*bb50*/  STL [R1+0x7c], R81 ;  /* 0x00007c5101007387 */ /* 0x0001e20000100800 */
[----:B------:R-:W-:Y:S01]  /*bb60*/  FFMA.FTZ R73, R21, R73, R42 ;  /* 0x0000004915497223 */ /* 0x000fe2000001002a */
[----:B------:R-:W-:Y:S01]  /*bb70*/  FMUL.FTZ R42, R119, R85 ;  /* 0x00000055772a7220 */ /* 0x000fe20000410000 */
[----:B------:R-:W-:-:S03]  /*bb80*/  FMUL.FTZ R65, R120, R78 ;  /* 0x0000004e78417220 */ /* 0x000fc60000410000 */
[----:B------:R-:W-:Y:S01]  /*bb90*/  FFMA.FTZ R42, R23, R40, R42 ;  /* 0x00000028172a7223 */ /* 0x000fe2000001002a */
[----:B------:R-:W-:Y:S01]  /*bba0*/  FFMA.FTZ R65, R24, R41, R65 ;  /* 0x0000002918417223 */ /* 0x000fe20000010041 */
[----:B------:R-:W-:Y:S02]  /*bbb0*/  FADD.FTZ R14, R73, R14 ;  /* 0x0000000e490e7221 */ /* 0x000fe40000010000 */
        /* <DEDUP_REMOVED lines=24> */
.L_x_1160:
[----:B------:R-:W-:Y:S05]  /*bd40*/  BSYNC.RECONVERGENT B0 ;  /* 0x0000000000007941 */ /* 0x000fea0003800200 */
.L_x_1159:
[----:B------:R-:W-:-:S04]  /*bd50*/  UIADD3 UR8, UPT, UPT, UR8, 0x1, URZ ;  /* 0x0000000108087890 */ /* 0x000fc8000fffe0ff */
[----:B------:R-:W-:-:S09]  /*bd60*/  UISETP.GE.AND UP0, UPT, UR8, UR50, UPT ;  /* 0x000000320800728c */ /* 0x000fd2000bf06270 */
[----:B------:R-:W-:Y:S05]  /*bd70*/  BRA.U !UP0, `(.L_x_1161) ;  /* 0xffffffbd084c7547 */ /* 0x000fea000b83ffff */
.L_x_1116:
[----:B------:R-:W2:Y:S01]  /*bd80*/  LDL.LU R82, [R1+0x78] ;  /* 0x0000780001527983 */ /* 0x000ea20000300800 */
[----:B------:R-:W-:Y:S01]  /*bd90*/  LOP3.LUT R5, R83, 0x3e00, RZ, 0xc0, !PT ;  /* 0x00003e0053057812 */ /* 0x000fe200078ec0ff */
[----:B------:R-:W-:Y:S02]  /*bda0*/  UIADD3 UR28, UPT, UPT, -UR27, UR28, URZ ;  /* 0x0000001c1b1c7290 */ /* 0x000fe4000fffe1ff */
[----:B------:R-:W3:Y:S01]  /*bdb0*/  LDL.LU R84, [R1+0x7c] ;  /* 0x00007c0001547983 */ /* 0x000ee20000300800 */
[----:B------:R-:W-:Y:S01]  /*bdc0*/  MOV R2, UR19 ;  /* 0x0000001300027c02 */ /* 0x000fe20008000f00 */
[----:B------:R-:W1:Y:S02]  /*bdd0*/  LDCU.64 UR14, c[0x0][0x4f8] ;  /* 0x00009f00ff0e77ac */ /* 0x000e640008000a00 */
[----:B------:R-:W4:Y:S04]  /*bde0*/  LDL.LU R85, [R1+0x70] ;  /* 0x0000700001557983 */ /* 0x000f280000300800 */
[----:B------:R-:W5:Y:S04]  /*bdf0*/  LDL.LU R86, [R1+0x74] ;  /* 0x0000740001567983 */ /* 0x000f680000300800 */
[----:B------:R-:W2:Y:S04]  /*be00*/  LDL.LU R87, [R1+0x68] ;  /* 0x0000680001577983 */ /* 0x000ea80000300800 */
[----:B------:R-:W3:Y:S04]  /*be10*/  LDL.LU R88, [R1+0x6c] ;  /* 0x00006c0001587983 */ /* 0x000ee80000300800 */
[----:B0-----:R-:W4:Y:S04]  /*be20*/  LDL.LU R69, [R1+0x54] ;  /* 0x0000540001457983 */ /* 0x001f280000300800 */
[----:B------:R-:W5:Y:S04]  /*be30*/  LDL.LU R89, [R1+0x50] ;  /* 0x0000500001597983 */ /* 0x000f680000300800 */
[----:B------:R-:W2:Y:S04]  /*be40*/  LDL.LU R99, [R1+0x60] ;  /* 0x0000600001637983 */ /* 0x000ea80000300800 */
[----:B------:R-:W4:Y:S04]  /*be50*/  LDL.LU R102, [R1+0x64] ;  /* 0x0000640001667983 */ /* 0x000f280000300800 */
[----:B------:R-:W4:Y:S04]  /*be60*/  LDL.LU R101, [R1+0x58] ;  /* 0x0000580001657983 */ /* 0x000f280000300800 */
[----:B------:R-:W4:Y:S04]  /*be70*/  LDL.LU R100, [R1+0x5c] ;  /* 0x00005c0001647983 */ /* 0x000f280000300800 */
[----:B------:R-:W4:Y:S04]  /*be80*/  LDL.LU R41, [R1+0x44] ;  /* 0x0000440001297983 */ /* 0x000f280000300800 */
[----:B------:R-:W4:Y:S04]  /*be90*/  LDL.LU R43, [R1+0x40] ;  /* 0x00004000012b7983 */ /* 0x000f280000300800 */
[----:B------:R-:W4:Y:S04]  /*bea0*/  LDL.LU R65, [R1+0x4c] ;  /* 0x00004c0001417983 */ /* 0x000f280000300800 */
[----:B------:R-:W4:Y:S04]  /*beb0*/  LDL.LU R67, [R1+0x48] ;  /* 0x0000480001437983 */ /* 0x000f280000300800 */
[----:B------:R0:W3:Y:S01]  /*bec0*/  LDL.LU R30, [R1+0x100] ;  /* 0x00010000011e7983 */ /* 0x0000e20000300800 */
[----:B------:R-:W-:-:S02]  /*bed0*/  LOP3.LUT R5, R5, 0x1f, R64, 0xf8, !PT ;  /* 0x0000001f05057812 */ /* 0x000fc400078ef840 */
[----:B------:R-:W-:Y:S01]  /*bee0*/  ISETP.GE.AND P3, PT, R62, UR28, PT ;  /* 0x0000001c3e007c0c */ /* 0x000fe2000bf66270 */
[----:B------:R-:W4:Y:S01]  /*bef0*/  LDL.LU R98, [R1+0xbc] ;  /* 0x0000bc0001627983 */ /* 0x000f220000300800 */
[----:B------:R-:W-:Y:S02]  /*bf00*/  ISETP.GE.AND P2, PT, R5, UR28, PT ;  /* 0x0000001c05007c0c */ /* 0x000fe4000bf46270 */
[----:B------:R-:W-:Y:S01]  /*bf10*/  ISETP.GE.AND P4, PT, R61, UR28, PT ;  /* 0x0000001c3d007c0c */ /* 0x000fe2000bf86270 */
[----:B------:R-:W4:Y:S01]  /*bf20*/  LDL.LU R97, [R1+0xb8] ;  /* 0x0000b80001617983 */ /* 0x000f220000300800 */
[----:B------:R-:W-:Y:S02]  /*bf30*/  MOV R3, UR20 ;  /* 0x0000001400037c02 */ /* 0x000fe40008000f00 */
[----:B------:R-:W-:Y:S01]  /*bf40*/  ISETP.GE.AND P5, PT, R60, UR28, PT ;  /* 0x0000001c3c007c0c */ /* 0x000fe2000bfa6270 */
[----:B------:R-:W4:Y:S01]  /*bf50*/  LDL.LU R96, [R1+0xb4] ;  /* 0x0000b40001607983 */ /* 0x000f220000300800 */
[----:B------:R-:W-:Y:S01]  /*bf60*/  PRMT R0, RZ, 0x7610, R0 ;  /* 0x00007610ff007816 */ /* 0x000fe20000000000 */
[----:B------:R-:W-:Y:S01]  /*bf70*/  IMAD.WIDE.U32 R2, R5, 0x2, R2 ;  /* 0x0000000205027825 */ /* 0x000fe200078e0002 */
[----:B------:R-:W-:Y:S01]  /*bf80*/  BAR.SYNC.DEFER_BLOCKING 0x0 ;  /* 0x0000000000007b1d */ /* 0x000fe20000010000 */
[----:B------:R-:W-:-:S02]  /*bf90*/  PRMT R4, RZ, 0x7610, R4 ;  /* 0x00007610ff047816 */ /* 0x000fc40000000004 */
[----:B------:R-:W-:Y:S02]  /*bfa0*/  PRMT R6, RZ, 0x7610, R6 ;  /* 0x00007610ff067816 */ /* 0x000fe40000000006 */
[----:B------:R-:W-:Y:S02]  /*bfb0*/  PRMT R7, RZ, 0x7610, R7 ;  /* 0x00007610ff077816 */ /* 0x000fe40000000007 */
[----:B------:R-:W-:Y:S01]  /*bfc0*/  ISETP.GE.AND P6, PT, R59, UR28, PT ;  /* 0x0000001c3b007c0c */ /* 0x000fe2000bfc6270 */
[----:B------:R-:W4:Y:S01]  /*bfd0*/  LDL.LU R95, [R1+0xb0] ;  /* 0x0000b000015f7983 */ /* 0x000f220000300800 */
[----:B------:R-:W-:Y:S02]  /*bfe0*/  ISETP.GE.AND P1, PT, R58, UR28, PT ;  /* 0x0000001c3a007c0c */ /* 0x000fe4000bf26270 */
[----:B------:R-:W-:Y:S01]  /*bff0*/  PRMT R9, RZ, 0x7610, R9 ;  /* 0x00007610ff097816 */ /* 0x000fe20000000009 */
[----:B------:R-:W4:Y:S01]  /*c000*/  LDL.LU R94, [R1+0xac] ;  /* 0x0000ac00015e7983 */ /* 0x000f220000300800 */
[----:B------:R-:W-:-:S02]  /*c010*/  PRMT R12, RZ, 0x7610, R12 ;  /* 0x00007610ff0c7816 */ /* 0x000fc4000000000c */
[----:B------:R-:W-:Y:S01]  /*c020*/  PRMT R15, RZ, 0x7610, R15 ;  /* 0x00007610ff0f7816 */ /* 0x000fe2000000000f */
[----:B------:R-:W4:Y:S01]  /*c030*/  LDL.LU R93, [R1+0xa8] ;  /* 0x0000a800015d7983 */ /* 0x000f220000300800 */
[----:B------:R-:W-:Y:S02]  /*c040*/  PRMT R18, RZ, 0x7610, R18 ;  /* 0x00007610ff127816 */ /* 0x000fe40000000012 */
[----:B------:R-:W-:Y:S01]  /*c050*/  PRMT R21, RZ, 0x7610, R21 ;  /* 0x00007610ff157816 */ /* 0x000fe20000000015 */
[----:B------:R-:W4:Y:S04]  /*c060*/  LDL.LU R92, [R1+0xa4] ;  /* 0x0000a400015c7983 */ /* 0x000f280000300800 */
[----:B------:R-:W4:Y:S01]  /*c070*/  @!P2 LDG.E.U16 R0, desc[UR30][R2.64] ;  /* 0x0000001e0200a981 */ /* 0x000f22000c1e1500 */
[----:B------:R-:W-:-:S03]  /*c080*/  ISETP.GE.AND P2, PT, R57, UR28, PT ;  /* 0x0000001c39007c0c */ /* 0x000fc6000bf46270 */
[----:B------:R-:W4:Y:S01]  /*c090*/  @!P3 LDG.E.U16 R4, desc[UR30][R2.64+0x40] ;  /* 0x0000401e0204b981 */ /* 0x000f22000c1e1500 */
[----:B------:R-:W-:-:S03]  /*c0a0*/  ISETP.GE.AND P3, PT, R56, UR28, PT ;  /* 0x0000001c38007c0c */ /* 0x000fc6000bf66270 */
[----:B------:R-:W4:Y:S01]  /*c0b0*/  @!P4 LDG.E.U16 R6, desc[UR30][R2.64+0x80] ;  /* 0x0000801e0206c981 */ /* 0x000f22000c1e1500 */
[----:B------:R-:W-:-:S03]  /*c0c0*/  ISETP.GE.AND P4, PT, R55, UR28, PT ;  /* 0x0000001c37007c0c */ /* 0x000fc6000bf86270 */
[----:B------:R-:W4:Y:S01]  /*c0d0*/  @!P5 LDG.E.U16 R7, desc[UR30][R2.64+0xc0] ;  /* 0x0000c01e0207d981 */ /* 0x000f22000c1e1500 */
[----:B------:R-:W-:Y:S02]  /*c0e0*/  ISETP.GE.AND P5, PT, R54, UR28, PT ;  /* 0x0000001c36007c0c */ /* 0x000fe4000bfa6270 */
[----:B------:R-:W-:Y:S01]  /*c0f0*/  PRMT R22, RZ, 0x7610, R22 ;  /* 0x00007610ff167816 */ /* 0x000fe20000000016 */
[----:B------:R-:W4:Y:S01]  /*c100*/  @!P6 LDG.E.U16 R9, desc[UR30][R2.64+0x100] ;  /* 0x0001001e0209e981 */ /* 0x000f22000c1e1500 */
[----:B------:R-:W-:-:S03]  /*c110*/  ISETP.GE.AND P6, PT, R53, UR28, PT ;  /* 0x0000001c35007c0c */ /* 0x000fc6000bfc6270 */
        /* <DEDUP_REMOVED lines=11> */
[----:B------:R-:W4:Y:S01]  /*c1d0*/  LDL.LU R80, [R1+0xf8] ;  /* 0x0000f80001507983 */ /* 0x000f220000300800 */
[----:B------:R-:W-:-:S03]  /*c1e0*/  PRMT R23, RZ, 0x7610, R23 ;  /* 0x00007610ff177816 */ /* 0x000fc60000000017 */
[----:B------:R-:W4:Y:S01]  /*c1f0*/  @!P5 LDG.E.U16 R22, desc[UR30][R2.64+0x240] ;  /* 0x0002401e0216d981 */ /* 0x000f22000c1e1500 */
[----:B------:R-:W-:-:S03]  /*c200*/  ISETP.GE.AND P5, PT, R48, UR28, PT ;  /* 0x0000001c30007c0c */ /* 0x000fc6000bfa6270 */
[----:B------:R-:W4:Y:S01]  /*c210*/  LDL.LU R79, [R1+0xf4] ;  /* 0x0000f400014f7983 */ /* 0x000f220000300800 */
[----:B------:R-:W-:-:S03]  /*c220*/  PRMT R24, RZ, 0x7610, R24 ;  /* 0x00007610ff187816 */ /* 0x000fc60000000018 */
[----:B------:R-:W4:Y:S01]  /*c230*/  LDL.LU R78, [R1+0xf0] ;  /* 0x0000f000014e7983 */ /* 0x000f220000300800 */
[----:B------:R-:W-:-:S03]  /*c240*/  PRMT R26, RZ, 0x7610, R26 ;  /* 0x00007610ff1a7816 */ /* 0x000fc6000000001a */
[----:B------:R-:W4:Y:S01]  /*c250*/  LDL.LU R77, [R1+0xec] ;  /* 0x0000ec00014d7983 */ /* 0x000f220000300800 */
[----:B------:R-:W-:-:S03]  /*c260*/  PRMT R28, RZ, 0x7610, R28 ;  /* 0x00007610ff1c7816 */ /* 0x000fc6000000001c */
[----:B------:R-:W4:Y:S01]  /*c270*/  LDL.LU R76, [R1+0xe8] ;  /* 0x0000e800014c7983 */ /* 0x000f220000300800 */
[----:B------:R-:W-:-:S03]  /*c280*/  PRMT R29, RZ, 0x7610, R29 ;  /* 0x00007610ff1d7816 */ /* 0x000fc6000000001d */
[----:B------:R-:W4:Y:S04]  /*c290*/  LDL.LU R75, [R1+0xe4] ;  /* 0x0000e400014b7983 */ /* 0x000f280000300800 */
[----:B------:R-:W4:Y:S04]  /*c2a0*/  LDL.LU R74, [R1+0xe0] ;  /* 0x0000e000014a7983 */ /* 0x000f280000300800 */
[----:B------:R-:W4:Y:S04]  /*c2b0*/  LDL.LU R73, [R1+0xdc] ;  /* 0x0000dc0001497983 */ /* 0x000f280000300800 */
[----:B------:R-:W4:Y:S04]  /*c2c0*/  LDL.LU R72, [R1+0xd8] ;  /* 0x0000d80001487983 */ /* 0x000f280000300800 */
[----:B------:R-:W4:Y:S04]  /*c2d0*/  LDL.LU R71, [R1+0xd4] ;  /* 0x0000d40001477983 */ /* 0x000f280000300800 */
[----:B------:R-:W4:Y:S04]  /*c2e0*/  @!P6 LDG.E.U16 R23, desc[UR30][R2.64+0x280] ;  /* 0x0002801e0217e981 */ /* 0x000f28000c1e1500 */
        /* <DEDUP_REMOVED lines=9> */
[----:B---3--:R-:W3:Y:S01]  /*c380*/  @!P5 LDG.E.U16 R30, desc[UR30][R2.64+0x3c0] ;  /* 0x0003c01e021ed981 */ /* 0x008ee2000c1e1500 */
[----:B--2---:R-:W-:Y:S01]  /*c390*/  MOV R103, R99 ;  /* 0x0000006300677202 */ /* 0x004fe20000000f00 */
[----:B-----5:R-:W-:-:S02]  /*c3a0*/  IMAD.MOV.U32 R99, RZ, RZ, R89 ;  /* 0x000000ffff637224 */ /* 0x020fc400078e0059 */
[----:B------:R-:W2:Y:S01]  /*c3b0*/  LDL.LU R89, [R1+0x98] ;  /* 0x0000980001597983 */ /* 0x000ea20000300800 */
[----:B------:R-:W-:Y:S02]  /*c3c0*/  MOV R104, R88 ;  /* 0x0000005800687202 */ /* 0x000fe40000000f00 */
[----:B------:R-:W-:Y:S01]  /*c3d0*/  MOV R105, R87 ;  /* 0x0000005700697202 */ /* 0x000fe20000000f00 */
[----:B------:R-:W5:Y:S01]  /*c3e0*/  LDL.LU R88, [R1+0x94] ;  /* 0x0000940001587983 */ /* 0x000f620000300800 */
[----:B------:R-:W-:-:S03]  /*c3f0*/  MOV R106, R86 ;  /* 0x00000056006a7202 */ /* 0x000fc60000000f00 */
[----:B------:R-:W5:Y:S04]  /*c400*/  LDL.LU R87, [R1+0x90] ;  /* 0x0000900001577983 */ /* 0x000f680000300800 */
[----:B------:R-:W5:Y:S01]  /*c410*/  LDL.LU R86, [R1+0x8c] ;  /* 0x00008c0001567983 */ /* 0x000f620000300800 */
[----:B----4-:R-:W-:Y:S02]  /*c420*/  MOV R107, R85 ;  /* 0x00000055006b7202 */ /* 0x010fe40000000f00 */
[----:B------:R-:W-:Y:S01]  /*c430*/  MOV R108, R84 ;  /* 0x00000054006c7202 */ /* 0x000fe20000000f00 */
        /* <DEDUP_REMOVED lines=21> */
[----:B------:R-:W3:Y:S04]  /*c590*/  LDS.U16 R0, [R98] ;  /* 0x0000000062007984 */ /* 0x000ee80000000400 */
[----:B------:R-:W1:Y:S04]  /*c5a0*/  LDS.U16 R3, [R96+0x4] ;  /* 0x0000040060037984 */ /* 0x000e680000000400 */
[----:B------:R-:W0:Y:S04]  /*c5b0*/  LDS.U16 R2, [R97+0x2] ;  /* 0x0000020061027984 */ /* 0x000e280000000400 */
[----:B------:R-:W5:Y:S04]  /*c5c0*/  LDS.U16 R4, [R95+0x6] ;  /* 0x000006005f047984 */ /* 0x000f680000000400 */
[----:B------:R-:W-:Y:S04]  /*c5d0*/  LDS.U16 R6, [R90+0x10] ;  /* 0x000010005a067984 */ /* 0x000fe80000000400 */
[----:B--2---:R-:W-:Y:S01]  /*c5e0*/  LDS.U16 R7, [R89+0x12] ;  /* 0x0000120059077984 */ /* 0x004fe20000000400 */
[----:B---3--:R-:W-:-:S02]  /*c5f0*/  HADD2.F32 R0, -RZ, R0.H0_H0 ;  /* 0x20000000ff007230 */ /* 0x008fc40000004100 */
[----:B-1----:R-:W-:Y:S02]  /*c600*/  HADD2.F32 R3, -RZ, R3.H0_H0 ;  /* 0x20000003ff037230 */ /* 0x002fe40000004100 */
[----:B0-----:R-:W-:Y:S02]  /*c610*/  HADD2.F32 R2, -RZ, R2.H0_H0 ;  /* 0x20000002ff027230 */ /* 0x001fe40000004100 */
[----:B-----5:R-:W-:Y:S02]  /*c620*/  HADD2.F32 R4, -RZ, R4.H0_H0 ;  /* 0x20000004ff047230 */ /* 0x020fe40000004100 */
[----:B------:R-:W-:Y:S01]  /*c630*/  FADD.FTZ R9, R0, UR7 ;  /* 0x0000000700097e21 */ /* 0x000fe20008010000 */
[----:B------:R-:W-:Y:S01]  /*c640*/  FADD.FTZ R18, R3, UR7 ;  /* 0x0000000703127e21 */ /* 0x000fe20008010000 */
[----:B------:R-:W-:Y:S01]  /*c650*/  FADD.FTZ R15, R2, UR7 ;  /* 0x00000007020f7e21 */ /* 0x000fe20008010000 */
[----:B------:R-:W-:Y:S01]  /*c660*/  LDS.U16 R3, [R92+0xc] ;  /* 0x00000c005c037984 */ /* 0x000fe20000000400 */
[----:B------:R-:W-:-:S03]  /*c670*/  FADD.FTZ R22, R4, UR7 ;  /* 0x0000000704167e21 */ /* 0x000fc60008010000 */
[----:B------:R-:W0:Y:S01]  /*c680*/  LDS.U16 R2, [R93+0xa] ;  /* 0x00000a005d027984 */ /* 0x000e220000000400 */
[----:B------:R-:W-:Y:S02]  /*c690*/  FSETP.GTU.FTZ.AND P3, PT, R9, 20, PT ;  /* 0x41a000000900780b */ /* 0x000fe40003f7c000 */
[----:B------:R-:W-:Y:S01]  /*c6a0*/  FSETP.GTU.FTZ.AND P1, PT, R18, 20, PT ;  /* 0x41a000001200780b */ /* 0x000fe20003f3c000 */
[----:B------:R-:W1:Y:S01]  /*c6b0*/  LDS.U16 R0, [R94+0x8] ;  /* 0x000008005e007984 */ /* 0x000e620000000400 */
[----:B------:R-:W-:Y:S02]  /*c6c0*/  FSETP.GTU.FTZ.AND P5, PT, R15, 20, PT ;  /* 0x41a000000f00780b */ /* 0x000fe40003fbc000 */
[----:B------:R-:W-:Y:S01]  /*c6d0*/  FSETP.GTU.FTZ.AND P2, PT, R22, 20, PT ;  /* 0x41a000001600780b */ /* 0x000fe20003f5c000 */
[----:B------:R-:W2:Y:S06]  /*c6e0*/  LDS.U16 R4, [R91+0xe] ;  /* 0x00000e005b047984 */ /* 0x000eac0000000400 */
[----:B------:R-:W-:-:S02]  /*c6f0*/  @!P3 FMUL.FTZ R9, R9, -1.4426950216293334961 ;  /* 0xbfb8aa3b0909b820 */ /* 0x000fc40000410000 */
[----:B------:R-:W-:Y:S02]  /*c700*/  @!P1 FMUL.FTZ R18, R18, -1.4426950216293334961 ;  /* 0xbfb8aa3b12129820 */ /* 0x000fe40000410000 */
[----:B------:R-:W-:Y:S02]  /*c710*/  @!P5 FMUL.FTZ R15, R15, -1.4426950216293334961 ;  /* 0xbfb8aa3b0f0fd820 */ /* 0x000fe40000410000 */
[----:B------:R-:W-:Y:S01]  /*c720*/  @!P2 FMUL.FTZ R22, R22, -1.4426950216293334961 ;  /* 0xbfb8aa3b1616a820 */ /* 0x000fe20000410000 */
[----:B------:R-:W3:Y:S04]  /*c730*/  @!P3 MUFU.EX2 R9, R9 ;  /* 0x000000090009b308 */ /* 0x000ee80000000800 */
[----:B------:R-:W5:Y:S04]  /*c740*/  @!P1 MUFU.EX2 R18, R18 ;  /* 0x0000001200129308 */ /* 0x000f680000000800 */
[----:B------:R-:W4:Y:S04]  /*c750*/  @!P5 MUFU.EX2 R15, R15 ;  /* 0x0000000f000fd308 */ /* 0x000f280000000800 */
[----:B------:R-:W1:Y:S01]  /*c760*/  @!P2 MUFU.EX2 R22, R22 ;  /* 0x000000160016a308 */ /* 0x000e620000000800 */
[----:B---3--:R-:W-:Y:S01]  /*c770*/  @!P3 FADD.FTZ R12, R9, 1 ;  /* 0x3f800000090cb421 */ /* 0x008fe20000010000 */
[----:B-----5:R-:W-:Y:S01]  /*c780*/  @!P1 FADD.FTZ R21, R18, 1 ;  /* 0x3f80000012159421 */ /* 0x020fe20000010000 */
[----:B0-----:R-:W-:-:S02]  /*c790*/  HADD2.F32 R2, -RZ, R2.H0_H0 ;  /* 0x20000002ff027230 */ /* 0x001fc40000004100 */
[----:B----4-:R-:W-:Y:S01]  /*c7a0*/  @!P5 FADD.FTZ R9, R15, 1 ;  /* 0x3f8000000f09d421 */ /* 0x010fe20000010000 */
[----:B------:R-:W0:Y:S01]  /*c7b0*/  @!P1 MUFU.RCP R24, R21 ;  /* 0x0000001500189308 */ /* 0x000e220000001000 */
[----:B-1----:R-:W-:Y:S01]  /*c7c0*/  @!P2 FADD.FTZ R23, R22, 1 ;  /* 0x3f8000001617a421 */ /* 0x002fe20000010000 */
[----:B------:R-:W-:-:S06]  /*c7d0*/  FADD.FTZ R2, R2, UR7 ;  /* 0x0000000702027e21 */ /* 0x000fcc0008010000 */
[----:B------:R-:W1:Y:S01]  /*c7e0*/  @!P2 MUFU.RCP R18, R23 ;  /* 0x000000170012a308 */ /* 0x000e620000001000 */
[----:B------:R-:W-:-:S07]  /*c7f0*/  HADD2.F32 R3, -RZ, R3.H0_H0 ;  /* 0x20000003ff037230 */ /* 0x000fce0000004100 */
[----:B------:R3:W4:Y:S01]  /*c800*/  @!P3 MUFU.RCP R29, R12 ;  /* 0x0000000c001db308 */ /* 0x0007220000001000 */
[----:B------:R-:W-:-:S07]  /*c810*/  HADD2.F32 R6, -RZ, R6.H0_H0 ;  /* 0x20000006ff067230 */ /* 0x000fce0000004100 */
[----:B------:R-:W5:Y:S01]  /*c820*/  @!P5 MUFU.RCP R9, R9 ;  /* 0x000000090009d308 */ /* 0x000f620000001000 */
[----:B------:R-:W-:Y:S01]  /*c830*/  HADD2.F32 R7, -RZ, R7.H0_H0 ;  /* 0x20000007ff077230 */ /* 0x000fe20000004100 */
[----:B------:R-:W-:Y:S01]  /*c840*/  FSETP.GTU.FTZ.AND P4, PT, R2, 20, PT ;  /* 0x41a000000200780b */ /* 0x000fe20003f9c000 */
[----:B------:R-:W-:Y:S02]  /*c850*/  HADD2.F32 R0, -RZ, R0.H0_H0 ;  /* 0x20000000ff007230 */ /* 0x000fe40000004100 */
[----:B---3--:R-:W-:Y:S01]  /*c860*/  FADD.FTZ R12, R3, UR7 ;  /* 0x00000007030c7e21 */ /* 0x008fe20008010000 */
[----:B--2---:R-:W-:Y:S02]  /*c870*/  HADD2.F32 R4, -RZ, R4.H0_H0 ;  /* 0x20000004ff047230 */ /* 0x004fe40000004100 */
[----:B------:R-:W-:Y:S01]  /*c880*/  FADD.FTZ R15, R6, UR7 ;  /* 0x00000007060f7e21 */ /* 0x000fe20008010000 */
[----:B------:R-:W-:Y:S01]  /*c890*/  FADD.FTZ R7, R7, UR7 ;  /* 0x0000000707077e21 */ /* 0x000fe20008010000 */
[----:B------:R-:W-:Y:S01]  /*c8a0*/  FADD.FTZ R0, R0, UR7 ;  /* 0x0000000700007e21 */ /* 0x000fe20008010000 */
[----:B------:R-:W-:Y:S01]  /*c8b0*/  FSETP.GTU.FTZ.AND P6, PT, R12, 20, PT ;  /* 0x41a000000c00780b */ /* 0x000fe20003fdc000 */
[----:B------:R-:W-:Y:S01]  /*c8c0*/  FADD.FTZ R4, R4, UR7 ;  /* 0x0000000704047e21 */ /* 0x000fe20008010000 */
[----:B0-----:R-:W-:Y:S01]  /*c8d0*/  @!P1 FMUL.FTZ R11, R11, R24 ;  /* 0x000000180b0b9220 */ /* 0x001fe20000410000 */
[----:B-1----:R-:W-:Y:S01]  /*c8e0*/  @!P2 FMUL.FTZ R13, R13, R18 ;  /* 0x000000120d0da220 */ /* 0x002fe20000410000 */
[----:B------:R-:W-:Y:S01]  /*c8f0*/  FSETP.GTU.FTZ.AND P1, PT, R15, 20, PT ;  /* 0x41a000000f00780b */ /* 0x000fe20003f3c000 */
[----:B----4-:R-:W-:Y:S01]  /*c900*/  @!P3 FMUL.FTZ R8, R8, R29 ;  /* 0x0000001d0808b220 */ /* 0x010fe20000410000 */
[----:B------:R-:W-:Y:S01]  /*c910*/  FSETP.GTU.FTZ.AND P2, PT, R7, 20, PT ;  /* 0x41a000000700780b */ /* 0x000fe20003f5c000 */
[----:B------:R-:W-:Y:S01]  /*c920*/  @!P4 FMUL.FTZ R3, R2, -1.4426950216293334961 ;  /* 0xbfb8aa3b0203c820 */ /* 0x000fe20000410000 */
[----:B------:R-:W-:Y:S01]  /*c930*/  FSETP.GTU.FTZ.AND P3, PT, R0, 20, PT ;  /* 0x41a000000000780b */ /* 0x000fe20003f7c000 */
[----:B-----5:R-:W-:Y:S01]  /*c940*/  @!P5 FMUL.FTZ R10, R10, R9 ;  /* 0x000000090a0ad220 */ /* 0x020fe20000410000 */
[----:B------:R-:W-:-:S03]  /*c950*/  FSETP.GTU.FTZ.AND P5, PT, R4, 20, PT ;  /* 0x41a000000400780b */ /* 0x000fc60003fbc000 */
[----:B------:R-:W0:Y:S01]  /*c960*/  @!P4 MUFU.EX2 R3, R3 ;  /* 0x000000030003c308 */ /* 0x000e220000000800 */
[----:B------:R-:W-:-:S03]  /*c970*/  @!P6 FMUL.FTZ R6, R12, -1.4426950216293334961 ;  /* 0xbfb8aa3b0c06e820 */ /* 0x000fc60000410000 */
[----:B------:R-:W-:Y:S02]  /*c980*/  @!P1 FMUL.FTZ R12, R15, -1.4426950216293334961 ;  /* 0xbfb8aa3b0f0c9820 */ /* 0x000fe40000410000 */
[----:B------:R-:W-:Y:S02]  /*c990*/  @!P2 FMUL.FTZ R15, R7, -1.4426950216293334961 ;  /* 0xbfb8aa3b070fa820 */ /* 0x000fe40000410000 */
[----:B------:R-:W-:Y:S02]  /*c9a0*/  @!P3 FMUL.FTZ R0, R0, -1.4426950216293334961 ;  /* 0xbfb8aa3b0000b820 */ /* 0x000fe40000410000 */
[----:B------:R-:W-:Y:S01]  /*c9b0*/  @!P5 FMUL.FTZ R9, R4, -1.4426950216293334961 ;  /* 0xbfb8aa3b0409d820 */ /* 0x000fe20000410000 */
[----:B------:R-:W1:Y:S04]  /*c9c0*/  @!P6 MUFU.EX2 R6, R6 ;  /* 0x000000060006e308 */ /* 0x000e680000000800 */
[----:B------:R-:W2:Y:S01]  /*c9d0*/  @!P2 MUFU.EX2 R15, R15 ;  /* 0x0000000f000fa308 */ /* 0x000ea20000000800 */
[----:B0-----:R-:W-:-:S02]  /*c9e0*/  @!P4 FADD.FTZ R4, R3, 1 ;  /* 0x3f8000000304c421 */ /* 0x001fc40000010000 */
[----:B------:R-:W0:Y:S01]  /*c9f0*/  LDS.U16 R3, [R86+0x18] ;  /* 0x0000180056037984 */ /* 0x000e220000000400 */
[----:B------:R-:W3:Y:S04]  /*ca00*/  @!P3 MUFU.EX2 R0, R0 ;  /* 0x000000000000b308 */ /* 0x000ee80000000800 */
[----:B------:R-:W4:Y:S01]  /*ca10*/  @!P5 MUFU.EX2 R9, R9 ;  /* 0x000000090009d308 */ /* 0x000f220000000800 */
[----:B-1----:R-:W-:-:S03]  /*ca20*/  @!P6 FADD.FTZ R7, R6, 1 ;  /* 0x3f8000000607e421 */ /* 0x002fc60000010000 */
[----:B------:R-:W1:Y:S01]  /*ca30*/  @!P1 MUFU.EX2 R12, R12 ;  /* 0x0000000c000c9308 */ /* 0x000e620000000800 */
[----:B--2---:R-:W-:Y:S01]  /*ca40*/  @!P2 FADD.FTZ R15, R15, 1 ;  /* 0x3f8000000f0fa421 */ /* 0x004fe20000010000 */
[----:B---3--:R-:W-:Y:S01]  /*ca50*/  @!P3 FADD.FTZ R2, R0, 1 ;  /* 0x3f8000000002b421 */ /* 0x008fe20000010000 */
[----:B----4-:R-:W-:Y:S01]  /*ca60*/  @!P5 FADD.FTZ R6, R9, 1 ;  /* 0x3f8000000906d421 */ /* 0x010fe20000010000 */
[----:B------:R2:W3:Y:S01]  /*ca70*/  @!P6 MUFU.RCP R18, R7 ;  /* 0x000000070012e308 */ /* 0x0004e20000001000 */
[----:B------:R-:W4:Y:S07]  /*ca80*/  LDS.U16 R0, [R88+0x14] ;  /* 0x0000140058007984 */ /* 0x000f2e0000000400 */
[----:B------:R-:W5:Y:S01]  /*ca90*/  @!P2 MUFU.RCP R15, R15 ;  /* 0x0000000f000fa308 */ /* 0x000f620000001000 */
[----:B--2---:R-:W-:Y:S07]  /*caa0*/  LDS.U16 R7, [R82+0x1e] ;  /* 0x00001e0052077984 */ /* 0x004fee0000000400 */
[----:B------:R2:W0:Y:S08]  /*cab0*/  @!P3 MUFU.RCP R21, R2 ;  /* 0x000000020015b308 */ /* 0x0004300000001000 */
[----:B------:R1:W-:Y:S01]  /*cac0*/  @!P4 MUFU.RCP R23, R4 ;  /* 0x000000040017c308 */ /* 0x0003e20000001000 */
[----:B--2---:R-:W-:Y:S07]  /*cad0*/  LDS.U16 R2, [R87+0x16] ;  /* 0x0000160057027984 */ /* 0x004fee0000000400 */
[----:B------:R2:W4:Y:S01]  /*cae0*/  @!P5 MUFU.RCP R22, R6 ;  /* 0x000000060016d308 */ /* 0x0005220000001000 */
[----:B-1----:R-:W-:Y:S04]  /*caf0*/  LDS.U16 R4, [R85+0x1a] ;  /* 0x00001a0055047984 */ /* 0x002fe80000000400 */
[----:B--2---:R-:W1:Y:S01]  /*cb00*/  LDS.U16 R6, [R84+0x1c] ;  /* 0x00001c0054067984 */ /* 0x004e620000000400 */
[----:B------:R-:W-:-:S04]  /*cb10*/  @!P1 FADD.FTZ R9, R12, 1 ;  /* 0x3f8000000c099421 */ /* 0x000fc80000010000 */
[----:B------:R2:W1:Y:S01]  /*cb20*/  @!P1 MUFU.RCP R29, R9 ;  /* 0x00000009001d9308 */ /* 0x0004620000001000 */
[----:B---3--:R-:W-:Y:S01]  /*cb30*/  @!P6 FMUL.FTZ R17, R17, R18 ;  /* 0x000000121111e220 */ /* 0x008fe20000410000 */
[----:B-----5:R-:W-:Y:S01]  /*cb40*/  @!P2 FMUL.FTZ R158, R158, R15 ;  /* 0x0000000f9e9ea220 */ /* 0x020fe20000410000 */
[----:B--2---:R-:W-:-:S04]  /*cb50*/  F2FP.F16.F32.PACK_AB R9, R109, R108 ;  /* 0x0000006c6d09723e */ /* 0x004fc800000000ff */
[C---:B------:R-:W-:Y:S01]  /*cb60*/  PRMT R18, R9.reuse, 0x7610, R18 ;  /* 0x0000761009127816 */ /* 0x040fe20000000012 */
[----:B------:R-:W-:Y:S01]  /*cb70*/  BAR.SYNC.DEFER_BLOCKING 0x0 ;  /* 0x0000000000007b1d */ /* 0x000fe20000010000 */
[----:B------:R-:W-:Y:S02]  /*cb80*/  PRMT R15, R9, 0x7632, R15 ;  /* 0x00007632090f7816 */ /* 0x000fe4000000000f */
[----:B------:R-:W-:Y:S01]  /*cb90*/  F2FP.F16.F32.PACK_AB R9, R107, R106 ;  /* 0x0000006a6b09723e */ /* 0x000fe200000000ff */
[----:B0-----:R-:W-:Y:S01]  /*cba0*/  @!P3 FMUL.FTZ R14, R14, R21 ;  /* 0x000000150e0eb220 */ /* 0x001fe20000410000 */
[----:B----4-:R-:W-:Y:S01]  /*cbb0*/  @!P5 FMUL.FTZ R19, R19, R22 ;  /* 0x000000161313d220 */ /* 0x010fe20000410000 */
[----:B------:R-:W-:Y:S01]  /*cbc0*/  HADD2.F32 R3, -RZ, R3.H0_H0 ;  /* 0x20000003ff037230 */ /* 0x000fe20000004100 */
[C---:B------:R-:W-:Y:S02]  /*cbd0*/  PRMT R21, R9.reuse, 0x7610, R21 ;  /* 0x0000761009157816 */ /* 0x040fe40000000015 */
[----:B------:R-:W-:-:S02]  /*cbe0*/  PRMT R22, R9, 0x7632, R22 ;  /* 0x0000763209167816 */ /* 0x000fc40000000016 */
[----:B------:R-:W-:Y:S02]  /*cbf0*/  F2FP.F16.F32.PACK_AB R9, R103, R102 ;  /* 0x000000666709723e */ /* 0x000fe400000000ff */
[----:B------:R-:W-:Y:S01]  /*cc00*/  F2FP.F16.F32.PACK_AB R12, R105, R104 ;  /* 0x00000068690c723e */ /* 0x000fe200000000ff */
[----:B------:R-:W-:Y:S01]  /*cc10*/  @!P4 FMUL.FTZ R16, R16, R23 ;  /* 0x000000171010c220 */ /* 0x000fe20000410000 */
[----:B------:R0:W-:Y:S04]  /*cc20*/  STS.U16 [R98], R18 ;  /* 0x0000001262007388 */ /* 0x0001e80000000400 */
[----:B------:R2:W-:Y:S01]  /*cc30*/  STS.U16 [R97+0x2], R15 ;  /* 0x0000020f61007388 */ /* 0x0005e20000000400 */
[C---:B0-----:R-:W-:Y:S02]  /*cc40*/  PRMT R18, R9.reuse, 0x7610, R18 ;  /* 0x0000761009127816 */ /* 0x041fe40000000012 */
[----:B--2---:R-:W-:Y:S01]  /*cc50*/  PRMT R15, R9, 0x7632, R15 ;  /* 0x00007632090f7816 */ /* 0x004fe2000000000f */
[----:B------:R-:W-:Y:S01]  /*cc60*/  FADD.FTZ R9, R3, UR7 ;  /* 0x0000000703097e21 */ /* 0x000fe20008010000 */
[----:B------:R-:W-:-:S04]  /*cc70*/  PRMT R23, R12, 0x7610, R23 ;  /* 0x000076100c177816 */ /* 0x000fc80000000017 */
        /* <DEDUP_REMOVED lines=10> */
[----:B0-----:R-:W-:-:S03]  /*cd20*/  PRMT R21, R3, 0x7632, R21 ;  /* 0x0000763203157816 */ /* 0x001fc60000000015 */
[----:B------:R0:W-:Y:S04]  /*cd30*/  STS.U16 [R92+0xc], R18 ;  /* 0x00000c125c007388 */ /* 0x0001e80000000400 */
[----:B------:R2:W-:Y:S01]  /*cd40*/  STS.U16 [R91+0xe], R15 ;  /* 0x00000e0f5b007388 */ /* 0x0005e20000000400 */
[----:B------:R-:W-:Y:S02]  /*cd50*/  FSETP.GTU.FTZ.AND P6, PT, R0, 20, PT ;  /* 0x41a000000000780b */ /* 0x000fe40003fdc000 */
[----:B0-----:R-:W-:Y:S01]  /*cd60*/  PRMT R18, R3, 0x7610, R18 ;  /* 0x0000761003127816 */ /* 0x001fe20000000012 */
[----:B------:R-:W-:Y:S01]  /*cd70*/  @!P2 FMUL.FTZ R3, R9, -1.4426950216293334961 ;  /* 0xbfb8aa3b0903a820 */ /* 0x000fe20000410000 */
[----:B------:R-:W-:Y:S02]  /*cd80*/  F2FP.F16.F32.PACK_AB R9, R67, R65 ;  /* 0x000000414309723e */ /* 0x000fe400000000ff */
[----:B--2---:R-:W-:Y:S01]  /*cd90*/  PRMT R15, R12, 0x7632, R15 ;  /* 0x000076320c0f7816 */ /* 0x004fe2000000000f */
[----:B------:R0:W-:Y:S01]  /*cda0*/  STS.U16 [R90+0x10], R12 ;  /* 0x0000100c5a007388 */ /* 0x0001e20000000400 */
[----:B------:R-:W-:-:S03]  /*cdb0*/  PRMT R22, R9, 0x7610, R22 ;  /* 0x0000761009167816 */ /* 0x000fc60000000016 */
[----:B------:R-:W-:Y:S04]  /*cdc0*/  STS.U16 [R89+0x12], R15 ;  /* 0x0000120f59007388 */ /* 0x000fe80000000400 */
[----:B------:R2:W-:Y:S01]  /*cdd0*/  STS.U16 [R88+0x14], R18 ;  /* 0x0000141258007388 */ /* 0x0005e20000000400 */
[----:B0-----:R-:W-:-:S03]  /*cde0*/  F2FP.F16.F32.PACK_AB R12, R43, R41 ;  /* 0x000000292b0c723e */ /* 0x001fc600000000ff */
[----:B------:R-:W-:Y:S01]  /*cdf0*/  STS.U16 [R87+0x16], R21 ;  /* 0x0000161557007388 */ /* 0x000fe20000000400 */
[C---:B------:R-:W-:Y:S02]  /*ce00*/  PRMT R26, R12.reuse, 0x7610, R26 ;  /* 0x000076100c1a7816 */ /* 0x040fe4000000001a */
[----:B------:R-:W-:Y:S02]  /*ce10*/  PRMT R28, R12, 0x7632, R28 ;  /* 0x000076320c1c7816 */ /* 0x000fe4000000001c */
[----:B--2---:R-:W-:Y:S01]  /*ce20*/  PRMT R18, R9, 0x7632, R18 ;  /* 0x0000763209127816 */ /* 0x004fe20000000012 */
[----:B------:R-:W-:Y:S01]  /*ce30*/  STS.U16 [R86+0x18], R22 ;  /* 0x0000181656007388 */ /* 0x000fe20000000400 */
[----:B------:R-:W-:Y:S01]  /*ce40*/  MOV R24, UR28 ;  /* 0x0000001c00187c02 */ /* 0x000fe20008000f00 */
[----:B-1----:R-:W-:Y:S02]  /*ce50*/  HADD2.F32 R6, -RZ, R6.H0_H0 ;  /* 0x20000006ff067230 */ /* 0x002fe40000004100 */
[----:B------:R-:W-:Y:S01]  /*ce60*/  @!P1 FMUL.FTZ R20, R20, R29 ;  /* 0x0000001d14149220 */ /* 0x000fe20000410000 */
[----:B------:R0:W-:Y:S01]  /*ce70*/  STS.U16 [R85+0x1a], R18 ;  /* 0x00001a1255007388 */ /* 0x0001e20000000400 */
[----:B------:R-:W-:-:S02]  /*ce80*/  HADD2.F32 R2, -RZ, R2.H0_H0 ;  /* 0x20000002ff027230 */ /* 0x000fc40000004100 */
[----:B------:R-:W-:Y:S01]  /*ce90*/  @!P6 FMUL.FTZ R0, R0, -1.4426950216293334961 ;  /* 0xbfb8aa3b0000e820 */ /* 0x000fe20000410000 */
[----:B------:R-:W-:Y:S01]  /*cea0*/  HADD2.F32 R4, -RZ, R4.H0_H0 ;  /* 0x20000004ff047230 */ /* 0x000fe20000004100 */
[----:B------:R-:W-:Y:S01]  /*ceb0*/  STS.U16 [R84+0x1c], R26 ;  /* 0x00001c1a54007388 */ /* 0x000fe20000000400 */
[----:B------:R-:W-:Y:S01]  /*cec0*/  HADD2.F32 R7, -RZ, R7.H0_H0 ;  /* 0x20000007ff077230 */ /* 0x000fe20000004100 */
[----:B------:R-:W-:Y:S01]  /*ced0*/  @!P2 MUFU.EX2 R3, R3 ;  /* 0x000000030003a308 */ /* 0x000fe20000000800 */
[----:B------:R-:W1:Y:S01]  /*cee0*/  LDCU.64 UR28, c[0x0][0x500] ;  /* 0x0000a000ff1c77ac */ /* 0x000e620008000a00 */
[----:B------:R-:W-:Y:S01]  /*cef0*/  STS.U16 [R82+0x1e], R28 ;  /* 0x00001e1c52007388 */ /* 0x000fe20000000400 */
[----:B------:R-:W-:-:S03]  /*cf00*/  NOP ;  /* 0x0000000000007918 */ /* 0x000fc60000000000 */
        /* <DEDUP_REMOVED lines=19> */
[----:B------:R-:W2:Y:S01]  /*d040*/  @!P6 MUFU.EX2 R0, R0 ;  /* 0x000000000000e308 */ /* 0x000ea20000000800 */
[----:B------:R-:W-:-:S03]  /*d050*/  FSETP.GTU.FTZ.AND P1, PT, R6, 20, PT ;  /* 0x41a000000600780b */ /* 0x000fc60003f3c000 */
[----:B------:R-:W-:Y:S01]  /*d060*/  FSETP.GTU.FTZ.AND P3, PT, R2, 20, PT ;  /* 0x41a000000200780b */ /* 0x000fe20003f7c000 */
[----:B------:R-:W-:Y:S01]  /*d070*/  FADD.FTZ R4, R4, UR7 ;  /* 0x0000000704047e21 */ /* 0x000fe20008010000 */
[----:B------:R-:W-:-:S04]  /*d080*/  FADD.FTZ R7, R7, UR7 ;  /* 0x0000000707077e21 */ /* 0x000fc80008010000 */
[----:B------:R-:W-:Y:S01]  /*d090*/  FSETP.GTU.FTZ.AND P5, PT, R4, 20, PT ;  /* 0x41a000000400780b */ /* 0x000fe20003fbc000 */
[----:B--2---:R-:W-:-:S03]  /*d0a0*/  @!P6 FADD.FTZ R0, R0, 1 ;  /* 0x3f8000000000e421 */ /* 0x004fc60000010000 */
[----:B------:R-:W-:Y:S01]  /*d0b0*/  @!P1 FMUL.FTZ R6, R6, -1.4426950216293334961 ;  /* 0xbfb8aa3b06069820 */ /* 0x000fe20000410000 */
[C---:B------:R-:W-:Y:S02]  /*d0c0*/  FSETP.GTU.FTZ.AND P4, PT, R7.reuse, 20, PT ;  /* 0x41a000000700780b */ /* 0x040fe40003f9c000 */
[----:B------:R-:W-:Y:S01]  /*d0d0*/  @!P3 FMUL.FTZ R2, R2, -1.4426950216293334961 ;  /* 0xbfb8aa3b0202b820 */ /* 0x000fe20000410000 */
[----:B------:R2:W3:Y:S01]  /*d0e0*/  @!P6 MUFU.RCP R12, R0 ;  /* 0x00000000000ce308 */ /* 0x0004e20000001000 */
[----:B------:R-:W-:Y:S07]  /*d0f0*/  BAR.SYNC.DEFER_BLOCKING 0x0 ;  /* 0x0000000000007b1d */ /* 0x000fee0000010000 */
[----:B------:R-:W4:Y:S04]  /*d100*/  @!P1 MUFU.EX2 R6, R6 ;  /* 0x0000000600069308 */ /* 0x000f280000000800 */
[----:B------:R-:W5:Y:S01]  /*d110*/  @!P3 MUFU.EX2 R2, R2 ;  /* 0x000000020002b308 */ /* 0x000f620000000800 */
[----:B------:R-:W-:Y:S01]  /*d120*/  @!P5 FMUL.FTZ R4, R4, -1.4426950216293334961 ;  /* 0xbfb8aa3b0404d820 */ /* 0x000fe20000410000 */
[----:B------:R-:W-:Y:S01]  /*d130*/  UMOV UR8, UR27 ;  /* 0x0000001b00087c82 */ /* 0x000fe20008000000 */
[----:B------:R-:W-:Y:S01]  /*d140*/  UMOV UR9, URZ ;  /* 0x000000ff00097c82 */ /* 0x000fe20008000000 */
[----:B--2---:R-:W2:Y:S01]  /*d150*/  LDS R0, [UR26+0x1080] ;  /* 0x0010801aff007984 */ /* 0x004ea20008000800 */
[----:B------:R-:W-:Y:S01]  /*d160*/  @!P4 FMUL.FTZ R7, R7, -1.4426950216293334961 ;  /* 0xbfb8aa3b0707c820 */ /* 0x000fe20000410000 */
[----:B------:R-:W-:Y:S01]  /*d170*/  UIMAD.WIDE.U32 UR12, UR25, UR14, UR8 ;  /* 0x0000000e190c72a5 */ /* 0x000fe2000f8e0008 */
[----:B------:R-:W3:Y:S01]  /*d180*/  @!P5 MUFU.EX2 R4, R4 ;  /* 0x000000040004d308 */ /* 0x000ee20000000800 */
[----:B----4-:R-:W-:Y:S01]  /*d190*/  @!P1 FADD.FTZ R6, R6, 1 ;  /* 0x3f80000006069421 */ /* 0x010fe20000010000 */
[----:B-----5:R-:W-:Y:S01]  /*d1a0*/  @!P3 FADD.FTZ R2, R2, 1 ;  /* 0x3f8000000202b421 */ /* 0x020fe20000010000 */
[----:B------:R-:W-:Y:S01]  /*d1b0*/  UIMAD UR13, UR25, UR15, UR13 ;  /* 0x0000000f190d72a4 */ /* 0x000fe2000f8e020d */
[----:B------:R-:W4:Y:S01]  /*d1c0*/  @!P4 MUFU.EX2 R7, R7 ;  /* 0x000000070007c308 */ /* 0x000f220000000800 */
[----:B------:R-:W-:Y:S01]  /*d1d0*/  @!P2 FADD.FTZ R3, R3, 1 ;  /* 0x3f8000000303a421 */ /* 0x000fe20000010000 */
[----:B------:R-:W5:Y:S02]  /*d1e0*/  LDCU.64 UR14, c[0x0][0x550] ;  /* 0x0000aa00ff0e77ac */ /* 0x000f640008000a00 */
[----:B------:R-:W5:Y:S01]  /*d1f0*/  @!P3 MUFU.RCP R67, R2 ;  /* 0x000000020043b308 */ /* 0x000f620000001000 */
[----:B-1----:R-:W-:-:S07]  /*d200*/  UIMAD.WIDE.U32 UR12, UR10, UR28, UR12 ;  /* 0x0000001c0a0c72a5 */ /* 0x002fce000f8e000c */
[----:B0-----:R0:W1:Y:S01]  /*d210*/  @!P2 MUFU.RCP R18, R3 ;  /* 0x000000030012a308 */ /* 0x0010620000001000 */
[----:B------:R-:W-:-:S07]  /*d220*/  UIMAD UR13, UR10, UR29, UR13 ;  /* 0x0000001d0a0d72a4 */ /* 0x000fce000f8e020d */
[----:B------:R-:W2:Y:S01]  /*d230*/  @!P1 MUFU.RCP R6, R6 ;  /* 0x0000000600069308 */ /* 0x000ea20000001000 */
[----:B---3--:R-:W-:Y:S01]  /*d240*/  @!P6 FMUL.FTZ R159, R159, R12 ;  /* 0x0000000c9f9fe220 */ /* 0x008fe20000410000 */
[----:B------:R-:W-:Y:S01]  /*d250*/  @!P5 FADD.FTZ R4, R4, 1 ;  /* 0x3f8000000404d421 */ /* 0x000fe20000010000 */
[----:B0-----:R-:W-:Y:S01]  /*d260*/  IADD3 R3, P6, PT, R5, UR12, RZ ;  /* 0x0000000c05037c10 */ /* 0x001fe2000ffde0ff */
[----:B----4-:R-:W-:-:S04]  /*d270*/  @!P4 FADD.FTZ R7, R7, 1 ;  /* 0x3f8000000707c421 */ /* 0x010fc80000010000 */
[----:B------:R0:W3:Y:S01]  /*d280*/  @!P5 MUFU.RCP R69, R4 ;  /* 0x000000040045d308 */ /* 0x0000e20000001000 */
[----:B-----5:R-:W-:Y:S01]  /*d290*/  @!P3 FMUL.FTZ R160, R160, R67 ;  /* 0x00000043a0a0b220 */ /* 0x020fe20000410000 */
[----:B-1----:R-:W-:-:S06]  /*d2a0*/  @!P2 FMUL.FTZ R161, R161, R18 ;  /* 0x00000012a1a1a220 */ /* 0x002fcc0000410000 */
[----:B------:R-:W1:Y:S01]  /*d2b0*/  @!P4 MUFU.RCP R22, R7 ;  /* 0x000000070016c308 */ /* 0x000e620000001000 */
[----:B0-----:R-:W-:Y:S01]  /*d2c0*/  IMAD.X R4, RZ, RZ, UR13, P6 ;  /* 0x0000000dff047e24 */ /* 0x001fe2000b0e06ff */
[----:B------:R-:W-:Y:S01]  /*d2d0*/  LEA R2, P6, R3, UR14, 0x1 ;  /* 0x0000000e03027c11 */ /* 0x000fe2000f8c08ff */
[----:B--2---:R-:W-:Y:S01]  /*d2e0*/  @!P1 FMUL.FTZ R165, R165, R6 ;  /* 0x00000006a5a59220 */ /* 0x004fe20000410000 */
[-C--:B------:R-:W-:Y:S01]  /*d2f0*/  ISETP.GE.AND P2, PT, R5, R0.reuse, PT ;  /* 0x000000000500720c */ /* 0x080fe20003f46270 */
[----:B------:R-:W0:Y:S01]  /*d300*/  LDCU.64 UR12, c[0x0][0x518] ;  /* 0x0000a300ff0c77ac */ /* 0x000e220008000a00 */
[----:B------:R-:W-:Y:S02]  /*d310*/  LEA.HI.X R3, R3, UR15, R4, 0x1, P6 ;  /* 0x0000000f03037c11 */ /* 0x000fe4000b0f0c04 */
[-C--:B------:R-:W-:Y:S01]  /*d320*/  ISETP.GE.AND P3, PT, R62, R0.reuse, PT ;  /* 0x000000003e00720c */ /* 0x080fe20003f66270 */
[----:B------:R-:W2:Y:S01]  /*d330*/  LDCU.64 UR14, c[0x0][0x520] ;  /* 0x0000a400ff0e77ac */ /* 0x000ea20008000a00 */
[----:B------:R-:W-:-:S02]  /*d340*/  ISETP.GE.AND P6, PT, R61, R0, PT ;  /* 0x000000003d00720c */ /* 0x000fc40003fc6270 */
[-C--:B------:R-:W-:Y:S01]  /*d350*/  ISETP.GE.AND P1, PT, R60, R0.reuse, PT ;  /* 0x000000003c00720c */ /* 0x080fe20003f26270 */
[----:B---3--:R-:W-:Y:S01]  /*d360*/  @!P5 FMUL.FTZ R164, R164, R69 ;  /* 0x00000045a4a4d220 */ /* 0x008fe20000410000 */
[----:B------:R-:W-:-:S03]  /*d370*/  ISETP.GE.AND P5, PT, R56, R0, PT ;  /* 0x000000003800720c */ /* 0x000fc60003fa6270 */
        /* <DEDUP_REMOVED lines=43> */
[----:B-1----:R-:W-:-:S03]  /*d630*/  PRMT R4, R0, 0x7610, R4 ;  /* 0x0000761000047816 */ /* 0x002fc60000000004 */
[----:B------:R-:W-:Y:S01]  /*d640*/  STS.U16 [R95+0x6], R7 ;  /* 0x000006075f007388 */ /* 0x000fe20000000400 */
[----:B---3--:R-:W-:-:S03]  /*d650*/  PRMT R6, R2, 0x7610, R6 ;  /* 0x0000761002067816 */ /* 0x008fc60000000006 */
[----:B------:R-:W-:Y:S04]  /*d660*/  STS.U16 [R94+0x8], R9 ;  /* 0x000008095e007388 */ /* 0x000fe80000000400 */
[----:B------:R-:W-:Y:S04]  /*d670*/  STS.U16 [R93+0xa], R12 ;  /* 0x00000a0c5d007388 */ /* 0x000fe80000000400 */
[----:B------:R-:W-:Y:S04]  /*d680*/  STS.U16 [R92+0xc], R4 ;  /* 0x00000c045c007388 */ /* 0x000fe80000000400 */
[----:B------:R-:W-:Y:S04]  /*d690*/  STS.U16 [R91+0xe], R15 ;  /* 0x00000e0f5b007388 */ /* 0x000fe80000000400 */
[----:B------:R1:W-:Y:S04]  /*d6a0*/  STS.U16 [R90+0x10], R6 ;  /* 0x000010065a007388 */ /* 0x0003e80000000400 */
[----:B-1----:R-:W3:Y:S01]  /*d6b0*/  LDL.LU R6, [R1+0x104] ;  /* 0x0001040001067983 */ /* 0x002ee20000300800 */
        /* <DEDUP_REMOVED lines=37> */
[----:B------:R-:W1:Y:S03]  /*d910*/  LDCU.64 UR12, c[0x0][0x560] ;  /* 0x0000ac00ff0c77ac */ /* 0x000e660008000a00 */
[----:B--2---:R-:W-:-:S04]  /*d920*/  UIMAD.WIDE.U32 UR8, UR10, UR14, UR8 ;  /* 0x0000000e0a0872a5 */ /* 0x004fc8000f8e0008 */
        /* <DEDUP_REMOVED lines=15> */
[----:B---3--:R-:W-:-:S04]  /*da20*/  FADD.FTZ R3, R8, R6 ;  /* 0x0000000608037221 */ /* 0x008fc80000010000 */
        /* <DEDUP_REMOVED lines=8> */
[----:B-1----:R-:W-:Y:S01]  /*dab0*/  LEA R2, P3, R3, UR12, 0x1 ;  /* 0x0000000c03027c11 */ /* 0x002fe2000f8608ff */
        /* <DEDUP_REMOVED lines=41> */
.L_x_1082:
        /* <DEDUP_REMOVED lines=45> */
.L_x_1164:
[----:B------:R-:W-:Y:S05]  /*e020*/  BSYNC.RECONVERGENT B0 ;  /* 0x0000000000007941 */ /* 0x000fea0003800200 */
.L_x_1163:
        /* <DEDUP_REMOVED lines=43> */
.L_x_1166:
[----:B------:R-:W-:Y:S05]  /*e2e0*/  BSYNC.RECONVERGENT B0 ;  /* 0x0000000000007941 */ /* 0x000fea0003800200 */
.L_x_1165:
        /* <DEDUP_REMOVED lines=11> */
[----:B------:R-:W2:Y:S02]  /*e3a0*/  LDCU.64 UR20, c[0x0][0x4f0] ;  /* 0x00009e00ff1477ac */ /* 0x000ea40008000a00 */
[----:B------:R-:W-:Y:S01]  /*e3b0*/  UMOV UR9, 0x400 ;  /* 0x0000040000097882 */ /* 0x000fe20000000000 */
[----:B------:R-:W4:Y:S01]  /*e3c0*/  LDCU.64 UR22, c[0x0][0x540] ;  /* 0x0000a800ff1677ac */ /* 0x000f220008000a00 */
[----:B------:R-:W-:-:S02]  /*e3d0*/  UIMAD UR10, UR10, UR13, UR7 ;  /* 0x0000000d0a0a72a4 */ /* 0x000fc4000f8e0207 */
[----:B0--3--:R-:W-:-:S12]  /*e3e0*/  ULEA UR9, UR11, UR9, 0x18 ;  /* 0x000000090b097291 */ /* 0x009fd8000f8ec0ff */
.L_x_1168:
[----:B------:R-:W-:Y:S01]  /*e3f0*/  LEA R0, R11, UR9, 0x2 ;  /* 0x000000090b007c11 */ /* 0x000fe2000f8e10ff */
[----:B-1----:R-:W-:Y:S01]  /*e400*/  IMAD.U32 R3, RZ, RZ, UR10 ;  /* 0x0000000aff037e24 */ /* 0x002fe2000f8e00ff */
[----:B0-----:R-:W-:Y:S02]  /*e410*/  MOV R5, UR7 ;  /* 0x0000000700057c02 */ /* 0x001fe40008000f00 */
        /* <DEDUP_REMOVED lines=8> */
[----:B--2---:R-:W-:Y:S01]  /*e4a0*/  IMAD R10, R5, UR20, RZ ;  /* 0x00000014050a7c24 */ /* 0x004fe2000f8e02ff */
        /* <DEDUP_REMOVED lines=12> */
[----:B----4-:R-:W-:-:S04]  /*e570*/  LEA R8, P1, R6, UR22, 0x2 ;  /* 0x0000001606087c11 */ /* 0x010fc8000f8210ff */
[----:B------:R-:W-:Y:S01]  /*e580*/  LEA.HI.X R9, R6, UR23, R3, 0x2, P1 ;  /* 0x0000001706097c11 */ /* 0x000fe200088f1403 */
[----:B0-----:R0:W-:Y:S04]  /*e590*/  REDG.E.ADD.F32.FTZ.RN.STRONG.GPU desc[UR30][R4.64], R13 ;  /* 0x0000000d040079a6 */ /* 0x0011e8000c12f31e */
[----:B-1----:R0:W-:Y:S01]  /*e5a0*/  REDG.E.ADD.F32.FTZ.RN.STRONG.GPU desc[UR30][R8.64], R15 ;  /* 0x0000000f080079a6 */ /* 0x0021e2000c12f31e */
[----:B------:R-:W-:Y:S05]  /*e5b0*/  @!P0 BRA `(.L_x_1168) ;  /* 0xfffffffc008c8947 */ /* 0x000fea000383ffff */
[----:B------:R-:W-:Y:S05]  /*e5c0*/  BSYNC.RECONVERGENT B0 ;  /* 0x0000000000007941 */ /* 0x000fea0003800200 */
.L_x_1167:
[----:B------:R-:W-:Y:S05]  /*e5d0*/  EXIT ;  /* 0x000000000000794d */ /* 0x000fea0003800000 */
.L_x_1121:
[----:B------:R-:W-:Y:S01]  /*e5e0*/  MOV R86, RZ ;  /* 0x000000ff00567202 */ /* 0x000fe20000000f00 */
[----:B------:R-:W-:Y:S01]  /*e5f0*/  HFMA2 R87, -RZ, RZ, 0, 5.9604644775390625e-08 ;  /* 0x00000001ff577431 */ /* 0x000fe200000001ff */
[----:B------:R-:W-:Y:S02]  /*e600*/  MOV R163, R157 ;  /* 0x0000009d00a37202 */ /* 0x000fe40000000f00 */
[----:B------:R-:W-:-:S07]  /*e610*/  MOV R154, 0xffffffff ;  /* 0xffffffff009a7802 */ /* 0x000fce0000000f00 */
[----:B-1---5:R-:W-:Y:S05]  /*e620*/  WARPSYNC.COLLECTIVE R154, `(.L_x_1169) ;  /* 0x000000009a087348 */ /* 0x022fea0003c00000 */
[----:B------:R0:W2:Y:S02]  /*e630*/  SHFL.UP P6, R86, R163, R87, R86 ;  /* 0x04000057a3567389 */ /* 0x0000a400000c0056 */
[----:B012--5:R-:W-:Y:S05]  /*e640*/  ENDCOLLECTIVE ;  /* 0x000000000000791b */ /* 0x027fea0003800000 */
.L_x_1169:
[----:B------:R-:W-:Y:S01]  /*e650*/  IMAD.MOV.U32 R163, RZ, RZ, R153 ;  /* 0x000000ffffa37224 */ /* 0x000fe200078e0099 */
[----:B------:R-:W-:Y:S01]  /*e660*/  MOV R156, R86 ;  /* 0x00000056009c7202 */ /* 0x000fe20000000f00 */
[----:B------:R-:W-:-:S07]  /*e670*/  HFMA2 R86, -RZ, RZ, 0, 0 ;  /* 0x00000000ff567431 */ /* 0x000fce00000001ff */
[----:B------:R-:W-:Y:S05]  /*e680*/  WARPSYNC.COLLECTIVE R154, `(.L_x_1170) ;  /* 0x000000009a087348 */ /* 0x000fea0003c00000 */
[----:B------:R0:W1:Y:S02]  /*e690*/  SHFL.UP P6, R86, R163, R87, R86 ;  /* 0x04000057a3567389 */ /* 0x00006400000c0056 */
[----:B01----:R-:W-:Y:S05]  /*e6a0*/  ENDCOLLECTIVE ;  /* 0x000000000000791b */ /* 0x003fea0003800000 */
.L_x_1170:
        /* <DEDUP_REMOVED lines=9> */
.L_x_1171:
[----:B------:R-:W-:Y:S02]  /*e740*/  MOV R163, R156 ;  /* 0x0000009c00a37202 */ /* 0x000fe40000000f00 */
[----:B------:R-:W-:Y:S01]  /*e750*/  MOV R153, R86 ;  /* 0x0000005600997202 */ /* 0x000fe20000000f00 */
[----:B------:R-:W-:-:S07]  /*e760*/  HFMA2 R86, -RZ, RZ, 0, 0 ;  /* 0x00000000ff567431 */ /* 0x000fce00000001ff */
[----:B------:R-:W-:Y:S05]  /*e770*/  WARPSYNC.COLLECTIVE R154, `(.L_x_1172) ;  /* 0x000000009a087348 */ /* 0x000fea0003c00000 */
[----:B------:R0:W1:Y:S02]  /*e780*/  SHFL.UP P6, R86, R163, R87, R86 ;  /* 0x04000057a3567389 */ /* 0x00006400000c0056 */
[----:B01----:R-:W-:Y:S05]  /*e790*/  ENDCOLLECTIVE ;  /* 0x000000000000791b */ /* 0x003fea0003800000 */
.L_x_1172:
        /* <DEDUP_REMOVED lines=9> */
.L_x_1173:
[----:B------:R-:W-:Y:S02]  /*e830*/  MOV R163, R156 ;  /* 0x0000009c00a37202 */ /* 0x000fe40000000f00 */
[----:B------:R-:W-:Y:S01]  /*e840*/  MOV R153, R86 ;  /* 0x0000005600997202 */ /* 0x000fe20000000f00 */
[----:B------:R-:W-:-:S07]  /*e850*/  HFMA2 R86, -RZ, RZ, 0, 0 ;  /* 0x00000000ff567431 */ /* 0x000fce00000001ff */
[----:B------:R-:W-:Y:S05]  /*e860*/  WARPSYNC.COLLECTIVE R154, `(.L_x_1174) ;  /* 0x000000009a087348 */ /* 0x000fea0003c00000 */
[----:B------:R0:W1:Y:S02]  /*e870*/  SHFL.UP P6, R86, R163, R87, R86 ;  /* 0x04000057a3567389 */ /* 0x00006400000c0056 */
[----:B01----:R-:W-:Y:S05]  /*e880*/  ENDCOLLECTIVE ;  /* 0x000000000000791b */ /* 0x003fea0003800000 */
.L_x_1174:
        /* <DEDUP_REMOVED lines=9> */
.L_x_1175:
[----:B------:R-:W-:Y:S02]  /*e920*/  MOV R163, R156 ;  /* 0x0000009c00a37202 */ /* 0x000fe40000000f00 */
[----:B------:R-:W-:Y:S01]  /*e930*/  MOV R153, R86 ;  /* 0x0000005600997202 */ /* 0x000fe20000000f00 */
[----:B------:R-:W-:-:S07]  /*e940*/  HFMA2 R86, -RZ, RZ, 0, 0 ;  /* 0x00000000ff567431 */ /* 0x000fce00000001ff */
[----:B------:R-:W-:Y:S05]  /*e950*/  WARPSYNC.COLLECTIVE R154, `(.L_x_1176) ;  /* 0x000000009a087348 */ /* 0x000fea0003c00000 */
[----:B------:R0:W1:Y:S02]  /*e960*/  SHFL.UP P6, R86, R163, R87, R86 ;  /* 0x04000057a3567389 */ /* 0x00006400000c0056 */
[----:B01----:R-:W-:Y:S05]  /*e970*/  ENDCOLLECTIVE ;  /* 0x000000000000791b */ /* 0x003fea0003800000 */
.L_x_1176:
        /* <DEDUP_REMOVED lines=9> */
.L_x_1177:
[----:B------:R-:W-:Y:S01]  /*ea10*/  IMAD.MOV.U32 R163, RZ, RZ, R156 ;  /* 0x000000ffffa37224 */ /* 0x000fe200078e009c */
[----:B------:R-:W-:Y:S01]  /*ea20*/  MOV R153, R86 ;  /* 0x0000005600997202 */ /* 0x000fe20000000f00 */
[----:B------:R-:W-:-:S07]  /*ea30*/  HFMA2 R86, -RZ, RZ, 0, 0 ;  /* 0x00000000ff567431 */ /* 0x000fce00000001ff */
[----:B------:R-:W-:Y:S05]  /*ea40*/  WARPSYNC.COLLECTIVE R154, `(.L_x_1178) ;  /* 0x000000009a087348 */ /* 0x000fea0003c00000 */
[----:B------:R0:W1:Y:S02]  /*ea50*/  SHFL.UP P6, R86, R163, R87, R86 ;  /* 0x04000057a3567389 */ /* 0x00006400000c0056 */
[----:B01----:R-:W-:Y:S05]  /*ea60*/  ENDCOLLECTIVE ;  /* 0x000000000000791b */ /* 0x003fea0003800000 */
.L_x_1178:
[----:B------:R-:W-:Y:S05]  /*ea70*/  BRA `(.L_x_1179) ;  /* 0xffffffa8007c7947 */ /* 0x000fea000383ffff */
.L_x_1122:
        /* <DEDUP_REMOVED lines=8> */
.L_x_1181:
[----:B------:R-:W-:Y:S05]  /*eb00*/  BSYNC B0 ;  /* 0x0000000000007941 */ /* 0x000fea0003800000 */
.L_x_1180:
[----:B------:R-:W-:Y:S05]  /*eb10*/  BRA `(.L_x_1182) ;  /* 0xffffffa800707947 */ /* 0x000fea000383ffff */
.L_x_1123:
        /* <DEDUP_REMOVED lines=8> */
.L_x_1184:
[----:B------:R-:W-:Y:S05]  /*eba0*/  BSYNC B0 ;  /* 0x0000000000007941 */ /* 0x000fea0003800000 */
.L_x_1183:
[----:B------:R-:W-:Y:S05]  /*ebb0*/  BRA `(.L_x_1185) ;  /* 0xffffffa800507947 */ /* 0x000fea000383ffff */
.L_x_1124:
        /* <DEDUP_REMOVED lines=8> */
.L_x_1187:
[----:B------:R-:W-:Y:S05]  /*ec40*/  BSYNC B0 ;  /* 0x0000000000007941 */ /* 0x000fea0003800000 */
.L_x_1186:
        /* <DEDUP_REMOVED lines=9> */
.L_x_1188:
[----:B------:R-:W-:Y:S01]  /*ece0*/  HFMA2 R87, -RZ, RZ, 0, 0 ;  /* 0x00000000ff577431 */ /* 0x000fe200000001ff */
[----:B------:R-:W-:Y:S02]  /*ecf0*/  MOV R162, R86 ;  /* 0x0000005600a27202 */ /* 0x000fe40000000f00 */
[----:B------:R-:W-:-:S07]  /*ed00*/  MOV R86, 0x1f ;  /* 0x0000001f00567802 */ /* 0x000fce0000000f00 */
[----:B------:R-:W-:Y:S05]  /*ed10*/  WARPSYNC.COLLECTIVE R154, `(.L_x_1189) ;  /* 0x000000009a087348 */ /* 0x000fea0003c00000 */
[----:B------:R0:W1:Y:S02]  /*ed20*/  SHFL.IDX P2, R156, R153, R87, R86 ;  /* 0x00000057999c7389 */ /* 0x0000640000040056 */
[----:B01----:R-:W-:Y:S05]  /*ed30*/  ENDCOLLECTIVE ;  /* 0x000000000000791b */ /* 0x003fea0003800000 */
.L_x_1189:
[----:B------:R-:W-:Y:S01]  /*ed40*/  IMAD.MOV.U32 R153, RZ, RZ, R79 ;  /* 0x000000ffff997224 */ /* 0x000fe200078e004f */
[----:B------:R-:W-:-:S07]  /*ed50*/  MOV R78, R156 ;  /* 0x0000009c004e7202 */ /* 0x000fce0000000f00 */
[----:B------:R-:W-:Y:S05]  /*ed60*/  WARPSYNC.COLLECTIVE R154, `(.L_x_1190) ;  /* 0x000000009a087348 */ /* 0x000fea0003c00000 */
[----:B------:R0:W1:Y:S02]  /*ed70*/  SHFL.IDX P2, R156, R153, R87, R86 ;  /* 0x00000057999c7389 */ /* 0x0000640000040056 */
[----:B01----:R-:W-:Y:S05]  /*ed80*/  ENDCOLLECTIVE ;  /* 0x000000000000791b */ /* 0x003fea0003800000 */
.L_x_1190:
[----:B------:R-:W-:Y:S01]  /*ed90*/  MOV R79, R156 ;  /* 0x0000009c004f7202 */ /* 0x000fe20000000f00 */
[----:B------:R-:W-:Y:S06]  /*eda0*/  BRA `(.L_x_1191) ;  /* 0xffffffa400ec7947 */ /* 0x000fec000383ffff */
.L_x_1126:
        /* <DEDUP_REMOVED lines=9> */
.L_x_1192:
[----:B------:R-:W-:Y:S02]  /*ee40*/  ISETP.GT.U32.AND P5, PT, R155, 0xf, PT ;  /* 0x0000000f9b00780c */ /* 0x000fe40003fa4070 */
[----:B------:R-:W-:Y:S02]  /*ee50*/  MOV R86, R156 ;  /* 0x0000009c00567202 */ /* 0x000fe40000000f00 */
[----:B------:R-:W-:-:S03]  /*ee60*/  MOV R156, R163 ;  /* 0x000000a3009c7202 */ /* 0x000fc60000000f00 */
[----:B------:R-:W-:-:S07]  /*ee70*/  @P2 FMUL.FTZ R86, R86, R162 ;  /* 0x000000a256562220 */ /* 0x000fce0000410000 */
[----:B------:R-:W-:Y:S05]  /*ee80*/  WARPSYNC.COLLECTIVE R154, `(.L_x_1193) ;  /* 0x000000009a087348 */ /* 0x000fea0003c00000 */
[----:B------:R0:W1:Y:S02]  /*ee90*/  SHFL.DOWN P0, R156, R156, R87, R153 ;  /* 0x080000579c9c7389 */ /* 0x0000640000000099 */
[----:B01----:R-:W-:Y:S05]  /*eea0*/  ENDCOLLECTIVE ;  /* 0x000000000000791b */ /* 0x003fea0003800000 */
.L_x_1193:
        /* <DEDUP_REMOVED lines=10> */
.L_x_1194:
[----:B------:R-:W-:Y:S02]  /*ef50*/  MOV R86, R156 ;  /* 0x0000009c00567202 */ /* 0x000fe40000000f00 */
[----:B------:R-:W-:-:S03]  /*ef60*/  MOV R156, R163 ;  /* 0x000000a3009c7202 */ /* 0x000fc60000000f00 */
[----:B------:R-:W-:-:S07]  /*ef70*/  @!P2 FMUL.FTZ R86, R162, R86 ;  /* 0x00000056a256a220 */ /* 0x000fce0000410000 */
[----:B------:R-:W-:Y:S05]  /*ef80*/  WARPSYNC.COLLECTIVE R154, `(.L_x_1195) ;  /* 0x000000009a087348 */ /* 0x000fea0003c00000 */
[----:B------:R0:W1:Y:S02]  /*ef90*/  SHFL.DOWN P0, R156, R156, R87, R153 ;  /* 0x080000579c9c7389 */ /* 0x0000640000000099 */
[----:B01----:R-:W-:Y:S05]  /*efa0*/  ENDCOLLECTIVE ;  /* 0x000000000000791b */ /* 0x003fea0003800000 */
.L_x_1195:
        /* <DEDUP_REMOVED lines=9> */
.L_x_1196:
[----:B------:R-:W-:Y:S02]  /*f040*/  MOV R86, R156 ;  /* 0x0000009c00567202 */ /* 0x000fe40000000f00 */
[----:B------:R-:W-:-:S03]  /*f050*/  MOV R156, R163 ;  /* 0x000000a3009c7202 */ /* 0x000fc60000000f00 */
[----:B------:R-:W-:-:S07]  /*f060*/  @!P3 FMUL.FTZ R86, R162, R86 ;  /* 0x00000056a256b220 */ /* 0x000fce0000410000 */
[----:B------:R-:W-:Y:S05]  /*f070*/  WARPSYNC.COLLECTIVE R154, `(.L_x_1197) ;  /* 0x000000009a087348 */ /* 0x000fea0003c00000 */
[----:B------:R0:W1:Y:S02]  /*f080*/  SHFL.DOWN P0, R156, R156, R87, R153 ;  /* 0x080000579c9c7389 */ /* 0x0000640000000099 */
[----:B01----:R-:W-:Y:S05]  /*f090*/  ENDCOLLECTIVE ;  /* 0x000000000000791b */ /* 0x003fea0003800000 */
.L_x_1197:
        /* <DEDUP_REMOVED lines=9> */
.L_x_1198:
[----:B------:R-:W-:Y:S02]  /*f130*/  MOV R86, R156 ;  /* 0x0000009c00567202 */ /* 0x000fe40000000f00 */
[----:B------:R-:W-:-:S03]  /*f140*/  MOV R156, R163 ;  /* 0x000000a3009c7202 */ /* 0x000fc60000000f00 */
[----:B------:R-:W-:-:S07]  /*f150*/  @!P4 FMUL.FTZ R86, R162, R86 ;  /* 0x00000056a256c220 */ /* 0x000fce0000410000 */
[----:B------:R-:W-:Y:S05]  /*f160*/  WARPSYNC.COLLECTIVE R154, `(.L_x_1199) ;  /* 0x000000009a087348 */ /* 0x000fea0003c00000 */
[----:B------:R0:W1:Y:S02]  /*f170*/  SHFL.DOWN P0, R156, R156, R87, R153 ;  /* 0x080000579c9c7389 */ /* 0x0000640000000099 */
[----:B01----:R-:W-:Y:S05]  /*f180*/  ENDCOLLECTIVE ;  /* 0x000000000000791b */ /* 0x003fea0003800000 */
.L_x_1199:
        /* <DEDUP_REMOVED lines=9> */
.L_x_1200:
[----:B------:R-:W-:Y:S02]  /*f220*/  MOV R86, R156 ;  /* 0x0000009c00567202 */ /* 0x000fe40000000f00 */
[----:B------:R-:W-:-:S03]  /*f230*/  MOV R156, R163 ;  /* 0x000000a3009c7202 */ /* 0x000fc60000000f00 */
[----:B------:R-:W-:-:S07]  /*f240*/  @!P5 FMUL.FTZ R86, R162, R86 ;  /* 0x00000056a256d220 */ /* 0x000fce0000410000 */
[----:B------:R-:W-:Y:S05]  /*f250*/  WARPSYNC.COLLECTIVE R154, `(.L_x_1201) ;  /* 0x000000009a087348 */ /* 0x000fea0003c00000 */
[----:B------:R0:W1:Y:S02]  /*f260*/  SHFL.DOWN P0, R156, R156, R87, R153 ;  /* 0x080000579c9c7389 */ /* 0x0000640000000099 */
[----:B01----:R-:W-:Y:S05]  /*f270*/  ENDCOLLECTIVE ;  /* 0x000000000000791b */ /* 0x003fea0003800000 */
.L_x_1201:
        /* <DEDUP_REMOVED lines=10> */
.L_x_1202:
[----:B------:R-:W-:Y:S02]  /*f320*/  MOV R153, R163 ;  /* 0x000000a300997202 */ /* 0x000fe40000000f00 */
[----:B------:R-:W-:-:S07]  /*f330*/  MOV R157, R156 ;  /* 0x0000009c009d7202 */ /* 0x000fce0000000f00 */
[----:B------:R-:W-:Y:S05]  /*f340*/  WARPSYNC.COLLECTIVE R154, `(.L_x_1203) ;  /* 0x000000009a087348 */ /* 0x000fea0003c00000 */
[----:B------:R0:W1:Y:S02]  /*f350*/  SHFL.IDX P2, R156, R153, R87, R86 ;  /* 0x00000057999c7389 */ /* 0x0000640000040056 */
[----:B01----:R-:W-:Y:S05]  /*f360*/  ENDCOLLECTIVE ;  /* 0x000000000000791b */ /* 0x003fea0003800000 */
.L_x_1203:
        /* <DEDUP_REMOVED lines=9> */
.L_x_1204:
[----:B------:R-:W-:Y:S01]  /*f400*/  IMAD.MOV.U32 R162, RZ, RZ, R156 ;  /* 0x000000ffffa27224 */ /* 0x000fe200078e009c */
[----:B------:R-:W-:-:S07]  /*f410*/  MOV R156, R163 ;  /* 0x000000a3009c7202 */ /* 0x000fce0000000f00 */
[----:B------:R-:W-:Y:S05]  /*f420*/  WARPSYNC.COLLECTIVE R154, `(.L_x_1205) ;  /* 0x000000009a087348 */ /* 0x000fea0003c00000 */
[----:B------:R0:W1:Y:S02]  /*f430*/  SHFL.DOWN P0, R156, R156, R87, R153 ;  /* 0x080000579c9c7389 */ /* 0x0000640000000099 */
[----:B01----:R-:W-:Y:S05]  /*f440*/  ENDCOLLECTIVE ;  /* 0x000000000000791b */ /* 0x003fea0003800000 */
.L_x_1205:
[----:B------:R-:W-:Y:S01]  /*f450*/  MOV R153, R78 ;  /* 0x0000004e00997202 */ /* 0x000fe20000000f00 */
[----:B------:R-:W-:Y:S01]  /*f460*/  HFMA2 R87, -RZ, RZ, 0, 0 ;  /* 0x00000000ff577431 */ /* 0x000fe200000001ff */
[----:B------:R-:W-:-:S07]  /*f470*/  MOV R163, R156 ;  /* 0x0000009c00a37202 */ /* 0x000fce0000000f00 */
[----:B------:R-:W-:Y:S05]  /*f480*/  WARPSYNC.COLLECTIVE R154, `(.L_x_1206) ;  /* 0x000000009a087348 */ /* 0x000fea0003c00000 */
[----:B------:R0:W1:Y:S02]  /*f490*/  SHFL.IDX P2, R156, R153, R87, R86 ;  /* 0x00000057999c7389 */ /* 0x0000640000040056 */
[----:B01----:R-:W-:Y:S05]  /*f4a0*/  ENDCOLLECTIVE ;  /* 0x000000000000791b */ /* 0x003fea0003800000 */
.L_x_1206:
[----:B------:R-:W-:Y:S02]  /*f4b0*/  ISETP.NE.AND P0, PT, R64, 0x1f, PT ;  /* 0x0000001f4000780c */ /* 0x000fe40003f05270 */
[----:B------:R-:W-:Y:S02]  /*f4c0*/  MOV R153, R79 ;  /* 0x0000004f00997202 */ /* 0x000fe40000000f00 */
[----:B------:R-:W-:-:S09]  /*f4d0*/  MOV R78, R156 ;  /* 0x0000009c004e7202 */ /* 0x000fd20000000f00 */
[----:B------:R-:W-:Y:S05]  /*f4e0*/  WARPSYNC.COLLECTIVE R154, `(.L_x_1207) ;  /* 0x000000009a087348 */ /* 0x000fea0003c00000 */
[----:B------:R0:W1:Y:S02]  /*f4f0*/  SHFL.IDX P2, R156, R153, R87, R86 ;  /* 0x00000057999c7389 */ /* 0x0000640000040056 */
[----:B01----:R-:W-:Y:S05]  /*f500*/  ENDCOLLECTIVE ;  /* 0x000000000000791b */ /* 0x003fea0003800000 */
.L_x_1207:
[----:B------:R-:W-:Y:S01]  /*f510*/  MOV R79, R156 ;  /* 0x0000009c004f7202 */ /* 0x000fe20000000f00 */
[----:B------:R-:W-:Y:S06]  /*f520*/  BRA `(.L_x_1208) ;  /* 0xffffffa8001c7947 */ /* 0x000fec000383ffff */
.L_x_1209:
        /* <DEDUP_REMOVED lines=13> */
.L_x_10419:


//--------------------- .text._Z25selective_scan_bwd_kernelI32Selective_Scan_bwd_kernel_traitsILi128ELi16ELb0ELb1ELb1ELb0ELb0EN3c104HalfEfEEv12SSMParamsBwd --------------------------
	.section	.text._Z25selective_scan_bwd_kernelI32Selective_Scan_bwd_kernel_traitsILi128ELi16ELb0ELb1ELb1ELb0ELb0EN3c104HalfEfEEv12SSMParamsBwd,"ax",@progbits
	.align	128
        .global         _Z25selective_scan_bwd_kernelI32Selective_Scan_bwd_kernel_traitsILi128ELi16ELb0ELb1ELb1ELb0ELb0EN3c104HalfEfEEv12SSMParamsBwd
        .type           _Z25selective_scan_bwd_kernelI32Selective_Scan_bwd_kernel_traitsILi128ELi16ELb0ELb1ELb1ELb0ELb0EN3c104HalfEfEEv12SSMParamsBwd,@function
        .size           _Z25selective_scan_bwd_kernelI32Selective_Scan_bwd_kernel_traitsILi128ELi16ELb0ELb1ELb1ELb0ELb0EN3c104HalfEfEEv12SSMParamsBwd,(.L_x_10420 - _Z25selective_scan_bwd_kernelI32Selective_Scan_bwd_kernel_traitsILi128ELi16ELb0ELb1ELb1ELb0ELb0EN3c104HalfEfEEv12SSMParamsBwd)
        .other          _Z25selective_scan_bwd_kernelI32Selective_Scan_bwd_kernel_traitsILi128ELi16ELb0ELb1ELb1ELb0ELb0EN3c104HalfEfEEv12SSMParamsBwd,@"STO_CUDA_ENTRY STV_DEFAULT"
_Z25selective_scan_bwd_kernelI32Selective_Scan_bwd_kernel_traitsILi128ELi16ELb0ELb1ELb1ELb0ELb0EN3c104HalfEfEEv12SSMParamsBwd:
.text._Z25selective_scan_bwd_kernelI32Selective_Scan_bwd_kernel_traitsILi128ELi16ELb0ELb1ELb1ELb0ELb0EN3c104HalfEfEEv12SSMParamsBwd:
        /* <DEDUP_REMOVED lines=42> */
[----:B------:R-:W-:Y:S01]  /*02a0*/  UMOV UR4, URZ ;  /* 0x000000ff00047c82 */ /* 0x000fe20008000000 */
[----:B-1----:R-:W-:-:S05]  /*02b0*/  ULEA UR11, UR30, 0xfffff800, 0xb ;  /* 0xfffff8001e0b7891 */ /* 0x002fca000f8e58ff */
[----:B------:R-:W1:Y:S01]  /*02c0*/  I2F.RP R0, UR37 ;  /* 0x0000002500007d06 */ /* 0x000e620008209400 */
[----:B--2---:R-:W-:Y:S02]  /*02d0*/  UIMAD.WIDE.U32 UR24, UR10, UR20, URZ ;  /* 0x000000140a1872a5 */ /* 0x004fe4000f8e00ff */
[----:B------:R-:W-:Y:S02]  /*02e0*/  UIMAD UR9, UR8, UR19, UR23 ;  /* 0x00000013080972a4 */ /* 0x000fe4000f8e0217 */
[----:B------:R-:W-:Y:S02]  /*02f0*/  UIADD3 UR20, UP2, UPT, UR11, UR22, URZ ;  /* 0x000000160b147290 */ /* 0x000fe4000ff5e0ff */
[----:B------:R-:W-:Y:S01]  /*0300*/  UIADD3 UR31, UP0, UPT, UR11, UR16, URZ ;  /* 0x000000100b1f7290 */ /* 0x000fe2000ff1e0ff */
[----:B------:R-:W2:Y:S03]  /*0310*/  LDCU.64 UR18, c[0x0][0x3b0] ;  /* 0x00007600ff1277ac */ /* 0x000ea60008000a00 */
[----:B----4-:R-:W-:Y:S01]  /*0320*/  ULEA UR17, UP1, UR31, UR12, 0x1 ;  /* 0x0000000c1f117291 */ /* 0x010fe2000f8208ff */
[----:B-1----:R-:W3:Y:S01]  /*0330*/  MUFU.RCP R0, R0 ;  /* 0x0000000000007308 */ /* 0x002ee20000001000 */
[----:B------:R-:W-:Y:S01]  /*0340*/  ULEA UR16, UP3, UR20, UR14, 0x1 ;  /* 0x0000000e14107291 */ /* 0x000fe2000f8608ff */
[----:B------:R-:W1:Y:S01]  /*0350*/  LDCU.64 UR6, c[0x0][0x4a0] ;  /* 0x00009400ff0677ac */ /* 0x000e620008000a00 */
[----:B---3--:R-:W-:Y:S01]  /*0360*/  IADD3 R2, PT, PT, R0, 0xffffffe, RZ ;  /* 0x0ffffffe00027810 */ /* 0x008fe20007ffe0ff */
[----:B------:R-:W-:-:S05]  /*0370*/  IMAD.U32 R0, RZ, RZ, UR8 ;  /* 0x00000008ff007e24 */ /* 0x000fca000f8e00ff */
[----:B------:R-:W3:Y:S01]  /*0380*/  F2I.FTZ.U32.TRUNC.NTZ R2, R2 ;  /* 0x0000000200027305 */ /* 0x000ee2000021f000 */
[----:B------:R-:W-:-:S04]  /*0390*/  IABS R0, R0 ;  /* 0x0000000000007213 */ /* 0x000fc80000000000 */
[----:B------:R-:W-:Y:S02]  /*03a0*/  R2UR UR33, R0 ;  /* 0x00000000002172ca */ /* 0x000fe400000e0000 */
[----:B---3--:R-:W-:-:S13]  /*03b0*/  R2UR UR5, R2 ;  /* 0x00000000020572ca */ /* 0x008fda00000e0000 */
[----:B------:R-:W-:-:S04]  /*03c0*/  UIADD3 UR26, UPT, UPT, URZ, -UR5, URZ ;  /* 0x80000005ff1a7290 */ /* 0x000fc8000fffe0ff */
[----:B------:R-:W-:-:S04]  /*03d0*/  UIMAD UR26, UR26, UR37, URZ ;  /* 0x000000251a1a72a4 */ /* 0x000fc8000f8e02ff */
[----:B------:R-:W-:Y:S02]  /*03e0*/  UIMAD.WIDE.U32 UR26, UR5, UR26, UR4 ;  /* 0x0000001a051a72a5 */ /* 0x000fe4000f8e0004 */
[----:B------:R-:W-:Y:S02]  /*03f0*/  USHF.R.S32.HI UR4, URZ, 0x1f, UR11 ;  /* 0x0000001fff047899 */ /* 0x000fe4000801140b */
[----:B------:R-:W-:Y:S02]  /*0400*/  UIMAD.WIDE.U32 UR22, UR27, UR33, URZ ;  /* 0x000000211b1672a5 */ /* 0x000fe4000f8e00ff */
[----:B------:R-:W-:Y:S02]  /*0410*/  UIADD3.X UR5, UPT, UPT, UR4, UR9, URZ, UP2, !UPT ;  /* 0x0000000904057290 */ /* 0x000fe400097fe4ff */
[----:B------:R-:W-:Y:S02]  /*0420*/  UIADD3.X UR14, UPT, UPT, UR4, UR32, URZ, UP0, !UPT ;  /* 0x00000020040e7290 */ /* 0x000fe400087fe4ff */
[----:B------:R-:W-:Y:S01]  /*0430*/  ULEA.HI.X UR20, UR20, UR15, UR5, 0x1, UP3 ;  /* 0x0000000f14147291 */ /* 0x000fe200098f0c05 */
[----:B------:R-:W-:Y:S01]  /*0440*/  UMOV UR9, UR23 ;  /* 0x0000001700097c82 */ /* 0x000fe20008000000 */
[----:B------:R-:W-:-:S02]  /*0450*/  ULEA.HI.X UR14, UR31, UR13, UR14, 0x1, UP1 ;  /* 0x0000000d1f0e7291 */ /* 0x000fc400088f0c0e */
[----:B------:R-:W-:Y:S02]  /*0460*/  UIADD3 UR12, UPT, UPT, -UR9, URZ, URZ ;  /* 0x000000ff090c7290 */ /* 0x000fe4000fffe1ff */
[----:B--2---:R-:W-:Y:S02]  /*0470*/  UIMAD.WIDE.U32 UR22, UR10, UR18, URZ ;  /* 0x000000120a1672a5 */ /* 0x004fe4000f8e00ff */
[----:B------:R-:W-:Y:S02]  /*0480*/  UIMAD UR5, UR37, UR12, UR33 ;  /* 0x0000000c250572a4 */ /* 0x000fe4000f8e0221 */
[----:B------:R-:W-:Y:S02]  /*0490*/  UISETP.NE.U32.AND UP0, UPT, UR34, URZ, UPT ;  /* 0x000000ff2200728c */ /* 0x000fe4000bf05070 */
[----:B------:R-:W-:Y:S02]  /*04a0*/  UISETP.GT.U32.AND UP1, UPT, UR37, UR5, UPT ;  /* 0x000000052500728c */ /* 0x000fe4000bf24070 */
[----:B------:R-:W-:-:S02]  /*04b0*/  UIMAD UR23, UR10, UR19, UR23 ;  /* 0x000000130a1772a4 */ /* 0x000fc4000f8e0217 */
[----:B------:R-:W-:Y:S01]  /*04c0*/  UISETP.NE.AND.EX UP0, UPT, UR35, URZ, UPT, UP0 ;  /* 0x000000ff2300728c */ /* 0x000fe2000bf05300 */
[----:B------:R-:W2:Y:S01]  /*04d0*/  LDCU.64 UR18, c[0x0][0x3d0] ;  /* 0x00007a00ff1277ac */ /* 0x000ea20008000a00 */
[----:B------:R-:W3:Y:S05]  /*04e0*/  LDCU.64 UR34, c[0x0][0x528] ;  /* 0x0000a500ff2277ac */ /* 0x000eea0008000a00 */
[----:B------:R-:W-:Y:S02]  /*04f0*/  @!UP1 UIADD3 UR5, UPT, UPT, UR5, -UR37, URZ ;  /* 0x8000002505059290 */ /* 0x000fe4000fffe0ff */
[----:B------:R-:W-:Y:S02]  /*0500*/  @!UP1 UIADD3 UR9, UPT, UPT, UR9, 0x1, URZ ;  /* 0x0000000109099890 */ /* 0x000fe4000fffe0ff */
[----:B------:R-:W-:-:S02]  /*0510*/  UISETP.GE.U32.AND UP2, UPT, UR5, UR37, UPT ;  /* 0x000000250500728c */ /* 0x000fc4000bf46070 */
[----:B------:R-:W-:Y:S02]  /*0520*/  ULOP3.LUT UR5, UR8, UR36, URZ, 0x3c, !UPT ;  /* 0x0000002408057292 */ /* 0x000fe4000f8e3cff */
[----:B------:R-:W-:Y:S02]  /*0530*/  UIMAD UR13, UR10, UR21, UR25 ;  /* 0x000000150a0d72a4 */ /* 0x000fe4000f8e0219 */
[----:B------:R-:W-:Y:S01]  /*0540*/  UISETP.GE.AND UP1, UPT, UR5, URZ, UPT ;  /* 0x000000ff0500728c */ /* 0x000fe2000bf26270 */
[----:B------:R-:W4:Y:S04]  /*0550*/  LDCU.64 UR26, c[0x0][0x3c8] ;  /* 0x00007900ff1a77ac */ /* 0x000f280008000a00 */
[----:B------:R-:W-:Y:S02]  /*0560*/  @UP2 UIADD3 UR9, UPT, UPT, UR9, 0x1, URZ ;  /* 0x0000000109092890 */ /* 0x000fe4000fffe0ff */
[----:B------:R-:W-:Y:S01]  /*0570*/  UISETP.NE.AND UP2, UPT, UR36, URZ, UPT ;  /* 0x000000ff2400728c */ /* 0x000fe2000bf45270 */
[----:B------:R-:W-:-:S03]  /*0580*/  UMOV UR12, UR24 ;  /* 0x00000018000c7c82 */ /* 0x000fc60008000000 */
[----:B------:R-:W-:Y:S02]  /*0590*/  @!UP1 UIADD3 UR9, UPT, UPT, -UR9, URZ, URZ ;  /* 0x000000ff09099290 */ /* 0x000fe4000fffe1ff */
[----:B-1----:R-:W-:Y:S01]  /*05a0*/  UIMAD.WIDE.U32 UR12, UR8, UR6, UR12 ;  /* 0x00000006080c72a5 */ /* 0x002fe2000f8e000c */
[----:B------:R-:W1:Y:S03]  /*05b0*/  LDCU.64 UR32, c[0x0][0x3e8] ;  /* 0x00007d00ff2077ac */ /* 0x000e660008000a00 */
[----:B------:R-:W-:Y:S02]  /*05c0*/  UIMAD UR24, UR8, UR7, UR13 ;  /* 0x00000007081872a4 */ /* 0x000fe4000f8e020d */
[----:B------:R-:W-:Y:S02]  /*05d0*/  UIADD3 UR12, UP3, UPT, UR11, UR12, URZ ;  /* 0x0000000c0b0c7290 */ /* 0x000fe4000ff7e0ff */
[----:B------:R-:W-:-:S02]  /*05e0*/  @!UP2 ULOP3.LUT UR9, URZ, UR36, URZ, 0x33, !UPT ;  /* 0x00000024ff09a292 */ /* 0x000fc4000f8e33ff */
[----:B--2---:R-:W-:Y:S02]  /*05f0*/  UIMAD.WIDE.U32 UR6, UR10, UR18, URZ ;  /* 0x000000120a0672a5 */ /* 0x004fe4000f8e00ff */
[----:B------:R-:W-:Y:S02]  /*0600*/  UIADD3.X UR24, UPT, UPT, UR4, UR24, URZ, UP3, !UPT ;  /* 0x0000001804187290 */ /* 0x000fe40009ffe4ff */
[----:B---3--:R-:W-:Y:S02]  /*0610*/  ULEA UR18, UP3, UR12, UR34, 0x1 ;  /* 0x000000220c127291 */ /* 0x008fe4000f8608ff */
[----:B------:R-:W-:Y:S02]  /*0620*/  USHF.R.S32.HI UR5, URZ, 0x1f, UR9 ;  /* 0x0000001fff057899 */ /* 0x000fe40008011409 */
[----:B------:R-:W-:Y:S02]  /*0630*/  ULEA.HI.X UR24, UR12, UR35, UR24, 0x1, UP3 ;  /* 0x000000230c187291 */ /* 0x000fe400098f0c18 */
[----:B----4-:R-:W-:Y:S01]  /*0640*/  UIMAD UR12, UR5, UR26, URZ ;  /* 0x0000001a050c72a4 */ /* 0x010fe2000f8e02ff */
[----:B------:R-:W2:Y:S03]  /*0650*/  @UP0 LDCU UR25, c[0x0][0x384] ;  /* 0x00007080ff1907ac */ /* 0x000ea60008000800 */
[----:B------:R-:W-:-:S02]  /*0660*/  UIMAD UR15, UR9, UR27, UR12 ;  /* 0x0000001b090f72a4 */ /* 0x000fc4000f8e020c */
[----:B------:R-:W-:Y:S01]  /*0670*/  UIMAD.WIDE.U32 UR22, UR9, UR26, UR22 ;  /* 0x0000001a091672a5 */ /* 0x000fe2000f8e0016 */
[----:B------:R-:W3:Y:S01]  /*0680*/  LDCU.64 UR34, c[0x0][0x448] ;  /* 0x00008900ff2277ac */ /* 0x000ee20008000a00 */
[----:B------:R-:W-:Y:S02]  /*0690*/  UIMAD UR7, UR10, UR19, UR7 ;  /* 0x000000130a0772a4 */ /* 0x000fe4000f8e0207 */
[----:B-1----:R-:W-:Y:S02]  /*06a0*/  UIMAD UR5, UR5, UR32, URZ ;  /* 0x00000020050572a4 */ /* 0x002fe4000f8e02ff */
[----:B------:R-:W-:-:S03]  /*06b0*/  UIADD3 UR23, UPT, UPT, UR23, UR15, URZ ;  /* 0x0000000f17177290 */ /* 0x000fc6000fffe0ff */
[----:B------:R-:W1:Y:S01]  /*06c0*/  @UP0 LDCU UR15, c[0x0][0x38c] ;  /* 0x00007180ff0f07ac */ /* 0x000e620008000800 */
[----:B------:R-:W-:Y:S02]  /*06d0*/  UIMAD.WIDE.U32 UR12, UR9, UR32, UR6 ;  /* 0x00000020090c72a5 */ /* 0x000fe4000f8e0006 */
[----:B------:R-:W-:Y:S01]  /*06e0*/  UIMAD UR21, UR9, UR33, UR5 ;  /* 0x00000021091572a4 */ /* 0x000fe2000f8e0205 */
[----:B------:R-:W4:Y:S01]  /*06f0*/  @UP0 LDCU.64 UR32, c[0x0][0x480] ;  /* 0x00009000ff2007ac */ /* 0x000f220008000a00 */
[----:B--2---:R-:W-:Y:S02]  /*0700*/  @UP0 UIMAD UR10, UR10, UR25, UR8 ;  /* 0x000000190a0a02a4 */ /* 0x004fe4000f8e0208 */
[----:B------:R-:W-:Y:S02]  /*0710*/  UIADD3 UR5, UP1, UPT, UR11, UR22, URZ ;  /* 0x000000160b057290 */ /* 0x000fe4000ff3e0ff */
[----:B------:R-:W-:Y:S01]  /*0720*/  @UP0 UIMAD UR10, UR10, UR30, URZ ;  /* 0x0000001e0a0a02a4 */ /* 0x000fe2000f8e02ff */
[----:B------:R-:W2:Y:S01]  /*0730*/  LDCU.64 UR26, c[0x0][0x450] ;  /* 0x00008a00ff1a77ac */ /* 0x000ea20008000a00 */
[----:B------:R-:W-:-:S02]  /*0740*/  UIADD3.X UR23, UPT, UPT, UR4, UR23, URZ, UP1, !UPT ;  /* 0x0000001704177290 */ /* 0x000fc40008ffe4ff */
[----:B---3--:R-:W-:Y:S02]  /*0750*/  ULEA UR19, UP2, UR5, UR34, 0x1 ;  /* 0x0000002205137291 */ /* 0x008fe4000f8408ff */
[----:B------:R-:W-:Y:S02]  /*0760*/  UIADD3 UR11, UP1, UPT, UR11, UR12, URZ ;  /* 0x0000000c0b0b7290 */ /* 0x000fe4000ff3e0ff */
[----:B------:R-:W-:Y:S02]  /*0770*/  UIADD3 UR22, UPT, UPT, UR13, UR21, URZ ;  /* 0x000000150d167290 */ /* 0x000fe4000fffe0ff */
[----:B-1----:R-:W-:Y:S02]  /*0780*/  @UP0 UIMAD UR10, UR10, UR15, URZ ;  /* 0x0000000f0a0a02a4 */ /* 0x002fe4000f8e02ff */
[----:B------:R-:W-:Y:S02]  /*0790*/  ULEA.HI.X UR23, UR5, UR35, UR23, 0x1, UP2 ;  /* 0x0000002305177291 */ /* 0x000fe400090f0c17 */
[----:B------:R-:W-:Y:S01]  /*07a0*/  UIADD3.X UR22, UPT, UPT, UR4, UR22, URZ, UP1, !UPT ;  /* 0x0000001604167290 */ /* 0x000fe20008ffe4ff */
[----:B------:R-:W-:-:S02]  /*07b0*/  UMOV UR5, URZ ;  /* 0x000000ff00057c82 */ /* 0x000fc40008000000 */
[----:B------:R-:W-:Y:S01]  /*07c0*/  UMOV UR4, URZ ;  /* 0x000000ff00047c82 */ /* 0x000fe20008000000 */
[----:B----4-:R-:W-:Y:S02]  /*07d0*/  @UP0 UIMAD.WIDE UR4, UR10, 0x8, UR32 ;  /* 0x000000080a0408a5 */ /* 0x010fe4000f8e0220 */
[----:B------:R-:W-:Y:S01]  /*07e0*/  UISETP.GE.AND UP0, UPT, UR30, 0x1, UPT ;  /* 0x000000011e00788c */ /* 0x000fe2000bf06270 */
[----:B------:R-:W-:Y:S01]  /*07f0*/  UMOV UR7, URZ ;  /* 0x000000ff00077c82 */ /* 0x000fe20008000000 */
[----:B------:R-:W-:Y:S01]  /*0800*/  UMOV UR6, URZ ;  /* 0x000000ff00067c82 */ /* 0x000fe20008000000 */
[----:B--2---:R-:W-:-:S04]  /*0810*/  ULEA UR21, UP2, UR11, UR26, 0x1 ;  /* 0x0000001a0b157291 */ /* 0x004fc8000f8408ff */
[----:B------:R-:W-:Y:S01]  /*0820*/  ULEA.HI.X UR22, UR11, UR27, UR22, 0x1, UP2 ;  /* 0x0000001b0b167291 */ /* 0x000fe200090f0c16 */
[----:B------:R-:W-:Y:S02]  /*0830*/  @P0 R2UR UR7, R3 ;  /* 0x00000000030702ca */ /* 0x000fe400000e0000 */
[----:B------:R-:W-:Y:S01]  /*0840*/  @P1 R2UR UR6, R4 ;  /* 0x00000000040612ca */ /* 0x000fe200000e0000 */
[----:B0-----:R-:W-:-:S14]  /*0850*/  BRA.U !UP0, `(.L_x_1210) ;  /* 0x0000008d08347547 */ /* 0x001fdc000b800000 */
[----:B------:R-:W0:Y:S01]  /*0860*/  S2R R4, SR_TID.X ;  /* 0x0000000000047919 */ /* 0x000e220000002100 */
[----:B------:R-:W-:Y:S01]  /*0870*/  UMOV UR13, UR17 ;  /* 0x00000011000d7c82 */ /* 0x000fe20008000000 */
[----:B------:R-:W-:Y:S01]  /*0880*/  UMOV UR15, UR16 ;  /* 0x00000010000f7c82 */ /* 0x000fe20008000000 */
[----:B------:R-:W-:Y:S01]  /*0890*/  UMOV UR16, UR20 ;  /* 0x0000001400107c82 */ /* 0x000fe20008000000 */
[----:B------:R1:W-:Y:S01]  /*08a0*/  STL [R1+0x104], RZ ;  /* 0x000104ff01007387 */ /* 0x0003e20000100800 */
[----:B------:R-:W-:Y:S01]  /*08b0*/  UMOV UR17, UR18 ;  /* 0x0000001200117c82 */ /* 0x000fe20008000000 */
[----:B------:R-:W2:Y:S02]  /*08c0*/  LDCU UR12, c[0x0][0x394] ;  /* 0x00007280ff0c77ac */ /* 0x000ea40008000800 */
[----:B------:R1:W-:Y:S01]  /*08d0*/  STL [R1+0x108], RZ ;  /* 0x000108ff01007387 */ /* 0x0003e20000100800 */
[----:B------:R-:W-:Y:S01]  /*08e0*/  UMOV UR18, UR24 ;  /* 0x0000001800127c82 */ /* 0x000fe20008000000 */
[----:B------:R-:W-:Y:S01]  /*08f0*/  UMOV UR20, UR23 ;  /* 0x0000001700147c82 */ /* 0x000fe20008000000 */
[----:B0-----:R-:W-:-:S02]  /*0900*/  SHF.L.U32 R3, R4, 0x4, RZ ;  /* 0x0000000404037819 */ /* 0x001fc400000006ff */
[----:B------:R-:W-:-:S04]  /*0910*/  LOP3.LUT R0, R4, 0x1f, RZ, 0xc0, !PT ;  /* 0x0000001f04007812 */ /* 0x000fc800078ec0ff */
[----:B-12---:R-:W-:-:S07]  /*0920*/  LOP3.LUT R72, R0, 0x3e00, R3, 0xf8, !PT ;  /* 0x00003e0000487812 */ /* 0x006fce00078ef803 */
.L_x_1257:
[----:B------:R-:W0:Y:S01]  /*0930*/  LDCU UR26, c[0x0][0x388] ;  /* 0x00007100ff1a77ac */ /* 0x000e220008000800 */
[----:B------:R-:W-:Y:S01]  /*0940*/  IMAD.SHL.U32 R4, R4, 0x10, RZ ;  /* 0x0000001004047824 */ /* 0x000fe200078e00ff */
[----:B------:R-:W-:Y:S01]  /*0950*/  MOV R3, UR14 ;  /* 0x0000000e00037c02 */ /* 0x000fe20008000f00 */
[----:B------:R-:W-:Y:S01]  /*0960*/  IMAD.U32 R2, RZ, RZ, UR13 ;  /* 0x0000000dff027e24 */ /* 0x000fe2000f8e00ff */
[----:B------:R-:W-:Y:S01]  /*0970*/  ULEA UR27, UR12, 0xfffff800, 0xb ;  /* 0xfffff8000c1b7891 */ /* 0x000fe2000f8e58ff */
[----:B------:R-:W-:Y:S02]  /*0980*/  PRMT R8, RZ, 0x7610, R8 ;  /* 0x00007610ff087816 */ /* 0x000fe40000000008 */
[----:B------:R-:W-:Y:S01]  /*0990*/  LOP3.LUT R71, R4, 0x3e00, RZ, 0xc0, !PT ;  /* 0x00003e0004477812 */ /* 0x000fe200078ec0ff */
        /* <DEDUP_REMOVED lines=12> */
[----:B------:R-:W-:Y:S02]  /*0a60*/  LOP3.LUT R72, R71, R0, RZ, 0xfc, !PT ;  /* 0x0000000047487212 */ /* 0x000fe400078efcff */
[----:B------:R-:W-:Y:S02]  /*0a70*/  P2R R82, PR, RZ, 0x1 ;  /* 0x00000001ff527803 */ /* 0x000fe40000000000 */
[C---:B------:R-:W-:Y:S02]  /*0a80*/  LOP3.LUT R70, R72.reuse, 0x20, RZ, 0xfc, !PT ;  /* 0x0000002048467812 */ /* 0x040fe400078efcff */
[C---:B------:R-:W-:Y:S02]  /*0a90*/  SHF.L.U32 R2, R72.reuse, 0x1, RZ ;  /* 0x0000000148027819 */ /* 0x040fe400000006ff */
[----:B------:R-:W-:-:S02]  /*0aa0*/  LOP3.LUT R64, R72, 0xe0, RZ, 0xfc, !PT ;  /* 0x000000e048407812 */ /* 0x000fc400078efcff */
[----:B------:R-:W-:Y:S02]  /*0ab0*/  IADD3 R4, P1, PT, R2, UR15, RZ ;  /* 0x0000000f02047c10 */ /* 0x000fe4000ff3e0ff */
        /* <DEDUP_REMOVED lines=65> */
[----:B------:R-:W-:Y:S01]  /*0ed0*/  UMOV UR23, 0x400 ;  /* 0x0000040000177882 */ /* 0x000fe20000000000 */
[----:B------:R1:W-:Y:S01]  /*0ee0*/  STL [R1+0x44], R25 ;  /* 0x0000441901007387 */ /* 0x0003e20000100800 */
        /* <DEDUP_REMOVED lines=8> */
[C---:B------:R-:W-:Y:S02]  /*0f70*/  IADD3 R26, PT, PT, R25.reuse, 0x20, RZ ;  /* 0x00000020191a7810 */ /* 0x040fe40007ffe0ff */
[-C--:B------:R-:W-:Y:S01]  /*0f80*/  LEA.HI.SX32 R6, R6, R25.reuse, 0x1b ;  /* 0x0000001906067211 */ /* 0x080fe200078fdaff */
[----:B------:R-:W-:Y:S01]  /*0f90*/  VIADD R30, R25, 0x80 ;  /* 0x00000080191e7836 */ /* 0x000fe20000000000 */
[----:B------:R-:W-:-:S02]  /*0fa0*/  LEA.HI.SX32 R26, R26, R25, 0x1b ;  /* 0x000000191a1a7211 */ /* 0x000fc400078fdaff */
[----:B------:R-:W-:Y:S01]  /*0fb0*/  LEA R108, R6, UR23, 0x1 ;  /* 0x00000017066c7c11 */ /* 0x000fe2000f8e08ff */
[C---:B------:R-:W-:Y:S01]  /*0fc0*/  VIADD R6, R25.reuse, 0xc0 ;  /* 0x000000c019067836 */ /* 0x040fe20000000000 */
[----:B------:R-:W-:Y:S02]  /*0fd0*/  IADD3 R32, PT, PT, R25, 0xa0, RZ ;  /* 0x000000a019207810 */ /* 0x000fe40007ffe0ff */
[-C--:B------:R-:W-:Y:S02]  /*0fe0*/  LEA.HI.SX32 R28, R28, R25.reuse, 0x1b ;  /* 0x000000191c1c7211 */ /* 0x080fe400078fdaff */
[-C--:B------:R-:W-:Y:S02]  /*0ff0*/  LEA.HI.SX32 R30, R30, R25.reuse, 0x1b ;  /* 0x000000191e1e7211 */ /* 0x080fe400078fdaff */
[----:B------:R-:W-:Y:S02]  /*1000*/  LEA R110, R26, UR23, 0x1 ;  /* 0x000000171a6e7c11 */ /* 0x000fe4000f8e08ff */
[----:B------:R-:W-:-:S02]  /*1010*/  LEA.HI.SX32 R32, R32, R25, 0x1b ;  /* 0x0000001920207211 */ /* 0x000fc400078fdaff */
[----:B------:R-:W-:Y:S01]  /*1020*/  LEA R109, R28, UR23, 0x1 ;  /* 0x000000171c6d7c11 */ /* 0x000fe2000f8e08ff */
[C---:B------:R-:W-:Y:S01]  /*1030*/  VIADD R26, R25.reuse, 0x100 ;  /* 0x00000100191a7836 */ /* 0x040fe20000000000 */
[----:B------:R-:W-:Y:S02]  /*1040*/  LEA.HI.SX32 R6, R6, R25, 0x1b ;  /* 0x0000001906067211 */ /* 0x000fe400078fdaff */
[----:B------:R-:W-:Y:S01]  /*1050*/  LEA R107, R30, UR23, 0x1 ;  /* 0x000000171e6b7c11 */ /* 0x000fe2000f8e08ff */
[C---:B------:R-:W-:Y:S01]  /*1060*/  VIADD R30, R25.reuse, 0x140 ;  /* 0x00000140191e7836 */ /* 0x040fe20000000000 */
[----:B------:R-:W-:Y:S02]  /*1070*/  LEA R106, R32, UR23, 0x1 ;  /* 0x00000017206a7c11 */ /* 0x000fe4000f8e08ff */
[----:B------:R-:W-:Y:S02]  /*1080*/  IADD3 R28, PT, PT, R25, 0x120, RZ ;  /* 0x00000120191c7810 */ /* 0x000fe40007ffe0ff */
[----:B------:R-:W-:-:S02]  /*1090*/  LEA R105, R6, UR23, 0x1 ;  /* 0x0000001706697c11 */ /* 0x000fc4000f8e08ff */
[----:B------:R-:W-:Y:S02]  /*10a0*/  IADD3 R6, PT, PT, R25, 0x160, RZ ;  /* 0x0000016019067810 */ /* 0x000fe40007ffe0ff */
[-C--:B------:R-:W-:Y:S02]  /*10b0*/  LEA.HI.SX32 R26, R26, R25.reuse, 0x1b ;  /* 0x000000191a1a7211 */ /* 0x080fe400078fdaff */
[-C--:B------:R-:W-:Y:S02]  /*10c0*/  LEA.HI.SX32 R28, R28, R25.reuse, 0x1b ;  /* 0x000000191c1c7211 */ /* 0x080fe400078fdaff */
[----:B------:R-:W-:Y:S02]  /*10d0*/  ISETP.NE.AND P0, PT, R79, RZ, PT ;  /* 0x000000ff4f00720c */ /* 0x000fe40003f05270 */
[-C--:B------:R-:W-:Y:S02]  /*10e0*/  LEA.HI.SX32 R30, R30, R25.reuse, 0x1b ;  /* 0x000000191e1e7211 */ /* 0x080fe400078fdaff */
[----:B------:R-:W-:-:S02]  /*10f0*/  LEA.HI.SX32 R6, R6, R25, 0x1b ;  /* 0x0000001906067211 */ /* 0x000fc400078fdaff */
[----:B------:R-:W-:Y:S02]  /*1100*/  LEA R103, R26, UR23, 0x1 ;  /* 0x000000171a677c11 */ /* 0x000fe4000f8e08ff */
[----:B------:R-:W-:Y:S02]  /*1110*/  LEA R102, R28, UR23, 0x1 ;  /* 0x000000171c667c11 */ /* 0x000fe4000f8e08ff */
[----:B------:R-:W-:Y:S02]  /*1120*/  P2R R85, PR, RZ, 0x1 ;  /* 0x00000001ff557803 */ /* 0x000fe40000000000 */
[----:B------:R-:W-:Y:S02]  /*1130*/  LEA R101, R30, UR23, 0x1 ;  /* 0x000000171e657c11 */ /* 0x000fe4000f8e08ff */
        /* <DEDUP_REMOVED lines=17> */
[----:B--2---:R1:W-:Y:S02]  /*1250*/  STS.U16 [R111], R8 ;  /* 0x000000086f007388 */ /* 0x0043e40000000400 */
[----:B-1----:R-:W-:-:S04]  /*1260*/  IADD3 R8, PT, PT, R25, 0xe0, RZ ;  /* 0x000000e019087810 */ /* 0x002fc80007ffe0ff */
[----:B------:R-:W-:-:S04]  /*1270*/  LEA.HI.SX32 R8, R8, R25, 0x1b ;  /* 0x0000001908087211 */ /* 0x000fc800078fdaff */
[----:B------:R-:W-:Y:S01]  /*1280*/  LEA R104, R8, UR23, 0x1 ;  /* 0x0000001708687c11 */ /* 0x000fe2000f8e08ff */
[----:B------:R-:W-:-:S05]  /*1290*/  VIADD R8, R25, 0x180 ;  /* 0x0000018019087836 */ /* 0x000fca0000000000 */
[----:B------:R-:W-:-:S04]  /*12a0*/  LEA.HI.SX32 R8, R8, R25, 0x1b ;  /* 0x0000001908087211 */ /* 0x000fc800078fdaff */
[----:B------:R-:W-:Y:S01]  /*12b0*/  LEA R99, R8, UR23, 0x1 ;  /* 0x0000001708637c11 */ /* 0x000fe2000f8e08ff */
[----:B-----5:R-:W-:Y:S04]  /*12c0*/  STS.U16 [R110+0x40], R9 ;  /* 0x000040096e007388 */ /* 0x020fe80000000400 */
[----:B---3--:R1:W-:Y:S04]  /*12d0*/  STS.U16 [R109+0x80], R10 ;  /* 0x0000800a6d007388 */ /* 0x0083e80000000400 */
[----:B----4-:R-:W-:Y:S01]  /*12e0*/  STS.U16 [R108+0xc0], R11 ;  /* 0x0000c00b6c007388 */ /* 0x010fe20000000400 */
[----:B-1----:R-:W-:-:S03]  /*12f0*/  IADD3 R10, PT, PT, R25, 0x1a0, RZ ;  /* 0x000001a0190a7810 */ /* 0x002fc60007ffe0ff */
[----:B------:R1:W-:Y:S01]  /*1300*/  STS.U16 [R107+0x100], R12 ;  /* 0x0001000c6b007388 */ /* 0x0003e20000000400 */
[----:B------:R-:W-:-:S03]  /*1310*/  LEA.HI.SX32 R10, R10, R25, 0x1b ;  /* 0x000000190a0a7211 */ /* 0x000fc600078fdaff */
[----:B------:R2:W-:Y:S01]  /*1320*/  STS.U16 [R106+0x140], R14 ;  /* 0x0001400e6a007388 */ /* 0x0005e20000000400 */
[C---:B-1----:R-:W-:Y:S01]  /*1330*/  VIADD R12, R25.reuse, 0x1c0 ;  /* 0x000001c0190c7836 */ /* 0x042fe20000000000 */
[----:B--2---:R-:W-:Y:S02]  /*1340*/  IADD3 R14, PT, PT, R25, 0x1e0, RZ ;  /* 0x000001e0190e7810 */ /* 0x004fe40007ffe0ff */
[----:B------:R-:W-:Y:S02]  /*1350*/  STS.U16 [R105+0x180], R15 ;  /* 0x0001800f69007388 */ /* 0x000fe40000000400 */
[-C--:B------:R-:W-:Y:S02]  /*1360*/  LEA.HI.SX32 R12, R12, R25.reuse, 0x1b ;  /* 0x000000190c0c7211 */ /* 0x080fe400078fdaff */
[----:B------:R-:W-:Y:S01]  /*1370*/  LEA.HI.SX32 R14, R14, R25, 0x1b ;  /* 0x000000190e0e7211 */ /* 0x000fe200078fdaff */
[----:B------:R-:W-:Y:S01]  /*1380*/  STS.U16 [R104+0x1c0], R16 ;  /* 0x0001c01068007388 */ /* 0x000fe20000000400 */
[----:B------:R-:W-:-:S02]  /*1390*/  LEA R98, R10, UR23, 0x1 ;  /* 0x000000170a627c11 */ /* 0x000fc4000f8e08ff */
[----:B------:R-:W-:Y:S01]  /*13a0*/  LEA R97, R12, UR23, 0x1 ;  /* 0x000000170c617c11 */ /* 0x000fe2000f8e08ff */
[----:B------:R-:W-:Y:S01]  /*13b0*/  STS.U16 [R103+0x200], R17 ;  /* 0x0002001167007388 */ /* 0x000fe20000000400 */
[----:B------:R-:W-:Y:S01]  /*13c0*/  LEA R96, R14, UR23, 0x1 ;  /* 0x000000170e607c11 */ /* 0x000fe2000f8e08ff */
[----:B------:R-:W-:Y:S02]  /*13d0*/  IMAD R25, R31, 0xf, R25 ;  /* 0x0000000f1f197824 */ /* 0x000fe400078e0219 */
[----:B------:R1:W-:Y:S04]  /*13e0*/  STS.U16 [R102+0x240], R18 ;  /* 0x0002401266007388 */ /* 0x0003e80000000400 */
[----:B------:R-:W-:Y:S04]  /*13f0*/  STS.U16 [R101+0x280], R19 ;  /* 0x0002801365007388 */ /* 0x000fe80000000400 */
[----:B------:R-:W-:Y:S01]  /*1400*/  STS.U16 [R100+0x2c0], R20 ;  /* 0x0002c01464007388 */ /* 0x000fe20000000400 */
        /* <DEDUP_REMOVED lines=9> */
[C---:B------:R-:W-:Y:S01]  /*14a0*/  IADD3 R12, PT, PT, R25.reuse, 0x4, RZ ;  /* 0x00000004190c7810 */ /* 0x040fe20007ffe0ff */
[C---:B------:R-:W-:Y:S01]  /*14b0*/  VIADD R30, R25.reuse, 0xd ;  /* 0x0000000d191e7836 */ /* 0x040fe20000000000 */
[----:B------:R1:W-:Y:S01]  /*14c0*/  STS.U16 [R96+0x3c0], R24 ;  /* 0x0003c01860007388 */ /* 0x0003e20000000400 */
[C---:B------:R-:W-:Y:S01]  /*14d0*/  VIADD R34, R25.reuse, 0xf ;  /* 0x0000000f19227836 */ /* 0x040fe20000000000 */
[C---:B------:R-:W-:Y:S01]  /*14e0*/  IADD3 R16, PT, PT, R25.reuse, 0x6, RZ ;  /* 0x0000000619107810 */ /* 0x040fe20007ffe0ff */
[C---:B--2---:R-:W-:Y:S01]  /*14f0*/  VIADD R22, R25.reuse, 0x9 ;  /* 0x0000000919167836 */ /* 0x044fe20000000000 */
[----:B------:R-:W-:-:S02]  /*1500*/  IADD3 R20, PT, PT, R25, 0x8, RZ ;  /* 0x0000000819147810 */ /* 0x000fc40007ffe0ff */
[C---:B------:R-:W-:Y:S02]  /*1510*/  IADD3 R28, PT, PT, R25.reuse, 0xc, RZ ;  /* 0x0000000c191c7810 */ /* 0x040fe40007ffe0ff */
[C---:B------:R-:W-:Y:S02]  /*1520*/  IADD3 R32, PT, PT, R25.reuse, 0xe, RZ ;  /* 0x0000000e19207810 */ /* 0x040fe40007ffe0ff */
[----:B-1----:R-:W-:Y:S02]  /*1530*/  IADD3 R24, PT, PT, R25, 0xa, RZ ;  /* 0x0000000a19187810 */ /* 0x002fe40007ffe0ff */
        /* <DEDUP_REMOVED lines=149> */
[----:B------:R-:W-:-:S11]  /*1e90*/  PRMT R24, RZ, 0x7610, R24 ;  /* 0x00007610ff187816 */ /* 0x000fd60000000018 */
[----:B------:R-:W5:Y:S01]  /*1ea0*/  @!P0 LDG.E.U16 R23, desc[UR28][R2.64+0x80] ;  /* 0x0000801c02178981 */ /* 0x000f62000c1e1500 */
        /* <DEDUP_REMOVED lines=23> */
[----:B------:R-:W-:-:S03]  /*2020*/  ISETP.NE.AND P0, PT, R83, RZ, PT ;  /* 0x000000ff5300720c */ /* 0x000fc60003f05270 */
        /* <DEDUP_REMOVED lines=23> */
[----:B------:R-:W-:Y:S04]  /*21a0*/  STL [R1], R96 ;  /* 0x0000006001007387 */ /* 0x000fe80000100800 */
[----:B------:R-:W-:Y:S04]  /*21b0*/  STL [R1+0x40], RZ ;  /* 0x000040ff01007387 */ /* 0x000fe80000100800 */
[----:B------:R-:W-:Y:S04]  /*21c0*/  STL [R1+0x80], RZ ;  /* 0x000080ff01007387 */ /* 0x000fe80000100800 */
[----:B------:R-:W-:Y:S04]  /*21d0*/  STL [R1+0x7c], RZ ;  /* 0x00007cff01007387 */ /* 0x000fe80000100800 */
[----:B------:R-:W-:Y:S04]  /*21e0*/  STL [R1+0x78], RZ ;  /* 0x000078ff01007387 */ /* 0x000fe80000100800 */
[----:B--2---:R-:W-:Y:S04]  /*21f0*/  STS.U16 [R111], R22 ;  /* 0x000000166f007388 */ /* 0x004fe80000000400 */
[----:B---3--:R-:W-:Y:S04]  /*2200*/  STS.U16 [R110+0x40], R21 ;  /* 0x000040156e007388 */ /* 0x008fe80000000400 */
[----:B-----5:R-:W-:Y:S04]  /*2210*/  STS.U16 [R109+0x80], R23 ;  /* 0x000080176d007388 */ /* 0x020fe80000000400 */
        /* <DEDUP_REMOVED lines=27> */
[----:B---3--:R-:W-:-:S03]  /*23d0*/  HADD2.F32 R80, -RZ, R2.H0_H0 ;  /* 0x20000002ff507230 */ /* 0x008fc60000004100 */
[----:B------:R-:W3:Y:S01]  /*23e0*/  LDS.U16 R30, [R51+0x16] ;  /* 0x00001600331e7984 */ /* 0x000ee20000000400 */
[----:B------:R-:W-:-:S03]  /*23f0*/  HADD2.F32 R45, -RZ, R45.H0_H0 ;  /* 0x2000002dff2d7230 */ /* 0x000fc60000004100 */
[----:B------:R-:W3:Y:S01]  /*2400*/  LDS.U16 R73, [R50+0x18] ;  /* 0x0000180032497984 */ /* 0x000ee20000000400 */
[----:B----4-:R-:W-:-:S03]  /*2410*/  HADD2.F32 R79, -RZ, R3.H0_H0 ;  /* 0x20000003ff4f7230 */ /* 0x010fc60000004100 */
[----:B------:R-:W4:Y:S04]  /*2420*/  LDS.U16 R74, [R49+0x1a] ;  /* 0x00001a00314a7984 */ /* 0x000f280000000400 */
[----:B------:R-:W4:Y:S04]  /*2430*/  LDS.U16 R75, [R48+0x1c] ;  /* 0x00001c00304b7984 */ /* 0x000f280000000400 */
[----:B------:R-:W4:Y:S01]  /*2440*/  LDS.U16 R2, [R47+0x1e] ;  /* 0x00001e002f027984 */ /* 0x000f220000000400 */
[----:B------:R-:W-:Y:S02]  /*2450*/  HADD2.F32 R44, -RZ, R44.H0_H0 ;  /* 0x2000002cff2c7230 */ /* 0x000fe40000004100 */
[----:B-----5:R-:W-:-:S02]  /*2460*/  HADD2.F32 R21, -RZ, R21.H0_H0 ;  /* 0x20000015ff157230 */ /* 0x020fc40000004100 */
[----:B------:R-:W-:Y:S02]  /*2470*/  HADD2.F32 R43, -RZ, R43.H0_H0 ;  /* 0x2000002bff2b7230 */ /* 0x000fe40000004100 */
[----:B0-----:R-:W-:Y:S02]  /*2480*/  HADD2.F32 R78, -RZ, R22.H0_H0 ;  /* 0x20000016ff4e7230 */ /* 0x001fe40000004100 */
[----:B------:R-:W-:Y:S02]  /*2490*/  HADD2.F32 R42, -RZ, R42.H0_H0 ;  /* 0x2000002aff2a7230 */ /* 0x000fe40000004100 */
[----:B------:R-:W-:Y:S02]  /*24a0*/  HADD2.F32 R23, -RZ, R23.H0_H0 ;  /* 0x20000017ff177230 */ /* 0x000fe40000004100 */
[----:B------:R-:W-:Y:S02]  /*24b0*/  HADD2.F32 R41, -RZ, R41.H0_H0 ;  /* 0x20000029ff297230 */ /* 0x000fe40000004100 */
[----:B------:R-:W-:Y:S01]  /*24c0*/  HADD2.F32 R24, -RZ, R24.H0_H0 ;  /* 0x20000018ff187230 */ /* 0x000fe20000004100 */
[----:B------:R-:W-:Y:S01]  /*24d0*/  STL [R1+0x74], RZ ;  /* 0x000074ff01007387 */ /* 0x000fe20000100800 */
[----:B------:R-:W-:-:S02]  /*24e0*/  HADD2.F32 R40, -RZ, R40.H0_H0 ;  /* 0x20000028ff287230 */ /* 0x000fc40000004100 */
[----:B------:R-:W-:Y:S01]  /*24f0*/  HADD2.F32 R25, -RZ, R25.H0_H0 ;  /* 0x20000019ff197230 */ /* 0x000fe20000004100 */
[----:B------:R-:W-:Y:S04]  /*2500*/  STL [R1+0x70], RZ ;  /* 0x000070ff01007387 */ /* 0x000fe80000100800 */
[----:B------:R-:W-:Y:S01]  /*2510*/  STL [R1+0x6c], RZ ;  /* 0x00006cff01007387 */ /* 0x000fe20000100800 */
[----:B------:R-:W-:-:S03]  /*2520*/  HADD2.F32 R39, -RZ, R39.H0_H0 ;  /* 0x20000027ff277230 */ /* 0x000fc60000004100 */
[----:B------:R-:W-:Y:S01]  /*2530*/  STL [R1+0x68], RZ ;  /* 0x000068ff01007387 */ /* 0x000fe20000100800 */
[----:B------:R-:W-:-:S03]  /*2540*/  HADD2.F32 R26, -RZ, R26.H0_H0 ;  /* 0x2000001aff1a7230 */ /* 0x000fc60000004100 */
[----:B------:R-:W-:Y:S04]  /*2550*/  STL [R1+0x64], RZ ;  /* 0x000064ff01007387 */ /* 0x000fe80000100800 */
        /* <DEDUP_REMOVED lines=11> */
[----:B------:R-:W-:Y:S04]  /*2610*/  STL [R1+0xc0], R80 ;  /* 0x0000c05001007387 */ /* 0x000fe80000100800 */
[----:B------:R-:W-:Y:S01]  /*2620*/  STL [R1+0xbc], R79 ;  /* 0x0000bc4f01007387 */ /* 0x000fe20000100800 */
[----:B-1----:R-:W-:-:S03]  /*2630*/  HADD2.F32 R29, -RZ, R29.H0_H0 ;  /* 0x2000001dff1d7230 */ /* 0x002fc60000004100 */
[----:B------:R-:W-:Y:S01]  /*2640*/  STL [R1+0xb8], R21 ;  /* 0x0000b81501007387 */ /* 0x000fe20000100800 */
[----:B------:R-:W-:-:S03]  /*2650*/  HADD2.F32 R36, -RZ, R36.H0_H0 ;  /* 0x20000024ff247230 */ /* 0x000fc60000004100 */
[----:B------:R-:W-:Y:S01]  /*2660*/  STL [R1+0xb4], R78 ;  /* 0x0000b44e01007387 */ /* 0x000fe20000100800 */
[----:B---3--:R-:W-:-:S03]  /*2670*/  HADD2.F32 R30, -RZ, R30.H0_H0 ;  /* 0x2000001eff1e7230 */ /* 0x008fc60000004100 */
[----:B------:R-:W-:Y:S01]  /*2680*/  STL [R1+0xb0], R23 ;  /* 0x0000b01701007387 */ /* 0x000fe20000100800 */
[----:B------:R-:W-:-:S03]  /*2690*/  HADD2.F32 R73, -RZ, R73.H0_H0 ;  /* 0x20000049ff497230 */ /* 0x000fc60000004100 */
[----:B------:R-:W-:Y:S01]  /*26a0*/  STL [R1+0xac], R24 ;  /* 0x0000ac1801007387 */ /* 0x000fe20000100800 */
[----:B----4-:R-:W-:-:S03]  /*26b0*/  HADD2.F32 R74, -RZ, R74.H0_H0 ;  /* 0x2000004aff4a7230 */ /* 0x010fc60000004100 */
[----:B------:R-:W-:Y:S01]  /*26c0*/  STL [R1+0xa8], R25 ;  /* 0x0000a81901007387 */ /* 0x000fe20000100800 */
[----:B------:R-:W-:-:S03]  /*26d0*/  HADD2.F32 R75, -RZ, R75.H0_H0 ;  /* 0x2000004bff4b7230 */ /* 0x000fc60000004100 */
[----:B------:R-:W-:Y:S01]  /*26e0*/  STL [R1+0xa4], R26 ;  /* 0x0000a41a01007387 */ /* 0x000fe20000100800 */
[----:B------:R-:W-:-:S03]  /*26f0*/  HADD2.F32 R77, -RZ, R2.H0_H0 ;  /* 0x20000002ff4d7230 */ /* 0x000fc60000004100 */
        /* <DEDUP_REMOVED lines=8> */
[----:B------:R-:W-:Y:S01]  /*2780*/  STL [R1+0x84], R77 ;  /* 0x0000844d01007387 */ /* 0x000fe20000100800 */
[----:B------:R-:W-:-:S02]  /*2790*/  HADD2.F32 R34, -RZ, R34.H0_H0 ;  /* 0x20000022ff227230 */ /* 0x000fc40000004100 */
[----:B------:R-:W-:Y:S02]  /*27a0*/  HADD2.F32 R33, -RZ, R33.H0_H0 ;  /* 0x20000021ff217230 */ /* 0x000fe40000004100 */
[----:B------:R-:W-:Y:S02]  /*27b0*/  HADD2.F32 R32, -RZ, R32.H0_H0 ;  /* 0x20000020ff207230 */ /* 0x000fe40000004100 */
[----:B------:R-:W-:Y:S01]  /*27c0*/  HADD2.F32 R31, -RZ, R31.H0_H0 ;  /* 0x2000001fff1f7230 */ /* 0x000fe20000004100 */
[----:B------:R-:W-:Y:S01]  /*27d0*/  UISETP.GE.AND UP0, UPT, UR8, 0x1, UPT ;  /* 0x000000010800788c */ /* 0x000fe2000bf06270 */
        /* <DEDUP_REMOVED lines=16> */
[----:B------:R-:W-:Y:S01]  /*28e0*/  FMUL.FTZ R21, R78, UR7 ;  /* 0x000000074e157c20 */ /* 0x000fe20008410000 */
[----:B-1----:R-:W-:Y:S01]  /*28f0*/  FFMA.FTZ R3, R30, R35, R2 ;  /* 0x000000231e037223 */ /* 0x002fe20000010002 */
[----:B------:R-:W-:-:S02]  /*2900*/  FMUL.FTZ R2, R23, UR7 ;  /* 0x0000000717027c20 */ /* 0x000fc40008410000 */
        /* <DEDUP_REMOVED lines=34> */
[----:B------:R-:W2:Y:S01]  /*2b30*/  S2R R30, SR_TID.X ;  /* 0x00000000001e7919 */ /* 0x000ea20000002100 */
[----:B------:R-:W-:Y:S01]  /*2b40*/  LOP3.LUT R13, R13, 0xfffffffb, RZ, 0xc0, !PT ;  /* 0xfffffffb0d0d7812 */ /* 0x000fe200078ec0ff */
[----:B------:R-:W-:Y:S01]  /*2b50*/  HADD2.F32 R14, -RZ, R14.H0_H0 ;  /* 0x2000000eff0e7230 */ /* 0x000fe20000004100 */
[----:B------:R-:W-:Y:S01]  /*2b60*/  UISETP.NE.AND UP0, UPT, UR12, 0x1, UPT ;  /* 0x000000010c00788c */ /* 0x000fe2000bf05270 */
[----:B------:R3:W-:Y:S01]  /*2b70*/  STL [R1+0x40], RZ ;  /* 0x000040ff01007387 */ /* 0x0007e20000100800 */
[----:B------:R-:W-:Y:S01]  /*2b80*/  HADD2.F32 R15, -RZ, R15.H0_H0 ;  /* 0x2000000fff0f7230 */ /* 0x000fe20000004100 */
[----:B------:R-:W4:Y:S01]  /*2b90*/  LDCU UR49, c[0x0][0x394] ;  /* 0x00007280ff3177ac */ /* 0x000f220008000800 */
[----:B------:R-:W-:Y:S02]  /*2ba0*/  HADD2.F32 R16, -RZ, R16.H0_H0 ;  /* 0x20000010ff107230 */ /* 0x000fe40000004100 */
[----:B------:R-:W-:Y:S01]  /*2bb0*/  FADD.FTZ R24, R14, UR6 ;  /* 0x000000060e187e21 */ /* 0x000fe20008010000 */
[----:B------:R-:W-:Y:S01]  /*2bc0*/  PLOP3.LUT P0, PT, PT, PT, UP0, 0x80, 0x8 ;  /* 0x000000000008781c */ /* 0x000fe20003f0f008 */
[----:B------:R-:W-:-:S02]  /*2bd0*/  HADD2.F32 R17, -RZ, R17.H0_H0 ;  /* 0x20000011ff117230 */ /* 0x000fc40000004100 */
[----:B------:R-:W-:Y:S01]  /*2be0*/  FADD.FTZ R23, R15, UR6 ;  /* 0x000000060f177e21 */ /* 0x000fe20008010000 */
[----:B------:R-:W-:Y:S01]  /*2bf0*/  HADD2.F32 R18, -RZ, R18.H0_H0 ;  /* 0x20000012ff127230 */ /* 0x000fe20000004100 */
[----:B------:R-:W-:Y:S01]  /*2c00*/  ISETP.EQ.AND P0, PT, R0, RZ, P0 ;  /* 0x000000ff0000720c */ /* 0x000fe20000702270 */
[----:B------:R-:W-:Y:S02]  /*2c10*/  HADD2.F32 R8, -RZ, R8.H0_H0 ;  /* 0x20000008ff087230 */ /* 0x000fe40000004100 */
[----:B0-----:R-:W-:Y:S01]  /*2c20*/  FADD.FTZ R22, R16, UR6 ;  /* 0x0000000610167e21 */ /* 0x001fe20008010000 */
[----:B------:R-:W-:Y:S02]  /*2c30*/  HADD2.F32 R9, -RZ, R9.H0_H0 ;  /* 0x20000009ff097230 */ /* 0x000fe40000004100 */
[----:B------:R-:W-:Y:S01]  /*2c40*/  FADD.FTZ R21, R17, UR6 ;  /* 0x0000000611157e21 */ /* 0x000fe20008010000 */
        /* <DEDUP_REMOVED lines=8> */
[----:B------:R-:W-:Y:S01]  /*2cd0*/  UIMAD UR25, UR8, UR25, UR11 ;  /* 0x00000019081972a4 */ /* 0x000fe2000f8e020b */
[----:B------:R-:W-:Y:S01]  /*2ce0*/  @P0 LOP3.LUT R13, R13, 0x4, RZ, 0xfc, !PT ;  /* 0x000000040d0d0812 */ /* 0x000fe200078efcff */
[----:B------:R-:W-:Y:S01]  /*2cf0*/  UIADD3 UR8, UPT, UPT, UR24, 0x800, URZ ;  /* 0x0000080018087890 */ /* 0x000fe2000fffe0ff */
[----:B------:R-:W-:Y:S02]  /*2d00*/  HADD2.F32 R0, -RZ, R20.H0_H0 ;  /* 0x20000014ff007230 */ /* 0x000fe40000004100 */
[----:B------:R-:W-:Y:S01]  /*2d10*/  FADD.FTZ R20, R18, UR6 ;  /* 0x0000000612147e21 */ /* 0x000fe20008010000 */
[----:B------:R-:W-:Y:S01]  /*2d20*/  HADD2.F32 R4, -RZ, R4.H0_H0 ;  /* 0x20000004ff047230 */ /* 0x000fe20000004100 */
[----:B------:R-:W-:Y:S01]  /*2d30*/  LOP3.LUT R13, R13, 0xfffffff7, RZ, 0xc0, !PT ;  /* 0xfffffff70d0d7812 */ /* 0x000fe200078ec0ff */
[----:B------:R-:W-:Y:S01]  /*2d40*/  HADD2.F32 R5, -RZ, R5.H0_H0 ;  /* 0x20000005ff057230 */ /* 0x000fe20000004100 */
[----:B------:R-:W-:Y:S01]  /*2d50*/  ISETP.GE.AND P0, PT, R72, UR8, PT ;  /* 0x0000000848007c0c */ /* 0x000fe2000bf06270 */
[----:B------:R-:W-:-:S02]  /*2d60*/  HADD2.F32 R6, -RZ, R6.H0_H0 ;  /* 0x20000006ff067230 */ /* 0x000fc40000004100 */
[----:B------:R-:W-:Y:S01]  /*2d70*/  FADD.FTZ R27, R10, UR6 ;  /* 0x000000060a1b7e21 */ /* 0x000fe20008010000 */
[----:B------:R-:W-:Y:S02]  /*2d80*/  HADD2.F32 R7, -RZ, R7.H0_H0 ;  /* 0x20000007ff077230 */ /* 0x000fe40000004100 */
        /* <DEDUP_REMOVED lines=8> */
[----:B------:R-:W0:Y:S01]  /*2e10*/  LDCU UR50, c[0x0][0x38c] ;  /* 0x00007180ff3277ac */ /* 0x000e220008000800 */
[----:B------:R-:W-:Y:S01]  /*2e20*/  @P0 LOP3.LUT R13, R13, 0x8, RZ, 0xfc, !PT ;  /* 0x000000080d0d0812 */ /* 0x000fe200078efcff */
[----:B------:R-:W1:Y:S01]  /*2e30*/  LDCU UR26, c[0x0][0x388] ;  /* 0x00007100ff1a77ac */ /* 0x000e620008000800 */
        /* <DEDUP_REMOVED lines=8> */
[----:B--234-:R-:W-:-:S05]  /*2ec0*/  UMOV UR8, URZ ;  /* 0x000000ff00087c82 */ /* 0x01cfca0008000000 */
.L_x_1256:
[----:B0-----:R-:W-:Y:S01]  /*2ed0*/  MOV R7, UR36 ;  /* 0x0000002400077c02 */ /* 0x001fe20008000f00 */
[----:B------:R-:W-:Y:S01]  /*2ee0*/  IMAD.MOV.U32 R3, RZ, RZ, RZ ;  /* 0x000000ffff037224 */ /* 0x000fe200078e00ff */
[----:B-1----:R-:W-:Y:S01]  /*2ef0*/  MOV R2, R72 ;  /* 0x0000004800027202 */ /* 0x002fe20000000f00 */
[----:B------:R-:W-:Y:S01]  /*2f00*/  UIADD3 UR23, UPT, UPT, UR24, 0x800, URZ ;  /* 0x0000080018177890 */ /* 0x000fe2000fffe0ff */
[----:B------:R-:W-:Y:S01]  /*2f10*/  IMAD.U32 R5, RZ, RZ, UR37 ;  /* 0x00000025ff057e24 */ /* 0x000fe2000f8e00ff */
[----:B------:R-:W-:Y:S02]  /*2f20*/  LOP3.LUT P5, RZ, R13, 0x8, RZ, 0xc0, !PT ;  /* 0x000000080dff7812 */ /* 0x000fe400078ac0ff */
[----:B------:R-:W-:Y:S01]  /*2f30*/  IMAD.WIDE.U32 R6, R7, UR8, R2 ;  /* 0x0000000807067c25 */ /* 0x000fe2000f8e0002 */
[C---:B------:R-:W-:Y:S02]  /*2f40*/  LOP3.LUT R70, R72.reuse, 0x20, RZ, 0xfc, !PT ;  /* 0x0000002048467812 */ /* 0x040fe400078efcff */
[----:B------:R-:W-:Y:S01]  /*2f50*/  LOP3.LUT R69, R72, 0x40, RZ, 0xfc, !PT ;  /* 0x0000004048457812 */ /* 0x000fe200078efcff */
[----:B------:R-:W-:Y:S01]  /*2f60*/  IMAD R5, R5, UR8, R7 ;  /* 0x0000000805057c24 */ /* 0x000fe2000f8e0207 */
[----:B------:R-:W-:-:S02]  /*2f70*/  ISETP.GE.AND P2, PT, R70, UR23, PT ;  /* 0x0000001746007c0c */ /* 0x000fc4000bf46270 */
[C---:B------:R-:W-:Y:S02]  /*2f80*/  LEA R4, P0, R6.reuse, UR19, 0x1 ;  /* 0x0000001306047c11 */ /* 0x040fe4000f8008ff */
[----:B------:R-:W-:Y:S02]  /*2f90*/  ISETP.GE.AND P1, PT, R69, UR23, PT ;  /* 0x0000001745007c0c */ /* 0x000fe4000bf26270 */
[----:B------:R-:W-:-:S05]  /*2fa0*/  LEA.HI.X R5, R6, UR20, R5, 0x1, P0 ;  /* 0x0000001406057c11 */ /* 0x000fca00080f0c05 */
[----:B------:R-:W2:Y:S04]  /*2fb0*/  @!P5 LDG.E.U16 R9, desc[UR28][R4.64] ;  /* 0x0000001c0409d981 */ /* 0x000ea8000c1e1500 */
[----:B------:R-:W3:Y:S01]  /*2fc0*/  @!P2 LDG.E.U16 R7, desc[UR28][R4.64+0x40] ;  /* 0x0000401c0407a981 */ /* 0x000ee2000c1e1500 */
[----:B------:R-:W-:-:S03]  /*2fd0*/  LOP3.LUT R68, R72, 0x60, RZ, 0xfc, !PT ;  /* 0x0000006048447812 */ /* 0x000fc600078efcff */
[----:B------:R-:W4:Y:S01]  /*2fe0*/  @!P1 LDG.E.U16 R0, desc[UR28][R4.64+0x80] ;  /* 0x0000801c04009981 */ /* 0x000f22000c1e1500 */
[----:B------:R-:W-:-:S13]  /*2ff0*/  ISETP.GE.AND P3, PT, R68, UR23, PT ;  /* 0x0000001744007c0c */ /* 0x000fda000bf66270 */
[----:B------:R-:W5:Y:S01]  /*3000*/  @!P3 LDG.E.U16 R6, desc[UR28][R4.64+0xc0] ;  /* 0x0000c01c0406b981 */ /* 0x000f62000c1e1500 */
[----:B------:R-:W-:-:S04]  /*3010*/  LOP3.LUT R67, R72, 0x80, RZ, 0xfc, !PT ;  /* 0x0000008048437812 */ /* 0x000fc800078efcff */
[----:B------:R-:W-:-:S13]  /*3020*/  ISETP.GE.AND P4, PT, R67, UR23, PT ;  /* 0x0000001743007c0c */ /* 0x000fda000bf86270 */
[----:B------:R-:W5:Y:S01]  /*3030*/  @!P4 LDG.E.U16 R8, desc[UR28][R4.64+0x100] ;  /* 0x0001001c0408c981 */ /* 0x000f62000c1e1500 */
[----:B------:R-:W-:Y:S02]  /*3040*/  LOP3.LUT R66, R72, 0xa0, RZ, 0xfc, !PT ;  /* 0x000000a048427812 */ /* 0x000fe400078efcff */
[----:B------:R-:W-:Y:S02]  /*3050*/  CS2R R84, SRZ ;  /* 0x0000000000547805 */ /* 0x000fe4000001ff00 */
[----:B------:R-:W-:Y:S02]  /*3060*/  ISETP.GE.AND P0, PT, R66, UR23, PT ;  /* 0x0000001742007c0c */ /* 0x000fe4000bf06270 */
[C---:B------:R-:W-:Y:S02]  /*3070*/  LOP3.LUT R65, R72.reuse, 0xc0, RZ, 0xfc, !PT ;  /* 0x000000c048417812 */ /* 0x040fe400078efcff */
[----:B------:R-:W-:Y:S02]  /*3080*/  CS2R R82, SRZ ;  /* 0x0000000000527805 */ /* 0x000fe4000001ff00 */
[----:B------:R-:W-:-:S02]  /*3090*/  LOP3.LUT R64, R72, 0xe0, RZ, 0xfc, !PT ;  /* 0x000000e048407812 */ /* 0x000fc400078efcff */
[C---:B------:R-:W-:Y:S02]  /*30a0*/  LOP3.LUT R63, R72.reuse, 0x100, RZ, 0xfc, !PT ;  /* 0x00000100483f7812 */ /* 0x040fe400078efcff */
[----:B------:R-:W-:Y:S02]  /*30b0*/  LOP3.LUT R62, R72, 0x120, RZ, 0xfc, !PT ;  /* 0x00000120483e7812 */ /* 0x000fe400078efcff */
[----:B--2---:R-:W-:-:S04]  /*30c0*/  @!P5 PRMT R84, R9, 0x5410, RZ ;  /* 0x000054100954d816 */ /* 0x004fc800000000ff */
[----:B---3--:R-:W-:Y:S02]  /*30d0*/  @!P2 PRMT R84, R84, 0x5410, R7 ;  /* 0x000054105454a816 */ /* 0x008fe40000000007 */
[----:B------:R-:W-:Y:S01]  /*30e0*/  ISETP.GE.AND P2, PT, R65, UR23, PT ;  /* 0x0000001741007c0c */ /* 0x000fe2000bf46270 */
[----:B------:R-:W2:Y:S01]  /*30f0*/  @!P0 LDG.E.U16 R7, desc[UR28][R4.64+0x140] ;  /* 0x0001401c04078981 */ /* 0x000ea2000c1e1500 */
[----:B----4-:R-:W-:Y:S02]  /*3100*/  @!P1 PRMT R83, R0, 0x5410, RZ ;  /* 0x0000541000539816 */ /* 0x010fe400000000ff */
[----:B------:R-:W-:-:S09]  /*3110*/  ISETP.GE.AND P1, PT, R64, UR23, PT ;  /* 0x0000001740007c0c */ /* 0x000fd2000bf26270 */
[----:B------:R-:W3:Y:S01]  /*3120*/  @!P2 LDG.E.U16 R0, desc[UR28][R4.64+0x180] ;  /* 0x0001801c0400a981 */ /* 0x000ee2000c1e1500 */
[----:B-----5:R-:W-:Y:S02]  /*3130*/  @!P3 PRMT R83, R83, 0x5410, R6 ;  /* 0x000054105353b816 */ /* 0x020fe40000000006 */
[----:B------:R-:W-:Y:S01]  /*3140*/  ISETP.GE.AND P3, PT, R63, UR23, PT ;  /* 0x000000173f007c0c */ /* 0x000fe2000bf66270 */
[----:B------:R-:W4:-:S12]  /*3150*/  @!P1 LDG.E.U16 R6, desc[UR28][R4.64+0x1c0] ;  /* 0x0001c01c04069981 */ /* 0x000f18000c1e1500 */
[----:B------:R-:W5:Y:S01]  /*3160*/  @!P3 LDG.E.U16 R9, desc[UR28][R4.64+0x200] ;  /* 0x0002001c0409b981 */ /* 0x000f62000c1e1500 */
[----:B------:R-:W-:Y:S02]  /*3170*/  @!P4 PRMT R82, R8, 0x5410, RZ ;  /* 0x000054100852c816 */ /* 0x000fe400000000ff */
[----:B------:R-:W-:-:S13]  /*3180*/  ISETP.GE.AND P4, PT, R62, UR23, PT ;  /* 0x000000173e007c0c */ /* 0x000fda000bf86270 */
[----:B------:R-:W5:Y:S01]  /*3190*/  @!P4 LDG.E.U16 R8, desc[UR28][R4.64+0x240] ;  /* 0x0002401c0408c981 */ /* 0x000f62000c1e1500 */
[C---:B------:R-:W-:Y:S02]  /*31a0*/  LOP3.LUT R61, R72.reuse, 0x140, RZ, 0xfc, !PT ;  /* 0x00000140483d7812 */ /* 0x040fe400078efcff */
[----:B------:R-:W-:Y:S01]  /*31b0*/  LOP3.LUT R59, R72, 0x180, RZ, 0xfc, !PT ;  /* 0x00000180483b7812 */ /* 0x000fe200078efcff */
[----:B------:R-:W-:Y:S02]  /*31c0*/  HFMA2 R81, -RZ, RZ, 0, 0 ;  /* 0x00000000ff517431 */ /* 0x000fe400000001ff */
[----:B------:R-:W-:Y:S01]  /*31d0*/  IMAD.SHL.U32 R10, R30, 0x10, RZ ;  /* 0x000000101e0a7824 */ /* 0x000fe200078e00ff */
[----:B------:R-:W-:-:S04]  /*31e0*/  LOP3.LUT R60, R72, 0x160, RZ, 0xfc, !PT ;  /* 0x00000160483c7812 */ /* 0x000fc800078efcff */
[----:B------:R-:W-:Y:S02]  /*31f0*/  LOP3.LUT R80, R10, 0x3e00, RZ, 0xc0, !PT ;  /* 0x00003e000a507812 */ /* 0x000fe400078ec0ff */
[----:B------:R-:W-:Y:S02]  /*3200*/  CS2R R78, SRZ ;  /* 0x00000000004e7805 */ /* 0x000fe4000001ff00 */
[----:B--2---:R-:W-:Y:S02]  /*3210*/  @!P0 PRMT R82, R82, 0x5410, R7 ;  /* 0x0000541052528816 */ /* 0x004fe40000000007 */
[----:B------:R-:W-:Y:S02]  /*3220*/  ISETP.GE.AND P0, PT, R61, UR23, PT ;  /* 0x000000173d007c0c */ /* 0x000fe4000bf06270 */
[----:B---3--:R-:W-:Y:S02]  /*3230*/  @!P2 PRMT R81, R0, 0x5410, RZ ;  /* 0x000054100051a816 */ /* 0x008fe400000000ff */
[----:B------:R-:W-:-:S09]  /*3240*/  ISETP.GE.AND P2, PT, R59, UR23, PT ;  /* 0x000000173b007c0c */ /* 0x000fd2000bf46270 */
[----:B------:R-:W2:Y:S01]  /*3250*/  @!P0 LDG.E.U16 R0, desc[UR28][R4.64+0x280] ;  /* 0x0002801c04008981 */ /* 0x000ea2000c1e1500 */
[----:B----4-:R-:W-:Y:S02]  /*3260*/  @!P1 PRMT R81, R81, 0x5410, R6 ;  /* 0x0000541051519816 */ /* 0x010fe40000000006 */
[----:B------:R-:W-:Y:S02]  /*3270*/  ISETP.GE.AND P1, PT, R60, UR23, PT ;  /* 0x000000173c007c0c */ /* 0x000fe4000bf26270 */
[----:B------:R-:W-:Y:S01]  /*3280*/  @!P2 MOV R71, R80 ;  /* 0x000000500047a202 */ /* 0x000fe20000000f00 */
[----:B------:R-:W3:Y:S03]  /*3290*/  @!P2 LDG.E.U16 R6, desc[UR28][R4.64+0x300] ;  /* 0x0003001c0406a981 */ /* 0x000ee6000c1e1500 */
[----:B------:R-:W-:Y:S02]  /*32a0*/  @!P2 LOP3.LUT R72, R71, 0x1f, R30, 0xf8, !PT ;  /* 0x0000001f4748a812 */ /* 0x000fe400078ef81e */
[----:B-----5:R-:W-:-:S05]  /*32b0*/  @!P3 PRMT R79, R9, 0x5410, RZ ;  /* 0x00005410094fb816 */ /* 0x020fca00000000ff */
[----:B------:R-:W4:Y:S01]  /*32c0*/  @!P1 LDG.E.U16 R7, desc[UR28][R4.64+0x2c0] ;  /* 0x0002c01c04079981 */ /* 0x000f22000c1e1500 */
[----:B------:R-:W-:-:S04]  /*32d0*/  LOP3.LUT R58, R72, 0x1a0, RZ, 0xfc, !PT ;  /* 0x000001a0483a7812 */ /* 0x000fc800078efcff */
[----:B------:R-:W-:-:S13]  /*32e0*/  ISETP.GE.AND P3, PT, R58, UR23, PT ;  /* 0x000000173a007c0c */ /* 0x000fda000bf66270 */
[----:B------:R-:W5:Y:S01]  /*32f0*/  @!P3 LDG.E.U16 R10, desc[UR28][R4.64+0x340] ;  /* 0x0003401c040ab981 */ /* 0x000f62000c1e1500 */
[----:B------:R-:W-:-:S05]  /*3300*/  @!P3 IMAD.MOV.U32 R71, RZ, RZ, R80 ;  /* 0x000000ffff47b224 */ /* 0x000fca00078e0050 */
[----:B------:R-:W-:-:S04]  /*3310*/  @!P3 LOP3.LUT R72, R71, 0x1f, R30, 0xf8, !PT ;  /* 0x0000001f4748b812 */ /* 0x000fc800078ef81e */
[----:B------:R-:W-:Y:S02]  /*3320*/  LOP3.LUT R57, R72, 0x1c0, RZ, 0xfc, !PT ;  /* 0x000001c048397812 */ /* 0x000fe400078efcff */
[----:B------:R-:W-:Y:S02]  /*3330*/  @!P4 PRMT R79, R79, 0x5410, R8 ;  /* 0x000054104f4fc816 */ /* 0x000fe40000000008 */
[----:B------:R-:W-:-:S13]  /*3340*/  ISETP.GE.AND P4, PT, R57, UR23, PT ;  /* 0x0000001739007c0c */ /* 0x000fda000bf86270 */
[----:B------:R-:W5:Y:S01]  /*3350*/  @!P4 LDG.E.U16 R12, desc[UR28][R4.64+0x380] ;  /* 0x0003801c040cc981 */ /* 0x000f62000c1e1500 */
[----:B------:R-:W-:Y:S01]  /*3360*/  @!P4 MOV R71, R80 ;  /* 0x000000500047c202 */ /* 0x000fe20000000f00 */
[----:B------:R-:W-:-:S03]  /*3370*/  UIADD3 UR48, UPT, UPT, UR24, 0x800, URZ ;  /* 0x0000080018307890 */ /* 0x000fc6000fffe0ff */
[----:B------:R-:W-:-:S04]  /*3380*/  @!P4 LOP3.LUT R72, R71, 0x1f, R30, 0xf8, !PT ;  /* 0x0000001f4748c812 */ /* 0x000fc800078ef81e */
[----:B------:R-:W-:-:S05]  /*3390*/  LOP3.LUT R11, R72, 0x1e0, RZ, 0xfc, !PT ;  /* 0x000001e0480b7812 */ /* 0x000fca00078efcff */
[----:B------:R0:W-:Y:S01]  /*33a0*/  STL [R1+0x44], R11 ;  /* 0x0000440b01007387 */ /* 0x0001e20000100800 */
[----:B------:R-:W-:-:S03]  /*33b0*/  HFMA2 R86, -RZ, RZ, 0, 0 ;  /* 0x00000000ff567431 */ /* 0x000fc600000001ff */
        /* <DEDUP_REMOVED lines=15> */
[----:B------:R-:W5:Y:S01]  /*34b0*/  LDL R90, [R1] ;  /* 0x00000000015a7983 */ /* 0x000f620000100800 */
[----:B--2---:R-:W-:Y:S01]  /*34c0*/  @!P0 PRMT R78, R0, 0x5410, RZ ;  /* 0x00005410004e8816 */ /* 0x004fe200000000ff */
[----:B------:R-:W-:Y:S01]  /*34d0*/  UMOV UR30, UR10 ;  /* 0x0000000a001e7c82 */ /* 0x000fe20008000000 */
[----:B------:R-:W-:Y:S01]  /*34e0*/  ISETP.GE.AND P0, PT, R11, UR48, PT ;  /* 0x000000300b007c0c */ /* 0x000fe2000bf06270 */
[----:B------:R-:W-:Y:S01]  /*34f0*/  UMOV UR31, UR25 ;  /* 0x00000019001f7c82 */ /* 0x000fe20008000000 */
[----:B---3--:R-:W-:Y:S01]  /*3500*/  @!P2 PRMT R85, R6, 0x5410, RZ ;  /* 0x000054100655a816 */ /* 0x008fe200000000ff */
[----:B------:R-:W2:Y:S10]  /*3510*/  LDL R125, [R1+0xc0] ;  /* 0x0000c000017d7983 */ /* 0x000eb40000100800 */
[----:B------:R-:W-:Y:S01]  /*3520*/  @!P0 IMAD.MOV.U32 R71, RZ, RZ, R80 ;  /* 0x000000ffff478224 */ /* 0x000fe200078e0050 */
[----:B------:R-:W-:-:S02]  /*3530*/  PRMT R87, R82, 0x7632, R87 ;  /* 0x0000763252577816 */ /* 0x000fc40000000057 */
[----:B------:R-:W-:Y:S01]  /*3540*/  PRMT R88, R81, 0x7632, R88 ;  /* 0x0000763251587816 */ /* 0x000fe20000000058 */
[----:B------:R-:W3:Y:S01]  /*3550*/  LDL R124, [R1+0xbc] ;  /* 0x0000bc00017c7983 */ /* 0x000ee20000100800 */
[----:B------:R-:W-:Y:S02]  /*3560*/  @!P0 LOP3.LUT R72, R71, 0x1f, R30, 0xf8, !PT ;  /* 0x0000001f47488812 */ /* 0x000fe400078ef81e */
[----:B----4-:R-:W-:Y:S01]  /*3570*/  @!P1 PRMT R78, R78, 0x5410, R7 ;  /* 0x000054104e4e9816 */ /* 0x010fe20000000007 */
[----:B------:R-:W4:Y:S01]  /*3580*/  LDL R123, [R1+0xb8] ;  /* 0x0000b800017b7983 */ /* 0x000f220000100800 */
[----:B------:R-:W-:Y:S02]  /*3590*/  ISETP.GE.AND P1, PT, R72, UR48, PT ;  /* 0x0000003048007c0c */ /* 0x000fe4000bf26270 */
[----:B------:R-:W-:Y:S01]  /*35a0*/  ISETP.GE.AND P2, PT, R70, UR48, PT ;  /* 0x0000003046007c0c */ /* 0x000fe2000bf46270 */
[----:B------:R-:W4:Y:S01]  /*35b0*/  LDL R122, [R1+0xb4] ;  /* 0x0000b400017a7983 */ /* 0x000f220000100800 */
[----:B------:R-:W-:-:S02]  /*35c0*/  PRMT R89, R79, 0x7632, R89 ;  /* 0x000076324f597816 */ /* 0x000fc40000000059 */
[----:B------:R-:W-:Y:S01]  /*35d0*/  LOP3.LUT R13, R13, 0xfffffffe, RZ, 0xc0, !PT ;  /* 0xfffffffe0d0d7812 */ /* 0x000fe200078ec0ff */
[----:B------:R-:W4:Y:S04]  /*35e0*/  LDL R121, [R1+0xb0] ;  /* 0x0000b00001797983 */ /* 0x000f280000100800 */
[----:B------:R-:W4:Y:S01]  /*35f0*/  LDL R120, [R1+0xac] ;  /* 0x0000ac0001787983 */ /* 0x000f220000100800 */
[----:B-----5:R-:W-:Y:S02]  /*3600*/  @!P3 PRMT R85, R85, 0x5410, R10 ;  /* 0x000054105555b816 */ /* 0x020fe4000000000a */
[----:B------:R-:W-:Y:S01]  /*3610*/  ISETP.GE.AND P3, PT, R69, UR48, PT ;  /* 0x0000003045007c0c */ /* 0x000fe2000bf66270 */
[----:B0-----:R-:W0:Y:S01]  /*3620*/  @!P1 LDC.64 R10, c[0x0][0x3e0] ;  /* 0x0000f800ff0a9b82 */ /* 0x001e220000000a00 */
[----:B------:R-:W5:Y:S07]  /*3630*/  LDL R119, [R1+0xa8] ;  /* 0x0000a80001777983 */ /* 0x000f6e0000100800 */
[----:B------:R-:W1:Y:S08]  /*3640*/  @!P2 LDC.64 R6, c[0x0][0x3e0] ;  /* 0x0000f800ff06ab82 */ /* 0x000e700000000a00 */
[----:B------:R-:W1:Y:S01]  /*3650*/  @!P3 LDC.64 R74, c[0x0][0x3e0] ;  /* 0x0000f800ff4abb82 */ /* 0x000e620000000a00 */
[----:B0-----:R-:W-:Y:S01]  /*3660*/  @!P1 IMAD.WIDE.U32 R8, R10, UR8, R2 ;  /* 0x000000080a089c25 */ /* 0x001fe2000f8e0002 */
[----:B------:R-:W-:-:S03]  /*3670*/  @!P4 PRMT R86, R12, 0x5410, RZ ;  /* 0x000054100c56c816 */ /* 0x000fc600000000ff */
[----:B------:R-:W-:Y:S01]  /*3680*/  @!P1 IMAD R11, R11, UR8, R9 ;  /* 0x000000080b0b9c24 */ /* 0x000fe2000f8e0209 */
[----:B------:R-:W-:Y:S01]  /*3690*/  @!P1 LEA R10, P4, R8, UR21, 0x1 ;  /* 0x00000015080a9c11 */ /* 0x000fe2000f8808ff */
[----:B-1----:R-:W-:-:S03]  /*36a0*/  @!P2 IMAD.WIDE.U32 R72, R6, UR8, R2 ;  /* 0x000000080648ac25 */ /* 0x002fc6000f8e0002 */
[----:B------:R-:W-:Y:S01]  /*36b0*/  @!P1 LEA.HI.X R11, R8, UR22, R11, 0x1, P4 ;  /* 0x00000016080b9c11 */ /* 0x000fe2000a0f0c0b */
[----:B------:R-:W-:Y:S01]  /*36c0*/  @!P2 IMAD R7, R7, UR8, R73 ;  /* 0x000000080707ac24 */ /* 0x000fe2000f8e0249 */
[----:B------:R-:W-:Y:S01]  /*36d0*/  @!P2 LEA R6, P4, R72, UR21, 0x1 ;  /* 0x000000154806ac11 */ /* 0x000fe2000f8808ff */
[----:B------:R-:W-:-:S03]  /*36e0*/  @!P3 IMAD.WIDE.U32 R8, R74, UR8, R2 ;  /* 0x000000084a08bc25 */ /* 0x000fc6000f8e0002 */
[----:B------:R-:W-:Y:S01]  /*36f0*/  @!P2 LEA.HI.X R7, R72, UR22, R7, 0x1, P4 ;  /* 0x000000164807ac11 */ /* 0x000fe2000a0f0c07 */
[----:B------:R-:W-:Y:S01]  /*3700*/  @!P3 IMAD R75, R75, UR8, R9 ;  /* 0x000000084b4bbc24 */ /* 0x000fe2000f8e0209 */
[----:B------:R-:W-:-:S04]  /*3710*/  @!P3 LEA R72, P4, R8, UR21, 0x1 ;  /* 0x000000150848bc11 */ /* 0x000fc8000f8808ff */
[----:B------:R-:W-:Y:S02]  /*3720*/  @!P3 LEA.HI.X R73, R8, UR22, R75, 0x1, P4 ;  /* 0x000000160849bc11 */ /* 0x000fe4000a0f0c4b */
[----:B------:R-:W-:-:S13]  /*3730*/  ISETP.GE.AND P4, PT, R68, UR48, PT ;  /* 0x0000003044007c0c */ /* 0x000fda000bf86270 */
[----:B------:R-:W0:Y:S02]  /*3740*/  @!P4 LDC.64 R8, c[0x0][0x3e0] ;  /* 0x0000f800ff08cb82 */ /* 0x000e240000000a00 */
[----:B0-----:R-:W-:-:S04]  /*3750*/  @!P4 IMAD.WIDE.U32 R74, R8, UR8, R2 ;  /* 0x00000008084acc25 */ /* 0x001fc8000f8e0002 */
[----:B------:R-:W-:Y:S01]  /*3760*/  @!P4 IMAD R9, R9, UR8, R75 ;  /* 0x000000080909cc24 */ /* 0x000fe2000f8e024b */
[----:B------:R-:W-:-:S04]  /*3770*/  @!P4 LEA R8, P5, R74, UR21, 0x1 ;  /* 0x000000154a08cc11 */ /* 0x000fc8000f8a08ff */
[----:B------:R-:W-:Y:S02]  /*3780*/  @!P4 LEA.HI.X R9, R74, UR22, R9, 0x1, P5 ;  /* 0x000000164a09cc11 */ /* 0x000fe4000a8f0c09 */
[----:B------:R-:W-:-:S13]  /*3790*/  ISETP.GE.AND P5, PT, R67, UR48, PT ;  /* 0x0000003043007c0c */ /* 0x000fda000bfa6270 */
[----:B------:R-:W0:Y:S02]  /*37a0*/  @!P5 LDC.64 R76, c[0x0][0x3e0] ;  /* 0x0000f800ff4cdb82 */ /* 0x000e240000000a00 */
[----:B0-----:R-:W-:-:S04]  /*37b0*/  @!P5 IMAD.WIDE.U32 R74, R76, UR8, R2 ;  /* 0x000000084c4adc25 */ /* 0x001fc8000f8e0002 */
[----:B------:R-:W-:Y:S02]  /*37c0*/  @!P5 IMAD R77, R77, UR8, R75 ;  /* 0x000000084d4ddc24 */ /* 0x000fe4000f8e024b */
[----:B------:R0:W2:Y:S01]  /*37d0*/  @!P0 LDG.E.U16 R75, desc[UR28][R4.64+0x3c0] ;  /* 0x0003c01c044b8981 */ /* 0x0000a2000c1e1500 */
[----:B------:R-:W-:-:S04]  /*37e0*/  UIMAD.WIDE.U32 UR30, UR8, UR32, UR30 ;  /* 0x00000020081e72a5 */ /* 0x000fc8000f8e001e */
[----:B------:R-:W-:Y:S02]  /*37f0*/  UIMAD UR23, UR8, UR33, UR31 ;  /* 0x00000021081772a4 */ /* 0x000fe4000f8e021f */
[----:B------:R-:W-:-:S04]  /*3800*/  ULEA UR27, UP0, UR30, UR34, 0x2 ;  /* 0x000000221e1b7291 */ /* 0x000fc8000f8010ff */
[----:B------:R-:W-:Y:S01]  /*3810*/  ULEA.HI.X UR30, UR30, UR35, UR23, 0x2, UP0 ;  /* 0x000000231e1e7291 */ /* 0x000fe200080f1417 */
[----:B------:R-:W-:Y:S01]  /*3820*/  @!P5 LEA R76, P6, R74, UR21, 0x1 ;  /* 0x000000154a4cdc11 */ /* 0x000fe2000f8c08ff */
[----:B0-----:R-:W-:-:S04]  /*3830*/  IMAD.U32 R4, RZ, RZ, UR27 ;  /* 0x0000001bff047e24 */ /* 0x001fc8000f8e00ff */
[----:B------:R-:W-:Y:S02]  /*3840*/  MOV R5, UR30 ;  /* 0x0000001e00057c02 */ /* 0x000fe40008000f00 */
[----:B------:R-:W-:Y:S02]  /*3850*/  @!P5 LEA.HI.X R77, R74, UR22, R77, 0x1, P6 ;  /* 0x000000164a4ddc11 */ /* 0x000fe4000b0f0c4d */
[----:B------:R-:W-:Y:S01]  /*3860*/  PRMT R74, R84, 0x7632, R74 ;  /* 0x00007632544a7816 */ /* 0x000fe2000000004a */
[----:B------:R0:W3:Y:S04]  /*3870*/  LDG.E R12, desc[UR28][R4.64] ;  /* 0x0000001c040c7981 */ /* 0x0000e8000c1e1900 */
[----:B------:R-:W-:Y:S01]  /*3880*/  STS.U16 [R110], R84 ;  /* 0x000000546e007388 */ /* 0x000fe20000000400 */
[----:B0-----:R-:W-:-:S03]  /*3890*/  PRMT R5, R83, 0x7632, R5 ;  /* 0x0000763253057816 */ /* 0x001fc60000000005 */
[----:B------:R-:W-:Y:S04]  /*38a0*/  STS.U16 [R109+0x40], R74 ;  /* 0x0000404a6d007388 */ /* 0x000fe80000000400 */
[----:B------:R-:W-:Y:S01]  /*38b0*/  STS.U16 [R108+0x80], R83 ;  /* 0x000080536c007388 */ /* 0x000fe20000000400 */
[----:B------:R-:W-:-:S03]  /*38c0*/  PRMT R4, R78, 0x7632, R4 ;  /* 0x000076324e047816 */ /* 0x000fc60000000004 */
[----:B------:R0:W-:Y:S04]  /*38d0*/  STS.U16 [R107+0xc0], R5 ;  /* 0x0000c0056b007388 */ /* 0x0001e80000000400 */
[----:B------:R-:W-:Y:S04]  /*38e0*/  STS.U16 [R106+0x100], R82 ;  /* 0x000100526a007388 */ /* 0x000fe80000000400 */
[----:B------:R-:W-:Y:S01]  /*38f0*/  STS.U16 [R105+0x140], R87 ;  /* 0x0001405769007388 */ /* 0x000fe20000000400 */
[----:B0-----:R-:W-:-:S03]  /*3900*/  PRMT R5, R85, 0x7632, R5 ;  /* 0x0000763255057816 */ /* 0x001fc60000000005 */
[----:B------:R-:W-:Y:S04]  /*3910*/  STS.U16 [R104+0x180], R81 ;  /* 0x0001805168007388 */ /* 0x000fe80000000400 */
[----:B------:R-:W-:Y:S04]  /*3920*/  STS.U16 [R98+0x1c0], R88 ;  /* 0x0001c05862007388 */ /* 0x000fe80000000400 */
[----:B------:R-:W-:Y:S04]  /*3930*/  STS.U16 [R97+0x200], R79 ;  /* 0x0002004f61007388 */ /* 0x000fe80000000400 */
[----:B------:R-:W-:Y:S04]  /*3940*/  STS.U16 [R96+0x240], R89 ;  /* 0x0002405960007388 */ /* 0x000fe80000000400 */
[----:B------:R0:W-:Y:S04]  /*3950*/  STS.U16 [R95+0x280], R78 ;  /* 0x0002804e5f007388 */ /* 0x0001e80000000400 */
[----:B------:R-:W-:Y:S04]  /*3960*/  STS.U16 [R94+0x2c0], R4 ;  /* 0x0002c0045e007388 */ /* 0x000fe80000000400 */
[----:B------:R-:W-:Y:S04]  /*3970*/  STS.U16 [R93+0x300], R85 ;  /* 0x000300555d007388 */ /* 0x000fe80000000400 */
[----:B------:R1:W-:Y:S01]  /*3980*/  STS.U16 [R92+0x340], R5 ;  /* 0x000340055c007388 */ /* 0x0003e20000000400 */
[----:B--2---:R-:W-:-:S04]  /*3990*/  @!P0 PRMT R86, R86, 0x5410, R75 ;  /* 0x0000541056568816 */ /* 0x004fc8000000004b */
[----:B------:R-:W-:Y:S01]  /*39a0*/  PRMT R74, R86, 0x7632, R74 ;  /* 0x00007632564a7816 */ /* 0x000fe2000000004a */
[----:B------:R-:W-:Y:S04]  /*39b0*/  STS.U16 [R91+0x380], R86 ;  /* 0x000380565b007388 */ /* 0x000fe80000000400 */
[----:B------:R2:W-:Y:S01]  /*39c0*/  STS.U16 [R90+0x3c0], R74 ;  /* 0x0003c04a5a007388 */ /* 0x0005e20000000400 */
[----:B------:R-:W-:-:S03]  /*39d0*/  NOP ;  /* 0x0000000000007918 */ /* 0x000fc60000000000 */
[----:B------:R-:W4:Y:S04]  /*39e0*/  @!P3 LDG.E.U16 R72, desc[UR28][R72.64+0x80] ;  /* 0x0000801c4848b981 */ /* 0x000f28000c1e1500 */
[----:B------:R-:W5:Y:S04]  /*39f0*/  @!P4 LDG.E.U16 R9, desc[UR28][R8.64+0xc0] ;  /* 0x0000c01c0809c981 */ /* 0x000f68000c1e1500 */
[----:B------:R-:W2:Y:S01]  /*3a00*/  @!P5 LDG.E.U16 R76, desc[UR28][R76.64+0x100] ;  /* 0x0001001c4c4cd981 */ /* 0x000ea2000c1e1500 */
[----:B0-----:R-:W-:Y:S01]  /*3a10*/  CS2R R78, SRZ ;  /* 0x00000000004e7805 */ /* 0x001fe2000001ff00 */
[----:B------:R-:W-:Y:S01]  /*3a20*/  IMAD.MOV.U32 R81, RZ, RZ, RZ ;  /* 0x000000ffff517224 */ /* 0x000fe200078e00ff */
[----:B------:R-:W-:-:S02]  /*3a30*/  CS2R R82, SRZ ;  /* 0x0000000000527805 */ /* 0x000fc4000001ff00 */
[----:B------:R-:W-:Y:S01]  /*3a40*/  P2R R0, PR, RZ, 0x2 ;  /* 0x00000002ff007803 */ /* 0x000fe20000000000 */
[----:B------:R-:W2:Y:S01]  /*3a50*/  @!P2 LDG.E.U16 R7, desc[UR28][R6.64+0x40] ;  /* 0x0000401c0607a981 */ /* 0x000ea2000c1e1500 */
[----:B---3--:R-:W-:-:S03]  /*3a60*/  R2UR UR51, R12 ;  /* 0x000000000c3372ca */ /* 0x008fc600000e0000 */
[----:B------:R-:W-:Y:S04]  /*3a70*/  LDS.U16 R103, [R51+0x16] ;  /* 0x0000160033677984 */ /* 0x000fe80000000400 */
[----:B------:R-:W-:Y:S04]  /*3a80*/  LDS.U16 R102, [R50+0x18] ;  /* 0x0000180032667984 */ /* 0x000fe80000000400 */
[----:B------:R-:W-:Y:S04]  /*3a90*/  LDS.U16 R101, [R49+0x1a] ;  /* 0x00001a0031657984 */ /* 0x000fe80000000400 */
[----:B------:R-:W-:Y:S04]  /*3aa0*/  LDS.U16 R100, [R48+0x1c] ;  /* 0x00001c0030647984 */ /* 0x000fe80000000400 */
[----:B------:R-:W-:Y:S01]  /*3ab0*/  LDS.U16 R99, [R47+0x1e] ;  /* 0x00001e002f637984 */ /* 0x000fe20000000400 */
[----:B----4-:R-:W-:-:S03]  /*3ac0*/  @!P3 PRMT R78, R72, 0x5410, RZ ;  /* 0x00005410484eb816 */ /* 0x010fc600000000ff */
[----:B------:R-:W-:Y:S01]  /*3ad0*/  LDS.U16 R12, [R165] ;  /* 0x00000000a50c7984 */ /* 0x000fe20000000400 */
[----:B-----5:R-:W-:Y:S02]  /*3ae0*/  @!P4 PRMT R78, R78, 0x5410, R9 ;  /* 0x000054104e4ec816 */ /* 0x020fe40000000009 */
[----:B------:R-:W-:-:S13]  /*3af0*/  ISETP.GE.AND P4, PT, R66, UR48, PT ;  /* 0x0000003042007c0c */ /* 0x000fda000bf86270 */
[----:B-1----:R-:W0:Y:S01]  /*3b00*/  @!P4 LDC.64 R4, c[0x0][0x3e0] ;  /* 0x0000f800ff04cb82 */ /* 0x002e220000000a00 */
[----:B--2---:R-:W-:Y:S01]  /*3b10*/  @!P5 PRMT R79, R76, 0x5410, RZ ;  /* 0x000054104c4fd816 */ /* 0x004fe200000000ff */
[----:B0-----:R-:W-:-:S04]  /*3b20*/  @!P4 IMAD.WIDE.U32 R8, R4, UR8, R2 ;  /* 0x000000080408cc25 */ /* 0x001fc8000f8e0002 */
[----:B------:R-:W-:Y:S01]  /*3b30*/  @!P4 IMAD R5, R5, UR8, R9 ;  /* 0x000000080505cc24 */ /* 0x000fe2000f8e0209 */
[----:B------:R-:W-:-:S04]  /*3b40*/  @!P4 LEA R4, P5, R8, UR21, 0x1 ;  /* 0x000000150804cc11 */ /* 0x000fc8000f8a08ff */
[----:B------:R-:W-:Y:S02]  /*3b50*/  @!P4 LEA.HI.X R5, R8, UR22, R5, 0x1, P5 ;  /* 0x000000160805cc11 */ /* 0x000fe4000a8f0c05 */
[----:B------:R-:W-:-:S03]  /*3b60*/  ISETP.GE.AND P5, PT, R65, UR48, PT ;  /* 0x0000003041007c0c */ /* 0x000fc6000bfa6270 */
[----:B------:R-:W2:Y:S10]  /*3b70*/  @!P4 LDG.E.U16 R4, desc[UR28][R4.64+0x140] ;  /* 0x0001401c0404c981 */ /* 0x000eb4000c1e1500 */
[----:B------:R-:W0:Y:S02]  /*3b80*/  @!P5 LDC.64 R72, c[0x0][0x3e0] ;  /* 0x0000f800ff48db82 */ /* 0x000e240000000a00 */
[----:B0-----:R-:W-:-:S04]  /*3b90*/  @!P5 IMAD.WIDE.U32 R8, R72, UR8, R2 ;  /* 0x000000084808dc25 */ /* 0x001fc8000f8e0002 */
[----:B------:R-:W-:Y:S01]  /*3ba0*/  @!P5 IMAD R73, R73, UR8, R9 ;  /* 0x000000084949dc24 */ /* 0x000fe2000f8e0209 */
[----:B------:R-:W-:-:S04]  /*3bb0*/  @!P5 LEA R72, P6, R8, UR21, 0x1 ;  /* 0x000000150848dc11 */ /* 0x000fc8000f8c08ff */
[----:B------:R-:W-:-:S05]  /*3bc0*/  @!P5 LEA.HI.X R73, R8, UR22, R73, 0x1, P6 ;  /* 0x000000160849dc11 */ /* 0x000fca000b0f0c49 */
[----:B------:R-:W3:Y:S01]  /*3bd0*/  @!P5 LDG.E.U16 R72, desc[UR28][R72.64+0x180] ;  /* 0x0001801c4848d981 */ /* 0x000ee2000c1e1500 */
[----:B--2---:R-:W-:Y:S02]  /*3be0*/  @!P4 PRMT R79, R79, 0x5410, R4 ;  /* 0x000054104f4fc816 */ /* 0x004fe40000000004 */
[----:B------:R-:W-:-:S13]  /*3bf0*/  ISETP.GE.AND P4, PT, R64, UR48, PT ;  /* 0x0000003040007c0c */ /* 0x000fda000bf86270 */
[----:B------:R-:W0:Y:S02]  /*3c00*/  @!P4 LDC.64 R4, c[0x0][0x3e0] ;  /* 0x0000f800ff04cb82 */ /* 0x000e240000000a00 */
[----:B0-----:R-:W-:-:S04]  /*3c10*/  @!P4 IMAD.WIDE.U32 R8, R4, UR8, R2 ;  /* 0x000000080408cc25 */ /* 0x001fc8000f8e0002 */
[----:B------:R-:W-:Y:S01]  /*3c20*/  @!P4 IMAD R9, R5, UR8, R9 ;  /* 0x000000080509cc24 */ /* 0x000fe2000f8e0209 */
[----:B---3--:R-:W-:Y:S02]  /*3c30*/  @!P5 PRMT R81, R72, 0x5410, RZ ;  /* 0x000054104851d816 */ /* 0x008fe400000000ff */
        /* <DEDUP_REMOVED lines=18> */
[----:B------:R-:W-:-:S04]  /*3d60*/  ISETP.GE.AND P5, PT, R61, UR48, PT ;  /* 0x000000303d007c0c */ /* 0x000fc8000bfa6270 */
[----:B------:R-:W2:Y:S09]  /*3d70*/  @!P4 LDG.E.U16 R5, desc[UR28][R4.64+0x240] ;  /* 0x0002401c0405c981 */ /* 0x000eb2000c1e1500 */
[----:B------:R-:W0:Y:S02]  /*3d80*/  @!P5 LDC.64 R72, c[0x0][0x3e0] ;  /* 0x0000f800ff48db82 */ /* 0x000e240000000a00 */
[----:B0-----:R-:W-:-:S04]  /*3d90*/  @!P5 IMAD.WIDE.U32 R8, R72, UR8, R2 ;  /* 0x000000084808dc25 */ /* 0x001fc8000f8e0002 */
[----:B------:R-:W-:Y:S01]  /*3da0*/  @!P5 IMAD R73, R73, UR8, R9 ;  /* 0x000000084949dc24 */ /* 0x000fe2000f8e0209 */
[----:B------:R-:W-:-:S04]  /*3db0*/  @!P5 LEA R72, P6, R8, UR21, 0x1 ;  /* 0x000000150848dc11 */ /* 0x000fc8000f8c08ff */
[----:B------:R-:W-:-:S05]  /*3dc0*/  @!P5 LEA.HI.X R73, R8, UR22, R73, 0x1, P6 ;  /* 0x000000160849dc11 */ /* 0x000fca000b0f0c49 */
[----:B------:R-:W3:Y:S01]  /*3dd0*/  @!P5 LDG.E.U16 R72, desc[UR28][R72.64+0x280] ;  /* 0x0002801c4848d981 */ /* 0x000ee2000c1e1500 */
[----:B------:R-:W-:-:S13]  /*3de0*/  ISETP.GE.AND P1, PT, R60, UR48, PT ;  /* 0x000000303c007c0c */ /* 0x000fda000bf26270 */
[----:B------:R-:W0:Y:S01]  /*3df0*/  @!P1 LDC.64 R8, c[0x0][0x3e0] ;  /* 0x0000f800ff089b82 */ /* 0x000e220000000a00 */
[----:B------:R-:W-:Y:S02]  /*3e00*/  @P1 LOP3.LUT R13, R13, 0x1, RZ, 0xfc, !PT ;  /* 0x000000010d0d1812 */ /* 0x000fe400078efcff */
[----:B--2---:R-:W-:Y:S01]  /*3e10*/  @!P4 PRMT R82, R82, 0x5410, R5 ;  /* 0x000054105252c816 */ /* 0x004fe20000000005 */
[----:B0-----:R-:W-:-:S04]  /*3e20*/  @!P1 IMAD.WIDE.U32 R4, R8, UR8, R2 ;  /* 0x0000000808049c25 */ /* 0x001fc8000f8e0002 */
[----:B------:R-:W-:Y:S01]  /*3e30*/  @!P1 IMAD R9, R9, UR8, R5 ;  /* 0x0000000809099c24 */ /* 0x000fe2000f8e0205 */
[----:B---3--:R-:W-:Y:S02]  /*3e40*/  @!P5 PRMT R83, R72, 0x5410, RZ ;  /* 0x000054104853d816 */ /* 0x008fe400000000ff */
        /* <DEDUP_REMOVED lines=18> */
[C---:B------:R-:W-:Y:S01]  /*3f70*/  @!P6 LEA R76, P1, R74.reuse, UR21, 0x1 ;  /* 0x000000154a4cec11 */ /* 0x040fe2000f8208ff */
[----:B------:R0:W2:Y:S03]  /*3f80*/  @!P5 LDG.E.U16 R75, desc[UR28][R4.64+0x340] ;  /* 0x0003401c044bd981 */ /* 0x0000a6000c1e1500 */
[----:B------:R-:W-:Y:S02]  /*3f90*/  @!P6 LEA.HI.X R77, R74, UR22, R77, 0x1, P1 ;  /* 0x000000164a4dec11 */ /* 0x000fe400088f0c4d */
[----:B------:R-:W-:Y:S01]  /*3fa0*/  ISETP.NE.AND P1, PT, R0, RZ, PT ;  /* 0x000000ff0000720c */ /* 0x000fe20003f25270 */
[----:B------:R1:W3:Y:S01]  /*3fb0*/  @!P4 LDG.E.U16 R74, desc[UR28][R8.64+0x300] ;  /* 0x0003001c084ac981 */ /* 0x0002e2000c1e1500 */
[----:B------:R-:W-:-:S03]  /*3fc0*/  HFMA2 R0, -RZ, RZ, 0, 0 ;  /* 0x00000000ff007431 */ /* 0x000fc600000001ff */
[----:B------:R-:W4:Y:S01]  /*3fd0*/  @!P6 LDG.E.U16 R76, desc[UR28][R76.64+0x380] ;  /* 0x0003801c4c4ce981 */ /* 0x000f22000c1e1500 */
[----:B------:R-:W-:-:S03]  /*3fe0*/  PRMT R85, R79, 0x7632, R85 ;  /* 0x000076324f557816 */ /* 0x000fc60000000055 */
[----:B0-----:R-:W-:Y:S04]  /*3ff0*/  LDS.U16 R5, [R55+0xe] ;  /* 0x00000e0037057984 */ /* 0x001fe80000000400 */
[----:B------:R0:W5:Y:S01]  /*4000*/  @!P1 LDG.E.U16 R10, desc[UR28][R10.64] ;  /* 0x0000001c0a0a9981 */ /* 0x000162000c1e1500 */
[--C-:B------:R-:W-:Y:S01]  /*4010*/  @!P1 IMAD.MOV.U32 R71, RZ, RZ, R80.reuse ;  /* 0x000000ffff479224 */ /* 0x100fe200078e0050 */
[----:B------:R-:W-:Y:S02]  /*4020*/  @!P2 MOV R71, R80 ;  /* 0x000000500047a202 */ /* 0x000fe40000000f00 */
[----:B-1----:R-:W-:Y:S04]  /*4030*/  LDS.U16 R9, [R160+0x6] ;  /* 0x00000600a0097984 */ /* 0x002fe80000000400 */
[----:B------:R-:W-:Y:S04]  /*4040*/  LDS.U16 R8, [R159+0x8] ;  /* 0x000008009f087984 */ /* 0x000fe80000000400 */
[----:B0-----:R-:W-:Y:S04]  /*4050*/  LDS.U16 R11, [R164+0x2] ;  /* 0x00000200a40b7984 */ /* 0x001fe80000000400 */
[----:B------:R-:W-:Y:S01]  /*4060*/  LDS.U16 R4, [R54+0x10] ;  /* 0x0000100036047984 */ /* 0x000fe20000000400 */
[----:B-----5:R-:W-:Y:S01]  /*4070*/  @!P1 PRMT R0, R10, 0x5410, RZ ;  /* 0x000054100a009816 */ /* 0x020fe200000000ff */
[----:B------:R-:W-:-:S02]  /*4080*/  @!P3 IMAD.MOV.U32 R71, RZ, RZ, R80 ;  /* 0x000000ffff47b224 */ /* 0x000fc400078e0050 */
[----:B------:R-:W-:Y:S01]  /*4090*/  LDS.U16 R10, [R161+0x4] ;  /* 0x00000400a10a7984 */ /* 0x000fe20000000400 */
[----:B------:R-:W-:Y:S02]  /*40a0*/  @!P2 PRMT R0, R0, 0x5410, R7 ;  /* 0x000054100000a816 */ /* 0x000fe40000000007 */
[----:B------:R-:W0:Y:S01]  /*40b0*/  @!P0 LDC.64 R6, c[0x0][0x3e0] ;  /* 0x0000f800ff068b82 */ /* 0x000e220000000a00 */
[----:B------:R-:W-:-:S13]  /*40c0*/  LOP3.LUT P2, RZ, R13, 0x1, RZ, 0xc0, !PT ;  /* 0x000000010dff7812 */ /* 0x000fda000784c0ff */
[----:B------:R1:W5:Y:S01]  /*40d0*/  @!P2 LDG.E.U16 R73, desc[UR28][R72.64+0x2c0] ;  /* 0x0002c01c4849a981 */ /* 0x000362000c1e1500 */
[----:B0-----:R-:W-:-:S04]  /*40e0*/  @!P0 IMAD.WIDE.U32 R2, R6, UR8, R2 ;  /* 0x0000000806028c25 */ /* 0x001fc8000f8e0002 */
[----:B------:R-:W-:Y:S01]  /*40f0*/  @!P0 IMAD R3, R7, UR8, R3 ;  /* 0x0000000807038c24 */ /* 0x000fe2000f8e0203 */
[----:B------:R-:W-:-:S04]  /*4100*/  @!P0 LEA R6, P1, R2, UR21, 0x1 ;  /* 0x0000001502068c11 */ /* 0x000fc8000f8208ff */
[----:B------:R-:W-:Y:S02]  /*4110*/  @!P0 LEA.HI.X R7, R2, UR22, R3, 0x1, P1 ;  /* 0x0000001602078c11 */ /* 0x000fe400088f0c03 */
[----:B------:R-:W-:Y:S01]  /*4120*/  PRMT R77, R0, 0x7632, R77 ;  /* 0x00007632004d7816 */ /* 0x000fe2000000004d */
[----:B------:R-:W-:Y:S04]  /*4130*/  LDS.U16 R3, [R53+0x12] ;  /* 0x0000120035037984 */ /* 0x000fe80000000400 */
[----:B------:R0:W5:Y:S01]  /*4140*/  @!P0 LDG.E.U16 R84, desc[UR28][R6.64+0x3c0] ;  /* 0x0003c01c06548981 */ /* 0x000162000c1e1500 */
[----:B-1----:R-:W-:Y:S02]  /*4150*/  LOP3.LUT R72, R71, 0x1f, R30, 0xf8, !PT ;  /* 0x0000001f47487812 */ /* 0x002fe400078ef81e */
[----:B------:R-:W-:Y:S01]  /*4160*/  PRMT R71, R78, 0x7632, R71 ;  /* 0x000076324e477816 */ /* 0x000fe20000000047 */
[----:B------:R-:W-:Y:S01]  /*4170*/  LDS.U16 R2, [R52+0x14] ;  /* 0x0000140034027984 */ /* 0x000fe20000000400 */
[----:B------:R-:W-:-:S03]  /*4180*/  PRMT R86, R81, 0x7632, R86 ;  /* 0x0000763251567816 */ /* 0x000fc60000000056 */
[----:B0-----:R-:W-:Y:S04]  /*4190*/  LDS.U16 R7, [R158+0xa] ;  /* 0x00000a009e077984 */ /* 0x001fe80000000400 */
[----:B------:R-:W-:Y:S04]  /*41a0*/  LDS.U16 R6, [R56+0xc] ;  /* 0x00000c0038067984 */ /* 0x000fe80000000400 */
[----:B------:R-:W-:Y:S04]  /*41b0*/  STS.U16 [R110+0x1080], R0 ;  /* 0x001080006e007388 */ /* 0x000fe80000000400 */
[----:B------:R-:W-:Y:S01]  /*41c0*/  STS.U16 [R109+0x10c0], R77 ;  /* 0x0010c04d6d007388 */ /* 0x000fe20000000400 */
[----:B------:R-:W-:-:S03]  /*41d0*/  PRMT R87, R82, 0x7632, R87 ;  /* 0x0000763252577816 */ /* 0x000fc60000000057 */
[----:B------:R0:W-:Y:S04]  /*41e0*/  STS.U16 [R108+0x1100], R78 ;  /* 0x0011004e6c007388 */ /* 0x0001e80000000400 */
[----:B------:R1:W-:Y:S04]  /*41f0*/  STS.U16 [R107+0x1140], R71 ;  /* 0x001140476b007388 */ /* 0x0003e80000000400 */
[----:B------:R-:W-:Y:S01]  /*4200*/  STS.U16 [R106+0x1180], R79 ;  /* 0x0011804f6a007388 */ /* 0x000fe20000000400 */
[----:B0-----:R-:W-:Y:S01]  /*4210*/  HFMA2 R78, -RZ, RZ, 0, 0 ;  /* 0x00000000ff4e7431 */ /* 0x001fe200000001ff */
[----:B---3--:R-:W-:-:S02]  /*4220*/  @!P4 PRMT R78, R74, 0x5410, RZ ;  /* 0x000054104a4ec816 */ /* 0x008fc400000000ff */
[----:B------:R-:W-:Y:S01]  /*4230*/  STS.U16 [R105+0x11c0], R85 ;  /* 0x0011c05569007388 */ /* 0x000fe20000000400 */
[----:B-1----:R-:W-:Y:S01]  /*4240*/  IMAD.MOV.U32 R71, RZ, RZ, RZ ;  /* 0x000000ffff477224 */ /* 0x002fe200078e00ff */
[----:B--2---:R-:W-:Y:S02]  /*4250*/  @!P5 PRMT R78, R78, 0x5410, R75 ;  /* 0x000054104e4ed816 */ /* 0x004fe4000000004b */
[----:B------:R-:W-:Y:S01]  /*4260*/  STS.U16 [R104+0x1200], R81 ;  /* 0x0012005168007388 */ /* 0x000fe20000000400 */
[----:B----4-:R-:W-:-:S03]  /*4270*/  @!P6 PRMT R71, R76, 0x5410, RZ ;  /* 0x000054104c47e816 */ /* 0x010fc600000000ff */
[----:B------:R0:W-:Y:S04]  /*4280*/  STS.U16 [R98+0x1240], R86 ;  /* 0x0012405662007388 */ /* 0x0001e80000000400 */
[----:B------:R-:W-:Y:S04]  /*4290*/  STS.U16 [R97+0x1280], R82 ;  /* 0x0012805261007388 */ /* 0x000fe80000000400 */
[----:B------:R1:W-:Y:S04]  /*42a0*/  STS.U16 [R96+0x12c0], R87 ;  /* 0x0012c05760007388 */ /* 0x0003e80000000400 */
[----:B0-----:R-:W2:Y:S04]  /*42b0*/  LDL R86, [R1+0xa0] ;  /* 0x0000a00001567983 */ /* 0x001ea80000100800 */
[----:B------:R-:W3:Y:S04]  /*42c0*/  LDL R85, [R1+0x9c] ;  /* 0x00009c0001557983 */ /* 0x000ee80000100800 */
[----:B-1----:R-:W4:Y:S04]  /*42d0*/  LDL R87, [R1+0xa4] ;  /* 0x0000a40001577983 */ /* 0x002f280000100800 */
[----:B------:R-:W3:Y:S04]  /*42e0*/  LDL R82, [R1+0x90] ;  /* 0x0000900001527983 */ /* 0x000ee80000100800 */
[----:B------:R-:W3:Y:S04]  /*42f0*/  LDL R81, [R1+0x8c] ;  /* 0x00008c0001517983 */ /* 0x000ee80000100800 */
[----:B------:R-:W3:Y:S01]  /*4300*/  LDL R79, [R1+0x88] ;  /* 0x00008800014f7983 */ /* 0x000ee20000100800 */
[----:B-----5:R-:W-:-:S04]  /*4310*/  @!P2 PRMT R83, R83, 0x5410, R73 ;  /* 0x000054105353a816 */ /* 0x020fc80000000049 */
[----:B------:R-:W-:Y:S01]  /*4320*/  PRMT R0, R83, 0x7632, R0 ;  /* 0x0000763253007816 */ /* 0x000fe20000000000 */
[----:B------:R0:W-:Y:S01]  /*4330*/  STS.U16 [R95+0x1300], R83 ;  /* 0x001300535f007388 */ /* 0x0001e20000000400 */
[----:B------:R-:W-:-:S03]  /*4340*/  PRMT R73, R78, 0x7632, R73 ;  /* 0x000076324e497816 */ /* 0x000fc60000000049 */
[----:B------:R-:W-:Y:S04]  /*4350*/  STS.U16 [R94+0x1340], R0 ;  /* 0x001340005e007388 */ /* 0x000fe80000000400 */
[----:B------:R1:W-:Y:S04]  /*4360*/  STS.U16 [R93+0x1380], R78 ;  /* 0x0013804e5d007388 */ /* 0x0003e80000000400 */
[----:B0-----:R-:W5:Y:S04]  /*4370*/  LDL R83, [R1+0x94] ;  /* 0x0000940001537983 */ /* 0x001f680000100800 */
[----:B-1----:R-:W5:Y:S01]  /*4380*/  LDL R78, [R1+0x84] ;  /* 0x00008400014e7983 */ /* 0x002f620000100800 */
[----:B------:R-:W-:-:S03]  /*4390*/  @!P0 PRMT R71, R71, 0x5410, R84 ;  /* 0x0000541047478816 */ /* 0x000fc60000000054 */
[----:B------:R-:W5:Y:S01]  /*43a0*/  LDL R84, [R1+0x98] ;  /* 0x0000980001547983 */ /* 0x000f620000100800 */
[----:B------:R-:W0:Y:S01]  /*43b0*/  S2R R30, SR_TID.X ;  /* 0x00000000001e7919 */ /* 0x000e220000002100 */
[----:B------:R-:W-:-:S04]  /*43c0*/  ULEA UR23, UR12, 0xffffff00, 0x8 ;  /* 0xffffff000c177891 */ /* 0x000fc8000f8e40ff */
[----:B------:R-:W-:Y:S01]  /*43d0*/  ULOP3.LUT UR23, UR23, 0x100, URZ, 0xc0, !UPT ;  /* 0x0000010017177892 */ /* 0x000fe2000f8ec0ff */
[----:B------:R-:W-:-:S03]  /*43e0*/  PRMT R74, R71, 0x7632, R74 ;  /* 0x00007632474a7816 */ /* 0x000fc6000000004a */
[----:B------:R-:W-:Y:S01]  /*43f0*/  UIADD3 UR27, UPT, UPT, UR23, UR8, URZ ;  /* 0x00000008171b7290 */ /* 0x000fe2000fffe0ff */
[----:B------:R-:W-:Y:S04]  /*4400*/  STS.U16 [R92+0x13c0], R73 ;  /* 0x0013c0495c007388 */ /* 0x000fe80000000400 */
[----:B------:R-:W-:Y:S04]  /*4410*/  STS.U16 [R91+0x1400], R71 ;  /* 0x001400475b007388 */ /* 0x000fe80000000400 */
[----:B------:R-:W-:Y:S01]  /*4420*/  STS.U16 [R90+0x1440], R74 ;  /* 0x0014404a5a007388 */ /* 0x000fe20000000400 */
[----:B------:R-:W-:-:S03]  /*4430*/  NOP ;  /* 0x0000000000007918 */ /* 0x000fc60000000000 */
[----:B------:R-:W1:Y:S04]  /*4440*/  LDS.U16 R98, [R165+0x1080] ;  /* 0x00108000a5627984 */ /* 0x000e680000000400 */
[----:B------:R-:W2:Y:S01]  /*4450*/  LDS.U16 R97, [R164+0x1082] ;  /* 0x00108200a4617984 */ /* 0x000ea20000000400 */
[C---:B0-----:R-:W-:Y:S01]  /*4460*/  VIADD R77, R30.reuse, 0x200 ;  /* 0x000002001e4d7836 */ /* 0x041fe20000000000 */
[----:B------:R-:W-:Y:S02]  /*4470*/  ISETP.NE.AND P0, PT, R30, RZ, PT ;  /* 0x000000ff1e00720c */ /* 0x000fe40003f05270 */
[----:B------:R-:W0:Y:S02]  /*4480*/  LDS.U16 R96, [R161+0x1084] ;  /* 0x00108400a1607984 */ /* 0x000e240000000400 */
[----:B------:R-:W-:-:S02]  /*4490*/  SEL R0, R77, UR27, P0 ;  /* 0x0000001b4d007c07 */ /* 0x000fc40008000000 */
[----:B------:R-:W4:Y:S04]  /*44a0*/  LDS.U16 R95, [R160+0x1086] ;  /* 0x00108600a05f7984 */ /* 0x000f280000000400 */
[----:B------:R-:W3:Y:S04]  /*44b0*/  LDS.U16 R94, [R159+0x1088] ;  /* 0x001088009f5e7984 */ /* 0x000ee80000000400 */
        /* <DEDUP_REMOVED lines=10> */
[----:B------:R-:W3:Y:S01]  /*4560*/  LDS.U16 R73, [R47+0x109e] ;  /* 0x00109e002f497984 */ /* 0x000ee20000000400 */
[----:B------:R-:W1:Y:S01]  /*4570*/  S2UR UR31, SR_CgaCtaId ;  /* 0x00000000001f79c3 */ /* 0x000e620000008800 */
        /* <DEDUP_REMOVED lines=17> */
[----:B------:R-:W2:Y:S01]  /*4690*/  MUFU.EX2 R151, R151 ;  /* 0x0000009700977308 */ /* 0x000ea20000000800 */
[----:B------:R-:W-:Y:S01]  /*46a0*/  FMUL.FTZ R104, R14, R104 ;  /* 0x000000680e687220 */ /* 0x000fe20000410000 */
[----:B------:R-:W-:Y:S01]  /*46b0*/  UMOV UR30, 0x400 ;  /* 0x00000400001e7882 */ /* 0x000fe20000000000 */
[----:B------:R-:W-:Y:S01]  /*46c0*/  ISETP.NE.AND P1, PT, R30, 0x7f, PT ;  /* 0x0000007f1e00780c */ /* 0x000fe20003f25270 */
[----:B-1----:R-:W-:Y:S01]  /*46d0*/  ULEA UR23, UR31, UR30, 0x18 ;  /* 0x0000001e1f177291 */ /* 0x002fe2000f8ec0ff */
[----:B------:R-:W1:Y:S04]  /*46e0*/  MUFU.EX2 R118, R118 ;  /* 0x0000007600767308 */ /* 0x000e680000000800 */
        /* <DEDUP_REMOVED lines=15> */
[----:B------:R-:W-:Y:S01]  /*47e0*/  HADD2.F32 R98, -RZ, R98.H0_H0 ;  /* 0x20000062ff627230 */ /* 0x000fe20000004100 */
[----:B--2---:R2:W-:Y:S01]  /*47f0*/  STS [R0+0x6d50], R151 ;  /* 0x006d509700007388 */ /* 0x0045e20000000800 */
[----:B------:R-:W-:-:S02]  /*4800*/  HADD2.F32 R97, -RZ, R97.H0_H0 ;  /* 0x20000061ff617230 */ /* 0x000fc40000004100 */
[----:B0-----:R-:W-:Y:S02]  /*4810*/  HADD2.F32 R96, -RZ, R96.H0_H0 ;  /* 0x20000060ff607230 */ /* 0x001fe40000004100 */
[----:B----4-:R-:W-:Y:S02]  /*4820*/  HADD2.F32 R95, -RZ, R95.H0_H0 ;  /* 0x2000005fff5f7230 */ /* 0x010fe40000004100 */
[----:B---3--:R-:W-:Y:S02]  /*4830*/  HADD2.F32 R94, -RZ, R94.H0_H0 ;  /* 0x2000005eff5e7230 */ /* 0x008fe40000004100 */
        /* <DEDUP_REMOVED lines=11> */
[----:B------:R-:W-:Y:S01]  /*48f0*/  BSSY.RECONVERGENT B0, `(.L_x_1212) ;  /* 0x000002f000007945 */ /* 0x000fe20003800200 */
[----:B------:R-:W-:Y:S01]  /*4900*/  MOV R71, R80 ;  /* 0x0000005000477202 */ /* 0x000fe20000000f00 */
[----:B------:R-:W-:Y:S02]  /*4910*/  HADD2.F32 R12, -RZ, R12.H0_H0 ;  /* 0x2000000cff0c7230 */ /* 0x000fe40000004100 */
[----:B------:R-:W-:Y:S01]  /*4920*/  FMUL.FTZ R98, R125, R98 ;  /* 0x000000627d627220 */ /* 0x000fe20000410000 */
[----:B------:R-:W-:Y:S02]  /*4930*/  HADD2.F32 R11, -RZ, R11.H0_H0 ;  /* 0x2000000bff0b7230 */ /* 0x000fe40000004100 */
[----:B------:R-:W-:Y:S01]  /*4940*/  FMUL.FTZ R97, R124, R97 ;  /* 0x000000617c617220 */ /* 0x000fe20000410000 */
[----:B------:R-:W-:-:S02]  /*4950*/  HADD2.F32 R10, -RZ, R10.H0_H0 ;  /* 0x2000000aff0a7230 */ /* 0x000fc40000004100 */
[----:B------:R-:W-:Y:S01]  /*4960*/  FMUL.FTZ R96, R123, R96 ;  /* 0x000000607b607220 */ /* 0x000fe20000410000 */
[----:B------:R-:W-:Y:S02]  /*4970*/  HADD2.F32 R9, -RZ, R9.H0_H0 ;  /* 0x20000009ff097230 */ /* 0x000fe40000004100 */
[----:B------:R-:W-:Y:S01]  /*4980*/  FMUL.FTZ R95, R122, R95 ;  /* 0x0000005f7a5f7220 */ /* 0x000fe20000410000 */
        /* <DEDUP_REMOVED lines=19> */
[----:B------:R-:W-:Y:S02]  /*4ac0*/  HADD2.F32 R100, -RZ, R100.H0_H0 ;  /* 0x20000064ff647230 */ /* 0x000fe40000004100 */
[----:B------:R-:W-:-:S02]  /*4ad0*/  HADD2.F32 R99, -RZ, R99.H0_H0 ;  /* 0x20000063ff637230 */ /* 0x000fc40000004100 */
[----:B-----5:R-:W-:Y:S01]  /*4ae0*/  FMUL.FTZ R77, R83, R77 ;  /* 0x0000004d534d7220 */ /* 0x020fe20000410000 */
[----:B------:R-:W-:Y:S01]  /*4af0*/  FMUL.FTZ R73, R78, R73 ;  /* 0x000000494e497220 */ /* 0x000fe20000410000 */
[----:B------:R-:W-:Y:S01]  /*4b00*/  FMUL.FTZ R88, R84, R88 ;  /* 0x0000005854587220 */ /* 0x000fe20000410000 */
[----:B------:R-:W-:Y:S06]  /*4b10*/  BAR.SYNC.DEFER_BLOCKING 0x0 ;  /* 0x0000000000007b1d */ /* 0x000fec0000010000 */
[----:B-12---:R-:W-:Y:S05]  /*4b20*/  @P1 BRA `(.L_x_1213) ;  /* 0x0000000000241947 */ /* 0x006fea0003800000 */
        /* <DEDUP_REMOVED lines=9> */
.L_x_1213:
[----:B------:R-:W-:-:S06]  /*4bc0*/  LEA R0, R30, UR23, 0x2 ;  /* 0x000000171e007c11 */ /* 0x000fcc000f8e10ff */
[----:B------:R-:W0:Y:S02]  /*4bd0*/  LDS R0, [R0+0x7554] ;  /* 0x0075540000007984 */ /* 0x000e240000000800 */
.L_x_1214:
[----:B------:R-:W-:Y:S05]  /*4be0*/  BSYNC.RECONVERGENT B0 ;  /* 0x0000000000007941 */ /* 0x000fea0003800200 */
.L_x_1212:
[----:B------:R-:W-:Y:S01]  /*4bf0*/  LOP3.LUT P1, RZ, R13, 0x4, RZ, 0xc0, !PT ;  /* 0x000000040dff7812 */ /* 0x000fe2000782c0ff */
[----:B------:R-:W-:Y:S01]  /*4c00*/  HFMA2 R81, -RZ, RZ, 0, 4.76837158203125e-07 ;  /* 0x00000008ff517431 */ /* 0x000fe200000001ff */
[----:B------:R-:W-:Y:S02]  /*4c10*/  MOV R78, UR12 ;  /* 0x0000000c004e7c02 */ /* 0x000fe40008000f00 */
[----:B------:R-:W-:-:S09]  /*4c20*/  MOV R79, RZ ;  /* 0x000000ff004f7202 */ /* 0x000fd20000000f00 */
[----:B------:R-:W2:Y:S01]  /*4c30*/  @P1 LDC R80, c[0x0][0x38c] ;  /* 0x0000e300ff501b82 */ /* 0x000ea20000000800 */
        /* <DEDUP_REMOVED lines=52> */
[----:B------:R-:W-:Y:S01]  /*4f80*/  ISETP.GT.U32.AND P1, PT, R30, 0x1f, PT ;  /* 0x0000001f1e00780c */ /* 0x000fe20003f24070 */
[----:B------:R-:W-:Y:S01]  /*4f90*/  FMUL.FTZ R150, R99, R134 ;  /* 0x0000008663967220 */ /* 0x000fe20000410000 */
[C---:B------:R-:W-:Y:S01]  /*4fa0*/  FMUL.FTZ R80, R110.reuse, R80 ;  /* 0x000000506e507220 */ /* 0x040fe20000410000 */
[----:B------:R-:W-:Y:S01]  /*4fb0*/  FFMA.FTZ R81, R110, R81, R144 ;  /* 0x000000516e517223 */ /* 0x000fe20000010090 */
[----:B------:R-:W-:-:S02]  /*4fc0*/  LEA.HI R135, R30, R30, RZ, 0x1e ;  /* 0x0000001e1e877211 */ /* 0x000fc400078ff0ff */
[C---:B------:R-:W-:Y:S01]  /*4fd0*/  FMUL.FTZ R80, R109.reuse, R80 ;  /* 0x000000506d507220 */ /* 0x040fe20000410000 */
[----:B------:R-:W-:Y:S01]  /*4fe0*/  FFMA.FTZ R81, R109, R81, R145 ;  /* 0x000000516d517223 */ /* 0x000fe20000010091 */
[----:B------:R-:W-:Y:S02]  /*4ff0*/  LEA R135, R135, UR23, 0x3 ;  /* 0x0000001787877c11 */ /* 0x000fe4000f8e18ff */
[C---:B------:R-:W-:Y:S01]  /*5000*/  FMUL.FTZ R80, R108.reuse, R80 ;  /* 0x000000506c507220 */ /* 0x040fe20000410000 */
[----:B------:R-:W-:Y:S01]  /*5010*/  FFMA.FTZ R81, R108, R81, R146 ;  /* 0x000000516c517223 */ /* 0x000fe20000010092 */
[----:B------:R-:W-:Y:S02]  /*5020*/  LOP3.LUT R13, R13, 0xfffffffe, RZ, 0xc0, !PT ;  /* 0xfffffffe0d0d7812 */ /* 0x000fe400078ec0ff */
[C---:B------:R-:W-:Y:S01]  /*5030*/  FMUL.FTZ R80, R107.reuse, R80 ;  /* 0x000000506b507220 */ /* 0x040fe20000410000 */
[----:B------:R-:W-:Y:S01]  /*5040*/  FFMA.FTZ R81, R107, R81, R147 ;  /* 0x000000516b517223 */ /* 0x000fe20000010093 */
[----:B------:R-:W-:-:S02]  /*5050*/  @P1 LOP3.LUT R13, R13, 0x1, RZ, 0xfc, !PT ;  /* 0x000000010d0d1812 */ /* 0x000fc400078efcff */
        /* <DEDUP_REMOVED lines=20> */
[C---:B------:R-:W-:Y:S02]  /*51a0*/  ISETP.GE.AND P4, PT, R154.reuse, 0x2, PT ;  /* 0x000000029a00780c */ /* 0x040fe40003f86270 */
        /* <DEDUP_REMOVED lines=30> */
.L_x_1273:
[C---:B---3--:R-:W-:Y:S01]  /*5390*/  FFMA.FTZ R86, R157.reuse, R86, R156 ;  /* 0x000000569d567223 */ /* 0x048fe2000001009c */
[----:B------:R-:W-:Y:S01]  /*53a0*/  UMOV UR27, 0xffffffff ;  /* 0xffffffff001b7882 */ /* 0x000fe20000000000 */
[----:B0-2---:R-:W-:-:S03]  /*53b0*/  @P1 FMUL.FTZ R157, R157, R153 ;  /* 0x000000999d9d1220 */ /* 0x005fc60000410000 */
[----:B------:R-:W-:Y:S01]  /*53c0*/  FSEL R162, R156, R86, !P1 ;  /* 0x000000569ca27208 */ /* 0x000fe20004800000 */
[----:B------:R-:W-:Y:S06]  /*53d0*/  BRA.DIV UR27, `(.L_x_1217) ;  /* 0x0000004e1b587947 */ /* 0x000fec000b800000 */
.L_x_1276:
[----:B------:R-:W-:-:S03]  /*53e0*/  UMOV UR27, 0xffffffff ;  /* 0xffffffff001b7882 */ /* 0x000fc60000000000 */
[----:B------:R-:W-:Y:S05]  /*53f0*/  BRA.DIV UR27, `(.L_x_1218) ;  /* 0x0000004e1b787947 */ /* 0x000fea000b800000 */
.L_x_1279:
[----:B------:R-:W-:-:S03]  /*5400*/  UMOV UR27, 0xffffffff ;  /* 0xffffffff001b7882 */ /* 0x000fc60000000000 */
[----:B------:R-:W-:Y:S05]  /*5410*/  BRA.DIV UR27, `(.L_x_1219) ;  /* 0x0000004e1b987947 */ /* 0x000fea000b800000 */
[----:B------:R-:W0:Y:S04]  /*5420*/  SHFL.UP PT, R157, R157, 0x1, RZ ;  /* 0x042000009d9d7989 */ /* 0x000e2800000e00ff */
[----:B------:R-:W2:Y:S04]  /*5430*/  SHFL.UP PT, R162, R162, 0x1, RZ ;  /* 0x04200000a2a27989 */ /* 0x000ea800000e00ff */
[----:B-----5:R-:W3:Y:S04]  /*5440*/  SHFL.IDX PT, R78, R78, RZ, 0x1f ;  /* 0x00001fff4e4e7589 */ /* 0x020ee800000e0000 */
[----:B------:R-:W4:Y:S02]  /*5450*/  SHFL.IDX PT, R79, R79, RZ, 0x1f ;  /* 0x00001fff4f4f7589 */ /* 0x000f2400000e0000 */
.L_x_1285:
        /* <DEDUP_REMOVED lines=12> */
.L_x_1215:
        /* <DEDUP_REMOVED lines=61> */
[----:B------:R-:W-:Y:S01]  /*58f0*/  IMAD.MOV.U32 R152, RZ, RZ, 0x28 ;  /* 0x00000028ff987424 */ /* 0x000fe200078e00ff */
[----:B------:R-:W-:Y:S01]  /*5900*/  UMOV UR27, 0xffffffff ;  /* 0xffffffff001b7882 */ /* 0x000fe20000000000 */
[C---:B------:R-:W-:Y:S02]  /*5910*/  LOP3.LUT R155, R30.reuse, 0x1f, RZ, 0xc0, !PT ;  /* 0x0000001f1e9b7812 */ /* 0x040fe400078ec0ff */
[----:B------:R-:W-:Y:S02]  /*5920*/  IMAD R152, R30, R152, UR23 ;  /* 0x000000171e987e24 */ /* 0x000fe4000f8e0298 */
[----:B------:R-:W-:-:S03]  /*5930*/  ISETP.NE.AND P1, PT, R155, 0x1f, PT ;  /* 0x0000001f9b00780c */ /* 0x000fc60003f25270 */
        /* <DEDUP_REMOVED lines=12> */
[C---:B------:R-:W-:Y:S02]  /*5a00*/  LOP3.LUT R153, R30.reuse, 0x1f, RZ, 0xc0, !PT ;  /* 0x0000001f1e997812 */ /* 0x040fe400078ec0ff */
[----:B------:R-:W-:Y:S01]  /*5a10*/  ISETP.NE.AND P0, PT, R30, 0x1f, PT ;  /* 0x0000001f1e00780c */ /* 0x000fe20003f05270 */
[----:B------:R-:W2:Y:S01]  /*5a20*/  SHFL.DOWN PT, R86, R162, 0x1, 0x1f ;  /* 0x08201f00a2567f89 */ /* 0x000ea200000e0000 */
[C---:B------:R-:W-:Y:S02]  /*5a30*/  ISETP.GT.U32.AND P2, PT, R153.reuse, 0x1b, PT ;  /* 0x0000001b9900780c */ /* 0x040fe40003f44070 */
[C---:B------:R-:W-:Y:S02]  /*5a40*/  ISETP.GT.U32.AND P3, PT, R153.reuse, 0x17, PT ;  /* 0x000000179900780c */ /* 0x040fe40003f64070 */
[----:B------:R-:W-:Y:S01]  /*5a50*/  ISETP.GT.U32.AND P4, PT, R153, 0xf, PT ;  /* 0x0000000f9900780c */ /* 0x000fe20003f84070 */
[----:B-1----:R-:W-:Y:S01]  /*5a60*/  @P1 FFMA.FTZ R87, R162, R87, R163 ;  /* 0x00000057a2571223 */ /* 0x002fe200000100a3 */
[----:B--2---:R-:W-:-:S04]  /*5a70*/  @P1 FMUL.FTZ R86, R86, R162 ;  /* 0x000000a256561220 */ /* 0x004fc80000410000 */
[----:B------:R-:W-:Y:S01]  /*5a80*/  @P1 MOV R163, R87 ;  /* 0x0000005700a31202 */ /* 0x000fe20000000f00 */
[----:B------:R-:W-:Y:S01]  /*5a90*/  @P1 IMAD.MOV.U32 R162, RZ, RZ, R86 ;  /* 0x000000ffffa21224 */ /* 0x000fe200078e0056 */
[----:B------:R-:W-:-:S03]  /*5aa0*/  ISETP.GT.U32.AND P1, PT, R153, 0x1d, PT ;  /* 0x0000001d9900780c */ /* 0x000fc60003f24070 */
[----:B------:R-:W1:Y:S04]  /*5ab0*/  SHFL.DOWN PT, R87, R163, 0x2, 0x1f ;  /* 0x08401f00a3577f89 */ /* 0x000e6800000e0000 */
[----:B------:R-:W2:Y:S06]  /*5ac0*/  SHFL.DOWN PT, R86, R162, 0x2, 0x1f ;  /* 0x08401f00a2567f89 */ /* 0x000eac00000e0000 */
        /* <DEDUP_REMOVED lines=30> */
.L_x_1302:
        /* <DEDUP_REMOVED lines=14> */
.L_x_1220:
[----:B------:R-:W-:Y:S05]  /*5d90*/  WARPSYNC.ALL ;  /* 0x0000000000007948 */ /* 0x000fea0003800000 */
[----:B------:R-:W-:Y:S01]  /*5da0*/  ISETP.NE.AND P4, PT, R30, RZ, PT ;  /* 0x000000ff1e00720c */ /* 0x000fe20003f85270 */
[----:B-1----:R-:W2:Y:S04]  /*5db0*/  LDL.LU R81, [R1+0xc4] ;  /* 0x0000c40001517983 */ /* 0x002ea80000300800 */
[----:B------:R-:W3:Y:S04]  /*5dc0*/  LDL.LU R152, [R1+0xc8] ;  /* 0x0000c80001987983 */ /* 0x000ee80000300800 */
[----:B------:R-:W4:Y:S04]  /*5dd0*/  LDL.LU R87, [R1+0x40] ;  /* 0x0000400001577983 */ /* 0x000f280000300800 */
[----:B------:R-:W5:Y:S01]  /*5de0*/  LDL.LU R83, [R1+0xcc] ;  /* 0x0000cc0001537983 */ /* 0x000f620000300800 */
[----:B------:R-:W-:Y:S06]  /*5df0*/  BAR.SYNC.DEFER_BLOCKING 0x0 ;  /* 0x0000000000007b1d */ /* 0x000fec0000010000 */
[----:B------:R-:W-:Y:S01]  /*5e00*/  VOTEU.ALL UP0, P4 ;  /* 0x0000000000ff7886 */ /* 0x000fe20002000000 */
[----:B------:R-:W5:Y:S04]  /*5e10*/  LDL.LU R86, [R1+0x80] ;  /* 0x0000800001567983 */ /* 0x000f680000300800 */
[----:B------:R-:W1:Y:S01]  /*5e20*/  LDS R80, [R135+0x6854] ;  /* 0x0068540087507984 */ /* 0x000e620000000800 */
[----:B------:R-:W-:Y:S01]  /*5e30*/  @!UP0 ULEA UR27, UR8, UR23, 0x3 ;  /* 0x00000017081b8291 */ /* 0x000fe2000f8e18ff */
[----:B------:R-:W-:Y:S01]  /*5e40*/  FFMA.FTZ R133, R100, -R133, R149 ;  /* 0x8000008564857223 */ /* 0x000fe20000010095 */
[----:B------:R-:W-:Y:S01]  /*5e50*/  FFMA.FTZ R132, R101, -R132, R148 ;  /* 0x8000008465847223 */ /* 0x000fe20000010094 */
[----:B------:R-:W5:Y:S04]  /*5e60*/  LDL.LU R85, [R1+0xd0] ;  /* 0x0000d00001557983 */ /* 0x000f680000300800 */
[----:B------:R-:W5:Y:S04]  /*5e70*/  LDL.LU R84, [R1+0x7c] ;  /* 0x00007c0001547983 */ /* 0x000f680000300800 */
[----:B0-----:R0:W-:Y:S04]  /*5e80*/  @!P4 STS.64 [UR27+0x7750], R78 ;  /* 0x0077504eff00c988 */ /* 0x0011e80008000a1b */
[----:B------:R-:W5:Y:S01]  /*5e90*/  LDL.LU R82, [R1+0xd4] ;  /* 0x0000d40001527983 */ /* 0x000f620000300800 */
[----:B0-----:R-:W-:Y:S01]  /*5ea0*/  FFMA.FTZ R78, R99, -R134, R150 ;  /* 0x80000086634e7223 */ /* 0x001fe20000010096 */
[----:B-1----:R-:W-:-:S04]  /*5eb0*/  FFMA.FTZ R80, R80, R0, R73 ;  /* 0x0000000050507223 */ /* 0x002fc80000010049 */
[----:B------:R-:W-:Y:S01]  /*5ec0*/  FMUL.FTZ R0, R80, UR51 ;  /* 0x0000003350007c20 */ /* 0x000fe20008410000 */
[-C--:B------:R-:W-:Y:S01]  /*5ed0*/  FFMA.FTZ R74, R104, R80.reuse, R74 ;  /* 0x00000050684a7223 */ /* 0x080fe2000001004a */
[----:B------:R-:W-:Y:S02]  /*5ee0*/  FMUL.FTZ R99, R99, R80 ;  /* 0x0000005063637220 */ /* 0x000fe40000410000 */
[----:B------:R-:W-:Y:S01]  /*5ef0*/  FMUL.FTZ R0, R78, R0 ;  /* 0x000000004e007220 */ /* 0x000fe20000410000 */
[-C--:B------:R-:W-:Y:S01]  /*5f00*/  FFMA.FTZ R75, R105, R74.reuse, R75 ;  /* 0x0000004a694b7223 */ /* 0x080fe2000001004b */
[----:B------:R-:W-:Y:S02]  /*5f10*/  FMUL.FTZ R100, R100, R74 ;  /* 0x0000004a64647220 */ /* 0x000fe40000410000 */
[----:B------:R-:W-:Y:S01]  /*5f20*/  FFMA.FTZ R0, R31, R99, R0 ;  /* 0x000000631f007223 */ /* 0x000fe20000010000 */
[-C--:B------:R-:W-:Y:S01]  /*5f30*/  FMUL.FTZ R101, R101, R75.reuse ;  /* 0x0000004b65657220 */ /* 0x080fe20000410000 */
[----:B------:R-:W-:Y:S01]  /*5f40*/  FMUL.FTZ R73, R74, UR51 ;  /* 0x000000334a497c20 */ /* 0x000fe20008410000 */
[----:B------:R-:W-:Y:S01]  /*5f50*/  FFMA.FTZ R76, R106, R75, R76 ;  /* 0x0000004b6a4c7223 */ /* 0x000fe2000001004c */
[----:B--2---:R-:W-:Y:S01]  /*5f60*/  FFMA.FTZ R81, R14, R99, R81 ;  /* 0x000000630e517223 */ /* 0x004fe20000010051 */
[----:B---3--:R-:W-:-:S04]  /*5f70*/  FFMA.FTZ R152, R15, R100, R152 ;  /* 0x000000640f987223 */ /* 0x008fc80000010098 */
[----:B------:R0:W-:Y:S01]  /*5f80*/  STL [R1+0xc4], R81 ;  /* 0x0000c45101007387 */ /* 0x0001e20000100800 */
[----:B----4-:R-:W-:Y:S01]  /*5f90*/  FADD.FTZ R87, R0, R87 ;  /* 0x0000005700577221 */ /* 0x010fe20000010000 */
[----:B-----5:R-:W-:Y:S01]  /*5fa0*/  FFMA.FTZ R83, R16, R101, R83 ;  /* 0x0000006510537223 */ /* 0x020fe20000010053 */
[----:B------:R-:W-:Y:S01]  /*5fb0*/  FMUL.FTZ R73, R133, R73 ;  /* 0x0000004985497220 */ /* 0x000fe20000410000 */
[----:B------:R-:W-:Y:S01]  /*5fc0*/  FFMA.FTZ R131, R102, -R131, R147 ;  /* 0x8000008366837223 */ /* 0x000fe20000010093 */
[----:B0-----:R-:W2:Y:S01]  /*5fd0*/  LDL.LU R81, [R1+0x78] ;  /* 0x0000780001517983 */ /* 0x001ea20000300800 */
[----:B------:R-:W-:-:S03]  /*5fe0*/  FFMA.FTZ R107, R107, R76, R77 ;  /* 0x0000004c6b6b7223 */ /* 0x000fc6000001004d */
[----:B------:R-:W-:Y:S01]  /*5ff0*/  STL [R1+0xc8], R152 ;  /* 0x0000c89801007387 */ /* 0x000fe20000100800 */
[----:B------:R-:W-:Y:S01]  /*6000*/  FFMA.FTZ R73, R32, R100, R73 ;  /* 0x0000006420497223 */ /* 0x000fe20000010049 */
[----:B------:R-:W-:Y:S01]  /*6010*/  FMUL.FTZ R0, R75, UR51 ;  /* 0x000000334b007c20 */ /* 0x000fe20008410000 */
[----:B------:R-:W-:Y:S01]  /*6020*/  FMUL.FTZ R102, R102, R76 ;  /* 0x0000004c66667220 */ /* 0x000fe20000410000 */
[----:B------:R-:W-:Y:S01]  /*6030*/  STL [R1+0x40], R87 ;  /* 0x0000405701007387 */ /* 0x000fe20000100800 */
[----:B------:R-:W-:-:S03]  /*6040*/  FFMA.FTZ R88, R108, R107, R88 ;  /* 0x0000006b6c587223 */ /* 0x000fc60000010058 */
[----:B------:R0:W-:Y:S01]  /*6050*/  STL [R1+0xcc], R83 ;  /* 0x0000cc5301007387 */ /* 0x0001e20000100800 */
[----:B------:R-:W-:Y:S01]  /*6060*/  FADD.FTZ R86, R73, R86 ;  /* 0x0000005649567221 */ /* 0x000fe20000010000 */
[----:B------:R-:W-:Y:S01]  /*6070*/  FMUL.FTZ R0, R132, R0 ;  /* 0x0000000084007220 */ /* 0x000fe20000410000 */
[----:B------:R-:W-:Y:S01]  /*6080*/  FFMA.FTZ R79, R103, -R130, R146 ;  /* 0x80000082674f7223 */ /* 0x000fe20000010092 */
[----:B------:R-:W-:Y:S01]  /*6090*/  FFMA.FTZ R119, R2, -R119, R145 ;  /* 0x8000007702777223 */ /* 0x000fe20000010091 */
[-C--:B------:R-:W-:Y:S01]  /*60a0*/  FFMA.FTZ R89, R109, R88.reuse, R89 ;  /* 0x000000586d597223 */ /* 0x080fe20000010059 */
[----:B0-----:R-:W3:Y:S01]  /*60b0*/  LDL.LU R83, [R1+0xd8] ;  /* 0x0000d80001537983 */ /* 0x001ee20000300800 */
[----:B------:R-:W-:Y:S01]  /*60c0*/  FMUL.FTZ R73, R76, UR51 ;  /* 0x000000334c497c20 */ /* 0x000fe20008410000 */
[----:B------:R-:W-:Y:S01]  /*60d0*/  FFMA.FTZ R0, R33, R101, R0 ;  /* 0x0000006521007223 */ /* 0x000fe20000010000 */
[----:B------:R-:W-:Y:S01]  /*60e0*/  FMUL.FTZ R103, R103, R107 ;  /* 0x0000006b67677220 */ /* 0x000fe20000410000 */
[----:B------:R-:W-:Y:S01]  /*60f0*/  FMUL.FTZ R2, R2, R88 ;  /* 0x0000005802027220 */ /* 0x000fe20000410000 */
[----:B------:R-:W-:Y:S01]  /*6100*/  FMUL.FTZ R73, R131, R73 ;  /* 0x0000004983497220 */ /* 0x000fe20000410000 */
[----:B------:R-:W-:Y:S01]  /*6110*/  FFMA.FTZ R90, R110, R89, R90 ;  /* 0x000000596e5a7223 */ /* 0x000fe2000001005a */
[----:B------:R-:W-:-:S02]  /*6120*/  FFMA.FTZ R85, R17, R102, R85 ;  /* 0x0000006611557223 */ /* 0x000fc40000010055 */
[----:B------:R-:W-:Y:S01]  /*6130*/  FFMA.FTZ R73, R34, R102, R73 ;  /* 0x0000006622497223 */ /* 0x000fe20000010049 */
[----:B------:R-:W-:Y:S01]  /*6140*/  STL [R1+0x80], R86 ;  /* 0x0000805601007387 */ /* 0x000fe20000100800 */
[----:B------:R-:W-:Y:S01]  /*6150*/  FADD.FTZ R84, R0, R84 ;  /* 0x0000005400547221 */ /* 0x000fe20000010000 */
[----:B------:R-:W-:Y:S02]  /*6160*/  FFMA.FTZ R91, R111, R90, R91 ;  /* 0x0000005a6f5b7223 */ /* 0x000fe4000001005b */
[----:B------:R-:W-:Y:S01]  /*6170*/  STL [R1+0xd0], R85 ;  /* 0x0000d05501007387 */ /* 0x000fe20000100800 */
[----:B------:R-:W-:-:S03]  /*6180*/  FFMA.FTZ R82, R18, R103, R82 ;  /* 0x0000006712527223 */ /* 0x000fc60000010052 */
[----:B------:R-:W-:Y:S04]  /*6190*/  STL [R1+0x7c], R84 ;  /* 0x00007c5401007387 */ /* 0x000fe80000100800 */
[----:B------:R-:W-:Y:S01]  /*61a0*/  STL [R1+0xd4], R82 ;  /* 0x0000d45201007387 */ /* 0x000fe20000100800 */
[----:B------:R-:W-:-:S04]  /*61b0*/  FFMA.FTZ R92, R112, R91, R92 ;  /* 0x0000005b705c7223 */ /* 0x000fc8000001005c */
[----:B------:R-:W-:-:S04]  /*61c0*/  FFMA.FTZ R93, R113, R92, R93 ;  /* 0x0000005c715d7223 */ /* 0x000fc8000001005d */
[----:B------:R-:W-:-:S04]  /*61d0*/  FFMA.FTZ R94, R114, R93, R94 ;  /* 0x0000005d725e7223 */ /* 0x000fc8000001005e */
[----:B------:R-:W-:-:S04]  /*61e0*/  FFMA.FTZ R95, R115, R94, R95 ;  /* 0x0000005e735f7223 */ /* 0x000fc8000001005f */
[----:B------:R-:W-:Y:S01]  /*61f0*/  FFMA.FTZ R96, R116, R95, R96 ;  /* 0x0000005f74607223 */ /* 0x000fe20000010060 */
[----:B--2---:R-:W-:-:S05]  /*6200*/  FADD.FTZ R81, R73, R81 ;  /* 0x0000005149517221 */ /* 0x004fca0000010000 */
[----:B------:R0:W-:Y:S04]  /*6210*/  STL [R1+0x78], R81 ;  /* 0x0000785101007387 */ /* 0x0001e80000100800 */
[----:B------:R-:W2:Y:S01]  /*6220*/  LDL R87, [R1+0xc0] ;  /* 0x0000c00001577983 */ /* 0x000ea20000100800 */
[----:B---3--:R-:W-:-:S05]  /*6230*/  FFMA.FTZ R83, R19, R2, R83 ;  /* 0x0000000213537223 */ /* 0x008fca0000010053 */
[----:B------:R1:W-:Y:S04]  /*6240*/  STL [R1+0xd8], R83 ;  /* 0x0000d85301007387 */ /* 0x0003e80000100800 */
[----:B------:R-:W3:Y:S01]  /*6250*/  LDL.LU R152, [R1+0x74] ;  /* 0x0000740001987983 */ /* 0x000ee20000300800 */
[----:B------:R-:W-:Y:S01]  /*6260*/  FFMA.FTZ R97, R117, R96, R97 ;  /* 0x0000006075617223 */ /* 0x000fe20000010061 */
[----:B0-----:R-:W-:Y:S01]  /*6270*/  SHF.L.U32 R81, R30, 0x4, RZ ;  /* 0x000000041e517819 */ /* 0x001fe200000006ff */
[----:B------:R-:W-:Y:S02]  /*6280*/  FFMA.FTZ R0, R12, -R129, R151 ;  /* 0x800000810c007223 */ /* 0x000fe40000010097 */
[----:B------:R-:W-:Y:S01]  /*6290*/  FFMA.FTZ R98, R118, R97, R98 ;  /* 0x0000006176627223 */ /* 0x000fe20000010062 */
[----:B------:R-:W-:-:S02]  /*62a0*/  LEA.HI R129, R30, R81, RZ, 0x1f ;  /* 0x000000511e817211 */ /* 0x000fc400078ff8ff */
[----:B------:R-:W-:Y:S01]  /*62b0*/  LEA.HI R73, R81, R81, RZ, 0x1b ;  /* 0x0000005151497211 */ /* 0x000fe200078fd8ff */
[----:B------:R-:W-:Y:S01]  /*62c0*/  FMUL.FTZ R81, R88, UR51 ;  /* 0x0000003358517c20 */ /* 0x000fe20008410000 */
[----:B------:R-:W-:Y:S01]  /*62d0*/  FMUL.FTZ R82, R29, R98 ;  /* 0x000000621d527220 */ /* 0x000fe20000410000 */
[----:B-1----:R-:W-:Y:S02]  /*62e0*/  FMUL.FTZ R83, R28, R97 ;  /* 0x000000611c537220 */ /* 0x002fe40000410000 */
[----:B------:R-:W-:Y:S01]  /*62f0*/  FMUL.FTZ R81, R119, R81 ;  /* 0x0000005177517220 */ /* 0x000fe20000410000 */
[----:B------:R-:W-:Y:S01]  /*6300*/  FFMA.FTZ R128, R11, -R128, R136 ;  /* 0x800000800b807223 */ /* 0x000fe20000010088 */
[-C--:B------:R-:W-:Y:S01]  /*6310*/  FFMA.FTZ R84, R0, R82.reuse, RZ ;  /* 0x0000005200547223 */ /* 0x080fe200000100ff */
[----:B------:R-:W-:Y:S01]  /*6320*/  LEA R129, R129, UR23, 0x2 ;  /* 0x0000001781817c11 */ /* 0x000fe2000f8e10ff */
[----:B------:R-:W-:Y:S01]  /*6330*/  FMUL.FTZ R82, R46, R82 ;  /* 0x000000522e527220 */ /* 0x000fe20000410000 */
[----:B------:R-:W-:Y:S01]  /*6340*/  FFMA.FTZ R2, R36, R2, R81 ;  /* 0x0000000224027223 */ /* 0x000fe20000010051 */
[----:B------:R-:W-:Y:S01]  /*6350*/  LEA R73, R73, UR23, 0x2 ;  /* 0x0000001749497c11 */ /* 0x000fe2000f8e10ff */
[-C--:B------:R-:W-:Y:S01]  /*6360*/  FMUL.FTZ R81, R45, R83.reuse ;  /* 0x000000532d517220 */ /* 0x080fe20000410000 */
[----:B------:R-:W-:Y:S01]  /*6370*/  FFMA.FTZ R83, R128, R83, R84 ;  /* 0x0000005380537223 */ /* 0x000fe20000010054 */
[----:B------:R-:W-:Y:S01]  /*6380*/  FFMA.FTZ R127, R10, -R127, R137 ;  /* 0x8000007f0a7f7223 */ /* 0x000fe20000010089 */
[----:B------:R-:W-:Y:S01]  /*6390*/  FMUL.FTZ R84, R27, R96 ;  /* 0x000000601b547220 */ /* 0x000fe20000410000 */
[----:B------:R0:W-:Y:S01]  /*63a0*/  STS [R129+0x2100], R82 ;  /* 0x0021005281007388 */ /* 0x0001e20000000800 */
[----:B------:R-:W-:-:S02]  /*63b0*/  FFMA.FTZ R126, R9, -R126, R138 ;  /* 0x8000007e097e7223 */ /* 0x000fc4000001008a */
[-C--:B------:R-:W-:Y:S01]  /*63c0*/  FFMA.FTZ R83, R127, R84.reuse, R83 ;  /* 0x000000547f537223 */ /* 0x080fe20000010053 */
[----:B------:R1:W-:Y:S01]  /*63d0*/  STS [R73+0x2104], R81 ;  /* 0x0021045149007388 */ /* 0x0003e20000000800 */
[----:B------:R-:W-:Y:S01]  /*63e0*/  FMUL.FTZ R84, R44, R84 ;  /* 0x000000542c547220 */ /* 0x000fe20000410000 */
[----:B------:R-:W-:Y:S01]  /*63f0*/  FFMA.FTZ R125, R8, -R125, R139 ;  /* 0x8000007d087d7223 */ /* 0x000fe2000001008b */
[----:B0-----:R-:W-:Y:S01]  /*6400*/  FMUL.FTZ R82, R25, R94 ;  /* 0x0000005e19527220 */ /* 0x001fe20000410000 */
[----:B-1----:R-:W-:Y:S02]  /*6410*/  FMUL.FTZ R81, R26, R95 ;  /* 0x0000005f1a517220 */ /* 0x002fe40000410000 */
[----:B------:R0:W-:Y:S02]  /*6420*/  STS [R73+0x2108], R84 ;  /* 0x0021085449007388 */ /* 0x0001e40000000800 */
[-C--:B------:R-:W-:Y:S01]  /*6430*/  FFMA.FTZ R83, R126, R81.reuse, R83 ;  /* 0x000000517e537223 */ /* 0x080fe20000010053 */
[----:B------:R-:W-:Y:S01]  /*6440*/  FMUL.FTZ R81, R43, R81 ;  /* 0x000000512b517220 */ /* 0x000fe20000410000 */
[----:B------:R-:W-:-:S02]  /*6450*/  FFMA.FTZ R124, R7, -R124, R140 ;  /* 0x8000007c077c7223 */ /* 0x000fc4000001008c */
[----:B------:R-:W-:Y:S01]  /*6460*/  FFMA.FTZ R83, R125, R82, R83 ;  /* 0x000000527d537223 */ /* 0x000fe20000010053 */
[----:B0-----:R-:W-:Y:S01]  /*6470*/  FMUL.FTZ R84, R24, R93 ;  /* 0x0000005d18547220 */ /* 0x001fe20000410000 */
[----:B------:R0:W-:Y:S01]  /*6480*/  STS [R73+0x210c], R81 ;  /* 0x00210c5149007388 */ /* 0x0001e20000000800 */
[----:B------:R-:W-:Y:S02]  /*6490*/  FFMA.FTZ R123, R6, -R123, R141 ;  /* 0x8000007b067b7223 */ /* 0x000fe4000001008d */
[----:B------:R-:W-:Y:S01]  /*64a0*/  FFMA.FTZ R83, R124, R84, R83 ;  /* 0x000000547c537223 */ /* 0x000fe20000010053 */
[----:B------:R-:W-:Y:S01]  /*64b0*/  FMUL.FTZ R82, R42, R82 ;  /* 0x000000522a527220 */ /* 0x000fe20000410000 */
[----:B------:R-:W-:Y:S01]  /*64c0*/  FFMA.FTZ R130, R5, -R122, R142 ;  /* 0x8000007a05827223 */ /* 0x000fe2000001008e */
[----:B0-----:R-:W-:-:S04]  /*64d0*/  FMUL.FTZ R81, R23, R92 ;  /* 0x0000005c17517220 */ /* 0x001fc80000410000 */
[-C--:B------:R-:W-:Y:S01]  /*64e0*/  FMUL.FTZ R85, R40, R81.reuse ;  /* 0x0000005128557220 */ /* 0x080fe20000410000 */
[----:B------:R-:W-:Y:S01]  /*64f0*/  FFMA.FTZ R83, R123, R81, R83 ;  /* 0x000000517b537223 */ /* 0x000fe20000010053 */
[----:B------:R-:W-:Y:S01]  /*6500*/  FMUL.FTZ R81, R22, R91 ;  /* 0x0000005b16517220 */ /* 0x000fe20000410000 */
[----:B------:R0:W-:Y:S01]  /*6510*/  STS [R73+0x2110], R82 ;  /* 0x0021105249007388 */ /* 0x0001e20000000800 */
[----:B------:R-:W-:Y:S02]  /*6520*/  FFMA.FTZ R121, R4, -R121, R143 ;  /* 0x8000007904797223 */ /* 0x000fe4000001008f */
[----:B------:R-:W-:Y:S01]  /*6530*/  FFMA.FTZ R83, R130, R81, R83 ;  /* 0x0000005182537223 */ /* 0x000fe20000010053 */
[C---:B------:R-:W-:Y:S01]  /*6540*/  FFMA.FTZ R120, R3.reuse, -R120, R144 ;  /* 0x8000007803787223 */ /* 0x040fe20000010090 */
[-C--:B------:R-:W-:Y:S01]  /*6550*/  FMUL.FTZ R3, R3, R89.reuse ;  /* 0x0000005903037220 */ /* 0x080fe20000410000 */
[----:B------:R-:W-:Y:S01]  /*6560*/  FMUL.FTZ R122, R89, UR51 ;  /* 0x00000033597a7c20 */ /* 0x000fe20008410000 */
[----:B0-----:R-:W-:Y:S01]  /*6570*/  FMUL.FTZ R82, R21, R90 ;  /* 0x0000005a15527220 */ /* 0x001fe20000410000 */
[----:B------:R-:W-:-:S03]  /*6580*/  FMUL.FTZ R89, R20, R89 ;  /* 0x0000005914597220 */ /* 0x000fc60000410000 */
[----:B------:R-:W-:Y:S01]  /*6590*/  FFMA.FTZ R83, R121, R82, R83 ;  /* 0x0000005279537223 */ /* 0x000fe20000010053 */
[----:B------:R-:W-:-:S03]  /*65a0*/  FMUL.FTZ R88, R19, R88 ;  /* 0x0000005813587220 */ /* 0x000fc60000410000 */
[----:B------:R-:W-:Y:S01]  /*65b0*/  FFMA.FTZ R83, R120, R89, R83 ;  /* 0x0000005978537223 */ /* 0x000fe20000010053 */
[----:B------:R-:W-:Y:S01]  /*65c0*/  FMUL.FTZ R77, R107, UR51 ;  /* 0x000000336b4d7c20 */ /* 0x000fe20008410000 */
[----:B------:R-:W-:Y:S02]  /*65d0*/  FMUL.FTZ R107, R18, R107 ;  /* 0x0000006b126b7220 */ /* 0x000fe40000410000 */
[----:B------:R-:W-:Y:S01]  /*65e0*/  FFMA.FTZ R83, R119, R88, R83 ;  /* 0x0000005877537223 */ /* 0x000fe20000010053 */
[----:B------:R-:W-:-:S03]  /*65f0*/  FMUL.FTZ R76, R17, R76 ;  /* 0x0000004c114c7220 */ /* 0x000fc60000410000 */
[C---:B------:R-:W-:Y:S01]  /*6600*/  FFMA.FTZ R83, R79.reuse, R107, R83 ;  /* 0x0000006b4f537223 */ /* 0x040fe20000010053 */
[----:B------:R-:W-:Y:S01]  /*6610*/  FMUL.FTZ R75, R16, R75 ;  /* 0x0000004b104b7220 */ /* 0x000fe20000410000 */
[----:B------:R-:W-:Y:S02]  /*6620*/  FMUL.FTZ R77, R79, R77 ;  /* 0x0000004d4f4d7220 */ /* 0x000fe40000410000 */
[----:B------:R-:W-:Y:S01]  /*6630*/  FFMA.FTZ R83, R131, R76, R83 ;  /* 0x0000004c83537223 */ /* 0x000fe20000010053 */
[----:B------:R-:W-:Y:S01]  /*6640*/  FMUL.FTZ R74, R15, R74 ;  /* 0x0000004a0f4a7220 */ /* 0x000fe20000410000 */
[----:B------:R-:W-:Y:S02]  /*6650*/  FFMA.FTZ R77, R35, R103, R77 ;  /* 0x00000067234d7223 */ /* 0x000fe4000001004d */
[-C--:B------:R-:W-:Y:S01]  /*6660*/  FFMA.FTZ R83, R132, R75.reuse, R83 ;  /* 0x0000004b84537223 */ /* 0x080fe20000010053 */
[----:B------:R-:W-:Y:S01]  /*6670*/  FMUL.FTZ R75, R33, R75 ;  /* 0x0000004b214b7220 */ /* 0x000fe20000410000 */
[----:B------:R-:W-:-:S02]  /*6680*/  FMUL.FTZ R76, R34, R76 ;  /* 0x0000004c224c7220 */ /* 0x000fc40000410000 */
[----:B------:R-:W-:Y:S02]  /*6690*/  FFMA.FTZ R83, R133, R74, R83 ;  /* 0x0000004a85537223 */ /* 0x000fe40000010053 */
[----:B------:R-:W4:Y:S04]  /*66a0*/  LDL.LU R133, [R1+0xdc] ;  /* 0x0000dc0001857983 */ /* 0x000f280000300800 */
[----:B------:R0:W-:Y:S04]  /*66b0*/  STS [R73+0x2134], R75 ;  /* 0x0021344b49007388 */ /* 0x0001e80000000800 */
[----:B------:R1:W-:Y:S04]  /*66c0*/  STS [R73+0x2130], R76 ;  /* 0x0021304c49007388 */ /* 0x0003e80000000800 */
[----:B0-----:R-:W5:Y:S04]  /*66d0*/  LDL.LU R75, [R1+0x70] ;  /* 0x00007000014b7983 */ /* 0x001f680000300800 */
        /* <DEDUP_REMOVED lines=10> */
[----:B---3--:R-:W-:-:S05]  /*6780*/  FADD.FTZ R152, R77, R152 ;  /* 0x000000984d987221 */ /* 0x008fca0000010000 */
[----:B------:R0:W-:Y:S01]  /*6790*/  STL [R1+0x74], R152 ;  /* 0x0000749801007387 */ /* 0x0001e20000100800 */
[----:B------:R-:W-:-:S03]  /*67a0*/  FMUL.FTZ R122, R120, R122 ;  /* 0x0000007a787a7220 */ /* 0x000fc60000410000 */
[----:B0-----:R-:W3:Y:S01]  /*67b0*/  LDL R152, [R1+0x90] ;  /* 0x0000900001987983 */ /* 0x001ee20000100800 */
[----:B------:R-:W-:Y:S01]  /*67c0*/  FMUL.FTZ R120, R4, R90 ;  /* 0x0000005a04787220 */ /* 0x000fe20000410000 */
[----:B------:R-:W-:Y:S02]  /*67d0*/  FMUL.FTZ R90, R90, UR51 ;  /* 0x000000335a5a7c20 */ /* 0x000fe40008410000 */
[----:B------:R-:W3:Y:S02]  /*67e0*/  LDL R155, [R1+0x94] ;  /* 0x00009400019b7983 */ /* 0x000ee40000100800 */
[----:B------:R-:W-:Y:S01]  /*67f0*/  FMUL.FTZ R121, R121, R90 ;  /* 0x0000005a79797220 */ /* 0x000fe20000410000 */
[----:B------:R-:W-:Y:S01]  /*6800*/  FFMA.FTZ R90, R37, R3, R122 ;  /* 0x00000003255a7223 */ /* 0x000fe2000001007a */
[----:B------:R-:W-:Y:S01]  /*6810*/  FMUL.FTZ R122, R5, R91 ;  /* 0x0000005b057a7220 */ /* 0x000fe20000410000 */
[----:B------:R-:W-:Y:S01]  /*6820*/  FMUL.FTZ R91, R91, UR51 ;  /* 0x000000335b5b7c20 */ /* 0x000fe20008410000 */
[----:B------:R-:W0:Y:S03]  /*6830*/  S2UR UR30, SR_CTAID.X ;  /* 0x00000000001e79c3 */ /* 0x000e260000002500 */
[----:B------:R-:W-:-:S05]  /*6840*/  FMUL.FTZ R91, R130, R91 ;  /* 0x0000005b825b7220 */ /* 0x000fca0000410000 */
[----:B------:R-:W1:Y:S01]  /*6850*/  LDC.64 R4, c[0x0][0x4d8] ;  /* 0x00013600ff047b82 */ /* 0x000e620000000a00 */
[----:B----4-:R-:W-:-:S05]  /*6860*/  FFMA.FTZ R133, R20, R3, R133 ;  /* 0x0000000314857223 */ /* 0x010fca0000010085 */
[----:B------:R-:W-:Y:S04]  /*6870*/  STL [R1+0xdc], R133 ;  /* 0x0000dc8501007387 */ /* 0x000fe80000100800 */
[----:B------:R-:W4:Y:S01]  /*6880*/  LDL R154, [R1+0x8c] ;  /* 0x00008c00019a7983 */ /* 0x000f220000100800 */
[----:B-----5:R-:W-:Y:S02]  /*6890*/  FADD.FTZ R75, R2, R75 ;  /* 0x0000004b024b7221 */ /* 0x020fe40000010000 */
[----:B------:R-:W0:Y:S03]  /*68a0*/  LDC.64 R2, c[0x0][0x4b8] ;  /* 0x00012e00ff027b82 */ /* 0x000e260000000a00 */
[----:B------:R0:W-:Y:S01]  /*68b0*/  STL [R1+0x70], R75 ;  /* 0x0000704b01007387 */ /* 0x0001e20000100800 */
[----:B--2---:R-:W-:-:S03]  /*68c0*/  FMUL.FTZ R141, R153, R141 ;  /* 0x0000008d998d7220 */ /* 0x004fc60000410000 */
[----:B------:R-:W2:Y:S01]  /*68d0*/  LDL R153, [R1+0x88] ;  /* 0x0000880001997983 */ /* 0x000ea20000100800 */
[----:B---3--:R-:W-:-:S03]  /*68e0*/  FMUL.FTZ R147, R152, R147 ;  /* 0x0000009398937220 */ /* 0x008fc60000410000 */
[----:B------:R-:W3:Y:S04]  /*68f0*/  LDL R152, [R1+0x84] ;  /* 0x0000840001987983 */ /* 0x000ee80000100800 */
[----:B------:R-:W5:Y:S01]  /*6900*/  LDL.LU R130, [R1+0xe0] ;  /* 0x0000e00001827983 */ /* 0x000f620000300800 */
[----:B------:R-:W-:Y:S01]  /*6910*/  ULEA UR27, UR12, 0xfffff800, 0xb ;  /* 0xfffff8000c1b7891 */ /* 0x000fe2000f8e58ff */
[----:B------:R-:W-:Y:S01]  /*6920*/  FMUL.FTZ R79, R32, R74 ;  /* 0x0000004a204f7220 */ /* 0x000fe20000410000 */
[----:B------:R-:W-:-:S04]  /*6930*/  FMUL.FTZ R136, R76, R136 ;  /* 0x000000884c887220 */ /* 0x000fc80000410000 */
[----:B------:R-:W-:Y:S01]  /*6940*/  LOP3.LUT R74, R30, UR27, RZ, 0xfc, !PT ;  /* 0x0000001b1e4a7c12 */ /* 0x000fe2000f8efcff */
[----:B------:R-:W-:Y:S02]  /*6950*/  HFMA2 R77, -RZ, RZ, 0, 0 ;  /* 0x00000000ff4d7431 */ /* 0x000fe400000001ff */
[----:B------:R-:W-:Y:S01]  /*6960*/  IMAD.MOV.U32 R76, RZ, RZ, R30 ;  /* 0x000000ffff4c7224 */ /* 0x000fe200078e001e */
[----:B------:R-:W-:Y:S01]  /*6970*/  IADD3 R74, PT, PT, -R74, UR26, RZ ;  /* 0x0000001a4a4a7c10 */ /* 0x000fe2000fffe1ff */
[----:B------:R-:W-:-:S03]  /*6980*/  FMUL.FTZ R81, R39, R81 ;  /* 0x0000005127517220 */ /* 0x000fc60000410000 */
[----:B------:R-:W-:Y:S01]  /*6990*/  ISETP.GE.AND P5, PT, R74, 0x1, PT ;  /* 0x000000014a00780c */ /* 0x000fe20003fa6270 */
[--C-:B0-----:R-:W-:Y:S01]  /*69a0*/  IMAD.WIDE.U32 R74, R2, UR30, R76.reuse ;  /* 0x0000001e024a7c25 */ /* 0x101fe2000f8e004c */
[----:B------:R0:W-:Y:S03]  /*69b0*/  STS [R73+0x211c], R81 ;  /* 0x00211c5149007388 */ /* 0x0001e60000000800 */
[----:B-1----:R-:W-:-:S04]  /*69c0*/  IMAD.WIDE.U32 R76, R4, UR30, R76 ;  /* 0x0000001e044c7c25 */ /* 0x002fc8000f8e004c */
[----:B------:R-:W-:Y:S01]  /*69d0*/  FMUL.FTZ R80, R14, R80 ;  /* 0x000000500e507220 */ /* 0x000fe20000410000 */
[----:B------:R-:W-:Y:S02]  /*69e0*/  IMAD R75, R3, UR30, R75 ;  /* 0x0000001e034b7c24 */ /* 0x000fe4000f8e024b */
[----:B0-----:R-:W-:Y:S01]  /*69f0*/  FMUL.FTZ R81, R35, R107 ;  /* 0x0000006b23517220 */ /* 0x001fe20000410000 */
[----:B------:R-:W-:Y:S01]  /*6a00*/  IMAD.U32 R4, RZ, RZ, UR40 ;  /* 0x00000028ff047e24 */ /* 0x000fe2000f8e00ff */
[----:B------:R-:W-:Y:S01]  /*6a10*/  MOV R2, R76 ;  /* 0x0000004c00027202 */ /* 0x000fe20000000f00 */
[----:B------:R-:W-:Y:S02]  /*6a20*/  IMAD R3, R5, UR30, R77 ;  /* 0x0000001e05037c24 */ /* 0x000fe4000f8e024d */
[----:B------:R-:W-:Y:S01]  /*6a30*/  FMUL.FTZ R84, R41, R84 ;  /* 0x0000005429547220 */ /* 0x000fe20000410000 */
[----:B------:R0:W-:Y:S01]  /*6a40*/  STS [R73+0x212c], R81 ;  /* 0x00212c5149007388 */ /* 0x0001e20000000800 */
[----:B------:R-:W-:Y:S01]  /*6a50*/  FMUL.FTZ R82, R38, R82 ;  /* 0x0000005226527220 */ /* 0x000fe20000410000 */
[----:B------:R-:W-:Y:S01]  /*6a60*/  FMUL.FTZ R89, R37, R89 ;  /* 0x0000005925597220 */ /* 0x000fe20000410000 */
[----:B------:R-:W-:Y:S01]  /*6a70*/  FMUL.FTZ R88, R36, R88 ;  /* 0x0000005824587220 */ /* 0x000fe20000410000 */
[----:B------:R-:W-:Y:S01]  /*6a80*/  IMAD.WIDE.U32 R2, R4, UR9, R2 ;  /* 0x0000000904027c25 */ /* 0x000fe2000f8e0002 */
[----:B------:R-:W-:Y:S01]  /*6a90*/  USHF.R.S32.HI UR48, URZ, 0x1f, UR9 ;  /* 0x0000001fff307899 */ /* 0x000fe20008011409 */
[----:B------:R-:W1:Y:S02]  /*6aa0*/  LDC.64 R4, c[0x0][0x4d0] ;  /* 0x00013400ff047b82 */ /* 0x000e640000000a00 */
[----:B0-----:R-:W-:Y:S01]  /*6ab0*/  FMUL.FTZ R81, R31, R80 ;  /* 0x000000501f517220 */ /* 0x001fe20000410000 */
[----:B------:R-:W-:Y:S01]  /*6ac0*/  STS [R73+0x2114], R84 ;  /* 0x0021145449007388 */ /* 0x000fe20000000800 */
[----:B------:R-:W-:-:S03]  /*6ad0*/  UIMAD UR30, UR48, UR40, URZ ;  /* 0x00000028301e72a4 */ /* 0x000fc6000f8e02ff */
[----:B------:R-:W-:Y:S04]  /*6ae0*/  STS [R73+0x2118], R85 ;  /* 0x0021185549007388 */ /* 0x000fe80000000800 */
[----:B------:R-:W-:Y:S04]  /*6af0*/  STS [R73+0x2120], R82 ;  /* 0x0021205249007388 */ /* 0x000fe80000000800 */
[----:B------:R-:W-:Y:S04]  /*6b00*/  STS [R73+0x2124], R89 ;  /* 0x0021245949007388 */ /* 0x000fe80000000800 */
[----:B------:R-:W-:Y:S04]  /*6b10*/  STS [R73+0x2128], R88 ;  /* 0x0021285849007388 */ /* 0x000fe80000000800 */
[----:B------:R-:W-:Y:S04]  /*6b20*/  STS [R73+0x2138], R79 ;  /* 0x0021384f49007388 */ /* 0x000fe80000000800 */
[----:B------:R-:W-:Y:S01]  /*6b30*/  STS [R73+0x213c], R81 ;  /* 0x00213c5149007388 */ /* 0x000fe20000000800 */
[----:B------:R-:W-:Y:S01]  /*6b40*/  IMAD.U32 R76, RZ, RZ, UR38 ;  /* 0x00000026ff4c7e24 */ /* 0x000fe2000f8e00ff */
[----:B------:R-:W-:Y:S01]  /*6b50*/  UIMAD UR31, UR9, UR41, UR30 ;  /* 0x00000029091f72a4 */ /* 0x000fe2000f8e021e */
[----:B------:R-:W-:Y:S01]  /*6b60*/  IADD3 R2, P0, PT, R2, UR27, RZ ;  /* 0x0000001b02027c10 */ /* 0x000fe2000ff1e0ff */
[----:B------:R-:W-:Y:S01]  /*6b70*/  UIMAD UR30, UR48, UR38, URZ ;  /* 0x00000026301e72a4 */ /* 0x000fe2000f8e02ff */
[----:B------:R-:W-:Y:S01]  /*6b80*/  IMAD.WIDE.U32 R74, R76, UR9, R74 ;  /* 0x000000094c4a7c25 */ /* 0x000fe2000f8e004a */
[----:B------:R-:W-:-:S02]  /*6b90*/  IADD3 R117, PT, PT, R30, 0x80, RZ ;  /* 0x000000801e757810 */ /* 0x000fc40007ffe0ff */
[----:B------:R-:W-:Y:S01]  /*6ba0*/  UIMAD UR30, UR9, UR39, UR30 ;  /* 0x00000027091e72a4 */ /* 0x000fe2000f8e021e */
[C---:B------:R-:W-:Y:S01]  /*6bb0*/  VIADD R86, R30.reuse, 0x200 ;  /* 0x000002001e567836 */ /* 0x040fe20000000000 */
[C---:B------:R-:W-:Y:S01]  /*6bc0*/  IADD3 R115, PT, PT, R30.reuse, 0x180, RZ ;  /* 0x000001801e737810 */ /* 0x040fe20007ffe0ff */
[C---:B------:R-:W-:Y:S01]  /*6bd0*/  VIADD R116, R30.reuse, 0x100 ;  /* 0x000001001e747836 */ /* 0x040fe20000000000 */
[C---:B------:R-:W-:Y:S01]  /*6be0*/  IADD3 R113, PT, PT, R30.reuse, 0x300, RZ ;  /* 0x000003001e717810 */ /* 0x040fe20007ffe0ff */
[C---:B------:R-:W-:Y:S01]  /*6bf0*/  VIADD R114, R30.reuse, 0x280 ;  /* 0x000002801e727836 */ /* 0x040fe20000000000 */
[C---:B------:R-:W-:Y:S01]  /*6c00*/  LOP3.LUT R111, R30.reuse, 0x400, RZ, 0xfc, !PT ;  /* 0x000004001e6f7812 */ /* 0x040fe200078efcff */
[C---:B------:R-:W-:Y:S01]  /*6c10*/  VIADD R112, R30.reuse, 0x380 ;  /* 0x000003801e707836 */ /* 0x040fe20000000000 */
[C---:B------:R-:W-:Y:S01]  /*6c20*/  IADD3 R110, PT, PT, R30.reuse, 0x480, RZ ;  /* 0x000004801e6e7810 */ /* 0x040fe20007ffe0ff */
[C---:B------:R-:W-:Y:S01]  /*6c30*/  VIADD R109, R30.reuse, 0x500 ;  /* 0x000005001e6d7836 */ /* 0x040fe20000000000 */
[C---:B------:R-:W-:Y:S01]  /*6c40*/  IADD3 R108, PT, PT, R30.reuse, 0x580, RZ ;  /* 0x000005801e6c7810 */ /* 0x040fe20007ffe0ff */
[C---:B------:R-:W-:Y:S01]  /*6c50*/  VIADD R107, R30.reuse, 0x600 ;  /* 0x000006001e6b7836 */ /* 0x040fe20000000000 */
[C---:B------:R-:W-:Y:S01]  /*6c60*/  IADD3 R106, PT, PT, R30.reuse, 0x680, RZ ;  /* 0x000006801e6a7810 */ /* 0x040fe20007ffe0ff */
[C---:B------:R-:W-:Y:S01]  /*6c70*/  VIADD R105, R30.reuse, 0x700 ;  /* 0x000007001e697836 */ /* 0x040fe20000000000 */
[----:B------:R-:W-:-:S02]  /*6c80*/  IADD3 R104, PT, PT, R30, 0x780, RZ ;  /* 0x000007801e687810 */ /* 0x000fc40007ffe0ff */
[----:B------:R-:W-:Y:S02]  /*6c90*/  IADD3.X R3, PT, PT, R3, UR31, RZ, P0, !PT ;  /* 0x0000001f03037c10 */ /* 0x000fe400087fe4ff */
[----:B------:R-:W-:Y:S02]  /*6ca0*/  IADD3 R74, P0, PT, R74, UR27, RZ ;  /* 0x0000001b4a4a7c10 */ /* 0x000fe4000ff1e0ff */
[-C--:B------:R-:W-:Y:S02]  /*6cb0*/  LEA.HI R119, R86, R30.reuse, RZ, 0x1b ;  /* 0x0000001e56777211 */ /* 0x080fe400078fd8ff */
[-C--:B------:R-:W-:Y:S02]  /*6cc0*/  LEA.HI R118, R30, R30.reuse, RZ, 0x1b ;  /* 0x0000001e1e767211 */ /* 0x080fe400078fd8ff */
[-C--:B------:R-:W-:Y:S02]  /*6cd0*/  LEA.HI R117, R117, R30.reuse, RZ, 0x1b ;  /* 0x0000001e75757211 */ /* 0x080fe400078fd8ff */
[----:B------:R-:W-:-:S02]  /*6ce0*/  LEA.HI R116, R116, R30, RZ, 0x1b ;  /* 0x0000001e74747211 */ /* 0x000fc400078fd8ff */
[-C--:B------:R-:W-:Y:S02]  /*6cf0*/  LEA.HI R115, R115, R30.reuse, RZ, 0x1b ;  /* 0x0000001e73737211 */ /* 0x080fe400078fd8ff */
[-C--:B------:R-:W-:Y:S02]  /*6d00*/  LEA.HI R114, R114, R30.reuse, RZ, 0x1b ;  /* 0x0000001e72727211 */ /* 0x080fe400078fd8ff */
        /* <DEDUP_REMOVED lines=9> */
[----:B------:R-:W-:Y:S01]  /*6da0*/  LEA.HI R104, R104, R30, RZ, 0x1b ;  /* 0x0000001e68687211 */ /* 0x000fe200078fd8ff */
[----:B------:R-:W-:Y:S01]  /*6db0*/  USHF.L.U32 UR31, UR12, 0xb, URZ ;  /* 0x0000000b0c1f7899 */ /* 0x000fe200080006ff */
[----:B------:R-:W-:-:S02]  /*6dc0*/  IADD3.X R75, PT, PT, R75, UR30, RZ, P0, !PT ;  /* 0x0000001e4b4b7c10 */ /* 0x000fc400087fe4ff */
[----:B------:R-:W-:Y:S01]  /*6dd0*/  MOV R76, UR42 ;  /* 0x0000002a004c7c02 */ /* 0x000fe20008000f00 */
[----:B------:R-:W-:Y:S01]  /*6de0*/  FMUL.FTZ R151, R87, R151 ;  /* 0x0000009757977220 */ /* 0x000fe20000410000 */
[----:B------:R-:W-:Y:S01]  /*6df0*/  LEA R119, R119, UR23, 0x2 ;  /* 0x0000001777777c11 */ /* 0x000fe2000f8e10ff */
[----:B------:R-:W-:Y:S01]  /*6e00*/  BAR.SYNC.DEFER_BLOCKING 0x0 ;  /* 0x0000000000007b1d */ /* 0x000fe20000010000 */
[----:B------:R-:W-:Y:S02]  /*6e10*/  LEA R118, R118, UR23, 0x2 ;  /* 0x0000001776767c11 */ /* 0x000fe4000f8e10ff */
[----:B------:R-:W-:Y:S02]  /*6e20*/  LEA R117, R117, UR23, 0x2 ;  /* 0x0000001775757c11 */ /* 0x000fe4000f8e10ff */
[----:B------:R-:W-:Y:S02]  /*6e30*/  LEA R116, R116, UR23, 0x2 ;  /* 0x0000001774747c11 */ /* 0x000fe4000f8e10ff */
[----:B------:R-:W-:-:S02]  /*6e40*/  LEA R115, R115, UR23, 0x2 ;  /* 0x0000001773737c11 */ /* 0x000fc4000f8e10ff */
[----:B------:R-:W-:Y:S02]  /*6e50*/  LEA R114, R114, UR23, 0x2 ;  /* 0x0000001772727c11 */ /* 0x000fe4000f8e10ff */
[----:B------:R-:W-:Y:S02]  /*6e60*/  LEA R113, R113, UR23, 0x2 ;  /* 0x0000001771717c11 */ /* 0x000fe4000f8e10ff */
        /* <DEDUP_REMOVED lines=8> */
[----:B------:R-:W-:Y:S01]  /*6ef0*/  LEA R104, R104, UR23, 0x2 ;  /* 0x0000001768687c11 */ /* 0x000fe2000f8e10ff */
        /* <DEDUP_REMOVED lines=9> */
[----:B----4-:R-:W-:Y:S01]  /*6f90*/  FMUL.FTZ R148, R154, R148 ;  /* 0x000000949a947220 */ /* 0x010fe20000410000 */
[----:B--2---:R-:W-:Y:S01]  /*6fa0*/  FMUL.FTZ R149, R153, R149 ;  /* 0x0000009599957220 */ /* 0x004fe20000410000 */
[----:B-1----:R-:W-:Y:S01]  /*6fb0*/  IMAD.WIDE.U32 R74, R4, UR8, R74 ;  /* 0x00000008044a7c25 */ /* 0x002fe2000f8e004a */
[----:B------:R-:W-:-:S03]  /*6fc0*/  MOV R4, UR43 ;  /* 0x0000002b00047c02 */ /* 0x000fc60008000f00 */
[----:B------:R-:W-:Y:S01]  /*6fd0*/  FFMA.FTZ R78, R78, R80, R83 ;  /* 0x000000504e4e7223 */ /* 0x000fe20000010053 */
[----:B------:R-:W0:Y:S01]  /*6fe0*/  LDS R103, [R118+0x2100] ;  /* 0x0021000076677984 */ /* 0x000e220000000800 */
[----:B------:R-:W-:Y:S01]  /*6ff0*/  IMAD.WIDE.U32 R2, R76, UR8, R2 ;  /* 0x000000084c027c25 */ /* 0x000fe2000f8e0002 */
[----:B------:R-:W-:Y:S02]  /*7000*/  LOP3.LUT R76, R30, UR31, RZ, 0xfc, !PT ;  /* 0x0000001f1e4c7c12 */ /* 0x000fe4000f8efcff */
[----:B------:R-:W1:Y:S01]  /*7010*/  LDS R102, [R117+0x2300] ;  /* 0x0023000075667984 */ /* 0x000e620000000800 */
[----:B------:R-:W-:-:S03]  /*7020*/  IMAD.U32 R77, RZ, RZ, UR26 ;  /* 0x0000001aff4d7e24 */ /* 0x000fc6000f8e00ff */
[----:B------:R-:W2:Y:S01]  /*7030*/  LDS R101, [R116+0x2500] ;  /* 0x0025000074657984 */ /* 0x000ea20000000800 */
[----:B------:R-:W-:-:S03]  /*7040*/  IMAD R3, R4, UR8, R3 ;  /* 0x0000000804037c24 */ /* 0x000fc6000f8e0203 */
[----:B------:R-:W4:Y:S04]  /*7050*/  LDS R100, [R115+0x2700] ;  /* 0x0027000073647984 */ /* 0x000f280000000800 */
[----:B------:R-:W0:Y:S04]  /*7060*/  LDS R99, [R119+0x2900] ;  /* 0x0029000077637984 */ /* 0x000e280000000800 */
        /* <DEDUP_REMOVED lines=10> */
[----:B------:R-:W0:Y:S01]  /*7110*/  LDS R79, [R104+0x3f00] ;  /* 0x003f0000684f7984 */ /* 0x000e220000000800 */
[----:B------:R-:W-:-:S03]  /*7120*/  LEA R4, P1, R2, UR46, 0x2 ;  /* 0x0000002e02047c11 */ /* 0x000fc6000f8210ff */
[----:B------:R1:W-:Y:S04]  /*7130*/  STS [R129+0x4200], R151 ;  /* 0x0042009781007388 */ /* 0x0003e80000000800 */
[----:B------:R-:W-:Y:S04]  /*7140*/  STS [R73+0x4204], R136 ;  /* 0x0042048849007388 */ /* 0x000fe80000000800 */
[----:B------:R-:W-:Y:S01]  /*7150*/  STS [R73+0x4208], R137 ;  /* 0x0042088949007388 */ /* 0x000fe20000000800 */
[----:B-1----:R-:W-:-:S03]  /*7160*/  IADD3 R129, PT, PT, -R76, 0x800, R77 ;  /* 0x000008004c817810 */ /* 0x002fc60007ffe14d */
[----:B------:R-:W-:Y:S01]  /*7170*/  STS [R73+0x420c], R138 ;  /* 0x00420c8a49007388 */ /* 0x000fe20000000800 */
[----:B------:R-:W-:-:S03]  /*7180*/  LEA R76, P0, R74, UR44, 0x2 ;  /* 0x0000002c4a4c7c11 */ /* 0x000fc6000f8010ff */
[----:B------:R-:W-:Y:S04]  /*7190*/  STS [R73+0x4210], R139 ;  /* 0x0042108b49007388 */ /* 0x000fe80000000800 */
[----:B------:R-:W-:Y:S04]  /*71a0*/  STS [R73+0x4214], R140 ;  /* 0x0042148c49007388 */ /* 0x000fe80000000800 */
[----:B------:R-:W-:Y:S04]  /*71b0*/  STS [R73+0x4218], R141 ;  /* 0x0042188d49007388 */ /* 0x000fe80000000800 */
[----:B------:R-:W-:Y:S04]  /*71c0*/  STS [R73+0x421c], R142 ;  /* 0x00421c8e49007388 */ /* 0x000fe80000000800 */
[----:B------:R-:W-:Y:S04]  /*71d0*/  STS [R73+0x4220], R143 ;  /* 0x0042208f49007388 */ /* 0x000fe80000000800 */
[----:B------:R-:W-:Y:S04]  /*71e0*/  STS [R73+0x4224], R144 ;  /* 0x0042249049007388 */ /* 0x000fe80000000800 */
[----:B------:R-:W-:Y:S01]  /*71f0*/  STS [R73+0x4228], R145 ;  /* 0x0042289149007388 */ /* 0x000fe20000000800 */
[----:B-----5:R-:W-:-:S05]  /*7200*/  FFMA.FTZ R130, R21, R120, R130 ;  /* 0x0000007815827223 */ /* 0x020fca0000010082 */
[----:B------:R-:W-:Y:S01]  /*7210*/  STL [R1+0xe0], R130 ;  /* 0x0000e08201007387 */ /* 0x000fe20000100800 */
[----:B---3--:R-:W-:-:S03]  /*7220*/  FMUL.FTZ R150, R152, R150 ;  /* 0x0000009698967220 */ /* 0x008fc60000410000 */
[----:B------:R-:W-:Y:S04]  /*7230*/  STS [R73+0x422c], R146 ;  /* 0x00422c9249007388 */ /* 0x000fe80000000800 */
[----:B------:R-:W-:Y:S04]  /*7240*/  STS [R73+0x4230], R147 ;  /* 0x0042309349007388 */ /* 0x000fe80000000800 */
[----:B------:R-:W-:Y:S04]  /*7250*/  STS [R73+0x4234], R148 ;  /* 0x0042349449007388 */ /* 0x000fe80000000800 */
[----:B------:R-:W-:Y:S04]  /*7260*/  STS [R73+0x4238], R149 ;  /* 0x0042389549007388 */ /* 0x000fe80000000800 */
[----:B------:R1:W-:Y:S01]  /*7270*/  STS [R73+0x423c], R150 ;  /* 0x00423c9649007388 */ /* 0x0003e20000000800 */
[----:B------:R-:W-:Y:S01]  /*7280*/  BSSY.RECONVERGENT B0, `(.L_x_1222) ;  /* 0x0000016000007945 */ /* 0x000fe20003800200 */
[----:B------:R-:W-:Y:S01]  /*7290*/  FFMA.FTZ R121, R38, R120, R121 ;  /* 0x0000007826797223 */ /* 0x000fe20000010079 */
[----:B------:R-:W-:Y:S01]  /*72a0*/  FMUL.FTZ R6, R6, R92 ;  /* 0x0000005c06067220 */ /* 0x000fe20000410000 */
[----:B------:R-:W-:Y:S01]  /*72b0*/  BAR.SYNC.DEFER_BLOCKING 0x0 ;  /* 0x0000000000007b1d */ /* 0x000fe20000010000 */
[----:B-1----:R-:W-:Y:S01]  /*72c0*/  IMAD R73, R5, UR8, R75 ;  /* 0x0000000805497c24 */ /* 0x002fe2000f8e024b */
[----:B------:R-:W-:Y:S01]  /*72d0*/  LEA.HI.X R5, R2, UR47, R3, 0x2, P1 ;  /* 0x0000002f02057c11 */ /* 0x000fe200088f1403 */
[----:B------:R-:W-:Y:S01]  /*72e0*/  FMUL.FTZ R92, R92, UR51 ;  /* 0x000000335c5c7c20 */ /* 0x000fe20008410000 */
[----:B------:R-:W-:Y:S01]  /*72f0*/  ISETP.GE.AND P3, PT, R129, 0x81, PT ;  /* 0x000000818100780c */ /* 0x000fe20003f66270 */
[----:B------:R-:W-:Y:S01]  /*7300*/  FMUL.FTZ R2, R93, UR51 ;  /* 0x000000335d027c20 */ /* 0x000fe20008410000 */
[----:B------:R-:W-:Y:S01]  /*7310*/  LEA.HI.X R77, R74, UR45, R73, 0x2, P0 ;  /* 0x0000002d4a4d7c11 */ /* 0x000fe200080f1449 */
[----:B------:R-:W-:Y:S01]  /*7320*/  FMUL.FTZ R3, R94, UR51 ;  /* 0x000000335e037c20 */ /* 0x000fe20008410000 */
[----:B------:R-:W-:Y:S01]  /*7330*/  ISETP.GE.AND P2, PT, R129, 0x101, PT ;  /* 0x000001018100780c */ /* 0x000fe20003f46270 */
[----:B------:R-:W-:Y:S01]  /*7340*/  FMUL.FTZ R73, R95, UR51 ;  /* 0x000000335f497c20 */ /* 0x000fe20008410000 */
[----:B------:R-:W-:Y:S01]  /*7350*/  ISETP.GE.AND P1, PT, R129, 0x181, PT ;  /* 0x000001818100780c */ /* 0x000fe20003f26270 */
[----:B------:R-:W-:Y:S01]  /*7360*/  FMUL.FTZ R74, R96, UR51 ;  /* 0x00000033604a7c20 */ /* 0x000fe20008410000 */
[----:B------:R-:W-:Y:S01]  /*7370*/  FMUL.FTZ R75, R97, UR51 ;  /* 0x00000033614b7c20 */ /* 0x000fe20008410000 */
[----:B------:R-:W-:Y:S01]  /*7380*/  FMUL.FTZ R120, R98, UR51 ;  /* 0x0000003362787c20 */ /* 0x000fe20008410000 */
[----:B------:R-:W-:Y:S01]  /*7390*/  ISETP.GE.AND P0, PT, R129, 0x201, PT ;  /* 0x000002018100780c */ /* 0x000fe20003f06270 */
[----:B0-2-4-:R-:W-:-:S12]  /*73a0*/  @!P5 BRA `(.L_x_1223) ;  /* 0x00000000000cd947 */ /* 0x015fd80003800000 */
[----:B------:R-:W0:Y:S04]  /*73b0*/  LDS R118, [R118+0x4200] ;  /* 0x0042000076767984 */ /* 0x000e280000000800 */
[----:B------:R1:W-:Y:S04]  /*73c0*/  REDG.E.ADD.F32.FTZ.RN.STRONG.GPU desc[UR28][R76.64], R103 ;  /* 0x000000674c0079a6 */ /* 0x0003e8000c12f31c */
[----:B0-----:R1:W-:Y:S02]  /*73d0*/  REDG.E.ADD.F32.FTZ.RN.STRONG.GPU desc[UR28][R4.64], R118 ;  /* 0x00000076040079a6 */ /* 0x0013e4000c12f31c */
.L_x_1223:
[----:B------:R-:W-:Y:S05]  /*73e0*/  BSYNC.RECONVERGENT B0 ;  /* 0x0000000000007941 */ /* 0x000fea0003800200 */
.L_x_1222:
[----:B------:R-:W0:Y:S01]  /*73f0*/  LDS R117, [R117+0x4400] ;  /* 0x0044000075757984 */ /* 0x000e220000000800 */
[----:B------:R-:W-:Y:S01]  /*7400*/  IMAD.U32 R129, RZ, RZ, UR26 ;  /* 0x0000001aff817e24 */ /* 0x000fe2000f8e00ff */
[----:B-1----:R-:W-:Y:S01]  /*7410*/  LOP3.LUT R103, R30, UR31, RZ, 0xfc, !PT ;  /* 0x0000001f1e677c12 */ /* 0x002fe2000f8efcff */
[----:B------:R-:W-:Y:S01]  /*7420*/  BSSY.RECONVERGENT B0, `(.L_x_1224) ;  /* 0x0000008000007945 */ /* 0x000fe20003800200 */
[----:B------:R-:W-:Y:S02]  /*7430*/  MOV R118, UR26 ;  /* 0x0000001a00767c02 */ /* 0x000fe40008000f00 */
[C---:B------:R-:W-:Y:S02]  /*7440*/  IADD3 R129, PT, PT, -R103.reuse, 0x800, R129 ;  /* 0x0000080067817810 */ /* 0x040fe40007ffe181 */
[----:B------:R-:W-:Y:S02]  /*7450*/  IADD3 R118, PT, PT, -R103, 0x800, R118 ;  /* 0x0000080067767810 */ /* 0x000fe40007ffe176 */
[----:B------:R-:W-:Y:S01]  /*7460*/  ISETP.GE.AND P5, PT, R129, 0x281, PT ;  /* 0x000002818100780c */ /* 0x000fe20003fa6270 */
[----:B------:R-:W-:-:S12]  /*7470*/  @!P3 BRA `(.L_x_1225) ;  /* 0x000000000008b947 */ /* 0x000fd80003800000 */
[----:B------:R1:W-:Y:S04]  /*7480*/  REDG.E.ADD.F32.FTZ.RN.STRONG.GPU desc[UR28][R76.64+0x200], R102 ;  /* 0x000200664c0079a6 */ /* 0x0003e8000c12f31c */
[----:B0-----:R1:W-:Y:S02]  /*7490*/  REDG.E.ADD.F32.FTZ.RN.STRONG.GPU desc[UR28][R4.64+0x200], R117 ;  /* 0x00020075040079a6 */ /* 0x0013e4000c12f31c */
.L_x_1225:
[----:B------:R-:W-:Y:S05]  /*74a0*/  BSYNC.RECONVERGENT B0 ;  /* 0x0000000000007941 */ /* 0x000fea0003800200 */
.L_x_1224:
[----:B------:R-:W2:Y:S01]  /*74b0*/  LDS R116, [R116+0x4600] ;  /* 0x0046000074747984 */ /* 0x000ea20000000800 */
[----:B------:R-:W-:Y:S04]  /*74c0*/  BSSY.RECONVERGENT B0, `(.L_x_1226) ;  /* 0x0000004000007945 */ /* 0x000fe80003800200 */
[----:B------:R-:W-:Y:S05]  /*74d0*/  @!P2 BRA `(.L_x_1227) ;  /* 0x000000000008a947 */ /* 0x000fea0003800000 */
[----:B------:R3:W-:Y:S04]  /*74e0*/  REDG.E.ADD.F32.FTZ.RN.STRONG.GPU desc[UR28][R76.64+0x400], R101 ;  /* 0x000400654c0079a6 */ /* 0x0007e8000c12f31c */
[----:B--2---:R3:W-:Y:S02]  /*74f0*/  REDG.E.ADD.F32.FTZ.RN.STRONG.GPU desc[UR28][R4.64+0x400], R116 ;  /* 0x00040074040079a6 */ /* 0x0047e4000c12f31c */
.L_x_1227:
[----:B------:R-:W-:Y:S05]  /*7500*/  BSYNC.RECONVERGENT B0 ;  /* 0x0000000000007941 */ /* 0x000fea0003800200 */
.L_x_1226:
[----:B------:R-:W4:Y:S01]  /*7510*/  LDS R115, [R115+0x4800] ;  /* 0x0048000073737984 */ /* 0x000f220000000800 */
[----:B------:R-:W-:Y:S04]  /*7520*/  BSSY.RECONVERGENT B0, `(.L_x_1228) ;  /* 0x0000004000007945 */ /* 0x000fe80003800200 */
[----:B------:R-:W-:Y:S05]  /*7530*/  @!P1 BRA `(.L_x_1229) ;  /* 0x0000000000089947 */ /* 0x000fea0003800000 */
[----:B------:R0:W-:Y:S04]  /*7540*/  REDG.E.ADD.F32.FTZ.RN.STRONG.GPU desc[UR28][R76.64+0x600], R100 ;  /* 0x000600644c0079a6 */ /* 0x0001e8000c12f31c */
[----:B----4-:R4:W-:Y:S02]  /*7550*/  REDG.E.ADD.F32.FTZ.RN.STRONG.GPU desc[UR28][R4.64+0x600], R115 ;  /* 0x00060073040079a6 */ /* 0x0109e4000c12f31c */
.L_x_1229:
[----:B------:R-:W-:Y:S05]  /*7560*/  BSYNC.RECONVERGENT B0 ;  /* 0x0000000000007941 */ /* 0x000fea0003800200 */
.L_x_1228:
[----:B------:R-:W0:Y:S01]  /*7570*/  LDS R119, [R119+0x4a00] ;  /* 0x004a000077777984 */ /* 0x000e220000000800 */
[----:B------:R-:W-:Y:S04]  /*7580*/  BSSY.RECONVERGENT B0, `(.L_x_1230) ;  /* 0x0000004000007945 */ /* 0x000fe80003800200 */
[----:B------:R-:W-:Y:S05]  /*7590*/  @!P0 BRA `(.L_x_1231) ;  /* 0x0000000000088947 */ /* 0x000fea0003800000 */
[----:B------:R1:W-:Y:S04]  /*75a0*/  REDG.E.ADD.F32.FTZ.RN.STRONG.GPU desc[UR28][R76.64+0x800], R99 ;  /* 0x000800634c0079a6 */ /* 0x0003e8000c12f31c */
[----:B0-----:R1:W-:Y:S02]  /*75b0*/  REDG.E.ADD.F32.FTZ.RN.STRONG.GPU desc[UR28][R4.64+0x800], R119 ;  /* 0x00080077040079a6 */ /* 0x0013e4000c12f31c */
.L_x_1231:
[----:B------:R-:W-:Y:S05]  /*75c0*/  BSYNC.RECONVERGENT B0 ;  /* 0x0000000000007941 */ /* 0x000fea0003800200 */
.L_x_1230:
[----:B------:R-:W0:Y:S01]  /*75d0*/  LDS R114, [R114+0x4c00] ;  /* 0x004c000072727984 */ /* 0x000e220000000800 */
[----:B------:R-:W-:Y:S04]  /*75e0*/  BSSY.RECONVERGENT B0, `(.L_x_1232) ;  /* 0x0000004000007945 */ /* 0x000fe80003800200 */
[----:B------:R-:W-:Y:S05]  /*75f0*/  @!P5 BRA `(.L_x_1233) ;  /* 0x000000000008d947 */ /* 0x000fea0003800000 */
[----:B------:R1:W-:Y:S04]  /*7600*/  REDG.E.ADD.F32.FTZ.RN.STRONG.GPU desc[UR28][R76.64+0xa00], R89 ;  /* 0x000a00594c0079a6 */ /* 0x0003e8000c12f31c */
[----:B0-----:R1:W-:Y:S02]  /*7610*/  REDG.E.ADD.F32.FTZ.RN.STRONG.GPU desc[UR28][R4.64+0xa00], R114 ;  /* 0x000a0072040079a6 */ /* 0x0013e4000c12f31c */
.L_x_1233:
[----:B------:R-:W-:Y:S05]  /*7620*/  BSYNC.RECONVERGENT B0 ;  /* 0x0000000000007941 */ /* 0x000fea0003800200 */
.L_x_1232:
[----:B------:R-:W0:Y:S01]  /*7630*/  LDS R113, [R113+0x4e00] ;  /* 0x004e000071717984 */ /* 0x000e220000000800 */
[C---:B------:R-:W-:Y:S01]  /*7640*/  ISETP.GE.AND P5, PT, R118.reuse, 0x301, PT ;  /* 0x000003017600780c */ /* 0x040fe20003fa6270 */
[----:B------:R-:W-:Y:S01]  /*7650*/  BSSY.RECONVERGENT B0, `(.L_x_1234) ;  /* 0x0000008000007945 */ /* 0x000fe20003800200 */
[C---:B------:R-:W-:Y:S02]  /*7660*/  ISETP.GE.AND P0, PT, R118.reuse, 0x381, PT ;  /* 0x000003817600780c */ /* 0x040fe40003f06270 */
[C---:B------:R-:W-:Y:S02]  /*7670*/  ISETP.GE.AND P1, PT, R118.reuse, 0x401, PT ;  /* 0x000004017600780c */ /* 0x040fe40003f26270 */
[C---:B------:R-:W-:Y:S02]  /*7680*/  ISETP.GE.AND P2, PT, R118.reuse, 0x481, PT ;  /* 0x000004817600780c */ /* 0x040fe40003f46270 */
[----:B------:R-:W-:-:S05]  /*7690*/  ISETP.GE.AND P3, PT, R118, 0x501, PT ;  /* 0x000005017600780c */ /* 0x000fca0003f66270 */
[----:B------:R-:W-:Y:S08]  /*76a0*/  @!P5 BRA `(.L_x_1235) ;  /* 0x000000000008d947 */ /* 0x000ff00003800000 */
[----:B------:R1:W-:Y:S04]  /*76b0*/  REDG.E.ADD.F32.FTZ.RN.STRONG.GPU desc[UR28][R76.64+0xc00], R88 ;  /* 0x000c00584c0079a6 */ /* 0x0003e8000c12f31c */
[----:B0-----:R1:W-:Y:S02]  /*76c0*/  REDG.E.ADD.F32.FTZ.RN.STRONG.GPU desc[UR28][R4.64+0xc00], R113 ;  /* 0x000c0071040079a6 */ /* 0x0013e4000c12f31c */
.L_x_1235:
[----:B------:R-:W-:Y:S05]  /*76d0*/  BSYNC.RECONVERGENT B0 ;  /* 0x0000000000007941 */ /* 0x000fea0003800200 */
.L_x_1234:
[----:B------:R-:W0:Y:S01]  /*76e0*/  LDS R112, [R112+0x5000] ;  /* 0x0050000070707984 */ /* 0x000e220000000800 */
[----:B------:R-:W-:Y:S04]  /*76f0*/  BSSY.RECONVERGENT B0, `(.L_x_1236) ;  /* 0x0000004000007945 */ /* 0x000fe80003800200 */
[----:B------:R-:W-:Y:S05]  /*7700*/  @!P0 BRA `(.L_x_1237) ;  /* 0x0000000000088947 */ /* 0x000fea0003800000 */
[----:B------:R1:W-:Y:S04]  /*7710*/  REDG.E.ADD.F32.FTZ.RN.STRONG.GPU desc[UR28][R76.64+0xe00], R87 ;  /* 0x000e00574c0079a6 */ /* 0x0003e8000c12f31c */
[----:B0-----:R1:W-:Y:S02]  /*7720*/  REDG.E.ADD.F32.FTZ.RN.STRONG.GPU desc[UR28][R4.64+0xe00], R112 ;  /* 0x000e0070040079a6 */ /* 0x0013e4000c12f31c */
.L_x_1237:
[----:B------:R-:W-:Y:S05]  /*7730*/  BSYNC.RECONVERGENT B0 ;  /* 0x0000000000007941 */ /* 0x000fea0003800200 */
.L_x_1236:
[----:B------:R-:W0:Y:S01]  /*7740*/  LDS R111, [R111+0x5200] ;  /* 0x005200006f6f7984 */ /* 0x000e220000000800 */
[----:B------:R-:W-:Y:S04]  /*7750*/  BSSY.RECONVERGENT B0, `(.L_x_1238) ;  /* 0x0000004000007945 */ /* 0x000fe80003800200 */
[----:B------:R-:W-:Y:S05]  /*7760*/  @!P1 BRA `(.L_x_1239) ;  /* 0x0000000000089947 */ /* 0x000fea0003800000 */
[----:B------:R1:W-:Y:S04]  /*7770*/  REDG.E.ADD.F32.FTZ.RN.STRONG.GPU desc[UR28][R76.64+0x1000], R86 ;  /* 0x001000564c0079a6 */ /* 0x0003e8000c12f31c */
[----:B0-----:R1:W-:Y:S02]  /*7780*/  REDG.E.ADD.F32.FTZ.RN.STRONG.GPU desc[UR28][R4.64+0x1000], R111 ;  /* 0x0010006f040079a6 */ /* 0x0013e4000c12f31c */
.L_x_1239:
[----:B------:R-:W-:Y:S05]  /*7790*/  BSYNC.RECONVERGENT B0 ;  /* 0x0000000000007941 */ /* 0x000fea0003800200 */
.L_x_1238:
[----:B------:R-:W0:Y:S01]  /*77a0*/  LDS R110, [R110+0x5400] ;  /* 0x005400006e6e7984 */ /* 0x000e220000000800 */
[----:B------:R-:W-:Y:S04]  /*77b0*/  BSSY.RECONVERGENT B0, `(.L_x_1240) ;  /* 0x0000004000007945 */ /* 0x000fe80003800200 */
[----:B------:R-:W-:Y:S05]  /*77c0*/  @!P2 BRA `(.L_x_1241) ;  /* 0x000000000008a947 */ /* 0x000fea0003800000 */
[----:B------:R1:W-:Y:S04]  /*77d0*/  REDG.E.ADD.F32.FTZ.RN.STRONG.GPU desc[UR28][R76.64+0x1200], R85 ;  /* 0x001200554c0079a6 */ /* 0x0003e8000c12f31c */
[----:B0-----:R1:W-:Y:S02]  /*77e0*/  REDG.E.ADD.F32.FTZ.RN.STRONG.GPU desc[UR28][R4.64+0x1200], R110 ;  /* 0x0012006e040079a6 */ /* 0x0013e4000c12f31c */
.L_x_1241:
[----:B------:R-:W-:Y:S05]  /*77f0*/  BSYNC.RECONVERGENT B0 ;  /* 0x0000000000007941 */ /* 0x000fea0003800200 */
.L_x_1240:
[----:B------:R-:W0:Y:S01]  /*7800*/  LDS R109, [R109+0x5600] ;  /* 0x005600006d6d7984 */ /* 0x000e220000000800 */
[----:B------:R-:W-:Y:S04]  /*7810*/  BSSY.RECONVERGENT B0, `(.L_x_1242) ;  /* 0x0000004000007945 */ /* 0x000fe80003800200 */
[----:B------:R-:W-:Y:S05]  /*7820*/  @!P3 BRA `(.L_x_1243) ;  /* 0x000000000008b947 */ /* 0x000fea0003800000 */
[----:B------:R1:W-:Y:S04]  /*7830*/  REDG.E.ADD.F32.FTZ.RN.STRONG.GPU desc[UR28][R76.64+0x1400], R84 ;  /* 0x001400544c0079a6 */ /* 0x0003e8000c12f31c */
[----:B0-----:R1:W-:Y:S02]  /*7840*/  REDG.E.ADD.F32.FTZ.RN.STRONG.GPU desc[UR28][R4.64+0x1400], R109 ;  /* 0x0014006d040079a6 */ /* 0x0013e4000c12f31c */
.L_x_1243:
[----:B------:R-:W-:Y:S05]  /*7850*/  BSYNC.RECONVERGENT B0 ;  /* 0x0000000000007941 */ /* 0x000fea0003800200 */
.L_x_1242:
        /* <DEDUP_REMOVED lines=10> */
.L_x_1245:
[----:B------:R-:W-:Y:S05]  /*7900*/  BSYNC.RECONVERGENT B0 ;  /* 0x0000000000007941 */ /* 0x000fea0003800200 */
.L_x_1244:
[----:B------:R-:W0:Y:S01]  /*7910*/  LDS R107, [R107+0x5a00] ;  /* 0x005a00006b6b7984 */ /* 0x000e220000000800 */
[----:B------:R-:W-:Y:S04]  /*7920*/  BSSY.RECONVERGENT B0, `(.L_x_1246) ;  /* 0x0000004000007945 */ /* 0x000fe80003800200 */
[----:B------:R-:W-:Y:S05]  /*7930*/  @!P0 BRA `(.L_x_1247) ;  /* 0x0000000000088947 */ /* 0x000fea0003800000 */
[----:B------:R1:W-:Y:S04]  /*7940*/  REDG.E.ADD.F32.FTZ.RN.STRONG.GPU desc[UR28][R76.64+0x1800], R82 ;  /* 0x001800524c0079a6 */ /* 0x0003e8000c12f31c */
[----:B0-----:R1:W-:Y:S02]  /*7950*/  REDG.E.ADD.F32.FTZ.RN.STRONG.GPU desc[UR28][R4.64+0x1800], R107 ;  /* 0x0018006b040079a6 */ /* 0x0013e4000c12f31c */
.L_x_1247:
[----:B------:R-:W-:Y:S05]  /*7960*/  BSYNC.RECONVERGENT B0 ;  /* 0x0000000000007941 */ /* 0x000fea0003800200 */
.L_x_1246:
[----:B------:R-:W0:Y:S01]  /*7970*/  LDS R106, [R106+0x5c00] ;  /* 0x005c00006a6a7984 */ /* 0x000e220000000800 */
[----:B------:R-:W-:Y:S04]  /*7980*/  BSSY.RECONVERGENT B0, `(.L_x_1248) ;  /* 0x0000004000007945 */ /* 0x000fe80003800200 */
[----:B------:R-:W-:Y:S05]  /*7990*/  @!P1 BRA `(.L_x_1249) ;  /* 0x0000000000089947 */ /* 0x000fea0003800000 */
[----:B------:R1:W-:Y:S04]  /*79a0*/  REDG.E.ADD.F32.FTZ.RN.STRONG.GPU desc[UR28][R76.64+0x1a00], R81 ;  /* 0x001a00514c0079a6 */ /* 0x0003e8000c12f31c */
[----:B0-----:R1:W-:Y:S02]  /*79b0*/  REDG.E.ADD.F32.FTZ.RN.STRONG.GPU desc[UR28][R4.64+0x1a00], R106 ;  /* 0x001a006a040079a6 */ /* 0x0013e4000c12f31c */
.L_x_1249:
[----:B------:R-:W-:Y:S05]  /*79c0*/  BSYNC.RECONVERGENT B0 ;  /* 0x0000000000007941 */ /* 0x000fea0003800200 */
.L_x_1248:
[----:B------:R-:W0:Y:S01]  /*79d0*/  LDS R105, [R105+0x5e00] ;  /* 0x005e000069697984 */ /* 0x000e220000000800 */
[----:B------:R-:W-:Y:S04]  /*79e0*/  BSSY.RECONVERGENT B0, `(.L_x_1250) ;  /* 0x0000004000007945 */ /* 0x000fe80003800200 */
[----:B------:R-:W-:Y:S05]  /*79f0*/  @!P2 BRA `(.L_x_1251) ;  /* 0x000000000008a947 */ /* 0x000fea0003800000 */
[----:B------:R1:W-:Y:S04]  /*7a00*/  REDG.E.ADD.F32.FTZ.RN.STRONG.GPU desc[UR28][R76.64+0x1c00], R80 ;  /* 0x001c00504c0079a6 */ /* 0x0003e8000c12f31c */
[----:B0-----:R1:W-:Y:S02]  /*7a10*/  REDG.E.ADD.F32.FTZ.RN.STRONG.GPU desc[UR28][R4.64+0x1c00], R105 ;  /* 0x001c0069040079a6 */ /* 0x0013e4000c12f31c */
.L_x_1251:
[----:B------:R-:W-:Y:S05]  /*7a20*/  BSYNC.RECONVERGENT B0 ;  /* 0x0000000000007941 */ /* 0x000fea0003800200 */
.L_x_1250:
[----:B------:R-:W0:Y:S01]  /*7a30*/  LDS R104, [R104+0x6000] ;  /* 0x0060000068687984 */ /* 0x000e220000000800 */
[----:B------:R-:W-:Y:S04]  /*7a40*/  BSSY.RECONVERGENT B0, `(.L_x_1252) ;  /* 0x0000004000007945 */ /* 0x000fe80003800200 */
[----:B------:R-:W-:Y:S05]  /*7a50*/  @!P3 BRA `(.L_x_1253) ;  /* 0x000000000008b947 */ /* 0x000fea0003800000 */
[----:B------:R1:W-:Y:S04]  /*7a60*/  REDG.E.ADD.F32.FTZ.RN.STRONG.GPU desc[UR28][R76.64+0x1e00], R79 ;  /* 0x001e004f4c0079a6 */ /* 0x0003e8000c12f31c */
[----:B0-----:R1:W-:Y:S02]  /*7a70*/  REDG.E.ADD.F32.FTZ.RN.STRONG.GPU desc[UR28][R4.64+0x1e00], R104 ;  /* 0x001e0068040079a6 */ /* 0x0013e4000c12f31c */
.L_x_1253:
[----:B------:R-:W-:Y:S05]  /*7a80*/  BSYNC.RECONVERGENT B0 ;  /* 0x0000000000007941 */ /* 0x000fea0003800200 */
.L_x_1252:
[----:B-1----:R-:W5:Y:S04]  /*7a90*/  LDL.LU R81, [R1+0x6c] ;  /* 0x00006c0001517983 */ /* 0x002f680000300800 */
[----:B------:R-:W2:Y:S04]  /*7aa0*/  LDL.LU R80, [R1+0xe4] ;  /* 0x0000e40001507983 */ /* 0x000ea80000300800 */
[----:B------:R-:W2:Y:S04]  /*7ab0*/  LDL.LU R79, [R1+0x68] ;  /* 0x00006800014f7983 */ /* 0x000ea80000300800 */
[----:B0--3--:R-:W3:Y:S04]  /*7ac0*/  LDL.LU R77, [R1+0xe8] ;  /* 0x0000e800014d7983 */ /* 0x009ee80000300800 */
[----:B------:R-:W3:Y:S04]  /*7ad0*/  LDL.LU R76, [R1+0x64] ;  /* 0x00006400014c7983 */ /* 0x000ee80000300800 */
[----:B------:R-:W3:Y:S04]  /*7ae0*/  LDL.LU R88, [R1+0xec] ;  /* 0x0000ec0001587983 */ /* 0x000ee80000300800 */
[----:B------:R-:W3:Y:S04]  /*7af0*/  LDL.LU R87, [R1+0x60] ;  /* 0x0000600001577983 */ /* 0x000ee80000300800 */
[----:B------:R-:W3:Y:S04]  /*7b00*/  LDL.LU R86, [R1+0xf0] ;  /* 0x0000f00001567983 */ /* 0x000ee80000300800 */
[----:B----4-:R-:W0:Y:S01]  /*7b10*/  SHFL.DOWN P0, R4, R78, 0x1, 0x1f ;  /* 0x08201f004e047f89 */ /* 0x010e220000000000 */
[----:B------:R-:W-:Y:S01]  /*7b20*/  FFMA.FTZ R91, R39, R122, R91 ;  /* 0x0000007a275b7223 */ /* 0x000fe2000001005b */
[----:B0-----:R-:W-:-:S05]  /*7b30*/  @P0 FADD R4, R78, R4 ;  /* 0x000000044e040221 */ /* 0x001fca0000000000 */
[----:B------:R-:W0:Y:S02]  /*7b40*/  SHFL.DOWN P0, R5, R4, 0x2, 0x1f ;  /* 0x08401f0004057f89 */ /* 0x000e240000000000 */
[----:B0-----:R-:W-:-:S05]  /*7b50*/  @P0 FADD R5, R4, R5 ;  /* 0x0000000504050221 */ /* 0x001fca0000000000 */
[----:B------:R-:W0:Y:S02]  /*7b60*/  SHFL.DOWN P0, R4, R5, 0x4, 0x1f ;  /* 0x08801f0005047f89 */ /* 0x000e240000000000 */
[----:B0-----:R-:W-:-:S05]  /*7b70*/  @P0 FADD R4, R5, R4 ;  /* 0x0000000405040221 */ /* 0x001fca0000000000 */
[----:B------:R-:W0:Y:S01]  /*7b80*/  SHFL.DOWN P0, R5, R4, 0x8, 0x1f ;  /* 0x09001f0004057f89 */ /* 0x000e220000000000 */
[----:B------:R-:W-:Y:S01]  /*7b90*/  FMUL.FTZ R123, R123, R92 ;  /* 0x0000005c7b7b7220 */ /* 0x000fe20000410000 */
[----:B-----5:R-:W-:Y:S01]  /*7ba0*/  FADD.FTZ R81, R90, R81 ;  /* 0x000000515a517221 */ /* 0x020fe20000010000 */
[----:B------:R-:W-:Y:S01]  /*7bb0*/  FMUL.FTZ R8, R8, R94 ;  /* 0x0000005e08087220 */ /* 0x000fe20000410000 */
[----:B------:R-:W-:Y:S01]  /*7bc0*/  FMUL.FTZ R3, R125, R3 ;  /* 0x000000037d037220 */ /* 0x000fe20000410000 */
[----:B------:R-:W-:Y:S01]  /*7bd0*/  FMUL.FTZ R7, R7, R93 ;  /* 0x0000005d07077220 */ /* 0x000fe20000410000 */
[----:B--2---:R-:W-:Y:S01]  /*7be0*/  FFMA.FTZ R80, R22, R122, R80 ;  /* 0x0000007a16507223 */ /* 0x004fe20000010050 */
[----:B------:R1:W-:Y:S01]  /*7bf0*/  STL [R1+0x6c], R81 ;  /* 0x00006c5101007387 */ /* 0x0003e20000100800 */
[----:B------:R-:W-:Y:S01]  /*7c00*/  FMUL.FTZ R2, R124, R2 ;  /* 0x000000027c027220 */ /* 0x000fe20000410000 */
[----:B0-----:R-:W-:Y:S01]  /*7c10*/  @P0 FADD R5, R4, R5 ;  /* 0x0000000504050221 */ /* 0x001fe20000000000 */
[----:B------:R-:W-:Y:S01]  /*7c20*/  FADD.FTZ R79, R121, R79 ;  /* 0x0000004f794f7221 */ /* 0x000fe20000010000 */
[----:B------:R-:W2:Y:S01]  /*7c30*/  LDL.LU R85, [R1+0x5c] ;  /* 0x00005c0001557983 */ /* 0x000ea20000300800 */
[----:B---3--:R-:W-:-:S03]  /*7c40*/  FFMA.FTZ R77, R23, R6, R77 ;  /* 0x00000006174d7223 */ /* 0x008fc6000001004d */
[----:B------:R-:W3:Y:S01]  /*7c50*/  LDL.LU R84, [R1+0xf4] ;  /* 0x0000f40001547983 */ /* 0x000ee20000300800 */
[----:B-1----:R-:W0:Y:S01]  /*7c60*/  S2R R81, SR_LANEID ;  /* 0x0000000000517919 */ /* 0x002e220000000000 */
[----:B------:R-:W-:Y:S02]  /*7c70*/  FADD.FTZ R76, R91, R76 ;  /* 0x0000004c5b4c7221 */ /* 0x000fe40000010000 */
[----:B------:R1:W-:Y:S04]  /*7c80*/  STL [R1+0xe4], R80 ;  /* 0x0000e45001007387 */ /* 0x0003e80000100800 */
[----:B------:R-:W4:Y:S04]  /*7c90*/  LDL.LU R83, [R1+0x58] ;  /* 0x0000580001537983 */ /* 0x000f280000300800 */
[----:B------:R5:W-:Y:S04]  /*7ca0*/  STL [R1+0x68], R79 ;  /* 0x0000684f01007387 */ /* 0x000be80000100800 */
[----:B------:R-:W4:Y:S04]  /*7cb0*/  LDL.LU R82, [R1+0xf8] ;  /* 0x0000f80001527983 */ /* 0x000f280000300800 */
[----:B------:R5:W-:Y:S01]  /*7cc0*/  STL [R1+0xe8], R77 ;  /* 0x0000e84d01007387 */ /* 0x000be20000100800 */
[----:B------:R-:W-:Y:S01]  /*7cd0*/  FFMA.FTZ R123, R40, R6, R123 ;  /* 0x00000006287b7223 */ /* 0x000fe2000001007b */
[----:B------:R-:W-:Y:S01]  /*7ce0*/  FFMA.FTZ R3, R42, R8, R3 ;  /* 0x000000082a037223 */ /* 0x000fe20000010003 */
[----:B------:R-:W-:Y:S01]  /*7cf0*/  FMUL.FTZ R9, R9, R95 ;  /* 0x0000005f09097220 */ /* 0x000fe20000410000 */
[----:B------:R-:W-:Y:S01]  /*7d00*/  FFMA.FTZ R2, R41, R7, R2 ;  /* 0x0000000729027223 */ /* 0x000fe20000010002 */
[----:B------:R-:W-:Y:S01]  /*7d10*/  FMUL.FTZ R126, R126, R73 ;  /* 0x000000497e7e7220 */ /* 0x000fe20000410000 */
[----:B------:R-:W-:Y:S01]  /*7d20*/  FFMA.FTZ R88, R24, R7, R88 ;  /* 0x0000000718587223 */ /* 0x000fe20000010058 */
[----:B------:R-:W-:Y:S01]  /*7d30*/  FMUL.FTZ R10, R10, R96 ;  /* 0x000000600a0a7220 */ /* 0x000fe20000410000 */
[----:B------:R-:W-:Y:S01]  /*7d40*/  FFMA.FTZ R86, R25, R8, R86 ;  /* 0x0000000819567223 */ /* 0x000fe20000010056 */
[----:B------:R-:W-:Y:S01]  /*7d50*/  FMUL.FTZ R12, R12, R98 ;  /* 0x000000620c0c7220 */ /* 0x000fe20000410000 */
[----:B------:R-:W5:Y:S01]  /*7d60*/  SHFL.DOWN P0, R4, R5, 0x10, 0x1f ;  /* 0x0a001f0005047f89 */ /* 0x000f620000000000 */
[----:B0-----:R-:W-:-:S03]  /*7d70*/  ISETP.NE.AND P1, PT, R81, RZ, PT ;  /* 0x000000ff5100720c */ /* 0x001fc60003f25270 */
[----:B------:R-:W4:Y:S04]  /*7d80*/  LDL.LU R81, [R1+0x54] ;  /* 0x0000540001517983 */ /* 0x000f280000300800 */
[----:B-1----:R-:W4:Y:S04]  /*7d90*/  LDL.LU R80, [R1+0xfc] ;  /* 0x0000fc0001507983 */ /* 0x002f280000300800 */
[----:B-----5:R-:W5:Y:S04]  /*7da0*/  LDL.LU R79, [R1+0x100] ;  /* 0x00010000014f7983 */ /* 0x020f680000300800 */
[----:B------:R0:W-:Y:S04]  /*7db0*/  STL [R1+0x64], R76 ;  /* 0x0000644c01007387 */ /* 0x0001e80000100800 */
[----:B------:R-:W5:Y:S04]  /*7dc0*/  LDL.LU R78, [R1+0x50] ;  /* 0x00005000014e7983 */ /* 0x000f680000300800 */
[----:B------:R-:W5:Y:S04]  /*7dd0*/  LDL.LU R77, [R1+0x4c] ;  /* 0x00004c00014d7983 */ /* 0x000f680000300800 */
[----:B0-----:R-:W5:Y:S01]  /*7de0*/  LDL.LU R76, [R1+0x48] ;  /* 0x00004800014c7983 */ /* 0x001f620000300800 */
[----:B------:R-:W-:Y:S01]  /*7df0*/  FADD.FTZ R87, R123, R87 ;  /* 0x000000577b577221 */ /* 0x000fe20000010000 */
[----:B------:R-:W-:Y:S01]  /*7e00*/  FMUL.FTZ R127, R127, R74 ;  /* 0x0000004a7f7f7220 */ /* 0x000fe20000410000 */
[----:B------:R-:W-:Y:S01]  /*7e10*/  FFMA.FTZ R126, R43, R9, R126 ;  /* 0x000000092b7e7223 */ /* 0x000fe2000001007e */
[----:B------:R-:W-:Y:S01]  /*7e20*/  FMUL.FTZ R11, R11, R97 ;  /* 0x000000610b0b7220 */ /* 0x000fe20000410000 */
[----:B------:R-:W-:Y:S01]  /*7e30*/  FMUL.FTZ R128, R128, R75 ;  /* 0x0000004b80807220 */ /* 0x000fe20000410000 */
[----:B------:R0:W-:Y:S01]  /*7e40*/  STL [R1+0xec], R88 ;  /* 0x0000ec5801007387 */ /* 0x0001e20000100800 */
[----:B------:R-:W-:-:S03]  /*7e50*/  FFMA.FTZ R127, R44, R10, R127 ;  /* 0x0000000a2c7f7223 */ /* 0x000fc6000001007f */
[----:B------:R0:W-:Y:S01]  /*7e60*/  STL [R1+0x60], R87 ;  /* 0x0000605701007387 */ /* 0x0001e20000100800 */
[----:B------:R-:W-:-:S03]  /*7e70*/  FFMA.FTZ R128, R45, R11, R128 ;  /* 0x0000000b2d807223 */ /* 0x000fc60000010080 */
[----:B------:R0:W-:Y:S01]  /*7e80*/  STL [R1+0xf0], R86 ;  /* 0x0000f05601007387 */ /* 0x0001e20000100800 */
[----:B------:R-:W-:Y:S01]  /*7e90*/  @!P1 SHF.R.U32.HI R6, RZ, 0x3, R30 ;  /* 0x00000003ff069819 */ /* 0x000fe2000001161e */
[----:B------:R-:W-:-:S03]  /*7ea0*/  @P0 FADD R4, R5, R4 ;  /* 0x0000000405040221 */ /* 0x000fc60000000000 */
[----:B------:R-:W-:Y:S01]  /*7eb0*/  @!P1 LOP3.LUT R5, R6, 0x7c, RZ, 0xc0, !PT ;  /* 0x0000007c06059812 */ /* 0x000fe200078ec0ff */
[----:B------:R-:W-:Y:S04]  /*7ec0*/  BSSY.RECONVERGENT B0, `(.L_x_1254) ;  /* 0x0000025000007945 */ /* 0x000fe80003800200 */
[----:B------:R0:W-:Y:S01]  /*7ed0*/  @!P1 STS [R5+UR23+0x6304], R4 ;  /* 0x0063040405009988 */ /* 0x0001e20008000817 */
[----:B------:R-:W-:Y:S01]  /*7ee0*/  BAR.SYNC.DEFER_BLOCKING 0x0 ;  /* 0x0000000000007b1d */ /* 0x000fe20000010000 */
[----:B--2---:R-:W-:Y:S01]  /*7ef0*/  FADD.FTZ R85, R2, R85 ;  /* 0x0000005502557221 */ /* 0x004fe20000010000 */
[----:B---3--:R-:W-:-:S04]  /*7f00*/  FFMA.FTZ R84, R26, R9, R84 ;  /* 0x000000091a547223 */ /* 0x008fc80000010054 */
[----:B------:R0:W-:Y:S01]  /*7f10*/  STL [R1+0x5c], R85 ;  /* 0x00005c5501007387 */ /* 0x0001e20000100800 */
[----:B----4-:R-:W-:Y:S01]  /*7f20*/  FADD.FTZ R83, R3, R83 ;  /* 0x0000005303537221 */ /* 0x010fe20000010000 */
[----:B------:R-:W-:Y:S02]  /*7f30*/  FMUL.FTZ R3, R0, R120 ;  /* 0x0000007800037220 */ /* 0x000fe40000410000 */
[----:B------:R0:W-:Y:S02]  /*7f40*/  STL [R1+0xf4], R84 ;  /* 0x0000f45401007387 */ /* 0x0001e40000100800 */
[----:B------:R-:W-:Y:S01]  /*7f50*/  FFMA.FTZ R3, R46, R12, R3 ;  /* 0x0000000c2e037223 */ /* 0x000fe20000010003 */
[----:B------:R-:W-:Y:S01]  /*7f60*/  FFMA.FTZ R82, R27, R10, R82 ;  /* 0x0000000a1b527223 */ /* 0x000fe20000010052 */
[----:B------:R0:W-:Y:S04]  /*7f70*/  STL [R1+0x58], R83 ;  /* 0x0000585301007387 */ /* 0x0001e80000100800 */
[----:B------:R0:W-:Y:S01]  /*7f80*/  STL [R1+0xf8], R82 ;  /* 0x0000f85201007387 */ /* 0x0001e20000100800 */
[----:B------:R-:W-:Y:S01]  /*7f90*/  FADD.FTZ R81, R126, R81 ;  /* 0x000000517e517221 */ /* 0x000fe20000010000 */
[----:B------:R-:W-:-:S04]  /*7fa0*/  FFMA.FTZ R80, R28, R11, R80 ;  /* 0x0000000b1c507223 */ /* 0x000fc80000010050 */
[----:B------:R0:W-:Y:S01]  /*7fb0*/  STL [R1+0x54], R81 ;  /* 0x0000545101007387 */ /* 0x0001e20000100800 */
[----:B-----5:R-:W-:-:S03]  /*7fc0*/  FFMA.FTZ R79, R29, R12, R79 ;  /* 0x0000000c1d4f7223 */ /* 0x020fc6000001004f */
[----:B------:R0:W-:Y:S04]  /*7fd0*/  STL [R1+0xfc], R80 ;  /* 0x0000fc5001007387 */ /* 0x0001e80000100800 */
[----:B------:R0:W-:Y:S01]  /*7fe0*/  STL [R1+0x100], R79 ;  /* 0x0001004f01007387 */ /* 0x0001e20000100800 */
[----:B------:R-:W-:Y:S01]  /*7ff0*/  FADD.FTZ R78, R127, R78 ;  /* 0x0000004e7f4e7221 */ /* 0x000fe20000010000 */
[----:B------:R-:W-:Y:S01]  /*8000*/  FADD.FTZ R77, R128, R77 ;  /* 0x0000004d804d7221 */ /* 0x000fe20000010000 */
[----:B------:R-:W-:-:S05]  /*8010*/  FADD.FTZ R76, R3, R76 ;  /* 0x0000004c034c7221 */ /* 0x000fca0000010000 */
[----:B------:R0:W-:Y:S04]  /*8020*/  STL [R1+0x48], R76 ;  /* 0x0000484c01007387 */ /* 0x0001e80000100800 */
[----:B------:R0:W-:Y:S04]  /*8030*/  STL [R1+0x50], R78 ;  /* 0x0000504e01007387 */ /* 0x0001e80000100800 */
[----:B------:R0:W-:Y:S01]  /*8040*/  STL [R1+0x4c], R77 ;  /* 0x00004c4d01007387 */ /* 0x0001e20000100800 */
[----:B------:R-:W-:Y:S05]  /*8050*/  @P4 BRA `(.L_x_1255) ;  /* 0x00000000002c4947 */ /* 0x000fea0003800000 */
[----:B------:R-:W-:Y:S01]  /*8060*/  UISETP.NE.AND UP0, UPT, UR12, UR49, UPT ;  /* 0x000000310c00728c */ /* 0x000fe2000bf05270 */
[----:B------:R-:W1:Y:S01]  /*8070*/  LDS.64 R2, [UR23+0x6308] ;  /* 0x00630817ff027984 */ /* 0x000e620008000a00 */
[----:B------:R-:W-:-:S03]  /*8080*/  ULEA UR30, UR8, UR23, 0x2 ;  /* 0x00000017081e7291 */ /* 0x000fc6000f8e10ff */
[----:B0-----:R-:W0:Y:S01]  /*8090*/  LDS R5, [UR23+0x6310] ;  /* 0x00631017ff057984 */ /* 0x001e220008000800 */
[----:B------:R-:W-:-:S13]  /*80a0*/  PLOP3.LUT P0, PT, PT, PT, UP0, 0x80, 0x8 ;  /* 0x000000000008781c */ /* 0x000fda0003f0f008 */
[----:B------:R-:W2:Y:S01]  /*80b0*/  @P0 LDS R7, [UR30+0x7f50] ;  /* 0x007f501eff070984 */ /* 0x000ea20008000800 */
[----:B-1----:R-:W-:-:S04]  /*80c0*/  FADD.FTZ R2, R4, R2 ;  /* 0x0000000204027221 */ /* 0x002fc80000010000 */
[----:B------:R-:W-:-:S04]  /*80d0*/  FADD.FTZ R2, R3, R2 ;  /* 0x0000000203027221 */ /* 0x000fc80000010000 */
[----:B0-----:R-:W-:-:S04]  /*80e0*/  FADD.FTZ R2, R2, R5 ;  /* 0x0000000502027221 */ /* 0x001fc80000010000 */
[----:B--2---:R-:W-:-:S05]  /*80f0*/  @P0 FADD.FTZ R2, R2, R7 ;  /* 0x0000000702020221 */ /* 0x004fca0000010000 */
[----:B------:R1:W-:Y:S02]  /*8100*/  STS [UR30+0x7f50], R2 ;  /* 0x007f5002ff007988 */ /* 0x0003e4000800081e */
.L_x_1255:
[----:B------:R-:W-:Y:S05]  /*8110*/  BSYNC.RECONVERGENT B0 ;  /* 0x0000000000007941 */ /* 0x000fea0003800200 */
.L_x_1254:
[----:B------:R-:W-:-:S04]  /*8120*/  UIADD3 UR8, UPT, UPT, UR8, 0x1, URZ ;  /* 0x0000000108087890 */ /* 0x000fc8000fffe0ff */
[----:B------:R-:W-:-:S09]  /*8130*/  UISETP.GE.AND UP0, UPT, UR8, UR50, UPT ;  /* 0x000000320800728c */ /* 0x000fd2000bf06270 */
[----:B------:R-:W-:Y:S05]  /*8140*/  BRA.U !UP0, `(.L_x_1256) ;  /* 0xffffffad08607547 */ /* 0x000fea000b83ffff */
.L_x_1211:
[----:B------:R-:W1:Y:S01]  /*8150*/  LDL.LU R91, [R1+0xf4] ;  /* 0x0000f400015b7983 */ /* 0x000e620000300800 */
[----:B------:R-:W-:Y:S01]  /*8160*/  BAR.SYNC.DEFER_BLOCKING 0x0 ;  /* 0x0000000000007b1d */ /* 0x000fe20000010000 */
[----:B------:R-:W-:-:S07]  /*8170*/  UIMAD UR8, UR12, -0x800, UR26 ;  /* 0xfffff8000c0878a4 */ /* 0x000fce000f8e021a */
[----:B------:R-:W2:Y:S01]  /*8180*/  S2UR UR34, SR_CTAID.X ;  /* 0x00000000002279c3 */ /* 0x000ea20000002500 */
[----:B------:R-:W2:Y:S01]  /*8190*/  LDCU.64 UR30, c[0x0][0x4f8] ;  /* 0x00009f00ff1e77ac */ /* 0x000ea20008000a00 */
[----:B------:R-:W1:Y:S01]  /*81a0*/  LDL.LU R90, [R1+0xf8] ;  /* 0x0000f800015a7983 */ /* 0x000e620000300800 */
[----:B------:R-:W3:Y:S03]  /*81b0*/  LDCU.64 UR32, c[0x0][0x500] ;  /* 0x0000a000ff2077ac */ /* 0x000ee60008000a00 */
[----:B------:R-:W4:Y:S04]  /*81c0*/  LDL.LU R89, [R1+0xe0] ;  /* 0x0000e00001597983 */ /* 0x000f280000300800 */
[----:B0-----:R-:W5:Y:S04]  /*81d0*/  LDL.LU R88, [R1+0xdc] ;  /* 0x0000dc0001587983 */ /* 0x001f680000300800 */
[----:B------:R-:W3:Y:S04]  /*81e0*/  LDL.LU R94, [R1+0xec] ;  /* 0x0000ec00015e7983 */ /* 0x000ee80000300800 */
[----:B------:R-:W3:Y:S04]  /*81f0*/  LDL.LU R93, [R1+0xf0] ;  /* 0x0000f000015d7983 */ /* 0x000ee80000300800 */
[----:B------:R-:W2:Y:S04]  /*8200*/  LDL.LU R92, [R1+0xe4] ;  /* 0x0000e400015c7983 */ /* 0x000ea80000300800 */
        /* <DEDUP_REMOVED lines=15> */
[----:B------:R-:W3:Y:S04]  /*8300*/  LDL.LU R96, [R1+0xfc] ;  /* 0x0000fc0001607983 */ /* 0x000ee80000300800 */
[----:B------:R-:W3:Y:S01]  /*8310*/  LDL.LU R95, [R1+0x100] ;  /* 0x00010000015f7983 */ /* 0x000ee20000300800 */
[----:B-1----:R-:W-:Y:S01]  /*8320*/  F2FP.F16.F32.PACK_AB R2, R91, R90 ;  /* 0x0000005a5b02723e */ /* 0x002fe200000000ff */
[----:B----4-:R-:W-:-:S02]  /*8330*/  IMAD.MOV.U32 R90, RZ, RZ, R89 ;  /* 0x000000ffff5a7224 */ /* 0x010fc400078e0059 */
[----:B------:R-:W4:Y:S01]  /*8340*/  LDL.LU R89, [R1+0xd4] ;  /* 0x0000d40001597983 */ /* 0x000f220000300800 */
[----:B-----5:R-:W-:-:S03]  /*8350*/  MOV R91, R88 ;  /* 0x00000058005b7202 */ /* 0x020fc60000000f00 */
[----:B------:R-:W4:Y:S04]  /*8360*/  LDL.LU R88, [R1+0xd8] ;  /* 0x0000d80001587983 */ /* 0x000f280000300800 */
[----:B------:R-:W5:Y:S04]  /*8370*/  LDL.LU R108, [R1+0x3c] ;  /* 0x00003c00016c7983 */ /* 0x000f680000300800 */
        /* <DEDUP_REMOVED lines=10> */
[----:B------:R-:W5:Y:S01]  /*8420*/  LDL.LU R97, [R1+0x10] ;  /* 0x0000100001617983 */ /* 0x000f620000300800 */
[----:B---3--:R-:W-:-:S03]  /*8430*/  F2FP.F16.F32.PACK_AB R0, R96, R95 ;  /* 0x0000005f6000723e */ /* 0x008fc600000000ff */
[----:B------:R-:W3:Y:S01]  /*8440*/  LDL.LU R96, [R1+0xc] ;  /* 0x00000c0001607983 */ /* 0x000ee20000300800 */
[C---:B------:R-:W-:Y:S02]  /*8450*/  PRMT R3, R0.reuse, 0x7610, R3 ;  /* 0x0000761000037816 */ /* 0x040fe40000000003 */
[----:B------:R-:W-:Y:S01]  /*8460*/  PRMT R82, R0, 0x7632, R82 ;  /* 0x0000763200527816 */ /* 0x000fe20000000052 */
[----:B------:R-:W3:Y:S01]  /*8470*/  LDL.LU R95, [R1+0x8] ;  /* 0x00000800015f7983 */ /* 0x000ee20000300800 */
[----:B------:R-:W-:-:S03]  /*8480*/  F2FP.F16.F32.PACK_AB R0, R94, R93 ;  /* 0x0000005d5e00723e */ /* 0x000fc600000000ff */
[----:B------:R-:W3:Y:S04]  /*8490*/  LDL.LU R94, [R1+0x4] ;  /* 0x00000400015e7983 */ /* 0x000ee80000300800 */
[----:B------:R-:W3:Y:S01]  /*84a0*/  LDL.LU R93, [R1] ;  /* 0x00000000015d7983 */ /* 0x000ee20000300800 */
[C---:B------:R-:W-:Y:S02]  /*84b0*/  PRMT R5, R2.reuse, 0x7610, R5 ;  /* 0x0000761002057816 */ /* 0x040fe40000000005 */
[----:B------:R-:W-:Y:S01]  /*84c0*/  PRMT R80, R2, 0x7632, R80 ;  /* 0x0000763202507816 */ /* 0x000fe20000000050 */
[----:B------:R0:W-:Y:S01]  /*84d0*/  STS.U16 [R165], R3 ;  /* 0x00000003a5007388 */ /* 0x0001e20000000400 */
[----:B--2---:R-:W-:Y:S01]  /*84e0*/  F2FP.F16.F32.PACK_AB R2, R92, R87 ;  /* 0x000000575c02723e */ /* 0x004fe200000000ff */
[----:B------:R-:W-:Y:S01]  /*84f0*/  IMAD.MOV.U32 R87, RZ, RZ, R85 ;  /* 0x000000ffff577224 */ /* 0x000fe200078e0055 */
[----:B------:R-:W-:Y:S01]  /*8500*/  MOV R85, R83 ;  /* 0x0000005300557202 */ /* 0x000fe20000000f00 */
[----:B------:R-:W-:Y:S01]  /*8510*/  IMAD.MOV.U32 R83, RZ, RZ, R81 ;  /* 0x000000ffff537224 */ /* 0x000fe200078e0051 */
[----:B------:R-:W-:Y:S01]  /*8520*/  PRMT R28, R2, 0x7610, R28 ;  /* 0x00007610021c7816 */ /* 0x000fe2000000001c */
[----:B------:R-:W2:Y:S01]  /*8530*/  LDL.LU R14, [R1+0x104] ;  /* 0x00010400010e7983 */ /* 0x000ea20000300800 */
[----:B------:R-:W-:-:S02]  /*8540*/  MOV R81, R78 ;  /* 0x0000004e00517202 */ /* 0x000fc40000000f00 */
[----:B0-----:R-:W-:Y:S01]  /*8550*/  PRMT R3, R2, 0x7632, R3 ;  /* 0x0000763202037816 */ /* 0x001fe20000000003 */
[----:B------:R-:W-:Y:S01]  /*8560*/  IMAD.MOV.U32 R78, RZ, RZ, R77 ;  /* 0x000000ffff4e7224 */ /* 0x000fe200078e004d */
[C---:B------:R-:W-:Y:S02]  /*8570*/  PRMT R6, R0.reuse, 0x7610, R6 ;  /* 0x0000761000067816 */ /* 0x040fe40000000006 */
[----:B------:R-:W-:Y:S02]  /*8580*/  PRMT R79, R0, 0x7632, R79 ;  /* 0x00007632004f7816 */ /* 0x000fe4000000004f */
[----:B------:R-:W-:Y:S01]  /*8590*/  F2FP.F16.F32.PACK_AB R0, R91, R90 ;  /* 0x0000005a5b00723e */ /* 0x000fe200000000ff */
[----:B------:R-:W-:Y:S01]  /*85a0*/  STS.U16 [R164+0x2], R82 ;  /* 0x00000252a4007388 */ /* 0x000fe20000000400 */
[----:B------:R-:W-:Y:S01]  /*85b0*/  MOV R77, R76 ;  /* 0x0000004c004d7202 */ /* 0x000fe20000000f00 */
[----:B------:R-:W-:Y:S01]  /*85c0*/  IMAD.MOV.U32 R76, RZ, RZ, R75 ;  /* 0x000000ffff4c7224 */ /* 0x000fe200078e004b */
[----:B------:R-:W-:Y:S01]  /*85d0*/  MOV R75, R74 ;  /* 0x0000004a004b7202 */ /* 0x000fe20000000f00 */
[----:B------:R0:W-:Y:S01]  /*85e0*/  STS.U16 [R161+0x4], R5 ;  /* 0x00000405a1007388 */ /* 0x0001e20000000400 */
[----:B------:R-:W-:Y:S01]  /*85f0*/  PRMT R27, R0, 0x7610, R27 ;  /* 0x00007610001b7816 */ /* 0x000fe2000000001b */
[----:B------:R-:W-:Y:S01]  /*8600*/  IMAD.MOV.U32 R74, RZ, RZ, R73 ;  /* 0x000000ffff4a7224 */ /* 0x000fe200078e0049 */
[----:B------:R-:W-:-:S02]  /*8610*/  MOV R73, R11 ;  /* 0x0000000b00497202 */ /* 0x000fc40000000f00 */
[----:B0-----:R-:W-:Y:S02]  /*8620*/  PRMT R5, R0, 0x7632, R5 ;  /* 0x0000763200057816 */ /* 0x001fe40000000005 */
[----:B------:R-:W-:Y:S02]  /*8630*/  F2FP.F16.F32.PACK_AB R0, R87, R86 ;  /* 0x000000565700723e */ /* 0x000fe400000000ff */
[----:B------:R-:W-:Y:S01]  /*8640*/  MOV R86, R77 ;  /* 0x0000004d00567202 */ /* 0x000fe20000000f00 */
[----:B------:R-:W-:Y:S01]  /*8650*/  IMAD.MOV.U32 R87, RZ, RZ, R76 ;  /* 0x000000ffff577224 */ /* 0x000fe200078e004c */
[----:B------:R-:W-:Y:S02]  /*8660*/  MOV R90, R73 ;  /* 0x00000049005a7202 */ /* 0x000fe40000000f00 */
[----:B----4-:R-:W-:-:S04]  /*8670*/  F2FP.F16.F32.PACK_AB R2, R89, R88 ;  /* 0x000000585902723e */ /* 0x010fc800000000ff */
[C---:B------:R-:W-:Y:S02]  /*8680*/  PRMT R26, R2.reuse, 0x7610, R26 ;  /* 0x00007610021a7816 */ /* 0x040fe4000000001a */
[----:B------:R-:W-:Y:S02]  /*8690*/  PRMT R7, R2, 0x7632, R7 ;  /* 0x0000763202077816 */ /* 0x000fe40000000007 */
[----:B------:R-:W-:Y:S01]  /*86a0*/  F2FP.F16.F32.PACK_AB R2, R85, R84 ;  /* 0x000000545502723e */ /* 0x000fe200000000ff */
[----:B------:R-:W-:Y:S01]  /*86b0*/  IMAD.MOV.U32 R85, RZ, RZ, R78 ;  /* 0x000000ffff557224 */ /* 0x000fe200078e004e */
[----:B------:R-:W-:Y:S02]  /*86c0*/  MOV R84, R81 ;  /* 0x0000005100547202 */ /* 0x000fe40000000f00 */
[----:B------:R-:W4:Y:S04]  /*86d0*/  LDL.LU R81, [R1+0x70] ;  /* 0x0000700001517983 */ /* 0x000f280000300800 */
[----:B------:R-:W2:Y:S01]  /*86e0*/  LDL.LU R78, [R1+0x44] ;  /* 0x00004400014e7983 */ /* 0x000ea20000300800 */
[----:B------:R-:W-:-:S03]  /*86f0*/  MOV R88, R75 ;  /* 0x0000004b00587202 */ /* 0x000fc60000000f00 */
[----:B------:R-:W4:Y:S01]  /*8700*/  LDL.LU R77, [R1+0x74] ;  /* 0x00007400014d7983 */ /* 0x000f220000300800 */
[----:B------:R-:W-:-:S03]  /*8710*/  IMAD.MOV.U32 R89, RZ, RZ, R74 ;  /* 0x000000ffff597224 */ /* 0x000fc600078e004a */
[----:B------:R-:W4:Y:S04]  /*8720*/  LDL.LU R76, [R1+0x78] ;  /* 0x00007800014c7983 */ /* 0x000f280000300800 */
[----:B------:R-:W4:Y:S04]  /*8730*/  LDL.LU R75, [R1+0x7c] ;  /* 0x00007c00014b7983 */ /* 0x000f280000300800 */
[----:B------:R-:W4:Y:S04]  /*8740*/  LDL.LU R74, [R1+0x80] ;  /* 0x00008000014a7983 */ /* 0x000f280000300800 */
[----:B------:R-:W4:Y:S01]  /*8750*/  LDL.LU R73, [R1+0x40] ;  /* 0x0000400001497983 */ /* 0x000f220000300800 */
[----:B------:R-:W-:-:S02]  /*8760*/  IMAD.MOV.U32 R11, RZ, RZ, R4 ;  /* 0x000000ffff0b7224 */ /* 0x000fc400078e0004 */
[----:B------:R-:W0:Y:S01]  /*8770*/  S2R R4, SR_TID.X ;  /* 0x0000000000047919 */ /* 0x000e220000002100 */
[----:B------:R-:W-:Y:S01]  /*8780*/  STS.U16 [R160+0x6], R80 ;  /* 0x00000650a0007388 */ /* 0x000fe20000000400 */
[----:B------:R-:W-:-:S03]  /*8790*/  UIADD3 UR8, UPT, UPT, UR8, 0x800, URZ ;  /* 0x0000080008087890 */ /* 0x000fc6000fffe0ff */
[----:B------:R-:W-:Y:S01]  /*87a0*/  STS.U16 [R159+0x8], R6 ;  /* 0x000008069f007388 */ /* 0x000fe20000000400 */
[----:B------:R-:W-:-:S03]  /*87b0*/  PRMT R8, R0, 0x7632, R8 ;  /* 0x0000763200087816 */ /* 0x000fc60000000008 */
[----:B------:R-:W-:Y:S04]  /*87c0*/  STS.U16 [R158+0xa], R79 ;  /* 0x00000a4f9e007388 */ /* 0x000fe80000000400 */
[----:B------:R-:W-:Y:S04]  /*87d0*/  STS.U16 [R56+0xc], R28 ;  /* 0x00000c1c38007388 */ /* 0x000fe80000000400 */
[----:B------:R1:W-:Y:S04]  /*87e0*/  STS.U16 [R55+0xe], R3 ;  /* 0x00000e0337007388 */ /* 0x0003e80000000400 */
[----:B------:R-:W-:Y:S04]  /*87f0*/  STS.U16 [R54+0x10], R27 ;  /* 0x0000101b36007388 */ /* 0x000fe80000000400 */
[----:B------:R-:W-:Y:S01]  /*8800*/  STS.U16 [R53+0x12], R5 ;  /* 0x0000120535007388 */ /* 0x000fe20000000400 */
[----:B0-----:R-:W-:-:S03]  /*8810*/  ISETP.NE.AND P0, PT, R4, RZ, PT ;  /* 0x000000ff0400720c */ /* 0x001fc60003f05270 */
[----:B------:R-:W-:Y:S01]  /*8820*/  STS.U16 [R52+0x14], R26 ;  /* 0x0000141a34007388 */ /* 0x000fe20000000400 */
[----:B-1----:R-:W-:Y:S01]  /*8830*/  PRMT R3, R2, 0x7632, R3 ;  /* 0x0000763202037816 */ /* 0x002fe20000000003 */
[----:B------:R-:W-:Y:S02]  /*8840*/  IMAD.U32 R6, RZ, RZ, UR8 ;  /* 0x00000008ff067e24 */ /* 0x000fe4000f8e00ff */
[----:B------:R-:W-:Y:S04]  /*8850*/  STS.U16 [R51+0x16], R7 ;  /* 0x0000160733007388 */ /* 0x000fe80000000400 */
[----:B------:R-:W-:Y:S01]  /*8860*/  STS.U16 [R50+0x18], R0 ;  /* 0x0000180032007388 */ /* 0x000fe20000000400 */
[----:B------:R-:W-:-:S03]  /*8870*/  IMAD.MOV.U32 R91, RZ, RZ, R11 ;  /* 0x000000ffff5b7224 */ /* 0x000fc600078e000b */
[----:B------:R-:W-:Y:S01]  /*8880*/  STS.U16 [R49+0x1a], R8 ;  /* 0x00001a0831007388 */ /* 0x000fe20000000400 */
[----:B------:R-:W-:-:S03]  /*8890*/  MOV R92, R9 ;  /* 0x00000009005c7202 */ /* 0x000fc60000000f00 */
[----:B------:R-:W-:Y:S04]  /*88a0*/  STS.U16 [R48+0x1c], R2 ;  /* 0x00001c0230007388 */ /* 0x000fe80000000400 */
[----:B------:R0:W-:Y:S01]  /*88b0*/  STS.U16 [R47+0x1e], R3 ;  /* 0x00001e032f007388 */ /* 0x0001e20000000400 */
[----:B------:R-:W-:-:S03]  /*88c0*/  NOP ;  /* 0x0000000000007918 */ /* 0x000fc60000000000 */
[----:B-----5:R-:W-:Y:S04]  /*88d0*/  LDS.U16 R5, [R108] ;  /* 0x000000006c057984 */ /* 0x020fe80000000400 */
        /* <DEDUP_REMOVED lines=11> */
[----:B---3--:R-:W-:Y:S04]  /*8990*/  LDS.U16 R31, [R96+0x300] ;  /* 0x00030000601f7984 */ /* 0x008fe80000000400 */
[----:B------:R-:W-:Y:S04]  /*89a0*/  LDS.U16 R33, [R95+0x340] ;  /* 0x000340005f217984 */ /* 0x000fe80000000400 */
[----:B------:R-:W-:Y:S04]  /*89b0*/  LDS.U16 R35, [R94+0x380] ;  /* 0x000380005e237984 */ /* 0x000fe80000000400 */
[----:B------:R-:W-:Y:S04]  /*89c0*/  LDS.U16 R37, [R93+0x3c0] ;  /* 0x0003c0005d257984 */ /* 0x000fe80000000400 */
[----:B------:R-:W-:Y:S01]  /*89d0*/  @!P0 STS [UR23+0x1080], R6 ;  /* 0x00108006ff008988 */ /* 0x000fe20008000817 */
[----:B------:R-:W-:Y:S08]  /*89e0*/  BAR.SYNC.DEFER_BLOCKING 0x0 ;  /* 0x0000000000007b1d */ /* 0x000ff00000010000 */
[----:B------:R-:W1:Y:S01]  /*89f0*/  S2UR UR8, SR_CTAID.Y ;  /* 0x00000000000879c3 */ /* 0x000e620000002600 */
[----:B------:R-:W-:Y:S01]  /*8a00*/  USHF.R.S32.HI UR25, URZ, 0x1f, UR27 ;  /* 0x0000001fff197899 */ /* 0x000fe2000801141b */
[----:B------:R-:W3:Y:S01]  /*8a10*/  LDS R39, [UR23+0x1080] ;  /* 0x00108017ff277984 */ /* 0x000ee20008000800 */
[----:B------:R-:W-:-:S02]  /*8a20*/  UMOV UR24, UR27 ;  /* 0x0000001b00187c82 */ /* 0x000fc40008000000 */
[----:B------:R-:W-:-:S04]  /*8a30*/  UIMAD.WIDE.U32 UR10, UR34, UR30, UR24 ;  /* 0x0000001e220a72a5 */ /* 0x000fc8000f8e0018 */
[----:B------:R-:W-:Y:S01]  /*8a40*/  UIMAD UR11, UR34, UR31, UR11 ;  /* 0x0000001f220b72a4 */ /* 0x000fe2000f8e020b */
[----:B------:R-:W5:Y:S01]  /*8a50*/  LDCU.64 UR30, c[0x0][0x550] ;  /* 0x0000aa00ff1e77ac */ /* 0x000f620008000a00 */
[----:B-1----:R-:W-:Y:S02]  /*8a60*/  UIMAD UR26, UR8, UR33, URZ ;  /* 0x00000021081a72a4 */ /* 0x002fe4000f8e02ff */
[----:B------:R-:W-:-:S04]  /*8a70*/  UIMAD.WIDE.U32 UR10, UR8, UR32, UR10 ;  /* 0x00000020080a72a5 */ /* 0x000fc8000f8e000a */
[----:B0-----:R-:W-:Y:S02]  /*8a80*/  MOV R3, UR26 ;  /* 0x0000001a00037c02 */ /* 0x001fe40008000f00 */
[----:B------:R-:W-:-:S03]  /*8a90*/  IADD3 R0, P1, PT, R72, UR10, RZ ;  /* 0x0000000a48007c10 */ /* 0x000fc6000ff3e0ff */
[----:B------:R-:W0:Y:S01]  /*8aa0*/  LDCU.64 UR26, c[0x0][0x520] ;  /* 0x0000a400ff1a77ac */ /* 0x000e220008000a00 */
[----:B------:R-:W-:Y:S02]  /*8ab0*/  IADD3.X R3, PT, PT, R3, UR11, RZ, P1, !PT ;  /* 0x0000000b03037c10 */ /* 0x000fe40008ffe4ff */
[C---:B-----5:R-:W-:Y:S01]  /*8ac0*/  LEA R2, P4, R0.reuse, UR30, 0x1 ;  /* 0x0000001e00027c11 */ /* 0x060fe2000f8808ff */
[----:B------:R-:W1:Y:S03]  /*8ad0*/  LDCU.64 UR10, c[0x0][0x518] ;  /* 0x0000a300ff0a77ac */ /* 0x000e660008000a00 */
[----:B------:R-:W-:Y:S01]  /*8ae0*/  LEA.HI.X R3, R0, UR31, R3, 0x1, P4 ;  /* 0x0000001f00037c11 */ /* 0x000fe2000a0f0c03 */
[----:B------:R-:W5:Y:S01]  /*8af0*/  LDCU.64 UR30, c[0x0][0x560] ;  /* 0x0000ac00ff1e77ac */ /* 0x000f620008000a00 */
[-C--:B---3--:R-:W-:Y:S02]  /*8b00*/  ISETP.GE.AND P1, PT, R72, R39.reuse, PT ;  /* 0x000000274800720c */ /* 0x088fe40003f26270 */
[----:B------:R-:W-:-:S02]  /*8b10*/  ISETP.GE.AND P2, PT, R70, R39, PT ;  /* 0x000000274600720c */ /* 0x000fc40003f46270 */
        /* <DEDUP_REMOVED lines=28> */
[----:B--2---:R-:W-:-:S13]  /*8ce0*/  ISETP.GE.AND P6, PT, R78, R39, PT ;  /* 0x000000274e00720c */ /* 0x004fda0003fc6270 */
[----:B------:R2:W-:Y:S01]  /*8cf0*/  @!P6 STG.E.U16 desc[UR28][R2.64+0x3c0], R37 ;  /* 0x0003c0250200e986 */ /* 0x0005e2000c10151c */
[----:B------:R-:W-:Y:S01]  /*8d00*/  BAR.SYNC.DEFER_BLOCKING 0x0 ;  /* 0x0000000000007b1d */ /* 0x000fe20000010000 */
[----:B------:R-:W-:-:S04]  /*8d10*/  F2FP.F16.F32.PACK_AB R0, R91, R92 ;  /* 0x0000005c5b00723e */ /* 0x000fc800000000ff */
[C---:B---3--:R-:W-:Y:S02]  /*8d20*/  PRMT R5, R0.reuse, 0x7610, R5 ;  /* 0x0000761000057816 */ /* 0x048fe40000000005 */
[----:B------:R-:W-:Y:S02]  /*8d30*/  PRMT R82, R0, 0x7632, R82 ;  /* 0x0000763200527816 */ /* 0x000fe40000000052 */
[----:B--2---:R-:W-:Y:S02]  /*8d40*/  F2FP.F16.F32.PACK_AB R3, R89, R90 ;  /* 0x0000005a5903723e */ /* 0x004fe400000000ff */
[----:B------:R-:W-:Y:S02]  /*8d50*/  F2FP.F16.F32.PACK_AB R0, R87, R88 ;  /* 0x000000585700723e */ /* 0x000fe400000000ff */
[----:B------:R-:W-:Y:S02]  /*8d60*/  F2FP.F16.F32.PACK_AB R2, R85, R86 ;  /* 0x000000565502723e */ /* 0x000fe400000000ff */
[----:B------:R-:W-:-:S02]  /*8d70*/  PRMT R80, R3, 0x7632, R80 ;  /* 0x0000763203507816 */ /* 0x000fc40000000050 */
[C---:B------:R-:W-:Y:S02]  /*8d80*/  PRMT R7, R0.reuse, 0x7610, R7 ;  /* 0x0000761000077816 */ /* 0x040fe40000000007 */
[----:B------:R-:W-:Y:S02]  /*8d90*/  PRMT R79, R0, 0x7632, R79 ;  /* 0x00007632004f7816 */ /* 0x000fe4000000004f */
[----:B------:R-:W-:Y:S02]  /*8da0*/  F2FP.F16.F32.PACK_AB R0, R83, R84 ;  /* 0x000000545300723e */ /* 0x000fe400000000ff */
[----:B------:R-:W-:Y:S01]  /*8db0*/  PRMT R28, R2, 0x7610, R28 ;  /* 0x00007610021c7816 */ /* 0x000fe2000000001c */
[----:B------:R2:W-:Y:S01]  /*8dc0*/  STS.U16 [R165], R5 ;  /* 0x00000005a5007388 */ /* 0x0005e20000000400 */
[----:B------:R-:W-:-:S03]  /*8dd0*/  PRMT R27, R0, 0x7610, R27 ;  /* 0x00007610001b7816 */ /* 0x000fc6000000001b */
[----:B------:R-:W-:Y:S04]  /*8de0*/  STS.U16 [R164+0x2], R82 ;  /* 0x00000252a4007388 */ /* 0x000fe80000000400 */
[----:B------:R3:W-:Y:S01]  /*8df0*/  STS.U16 [R161+0x4], R3 ;  /* 0x00000403a1007388 */ /* 0x0007e20000000400 */
[----:B--2---:R-:W-:Y:S02]  /*8e00*/  PRMT R5, R2, 0x7632, R5 ;  /* 0x0000763202057816 */ /* 0x004fe40000000005 */
[----:B----4-:R-:W-:Y:S01]  /*8e10*/  F2FP.F16.F32.PACK_AB R2, R77, R81 ;  /* 0x000000514d02723e */ /* 0x010fe200000000ff */
[----:B------:R-:W-:Y:S03]  /*8e20*/  STS.U16 [R160+0x6], R80 ;  /* 0x00000650a0007388 */ /* 0x000fe60000000400 */
[----:B------:R-:W-:Y:S01]  /*8e30*/  PRMT R26, R2, 0x7610, R26 ;  /* 0x00007610021a7816 */ /* 0x000fe2000000001a */
[----:B------:R-:W-:Y:S01]  /*8e40*/  STS.U16 [R159+0x8], R7 ;  /* 0x000008079f007388 */ /* 0x000fe20000000400 */
[----:B---3--:R-:W-:-:S02]  /*8e50*/  PRMT R3, R0, 0x7632, R3 ;  /* 0x0000763200037816 */ /* 0x008fc40000000003 */
[----:B------:R-:W-:Y:S01]  /*8e60*/  F2FP.F16.F32.PACK_AB R0, R75, R76 ;  /* 0x0000004c4b00723e */ /* 0x000fe200000000ff */
[----:B------:R-:W-:Y:S01]  /*8e70*/  STS.U16 [R158+0xa], R79 ;  /* 0x00000a4f9e007388 */ /* 0x000fe20000000400 */
[----:B------:R-:W-:Y:S02]  /*8e80*/  PRMT R8, R2, 0x7632, R8 ;  /* 0x0000763202087816 */ /* 0x000fe40000000008 */
[----:B------:R-:W-:Y:S01]  /*8e90*/  F2FP.F16.F32.PACK_AB R2, R73, R74 ;  /* 0x0000004a4902723e */ /* 0x000fe200000000ff */
[----:B------:R-:W-:Y:S01]  /*8ea0*/  STS.U16 [R56+0xc], R28 ;  /* 0x00000c1c38007388 */ /* 0x000fe20000000400 */
[----:B------:R-:W-:-:S03]  /*8eb0*/  PRMT R10, R0, 0x7632, R10 ;  /* 0x00007632000a7816 */ /* 0x000fc6000000000a */
[----:B------:R-:W-:Y:S01]  /*8ec0*/  STS.U16 [R55+0xe], R5 ;  /* 0x00000e0537007388 */ /* 0x000fe20000000400 */
[----:B------:R-:W-:-:S03]  /*8ed0*/  PRMT R12, R2, 0x7632, R12 ;  /* 0x00007632020c7816 */ /* 0x000fc6000000000c */
[----:B------:R-:W-:Y:S04]  /*8ee0*/  STS.U16 [R54+0x10], R27 ;  /* 0x0000101b36007388 */ /* 0x000fe80000000400 */
[----:B------:R-:W-:Y:S04]  /*8ef0*/  STS.U16 [R53+0x12], R3 ;  /* 0x0000120335007388 */ /* 0x000fe80000000400 */
[----:B------:R-:W-:Y:S04]  /*8f00*/  STS.U16 [R52+0x14], R26 ;  /* 0x0000141a34007388 */ /* 0x000fe80000000400 */
        /* <DEDUP_REMOVED lines=24> */
[----:B--2---:R-:W-:-:S05]  /*9090*/  FADD.FTZ R0, R92, R14 ;  /* 0x0000000e5c007221 */ /* 0x004fca0000010000 */
[----:B------:R-:W2:Y:S01]  /*90a0*/  LDS R39, [UR23+0x1080] ;  /* 0x00108017ff277984 */ /* 0x000ea20008000800 */
[----:B-1----:R-:W-:Y:S01]  /*90b0*/  UIMAD.WIDE.U32 UR24, UR34, UR10, UR24 ;  /* 0x0000000a221872a5 */ /* 0x002fe2000f8e0018 */
[----:B------:R-:W-:-:S03]  /*90c0*/  FADD.FTZ R0, R0, R91 ;  /* 0x0000005b00007221 */ /* 0x000fc60000010000 */
[----:B------:R-:W-:Y:S01]  /*90d0*/  UIMAD UR11, UR34, UR11, UR25 ;  /* 0x0000000b220b72a4 */ /* 0x000fe2000f8e0219 */
[----:B------:R-:W-:Y:S02]  /*90e0*/  FADD.FTZ R0, R0, R90 ;  /* 0x0000005a00007221 */ /* 0x000fe40000010000 */
[----:B------:R-:W-:Y:S02]  /*90f0*/  UMOV UR10, UR24 ;  /* 0x00000018000a7c82 */ /* 0x000fe40008000000 */
[----:B0-----:R-:W-:Y:S01]  /*9100*/  UIMAD.WIDE.U32 UR10, UR8, UR26, UR10 ;  /* 0x0000001a080a72a5 */ /* 0x001fe2000f8e000a */
[----:B------:R-:W-:-:S03]  /*9110*/  FADD.FTZ R0, R0, R89 ;  /* 0x0000005900007221 */ /* 0x000fc60000010000 */
[----:B------:R-:W-:Y:S01]  /*9120*/  UIMAD UR11, UR8, UR27, UR11 ;  /* 0x0000001b080b72a4 */ /* 0x000fe2000f8e020b */
[----:B------:R-:W-:Y:S01]  /*9130*/  FADD.FTZ R0, R0, R88 ;  /* 0x0000005800007221 */ /* 0x000fe20000010000 */
[----:B------:R-:W-:-:S03]  /*9140*/  IADD3 R3, P0, PT, R72, UR10, RZ ;  /* 0x0000000a48037c10 */ /* 0x000fc6000ff1e0ff */
[----:B------:R-:W-:Y:S01]  /*9150*/  FADD.FTZ R0, R0, R87 ;  /* 0x0000005700007221 */ /* 0x000fe20000010000 */
[----:B-----5:R-:W-:Y:S01]  /*9160*/  LEA R2, P3, R3, UR30, 0x1 ;  /* 0x0000001e03027c11 */ /* 0x020fe2000f8608ff */
[----:B---3--:R-:W-:Y:S02]  /*9170*/  IMAD.X R6, RZ, RZ, UR11, P0 ;  /* 0x0000000bff067e24 */ /* 0x008fe400080e06ff */
[----:B------:R-:W-:-:S03]  /*9180*/  FADD.FTZ R0, R0, R86 ;  /* 0x0000005600007221 */ /* 0x000fc60000010000 */
[----:B------:R-:W-:Y:S01]  /*9190*/  LEA.HI.X R3, R3, UR31, R6, 0x1, P3 ;  /* 0x0000001f03037c11 */ /* 0x000fe200098f0c06 */
[----:B------:R-:W-:Y:S01]  /*91a0*/  FADD.FTZ R0, R0, R85 ;  /* 0x0000005500007221 */ /* 0x000fe20000010000 */
[-C--:B--2---:R-:W-:Y:S02]  /*91b0*/  ISETP.GE.AND P2, PT, R72, R39.reuse, PT ;  /* 0x000000274800720c */ /* 0x084fe40003f46270 */
        /* <DEDUP_REMOVED lines=43> */
[----:B------:R-:W-:Y:S01]  /*9470*/  UIADD3 UR10, UPT, UPT, UR12, -0x1, URZ ;  /* 0xffffffff0c0a7890 */ /* 0x000fe2000fffe0ff */
[----:B------:R-:W-:Y:S01]  /*9480*/  LOP3.LUT R0, R4, 0x1f, RZ, 0xc0, !PT ;  /* 0x0000001f04007812 */ /* 0x000fe200078ec0ff */
[----:B------:R-:W-:Y:S02]  /*9490*/  UIADD3 UR21, UP1, UPT, UR21, -0x1000, URZ ;  /* 0xfffff00015157890 */ /* 0x000fe4000ff3e0ff */
[----:B------:R-:W-:Y:S02]  /*94a0*/  UIADD3 UR13, UP2, UPT, UR13, -0x1000, URZ ;  /* 0xfffff0000d0d7890 */ /* 0x000fe4000ff5e0ff */
[----:B------:R-:W-:-:S02]  /*94b0*/  UIADD3 UR15, UP3, UPT, UR15, -0x1000, URZ ;  /* 0xfffff0000f0f7890 */ /* 0x000fc4000ff7e0ff */
[----:B------:R-:W-:Y:S02]  /*94c0*/  UIADD3 UR17, UP4, UPT, UR17, -0x1000, URZ ;  /* 0xfffff00011117890 */ /* 0x000fe4000ff9e0ff */
[----:B------:R-:W-:Y:S02]  /*94d0*/  UIADD3.X UR22, UPT, UPT, UR22, -0x1, URZ, UP1, !UPT ;  /* 0xffffffff16167890 */ /* 0x000fe40008ffe4ff */
[----:B------:R-:W-:Y:S02]  /*94e0*/  UIADD3.X UR14, UPT, UPT, UR14, -0x1, URZ, UP2, !UPT ;  /* 0xffffffff0e0e7890 */ /* 0x000fe400097fe4ff */
[----:B------:R-:W-:Y:S02]  /*94f0*/  UIADD3.X UR16, UPT, UPT, UR16, -0x1, URZ, UP3, !UPT ;  /* 0xffffffff10107890 */ /* 0x000fe40009ffe4ff */
[----:B------:R-:W-:Y:S01]  /*9500*/  UIADD3.X UR18, UPT, UPT, UR18, -0x1, URZ, UP4, !UPT ;  /* 0xffffffff12127890 */ /* 0x000fe2000a7fe4ff */
[----:B------:R-:W-:Y:S01]  /*9510*/  UMOV UR12, UR10 ;  /* 0x0000000a000c7c82 */ /* 0x000fe20008000000 */
[----:B0-----:R-:W-:Y:S10]  /*9520*/  BRA.U UP0, `(.L_x_1257) ;  /* 0xffffff7500007547 */ /* 0x001ff4000b83ffff */
.L_x_1210:
        /* <DEDUP_REMOVED lines=35> */
[----:B------:R-:W2:Y:S04]  /*9760*/  LDS.64 R2, [UR4+0x6308] ;  /* 0x00630804ff027984 */ /* 0x000ea80008000a00 */
[----:B------:R-:W3:Y:S01]  /*9770*/  LDS R5, [UR4+0x6310] ;  /* 0x00631004ff057984 */ /* 0x000ee20008000800 */
[----:B------:R-:W-:-:S04]  /*9780*/  ULEA UR4, UP0, UR8, UR6, 0x2 ;  /* 0x0000000608047291 */ /* 0x000fc8000f8010ff */
[----:B------:R-:W-:Y:S01]  /*9790*/  ULEA.HI.X UR5, UR8, UR7, URZ, 0x2, UP0 ;  /* 0x0000000708057291 */ /* 0x000fe200080f14ff */
[----:B--2---:R-:W-:-:S04]  /*97a0*/  FADD.FTZ R2, R4, R2 ;  /* 0x0000000204027221 */ /* 0x004fc80000010000 */
[----:B------:R-:W-:Y:S01]  /*97b0*/  FADD.FTZ R0, R3, R2 ;  /* 0x0000000203007221 */ /* 0x000fe20000010000 */
[----:B------:R-:W-:Y:S01]  /*97c0*/  IMAD.U32 R2, RZ, RZ, UR4 ;  /* 0x00000004ff027e24 */ /* 0x000fe2000f8e00ff */
[----:B------:R-:W-:Y:S02]  /*97d0*/  MOV R3, UR5 ;  /* 0x0000000500037c02 */ /* 0x000fe40008000f00 */
[----:B---3--:R-:W-:-:S05]  /*97e0*/  FADD.FTZ R5, R0, R5 ;  /* 0x0000000500057221 */ /* 0x008fca0000010000 */
[----:B------:R2:W-:Y:S02]  /*97f0*/  REDG.E.ADD.F32.FTZ.RN.STRONG.GPU desc[UR28][R2.64], R5 ;  /* 0x00000005020079a6 */ /* 0x0005e4000c12f31c */
.L_x_1259:
[----:B------:R-:W-:Y:S05]  /*9800*/  BSYNC.RECONVERGENT B0 ;  /* 0x0000000000007941 */ /* 0x000fea0003800200 */
.L_x_1258:
        /* <DEDUP_REMOVED lines=43> */
.L_x_1261:
[----:B------:R-:W-:Y:S05]  /*9ac0*/  BSYNC.RECONVERGENT B0 ;  /* 0x0000000000007941 */ /* 0x000fea0003800200 */
.L_x_1260:
[----:B------:R-:W-:Y:S05]  /*9ad0*/  @P0 EXIT ;  /* 0x000000000000094d */ /* 0x000fea0003800000 */
[----:B------:R-:W3:Y:S01]  /*9ae0*/  S2UR UR9, SR_CgaCtaId ;  /* 0x00000000000979c3 */ /* 0x000ee20000008800 */
[----:B------:R-:W4:Y:S01]  /*9af0*/  LDCU.64 UR6, c[0x0][0x4a8] ;  /* 0x00009500ff0677ac */ /* 0x000f220008000a00 */
[----:B0-----:R-:W-:Y:S01]  /*9b00*/  MOV R7, R9 ;  /* 0x0000000900077202 */ /* 0x001fe20000000f00 */
[----:B------:R-:W0:Y:S01]  /*9b10*/  LDCU UR10, c[0x0][0x360] ;  /* 0x00006c00ff0a77ac */ /* 0x000e220008000800 */
[----:B------:R-:W0:Y:S01]  /*9b20*/  LDCU.64 UR12, c[0x0][0x4b0] ;  /* 0x00009600ff0c77ac */ /* 0x000e220008000a00 */
[----:B------:R-:W0:Y:S01]  /*9b30*/  LDCU.64 UR14, c[0x0][0x530] ;  /* 0x0000a600ff0e77ac */ /* 0x000e220008000a00 */
[----:B----4-:R-:W-:-:S03]  /*9b40*/  UIMAD.WIDE.U32 UR4, UR8, UR6, URZ ;  /* 0x00000006080472a5 */ /* 0x010fc6000f8e00ff */
[----:B------:R-:W-:Y:S01]  /*9b50*/  UMOV UR6, 0x400 ;  /* 0x0000040000067882 */ /* 0x000fe20000000000 */
[----:B------:R-:W-:Y:S02]  /*9b60*/  UIMAD UR8, UR8, UR7, UR5 ;  /* 0x00000007080872a4 */ /* 0x000fe4000f8e0205 */
[----:B0--3--:R-:W-:-:S12]  /*9b70*/  ULEA UR6, UR9, UR6, 0x18 ;  /* 0x0000000609067291 */ /* 0x009fd8000f8ec0ff */
.L_x_1262:
[----:B------:R-:W-:Y:S01]  /*9b80*/  LEA R0, R7, UR6, 0x2 ;  /* 0x0000000607007c11 */ /* 0x000fe2000f8e10ff */
[----:B-12---:R-:W-:Y:S01]  /*9b90*/  IMAD.U32 R3, RZ, RZ, UR8 ;  /* 0x00000008ff037e24 */ /* 0x006fe2000f8e00ff */
[----:B------:R-:W-:Y:S01]  /*9ba0*/  SHF.R.S32.HI R2, RZ, 0x1f, R7 ;  /* 0x0000001fff027819 */ /* 0x000fe20000011407 */
[----:B0-----:R-:W-:Y:S01]  /*9bb0*/  IMAD.U32 R5, RZ, RZ, UR5 ;  /* 0x00000005ff057e24 */ /* 0x001fe2000f8e00ff */
[----:B------:R-:W-:Y:S01]  /*9bc0*/  MOV R4, UR4 ;  /* 0x0000000400047c02 */ /* 0x000fe20008000f00 */
[----:B------:R-:W0:Y:S02]  /*9bd0*/  LDS R9, [R0+0x7f50] ;  /* 0x007f500000097984 */ /* 0x000e240000000800 */
[----:B------:R-:W-:Y:S01]  /*9be0*/  IMAD R6, R2, UR12, RZ ;  /* 0x0000000c02067c24 */ /* 0x000fe2000f8e02ff */
[----:B------:R-:W-:-:S03]  /*9bf0*/  MOV R2, R4 ;  /* 0x0000000400027202 */ /* 0x000fc60000000f00 */
[C---:B------:R-:W-:Y:S02]  /*9c00*/  IMAD R5, R7.reuse, UR13, R6 ;  /* 0x0000000d07057c24 */ /* 0x040fe4000f8e0206 */
[C---:B------:R-:W-:Y:S01]  /*9c10*/  IMAD.WIDE.U32 R2, R7.reuse, UR12, R2 ;  /* 0x0000000c07027c25 */ /* 0x040fe2000f8e0002 */
[----:B------:R-:W-:-:S03]  /*9c20*/  IADD3 R7, PT, PT, R7, UR10, RZ ;  /* 0x0000000a07077c10 */ /* 0x000fc6000fffe0ff */
[----:B------:R-:W-:Y:S01]  /*9c30*/  IMAD.IADD R3, R3, 0x1, R5 ;  /* 0x0000000103037824 */ /* 0x000fe200078e0205 */
[----:B------:R-:W-:-:S04]  /*9c40*/  LEA R4, P0, R2, UR14, 0x2 ;  /* 0x0000000e02047c11 */ /* 0x000fc8000f8010ff */
[----:B------:R-:W-:Y:S02]  /*9c50*/  LEA.HI.X R5, R2, UR15, R3, 0x2, P0 ;  /* 0x0000000f02057c11 */ /* 0x000fe400080f1403 */
[----:B------:R-:W-:-:S03]  /*9c60*/  ISETP.GE.AND P0, PT, R7, UR16, PT ;  /* 0x0000001007007c0c */ /* 0x000fc6000bf06270 */
[----:B0-----:R0:W-:Y:S10]  /*9c70*/  REDG.E.ADD.F32.FTZ.RN.STRONG.GPU desc[UR28][R4.64], R9 ;  /* 0x00000009040079a6 */ /* 0x0011f4000c12f31c */
[----:B------:R-:W-:Y:S05]  /*9c80*/  @!P0 BRA `(.L_x_1262) ;  /* 0xfffffffc00bc8947 */ /* 0x000fea000383ffff */
[----:B------:R-:W-:Y:S05]  /*9c90*/  EXIT ;  /* 0x000000000000794d */ /* 0x000fea0003800000 */
.L_x_1216:
[----:B------:R-:W-:Y:S02]  /*9ca0*/  IMAD.MOV.U32 R86, RZ, RZ, RZ ;  /* 0x000000ffff567224 */ /* 0x000fe400078e00ff */
[----:B------:R-:W-:Y:S02]  /*9cb0*/  HFMA2 R87, -RZ, RZ, 0, 5.9604644775390625e-08 ;  /* 0x00000001ff577431 */ /* 0x000fe400000001ff */
[----:B------:R-:W-:Y:S01]  /*9cc0*/  IMAD.MOV.U32 R163, RZ, RZ, R157 ;  /* 0x000000ffffa37224 */ /* 0x000fe200078e009d */
[----:B------:R-:W-:-:S07]  /*9cd0*/  MOV R154, 0xffffffff ;  /* 0xffffffff009a7802 */ /* 0x000fce0000000f00 */
[----:B-1---5:R-:W-:Y:S05]  /*9ce0*/  WARPSYNC.COLLECTIVE R154, `(.L_x_1263) ;  /* 0x000000009a087348 */ /* 0x022fea0003c00000 */
[----:B------:R0:W2:Y:S02]  /*9cf0*/  SHFL.UP P6, R86, R163, R87, R86 ;  /* 0x04000057a3567389 */ /* 0x0000a400000c0056 */
[----:B012--5:R-:W-:Y:S05]  /*9d00*/  ENDCOLLECTIVE ;  /* 0x000000000000791b */ /* 0x027fea0003800000 */
.L_x_1263:
[----:B------:R-:W-:Y:S01]  /*9d10*/  MOV R163, R153 ;  /* 0x0000009900a37202 */ /* 0x000fe20000000f00 */
[----:B------:R-:W-:Y:S02]  /*9d20*/  IMAD.MOV.U32 R156, RZ, RZ, R86 ;  /* 0x000000ffff9c7224 */ /* 0x000fe400078e0056 */
[----:B------:R-:W-:-:S07]  /*9d30*/  HFMA2 R86, -RZ, RZ, 0, 0 ;  /* 0x00000000ff567431 */ /* 0x000fce00000001ff */
[----:B------:R-:W-:Y:S05]  /*9d40*/  WARPSYNC.COLLECTIVE R154, `(.L_x_1264) ;  /* 0x000000009a087348 */ /* 0x000fea0003c00000 */
[----:B------:R0:W1:Y:S02]  /*9d50*/  SHFL.UP P6, R86, R163, R87, R86 ;  /* 0x04000057a3567389 */ /* 0x00006400000c0056 */
[----:B01----:R-:W-:Y:S05]  /*9d60*/  ENDCOLLECTIVE ;  /* 0x000000000000791b */ /* 0x003fea0003800000 */
.L_x_1264:
        /* <DEDUP_REMOVED lines=9> */
.L_x_1265:
[----:B------:R-:W-:Y:S01]  /*9e00*/  MOV R163, R156 ;  /* 0x0000009c00a37202 */ /* 0x000fe20000000f00 */
[----:B------:R-:W-:Y:S02]  /*9e10*/  IMAD.MOV.U32 R153, RZ, RZ, R86 ;  /* 0x000000ffff997224 */ /* 0x000fe400078e0056 */
[----:B------:R-:W-:-:S07]  /*9e20*/  HFMA2 R86, -RZ, RZ, 0, 0 ;  /* 0x00000000ff567431 */ /* 0x000fce00000001ff */
[----:B------:R-:W-:Y:S05]  /*9e30*/  WARPSYNC.COLLECTIVE R154, `(.L_x_1266) ;  /* 0x000000009a087348 */ /* 0x000fea0003c00000 */
[----:B------:R0:W1:Y:S02]  /*9e40*/  SHFL.UP P6, R86, R163, R87, R86 ;  /* 0x04000057a3567389 */ /* 0x00006400000c0056 */
[----:B01----:R-:W-:Y:S05]  /*9e50*/  ENDCOLLECTIVE ;  /* 0x000000000000791b */ /* 0x003fea0003800000 */
.L_x_1266:
        /* <DEDUP_REMOVED lines=9> */
.L_x_1267:
[----:B------:R-:W-:Y:S01]  /*9ef0*/  MOV R163, R156 ;  /* 0x0000009c00a37202 */ /* 0x000fe20000000f00 */
[----:B------:R-:W-:Y:S02]  /*9f00*/  IMAD.MOV.U32 R153, RZ, RZ, R86 ;  /* 0x000000ffff997224 */ /* 0x000fe400078e0056 */
[----:B------:R-:W-:-:S07]  /*9f10*/  HFMA2 R86, -RZ, RZ, 0, 0 ;  /* 0x00000000ff567431 */ /* 0x000fce00000001ff */
[----:B------:R-:W-:Y:S05]  /*9f20*/  WARPSYNC.COLLECTIVE R154, `(.L_x_1268) ;  /* 0x000000009a087348 */ /* 0x000fea0003c00000 */
[----:B------:R0:W1:Y:S02]  /*9f30*/  SHFL.UP P6, R86, R163, R87, R86 ;  /* 0x04000057a3567389 */ /* 0x00006400000c0056 */
[----:B01----:R-:W-:Y:S05]  /*9f40*/  ENDCOLLECTIVE ;  /* 0x000000000000791b */ /* 0x003fea0003800000 */
.L_x_1268:
        /* <DEDUP_REMOVED lines=9> */
.L_x_1269:
[----:B------:R-:W-:Y:S01]  /*9fe0*/  MOV R163, R156 ;  /* 0x0000009c00a37202 */ /* 0x000fe20000000f00 */
[----:B------:R-:W-:Y:S02]  /*9ff0*/  IMAD.MOV.U32 R153, RZ, RZ, R86 ;  /* 0x000000ffff997224 */ /* 0x000fe400078e0056 */
[----:B------:R-:W-:-:S07]  /*a000*/  HFMA2 R86, -RZ, RZ, 0, 0 ;  /* 0x00000000ff567431 */ /* 0x000fce00000001ff */
[----:B------:R-:W-:Y:S05]  /*a010*/  WARPSYNC.COLLECTIVE R154, `(.L_x_1270) ;  /* 0x000000009a087348 */ /* 0x000fea0003c00000 */
[----:B------:R0:W1:Y:S02]  /*a020*/  SHFL.UP P6, R86, R163, R87, R86 ;  /* 0x04000057a3567389 */ /* 0x00006400000c0056 */
[----:B01----:R-:W-:Y:S05]  /*a030*/  ENDCOLLECTIVE ;  /* 0x000000000000791b */ /* 0x003fea0003800000 */
.L_x_1270:
        /* <DEDUP_REMOVED lines=9> */
.L_x_1271:
[----:B------:R-:W-:Y:S01]  /*a0d0*/  MOV R163, R156 ;  /* 0x0000009c00a37202 */ /* 0x000fe20000000f00 */
[----:B------:R-:W-:Y:S02]  /*a0e0*/  IMAD.MOV.U32 R153, RZ, RZ, R86 ;  /* 0x000000ffff997224 */ /* 0x000fe400078e0056 */
[----:B------:R-:W-:-:S07]  /*a0f0*/  HFMA2 R86, -RZ, RZ, 0, 0 ;  /* 0x00000000ff567431 */ /* 0x000fce00000001ff */
[----:B------:R-:W-:Y:S05]  /*a100*/  WARPSYNC.COLLECTIVE R154, `(.L_x_1272) ;  /* 0x000000009a087348 */ /* 0x000fea0003c00000 */
[----:B------:R0:W1:Y:S02]  /*a110*/  SHFL.UP P6, R86, R163, R87, R86 ;  /* 0x04000057a3567389 */ /* 0x00006400000c0056 */
[----:B01----:R-:W-:Y:S05]  /*a120*/  ENDCOLLECTIVE ;  /* 0x000000000000791b */ /* 0x003fea0003800000 */
.L_x_1272:
[----:B------:R-:W-:Y:S05]  /*a130*/  BRA `(.L_x_1273) ;  /* 0xffffffb000947947 */ /* 0x000fea000383ffff */
.L_x_1217:
        /* <DEDUP_REMOVED lines=8> */
.L_x_1275:
[----:B------:R-:W-:Y:S05]  /*a1c0*/  BSYNC B0 ;  /* 0x0000000000007941 */ /* 0x000fea0003800000 */
.L_x_1274:
[----:B------:R-:W-:Y:S05]  /*a1d0*/  BRA `(.L_x_1276) ;  /* 0xffffffb000807947 */ /* 0x000fea000383ffff */
.L_x_1218:
        /* <DEDUP_REMOVED lines=8> */
.L_x_1278:
[----:B------:R-:W-:Y:S05]  /*a260*/  BSYNC B0 ;  /* 0x0000000000007941 */ /* 0x000fea0003800000 */
.L_x_1277:
[----:B------:R-:W-:Y:S05]  /*a270*/  BRA `(.L_x_1279) ;  /* 0xffffffb000607947 */ /* 0x000fea000383ffff */
.L_x_1219:
        /* <DEDUP_REMOVED lines=8> */
.L_x_1281:
[----:B------:R-:W-:Y:S05]  /*a300*/  BSYNC B0 ;  /* 0x0000000000007941 */ /* 0x000fea0003800000 */
.L_x_1280:
        /* <DEDUP_REMOVED lines=9> */
.L_x_1282:
[----:B------:R-:W-:Y:S01]  /*a3a0*/  HFMA2 R87, -RZ, RZ, 0, 0 ;  /* 0x00000000ff577431 */ /* 0x000fe200000001ff */
[----:B------:R-:W-:Y:S02]  /*a3b0*/  MOV R162, R86 ;  /* 0x0000005600a27202 */ /* 0x000fe40000000f00 */
[----:B------:R-:W-:-:S07]  /*a3c0*/  MOV R86, 0x1f ;  /* 0x0000001f00567802 */ /* 0x000fce0000000f00 */
[----:B------:R-:W-:Y:S05]  /*a3d0*/  WARPSYNC.COLLECTIVE R154, `(.L_x_1283) ;  /* 0x000000009a087348 */ /* 0x000fea0003c00000 */
[----:B------:R0:W1:Y:S02]  /*a3e0*/  SHFL.IDX P1, R156, R153, R87, R86 ;  /* 0x00000057999c7389 */ /* 0x0000640000020056 */
[----:B01----:R-:W-:Y:S05]  /*a3f0*/  ENDCOLLECTIVE ;  /* 0x000000000000791b */ /* 0x003fea0003800000 */
.L_x_1283:
[----:B------:R-:W-:Y:S01]  /*a400*/  MOV R153, R79 ;  /* 0x0000004f00997202 */ /* 0x000fe20000000f00 */
[----:B------:R-:W-:-:S07]  /*a410*/  IMAD.MOV.U32 R78, RZ, RZ, R156 ;  /* 0x000000ffff4e7224 */ /* 0x000fce00078e009c */
[----:B------:R-:W-:Y:S05]  /*a420*/  WARPSYNC.COLLECTIVE R154, `(.L_x_1284) ;  /* 0x000000009a087348 */ /* 0x000fea0003c00000 */
[----:B------:R0:W1:Y:S02]  /*a430*/  SHFL.IDX P1, R156, R153, R87, R86 ;  /* 0x00000057999c7389 */ /* 0x0000640000020056 */
[----:B01----:R-:W-:Y:S05]  /*a440*/  ENDCOLLECTIVE ;  /* 0x000000000000791b */ /* 0x003fea0003800000 */
.L_x_1284:
[----:B------:R-:W-:Y:S01]  /*a450*/  MOV R79, R156 ;  /* 0x0000009c004f7202 */ /* 0x000fe20000000f00 */
[----:B------:R-:W-:Y:S06]  /*a460*/  BRA `(.L_x_1285) ;  /* 0xffffffac00fc7947 */ /* 0x000fec000383ffff */
.L_x_1221:
        /* <DEDUP_REMOVED lines=9> */
.L_x_1286:
[----:B------:R-:W-:Y:S02]  /*a500*/  ISETP.GT.U32.AND P4, PT, R155, 0xf, PT ;  /* 0x0000000f9b00780c */ /* 0x000fe40003f84070 */
[----:B------:R-:W-:Y:S02]  /*a510*/  MOV R86, R156 ;  /* 0x0000009c00567202 */ /* 0x000fe40000000f00 */
[----:B------:R-:W-:-:S03]  /*a520*/  MOV R156, R163 ;  /* 0x000000a3009c7202 */ /* 0x000fc60000000f00 */
[----:B------:R-:W-:-:S07]  /*a530*/  @P1 FMUL.FTZ R86, R86, R162 ;  /* 0x000000a256561220 */ /* 0x000fce0000410000 */
[----:B------:R-:W-:Y:S05]  /*a540*/  WARPSYNC.COLLECTIVE R154, `(.L_x_1287) ;  /* 0x000000009a087348 */ /* 0x000fea0003c00000 */
[----:B------:R0:W1:Y:S02]  /*a550*/  SHFL.DOWN P0, R156, R156, R87, R153 ;  /* 0x080000579c9c7389 */ /* 0x0000640000000099 */
[----:B01----:R-:W-:Y:S05]  /*a560*/  ENDCOLLECTIVE ;  /* 0x000000000000791b */ /* 0x003fea0003800000 */
.L_x_1287:
        /* <DEDUP_REMOVED lines=10> */
.L_x_1288:
[----:B------:R-:W-:Y:S01]  /*a610*/  MOV R86, R156 ;  /* 0x0000009c00567202 */ /* 0x000fe20000000f00 */
[----:B------:R-:W-:-:S04]  /*a620*/  IMAD.MOV.U32 R156, RZ, RZ, R163 ;  /* 0x000000ffff9c7224 */ /* 0x000fc800078e00a3 */
[----:B------:R-:W-:-:S07]  /*a630*/  @!P1 FMUL.FTZ R86, R162, R86 ;  /* 0x00000056a2569220 */ /* 0x000fce0000410000 */
[----:B------:R-:W-:Y:S05]  /*a640*/  WARPSYNC.COLLECTIVE R154, `(.L_x_1289) ;  /* 0x000000009a087348 */ /* 0x000fea0003c00000 */
[----:B------:R0:W1:Y:S02]  /*a650*/  SHFL.DOWN P0, R156, R156, R87, R153 ;  /* 0x080000579c9c7389 */ /* 0x0000640000000099 */
[----:B01----:R-:W-:Y:S05]  /*a660*/  ENDCOLLECTIVE ;  /* 0x000000000000791b */ /* 0x003fea0003800000 */
.L_x_1289:
        /* <DEDUP_REMOVED lines=9> */
.L_x_1290:
[----:B------:R-:W-:Y:S01]  /*a700*/  IMAD.MOV.U32 R86, RZ, RZ, R156 ;  /* 0x000000ffff567224 */ /* 0x000fe200078e009c */
[----:B------:R-:W-:-:S03]  /*a710*/  MOV R156, R163 ;  /* 0x000000a3009c7202 */ /* 0x000fc60000000f00 */
[----:B------:R-:W-:-:S07]  /*a720*/  @!P2 FMUL.FTZ R86, R162, R86 ;  /* 0x00000056a256a220 */ /* 0x000fce0000410000 */
[----:B------:R-:W-:Y:S05]  /*a730*/  WARPSYNC.COLLECTIVE R154, `(.L_x_1291) ;  /* 0x000000009a087348 */ /* 0x000fea0003c00000 */
[----:B------:R0:W1:Y:S02]  /*a740*/  SHFL.DOWN P0, R156, R156, R87, R153 ;  /* 0x080000579c9c7389 */ /* 0x0000640000000099 */
[----:B01----:R-:W-:Y:S05]  /*a750*/  ENDCOLLECTIVE ;  /* 0x000000000000791b */ /* 0x003fea0003800000 */
.L_x_1291:
        /* <DEDUP_REMOVED lines=9> */
.L_x_1292:
[----:B------:R-:W-:Y:S02]  /*a7f0*/  MOV R86, R156 ;  /* 0x0000009c00567202 */ /* 0x000fe40000000f00 */
[----:B------:R-:W-:-:S03]  /*a800*/  MOV R156, R163 ;  /* 0x000000a3009c7202 */ /* 0x000fc60000000f00 */
[----:B------:R-:W-:-:S07]  /*a810*/  @!P3 FMUL.FTZ R86, R162, R86 ;  /* 0x00000056a256b220 */ /* 0x000fce0000410000 */
[----:B------:R-:W-:Y:S05]  /*a820*/  WARPSYNC.COLLECTIVE R154, `(.L_x_1293) ;  /* 0x000000009a087348 */ /* 0x000fea0003c00000 */
[----:B------:R0:W1:Y:S02]  /*a830*/  SHFL.DOWN P0, R156, R156, R87, R153 ;  /* 0x080000579c9c7389 */ /* 0x0000640000000099 */
[----:B01----:R-:W-:Y:S05]  /*a840*/  ENDCOLLECTIVE ;  /* 0x000000000000791b */ /* 0x003fea0003800000 */
.L_x_1293:
        /* <DEDUP_REMOVED lines=9> */
.L_x_1294:
[----:B------:R-:W-:Y:S01]  /*a8e0*/  MOV R86, R156 ;  /* 0x0000009c00567202 */ /* 0x000fe20000000f00 */
[----:B------:R-:W-:-:S04]  /*a8f0*/  IMAD.MOV.U32 R156, RZ, RZ, R163 ;  /* 0x000000ffff9c7224 */ /* 0x000fc800078e00a3 */
[----:B------:R-:W-:-:S07]  /*a900*/  @!P4 FMUL.FTZ R86, R162, R86 ;  /* 0x00000056a256c220 */ /* 0x000fce0000410000 */
[----:B------:R-:W-:Y:S05]  /*a910*/  WARPSYNC.COLLECTIVE R154, `(.L_x_1295) ;  /* 0x000000009a087348 */ /* 0x000fea0003c00000 */
[----:B------:R0:W1:Y:S02]  /*a920*/  SHFL.DOWN P0, R156, R156, R87, R153 ;  /* 0x080000579c9c7389 */ /* 0x0000640000000099 */
[----:B01----:R-:W-:Y:S05]  /*a930*/  ENDCOLLECTIVE ;  /* 0x000000000000791b */ /* 0x003fea0003800000 */
.L_x_1295:
        /* <DEDUP_REMOVED lines=10> */
.L_x_1296:
[----:B------:R-:W-:Y:S02]  /*a9e0*/  MOV R153, R163 ;  /* 0x000000a300997202 */ /* 0x000fe40000000f00 */
[----:B------:R-:W-:-:S07]  /*a9f0*/  MOV R157, R156 ;  /* 0x0000009c009d7202 */ /* 0x000fce0000000f00 */
[----:B------:R-:W-:Y:S05]  /*aa00*/  WARPSYNC.COLLECTIVE R154, `(.L_x_1297) ;  /* 0x000000009a087348 */ /* 0x000fea0003c00000 */
[----:B------:R0:W1:Y:S02]  /*aa10*/  SHFL.IDX P1, R156, R153, R87, R86 ;  /* 0x00000057999c7389 */ /* 0x0000640000020056 */
[----:B01----:R-:W-:Y:S05]  /*aa20*/  ENDCOLLECTIVE ;  /* 0x000000000000791b */ /* 0x003fea0003800000 */
.L_x_1297:
        /* <DEDUP_REMOVED lines=9> */
.L_x_1298:
[----:B------:R-:W-:Y:S02]  /*aac0*/  MOV R162, R156 ;  /* 0x0000009c00a27202 */ /* 0x000fe40000000f00 */
[----:B------:R-:W-:-:S07]  /*aad0*/  MOV R156, R163 ;  /* 0x000000a3009c7202 */ /* 0x000fce0000000f00 */
[----:B------:R-:W-:Y:S05]  /*aae0*/  WARPSYNC.COLLECTIVE R154, `(.L_x_1299) ;  /* 0x000000009a087348 */ /* 0x000fea0003c00000 */
[----:B------:R0:W1:Y:S02]  /*aaf0*/  SHFL.DOWN P0, R156, R156, R87, R153 ;  /* 0x080000579c9c7389 */ /* 0x0000640000000099 */
[----:B01----:R-:W-:Y:S05]  /*ab00*/  ENDCOLLECTIVE ;  /* 0x000000000000791b */ /* 0x003fea0003800000 */
.L_x_1299:
[----:B------:R-:W-:Y:S01]  /*ab10*/  MOV R153, R78 ;  /* 0x0000004e00997202 */ /* 0x000fe20000000f00 */
[----:B------:R-:W-:Y:S02]  /*ab20*/  HFMA2 R87, -RZ, RZ, 0, 0 ;  /* 0x00000000ff577431 */ /* 0x000fe400000001ff */
[----:B------:R-:W-:Y:S01]  /*ab30*/  IMAD.MOV.U32 R163, RZ, RZ, R156 ;  /* 0x000000ffffa37224 */ /* 0x000fe200078e009c */
[----:B------:R-:W-:-:S13]  /*ab40*/  ISETP.NE.AND P0, PT, R30, 0x1f, PT ;  /* 0x0000001f1e00780c */ /* 0x000fda0003f05270 */
[----:B------:R-:W-:Y:S05]  /*ab50*/  WARPSYNC.COLLECTIVE R154, `(.L_x_1300) ;  /* 0x000000009a087348 */ /* 0x000fea0003c00000 */
[----:B------:R0:W1:Y:S02]  /*ab60*/  SHFL.IDX P1, R156, R153, R87, R86 ;  /* 0x00000057999c7389 */ /* 0x0000640000020056 */
[----:B01----:R-:W-:Y:S05]  /*ab70*/  ENDCOLLECTIVE ;  /* 0x000000000000791b */ /* 0x003fea0003800000 */
.L_x_1300:
[----:B------:R-:W-:Y:S01]  /*ab80*/  MOV R153, R79 ;  /* 0x0000004f00997202 */ /* 0x000fe20000000f00 */
[----:B------:R-:W-:-:S07]  /*ab90*/  IMAD.MOV.U32 R78, RZ, RZ, R156 ;  /* 0x000000ffff4e7224 */ /* 0x000fce00078e009c */
[----:B------:R-:W-:Y:S05]  /*aba0*/  WARPSYNC.COLLECTIVE R154, `(.L_x_1301) ;  /* 0x000000009a087348 */ /* 0x000fea0003c00000 */
[----:B------:R0:W1:Y:S02]  /*abb0*/  SHFL.IDX P1, R156, R153, R87, R86 ;  /* 0x00000057999c7389 */ /* 0x0000640000020056 */
[----:B01----:R-:W-:Y:S05]  /*abc0*/  ENDCOLLECTIVE ;  /* 0x000000000000791b */ /* 0x003fea0003800000 */
.L_x_1301:
[----:B------:R-:W-:Y:S01]  /*abd0*/  MOV R79, R156 ;  /* 0x0000009c004f7202 */ /* 0x000fe20000000f00 */
[----:B------:R-:W-:Y:S06]  /*abe0*/  BRA `(.L_x_1302) ;  /* 0xffffffb000307947 */ /* 0x000fec000383ffff */
.L_x_1303:
        /* <DEDUP_REMOVED lines=9> */
.L_x_10420:


//--------------------- .text._Z25selective_scan_bwd_kernelI32Selective_Scan_bwd_kernel_traitsILi128ELi16ELb0ELb1ELb1ELb0ELb1EN3c104HalfEfEEv12SSMParamsBwd --------------------------
	.section	.text._Z25selective_scan_bwd_kernelI32Selective_Scan_bwd_kernel_traitsILi128ELi16ELb0ELb1ELb1ELb0ELb1EN3c104HalfEfEEv12SSMParamsBwd,"ax",@progbits
	.align	128
        .global         _Z25selective_scan_bwd_kernelI32Selective_Scan_bwd_kernel_traitsILi128ELi16ELb0ELb1ELb1ELb0ELb1EN3c104HalfEfEEv12SSMParamsBwd
        .type           _Z25selective_scan_bwd_kernelI32Selective_Scan_bwd_kernel_traitsILi128ELi16ELb0ELb1ELb1ELb0ELb1EN3c104HalfEfEEv12SSMParamsBwd,@function
        .size           _Z25selective_scan_bwd_kernelI32Selective_Scan_bwd_kernel_traitsILi128ELi16ELb0ELb1ELb1ELb0ELb1EN3c104HalfEfEEv12SSMParamsBwd,(.L_x_10421 - _Z25selective_scan_bwd_kernelI32Selective_Scan_bwd_kernel_traitsILi128ELi16ELb0ELb1ELb1ELb0ELb1EN3c104HalfEfEEv12SSMParamsBwd)
        .other          _Z25selective_scan_bwd_kernelI32Selective_Scan_bwd_kernel_traitsILi128ELi16ELb0ELb1ELb1ELb0ELb1EN3c104HalfEfEEv12SSMParamsBwd,@"STO_CUDA_ENTRY STV_DEFAULT"
_Z25selective_scan_bwd_kernelI32Selective_Scan_bwd_kernel_traitsILi128ELi16ELb0ELb1ELb1ELb0ELb1EN3c104HalfEfEEv12SSMParamsBwd:
.text._Z25selective_scan_bwd_kernelI32Selective_Scan_bwd_kernel_traitsILi128ELi16ELb0ELb1ELb1ELb0ELb1EN3c104HalfEfEEv12SSMParamsBwd:
        /* <DEDUP_REMOVED lines=25> */
[----:B------:R-:W-:-:S04]  /*0190*/  MOV R5, UR7 ;  /* 0x0000000700057c02 */ /* 0x000fc80008000f00 */
[----:B---3--:R3:W2:Y:S04]  /*01a0*/  @P0 LDG.E R3, desc[UR34][R2.64] ;  /* 0x0000002202030981 */ /* 0x0086a8000c1e1900 */
[----:B------:R-:W2:Y:S01]  /*01b0*/  @P1 LDG.E R4, desc[UR34][R4.64] ;  /* 0x0000002204041981 */ /* 0x000ea2000c1e1900 */
[----:B----4-:R-:W-:Y:S01]  /*01c0*/  IMAD.U32 R0, RZ, RZ, UR31 ;  /* 0x0000001fff007e24 */ /* 0x010fe2000f8e00ff */
[----:B-----5:R-:W-:Y:S02]  /*01d0*/  UIMAD.WIDE.U32 UR4, UR13, UR8, URZ ;  /* 0x000000080d0472a5 */ /* 0x020fe4000f8e00ff */
[----:B0-----:R-:W-:Y:S01]  /*01e0*/  UIMAD.WIDE.U32 UR6, UR13, UR16, URZ ;  /* 0x000000100d0672a5 */ /* 0x001fe2000f8e00ff */
[----:B------:R0:W-:Y:S01]  /*01f0*/  STL [R1+0x108], RZ ;  /* 0x000108ff01007387 */ /* 0x0001e20000100800 */
[----:B------:R-:W-:Y:S01]  /*0200*/  IABS R0, R0 ;  /* 0x0000000000007213 */ /* 0x000fe20000000000 */
[----:B------:R-:W-:-:S02]  /*0210*/  UIMAD UR5, UR13, UR9, UR5 ;  /* 0x000000090d0572a4 */ /* 0x000fc4000f8e0205 */
        /* <DEDUP_REMOVED lines=9> */
[----:B------:R-:W3:Y:S01]  /*02b0*/  LDCU.64 UR18, c[0x0][0x498] ;  /* 0x00009300ff1277ac */ /* 0x000ee20008000a00 */
[----:B------:R-:W-:Y:S01]  /*02c0*/  UMOV UR4, URZ ;  /* 0x000000ff00047c82 */ /* 0x000fe20008000000 */
[----:B-1----:R-:W-:Y:S01]  /*02d0*/  ULEA UR14, UR15, 0xfffff800, 0xb ;  /* 0xfffff8000f0e7891 */ /* 0x002fe2000f8e58ff */
[----:B------:R-:W1:Y:S03]  /*02e0*/  LDCU.64 UR16, c[0x0][0x3b0] ;  /* 0x00007600ff1077ac */ /* 0x000e660008000a00 */
[----:B------:R-:W-:Y:S02]  /*02f0*/  UIADD3 UR23, UP2, UPT, UR14, UR22, URZ ;  /* 0x000000160e177290 */ /* 0x000fe4000ff5e0ff */
[----:B------:R-:W-:Y:S01]  /*0300*/  UIADD3 UR21, UP0, UPT, UR14, UR20, URZ ;  /* 0x000000140e157290 */ /* 0x000fe2000ff1e0ff */
[----:B-----5:R-:W5:Y:S01]  /*0310*/  MUFU.RCP R0, R0 ;  /* 0x0000000000007308 */ /* 0x020f620000001000 */
[----:B----4-:R-:W-:-:S02]  /*0320*/  ULEA UR22, UP3, UR23, UR10, 0x1 ;  /* 0x0000000a17167291 */ /* 0x010fc4000f8608ff */
[----:B------:R-:W-:Y:S02]  /*0330*/  ULEA UR20, UP1, UR21, UR8, 0x1 ;  /* 0x0000000815147291 */ /* 0x000fe4000f8208ff */
[----:B---3--:R-:W-:Y:S01]  /*0340*/  UIMAD.WIDE.U32 UR24, UR13, UR18, URZ ;  /* 0x000000120d1872a5 */ /* 0x008fe2000f8e00ff */
[----:B------:R-:W3:Y:S01]  /*0350*/  LDCU.64 UR6, c[0x0][0x4a0] ;  /* 0x00009400ff0677ac */ /* 0x000ee20008000a00 */
[----:B-----5:R-:W-:Y:S01]  /*0360*/  IADD3 R2, PT, PT, R0, 0xffffffe, RZ ;  /* 0x0ffffffe00027810 */ /* 0x020fe20007ffe0ff */
[----:B------:R-:W-:-:S05]  /*0370*/  IMAD.U32 R0, RZ, RZ, UR12 ;  /* 0x0000000cff007e24 */ /* 0x000fca000f8e00ff */
[----:B------:R-:W4:Y:S01]  /*0380*/  F2I.FTZ.U32.TRUNC.NTZ R2, R2 ;  /* 0x0000000200027305 */ /* 0x000f22000021f000 */
[----:B------:R-:W-:-:S04]  /*0390*/  IABS R0, R0 ;  /* 0x0000000000007213 */ /* 0x000fc80000000000 */
[----:B------:R-:W-:Y:S02]  /*03a0*/  R2UR UR30, R0 ;  /* 0x00000000001e72ca */ /* 0x000fe400000e0000 */
[----:B----4-:R-:W-:-:S13]  /*03b0*/  R2UR UR5, R2 ;  /* 0x00000000020572ca */ /* 0x010fda00000e0000 */
        /* <DEDUP_REMOVED lines=11> */
[----:B--2---:R-:W-:Y:S02]  /*0470*/  UISETP.NE.U32.AND UP0, UPT, UR32, URZ, UPT ;  /* 0x000000ff2000728c */ /* 0x004fe4000bf05070 */
[----:B------:R-:W-:Y:S02]  /*0480*/  UIMAD UR5, UR36, UR18, UR30 ;  /* 0x00000012240572a4 */ /* 0x000fe4000f8e021e */
[----:B------:R-:W-:Y:S02]  /*0490*/  UIMAD UR9, UR13, UR19, UR25 ;  /* 0x000000130d0972a4 */ /* 0x000fe4000f8e0219 */
[----:B------:R-:W-:Y:S02]  /*04a0*/  UISETP.GT.U32.AND UP1, UPT, UR36, UR5, UPT ;  /* 0x000000052400728c */ /* 0x000fe4000bf24070 */
[----:B-1----:R-:W-:-:S02]  /*04b0*/  UIMAD.WIDE.U32 UR18, UR13, UR16, URZ ;  /* 0x000000100d1272a5 */ /* 0x002fc4000f8e00ff */
[----:B------:R-:W-:Y:S01]  /*04c0*/  UISETP.NE.AND.EX UP0, UPT, UR33, URZ, UPT, UP0 ;  /* 0x000000ff2100728c */ /* 0x000fe2000bf05300 */
[----:B------:R-:W1:Y:S01]  /*04d0*/  LDCU.64 UR32, c[0x0][0x528] ;  /* 0x0000a500ff2077ac */ /* 0x000e620008000a00 */
[----:B------:R-:W-:-:S05]  /*04e0*/  UIMAD UR19, UR13, UR17, UR19 ;  /* 0x000000110d1372a4 */ /* 0x000fca000f8e0213 */
[----:B------:R-:W-:Y:S02]  /*04f0*/  @!UP1 UIADD3 UR5, UPT, UPT, UR5, -UR36, URZ ;  /* 0x8000002405059290 */ /* 0x000fe4000fffe0ff */
[----:B------:R-:W-:Y:S02]  /*0500*/  @!UP1 UIADD3 UR10, UPT, UPT, UR10, 0x1, URZ ;  /* 0x000000010a0a9890 */ /* 0x000fe4000fffe0ff */
[----:B------:R-:W-:Y:S02]  /*0510*/  UISETP.GE.U32.AND UP2, UPT, UR5, UR36, UPT ;  /* 0x000000240500728c */ /* 0x000fe4000bf46070 */
[----:B------:R-:W-:Y:S01]  /*0520*/  ULOP3.LUT UR5, UR12, UR31, URZ, 0x3c, !UPT ;  /* 0x0000001f0c057292 */ /* 0x000fe2000f8e3cff */
[----:B------:R-:W2:Y:S03]  /*0530*/  LDCU.64 UR16, c[0x0][0x3c8] ;  /* 0x00007900ff1077ac */ /* 0x000ea60008000a00 */
[----:B------:R-:W-:Y:S01]  /*0540*/  UISETP.GE.AND UP1, UPT, UR5, URZ, UPT ;  /* 0x000000ff0500728c */ /* 0x000fe2000bf26270 */
[----:B------:R-:W-:-:S04]  /*0550*/  UMOV UR8, UR24 ;  /* 0x0000001800087c82 */ /* 0x000fc80008000000 */
[----:B------:R-:W-:Y:S02]  /*0560*/  @UP2 UIADD3 UR10, UPT, UPT, UR10, 0x1, URZ ;  /* 0x000000010a0a2890 */ /* 0x000fe4000fffe0ff */
[----:B------:R-:W-:Y:S01]  /*0570*/  UISETP.NE.AND UP2, UPT, UR31, URZ, UPT ;  /* 0x000000ff1f00728c */ /* 0x000fe2000bf45270 */
[----:B------:R-:W4:Y:S01]  /*0580*/  LDCU.64 UR26, c[0x0][0x3d0] ;  /* 0x00007a00ff1a77ac */ /* 0x000f220008000a00 */
[----:B------:R-:W5:Y:S01]  /*0590*/  LDCU.64 UR28, c[0x0][0x3e8] ;  /* 0x00007d00ff1c77ac */ /* 0x000f620008000a00 */
[----:B---3--:R-:W-:Y:S02]  /*05a0*/  UIMAD.WIDE.U32 UR8, UR12, UR6, UR8 ;  /* 0x000000060c0872a5 */ /* 0x008fe4000f8e0008 */
[----:B------:R-:W-:Y:S02]  /*05b0*/  @!UP1 UIADD3 UR10, UPT, UPT, -UR10, URZ, URZ ;  /* 0x000000ff0a0a9290 */ /* 0x000fe4000fffe1ff */
[----:B------:R-:W-:Y:S02]  /*05c0*/  UIMAD UR25, UR12, UR7, UR9 ;  /* 0x000000070c1972a4 */ /* 0x000fe4000f8e0209 */
[----:B------:R-:W-:-:S02]  /*05d0*/  UIADD3 UR8, UP3, UPT, UR14, UR8, URZ ;  /* 0x000000080e087290 */ /* 0x000fc4000ff7e0ff */
[----:B------:R-:W-:Y:S02]  /*05e0*/  @!UP2 ULOP3.LUT UR10, URZ, UR31, URZ, 0x33, !UPT ;  /* 0x0000001fff0aa292 */ /* 0x000fe4000f8e33ff */
[----:B------:R-:W-:Y:S02]  /*05f0*/  UIADD3.X UR25, UPT, UPT, UR4, UR25, URZ, UP3, !UPT ;  /* 0x0000001904197290 */ /* 0x000fe40009ffe4ff */
[----:B-1----:R-:W-:Y:S02]  /*0600*/  ULEA UR24, UP3, UR8, UR32, 0x1 ;  /* 0x0000002008187291 */ /* 0x002fe4000f8608ff */
[----:B------:R-:W-:Y:S01]  /*0610*/  USHF.R.S32.HI UR5, URZ, 0x1f, UR10 ;  /* 0x0000001fff057899 */ /* 0x000fe2000801140a */
[----:B------:R-:W1:Y:S01]  /*0620*/  @UP0 LDCU UR30, c[0x0][0x384] ;  /* 0x00007080ff1e07ac */ /* 0x000e620008000800 */
[----:B--2---:R-:W-:Y:S02]  /*0630*/  UIMAD.WIDE.U32 UR18, UR10, UR16, UR18 ;  /* 0x000000100a1272a5 */ /* 0x004fe4000f8e0012 */
[----:B------:R-:W-:-:S02]  /*0640*/  ULEA.HI.X UR25, UR8, UR33, UR25, 0x1, UP3 ;  /* 0x0000002108197291 */ /* 0x000fc400098f0c19 */
[----:B------:R-:W-:Y:S02]  /*0650*/  UIMAD UR8, UR5, UR16, URZ ;  /* 0x00000010050872a4 */ /* 0x000fe4000f8e02ff */
[----:B----4-:R-:W-:Y:S01]  /*0660*/  UIMAD.WIDE.U32 UR6, UR13, UR26, URZ ;  /* 0x0000001a0d0672a5 */ /* 0x010fe2000f8e00ff */
[----:B------:R-:W2:Y:S01]  /*0670*/  LDCU.64 UR32, c[0x0][0x448] ;  /* 0x00008900ff2077ac */ /* 0x000ea20008000a00 */
[----:B-----5:R-:W-:Y:S02]  /*0680*/  UIMAD UR11, UR5, UR28, URZ ;  /* 0x0000001c050b72a4 */ /* 0x020fe4000f8e02ff */
[----:B------:R-:W-:Y:S01]  /*0690*/  UIMAD UR5, UR10, UR17, UR8 ;  /* 0x000000110a0572a4 */ /* 0x000fe2000f8e0208 */
[----:B------:R-:W3:Y:S01]  /*06a0*/  @UP0 LDCU UR16, c[0x0][0x38c] ;  /* 0x00007180ff1007ac */ /* 0x000ee20008000800 */
[----:B------:R-:W-:Y:S02]  /*06b0*/  UIMAD UR7, UR13, UR27, UR7 ;  /* 0x0000001b0d0772a4 */ /* 0x000fe4000f8e0207 */
[----:B------:R-:W-:-:S02]  /*06c0*/  UIADD3 UR27, UP1, UPT, UR14, UR18, URZ ;  /* 0x000000120e1b7290 */ /* 0x000fc4000ff3e0ff */
[----:B------:R-:W-:Y:S01]  /*06d0*/  UIADD3 UR5, UPT, UPT, UR19, UR5, URZ ;  /* 0x0000000513057290 */ /* 0x000fe2000fffe0ff */
[----:B------:R-:W4:Y:S01]  /*06e0*/  @UP0 LDCU.64 UR18, c[0x0][0x480] ;  /* 0x00009000ff1207ac */ /* 0x000f220008000a00 */
[----:B-1----:R-:W-:Y:S02]  /*06f0*/  @UP0 UIMAD UR13, UR13, UR30, UR12 ;  /* 0x0000001e0d0d02a4 */ /* 0x002fe4000f8e020c */
[----:B------:R-:W-:Y:S02]  /*0700*/  UIMAD.WIDE.U32 UR8, UR10, UR28, UR6 ;  /* 0x0000001c0a0872a5 */ /* 0x000fe4000f8e0006 */
[----:B------:R-:W-:Y:S02]  /*0710*/  UIMAD UR11, UR10, UR29, UR11 ;  /* 0x0000001d0a0b72a4 */ /* 0x000fe4000f8e020b */
[----:B------:R-:W-:Y:S02]  /*0720*/  UIADD3.X UR5, UPT, UPT, UR4, UR5, URZ, UP1, !UPT ;  /* 0x0000000504057290 */ /* 0x000fe40008ffe4ff */
[----:B------:R-:W-:Y:S01]  /*0730*/  @UP0 UIMAD UR13, UR13, UR15, URZ ;  /* 0x0000000f0d0d02a4 */ /* 0x000fe2000f8e02ff */
[----:B------:R-:W1:Y:S01]  /*0740*/  LDCU.64 UR36, c[0x0][0x450] ;  /* 0x00008a00ff2477ac */ /* 0x000e620008000a00 */
[----:B--2---:R-:W-:-:S02]  /*0750*/  ULEA UR26, UP2, UR27, UR32, 0x1 ;  /* 0x000000201b1a7291 */ /* 0x004fc4000f8408ff */
[----:B------:R-:W-:Y:S02]  /*0760*/  UIADD3 UR14, UP1, UPT, UR14, UR8, URZ ;  /* 0x000000080e0e7290 */ /* 0x000fe4000ff3e0ff */
[----:B------:R-:W-:Y:S02]  /*0770*/  UIADD3 UR11, UPT, UPT, UR9, UR11, URZ ;  /* 0x0000000b090b7290 */ /* 0x000fe4000fffe0ff */
[----:B---3--:R-:W-:Y:S02]  /*0780*/  @UP0 UIMAD UR13, UR13, UR16, URZ ;  /* 0x000000100d0d02a4 */ /* 0x008fe4000f8e02ff */
[----:B------:R-:W-:Y:S02]  /*0790*/  ULEA.HI.X UR27, UR27, UR33, UR5, 0x1, UP2 ;  /* 0x000000211b1b7291 */ /* 0x000fe400090f0c05 */
[----:B------:R-:W-:Y:S01]  /*07a0*/  UIADD3.X UR29, UPT, UPT, UR4, UR11, URZ, UP1, !UPT ;  /* 0x0000000b041d7290 */ /* 0x000fe20008ffe4ff */
[----:B------:R-:W-:Y:S02]  /*07b0*/  UMOV UR5, URZ ;  /* 0x000000ff00057c82 */ /* 0x000fe40008000000 */
[----:B------:R-:W-:Y:S01]  /*07c0*/  UMOV UR4, URZ ;  /* 0x000000ff00047c82 */ /* 0x000fe20008000000 */
[----:B----4-:R-:W-:-:S02]  /*07d0*/  @UP0 UIMAD.WIDE UR4, UR13, 0x8, UR18 ;  /* 0x000000080d0408a5 */ /* 0x010fc4000f8e0212 */
[----:B------:R-:W-:Y:S01]  /*07e0*/  UISETP.GE.AND UP0, UPT, UR15, 0x1, UPT ;  /* 0x000000010f00788c */ /* 0x000fe2000bf06270 */
[----:B------:R-:W-:Y:S01]  /*07f0*/  UMOV UR6, URZ ;  /* 0x000000ff00067c82 */ /* 0x000fe20008000000 */
[----:B------:R-:W-:Y:S01]  /*0800*/  UMOV UR7, URZ ;  /* 0x000000ff00077c82 */ /* 0x000fe20008000000 */
[----:B-1----:R-:W-:-:S04]  /*0810*/  ULEA UR28, UP2, UR14, UR36, 0x1 ;  /* 0x000000240e1c7291 */ /* 0x002fc8000f8408ff */
[----:B------:R-:W-:Y:S01]  /*0820*/  ULEA.HI.X UR29, UR14, UR37, UR29, 0x1, UP2 ;  /* 0x000000250e1d7291 */ /* 0x000fe200090f0c1d */
[----:B------:R-:W-:Y:S02]  /*0830*/  @P0 R2UR UR6, R3 ;  /* 0x00000000030602ca */ /* 0x000fe400000e0000 */
        /* <DEDUP_REMOVED lines=9> */
.L_x_1352:
[----:B------:R-:W0:Y:S01]  /*08d0*/  S2UR UR30, SR_CTAID.X ;  /* 0x00000000001e79c3 */ /* 0x000e220000002500 */
[----:B------:R-:W0:Y:S01]  /*08e0*/  LDCU.128 UR12, c[0x0][0x410] ;  /* 0x00008200ff0c77ac */ /* 0x000e220008000c00 */
[----:B------:R-:W-:Y:S01]  /*08f0*/  IMAD.SHL.U32 R70, R72, 0x10, RZ ;  /* 0x0000001048467824 */ /* 0x000fe200078e00ff */
[----:B------:R-:W-:Y:S01]  /*0900*/  MOV R3, UR21 ;  /* 0x0000001500037c02 */ /* 0x000fe20008000f00 */
[----:B------:R-:W-:Y:S01]  /*0910*/  IMAD.U32 R2, RZ, RZ, UR20 ;  /* 0x00000014ff027e24 */ /* 0x000fe2000f8e00ff */
[----:B------:R-:W1:Y:S01]  /*0920*/  LDCU UR32, c[0x0][0x388] ;  /* 0x00007100ff2077ac */ /* 0x000e620008000800 */
[----:B------:R-:W-:Y:S02]  /*0930*/  PRMT R12, RZ, 0x7610, R12 ;  /* 0x00007610ff0c7816 */ /* 0x000fe4000000000c */
[----:B------:R-:W2:Y:S01]  /*0940*/  S2UR UR33, SR_CTAID.Y ;  /* 0x00000000002179c3 */ /* 0x000ea20000002600 */
[----:B------:R-:W3:Y:S01]  /*0950*/  LDCU.128 UR16, c[0x0][0x420] ;  /* 0x00008400ff1077ac */ /* 0x000ee20008000c00 */
[----:B------:R-:W-:Y:S01]  /*0960*/  LOP3.LUT R70, R70, 0x3e00, RZ, 0xc0, !PT ;  /* 0x00003e0046467812 */ /* 0x000fe200078ec0ff */
[----:B------:R-:W-:Y:S01]  /*0970*/  IMAD.WIDE.U32 R10, R71, 0x2, R2 ;  /* 0x00000002470a7825 */ /* 0x000fe200078e0002 */
[----:B------:R-:W-:Y:S01]  /*0980*/  PRMT R19, RZ, 0x7610, R19 ;  /* 0x00007610ff137816 */ /* 0x000fe20000000013 */
[----:B------:R-:W-:Y:S01]  /*0990*/  USHF.L.U32 UR38, UR11, 0xb, URZ ;  /* 0x0000000b0b267899 */ /* 0x000fe200080006ff */
[----:B------:R-:W-:Y:S01]  /*09a0*/  PRMT R20, RZ, 0x7610, R20 ;  /* 0x00007610ff147816 */ /* 0x000fe20000000014 */
[----:B------:R-:W-:Y:S01]  /*09b0*/  UMOV UR9, URZ ;  /* 0x000000ff00097c82 */ /* 0x000fe20008000000 */
[----:B------:R-:W4:Y:S01]  /*09c0*/  LDCU.64 UR42, c[0x0][0x488] ;  /* 0x00009100ff2a77ac */ /* 0x000f220008000a00 */
[----:B------:R-:W-:-:S02]  /*09d0*/  PRMT R14, RZ, 0x7610, R14 ;  /* 0x00007610ff0e7816 */ /* 0x000fc4000000000e */
[----:B------:R-:W-:Y:S01]  /*09e0*/  PRMT R15, RZ, 0x7610, R15 ;  /* 0x00007610ff0f7816 */ /* 0x000fe2000000000f */
[----:B------:R-:W-:Y:S01]  /*09f0*/  UIADD3 UR31, UPT, UPT, UR38, -0x800, URZ ;  /* 0xfffff800261f7890 */ /* 0x000fe2000fffe0ff */
[----:B------:R-:W-:Y:S01]  /*0a00*/  PRMT R18, RZ, 0x7610, R18 ;  /* 0x00007610ff127816 */ /* 0x000fe20000000012 */
[----:B------:R-:W5:Y:S01]  /*0a10*/  LDCU.64 UR40, c[0x0][0x478] ;  /* 0x00008f00ff2877ac */ /* 0x000f620008000a00 */
[----:B------:R-:W-:Y:S02]  /*0a20*/  PRMT R16, RZ, 0x7610, R16 ;  /* 0x00007610ff107816 */ /* 0x000fe40000000010 */
[----:B------:R-:W-:Y:S01]  /*0a30*/  PRMT R17, RZ, 0x7610, R17 ;  /* 0x00007610ff117816 */ /* 0x000fe20000000011 */
[----:B0-----:R-:W-:Y:S01]  /*0a40*/  UIMAD UR39, UR30, UR13, URZ ;  /* 0x0000000d1e2772a4 */ /* 0x001fe2000f8e02ff */
[----:B------:R-:W-:Y:S01]  /*0a50*/  PRMT R21, RZ, 0x7610, R21 ;  /* 0x00007610ff157816 */ /* 0x000fe20000000015 */
[----:B------:R-:W-:Y:S01]  /*0a60*/  UMOV UR8, UR31 ;  /* 0x0000001f00087c82 */ /* 0x000fe20008000000 */
[----:B-1----:R-:W-:Y:S01]  /*0a70*/  UIADD3 UR44, UPT, UPT, -UR31, UR32, URZ ;  /* 0x000000201f2c7290 */ /* 0x002fe2000fffe1ff */
[----:B------:R-:W-:Y:S01]  /*0a80*/  PRMT R22, RZ, 0x7610, R22 ;  /* 0x00007610ff167816 */ /* 0x000fe20000000016 */
[----:B------:R-:W-:Y:S01]  /*0a90*/  UIMAD.WIDE.U32 UR12, UR30, UR12, UR8 ;  /* 0x0000000c1e0c72a5 */ /* 0x000fe2000f8e0008 */
[----:B------:R-:W-:Y:S01]  /*0aa0*/  PRMT R23, RZ, 0x7610, R23 ;  /* 0x00007610ff177816 */ /* 0x000fe20000000017 */
[----:B---3--:R-:W-:Y:S01]  /*0ab0*/  UIMAD.WIDE.U32 UR36, UR30, UR16, UR8 ;  /* 0x000000101e2472a5 */ /* 0x008fe2000f8e0008 */
[----:B------:R-:W-:Y:S01]  /*0ac0*/  PRMT R24, RZ, 0x7610, R24 ;  /* 0x00007610ff187816 */ /* 0x000fe20000000018 */
[----:B------:R-:W-:Y:S01]  /*0ad0*/  UIADD3 UR9, UPT, UPT, UR13, UR39, URZ ;  /* 0x000000270d097290 */ /* 0x000fe2000fffe0ff */
[----:B------:R-:W-:Y:S01]  /*0ae0*/  ISETP.GE.AND P2, PT, R71, UR44, PT ;  /* 0x0000002c47007c0c */ /* 0x000fe2000bf46270 */
[----:B------:R-:W-:Y:S01]  /*0af0*/  UIMAD UR13, UR30, UR17, UR37 ;  /* 0x000000111e0d72a4 */ /* 0x000fe2000f8e0225 */
[----:B------:R-:W-:Y:S01]  /*0b00*/  LOP3.LUT R71, R70, 0x1f, R72, 0xf8, !PT ;  /* 0x0000001f46477812 */ /* 0x000fe200078ef848 */
[----:B------:R-:W-:Y:S01]  /*0b10*/  UMOV UR8, UR12 ;  /* 0x0000000c00087c82 */ /* 0x000fe20008000000 */
[----:B------:R-:W-:Y:S01]  /*0b20*/  UMOV UR12, UR36 ;  /* 0x00000024000c7c82 */ /* 0x000fe20008000000 */
[----:B--2---:R-:W-:Y:S01]  /*0b30*/  UIMAD.WIDE.U32 UR8, UR33, UR14, UR8 ;  /* 0x0000000e210872a5 */ /* 0x004fe2000f8e0008 */
[----:B------:R-:W-:Y:S01]  /*0b40*/  LOP3.LUT R67, R71, 0x60, RZ, 0xfc, !PT ;  /* 0x0000006047437812 */ /* 0x000fe200078efcff */
[----:B------:R-:W-:Y:S01]  /*0b50*/  UIMAD.WIDE.U32 UR12, UR33, UR18, UR12 ;  /* 0x00000012210c72a5 */ /* 0x000fe2000f8e000c */
[----:B------:R-:W-:Y:S01]  /*0b60*/  LOP3.LUT R13, R13, 0xffffffdf, RZ, 0xc0, !PT ;  /* 0xffffffdf0d0d7812 */ /* 0x000fe200078ec0ff */
[----:B------:R-:W-:Y:S01]  /*0b70*/  UIMAD UR15, UR33, UR15, UR9 ;  /* 0x0000000f210f72a4 */ /* 0x000fe2000f8e0209 */
[----:B------:R-:W-:Y:S01]  /*0b80*/  P2R R73, PR, RZ, 0x4 ;  /* 0x00000004ff497803 */ /* 0x000fe20000000000 */
[----:B------:R-:W-:Y:S01]  /*0b90*/  UIMAD UR19, UR33, UR19, UR13 ;  /* 0x00000013211372a4 */ /* 0x000fe2000f8e020d */
[----:B------:R-:W-:-:S02]  /*0ba0*/  IADD3 R3, P0, PT, R71, UR8, RZ ;  /* 0x0000000847037c10 */ /* 0x000fc4000ff1e0ff */
[----:B------:R-:W-:Y:S02]  /*0bb0*/  PRMT R25, RZ, 0x7610, R25 ;  /* 0x00007610ff197816 */ /* 0x000fe40000000019 */
[----:B------:R-:W-:Y:S02]  /*0bc0*/  PRMT R26, RZ, 0x7610, R26 ;  /* 0x00007610ff1a7816 */ /* 0x000fe4000000001a */
[----:B------:R-:W-:Y:S01]  /*0bd0*/  PRMT R27, RZ, 0x7610, R27 ;  /* 0x00007610ff1b7816 */ /* 0x000fe2000000001b */
[----:B------:R-:W-:Y:S01]  /*0be0*/  BAR.SYNC.DEFER_BLOCKING 0x0 ;  /* 0x0000000000007b1d */ /* 0x000fe20000010000 */
[----:B------:R-:W-:Y:S02]  /*0bf0*/  ISETP.GE.AND P5, PT, R67, UR44, PT ;  /* 0x0000002c43007c0c */ /* 0x000fe4000bfa6270 */
[----:B------:R-:W-:Y:S02]  /*0c00*/  IADD3.X R6, PT, PT, RZ, UR15, RZ, P0, !PT ;  /* 0x0000000fff067c10 */ /* 0x000fe400087fe4ff */
[----:B----4-:R-:W-:Y:S01]  /*0c10*/  LEA R2, P0, R3, UR42, 0x1 ;  /* 0x0000002a03027c11 */ /* 0x010fe2000f8008ff */
[----:B------:R-:W0:Y:S01]  /*0c20*/  S2R R30, SR_LANEID ;  /* 0x00000000001e7919 */ /* 0x000e220000000000 */
[C---:B------:R-:W-:Y:S01]  /*0c30*/  LOP3.LUT R66, R71.reuse, 0x80, RZ, 0xfc, !PT ;  /* 0x0000008047427812 */ /* 0x040fe200078efcff */
[----:B------:R-:W-:Y:S01]  /*0c40*/  UMOV UR16, 0x400 ;  /* 0x0000040000107882 */ /* 0x000fe20000000000 */
[----:B------:R-:W-:-:S02]  /*0c50*/  IADD3 R0, P1, PT, R71, UR12, RZ ;  /* 0x0000000c47007c10 */ /* 0x000fc4000ff3e0ff */
[C---:B------:R-:W-:Y:S02]  /*0c60*/  LOP3.LUT R65, R71.reuse, 0xa0, RZ, 0xfc, !PT ;  /* 0x000000a047417812 */ /* 0x040fe400078efcff */
[----:B------:R-:W-:Y:S01]  /*0c70*/  LOP3.LUT R69, R71, 0x20, RZ, 0xfc, !PT ;  /* 0x0000002047457812 */ /* 0x000fe200078efcff */
[----:B------:R-:W-:Y:S01]  /*0c80*/  IMAD.X R5, RZ, RZ, UR19, P1 ;  /* 0x00000013ff057e24 */ /* 0x000fe200088e06ff */
[----:B------:R-:W-:Y:S02]  /*0c90*/  LEA.HI.X R3, R3, UR43, R6, 0x1, P0 ;  /* 0x0000002b03037c11 */ /* 0x000fe400080f0c06 */
[C---:B------:R-:W-:Y:S02]  /*0ca0*/  LOP3.LUT R64, R71.reuse, 0xc0, RZ, 0xfc, !PT ;  /* 0x000000c047407812 */ /* 0x040fe400078efcff */
[C---:B------:R-:W-:Y:S02]  /*0cb0*/  LOP3.LUT R63, R71.reuse, 0xe0, RZ, 0xfc, !PT ;  /* 0x000000e0473f7812 */ /* 0x040fe400078efcff */
[C---:B------:R-:W-:Y:S01]  /*0cc0*/  LOP3.LUT R62, R71.reuse, 0x100, RZ, 0xfc, !PT ;  /* 0x00000100473e7812 */ /* 0x040fe200078efcff */
[----:B------:R-:W2:Y:S01]  /*0cd0*/  @!P5 LDG.E.U16 R15, desc[UR34][R10.64+0xc0] ;  /* 0x0000c0220a0fd981 */ /* 0x000ea2000c1e1500 */
[----:B------:R-:W-:-:S02]  /*0ce0*/  SHF.L.U32 R6, R71, 0x1, RZ ;  /* 0x0000000147067819 */ /* 0x000fc400000006ff */
[C---:B------:R-:W-:Y:S02]  /*0cf0*/  LOP3.LUT R68, R71.reuse, 0x40, RZ, 0xfc, !PT ;  /* 0x0000004047447812 */ /* 0x040fe400078efcff */
[C---:B------:R-:W-:Y:S02]  /*0d00*/  LOP3.LUT R61, R71.reuse, 0x120, RZ, 0xfc, !PT ;  /* 0x00000120473d7812 */ /* 0x040fe400078efcff */
[C---:B------:R-:W-:Y:S02]  /*0d10*/  LOP3.LUT R60, R71.reuse, 0x140, RZ, 0xfc, !PT ;  /* 0x00000140473c7812 */ /* 0x040fe400078efcff */
[C---:B------:R-:W-:Y:S02]  /*0d20*/  LOP3.LUT R59, R71.reuse, 0x160, RZ, 0xfc, !PT ;  /* 0x00000160473b7812 */ /* 0x040fe400078efcff */
[C---:B------:R-:W-:Y:S02]  /*0d30*/  LOP3.LUT R58, R71.reuse, 0x180, RZ, 0xfc, !PT ;  /* 0x00000180473a7812 */ /* 0x040fe400078efcff */
[----:B------:R-:W-:-:S02]  /*0d40*/  LOP3.LUT R57, R71, 0x1a0, RZ, 0xfc, !PT ;  /* 0x000001a047397812 */ /* 0x000fc400078efcff */
[C---:B------:R-:W-:Y:S02]  /*0d50*/  LOP3.LUT R56, R71.reuse, 0x1c0, RZ, 0xfc, !PT ;  /* 0x000001c047387812 */ /* 0x040fe400078efcff */
[----:B------:R-:W-:Y:S01]  /*0d60*/  LOP3.LUT R28, R71, 0x1e0, RZ, 0xfc, !PT ;  /* 0x000001e0471c7812 */ /* 0x000fe200078efcff */
[----:B------:R-:W1:Y:S01]  /*0d70*/  S2UR UR8, SR_CgaCtaId ;  /* 0x00000000000879c3 */ /* 0x000e620000008800 */
[----:B------:R-:W-:Y:S01]  /*0d80*/  ISETP.GE.AND P4, PT, R66, UR44, PT ;  /* 0x0000002c42007c0c */ /* 0x000fe2000bf86270 */
[----:B------:R-:W3:Y:S01]  /*0d90*/  LDCU.64 UR14, c[0x0][0x508] ;  /* 0x0000a100ff0e77ac */ /* 0x000ee20008000a00 */
[----:B-----5:R-:W-:Y:S02]  /*0da0*/  LEA R4, P1, R0, UR40, 0x1 ;  /* 0x0000002800047c11 */ /* 0x020fe4000f8208ff */
[----:B------:R-:W-:Y:S01]  /*0db0*/  IADD3 R8, P0, PT, R6, UR22, RZ ;  /* 0x0000001606087c10 */ /* 0x000fe2000ff1e0ff */
[----:B------:R-:W4:Y:S01]  /*0dc0*/  LDCU.64 UR18, c[0x0][0x510] ;  /* 0x0000a200ff1277ac */ /* 0x000f220008000a00 */
[----:B------:R-:W-:-:S02]  /*0dd0*/  @P5 LOP3.LUT R13, R13, 0x20, RZ, 0xfc, !PT ;  /* 0x000000200d0d5812 */ /* 0x000fc400078efcff */
[----:B------:R-:W-:Y:S01]  /*0de0*/  LEA.HI.X R5, R0, UR41, R5, 0x1, P1 ;  /* 0x0000002900057c11 */ /* 0x000fe200088f0c05 */
[----:B------:R-:W-:Y:S01]  /*0df0*/  IMAD.X R9, RZ, RZ, UR23, P0 ;  /* 0x00000017ff097e24 */ /* 0x000fe200080e06ff */
[----:B------:R-:W-:Y:S01]  /*0e00*/  ISETP.GE.AND P3, PT, R65, UR44, PT ;  /* 0x0000002c41007c0c */ /* 0x000fe2000bf66270 */
[----:B------:R-:W0:Y:S01]  /*0e10*/  LDCU UR36, c[0x0][0x38c] ;  /* 0x00007180ff2477ac */ /* 0x000e220008000800 */
[----:B------:R-:W-:Y:S01]  /*0e20*/  PRMT R0, RZ, 0x7610, R0 ;  /* 0x00007610ff007816 */ /* 0x000fe20000000000 */
[----:B------:R-:W5:Y:S01]  /*0e30*/  @!P4 LDG.E.U16 R16, desc[UR34][R10.64+0x100] ;  /* 0x000100220a10c981 */ /* 0x000f62000c1e1500 */
[----:B------:R-:W-:Y:S02]  /*0e40*/  LOP3.LUT R13, R13, 0xffffffef, RZ, 0xc0, !PT ;  /* 0xffffffef0d0d7812 */ /* 0x000fe400078ec0ff */
[----:B------:R-:W-:Y:S02]  /*0e50*/  ISETP.GE.AND P0, PT, R69, UR44, PT ;  /* 0x0000002c45007c0c */ /* 0x000fe4000bf06270 */
[----:B------:R-:W-:Y:S01]  /*0e60*/  @P4 LOP3.LUT R13, R13, 0x10, RZ, 0xfc, !PT ;  /* 0x000000100d0d4812 */ /* 0x000fe200078efcff */
[----:B------:R-:W3:Y:S01]  /*0e70*/  @!P2 LDG.E.U16 R0, desc[UR34][R10.64] ;  /* 0x000000220a00a981 */ /* 0x000ee2000c1e1500 */
[----:B------:R-:W-:-:S02]  /*0e80*/  ISETP.GE.AND P2, PT, R64, UR44, PT ;  /* 0x0000002c40007c0c */ /* 0x000fc4000bf46270 */
[----:B------:R-:W-:Y:S01]  /*0e90*/  LOP3.LUT R13, R13, 0xfffffff7, RZ, 0xc0, !PT ;  /* 0xfffffff70d0d7812 */ /* 0x000fe200078ec0ff */
[----:B------:R-:W4:Y:S01]  /*0ea0*/  @!P3 LDG.E.U16 R17, desc[UR34][R10.64+0x140] ;  /* 0x000140220a11b981 */ /* 0x000f22000c1e1500 */
[----:B------:R-:W-:Y:S02]  /*0eb0*/  ISETP.GE.AND P6, PT, R68, UR44, PT ;  /* 0x0000002c44007c0c */ /* 0x000fe4000bfc6270 */
[----:B------:R-:W-:Y:S02]  /*0ec0*/  @P3 LOP3.LUT R13, R13, 0x8, RZ, 0xfc, !PT ;  /* 0x000000080d0d3812 */ /* 0x000fe400078efcff */
[----:B------:R-:W-:Y:S01]  /*0ed0*/  ISETP.GE.AND P1, PT, R69, UR44, PT ;  /* 0x0000002c45007c0c */ /* 0x000fe2000bf26270 */
[----:B------:R-:W2:Y:S01]  /*0ee0*/  @!P0 LDG.E.U16 R12, desc[UR34][R10.64+0x40] ;  /* 0x000040220a0c8981 */ /* 0x000ea2000c1e1500 */
[----:B------:R-:W-:Y:S02]  /*0ef0*/  ISETP.GE.AND P0, PT, R63, UR44, PT ;  /* 0x0000002c3f007c0c */ /* 0x000fe4000bf06270 */
[----:B------:R-:W-:Y:S01]  /*0f00*/  LOP3.LUT R13, R13, 0xfffffffb, RZ, 0xc0, !PT ;  /* 0xfffffffb0d0d7812 */ /* 0x000fe200078ec0ff */
[----:B------:R-:W4:Y:S01]  /*0f10*/  @!P2 LDG.E.U16 R18, desc[UR34][R10.64+0x180] ;  /* 0x000180220a12a981 */ /* 0x000f22000c1e1500 */
[----:B------:R-:W-:-:S02]  /*0f20*/  P2R R72, PR, RZ, 0x2 ;  /* 0x00000002ff487803 */ /* 0x000fc40000000000 */
[----:B------:R-:W-:Y:S01]  /*0f30*/  @P2 LOP3.LUT R13, R13, 0x4, RZ, 0xfc, !PT ;  /* 0x000000040d0d2812 */ /* 0x000fe200078efcff */
[----:B------:R-:W5:Y:S01]  /*0f40*/  @!P6 LDG.E.U16 R14, desc[UR34][R10.64+0x80] ;  /* 0x000080220a0ee981 */ /* 0x000f62000c1e1500 */
[----:B------:R-:W-:Y:S02]  /*0f50*/  IADD3 R6, P1, PT, R6, UR24, RZ ;  /* 0x0000001806067c10 */ /* 0x000fe4000ff3e0ff */
[----:B------:R-:W-:Y:S02]  /*0f60*/  LOP3.LUT R13, R13, 0xfffffffd, RZ, 0xc0, !PT ;  /* 0xfffffffd0d0d7812 */ /* 0x000fe400078ec0ff */
[----:B------:R-:W-:Y:S01]  /*0f70*/  IADD3.X R7, PT, PT, RZ, UR25, RZ, P1, !PT ;  /* 0x00000019ff077c10 */ /* 0x000fe20008ffe4ff */
[----:B------:R-:W4:Y:S01]  /*0f80*/  @!P0 LDG.E.U16 R19, desc[UR34][R10.64+0x1c0] ;  /* 0x0001c0220a138981 */ /* 0x000f22000c1e1500 */
[----:B------:R-:W-:Y:S02]  /*0f90*/  @P0 LOP3.LUT R13, R13, 0x2, RZ, 0xfc, !PT ;  /* 0x000000020d0d0812 */ /* 0x000fe400078efcff */
[----:B------:R-:W-:-:S02]  /*0fa0*/  ISETP.GE.AND P0, PT, R62, UR44, PT ;  /* 0x0000002c3e007c0c */ /* 0x000fc4000bf06270 */
[----:B------:R-:W-:Y:S02]  /*0fb0*/  LOP3.LUT R13, R13, 0xfffffffe, RZ, 0xc0, !PT ;  /* 0xfffffffe0d0d7812 */ /* 0x000fe400078ec0ff */
[----:B------:R-:W-:Y:S02]  /*0fc0*/  ISETP.GE.AND P1, PT, R60, UR44, PT ;  /* 0x0000002c3c007c0c */ /* 0x000fe4000bf26270 */
[----:B------:R-:W-:Y:S02]  /*0fd0*/  ISETP.GE.AND P2, PT, R59, UR44, PT ;  /* 0x0000002c3b007c0c */ /* 0x000fe4000bf46270 */
[----:B------:R-:W-:Y:S02]  /*0fe0*/  ISETP.GE.AND P3, PT, R58, UR44, PT ;  /* 0x0000002c3a007c0c */ /* 0x000fe4000bf66270 */
[----:B------:R-:W-:Y:S02]  /*0ff0*/  ISETP.GE.AND P4, PT, R57, UR44, PT ;  /* 0x0000002c39007c0c */ /* 0x000fe4000bf86270 */
[----:B------:R-:W-:Y:S01]  /*1000*/  P2R R74, PR, RZ, 0x40 ;  /* 0x00000040ff4a7803 */ /* 0x000fe20000000000 */
[----:B------:R-:W4:Y:S01]  /*1010*/  @!P0 LDG.E.U16 R20, desc[UR34][R10.64+0x200] ;  /* 0x000200220a148981 */ /* 0x000f22000c1e1500 */
[----:B------:R-:W-:-:S02]  /*1020*/  @P0 LOP3.LUT R13, R13, 0x1, RZ, 0xfc, !PT ;  /* 0x000000010d0d0812 */ /* 0x000fc400078efcff */
[----:B------:R-:W-:Y:S01]  /*1030*/  ISETP.GE.AND P0, PT, R61, UR44, PT ;  /* 0x0000002c3d007c0c */ /* 0x000fe2000bf06270 */
[----:B------:R-:W4:Y:S01]  /*1040*/  @!P1 LDG.E.U16 R22, desc[UR34][R10.64+0x280] ;  /* 0x000280220a169981 */ /* 0x000f22000c1e1500 */
[----:B------:R-:W-:Y:S02]  /*1050*/  ISETP.GE.AND P5, PT, R56, UR44, PT ;  /* 0x0000002c38007c0c */ /* 0x000fe4000bfa6270 */
[----:B------:R-:W-:Y:S01]  /*1060*/  ISETP.GE.AND P6, PT, R28, UR44, PT ;  /* 0x0000002c1c007c0c */ /* 0x000fe2000bfc6270 */
[----:B------:R-:W4:Y:S04]  /*1070*/  @!P2 LDG.E.U16 R23, desc[UR34][R10.64+0x2c0] ;  /* 0x0002c0220a17a981 */ /* 0x000f28000c1e1500 */
[----:B------:R-:W4:Y:S04]  /*1080*/  @!P3 LDG.E.U16 R24, desc[UR34][R10.64+0x300] ;  /* 0x000300220a18b981 */ /* 0x000f28000c1e1500 */
[----:B------:R-:W4:Y:S04]  /*1090*/  @!P0 LDG.E.U16 R21, desc[UR34][R10.64+0x240] ;  /* 0x000240220a158981 */ /* 0x000f28000c1e1500 */
[----:B------:R-:W4:Y:S04]  /*10a0*/  @!P4 LDG.E.U16 R25, desc[UR34][R10.64+0x340] ;  /* 0x000340220a19c981 */ /* 0x000f28000c1e1500 */
[----:B------:R-:W4:Y:S04]  /*10b0*/  @!P5 LDG.E.U16 R26, desc[UR34][R10.64+0x380] ;  /* 0x000380220a1ad981 */ /* 0x000f28000c1e1500 */
[----:B------:R0:W4:Y:S04]  /*10c0*/  @!P6 LDG.E.U16 R27, desc[UR34][R10.64+0x3c0] ;  /* 0x0003c0220a1be981 */ /* 0x000128000c1e1500 */
[----:B------:R0:W-:Y:S01]  /*10d0*/  STL [R1+0x40], R28 ;  /* 0x0000401c01007387 */ /* 0x0001e20000100800 */
[----:B-1----:R-:W-:Y:S01]  /*10e0*/  ULEA UR16, UR8, UR16, 0x18 ;  /* 0x0000001008107291 */ /* 0x002fe2000f8ec0ff */
[----:B0-----:R-:W-:-:S05]  /*10f0*/  IMAD.IADD R28, R70, 0x1, R30 ;  /* 0x00000001461c7824 */ /* 0x001fca00078e021e */
        /* <DEDUP_REMOVED lines=17> */
[C---:B------:R-:W-:Y:S02]  /*1210*/  IADD3 R29, PT, PT, R28.reuse, 0xe0, RZ ;  /* 0x000000e01c1d7810 */ /* 0x040fe40007ffe0ff */
[----:B------:R-:W-:Y:S02]  /*1220*/  LEA R141, R33, UR16, 0x1 ;  /* 0x00000010218d7c11 */ /* 0x000fe4000f8e08ff */
[-C--:B------:R-:W-:Y:S02]  /*1230*/  LEA.HI.SX32 R11, R11, R28.reuse, 0x1b ;  /* 0x0000001c0b0b7211 */ /* 0x080fe400078fdaff */
[----:B------:R-:W-:Y:S01]  /*1240*/  LEA R140, R35, UR16, 0x1 ;  /* 0x00000010238c7c11 */ /* 0x000fe2000f8e08ff */
[----:B------:R-:W-:Y:S01]  /*1250*/  VIADD R35, R28, 0x140 ;  /* 0x000001401c237836 */ /* 0x000fe20000000000 */
[----:B------:R-:W-:-:S02]  /*1260*/  LEA.HI.SX32 R29, R29, R28, 0x1b ;  /* 0x0000001c1d1d7211 */ /* 0x000fc400078fdaff */
[C---:B------:R-:W-:Y:S02]  /*1270*/  IADD3 R33, PT, PT, R28.reuse, 0x120, RZ ;  /* 0x000001201c217810 */ /* 0x040fe40007ffe0ff */
[----:B------:R-:W-:Y:S02]  /*1280*/  LEA.HI.SX32 R31, R31, R28, 0x1b ;  /* 0x0000001c1f1f7211 */ /* 0x000fe400078fdaff */
[----:B------:R-:W-:Y:S02]  /*1290*/  LEA R139, R11, UR16, 0x1 ;  /* 0x000000100b8b7c11 */ /* 0x000fe4000f8e08ff */
[C---:B------:R-:W-:Y:S02]  /*12a0*/  IADD3 R11, PT, PT, R28.reuse, 0x160, RZ ;  /* 0x000001601c0b7810 */ /* 0x040fe40007ffe0ff */
[----:B------:R-:W-:Y:S01]  /*12b0*/  LEA R138, R29, UR16, 0x1 ;  /* 0x000000101d8a7c11 */ /* 0x000fe2000f8e08ff */
[----:B------:R-:W-:Y:S01]  /*12c0*/  VIADD R29, R28, 0x1c0 ;  /* 0x000001c01c1d7836 */ /* 0x000fe20000000000 */
[----:B------:R-:W-:-:S02]  /*12d0*/  P2R R75, PR, RZ, 0x1 ;  /* 0x00000001ff4b7803 */ /* 0x000fc40000000000 */
[-C--:B------:R-:W-:Y:S02]  /*12e0*/  LEA.HI.SX32 R33, R33, R28.reuse, 0x1b ;  /* 0x0000001c21217211 */ /* 0x080fe400078fdaff */
[----:B------:R-:W-:Y:S02]  /*12f0*/  LOP3.LUT P0, RZ, R13, 0x1, RZ, 0xc0, !PT ;  /* 0x000000010dff7812 */ /* 0x000fe4000780c0ff */
[-C--:B------:R-:W-:Y:S02]  /*1300*/  LEA.HI.SX32 R35, R35, R28.reuse, 0x1b ;  /* 0x0000001c23237211 */ /* 0x080fe400078fdaff */
[----:B------:R-:W-:Y:S02]  /*1310*/  LEA R133, R31, UR16, 0x1 ;  /* 0x000000101f857c11 */ /* 0x000fe4000f8e08ff */
[----:B------:R-:W-:Y:S02]  /*1320*/  IADD3 R31, PT, PT, R28, 0x1e0, RZ ;  /* 0x000001e01c1f7810 */ /* 0x000fe40007ffe0ff */
[----:B------:R-:W-:-:S02]  /*1330*/  LEA.HI.SX32 R11, R11, R28, 0x1b ;  /* 0x0000001c0b0b7211 */ /* 0x000fc400078fdaff */
[----:B------:R-:W-:Y:S02]  /*1340*/  LEA R135, R33, UR16, 0x1 ;  /* 0x0000001021877c11 */ /* 0x000fe4000f8e08ff */
[----:B------:R-:W-:Y:S02]  /*1350*/  P2R R76, PR, RZ, 0x1 ;  /* 0x00000001ff4c7803 */ /* 0x000fe40000000000 */
[----:B------:R-:W-:Y:S02]  /*1360*/  LEA R137, R35, UR16, 0x1 ;  /* 0x0000001023897c11 */ /* 0x000fe4000f8e08ff */
[-C--:B------:R-:W-:Y:S02]  /*1370*/  LEA.HI.SX32 R29, R29, R28.reuse, 0x1b ;  /* 0x0000001c1d1d7211 */ /* 0x080fe400078fdaff */
[----:B------:R-:W-:Y:S02]  /*1380*/  LOP3.LUT P0, RZ, R13, 0x2, RZ, 0xc0, !PT ;  /* 0x000000020dff7812 */ /* 0x000fe4000780c0ff */
        /* <DEDUP_REMOVED lines=17> */
[----:B------:R-:W-:Y:S02]  /*14a0*/  ISETP.NE.AND P0, PT, R73, RZ, PT ;  /* 0x000000ff4900720c */ /* 0x000fe40003f05270 */
[----:B------:R-:W-:Y:S01]  /*14b0*/  PRMT R10, RZ, 0x7610, R10 ;  /* 0x00007610ff0a7816 */ /* 0x000fe2000000000a */
[----:B---3--:R-:W-:Y:S04]  /*14c0*/  STS.U16 [R145], R0 ;  /* 0x0000000091007388 */ /* 0x008fe80000000400 */
[----:B--2---:R-:W-:Y:S04]  /*14d0*/  STS.U16 [R144+0x40], R12 ;  /* 0x0000400c90007388 */ /* 0x004fe80000000400 */
[----:B-----5:R-:W-:Y:S04]  /*14e0*/  STS.U16 [R143+0x80], R14 ;  /* 0x0000800e8f007388 */ /* 0x020fe80000000400 */
[----:B------:R0:W-:Y:S04]  /*14f0*/  STS.U16 [R142+0xc0], R15 ;  /* 0x0000c00f8e007388 */ /* 0x0001e80000000400 */
[----:B------:R-:W-:Y:S04]  /*1500*/  STS.U16 [R141+0x100], R16 ;  /* 0x000100108d007388 */ /* 0x000fe80000000400 */
[----:B----4-:R1:W-:Y:S01]  /*1510*/  STS.U16 [R140+0x140], R17 ;  /* 0x000140118c007388 */ /* 0x0103e20000000400 */
[----:B0-----:R-:W-:-:S03]  /*1520*/  VIADD R15, R28, 0x180 ;  /* 0x000001801c0f7836 */ /* 0x001fc60000000000 */
[----:B------:R-:W-:Y:S02]  /*1530*/  STS.U16 [R139+0x180], R18 ;  /* 0x000180128b007388 */ /* 0x000fe40000000400 */
[-C--:B------:R-:W-:Y:S02]  /*1540*/  LEA.HI.SX32 R15, R15, R28.reuse, 0x1b ;  /* 0x0000001c0f0f7211 */ /* 0x080fe400078fdaff */
[----:B-1----:R-:W-:Y:S01]  /*1550*/  IADD3 R17, PT, PT, R28, 0x1a0, RZ ;  /* 0x000001a01c117810 */ /* 0x002fe20007ffe0ff */
[----:B------:R-:W-:Y:S03]  /*1560*/  STS.U16 [R138+0x1c0], R19 ;  /* 0x0001c0138a007388 */ /* 0x000fe60000000400 */
[----:B------:R-:W-:Y:S01]  /*1570*/  LEA.HI.SX32 R17, R17, R28, 0x1b ;  /* 0x0000001c11117211 */ /* 0x000fe200078fdaff */
[----:B------:R-:W-:Y:S01]  /*1580*/  STS.U16 [R133+0x200], R20 ;  /* 0x0002001485007388 */ /* 0x000fe20000000400 */
[----:B------:R-:W-:-:S02]  /*1590*/  LEA R115, R15, UR16, 0x1 ;  /* 0x000000100f737c11 */ /* 0x000fc4000f8e08ff */
[----:B------:R-:W-:Y:S01]  /*15a0*/  LEA R114, R17, UR16, 0x1 ;  /* 0x0000001011727c11 */ /* 0x000fe2000f8e08ff */
[----:B------:R-:W-:Y:S01]  /*15b0*/  IMAD R28, R30, 0xf, R28 ;  /* 0x0000000f1e1c7824 */ /* 0x000fe200078e021c */
[----:B------:R0:W-:Y:S04]  /*15c0*/  STS.U16 [R135+0x240], R21 ;  /* 0x0002401587007388 */ /* 0x0001e80000000400 */
[----:B------:R-:W-:Y:S04]  /*15d0*/  STS.U16 [R137+0x280], R22 ;  /* 0x0002801689007388 */ /* 0x000fe80000000400 */
[----:B------:R1:W-:Y:S01]  /*15e0*/  STS.U16 [R116+0x2c0], R23 ;  /* 0x0002c01774007388 */ /* 0x0003e20000000400 */
[----:B------:R-:W-:-:S03]  /*15f0*/  VIADD R11, R28, 0x1 ;  /* 0x000000011c0b7836 */ /* 0x000fc60000000000 */
[----:B------:R-:W-:Y:S01]  /*1600*/  STS.U16 [R115+0x300], R24 ;  /* 0x0003001873007388 */ /* 0x000fe20000000400 */
[----:B------:R-:W-:-:S03]  /*1610*/  VIADD R17, R28, 0x3 ;  /* 0x000000031c117836 */ /* 0x000fc60000000000 */
[----:B------:R2:W-:Y:S01]  /*1620*/  STS.U16 [R114+0x340], R25 ;  /* 0x0003401972007388 */ /* 0x0005e20000000400 */
[C---:B0-----:R-:W-:Y:S01]  /*1630*/  VIADD R21, R28.reuse, 0x5 ;  /* 0x000000051c157836 */ /* 0x041fe20000000000 */
[C---:B------:R-:W-:Y:S01]  /*1640*/  IADD3 R15, PT, PT, R28.reuse, 0x2, RZ ;  /* 0x000000021c0f7810 */ /* 0x040fe20007ffe0ff */
[C---:B------:R-:W-:Y:S01]  /*1650*/  VIADD R29, R28.reuse, 0x9 ;  /* 0x000000091c1d7836 */ /* 0x040fe20000000000 */
[----:B------:R-:W-:Y:S01]  /*1660*/  STS.U16 [R113+0x380], R26 ;  /* 0x0003801a71007388 */ /* 0x000fe20000000400 */
[C---:B------:R-:W-:Y:S01]  /*1670*/  VIADD R33, R28.reuse, 0xb ;  /* 0x0000000b1c217836 */ /* 0x040fe20000000000 */
[C---:B------:R-:W-:Y:S01]  /*1680*/  IADD3 R19, PT, PT, R28.reuse, 0x4, RZ ;  /* 0x000000041c137810 */ /* 0x040fe20007ffe0ff */
[C---:B------:R-:W-:Y:S01]  /*1690*/  VIADD R37, R28.reuse, 0xd ;  /* 0x0000000d1c257836 */ /* 0x040fe20000000000 */
[----:B------:R0:W-:Y:S01]  /*16a0*/  STS.U16 [R112+0x3c0], R27 ;  /* 0x0003c01b70007388 */ /* 0x0001e20000000400 */
[C---:B------:R-:W-:Y:S01]  /*16b0*/  VIADD R41, R28.reuse, 0xf ;  /* 0x0000000f1c297836 */ /* 0x040fe20000000000 */
[C---:B-1----:R-:W-:Y:S01]  /*16c0*/  IADD3 R23, PT, PT, R28.reuse, 0x6, RZ ;  /* 0x000000061c177810 */ /* 0x042fe20007ffe0ff */
[C---:B--2---:R-:W-:Y:S01]  /*16d0*/  VIADD R25, R28.reuse, 0x7 ;  /* 0x000000071c197836 */ /* 0x044fe20000000000 */
[----:B------:R-:W-:-:S02]  /*16e0*/  IADD3 R31, PT, PT, R28, 0xa, RZ ;  /* 0x0000000a1c1f7810 */ /* 0x000fc40007ffe0ff */
[C---:B------:R-:W-:Y:S02]  /*16f0*/  IADD3 R35, PT, PT, R28.reuse, 0xc, RZ ;  /* 0x0000000c1c237810 */ /* 0x040fe40007ffe0ff */
[C---:B------:R-:W-:Y:S02]  /*1700*/  IADD3 R39, PT, PT, R28.reuse, 0xe, RZ ;  /* 0x0000000e1c277810 */ /* 0x040fe40007ffe0ff */
[----:B0-----:R-:W-:Y:S02]  /*1710*/  IADD3 R27, PT, PT, R28, 0x8, RZ ;  /* 0x000000081c1b7810 */ /* 0x001fe40007ffe0ff */
        /* <DEDUP_REMOVED lines=146> */
[----:B------:R-:W-:-:S13]  /*2040*/  ISETP.NE.AND P0, PT, R89, RZ, PT ;  /* 0x000000ff5900720c */ /* 0x000fda0003f05270 */
        /* <DEDUP_REMOVED lines=21> */
[----:B------:R-:W-:Y:S02]  /*21a0*/  PRMT R79, RZ, 0x7610, R79 ;  /* 0x00007610ff4f7816 */ /* 0x000fe4000000004f */
[----:B------:R-:W-:Y:S02]  /*21b0*/  PRMT R80, RZ, 0x7610, R80 ;  /* 0x00007610ff507816 */ /* 0x000fe40000000050 */
[----:B------:R-:W-:Y:S02]  /*21c0*/  PRMT R81, RZ, 0x7610, R81 ;  /* 0x00007610ff517816 */ /* 0x000fe40000000051 */
[----:B------:R-:W-:Y:S01]  /*21d0*/  PRMT R82, RZ, 0x7610, R82 ;  /* 0x00007610ff527816 */ /* 0x000fe20000000052 */
[----:B------:R-:W2:Y:S04]  /*21e0*/  @!P1 LDG.E.U16 R79, desc[UR34][R6.64+0x280] ;  /* 0x00028022064f9981 */ /* 0x000ea8000c1e1500 */
[----:B------:R-:W2:Y:S01]  /*21f0*/  @!P0 LDG.E.U16 R28, desc[UR34][R6.64+0x200] ;  /* 0x00020022061c8981 */ /* 0x000ea2000c1e1500 */
[----:B------:R-:W-:-:S02]  /*2200*/  ISETP.NE.AND P0, PT, R97, RZ, PT ;  /* 0x000000ff6100720c */ /* 0x000fc40003f05270 */
        /* <DEDUP_REMOVED lines=18> */
[----:B---3--:R-:W-:Y:S02]  /*2330*/  P2R R88, PR, RZ, 0x1 ;  /* 0x00000001ff587803 */ /* 0x008fe40000000000 */
[----:B------:R-:W-:-:S04]  /*2340*/  LOP3.LUT P0, RZ, R13, 0x20, RZ, 0xc0, !PT ;  /* 0x000000200dff7812 */ /* 0x000fc8000780c0ff */
[----:B------:R-:W-:Y:S02]  /*2350*/  P2R R87, PR, RZ, 0x1 ;  /* 0x00000001ff577803 */ /* 0x000fe40000000000 */
[----:B------:R-:W-:-:S04]  /*2360*/  ISETP.NE.AND P0, PT, R74, RZ, PT ;  /* 0x000000ff4a00720c */ /* 0x000fc80003f05270 */
[----:B------:R-:W-:Y:S02]  /*2370*/  P2R R86, PR, RZ, 0x1 ;  /* 0x00000001ff567803 */ /* 0x000fe40000000000 */
[----:B------:R-:W-:-:S04]  /*2380*/  ISETP.NE.AND P0, PT, R72, RZ, PT ;  /* 0x000000ff4800720c */ /* 0x000fc80003f05270 */
[----:B------:R-:W-:Y:S02]  /*2390*/  P2R R85, PR, RZ, 0x1 ;  /* 0x00000001ff557803 */ /* 0x000fe40000000000 */
[----:B------:R-:W-:Y:S02]  /*23a0*/  ISETP.NE.AND P0, PT, R73, RZ, PT ;  /* 0x000000ff4900720c */ /* 0x000fe40003f05270 */
[----:B0-----:R-:W-:Y:S02]  /*23b0*/  PRMT R6, RZ, 0x7610, R6 ;  /* 0x00007610ff067816 */ /* 0x001fe40000000006 */
[----:B------:R-:W-:Y:S01]  /*23c0*/  PRMT R7, RZ, 0x7610, R7 ;  /* 0x00007610ff077816 */ /* 0x000fe20000000007 */
[----:B----4-:R-:W-:Y:S04]  /*23d0*/  STS.U16 [R145], R25 ;  /* 0x0000001991007388 */ /* 0x010fe80000000400 */
[----:B-----5:R-:W-:Y:S04]  /*23e0*/  STS.U16 [R144+0x40], R27 ;  /* 0x0000401b90007388 */ /* 0x020fe80000000400 */
[----:B------:R-:W-:Y:S04]  /*23f0*/  STS.U16 [R143+0x80], R29 ;  /* 0x0000801d8f007388 */ /* 0x000fe80000000400 */
[----:B------:R0:W-:Y:S04]  /*2400*/  STS.U16 [R142+0xc0], R24 ;  /* 0x0000c0188e007388 */ /* 0x0001e80000000400 */
[----:B------:R1:W-:Y:S04]  /*2410*/  STS.U16 [R141+0x100], R26 ;  /* 0x0001001a8d007388 */ /* 0x0003e80000000400 */
[----:B------:R-:W-:Y:S04]  /*2420*/  STS.U16 [R140+0x140], R75 ;  /* 0x0001404b8c007388 */ /* 0x000fe80000000400 */
[----:B------:R-:W-:Y:S04]  /*2430*/  STS.U16 [R139+0x180], R76 ;  /* 0x0001804c8b007388 */ /* 0x000fe80000000400 */
[----:B--2---:R-:W-:Y:S04]  /*2440*/  STS.U16 [R138+0x1c0], R77 ;  /* 0x0001c04d8a007388 */ /* 0x004fe80000000400 */
[----:B------:R2:W-:Y:S04]  /*2450*/  STS.U16 [R133+0x200], R28 ;  /* 0x0002001c85007388 */ /* 0x0005e80000000400 */
        /* <DEDUP_REMOVED lines=45> */
[----:B------:R-:W-:-:S11]  /*2730*/  PRMT R75, RZ, 0x7610, R75 ;  /* 0x00007610ff4b7816 */ /* 0x000fd6000000004b */
[----:B------:R-:W2:Y:S01]  /*2740*/  @!P0 LDG.E.U16 R29, desc[UR34][R2.64+0x1c0] ;  /* 0x0001c022021d8981 */ /* 0x000ea2000c1e1500 */
[----:B------:R-:W-:Y:S02]  /*2750*/  ISETP.NE.AND P0, PT, R108, RZ, PT ;  /* 0x000000ff6c00720c */ /* 0x000fe40003f05270 */
[----:B------:R-:W-:Y:S02]  /*2760*/  PRMT R76, RZ, 0x7610, R76 ;  /* 0x00007610ff4c7816 */ /* 0x000fe4000000004c */
[----:B------:R-:W-:Y:S02]  /*2770*/  PRMT R77, RZ, 0x7610, R77 ;  /* 0x00007610ff4d7816 */ /* 0x000fe4000000004d */
[----:B---3--:R-:W-:Y:S02]  /*2780*/  PRMT R78, RZ, 0x7610, R78 ;  /* 0x00007610ff4e7816 */ /* 0x008fe4000000004e */
[----:B----4-:R-:W-:Y:S02]  /*2790*/  PRMT R79, RZ, 0x7610, R79 ;  /* 0x00007610ff4f7816 */ /* 0x010fe4000000004f */
[----:B-----5:R-:W-:Y:S01]  /*27a0*/  PRMT R80, RZ, 0x7610, R80 ;  /* 0x00007610ff507816 */ /* 0x020fe20000000050 */
        /* <DEDUP_REMOVED lines=30> */
[----:B------:R-:W-:Y:S04]  /*2990*/  STS.U16 [R145], R6 ;  /* 0x0000000691007388 */ /* 0x000fe80000000400 */
[----:B------:R-:W-:Y:S04]  /*29a0*/  STS.U16 [R144+0x40], R7 ;  /* 0x0000400790007388 */ /* 0x000fe80000000400 */
[----:B------:R-:W-:Y:S04]  /*29b0*/  STS.U16 [R143+0x80], R24 ;  /* 0x000080188f007388 */ /* 0x000fe80000000400 */
[----:B------:R-:W-:Y:S04]  /*29c0*/  STS.U16 [R142+0xc0], R25 ;  /* 0x0000c0198e007388 */ /* 0x000fe80000000400 */
[----:B------:R-:W-:Y:S04]  /*29d0*/  STS.U16 [R141+0x100], R26 ;  /* 0x0001001a8d007388 */ /* 0x000fe80000000400 */
[----:B--2---:R-:W-:Y:S04]  /*29e0*/  STS.U16 [R140+0x140], R27 ;  /* 0x0001401b8c007388 */ /* 0x004fe80000000400 */
[----:B------:R-:W-:Y:S04]  /*29f0*/  STS.U16 [R139+0x180], R28 ;  /* 0x0001801c8b007388 */ /* 0x000fe80000000400 */
[----:B------:R0:W-:Y:S04]  /*2a00*/  STS.U16 [R138+0x1c0], R29 ;  /* 0x0001c01d8a007388 */ /* 0x0001e80000000400 */
[----:B----4-:R1:W-:Y:S04]  /*2a10*/  STS.U16 [R133+0x200], R75 ;  /* 0x0002004b85007388 */ /* 0x0103e80000000400 */
[----:B---3--:R2:W-:Y:S04]  /*2a20*/  STS.U16 [R135+0x240], R76 ;  /* 0x0002404c87007388 */ /* 0x0085e80000000400 */
[----:B------:R-:W-:Y:S04]  /*2a30*/  STS.U16 [R137+0x280], R77 ;  /* 0x0002804d89007388 */ /* 0x000fe80000000400 */
[----:B-----5:R3:W-:Y:S04]  /*2a40*/  STS.U16 [R116+0x2c0], R78 ;  /* 0x0002c04e74007388 */ /* 0x0207e80000000400 */
[----:B------:R4:W-:Y:S04]  /*2a50*/  STS.U16 [R115+0x300], R79 ;  /* 0x0003004f73007388 */ /* 0x0009e80000000400 */
[----:B------:R5:W-:Y:S04]  /*2a60*/  STS.U16 [R114+0x340], R80 ;  /* 0x0003405072007388 */ /* 0x000be80000000400 */
[----:B------:R5:W-:Y:S04]  /*2a70*/  STS.U16 [R113+0x380], R81 ;  /* 0x0003805171007388 */ /* 0x000be80000000400 */
[----:B------:R5:W-:Y:S01]  /*2a80*/  STS.U16 [R112+0x3c0], R82 ;  /* 0x0003c05270007388 */ /* 0x000be20000000400 */
[----:B------:R-:W-:-:S03]  /*2a90*/  NOP ;  /* 0x0000000000007918 */ /* 0x000fc60000000000 */
[----:B------:R-:W5:Y:S04]  /*2aa0*/  LDS.U16 R73, [R165] ;  /* 0x00000000a5497984 */ /* 0x000f680000000400 */
[----:B------:R-:W5:Y:S04]  /*2ab0*/  LDS.U16 R74, [R164+0x2] ;  /* 0x00000200a44a7984 */ /* 0x000f680000000400 */
[----:B------:R-:W-:Y:S04]  /*2ac0*/  LDS.U16 R2, [R161+0x4] ;  /* 0x00000400a1027984 */ /* 0x000fe80000000400 */
[----:B------:R-:W5:Y:S04]  /*2ad0*/  LDS.U16 R77, [R160+0x6] ;  /* 0x00000600a04d7984 */ /* 0x000f680000000400 */
[----:B------:R-:W5:Y:S04]  /*2ae0*/  LDS.U16 R27, [R159+0x8] ;  /* 0x000008009f1b7984 */ /* 0x000f680000000400 */
[----:B------:R-:W5:Y:S04]  /*2af0*/  LDS.U16 R26, [R158+0xa] ;  /* 0x00000a009e1a7984 */ /* 0x000f680000000400 */
[----:B------:R-:W5:Y:S04]  /*2b00*/  LDS.U16 R25, [R55+0xc] ;  /* 0x00000c0037197984 */ /* 0x000f680000000400 */
[----:B------:R-:W5:Y:S04]  /*2b10*/  LDS.U16 R24, [R54+0xe] ;  /* 0x00000e0036187984 */ /* 0x000f680000000400 */
[----:B------:R-:W-:Y:S04]  /*2b20*/  LDS.U16 R7, [R53+0x10] ;  /* 0x0000100035077984 */ /* 0x000fe80000000400 */
[----:B------:R-:W-:Y:S04]  /*2b30*/  LDS.U16 R6, [R52+0x12] ;  /* 0x0000120034067984 */ /* 0x000fe80000000400 */
[----:B------:R-:W5:Y:S04]  /*2b40*/  LDS.U16 R28, [R51+0x14] ;  /* 0x00001400331c7984 */ /* 0x000f680000000400 */
        /* <DEDUP_REMOVED lines=47> */
[----:B0-----:R-:W-:Y:S01]  /*2e40*/  FMUL.FTZ R4, R73, -1.4426950216293334961 ;  /* 0xbfb8aa3b49047820 */ /* 0x001fe20000410000 */
[----:B------:R-:W-:-:S05]  /*2e50*/  HADD2.F32 R74, -RZ, R74.H0_H0 ;  /* 0x2000004aff4a7230 */ /* 0x000fca0000004100 */
[----:B------:R-:W0:Y:S01]  /*2e60*/  MUFU.EX2 R4, R4 ;  /* 0x0000000400047308 */ /* 0x000e220000000800 */
[----:B------:R-:W-:Y:S04]  /*2e70*/  STL [R1+0x3c], R145 ;  /* 0x00003c9101007387 */ /* 0x000fe80000100800 */
[----:B------:R-:W-:Y:S04]  /*2e80*/  STL [R1+0x38], R144 ;  /* 0x0000389001007387 */ /* 0x000fe80000100800 */
[----:B------:R-:W-:Y:S01]  /*2e90*/  STL [R1+0x34], R143 ;  /* 0x0000348f01007387 */ /* 0x000fe20000100800 */
[----:B------:R-:W-:-:S03]  /*2ea0*/  HADD2.F32 R77, -RZ, R77.H0_H0 ;  /* 0x2000004dff4d7230 */ /* 0x000fc60000004100 */
[----:B------:R-:W-:Y:S01]  /*2eb0*/  STL [R1+0x30], R142 ;  /* 0x0000308e01007387 */ /* 0x000fe20000100800 */
[----:B0-----:R-:W-:Y:S01]  /*2ec0*/  FADD.FTZ R4, R4, 1 ;  /* 0x3f80000004047421 */ /* 0x001fe20000010000 */
[----:B------:R-:W-:Y:S02]  /*2ed0*/  HADD2.F32 R27, -RZ, R27.H0_H0 ;  /* 0x2000001bff1b7230 */ /* 0x000fe40000004100 */
        /* <DEDUP_REMOVED lines=12> */
[----:B------:R-:W-:Y:S01]  /*2fa0*/  STL [R1], R112 ;  /* 0x0000007001007387 */ /* 0x000fe20000100800 */
[----:B------:R-:W-:-:S02]  /*2fb0*/  HADD2.F32 R107, -RZ, R107.H0_H0 ;  /* 0x2000006bff6b7230 */ /* 0x000fc40000004100 */
[----:B------:R-:W-:Y:S02]  /*2fc0*/  HADD2.F32 R25, -RZ, R25.H0_H0 ;  /* 0x20000019ff197230 */ /* 0x000fe40000004100 */
[----:B------:R-:W-:Y:S02]  /*2fd0*/  HADD2.F32 R106, -RZ, R106.H0_H0 ;  /* 0x2000006aff6a7230 */ /* 0x000fe40000004100 */
[----:B------:R-:W-:Y:S01]  /*2fe0*/  HADD2.F32 R24, -RZ, R24.H0_H0 ;  /* 0x20000018ff187230 */ /* 0x000fe20000004100 */
[----:B------:R-:W-:Y:S04]  /*2ff0*/  STS.U16 [R145], R72 ;  /* 0x0000004891007388 */ /* 0x000fe80000000400 */
[----:B------:R-:W-:Y:S04]  /*3000*/  STS.U16 [R144+0x40], R29 ;  /* 0x0000401d90007388 */ /* 0x000fe80000000400 */
[----:B--2---:R-:W-:Y:S04]  /*3010*/  STS.U16 [R143+0x80], R75 ;  /* 0x0000804b8f007388 */ /* 0x004fe80000000400 */
[----:B---3--:R-:W-:Y:S04]  /*3020*/  STS.U16 [R142+0xc0], R76 ;  /* 0x0000c04c8e007388 */ /* 0x008fe80000000400 */
[----:B----4-:R0:W-:Y:S04]  /*3030*/  STS.U16 [R141+0x100], R78 ;  /* 0x0001004e8d007388 */ /* 0x0101e80000000400 */
[----:B-----5:R-:W-:Y:S04]  /*3040*/  STS.U16 [R140+0x140], R79 ;  /* 0x0001404f8c007388 */ /* 0x020fe80000000400 */
[----:B------:R-:W-:Y:S04]  /*3050*/  STS.U16 [R139+0x180], R80 ;  /* 0x000180508b007388 */ /* 0x000fe80000000400 */
[----:B------:R-:W-:Y:S04]  /*3060*/  STS.U16 [R138+0x1c0], R81 ;  /* 0x0001c0518a007388 */ /* 0x000fe80000000400 */
[----:B------:R-:W-:Y:S01]  /*3070*/  STS.U16 [R133+0x200], R82 ;  /* 0x0002005285007388 */ /* 0x000fe20000000400 */
[----:B0-----:R-:W-:-:S03]  /*3080*/  HADD2.F32 R78, -RZ, R2.H0_H0 ;  /* 0x20000002ff4e7230 */ /* 0x001fc60000004100 */
[----:B------:R-:W-:Y:S04]  /*3090*/  STS.U16 [R135+0x240], R83 ;  /* 0x0002405387007388 */ /* 0x000fe80000000400 */
[----:B------:R0:W-:Y:S04]  /*30a0*/  STS.U16 [R137+0x280], R84 ;  /* 0x0002805489007388 */ /* 0x0001e80000000400 */
[----:B------:R-:W-:Y:S04]  /*30b0*/  STS.U16 [R116+0x2c0], R85 ;  /* 0x0002c05574007388 */ /* 0x000fe80000000400 */
[----:B------:R1:W-:Y:S04]  /*30c0*/  STS.U16 [R115+0x300], R86 ;  /* 0x0003005673007388 */ /* 0x0003e80000000400 */
[----:B------:R-:W-:Y:S04]  /*30d0*/  STS.U16 [R114+0x340], R87 ;  /* 0x0003405772007388 */ /* 0x000fe80000000400 */
[----:B------:R2:W-:Y:S04]  /*30e0*/  STS.U16 [R113+0x380], R88 ;  /* 0x0003805871007388 */ /* 0x0005e80000000400 */
[----:B------:R3:W-:Y:S01]  /*30f0*/  STS.U16 [R112+0x3c0], R89 ;  /* 0x0003c05970007388 */ /* 0x0007e20000000400 */
[----:B------:R-:W-:-:S03]  /*3100*/  NOP ;  /* 0x0000000000007918 */ /* 0x000fc60000000000 */
[----:B------:R-:W4:Y:S04]  /*3110*/  LDS.U16 R29, [R165] ;  /* 0x00000000a51d7984 */ /* 0x000f280000000400 */
[----:B------:R-:W5:Y:S01]  /*3120*/  LDS.U16 R75, [R164+0x2] ;  /* 0x00000200a44b7984 */ /* 0x000f620000000400 */
[----:B------:R-:W-:Y:S01]  /*3130*/  FMUL.FTZ R2, R74, -1.4426950216293334961 ;  /* 0xbfb8aa3b4a027820 */ /* 0x000fe20000410000 */
[----:B0-----:R-:W0:Y:S01]  /*3140*/  MUFU.RCP R84, R4 ;  /* 0x0000000400547308 */ /* 0x001e220000001000 */
[----:B------:R-:W-:Y:S01]  /*3150*/  FMUL.FTZ R72, R77, -1.4426950216293334961 ;  /* 0xbfb8aa3b4d487820 */ /* 0x000fe20000410000 */
[----:B------:R-:W-:Y:S01]  /*3160*/  FMUL.FTZ R76, R27, -1.4426950216293334961 ;  /* 0xbfb8aa3b1b4c7820 */ /* 0x000fe20000410000 */
[----:B------:R-:W-:Y:S01]  /*3170*/  FMUL.FTZ R82, R26, -1.4426950216293334961 ;  /* 0xbfb8aa3b1a527820 */ /* 0x000fe20000410000 */
[----:B------:R-:W-:Y:S01]  /*3180*/  FMUL.FTZ R5, R78, -1.4426950216293334961 ;  /* 0xbfb8aa3b4e057820 */ /* 0x000fe20000410000 */
[----:B------:R-:W-:Y:S03]  /*3190*/  LDS.U16 R87, [R160+0x6] ;  /* 0x00000600a0577984 */ /* 0x000fe60000000400 */
[----:B------:R-:W0:Y:S01]  /*31a0*/  MUFU.EX2 R80, R2 ;  /* 0x0000000200507308 */ /* 0x000e220000000800 */
[----:B------:R-:W-:Y:S01]  /*31b0*/  FMUL.FTZ R79, R24, -1.4426950216293334961 ;  /* 0xbfb8aa3b184f7820 */ /* 0x000fe20000410000 */
[----:B------:R-:W-:Y:S01]  /*31c0*/  HADD2.F32 R105, -RZ, R105.H0_H0 ;  /* 0x20000069ff697230 */ /* 0x000fe20000004100 */
[----:B------:R-:W-:Y:S01]  /*31d0*/  LDS.U16 R114, [R49+0x18] ;  /* 0x0000180031727984 */ /* 0x000fe20000000400 */
[----:B-1----:R-:W1:Y:S04]  /*31e0*/  MUFU.EX2 R86, R72 ;  /* 0x0000004800567308 */ /* 0x002e680000000800 */
[----:B--2---:R2:W-:Y:S04]  /*31f0*/  MUFU.EX2 R88, R76 ;  /* 0x0000004c00587308 */ /* 0x0045e80000000800 */
[----:B---3--:R0:W-:Y:S01]  /*3200*/  MUFU.EX2 R112, R82 ;  /* 0x0000005200707308 */ /* 0x0081e20000000800 */
[----:B--2---:R-:W2:Y:S01]  /*3210*/  LDS.U16 R76, [R161+0x4] ;  /* 0x00000400a14c7984 */ /* 0x004ea20000000400 */
[----:B0-----:R-:W-:-:S02]  /*3220*/  FADD.FTZ R82, R80, 1 ;  /* 0x3f80000050527421 */ /* 0x001fc40000010000 */
[----:B------:R0:W3:Y:S04]  /*3230*/  MUFU.EX2 R85, R5 ;  /* 0x0000000500557308 */ /* 0x0000e80000000800 */
[----:B------:R3:W3:Y:S01]  /*3240*/  MUFU.RCP R89, R82 ;  /* 0x0000005200597308 */ /* 0x0006e20000001000 */
[----:B------:R-:W-:Y:S01]  /*3250*/  FADD.FTZ R80, -R84, 1 ;  /* 0x3f80000054507421 */ /* 0x000fe20000010100 */
[----:B-1----:R-:W-:Y:S01]  /*3260*/  FADD.FTZ R90, R86, 1 ;  /* 0x3f800000565a7421 */ /* 0x002fe20000010000 */
[----:B0-----:R-:W-:Y:S02]  /*3270*/  HADD2.F32 R5, -RZ, R28.H0_H0 ;  /* 0x2000001cff057230 */ /* 0x001fe40000004100 */
[----:B------:R-:W-:Y:S01]  /*3280*/  FFMA.FTZ R86, R73, R80, 1 ;  /* 0x3f80000049567423 */ /* 0x000fe20000010050 */
[----:B----4-:R-:W-:Y:S01]  /*3290*/  HADD2.F32 R28, -RZ, R29.H0_H0 ;  /* 0x2000001dff1c7230 */ /* 0x010fe20000004100 */
[----:B------:R-:W0:Y:S01]  /*32a0*/  LDS.U16 R80, [R159+0x8] ;  /* 0x000008009f507984 */ /* 0x000e220000000400 */
[----:B-----5:R-:W-:-:S02]  /*32b0*/  HADD2.F32 R29, -RZ, R75.H0_H0 ;  /* 0x2000004bff1d7230 */ /* 0x020fc40000004100 */
[----:B---3--:R-:W-:Y:S01]  /*32c0*/  FADD.FTZ R85, R85, 1 ;  /* 0x3f80000055557421 */ /* 0x008fe20000010000 */
[----:B------:R-:W1:Y:S01]  /*32d0*/  LDS.U16 R82, [R158+0xa] ;  /* 0x00000a009e527984 */ /* 0x000e620000000400 */
[----:B------:R-:W-:Y:S01]  /*32e0*/  FMUL.FTZ R75, R107, R28 ;  /* 0x0000001c6b4b7220 */ /* 0x000fe20000410000 */
[----:B------:R-:W-:-:S03]  /*32f0*/  FMUL.FTZ R2, R25, -1.4426950216293334961 ;  /* 0xbfb8aa3b19027820 */ /* 0x000fc60000410000 */
[----:B------:R-:W-:Y:S01]  /*3300*/  FMUL.FTZ R75, R84, R75 ;  /* 0x0000004b544b7220 */ /* 0x000fe20000410000 */
[----:B------:R-:W-:Y:S01]  /*3310*/  FADD.FTZ R91, -R89, 1 ;  /* 0x3f800000595b7421 */ /* 0x000fe20000010100 */
[----:B------:R-:W3:Y:S03]  /*3320*/  MUFU.RCP R85, R85 ;  /* 0x0000005500557308 */ /* 0x000ee60000001000 */
[----:B------:R-:W-:Y:S01]  /*3330*/  FFMA.FTZ R113, R74, R91, 1 ;  /* 0x3f8000004a717423 */ /* 0x000fe2000001005b */
[----:B------:R-:W-:Y:S02]  /*3340*/  FMUL.FTZ R91, R75, R86 ;  /* 0x000000564b5b7220 */ /* 0x000fe40000410000 */
[----:B------:R-:W4:Y:S01]  /*3350*/  LDS.U16 R86, [R55+0xc] ;  /* 0x00000c0037567984 */ /* 0x000f220000000400 */
[----:B------:R-:W-:Y:S01]  /*3360*/  FMUL.FTZ R73, R73, R84 ;  /* 0x0000005449497220 */ /* 0x000fe20000410000 */
[----:B------:R-:W5:Y:S02]  /*3370*/  MUFU.EX2 R2, R2 ;  /* 0x0000000200027308 */ /* 0x000f640000000800 */
[----:B------:R-:W4:Y:S02]  /*3380*/  LDS.U16 R84, [R54+0xe] ;  /* 0x00000e0036547984 */ /* 0x000f240000000400 */
[----:B------:R-:W0:Y:S01]  /*3390*/  MUFU.RCP R4, R90 ;  /* 0x0000005a00047308 */ /* 0x000e220000001000 */
[----:B------:R-:W-:Y:S01]  /*33a0*/  FADD.FTZ R122, R88, 1 ;  /* 0x3f800000587a7421 */ /* 0x000fe20000010000 */
[----:B------:R-:W-:Y:S01]  /*33b0*/  FMUL.FTZ R88, R106, R29 ;  /* 0x0000001d6a587220 */ /* 0x000fe20000410000 */
[----:B--2---:R-:W-:-:S03]  /*33c0*/  HADD2.F32 R75, -RZ, R76.H0_H0 ;  /* 0x2000004cff4b7230 */ /* 0x004fc60000004100 */
[----:B------:R-:W-:Y:S02]  /*33d0*/  FMUL.FTZ R88, R89, R88 ;  /* 0x0000005859587220 */ /* 0x000fe40000410000 */
[----:B------:R-:W2:Y:S01]  /*33e0*/  MUFU.RCP R122, R122 ;  /* 0x0000007a007a7308 */ /* 0x000ea20000001000 */
[----:B------:R-:W-:Y:S01]  /*33f0*/  FMUL.FTZ R74, R74, R89 ;  /* 0x000000594a4a7220 */ /* 0x000fe20000410000 */
[----:B------:R-:W-:Y:S01]  /*3400*/  FMUL.FTZ R116, R88, R113 ;  /* 0x0000007158747220 */ /* 0x000fe20000410000 */
[----:B---3--:R-:W-:Y:S01]  /*3410*/  FADD.FTZ R89, -R85, 1 ;  /* 0x3f80000055597421 */ /* 0x008fe20000010100 */
[----:B------:R-:W-:Y:S02]  /*3420*/  HADD2.F32 R104, -RZ, R104.H0_H0 ;  /* 0x20000068ff687230 */ /* 0x000fe40000004100 */
[----:B------:R-:W-:Y:S01]  /*3430*/  FMUL.FTZ R88, R105, R75 ;  /* 0x0000004b69587220 */ /* 0x000fe20000410000 */
[----:B------:R-:W-:Y:S01]  /*3440*/  HADD2.F32 R76, -RZ, R87.H0_H0 ;  /* 0x20000057ff4c7230 */ /* 0x000fe20000004100 */
[----:B------:R-:W3:Y:S01]  /*3450*/  MUFU.EX2 R79, R79 ;  /* 0x0000004f004f7308 */ /* 0x000ee20000000800 */
[----:B-----5:R-:W-:Y:S01]  /*3460*/  FADD.FTZ R2, R2, 1 ;  /* 0x3f80000002027421 */ /* 0x020fe20000010000 */
[----:B------:R-:W-:-:S02]  /*3470*/  HADD2.F32 R7, -RZ, R7.H0_H0 ;  /* 0x20000007ff077230 */ /* 0x000fc40000004100 */
[C---:B------:R-:W-:Y:S01]  /*3480*/  FFMA.FTZ R89, R78.reuse, R89, 1 ;  /* 0x3f8000004e597423 */ /* 0x040fe20000010059 */
[----:B------:R-:W-:Y:S01]  /*3490*/  FMUL.FTZ R78, R78, R85 ;  /* 0x000000554e4e7220 */ /* 0x000fe20000410000 */
[----:B------:R-:W-:Y:S01]  /*34a0*/  FMUL.FTZ R88, R85, R88 ;  /* 0x0000005855587220 */ /* 0x000fe20000410000 */
[----:B0-----:R-:W-:Y:S01]  /*34b0*/  FADD.FTZ R90, -R4, 1 ;  /* 0x3f800000045a7421 */ /* 0x001fe20000010100 */
[----:B------:R-:W-:Y:S01]  /*34c0*/  FMUL.FTZ R85, R104, R76 ;  /* 0x0000004c68557220 */ /* 0x000fe20000410000 */
[----:B------:R-:W-:Y:S01]  /*34d0*/  FADD.FTZ R112, R112, 1 ;  /* 0x3f80000070707421 */ /* 0x000fe20000010000 */
[----:B------:R-:W0:Y:S01]  /*34e0*/  MUFU.RCP R2, R2 ;  /* 0x0000000200027308 */ /* 0x000e220000001000 */
[----:B------:R-:W-:Y:S01]  /*34f0*/  FMUL.FTZ R81, R7, -1.4426950216293334961 ;  /* 0xbfb8aa3b07517820 */ /* 0x000fe20000410000 */
[----:B------:R-:W-:Y:S01]  /*3500*/  FFMA.FTZ R90, R77, R90, 1 ;  /* 0x3f8000004d5a7423 */ /* 0x000fe2000001005a */
[----:B------:R-:W-:Y:S01]  /*3510*/  FMUL.FTZ R85, R4, R85 ;  /* 0x0000005504557220 */ /* 0x000fe20000410000 */
[----:B------:R-:W-:-:S02]  /*3520*/  HADD2.F32 R103, -RZ, R103.H0_H0 ;  /* 0x20000067ff677230 */ /* 0x000fc40000004100 */
[----:B------:R-:W-:Y:S01]  /*3530*/  FMUL.FTZ R77, R77, R4 ;  /* 0x000000044d4d7220 */ /* 0x000fe20000410000 */
[----:B------:R-:W-:Y:S01]  /*3540*/  HADD2.F32 R80, -RZ, R80.H0_H0 ;  /* 0x20000050ff507230 */ /* 0x000fe20000004100 */
[----:B------:R-:W5:Y:S01]  /*3550*/  LDS.U16 R87, [R53+0x10] ;  /* 0x0000100035577984 */ /* 0x000f620000000400 */
[----:B------:R-:W0:Y:S01]  /*3560*/  MUFU.RCP R151, R112 ;  /* 0x0000007000977308 */ /* 0x000e220000001000 */
[----:B------:R-:W-:Y:S02]  /*3570*/  HADD2.F32 R4, -RZ, R3.H0_H0 ;  /* 0x20000003ff047230 */ /* 0x000fe40000004100 */
[----:B---3--:R-:W-:Y:S01]  /*3580*/  FADD.FTZ R3, R79, 1 ;  /* 0x3f8000004f037421 */ /* 0x008fe20000010000 */
[----:B------:R-:W-:Y:S01]  /*3590*/  FMUL.FTZ R124, R85, R90 ;  /* 0x0000005a557c7220 */ /* 0x000fe20000410000 */
[----:B-1----:R-:W-:Y:S02]  /*35a0*/  HADD2.F32 R79, -RZ, R82.H0_H0 ;  /* 0x20000052ff4f7230 */ /* 0x002fe40000004100 */
[----:B--2---:R-:W-:Y:S01]  /*35b0*/  FADD.FTZ R82, -R122, 1 ;  /* 0x3f8000007a527421 */ /* 0x004fe20000010100 */
[----:B------:R-:W-:Y:S01]  /*35c0*/  FMUL.FTZ R85, R103, R80 ;  /* 0x0000005067557220 */ /* 0x000fe20000410000 */
[----:B------:R-:W1:Y:S01]  /*35d0*/  MUFU.EX2 R81, R81 ;  /* 0x0000005100517308 */ /* 0x000e620000000800 */
[----:B------:R-:W-:-:S02]  /*35e0*/  HADD2.F32 R102, -RZ, R102.H0_H0 ;  /* 0x20000066ff667230 */ /* 0x000fc40000004100 */
[----:B------:R-:W-:Y:S01]  /*35f0*/  FFMA.FTZ R82, R27, R82, 1 ;  /* 0x3f8000001b527423 */ /* 0x000fe20000010052 */
[----:B------:R-:W-:Y:S01]  /*3600*/  FMUL.FTZ R85, R122, R85 ;  /* 0x000000557a557220 */ /* 0x000fe20000410000 */
[----:B------:R-:W-:Y:S01]  /*3610*/  FMUL.FTZ R117, R88, R89 ;  /* 0x0000005958757220 */ /* 0x000fe20000410000 */
[----:B------:R-:W-:Y:S02]  /*3620*/  FMUL.FTZ R88, R102, R79 ;  /* 0x0000004f66587220 */ /* 0x000fe40000410000 */
[----:B------:R-:W-:Y:S01]  /*3630*/  FMUL.FTZ R119, R85, R82 ;  /* 0x0000005255777220 */ /* 0x000fe20000410000 */
[----:B----4-:R-:W-:Y:S02]  /*3640*/  HADD2.F32 R82, -RZ, R86.H0_H0 ;  /* 0x20000056ff527230 */ /* 0x010fe40000004100 */
[----:B0-----:R-:W-:Y:S01]  /*3650*/  FADD.FTZ R86, -R2, 1 ;  /* 0x3f80000002567421 */ /* 0x001fe20000010100 */
[----:B------:R-:W-:Y:S02]  /*3660*/  HADD2.F32 R6, -RZ, R6.H0_H0 ;  /* 0x20000006ff067230 */ /* 0x000fe40000004100 */
[----:B------:R-:W-:-:S02]  /*3670*/  FMUL.FTZ R126, R151, R88 ;  /* 0x00000058977e7220 */ /* 0x000fc40000410000 */
[----:B------:R-:W0:Y:S01]  /*3680*/  LDS.U16 R88, [R52+0x12] ;  /* 0x0000120034587984 */ /* 0x000e220000000400 */
[----:B-1----:R-:W-:Y:S01]  /*3690*/  FADD.FTZ R120, R81, 1 ;  /* 0x3f80000051787421 */ /* 0x002fe20000010000 */
[----:B------:R-:W-:Y:S02]  /*36a0*/  HADD2.F32 R81, -RZ, R84.H0_H0 ;  /* 0x20000054ff517230 */ /* 0x000fe40000004100 */
[----:B------:R-:W-:Y:S01]  /*36b0*/  FFMA.FTZ R84, R25, R86, 1 ;  /* 0x3f80000019547423 */ /* 0x000fe20000010056 */
[----:B------:R-:W-:Y:S01]  /*36c0*/  FMUL.FTZ R72, R5, -1.4426950216293334961 ;  /* 0xbfb8aa3b05487820 */ /* 0x000fe20000410000 */
[----:B------:R-:W1:Y:S01]  /*36d0*/  LDS.U16 R86, [R51+0x14] ;  /* 0x0000140033567984 */ /* 0x000e620000000400 */
[----:B------:R-:W-:Y:S01]  /*36e0*/  FMUL.FTZ R83, R6, -1.4426950216293334961 ;  /* 0xbfb8aa3b06537820 */ /* 0x000fe20000410000 */
[----:B------:R-:W-:Y:S01]  /*36f0*/  FADD.FTZ R89, -R151, 1 ;  /* 0x3f80000097597421 */ /* 0x000fe20000010100 */
[----:B------:R-:W2:Y:S01]  /*3700*/  MUFU.RCP R3, R3 ;  /* 0x0000000300037308 */ /* 0x000ea20000001000 */
[----:B------:R-:W-:-:S02]  /*3710*/  HADD2.F32 R101, -RZ, R101.H0_H0 ;  /* 0x20000065ff657230 */ /* 0x000fc40000004100 */
[----:B------:R-:W-:-:S05]  /*3720*/  FFMA.FTZ R89, R26, R89, 1 ;  /* 0x3f8000001a597423 */ /* 0x000fca0000010059 */
[----:B------:R-:W3:Y:S01]  /*3730*/  MUFU.EX2 R72, R72 ;  /* 0x0000004800487308 */ /* 0x000ee20000000800 */
[----:B------:R-:W-:-:S03]  /*3740*/  FMUL.FTZ R126, R126, R89 ;  /* 0x000000597e7e7220 */ /* 0x000fc60000410000 */
[----:B------:R-:W4:Y:S01]  /*3750*/  MUFU.EX2 R83, R83 ;  /* 0x0000005300537308 */ /* 0x000f220000000800 */
[----:B------:R-:W-:-:S04]  /*3760*/  FMUL.FTZ R89, R101, R82 ;  /* 0x0000005265597220 */ /* 0x000fc80000410000 */
[----:B------:R-:W-:Y:S01]  /*3770*/  FMUL.FTZ R89, R2, R89 ;  /* 0x0000005902597220 */ /* 0x000fe20000410000 */
[----:B------:R-:W0:Y:S01]  /*3780*/  MUFU.RCP R120, R120 ;  /* 0x0000007800787308 */ /* 0x000e220000001000 */
[----:B------:R-:W-:Y:S01]  /*3790*/  FMUL.FTZ R90, R4, -1.4426950216293334961 ;  /* 0xbfb8aa3b045a7820 */ /* 0x000fe20000410000 */
[----:B------:R-:W-:Y:S02]  /*37a0*/  HADD2.F32 R100, -RZ, R100.H0_H0 ;  /* 0x20000064ff647230 */ /* 0x000fe40000004100 */
[----:B------:R-:W-:Y:S01]  /*37b0*/  FMUL.FTZ R121, R89, R84 ;  /* 0x0000005459797220 */ /* 0x000fe20000410000 */
[----:B------:R-:W-:Y:S02]  /*37c0*/  HADD2.F32 R108, -RZ, R108.H0_H0 ;  /* 0x2000006cff6c7230 */ /* 0x000fe40000004100 */
[----:B---3--:R-:W-:Y:S01]  /*37d0*/  FADD.FTZ R118, R72, 1 ;  /* 0x3f80000048767421 */ /* 0x008fe20000010000 */
[----:B-----5:R-:W-:Y:S02]  /*37e0*/  HADD2.F32 R84, -RZ, R87.H0_H0 ;  /* 0x20000057ff547230 */ /* 0x020fe40000004100 */
[----:B----4-:R-:W-:Y:S01]  /*37f0*/  FADD.FTZ R83, R83, 1 ;  /* 0x3f80000053537421 */ /* 0x010fe20000010000 */
[----:B------:R-:W3:Y:S01]  /*3800*/  LDS.U16 R87, [R50+0x16] ;  /* 0x0000160032577984 */ /* 0x000ee20000000400 */
[----:B------:R4:W5:Y:S01]  /*3810*/  MUFU.EX2 R85, R90 ;  /* 0x0000005a00557308 */ /* 0x0009620000000800 */
[----:B--2---:R-:W-:Y:S01]  /*3820*/  FADD.FTZ R113, -R3, 1 ;  /* 0x3f80000003717421 */ /* 0x004fe20000010100 */
[----:B------:R-:W-:-:S02]  /*3830*/  FMUL.FTZ R89, R108, -1.4426950216293334961 ;  /* 0xbfb8aa3b6c597820 */ /* 0x000fc40000410000 */
[----:B------:R2:W5:Y:S01]  /*3840*/  MUFU.RCP R149, R83 ;  /* 0x0000005300957308 */ /* 0x0005620000001000 */
[----:B------:R-:W-:Y:S01]  /*3850*/  FFMA.FTZ R113, R24, R113, 1 ;  /* 0x3f80000018717423 */ /* 0x000fe20000010071 */
[----:B----4-:R-:W-:Y:S01]  /*3860*/  FMUL.FTZ R90, R100, R81 ;  /* 0x00000051645a7220 */ /* 0x010fe20000410000 */
[----:B------:R-:W-:-:S05]  /*3870*/  HADD2.F32 R109, -RZ, R109.H0_H0 ;  /* 0x2000006dff6d7230 */ /* 0x000fca0000004100 */
[----:B------:R-:W4:Y:S01]  /*3880*/  MUFU.RCP R118, R118 ;  /* 0x0000007600767308 */ /* 0x000f220000001000 */
[----:B------:R-:W-:Y:S01]  /*3890*/  FMUL.FTZ R90, R3, R90 ;  /* 0x0000005a035a7220 */ /* 0x000fe20000410000 */
[----:B------:R-:W-:-:S03]  /*38a0*/  HADD2.F32 R99, -RZ, R99.H0_H0 ;  /* 0x20000063ff637230 */ /* 0x000fc60000004100 */
[----:B------:R-:W-:-:S03]  /*38b0*/  FMUL.FTZ R128, R90, R113 ;  /* 0x000000715a807220 */ /* 0x000fc60000410000 */
[----:B------:R-:W4:Y:S01]  /*38c0*/  MUFU.EX2 R89, R89 ;  /* 0x0000005900597308 */ /* 0x000f220000000800 */
[----:B------:R-:W-:Y:S01]  /*38d0*/  FMUL.FTZ R90, R109, -1.4426950216293334961 ;  /* 0xbfb8aa3b6d5a7820 */ /* 0x000fe20000410000 */
[C---:B0-----:R-:W-:Y:S01]  /*38e0*/  FADD.FTZ R112, -R120.reuse, 1 ;  /* 0x3f80000078707421 */ /* 0x041fe20000010100 */
[----:B------:R-:W-:Y:S01]  /*38f0*/  FMUL.FTZ R113, R99, R84 ;  /* 0x0000005463717220 */ /* 0x000fe20000410000 */
[----:B------:R-:W-:Y:S02]  /*3900*/  HADD2.F32 R98, -RZ, R98.H0_H0 ;  /* 0x20000062ff627230 */ /* 0x000fe40000004100 */
[----:B--2---:R-:W-:Y:S01]  /*3910*/  HADD2.F32 R83, -RZ, R88.H0_H0 ;  /* 0x20000058ff537230 */ /* 0x004fe20000004100 */
[----:B------:R-:W0:Y:S01]  /*3920*/  MUFU.EX2 R90, R90 ;  /* 0x0000005a005a7308 */ /* 0x000e220000000800 */
[----:B------:R-:W-:Y:S01]  /*3930*/  FFMA.FTZ R112, R7, R112, 1 ;  /* 0x3f80000007707423 */ /* 0x000fe20000010070 */
[----:B------:R-:W-:Y:S01]  /*3940*/  FMUL.FTZ R113, R120, R113 ;  /* 0x0000007178717220 */ /* 0x000fe20000410000 */
[----:B------:R-:W-:-:S02]  /*3950*/  HADD2.F32 R97, -RZ, R97.H0_H0 ;  /* 0x20000061ff617230 */ /* 0x000fc40000004100 */
[----:B-1----:R-:W-:Y:S02]  /*3960*/  HADD2.F32 R86, -RZ, R86.H0_H0 ;  /* 0x20000056ff567230 */ /* 0x002fe40000004100 */
[----:B------:R-:W-:Y:S02]  /*3970*/  HADD2.F32 R110, -RZ, R110.H0_H0 ;  /* 0x2000006eff6e7230 */ /* 0x000fe40000004100 */
[----:B-----5:R-:W-:Y:S01]  /*3980*/  FADD.FTZ R147, R85, 1 ;  /* 0x3f80000055937421 */ /* 0x020fe20000010000 */
[----:B------:R-:W-:Y:S01]  /*3990*/  FADD.FTZ R125, -R149, 1 ;  /* 0x3f800000957d7421 */ /* 0x000fe20000010100 */
[----:B------:R-:W-:Y:S01]  /*39a0*/  FMUL.FTZ R123, R113, R112 ;  /* 0x00000070717b7220 */ /* 0x000fe20000410000 */
[----:B------:R-:W-:Y:S01]  /*39b0*/  FMUL.FTZ R72, R98, R83 ;  /* 0x0000005362487220 */ /* 0x000fe20000410000 */
[----:B----4-:R-:W-:Y:S01]  /*39c0*/  FADD.FTZ R113, R89, 1 ;  /* 0x3f80000059717421 */ /* 0x010fe20000010000 */
[----:B------:R-:W1:Y:S01]  /*39d0*/  LDS.U16 R88, [R48+0x1a] ;  /* 0x00001a0030587984 */ /* 0x000e620000000400 */
[----:B------:R-:W-:Y:S01]  /*39e0*/  FADD.FTZ R112, -R118, 1 ;  /* 0x3f80000076707421 */ /* 0x000fe20000010100 */
[----:B------:R-:W-:Y:S01]  /*39f0*/  FMUL.FTZ R85, R97, R86 ;  /* 0x0000005661557220 */ /* 0x000fe20000410000 */
[----:B------:R-:W-:Y:S01]  /*3a00*/  FMUL.FTZ R115, R110, -1.4426950216293334961 ;  /* 0xbfb8aa3b6e737820 */ /* 0x000fe20000410000 */
[----:B------:R-:W2:Y:S01]  /*3a10*/  LDS.U16 R89, [R47+0x1c] ;  /* 0x00001c002f597984 */ /* 0x000ea20000000400 */
[----:B------:R-:W-:Y:S01]  /*3a20*/  FFMA.FTZ R125, R6, R125, 1 ;  /* 0x3f800000067d7423 */ /* 0x000fe2000001007d */
[----:B------:R-:W-:Y:S01]  /*3a30*/  FMUL.FTZ R130, R149, R72 ;  /* 0x0000004895827220 */ /* 0x000fe20000410000 */
[----:B------:R-:W-:Y:S01]  /*3a40*/  MUFU.RCP R147, R147 ;  /* 0x0000009300937308 */ /* 0x000fe20000001000 */
[----:B------:R-:W-:Y:S01]  /*3a50*/  FFMA.FTZ R112, R5, R112, 1 ;  /* 0x3f80000005707423 */ /* 0x000fe20000010070 */
[----:B------:R-:W-:Y:S01]  /*3a60*/  FMUL.FTZ R85, R118, R85 ;  /* 0x0000005576557220 */ /* 0x000fe20000410000 */
[----:B------:R-:W-:Y:S01]  /*3a70*/  FMUL.FTZ R130, R130, R125 ;  /* 0x0000007d82827220 */ /* 0x000fe20000410000 */
[----:B------:R-:W-:-:S02]  /*3a80*/  HADD2.F32 R111, -RZ, R111.H0_H0 ;  /* 0x2000006fff6f7230 */ /* 0x000fc40000004100 */
[----:B------:R-:W-:Y:S02]  /*3a90*/  FMUL.FTZ R125, R85, R112 ;  /* 0x00000070557d7220 */ /* 0x000fe40000410000 */
[----:B------:R-:W4:Y:S01]  /*3aa0*/  MUFU.RCP R113, R113 ;  /* 0x0000007100717308 */ /* 0x000f220000001000 */
[----:B0-----:R-:W-:Y:S02]  /*3ab0*/  FADD.FTZ R112, R90, 1 ;  /* 0x3f8000005a707421 */ /* 0x001fe40000010000 */
[----:B------:R-:W0:Y:S05]  /*3ac0*/  LDS.U16 R90, [R46+0x1e] ;  /* 0x00001e002e5a7984 */ /* 0x000e2a0000000400 */
[----:B------:R-:W5:Y:S01]  /*3ad0*/  MUFU.EX2 R115, R115 ;  /* 0x0000007300737308 */ /* 0x000f620000000800 */
[----:B------:R-:W-:Y:S01]  /*3ae0*/  FMUL.FTZ R127, R111, -1.4426950216293334961 ;  /* 0xbfb8aa3b6f7f7820 */ /* 0x000fe20000410000 */
[----:B------:R-:W-:-:S02]  /*3af0*/  HADD2.F32 R96, -RZ, R96.H0_H0 ;  /* 0x20000060ff607230 */ /* 0x000fc40000004100 */
[----:B---3--:R-:W-:Y:S01]  /*3b00*/  HADD2.F32 R85, -RZ, R87.H0_H0 ;  /* 0x20000057ff557230 */ /* 0x008fe20000004100 */
[----:B------:R3:W1:Y:S01]  /*3b10*/  MUFU.EX2 R72, R127 ;  /* 0x0000007f00487308 */ /* 0x0006620000000800 */
[----:B------:R-:W-:Y:S02]  /*3b20*/  HADD2.F32 R94, -RZ, R94.H0_H0 ;  /* 0x2000005eff5e7230 */ /* 0x000fe40000004100 */
[----:B------:R-:W-:Y:S02]  /*3b30*/  HADD2.F32 R87, -RZ, R114.H0_H0 ;  /* 0x20000072ff577230 */ /* 0x000fe40000004100 */
[----:B------:R-:W-:Y:S01]  /*3b40*/  FMUL.FTZ R114, R96, R85 ;  /* 0x0000005560727220 */ /* 0x000fe20000410000 */
[----:B----4-:R-:W-:Y:S01]  /*3b50*/  FADD.FTZ R129, -R113, 1 ;  /* 0x3f80000071817421 */ /* 0x010fe20000010100 */
[----:B-----5:R-:W-:Y:S01]  /*3b60*/  FADD.FTZ R115, R115, 1 ;  /* 0x3f80000073737421 */ /* 0x020fe20000010000 */
[C---:B---3--:R-:W-:Y:S01]  /*3b70*/  FADD.FTZ R127, -R147.reuse, 1 ;  /* 0x3f800000937f7421 */ /* 0x048fe20000010100 */
[----:B------:R-:W-:Y:S01]  /*3b80*/  FMUL.FTZ R132, R94, R87 ;  /* 0x000000575e847220 */ /* 0x000fe20000410000 */
[----:B------:R-:W-:Y:S01]  /*3b90*/  FMUL.FTZ R114, R147, R114 ;  /* 0x0000007293727220 */ /* 0x000fe20000410000 */
[----:B------:R-:W3:Y:S01]  /*3ba0*/  MUFU.RCP R112, R112 ;  /* 0x0000007000707308 */ /* 0x000ee20000001000 */
[----:B------:R-:W-:Y:S01]  /*3bb0*/  FFMA.FTZ R127, R4, R127, 1 ;  /* 0x3f800000047f7423 */ /* 0x000fe2000001007f */
[----:B------:R-:W-:Y:S01]  /*3bc0*/  FFMA.FTZ R134, R108, R129, 1 ;  /* 0x3f8000006c867423 */ /* 0x000fe20000010081 */
[----:B------:R-:W-:-:S02]  /*3bd0*/  FMUL.FTZ R129, R113, R132 ;  /* 0x0000008471817220 */ /* 0x000fc40000410000 */
[----:B------:R-:W-:-:S03]  /*3be0*/  FMUL.FTZ R132, R114, R127 ;  /* 0x0000007f72847220 */ /* 0x000fc60000410000 */
[----:B------:R-:W4:Y:S01]  /*3bf0*/  MUFU.RCP R115, R115 ;  /* 0x0000007300737308 */ /* 0x000f220000001000 */
[----:B-1----:R-:W-:Y:S01]  /*3c00*/  FADD.FTZ R114, R72, 1 ;  /* 0x3f80000048727421 */ /* 0x002fe20000010000 */
[----:B------:R-:W-:Y:S02]  /*3c10*/  HADD2.F32 R95, -RZ, R95.H0_H0 ;  /* 0x2000005fff5f7230 */ /* 0x000fe40000004100 */
[----:B------:R-:W-:-:S04]  /*3c20*/  HADD2.F32 R88, -RZ, R88.H0_H0 ;  /* 0x20000058ff587230 */ /* 0x000fc80000004100 */
[----:B------:R-:W1:Y:S01]  /*3c30*/  MUFU.RCP R114, R114 ;  /* 0x0000007200727308 */ /* 0x000e620000001000 */
[----:B------:R-:W-:Y:S02]  /*3c40*/  HADD2.F32 R92, -RZ, R92.H0_H0 ;  /* 0x2000005cff5c7230 */ /* 0x000fe40000004100 */
[----:B--2---:R-:W-:Y:S02]  /*3c50*/  HADD2.F32 R89, -RZ, R89.H0_H0 ;  /* 0x20000059ff597230 */ /* 0x004fe40000004100 */
[----:B------:R-:W-:Y:S01]  /*3c60*/  FMUL.FTZ R127, R129, R134 ;  /* 0x00000086817f7220 */ /* 0x000fe20000410000 */
[----:B---3--:R-:W-:Y:S01]  /*3c70*/  FADD.FTZ R72, -R112, 1 ;  /* 0x3f80000070487421 */ /* 0x008fe20000010100 */
[----:B------:R-:W-:Y:S01]  /*3c80*/  FMUL.FTZ R129, R95, R88 ;  /* 0x000000585f817220 */ /* 0x000fe20000410000 */
[----:B------:R-:W-:Y:S01]  /*3c90*/  FMUL.FTZ R134, R92, R89 ;  /* 0x000000595c867220 */ /* 0x000fe20000410000 */
[----:B----4-:R-:W-:Y:S01]  /*3ca0*/  FADD.FTZ R131, -R115, 1 ;  /* 0x3f80000073837421 */ /* 0x010fe20000010100 */
[----:B------:R-:W-:Y:S01]  /*3cb0*/  FFMA.FTZ R72, R109, R72, 1 ;  /* 0x3f8000006d487423 */ /* 0x000fe20000010048 */
[----:B------:R-:W-:Y:S01]  /*3cc0*/  FMUL.FTZ R129, R112, R129 ;  /* 0x0000008170817220 */ /* 0x000fe20000410000 */
[----:B------:R-:W-:-:S02]  /*3cd0*/  HADD2.F32 R93, -RZ, R93.H0_H0 ;  /* 0x2000005dff5d7230 */ /* 0x000fc40000004100 */
[----:B------:R-:W-:Y:S01]  /*3ce0*/  FFMA.FTZ R136, R110, R131, 1 ;  /* 0x3f8000006e887423 */ /* 0x000fe20000010083 */
[----:B------:R-:W-:Y:S01]  /*3cf0*/  FMUL.FTZ R131, R115, R134 ;  /* 0x0000008673837220 */ /* 0x000fe20000410000 */
[----:B0-----:R-:W-:Y:S02]  /*3d00*/  HADD2.F32 R90, -RZ, R90.H0_H0 ;  /* 0x2000005aff5a7230 */ /* 0x001fe40000004100 */
[----:B------:R-:W-:Y:S01]  /*3d10*/  FMUL.FTZ R134, R129, R72 ;  /* 0x0000004881867220 */ /* 0x000fe20000410000 */
[----:B------:R-:W-:Y:S01]  /*3d20*/  FMUL.FTZ R129, R131, R136 ;  /* 0x0000008883817220 */ /* 0x000fe20000410000 */
[----:B-1----:R-:W-:Y:S01]  /*3d30*/  FADD.FTZ R136, -R114, 1 ;  /* 0x3f80000072887421 */ /* 0x002fe20000010100 */
[----:B------:R-:W-:Y:S01]  /*3d40*/  FMUL.FTZ R131, R93, R90 ;  /* 0x0000005a5d837220 */ /* 0x000fe20000410000 */
[----:B------:R-:W-:Y:S01]  /*3d50*/  F2FP.F16.F32.PACK_AB R91, R116, R91 ;  /* 0x0000005b745b723e */ /* 0x000fe200000000ff */
[----:B------:R-:W-:Y:S01]  /*3d60*/  BAR.SYNC.DEFER_BLOCKING 0x0 ;  /* 0x0000000000007b1d */ /* 0x000fe20000010000 */
[----:B------:R-:W-:Y:S01]  /*3d70*/  F2FP.F16.F32.PACK_AB R117, R124, R117 ;  /* 0x000000757c75723e */ /* 0x000fe200000000ff */
[----:B------:R-:W-:Y:S01]  /*3d80*/  FFMA.FTZ R136, R111, R136, 1 ;  /* 0x3f8000006f887423 */ /* 0x000fe20000010088 */
[----:B------:R-:W-:Y:S01]  /*3d90*/  FMUL.FTZ R131, R114, R131 ;  /* 0x0000008372837220 */ /* 0x000fe20000410000 */
[----:B------:R-:W-:-:S02]  /*3da0*/  F2FP.F16.F32.PACK_AB R119, R126, R119 ;  /* 0x000000777e77723e */ /* 0x000fc400000000ff */
[----:B------:R-:W-:Y:S01]  /*3db0*/  PRMT R124, R91, 0x7632, R124 ;  /* 0x000076325b7c7816 */ /* 0x000fe2000000007c */
[----:B------:R-:W-:Y:S01]  /*3dc0*/  FMUL.FTZ R116, R131, R136 ;  /* 0x0000008883747220 */ /* 0x000fe20000410000 */
[----:B------:R-:W-:Y:S01]  /*3dd0*/  PRMT R126, R117, 0x7632, R126 ;  /* 0x00007632757e7816 */ /* 0x000fe2000000007e */
[----:B------:R-:W2:Y:S01]  /*3de0*/  LDL R136, [R1+0x40] ;  /* 0x0000400001887983 */ /* 0x000ea20000100800 */
[----:B------:R-:W-:Y:S02]  /*3df0*/  F2FP.F16.F32.PACK_AB R121, R128, R121 ;  /* 0x000000798079723e */ /* 0x000fe400000000ff */
[----:B------:R-:W-:Y:S02]  /*3e00*/  PRMT R131, R119, 0x7632, R131 ;  /* 0x0000763277837816 */ /* 0x000fe40000000083 */
[----:B------:R-:W-:Y:S02]  /*3e10*/  F2FP.F16.F32.PACK_AB R123, R130, R123 ;  /* 0x0000007b827b723e */ /* 0x000fe400000000ff */
[----:B------:R-:W-:-:S02]  /*3e20*/  PRMT R128, R121, 0x7632, R128 ;  /* 0x0000763279807816 */ /* 0x000fc40000000080 */
[----:B------:R-:W-:Y:S02]  /*3e30*/  F2FP.F16.F32.PACK_AB R125, R132, R125 ;  /* 0x0000007d847d723e */ /* 0x000fe400000000ff */
[----:B------:R-:W-:Y:S01]  /*3e40*/  F2FP.F16.F32.PACK_AB R127, R134, R127 ;  /* 0x0000007f867f723e */ /* 0x000fe200000000ff */
[----:B------:R-:W3:Y:S04]  /*3e50*/  LDL R132, [R1] ;  /* 0x0000000001847983 */ /* 0x000ee80000100800 */
[----:B------:R-:W-:Y:S04]  /*3e60*/  STS.U16 [R165], R91 ;  /* 0x0000005ba5007388 */ /* 0x000fe80000000400 */
[----:B------:R-:W-:Y:S04]  /*3e70*/  STS.U16 [R164+0x2], R124 ;  /* 0x0000027ca4007388 */ /* 0x000fe80000000400 */
[----:B------:R0:W-:Y:S01]  /*3e80*/  STS.U16 [R161+0x4], R117 ;  /* 0x00000475a1007388 */ /* 0x0001e20000000400 */
[----:B------:R-:W-:-:S03]  /*3e90*/  F2FP.F16.F32.PACK_AB R116, R116, R129 ;  /* 0x000000817474723e */ /* 0x000fc600000000ff */
[----:B------:R1:W-:Y:S04]  /*3ea0*/  STS.U16 [R160+0x6], R126 ;  /* 0x0000067ea0007388 */ /* 0x0003e80000000400 */
[----:B------:R-:W-:Y:S01]  /*3eb0*/  STS.U16 [R159+0x8], R119 ;  /* 0x000008779f007388 */ /* 0x000fe20000000400 */
[----:B0-----:R-:W-:-:S03]  /*3ec0*/  PRMT R117, R123, 0x7632, R117 ;  /* 0x000076327b757816 */ /* 0x001fc60000000075 */
[----:B------:R-:W-:Y:S01]  /*3ed0*/  STS.U16 [R158+0xa], R131 ;  /* 0x00000a839e007388 */ /* 0x000fe20000000400 */
[----:B-1----:R-:W-:-:S03]  /*3ee0*/  PRMT R126, R125, 0x7632, R126 ;  /* 0x000076327d7e7816 */ /* 0x002fc6000000007e */
[----:B------:R-:W-:Y:S01]  /*3ef0*/  STS.U16 [R55+0xc], R121 ;  /* 0x00000c7937007388 */ /* 0x000fe20000000400 */
[----:B------:R-:W-:-:S03]  /*3f00*/  PRMT R130, R116, 0x7632, R130 ;  /* 0x0000763274827816 */ /* 0x000fc60000000082 */
[----:B------:R0:W-:Y:S04]  /*3f10*/  STS.U16 [R54+0xe], R128 ;  /* 0x00000e8036007388 */ /* 0x0001e80000000400 */
[----:B------:R-:W-:Y:S04]  /*3f20*/  STS.U16 [R53+0x10], R123 ;  /* 0x0000107b35007388 */ /* 0x000fe80000000400 */
[----:B------:R-:W-:Y:S01]  /*3f30*/  STS.U16 [R52+0x12], R117 ;  /* 0x0000127534007388 */ /* 0x000fe20000000400 */
[----:B0-----:R-:W-:-:S03]  /*3f40*/  PRMT R128, R127, 0x7632, R128 ;  /* 0x000076327f807816 */ /* 0x001fc60000000080 */
[----:B------:R-:W-:Y:S04]  /*3f50*/  STS.U16 [R51+0x14], R125 ;  /* 0x0000147d33007388 */ /* 0x000fe80000000400 */
[----:B------:R0:W-:Y:S04]  /*3f60*/  STS.U16 [R50+0x16], R126 ;  /* 0x0000167e32007388 */ /* 0x0001e80000000400 */
[----:B------:R-:W-:Y:S04]  /*3f70*/  STS.U16 [R49+0x18], R127 ;  /* 0x0000187f31007388 */ /* 0x000fe80000000400 */
[----:B------:R1:W-:Y:S04]  /*3f80*/  STS.U16 [R48+0x1a], R128 ;  /* 0x00001a8030007388 */ /* 0x0003e80000000400 */
[----:B------:R-:W-:Y:S04]  /*3f90*/  STS.U16 [R47+0x1c], R116 ;  /* 0x00001c742f007388 */ /* 0x000fe80000000400 */
[----:B------:R4:W-:Y:S04]  /*3fa0*/  STS.U16 [R46+0x1e], R130 ;  /* 0x00001e822e007388 */ /* 0x0009e80000000400 */
[----:B------:R-:W5:Y:S01]  /*3fb0*/  LDL R134, [R1+0x4] ;  /* 0x0000040001867983 */ /* 0x000f620000100800 */
[----:B------:R-:W4:Y:S01]  /*3fc0*/  S2R R72, SR_TID.X ;  /* 0x0000000000487919 */ /* 0x000f220000002100 */
[----:B------:R-:W-:Y:S01]  /*3fd0*/  MOV R91, UR11 ;  /* 0x0000000b005b7c02 */ /* 0x000fe20008000f00 */
[----:B------:R-:W-:Y:S01]  /*3fe0*/  IMAD.MOV.U32 R124, RZ, RZ, -0x800 ;  /* 0xfffff800ff7c7424 */ /* 0x000fe200078e00ff */
[----:B------:R-:W-:Y:S01]  /*3ff0*/  NOP ;  /* 0x0000000000007918 */ /* 0x000fe20000000000 */
[----:B0-----:R-:W2:Y:S04]  /*4000*/  LDL R126, [R1+0x8] ;  /* 0x00000800017e7983 */ /* 0x001ea80000100800 */
[----:B-1----:R-:W2:Y:S04]  /*4010*/  LDL R128, [R1+0xc] ;  /* 0x00000c0001807983 */ /* 0x002ea80000100800 */
[----:B----4-:R-:W4:Y:S04]  /*4020*/  LDL R130, [R1+0x10] ;  /* 0x0000100001827983 */ /* 0x010f280000100800 */
[----:B------:R-:W-:Y:S04]  /*4030*/  LDS.U16 R117, [R145] ;  /* 0x0000000091757984 */ /* 0x000fe80000000400 */
[----:B------:R-:W-:Y:S04]  /*4040*/  LDS.U16 R121, [R143+0x80] ;  /* 0x000080008f797984 */ /* 0x000fe80000000400 */
[----:B------:R-:W-:Y:S01]  /*4050*/  LDS.U16 R125, [R141+0x100] ;  /* 0x000100008d7d7984 */ /* 0x000fe20000000400 */
[----:B------:R-:W-:-:S03]  /*4060*/  ISETP.NE.AND P0, PT, R72, RZ, PT ;  /* 0x000000ff4800720c */ /* 0x000fc60003f05270 */
[----:B------:R-:W-:Y:S04]  /*4070*/  LDS.U16 R129, [R139+0x180] ;  /* 0x000180008b817984 */ /* 0x000fe80000000400 */
[----:B------:R-:W-:Y:S04]  /*4080*/  LDS.U16 R119, [R144+0x40] ;  /* 0x0000400090777984 */ /* 0x000fe80000000400 */
[----:B------:R-:W-:Y:S02]  /*4090*/  LDS.U16 R123, [R142+0xc0] ;  /* 0x0000c0008e7b7984 */ /* 0x000fe40000000400 */
[----:B------:R-:W-:-:S02]  /*40a0*/  @!P0 IMAD R91, R91, R124, UR32 ;  /* 0x000000205b5b8e24 */ /* 0x000fc4000f8e027c */
[----:B------:R-:W-:Y:S03]  /*40b0*/  LDS.U16 R127, [R140+0x140] ;  /* 0x000140008c7f7984 */ /* 0x000fe60000000400 */
[----:B------:R-:W-:Y:S01]  /*40c0*/  @!P0 IADD3 R124, PT, PT, R91, 0x800, RZ ;  /* 0x000008005b7c8810 */ /* 0x000fe20007ffe0ff */
[----:B------:R-:W-:Y:S04]  /*40d0*/  LDS.U16 R131, [R138+0x1c0] ;  /* 0x0001c0008a837984 */ /* 0x000fe80000000400 */
[----:B------:R-:W-:Y:S04]  /*40e0*/  LDS.U16 R133, [R133+0x200] ;  /* 0x0002000085857984 */ /* 0x000fe80000000400 */
[----:B------:R-:W-:Y:S04]  /*40f0*/  LDS.U16 R135, [R135+0x240] ;  /* 0x0002400087877984 */ /* 0x000fe80000000400 */
[----:B------:R-:W-:Y:S01]  /*4100*/  LDS.U16 R137, [R137+0x280] ;  /* 0x0002800089897984 */ /* 0x000fe20000000400 */
[----:B------:R-:W-:Y:S01]  /*4110*/  UMOV UR8, UR31 ;  /* 0x0000001f00087c82 */ /* 0x000fe20008000000 */
[----:B------:R-:W-:-:S02]  /*4120*/  UMOV UR9, URZ ;  /* 0x000000ff00097c82 */ /* 0x000fc40008000000 */
        /* <DEDUP_REMOVED lines=8> */
[----:B------:R-:W-:Y:S01]  /*41b0*/  FMUL.FTZ R25, R25, R2 ;  /* 0x0000000219197220 */ /* 0x000fe20000410000 */
[----:B------:R-:W-:Y:S01]  /*41c0*/  FMUL.FTZ R107, R107, R73 ;  /* 0x000000496b6b7220 */ /* 0x000fe20000410000 */
[----:B------:R-:W-:Y:S01]  /*41d0*/  FMUL.FTZ R26, R26, R151 ;  /* 0x000000971a1a7220 */ /* 0x000fe20000410000 */
[----:B------:R-:W-:Y:S02]  /*41e0*/  IMAD.X R122, RZ, RZ, UR13, P3 ;  /* 0x0000000dff7a7e24 */ /* 0x000fe400098e06ff */
[----:B------:R-:W-:Y:S01]  /*41f0*/  FMUL.FTZ R163, R106, R74 ;  /* 0x0000004a6aa37220 */ /* 0x000fe20000410000 */
[----:B------:R-:W-:Y:S01]  /*4200*/  FMUL.FTZ R162, R105, R78 ;  /* 0x0000004e69a27220 */ /* 0x000fe20000410000 */
[----:B0-----:R-:W-:Y:S01]  /*4210*/  LEA R2, P4, R3, UR14, 0x1 ;  /* 0x0000000e03027c11 */ /* 0x001fe2000f8808ff */
[----:B------:R-:W-:Y:S01]  /*4220*/  FMUL.FTZ R157, R104, R77 ;  /* 0x0000004d689d7220 */ /* 0x000fe20000410000 */
[----:B------:R-:W-:Y:S01]  /*4230*/  FMUL.FTZ R7, R7, R120 ;  /* 0x0000007807077220 */ /* 0x000fe20000410000 */
[----:B------:R-:W-:Y:S01]  /*4240*/  FMUL.FTZ R6, R6, R149 ;  /* 0x0000009506067220 */ /* 0x000fe20000410000 */
[----:B------:R-:W-:Y:S01]  /*4250*/  LEA.HI.X R3, R3, UR15, R122, 0x1, P4 ;  /* 0x0000000f03037c11 */ /* 0x000fe2000a0f0c7a */
[----:B------:R-:W-:Y:S01]  /*4260*/  FMUL.FTZ R156, R103, R27 ;  /* 0x0000001b679c7220 */ /* 0x000fe20000410000 */
[----:B------:R-:W-:Y:S01]  /*4270*/  STL [R1+0xc0], R107 ;  /* 0x0000c06b01007387 */ /* 0x000fe20000100800 */
[----:B------:R-:W-:Y:S01]  /*4280*/  FMUL.FTZ R155, R102, R26 ;  /* 0x0000001a669b7220 */ /* 0x000fe20000410000 */
[----:B------:R-:W-:Y:S01]  /*4290*/  FMUL.FTZ R5, R5, R118 ;  /* 0x0000007605057220 */ /* 0x000fe20000410000 */
[----:B------:R-:W-:Y:S01]  /*42a0*/  FMUL.FTZ R154, R101, R25 ;  /* 0x00000019659a7220 */ /* 0x000fe20000410000 */
[----:B------:R-:W-:Y:S01]  /*42b0*/  STL [R1+0xbc], R163 ;  /* 0x0000bca301007387 */ /* 0x000fe20000100800 */
[----:B------:R-:W-:Y:S01]  /*42c0*/  FMUL.FTZ R4, R4, R147 ;  /* 0x0000009304047220 */ /* 0x000fe20000410000 */
[----:B------:R-:W0:Y:S01]  /*42d0*/  LDCU.64 UR18, c[0x0][0x490] ;  /* 0x00009200ff1277ac */ /* 0x000e220008000a00 */
        /* <DEDUP_REMOVED lines=12> */
[----:B------:R-:W-:Y:S04]  /*43a0*/  STL [R1+0xac], R155 ;  /* 0x0000ac9b01007387 */ /* 0x000fe80000100800 */
[----:B---3--:R-:W-:Y:S04]  /*43b0*/  LDS.U16 R91, [R132+0x3c0] ;  /* 0x0003c000845b7984 */ /* 0x008fe80000000400 */
[----:B-----5:R-:W-:Y:S04]  /*43c0*/  LDS.U16 R145, [R134+0x380] ;  /* 0x0003800086917984 */ /* 0x020fe80000000400 */
[----:B--2---:R-:W-:Y:S04]  /*43d0*/  LDS.U16 R143, [R126+0x340] ;  /* 0x000340007e8f7984 */ /* 0x004fe80000000400 */
[----:B------:R-:W-:Y:S04]  /*43e0*/  LDS.U16 R141, [R128+0x300] ;  /* 0x00030000808d7984 */ /* 0x000fe80000000400 */
[----:B----4-:R-:W-:Y:S04]  /*43f0*/  LDS.U16 R139, [R130+0x2c0] ;  /* 0x0002c000828b7984 */ /* 0x010fe80000000400 */
[----:B------:R-:W-:Y:S01]  /*4400*/  @!P0 STS [UR16+0x1080], R124 ;  /* 0x0010807cff008988 */ /* 0x000fe20008000810 */
[----:B------:R-:W-:Y:S06]  /*4410*/  BAR.SYNC.DEFER_BLOCKING 0x0 ;  /* 0x0000000000007b1d */ /* 0x000fec0000010000 */
[----:B------:R-:W1:Y:S02]  /*4420*/  LDS R116, [UR16+0x1080] ;  /* 0x00108010ff747984 */ /* 0x000e640008000800 */
[----:B-1----:R-:W-:-:S02]  /*4430*/  ISETP.GE.AND P1, PT, R71, R116, PT ;  /* 0x000000744700720c */ /* 0x002fc40003f26270 */
        /* <DEDUP_REMOVED lines=25> */
[----:B------:R-:W-:Y:S02]  /*45d0*/  FMUL.FTZ R144, R94, R108 ;  /* 0x0000006c5e907220 */ /* 0x000fe40000410000 */
[----:B------:R1:W-:Y:S01]  /*45e0*/  STL [R1+0xa8], R154 ;  /* 0x0000a89a01007387 */ /* 0x0003e20000100800 */
[----:B------:R-:W-:Y:S01]  /*45f0*/  FMUL.FTZ R142, R95, R109 ;  /* 0x0000006d5f8e7220 */ /* 0x000fe20000410000 */
[----:B------:R-:W-:Y:S02]  /*4600*/  FMUL.FTZ R138, R93, R111 ;  /* 0x0000006f5d8a7220 */ /* 0x000fe40000410000 */
[----:B------:R1:W-:Y:S01]  /*4610*/  STL [R1+0xa4], R153 ;  /* 0x0000a49901007387 */ /* 0x0003e20000100800 */
[----:B------:R-:W-:-:S03]  /*4620*/  FMUL.FTZ R140, R92, R110 ;  /* 0x0000006e5c8c7220 */ /* 0x000fc60000410000 */
[----:B------:R1:W-:Y:S04]  /*4630*/  STL [R1+0xa0], R152 ;  /* 0x0000a09801007387 */ /* 0x0003e80000100800 */
[----:B------:R1:W-:Y:S04]  /*4640*/  STL [R1+0x9c], R150 ;  /* 0x00009c9601007387 */ /* 0x0003e80000100800 */
[----:B------:R1:W-:Y:S04]  /*4650*/  STL [R1+0x98], R148 ;  /* 0x0000989401007387 */ /* 0x0003e80000100800 */
[----:B------:R1:W-:Y:S04]  /*4660*/  STL [R1+0x94], R146 ;  /* 0x0000949201007387 */ /* 0x0003e80000100800 */
[----:B------:R1:W-:Y:S04]  /*4670*/  STL [R1+0x90], R144 ;  /* 0x0000909001007387 */ /* 0x0003e80000100800 */
[----:B------:R1:W-:Y:S04]  /*4680*/  STL [R1+0x8c], R142 ;  /* 0x00008c8e01007387 */ /* 0x0003e80000100800 */
[----:B------:R1:W-:Y:S04]  /*4690*/  STL [R1+0x84], R138 ;  /* 0x0000848a01007387 */ /* 0x0003e80000100800 */
[----:B------:R1:W-:Y:S04]  /*46a0*/  @!P3 STG.E.U16 desc[UR34][R2.64+0x280], R137 ;  /* 0x000280890200b986 */ /* 0x0003e8000c101522 */
[----:B------:R1:W-:Y:S04]  /*46b0*/  @!P6 STG.E.U16 desc[UR34][R2.64+0x2c0], R139 ;  /* 0x0002c08b0200e986 */ /* 0x0003e8000c101522 */
[----:B------:R1:W-:Y:S04]  /*46c0*/  @!P5 STG.E.U16 desc[UR34][R2.64+0x300], R141 ;  /* 0x0003008d0200d986 */ /* 0x0003e8000c101522 */
[----:B------:R1:W-:Y:S04]  /*46d0*/  @!P4 STG.E.U16 desc[UR34][R2.64+0x340], R143 ;  /* 0x0003408f0200c986 */ /* 0x0003e8000c101522 */
[----:B------:R1:W-:Y:S04]  /*46e0*/  @!P1 STG.E.U16 desc[UR34][R2.64+0x380], R145 ;  /* 0x0003809102009986 */ /* 0x0003e8000c101522 */
[----:B------:R1:W-:Y:S04]  /*46f0*/  @!P2 STG.E.U16 desc[UR34][R2.64+0x3c0], R91 ;  /* 0x0003c05b0200a986 */ /* 0x0003e8000c101522 */
[----:B------:R1:W-:Y:S01]  /*4700*/  STL [R1+0x88], R140 ;  /* 0x0000888c01007387 */ /* 0x0003e20000100800 */
[----:B0-----:R-:W-:-:S04]  /*4710*/  UISETP.NE.U32.AND UP0, UPT, UR18, URZ, UPT ;  /* 0x000000ff1200728c */ /* 0x001fc8000bf05070 */
[----:B------:R-:W-:-:S09]  /*4720*/  UISETP.NE.AND.EX UP0, UPT, UR19, URZ, UPT, UP0 ;  /* 0x000000ff1300728c */ /* 0x000fd2000bf05300 */
[----:B-1----:R-:W-:Y:S05]  /*4730*/  BRA.U !UP0, `(.L_x_1305) ;  /* 0x0000000508f07547 */ /* 0x002fea000b800000 */
[----:B------:R-:W2:Y:S04]  /*4740*/  LDL R123, [R1+0x3c] ;  /* 0x00003c00017b7983 */ /* 0x000ea80000100800 */
        /* <DEDUP_REMOVED lines=37> */
[----:B------:R-:W-:Y:S01]  /*49a0*/  STS.U16 [R165], R28 ;  /* 0x0000001ca5007388 */ /* 0x000fe20000000400 */
[----:B------:R-:W-:Y:S01]  /*49b0*/  F2FP.F16.F32.PACK_AB R4, R4, R5 ;  /* 0x000000050404723e */ /* 0x000fe200000000ff */
[----:B------:R-:W0:Y:S01]  /*49c0*/  LDCU.128 UR12, c[0x0][0x430] ;  /* 0x00008600ff0c77ac */ /* 0x000e220008000c00 */
[----:B------:R-:W-:Y:S01]  /*49d0*/  PRMT R2, R6, 0x7632, R2 ;  /* 0x0000763206027816 */ /* 0x000fe20000000002 */
[----:B------:R-:W-:Y:S01]  /*49e0*/  STS.U16 [R164+0x2], R82 ;  /* 0x00000252a4007388 */ /* 0x000fe20000000400 */
[----:B------:R-:W-:Y:S01]  /*49f0*/  F2FP.F16.F32.PACK_AB R87, R88, R87 ;  /* 0x000000575857723e */ /* 0x000fe200000000ff */
[----:B------:R-:W-:Y:S01]  /*4a00*/  @!UP0 UIADD3 UR17, UPT, UPT, -UR31, UR32, URZ ;  /* 0x000000201f118290 */ /* 0x000fe2000fffe1ff */
[----:B------:R-:W-:Y:S01]  /*4a10*/  PRMT R25, R4, 0x7632, R25 ;  /* 0x0000763204197816 */ /* 0x000fe20000000019 */
[----:B------:R-:W-:Y:S01]  /*4a20*/  STS.U16 [R161+0x4], R75 ;  /* 0x0000044ba1007388 */ /* 0x000fe20000000400 */
[----:B------:R-:W-:-:S02]  /*4a30*/  F2FP.F16.F32.PACK_AB R89, R90, R89 ;  /* 0x000000595a59723e */ /* 0x000fc400000000ff */
[----:B------:R-:W-:Y:S01]  /*4a40*/  PRMT R3, R87, 0x7632, R3 ;  /* 0x0000763257037816 */ /* 0x000fe20000000003 */
[----:B------:R-:W-:Y:S04]  /*4a50*/  STS.U16 [R160+0x6], R80 ;  /* 0x00000650a0007388 */ /* 0x000fe80000000400 */
[----:B------:R-:W-:Y:S04]  /*4a60*/  STS.U16 [R159+0x8], R26 ;  /* 0x0000081a9f007388 */ /* 0x000fe80000000400 */
[----:B------:R-:W-:Y:S01]  /*4a70*/  STS.U16 [R158+0xa], R79 ;  /* 0x00000a4f9e007388 */ /* 0x000fe20000000400 */
[----:B0-----:R-:W-:-:S03]  /*4a80*/  UIMAD.WIDE.U32 UR8, UR30, UR12, UR8 ;  /* 0x0000000c1e0872a5 */ /* 0x001fc6000f8e0008 */
[----:B------:R0:W-:Y:S01]  /*4a90*/  STS.U16 [R55+0xc], R24 ;  /* 0x00000c1837007388 */ /* 0x0001e20000000400 */
[----:B------:R-:W-:-:S03]  /*4aa0*/  UIMAD UR9, UR30, UR13, UR9 ;  /* 0x0000000d1e0972a4 */ /* 0x000fc6000f8e0209 */
[----:B------:R-:W-:Y:S01]  /*4ab0*/  STS.U16 [R54+0xe], R27 ;  /* 0x00000e1b36007388 */ /* 0x000fe20000000400 */
[----:B------:R-:W-:-:S03]  /*4ac0*/  UIMAD.WIDE.U32 UR8, UR33, UR14, UR8 ;  /* 0x0000000e210872a5 */ /* 0x000fc6000f8e0008 */
[----:B------:R-:W-:Y:S01]  /*4ad0*/  STS.U16 [R53+0x10], R6 ;  /* 0x0000100635007388 */ /* 0x000fe20000000400 */
[----:B------:R-:W-:Y:S01]  /*4ae0*/  UIMAD UR15, UR33, UR15, UR9 ;  /* 0x0000000f210f72a4 */ /* 0x000fe2000f8e0209 */
[----:B0-----:R-:W-:Y:S02]  /*4af0*/  MOV R24, UR17 ;  /* 0x0000001100187c02 */ /* 0x001fe40008000f00 */
[----:B------:R0:W-:Y:S04]  /*4b00*/  STS.U16 [R52+0x12], R2 ;  /* 0x0000120234007388 */ /* 0x0001e80000000400 */
[----:B------:R-:W-:Y:S04]  /*4b10*/  STS.U16 [R51+0x14], R4 ;  /* 0x0000140433007388 */ /* 0x000fe80000000400 */
[----:B------:R-:W-:Y:S01]  /*4b20*/  STS.U16 [R50+0x16], R25 ;  /* 0x0000161932007388 */ /* 0x000fe20000000400 */
[----:B0-----:R-:W-:-:S03]  /*4b30*/  PRMT R2, R89, 0x7632, R2 ;  /* 0x0000763259027816 */ /* 0x001fc60000000002 */
[----:B------:R-:W-:Y:S04]  /*4b40*/  STS.U16 [R49+0x18], R87 ;  /* 0x0000185731007388 */ /* 0x000fe80000000400 */
[----:B------:R0:W-:Y:S04]  /*4b50*/  STS.U16 [R48+0x1a], R3 ;  /* 0x00001a0330007388 */ /* 0x0001e80000000400 */
[----:B------:R-:W-:Y:S04]  /*4b60*/  STS.U16 [R47+0x1c], R89 ;  /* 0x00001c592f007388 */ /* 0x000fe80000000400 */
[----:B------:R1:W-:Y:S01]  /*4b70*/  STS.U16 [R46+0x1e], R2 ;  /* 0x00001e022e007388 */ /* 0x0003e20000000400 */
[----:B------:R-:W-:-:S03]  /*4b80*/  NOP ;  /* 0x0000000000007918 */ /* 0x000fc60000000000 */
[----:B------:R-:W-:Y:S01]  /*4b90*/  LDS.U16 R85, [R130+0x2c0] ;  /* 0x0002c00082557984 */ /* 0x000fe20000000400 */
[----:B0-----:R-:W-:-:S03]  /*4ba0*/  IADD3 R3, P1, PT, R71, UR8, RZ ;  /* 0x0000000847037c10 */ /* 0x001fc6000ff3e0ff */
[----:B------:R-:W-:Y:S01]  /*4bb0*/  LDS.U16 R87, [R128+0x300] ;  /* 0x0003000080577984 */ /* 0x000fe20000000400 */
[C---:B-1----:R-:W-:Y:S01]  /*4bc0*/  LEA R2, P5, R3.reuse, UR18, 0x1 ;  /* 0x0000001203027c11 */ /* 0x042fe2000f8a08ff */
[----:B------:R-:W-:Y:S02]  /*4bd0*/  IMAD.X R6, RZ, RZ, UR15, P1 ;  /* 0x0000000fff067e24 */ /* 0x000fe400088e06ff */
[----:B------:R-:W-:Y:S03]  /*4be0*/  LDS.U16 R89, [R126+0x340] ;  /* 0x000340007e597984 */ /* 0x000fe60000000400 */
[----:B------:R-:W-:Y:S01]  /*4bf0*/  LEA.HI.X R3, R3, UR19, R6, 0x1, P5 ;  /* 0x0000001303037c11 */ /* 0x000fe2000a8f0c06 */
[----:B------:R-:W-:Y:S04]  /*4c00*/  LDS.U16 R91, [R134+0x380] ;  /* 0x00038000865b7984 */ /* 0x000fe80000000400 */
[----:B------:R-:W-:Y:S04]  /*4c10*/  LDS.U16 R93, [R132+0x3c0] ;  /* 0x0003c000845d7984 */ /* 0x000fe80000000400 */
[----:B--2---:R-:W-:Y:S04]  /*4c20*/  LDS.U16 R5, [R123] ;  /* 0x000000007b057984 */ /* 0x004fe80000000400 */
[----:B---3--:R-:W-:Y:S04]  /*4c30*/  LDS.U16 R7, [R121+0x40] ;  /* 0x0000400079077984 */ /* 0x008fe80000000400 */
[----:B----4-:R-:W-:Y:S04]  /*4c40*/  LDS.U16 R25, [R119+0x80] ;  /* 0x0000800077197984 */ /* 0x010fe80000000400 */
[----:B-----5:R-:W-:Y:S04]  /*4c50*/  LDS.U16 R27, [R117+0xc0] ;  /* 0x0000c000751b7984 */ /* 0x020fe80000000400 */
        /* <DEDUP_REMOVED lines=42> */
.L_x_1305:
[----:B------:R-:W-:Y:S04]  /*4f00*/  STL [R1+0x44], RZ ;  /* 0x000044ff01007387 */ /* 0x000fe80000100800 */
[----:B------:R-:W-:Y:S04]  /*4f10*/  STL [R1+0x80], RZ ;  /* 0x000080ff01007387 */ /* 0x000fe80000100800 */
[----:B------:R-:W-:Y:S04]  /*4f20*/  STL [R1+0x7c], RZ ;  /* 0x00007cff01007387 */ /* 0x000fe80000100800 */
[----:B------:R-:W-:Y:S04]  /*4f30*/  STL [R1+0x78], RZ ;  /* 0x000078ff01007387 */ /* 0x000fe80000100800 */
[----:B------:R-:W-:Y:S04]  /*4f40*/  STL [R1+0x74], RZ ;  /* 0x000074ff01007387 */ /* 0x000fe80000100800 */
[----:B------:R-:W-:Y:S04]  /*4f50*/  STL [R1+0x70], RZ ;  /* 0x000070ff01007387 */ /* 0x000fe80000100800 */
[----:B------:R-:W-:Y:S04]  /*4f60*/  STL [R1+0x6c], RZ ;  /* 0x00006cff01007387 */ /* 0x000fe80000100800 */
[----:B0-----:R-:W2:Y:S01]  /*4f70*/  LDL.LU R2, [R1+0x108] ;  /* 0x0001080001027983 */ /* 0x001ea20000300800 */
[----:B------:R-:W-:-:S02]  /*4f80*/  HADD2.F32 R45, -RZ, R45.H0_H0 ;  /* 0x2000002dff2d7230 */ /* 0x000fc40000004100 */
[----:B------:R-:W-:Y:S01]  /*4f90*/  FMUL.FTZ R4, R163, UR6 ;  /* 0x00000006a3047c20 */ /* 0x000fe20008410000 */
[----:B------:R-:W-:Y:S01]  /*4fa0*/  HADD2.F32 R44, -RZ, R44.H0_H0 ;  /* 0x2000002cff2c7230 */ /* 0x000fe20000004100 */
[----:B------:R-:W-:Y:S01]  /*4fb0*/  STL [R1+0x68], RZ ;  /* 0x000068ff01007387 */ /* 0x000fe20000100800 */
[----:B------:R-:W-:Y:S01]  /*4fc0*/  HADD2.F32 R43, -RZ, R43.H0_H0 ;  /* 0x2000002bff2b7230 */ /* 0x000fe20000004100 */
[----:B------:R-:W-:Y:S01]  /*4fd0*/  UISETP.GE.AND UP0, UPT, UR36, 0x1, UPT ;  /* 0x000000012400788c */ /* 0x000fe2000bf06270 */
[----:B------:R-:W-:Y:S01]  /*4fe0*/  HADD2.F32 R42, -RZ, R42.H0_H0 ;  /* 0x2000002aff2a7230 */ /* 0x000fe20000004100 */
[----:B------:R-:W-:Y:S01]  /*4ff0*/  STL [R1+0x64], RZ ;  /* 0x000064ff01007387 */ /* 0x000fe20000100800 */
[----:B------:R-:W-:Y:S02]  /*5000*/  HADD2.F32 R41, -RZ, R41.H0_H0 ;  /* 0x20000029ff297230 */ /* 0x000fe40000004100 */
[----:B------:R-:W-:Y:S01]  /*5010*/  HADD2.F32 R40, -RZ, R40.H0_H0 ;  /* 0x20000028ff287230 */ /* 0x000fe20000004100 */
[----:B------:R-:W-:Y:S01]  /*5020*/  STL [R1+0x60], RZ ;  /* 0x000060ff01007387 */ /* 0x000fe20000100800 */
[----:B------:R-:W-:-:S02]  /*5030*/  HADD2.F32 R39, -RZ, R39.H0_H0 ;  /* 0x20000027ff277230 */ /* 0x000fc40000004100 */
[----:B------:R-:W-:Y:S01]  /*5040*/  HADD2.F32 R38, -RZ, R38.H0_H0 ;  /* 0x20000026ff267230 */ /* 0x000fe20000004100 */
[----:B------:R-:W-:Y:S01]  /*5050*/  STL [R1+0x5c], RZ ;  /* 0x00005cff01007387 */ /* 0x000fe20000100800 */
[----:B------:R-:W-:Y:S02]  /*5060*/  HADD2.F32 R20, -RZ, R20.H0_H0 ;  /* 0x20000014ff147230 */ /* 0x000fe40000004100 */
[----:B------:R-:W-:Y:S01]  /*5070*/  HADD2.F32 R14, -RZ, R14.H0_H0 ;  /* 0x2000000eff0e7230 */ /* 0x000fe20000004100 */
[----:B------:R-:W-:Y:S01]  /*5080*/  STL [R1+0x58], RZ ;  /* 0x000058ff01007387 */ /* 0x000fe20000100800 */
[----:B------:R-:W-:Y:S02]  /*5090*/  HADD2.F32 R0, -RZ, R0.H0_H0 ;  /* 0x20000000ff007230 */ /* 0x000fe40000004100 */
[----:B------:R-:W-:Y:S01]  /*50a0*/  FADD.FTZ R26, R20, UR7 ;  /* 0x00000007141a7e21 */ /* 0x000fe20008010000 */
[----:B------:R-:W-:Y:S02]  /*50b0*/  HADD2.F32 R37, -RZ, R37.H0_H0 ;  /* 0x20000025ff257230 */ /* 0x000fe40000004100 */
[----:B------:R-:W-:Y:S01]  /*50c0*/  FADD.FTZ R20, R14, UR7 ;  /* 0x000000070e147e21 */ /* 0x000fe20008010000 */
[----:B------:R-:W-:-:S02]  /*50d0*/  HADD2.F32 R36, -RZ, R36.H0_H0 ;  /* 0x20000024ff247230 */ /* 0x000fc40000004100 */
[----:B------:R-:W-:Y:S01]  /*50e0*/  FADD.FTZ R14, R0, UR7 ;  /* 0x00000007000e7e21 */ /* 0x000fe20008010000 */
[----:B------:R-:W-:Y:S01]  /*50f0*/  FMUL.FTZ R0, R107, UR6 ;  /* 0x000000066b007c20 */ /* 0x000fe20008410000 */
[----:B------:R-:W-:Y:S01]  /*5100*/  STL [R1+0x54], RZ ;  /* 0x000054ff01007387 */ /* 0x000fe20000100800 */
[----:B------:R-:W-:Y:S02]  /*5110*/  HADD2.F32 R35, -RZ, R35.H0_H0 ;  /* 0x20000023ff237230 */ /* 0x000fe40000004100 */
        /* <DEDUP_REMOVED lines=10> */
[----:B------:R0:W-:Y:S01]  /*51c0*/  STL [R1+0x100], R0 ;  /* 0x0001000001007387 */ /* 0x0001e20000100800 */
[----:B------:R-:W-:Y:S02]  /*51d0*/  HADD2.F32 R21, -RZ, R21.H0_H0 ;  /* 0x20000015ff157230 */ /* 0x000fe40000004100 */
[----:B------:R-:W-:Y:S01]  /*51e0*/  FADD.FTZ R29, R23, UR7 ;  /* 0x00000007171d7e21 */ /* 0x000fe20008010000 */
[----:B------:R-:W-:Y:S01]  /*51f0*/  HADD2.F32 R19, -RZ, R19.H0_H0 ;  /* 0x20000013ff137230 */ /* 0x000fe20000004100 */
[----:B------:R1:W-:Y:S01]  /*5200*/  STL [R1+0xfc], R4 ;  /* 0x0000fc0401007387 */ /* 0x0003e20000100800 */
[----:B------:R-:W-:-:S02]  /*5210*/  HADD2.F32 R18, -RZ, R18.H0_H0 ;  /* 0x20000012ff127230 */ /* 0x000fc40000004100 */
[----:B------:R-:W-:Y:S01]  /*5220*/  FADD.FTZ R28, R22, UR7 ;  /* 0x00000007161c7e21 */ /* 0x000fe20008010000 */
[----:B------:R-:W-:Y:S02]  /*5230*/  HADD2.F32 R17, -RZ, R17.H0_H0 ;  /* 0x20000011ff117230 */ /* 0x000fe40000004100 */
[----:B------:R-:W-:Y:S01]  /*5240*/  FADD.FTZ R27, R21, UR7 ;  /* 0x00000007151b7e21 */ /* 0x000fe20008010000 */
[----:B------:R-:W-:Y:S02]  /*5250*/  HADD2.F32 R16, -RZ, R16.H0_H0 ;  /* 0x20000010ff107230 */ /* 0x000fe40000004100 */
[----:B0-----:R-:W-:Y:S01]  /*5260*/  FMUL.FTZ R0, R162, UR6 ;  /* 0x00000006a2007c20 */ /* 0x001fe20008410000 */
[----:B------:R-:W-:Y:S02]  /*5270*/  HADD2.F32 R15, -RZ, R15.H0_H0 ;  /* 0x2000000fff0f7230 */ /* 0x000fe40000004100 */
[----:B------:R-:W-:Y:S01]  /*5280*/  FADD.FTZ R25, R19, UR7 ;  /* 0x0000000713197e21 */ /* 0x000fe20008010000 */
[----:B------:R-:W-:-:S02]  /*5290*/  HADD2.F32 R12, -RZ, R12.H0_H0 ;  /* 0x2000000cff0c7230 */ /* 0x000fc40000004100 */
[----:B-1----:R-:W-:Y:S01]  /*52a0*/  FMUL.FTZ R4, R155, UR6 ;  /* 0x000000069b047c20 */ /* 0x002fe20008410000 */
[----:B------:R0:W-:Y:S01]  /*52b0*/  STL [R1+0xf8], R0 ;  /* 0x0000f80001007387 */ /* 0x0001e20000100800 */
        /* <DEDUP_REMOVED lines=8> */
[----:B------:R-:W-:Y:S01]  /*5340*/  FADD.FTZ R19, R12, UR7 ;  /* 0x000000070c137e21 */ /* 0x000fe20008010000 */
[----:B------:R-:W-:Y:S01]  /*5350*/  FADD.FTZ R18, R11, UR7 ;  /* 0x000000070b127e21 */ /* 0x000fe20008010000 */
[----:B------:R-:W-:Y:S01]  /*5360*/  FADD.FTZ R17, R10, UR7 ;  /* 0x000000070a117e21 */ /* 0x000fe20008010000 */
[----:B------:R-:W-:Y:S01]  /*5370*/  FADD.FTZ R16, R9, UR7 ;  /* 0x0000000709107e21 */ /* 0x000fe20008010000 */
[----:B------:R-:W-:Y:S01]  /*5380*/  FADD.FTZ R15, R8, UR7 ;  /* 0x00000007080f7e21 */ /* 0x000fe20008010000 */
        /* <DEDUP_REMOVED lines=13> */
[----:B0-----:R-:W-:Y:S01]  /*5460*/  FFMA.FTZ R0, R146, R34, R3 ;  /* 0x0000002292007223 */ /* 0x001fe20000010003 */
[----:B------:R-:W-:Y:S01]  /*5470*/  FMUL.FTZ R3, R156, UR6 ;  /* 0x000000069c037c20 */ /* 0x000fe20008410000 */
[----:B------:R0:W-:Y:S04]  /*5480*/  STL [R1+0xf4], R2 ;  /* 0x0000f40201007387 */ /* 0x0001e80000100800 */
[----:B------:R1:W-:Y:S04]  /*5490*/  STL [R1+0xf0], R3 ;  /* 0x0000f00301007387 */ /* 0x0003e80000100800 */
[----:B------:R2:W-:Y:S01]  /*54a0*/  STL [R1+0xec], R4 ;  /* 0x0000ec0401007387 */ /* 0x0005e20000100800 */
[----:B0-----:R-:W-:Y:S01]  /*54b0*/  FMUL.FTZ R2, R154, UR6 ;  /* 0x000000069a027c20 */ /* 0x001fe20008410000 */
[----:B-1----:R-:W-:Y:S01]  /*54c0*/  FFMA.FTZ R3, R144, R33, R0 ;  /* 0x0000002190037223 */ /* 0x002fe20000010000 */
[----:B------:R-:W-:-:S03]  /*54d0*/  FMUL.FTZ R0, R153, UR6 ;  /* 0x0000000699007c20 */ /* 0x000fc60008410000 */
[----:B------:R0:W-:Y:S01]  /*54e0*/  STL [R1+0xe8], R2 ;  /* 0x0000e80201007387 */ /* 0x0001e20000100800 */
[----:B--2---:R-:W-:-:S03]  /*54f0*/  FMUL.FTZ R4, R152, UR6 ;  /* 0x0000000698047c20 */ /* 0x004fc60008410000 */
        /* <DEDUP_REMOVED lines=16> */
[C---:B0-----:R-:W-:Y:S01]  /*5600*/  FMUL.FTZ R2, R138.reuse, UR6 ;  /* 0x000000068a027c20 */ /* 0x041fe20008410000 */
[----:B-1----:R-:W-:-:S05]  /*5610*/  FFMA.FTZ R0, R138, R30, R3 ;  /* 0x0000001e8a007223 */ /* 0x002fca0000010003 */
[----:B------:R2:W-:Y:S04]  /*5620*/  STL [R1+0x108], R0 ;  /* 0x0001080001007387 */ /* 0x0005e80000100800 */
[----:B------:R2:W-:Y:S01]  /*5630*/  STL [R1+0xc4], R2 ;  /* 0x0000c40201007387 */ /* 0x0005e20000100800 */
[----:B------:R-:W-:Y:S05]  /*5640*/  BRA.U !UP0, `(.L_x_1306) ;  /* 0x0000005508247547 */ /* 0x000fea000b800000 */
[----:B------:R-:W-:Y:S01]  /*5650*/  LOP3.LUT P0, RZ, R72, 0x1f, RZ, 0xc0, !PT ;  /* 0x0000001f48ff7812 */ /* 0x000fe2000780c0ff */
[----:B------:R-:W-:Y:S02]  /*5660*/  UIMAD UR9, UR11, -0x800, UR32 ;  /* 0xfffff8000b0978a4 */ /* 0x000fe4000f8e0220 */
[----:B--2---:R-:W-:Y:S01]  /*5670*/  MOV R0, UR11 ;  /* 0x0000000b00007c02 */ /* 0x004fe20008000f00 */
[----:B------:R0:W-:Y:S01]  /*5680*/  STL [R1+0x44], RZ ;  /* 0x000044ff01007387 */ /* 0x0001e20000100800 */
[----:B------:R-:W1:Y:S01]  /*5690*/  LDCU.64 UR14, c[0x0][0x3a0] ;  /* 0x00007400ff0e77ac */ /* 0x000e620008000a00 */
[----:B------:R-:W-:Y:S02]  /*56a0*/  LOP3.LUT R13, R13, 0xfffffff7, RZ, 0xc0, !PT ;  /* 0xfffffff70d0d7812 */ /* 0x000fe400078ec0ff */
[----:B------:R-:W-:Y:S01]  /*56b0*/  ISETP.NE.AND P1, PT, R0, 0x1, !P0 ;  /* 0x000000010000780c */ /* 0x000fe20004725270 */
[----:B------:R-:W-:Y:S01]  /*56c0*/  UIADD3 UR8, UPT, UPT, UR9, 0x800, URZ ;  /* 0x0000080009087890 */ /* 0x000fe2000fffe0ff */
[----:B------:R-:W2:Y:S05]  /*56d0*/  LDCU UR39, c[0x0][0x394] ;  /* 0x00007280ff2777ac */ /* 0x000eaa0008000800 */
[----:B------:R-:W-:Y:S01]  /*56e0*/  ISETP.GE.AND P0, PT, R71, UR8, PT ;  /* 0x0000000847007c0c */ /* 0x000fe2000bf06270 */
[----:B------:R-:W3:Y:S01]  /*56f0*/  LDCU UR52, c[0x0][0x38c] ;  /* 0x00007180ff3477ac */ /* 0x000ee20008000800 */
[----:B------:R-:W4:Y:S04]  /*5700*/  LDCU UR32, c[0x0][0x388] ;  /* 0x00007100ff2077ac */ /* 0x000f280008000800 */
[----:B------:R-:W-:Y:S01]  /*5710*/  @P1 LOP3.LUT R13, R13, 0x8, RZ, 0xfc, !PT ;  /* 0x000000080d0d1812 */ /* 0x000fe200078efcff */
[----:B-1----:R-:W-:-:S03]  /*5720*/  UIMAD.WIDE.U32 UR12, UR33, UR14, URZ ;  /* 0x0000000e210c72a5 */ /* 0x002fc6000f8e00ff */
[----:B------:R-:W-:Y:S01]  /*5730*/  LOP3.LUT R13, R13, 0xffffffef, RZ, 0xc0, !PT ;  /* 0xffffffef0d0d7812 */ /* 0x000fe200078ec0ff */
[----:B------:R-:W1:Y:S03]  /*5740*/  LDCU.64 UR18, c[0x0][0x3a8] ;  /* 0x00007500ff1277ac */ /* 0x000e660008000a00 */
        /* <DEDUP_REMOVED lines=9> */
[----:B--234-:R-:W-:-:S11]  /*57e0*/  UMOV UR8, URZ ;  /* 0x000000ff00087c82 */ /* 0x01cfd60008000000 */
.L_x_1351:
[----:B0-----:R-:W-:Y:S02]  /*57f0*/  HFMA2 R3, -RZ, RZ, 0, 0 ;  /* 0x00000000ff037431 */ /* 0x001fe400000001ff */
[----:B0-----:R-:W-:Y:S01]  /*5800*/  IMAD.U32 R7, RZ, RZ, UR40 ;  /* 0x00000028ff077e24 */ /* 0x001fe2000f8e00ff */
[----:B------:R-:W-:Y:S01]  /*5810*/  UIADD3 UR14, UPT, UPT, UR9, 0x800, URZ ;  /* 0x00000800090e7890 */ /* 0x000fe2000fffe0ff */
[----:B-1----:R-:W-:Y:S01]  /*5820*/  IMAD.MOV.U32 R2, RZ, RZ, R71 ;  /* 0x000000ffff027224 */ /* 0x002fe200078e0047 */
[----:B------:R-:W-:Y:S02]  /*5830*/  MOV R5, UR41 ;  /* 0x0000002900057c02 */ /* 0x000fe40008000f00 */
[----:B------:R-:W-:Y:S01]  /*5840*/  LOP3.LUT P5, RZ, R13, 0x10, RZ, 0xc0, !PT ;  /* 0x000000100dff7812 */ /* 0x000fe200078ac0ff */
[----:B------:R-:W-:Y:S01]  /*5850*/  IMAD.WIDE.U32 R6, R7, UR8, R2 ;  /* 0x0000000807067c25 */ /* 0x000fe2000f8e0002 */
[C---:B------:R-:W-:Y:S02]  /*5860*/  LOP3.LUT R69, R71.reuse, 0x20, RZ, 0xfc, !PT ;  /* 0x0000002047457812 */ /* 0x040fe400078efcff */
[----:B------:R-:W-:Y:S01]  /*5870*/  LOP3.LUT R68, R71, 0x40, RZ, 0xfc, !PT ;  /* 0x0000004047447812 */ /* 0x000fe200078efcff */
[----:B------:R-:W-:Y:S01]  /*5880*/  IMAD R5, R5, UR8, R7 ;  /* 0x0000000805057c24 */ /* 0x000fe2000f8e0207 */
[----:B------:R-:W-:-:S02]  /*5890*/  ISETP.GE.AND P2, PT, R69, UR14, PT ;  /* 0x0000000e45007c0c */ /* 0x000fc4000bf46270 */
[----:B------:R-:W-:Y:S02]  /*58a0*/  LEA R4, P0, R6, UR26, 0x1 ;  /* 0x0000001a06047c11 */ /* 0x000fe4000f8008ff */
        /* <DEDUP_REMOVED lines=34> */
[----:B------:R-:W-:Y:S02]  /*5ad0*/  CS2R R80, SRZ ;  /* 0x0000000000507805 */ /* 0x000fe4000001ff00 */
[C---:B------:R-:W-:Y:S01]  /*5ae0*/  LOP3.LUT R58, R71.reuse, 0x180, RZ, 0xfc, !PT ;  /* 0x00000180473a7812 */ /* 0x040fe200078efcff */
[----:B------:R-:W-:Y:S01]  /*5af0*/  IMAD.SHL.U32 R10, R72, 0x10, RZ ;  /* 0x00000010480a7824 */ /* 0x000fe200078e00ff */
[----:B------:R-:W-:-:S04]  /*5b00*/  LOP3.LUT R59, R71, 0x160, RZ, 0xfc, !PT ;  /* 0x00000160473b7812 */ /* 0x000fc800078efcff */
[----:B------:R-:W-:Y:S02]  /*5b10*/  LOP3.LUT R12, R10, 0x3e00, RZ, 0xc0, !PT ;  /* 0x00003e000a0c7812 */ /* 0x000fe400078ec0ff */
        /* <DEDUP_REMOVED lines=23> */
[----:B------:R-:W-:Y:S01]  /*5c90*/  @!P3 LOP3.LUT R71, R70, 0x1f, R72, 0xf8, !PT ;  /* 0x0000001f4647b812 */ /* 0x000fe200078ef848 */
[----:B------:R-:W-:-:S03]  /*5ca0*/  IMAD.MOV.U32 R73, RZ, RZ, RZ ;  /* 0x000000ffff497224 */ /* 0x000fc600078e00ff */
[----:B------:R-:W-:Y:S01]  /*5cb0*/  LOP3.LUT R10, R71, 0x1e0, RZ, 0xfc, !PT ;  /* 0x000001e0470a7812 */ /* 0x000fe200078efcff */
[----:B------:R-:W-:-:S04]  /*5cc0*/  IMAD.MOV.U32 R86, RZ, RZ, RZ ;  /* 0x000000ffff567224 */ /* 0x000fc800078e00ff */
[----:B------:R0:W-:Y:S04]  /*5cd0*/  STL [R1+0x40], R10 ;  /* 0x0000400a01007387 */ /* 0x0001e80000100800 */
        /* <DEDUP_REMOVED lines=16> */
[----:B---3--:R-:W-:Y:S01]  /*5de0*/  @!P2 PRMT R85, R7, 0x5410, RZ ;  /* 0x000054100755a816 */ /* 0x008fe200000000ff */
[----:B------:R-:W-:Y:S01]  /*5df0*/  UMOV UR14, UR12 ;  /* 0x0000000c000e7c82 */ /* 0x000fe20008000000 */
[----:B--2---:R-:W-:Y:S01]  /*5e00*/  @!P0 PRMT R73, R0, 0x5410, RZ ;  /* 0x0000541000498816 */ /* 0x004fe200000000ff */
[----:B------:R-:W-:Y:S01]  /*5e10*/  UMOV UR15, UR33 ;  /* 0x00000021000f7c82 */ /* 0x000fe20008000000 */
[----:B------:R-:W-:Y:S01]  /*5e20*/  ISETP.GE.AND P0, PT, R10, UR17, PT ;  /* 0x000000110a007c0c */ /* 0x000fe2000bf06270 */
[----:B------:R-:W2:Y:S01]  /*5e30*/  LDL R124, [R1+0xc0] ;  /* 0x0000c000017c7983 */ /* 0x000ea20000100800 */
[----:B----4-:R-:W-:-:S02]  /*5e40*/  @!P1 PRMT R73, R73, 0x5410, R6 ;  /* 0x0000541049499816 */ /* 0x010fc40000000006 */
[----:B------:R-:W-:Y:S01]  /*5e50*/  PRMT R87, R82, 0x7632, R87 ;  /* 0x0000763252577816 */ /* 0x000fe20000000057 */
[----:B------:R-:W3:Y:S01]  /*5e60*/  LDL R123, [R1+0xbc] ;  /* 0x0000bc00017b7983 */ /* 0x000ee20000100800 */
[----:B------:R-:W-:Y:S02]  /*5e70*/  PRMT R88, R81, 0x7632, R88 ;  /* 0x0000763251587816 */ /* 0x000fe40000000058 */
[----:B------:R-:W-:Y:S01]  /*5e80*/  PRMT R89, R80, 0x7632, R89 ;  /* 0x0000763250597816 */ /* 0x000fe20000000059 */
[----:B------:R-:W4:Y:S04]  /*5e90*/  LDL R122, [R1+0xb8] ;  /* 0x0000b800017a7983 */ /* 0x000f280000100800 */
[----:B------:R-:W-:Y:S01]  /*5ea0*/  @!P0 MOV R70, R12 ;  /* 0x0000000c00468202 */ /* 0x000fe20000000f00 */
[----:B------:R-:W4:Y:S03]  /*5eb0*/  LDL R121, [R1+0xb4] ;  /* 0x0000b40001797983 */ /* 0x000f260000100800 */
[----:B------:R-:W-:Y:S01]  /*5ec0*/  @!P0 LOP3.LUT R71, R70, 0x1f, R72, 0xf8, !PT ;  /* 0x0000001f46478812 */ /* 0x000fe200078ef848 */
[----:B------:R-:W4:Y:S03]  /*5ed0*/  LDL R120, [R1+0xb0] ;  /* 0x0000b00001787983 */ /* 0x000f260000100800 */
[----:B------:R-:W-:Y:S01]  /*5ee0*/  ISETP.GE.AND P1, PT, R71, UR17, PT ;  /* 0x0000001147007c0c */ /* 0x000fe2000bf26270 */
[----:B------:R-:W4:Y:S01]  /*5ef0*/  LDL R119, [R1+0xac] ;  /* 0x0000ac0001777983 */ /* 0x000f220000100800 */
[----:B------:R-:W-:-:S02]  /*5f00*/  ISETP.GE.AND P2, PT, R69, UR17, PT ;  /* 0x0000001145007c0c */ /* 0x000fc4000bf46270 */
[----:B-----5:R-:W-:Y:S02]  /*5f10*/  @!P4 PRMT R85, R85, 0x5410, R8 ;  /* 0x000054105555c816 */ /* 0x020fe40000000008 */
[----:B------:R-:W-:-:S07]  /*5f20*/  ISETP.GE.AND P4, PT, R68, UR17, PT ;  /* 0x0000001144007c0c */ /* 0x000fce000bf86270 */
[----:B------:R-:W0:Y:S08]  /*5f30*/  @!P1 LDC.64 R74, c[0x0][0x3e0] ;  /* 0x0000f800ff4a9b82 */ /* 0x000e300000000a00 */
[----:B------:R-:W5:Y:S08]  /*5f40*/  @!P2 LDC.64 R6, c[0x0][0x3e0] ;  /* 0x0000f800ff06ab82 */ /* 0x000f700000000a00 */
[----:B------:R-:W1:Y:S01]  /*5f50*/  @!P4 LDC.64 R8, c[0x0][0x3e0] ;  /* 0x0000f800ff08cb82 */ /* 0x000e620000000a00 */
[----:B------:R-:W-:Y:S01]  /*5f60*/  @!P3 PRMT R86, R76, 0x5410, RZ ;  /* 0x000054104c56b816 */ /* 0x000fe200000000ff */
[----:B0-----:R-:W-:-:S04]  /*5f70*/  @!P1 IMAD.WIDE.U32 R10, R74, UR8, R2 ;  /* 0x000000084a0a9c25 */ /* 0x001fc8000f8e0002 */
[----:B------:R-:W-:Y:S01]  /*5f80*/  @!P1 IMAD R11, R75, UR8, R11 ;  /* 0x000000084b0b9c24 */ /* 0x000fe2000f8e020b */
[----:B------:R-:W-:Y:S01]  /*5f90*/  @!P1 LEA R78, P3, R10, UR28, 0x1 ;  /* 0x0000001c0a4e9c11 */ /* 0x000fe2000f8608ff */
[----:B-----5:R-:W-:-:S03]  /*5fa0*/  @!P2 IMAD.WIDE.U32 R74, R6, UR8, R2 ;  /* 0x00000008064aac25 */ /* 0x020fc6000f8e0002 */
[----:B------:R-:W-:Y:S01]  /*5fb0*/  @!P1 LEA.HI.X R79, R10, UR29, R11, 0x1, P3 ;  /* 0x0000001d0a4f9c11 */ /* 0x000fe200098f0c0b */
[----:B------:R-:W-:Y:S01]  /*5fc0*/  @!P2 IMAD R11, R7, UR8, R75 ;  /* 0x00000008070bac24 */ /* 0x000fe2000f8e024b */
[----:B------:R-:W-:Y:S01]  /*5fd0*/  @!P2 LEA R10, P3, R74, UR28, 0x1 ;  /* 0x0000001c4a0aac11 */ /* 0x000fe2000f8608ff */
[----:B-1----:R-:W-:-:S03]  /*5fe0*/  @!P4 IMAD.WIDE.U32 R6, R8, UR8, R2 ;  /* 0x000000080806cc25 */ /* 0x002fc6000f8e0002 */
        /* <DEDUP_REMOVED lines=14> */
[----:B------:R0:W5:Y:S01]  /*60d0*/  @!P0 LDG.E.U16 R9, desc[UR34][R4.64+0x3c0] ;  /* 0x0003c02204098981 */ /* 0x000162000c1e1500 */
[----:B------:R-:W-:-:S04]  /*60e0*/  UIMAD.WIDE.U32 UR14, UR8, UR18, UR14 ;  /* 0x00000012080e72a5 */ /* 0x000fc8000f8e000e */
[----:B------:R-:W-:Y:S02]  /*60f0*/  UIMAD UR15, UR8, UR19, UR15 ;  /* 0x00000013080f72a4 */ /* 0x000fe4000f8e020f */
[----:B------:R-:W-:-:S04]  /*6100*/  ULEA UR16, UP0, UR14, UR36, 0x2 ;  /* 0x000000240e107291 */ /* 0x000fc8000f8010ff */
[----:B------:R-:W-:Y:S01]  /*6110*/  ULEA.HI.X UR14, UR14, UR37, UR15, 0x2, UP0 ;  /* 0x000000250e0e7291 */ /* 0x000fe200080f140f */
[----:B------:R-:W-:Y:S02]  /*6120*/  @!P5 LEA R74, P6, R8, UR28, 0x1 ;  /* 0x0000001c084adc11 */ /* 0x000fe4000f8c08ff */
[----:B0-----:R-:W-:-:S03]  /*6130*/  MOV R4, UR16 ;  /* 0x0000001000047c02 */ /* 0x001fc60008000f00 */
[----:B------:R-:W-:Y:S01]  /*6140*/  IMAD.U32 R5, RZ, RZ, UR14 ;  /* 0x0000000eff057e24 */ /* 0x000fe2000f8e00ff */
[----:B------:R-:W-:Y:S02]  /*6150*/  @!P5 LEA.HI.X R75, R8, UR29, R75, 0x1, P6 ;  /* 0x0000001d084bdc11 */ /* 0x000fe4000b0f0c4b */
[----:B------:R-:W-:Y:S02]  /*6160*/  PRMT R8, R84, 0x7632, R8 ;  /* 0x0000763254087816 */ /* 0x000fe40000000008 */
[----:B------:R0:W2:Y:S04]  /*6170*/  LDG.E R71, desc[UR34][R4.64] ;  /* 0x0000002204477981 */ /* 0x0000a8000c1e1900 */
[----:B------:R-:W-:Y:S01]  /*6180*/  STS.U16 [R110], R84 ;  /* 0x000000546e007388 */ /* 0x000fe20000000400 */
[----:B0-----:R-:W-:-:S03]  /*6190*/  PRMT R5, R83, 0x7632, R5 ;  /* 0x0000763253057816 */ /* 0x001fc60000000005 */
[----:B------:R0:W-:Y:S04]  /*61a0*/  STS.U16 [R109+0x40], R8 ;  /* 0x000040086d007388 */ /* 0x0001e80000000400 */
[----:B------:R1:W-:Y:S04]  /*61b0*/  STS.U16 [R108+0x80], R83 ;  /* 0x000080536c007388 */ /* 0x0003e80000000400 */
[----:B------:R-:W-:Y:S01]  /*61c0*/  STS.U16 [R107+0xc0], R5 ;  /* 0x0000c0056b007388 */ /* 0x000fe20000000400 */
[----:B0-----:R-:W-:-:S03]  /*61d0*/  PRMT R8, R73, 0x7632, R8 ;  /* 0x0000763249087816 */ /* 0x001fc60000000008 */
        /* <DEDUP_REMOVED lines=11> */
[----:B-----5:R-:W-:-:S04]  /*6290*/  @!P0 PRMT R86, R86, 0x5410, R9 ;  /* 0x0000541056568816 */ /* 0x020fc80000000009 */
[----:B------:R-:W-:Y:S01]  /*62a0*/  PRMT R9, R86, 0x7632, R9 ;  /* 0x0000763256097816 */ /* 0x000fe20000000009 */
[----:B------:R5:W-:Y:S04]  /*62b0*/  STS.U16 [R91+0x380], R86 ;  /* 0x000380565b007388 */ /* 0x000be80000000400 */
[----:B------:R3:W-:Y:S01]  /*62c0*/  STS.U16 [R90+0x3c0], R9 ;  /* 0x0003c0095a007388 */ /* 0x0007e20000000400 */
[----:B------:R-:W-:-:S03]  /*62d0*/  NOP ;  /* 0x0000000000007918 */ /* 0x000fc60000000000 */
[----:B------:R-:W4:Y:S01]  /*62e0*/  @!P5 LDG.E.U16 R74, desc[UR34][R74.64+0x100] ;  /* 0x000100224a4ad981 */ /* 0x000f22000c1e1500 */
[----:B------:R-:W-:Y:S01]  /*62f0*/  ISETP.GE.AND P6, PT, R65, UR17, PT ;  /* 0x0000001141007c0c */ /* 0x000fe2000bfc6270 */
[----:B0-----:R-:W-:Y:S01]  /*6300*/  HFMA2 R73, -RZ, RZ, 0, 0 ;  /* 0x00000000ff497431 */ /* 0x001fe200000001ff */
[----:B------:R-:W-:Y:S02]  /*6310*/  P2R R0, PR, RZ, 0x2 ;  /* 0x00000002ff007803 */ /* 0x000fe40000000000 */
[----:B-1----:R-:W-:Y:S01]  /*6320*/  CS2R R84, SRZ ;  /* 0x0000000000547805 */ /* 0x002fe2000001ff00 */
[----:B-----5:R-:W-:Y:S01]  /*6330*/  IMAD.MOV.U32 R86, RZ, RZ, RZ ;  /* 0x000000ffff567224 */ /* 0x020fe200078e00ff */
[----:B------:R-:W-:Y:S01]  /*6340*/  LOP3.LUT R13, R13, 0xfffffffd, RZ, 0xc0, !PT ;  /* 0xfffffffd0d0d7812 */ /* 0x000fe200078ec0ff */
[----:B------:R0:W5:Y:S04]  /*6350*/  @!P2 LDG.E.U16 R11, desc[UR34][R10.64+0x40] ;  /* 0x000040220a0ba981 */ /* 0x000168000c1e1500 */
[----:B------:R-:W5:Y:S02]  /*6360*/  @!P4 LDG.E.U16 R77, desc[UR34][R76.64+0x80] ;  /* 0x000080224c4dc981 */ /* 0x000f64000c1e1500 */
[----:B------:R-:W3:Y:S02]  /*6370*/  @!P6 LDC.64 R4, c[0x0][0x3e0] ;  /* 0x0000f800ff04eb82 */ /* 0x000ee40000000a00 */
[----:B------:R1:W5:Y:S01]  /*6380*/  @!P3 LDG.E.U16 R7, desc[UR34][R6.64+0xc0] ;  /* 0x0000c0220607b981 */ /* 0x000362000c1e1500 */
[----:B--2---:R-:W-:-:S03]  /*6390*/  R2UR UR53, R71 ;  /* 0x00000000473572ca */ /* 0x004fc600000e0000 */
[----:B0-----:R-:W-:Y:S04]  /*63a0*/  LDS.U16 R10, [R161+0x4] ;  /* 0x00000400a10a7984 */ /* 0x001fe80000000400 */
[----:B------:R-:W-:Y:S04]  /*63b0*/  LDS.U16 R103, [R50+0x16] ;  /* 0x0000160032677984 */ /* 0x000fe80000000400 */
[----:B------:R-:W-:Y:S04]  /*63c0*/  LDS.U16 R102, [R49+0x18] ;  /* 0x0000180031667984 */ /* 0x000fe80000000400 */
[----:B------:R-:W-:Y:S04]  /*63d0*/  LDS.U16 R101, [R48+0x1a] ;  /* 0x00001a0030657984 */ /* 0x000fe80000000400 */
[----:B------:R-:W-:Y:S01]  /*63e0*/  LDS.U16 R100, [R47+0x1c] ;  /* 0x00001c002f647984 */ /* 0x000fe20000000400 */
[----:B---3--:R-:W-:-:S03]  /*63f0*/  @!P6 IMAD.WIDE.U32 R8, R4, UR8, R2 ;  /* 0x000000080408ec25 */ /* 0x008fc6000f8e0002 */
[----:B-1----:R-:W-:Y:S01]  /*6400*/  LDS.U16 R6, [R55+0xc] ;  /* 0x00000c0037067984 */ /* 0x002fe20000000400 */
[----:B------:R-:W-:-:S03]  /*6410*/  @!P6 IMAD R5, R5, UR8, R9 ;  /* 0x000000080505ec24 */ /* 0x000fc6000f8e0209 */
[----:B------:R-:W-:Y:S01]  /*6420*/  LDS.U16 R99, [R46+0x1e] ;  /* 0x00001e002e637984 */ /* 0x000fe20000000400 */
[----:B----4-:R-:W-:Y:S02]  /*6430*/  @!P5 PRMT R73, R74, 0x5410, RZ ;  /* 0x000054104a49d816 */ /* 0x010fe400000000ff */
        /* <DEDUP_REMOVED lines=44> */
[----:B------:R-:W-:-:S04]  /*6700*/  @P1 LOP3.LUT R13, R13, 0x2, RZ, 0xfc, !PT ;  /* 0x000000020d0d1812 */ /* 0x000fc800078efcff */
[----:B------:R-:W-:Y:S02]  /*6710*/  LOP3.LUT R13, R13, 0xfffffffe, RZ, 0xc0, !PT ;  /* 0xfffffffe0d0d7812 */ /* 0x000fe400078ec0ff */
        /* <DEDUP_REMOVED lines=19> */
[----:B------:R-:W0:Y:S01]  /*6850*/  @!P6 LDC.64 R80, c[0x0][0x3e0] ;  /* 0x0000f800ff50eb82 */ /* 0x000e220000000a00 */
[----:B------:R-:W-:Y:S01]  /*6860*/  @P1 LOP3.LUT R13, R13, 0x1, RZ, 0xfc, !PT ;  /* 0x000000010d0d1812 */ /* 0x000fe200078efcff */
[----:B0-----:R-:W-:-:S04]  /*6870*/  @!P6 IMAD.WIDE.U32 R82, R80, UR8, R2 ;  /* 0x000000085052ec25 */ /* 0x001fc8000f8e0002 */
[----:B------:R-:W-:Y:S01]  /*6880*/  @!P6 IMAD R81, R81, UR8, R83 ;  /* 0x000000085151ec24 */ /* 0x000fe2000f8e0253 */
[----:B------:R-:W-:-:S04]  /*6890*/  @!P6 LEA R80, P1, R82, UR28, 0x1 ;  /* 0x0000001c5250ec11 */ /* 0x000fc8000f8208ff */
[----:B------:R-:W-:Y:S02]  /*68a0*/  @!P6 LEA.HI.X R81, R82, UR29, R81, 0x1, P1 ;  /* 0x0000001d5251ec11 */ /* 0x000fe400088f0c51 */
[----:B------:R-:W0:Y:S03]  /*68b0*/  @!P0 LDC.64 R82, c[0x0][0x3e0] ;  /* 0x0000f800ff528b82 */ /* 0x000e260000000a00 */
[----:B------:R1:W2:Y:S01]  /*68c0*/  @!P6 LDG.E.U16 R80, desc[UR34][R80.64+0x380] ;  /* 0x000380225050e981 */ /* 0x0002a2000c1e1500 */
[----:B0-----:R-:W-:-:S04]  /*68d0*/  @!P0 IMAD.WIDE.U32 R2, R82, UR8, R2 ;  /* 0x0000000852028c25 */ /* 0x001fc8000f8e0002 */
[----:B------:R-:W-:Y:S01]  /*68e0*/  @!P0 IMAD R83, R83, UR8, R3 ;  /* 0x0000000853538c24 */ /* 0x000fe2000f8e0203 */
[C---:B------:R-:W-:Y:S01]  /*68f0*/  @!P0 LEA R82, P1, R2.reuse, UR28, 0x1 ;  /* 0x0000001c02528c11 */ /* 0x040fe2000f8208ff */
[----:B------:R-:W-:Y:S01]  /*6900*/  IMAD.MOV.U32 R76, RZ, RZ, RZ ;  /* 0x000000ffff4c7224 */ /* 0x000fe200078e00ff */
[----:B------:R-:W-:Y:S02]  /*6910*/  LDS.U16 R3, [R52+0x12] ;  /* 0x0000120034037984 */ /* 0x000fe40000000400 */
[----:B------:R-:W-:Y:S02]  /*6920*/  @!P0 LEA.HI.X R83, R2, UR29, R83, 0x1, P1 ;  /* 0x0000001d02538c11 */ /* 0x000fe400088f0c53 */
[----:B------:R-:W-:Y:S01]  /*6930*/  ISETP.NE.AND P1, PT, R0, RZ, PT ;  /* 0x000000ff0000720c */ /* 0x000fe20003f25270 */
[----:B------:R-:W-:Y:S04]  /*6940*/  LDS.U16 R2, [R51+0x14] ;  /* 0x0000140033027984 */ /* 0x000fe80000000400 */
[----:B------:R-:W3:Y:S01]  /*6950*/  @!P0 LDG.E.U16 R82, desc[UR34][R82.64+0x3c0] ;  /* 0x0003c02252528981 */ /* 0x000ee2000c1e1500 */
[----:B-----5:R-:W-:-:S03]  /*6960*/  @!P4 PRMT R76, R77, 0x5410, RZ ;  /* 0x000054104d4cc816 */ /* 0x020fc600000000ff */
[----:B------:R0:W4:Y:S04]  /*6970*/  @!P5 LDG.E.U16 R77, desc[UR34][R4.64+0x340] ;  /* 0x00034022044dd981 */ /* 0x000128000c1e1500 */
[----:B------:R5:W2:Y:S01]  /*6980*/  @!P1 LDG.E.U16 R79, desc[UR34][R78.64] ;  /* 0x000000224e4f9981 */ /* 0x000aa2000c1e1500 */
[----:B------:R-:W-:Y:S01]  /*6990*/  @!P1 IMAD.MOV.U32 R70, RZ, RZ, R12 ;  /* 0x000000ffff469224 */ /* 0x000fe200078e000c */
[----:B------:R-:W-:Y:S02]  /*69a0*/  @!P2 MOV R70, R12 ;  /* 0x0000000c0046a202 */ /* 0x000fe40000000f00 */
[----:B------:R-:W-:Y:S01]  /*69b0*/  @!P3 PRMT R76, R76, 0x5410, R7 ;  /* 0x000054104c4cb816 */ /* 0x000fe20000000007 */
[----:B------:R-:W-:Y:S01]  /*69c0*/  LDS.U16 R0, [R165] ;  /* 0x00000000a5007984 */ /* 0x000fe20000000400 */
[----:B-1----:R-:W-:-:S03]  /*69d0*/  PRMT R81, R73, 0x7632, R81 ;  /* 0x0000763249517816 */ /* 0x002fc60000000051 */
[----:B0-----:R-:W-:Y:S01]  /*69e0*/  LDS.U16 R5, [R54+0xe] ;  /* 0x00000e0036057984 */ /* 0x001fe20000000400 */
[----:B-----5:R-:W-:Y:S02]  /*69f0*/  MOV R78, RZ ;  /* 0x000000ff004e7202 */ /* 0x020fe40000000f00 */
[----:B------:R-:W-:Y:S01]  /*6a00*/  @!P4 MOV R70, R12 ;  /* 0x0000000c0046c202 */ /* 0x000fe20000000f00 */
[----:B------:R-:W-:Y:S01]  /*6a10*/  LDS.U16 R7, [R158+0xa] ;  /* 0x00000a009e077984 */ /* 0x000fe20000000400 */
[----:B------:R-:W-:-:S03]  /*6a20*/  PRMT R83, R84, 0x7632, R83 ;  /* 0x0000763254537816 */ /* 0x000fc60000000053 */
[----:B------:R-:W-:Y:S01]  /*6a30*/  LDS.U16 R4, [R53+0x10] ;  /* 0x0000100035047984 */ /* 0x000fe20000000400 */
[----:B--2---:R-:W-:-:S04]  /*6a40*/  @!P1 PRMT R78, R79, 0x5410, RZ ;  /* 0x000054104f4e9816 */ /* 0x004fc800000000ff */
[----:B------:R-:W-:Y:S02]  /*6a50*/  @!P2 PRMT R78, R78, 0x5410, R11 ;  /* 0x000054104e4ea816 */ /* 0x000fe4000000000b */
[C---:B------:R-:W-:Y:S01]  /*6a60*/  LOP3.LUT P2, RZ, R13.reuse, 0x2, RZ, 0xc0, !PT ;  /* 0x000000020dff7812 */ /* 0x040fe2000784c0ff */
[----:B------:R-:W-:Y:S01]  /*6a70*/  @!P3 IMAD.MOV.U32 R70, RZ, RZ, R12 ;  /* 0x000000ffff46b224 */ /* 0x000fe200078e000c */
[----:B------:R-:W-:Y:S01]  /*6a80*/  LOP3.LUT P1, RZ, R13, 0x1, RZ, 0xc0, !PT ;  /* 0x000000010dff7812 */ /* 0x000fe2000782c0ff */
[----:B------:R-:W-:Y:S10]  /*6a90*/  LDS.U16 R11, [R164+0x2] ;  /* 0x00000200a40b7984 */ /* 0x000ff40000000400 */
[----:B------:R-:W2:Y:S04]  /*6aa0*/  @!P2 LDG.E.U16 R74, desc[UR34][R74.64+0x2c0] ;  /* 0x0002c0224a4aa981 */ /* 0x000ea8000c1e1500 */
[----:B------:R0:W5:Y:S01]  /*6ab0*/  @!P1 LDG.E.U16 R75, desc[UR34][R8.64+0x300] ;  /* 0x00030022084b9981 */ /* 0x000162000c1e1500 */
[----:B------:R-:W-:-:S02]  /*6ac0*/  PRMT R79, R78, 0x7632, R79 ;  /* 0x000076324e4f7816 */ /* 0x000fc4000000004f */
[----:B------:R-:W-:Y:S02]  /*6ad0*/  LOP3.LUT R71, R70, 0x1f, R72, 0xf8, !PT ;  /* 0x0000001f46477812 */ /* 0x000fe400078ef848 */
[----:B------:R-:W-:Y:S01]  /*6ae0*/  PRMT R70, R76, 0x7632, R70 ;  /* 0x000076324c467816 */ /* 0x000fe20000000046 */
[----:B0-----:R-:W-:Y:S04]  /*6af0*/  LDS.U16 R9, [R160+0x6] ;  /* 0x00000600a0097984 */ /* 0x001fe80000000400 */
[----:B------:R-:W-:Y:S04]  /*6b00*/  LDS.U16 R8, [R159+0x8] ;  /* 0x000008009f087984 */ /* 0x000fe80000000400 */
[----:B------:R-:W-:Y:S01]  /*6b10*/  STS.U16 [R110+0x1080], R78 ;  /* 0x0010804e6e007388 */ /* 0x000fe20000000400 */
[----:B------:R-:W-:-:S03]  /*6b20*/  PRMT R87, R85, 0x7632, R87 ;  /* 0x0000763255577816 */ /* 0x000fc60000000057 */
[----:B------:R-:W-:Y:S04]  /*6b30*/  STS.U16 [R109+0x10c0], R79 ;  /* 0x0010c04f6d007388 */ /* 0x000fe80000000400 */
[----:B------:R-:W-:Y:S04]  /*6b40*/  STS.U16 [R108+0x1100], R76 ;  /* 0x0011004c6c007388 */ /* 0x000fe80000000400 */
[----:B------:R-:W-:Y:S04]  /*6b50*/  STS.U16 [R107+0x1140], R70 ;  /* 0x001140466b007388 */ /* 0x000fe80000000400 */
[----:B------:R0:W-:Y:S04]  /*6b60*/  STS.U16 [R106+0x1180], R73 ;  /* 0x001180496a007388 */ /* 0x0001e80000000400 */
[----:B------:R-:W-:Y:S04]  /*6b70*/  STS.U16 [R105+0x11c0], R81 ;  /* 0x0011c05169007388 */ /* 0x000fe80000000400 */
[----:B------:R1:W-:Y:S01]  /*6b80*/  STS.U16 [R104+0x1200], R84 ;  /* 0x0012005468007388 */ /* 0x0003e20000000400 */
[----:B0-----:R-:W-:Y:S01]  /*6b90*/  IMAD.MOV.U32 R73, RZ, RZ, RZ ;  /* 0x000000ffff497224 */ /* 0x001fe200078e00ff */
[----:B------:R-:W-:-:S02]  /*6ba0*/  @!P6 PRMT R73, R80, 0x5410, RZ ;  /* 0x000054105049e816 */ /* 0x000fc400000000ff */
[----:B------:R-:W-:Y:S04]  /*6bb0*/  STS.U16 [R98+0x1240], R83 ;  /* 0x0012405362007388 */ /* 0x000fe80000000400 */
[----:B------:R0:W-:Y:S01]  /*6bc0*/  STS.U16 [R97+0x1280], R85 ;  /* 0x0012805561007388 */ /* 0x0001e20000000400 */
[----:B---3--:R-:W-:-:S03]  /*6bd0*/  @!P0 PRMT R73, R73, 0x5410, R82 ;  /* 0x0000541049498816 */ /* 0x008fc60000000052 */
[----:B------:R3:W-:Y:S04]  /*6be0*/  STS.U16 [R96+0x12c0], R87 ;  /* 0x0012c05760007388 */ /* 0x0007e80000000400 */
[----:B-1----:R-:W4:Y:S04]  /*6bf0*/  LDL R84, [R1+0x9c] ;  /* 0x00009c0001547983 */ /* 0x002f280000100800 */
[----:B0-----:R-:W4:Y:S04]  /*6c00*/  LDL R85, [R1+0xa0] ;  /* 0x0000a00001557983 */ /* 0x001f280000100800 */
[----:B---3--:R-:W3:Y:S04]  /*6c10*/  LDL R87, [R1+0xa8] ;  /* 0x0000a80001577983 */ /* 0x008ee80000100800 */
[----:B------:R-:W3:Y:S04]  /*6c20*/  LDL R83, [R1+0x98] ;  /* 0x0000980001537983 */ /* 0x000ee80000100800 */
[----:B------:R-:W3:Y:S04]  /*6c30*/  LDL R82, [R1+0x94] ;  /* 0x0000940001527983 */ /* 0x000ee80000100800 */
[----:B------:R-:W3:Y:S04]  /*6c40*/  LDL R81, [R1+0x90] ;  /* 0x0000900001517983 */ /* 0x000ee80000100800 */
[----:B------:R-:W3:Y:S04]  /*6c50*/  LDL R80, [R1+0x8c] ;  /* 0x00008c0001507983 */ /* 0x000ee80000100800 */
[----:B------:R-:W3:Y:S01]  /*6c60*/  LDL R79, [R1+0x88] ;  /* 0x00008800014f7983 */ /* 0x000ee20000100800 */
[----:B--2---:R-:W-:-:S04]  /*6c70*/  @!P2 PRMT R86, R86, 0x5410, R74 ;  /* 0x000054105656a816 */ /* 0x004fc8000000004a */
[----:B------:R-:W-:Y:S01]  /*6c80*/  PRMT R78, R86, 0x7632, R78 ;  /* 0x00007632564e7816 */ /* 0x000fe2000000004e */
[----:B------:R0:W-:Y:S04]  /*6c90*/  STS.U16 [R95+0x1300], R86 ;  /* 0x001300565f007388 */ /* 0x0001e80000000400 */
[----:B------:R1:W-:Y:S04]  /*6ca0*/  STS.U16 [R94+0x1340], R78 ;  /* 0x0013404e5e007388 */ /* 0x0003e80000000400 */
[----:B0-----:R-:W2:Y:S04]  /*6cb0*/  LDL R86, [R1+0xa4] ;  /* 0x0000a40001567983 */ /* 0x001ea80000100800 */
[----:B-1----:R-:W2:Y:S01]  /*6cc0*/  LDL R78, [R1+0x84] ;  /* 0x00008400014e7983 */ /* 0x002ea20000100800 */
[----:B------:R-:W-:Y:S01]  /*6cd0*/  HFMA2 R74, -RZ, RZ, 0, 0 ;  /* 0x00000000ff4a7431 */ /* 0x000fe200000001ff */
[----:B-----5:R-:W-:-:S04]  /*6ce0*/  @!P1 PRMT R74, R75, 0x5410, RZ ;  /* 0x000054104b4a9816 */ /* 0x020fc800000000ff */
[----:B----4-:R-:W-:Y:S02]  /*6cf0*/  @!P5 PRMT R74, R74, 0x5410, R77 ;  /* 0x000054104a4ad816 */ /* 0x010fe4000000004d */
[----:B------:R-:W-:Y:S02]  /*6d00*/  PRMT R76, R73, 0x7632, R76 ;  /* 0x00007632494c7816 */ /* 0x000fe4000000004c */
[----:B------:R-:W-:Y:S01]  /*6d10*/  PRMT R75, R74, 0x7632, R75 ;  /* 0x000076324a4b7816 */ /* 0x000fe2000000004b */
[----:B------:R-:W0:Y:S01]  /*6d20*/  S2R R72, SR_TID.X ;  /* 0x0000000000487919 */ /* 0x000e220000002100 */
[----:B------:R-:W-:Y:S04]  /*6d30*/  STS.U16 [R93+0x1380], R74 ;  /* 0x0013804a5d007388 */ /* 0x000fe80000000400 */
[----:B------:R-:W-:Y:S04]  /*6d40*/  STS.U16 [R92+0x13c0], R75 ;  /* 0x0013c04b5c007388 */ /* 0x000fe80000000400 */
[----:B------:R-:W-:Y:S04]  /*6d50*/  STS.U16 [R91+0x1400], R73 ;  /* 0x001400495b007388 */ /* 0x000fe80000000400 */
[----:B------:R-:W-:Y:S01]  /*6d60*/  STS.U16 [R90+0x1440], R76 ;  /* 0x0014404c5a007388 */ /* 0x000fe20000000400 */
[----:B------:R-:W-:-:S03]  /*6d70*/  NOP ;  /* 0x0000000000007918 */ /* 0x000fc60000000000 */
[----:B------:R-:W1:Y:S04]  /*6d80*/  LDS.U16 R98, [R165+0x1080] ;  /* 0x00108000a5627984 */ /* 0x000e680000000400 */
[----:B------:R-:W4:Y:S04]  /*6d90*/  LDS.U16 R97, [R164+0x1082] ;  /* 0x00108200a4617984 */ /* 0x000f280000000400 */
[----:B------:R-:W5:Y:S04]  /*6da0*/  LDS.U16 R96, [R161+0x1084] ;  /* 0x00108400a1607984 */ /* 0x000f680000000400 */
        /* <DEDUP_REMOVED lines=34> */
[----:B0-----:R-:W-:Y:S01]  /*6fd0*/  VIADD R70, R72, 0x200 ;  /* 0x0000020048467836 */ /* 0x001fe20000000000 */
[----:B------:R-:W0:Y:S01]  /*6fe0*/  MUFU.EX2 R151, R151 ;  /* 0x0000009700977308 */ /* 0x000e220000000800 */
[----:B------:R-:W-:Y:S01]  /*6ff0*/  FMUL.FTZ R104, R14, R104 ;  /* 0x000000680e687220 */ /* 0x000fe20000410000 */
[----:B------:R-:W-:Y:S01]  /*7000*/  UMOV UR16, 0x400 ;  /* 0x0000040000107882 */ /* 0x000fe20000000000 */
[C---:B------:R-:W-:Y:S01]  /*7010*/  ISETP.NE.AND P0, PT, R72.reuse, RZ, PT ;  /* 0x000000ff4800720c */ /* 0x040fe20003f05270 */
[----:B-1----:R-:W-:Y:S01]  /*7020*/  ULEA UR16, UR15, UR16, 0x18 ;  /* 0x000000100f107291 */ /* 0x002fe2000f8ec0ff */
[----:B------:R-:W-:Y:S01]  /*7030*/  ISETP.NE.AND P1, PT, R72, 0x7f, PT ;  /* 0x0000007f4800780c */ /* 0x000fe20003f25270 */
[----:B------:R-:W1:Y:S01]  /*7040*/  MUFU.EX2 R118, R118 ;  /* 0x0000007600767308 */ /* 0x000e620000000800 */
[----:B------:R-:W-:-:S03]  /*7050*/  SEL R70, R70, UR14, P0 ;  /* 0x0000000e46467c07 */ /* 0x000fc60008000000 */
        /* <DEDUP_REMOVED lines=16> */
[----:B0-----:R0:W-:Y:S01]  /*7160*/  STS [R70+0x6d50], R151 ;  /* 0x006d509746007388 */ /* 0x0011e20000000800 */
[----:B----4-:R-:W-:-:S02]  /*7170*/  HADD2.F32 R97, -RZ, R97.H0_H0 ;  /* 0x20000061ff617230 */ /* 0x010fc40000004100 */
[----:B-----5:R-:W-:Y:S02]  /*7180*/  HADD2.F32 R96, -RZ, R96.H0_H0 ;  /* 0x20000060ff607230 */ /* 0x020fe40000004100 */
[----:B---3--:R-:W-:Y:S02]  /*7190*/  HADD2.F32 R95, -RZ, R95.H0_H0 ;  /* 0x2000005fff5f7230 */ /* 0x008fe40000004100 */
        /* <DEDUP_REMOVED lines=13> */
[----:B0-----:R-:W-:Y:S01]  /*7270*/  MOV R70, R12 ;  /* 0x0000000c00467202 */ /* 0x001fe20000000f00 */
        /* <DEDUP_REMOVED lines=29> */
[----:B------:R-:W-:Y:S02]  /*7450*/  HADD2.F32 R99, -RZ, R99.H0_H0 ;  /* 0x20000063ff637230 */ /* 0x000fe40000004100 */
[----:B--2---:R-:W-:Y:S01]  /*7460*/  FMUL.FTZ R91, R86, R91 ;  /* 0x0000005b565b7220 */ /* 0x004fe20000410000 */
[----:B------:R-:W-:Y:S01]  /*7470*/  FMUL.FTZ R73, R78, R73 ;  /* 0x000000494e497220 */ /* 0x000fe20000410000 */
[----:B------:R-:W-:Y:S06]  /*7480*/  BAR.SYNC.DEFER_BLOCKING 0x0 ;  /* 0x0000000000007b1d */ /* 0x000fec0000010000 */
[----:B-1----:R-:W-:Y:S05]  /*7490*/  @P1 BRA `(.L_x_1308) ;  /* 0x0000000000241947 */ /* 0x002fea0003800000 */
        /* <DEDUP_REMOVED lines=9> */
.L_x_1308:
[----:B------:R-:W-:-:S06]  /*7530*/  LEA R0, R72, UR16, 0x2 ;  /* 0x0000001048007c11 */ /* 0x000fcc000f8e10ff */
[----:B------:R-:W0:Y:S02]  /*7540*/  LDS R0, [R0+0x7554] ;  /* 0x0075540000007984 */ /* 0x000e240000000800 */
.L_x_1309:
[----:B------:R-:W-:Y:S05]  /*7550*/  BSYNC.RECONVERGENT B0 ;  /* 0x0000000000007941 */ /* 0x000fea0003800200 */
.L_x_1307:
        /* <DEDUP_REMOVED lines=122> */
.L_x_1368:
[C---:B---3--:R-:W-:Y:S01]  /*7d00*/  FFMA.FTZ R86, R157.reuse, R86, R156 ;  /* 0x000000569d567223 */ /* 0x048fe2000001009c */
[----:B------:R-:W-:Y:S01]  /*7d10*/  UMOV UR14, 0xffffffff ;  /* 0xffffffff000e7882 */ /* 0x000fe20000000000 */
[----:B0-2---:R-:W-:-:S03]  /*7d20*/  @P1 FMUL.FTZ R157, R157, R153 ;  /* 0x000000999d9d1220 */ /* 0x005fc60000410000 */
[----:B------:R-:W-:Y:S01]  /*7d30*/  FSEL R162, R156, R86, !P1 ;  /* 0x000000569ca27208 */ /* 0x000fe20004800000 */
[----:B------:R-:W-:Y:S06]  /*7d40*/  BRA.DIV UR14, `(.L_x_1312) ;  /* 0x0000004e0e1c7947 */ /* 0x000fec000b800000 */
.L_x_1371:
[----:B------:R-:W-:-:S03]  /*7d50*/  UMOV UR14, 0xffffffff ;  /* 0xffffffff000e7882 */ /* 0x000fc60000000000 */
[----:B------:R-:W-:Y:S05]  /*7d60*/  BRA.DIV UR14, `(.L_x_1313) ;  /* 0x0000004e0e3c7947 */ /* 0x000fea000b800000 */
.L_x_1374:
[----:B------:R-:W-:-:S03]  /*7d70*/  UMOV UR14, 0xffffffff ;  /* 0xffffffff000e7882 */ /* 0x000fc60000000000 */
[----:B------:R-:W-:Y:S05]  /*7d80*/  BRA.DIV UR14, `(.L_x_1314) ;  /* 0x0000004e0e5c7947 */ /* 0x000fea000b800000 */
[----:B------:R-:W0:Y:S04]  /*7d90*/  SHFL.UP PT, R157, R157, 0x1, RZ ;  /* 0x042000009d9d7989 */ /* 0x000e2800000e00ff */
[----:B------:R-:W2:Y:S04]  /*7da0*/  SHFL.UP PT, R162, R162, 0x1, RZ ;  /* 0x04200000a2a27989 */ /* 0x000ea800000e00ff */
[----:B-----5:R-:W3:Y:S04]  /*7db0*/  SHFL.IDX PT, R78, R78, RZ, 0x1f ;  /* 0x00001fff4e4e7589 */ /* 0x020ee800000e0000 */
[----:B------:R-:W4:Y:S02]  /*7dc0*/  SHFL.IDX PT, R79, R79, RZ, 0x1f ;  /* 0x00001fff4f4f7589 */ /* 0x000f2400000e0000 */
.L_x_1380:
        /* <DEDUP_REMOVED lines=12> */
.L_x_1310:
        /* <DEDUP_REMOVED lines=121> */
.L_x_1397:
        /* <DEDUP_REMOVED lines=14> */
.L_x_1315:
        /* <DEDUP_REMOVED lines=11> */
[----:B------:R-:W-:-:S02]  /*87b0*/  FFMA.FTZ R133, R100, -R133, R149 ;  /* 0x8000008564857223 */ /* 0x000fc40000010095 */
[----:B------:R-:W5:Y:S01]  /*87c0*/  LDL.LU R85, [R1+0xd0] ;  /* 0x0000d00001557983 */ /* 0x000f620000300800 */
[----:B------:R-:W-:-:S03]  /*87d0*/  FFMA.FTZ R132, R101, -R132, R148 ;  /* 0x8000008465847223 */ /* 0x000fc60000010094 */
[----:B------:R-:W5:Y:S04]  /*87e0*/  LDL.LU R84, [R1+0x7c] ;  /* 0x00007c0001547983 */ /* 0x000f680000300800 */
[----:B0-----:R0:W-:Y:S04]  /*87f0*/  @!P0 STS.64 [UR14+0x7750], R78 ;  /* 0x0077504eff008988 */ /* 0x0011e80008000a0e */
[----:B------:R-:W5:Y:S01]  /*8800*/  LDL.LU R82, [R1+0xd4] ;  /* 0x0000d40001527983 */ /* 0x000f620000300800 */
[----:B0-----:R-:W-:Y:S01]  /*8810*/  FFMA.FTZ R78, R99, -R134, R150 ;  /* 0x80000086634e7223 */ /* 0x001fe20000010096 */
[----:B-1----:R-:W-:-:S04]  /*8820*/  FFMA.FTZ R80, R80, R0, R73 ;  /* 0x0000000050507223 */ /* 0x002fc80000010049 */
[-C--:B------:R-:W-:Y:S01]  /*8830*/  FMUL.FTZ R99, R99, R80.reuse ;  /* 0x0000005063637220 */ /* 0x080fe20000410000 */
[----:B------:R-:W-:Y:S01]  /*8840*/  FMUL.FTZ R0, R80, UR53 ;  /* 0x0000003550007c20 */ /* 0x000fe20008410000 */
[----:B------:R-:W-:-:S03]  /*8850*/  FFMA.FTZ R74, R104, R80, R74 ;  /* 0x00000050684a7223 */ /* 0x000fc6000001004a */
[----:B------:R-:W-:Y:S01]  /*8860*/  FMUL.FTZ R0, R78, R0 ;  /* 0x000000004e007220 */ /* 0x000fe20000410000 */
[-C--:B------:R-:W-:Y:S01]  /*8870*/  FFMA.FTZ R75, R105, R74.reuse, R75 ;  /* 0x0000004a694b7223 */ /* 0x080fe2000001004b */
[----:B------:R-:W-:Y:S02]  /*8880*/  FMUL.FTZ R100, R100, R74 ;  /* 0x0000004a64647220 */ /* 0x000fe40000410000 */
[----:B------:R-:W-:Y:S01]  /*8890*/  FFMA.FTZ R0, R30, R99, R0 ;  /* 0x000000631e007223 */ /* 0x000fe20000010000 */
[-C--:B------:R-:W-:Y:S01]  /*88a0*/  FMUL.FTZ R101, R101, R75.reuse ;  /* 0x0000004b65657220 */ /* 0x080fe20000410000 */
[----:B------:R-:W-:-:S04]  /*88b0*/  FFMA.FTZ R76, R106, R75, R76 ;  /* 0x0000004b6a4c7223 */ /* 0x000fc8000001004c */
[----:B------:R-:W-:-:S04]  /*88c0*/  FFMA.FTZ R107, R107, R76, R77 ;  /* 0x0000004c6b6b7223 */ /* 0x000fc8000001004d */
[----:B------:R-:W-:Y:S01]  /*88d0*/  FFMA.FTZ R88, R108, R107, R88 ;  /* 0x0000006b6c587223 */ /* 0x000fe20000010058 */
[----:B--2---:R-:W-:-:S03]  /*88e0*/  FFMA.FTZ R81, R14, R99, R81 ;  /* 0x000000630e517223 */ /* 0x004fc60000010051 */
[----:B------:R-:W-:Y:S02]  /*88f0*/  FFMA.FTZ R89, R109, R88, R89 ;  /* 0x000000586d597223 */ /* 0x000fe40000010059 */
[----:B------:R0:W-:Y:S01]  /*8900*/  STL [R1+0xc4], R81 ;  /* 0x0000c45101007387 */ /* 0x0001e20000100800 */
[----:B---3--:R-:W-:Y:S01]  /*8910*/  FFMA.FTZ R152, R15, R100, R152 ;  /* 0x000000640f987223 */ /* 0x008fe20000010098 */
[----:B------:R-:W-:Y:S01]  /*8920*/  FMUL.FTZ R73, R74, UR53 ;  /* 0x000000354a497c20 */ /* 0x000fe20008410000 */
[----:B----4-:R-:W-:Y:S01]  /*8930*/  FADD.FTZ R87, R0, R87 ;  /* 0x0000005700577221 */ /* 0x010fe20000010000 */
[----:B------:R-:W-:Y:S01]  /*8940*/  FFMA.FTZ R90, R110, R89, R90 ;  /* 0x000000596e5a7223 */ /* 0x000fe2000001005a */
[----:B0-----:R-:W2:Y:S01]  /*8950*/  LDL.LU R81, [R1+0x78] ;  /* 0x0000780001517983 */ /* 0x001ea20000300800 */
[----:B-----5:R-:W-:Y:S01]  /*8960*/  FFMA.FTZ R83, R16, R101, R83 ;  /* 0x0000006510537223 */ /* 0x020fe20000010053 */
[----:B------:R-:W-:Y:S01]  /*8970*/  FMUL.FTZ R73, R133, R73 ;  /* 0x0000004985497220 */ /* 0x000fe20000410000 */
[----:B------:R-:W-:Y:S01]  /*8980*/  FFMA.FTZ R91, R111, R90, R91 ;  /* 0x0000005a6f5b7223 */ /* 0x000fe2000001005b */
[----:B------:R-:W-:Y:S04]  /*8990*/  STL [R1+0xc8], R152 ;  /* 0x0000c89801007387 */ /* 0x000fe80000100800 */
[----:B------:R-:W-:Y:S04]  /*89a0*/  STL [R1+0x44], R87 ;  /* 0x0000445701007387 */ /* 0x000fe80000100800 */
[----:B------:R0:W-:Y:S04]  /*89b0*/  STL [R1+0xcc], R83 ;  /* 0x0000cc5301007387 */ /* 0x0001e80000100800 */
[----:B0-----:R-:W3:Y:S01]  /*89c0*/  LDL.LU R83, [R1+0xd8] ;  /* 0x0000d80001537983 */ /* 0x001ee20000300800 */
[----:B------:R-:W-:Y:S01]  /*89d0*/  FFMA.FTZ R73, R31, R100, R73 ;  /* 0x000000641f497223 */ /* 0x000fe20000010049 */
[----:B------:R-:W-:Y:S01]  /*89e0*/  FFMA.FTZ R92, R112, R91, R92 ;  /* 0x0000005b705c7223 */ /* 0x000fe2000001005c */
[----:B------:R-:W-:Y:S01]  /*89f0*/  FMUL.FTZ R0, R75, UR53 ;  /* 0x000000354b007c20 */ /* 0x000fe20008410000 */
[----:B------:R-:W-:Y:S01]  /*8a00*/  FFMA.FTZ R131, R102, -R131, R147 ;  /* 0x8000008366837223 */ /* 0x000fe20000010093 */
[----:B------:R-:W-:Y:S01]  /*8a10*/  FADD.FTZ R86, R73, R86 ;  /* 0x0000005649567221 */ /* 0x000fe20000010000 */
[----:B------:R-:W-:Y:S01]  /*8a20*/  FMUL.FTZ R73, R76, UR53 ;  /* 0x000000354c497c20 */ /* 0x000fe20008410000 */
[----:B------:R-:W-:Y:S01]  /*8a30*/  FFMA.FTZ R93, R113, R92, R93 ;  /* 0x0000005c715d7223 */ /* 0x000fe2000001005d */
[----:B------:R-:W-:Y:S01]  /*8a40*/  FMUL.FTZ R0, R132, R0 ;  /* 0x0000000084007220 */ /* 0x000fe20000410000 */
[----:B------:R-:W-:Y:S01]  /*8a50*/  FMUL.FTZ R102, R102, R76 ;  /* 0x0000004c66667220 */ /* 0x000fe20000410000 */
[----:B------:R-:W-:Y:S01]  /*8a60*/  FMUL.FTZ R73, R131, R73 ;  /* 0x0000004983497220 */ /* 0x000fe20000410000 */
[----:B------:R-:W-:Y:S01]  /*8a70*/  FFMA.FTZ R94, R114, R93, R94 ;  /* 0x0000005d725e7223 */ /* 0x000fe2000001005e */
[----:B------:R-:W-:Y:S01]  /*8a80*/  FFMA.FTZ R0, R32, R101, R0 ;  /* 0x0000006520007223 */ /* 0x000fe20000010000 */
[C---:B------:R-:W-:Y:S01]  /*8a90*/  FFMA.FTZ R79, R103.reuse, -R130, R146 ;  /* 0x80000082674f7223 */ /* 0x040fe20000010092 */
[----:B------:R-:W-:Y:S01]  /*8aa0*/  FMUL.FTZ R103, R103, R107 ;  /* 0x0000006b67677220 */ /* 0x000fe20000410000 */
[-C--:B------:R-:W-:Y:S01]  /*8ab0*/  FFMA.FTZ R73, R33, R102.reuse, R73 ;  /* 0x0000006621497223 */ /* 0x080fe20000010049 */
[----:B------:R-:W-:Y:S01]  /*8ac0*/  FFMA.FTZ R85, R17, R102, R85 ;  /* 0x0000006611557223 */ /* 0x000fe20000010055 */
[----:B------:R-:W-:Y:S01]  /*8ad0*/  FFMA.FTZ R95, R115, R94, R95 ;  /* 0x0000005e735f7223 */ /* 0x000fe2000001005f */
[----:B------:R-:W-:Y:S01]  /*8ae0*/  FADD.FTZ R84, R0, R84 ;  /* 0x0000005400547221 */ /* 0x000fe20000010000 */
[----:B------:R-:W-:Y:S01]  /*8af0*/  FFMA.FTZ R82, R18, R103, R82 ;  /* 0x0000006712527223 */ /* 0x000fe20000010052 */
[----:B------:R-:W-:Y:S01]  /*8b00*/  STL [R1+0x80], R86 ;  /* 0x0000805601007387 */ /* 0x000fe20000100800 */
[----:B------:R-:W-:-:S03]  /*8b10*/  FFMA.FTZ R96, R116, R95, R96 ;  /* 0x0000005f74607223 */ /* 0x000fc60000010060 */
[----:B------:R-:W-:Y:S01]  /*8b20*/  STL [R1+0xd0], R85 ;  /* 0x0000d05501007387 */ /* 0x000fe20000100800 */
[----:B------:R-:W-:-:S03]  /*8b30*/  FFMA.FTZ R97, R117, R96, R97 ;  /* 0x0000006075617223 */ /* 0x000fc60000010061 */
[----:B------:R-:W-:Y:S01]  /*8b40*/  STL [R1+0x7c], R84 ;  /* 0x00007c5401007387 */ /* 0x000fe20000100800 */
[----:B------:R-:W-:-:S03]  /*8b50*/  FFMA.FTZ R119, R2, -R119, R145 ;  /* 0x8000007702777223 */ /* 0x000fc60000010091 */
[----:B------:R0:W-:Y:S01]  /*8b60*/  STL [R1+0xd4], R82 ;  /* 0x0000d45201007387 */ /* 0x0001e20000100800 */
[----:B------:R-:W-:Y:S01]  /*8b70*/  FMUL.FTZ R2, R2, R88 ;  /* 0x0000005802027220 */ /* 0x000fe20000410000 */
[----:B------:R-:W-:Y:S01]  /*8b80*/  FFMA.FTZ R98, R118, R97, R98 ;  /* 0x0000006176627223 */ /* 0x000fe20000010062 */
[----:B------:R-:W-:Y:S01]  /*8b90*/  FFMA.FTZ R0, R12, -R129, R151 ;  /* 0x800000810c007223 */ /* 0x000fe20000010097 */
[----:B------:R-:W-:Y:S02]  /*8ba0*/  FFMA.FTZ R128, R11, -R128, R136 ;  /* 0x800000800b807223 */ /* 0x000fe40000010088 */
[----:B0-----:R-:W-:-:S04]  /*8bb0*/  FMUL.FTZ R82, R29, R98 ;  /* 0x000000621d527220 */ /* 0x001fc80000410000 */
[-C--:B------:R-:W-:Y:S01]  /*8bc0*/  FFMA.FTZ R84, R0, R82.reuse, RZ ;  /* 0x0000005200547223 */ /* 0x080fe200000100ff */
[----:B------:R-:W-:Y:S01]  /*8bd0*/  FMUL.FTZ R82, R45, R82 ;  /* 0x000000522d527220 */ /* 0x000fe20000410000 */
[----:B------:R-:W-:Y:S01]  /*8be0*/  FFMA.FTZ R127, R10, -R127, R137 ;  /* 0x8000007f0a7f7223 */ /* 0x000fe20000010089 */
[----:B------:R-:W-:Y:S01]  /*8bf0*/  FFMA.FTZ R126, R9, -R126, R138 ;  /* 0x8000007e097e7223 */ /* 0x000fe2000001008a */
[----:B------:R-:W-:Y:S01]  /*8c00*/  FFMA.FTZ R125, R8, -R125, R139 ;  /* 0x8000007d087d7223 */ /* 0x000fe2000001008b */
[----:B------:R-:W-:Y:S01]  /*8c10*/  FFMA.FTZ R124, R7, -R124, R140 ;  /* 0x8000007c077c7223 */ /* 0x000fe2000001008c */
[----:B------:R-:W-:Y:S01]  /*8c20*/  FFMA.FTZ R123, R6, -R123, R141 ;  /* 0x8000007b067b7223 */ /* 0x000fe2000001008d */
[----:B------:R-:W-:Y:S01]  /*8c30*/  FFMA.FTZ R130, R5, -R122, R142 ;  /* 0x8000007a05827223 */ /* 0x000fe2000001008e */
[----:B------:R-:W-:Y:S01]  /*8c40*/  FFMA.FTZ R121, R4, -R121, R143 ;  /* 0x8000007904797223 */ /* 0x000fe2000001008f */
[C---:B------:R-:W-:Y:S01]  /*8c50*/  FFMA.FTZ R120, R3.reuse, -R120, R144 ;  /* 0x8000007803787223 */ /* 0x040fe20000010090 */
[-C--:B------:R-:W-:Y:S01]  /*8c60*/  FMUL.FTZ R3, R3, R89.reuse ;  /* 0x0000005903037220 */ /* 0x080fe20000410000 */
[----:B------:R-:W-:Y:S01]  /*8c70*/  FMUL.FTZ R122, R89, UR53 ;  /* 0x00000035597a7c20 */ /* 0x000fe20008410000 */
[----:B------:R-:W-:Y:S01]  /*8c80*/  FMUL.FTZ R89, R20, R89 ;  /* 0x0000005914597220 */ /* 0x000fe20000410000 */
[----:B------:R-:W-:Y:S01]  /*8c90*/  FMUL.FTZ R77, R107, UR53 ;  /* 0x000000356b4d7c20 */ /* 0x000fe20008410000 */
[----:B------:R-:W-:Y:S01]  /*8ca0*/  FMUL.FTZ R107, R18, R107 ;  /* 0x0000006b126b7220 */ /* 0x000fe20000410000 */
[----:B------:R-:W-:Y:S01]  /*8cb0*/  FMUL.FTZ R76, R17, R76 ;  /* 0x0000004c114c7220 */ /* 0x000fe20000410000 */
[----:B------:R-:W-:Y:S01]  /*8cc0*/  FMUL.FTZ R75, R16, R75 ;  /* 0x0000004b104b7220 */ /* 0x000fe20000410000 */
[----:B------:R-:W-:Y:S01]  /*8cd0*/  FMUL.FTZ R74, R15, R74 ;  /* 0x0000004a0f4a7220 */ /* 0x000fe20000410000 */
[----:B--2---:R-:W-:-:S05]  /*8ce0*/  FADD.FTZ R81, R73, R81 ;  /* 0x0000005149517221 */ /* 0x004fca0000010000 */
[----:B------:R0:W-:Y:S04]  /*8cf0*/  STL [R1+0x78], R81 ;  /* 0x0000785101007387 */ /* 0x0001e80000100800 */
[----:B------:R-:W2:Y:S01]  /*8d00*/  LDL R87, [R1+0xc0] ;  /* 0x0000c00001577983 */ /* 0x000ea20000100800 */
[----:B0-----:R-:W-:-:S05]  /*8d10*/  IMAD.SHL.U32 R81, R72, 0x10, RZ ;  /* 0x0000001048517824 */ /* 0x001fca00078e00ff */
[-C--:B------:R-:W-:Y:S02]  /*8d20*/  LEA.HI R129, R72, R81.reuse, RZ, 0x1f ;  /* 0x0000005148817211 */ /* 0x080fe400078ff8ff */
[----:B------:R-:W-:Y:S01]  /*8d30*/  LEA.HI R73, R81, R81, RZ, 0x1b ;  /* 0x0000005151497211 */ /* 0x000fe200078fd8ff */
[----:B---3--:R-:W-:Y:S01]  /*8d40*/  FFMA.FTZ R83, R19, R2, R83 ;  /* 0x0000000213537223 */ /* 0x008fe20000010053 */
[----:B------:R-:W-:-:S04]  /*8d50*/  FMUL.FTZ R81, R88, UR53 ;  /* 0x0000003558517c20 */ /* 0x000fc80008410000 */
[----:B------:R-:W-:Y:S01]  /*8d60*/  FMUL.FTZ R81, R119, R81 ;  /* 0x0000005177517220 */ /* 0x000fe20000410000 */
[----:B------:R0:W-:Y:S01]  /*8d70*/  STL [R1+0xd8], R83 ;  /* 0x0000d85301007387 */ /* 0x0001e20000100800 */
[----:B------:R-:W-:Y:S02]  /*8d80*/  LEA R129, R129, UR16, 0x2 ;  /* 0x0000001081817c11 */ /* 0x000fe4000f8e10ff */
[----:B------:R-:W-:Y:S01]  /*8d90*/  FFMA.FTZ R2, R35, R2, R81 ;  /* 0x0000000223027223 */ /* 0x000fe20000010051 */
[----:B------:R-:W-:Y:S01]  /*8da0*/  LEA R73, R73, UR16, 0x2 ;  /* 0x0000001049497c11 */ /* 0x000fe2000f8e10ff */
[----:B0-----:R-:W-:-:S04]  /*8db0*/  FMUL.FTZ R83, R28, R97 ;  /* 0x000000611c537220 */ /* 0x001fc80000410000 */
[-C--:B------:R-:W-:Y:S01]  /*8dc0*/  FMUL.FTZ R81, R44, R83.reuse ;  /* 0x000000532c517220 */ /* 0x080fe20000410000 */
[----:B------:R-:W-:Y:S01]  /*8dd0*/  FFMA.FTZ R83, R128, R83, R84 ;  /* 0x0000005380537223 */ /* 0x000fe20000010054 */
[----:B------:R-:W-:Y:S01]  /*8de0*/  FMUL.FTZ R84, R27, R96 ;  /* 0x000000601b547220 */ /* 0x000fe20000410000 */
[----:B------:R0:W-:Y:S03]  /*8df0*/  STS [R129+0x2100], R82 ;  /* 0x0021005281007388 */ /* 0x0001e60000000800 */
[-C--:B------:R-:W-:Y:S01]  /*8e00*/  FFMA.FTZ R83, R127, R84.reuse, R83 ;  /* 0x000000547f537223 */ /* 0x080fe20000010053 */
[----:B------:R1:W-:Y:S01]  /*8e10*/  STS [R73+0x2104], R81 ;  /* 0x0021045149007388 */ /* 0x0003e20000000800 */
[----:B------:R-:W-:Y:S01]  /*8e20*/  FMUL.FTZ R84, R43, R84 ;  /* 0x000000542b547220 */ /* 0x000fe20000410000 */
[----:B0-----:R-:W-:Y:S01]  /*8e30*/  FMUL.FTZ R82, R25, R94 ;  /* 0x0000005e19527220 */ /* 0x001fe20000410000 */
[----:B-1----:R-:W-:-:S03]  /*8e40*/  FMUL.FTZ R81, R26, R95 ;  /* 0x0000005f1a517220 */ /* 0x002fc60000410000 */
[----:B------:R0:W-:Y:S01]  /*8e50*/  STS [R73+0x2108], R84 ;  /* 0x0021085449007388 */ /* 0x0001e20000000800 */
[-C--:B------:R-:W-:Y:S01]  /*8e60*/  FFMA.FTZ R83, R126, R81.reuse, R83 ;  /* 0x000000517e537223 */ /* 0x080fe20000010053 */
[----:B------:R-:W-:-:S03]  /*8e70*/  FMUL.FTZ R81, R42, R81 ;  /* 0x000000512a517220 */ /* 0x000fc60000410000 */
[----:B------:R-:W-:Y:S01]  /*8e80*/  FFMA.FTZ R83, R125, R82, R83 ;  /* 0x000000527d537223 */ /* 0x000fe20000010053 */
[----:B0-----:R-:W-:Y:S01]  /*8e90*/  FMUL.FTZ R84, R24, R93 ;  /* 0x0000005d18547220 */ /* 0x001fe20000410000 */
[----:B------:R0:W-:Y:S03]  /*8ea0*/  STS [R73+0x210c], R81 ;  /* 0x00210c5149007388 */ /* 0x0001e60000000800 */
[----:B------:R-:W-:Y:S01]  /*8eb0*/  FFMA.FTZ R83, R124, R84, R83 ;  /* 0x000000547c537223 */ /* 0x000fe20000010053 */
[----:B------:R-:W-:Y:S01]  /*8ec0*/  FMUL.FTZ R82, R41, R82 ;  /* 0x0000005229527220 */ /* 0x000fe20000410000 */
[----:B0-----:R-:W-:-:S04]  /*8ed0*/  FMUL.FTZ R81, R23, R92 ;  /* 0x0000005c17517220 */ /* 0x001fc80000410000 */
[-C--:B------:R-:W-:Y:S01]  /*8ee0*/  FMUL.FTZ R85, R39, R81.reuse ;  /* 0x0000005127557220 */ /* 0x080fe20000410000 */
[----:B------:R-:W-:Y:S01]  /*8ef0*/  FFMA.FTZ R83, R123, R81, R83 ;  /* 0x000000517b537223 */ /* 0x000fe20000010053 */
[----:B------:R-:W-:Y:S01]  /*8f00*/  FMUL.FTZ R81, R22, R91 ;  /* 0x0000005b16517220 */ /* 0x000fe20000410000 */
[----:B------:R0:W-:Y:S03]  /*8f10*/  STS [R73+0x2110], R82 ;  /* 0x0021105249007388 */ /* 0x0001e60000000800 */
[----:B------:R-:W-:Y:S01]  /*8f20*/  FFMA.FTZ R83, R130, R81, R83 ;  /* 0x0000005182537223 */ /* 0x000fe20000010053 */
[----:B0-----:R-:W-:-:S04]  /*8f30*/  FMUL.FTZ R82, R21, R90 ;  /* 0x0000005a15527220 */ /* 0x001fc80000410000 */
[----:B------:R-:W-:Y:S01]  /*8f40*/  FFMA.FTZ R83, R121, R82, R83 ;  /* 0x0000005279537223 */ /* 0x000fe20000010053 */
[----:B------:R-:W-:-:S03]  /*8f50*/  FMUL.FTZ R88, R19, R88 ;  /* 0x0000005813587220 */ /* 0x000fc60000410000 */
[----:B------:R-:W-:-:S04]  /*8f60*/  FFMA.FTZ R83, R120, R89, R83 ;  /* 0x0000005978537223 */ /* 0x000fc80000010053 */
[----:B------:R-:W-:-:S04]  /*8f70*/  FFMA.FTZ R83, R119, R88, R83 ;  /* 0x0000005877537223 */ /* 0x000fc80000010053 */
[----:B------:R-:W-:-:S04]  /*8f80*/  FFMA.FTZ R83, R79, R107, R83 ;  /* 0x0000006b4f537223 */ /* 0x000fc80000010053 */
[----:B------:R-:W-:-:S04]  /*8f90*/  FFMA.FTZ R83, R131, R76, R83 ;  /* 0x0000004c83537223 */ /* 0x000fc80000010053 */
[----:B------:R-:W-:-:S04]  /*8fa0*/  FFMA.FTZ R83, R132, R75, R83 ;  /* 0x0000004b84537223 */ /* 0x000fc80000010053 */
[----:B------:R-:W-:Y:S02]  /*8fb0*/  FFMA.FTZ R83, R133, R74, R83 ;  /* 0x0000004a85537223 */ /* 0x000fe40000010053 */
[----:B------:R-:W3:Y:S01]  /*8fc0*/  LDL.LU R133, [R1+0x74] ;  /* 0x0000740001857983 */ /* 0x000ee20000300800 */
[----:B------:R-:W-:Y:S01]  /*8fd0*/  FMUL.FTZ R77, R79, R77 ;  /* 0x0000004d4f4d7220 */ /* 0x000fe20000410000 */
[----:B------:R-:W-:Y:S01]  /*8fe0*/  FMUL.FTZ R76, R33, R76 ;  /* 0x0000004c214c7220 */ /* 0x000fe20000410000 */
[----:B------:R-:W-:Y:S02]  /*8ff0*/  FMUL.FTZ R75, R32, R75 ;  /* 0x0000004b204b7220 */ /* 0x000fe40000410000 */
[----:B------:R-:W-:Y:S02]  /*9000*/  FFMA.FTZ R77, R34, R103, R77 ;  /* 0x00000067224d7223 */ /* 0x000fe4000001004d */
[----:B------:R0:W-:Y:S04]  /*9010*/  STS [R73+0x2130], R76 ;  /* 0x0021304c49007388 */ /* 0x0001e80000000800 */
[----:B------:R1:W-:Y:S04]  /*9020*/  STS [R73+0x2134], R75 ;  /* 0x0021344b49007388 */ /* 0x0003e80000000800 */
[----:B0-----:R-:W4:Y:S04]  /*9030*/  LDL.LU R76, [R1+0xdc] ;  /* 0x0000dc00014c7983 */ /* 0x001f280000300800 */
[----:B-1----:R-:W5:Y:S04]  /*9040*/  LDL.LU R75, [R1+0x70] ;  /* 0x00007000014b7983 */ /* 0x002f680000300800 */
        /* <DEDUP_REMOVED lines=11> */
[----:B------:R-:W-:Y:S04]  /*9100*/  STL [R1+0x74], R133 ;  /* 0x0000748501007387 */ /* 0x000fe80000100800 */
[----:B------:R-:W3:Y:S01]  /*9110*/  LDL R152, [R1+0x90] ;  /* 0x0000900001987983 */ /* 0x000ee20000100800 */
[----:B------:R-:W-:Y:S01]  /*9120*/  FMUL.FTZ R122, R120, R122 ;  /* 0x0000007a787a7220 */ /* 0x000fe20000410000 */
[----:B------:R-:W-:Y:S01]  /*9130*/  FMUL.FTZ R120, R4, R90 ;  /* 0x0000005a04787220 */ /* 0x000fe20000410000 */
[----:B------:R-:W-:Y:S01]  /*9140*/  FMUL.FTZ R90, R90, UR53 ;  /* 0x000000355a5a7c20 */ /* 0x000fe20008410000 */
[----:B------:R-:W3:Y:S03]  /*9150*/  LDL R155, [R1+0x94] ;  /* 0x00009400019b7983 */ /* 0x000ee60000100800 */
[----:B------:R-:W-:Y:S01]  /*9160*/  FMUL.FTZ R121, R121, R90 ;  /* 0x0000005a79797220 */ /* 0x000fe20000410000 */
[-C--:B----4-:R-:W-:Y:S01]  /*9170*/  FFMA.FTZ R76, R20, R3.reuse, R76 ;  /* 0x00000003144c7223 */ /* 0x090fe2000001004c */
[----:B------:R-:W-:Y:S01]  /*9180*/  FFMA.FTZ R90, R36, R3, R122 ;  /* 0x00000003245a7223 */ /* 0x000fe2000001007a */
[----:B------:R-:W-:Y:S01]  /*9190*/  FMUL.FTZ R122, R5, R91 ;  /* 0x0000005b057a7220 */ /* 0x000fe20000410000 */
[----:B-----5:R-:W-:Y:S01]  /*91a0*/  FADD.FTZ R75, R2, R75 ;  /* 0x0000004b024b7221 */ /* 0x020fe20000010000 */
[----:B------:R-:W-:Y:S01]  /*91b0*/  FMUL.FTZ R91, R91, UR53 ;  /* 0x000000355b5b7c20 */ /* 0x000fe20008410000 */
[----:B------:R0:W-:Y:S01]  /*91c0*/  STL [R1+0xdc], R76 ;  /* 0x0000dc4c01007387 */ /* 0x0001e20000100800 */
[----:B------:R-:W1:Y:S02]  /*91d0*/  S2UR UR30, SR_CTAID.X ;  /* 0x00000000001e79c3 */ /* 0x000e640000002500 */
[----:B------:R-:W-:Y:S01]  /*91e0*/  FMUL.FTZ R91, R130, R91 ;  /* 0x0000005b825b7220 */ /* 0x000fe20000410000 */
[----:B------:R4:W-:Y:S01]  /*91f0*/  STL [R1+0x70], R75 ;  /* 0x0000704b01007387 */ /* 0x0009e20000100800 */
[----:B--2---:R-:W-:-:S03]  /*9200*/  FMUL.FTZ R137, R154, R137 ;  /* 0x000000899a897220 */ /* 0x004fc60000410000 */
[----:B------:R-:W2:Y:S01]  /*9210*/  LDL R154, [R1+0x8c] ;  /* 0x00008c00019a7983 */ /* 0x000ea20000100800 */
[----:B------:R-:W1:Y:S08]  /*9220*/  LDC.64 R2, c[0x0][0x4b8] ;  /* 0x00012e00ff027b82 */ /* 0x000e700000000a00 */
[----:B------:R-:W5:Y:S01]  /*9230*/  LDC.64 R4, c[0x0][0x4d8] ;  /* 0x00013600ff047b82 */ /* 0x000f620000000a00 */
[----:B------:R-:W-:-:S02]  /*9240*/  FMUL.FTZ R142, R153, R142 ;  /* 0x0000008e998e7220 */ /* 0x000fc40000410000 */
[----:B------:R-:W2:Y:S01]  /*9250*/  LDL R153, [R1+0x88] ;  /* 0x0000880001997983 */ /* 0x000ea20000100800 */
[----:B---3--:R-:W-:-:S03]  /*9260*/  FMUL.FTZ R147, R152, R147 ;  /* 0x0000009398937220 */ /* 0x008fc60000410000 */
[----:B------:R-:W3:Y:S04]  /*9270*/  LDL R152, [R1+0x84] ;  /* 0x0000840001987983 */ /* 0x000ee80000100800 */
[----:B------:R-:W3:Y:S01]  /*9280*/  LDL.LU R130, [R1+0xe0] ;  /* 0x0000e00001827983 */ /* 0x000ee20000300800 */
[----:B------:R-:W-:Y:S01]  /*9290*/  UIADD3 UR31, UPT, UPT, UR38, -0x800, URZ ;  /* 0xfffff800261f7890 */ /* 0x000fe2000fffe0ff */
[----:B------:R-:W-:Y:S01]  /*92a0*/  FMUL.FTZ R79, R31, R74 ;  /* 0x0000004a1f4f7220 */ /* 0x000fe20000410000 */
[----:B------:R-:W-:-:S04]  /*92b0*/  HFMA2 R77, -RZ, RZ, 0, 0 ;  /* 0x00000000ff4d7431 */ /* 0x000fc800000001ff */
[----:B------:R-:W-:Y:S01]  /*92c0*/  LOP3.LUT R74, R72, UR31, RZ, 0xfc, !PT ;  /* 0x0000001f484a7c12 */ /* 0x000fe2000f8efcff */
[----:B------:R-:W-:Y:S01]  /*92d0*/  FMUL.FTZ R81, R38, R81 ;  /* 0x0000005126517220 */ /* 0x000fe20000410000 */
[----:B0-----:R-:W-:Y:S02]  /*92e0*/  IMAD.MOV.U32 R76, RZ, RZ, R72 ;  /* 0x000000ffff4c7224 */ /* 0x001fe400078e0048 */
[----:B------:R-:W-:Y:S01]  /*92f0*/  IADD3 R74, PT, PT, -R74, UR32, RZ ;  /* 0x000000204a4a7c10 */ /* 0x000fe2000fffe1ff */
[----:B-1----:R-:W-:Y:S01]  /*9300*/  IMAD R3, R3, UR30, RZ ;  /* 0x0000001e03037c24 */ /* 0x002fe2000f8e02ff */
[----:B------:R0:W-:Y:S02]  /*9310*/  STS [R73+0x211c], R81 ;  /* 0x00211c5149007388 */ /* 0x0001e40000000800 */
[----:B------:R-:W-:Y:S01]  /*9320*/  ISETP.GE.AND P5, PT, R74, 0x1, PT ;  /* 0x000000014a00780c */ /* 0x000fe20003fa6270 */
[----:B----4-:R-:W-:-:S04]  /*9330*/  IMAD.WIDE.U32 R74, R2, UR30, R76 ;  /* 0x0000001e024a7c25 */ /* 0x010fc8000f8e004c */
[----:B------:R-:W-:Y:S01]  /*9340*/  FMUL.FTZ R80, R14, R80 ;  /* 0x000000500e507220 */ /* 0x000fe20000410000 */
[----:B-----5:R-:W-:-:S04]  /*9350*/  IMAD.WIDE.U32 R76, R4, UR30, R76 ;  /* 0x0000001e044c7c25 */ /* 0x020fc8000f8e004c */
[----:B0-----:R-:W-:Y:S01]  /*9360*/  FMUL.FTZ R81, R34, R107 ;  /* 0x0000006b22517220 */ /* 0x001fe20000410000 */
[----:B------:R-:W-:Y:S01]  /*9370*/  IMAD R5, R5, UR30, RZ ;  /* 0x0000001e05057c24 */ /* 0x000fe2000f8e02ff */
[----:B------:R-:W-:Y:S02]  /*9380*/  IADD3 R75, PT, PT, R75, R3, RZ ;  /* 0x000000034b4b7210 */ /* 0x000fe40007ffe0ff */
[----:B------:R-:W-:Y:S01]  /*9390*/  MOV R4, UR44 ;  /* 0x0000002c00047c02 */ /* 0x000fe20008000f00 */
[----:B------:R0:W-:Y:S01]  /*93a0*/  STS [R73+0x212c], R81 ;  /* 0x00212c5149007388 */ /* 0x0001e20000000800 */
[----:B------:R-:W-:Y:S01]  /*93b0*/  MOV R2, R76 ;  /* 0x0000004c00027202 */ /* 0x000fe20000000f00 */
[----:B------:R-:W-:Y:S02]  /*93c0*/  IMAD.IADD R3, R77, 0x1, R5 ;  /* 0x000000014d037824 */ /* 0x000fe400078e0205 */
[----:B------:R-:W-:Y:S01]  /*93d0*/  FMUL.FTZ R84, R40, R84 ;  /* 0x0000005428547220 */ /* 0x000fe20000410000 */
[----:B------:R-:W-:Y:S01]  /*93e0*/  FMUL.FTZ R82, R37, R82 ;  /* 0x0000005225527220 */ /* 0x000fe20000410000 */
[----:B------:R-:W-:Y:S01]  /*93f0*/  FMUL.FTZ R89, R36, R89 ;  /* 0x0000005924597220 */ /* 0x000fe20000410000 */
[----:B------:R-:W-:Y:S01]  /*9400*/  FMUL.FTZ R88, R35, R88 ;  /* 0x0000005823587220 */ /* 0x000fe20000410000 */
[----:B------:R-:W-:-:S04]  /*9410*/  IMAD.WIDE.U32 R2, R4, UR10, R2 ;  /* 0x0000000a04027c25 */ /* 0x000fc8000f8e0002 */
[----:B0-----:R-:W-:Y:S01]  /*9420*/  FMUL.FTZ R81, R30, R80 ;  /* 0x000000501e517220 */ /* 0x001fe20000410000 */
[----:B------:R-:W-:Y:S01]  /*9430*/  USHF.R.S32.HI UR17, URZ, 0x1f, UR10 ;  /* 0x0000001fff117899 */ /* 0x000fe2000801140a */
[----:B------:R-:W0:Y:S01]  /*9440*/  LDC.64 R4, c[0x0][0x4d0] ;  /* 0x00013400ff047b82 */ /* 0x000e220000000a00 */
[----:B------:R-:W-:Y:S04]  /*9450*/  STS [R73+0x2114], R84 ;  /* 0x0021145449007388 */ /* 0x000fe80000000800 */
[----:B------:R-:W-:Y:S01]  /*9460*/  STS [R73+0x2118], R85 ;  /* 0x0021185549007388 */ /* 0x000fe20000000800 */
[----:B------:R-:W-:-:S03]  /*9470*/  UIMAD UR14, UR17, UR44, URZ ;  /* 0x0000002c110e72a4 */ /* 0x000fc6000f8e02ff */
        /* <DEDUP_REMOVED lines=11> */
[C---:B------:R-:W-:Y:S01]  /*9530*/  IADD3 R117, PT, PT, R72.reuse, 0x80, RZ ;  /* 0x0000008048757810 */ /* 0x040fe20007ffe0ff */
[C---:B------:R-:W-:Y:S01]  /*9540*/  VIADD R116, R72.reuse, 0x100 ;  /* 0x0000010048747836 */ /* 0x040fe20000000000 */
[C---:B------:R-:W-:Y:S01]  /*9550*/  IADD3 R115, PT, PT, R72.reuse, 0x180, RZ ;  /* 0x0000018048737810 */ /* 0x040fe20007ffe0ff */
[C---:B------:R-:W-:Y:S01]  /*9560*/  VIADD R113, R72.reuse, 0x300 ;  /* 0x0000030048717836 */ /* 0x040fe20000000000 */
[C---:B------:R-:W-:Y:S01]  /*9570*/  IADD3 R114, PT, PT, R72.reuse, 0x280, RZ ;  /* 0x0000028048727810 */ /* 0x040fe20007ffe0ff */
[C---:B------:R-:W-:Y:S01]  /*9580*/  VIADD R109, R72.reuse, 0x500 ;  /* 0x00000500486d7836 */ /* 0x040fe20000000000 */
[C---:B------:R-:W-:Y:S01]  /*9590*/  IADD3 R112, PT, PT, R72.reuse, 0x380, RZ ;  /* 0x0000038048707810 */ /* 0x040fe20007ffe0ff */
[C---:B------:R-:W-:Y:S01]  /*95a0*/  VIADD R106, R72.reuse, 0x680 ;  /* 0x00000680486a7836 */ /* 0x040fe20000000000 */
[C---:B------:R-:W-:Y:S01]  /*95b0*/  LOP3.LUT R111, R72.reuse, 0x400, RZ, 0xfc, !PT ;  /* 0x00000400486f7812 */ /* 0x040fe200078efcff */
[----:B------:R-:W-:Y:S01]  /*95c0*/  UIMAD UR14, UR10, UR43, UR14 ;  /* 0x0000002b0a0e72a4 */ /* 0x000fe2000f8e020e */
[----:B------:R-:W-:-:S02]  /*95d0*/  IADD3 R110, PT, PT, R72, 0x480, RZ ;  /* 0x00000480486e7810 */ /* 0x000fc40007ffe0ff */
[C---:B------:R-:W-:Y:S02]  /*95e0*/  IADD3 R108, PT, PT, R72.reuse, 0x580, RZ ;  /* 0x00000580486c7810 */ /* 0x040fe40007ffe0ff */
[C---:B------:R-:W-:Y:S02]  /*95f0*/  IADD3 R107, PT, PT, R72.reuse, 0x600, RZ ;  /* 0x00000600486b7810 */ /* 0x040fe40007ffe0ff */
[C---:B------:R-:W-:Y:S02]  /*9600*/  IADD3 R105, PT, PT, R72.reuse, 0x700, RZ ;  /* 0x0000070048697810 */ /* 0x040fe40007ffe0ff */
[----:B------:R-:W-:Y:S02]  /*9610*/  IADD3 R104, PT, PT, R72, 0x780, RZ ;  /* 0x0000078048687810 */ /* 0x000fe40007ffe0ff */
[----:B------:R-:W-:Y:S02]  /*9620*/  IADD3.X R3, PT, PT, R3, UR15, RZ, P1, !PT ;  /* 0x0000000f03037c10 */ /* 0x000fe40008ffe4ff */
[----:B------:R-:W-:-:S02]  /*9630*/  IADD3 R74, P1, PT, R74, UR31, RZ ;  /* 0x0000001f4a4a7c10 */ /* 0x000fc4000ff3e0ff */
        /* <DEDUP_REMOVED lines=15> */
[----:B------:R-:W-:Y:S01]  /*9730*/  LEA.HI R104, R104, R72, RZ, 0x1b ;  /* 0x0000004868687211 */ /* 0x000fe200078fd8ff */
[----:B------:R-:W-:Y:S01]  /*9740*/  USHF.L.U32 UR15, UR11, 0xb, URZ ;  /* 0x0000000b0b0f7899 */ /* 0x000fe200080006ff */
[----:B------:R-:W-:Y:S02]  /*9750*/  MOV R76, UR46 ;  /* 0x0000002e004c7c02 */ /* 0x000fe40008000f00 */
[----:B------:R-:W-:Y:S01]  /*9760*/  IADD3.X R75, PT, PT, R75, UR14, RZ, P1, !PT ;  /* 0x0000000e4b4b7c10 */ /* 0x000fe20008ffe4ff */
[----:B------:R-:W-:Y:S01]  /*9770*/  FMUL.FTZ R151, R87, R151 ;  /* 0x0000009757977220 */ /* 0x000fe20000410000 */
[----:B------:R-:W-:Y:S01]  /*9780*/  LEA R119, R119, UR16, 0x2 ;  /* 0x0000001077777c11 */ /* 0x000fe2000f8e10ff */
[----:B------:R-:W-:Y:S01]  /*9790*/  BAR.SYNC.DEFER_BLOCKING 0x0 ;  /* 0x0000000000007b1d */ /* 0x000fe20000010000 */
        /* <DEDUP_REMOVED lines=25> */
[----:B------:R-:W-:Y:S01]  /*9930*/  FMUL.FTZ R149, R153, R149 ;  /* 0x0000009599957220 */ /* 0x000fe20000410000 */
[----:B------:R-:W-:-:S04]  /*9940*/  IMAD.WIDE.U32 R2, R76, UR8, R2 ;  /* 0x000000084c027c25 */ /* 0x000fc8000f8e0002 */
[----:B------:R-:W-:Y:S01]  /*9950*/  FFMA.FTZ R78, R78, R80, R83 ;  /* 0x000000504e4e7223 */ /* 0x000fe20000010053 */
[----:B------:R-:W-:Y:S01]  /*9960*/  LOP3.LUT R76, R72, UR15, RZ, 0xfc, !PT ;  /* 0x0000000f484c7c12 */ /* 0x000fe2000f8efcff */
[----:B------:R-:W1:Y:S01]  /*9970*/  LDS R103, [R118+0x2100] ;  /* 0x0021000076677984 */ /* 0x000e620000000800 */
[----:B0-----:R-:W-:Y:S01]  /*9980*/  IMAD.WIDE.U32 R74, R4, UR8, R74 ;  /* 0x00000008044a7c25 */ /* 0x001fe2000f8e004a */
[----:B------:R-:W-:Y:S02]  /*9990*/  MOV R77, UR32 ;  /* 0x00000020004d7c02 */ /* 0x000fe40008000f00 */
[----:B------:R-:W0:Y:S01]  /*99a0*/  LDS R102, [R117+0x2300] ;  /* 0x0023000075667984 */ /* 0x000e220000000800 */
        /* <DEDUP_REMOVED lines=20> */
[----:B-----5:R-:W-:-:S03]  /*9af0*/  IADD3 R129, PT, PT, -R76, 0x800, R77 ;  /* 0x000008004c817810 */ /* 0x020fc60007ffe14d */
        /* <DEDUP_REMOVED lines=9> */
[----:B---3--:R-:W-:-:S05]  /*9b90*/  FFMA.FTZ R130, R21, R120, R130 ;  /* 0x0000007815827223 */ /* 0x008fca0000010082 */
[----:B------:R-:W-:Y:S01]  /*9ba0*/  STL [R1+0xe0], R130 ;  /* 0x0000e08201007387 */ /* 0x000fe20000100800 */
[----:B------:R-:W-:-:S03]  /*9bb0*/  FMUL.FTZ R150, R152, R150 ;  /* 0x0000009698967220 */ /* 0x000fc60000410000 */
        /* <DEDUP_REMOVED lines=9> */
[----:B---3--:R-:W-:Y:S01]  /*9c50*/  IMAD R73, R5, UR8, R75 ;  /* 0x0000000805497c24 */ /* 0x008fe2000f8e024b */
        /* <DEDUP_REMOVED lines=13> */
[----:B012-4-:R-:W-:-:S12]  /*9d30*/  @!P5 BRA `(.L_x_1318) ;  /* 0x00000000000cd947 */ /* 0x017fd80003800000 */
[----:B------:R-:W0:Y:S04]  /*9d40*/  LDS R118, [R118+0x4200] ;  /* 0x0042000076767984 */ /* 0x000e280000000800 */
[----:B------:R1:W-:Y:S04]  /*9d50*/  REDG.E.ADD.F32.FTZ.RN.STRONG.GPU desc[UR34][R76.64], R103 ;  /* 0x000000674c0079a6 */ /* 0x0003e8000c12f322 */
[----:B0-----:R1:W-:Y:S02]  /*9d60*/  REDG.E.ADD.F32.FTZ.RN.STRONG.GPU desc[UR34][R4.64], R118 ;  /* 0x00000076040079a6 */ /* 0x0013e4000c12f322 */
.L_x_1318:
[----:B------:R-:W-:Y:S05]  /*9d70*/  BSYNC.RECONVERGENT B0 ;  /* 0x0000000000007941 */ /* 0x000fea0003800200 */
.L_x_1317:
[----:B------:R-:W0:Y:S01]  /*9d80*/  LDS R117, [R117+0x4400] ;  /* 0x0044000075757984 */ /* 0x000e220000000800 */
[----:B-1----:R-:W-:Y:S01]  /*9d90*/  LOP3.LUT R103, R72, UR15, RZ, 0xfc, !PT ;  /* 0x0000000f48677c12 */ /* 0x002fe2000f8efcff */
[----:B------:R-:W-:Y:S01]  /*9da0*/  BSSY.RECONVERGENT B0, `(.L_x_1319) ;  /* 0x0000008000007945 */ /* 0x000fe20003800200 */
[----:B------:R-:W-:Y:S02]  /*9db0*/  MOV R129, UR32 ;  /* 0x0000002000817c02 */ /* 0x000fe40008000f00 */
[----:B------:R-:W-:Y:S02]  /*9dc0*/  MOV R118, UR32 ;  /* 0x0000002000767c02 */ /* 0x000fe40008000f00 */
[C---:B------:R-:W-:Y:S02]  /*9dd0*/  IADD3 R129, PT, PT, -R103.reuse, 0x800, R129 ;  /* 0x0000080067817810 */ /* 0x040fe40007ffe181 */
[----:B------:R-:W-:Y:S01]  /*9de0*/  IADD3 R118, PT, PT, -R103, 0x800, R118 ;  /* 0x0000080067767810 */ /* 0x000fe20007ffe176 */
[----:B------:R-:W-:Y:S06]  /*9df0*/  @!P1 BRA `(.L_x_1320) ;  /* 0x0000000000089947 */ /* 0x000fec0003800000 */
[----:B------:R1:W-:Y:S04]  /*9e00*/  REDG.E.ADD.F32.FTZ.RN.STRONG.GPU desc[UR34][R76.64+0x200], R102 ;  /* 0x000200664c0079a6 */ /* 0x0003e8000c12f322 */
[----:B0-----:R1:W-:Y:S02]  /*9e10*/  REDG.E.ADD.F32.FTZ.RN.STRONG.GPU desc[UR34][R4.64+0x200], R117 ;  /* 0x00020075040079a6 */ /* 0x0013e4000c12f322 */
.L_x_1320:
[----:B------:R-:W-:Y:S05]  /*9e20*/  BSYNC.RECONVERGENT B0 ;  /* 0x0000000000007941 */ /* 0x000fea0003800200 */
.L_x_1319:
[----:B------:R-:W2:Y:S01]  /*9e30*/  LDS R116, [R116+0x4600] ;  /* 0x0046000074747984 */ /* 0x000ea20000000800 */
[----:B------:R-:W-:Y:S01]  /*9e40*/  BSSY.RECONVERGENT B0, `(.L_x_1321) ;  /* 0x0000006000007945 */ /* 0x000fe20003800200 */
[C---:B------:R-:W-:Y:S02]  /*9e50*/  ISETP.GE.AND P5, PT, R129.reuse, 0x281, PT ;  /* 0x000002818100780c */ /* 0x040fe40003fa6270 */
[----:B------:R-:W-:Y:S01]  /*9e60*/  ISETP.GE.AND P1, PT, R129, 0x301, PT ;  /* 0x000003018100780c */ /* 0x000fe20003f26270 */
[----:B------:R-:W-:-:S12]  /*9e70*/  @!P2 BRA `(.L_x_1322) ;  /* 0x000000000008a947 */ /* 0x000fd80003800000 */
[----:B------:R3:W-:Y:S04]  /*9e80*/  REDG.E.ADD.F32.FTZ.RN.STRONG.GPU desc[UR34][R76.64+0x400], R101 ;  /* 0x000400654c0079a6 */ /* 0x0007e8000c12f322 */
[----:B--2---:R3:W-:Y:S02]  /*9e90*/  REDG.E.ADD.F32.FTZ.RN.STRONG.GPU desc[UR34][R4.64+0x400], R116 ;  /* 0x00040074040079a6 */ /* 0x0047e4000c12f322 */
.L_x_1322:
[----:B------:R-:W-:Y:S05]  /*9ea0*/  BSYNC.RECONVERGENT B0 ;  /* 0x0000000000007941 */ /* 0x000fea0003800200 */
.L_x_1321:
[----:B------:R-:W4:Y:S01]  /*9eb0*/  LDS R115, [R115+0x4800] ;  /* 0x0048000073737984 */ /* 0x000f220000000800 */
[----:B------:R-:W-:Y:S04]  /*9ec0*/  BSSY.RECONVERGENT B0, `(.L_x_1323) ;  /* 0x0000004000007945 */ /* 0x000fe80003800200 */
[----:B------:R-:W-:Y:S05]  /*9ed0*/  @!P3 BRA `(.L_x_1324) ;  /* 0x000000000008b947 */ /* 0x000fea0003800000 */
[----:B------:R0:W-:Y:S04]  /*9ee0*/  REDG.E.ADD.F32.FTZ.RN.STRONG.GPU desc[UR34][R76.64+0x600], R100 ;  /* 0x000600644c0079a6 */ /* 0x0001e8000c12f322 */
[----:B----4-:R4:W-:Y:S02]  /*9ef0*/  REDG.E.ADD.F32.FTZ.RN.STRONG.GPU desc[UR34][R4.64+0x600], R115 ;  /* 0x00060073040079a6 */ /* 0x0109e4000c12f322 */
.L_x_1324:
[----:B------:R-:W-:Y:S05]  /*9f00*/  BSYNC.RECONVERGENT B0 ;  /* 0x0000000000007941 */ /* 0x000fea0003800200 */
.L_x_1323:
[----:B------:R-:W0:Y:S01]  /*9f10*/  LDS R119, [R119+0x4a00] ;  /* 0x004a000077777984 */ /* 0x000e220000000800 */
[----:B------:R-:W-:Y:S04]  /*9f20*/  BSSY.RECONVERGENT B0, `(.L_x_1325) ;  /* 0x0000004000007945 */ /* 0x000fe80003800200 */
[----:B------:R-:W-:Y:S05]  /*9f30*/  @!P4 BRA `(.L_x_1326) ;  /* 0x000000000008c947 */ /* 0x000fea0003800000 */
[----:B------:R1:W-:Y:S04]  /*9f40*/  REDG.E.ADD.F32.FTZ.RN.STRONG.GPU desc[UR34][R76.64+0x800], R99 ;  /* 0x000800634c0079a6 */ /* 0x0003e8000c12f322 */
[----:B0-----:R1:W-:Y:S02]  /*9f50*/  REDG.E.ADD.F32.FTZ.RN.STRONG.GPU desc[UR34][R4.64+0x800], R119 ;  /* 0x00080077040079a6 */ /* 0x0013e4000c12f322 */
.L_x_1326:
[----:B------:R-:W-:Y:S05]  /*9f60*/  BSYNC.RECONVERGENT B0 ;  /* 0x0000000000007941 */ /* 0x000fea0003800200 */
.L_x_1325:
[----:B------:R-:W0:Y:S01]  /*9f70*/  LDS R114, [R114+0x4c00] ;  /* 0x004c000072727984 */ /* 0x000e220000000800 */
[----:B------:R-:W-:Y:S04]  /*9f80*/  BSSY.RECONVERGENT B0, `(.L_x_1327) ;  /* 0x0000004000007945 */ /* 0x000fe80003800200 */
[----:B------:R-:W-:Y:S05]  /*9f90*/  @!P5 BRA `(.L_x_1328) ;  /* 0x000000000008d947 */ /* 0x000fea0003800000 */
[----:B------:R1:W-:Y:S04]  /*9fa0*/  REDG.E.ADD.F32.FTZ.RN.STRONG.GPU desc[UR34][R76.64+0xa00], R89 ;  /* 0x000a00594c0079a6 */ /* 0x0003e8000c12f322 */
[----:B0-----:R1:W-:Y:S02]  /*9fb0*/  REDG.E.ADD.F32.FTZ.RN.STRONG.GPU desc[UR34][R4.64+0xa00], R114 ;  /* 0x000a0072040079a6 */ /* 0x0013e4000c12f322 */
.L_x_1328:
[----:B------:R-:W-:Y:S05]  /*9fc0*/  BSYNC.RECONVERGENT B0 ;  /* 0x0000000000007941 */ /* 0x000fea0003800200 */
.L_x_1327:
[----:B------:R-:W0:Y:S01]  /*9fd0*/  LDS R113, [R113+0x4e00] ;  /* 0x004e000071717984 */ /* 0x000e220000000800 */
[----:B------:R-:W-:Y:S01]  /*9fe0*/  BSSY.RECONVERGENT B0, `(.L_x_1329) ;  /* 0x0000008000007945 */ /* 0x000fe20003800200 */
[C---:B------:R-:W-:Y:S02]  /*9ff0*/  ISETP.GE.AND P2, PT, R118.reuse, 0x381, PT ;  /* 0x000003817600780c */ /* 0x040fe40003f46270 */
[C---:B------:R-:W-:Y:S02]  /*a000*/  ISETP.GE.AND P3, PT, R118.reuse, 0x401, PT ;  /* 0x000004017600780c */ /* 0x040fe40003f66270 */
[C---:B------:R-:W-:Y:S02]  /*a010*/  ISETP.GE.AND P4, PT, R118.reuse, 0x481, PT ;  /* 0x000004817600780c */ /* 0x040fe40003f86270 */
[----:B------:R-:W-:Y:S01]  /*a020*/  ISETP.GE.AND P5, PT, R118, 0x501, PT ;  /* 0x000005017600780c */ /* 0x000fe20003fa6270 */
[----:B------:R-:W-:-:S12]  /*a030*/  @!P1 BRA `(.L_x_1330) ;  /* 0x0000000000089947 */ /* 0x000fd80003800000 */
[----:B------:R1:W-:Y:S04]  /*a040*/  REDG.E.ADD.F32.FTZ.RN.STRONG.GPU desc[UR34][R76.64+0xc00], R88 ;  /* 0x000c00584c0079a6 */ /* 0x0003e8000c12f322 */
[----:B0-----:R1:W-:Y:S02]  /*a050*/  REDG.E.ADD.F32.FTZ.RN.STRONG.GPU desc[UR34][R4.64+0xc00], R113 ;  /* 0x000c0071040079a6 */ /* 0x0013e4000c12f322 */
.L_x_1330:
[----:B------:R-:W-:Y:S05]  /*a060*/  BSYNC.RECONVERGENT B0 ;  /* 0x0000000000007941 */ /* 0x000fea0003800200 */
.L_x_1329:
[----:B------:R-:W0:Y:S01]  /*a070*/  LDS R112, [R112+0x5000] ;  /* 0x0050000070707984 */ /* 0x000e220000000800 */
[----:B------:R-:W-:Y:S04]  /*a080*/  BSSY.RECONVERGENT B0, `(.L_x_1331) ;  /* 0x0000004000007945 */ /* 0x000fe80003800200 */
[----:B------:R-:W-:Y:S05]  /*a090*/  @!P2 BRA `(.L_x_1332) ;  /* 0x000000000008a947 */ /* 0x000fea0003800000 */
[----:B------:R1:W-:Y:S04]  /*a0a0*/  REDG.E.ADD.F32.FTZ.RN.STRONG.GPU desc[UR34][R76.64+0xe00], R87 ;  /* 0x000e00574c0079a6 */ /* 0x0003e8000c12f322 */
[----:B0-----:R1:W-:Y:S02]  /*a0b0*/  REDG.E.ADD.F32.FTZ.RN.STRONG.GPU desc[UR34][R4.64+0xe00], R112 ;  /* 0x000e0070040079a6 */ /* 0x0013e4000c12f322 */
.L_x_1332:
[----:B------:R-:W-:Y:S05]  /*a0c0*/  BSYNC.RECONVERGENT B0 ;  /* 0x0000000000007941 */ /* 0x000fea0003800200 */
.L_x_1331:
[----:B------:R-:W0:Y:S01]  /*a0d0*/  LDS R111, [R111+0x5200] ;  /* 0x005200006f6f7984 */ /* 0x000e220000000800 */
[----:B------:R-:W-:Y:S04]  /*a0e0*/  BSSY.RECONVERGENT B0, `(.L_x_1333) ;  /* 0x0000004000007945 */ /* 0x000fe80003800200 */
[----:B------:R-:W-:Y:S05]  /*a0f0*/  @!P3 BRA `(.L_x_1334) ;  /* 0x000000000008b947 */ /* 0x000fea0003800000 */
[----:B------:R1:W-:Y:S04]  /*a100*/  REDG.E.ADD.F32.FTZ.RN.STRONG.GPU desc[UR34][R76.64+0x1000], R86 ;  /* 0x001000564c0079a6 */ /* 0x0003e8000c12f322 */
[----:B0-----:R1:W-:Y:S02]  /*a110*/  REDG.E.ADD.F32.FTZ.RN.STRONG.GPU desc[UR34][R4.64+0x1000], R111 ;  /* 0x0010006f040079a6 */ /* 0x0013e4000c12f322 */
.L_x_1334:
[----:B------:R-:W-:Y:S05]  /*a120*/  BSYNC.RECONVERGENT B0 ;  /* 0x0000000000007941 */ /* 0x000fea0003800200 */
.L_x_1333:
[----:B------:R-:W0:Y:S01]  /*a130*/  LDS R110, [R110+0x5400] ;  /* 0x005400006e6e7984 */ /* 0x000e220000000800 */
[----:B------:R-:W-:Y:S04]  /*a140*/  BSSY.RECONVERGENT B0, `(.L_x_1335) ;  /* 0x0000004000007945 */ /* 0x000fe80003800200 */
[----:B------:R-:W-:Y:S05]  /*a150*/  @!P4 BRA `(.L_x_1336) ;  /* 0x000000000008c947 */ /* 0x000fea0003800000 */
[----:B------:R1:W-:Y:S04]  /*a160*/  REDG.E.ADD.F32.FTZ.RN.STRONG.GPU desc[UR34][R76.64+0x1200], R85 ;  /* 0x001200554c0079a6 */ /* 0x0003e8000c12f322 */
[----:B0-----:R1:W-:Y:S02]  /*a170*/  REDG.E.ADD.F32.FTZ.RN.STRONG.GPU desc[UR34][R4.64+0x1200], R110 ;  /* 0x0012006e040079a6 */ /* 0x0013e4000c12f322 */
.L_x_1336:
[----:B------:R-:W-:Y:S05]  /*a180*/  BSYNC.RECONVERGENT B0 ;  /* 0x0000000000007941 */ /* 0x000fea0003800200 */
.L_x_1335:
[----:B------:R-:W0:Y:S01]  /*a190*/  LDS R109, [R109+0x5600] ;  /* 0x005600006d6d7984 */ /* 0x000e220000000800 */
[----:B------:R-:W-:Y:S04]  /*a1a0*/  BSSY.RECONVERGENT B0, `(.L_x_1337) ;  /* 0x0000004000007945 */ /* 0x000fe80003800200 */
[----:B------:R-:W-:Y:S05]  /*a1b0*/  @!P5 BRA `(.L_x_1338) ;  /* 0x000000000008d947 */ /* 0x000fea0003800000 */
[----:B------:R1:W-:Y:S04]  /*a1c0*/  REDG.E.ADD.F32.FTZ.RN.STRONG.GPU desc[UR34][R76.64+0x1400], R84 ;  /* 0x001400544c0079a6 */ /* 0x0003e8000c12f322 */
[----:B0-----:R1:W-:Y:S02]  /*a1d0*/  REDG.E.ADD.F32.FTZ.RN.STRONG.GPU desc[UR34][R4.64+0x1400], R109 ;  /* 0x0014006d040079a6 */ /* 0x0013e4000c12f322 */
.L_x_1338:
[----:B------:R-:W-:Y:S05]  /*a1e0*/  BSYNC.RECONVERGENT B0 ;  /* 0x0000000000007941 */ /* 0x000fea0003800200 */
.L_x_1337:
        /* <DEDUP_REMOVED lines=10> */
.L_x_1340:
[----:B------:R-:W-:Y:S05]  /*a290*/  BSYNC.RECONVERGENT B0 ;  /* 0x0000000000007941 */ /* 0x000fea0003800200 */
.L_x_1339:
[----:B------:R-:W0:Y:S01]  /*a2a0*/  LDS R107, [R107+0x5a00] ;  /* 0x005a00006b6b7984 */ /* 0x000e220000000800 */
[----:B------:R-:W-:Y:S04]  /*a2b0*/  BSSY.RECONVERGENT B0, `(.L_x_1341) ;  /* 0x0000004000007945 */ /* 0x000fe80003800200 */
[----:B------:R-:W-:Y:S05]  /*a2c0*/  @!P1 BRA `(.L_x_1342) ;  /* 0x0000000000089947 */ /* 0x000fea0003800000 */
[----:B------:R1:W-:Y:S04]  /*a2d0*/  REDG.E.ADD.F32.FTZ.RN.STRONG.GPU desc[UR34][R76.64+0x1800], R82 ;  /* 0x001800524c0079a6 */ /* 0x0003e8000c12f322 */
[----:B0-----:R1:W-:Y:S02]  /*a2e0*/  REDG.E.ADD.F32.FTZ.RN.STRONG.GPU desc[UR34][R4.64+0x1800], R107 ;  /* 0x0018006b040079a6 */ /* 0x0013e4000c12f322 */
.L_x_1342:
[----:B------:R-:W-:Y:S05]  /*a2f0*/  BSYNC.RECONVERGENT B0 ;  /* 0x0000000000007941 */ /* 0x000fea0003800200 */
.L_x_1341:
[----:B------:R-:W0:Y:S01]  /*a300*/  LDS R106, [R106+0x5c00] ;  /* 0x005c00006a6a7984 */ /* 0x000e220000000800 */
[----:B------:R-:W-:Y:S04]  /*a310*/  BSSY.RECONVERGENT B0, `(.L_x_1343) ;  /* 0x0000004000007945 */ /* 0x000fe80003800200 */
[----:B------:R-:W-:Y:S05]  /*a320*/  @!P2 BRA `(.L_x_1344) ;  /* 0x000000000008a947 */ /* 0x000fea0003800000 */
[----:B------:R1:W-:Y:S04]  /*a330*/  REDG.E.ADD.F32.FTZ.RN.STRONG.GPU desc[UR34][R76.64+0x1a00], R81 ;  /* 0x001a00514c0079a6 */ /* 0x0003e8000c12f322 */
[----:B0-----:R1:W-:Y:S02]  /*a340*/  REDG.E.ADD.F32.FTZ.RN.STRONG.GPU desc[UR34][R4.64+0x1a00], R106 ;  /* 0x001a006a040079a6 */ /* 0x0013e4000c12f322 */
.L_x_1344:
[----:B------:R-:W-:Y:S05]  /*a350*/  BSYNC.RECONVERGENT B0 ;  /* 0x0000000000007941 */ /* 0x000fea0003800200 */
.L_x_1343:
[----:B------:R-:W0:Y:S01]  /*a360*/  LDS R105, [R105+0x5e00] ;  /* 0x005e000069697984 */ /* 0x000e220000000800 */
[----:B------:R-:W-:Y:S04]  /*a370*/  BSSY.RECONVERGENT B0, `(.L_x_1345) ;  /* 0x0000004000007945 */ /* 0x000fe80003800200 */
[----:B------:R-:W-:Y:S05]  /*a380*/  @!P3 BRA `(.L_x_1346) ;  /* 0x000000000008b947 */ /* 0x000fea0003800000 */
[----:B------:R1:W-:Y:S04]  /*a390*/  REDG.E.ADD.F32.FTZ.RN.STRONG.GPU desc[UR34][R76.64+0x1c00], R80 ;  /* 0x001c00504c0079a6 */ /* 0x0003e8000c12f322 */
[----:B0-----:R1:W-:Y:S02]  /*a3a0*/  REDG.E.ADD.F32.FTZ.RN.STRONG.GPU desc[UR34][R4.64+0x1c00], R105 ;  /* 0x001c0069040079a6 */ /* 0x0013e4000c12f322 */
.L_x_1346:
[----:B------:R-:W-:Y:S05]  /*a3b0*/  BSYNC.RECONVERGENT B0 ;  /* 0x0000000000007941 */ /* 0x000fea0003800200 */
.L_x_1345:
[----:B------:R-:W0:Y:S01]  /*a3c0*/  LDS R104, [R104+0x6000] ;  /* 0x0060000068687984 */ /* 0x000e220000000800 */
[----:B------:R-:W-:Y:S04]  /*a3d0*/  BSSY.RECONVERGENT B0, `(.L_x_1347) ;  /* 0x0000004000007945 */ /* 0x000fe80003800200 */
[----:B------:R-:W-:Y:S05]  /*a3e0*/  @!P4 BRA `(.L_x_1348) ;  /* 0x000000000008c947 */ /* 0x000fea0003800000 */
[----:B------:R1:W-:Y:S04]  /*a3f0*/  REDG.E.ADD.F32.FTZ.RN.STRONG.GPU desc[UR34][R76.64+0x1e00], R79 ;  /* 0x001e004f4c0079a6 */ /* 0x0003e8000c12f322 */
[----:B0-----:R1:W-:Y:S02]  /*a400*/  REDG.E.ADD.F32.FTZ.RN.STRONG.GPU desc[UR34][R4.64+0x1e00], R104 ;  /* 0x001e0068040079a6 */ /* 0x0013e4000c12f322 */
.L_x_1348:
[----:B------:R-:W-:Y:S05]  /*a410*/  BSYNC.RECONVERGENT B0 ;  /* 0x0000000000007941 */ /* 0x000fea0003800200 */
.L_x_1347:
[----:B-1----:R-:W5:Y:S04]  /*a420*/  LDL.LU R81, [R1+0x6c] ;  /* 0x00006c0001517983 */ /* 0x002f680000300800 */
[----:B------:R-:W2:Y:S04]  /*a430*/  LDL.LU R80, [R1+0xe4] ;  /* 0x0000e40001507983 */ /* 0x000ea80000300800 */
[----:B0--3--:R-:W3:Y:S04]  /*a440*/  LDL.LU R77, [R1+0x68] ;  /* 0x00006800014d7983 */ /* 0x009ee80000300800 */
[----:B------:R-:W3:Y:S04]  /*a450*/  LDL.LU R79, [R1+0xe8] ;  /* 0x0000e800014f7983 */ /* 0x000ee80000300800 */
[----:B------:R-:W3:Y:S04]  /*a460*/  LDL.LU R76, [R1+0x64] ;  /* 0x00006400014c7983 */ /* 0x000ee80000300800 */
[----:B------:R-:W3:Y:S04]  /*a470*/  LDL.LU R88, [R1+0xec] ;  /* 0x0000ec0001587983 */ /* 0x000ee80000300800 */
[----:B------:R-:W3:Y:S04]  /*a480*/  LDL.LU R87, [R1+0x60] ;  /* 0x0000600001577983 */ /* 0x000ee80000300800 */
[----:B------:R-:W3:Y:S04]  /*a490*/  LDL.LU R86, [R1+0xf0] ;  /* 0x0000f00001567983 */ /* 0x000ee80000300800 */
[----:B----4-:R-:W0:Y:S01]  /*a4a0*/  SHFL.DOWN P1, R4, R78, 0x1, 0x1f ;  /* 0x08201f004e047f89 */ /* 0x010e220000020000 */
[----:B------:R-:W-:Y:S01]  /*a4b0*/  FFMA.FTZ R91, R38, R122, R91 ;  /* 0x0000007a265b7223 */ /* 0x000fe2000001005b */
[----:B------:R-:W-:-:S04]  /*a4c0*/  FMUL.FTZ R92, R123, R92 ;  /* 0x0000005c7b5c7220 */ /* 0x000fc80000410000 */
        /* <DEDUP_REMOVED lines=8> */
[----:B------:R-:W-:Y:S01]  /*a550*/  FMUL.FTZ R8, R8, R94 ;  /* 0x0000005e08087220 */ /* 0x000fe20000410000 */
[----:B------:R-:W-:Y:S01]  /*a560*/  FMUL.FTZ R9, R9, R95 ;  /* 0x0000005f09097220 */ /* 0x000fe20000410000 */
[----:B------:R-:W-:Y:S01]  /*a570*/  FMUL.FTZ R73, R126, R73 ;  /* 0x000000497e497220 */ /* 0x000fe20000410000 */
[----:B-----5:R-:W-:Y:S01]  /*a580*/  FADD.FTZ R81, R90, R81 ;  /* 0x000000515a517221 */ /* 0x020fe20000010000 */
[----:B0-----:R-:W-:-:S04]  /*a590*/  @P1 FADD R5, R4, R5 ;  /* 0x0000000504051221 */ /* 0x001fc80000000000 */
[----:B------:R0:W-:Y:S01]  /*a5a0*/  STL [R1+0x6c], R81 ;  /* 0x00006c5101007387 */ /* 0x0001e20000100800 */
[----:B--2---:R-:W-:Y:S01]  /*a5b0*/  FFMA.FTZ R80, R22, R122, R80 ;  /* 0x0000007a16507223 */ /* 0x004fe20000010050 */
[----:B---3--:R-:W-:Y:S02]  /*a5c0*/  FADD.FTZ R77, R121, R77 ;  /* 0x0000004d794d7221 */ /* 0x008fe40000010000 */
[----:B------:R-:W2:Y:S01]  /*a5d0*/  LDL.LU R85, [R1+0x5c] ;  /* 0x00005c0001557983 */ /* 0x000ea20000300800 */
[----:B------:R-:W-:-:S03]  /*a5e0*/  FFMA.FTZ R79, R23, R6, R79 ;  /* 0x00000006174f7223 */ /* 0x000fc6000001004f */
[----:B------:R-:W3:Y:S01]  /*a5f0*/  LDL.LU R84, [R1+0xf4] ;  /* 0x0000f40001547983 */ /* 0x000ee20000300800 */
[----:B0-----:R-:W0:Y:S01]  /*a600*/  S2R R81, SR_LANEID ;  /* 0x0000000000517919 */ /* 0x001e220000000000 */
[----:B------:R-:W-:Y:S02]  /*a610*/  FADD.FTZ R76, R91, R76 ;  /* 0x0000004c5b4c7221 */ /* 0x000fe40000010000 */
[----:B------:R1:W-:Y:S04]  /*a620*/  STL [R1+0xe4], R80 ;  /* 0x0000e45001007387 */ /* 0x0003e80000100800 */
[----:B------:R-:W4:Y:S04]  /*a630*/  LDL.LU R83, [R1+0x58] ;  /* 0x0000580001537983 */ /* 0x000f280000300800 */
[----:B------:R-:W-:Y:S04]  /*a640*/  STL [R1+0x68], R77 ;  /* 0x0000684d01007387 */ /* 0x000fe80000100800 */
[----:B------:R-:W5:Y:S04]  /*a650*/  LDL.LU R82, [R1+0xf8] ;  /* 0x0000f80001527983 */ /* 0x000f680000300800 */
[----:B------:R1:W-:Y:S01]  /*a660*/  STL [R1+0xe8], R79 ;  /* 0x0000e84f01007387 */ /* 0x0003e20000100800 */
[----:B------:R-:W-:Y:S01]  /*a670*/  FFMA.FTZ R88, R24, R7, R88 ;  /* 0x0000000718587223 */ /* 0x000fe20000010058 */
[----:B------:R-:W-:Y:S01]  /*a680*/  FADD.FTZ R87, R92, R87 ;  /* 0x000000575c577221 */ /* 0x000fe20000010000 */
[----:B------:R-:W-:Y:S01]  /*a690*/  FMUL.FTZ R10, R10, R96 ;  /* 0x000000600a0a7220 */ /* 0x000fe20000410000 */
[----:B------:R-:W-:Y:S01]  /*a6a0*/  FFMA.FTZ R86, R25, R8, R86 ;  /* 0x0000000819567223 */ /* 0x000fe20000010056 */
[----:B------:R-:W-:Y:S01]  /*a6b0*/  FMUL.FTZ R12, R12, R98 ;  /* 0x000000620c0c7220 */ /* 0x000fe20000410000 */
[----:B------:R-:W-:Y:S01]  /*a6c0*/  FMUL.FTZ R120, R0, R120 ;  /* 0x0000007800787220 */ /* 0x000fe20000410000 */
[----:B------:R-:W-:Y:S01]  /*a6d0*/  FMUL.FTZ R74, R127, R74 ;  /* 0x0000004a7f4a7220 */ /* 0x000fe20000410000 */
[----:B------:R-:W-:Y:S01]  /*a6e0*/  FFMA.FTZ R73, R42, R9, R73 ;  /* 0x000000092a497223 */ /* 0x000fe20000010049 */
[----:B------:R-:W1:Y:S01]  /*a6f0*/  SHFL.DOWN P1, R4, R5, 0x10, 0x1f ;  /* 0x0a001f0005047f89 */ /* 0x000e620000020000 */
[----:B0-----:R-:W-:-:S03]  /*a700*/  ISETP.NE.AND P2, PT, R81, RZ, PT ;  /* 0x000000ff5100720c */ /* 0x001fc60003f45270 */
[----:B------:R-:W5:Y:S04]  /*a710*/  LDL.LU R81, [R1+0x54] ;  /* 0x0000540001517983 */ /* 0x000f680000300800 */
[----:B-1----:R-:W5:Y:S04]  /*a720*/  LDL.LU R80, [R1+0xfc] ;  /* 0x0000fc0001507983 */ /* 0x002f680000300800 */
[----:B------:R-:W5:Y:S04]  /*a730*/  LDL.LU R79, [R1+0x100] ;  /* 0x00010000014f7983 */ /* 0x000f680000300800 */
[----:B------:R0:W-:Y:S04]  /*a740*/  STL [R1+0x64], R76 ;  /* 0x0000644c01007387 */ /* 0x0001e80000100800 */
[----:B------:R-:W5:Y:S04]  /*a750*/  LDL.LU R78, [R1+0x50] ;  /* 0x00005000014e7983 */ /* 0x000f680000300800 */
[----:B0-----:R-:W5:Y:S04]  /*a760*/  LDL.LU R76, [R1+0x4c] ;  /* 0x00004c00014c7983 */ /* 0x001f680000300800 */
[----:B------:R-:W5:Y:S01]  /*a770*/  LDL.LU R6, [R1+0x48] ;  /* 0x0000480001067983 */ /* 0x000f620000300800 */
[----:B------:R-:W-:Y:S01]  /*a780*/  FMUL.FTZ R77, R124, R2 ;  /* 0x000000027c4d7220 */ /* 0x000fe20000410000 */
[----:B------:R-:W-:-:S03]  /*a790*/  FMUL.FTZ R2, R125, R3 ;  /* 0x000000037d027220 */ /* 0x000fc60000410000 */
[----:B------:R-:W-:Y:S01]  /*a7a0*/  FFMA.FTZ R77, R40, R7, R77 ;  /* 0x00000007284d7223 */ /* 0x000fe2000001004d */
[----:B------:R-:W-:Y:S01]  /*a7b0*/  FFMA.FTZ R2, R41, R8, R2 ;  /* 0x0000000829027223 */ /* 0x000fe20000010002 */
[----:B------:R-:W-:Y:S01]  /*a7c0*/  FMUL.FTZ R11, R11, R97 ;  /* 0x000000610b0b7220 */ /* 0x000fe20000410000 */
[----:B------:R-:W-:Y:S01]  /*a7d0*/  FMUL.FTZ R75, R128, R75 ;  /* 0x0000004b804b7220 */ /* 0x000fe20000410000 */
[----:B------:R0:W-:Y:S01]  /*a7e0*/  STL [R1+0xec], R88 ;  /* 0x0000ec5801007387 */ /* 0x0001e20000100800 */
[----:B------:R-:W-:Y:S01]  /*a7f0*/  FFMA.FTZ R120, R45, R12, R120 ;  /* 0x0000000c2d787223 */ /* 0x000fe20000010078 */
[----:B------:R-:W-:Y:S02]  /*a800*/  FFMA.FTZ R74, R43, R10, R74 ;  /* 0x0000000a2b4a7223 */ /* 0x000fe4000001004a */
        /* <DEDUP_REMOVED lines=11> */
[----:B------:R0:W-:Y:S04]  /*a8c0*/  STL [R1+0x5c], R85 ;  /* 0x00005c5501007387 */ /* 0x0001e80000100800 */
[----:B------:R0:W-:Y:S01]  /*a8d0*/  STL [R1+0xf4], R84 ;  /* 0x0000f45401007387 */ /* 0x0001e20000100800 */
[----:B----4-:R-:W-:Y:S01]  /*a8e0*/  FADD.FTZ R83, R2, R83 ;  /* 0x0000005302537221 */ /* 0x010fe20000010000 */
[----:B-----5:R-:W-:-:S04]  /*a8f0*/  FFMA.FTZ R82, R27, R10, R82 ;  /* 0x0000000a1b527223 */ /* 0x020fc80000010052 */
[----:B------:R0:W-:Y:S04]  /*a900*/  STL [R1+0x58], R83 ;  /* 0x0000585301007387 */ /* 0x0001e80000100800 */
[----:B------:R0:W-:Y:S01]  /*a910*/  STL [R1+0xf8], R82 ;  /* 0x0000f85201007387 */ /* 0x0001e20000100800 */
[----:B------:R-:W-:Y:S01]  /*a920*/  FADD.FTZ R81, R73, R81 ;  /* 0x0000005149517221 */ /* 0x000fe20000010000 */
[----:B------:R-:W-:-:S04]  /*a930*/  FFMA.FTZ R80, R28, R11, R80 ;  /* 0x0000000b1c507223 */ /* 0x000fc80000010050 */
[----:B------:R0:W-:Y:S01]  /*a940*/  STL [R1+0x54], R81 ;  /* 0x0000545101007387 */ /* 0x0001e20000100800 */
[----:B------:R-:W-:-:S03]  /*a950*/  FFMA.FTZ R79, R29, R12, R79 ;  /* 0x0000000c1d4f7223 */ /* 0x000fc6000001004f */
        /* <DEDUP_REMOVED lines=10> */
[----:B0-----:R-:W0:Y:S01]  /*aa00*/  LDS.64 R2, [UR16+0x6308] ;  /* 0x00630810ff027984 */ /* 0x001e220008000a00 */
[----:B------:R-:W-:-:S03]  /*aa10*/  ULEA UR14, UR8, UR16, 0x2 ;  /* 0x00000010080e7291 */ /* 0x000fc6000f8e10ff */
[----:B------:R-:W1:Y:S01]  /*aa20*/  LDS R5, [UR16+0x6310] ;  /* 0x00631010ff057984 */ /* 0x000e620008000800 */
[----:B------:R-:W-:-:S13]  /*aa30*/  PLOP3.LUT P1, PT, PT, PT, UP0, 0x80, 0x8 ;  /* 0x000000000008781c */ /* 0x000fda0003f2f008 */
[----:B------:R-:W2:Y:S01]  /*aa40*/  @P1 LDS R7, [UR14+0x7f50] ;  /* 0x007f500eff071984 */ /* 0x000ea20008000800 */
[----:B0-----:R-:W-:-:S04]  /*aa50*/  FADD.FTZ R2, R4, R2 ;  /* 0x0000000204027221 */ /* 0x001fc80000010000 */
[----:B------:R-:W-:-:S04]  /*aa60*/  FADD.FTZ R2, R3, R2 ;  /* 0x0000000203027221 */ /* 0x000fc80000010000 */
[----:B-1----:R-:W-:-:S04]  /*aa70*/  FADD.FTZ R2, R2, R5 ;  /* 0x0000000502027221 */ /* 0x002fc80000010000 */
[----:B--2---:R-:W-:-:S05]  /*aa80*/  @P1 FADD.FTZ R2, R2, R7 ;  /* 0x0000000702021221 */ /* 0x004fca0000010000 */
[----:B------:R1:W-:Y:S02]  /*aa90*/  STS [UR14+0x7f50], R2 ;  /* 0x007f5002ff007988 */ /* 0x0003e4000800080e */
.L_x_1350:
[----:B------:R-:W-:Y:S05]  /*aaa0*/  BSYNC.RECONVERGENT B0 ;  /* 0x0000000000007941 */ /* 0x000fea0003800200 */
.L_x_1349:
[----:B------:R-:W-:-:S04]  /*aab0*/  UIADD3 UR8, UPT, UPT, UR8, 0x1, URZ ;  /* 0x0000000108087890 */ /* 0x000fc8000fffe0ff */
[----:B------:R-:W-:-:S09]  /*aac0*/  UISETP.GE.AND UP0, UPT, UR8, UR52, UPT ;  /* 0x000000340800728c */ /* 0x000fd2000bf06270 */
[----:B------:R-:W-:Y:S05]  /*aad0*/  BRA.U !UP0, `(.L_x_1351) ;  /* 0xffffffad08447547 */ /* 0x000fea000b83ffff */
.L_x_1306:
[----:B------:R-:W1:Y:S01]  /*aae0*/  LDL.LU R94, [R1+0xf4] ;  /* 0x0000f400015e7983 */ /* 0x000e620000300800 */
[----:B------:R-:W-:Y:S01]  /*aaf0*/  BAR.SYNC.DEFER_BLOCKING 0x0 ;  /* 0x0000000000007b1d */ /* 0x000fe20000010000 */
[----:B------:R-:W-:-:S05]  /*ab00*/  UIMAD UR32, UR11, -0x800, UR32 ;  /* 0xfffff8000b2078a4 */ /* 0x000fca000f8e0220 */
[----:B------:R-:W3:Y:S01]  /*ab10*/  LDCU.64 UR18, c[0x0][0x4f8] ;  /* 0x00009f00ff1277ac */ /* 0x000ee20008000a00 */
[----:B------:R-:W1:Y:S04]  /*ab20*/  LDL.LU R93, [R1+0xf8] ;  /* 0x0000f800015d7983 */ /* 0x000e680000300800 */
[----:B0-----:R-:W4:Y:S04]  /*ab30*/  LDL.LU R87, [R1+0xe0] ;  /* 0x0000e00001577983 */ /* 0x001f280000300800 */
[----:B------:R-:W4:Y:S04]  /*ab40*/  LDL.LU R88, [R1+0xdc] ;  /* 0x0000dc0001587983 */ /* 0x000f280000300800 */
[----:B------:R-:W5:Y:S04]  /*ab50*/  LDL.LU R85, [R1+0xd8] ;  /* 0x0000d80001557983 */ /* 0x000f680000300800 */
[----:B------:R-:W5:Y:S04]  /*ab60*/  LDL.LU R86, [R1+0xd4] ;  /* 0x0000d40001567983 */ /* 0x000f680000300800 */
[----:B------:R-:W3:Y:S04]  /*ab70*/  LDL.LU R92, [R1+0xec] ;  /* 0x0000ec00015c7983 */ /* 0x000ee80000300800 */
[----:B------:R-:W3:Y:S04]  /*ab80*/  LDL.LU R91, [R1+0xf0] ;  /* 0x0000f000015b7983 */ /* 0x000ee80000300800 */
[----:B------:R-:W4:Y:S04]  /*ab90*/  LDL.LU R7, [R1+0x48] ;  /* 0x0000480001077983 */ /* 0x000f280000300800 */
        /* <DEDUP_REMOVED lines=13> */
[----:B------:R-:W4:Y:S04]  /*ac70*/  LDL.LU R89, [R1+0xe8] ;  /* 0x0000e80001597983 */ /* 0x000f280000300800 */
[----:B------:R-:W4:Y:S04]  /*ac80*/  LDL.LU R90, [R1+0xe4] ;  /* 0x0000e400015a7983 */ /* 0x000f280000300800 */
        /* <DEDUP_REMOVED lines=12> */
[----:B-12---:R-:W-:-:S04]  /*ad50*/  F2FP.F16.F32.PACK_AB R2, R94, R93 ;  /* 0x0000005d5e02723e */ /* 0x006fc800000000ff */
[C---:B------:R-:W-:Y:S02]  /*ad60*/  PRMT R4, R2.reuse, 0x7610, R4 ;  /* 0x0000761002047816 */ /* 0x040fe40000000004 */
[----:B------:R-:W-:Y:S02]  /*ad70*/  PRMT R80, R2, 0x7632, R80 ;  /* 0x0000763202507816 */ /* 0x000fe40000000050 */
[----:B----4-:R-:W-:Y:S01]  /*ad80*/  F2FP.F16.F32.PACK_AB R2, R90, R89 ;  /* 0x000000595a02723e */ /* 0x010fe200000000ff */
[----:B------:R-:W-:Y:S01]  /*ad90*/  UIADD3 UR32, UPT, UPT, UR32, 0x800, URZ ;  /* 0x0000080020207890 */ /* 0x000fe2000fffe0ff */
[----:B-----5:R-:W-:Y:S01]  /*ada0*/  MOV R89, R9 ;  /* 0x0000000900597202 */ /* 0x020fe20000000f00 */
[----:B------:R-:W-:Y:S01]  /*adb0*/  IMAD.MOV.U32 R90, RZ, RZ, R7 ;  /* 0x000000ffff5a7224 */ /* 0x000fe200078e0007 */
[C---:B------:R-:W-:Y:S02]  /*adc0*/  PRMT R6, R2.reuse, 0x7610, R6 ;  /* 0x0000761002067816 */ /* 0x040fe40000000006 */
[----:B------:R-:W-:-:S02]  /*add0*/  PRMT R27, R2, 0x7632, R27 ;  /* 0x00007632021b7816 */ /* 0x000fc4000000001b */
[----:B---3--:R-:W-:Y:S02]  /*ade0*/  F2FP.F16.F32.PACK_AB R0, R96, R95 ;  /* 0x0000005f6000723e */ /* 0x008fe400000000ff */
[----:B------:R-:W2:Y:S01]  /*adf0*/  LDL.LU R96, [R1+0x14] ;  /* 0x0000140001607983 */ /* 0x000ea20000300800 */
[----:B------:R-:W-:Y:S02]  /*ae00*/  F2FP.F16.F32.PACK_AB R2, R86, R85 ;  /* 0x000000555602723e */ /* 0x000fe400000000ff */
[C---:B------:R-:W-:Y:S01]  /*ae10*/  PRMT R3, R0.reuse, 0x7610, R3 ;  /* 0x0000761000037816 */ /* 0x040fe20000000003 */
[----:B------:R-:W3:Y:S01]  /*ae20*/  LDL.LU R95, [R1+0x10] ;  /* 0x00001000015f7983 */ /* 0x000ee20000300800 */
[----:B------:R-:W-:Y:S02]  /*ae30*/  PRMT R82, R0, 0x7632, R82 ;  /* 0x0000763200527816 */ /* 0x000fe40000000052 */
[----:B------:R-:W-:Y:S01]  /*ae40*/  F2FP.F16.F32.PACK_AB R0, R92, R91 ;  /* 0x0000005b5c00723e */ /* 0x000fe200000000ff */
[----:B------:R-:W4:Y:S01]  /*ae50*/  LDL.LU R94, [R1+0xc] ;  /* 0x00000c00015e7983 */ /* 0x000f220000300800 */
[----:B------:R-:W-:-:S02]  /*ae60*/  PRMT R25, R2, 0x7632, R25 ;  /* 0x0000763202197816 */ /* 0x000fc40000000019 */
[C---:B------:R-:W-:Y:S01]  /*ae70*/  PRMT R5, R0.reuse, 0x7610, R5 ;  /* 0x0000761000057816 */ /* 0x040fe20000000005 */
[----:B------:R-:W5:Y:S01]  /*ae80*/  LDL.LU R93, [R1+0x8] ;  /* 0x00000800015d7983 */ /* 0x000f620000300800 */
[----:B------:R-:W-:Y:S02]  /*ae90*/  PRMT R79, R0, 0x7632, R79 ;  /* 0x00007632004f7816 */ /* 0x000fe4000000004f */
[----:B------:R-:W-:Y:S01]  /*aea0*/  F2FP.F16.F32.PACK_AB R0, R88, R87 ;  /* 0x000000575800723e */ /* 0x000fe200000000ff */
[----:B------:R-:W5:Y:S01]  /*aeb0*/  LDL.LU R92, [R1+0x4] ;  /* 0x00000400015c7983 */ /* 0x000f620000300800 */
[----:B------:R-:W-:Y:S01]  /*aec0*/  MOV R85, R73 ;  /* 0x0000004900557202 */ /* 0x000fe20000000f00 */
[----:B------:R-:W-:Y:S01]  /*aed0*/  IMAD.MOV.U32 R87, RZ, RZ, R11 ;  /* 0x000000ffff577224 */ /* 0x000fe200078e000b */
[----:B------:R-:W-:Y:S01]  /*aee0*/  PRMT R26, R0, 0x7632, R26 ;  /* 0x00007632001a7816 */ /* 0x000fe2000000001a */
[----:B------:R-:W5:Y:S01]  /*aef0*/  LDL.LU R91, [R1] ;  /* 0x00000000015b7983 */ /* 0x000f620000300800 */
[----:B------:R-:W-:-:S02]  /*af00*/  MOV R86, R12 ;  /* 0x0000000c00567202 */ /* 0x000fc40000000f00 */
[----:B------:R-:W-:Y:S01]  /*af10*/  MOV R88, R10 ;  /* 0x0000000a00587202 */ /* 0x000fe20000000f00 */
[----:B------:R0:W-:Y:S04]  /*af20*/  STS.U16 [R165], R3 ;  /* 0x00000003a5007388 */ /* 0x0001e80000000400 */
[----:B------:R-:W-:Y:S04]  /*af30*/  STS.U16 [R164+0x2], R82 ;  /* 0x00000252a4007388 */ /* 0x000fe80000000400 */
[----:B------:R1:W-:Y:S01]  /*af40*/  STS.U16 [R161+0x4], R4 ;  /* 0x00000404a1007388 */ /* 0x0003e20000000400 */
[----:B0-----:R-:W-:-:S03]  /*af50*/  PRMT R3, R0, 0x7610, R3 ;  /* 0x0000761000037816 */ /* 0x001fc60000000003 */
[----:B------:R-:W5:Y:S01]  /*af60*/  LDL.LU R14, [R1+0x104] ;  /* 0x00010400010e7983 */ /* 0x000f620000300800 */
[----:B------:R-:W-:Y:S01]  /*af70*/  F2FP.F16.F32.PACK_AB R0, R84, R83 ;  /* 0x000000535400723e */ /* 0x000fe200000000ff */
[----:B------:R-:W-:Y:S01]  /*af80*/  IMAD.MOV.U32 R84, RZ, RZ, R74 ;  /* 0x000000ffff547224 */ /* 0x000fe200078e004a */
[----:B------:R-:W-:Y:S01]  /*af90*/  MOV R83, R75 ;  /* 0x0000004b00537202 */ /* 0x000fe20000000f00 */
[----:B------:R-:W-:Y:S01]  /*afa0*/  STS.U16 [R160+0x6], R80 ;  /* 0x00000650a0007388 */ /* 0x000fe20000000400 */
[----:B-1----:R-:W-:Y:S02]  /*afb0*/  PRMT R4, R2, 0x7610, R4 ;  /* 0x0000761002047816 */ /* 0x002fe40000000004 */
[----:B------:R-:W-:Y:S01]  /*afc0*/  F2FP.F16.F32.PACK_AB R2, R81, R78 ;  /* 0x0000004e5102723e */ /* 0x000fe200000000ff */
[----:B------:R-:W-:Y:S01]  /*afd0*/  IMAD.MOV.U32 R78, RZ, RZ, R77 ;  /* 0x000000ffff4e7224 */ /* 0x000fe200078e004d */
[----:B------:R-:W-:Y:S01]  /*afe0*/  MOV R81, R76 ;  /* 0x0000004c00517202 */ /* 0x000fe20000000f00 */
[----:B------:R-:W5:Y:S04]  /*aff0*/  LDL.LU R77, [R1+0x70] ;  /* 0x00007000014d7983 */ /* 0x000f680000300800 */
[----:B------:R-:W5:Y:S04]  /*b000*/  LDL.LU R76, [R1+0x40] ;  /* 0x00004000014c7983 */ /* 0x000f680000300800 */
[----:B------:R-:W5:Y:S04]  /*b010*/  LDL.LU R75, [R1+0x74] ;  /* 0x00007400014b7983 */ /* 0x000f680000300800 */
[----:B------:R-:W5:Y:S04]  /*b020*/  LDL.LU R74, [R1+0x78] ;  /* 0x00007800014a7983 */ /* 0x000f680000300800 */
[----:B------:R-:W5:Y:S04]  /*b030*/  LDL.LU R73, [R1+0x7c] ;  /* 0x00007c0001497983 */ /* 0x000f680000300800 */
[----:B------:R-:W5:Y:S04]  /*b040*/  LDL.LU R12, [R1+0x80] ;  /* 0x00008000010c7983 */ /* 0x000f680000300800 */
[----:B------:R-:W5:Y:S04]  /*b050*/  LDL.LU R10, [R1+0x44] ;  /* 0x00004400010a7983 */ /* 0x000f680000300800 */
[----:B------:R-:W-:Y:S01]  /*b060*/  STS.U16 [R159+0x8], R5 ;  /* 0x000008059f007388 */ /* 0x000fe20000000400 */
[----:B------:R-:W-:-:S03]  /*b070*/  PRMT R24, R0, 0x7632, R24 ;  /* 0x0000763200187816 */ /* 0x000fc60000000018 */
[----:B------:R-:W-:Y:S04]  /*b080*/  STS.U16 [R158+0xa], R79 ;  /* 0x00000a4f9e007388 */ /* 0x000fe80000000400 */
[----:B------:R0:W-:Y:S04]  /*b090*/  STS.U16 [R55+0xc], R6 ;  /* 0x00000c0637007388 */ /* 0x0001e80000000400 */
[----:B------:R-:W-:Y:S04]  /*b0a0*/  STS.U16 [R54+0xe], R27 ;  /* 0x00000e1b36007388 */ /* 0x000fe80000000400 */
[----:B------:R1:W-:Y:S04]  /*b0b0*/  STS.U16 [R53+0x10], R3 ;  /* 0x0000100335007388 */ /* 0x0003e80000000400 */
[----:B------:R-:W-:Y:S01]  /*b0c0*/  STS.U16 [R52+0x12], R26 ;  /* 0x0000121a34007388 */ /* 0x000fe20000000400 */
[----:B0-----:R-:W-:Y:S01]  /*b0d0*/  MOV R6, UR32 ;  /* 0x0000002000067c02 */ /* 0x001fe20008000f00 */
[----:B------:R-:W0:Y:S01]  /*b0e0*/  S2UR UR12, SR_CTAID.Y ;  /* 0x00000000000c79c3 */ /* 0x000e220000002600 */
[----:B------:R-:W0:Y:S01]  /*b0f0*/  LDCU.64 UR32, c[0x0][0x500] ;  /* 0x0000a000ff2077ac */ /* 0x000e220008000a00 */
[----:B------:R0:W-:Y:S01]  /*b100*/  STS.U16 [R51+0x14], R4 ;  /* 0x0000140433007388 */ /* 0x0001e20000000400 */
[----:B-1----:R-:W-:-:S03]  /*b110*/  PRMT R3, R2, 0x7632, R3 ;  /* 0x0000763202037816 */ /* 0x002fc60000000003 */
        /* <DEDUP_REMOVED lines=20> */
[----:B------:R-:W1:Y:S01]  /*b260*/  LDCU.64 UR18, c[0x0][0x550] ;  /* 0x0000aa00ff1277ac */ /* 0x000e620008000a00 */
[----:B0-----:R-:W-:Y:S02]  /*b270*/  UIMAD UR13, UR12, UR33, URZ ;  /* 0x000000210c0d72a4 */ /* 0x001fe4000f8e02ff */
[----:B------:R-:W-:-:S04]  /*b280*/  UIMAD.WIDE.U32 UR14, UR12, UR32, UR14 ;  /* 0x000000200c0e72a5 */ /* 0x000fc8000f8e000e */
[----:B------:R-:W-:Y:S02]  /*b290*/  MOV R4, UR13 ;  /* 0x0000000d00047c02 */ /* 0x000fe40008000f00 */
[----:B-1----:R-:W-:-:S04]  /*b2a0*/  IADD3 R3, P1, PT, R71, UR14, RZ ;  /* 0x0000000e47037c10 */ /* 0x002fc8000ff3e0ff */
[----:B------:R-:W-:Y:S01]  /*b2b0*/  IADD3.X R4, PT, PT, R4, UR15, RZ, P1, !PT ;  /* 0x0000000f04047c10 */ /* 0x000fe20008ffe4ff */
[----:B------:R-:W0:Y:S01]  /*b2c0*/  LDCU.64 UR14, c[0x0][0x518] ;  /* 0x0000a300ff0e77ac */ /* 0x000e220008000a00 */
[----:B------:R-:W-:-:S04]  /*b2d0*/  LEA R2, P4, R3, UR18, 0x1 ;  /* 0x0000001203027c11 */ /* 0x000fc8000f8808ff */
[----:B------:R-:W-:Y:S01]  /*b2e0*/  LEA.HI.X R3, R3, UR19, R4, 0x1, P4 ;  /* 0x0000001303037c11 */ /* 0x000fe2000a0f0c04 */
[----:B--2---:R-:W-:Y:S04]  /*b2f0*/  LDS.U16 R27, [R96+0x280] ;  /* 0x00028000601b7984 */ /* 0x004fe80000000400 */
[----:B---3--:R-:W-:Y:S04]  /*b300*/  LDS.U16 R29, [R95+0x2c0] ;  /* 0x0002c0005f1d7984 */ /* 0x008fe80000000400 */
[----:B----4-:R-:W-:Y:S04]  /*b310*/  LDS.U16 R31, [R94+0x300] ;  /* 0x000300005e1f7984 */ /* 0x010fe80000000400 */
[----:B-----5:R-:W-:Y:S04]  /*b320*/  LDS.U16 R33, [R93+0x340] ;  /* 0x000340005d217984 */ /* 0x020fe80000000400 */
[----:B------:R-:W-:Y:S04]  /*b330*/  LDS.U16 R35, [R92+0x380] ;  /* 0x000380005c237984 */ /* 0x000fe80000000400 */
[----:B------:R-:W-:Y:S04]  /*b340*/  LDS.U16 R37, [R91+0x3c0] ;  /* 0x0003c0005b257984 */ /* 0x000fe80000000400 */
        /* <DEDUP_REMOVED lines=38> */
[----:B------:R-:W-:Y:S02]  /*b5b0*/  PRMT R82, R0, 0x7632, R82 ;  /* 0x0000763200527816 */ /* 0x000fe40000000052 */
[----:B-1----:R-:W-:Y:S02]  /*b5c0*/  F2FP.F16.F32.PACK_AB R3, R87, R88 ;  /* 0x000000585703723e */ /* 0x002fe400000000ff */
[----:B------:R-:W-:Y:S02]  /*b5d0*/  F2FP.F16.F32.PACK_AB R0, R85, R86 ;  /* 0x000000565500723e */ /* 0x000fe400000000ff */
[----:B------:R-:W-:Y:S02]  /*b5e0*/  F2FP.F16.F32.PACK_AB R2, R83, R84 ;  /* 0x000000545302723e */ /* 0x000fe400000000ff */
[----:B------:R-:W-:-:S02]  /*b5f0*/  PRMT R80, R3, 0x7632, R80 ;  /* 0x0000763203507816 */ /* 0x000fc40000000050 */
[C---:B------:R-:W-:Y:S02]  /*b600*/  PRMT R5, R0.reuse, 0x7610, R5 ;  /* 0x0000761000057816 */ /* 0x040fe40000000005 */
[----:B------:R-:W-:Y:S02]  /*b610*/  PRMT R79, R0, 0x7632, R79 ;  /* 0x00007632004f7816 */ /* 0x000fe4000000004f */
[----:B------:R-:W-:Y:S02]  /*b620*/  F2FP.F16.F32.PACK_AB R0, R78, R81 ;  /* 0x000000514e00723e */ /* 0x000fe400000000ff */
[C---:B------:R-:W-:Y:S01]  /*b630*/  PRMT R7, R2.reuse, 0x7610, R7 ;  /* 0x0000761002077816 */ /* 0x040fe20000000007 */
[----:B------:R1:W-:Y:S01]  /*b640*/  STS.U16 [R165], R4 ;  /* 0x00000004a5007388 */ /* 0x0003e20000000400 */
[----:B------:R-:W-:Y:S02]  /*b650*/  PRMT R27, R2, 0x7632, R27 ;  /* 0x00007632021b7816 */ /* 0x000fe4000000001b */
[----:B------:R-:W-:Y:S01]  /*b660*/  F2FP.F16.F32.PACK_AB R2, R75, R77 ;  /* 0x0000004d4b02723e */ /* 0x000fe200000000ff */
[----:B------:R-:W-:Y:S01]  /*b670*/  STS.U16 [R164+0x2], R82 ;  /* 0x00000252a4007388 */ /* 0x000fe20000000400 */
[----:B------:R-:W-:-:S03]  /*b680*/  PRMT R26, R0, 0x7632, R26 ;  /* 0x00007632001a7816 */ /* 0x000fc6000000001a */
[----:B------:R2:W-:Y:S01]  /*b690*/  STS.U16 [R161+0x4], R3 ;  /* 0x00000403a1007388 */ /* 0x0005e20000000400 */
[----:B-1----:R-:W-:-:S03]  /*b6a0*/  PRMT R4, R0, 0x7610, R4 ;  /* 0x0000761000047816 */ /* 0x002fc60000000004 */
[----:B------:R-:W-:Y:S01]  /*b6b0*/  STS.U16 [R160+0x6], R80 ;  /* 0x00000650a0007388 */ /* 0x000fe20000000400 */
[----:B------:R-:W-:Y:S02]  /*b6c0*/  F2FP.F16.F32.PACK_AB R0, R73, R74 ;  /* 0x0000004a4900723e */ /* 0x000fe400000000ff */
[C---:B------:R-:W-:Y:S01]  /*b6d0*/  PRMT R25, R2.reuse, 0x7632, R25 ;  /* 0x0000763202197816 */ /* 0x040fe20000000019 */
[----:B------:R-:W-:Y:S01]  /*b6e0*/  STS.U16 [R159+0x8], R5 ;  /* 0x000008059f007388 */ /* 0x000fe20000000400 */
[----:B--2---:R-:W-:-:S03]  /*b6f0*/  PRMT R3, R2, 0x7610, R3 ;  /* 0x0000761002037816 */ /* 0x004fc60000000003 */
[----:B------:R-:W-:Y:S01]  /*b700*/  STS.U16 [R158+0xa], R79 ;  /* 0x00000a4f9e007388 */ /* 0x000fe20000000400 */
[----:B------:R-:W-:-:S03]  /*b710*/  F2FP.F16.F32.PACK_AB R2, R10, R12 ;  /* 0x0000000c0a02723e */ /* 0x000fc600000000ff */
        /* <DEDUP_REMOVED lines=31> */
[----:B-1----:R-:W-:Y:S01]  /*b910*/  FADD.FTZ R0, R90, R14 ;  /* 0x0000000e5a007221 */ /* 0x002fe20000010000 */
[----:B0-----:R-:W-:-:S04]  /*b920*/  UIMAD.WIDE.U32 UR8, UR30, UR14, UR8 ;  /* 0x0000000e1e0872a5 */ /* 0x001fc8000f8e0008 */
[----:B------:R-:W0:Y:S01]  /*b930*/  LDS R4, [UR16+0x1080] ;  /* 0x00108010ff047984 */ /* 0x000e220008000800 */
[----:B------:R-:W1:Y:S01]  /*b940*/  LDCU.64 UR16, c[0x0][0x520] ;  /* 0x0000a400ff1077ac */ /* 0x000e620008000a00 */
[----:B------:R-:W-:Y:S01]  /*b950*/  FADD.FTZ R0, R0, R89 ;  /* 0x0000005900007221 */ /* 0x000fe20000010000 */
[----:B------:R-:W-:-:S03]  /*b960*/  UIMAD UR9, UR30, UR15, UR9 ;  /* 0x0000000f1e0972a4 */ /* 0x000fc6000f8e0209 */
[----:B------:R-:W-:Y:S01]  /*b970*/  FADD.FTZ R0, R0, R88 ;  /* 0x0000005800007221 */ /* 0x000fe20000010000 */
[----:B------:R-:W2:Y:S03]  /*b980*/  LDCU.64 UR14, c[0x0][0x560] ;  /* 0x0000ac00ff0e77ac */ /* 0x000ea60008000a00 */
[----:B------:R-:W-:-:S04]  /*b990*/  FADD.FTZ R0, R0, R87 ;  /* 0x0000005700007221 */ /* 0x000fc80000010000 */
[----:B------:R-:W-:Y:S01]  /*b9a0*/  FADD.FTZ R0, R0, R86 ;  /* 0x0000005600007221 */ /* 0x000fe20000010000 */
[----:B-1----:R-:W-:-:S03]  /*b9b0*/  UIMAD.WIDE.U32 UR8, UR12, UR16, UR8 ;  /* 0x000000100c0872a5 */ /* 0x002fc6000f8e0008 */
[----:B------:R-:W-:Y:S01]  /*b9c0*/  FADD.FTZ R0, R0, R85 ;  /* 0x0000005500007221 */ /* 0x000fe20000010000 */
[----:B------:R-:W-:Y:S02]  /*b9d0*/  UIMAD UR9, UR12, UR17, UR9 ;  /* 0x000000110c0972a4 */ /* 0x000fe4000f8e0209 */
[----:B------:R-:W-:Y:S01]  /*b9e0*/  IADD3 R3, P0, PT, R71, UR8, RZ ;  /* 0x0000000847037c10 */ /* 0x000fe2000ff1e0ff */
[----:B------:R-:W-:-:S03]  /*b9f0*/  FADD.FTZ R0, R0, R84 ;  /* 0x0000005400007221 */ /* 0x000fc60000010000 */
[----:B--2---:R-:W-:Y:S01]  /*ba00*/  LEA R2, P3, R3, UR14, 0x1 ;  /* 0x0000000e03027c11 */ /* 0x004fe2000f8608ff */
[----:B---3--:R-:W-:Y:S02]  /*ba10*/  IMAD.X R6, RZ, RZ, UR9, P0 ;  /* 0x00000009ff067e24 */ /* 0x008fe400080e06ff */
[----:B------:R-:W-:Y:S01]  /*ba20*/  FADD.FTZ R0, R0, R83 ;  /* 0x0000005300007221 */ /* 0x000fe20000010000 */
[-C--:B0-----:R-:W-:Y:S02]  /*ba30*/  ISETP.GE.AND P2, PT, R71, R4.reuse, PT ;  /* 0x000000044700720c */ /* 0x081fe40003f46270 */
[----:B------:R-:W-:Y:S01]  /*ba40*/  ISETP.GE.AND P1, PT, R69, R4, PT ;  /* 0x000000044500720c */ /* 0x000fe20003f26270 */
[----:B------:R-:W-:Y:S01]  /*ba50*/  FADD.FTZ R0, R0, R81 ;  /* 0x0000005100007221 */ /* 0x000fe20000010000 */
[----:B------:R-:W-:-:S03]  /*ba60*/  LEA.HI.X R3, R3, UR15, R6, 0x1, P3 ;  /* 0x0000000f03037c11 */ /* 0x000fc600098f0c06 */
[----:B------:R-:W-:Y:S01]  /*ba70*/  FADD.FTZ R0, R0, R78 ;  /* 0x0000004e00007221 */ /* 0x000fe20000010000 */
[-C--:B------:R-:W-:Y:S02]  /*ba80*/  ISETP.GE.AND P0, PT, R68, R4.reuse, PT ;  /* 0x000000044400720c */ /* 0x080fe40003f06270 */
[-C--:B------:R-:W-:Y:S02]  /*ba90*/  ISETP.GE.AND P4, PT, R67, R4.reuse, PT ;  /* 0x000000044300720c */ /* 0x080fe40003f86270 */
[-C--:B------:R-:W-:Y:S01]  /*baa0*/  ISETP.GE.AND P6, PT, R66, R4.reuse, PT ;  /* 0x000000044200720c */ /* 0x080fe20003fc6270 */
[----:B------:R0:W-:Y:S01]  /*bab0*/  @!P2 STG.E.U16 desc[UR34][R2.64], R5 ;  /* 0x000000050200a986 */ /* 0x0001e2000c101522 */
[-C--:B------:R-:W-:Y:S02]  /*bac0*/  ISETP.GE.AND P5, PT, R65, R4.reuse, PT ;  /* 0x000000044100720c */ /* 0x080fe40003fa6270 */
[-C--:B------:R-:W-:Y:S01]  /*bad0*/  ISETP.GE.AND P3, PT, R64, R4.reuse, PT ;  /* 0x000000044000720c */ /* 0x080fe20003f66270 */
[----:B------:R0:W-:Y:S01]  /*bae0*/  @!P1 STG.E.U16 desc[UR34][R2.64+0x40], R7 ;  /* 0x0000400702009986 */ /* 0x0001e2000c101522 */
[----:B------:R-:W-:-:S02]  /*baf0*/  ISETP.GE.AND P2, PT, R63, R4, PT ;  /* 0x000000043f00720c */ /* 0x000fc40003f46270 */
        /* <DEDUP_REMOVED lines=43> */
.L_x_1304:
        /* <DEDUP_REMOVED lines=41> */
[----:B------:R-:W-:Y:S01]  /*c040*/  MOV R2, UR4 ;  /* 0x0000000400027c02 */ /* 0x000fe20008000f00 */
[----:B------:R-:W-:Y:S02]  /*c050*/  IMAD.U32 R3, RZ, RZ, UR5 ;  /* 0x00000005ff037e24 */ /* 0x000fe4000f8e00ff */
[----:B---3--:R-:W-:-:S05]  /*c060*/  FADD.FTZ R5, R0, R5 ;  /* 0x0000000500057221 */ /* 0x008fca0000010000 */
[----:B------:R2:W-:Y:S02]  /*c070*/  REDG.E.ADD.F32.FTZ.RN.STRONG.GPU desc[UR34][R2.64], R5 ;  /* 0x00000005020079a6 */ /* 0x0005e4000c12f322 */
.L_x_1354:
[----:B------:R-:W-:Y:S05]  /*c080*/  BSYNC.RECONVERGENT B0 ;  /* 0x0000000000007941 */ /* 0x000fea0003800200 */
.L_x_1353:
        /* <DEDUP_REMOVED lines=43> */
.L_x_1356:
[----:B------:R-:W-:Y:S05]  /*c340*/  BSYNC.RECONVERGENT B0 ;  /* 0x0000000000007941 */ /* 0x000fea0003800200 */
.L_x_1355:
        /* <DEDUP_REMOVED lines=11> */
.L_x_1357:
[----:B------:R-:W-:Y:S01]  /*c400*/  LEA R0, R7, UR6, 0x2 ;  /* 0x0000000607007c11 */ /* 0x000fe2000f8e10ff */
[----:B0-----:R-:W-:Y:S01]  /*c410*/  IMAD.U32 R4, RZ, RZ, UR4 ;  /* 0x00000004ff047e24 */ /* 0x001fe2000f8e00ff */
[----:B-12---:R-:W-:Y:S02]  /*c420*/  SHF.R.S32.HI R2, RZ, 0x1f, R7 ;  /* 0x0000001fff027819 */ /* 0x006fe40000011407 */
[----:B------:R-:W-:Y:S01]  /*c430*/  MOV R3, UR12 ;  /* 0x0000000c00037c02 */ /* 0x000fe20008000f00 */
[----:B------:R-:W0:Y:S01]  /*c440*/  LDS R9, [R0+0x7f50] ;  /* 0x007f500000097984 */ /* 0x000e220000000800 */
[----:B------:R-:W-:Y:S01]  /*c450*/  MOV R5, UR5 ;  /* 0x0000000500057c02 */ /* 0x000fe20008000f00 */
        /* <DEDUP_REMOVED lines=12> */
.L_x_1311:
[----:B------:R-:W-:Y:S01]  /*c520*/  HFMA2 R86, -RZ, RZ, 0, 0 ;  /* 0x00000000ff567431 */ /* 0x000fe200000001ff */
[----:B------:R-:W-:Y:S01]  /*c530*/  MOV R163, R157 ;  /* 0x0000009d00a37202 */ /* 0x000fe20000000f00 */
[----:B------:R-:W-:Y:S01]  /*c540*/  IMAD.MOV.U32 R87, RZ, RZ, 0x1 ;  /* 0x00000001ff577424 */ /* 0x000fe200078e00ff */
[----:B------:R-:W-:-:S07]  /*c550*/  MOV R154, 0xffffffff ;  /* 0xffffffff009a7802 */ /* 0x000fce0000000f00 */
[----:B-1---5:R-:W-:Y:S05]  /*c560*/  WARPSYNC.COLLECTIVE R154, `(.L_x_1358) ;  /* 0x000000009a087348 */ /* 0x022fea0003c00000 */
[----:B------:R0:W2:Y:S02]  /*c570*/  SHFL.UP P6, R86, R163, R87, R86 ;  /* 0x04000057a3567389 */ /* 0x0000a400000c0056 */
[----:B012--5:R-:W-:Y:S05]  /*c580*/  ENDCOLLECTIVE ;  /* 0x000000000000791b */ /* 0x027fea0003800000 */
.L_x_1358:
[----:B------:R-:W-:Y:S01]  /*c590*/  MOV R163, R153 ;  /* 0x0000009900a37202 */ /* 0x000fe20000000f00 */
[----:B------:R-:W-:Y:S02]  /*c5a0*/  IMAD.MOV.U32 R156, RZ, RZ, R86 ;  /* 0x000000ffff9c7224 */ /* 0x000fe400078e0056 */
[----:B------:R-:W-:-:S07]  /*c5b0*/  HFMA2 R86, -RZ, RZ, 0, 0 ;  /* 0x00000000ff567431 */ /* 0x000fce00000001ff */
[----:B------:R-:W-:Y:S05]  /*c5c0*/  WARPSYNC.COLLECTIVE R154, `(.L_x_1359) ;  /* 0x000000009a087348 */ /* 0x000fea0003c00000 */
[----:B------:R0:W1:Y:S02]  /*c5d0*/  SHFL.UP P6, R86, R163, R87, R86 ;  /* 0x04000057a3567389 */ /* 0x00006400000c0056 */
[----:B01----:R-:W-:Y:S05]  /*c5e0*/  ENDCOLLECTIVE ;  /* 0x000000000000791b */ /* 0x003fea0003800000 */
.L_x_1359:
        /* <DEDUP_REMOVED lines=9> */
.L_x_1360:
[----:B------:R-:W-:Y:S01]  /*c680*/  MOV R163, R156 ;  /* 0x0000009c00a37202 */ /* 0x000fe20000000f00 */
[----:B------:R-:W-:Y:S02]  /*c690*/  IMAD.MOV.U32 R153, RZ, RZ, R86 ;  /* 0x000000ffff997224 */ /* 0x000fe400078e0056 */
[----:B------:R-:W-:-:S07]  /*c6a0*/  HFMA2 R86, -RZ, RZ, 0, 0 ;  /* 0x00000000ff567431 */ /* 0x000fce00000001ff */
[----:B------:R-:W-:Y:S05]  /*c6b0*/  WARPSYNC.COLLECTIVE R154, `(.L_x_1361) ;  /* 0x000000009a087348 */ /* 0x000fea0003c00000 */
[----:B------:R0:W1:Y:S02]  /*c6c0*/  SHFL.UP P6, R86, R163, R87, R86 ;  /* 0x04000057a3567389 */ /* 0x00006400000c0056 */
[----:B01----:R-:W-:Y:S05]  /*c6d0*/  ENDCOLLECTIVE ;  /* 0x000000000000791b */ /* 0x003fea0003800000 */
.L_x_1361:
        /* <DEDUP_REMOVED lines=9> */
.L_x_1362:
[----:B------:R-:W-:Y:S01]  /*c770*/  MOV R163, R156 ;  /* 0x0000009c00a37202 */ /* 0x000fe20000000f00 */
[----:B------:R-:W-:Y:S02]  /*c780*/  IMAD.MOV.U32 R153, RZ, RZ, R86 ;  /* 0x000000ffff997224 */ /* 0x000fe400078e0056 */
[----:B------:R-:W-:-:S07]  /*c790*/  HFMA2 R86, -RZ, RZ, 0, 0 ;  /* 0x00000000ff567431 */ /* 0x000fce00000001ff */
[----:B------:R-:W-:Y:S05]  /*c7a0*/  WARPSYNC.COLLECTIVE R154, `(.L_x_1363) ;  /* 0x000000009a087348 */ /* 0x000fea0003c00000 */
[----:B------:R0:W1:Y:S02]  /*c7b0*/  SHFL.UP P6, R86, R163, R87, R86 ;  /* 0x04000057a3567389 */ /* 0x00006400000c0056 */
[----:B01----:R-:W-:Y:S05]  /*c7c0*/  ENDCOLLECTIVE ;  /* 0x000000000000791b */ /* 0x003fea0003800000 */
.L_x_1363:
        /* <DEDUP_REMOVED lines=9> */
.L_x_1364:
[----:B------:R-:W-:Y:S01]  /*c860*/  MOV R163, R156 ;  /* 0x0000009c00a37202 */ /* 0x000fe20000000f00 */
[----:B------:R-:W-:Y:S02]  /*c870*/  IMAD.MOV.U32 R153, RZ, RZ, R86 ;  /* 0x000000ffff997224 */ /* 0x000fe400078e0056 */
[----:B------:R-:W-:-:S07]  /*c880*/  HFMA2 R86, -RZ, RZ, 0, 0 ;  /* 0x00000000ff567431 */ /* 0x000fce00000001ff */
[----:B------:R-:W-:Y:S05]  /*c890*/  WARPSYNC.COLLECTIVE R154, `(.L_x_1365) ;  /* 0x000000009a087348 */ /* 0x000fea0003c00000 */
[----:B------:R0:W1:Y:S02]  /*c8a0*/  SHFL.UP P6, R86, R163, R87, R86 ;  /* 0x04000057a3567389 */ /* 0x00006400000c0056 */
[----:B01----:R-:W-:Y:S05]  /*c8b0*/  ENDCOLLECTIVE ;  /* 0x000000000000791b */ /* 0x003fea0003800000 */
.L_x_1365:
        /* <DEDUP_REMOVED lines=9> */
.L_x_1366:
[----:B------:R-:W-:Y:S01]  /*c950*/  MOV R163, R156 ;  /* 0x0000009c00a37202 */ /* 0x000fe20000000f00 */
[----:B------:R-:W-:Y:S02]  /*c960*/  IMAD.MOV.U32 R153, RZ, RZ, R86 ;  /* 0x000000ffff997224 */ /* 0x000fe400078e0056 */
[----:B------:R-:W-:-:S07]  /*c970*/  HFMA2 R86, -RZ, RZ, 0, 0 ;  /* 0x00000000ff567431 */ /* 0x000fce00000001ff */
[----:B------:R-:W-:Y:S05]  /*c980*/  WARPSYNC.COLLECTIVE R154, `(.L_x_1367) ;  /* 0x000000009a087348 */ /* 0x000fea0003c00000 */
[----:B------:R0:W1:Y:S02]  /*c990*/  SHFL.UP P6, R86, R163, R87, R86 ;  /* 0x04000057a3567389 */ /* 0x00006400000c0056 */
[----:B01----:R-:W-:Y:S05]  /*c9a0*/  ENDCOLLECTIVE ;  /* 0x000000000000791b */ /* 0x003fea0003800000 */
.L_x_1367:
[----:B------:R-:W-:Y:S05]  /*c9b0*/  BRA `(.L_x_1368) ;  /* 0xffffffb000d07947 */ /* 0x000fea000383ffff */
.L_x_1312:
        /* <DEDUP_REMOVED lines=8> */
.L_x_1370:
[----:B------:R-:W-:Y:S05]  /*ca40*/  BSYNC B0 ;  /* 0x0000000000007941 */ /* 0x000fea0003800000 */
.L_x_1369:
[----:B------:R-:W-:Y:S05]  /*ca50*/  BRA `(.L_x_1371) ;  /* 0xffffffb000bc7947 */ /* 0x000fea000383ffff */
.L_x_1313:
        /* <DEDUP_REMOVED lines=8> */
.L_x_1373:
[----:B------:R-:W-:Y:S05]  /*cae0*/  BSYNC B0 ;  /* 0x0000000000007941 */ /* 0x000fea0003800000 */
.L_x_1372:
[----:B------:R-:W-:Y:S05]  /*caf0*/  BRA `(.L_x_1374) ;  /* 0xffffffb0009c7947 */ /* 0x000fea000383ffff */
.L_x_1314:
        /* <DEDUP_REMOVED lines=8> */
.L_x_1376:
[----:B------:R-:W-:Y:S05]  /*cb80*/  BSYNC B0 ;  /* 0x0000000000007941 */ /* 0x000fea0003800000 */
.L_x_1375:
        /* <DEDUP_REMOVED lines=9> */
.L_x_1377:
[----:B------:R-:W-:Y:S01]  /*cc20*/  HFMA2 R87, -RZ, RZ, 0, 0 ;  /* 0x00000000ff577431 */ /* 0x000fe200000001ff */
[----:B------:R-:W-:Y:S02]  /*cc30*/  MOV R162, R86 ;  /* 0x0000005600a27202 */ /* 0x000fe40000000f00 */
[----:B------:R-:W-:-:S07]  /*cc40*/  MOV R86, 0x1f ;  /* 0x0000001f00567802 */ /* 0x000fce0000000f00 */
[----:B------:R-:W-:Y:S05]  /*cc50*/  WARPSYNC.COLLECTIVE R154, `(.L_x_1378) ;  /* 0x000000009a087348 */ /* 0x000fea0003c00000 */
[----:B------:R0:W1:Y:S02]  /*cc60*/  SHFL.IDX P1, R156, R153, R87, R86 ;  /* 0x00000057999c7389 */ /* 0x0000640000020056 */
[----:B01----:R-:W-:Y:S05]  /*cc70*/  ENDCOLLECTIVE ;  /* 0x000000000000791b */ /* 0x003fea0003800000 */
.L_x_1378:
[----:B------:R-:W-:Y:S01]  /*cc80*/  MOV R153, R79 ;  /* 0x0000004f00997202 */ /* 0x000fe20000000f00 */
[----:B------:R-:W-:-:S07]  /*cc90*/  IMAD.MOV.U32 R78, RZ, RZ, R156 ;  /* 0x000000ffff4e7224 */ /* 0x000fce00078e009c */
[----:B------:R-:W-:Y:S05]  /*cca0*/  WARPSYNC.COLLECTIVE R154, `(.L_x_1379) ;  /* 0x000000009a087348 */ /* 0x000fea0003c00000 */
[----:B------:R0:W1:Y:S02]  /*ccb0*/  SHFL.IDX P1, R156, R153, R87, R86 ;  /* 0x00000057999c7389 */ /* 0x0000640000020056 */
[----:B01----:R-:W-:Y:S05]  /*ccc0*/  ENDCOLLECTIVE ;  /* 0x000000000000791b */ /* 0x003fea0003800000 */
.L_x_1379:
[----:B------:R-:W-:Y:S01]  /*ccd0*/  MOV R79, R156 ;  /* 0x0000009c004f7202 */ /* 0x000fe20000000f00 */
[----:B------:R-:W-:Y:S06]  /*cce0*/  BRA `(.L_x_1380) ;  /* 0xffffffb000387947 */ /* 0x000fec000383ffff */
.L_x_1316:
        /* <DEDUP_REMOVED lines=9> */
.L_x_1381:
[----:B------:R-:W-:Y:S02]  /*cd80*/  ISETP.GT.U32.AND P4, PT, R155, 0xf, PT ;  /* 0x0000000f9b00780c */ /* 0x000fe40003f84070 */
[----:B------:R-:W-:Y:S02]  /*cd90*/  MOV R86, R156 ;  /* 0x0000009c00567202 */ /* 0x000fe40000000f00 */
[----:B------:R-:W-:-:S03]  /*cda0*/  MOV R156, R163 ;  /* 0x000000a3009c7202 */ /* 0x000fc60000000f00 */
[----:B------:R-:W-:-:S07]  /*cdb0*/  @P1 FMUL.FTZ R86, R86, R162 ;  /* 0x000000a256561220 */ /* 0x000fce0000410000 */
[----:B------:R-:W-:Y:S05]  /*cdc0*/  WARPSYNC.COLLECTIVE R154, `(.L_x_1382) ;  /* 0x000000009a087348 */ /* 0x000fea0003c00000 */
[----:B------:R0:W1:Y:S02]  /*cdd0*/  SHFL.DOWN P0, R156, R156, R87, R153 ;  /* 0x080000579c9c7389 */ /* 0x0000640000000099 */
[----:B01----:R-:W-:Y:S05]  /*cde0*/  ENDCOLLECTIVE ;  /* 0x000000000000791b */ /* 0x003fea0003800000 */
.L_x_1382:
        /* <DEDUP_REMOVED lines=10> */
.L_x_1383:
[----:B------:R-:W-:Y:S01]  /*ce90*/  MOV R86, R156 ;  /* 0x0000009c00567202 */ /* 0x000fe20000000f00 */
[----:B------:R-:W-:-:S04]  /*cea0*/  IMAD.MOV.U32 R156, RZ, RZ, R163 ;  /* 0x000000ffff9c7224 */ /* 0x000fc800078e00a3 */
[----:B------:R-:W-:-:S07]  /*ceb0*/  @!P1 FMUL.FTZ R86, R162, R86 ;  /* 0x00000056a2569220 */ /* 0x000fce0000410000 */
[----:B------:R-:W-:Y:S05]  /*cec0*/  WARPSYNC.COLLECTIVE R154, `(.L_x_1384) ;  /* 0x000000009a087348 */ /* 0x000fea0003c00000 */
[----:B------:R0:W1:Y:S02]  /*ced0*/  SHFL.DOWN P0, R156, R156, R87, R153 ;  /* 0x080000579c9c7389 */ /* 0x0000640000000099 */
[----:B01----:R-:W-:Y:S05]  /*cee0*/  ENDCOLLECTIVE ;  /* 0x000000000000791b */ /* 0x003fea0003800000 */
.L_x_1384:
        /* <DEDUP_REMOVED lines=9> */
.L_x_1385:
[----:B------:R-:W-:Y:S01]  /*cf80*/  IMAD.MOV.U32 R86, RZ, RZ, R156 ;  /* 0x000000ffff567224 */ /* 0x000fe200078e009c */
[----:B------:R-:W-:-:S03]  /*cf90*/  MOV R156, R163 ;  /* 0x000000a3009c7202 */ /* 0x000fc60000000f00 */
[----:B------:R-:W-:-:S07]  /*cfa0*/  @!P2 FMUL.FTZ R86, R162, R86 ;  /* 0x00000056a256a220 */ /* 0x000fce0000410000 */
[----:B------:R-:W-:Y:S05]  /*cfb0*/  WARPSYNC.COLLECTIVE R154, `(.L_x_1386) ;  /* 0x000000009a087348 */ /* 0x000fea0003c00000 */
[----:B------:R0:W1:Y:S02]  /*cfc0*/  SHFL.DOWN P0, R156, R156, R87, R153 ;  /* 0x080000579c9c7389 */ /* 0x0000640000000099 */
[----:B01----:R-:W-:Y:S05]  /*cfd0*/  ENDCOLLECTIVE ;  /* 0x000000000000791b */ /* 0x003fea0003800000 */
.L_x_1386:
        /* <DEDUP_REMOVED lines=9> */
.L_x_1387:
[----:B------:R-:W-:Y:S02]  /*d070*/  MOV R86, R156 ;  /* 0x0000009c00567202 */ /* 0x000fe40000000f00 */
[----:B------:R-:W-:-:S03]  /*d080*/  MOV R156, R163 ;  /* 0x000000a3009c7202 */ /* 0x000fc60000000f00 */
[----:B------:R-:W-:-:S07]  /*d090*/  @!P3 FMUL.FTZ R86, R162, R86 ;  /* 0x00000056a256b220 */ /* 0x000fce0000410000 */
[----:B------:R-:W-:Y:S05]  /*d0a0*/  WARPSYNC.COLLECTIVE R154, `(.L_x_1388) ;  /* 0x000000009a087348 */ /* 0x000fea0003c00000 */
[----:B------:R0:W1:Y:S02]  /*d0b0*/  SHFL.DOWN P0, R156, R156, R87, R153 ;  /* 0x080000579c9c7389 */ /* 0x0000640000000099 */
[----:B01----:R-:W-:Y:S05]  /*d0c0*/  ENDCOLLECTIVE ;  /* 0x000000000000791b */ /* 0x003fea0003800000 */
.L_x_1388:
        /* <DEDUP_REMOVED lines=9> */
.L_x_1389:
[----:B------:R-:W-:Y:S01]  /*d160*/  MOV R86, R156 ;  /* 0x0000009c00567202 */ /* 0x000fe20000000f00 */
[----:B------:R-:W-:-:S04]  /*d170*/  IMAD.MOV.U32 R156, RZ, RZ, R163 ;  /* 0x000000ffff9c7224 */ /* 0x000fc800078e00a3 */
[----:B------:R-:W-:-:S07]  /*d180*/  @!P4 FMUL.FTZ R86, R162, R86 ;  /* 0x00000056a256c220 */ /* 0x000fce0000410000 */
[----:B------:R-:W-:Y:S05]  /*d190*/  WARPSYNC.COLLECTIVE R154, `(.L_x_1390) ;  /* 0x000000009a087348 */ /* 0x000fea0003c00000 */
[----:B------:R0:W1:Y:S02]  /*d1a0*/  SHFL.DOWN P0, R156, R156, R87, R153 ;  /* 0x080000579c9c7389 */ /* 0x0000640000000099 */
[----:B01----:R-:W-:Y:S05]  /*d1b0*/  ENDCOLLECTIVE ;  /* 0x000000000000791b */ /* 0x003fea0003800000 */
.L_x_1390:
        /* <DEDUP_REMOVED lines=10> */
.L_x_1391:
[----:B------:R-:W-:Y:S02]  /*d260*/  MOV R153, R163 ;  /* 0x000000a300997202 */ /* 0x000fe40000000f00 */
[----:B------:R-:W-:-:S07]  /*d270*/  MOV R157, R156 ;  /* 0x0000009c009d7202 */ /* 0x000fce0000000f00 */
[----:B------:R-:W-:Y:S05]  /*d280*/  WARPSYNC.COLLECTIVE R154, `(.L_x_1392) ;  /* 0x000000009a087348 */ /* 0x000fea0003c00000 */
[----:B------:R0:W1:Y:S02]  /*d290*/  SHFL.IDX P1, R156, R153, R87, R86 ;  /* 0x00000057999c7389 */ /* 0x0000640000020056 */
[----:B01----:R-:W-:Y:S05]  /*d2a0*/  ENDCOLLECTIVE ;  /* 0x000000000000791b */ /* 0x003fea0003800000 */
.L_x_1392:
        /* <DEDUP_REMOVED lines=9> */
.L_x_1393:
[----:B------:R-:W-:Y:S02]  /*d340*/  MOV R162, R156 ;  /* 0x0000009c00a27202 */ /* 0x000fe40000000f00 */
[----:B------:R-:W-:-:S07]  /*d350*/  MOV R156, R163 ;  /* 0x000000a3009c7202 */ /* 0x000fce0000000f00 */
[----:B------:R-:W-:Y:S05]  /*d360*/  WARPSYNC.COLLECTIVE R154, `(.L_x_1394) ;  /* 0x000000009a087348 */ /* 0x000fea0003c00000 */
[----:B------:R0:W1:Y:S02]  /*d370*/  SHFL.DOWN P0, R156, R156, R87, R153 ;  /* 0x080000579c9c7389 */ /* 0x0000640000000099 */
[----:B01----:R-:W-:Y:S05]  /*d380*/  ENDCOLLECTIVE ;  /* 0x000000000000791b */ /* 0x003fea0003800000 */
.L_x_1394:
[----:B------:R-:W-:Y:S01]  /*d390*/  MOV R153, R78 ;  /* 0x0000004e00997202 */ /* 0x000fe20000000f00 */
[----:B------:R-:W-:Y:S02]  /*d3a0*/  HFMA2 R87, -RZ, RZ, 0, 0 ;  /* 0x00000000ff577431 */ /* 0x000fe400000001ff */
[----:B------:R-:W-:Y:S01]  /*d3b0*/  IMAD.MOV.U32 R163, RZ, RZ, R156 ;  /* 0x000000ffffa37224 */ /* 0x000fe200078e009c */
[----:B------:R-:W-:-:S13]  /*d3c0*/  ISETP.NE.AND P0, PT, R72, 0x1f, PT ;  /* 0x0000001f4800780c */ /* 0x000fda0003f05270 */
[----:B------:R-:W-:Y:S05]  /*d3d0*/  WARPSYNC.COLLECTIVE R154, `(.L_x_1395) ;  /* 0x000000009a087348 */ /* 0x000fea0003c00000 */
[----:B------:R0:W1:Y:S02]  /*d3e0*/  SHFL.IDX P1, R156, R153, R87, R86 ;  /* 0x00000057999c7389 */ /* 0x0000640000020056 */
[----:B01----:R-:W-:Y:S05]  /*d3f0*/  ENDCOLLECTIVE ;  /* 0x000000000000791b */ /* 0x003fea0003800000 */
.L_x_1395:
[----:B------:R-:W-:Y:S01]  /*d400*/  MOV R153, R79 ;  /* 0x0000004f00997202 */ /* 0x000fe20000000f00 */
[----:B------:R-:W-:-:S07]  /*d410*/  IMAD.MOV.U32 R78, RZ, RZ, R156 ;  /* 0x000000ffff4e7224 */ /* 0x000fce00078e009c */
[----:B------:R-:W-:Y:S05]  /*d420*/  WARPSYNC.COLLECTIVE R154, `(.L_x_1396) ;  /* 0x000000009a087348 */ /* 0x000fea0003c00000 */
[----:B------:R0:W1:Y:S02]  /*d430*/  SHFL.IDX P1, R156, R153, R87, R86 ;  /* 0x00000057999c7389 */ /* 0x0000640000020056 */
[----:B01----:R-:W-:Y:S05]  /*d440*/  ENDCOLLECTIVE ;  /* 0x000000000000791b */ /* 0x003fea0003800000 */
.L_x_1396:
[----:B------:R-:W-:Y:S01]  /*d450*/  MOV R79, R156 ;  /* 0x0000009c004f7202 */ /* 0x000fe20000000f00 */
[----:B------:R-:W-:Y:S06]  /*d460*/  BRA `(.L_x_1397) ;  /* 0xffffffb0006c7947 */ /* 0x000fec000383ffff */
.L_x_1398:
        /* <DEDUP_REMOVED lines=9> */
.L_x_10421:


//--------------------- .text._Z25selective_scan_bwd_kernelI32Selective_Scan_bwd_kernel_traitsILi128ELi16ELb0ELb1ELb1ELb1ELb0EN3c104HalfEfEEv12SSMParamsBwd --------------------------
	.section	.text._Z25selective_scan_bwd_kernelI32Selective_Scan_bwd_kernel_traitsILi128ELi16ELb0ELb1ELb1ELb1ELb0EN3c104HalfEfEEv12SSMParamsBwd,"ax",@progbits
	.align	128
        .global         _Z25selective_scan_bwd_kernelI32Selective_Scan_bwd_kernel_traitsILi128ELi16ELb0ELb1ELb1ELb1ELb0EN3c104HalfEfEEv12SSMParamsBwd
        .type           _Z25selective_scan_bwd_kernelI32Selective_Scan_bwd_kernel_traitsILi128ELi16ELb0ELb1ELb1ELb1ELb0EN3c104HalfEfEEv12SSMParamsBwd,@function
        .size           _Z25selective_scan_bwd_kernelI32Selective_Scan_bwd_kernel_traitsILi128ELi16ELb0ELb1ELb1ELb1ELb0EN3c104HalfEfEEv12SSMParamsBwd,(.L_x_10422 - _Z25selective_scan_bwd_kernelI32Selective_Scan_bwd_kernel_traitsILi128ELi16ELb0ELb1ELb1ELb1ELb0EN3c104HalfEfEEv12SSMParamsBwd)
        .other          _Z25selective_scan_bwd_kernelI32Selective_Scan_bwd_kernel_traitsILi128ELi16ELb0ELb1ELb1ELb1ELb0EN3c104HalfEfEEv12SSMParamsBwd,@"STO_CUDA_ENTRY STV_DEFAULT"
_Z25selective_scan_bwd_kernelI32Selective_Scan_bwd_kernel_traitsILi128ELi16ELb0ELb1ELb1ELb1ELb0EN3c104HalfEfEEv12SSMParamsBwd:
.text._Z25selective_scan_bwd_kernelI32Selective_Scan_bwd_kernel_traitsILi128ELi16ELb0ELb1ELb1ELb1ELb0EN3c104HalfEfEEv12SSMParamsBwd:
        /* <DEDUP_REMOVED lines=25> */
[----:B------:R-:W-:Y:S01]  /*0190*/  IMAD.U32 R5, RZ, RZ, UR7 ;  /* 0x00000007ff057e24 */ /* 0x000fe2000f8e00ff */
[----:B------:R-:W2:Y:S04]  /*01a0*/  LDCU.64 UR34, c[0x0][0x480] ;  /* 0x00009000ff2277ac */ /* 0x000ea80008000a00 */
[----:B---3--:R3:W3:Y:S04]  /*01b0*/  @P0 LDG.E R3, desc[UR28][R2.64] ;  /* 0x0000001c02030981 */ /* 0x0086e8000c1e1900 */
[----:B------:R-:W3:Y:S01]  /*01c0*/  @P1 LDG.E R4, desc[UR28][R4.64] ;  /* 0x0000001c04041981 */ /* 0x000ee2000c1e1900 */
        /* <DEDUP_REMOVED lines=118> */
.L_x_1478:
[----:B------:R-:W0:Y:S01]  /*0930*/  LDCU UR25, c[0x0][0x388] ;  /* 0x00007100ff1977ac */ /* 0x000e220008000800 */
[----:B------:R-:W-:Y:S01]  /*0940*/  SHF.L.U32 R4, R4, 0x4, RZ ;  /* 0x0000000404047819 */ /* 0x000fe200000006ff */
[----:B------:R-:W-:Y:S01]  /*0950*/  IMAD.U32 R2, RZ, RZ, UR13 ;  /* 0x0000000dff027e24 */ /* 0x000fe2000f8e00ff */
[----:B------:R-:W-:Y:S01]  /*0960*/  MOV R3, UR14 ;  /* 0x0000000e00037c02 */ /* 0x000fe20008000f00 */
[----:B------:R-:W-:Y:S01]  /*0970*/  ULEA UR26, UR12, 0xfffff800, 0xb ;  /* 0xfffff8000c1a7891 */ /* 0x000fe2000f8e58ff */
[----:B------:R-:W-:Y:S02]  /*0980*/  LOP3.LUT R71, R4, 0x3e00, RZ, 0xc0, !PT ;  /* 0x00003e0004477812 */ /* 0x000fe400078ec0ff */
        /* <DEDUP_REMOVED lines=16> */
[----:B------:R-:W-:Y:S02]  /*0a90*/  SHF.L.U32 R2, R72, 0x1, RZ ;  /* 0x0000000148027819 */ /* 0x000fe400000006ff */
[----:B------:R-:W-:-:S02]  /*0aa0*/  PRMT R18, RZ, 0x7610, R18 ;  /* 0x00007610ff127816 */ /* 0x000fc40000000012 */
[----:B------:R-:W-:Y:S02]  /*0ab0*/  IADD3 R4, P1, PT, R2, UR15, RZ ;  /* 0x0000000f02047c10 */ /* 0x000fe4000ff3e0ff */
[----:B------:R-:W-:Y:S02]  /*0ac0*/  LOP3.LUT R64, R72, 0xe0, RZ, 0xfc, !PT ;  /* 0x000000e048407812 */ /* 0x000fe400078efcff */
        /* <DEDUP_REMOVED lines=9> */
[----:B------:R-:W-:-:S05]  /*0b60*/  IADD3 R2, P0, PT, R2, UR17, RZ ;  /* 0x0000001102027c10 */ /* 0x000fca000ff1e0ff */
[----:B------:R-:W-:Y:S01]  /*0b70*/  IMAD.X R3, RZ, RZ, UR18, P0 ;  /* 0x00000012ff037e24 */ /* 0x000fe200080e06ff */
[----:B------:R-:W-:Y:S02]  /*0b80*/  ISETP.GE.AND P0, PT, R64, UR8, PT ;  /* 0x0000000840007c0c */ /* 0x000fe4000bf06270 */
[C---:B------:R-:W-:Y:S02]  /*0b90*/  LOP3.LUT R63, R72.reuse, 0x100, RZ, 0xfc, !PT ;  /* 0x00000100483f7812 */ /* 0x040fe400078efcff */
[C---:B------:R-:W-:Y:S02]  /*0ba0*/  LOP3.LUT R69, R72.reuse, 0x40, RZ, 0xfc, !PT ;  /* 0x0000004048457812 */ /* 0x040fe400078efcff */
[C---:B------:R-:W-:Y:S02]  /*0bb0*/  LOP3.LUT R65, R72.reuse, 0xc0, RZ, 0xfc, !PT ;  /* 0x000000c048417812 */ /* 0x040fe400078efcff */
[C---:B------:R-:W-:Y:S02]  /*0bc0*/  LOP3.LUT R68, R72.reuse, 0x60, RZ, 0xfc, !PT ;  /* 0x0000006048447812 */ /* 0x040fe400078efcff */
[----:B------:R-:W-:-:S02]  /*0bd0*/  LOP3.LUT R66, R72, 0xa0, RZ, 0xfc, !PT ;  /* 0x000000a048427812 */ /* 0x000fc400078efcff */
[----:B------:R-:W-:Y:S01]  /*0be0*/  P2R R79, PR, RZ, 0x1 ;  /* 0x00000001ff4f7803 */ /* 0x000fe20000000000 */
[----:B------:R-:W3:Y:S01]  /*0bf0*/  @!P0 LDG.E.U16 R16, desc[UR28][R6.64+0x1c0] ;  /* 0x0001c01c06108981 */ /* 0x000ee2000c1e1500 */
[----:B------:R-:W-:Y:S02]  /*0c00*/  LOP3.LUT R67, R72, 0x80, RZ, 0xfc, !PT ;  /* 0x0000008048437812 */ /* 0x000fe400078efcff */
[----:B------:R-:W-:Y:S02]  /*0c10*/  IADD3.X R5, PT, PT, RZ, UR16, RZ, P1, !PT ;  /* 0x00000010ff057c10 */ /* 0x000fe40008ffe4ff */
        /* <DEDUP_REMOVED lines=46> */
[----:B-1----:R-:W-:-:S04]  /*0f00*/  IADD3 R25, PT, PT, R71, R27, RZ ;  /* 0x0000001b47197210 */ /* 0x002fc80007ffe0ff */
[CC--:B------:R-:W-:Y:S02]  /*0f10*/  LEA.HI.SX32 R26, R25.reuse, R25.reuse, 0x1b ;  /* 0x00000019191a7211 */ /* 0x0c0fe400078fdaff */
[C---:B------:R-:W-:Y:S02]  /*0f20*/  IADD3 R6, PT, PT, R25.reuse, 0x60, RZ ;  /* 0x0000006019067810 */ /* 0x040fe40007ffe0ff */
[----:B------:R-:W-:Y:S02]  /*0f30*/  LEA R109, R26, UR23, 0x1 ;  /* 0x000000171a6d7c11 */ /* 0x000fe4000f8e08ff */
[C---:B------:R-:W-:Y:S01]  /*0f40*/  IADD3 R26, PT, PT, R25.reuse, 0x20, RZ ;  /* 0x00000020191a7810 */ /* 0x040fe20007ffe0ff */
[C---:B------:R-:W-:Y:S01]  /*0f50*/  VIADD R30, R25.reuse, 0x80 ;  /* 0x00000080191e7836 */ /* 0x040fe20000000000 */
[----:B------:R-:W-:Y:S02]  /*0f60*/  IADD3 R28, PT, PT, R25, 0x40, RZ ;  /* 0x00000040191c7810 */ /* 0x000fe40007ffe0ff */
[----:B------:R-:W-:-:S02]  /*0f70*/  LEA.HI.SX32 R6, R6, R25, 0x1b ;  /* 0x0000001906067211 */ /* 0x000fc400078fdaff */
[-C--:B------:R-:W-:Y:S02]  /*0f80*/  LEA.HI.SX32 R26, R26, R25.reuse, 0x1b ;  /* 0x000000191a1a7211 */ /* 0x080fe400078fdaff */
[C---:B------:R-:W-:Y:S02]  /*0f90*/  IADD3 R32, PT, PT, R25.reuse, 0xa0, RZ ;  /* 0x000000a019207810 */ /* 0x040fe40007ffe0ff */
[-C--:B------:R-:W-:Y:S02]  /*0fa0*/  LEA.HI.SX32 R28, R28, R25.reuse, 0x1b ;  /* 0x000000191c1c7211 */ /* 0x080fe400078fdaff */
[----:B------:R-:W-:Y:S02]  /*0fb0*/  LEA R106, R6, UR23, 0x1 ;  /* 0x00000017066a7c11 */ /* 0x000fe4000f8e08ff */
[----:B------:R-:W-:Y:S02]  /*0fc0*/  IADD3 R6, PT, PT, R25, 0xc0, RZ ;  /* 0x000000c019067810 */ /* 0x000fe40007ffe0ff */
[----:B------:R-:W-:-:S02]  /*0fd0*/  LEA.HI.SX32 R30, R30, R25, 0x1b ;  /* 0x000000191e1e7211 */ /* 0x000fc400078fdaff */
[----:B------:R-:W-:Y:S02]  /*0fe0*/  LEA R108, R26, UR23, 0x1 ;  /* 0x000000171a6c7c11 */ /* 0x000fe4000f8e08ff */
[-C--:B------:R-:W-:Y:S02]  /*0ff0*/  LEA.HI.SX32 R32, R32, R25.reuse, 0x1b ;  /* 0x0000001920207211 */ /* 0x080fe400078fdaff */
[----:B------:R-:W-:Y:S02]  /*1000*/  LEA R107, R28, UR23, 0x1 ;  /* 0x000000171c6b7c11 */ /* 0x000fe4000f8e08ff */
[----:B------:R-:W-:Y:S01]  /*1010*/  LEA.HI.SX32 R6, R6, R25, 0x1b ;  /* 0x0000001906067211 */ /* 0x000fe200078fdaff */
[C---:B------:R-:W-:Y:S01]  /*1020*/  VIADD R28, R25.reuse, 0x120 ;  /* 0x00000120191c7836 */ /* 0x040fe20000000000 */
[----:B------:R-:W-:Y:S02]  /*1030*/  LEA R105, R30, UR23, 0x1 ;  /* 0x000000171e697c11 */ /* 0x000fe4000f8e08ff */
[----:B------:R-:W-:-:S02]  /*1040*/  IADD3 R26, PT, PT, R25, 0x100, RZ ;  /* 0x00000100191a7810 */ /* 0x000fc40007ffe0ff */
[----:B------:R-:W-:Y:S02]  /*1050*/  LEA R104, R32, UR23, 0x1 ;  /* 0x0000001720687c11 */ /* 0x000fe4000f8e08ff */
[C---:B------:R-:W-:Y:S02]  /*1060*/  IADD3 R30, PT, PT, R25.reuse, 0x140, RZ ;  /* 0x00000140191e7810 */ /* 0x040fe40007ffe0ff */
[----:B------:R-:W-:Y:S02]  /*1070*/  LEA R103, R6, UR23, 0x1 ;  /* 0x0000001706677c11 */ /* 0x000fe4000f8e08ff */
[----:B------:R-:W-:Y:S02]  /*1080*/  IADD3 R6, PT, PT, R25, 0x160, RZ ;  /* 0x0000016019067810 */ /* 0x000fe40007ffe0ff */
[----:B------:R-:W-:Y:S02]  /*1090*/  LEA.HI.SX32 R26, R26, R25, 0x1b ;  /* 0x000000191a1a7211 */ /* 0x000fe400078fdaff */
[----:B------:R-:W-:-:S02]  /*10a0*/  P2R R33, PR, RZ, 0x1 ;  /* 0x00000001ff217803 */ /* 0x000fc40000000000 */
[-C--:B------:R-:W-:Y:S02]  /*10b0*/  LEA.HI.SX32 R28, R28, R25.reuse, 0x1b ;  /* 0x000000191c1c7211 */ /* 0x080fe400078fdaff */
[----:B------:R-:W-:Y:S02]  /*10c0*/  ISETP.NE.AND P0, PT, R78, RZ, PT ;  /* 0x000000ff4e00720c */ /* 0x000fe40003f05270 */
[-C--:B------:R-:W-:Y:S02]  /*10d0*/  LEA.HI.SX32 R30, R30, R25.reuse, 0x1b ;  /* 0x000000191e1e7211 */ /* 0x080fe400078fdaff */
[----:B------:R-:W-:Y:S02]  /*10e0*/  LEA.HI.SX32 R6, R6, R25, 0x1b ;  /* 0x0000001906067211 */ /* 0x000fe400078fdaff */
[----:B------:R-:W-:Y:S02]  /*10f0*/  LEA R101, R26, UR23, 0x1 ;  /* 0x000000171a657c11 */ /* 0x000fe4000f8e08ff */
[----:B------:R-:W-:-:S02]  /*1100*/  LEA R100, R28, UR23, 0x1 ;  /* 0x000000171c647c11 */ /* 0x000fc4000f8e08ff */
[----:B------:R-:W-:Y:S02]  /*1110*/  P2R R38, PR, RZ, 0x1 ;  /* 0x00000001ff267803 */ /* 0x000fe40000000000 */
        /* <DEDUP_REMOVED lines=17> */
[----:B--2---:R0:W-:Y:S02]  /*1230*/  STS.U16 [R109], R8 ;  /* 0x000000086d007388 */ /* 0x0041e40000000400 */
[----:B0-----:R-:W-:-:S04]  /*1240*/  IADD3 R8, PT, PT, R25, 0xe0, RZ ;  /* 0x000000e019087810 */ /* 0x001fc80007ffe0ff */
[----:B------:R-:W-:-:S04]  /*1250*/  LEA.HI.SX32 R8, R8, R25, 0x1b ;  /* 0x0000001908087211 */ /* 0x000fc800078fdaff */
[----:B------:R-:W-:Y:S02]  /*1260*/  LEA R102, R8, UR23, 0x1 ;  /* 0x0000001708667c11 */ /* 0x000fe4000f8e08ff */
[----:B------:R-:W-:-:S04]  /*1270*/  IADD3 R8, PT, PT, R25, 0x180, RZ ;  /* 0x0000018019087810 */ /* 0x000fc80007ffe0ff */
[----:B------:R-:W-:-:S04]  /*1280*/  LEA.HI.SX32 R8, R8, R25, 0x1b ;  /* 0x0000001908087211 */ /* 0x000fc800078fdaff */
[----:B------:R-:W-:Y:S01]  /*1290*/  LEA R97, R8, UR23, 0x1 ;  /* 0x0000001708617c11 */ /* 0x000fe2000f8e08ff */
[----:B-----5:R-:W-:Y:S04]  /*12a0*/  STS.U16 [R108+0x40], R9 ;  /* 0x000040096c007388 */ /* 0x020fe80000000400 */
[----:B---3--:R0:W-:Y:S04]  /*12b0*/  STS.U16 [R107+0x80], R10 ;  /* 0x0000800a6b007388 */ /* 0x0081e80000000400 */
[----:B----4-:R-:W-:Y:S01]  /*12c0*/  STS.U16 [R106+0xc0], R11 ;  /* 0x0000c00b6a007388 */ /* 0x010fe20000000400 */
[----:B0-----:R-:W-:-:S03]  /*12d0*/  IADD3 R10, PT, PT, R25, 0x1a0, RZ ;  /* 0x000001a0190a7810 */ /* 0x001fc60007ffe0ff */
[----:B------:R0:W-:Y:S01]  /*12e0*/  STS.U16 [R105+0x100], R12 ;  /* 0x0001000c69007388 */ /* 0x0001e20000000400 */
[----:B------:R-:W-:-:S03]  /*12f0*/  LEA.HI.SX32 R10, R10, R25, 0x1b ;  /* 0x000000190a0a7211 */ /* 0x000fc600078fdaff */
[----:B------:R1:W-:Y:S01]  /*1300*/  STS.U16 [R104+0x140], R14 ;  /* 0x0001400e68007388 */ /* 0x0003e20000000400 */
[C---:B0-----:R-:W-:Y:S01]  /*1310*/  VIADD R12, R25.reuse, 0x1c0 ;  /* 0x000001c0190c7836 */ /* 0x041fe20000000000 */
[----:B-1----:R-:W-:Y:S02]  /*1320*/  IADD3 R14, PT, PT, R25, 0x1e0, RZ ;  /* 0x000001e0190e7810 */ /* 0x002fe40007ffe0ff */
        /* <DEDUP_REMOVED lines=9> */
[----:B------:R-:W-:Y:S04]  /*13c0*/  STS.U16 [R100+0x240], R18 ;  /* 0x0002401264007388 */ /* 0x000fe80000000400 */
[----:B------:R-:W-:Y:S04]  /*13d0*/  STS.U16 [R99+0x280], R19 ;  /* 0x0002801363007388 */ /* 0x000fe80000000400 */
[----:B------:R-:W-:Y:S01]  /*13e0*/  STS.U16 [R98+0x2c0], R20 ;  /* 0x0002c01462007388 */ /* 0x000fe20000000400 */
        /* <DEDUP_REMOVED lines=9> */
[C---:B------:R-:W-:Y:S01]  /*1480*/  IADD3 R14, PT, PT, R25.reuse, 0x5, RZ ;  /* 0x00000005190e7810 */ /* 0x040fe20007ffe0ff */
[C---:B0-----:R-:W-:Y:S01]  /*1490*/  VIADD R22, R25.reuse, 0x9 ;  /* 0x0000000919167836 */ /* 0x041fe20000000000 */
[C---:B------:R-:W-:Y:S02]  /*14a0*/  IADD3 R16, PT, PT, R25.reuse, 0x6, RZ ;  /* 0x0000000619107810 */ /* 0x040fe40007ffe0ff */
[C---:B------:R-:W-:Y:S02]  /*14b0*/  IADD3 R18, PT, PT, R25.reuse, 0x7, RZ ;  /* 0x0000000719127810 */ /* 0x040fe40007ffe0ff */
[----:B------:R-:W-:-:S02]  /*14c0*/  IADD3 R20, PT, PT, R25, 0x8, RZ ;  /* 0x0000000819147810 */ /* 0x000fc40007ffe0ff */
[C---:B------:R-:W-:Y:S02]  /*14d0*/  IADD3 R26, PT, PT, R25.reuse, 0xb, RZ ;  /* 0x0000000b191a7810 */ /* 0x040fe40007ffe0ff */
[C---:B-1----:R-:W-:Y:S02]  /*14e0*/  IADD3 R24, PT, PT, R25.reuse, 0xa, RZ ;  /* 0x0000000a19187810 */ /* 0x042fe40007ffe0ff */
        /* <DEDUP_REMOVED lines=112> */
[----:B--2---:R0:W-:Y:S04]  /*1bf0*/  STS.U16 [R109], R7 ;  /* 0x000000076d007388 */ /* 0x0041e80000000400 */
[----:B---3--:R1:W-:Y:S04]  /*1c00*/  STS.U16 [R108+0x40], R9 ;  /* 0x000040096c007388 */ /* 0x0083e80000000400 */
[----:B----4-:R2:W-:Y:S04]  /*1c10*/  STS.U16 [R107+0x80], R11 ;  /* 0x0000800b6b007388 */ /* 0x0105e80000000400 */
        /* <DEDUP_REMOVED lines=18> */
[----:B------:R-:W5:Y:S04]  /*1d40*/  LDS.U16 R41, [R159+0x8] ;  /* 0x000008009f297984 */ /* 0x000f680000000400 */
[----:B------:R-:W5:Y:S04]  /*1d50*/  LDS.U16 R42, [R158+0xa] ;  /* 0x00000a009e2a7984 */ /* 0x000f680000000400 */
[----:B------:R-:W5:Y:S04]  /*1d60*/  LDS.U16 R80, [R56+0xc] ;  /* 0x00000c0038507984 */ /* 0x000f680000000400 */
[----:B------:R-:W2:Y:S04]  /*1d70*/  LDS.U16 R24, [R55+0xe] ;  /* 0x00000e0037187984 */ /* 0x000ea80000000400 */
[----:B------:R-:W2:Y:S04]  /*1d80*/  LDS.U16 R20, [R54+0x10] ;  /* 0x0000100036147984 */ /* 0x000ea80000000400 */
[----:B------:R-:W2:Y:S04]  /*1d90*/  LDS.U16 R18, [R53+0x12] ;  /* 0x0000120035127984 */ /* 0x000ea80000000400 */
[----:B------:R-:W2:Y:S04]  /*1da0*/  LDS.U16 R15, [R52+0x14] ;  /* 0x00001400340f7984 */ /* 0x000ea80000000400 */
[----:B------:R-:W2:Y:S04]  /*1db0*/  LDS.U16 R14, [R51+0x16] ;  /* 0x00001600330e7984 */ /* 0x000ea80000000400 */
[----:B------:R-:W3:Y:S04]  /*1dc0*/  LDS.U16 R8, [R50+0x18] ;  /* 0x0000180032087984 */ /* 0x000ee80000000400 */
[----:B------:R-:W3:Y:S04]  /*1dd0*/  LDS.U16 R6, [R49+0x1a] ;  /* 0x00001a0031067984 */ /* 0x000ee80000000400 */
[----:B------:R-:W3:Y:S04]  /*1de0*/  LDS.U16 R5, [R48+0x1c] ;  /* 0x00001c0030057984 */ /* 0x000ee80000000400 */
[----:B------:R-:W3:Y:S01]  /*1df0*/  LDS.U16 R4, [R47+0x1e] ;  /* 0x00001e002f047984 */ /* 0x000ee20000000400 */
        /* <DEDUP_REMOVED lines=36> */
[----:B-----5:R-:W-:-:S03]  /*2040*/  PRMT R82, RZ, 0x7610, R82 ;  /* 0x00007610ff527816 */ /* 0x020fc60000000052 */
[----:B------:R-:W5:Y:S04]  /*2050*/  @!P3 LDG.E.U16 R74, desc[UR28][R2.64+0x300] ;  /* 0x0003001c024ab981 */ /* 0x000f68000c1e1500 */
[----:B------:R-:W5:Y:S04]  /*2060*/  @!P4 LDG.E.U16 R75, desc[UR28][R2.64+0x340] ;  /* 0x0003401c024bc981 */ /* 0x000f68000c1e1500 */
[----:B------:R-:W5:Y:S04]  /*2070*/  @!P0 LDG.E.U16 R45, desc[UR28][R2.64+0x240] ;  /* 0x0002401c022d8981 */ /* 0x000f68000c1e1500 */
[----:B------:R-:W5:Y:S04]  /*2080*/  @!P5 LDG.E.U16 R81, desc[UR28][R2.64+0x380] ;  /* 0x0003801c0251d981 */ /* 0x000f68000c1e1500 */
[----:B------:R0:W5:Y:S04]  /*2090*/  @!P6 LDG.E.U16 R82, desc[UR28][R2.64+0x3c0] ;  /* 0x0003c01c0252e981 */ /* 0x000168000c1e1500 */
        /* <DEDUP_REMOVED lines=17> */
[----:B------:R-:W-:Y:S04]  /*21b0*/  STL.S16 [R1+0x104], R2 ;  /* 0x0001040201007387 */ /* 0x000fe80000100600 */
[----:B------:R-:W-:Y:S04]  /*21c0*/  STL [R1+0x40], RZ ;  /* 0x000040ff01007387 */ /* 0x000fe80000100800 */
[----:B------:R-:W-:Y:S04]  /*21d0*/  STL [R1+0x80], RZ ;  /* 0x000080ff01007387 */ /* 0x000fe80000100800 */
[----:B------:R-:W-:Y:S04]  /*21e0*/  STL [R1+0x7c], RZ ;  /* 0x00007cff01007387 */ /* 0x000fe80000100800 */
[----:B------:R-:W-:Y:S01]  /*21f0*/  STL [R1+0x78], RZ ;  /* 0x000078ff01007387 */ /* 0x000fe20000100800 */
[----:B------:R-:W-:-:S03]  /*2200*/  HADD2.F32 R28, -RZ, R28.H0_H0 ;  /* 0x2000001cff1c7230 */ /* 0x000fc60000004100 */
[----:B------:R-:W-:Y:S04]  /*2210*/  STL [R1+0x74], RZ ;  /* 0x000074ff01007387 */ /* 0x000fe80000100800 */
        /* <DEDUP_REMOVED lines=8> */
[----:B------:R-:W-:Y:S04]  /*22a0*/  STS.U16 [R109], R7 ;  /* 0x000000076d007388 */ /* 0x000fe80000000400 */
[----:B------:R-:W-:Y:S04]  /*22b0*/  STS.U16 [R108+0x40], R9 ;  /* 0x000040096c007388 */ /* 0x000fe80000000400 */
[----:B--2---:R-:W-:Y:S04]  /*22c0*/  STS.U16 [R107+0x80], R10 ;  /* 0x0000800a6b007388 */ /* 0x004fe80000000400 */
[----:B------:R-:W-:Y:S04]  /*22d0*/  STS.U16 [R106+0xc0], R11 ;  /* 0x0000c00b6a007388 */ /* 0x000fe80000000400 */
[----:B---3--:R-:W-:Y:S04]  /*22e0*/  STS.U16 [R105+0x100], R12 ;  /* 0x0001000c69007388 */ /* 0x008fe80000000400 */
[----:B----4-:R-:W-:Y:S04]  /*22f0*/  STS.U16 [R104+0x140], R17 ;  /* 0x0001401168007388 */ /* 0x010fe80000000400 */
[----:B------:R-:W-:Y:S04]  /*2300*/  STS.U16 [R103+0x180], R19 ;  /* 0x0001801367007388 */ /* 0x000fe80000000400 */
[----:B------:R-:W-:Y:S04]  /*2310*/  STS.U16 [R102+0x1c0], R43 ;  /* 0x0001c02b66007388 */ /* 0x000fe80000000400 */
[----:B------:R-:W-:Y:S04]  /*2320*/  STS.U16 [R101+0x200], R44 ;  /* 0x0002002c65007388 */ /* 0x000fe80000000400 */
[----:B-----5:R-:W-:Y:S04]  /*2330*/  STS.U16 [R100+0x240], R45 ;  /* 0x0002402d64007388 */ /* 0x020fe80000000400 */
[----:B------:R0:W-:Y:S04]  /*2340*/  STS.U16 [R99+0x280], R46 ;  /* 0x0002802e63007388 */ /* 0x0001e80000000400 */
[----:B------:R-:W-:Y:S04]  /*2350*/  STS.U16 [R98+0x2c0], R73 ;  /* 0x0002c04962007388 */ /* 0x000fe80000000400 */
[----:B------:R-:W-:Y:S04]  /*2360*/  STS.U16 [R97+0x300], R74 ;  /* 0x0003004a61007388 */ /* 0x000fe80000000400 */
[----:B------:R-:W-:Y:S04]  /*2370*/  STS.U16 [R96+0x340], R75 ;  /* 0x0003404b60007388 */ /* 0x000fe80000000400 */
        /* <DEDUP_REMOVED lines=12> */
[----:B------:R2:W2:Y:S04]  /*2440*/  LDS.U16 R12, [R53+0x12] ;  /* 0x00001200350c7984 */ /* 0x0004a80000000400 */
[----:B------:R0:W2:Y:S04]  /*2450*/  LDS.U16 R11, [R52+0x14] ;  /* 0x00001400340b7984 */ /* 0x0000a80000000400 */
        /* <DEDUP_REMOVED lines=11> */
[----:B-1----:R-:W-:Y:S02]  /*2510*/  HADD2.F32 R81, -RZ, R42.H0_H0 ;  /* 0x2000002aff517230 */ /* 0x002fe40000004100 */
[----:B------:R-:W-:Y:S01]  /*2520*/  FADD.FTZ R42, R41, UR6 ;  /* 0x00000006292a7e21 */ /* 0x000fe20008010000 */
[----:B------:R-:W-:Y:S01]  /*2530*/  FADD.FTZ R45, R33, UR6 ;  /* 0x00000006212d7e21 */ /* 0x000fe20008010000 */
[----:B------:R-:W-:Y:S01]  /*2540*/  FADD.FTZ R44, R38, UR6 ;  /* 0x00000006262c7e21 */ /* 0x000fe20008010000 */
[----:B------:R-:W-:Y:S01]  /*2550*/  FADD.FTZ R43, R40, UR6 ;  /* 0x00000006282b7e21 */ /* 0x000fe20008010000 */
[----:B------:R-:W-:Y:S01]  /*2560*/  FADD.FTZ R41, R81, UR6 ;  /* 0x0000000651297e21 */ /* 0x000fe20008010000 */
[----:B------:R-:W-:Y:S01]  /*2570*/  HADD2.F32 R80, -RZ, R80.H0_H0 ;  /* 0x20000050ff507230 */ /* 0x000fe20000004100 */
[----:B------:R-:W-:Y:S01]  /*2580*/  BSSY.RECONVERGENT B0, `(.L_x_1400) ;  /* 0x0000026000007945 */ /* 0x000fe20003800200 */
[----:B------:R-:W-:-:S02]  /*2590*/  FSETP.GTU.FTZ.AND P1, PT, R45, 20, PT ;  /* 0x41a000002d00780b */ /* 0x000fc40003f3c000 */
[----:B------:R-:W-:Y:S01]  /*25a0*/  FSETP.GTU.FTZ.AND P2, PT, R44, 20, PT ;  /* 0x41a000002c00780b */ /* 0x000fe20003f5c000 */
[----:B------:R-:W-:Y:S01]  /*25b0*/  FADD.FTZ R40, R80, UR6 ;  /* 0x0000000650287e21 */ /* 0x000fe20008010000 */
[----:B------:R-:W-:Y:S02]  /*25c0*/  FSETP.GTU.FTZ.AND P3, PT, R43, 20, PT ;  /* 0x41a000002b00780b */ /* 0x000fe40003f7c000 */
[----:B------:R-:W-:Y:S02]  /*25d0*/  FSETP.GTU.FTZ.AND P4, PT, R42, 20, PT ;  /* 0x41a000002a00780b */ /* 0x000fe40003f9c000 */
[----:B------:R-:W-:Y:S01]  /*25e0*/  FSETP.GTU.FTZ.AND P5, PT, R41, 20, PT ;  /* 0x41a000002900780b */ /* 0x000fe20003fbc000 */
[----:B---34-:R-:W-:-:S12]  /*25f0*/  @P0 BRA `(.L_x_1401) ;  /* 0x0000000000780947 */ /* 0x018fd80003800000 */
        /* <DEDUP_REMOVED lines=30> */
.L_x_1401:
[----:B------:R-:W-:Y:S05]  /*27e0*/  BSYNC.RECONVERGENT B0 ;  /* 0x0000000000007941 */ /* 0x000fea0003800200 */
.L_x_1400:
[----:B------:R0:W-:Y:S01]  /*27f0*/  STL [R1+0x50], RZ ;  /* 0x000050ff01007387 */ /* 0x0001e20000100800 */
[----:B------:R-:W-:Y:S01]  /*2800*/  HADD2.F32 R24, -RZ, R24.H0_H0 ;  /* 0x20000018ff187230 */ /* 0x000fe20000004100 */
[----:B------:R-:W-:Y:S01]  /*2810*/  BSSY.RECONVERGENT B0, `(.L_x_1402) ;  /* 0x0000025000007945 */ /* 0x000fe20003800200 */
[----:B------:R-:W-:Y:S01]  /*2820*/  FSETP.GTU.FTZ.AND P0, PT, R40, 20, PT ;  /* 0x41a000002800780b */ /* 0x000fe20003f1c000 */
[----:B------:R0:W-:Y:S01]  /*2830*/  STL [R1+0x4c], RZ ;  /* 0x00004cff01007387 */ /* 0x0001e20000100800 */
[----:B------:R-:W-:Y:S02]  /*2840*/  HADD2.F32 R39, -RZ, R39.H0_H0 ;  /* 0x20000027ff277230 */ /* 0x000fe40000004100 */
[----:B------:R-:W-:Y:S01]  /*2850*/  FADD.FTZ R38, R24, UR6 ;  /* 0x0000000618267e21 */ /* 0x000fe20008010000 */
[----:B------:R0:W-:Y:S01]  /*2860*/  STL [R1+0x48], RZ ;  /* 0x000048ff01007387 */ /* 0x0001e20000100800 */
[----:B------:R-:W-:Y:S07]  /*2870*/  @P1 BRA `(.L_x_1403) ;  /* 0x0000000000781947 */ /* 0x000fee0003800000 */
        /* <DEDUP_REMOVED lines=30> */
.L_x_1403:
[----:B------:R-:W-:Y:S05]  /*2a60*/  BSYNC.RECONVERGENT B0 ;  /* 0x0000000000007941 */ /* 0x000fea0003800200 */
.L_x_1402:
        /* <DEDUP_REMOVED lines=39> */
.L_x_1405:
[----:B------:R-:W-:Y:S05]  /*2ce0*/  BSYNC.RECONVERGENT B0 ;  /* 0x0000000000007941 */ /* 0x000fea0003800200 */
.L_x_1404:
        /* <DEDUP_REMOVED lines=39> */
.L_x_1407:
[----:B------:R-:W-:Y:S05]  /*2f60*/  BSYNC.RECONVERGENT B0 ;  /* 0x0000000000007941 */ /* 0x000fea0003800200 */
.L_x_1406:
        /* <DEDUP_REMOVED lines=39> */
.L_x_1409:
[----:B------:R-:W-:Y:S05]  /*31e0*/  BSYNC.RECONVERGENT B0 ;  /* 0x0000000000007941 */ /* 0x000fea0003800200 */
.L_x_1408:
        /* <DEDUP_REMOVED lines=13> */
[----:B------:R-:W3:Y:S02]  /*32c0*/  MUFU.EX2 R79, R41 ;  /* 0x00000029004f7308 */ /* 0x000ee40000000800 */
[C---:B---3--:R-:W-:Y:S01]  /*32d0*/  FADD.FTZ.RZ R8, R79.reuse, 1 ;  /* 0x3f8000004f087421 */ /* 0x048fe2000001c000 */
        /* <DEDUP_REMOVED lines=25> */
.L_x_1411:
[----:B------:R-:W-:Y:S05]  /*3470*/  BSYNC.RECONVERGENT B0 ;  /* 0x0000000000007941 */ /* 0x000fea0003800200 */
.L_x_1410:
[----:B------:R-:W3:Y:S01]  /*3480*/  LDL.LU R8, [R1+0x10c] ;  /* 0x00010c0001087983 */ /* 0x000ee20000300800 */
[----:B------:R-:W-:Y:S01]  /*3490*/  HADD2.F32 R86, -RZ, R19.H0_H0 ;  /* 0x20000013ff567230 */ /* 0x000fe20000004100 */
[----:B------:R-:W-:Y:S01]  /*34a0*/  BSSY.RECONVERGENT B0, `(.L_x_1412) ;  /* 0x0000028000007945 */ /* 0x000fe20003800200 */
[----:B------:R-:W-:Y:S01]  /*34b0*/  HADD2.F32 R84, -RZ, R78.H0_H0 ;  /* 0x2000004eff547230 */ /* 0x000fe20000004100 */
[----:B------:R-:W-:Y:S01]  /*34c0*/  FSETP.GTU.FTZ.AND P5, PT, R20, 20, PT ;  /* 0x41a000001400780b */ /* 0x000fe20003fbc000 */
[----:B------:R-:W-:Y:S01]  /*34d0*/  HADD2.F32 R79, -RZ, R6.H0_H0 ;  /* 0x20000006ff4f7230 */ /* 0x000fe20000004100 */
[----:B------:R4:W-:Y:S01]  /*34e0*/  STL [R1+0xbc], R86 ;  /* 0x0000bc5601007387 */ /* 0x0009e20000100800 */
[----:B------:R-:W-:-:S03]  /*34f0*/  FADD.FTZ R19, R18, UR6 ;  /* 0x0000000612137e21 */ /* 0x000fc60008010000 */
[----:B------:R4:W-:Y:S01]  /*3500*/  STL [R1+0xb8], R84 ;  /* 0x0000b85401007387 */ /* 0x0009e20000100800 */
[----:B---3--:R-:W-:-:S04]  /*3510*/  FFMA.FTZ R8, R87, R39, R8 ;  /* 0x0000002757087223 */ /* 0x008fc80000010008 */
[----:B------:R-:W-:Y:S01]  /*3520*/  FFMA.FTZ R81, R86, R37, R8 ;  /* 0x0000002556517223 */ /* 0x000fe20000010008 */
[----:B----4-:R-:W-:Y:S06]  /*3530*/  @P0 BRA `(.L_x_1413) ;  /* 0x0000000000780947 */ /* 0x010fec0003800000 */
        /* <DEDUP_REMOVED lines=30> */
.L_x_1413:
[----:B------:R-:W-:Y:S05]  /*3720*/  BSYNC.RECONVERGENT B0 ;  /* 0x0000000000007941 */ /* 0x000fea0003800200 */
.L_x_1412:
[----:B--2---:R-:W-:Y:S02]  /*3730*/  HADD2.F32 R82, -RZ, R77.H0_H0 ;  /* 0x2000004dff527230 */ /* 0x004fe40000004100 */
        /* <DEDUP_REMOVED lines=40> */
.L_x_1415:
[----:B------:R-:W-:Y:S05]  /*39c0*/  BSYNC.RECONVERGENT B0 ;  /* 0x0000000000007941 */ /* 0x000fea0003800200 */
.L_x_1414:
        /* <DEDUP_REMOVED lines=41> */
.L_x_1417:
[----:B------:R-:W-:Y:S05]  /*3c60*/  BSYNC.RECONVERGENT B0 ;  /* 0x0000000000007941 */ /* 0x000fea0003800200 */
.L_x_1416:
        /* <DEDUP_REMOVED lines=41> */
.L_x_1419:
[----:B------:R-:W-:Y:S05]  /*3f00*/  BSYNC.RECONVERGENT B0 ;  /* 0x0000000000007941 */ /* 0x000fea0003800200 */
.L_x_1418:
        /* <DEDUP_REMOVED lines=20> */
[----:B------:R0:W-:Y:S01]  /*4050*/  STL [R1+0x84], R14 ;  /* 0x0000840e01007387 */ /* 0x0001e20000100800 */
        /* <DEDUP_REMOVED lines=31> */
.L_x_1421:
[----:B------:R-:W-:Y:S05]  /*4250*/  BSYNC.RECONVERGENT B0 ;  /* 0x0000000000007941 */ /* 0x000fea0003800200 */
.L_x_1420:
[----:B------:R-:W-:Y:S04]  /*4260*/  BSSY.RECONVERGENT B0, `(.L_x_1422) ;  /* 0x0000020000007945 */ /* 0x000fe80003800200 */
        /* <DEDUP_REMOVED lines=31> */
.L_x_1423:
[----:B------:R-:W-:Y:S05]  /*4460*/  BSYNC.RECONVERGENT B0 ;  /* 0x0000000000007941 */ /* 0x000fea0003800200 */
.L_x_1422:
        /* <DEDUP_REMOVED lines=32> */
.L_x_1425:
[----:B------:R-:W-:Y:S05]  /*4670*/  BSYNC.RECONVERGENT B0 ;  /* 0x0000000000007941 */ /* 0x000fea0003800200 */
.L_x_1424:
        /* <DEDUP_REMOVED lines=32> */
.L_x_1427:
[----:B------:R-:W-:Y:S05]  /*4880*/  BSYNC.RECONVERGENT B0 ;  /* 0x0000000000007941 */ /* 0x000fea0003800200 */
.L_x_1426:
        /* <DEDUP_REMOVED lines=32> */
.L_x_1429:
[----:B------:R-:W-:Y:S05]  /*4a90*/  BSYNC.RECONVERGENT B0 ;  /* 0x0000000000007941 */ /* 0x000fea0003800200 */
.L_x_1428:
        /* <DEDUP_REMOVED lines=32> */
.L_x_1431:
[----:B------:R-:W-:Y:S05]  /*4ca0*/  BSYNC.RECONVERGENT B0 ;  /* 0x0000000000007941 */ /* 0x000fea0003800200 */
.L_x_1430:
[----:B------:R-:W-:Y:S01]  /*4cb0*/  FMUL.FTZ R5, R86, UR7 ;  /* 0x0000000756057c20 */ /* 0x000fe20008410000 */
[----:B------:R-:W-:Y:S01]  /*4cc0*/  FMUL.FTZ R4, R84, UR7 ;  /* 0x0000000754047c20 */ /* 0x000fe20008410000 */
[----:B0-----:R-:W-:Y:S01]  /*4cd0*/  FMUL.FTZ R3, R82, UR7 ;  /* 0x0000000752037c20 */ /* 0x001fe20008410000 */
[----:B------:R-:W-:Y:S01]  /*4ce0*/  FFMA.FTZ R2, R10, R25, R2 ;  /* 0x000000190a027223 */ /* 0x000fe20000010002 */
[----:B------:R-:W0:Y:S01]  /*4cf0*/  LDCU UR8, c[0x0][0x38c] ;  /* 0x00007180ff0877ac */ /* 0x000e220008000800 */
[----:B------:R5:W-:Y:S04]  /*4d00*/  STL [R1+0xfc], R5 ;  /* 0x0000fc0501007387 */ /* 0x000be80000100800 */
[----:B------:R1:W-:Y:S04]  /*4d10*/  STL [R1+0xf8], R4 ;  /* 0x0000f80401007387 */ /* 0x0003e80000100800 */
[----:B------:R2:W-:Y:S01]  /*4d20*/  STL [R1+0xf4], R3 ;  /* 0x0000f40301007387 */ /* 0x0005e20000100800 */
[----:B-----5:R-:W-:Y:S01]  /*4d30*/  FMUL.FTZ R5, R79, UR7 ;  /* 0x000000074f057c20 */ /* 0x020fe20008410000 */
[----:B-1----:R-:W-:Y:S01]  /*4d40*/  FMUL.FTZ R4, R78, UR7 ;  /* 0x000000074e047c20 */ /* 0x002fe20008410000 */
[----:B0-----:R-:W-:Y:S01]  /*4d50*/  UISETP.GE.AND UP0, UPT, UR8, 0x1, UPT ;  /* 0x000000010800788c */ /* 0x001fe2000bf06270 */
[----:B--2---:R-:W-:-:S05]  /*4d60*/  FMUL.FTZ R3, R80, UR7 ;  /* 0x0000000750037c20 */ /* 0x004fca0008410000 */
        /* <DEDUP_REMOVED lines=28> */
[----:B------:R-:W-:Y:S01]  /*4f30*/  UISETP.NE.AND UP0, UPT, UR12, 0x1, UPT ;  /* 0x000000010c00788c */ /* 0x000fe2000bf05270 */
[----:B------:R-:W0:Y:S01]  /*4f40*/  S2UR UR8, SR_CTAID.Y ;  /* 0x00000000000879c3 */ /* 0x000e220000002600 */
[----:B------:R-:W-:Y:S01]  /*4f50*/  UIMAD UR24, UR12, -0x800, UR25 ;  /* 0xfffff8000c1878a4 */ /* 0x000fe2000f8e0219 */
[----:B------:R-:W2:Y:S01]  /*4f60*/  S2R R14, SR_TID.X ;  /* 0x00000000000e7919 */ /* 0x000ea20000002100 */
[----:B------:R-:W0:Y:S01]  /*4f70*/  LDCU.64 UR26, c[0x0][0x3a0] ;  /* 0x00007400ff1a77ac */ /* 0x000e220008000a00 */
[----:B------:R-:W-:Y:S02]  /*4f80*/  LOP3.LUT R13, R13, 0xfffffff7, RZ, 0xc0, !PT ;  /* 0xfffffff70d0d7812 */ /* 0x000fe400078ec0ff */
[----:B------:R-:W-:Y:S01]  /*4f90*/  PLOP3.LUT P0, PT, PT, PT, UP0, 0x80, 0x8 ;  /* 0x000000000008781c */ /* 0x000fe20003f0f008 */
[----:B------:R0:W-:Y:S01]  /*4fa0*/  STL [R1+0x40], RZ ;  /* 0x000040ff01007387 */ /* 0x0001e20000100800 */
[----:B------:R-:W-:Y:S01]  /*4fb0*/  UIADD3 UR23, UPT, UPT, UR24, 0x800, URZ ;  /* 0x0000080018177890 */ /* 0x000fe2000fffe0ff */
[----:B------:R-:W-:Y:S01]  /*4fc0*/  LOP3.LUT R13, R13, 0xfffffffb, RZ, 0xc0, !PT ;  /* 0xfffffffb0d0d7812 */ /* 0x000fe200078ec0ff */
[----:B------:R-:W1:Y:S01]  /*4fd0*/  LDCU UR50, c[0x0][0x394] ;  /* 0x00007280ff3277ac */ /* 0x000e620008000800 */
[----:B------:R-:W-:-:S03]  /*4fe0*/  ISETP.EQ.AND P1, PT, R0, RZ, P0 ;  /* 0x000000ff0000720c */ /* 0x000fc60000722270 */
[----:B------:R-:W-:Y:S01]  /*4ff0*/  ISETP.GE.AND P0, PT, R72, UR23, PT ;  /* 0x0000001748007c0c */ /* 0x000fe2000bf06270 */
[----:B------:R-:W1:Y:S01]  /*5000*/  LDCU UR49, c[0x0][0x38c] ;  /* 0x00007180ff3177ac */ /* 0x000e620008000800 */
[----:B------:R-:W1:Y:S01]  /*5010*/  LDCU UR25, c[0x0][0x388] ;  /* 0x00007100ff1977ac */ /* 0x000e620008000800 */
[----:B------:R-:W1:Y:S07]  /*5020*/  LDCU.64 UR32, c[0x0][0x3a8] ;  /* 0x00007500ff2077ac */ /* 0x000e6e0008000a00 */
[----:B------:R-:W-:Y:S01]  /*5030*/  @P1 LOP3.LUT R13, R13, 0x4, RZ, 0xfc, !PT ;  /* 0x000000040d0d1812 */ /* 0x000fe200078efcff */
[----:B0-----:R-:W-:-:S03]  /*5040*/  UIMAD.WIDE.U32 UR10, UR8, UR26, URZ ;  /* 0x0000001a080a72a5 */ /* 0x001fc6000f8e00ff */
[----:B------:R-:W-:Y:S01]  /*5050*/  @P0 LOP3.LUT R13, R13, 0x8, RZ, 0xfc, !PT ;  /* 0x000000080d0d0812 */ /* 0x000fe200078efcff */
[----:B------:R-:W0:Y:S01]  /*5060*/  LDCU.64 UR34, c[0x0][0x440] ;  /* 0x00008800ff2277ac */ /* 0x000e220008000a00 */
[----:B------:R-:W-:Y:S01]  /*5070*/  UIMAD UR27, UR8, UR27, UR11 ;  /* 0x0000001b081b72a4 */ /* 0x000fe2000f8e020b */
[----:B------:R-:W0:Y:S01]  /*5080*/  LDCU.64 UR36, c[0x0][0x3c0] ;  /* 0x00007800ff2477ac */ /* 0x000e220008000a00 */
[----:B------:R-:W0:Y:S01]  /*5090*/  LDCU.64 UR38, c[0x0][0x4c0] ;  /* 0x00009800ff2677ac */ /* 0x000e220008000a00 */
[----:B------:R-:W0:Y:S01]  /*50a0*/  LDCU.64 UR40, c[0x0][0x4e0] ;  /* 0x00009c00ff2877ac */ /* 0x000e220008000a00 */
[----:B------:R-:W0:Y:S01]  /*50b0*/  LDCU.64 UR42, c[0x0][0x4f0] ;  /* 0x00009e00ff2a77ac */ /* 0x000e220008000a00 */
[----:B------:R-:W0:Y:S01]  /*50c0*/  LDCU.64 UR44, c[0x0][0x538] ;  /* 0x0000a700ff2c77ac */ /* 0x000e220008000a00 */
[----:B------:R-:W0:Y:S01]  /*50d0*/  LDCU.64 UR46, c[0x0][0x540] ;  /* 0x0000a800ff2e77ac */ /* 0x000e220008000a00 */
[----:B-12---:R-:W-:-:S05]  /*50e0*/  UMOV UR8, URZ ;  /* 0x000000ff00087c82 */ /* 0x006fca0008000000 */
.L_x_1477:
[----:B-1----:R-:W-:Y:S01]  /*50f0*/  MOV R2, R72 ;  /* 0x0000004800027202 */ /* 0x002fe20000000f00 */
[----:B------:R-:W-:Y:S02]  /*5100*/  HFMA2 R3, -RZ, RZ, 0, 0 ;  /* 0x00000000ff037431 */ /* 0x000fe400000001ff */
[----:B0-----:R-:W-:Y:S01]  /*5110*/  IMAD.U32 R7, RZ, RZ, UR36 ;  /* 0x00000024ff077e24 */ /* 0x001fe2000f8e00ff */
[----:B------:R-:W-:Y:S01]  /*5120*/  UIADD3 UR23, UPT, UPT, UR24, 0x800, URZ ;  /* 0x0000080018177890 */ /* 0x000fe2000fffe0ff */
[----:B------:R-:W-:Y:S02]  /*5130*/  MOV R5, UR37 ;  /* 0x0000002500057c02 */ /* 0x000fe40008000f00 */
[----:B------:R-:W-:Y:S01]  /*5140*/  IMAD.WIDE.U32 R6, R7, UR8, R2 ;  /* 0x0000000807067c25 */ /* 0x000fe2000f8e0002 */
[----:B------:R-:W-:Y:S02]  /*5150*/  LOP3.LUT P5, RZ, R13, 0x8, RZ, 0xc0, !PT ;  /* 0x000000080dff7812 */ /* 0x000fe400078ac0ff */
[----:B------:R-:W-:Y:S01]  /*5160*/  LOP3.LUT R70, R72, 0x20, RZ, 0xfc, !PT ;  /* 0x0000002048467812 */ /* 0x000fe200078efcff */
[----:B------:R-:W-:Y:S01]  /*5170*/  IMAD R5, R5, UR8, R7 ;  /* 0x0000000805057c24 */ /* 0x000fe2000f8e0207 */
[----:B------:R-:W-:-:S02]  /*5180*/  LEA R4, P0, R6, UR19, 0x1 ;  /* 0x0000001306047c11 */ /* 0x000fc4000f8008ff */
[----:B------:R-:W-:Y:S02]  /*5190*/  ISETP.GE.AND P2, PT, R70, UR23, PT ;  /* 0x0000001746007c0c */ /* 0x000fe4000bf46270 */
[----:B------:R-:W-:Y:S02]  /*51a0*/  LEA.HI.X R5, R6, UR20, R5, 0x1, P0 ;  /* 0x0000001406057c11 */ /* 0x000fe400080f0c05 */
[----:B------:R-:W-:-:S03]  /*51b0*/  LOP3.LUT R69, R72, 0x40, RZ, 0xfc, !PT ;  /* 0x0000004048457812 */ /* 0x000fc600078efcff */
[----:B------:R-:W2:Y:S01]  /*51c0*/  @!P5 LDG.E.U16 R7, desc[UR28][R4.64] ;  /* 0x0000001c0407d981 */ /* 0x000ea2000c1e1500 */
[----:B------:R-:W-:-:S05]  /*51d0*/  ISETP.GE.AND P1, PT, R69, UR23, PT ;  /* 0x0000001745007c0c */ /* 0x000fca000bf26270 */
[----:B------:R-:W5:Y:S01]  /*51e0*/  @!P2 LDG.E.U16 R0, desc[UR28][R4.64+0x40] ;  /* 0x0000401c0400a981 */ /* 0x000f62000c1e1500 */
[----:B------:R-:W-:-:S04]  /*51f0*/  LOP3.LUT R68, R72, 0x60, RZ, 0xfc, !PT ;  /* 0x0000006048447812 */ /* 0x000fc800078efcff */
[----:B------:R-:W-:-:S03]  /*5200*/  ISETP.GE.AND P3, PT, R68, UR23, PT ;  /* 0x0000001744007c0c */ /* 0x000fc6000bf66270 */
[----:B------:R-:W3:Y:S10]  /*5210*/  @!P1 LDG.E.U16 R9, desc[UR28][R4.64+0x80] ;  /* 0x0000801c04099981 */ /* 0x000ef4000c1e1500 */
[----:B------:R-:W4:Y:S01]  /*5220*/  @!P3 LDG.E.U16 R11, desc[UR28][R4.64+0xc0] ;  /* 0x0000c01c040bb981 */ /* 0x000f22000c1e1500 */
[----:B------:R-:W-:-:S04]  /*5230*/  LOP3.LUT R67, R72, 0x80, RZ, 0xfc, !PT ;  /* 0x0000008048437812 */ /* 0x000fc800078efcff */
[----:B------:R-:W-:-:S13]  /*5240*/  ISETP.GE.AND P4, PT, R67, UR23, PT ;  /* 0x0000001743007c0c */ /* 0x000fda000bf86270 */
[----:B------:R-:W4:Y:S01]  /*5250*/  @!P4 LDG.E.U16 R57, desc[UR28][R4.64+0x100] ;  /* 0x0001001c0439c981 */ /* 0x000f22000c1e1500 */
[----:B------:R-:W-:Y:S02]  /*5260*/  CS2R R84, SRZ ;  /* 0x0000000000547805 */ /* 0x000fe4000001ff00 */
[----:B------:R-:W-:Y:S02]  /*5270*/  LOP3.LUT R66, R72, 0xa0, RZ, 0xfc, !PT ;  /* 0x000000a048427812 */ /* 0x000fe400078efcff */
[----:B------:R-:W-:Y:S02]  /*5280*/  MOV R83, RZ ;  /* 0x000000ff00537202 */ /* 0x000fe40000000f00 */
[----:B------:R-:W-:Y:S02]  /*5290*/  ISETP.GE.AND P0, PT, R66, UR23, PT ;  /* 0x0000001742007c0c */ /* 0x000fe4000bf06270 */
[C---:B------:R-:W-:Y:S02]  /*52a0*/  LOP3.LUT R65, R72.reuse, 0xc0, RZ, 0xfc, !PT ;  /* 0x000000c048417812 */ /* 0x040fe400078efcff */
[----:B------:R-:W-:-:S02]  /*52b0*/  LOP3.LUT R64, R72, 0xe0, RZ, 0xfc, !PT ;  /* 0x000000e048407812 */ /* 0x000fc400078efcff */
[----:B------:R-:W-:Y:S02]  /*52c0*/  MOV R82, R84 ;  /* 0x0000005400527202 */ /* 0x000fe40000000f00 */
[C---:B------:R-:W-:Y:S02]  /*52d0*/  LOP3.LUT R63, R72.reuse, 0x100, RZ, 0xfc, !PT ;  /* 0x00000100483f7812 */ /* 0x040fe400078efcff */
[----:B------:R-:W-:Y:S01]  /*52e0*/  LOP3.LUT R62, R72, 0x120, RZ, 0xfc, !PT ;  /* 0x00000120483e7812 */ /* 0x000fe200078efcff */
[--C-:B------:R-:W-:Y:S01]  /*52f0*/  IMAD.MOV.U32 R81, RZ, RZ, R84.reuse ;  /* 0x000000ffff517224 */ /* 0x100fe200078e0054 */
[----:B--2---:R-:W-:-:S04]  /*5300*/  @!P5 PRMT R83, R7, 0x7610, R84 ;  /* 0x000076100753d816 */ /* 0x004fc80000000054 */
[----:B-----5:R-:W-:Y:S02]  /*5310*/  @!P2 PRMT R83, R83, 0x5410, R0 ;  /* 0x000054105353a816 */ /* 0x020fe40000000000 */
[----:B------:R-:W-:Y:S01]  /*5320*/  ISETP.GE.AND P2, PT, R65, UR23, PT ;  /* 0x0000001741007c0c */ /* 0x000fe2000bf46270 */
[----:B------:R-:W2:Y:S01]  /*5330*/  @!P0 LDG.E.U16 R0, desc[UR28][R4.64+0x140] ;  /* 0x0001401c04008981 */ /* 0x000ea2000c1e1500 */
[----:B---3--:R-:W-:Y:S02]  /*5340*/  @!P1 PRMT R82, R9, 0x7610, R84 ;  /* 0x0000761009529816 */ /* 0x008fe40000000054 */
[----:B------:R-:W-:-:S09]  /*5350*/  ISETP.GE.AND P1, PT, R64, UR23, PT ;  /* 0x0000001740007c0c */ /* 0x000fd2000bf26270 */
[----:B------:R-:W3:Y:S01]  /*5360*/  @!P2 LDG.E.U16 R7, desc[UR28][R4.64+0x180] ;  /* 0x0001801c0407a981 */ /* 0x000ee2000c1e1500 */
[----:B----4-:R-:W-:Y:S02]  /*5370*/  @!P3 PRMT R82, R82, 0x5410, R11 ;  /* 0x000054105252b816 */ /* 0x010fe4000000000b */
[----:B------:R-:W-:Y:S01]  /*5380*/  ISETP.GE.AND P3, PT, R63, UR23, PT ;  /* 0x000000173f007c0c */ /* 0x000fe2000bf66270 */
[----:B------:R-:W4:-:S12]  /*5390*/  @!P1 LDG.E.U16 R6, desc[UR28][R4.64+0x1c0] ;  /* 0x0001c01c04069981 */ /* 0x000f18000c1e1500 */
[----:B------:R-:W5:Y:S01]  /*53a0*/  @!P3 LDG.E.U16 R9, desc[UR28][R4.64+0x200] ;  /* 0x0002001c0409b981 */ /* 0x000f62000c1e1500 */
[----:B------:R-:W-:Y:S02]  /*53b0*/  @!P4 PRMT R81, R57, 0x7610, R84 ;  /* 0x000076103951c816 */ /* 0x000fe40000000054 */
[----:B------:R-:W-:-:S13]  /*53c0*/  ISETP.GE.AND P4, PT, R62, UR23, PT ;  /* 0x000000173e007c0c */ /* 0x000fda000bf86270 */
[----:B------:R-:W5:Y:S01]  /*53d0*/  @!P4 LDG.E.U16 R11, desc[UR28][R4.64+0x240] ;  /* 0x0002401c040bc981 */ /* 0x000f62000c1e1500 */
[C---:B------:R-:W-:Y:S02]  /*53e0*/  LOP3.LUT R61, R72.reuse, 0x140, RZ, 0xfc, !PT ;  /* 0x00000140483d7812 */ /* 0x040fe400078efcff */
[----:B------:R-:W-:Y:S02]  /*53f0*/  LOP3.LUT R59, R72, 0x180, RZ, 0xfc, !PT ;  /* 0x00000180483b7812 */ /* 0x000fe400078efcff */
[----:B------:R-:W-:Y:S02]  /*5400*/  MOV R79, R84 ;  /* 0x00000054004f7202 */ /* 0x000fe40000000f00 */
[----:B------:R-:W-:Y:S02]  /*5410*/  SHF.L.U32 R8, R14, 0x4, RZ ;  /* 0x000000040e087819 */ /* 0x000fe400000006ff */
[----:B------:R-:W-:Y:S02]  /*5420*/  LOP3.LUT R60, R72, 0x160, RZ, 0xfc, !PT ;  /* 0x00000160483c7812 */ /* 0x000fe400078efcff */
[----:B------:R-:W-:-:S02]  /*5430*/  LOP3.LUT R80, R8, 0x3e00, RZ, 0xc0, !PT ;  /* 0x00003e0008507812 */ /* 0x000fc400078ec0ff */
[----:B------:R-:W-:Y:S02]  /*5440*/  MOV R78, R84 ;  /* 0x00000054004e7202 */ /* 0x000fe40000000f00 */
[----:B--2---:R-:W-:Y:S02]  /*5450*/  @!P0 PRMT R81, R81, 0x5410, R0 ;  /* 0x0000541051518816 */ /* 0x004fe40000000000 */
[----:B------:R-:W-:Y:S02]  /*5460*/  ISETP.GE.AND P0, PT, R61, UR23, PT ;  /* 0x000000173d007c0c */ /* 0x000fe4000bf06270 */
[----:B---3--:R-:W-:Y:S02]  /*5470*/  @!P2 PRMT R79, R7, 0x7610, R84 ;  /* 0x00007610074fa816 */ /* 0x008fe40000000054 */
[----:B------:R-:W-:-:S09]  /*5480*/  ISETP.GE.AND P2, PT, R59, UR23, PT ;  /* 0x000000173b007c0c */ /* 0x000fd2000bf46270 */
[----:B------:R-:W2:Y:S01]  /*5490*/  @!P0 LDG.E.U16 R0, desc[UR28][R4.64+0x280] ;  /* 0x0002801c04008981 */ /* 0x000ea2000c1e1500 */
[----:B----4-:R-:W-:Y:S02]  /*54a0*/  @!P1 PRMT R79, R79, 0x5410, R6 ;  /* 0x000054104f4f9816 */ /* 0x010fe40000000006 */
[----:B------:R-:W-:Y:S02]  /*54b0*/  ISETP.GE.AND P1, PT, R60, UR23, PT ;  /* 0x000000173c007c0c */ /* 0x000fe4000bf26270 */
[----:B------:R-:W-:Y:S01]  /*54c0*/  @!P2 MOV R71, R80 ;  /* 0x000000500047a202 */ /* 0x000fe20000000f00 */
[----:B------:R-:W3:Y:S03]  /*54d0*/  @!P2 LDG.E.U16 R6, desc[UR28][R4.64+0x300] ;  /* 0x0003001c0406a981 */ /* 0x000ee6000c1e1500 */
[----:B------:R-:W-:-:S04]  /*54e0*/  @!P2 LOP3.LUT R72, R71, 0x1f, R14, 0xf8, !PT ;  /* 0x0000001f4748a812 */ /* 0x000fc800078ef80e */
[----:B------:R-:W-:-:S03]  /*54f0*/  LOP3.LUT R58, R72, 0x1a0, RZ, 0xfc, !PT ;  /* 0x000001a0483a7812 */ /* 0x000fc600078efcff */
[----:B------:R-:W4:Y:S01]  /*5500*/  @!P1 LDG.E.U16 R7, desc[UR28][R4.64+0x2c0] ;  /* 0x0002c01c04079981 */ /* 0x000f22000c1e1500 */
[----:B-----5:R-:W-:Y:S02]  /*5510*/  @!P3 PRMT R78, R9, 0x7610, R84 ;  /* 0x00007610094eb816 */ /* 0x020fe40000000054 */
[----:B------:R-:W-:-:S13]  /*5520*/  ISETP.GE.AND P3, PT, R58, UR23, PT ;  /* 0x000000173a007c0c */ /* 0x000fda000bf66270 */
[----:B------:R-:W5:Y:S01]  /*5530*/  @!P3 LDG.E.U16 R8, desc[UR28][R4.64+0x340] ;  /* 0x0003401c0408b981 */ /* 0x000f62000c1e1500 */
[----:B------:R-:W-:-:S04]  /*5540*/  @!P3 MOV R71, R80 ;  /* 0x000000500047b202 */ /* 0x000fc80000000f00 */
[----:B------:R-:W-:-:S04]  /*5550*/  @!P3 LOP3.LUT R72, R71, 0x1f, R14, 0xf8, !PT ;  /* 0x0000001f4748b812 */ /* 0x000fc800078ef80e */
[----:B------:R-:W-:Y:S02]  /*5560*/  LOP3.LUT R57, R72, 0x1c0, RZ, 0xfc, !PT ;  /* 0x000001c048397812 */ /* 0x000fe400078efcff */
[----:B------:R-:W-:Y:S02]  /*5570*/  @!P4 PRMT R78, R78, 0x5410, R11 ;  /* 0x000054104e4ec816 */ /* 0x000fe4000000000b */
[----:B------:R-:W-:-:S13]  /*5580*/  ISETP.GE.AND P4, PT, R57, UR23, PT ;  /* 0x0000001739007c0c */ /* 0x000fda000bf86270 */
[----:B------:R-:W5:Y:S01]  /*5590*/  @!P4 LDG.E.U16 R12, desc[UR28][R4.64+0x380] ;  /* 0x0003801c040cc981 */ /* 0x000f62000c1e1500 */
[----:B------:R-:W-:Y:S01]  /*55a0*/  @!P4 IMAD.MOV.U32 R71, RZ, RZ, R80 ;  /* 0x000000ffff47c224 */ /* 0x000fe200078e0050 */
[----:B------:R-:W-:-:S04]  /*55b0*/  UIADD3 UR48, UPT, UPT, UR24, 0x800, URZ ;  /* 0x0000080018307890 */ /* 0x000fc8000fffe0ff */
        /* <DEDUP_REMOVED lines=23> */
[----:B------:R-:W2:Y:S01]  /*5730*/  LDL R125, [R1+0xc0] ;  /* 0x0000c000017d7983 */ /* 0x000ea20000100800 */
[----:B---3--:R-:W-:-:S03]  /*5740*/  @!P2 PRMT R85, R6, 0x5410, RZ ;  /* 0x000054100655a816 */ /* 0x008fc600000000ff */
[----:B------:R-:W3:Y:S08]  /*5750*/  LDL R124, [R1+0xbc] ;  /* 0x0000bc00017c7983 */ /* 0x000ef00000100800 */
[----:B------:R-:W-:Y:S02]  /*5760*/  @!P0 MOV R71, R80 ;  /* 0x0000005000478202 */ /* 0x000fe40000000f00 */
[----:B------:R-:W-:Y:S01]  /*5770*/  PRMT R87, R81, 0x7632, R87 ;  /* 0x0000763251577816 */ /* 0x000fe20000000057 */
[----:B------:R-:W3:Y:S01]  /*5780*/  LDL R123, [R1+0xb8] ;  /* 0x0000b800017b7983 */ /* 0x000ee20000100800 */
[----:B------:R-:W-:-:S02]  /*5790*/  @!P0 LOP3.LUT R72, R71, 0x1f, R14, 0xf8, !PT ;  /* 0x0000001f47488812 */ /* 0x000fc400078ef80e */
[----:B----4-:R-:W-:Y:S01]  /*57a0*/  @!P1 PRMT R84, R84, 0x5410, R7 ;  /* 0x0000541054549816 */ /* 0x010fe20000000007 */
[----:B------:R-:W4:Y:S01]  /*57b0*/  LDL R122, [R1+0xb4] ;  /* 0x0000b400017a7983 */ /* 0x000f220000100800 */
[----:B------:R-:W-:Y:S02]  /*57c0*/  ISETP.GE.AND P1, PT, R72, UR48, PT ;  /* 0x0000003048007c0c */ /* 0x000fe4000bf26270 */
[----:B------:R-:W-:Y:S01]  /*57d0*/  ISETP.GE.AND P2, PT, R70, UR48, PT ;  /* 0x0000003046007c0c */ /* 0x000fe2000bf46270 */
[----:B------:R-:W4:Y:S01]  /*57e0*/  LDL R121, [R1+0xb0] ;  /* 0x0000b00001797983 */ /* 0x000f220000100800 */
[----:B------:R-:W-:Y:S02]  /*57f0*/  PRMT R88, R79, 0x7632, R88 ;  /* 0x000076324f587816 */ /* 0x000fe40000000058 */
[----:B------:R-:W-:Y:S01]  /*5800*/  PRMT R89, R78, 0x7632, R89 ;  /* 0x000076324e597816 */ /* 0x000fe20000000059 */
[----:B------:R-:W4:Y:S01]  /*5810*/  LDL R120, [R1+0xac] ;  /* 0x0000ac0001787983 */ /* 0x000f220000100800 */
[----:B------:R-:W-:-:S03]  /*5820*/  LOP3.LUT R13, R13, 0xfffffffe, RZ, 0xc0, !PT ;  /* 0xfffffffe0d0d7812 */ /* 0x000fc600078ec0ff */
[----:B------:R-:W4:Y:S02]  /*5830*/  LDL R119, [R1+0xa8] ;  /* 0x0000a80001777983 */ /* 0x000f240000100800 */
[----:B0-----:R-:W0:Y:S01]  /*5840*/  @!P1 LDC.64 R10, c[0x0][0x3e0] ;  /* 0x0000f800ff0a9b82 */ /* 0x001e220000000a00 */
[----:B-----5:R-:W-:Y:S02]  /*5850*/  @!P3 PRMT R85, R85, 0x5410, R8 ;  /* 0x000054105555b816 */ /* 0x020fe40000000008 */
[----:B------:R-:W-:-:S05]  /*5860*/  ISETP.GE.AND P3, PT, R69, UR48, PT ;  /* 0x0000003045007c0c */ /* 0x000fca000bf66270 */
[----:B------:R-:W1:Y:S08]  /*5870*/  @!P2 LDC.64 R6, c[0x0][0x3e0] ;  /* 0x0000f800ff06ab82 */ /* 0x000e700000000a00 */
[----:B------:R-:W5:Y:S01]  /*5880*/  @!P3 LDC.64 R74, c[0x0][0x3e0] ;  /* 0x0000f800ff4abb82 */ /* 0x000f620000000a00 */
        /* <DEDUP_REMOVED lines=8> */
[----:B-----5:R-:W-:-:S03]  /*5910*/  @!P3 IMAD.WIDE.U32 R8, R74, UR8, R2 ;  /* 0x000000084a08bc25 */ /* 0x020fc6000f8e0002 */
        /* <DEDUP_REMOVED lines=21> */
[----:B------:R-:W-:Y:S02]  /*5a70*/  MOV R5, UR30 ;  /* 0x0000001e00057c02 */ /* 0x000fe40008000f00 */
[----:B------:R-:W-:Y:S02]  /*5a80*/  @!P5 LEA.HI.X R77, R74, UR22, R77, 0x1, P6 ;  /* 0x000000164a4ddc11 */ /* 0x000fe4000b0f0c4d */
[----:B------:R-:W-:Y:S01]  /*5a90*/  PRMT R74, R83, 0x7632, R74 ;  /* 0x00007632534a7816 */ /* 0x000fe2000000004a */
[----:B------:R0:W2:Y:S04]  /*5aa0*/  LDG.E R12, desc[UR28][R4.64] ;  /* 0x0000001c040c7981 */ /* 0x0000a8000c1e1900 */
        /* <DEDUP_REMOVED lines=11> */
[----:B------:R0:W-:Y:S04]  /*5b60*/  STS.U16 [R97+0x200], R78 ;  /* 0x0002004e61007388 */ /* 0x0001e80000000400 */
[----:B------:R-:W-:Y:S04]  /*5b70*/  STS.U16 [R96+0x240], R89 ;  /* 0x0002405960007388 */ /* 0x000fe80000000400 */
[----:B------:R-:W-:Y:S04]  /*5b80*/  STS.U16 [R95+0x280], R84 ;  /* 0x000280545f007388 */ /* 0x000fe80000000400 */
[----:B------:R-:W-:Y:S04]  /*5b90*/  STS.U16 [R94+0x2c0], R4 ;  /* 0x0002c0045e007388 */ /* 0x000fe80000000400 */
[----:B------:R-:W-:Y:S04]  /*5ba0*/  STS.U16 [R93+0x300], R85 ;  /* 0x000300555d007388 */ /* 0x000fe80000000400 */
[----:B------:R1:W-:Y:S01]  /*5bb0*/  STS.U16 [R92+0x340], R5 ;  /* 0x000340055c007388 */ /* 0x0003e20000000400 */
[----:B-----5:R-:W-:-:S04]  /*5bc0*/  @!P0 PRMT R86, R86, 0x5410, R75 ;  /* 0x0000541056568816 */ /* 0x020fc8000000004b */
[----:B------:R-:W-:Y:S01]  /*5bd0*/  PRMT R74, R86, 0x7632, R74 ;  /* 0x00007632564a7816 */ /* 0x000fe2000000004a */
[----:B------:R-:W-:Y:S04]  /*5be0*/  STS.U16 [R91+0x380], R86 ;  /* 0x000380565b007388 */ /* 0x000fe80000000400 */
[----:B------:R5:W-:Y:S01]  /*5bf0*/  STS.U16 [R90+0x3c0], R74 ;  /* 0x0003c04a5a007388 */ /* 0x000be20000000400 */
[----:B------:R-:W-:-:S03]  /*5c00*/  NOP ;  /* 0x0000000000007918 */ /* 0x000fc60000000000 */
[----:B------:R-:W3:Y:S04]  /*5c10*/  @!P3 LDG.E.U16 R72, desc[UR28][R72.64+0x80] ;  /* 0x0000801c4848b981 */ /* 0x000ee8000c1e1500 */
[----:B------:R-:W4:Y:S04]  /*5c20*/  @!P4 LDG.E.U16 R9, desc[UR28][R8.64+0xc0] ;  /* 0x0000c01c0809c981 */ /* 0x000f28000c1e1500 */
[----:B------:R-:W5:Y:S01]  /*5c30*/  @!P5 LDG.E.U16 R76, desc[UR28][R76.64+0x100] ;  /* 0x0001001c4c4cd981 */ /* 0x000f62000c1e1500 */
[----:B0-----:R-:W-:Y:S01]  /*5c40*/  CS2R R78, SRZ ;  /* 0x00000000004e7805 */ /* 0x001fe2000001ff00 */
[----:B------:R-:W-:-:S02]  /*5c50*/  HFMA2 R81, -RZ, RZ, 0, 0 ;  /* 0x00000000ff517431 */ /* 0x000fc400000001ff */
[----:B------:R-:W-:Y:S01]  /*5c60*/  IMAD.MOV.U32 R82, RZ, RZ, RZ ;  /* 0x000000ffff527224 */ /* 0x000fe200078e00ff */
[----:B------:R-:W-:Y:S01]  /*5c70*/  P2R R0, PR, RZ, 0x2 ;  /* 0x00000002ff007803 */ /* 0x000fe20000000000 */
[----:B------:R-:W5:Y:S01]  /*5c80*/  @!P2 LDG.E.U16 R7, desc[UR28][R6.64+0x40] ;  /* 0x0000401c0607a981 */ /* 0x000f62000c1e1500 */
[----:B------:R-:W-:Y:S02]  /*5c90*/  MOV R83, RZ ;  /* 0x000000ff00537202 */ /* 0x000fe40000000f00 */
[----:B--2---:R-:W-:Y:S01]  /*5ca0*/  R2UR UR51, R12 ;  /* 0x000000000c3372ca */ /* 0x004fe200000e0000 */
[----:B------:R-:W-:Y:S04]  /*5cb0*/  LDS.U16 R103, [R51+0x16] ;  /* 0x0000160033677984 */ /* 0x000fe80000000400 */
[----:B------:R-:W-:Y:S04]  /*5cc0*/  LDS.U16 R102, [R50+0x18] ;  /* 0x0000180032667984 */ /* 0x000fe80000000400 */
[----:B------:R-:W-:Y:S04]  /*5cd0*/  LDS.U16 R101, [R49+0x1a] ;  /* 0x00001a0031657984 */ /* 0x000fe80000000400 */
[----:B------:R-:W-:Y:S04]  /*5ce0*/  LDS.U16 R100, [R48+0x1c] ;  /* 0x00001c0030647984 */ /* 0x000fe80000000400 */
[----:B------:R-:W-:Y:S01]  /*5cf0*/  LDS.U16 R99, [R47+0x1e] ;  /* 0x00001e002f637984 */ /* 0x000fe20000000400 */
[----:B---3--:R-:W-:-:S03]  /*5d00*/  @!P3 PRMT R78, R72, 0x5410, RZ ;  /* 0x00005410484eb816 */ /* 0x008fc600000000ff */
[----:B------:R-:W-:Y:S01]  /*5d10*/  LDS.U16 R12, [R165] ;  /* 0x00000000a50c7984 */ /* 0x000fe20000000400 */
[----:B----4-:R-:W-:Y:S02]  /*5d20*/  @!P4 PRMT R78, R78, 0x5410, R9 ;  /* 0x000054104e4ec816 */ /* 0x010fe40000000009 */
[----:B------:R-:W-:-:S13]  /*5d30*/  ISETP.GE.AND P4, PT, R66, UR48, PT ;  /* 0x0000003042007c0c */ /* 0x000fda000bf86270 */
[----:B-1----:R-:W0:Y:S01]  /*5d40*/  @!P4 LDC.64 R4, c[0x0][0x3e0] ;  /* 0x0000f800ff04cb82 */ /* 0x002e220000000a00 */
[----:B-----5:R-:W-:Y:S01]  /*5d50*/  @!P5 PRMT R79, R76, 0x5410, RZ ;  /* 0x000054104c4fd816 */ /* 0x020fe200000000ff */
        /* <DEDUP_REMOVED lines=79> */
[-C--:B------:R-:W-:Y:S02]  /*6250*/  @!P1 MOV R71, R80.reuse ;  /* 0x0000005000479202 */ /* 0x080fe40000000f00 */
[----:B------:R-:W-:Y:S01]  /*6260*/  @!P2 MOV R71, R80 ;  /* 0x000000500047a202 */ /* 0x000fe20000000f00 */
[----:B-1----:R-:W-:Y:S04]  /*6270*/  LDS.U16 R9, [R160+0x6] ;  /* 0x00000600a0097984 */ /* 0x002fe80000000400 */
[----:B------:R-:W-:Y:S04]  /*6280*/  LDS.U16 R8, [R159+0x8] ;  /* 0x000008009f087984 */ /* 0x000fe80000000400 */
[----:B0-----:R-:W-:Y:S04]  /*6290*/  LDS.U16 R11, [R164+0x2] ;  /* 0x00000200a40b7984 */ /* 0x001fe80000000400 */
[----:B------:R-:W-:Y:S01]  /*62a0*/  LDS.U16 R4, [R54+0x10] ;  /* 0x0000100036047984 */ /* 0x000fe20000000400 */
[----:B-----5:R-:W-:-:S02]  /*62b0*/  @!P1 PRMT R0, R10, 0x5410, RZ ;  /* 0x000054100a009816 */ /* 0x020fc400000000ff */
[----:B------:R-:W-:Y:S01]  /*62c0*/  @!P3 MOV R71, R80 ;  /* 0x000000500047b202 */ /* 0x000fe20000000f00 */
        /* <DEDUP_REMOVED lines=9> */
[----:B-1----:R-:W-:Y:S01]  /*6360*/  LOP3.LUT R72, R71, 0x1f, R14, 0xf8, !PT ;  /* 0x0000001f47487812 */ /* 0x002fe200078ef80e */
[----:B------:R-:W-:Y:S04]  /*6370*/  LDS.U16 R3, [R53+0x12] ;  /* 0x0000120035037984 */ /* 0x000fe80000000400 */
[----:B------:R0:W5:Y:S01]  /*6380*/  @!P0 LDG.E.U16 R77, desc[UR28][R6.64+0x3c0] ;  /* 0x0003c01c064d8981 */ /* 0x000162000c1e1500 */
[----:B------:R-:W1:Y:S01]  /*6390*/  S2R R14, SR_TID.X ;  /* 0x00000000000e7919 */ /* 0x000e620000002100 */
[----:B------:R-:W-:Y:S02]  /*63a0*/  PRMT R71, R0, 0x7632, R71 ;  /* 0x0000763200477816 */ /* 0x000fe40000000047 */
[----:B------:R-:W-:Y:S04]  /*63b0*/  LDS.U16 R2, [R52+0x14] ;  /* 0x0000140034027984 */ /* 0x000fe80000000400 */
[----:B0-----:R-:W-:Y:S04]  /*63c0*/  LDS.U16 R7, [R158+0xa] ;  /* 0x00000a009e077984 */ /* 0x001fe80000000400 */
[----:B------:R-:W-:Y:S04]  /*63d0*/  LDS.U16 R6, [R56+0xc] ;  /* 0x00000c0038067984 */ /* 0x000fe80000000400 */
[----:B------:R-:W-:Y:S04]  /*63e0*/  STS.U16 [R110+0x1080], R0 ;  /* 0x001080006e007388 */ /* 0x000fe80000000400 */
[----:B------:R-:W-:Y:S01]  /*63f0*/  STS.U16 [R109+0x10c0], R71 ;  /* 0x0010c0476d007388 */ /* 0x000fe20000000400 */
[----:B------:R-:W-:-:S03]  /*6400*/  PRMT R85, R79, 0x7632, R85 ;  /* 0x000076324f557816 */ /* 0x000fc60000000055 */
[----:B------:R-:W-:Y:S01]  /*6410*/  STS.U16 [R108+0x1100], R78 ;  /* 0x0011004e6c007388 */ /* 0x000fe20000000400 */
[----:B------:R-:W-:-:S03]  /*6420*/  ULEA UR23, UR12, 0xffffff00, 0x8 ;  /* 0xffffff000c177891 */ /* 0x000fc6000f8e40ff */
[----:B------:R0:W-:Y:S01]  /*6430*/  STS.U16 [R107+0x1140], R84 ;  /* 0x001140546b007388 */ /* 0x0001e20000000400 */
[----:B------:R-:W-:Y:S01]  /*6440*/  PRMT R86, R81, 0x7632, R86 ;  /* 0x0000763251567816 */ /* 0x000fe20000000056 */
[----:B------:R-:W-:Y:S01]  /*6450*/  ULOP3.LUT UR23, UR23, 0x100, URZ, 0xc0, !UPT ;  /* 0x0000010017177892 */ /* 0x000fe2000f8ec0ff */
[----:B------:R-:W-:Y:S01]  /*6460*/  PRMT R87, R82, 0x7632, R87 ;  /* 0x0000763252577816 */ /* 0x000fe20000000057 */
[----:B------:R1:W-:Y:S01]  /*6470*/  STS.U16 [R106+0x1180], R79 ;  /* 0x0011804f6a007388 */ /* 0x0003e20000000400 */
[----:B0-----:R-:W-:Y:S01]  /*6480*/  IMAD.MOV.U32 R84, RZ, RZ, RZ ;  /* 0x000000ffff547224 */ /* 0x001fe200078e00ff */
[----:B---3--:R-:W-:Y:S01]  /*6490*/  @!P4 PRMT R84, R74, 0x5410, RZ ;  /* 0x000054104a54c816 */ /* 0x008fe200000000ff */
[----:B------:R-:W-:Y:S01]  /*64a0*/  HFMA2 R78, -RZ, RZ, 0, 0 ;  /* 0x00000000ff4e7431 */ /* 0x000fe200000001ff */
[----:B------:R-:W-:Y:S01]  /*64b0*/  STS.U16 [R105+0x11c0], R85 ;  /* 0x0011c05569007388 */ /* 0x000fe20000000400 */
[----:B----4-:R-:W-:Y:S02]  /*64c0*/  @!P6 PRMT R78, R76, 0x5410, RZ ;  /* 0x000054104c4ee816 */ /* 0x010fe400000000ff */
[----:B--2---:R-:W-:Y:S01]  /*64d0*/  @!P5 PRMT R84, R84, 0x5410, R75 ;  /* 0x000054105454d816 */ /* 0x004fe2000000004b */
[----:B------:R-:W-:Y:S01]  /*64e0*/  STS.U16 [R104+0x1200], R81 ;  /* 0x0012005168007388 */ /* 0x000fe20000000400 */
[----:B------:R-:W-:Y:S01]  /*64f0*/  UIADD3 UR26, UPT, UPT, UR23, UR8, URZ ;  /* 0x00000008171a7290 */ /* 0x000fe2000fffe0ff */
[----:B-1----:R-:W-:-:S02]  /*6500*/  IADD3 R79, PT, PT, R14, 0x200, RZ ;  /* 0x000002000e4f7810 */ /* 0x002fc40007ffe0ff */
[----:B------:R0:W-:Y:S01]  /*6510*/  STS.U16 [R98+0x1240], R86 ;  /* 0x0012405662007388 */ /* 0x0001e20000000400 */
[----:B------:R-:W-:-:S03]  /*6520*/  PRMT R71, R84, 0x7632, R71 ;  /* 0x0000763254477816 */ /* 0x000fc60000000047 */
[----:B------:R-:W-:Y:S04]  /*6530*/  STS.U16 [R97+0x1280], R82 ;  /* 0x0012805261007388 */ /* 0x000fe80000000400 */
[----:B------:R1:W-:Y:S04]  /*6540*/  STS.U16 [R96+0x12c0], R87 ;  /* 0x0012c05760007388 */ /* 0x0003e80000000400 */
[----:B0-----:R-:W2:Y:S04]  /*6550*/  LDL R86, [R1+0xa0] ;  /* 0x0000a00001567983 */ /* 0x001ea80000100800 */
[----:B------:R-:W3:Y:S04]  /*6560*/  LDL R85, [R1+0x9c] ;  /* 0x00009c0001557983 */ /* 0x000ee80000100800 */
[----:B-1----:R-:W4:Y:S04]  /*6570*/  LDL R87, [R1+0xa4] ;  /* 0x0000a40001577983 */ /* 0x002f280000100800 */
[----:B------:R-:W3:Y:S04]  /*6580*/  LDL R82, [R1+0x90] ;  /* 0x0000900001527983 */ /* 0x000ee80000100800 */
[----:B------:R-:W3:Y:S01]  /*6590*/  LDL R81, [R1+0x8c] ;  /* 0x00008c0001517983 */ /* 0x000ee20000100800 */
[----:B-----5:R-:W-:-:S04]  /*65a0*/  @!P2 PRMT R83, R83, 0x5410, R73 ;  /* 0x000054105353a816 */ /* 0x020fc80000000049 */
[----:B------:R-:W-:Y:S01]  /*65b0*/  PRMT R0, R83, 0x7632, R0 ;  /* 0x0000763253007816 */ /* 0x000fe20000000000 */
[----:B------:R0:W-:Y:S04]  /*65c0*/  STS.U16 [R95+0x1300], R83 ;  /* 0x001300535f007388 */ /* 0x0001e80000000400 */
[----:B------:R-:W-:Y:S04]  /*65d0*/  STS.U16 [R94+0x1340], R0 ;  /* 0x001340005e007388 */ /* 0x000fe80000000400 */
[----:B------:R1:W-:Y:S04]  /*65e0*/  STS.U16 [R93+0x1380], R84 ;  /* 0x001380545d007388 */ /* 0x0003e80000000400 */
[----:B------:R-:W-:Y:S04]  /*65f0*/  STS.U16 [R92+0x13c0], R71 ;  /* 0x0013c0475c007388 */ /* 0x000fe80000000400 */
[----:B0-----:R-:W5:Y:S04]  /*6600*/  LDL R83, [R1+0x94] ;  /* 0x0000940001537983 */ /* 0x001f680000100800 */
[----:B-1----:R-:W5:Y:S01]  /*6610*/  LDL R84, [R1+0x98] ;  /* 0x0000980001547983 */ /* 0x002f620000100800 */
[----:B------:R-:W-:-:S02]  /*6620*/  @!P0 PRMT R78, R78, 0x5410, R77 ;  /* 0x000054104e4e8816 */ /* 0x000fc4000000004d */
[----:B------:R-:W-:Y:S02]  /*6630*/  ISETP.NE.AND P0, PT, R14, RZ, PT ;  /* 0x000000ff0e00720c */ /* 0x000fe40003f05270 */
[----:B------:R-:W-:Y:S01]  /*6640*/  PRMT R73, R78, 0x7632, R73 ;  /* 0x000076324e497816 */ /* 0x000fe20000000049 */
[----:B------:R0:W-:Y:S01]  /*6650*/  STS.U16 [R91+0x1400], R78 ;  /* 0x0014004e5b007388 */ /* 0x0001e20000000400 */
[----:B------:R-:W-:-:S03]  /*6660*/  SEL R0, R79, UR26, P0 ;  /* 0x0000001a4f007c07 */ /* 0x000fc60008000000 */
[----:B------:R-:W5:Y:S04]  /*6670*/  LDL R79, [R1+0x88] ;  /* 0x00008800014f7983 */ /* 0x000f680000100800 */
[----:B0-----:R-:W5:Y:S04]  /*6680*/  LDL R78, [R1+0x84] ;  /* 0x00008400014e7983 */ /* 0x001f680000100800 */
[----:B------:R-:W-:Y:S01]  /*6690*/  STS.U16 [R90+0x1440], R73 ;  /* 0x001440495a007388 */ /* 0x000fe20000000400 */
[----:B------:R-:W-:-:S03]  /*66a0*/  NOP ;  /* 0x0000000000007918 */ /* 0x000fc60000000000 */
[----:B------:R-:W0:Y:S04]  /*66b0*/  LDS.U16 R98, [R165+0x1080] ;  /* 0x00108000a5627984 */ /* 0x000e280000000400 */
[----:B------:R-:W1:Y:S04]  /*66c0*/  LDS.U16 R97, [R164+0x1082] ;  /* 0x00108200a4617984 */ /* 0x000e680000000400 */
[----:B------:R-:W2:Y:S04]  /*66d0*/  LDS.U16 R96, [R161+0x1084] ;  /* 0x00108400a1607984 */ /* 0x000ea80000000400 */
        /* <DEDUP_REMOVED lines=13> */
[----:B------:R-:W0:Y:S01]  /*67b0*/  S2UR UR31, SR_CgaCtaId ;  /* 0x00000000001f79c3 */ /* 0x000e220000008800 */
[----:B------:R-:W-:-:S05]  /*67c0*/  MOV R104, UR51 ;  /* 0x0000003300687c02 */ /* 0x000fca0008000f00 */
        /* <DEDUP_REMOVED lines=16> */
[----:B------:R-:W1:Y:S01]  /*68d0*/  MUFU.EX2 R151, R151 ;  /* 0x0000009700977308 */ /* 0x000e620000000800 */
        /* <DEDUP_REMOVED lines=20> */
[----:B------:R-:W-:Y:S01]  /*6a20*/  HADD2.F32 R98, -RZ, R98.H0_H0 ;  /* 0x20000062ff627230 */ /* 0x000fe20000004100 */
[----:B-1----:R1:W-:Y:S01]  /*6a30*/  STS [R0+0x6d50], R151 ;  /* 0x006d509700007388 */ /* 0x0023e20000000800 */
[----:B------:R-:W-:-:S02]  /*6a40*/  HADD2.F32 R97, -RZ, R97.H0_H0 ;  /* 0x20000061ff617230 */ /* 0x000fc40000004100 */
[----:B--2---:R-:W-:Y:S02]  /*6a50*/  HADD2.F32 R96, -RZ, R96.H0_H0 ;  /* 0x20000060ff607230 */ /* 0x004fe40000004100 */
        /* <DEDUP_REMOVED lines=40> */
[----:B------:R-:W-:Y:S02]  /*6ce0*/  HADD2.F32 R101, -RZ, R101.H0_H0 ;  /* 0x20000065ff657230 */ /* 0x000fe40000004100 */
[----:B------:R-:W-:Y:S02]  /*6cf0*/  HADD2.F32 R100, -RZ, R100.H0_H0 ;  /* 0x20000064ff647230 */ /* 0x000fe40000004100 */
[----:B------:R-:W-:-:S02]  /*6d00*/  HADD2.F32 R99, -RZ, R99.H0_H0 ;  /* 0x20000063ff637230 */ /* 0x000fc40000004100 */
[----:B-----5:R-:W-:Y:S01]  /*6d10*/  FMUL.FTZ R77, R83, R77 ;  /* 0x0000004d534d7220 */ /* 0x020fe20000410000 */
[----:B------:R-:W-:Y:S01]  /*6d20*/  FMUL.FTZ R88, R84, R88 ;  /* 0x0000005854587220 */ /* 0x000fe20000410000 */
[----:B------:R-:W-:Y:S01]  /*6d30*/  FMUL.FTZ R74, R79, R74 ;  /* 0x0000004a4f4a7220 */ /* 0x000fe20000410000 */
[----:B------:R-:W-:Y:S01]  /*6d40*/  FMUL.FTZ R73, R78, R73 ;  /* 0x000000494e497220 */ /* 0x000fe20000410000 */
[----:B------:R-:W-:Y:S06]  /*6d50*/  BAR.SYNC.DEFER_BLOCKING 0x0 ;  /* 0x0000000000007b1d */ /* 0x000fec0000010000 */
[----:B01----:R-:W-:Y:S05]  /*6d60*/  @P1 BRA `(.L_x_1434) ;  /* 0x0000000000241947 */ /* 0x003fea0003800000 */
        /* <DEDUP_REMOVED lines=9> */
.L_x_1434:
[----:B------:R-:W-:-:S06]  /*6e00*/  LEA R0, R14, UR23, 0x2 ;  /* 0x000000170e007c11 */ /* 0x000fcc000f8e10ff */
[----:B------:R-:W0:Y:S02]  /*6e10*/  LDS R0, [R0+0x7554] ;  /* 0x0075540000007984 */ /* 0x000e240000000800 */
.L_x_1435:
[----:B------:R-:W-:Y:S05]  /*6e20*/  BSYNC.RECONVERGENT B0 ;  /* 0x0000000000007941 */ /* 0x000fea0003800200 */
.L_x_1433:
[----:B------:R-:W-:Y:S01]  /*6e30*/  LOP3.LUT P1, RZ, R13, 0x4, RZ, 0xc0, !PT ;  /* 0x000000040dff7812 */ /* 0x000fe2000782c0ff */
[----:B------:R-:W-:Y:S02]  /*6e40*/  IMAD.U32 R78, RZ, RZ, UR12 ;  /* 0x0000000cff4e7e24 */ /* 0x000fe4000f8e00ff */
[----:B------:R-:W-:Y:S02]  /*6e50*/  HFMA2 R81, -RZ, RZ, 0, 4.76837158203125e-07 ;  /* 0x00000008ff517431 */ /* 0x000fe400000001ff */
[----:B------:R-:W-:-:S08]  /*6e60*/  HFMA2 R79, -RZ, RZ, 0, 0 ;  /* 0x00000000ff4f7431 */ /* 0x000fd000000001ff */
[----:B------:R-:W2:Y:S01]  /*6e70*/  @P1 LDC R80, c[0x0][0x38c] ;  /* 0x0000e300ff501b82 */ /* 0x000ea20000000800 */
        /* <DEDUP_REMOVED lines=77> */
[----:B------:R-:W-:-:S03]  /*7350*/  UMOV UR26, 0xffffffff ;  /* 0xffffffff001a7882 */ /* 0x000fc60000000000 */
        /* <DEDUP_REMOVED lines=39> */
.L_x_1494:
[C---:B---3--:R-:W-:Y:S01]  /*75d0*/  FFMA.FTZ R86, R157.reuse, R86, R156 ;  /* 0x000000569d567223 */ /* 0x048fe2000001009c */
[----:B------:R-:W-:Y:S01]  /*75e0*/  UMOV UR26, 0xffffffff ;  /* 0xffffffff001a7882 */ /* 0x000fe20000000000 */
[----:B0-2---:R-:W-:-:S03]  /*75f0*/  @P1 FMUL.FTZ R157, R157, R153 ;  /* 0x000000999d9d1220 */ /* 0x005fc60000410000 */
[----:B------:R-:W-:Y:S01]  /*7600*/  FSEL R162, R156, R86, !P1 ;  /* 0x000000569ca27208 */ /* 0x000fe20004800000 */
[----:B------:R-:W-:Y:S06]  /*7610*/  BRA.DIV UR26, `(.L_x_1438) ;  /* 0x0000005a1a987947 */ /* 0x000fec000b800000 */
.L_x_1497:
[----:B------:R-:W-:-:S03]  /*7620*/  UMOV UR26, 0xffffffff ;  /* 0xffffffff001a7882 */ /* 0x000fc60000000000 */
[----:B------:R-:W-:Y:S05]  /*7630*/  BRA.DIV UR26, `(.L_x_1439) ;  /* 0x0000005a1ab87947 */ /* 0x000fea000b800000 */
.L_x_1500:
[----:B------:R-:W-:-:S03]  /*7640*/  UMOV UR26, 0xffffffff ;  /* 0xffffffff001a7882 */ /* 0x000fc60000000000 */
[----:B------:R-:W-:Y:S05]  /*7650*/  BRA.DIV UR26, `(.L_x_1440) ;  /* 0x0000005a1ad87947 */ /* 0x000fea000b800000 */
[----:B------:R-:W0:Y:S04]  /*7660*/  SHFL.UP PT, R157, R157, 0x1, RZ ;  /* 0x042000009d9d7989 */ /* 0x000e2800000e00ff */
[----:B------:R-:W2:Y:S04]  /*7670*/  SHFL.UP PT, R162, R162, 0x1, RZ ;  /* 0x04200000a2a27989 */ /* 0x000ea800000e00ff */
[----:B-----5:R-:W3:Y:S04]  /*7680*/  SHFL.IDX PT, R78, R78, RZ, 0x1f ;  /* 0x00001fff4e4e7589 */ /* 0x020ee800000e0000 */
[----:B------:R-:W4:Y:S02]  /*7690*/  SHFL.IDX PT, R79, R79, RZ, 0x1f ;  /* 0x00001fff4f4f7589 */ /* 0x000f2400000e0000 */
.L_x_1506:
        /* <DEDUP_REMOVED lines=12> */
.L_x_1436:
        /* <DEDUP_REMOVED lines=121> */
.L_x_1523:
        /* <DEDUP_REMOVED lines=14> */
.L_x_1441:
        /* <DEDUP_REMOVED lines=124> */
[----:B------:R-:W-:Y:S01]  /*8790*/  FMUL.FTZ R3, R3, R89 ;  /* 0x0000005903037220 */ /* 0x000fe20000410000 */
[C---:B------:R-:W-:Y:S01]  /*87a0*/  FMUL.FTZ R122, R89.reuse, UR51 ;  /* 0x00000033597a7c20 */ /* 0x040fe20008410000 */
[----:B0-----:R-:W-:Y:S01]  /*87b0*/  FMUL.FTZ R82, R90, R33 ;  /* 0x000000215a527220 */ /* 0x001fe20000410000 */
[----:B------:R-:W-:-:S03]  /*87c0*/  FMUL.FTZ R89, R89, R28 ;  /* 0x0000001c59597220 */ /* 0x000fc60000410000 */
[----:B------:R-:W-:Y:S01]  /*87d0*/  FFMA.FTZ R83, R121, R82, R83 ;  /* 0x0000005279537223 */ /* 0x000fe20000010053 */
[----:B------:R-:W-:-:S03]  /*87e0*/  FMUL.FTZ R88, R88, R24 ;  /* 0x0000001858587220 */ /* 0x000fc60000410000 */
[----:B------:R-:W-:Y:S01]  /*87f0*/  FFMA.FTZ R83, R120, R89, R83 ;  /* 0x0000005978537223 */ /* 0x000fe20000010053 */
[C---:B------:R-:W-:Y:S01]  /*8800*/  FMUL.FTZ R77, R107.reuse, UR51 ;  /* 0x000000336b4d7c20 */ /* 0x040fe20008410000 */
[----:B------:R-:W-:Y:S02]  /*8810*/  FMUL.FTZ R107, R107, R20 ;  /* 0x000000146b6b7220 */ /* 0x000fe40000410000 */
[----:B------:R-:W-:Y:S01]  /*8820*/  FFMA.FTZ R83, R119, R88, R83 ;  /* 0x0000005877537223 */ /* 0x000fe20000010053 */
[----:B------:R-:W-:-:S03]  /*8830*/  FMUL.FTZ R76, R76, R19 ;  /* 0x000000134c4c7220 */ /* 0x000fc60000410000 */
[----:B------:R-:W-:Y:S01]  /*8840*/  FFMA.FTZ R83, R79, R107, R83 ;  /* 0x0000006b4f537223 */ /* 0x000fe20000010053 */
[----:B------:R-:W-:Y:S01]  /*8850*/  FMUL.FTZ R75, R75, R18 ;  /* 0x000000124b4b7220 */ /* 0x000fe20000410000 */
[----:B------:R-:W-:Y:S02]  /*8860*/  FMUL.FTZ R77, R79, R77 ;  /* 0x0000004d4f4d7220 */ /* 0x000fe40000410000 */
[-C--:B------:R-:W-:Y:S01]  /*8870*/  FFMA.FTZ R83, R131, R76.reuse, R83 ;  /* 0x0000004c83537223 */ /* 0x080fe20000010053 */
        /* <DEDUP_REMOVED lines=49> */
[----:B------:R-:W-:Y:S01]  /*8b90*/  HFMA2 R77, -RZ, RZ, 0, 0 ;  /* 0x00000000ff4d7431 */ /* 0x000fe200000001ff */
[----:B------:R-:W-:Y:S02]  /*8ba0*/  MOV R76, R14 ;  /* 0x0000000e004c7202 */ /* 0x000fe40000000f00 */
[----:B------:R-:W-:Y:S01]  /*8bb0*/  IADD3 R74, PT, PT, -R74, UR25, RZ ;  /* 0x000000194a4a7c10 */ /* 0x000fe2000fffe1ff */
[----:B------:R-:W-:-:S03]  /*8bc0*/  FMUL.FTZ R81, R30, R81 ;  /* 0x000000511e517220 */ /* 0x000fc60000410000 */
[----:B------:R-:W-:Y:S01]  /*8bd0*/  ISETP.GE.AND P5, PT, R74, 0x1, PT ;  /* 0x000000014a00780c */ /* 0x000fe20003fa6270 */
[--C-:B0-----:R-:W-:Y:S01]  /*8be0*/  IMAD.WIDE.U32 R74, R2, UR30, R76.reuse ;  /* 0x0000001e024a7c25 */ /* 0x101fe2000f8e004c */
[----:B------:R0:W-:Y:S03]  /*8bf0*/  STS [R73+0x211c], R81 ;  /* 0x00211c5149007388 */ /* 0x0001e60000000800 */
[----:B-1----:R-:W-:-:S04]  /*8c00*/  IMAD.WIDE.U32 R76, R4, UR30, R76 ;  /* 0x0000001e044c7c25 */ /* 0x002fc8000f8e004c */
[----:B------:R-:W-:Y:S01]  /*8c10*/  FMUL.FTZ R80, R80, R15 ;  /* 0x0000000f50507220 */ /* 0x000fe20000410000 */
[----:B------:R-:W-:Y:S01]  /*8c20*/  MOV R4, UR40 ;  /* 0x0000002800047c02 */ /* 0x000fe20008000f00 */
[----:B------:R-:W-:Y:S02]  /*8c30*/  IMAD R75, R3, UR30, R75 ;  /* 0x0000001e034b7c24 */ /* 0x000fe4000f8e024b */
[----:B0-----:R-:W-:Y:S01]  /*8c40*/  FMUL.FTZ R81, R25, R107 ;  /* 0x0000006b19517220 */ /* 0x001fe20000410000 */
[----:B------:R-:W-:Y:S01]  /*8c50*/  MOV R2, R76 ;  /* 0x0000004c00027202 */ /* 0x000fe20000000f00 */
[----:B------:R-:W-:Y:S02]  /*8c60*/  IMAD R3, R5, UR30, R77 ;  /* 0x0000001e05037c24 */ /* 0x000fe4000f8e024d */
[----:B------:R-:W-:Y:S01]  /*8c70*/  FMUL.FTZ R84, R32, R84 ;  /* 0x0000005420547220 */ /* 0x000fe20000410000 */
[----:B------:R-:W-:Y:S01]  /*8c80*/  FMUL.FTZ R82, R29, R82 ;  /* 0x000000521d527220 */ /* 0x000fe20000410000 */
[----:B------:R0:W-:Y:S01]  /*8c90*/  STS [R73+0x212c], R81 ;  /* 0x00212c5149007388 */ /* 0x0001e20000000800 */
        /* <DEDUP_REMOVED lines=8> */
[----:B------:R-:W-:Y:S01]  /*8d20*/  STS [R73+0x2118], R85 ;  /* 0x0021185549007388 */ /* 0x000fe20000000800 */
[----:B------:R-:W-:-:S03]  /*8d30*/  MOV R76, UR38 ;  /* 0x00000026004c7c02 */ /* 0x000fc60008000f00 */
[----:B------:R-:W-:Y:S04]  /*8d40*/  STS [R73+0x2120], R82 ;  /* 0x0021205249007388 */ /* 0x000fe80000000800 */
[----:B------:R-:W-:Y:S04]  /*8d50*/  STS [R73+0x2124], R89 ;  /* 0x0021245949007388 */ /* 0x000fe80000000800 */
[----:B------:R-:W-:Y:S04]  /*8d60*/  STS [R73+0x2128], R88 ;  /* 0x0021285849007388 */ /* 0x000fe80000000800 */
[----:B------:R-:W-:Y:S04]  /*8d70*/  STS [R73+0x2138], R79 ;  /* 0x0021384f49007388 */ /* 0x000fe80000000800 */
[----:B------:R-:W-:Y:S01]  /*8d80*/  STS [R73+0x213c], R81 ;  /* 0x00213c5149007388 */ /* 0x000fe20000000800 */
[----:B------:R-:W-:-:S02]  /*8d90*/  UIMAD UR31, UR9, UR41, UR30 ;  /* 0x00000029091f72a4 */ /* 0x000fc4000f8e021e */
[----:B------:R-:W-:Y:S01]  /*8da0*/  IMAD.WIDE.U32 R74, R76, UR9, R74 ;  /* 0x000000094c4a7c25 */ /* 0x000fe2000f8e004a */
[----:B------:R-:W-:Y:S01]  /*8db0*/  UIMAD UR30, UR48, UR38, URZ ;  /* 0x00000026301e72a4 */ /* 0x000fe2000f8e02ff */
[----:B------:R-:W-:Y:S02]  /*8dc0*/  IADD3 R2, P0, PT, R2, UR26, RZ ;  /* 0x0000001a02027c10 */ /* 0x000fe4000ff1e0ff */
[C---:B------:R-:W-:Y:S01]  /*8dd0*/  VIADD R117, R14.reuse, 0x80 ;  /* 0x000000800e757836 */ /* 0x040fe20000000000 */
[----:B------:R-:W-:Y:S01]  /*8de0*/  UIMAD UR30, UR9, UR39, UR30 ;  /* 0x00000027091e72a4 */ /* 0x000fe2000f8e021e */
[C---:B------:R-:W-:Y:S01]  /*8df0*/  VIADD R110, R14.reuse, 0x480 ;  /* 0x000004800e6e7836 */ /* 0x040fe20000000000 */
[C---:B------:R-:W-:Y:S01]  /*8e00*/  IADD3 R86, PT, PT, R14.reuse, 0x200, RZ ;  /* 0x000002000e567810 */ /* 0x040fe20007ffe0ff */
[C---:B------:R-:W-:Y:S01]  /*8e10*/  VIADD R104, R14.reuse, 0x780 ;  /* 0x000007800e687836 */ /* 0x040fe20000000000 */
[C---:B------:R-:W-:Y:S02]  /*8e20*/  IADD3 R116, PT, PT, R14.reuse, 0x100, RZ ;  /* 0x000001000e747810 */ /* 0x040fe40007ffe0ff */
[----:B------:R-:W-:-:S02]  /*8e30*/  IADD3 R115, PT, PT, R14, 0x180, RZ ;  /* 0x000001800e737810 */ /* 0x000fc40007ffe0ff */
[C---:B------:R-:W-:Y:S02]  /*8e40*/  IADD3 R114, PT, PT, R14.reuse, 0x280, RZ ;  /* 0x000002800e727810 */ /* 0x040fe40007ffe0ff */
[C---:B------:R-:W-:Y:S02]  /*8e50*/  IADD3 R113, PT, PT, R14.reuse, 0x300, RZ ;  /* 0x000003000e717810 */ /* 0x040fe40007ffe0ff */
[C---:B------:R-:W-:Y:S02]  /*8e60*/  IADD3 R112, PT, PT, R14.reuse, 0x380, RZ ;  /* 0x000003800e707810 */ /* 0x040fe40007ffe0ff */
[C---:B------:R-:W-:Y:S02]  /*8e70*/  LOP3.LUT R111, R14.reuse, 0x400, RZ, 0xfc, !PT ;  /* 0x000004000e6f7812 */ /* 0x040fe400078efcff */
[C---:B------:R-:W-:Y:S02]  /*8e80*/  IADD3 R109, PT, PT, R14.reuse, 0x500, RZ ;  /* 0x000005000e6d7810 */ /* 0x040fe40007ffe0ff */
[----:B------:R-:W-:-:S02]  /*8e90*/  IADD3 R108, PT, PT, R14, 0x580, RZ ;  /* 0x000005800e6c7810 */ /* 0x000fc40007ffe0ff */
[C---:B------:R-:W-:Y:S02]  /*8ea0*/  IADD3 R107, PT, PT, R14.reuse, 0x600, RZ ;  /* 0x000006000e6b7810 */ /* 0x040fe40007ffe0ff */
[C---:B------:R-:W-:Y:S02]  /*8eb0*/  IADD3 R106, PT, PT, R14.reuse, 0x680, RZ ;  /* 0x000006800e6a7810 */ /* 0x040fe40007ffe0ff */
[----:B------:R-:W-:Y:S02]  /*8ec0*/  IADD3 R105, PT, PT, R14, 0x700, RZ ;  /* 0x000007000e697810 */ /* 0x000fe40007ffe0ff */
[----:B------:R-:W-:Y:S02]  /*8ed0*/  IADD3.X R3, PT, PT, R3, UR31, RZ, P0, !PT ;  /* 0x0000001f03037c10 */ /* 0x000fe400087fe4ff */
[----:B------:R-:W-:Y:S02]  /*8ee0*/  IADD3 R74, P0, PT, R74, UR26, RZ ;  /* 0x0000001a4a4a7c10 */ /* 0x000fe4000ff1e0ff */
        /* <DEDUP_REMOVED lines=15> */
[----:B------:R-:W-:Y:S01]  /*8fe0*/  LEA.HI R104, R104, R14, RZ, 0x1b ;  /* 0x0000000e68687211 */ /* 0x000fe200078fd8ff */
[----:B------:R-:W-:Y:S01]  /*8ff0*/  USHF.L.U32 UR31, UR12, 0xb, URZ ;  /* 0x0000000b0c1f7899 */ /* 0x000fe200080006ff */
[----:B------:R-:W-:Y:S01]  /*9000*/  IADD3.X R75, PT, PT, R75, UR30, RZ, P0, !PT ;  /* 0x0000001e4b4b7c10 */ /* 0x000fe200087fe4ff */
[----:B------:R-:W-:Y:S01]  /*9010*/  IMAD.U32 R76, RZ, RZ, UR42 ;  /* 0x0000002aff4c7e24 */ /* 0x000fe2000f8e00ff */
[----:B------:R-:W-:Y:S01]  /*9020*/  LEA R119, R119, UR23, 0x2 ;  /* 0x0000001777777c11 */ /* 0x000fe2000f8e10ff */
[----:B------:R-:W-:Y:S01]  /*9030*/  BAR.SYNC.DEFER_BLOCKING 0x0 ;  /* 0x0000000000007b1d */ /* 0x000fe20000010000 */
[----:B------:R-:W-:Y:S01]  /*9040*/  LEA R118, R118, UR23, 0x2 ;  /* 0x0000001776767c11 */ /* 0x000fe2000f8e10ff */
[----:B------:R-:W-:Y:S01]  /*9050*/  FMUL.FTZ R151, R87, R151 ;  /* 0x0000009757977220 */ /* 0x000fe20000410000 */
        /* <DEDUP_REMOVED lines=28> */
[----:B------:R-:W-:Y:S01]  /*9220*/  MOV R77, UR25 ;  /* 0x00000019004d7c02 */ /* 0x000fe20008000f00 */
[----:B------:R-:W-:Y:S01]  /*9230*/  IMAD.WIDE.U32 R2, R76, UR8, R2 ;  /* 0x000000084c027c25 */ /* 0x000fe2000f8e0002 */
[----:B------:R-:W-:Y:S01]  /*9240*/  LOP3.LUT R76, R14, UR31, RZ, 0xfc, !PT ;  /* 0x0000001f0e4c7c12 */ /* 0x000fe2000f8efcff */
[----:B------:R-:W0:Y:S04]  /*9250*/  LDS R103, [R118+0x2100] ;  /* 0x0021000076677984 */ /* 0x000e280000000800 */
[----:B------:R-:W1:Y:S01]  /*9260*/  LDS R102, [R117+0x2300] ;  /* 0x0023000075667984 */ /* 0x000e620000000800 */
[----:B------:R-:W-:-:S03]  /*9270*/  IMAD R3, R4, UR8, R3 ;  /* 0x0000000804037c24 */ /* 0x000fc6000f8e0203 */
[----:B------:R-:W2:Y:S04]  /*9280*/  LDS R101, [R116+0x2500] ;  /* 0x0025000074657984 */ /* 0x000ea80000000800 */
        /* <DEDUP_REMOVED lines=57> */
.L_x_1444:
[----:B------:R-:W-:Y:S05]  /*9620*/  BSYNC.RECONVERGENT B0 ;  /* 0x0000000000007941 */ /* 0x000fea0003800200 */
.L_x_1443:
[----:B------:R-:W0:Y:S01]  /*9630*/  LDS R117, [R117+0x4400] ;  /* 0x0044000075757984 */ /* 0x000e220000000800 */
[----:B-1----:R-:W-:Y:S01]  /*9640*/  LOP3.LUT R103, R14, UR31, RZ, 0xfc, !PT ;  /* 0x0000001f0e677c12 */ /* 0x002fe2000f8efcff */
[----:B------:R-:W-:Y:S01]  /*9650*/  BSSY.RECONVERGENT B0, `(.L_x_1445) ;  /* 0x0000009000007945 */ /* 0x000fe20003800200 */
[----:B------:R-:W-:Y:S02]  /*9660*/  MOV R129, UR25 ;  /* 0x0000001900817c02 */ /* 0x000fe40008000f00 */
[----:B------:R-:W-:Y:S02]  /*9670*/  MOV R118, UR25 ;  /* 0x0000001900767c02 */ /* 0x000fe40008000f00 */
[C---:B------:R-:W-:Y:S02]  /*9680*/  IADD3 R129, PT, PT, -R103.reuse, 0x800, R129 ;  /* 0x0000080067817810 */ /* 0x040fe40007ffe181 */
[----:B------:R-:W-:Y:S02]  /*9690*/  IADD3 R118, PT, PT, -R103, 0x800, R118 ;  /* 0x0000080067767810 */ /* 0x000fe40007ffe176 */
[----:B------:R-:W-:Y:S01]  /*96a0*/  ISETP.GE.AND P5, PT, R129, 0x281, PT ;  /* 0x000002818100780c */ /* 0x000fe20003fa6270 */
[----:B------:R-:W-:-:S12]  /*96b0*/  @!P3 BRA `(.L_x_1446) ;  /* 0x000000000008b947 */ /* 0x000fd80003800000 */
[----:B------:R1:W-:Y:S04]  /*96c0*/  REDG.E.ADD.F32.FTZ.RN.STRONG.GPU desc[UR28][R76.64+0x200], R102 ;  /* 0x000200664c0079a6 */ /* 0x0003e8000c12f31c */
[----:B0-----:R1:W-:Y:S02]  /*96d0*/  REDG.E.ADD.F32.FTZ.RN.STRONG.GPU desc[UR28][R4.64+0x200], R117 ;  /* 0x00020075040079a6 */ /* 0x0013e4000c12f31c */
.L_x_1446:
[----:B------:R-:W-:Y:S05]  /*96e0*/  BSYNC.RECONVERGENT B0 ;  /* 0x0000000000007941 */ /* 0x000fea0003800200 */
.L_x_1445:
[----:B------:R-:W2:Y:S01]  /*96f0*/  LDS R116, [R116+0x4600] ;  /* 0x0046000074747984 */ /* 0x000ea20000000800 */
[----:B------:R-:W-:Y:S04]  /*9700*/  BSSY.RECONVERGENT B0, `(.L_x_1447) ;  /* 0x0000004000007945 */ /* 0x000fe80003800200 */
[----:B------:R-:W-:Y:S05]  /*9710*/  @!P2 BRA `(.L_x_1448) ;  /* 0x000000000008a947 */ /* 0x000fea0003800000 */
[----:B------:R3:W-:Y:S04]  /*9720*/  REDG.E.ADD.F32.FTZ.RN.STRONG.GPU desc[UR28][R76.64+0x400], R101 ;  /* 0x000400654c0079a6 */ /* 0x0007e8000c12f31c */
[----:B--2---:R3:W-:Y:S02]  /*9730*/  REDG.E.ADD.F32.FTZ.RN.STRONG.GPU desc[UR28][R4.64+0x400], R116 ;  /* 0x00040074040079a6 */ /* 0x0047e4000c12f31c */
.L_x_1448:
[----:B------:R-:W-:Y:S05]  /*9740*/  BSYNC.RECONVERGENT B0 ;  /* 0x0000000000007941 */ /* 0x000fea0003800200 */
.L_x_1447:
[----:B------:R-:W4:Y:S01]  /*9750*/  LDS R115, [R115+0x4800] ;  /* 0x0048000073737984 */ /* 0x000f220000000800 */
[----:B------:R-:W-:Y:S04]  /*9760*/  BSSY.RECONVERGENT B0, `(.L_x_1449) ;  /* 0x0000004000007945 */ /* 0x000fe80003800200 */
[----:B------:R-:W-:Y:S05]  /*9770*/  @!P1 BRA `(.L_x_1450) ;  /* 0x0000000000089947 */ /* 0x000fea0003800000 */
[----:B------:R0:W-:Y:S04]  /*9780*/  REDG.E.ADD.F32.FTZ.RN.STRONG.GPU desc[UR28][R76.64+0x600], R100 ;  /* 0x000600644c0079a6 */ /* 0x0001e8000c12f31c */
[----:B----4-:R4:W-:Y:S02]  /*9790*/  REDG.E.ADD.F32.FTZ.RN.STRONG.GPU desc[UR28][R4.64+0x600], R115 ;  /* 0x00060073040079a6 */ /* 0x0109e4000c12f31c */
.L_x_1450:
[----:B------:R-:W-:Y:S05]  /*97a0*/  BSYNC.RECONVERGENT B0 ;  /* 0x0000000000007941 */ /* 0x000fea0003800200 */
.L_x_1449:
[----:B------:R-:W0:Y:S01]  /*97b0*/  LDS R119, [R119+0x4a00] ;  /* 0x004a000077777984 */ /* 0x000e220000000800 */
[----:B------:R-:W-:Y:S04]  /*97c0*/  BSSY.RECONVERGENT B0, `(.L_x_1451) ;  /* 0x0000004000007945 */ /* 0x000fe80003800200 */
[----:B------:R-:W-:Y:S05]  /*97d0*/  @!P0 BRA `(.L_x_1452) ;  /* 0x0000000000088947 */ /* 0x000fea0003800000 */
[----:B------:R1:W-:Y:S04]  /*97e0*/  REDG.E.ADD.F32.FTZ.RN.STRONG.GPU desc[UR28][R76.64+0x800], R99 ;  /* 0x000800634c0079a6 */ /* 0x0003e8000c12f31c */
[----:B0-----:R1:W-:Y:S02]  /*97f0*/  REDG.E.ADD.F32.FTZ.RN.STRONG.GPU desc[UR28][R4.64+0x800], R119 ;  /* 0x00080077040079a6 */ /* 0x0013e4000c12f31c */
.L_x_1452:
[----:B------:R-:W-:Y:S05]  /*9800*/  BSYNC.RECONVERGENT B0 ;  /* 0x0000000000007941 */ /* 0x000fea0003800200 */
.L_x_1451:
[----:B------:R-:W0:Y:S01]  /*9810*/  LDS R114, [R114+0x4c00] ;  /* 0x004c000072727984 */ /* 0x000e220000000800 */
[----:B------:R-:W-:Y:S04]  /*9820*/  BSSY.RECONVERGENT B0, `(.L_x_1453) ;  /* 0x0000004000007945 */ /* 0x000fe80003800200 */
[----:B------:R-:W-:Y:S05]  /*9830*/  @!P5 BRA `(.L_x_1454) ;  /* 0x000000000008d947 */ /* 0x000fea0003800000 */
[----:B------:R1:W-:Y:S04]  /*9840*/  REDG.E.ADD.F32.FTZ.RN.STRONG.GPU desc[UR28][R76.64+0xa00], R89 ;  /* 0x000a00594c0079a6 */ /* 0x0003e8000c12f31c */
[----:B0-----:R1:W-:Y:S02]  /*9850*/  REDG.E.ADD.F32.FTZ.RN.STRONG.GPU desc[UR28][R4.64+0xa00], R114 ;  /* 0x000a0072040079a6 */ /* 0x0013e4000c12f31c */
.L_x_1454:
[----:B------:R-:W-:Y:S05]  /*9860*/  BSYNC.RECONVERGENT B0 ;  /* 0x0000000000007941 */ /* 0x000fea0003800200 */
.L_x_1453:
        /* <DEDUP_REMOVED lines=10> */
.L_x_1456:
[----:B------:R-:W-:Y:S05]  /*9910*/  BSYNC.RECONVERGENT B0 ;  /* 0x0000000000007941 */ /* 0x000fea0003800200 */
.L_x_1455:
[----:B------:R-:W0:Y:S01]  /*9920*/  LDS R112, [R112+0x5000] ;  /* 0x0050000070707984 */ /* 0x000e220000000800 */
[----:B------:R-:W-:Y:S04]  /*9930*/  BSSY.RECONVERGENT B0, `(.L_x_1457) ;  /* 0x0000004000007945 */ /* 0x000fe80003800200 */
[----:B------:R-:W-:Y:S05]  /*9940*/  @!P0 BRA `(.L_x_1458) ;  /* 0x0000000000088947 */ /* 0x000fea0003800000 */
[----:B------:R1:W-:Y:S04]  /*9950*/  REDG.E.ADD.F32.FTZ.RN.STRONG.GPU desc[UR28][R76.64+0xe00], R87 ;  /* 0x000e00574c0079a6 */ /* 0x0003e8000c12f31c */
[----:B0-----:R1:W-:Y:S02]  /*9960*/  REDG.E.ADD.F32.FTZ.RN.STRONG.GPU desc[UR28][R4.64+0xe00], R112 ;  /* 0x000e0070040079a6 */ /* 0x0013e4000c12f31c */
.L_x_1458:
[----:B------:R-:W-:Y:S05]  /*9970*/  BSYNC.RECONVERGENT B0 ;  /* 0x0000000000007941 */ /* 0x000fea0003800200 */
.L_x_1457:
[----:B------:R-:W0:Y:S01]  /*9980*/  LDS R111, [R111+0x5200] ;  /* 0x005200006f6f7984 */ /* 0x000e220000000800 */
[----:B------:R-:W-:Y:S04]  /*9990*/  BSSY.RECONVERGENT B0, `(.L_x_1459) ;  /* 0x0000004000007945 */ /* 0x000fe80003800200 */
[----:B------:R-:W-:Y:S05]  /*99a0*/  @!P1 BRA `(.L_x_1460) ;  /* 0x0000000000089947 */ /* 0x000fea0003800000 */
[----:B------:R1:W-:Y:S04]  /*99b0*/  REDG.E.ADD.F32.FTZ.RN.STRONG.GPU desc[UR28][R76.64+0x1000], R86 ;  /* 0x001000564c0079a6 */ /* 0x0003e8000c12f31c */
[----:B0-----:R1:W-:Y:S02]  /*99c0*/  REDG.E.ADD.F32.FTZ.RN.STRONG.GPU desc[UR28][R4.64+0x1000], R111 ;  /* 0x0010006f040079a6 */ /* 0x0013e4000c12f31c */
.L_x_1460:
[----:B------:R-:W-:Y:S05]  /*99d0*/  BSYNC.RECONVERGENT B0 ;  /* 0x0000000000007941 */ /* 0x000fea0003800200 */
.L_x_1459:
[----:B------:R-:W0:Y:S01]  /*99e0*/  LDS R110, [R110+0x5400] ;  /* 0x005400006e6e7984 */ /* 0x000e220000000800 */
[----:B------:R-:W-:Y:S04]  /*99f0*/  BSSY.RECONVERGENT B0, `(.L_x_1461) ;  /* 0x0000004000007945 */ /* 0x000fe80003800200 */
[----:B------:R-:W-:Y:S05]  /*9a00*/  @!P2 BRA `(.L_x_1462) ;  /* 0x000000000008a947 */ /* 0x000fea0003800000 */
[----:B------:R1:W-:Y:S04]  /*9a10*/  REDG.E.ADD.F32.FTZ.RN.STRONG.GPU desc[UR28][R76.64+0x1200], R85 ;  /* 0x001200554c0079a6 */ /* 0x0003e8000c12f31c */
[----:B0-----:R1:W-:Y:S02]  /*9a20*/  REDG.E.ADD.F32.FTZ.RN.STRONG.GPU desc[UR28][R4.64+0x1200], R110 ;  /* 0x0012006e040079a6 */ /* 0x0013e4000c12f31c */
.L_x_1462:
[----:B------:R-:W-:Y:S05]  /*9a30*/  BSYNC.RECONVERGENT B0 ;  /* 0x0000000000007941 */ /* 0x000fea0003800200 */
.L_x_1461:
[----:B------:R-:W0:Y:S01]  /*9a40*/  LDS R109, [R109+0x5600] ;  /* 0x005600006d6d7984 */ /* 0x000e220000000800 */
[----:B------:R-:W-:Y:S04]  /*9a50*/  BSSY.RECONVERGENT B0, `(.L_x_1463) ;  /* 0x0000004000007945 */ /* 0x000fe80003800200 */
[----:B------:R-:W-:Y:S05]  /*9a60*/  @!P3 BRA `(.L_x_1464) ;  /* 0x000000000008b947 */ /* 0x000fea0003800000 */
[----:B------:R1:W-:Y:S04]  /*9a70*/  REDG.E.ADD.F32.FTZ.RN.STRONG.GPU desc[UR28][R76.64+0x1400], R84 ;  /* 0x001400544c0079a6 */ /* 0x0003e8000c12f31c */
[----:B0-----:R1:W-:Y:S02]  /*9a80*/  REDG.E.ADD.F32.FTZ.RN.STRONG.GPU desc[UR28][R4.64+0x1400], R109 ;  /* 0x0014006d040079a6 */ /* 0x0013e4000c12f31c */
.L_x_1464:
[----:B------:R-:W-:Y:S05]  /*9a90*/  BSYNC.RECONVERGENT B0 ;  /* 0x0000000000007941 */ /* 0x000fea0003800200 */
.L_x_1463:
        /* <DEDUP_REMOVED lines=10> */
.L_x_1466:
[----:B------:R-:W-:Y:S05]  /*9b40*/  BSYNC.RECONVERGENT B0 ;  /* 0x0000000000007941 */ /* 0x000fea0003800200 */
.L_x_1465:
[----:B------:R-:W0:Y:S01]  /*9b50*/  LDS R107, [R107+0x5a00] ;  /* 0x005a00006b6b7984 */ /* 0x000e220000000800 */
[----:B------:R-:W-:Y:S04]  /*9b60*/  BSSY.RECONVERGENT B0, `(.L_x_1467) ;  /* 0x0000004000007945 */ /* 0x000fe80003800200 */
[----:B------:R-:W-:Y:S05]  /*9b70*/  @!P0 BRA `(.L_x_1468) ;  /* 0x0000000000088947 */ /* 0x000fea0003800000 */
[----:B------:R1:W-:Y:S04]  /*9b80*/  REDG.E.ADD.F32.FTZ.RN.STRONG.GPU desc[UR28][R76.64+0x1800], R82 ;  /* 0x001800524c0079a6 */ /* 0x0003e8000c12f31c */
[----:B0-----:R1:W-:Y:S02]  /*9b90*/  REDG.E.ADD.F32.FTZ.RN.STRONG.GPU desc[UR28][R4.64+0x1800], R107 ;  /* 0x0018006b040079a6 */ /* 0x0013e4000c12f31c */
.L_x_1468:
[----:B------:R-:W-:Y:S05]  /*9ba0*/  BSYNC.RECONVERGENT B0 ;  /* 0x0000000000007941 */ /* 0x000fea0003800200 */
.L_x_1467:
[----:B------:R-:W0:Y:S01]  /*9bb0*/  LDS R106, [R106+0x5c00] ;  /* 0x005c00006a6a7984 */ /* 0x000e220000000800 */
[----:B------:R-:W-:Y:S04]  /*9bc0*/  BSSY.RECONVERGENT B0, `(.L_x_1469) ;  /* 0x0000004000007945 */ /* 0x000fe80003800200 */
[----:B------:R-:W-:Y:S05]  /*9bd0*/  @!P1 BRA `(.L_x_1470) ;  /* 0x0000000000089947 */ /* 0x000fea0003800000 */
[----:B------:R1:W-:Y:S04]  /*9be0*/  REDG.E.ADD.F32.FTZ.RN.STRONG.GPU desc[UR28][R76.64+0x1a00], R81 ;  /* 0x001a00514c0079a6 */ /* 0x0003e8000c12f31c */
[----:B0-----:R1:W-:Y:S02]  /*9bf0*/  REDG.E.ADD.F32.FTZ.RN.STRONG.GPU desc[UR28][R4.64+0x1a00], R106 ;  /* 0x001a006a040079a6 */ /* 0x0013e4000c12f31c */
.L_x_1470:
[----:B------:R-:W-:Y:S05]  /*9c00*/  BSYNC.RECONVERGENT B0 ;  /* 0x0000000000007941 */ /* 0x000fea0003800200 */
.L_x_1469:
[----:B------:R-:W0:Y:S01]  /*9c10*/  LDS R105, [R105+0x5e00] ;  /* 0x005e000069697984 */ /* 0x000e220000000800 */
[----:B------:R-:W-:Y:S04]  /*9c20*/  BSSY.RECONVERGENT B0, `(.L_x_1471) ;  /* 0x0000004000007945 */ /* 0x000fe80003800200 */
[----:B------:R-:W-:Y:S05]  /*9c30*/  @!P2 BRA `(.L_x_1472) ;  /* 0x000000000008a947 */ /* 0x000fea0003800000 */
[----:B------:R1:W-:Y:S04]  /*9c40*/  REDG.E.ADD.F32.FTZ.RN.STRONG.GPU desc[UR28][R76.64+0x1c00], R80 ;  /* 0x001c00504c0079a6 */ /* 0x0003e8000c12f31c */
[----:B0-----:R1:W-:Y:S02]  /*9c50*/  REDG.E.ADD.F32.FTZ.RN.STRONG.GPU desc[UR28][R4.64+0x1c00], R105 ;  /* 0x001c0069040079a6 */ /* 0x0013e4000c12f31c */
.L_x_1472:
[----:B------:R-:W-:Y:S05]  /*9c60*/  BSYNC.RECONVERGENT B0 ;  /* 0x0000000000007941 */ /* 0x000fea0003800200 */
.L_x_1471:
[----:B------:R-:W0:Y:S01]  /*9c70*/  LDS R104, [R104+0x6000] ;  /* 0x0060000068687984 */ /* 0x000e220000000800 */
[----:B------:R-:W-:Y:S04]  /*9c80*/  BSSY.RECONVERGENT B0, `(.L_x_1473) ;  /* 0x0000004000007945 */ /* 0x000fe80003800200 */
[----:B------:R-:W-:Y:S05]  /*9c90*/  @!P3 BRA `(.L_x_1474) ;  /* 0x000000000008b947 */ /* 0x000fea0003800000 */
[----:B------:R1:W-:Y:S04]  /*9ca0*/  REDG.E.ADD.F32.FTZ.RN.STRONG.GPU desc[UR28][R76.64+0x1e00], R79 ;  /* 0x001e004f4c0079a6 */ /* 0x0003e8000c12f31c */
[----:B0-----:R1:W-:Y:S02]  /*9cb0*/  REDG.E.ADD.F32.FTZ.RN.STRONG.GPU desc[UR28][R4.64+0x1e00], R104 ;  /* 0x001e0068040079a6 */ /* 0x0013e4000c12f31c */
.L_x_1474:
[----:B------:R-:W-:Y:S05]  /*9cc0*/  BSYNC.RECONVERGENT B0 ;  /* 0x0000000000007941 */ /* 0x000fea0003800200 */
.L_x_1473:
        /* <DEDUP_REMOVED lines=18> */
[----:B0-----:R-:W-:-:S05]  /*9df0*/  @P0 FADD R5, R4, R5 ;  /* 0x0000000504050221 */ /* 0x001fca0000000000 */
[----:B------:R-:W0:Y:S01]  /*9e00*/  SHFL.DOWN P0, R4, R5, 0x10, 0x1f ;  /* 0x0a001f0005047f89 */ /* 0x000e220000000000 */
[----:B-----5:R-:W-:-:S05]  /*9e10*/  FADD.FTZ R81, R90, R81 ;  /* 0x000000515a517221 */ /* 0x020fca0000010000 */
[----:B------:R1:W-:Y:S01]  /*9e20*/  STL [R1+0x6c], R81 ;  /* 0x00006c5101007387 */ /* 0x0003e20000100800 */
[----:B--2---:R-:W-:Y:S01]  /*9e30*/  FFMA.FTZ R79, R122, R38, R79 ;  /* 0x000000267a4f7223 */ /* 0x004fe2000001004f */
[----:B---3--:R-:W-:Y:S02]  /*9e40*/  FADD.FTZ R77, R121, R77 ;  /* 0x0000004d794d7221 */ /* 0x008fe40000010000 */
[----:B------:R-:W2:Y:S01]  /*9e50*/  LDL.LU R86, [R1+0x5c] ;  /* 0x00005c0001567983 */ /* 0x000ea20000300800 */
[----:B------:R-:W-:-:S03]  /*9e60*/  FFMA.FTZ R80, R6, R40, R80 ;  /* 0x0000002806507223 */ /* 0x000fc60000010050 */
[----:B------:R-:W3:Y:S01]  /*9e70*/  LDL.LU R85, [R1+0xf4] ;  /* 0x0000f40001557983 */ /* 0x000ee20000300800 */
[----:B-1----:R-:W1:Y:S01]  /*9e80*/  S2R R81, SR_LANEID ;  /* 0x0000000000517919 */ /* 0x002e620000000000 */
[----:B------:R-:W-:Y:S02]  /*9e90*/  FADD.FTZ R76, R91, R76 ;  /* 0x0000004c5b4c7221 */ /* 0x000fe40000010000 */
[----:B------:R-:W-:Y:S04]  /*9ea0*/  STL [R1+0xe4], R79 ;  /* 0x0000e44f01007387 */ /* 0x000fe80000100800 */
[----:B------:R-:W4:Y:S04]  /*9eb0*/  LDL.LU R84, [R1+0x58] ;  /* 0x0000580001547983 */ /* 0x000f280000300800 */
[----:B------:R5:W-:Y:S04]  /*9ec0*/  STL [R1+0x68], R77 ;  /* 0x0000684d01007387 */ /* 0x000be80000100800 */
[----:B------:R-:W4:Y:S04]  /*9ed0*/  LDL.LU R83, [R1+0xf8] ;  /* 0x0000f80001537983 */ /* 0x000f280000300800 */
[----:B------:R0:W-:Y:S04]  /*9ee0*/  STL [R1+0xe8], R80 ;  /* 0x0000e85001007387 */ /* 0x0001e80000100800 */
[----:B------:R-:W4:Y:S01]  /*9ef0*/  LDL.LU R82, [R1+0x54] ;  /* 0x0000540001527983 */ /* 0x000f220000300800 */
[----:B-----5:R-:W-:Y:S01]  /*9f00*/  FMUL.FTZ R77, R8, R94 ;  /* 0x0000005e084d7220 */ /* 0x020fe20000410000 */
[----:B-1----:R-:W-:-:S02]  /*9f10*/  ISETP.NE.AND P1, PT, R81, RZ, PT ;  /* 0x000000ff5100720c */ /* 0x002fc40003f25270 */
[----:B------:R-:W5:Y:S04]  /*9f20*/  LDL.LU R81, [R1+0xfc] ;  /* 0x0000fc0001517983 */ /* 0x000f680000300800 */
[----:B0-----:R-:W5:Y:S04]  /*9f30*/  LDL.LU R80, [R1+0x100] ;  /* 0x0001000001507983 */ /* 0x001f680000300800 */
[----:B------:R0:W-:Y:S04]  /*9f40*/  STL [R1+0x64], R76 ;  /* 0x0000644c01007387 */ /* 0x0001e80000100800 */
[----:B------:R-:W5:Y:S04]  /*9f50*/  LDL.LU R78, [R1+0x50] ;  /* 0x00005000014e7983 */ /* 0x000f680000300800 */
[----:B0-----:R-:W5:Y:S04]  /*9f60*/  LDL.LU R76, [R1+0x4c] ;  /* 0x00004c00014c7983 */ /* 0x001f680000300800 */
[----:B------:R-:W5:Y:S01]  /*9f70*/  LDL.LU R8, [R1+0x48] ;  /* 0x0000480001087983 */ /* 0x000f620000300800 */
[----:B------:R-:W-:Y:S01]  /*9f80*/  FMUL.FTZ R79, R124, R2 ;  /* 0x000000027c4f7220 */ /* 0x000fe20000410000 */
[----:B------:R-:W-:Y:S01]  /*9f90*/  FFMA.FTZ R92, R31, R6, R92 ;  /* 0x000000061f5c7223 */ /* 0x000fe2000001005c */
[----:B------:R-:W-:Y:S01]  /*9fa0*/  FMUL.FTZ R125, R125, R3 ;  /* 0x000000037d7d7220 */ /* 0x000fe20000410000 */
[----:B------:R-:W-:Y:S01]  /*9fb0*/  FMUL.FTZ R2, R9, R95 ;  /* 0x0000005f09027220 */ /* 0x000fe20000410000 */
[----:B------:R-:W-:Y:S01]  /*9fc0*/  FFMA.FTZ R79, R32, R7, R79 ;  /* 0x00000007204f7223 */ /* 0x000fe2000001004f */
[----:B------:R-:W-:Y:S01]  /*9fd0*/  @!P1 SHF.R.U32.HI R6, RZ, 0x3, R14 ;  /* 0x00000003ff069819 */ /* 0x000fe2000001160e */
[----:B------:R-:W-:Y:S01]  /*9fe0*/  FMUL.FTZ R126, R126, R73 ;  /* 0x000000497e7e7220 */ /* 0x000fe20000410000 */
[----:B------:R-:W-:Y:S01]  /*9ff0*/  FFMA.FTZ R89, R7, R41, R89 ;  /* 0x0000002907597223 */ /* 0x000fe20000010059 */
[----:B------:R-:W-:Y:S01]  /*a000*/  FADD.FTZ R88, R92, R88 ;  /* 0x000000585c587221 */ /* 0x000fe20000010000 */
[----:B------:R-:W-:Y:S01]  /*a010*/  FFMA.FTZ R125, R34, R77, R125 ;  /* 0x0000004d227d7223 */ /* 0x000fe2000001007d */
[----:B------:R-:W-:Y:S01]  /*a020*/  FMUL.FTZ R3, R10, R96 ;  /* 0x000000600a037220 */ /* 0x000fe20000410000 */
[----:B------:R-:W-:Y:S01]  /*a030*/  @P0 FADD R4, R5, R4 ;  /* 0x0000000405040221 */ /* 0x000fe20000000000 */
[----:B------:R-:W-:Y:S01]  /*a040*/  FFMA.FTZ R87, R77, R42, R87 ;  /* 0x0000002a4d577223 */ /* 0x000fe20000010057 */
[----:B------:R-:W-:Y:S01]  /*a050*/  FMUL.FTZ R12, R12, R98 ;  /* 0x000000620c0c7220 */ /* 0x000fe20000410000 */
[----:B------:R-:W-:Y:S01]  /*a060*/  FMUL.FTZ R120, R0, R120 ;  /* 0x0000007800787220 */ /* 0x000fe20000410000 */
[----:B------:R-:W-:Y:S01]  /*a070*/  @!P1 LOP3.LUT R5, R6, 0x7c, RZ, 0xc0, !PT ;  /* 0x0000007c06059812 */ /* 0x000fe200078ec0ff */
[----:B------:R-:W-:Y:S01]  /*a080*/  FMUL.FTZ R127, R127, R74 ;  /* 0x0000004a7f7f7220 */ /* 0x000fe20000410000 */
[----:B------:R-:W-:Y:S01]  /*a090*/  FFMA.FTZ R126, R35, R2, R126 ;  /* 0x00000002237e7223 */ /* 0x000fe2000001007e */
[----:B------:R-:W-:Y:S01]  /*a0a0*/  FMUL.FTZ R6, R11, R97 ;  /* 0x000000610b067220 */ /* 0x000fe20000410000 */
[----:B------:R-:W-:Y:S01]  /*a0b0*/  FMUL.FTZ R128, R128, R75 ;  /* 0x0000004b80807220 */ /* 0x000fe20000410000 */
[----:B------:R0:W-:Y:S01]  /*a0c0*/  STL [R1+0xec], R89 ;  /* 0x0000ec5901007387 */ /* 0x0001e20000100800 */
[----:B------:R-:W-:Y:S01]  /*a0d0*/  FFMA.FTZ R120, R39, R12, R120 ;  /* 0x0000000c27787223 */ /* 0x000fe20000010078 */
[----:B------:R-:W-:-:S02]  /*a0e0*/  FFMA.FTZ R127, R36, R3, R127 ;  /* 0x00000003247f7223 */ /* 0x000fc4000001007f */
[----:B------:R0:W-:Y:S01]  /*a0f0*/  STL [R1+0x60], R88 ;  /* 0x0000605801007387 */ /* 0x0001e20000100800 */
[----:B------:R-:W-:-:S03]  /*a100*/  FFMA.FTZ R128, R37, R6, R128 ;  /* 0x0000000625807223 */ /* 0x000fc60000010080 */
[----:B------:R0:W-:Y:S01]  /*a110*/  STL [R1+0xf0], R87 ;  /* 0x0000f05701007387 */ /* 0x0001e20000100800 */
[----:B------:R-:W-:Y:S03]  /*a120*/  BSSY.RECONVERGENT B0, `(.L_x_1475) ;  /* 0x0000023000007945 */ /* 0x000fe60003800200 */
[----:B------:R0:W-:Y:S01]  /*a130*/  @!P1 STS [R5+UR23+0x6304], R4 ;  /* 0x0063040405009988 */ /* 0x0001e20008000817 */
[----:B--2---:R-:W-:Y:S01]  /*a140*/  FADD.FTZ R86, R79, R86 ;  /* 0x000000564f567221 */ /* 0x004fe20000010000 */
[----:B---3--:R-:W-:-:S04]  /*a150*/  FFMA.FTZ R85, R2, R43, R85 ;  /* 0x0000002b02557223 */ /* 0x008fc80000010055 */
[----:B------:R0:W-:Y:S04]  /*a160*/  STL [R1+0x5c], R86 ;  /* 0x00005c5601007387 */ /* 0x0001e80000100800 */
[----:B------:R0:W-:Y:S01]  /*a170*/  STL [R1+0xf4], R85 ;  /* 0x0000f45501007387 */ /* 0x0001e20000100800 */
[----:B----4-:R-:W-:Y:S01]  /*a180*/  FADD.FTZ R84, R125, R84 ;  /* 0x000000547d547221 */ /* 0x010fe20000010000 */
[----:B------:R-:W-:-:S04]  /*a190*/  FFMA.FTZ R83, R3, R44, R83 ;  /* 0x0000002c03537223 */ /* 0x000fc80000010053 */
[----:B------:R0:W-:Y:S01]  /*a1a0*/  STL [R1+0x58], R84 ;  /* 0x0000585401007387 */ /* 0x0001e20000100800 */
[----:B------:R-:W-:-:S03]  /*a1b0*/  FADD.FTZ R82, R126, R82 ;  /* 0x000000527e527221 */ /* 0x000fc60000010000 */
[----:B------:R0:W-:Y:S04]  /*a1c0*/  STL [R1+0xf8], R83 ;  /* 0x0000f85301007387 */ /* 0x0001e80000100800 */
[----:B------:R0:W-:Y:S01]  /*a1d0*/  STL [R1+0x54], R82 ;  /* 0x0000545201007387 */ /* 0x0001e20000100800 */
[----:B-----5:R-:W-:Y:S01]  /*a1e0*/  FFMA.FTZ R81, R6, R45, R81 ;  /* 0x0000002d06517223 */ /* 0x020fe20000010051 */
[----:B------:R-:W-:-:S04]  /*a1f0*/  FFMA.FTZ R80, R12, R46, R80 ;  /* 0x0000002e0c507223 */ /* 0x000fc80000010050 */
        /* <DEDUP_REMOVED lines=8> */
[----:B------:R-:W-:Y:S06]  /*a280*/  BAR.SYNC.DEFER_BLOCKING 0x0 ;  /* 0x0000000000007b1d */ /* 0x000fec0000010000 */
        /* <DEDUP_REMOVED lines=12> */
.L_x_1476:
[----:B------:R-:W-:Y:S05]  /*a350*/  BSYNC.RECONVERGENT B0 ;  /* 0x0000000000007941 */ /* 0x000fea0003800200 */
.L_x_1475:
[----:B------:R-:W-:-:S04]  /*a360*/  UIADD3 UR8, UPT, UPT, UR8, 0x1, URZ ;  /* 0x0000000108087890 */ /* 0x000fc8000fffe0ff */
[----:B------:R-:W-:-:S09]  /*a370*/  UISETP.GE.AND UP0, UPT, UR8, UR49, UPT ;  /* 0x000000310800728c */ /* 0x000fd2000bf06270 */
[----:B------:R-:W-:Y:S05]  /*a380*/  BRA.U !UP0, `(.L_x_1477) ;  /* 0xffffffad08587547 */ /* 0x000fea000b83ffff */
.L_x_1432:
[----:B------:R-:W2:Y:S01]  /*a390*/  LDL.LU R112, [R1+0xfc] ;  /* 0x0000fc0001707983 */ /* 0x000ea20000300800 */
[----:B------:R-:W-:Y:S01]  /*a3a0*/  UIADD3 UR25, UPT, UPT, -UR26, UR25, URZ ;  /* 0x000000191a197290 */ /* 0x000fe2000fffe1ff */
[----:B-1----:R-:W-:Y:S01]  /*a3b0*/  MOV R2, UR15 ;  /* 0x0000000f00027c02 */ /* 0x002fe20008000f00 */
[----:B------:R-:W-:Y:S01]  /*a3c0*/  IMAD.U32 R3, RZ, RZ, UR16 ;  /* 0x00000010ff037e24 */ /* 0x000fe2000f8e00ff */
[----:B------:R-:W2:Y:S01]  /*a3d0*/  LDL.LU R111, [R1+0x100] ;  /* 0x00010000016f7983 */ /* 0x000ea20000300800 */
[----:B------:R-:W-:Y:S02]  /*a3e0*/  PRMT R0, RZ, 0x7610, R0 ;  /* 0x00007610ff007816 */ /* 0x000fe40000000000 */
[----:B0-----:R-:W-:Y:S01]  /*a3f0*/  PRMT R4, RZ, 0x7610, R4 ;  /* 0x00007610ff047816 */ /* 0x001fe20000000004 */
[----:B------:R-:W5:Y:S01]  /*a400*/  LDL.LU R81, [R1+0xf4] ;  /* 0x0000f40001517983 */ /* 0x000f620000300800 */
[----:B------:R-:W-:Y:S02]  /*a410*/  PRMT R5, RZ, 0x7610, R5 ;  /* 0x00007610ff057816 */ /* 0x000fe40000000005 */
[----:B------:R-:W-:Y:S01]  /*a420*/  PRMT R6, RZ, 0x7610, R6 ;  /* 0x00007610ff067816 */ /* 0x000fe20000000006 */
[----:B----4-:R-:W5:Y:S01]  /*a430*/  LDL.LU R77, [R1+0xf8] ;  /* 0x0000f800014d7983 */ /* 0x010f620000300800 */
[----:B------:R-:W-:-:S02]  /*a440*/  PRMT R7, RZ, 0x7610, R7 ;  /* 0x00007610ff077816 */ /* 0x000fc40000000007 */
[----:B------:R-:W-:Y:S01]  /*a450*/  PRMT R8, RZ, 0x7610, R8 ;  /* 0x00007610ff087816 */ /* 0x000fe20000000008 */
[----:B------:R-:W4:Y:S01]  /*a460*/  LDL.LU R110, [R1+0xec] ;  /* 0x0000ec00016e7983 */ /* 0x000f220000300800 */
[----:B------:R-:W-:Y:S02]  /*a470*/  PRMT R9, RZ, 0x7610, R9 ;  /* 0x00007610ff097816 */ /* 0x000fe40000000009 */
[----:B------:R-:W-:Y:S01]  /*a480*/  PRMT R10, RZ, 0x7610, R10 ;  /* 0x00007610ff0a7816 */ /* 0x000fe2000000000a */
[----:B------:R-:W4:Y:S01]  /*a490*/  LDL.LU R109, [R1+0xf0] ;  /* 0x0000f000016d7983 */ /* 0x000f220000300800 */
[----:B------:R-:W-:Y:S02]  /*a4a0*/  PRMT R11, RZ, 0x7610, R11 ;  /* 0x00007610ff0b7816 */ /* 0x000fe4000000000b */
[----:B------:R-:W-:Y:S01]  /*a4b0*/  PRMT R12, RZ, 0x7610, R12 ;  /* 0x00007610ff0c7816 */ /* 0x000fe2000000000c */
[----:B------:R-:W4:Y:S01]  /*a4c0*/  LDL.LU R76, [R1+0xe4] ;  /* 0x0000e400014c7983 */ /* 0x000f220000300800 */
[----:B------:R-:W-:-:S02]  /*a4d0*/  PRMT R14, RZ, 0x7610, R14 ;  /* 0x00007610ff0e7816 */ /* 0x000fc4000000000e */
[----:B------:R-:W-:Y:S01]  /*a4e0*/  PRMT R15, RZ, 0x7610, R15 ;  /* 0x00007610ff0f7816 */ /* 0x000fe2000000000f */
[----:B------:R-:W4:Y:S01]  /*a4f0*/  LDL.LU R75, [R1+0xe8] ;  /* 0x0000e800014b7983 */ /* 0x000f220000300800 */
[----:B------:R-:W-:Y:S02]  /*a500*/  PRMT R16, RZ, 0x7610, R16 ;  /* 0x00007610ff107816 */ /* 0x000fe40000000010 */
[----:B------:R-:W-:Y:S01]  /*a510*/  PRMT R17, RZ, 0x7610, R17 ;  /* 0x00007610ff117816 */ /* 0x000fe20000000011 */
[----:B------:R-:W4:Y:S01]  /*a520*/  LDL.LU R74, [R1+0xdc] ;  /* 0x0000dc00014a7983 */ /* 0x000f220000300800 */
[----:B------:R-:W-:Y:S01]  /*a530*/  PRMT R18, RZ, 0x7610, R18 ;  /* 0x00007610ff127816 */ /* 0x000fe20000000012 */
[----:B------:R-:W-:Y:S08]  /*a540*/  BAR.SYNC.DEFER_BLOCKING 0x0 ;  /* 0x0000000000007b1d */ /* 0x000ff00000010000 */
[----:B------:R-:W0:Y:S01]  /*a550*/  S2UR UR34, SR_CTAID.X ;  /* 0x00000000002279c3 */ /* 0x000e220000002500 */
[----:B------:R-:W0:Y:S01]  /*a560*/  LDCU.64 UR30, c[0x0][0x4f8] ;  /* 0x00009f00ff1e77ac */ /* 0x000e220008000a00 */
[----:B------:R-:W4:Y:S01]  /*a570*/  LDL.LU R73, [R1+0xe0] ;  /* 0x0000e00001497983 */ /* 0x000f220000300800 */
[----:B------:R-:W1:Y:S03]  /*a580*/  LDCU.64 UR32, c[0x0][0x500] ;  /* 0x0000a000ff2077ac */ /* 0x000e660008000a00 */
[----:B------:R-:W2:Y:S04]  /*a590*/  LDL.LU R92, [R1+0x48] ;  /* 0x00004800015c7983 */ /* 0x000ea80000300800 */
[----:B------:R-:W5:Y:S04]  /*a5a0*/  LDL.LU R91, [R1+0x4c] ;  /* 0x00004c00015b7983 */ /* 0x000f680000300800 */
        /* <DEDUP_REMOVED lines=8> */
[----:B------:R0:W2:Y:S04]  /*a630*/  LDL.LU R19, [R1+0x104] ;  /* 0x0001040001137983 */ /* 0x0000a80000300800 */
        /* <DEDUP_REMOVED lines=15> */
[----:B------:R-:W4:Y:S04]  /*a730*/  LDL.LU R93, [R1] ;  /* 0x00000000015d7983 */ /* 0x000f280000300800 */
[----:B---3--:R-:W3:Y:S01]  /*a740*/  LDL.LU R78, [R1+0x44] ;  /* 0x00004400014e7983 */ /* 0x008ee20000300800 */
[C---:B------:R-:W-:Y:S01]  /*a750*/  ISETP.GE.AND P2, PT, R72.reuse, UR25, PT ;  /* 0x0000001948007c0c */ /* 0x040fe2000bf46270 */
[----:B------:R-:W-:Y:S01]  /*a760*/  IMAD.WIDE.U32 R2, R72, 0x2, R2 ;  /* 0x0000000248027825 */ /* 0x000fe200078e0002 */
[----:B------:R-:W-:-:S02]  /*a770*/  ISETP.GE.AND P1, PT, R70, UR25, PT ;  /* 0x0000001946007c0c */ /* 0x000fc4000bf26270 */
[----:B------:R-:W-:Y:S02]  /*a780*/  ISETP.GE.AND P0, PT, R69, UR25, PT ;  /* 0x0000001945007c0c */ /* 0x000fe4000bf06270 */
[----:B------:R-:W-:Y:S02]  /*a790*/  ISETP.GE.AND P4, PT, R68, UR25, PT ;  /* 0x0000001944007c0c */ /* 0x000fe4000bf86270 */
[----:B------:R-:W-:Y:S02]  /*a7a0*/  ISETP.GE.AND P6, PT, R67, UR25, PT ;  /* 0x0000001943007c0c */ /* 0x000fe4000bfc6270 */
[----:B------:R-:W-:Y:S02]  /*a7b0*/  ISETP.GE.AND P5, PT, R66, UR25, PT ;  /* 0x0000001942007c0c */ /* 0x000fe4000bfa6270 */
[----:B------:R-:W-:Y:S01]  /*a7c0*/  ISETP.GE.AND P3, PT, R65, UR25, PT ;  /* 0x0000001941007c0c */ /* 0x000fe2000bf66270 */
[----:B------:R-:W5:Y:S01]  /*a7d0*/  @!P2 LDG.E.U16 R0, desc[UR28][R2.64] ;  /* 0x0000001c0200a981 */ /* 0x000f62000c1e1500 */
[----:B------:R-:W-:-:S03]  /*a7e0*/  ISETP.GE.AND P2, PT, R64, UR25, PT ;  /* 0x0000001940007c0c */ /* 0x000fc6000bf46270 */
[----:B------:R-:W4:Y:S01]  /*a7f0*/  @!P1 LDG.E.U16 R4, desc[UR28][R2.64+0x40] ;  /* 0x0000401c02049981 */ /* 0x000f22000c1e1500 */
        /* <DEDUP_REMOVED lines=13> */
[----:B------:R-:W4:Y:S04]  /*a8d0*/  @!P1 LDG.E.U16 R11, desc[UR28][R2.64+0x200] ;  /* 0x0002001c020b9981 */ /* 0x000f28000c1e1500 */
[----:B------:R-:W4:Y:S04]  /*a8e0*/  @!P0 LDG.E.U16 R12, desc[UR28][R2.64+0x240] ;  /* 0x0002401c020c8981 */ /* 0x000f28000c1e1500 */
[----:B------:R-:W4:Y:S04]  /*a8f0*/  @!P4 LDG.E.U16 R14, desc[UR28][R2.64+0x280] ;  /* 0x0002801c020ec981 */ /* 0x000f28000c1e1500 */
[----:B------:R-:W4:Y:S04]  /*a900*/  @!P6 LDG.E.U16 R15, desc[UR28][R2.64+0x2c0] ;  /* 0x0002c01c020fe981 */ /* 0x000f28000c1e1500 */
[----:B------:R-:W4:Y:S04]  /*a910*/  @!P5 LDG.E.U16 R16, desc[UR28][R2.64+0x300] ;  /* 0x0003001c0210d981 */ /* 0x000f28000c1e1500 */
[----:B------:R-:W4:Y:S04]  /*a920*/  @!P3 LDG.E.U16 R17, desc[UR28][R2.64+0x340] ;  /* 0x0003401c0211b981 */ /* 0x000f28000c1e1500 */
[----:B------:R-:W4:Y:S01]  /*a930*/  @!P2 LDG.E.U16 R18, desc[UR28][R2.64+0x380] ;  /* 0x0003801c0212a981 */ /* 0x000f22000c1e1500 */
[----:B---3--:R-:W-:-:S13]  /*a940*/  ISETP.GE.AND P1, PT, R78, UR25, PT ;  /* 0x000000194e007c0c */ /* 0x008fda000bf26270 */
[----:B--2---:R-:W2:Y:S04]  /*a950*/  @!P1 LDG.E.U16 R19, desc[UR28][R2.64+0x3c0] ;  /* 0x0003c01c02139981 */ /* 0x004ea8000c1e1500 */
[----:B-----5:R-:W-:Y:S04]  /*a960*/  STS.U16 [R108], R0 ;  /* 0x000000006c007388 */ /* 0x020fe80000000400 */
        /* <DEDUP_REMOVED lines=19> */
[----:B------:R-:W-:Y:S04]  /*aaa0*/  LDS.U16 R5, [R55+0xe] ;  /* 0x00000e0037057984 */ /* 0x000fe80000000400 */
[----:B------:R-:W-:Y:S04]  /*aab0*/  LDS.U16 R4, [R56+0xc] ;  /* 0x00000c0038047984 */ /* 0x000fe80000000400 */
[----:B------:R-:W-:Y:S01]  /*aac0*/  LDS.U16 R7, [R53+0x12] ;  /* 0x0000120035077984 */ /* 0x000fe20000000400 */
[----:B--2---:R-:W-:-:S02]  /*aad0*/  HADD2.F32 R0, -RZ, R0.H0_H0 ;  /* 0x20000000ff007230 */ /* 0x004fc40000004100 */
[----:B---3--:R-:W-:-:S03]  /*aae0*/  HADD2.F32 R2, -RZ, R2.H0_H0 ;  /* 0x20000002ff027230 */ /* 0x008fc60000004100 */
[----:B------:R-:W-:Y:S02]  /*aaf0*/  FADD.FTZ R8, R0, UR6 ;  /* 0x0000000600087e21 */ /* 0x000fe40008010000 */
[----:B------:R-:W2:Y:S01]  /*ab00*/  LDS.U16 R0, [R160+0x6] ;  /* 0x00000600a0007984 */ /* 0x000ea20000000400 */
[----:B----4-:R-:W-:Y:S02]  /*ab10*/  HADD2.F32 R6, -RZ, R3.H0_H0 ;  /* 0x20000003ff067230 */ /* 0x010fe40000004100 */
[----:B------:R-:W-:Y:S01]  /*ab20*/  FADD.FTZ R10, R2, UR6 ;  /* 0x00000006020a7e21 */ /* 0x000fe20008010000 */
[----:B------:R-:W-:Y:S01]  /*ab30*/  FSETP.GTU.FTZ.AND P1, PT, R8, 20, PT ;  /* 0x41a000000800780b */ /* 0x000fe20003f3c000 */
[----:B------:R-:W3:Y:S01]  /*ab40*/  LDS.U16 R2, [R159+0x8] ;  /* 0x000008009f027984 */ /* 0x000ee20000000400 */
[----:B------:R-:W-:Y:S02]  /*ab50*/  FADD.FTZ R12, R6, UR6 ;  /* 0x00000006060c7e21 */ /* 0x000fe40008010000 */
[----:B------:R-:W-:Y:S01]  /*ab60*/  FSETP.GTU.FTZ.AND P6, PT, R10, 20, PT ;  /* 0x41a000000a00780b */ /* 0x000fe20003fdc000 */
[----:B------:R-:W4:Y:S02]  /*ab70*/  LDS.U16 R3, [R158+0xa] ;  /* 0x00000a009e037984 */ /* 0x000f240000000400 */
[----:B------:R-:W-:-:S02]  /*ab80*/  FSETP.GTU.FTZ.AND P5, PT, R12, 20, PT ;  /* 0x41a000000c00780b */ /* 0x000fc40003fbc000 */
[----:B------:R-:W5:Y:S04]  /*ab90*/  LDS.U16 R6, [R54+0x10] ;  /* 0x0000100036067984 */ /* 0x000f680000000400 */
[----:B------:R-:W-:-:S04]  /*aba0*/  @!P1 FMUL.FTZ R8, R8, -1.4426950216293334961 ;  /* 0xbfb8aa3b08089820 */ /* 0x000fc80000410000 */
[----:B------:R-:W-:Y:S02]  /*abb0*/  @!P6 FMUL.FTZ R10, R10, -1.4426950216293334961 ;  /* 0xbfb8aa3b0a0ae820 */ /* 0x000fe40000410000 */
[----:B------:R-:W1:Y:S01]  /*abc0*/  @!P1 MUFU.EX2 R8, R8 ;  /* 0x0000000800089308 */ /* 0x000e620000000800 */
[----:B------:R-:W-:-:S03]  /*abd0*/  @!P5 FMUL.FTZ R12, R12, -1.4426950216293334961 ;  /* 0xbfb8aa3b0c0cd820 */ /* 0x000fc60000410000 */
[----:B------:R-:W0:Y:S04]  /*abe0*/  @!P6 MUFU.EX2 R10, R10 ;  /* 0x0000000a000ae308 */ /* 0x000e280000000800 */
[----:B------:R-:W3:Y:S01]  /*abf0*/  @!P5 MUFU.EX2 R12, R12 ;  /* 0x0000000c000cd308 */ /* 0x000ee20000000800 */
[----:B-1----:R-:W-:Y:S01]  /*ac00*/  @!P1 FADD.FTZ R9, R8, 1 ;  /* 0x3f80000008099421 */ /* 0x002fe20000010000 */
[----:B0-----:R-:W-:Y:S01]  /*ac10*/  @!P6 FADD.FTZ R11, R10, 1 ;  /* 0x3f8000000a0be421 */ /* 0x001fe20000010000 */
[----:B--2---:R-:W-:-:S04]  /*ac20*/  HADD2.F32 R14, -RZ, R0.H0_H0 ;  /* 0x20000000ff0e7230 */ /* 0x004fc80000004100 */
[----:B------:R-:W0:Y:S01]  /*ac30*/  @!P1 MUFU.RCP R9, R9 ;  /* 0x0000000900099308 */ /* 0x000e220000001000 */
[----:B---3--:R-:W-:-:S07]  /*ac40*/  @!P5 FADD.FTZ R0, R12, 1 ;  /* 0x3f8000000c00d421 */ /* 0x008fce0000010000 */
[----:B------:R-:W1:Y:S08]  /*ac50*/  @!P6 MUFU.RCP R11, R11 ;  /* 0x0000000b000be308 */ /* 0x000e700000001000 */
[----:B------:R-:W2:Y:S01]  /*ac60*/  @!P5 MUFU.RCP R8, R0 ;  /* 0x000000000008d308 */ /* 0x000ea20000001000 */
[----:B------:R-:W-:Y:S02]  /*ac70*/  HADD2.F32 R2, -RZ, R2.H0_H0 ;  /* 0x20000002ff027230 */ /* 0x000fe40000004100 */
[----:B----4-:R-:W-:-:S02]  /*ac80*/  HADD2.F32 R3, -RZ, R3.H0_H0 ;  /* 0x20000003ff037230 */ /* 0x010fc40000004100 */
[----:B------:R-:W-:Y:S02]  /*ac90*/  HADD2.F32 R5, -RZ, R5.H0_H0 ;  /* 0x20000005ff057230 */ /* 0x000fe40000004100 */
[----:B------:R-:W-:Y:S02]  /*aca0*/  HADD2.F32 R4, -RZ, R4.H0_H0 ;  /* 0x20000004ff047230 */ /* 0x000fe40000004100 */
[----:B-----5:R-:W-:Y:S02]  /*acb0*/  HADD2.F32 R6, -RZ, R6.H0_H0 ;  /* 0x20000006ff067230 */ /* 0x020fe40000004100 */
[----:B------:R-:W-:Y:S01]  /*acc0*/  FADD.FTZ R14, R14, UR6 ;  /* 0x000000060e0e7e21 */ /* 0x000fe20008010000 */
[----:B------:R-:W-:Y:S01]  /*acd0*/  FADD.FTZ R2, R2, UR6 ;  /* 0x0000000602027e21 */ /* 0x000fe20008010000 */
[----:B0-----:R-:W-:Y:S01]  /*ace0*/  @!P1 FMUL.FTZ R92, R92, R9 ;  /* 0x000000095c5c9220 */ /* 0x001fe20000410000 */
[----:B------:R-:W-:Y:S01]  /*acf0*/  FADD.FTZ R3, R3, UR6 ;  /* 0x0000000603037e21 */ /* 0x000fe20008010000 */
[----:B------:R-:W-:-:S02]  /*ad00*/  HADD2.F32 R7, -RZ, R7.H0_H0 ;  /* 0x20000007ff077230 */ /* 0x000fc40000004100 */
[----:B------:R-:W-:Y:S01]  /*ad10*/  FADD.FTZ R5, R5, UR6 ;  /* 0x0000000605057e21 */ /* 0x000fe20008010000 */
[----:B-1----:R-:W-:Y:S01]  /*ad20*/  @!P6 FMUL.FTZ R91, R91, R11 ;  /* 0x0000000b5b5be220 */ /* 0x002fe20000410000 */
[----:B------:R-:W-:Y:S01]  /*ad30*/  FADD.FTZ R4, R4, UR6 ;  /* 0x0000000604047e21 */ /* 0x000fe20008010000 */
[----:B------:R-:W-:Y:S01]  /*ad40*/  FADD.FTZ R6, R6, UR6 ;  /* 0x0000000606067e21 */ /* 0x000fe20008010000 */
[----:B------:R-:W-:Y:S01]  /*ad50*/  FSETP.GTU.FTZ.AND P0, PT, R14, 20, PT ;  /* 0x41a000000e00780b */ /* 0x000fe20003f1c000 */
[----:B------:R-:W-:Y:S01]  /*ad60*/  @!P1 STL [R1+0x48], R92 ;  /* 0x0000485c01009387 */ /* 0x000fe20000100800 */
[----:B------:R-:W-:Y:S01]  /*ad70*/  FSETP.GTU.FTZ.AND P4, PT, R2, 20, PT ;  /* 0x41a000000200780b */ /* 0x000fe20003f9c000 */
[----:B--2---:R-:W-:Y:S01]  /*ad80*/  @!P5 FMUL.FTZ R90, R90, R8 ;  /* 0x000000085a5ad220 */ /* 0x004fe20000410000 */
[----:B------:R-:W-:Y:S01]  /*ad90*/  FSETP.GTU.FTZ.AND P3, PT, R3, 20, PT ;  /* 0x41a000000300780b */ /* 0x000fe20003f7c000 */
[----:B------:R-:W-:Y:S01]  /*ada0*/  FADD.FTZ R7, R7, UR6 ;  /* 0x0000000607077e21 */ /* 0x000fe20008010000 */
[----:B------:R-:W-:Y:S01]  /*adb0*/  FSETP.GTU.FTZ.AND P1, PT, R5, 20, PT ;  /* 0x41a000000500780b */ /* 0x000fe20003f3c000 */
[----:B------:R-:W-:Y:S01]  /*adc0*/  @!P6 STL [R1+0x4c], R91 ;  /* 0x00004c5b0100e387 */ /* 0x000fe20000100800 */
[----:B------:R-:W-:-:S02]  /*add0*/  FSETP.GTU.FTZ.AND P2, PT, R4, 20, PT ;  /* 0x41a000000400780b */ /* 0x000fc40003f5c000 */
[----:B------:R-:W-:Y:S01]  /*ade0*/  FSETP.GTU.FTZ.AND P6, PT, R6, 20, PT ;  /* 0x41a000000600780b */ /* 0x000fe20003fdc000 */
[----:B------:R-:W-:Y:S01]  /*adf0*/  @!P5 STL [R1+0x50], R90 ;  /* 0x0000505a0100d387 */ /* 0x000fe20000100800 */
[----:B------:R-:W-:Y:S01]  /*ae00*/  FSETP.GTU.FTZ.AND P5, PT, R7, 20, PT ;  /* 0x41a000000700780b */ /* 0x000fe20003fbc000 */
[----:B------:R-:W-:Y:S02]  /*ae10*/  @!P0 FMUL.FTZ R0, R14, -1.4426950216293334961 ;  /* 0xbfb8aa3b0e008820 */ /* 0x000fe40000410000 */
[----:B------:R-:W-:Y:S02]  /*ae20*/  @!P4 FMUL.FTZ R2, R2, -1.4426950216293334961 ;  /* 0xbfb8aa3b0202c820 */ /* 0x000fe40000410000 */
[----:B------:R-:W-:Y:S02]  /*ae30*/  @!P3 FMUL.FTZ R3, R3, -1.4426950216293334961 ;  /* 0xbfb8aa3b0303b820 */ /* 0x000fe40000410000 */
[----:B------:R-:W-:Y:S02]  /*ae40*/  @!P1 FMUL.FTZ R5, R5, -1.4426950216293334961 ;  /* 0xbfb8aa3b05059820 */ /* 0x000fe40000410000 */
[----:B------:R-:W-:-:S02]  /*ae50*/  @!P2 FMUL.FTZ R4, R4, -1.4426950216293334961 ;  /* 0xbfb8aa3b0404a820 */ /* 0x000fc40000410000 */
[----:B------:R-:W-:Y:S01]  /*ae60*/  @!P6 FMUL.FTZ R6, R6, -1.4426950216293334961 ;  /* 0xbfb8aa3b0606e820 */ /* 0x000fe20000410000 */
[----:B------:R-:W0:Y:S01]  /*ae70*/  @!P0 MUFU.EX2 R0, R0 ;  /* 0x0000000000008308 */ /* 0x000e220000000800 */
[----:B------:R-:W-:-:S03]  /*ae80*/  @!P5 FMUL.FTZ R7, R7, -1.4426950216293334961 ;  /* 0xbfb8aa3b0707d820 */ /* 0x000fc60000410000 */
[----:B------:R-:W1:Y:S04]  /*ae90*/  @!P4 MUFU.EX2 R2, R2 ;  /* 0x000000020002c308 */ /* 0x000e680000000800 */
[----:B------:R-:W2:Y:S04]  /*aea0*/  @!P3 MUFU.EX2 R3, R3 ;  /* 0x000000030003b308 */ /* 0x000ea80000000800 */
[----:B------:R-:W3:Y:S04]  /*aeb0*/  @!P1 MUFU.EX2 R5, R5 ;  /* 0x0000000500059308 */ /* 0x000ee80000000800 */
[----:B------:R-:W4:Y:S04]  /*aec0*/  @!P2 MUFU.EX2 R4, R4 ;  /* 0x000000040004a308 */ /* 0x000f280000000800 */
[----:B------:R-:W5:Y:S04]  /*aed0*/  @!P6 MUFU.EX2 R6, R6 ;  /* 0x000000060006e308 */ /* 0x000f680000000800 */
[----:B------:R-:W5:Y:S01]  /*aee0*/  @!P5 MUFU.EX2 R7, R7 ;  /* 0x000000070007d308 */ /* 0x000f620000000800 */
[----:B0-----:R-:W-:Y:S01]  /*aef0*/  @!P0 FADD.FTZ R0, R0, 1 ;  /* 0x3f80000000008421 */ /* 0x001fe20000010000 */
[----:B-1----:R-:W-:Y:S01]  /*af00*/  @!P4 FADD.FTZ R2, R2, 1 ;  /* 0x3f8000000202c421 */ /* 0x002fe20000010000 */
[----:B--2---:R-:W-:Y:S01]  /*af10*/  @!P3 FADD.FTZ R3, R3, 1 ;  /* 0x3f8000000303b421 */ /* 0x004fe20000010000 */
[----:B---3--:R-:W-:Y:S01]  /*af20*/  @!P1 FADD.FTZ R5, R5, 1 ;  /* 0x3f80000005059421 */ /* 0x008fe20000010000 */
[----:B------:R0:W1:Y:S01]  /*af30*/  @!P0 MUFU.RCP R8, R0 ;  /* 0x0000000000088308 */ /* 0x0000620000001000 */
[----:B----4-:R-:W-:Y:S01]  /*af40*/  @!P2 FADD.FTZ R4, R4, 1 ;  /* 0x3f8000000404a421 */ /* 0x010fe20000010000 */
[----:B-----5:R-:W-:-:S06]  /*af50*/  @!P6 FADD.FTZ R6, R6, 1 ;  /* 0x3f8000000606e421 */ /* 0x020fcc0000010000 */
[----:B------:R2:W3:Y:S01]  /*af60*/  @!P4 MUFU.RCP R9, R2 ;  /* 0x000000020009c308 */ /* 0x0004e20000001000 */
[----:B------:R-:W-:Y:S01]  /*af70*/  @!P5 FADD.FTZ R7, R7, 1 ;  /* 0x3f8000000707d421 */ /* 0x000fe20000010000 */
[----:B0-----:R-:W-:Y:S06]  /*af80*/  LDS.U16 R0, [R52+0x14] ;  /* 0x0000140034007984 */ /* 0x001fec0000000400 */
[----:B------:R-:W0:Y:S01]  /*af90*/  @!P3 MUFU.RCP R10, R3 ;  /* 0x00000003000ab308 */ /* 0x000e220000001000 */
[----:B--2---:R-:W2:Y:S07]  /*afa0*/  LDS.U16 R2, [R51+0x16] ;  /* 0x0000160033027984 */ /* 0x004eae0000000400 */
[----:B------:R-:W4:Y:S08]  /*afb0*/  @!P2 MUFU.RCP R11, R4 ;  /* 0x00000004000ba308 */ /* 0x000f300000001000 */
[----:B------:R-:W5:Y:S08]  /*afc0*/  @!P1 MUFU.RCP R5, R5 ;  /* 0x0000000500059308 */ /* 0x000f700000001000 */
[----:B------:R-:W2:Y:S08]  /*afd0*/  @!P6 MUFU.RCP R6, R6 ;  /* 0x000000060006e308 */ /* 0x000eb00000001000 */
[----:B------:R-:W2:Y:S01]  /*afe0*/  @!P5 MUFU.RCP R7, R7 ;  /* 0x000000070007d308 */ /* 0x000ea20000001000 */
[----:B-1----:R-:W-:Y:S01]  /*aff0*/  @!P0 FMUL.FTZ R89, R89, R8 ;  /* 0x0000000859598220 */ /* 0x002fe20000410000 */
[----:B---3--:R-:W-:Y:S01]  /*b000*/  @!P4 FMUL.FTZ R88, R88, R9 ;  /* 0x000000095858c220 */ /* 0x008fe20000410000 */
[----:B0-----:R-:W-:Y:S01]  /*b010*/  @!P3 FMUL.FTZ R87, R87, R10 ;  /* 0x0000000a5757b220 */ /* 0x001fe20000410000 */
[----:B----4-:R-:W-:Y:S01]  /*b020*/  @!P2 FMUL.FTZ R86, R86, R11 ;  /* 0x0000000b5656a220 */ /* 0x010fe20000410000 */
[----:B-----5:R-:W-:Y:S01]  /*b030*/  @!P1 FMUL.FTZ R85, R85, R5 ;  /* 0x0000000555559220 */ /* 0x020fe20000410000 */
[----:B------:R-:W-:Y:S01]  /*b040*/  @!P0 STL [R1+0x54], R89 ;  /* 0x0000545901008387 */ /* 0x000fe20000100800 */
[----:B--2---:R-:W-:-:S03]  /*b050*/  @!P6 FMUL.FTZ R84, R84, R6 ;  /* 0x000000065454e220 */ /* 0x004fc60000410000 */
[----:B------:R-:W-:Y:S04]  /*b060*/  @!P4 STL [R1+0x58], R88 ;  /* 0x000058580100c387 */ /* 0x000fe80000100800 */
[----:B------:R-:W-:Y:S01]  /*b070*/  @!P3 STL [R1+0x5c], R87 ;  /* 0x00005c570100b387 */ /* 0x000fe20000100800 */
[----:B------:R-:W-:-:S03]  /*b080*/  @!P5 FMUL.FTZ R83, R83, R7 ;  /* 0x000000075353d220 */ /* 0x000fc60000410000 */
[----:B------:R-:W-:Y:S01]  /*b090*/  @!P2 STL [R1+0x60], R86 ;  /* 0x000060560100a387 */ /* 0x000fe20000100800 */
[----:B------:R-:W-:-:S03]  /*b0a0*/  F2FP.F16.F32.PACK_AB R7, R81, R77 ;  /* 0x0000004d5107723e */ /* 0x000fc600000000ff */
[----:B------:R-:W-:Y:S04]  /*b0b0*/  @!P1 STL [R1+0x64], R85 ;  /* 0x0000645501009387 */ /* 0x000fe80000100800 */
[----:B------:R-:W-:Y:S04]  /*b0c0*/  @!P6 STL [R1+0x68], R84 ;  /* 0x000068540100e387 */ /* 0x000fe80000100800 */
[----:B------:R-:W2:Y:S04]  /*b0d0*/  LDL.LU R81, [R1+0xd4] ;  /* 0x0000d40001517983 */ /* 0x000ea80000300800 */
[----:B------:R-:W2:Y:S01]  /*b0e0*/  LDL.LU R77, [R1+0xd8] ;  /* 0x0000d800014d7983 */ /* 0x000ea20000300800 */
[----:B------:R-:W-:-:S03]  /*b0f0*/  F2FP.F16.F32.PACK_AB R8, R112, R111 ;  /* 0x0000006f7008723e */ /* 0x000fc600000000ff */
[----:B------:R-:W-:Y:S01]  /*b100*/  LDS.U16 R3, [R50+0x18] ;  /* 0x0000180032037984 */ /* 0x000fe20000000400 */
[C---:B------:R-:W-:Y:S02]  /*b110*/  PRMT R9, R8.reuse, 0x7610, R9 ;  /* 0x0000761008097816 */ /* 0x040fe40000000009 */
[----:B------:R-:W-:Y:S01]  /*b120*/  PRMT R82, R8, 0x7632, R82 ;  /* 0x0000763208527816 */ /* 0x000fe20000000052 */
[----:B------:R-:W0:Y:S01]  /*b130*/  LDS.U16 R4, [R49+0x1a] ;  /* 0x00001a0031047984 */ /* 0x000e220000000400 */
[----:B------:R-:W-:Y:S02]  /*b140*/  F2FP.F16.F32.PACK_AB R8, R110, R109 ;  /* 0x0000006d6e08723e */ /* 0x000fe400000000ff */
[C---:B------:R-:W-:Y:S01]  /*b150*/  PRMT R10, R7.reuse, 0x7610, R10 ;  /* 0x00007610070a7816 */ /* 0x040fe2000000000a */
[----:B------:R-:W-:Y:S01]  /*b160*/  @!P5 STL [R1+0x6c], R83 ;  /* 0x00006c530100d387 */ /* 0x000fe20000100800 */
[----:B------:R-:W-:Y:S02]  /*b170*/  PRMT R80, R7, 0x7632, R80 ;  /* 0x0000763207507816 */ /* 0x000fe40000000050 */
[----:B------:R-:W-:Y:S01]  /*b180*/  F2FP.F16.F32.PACK_AB R7, R76, R75 ;  /* 0x0000004b4c07723e */ /* 0x000fe200000000ff */
[----:B------:R-:W1:Y:S01]  /*b190*/  LDS.U16 R5, [R48+0x1c] ;  /* 0x00001c0030057984 */ /* 0x000e620000000400 */
[----:B------:R-:W-:-:S02]  /*b1a0*/  PRMT R11, R8, 0x7610, R11 ;  /* 0x00007610080b7816 */ /* 0x000fc4000000000b */
[----:B------:R-:W-:Y:S01]  /*b1b0*/  PRMT R79, R8, 0x7632, R79 ;  /* 0x00007632084f7816 */ /* 0x000fe2000000004f */
[----:B------:R-:W3:Y:S01]  /*b1c0*/  LDL.LU R76, [R1+0xcc] ;  /* 0x0000cc00014c7983 */ /* 0x000ee20000300800 */
[----:B------:R-:W-:-:S03]  /*b1d0*/  F2FP.F16.F32.PACK_AB R8, R74, R73 ;  /* 0x000000494a08723e */ /* 0x000fc600000000ff */
[----:B------:R-:W3:Y:S04]  /*b1e0*/  LDL.LU R75, [R1+0xd0] ;  /* 0x0000d000014b7983 */ /* 0x000ee80000300800 */
[----:B------:R-:W4:Y:S04]  /*b1f0*/  LDL.LU R74, [R1+0xc4] ;  /* 0x0000c400014a7983 */ /* 0x000f280000300800 */
[----:B------:R-:W4:Y:S04]  /*b200*/  LDL.LU R73, [R1+0xc8] ;  /* 0x0000c80001497983 */ /* 0x000f280000300800 */
[----:B------:R-:W5:Y:S01]  /*b210*/  LDS.U16 R6, [R47+0x1e] ;  /* 0x00001e002f067984 */ /* 0x000f620000000400 */
[----:B------:R-:W-:Y:S01]  /*b220*/  BAR.SYNC.DEFER_BLOCKING 0x0 ;  /* 0x0000000000007b1d */ /* 0x000fe20000010000 */
[----:B------:R-:W-:-:S02]  /*b230*/  HADD2.F32 R2, -RZ, R2.H0_H0 ;  /* 0x20000002ff027230 */ /* 0x000fc40000004100 */
[----:B------:R-:W-:Y:S01]  /*b240*/  HADD2.F32 R0, -RZ, R0.H0_H0 ;  /* 0x20000000ff007230 */ /* 0x000fe20000004100 */
[----:B------:R-:W-:Y:S02]  /*b250*/  PRMT R27, R8, 0x7610, R27 ;  /* 0x00007610081b7816 */ /* 0x000fe4000000001b */
[C---:B------:R-:W-:Y:S01]  /*b260*/  PRMT R28, R7.reuse, 0x7610, R28 ;  /* 0x00007610071c7816 */ /* 0x040fe2000000001c */
[----:B------:R0:W-:Y:S04]  /*b270*/  STS.U16 [R165], R9 ;  /* 0x00000009a5007388 */ /* 0x0001e80000000400 */
[----:B------:R-:W-:Y:S04]  /*b280*/  STS.U16 [R164+0x2], R82 ;  /* 0x00000252a4007388 */ /* 0x000fe80000000400 */
[----:B------:R1:W-:Y:S01]  /*b290*/  STS.U16 [R161+0x4], R10 ;  /* 0x0000040aa1007388 */ /* 0x0003e20000000400 */
[----:B0-----:R-:W-:Y:S01]  /*b2a0*/  PRMT R9, R7, 0x7632, R9 ;  /* 0x0000763207097816 */ /* 0x001fe20000000009 */
[----:B------:R-:W-:-:S02]  /*b2b0*/  FADD.FTZ R7, R0, UR6 ;  /* 0x0000000600077e21 */ /* 0x000fc40008010000 */
[----:B------:R-:W-:Y:S01]  /*b2c0*/  STS.U16 [R160+0x6], R80 ;  /* 0x00000650a0007388 */ /* 0x000fe20000000400 */
[----:B-1----:R-:W-:Y:S01]  /*b2d0*/  PRMT R10, R8, 0x7632, R10 ;  /* 0x00007632080a7816 */ /* 0x002fe2000000000a */
[----:B------:R-:W-:Y:S02]  /*b2e0*/  FADD.FTZ R8, R2, UR6 ;  /* 0x0000000602087e21 */ /* 0x000fe40008010000 */
[----:B------:R-:W-:Y:S01]  /*b2f0*/  STS.U16 [R159+0x8], R11 ;  /* 0x0000080b9f007388 */ /* 0x000fe20000000400 */
[----:B------:R-:W-:-:S03]  /*b300*/  FSETP.GTU.FTZ.AND P6, PT, R7, 20, PT ;  /* 0x41a000000700780b */ /* 0x000fc60003fdc000 */
[----:B------:R-:W-:Y:S01]  /*b310*/  STS.U16 [R158+0xa], R79 ;  /* 0x00000a4f9e007388 */ /* 0x000fe20000000400 */
[----:B------:R-:W-:-:S03]  /*b320*/  FSETP.GTU.FTZ.AND P3, PT, R8, 20, PT ;  /* 0x41a000000800780b */ /* 0x000fc60003f7c000 */
[----:B------:R-:W-:Y:S04]  /*b330*/  STS.U16 [R56+0xc], R28 ;  /* 0x00000c1c38007388 */ /* 0x000fe80000000400 */
[----:B------:R0:W-:Y:S04]  /*b340*/  STS.U16 [R55+0xe], R9 ;  /* 0x00000e0937007388 */ /* 0x0001e80000000400 */
[----:B------:R-:W-:Y:S04]  /*b350*/  STS.U16 [R54+0x10], R27 ;  /* 0x0000101b36007388 */ /* 0x000fe80000000400 */
[----:B------:R-:W-:Y:S01]  /*b360*/  STS.U16 [R53+0x12], R10 ;  /* 0x0000120a35007388 */ /* 0x000fe20000000400 */
[----:B------:R-:W-:-:S05]  /*b370*/  HADD2.F32 R0, -RZ, R4.H0_H0 ;  /* 0x20000004ff007230 */ /* 0x000fca0000004100 */
[----:B0-----:R-:W-:Y:S01]  /*b380*/  FADD.FTZ R9, R0, UR6 ;  /* 0x0000000600097e21 */ /* 0x001fe20008010000 */
[----:B------:R-:W-:Y:S01]  /*b390*/  @!P6 FMUL.FTZ R0, R7, -1.4426950216293334961 ;  /* 0xbfb8aa3b0700e820 */ /* 0x000fe20000410000 */
[----:B--2---:R-:W-:-:S04]  /*b3a0*/  F2FP.F16.F32.PACK_AB R2, R81, R77 ;  /* 0x0000004d5102723e */ /* 0x004fc800000000ff */
[C---:B------:R-:W-:Y:S02]  /*b3b0*/  PRMT R26, R2.reuse, 0x7610, R26 ;  /* 0x00007610021a7816 */ /* 0x040fe4000000001a */
[----:B------:R-:W-:-:S03]  /*b3c0*/  PRMT R12, R2, 0x7632, R12 ;  /* 0x00007632020c7816 */ /* 0x000fc6000000000c */
[----:B------:R-:W-:Y:S04]  /*b3d0*/  STS.U16 [R52+0x14], R26 ;  /* 0x0000141a34007388 */ /* 0x000fe80000000400 */
[----:B------:R0:W-:Y:S01]  /*b3e0*/  STS.U16 [R51+0x16], R12 ;  /* 0x0000160c33007388 */ /* 0x0001e20000000400 */
[----:B------:R-:W-:-:S03]  /*b3f0*/  @!P3 FMUL.FTZ R2, R8, -1.4426950216293334961 ;  /* 0xbfb8aa3b0802b820 */ /* 0x000fc60000410000 */
[----:B0-----:R-:W2:Y:S04]  /*b400*/  LDL.LU R12, [R1+0x108] ;  /* 0x00010800010c7983 */ /* 0x001ea80000300800 */
[----:B------:R-:W2:Y:S01]  /*b410*/  LDL.LU R81, [R1+0x70] ;  /* 0x0000700001517983 */ /* 0x000ea20000300800 */
[----:B---3--:R-:W-:-:S03]  /*b420*/  F2FP.F16.F32.PACK_AB R7, R76, R75 ;  /* 0x0000004b4c07723e */ /* 0x008fc600000000ff */
[----:B------:R-:W3:Y:S01]  /*b430*/  LDL.LU R77, [R1+0x74] ;  /* 0x00007400014d7983 */ /* 0x000ee20000300800 */
[----:B----4-:R-:W-:-:S03]  /*b440*/  F2FP.F16.F32.PACK_AB R8, R74, R73 ;  /* 0x000000494a08723e */ /* 0x010fc600000000ff */
[----:B------:R-:W4:Y:S04]  /*b450*/  LDL.LU R76, [R1+0x78] ;  /* 0x00007800014c7983 */ /* 0x000f280000300800 */
[----:B------:R-:W4:Y:S04]  /*b460*/  LDL.LU R75, [R1+0x7c] ;  /* 0x00007c00014b7983 */ /* 0x000f280000300800 */
[----:B------:R-:W4:Y:S04]  /*b470*/  LDL.LU R74, [R1+0x80] ;  /* 0x00008000014a7983 */ /* 0x000f280000300800 */
[----:B------:R-:W4:Y:S01]  /*b480*/  LDL.LU R73, [R1+0x40] ;  /* 0x0000400001497983 */ /* 0x000f220000300800 */
[----:B------:R-:W0:Y:S01]  /*b490*/  S2R R4, SR_TID.X ;  /* 0x0000000000047919 */ /* 0x000e220000002100 */
[----:B------:R-:W-:Y:S01]  /*b4a0*/  HADD2.F32 R5, -RZ, R5.H0_H0 ;  /* 0x20000005ff057230 */ /* 0x000fe20000004100 */
[----:B------:R-:W-:Y:S01]  /*b4b0*/  FSETP.GTU.FTZ.AND P5, PT, R9, 20, PT ;  /* 0x41a000000900780b */ /* 0x000fe20003fbc000 */
[----:B-----5:R-:W-:-:S03]  /*b4c0*/  HADD2.F32 R6, -RZ, R6.H0_H0 ;  /* 0x20000006ff067230 */ /* 0x020fc60000004100 */
[----:B------:R-:W-:Y:S02]  /*b4d0*/  FADD.FTZ R10, R5, UR6 ;  /* 0x00000006050a7e21 */ /* 0x000fe40008010000 */
[----:B------:R-:W-:-:S03]  /*b4e0*/  FADD.FTZ R11, R6, UR6 ;  /* 0x00000006060b7e21 */ /* 0x000fc60008010000 */
[----:B------:R-:W-:Y:S02]  /*b4f0*/  FSETP.GTU.FTZ.AND P1, PT, R10, 20, PT ;  /* 0x41a000000a00780b */ /* 0x000fe40003f3c000 */
[----:B------:R-:W-:Y:S01]  /*b500*/  FSETP.GTU.FTZ.AND P4, PT, R11, 20, PT ;  /* 0x41a000000b00780b */ /* 0x000fe20003f9c000 */
[----:B------:R-:W-:Y:S02]  /*b510*/  HADD2.F32 R3, -RZ, R3.H0_H0 ;  /* 0x20000003ff037230 */ /* 0x000fe40000004100 */
[----:B------:R-:W-:Y:S01]  /*b520*/  @!P5 FMUL.FTZ R5, R9, -1.4426950216293334961 ;  /* 0xbfb8aa3b0905d820 */ /* 0x000fe20000410000 */
[C---:B------:R-:W-:Y:S02]  /*b530*/  PRMT R25, R7.reuse, 0x7610, R25 ;  /* 0x0000761007197816 */ /* 0x040fe40000000019 */
[----:B------:R-:W-:Y:S02]  /*b540*/  PRMT R9, R7, 0x7632, R9 ;  /* 0x0000763207097816 */ /* 0x000fe40000000009 */
[----:B------:R-:W-:Y:S01]  /*b550*/  PRMT R24, R8, 0x7610, R24 ;  /* 0x0000761008187816 */ /* 0x000fe20000000018 */
[----:B------:R-:W-:Y:S02]  /*b560*/  STS.U16 [R50+0x18], R25 ;  /* 0x0000181932007388 */ /* 0x000fe40000000400 */
[----:B------:R-:W-:Y:S01]  /*b570*/  @!P1 FMUL.FTZ R6, R10, -1.4426950216293334961 ;  /* 0xbfb8aa3b0a069820 */ /* 0x000fe20000410000 */
[----:B------:R-:W-:-:S02]  /*b580*/  PRMT R10, R8, 0x7632, R10 ;  /* 0x00007632080a7816 */ /* 0x000fc4000000000a */
[----:B0-----:R-:W-:Y:S01]  /*b590*/  ISETP.NE.AND P0, PT, R4, RZ, PT ;  /* 0x000000ff0400720c */ /* 0x001fe20003f05270 */
[----:B------:R-:W-:Y:S01]  /*b5a0*/  FADD.FTZ R3, R3, UR6 ;  /* 0x0000000603037e21 */ /* 0x000fe20008010000 */
[----:B------:R-:W-:Y:S01]  /*b5b0*/  STS.U16 [R49+0x1a], R9 ;  /* 0x00001a0931007388 */ /* 0x000fe20000000400 */
[----:B------:R-:W-:Y:S01]  /*b5c0*/  MOV R8, UR25 ;  /* 0x0000001900087c02 */ /* 0x000fe20008000f00 */
[----:B------:R-:W-:Y:S02]  /*b5d0*/  @!P4 FMUL.FTZ R7, R11, -1.4426950216293334961 ;  /* 0xbfb8aa3b0b07c820 */ /* 0x000fe40000410000 */
[----:B------:R-:W-:Y:S01]  /*b5e0*/  STS.U16 [R48+0x1c], R24 ;  /* 0x00001c1830007388 */ /* 0x000fe20000000400 */
[----:B------:R-:W-:-:S03]  /*b5f0*/  FSETP.GTU.FTZ.AND P2, PT, R3, 20, PT ;  /* 0x41a000000300780b */ /* 0x000fc60003f5c000 */
        /* <DEDUP_REMOVED lines=20> */
[----:B------:R-:W-:-:S05]  /*b740*/  @!P2 FMUL.FTZ R3, R3, -1.4426950216293334961 ;  /* 0xbfb8aa3b0303a820 */ /* 0x000fca0000410000 */
[----:B------:R-:W1:Y:S04]  /*b750*/  @!P6 MUFU.EX2 R0, R0 ;  /* 0x000000000000e308 */ /* 0x000e680000000800 */
[----:B------:R-:W5:Y:S04]  /*b760*/  @!P3 MUFU.EX2 R2, R2 ;  /* 0x000000020002b308 */ /* 0x000f680000000800 */
[----:B------:R-:W0:Y:S04]  /*b770*/  @!P2 MUFU.EX2 R3, R3 ;  /* 0x000000030003a308 */ /* 0x000e280000000800 */
[----:B------:R-:W0:Y:S04]  /*b780*/  @!P5 MUFU.EX2 R5, R5 ;  /* 0x000000050005d308 */ /* 0x000e280000000800 */
[----:B------:R-:W0:Y:S01]  /*b790*/  @!P1 MUFU.EX2 R6, R6 ;  /* 0x0000000600069308 */ /* 0x000e220000000800 */
[----:B-1----:R-:W-:Y:S01]  /*b7a0*/  @!P6 FADD.FTZ R0, R0, 1 ;  /* 0x3f8000000000e421 */ /* 0x002fe20000010000 */
[----:B------:R-:W1:Y:S01]  /*b7b0*/  LDS R43, [UR23+0x1080] ;  /* 0x00108017ff2b7984 */ /* 0x000e620008000800 */
[----:B------:R-:W1:Y:S01]  /*b7c0*/  S2UR UR8, SR_CTAID.Y ;  /* 0x00000000000879c3 */ /* 0x000e620000002600 */
[----:B-----5:R-:W-:Y:S01]  /*b7d0*/  @!P3 FADD.FTZ R2, R2, 1 ;  /* 0x3f8000000202b421 */ /* 0x020fe20000010000 */
[----:B------:R-:W-:-:S02]  /*b7e0*/  USHF.R.S32.HI UR25, URZ, 0x1f, UR26 ;  /* 0x0000001fff197899 */ /* 0x000fc4000801141a */
[----:B------:R-:W2:Y:S01]  /*b7f0*/  @!P6 MUFU.RCP R0, R0 ;  /* 0x000000000000e308 */ /* 0x000ea20000001000 */
[----:B0-----:R-:W-:Y:S01]  /*b800*/  @!P2 FADD.FTZ R3, R3, 1 ;  /* 0x3f8000000303a421 */ /* 0x001fe20000010000 */
[----:B------:R-:W-:Y:S01]  /*b810*/  UMOV UR24, UR26 ;  /* 0x0000001a00187c82 */ /* 0x000fe20008000000 */
[----:B------:R-:W-:Y:S01]  /*b820*/  @!P5 FADD.FTZ R5, R5, 1 ;  /* 0x3f8000000505d421 */ /* 0x000fe20000010000 */
[----:B------:R-:W-:Y:S01]  /*b830*/  UIMAD.WIDE.U32 UR10, UR34, UR30, UR24 ;  /* 0x0000001e220a72a5 */ /* 0x000fe2000f8e0018 */
[----:B------:R-:W-:-:S03]  /*b840*/  @!P1 FADD.FTZ R6, R6, 1 ;  /* 0x3f80000006069421 */ /* 0x000fc60000010000 */
[----:B------:R-:W0:Y:S01]  /*b850*/  @!P4 MUFU.EX2 R7, R7 ;  /* 0x000000070007c308 */ /* 0x000e220000000800 */
[----:B------:R-:W-:Y:S01]  /*b860*/  UIMAD UR11, UR34, UR31, UR11 ;  /* 0x0000001f220b72a4 */ /* 0x000fe2000f8e020b */
[----:B------:R-:W5:Y:S02]  /*b870*/  LDCU.64 UR30, c[0x0][0x550] ;  /* 0x0000aa00ff1e77ac */ /* 0x000f640008000a00 */
[----:B------:R-:W3:Y:S08]  /*b880*/  @!P3 MUFU.RCP R2, R2 ;  /* 0x000000020002b308 */ /* 0x000ef00000001000 */
[----:B------:R-:W4:Y:S08]  /*b890*/  @!P2 MUFU.RCP R3, R3 ;  /* 0x000000030003a308 */ /* 0x000f300000001000 */
[----:B------:R-:W5:Y:S08]  /*b8a0*/  @!P5 MUFU.RCP R5, R5 ;  /* 0x000000050005d308 */ /* 0x000f700000001000 */
[----:B------:R-:W5:Y:S01]  /*b8b0*/  @!P1 MUFU.RCP R6, R6 ;  /* 0x0000000600069308 */ /* 0x000f620000001000 */
[----:B-1----:R-:W-:Y:S01]  /*b8c0*/  UIMAD UR26, UR8, UR33, URZ ;  /* 0x00000021081a72a4 */ /* 0x002fe2000f8e02ff */
[----:B0-----:R-:W-:Y:S01]  /*b8d0*/  @!P4 FADD.FTZ R7, R7, 1 ;  /* 0x3f8000000707c421 */ /* 0x001fe20000010000 */
[----:B------:R-:W-:-:S04]  /*b8e0*/  UIMAD.WIDE.U32 UR10, UR8, UR32, UR10 ;  /* 0x00000020080a72a5 */ /* 0x000fc8000f8e000a */
[----:B------:R-:W-:Y:S01]  /*b8f0*/  MOV R10, UR26 ;  /* 0x0000001a000a7c02 */ /* 0x000fe20008000f00 */
[----:B------:R-:W0:Y:S04]  /*b900*/  @!P4 MUFU.RCP R7, R7 ;  /* 0x000000070007c308 */ /* 0x000e280000001000 */
[----:B------:R-:W1:Y:S01]  /*b910*/  LDCU.64 UR26, c[0x0][0x520] ;  /* 0x0000a400ff1a77ac */ /* 0x000e620008000a00 */
[----:B--2---:R-:W-:-:S05]  /*b920*/  @!P6 FMUL.FTZ R81, R81, R0 ;  /* 0x000000005151e220 */ /* 0x004fca0000410000 */
[----:B------:R-:W-:Y:S01]  /*b930*/  @!P6 STL [R1+0x70], R81 ;  /* 0x000070510100e387 */ /* 0x000fe20000100800 */
[----:B------:R-:W-:Y:S01]  /*b940*/  IADD3 R0, P6, PT, R72, UR10, RZ ;  /* 0x0000000a48007c10 */ /* 0x000fe2000ffde0ff */
[----:B---3--:R-:W-:Y:S01]  /*b950*/  @!P3 FMUL.FTZ R77, R77, R2 ;  /* 0x000000024d4db220 */ /* 0x008fe20000410000 */
[----:B----4-:R-:W-:Y:S02]  /*b960*/  @!P2 FMUL.FTZ R76, R76, R3 ;  /* 0x000000034c4ca220 */ /* 0x010fe40000410000 */
[----:B------:R-:W-:Y:S01]  /*b970*/  IADD3.X R3, PT, PT, R10, UR11, RZ, P6, !PT ;  /* 0x0000000b0a037c10 */ /* 0x000fe2000b7fe4ff */
[----:B------:R-:W2:Y:S01]  /*b980*/  LDCU.64 UR10, c[0x0][0x518] ;  /* 0x0000a300ff0a77ac */ /* 0x000ea20008000a00 */
[----:B-----5:R-:W-:Y:S01]  /*b990*/  @!P5 FMUL.FTZ R75, R75, R5 ;  /* 0x000000054b4bd220 */ /* 0x020fe20000410000 */
[----:B------:R-:W-:Y:S01]  /*b9a0*/  LEA R2, P6, R0, UR30, 0x1 ;  /* 0x0000001e00027c11 */ /* 0x000fe2000f8c08ff */
[----:B------:R-:W-:Y:S01]  /*b9b0*/  @!P3 STL [R1+0x74], R77 ;  /* 0x0000744d0100b387 */ /* 0x000fe20000100800 */
[----:B------:R-:W-:-:S03]  /*b9c0*/  @!P1 FMUL.FTZ R74, R74, R6 ;  /* 0x000000064a4a9220 */ /* 0x000fc60000410000 */
[----:B------:R-:W-:Y:S01]  /*b9d0*/  @!P2 STL [R1+0x78], R76 ;  /* 0x0000784c0100a387 */ /* 0x000fe20000100800 */
[----:B------:R-:W-:Y:S01]  /*b9e0*/  LEA.HI.X R3, R0, UR31, R3, 0x1, P6 ;  /* 0x0000001f00037c11 */ /* 0x000fe2000b0f0c03 */
[----:B0-----:R-:W-:Y:S02]  /*b9f0*/  @!P4 FMUL.FTZ R73, R73, R7 ;  /* 0x000000074949c220 */ /* 0x001fe40000410000 */
[----:B------:R-:W-:Y:S01]  /*ba00*/  @!P5 STL [R1+0x7c], R75 ;  /* 0x00007c4b0100d387 */ /* 0x000fe20000100800 */
[-C--:B------:R-:W-:Y:S01]  /*ba10*/  ISETP.GE.AND P2, PT, R72, R43.reuse, PT ;  /* 0x0000002b4800720c */ /* 0x080fe20003f46270 */
[----:B------:R-:W0:Y:S01]  /*ba20*/  LDCU.64 UR30, c[0x0][0x560] ;  /* 0x0000ac00ff1e77ac */ /* 0x000e220008000a00 */
[-C--:B------:R-:W-:Y:S01]  /*ba30*/  ISETP.GE.AND P3, PT, R70, R43.reuse, PT ;  /* 0x0000002b4600720c */ /* 0x080fe20003f66270 */
[----:B------:R-:W-:Y:S01]  /*ba40*/  @!P1 STL [R1+0x80], R74 ;  /* 0x0000804a01009387 */ /* 0x000fe20000100800 */
[-C--:B------:R-:W-:Y:S02]  /*ba50*/  ISETP.GE.AND P6, PT, R69, R43.reuse, PT ;  /* 0x0000002b4500720c */ /* 0x080fe40003fc6270 */
[-C--:B------:R-:W-:Y:S01]  /*ba60*/  ISETP.GE.AND P1, PT, R68, R43.reuse, PT ;  /* 0x0000002b4400720c */ /* 0x080fe20003f26270 */
[----:B------:R-:W-:Y:S01]  /*ba70*/  @!P4 STL [R1+0x40], R73 ;  /* 0x000040490100c387 */ /* 0x000fe20000100800 */
[----:B------:R-:W-:-:S02]  /*ba80*/  ISETP.GE.AND P4, PT, R65, R43, PT ;  /* 0x0000002b4100720c */ /* 0x000fc40003f86270 */
        /* <DEDUP_REMOVED lines=32> */
[----:B---3--:R-:W-:Y:S02]  /*bc90*/  F2FP.F16.F32.PACK_AB R3, R89, R90 ;  /* 0x0000005a5903723e */ /* 0x008fe400000000ff */
[C---:B------:R-:W-:Y:S02]  /*bca0*/  PRMT R6, R0.reuse, 0x7610, R6 ;  /* 0x0000761000067816 */ /* 0x040fe40000000006 */
[----:B------:R-:W-:-:S02]  /*bcb0*/  PRMT R79, R0, 0x7632, R79 ;  /* 0x00007632004f7816 */ /* 0x000fc4000000004f */
[----:B------:R-:W-:Y:S02]  /*bcc0*/  F2FP.F16.F32.PACK_AB R0, R85, R86 ;  /* 0x000000565500723e */ /* 0x000fe400000000ff */
[----:B------:R-:W-:Y:S02]  /*bcd0*/  PRMT R80, R3, 0x7632, R80 ;  /* 0x0000763203507816 */ /* 0x000fe40000000050 */
[----:B------:R-:W-:Y:S02]  /*bce0*/  F2FP.F16.F32.PACK_AB R2, R83, R84 ;  /* 0x000000545302723e */ /* 0x000fe400000000ff */
[----:B------:R-:W-:Y:S02]  /*bcf0*/  PRMT R28, R0, 0x7610, R28 ;  /* 0x00007610001c7816 */ /* 0x000fe4000000001c */
[C---:B------:R-:W-:Y:S01]  /*bd00*/  PRMT R27, R2.reuse, 0x7610, R27 ;  /* 0x00007610021b7816 */ /* 0x040fe2000000001b */
[----:B------:R3:W-:Y:S01]  /*bd10*/  STS.U16 [R165], R5 ;  /* 0x00000005a5007388 */ /* 0x0007e20000000400 */
[----:B------:R-:W-:-:S03]  /*bd20*/  PRMT R7, R2, 0x7632, R7 ;  /* 0x0000763202077816 */ /* 0x000fc60000000007 */
[----:B------:R-:W-:Y:S01]  /*bd30*/  STS.U16 [R164+0x2], R82 ;  /* 0x00000252a4007388 */ /* 0x000fe20000000400 */
[----:B------:R-:W-:-:S03]  /*bd40*/  F2FP.F16.F32.PACK_AB R2, R75, R76 ;  /* 0x0000004c4b02723e */ /* 0x000fc600000000ff */
[----:B------:R4:W-:Y:S01]  /*bd50*/  STS.U16 [R161+0x4], R3 ;  /* 0x00000403a1007388 */ /* 0x0009e20000000400 */
[----:B---3--:R-:W-:Y:S02]  /*bd60*/  PRMT R5, R0, 0x7632, R5 ;  /* 0x0000763200057816 */ /* 0x008fe40000000005 */
[----:B------:R-:W-:Y:S01]  /*bd70*/  F2FP.F16.F32.PACK_AB R0, R77, R81 ;  /* 0x000000514d00723e */ /* 0x000fe200000000ff */
[----:B------:R-:W-:Y:S03]  /*bd80*/  STS.U16 [R160+0x6], R80 ;  /* 0x00000650a0007388 */ /* 0x000fe60000000400 */
[C---:B------:R-:W-:Y:S01]  /*bd90*/  PRMT R26, R0.reuse, 0x7610, R26 ;  /* 0x00007610001a7816 */ /* 0x040fe2000000001a */
[----:B------:R3:W-:Y:S01]  /*bda0*/  STS.U16 [R159+0x8], R6 ;  /* 0x000008069f007388 */ /* 0x0007e20000000400 */
[----:B----4-:R-:W-:Y:S02]  /*bdb0*/  PRMT R3, R0, 0x7632, R3 ;  /* 0x0000763200037816 */ /* 0x010fe40000000003 */
[----:B------:R-:W-:Y:S01]  /*bdc0*/  F2FP.F16.F32.PACK_AB R0, R73, R74 ;  /* 0x0000004a4900723e */ /* 0x000fe200000000ff */
[----:B------:R-:W-:Y:S04]  /*bdd0*/  STS.U16 [R158+0xa], R79 ;  /* 0x00000a4f9e007388 */ /* 0x000fe80000000400 */
[----:B------:R-:W-:Y:S01]  /*bde0*/  STS.U16 [R56+0xc], R28 ;  /* 0x00000c1c38007388 */ /* 0x000fe20000000400 */
[----:B---3--:R-:W-:-:S03]  /*bdf0*/  PRMT R6, R2, 0x7632, R6 ;  /* 0x0000763202067816 */ /* 0x008fc60000000006 */
[----:B------:R-:W-:Y:S01]  /*be00*/  STS.U16 [R55+0xe], R5 ;  /* 0x00000e0537007388 */ /* 0x000fe20000000400 */
[----:B------:R-:W-:-:S03]  /*be10*/  PRMT R10, R0, 0x7632, R10 ;  /* 0x00007632000a7816 */ /* 0x000fc6000000000a */
        /* <DEDUP_REMOVED lines=27> */
[----:B---3--:R-:W-:-:S05]  /*bfd0*/  FADD.FTZ R0, R92, R12 ;  /* 0x0000000c5c007221 */ /* 0x008fca0000010000 */
[----:B------:R-:W3:Y:S01]  /*bfe0*/  LDS R39, [UR23+0x1080] ;  /* 0x00108017ff277984 */ /* 0x000ee20008000800 */
[----:B--2---:R-:W-:Y:S01]  /*bff0*/  UIMAD.WIDE.U32 UR24, UR34, UR10, UR24 ;  /* 0x0000000a221872a5 */ /* 0x004fe2000f8e0018 */
[----:B------:R-:W-:-:S03]  /*c000*/  FADD.FTZ R0, R0, R91 ;  /* 0x0000005b00007221 */ /* 0x000fc60000010000 */
[----:B------:R-:W-:Y:S01]  /*c010*/  UIMAD UR11, UR34, UR11, UR25 ;  /* 0x0000000b220b72a4 */ /* 0x000fe2000f8e0219 */
[----:B------:R-:W-:Y:S02]  /*c020*/  FADD.FTZ R0, R0, R90 ;  /* 0x0000005a00007221 */ /* 0x000fe40000010000 */
[----:B------:R-:W-:Y:S02]  /*c030*/  UMOV UR10, UR24 ;  /* 0x00000018000a7c82 */ /* 0x000fe40008000000 */
[----:B------:R-:W-:Y:S01]  /*c040*/  FADD.FTZ R0, R0, R89 ;  /* 0x0000005900007221 */ /* 0x000fe20000010000 */
[----:B-1----:R-:W-:-:S03]  /*c050*/  UIMAD.WIDE.U32 UR10, UR8, UR26, UR10 ;  /* 0x0000001a080a72a5 */ /* 0x002fc6000f8e000a */
[----:B------:R-:W-:Y:S01]  /*c060*/  FADD.FTZ R0, R0, R88 ;  /* 0x0000005800007221 */ /* 0x000fe20000010000 */
[----:B------:R-:W-:Y:S02]  /*c070*/  UIMAD UR11, UR8, UR27, UR11 ;  /* 0x0000001b080b72a4 */ /* 0x000fe4000f8e020b */
[----:B------:R-:W-:Y:S01]  /*c080*/  IADD3 R3, P0, PT, R72, UR10, RZ ;  /* 0x0000000a48037c10 */ /* 0x000fe2000ff1e0ff */
[----:B------:R-:W-:-:S03]  /*c090*/  FADD.FTZ R0, R0, R87 ;  /* 0x0000005700007221 */ /* 0x000fc60000010000 */
[----:B------:R-:W-:Y:S02]  /*c0a0*/  IADD3.X R6, PT, PT, RZ, UR11, RZ, P0, !PT ;  /* 0x0000000bff067c10 */ /* 0x000fe400087fe4ff */
[----:B0-----:R-:W-:Y:S01]  /*c0b0*/  LEA R2, P3, R3, UR30, 0x1 ;  /* 0x0000001e03027c11 */ /* 0x001fe2000f8608ff */
[----:B------:R-:W-:-:S03]  /*c0c0*/  FADD.FTZ R0, R0, R86 ;  /* 0x0000005600007221 */ /* 0x000fc60000010000 */
[----:B------:R-:W-:Y:S01]  /*c0d0*/  LEA.HI.X R3, R3, UR31, R6, 0x1, P3 ;  /* 0x0000001f03037c11 */ /* 0x000fe200098f0c06 */
[----:B------:R-:W-:Y:S01]  /*c0e0*/  FADD.FTZ R0, R0, R85 ;  /* 0x0000005500007221 */ /* 0x000fe20000010000 */
[-C--:B---3--:R-:W-:Y:S02]  /*c0f0*/  ISETP.GE.AND P2, PT, R72, R39.reuse, PT ;  /* 0x000000274800720c */ /* 0x088fe40003f46270 */
        /* <DEDUP_REMOVED lines=43> */
[----:B------:R-:W-:Y:S02]  /*c3b0*/  UIADD3 UR19, UP2, UPT, UR19, -0x1000, URZ ;  /* 0xfffff00013137890 */ /* 0x000fe4000ff5e0ff */
[----:B------:R-:W-:Y:S02]  /*c3c0*/  UIADD3 UR10, UPT, UPT, UR12, -0x1, URZ ;  /* 0xffffffff0c0a7890 */ /* 0x000fe4000fffe0ff */
[----:B------:R-:W-:Y:S01]  /*c3d0*/  UIADD3.X UR20, UPT, UPT, UR20, -0x1, URZ, UP2, !UPT ;  /* 0xffffffff14147890 */ /* 0x000fe200097fe4ff */
[----:B------:R-:W-:Y:S01]  /*c3e0*/  LOP3.LUT R0, R4, 0x1f, RZ, 0xc0, !PT ;  /* 0x0000001f04007812 */ /* 0x000fe200078ec0ff */
[----:B------:R-:W-:-:S02]  /*c3f0*/  UIADD3 UR21, UP3, UPT, UR21, -0x1000, URZ ;  /* 0xfffff00015157890 */ /* 0x000fc4000ff7e0ff */
[----:B------:R-:W-:Y:S02]  /*c400*/  UIADD3 UR13, UP1, UPT, UR13, -0x1000, URZ ;  /* 0xfffff0000d0d7890 */ /* 0x000fe4000ff3e0ff */
[----:B------:R-:W-:Y:S02]  /*c410*/  UIADD3 UR15, UP2, UPT, UR15, -0x1000, URZ ;  /* 0xfffff0000f0f7890 */ /* 0x000fe4000ff5e0ff */
[----:B------:R-:W-:Y:S02]  /*c420*/  UIADD3.X UR22, UPT, UPT, UR22, -0x1, URZ, UP3, !UPT ;  /* 0xffffffff16167890 */ /* 0x000fe40009ffe4ff */
[----:B------:R-:W-:Y:S02]  /*c430*/  UIADD3.X UR14, UPT, UPT, UR14, -0x1, URZ, UP1, !UPT ;  /* 0xffffffff0e0e7890 */ /* 0x000fe40008ffe4ff */
[----:B------:R-:W-:Y:S01]  /*c440*/  UIADD3.X UR16, UPT, UPT, UR16, -0x1, URZ, UP2, !UPT ;  /* 0xffffffff10107890 */ /* 0x000fe200097fe4ff */
[----:B------:R-:W-:Y:S01]  /*c450*/  UMOV UR12, UR10 ;  /* 0x0000000a000c7c82 */ /* 0x000fe20008000000 */
[----:B0-----:R-:W-:Y:S10]  /*c460*/  BRA.U UP0, `(.L_x_1478) ;  /* 0xffffff4500307547 */ /* 0x001ff4000b83ffff */
.L_x_1399:
        /* <DEDUP_REMOVED lines=45> */
.L_x_1480:
[----:B------:R-:W-:Y:S05]  /*c740*/  BSYNC.RECONVERGENT B0 ;  /* 0x0000000000007941 */ /* 0x000fea0003800200 */
.L_x_1479:
        /* <DEDUP_REMOVED lines=43> */
.L_x_1482:
[----:B------:R-:W-:Y:S05]  /*ca00*/  BSYNC.RECONVERGENT B0 ;  /* 0x0000000000007941 */ /* 0x000fea0003800200 */
.L_x_1481:
        /* <DEDUP_REMOVED lines=11> */
.L_x_1483:
        /* <DEDUP_REMOVED lines=10> */
[----:B------:R-:W-:-:S04]  /*cb60*/  IADD3 R7, PT, PT, R7, UR10, RZ ;  /* 0x0000000a07077c10 */ /* 0x000fc8000fffe0ff */
[----:B------:R-:W-:Y:S02]  /*cb70*/  IADD3 R3, PT, PT, R3, R5, RZ ;  /* 0x0000000503037210 */ /* 0x000fe40007ffe0ff */
[----:B------:R-:W-:-:S04]  /*cb80*/  LEA R4, P0, R2, UR14, 0x2 ;  /* 0x0000000e02047c11 */ /* 0x000fc8000f8010ff */
[----:B------:R-:W-:Y:S02]  /*cb90*/  LEA.HI.X R5, R2, UR15, R3, 0x2, P0 ;  /* 0x0000000f02057c11 */ /* 0x000fe400080f1403 */
[----:B------:R-:W-:-:S03]  /*cba0*/  ISETP.GE.AND P0, PT, R7, UR16, PT ;  /* 0x0000001007007c0c */ /* 0x000fc6000bf06270 */
[----:B0-----:R0:W-:Y:S10]  /*cbb0*/  REDG.E.ADD.F32.FTZ.RN.STRONG.GPU desc[UR28][R4.64], R9 ;  /* 0x00000009040079a6 */ /* 0x0011f4000c12f31c */
[----:B------:R-:W-:Y:S05]  /*cbc0*/  @!P0 BRA `(.L_x_1483) ;  /* 0xfffffffc00bc8947 */ /* 0x000fea000383ffff */
[----:B------:R-:W-:Y:S05]  /*cbd0*/  EXIT ;  /* 0x000000000000794d */ /* 0x000fea0003800000 */
.L_x_1437:
[----:B------:R-:W-:Y:S01]  /*cbe0*/  HFMA2 R86, -RZ, RZ, 0, 0 ;  /* 0x00000000ff567431 */ /* 0x000fe200000001ff */
[----:B------:R-:W-:Y:S01]  /*cbf0*/  MOV R163, R157 ;  /* 0x0000009d00a37202 */ /* 0x000fe20000000f00 */
[----:B------:R-:W-:Y:S01]  /*cc00*/  IMAD.MOV.U32 R87, RZ, RZ, 0x1 ;  /* 0x00000001ff577424 */ /* 0x000fe200078e00ff */
[----:B------:R-:W-:-:S07]  /*cc10*/  MOV R154, 0xffffffff ;  /* 0xffffffff009a7802 */ /* 0x000fce0000000f00 */
[----:B-1---5:R-:W-:Y:S05]  /*cc20*/  WARPSYNC.COLLECTIVE R154, `(.L_x_1484) ;  /* 0x000000009a087348 */ /* 0x022fea0003c00000 */
[----:B------:R0:W2:Y:S02]  /*cc30*/  SHFL.UP P6, R86, R163, R87, R86 ;  /* 0x04000057a3567389 */ /* 0x0000a400000c0056 */
[----:B012--5:R-:W-:Y:S05]  /*cc40*/  ENDCOLLECTIVE ;  /* 0x000000000000791b */ /* 0x027fea0003800000 */
.L_x_1484:
[----:B------:R-:W-:Y:S02]  /*cc50*/  MOV R163, R153 ;  /* 0x0000009900a37202 */ /* 0x000fe40000000f00 */
[----:B------:R-:W-:Y:S01]  /*cc60*/  MOV R156, R86 ;  /* 0x00000056009c7202 */ /* 0x000fe20000000f00 */
[----:B------:R-:W-:-:S07]  /*cc70*/  HFMA2 R86, -RZ, RZ, 0, 0 ;  /* 0x00000000ff567431 */ /* 0x000fce00000001ff */
[----:B------:R-:W-:Y:S05]  /*cc80*/  WARPSYNC.COLLECTIVE R154, `(.L_x_1485) ;  /* 0x000000009a087348 */ /* 0x000fea0003c00000 */
[----:B------:R0:W1:Y:S02]  /*cc90*/  SHFL.UP P6, R86, R163, R87, R86 ;  /* 0x04000057a3567389 */ /* 0x00006400000c0056 */
[----:B01----:R-:W-:Y:S05]  /*cca0*/  ENDCOLLECTIVE ;  /* 0x000000000000791b */ /* 0x003fea0003800000 */
.L_x_1485:
        /* <DEDUP_REMOVED lines=9> */
.L_x_1486:
[----:B------:R-:W-:Y:S02]  /*cd40*/  MOV R163, R156 ;  /* 0x0000009c00a37202 */ /* 0x000fe40000000f00 */
[----:B------:R-:W-:Y:S01]  /*cd50*/  MOV R153, R86 ;  /* 0x0000005600997202 */ /* 0x000fe20000000f00 */
[----:B------:R-:W-:-:S07]  /*cd60*/  HFMA2 R86, -RZ, RZ, 0, 0 ;  /* 0x00000000ff567431 */ /* 0x000fce00000001ff */
[----:B------:R-:W-:Y:S05]  /*cd70*/  WARPSYNC.COLLECTIVE R154, `(.L_x_1487) ;  /* 0x000000009a087348 */ /* 0x000fea0003c00000 */
[----:B------:R0:W1:Y:S02]  /*cd80*/  SHFL.UP P6, R86, R163, R87, R86 ;  /* 0x04000057a3567389 */ /* 0x00006400000c0056 */
[----:B01----:R-:W-:Y:S05]  /*cd90*/  ENDCOLLECTIVE ;  /* 0x000000000000791b */ /* 0x003fea0003800000 */
.L_x_1487:
        /* <DEDUP_REMOVED lines=9> */
.L_x_1488:
[----:B------:R-:W-:Y:S02]  /*ce30*/  MOV R163, R156 ;  /* 0x0000009c00a37202 */ /* 0x000fe40000000f00 */
[----:B------:R-:W-:Y:S01]  /*ce40*/  MOV R153, R86 ;  /* 0x0000005600997202 */ /* 0x000fe20000000f00 */
[----:B------:R-:W-:-:S07]  /*ce50*/  HFMA2 R86, -RZ, RZ, 0, 0 ;  /* 0x00000000ff567431 */ /* 0x000fce00000001ff */
[----:B------:R-:W-:Y:S05]  /*ce60*/  WARPSYNC.COLLECTIVE R154, `(.L_x_1489) ;  /* 0x000000009a087348 */ /* 0x000fea0003c00000 */
[----:B------:R0:W1:Y:S02]  /*ce70*/  SHFL.UP P6, R86, R163, R87, R86 ;  /* 0x04000057a3567389 */ /* 0x00006400000c0056 */
[----:B01----:R-:W-:Y:S05]  /*ce80*/  ENDCOLLECTIVE ;  /* 0x000000000000791b */ /* 0x003fea0003800000 */
.L_x_1489:
        /* <DEDUP_REMOVED lines=9> */
.L_x_1490:
[----:B------:R-:W-:Y:S02]  /*cf20*/  MOV R163, R156 ;  /* 0x0000009c00a37202 */ /* 0x000fe40000000f00 */
[----:B------:R-:W-:Y:S01]  /*cf30*/  MOV R153, R86 ;  /* 0x0000005600997202 */ /* 0x000fe20000000f00 */
[----:B------:R-:W-:-:S07]  /*cf40*/  HFMA2 R86, -RZ, RZ, 0, 0 ;  /* 0x00000000ff567431 */ /* 0x000fce00000001ff */
[----:B------:R-:W-:Y:S05]  /*cf50*/  WARPSYNC.COLLECTIVE R154, `(.L_x_1491) ;  /* 0x000000009a087348 */ /* 0x000fea0003c00000 */
[----:B------:R0:W1:Y:S02]  /*cf60*/  SHFL.UP P6, R86, R163, R87, R86 ;  /* 0x04000057a3567389 */ /* 0x00006400000c0056 */
[----:B01----:R-:W-:Y:S05]  /*cf70*/  ENDCOLLECTIVE ;  /* 0x000000000000791b */ /* 0x003fea0003800000 */
.L_x_1491:
        /* <DEDUP_REMOVED lines=9> */
.L_x_1492:
[----:B------:R-:W-:Y:S02]  /*d010*/  MOV R163, R156 ;  /* 0x0000009c00a37202 */ /* 0x000fe40000000f00 */
[----:B------:R-:W-:Y:S01]  /*d020*/  MOV R153, R86 ;  /* 0x0000005600997202 */ /* 0x000fe20000000f00 */
[----:B------:R-:W-:-:S07]  /*d030*/  HFMA2 R86, -RZ, RZ, 0, 0 ;  /* 0x00000000ff567431 */ /* 0x000fce00000001ff */
[----:B------:R-:W-:Y:S05]  /*d040*/  WARPSYNC.COLLECTIVE R154, `(.L_x_1493) ;  /* 0x000000009a087348 */ /* 0x000fea0003c00000 */
[----:B------:R0:W1:Y:S02]  /*d050*/  SHFL.UP P6, R86, R163, R87, R86 ;  /* 0x04000057a3567389 */ /* 0x00006400000c0056 */
[----:B01----:R-:W-:Y:S05]  /*d060*/  ENDCOLLECTIVE ;  /* 0x000000000000791b */ /* 0x003fea0003800000 */
.L_x_1493:
[----:B------:R-:W-:Y:S05]  /*d070*/  BRA `(.L_x_1494) ;  /* 0xffffffa400547947 */ /* 0x000fea000383ffff */
.L_x_1438:
        /* <DEDUP_REMOVED lines=8> */
.L_x_1496:
[----:B------:R-:W-:Y:S05]  /*d100*/  BSYNC B0 ;  /* 0x0000000000007941 */ /* 0x000fea0003800000 */
.L_x_1495:
[----:B------:R-:W-:Y:S05]  /*d110*/  BRA `(.L_x_1497) ;  /* 0xffffffa400407947 */ /* 0x000fea000383ffff */
.L_x_1439:
        /* <DEDUP_REMOVED lines=8> */
.L_x_1499:
[----:B------:R-:W-:Y:S05]  /*d1a0*/  BSYNC B0 ;  /* 0x0000000000007941 */ /* 0x000fea0003800000 */
.L_x_1498:
[----:B------:R-:W-:Y:S05]  /*d1b0*/  BRA `(.L_x_1500) ;  /* 0xffffffa400207947 */ /* 0x000fea000383ffff */
.L_x_1440:
        /* <DEDUP_REMOVED lines=8> */
.L_x_1502:
[----:B------:R-:W-:Y:S05]  /*d240*/  BSYNC B0 ;  /* 0x0000000000007941 */ /* 0x000fea0003800000 */
.L_x_1501:
[----:B------:R-:W-:Y:S01]  /*d250*/  IMAD.MOV.U32 R157, RZ, RZ, R86 ;  /* 0x000000ffff9d7224 */ /* 0x000fe200078e0056 */
[----:B------:R-:W-:Y:S01]  /*d260*/  MOV R86, RZ ;  /* 0x000000ff00567202 */ /* 0x000fe20000000f00 */
[----:B------:R-:W-:Y:S01]  /*d270*/  HFMA2 R87, -RZ, RZ, 0, 5.9604644775390625e-08 ;  /* 0x00000001ff577431 */ /* 0x000fe200000001ff */
[----:B------:R-:W-:Y:S01]  /*d280*/  MOV R163, R162 ;  /* 0x000000a200a37202 */ /* 0x000fe20000000f00 */
[----:B------:R-:W-:Y:S01]  /*d290*/  IMAD.MOV.U32 R153, RZ, RZ, R78 ;  /* 0x000000ffff997224 */ /* 0x000fe200078e004e */
[----:B------:R-:W-:-:S07]  /*d2a0*/  MOV R154, 0xffffffff ;  /* 0xffffffff009a7802 */ /* 0x000fce0000000f00 */
[----:B------:R-:W-:Y:S05]  /*d2b0*/  WARPSYNC.COLLECTIVE R154, `(.L_x_1503) ;  /* 0x000000009a087348 */ /* 0x000fea0003c00000 */
[----:B------:R0:W1:Y:S02]  /*d2c0*/  SHFL.UP P6, R86, R163, R87, R86 ;  /* 0x04000057a3567389 */ /* 0x00006400000c0056 */
[----:B01----:R-:W-:Y:S05]  /*d2d0*/  ENDCOLLECTIVE ;  /* 0x000000000000791b */ /* 0x003fea0003800000 */
.L_x_1503:
[----:B------:R-:W-:Y:S01]  /*d2e0*/  HFMA2 R87, -RZ, RZ, 0, 0 ;  /* 0x00000000ff577431 */ /* 0x000fe200000001ff */
[----:B------:R-:W-:Y:S02]  /*d2f0*/  MOV R162, R86 ;  /* 0x0000005600a27202 */ /* 0x000fe40000000f00 */
[----:B------:R-:W-:-:S07]  /*d300*/  MOV R86, 0x1f ;  /* 0x0000001f00567802 */ /* 0x000fce0000000f00 */
[----:B------:R-:W-:Y:S05]  /*d310*/  WARPSYNC.COLLECTIVE R154, `(.L_x_1504) ;  /* 0x000000009a087348 */ /* 0x000fea0003c00000 */
[----:B------:R0:W1:Y:S02]  /*d320*/  SHFL.IDX P1, R156, R153, R87, R86 ;  /* 0x00000057999c7389 */ /* 0x0000640000020056 */
[----:B01----:R-:W-:Y:S05]  /*d330*/  ENDCOLLECTIVE ;  /* 0x000000000000791b */ /* 0x003fea0003800000 */
.L_x_1504:
[----:B------:R-:W-:Y:S02]  /*d340*/  MOV R153, R79 ;  /* 0x0000004f00997202 */ /* 0x000fe40000000f00 */
[----:B------:R-:W-:-:S07]  /*d350*/  MOV R78, R156 ;  /* 0x0000009c004e7202 */ /* 0x000fce0000000f00 */
[----:B------:R-:W-:Y:S05]  /*d360*/  WARPSYNC.COLLECTIVE R154, `(.L_x_1505) ;  /* 0x000000009a087348 */ /* 0x000fea0003c00000 */
[----:B------:R0:W1:Y:S02]  /*d370*/  SHFL.IDX P1, R156, R153, R87, R86 ;  /* 0x00000057999c7389 */ /* 0x0000640000020056 */
[----:B01----:R-:W-:Y:S05]  /*d380*/  ENDCOLLECTIVE ;  /* 0x000000000000791b */ /* 0x003fea0003800000 */
.L_x_1505:
[----:B------:R-:W-:Y:S01]  /*d390*/  MOV R79, R156 ;  /* 0x0000009c004f7202 */ /* 0x000fe20000000f00 */
[----:B------:R-:W-:Y:S06]  /*d3a0*/  BRA `(.L_x_1506) ;  /* 0xffffffa000bc7947 */ /* 0x000fec000383ffff */
.L_x_1442:
[----:B------:R-:W-:Y:S02]  /*d3b0*/  IMAD.MOV.U32 R156, RZ, RZ, R162 ;  /* 0x000000ffff9c7224 */ /* 0x000fe400078e00a2 */
        /* <DEDUP_REMOVED lines=8> */
.L_x_1507:
[----:B------:R-:W-:Y:S02]  /*d440*/  ISETP.GT.U32.AND P4, PT, R155, 0xf, PT ;  /* 0x0000000f9b00780c */ /* 0x000fe40003f84070 */
[----:B------:R-:W-:Y:S02]  /*d450*/  MOV R86, R156 ;  /* 0x0000009c00567202 */ /* 0x000fe40000000f00 */
[----:B------:R-:W-:-:S03]  /*d460*/  MOV R156, R163 ;  /* 0x000000a3009c7202 */ /* 0x000fc60000000f00 */
[----:B------:R-:W-:-:S07]  /*d470*/  @P1 FMUL.FTZ R86, R86, R162 ;  /* 0x000000a256561220 */ /* 0x000fce0000410000 */
[----:B------:R-:W-:Y:S05]  /*d480*/  WARPSYNC.COLLECTIVE R154, `(.L_x_1508) ;  /* 0x000000009a087348 */ /* 0x000fea0003c00000 */
[----:B------:R0:W1:Y:S02]  /*d490*/  SHFL.DOWN P0, R156, R156, R87, R153 ;  /* 0x080000579c9c7389 */ /* 0x0000640000000099 */
[----:B01----:R-:W-:Y:S05]  /*d4a0*/  ENDCOLLECTIVE ;  /* 0x000000000000791b */ /* 0x003fea0003800000 */
.L_x_1508:
        /* <DEDUP_REMOVED lines=10> */
.L_x_1509:
[----:B------:R-:W-:Y:S01]  /*d550*/  MOV R86, R156 ;  /* 0x0000009c00567202 */ /* 0x000fe20000000f00 */
[----:B------:R-:W-:-:S04]  /*d560*/  IMAD.MOV.U32 R156, RZ, RZ, R163 ;  /* 0x000000ffff9c7224 */ /* 0x000fc800078e00a3 */
[----:B------:R-:W-:-:S07]  /*d570*/  @!P1 FMUL.FTZ R86, R162, R86 ;  /* 0x00000056a2569220 */ /* 0x000fce0000410000 */
[----:B------:R-:W-:Y:S05]  /*d580*/  WARPSYNC.COLLECTIVE R154, `(.L_x_1510) ;  /* 0x000000009a087348 */ /* 0x000fea0003c00000 */
[----:B------:R0:W1:Y:S02]  /*d590*/  SHFL.DOWN P0, R156, R156, R87, R153 ;  /* 0x080000579c9c7389 */ /* 0x0000640000000099 */
[----:B01----:R-:W-:Y:S05]  /*d5a0*/  ENDCOLLECTIVE ;  /* 0x000000000000791b */ /* 0x003fea0003800000 */
.L_x_1510:
        /* <DEDUP_REMOVED lines=9> */
.L_x_1511:
[----:B------:R-:W-:Y:S01]  /*d640*/  IMAD.MOV.U32 R86, RZ, RZ, R156 ;  /* 0x000000ffff567224 */ /* 0x000fe200078e009c */
[----:B------:R-:W-:-:S03]  /*d650*/  MOV R156, R163 ;  /* 0x000000a3009c7202 */ /* 0x000fc60000000f00 */
[----:B------:R-:W-:-:S07]  /*d660*/  @!P2 FMUL.FTZ R86, R162, R86 ;  /* 0x00000056a256a220 */ /* 0x000fce0000410000 */
[----:B------:R-:W-:Y:S05]  /*d670*/  WARPSYNC.COLLECTIVE R154, `(.L_x_1512) ;  /* 0x000000009a087348 */ /* 0x000fea0003c00000 */
[----:B------:R0:W1:Y:S02]  /*d680*/  SHFL.DOWN P0, R156, R156, R87, R153 ;  /* 0x080000579c9c7389 */ /* 0x0000640000000099 */
[----:B01----:R-:W-:Y:S05]  /*d690*/  ENDCOLLECTIVE ;  /* 0x000000000000791b */ /* 0x003fea0003800000 */
.L_x_1512:
[----:B------:R-:W-:-:S05]  /*d6a0*/  MOV R87, R156 ;  /* 0x0000009c00577202 */ /* 0x000fca0000000f00 */
        /* <DEDUP_REMOVED lines=8> */
.L_x_1513:
[----:B------:R-:W-:Y:S02]  /*d730*/  MOV R86, R156 ;  /* 0x0000009c00567202 */ /* 0x000fe40000000f00 */
[----:B------:R-:W-:-:S03]  /*d740*/  MOV R156, R163 ;  /* 0x000000a3009c7202 */ /* 0x000fc60000000f00 */
[----:B------:R-:W-:-:S07]  /*d750*/  @!P3 FMUL.FTZ R86, R162, R86 ;  /* 0x00000056a256b220 */ /* 0x000fce0000410000 */
[----:B------:R-:W-:Y:S05]  /*d760*/  WARPSYNC.COLLECTIVE R154, `(.L_x_1514) ;  /* 0x000000009a087348 */ /* 0x000fea0003c00000 */
[----:B------:R0:W1:Y:S02]  /*d770*/  SHFL.DOWN P0, R156, R156, R87, R153 ;  /* 0x080000579c9c7389 */ /* 0x0000640000000099 */
[----:B01----:R-:W-:Y:S05]  /*d780*/  ENDCOLLECTIVE ;  /* 0x000000000000791b */ /* 0x003fea0003800000 */
.L_x_1514:
        /* <DEDUP_REMOVED lines=9> */
.L_x_1515:
[----:B------:R-:W-:Y:S02]  /*d820*/  MOV R86, R156 ;  /* 0x0000009c00567202 */ /* 0x000fe40000000f00 */
[----:B------:R-:W-:-:S03]  /*d830*/  MOV R156, R163 ;  /* 0x000000a3009c7202 */ /* 0x000fc60000000f00 */
[----:B------:R-:W-:-:S07]  /*d840*/  @!P4 FMUL.FTZ R86, R162, R86 ;  /* 0x00000056a256c220 */ /* 0x000fce0000410000 */
[----:B------:R-:W-:Y:S05]  /*d850*/  WARPSYNC.COLLECTIVE R154, `(.L_x_1516) ;  /* 0x000000009a087348 */ /* 0x000fea0003c00000 */
[----:B------:R0:W1:Y:S02]  /*d860*/  SHFL.DOWN P0, R156, R156, R87, R153 ;  /* 0x080000579c9c7389 */ /* 0x0000640000000099 */
[----:B01----:R-:W-:Y:S05]  /*d870*/  ENDCOLLECTIVE ;  /* 0x000000000000791b */ /* 0x003fea0003800000 */
.L_x_1516:
[----:B------:R-:W-:-:S05]  /*d880*/  MOV R87, R156 ;  /* 0x0000009c00577202 */ /* 0x000fca0000000f00 */
[----:B------:R-:W-:Y:S01]  /*d890*/  @!P4 FFMA.FTZ R87, R162, R87, R163 ;  /* 0x00000057a257c223 */ /* 0x000fe200000100a3 */
[----:B------:R-:W-:Y:S01]  /*d8a0*/  @!P4 IMAD.MOV.U32 R162, RZ, RZ, R86 ;  /* 0x000000ffffa2c224 */ /* 0x000fe200078e0056 */
[----:B------:R-:W-:-:S03]  /*d8b0*/  MOV R86, 0x1f ;  /* 0x0000001f00567802 */ /* 0x000fc60000000f00 */
[----:B------:R-:W-:Y:S01]  /*d8c0*/  @!P4 MOV R163, R87 ;  /* 0x0000005700a3c202 */ /* 0x000fe20000000f00 */
[----:B------:R-:W-:Y:S01]  /*d8d0*/  HFMA2 R87, -RZ, RZ, 0, 0 ;  /* 0x00000000ff577431 */ /* 0x000fe200000001ff */
[----:B------:R-:W-:-:S07]  /*d8e0*/  MOV R153, R162 ;  /* 0x000000a200997202 */ /* 0x000fce0000000f00 */
[----:B------:R-:W-:Y:S05]  /*d8f0*/  WARPSYNC.COLLECTIVE R154, `(.L_x_1517) ;  /* 0x000000009a087348 */ /* 0x000fea0003c00000 */
[----:B------:R0:W1:Y:S02]  /*d900*/  SHFL.IDX P1, R156, R153, R87, R86 ;  /* 0x00000057999c7389 */ /* 0x0000640000020056 */
[----:B01----:R-:W-:Y:S05]  /*d910*/  ENDCOLLECTIVE ;  /* 0x000000000000791b */ /* 0x003fea0003800000 */
.L_x_1517:
[----:B------:R-:W-:Y:S02]  /*d920*/  MOV R153, R163 ;  /* 0x000000a300997202 */ /* 0x000fe40000000f00 */
[----:B------:R-:W-:-:S07]  /*d930*/  MOV R157, R156 ;  /* 0x0000009c009d7202 */ /* 0x000fce0000000f00 */
[----:B------:R-:W-:Y:S05]  /*d940*/  WARPSYNC.COLLECTIVE R154, `(.L_x_1518) ;  /* 0x000000009a087348 */ /* 0x000fea0003c00000 */
[----:B------:R0:W1:Y:S02]  /*d950*/  SHFL.IDX P1, R156, R153, R87, R86 ;  /* 0x00000057999c7389 */ /* 0x0000640000020056 */
[----:B01----:R-:W-:Y:S05]  /*d960*/  ENDCOLLECTIVE ;  /* 0x000000000000791b */ /* 0x003fea0003800000 */
.L_x_1518:
        /* <DEDUP_REMOVED lines=9> */
.L_x_1519:
[----:B------:R-:W-:Y:S02]  /*da00*/  MOV R162, R156 ;  /* 0x0000009c00a27202 */ /* 0x000fe40000000f00 */
[----:B------:R-:W-:-:S07]  /*da10*/  MOV R156, R163 ;  /* 0x000000a3009c7202 */ /* 0x000fce0000000f00 */
[----:B------:R-:W-:Y:S05]  /*da20*/  WARPSYNC.COLLECTIVE R154, `(.L_x_1520) ;  /* 0x000000009a087348 */ /* 0x000fea0003c00000 */
[----:B------:R0:W1:Y:S02]  /*da30*/  SHFL.DOWN P0, R156, R156, R87, R153 ;  /* 0x080000579c9c7389 */ /* 0x0000640000000099 */
[----:B01----:R-:W-:Y:S05]  /*da40*/  ENDCOLLECTIVE ;  /* 0x000000000000791b */ /* 0x003fea0003800000 */
.L_x_1520:
[----:B------:R-:W-:Y:S01]  /*da50*/  MOV R153, R78 ;  /* 0x0000004e00997202 */ /* 0x000fe20000000f00 */
[----:B------:R-:W-:Y:S02]  /*da60*/  HFMA2 R87, -RZ, RZ, 0, 0 ;  /* 0x00000000ff577431 */ /* 0x000fe400000001ff */
[----:B------:R-:W-:Y:S01]  /*da70*/  IMAD.MOV.U32 R163, RZ, RZ, R156 ;  /* 0x000000ffffa37224 */ /* 0x000fe200078e009c */
[----:B------:R-:W-:-:S13]  /*da80*/  ISETP.NE.AND P0, PT, R14, 0x1f, PT ;  /* 0x0000001f0e00780c */ /* 0x000fda0003f05270 */
[----:B------:R-:W-:Y:S05]  /*da90*/  WARPSYNC.COLLECTIVE R154, `(.L_x_1521) ;  /* 0x000000009a087348 */ /* 0x000fea0003c00000 */
[----:B------:R0:W1:Y:S02]  /*daa0*/  SHFL.IDX P1, R156, R153, R87, R86 ;  /* 0x00000057999c7389 */ /* 0x0000640000020056 */
[----:B01----:R-:W-:Y:S05]  /*dab0*/  ENDCOLLECTIVE ;  /* 0x000000000000791b */ /* 0x003fea0003800000 */
.L_x_1521:
[----:B------:R-:W-:Y:S02]  /*dac0*/  MOV R153, R79 ;  /* 0x0000004f00997202 */ /* 0x000fe40000000f00 */
[----:B------:R-:W-:-:S07]  /*dad0*/  MOV R78, R156 ;  /* 0x0000009c004e7202 */ /* 0x000fce0000000f00 */
[----:B------:R-:W-:Y:S05]  /*dae0*/  WARPSYNC.COLLECTIVE R154, `(.L_x_1522) ;  /* 0x000000009a087348 */ /* 0x000fea0003c00000 */
[----:B------:R0:W1:Y:S02]  /*daf0*/  SHFL.IDX P1, R156, R153, R87, R86 ;  /* 0x00000057999c7389 */ /* 0x0000640000020056 */
[----:B01----:R-:W-:Y:S05]  /*db00*/  ENDCOLLECTIVE ;  /* 0x000000000000791b */ /* 0x003fea0003800000 */
.L_x_1522:
[----:B------:R-:W-:Y:S01]  /*db10*/  MOV R79, R156 ;  /* 0x0000009c004f7202 */ /* 0x000fe20000000f00 */
[----:B------:R-:W-:Y:S06]  /*db20*/  BRA `(.L_x_1523) ;  /* 0xffffffa000f07947 */ /* 0x000fec000383ffff */
.L_x_1524:
        /* <DEDUP_REMOVED lines=13> */
.L_x_10422:


//--------------------- .text._Z25selective_scan_bwd_kernelI32Selective_Scan_bwd_kernel_traitsILi128ELi16ELb0ELb1ELb1ELb1ELb1EN3c104HalfEfEEv12SSMParamsBwd --------------------------
	.section	.text._Z25selective_scan_bwd_kernelI32Selective_Scan_bwd_kernel_traitsILi128ELi16ELb0ELb1ELb1ELb1ELb1EN3c104HalfEfEEv12SSMParamsBwd,"ax",@progbits
	.align	128
        .global         _Z25selective_scan_bwd_kernelI32Selective_Scan_bwd_kernel_traitsILi128ELi16ELb0ELb1ELb1ELb1ELb1EN3c104HalfEfEEv12SSMParamsBwd
        .type           _Z25selective_scan_bwd_kernelI32Selective_Scan_bwd_kernel_traitsILi128ELi16ELb0ELb1ELb1ELb1ELb1EN3c104HalfEfEEv12SSMParamsBwd,@function
        .size           _Z25selective_scan_bwd_kernelI32Selective_Scan_bwd_kernel_traitsILi128ELi16ELb0ELb1ELb1ELb1ELb1EN3c104HalfEfEEv12SSMParamsBwd,(.L_x_10423 - _Z25selective_scan_bwd_kernelI32Selective_Scan_bwd_kernel_traitsILi128ELi16ELb0ELb1ELb1ELb1ELb1EN3c104HalfEfEEv12SSMParamsBwd)
        .other          _Z25selective_scan_bwd_kernelI32Selective_Scan_bwd_kernel_traitsILi128ELi16ELb0ELb1ELb1ELb1ELb1EN3c104HalfEfEEv12SSMParamsBwd,@"STO_CUDA_ENTRY STV_DEFAULT"
_Z25selective_scan_bwd_kernelI32Selective_Scan_bwd_kernel_traitsILi128ELi16ELb0ELb1ELb1ELb1ELb1EN3c104HalfEfEEv12SSMParamsBwd:
.text._Z25selective_scan_bwd_kernelI32Selective_Scan_bwd_kernel_traitsILi128ELi16ELb0ELb1ELb1ELb1ELb1EN3c104HalfEfEEv12SSMParamsBwd:
        /* <DEDUP_REMOVED lines=25> */
[----:B------:R-:W-:-:S05]  /*0190*/  IMAD.U32 R5, RZ, RZ, UR7 ;  /* 0x00000007ff057e24 */ /* 0x000fca000f8e00ff */
        /* <DEDUP_REMOVED lines=28> */
[----:B-----5:R-:W-:Y:S02]  /*0360*/  IADD3 R2, PT, PT, R0, 0xffffffe, RZ ;  /* 0x0ffffffe00027810 */ /* 0x020fe40007ffe0ff */
[----:B------:R-:W-:-:S04]  /*0370*/  MOV R0, UR12 ;  /* 0x0000000c00007c02 */ /* 0x000fc80008000f00 */
        /* <DEDUP_REMOVED lines=17> */
[----:B------:R-:W-:Y:S02]  /*0490*/  UISETP.NE.AND.EX UP0, UPT, UR35, URZ, UPT, UP0 ;  /* 0x000000ff2300728c */ /* 0x000fe4000bf05300 */
[----:B------:R-:W-:Y:S01]  /*04a0*/  UISETP.GT.U32.AND UP1, UPT, UR36, UR5, UPT ;  /* 0x000000052400728c */ /* 0x000fe2000bf24070 */
[----:B------:R-:W2:Y:S01]  /*04b0*/  LDCU.64 UR34, c[0x0][0x528] ;  /* 0x0000a500ff2277ac */ /* 0x000ea20008000a00 */
[----:B------:R-:W-:Y:S01]  /*04c0*/  UIMAD UR9, UR13, UR23, UR25 ;  /* 0x000000170d0972a4 */ /* 0x000fe2000f8e0219 */
[----:B------:R-:W-:Y:S01]  /*04d0*/  UMOV UR8, UR24 ;  /* 0x0000001800087c82 */ /* 0x000fe20008000000 */
[----:B------:R-:W4:Y:S07]  /*04e0*/  LDCU.64 UR24, c[0x0][0x3c8] ;  /* 0x00007900ff1877ac */ /* 0x000f2e0008000a00 */
[----:B------:R-:W-:-:S02]  /*04f0*/  @!UP1 UIADD3 UR5, UPT, UPT, UR5, -UR36, URZ ;  /* 0x8000002405059290 */ /* 0x000fc4000fffe0ff */
[----:B------:R-:W-:Y:S02]  /*0500*/  @!UP1 UIADD3 UR10, UPT, UPT, UR10, 0x1, URZ ;  /* 0x000000010a0a9890 */ /* 0x000fe4000fffe0ff */
[----:B------:R-:W-:Y:S02]  /*0510*/  UISETP.GE.U32.AND UP3, UPT, UR5, UR36, UPT ;  /* 0x000000240500728c */ /* 0x000fe4000bf66070 */
[----:B------:R-:W-:Y:S02]  /*0520*/  ULOP3.LUT UR5, UR12, UR31, URZ, 0x3c, !UPT ;  /* 0x0000001f0c057292 */ /* 0x000fe4000f8e3cff */
[----:B-1----:R-:W-:Y:S02]  /*0530*/  UIMAD.WIDE.U32 UR22, UR13, UR20, URZ ;  /* 0x000000140d1672a5 */ /* 0x002fe4000f8e00ff */
[----:B------:R-:W-:Y:S02]  /*0540*/  UISETP.GE.AND UP1, UPT, UR5, URZ, UPT ;  /* 0x000000ff0500728c */ /* 0x000fe4000bf26270 */
[----:B---3--:R-:W-:Y:S01]  /*0550*/  UIMAD.WIDE.U32 UR8, UR12, UR6, UR8 ;  /* 0x000000060c0872a5 */ /* 0x008fe2000f8e0008 */
[----:B------:R-:W1:Y:S02]  /*0560*/  LDCU.64 UR26, c[0x0][0x3d0] ;  /* 0x00007a00ff1a77ac */ /* 0x000e640008000a00 */
[----:B------:R-:W-:-:S02]  /*0570*/  @UP3 UIADD3 UR10, UPT, UPT, UR10, 0x1, URZ ;  /* 0x000000010a0a3890 */ /* 0x000fc4000fffe0ff */
[----:B------:R-:W-:Y:S02]  /*0580*/  UISETP.NE.AND UP3, UPT, UR31, URZ, UPT ;  /* 0x000000ff1f00728c */ /* 0x000fe4000bf65270 */
[----:B------:R-:W-:Y:S02]  /*0590*/  UIMAD UR23, UR13, UR21, UR23 ;  /* 0x000000150d1772a4 */ /* 0x000fe4000f8e0217 */
[----:B------:R-:W-:Y:S02]  /*05a0*/  UIMAD UR21, UR12, UR7, UR9 ;  /* 0x000000070c1572a4 */ /* 0x000fe4000f8e0209 */
[----:B------:R-:W-:Y:S02]  /*05b0*/  UIADD3 UR8, UP2, UPT, UR14, UR8, URZ ;  /* 0x000000080e087290 */ /* 0x000fe4000ff5e0ff */
[----:B------:R-:W-:Y:S02]  /*05c0*/  @!UP1 UIADD3 UR10, UPT, UPT, -UR10, URZ, URZ ;  /* 0x000000ff0a0a9290 */ /* 0x000fe4000fffe1ff */
[----:B------:R-:W-:-:S02]  /*05d0*/  UIADD3.X UR21, UPT, UPT, UR4, UR21, URZ, UP2, !UPT ;  /* 0x0000001504157290 */ /* 0x000fc400097fe4ff */
[----:B------:R-:W-:Y:S02]  /*05e0*/  @!UP3 ULOP3.LUT UR10, URZ, UR31, URZ, 0x33, !UPT ;  /* 0x0000001fff0ab292 */ /* 0x000fe4000f8e33ff */
[----:B--2---:R-:W-:Y:S02]  /*05f0*/  ULEA UR20, UP2, UR8, UR34, 0x1 ;  /* 0x0000002208147291 */ /* 0x004fe4000f8408ff */
[----:B------:R-:W-:Y:S02]  /*0600*/  USHF.R.S32.HI UR5, URZ, 0x1f, UR10 ;  /* 0x0000001fff057899 */ /* 0x000fe4000801140a */
[----:B------:R-:W-:Y:S02]  /*0610*/  ULEA.HI.X UR21, UR8, UR35, UR21, 0x1, UP2 ;  /* 0x0000002308157291 */ /* 0x000fe400090f0c15 */
[----:B----4-:R-:W-:Y:S01]  /*0620*/  UIMAD UR8, UR5, UR24, URZ ;  /* 0x00000018050872a4 */ /* 0x010fe2000f8e02ff */
[----:B------:R-:W2:Y:S03]  /*0630*/  LDCU.64 UR28, c[0x0][0x3e8] ;  /* 0x00007d00ff1c77ac */ /* 0x000ea60008000a00 */
[----:B------:R-:W-:-:S02]  /*0640*/  UIMAD UR11, UR10, UR25, UR8 ;  /* 0x000000190a0b72a4 */ /* 0x000fc4000f8e0208 */
[----:B-1----:R-:W-:Y:S01]  /*0650*/  UIMAD.WIDE.U32 UR6, UR13, UR26, URZ ;  /* 0x0000001a0d0672a5 */ /* 0x002fe2000f8e00ff */
[----:B------:R-:W1:Y:S01]  /*0660*/  @UP0 LDCU UR26, c[0x0][0x384] ;  /* 0x00007080ff1a07ac */ /* 0x000e620008000800 */
[----:B------:R-:W-:Y:S01]  /*0670*/  UIMAD.WIDE.U32 UR22, UR10, UR24, UR22 ;  /* 0x000000180a1672a5 */ /* 0x000fe2000f8e0016 */
[----:B------:R-:W3:Y:S03]  /*0680*/  LDCU.64 UR30, c[0x0][0x448] ;  /* 0x00008900ff1e77ac */ /* 0x000ee60008000a00 */
[----:B------:R-:W-:-:S03]  /*0690*/  UIADD3 UR23, UPT, UPT, UR23, UR11, URZ ;  /* 0x0000000b17177290 */ /* 0x000fc6000fffe0ff */
[----:B------:R-:W4:Y:S01]  /*06a0*/  @UP0 LDCU UR11, c[0x0][0x38c] ;  /* 0x00007180ff0b07ac */ /* 0x000f220008000800 */
[----:B------:R-:W5:Y:S01]  /*06b0*/  @UP0 LDCU.64 UR34, c[0x0][0x480] ;  /* 0x00009000ff2207ac */ /* 0x000f620008000a00 */
[----:B--2---:R-:W-:Y:S02]  /*06c0*/  UIMAD UR5, UR5, UR28, URZ ;  /* 0x0000001c050572a4 */ /* 0x004fe4000f8e02ff */
[----:B------:R-:W-:Y:S02]  /*06d0*/  UIMAD UR7, UR13, UR27, UR7 ;  /* 0x0000001b0d0772a4 */ /* 0x000fe4000f8e0207 */
[----:B------:R-:W-:Y:S02]  /*06e0*/  UIMAD UR24, UR10, UR29, UR5 ;  /* 0x0000001d0a1872a4 */ /* 0x000fe4000f8e0205 */
[----:B-1----:R-:W-:Y:S02]  /*06f0*/  @UP0 UIMAD UR13, UR13, UR26, UR12 ;  /* 0x0000001a0d0d02a4 */ /* 0x002fe4000f8e020c */
[----:B------:R-:W-:-:S02]  /*0700*/  UIADD3 UR5, UP1, UPT, UR14, UR22, URZ ;  /* 0x000000160e057290 */ /* 0x000fc4000ff3e0ff */
[----:B------:R-:W-:Y:S02]  /*0710*/  UIMAD.WIDE.U32 UR8, UR10, UR28, UR6 ;  /* 0x0000001c0a0872a5 */ /* 0x000fe4000f8e0006 */
[----:B------:R-:W-:Y:S01]  /*0720*/  @UP0 UIMAD UR13, UR13, UR15, URZ ;  /* 0x0000000f0d0d02a4 */ /* 0x000fe2000f8e02ff */
[----:B------:R-:W1:Y:S01]  /*0730*/  LDCU.64 UR28, c[0x0][0x450] ;  /* 0x00008a00ff1c77ac */ /* 0x000e620008000a00 */
[----:B------:R-:W-:Y:S02]  /*0740*/  UIADD3.X UR23, UPT, UPT, UR4, UR23, URZ, UP1, !UPT ;  /* 0x0000001704177290 */ /* 0x000fe40008ffe4ff */
[----:B---3--:R-:W-:Y:S02]  /*0750*/  ULEA UR22, UP2, UR5, UR30, 0x1 ;  /* 0x0000001e05167291 */ /* 0x008fe4000f8408ff */
[----:B------:R-:W-:Y:S02]  /*0760*/  UIADD3 UR14, UP1, UPT, UR14, UR8, URZ ;  /* 0x000000080e0e7290 */ /* 0x000fe4000ff3e0ff */
[----:B------:R-:W-:-:S02]  /*0770*/  UIADD3 UR25, UPT, UPT, UR9, UR24, URZ ;  /* 0x0000001809197290 */ /* 0x000fc4000fffe0ff */
[----:B----4-:R-:W-:Y:S02]  /*0780*/  @UP0 UIMAD UR13, UR13, UR11, URZ ;  /* 0x0000000b0d0d02a4 */ /* 0x010fe4000f8e02ff */
[----:B------:R-:W-:Y:S02]  /*0790*/  ULEA.HI.X UR23, UR5, UR31, UR23, 0x1, UP2 ;  /* 0x0000001f05177291 */ /* 0x000fe400090f0c17 */
[----:B------:R-:W-:Y:S01]  /*07a0*/  UIADD3.X UR25, UPT, UPT, UR4, UR25, URZ, UP1, !UPT ;  /* 0x0000001904197290 */ /* 0x000fe20008ffe4ff */
[----:B------:R-:W-:Y:S02]  /*07b0*/  UMOV UR5, URZ ;  /* 0x000000ff00057c82 */ /* 0x000fe40008000000 */
[----:B------:R-:W-:Y:S01]  /*07c0*/  UMOV UR4, URZ ;  /* 0x000000ff00047c82 */ /* 0x000fe20008000000 */
[----:B-----5:R-:W-:Y:S02]  /*07d0*/  @UP0 UIMAD.WIDE UR4, UR13, 0x8, UR34 ;  /* 0x000000080d0408a5 */ /* 0x020fe4000f8e0222 */
        /* <DEDUP_REMOVED lines=15> */
.L_x_1605:
[----:B------:R-:W0:Y:S01]  /*08d0*/  LDCU UR29, c[0x0][0x388] ;  /* 0x00007100ff1d77ac */ /* 0x000e220008000800 */
[----:B------:R-:W-:Y:S01]  /*08e0*/  SHF.L.U32 R115, R117, 0x4, RZ ;  /* 0x0000000475737819 */ /* 0x000fe200000006ff */
[----:B------:R-:W-:Y:S01]  /*08f0*/  IMAD.U32 R2, RZ, RZ, UR16 ;  /* 0x00000010ff027e24 */ /* 0x000fe2000f8e00ff */
[----:B------:R-:W-:Y:S01]  /*0900*/  MOV R3, UR17 ;  /* 0x0000001100037c02 */ /* 0x000fe20008000f00 */
[----:B------:R-:W-:Y:S01]  /*0910*/  USHF.L.U32 UR31, UR11, 0xb, URZ ;  /* 0x0000000b0b1f7899 */ /* 0x000fe200080006ff */
[----:B------:R-:W-:Y:S02]  /*0920*/  LOP3.LUT R115, R115, 0x3e00, RZ, 0xc0, !PT ;  /* 0x00003e0073737812 */ /* 0x000fe400078ec0ff */
[----:B------:R-:W-:Y:S01]  /*0930*/  PRMT R0, RZ, 0x7610, R0 ;  /* 0x00007610ff007816 */ /* 0x000fe20000000000 */
[----:B------:R-:W-:Y:S01]  /*0940*/  UIADD3 UR28, UPT, UPT, UR31, -0x800, URZ ;  /* 0xfffff8001f1c7890 */ /* 0x000fe2000fffe0ff */
[----:B------:R-:W-:Y:S01]  /*0950*/  IMAD.WIDE.U32 R6, R116, 0x2, R2 ;  /* 0x0000000274067825 */ /* 0x000fe200078e0002 */
        /* <DEDUP_REMOVED lines=10> */
[----:B------:R-:W-:Y:S02]  /*0a00*/  LOP3.LUT R116, R115, 0x1f, R117, 0xf8, !PT ;  /* 0x0000001f73747812 */ /* 0x000fe400078ef875 */
[----:B------:R-:W-:Y:S02]  /*0a10*/  LOP3.LUT R67, R67, 0xfffffeff, RZ, 0xc0, !PT ;  /* 0xfffffeff43437812 */ /* 0x000fe400078ec0ff */
[----:B------:R-:W-:Y:S02]  /*0a20*/  LOP3.LUT R113, R116, 0x40, RZ, 0xfc, !PT ;  /* 0x0000004074717812 */ /* 0x000fe400078efcff */
[----:B------:R-:W-:Y:S02]  /*0a30*/  P2R R25, PR, RZ, 0x1 ;  /* 0x00000001ff197803 */ /* 0x000fe40000000000 */
[----:B------:R-:W-:-:S02]  /*0a40*/  ISETP.GE.AND P6, PT, R113, UR8, PT ;  /* 0x0000000871007c0c */ /* 0x000fc4000bfc6270 */
[----:B------:R-:W-:Y:S02]  /*0a50*/  LOP3.LUT R112, R116, 0x60, RZ, 0xfc, !PT ;  /* 0x0000006074707812 */ /* 0x000fe400078efcff */
[----:B------:R-:W-:Y:S02]  /*0a60*/  PRMT R12, RZ, 0x7610, R12 ;  /* 0x00007610ff0c7816 */ /* 0x000fe4000000000c */
[----:B------:R-:W-:Y:S02]  /*0a70*/  ISETP.GE.AND P5, PT, R112, UR8, PT ;  /* 0x0000000870007c0c */ /* 0x000fe4000bfa6270 */
[----:B------:R-:W-:Y:S02]  /*0a80*/  LOP3.LUT R111, R116, 0x80, RZ, 0xfc, !PT ;  /* 0x00000080746f7812 */ /* 0x000fe400078efcff */
[----:B------:R-:W-:Y:S02]  /*0a90*/  PRMT R16, RZ, 0x7610, R16 ;  /* 0x00007610ff107816 */ /* 0x000fe40000000010 */
[----:B------:R-:W-:-:S02]  /*0aa0*/  PRMT R17, RZ, 0x7610, R17 ;  /* 0x00007610ff117816 */ /* 0x000fc40000000011 */
[----:B------:R-:W-:Y:S01]  /*0ab0*/  @P6 LOP3.LUT R67, R67, 0x100, RZ, 0xfc, !PT ;  /* 0x0000010043436812 */ /* 0x000fe200078efcff */
[----:B------:R-:W2:Y:S01]  /*0ac0*/  @!P0 LDG.E.U16 R0, desc[UR32][R6.64] ;  /* 0x0000002006008981 */ /* 0x000ea2000c1e1500 */
[----:B------:R-:W-:Y:S02]  /*0ad0*/  ISETP.GE.AND P4, PT, R111, UR8, PT ;  /* 0x000000086f007c0c */ /* 0x000fe4000bf86270 */
[----:B------:R-:W-:Y:S01]  /*0ae0*/  LOP3.LUT R67, R67, 0xffffff7f, RZ, 0xc0, !PT ;  /* 0xffffff7f43437812 */ /* 0x000fe200078ec0ff */
[----:B------:R-:W3:Y:S01]  /*0af0*/  @!P6 LDG.E.U16 R9, desc[UR32][R6.64+0x80] ;  /* 0x000080200609e981 */ /* 0x000ee2000c1e1500 */
[----:B------:R-:W-:Y:S02]  /*0b00*/  LOP3.LUT R110, R116, 0xa0, RZ, 0xfc, !PT ;  /* 0x000000a0746e7812 */ /* 0x000fe400078efcff */
[----:B------:R-:W-:Y:S01]  /*0b10*/  @P5 LOP3.LUT R67, R67, 0x80, RZ, 0xfc, !PT ;  /* 0x0000008043435812 */ /* 0x000fe200078efcff */
[----:B------:R-:W4:Y:S01]  /*0b20*/  @!P5 LDG.E.U16 R10, desc[UR32][R6.64+0xc0] ;  /* 0x0000c020060ad981 */ /* 0x000f22000c1e1500 */
[----:B------:R-:W-:-:S02]  /*0b30*/  ISETP.GE.AND P3, PT, R110, UR8, PT ;  /* 0x000000086e007c0c */ /* 0x000fc4000bf66270 */
[C---:B------:R-:W-:Y:S02]  /*0b40*/  LOP3.LUT R114, R116.reuse, 0x20, RZ, 0xfc, !PT ;  /* 0x0000002074727812 */ /* 0x040fe400078efcff */
[----:B------:R-:W-:Y:S01]  /*0b50*/  LOP3.LUT R67, R67, 0xffffffbf, RZ, 0xc0, !PT ;  /* 0xffffffbf43437812 */ /* 0x000fe200078ec0ff */
[----:B------:R-:W5:Y:S01]  /*0b60*/  @!P4 LDG.E.U16 R11, desc[UR32][R6.64+0x100] ;  /* 0x00010020060bc981 */ /* 0x000f62000c1e1500 */
[C---:B------:R-:W-:Y:S02]  /*0b70*/  LOP3.LUT R109, R116.reuse, 0xc0, RZ, 0xfc, !PT ;  /* 0x000000c0746d7812 */ /* 0x040fe400078efcff */
[----:B------:R-:W-:Y:S02]  /*0b80*/  SHF.L.U32 R4, R116, 0x1, RZ ;  /* 0x0000000174047819 */ /* 0x000fe400000006ff */
[----:B------:R-:W-:Y:S02]  /*0b90*/  ISETP.GE.AND P0, PT, R114, UR8, PT ;  /* 0x0000000872007c0c */ /* 0x000fe4000bf06270 */
[----:B------:R-:W-:Y:S01]  /*0ba0*/  @P4 LOP3.LUT R67, R67, 0x40, RZ, 0xfc, !PT ;  /* 0x0000004043434812 */ /* 0x000fe200078efcff */
[----:B------:R-:W5:Y:S01]  /*0bb0*/  @!P3 LDG.E.U16 R12, desc[UR32][R6.64+0x140] ;  /* 0x00014020060cb981 */ /* 0x000f62000c1e1500 */
[----:B------:R-:W-:-:S02]  /*0bc0*/  ISETP.GE.AND P2, PT, R109, UR8, PT ;  /* 0x000000086d007c0c */ /* 0x000fc4000bf46270 */
[C---:B------:R-:W-:Y:S02]  /*0bd0*/  IADD3 R2, P1, PT, R4.reuse, UR18, RZ ;  /* 0x0000001204027c10 */ /* 0x040fe4000ff3e0ff */
[----:B------:R-:W-:Y:S02]  /*0be0*/  P2R R27, PR, RZ, 0x1 ;  /* 0x00000001ff1b7803 */ /* 0x000fe40000000000 */
[----:B------:R-:W-:Y:S02]  /*0bf0*/  LOP3.LUT R67, R67, 0xffffffdf, RZ, 0xc0, !PT ;  /* 0xffffffdf43437812 */ /* 0x000fe400078ec0ff */
[----:B------:R-:W-:Y:S02]  /*0c00*/  IADD3 R4, P0, PT, R4, UR20, RZ ;  /* 0x0000001404047c10 */ /* 0x000fe4000ff1e0ff */
[----:B------:R-:W-:Y:S02]  /*0c10*/  LOP3.LUT R108, R116, 0xe0, RZ, 0xfc, !PT ;  /* 0x000000e0746c7812 */ /* 0x000fe400078efcff */
[----:B------:R-:W-:Y:S01]  /*0c20*/  @P3 LOP3.LUT R67, R67, 0x20, RZ, 0xfc, !PT ;  /* 0x0000002043433812 */ /* 0x000fe200078efcff */
[----:B------:R-:W-:Y:S01]  /*0c30*/  IMAD.X R5, RZ, RZ, UR21, P0 ;  /* 0x00000015ff057e24 */ /* 0x000fe200080e06ff */
[----:B------:R-:W-:Y:S01]  /*0c40*/  ISETP.GE.AND P0, PT, R108, UR8, PT ;  /* 0x000000086c007c0c */ /* 0x000fe2000bf06270 */
[----:B------:R-:W5:Y:S01]  /*0c50*/  @!P2 LDG.E.U16 R13, desc[UR32][R6.64+0x180] ;  /* 0x00018020060da981 */ /* 0x000f62000c1e1500 */
[----:B------:R-:W-:-:S02]  /*0c60*/  LOP3.LUT R67, R67, 0xffffffef, RZ, 0xc0, !PT ;  /* 0xffffffef43437812 */ /* 0x000fc400078ec0ff */
[----:B------:R-:W-:Y:S02]  /*0c70*/  PRMT R18, RZ, 0x7610, R18 ;  /* 0x00007610ff127816 */ /* 0x000fe40000000012 */
[----:B------:R-:W-:Y:S02]  /*0c80*/  @P2 LOP3.LUT R67, R67, 0x10, RZ, 0xfc, !PT ;  /* 0x0000001043432812 */ /* 0x000fe400078efcff */
[----:B------:R-:W-:Y:S02]  /*0c90*/  LOP3.LUT R107, R116, 0x100, RZ, 0xfc, !PT ;  /* 0x00000100746b7812 */ /* 0x000fe400078efcff */
[----:B------:R-:W-:Y:S02]  /*0ca0*/  LOP3.LUT R67, R67, 0xfffffff7, RZ, 0xc0, !PT ;  /* 0xfffffff743437812 */ /* 0x000fe400078ec0ff */
[----:B------:R-:W-:Y:S01]  /*0cb0*/  IADD3.X R3, PT, PT, RZ, UR19, RZ, P1, !PT ;  /* 0x00000013ff037c10 */ /* 0x000fe20008ffe4ff */
[----:B------:R-:W5:Y:S01]  /*0cc0*/  @!P0 LDG.E.U16 R14, desc[UR32][R6.64+0x1c0] ;  /* 0x0001c020060e8981 */ /* 0x000f62000c1e1500 */
[----:B------:R-:W-:-:S02]  /*0cd0*/  @P0 LOP3.LUT R67, R67, 0x8, RZ, 0xfc, !PT ;  /* 0x0000000843430812 */ /* 0x000fc400078efcff */
[----:B------:R-:W-:Y:S02]  /*0ce0*/  ISETP.NE.AND P1, PT, R27, RZ, PT ;  /* 0x000000ff1b00720c */ /* 0x000fe40003f25270 */
[----:B------:R-:W-:Y:S02]  /*0cf0*/  ISETP.GE.AND P0, PT, R107, UR8, PT ;  /* 0x000000086b007c0c */ /* 0x000fe4000bf06270 */
[C---:B------:R-:W-:Y:S02]  /*0d00*/  LOP3.LUT R106, R116.reuse, 0x120, RZ, 0xfc, !PT ;  /* 0x00000120746a7812 */ /* 0x040fe400078efcff */
[C---:B------:R-:W-:Y:S02]  /*0d10*/  LOP3.LUT R105, R116.reuse, 0x140, RZ, 0xfc, !PT ;  /* 0x0000014074697812 */ /* 0x040fe400078efcff */
[----:B------:R-:W-:Y:S02]  /*0d20*/  LOP3.LUT R67, R67, 0xfffffffb, RZ, 0xc0, !PT ;  /* 0xfffffffb43437812 */ /* 0x000fe400078ec0ff */
[----:B------:R-:W-:-:S02]  /*0d30*/  LOP3.LUT R104, R116, 0x160, RZ, 0xfc, !PT ;  /* 0x0000016074687812 */ /* 0x000fc400078efcff */
[C---:B------:R-:W-:Y:S01]  /*0d40*/  LOP3.LUT R103, R116.reuse, 0x180, RZ, 0xfc, !PT ;  /* 0x0000018074677812 */ /* 0x040fe200078efcff */
[----:B------:R-:W3:Y:S01]  /*0d50*/  @!P1 LDG.E.U16 R8, desc[UR32][R6.64+0x40] ;  /* 0x0000402006089981 */ /* 0x000ee2000c1e1500 */
[----:B------:R-:W-:Y:S02]  /*0d60*/  LOP3.LUT R102, R116, 0x1a0, RZ, 0xfc, !PT ;  /* 0x000001a074667812 */ /* 0x000fe400078efcff */
[----:B------:R-:W-:Y:S01]  /*0d70*/  ISETP.GE.AND P6, PT, R106, UR8, PT ;  /* 0x000000086a007c0c */ /* 0x000fe2000bfc6270 */
[----:B------:R-:W5:Y:S01]  /*0d80*/  @!P0 LDG.E.U16 R15, desc[UR32][R6.64+0x200] ;  /* 0x00020020060f8981 */ /* 0x000f62000c1e1500 */
[----:B------:R-:W-:Y:S02]  /*0d90*/  LOP3.LUT R101, R116, 0x1c0, RZ, 0xfc, !PT ;  /* 0x000001c074657812 */ /* 0x000fe400078efcff */
[----:B------:R-:W-:Y:S02]  /*0da0*/  @P0 LOP3.LUT R67, R67, 0x4, RZ, 0xfc, !PT ;  /* 0x0000000443430812 */ /* 0x000fe400078efcff */
[----:B------:R-:W-:-:S02]  /*0db0*/  ISETP.GE.AND P5, PT, R105, UR8, PT ;  /* 0x0000000869007c0c */ /* 0x000fc4000bfa6270 */
[----:B------:R-:W-:Y:S02]  /*0dc0*/  LOP3.LUT R23, R116, 0x1e0, RZ, 0xfc, !PT ;  /* 0x000001e074177812 */ /* 0x000fe400078efcff */
[----:B------:R-:W-:Y:S02]  /*0dd0*/  ISETP.GE.AND P0, PT, R104, UR8, PT ;  /* 0x0000000868007c0c */ /* 0x000fe4000bf06270 */
[----:B------:R-:W-:Y:S01]  /*0de0*/  ISETP.GE.AND P1, PT, R103, UR8, PT ;  /* 0x0000000867007c0c */ /* 0x000fe2000bf26270 */
[----:B------:R-:W5:Y:S01]  /*0df0*/  @!P6 LDG.E.U16 R16, desc[UR32][R6.64+0x240] ;  /* 0x000240200610e981 */ /* 0x000f62000c1e1500 */
[----:B------:R-:W-:Y:S02]  /*0e00*/  ISETP.GE.AND P2, PT, R102, UR8, PT ;  /* 0x0000000866007c0c */ /* 0x000fe4000bf46270 */
[----:B------:R-:W-:Y:S02]  /*0e10*/  ISETP.GE.AND P3, PT, R101, UR8, PT ;  /* 0x0000000865007c0c */ /* 0x000fe4000bf66270 */
[----:B------:R-:W-:Y:S01]  /*0e20*/  ISETP.GE.AND P4, PT, R23, UR8, PT ;  /* 0x0000000817007c0c */ /* 0x000fe2000bf86270 */
[----:B------:R-:W5:Y:S01]  /*0e30*/  @!P5 LDG.E.U16 R17, desc[UR32][R6.64+0x280] ;  /* 0x000280200611d981 */ /* 0x000f62000c1e1500 */
[----:B------:R-:W-:-:S02]  /*0e40*/  PRMT R19, RZ, 0x7610, R19 ;  /* 0x00007610ff137816 */ /* 0x000fc40000000013 */
[----:B------:R-:W-:Y:S01]  /*0e50*/  PRMT R20, RZ, 0x7610, R20 ;  /* 0x00007610ff147816 */ /* 0x000fe20000000014 */
[----:B------:R-:W5:Y:S01]  /*0e60*/  @!P0 LDG.E.U16 R18, desc[UR32][R6.64+0x2c0] ;  /* 0x0002c02006128981 */ /* 0x000f62000c1e1500 */
[----:B------:R-:W-:Y:S02]  /*0e70*/  PRMT R21, RZ, 0x7610, R21 ;  /* 0x00007610ff157816 */ /* 0x000fe40000000015 */
[----:B------:R-:W-:Y:S01]  /*0e80*/  PRMT R22, RZ, 0x7610, R22 ;  /* 0x00007610ff167816 */ /* 0x000fe20000000016 */
[----:B------:R-:W5:Y:S04]  /*0e90*/  @!P1 LDG.E.U16 R19, desc[UR32][R6.64+0x300] ;  /* 0x0003002006139981 */ /* 0x000f68000c1e1500 */
[----:B------:R-:W5:Y:S04]  /*0ea0*/  @!P2 LDG.E.U16 R20, desc[UR32][R6.64+0x340] ;  /* 0x000340200614a981 */ /* 0x000f68000c1e1500 */
[----:B------:R-:W5:Y:S04]  /*0eb0*/  @!P3 LDG.E.U16 R21, desc[UR32][R6.64+0x380] ;  /* 0x000380200615b981 */ /* 0x000f68000c1e1500 */
[----:B------:R0:W5:Y:S01]  /*0ec0*/  @!P4 LDG.E.U16 R22, desc[UR32][R6.64+0x3c0] ;  /* 0x0003c0200616c981 */ /* 0x000162000c1e1500 */
[----:B------:R-:W1:Y:S01]  /*0ed0*/  S2R R32, SR_LANEID ;  /* 0x0000000000207919 */ /* 0x000e620000000000 */
[----:B------:R-:W0:Y:S01]  /*0ee0*/  S2UR UR8, SR_CgaCtaId ;  /* 0x00000000000879c3 */ /* 0x000e220000008800 */
[----:B------:R-:W-:Y:S01]  /*0ef0*/  UMOV UR27, 0x400 ;  /* 0x00000400001b7882 */ /* 0x000fe20000000000 */
[----:B------:R1:W-:Y:S01]  /*0f00*/  STL [R1+0x4c], R23 ;  /* 0x00004c1701007387 */ /* 0x0003e20000100800 */
[----:B------:R-:W-:Y:S01]  /*0f10*/  LOP3.LUT R67, R67, 0xfffffffd, RZ, 0xc0, !PT ;  /* 0xfffffffd43437812 */ /* 0x000fe200078ec0ff */
        /* <DEDUP_REMOVED lines=24> */
[----:B------:R-:W-:Y:S02]  /*10a0*/  @P6 LOP3.LUT R67, R67, 0x2, RZ, 0xfc, !PT ;  /* 0x0000000243436812 */ /* 0x000fe400078efcff */
[----:B------:R-:W-:Y:S02]  /*10b0*/  LEA R133, R6, UR27, 0x1 ;  /* 0x0000001b06857c11 */ /* 0x000fe4000f8e08ff */
[----:B------:R-:W-:Y:S02]  /*10c0*/  LEA.HI.SX32 R24, R24, R23, 0x1b ;  /* 0x0000001718187211 */ /* 0x000fe400078fdaff */
[----:B------:R-:W-:-:S02]  /*10d0*/  IADD3 R6, PT, PT, R23, 0x180, RZ ;  /* 0x0000018017067810 */ /* 0x000fc40007ffe0ff */
[-C--:B------:R-:W-:Y:S02]  /*10e0*/  LEA.HI.SX32 R26, R26, R23.reuse, 0x1b ;  /* 0x000000171a1a7211 */ /* 0x080fe400078fdaff */
[----:B------:R-:W-:Y:S02]  /*10f0*/  P2R R29, PR, RZ, 0x40 ;  /* 0x00000040ff1d7803 */ /* 0x000fe40000000000 */
[-C--:B------:R-:W-:Y:S02]  /*1100*/  LEA.HI.SX32 R28, R28, R23.reuse, 0x1b ;  /* 0x000000171c1c7211 */ /* 0x080fe400078fdaff */
[----:B------:R-:W-:Y:S02]  /*1110*/  LOP3.LUT P6, RZ, R67, 0x4, RZ, 0xc0, !PT ;  /* 0x0000000443ff7812 */ /* 0x000fe400078cc0ff */
[----:B------:R-:W-:Y:S02]  /*1120*/  LEA R131, R24, UR27, 0x1 ;  /* 0x0000001b18837c11 */ /* 0x000fe4000f8e08ff */
[----:B------:R-:W-:-:S02]  /*1130*/  LEA.HI.SX32 R6, R6, R23, 0x1b ;  /* 0x0000001706067211 */ /* 0x000fc400078fdaff */
[----:B------:R-:W-:Y:S02]  /*1140*/  LEA R87, R26, UR27, 0x1 ;  /* 0x0000001b1a577c11 */ /* 0x000fe4000f8e08ff */
[----:B------:R-:W-:Y:S02]  /*1150*/  LEA R86, R28, UR27, 0x1 ;  /* 0x0000001b1c567c11 */ /* 0x000fe4000f8e08ff */
[----:B------:R-:W-:Y:S02]  /*1160*/  P2R R31, PR, RZ, 0x40 ;  /* 0x00000040ff1f7803 */ /* 0x000fe40000000000 */
        /* <DEDUP_REMOVED lines=21> */
[----:B---3--:R0:W-:Y:S04]  /*12c0*/  STS.U16 [R140+0x40], R8 ;  /* 0x000040088c007388 */ /* 0x0081e80000000400 */
[----:B------:R-:W-:Y:S04]  /*12d0*/  STS.U16 [R139+0x80], R9 ;  /* 0x000080098b007388 */ /* 0x000fe80000000400 */
[----:B----4-:R1:W-:Y:S01]  /*12e0*/  STS.U16 [R138+0xc0], R10 ;  /* 0x0000c00a8a007388 */ /* 0x0103e20000000400 */
[----:B0-----:R-:W-:-:S03]  /*12f0*/  IADD3 R8, PT, PT, R23, 0x1a0, RZ ;  /* 0x000001a017087810 */ /* 0x001fc60007ffe0ff */
[----:B-----5:R-:W-:Y:S04]  /*1300*/  STS.U16 [R137+0x100], R11 ;  /* 0x0001000b89007388 */ /* 0x020fe80000000400 */
[----:B------:R0:W-:Y:S01]  /*1310*/  STS.U16 [R136+0x140], R12 ;  /* 0x0001400c88007388 */ /* 0x0001e20000000400 */
[----:B-1----:R-:W-:Y:S01]  /*1320*/  VIADD R10, R23, 0x1c0 ;  /* 0x000001c0170a7836 */ /* 0x002fe20000000000 */
[-C--:B------:R-:W-:Y:S02]  /*1330*/  LEA.HI.SX32 R8, R8, R23.reuse, 0x1b ;  /* 0x0000001708087211 */ /* 0x080fe400078fdaff */
[----:B------:R-:W-:Y:S02]  /*1340*/  STS.U16 [R135+0x180], R13 ;  /* 0x0001800d87007388 */ /* 0x000fe40000000400 */
[----:B------:R-:W-:-:S02]  /*1350*/  LEA.HI.SX32 R10, R10, R23, 0x1b ;  /* 0x000000170a0a7211 */ /* 0x000fc400078fdaff */
[----:B0-----:R-:W-:Y:S01]  /*1360*/  IADD3 R12, PT, PT, R23, 0x1e0, RZ ;  /* 0x000001e0170c7810 */ /* 0x001fe20007ffe0ff */
[----:B------:R-:W-:Y:S01]  /*1370*/  STS.U16 [R133+0x1c0], R14 ;  /* 0x0001c00e85007388 */ /* 0x000fe20000000400 */
[----:B------:R-:W-:Y:S02]  /*1380*/  LEA R83, R8, UR27, 0x1 ;  /* 0x0000001b08537c11 */ /* 0x000fe4000f8e08ff */
[----:B------:R-:W-:Y:S01]  /*1390*/  LEA.HI.SX32 R12, R12, R23, 0x1b ;  /* 0x000000170c0c7211 */ /* 0x000fe200078fdaff */
[----:B------:R-:W-:Y:S01]  /*13a0*/  STS.U16 [R131+0x200], R15 ;  /* 0x0002000f83007388 */ /* 0x000fe20000000400 */
[----:B------:R-:W-:Y:S01]  /*13b0*/  LEA R82, R10, UR27, 0x1 ;  /* 0x0000001b0a527c11 */ /* 0x000fe2000f8e08ff */
[----:B------:R-:W-:Y:S01]  /*13c0*/  IMAD R23, R32, 0xf, R23 ;  /* 0x0000000f20177824 */ /* 0x000fe200078e0217 */
[----:B------:R-:W-:Y:S01]  /*13d0*/  LEA R81, R12, UR27, 0x1 ;  /* 0x0000001b0c517c11 */ /* 0x000fe2000f8e08ff */
        /* <DEDUP_REMOVED lines=71> */
[----:B------:R-:W-:-:S02]  /*1850*/  P2R R39, PR, RZ, 0x40 ;  /* 0x00000040ff277803 */ /* 0x000fc40000000000 */
[----:B------:R-:W-:Y:S02]  /*1860*/  ISETP.NE.AND P6, PT, R25, RZ, PT ;  /* 0x000000ff1900720c */ /* 0x000fe40003fc5270 */
        /* <DEDUP_REMOVED lines=83> */
[----:B------:R-:W3:Y:S04]  /*1da0*/  LDS.U16 R2, [R143+0x2] ;  /* 0x000002008f027984 */ /* 0x000ee80000000400 */
[----:B------:R-:W4:Y:S04]  /*1db0*/  LDS.U16 R3, [R142+0x4] ;  /* 0x000004008e037984 */ /* 0x000f280000000400 */
        /* <DEDUP_REMOVED lines=13> */
[----:B------:R-:W-:Y:S01]  /*1e90*/  BAR.SYNC.DEFER_BLOCKING 0x0 ;  /* 0x0000000000007b1d */ /* 0x000fe20000010000 */
[----:B0-----:R-:W-:-:S05]  /*1ea0*/  PRMT R19, RZ, 0x7610, R19 ;  /* 0x00007610ff137816 */ /* 0x001fca0000000013 */
[----:B------:R-:W5:Y:S01]  /*1eb0*/  @!P6 LDG.E.U16 R20, desc[UR32][R4.64] ;  /* 0x000000200414e981 */ /* 0x000f62000c1e1500 */
[----:B------:R-:W-:-:S13]  /*1ec0*/  ISETP.NE.AND P6, PT, R37, RZ, PT ;  /* 0x000000ff2500720c */ /* 0x000fda0003fc5270 */
        /* <DEDUP_REMOVED lines=35> */
[----:B------:R0:W-:Y:S04]  /*2100*/  STL [R1+0x48], R141 ;  /* 0x0000488d01007387 */ /* 0x0001e80000100800 */
        /* <DEDUP_REMOVED lines=8> */
[----:B------:R0:W-:Y:S01]  /*2190*/  STL [R1+0x28], R131 ;  /* 0x0000288301007387 */ /* 0x0001e20000100800 */
[----:B--2---:R-:W-:-:S03]  /*21a0*/  HADD2.F32 R0, -RZ, R0.H0_H0 ;  /* 0x20000000ff007230 */ /* 0x004fc60000004100 */
[----:B------:R0:W-:Y:S04]  /*21b0*/  STL [R1+0x20], R86 ;  /* 0x0000205601007387 */ /* 0x0001e80000100800 */
[----:B------:R0:W-:Y:S04]  /*21c0*/  STL [R1+0x1c], R85 ;  /* 0x00001c5501007387 */ /* 0x0001e80000100800 */
[----:B------:R0:W-:Y:S04]  /*21d0*/  STL [R1+0x18], R84 ;  /* 0x0000185401007387 */ /* 0x0001e80000100800 */
[----:B------:R0:W-:Y:S04]  /*21e0*/  STL [R1+0x14], R83 ;  /* 0x0000145301007387 */ /* 0x0001e80000100800 */
[----:B------:R0:W-:Y:S01]  /*21f0*/  STL [R1+0x10], R82 ;  /* 0x0000105201007387 */ /* 0x0001e20000100800 */
[----:B------:R-:W-:-:S03]  /*2200*/  FADD.FTZ R93, R0, UR7 ;  /* 0x00000007005d7e21 */ /* 0x000fc60008010000 */
[----:B------:R0:W-:Y:S04]  /*2210*/  STL [R1+0xc], R81 ;  /* 0x00000c5101007387 */ /* 0x0001e80000100800 */
[----:B------:R0:W-:Y:S04]  /*2220*/  STL [R1+0x8], R144 ;  /* 0x0000089001007387 */ /* 0x0001e80000100800 */
[----:B------:R0:W-:Y:S04]  /*2230*/  STL [R1+0x4], R143 ;  /* 0x0000048f01007387 */ /* 0x0001e80000100800 */
[----:B------:R0:W-:Y:S01]  /*2240*/  STL [R1], R142 ;  /* 0x0000008e01007387 */ /* 0x0001e20000100800 */
[----:B------:R-:W-:Y:S01]  /*2250*/  FSETP.GTU.FTZ.AND P5, PT, R93, 20, PT ;  /* 0x41a000005d00780b */ /* 0x000fe20003fbc000 */
[----:B---3--:R-:W-:-:S02]  /*2260*/  HADD2.F32 R2, -RZ, R2.H0_H0 ;  /* 0x20000002ff027230 */ /* 0x008fc40000004100 */
[----:B----4-:R-:W-:Y:S02]  /*2270*/  HADD2.F32 R3, -RZ, R3.H0_H0 ;  /* 0x20000003ff037230 */ /* 0x010fe40000004100 */
[----:B-----5:R-:W-:Y:S02]  /*2280*/  HADD2.F32 R6, -RZ, R6.H0_H0 ;  /* 0x20000006ff067230 */ /* 0x020fe40000004100 */
        /* <DEDUP_REMOVED lines=46> */
[----:B-1----:R-:W-:Y:S05]  /*2570*/  @P5 BRA `(.L_x_1527) ;  /* 0x0000000000785947 */ /* 0x002fea0003800000 */
        /* <DEDUP_REMOVED lines=30> */
.L_x_1527:
[----:B------:R-:W-:Y:S05]  /*2760*/  BSYNC.RECONVERGENT B0 ;  /* 0x0000000000007941 */ /* 0x000fea0003800200 */
.L_x_1526:
[----:B------:R-:W-:Y:S01]  /*2770*/  FSETP.GTU.FTZ.AND P5, PT, R92, 20, PT ;  /* 0x41a000005c00780b */ /* 0x000fe20003fbc000 */
[----:B------:R-:W-:-:S12]  /*2780*/  BSSY.RECONVERGENT B0, `(.L_x_1528) ;  /* 0x0000020000007945 */ /* 0x000fd80003800200 */
[----:B------:R-:W-:Y:S05]  /*2790*/  @P5 BRA `(.L_x_1529) ;  /* 0x0000000000785947 */ /* 0x000fea0003800000 */
        /* <DEDUP_REMOVED lines=30> */
.L_x_1529:
[----:B------:R-:W-:Y:S05]  /*2980*/  BSYNC.RECONVERGENT B0 ;  /* 0x0000000000007941 */ /* 0x000fea0003800200 */
.L_x_1528:
        /* <DEDUP_REMOVED lines=33> */
.L_x_1531:
[----:B------:R-:W-:Y:S05]  /*2ba0*/  BSYNC.RECONVERGENT B0 ;  /* 0x0000000000007941 */ /* 0x000fea0003800200 */
.L_x_1530:
        /* <DEDUP_REMOVED lines=33> */
.L_x_1533:
[----:B------:R-:W-:Y:S05]  /*2dc0*/  BSYNC.RECONVERGENT B0 ;  /* 0x0000000000007941 */ /* 0x000fea0003800200 */
.L_x_1532:
        /* <DEDUP_REMOVED lines=33> */
.L_x_1535:
[----:B------:R-:W-:Y:S05]  /*2fe0*/  BSYNC.RECONVERGENT B0 ;  /* 0x0000000000007941 */ /* 0x000fea0003800200 */
.L_x_1534:
        /* <DEDUP_REMOVED lines=33> */
.L_x_1537:
[----:B------:R-:W-:Y:S05]  /*3200*/  BSYNC.RECONVERGENT B0 ;  /* 0x0000000000007941 */ /* 0x000fea0003800200 */
.L_x_1536:
        /* <DEDUP_REMOVED lines=33> */
.L_x_1539:
[----:B------:R-:W-:Y:S05]  /*3420*/  BSYNC.RECONVERGENT B0 ;  /* 0x0000000000007941 */ /* 0x000fea0003800200 */
.L_x_1538:
        /* <DEDUP_REMOVED lines=33> */
.L_x_1541:
[----:B------:R-:W-:Y:S05]  /*3640*/  BSYNC.RECONVERGENT B0 ;  /* 0x0000000000007941 */ /* 0x000fea0003800200 */
.L_x_1540:
        /* <DEDUP_REMOVED lines=33> */
.L_x_1543:
[----:B------:R-:W-:Y:S05]  /*3860*/  BSYNC.RECONVERGENT B0 ;  /* 0x0000000000007941 */ /* 0x000fea0003800200 */
.L_x_1542:
        /* <DEDUP_REMOVED lines=33> */
.L_x_1545:
[----:B------:R-:W-:Y:S05]  /*3a80*/  BSYNC.RECONVERGENT B0 ;  /* 0x0000000000007941 */ /* 0x000fea0003800200 */
.L_x_1544:
        /* <DEDUP_REMOVED lines=33> */
.L_x_1547:
[----:B------:R-:W-:Y:S05]  /*3ca0*/  BSYNC.RECONVERGENT B0 ;  /* 0x0000000000007941 */ /* 0x000fea0003800200 */
.L_x_1546:
        /* <DEDUP_REMOVED lines=33> */
.L_x_1549:
[----:B------:R-:W-:Y:S05]  /*3ec0*/  BSYNC.RECONVERGENT B0 ;  /* 0x0000000000007941 */ /* 0x000fea0003800200 */
.L_x_1548:
        /* <DEDUP_REMOVED lines=33> */
.L_x_1551:
[----:B------:R-:W-:Y:S05]  /*40e0*/  BSYNC.RECONVERGENT B0 ;  /* 0x0000000000007941 */ /* 0x000fea0003800200 */
.L_x_1550:
        /* <DEDUP_REMOVED lines=33> */
.L_x_1553:
[----:B------:R-:W-:Y:S05]  /*4300*/  BSYNC.RECONVERGENT B0 ;  /* 0x0000000000007941 */ /* 0x000fea0003800200 */
.L_x_1552:
[----:B------:R-:W-:Y:S01]  /*4310*/  FSETP.GTU.FTZ.AND P5, PT, R69, 20, PT ;  /* 0x41a000004500780b */ /* 0x000fe20003fbc000 */
[----:B------:R-:W-:-:S12]  /*4320*/  BSSY.RECONVERGENT B0, `(.L_x_1554) ;  /* 0x0000020000007945 */ /* 0x000fd80003800200 */
[----:B------:R-:W-:Y:S05]  /*4330*/  @P5 BRA `(.L_x_1555) ;  /* 0x0000000000785947 */ /* 0x000fea0003800000 */
[----:B------:R-:W-:Y:S01]  /*4340*/  FMUL.FTZ R69, R69, 1.4426950216293334961 ;  /* 0x3fb8aa3b45457820 */ /* 0x000fe20000410000 */
[----:B------:R-:W-:Y:S02]  /*4350*/  IMAD.MOV.U32 R4, RZ, RZ, 0x3e800000 ;  /* 0x3e800000ff047424 */ /* 0x000fe400078e00ff */
[----:B------:R-:W-:Y:S01]  /*4360*/  HFMA2 R7, -RZ, RZ, 1.3056640625, -1.8671875 ;  /* 0x3d39bf78ff077431 */ /* 0x000fe200000001ff */
        /* <DEDUP_REMOVED lines=27> */
.L_x_1555:
[----:B------:R-:W-:Y:S05]  /*4520*/  BSYNC.RECONVERGENT B0 ;  /* 0x0000000000007941 */ /* 0x000fea0003800200 */
.L_x_1554:
        /* <DEDUP_REMOVED lines=33> */
.L_x_1557:
[----:B------:R-:W-:Y:S05]  /*4740*/  BSYNC.RECONVERGENT B0 ;  /* 0x0000000000007941 */ /* 0x000fea0003800200 */
.L_x_1556:
[----:B------:R-:W1:Y:S01]  /*4750*/  LDCU.128 UR12, c[0x0][0x410] ;  /* 0x00008200ff0c77ac */ /* 0x000e620008000c00 */
[----:B------:R-:W2:Y:S01]  /*4760*/  S2UR UR30, SR_CTAID.Y ;  /* 0x00000000001e79c3 */ /* 0x000ea20000002600 */
[----:B0-----:R-:W-:Y:S01]  /*4770*/  P2R R26, PR, RZ, 0x1 ;  /* 0x00000001ff1a7803 */ /* 0x001fe20000000000 */
[----:B------:R-:W0:Y:S01]  /*4780*/  LDS.U16 R46, [R144] ;  /* 0x00000000902e7984 */ /* 0x000e220000000400 */
[----:B------:R-:W-:Y:S01]  /*4790*/  UMOV UR8, UR28 ;  /* 0x0000001c00087c82 */ /* 0x000fe20008000000 */
[----:B------:R-:W-:Y:S01]  /*47a0*/  UMOV UR9, URZ ;  /* 0x000000ff00097c82 */ /* 0x000fe20008000000 */
[C---:B------:R-:W-:Y:S01]  /*47b0*/  LOP3.LUT P0, RZ, R67.reuse, 0x40, RZ, 0xc0, !PT ;  /* 0x0000004043ff7812 */ /* 0x040fe2000780c0ff */
[----:B------:R-:W-:Y:S01]  /*47c0*/  LDS.U16 R45, [R143+0x2] ;  /* 0x000002008f2d7984 */ /* 0x000fe20000000400 */
[----:B------:R-:W-:Y:S01]  /*47d0*/  PRMT R6, RZ, 0x7610, R6 ;  /* 0x00007610ff067816 */ /* 0x000fe20000000006 */
[----:B------:R-:W3:Y:S01]  /*47e0*/  LDCU.64 UR36, c[0x0][0x490] ;  /* 0x00009200ff2477ac */ /* 0x000ee20008000a00 */
[----:B------:R-:W-:Y:S01]  /*47f0*/  P2R R24, PR, RZ, 0x1 ;  /* 0x00000001ff187803 */ /* 0x000fe20000000000 */
[----:B------:R-:W-:Y:S01]  /*4800*/  LDS.U16 R44, [R142+0x4] ;  /* 0x000004008e2c7984 */ /* 0x000fe20000000400 */
[----:B------:R-:W-:-:S02]  /*4810*/  LOP3.LUT P0, RZ, R67, 0x80, RZ, 0xc0, !PT ;  /* 0x0000008043ff7812 */ /* 0x000fc4000780c0ff */
[----:B------:R-:W-:Y:S01]  /*4820*/  PRMT R7, RZ, 0x7610, R7 ;  /* 0x00007610ff077816 */ /* 0x000fe20000000007 */
[----:B------:R-:W-:Y:S01]  /*4830*/  LDS.U16 R43, [R164+0x6] ;  /* 0x00000600a42b7984 */ /* 0x000fe20000000400 */
[----:B------:R-:W-:Y:S01]  /*4840*/  P2R R23, PR, RZ, 0x1 ;  /* 0x00000001ff177803 */ /* 0x000fe20000000000 */
[----:B-1----:R-:W-:Y:S02]  /*4850*/  UIMAD.WIDE.U32 UR34, UR26, UR12, UR8 ;  /* 0x0000000c1a2272a5 */ /* 0x002fe4000f8e0008 */
[----:B------:R-:W-:Y:S01]  /*4860*/  LDS.U16 R42, [R161+0x8] ;  /* 0x00000800a12a7984 */ /* 0x000fe20000000400 */
[----:B------:R-:W-:Y:S01]  /*4870*/  UIMAD UR13, UR26, UR13, URZ ;  /* 0x0000000d1a0d72a4 */ /* 0x000fe2000f8e02ff */
[----:B------:R-:W-:Y:S02]  /*4880*/  LOP3.LUT P0, RZ, R67, 0x100, RZ, 0xc0, !PT ;  /* 0x0000010043ff7812 */ /* 0x000fe4000780c0ff */
[----:B------:R-:W-:Y:S01]  /*4890*/  LDS.U16 R41, [R160+0xa] ;  /* 0x00000a00a0297984 */ /* 0x000fe20000000400 */
[----:B------:R-:W-:Y:S01]  /*48a0*/  UIADD3 UR13, UPT, UPT, UR35, UR13, URZ ;  /* 0x0000000d230d7290 */ /* 0x000fe2000fffe0ff */
[----:B------:R-:W-:Y:S01]  /*48b0*/  P2R R22, PR, RZ, 0x1 ;  /* 0x00000001ff167803 */ /* 0x000fe20000000000 */
[----:B------:R-:W-:Y:S01]  /*48c0*/  UMOV UR12, UR34 ;  /* 0x00000022000c7c82 */ /* 0x000fe20008000000 */
[----:B------:R-:W-:Y:S01]  /*48d0*/  LDS.U16 R40, [R159+0xc] ;  /* 0x00000c009f287984 */ /* 0x000fe20000000400 */
[----:B--2---:R-:W-:Y:S01]  /*48e0*/  UIMAD.WIDE.U32 UR12, UR30, UR14, UR12 ;  /* 0x0000000e1e0c72a5 */ /* 0x004fe2000f8e000c */
[----:B------:R-:W-:Y:S01]  /*48f0*/  ISETP.NE.AND P0, PT, R27, RZ, PT ;  /* 0x000000ff1b00720c */ /* 0x000fe20003f05270 */
[----:B------:R-:W1:Y:S01]  /*4900*/  LDCU.64 UR34, c[0x0][0x510] ;  /* 0x0000a200ff2277ac */ /* 0x000e620008000a00 */
[----:B------:R-:W-:Y:S01]  /*4910*/  LDS.U16 R39, [R158+0xe] ;  /* 0x00000e009e277984 */ /* 0x000fe20000000400 */
[----:B------:R-:W-:Y:S01]  /*4920*/  PRMT R8, RZ, 0x7610, R8 ;  /* 0x00007610ff087816 */ /* 0x000fe20000000008 */
[----:B------:R-:W-:Y:S01]  /*4930*/  UIMAD UR15, UR30, UR15, UR13 ;  /* 0x0000000f1e0f72a4 */ /* 0x000fe2000f8e020d */
[----:B------:R-:W-:Y:S01]  /*4940*/  IADD3 R3, P5, PT, R116, UR12, RZ ;  /* 0x0000000c74037c10 */ /* 0x000fe2000ffbe0ff */
[----:B------:R-:W-:Y:S01]  /*4950*/  LDS.U16 R38, [R157+0x10] ;  /* 0x000010009d267984 */ /* 0x000fe20000000400 */
[----:B------:R-:W-:-:S02]  /*4960*/  P2R R21, PR, RZ, 0x1 ;  /* 0x00000001ff157803 */ /* 0x000fc40000000000 */
[----:B------:R-:W-:Y:S01]  /*4970*/  ISETP.NE.AND P0, PT, R25, RZ, PT ;  /* 0x000000ff1900720c */ /* 0x000fe20003f05270 */
[----:B------:R-:W-:Y:S01]  /*4980*/  LDS.U16 R36, [R100+0x12] ;  /* 0x0000120064247984 */ /* 0x000fe20000000400 */
[----:B------:R-:W-:Y:S02]  /*4990*/  IADD3.X R4, PT, PT, RZ, UR15, RZ, P5, !PT ;  /* 0x0000000fff047c10 */ /* 0x000fe4000affe4ff */
[----:B------:R-:W-:Y:S01]  /*49a0*/  P2R R28, PR, RZ, 0x2 ;  /* 0x00000002ff1c7803 */ /* 0x000fe20000000000 */
[----:B------:R-:W-:Y:S01]  /*49b0*/  LDS.U16 R34, [R99+0x14] ;  /* 0x0000140063227984 */ /* 0x000fe20000000400 */
[----:B------:R-:W2:Y:S01]  /*49c0*/  LDCU.128 UR12, c[0x0][0x420] ;  /* 0x00008400ff0c77ac */ /* 0x000ea20008000c00 */
[----:B------:R-:W-:Y:S02]  /*49d0*/  LOP3.LUT P1, RZ, R67, 0x20, RZ, 0xc0, !PT ;  /* 0x0000002043ff7812 */ /* 0x000fe4000782c0ff */
[----:B------:R-:W-:Y:S01]  /*49e0*/  LDS.U16 R37, [R98+0x16] ;  /* 0x0000160062257984 */ /* 0x000fe20000000400 */
[----:B------:R-:W-:-:S02]  /*49f0*/  P2R R29, PR, RZ, 0x4 ;  /* 0x00000004ff1d7803 */ /* 0x000fc40000000000 */
[C---:B------:R-:W-:Y:S01]  /*4a00*/  LOP3.LUT P2, RZ, R67.reuse, 0x10, RZ, 0xc0, !PT ;  /* 0x0000001043ff7812 */ /* 0x040fe2000784c0ff */
[----:B------:R-:W-:Y:S01]  /*4a10*/  LDS.U16 R35, [R97+0x18] ;  /* 0x0000180061237984 */ /* 0x000fe20000000400 */
[----:B------:R-:W-:Y:S02]  /*4a20*/  P2R R31, PR, RZ, 0x8 ;  /* 0x00000008ff1f7803 */ /* 0x000fe40000000000 */
[C---:B------:R-:W-:Y:S01]  /*4a30*/  LOP3.LUT P3, RZ, R67.reuse, 0x8, RZ, 0xc0, !PT ;  /* 0x0000000843ff7812 */ /* 0x040fe2000786c0ff */
[----:B------:R-:W-:Y:S01]  /*4a40*/  LDS.U16 R32, [R96+0x1a] ;  /* 0x00001a0060207984 */ /* 0x000fe20000000400 */
[----:B------:R-:W-:Y:S02]  /*4a50*/  P2R R47, PR, RZ, 0x10 ;  /* 0x00000010ff2f7803 */ /* 0x000fe40000000000 */
[----:B------:R-:W-:Y:S01]  /*4a60*/  LOP3.LUT P4, RZ, R67, 0x4, RZ, 0xc0, !PT ;  /* 0x0000000443ff7812 */ /* 0x000fe2000788c0ff */
[----:B------:R-:W-:Y:S01]  /*4a70*/  LDS.U16 R33, [R95+0x1c] ;  /* 0x00001c005f217984 */ /* 0x000fe20000000400 */
[----:B------:R-:W-:Y:S01]  /*4a80*/  PRMT R9, RZ, 0x7610, R9 ;  /* 0x00007610ff097816 */ /* 0x000fe20000000009 */
[----:B--2---:R-:W-:-:S02]  /*4a90*/  UIMAD.WIDE.U32 UR8, UR26, UR12, UR8 ;  /* 0x0000000c1a0872a5 */ /* 0x004fc4000f8e0008 */
[----:B------:R-:W-:Y:S01]  /*4aa0*/  LDS.U16 R30, [R94+0x1e] ;  /* 0x00001e005e1e7984 */ /* 0x000fe20000000400 */
[----:B------:R-:W-:Y:S01]  /*4ab0*/  PRMT R10, RZ, 0x7610, R10 ;  /* 0x00007610ff0a7816 */ /* 0x000fe2000000000a */
[----:B------:R-:W-:Y:S01]  /*4ac0*/  UIMAD UR9, UR26, UR13, UR9 ;  /* 0x0000000d1a0972a4 */ /* 0x000fe2000f8e0209 */
[----:B------:R-:W-:Y:S02]  /*4ad0*/  PRMT R11, RZ, 0x7610, R11 ;  /* 0x00007610ff0b7816 */ /* 0x000fe4000000000b */
[----:B------:R-:W-:Y:S01]  /*4ae0*/  PRMT R12, RZ, 0x7610, R12 ;  /* 0x00007610ff0c7816 */ /* 0x000fe2000000000c */
[----:B------:R-:W-:Y:S01]  /*4af0*/  UIMAD.WIDE.U32 UR8, UR30, UR14, UR8 ;  /* 0x0000000e1e0872a5 */ /* 0x000fe2000f8e0008 */
[----:B------:R-:W-:Y:S02]  /*4b00*/  PRMT R13, RZ, 0x7610, R13 ;  /* 0x00007610ff0d7816 */ /* 0x000fe4000000000d */
[----:B------:R-:W-:Y:S01]  /*4b10*/  LOP3.LUT P6, RZ, R67, 0x1, RZ, 0xc0, !PT ;  /* 0x0000000143ff7812 */ /* 0x000fe200078cc0ff */
[----:B------:R-:W-:Y:S01]  /*4b20*/  UIMAD UR15, UR30, UR15, UR9 ;  /* 0x0000000f1e0f72a4 */ /* 0x000fe2000f8e0209 */
[----:B------:R-:W-:-:S02]  /*4b30*/  PRMT R14, RZ, 0x7610, R14 ;  /* 0x00007610ff0e7816 */ /* 0x000fc4000000000e */
[----:B------:R-:W-:Y:S02]  /*4b40*/  IADD3 R0, P5, PT, R116, UR8, RZ ;  /* 0x0000000874007c10 */ /* 0x000fe4000ffbe0ff */
[----:B------:R-:W-:Y:S02]  /*4b50*/  PRMT R15, RZ, 0x7610, R15 ;  /* 0x00007610ff0f7816 */ /* 0x000fe4000000000f */
[----:B------:R-:W2:Y:S01]  /*4b60*/  LDCU.64 UR8, c[0x0][0x488] ;  /* 0x00009100ff0877ac */ /* 0x000ea20008000a00 */
[----:B------:R-:W-:Y:S02]  /*4b70*/  IADD3.X R5, PT, PT, RZ, UR15, RZ, P5, !PT ;  /* 0x0000000fff057c10 */ /* 0x000fe4000affe4ff */
[----:B------:R-:W-:Y:S02]  /*4b80*/  PRMT R16, RZ, 0x7610, R16 ;  /* 0x00007610ff107816 */ /* 0x000fe40000000010 */
[----:B------:R-:W-:Y:S02]  /*4b90*/  PRMT R17, RZ, 0x7610, R17 ;  /* 0x00007610ff117816 */ /* 0x000fe40000000011 */
[----:B------:R-:W-:-:S02]  /*4ba0*/  PRMT R18, RZ, 0x7610, R18 ;  /* 0x00007610ff127816 */ /* 0x000fc40000000012 */
[----:B------:R-:W-:Y:S02]  /*4bb0*/  PRMT R19, RZ, 0x7610, R19 ;  /* 0x00007610ff137816 */ /* 0x000fe40000000013 */
[----:B------:R-:W-:Y:S01]  /*4bc0*/  PRMT R20, RZ, 0x7610, R20 ;  /* 0x00007610ff147816 */ /* 0x000fe20000000014 */
[----:B0-----:R-:W-:Y:S01]  /*4bd0*/  HADD2.F32 R46, -RZ, R46.H0_H0 ;  /* 0x2000002eff2e7230 */ /* 0x001fe20000004100 */
[----:B------:R-:W0:Y:S01]  /*4be0*/  LDCU.64 UR14, c[0x0][0x508] ;  /* 0x0000a100ff0e77ac */ /* 0x000e220008000a00 */
[----:B--2---:R-:W-:-:S04]  /*4bf0*/  LEA R2, P5, R3, UR8, 0x1 ;  /* 0x0000000803027c11 */ /* 0x004fc8000f8a08ff */
[----:B------:R-:W-:Y:S01]  /*4c00*/  LEA.HI.X R3, R3, UR9, R4, 0x1, P5 ;  /* 0x0000000903037c11 */ /* 0x000fe2000a8f0c04 */
[----:B------:R-:W2:Y:S01]  /*4c10*/  LDCU.64 UR8, c[0x0][0x478] ;  /* 0x00008f00ff0877ac */ /* 0x000ea20008000a00 */
[----:B------:R-:W-:Y:S01]  /*4c20*/  BAR.SYNC.DEFER_BLOCKING 0x0 ;  /* 0x0000000000007b1d */ /* 0x000fe20000010000 */
[----:B--2---:R-:W-:-:S04]  /*4c30*/  LEA R4, P5, R0, UR8, 0x1 ;  /* 0x0000000800047c11 */ /* 0x004fc8000f8a08ff */
[----:B------:R-:W-:Y:S02]  /*4c40*/  LEA.HI.X R5, R0, UR9, R5, 0x1, P5 ;  /* 0x0000000900057c11 */ /* 0x000fe4000a8f0c05 */
[----:B------:R-:W-:Y:S01]  /*4c50*/  PRMT R0, RZ, 0x7610, R0 ;  /* 0x00007610ff007816 */ /* 0x000fe20000000000 */
[----:B------:R-:W2:Y:S01]  /*4c60*/  @!P1 LDG.E.U16 R10, desc[UR32][R2.64+0x140] ;  /* 0x00014020020a9981 */ /* 0x000ea2000c1e1500 */
[----:B------:R-:W-:-:S03]  /*4c70*/  LOP3.LUT P5, RZ, R67, 0x2, RZ, 0xc0, !PT ;  /* 0x0000000243ff7812 */ /* 0x000fc600078ac0ff */
[----:B------:R-:W4:Y:S04]  /*4c80*/  @!P2 LDG.E.U16 R11, desc[UR32][R2.64+0x180] ;  /* 0x00018020020ba981 */ /* 0x000f28000c1e1500 */
[----:B------:R-:W5:Y:S01]  /*4c90*/  @!P0 LDG.E.U16 R0, desc[UR32][R2.64] ;  /* 0x0000002002008981 */ /* 0x000f62000c1e1500 */
[----:B------:R-:W-:Y:S02]  /*4ca0*/  ISETP.NE.AND P0, PT, R21, RZ, PT ;  /* 0x000000ff1500720c */ /* 0x000fe40003f05270 */
[----:B------:R-:W-:Y:S01]  /*4cb0*/  ISETP.NE.AND P1, PT, R28, RZ, PT ;  /* 0x000000ff1c00720c */ /* 0x000fe20003f25270 */
[----:B------:R-:W3:Y:S04]  /*4cc0*/  @!P3 LDG.E.U16 R12, desc[UR32][R2.64+0x1c0] ;  /* 0x0001c020020cb981 */ /* 0x000ee8000c1e1500 */
[----:B------:R-:W3:Y:S04]  /*4cd0*/  @!P4 LDG.E.U16 R13, desc[UR32][R2.64+0x200] ;  /* 0x00020020020dc981 */ /* 0x000ee8000c1e1500 */
[----:B------:R-:W3:Y:S04]  /*4ce0*/  @!P5 LDG.E.U16 R14, desc[UR32][R2.64+0x240] ;  /* 0x00024020020ed981 */ /* 0x000ee8000c1e1500 */
[----:B------:R-:W2:Y:S01]  /*4cf0*/  @!P0 LDG.E.U16 R6, desc[UR32][R2.64+0x40] ;  /* 0x0000402002068981 */ /* 0x000ea2000c1e1500 */
[----:B------:R-:W-:-:S02]  /*4d00*/  ISETP.NE.AND P0, PT, R22, RZ, PT ;  /* 0x000000ff1600720c */ /* 0x000fc40003f05270 */
[----:B------:R-:W-:Y:S01]  /*4d10*/  ISETP.NE.AND P2, PT, R29, RZ, PT ;  /* 0x000000ff1d00720c */ /* 0x000fe20003f45270 */
[----:B------:R-:W3:Y:S04]  /*4d20*/  @!P6 LDG.E.U16 R15, desc[UR32][R2.64+0x280] ;  /* 0x00028020020fe981 */ /* 0x000ee8000c1e1500 */
[----:B------:R-:W3:Y:S06]  /*4d30*/  @!P1 LDG.E.U16 R17, desc[UR32][R2.64+0x300] ;  /* 0x0003002002119981 */ /* 0x000eec000c1e1500 */
[----:B------:R-:W4:Y:S01]  /*4d40*/  @!P0 LDG.E.U16 R7, desc[UR32][R2.64+0x80] ;  /* 0x0000802002078981 */ /* 0x000f22000c1e1500 */
[----:B------:R-:W-:-:S02]  /*4d50*/  ISETP.NE.AND P0, PT, R23, RZ, PT ;  /* 0x000000ff1700720c */ /* 0x000fc40003f05270 */
[----:B------:R-:W-:Y:S01]  /*4d60*/  ISETP.NE.AND P3, PT, R31, RZ, PT ;  /* 0x000000ff1f00720c */ /* 0x000fe20003f65270 */
[----:B------:R-:W3:Y:S10]  /*4d70*/  @!P2 LDG.E.U16 R18, desc[UR32][R2.64+0x340] ;  /* 0x000340200212a981 */ /* 0x000ef4000c1e1500 */
[----:B------:R-:W3:Y:S01]  /*4d80*/  @!P0 LDG.E.U16 R8, desc[UR32][R2.64+0xc0] ;  /* 0x0000c02002088981 */ /* 0x000ee2000c1e1500 */
[----:B------:R-:W-:-:S02]  /*4d90*/  ISETP.NE.AND P0, PT, R24, RZ, PT ;  /* 0x000000ff1800720c */ /* 0x000fc40003f05270 */
[----:B------:R-:W-:Y:S01]  /*4da0*/  ISETP.NE.AND P4, PT, R47, RZ, PT ;  /* 0x000000ff2f00720c */ /* 0x000fe20003f85270 */
[----:B------:R-:W3:Y:S10]  /*4db0*/  @!P3 LDG.E.U16 R19, desc[UR32][R2.64+0x380] ;  /* 0x000380200213b981 */ /* 0x000ef4000c1e1500 */
[----:B------:R-:W3:Y:S01]  /*4dc0*/  @!P0 LDG.E.U16 R9, desc[UR32][R2.64+0x100] ;  /* 0x0001002002098981 */ /* 0x000ee2000c1e1500 */
[----:B------:R-:W-:-:S03]  /*4dd0*/  ISETP.NE.AND P0, PT, R26, RZ, PT ;  /* 0x000000ff1a00720c */ /* 0x000fc60003f05270 */
[----:B------:R-:W3:Y:S10]  /*4de0*/  @!P4 LDG.E.U16 R20, desc[UR32][R2.64+0x3c0] ;  /* 0x0003c0200214c981 */ /* 0x000ef4000c1e1500 */
        /* <DEDUP_REMOVED lines=22> */
[----:B-----5:R-:W-:Y:S04]  /*4f50*/  STS.U16 [R141], R0 ;  /* 0x000000008d007388 */ /* 0x020fe80000000400 */
[----:B--2---:R-:W-:Y:S04]  /*4f60*/  STS.U16 [R140+0x40], R6 ;  /* 0x000040068c007388 */ /* 0x004fe80000000400 */
[----:B----4-:R-:W-:Y:S04]  /*4f70*/  STS.U16 [R139+0x80], R7 ;  /* 0x000080078b007388 */ /* 0x010fe80000000400 */
[----:B---3--:R-:W-:Y:S04]  /*4f80*/  STS.U16 [R138+0xc0], R8 ;  /* 0x0000c0088a007388 */ /* 0x008fe80000000400 */
        /* <DEDUP_REMOVED lines=9> */
[----:B------:R5:W-:Y:S04]  /*5020*/  STS.U16 [R83+0x340], R18 ;  /* 0x0003401253007388 */ /* 0x000be80000000400 */
[----:B------:R1:W-:Y:S04]  /*5030*/  STS.U16 [R82+0x380], R19 ;  /* 0x0003801352007388 */ /* 0x0003e80000000400 */
[----:B------:R0:W-:Y:S01]  /*5040*/  STS.U16 [R81+0x3c0], R20 ;  /* 0x0003c01451007388 */ /* 0x0001e20000000400 */
[----:B------:R-:W-:-:S03]  /*5050*/  NOP ;  /* 0x0000000000007918 */ /* 0x000fc60000000000 */
[----:B------:R-:W-:Y:S04]  /*5060*/  LDS.U16 R2, [R144] ;  /* 0x0000000090027984 */ /* 0x000fe80000000400 */
[----:B------:R-:W0:Y:S04]  /*5070*/  LDS.U16 R12, [R143+0x2] ;  /* 0x000002008f0c7984 */ /* 0x000e280000000400 */
[----:B------:R-:W-:Y:S04]  /*5080*/  LDS.U16 R3, [R142+0x4] ;  /* 0x000004008e037984 */ /* 0x000fe80000000400 */
[----:B------:R-:W-:Y:S04]  /*5090*/  LDS.U16 R6, [R164+0x6] ;  /* 0x00000600a4067984 */ /* 0x000fe80000000400 */
[----:B------:R-:W-:Y:S04]  /*50a0*/  LDS.U16 R9, [R161+0x8] ;  /* 0x00000800a1097984 */ /* 0x000fe80000000400 */
[----:B------:R-:W-:Y:S04]  /*50b0*/  LDS.U16 R8, [R160+0xa] ;  /* 0x00000a00a0087984 */ /* 0x000fe80000000400 */
[----:B------:R-:W-:Y:S04]  /*50c0*/  LDS.U16 R7, [R159+0xc] ;  /* 0x00000c009f077984 */ /* 0x000fe80000000400 */
[----:B------:R-:W-:Y:S04]  /*50d0*/  LDS.U16 R10, [R158+0xe] ;  /* 0x00000e009e0a7984 */ /* 0x000fe80000000400 */
[----:B------:R-:W0:Y:S04]  /*50e0*/  LDS.U16 R11, [R157+0x10] ;  /* 0x000010009d0b7984 */ /* 0x000e280000000400 */
[----:B------:R-:W-:Y:S04]  /*50f0*/  LDS.U16 R14, [R100+0x12] ;  /* 0x00001200640e7984 */ /* 0x000fe80000000400 */
[----:B------:R-:W0:Y:S04]  /*5100*/  LDS.U16 R0, [R99+0x14] ;  /* 0x0000140063007984 */ /* 0x000e280000000400 */
        /* <DEDUP_REMOVED lines=9> */
[----:B---3--:R-:W-:Y:S01]  /*51a0*/  PRMT R16, RZ, 0x7610, R16 ;  /* 0x00007610ff107816 */ /* 0x008fe20000000010 */
[----:B------:R-:W3:Y:S01]  /*51b0*/  @!P6 LDG.E.U16 R25, desc[UR32][R4.64+0x280] ;  /* 0x000280200419e981 */ /* 0x000ee2000c1e1500 */
[----:B----4-:R-:W-:Y:S02]  /*51c0*/  PRMT R17, RZ, 0x7610, R17 ;  /* 0x00007610ff117816 */ /* 0x010fe40000000011 */
[----:B-----5:R-:W-:Y:S01]  /*51d0*/  PRMT R18, RZ, 0x7610, R18 ;  /* 0x00007610ff127816 */ /* 0x020fe20000000012 */
[----:B------:R-:W4:Y:S06]  /*51e0*/  @!P1 LDG.E.U16 R27, desc[UR32][R4.64+0x300] ;  /* 0x00030020041b9981 */ /* 0x000f2c000c1e1500 */
[----:B------:R-:W5:Y:S01]  /*51f0*/  @!P5 LDG.E.U16 R15, desc[UR32][R4.64+0x40] ;  /* 0x00004020040fd981 */ /* 0x000f62000c1e1500 */
[----:B------:R-:W-:-:S13]  /*5200*/  ISETP.NE.AND P5, PT, R23, RZ, PT ;  /* 0x000000ff1700720c */ /* 0x000fda0003fa5270 */
[----:B------:R-:W3:Y:S01]  /*5210*/  @!P5 LDG.E.U16 R16, desc[UR32][R4.64+0x80] ;  /* 0x000080200410d981 */ /* 0x000ee2000c1e1500 */
[----:B------:R-:W-:-:S13]  /*5220*/  ISETP.NE.AND P5, PT, R24, RZ, PT ;  /* 0x000000ff1800720c */ /* 0x000fda0003fa5270 */
[----:B------:R-:W4:Y:S01]  /*5230*/  @!P5 LDG.E.U16 R17, desc[UR32][R4.64+0xc0] ;  /* 0x0000c0200411d981 */ /* 0x000f22000c1e1500 */
[----:B------:R-:W-:Y:S02]  /*5240*/  ISETP.NE.AND P5, PT, R26, RZ, PT ;  /* 0x000000ff1a00720c */ /* 0x000fe40003fa5270 */
[----:B-1----:R-:W-:-:S11]  /*5250*/  PRMT R19, RZ, 0x7610, R19 ;  /* 0x00007610ff137816 */ /* 0x002fd60000000013 */
[----:B------:R-:W4:Y:S01]  /*5260*/  @!P5 LDG.E.U16 R18, desc[UR32][R4.64+0x100] ;  /* 0x000100200412d981 */ /* 0x000f22000c1e1500 */
[----:B------:R-:W-:Y:S02]  /*5270*/  ISETP.NE.AND P5, PT, R28, RZ, PT ;  /* 0x000000ff1c00720c */ /* 0x000fe40003fa5270 */
[----:B0-----:R-:W-:-:S11]  /*5280*/  PRMT R20, RZ, 0x7610, R20 ;  /* 0x00007610ff147816 */ /* 0x001fd60000000014 */
        /* <DEDUP_REMOVED lines=14> */
[----:B------:R-:W-:Y:S01]  /*5370*/  PRMT R31, RZ, 0x7610, R31 ;  /* 0x00007610ff1f7816 */ /* 0x000fe2000000001f */
[----:B------:R-:W4:Y:S04]  /*5380*/  @!P0 LDG.E.U16 R26, desc[UR32][R4.64+0x2c0] ;  /* 0x0002c020041a8981 */ /* 0x000f28000c1e1500 */
[----:B------:R-:W4:Y:S04]  /*5390*/  @!P5 LDG.E.U16 R24, desc[UR32][R4.64+0x240] ;  /* 0x000240200418d981 */ /* 0x000f28000c1e1500 */
[----:B------:R-:W4:Y:S04]  /*53a0*/  @!P2 LDG.E.U16 R28, desc[UR32][R4.64+0x340] ;  /* 0x00034020041ca981 */ /* 0x000f28000c1e1500 */
[----:B------:R-:W4:Y:S04]  /*53b0*/  @!P3 LDG.E.U16 R29, desc[UR32][R4.64+0x380] ;  /* 0x00038020041db981 */ /* 0x000f28000c1e1500 */
[----:B------:R0:W4:Y:S01]  /*53c0*/  @!P4 LDG.E.U16 R31, desc[UR32][R4.64+0x3c0] ;  /* 0x0003c020041fc981 */ /* 0x000122000c1e1500 */
[----:B------:R-:W-:-:S02]  /*53d0*/  HADD2.F32 R12, -RZ, R12.H0_H0 ;  /* 0x2000000cff0c7230 */ /* 0x000fc40000004100 */
[----:B------:R-:W-:-:S05]  /*53e0*/  HADD2.F32 R13, -RZ, R2.H0_H0 ;  /* 0x20000002ff0d7230 */ /* 0x000fca0000004100 */
[----:B------:R-:W-:Y:S01]  /*53f0*/  FMUL.FTZ R2, R13, -1.4426950216293334961 ;  /* 0xbfb8aa3b0d027820 */ /* 0x000fe20000410000 */
[----:B0-----:R-:W-:Y:S01]  /*5400*/  FMUL.FTZ R4, R12, -1.4426950216293334961 ;  /* 0xbfb8aa3b0c047820 */ /* 0x001fe20000410000 */
        /* <DEDUP_REMOVED lines=12> */
[----:B--2---:R-:W-:Y:S04]  /*54d0*/  STS.U16 [R141], R21 ;  /* 0x000000158d007388 */ /* 0x004fe80000000400 */
[----:B-----5:R-:W-:Y:S04]  /*54e0*/  STS.U16 [R140+0x40], R15 ;  /* 0x0000400f8c007388 */ /* 0x020fe80000000400 */
[----:B---3--:R0:W-:Y:S04]  /*54f0*/  STS.U16 [R139+0x80], R16 ;  /* 0x000080108b007388 */ /* 0x0081e80000000400 */
[----:B----4-:R1:W-:Y:S01]  /*5500*/  STS.U16 [R138+0xc0], R17 ;  /* 0x0000c0118a007388 */ /* 0x0103e20000000400 */
[----:B0-----:R-:W-:-:S03]  /*5510*/  HADD2.F32 R16, -RZ, R6.H0_H0 ;  /* 0x20000006ff107230 */ /* 0x001fc60000004100 */
[----:B------:R-:W-:Y:S01]  /*5520*/  STS.U16 [R137+0x100], R18 ;  /* 0x0001001289007388 */ /* 0x000fe20000000400 */
[----:B------:R-:W-:-:S03]  /*5530*/  HADD2.F32 R6, -RZ, R10.H0_H0 ;  /* 0x2000000aff067230 */ /* 0x000fc60000004100 */
[----:B------:R0:W-:Y:S04]  /*5540*/  STS.U16 [R136+0x140], R19 ;  /* 0x0001401388007388 */ /* 0x0001e80000000400 */
[----:B------:R2:W-:Y:S04]  /*5550*/  STS.U16 [R135+0x180], R20 ;  /* 0x0001801487007388 */ /* 0x0005e80000000400 */
[----:B------:R3:W-:Y:S04]  /*5560*/  STS.U16 [R133+0x1c0], R22 ;  /* 0x0001c01685007388 */ /* 0x0007e80000000400 */
[----:B------:R4:W-:Y:S04]  /*5570*/  STS.U16 [R131+0x200], R23 ;  /* 0x0002001783007388 */ /* 0x0009e80000000400 */
[----:B------:R-:W-:Y:S04]  /*5580*/  STS.U16 [R87+0x240], R24 ;  /* 0x0002401857007388 */ /* 0x000fe80000000400 */
[----:B------:R-:W-:Y:S04]  /*5590*/  STS.U16 [R86+0x280], R25 ;  /* 0x0002801956007388 */ /* 0x000fe80000000400 */
[----:B------:R-:W-:Y:S04]  /*55a0*/  STS.U16 [R85+0x2c0], R26 ;  /* 0x0002c01a55007388 */ /* 0x000fe80000000400 */
[----:B------:R5:W-:Y:S04]  /*55b0*/  STS.U16 [R84+0x300], R27 ;  /* 0x0003001b54007388 */ /* 0x000be80000000400 */
[----:B------:R5:W-:Y:S04]  /*55c0*/  STS.U16 [R83+0x340], R28 ;  /* 0x0003401c53007388 */ /* 0x000be80000000400 */
[----:B------:R5:W-:Y:S04]  /*55d0*/  STS.U16 [R82+0x380], R29 ;  /* 0x0003801d52007388 */ /* 0x000be80000000400 */
[----:B------:R-:W-:Y:S01]  /*55e0*/  STS.U16 [R81+0x3c0], R31 ;  /* 0x0003c01f51007388 */ /* 0x000fe20000000400 */
[----:B------:R-:W-:-:S03]  /*55f0*/  NOP ;  /* 0x0000000000007918 */ /* 0x000fc60000000000 */
[----:B------:R-:W5:Y:S01]  /*5600*/  LDS.U16 R10, [R144] ;  /* 0x00000000900a7984 */ /* 0x000f620000000400 */
[----:B-1----:R-:W-:Y:S01]  /*5610*/  HADD2.F32 R17, -RZ, R3.H0_H0 ;  /* 0x20000003ff117230 */ /* 0x002fe20000004100 */
[----:B------:R1:W-:Y:S02]  /*5620*/  MUFU.EX2 R15, R4 ;  /* 0x00000004000f7308 */ /* 0x0003e40000000800 */
[----:B------:R-:W5:Y:S02]  /*5630*/  LDS.U16 R11, [R143+0x2] ;  /* 0x000002008f0b7984 */ /* 0x000f640000000400 */
[----:B------:R-:W5:Y:S01]  /*5640*/  MUFU.EX2 R3, R2 ;  /* 0x0000000200037308 */ /* 0x000f620000000800 */
[----:B0-----:R-:W-:Y:S01]  /*5650*/  FMUL.FTZ R19, R16, -1.4426950216293334961 ;  /* 0xbfb8aa3b10137820 */ /* 0x001fe20000410000 */
[----:B--2---:R-:W-:Y:S01]  /*5660*/  FMUL.FTZ R20, R9, -1.4426950216293334961 ;  /* 0xbfb8aa3b09147820 */ /* 0x004fe20000410000 */
[----:B---3--:R-:W-:Y:S01]  /*5670*/  FMUL.FTZ R22, R8, -1.4426950216293334961 ;  /* 0xbfb8aa3b08167820 */ /* 0x008fe20000410000 */
[----:B----4-:R-:W-:Y:S01]  /*5680*/  FMUL.FTZ R23, R0, -1.4426950216293334961 ;  /* 0xbfb8aa3b00177820 */ /* 0x010fe20000410000 */
[----:B-1----:R-:W-:Y:S01]  /*5690*/  HADD2.F32 R4, -RZ, R14.H0_H0 ;  /* 0x2000000eff047230 */ /* 0x002fe20000004100 */
[----:B------:R-:W-:Y:S01]  /*56a0*/  LDS.U16 R81, [R97+0x18] ;  /* 0x0000180061517984 */ /* 0x000fe20000000400 */
[----:B-----5:R0:W-:Y:S03]  /*56b0*/  MUFU.EX2 R27, R19 ;  /* 0x00000013001b7308 */ /* 0x0201e60000000800 */
[----:B------:R-:W1:Y:S01]  /*56c0*/  LDS.U16 R14, [R142+0x4] ;  /* 0x000004008e0e7984 */ /* 0x000e620000000400 */
[----:B------:R-:W-:Y:S01]  /*56d0*/  FMUL.FTZ R18, R17, -1.4426950216293334961 ;  /* 0xbfb8aa3b11127820 */ /* 0x000fe20000410000 */
[----:B------:R-:W-:Y:S01]  /*56e0*/  FADD.FTZ R3, R3, 1 ;  /* 0x3f80000003037421 */ /* 0x000fe20000010000 */
[----:B0-----:R-:W-:-:S02]  /*56f0*/  FADD.FTZ R19, R15, 1 ;  /* 0x3f8000000f137421 */ /* 0x001fc40000010000 */
[----:B------:R-:W0:Y:S01]  /*5700*/  MUFU.EX2 R21, R18 ;  /* 0x0000001200157308 */ /* 0x000e220000000800 */
[----:B------:R-:W-:Y:S01]  /*5710*/  FMUL.FTZ R28, R4, -1.4426950216293334961 ;  /* 0xbfb8aa3b041c7820 */ /* 0x000fe20000410000 */
[----:B------:R-:W-:Y:S02]  /*5720*/  LDS.U16 R15, [R164+0x6] ;  /* 0x00000600a40f7984 */ /* 0x000fe40000000400 */
[----:B------:R-:W2:Y:S08]  /*5730*/  MUFU.RCP R26, R3 ;  /* 0x00000003001a7308 */ /* 0x000eb00000001000 */
[----:B------:R3:W4:Y:S02]  /*5740*/  MUFU.RCP R25, R19 ;  /* 0x0000001300197308 */ /* 0x0007240000001000 */
[----:B---3--:R-:W3:Y:S06]  /*5750*/  LDS.U16 R19, [R160+0xa] ;  /* 0x00000a00a0137984 */ /* 0x008eec0000000400 */
[----:B------:R-:W5:Y:S01]  /*5760*/  MUFU.EX2 R29, R20 ;  /* 0x00000014001d7308 */ /* 0x000f620000000800 */
[----:B0-----:R-:W-:Y:S01]  /*5770*/  FADD.FTZ R24, R21, 1 ;  /* 0x3f80000015187421 */ /* 0x001fe20000010000 */
[----:B------:R-:W-:Y:S01]  /*5780*/  HADD2.F32 R10, -RZ, R10.H0_H0 ;  /* 0x2000000aff0a7230 */ /* 0x000fe20000004100 */
[----:B------:R-:W0:Y:S01]  /*5790*/  LDS.U16 R21, [R161+0x8] ;  /* 0x00000800a1157984 */ /* 0x000e220000000400 */
[----:B------:R-:W1:Y:S03]  /*57a0*/  MUFU.EX2 R79, R22 ;  /* 0x00000016004f7308 */ /* 0x000e660000000800 */
[----:B------:R-:W-:Y:S01]  /*57b0*/  FMUL.FTZ R3, R46, R10 ;  /* 0x0000000a2e037220 */ /* 0x000fe20000410000 */
[----:B------:R4:W-:Y:S04]  /*57c0*/  MUFU.EX2 R22, R28 ;  /* 0x0000001c00167308 */ /* 0x0009e80000000800 */
[----:B------:R-:W3:Y:S01]  /*57d0*/  MUFU.RCP R24, R24 ;  /* 0x0000001800187308 */ /* 0x000ee20000001000 */
[C---:B--2---:R-:W-:Y:S01]  /*57e0*/  FMUL.FTZ R3, R26.reuse, R3 ;  /* 0x000000031a037220 */ /* 0x044fe20000410000 */
[----:B----4-:R-:W-:Y:S01]  /*57f0*/  FADD.FTZ R28, -R26, 1 ;  /* 0x3f8000001a1c7421 */ /* 0x010fe20000010100 */
[----:B------:R-:W-:-:S03]  /*5800*/  HADD2.F32 R11, -RZ, R11.H0_H0 ;  /* 0x2000000bff0b7230 */ /* 0x000fc60000004100 */
[----:B------:R-:W-:Y:S01]  /*5810*/  FFMA.FTZ R28, R13, R28, 1 ;  /* 0x3f8000000d1c7423 */ /* 0x000fe2000001001c */
[----:B-----5:R-:W-:Y:S01]  /*5820*/  FADD.FTZ R86, R29, 1 ;  /* 0x3f8000001d567421 */ /* 0x020fe20000010000 */
[----:B------:R-:W-:Y:S02]  /*5830*/  FADD.FTZ R29, -R25, 1 ;  /* 0x3f800000191d7421 */ /* 0x000fe40000010100 */
[----:B------:R-:W-:Y:S01]  /*5840*/  FMUL.FTZ R31, R3, R28 ;  /* 0x0000001c031f7220 */ /* 0x000fe20000410000 */
[----:B-1----:R-:W-:Y:S01]  /*5850*/  FADD.FTZ R3, R79, 1 ;  /* 0x3f8000004f037421 */ /* 0x002fe20000010000 */
[----:B------:R-:W-:Y:S01]  /*5860*/  FMUL.FTZ R80, R45, R11 ;  /* 0x0000000b2d507220 */ /* 0x000fe20000410000 */
[----:B------:R-:W-:Y:S01]  /*5870*/  FMUL.FTZ R13, R13, R26 ;  /* 0x0000001a0d0d7220 */ /* 0x000fe20000410000 */
[C---:B------:R-:W-:Y:S01]  /*5880*/  FFMA.FTZ R29, R12.reuse, R29, 1 ;  /* 0x3f8000000c1d7423 */ /* 0x040fe2000001001d */
[----:B------:R-:W-:Y:S02]  /*5890*/  HADD2.F32 R14, -RZ, R14.H0_H0 ;  /* 0x2000000eff0e7230 */ /* 0x000fe40000004100 */
[----:B------:R-:W-:Y:S01]  /*58a0*/  FMUL.FTZ R80, R25, R80 ;  /* 0x0000005019507220 */ /* 0x000fe20000410000 */
[----:B------:R-:W1:Y:S01]  /*58b0*/  LDS.U16 R26, [R159+0xc] ;  /* 0x00000c009f1a7984 */ /* 0x000e620000000400 */
[----:B------:R-:W2:Y:S01]  /*58c0*/  MUFU.RCP R3, R3 ;  /* 0x0000000300037308 */ /* 0x000ea20000001000 */
[----:B------:R-:W-:Y:S01]  /*58d0*/  FADD.FTZ R27, R27, 1 ;  /* 0x3f8000001b1b7421 */ /* 0x000fe20000010000 */
[----:B------:R-:W-:Y:S01]  /*58e0*/  FMUL.FTZ R12, R12, R25 ;  /* 0x000000190c0c7220 */ /* 0x000fe20000410000 */
[----:B------:R-:W-:Y:S01]  /*58f0*/  FMUL.FTZ R118, R80, R29 ;  /* 0x0000001d50767220 */ /* 0x000fe20000410000 */
[----:B------:R-:W4:Y:S01]  /*5900*/  LDS.U16 R25, [R158+0xe] ;  /* 0x00000e009e197984 */ /* 0x000f220000000400 */
[----:B---3--:R-:W-:Y:S01]  /*5910*/  FADD.FTZ R28, -R24, 1 ;  /* 0x3f800000181c7421 */ /* 0x008fe20000010100 */
[----:B------:R-:W-:Y:S01]  /*5920*/  FMUL.FTZ R29, R44, R14 ;  /* 0x0000000e2c1d7220 */ /* 0x000fe20000410000 */
[----:B------:R-:W-:Y:S01]  /*5930*/  FMUL.FTZ R2, R7, -1.4426950216293334961 ;  /* 0xbfb8aa3b07027820 */ /* 0x000fe20000410000 */
[----:B------:R-:W3:Y:S01]  /*5940*/  MUFU.RCP R27, R27 ;  /* 0x0000001b001b7308 */ /* 0x000ee20000001000 */
[----:B------:R-:W-:Y:S01]  /*5950*/  FMUL.FTZ R18, R6, -1.4426950216293334961 ;  /* 0xbfb8aa3b06127820 */ /* 0x000fe20000410000 */
[----:B------:R-:W-:Y:S01]  /*5960*/  FFMA.FTZ R28, R17, R28, 1 ;  /* 0x3f800000111c7423 */ /* 0x000fe2000001001c */
[----:B------:R-:W-:Y:S01]  /*5970*/  FMUL.FTZ R29, R24, R29 ;  /* 0x0000001d181d7220 */ /* 0x000fe20000410000 */
[----:B------:R-:W-:-:S02]  /*5980*/  HADD2.F32 R19, -RZ, R19.H0_H0 ;  /* 0x20000013ff137230 */ /* 0x000fc40000004100 */
[----:B------:R-:W-:Y:S01]  /*5990*/  FMUL.FTZ R20, R5, -1.4426950216293334961 ;  /* 0xbfb8aa3b05147820 */ /* 0x000fe20000410000 */
[----:B------:R-:W-:Y:S01]  /*59a0*/  FMUL.FTZ R85, R29, R28 ;  /* 0x0000001c1d557220 */ /* 0x000fe20000410000 */
[----:B------:R-:W5:Y:S01]  /*59b0*/  MUFU.EX2 R2, R2 ;  /* 0x0000000200027308 */ /* 0x000f620000000800 */
[----:B------:R-:W-:-:S03]  /*59c0*/  FMUL.FTZ R28, R41, R19 ;  /* 0x00000013291c7220 */ /* 0x000fc60000410000 */
[----:B------:R-:W0:Y:S01]  /*59d0*/  MUFU.EX2 R18, R18 ;  /* 0x0000001200127308 */ /* 0x000e220000000800 */
[----:B--2---:R-:W-:Y:S01]  /*59e0*/  FMUL.FTZ R122, R3, R28 ;  /* 0x0000001c037a7220 */ /* 0x004fe20000410000 */
[----:B------:R-:W-:Y:S01]  /*59f0*/  HADD2.F32 R15, -RZ, R15.H0_H0 ;  /* 0x2000000fff0f7230 */ /* 0x000fe20000004100 */
[----:B------:R-:W2:Y:S01]  /*5a00*/  LDS.U16 R28, [R100+0x12] ;  /* 0x00001200641c7984 */ /* 0x000ea20000000400 */
[----:B------:R-:W1:Y:S01]  /*5a10*/  MUFU.RCP R86, R86 ;  /* 0x0000005600567308 */ /* 0x000e620000001000 */
[----:B------:R-:W-:Y:S01]  /*5a20*/  FMUL.FTZ R17, R17, R24 ;  /* 0x0000001811117220 */ /* 0x000fe20000410000 */
[----:B---3--:R-:W-:Y:S01]  /*5a30*/  FADD.FTZ R79, -R27, 1 ;  /* 0x3f8000001b4f7421 */ /* 0x008fe20000010100 */
[----:B------:R-:W-:-:S05]  /*5a40*/  FMUL.FTZ R24, R43, R15 ;  /* 0x0000000f2b187220 */ /* 0x000fca0000410000 */
[----:B------:R-:W3:Y:S01]  /*5a50*/  MUFU.EX2 R20, R20 ;  /* 0x0000001400147308 */ /* 0x000ee20000000800 */
[----:B-----5:R-:W-:Y:S01]  /*5a60*/  FADD.FTZ R2, R2, 1 ;  /* 0x3f80000002027421 */ /* 0x020fe20000010000 */
[----:B0-----:R-:W-:Y:S01]  /*5a70*/  FADD.FTZ R151, R18, 1 ;  /* 0x3f80000012977421 */ /* 0x001fe20000010000 */
[C---:B------:R-:W-:Y:S01]  /*5a80*/  FFMA.FTZ R79, R16.reuse, R79, 1 ;  /* 0x3f800000104f7423 */ /* 0x040fe2000001004f */
[----:B------:R-:W-:Y:S01]  /*5a90*/  FMUL.FTZ R24, R27, R24 ;  /* 0x000000181b187220 */ /* 0x000fe20000410000 */
[----:B------:R-:W-:Y:S02]  /*5aa0*/  HADD2.F32 R18, -RZ, R21.H0_H0 ;  /* 0x20000015ff127230 */ /* 0x000fe40000004100 */
[----:B------:R-:W-:Y:S01]  /*5ab0*/  FMUL.FTZ R16, R16, R27 ;  /* 0x0000001b10107220 */ /* 0x000fe20000410000 */
[----:B------:R-:W0:Y:S01]  /*5ac0*/  MUFU.RCP R2, R2 ;  /* 0x0000000200027308 */ /* 0x000e220000001000 */
[----:B------:R-:W5:Y:S01]  /*5ad0*/  LDS.U16 R27, [R157+0x10] ;  /* 0x000010009d1b7984 */ /* 0x000f620000000400 */
[----:B------:R-:W-:Y:S01]  /*5ae0*/  FMUL.FTZ R120, R24, R79 ;  /* 0x0000004f18787220 */ /* 0x000fe20000410000 */
[----:B-1----:R-:W-:Y:S01]  /*5af0*/  FADD.FTZ R24, -R86, 1 ;  /* 0x3f80000056187421 */ /* 0x002fe20000010100 */
[----:B------:R-:W-:Y:S01]  /*5b00*/  FMUL.FTZ R21, R42, R18 ;  /* 0x000000122a157220 */ /* 0x000fe20000410000 */
[----:B---3--:R-:W-:-:S03]  /*5b10*/  FADD.FTZ R84, R20, 1 ;  /* 0x3f80000014547421 */ /* 0x008fc60000010000 */
[----:B------:R-:W1:Y:S01]  /*5b20*/  MUFU.RCP R151, R151 ;  /* 0x0000009700977308 */ /* 0x000e620000001000 */
[----:B------:R-:W-:Y:S01]  /*5b30*/  FFMA.FTZ R24, R9, R24, 1 ;  /* 0x3f80000009187423 */ /* 0x000fe20000010018 */
[----:B------:R-:W-:Y:S01]  /*5b40*/  FMUL.FTZ R21, R86, R21 ;  /* 0x0000001556157220 */ /* 0x000fe20000410000 */
[----:B------:R-:W-:Y:S02]  /*5b50*/  HADD2.F32 R20, -RZ, R26.H0_H0 ;  /* 0x2000001aff147230 */ /* 0x000fe40000004100 */
[----:B------:R-:W-:Y:S01]  /*5b60*/  FADD.FTZ R149, R22, 1 ;  /* 0x3f80000016957421 */ /* 0x000fe20000010000 */
[----:B------:R-:W-:Y:S02]  /*5b70*/  FMUL.FTZ R87, R21, R24 ;  /* 0x0000001815577220 */ /* 0x000fe40000410000 */
[----:B------:R-:W3:Y:S01]  /*5b80*/  MUFU.RCP R84, R84 ;  /* 0x0000005400547308 */ /* 0x000ee20000001000 */
[----:B----4-:R-:W-:Y:S02]  /*5b90*/  HADD2.F32 R21, -RZ, R25.H0_H0 ;  /* 0x20000019ff157230 */ /* 0x010fe40000004100 */
[----:B------:R-:W-:Y:S01]  /*5ba0*/  FMUL.FTZ R25, R40, R20 ;  /* 0x0000001428197220 */ /* 0x000fe20000410000 */
[----:B------:R-:W-:-:S04]  /*5bb0*/  FADD.FTZ R29, -R3, 1 ;  /* 0x3f800000031d7421 */ /* 0x000fc80000010100 */
[----:B------:R-:W4:Y:S04]  /*5bc0*/  MUFU.EX2 R23, R23 ;  /* 0x0000001700177308 */ /* 0x000f280000000800 */
[----:B------:R-:W5:Y:S01]  /*5bd0*/  MUFU.RCP R149, R149 ;  /* 0x0000009500957308 */ /* 0x000f620000001000 */
[----:B------:R-:W-:Y:S01]  /*5be0*/  FFMA.FTZ R29, R8, R29, 1 ;  /* 0x3f800000081d7423 */ /* 0x000fe2000001001d */
[C---:B0-----:R-:W-:Y:S01]  /*5bf0*/  FADD.FTZ R26, -R2.reuse, 1 ;  /* 0x3f800000021a7421 */ /* 0x041fe20000010100 */
[----:B------:R-:W-:Y:S02]  /*5c00*/  FMUL.FTZ R119, R2, R25 ;  /* 0x0000001902777220 */ /* 0x000fe40000410000 */
[----:B------:R-:W0:Y:S01]  /*5c10*/  LDS.U16 R25, [R99+0x14] ;  /* 0x0000140063197984 */ /* 0x000e220000000400 */
[----:B------:R-:W-:Y:S01]  /*5c20*/  FMUL.FTZ R122, R122, R29 ;  /* 0x0000001d7a7a7220 */ /* 0x000fe20000410000 */
[----:B------:R-:W-:Y:S01]  /*5c30*/  FFMA.FTZ R26, R7, R26, 1 ;  /* 0x3f800000071a7423 */ /* 0x000fe2000001001a */
[----:B-1----:R-:W-:Y:S01]  /*5c40*/  FADD.FTZ R29, -R151, 1 ;  /* 0x3f800000971d7421 */ /* 0x002fe20000010100 */
[----:B------:R-:W-:Y:S01]  /*5c50*/  FMUL.FTZ R80, R39, R21 ;  /* 0x0000001527507220 */ /* 0x000fe20000410000 */
[----:B------:R-:W-:-:S02]  /*5c60*/  HADD2.F32 R47, -RZ, R47.H0_H0 ;  /* 0x2000002fff2f7230 */ /* 0x000fc40000004100 */
[----:B------:R-:W-:Y:S01]  /*5c70*/  FMUL.FTZ R119, R119, R26 ;  /* 0x0000001a77777220 */ /* 0x000fe20000410000 */
[----:B------:R-:W-:Y:S01]  /*5c80*/  FFMA.FTZ R29, R6, R29, 1 ;  /* 0x3f800000061d7423 */ /* 0x000fe2000001001d */
[----:B------:R-:W-:Y:S01]  /*5c90*/  FMUL.FTZ R80, R151, R80 ;  /* 0x0000005097507220 */ /* 0x000fe20000410000 */
[----:B---3--:R-:W-:Y:S01]  /*5ca0*/  FADD.FTZ R26, -R84, 1 ;  /* 0x3f800000541a7421 */ /* 0x008fe20000010100 */
[----:B----4-:R-:W-:Y:S01]  /*5cb0*/  FADD.FTZ R147, R23, 1 ;  /* 0x3f80000017937421 */ /* 0x010fe20000010000 */
[----:B------:R-:W-:Y:S02]  /*5cc0*/  HADD2.F32 R36, -RZ, R36.H0_H0 ;  /* 0x20000024ff247230 */ /* 0x000fe40000004100 */
[----:B--2---:R-:W-:Y:S02]  /*5cd0*/  HADD2.F32 R23, -RZ, R28.H0_H0 ;  /* 0x2000001cff177230 */ /* 0x004fe40000004100 */
[----:B------:R-:W-:Y:S01]  /*5ce0*/  FMUL.FTZ R124, R80, R29 ;  /* 0x0000001d507c7220 */ /* 0x000fe20000410000 */
[----:B------:R-:W-:Y:S01]  /*5cf0*/  FMUL.FTZ R79, R47, -1.4426950216293334961 ;  /* 0xbfb8aa3b2f4f7820 */ /* 0x000fe20000410000 */
[----:B------:R-:W-:-:S02]  /*5d00*/  HADD2.F32 R48, -RZ, R48.H0_H0 ;  /* 0x20000030ff307230 */ /* 0x000fc40000004100 */
[----:B------:R-:W-:Y:S01]  /*5d10*/  FFMA.FTZ R80, R5, R26, 1 ;  /* 0x3f80000005507423 */ /* 0x000fe2000001001a */
[C---:B-----5:R-:W-:Y:S01]  /*5d20*/  FADD.FTZ R83, -R149.reuse, 1 ;  /* 0x3f80000095537421 */ /* 0x060fe20000010100 */
[----:B------:R-:W1:Y:S01]  /*5d30*/  LDS.U16 R26, [R98+0x16] ;  /* 0x00001600621a7984 */ /* 0x000e620000000400 */
[----:B------:R-:W-:Y:S01]  /*5d40*/  FMUL.FTZ R28, R36, R23 ;  /* 0x00000017241c7220 */ /* 0x000fe20000410000 */
[----:B------:R2:W3:Y:S01]  /*5d50*/  MUFU.EX2 R24, R79 ;  /* 0x0000004f00187308 */ /* 0x0004e20000000800 */
[----:B------:R-:W-:Y:S02]  /*5d60*/  FFMA.FTZ R83, R4, R83, 1 ;  /* 0x3f80000004537423 */ /* 0x000fe40000010053 */
[----:B------:R-:W-:Y:S01]  /*5d70*/  FMUL.FTZ R28, R149, R28 ;  /* 0x0000001c951c7220 */ /* 0x000fe20000410000 */
[----:B------:R-:W-:Y:S01]  /*5d80*/  HADD2.F32 R49, -RZ, R49.H0_H0 ;  /* 0x20000031ff317230 */ /* 0x000fe20000004100 */
[----:B------:R-:W4:Y:S01]  /*5d90*/  MUFU.RCP R147, R147 ;  /* 0x0000009300937308 */ /* 0x000f220000001000 */
[----:B------:R-:W-:-:S02]  /*5da0*/  HADD2.F32 R38, -RZ, R38.H0_H0 ;  /* 0x20000026ff267230 */ /* 0x000fc40000004100 */
[----:B--2---:R-:W-:Y:S01]  /*5db0*/  FMUL.FTZ R79, R48, -1.4426950216293334961 ;  /* 0xbfb8aa3b304f7820 */ /* 0x004fe20000410000 */
[----:B------:R-:W-:Y:S02]  /*5dc0*/  HADD2.F32 R22, -RZ, R27.H0_H0 ;  /* 0x2000001bff167230 */ /* 0x000fe40000004100 */
[----:B------:R-:W-:Y:S02]  /*5dd0*/  FMUL.FTZ R126, R28, R83 ;  /* 0x000000531c7e7220 */ /* 0x000fe40000410000 */
[----:B------:R-:W2:Y:S01]  /*5de0*/  LDS.U16 R83, [R96+0x1a] ;  /* 0x00001a0060537984 */ /* 0x000ea20000000400 */
[----:B------:R-:W-:Y:S01]  /*5df0*/  FMUL.FTZ R29, R49, -1.4426950216293334961 ;  /* 0xbfb8aa3b311d7820 */ /* 0x000fe20000410000 */
[----:B------:R-:W5:Y:S01]  /*5e00*/  MUFU.EX2 R79, R79 ;  /* 0x0000004f004f7308 */ /* 0x000f620000000800 */
[----:B------:R-:W-:Y:S01]  /*5e10*/  FMUL.FTZ R27, R38, R22 ;  /* 0x00000016261b7220 */ /* 0x000fe20000410000 */
[----:B------:R-:W-:Y:S01]  /*5e20*/  HADD2.F32 R50, -RZ, R50.H0_H0 ;  /* 0x20000032ff327230 */ /* 0x000fe20000004100 */
[----:B------:R-:W2:Y:S02]  /*5e30*/  LDS.U16 R28, [R95+0x1c] ;  /* 0x00001c005f1c7984 */ /* 0x000ea40000000400 */
[----:B------:R-:W-:Y:S01]  /*5e40*/  FMUL.FTZ R27, R84, R27 ;  /* 0x0000001b541b7220 */ /* 0x000fe20000410000 */
[----:B------:R-:W1:Y:S03]  /*5e50*/  MUFU.EX2 R29, R29 ;  /* 0x0000001d001d7308 */ /* 0x000e660000000800 */
[----:B------:R-:W-:Y:S01]  /*5e60*/  FMUL.FTZ R121, R27, R80 ;  /* 0x000000501b797220 */ /* 0x000fe20000410000 */
[----:B---3--:R-:W-:Y:S01]  /*5e70*/  FADD.FTZ R80, R24, 1 ;  /* 0x3f80000018507421 */ /* 0x008fe20000010000 */
[----:B------:R-:W-:-:S02]  /*5e80*/  HADD2.F32 R78, -RZ, R78.H0_H0 ;  /* 0x2000004eff4e7230 */ /* 0x000fc40000004100 */
[----:B------:R-:W-:Y:S01]  /*5e90*/  FMUL.FTZ R117, R50, -1.4426950216293334961 ;  /* 0xbfb8aa3b32757820 */ /* 0x000fe20000410000 */
[----:B-----5:R-:W-:Y:S01]  /*5ea0*/  FADD.FTZ R125, R79, 1 ;  /* 0x3f8000004f7d7421 */ /* 0x020fe20000010000 */
[----:B----4-:R-:W-:Y:S01]  /*5eb0*/  FADD.FTZ R79, -R147, 1 ;  /* 0x3f800000934f7421 */ /* 0x010fe20000010100 */
[----:B------:R-:W-:Y:S01]  /*5ec0*/  HADD2.F32 R34, -RZ, R34.H0_H0 ;  /* 0x20000022ff227230 */ /* 0x000fe20000004100 */
[----:B------:R-:W3:Y:S01]  /*5ed0*/  MUFU.RCP R80, R80 ;  /* 0x0000005000507308 */ /* 0x000ee20000001000 */
[----:B0-----:R-:W-:Y:S02]  /*5ee0*/  HADD2.F32 R25, -RZ, R25.H0_H0 ;  /* 0x20000019ff197230 */ /* 0x001fe40000004100 */
[----:B------:R-:W-:Y:S01]  /*5ef0*/  FMUL.FTZ R27, R78, -1.4426950216293334961 ;  /* 0xbfb8aa3b4e1b7820 */ /* 0x000fe20000410000 */
[----:B------:R-:W-:Y:S01]  /*5f00*/  FFMA.FTZ R123, R0, R79, 1 ;  /* 0x3f800000007b7423 */ /* 0x000fe2000001004f */
[----:B-1----:R-:W-:Y:S01]  /*5f10*/  FADD.FTZ R82, R29, 1 ;  /* 0x3f8000001d527421 */ /* 0x002fe20000010000 */
[----:B------:R-:W-:Y:S01]  /*5f20*/  FMUL.FTZ R24, R34, R25 ;  /* 0x0000001922187220 */ /* 0x000fe20000410000 */
[----:B------:R-:W-:Y:S01]  /*5f30*/  HADD2.F32 R37, -RZ, R37.H0_H0 ;  /* 0x20000025ff257230 */ /* 0x000fe20000004100 */
[----:B------:R-:W0:Y:S01]  /*5f40*/  MUFU.EX2 R117, R117 ;  /* 0x0000007500757308 */ /* 0x000e220000000800 */
[----:B------:R-:W-:-:S03]  /*5f50*/  HADD2.F32 R35, -RZ, R35.H0_H0 ;  /* 0x20000023ff237230 */ /* 0x000fc60000004100 */
[----:B------:R-:W1:Y:S01]  /*5f60*/  MUFU.RCP R79, R125 ;  /* 0x0000007d004f7308 */ /* 0x000e620000001000 */
[----:B------:R-:W-:Y:S01]  /*5f70*/  FMUL.FTZ R24, R147, R24 ;  /* 0x0000001893187220 */ /* 0x000fe20000410000 */
[----:B------:R-:W-:Y:S01]  /*5f80*/  HADD2.F32 R32, -RZ, R32.H0_H0 ;  /* 0x20000020ff207230 */ /* 0x000fe20000004100 */
[----:B------:R-:W4:Y:S05]  /*5f90*/  LDS.U16 R29, [R94+0x1e] ;  /* 0x00001e005e1d7984 */ /* 0x000f2a0000000400 */
[----:B------:R-:W5:Y:S01]  /*5fa0*/  MUFU.EX2 R27, R27 ;  /* 0x0000001b001b7308 */ /* 0x000f620000000800 */
[----:B------:R-:W-:-:S03]  /*5fb0*/  FMUL.FTZ R123, R24, R123 ;  /* 0x0000007b187b7220 */ /* 0x000fc60000410000 */
[----:B------:R-:W2:Y:S01]  /*5fc0*/  MUFU.RCP R82, R82 ;  /* 0x0000005200527308 */ /* 0x000ea20000001000 */
[----:B------:R-:W-:Y:S02]  /*5fd0*/  HADD2.F32 R24, -RZ, R26.H0_H0 ;  /* 0x2000001aff187230 */ /* 0x000fe40000004100 */
[----:B0-----:R-:W-:Y:S01]  /*5fe0*/  FADD.FTZ R127, R117, 1 ;  /* 0x3f800000757f7421 */ /* 0x001fe20000010000 */
[C---:B---3--:R-:W-:Y:S01]  /*5ff0*/  FADD.FTZ R128, -R80.reuse, 1 ;  /* 0x3f80000050807421 */ /* 0x048fe20000010100 */
[----:B------:R-:W-:Y:S02]  /*6000*/  HADD2.F32 R26, -RZ, R81.H0_H0 ;  /* 0x20000051ff1a7230 */ /* 0x000fe40000004100 */
[----:B------:R-:W-:Y:S01]  /*6010*/  FMUL.FTZ R117, R37, R24 ;  /* 0x0000001825757220 */ /* 0x000fe20000410000 */
[----:B------:R-:W-:Y:S01]  /*6020*/  FFMA.FTZ R128, R47, R128, 1 ;  /* 0x3f8000002f807423 */ /* 0x000fe20000010080 */
[----:B-1----:R-:W-:Y:S01]  /*6030*/  FADD.FTZ R125, -R79, 1 ;  /* 0x3f8000004f7d7421 */ /* 0x002fe20000010100 */
[----:B-----5:R-:W-:Y:S01]  /*6040*/  FADD.FTZ R129, R27, 1 ;  /* 0x3f8000001b817421 */ /* 0x020fe20000010000 */
[----:B------:R-:W-:Y:S01]  /*6050*/  FMUL.FTZ R117, R80, R117 ;  /* 0x0000007550757220 */ /* 0x000fe20000410000 */
[----:B--2---:R-:W-:-:S02]  /*6060*/  HADD2.F32 R27, -RZ, R83.H0_H0 ;  /* 0x20000053ff1b7230 */ /* 0x004fc40000004100 */
[----:B------:R-:W-:Y:S01]  /*6070*/  FMUL.FTZ R130, R35, R26 ;  /* 0x0000001a23827220 */ /* 0x000fe20000410000 */
[----:B------:R-:W-:Y:S01]  /*6080*/  FFMA.FTZ R132, R48, R125, 1 ;  /* 0x3f80000030847423 */ /* 0x000fe2000001007d */
[----:B------:R-:W-:Y:S02]  /*6090*/  FMUL.FTZ R128, R117, R128 ;  /* 0x0000008075807220 */ /* 0x000fe40000410000 */
[----:B------:R-:W-:Y:S01]  /*60a0*/  FMUL.FTZ R125, R79, R130 ;  /* 0x000000824f7d7220 */ /* 0x000fe20000410000 */
[----:B------:R-:W-:Y:S01]  /*60b0*/  FMUL.FTZ R117, R32, R27 ;  /* 0x0000001b20757220 */ /* 0x000fe20000410000 */
[----:B------:R-:W-:-:S03]  /*60c0*/  FADD.FTZ R130, -R82, 1 ;  /* 0x3f80000052827421 */ /* 0x000fc60000010100 */
[----:B------:R-:W-:Y:S01]  /*60d0*/  FMUL.FTZ R117, R82, R117 ;  /* 0x0000007552757220 */ /* 0x000fe20000410000 */
[----:B------:R-:W-:-:S04]  /*60e0*/  FFMA.FTZ R130, R49, R130, 1 ;  /* 0x3f80000031827423 */ /* 0x000fc80000010082 */
[----:B------:R-:W-:Y:S02]  /*60f0*/  FMUL.FTZ R130, R117, R130 ;  /* 0x0000008275827220 */ /* 0x000fe40000410000 */
[----:B------:R-:W0:Y:S01]  /*6100*/  S2R R117, SR_TID.X ;  /* 0x0000000000757919 */ /* 0x000e220000002100 */
[----:B------:R-:W1:Y:S08]  /*6110*/  MUFU.RCP R81, R127 ;  /* 0x0000007f00517308 */ /* 0x000e700000001000 */
[----:B------:R-:W2:Y:S01]  /*6120*/  MUFU.RCP R83, R129 ;  /* 0x0000008100537308 */ /* 0x000ea20000001000 */
[----:B------:R-:W-:-:S02]  /*6130*/  HADD2.F32 R33, -RZ, R33.H0_H0 ;  /* 0x20000021ff217230 */ /* 0x000fc40000004100 */
[----:B------:R-:W-:Y:S02]  /*6140*/  HADD2.F32 R28, -RZ, R28.H0_H0 ;  /* 0x2000001cff1c7230 */ /* 0x000fe40000004100 */
[----:B------:R-:W-:Y:S01]  /*6150*/  FMUL.FTZ R125, R125, R132 ;  /* 0x000000847d7d7220 */ /* 0x000fe20000410000 */
[----:B------:R-:W-:Y:S02]  /*6160*/  HADD2.F32 R30, -RZ, R30.H0_H0 ;  /* 0x2000001eff1e7230 */ /* 0x000fe40000004100 */
[----:B----4-:R-:W-:Y:S02]  /*6170*/  HADD2.F32 R29, -RZ, R29.H0_H0 ;  /* 0x2000001dff1d7230 */ /* 0x010fe40000004100 */
[----:B------:R-:W-:Y:S01]  /*6180*/  FMUL.FTZ R132, R33, R28 ;  /* 0x0000001c21847220 */ /* 0x000fe20000410000 */
[C---:B-1----:R-:W-:Y:S01]  /*6190*/  FADD.FTZ R127, -R81.reuse, 1 ;  /* 0x3f800000517f7421 */ /* 0x042fe20000010100 */
[----:B------:R-:W-:Y:S01]  /*61a0*/  F2FP.F16.F32.PACK_AB R31, R118, R31 ;  /* 0x0000001f761f723e */ /* 0x000fe200000000ff */
[----:B------:R-:W-:Y:S02]  /*61b0*/  BAR.SYNC.DEFER_BLOCKING 0x0 ;  /* 0x0000000000007b1d */ /* 0x000fe40000010000 */
[----:B------:R-:W-:Y:S01]  /*61c0*/  FFMA.FTZ R134, R50, R127, 1 ;  /* 0x3f80000032867423 */ /* 0x000fe2000001007f */
[----:B------:R-:W-:Y:S01]  /*61d0*/  FMUL.FTZ R127, R81, R132 ;  /* 0x00000084517f7220 */ /* 0x000fe20000410000 */
[----:B------:R-:W-:Y:S01]  /*61e0*/  FMUL.FTZ R132, R30, R29 ;  /* 0x0000001d1e847220 */ /* 0x000fe20000410000 */
[----:B--2---:R-:W-:Y:S01]  /*61f0*/  FADD.FTZ R129, -R83, 1 ;  /* 0x3f80000053817421 */ /* 0x004fe20000010100 */
[----:B------:R-:W-:-:S02]  /*6200*/  F2FP.F16.F32.PACK_AB R85, R120, R85 ;  /* 0x000000557855723e */ /* 0x000fc400000000ff */
[----:B------:R-:W-:Y:S01]  /*6210*/  FMUL.FTZ R132, R83, R132 ;  /* 0x0000008453847220 */ /* 0x000fe20000410000 */
[----:B0-----:R-:W-:Y:S01]  /*6220*/  ISETP.NE.AND P5, PT, R117, RZ, PT ;  /* 0x000000ff7500720c */ /* 0x001fe20003fa5270 */
[----:B------:R-:W-:Y:S01]  /*6230*/  FFMA.FTZ R129, R78, R129, 1 ;  /* 0x3f8000004e817423 */ /* 0x000fe20000010081 */
[----:B------:R-:W-:Y:S02]  /*6240*/  PRMT R120, R31, 0x7632, R120 ;  /* 0x000076321f787816 */ /* 0x000fe40000000078 */
[----:B------:R-:W-:Y:S01]  /*6250*/  F2FP.F16.F32.PACK_AB R87, R122, R87 ;  /* 0x000000577a57723e */ /* 0x000fe200000000ff */
[----:B------:R-:W-:Y:S01]  /*6260*/  FMUL.FTZ R118, R132, R129 ;  /* 0x0000008184767220 */ /* 0x000fe20000410000 */
[----:B------:R-:W-:Y:S02]  /*6270*/  PRMT R122, R85, 0x7632, R122 ;  /* 0x00007632557a7816 */ /* 0x000fe4000000007a */
[----:B------:R-:W-:Y:S01]  /*6280*/  F2FP.F16.F32.PACK_AB R119, R124, R119 ;  /* 0x000000777c77723e */ /* 0x000fe200000000ff */
[----:B------:R-:W-:Y:S01]  /*6290*/  FMUL.FTZ R127, R127, R134 ;  /* 0x000000867f7f7220 */ /* 0x000fe20000410000 */
[----:B------:R-:W-:Y:S01]  /*62a0*/  PRMT R129, R87, 0x7632, R129 ;  /* 0x0000763257817816 */ /* 0x000fe20000000081 */
[----:B------:R-:W2:Y:S01]  /*62b0*/  LDL R132, [R1+0xc] ;  /* 0x00000c0001847983 */ /* 0x000ea20000100800 */
[----:B------:R-:W-:-:S03]  /*62c0*/  F2FP.F16.F32.PACK_AB R121, R126, R121 ;  /* 0x000000797e79723e */ /* 0x000fc600000000ff */
[----:B------:R0:W-:Y:S01]  /*62d0*/  STS.U16 [R144], R31 ;  /* 0x0000001f90007388 */ /* 0x0001e20000000400 */
[----:B------:R-:W-:-:S03]  /*62e0*/  PRMT R124, R119, 0x7632, R124 ;  /* 0x00007632777c7816 */ /* 0x000fc6000000007c */
[----:B------:R1:W-:Y:S01]  /*62f0*/  STS.U16 [R143+0x2], R120 ;  /* 0x000002788f007388 */ /* 0x0003e20000000400 */
[----:B------:R-:W-:-:S03]  /*6300*/  F2FP.F16.F32.PACK_AB R123, R128, R123 ;  /* 0x0000007b807b723e */ /* 0x000fc600000000ff */
[----:B------:R3:W-:Y:S01]  /*6310*/  STS.U16 [R142+0x4], R85 ;  /* 0x000004558e007388 */ /* 0x0007e20000000400 */
[----:B0-----:R-:W-:-:S03]  /*6320*/  MOV R31, UR11 ;  /* 0x0000000b001f7c02 */ /* 0x001fc60008000f00 */
[----:B------:R0:W-:Y:S01]  /*6330*/  STS.U16 [R164+0x6], R122 ;  /* 0x0000067aa4007388 */ /* 0x0001e20000000400 */
[----:B-1----:R-:W-:Y:S01]  /*6340*/  IMAD.MOV.U32 R120, RZ, RZ, -0x800 ;  /* 0xfffff800ff787424 */ /* 0x002fe200078e00ff */
[----:B------:R-:W-:Y:S02]  /*6350*/  F2FP.F16.F32.PACK_AB R125, R130, R125 ;  /* 0x0000007d827d723e */ /* 0x000fe400000000ff */
[----:B------:R-:W-:Y:S01]  /*6360*/  STS.U16 [R161+0x8], R87 ;  /* 0x00000857a1007388 */ /* 0x000fe20000000400 */
[----:B------:R-:W-:Y:S01]  /*6370*/  F2FP.F16.F32.PACK_AB R118, R118, R127 ;  /* 0x0000007f7676723e */ /* 0x000fe200000000ff */
[----:B------:R-:W-:Y:S01]  /*6380*/  @!P5 IMAD R31, R31, R120, UR29 ;  /* 0x0000001d1f1fde24 */ /* 0x000fe2000f8e0278 */
[----:B---3--:R-:W-:Y:S01]  /*6390*/  PRMT R85, R121, 0x7632, R85 ;  /* 0x0000763279557816 */ /* 0x008fe20000000055 */
[----:B------:R-:W-:Y:S01]  /*63a0*/  STS.U16 [R160+0xa], R129 ;  /* 0x00000a81a0007388 */ /* 0x000fe20000000400 */
[----:B------:R-:W-:-:S03]  /*63b0*/  PRMT R120, R123, 0x7632, R120 ;  /* 0x000076327b787816 */ /* 0x000fc60000000078 */
[----:B------:R-:W-:Y:S01]  /*63c0*/  STS.U16 [R159+0xc], R119 ;  /* 0x00000c779f007388 */ /* 0x000fe20000000400 */
[----:B0-----:R-:W-:-:S03]  /*63d0*/  PRMT R122, R125, 0x7632, R122 ;  /* 0x000076327d7a7816 */ /* 0x001fc6000000007a */
[----:B------:R0:W-:Y:S01]  /*63e0*/  STS.U16 [R158+0xe], R124 ;  /* 0x00000e7c9e007388 */ /* 0x0001e20000000400 */
[----:B------:R-:W-:-:S03]  /*63f0*/  PRMT R126, R118, 0x7632, R126 ;  /* 0x00007632767e7816 */ /* 0x000fc6000000007e */
[----:B------:R-:W-:Y:S04]  /*6400*/  STS.U16 [R157+0x10], R121 ;  /* 0x000010799d007388 */ /* 0x000fe80000000400 */
[----:B------:R-:W-:Y:S01]  /*6410*/  STS.U16 [R100+0x12], R85 ;  /* 0x0000125564007388 */ /* 0x000fe20000000400 */
[----:B0-----:R-:W-:-:S03]  /*6420*/  PRMT R124, R118, 0x7610, R124 ;  /* 0x00007610767c7816 */ /* 0x001fc6000000007c */
[----:B------:R-:W-:Y:S04]  /*6430*/  STS.U16 [R99+0x14], R123 ;  /* 0x0000147b63007388 */ /* 0x000fe80000000400 */
[----:B------:R0:W-:Y:S04]  /*6440*/  STS.U16 [R98+0x16], R120 ;  /* 0x0000167862007388 */ /* 0x0001e80000000400 */
[----:B------:R-:W-:Y:S04]  /*6450*/  STS.U16 [R97+0x18], R125 ;  /* 0x0000187d61007388 */ /* 0x000fe80000000400 */
[----:B------:R1:W-:Y:S04]  /*6460*/  STS.U16 [R96+0x1a], R122 ;  /* 0x00001a7a60007388 */ /* 0x0003e80000000400 */
[----:B------:R3:W-:Y:S04]  /*6470*/  STS.U16 [R95+0x1c], R124 ;  /* 0x00001c7c5f007388 */ /* 0x0007e80000000400 */
[----:B------:R4:W-:Y:S04]  /*6480*/  STS.U16 [R94+0x1e], R126 ;  /* 0x00001e7e5e007388 */ /* 0x0009e80000000400 */
[----:B------:R-:W5:Y:S04]  /*6490*/  LDL R128, [R1+0x10] ;  /* 0x0000100001807983 */ /* 0x000f680000100800 */
[----:B------:R-:W5:Y:S04]  /*64a0*/  LDL R130, [R1+0x14] ;  /* 0x0000140001827983 */ /* 0x000f680000100800 */
[----:B------:R-:W5:Y:S01]  /*64b0*/  LDL R134, [R1+0x4c] ;  /* 0x00004c0001867983 */ /* 0x000f620000100800 */
[----:B------:R-:W-:Y:S01]  /*64c0*/  @!P5 IADD3 R118, PT, PT, R31, 0x800, RZ ;  /* 0x000008001f76d810 */ /* 0x000fe20007ffe0ff */
[----:B------:R-:W-:-:S02]  /*64d0*/  NOP ;  /* 0x0000000000007918 */ /* 0x000fc40000000000 */
[----:B0-----:R-:W5:Y:S04]  /*64e0*/  LDL R120, [R1+0x18] ;  /* 0x0000180001787983 */ /* 0x001f680000100800 */
[----:B-1----:R-:W5:Y:S04]  /*64f0*/  LDL R122, [R1+0x1c] ;  /* 0x00001c00017a7983 */ /* 0x002f680000100800 */
[----:B---3--:R-:W3:Y:S04]  /*6500*/  LDL R124, [R1+0x20] ;  /* 0x00002000017c7983 */ /* 0x008ee80000100800 */
[----:B----4-:R-:W4:Y:S04]  /*6510*/  LDL R126, [R1+0x24] ;  /* 0x00002400017e7983 */ /* 0x010f280000100800 */
        /* <DEDUP_REMOVED lines=47> */
[----:B--2---:R-:W-:Y:S04]  /*6810*/  LDS.U16 R31, [R132+0x3c0] ;  /* 0x0003c000841f7984 */ /* 0x004fe80000000400 */
[----:B-----5:R-:W-:Y:S04]  /*6820*/  LDS.U16 R143, [R128+0x380] ;  /* 0x00038000808f7984 */ /* 0x020fe80000000400 */
[----:B------:R-:W-:Y:S04]  /*6830*/  LDS.U16 R141, [R130+0x340] ;  /* 0x00034000828d7984 */ /* 0x000fe80000000400 */
[----:B------:R-:W-:Y:S04]  /*6840*/  LDS.U16 R139, [R120+0x300] ;  /* 0x00030000788b7984 */ /* 0x000fe80000000400 */
[----:B------:R-:W-:Y:S04]  /*6850*/  LDS.U16 R137, [R122+0x2c0] ;  /* 0x0002c0007a897984 */ /* 0x000fe80000000400 */
[----:B---3--:R-:W-:Y:S04]  /*6860*/  LDS.U16 R135, [R124+0x280] ;  /* 0x000280007c877984 */ /* 0x008fe80000000400 */
[----:B----4-:R-:W-:Y:S04]  /*6870*/  LDS.U16 R133, [R126+0x240] ;  /* 0x000240007e857984 */ /* 0x010fe80000000400 */
        /* <DEDUP_REMOVED lines=29> */
[----:B------:R-:W-:Y:S01]  /*6a50*/  FMUL.FTZ R50, R50, R81 ;  /* 0x0000005132327220 */ /* 0x000fe20000410000 */
[----:B------:R-:W-:Y:S01]  /*6a60*/  FMUL.FTZ R144, R37, R47 ;  /* 0x0000002f25907220 */ /* 0x000fe20000410000 */
[----:B------:R0:W-:Y:S01]  /*6a70*/  STL [R1+0xb8], R154 ;  /* 0x0000b89a01007387 */ /* 0x0001e20000100800 */
[----:B------:R-:W-:Y:S01]  /*6a80*/  FMUL.FTZ R142, R35, R48 ;  /* 0x00000030238e7220 */ /* 0x000fe20000410000 */
[----:B------:R-:W-:Y:S02]  /*6a90*/  FMUL.FTZ R140, R32, R49 ;  /* 0x00000031208c7220 */ /* 0x000fe40000410000 */
[----:B------:R0:W-:Y:S01]  /*6aa0*/  STL [R1+0xb4], R153 ;  /* 0x0000b49901007387 */ /* 0x0001e20000100800 */
[----:B------:R-:W-:-:S03]  /*6ab0*/  FMUL.FTZ R136, R30, R78 ;  /* 0x0000004e1e887220 */ /* 0x000fc60000410000 */
        /* <DEDUP_REMOVED lines=16> */
[----:B------:R-:W-:-:S04]  /*6bc0*/  UISETP.NE.U32.AND UP0, UPT, UR36, URZ, UPT ;  /* 0x000000ff2400728c */ /* 0x000fc8000bf05070 */
[----:B------:R-:W-:Y:S01]  /*6bd0*/  UISETP.NE.AND.EX UP0, UPT, UR37, URZ, UPT, UP0 ;  /* 0x000000ff2500728c */ /* 0x000fe2000bf05300 */
[----:B------:R-:W-:-:S08]  /*6be0*/  HADD2.F32 R66, -RZ, R66.H0_H0 ;  /* 0x20000042ff427230 */ /* 0x000fd00000004100 */
[----:B0-----:R-:W-:Y:S05]  /*6bf0*/  BRA.U !UP0, `(.L_x_1558) ;  /* 0x0000000508f47547 */ /* 0x001fea000b800000 */
[----:B------:R-:W2:Y:S04]  /*6c00*/  LDL R151, [R1+0x8] ;  /* 0x0000080001977983 */ /* 0x000ea80000100800 */
[----:B------:R-:W3:Y:S04]  /*6c10*/  LDL R86, [R1+0x4] ;  /* 0x0000040001567983 */ /* 0x000ee80000100800 */
[----:B------:R-:W4:Y:S01]  /*6c20*/  LDL R118, [R1] ;  /* 0x0000000001767983 */ /* 0x000f220000100800 */
[----:B------:R-:W-:Y:S01]  /*6c30*/  FMUL.FTZ R10, R13, R10 ;  /* 0x0000000a0d0a7220 */ /* 0x000fe20000410000 */
[----:B------:R-:W-:Y:S01]  /*6c40*/  FMUL.FTZ R11, R12, R11 ;  /* 0x0000000b0c0b7220 */ /* 0x000fe20000410000 */
[----:B------:R-:W-:Y:S01]  /*6c50*/  FMUL.FTZ R14, R17, R14 ;  /* 0x0000000e110e7220 */ /* 0x000fe20000410000 */
[----:B------:R-:W-:Y:S01]  /*6c60*/  FMUL.FTZ R15, R16, R15 ;  /* 0x0000000f100f7220 */ /* 0x000fe20000410000 */
[----:B------:R-:W5:Y:S01]  /*6c70*/  LDL R119, [R1+0x48] ;  /* 0x0000480001777983 */ /* 0x000f620000100800 */
[----:B------:R-:W-:Y:S01]  /*6c80*/  FMUL.FTZ R9, R9, R18 ;  /* 0x0000001209097220 */ /* 0x000fe20000410000 */
[----:B------:R-:W-:Y:S01]  /*6c90*/  F2FP.F16.F32.PACK_AB R10, R11, R10 ;  /* 0x0000000a0b0a723e */ /* 0x000fe200000000ff */
[----:B------:R-:W-:Y:S01]  /*6ca0*/  FMUL.FTZ R8, R8, R19 ;  /* 0x0000001308087220 */ /* 0x000fe20000410000 */
[----:B------:R-:W-:Y:S01]  /*6cb0*/  BAR.SYNC.DEFER_BLOCKING 0x0 ;  /* 0x0000000000007b1d */ /* 0x000fe20000010000 */
[----:B------:R-:W-:Y:S01]  /*6cc0*/  F2FP.F16.F32.PACK_AB R14, R15, R14 ;  /* 0x0000000e0f0e723e */ /* 0x000fe200000000ff */
[----:B------:R-:W-:Y:S01]  /*6cd0*/  FMUL.FTZ R7, R7, R20 ;  /* 0x0000001407077220 */ /* 0x000fe20000410000 */
[----:B------:R-:W-:Y:S01]  /*6ce0*/  PRMT R2, R10, 0x7632, R2 ;  /* 0x000076320a027816 */ /* 0x000fe20000000002 */
[----:B------:R-:W-:Y:S01]  /*6cf0*/  FMUL.FTZ R6, R6, R21 ;  /* 0x0000001506067220 */ /* 0x000fe20000410000 */
[----:B------:R-:W-:Y:S01]  /*6d00*/  FMUL.FTZ R5, R5, R22 ;  /* 0x0000001605057220 */ /* 0x000fe20000410000 */
[----:B------:R-:W-:Y:S01]  /*6d10*/  FMUL.FTZ R4, R4, R23 ;  /* 0x0000001704047220 */ /* 0x000fe20000410000 */
[----:B------:R-:W-:Y:S01]  /*6d20*/  F2FP.F16.F32.PACK_AB R8, R8, R9 ;  /* 0x000000090808723e */ /* 0x000fe200000000ff */
[----:B------:R-:W5:Y:S01]  /*6d30*/  LDL R87, [R1+0x44] ;  /* 0x0000440001577983 */ /* 0x000f620000100800 */
[----:B------:R-:W-:Y:S01]  /*6d40*/  FMUL.FTZ R0, R0, R25 ;  /* 0x0000001900007220 */ /* 0x000fe20000410000 */
[----:B------:R-:W-:Y:S01]  /*6d50*/  FMUL.FTZ R47, R47, R24 ;  /* 0x000000182f2f7220 */ /* 0x000fe20000410000 */
[----:B------:R-:W-:Y:S01]  /*6d60*/  PRMT R82, R14, 0x7632, R82 ;  /* 0x000076320e527816 */ /* 0x000fe20000000052 */
[----:B------:R-:W5:Y:S01]  /*6d70*/  LDL R85, [R1+0x40] ;  /* 0x0000400001557983 */ /* 0x000f620000100800 */
[----:B------:R-:W-:Y:S01]  /*6d80*/  FMUL.FTZ R26, R48, R26 ;  /* 0x0000001a301a7220 */ /* 0x000fe20000410000 */
[----:B------:R-:W-:Y:S01]  /*6d90*/  FMUL.FTZ R27, R49, R27 ;  /* 0x0000001b311b7220 */ /* 0x000fe20000410000 */
[----:B------:R-:W-:Y:S01]  /*6da0*/  FMUL.FTZ R28, R50, R28 ;  /* 0x0000001c321c7220 */ /* 0x000fe20000410000 */
[----:B------:R-:W5:Y:S01]  /*6db0*/  LDL R147, [R1+0x3c] ;  /* 0x00003c0001937983 */ /* 0x000f620000100800 */
[----:B------:R-:W-:-:S03]  /*6dc0*/  FMUL.FTZ R29, R78, R29 ;  /* 0x0000001d4e1d7220 */ /* 0x000fc60000410000 */
[----:B------:R-:W5:Y:S04]  /*6dd0*/  LDL R149, [R1+0x38] ;  /* 0x0000380001957983 */ /* 0x000f680000100800 */
[----:B------:R-:W5:Y:S01]  /*6de0*/  LDL R84, [R1+0x34] ;  /* 0x0000340001547983 */ /* 0x000f620000100800 */
[----:B------:R-:W-:Y:S01]  /*6df0*/  VOTEU.ALL UP0, P5 ;  /* 0x0000000000ff7886 */ /* 0x000fe20002800000 */
[----:B------:R-:W0:Y:S02]  /*6e00*/  LDCU.128 UR12, c[0x0][0x430] ;  /* 0x00008600ff0c77ac */ /* 0x000e240008000c00 */
[----:B--2---:R1:W-:Y:S01]  /*6e10*/  STS.U16 [R151], R10 ;  /* 0x0000000a97007388 */ /* 0x0043e20000000400 */
[----:B------:R-:W-:Y:S02]  /*6e20*/  F2FP.F16.F32.PACK_AB R6, R6, R7 ;  /* 0x000000070606723e */ /* 0x000fe400000000ff */
[----:B------:R-:W-:Y:S01]  /*6e30*/  PRMT R80, R8, 0x7632, R80 ;  /* 0x0000763208507816 */ /* 0x000fe20000000050 */
[----:B---3--:R2:W-:Y:S04]  /*6e40*/  STS.U16 [R86+0x2], R2 ;  /* 0x0000020256007388 */ /* 0x0085e80000000400 */
[----:B----4-:R3:W-:Y:S04]  /*6e50*/  STS.U16 [R118+0x4], R14 ;  /* 0x0000040e76007388 */ /* 0x0107e80000000400 */
[----:B-1----:R-:W4:Y:S04]  /*6e60*/  LDL R151, [R1+0x30] ;  /* 0x0000300001977983 */ /* 0x002f280000100800 */
[----:B--2---:R-:W2:Y:S04]  /*6e70*/  LDL R86, [R1+0x2c] ;  /* 0x00002c0001567983 */ /* 0x004ea80000100800 */
[----:B---3--:R-:W3:Y:S01]  /*6e80*/  LDL R118, [R1+0x28] ;  /* 0x0000280001767983 */ /* 0x008ee20000100800 */
[----:B------:R-:W-:-:S02]  /*6e90*/  F2FP.F16.F32.PACK_AB R4, R4, R5 ;  /* 0x000000050404723e */ /* 0x000fc400000000ff */
[----:B------:R-:W-:Y:S01]  /*6ea0*/  PRMT R79, R6, 0x7632, R79 ;  /* 0x00007632064f7816 */ /* 0x000fe2000000004f */
[----:B------:R-:W-:Y:S01]  /*6eb0*/  STS.U16 [R164+0x6], R82 ;  /* 0x00000652a4007388 */ /* 0x000fe20000000400 */
[----:B------:R-:W-:Y:S02]  /*6ec0*/  F2FP.F16.F32.PACK_AB R0, R47, R0 ;  /* 0x000000002f00723e */ /* 0x000fe400000000ff */
[----:B------:R-:W-:Y:S01]  /*6ed0*/  PRMT R50, R4, 0x7632, R50 ;  /* 0x0000763204327816 */ /* 0x000fe20000000032 */
[----:B------:R-:W-:Y:S01]  /*6ee0*/  STS.U16 [R161+0x8], R8 ;  /* 0x00000808a1007388 */ /* 0x000fe20000000400 */
[----:B------:R-:W-:Y:S01]  /*6ef0*/  F2FP.F16.F32.PACK_AB R26, R27, R26 ;  /* 0x0000001a1b1a723e */ /* 0x000fe200000000ff */
[----:B------:R-:W-:Y:S01]  /*6f00*/  @!UP0 UIADD3 UR34, UPT, UPT, -UR28, UR29, URZ ;  /* 0x0000001d1c228290 */ /* 0x000fe2000fffe1ff */
[----:B------:R-:W-:Y:S01]  /*6f10*/  PRMT R49, R0, 0x7632, R49 ;  /* 0x0000763200317816 */ /* 0x000fe20000000031 */
[----:B------:R-:W-:Y:S01]  /*6f20*/  STS.U16 [R160+0xa], R80 ;  /* 0x00000a50a0007388 */ /* 0x000fe20000000400 */
[----:B------:R-:W-:-:S03]  /*6f30*/  F2FP.F16.F32.PACK_AB R28, R29, R28 ;  /* 0x0000001c1d1c723e */ /* 0x000fc600000000ff */
[----:B------:R-:W-:Y:S01]  /*6f40*/  STS.U16 [R159+0xc], R6 ;  /* 0x00000c069f007388 */ /* 0x000fe20000000400 */
[----:B------:R-:W-:-:S03]  /*6f50*/  PRMT R48, R26, 0x7632, R48 ;  /* 0x000076321a307816 */ /* 0x000fc60000000030 */
[----:B------:R-:W-:Y:S01]  /*6f60*/  STS.U16 [R158+0xe], R79 ;  /* 0x00000e4f9e007388 */ /* 0x000fe20000000400 */
[----:B------:R-:W-:-:S03]  /*6f70*/  PRMT R47, R28, 0x7632, R47 ;  /* 0x000076321c2f7816 */ /* 0x000fc6000000002f */
[----:B------:R1:W-:Y:S04]  /*6f80*/  STS.U16 [R157+0x10], R4 ;  /* 0x000010049d007388 */ /* 0x0003e80000000400 */
[----:B------:R-:W-:Y:S04]  /*6f90*/  STS.U16 [R100+0x12], R50 ;  /* 0x0000123264007388 */ /* 0x000fe80000000400 */
[----:B------:R0:W-:Y:S01]  /*6fa0*/  STS.U16 [R99+0x14], R0 ;  /* 0x0000140063007388 */ /* 0x0001e20000000400 */
[----:B-1----:R-:W-:-:S03]  /*6fb0*/  MOV R4, UR34 ;  /* 0x0000002200047c02 */ /* 0x002fc60008000f00 */
[----:B------:R-:W-:Y:S04]  /*6fc0*/  STS.U16 [R98+0x16], R49 ;  /* 0x0000163162007388 */ /* 0x000fe80000000400 */
[----:B------:R-:W-:Y:S04]  /*6fd0*/  STS.U16 [R97+0x18], R26 ;  /* 0x0000181a61007388 */ /* 0x000fe80000000400 */
[----:B------:R-:W-:Y:S04]  /*6fe0*/  STS.U16 [R96+0x1a], R48 ;  /* 0x00001a3060007388 */ /* 0x000fe80000000400 */
[----:B------:R-:W-:Y:S04]  /*6ff0*/  STS.U16 [R95+0x1c], R28 ;  /* 0x00001c1c5f007388 */ /* 0x000fe80000000400 */
[----:B------:R-:W-:Y:S01]  /*7000*/  STS.U16 [R94+0x1e], R47 ;  /* 0x00001e2f5e007388 */ /* 0x000fe20000000400 */
        /* <DEDUP_REMOVED lines=14> */
[----:B0-----:R-:W-:-:S04]  /*70f0*/  UIMAD.WIDE.U32 UR8, UR26, UR12, UR8 ;  /* 0x0000000c1a0872a5 */ /* 0x001fc8000f8e0008 */
[----:B------:R-:W-:-:S04]  /*7100*/  UIMAD UR9, UR26, UR13, UR9 ;  /* 0x0000000d1a0972a4 */ /* 0x000fc8000f8e0209 */
[----:B------:R-:W-:-:S04]  /*7110*/  UIMAD.WIDE.U32 UR8, UR30, UR14, UR8 ;  /* 0x0000000e1e0872a5 */ /* 0x000fc8000f8e0008 */
[----:B------:R-:W-:Y:S02]  /*7120*/  UIMAD UR15, UR30, UR15, UR9 ;  /* 0x0000000f1e0f72a4 */ /* 0x000fe4000f8e0209 */
[----:B------:R-:W-:-:S04]  /*7130*/  IADD3 R0, P0, PT, R116, UR8, RZ ;  /* 0x0000000874007c10 */ /* 0x000fc8000ff1e0ff */
[----:B------:R-:W-:Y:S02]  /*7140*/  IADD3.X R3, PT, PT, RZ, UR15, RZ, P0, !PT ;  /* 0x0000000fff037c10 */ /* 0x000fe400087fe4ff */
[----:B------:R-:W-:-:S04]  /*7150*/  LEA R2, P4, R0, UR36, 0x1 ;  /* 0x0000002400027c11 */ /* 0x000fc8000f8808ff */
[----:B------:R-:W-:Y:S01]  /*7160*/  LEA.HI.X R3, R0, UR37, R3, 0x1, P4 ;  /* 0x0000002500037c11 */ /* 0x000fe2000a0f0c03 */
[----:B----4-:R-:W-:Y:S04]  /*7170*/  LDS.U16 R17, [R151+0x180] ;  /* 0x0001800097117984 */ /* 0x010fe80000000400 */
[----:B--2---:R-:W-:Y:S04]  /*7180*/  LDS.U16 R19, [R86+0x1c0] ;  /* 0x0001c00056137984 */ /* 0x004fe80000000400 */
        /* <DEDUP_REMOVED lines=36> */
.L_x_1558:
[----:B------:R-:W2:Y:S01]  /*73d0*/  LDL.LU R0, [R1+0x118] ;  /* 0x0001180001007983 */ /* 0x000ea20000300800 */
[----:B------:R-:W-:Y:S01]  /*73e0*/  HADD2.F32 R65, -RZ, R65.H0_H0 ;  /* 0x20000041ff417230 */ /* 0x000fe20000004100 */
[----:B0-----:R-:W-:Y:S01]  /*73f0*/  PRMT R2, RZ, 0x7610, R2 ;  /* 0x00007610ff027816 */ /* 0x001fe20000000002 */
[----:B------:R-:W-:Y:S01]  /*7400*/  HADD2.F32 R64, -RZ, R64.H0_H0 ;  /* 0x20000040ff407230 */ /* 0x000fe20000004100 */
[----:B------:R-:W-:Y:S01]  /*7410*/  STL [R1+0x50], RZ ;  /* 0x000050ff01007387 */ /* 0x000fe20000100800 */
[----:B------:R-:W-:Y:S02]  /*7420*/  HADD2.F32 R63, -RZ, R63.H0_H0 ;  /* 0x2000003fff3f7230 */ /* 0x000fe40000004100 */
[----:B------:R-:W-:Y:S01]  /*7430*/  FMUL.FTZ R4, R162, UR6 ;  /* 0x00000006a2047c20 */ /* 0x000fe20008410000 */
[----:B------:R-:W-:Y:S01]  /*7440*/  HADD2.F32 R62, -RZ, R62.H0_H0 ;  /* 0x2000003eff3e7230 */ /* 0x000fe20000004100 */
[----:B------:R0:W-:Y:S01]  /*7450*/  STL.S16 [R1+0x110], R2 ;  /* 0x0001100201007387 */ /* 0x0001e20000100600 */
[----:B------:R-:W-:Y:S01]  /*7460*/  HADD2.F32 R61, -RZ, R61.H0_H0 ;  /* 0x2000003dff3d7230 */ /* 0x000fe20000004100 */
[----:B------:R-:W1:Y:S01]  /*7470*/  LDCU UR8, c[0x0][0x38c] ;  /* 0x00007180ff0877ac */ /* 0x000e620008000800 */
[----:B------:R-:W-:Y:S01]  /*7480*/  HADD2.F32 R60, -RZ, R60.H0_H0 ;  /* 0x2000003cff3c7230 */ /* 0x000fe20000004100 */
[----:B------:R-:W-:Y:S01]  /*7490*/  STL [R1+0x8c], RZ ;  /* 0x00008cff01007387 */ /* 0x000fe20000100800 */
[----:B------:R-:W-:-:S02]  /*74a0*/  HADD2.F32 R59, -RZ, R59.H0_H0 ;  /* 0x2000003bff3b7230 */ /* 0x000fc40000004100 */
[----:B------:R-:W-:Y:S01]  /*74b0*/  HADD2.F32 R58, -RZ, R58.H0_H0 ;  /* 0x2000003aff3a7230 */ /* 0x000fe20000004100 */
[----:B------:R-:W-:Y:S01]  /*74c0*/  STL [R1+0x88], RZ ;  /* 0x000088ff01007387 */ /* 0x000fe20000100800 */
[----:B------:R-:W-:Y:S02]  /*74d0*/  HADD2.F32 R57, -RZ, R57.H0_H0 ;  /* 0x20000039ff397230 */ /* 0x000fe40000004100 */
[----:B0-----:R-:W-:Y:S01]  /*74e0*/  FMUL.FTZ R2, R165, UR6 ;  /* 0x00000006a5027c20 */ /* 0x001fe20008410000 */
        /* <DEDUP_REMOVED lines=8> */
[----:B------:R-:W-:Y:S01]  /*7570*/  HADD2.F32 R51, -RZ, R51.H0_H0 ;  /* 0x20000033ff337230 */ /* 0x000fe20000004100 */
[----:B-1----:R-:W-:Y:S02]  /*7580*/  UISETP.GE.AND UP0, UPT, UR8, 0x1, UPT ;  /* 0x000000010800788c */ /* 0x002fe4000bf06270 */
        /* <DEDUP_REMOVED lines=10> */
[----:B------:R0:W-:Y:S02]  /*7630*/  STL [R1+0x10c], R2 ;  /* 0x00010c0201007387 */ /* 0x0001e40000100800 */
[----:B0-----:R-:W-:Y:S01]  /*7640*/  FMUL.FTZ R2, R156, UR6 ;  /* 0x000000069c027c20 */ /* 0x001fe20008410000 */
        /* <DEDUP_REMOVED lines=12> */
[----:B------:R-:W-:-:S05]  /*7710*/  FMUL.FTZ R3, R163, UR6 ;  /* 0x00000006a3037c20 */ /* 0x000fca0008410000 */
        /* <DEDUP_REMOVED lines=27> */
[C---:B------:R-:W-:Y:S01]  /*78d0*/  FFMA.FTZ R0, R136.reuse, R51, R0 ;  /* 0x0000003388007223 */ /* 0x040fe20000010000 */
[----:B--2---:R-:W-:-:S02]  /*78e0*/  FMUL.FTZ R2, R136, UR6 ;  /* 0x0000000688027c20 */ /* 0x004fc40008410000 */
[----:B------:R0:W-:Y:S04]  /*78f0*/  STL [R1+0xd8], R4 ;  /* 0x0000d80401007387 */ /* 0x0001e80000100800 */
[----:B------:R0:W-:Y:S04]  /*7900*/  STL [R1+0xd4], R3 ;  /* 0x0000d40301007387 */ /* 0x0001e80000100800 */
[----:B------:R0:W-:Y:S04]  /*7910*/  STL [R1+0x118], R0 ;  /* 0x0001180001007387 */ /* 0x0001e80000100800 */
[----:B------:R0:W-:Y:S01]  /*7920*/  STL [R1+0xd0], R2 ;  /* 0x0000d00201007387 */ /* 0x0001e20000100800 */
[----:B------:R-:W-:Y:S05]  /*7930*/  BRA.U !UP0, `(.L_x_1559) ;  /* 0x0000005508407547 */ /* 0x000fea000b800000 */
[----:B------:R-:W-:Y:S01]  /*7940*/  UIMAD UR9, UR11, -0x800, UR29 ;  /* 0xfffff8000b0978a4 */ /* 0x000fe2000f8e021d */
[----:B------:R1:W-:Y:S01]  /*7950*/  STL [R1+0x50], RZ ;  /* 0x000050ff01007387 */ /* 0x0003e20000100800 */
[----:B------:R-:W2:Y:S01]  /*7960*/  LDCU.64 UR14, c[0x0][0x3a0] ;  /* 0x00007400ff0e77ac */ /* 0x000ea20008000a00 */
[----:B------:R-:W-:Y:S02]  /*7970*/  LOP3.LUT P2, RZ, R117, 0x1f, RZ, 0xc0, !PT ;  /* 0x0000001f75ff7812 */ /* 0x000fe4000784c0ff */
[----:B0-----:R-:W-:Y:S01]  /*7980*/  MOV R0, UR11 ;  /* 0x0000000b00007c02 */ /* 0x001fe20008000f00 */
[----:B------:R-:W-:Y:S01]  /*7990*/  UIADD3 UR8, UPT, UPT, UR9, 0x800, URZ ;  /* 0x0000080009087890 */ /* 0x000fe2000fffe0ff */
[----:B------:R-:W-:Y:S01]  /*79a0*/  LOP3.LUT R67, R67, 0xfffffffb, RZ, 0xc0, !PT ;  /* 0xfffffffb43437812 */ /* 0x000fe200078ec0ff */
[----:B------:R-:W0:Y:S01]  /*79b0*/  LDCU UR51, c[0x0][0x394] ;  /* 0x00007280ff3377ac */ /* 0x000e220008000800 */
[----:B------:R-:W-:-:S03]  /*79c0*/  ISETP.NE.AND P2, PT, R0, 0x1, !P2 ;  /* 0x000000010000780c */ /* 0x000fc60005745270 */
[----:B------:R-:W-:Y:S01]  /*79d0*/  ISETP.GE.AND P0, PT, R116, UR8, PT ;  /* 0x0000000874007c0c */ /* 0x000fe2000bf06270 */
[----:B------:R-:W3:Y:S01]  /*79e0*/  LDCU UR52, c[0x0][0x38c] ;  /* 0x00007180ff3477ac */ /* 0x000ee20008000800 */
[----:B------:R-:W4:Y:S01]  /*79f0*/  LDCU UR29, c[0x0][0x388] ;  /* 0x00007100ff1d77ac */ /* 0x000f220008000800 */
[----:B--2---:R-:W-:Y:S01]  /*7a00*/  UIMAD.WIDE.U32 UR12, UR30, UR14, URZ ;  /* 0x0000000e1e0c72a5 */ /* 0x004fe2000f8e00ff */
[----:B------:R-:W2:Y:S09]  /*7a10*/  LDCU.64 UR34, c[0x0][0x3a8] ;  /* 0x00007500ff2277ac */ /* 0x000eb20008000a00 */
        /* <DEDUP_REMOVED lines=9> */
[----:B-1-34-:R-:W-:-:S11]  /*7ab0*/  UMOV UR8, URZ ;  /* 0x000000ff00087c82 */ /* 0x01afd60008000000 */
.L_x_1604:
[----:B0-----:R-:W-:Y:S01]  /*7ac0*/  MOV R2, R116 ;  /* 0x0000007400027202 */ /* 0x001fe20000000f00 */
[----:B------:R-:W-:Y:S02]  /*7ad0*/  HFMA2 R3, -RZ, RZ, 0, 0 ;  /* 0x00000000ff037431 */ /* 0x000fe400000001ff */
[----:B0-----:R-:W-:Y:S01]  /*7ae0*/  IMAD.U32 R7, RZ, RZ, UR38 ;  /* 0x00000026ff077e24 */ /* 0x001fe2000f8e00ff */
[----:B------:R-:W-:Y:S01]  /*7af0*/  UIADD3 UR14, UPT, UPT, UR9, 0x800, URZ ;  /* 0x00000800090e7890 */ /* 0x000fe2000fffe0ff */
[----:B-1----:R-:W-:Y:S02]  /*7b00*/  MOV R5, UR39 ;  /* 0x0000002700057c02 */ /* 0x002fe40008000f00 */
[----:B------:R-:W-:Y:S01]  /*7b10*/  IMAD.WIDE.U32 R6, R7, UR8, R2 ;  /* 0x0000000807067c25 */ /* 0x000fe2000f8e0002 */
[----:B------:R-:W-:Y:S02]  /*7b20*/  LOP3.LUT P6, RZ, R67, 0x4, RZ, 0xc0, !PT ;  /* 0x0000000443ff7812 */ /* 0x000fe400078cc0ff */
[----:B------:R-:W-:Y:S01]  /*7b30*/  LOP3.LUT R114, R116, 0x20, RZ, 0xfc, !PT ;  /* 0x0000002074727812 */ /* 0x000fe200078efcff */
[----:B------:R-:W-:Y:S01]  /*7b40*/  IMAD R5, R5, UR8, R7 ;  /* 0x0000000805057c24 */ /* 0x000fe2000f8e0207 */
[----:B------:R-:W-:-:S02]  /*7b50*/  LEA R4, P0, R6, UR22, 0x1 ;  /* 0x0000001606047c11 */ /* 0x000fc4000f8008ff */
[----:B------:R-:W-:Y:S02]  /*7b60*/  ISETP.GE.AND P4, PT, R114, UR14, PT ;  /* 0x0000000e72007c0c */ /* 0x000fe4000bf86270 */
[----:B------:R-:W-:-:S05]  /*7b70*/  LEA.HI.X R5, R6, UR23, R5, 0x1, P0 ;  /* 0x0000001706057c11 */ /* 0x000fca00080f0c05 */
[----:B------:R-:W3:Y:S06]  /*7b80*/  @!P6 LDG.E.U16 R9, desc[UR32][R4.64] ;  /* 0x000000200409e981 */ /* 0x000eec000c1e1500 */
[----:B------:R-:W4:Y:S01]  /*7b90*/  @!P4 LDG.E.U16 R0, desc[UR32][R4.64+0x40] ;  /* 0x000040200400c981 */ /* 0x000f22000c1e1500 */
[----:B------:R-:W-:-:S04]  /*7ba0*/  LOP3.LUT R113, R116, 0x40, RZ, 0xfc, !PT ;  /* 0x0000004074717812 */ /* 0x000fc800078efcff */
[----:B------:R-:W-:-:S13]  /*7bb0*/  ISETP.GE.AND P3, PT, R113, UR14, PT ;  /* 0x0000000e71007c0c */ /* 0x000fda000bf66270 */
[----:B------:R-:W5:Y:S01]  /*7bc0*/  @!P3 LDG.E.U16 R11, desc[UR32][R4.64+0x80] ;  /* 0x00008020040bb981 */ /* 0x000f62000c1e1500 */
[----:B------:R-:W-:-:S04]  /*7bd0*/  LOP3.LUT R112, R116, 0x60, RZ, 0xfc, !PT ;  /* 0x0000006074707812 */ /* 0x000fc800078efcff */
[----:B------:R-:W-:-:S13]  /*7be0*/  ISETP.GE.AND P5, PT, R112, UR14, PT ;  /* 0x0000000e70007c0c */ /* 0x000fda000bfa6270 */
[----:B------:R-:W2:Y:S01]  /*7bf0*/  @!P5 LDG.E.U16 R13, desc[UR32][R4.64+0xc0] ;  /* 0x0000c020040dd981 */ /* 0x000ea2000c1e1500 */
[----:B------:R-:W-:-:S04]  /*7c00*/  LOP3.LUT R111, R116, 0x80, RZ, 0xfc, !PT ;  /* 0x00000080746f7812 */ /* 0x000fc800078efcff */
[----:B------:R-:W-:-:S13]  /*7c10*/  ISETP.GE.AND P1, PT, R111, UR14, PT ;  /* 0x0000000e6f007c0c */ /* 0x000fda000bf26270 */
[----:B------:R-:W2:Y:S01]  /*7c20*/  @!P1 LDG.E.U16 R15, desc[UR32][R4.64+0x100] ;  /* 0x00010020040f9981 */ /* 0x000ea2000c1e1500 */
[----:B------:R-:W-:-:S04]  /*7c30*/  LOP3.LUT R110, R116, 0xa0, RZ, 0xfc, !PT ;  /* 0x000000a0746e7812 */ /* 0x000fc800078efcff */
[----:B------:R-:W-:-:S13]  /*7c40*/  ISETP.GE.AND P0, PT, R110, UR14, PT ;  /* 0x0000000e6e007c0c */ /* 0x000fda000bf06270 */
[----:B------:R-:W2:Y:S01]  /*7c50*/  @!P0 LDG.E.U16 R17, desc[UR32][R4.64+0x140] ;  /* 0x0001402004118981 */ /* 0x000ea2000c1e1500 */
[----:B------:R-:W-:Y:S02]  /*7c60*/  CS2R R6, SRZ ;  /* 0x0000000000067805 */ /* 0x000fe4000001ff00 */
[C---:B------:R-:W-:Y:S02]  /*7c70*/  LOP3.LUT R109, R116.reuse, 0xc0, RZ, 0xfc, !PT ;  /* 0x000000c0746d7812 */ /* 0x040fe400078efcff */
[C---:B------:R-:W-:Y:S02]  /*7c80*/  LOP3.LUT R108, R116.reuse, 0xe0, RZ, 0xfc, !PT ;  /* 0x000000e0746c7812 */ /* 0x040fe400078efcff */
[----:B------:R-:W-:Y:S02]  /*7c90*/  MOV R10, R6 ;  /* 0x00000006000a7202 */ /* 0x000fe40000000f00 */
[C---:B------:R-:W-:Y:S02]  /*7ca0*/  LOP3.LUT R107, R116.reuse, 0x100, RZ, 0xfc, !PT ;  /* 0x00000100746b7812 */ /* 0x040fe400078efcff */
[----:B------:R-:W-:-:S02]  /*7cb0*/  LOP3.LUT R106, R116, 0x120, RZ, 0xfc, !PT ;  /* 0x00000120746a7812 */ /* 0x000fc400078efcff */
[----:B------:R-:W-:Y:S02]  /*7cc0*/  MOV R12, R6 ;  /* 0x00000006000c7202 */ /* 0x000fe40000000f00 */
[----:B------:R-:W-:Y:S02]  /*7cd0*/  LOP3.LUT R105, R116, 0x140, RZ, 0xfc, !PT ;  /* 0x0000014074697812 */ /* 0x000fe400078efcff */
[----:B---3--:R-:W-:-:S04]  /*7ce0*/  @!P6 PRMT R7, R9, 0x7610, R6 ;  /* 0x000076100907e816 */ /* 0x008fc80000000006 */
[----:B----4-:R-:W-:Y:S02]  /*7cf0*/  @!P4 PRMT R7, R7, 0x5410, R0 ;  /* 0x000054100707c816 */ /* 0x010fe40000000000 */
[----:B------:R-:W-:-:S13]  /*7d00*/  ISETP.GE.AND P4, PT, R109, UR14, PT ;  /* 0x0000000e6d007c0c */ /* 0x000fda000bf86270 */
[----:B------:R-:W3:Y:S01]  /*7d10*/  @!P4 LDG.E.U16 R9, desc[UR32][R4.64+0x180] ;  /* 0x000180200409c981 */ /* 0x000ee2000c1e1500 */
[----:B-----5:R-:W-:Y:S02]  /*7d20*/  @!P3 PRMT R10, R11, 0x7610, R6 ;  /* 0x000076100b0ab816 */ /* 0x020fe40000000006 */
[----:B------:R-:W-:-:S13]  /*7d30*/  ISETP.GE.AND P3, PT, R108, UR14, PT ;  /* 0x0000000e6c007c0c */ /* 0x000fda000bf66270 */
[----:B------:R-:W4:Y:S01]  /*7d40*/  @!P3 LDG.E.U16 R0, desc[UR32][R4.64+0x1c0] ;  /* 0x0001c0200400b981 */ /* 0x000f22000c1e1500 */
[----:B--2---:R-:W-:Y:S02]  /*7d50*/  @!P5 PRMT R10, R10, 0x5410, R13 ;  /* 0x000054100a0ad816 */ /* 0x004fe4000000000d */
[----:B------:R-:W-:-:S13]  /*7d60*/  ISETP.GE.AND P5, PT, R107, UR14, PT ;  /* 0x0000000e6b007c0c */ /* 0x000fda000bfa6270 */
[----:B------:R-:W2:Y:S01]  /*7d70*/  @!P5 LDG.E.U16 R13, desc[UR32][R4.64+0x200] ;  /* 0x00020020040dd981 */ /* 0x000ea2000c1e1500 */
[----:B------:R-:W-:Y:S02]  /*7d80*/  @!P1 PRMT R12, R15, 0x7610, R6 ;  /* 0x000076100f0c9816 */ /* 0x000fe40000000006 */
[----:B------:R-:W-:-:S13]  /*7d90*/  ISETP.GE.AND P1, PT, R106, UR14, PT ;  /* 0x0000000e6a007c0c */ /* 0x000fda000bf26270 */
[----:B------:R-:W5:Y:S01]  /*7da0*/  @!P1 LDG.E.U16 R15, desc[UR32][R4.64+0x240] ;  /* 0x00024020040f9981 */ /* 0x000f62000c1e1500 */
[----:B------:R-:W-:Y:S02]  /*7db0*/  @!P0 PRMT R12, R12, 0x5410, R17 ;  /* 0x000054100c0c8816 */ /* 0x000fe40000000011 */
[----:B------:R-:W-:-:S13]  /*7dc0*/  ISETP.GE.AND P0, PT, R105, UR14, PT ;  /* 0x0000000e69007c0c */ /* 0x000fda000bf06270 */
[----:B------:R-:W5:Y:S01]  /*7dd0*/  @!P0 LDG.E.U16 R8, desc[UR32][R4.64+0x280] ;  /* 0x0002802004088981 */ /* 0x000f62000c1e1500 */
[----:B------:R-:W-:Y:S01]  /*7de0*/  LOP3.LUT R104, R116, 0x160, RZ, 0xfc, !PT ;  /* 0x0000016074687812 */ /* 0x000fe200078efcff */
[--C-:B------:R-:W-:Y:S01]  /*7df0*/  IMAD.MOV.U32 R11, RZ, RZ, R6.reuse ;  /* 0x000000ffff0b7224 */ /* 0x100fe200078e0006 */
[----:B------:R-:W-:Y:S01]  /*7e00*/  UIADD3 UR28, UPT, UPT, UR9, 0x800, URZ ;  /* 0x00000800091c7890 */ /* 0x000fe2000fffe0ff */
[----:B------:R-:W0:Y:S01]  /*7e10*/  S2R R36, SR_TID.X ;  /* 0x0000000000247919 */ /* 0x000e220000002100 */
[----:B---3--:R-:W-:Y:S02]  /*7e20*/  @!P4 PRMT R11, R9, 0x7610, R6 ;  /* 0x00007610090bc816 */ /* 0x008fe40000000006 */
[----:B------:R-:W-:-:S13]  /*7e30*/  ISETP.GE.AND P4, PT, R104, UR14, PT ;  /* 0x0000000e68007c0c */ /* 0x000fda000bf86270 */
[----:B0-----:R-:W-:Y:S02]  /*7e40*/  @!P4 MOV R117, R36 ;  /* 0x000000240075c202 */ /* 0x001fe40000000f00 */
[----:B----4-:R-:W-:Y:S02]  /*7e50*/  @!P3 PRMT R11, R11, 0x5410, R0 ;  /* 0x000054100b0bb816 */ /* 0x010fe40000000000 */
[C---:B------:R-:W-:Y:S02]  /*7e60*/  @!P4 SHF.L.U32 R9, R117.reuse, 0x4, RZ ;  /* 0x000000047509c819 */ /* 0x040fe400000006ff */
[----:B------:R-:W-:Y:S02]  /*7e70*/  @!P4 LOP3.LUT R14, R117, 0x1f, RZ, 0xc0, !PT ;  /* 0x0000001f750ec812 */ /* 0x000fe400078ec0ff */
[----:B------:R-:W-:-:S04]  /*7e80*/  @!P4 LOP3.LUT R115, R9, 0x3e00, RZ, 0xc0, !PT ;  /* 0x00003e000973c812 */ /* 0x000fc800078ec0ff */
[----:B------:R-:W-:-:S04]  /*7e90*/  @!P4 LOP3.LUT R116, R115, R14, RZ, 0xfc, !PT ;  /* 0x0000000e7374c212 */ /* 0x000fc800078efcff */
[----:B------:R-:W-:-:S04]  /*7ea0*/  LOP3.LUT R103, R116, 0x180, RZ, 0xfc, !PT ;  /* 0x0000018074677812 */ /* 0x000fc800078efcff */
[----:B------:R-:W-:Y:S02]  /*7eb0*/  ISETP.GE.AND P3, PT, R103, UR14, PT ;  /* 0x0000000e67007c0c */ /* 0x000fe4000bf66270 */
[----:B--2---:R-:W-:-:S11]  /*7ec0*/  @!P5 PRMT R6, R13, 0x7610, R6 ;  /* 0x000076100d06d816 */ /* 0x004fd60000000006 */
[----:B------:R-:W-:Y:S01]  /*7ed0*/  @!P3 MOV R117, R36 ;  /* 0x000000240075b202 */ /* 0x000fe20000000f00 */
[----:B------:R-:W2:Y:S03]  /*7ee0*/  @!P3 LDG.E.U16 R17, desc[UR32][R4.64+0x300] ;  /* 0x000300200411b981 */ /* 0x000ea6000c1e1500 */
[C---:B------:R-:W-:Y:S02]  /*7ef0*/  @!P3 SHF.L.U32 R0, R117.reuse, 0x4, RZ ;  /* 0x000000047500b819 */ /* 0x040fe400000006ff */
[----:B-----5:R-:W-:Y:S02]  /*7f00*/  @!P1 PRMT R6, R6, 0x5410, R15 ;  /* 0x0000541006069816 */ /* 0x020fe4000000000f */
[----:B------:R-:W-:Y:S02]  /*7f10*/  @!P3 LOP3.LUT R115, R0, 0x3e00, RZ, 0xc0, !PT ;  /* 0x00003e000073b812 */ /* 0x000fe400078ec0ff */
[----:B------:R-:W-:-:S04]  /*7f20*/  @!P3 LOP3.LUT R0, R117, 0x1f, RZ, 0xc0, !PT ;  /* 0x0000001f7500b812 */ /* 0x000fc800078ec0ff */
[----:B------:R-:W-:-:S04]  /*7f30*/  @!P3 LOP3.LUT R116, R115, R0, RZ, 0xfc, !PT ;  /* 0x000000007374b212 */ /* 0x000fc800078efcff */
[----:B------:R-:W-:-:S04]  /*7f40*/  LOP3.LUT R102, R116, 0x1a0, RZ, 0xfc, !PT ;  /* 0x000001a074667812 */ /* 0x000fc800078efcff */
[----:B------:R-:W-:-:S13]  /*7f50*/  ISETP.GE.AND P5, PT, R102, UR14, PT ;  /* 0x0000000e66007c0c */ /* 0x000fda000bfa6270 */
[----:B------:R-:W-:-:S04]  /*7f60*/  @!P5 SHF.L.U32 R0, R117, 0x4, RZ ;  /* 0x000000047500d819 */ /* 0x000fc800000006ff */
[----:B------:R-:W-:Y:S02]  /*7f70*/  @!P5 LOP3.LUT R115, R0, 0x3e00, RZ, 0xc0, !PT ;  /* 0x00003e000073d812 */ /* 0x000fe400078ec0ff */
[----:B------:R-:W3:Y:S02]  /*7f80*/  @!P4 LDG.E.U16 R0, desc[UR32][R4.64+0x2c0] ;  /* 0x0002c0200400c981 */ /* 0x000ee4000c1e1500 */
[----:B------:R-:W-:-:S04]  /*7f90*/  @!P5 LOP3.LUT R116, R115, 0x1f, R117, 0xf8, !PT ;  /* 0x0000001f7374d812 */ /* 0x000fc800078ef875 */
[----:B------:R-:W-:-:S04]  /*7fa0*/  LOP3.LUT R101, R116, 0x1c0, RZ, 0xfc, !PT ;  /* 0x000001c074657812 */ /* 0x000fc800078efcff */
[----:B------:R-:W-:-:S13]  /*7fb0*/  ISETP.GE.AND P1, PT, R101, UR28, PT ;  /* 0x0000001c65007c0c */ /* 0x000fda000bf26270 */
[----:B------:R-:W-:Y:S02]  /*7fc0*/  @!P1 IMAD.SHL.U32 R9, R117, 0x10, RZ ;  /* 0x0000001075099824 */ /* 0x000fe400078e00ff */
[----:B------:R-:W-:Y:S01]  /*7fd0*/  HFMA2 R15, -RZ, RZ, 0, 0 ;  /* 0x00000000ff0f7431 */ /* 0x000fe200000001ff */
[----:B------:R-:W4:Y:S02]  /*7fe0*/  @!P1 LDG.E.U16 R13, desc[UR32][R4.64+0x380] ;  /* 0x00038020040d9981 */ /* 0x000f24000c1e1500 */
[----:B------:R-:W-:-:S04]  /*7ff0*/  @!P1 LOP3.LUT R115, R9, 0x3e00, RZ, 0xc0, !PT ;  /* 0x00003e0009739812 */ /* 0x000fc800078ec0ff */
[----:B------:R-:W-:-:S04]  /*8000*/  @!P1 LOP3.LUT R116, R115, 0x1f, R117, 0xf8, !PT ;  /* 0x0000001f73749812 */ /* 0x000fc800078ef875 */
[----:B------:R-:W-:Y:S02]  /*8010*/  LOP3.LUT R16, R116, 0x1e0, RZ, 0xfc, !PT ;  /* 0x000001e074107812 */ /* 0x000fe400078efcff */
[----:B------:R-:W-:Y:S02]  /*8020*/  @!P0 PRMT R15, R8, 0x5410, RZ ;  /* 0x00005410080f8816 */ /* 0x000fe400000000ff */
[----:B------:R-:W-:Y:S01]  /*8030*/  ISETP.GE.AND P0, PT, R16, UR28, PT ;  /* 0x0000001c10007c0c */ /* 0x000fe2000bf06270 */
[----:B------:R0:W-:Y:S04]  /*8040*/  STL [R1+0x4c], R16 ;  /* 0x00004c1001007387 */ /* 0x0001e80000100800 */
[----:B------:R-:W5:Y:S04]  /*8050*/  LDL R82, [R1+0x48] ;  /* 0x0000480001527983 */ /* 0x000f680000100800 */
[----:B------:R-:W4:Y:S04]  /*8060*/  LDL R81, [R1+0x44] ;  /* 0x0000440001517983 */ /* 0x000f280000100800 */
[----:B------:R-:W4:Y:S04]  /*8070*/  LDL R80, [R1+0x40] ;  /* 0x0000400001507983 */ /* 0x000f280000100800 */
[----:B------:R-:W4:Y:S04]  /*8080*/  LDL R79, [R1+0x3c] ;  /* 0x00003c00014f7983 */ /* 0x000f280000100800 */
[----:B0-----:R-:W4:Y:S04]  /*8090*/  @!P5 LDG.E.U16 R16, desc[UR32][R4.64+0x340] ;  /* 0x000340200410d981 */ /* 0x001f28000c1e1500 */
[----:B------:R-:W4:Y:S04]  /*80a0*/  LDL R78, [R1+0x38] ;  /* 0x00003800014e7983 */ /* 0x000f280000100800 */
[----:B------:R-:W4:Y:S04]  /*80b0*/  LDL R50, [R1+0x34] ;  /* 0x0000340001327983 */ /* 0x000f280000100800 */
[----:B------:R-:W4:Y:S04]  /*80c0*/  LDL R49, [R1+0x30] ;  /* 0x0000300001317983 */ /* 0x000f280000100800 */
[----:B------:R-:W4:Y:S04]  /*80d0*/  LDL R48, [R1+0x2c] ;  /* 0x00002c0001307983 */ /* 0x000f280000100800 */
[----:B------:R-:W4:Y:S04]  /*80e0*/  LDL R47, [R1+0x28] ;  /* 0x00002800012f7983 */ /* 0x000f280000100800 */
[----:B------:R0:W4:Y:S04]  /*80f0*/  @!P0 LDG.E.U16 R14, desc[UR32][R4.64+0x3c0] ;  /* 0x0003c020040e8981 */ /* 0x000128000c1e1500 */
[----:B------:R-:W4:Y:S04]  /*8100*/  LDL R46, [R1+0x24] ;  /* 0x00002400012e7983 */ /* 0x000f280000100800 */
[----:B------:R-:W4:Y:S04]  /*8110*/  LDL R45, [R1+0x20] ;  /* 0x00002000012d7983 */ /* 0x000f280000100800 */
[----:B------:R-:W4:Y:S04]  /*8120*/  LDL R44, [R1+0x1c] ;  /* 0x00001c00012c7983 */ /* 0x000f280000100800 */
[----:B------:R-:W4:Y:S04]  /*8130*/  LDL R43, [R1+0x18] ;  /* 0x00001800012b7983 */ /* 0x000f280000100800 */
[----:B------:R-:W4:Y:S04]  /*8140*/  LDL R42, [R1+0x14] ;  /* 0x00001400012a7983 */ /* 0x000f280000100800 */
[----:B------:R-:W4:Y:S04]  /*8150*/  LDL R41, [R1+0x10] ;  /* 0x0000100001297983 */ /* 0x000f280000100800 */
[----:B------:R-:W4:Y:S01]  /*8160*/  LDL R40, [R1+0xc] ;  /* 0x00000c0001287983 */ /* 0x000f220000100800 */
[----:B------:R-:W-:Y:S01]  /*8170*/  @!P0 SHF.L.U32 R8, R117, 0x4, RZ ;  /* 0x0000000475088819 */ /* 0x000fe200000006ff */
[----:B------:R-:W-:-:S02]  /*8180*/  UMOV UR14, UR12 ;  /* 0x0000000c000e7c82 */ /* 0x000fc40008000000 */
[----:B------:R-:W-:Y:S01]  /*8190*/  UIMAD.WIDE.U32 UR26, UR8, UR34, UR14 ;  /* 0x00000022081a72a5 */ /* 0x000fe2000f8e000e */
[----:B------:R-:W-:Y:S01]  /*81a0*/  @!P0 LOP3.LUT R115, R8, 0x3e00, RZ, 0xc0, !PT ;  /* 0x00003e0008738812 */ /* 0x000fe200078ec0ff */
[----:B------:R-:W-:Y:S01]  /*81b0*/  HFMA2 R19, -RZ, RZ, 0, 0 ;  /* 0x00000000ff137431 */ /* 0x000fe200000001ff */
[----:B------:R-:W1:Y:S01]  /*81c0*/  @!P1 LDC.64 R8, c[0x0][0x3e0] ;  /* 0x0000f800ff089b82 */ /* 0x000e620000000a00 */
[----:B------:R-:W-:Y:S01]  /*81d0*/  UIMAD UR14, UR8, UR35, UR27 ;  /* 0x00000023080e72a4 */ /* 0x000fe2000f8e021b */
[----:B------:R-:W-:Y:S01]  /*81e0*/  @!P0 LOP3.LUT R116, R115, 0x1f, R117, 0xf8, !PT ;  /* 0x0000001f73748812 */ /* 0x000fe200078ef875 */
[----:B------:R-:W-:Y:S01]  /*81f0*/  ULEA UR27, UP0, UR26, UR36, 0x2 ;  /* 0x000000241a1b7291 */ /* 0x000fe2000f8010ff */
[----:B------:R-:W-:Y:S01]  /*8200*/  PRMT R18, R7, 0x7632, R18 ;  /* 0x0000763207127816 */ /* 0x000fe20000000012 */
[----:B------:R-:W4:Y:S02]  /*8210*/  LDL R39, [R1+0x8] ;  /* 0x0000080001277983 */ /* 0x000f240000100800 */
[----:B------:R-:W-:-:S02]  /*8220*/  ULEA.HI.X UR26, UR26, UR37, UR14, 0x2, UP0 ;  /* 0x000000251a1a7291 */ /* 0x000fc400080f140e */
[----:B0-----:R-:W-:Y:S01]  /*8230*/  MOV R4, UR27 ;  /* 0x0000001b00047c02 */ /* 0x001fe20008000f00 */
[----:B------:R-:W4:Y:S03]  /*8240*/  LDL R38, [R1+0x4] ;  /* 0x0000040001267983 */ /* 0x000f260000100800 */
[----:B------:R-:W-:Y:S01]  /*8250*/  MOV R5, UR26 ;  /* 0x0000001a00057c02 */ /* 0x000fe20008000f00 */
[----:B------:R-:W4:Y:S01]  /*8260*/  LDL R37, [R1] ;  /* 0x0000000001257983 */ /* 0x000f220000100800 */
[----:B------:R-:W-:Y:S02]  /*8270*/  PRMT R20, R10, 0x7632, R20 ;  /* 0x000076320a147816 */ /* 0x000fe40000000014 */
[----:B------:R-:W-:Y:S02]  /*8280*/  PRMT R21, R12, 0x7632, R21 ;  /* 0x000076320c157816 */ /* 0x000fe40000000015 */
[----:B------:R-:W-:-:S02]  /*8290*/  CS2R R34, SRZ ;  /* 0x0000000000227805 */ /* 0x000fc4000001ff00 */
[----:B------:R-:W-:Y:S01]  /*82a0*/  PRMT R22, R11, 0x7632, R22 ;  /* 0x000076320b167816 */ /* 0x000fe20000000016 */
[----:B------:R-:W4:Y:S04]  /*82b0*/  LDL R122, [R1+0xcc] ;  /* 0x0000cc00017a7983 */ /* 0x000f280000100800 */
        /* <DEDUP_REMOVED lines=8> */
[----:B------:R-:W4:Y:S01]  /*8340*/  LDL R83, [R1+0xa4] ;  /* 0x0000a40001537983 */ /* 0x000f220000100800 */
[----:B--2---:R-:W-:-:S02]  /*8350*/  @!P3 PRMT R19, R17, 0x5410, RZ ;  /* 0x000054101113b816 */ /* 0x004fc400000000ff */
[----:B------:R-:W-:Y:S02]  /*8360*/  ISETP.GE.AND P3, PT, R114, UR28, PT ;  /* 0x0000001c72007c0c */ /* 0x000fe4000bf66270 */
[----:B---3--:R-:W-:Y:S02]  /*8370*/  @!P4 PRMT R15, R15, 0x5410, R0 ;  /* 0x000054100f0fc816 */ /* 0x008fe40000000000 */
[----:B------:R-:W-:Y:S01]  /*8380*/  ISETP.GE.AND P4, PT, R116, UR28, PT ;  /* 0x0000001c74007c0c */ /* 0x000fe2000bf86270 */
[----:B------:R0:W2:-:S12]  /*8390*/  LDG.E R0, desc[UR32][R4.64] ;  /* 0x0000002004007981 */ /* 0x000098000c1e1900 */
[----:B0-----:R-:W0:Y:S01]  /*83a0*/  @!P4 LDC.64 R4, c[0x0][0x3e0] ;  /* 0x0000f800ff04cb82 */ /* 0x001e220000000a00 */
[----:B-----5:R3:W-:Y:S04]  /*83b0*/  STS.U16 [R82], R7 ;  /* 0x0000000752007388 */ /* 0x0207e80000000400 */
[----:B----4-:R4:W-:Y:S04]  /*83c0*/  STS.U16 [R81+0x40], R18 ;  /* 0x0000401251007388 */ /* 0x0109e80000000400 */
[----:B------:R-:W-:Y:S04]  /*83d0*/  STS.U16 [R80+0x80], R10 ;  /* 0x0000800a50007388 */ /* 0x000fe80000000400 */
[----:B------:R-:W-:Y:S01]  /*83e0*/  STS.U16 [R79+0xc0], R20 ;  /* 0x0000c0144f007388 */ /* 0x000fe20000000400 */
[----:B---3--:R-:W-:-:S02]  /*83f0*/  PRMT R7, R6, 0x7632, R7 ;  /* 0x0000763206077816 */ /* 0x008fc40000000007 */
[----:B------:R-:W-:Y:S02]  /*8400*/  @!P5 PRMT R19, R19, 0x5410, R16 ;  /* 0x000054101313d816 */ /* 0x000fe40000000010 */
[----:B------:R-:W-:Y:S01]  /*8410*/  CS2R R16, SRZ ;  /* 0x0000000000107805 */ /* 0x000fe2000001ff00 */
[----:B------:R3:W-:Y:S01]  /*8420*/  STS.U16 [R78+0x100], R12 ;  /* 0x0001000c4e007388 */ /* 0x0007e20000000400 */
[----:B------:R-:W-:-:S03]  /*8430*/  @!P1 PRMT R17, R13, 0x5410, RZ ;  /* 0x000054100d119816 */ /* 0x000fc600000000ff */
[----:B------:R-:W-:Y:S04]  /*8440*/  STS.U16 [R50+0x140], R21 ;  /* 0x0001401532007388 */ /* 0x000fe80000000400 */
[----:B------:R0:W-:Y:S01]  /*8450*/  STS.U16 [R49+0x180], R11 ;  /* 0x0001800b31007388 */ /* 0x0001e20000000400 */
[----:B----4-:R-:W-:-:S03]  /*8460*/  PRMT R18, R15, 0x7632, R18 ;  /* 0x000076320f127816 */ /* 0x010fc60000000012 */
[----:B------:R-:W-:Y:S01]  /*8470*/  STS.U16 [R48+0x1c0], R22 ;  /* 0x0001c01630007388 */ /* 0x000fe20000000400 */
[----:B---3--:R-:W-:Y:S01]  /*8480*/  PRMT R12, R19, 0x7632, R12 ;  /* 0x00007632130c7816 */ /* 0x008fe2000000000c */
[----:B0-----:R-:W-:Y:S02]  /*8490*/  @!P4 IMAD.WIDE.U32 R10, R4, UR8, R2 ;  /* 0x00000008040acc25 */ /* 0x001fe4000f8e0002 */
[----:B------:R-:W-:Y:S01]  /*84a0*/  STS.U16 [R47+0x200], R6 ;  /* 0x000200062f007388 */ /* 0x000fe20000000400 */
[----:B------:R-:W-:Y:S01]  /*84b0*/  @!P0 PRMT R17, R17, 0x5410, R14 ;  /* 0x0000541011118816 */ /* 0x000fe2000000000e */
[----:B------:R-:W-:Y:S01]  /*84c0*/  @!P4 IMAD R5, R5, UR8, R11 ;  /* 0x000000080505cc24 */ /* 0x000fe2000f8e020b */
[----:B------:R-:W-:Y:S01]  /*84d0*/  @!P4 LEA R4, P5, R10, UR24, 0x1 ;  /* 0x000000180a04cc11 */ /* 0x000fe2000f8a08ff */
[----:B------:R1:W-:Y:S01]  /*84e0*/  STS.U16 [R46+0x240], R7 ;  /* 0x000240072e007388 */ /* 0x0003e20000000400 */
[----:B------:R-:W-:-:S03]  /*84f0*/  PRMT R13, R17, 0x7632, R13 ;  /* 0x00007632110d7816 */ /* 0x000fc6000000000d */
[----:B------:R-:W-:Y:S01]  /*8500*/  STS.U16 [R45+0x280], R15 ;  /* 0x0002800f2d007388 */ /* 0x000fe20000000400 */
[----:B------:R-:W-:Y:S01]  /*8510*/  @!P4 LEA.HI.X R5, R10, UR25, R5, 0x1, P5 ;  /* 0x000000190a05cc11 */ /* 0x000fe2000a8f0c05 */
[----:B-1----:R-:W-:Y:S02]  /*8520*/  @!P1 IMAD.WIDE.U32 R6, R8, UR8, R2 ;  /* 0x0000000808069c25 */ /* 0x002fe4000f8e0002 */
[----:B------:R-:W-:Y:S02]  /*8530*/  STS.U16 [R44+0x2c0], R18 ;  /* 0x0002c0122c007388 */ /* 0x000fe40000000400 */
[----:B------:R-:W-:Y:S02]  /*8540*/  @!P1 IMAD R7, R9, UR8, R7 ;  /* 0x0000000809079c24 */ /* 0x000fe4000f8e0207 */
[----:B------:R-:W-:Y:S01]  /*8550*/  STS.U16 [R43+0x300], R19 ;  /* 0x000300132b007388 */ /* 0x000fe20000000400 */
[C---:B------:R-:W-:Y:S01]  /*8560*/  @!P1 LEA R10, P5, R6.reuse, UR24, 0x1 ;  /* 0x00000018060a9c11 */ /* 0x040fe2000f8a08ff */
[----:B------:R-:W0:Y:S02]  /*8570*/  @!P3 LDC.64 R8, c[0x0][0x3e0] ;  /* 0x0000f800ff08bb82 */ /* 0x000e240000000a00 */
[----:B------:R1:W-:Y:S01]  /*8580*/  STS.U16 [R42+0x340], R12 ;  /* 0x0003400c2a007388 */ /* 0x0003e20000000400 */
[----:B------:R-:W-:-:S03]  /*8590*/  @!P1 LEA.HI.X R11, R6, UR25, R7, 0x1, P5 ;  /* 0x00000019060b9c11 */ /* 0x000fc6000a8f0c07 */
[----:B------:R3:W-:Y:S04]  /*85a0*/  STS.U16 [R41+0x380], R17 ;  /* 0x0003801129007388 */ /* 0x0007e80000000400 */
[----:B------:R4:W-:Y:S01]  /*85b0*/  STS.U16 [R40+0x3c0], R13 ;  /* 0x0003c00d28007388 */ /* 0x0009e20000000400 */
[----:B------:R-:W-:-:S03]  /*85c0*/  NOP ;  /* 0x0000000000007918 */ /* 0x000fc60000000000 */
[----:B-1----:R0:W5:Y:S04]  /*85d0*/  @!P4 LDG.E.U16 R12, desc[UR32][R4.64] ;  /* 0x00000020040cc981 */ /* 0x002168000c1e1500 */
[----:B------:R-:W4:Y:S01]  /*85e0*/  @!P1 LDG.E.U16 R10, desc[UR32][R10.64+0x380] ;  /* 0x000380200a0a9981 */ /* 0x000f22000c1e1500 */
[----:B------:R-:W-:Y:S02]  /*85f0*/  CS2R R14, SRZ ;  /* 0x00000000000e7805 */ /* 0x000fe4000001ff00 */
[----:B---3--:R-:W-:Y:S01]  /*8600*/  MOV R17, RZ ;  /* 0x000000ff00117202 */ /* 0x008fe20000000f00 */
[----:B------:R-:W1:Y:S01]  /*8610*/  LDS.U16 R33, [R39] ;  /* 0x0000000027217984 */ /* 0x000e620000000400 */
[----:B0-----:R-:W-:-:S03]  /*8620*/  @!P3 IMAD.WIDE.U32 R4, R8, UR8, R2 ;  /* 0x000000080804bc25 */ /* 0x001fc6000f8e0002 */
[----:B------:R-:W0:Y:S01]  /*8630*/  LDS.U16 R32, [R38+0x2] ;  /* 0x0000020026207984 */ /* 0x000e220000000400 */
[----:B------:R-:W-:Y:S01]  /*8640*/  @!P3 IMAD R9, R9, UR8, R5 ;  /* 0x000000080909bc24 */ /* 0x000fe2000f8e0205 */
[C---:B------:R-:W-:Y:S02]  /*8650*/  @!P3 LEA R6, P5, R4.reuse, UR24, 0x1 ;  /* 0x000000180406bc11 */ /* 0x040fe4000f8a08ff */
[----:B------:R-:W3:Y:S02]  /*8660*/  LDS.U16 R31, [R37+0x4] ;  /* 0x00000400251f7984 */ /* 0x000ee40000000400 */
[----:B------:R-:W-:Y:S02]  /*8670*/  @!P3 LEA.HI.X R7, R4, UR25, R9, 0x1, P5 ;  /* 0x000000190407bc11 */ /* 0x000fe4000a8f0c09 */
[----:B------:R-:W3:Y:S04]  /*8680*/  LDS.U16 R30, [R164+0x6] ;  /* 0x00000600a41e7984 */ /* 0x000ee80000000400 */
[----:B------:R1:W3:Y:S01]  /*8690*/  @!P3 LDG.E.U16 R8, desc[UR32][R6.64+0x40] ;  /* 0x000040200608b981 */ /* 0x0002e2000c1e1500 */
[----:B------:R-:W-:Y:S01]  /*86a0*/  @!P4 IMAD.SHL.U32 R9, R117, 0x10, RZ ;  /* 0x000000107509c824 */ /* 0x000fe200078e00ff */
[----:B------:R-:W-:-:S02]  /*86b0*/  ISETP.GE.AND P5, PT, R113, UR28, PT ;  /* 0x0000001c71007c0c */ /* 0x000fc4000bfa6270 */
[----:B------:R-:W0:Y:S02]  /*86c0*/  LDS.U16 R29, [R161+0x8] ;  /* 0x00000800a11d7984 */ /* 0x000e240000000400 */
[----:B------:R-:W-:Y:S02]  /*86d0*/  @!P4 LOP3.LUT R115, R9, 0x3e00, RZ, 0xc0, !PT ;  /* 0x00003e000973c812 */ /* 0x000fe400078ec0ff */
[----:B------:R-:W0:Y:S04]  /*86e0*/  LDS.U16 R28, [R160+0xa] ;  /* 0x00000a00a01c7984 */ /* 0x000e280000000400 */
[----:B------:R-:W0:Y:S03]  /*86f0*/  LDS.U16 R27, [R159+0xc] ;  /* 0x00000c009f1b7984 */ /* 0x000e260000000400 */
[----:B------:R-:W0:Y:S01]  /*8700*/  @!P5 LDC.64 R4, c[0x0][0x3e0] ;  /* 0x0000f800ff04db82 */ /* 0x000e220000000a00 */
[----:B------:R-:W-:Y:S01]  /*8710*/  @!P3 SHF.L.U32 R9, R117, 0x4, RZ ;  /* 0x000000047509b819 */ /* 0x000fe200000006ff */
[----:B------:R-:W2:Y:S03]  /*8720*/  LDS.U16 R26, [R158+0xe] ;  /* 0x00000e009e1a7984 */ /* 0x000ea60000000400 */
[----:B------:R-:W-:Y:S01]  /*8730*/  @!P3 LOP3.LUT R115, R9, 0x3e00, RZ, 0xc0, !PT ;  /* 0x00003e000973b812 */ /* 0x000fe200078ec0ff */
[----:B------:R-:W2:Y:S04]  /*8740*/  LDS.U16 R25, [R157+0x10] ;  /* 0x000010009d197984 */ /* 0x000ea80000000400 */
[----:B------:R-:W2:Y:S04]  /*8750*/  LDS.U16 R24, [R100+0x12] ;  /* 0x0000120064187984 */ /* 0x000ea80000000400 */
[----:B------:R-:W2:Y:S04]  /*8760*/  LDS.U16 R23, [R99+0x14] ;  /* 0x0000140063177984 */ /* 0x000ea80000000400 */
[----:B------:R-:W2:Y:S04]  /*8770*/  LDS.U16 R22, [R98+0x16] ;  /* 0x0000160062167984 */ /* 0x000ea80000000400 */
[----:B------:R-:W2:Y:S04]  /*8780*/  LDS.U16 R21, [R97+0x18] ;  /* 0x0000180061157984 */ /* 0x000ea80000000400 */
[----:B------:R-:W2:Y:S04]  /*8790*/  LDS.U16 R20, [R96+0x1a] ;  /* 0x00001a0060147984 */ /* 0x000ea80000000400 */
[----:B------:R-:W2:Y:S01]  /*87a0*/  LDS.U16 R19, [R95+0x1c] ;  /* 0x00001c005f137984 */ /* 0x000ea20000000400 */
[----:B-----5:R-:W-:-:S02]  /*87b0*/  @!P4 PRMT R15, R12, 0x5410, RZ ;  /* 0x000054100c0fc816 */ /* 0x020fc400000000ff */
[----:B------:R-:W-:Y:S02]  /*87c0*/  ISETP.GE.AND P4, PT, R112, UR28, PT ;  /* 0x0000001c70007c0c */ /* 0x000fe4000bf86270 */
[----:B----4-:R-:W-:Y:S02]  /*87d0*/  @!P1 PRMT R14, R10, 0x5410, RZ ;  /* 0x000054100a0e9816 */ /* 0x010fe400000000ff */
[----:B------:R-:W-:-:S09]  /*87e0*/  ISETP.GE.AND P1, PT, R111, UR28, PT ;  /* 0x0000001c6f007c0c */ /* 0x000fd2000bf26270 */
[----:B------:R-:W4:Y:S08]  /*87f0*/  @!P4 LDC.64 R10, c[0x0][0x3e0] ;  /* 0x0000f800ff0acb82 */ /* 0x000f300000000a00 */
[----:B-1----:R-:W1:Y:S01]  /*8800*/  @!P1 LDC.64 R6, c[0x0][0x3e0] ;  /* 0x0000f800ff069b82 */ /* 0x002e620000000a00 */
[----:B0-----:R-:W-:Y:S01]  /*8810*/  @!P5 IMAD.WIDE.U32 R12, R4, UR8, R2 ;  /* 0x00000008040cdc25 */ /* 0x001fe2000f8e0002 */
[----:B---3--:R-:W-:-:S03]  /*8820*/  @!P3 PRMT R15, R15, 0x5410, R8 ;  /* 0x000054100f0fb816 */ /* 0x008fc60000000008 */
[----:B------:R-:W-:Y:S01]  /*8830*/  @!P5 IMAD R9, R5, UR8, R13 ;  /* 0x000000080509dc24 */ /* 0x000fe2000f8e020d */
[----:B------:R-:W-:-:S04]  /*8840*/  @!P5 LEA R8, P3, R12, UR24, 0x1 ;  /* 0x000000180c08dc11 */ /* 0x000fc8000f8608ff */
[----:B------:R-:W-:-:S05]  /*8850*/  @!P5 LEA.HI.X R9, R12, UR25, R9, 0x1, P3 ;  /* 0x000000190c09dc11 */ /* 0x000fca00098f0c09 */
[----:B------:R-:W3:Y:S01]  /*8860*/  @!P5 LDG.E.U16 R8, desc[UR32][R8.64+0x80] ;  /* 0x000080200808d981 */ /* 0x000ee2000c1e1500 */
[----:B----4-:R-:W-:-:S04]  /*8870*/  @!P4 IMAD.WIDE.U32 R4, R10, UR8, R2 ;  /* 0x000000080a04cc25 */ /* 0x010fc8000f8e0002 */
[----:B------:R-:W-:Y:S01]  /*8880*/  @!P4 IMAD R11, R11, UR8, R5 ;  /* 0x000000080b0bcc24 */ /* 0x000fe2000f8e0205 */
[----:B------:R-:W-:Y:S01]  /*8890*/  @!P4 LEA R10, P3, R4, UR24, 0x1 ;  /* 0x00000018040acc11 */ /* 0x000fe2000f8608ff */
[----:B-1----:R-:W-:-:S03]  /*88a0*/  @!P1 IMAD.WIDE.U32 R12, R6, UR8, R2 ;  /* 0x00000008060c9c25 */ /* 0x002fc6000f8e0002 */
[----:B------:R-:W-:Y:S01]  /*88b0*/  @!P4 LEA.HI.X R11, R4, UR25, R11, 0x1, P3 ;  /* 0x00000019040bcc11 */ /* 0x000fe200098f0c0b */
[----:B------:R-:W-:Y:S01]  /*88c0*/  @!P1 IMAD R7, R7, UR8, R13 ;  /* 0x0000000807079c24 */ /* 0x000fe2000f8e020d */
[----:B------:R-:W-:-:S04]  /*88d0*/  @!P1 LEA R4, P3, R12, UR24, 0x1 ;  /* 0x000000180c049c11 */ /* 0x000fc8000f8608ff */
[----:B------:R-:W4:Y:S01]  /*88e0*/  @!P4 LDG.E.U16 R11, desc[UR32][R10.64+0xc0] ;  /* 0x0000c0200a0bc981 */ /* 0x000f22000c1e1500 */
[----:B------:R-:W-:Y:S02]  /*88f0*/  @!P1 LEA.HI.X R5, R12, UR25, R7, 0x1, P3 ;  /* 0x000000190c059c11 */ /* 0x000fe400098f0c07 */
[----:B------:R-:W-:-:S03]  /*8900*/  ISETP.GE.AND P3, PT, R110, UR28, PT ;  /* 0x0000001c6e007c0c */ /* 0x000fc6000bf66270 */
[----:B------:R-:W5:Y:S10]  /*8910*/  @!P1 LDG.E.U16 R4, desc[UR32][R4.64+0x100] ;  /* 0x0001002004049981 */ /* 0x000f74000c1e1500 */
[----:B------:R-:W0:Y:S02]  /*8920*/  @!P3 LDC.64 R12, c[0x0][0x3e0] ;  /* 0x0000f800ff0cbb82 */ /* 0x000e240000000a00 */
[----:B0-----:R-:W-:-:S04]  /*8930*/  @!P3 IMAD.WIDE.U32 R6, R12, UR8, R2 ;  /* 0x000000080c06bc25 */ /* 0x001fc8000f8e0002 */
[----:B------:R-:W-:Y:S01]  /*8940*/  @!P3 IMAD R13, R13, UR8, R7 ;  /* 0x000000080d0dbc24 */ /* 0x000fe2000f8e0207 */
[----:B------:R-:W-:-:S04]  /*8950*/  @!P3 LEA R12, P6, R6, UR24, 0x1 ;  /* 0x00000018060cbc11 */ /* 0x000fc8000f8c08ff */
[----:B------:R-:W-:-:S05]  /*8960*/  @!P3 LEA.HI.X R13, R6, UR25, R13, 0x1, P6 ;  /* 0x00000019060dbc11 */ /* 0x000fca000b0f0c0d */
[----:B------:R0:W2:Y:S01]  /*8970*/  @!P3 LDG.E.U16 R18, desc[UR32][R12.64+0x140] ;  /* 0x000140200c12b981 */ /* 0x0000a2000c1e1500 */
[----:B------:R-:W-:-:S04]  /*8980*/  @!P5 SHF.L.U32 R6, R117, 0x4, RZ ;  /* 0x000000047506d819 */ /* 0x000fc800000006ff */
[----:B------:R-:W-:Y:S02]  /*8990*/  @!P5 LOP3.LUT R115, R6, 0x3e00, RZ, 0xc0, !PT ;  /* 0x00003e000673d812 */ /* 0x000fe400078ec0ff */
[----:B---3--:R-:W-:Y:S02]  /*89a0*/  @!P5 PRMT R16, R8, 0x5410, RZ ;  /* 0x000054100810d816 */ /* 0x008fe400000000ff */
[----:B------:R-:W-:Y:S02]  /*89b0*/  ISETP.GE.AND P5, PT, R109, UR28, PT ;  /* 0x0000001c6d007c0c */ /* 0x000fe4000bfa6270 */
[----:B----4-:R-:W-:Y:S02]  /*89c0*/  @!P4 PRMT R16, R16, 0x5410, R11 ;  /* 0x000054101010c816 */ /* 0x010fe4000000000b */
[----:B------:R-:W-:Y:S02]  /*89d0*/  ISETP.GE.AND P4, PT, R108, UR28, PT ;  /* 0x0000001c6c007c0c */ /* 0x000fe4000bf86270 */
[----:B-----5:R-:W-:-:S02]  /*89e0*/  @!P1 PRMT R17, R4, 0x5410, RZ ;  /* 0x0000541004119816 */ /* 0x020fc400000000ff */
[----:B------:R-:W-:-:S05]  /*89f0*/  ISETP.GE.AND P1, PT, R107, UR28, PT ;  /* 0x0000001c6b007c0c */ /* 0x000fca000bf26270 */
[----:B------:R-:W0:Y:S08]  /*8a00*/  @!P5 LDC.64 R4, c[0x0][0x3e0] ;  /* 0x0000f800ff04db82 */ /* 0x000e300000000a00 */
[----:B------:R-:W1:Y:S08]  /*8a10*/  @!P4 LDC.64 R10, c[0x0][0x3e0] ;  /* 0x0000f800ff0acb82 */ /* 0x000e700000000a00 */
[----:B------:R-:W3:Y:S01]  /*8a20*/  @!P1 LDC.64 R6, c[0x0][0x3e0] ;  /* 0x0000f800ff069b82 */ /* 0x000ee20000000a00 */
[----:B0-----:R-:W-:-:S04]  /*8a30*/  @!P5 IMAD.WIDE.U32 R12, R4, UR8, R2 ;  /* 0x00000008040cdc25 */ /* 0x001fc8000f8e0002 */
[----:B------:R-:W-:Y:S02]  /*8a40*/  @!P5 IMAD R9, R5, UR8, R13 ;  /* 0x000000080509dc24 */ /* 0x000fe4000f8e020d */
[----:B-1----:R-:W-:-:S04]  /*8a50*/  @!P4 IMAD.WIDE.U32 R4, R10, UR8, R2 ;  /* 0x000000080a04cc25 */ /* 0x002fc8000f8e0002 */
[----:B------:R-:W-:Y:S01]  /*8a60*/  @!P4 IMAD R11, R11, UR8, R5 ;  /* 0x000000080b0bcc24 */ /* 0x000fe2000f8e0205 */
[----:B--2---:R-:W-:Y:S02]  /*8a70*/  @!P3 PRMT R17, R17, 0x5410, R18 ;  /* 0x000054101111b816 */ /* 0x004fe40000000012 */
[----:B------:R-:W-:-:S04]  /*8a80*/  @!P5 LEA R8, P3, R12, UR24, 0x1 ;  /* 0x000000180c08dc11 */ /* 0x000fc8000f8608ff */
[----:B------:R-:W-:Y:S01]  /*8a90*/  @!P5 LEA.HI.X R9, R12, UR25, R9, 0x1, P3 ;  /* 0x000000190c09dc11 */ /* 0x000fe200098f0c09 */
[----:B---3--:R-:W-:Y:S01]  /*8aa0*/  @!P1 IMAD.WIDE.U32 R12, R6, UR8, R2 ;  /* 0x00000008060c9c25 */ /* 0x008fe2000f8e0002 */
[----:B------:R-:W-:-:S03]  /*8ab0*/  @!P4 LEA R10, P3, R4, UR24, 0x1 ;  /* 0x00000018040acc11 */ /* 0x000fc6000f8608ff */
[----:B------:R-:W-:Y:S01]  /*8ac0*/  @!P1 IMAD R7, R7, UR8, R13 ;  /* 0x0000000807079c24 */ /* 0x000fe2000f8e020d */
[----:B------:R-:W-:Y:S01]  /*8ad0*/  @!P4 LEA.HI.X R11, R4, UR25, R11, 0x1, P3 ;  /* 0x00000019040bcc11 */ /* 0x000fe200098f0c0b */
[----:B------:R-:W2:Y:S01]  /*8ae0*/  @!P5 LDG.E.U16 R8, desc[UR32][R8.64+0x180] ;  /* 0x000180200808d981 */ /* 0x000ea2000c1e1500 */
[----:B------:R-:W-:-:S04]  /*8af0*/  @!P1 LEA R4, P3, R12, UR24, 0x1 ;  /* 0x000000180c049c11 */ /* 0x000fc8000f8608ff */
[----:B------:R-:W-:Y:S01]  /*8b00*/  @!P1 LEA.HI.X R5, R12, UR25, R7, 0x1, P3 ;  /* 0x000000190c059c11 */ /* 0x000fe200098f0c07 */
[----:B------:R-:W3:Y:S01]  /*8b10*/  @!P4 LDG.E.U16 R11, desc[UR32][R10.64+0x1c0] ;  /* 0x0001c0200a0bc981 */ /* 0x000ee2000c1e1500 */
[----:B------:R-:W-:-:S03]  /*8b20*/  ISETP.GE.AND P3, PT, R106, UR28, PT ;  /* 0x0000001c6a007c0c */ /* 0x000fc6000bf66270 */
[----:B------:R-:W4:Y:S10]  /*8b30*/  @!P1 LDG.E.U16 R4, desc[UR32][R4.64+0x200] ;  /* 0x0002002004049981 */ /* 0x000f34000c1e1500 */
[----:B------:R-:W0:Y:S02]  /*8b40*/  @!P3 LDC.64 R12, c[0x0][0x3e0] ;  /* 0x0000f800ff0cbb82 */ /* 0x000e240000000a00 */
[----:B0-----:R-:W-:-:S04]  /*8b50*/  @!P3 IMAD.WIDE.U32 R6, R12, UR8, R2 ;  /* 0x000000080c06bc25 */ /* 0x001fc8000f8e0002 */
[----:B------:R-:W-:Y:S01]  /*8b60*/  @!P3 IMAD R13, R13, UR8, R7 ;  /* 0x000000080d0dbc24 */ /* 0x000fe2000f8e0207 */
[----:B------:R-:W-:-:S04]  /*8b70*/  @!P3 LEA R12, P6, R6, UR24, 0x1 ;  /* 0x00000018060cbc11 */ /* 0x000fc8000f8c08ff */
[----:B------:R-:W-:-:S05]  /*8b80*/  @!P3 LEA.HI.X R13, R6, UR25, R13, 0x1, P6 ;  /* 0x00000019060dbc11 */ /* 0x000fca000b0f0c0d */
[----:B------:R0:W5:Y:S01]  /*8b90*/  @!P3 LDG.E.U16 R18, desc[UR32][R12.64+0x240] ;  /* 0x000240200c12b981 */ /* 0x000162000c1e1500 */
[----:B------:R-:W-:Y:S02]  /*8ba0*/  R2UR UR53, R0 ;  /* 0x00000000003572ca */ /* 0x000fe400000e0000 */
[----:B------:R-:W-:Y:S02]  /*8bb0*/  PRMT R0, R15, 0x7632, R0 ;  /* 0x000076320f007816 */ /* 0x000fe40000000000 */
[----:B------:R-:W-:Y:S02]  /*8bc0*/  LOP3.LUT R116, R115, 0x1f, R117, 0xf8, !PT ;  /* 0x0000001f73747812 */ /* 0x000fe400078ef875 */
[----:B------:R-:W5:Y:S01]  /*8bd0*/  LDL R115, [R1+0xb8] ;  /* 0x0000b80001737983 */ /* 0x000f620000100800 */
[----:B--2---:R-:W-:Y:S02]  /*8be0*/  @!P5 PRMT R34, R8, 0x5410, RZ ;  /* 0x000054100822d816 */ /* 0x004fe400000000ff */
[----:B------:R-:W-:-:S02]  /*8bf0*/  ISETP.GE.AND P5, PT, R105, UR28, PT ;  /* 0x0000001c69007c0c */ /* 0x000fc4000bfa6270 */
[----:B---3--:R-:W-:Y:S02]  /*8c00*/  @!P4 PRMT R34, R34, 0x5410, R11 ;  /* 0x000054102222c816 */ /* 0x008fe4000000000b */
[----:B------:R-:W-:Y:S02]  /*8c10*/  ISETP.GE.AND P4, PT, R104, UR28, PT ;  /* 0x0000001c68007c0c */ /* 0x000fe4000bf86270 */
[----:B----4-:R-:W-:Y:S02]  /*8c20*/  @!P1 PRMT R35, R4, 0x5410, RZ ;  /* 0x0000541004239816 */ /* 0x010fe400000000ff */
[----:B------:R-:W-:-:S05]  /*8c30*/  ISETP.GE.AND P1, PT, R103, UR28, PT ;  /* 0x0000001c67007c0c */ /* 0x000fca000bf26270 */
[----:B------:R-:W1:Y:S08]  /*8c40*/  @!P5 LDC.64 R6, c[0x0][0x3e0] ;  /* 0x0000f800ff06db82 */ /* 0x000e700000000a00 */
[----:B------:R-:W2:Y:S08]  /*8c50*/  @!P4 LDC.64 R4, c[0x0][0x3e0] ;  /* 0x0000f800ff04cb82 */ /* 0x000eb00000000a00 */
[----:B0-----:R-:W0:Y:S01]  /*8c60*/  @!P1 LDC.64 R12, c[0x0][0x3e0] ;  /* 0x0000f800ff0c9b82 */ /* 0x001e220000000a00 */
[----:B-1----:R-:W-:-:S04]  /*8c70*/  @!P5 IMAD.WIDE.U32 R10, R6, UR8, R2 ;  /* 0x00000008060adc25 */ /* 0x002fc8000f8e0002 */
[----:B------:R-:W-:Y:S02]  /*8c80*/  @!P5 IMAD R7, R7, UR8, R11 ;  /* 0x000000080707dc24 */ /* 0x000fe4000f8e020b */
[----:B--2---:R-:W-:-:S04]  /*8c90*/  @!P4 IMAD.WIDE.U32 R8, R4, UR8, R2 ;  /* 0x000000080408cc25 */ /* 0x004fc8000f8e0002 */
[----:B------:R-:W-:Y:S01]  /*8ca0*/  @!P4 IMAD R5, R5, UR8, R9 ;  /* 0x000000080505cc24 */ /* 0x000fe2000f8e0209 */
[----:B-----5:R-:W-:Y:S02]  /*8cb0*/  @!P3 PRMT R35, R35, 0x5410, R18 ;  /* 0x000054102323b816 */ /* 0x020fe40000000012 */
[C---:B------:R-:W-:Y:S01]  /*8cc0*/  @!P5 LEA R6, P3, R10.reuse, UR24, 0x1 ;  /* 0x000000180a06dc11 */ /* 0x040fe2000f8608ff */
[----:B------:R-:W1:Y:S03]  /*8cd0*/  LDS.U16 R18, [R94+0x1e] ;  /* 0x00001e005e127984 */ /* 0x000e660000000400 */
[----:B------:R-:W-:Y:S01]  /*8ce0*/  @!P5 LEA.HI.X R7, R10, UR25, R7, 0x1, P3 ;  /* 0x000000190a07dc11 */ /* 0x000fe200098f0c07 */
[----:B0-----:R-:W-:Y:S01]  /*8cf0*/  @!P1 IMAD.WIDE.U32 R10, R12, UR8, R2 ;  /* 0x000000080c0a9c25 */ /* 0x001fe2000f8e0002 */
[----:B------:R-:W-:-:S03]  /*8d00*/  @!P4 LEA R4, P3, R8, UR24, 0x1 ;  /* 0x000000180804cc11 */ /* 0x000fc6000f8608ff */
[----:B------:R-:W-:Y:S01]  /*8d10*/  @!P1 IMAD R13, R13, UR8, R11 ;  /* 0x000000080d0d9c24 */ /* 0x000fe2000f8e020b */
[----:B------:R-:W-:Y:S01]  /*8d20*/  @!P4 LEA.HI.X R5, R8, UR25, R5, 0x1, P3 ;  /* 0x000000190805cc11 */ /* 0x000fe200098f0c05 */
[----:B------:R0:W2:Y:S01]  /*8d30*/  @!P5 LDG.E.U16 R6, desc[UR32][R6.64+0x280] ;  /* 0x000280200606d981 */ /* 0x0000a2000c1e1500 */
[----:B------:R-:W-:-:S03]  /*8d40*/  @!P1 LEA R8, P3, R10, UR24, 0x1 ;  /* 0x000000180a089c11 */ /* 0x000fc6000f8608ff */
[----:B------:R-:W3:Y:S01]  /*8d50*/  @!P4 LDG.E.U16 R4, desc[UR32][R4.64+0x2c0] ;  /* 0x0002c0200404c981 */ /* 0x000ee2000c1e1500 */
[----:B------:R-:W-:Y:S02]  /*8d60*/  @!P1 LEA.HI.X R9, R10, UR25, R13, 0x1, P3 ;  /* 0x000000190a099c11 */ /* 0x000fe400098f0c0d */
[----:B------:R-:W-:-:S03]  /*8d70*/  ISETP.GE.AND P3, PT, R102, UR28, PT ;  /* 0x0000001c66007c0c */ /* 0x000fc6000bf66270 */
[----:B------:R4:W5:Y:S10]  /*8d80*/  @!P1 LDG.E.U16 R8, desc[UR32][R8.64+0x300] ;  /* 0x0003002008089981 */ /* 0x000974000c1e1500 */
[----:B------:R-:W0:Y:S02]  /*8d90*/  @!P3 LDC.64 R10, c[0x0][0x3e0] ;  /* 0x0000f800ff0abb82 */ /* 0x000e240000000a00 */
[----:B0-----:R-:W-:-:S04]  /*8da0*/  @!P3 IMAD.WIDE.U32 R12, R10, UR8, R2 ;  /* 0x000000080a0cbc25 */ /* 0x001fc8000f8e0002 */
[----:B------:R-:W-:Y:S01]  /*8db0*/  @!P3 IMAD R11, R11, UR8, R13 ;  /* 0x000000080b0bbc24 */ /* 0x000fe2000f8e020d */
[----:B------:R-:W-:-:S04]  /*8dc0*/  @!P3 LEA R10, P6, R12, UR24, 0x1 ;  /* 0x000000180c0abc11 */ /* 0x000fc8000f8c08ff */
[----:B------:R-:W-:Y:S02]  /*8dd0*/  @!P3 LEA.HI.X R11, R12, UR25, R11, 0x1, P6 ;  /* 0x000000190c0bbc11 */ /* 0x000fe4000b0f0c0b */
[----:B------:R-:W0:Y:S03]  /*8de0*/  @!P0 LDC.64 R12, c[0x0][0x3e0] ;  /* 0x0000f800ff0c8b82 */ /* 0x000e260000000a00 */
[----:B------:R-:W5:Y:S01]  /*8df0*/  @!P3 LDG.E.U16 R10, desc[UR32][R10.64+0x340] ;  /* 0x000340200a0ab981 */ /* 0x000f62000c1e1500 */
[----:B0-----:R-:W-:-:S04]  /*8e00*/  @!P0 IMAD.WIDE.U32 R2, R12, UR8, R2 ;  /* 0x000000080c028c25 */ /* 0x001fc8000f8e0002 */
[----:B------:R-:W-:Y:S01]  /*8e10*/  @!P0 IMAD R13, R13, UR8, R3 ;  /* 0x000000080d0d8c24 */ /* 0x000fe2000f8e0203 */
[----:B------:R-:W-:-:S04]  /*8e20*/  @!P0 LEA R12, P6, R2, UR24, 0x1 ;  /* 0x00000018020c8c11 */ /* 0x000fc8000f8c08ff */
[----:B------:R-:W-:-:S06]  /*8e30*/  @!P0 LEA.HI.X R13, R2, UR25, R13, 0x1, P6 ;  /* 0x00000019020d8c11 */ /* 0x000fcc000b0f0c0d */
[----:B------:R-:W5:Y:S01]  /*8e40*/  @!P0 LDG.E.U16 R13, desc[UR32][R12.64+0x3c0] ;  /* 0x0003c0200c0d8981 */ /* 0x000f62000c1e1500 */
[----:B------:R-:W-:-:S03]  /*8e50*/  PRMT R2, R16, 0x7632, R2 ;  /* 0x0000763210027816 */ /* 0x000fc60000000002 */
[----:B------:R0:W-:Y:S04]  /*8e60*/  STS.U16 [R82+0x1080], R15 ;  /* 0x0010800f52007388 */ /* 0x0001e80000000400 */
[----:B------:R4:W-:Y:S04]  /*8e70*/  STS.U16 [R81+0x10c0], R0 ;  /* 0x0010c00051007388 */ /* 0x0009e80000000400 */
[----:B------:R1:W-:Y:S04]  /*8e80*/  STS.U16 [R80+0x1100], R16 ;  /* 0x0011001050007388 */ /* 0x0003e80000000400 */
[----:B------:R1:W-:Y:S04]  /*8e90*/  STS.U16 [R79+0x1140], R2 ;  /* 0x001140024f007388 */ /* 0x0003e80000000400 */
[----:B------:R1:W-:Y:S04]  /*8ea0*/  STS.U16 [R78+0x1180], R17 ;  /* 0x001180114e007388 */ /* 0x0003e80000000400 */
[----:B0-----:R-:W5:Y:S04]  /*8eb0*/  LDL R82, [R1+0xa0] ;  /* 0x0000a00001527983 */ /* 0x001f680000100800 */
[----:B----4-:R-:W4:Y:S04]  /*8ec0*/  LDL R81, [R1+0x9c] ;  /* 0x00009c0001517983 */ /* 0x010f280000100800 */
[----:B-1----:R-:W4:Y:S04]  /*8ed0*/  LDL R80, [R1+0x98] ;  /* 0x0000980001507983 */ /* 0x002f280000100800 */
[----:B------:R-:W4:Y:S04]  /*8ee0*/  LDL R79, [R1+0x94] ;  /* 0x00009400014f7983 */ /* 0x000f280000100800 */
[----:B------:R-:W4:Y:S01]  /*8ef0*/  LDL R78, [R1+0x90] ;  /* 0x00009000014e7983 */ /* 0x000f220000100800 */
[----:B------:R-:W-:Y:S01]  /*8f00*/  HFMA2 R3, -RZ, RZ, 0, 0 ;  /* 0x00000000ff037431 */ /* 0x000fe200000001ff */
[----:B------:R-:W-:-:S02]  /*8f10*/  PRMT R7, R17, 0x7632, R7 ;  /* 0x0000763211077816 */ /* 0x000fc40000000007 */
[----:B------:R-:W-:Y:S02]  /*8f20*/  PRMT R9, R34, 0x7632, R9 ;  /* 0x0000763222097816 */ /* 0x000fe40000000009 */
[----:B------:R-:W-:Y:S01]  /*8f30*/  MOV R5, RZ ;  /* 0x000000ff00057202 */ /* 0x000fe20000000f00 */
[----:B------:R0:W-:Y:S04]  /*8f40*/  STS.U16 [R50+0x11c0], R7 ;  /* 0x0011c00732007388 */ /* 0x0001e80000000400 */
[----:B------:R1:W-:Y:S04]  /*8f50*/  STS.U16 [R49+0x1200], R34 ;  /* 0x0012002231007388 */ /* 0x0003e80000000400 */
[----:B------:R1:W-:Y:S04]  /*8f60*/  STS.U16 [R48+0x1240], R9 ;  /* 0x0012400930007388 */ /* 0x0003e80000000400 */
[----:B------:R1:W-:Y:S01]  /*8f70*/  STS.U16 [R47+0x1280], R35 ;  /* 0x001280232f007388 */ /* 0x0003e20000000400 */
[----:B------:R-:W1:Y:S01]  /*8f80*/  S2UR UR26, SR_CgaCtaId ;  /* 0x00000000001a79c3 */ /* 0x000e620000008800 */
[----:B------:R-:W-:Y:S01]  /*8f90*/  UIADD3 UR14, UPT, UPT, UR11, -0x1, URZ ;  /* 0xffffffff0b0e7890 */ /* 0x000fe2000fffe0ff */
[----:B------:R-:W-:-:S03]  /*8fa0*/  IMAD.U32 R0, RZ, RZ, UR53 ;  /* 0x00000035ff007e24 */ /* 0x000fc6000f8e00ff */
[----:B------:R-:W-:Y:S01]  /*8fb0*/  ULEA.HI UR27, UR14, UR14, URZ, 0x1 ;  /* 0x0000000e0e1b7291 */ /* 0x000fe2000f8f08ff */
[----:B------:R-:W-:-:S03]  /*8fc0*/  FMUL.FTZ R0, R0, 1.4426950216293334961 ;  /* 0x3fb8aa3b00007820 */ /* 0x000fc60000410000 */
[----:B------:R-:W-:Y:S01]  /*8fd0*/  ULOP3.LUT UR28, UR27, 0xfffffe, URZ, 0xc0, !UPT ;  /* 0x00fffffe1b1c7892 */ /* 0x000fe2000f8ec0ff */
[C---:B------:R-:W-:Y:S01]  /*8fe0*/  FMUL.FTZ R151, R0.reuse, R93 ;  /* 0x0000005d00977220 */ /* 0x040fe20000410000 */
[C---:B0-----:R-:W-:Y:S02]  /*8ff0*/  SHF.L.U32 R50, R117.reuse, 0x4, RZ ;  /* 0x0000000475327819 */ /* 0x041fe400000006ff */
[----:B------:R-:W-:Y:S01]  /*9000*/  UIADD3 UR14, UPT, UPT, UR14, -UR28, URZ ;  /* 0x8000001c0e0e7290 */ /* 0x000fe2000fffe0ff */
[----:B------:R-:W-:Y:S02]  /*9010*/  LOP3.LUT R135, R117, 0x1f, RZ, 0xc0, !PT ;  /* 0x0000001f75877812 */ /* 0x000fe400078ec0ff */
[----:B------:R-:W-:Y:S01]  /*9020*/  MOV R117, R36 ;  /* 0x0000002400757202 */ /* 0x000fe20000000f00 */
[----:B------:R-:W-:Y:S01]  /*9030*/  ULEA UR14, UR14, UR8, 0x8 ;  /* 0x000000080e0e7291 */ /* 0x000fe2000f8e40ff */
[----:B------:R-:W0:Y:S01]  /*9040*/  MUFU.EX2 R151, R151 ;  /* 0x0000009700977308 */ /* 0x000e220000000800 */
[----:B------:R-:W-:Y:S01]  /*9050*/  UMOV UR27, 0x400 ;  /* 0x00000400001b7882 */ /* 0x000fe20000000000 */
[----:B-1----:R-:W-:Y:S01]  /*9060*/  IADD3 R49, PT, PT, R117, 0x200, RZ ;  /* 0x0000020075317810 */ /* 0x002fe20007ffe0ff */
[----:B------:R-:W-:Y:S01]  /*9070*/  ULEA UR27, UR26, UR27, 0x18 ;  /* 0x0000001b1a1b7291 */ /* 0x000fe2000f8ec0ff */
[C---:B------:R-:W-:Y:S01]  /*9080*/  FMUL.FTZ R48, R0.reuse, R92 ;  /* 0x0000005c00307220 */ /* 0x040fe20000410000 */
[C---:B------:R-:W-:Y:S01]  /*9090*/  FMUL.FTZ R47, R0.reuse, R91 ;  /* 0x0000005b002f7220 */ /* 0x040fe20000410000 */
[----:B------:R-:W-:-:S04]  /*90a0*/  FMUL.FTZ R36, R0, R70 ;  /* 0x0000004600247220 */ /* 0x000fc80000410000 */
[----:B------:R-:W1:Y:S04]  /*90b0*/  MUFU.EX2 R48, R48 ;  /* 0x0000003000307308 */ /* 0x000e680000000800 */
[----:B------:R-:W0:Y:S04]  /*90c0*/  MUFU.EX2 R47, R47 ;  /* 0x0000002f002f7308 */ /* 0x000e280000000800 */
[----:B------:R-:W0:Y:S01]  /*90d0*/  MUFU.EX2 R36, R36 ;  /* 0x0000002400247308 */ /* 0x000e220000000800 */
[----:B------:R-:W-:Y:S01]  /*90e0*/  BSSY.RECONVERGENT B0, `(.L_x_1560) ;  /* 0x000007d000007945 */ /* 0x000fe20003800200 */
        /* <DEDUP_REMOVED lines=16> */
[----:B--2---:R-:W-:-:S04]  /*91f0*/  @!P5 PRMT R3, R6, 0x5410, RZ ;  /* 0x000054100603d816 */ /* 0x004fc800000000ff */
[--C-:B---3--:R-:W-:Y:S02]  /*9200*/  @!P4 PRMT R3, R3, 0x5410, R4.reuse ;  /* 0x000054100303c816 */ /* 0x108fe40000000004 */
[----:B------:R-:W-:Y:S02]  /*9210*/  PRMT R4, R35, 0x7632, R4 ;  /* 0x0000763223047816 */ /* 0x000fe40000000004 */
[----:B------:R-:W-:Y:S02]  /*9220*/  PRMT R2, R3, 0x7632, R2 ;  /* 0x0000763203027816 */ /* 0x000fe40000000002 */
[----:B-----5:R-:W-:Y:S01]  /*9230*/  @!P1 PRMT R5, R8, 0x5410, RZ ;  /* 0x0000541008059816 */ /* 0x020fe200000000ff */
[----:B------:R-:W-:Y:S04]  /*9240*/  STS.U16 [R46+0x12c0], R4 ;  /* 0x0012c0042e007388 */ /* 0x000fe80000000400 */
[----:B------:R-:W-:Y:S04]  /*9250*/  STS.U16 [R45+0x1300], R3 ;  /* 0x001300032d007388 */ /* 0x000fe80000000400 */
[----:B------:R2:W-:Y:S01]  /*9260*/  STS.U16 [R44+0x1340], R2 ;  /* 0x001340022c007388 */ /* 0x0005e20000000400 */
[----:B------:R-:W-:-:S04]  /*9270*/  ISETP.NE.AND P1, PT, R117, RZ, PT ;  /* 0x000000ff7500720c */ /* 0x000fc80003f25270 */
[----:B------:R-:W-:Y:S02]  /*9280*/  SEL R34, R49, UR14, P1 ;  /* 0x0000000e31227c07 */ /* 0x000fe40008800000 */
[----:B------:R-:W-:-:S04]  /*9290*/  @!P3 PRMT R5, R5, 0x5410, R10 ;  /* 0x000054100505b816 */ /* 0x000fc8000000000a */
[----:B--2---:R-:W-:Y:S01]  /*92a0*/  PRMT R2, R5, 0x7632, R2 ;  /* 0x0000763205027816 */ /* 0x004fe20000000002 */
[----:B------:R2:W-:Y:S04]  /*92b0*/  STS.U16 [R43+0x1380], R5 ;  /* 0x001380052b007388 */ /* 0x0005e80000000400 */
[----:B------:R3:W-:Y:S01]  /*92c0*/  STS.U16 [R42+0x13c0], R2 ;  /* 0x0013c0022a007388 */ /* 0x0007e20000000400 */
[----:B------:R-:W-:-:S04]  /*92d0*/  @!P0 PRMT R14, R14, 0x5410, R13 ;  /* 0x000054100e0e8816 */ /* 0x000fc8000000000d */
[----:B------:R-:W-:Y:S01]  /*92e0*/  PRMT R3, R14, 0x7632, R3 ;  /* 0x000076320e037816 */ /* 0x000fe20000000003 */
[----:B------:R5:W-:Y:S04]  /*92f0*/  STS.U16 [R41+0x1400], R14 ;  /* 0x0014000e29007388 */ /* 0x000be80000000400 */
[----:B------:R1:W-:Y:S01]  /*9300*/  STS.U16 [R40+0x1440], R3 ;  /* 0x0014400328007388 */ /* 0x0003e20000000400 */
[----:B------:R-:W-:-:S03]  /*9310*/  NOP ;  /* 0x0000000000007918 */ /* 0x000fc60000000000 */
[----:B------:R-:W4:Y:S04]  /*9320*/  LDS.U16 R12, [R160+0x108a] ;  /* 0x00108a00a00c7984 */ /* 0x000f280000000400 */
[----:B------:R1:W4:Y:S04]  /*9330*/  LDS.U16 R17, [R39+0x1080] ;  /* 0x0010800027117984 */ /* 0x0003280000000400 */
[----:B------:R1:W4:Y:S04]  /*9340*/  LDS.U16 R16, [R38+0x1082] ;  /* 0x0010820026107984 */ /* 0x0003280000000400 */
[----:B------:R1:W4:Y:S04]  /*9350*/  LDS.U16 R15, [R37+0x1084] ;  /* 0x00108400250f7984 */ /* 0x0003280000000400 */
[----:B------:R-:W4:Y:S04]  /*9360*/  LDS.U16 R14, [R164+0x1086] ;  /* 0x00108600a40e7984 */ /* 0x000f280000000400 */
        /* <DEDUP_REMOVED lines=10> */
[----:B------:R-:W4:Y:S01]  /*9410*/  LDS.U16 R2, [R94+0x109e] ;  /* 0x00109e005e027984 */ /* 0x000f220000000400 */
[----:B------:R-:W-:Y:S01]  /*9420*/  LEA R34, R34, UR27, 0x2 ;  /* 0x0000001b22227c11 */ /* 0x000fe2000f8e10ff */
[C---:B------:R-:W-:Y:S01]  /*9430*/  FMUL.FTZ R46, R0.reuse, R90 ;  /* 0x0000005a002e7220 */ /* 0x040fe20000410000 */
[C---:B------:R-:W-:Y:S01]  /*9440*/  FMUL.FTZ R45, R0.reuse, R89 ;  /* 0x00000059002d7220 */ /* 0x040fe20000410000 */
[C---:B------:R-:W-:Y:S01]  /*9450*/  FMUL.FTZ R44, R0.reuse, R88 ;  /* 0x00000058002c7220 */ /* 0x040fe20000410000 */
[C---:B--2---:R-:W-:Y:S01]  /*9460*/  FMUL.FTZ R43, R0.reuse, R77 ;  /* 0x0000004d002b7220 */ /* 0x044fe20000410000 */
[----:B0-----:R0:W-:Y:S01]  /*9470*/  STS [R34+0x6d50], R151 ;  /* 0x006d509722007388 */ /* 0x0011e20000000800 */
[C---:B---3--:R-:W-:Y:S01]  /*9480*/  FMUL.FTZ R42, R0.reuse, R76 ;  /* 0x0000004c002a7220 */ /* 0x048fe20000410000 */
[C---:B-----5:R-:W-:Y:S01]  /*9490*/  FMUL.FTZ R41, R0.reuse, R75 ;  /* 0x0000004b00297220 */ /* 0x060fe20000410000 */
[C---:B-1----:R-:W-:Y:S01]  /*94a0*/  FMUL.FTZ R40, R0.reuse, R74 ;  /* 0x0000004a00287220 */ /* 0x042fe20000410000 */
[C---:B------:R-:W-:Y:S01]  /*94b0*/  FMUL.FTZ R39, R0.reuse, R73 ;  /* 0x0000004900277220 */ /* 0x040fe20000410000 */
[C---:B------:R-:W-:Y:S01]  /*94c0*/  FMUL.FTZ R38, R0.reuse, R72 ;  /* 0x0000004800267220 */ /* 0x040fe20000410000 */
[C---:B------:R-:W-:Y:S01]  /*94d0*/  FMUL.FTZ R37, R0.reuse, R71 ;  /* 0x0000004700257220 */ /* 0x040fe20000410000 */
[C---:B------:R-:W-:Y:S01]  /*94e0*/  FMUL.FTZ R35, R0.reuse, R69 ;  /* 0x0000004500237220 */ /* 0x040fe20000410000 */
[----:B0-----:R-:W-:Y:S01]  /*94f0*/  FMUL.FTZ R34, R0, R68 ;  /* 0x0000004400227220 */ /* 0x001fe20000410000 */
[----:B------:R-:W-:Y:S01]  /*9500*/  ISETP.NE.AND P0, PT, R117, 0x7f, PT ;  /* 0x0000007f7500780c */ /* 0x000fe20003f05270 */
[----:B------:R-:W0:Y:S04]  /*9510*/  MUFU.EX2 R46, R46 ;  /* 0x0000002e002e7308 */ /* 0x000e280000000800 */
        /* <DEDUP_REMOVED lines=43> */
[----:B------:R-:W-:Y:S01]  /*97d0*/  LOP3.LUT R115, R50, 0x3e00, RZ, 0xc0, !PT ;  /* 0x00003e0032737812 */ /* 0x000fe200078ec0ff */
[----:B------:R-:W-:Y:S06]  /*97e0*/  BAR.SYNC.DEFER_BLOCKING 0x0 ;  /* 0x0000000000007b1d */ /* 0x000fec0000010000 */
[----:B0123--:R-:W-:Y:S05]  /*97f0*/  @P0 BRA `(.L_x_1561) ;  /* 0x0000000000240947 */ /* 0x00ffea0003800000 */
        /* <DEDUP_REMOVED lines=9> */
.L_x_1561:
[----:B------:R-:W-:-:S06]  /*9890*/  LEA R0, R117, UR27, 0x2 ;  /* 0x0000001b75007c11 */ /* 0x000fcc000f8e10ff */
[----:B------:R-:W0:Y:S02]  /*98a0*/  LDS R0, [R0+0x7554] ;  /* 0x0075540000007984 */ /* 0x000e240000000800 */
.L_x_1562:
[----:B------:R-:W-:Y:S05]  /*98b0*/  BSYNC.RECONVERGENT B0 ;  /* 0x0000000000007941 */ /* 0x000fea0003800200 */
.L_x_1560:
[----:B------:R-:W2:Y:S01]  /*98c0*/  @P2 LDC R80, c[0x0][0x38c] ;  /* 0x0000e300ff502b82 */ /* 0x000ea20000000800 */
[----:B------:R-:W-:Y:S01]  /*98d0*/  MOV R78, UR11 ;  /* 0x0000000b004e7c02 */ /* 0x000fe20008000f00 */
[----:B------:R-:W-:Y:S02]  /*98e0*/  HFMA2 R81, -RZ, RZ, 0, 4.76837158203125e-07 ;  /* 0x00000008ff517431 */ /* 0x000fe400000001ff */
[----:B------:R-:W-:Y:S02]  /*98f0*/  HFMA2 R79, -RZ, RZ, 0, 0 ;  /* 0x00000000ff4f7431 */ /* 0x000fe400000001ff */
[----:B------:R-:W-:Y:S02]  /*9900*/  @P2 VIADD R78, R78, 0xfffffffe ;  /* 0xfffffffe4e4e2836 */ /* 0x000fe40000000000 */
[----:B------:R-:W-:Y:S01]  /*9910*/  FMUL.FTZ R120, R66, R93 ;  /* 0x0000005d42787220 */ /* 0x000fe20000410000 */
[----:B------:R-:W-:Y:S01]  /*9920*/  FMUL.FTZ R119, R65, R92 ;  /* 0x0000005c41777220 */ /* 0x000fe20000410000 */
[----:B------:R-:W-:-:S02]  /*9930*/  FMUL.FTZ R118, R64, R91 ;  /* 0x0000005b40767220 */ /* 0x000fc40000410000 */
        /* <DEDUP_REMOVED lines=48> */
[C---:B------:R-:W-:Y:S01]  /*9c40*/  ISETP.GT.U32.AND P0, PT, R117.reuse, 0x1f, PT ;  /* 0x0000001f7500780c */ /* 0x040fe20003f04070 */
        /* <DEDUP_REMOVED lines=44> */
[----:B------:R-:W0:Y:S04]  /*9f10*/  SHFL.UP PT, R86, R153, 0x1, RZ ;  /* 0x0420000099567989 */ /* 0x000e2800000e00ff */
[----:B------:R-:W2:Y:S01]  /*9f20*/  SHFL.UP PT, R156, R162, 0x1, RZ ;  /* 0x04200000a29c7989 */ /* 0x000ea200000e00ff */
[----:B------:R-:W3:Y:S01]  /*9f30*/  S2R R87, SR_LANEID ;  /* 0x0000000000577919 */ /* 0x000ee20000000000 */
[C---:B0-----:R-:W-:Y:S01]  /*9f40*/  FFMA.FTZ R86, R162.reuse, R86, R153 ;  /* 0x00000056a2567223 */ /* 0x041fe20000010099 */
[----:B--2---:R-:W-:-:S04]  /*9f50*/  @P5 FMUL.FTZ R162, R162, R156 ;  /* 0x0000009ca2a25220 */ /* 0x004fc80000410000 */
[----:B------:R-:W-:Y:S02]  /*9f60*/  FSEL R156, R153, R86, !P5 ;  /* 0x00000056999c7208 */ /* 0x000fe40006800000 */
[----:B------:R-:W-:Y:S04]  /*9f70*/  SHFL.UP PT, R153, R162, 0x2, RZ ;  /* 0x04400000a2997989 */ /* 0x000fe800000e00ff */
[----:B------:R-:W0:Y:S01]  /*9f80*/  SHFL.UP PT, R86, R156, 0x2, RZ ;  /* 0x044000009c567989 */ /* 0x000e2200000e00ff */
[----:B---3--:R-:W-:Y:S01]  /*9f90*/  ISETP.GE.AND P6, PT, R87, 0x8, PT ;  /* 0x000000085700780c */ /* 0x008fe20003fc6270 */
        /* <DEDUP_REMOVED lines=15> */
.L_x_1621:
[----:B------:R-:W4:Y:S01]  /*a090*/  S2R R87, SR_LANEID ;  /* 0x0000000000577919 */ /* 0x000f220000000000 */
[----:B---3--:R-:W-:Y:S01]  /*a0a0*/  FFMA.FTZ R86, R162, R86, R156 ;  /* 0x00000056a2567223 */ /* 0x008fe2000001009c */
[----:B------:R-:W-:Y:S01]  /*a0b0*/  UMOV UR14, 0xffffffff ;  /* 0xffffffff000e7882 */ /* 0x000fe20000000000 */
[----:B----4-:R-:W-:-:S04]  /*a0c0*/  ISETP.GE.AND P3, PT, R87, 0x10, PT ;  /* 0x000000105700780c */ /* 0x010fc80003f66270 */
[----:B------:R-:W-:-:S09]  /*a0d0*/  FSEL R163, R156, R86, !P3 ;  /* 0x000000569ca37208 */ /* 0x000fd20005800000 */
[----:B0-2---:R-:W-:Y:S01]  /*a0e0*/  @P3 FMUL.FTZ R162, R162, R153 ;  /* 0x00000099a2a23220 */ /* 0x005fe20000410000 */
[----:B------:R-:W-:Y:S06]  /*a0f0*/  BRA.DIV UR14, `(.L_x_1565) ;  /* 0x0000005a0ea07947 */ /* 0x000fec000b800000 */
.L_x_1624:
[----:B------:R-:W-:-:S03]  /*a100*/  UMOV UR14, 0xffffffff ;  /* 0xffffffff000e7882 */ /* 0x000fc60000000000 */
[----:B------:R-:W-:Y:S05]  /*a110*/  BRA.DIV UR14, `(.L_x_1566) ;  /* 0x0000005a0ec07947 */ /* 0x000fea000b800000 */
.L_x_1627:
[----:B------:R-:W-:-:S03]  /*a120*/  UMOV UR14, 0xffffffff ;  /* 0xffffffff000e7882 */ /* 0x000fc60000000000 */
[----:B------:R-:W-:Y:S05]  /*a130*/  BRA.DIV UR14, `(.L_x_1567) ;  /* 0x0000005a0ee07947 */ /* 0x000fea000b800000 */
[----:B------:R-:W0:Y:S04]  /*a140*/  SHFL.UP PT, R162, R162, 0x1, RZ ;  /* 0x04200000a2a27989 */ /* 0x000e2800000e00ff */
[----:B------:R-:W2:Y:S04]  /*a150*/  SHFL.UP PT, R163, R163, 0x1, RZ ;  /* 0x04200000a3a37989 */ /* 0x000ea800000e00ff */
[----:B-----5:R-:W3:Y:S04]  /*a160*/  SHFL.IDX PT, R78, R78, RZ, 0x1f ;  /* 0x00001fff4e4e7589 */ /* 0x020ee800000e0000 */
[----:B------:R-:W4:Y:S02]  /*a170*/  SHFL.IDX PT, R79, R79, RZ, 0x1f ;  /* 0x00001fff4f4f7589 */ /* 0x000f2400000e0000 */
.L_x_1633:
        /* <DEDUP_REMOVED lines=12> */
.L_x_1563:
[----:B------:R-:W-:Y:S05]  /*a240*/  WARPSYNC.ALL ;  /* 0x0000000000007948 */ /* 0x000fea0003800000 */
[----:B------:R-:W-:Y:S01]  /*a250*/  LOP3.LUT P1, RZ, R117, 0x1f, RZ, 0xc0, !PT ;  /* 0x0000001f75ff7812 */ /* 0x000fe2000782c0ff */
[----:B------:R-:W-:Y:S01]  /*a260*/  BAR.SYNC.DEFER_BLOCKING 0x0 ;  /* 0x0000000000007b1d */ /* 0x000fe20000010000 */
[C---:B0123--:R-:W-:Y:S01]  /*a270*/  FMUL.FTZ R80, R34.reuse, R0 ;  /* 0x0000000022507220 */ /* 0x04ffe20000410000 */
[----:B------:R-:W-:Y:S01]  /*a280*/  FFMA.FTZ R81, R34, R2, R3 ;  /* 0x0000000222517223 */ /* 0x000fe20000010003 */
[----:B-----5:R-:W-:Y:S02]  /*a290*/  HFMA2 R79, -RZ, RZ, 0, 0 ;  /* 0x00000000ff4f7431 */ /* 0x020fe400000001ff */
        /* <DEDUP_REMOVED lines=56> */
[----:B------:R-:W-:-:S03]  /*a620*/  ISETP.NE.AND P1, PT, R135, 0x1f, PT ;  /* 0x0000001f8700780c */ /* 0x000fc60003f25270 */
[----:B------:R-:W-:-:S05]  /*a630*/  IMAD R152, R117, R152, UR27 ;  /* 0x0000001b75987e24 */ /* 0x000fca000f8e0298 */
        /* <DEDUP_REMOVED lines=54> */
.L_x_1650:
        /* <DEDUP_REMOVED lines=14> */
.L_x_1568:
[----:B------:R-:W-:Y:S05]  /*aa80*/  WARPSYNC.ALL ;  /* 0x0000000000007948 */ /* 0x000fea0003800000 */
[----:B------:R-:W-:Y:S01]  /*aa90*/  ISETP.NE.AND P5, PT, R117, RZ, PT ;  /* 0x000000ff7500720c */ /* 0x000fe20003fa5270 */
[----:B-1----:R-:W2:Y:S04]  /*aaa0*/  LDL.LU R85, [R1+0xd0] ;  /* 0x0000d00001557983 */ /* 0x002ea80000300800 */
[----:B------:R-:W3:Y:S04]  /*aab0*/  LDL.LU R84, [R1+0xd4] ;  /* 0x0000d40001547983 */ /* 0x000ee80000300800 */
[----:B------:R-:W4:Y:S01]  /*aac0*/  LDL.LU R83, [R1+0x50] ;  /* 0x0000500001537983 */ /* 0x000f220000300800 */
[----:B------:R-:W-:Y:S01]  /*aad0*/  BAR.SYNC.DEFER_BLOCKING 0x0 ;  /* 0x0000000000007b1d */ /* 0x000fe20000010000 */
[----:B------:R-:W-:-:S05]  /*aae0*/  FFMA.FTZ R133, R18, -R133, R150 ;  /* 0x8000008512857223 */ /* 0x000fca0000010096 */
[----:B------:R-:W5:Y:S04]  /*aaf0*/  LDL.LU R82, [R1+0xd8] ;  /* 0x0000d80001527983 */ /* 0x000f680000300800 */
[----:B------:R-:W5:Y:S01]  /*ab00*/  LDL.LU R81, [R1+0x8c] ;  /* 0x00008c0001517983 */ /* 0x000f620000300800 */
[----:B------:R-:W-:-:S03]  /*ab10*/  FFMA.FTZ R132, R19, -R132, R149 ;  /* 0x8000008413847223 */ /* 0x000fc60000010095 */
[----:B------:R-:W5:Y:S01]  /*ab20*/  LDL.LU R80, [R1+0xdc] ;  /* 0x0000dc0001507983 */ /* 0x000f620000300800 */
[----:B------:R-:W-:Y:S01]  /*ab30*/  VOTEU.ALL UP0, P5 ;  /* 0x0000000000ff7886 */ /* 0x000fe20002800000 */
[----:B------:R-:W-:Y:S01]  /*ab40*/  FFMA.FTZ R130, R21, -R130, R147 ;  /* 0x8000008215827223 */ /* 0x000fe20000010093 */
[----:B------:R-:W-:Y:S01]  /*ab50*/  FFMA.FTZ R131, R20, -R131, R148 ;  /* 0x8000008314837223 */ /* 0x000fe20000010094 */
[----:B------:R-:W-:Y:S01]  /*ab60*/  FFMA.FTZ R129, R22, -R129, R146 ;  /* 0x8000008116817223 */ /* 0x000fe20000010092 */
[----:B------:R-:W-:Y:S01]  /*ab70*/  FFMA.FTZ R120, R33, -R120, R151 ;  /* 0x8000007821787223 */ /* 0x000fe20000010097 */
[----:B------:R-:W-:Y:S01]  /*ab80*/  @!UP0 ULEA UR14, UR8, UR27, 0x3 ;  /* 0x0000001b080e8291 */ /* 0x000fe2000f8e18ff */
[----:B------:R-:W1:Y:S01]  /*ab90*/  LDS R134, [R134+0x6854] ;  /* 0x0068540086867984 */ /* 0x000e620000000800 */
[----:B------:R-:W-:Y:S01]  /*aba0*/  LEA.HI R87, R117, R50, RZ, 0x1f ;  /* 0x0000003275577211 */ /* 0x000fe200078ff8ff */
[----:B------:R-:W-:Y:S01]  /*abb0*/  FFMA.FTZ R119, R32, -R119, R136 ;  /* 0x8000007720777223 */ /* 0x000fe20000010088 */
[----:B------:R-:W-:Y:S01]  /*abc0*/  FFMA.FTZ R118, R31, -R118, R137 ;  /* 0x800000761f767223 */ /* 0x000fe20000010089 */
[----:B------:R-:W-:-:S04]  /*abd0*/  FFMA.FTZ R121, R30, -R121, R138 ;  /* 0x800000791e797223 */ /* 0x000fc8000001008a */
[----:B0-----:R-:W-:Y:S01]  /*abe0*/  @!P5 STS.64 [UR14+0x7750], R78 ;  /* 0x0077504eff00d988 */ /* 0x001fe20008000a0e */
[----:B-1----:R-:W-:-:S04]  /*abf0*/  FFMA.FTZ R2, R134, R0, R2 ;  /* 0x0000000086027223 */ /* 0x002fc80000010002 */
[-C--:B------:R-:W-:Y:S01]  /*ac00*/  FFMA.FTZ R3, R34, R2.reuse, R3 ;  /* 0x0000000222037223 */ /* 0x080fe20000010003 */
[----:B------:R-:W-:Y:S01]  /*ac10*/  FMUL.FTZ R0, R2, UR53 ;  /* 0x0000003502007c20 */ /* 0x000fe20008410000 */
[----:B------:R-:W-:Y:S02]  /*ac20*/  FMUL.FTZ R18, R18, R2 ;  /* 0x0000000212127220 */ /* 0x000fe40000410000 */
[----:B------:R-:W-:Y:S01]  /*ac30*/  FFMA.FTZ R4, R35, R3, R4 ;  /* 0x0000000323047223 */ /* 0x000fe20000010004 */
[----:B------:R-:W-:-:S03]  /*ac40*/  FMUL.FTZ R0, R133, R0 ;  /* 0x0000000085007220 */ /* 0x000fc60000410000 */
[----:B------:R-:W-:Y:S01]  /*ac50*/  FFMA.FTZ R5, R36, R4, R5 ;  /* 0x0000000424057223 */ /* 0x000fe20000010005 */
[----:B------:R-:W-:Y:S01]  /*ac60*/  FMUL.FTZ R19, R19, R3 ;  /* 0x0000000313137220 */ /* 0x000fe20000410000 */
[----:B------:R-:W-:Y:S02]  /*ac70*/  FFMA.FTZ R0, R51, R18, R0 ;  /* 0x0000001233007223 */ /* 0x000fe40000010000 */
[----:B------:R-:W-:-:S04]  /*ac80*/  FFMA.FTZ R37, R37, R5, R6 ;  /* 0x0000000525257223 */ /* 0x000fc80000010006 */
[----:B------:R-:W-:Y:S02]  /*ac90*/  FFMA.FTZ R7, R38, R37, R7 ;  /* 0x0000002526077223 */ /* 0x000fe40000010007 */
[----:B------:R-:W5:Y:S02]  /*aca0*/  LDL.LU R38, [R1+0x88] ;  /* 0x0000880001267983 */ /* 0x000f640000300800 */
[----:B------:R-:W-:Y:S02]  /*acb0*/  FFMA.FTZ R39, R39, R7, R8 ;  /* 0x0000000727277223 */ /* 0x000fe40000010008 */
[----:B------:R-:W5:Y:S02]  /*acc0*/  LDL.LU R36, [R1+0xe0] ;  /* 0x0000e00001247983 */ /* 0x000f640000300800 */
[----:B------:R-:W-:Y:S02]  /*acd0*/  FFMA.FTZ R9, R40, R39, R9 ;  /* 0x0000002728097223 */ /* 0x000fe40000010009 */
[----:B------:R-:W5:Y:S02]  /*ace0*/  LDL.LU R35, [R1+0x84] ;  /* 0x0000840001237983 */ /* 0x000f640000300800 */
[----:B------:R-:W-:Y:S01]  /*acf0*/  FFMA.FTZ R10, R41, R9, R10 ;  /* 0x00000009290a7223 */ /* 0x000fe2000001000a */
[----:B--2---:R-:W-:Y:S01]  /*ad00*/  FFMA.FTZ R85, R18, R68, R85 ;  /* 0x0000004412557223 */ /* 0x004fe20000010055 */
[----:B---3--:R-:W-:-:S04]  /*ad10*/  FFMA.FTZ R84, R19, R69, R84 ;  /* 0x0000004513547223 */ /* 0x008fc80000010054 */
[----:B------:R-:W-:Y:S01]  /*ad20*/  STL [R1+0xd0], R85 ;  /* 0x0000d05501007387 */ /* 0x000fe20000100800 */
[----:B----4-:R-:W-:-:S03]  /*ad30*/  FADD.FTZ R83, R0, R83 ;  /* 0x0000005300537221 */ /* 0x010fc60000010000 */
[----:B------:R-:W-:Y:S04]  /*ad40*/  STL [R1+0xd4], R84 ;  /* 0x0000d45401007387 */ /* 0x000fe80000100800 */
[----:B------:R-:W-:Y:S04]  /*ad50*/  STL [R1+0x50], R83 ;  /* 0x0000505301007387 */ /* 0x000fe80000100800 */
[----:B------:R-:W2:Y:S01]  /*ad60*/  LDL.LU R34, [R1+0xe4] ;  /* 0x0000e40001227983 */ /* 0x000ea20000300800 */
[----:B------:R-:W-:Y:S01]  /*ad70*/  FFMA.FTZ R11, R42, R10, R11 ;  /* 0x0000000a2a0b7223 */ /* 0x000fe2000001000b */
[----:B------:R-:W-:-:S03]  /*ad80*/  FMUL.FTZ R6, R3, UR53 ;  /* 0x0000003503067c20 */ /* 0x000fc60008410000 */
[----:B------:R-:W-:Y:S01]  /*ad90*/  FFMA.FTZ R12, R43, R11, R12 ;  /* 0x0000000b2b0c7223 */ /* 0x000fe2000001000c */
[----:B------:R-:W-:-:S03]  /*ada0*/  FMUL.FTZ R6, R132, R6 ;  /* 0x0000000684067220 */ /* 0x000fc60000410000 */
[----:B------:R-:W-:Y:S01]  /*adb0*/  FFMA.FTZ R13, R44, R12, R13 ;  /* 0x0000000c2c0d7223 */ /* 0x000fe2000001000d */
[----:B------:R-:W-:-:S03]  /*adc0*/  FFMA.FTZ R6, R52, R19, R6 ;  /* 0x0000001334067223 */ /* 0x000fc60000010006 */
[----:B------:R-:W-:Y:S01]  /*add0*/  FFMA.FTZ R14, R45, R13, R14 ;  /* 0x0000000d2d0e7223 */ /* 0x000fe2000001000e */
[----:B-----5:R-:W-:Y:S01]  /*ade0*/  FADD.FTZ R81, R6, R81 ;  /* 0x0000005106517221 */ /* 0x020fe20000010000 */
[----:B------:R-:W-:Y:S01]  /*adf0*/  FMUL.FTZ R6, R5, UR53 ;  /* 0x0000003505067c20 */ /* 0x000fe20008410000 */
[----:B------:R-:W-:Y:S01]  /*ae00*/  FMUL.FTZ R8, R21, R5 ;  /* 0x0000000515087220 */ /* 0x000fe20000410000 */
[----:B------:R-:W-:Y:S01]  /*ae10*/  FFMA.FTZ R15, R46, R14, R15 ;  /* 0x0000000e2e0f7223 */ /* 0x000fe2000001000f */
[----:B------:R-:W-:Y:S01]  /*ae20*/  FMUL.FTZ R0, R4, UR53 ;  /* 0x0000003504007c20 */ /* 0x000fe20008410000 */
[----:B------:R-:W-:Y:S01]  /*ae30*/  FMUL.FTZ R6, R130, R6 ;  /* 0x0000000682067220 */ /* 0x000fe20000410000 */
[----:B------:R-:W-:Y:S01]  /*ae40*/  FFMA.FTZ R80, R8, R71, R80 ;  /* 0x0000004708507223 */ /* 0x000fe20000010050 */
[----:B------:R-:W-:Y:S01]  /*ae50*/  FFMA.FTZ R16, R47, R15, R16 ;  /* 0x0000000f2f107223 */ /* 0x000fe20000010010 */
[----:B------:R-:W-:Y:S01]  /*ae60*/  FMUL.FTZ R20, R20, R4 ;  /* 0x0000000414147220 */ /* 0x000fe20000410000 */
[----:B------:R-:W-:Y:S01]  /*ae70*/  FMUL.FTZ R0, R131, R0 ;  /* 0x0000000083007220 */ /* 0x000fe20000410000 */
[----:B------:R-:W-:Y:S01]  /*ae80*/  FFMA.FTZ R8, R54, R8, R6 ;  /* 0x0000000836087223 */ /* 0x000fe20000010006 */
[----:B------:R-:W-:Y:S01]  /*ae90*/  FMUL.FTZ R6, R37, UR53 ;  /* 0x0000003525067c20 */ /* 0x000fe20008410000 */
[----:B------:R-:W-:Y:S01]  /*aea0*/  FFMA.FTZ R17, R48, R16, R17 ;  /* 0x0000001030117223 */ /* 0x000fe20000010011 */
[----:B------:R-:W-:Y:S01]  /*aeb0*/  FFMA.FTZ R0, R53, R20, R0 ;  /* 0x0000001435007223 */ /* 0x000fe20000010000 */
[----:B------:R-:W-:Y:S01]  /*aec0*/  FFMA.FTZ R18, R23, -R128, R145 ;  /* 0x8000008017127223 */ /* 0x000fe20000010091 */
[----:B------:R-:W-:Y:S01]  /*aed0*/  FMUL.FTZ R19, R7, UR53 ;  /* 0x0000003507137c20 */ /* 0x000fe20008410000 */
[----:B------:R-:W-:Y:S01]  /*aee0*/  FFMA.FTZ R82, R20, R70, R82 ;  /* 0x0000004614527223 */ /* 0x000fe20000010052 */
[----:B------:R-:W-:Y:S01]  /*aef0*/  FMUL.FTZ R22, R22, R37 ;  /* 0x0000002516167220 */ /* 0x000fe20000410000 */
[----:B------:R-:W-:Y:S01]  /*af00*/  FMUL.FTZ R6, R129, R6 ;  /* 0x0000000681067220 */ /* 0x000fe20000410000 */
[----:B------:R-:W-:Y:S01]  /*af10*/  FMUL.FTZ R20, R17, R93 ;  /* 0x0000005d11147220 */ /* 0x000fe20000410000 */
[----:B------:R-:W-:Y:S01]  /*af20*/  FMUL.FTZ R19, R18, R19 ;  /* 0x0000001312137220 */ /* 0x000fe20000410000 */
[----:B------:R-:W-:Y:S01]  /*af30*/  FMUL.FTZ R21, R16, R92 ;  /* 0x0000005c10157220 */ /* 0x000fe20000410000 */
[----:B------:R-:W-:Y:S01]  /*af40*/  FFMA.FTZ R6, R55, R22, R6 ;  /* 0x0000001637067223 */ /* 0x000fe20000010006 */
[----:B------:R-:W-:Y:S01]  /*af50*/  LEA R87, R87, UR27, 0x2 ;  /* 0x0000001b57577c11 */ /* 0x000fe2000f8e10ff */
[----:B------:R-:W-:Y:S01]  /*af60*/  FFMA.FTZ R122, R29, -R122, R139 ;  /* 0x8000007a1d7a7223 */ /* 0x000fe2000001008b */
[----:B------:R-:W-:Y:S01]  /*af70*/  FFMA.FTZ R123, R28, -R123, R140 ;  /* 0x8000007b1c7b7223 */ /* 0x000fe2000001008c */
[----:B------:R-:W-:Y:S01]  /*af80*/  FFMA.FTZ R124, R27, -R124, R141 ;  /* 0x8000007c1b7c7223 */ /* 0x000fe2000001008d */
[----:B------:R-:W-:Y:S01]  /*af90*/  FFMA.FTZ R128, R26, -R125, R142 ;  /* 0x8000007d1a807223 */ /* 0x000fe2000001008e */
[----:B------:R-:W-:Y:S01]  /*afa0*/  FFMA.FTZ R125, R25, -R126, R143 ;  /* 0x8000007e197d7223 */ /* 0x000fe2000001008f */
[----:B------:R-:W-:Y:S01]  /*afb0*/  FMUL.FTZ R126, R24, R39 ;  /* 0x00000027187e7220 */ /* 0x000fe20000410000 */
[----:B------:R-:W-:Y:S01]  /*afc0*/  FADD.FTZ R38, R0, R38 ;  /* 0x0000002600267221 */ /* 0x000fe20000010000 */
[----:B------:R-:W-:Y:S01]  /*afd0*/  LEA.HI R0, R50, R50, RZ, 0x1b ;  /* 0x0000003232007211 */ /* 0x000fe200078fd8ff */
[----:B------:R-:W-:Y:S01]  /*afe0*/  FFMA.FTZ R36, R22, R72, R36 ;  /* 0x0000004816247223 */ /* 0x000fe20000010024 */
[----:B------:R-:W-:Y:S01]  /*aff0*/  FADD.FTZ R35, R8, R35 ;  /* 0x0000002308237221 */ /* 0x000fe20000010000 */
[----:B------:R-:W-:Y:S01]  /*b000*/  FMUL.FTZ R8, R23, R7 ;  /* 0x0000000717087220 */ /* 0x000fe20000410000 */
[-C--:B------:R-:W-:Y:S01]  /*b010*/  FFMA.FTZ R22, R120, R20.reuse, RZ ;  /* 0x0000001478167223 */ /* 0x080fe200000100ff */
[----:B------:R-:W-:Y:S01]  /*b020*/  FMUL.FTZ R20, R66, R20 ;  /* 0x0000001442147220 */ /* 0x000fe20000410000 */
[----:B------:R-:W-:-:S04]  /*b030*/  LEA R0, R0, UR27, 0x2 ;  /* 0x0000001b00007c11 */ /* 0x000fc8000f8e10ff */
[----:B------:R0:W-:Y:S02]  /*b040*/  STS [R87+0x2100], R20 ;  /* 0x0021001457007388 */ /* 0x0001e40000000800 */
[----:B0-----:R-:W-:Y:S01]  /*b050*/  FMUL.FTZ R20, R13, R89 ;  /* 0x000000590d147220 */ /* 0x001fe20000410000 */
[----:B------:R-:W-:Y:S01]  /*b060*/  FMUL.FTZ R7, R7, R73 ;  /* 0x0000004907077220 */ /* 0x000fe20000410000 */
[----:B------:R-:W-:Y:S01]  /*b070*/  FMUL.FTZ R37, R37, R72 ;  /* 0x0000004825257220 */ /* 0x000fe20000410000 */
[----:B------:R-:W-:Y:S01]  /*b080*/  FMUL.FTZ R5, R5, R71 ;  /* 0x0000004705057220 */ /* 0x000fe20000410000 */
[----:B------:R-:W-:Y:S04]  /*b090*/  STL [R1+0xd8], R82 ;  /* 0x0000d85201007387 */ /* 0x000fe80000100800 */
[----:B------:R-:W-:Y:S04]  /*b0a0*/  STL [R1+0x8c], R81 ;  /* 0x00008c5101007387 */ /* 0x000fe80000100800 */
[----:B------:R0:W-:Y:S04]  /*b0b0*/  STL [R1+0xdc], R80 ;  /* 0x0000dc5001007387 */ /* 0x0001e80000100800 */
[----:B------:R-:W-:Y:S04]  /*b0c0*/  STL [R1+0x88], R38 ;  /* 0x0000882601007387 */ /* 0x000fe80000100800 */
[----:B------:R-:W-:Y:S04]  /*b0d0*/  STL [R1+0xe0], R36 ;  /* 0x0000e02401007387 */ /* 0x000fe80000100800 */
[----:B------:R-:W-:Y:S04]  /*b0e0*/  STL [R1+0x84], R35 ;  /* 0x0000842301007387 */ /* 0x000fe80000100800 */
[----:B0-----:R-:W3:Y:S01]  /*b0f0*/  LDL R80, [R1+0xcc] ;  /* 0x0000cc0001507983 */ /* 0x001ee20000100800 */
[----:B--2---:R-:W-:Y:S01]  /*b100*/  FFMA.FTZ R34, R8, R73, R34 ;  /* 0x0000004908227223 */ /* 0x004fe20000010022 */
[----:B------:R-:W-:Y:S01]  /*b110*/  FFMA.FTZ R8, R56, R8, R19 ;  /* 0x0000000838087223 */ /* 0x000fe20000010013 */
[-C--:B------:R-:W-:Y:S01]  /*b120*/  FMUL.FTZ R19, R65, R21.reuse ;  /* 0x0000001541137220 */ /* 0x080fe20000410000 */
[----:B------:R-:W-:Y:S01]  /*b130*/  FFMA.FTZ R21, R119, R21, R22 ;  /* 0x0000001577157223 */ /* 0x000fe20000010016 */
[----:B------:R-:W-:-:S03]  /*b140*/  FMUL.FTZ R22, R15, R91 ;  /* 0x0000005b0f167220 */ /* 0x000fc60000410000 */
[----:B------:R0:W-:Y:S01]  /*b150*/  STS [R0+0x2104], R19 ;  /* 0x0021041300007388 */ /* 0x0001e20000000800 */
[-C--:B------:R-:W-:Y:S01]  /*b160*/  FFMA.FTZ R21, R118, R22.reuse, R21 ;  /* 0x0000001676157223 */ /* 0x080fe20000010015 */
[----:B------:R-:W-:Y:S01]  /*b170*/  FMUL.FTZ R22, R64, R22 ;  /* 0x0000001640167220 */ /* 0x000fe20000410000 */
[----:B0-----:R-:W-:-:S04]  /*b180*/  FMUL.FTZ R19, R14, R90 ;  /* 0x0000005a0e137220 */ /* 0x001fc80000410000 */
[----:B------:R0:W-:Y:S01]  /*b190*/  STS [R0+0x2108], R22 ;  /* 0x0021081600007388 */ /* 0x0001e20000000800 */
[-C--:B------:R-:W-:Y:S01]  /*b1a0*/  FFMA.FTZ R21, R121, R19.reuse, R21 ;  /* 0x0000001379157223 */ /* 0x080fe20000010015 */
[----:B------:R-:W-:-:S03]  /*b1b0*/  FMUL.FTZ R19, R63, R19 ;  /* 0x000000133f137220 */ /* 0x000fc60000410000 */
[----:B------:R-:W-:Y:S01]  /*b1c0*/  FFMA.FTZ R21, R122, R20, R21 ;  /* 0x000000147a157223 */ /* 0x000fe20000010015 */
[----:B0-----:R-:W-:Y:S01]  /*b1d0*/  FMUL.FTZ R22, R12, R88 ;  /* 0x000000580c167220 */ /* 0x001fe20000410000 */
[----:B------:R0:W-:Y:S03]  /*b1e0*/  STS [R0+0x210c], R19 ;  /* 0x00210c1300007388 */ /* 0x0001e60000000800 */
[-C--:B------:R-:W-:Y:S01]  /*b1f0*/  FFMA.FTZ R21, R123, R22.reuse, R21 ;  /* 0x000000167b157223 */ /* 0x080fe20000010015 */
[----:B------:R-:W-:Y:S01]  /*b200*/  FMUL.FTZ R22, R61, R22 ;  /* 0x000000163d167220 */ /* 0x000fe20000410000 */
[----:B------:R-:W-:Y:S01]  /*b210*/  FMUL.FTZ R20, R62, R20 ;  /* 0x000000143e147220 */ /* 0x000fe20000410000 */
[----:B0-----:R-:W-:-:S04]  /*b220*/  FMUL.FTZ R19, R11, R77 ;  /* 0x0000004d0b137220 */ /* 0x001fc80000410000 */
[-C--:B------:R-:W-:Y:S01]  /*b230*/  FMUL.FTZ R23, R60, R19.reuse ;  /* 0x000000133c177220 */ /* 0x080fe20000410000 */
[----:B------:R-:W-:Y:S01]  /*b240*/  FFMA.FTZ R21, R124, R19, R21 ;  /* 0x000000137c157223 */ /* 0x000fe20000010015 */
[----:B------:R-:W-:Y:S01]  /*b250*/  FMUL.FTZ R19, R10, R76 ;  /* 0x0000004c0a137220 */ /* 0x000fe20000410000 */
[----:B------:R0:W-:Y:S03]  /*b260*/  STS [R0+0x2114], R22 ;  /* 0x0021141600007388 */ /* 0x0001e60000000800 */
[----:B------:R-:W-:Y:S01]  /*b270*/  FFMA.FTZ R21, R128, R19, R21 ;  /* 0x0000001380157223 */ /* 0x000fe20000010015 */
[----:B------:R1:W-:Y:S01]  /*b280*/  STS [R0+0x2110], R20 ;  /* 0x0021101400007388 */ /* 0x0003e20000000800 */
[----:B0-----:R-:W-:Y:S01]  /*b290*/  FMUL.FTZ R22, R9, R75 ;  /* 0x0000004b09167220 */ /* 0x001fe20000410000 */
[----:B-1----:R-:W-:Y:S01]  /*b2a0*/  FFMA.FTZ R20, R24, -R127, R144 ;  /* 0x8000007f18147223 */ /* 0x002fe20000010090 */
[C---:B------:R-:W-:Y:S01]  /*b2b0*/  FMUL.FTZ R127, R39.reuse, UR53 ;  /* 0x00000035277f7c20 */ /* 0x040fe20008410000 */
[----:B------:R-:W-:Y:S01]  /*b2c0*/  FMUL.FTZ R39, R39, R74 ;  /* 0x0000004a27277220 */ /* 0x000fe20000410000 */
[----:B------:R-:W-:-:S04]  /*b2d0*/  FFMA.FTZ R21, R125, R22, R21 ;  /* 0x000000167d157223 */ /* 0x000fc80000010015 */
[----:B------:R-:W-:-:S04]  /*b2e0*/  FFMA.FTZ R21, R20, R39, R21 ;  /* 0x0000002714157223 */ /* 0x000fc80000010015 */
[----:B------:R-:W-:-:S04]  /*b2f0*/  FFMA.FTZ R21, R18, R7, R21 ;  /* 0x0000000712157223 */ /* 0x000fc80000010015 */
[----:B------:R-:W-:-:S04]  /*b300*/  FFMA.FTZ R21, R129, R37, R21 ;  /* 0x0000002581157223 */ /* 0x000fc80000010015 */
[-C--:B------:R-:W-:Y:S01]  /*b310*/  FFMA.FTZ R21, R130, R5.reuse, R21 ;  /* 0x0000000582157223 */ /* 0x080fe20000010015 */
[----:B------:R-:W-:Y:S01]  /*b320*/  FMUL.FTZ R5, R54, R5 ;  /* 0x0000000536057220 */ /* 0x000fe20000410000 */
[----:B------:R-:W-:Y:S04]  /*b330*/  STL [R1+0xe4], R34 ;  /* 0x0000e42201007387 */ /* 0x000fe80000100800 */
[----:B------:R0:W-:Y:S04]  /*b340*/  STS [R0+0x2130], R5 ;  /* 0x0021300500007388 */ /* 0x0001e80000000800 */
[----:B0-----:R-:W2:Y:S01]  /*b350*/  LDL.LU R5, [R1+0x80] ;  /* 0x0000800001057983 */ /* 0x001ea20000300800 */
[----:B------:R-:W-:Y:S01]  /*b360*/  FMUL.FTZ R4, R4, R70 ;  /* 0x0000004604047220 */ /* 0x000fe20000410000 */
[----:B------:R-:W-:Y:S01]  /*b370*/  FMUL.FTZ R7, R56, R7 ;  /* 0x0000000738077220 */ /* 0x000fe20000410000 */
[----:B------:R-:W-:-:S02]  /*b380*/  FMUL.FTZ R3, R3, R69 ;  /* 0x0000004503037220 */ /* 0x000fc40000410000 */
[-C--:B------:R-:W-:Y:S01]  /*b390*/  FFMA.FTZ R21, R131, R4.reuse, R21 ;  /* 0x0000000483157223 */ /* 0x080fe20000010015 */
[----:B------:R-:W-:Y:S01]  /*b3a0*/  FMUL.FTZ R4, R53, R4 ;  /* 0x0000000435047220 */ /* 0x000fe20000410000 */
[----:B------:R0:W-:Y:S02]  /*b3b0*/  STS [R0+0x2128], R7 ;  /* 0x0021280700007388 */ /* 0x0001e40000000800 */
[-C--:B------:R-:W-:Y:S02]  /*b3c0*/  FFMA.FTZ R21, R132, R3.reuse, R21 ;  /* 0x0000000384157223 */ /* 0x080fe40000010015 */
[----:B------:R1:W-:Y:S01]  /*b3d0*/  STS [R0+0x2134], R4 ;  /* 0x0021340400007388 */ /* 0x0003e20000000800 */
[----:B0-----:R-:W-:-:S03]  /*b3e0*/  FMUL.FTZ R7, R52, R3 ;  /* 0x0000000334077220 */ /* 0x001fc60000410000 */
[----:B-1----:R-:W4:Y:S04]  /*b3f0*/  LDL.LU R4, [R1+0xe8] ;  /* 0x0000e80001047983 */ /* 0x002f280000300800 */
[----:B------:R-:W5:Y:S04]  /*b400*/  LDL.LU R3, [R1+0x7c] ;  /* 0x00007c0001037983 */ /* 0x000f680000300800 */
        /* <DEDUP_REMOVED lines=10> */
[----:B--2---:R-:W-:-:S05]  /*b4b0*/  FADD.FTZ R5, R6, R5 ;  /* 0x0000000506057221 */ /* 0x004fca0000010000 */
[----:B------:R-:W-:Y:S04]  /*b4c0*/  STL [R1+0x80], R5 ;  /* 0x0000800501007387 */ /* 0x000fe80000100800 */
[----:B------:R-:W2:Y:S01]  /*b4d0*/  LDL R135, [R1+0x9c] ;  /* 0x00009c0001877983 */ /* 0x000ea20000100800 */
[----:B------:R-:W-:Y:S01]  /*b4e0*/  FMUL.FTZ R18, R55, R37 ;  /* 0x0000002537127220 */ /* 0x000fe20000410000 */
[----:B------:R-:W-:Y:S01]  /*b4f0*/  FMUL.FTZ R2, R2, R68 ;  /* 0x0000004402027220 */ /* 0x000fe20000410000 */
[----:B------:R-:W-:Y:S01]  /*b500*/  FMUL.FTZ R19, R59, R19 ;  /* 0x000000133b137220 */ /* 0x000fe20000410000 */
[----:B------:R-:W-:Y:S01]  /*b510*/  FMUL.FTZ R22, R58, R22 ;  /* 0x000000163a167220 */ /* 0x000fe20000410000 */
[----:B------:R-:W-:Y:S01]  /*b520*/  FMUL.FTZ R39, R57, R39 ;  /* 0x0000002739277220 */ /* 0x000fe20000410000 */
[----:B------:R0:W-:Y:S04]  /*b530*/  STS [R0+0x212c], R18 ;  /* 0x00212c1200007388 */ /* 0x0001e80000000800 */
[----:B------:R-:W-:Y:S04]  /*b540*/  STS [R0+0x2118], R23 ;  /* 0x0021181700007388 */ /* 0x000fe80000000800 */
[----:B------:R-:W-:Y:S01]  /*b550*/  STS [R0+0x2138], R7 ;  /* 0x0021380700007388 */ /* 0x000fe20000000800 */
[----:B0-----:R-:W-:-:S03]  /*b560*/  FMUL.FTZ R18, R51, R2 ;  /* 0x0000000233127220 */ /* 0x001fc60000410000 */
[----:B------:R-:W-:Y:S04]  /*b570*/  STS [R0+0x211c], R19 ;  /* 0x00211c1300007388 */ /* 0x000fe80000000800 */
[----:B------:R-:W-:Y:S04]  /*b580*/  STS [R0+0x2120], R22 ;  /* 0x0021201600007388 */ /* 0x000fe80000000800 */
[----:B------:R-:W-:Y:S04]  /*b590*/  STS [R0+0x2124], R39 ;  /* 0x0021242700007388 */ /* 0x000fe80000000800 */
[----:B------:R0:W-:Y:S01]  /*b5a0*/  STS [R0+0x213c], R18 ;  /* 0x00213c1200007388 */ /* 0x0001e20000000800 */
[----:B---3--:R-:W-:Y:S01]  /*b5b0*/  FMUL.FTZ R151, R80, R151 ;  /* 0x0000009750977220 */ /* 0x008fe20000410000 */
[----:B------:R-:W-:Y:S01]  /*b5c0*/  LEA.HI R86, R49, R117, RZ, 0x1b ;  /* 0x0000007531567211 */ /* 0x000fe200078fd8ff */
[C---:B------:R-:W-:Y:S01]  /*b5d0*/  VIADD R81, R117.reuse, 0x280 ;  /* 0x0000028075517836 */ /* 0x040fe20000000000 */
[C---:B------:R-:W-:Y:S01]  /*b5e0*/  IADD3 R84, PT, PT, R117.reuse, 0x80, RZ ;  /* 0x0000008075547810 */ /* 0x040fe20007ffe0ff */
[C---:B------:R-:W-:Y:S01]  /*b5f0*/  VIADD R47, R117.reuse, 0x600 ;  /* 0x00000600752f7836 */ /* 0x040fe20000000000 */
[----:B------:R-:W-:-:S02]  /*b600*/  IADD3 R83, PT, PT, R117, 0x100, RZ ;  /* 0x0000010075537810 */ /* 0x000fc40007ffe0ff */
[C---:B------:R-:W-:Y:S02]  /*b610*/  IADD3 R82, PT, PT, R117.reuse, 0x180, RZ ;  /* 0x0000018075527810 */ /* 0x040fe40007ffe0ff */
[C---:B------:R-:W-:Y:S02]  /*b620*/  IADD3 R79, PT, PT, R117.reuse, 0x380, RZ ;  /* 0x00000380754f7810 */ /* 0x040fe40007ffe0ff */
[C---:B------:R-:W-:Y:S02]  /*b630*/  LOP3.LUT R78, R117.reuse, 0x400, RZ, 0xfc, !PT ;  /* 0x00000400754e7812 */ /* 0x040fe400078efcff */
[C---:B------:R-:W-:Y:S02]  /*b640*/  IADD3 R50, PT, PT, R117.reuse, 0x480, RZ ;  /* 0x0000048075327810 */ /* 0x040fe40007ffe0ff */
[C---:B------:R-:W-:Y:S02]  /*b650*/  IADD3 R48, PT, PT, R117.reuse, 0x580, RZ ;  /* 0x0000058075307810 */ /* 0x040fe40007ffe0ff */
[----:B------:R-:W-:-:S02]  /*b660*/  IADD3 R46, PT, PT, R117, 0x680, RZ ;  /* 0x00000680752e7810 */ /* 0x000fc40007ffe0ff */
[C---:B------:R-:W-:Y:S02]  /*b670*/  IADD3 R45, PT, PT, R117.reuse, 0x700, RZ ;  /* 0x00000700752d7810 */ /* 0x040fe40007ffe0ff */
[C---:B------:R-:W-:Y:S02]  /*b680*/  IADD3 R44, PT, PT, R117.reuse, 0x780, RZ ;  /* 0x00000780752c7810 */ /* 0x040fe40007ffe0ff */
[C---:B------:R-:W-:Y:S01]  /*b690*/  LEA.HI R85, R117.reuse, R117, RZ, 0x1b ;  /* 0x0000007575557211 */ /* 0x040fe200078fd8ff */
[----:B----4-:R-:W-:Y:S01]  /*b6a0*/  FFMA.FTZ R4, R126, R74, R4 ;  /* 0x0000004a7e047223 */ /* 0x010fe20000010004 */
[C---:B------:R-:W-:Y:S01]  /*b6b0*/  IADD3 R80, PT, PT, R117.reuse, 0x300, RZ ;  /* 0x0000030075507810 */ /* 0x040fe20007ffe0ff */
[----:B-----5:R-:W-:Y:S01]  /*b6c0*/  FADD.FTZ R3, R8, R3 ;  /* 0x0000000308037221 */ /* 0x020fe20000010000 */
[----:B------:R-:W-:Y:S01]  /*b6d0*/  IADD3 R49, PT, PT, R117, 0x500, RZ ;  /* 0x0000050075317810 */ /* 0x000fe20007ffe0ff */
[----:B------:R-:W-:Y:S01]  /*b6e0*/  FMUL.FTZ R127, R20, R127 ;  /* 0x0000007f147f7220 */ /* 0x000fe20000410000 */
[-C--:B------:R-:W-:Y:S01]  /*b6f0*/  LEA.HI R84, R84, R117.reuse, RZ, 0x1b ;  /* 0x0000007554547211 */ /* 0x080fe200078fd8ff */
[----:B------:R-:W3:Y:S01]  /*b700*/  LDL R154, [R1+0xa0] ;  /* 0x0000a000019a7983 */ /* 0x000ee20000100800 */
        /* <DEDUP_REMOVED lines=13> */
[----:B------:R-:W-:Y:S01]  /*b7e0*/  LEA R86, R86, UR27, 0x2 ;  /* 0x0000001b56567c11 */ /* 0x000fe2000f8e10ff */
[----:B------:R-:W-:Y:S01]  /*b7f0*/  BAR.SYNC.DEFER_BLOCKING 0x0 ;  /* 0x0000000000007b1d */ /* 0x000fe20000010000 */
        /* <DEDUP_REMOVED lines=12> */
[----:B0-----:R-:W-:Y:S01]  /*b8c0*/  FFMA.FTZ R18, R133, R2, R21 ;  /* 0x0000000285127223 */ /* 0x001fe20000010015 */
[----:B------:R-:W-:Y:S01]  /*b8d0*/  LEA R46, R46, UR27, 0x2 ;  /* 0x0000001b2e2e7c11 */ /* 0x000fe2000f8e10ff */
[----:B------:R-:W0:Y:S01]  /*b8e0*/  LDS R43, [R85+0x2100] ;  /* 0x00210000552b7984 */ /* 0x000e220000000800 */
[----:B------:R-:W-:Y:S02]  /*b8f0*/  LEA R45, R45, UR27, 0x2 ;  /* 0x0000001b2d2d7c11 */ /* 0x000fe4000f8e10ff */
[----:B------:R-:W-:Y:S01]  /*b900*/  LEA R44, R44, UR27, 0x2 ;  /* 0x0000001b2c2c7c11 */ /* 0x000fe2000f8e10ff */
[----:B------:R-:W1:Y:S01]  /*b910*/  LDS R42, [R84+0x2300] ;  /* 0x00230000542a7984 */ /* 0x000e620000000800 */
[----:B------:R-:W-:Y:S01]  /*b920*/  FMUL.FTZ R137, R153, R137 ;  /* 0x0000008999897220 */ /* 0x000fe20000410000 */
[----:B------:R-:W-:Y:S02]  /*b930*/  FMUL.FTZ R142, R152, R142 ;  /* 0x0000008e988e7220 */ /* 0x000fe40000410000 */
        /* <DEDUP_REMOVED lines=14> */
[----:B------:R-:W-:Y:S04]  /*ba20*/  STL [R1+0xe8], R4 ;  /* 0x0000e80401007387 */ /* 0x000fe80000100800 */
[----:B------:R5:W-:Y:S04]  /*ba30*/  STS [R87+0x4200], R151 ;  /* 0x0042009757007388 */ /* 0x000be80000000800 */
[----:B------:R1:W-:Y:S01]  /*ba40*/  STL [R1+0x7c], R3 ;  /* 0x00007c0301007387 */ /* 0x0003e20000100800 */
[----:B------:R-:W-:Y:S01]  /*ba50*/  UIADD3 UR28, UPT, UPT, UR31, -0x800, URZ ;  /* 0xfffff8001f1c7890 */ /* 0x000fe2000fffe0ff */
[----:B------:R-:W4:Y:S02]  /*ba60*/  S2UR UR26, SR_CTAID.X ;  /* 0x00000000001a79c3 */ /* 0x000f240000002500 */
[----:B------:R-:W3:Y:S01]  /*ba70*/  LDL R153, [R1+0x98] ;  /* 0x0000980001997983 */ /* 0x000ee20000100800 */
[----:B-----5:R-:W-:-:S03]  /*ba80*/  FFMA.FTZ R87, R57, R126, R127 ;  /* 0x0000007e39577223 */ /* 0x020fc6000001007f */
[----:B------:R-:W5:Y:S01]  /*ba90*/  LDL R152, [R1+0x94] ;  /* 0x0000940001987983 */ /* 0x000f620000100800 */
[----:B--2---:R-:W-:Y:S01]  /*baa0*/  FMUL.FTZ R147, R135, R147 ;  /* 0x0000009387937220 */ /* 0x004fe20000410000 */
[----:B------:R-:W4:Y:S02]  /*bab0*/  LDC.64 R4, c[0x0][0x4d8] ;  /* 0x00013600ff047b82 */ /* 0x000f240000000a00 */
[----:B------:R-:W2:Y:S04]  /*bac0*/  LDL R135, [R1+0x90] ;  /* 0x0000900001877983 */ /* 0x000ea80000100800 */
[----:B------:R-:W2:Y:S01]  /*bad0*/  LDL.LU R127, [R1+0xec] ;  /* 0x0000ec00017f7983 */ /* 0x000ea20000300800 */
[----:B------:R-:W-:-:S04]  /*bae0*/  LOP3.LUT R2, R117, UR28, RZ, 0xfc, !PT ;  /* 0x0000001c75027c12 */ /* 0x000fc8000f8efcff */
[----:B------:R-:W-:-:S04]  /*baf0*/  IADD3 R2, PT, PT, -R2, UR29, RZ ;  /* 0x0000001d02027c10 */ /* 0x000fc8000fffe1ff */
[----:B------:R-:W-:Y:S02]  /*bb00*/  ISETP.GE.AND P6, PT, R2, 0x1, PT ;  /* 0x000000010200780c */ /* 0x000fe40003fc6270 */
[----:B-1----:R-:W1:Y:S01]  /*bb10*/  LDC.64 R2, c[0x0][0x4b8] ;  /* 0x00012e00ff027b82 */ /* 0x002e620000000a00 */
[----:B------:R-:W-:Y:S01]  /*bb20*/  FMUL.FTZ R25, R25, R9 ;  /* 0x0000000919197220 */ /* 0x000fe20000410000 */
[----:B------:R-:W-:Y:S01]  /*bb30*/  FMUL.FTZ R9, R9, UR53 ;  /* 0x0000003509097c20 */ /* 0x000fe20008410000 */
[----:B------:R-:W-:-:S03]  /*bb40*/  MOV R8, R117 ;  /* 0x0000007500087202 */ /* 0x000fc60000000f00 */
[----:B------:R-:W-:Y:S01]  /*bb50*/  FMUL.FTZ R125, R125, R9 ;  /* 0x000000097d7d7220 */ /* 0x000fe20000410000 */
[----:B------:R-:W-:Y:S02]  /*bb60*/  HFMA2 R9, -RZ, RZ, 0, 0 ;  /* 0x00000000ff097431 */ /* 0x000fe400000001ff */
[----:B----4-:R-:W-:Y:S01]  /*bb70*/  IMAD R5, R5, UR26, RZ ;  /* 0x0000001a05057c24 */ /* 0x010fe2000f8e02ff */
[----:B------:R-:W-:Y:S01]  /*bb80*/  USHF.R.S32.HI UR50, URZ, 0x1f, UR10 ;  /* 0x0000001fff327899 */ /* 0x000fe2000801140a */
[----:B-1----:R-:W-:-:S04]  /*bb90*/  IMAD.WIDE.U32 R6, R2, UR26, R8 ;  /* 0x0000001a02067c25 */ /* 0x002fc8000f8e0008 */
[----:B------:R-:W-:-:S04]  /*bba0*/  IMAD.WIDE.U32 R8, R4, UR26, R8 ;  /* 0x0000001a04087c25 */ /* 0x000fc8000f8e0008 */
[----:B------:R-:W-:Y:S01]  /*bbb0*/  IMAD R3, R3, UR26, RZ ;  /* 0x0000001a03037c24 */ /* 0x000fe2000f8e02ff */
[----:B------:R-:W-:Y:S02]  /*bbc0*/  MOV R4, UR42 ;  /* 0x0000002a00047c02 */ /* 0x000fe40008000f00 */
[----:B------:R-:W-:Y:S01]  /*bbd0*/  MOV R2, R8 ;  /* 0x0000000800027202 */ /* 0x000fe20000000f00 */
[----:B------:R-:W-:Y:S01]  /*bbe0*/  IMAD.IADD R7, R7, 0x1, R3 ;  /* 0x0000000107077824 */ /* 0x000fe200078e0203 */
[----:B------:R-:W-:-:S03]  /*bbf0*/  IADD3 R3, PT, PT, R9, R5, RZ ;  /* 0x0000000509037210 */ /* 0x000fc60007ffe0ff */
[----:B------:R-:W-:Y:S02]  /*bc00*/  IMAD.WIDE.U32 R2, R4, UR10, R2 ;  /* 0x0000000a04027c25 */ /* 0x000fe4000f8e0002 */
[----:B------:R-:W1:Y:S01]  /*bc10*/  LDC.64 R4, c[0x0][0x4d0] ;  /* 0x00013400ff047b82 */ /* 0x000e620000000a00 */
[----:B------:R-:W-:Y:S01]  /*bc20*/  UIMAD UR14, UR50, UR42, URZ ;  /* 0x0000002a320e72a4 */ /* 0x000fe2000f8e02ff */
[----:B------:R-:W-:-:S03]  /*bc30*/  MOV R8, UR40 ;  /* 0x0000002800087c02 */ /* 0x000fc60008000f00 */
[----:B------:R-:W-:Y:S01]  /*bc40*/  UIMAD UR30, UR10, UR43, UR14 ;  /* 0x0000002b0a1e72a4 */ /* 0x000fe2000f8e020e */
[----:B------:R-:W-:Y:S01]  /*bc50*/  IADD3 R2, P0, PT, R2, UR28, RZ ;  /* 0x0000001c02027c10 */ /* 0x000fe2000ff1e0ff */
[----:B------:R-:W-:Y:S01]  /*bc60*/  UIMAD UR14, UR50, UR40, URZ ;  /* 0x00000028320e72a4 */ /* 0x000fe2000f8e02ff */
[----:B------:R-:W-:-:S03]  /*bc70*/  IMAD.WIDE.U32 R6, R8, UR10, R6 ;  /* 0x0000000a08067c25 */ /* 0x000fc6000f8e0006 */
[----:B------:R-:W-:Y:S01]  /*bc80*/  UIMAD UR14, UR10, UR41, UR14 ;  /* 0x000000290a0e72a4 */ /* 0x000fe2000f8e020e */
[----:B------:R-:W-:Y:S02]  /*bc90*/  IADD3.X R3, PT, PT, R3, UR30, RZ, P0, !PT ;  /* 0x0000001e03037c10 */ /* 0x000fe400087fe4ff */
[----:B------:R-:W-:Y:S01]  /*bca0*/  IADD3 R6, P0, PT, R6, UR28, RZ ;  /* 0x0000001c06067c10 */ /* 0x000fe2000ff1e0ff */
[----:B------:R-:W-:Y:S01]  /*bcb0*/  USHF.L.U32 UR30, UR11, 0xb, URZ ;  /* 0x0000000b0b1e7899 */ /* 0x000fe200080006ff */
[----:B------:R-:W-:Y:S02]  /*bcc0*/  MOV R8, UR44 ;  /* 0x0000002c00087c02 */ /* 0x000fe40008000f00 */
[----:B------:R-:W-:Y:S01]  /*bcd0*/  IADD3.X R7, PT, PT, R7, UR14, RZ, P0, !PT ;  /* 0x0000000e07077c10 */ /* 0x000fe200087fe4ff */
        /* <DEDUP_REMOVED lines=8> */
[----:B---3--:R-:W-:Y:S01]  /*bd60*/  FMUL.FTZ R146, R154, R146 ;  /* 0x000000929a927220 */ /* 0x008fe20000410000 */
[----:B-1----:R-:W-:Y:S01]  /*bd70*/  IMAD.WIDE.U32 R6, R4, UR8, R6 ;  /* 0x0000000804067c25 */ /* 0x002fe2000f8e0006 */
[----:B------:R-:W-:-:S03]  /*bd80*/  MOV R4, UR45 ;  /* 0x0000002d00047c02 */ /* 0x000fc60008000f00 */
[----:B------:R-:W-:Y:S01]  /*bd90*/  IMAD.WIDE.U32 R2, R8, UR8, R2 ;  /* 0x0000000808027c25 */ /* 0x000fe2000f8e0002 */
[----:B------:R-:W-:-:S03]  /*bda0*/  LOP3.LUT R8, R117, UR30, RZ, 0xfc, !PT ;  /* 0x0000001e75087c12 */ /* 0x000fc6000f8efcff */
[----:B------:R-:W-:Y:S01]  /*bdb0*/  IMAD.U32 R9, RZ, RZ, UR29 ;  /* 0x0000001dff097e24 */ /* 0x000fe2000f8e00ff */
[----:B------:R-:W-:Y:S01]  /*bdc0*/  STS [R0+0x4204], R136 ;  /* 0x0042048800007388 */ /* 0x000fe20000000800 */
[----:B------:R-:W-:Y:S02]  /*bdd0*/  IMAD R3, R4, UR8, R3 ;  /* 0x0000000804037c24 */ /* 0x000fe4000f8e0203 */
[----:B------:R-:W-:Y:S01]  /*bde0*/  FMUL.FTZ R26, R26, R10 ;  /* 0x0000000a1a1a7220 */ /* 0x000fe20000410000 */
[----:B------:R-:W-:Y:S01]  /*bdf0*/  STS [R0+0x4208], R137 ;  /* 0x0042088900007388 */ /* 0x000fe20000000800 */
[----:B------:R-:W-:-:S03]  /*be00*/  IADD3 R126, PT, PT, -R8, 0x800, R9 ;  /* 0x00000800087e7810 */ /* 0x000fc60007ffe109 */
[----:B------:R-:W-:Y:S01]  /*be10*/  STS [R0+0x420c], R138 ;  /* 0x00420c8a00007388 */ /* 0x000fe20000000800 */
[----:B------:R-:W-:-:S03]  /*be20*/  LEA R4, P1, R2, UR48, 0x2 ;  /* 0x0000003002047c11 */ /* 0x000fc6000f8210ff */
[----:B------:R-:W-:Y:S01]  /*be30*/  STS [R0+0x4210], R139 ;  /* 0x0042108b00007388 */ /* 0x000fe20000000800 */
[----:B------:R-:W-:-:S03]  /*be40*/  LEA R8, P0, R6, UR46, 0x2 ;  /* 0x0000002e06087c11 */ /* 0x000fc6000f8010ff */
[----:B------:R-:W-:Y:S01]  /*be50*/  STS [R0+0x4214], R140 ;  /* 0x0042148c00007388 */ /* 0x000fe20000000800 */
[----:B------:R-:W-:-:S03]  /*be60*/  FMUL.FTZ R10, R10, UR53 ;  /* 0x000000350a0a7c20 */ /* 0x000fc60008410000 */
[----:B------:R-:W-:Y:S04]  /*be70*/  STS [R0+0x4218], R141 ;  /* 0x0042188d00007388 */ /* 0x000fe80000000800 */
[----:B------:R-:W-:Y:S04]  /*be80*/  STS [R0+0x421c], R142 ;  /* 0x00421c8e00007388 */ /* 0x000fe80000000800 */
[----:B------:R-:W-:Y:S04]  /*be90*/  STS [R0+0x4220], R143 ;  /* 0x0042208f00007388 */ /* 0x000fe80000000800 */
[----:B------:R-:W-:Y:S04]  /*bea0*/  STS [R0+0x4224], R144 ;  /* 0x0042249000007388 */ /* 0x000fe80000000800 */
[----:B------:R-:W-:Y:S04]  /*beb0*/  STS [R0+0x4228], R145 ;  /* 0x0042289100007388 */ /* 0x000fe80000000800 */
[----:B------:R-:W-:Y:S04]  /*bec0*/  STS [R0+0x422c], R146 ;  /* 0x00422c9200007388 */ /* 0x000fe80000000800 */
[----:B------:R-:W-:Y:S01]  /*bed0*/  STS [R0+0x4230], R147 ;  /* 0x0042309300007388 */ /* 0x000fe20000000800 */
[----:B------:R-:W-:Y:S01]  /*bee0*/  BSSY.RECONVERGENT B0, `(.L_x_1570) ;  /* 0x000001f000007945 */ /* 0x000fe20003800200 */
[----:B------:R-:W-:Y:S01]  /*bef0*/  FFMA.FTZ R125, R58, R25, R125 ;  /* 0x000000193a7d7223 */ /* 0x000fe2000001007d */
[----:B------:R-:W-:Y:S01]  /*bf00*/  FMUL.FTZ R27, R27, R11 ;  /* 0x0000000b1b1b7220 */ /* 0x000fe20000410000 */
[----:B------:R-:W-:Y:S01]  /*bf10*/  FMUL.FTZ R10, R128, R10 ;  /* 0x0000000a800a7220 */ /* 0x000fe20000410000 */
[C---:B------:R-:W-:Y:S01]  /*bf20*/  ISETP.GE.AND P4, PT, R126.reuse, 0x81, PT ;  /* 0x000000817e00780c */ /* 0x040fe20003f86270 */
[----:B------:R-:W-:Y:S01]  /*bf30*/  FMUL.FTZ R11, R11, UR53 ;  /* 0x000000350b0b7c20 */ /* 0x000fe20008410000 */
[----:B------:R-:W-:Y:S01]  /*bf40*/  ISETP.GE.AND P3, PT, R126, 0x101, PT ;  /* 0x000001017e00780c */ /* 0x000fe20003f66270 */
[----:B------:R-:W-:Y:S01]  /*bf50*/  FMUL.FTZ R148, R153, R148 ;  /* 0x0000009499947220 */ /* 0x000fe20000410000 */
[----:B-----5:R-:W-:-:S04]  /*bf60*/  FMUL.FTZ R149, R152, R149 ;  /* 0x0000009598957220 */ /* 0x020fc80000410000 */
[----:B------:R-:W-:Y:S04]  /*bf70*/  STS [R0+0x4234], R148 ;  /* 0x0042349400007388 */ /* 0x000fe80000000800 */
[----:B------:R-:W-:Y:S01]  /*bf80*/  STS [R0+0x4238], R149 ;  /* 0x0042389500007388 */ /* 0x000fe20000000800 */
[----:B--2---:R-:W-:-:S05]  /*bf90*/  FFMA.FTZ R127, R25, R75, R127 ;  /* 0x0000004b197f7223 */ /* 0x004fca000001007f */
[----:B------:R-:W-:Y:S01]  /*bfa0*/  STL [R1+0xec], R127 ;  /* 0x0000ec7f01007387 */ /* 0x000fe20000100800 */
[----:B------:R-:W-:-:S05]  /*bfb0*/  FMUL.FTZ R150, R135, R150 ;  /* 0x0000009687967220 */ /* 0x000fca0000410000 */
[----:B------:R1:W-:Y:S01]  /*bfc0*/  STS [R0+0x423c], R150 ;  /* 0x00423c9600007388 */ /* 0x0003e20000000800 */
[----:B------:R-:W-:Y:S01]  /*bfd0*/  FMUL.FTZ R25, R17, UR53 ;  /* 0x0000003511197c20 */ /* 0x000fe20008410000 */
[----:B-1----:R-:W-:Y:S01]  /*bfe0*/  IMAD R0, R5, UR8, R7 ;  /* 0x0000000805007c24 */ /* 0x002fe2000f8e0207 */
[----:B------:R-:W-:Y:S01]  /*bff0*/  LEA.HI.X R5, R2, UR49, R3, 0x2, P1 ;  /* 0x0000003102057c11 */ /* 0x000fe200088f1403 */
[----:B------:R-:W-:Y:S01]  /*c000*/  FMUL.FTZ R2, R13, UR53 ;  /* 0x000000350d027c20 */ /* 0x000fe20008410000 */
[----:B------:R-:W-:Y:S01]  /*c010*/  BAR.SYNC.DEFER_BLOCKING 0x0 ;  /* 0x0000000000007b1d */ /* 0x000fe20000010000 */
[----:B------:R-:W-:Y:S01]  /*c020*/  ISETP.GE.AND P1, PT, R126, 0x181, PT ;  /* 0x000001817e00780c */ /* 0x000fe20003f26270 */
[----:B------:R-:W-:Y:S01]  /*c030*/  FMUL.FTZ R3, R14, UR53 ;  /* 0x000000350e037c20 */ /* 0x000fe20008410000 */
[----:B------:R-:W-:Y:S01]  /*c040*/  LEA.HI.X R9, R6, UR47, R0, 0x2, P0 ;  /* 0x0000002f06097c11 */ /* 0x000fe200080f1400 */
[----:B------:R-:W-:Y:S01]  /*c050*/  FMUL.FTZ R0, R12, UR53 ;  /* 0x000000350c007c20 */ /* 0x000fe20008410000 */
[----:B------:R-:W-:Y:S01]  /*c060*/  FMUL.FTZ R6, R15, UR53 ;  /* 0x000000350f067c20 */ /* 0x000fe20008410000 */
[----:B------:R-:W-:Y:S01]  /*c070*/  FMUL.FTZ R7, R16, UR53 ;  /* 0x0000003510077c20 */ /* 0x000fe20008410000 */
[----:B------:R-:W-:Y:S01]  /*c080*/  ISETP.GE.AND P0, PT, R126, 0x201, PT ;  /* 0x000002017e00780c */ /* 0x000fe20003f06270 */
[----:B0-----:R-:W-:-:S12]  /*c090*/  @!P6 BRA `(.L_x_1571) ;  /* 0x00000000000ce947 */ /* 0x001fd80003800000 */
[----:B------:R-:W0:Y:S04]  /*c0a0*/  LDS R85, [R85+0x4200] ;  /* 0x0042000055557984 */ /* 0x000e280000000800 */
[----:B------:R1:W-:Y:S04]  /*c0b0*/  REDG.E.ADD.F32.FTZ.RN.STRONG.GPU desc[UR32][R8.64], R43 ;  /* 0x0000002b080079a6 */ /* 0x0003e8000c12f320 */
[----:B0-----:R1:W-:Y:S02]  /*c0c0*/  REDG.E.ADD.F32.FTZ.RN.STRONG.GPU desc[UR32][R4.64], R85 ;  /* 0x00000055040079a6 */ /* 0x0013e4000c12f320 */
.L_x_1571:
[----:B------:R-:W-:Y:S05]  /*c0d0*/  BSYNC.RECONVERGENT B0 ;  /* 0x0000000000007941 */ /* 0x000fea0003800200 */
.L_x_1570:
        /* <DEDUP_REMOVED lines=11> */
.L_x_1573:
[----:B------:R-:W-:Y:S05]  /*c190*/  BSYNC.RECONVERGENT B0 ;  /* 0x0000000000007941 */ /* 0x000fea0003800200 */
.L_x_1572:
[----:B------:R-:W2:Y:S01]  /*c1a0*/  LDS R83, [R83+0x4600] ;  /* 0x0046000053537984 */ /* 0x000ea20000000800 */
[----:B------:R-:W-:Y:S04]  /*c1b0*/  BSSY.RECONVERGENT B0, `(.L_x_1574) ;  /* 0x0000004000007945 */ /* 0x000fe80003800200 */
[----:B------:R-:W-:Y:S05]  /*c1c0*/  @!P3 BRA `(.L_x_1575) ;  /* 0x000000000008b947 */ /* 0x000fea0003800000 */
[----:B------:R3:W-:Y:S04]  /*c1d0*/  REDG.E.ADD.F32.FTZ.RN.STRONG.GPU desc[UR32][R8.64+0x400], R41 ;  /* 0x00040029080079a6 */ /* 0x0007e8000c12f320 */
[----:B--2---:R3:W-:Y:S02]  /*c1e0*/  REDG.E.ADD.F32.FTZ.RN.STRONG.GPU desc[UR32][R4.64+0x400], R83 ;  /* 0x00040053040079a6 */ /* 0x0047e4000c12f320 */
.L_x_1575:
[----:B------:R-:W-:Y:S05]  /*c1f0*/  BSYNC.RECONVERGENT B0 ;  /* 0x0000000000007941 */ /* 0x000fea0003800200 */
.L_x_1574:
[----:B------:R-:W4:Y:S01]  /*c200*/  LDS R82, [R82+0x4800] ;  /* 0x0048000052527984 */ /* 0x000f220000000800 */
[----:B------:R-:W-:Y:S04]  /*c210*/  BSSY.RECONVERGENT B0, `(.L_x_1576) ;  /* 0x0000004000007945 */ /* 0x000fe80003800200 */
[----:B------:R-:W-:Y:S05]  /*c220*/  @!P1 BRA `(.L_x_1577) ;  /* 0x0000000000089947 */ /* 0x000fea0003800000 */
[----:B------:R0:W-:Y:S04]  /*c230*/  REDG.E.ADD.F32.FTZ.RN.STRONG.GPU desc[UR32][R8.64+0x600], R40 ;  /* 0x00060028080079a6 */ /* 0x0001e8000c12f320 */
[----:B----4-:R4:W-:Y:S02]  /*c240*/  REDG.E.ADD.F32.FTZ.RN.STRONG.GPU desc[UR32][R4.64+0x600], R82 ;  /* 0x00060052040079a6 */ /* 0x0109e4000c12f320 */
.L_x_1577:
[----:B------:R-:W-:Y:S05]  /*c250*/  BSYNC.RECONVERGENT B0 ;  /* 0x0000000000007941 */ /* 0x000fea0003800200 */
.L_x_1576:
[----:B------:R-:W0:Y:S01]  /*c260*/  LDS R86, [R86+0x4a00] ;  /* 0x004a000056567984 */ /* 0x000e220000000800 */
[----:B------:R-:W-:Y:S04]  /*c270*/  BSSY.RECONVERGENT B0, `(.L_x_1578) ;  /* 0x0000004000007945 */ /* 0x000fe80003800200 */
[----:B------:R-:W-:Y:S05]  /*c280*/  @!P0 BRA `(.L_x_1579) ;  /* 0x0000000000088947 */ /* 0x000fea0003800000 */
[----:B------:R1:W-:Y:S04]  /*c290*/  REDG.E.ADD.F32.FTZ.RN.STRONG.GPU desc[UR32][R8.64+0x800], R39 ;  /* 0x00080027080079a6 */ /* 0x0003e8000c12f320 */
[----:B0-----:R1:W-:Y:S02]  /*c2a0*/  REDG.E.ADD.F32.FTZ.RN.STRONG.GPU desc[UR32][R4.64+0x800], R86 ;  /* 0x00080056040079a6 */ /* 0x0013e4000c12f320 */
.L_x_1579:
[----:B------:R-:W-:Y:S05]  /*c2b0*/  BSYNC.RECONVERGENT B0 ;  /* 0x0000000000007941 */ /* 0x000fea0003800200 */
.L_x_1578:
[----:B------:R-:W0:Y:S01]  /*c2c0*/  LDS R81, [R81+0x4c00] ;  /* 0x004c000051517984 */ /* 0x000e220000000800 */
[----:B------:R-:W-:Y:S04]  /*c2d0*/  BSSY.RECONVERGENT B0, `(.L_x_1580) ;  /* 0x0000004000007945 */ /* 0x000fe80003800200 */
[----:B------:R-:W-:Y:S05]  /*c2e0*/  @!P6 BRA `(.L_x_1581) ;  /* 0x000000000008e947 */ /* 0x000fea0003800000 */
[----:B------:R1:W-:Y:S04]  /*c2f0*/  REDG.E.ADD.F32.FTZ.RN.STRONG.GPU desc[UR32][R8.64+0xa00], R38 ;  /* 0x000a0026080079a6 */ /* 0x0003e8000c12f320 */
[----:B0-----:R1:W-:Y:S02]  /*c300*/  REDG.E.ADD.F32.FTZ.RN.STRONG.GPU desc[UR32][R4.64+0xa00], R81 ;  /* 0x000a0051040079a6 */ /* 0x0013e4000c12f320 */
.L_x_1581:
[----:B------:R-:W-:Y:S05]  /*c310*/  BSYNC.RECONVERGENT B0 ;  /* 0x0000000000007941 */ /* 0x000fea0003800200 */
.L_x_1580:
        /* <DEDUP_REMOVED lines=10> */
.L_x_1583:
[----:B------:R-:W-:Y:S05]  /*c3c0*/  BSYNC.RECONVERGENT B0 ;  /* 0x0000000000007941 */ /* 0x000fea0003800200 */
.L_x_1582:
[----:B------:R-:W0:Y:S01]  /*c3d0*/  LDS R79, [R79+0x5000] ;  /* 0x005000004f4f7984 */ /* 0x000e220000000800 */
[----:B------:R-:W-:Y:S04]  /*c3e0*/  BSSY.RECONVERGENT B0, `(.L_x_1584) ;  /* 0x0000004000007945 */ /* 0x000fe80003800200 */
[----:B------:R-:W-:Y:S05]  /*c3f0*/  @!P0 BRA `(.L_x_1585) ;  /* 0x0000000000088947 */ /* 0x000fea0003800000 */
[----:B------:R1:W-:Y:S04]  /*c400*/  REDG.E.ADD.F32.FTZ.RN.STRONG.GPU desc[UR32][R8.64+0xe00], R36 ;  /* 0x000e0024080079a6 */ /* 0x0003e8000c12f320 */
[----:B0-----:R1:W-:Y:S02]  /*c410*/  REDG.E.ADD.F32.FTZ.RN.STRONG.GPU desc[UR32][R4.64+0xe00], R79 ;  /* 0x000e004f040079a6 */ /* 0x0013e4000c12f320 */
.L_x_1585:
[----:B------:R-:W-:Y:S05]  /*c420*/  BSYNC.RECONVERGENT B0 ;  /* 0x0000000000007941 */ /* 0x000fea0003800200 */
.L_x_1584:
[----:B------:R-:W0:Y:S01]  /*c430*/  LDS R78, [R78+0x5200] ;  /* 0x005200004e4e7984 */ /* 0x000e220000000800 */
[----:B------:R-:W-:Y:S04]  /*c440*/  BSSY.RECONVERGENT B0, `(.L_x_1586) ;  /* 0x0000004000007945 */ /* 0x000fe80003800200 */
[----:B------:R-:W-:Y:S05]  /*c450*/  @!P1 BRA `(.L_x_1587) ;  /* 0x0000000000089947 */ /* 0x000fea0003800000 */
[----:B------:R1:W-:Y:S04]  /*c460*/  REDG.E.ADD.F32.FTZ.RN.STRONG.GPU desc[UR32][R8.64+0x1000], R35 ;  /* 0x00100023080079a6 */ /* 0x0003e8000c12f320 */
[----:B0-----:R1:W-:Y:S02]  /*c470*/  REDG.E.ADD.F32.FTZ.RN.STRONG.GPU desc[UR32][R4.64+0x1000], R78 ;  /* 0x0010004e040079a6 */ /* 0x0013e4000c12f320 */
.L_x_1587:
[----:B------:R-:W-:Y:S05]  /*c480*/  BSYNC.RECONVERGENT B0 ;  /* 0x0000000000007941 */ /* 0x000fea0003800200 */
.L_x_1586:
[----:B------:R-:W0:Y:S01]  /*c490*/  LDS R50, [R50+0x5400] ;  /* 0x0054000032327984 */ /* 0x000e220000000800 */
[----:B------:R-:W-:Y:S04]  /*c4a0*/  BSSY.RECONVERGENT B0, `(.L_x_1588) ;  /* 0x0000004000007945 */ /* 0x000fe80003800200 */
[----:B------:R-:W-:Y:S05]  /*c4b0*/  @!P3 BRA `(.L_x_1589) ;  /* 0x000000000008b947 */ /* 0x000fea0003800000 */
[----:B------:R1:W-:Y:S04]  /*c4c0*/  REDG.E.ADD.F32.FTZ.RN.STRONG.GPU desc[UR32][R8.64+0x1200], R34 ;  /* 0x00120022080079a6 */ /* 0x0003e8000c12f320 */
[----:B0-----:R1:W-:Y:S02]  /*c4d0*/  REDG.E.ADD.F32.FTZ.RN.STRONG.GPU desc[UR32][R4.64+0x1200], R50 ;  /* 0x00120032040079a6 */ /* 0x0013e4000c12f320 */
.L_x_1589:
[----:B------:R-:W-:Y:S05]  /*c4e0*/  BSYNC.RECONVERGENT B0 ;  /* 0x0000000000007941 */ /* 0x000fea0003800200 */
.L_x_1588:
[----:B------:R-:W0:Y:S01]  /*c4f0*/  LDS R49, [R49+0x5600] ;  /* 0x0056000031317984 */ /* 0x000e220000000800 */
[----:B------:R-:W-:Y:S04]  /*c500*/  BSSY.RECONVERGENT B0, `(.L_x_1590) ;  /* 0x0000004000007945 */ /* 0x000fe80003800200 */
[----:B------:R-:W-:Y:S05]  /*c510*/  @!P4 BRA `(.L_x_1591) ;  /* 0x000000000008c947 */ /* 0x000fea0003800000 */
[----:B------:R1:W-:Y:S04]  /*c520*/  REDG.E.ADD.F32.FTZ.RN.STRONG.GPU desc[UR32][R8.64+0x1400], R24 ;  /* 0x00140018080079a6 */ /* 0x0003e8000c12f320 */
[----:B0-----:R1:W-:Y:S02]  /*c530*/  REDG.E.ADD.F32.FTZ.RN.STRONG.GPU desc[UR32][R4.64+0x1400], R49 ;  /* 0x00140031040079a6 */ /* 0x0013e4000c12f320 */
.L_x_1591:
[----:B------:R-:W-:Y:S05]  /*c540*/  BSYNC.RECONVERGENT B0 ;  /* 0x0000000000007941 */ /* 0x000fea0003800200 */
.L_x_1590:
        /* <DEDUP_REMOVED lines=10> */
.L_x_1593:
[----:B------:R-:W-:Y:S05]  /*c5f0*/  BSYNC.RECONVERGENT B0 ;  /* 0x0000000000007941 */ /* 0x000fea0003800200 */
.L_x_1592:
[----:B------:R-:W0:Y:S01]  /*c600*/  LDS R47, [R47+0x5a00] ;  /* 0x005a00002f2f7984 */ /* 0x000e220000000800 */
[----:B------:R-:W-:Y:S04]  /*c610*/  BSSY.RECONVERGENT B0, `(.L_x_1594) ;  /* 0x0000004000007945 */ /* 0x000fe80003800200 */
[----:B------:R-:W-:Y:S05]  /*c620*/  @!P0 BRA `(.L_x_1595) ;  /* 0x0000000000088947 */ /* 0x000fea0003800000 */
[----:B------:R1:W-:Y:S04]  /*c630*/  REDG.E.ADD.F32.FTZ.RN.STRONG.GPU desc[UR32][R8.64+0x1800], R22 ;  /* 0x00180016080079a6 */ /* 0x0003e8000c12f320 */
[----:B0-----:R1:W-:Y:S02]  /*c640*/  REDG.E.ADD.F32.FTZ.RN.STRONG.GPU desc[UR32][R4.64+0x1800], R47 ;  /* 0x0018002f040079a6 */ /* 0x0013e4000c12f320 */
.L_x_1595:
[----:B------:R-:W-:Y:S05]  /*c650*/  BSYNC.RECONVERGENT B0 ;  /* 0x0000000000007941 */ /* 0x000fea0003800200 */
.L_x_1594:
[----:B------:R-:W0:Y:S01]  /*c660*/  LDS R46, [R46+0x5c00] ;  /* 0x005c00002e2e7984 */ /* 0x000e220000000800 */
[----:B------:R-:W-:Y:S04]  /*c670*/  BSSY.RECONVERGENT B0, `(.L_x_1596) ;  /* 0x0000004000007945 */ /* 0x000fe80003800200 */
[----:B------:R-:W-:Y:S05]  /*c680*/  @!P1 BRA `(.L_x_1597) ;  /* 0x0000000000089947 */ /* 0x000fea0003800000 */
[----:B------:R1:W-:Y:S04]  /*c690*/  REDG.E.ADD.F32.FTZ.RN.STRONG.GPU desc[UR32][R8.64+0x1a00], R21 ;  /* 0x001a0015080079a6 */ /* 0x0003e8000c12f320 */
[----:B0-----:R1:W-:Y:S02]  /*c6a0*/  REDG.E.ADD.F32.FTZ.RN.STRONG.GPU desc[UR32][R4.64+0x1a00], R46 ;  /* 0x001a002e040079a6 */ /* 0x0013e4000c12f320 */
.L_x_1597:
[----:B------:R-:W-:Y:S05]  /*c6b0*/  BSYNC.RECONVERGENT B0 ;  /* 0x0000000000007941 */ /* 0x000fea0003800200 */
.L_x_1596:
[----:B------:R-:W0:Y:S01]  /*c6c0*/  LDS R45, [R45+0x5e00] ;  /* 0x005e00002d2d7984 */ /* 0x000e220000000800 */
[----:B------:R-:W-:Y:S04]  /*c6d0*/  BSSY.RECONVERGENT B0, `(.L_x_1598) ;  /* 0x0000004000007945 */ /* 0x000fe80003800200 */
[----:B------:R-:W-:Y:S05]  /*c6e0*/  @!P3 BRA `(.L_x_1599) ;  /* 0x000000000008b947 */ /* 0x000fea0003800000 */
[----:B------:R1:W-:Y:S04]  /*c6f0*/  REDG.E.ADD.F32.FTZ.RN.STRONG.GPU desc[UR32][R8.64+0x1c00], R20 ;  /* 0x001c0014080079a6 */ /* 0x0003e8000c12f320 */
[----:B0-----:R1:W-:Y:S02]  /*c700*/  REDG.E.ADD.F32.FTZ.RN.STRONG.GPU desc[UR32][R4.64+0x1c00], R45 ;  /* 0x001c002d040079a6 */ /* 0x0013e4000c12f320 */
.L_x_1599:
[----:B------:R-:W-:Y:S05]  /*c710*/  BSYNC.RECONVERGENT B0 ;  /* 0x0000000000007941 */ /* 0x000fea0003800200 */
.L_x_1598:
[----:B------:R-:W0:Y:S01]  /*c720*/  LDS R44, [R44+0x6000] ;  /* 0x006000002c2c7984 */ /* 0x000e220000000800 */
[----:B------:R-:W-:Y:S04]  /*c730*/  BSSY.RECONVERGENT B0, `(.L_x_1600) ;  /* 0x0000004000007945 */ /* 0x000fe80003800200 */
[----:B------:R-:W-:Y:S05]  /*c740*/  @!P4 BRA `(.L_x_1601) ;  /* 0x000000000008c947 */ /* 0x000fea0003800000 */
[----:B------:R1:W-:Y:S04]  /*c750*/  REDG.E.ADD.F32.FTZ.RN.STRONG.GPU desc[UR32][R8.64+0x1e00], R19 ;  /* 0x001e0013080079a6 */ /* 0x0003e8000c12f320 */
[----:B0-----:R1:W-:Y:S02]  /*c760*/  REDG.E.ADD.F32.FTZ.RN.STRONG.GPU desc[UR32][R4.64+0x1e00], R44 ;  /* 0x001e002c040079a6 */ /* 0x0013e4000c12f320 */
.L_x_1601:
[----:B------:R-:W-:Y:S05]  /*c770*/  BSYNC.RECONVERGENT B0 ;  /* 0x0000000000007941 */ /* 0x000fea0003800200 */
.L_x_1600:
        /* <DEDUP_REMOVED lines=18> */
[----:B-----5:R-:W-:Y:S01]  /*c8a0*/  FADD.FTZ R21, R87, R21 ;  /* 0x0000001557157221 */ /* 0x020fe20000010000 */
[----:B------:R-:W-:Y:S01]  /*c8b0*/  FMUL.FTZ R0, R123, R0 ;  /* 0x000000007b007220 */ /* 0x000fe20000410000 */
[----:B------:R-:W-:Y:S01]  /*c8c0*/  FMUL.FTZ R13, R29, R13 ;  /* 0x0000000d1d0d7220 */ /* 0x000fe20000410000 */
[----:B0-----:R-:W-:Y:S02]  /*c8d0*/  @P0 FADD R5, R4, R5 ;  /* 0x0000000504050221 */ /* 0x001fe40000000000 */
[----:B------:R0:W-:Y:S01]  /*c8e0*/  STL [R1+0x78], R21 ;  /* 0x0000781501007387 */ /* 0x0001e20000100800 */
[----:B--2---:R-:W-:Y:S01]  /*c8f0*/  FFMA.FTZ R20, R26, R76, R20 ;  /* 0x0000004c1a147223 */ /* 0x004fe20000010014 */
[----:B------:R-:W-:-:S02]  /*c900*/  FADD.FTZ R19, R125, R19 ;  /* 0x000000137d137221 */ /* 0x000fc40000010000 */
[----:B------:R-:W2:Y:S01]  /*c910*/  LDL.LU R34, [R1+0x68] ;  /* 0x0000680001227983 */ /* 0x000ea20000300800 */
[----:B---3--:R-:W-:-:S03]  /*c920*/  FFMA.FTZ R9, R27, R77, R9 ;  /* 0x0000004d1b097223 */ /* 0x008fc60000010009 */
[----:B------:R-:W3:Y:S01]  /*c930*/  LDL.LU R26, [R1+0x100] ;  /* 0x00010000011a7983 */ /* 0x000ee20000300800 */
[----:B0-----:R-:W0:Y:S01]  /*c940*/  S2R R21, SR_LANEID ;  /* 0x0000000000157919 */ /* 0x001e220000000000 */
[----:B------:R-:W-:Y:S02]  /*c950*/  FADD.FTZ R8, R10, R8 ;  /* 0x000000080a087221 */ /* 0x000fe40000010000 */
[----:B------:R1:W-:Y:S04]  /*c960*/  STL [R1+0xf0], R20 ;  /* 0x0000f01401007387 */ /* 0x0003e80000100800 */
[----:B------:R-:W4:Y:S04]  /*c970*/  LDL.LU R24, [R1+0x64] ;  /* 0x0000640001187983 */ /* 0x000f280000300800 */
[----:B------:R5:W-:Y:S04]  /*c980*/  STL [R1+0x74], R19 ;  /* 0x0000741301007387 */ /* 0x000be80000100800 */
[----:B------:R-:W4:Y:S04]  /*c990*/  LDL.LU R23, [R1+0x104] ;  /* 0x0001040001177983 */ /* 0x000f280000300800 */
[----:B------:R-:W-:Y:S04]  /*c9a0*/  STL [R1+0xf4], R9 ;  /* 0x0000f40901007387 */ /* 0x000fe80000100800 */
[----:B------:R-:W4:Y:S01]  /*c9b0*/  LDL.LU R22, [R1+0x60] ;  /* 0x0000600001167983 */ /* 0x000f220000300800 */
[----:B------:R-:W-:Y:S01]  /*c9c0*/  FFMA.FTZ R11, R60, R27, R11 ;  /* 0x0000001b3c0b7223 */ /* 0x000fe2000001000b */
[----:B------:R-:W-:Y:S01]  /*c9d0*/  FFMA.FTZ R37, R12, R88, R37 ;  /* 0x000000580c257223 */ /* 0x000fe20000010025 */
[----:B------:R-:W-:Y:S01]  /*c9e0*/  FMUL.FTZ R14, R30, R14 ;  /* 0x0000000e1e0e7220 */ /* 0x000fe20000410000 */
[----:B------:R-:W-:Y:S01]  /*c9f0*/  FMUL.FTZ R15, R31, R15 ;  /* 0x0000000f1f0f7220 */ /* 0x000fe20000410000 */
[----:B------:R-:W-:Y:S01]  /*ca00*/  FFMA.FTZ R35, R13, R89, R35 ;  /* 0x000000590d237223 */ /* 0x000fe20000010023 */
[----:B------:R-:W-:Y:S01]  /*ca10*/  FMUL.FTZ R17, R33, R17 ;  /* 0x0000001121117220 */ /* 0x000fe20000410000 */
[----:B------:R-:W-:Y:S01]  /*ca20*/  FMUL.FTZ R25, R120, R25 ;  /* 0x0000001978197220 */ /* 0x000fe20000410000 */
[----:B0-----:R-:W-:Y:S01]  /*ca30*/  ISETP.NE.AND P1, PT, R21, RZ, PT ;  /* 0x000000ff1500720c */ /* 0x001fe20003f25270 */
[----:B------:R-:W0:Y:S04]  /*ca40*/  SHFL.DOWN P0, R4, R5, 0x10, 0x1f ;  /* 0x0a001f0005047f89 */ /* 0x000e280000000000 */
[----:B------:R-:W4:Y:S04]  /*ca50*/  LDL.LU R21, [R1+0x108] ;  /* 0x0001080001157983 */ /* 0x000f280000300800 */
[----:B-1----:R-:W4:Y:S04]  /*ca60*/  LDL.LU R20, [R1+0x10c] ;  /* 0x00010c0001147983 */ /* 0x002f280000300800 */
[----:B------:R1:W-:Y:S04]  /*ca70*/  STL [R1+0x70], R8 ;  /* 0x0000700801007387 */ /* 0x0003e80000100800 */
[----:B-----5:R-:W5:Y:S04]  /*ca80*/  LDL.LU R19, [R1+0x5c] ;  /* 0x00005c0001137983 */ /* 0x020f680000300800 */
[----:B------:R-:W5:Y:S04]  /*ca90*/  LDL.LU R18, [R1+0x58] ;  /* 0x0000580001127983 */ /* 0x000f680000300800 */
[----:B-1----:R-:W5:Y:S01]  /*caa0*/  LDL.LU R8, [R1+0x54] ;  /* 0x0000540001087983 */ /* 0x002f620000300800 */
[----:B------:R-:W-:Y:S01]  /*cab0*/  FMUL.FTZ R9, R122, R2 ;  /* 0x000000027a097220 */ /* 0x000fe20000410000 */
[----:B------:R-:W-:Y:S01]  /*cac0*/  FFMA.FTZ R12, R61, R12, R0 ;  /* 0x0000000c3d0c7223 */ /* 0x000fe20000010000 */
[----:B------:R-:W-:Y:S01]  /*cad0*/  FMUL.FTZ R0, R121, R3 ;  /* 0x0000000379007220 */ /* 0x000fe20000410000 */
[----:B------:R-:W-:Y:S01]  /*cae0*/  FADD.FTZ R36, R11, R36 ;  /* 0x000000240b247221 */ /* 0x000fe20000010000 */
[----:B------:R-:W-:Y:S01]  /*caf0*/  FFMA.FTZ R9, R62, R13, R9 ;  /* 0x0000000d3e097223 */ /* 0x000fe20000010009 */
[----:B------:R-:W-:Y:S01]  /*cb00*/  FMUL.FTZ R3, R118, R6 ;  /* 0x0000000676037220 */ /* 0x000fe20000410000 */
[----:B------:R-:W-:Y:S01]  /*cb10*/  FMUL.FTZ R16, R32, R16 ;  /* 0x0000001020107220 */ /* 0x000fe20000410000 */
[----:B------:R1:W-:Y:S01]  /*cb20*/  STL [R1+0xf8], R37 ;  /* 0x0000f82501007387 */ /* 0x0003e20000100800 */
[----:B------:R-:W-:Y:S01]  /*cb30*/  FFMA.FTZ R25, R66, R17, R25 ;  /* 0x0000001142197223 */ /* 0x000fe20000010019 */
[----:B------:R-:W-:-:S02]  /*cb40*/  FFMA.FTZ R3, R64, R15, R3 ;  /* 0x0000000f40037223 */ /* 0x000fc40000010003 */
[----:B------:R1:W-:Y:S04]  /*cb50*/  STL [R1+0x6c], R36 ;  /* 0x00006c2401007387 */ /* 0x0003e80000100800 */
[----:B------:R1:W-:Y:S01]  /*cb60*/  STL [R1+0xfc], R35 ;  /* 0x0000fc2301007387 */ /* 0x0003e20000100800 */
[----:B------:R-:W-:Y:S01]  /*cb70*/  @!P1 SHF.R.U32.HI R2, RZ, 0x3, R117 ;  /* 0x00000003ff029819 */ /* 0x000fe20000011675 */
[----:B0-----:R-:W-:-:S03]  /*cb80*/  @P0 FADD R4, R5, R4 ;  /* 0x0000000405040221 */ /* 0x001fc60000000000 */
[----:B------:R-:W-:Y:S01]  /*cb90*/  @!P1 LOP3.LUT R5, R2, 0x7c, RZ, 0xc0, !PT ;  /* 0x0000007c02059812 */ /* 0x000fe200078ec0ff */
[----:B------:R-:W-:Y:S04]  /*cba0*/  BSSY.RECONVERGENT B0, `(.L_x_1602) ;  /* 0x0000026000007945 */ /* 0x000fe80003800200 */
[----:B------:R1:W-:Y:S01]  /*cbb0*/  @!P1 STS [R5+UR27+0x6304], R4 ;  /* 0x0063040405009988 */ /* 0x0003e2000800081b */
[----:B------:R-:W-:Y:S01]  /*cbc0*/  BAR.SYNC.DEFER_BLOCKING 0x0 ;  /* 0x0000000000007b1d */ /* 0x000fe20000010000 */
[----:B--2---:R-:W-:Y:S01]  /*cbd0*/  FADD.FTZ R34, R12, R34 ;  /* 0x000000220c227221 */ /* 0x004fe20000010000 */
[----:B---3--:R-:W-:Y:S01]  /*cbe0*/  FFMA.FTZ R26, R14, R90, R26 ;  /* 0x0000005a0e1a7223 */ /* 0x008fe2000001001a */
[----:B------:R-:W-:Y:S01]  /*cbf0*/  FFMA.FTZ R14, R63, R14, R0 ;  /* 0x0000000e3f0e7223 */ /* 0x000fe20000010000 */
[----:B------:R-:W-:-:S02]  /*cc00*/  FMUL.FTZ R0, R119, R7 ;  /* 0x0000000777007220 */ /* 0x000fc40000410000 */
[----:B------:R1:W-:Y:S02]  /*cc10*/  STL [R1+0x68], R34 ;  /* 0x0000682201007387 */ /* 0x0003e40000100800 */
[----:B------:R-:W-:Y:S02]  /*cc20*/  FFMA.FTZ R0, R65, R16, R0 ;  /* 0x0000001041007223 */ /* 0x000fe40000010000 */
[----:B------:R1:W-:Y:S01]  /*cc30*/  STL [R1+0x100], R26 ;  /* 0x0001001a01007387 */ /* 0x0003e20000100800 */
[----:B----4-:R-:W-:Y:S01]  /*cc40*/  FADD.FTZ R24, R9, R24 ;  /* 0x0000001809187221 */ /* 0x010fe20000010000 */
[----:B------:R-:W-:-:S04]  /*cc50*/  FFMA.FTZ R23, R15, R91, R23 ;  /* 0x0000005b0f177223 */ /* 0x000fc80000010017 */
[----:B------:R1:W-:Y:S01]  /*cc60*/  STL [R1+0x64], R24 ;  /* 0x0000641801007387 */ /* 0x0003e20000100800 */
[----:B------:R-:W-:-:S03]  /*cc70*/  FADD.FTZ R22, R14, R22 ;  /* 0x000000160e167221 */ /* 0x000fc60000010000 */
[----:B------:R1:W-:Y:S04]  /*cc80*/  STL [R1+0x104], R23 ;  /* 0x0001041701007387 */ /* 0x0003e80000100800 */
[----:B------:R1:W-:Y:S01]  /*cc90*/  STL [R1+0x60], R22 ;  /* 0x0000601601007387 */ /* 0x0003e20000100800 */
[----:B------:R-:W-:Y:S01]  /*cca0*/  FFMA.FTZ R21, R16, R92, R21 ;  /* 0x0000005c10157223 */ /* 0x000fe20000010015 */
[----:B------:R-:W-:-:S04]  /*ccb0*/  FFMA.FTZ R20, R17, R93, R20 ;  /* 0x0000005d11147223 */ /* 0x000fc80000010014 */
[----:B------:R1:W-:Y:S04]  /*ccc0*/  STL [R1+0x108], R21 ;  /* 0x0001081501007387 */ /* 0x0003e80000100800 */
[----:B------:R1:W-:Y:S01]  /*ccd0*/  STL [R1+0x10c], R20 ;  /* 0x00010c1401007387 */ /* 0x0003e20000100800 */
[----:B-----5:R-:W-:Y:S01]  /*cce0*/  FADD.FTZ R19, R3, R19 ;  /* 0x0000001303137221 */ /* 0x020fe20000010000 */
[----:B------:R-:W-:Y:S01]  /*ccf0*/  FADD.FTZ R18, R0, R18 ;  /* 0x0000001200127221 */ /* 0x000fe20000010000 */
[----:B------:R-:W-:-:S05]  /*cd00*/  FADD.FTZ R8, R25, R8 ;  /* 0x0000000819087221 */ /* 0x000fca0000010000 */
[----:B------:R1:W-:Y:S04]  /*cd10*/  STL [R1+0x54], R8 ;  /* 0x0000540801007387 */ /* 0x0003e80000100800 */
[----:B------:R1:W-:Y:S04]  /*cd20*/  STL [R1+0x5c], R19 ;  /* 0x00005c1301007387 */ /* 0x0003e80000100800 */
[----:B------:R1:W-:Y:S01]  /*cd30*/  STL [R1+0x58], R18 ;  /* 0x0000581201007387 */ /* 0x0003e20000100800 */
[----:B------:R-:W-:Y:S05]  /*cd40*/  @P5 BRA `(.L_x_1603) ;  /* 0x00000000002c5947 */ /* 0x000fea0003800000 */
[----:B------:R-:W-:Y:S01]  /*cd50*/  UISETP.NE.AND UP0, UPT, UR11, UR51, UPT ;  /* 0x000000330b00728c */ /* 0x000fe2000bf05270 */
[----:B------:R-:W0:Y:S01]  /*cd60*/  LDS.64 R2, [UR27+0x6308] ;  /* 0x0063081bff027984 */ /* 0x000e220008000a00 */
[----:B------:R-:W-:-:S03]  /*cd70*/  ULEA UR14, UR8, UR27, 0x2 ;  /* 0x0000001b080e7291 */ /* 0x000fc6000f8e10ff */
[----:B-1----:R-:W1:Y:S01]  /*cd80*/  LDS R5, [UR27+0x6310] ;  /* 0x0063101bff057984 */ /* 0x002e620008000800 */
[----:B------:R-:W-:-:S13]  /*cd90*/  PLOP3.LUT P0, PT, PT, PT, UP0, 0x80, 0x8 ;  /* 0x000000000008781c */ /* 0x000fda0003f0f008 */
[----:B------:R-:W2:Y:S01]  /*cda0*/  @P0 LDS R7, [UR14+0x7f50] ;  /* 0x007f500eff070984 */ /* 0x000ea20008000800 */
[----:B0-----:R-:W-:-:S04]  /*cdb0*/  FADD.FTZ R2, R4, R2 ;  /* 0x0000000204027221 */ /* 0x001fc80000010000 */
[----:B------:R-:W-:-:S04]  /*cdc0*/  FADD.FTZ R2, R3, R2 ;  /* 0x0000000203027221 */ /* 0x000fc80000010000 */
[----:B-1----:R-:W-:-:S04]  /*cdd0*/  FADD.FTZ R2, R2, R5 ;  /* 0x0000000502027221 */ /* 0x002fc80000010000 */
[----:B--2---:R-:W-:-:S05]  /*cde0*/  @P0 FADD.FTZ R2, R2, R7 ;  /* 0x0000000702020221 */ /* 0x004fca0000010000 */
[----:B------:R0:W-:Y:S02]  /*cdf0*/  STS [UR14+0x7f50], R2 ;  /* 0x007f5002ff007988 */ /* 0x0001e4000800080e */
.L_x_1603:
[----:B------:R-:W-:Y:S05]  /*ce00*/  BSYNC.RECONVERGENT B0 ;  /* 0x0000000000007941 */ /* 0x000fea0003800200 */
.L_x_1602:
[----:B------:R-:W-:-:S04]  /*ce10*/  UIADD3 UR8, UPT, UPT, UR8, 0x1, URZ ;  /* 0x0000000108087890 */ /* 0x000fc8000fffe0ff */
[----:B------:R-:W-:-:S09]  /*ce20*/  UISETP.GE.AND UP0, UPT, UR8, UR52, UPT ;  /* 0x000000340800728c */ /* 0x000fd2000bf06270 */
[----:B------:R-:W-:Y:S05]  /*ce30*/  BRA.U !UP0, `(.L_x_1604) ;  /* 0xffffffad08207547 */ /* 0x000fea000b83ffff */
.L_x_1559:
[----:B------:R-:W2:Y:S01]  /*ce40*/  LDL.LU R27, [R1+0x108] ;  /* 0x00010800011b7983 */ /* 0x000ea20000300800 */
[----:B------:R-:W-:Y:S01]  /*ce50*/  UIADD3 UR29, UPT, UPT, -UR28, UR29, URZ ;  /* 0x0000001d1c1d7290 */ /* 0x000fe2000fffe1ff */
[----:B0-----:R-:W-:Y:S01]  /*ce60*/  MOV R2, UR18 ;  /* 0x0000001200027c02 */ /* 0x001fe20008000f00 */
[----:B------:R-:W0:Y:S01]  /*ce70*/  LDCU.64 UR30, c[0x0][0x4f8] ;  /* 0x00009f00ff1e77ac */ /* 0x000e220008000a00 */
[----:B-1----:R-:W2:Y:S01]  /*ce80*/  LDL.LU R26, [R1+0x10c] ;  /* 0x00010c00011a7983 */ /* 0x002ea20000300800 */
[----:B------:R-:W-:Y:S02]  /*ce90*/  MOV R3, UR19 ;  /* 0x0000001300037c02 */ /* 0x000fe40008000f00 */
[----:B------:R-:W-:Y:S01]  /*cea0*/  PRMT R0, RZ, 0x7610, R0 ;  /* 0x00007610ff007816 */ /* 0x000fe20000000000 */
[----:B------:R-:W3:Y:S01]  /*ceb0*/  LDL.LU R25, [R1+0x100] ;  /* 0x0001000001197983 */ /* 0x000ee20000300800 */
[----:B------:R-:W-:Y:S02]  /*cec0*/  PRMT R4, RZ, 0x7610, R4 ;  /* 0x00007610ff047816 */ /* 0x000fe40000000004 */
[----:B------:R-:W-:Y:S01]  /*ced0*/  PRMT R5, RZ, 0x7610, R5 ;  /* 0x00007610ff057816 */ /* 0x000fe20000000005 */
[----:B------:R-:W3:Y:S01]  /*cee0*/  LDL.LU R24, [R1+0x104] ;  /* 0x0001040001187983 */ /* 0x000ee20000300800 */
        /* <DEDUP_REMOVED lines=11> */
[----:B------:R-:W5:Y:S01]  /*cfa0*/  LDL.LU R20, [R1+0xf4] ;  /* 0x0000f40001147983 */ /* 0x000f620000300800 */
[----:B------:R-:W-:Y:S02]  /*cfb0*/  PRMT R14, RZ, 0x7610, R14 ;  /* 0x00007610ff0e7816 */ /* 0x000fe4000000000e */
[----:B------:R-:W-:Y:S01]  /*cfc0*/  PRMT R15, RZ, 0x7610, R15 ;  /* 0x00007610ff0f7816 */ /* 0x000fe2000000000f */
[----:B------:R-:W5:Y:S01]  /*cfd0*/  LDL.LU R19, [R1+0xe8] ;  /* 0x0000e80001137983 */ /* 0x000f620000300800 */
[----:B------:R-:W-:Y:S02]  /*cfe0*/  PRMT R16, RZ, 0x7610, R16 ;  /* 0x00007610ff107816 */ /* 0x000fe40000000010 */
[----:B------:R-:W-:Y:S01]  /*cff0*/  PRMT R17, RZ, 0x7610, R17 ;  /* 0x00007610ff117816 */ /* 0x000fe20000000011 */
[----:B------:R-:W5:Y:S01]  /*d000*/  LDL.LU R18, [R1+0xec] ;  /* 0x0000ec0001127983 */ /* 0x000f620000300800 */
[----:B------:R-:W-:Y:S08]  /*d010*/  BAR.SYNC.DEFER_BLOCKING 0x0 ;  /* 0x0000000000007b1d */ /* 0x000ff00000010000 */
[----:B------:R-:W1:Y:S01]  /*d020*/  S2UR UR12, SR_CTAID.Y ;  /* 0x00000000000c79c3 */ /* 0x000e620000002600 */
[----:B------:R-:W1:Y:S01]  /*d030*/  LDCU.64 UR34, c[0x0][0x500] ;  /* 0x0000a000ff2277ac */ /* 0x000e620008000a00 */
[----:B------:R-:W2:Y:S04]  /*d040*/  LDL.LU R29, [R1+0x54] ;  /* 0x00005400011d7983 */ /* 0x000ea80000300800 */
[----:B------:R-:W3:Y:S04]  /*d050*/  LDL.LU R30, [R1+0x58] ;  /* 0x00005800011e7983 */ /* 0x000ee80000300800 */
        /* <DEDUP_REMOVED lines=8> */
[----:B------:R0:W2:Y:S04]  /*d0e0*/  LDL.LU R39, [R1+0x110] ;  /* 0x0001100001277983 */ /* 0x0000a80000300800 */
[----:B------:R-:W5:Y:S04]  /*d0f0*/  LDL.LU R128, [R1+0x8] ;  /* 0x0000080001807983 */ /* 0x000f680000300800 */
[----:B------:R-:W5:Y:S04]  /*d100*/  LDL.LU R127, [R1+0x4] ;  /* 0x00000400017f7983 */ /* 0x000f680000300800 */
[----:B------:R-:W5:Y:S04]  /*d110*/  LDL.LU R126, [R1] ;  /* 0x00000000017e7983 */ /* 0x000f680000300800 */
        /* <DEDUP_REMOVED lines=16> */
[----:B------:R-:W2:Y:S01]  /*d220*/  LDL.LU R28, [R1+0x4c] ;  /* 0x00004c00011c7983 */ /* 0x000ea20000300800 */
[C---:B------:R-:W-:Y:S01]  /*d230*/  ISETP.GE.AND P1, PT, R116.reuse, UR29, PT ;  /* 0x0000001d74007c0c */ /* 0x040fe2000bf26270 */
[----:B------:R-:W-:Y:S01]  /*d240*/  IMAD.WIDE.U32 R2, R116, 0x2, R2 ;  /* 0x0000000274027825 */ /* 0x000fe200078e0002 */
[----:B------:R-:W-:-:S02]  /*d250*/  ISETP.GE.AND P2, PT, R114, UR29, PT ;  /* 0x0000001d72007c0c */ /* 0x000fc4000bf46270 */
[----:B------:R-:W-:Y:S02]  /*d260*/  ISETP.GE.AND P3, PT, R113, UR29, PT ;  /* 0x0000001d71007c0c */ /* 0x000fe4000bf66270 */
[----:B------:R-:W-:Y:S02]  /*d270*/  ISETP.GE.AND P4, PT, R112, UR29, PT ;  /* 0x0000001d70007c0c */ /* 0x000fe4000bf86270 */
[----:B------:R-:W-:Y:S02]  /*d280*/  ISETP.GE.AND P6, PT, R111, UR29, PT ;  /* 0x0000001d6f007c0c */ /* 0x000fe4000bfc6270 */
[----:B------:R-:W-:-:S03]  /*d290*/  ISETP.GE.AND P0, PT, R110, UR29, PT ;  /* 0x0000001d6e007c0c */ /* 0x000fc6000bf06270 */
[----:B------:R-:W3:Y:S01]  /*d2a0*/  @!P1 LDG.E.U16 R0, desc[UR32][R2.64] ;  /* 0x0000002002009981 */ /* 0x000ee2000c1e1500 */
[----:B------:R-:W-:-:S03]  /*d2b0*/  ISETP.GE.AND P1, PT, R109, UR29, PT ;  /* 0x0000001d6d007c0c */ /* 0x000fc6000bf26270 */
[----:B------:R-:W4:Y:S01]  /*d2c0*/  @!P2 LDG.E.U16 R4, desc[UR32][R2.64+0x40] ;  /* 0x000040200204a981 */ /* 0x000f22000c1e1500 */
[----:B------:R-:W-:-:S03]  /*d2d0*/  ISETP.GE.AND P2, PT, R108, UR29, PT ;  /* 0x0000001d6c007c0c */ /* 0x000fc6000bf46270 */
[----:B------:R-:W5:Y:S01]  /*d2e0*/  @!P3 LDG.E.U16 R5, desc[UR32][R2.64+0x80] ;  /* 0x000080200205b981 */ /* 0x000f62000c1e1500 */
        /* <DEDUP_REMOVED lines=13> */
[----:B------:R-:W5:Y:S04]  /*d3c0*/  @!P4 LDG.E.U16 R12, desc[UR32][R2.64+0x240] ;  /* 0x00024020020cc981 */ /* 0x000f68000c1e1500 */
[----:B------:R-:W5:Y:S04]  /*d3d0*/  @!P6 LDG.E.U16 R13, desc[UR32][R2.64+0x280] ;  /* 0x00028020020de981 */ /* 0x000f68000c1e1500 */
[----:B------:R-:W5:Y:S04]  /*d3e0*/  @!P0 LDG.E.U16 R14, desc[UR32][R2.64+0x2c0] ;  /* 0x0002c020020e8981 */ /* 0x000f68000c1e1500 */
[----:B------:R-:W5:Y:S04]  /*d3f0*/  @!P1 LDG.E.U16 R15, desc[UR32][R2.64+0x300] ;  /* 0x00030020020f9981 */ /* 0x000f68000c1e1500 */
[----:B------:R-:W5:Y:S04]  /*d400*/  @!P2 LDG.E.U16 R16, desc[UR32][R2.64+0x340] ;  /* 0x000340200210a981 */ /* 0x000f68000c1e1500 */
[----:B------:R-:W5:Y:S01]  /*d410*/  @!P3 LDG.E.U16 R17, desc[UR32][R2.64+0x380] ;  /* 0x000380200211b981 */ /* 0x000f62000c1e1500 */
[----:B--2---:R-:W-:-:S13]  /*d420*/  ISETP.GE.AND P4, PT, R28, UR29, PT ;  /* 0x0000001d1c007c0c */ /* 0x004fda000bf86270 */
[----:B------:R-:W2:Y:S04]  /*d430*/  @!P4 LDG.E.U16 R39, desc[UR32][R2.64+0x3c0] ;  /* 0x0003c0200227c981 */ /* 0x000ea8000c1e1500 */
[----:B---3--:R-:W-:Y:S04]  /*d440*/  STS.U16 [R125], R0 ;  /* 0x000000007d007388 */ /* 0x008fe80000000400 */
        /* <DEDUP_REMOVED lines=14> */
[----:B------:R-:W-:-:S02]  /*d530*/  MOV R45, R29 ;  /* 0x0000001d002d7202 */ /* 0x000fc40000000f00 */
[----:B------:R-:W-:Y:S02]  /*d540*/  MOV R44, R30 ;  /* 0x0000001e002c7202 */ /* 0x000fe40000000f00 */
[----:B------:R-:W-:Y:S02]  /*d550*/  MOV R43, R31 ;  /* 0x0000001f002b7202 */ /* 0x000fe40000000f00 */
[----:B------:R-:W-:Y:S02]  /*d560*/  MOV R42, R33 ;  /* 0x00000021002a7202 */ /* 0x000fe40000000f00 */
[----:B------:R-:W-:Y:S01]  /*d570*/  MOV R41, R35 ;  /* 0x0000002300297202 */ /* 0x000fe20000000f00 */
[----:B------:R-:W-:Y:S01]  /*d580*/  IMAD.MOV.U32 R40, RZ, RZ, R37 ;  /* 0x000000ffff287224 */ /* 0x000fe200078e0025 */
[----:B--2---:R-:W-:Y:S01]  /*d590*/  STS.U16 [R46+0x3c0], R39 ;  /* 0x0003c0272e007388 */ /* 0x004fe20000000400 */
[----:B------:R-:W-:-:S03]  /*d5a0*/  NOP ;  /* 0x0000000000007918 */ /* 0x000fc60000000000 */
[----:B------:R-:W2:Y:S04]  /*d5b0*/  LDS.U16 R0, [R128] ;  /* 0x0000000080007984 */ /* 0x000ea80000000400 */
[----:B------:R-:W3:Y:S04]  /*d5c0*/  LDS.U16 R2, [R127+0x2] ;  /* 0x000002007f027984 */ /* 0x000ee80000000400 */
[----:B------:R-:W4:Y:S04]  /*d5d0*/  LDS.U16 R3, [R126+0x4] ;  /* 0x000004007e037984 */ /* 0x000f280000000400 */
[----:B------:R-:W5:Y:S04]  /*d5e0*/  LDS.U16 R4, [R164+0x6] ;  /* 0x00000600a4047984 */ /* 0x000f680000000400 */
        /* <DEDUP_REMOVED lines=8> */
[----:B-----5:R-:W-:Y:S02]  /*d670*/  HADD2.F32 R4, -RZ, R4.H0_H0 ;  /* 0x20000004ff047230 */ /* 0x020fe40000004100 */
[----:B------:R-:W-:Y:S01]  /*d680*/  FADD.FTZ R10, R3, UR7 ;  /* 0x00000007030a7e21 */ /* 0x000fe20008010000 */
[----:B------:R-:W-:Y:S01]  /*d690*/  FSETP.GTU.FTZ.AND P2, PT, R7, 20, PT ;  /* 0x41a000000700780b */ /* 0x000fe20003f5c000 */
[----:B------:R-:W3:Y:S01]  /*d6a0*/  LDS.U16 R3, [R159+0xc] ;  /* 0x00000c009f037984 */ /* 0x000ee20000000400 */
[----:B------:R-:W-:Y:S01]  /*d6b0*/  FADD.FTZ R12, R4, UR7 ;  /* 0x00000007040c7e21 */ /* 0x000fe20008010000 */
[----:B------:R-:W-:-:S02]  /*d6c0*/  FSETP.GTU.FTZ.AND P4, PT, R9, 20, PT ;  /* 0x41a000000900780b */ /* 0x000fc40003f9c000 */
[----:B------:R-:W4:Y:S01]  /*d6d0*/  LDS.U16 R2, [R160+0xa] ;  /* 0x00000a00a0027984 */ /* 0x000f220000000400 */
[----:B------:R-:W-:Y:S02]  /*d6e0*/  FSETP.GTU.FTZ.AND P0, PT, R10, 20, PT ;  /* 0x41a000000a00780b */ /* 0x000fe40003f1c000 */
[----:B------:R-:W-:Y:S01]  /*d6f0*/  FSETP.GTU.FTZ.AND P1, PT, R12, 20, PT ;  /* 0x41a000000c00780b */ /* 0x000fe20003f3c000 */
[----:B------:R-:W5:Y:S04]  /*d700*/  LDS.U16 R4, [R158+0xe] ;  /* 0x00000e009e047984 */ /* 0x000f680000000400 */
[----:B------:R-:W-:-:S03]  /*d710*/  @!P2 FMUL.FTZ R7, R7, -1.4426950216293334961 ;  /* 0xbfb8aa3b0707a820 */ /* 0x000fc60000410000 */
[----:B------:R-:W-:-:S03]  /*d720*/  @!P4 FMUL.FTZ R9, R9, -1.4426950216293334961 ;  /* 0xbfb8aa3b0909c820 */ /* 0x000fc60000410000 */
[----:B------:R-:W-:Y:S02]  /*d730*/  @!P0 FMUL.FTZ R10, R10, -1.4426950216293334961 ;  /* 0xbfb8aa3b0a0a8820 */ /* 0x000fe40000410000 */
[----:B------:R-:W-:Y:S01]  /*d740*/  @!P1 FMUL.FTZ R12, R12, -1.4426950216293334961 ;  /* 0xbfb8aa3b0c0c9820 */ /* 0x000fe20000410000 */
[----:B------:R-:W1:Y:S04]  /*d750*/  @!P2 MUFU.EX2 R7, R7 ;  /* 0x000000070007a308 */ /* 0x000e680000000800 */
[----:B------:R-:W0:Y:S04]  /*d760*/  @!P4 MUFU.EX2 R9, R9 ;  /* 0x000000090009c308 */ /* 0x000e280000000800 */
[----:B------:R-:W2:Y:S04]  /*d770*/  @!P0 MUFU.EX2 R10, R10 ;  /* 0x0000000a000a8308 */ /* 0x000ea80000000800 */
[----:B------:R-:W3:Y:S01]  /*d780*/  @!P1 MUFU.EX2 R12, R12 ;  /* 0x0000000c000c9308 */ /* 0x000ee20000000800 */
[----:B-1----:R-:W-:Y:S01]  /*d790*/  @!P2 FADD.FTZ R8, R7, 1 ;  /* 0x3f8000000708a421 */ /* 0x002fe20000010000 */
[----:B0-----:R-:W-:Y:S01]  /*d7a0*/  @!P4 FADD.FTZ R7, R9, 1 ;  /* 0x3f8000000907c421 */ /* 0x001fe20000010000 */
[----:B--2---:R-:W-:-:S04]  /*d7b0*/  @!P0 FADD.FTZ R11, R10, 1 ;  /* 0x3f8000000a0b8421 */ /* 0x004fc80000010000 */
[----:B------:R-:W0:Y:S01]  /*d7c0*/  @!P2 MUFU.RCP R8, R8 ;  /* 0x000000080008a308 */ /* 0x000e220000001000 */
[----:B---3--:R-:W-:-:S07]  /*d7d0*/  @!P1 FADD.FTZ R13, R12, 1 ;  /* 0x3f8000000c0d9421 */ /* 0x008fce0000010000 */
[----:B------:R-:W1:Y:S08]  /*d7e0*/  @!P4 MUFU.RCP R7, R7 ;  /* 0x000000070007c308 */ /* 0x000e700000001000 */
[----:B------:R-:W2:Y:S08]  /*d7f0*/  @!P0 MUFU.RCP R11, R11 ;  /* 0x0000000b000b8308 */ /* 0x000eb00000001000 */
[----:B------:R-:W3:Y:S01]  /*d800*/  @!P1 MUFU.RCP R13, R13 ;  /* 0x0000000d000d9308 */ /* 0x000ee20000001000 */
[----:B------:R-:W-:-:S02]  /*d810*/  HADD2.F32 R0, -RZ, R0.H0_H0 ;  /* 0x20000000ff007230 */ /* 0x000fc40000004100 */
[----:B------:R-:W-:Y:S02]  /*d820*/  HADD2.F32 R3, -RZ, R3.H0_H0 ;  /* 0x20000003ff037230 */ /* 0x000fe40000004100 */
[----:B----4-:R-:W-:Y:S02]  /*d830*/  HADD2.F32 R2, -RZ, R2.H0_H0 ;  /* 0x20000002ff027230 */ /* 0x010fe40000004100 */
[----:B------:R-:W-:Y:S02]  /*d840*/  HADD2.F32 R5, -RZ, R5.H0_H0 ;  /* 0x20000005ff057230 */ /* 0x000fe40000004100 */
[----:B0-----:R-:W-:Y:S01]  /*d850*/  @!P2 FMUL.FTZ R45, R45, R8 ;  /* 0x000000082d2da220 */ /* 0x001fe20000410000 */
[----:B-----5:R-:W-:Y:S02]  /*d860*/  HADD2.F32 R4, -RZ, R4.H0_H0 ;  /* 0x20000004ff047230 */ /* 0x020fe40000004100 */
[----:B------:R-:W-:Y:S02]  /*d870*/  HADD2.F32 R6, -RZ, R6.H0_H0 ;  /* 0x20000006ff067230 */ /* 0x000fe40000004100 */
[----:B------:R-:W-:Y:S01]  /*d880*/  FADD.FTZ R0, R0, UR7 ;  /* 0x0000000700007e21 */ /* 0x000fe20008010000 */
[----:B------:R-:W-:Y:S01]  /*d890*/  FADD.FTZ R8, R3, UR7 ;  /* 0x0000000703087e21 */ /* 0x000fe20008010000 */
[----:B-1----:R-:W-:Y:S01]  /*d8a0*/  @!P4 FMUL.FTZ R44, R44, R7 ;  /* 0x000000072c2cc220 */ /* 0x002fe20000410000 */
[----:B------:R-:W-:Y:S01]  /*d8b0*/  FADD.FTZ R2, R2, UR7 ;  /* 0x0000000702027e21 */ /* 0x000fe20008010000 */
[----:B--2---:R-:W-:Y:S01]  /*d8c0*/  @!P0 FMUL.FTZ R43, R43, R11 ;  /* 0x0000000b2b2b8220 */ /* 0x004fe20000410000 */
[----:B------:R-:W-:Y:S01]  /*d8d0*/  FADD.FTZ R9, R5, UR7 ;  /* 0x0000000705097e21 */ /* 0x000fe20008010000 */
[----:B---3--:R-:W-:Y:S01]  /*d8e0*/  @!P1 FMUL.FTZ R42, R42, R13 ;  /* 0x0000000d2a2a9220 */ /* 0x008fe20000410000 */
[----:B------:R-:W-:Y:S01]  /*d8f0*/  FADD.FTZ R4, R4, UR7 ;  /* 0x0000000704047e21 */ /* 0x000fe20008010000 */
[----:B------:R-:W-:Y:S01]  /*d900*/  FADD.FTZ R6, R6, UR7 ;  /* 0x0000000706067e21 */ /* 0x000fe20008010000 */
[----:B------:R-:W-:Y:S01]  /*d910*/  @!P2 STL [R1+0x54], R45 ;  /* 0x0000542d0100a387 */ /* 0x000fe20000100800 */
[----:B------:R-:W-:-:S02]  /*d920*/  FSETP.GTU.FTZ.AND P2, PT, R0, 20, PT ;  /* 0x41a000000000780b */ /* 0x000fc40003f5c000 */
[----:B------:R-:W-:Y:S01]  /*d930*/  FSETP.GTU.FTZ.AND P6, PT, R8, 20, PT ;  /* 0x41a000000800780b */ /* 0x000fe20003fdc000 */
[----:B------:R-:W-:Y:S01]  /*d940*/  @!P4 STL [R1+0x58], R44 ;  /* 0x0000582c0100c387 */ /* 0x000fe20000100800 */
[----:B------:R-:W-:-:S03]  /*d950*/  FSETP.GTU.FTZ.AND P3, PT, R2, 20, PT ;  /* 0x41a000000200780b */ /* 0x000fc60003f7c000 */
[----:B------:R-:W-:Y:S01]  /*d960*/  @!P0 STL [R1+0x5c], R43 ;  /* 0x00005c2b01008387 */ /* 0x000fe20000100800 */
[----:B------:R-:W-:Y:S02]  /*d970*/  FSETP.GTU.FTZ.AND P0, PT, R9, 20, PT ;  /* 0x41a000000900780b */ /* 0x000fe40003f1c000 */
[----:B------:R-:W-:Y:S01]  /*d980*/  FSETP.GTU.FTZ.AND P4, PT, R4, 20, PT ;  /* 0x41a000000400780b */ /* 0x000fe20003f9c000 */
[----:B------:R-:W-:Y:S01]  /*d990*/  @!P1 STL [R1+0x60], R42 ;  /* 0x0000602a01009387 */ /* 0x000fe20000100800 */
[----:B------:R-:W-:Y:S01]  /*d9a0*/  FSETP.GTU.FTZ.AND P1, PT, R6, 20, PT ;  /* 0x41a000000600780b */ /* 0x000fe20003f3c000 */
[----:B------:R-:W-:Y:S02]  /*d9b0*/  @!P2 FMUL.FTZ R0, R0, -1.4426950216293334961 ;  /* 0xbfb8aa3b0000a820 */ /* 0x000fe40000410000 */
[----:B------:R-:W-:Y:S02]  /*d9c0*/  @!P6 FMUL.FTZ R5, R8, -1.4426950216293334961 ;  /* 0xbfb8aa3b0805e820 */ /* 0x000fe40000410000 */
[----:B------:R-:W-:-:S04]  /*d9d0*/  @!P3 FMUL.FTZ R3, R2, -1.4426950216293334961 ;  /* 0xbfb8aa3b0203b820 */ /* 0x000fc80000410000 */
[----:B------:R-:W-:Y:S02]  /*d9e0*/  @!P0 FMUL.FTZ R8, R9, -1.4426950216293334961 ;  /* 0xbfb8aa3b09088820 */ /* 0x000fe40000410000 */
[----:B------:R-:W-:Y:S02]  /*d9f0*/  @!P4 FMUL.FTZ R7, R4, -1.4426950216293334961 ;  /* 0xbfb8aa3b0407c820 */ /* 0x000fe40000410000 */
[----:B------:R-:W-:Y:S01]  /*da00*/  @!P1 FMUL.FTZ R9, R6, -1.4426950216293334961 ;  /* 0xbfb8aa3b06099820 */ /* 0x000fe20000410000 */
[----:B------:R-:W0:Y:S04]  /*da10*/  @!P2 MUFU.EX2 R0, R0 ;  /* 0x000000000000a308 */ /* 0x000e280000000800 */
[----:B------:R-:W1:Y:S04]  /*da20*/  @!P6 MUFU.EX2 R5, R5 ;  /* 0x000000050005e308 */ /* 0x000e680000000800 */
[----:B------:R-:W2:Y:S04]  /*da30*/  @!P3 MUFU.EX2 R3, R3 ;  /* 0x000000030003b308 */ /* 0x000ea80000000800 */
[----:B------:R-:W3:Y:S04]  /*da40*/  @!P4 MUFU.EX2 R7, R7 ;  /* 0x000000070007c308 */ /* 0x000ee80000000800 */
[----:B------:R-:W4:Y:S04]  /*da50*/  @!P1 MUFU.EX2 R9, R9 ;  /* 0x0000000900099308 */ /* 0x000f280000000800 */
[----:B------:R-:W5:Y:S01]  /*da60*/  @!P0 MUFU.EX2 R8, R8 ;  /* 0x0000000800088308 */ /* 0x000f620000000800 */
[----:B0-----:R-:W-:Y:S01]  /*da70*/  @!P2 FADD.FTZ R2, R0, 1 ;  /* 0x3f8000000002a421 */ /* 0x001fe20000010000 */
[----:B-1----:R-:W-:Y:S01]  /*da80*/  @!P6 FADD.FTZ R6, R5, 1 ;  /* 0x3f8000000506e421 */ /* 0x002fe20000010000 */
[----:B--2---:R-:W-:Y:S01]  /*da90*/  @!P3 FADD.FTZ R4, R3, 1 ;  /* 0x3f8000000304b421 */ /* 0x004fe20000010000 */
[----:B------:R-:W-:Y:S01]  /*daa0*/  LDS.U16 R0, [R99+0x14] ;  /* 0x0000140063007984 */ /* 0x000fe20000000400 */
[----:B------:R0:W1:Y:S01]  /*dab0*/  @!P2 MUFU.RCP R10, R2 ;  /* 0x00000002000aa308 */ /* 0x0000620000001000 */
[----:B---3--:R-:W-:-:S02]  /*dac0*/  @!P4 FADD.FTZ R5, R7, 1 ;  /* 0x3f8000000705c421 */ /* 0x008fc40000010000 */
[----:B------:R-:W2:Y:S01]  /*dad0*/  LDS.U16 R3, [R97+0x18] ;  /* 0x0000180061037984 */ /* 0x000ea20000000400 */
[----:B----4-:R-:W-:-:S04]  /*dae0*/  @!P1 FADD.FTZ R9, R9, 1 ;  /* 0x3f80000009099421 */ /* 0x010fc80000010000 */
[----:B------:R3:W4:Y:S01]  /*daf0*/  @!P3 MUFU.RCP R11, R4 ;  /* 0x00000004000bb308 */ /* 0x0007220000001000 */
[----:B-----5:R-:W-:Y:S01]  /*db00*/  @!P0 FADD.FTZ R7, R8, 1 ;  /* 0x3f80000008078421 */ /* 0x020fe20000010000 */
[----:B0-----:R-:W0:Y:S06]  /*db10*/  LDS.U16 R2, [R98+0x16] ;  /* 0x0000160062027984 */ /* 0x001e2c0000000400 */
[----:B------:R-:W5:Y:S01]  /*db20*/  @!P6 MUFU.RCP R6, R6 ;  /* 0x000000060006e308 */ /* 0x000f620000001000 */
[----:B---3--:R-:W3:Y:S07]  /*db30*/  LDS.U16 R4, [R96+0x1a] ;  /* 0x00001a0060047984 */ /* 0x008eee0000000400 */
[----:B------:R-:W2:Y:S08]  /*db40*/  @!P4 MUFU.RCP R12, R5 ;  /* 0x00000005000cc308 */ /* 0x000eb00000001000 */
[----:B------:R2:W0:Y:S08]  /*db50*/  @!P0 MUFU.RCP R8, R7 ;  /* 0x0000000700088308 */ /* 0x0004300000001000 */
[----:B------:R-:W3:Y:S01]  /*db60*/  @!P1 MUFU.RCP R9, R9 ;  /* 0x0000000900099308 */ /* 0x000ee20000001000 */
[----:B-1----:R-:W-:Y:S01]  /*db70*/  @!P2 FMUL.FTZ R41, R41, R10 ;  /* 0x0000000a2929a220 */ /* 0x002fe20000410000 */
[----:B----4-:R-:W-:Y:S01]  /*db80*/  @!P3 FMUL.FTZ R40, R40, R11 ;  /* 0x0000000b2828b220 */ /* 0x010fe20000410000 */
[----:B-----5:R-:W-:Y:S01]  /*db90*/  @!P6 FMUL.FTZ R38, R38, R6 ;  /* 0x000000062626e220 */ /* 0x020fe20000410000 */
[----:B--2---:R-:W-:Y:S01]  /*dba0*/  @!P4 FMUL.FTZ R36, R36, R12 ;  /* 0x0000000c2424c220 */ /* 0x004fe20000410000 */
[----:B------:R-:W-:Y:S01]  /*dbb0*/  F2FP.F16.F32.PACK_AB R7, R27, R26 ;  /* 0x0000001a1b07723e */ /* 0x000fe200000000ff */
[----:B------:R-:W-:Y:S01]  /*dbc0*/  @!P2 STL [R1+0x64], R41 ;  /* 0x000064290100a387 */ /* 0x000fe20000100800 */
[----:B0-----:R-:W-:-:S03]  /*dbd0*/  @!P0 FMUL.FTZ R34, R34, R8 ;  /* 0x0000000822228220 */ /* 0x001fc60000410000 */
[----:B------:R-:W-:Y:S01]  /*dbe0*/  @!P3 STL [R1+0x68], R40 ;  /* 0x000068280100b387 */ /* 0x000fe20000100800 */
[----:B------:R-:W-:-:S03]  /*dbf0*/  PRMT R10, R7, 0x7610, R10 ;  /* 0x00007610070a7816 */ /* 0x000fc6000000000a */
[----:B------:R-:W-:Y:S01]  /*dc00*/  @!P6 STL [R1+0x6c], R38 ;  /* 0x00006c260100e387 */ /* 0x000fe20000100800 */
[----:B---3--:R-:W-:-:S03]  /*dc10*/  @!P1 FMUL.FTZ R32, R32, R9 ;  /* 0x0000000920209220 */ /* 0x008fc60000410000 */
[----:B------:R-:W-:Y:S01]  /*dc20*/  @!P4 STL [R1+0x70], R36 ;  /* 0x000070240100c387 */ /* 0x000fe20000100800 */
[----:B------:R-:W-:Y:S02]  /*dc30*/  PRMT R9, R7, 0x7632, R9 ;  /* 0x0000763207097816 */ /* 0x000fe40000000009 */
[----:B------:R-:W-:Y:S01]  /*dc40*/  F2FP.F16.F32.PACK_AB R7, R25, R24 ;  /* 0x000000181907723e */ /* 0x000fe200000000ff */
[----:B------:R-:W-:Y:S01]  /*dc50*/  @!P0 STL [R1+0x74], R34 ;  /* 0x0000742201008387 */ /* 0x000fe20000100800 */
[----:B------:R-:W-:-:S03]  /*dc60*/  F2FP.F16.F32.PACK_AB R8, R23, R22 ;  /* 0x000000161708723e */ /* 0x000fc600000000ff */
[----:B------:R-:W-:Y:S01]  /*dc70*/  @!P1 STL [R1+0x78], R32 ;  /* 0x0000782001009387 */ /* 0x000fe20000100800 */
[----:B------:R-:W-:-:S03]  /*dc80*/  PRMT R11, R7, 0x7610, R11 ;  /* 0x00007610070b7816 */ /* 0x000fc6000000000b */
[----:B------:R-:W2:Y:S01]  /*dc90*/  LDL.LU R23, [R1+0xe0] ;  /* 0x0000e00001177983 */ /* 0x000ea20000300800 */
[----:B------:R-:W-:-:S03]  /*dca0*/  PRMT R82, R7, 0x7632, R82 ;  /* 0x0000763207527816 */ /* 0x000fc60000000052 */
[----:B------:R-:W2:Y:S01]  /*dcb0*/  LDL.LU R22, [R1+0xe4] ;  /* 0x0000e40001167983 */ /* 0x000ea20000300800 */
[----:B------:R-:W-:Y:S02]  /*dcc0*/  F2FP.F16.F32.PACK_AB R7, R21, R20 ;  /* 0x000000141507723e */ /* 0x000fe400000000ff */
[C---:B------:R-:W-:Y:S01]  /*dcd0*/  PRMT R12, R8.reuse, 0x7610, R12 ;  /* 0x00007610080c7816 */ /* 0x040fe2000000000c */
[----:B------:R-:W3:Y:S01]  /*dce0*/  LDL.LU R21, [R1+0xd8] ;  /* 0x0000d80001157983 */ /* 0x000ee20000300800 */
[----:B------:R-:W-:Y:S02]  /*dcf0*/  PRMT R80, R8, 0x7632, R80 ;  /* 0x0000763208507816 */ /* 0x000fe40000000050 */
[----:B------:R-:W-:Y:S01]  /*dd00*/  F2FP.F16.F32.PACK_AB R8, R19, R18 ;  /* 0x000000121308723e */ /* 0x000fe200000000ff */
[----:B------:R-:W3:Y:S04]  /*dd10*/  LDL.LU R20, [R1+0xdc] ;  /* 0x0000dc0001147983 */ /* 0x000ee80000300800 */
[----:B------:R-:W4:Y:S04]  /*dd20*/  LDL.LU R19, [R1+0xd0] ;  /* 0x0000d00001137983 */ /* 0x000f280000300800 */
[----:B------:R-:W4:Y:S04]  /*dd30*/  LDL.LU R18, [R1+0xd4] ;  /* 0x0000d40001127983 */ /* 0x000f280000300800 */
[----:B------:R-:W0:Y:S04]  /*dd40*/  LDS.U16 R5, [R95+0x1c] ;  /* 0x00001c005f057984 */ /* 0x000e280000000400 */
[----:B------:R-:W1:Y:S01]  /*dd50*/  LDS.U16 R6, [R94+0x1e] ;  /* 0x00001e005e067984 */ /* 0x000e620000000400 */
[----:B------:R-:W-:Y:S01]  /*dd60*/  BAR.SYNC.DEFER_BLOCKING 0x0 ;  /* 0x0000000000007b1d */ /* 0x000fe20000010000 */
[----:B------:R-:W-:Y:S01]  /*dd70*/  HADD2.F32 R3, -RZ, R3.H0_H0 ;  /* 0x20000003ff037230 */ /* 0x000fe20000004100 */
[----:B------:R-:W-:-:S02]  /*dd80*/  PRMT R79, R7, 0x7632, R79 ;  /* 0x00007632074f7816 */ /* 0x000fc4000000004f */
[----:B------:R-:W-:Y:S02]  /*dd90*/  PRMT R50, R8, 0x7632, R50 ;  /* 0x0000763208327816 */ /* 0x000fe40000000032 */
[----:B------:R-:W5:Y:S04]  /*dda0*/  LDL.LU R30, [R1+0x7c] ;  /* 0x00007c00011e7983 */ /* 0x000f680000300800 */
[----:B------:R-:W5:Y:S04]  /*ddb0*/  LDL.LU R26, [R1+0x80] ;  /* 0x00008000011a7983 */ /* 0x000f680000300800 */
[----:B------:R-:W5:Y:S04]  /*ddc0*/  LDL.LU R24, [R1+0x84] ;  /* 0x0000840001187983 */ /* 0x000f680000300800 */
[----:B------:R0:W-:Y:S02]  /*ddd0*/  STS.U16 [R128], R10 ;  /* 0x0000000a80007388 */ /* 0x0001e40000000400 */
[----:B0-----:R-:W-:Y:S01]  /*dde0*/  PRMT R10, R7, 0x7610, R10 ;  /* 0x00007610070a7816 */ /* 0x001fe2000000000a */
[----:B------:R-:W-:-:S05]  /*ddf0*/  FADD.FTZ R7, R3, UR7 ;  /* 0x0000000703077e21 */ /* 0x000fca0008010000 */
[----:B------:R-:W-:Y:S01]  /*de00*/  FSETP.GTU.FTZ.AND P1, PT, R7, 20, PT ;  /* 0x41a000000700780b */ /* 0x000fe20003f3c000 */
        /* <DEDUP_REMOVED lines=8> */
[----:B--2---:R-:W-:-:S03]  /*de90*/  F2FP.F16.F32.PACK_AB R3, R23, R22 ;  /* 0x000000161703723e */ /* 0x004fc600000000ff */
[----:B------:R-:W2:Y:S01]  /*dea0*/  LDL.LU R22, [R1+0x88] ;  /* 0x0000880001167983 */ /* 0x000ea20000300800 */
[C---:B0-----:R-:W-:Y:S02]  /*deb0*/  PRMT R9, R3.reuse, 0x7610, R9 ;  /* 0x0000761003097816 */ /* 0x041fe40000000009 */
[----:B------:R-:W-:Y:S01]  /*dec0*/  PRMT R49, R3, 0x7632, R49 ;  /* 0x0000763203317816 */ /* 0x000fe20000000031 */
[----:B------:R-:W-:Y:S01]  /*ded0*/  @!P1 FMUL.FTZ R3, R7, -1.4426950216293334961 ;  /* 0xbfb8aa3b07039820 */ /* 0x000fe20000410000 */
[----:B---3--:R-:W-:Y:S02]  /*dee0*/  F2FP.F16.F32.PACK_AB R7, R21, R20 ;  /* 0x000000141507723e */ /* 0x008fe400000000ff */
[----:B------:R-:W3:Y:S01]  /*def0*/  LDL.LU R20, [R1+0x8c] ;  /* 0x00008c0001147983 */ /* 0x000ee20000300800 */
[----:B----4-:R-:W-:-:S03]  /*df00*/  F2FP.F16.F32.PACK_AB R8, R19, R18 ;  /* 0x000000121308723e */ /* 0x010fc600000000ff */
[----:B------:R-:W4:Y:S01]  /*df10*/  LDL.LU R18, [R1+0x50] ;  /* 0x0000500001127983 */ /* 0x000f220000300800 */
[----:B------:R-:W-:Y:S02]  /*df20*/  HADD2.F32 R0, -RZ, R0.H0_H0 ;  /* 0x20000000ff007230 */ /* 0x000fe40000004100 */
[----:B------:R-:W-:Y:S02]  /*df30*/  HADD2.F32 R2, -RZ, R2.H0_H0 ;  /* 0x20000002ff027230 */ /* 0x000fe40000004100 */
[----:B------:R-:W-:Y:S02]  /*df40*/  HADD2.F32 R4, -RZ, R4.H0_H0 ;  /* 0x20000004ff047230 */ /* 0x000fe40000004100 */
[----:B------:R-:W-:Y:S01]  /*df50*/  FADD.FTZ R0, R0, UR7 ;  /* 0x0000000700007e21 */ /* 0x000fe20008010000 */
[----:B------:R-:W-:Y:S02]  /*df60*/  HADD2.F32 R5, -RZ, R5.H0_H0 ;  /* 0x20000005ff057230 */ /* 0x000fe40000004100 */
[----:B------:R-:W-:Y:S01]  /*df70*/  FADD.FTZ R2, R2, UR7 ;  /* 0x0000000702027e21 */ /* 0x000fe20008010000 */
[----:B-1----:R-:W-:-:S02]  /*df80*/  HADD2.F32 R6, -RZ, R6.H0_H0 ;  /* 0x20000006ff067230 */ /* 0x002fc40000004100 */
[----:B------:R-:W-:Y:S01]  /*df90*/  FADD.FTZ R4, R4, UR7 ;  /* 0x0000000704047e21 */ /* 0x000fe20008010000 */
[----:B------:R-:W-:Y:S01]  /*dfa0*/  FSETP.GTU.FTZ.AND P6, PT, R0, 20, PT ;  /* 0x41a000000000780b */ /* 0x000fe20003fdc000 */
[----:B------:R-:W-:Y:S01]  /*dfb0*/  FADD.FTZ R5, R5, UR7 ;  /* 0x0000000705057e21 */ /* 0x000fe20008010000 */
[----:B------:R-:W-:Y:S01]  /*dfc0*/  FSETP.GTU.FTZ.AND P2, PT, R2, 20, PT ;  /* 0x41a000000200780b */ /* 0x000fe20003f5c000 */
[----:B------:R-:W-:Y:S01]  /*dfd0*/  FADD.FTZ R6, R6, UR7 ;  /* 0x0000000706067e21 */ /* 0x000fe20008010000 */
[----:B------:R-:W-:Y:S02]  /*dfe0*/  FSETP.GTU.FTZ.AND P4, PT, R4, 20, PT ;  /* 0x41a000000400780b */ /* 0x000fe40003f9c000 */
[----:B------:R-:W-:Y:S02]  /*dff0*/  FSETP.GTU.FTZ.AND P0, PT, R5, 20, PT ;  /* 0x41a000000500780b */ /* 0x000fe40003f1c000 */
[----:B------:R-:W-:-:S05]  /*e000*/  FSETP.GTU.FTZ.AND P3, PT, R6, 20, PT ;  /* 0x41a000000600780b */ /* 0x000fca0003f7c000 */
[----:B------:R-:W-:Y:S02]  /*e010*/  @!P6 FMUL.FTZ R0, R0, -1.4426950216293334961 ;  /* 0xbfb8aa3b0000e820 */ /* 0x000fe40000410000 */
[----:B------:R-:W-:Y:S02]  /*e020*/  @!P2 FMUL.FTZ R2, R2, -1.4426950216293334961 ;  /* 0xbfb8aa3b0202a820 */ /* 0x000fe40000410000 */
[----:B------:R-:W-:Y:S02]  /*e030*/  @!P4 FMUL.FTZ R4, R4, -1.4426950216293334961 ;  /* 0xbfb8aa3b0404c820 */ /* 0x000fe40000410000 */
[----:B------:R-:W-:Y:S01]  /*e040*/  @!P0 FMUL.FTZ R5, R5, -1.4426950216293334961 ;  /* 0xbfb8aa3b05058820 */ /* 0x000fe20000410000 */
[----:B------:R-:W0:Y:S01]  /*e050*/  @!P6 MUFU.EX2 R0, R0 ;  /* 0x000000000000e308 */ /* 0x000e220000000800 */
[----:B------:R-:W-:-:S03]  /*e060*/  @!P3 FMUL.FTZ R6, R6, -1.4426950216293334961 ;  /* 0xbfb8aa3b0606b820 */ /* 0x000fc60000410000 */
[----:B------:R-:W1:Y:S04]  /*e070*/  @!P2 MUFU.EX2 R2, R2 ;  /* 0x000000020002a308 */ /* 0x000e680000000800 */
[----:B------:R-:W5:Y:S04]  /*e080*/  @!P1 MUFU.EX2 R3, R3 ;  /* 0x0000000300039308 */ /* 0x000f680000000800 */
[----:B------:R-:W5:Y:S04]  /*e090*/  @!P4 MUFU.EX2 R4, R4 ;  /* 0x000000040004c308 */ /* 0x000f680000000800 */
[----:B------:R-:W5:Y:S04]  /*e0a0*/  @!P0 MUFU.EX2 R5, R5 ;  /* 0x0000000500058308 */ /* 0x000f680000000800 */
[----:B------:R-:W5:Y:S01]  /*e0b0*/  @!P3 MUFU.EX2 R6, R6 ;  /* 0x000000060006b308 */ /* 0x000f620000000800 */
[----:B0-----:R-:W-:Y:S01]  /*e0c0*/  @!P6 FADD.FTZ R0, R0, 1 ;  /* 0x3f8000000000e421 */ /* 0x001fe20000010000 */
[----:B-1----:R-:W-:Y:S01]  /*e0d0*/  @!P2 FADD.FTZ R2, R2, 1 ;  /* 0x3f8000000202a421 */ /* 0x002fe20000010000 */
[----:B-----5:R-:W-:Y:S01]  /*e0e0*/  @!P1 FADD.FTZ R3, R3, 1 ;  /* 0x3f80000003039421 */ /* 0x020fe20000010000 */
[----:B------:R-:W-:-:S03]  /*e0f0*/  @!P4 FADD.FTZ R4, R4, 1 ;  /* 0x3f8000000404c421 */ /* 0x000fc60000010000 */
[----:B------:R-:W0:Y:S01]  /*e100*/  @!P6 MUFU.RCP R0, R0 ;  /* 0x000000000000e308 */ /* 0x000e220000001000 */
[----:B------:R-:W-:Y:S01]  /*e110*/  @!P0 FADD.FTZ R5, R5, 1 ;  /* 0x3f80000005058421 */ /* 0x000fe20000010000 */
[----:B------:R-:W-:-:S06]  /*e120*/  @!P3 FADD.FTZ R6, R6, 1 ;  /* 0x3f8000000606b421 */ /* 0x000fcc0000010000 */
[----:B------:R-:W1:Y:S01]  /*e130*/  @!P2 MUFU.RCP R2, R2 ;  /* 0x000000020002a308 */ /* 0x000e620000001000 */
[----:B------:R-:W-:Y:S01]  /*e140*/  UMOV UR8, UR28 ;  /* 0x0000001c00087c82 */ /* 0x000fe20008000000 */
[----:B------:R-:W-:-:S06]  /*e150*/  UMOV UR9, URZ ;  /* 0x000000ff00097c82 */ /* 0x000fcc0008000000 */
[----:B------:R-:W5:Y:S01]  /*e160*/  @!P1 MUFU.RCP R3, R3 ;  /* 0x0000000300039308 */ /* 0x000f620000001000 */
[----:B------:R-:W-:-:S07]  /*e170*/  UIMAD.WIDE.U32 UR14, UR26, UR30, UR8 ;  /* 0x0000001e1a0e72a5 */ /* 0x000fce000f8e0008 */
[----:B------:R-:W2:Y:S08]  /*e180*/  @!P4 MUFU.RCP R4, R4 ;  /* 0x000000040004c308 */ /* 0x000eb00000001000 */
[----:B------:R-:W3:Y:S08]  /*e190*/  @!P0 MUFU.RCP R5, R5 ;  /* 0x0000000500058308 */ /* 0x000ef00000001000 */
[----:B------:R-:W4:Y:S01]  /*e1a0*/  @!P3 MUFU.RCP R6, R6 ;  /* 0x000000060006b308 */ /* 0x000f220000001000 */
[----:B------:R-:W-:Y:S01]  /*e1b0*/  UIMAD UR15, UR26, UR31, UR15 ;  /* 0x0000001f1a0f72a4 */ /* 0x000fe2000f8e020f */
[----:B------:R-:W-:Y:S01]  /*e1c0*/  PRMT R10, R7, 0x7610, R10 ;  /* 0x00007610070a7816 */ /* 0x000fe2000000000a */
[----:B------:R-:W-:Y:S01]  /*e1d0*/  UIMAD UR13, UR12, UR35, URZ ;  /* 0x000000230c0d72a4 */ /* 0x000fe2000f8e02ff */
[----:B0-----:R-:W-:Y:S01]  /*e1e0*/  @!P6 FMUL.FTZ R30, R30, R0 ;  /* 0x000000001e1ee220 */ /* 0x001fe20000410000 */
[----:B------:R-:W-:Y:S01]  /*e1f0*/  UIMAD.WIDE.U32 UR14, UR12, UR34, UR14 ;  /* 0x000000220c0e72a5 */ /* 0x000fe2000f8e000e */
[----:B------:R-:W-:Y:S01]  /*e200*/  STS.U16 [R100+0x12], R50 ;  /* 0x0000123264007388 */ /* 0x000fe20000000400 */
[----:B-1----:R-:W-:Y:S01]  /*e210*/  @!P2 FMUL.FTZ R26, R26, R2 ;  /* 0x000000021a1aa220 */ /* 0x002fe20000410000 */
[----:B-----5:R-:W-:-:S02]  /*e220*/  @!P1 FMUL.FTZ R24, R24, R3 ;  /* 0x0000000318189220 */ /* 0x020fc40000410000 */
[----:B------:R-:W-:Y:S04]  /*e230*/  STS.U16 [R99+0x14], R9 ;  /* 0x0000140963007388 */ /* 0x000fe80000000400 */
[----:B------:R-:W-:Y:S04]  /*e240*/  STS.U16 [R98+0x16], R49 ;  /* 0x0000163162007388 */ /* 0x000fe80000000400 */
[----:B------:R0:W-:Y:S04]  /*e250*/  STS.U16 [R97+0x18], R10 ;  /* 0x0000180a61007388 */ /* 0x0001e80000000400 */
[----:B------:R-:W-:Y:S01]  /*e260*/  @!P6 STL [R1+0x7c], R30 ;  /* 0x00007c1e0100e387 */ /* 0x000fe20000100800 */
[----:B------:R-:W-:-:S03]  /*e270*/  IADD3 R0, P6, PT, R116, UR14, RZ ;  /* 0x0000000e74007c10 */ /* 0x000fc6000ffde0ff */
[----:B------:R-:W-:Y:S01]  /*e280*/  @!P2 STL [R1+0x80], R26 ;  /* 0x0000801a0100a387 */ /* 0x000fe20000100800 */
[----:B0-----:R-:W-:-:S03]  /*e290*/  MOV R10, UR13 ;  /* 0x0000000d000a7c02 */ /* 0x001fc60008000f00 */
[----:B------:R-:W-:Y:S01]  /*e2a0*/  @!P1 STL [R1+0x84], R24 ;  /* 0x0000841801009387 */ /* 0x000fe20000100800 */
[----:B------:R-:W-:Y:S01]  /*e2b0*/  IADD3.X R3, PT, PT, R10, UR15, RZ, P6, !PT ;  /* 0x0000000f0a037c10 */ /* 0x000fe2000b7fe4ff */
[----:B------:R-:W0:Y:S01]  /*e2c0*/  LDCU.64 UR14, c[0x0][0x518] ;  /* 0x0000a300ff0e77ac */ /* 0x000e220008000a00 */
[----:B------:R-:W-:Y:S02]  /*e2d0*/  PRMT R48, R7, 0x7632, R48 ;  /* 0x0000763207307816 */ /* 0x000fe40000000030 */
[C---:B------:R-:W-:Y:S02]  /*e2e0*/  PRMT R12, R8.reuse, 0x7610, R12 ;  /* 0x00007610080c7816 */ /* 0x040fe4000000000c */
[----:B------:R-:W-:Y:S01]  /*e2f0*/  PRMT R47, R8, 0x7632, R47 ;  /* 0x00007632082f7816 */ /* 0x000fe2000000002f */
[----:B------:R-:W-:Y:S01]  /*e300*/  STS.U16 [R96+0x1a], R48 ;  /* 0x00001a3060007388 */ /* 0x000fe20000000400 */
[----:B------:R-:W-:Y:S01]  /*e310*/  IMAD.U32 R8, RZ, RZ, UR29 ;  /* 0x0000001dff087e24 */ /* 0x000fe2000f8e00ff */
[----:B------:R-:W1:Y:S02]  /*e320*/  LDCU.64 UR28, c[0x0][0x550] ;  /* 0x0000aa00ff1c77ac */ /* 0x000e640008000a00 */
        /* <DEDUP_REMOVED lines=19> */
[----:B--2---:R-:W-:Y:S01]  /*e460*/  @!P4 FMUL.FTZ R22, R22, R4 ;  /* 0x000000041616c220 */ /* 0x004fe20000410000 */
[----:B---3--:R-:W-:-:S04]  /*e470*/  @!P0 FMUL.FTZ R20, R20, R5 ;  /* 0x0000000514148220 */ /* 0x008fc80000410000 */
[----:B------:R-:W-:Y:S01]  /*e480*/  @!P4 STL [R1+0x88], R22 ;  /* 0x000088160100c387 */ /* 0x000fe20000100800 */
[----:B----4-:R-:W-:-:S03]  /*e490*/  @!P3 FMUL.FTZ R18, R18, R6 ;  /* 0x000000061212b220 */ /* 0x010fc60000410000 */
[----:B------:R-:W-:Y:S04]  /*e4a0*/  @!P0 STL [R1+0x8c], R20 ;  /* 0x00008c1401008387 */ /* 0x000fe80000100800 */
[----:B------:R-:W-:Y:S04]  /*e4b0*/  @!P3 STL [R1+0x50], R18 ;  /* 0x000050120100b387 */ /* 0x000fe80000100800 */
[----:B------:R-:W2:Y:S04]  /*e4c0*/  LDL.LU R10, [R1+0x114] ;  /* 0x00011400010a7983 */ /* 0x000ea80000300800 */
[----:B------:R-:W-:Y:S01]  /*e4d0*/  @!P5 STS [UR27+0x1080], R8 ;  /* 0x00108008ff00d988 */ /* 0x000fe2000800081b */
[----:B------:R-:W-:Y:S06]  /*e4e0*/  BAR.SYNC.DEFER_BLOCKING 0x0 ;  /* 0x0000000000007b1d */ /* 0x000fec0000010000 */
[----:B------:R-:W3:Y:S01]  /*e4f0*/  LDS R39, [UR27+0x1080] ;  /* 0x0010801bff277984 */ /* 0x000ee20008000800 */
[----:B-1----:R-:W-:-:S04]  /*e500*/  LEA R2, P6, R0, UR28, 0x1 ;  /* 0x0000001c00027c11 */ /* 0x002fc8000f8c08ff */
[----:B------:R-:W-:Y:S01]  /*e510*/  LEA.HI.X R3, R0, UR29, R3, 0x1, P6 ;  /* 0x0000001d00037c11 */ /* 0x000fe2000b0f0c03 */
[----:B------:R-:W1:Y:S01]  /*e520*/  LDCU.64 UR28, c[0x0][0x520] ;  /* 0x0000a400ff1c77ac */ /* 0x000e620008000a00 */
[-C--:B---3--:R-:W-:Y:S02]  /*e530*/  ISETP.GE.AND P1, PT, R116, R39.reuse, PT ;  /* 0x000000277400720c */ /* 0x088fe40003f26270 */
[-C--:B------:R-:W-:Y:S02]  /*e540*/  ISETP.GE.AND P2, PT, R114, R39.reuse, PT ;  /* 0x000000277200720c */ /* 0x080fe40003f46270 */
[-C--:B------:R-:W-:Y:S02]  /*e550*/  ISETP.GE.AND P6, PT, R113, R39.reuse, PT ;  /* 0x000000277100720c */ /* 0x080fe40003fc6270 */
[-C--:B------:R-:W-:Y:S02]  /*e560*/  ISETP.GE.AND P0, PT, R112, R39.reuse, PT ;  /* 0x000000277000720c */ /* 0x080fe40003f06270 */
        /* <DEDUP_REMOVED lines=40> */
[----:B------:R-:W-:Y:S01]  /*e7f0*/  PRMT R50, R2, 0x7632, R50 ;  /* 0x0000763202327816 */ /* 0x000fe20000000032 */
[----:B------:R3:W-:Y:S04]  /*e800*/  STS.U16 [R128], R4 ;  /* 0x0000000480007388 */ /* 0x0007e80000000400 */
[----:B------:R4:W-:Y:S04]  /*e810*/  STS.U16 [R127+0x2], R5 ;  /* 0x000002057f007388 */ /* 0x0009e80000000400 */
[----:B------:R5:W-:Y:S01]  /*e820*/  STS.U16 [R126+0x4], R3 ;  /* 0x000004037e007388 */ /* 0x000be20000000400 */
[----:B---3--:R-:W-:-:S02]  /*e830*/  PRMT R4, R0, 0x7610, R4 ;  /* 0x0000761000047816 */ /* 0x008fc40000000004 */
[----:B------:R-:W-:Y:S01]  /*e840*/  F2FP.F16.F32.PACK_AB R0, R26, R30 ;  /* 0x0000001e1a00723e */ /* 0x000fe200000000ff */
[----:B------:R-:W-:Y:S01]  /*e850*/  STS.U16 [R164+0x6], R82 ;  /* 0x00000652a4007388 */ /* 0x000fe20000000400 */
[----:B----4-:R-:W-:Y:S02]  /*e860*/  PRMT R5, R2, 0x7610, R5 ;  /* 0x0000761002057816 */ /* 0x010fe40000000005 */
[----:B------:R-:W-:Y:S01]  /*e870*/  F2FP.F16.F32.PACK_AB R2, R22, R24 ;  /* 0x000000181602723e */ /* 0x000fe200000000ff */
[----:B------:R-:W-:Y:S01]  /*e880*/  STS.U16 [R161+0x8], R6 ;  /* 0x00000806a1007388 */ /* 0x000fe20000000400 */
[C---:B-----5:R-:W-:Y:S02]  /*e890*/  PRMT R3, R0.reuse, 0x7610, R3 ;  /* 0x0000761000037816 */ /* 0x060fe40000000003 */
[----:B------:R-:W-:Y:S01]  /*e8a0*/  PRMT R49, R0, 0x7632, R49 ;  /* 0x0000763200317816 */ /* 0x000fe20000000031 */
        /* <DEDUP_REMOVED lines=33> */
[----:B--2---:R-:W-:Y:S01]  /*eac0*/  FADD.FTZ R0, R45, R10 ;  /* 0x0000000a2d007221 */ /* 0x004fe20000010000 */
[----:B0-----:R-:W-:-:S04]  /*ead0*/  UIMAD.WIDE.U32 UR8, UR26, UR14, UR8 ;  /* 0x0000000e1a0872a5 */ /* 0x001fc8000f8e0008 */
[----:B------:R-:W0:Y:S01]  /*eae0*/  LDS R37, [UR27+0x1080] ;  /* 0x0010801bff257984 */ /* 0x000e220008000800 */
[----:B------:R-:W-:Y:S01]  /*eaf0*/  FADD.FTZ R0, R0, R44 ;  /* 0x0000002c00007221 */ /* 0x000fe20000010000 */
[----:B------:R-:W-:Y:S01]  /*eb00*/  UIMAD UR9, UR26, UR15, UR9 ;  /* 0x0000000f1a0972a4 */ /* 0x000fe2000f8e0209 */
[----:B------:R-:W2:Y:S02]  /*eb10*/  LDCU.64 UR14, c[0x0][0x560] ;  /* 0x0000ac00ff0e77ac */ /* 0x000ea40008000a00 */
[----:B------:R-:W-:-:S04]  /*eb20*/  FADD.FTZ R0, R0, R43 ;  /* 0x0000002b00007221 */ /* 0x000fc80000010000 */
[----:B------:R-:W-:Y:S01]  /*eb30*/  FADD.FTZ R0, R0, R42 ;  /* 0x0000002a00007221 */ /* 0x000fe20000010000 */
[----:B-1----:R-:W-:-:S03]  /*eb40*/  UIMAD.WIDE.U32 UR8, UR12, UR28, UR8 ;  /* 0x0000001c0c0872a5 */ /* 0x002fc6000f8e0008 */
[----:B------:R-:W-:Y:S01]  /*eb50*/  FADD.FTZ R0, R0, R41 ;  /* 0x0000002900007221 */ /* 0x000fe20000010000 */
[----:B------:R-:W-:-:S03]  /*eb60*/  UIMAD UR9, UR12, UR29, UR9 ;  /* 0x0000001d0c0972a4 */ /* 0x000fc6000f8e0209 */
[----:B------:R-:W-:Y:S01]  /*eb70*/  FADD.FTZ R0, R0, R40 ;  /* 0x0000002800007221 */ /* 0x000fe20000010000 */
[----:B------:R-:W-:-:S03]  /*eb80*/  IADD3 R3, P0, PT, R116, UR8, RZ ;  /* 0x0000000874037c10 */ /* 0x000fc6000ff1e0ff */
[----:B------:R-:W-:Y:S01]  /*eb90*/  FADD.FTZ R0, R0, R38 ;  /* 0x0000002600007221 */ /* 0x000fe20000010000 */
[----:B------:R-:W-:Y:S02]  /*eba0*/  IADD3.X R4, PT, PT, RZ, UR9, RZ, P0, !PT ;  /* 0x00000009ff047c10 */ /* 0x000fe400087fe4ff */
[----:B--2---:R-:W-:Y:S01]  /*ebb0*/  LEA R2, P3, R3, UR14, 0x1 ;  /* 0x0000000e03027c11 */ /* 0x004fe2000f8608ff */
[----:B------:R-:W-:-:S03]  /*ebc0*/  FADD.FTZ R0, R0, R36 ;  /* 0x0000002400007221 */ /* 0x000fc60000010000 */
[----:B------:R-:W-:Y:S01]  /*ebd0*/  LEA.HI.X R3, R3, UR15, R4, 0x1, P3 ;  /* 0x0000000f03037c11 */ /* 0x000fe200098f0c04 */
[----:B------:R-:W-:Y:S01]  /*ebe0*/  FADD.FTZ R0, R0, R34 ;  /* 0x0000002200007221 */ /* 0x000fe20000010000 */
[-C--:B0-----:R-:W-:Y:S02]  /*ebf0*/  ISETP.GE.AND P2, PT, R116, R37.reuse, PT ;  /* 0x000000257400720c */ /* 0x081fe40003f46270 */
        /* <DEDUP_REMOVED lines=42> */
[----:B------:R-:W-:Y:S02]  /*eea0*/  UIADD3 UR22, UP2, UPT, UR22, -0x1000, URZ ;  /* 0xfffff00016167890 */ /* 0x000fe4000ff5e0ff */
[----:B------:R-:W-:Y:S02]  /*eeb0*/  UIADD3 UR8, UPT, UPT, UR11, -0x1, URZ ;  /* 0xffffffff0b087890 */ /* 0x000fe4000fffe0ff */
[----:B------:R-:W-:Y:S02]  /*eec0*/  UIADD3.X UR23, UPT, UPT, UR23, -0x1, URZ, UP2, !UPT ;  /* 0xffffffff17177890 */ /* 0x000fe400097fe4ff */
        /* <DEDUP_REMOVED lines=8> */
.L_x_1525:
        /* <DEDUP_REMOVED lines=41> */
[----:B------:R-:W-:Y:S02]  /*f1e0*/  MOV R2, UR4 ;  /* 0x0000000400027c02 */ /* 0x000fe40008000f00 */
[----:B------:R-:W-:Y:S01]  /*f1f0*/  MOV R3, UR5 ;  /* 0x0000000500037c02 */ /* 0x000fe20008000f00 */
[----:B---3--:R-:W-:-:S05]  /*f200*/  FADD.FTZ R5, R0, R5 ;  /* 0x0000000500057221 */ /* 0x008fca0000010000 */
[----:B------:R2:W-:Y:S02]  /*f210*/  REDG.E.ADD.F32.FTZ.RN.STRONG.GPU desc[UR32][R2.64], R5 ;  /* 0x00000005020079a6 */ /* 0x0005e4000c12f320 */
.L_x_1607:
[----:B------:R-:W-:Y:S05]  /*f220*/  BSYNC.RECONVERGENT B0 ;  /* 0x0000000000007941 */ /* 0x000fea0003800200 */
.L_x_1606:
        /* <DEDUP_REMOVED lines=43> */
.L_x_1609:
[----:B------:R-:W-:Y:S05]  /*f4e0*/  BSYNC.RECONVERGENT B0 ;  /* 0x0000000000007941 */ /* 0x000fea0003800200 */
.L_x_1608:
        /* <DEDUP_REMOVED lines=11> */
.L_x_1610:
[----:B------:R-:W-:Y:S01]  /*f5a0*/  LEA R0, R7, UR6, 0x2 ;  /* 0x0000000607007c11 */ /* 0x000fe2000f8e10ff */
[----:B012---:R-:W-:Y:S01]  /*f5b0*/  IMAD.U32 R5, RZ, RZ, UR5 ;  /* 0x00000005ff057e24 */ /* 0x007fe2000f8e00ff */
[----:B------:R-:W-:Y:S02]  /*f5c0*/  SHF.R.S32.HI R2, RZ, 0x1f, R7 ;  /* 0x0000001fff027819 */ /* 0x000fe40000011407 */
        /* <DEDUP_REMOVED lines=15> */
.L_x_1564:
[----:B------:R-:W-:Y:S01]  /*f6c0*/  IMAD.MOV.U32 R86, RZ, RZ, RZ ;  /* 0x000000ffff567224 */ /* 0x000fe200078e00ff */
[----:B------:R-:W-:Y:S01]  /*f6d0*/  MOV R165, R162 ;  /* 0x000000a200a57202 */ /* 0x000fe20000000f00 */
[----:B------:R-:W-:Y:S01]  /*f6e0*/  HFMA2 R87, -RZ, RZ, 0, 5.9604644775390625e-08 ;  /* 0x00000001ff577431 */ /* 0x000fe200000001ff */
[----:B------:R-:W-:-:S07]  /*f6f0*/  MOV R154, 0xffffffff ;  /* 0xffffffff009a7802 */ /* 0x000fce0000000f00 */
[----:B-1---5:R-:W-:Y:S05]  /*f700*/  WARPSYNC.COLLECTIVE R154, `(.L_x_1611) ;  /* 0x000000009a087348 */ /* 0x022fea0003c00000 */
[----:B------:R0:W2:Y:S02]  /*f710*/  SHFL.UP P6, R86, R165, R87, R86 ;  /* 0x04000057a5567389 */ /* 0x0000a400000c0056 */
[----:B012--5:R-:W-:Y:S05]  /*f720*/  ENDCOLLECTIVE ;  /* 0x000000000000791b */ /* 0x027fea0003800000 */
.L_x_1611:
[----:B------:R-:W-:Y:S02]  /*f730*/  MOV R165, R153 ;  /* 0x0000009900a57202 */ /* 0x000fe40000000f00 */
[----:B------:R-:W-:Y:S01]  /*f740*/  MOV R156, R86 ;  /* 0x00000056009c7202 */ /* 0x000fe20000000f00 */
[----:B------:R-:W-:-:S07]  /*f750*/  HFMA2 R86, -RZ, RZ, 0, 0 ;  /* 0x00000000ff567431 */ /* 0x000fce00000001ff */
[----:B------:R-:W-:Y:S05]  /*f760*/  WARPSYNC.COLLECTIVE R154, `(.L_x_1612) ;  /* 0x000000009a087348 */ /* 0x000fea0003c00000 */
[----:B------:R0:W1:Y:S02]  /*f770*/  SHFL.UP P6, R86, R165, R87, R86 ;  /* 0x04000057a5567389 */ /* 0x00006400000c0056 */
[----:B01----:R-:W-:Y:S05]  /*f780*/  ENDCOLLECTIVE ;  /* 0x000000000000791b */ /* 0x003fea0003800000 */
.L_x_1612:
[----:B------:R-:W-:Y:S02]  /*f790*/  IMAD.MOV.U32 R87, RZ, RZ, 0x2 ;  /* 0x00000002ff577424 */ /* 0x000fe400078e00ff */
[C---:B------:R-:W-:Y:S01]  /*f7a0*/  FFMA.FTZ R163, R162.reuse, R86, R153 ;  /* 0x00000056a2a37223 */ /* 0x040fe20000010099 */
[----:B------:R-:W-:Y:S01]  /*f7b0*/  @P5 FMUL.FTZ R162, R162, R156 ;  /* 0x0000009ca2a25220 */ /* 0x000fe20000410000 */
[----:B------:R-:W-:-:S03]  /*f7c0*/  HFMA2 R86, -RZ, RZ, 0, 0 ;  /* 0x00000000ff567431 */ /* 0x000fc600000001ff */
[----:B------:R-:W-:Y:S02]  /*f7d0*/  FSEL R156, R153, R163, !P5 ;  /* 0x000000a3999c7208 */ /* 0x000fe40006800000 */
[----:B------:R-:W-:Y:S01]  /*f7e0*/  MOV R165, R162 ;  /* 0x000000a200a57202 */ /* 0x000fe20000000f00 */
[----:B------:R-:W0:Y:S06]  /*f7f0*/  S2R R163, SR_LANEID ;  /* 0x0000000000a37919 */ /* 0x000e2c0000000000 */
[----:B0-----:R-:W-:Y:S05]  /*f800*/  WARPSYNC.COLLECTIVE R154, `(.L_x_1613) ;  /* 0x000000009a087348 */ /* 0x001fea0003c00000 */
[----:B------:R1:W2:Y:S02]  /*f810*/  SHFL.UP P6, R86, R165, R87, R86 ;  /* 0x04000057a5567389 */ /* 0x0002a400000c0056 */
[----:B012---:R-:W-:Y:S05]  /*f820*/  ENDCOLLECTIVE ;  /* 0x000000000000791b */ /* 0x007fea0003800000 */
.L_x_1613:
[----:B------:R-:W-:Y:S02]  /*f830*/  MOV R165, R156 ;  /* 0x0000009c00a57202 */ /* 0x000fe40000000f00 */
[----:B------:R-:W-:Y:S01]  /*f840*/  MOV R153, R86 ;  /* 0x0000005600997202 */ /* 0x000fe20000000f00 */
[----:B------:R-:W-:Y:S01]  /*f850*/  HFMA2 R86, -RZ, RZ, 0, 0 ;  /* 0x00000000ff567431 */ /* 0x000fe200000001ff */
[----:B------:R-:W-:-:S13]  /*f860*/  ISETP.GE.AND P5, PT, R163, 0x8, PT ;  /* 0x00000008a300780c */ /* 0x000fda0003fa6270 */
[----:B------:R-:W-:Y:S05]  /*f870*/  WARPSYNC.COLLECTIVE R154, `(.L_x_1614) ;  /* 0x000000009a087348 */ /* 0x000fea0003c00000 */
[----:B------:R0:W1:Y:S02]  /*f880*/  SHFL.UP P6, R86, R165, R87, R86 ;  /* 0x04000057a5567389 */ /* 0x00006400000c0056 */
[----:B01----:R-:W-:Y:S05]  /*f890*/  ENDCOLLECTIVE ;  /* 0x000000000000791b */ /* 0x003fea0003800000 */
.L_x_1614:
[----:B------:R-:W-:Y:S02]  /*f8a0*/  IMAD.MOV.U32 R87, RZ, RZ, 0x4 ;  /* 0x00000004ff577424 */ /* 0x000fe400078e00ff */
        /* <DEDUP_REMOVED lines=8> */
.L_x_1615:
[----:B------:R-:W-:Y:S02]  /*f930*/  MOV R165, R156 ;  /* 0x0000009c00a57202 */ /* 0x000fe40000000f00 */
[----:B------:R-:W-:Y:S01]  /*f940*/  MOV R153, R86 ;  /* 0x0000005600997202 */ /* 0x000fe20000000f00 */
[----:B------:R-:W-:-:S07]  /*f950*/  HFMA2 R86, -RZ, RZ, 0, 0 ;  /* 0x00000000ff567431 */ /* 0x000fce00000001ff */
[----:B------:R-:W-:Y:S05]  /*f960*/  WARPSYNC.COLLECTIVE R154, `(.L_x_1616) ;  /* 0x000000009a087348 */ /* 0x000fea0003c00000 */
[----:B------:R0:W1:Y:S02]  /*f970*/  SHFL.UP P6, R86, R165, R87, R86 ;  /* 0x04000057a5567389 */ /* 0x00006400000c0056 */
[----:B01----:R-:W-:Y:S05]  /*f980*/  ENDCOLLECTIVE ;  /* 0x000000000000791b */ /* 0x003fea0003800000 */
.L_x_1616:
        /* <DEDUP_REMOVED lines=9> */
.L_x_1617:
[----:B------:R-:W-:Y:S02]  /*fa20*/  MOV R165, R156 ;  /* 0x0000009c00a57202 */ /* 0x000fe40000000f00 */
[----:B------:R-:W-:Y:S01]  /*fa30*/  MOV R153, R86 ;  /* 0x0000005600997202 */ /* 0x000fe20000000f00 */
[----:B------:R-:W-:-:S07]  /*fa40*/  HFMA2 R86, -RZ, RZ, 0, 0 ;  /* 0x00000000ff567431 */ /* 0x000fce00000001ff */
[----:B------:R-:W-:Y:S05]  /*fa50*/  WARPSYNC.COLLECTIVE R154, `(.L_x_1618) ;  /* 0x000000009a087348 */ /* 0x000fea0003c00000 */
[----:B------:R0:W1:Y:S02]  /*fa60*/  SHFL.UP P6, R86, R165, R87, R86 ;  /* 0x04000057a5567389 */ /* 0x00006400000c0056 */
[----:B01----:R-:W-:Y:S05]  /*fa70*/  ENDCOLLECTIVE ;  /* 0x000000000000791b */ /* 0x003fea0003800000 */
.L_x_1618:
        /* <DEDUP_REMOVED lines=9> */
.L_x_1619:
[----:B------:R-:W-:Y:S02]  /*fb10*/  MOV R165, R156 ;  /* 0x0000009c00a57202 */ /* 0x000fe40000000f00 */
[----:B------:R-:W-:Y:S01]  /*fb20*/  MOV R153, R86 ;  /* 0x0000005600997202 */ /* 0x000fe20000000f00 */
[----:B------:R-:W-:-:S07]  /*fb30*/  HFMA2 R86, -RZ, RZ, 0, 0 ;  /* 0x00000000ff567431 */ /* 0x000fce00000001ff */
[----:B------:R-:W-:Y:S05]  /*fb40*/  WARPSYNC.COLLECTIVE R154, `(.L_x_1620) ;  /* 0x000000009a087348 */ /* 0x000fea0003c00000 */
[----:B------:R0:W1:Y:S02]  /*fb50*/  SHFL.UP P6, R86, R165, R87, R86 ;  /* 0x04000057a5567389 */ /* 0x00006400000c0056 */
[----:B01----:R-:W-:Y:S05]  /*fb60*/  ENDCOLLECTIVE ;  /* 0x000000000000791b */ /* 0x003fea0003800000 */
.L_x_1620:
[----:B------:R-:W-:Y:S05]  /*fb70*/  BRA `(.L_x_1621) ;  /* 0xffffffa400447947 */ /* 0x000fea000383ffff */
.L_x_1565:
        /* <DEDUP_REMOVED lines=8> */
.L_x_1623:
[----:B------:R-:W-:Y:S05]  /*fc00*/  BSYNC B0 ;  /* 0x0000000000007941 */ /* 0x000fea0003800000 */
.L_x_1622:
[----:B------:R-:W-:Y:S05]  /*fc10*/  BRA `(.L_x_1624) ;  /* 0xffffffa400387947 */ /* 0x000fea000383ffff */
.L_x_1566:
        /* <DEDUP_REMOVED lines=8> */
.L_x_1626:
[----:B------:R-:W-:Y:S05]  /*fca0*/  BSYNC B0 ;  /* 0x0000000000007941 */ /* 0x000fea0003800000 */
.L_x_1625:
[----:B------:R-:W-:Y:S05]  /*fcb0*/  BRA `(.L_x_1627) ;  /* 0xffffffa400187947 */ /* 0x000fea000383ffff */
.L_x_1567:
        /* <DEDUP_REMOVED lines=8> */
.L_x_1629:
[----:B------:R-:W-:Y:S05]  /*fd40*/  BSYNC B0 ;  /* 0x0000000000007941 */ /* 0x000fea0003800000 */
.L_x_1628:
[----:B------:R-:W-:Y:S01]  /*fd50*/  MOV R162, R86 ;  /* 0x0000005600a27202 */ /* 0x000fe20000000f00 */
[----:B------:R-:W-:Y:S01]  /*fd60*/  IMAD.MOV.U32 R165, RZ, RZ, R163 ;  /* 0x000000ffffa57224 */ /* 0x000fe200078e00a3 */
[----:B------:R-:W-:Y:S01]  /*fd70*/  MOV R86, RZ ;  /* 0x000000ff00567202 */ /* 0x000fe20000000f00 */
[----:B------:R-:W-:Y:S01]  /*fd80*/  HFMA2 R87, -RZ, RZ, 0, 5.9604644775390625e-08 ;  /* 0x00000001ff577431 */ /* 0x000fe200000001ff */
[----:B------:R-:W-:Y:S02]  /*fd90*/  MOV R154, 0xffffffff ;  /* 0xffffffff009a7802 */ /* 0x000fe40000000f00 */
[----:B------:R-:W-:-:S07]  /*fda0*/  MOV R153, R78 ;  /* 0x0000004e00997202 */ /* 0x000fce0000000f00 */
[----:B------:R-:W-:Y:S05]  /*fdb0*/  WARPSYNC.COLLECTIVE R154, `(.L_x_1630) ;  /* 0x000000009a087348 */ /* 0x000fea0003c00000 */
[----:B------:R0:W1:Y:S02]  /*fdc0*/  SHFL.UP P6, R86, R165, R87, R86 ;  /* 0x04000057a5567389 */ /* 0x00006400000c0056 */
[----:B01----:R-:W-:Y:S05]  /*fdd0*/  ENDCOLLECTIVE ;  /* 0x000000000000791b */ /* 0x003fea0003800000 */
.L_x_1630:
[----:B------:R-:W-:Y:S01]  /*fde0*/  IMAD.MOV.U32 R87, RZ, RZ, RZ ;  /* 0x000000ffff577224 */ /* 0x000fe200078e00ff */
[----:B------:R-:W-:Y:S01]  /*fdf0*/  MOV R163, R86 ;  /* 0x0000005600a37202 */ /* 0x000fe20000000f00 */
[----:B------:R-:W-:-:S07]  /*fe00*/  HFMA2 R86, -RZ, RZ, 0, 1.847743988037109375e-06 ;  /* 0x0000001fff567431 */ /* 0x000fce00000001ff */
[----:B------:R-:W-:Y:S05]  /*fe10*/  WARPSYNC.COLLECTIVE R154, `(.L_x_1631) ;  /* 0x000000009a087348 */ /* 0x000fea0003c00000 */
[----:B------:R0:W1:Y:S02]  /*fe20*/  SHFL.IDX P3, R156, R153, R87, R86 ;  /* 0x00000057999c7389 */ /* 0x0000640000060056 */
[----:B01----:R-:W-:Y:S05]  /*fe30*/  ENDCOLLECTIVE ;  /* 0x000000000000791b */ /* 0x003fea0003800000 */
.L_x_1631:
[----:B------:R-:W-:Y:S02]  /*fe40*/  MOV R153, R79 ;  /* 0x0000004f00997202 */ /* 0x000fe40000000f00 */
[----:B------:R-:W-:-:S07]  /*fe50*/  MOV R78, R156 ;  /* 0x0000009c004e7202 */ /* 0x000fce0000000f00 */
[----:B------:R-:W-:Y:S05]  /*fe60*/  WARPSYNC.COLLECTIVE R154, `(.L_x_1632) ;  /* 0x000000009a087348 */ /* 0x000fea0003c00000 */
[----:B------:R0:W1:Y:S02]  /*fe70*/  SHFL.IDX P3, R156, R153, R87, R86 ;  /* 0x00000057999c7389 */ /* 0x0000640000060056 */
[----:B01----:R-:W-:Y:S05]  /*fe80*/  ENDCOLLECTIVE ;  /* 0x000000000000791b */ /* 0x003fea0003800000 */
.L_x_1632:
[----:B------:R-:W-:Y:S01]  /*fe90*/  MOV R79, R156 ;  /* 0x0000009c004f7202 */ /* 0x000fe20000000f00 */
[----:B------:R-:W-:Y:S06]  /*fea0*/  BRA `(.L_x_1633) ;  /* 0xffffffa000b47947 */ /* 0x000fec000383ffff */
.L_x_1569:
[----:B------:R-:W-:Y:S01]  /*feb0*/  MOV R165, R162 ;  /* 0x000000a200a57202 */ /* 0x000fe20000000f00 */
[----:B------:R-:W-:Y:S02]  /*fec0*/  IMAD.MOV.U32 R86, RZ, RZ, 0x1 ;  /* 0x00000001ff567424 */ /* 0x000fe400078e00ff */
[----:B------:R-:W-:Y:S01]  /*fed0*/  HFMA2 R87, -RZ, RZ, 0, 1.847743988037109375e-06 ;  /* 0x0000001fff577431 */ /* 0x000fe200000001ff */
[----:B------:R-:W-:Y:S02]  /*fee0*/  MOV R154, 0xffffffff ;  /* 0xffffffff009a7802 */ /* 0x000fe40000000f00 */
[C---:B------:R-:W-:Y:S02]  /*fef0*/  ISETP.GT.U32.AND P3, PT, R135.reuse, 0x1b, PT ;  /* 0x0000001b8700780c */ /* 0x040fe40003f64070 */
[----:B------:R-:W-:-:S13]  /*ff00*/  ISETP.GT.U32.AND P4, PT, R135, 0x17, PT ;  /* 0x000000178700780c */ /* 0x000fda0003f84070 */
[----:B0-----:R-:W-:Y:S05]  /*ff10*/  WARPSYNC.COLLECTIVE R154, `(.L_x_1634) ;  /* 0x000000009a087348 */ /* 0x001fea0003c00000 */
[----:B------:R1:W2:Y:S02]  /*ff20*/  SHFL.DOWN P0, R156, R165, R86, R87 ;  /* 0x08000056a59c7389 */ /* 0x0002a40000000057 */
[----:B012---:R-:W-:Y:S05]  /*ff30*/  ENDCOLLECTIVE ;  /* 0x000000000000791b */ /* 0x007fea0003800000 */
.L_x_1634:
[----:B------:R-:W-:Y:S02]  /*ff40*/  ISETP.GT.U32.AND P5, PT, R135, 0xf, PT ;  /* 0x0000000f8700780c */ /* 0x000fe40003fa4070 */
[----:B------:R-:W-:Y:S02]  /*ff50*/  MOV R165, R163 ;  /* 0x000000a300a57202 */ /* 0x000fe40000000f00 */
[----:B------:R-:W-:-:S09]  /*ff60*/  MOV R153, R156 ;  /* 0x0000009c00997202 */ /* 0x000fd20000000f00 */
[----:B------:R-:W-:Y:S05]  /*ff70*/  WARPSYNC.COLLECTIVE R154, `(.L_x_1635) ;  /* 0x000000009a087348 */ /* 0x000fea0003c00000 */
[----:B------:R0:W1:Y:S02]  /*ff80*/  SHFL.DOWN P0, R156, R165, R86, R87 ;  /* 0x08000056a59c7389 */ /* 0x0000640000000057 */
[----:B01----:R-:W-:Y:S05]  /*ff90*/  ENDCOLLECTIVE ;  /* 0x000000000000791b */ /* 0x003fea0003800000 */
.L_x_1635:
[----:B------:R-:W-:Y:S01]  /*ffa0*/  @P1 FMUL.FTZ R153, R153, R162 ;  /* 0x000000a299991220 */ /* 0x000fe20000410000 */
        /* <DEDUP_REMOVED lines=10> */
.L_x_1636:
[----:B------:R-:W-:Y:S02]  /*10050*/  MOV R165, R163 ;  /* 0x000000a300a57202 */ /* 0x000fe40000000f00 */
[----:B------:R-:W-:-:S07]  /*10060*/  MOV R135, R156 ;  /* 0x0000009c00877202 */ /* 0x000fce0000000f00 */
[----:B------:R-:W-:Y:S05]  /*10070*/  WARPSYNC.COLLECTIVE R154, `(.L_x_1637) ;  /* 0x000000009a087348 */ /* 0x000fea0003c00000 */
[----:B------:R0:W1:Y:S02]  /*10080*/  SHFL.DOWN P0, R156, R165, R86, R87 ;  /* 0x08000056a59c7389 */ /* 0x0000640000000057 */
[----:B01----:R-:W-:Y:S05]  /*10090*/  ENDCOLLECTIVE ;  /* 0x000000000000791b */ /* 0x003fea0003800000 */
.L_x_1637:
[----:B------:R-:W-:Y:S01]  /*100a0*/  @!P1 FMUL.FTZ R135, R162, R135 ;  /* 0x00000087a2879220 */ /* 0x000fe20000410000 */
[----:B------:R-:W-:-:S04]  /*100b0*/  IMAD.MOV.U32 R86, RZ, RZ, R156 ;  /* 0x000000ffff567224 */ /* 0x000fc800078e009c */
        /* <DEDUP_REMOVED lines=8> */
.L_x_1638:
[----:B------:R-:W-:Y:S01]  /*10140*/  IMAD.MOV.U32 R165, RZ, RZ, R163 ;  /* 0x000000ffffa57224 */ /* 0x000fe200078e00a3 */
[----:B------:R-:W-:-:S07]  /*10150*/  MOV R135, R156 ;  /* 0x0000009c00877202 */ /* 0x000fce0000000f00 */
[----:B------:R-:W-:Y:S05]  /*10160*/  WARPSYNC.COLLECTIVE R154, `(.L_x_1639) ;  /* 0x000000009a087348 */ /* 0x000fea0003c00000 */
[----:B------:R0:W1:Y:S02]  /*10170*/  SHFL.DOWN P0, R156, R165, R86, R87 ;  /* 0x08000056a59c7389 */ /* 0x0000640000000057 */
[----:B01----:R-:W-:Y:S05]  /*10180*/  ENDCOLLECTIVE ;  /* 0x000000000000791b */ /* 0x003fea0003800000 */
.L_x_1639:
[----:B------:R-:W-:Y:S01]  /*10190*/  @!P3 FMUL.FTZ R135, R162, R135 ;  /* 0x00000087a287b220 */ /* 0x000fe20000410000 */
        /* <DEDUP_REMOVED lines=9> */
.L_x_1640:
[----:B------:R-:W-:Y:S01]  /*10230*/  MOV R165, R163 ;  /* 0x000000a300a57202 */ /* 0x000fe20000000f00 */
[----:B------:R-:W-:-:S07]  /*10240*/  IMAD.MOV.U32 R135, RZ, RZ, R156 ;  /* 0x000000ffff877224 */ /* 0x000fce00078e009c */
[----:B------:R-:W-:Y:S05]  /*10250*/  WARPSYNC.COLLECTIVE R154, `(.L_x_1641) ;  /* 0x000000009a087348 */ /* 0x000fea0003c00000 */
[----:B------:R0:W1:Y:S02]  /*10260*/  SHFL.DOWN P0, R156, R165, R86, R87 ;  /* 0x08000056a59c7389 */ /* 0x0000640000000057 */
[----:B01----:R-:W-:Y:S05]  /*10270*/  ENDCOLLECTIVE ;  /* 0x000000000000791b */ /* 0x003fea0003800000 */
.L_x_1641:
[----:B------:R-:W-:Y:S01]  /*10280*/  @!P4 FMUL.FTZ R135, R162, R135 ;  /* 0x00000087a287c220 */ /* 0x000fe20000410000 */
        /* <DEDUP_REMOVED lines=9> */
.L_x_1642:
[----:B------:R-:W-:Y:S02]  /*10320*/  MOV R165, R163 ;  /* 0x000000a300a57202 */ /* 0x000fe40000000f00 */
[----:B------:R-:W-:-:S07]  /*10330*/  MOV R135, R156 ;  /* 0x0000009c00877202 */ /* 0x000fce0000000f00 */
[----:B------:R-:W-:Y:S05]  /*10340*/  WARPSYNC.COLLECTIVE R154, `(.L_x_1643) ;  /* 0x000000009a087348 */ /* 0x000fea0003c00000 */
[----:B------:R0:W1:Y:S02]  /*10350*/  SHFL.DOWN P0, R156, R165, R86, R87 ;  /* 0x08000056a59c7389 */ /* 0x0000640000000057 */
[----:B01----:R-:W-:Y:S05]  /*10360*/  ENDCOLLECTIVE ;  /* 0x000000000000791b */ /* 0x003fea0003800000 */
.L_x_1643:
[----:B------:R-:W-:Y:S01]  /*10370*/  @!P5 FMUL.FTZ R135, R162, R135 ;  /* 0x00000087a287d220 */ /* 0x000fe20000410000 */
[----:B------:R-:W-:Y:S01]  /*10380*/  HFMA2 R87, -RZ, RZ, 0, 0 ;  /* 0x00000000ff577431 */ /* 0x000fe200000001ff */
[----:B------:R-:W-:-:S05]  /*10390*/  MOV R86, R156 ;  /* 0x0000009c00567202 */ /* 0x000fca0000000f00 */
[----:B------:R-:W-:Y:S01]  /*103a0*/  @!P5 FFMA.FTZ R86, R162, R86, R163 ;  /* 0x00000056a256d223 */ /* 0x000fe200000100a3 */
[----:B------:R-:W-:-:S04]  /*103b0*/  @!P5 MOV R162, R135 ;  /* 0x0000008700a2d202 */ /* 0x000fc80000000f00 */
[----:B------:R-:W-:Y:S01]  /*103c0*/  @!P5 MOV R163, R86 ;  /* 0x0000005600a3d202 */ /* 0x000fe20000000f00 */
[--C-:B------:R-:W-:Y:S01]  /*103d0*/  IMAD.MOV.U32 R153, RZ, RZ, R162.reuse ;  /* 0x000000ffff997224 */ /* 0x100fe200078e00a2 */
[----:B------:R-:W-:Y:S01]  /*103e0*/  MOV R86, 0x1f ;  /* 0x0000001f00567802 */ /* 0x000fe20000000f00 */
[----:B------:R-:W-:-:S07]  /*103f0*/  IMAD.MOV.U32 R165, RZ, RZ, R162 ;  /* 0x000000ffffa57224 */ /* 0x000fce00078e00a2 */
[----:B------:R-:W-:Y:S05]  /*10400*/  WARPSYNC.COLLECTIVE R154, `(.L_x_1644) ;  /* 0x000000009a087348 */ /* 0x000fea0003c00000 */
[----:B------:R0:W1:Y:S02]  /*10410*/  SHFL.IDX P3, R156, R153, R87, R86 ;  /* 0x00000057999c7389 */ /* 0x0000640000060056 */
[----:B01----:R-:W-:Y:S05]  /*10420*/  ENDCOLLECTIVE ;  /* 0x000000000000791b */ /* 0x003fea0003800000 */
.L_x_1644:
[----:B------:R-:W-:Y:S02]  /*10430*/  MOV R153, R163 ;  /* 0x000000a300997202 */ /* 0x000fe40000000f00 */
[----:B------:R-:W-:-:S07]  /*10440*/  MOV R155, R156 ;  /* 0x0000009c009b7202 */ /* 0x000fce0000000f00 */
[----:B------:R-:W-:Y:S05]  /*10450*/  WARPSYNC.COLLECTIVE R154, `(.L_x_1645) ;  /* 0x000000009a087348 */ /* 0x000fea0003c00000 */
[----:B------:R0:W1:Y:S02]  /*10460*/  SHFL.IDX P3, R156, R153, R87, R86 ;  /* 0x00000057999c7389 */ /* 0x0000640000060056 */
[----:B01----:R-:W-:Y:S05]  /*10470*/  ENDCOLLECTIVE ;  /* 0x000000000000791b */ /* 0x003fea0003800000 */
.L_x_1645:
[----:B------:R-:W-:Y:S01]  /*10480*/  HFMA2 R86, -RZ, RZ, 0, 5.9604644775390625e-08 ;  /* 0x00000001ff567431 */ /* 0x000fe200000001ff */
[----:B------:R-:W-:Y:S01]  /*10490*/  MOV R87, 0x1f ;  /* 0x0000001f00577802 */ /* 0x000fe20000000f00 */
[----:B------:R-:W-:Y:S01]  /*104a0*/  IMAD.MOV.U32 R153, RZ, RZ, R78 ;  /* 0x000000ffff997224 */ /* 0x000fe200078e004e */
[----:B------:R-:W-:-:S07]  /*104b0*/  MOV R135, R156 ;  /* 0x0000009c00877202 */ /* 0x000fce0000000f00 */
[----:B------:R-:W-:Y:S05]  /*104c0*/  WARPSYNC.COLLECTIVE R154, `(.L_x_1646) ;  /* 0x000000009a087348 */ /* 0x000fea0003c00000 */
[----:B------:R0:W1:Y:S02]  /*104d0*/  SHFL.DOWN P0, R156, R165, R86, R87 ;  /* 0x08000056a59c7389 */ /* 0x0000640000000057 */
[----:B01----:R-:W-:Y:S05]  /*104e0*/  ENDCOLLECTIVE ;  /* 0x000000000000791b */ /* 0x003fea0003800000 */
.L_x_1646:
[-C--:B------:R-:W-:Y:S01]  /*104f0*/  FFMA.FTZ R135, R79, R155.reuse, R135 ;  /* 0x0000009b4f877223 */ /* 0x080fe20000010087 */
[----:B------:R-:W-:Y:S01]  /*10500*/  FMUL.FTZ R155, R78, R155 ;  /* 0x0000009b4e9b7220 */ /* 0x000fe20000410000 */
[----:B------:R-:W-:Y:S02]  /*10510*/  MOV R165, R163 ;  /* 0x000000a300a57202 */ /* 0x000fe40000000f00 */
[----:B------:R-:W-:-:S07]  /*10520*/  MOV R162, R156 ;  /* 0x0000009c00a27202 */ /* 0x000fce0000000f00 */
[----:B------:R-:W-:Y:S05]  /*10530*/  WARPSYNC.COLLECTIVE R154, `(.L_x_1647) ;  /* 0x000000009a087348 */ /* 0x000fea0003c00000 */
[----:B------:R0:W1:Y:S02]  /*10540*/  SHFL.DOWN P0, R156, R165, R86, R87 ;  /* 0x08000056a59c7389 */ /* 0x0000640000000057 */
[----:B01----:R-:W-:Y:S05]  /*10550*/  ENDCOLLECTIVE ;  /* 0x000000000000791b */ /* 0x003fea0003800000 */
.L_x_1647:
[----:B------:R-:W-:Y:S01]  /*10560*/  HFMA2 R87, -RZ, RZ, 0, 0 ;  /* 0x00000000ff577431 */ /* 0x000fe200000001ff */
[----:B------:R-:W-:Y:S02]  /*10570*/  MOV R86, 0x1f ;  /* 0x0000001f00567802 */ /* 0x000fe40000000f00 */
[----:B------:R-:W-:-:S07]  /*10580*/  MOV R163, R156 ;  /* 0x0000009c00a37202 */ /* 0x000fce0000000f00 */
[----:B------:R-:W-:Y:S05]  /*10590*/  WARPSYNC.COLLECTIVE R154, `(.L_x_1648) ;  /* 0x000000009a087348 */ /* 0x000fea0003c00000 */
[----:B------:R0:W1:Y:S02]  /*105a0*/  SHFL.IDX P3, R156, R153, R87, R86 ;  /* 0x00000057999c7389 */ /* 0x0000640000060056 */
[----:B01----:R-:W-:Y:S05]  /*105b0*/  ENDCOLLECTIVE ;  /* 0x000000000000791b */ /* 0x003fea0003800000 */
.L_x_1648:
[----:B------:R-:W-:Y:S02]  /*105c0*/  ISETP.NE.AND P0, PT, R117, 0x1f, PT ;  /* 0x0000001f7500780c */ /* 0x000fe40003f05270 */
[----:B------:R-:W-:Y:S02]  /*105d0*/  MOV R153, R79 ;  /* 0x0000004f00997202 */ /* 0x000fe40000000f00 */
[----:B------:R-:W-:-:S09]  /*105e0*/  MOV R78, R156 ;  /* 0x0000009c004e7202 */ /* 0x000fd20000000f00 */
[----:B------:R-:W-:Y:S05]  /*105f0*/  WARPSYNC.COLLECTIVE R154, `(.L_x_1649) ;  /* 0x000000009a087348 */ /* 0x000fea0003c00000 */
[----:B------:R0:W1:Y:S02]  /*10600*/  SHFL.IDX P3, R156, R153, R87, R86 ;  /* 0x00000057999c7389 */ /* 0x0000640000060056 */
[----:B01----:R-:W-:Y:S05]  /*10610*/  ENDCOLLECTIVE ;  /* 0x000000000000791b */ /* 0x003fea0003800000 */
.L_x_1649:
[----:B------:R-:W-:Y:S01]  /*10620*/  MOV R79, R156 ;  /* 0x0000009c004f7202 */ /* 0x000fe20000000f00 */
[----:B------:R-:W-:Y:S06]  /*10630*/  BRA `(.L_x_1650) ;  /* 0xffffffa000d87947 */ /* 0x000fec000383ffff */
.L_x_1651:
        /* <DEDUP_REMOVED lines=12> */
.L_x_10423:


//--------------------- .text._Z25selective_scan_bwd_kernelI32Selective_Scan_bwd_kernel_traitsILi128ELi16ELb1ELb0ELb0ELb0ELb0EN3c104HalfEfEEv12SSMParamsBwd --------------------------
	.section	.text._Z25selective_scan_bwd_kernelI32Selective_Scan_bwd_kernel_traitsILi128ELi16ELb1ELb0ELb0ELb0ELb0EN3c104HalfEfEEv12SSMParamsBwd,"ax",@progbits
	.align	128
        .global         _Z25selective_scan_bwd_kernelI32Selective_Scan_bwd_kernel_traitsILi128ELi16ELb1ELb0ELb0ELb0ELb0EN3c104HalfEfEEv12SSMParamsBwd
        .type           _Z25selective_scan_bwd_kernelI32Selective_Scan_bwd_kernel_traitsILi128ELi16ELb1ELb0ELb0ELb0ELb0EN3c104HalfEfEEv12SSMParamsBwd,@function
        .size           _Z25selective_scan_bwd_kernelI32Selective_Scan_bwd_kernel_traitsILi128ELi16ELb1ELb0ELb0ELb0ELb0EN3c104HalfEfEEv12SSMParamsBwd,(.L_x_10424 - _Z25selective_scan_bwd_kernelI32Selective_Scan_bwd_kernel_traitsILi128ELi16ELb1ELb0ELb0ELb0ELb0EN3c104HalfEfEEv12SSMParamsBwd)
        .other          _Z25selective_scan_bwd_kernelI32Selective_Scan_bwd_kernel_traitsILi128ELi16ELb1ELb0ELb0ELb0ELb0EN3c104HalfEfEEv12SSMParamsBwd,@"STO_CUDA_ENTRY STV_DEFAULT"
_Z25selective_scan_bwd_kernelI32Selective_Scan_bwd_kernel_traitsILi128ELi16ELb1ELb0ELb0ELb0ELb0EN3c104HalfEfEEv12SSMParamsBwd:
.text._Z25selective_scan_bwd_kernelI32Selective_Scan_bwd_kernel_traitsILi128ELi16ELb1ELb0ELb0ELb0ELb0EN3c104HalfEfEEv12SSMParamsBwd:
[----:B------:R-:W-:Y:S01]  /*0000*/  LDC R1, c[0x0][0x37c] ;  /* 0x0000df00ff017b82 */ /* 0x000fe20000000800 */
[----:B------:R-:W0:Y:S07]  /*0010*/  LDCU.64 UR4, c[0x0][0x458] ;  /* 0x00008b00ff0477ac */ /* 0x000e2e0008000a00 */
[----:B------:R-:W1:Y:S01]  /*0020*/  S2UR UR8, SR_CTAID.Y ;  /* 0x00000000000879c3 */ /* 0x000e620000002600 */
[----:B------:R-:W2:Y:S01]  /*0030*/  LDCU.64 UR6, c[0x0][0x470] ;  /* 0x00008e00ff0677ac */ /* 0x000ea20008000a00 */
[----:B------:R-:W3:Y:S06]  /*0040*/  LDCU.64 UR30, c[0x0][0x358] ;  /* 0x00006b00ff1e77ac */ /* 0x000eec0008000a00 */
[----:B------:R-:W4:Y:S01]  /*0050*/  S2UR UR9, SR_CTAID.X ;  /* 0x00000000000979c3 */ /* 0x000f220000002500 */
[----:B------:R-:W4:Y:S01]  /*0060*/  LDCU.128 UR12, c[0x0][0x3f0] ;  /* 0x00007e00ff0c77ac */ /* 0x000f220008000c00 */
[----:B------:R-:W5:Y:S01]  /*0070*/  LDCU.128 UR16, c[0x0][0x400] ;  /* 0x00008000ff1077ac */ /* 0x000f620008000c00 */
[----:B0-----:R-:W-:-:S02]  /*0080*/  UISETP.NE.U32.AND UP0, UPT, UR4, URZ, UPT ;  /* 0x000000ff0400728c */ /* 0x001fc4000bf05070 */
[----:B--2---:R-:W-:Y:S02]  /*0090*/  UISETP.NE.U32.AND UP1, UPT, UR6, URZ, UPT ;  /* 0x000000ff0600728c */ /* 0x004fe4000bf25070 */
[----:B------:R-:W-:Y:S02]  /*00a0*/  UISETP.NE.AND.EX UP0, UPT, UR5, URZ, UPT, UP0 ;  /* 0x000000ff0500728c */ /* 0x000fe4000bf05300 */
[----:B------:R-:W-:Y:S01]  /*00b0*/  UISETP.NE.AND.EX UP1, UPT, UR7, URZ, UPT, UP1 ;  /* 0x000000ff0700728c */ /* 0x000fe2000bf25310 */
[----:B------:R-:W0:Y:S03]  /*00c0*/  LDCU UR27, c[0x0][0x394] ;  /* 0x00007280ff1b77ac */ /* 0x000e260008000800 */
[----:B------:R-:W-:Y:S02]  /*00d0*/  PLOP3.LUT P0, PT, PT, PT, UP0, 0x80, 0x8 ;  /* 0x000000000008781c */ /* 0x000fe40003f0f008 */
[----:B------:R-:W-:Y:S01]  /*00e0*/  PLOP3.LUT P1, PT, PT, PT, UP1, 0x80, 0x8 ;  /* 0x000000000008781c */ /* 0x000fe20003f2f018 */
[----:B------:R-:W2:Y:S02]  /*00f0*/  LDCU.64 UR22, c[0x0][0x498] ;  /* 0x00009300ff1677ac */ /* 0x000ea40008000a00 */
[----:B-1----:R-:W-:-:S02]  /*0100*/  @UP0 ULEA UR4, UP2, UR8, UR4, 0x2 ;  /* 0x0000000408040291 */ /* 0x002fc4000f8410ff */
[----:B------:R-:W-:Y:S02]  /*0110*/  @UP1 ULEA UR6, UP3, UR8, UR6, 0x2 ;  /* 0x0000000608061291 */ /* 0x000fe4000f8610ff */
[----:B------:R-:W-:Y:S02]  /*0120*/  @UP0 ULEA.HI.X UR5, UR8, UR5, URZ, 0x2, UP2 ;  /* 0x0000000508050291 */ /* 0x000fe400090f14ff */
[----:B------:R-:W-:Y:S01]  /*0130*/  @UP1 ULEA.HI.X UR7, UR8, UR7, URZ, 0x2, UP3 ;  /* 0x0000000708071291 */ /* 0x000fe200098f14ff */
[----:B------:R-:W-:Y:S01]  /*0140*/  MOV R2, UR4 ;  /* 0x0000000400027c02 */ /* 0x000fe20008000f00 */
[----:B------:R-:W1:Y:S01]  /*0150*/  LDCU.64 UR24, c[0x0][0x4a0] ;  /* 0x00009400ff1877ac */ /* 0x000e620008000a00 */
[----:B------:R-:W-:Y:S02]  /*0160*/  MOV R4, UR6 ;  /* 0x0000000600047c02 */ /* 0x000fe40008000f00 */
[----:B------:R-:W-:Y:S01]  /*0170*/  MOV R3, UR5 ;  /* 0x0000000500037c02 */ /* 0x000fe20008000f00 */
[----:B------:R-:W1:Y:S01]  /*0180*/  LDCU.64 UR28, c[0x0][0x528] ;  /* 0x0000a500ff1c77ac */ /* 0x000e620008000a00 */
[----:B------:R-:W-:-:S03]  /*0190*/  MOV R5, UR7 ;  /* 0x0000000700057c02 */ /* 0x000fc60008000f00 */
[----:B---3--:R-:W3:Y:S01]  /*01a0*/  @P0 LDG.E R2, desc[UR30][R2.64] ;  /* 0x0000001e02020981 */ /* 0x008ee2000c1e1900 */
[----:B------:R-:W2:Y:S03]  /*01b0*/  LDCU.64 UR6, c[0x0][0x480] ;  /* 0x00009000ff0677ac */ /* 0x000ea60008000a00 */
[----:B------:R-:W3:Y:S01]  /*01c0*/  @P1 LDG.E R4, desc[UR30][R4.64] ;  /* 0x0000001e04041981 */ /* 0x000ee2000c1e1900 */
[----:B----4-:R-:W-:Y:S01]  /*01d0*/  UIMAD.WIDE.U32 UR4, UR9, UR12, URZ ;  /* 0x0000000c090472a5 */ /* 0x010fe2000f8e00ff */
[----:B------:R-:W-:Y:S01]  /*01e0*/  HFMA2 R81, -RZ, RZ, 0, 0 ;  /* 0x00000000ff517431 */ /* 0x000fe200000001ff */
[----:B------:R-:W-:Y:S01]  /*01f0*/  UIMAD UR21, UR8, UR15, URZ ;  /* 0x0000000f081572a4 */ /* 0x000fe2000f8e02ff */
[----:B------:R-:W-:Y:S01]  /*0200*/  MOV R79, RZ ;  /* 0x000000ff004f7202 */ /* 0x000fe20000000f00 */
[----:B------:R-:W-:Y:S02]  /*0210*/  UIMAD UR5, UR9, UR13, UR5 ;  /* 0x0000000d090572a4 */ /* 0x000fe4000f8e0205 */
[----:B-----5:R-:W-:-:S02]  /*0220*/  UIMAD.WIDE.U32 UR12, UR9, UR16, URZ ;  /* 0x00000010090c72a5 */ /* 0x020fc4000f8e00ff */
[----:B------:R-:W-:Y:S02]  /*0230*/  UIMAD.WIDE.U32 UR10, UR8, UR14, UR4 ;  /* 0x0000000e080a72a5 */ /* 0x000fe4000f8e0004 */
[----:B------:R-:W-:Y:S02]  /*0240*/  UIMAD UR13, UR9, UR17, UR13 ;  /* 0x00000011090d72a4 */ /* 0x000fe4000f8e020d */
[----:B0-----:R-:W-:Y:S02]  /*0250*/  ULEA UR16, UR27, 0xfffff800, 0xb ;  /* 0xfffff8001b107891 */ /* 0x001fe4000f8e58ff */
[----:B--2---:R-:W-:Y:S02]  /*0260*/  UISETP.NE.U32.AND UP0, UPT, UR6, URZ, UPT ;  /* 0x000000ff0600728c */ /* 0x004fe4000bf05070 */
        /* <DEDUP_REMOVED lines=8> */
[----:B------:R-:W2:Y:S01]  /*02f0*/  @UP0 LDCU UR23, c[0x0][0x384] ;  /* 0x00007080ff1707ac */ /* 0x000ea20008000800 */
[----:B------:R-:W-:Y:S02]  /*0300*/  UIADD3.X UR12, UPT, UPT, UR17, UR13, UR22, UP3, !UPT ;  /* 0x0000000d110c7290 */ /* 0x000fe40009ffe416 */
[----:B0-----:R-:W-:Y:S01]  /*0310*/  ULEA UR19, UP4, UR20, UR6, 0x1 ;  /* 0x0000000614137291 */ /* 0x001fe2000f8808ff */
[----:B------:R-:W0:Y:S01]  /*0320*/  @UP0 LDCU UR26, c[0x0][0x38c] ;  /* 0x00007180ff1a07ac */ /* 0x000e220008000800 */
[----:B------:R-:W-:-:S02]  /*0330*/  UIADD3 UR18, UP1, UPT, UR16, UR10, URZ ;  /* 0x0000000a10127290 */ /* 0x000fc4000ff3e0ff */
[----:B------:R-:W-:-:S05]  /*0340*/  ULEA.HI.X UR20, UR20, UR7, UR12, 0x1, UP4 ;  /* 0x0000000714147291 */ /* 0x000fca000a0f0c0c */
[----:B------:R-:W4:Y:S01]  /*0350*/  @UP0 LDCU.64 UR12, c[0x0][0x480] ;  /* 0x00009000ff0c07ac */ /* 0x000f220008000a00 */
[----:B------:R-:W-:Y:S02]  /*0360*/  ULEA UR10, UP2, UR18, UR4, 0x1 ;  /* 0x00000004120a7291 */ /* 0x000fe4000f8408ff */
[----:B------:R-:W-:Y:S02]  /*0370*/  UIADD3.X UR11, UPT, UPT, UR17, UR11, UR21, UP1, !UPT ;  /* 0x0000000b110b7290 */ /* 0x000fe40008ffe415 */
[----:B--2---:R-:W-:Y:S02]  /*0380*/  @UP0 UIMAD UR9, UR9, UR23, UR8 ;  /* 0x00000017090902a4 */ /* 0x004fe4000f8e0208 */
[----:B------:R-:W-:Y:S02]  /*0390*/  ULEA.HI.X UR18, UR18, UR5, UR11, 0x1, UP2 ;  /* 0x0000000512127291 */ /* 0x000fe400090f0c0b */
[----:B-1----:R-:W-:Y:S02]  /*03a0*/  UIMAD.WIDE.U32 UR4, UR8, UR24, UR14 ;  /* 0x00000018080472a5 */ /* 0x002fe4000f8e000e */
[----:B------:R-:W-:-:S02]  /*03b0*/  @UP0 UIMAD UR9, UR9, UR27, URZ ;  /* 0x0000001b090902a4 */ /* 0x000fc4000f8e02ff */
[----:B------:R-:W-:Y:S02]  /*03c0*/  UIMAD UR22, UR8, UR25, URZ ;  /* 0x00000019081672a4 */ /* 0x000fe4000f8e02ff */
[----:B------:R-:W-:Y:S02]  /*03d0*/  UIADD3 UR16, UP1, UPT, UR16, UR4, URZ ;  /* 0x0000000410107290 */ /* 0x000fe4000ff3e0ff */
[----:B0-----:R-:W-:Y:S02]  /*03e0*/  @UP0 UIMAD UR9, UR9, UR26, URZ ;  /* 0x0000001a090902a4 */ /* 0x001fe4000f8e02ff */
[----:B------:R-:W-:Y:S01]  /*03f0*/  UIADD3.X UR22, UPT, UPT, UR17, UR5, UR22, UP1, !UPT ;  /* 0x0000000511167290 */ /* 0x000fe20008ffe416 */
[----:B------:R-:W-:Y:S02]  /*0400*/  UMOV UR4, URZ ;  /* 0x000000ff00047c82 */ /* 0x000fe40008000000 */
[----:B------:R-:W-:Y:S01]  /*0410*/  UMOV UR5, URZ ;  /* 0x000000ff00057c82 */ /* 0x000fe20008000000 */
[----:B----4-:R-:W-:-:S02]  /*0420*/  @UP0 UIMAD.WIDE UR4, UR9, 0x8, UR12 ;  /* 0x00000008090408a5 */ /* 0x010fc4000f8e020c */
[----:B------:R-:W-:Y:S01]  /*0430*/  UISETP.GE.AND UP0, UPT, UR27, 0x1, UPT ;  /* 0x000000011b00788c */ /* 0x000fe2000bf06270 */
[----:B------:R-:W-:Y:S01]  /*0440*/  UMOV UR6, URZ ;  /* 0x000000ff00067c82 */ /* 0x000fe20008000000 */
[----:B------:R-:W-:Y:S01]  /*0450*/  UMOV UR7, URZ ;  /* 0x000000ff00077c82 */ /* 0x000fe20008000000 */
[----:B------:R-:W-:-:S04]  /*0460*/  ULEA UR21, UP1, UR16, UR28, 0x1 ;  /* 0x0000001c10157291 */ /* 0x000fc8000f8208ff */
[----:B------:R-:W-:Y:S01]  /*0470*/  ULEA.HI.X UR22, UR16, UR29, UR22, 0x1, UP1 ;  /* 0x0000001d10167291 */ /* 0x000fe200088f0c16 */
[----:B---3--:R-:W-:Y:S02]  /*0480*/  @P0 R2UR UR6, R2 ;  /* 0x00000000020602ca */ /* 0x008fe400000e0000 */
[----:B------:R-:W-:Y:S01]  /*0490*/  @P1 R2UR UR7, R4 ;  /* 0x00000000040712ca */ /* 0x000fe200000e0000 */
[----:B------:R-:W-:-:S14]  /*04a0*/  BRA.U !UP0, `(.L_x_1652) ;  /* 0x00000035089c7547 */ /* 0x000fdc000b800000 */
[----:B------:R-:W0:Y:S01]  /*04b0*/  S2R R2, SR_TID.X ;  /* 0x0000000000027919 */ /* 0x000e220000002100 */
[----:B------:R-:W1:Y:S01]  /*04c0*/  S2UR UR8, SR_CgaCtaId ;  /* 0x00000000000879c3 */ /* 0x000e620000008800 */
[----:B------:R-:W-:Y:S01]  /*04d0*/  MOV R79, RZ ;  /* 0x000000ff004f7202 */ /* 0x000fe20000000f00 */
[----:B------:R-:W-:Y:S01]  /*04e0*/  UMOV UR9, 0x400 ;  /* 0x0000040000097882 */ /* 0x000fe20000000000 */
[----:B------:R-:W-:Y:S01]  /*04f0*/  MOV R81, RZ ;  /* 0x000000ff00517202 */ /* 0x000fe20000000f00 */
[----:B------:R-:W2:Y:S01]  /*0500*/  LDCU UR16, c[0x0][0x394] ;  /* 0x00007280ff1077ac */ /* 0x000ea20008000800 */
[----:B------:R-:W-:Y:S01]  /*0510*/  UMOV UR17, UR10 ;  /* 0x0000000a00117c82 */ /* 0x000fe20008000000 */
[----:B-1----:R-:W-:Y:S01]  /*0520*/  ULEA UR9, UR8, UR9, 0x18 ;  /* 0x0000000908097291 */ /* 0x002fe2000f8ec0ff */
[C---:B0-----:R-:W-:Y:S02]  /*0530*/  SHF.L.U32 R0, R2.reuse, 0x1, RZ ;  /* 0x0000000102007819 */ /* 0x041fe400000006ff */
[----:B------:R-:W-:-:S02]  /*0540*/  LOP3.LUT R2, R2, 0x1f, RZ, 0xc0, !PT ;  /* 0x0000001f02027812 */ /* 0x000fc400078ec0ff */
[----:B------:R-:W-:-:S04]  /*0550*/  LOP3.LUT R3, R0, 0x7c0, RZ, 0xc0, !PT ;  /* 0x000007c000037812 */ /* 0x000fc800078ec0ff */
[----:B--2---:R-:W-:-:S07]  /*0560*/  LOP3.LUT R7, R3, R2, RZ, 0xfc, !PT ;  /* 0x0000000203077212 */ /* 0x004fce00078efcff */
.L_x_1667:
[----:B------:R-:W-:Y:S01]  /*0570*/  BAR.SYNC.DEFER_BLOCKING 0x0 ;  /* 0x0000000000007b1d */ /* 0x000fe20000010000 */
[----:B0-----:R-:W-:Y:S02]  /*0580*/  MOV R4, UR17 ;  /* 0x0000001100047c02 */ /* 0x001fe40008000f00 */
[----:B------:R-:W-:-:S03]  /*0590*/  MOV R5, UR18 ;  /* 0x0000001200057c02 */ /* 0x000fc60008000f00 */
[----:B------:R-:W0:Y:S01]  /*05a0*/  S2R R77, SR_LANEID ;  /* 0x00000000004d7919 */ /* 0x000e220000000000 */
[----:B------:R-:W-:Y:S01]  /*05b0*/  IMAD.WIDE.U32 R4, R7, 0x10, R4 ;  /* 0x0000001007047825 */ /* 0x000fe200078e0004 */
[----:B------:R-:W-:Y:S01]  /*05c0*/  MOV R12, UR19 ;  /* 0x00000013000c7c02 */ /* 0x000fe20008000f00 */
[----:B------:R-:W1:Y:S03]  /*05d0*/  LDCU UR36, c[0x0][0x38c] ;  /* 0x00007180ff2477ac */ /* 0x000e660008000800 */
[----:B------:R-:W2:Y:S04]  /*05e0*/  LDG.E.128 R8, desc[UR30][R4.64] ;  /* 0x0000001e04087981 */ /* 0x000ea8000c1e1d00 */
[----:B------:R-:W3:Y:S01]  /*05f0*/  LDG.E.128 R20, desc[UR30][R4.64+0x200] ;  /* 0x0002001e04147981 */ /* 0x000ee2000c1e1d00 */
[----:B------:R-:W-:-:S03]  /*0600*/  MOV R13, UR20 ;  /* 0x00000014000d7c02 */ /* 0x000fc60008000f00 */
[----:B------:R-:W-:Y:S01]  /*0610*/  IMAD.WIDE.U32 R12, R7, 0x10, R12 ;  /* 0x00000010070c7825 */ /* 0x000fe200078e000c */
[----:B0-----:R-:W-:-:S04]  /*0620*/  IADD3 R74, PT, PT, R3, R77, RZ ;  /* 0x0000004d034a7210 */ /* 0x001fc80007ffe0ff */
[----:B------:R-:W-:-:S04]  /*0630*/  LEA R74, R74, UR9, 0x4 ;  /* 0x000000094a4a7c11 */ /* 0x000fc8000f8e20ff */
[----:B------:R-:W-:Y:S01]  /*0640*/  LEA R0, R77, R74, 0x4 ;  /* 0x0000004a4d007211 */ /* 0x000fe200078e20ff */
[----:B--2---:R-:W-:Y:S04]  /*0650*/  STS.128 [R74], R8 ;  /* 0x000000084a007388 */ /* 0x004fe80000000c00 */
[----:B---3--:R0:W-:Y:S01]  /*0660*/  STS.128 [R74+0x200], R20 ;  /* 0x000200144a007388 */ /* 0x0081e20000000c00 */
[----:B------:R-:W-:-:S03]  /*0670*/  NOP ;  /* 0x0000000000007918 */ /* 0x000fc60000000000 */
[----:B------:R-:W2:Y:S04]  /*0680*/  LDS.128 R64, [R0] ;  /* 0x0000000000407984 */ /* 0x000ea80000000c00 */
[----:B------:R-:W3:Y:S01]  /*0690*/  LDS.128 R56, [R0+0x10] ;  /* 0x0000100000387984 */ /* 0x000ee20000000c00 */
[----:B------:R-:W-:Y:S06]  /*06a0*/  BAR.SYNC.DEFER_BLOCKING 0x0 ;  /* 0x0000000000007b1d */ /* 0x000fec0000010000 */
[----:B------:R-:W4:Y:S04]  /*06b0*/  LDG.E.128 R24, desc[UR30][R12.64] ;  /* 0x0000001e0c187981 */ /* 0x000f28000c1e1d00 */
[----:B------:R-:W5:Y:S01]  /*06c0*/  LDG.E.128 R28, desc[UR30][R12.64+0x200] ;  /* 0x0002001e0c1c7981 */ /* 0x000f62000c1e1d00 */
[----:B------:R-:W-:-:S02]  /*06d0*/  MOV R16, UR21 ;  /* 0x0000001500107c02 */ /* 0x000fc40008000f00 */
[----:B------:R-:W-:-:S03]  /*06e0*/  MOV R17, UR22 ;  /* 0x0000001600117c02 */ /* 0x000fc60008000f00 */
[----:B------:R-:W-:Y:S01]  /*06f0*/  IMAD.WIDE.U32 R16, R7, 0x10, R16 ;  /* 0x0000001007107825 */ /* 0x000fe200078e0010 */
[----:B----4-:R-:W-:Y:S04]  /*0700*/  STS.128 [R74], R24 ;  /* 0x000000184a007388 */ /* 0x010fe80000000c00 */
[----:B-----5:R4:W-:Y:S01]  /*0710*/  STS.128 [R74+0x200], R28 ;  /* 0x0002001c4a007388 */ /* 0x0209e20000000c00 */
[----:B------:R-:W-:-:S03]  /*0720*/  NOP ;  /* 0x0000000000007918 */ /* 0x000fc60000000000 */
[----:B------:R-:W-:Y:S04]  /*0730*/  LDS.128 R8, [R0] ;  /* 0x0000000000087984 */ /* 0x000fe80000000c00 */
[----:B------:R-:W-:Y:S01]  /*0740*/  LDS.128 R4, [R0+0x10] ;  /* 0x0000100000047984 */ /* 0x000fe20000000c00 */
[----:B------:R-:W-:Y:S06]  /*0750*/  BAR.SYNC.DEFER_BLOCKING 0x0 ;  /* 0x0000000000007b1d */ /* 0x000fec0000010000 */
[----:B0-----:R-:W5:Y:S04]  /*0760*/  LDG.E.128 R20, desc[UR30][R16.64] ;  /* 0x0000001e10147981 */ /* 0x001f68000c1e1d00 */
[----:B------:R-:W5:Y:S01]  /*0770*/  LDG.E.128 R32, desc[UR30][R16.64+0x200] ;  /* 0x0002001e10207981 */ /* 0x000f62000c1e1d00 */
[----:B--2---:R-:W-:Y:S01]  /*0780*/  HADD2.F32 R75, -RZ, R64.H0_H0 ;  /* 0x20000040ff4b7230 */ /* 0x004fe20000004100 */
[----:B-1----:R-:W-:Y:S01]  /*0790*/  UISETP.GE.AND UP0, UPT, UR36, 0x1, UPT ;  /* 0x000000012400788c */ /* 0x002fe2000bf06270 */
[--C-:B---3--:R-:W-:Y:S01]  /*07a0*/  HADD2.F32 R62, -RZ, R58.reuse.H0_H0 ;  /* 0x2000003aff3e7230 */ /* 0x108fe20000004100 */
[----:B------:R-:W-:Y:S01]  /*07b0*/  CS2R R42, SRZ ;  /* 0x00000000002a7805 */ /* 0x000fe2000001ff00 */
[----:B------:R-:W-:Y:S01]  /*07c0*/  HADD2.F32 R61, -RZ, R58.H1_H1 ;  /* 0x3000003aff3d7230 */ /* 0x000fe20000004100 */
[----:B------:R-:W-:Y:S01]  /*07d0*/  CS2R R40, SRZ ;  /* 0x0000000000287805 */ /* 0x000fe2000001ff00 */
[----:B------:R-:W-:Y:S01]  /*07e0*/  HADD2.F32 R73, -RZ, R64.H1_H1 ;  /* 0x30000040ff497230 */ /* 0x000fe20000004100 */
[----:B------:R-:W-:Y:S01]  /*07f0*/  CS2R R38, SRZ ;  /* 0x0000000000267805 */ /* 0x000fe2000001ff00 */
[--C-:B------:R-:W-:Y:S01]  /*0800*/  HADD2.F32 R64, -RZ, R57.reuse.H0_H0 ;  /* 0x20000039ff407230 */ /* 0x100fe20000004100 */
[----:B------:R-:W-:Y:S01]  /*0810*/  CS2R R36, SRZ ;  /* 0x0000000000247805 */ /* 0x000fe2000001ff00 */
[----:B------:R-:W-:Y:S01]  /*0820*/  HADD2.F32 R63, -RZ, R57.H1_H1 ;  /* 0x30000039ff3f7230 */ /* 0x000fe20000004100 */
[----:B----4-:R-:W-:Y:S01]  /*0830*/  CS2R R30, SRZ ;  /* 0x00000000001e7805 */ /* 0x010fe2000001ff00 */
[--C-:B------:R-:W-:Y:S01]  /*0840*/  HADD2.F32 R72, -RZ, R65.reuse.H0_H0 ;  /* 0x20000041ff487230 */ /* 0x100fe20000004100 */
[----:B------:R-:W-:Y:S01]  /*0850*/  CS2R R28, SRZ ;  /* 0x00000000001c7805 */ /* 0x000fe2000001ff00 */
[----:B------:R-:W-:-:S02]  /*0860*/  HADD2.F32 R71, -RZ, R65.H1_H1 ;  /* 0x30000041ff477230 */ /* 0x000fc40000004100 */
[--C-:B------:R-:W-:Y:S02]  /*0870*/  HADD2.F32 R70, -RZ, R66.reuse.H0_H0 ;  /* 0x20000042ff467230 */ /* 0x100fe40000004100 */
[----:B------:R-:W-:Y:S02]  /*0880*/  HADD2.F32 R69, -RZ, R66.H1_H1 ;  /* 0x30000042ff457230 */ /* 0x000fe40000004100 */
[--C-:B------:R-:W-:Y:S02]  /*0890*/  HADD2.F32 R66, -RZ, R56.reuse.H0_H0 ;  /* 0x20000038ff427230 */ /* 0x100fe40000004100 */
[----:B------:R-:W-:Y:S02]  /*08a0*/  HADD2.F32 R65, -RZ, R56.H1_H1 ;  /* 0x30000038ff417230 */ /* 0x000fe40000004100 */
[--C-:B------:R-:W-:Y:S02]  /*08b0*/  HADD2.F32 R68, -RZ, R67.reuse.H0_H0 ;  /* 0x20000043ff447230 */ /* 0x100fe40000004100 */
[----:B------:R-:W-:-:S02]  /*08c0*/  HADD2.F32 R67, -RZ, R67.H1_H1 ;  /* 0x30000043ff437230 */ /* 0x000fc40000004100 */
[--C-:B------:R-:W-:Y:S02]  /*08d0*/  HADD2.F32 R60, -RZ, R59.reuse.H0_H0 ;  /* 0x2000003bff3c7230 */ /* 0x100fe40000004100 */
[----:B------:R-:W-:Y:S01]  /*08e0*/  HADD2.F32 R59, -RZ, R59.H1_H1 ;  /* 0x3000003bff3b7230 */ /* 0x000fe20000004100 */
[----:B-----5:R-:W-:Y:S04]  /*08f0*/  STS.128 [R74], R20 ;  /* 0x000000144a007388 */ /* 0x020fe80000000c00 */
[----:B------:R0:W-:Y:S01]  /*0900*/  STS.128 [R74+0x200], R32 ;  /* 0x000200204a007388 */ /* 0x0001e20000000c00 */
[----:B------:R-:W-:-:S03]  /*0910*/  NOP ;  /* 0x0000000000007918 */ /* 0x000fc60000000000 */
[----:B------:R-:W1:Y:S04]  /*0920*/  LDS.128 R24, [R0] ;  /* 0x0000000000187984 */ /* 0x000e680000000c00 */
[----:B------:R1:W2:Y:S01]  /*0930*/  LDS.128 R12, [R0+0x10] ;  /* 0x00001000000c7984 */ /* 0x0002a20000000c00 */
[----:B0-----:R-:W-:Y:S02]  /*0940*/  CS2R R34, SRZ ;  /* 0x0000000000227805 */ /* 0x001fe4000001ff00 */
[----:B------:R-:W-:Y:S01]  /*0950*/  CS2R R32, SRZ ;  /* 0x0000000000207805 */ /* 0x000fe2000001ff00 */
[--C-:B-1----:R-:W-:Y:S02]  /*0960*/  HADD2.F32 R0, -RZ, R24.reuse.H0_H0 ;  /* 0x20000018ff007230 */ /* 0x102fe40000004100 */
[----:B------:R-:W-:-:S02]  /*0970*/  HADD2.F32 R58, -RZ, R24.H1_H1 ;  /* 0x30000018ff3a7230 */ /* 0x000fc40000004100 */
[--C-:B------:R-:W-:Y:S02]  /*0980*/  HADD2.F32 R57, -RZ, R25.reuse.H0_H0 ;  /* 0x20000019ff397230 */ /* 0x100fe40000004100 */
[----:B------:R-:W-:Y:S01]  /*0990*/  FFMA.FTZ R81, R0, R75, R81 ;  /* 0x0000004b00517223 */ /* 0x000fe20000010051 */
[----:B------:R-:W-:Y:S02]  /*09a0*/  HADD2.F32 R56, -RZ, R25.H1_H1 ;  /* 0x30000019ff387230 */ /* 0x000fe40000004100 */
[----:B------:R-:W-:Y:S02]  /*09b0*/  HADD2.F32 R55, -RZ, R26.H0_H0 ;  /* 0x2000001aff377230 */ /* 0x000fe40000004100 */
[----:B------:R-:W-:Y:S01]  /*09c0*/  FFMA.FTZ R16, R58, R73, R81 ;  /* 0x000000493a107223 */ /* 0x000fe20000010051 */
[--C-:B--2---:R-:W-:Y:S02]  /*09d0*/  HADD2.F32 R51, -RZ, R12.reuse.H0_H0 ;  /* 0x2000000cff337230 */ /* 0x104fe40000004100 */
[----:B------:R-:W-:Y:S01]  /*09e0*/  FMUL.FTZ R25, R57, UR6 ;  /* 0x0000000639197c20 */ /* 0x000fe20008410000 */
[----:B------:R-:W-:-:S02]  /*09f0*/  HADD2.F32 R50, -RZ, R12.H1_H1 ;  /* 0x3000000cff327230 */ /* 0x000fc40000004100 */
[----:B------:R-:W-:Y:S01]  /*0a00*/  FFMA.FTZ R3, R57, R72, R16 ;  /* 0x0000004839037223 */ /* 0x000fe20000010010 */
[----:B------:R-:W-:Y:S02]  /*0a10*/  HADD2.F32 R54, -RZ, R26.H1_H1 ;  /* 0x3000001aff367230 */ /* 0x000fe40000004100 */
[----:B------:R-:W-:Y:S01]  /*0a20*/  FMUL.FTZ R26, R58, UR6 ;  /* 0x000000063a1a7c20 */ /* 0x000fe20008410000 */
[--C-:B------:R-:W-:Y:S02]  /*0a30*/  HADD2.F32 R53, -RZ, R27.reuse.H0_H0 ;  /* 0x2000001bff357230 */ /* 0x100fe40000004100 */
[----:B------:R-:W-:Y:S01]  /*0a40*/  FFMA.FTZ R12, R56, R71, R3 ;  /* 0x00000047380c7223 */ /* 0x000fe20000010003 */
[----:B------:R-:W-:Y:S02]  /*0a50*/  HADD2.F32 R52, -RZ, R27.H1_H1 ;  /* 0x3000001bff347230 */ /* 0x000fe40000004100 */
[----:B------:R-:W-:Y:S01]  /*0a60*/  FMUL.FTZ R27, R0, UR6 ;  /* 0x00000006001b7c20 */ /* 0x000fe20008410000 */
[----:B------:R-:W-:-:S02]  /*0a70*/  HADD2.F32 R49, -RZ, R13.H0_H0 ;  /* 0x2000000dff317230 */ /* 0x000fc40000004100 */
[C---:B------:R-:W-:Y:S01]  /*0a80*/  FFMA.FTZ R3, R55.reuse, R70, R12 ;  /* 0x0000004637037223 */ /* 0x040fe2000001000c */
        /* <DEDUP_REMOVED lines=10> */
[----:B------:R-:W-:Y:S01]  /*0b30*/  FMUL.FTZ R21, R53, UR6 ;  /* 0x0000000635157c20 */ /* 0x000fe20008410000 */
[C---:B------:R-:W-:Y:S01]  /*0b40*/  FFMA.FTZ R12, R52.reuse, R67, R3 ;  /* 0x00000043340c7223 */ /* 0x040fe20000010003 */
[----:B------:R-:W-:Y:S01]  /*0b50*/  FMUL.FTZ R20, R52, UR6 ;  /* 0x0000000634147c20 */ /* 0x000fe20008410000 */
[C---:B------:R-:W-:Y:S01]  /*0b60*/  FMUL.FTZ R19, R51.reuse, UR6 ;  /* 0x0000000633137c20 */ /* 0x040fe20008410000 */
[----:B------:R-:W-:Y:S01]  /*0b70*/  FMUL.FTZ R18, R50, UR6 ;  /* 0x0000000632127c20 */ /* 0x000fe20008410000 */
[----:B------:R-:W-:Y:S01]  /*0b80*/  FFMA.FTZ R3, R51, R66, R12 ;  /* 0x0000004233037223 */ /* 0x000fe2000001000c */
[----:B------:R-:W-:Y:S01]  /*0b90*/  FMUL.FTZ R17, R49, UR6 ;  /* 0x0000000631117c20 */ /* 0x000fe20008410000 */
[----:B------:R-:W-:Y:S01]  /*0ba0*/  FMUL.FTZ R16, R48, UR6 ;  /* 0x0000000630107c20 */ /* 0x000fe20008410000 */
[----:B------:R-:W-:Y:S01]  /*0bb0*/  FMUL.FTZ R15, R47, UR6 ;  /* 0x000000062f0f7c20 */ /* 0x000fe20008410000 */
[----:B------:R-:W-:Y:S01]  /*0bc0*/  FFMA.FTZ R12, R50, R65, R3 ;  /* 0x00000041320c7223 */ /* 0x000fe20000010003 */
[----:B------:R-:W-:Y:S01]  /*0bd0*/  FMUL.FTZ R14, R46, UR6 ;  /* 0x000000062e0e7c20 */ /* 0x000fe20008410000 */
[----:B------:R-:W-:-:S02]  /*0be0*/  FMUL.FTZ R13, R45, UR6 ;  /* 0x000000062d0d7c20 */ /* 0x000fc40008410000 */
[----:B------:R-:W-:-:S04]  /*0bf0*/  FFMA.FTZ R3, R49, R64, R12 ;  /* 0x0000004031037223 */ /* 0x000fc8000001000c */
[----:B------:R-:W-:-:S04]  /*0c00*/  FFMA.FTZ R12, R48, R63, R3 ;  /* 0x0000003f300c7223 */ /* 0x000fc80000010003 */
[----:B------:R-:W-:-:S04]  /*0c10*/  FFMA.FTZ R3, R47, R62, R12 ;  /* 0x0000003e2f037223 */ /* 0x000fc8000001000c */
[----:B------:R-:W-:-:S04]  /*0c20*/  FFMA.FTZ R12, R46, R61, R3 ;  /* 0x0000003d2e0c7223 */ /* 0x000fc80000010003 */
[----:B------:R-:W-:Y:S01]  /*0c30*/  FFMA.FTZ R81, R45, R60, R12 ;  /* 0x0000003c2d517223 */ /* 0x000fe2000001000c */
[----:B------:R-:W-:-:S03]  /*0c40*/  FMUL.FTZ R12, R44, UR6 ;  /* 0x000000062c0c7c20 */ /* 0x000fc60008410000 */
[----:B------:R-:W-:Y:S01]  /*0c50*/  FFMA.FTZ R81, R44, R59, R81 ;  /* 0x0000003b2c517223 */ /* 0x000fe20000010051 */
[----:B------:R-:W-:Y:S06]  /*0c60*/  BAR.SYNC.DEFER_BLOCKING 0x0 ;  /* 0x0000000000007b1d */ /* 0x000fec0000010000 */
[----:B------:R-:W-:Y:S05]  /*0c70*/  BRA.U !UP0, `(.L_x_1653) ;  /* 0x0000002908287547 */ /* 0x000fea000b800000 */
[----:B------:R-:W0:Y:S01]  /*0c80*/  S2UR UR37, SR_CTAID.Y ;  /* 0x00000000002579c3 */ /* 0x000e220000002600 */
[----:B------:R-:W0:Y:S01]  /*0c90*/  LDCU.64 UR32, c[0x0][0x3b8] ;  /* 0x00007700ff2077ac */ /* 0x000e220008000a00 */
[--C-:B------:R-:W-:Y:S02]  /*0ca0*/  HADD2.F32 R92, -RZ, R8.reuse.H0_H0 ;  /* 0x20000008ff5c7230 */ /* 0x100fe40000004100 */
[----:B------:R-:W-:Y:S02]  /*0cb0*/  HFMA2 R43, -RZ, RZ, 0, 0 ;  /* 0x00000000ff2b7431 */ /* 0x000fe400000001ff */
[----:B------:R-:W-:Y:S01]  /*0cc0*/  HADD2.F32 R90, -RZ, R8.H1_H1 ;  /* 0x30000008ff5a7230 */ /* 0x000fe20000004100 */
[----:B------:R-:W1:Y:S01]  /*0cd0*/  LDCU.128 UR12, c[0x0][0x440] ;  /* 0x00008800ff0c77ac */ /* 0x000e620008000c00 */
[--C-:B------:R-:W-:Y:S02]  /*0ce0*/  HADD2.F32 R95, -RZ, R9.reuse.H0_H0 ;  /* 0x20000009ff5f7230 */ /* 0x100fe40000004100 */
[----:B------:R-:W-:Y:S01]  /*0cf0*/  FADD.FTZ R92, R92, UR7 ;  /* 0x000000075c5c7e21 */ /* 0x000fe20008010000 */
[----:B------:R-:W2:Y:S01]  /*0d00*/  LDC R3, c[0x0][0x394] ;  /* 0x0000e500ff037b82 */ /* 0x000ea20000000800 */
[----:B------:R-:W3:Y:S01]  /*0d10*/  LDCU.64 UR28, c[0x0][0x3d8] ;  /* 0x00007b00ff1c77ac */ /* 0x000ee20008000a00 */
[----:B------:R-:W-:-:S02]  /*0d20*/  HADD2.F32 R88, -RZ, R9.H1_H1 ;  /* 0x30000009ff587230 */ /* 0x000fc40000004100 */
[----:B------:R-:W-:Y:S01]  /*0d30*/  FADD.FTZ R90, R90, UR7 ;  /* 0x000000075a5a7e21 */ /* 0x000fe20008010000 */
[--C-:B------:R-:W-:Y:S01]  /*0d40*/  HADD2.F32 R93, -RZ, R10.reuse.H0_H0 ;  /* 0x2000000aff5d7230 */ /* 0x100fe20000004100 */
[----:B------:R-:W4:Y:S01]  /*0d50*/  LDCU.64 UR34, c[0x0][0x450] ;  /* 0x00008a00ff2277ac */ /* 0x000f220008000a00 */
[----:B------:R-:W-:Y:S02]  /*0d60*/  HADD2.F32 R86, -RZ, R10.H1_H1 ;  /* 0x3000000aff567230 */ /* 0x000fe40000004100 */
[----:B------:R-:W-:Y:S01]  /*0d70*/  FADD.FTZ R95, R95, UR7 ;  /* 0x000000075f5f7e21 */ /* 0x000fe20008010000 */
[--C-:B------:R-:W-:Y:S01]  /*0d80*/  HADD2.F32 R91, -RZ, R11.reuse.H0_H0 ;  /* 0x2000000bff5b7230 */ /* 0x100fe20000004100 */
[----:B------:R-:W5:Y:S01]  /*0d90*/  LDCU.128 UR8, c[0x0][0x3a0] ;  /* 0x00007400ff0877ac */ /* 0x000f620008000c00 */
[----:B------:R-:W-:Y:S02]  /*0da0*/  HADD2.F32 R84, -RZ, R11.H1_H1 ;  /* 0x3000000bff547230 */ /* 0x000fe40000004100 */
[----:B------:R-:W-:Y:S01]  /*0db0*/  FADD.FTZ R88, R88, UR7 ;  /* 0x0000000758587e21 */ /* 0x000fe20008010000 */
[--C-:B------:R-:W-:Y:S01]  /*0dc0*/  HADD2.F32 R89, -RZ, R4.reuse.H0_H0 ;  /* 0x20000004ff597230 */ /* 0x100fe20000004100 */
[----:B------:R-:W5:Y:S01]  /*0dd0*/  LDCU.64 UR38, c[0x0][0x3c0] ;  /* 0x00007800ff2677ac */ /* 0x000f620008000a00 */
[----:B------:R-:W-:-:S02]  /*0de0*/  HADD2.F32 R82, -RZ, R4.H1_H1 ;  /* 0x30000004ff527230 */ /* 0x000fc40000004100 */
[----:B------:R-:W-:Y:S01]  /*0df0*/  FADD.FTZ R93, R93, UR7 ;  /* 0x000000075d5d7e21 */ /* 0x000fe20008010000 */
[--C-:B------:R-:W-:Y:S01]  /*0e00*/  HADD2.F32 R87, -RZ, R5.reuse.H0_H0 ;  /* 0x20000005ff577230 */ /* 0x100fe20000004100 */
[----:B0-----:R-:W-:Y:S01]  /*0e10*/  UIMAD.WIDE.U32 UR24, UR37, UR32, URZ ;  /* 0x00000020251872a5 */ /* 0x001fe2000f8e00ff */
[----:B------:R-:W-:Y:S01]  /*0e20*/  HADD2.F32 R80, -RZ, R5.H1_H1 ;  /* 0x30000005ff507230 */ /* 0x000fe20000004100 */
[----:B---3--:R-:W-:Y:S01]  /*0e30*/  UIMAD.WIDE.U32 UR26, UR37, UR28, URZ ;  /* 0x0000001c251a72a5 */ /* 0x008fe2000f8e00ff */
[--C-:B------:R-:W-:Y:S01]  /*0e40*/  HADD2.F32 R85, -RZ, R6.reuse.H0_H0 ;  /* 0x20000006ff557230 */ /* 0x100fe20000004100 */
[----:B-1----:R-:W-:Y:S01]  /*0e50*/  ULEA UR32, UP0, UR24, UR14, 0x2 ;  /* 0x0000000e18207291 */ /* 0x002fe2000f8010ff */
[----:B------:R-:W0:Y:S01]  /*0e60*/  S2UR UR14, SR_CgaCtaId ;  /* 0x00000000000e79c3 */ /* 0x000e220000008800 */
[----:B------:R-:W-:Y:S01]  /*0e70*/  UIMAD UR23, UR37, UR29, UR27 ;  /* 0x0000001d251772a4 */ /* 0x000fe2000f8e021b */
[----:B--2---:R-:W-:Y:S01]  /*0e80*/  ISETP.LE.AND P0, PT, R3, UR16, PT ;  /* 0x0000001003007c0c */ /* 0x004fe2000bf03270 */
[----:B----4-:R-:W-:Y:S01]  /*0e90*/  ULEA UR27, UP1, UR26, UR34, 0x2 ;  /* 0x000000221a1b7291 */ /* 0x010fe2000f8210ff */
[----:B------:R-:W-:Y:S01]  /*0ea0*/  HADD2.F32 R78, -RZ, R6.H1_H1 ;  /* 0x30000006ff4e7230 */ /* 0x000fe20000004100 */
[----:B-----5:R-:W-:Y:S01]  /*0eb0*/  UIMAD.WIDE.U32 UR28, UR37, UR8, URZ ;  /* 0x00000008251c72a5 */ /* 0x020fe2000f8e00ff */
[--C-:B------:R-:W-:Y:S01]  /*0ec0*/  HADD2.F32 R83, -RZ, R7.reuse.H0_H0 ;  /* 0x20000007ff537230 */ /* 0x100fe20000004100 */
[----:B------:R-:W-:Y:S01]  /*0ed0*/  ULEA.HI.X UR26, UR26, UR35, UR23, 0x2, UP1 ;  /* 0x000000231a1a7291 */ /* 0x000fe200088f1417 */
[----:B------:R-:W-:Y:S01]  /*0ee0*/  HADD2.F32 R76, -RZ, R7.H1_H1 ;  /* 0x30000007ff4c7230 */ /* 0x000fe20000004100 */
[----:B------:R-:W1:Y:S01]  /*0ef0*/  LDCU.64 UR34, c[0x0][0x3e0] ;  /* 0x00007c00ff2277ac */ /* 0x000e620008000a00 */
[----:B------:R-:W-:Y:S01]  /*0f00*/  ISETP.EQ.AND P0, PT, R2, RZ, !P0 ;  /* 0x000000ff0200720c */ /* 0x000fe20004702270 */
[----:B------:R-:W-:Y:S01]  /*0f10*/  FADD.FTZ R86, R86, UR7 ;  /* 0x0000000756567e21 */ /* 0x000fe20008010000 */
[----:B------:R-:W-:Y:S01]  /*0f20*/  FADD.FTZ R91, R91, UR7 ;  /* 0x000000075b5b7e21 */ /* 0x000fe20008010000 */
[----:B------:R-:W-:Y:S01]  /*0f30*/  UIMAD UR33, UR37, UR33, UR25 ;  /* 0x00000021252172a4 */ /* 0x000fe2000f8e0219 */
[----:B------:R-:W-:Y:S01]  /*0f40*/  P2R R118, PR, RZ, 0x1 ;  /* 0x00000001ff767803 */ /* 0x000fe20000000000 */
[----:B------:R-:W-:Y:S01]  /*0f50*/  ULEA UR25, UP2, UR28, UR12, 0x2 ;  /* 0x0000000c1c197291 */ /* 0x000fe2000f8410ff */
[----:B------:R-:W-:Y:S01]  /*0f60*/  FADD.FTZ R84, R84, UR7 ;  /* 0x0000000754547e21 */ /* 0x000fe20008010000 */
[----:B------:R-:W-:Y:S01]  /*0f70*/  UIMAD UR9, UR37, UR9, UR29 ;  /* 0x00000009250972a4 */ /* 0x000fe2000f8e021d */
[----:B------:R-:W-:Y:S01]  /*0f80*/  FADD.FTZ R89, R89, UR7 ;  /* 0x0000000759597e21 */ /* 0x000fe20008010000 */
[----:B------:R-:W-:Y:S01]  /*0f90*/  UIADD3 UR8, UPT, UPT, UR16, -0x1, URZ ;  /* 0xffffffff10087890 */ /* 0x000fe2000fffe0ff */
[----:B------:R-:W-:Y:S01]  /*0fa0*/  FADD.FTZ R82, R82, UR7 ;  /* 0x0000000752527e21 */ /* 0x000fe20008010000 */
[----:B------:R-:W-:Y:S01]  /*0fb0*/  ULEA.HI.X UR28, UR28, UR13, UR9, 0x2, UP2 ;  /* 0x0000000d1c1c7291 */ /* 0x000fe200090f1409 */
[----:B------:R-:W-:Y:S01]  /*0fc0*/  FADD.FTZ R87, R87, UR7 ;  /* 0x0000000757577e21 */ /* 0x000fe20008010000 */
[----:B------:R-:W-:Y:S01]  /*0fd0*/  USHF.L.U32 UR8, UR8, 0x8, URZ ;  /* 0x0000000808087899 */ /* 0x000fe200080006ff */
[----:B------:R-:W-:Y:S01]  /*0fe0*/  FADD.FTZ R80, R80, UR7 ;  /* 0x0000000750507e21 */ /* 0x000fe20008010000 */
[----:B------:R-:W-:Y:S01]  /*0ff0*/  UMOV UR13, 0x400 ;  /* 0x00000400000d7882 */ /* 0x000fe20000000000 */
[----:B------:R-:W-:Y:S01]  /*1000*/  UIADD3 UR9, UPT, UPT, UR16, -0x2, URZ ;  /* 0xfffffffe10097890 */ /* 0x000fe2000fffe0ff */
[----:B------:R-:W-:Y:S01]  /*1010*/  FADD.FTZ R85, R85, UR7 ;  /* 0x0000000755557e21 */ /* 0x000fe20008010000 */
[----:B0-----:R-:W-:Y:S01]  /*1020*/  ULEA UR13, UR14, UR13, 0x18 ;  /* 0x0000000d0e0d7291 */ /* 0x001fe2000f8ec0ff */
[----:B------:R-:W-:Y:S01]  /*1030*/  FADD.FTZ R78, R78, UR7 ;  /* 0x000000074e4e7e21 */ /* 0x000fe20008010000 */
[----:B------:R-:W-:Y:S01]  /*1040*/  ULEA.HI.X UR29, UR24, UR15, UR33, 0x2, UP0 ;  /* 0x0000000f181d7291 */ /* 0x000fe200080f1421 */
[----:B------:R-:W-:Y:S01]  /*1050*/  FADD.FTZ R83, R83, UR7 ;  /* 0x0000000753537e21 */ /* 0x000fe20008010000 */
[----:B------:R-:W-:Y:S01]  /*1060*/  FADD.FTZ R76, R76, UR7 ;  /* 0x000000074c4c7e21 */ /* 0x000fe20008010000 */
[----:B------:R-:W-:-:S02]  /*1070*/  USHF.L.U64.HI UR15, UR10, 0x2, UR11 ;  /* 0x000000020a0f7899 */ /* 0x000fc4000801020b */
[----:B------:R-:W-:Y:S02]  /*1080*/  ULOP3.LUT UR11, UR8, 0x100, URZ, 0xc0, !UPT ;  /* 0x00000100080b7892 */ /* 0x000fe4000f8ec0ff */
[----:B------:R-:W-:Y:S01]  /*1090*/  UIADD3 UR33, UPT, UPT, UR13, 0x1ae0, URZ ;  /* 0x00001ae00d217890 */ /* 0x000fe2000fffe0ff */
[----:B------:R-:W0:Y:S01]  /*10a0*/  LDCU UR40, c[0x0][0x394] ;  /* 0x00007280ff2877ac */ /* 0x000e220008000800 */
[----:B------:R-:W2:Y:S01]  /*10b0*/  LDCU UR41, c[0x0][0x38c] ;  /* 0x00007180ff2977ac */ /* 0x000ea20008000800 */
[----:B------:R-:W-:Y:S02]  /*10c0*/  UIMAD UR12, UR9, UR36, URZ ;  /* 0x00000024090c72a4 */ /* 0x000fe4000f8e02ff */
[----:B-1----:R-:W-:Y:S02]  /*10d0*/  USHF.L.U64.HI UR24, UR34, 0x2, UR35 ;  /* 0x0000000222187899 */ /* 0x002fe40008010223 */
[----:B------:R-:W-:Y:S02]  /*10e0*/  USHF.L.U64.HI UR23, UR38, 0x2, UR39 ;  /* 0x0000000226177899 */ /* 0x000fe40008010227 */
[----:B------:R-:W-:Y:S01]  /*10f0*/  UIADD3 UR13, UPT, UPT, UR13, 0x24e0, URZ ;  /* 0x000024e00d0d7890 */ /* 0x000fe2000fffe0ff */
[----:B------:R-:W-:-:S11]  /*1100*/  UMOV UR8, URZ ;  /* 0x000000ff00087c82 */ /* 0x000fd60008000000 */
.L_x_1666:
[----:B------:R-:W-:Y:S02]  /*1110*/  MOV R6, UR25 ;  /* 0x0000001900067c02 */ /* 0x000fe40008000f00 */
[----:B------:R-:W-:-:S05]  /*1120*/  MOV R7, UR28 ;  /* 0x0000001c00077c02 */ /* 0x000fca0008000f00 */
[----:B------:R-:W3:Y:S01]  /*1130*/  LDG.E R6, desc[UR30][R6.64] ;  /* 0x0000001e06067981 */ /* 0x000ee2000c1e1900 */
[----:B-1----:R-:W-:Y:S02]  /*1140*/  MOV R2, UR32 ;  /* 0x0000002000027c02 */ /* 0x002fe40008000f00 */
[----:B------:R-:W-:Y:S02]  /*1150*/  MOV R5, UR26 ;  /* 0x0000001a00057c02 */ /* 0x000fe40008000f00 */
[----:B------:R-:W-:Y:S02]  /*1160*/  MOV R3, UR29 ;  /* 0x0000001d00037c02 */ /* 0x000fe40008000f00 */
[----:B------:R-:W-:-:S03]  /*1170*/  MOV R4, UR27 ;  /* 0x0000001b00047c02 */ /* 0x000fc60008000f00 */
[----:B------:R1:W4:Y:S04]  /*1180*/  LDG.E R2, desc[UR30][R2.64] ;  /* 0x0000001e02027981 */ /* 0x000328000c1e1900 */
[----:B------:R-:W4:Y:S01]  /*1190*/  LDG.E R5, desc[UR30][R4.64] ;  /* 0x0000001e04057981 */ /* 0x000f22000c1e1900 */
[----:B------:R-:W5:Y:S01]  /*11a0*/  S2UR UR14, SR_CgaCtaId ;  /* 0x00000000000e79c3 */ /* 0x000f620000008800 */
[----:B------:R-:W-:Y:S01]  /*11b0*/  UMOV UR9, 0x400 ;  /* 0x0000040000097882 */ /* 0x000fe20000000000 */
[----:B------:R-:W-:Y:S01]  /*11c0*/  BSSY.RECONVERGENT B0, `(.L_x_1654) ;  /* 0x0000049000007945 */ /* 0x000fe20003800200 */
[----:B0-----:R-:W0:Y:S01]  /*11d0*/  S2R R94, SR_TID.X ;  /* 0x00000000005e7919 */ /* 0x001e220000002100 */
[----:B-----5:R-:W-:Y:S01]  /*11e0*/  ULEA UR9, UR14, UR9, 0x18 ;  /* 0x000000090e097291 */ /* 0x020fe2000f8ec0ff */
[----:B0-----:R-:W-:-:S02]  /*11f0*/  ISETP.NE.AND P0, PT, R94, RZ, PT ;  /* 0x000000ff5e00720c */ /* 0x001fc40003f05270 */
[C---:B-1----:R-:W-:Y:S02]  /*1200*/  IADD3 R3, PT, PT, R94.reuse, 0x200, RZ ;  /* 0x000002005e037810 */ /* 0x042fe40007ffe0ff */
[----:B------:R-:W-:Y:S02]  /*1210*/  ISETP.NE.AND P1, PT, R94, 0x7f, PT ;  /* 0x0000007f5e00780c */ /* 0x000fe40003f25270 */
[----:B------:R-:W-:-:S04]  /*1220*/  SEL R3, R3, UR11, P0 ;  /* 0x0000000b03037c07 */ /* 0x000fc80008000000 */
[----:B------:R-:W-:Y:S02]  /*1230*/  LEA R3, R3, UR9, 0x2 ;  /* 0x0000000903037c11 */ /* 0x000fe4000f8e10ff */
[----:B---3--:R-:W-:-:S13]  /*1240*/  R2UR UR35, R6 ;  /* 0x00000000062372ca */ /* 0x008fda00000e0000 */
[----:B------:R-:W-:Y:S01]  /*1250*/  MOV R8, UR35 ;  /* 0x0000002300087c02 */ /* 0x000fe20008000f00 */
[----:B----4-:R-:W-:-:S04]  /*1260*/  FMUL.FTZ R5, R2, R5 ;  /* 0x0000000502057220 */ /* 0x010fc80000410000 */
[----:B------:R-:W-:Y:S01]  /*1270*/  FMUL.FTZ R7, R8, 1.4426950216293334961 ;  /* 0x3fb8aa3b08077820 */ /* 0x000fe20000410000 */
[-C--:B------:R-:W-:Y:S01]  /*1280*/  FMUL.FTZ R116, R0, R5.reuse ;  /* 0x0000000500747220 */ /* 0x080fe20000410000 */
[-C--:B------:R-:W-:Y:S01]  /*1290*/  FMUL.FTZ R115, R58, R5.reuse ;  /* 0x000000053a737220 */ /* 0x080fe20000410000 */
[----:B------:R-:W-:Y:S01]  /*12a0*/  FMUL.FTZ R113, R57, R5 ;  /* 0x0000000539717220 */ /* 0x000fe20000410000 */
        /* <DEDUP_REMOVED lines=17> */
[----:B------:R-:W1:Y:S01]  /*13c0*/  MUFU.EX2 R127, R127 ;  /* 0x0000007f007f7308 */ /* 0x000e620000000800 */
[-C--:B------:R-:W-:Y:S01]  /*13d0*/  FMUL.FTZ R112, R56, R5.reuse ;  /* 0x0000000538707220 */ /* 0x080fe20000410000 */
[-C--:B------:R-:W-:Y:S01]  /*13e0*/  FMUL.FTZ R110, R55, R5.reuse ;  /* 0x00000005376e7220 */ /* 0x080fe20000410000 */
[----:B0-----:R0:W-:Y:S01]  /*13f0*/  STS [R3+0x1ae0], R140 ;  /* 0x001ae08c03007388 */ /* 0x0011e20000000800 */
[----:B------:R-:W3:Y:S01]  /*1400*/  MUFU.EX2 R128, R128 ;  /* 0x0000008000807308 */ /* 0x000ee20000000800 */
[-C--:B------:R-:W-:Y:S01]  /*1410*/  FMUL.FTZ R109, R54, R5.reuse ;  /* 0x00000005366d7220 */ /* 0x080fe20000410000 */
[-C--:B------:R-:W-:Y:S01]  /*1420*/  FMUL.FTZ R107, R53, R5.reuse ;  /* 0x00000005356b7220 */ /* 0x080fe20000410000 */
[-C--:B------:R-:W-:Y:S01]  /*1430*/  FMUL.FTZ R106, R52, R5.reuse ;  /* 0x00000005346a7220 */ /* 0x080fe20000410000 */
[----:B------:R-:W4:Y:S01]  /*1440*/  MUFU.EX2 R126, R126 ;  /* 0x0000007e007e7308 */ /* 0x000f220000000800 */
[-C--:B------:R-:W-:Y:S01]  /*1450*/  FMUL.FTZ R104, R51, R5.reuse ;  /* 0x0000000533687220 */ /* 0x080fe20000410000 */
[-C--:B------:R-:W-:Y:S01]  /*1460*/  FMUL.FTZ R103, R50, R5.reuse ;  /* 0x0000000532677220 */ /* 0x080fe20000410000 */
[-C--:B------:R-:W-:Y:S01]  /*1470*/  FMUL.FTZ R102, R49, R5.reuse ;  /* 0x0000000531667220 */ /* 0x080fe20000410000 */
[----:B------:R-:W0:Y:S01]  /*1480*/  MUFU.EX2 R125, R125 ;  /* 0x0000007d007d7308 */ /* 0x000e220000000800 */
[-C--:B------:R-:W-:Y:S01]  /*1490*/  FMUL.FTZ R101, R48, R5.reuse ;  /* 0x0000000530657220 */ /* 0x080fe20000410000 */
[-C--:B------:R-:W-:Y:S01]  /*14a0*/  FMUL.FTZ R100, R47, R5.reuse ;  /* 0x000000052f647220 */ /* 0x080fe20000410000 */
[-C--:B------:R-:W-:Y:S01]  /*14b0*/  FMUL.FTZ R99, R46, R5.reuse ;  /* 0x000000052e637220 */ /* 0x080fe20000410000 */
[----:B------:R-:W0:Y:S01]  /*14c0*/  MUFU.EX2 R123, R123 ;  /* 0x0000007b007b7308 */ /* 0x000e220000000800 */
[-C--:B------:R-:W-:Y:S01]  /*14d0*/  FMUL.FTZ R98, R45, R5.reuse ;  /* 0x000000052d627220 */ /* 0x080fe20000410000 */
[----:B------:R-:W-:-:S02]  /*14e0*/  FMUL.FTZ R97, R44, R5 ;  /* 0x000000052c617220 */ /* 0x000fc40000410000 */
        /* <DEDUP_REMOVED lines=10> */
[----:B------:R-:W-:Y:S06]  /*1590*/  BAR.SYNC.DEFER_BLOCKING 0x0 ;  /* 0x0000000000007b1d */ /* 0x000fec0000010000 */
[----:B-1-34-:R-:W-:Y:S05]  /*15a0*/  @P1 BRA `(.L_x_1655) ;  /* 0x0000000000201947 */ /* 0x01afea0003800000 */
[----:B------:R-:W-:Y:S01]  /*15b0*/  UISETP.NE.AND UP0, UPT, UR16, UR40, UPT ;  /* 0x000000281000728c */ /* 0x000fe2000bf05270 */
[----:B------:R-:W-:-:S08]  /*15c0*/  HFMA2 R96, -RZ, RZ, 1.875, 0 ;  /* 0x3f800000ff607431 */ /* 0x000fd000000001ff */
[----:B------:R-:W-:Y:S05]  /*15d0*/  BRA.U !UP0, `(.L_x_1656) ;  /* 0x00000001081c7547 */ /* 0x000fea000b800000 */
[----:B------:R-:W-:Y:S01]  /*15e0*/  USHF.L.U32 UR14, UR16, 0xa, URZ ;  /* 0x0000000a100e7899 */ /* 0x000fe200080006ff */
[----:B------:R-:W-:-:S03]  /*15f0*/  MOV R96, UR33 ;  /* 0x0000002100607c02 */ /* 0x000fc60008000f00 */
[----:B------:R-:W-:-:S09]  /*1600*/  ULOP3.LUT UR14, UR14, 0x400, URZ, 0xc0, !UPT ;  /* 0x000004000e0e7892 */ /* 0x000fd2000f8ec0ff */
[----:B------:R-:W3:Y:S01]  /*1610*/  LDS R96, [R96+UR14] ;  /* 0x0000000e60607984 */ /* 0x000ee20008000800 */
[----:B------:R-:W-:Y:S05]  /*1620*/  BRA `(.L_x_1656) ;  /* 0x0000000000087947 */ /* 0x000fea0003800000 */
.L_x_1655:
[----:B------:R-:W-:-:S06]  /*1630*/  LEA R96, R94, UR9, 0x2 ;  /* 0x000000095e607c11 */ /* 0x000fcc000f8e10ff */
[----:B------:R-:W1:Y:S02]  /*1640*/  LDS R96, [R96+0x22e4] ;  /* 0x0022e40060607984 */ /* 0x000e640000000800 */
.L_x_1656:
[----:B--2---:R-:W-:Y:S05]  /*1650*/  BSYNC.RECONVERGENT B0 ;  /* 0x0000000000007941 */ /* 0x004fea0003800200 */
.L_x_1654:
[----:B------:R-:W-:Y:S02]  /*1660*/  LOP3.LUT P1, RZ, R94, 0x1f, RZ, 0xc0, !PT ;  /* 0x0000001f5eff7812 */ /* 0x000fe4000782c0ff */
[----:B------:R-:W-:Y:S01]  /*1670*/  MOV R2, UR16 ;  /* 0x0000001000027c02 */ /* 0x000fe20008000f00 */
[----:B------:R-:W-:Y:S01]  /*1680*/  HFMA2 R5, -RZ, RZ, 0, 0 ;  /* 0x00000000ff057431 */ /* 0x000fe200000001ff */
[----:B------:R-:W-:Y:S02]  /*1690*/  MOV R4, 0x3f800000 ;  /* 0x3f80000000047802 */ /* 0x000fe40000000f00 */
[----:B------:R-:W-:Y:S01]  /*16a0*/  ISETP.EQ.OR P1, PT, R2, 0x1, P1 ;  /* 0x000000010200780c */ /* 0x000fe20000f22670 */
[----:B------:R-:W-:Y:S01]  /*16b0*/  FMUL.FTZ R145, R92, R75 ;  /* 0x0000004b5c917220 */ /* 0x000fe20000410000 */
[----:B------:R-:W-:Y:S01]  /*16c0*/  FMUL.FTZ R152, R90, R73 ;  /* 0x000000495a987220 */ /* 0x000fe20000410000 */
[----:B------:R-:W-:Y:S01]  /*16d0*/  FMUL.FTZ R7, R140, R127 ;  /* 0x0000007f8c077220 */ /* 0x000fe20000410000 */
[----:B------:R-:W-:-:S02]  /*16e0*/  FMUL.FTZ R137, R95, R72 ;  /* 0x000000485f897220 */ /* 0x000fc40000410000 */
[----:B------:R-:W-:Y:S01]  /*16f0*/  FFMA.FTZ R6, R127, R145, R152 ;  /* 0x000000917f067223 */ /* 0x000fe20000010098 */
[----:B------:R-:W-:-:S06]  /*1700*/  FMUL.FTZ R7, R128, R7 ;  /* 0x0000000780077220 */ /* 0x000fcc0000410000 */
[----:B------:R-:W-:Y:S01]  /*1710*/  VOTEU.ALL UP0, P1 ;  /* 0x0000000000ff7886 */ /* 0x000fe20000800000 */
[----:B------:R-:W-:Y:S01]  /*1720*/  FMUL.FTZ R139, R88, R71 ;  /* 0x00000047588b7220 */ /* 0x000fe20000410000 */
[----:B------:R-:W-:-:S03]  /*1730*/  FFMA.FTZ R6, R128, R6, R137 ;  /* 0x0000000680067223 */ /* 0x000fc60000010089 */
[----:B------:R-:W-:Y:S01]  /*1740*/  @!UP0 UIMAD.WIDE UR36, UR12, 0x8, UR4 ;  /* 0x000000080c2488a5 */ /* 0x000fe2000f8e0204 */
[C---:B------:R-:W-:Y:S01]  /*1750*/  FMUL.FTZ R8, R126.reuse, R7 ;  /* 0x000000077e087220 */ /* 0x040fe20000410000 */
[----:B------:R-:W-:Y:S01]  /*1760*/  FMUL.FTZ R138, R93, R70 ;  /* 0x000000465d8a7220 */ /* 0x000fe20000410000 */
[----:B------:R-:W-:-:S03]  /*1770*/  FFMA.FTZ R6, R126, R6, R139 ;  /* 0x000000067e067223 */ /* 0x000fc6000001008b */
[----:B------:R-:W-:Y:S02]  /*1780*/  MOV R2, UR36 ;  /* 0x0000002400027c02 */ /* 0x000fe40008000f00 */
[----:B0-----:R-:W-:Y:S01]  /*1790*/  MOV R3, UR37 ;  /* 0x0000002500037c02 */ /* 0x001fe20008000f00 */
[C---:B------:R-:W-:Y:S01]  /*17a0*/  FMUL.FTZ R8, R125.reuse, R8 ;  /* 0x000000087d087220 */ /* 0x040fe20000410000 */
[----:B------:R-:W-:Y:S01]  /*17b0*/  FMUL.FTZ R136, R86, R69 ;  /* 0x0000004556887220 */ /* 0x000fe20000410000 */
[----:B------:R-:W-:Y:S02]  /*17c0*/  FFMA.FTZ R6, R125, R6, R138 ;  /* 0x000000067d067223 */ /* 0x000fe4000001008a */
[----:B------:R0:W5:Y:S01]  /*17d0*/  @!P1 LDG.E.64 R4, desc[UR30][R2.64] ;  /* 0x0000001e02049981 */ /* 0x000162000c1e1b00 */
        /* <DEDUP_REMOVED lines=9> */
[----:B0-----:R-:W-:Y:S01]  /*1870*/  FMUL.FTZ R3, R123, R8 ;  /* 0x000000087b037220 */ /* 0x001fe20000410000 */
[----:B------:R-:W-:Y:S01]  /*1880*/  FFMA.FTZ R6, R122, R6, R143 ;  /* 0x000000067a067223 */ /* 0x000fe2000001008f */
[----:B------:R-:W-:Y:S01]  /*1890*/  FMUL.FTZ R132, R78, R61 ;  /* 0x0000003d4e847220 */ /* 0x000fe20000410000 */
[----:B------:R-:W-:Y:S01]  /*18a0*/  FMUL.FTZ R133, R83, R60 ;  /* 0x0000003c53857220 */ /* 0x000fe20000410000 */
[----:B------:R-:W-:Y:S01]  /*18b0*/  FMUL.FTZ R3, R124, R3 ;  /* 0x000000037c037220 */ /* 0x000fe20000410000 */
[----:B------:R-:W-:Y:S01]  /*18c0*/  FFMA.FTZ R6, R121, R6, R142 ;  /* 0x0000000679067223 */ /* 0x000fe2000001008e */
[----:B------:R-:W-:Y:S01]  /*18d0*/  ISETP.GT.U32.AND P2, PT, R94, 0x1f, PT ;  /* 0x0000001f5e00780c */ /* 0x000fe20003f44070 */
[----:B------:R-:W-:Y:S01]  /*18e0*/  FMUL.FTZ R134, R76, R59 ;  /* 0x0000003b4c867220 */ /* 0x000fe20000410000 */
[----:B------:R-:W-:Y:S01]  /*18f0*/  FMUL.FTZ R2, R122, R3 ;  /* 0x000000037a027220 */ /* 0x000fe20000410000 */
[----:B------:R-:W-:Y:S01]  /*1900*/  FFMA.FTZ R6, R119, R6, R144 ;  /* 0x0000000677067223 */ /* 0x000fe20000010090 */
[----:B------:R-:W-:-:S02]  /*1910*/  LEA.HI R135, R94, R94, RZ, 0x1e ;  /* 0x0000005e5e877211 */ /* 0x000fc400078ff0ff */
[----:B------:R-:W-:Y:S01]  /*1920*/  FMUL.FTZ R2, R121, R2 ;  /* 0x0000000279027220 */ /* 0x000fe20000410000 */
[----:B------:R-:W-:Y:S01]  /*1930*/  FFMA.FTZ R6, R120, R6, R129 ;  /* 0x0000000678067223 */ /* 0x000fe20000010081 */
[----:B------:R-:W-:Y:S02]  /*1940*/  LEA R135, R135, UR9, 0x3 ;  /* 0x0000000987877c11 */ /* 0x000fe4000f8e18ff */
[----:B------:R-:W-:Y:S01]  /*1950*/  FMUL.FTZ R3, R119, R2 ;  /* 0x0000000277037220 */ /* 0x000fe20000410000 */
[----:B------:R-:W-:-:S03]  /*1960*/  FFMA.FTZ R6, R117, R6, R130 ;  /* 0x0000000675067223 */ /* 0x000fc60000010082 */
[----:B------:R-:W-:Y:S01]  /*1970*/  FMUL.FTZ R2, R120, R3 ;  /* 0x0000000378027220 */ /* 0x000fe20000410000 */
[----:B------:R-:W-:-:S03]  /*1980*/  FFMA.FTZ R6, R114, R6, R131 ;  /* 0x0000000672067223 */ /* 0x000fc60000010083 */
[----:B------:R-:W-:Y:S01]  /*1990*/  FMUL.FTZ R3, R117, R2 ;  /* 0x0000000275037220 */ /* 0x000fe20000410000 */
[----:B------:R-:W-:-:S03]  /*19a0*/  FFMA.FTZ R6, R111, R6, R132 ;  /* 0x000000066f067223 */ /* 0x000fc60000010084 */
[----:B------:R-:W-:-:S04]  /*19b0*/  FMUL.FTZ R2, R114, R3 ;  /* 0x0000000372027220 */ /* 0x000fc80000410000 */
[----:B------:R-:W-:-:S04]  /*19c0*/  FMUL.FTZ R3, R111, R2 ;  /* 0x000000026f037220 */ /* 0x000fc80000410000 */
[C---:B------:R-:W-:Y:S01]  /*19d0*/  FMUL.FTZ R2, R108.reuse, R3 ;  /* 0x000000036c027220 */ /* 0x040fe20000410000 */
[----:B------:R-:W-:-:S03]  /*19e0*/  FFMA.FTZ R3, R108, R6, R133 ;  /* 0x000000066c037223 */ /* 0x000fc60000010085 */
[C---:B------:R-:W-:Y:S01]  /*19f0*/  FMUL.FTZ R2, R105.reuse, R2 ;  /* 0x0000000269027220 */ /* 0x040fe20000410000 */
[----:B------:R-:W-:-:S05]  /*1a00*/  FFMA.FTZ R3, R105, R3, R134 ;  /* 0x0000000369037223 */ /* 0x000fca0000010086 */
[----:B------:R0:W-:Y:S02]  /*1a10*/  STS.64 [R135+0x10d0], R2 ;  /* 0x0010d00287007388 */ /* 0x0001e40000000a00 */
[----:B0-----:R-:W-:Y:S01]  /*1a20*/  P2R R2, PR, RZ, 0x4 ;  /* 0x00000004ff027803 */ /* 0x001fe20000000000 */
[----:B------:R-:W-:Y:S06]  /*1a30*/  BAR.SYNC.DEFER_BLOCKING 0x0 ;  /* 0x0000000000007b1d */ /* 0x000fec0000010000 */
[----:B------:R-:W-:Y:S05]  /*1a40*/  @P2 BRA `(.L_x_1657) ;  /* 0x0000000400082947 */ /* 0x000fea0003800000 */
[----:B------:R-:W-:Y:S01]  /*1a50*/  MOV R141, 0x28 ;  /* 0x00000028008d7802 */ /* 0x000fe20000000f00 */
[----:B------:R-:W-:Y:S01]  /*1a60*/  UMOV UR14, 0xffffffff ;  /* 0xffffffff000e7882 */ /* 0x000fe20000000000 */
[C---:B------:R-:W-:Y:S02]  /*1a70*/  ISETP.GE.AND P1, PT, R77.reuse, 0x10, PT ;  /* 0x000000104d00780c */ /* 0x040fe40003f26270 */
[C---:B------:R-:W-:Y:S01]  /*1a80*/  ISETP.GE.AND P2, PT, R77.reuse, 0x8, PT ;  /* 0x000000084d00780c */ /* 0x040fe20003f46270 */
[----:B------:R-:W-:Y:S01]  /*1a90*/  IMAD R141, R94, R141, UR9 ;  /* 0x000000095e8d7e24 */ /* 0x000fe2000f8e028d */
[C---:B------:R-:W-:Y:S02]  /*1aa0*/  ISETP.GE.AND P3, PT, R77.reuse, 0x4, PT ;  /* 0x000000044d00780c */ /* 0x040fe40003f66270 */
[C---:B------:R-:W-:Y:S02]  /*1ab0*/  ISETP.GE.AND P4, PT, R77.reuse, 0x2, PT ;  /* 0x000000024d00780c */ /* 0x040fe40003f86270 */
[----:B------:R-:W-:Y:S01]  /*1ac0*/  LDS.64 R8, [R141+0x10d0] ;  /* 0x0010d0008d087984 */ /* 0x000fe20000000a00 */
[----:B------:R-:W-:-:S03]  /*1ad0*/  ISETP.GE.AND P5, PT, R77, 0x1, PT ;  /* 0x000000014d00780c */ /* 0x000fc60003fa6270 */
[----:B------:R-:W0:Y:S04]  /*1ae0*/  LDS.64 R6, [R141+0x10d8] ;  /* 0x0010d8008d067984 */ /* 0x000e280000000a00 */
[----:B------:R-:W2:Y:S04]  /*1af0*/  LDS.64 R2, [R141+0x10e0] ;  /* 0x0010e0008d027984 */ /* 0x000ea80000000a00 */
[----:B------:R-:W4:Y:S01]  /*1b00*/  LDS.64 R10, [R141+0x10e8] ;  /* 0x0010e8008d0a7984 */ /* 0x000f220000000a00 */
[-C--:B0-----:R-:W-:Y:S01]  /*1b10*/  FFMA.FTZ R146, R9, R6.reuse, R7 ;  /* 0x0000000609927223 */ /* 0x081fe20000010007 */
[----:B------:R-:W-:-:S03]  /*1b20*/  FMUL.FTZ R149, R8, R6 ;  /* 0x0000000608957220 */ /* 0x000fc60000410000 */
[C---:B--2---:R-:W-:Y:S01]  /*1b30*/  FFMA.FTZ R146, R2.reuse, R146, R3 ;  /* 0x0000009202927223 */ /* 0x044fe20000010003 */
[----:B------:R-:W-:-:S03]  /*1b40*/  FMUL.FTZ R149, R2, R149 ;  /* 0x0000009502957220 */ /* 0x000fc60000410000 */
[C---:B----4-:R-:W-:Y:S01]  /*1b50*/  FFMA.FTZ R11, R10.reuse, R146, R11 ;  /* 0x000000920a0b7223 */ /* 0x050fe2000001000b */
[----:B------:R-:W-:Y:S01]  /*1b60*/  FMUL.FTZ R10, R10, R149 ;  /* 0x000000950a0a7220 */ /* 0x000fe20000410000 */
[----:B------:R-:W-:Y:S06]  /*1b70*/  BRA.DIV UR14, `(.L_x_1658) ;  /* 0x0000002a0eb87947 */ /* 0x000fec000b800000 */
[----:B------:R-:W0:Y:S04]  /*1b80*/  SHFL.UP PT, R148, R11, 0x1, RZ ;  /* 0x042000000b947989 */ /* 0x000e2800000e00ff */
[----:B------:R-:W2:Y:S01]  /*1b90*/  SHFL.UP PT, R149, R10, 0x1, RZ ;  /* 0x042000000a957989 */ /* 0x000ea200000e00ff */
[C---:B0-----:R-:W-:Y:S01]  /*1ba0*/  FFMA.FTZ R148, R10.reuse, R148, R11 ;  /* 0x000000940a947223 */ /* 0x041fe2000001000b */
[----:B--2---:R-:W-:-:S04]  /*1bb0*/  @P5 FMUL.FTZ R10, R10, R149 ;  /* 0x000000950a0a5220 */ /* 0x004fc80000410000 */
        /* <DEDUP_REMOVED lines=17> */
[----:B------:R0:W4:Y:S02]  /*1cd0*/  SHFL.UP PT, R148, R11, 0x10, RZ ;  /* 0x060000000b947989 */ /* 0x00012400000e00ff */
.L_x_1684:
[C---:B----4-:R-:W-:Y:S01]  /*1ce0*/  FFMA.FTZ R148, R10.reuse, R148, R11 ;  /* 0x000000940a947223 */ /* 0x050fe2000001000b */
[----:B------:R-:W-:Y:S01]  /*1cf0*/  UMOV UR14, 0xffffffff ;  /* 0xffffffff000e7882 */ /* 0x000fe20000000000 */
[----:B0-2---:R-:W-:-:S03]  /*1d00*/  @P1 FMUL.FTZ R10, R10, R151 ;  /* 0x000000970a0a1220 */ /* 0x005fc60000410000 */
[----:B------:R-:W-:Y:S01]  /*1d10*/  FSEL R11, R11, R148, !P1 ;  /* 0x000000940b0b7208 */ /* 0x000fe20004800000 */
[----:B------:R-:W-:Y:S06]  /*1d20*/  BRA.DIV UR14, `(.L_x_1659) ;  /* 0x0000002e0e507947 */ /* 0x000fec000b800000 */
.L_x_1687:
[----:B------:R-:W-:-:S03]  /*1d30*/  UMOV UR14, 0xffffffff ;  /* 0xffffffff000e7882 */ /* 0x000fc60000000000 */
[----:B------:R-:W-:Y:S05]  /*1d40*/  BRA.DIV UR14, `(.L_x_1660) ;  /* 0x0000002e0e707947 */ /* 0x000fea000b800000 */
.L_x_1690:
[----:B------:R-:W-:-:S03]  /*1d50*/  UMOV UR14, 0xffffffff ;  /* 0xffffffff000e7882 */ /* 0x000fc60000000000 */
[----:B------:R-:W-:Y:S05]  /*1d60*/  BRA.DIV UR14, `(.L_x_1661) ;  /* 0x0000002e0e907947 */ /* 0x000fea000b800000 */
[----:B------:R-:W0:Y:S04]  /*1d70*/  SHFL.UP PT, R10, R10, 0x1, RZ ;  /* 0x042000000a0a7989 */ /* 0x000e2800000e00ff */
[----:B------:R-:W2:Y:S04]  /*1d80*/  SHFL.UP PT, R11, R11, 0x1, RZ ;  /* 0x042000000b0b7989 */ /* 0x000ea800000e00ff */
[----:B-----5:R-:W4:Y:S04]  /*1d90*/  SHFL.IDX PT, R4, R4, RZ, 0x1f ;  /* 0x00001fff04047589 */ /* 0x020f2800000e0000 */
[----:B------:R-:W0:Y:S02]  /*1da0*/  SHFL.IDX PT, R5, R5, RZ, 0x1f ;  /* 0x00001fff05057589 */ /* 0x000e2400000e0000 */
.L_x_1696:
[C---:B0-2---:R-:W-:Y:S01]  /*1db0*/  @P0 FFMA.FTZ R5, R10.reuse, R5, R11 ;  /* 0x000000050a050223 */ /* 0x045fe2000001000b */
[----:B----4-:R-:W-:-:S03]  /*1dc0*/  @P0 FMUL.FTZ R4, R10, R4 ;  /* 0x000000040a040220 */ /* 0x010fc60000410000 */
        /* <DEDUP_REMOVED lines=10> */
.L_x_1657:
[----:B------:R-:W-:Y:S05]  /*1e70*/  WARPSYNC.ALL ;  /* 0x0000000000007948 */ /* 0x000fea0003800000 */
[----:B------:R-:W-:Y:S01]  /*1e80*/  BAR.SYNC.DEFER_BLOCKING 0x0 ;  /* 0x0000000000007b1d */ /* 0x000fe20000010000 */
[C---:B01-3--:R-:W-:Y:S01]  /*1e90*/  FMUL.FTZ R3, R105.reuse, R96 ;  /* 0x0000006069037220 */ /* 0x04bfe20000410000 */
[----:B-----5:R-:W-:Y:S01]  /*1ea0*/  FFMA.FTZ R4, R105, R97, R98 ;  /* 0x0000006169047223 */ /* 0x020fe20000010062 */
[----:B------:R-:W-:Y:S02]  /*1eb0*/  ISETP.NE.AND P0, PT, R118, RZ, PT ;  /* 0x000000ff7600720c */ /* 0x000fe40003f05270 */
[C---:B------:R-:W-:Y:S01]  /*1ec0*/  FMUL.FTZ R6, R108.reuse, R3 ;  /* 0x000000036c067220 */ /* 0x040fe20000410000 */
[----:B------:R-:W-:Y:S01]  /*1ed0*/  FFMA.FTZ R4, R108, R4, R99 ;  /* 0x000000046c047223 */ /* 0x000fe20000010063 */
[----:B------:R-:W-:-:S02]  /*1ee0*/  MOV R5, RZ ;  /* 0x000000ff00057202 */ /* 0x000fc40000000f00 */
[C---:B------:R-:W-:Y:S01]  /*1ef0*/  FMUL.FTZ R3, R111.reuse, R6 ;  /* 0x000000066f037220 */ /* 0x040fe20000410000 */
[----:B------:R-:W-:-:S03]  /*1f00*/  FFMA.FTZ R4, R111, R4, R100 ;  /* 0x000000046f047223 */ /* 0x000fc60000010064 */
[C---:B------:R-:W-:Y:S01]  /*1f10*/  FMUL.FTZ R6, R114.reuse, R3 ;  /* 0x0000000372067220 */ /* 0x040fe20000410000 */
[----:B------:R-:W-:-:S03]  /*1f20*/  FFMA.FTZ R4, R114, R4, R101 ;  /* 0x0000000472047223 */ /* 0x000fc60000010065 */
[C---:B------:R-:W-:Y:S01]  /*1f30*/  FMUL.FTZ R3, R117.reuse, R6 ;  /* 0x0000000675037220 */ /* 0x040fe20000410000 */
[----:B------:R-:W-:-:S04]  /*1f40*/  FFMA.FTZ R4, R117, R4, R102 ;  /* 0x0000000475047223 */ /* 0x000fc80000010066 */
[----:B------:R-:W-:Y:S01]  /*1f50*/  FFMA.FTZ R4, R120, R4, R103 ;  /* 0x0000000478047223 */ /* 0x000fe20000010067 */
[----:B------:R-:W0:Y:S03]  /*1f60*/  LDS R2, [R135+0x10d4] ;  /* 0x0010d40087027984 */ /* 0x000e260000000800 */
[----:B------:R-:W-:-:S04]  /*1f70*/  FFMA.FTZ R4, R119, R4, R104 ;  /* 0x0000000477047223 */ /* 0x000fc80000010068 */
[----:B------:R-:W-:Y:S01]  /*1f80*/  FFMA.FTZ R4, R121, R4, R106 ;  /* 0x0000000479047223 */ /* 0x000fe2000001006a */
[----:B0-----:R-:W-:Y:S01]  /*1f90*/  FFMA.FTZ R145, R140, R2, R145 ;  /* 0x000000028c917223 */ /* 0x001fe20000010091 */
[----:B------:R-:W-:-:S03]  /*1fa0*/  FMUL.FTZ R2, R120, R3 ;  /* 0x0000000378027220 */ /* 0x000fc60000410000 */
[----:B------:R-:W-:Y:S01]  /*1fb0*/  FFMA.FTZ R141, R127, R145, R152 ;  /* 0x000000917f8d7223 */ /* 0x000fe20000010098 */
[----:B------:R-:W-:-:S03]  /*1fc0*/  FMUL.FTZ R2, R119, R2 ;  /* 0x0000000277027220 */ /* 0x000fc60000410000 */
[----:B------:R-:W-:Y:S01]  /*1fd0*/  FFMA.FTZ R140, R128, R141, R137 ;  /* 0x0000008d808c7223 */ /* 0x000fe20000010089 */
[----:B------:R-:W-:Y:S01]  /*1fe0*/  FMUL.FTZ R3, R121, R2 ;  /* 0x0000000279037220 */ /* 0x000fe20000410000 */
[----:B------:R-:W-:Y:S01]  /*1ff0*/  FFMA.FTZ R2, R122, R4, R107 ;  /* 0x000000047a027223 */ /* 0x000fe2000001006b */
[----:B------:R-:W-:Y:S01]  /*2000*/  MOV R4, 0x3f800000 ;  /* 0x3f80000000047802 */ /* 0x000fe20000000f00 */
[----:B------:R-:W-:Y:S01]  /*2010*/  FFMA.FTZ R139, R126, R140, R139 ;  /* 0x0000008c7e8b7223 */ /* 0x000fe2000001008b */
[----:B------:R-:W-:-:S03]  /*2020*/  FMUL.FTZ R3, R122, R3 ;  /* 0x000000037a037220 */ /* 0x000fc60000410000 */
[----:B------:R-:W-:Y:S01]  /*2030*/  FFMA.FTZ R138, R125, R139, R138 ;  /* 0x0000008b7d8a7223 */ /* 0x000fe2000001008a */
[C---:B------:R-:W-:Y:S01]  /*2040*/  FMUL.FTZ R6, R124.reuse, R3 ;  /* 0x000000037c067220 */ /* 0x040fe20000410000 */
[----:B------:R-:W-:Y:S01]  /*2050*/  FFMA.FTZ R3, R124, R2, R109 ;  /* 0x000000027c037223 */ /* 0x000fe2000001006d */
[----:B------:R-:W0:Y:S01]  /*2060*/  @P0 LDS.64 R4, [UR13] ;  /* 0x0000000dff040984 */ /* 0x000e220008000a00 */
[C---:B------:R-:W-:Y:S01]  /*2070*/  FFMA.FTZ R137, R123.reuse, R138, R136 ;  /* 0x0000008a7b897223 */ /* 0x040fe20000010088 */
[C---:B------:R-:W-:Y:S01]  /*2080*/  FMUL.FTZ R6, R123.reuse, R6 ;  /* 0x000000067b067220 */ /* 0x040fe20000410000 */
[----:B------:R-:W-:Y:S01]  /*2090*/  FFMA.FTZ R3, R123, R3, R110 ;  /* 0x000000037b037223 */ /* 0x000fe2000001006e */
[----:B------:R-:W-:Y:S01]  /*20a0*/  ISETP.GT.U32.AND P0, PT, R94, 0x1f, PT ;  /* 0x0000001f5e00780c */ /* 0x000fe20003f04070 */
[----:B------:R-:W-:Y:S01]  /*20b0*/  FFMA.FTZ R136, R124, R137, R147 ;  /* 0x000000897c887223 */ /* 0x000fe20000010093 */
[C---:B------:R-:W-:Y:S01]  /*20c0*/  FMUL.FTZ R7, R125.reuse, R6 ;  /* 0x000000067d077220 */ /* 0x040fe20000410000 */
[----:B------:R-:W-:-:S02]  /*20d0*/  FFMA.FTZ R3, R125, R3, R112 ;  /* 0x000000037d037223 */ /* 0x000fc40000010070 */
[----:B------:R-:W-:Y:S01]  /*20e0*/  FFMA.FTZ R143, R122, R136, R143 ;  /* 0x000000887a8f7223 */ /* 0x000fe2000001008f */
[C---:B------:R-:W-:Y:S01]  /*20f0*/  FMUL.FTZ R7, R126.reuse, R7 ;  /* 0x000000077e077220 */ /* 0x040fe20000410000 */
[----:B------:R-:W-:Y:S02]  /*2100*/  FFMA.FTZ R3, R126, R3, R113 ;  /* 0x000000037e037223 */ /* 0x000fe40000010071 */
[----:B------:R-:W-:Y:S01]  /*2110*/  FFMA.FTZ R142, R121, R143, R142 ;  /* 0x0000008f798e7223 */ /* 0x000fe2000001008e */
[C---:B------:R-:W-:Y:S01]  /*2120*/  FMUL.FTZ R2, R128.reuse, R7 ;  /* 0x0000000780027220 */ /* 0x040fe20000410000 */
[----:B------:R-:W-:Y:S02]  /*2130*/  FFMA.FTZ R3, R128, R3, R115 ;  /* 0x0000000380037223 */ /* 0x000fe40000010073 */
[----:B------:R-:W-:Y:S01]  /*2140*/  FFMA.FTZ R147, R119, R142, R144 ;  /* 0x0000008e77937223 */ /* 0x000fe20000010090 */
[C---:B------:R-:W-:Y:S01]  /*2150*/  FMUL.FTZ R2, R127.reuse, R2 ;  /* 0x000000027f027220 */ /* 0x040fe20000410000 */
[----:B------:R-:W-:-:S02]  /*2160*/  FFMA.FTZ R3, R127, R3, R116 ;  /* 0x000000037f037223 */ /* 0x000fc40000010074 */
[----:B------:R-:W-:-:S03]  /*2170*/  FFMA.FTZ R144, R120, R147, R129 ;  /* 0x0000009378907223 */ /* 0x000fc60000010081 */
[----:B------:R1:W-:Y:S01]  /*2180*/  STS.64 [R135+0x15e0], R2 ;  /* 0x0015e00287007388 */ /* 0x0003e20000000a00 */
[----:B------:R-:W-:-:S04]  /*2190*/  FFMA.FTZ R129, R117, R144, R130 ;  /* 0x0000009075817223 */ /* 0x000fc80000010082 */
[----:B------:R-:W-:-:S04]  /*21a0*/  FFMA.FTZ R130, R114, R129, R131 ;  /* 0x0000008172827223 */ /* 0x000fc80000010083 */
[----:B------:R-:W-:-:S04]  /*21b0*/  FFMA.FTZ R131, R111, R130, R132 ;  /* 0x000000826f837223 */ /* 0x000fc80000010084 */
[----:B------:R-:W-:-:S04]  /*21c0*/  FFMA.FTZ R132, R108, R131, R133 ;  /* 0x000000836c847223 */ /* 0x000fc80000010085 */
[----:B------:R-:W-:Y:S01]  /*21d0*/  FFMA.FTZ R133, R105, R132, R134 ;  /* 0x0000008469857223 */ /* 0x000fe20000010086 */
[----:B------:R-:W-:Y:S06]  /*21e0*/  BAR.SYNC.DEFER_BLOCKING 0x0 ;  /* 0x0000000000007b1d */ /* 0x000fec0000010000 */
[----:B01----:R-:W-:Y:S05]  /*21f0*/  @P0 BRA `(.L_x_1662) ;  /* 0x00000004002c0947 */ /* 0x003fea0003800000 */
[----:B------:R-:W-:Y:S01]  /*2200*/  HFMA2 R3, -RZ, RZ, 0, 2.384185791015625e-06 ;  /* 0x00000028ff037431 */ /* 0x000fe200000001ff */
        /* <DEDUP_REMOVED lines=8> */
[C---:B0-----:R-:W-:Y:S01]  /*2290*/  FFMA.FTZ R146, R6.reuse, R11, R7 ;  /* 0x0000000b06927223 */ /* 0x041fe20000010007 */
[----:B------:R-:W-:-:S03]  /*22a0*/  FMUL.FTZ R149, R6, R10 ;  /* 0x0000000a06957220 */ /* 0x000fc60000410000 */
[C---:B-1----:R-:W-:Y:S01]  /*22b0*/  FFMA.FTZ R146, R2.reuse, R146, R3 ;  /* 0x0000009202927223 */ /* 0x042fe20000010003 */
[----:B------:R-:W-:-:S03]  /*22c0*/  FMUL.FTZ R149, R2, R149 ;  /* 0x0000009502957220 */ /* 0x000fc60000410000 */
[C---:B--2---:R-:W-:Y:S01]  /*22d0*/  FFMA.FTZ R9, R8.reuse, R146, R9 ;  /* 0x0000009208097223 */ /* 0x044fe20000010009 */
[----:B------:R-:W-:Y:S01]  /*22e0*/  FMUL.FTZ R8, R8, R149 ;  /* 0x0000009508087220 */ /* 0x000fe20000410000 */
[----:B------:R-:W-:Y:S06]  /*22f0*/  BRA.DIV UR14, `(.L_x_1663) ;  /* 0x0000002a0ea87947 */ /* 0x000fec000b800000 */
[----:B------:R-:W0:Y:S01]  /*2300*/  SHFL.DOWN PT, R149, R8, 0x1, 0x1f ;  /* 0x08201f0008957f89 */ /* 0x000e2200000e0000 */
[C---:B------:R-:W-:Y:S02]  /*2310*/  ISETP.GT.U32.AND P1, PT, R135.reuse, 0x1b, PT ;  /* 0x0000001b8700780c */ /* 0x040fe40003f24070 */
[C---:B------:R-:W-:Y:S01]  /*2320*/  ISETP.GT.U32.AND P2, PT, R135.reuse, 0x17, PT ;  /* 0x000000178700780c */ /* 0x040fe20003f44070 */
[----:B------:R-:W1:Y:S01]  /*2330*/  SHFL.DOWN PT, R148, R9, 0x1, 0x1f ;  /* 0x08201f0009947f89 */ /* 0x000e6200000e0000 */
[----:B------:R-:W-:-:S03]  /*2340*/  ISETP.GT.U32.AND P3, PT, R135, 0xf, PT ;  /* 0x0000000f8700780c */ /* 0x000fc60003f64070 */
[----:B------:R-:W-:Y:S04]  /*2350*/  SHFL.IDX PT, R155, R4, RZ, 0x1f ;  /* 0x00001fff049b7589 */ /* 0x000fe800000e0000 */
[----:B------:R-:W-:Y:S01]  /*2360*/  SHFL.IDX PT, R156, R5, RZ, 0x1f ;  /* 0x00001fff059c7589 */ /* 0x000fe200000e0000 */
        /* <DEDUP_REMOVED lines=11> */
[----:B------:R-:W0:Y:S01]  /*2420*/  SHFL.DOWN PT, R149, R8, 0x4, 0x1f ;  /* 0x08801f0008957f89 */ /* 0x000e2200000e0000 */
[----:B------:R-:W-:-:S03]  /*2430*/  ISETP.NE.AND P0, PT, R94, 0x1f, PT ;  /* 0x0000001f5e00780c */ /* 0x000fc60003f05270 */
        /* <DEDUP_REMOVED lines=19> */
[----:B------:R1:W2:Y:S04]  /*2570*/  SHFL.DOWN PT, R153, R8, 0x1, 0x1f ;  /* 0x08201f0008997f89 */ /* 0x0002a800000e0000 */
[----:B------:R1:W3:Y:S01]  /*2580*/  SHFL.DOWN PT, R154, R9, 0x1, 0x1f ;  /* 0x08201f00099a7f89 */ /* 0x0002e200000e0000 */
[-C--:B0-----:R-:W-:Y:S01]  /*2590*/  FFMA.FTZ R135, R5, R152.reuse, R150 ;  /* 0x0000009805877223 */ /* 0x081fe20000010096 */
[----:B-1----:R-:W-:-:S07]  /*25a0*/  FMUL.FTZ R152, R4, R152 ;  /* 0x0000009804987220 */ /* 0x002fce0000410000 */
.L_x_1713:
[----:B------:R-:W-:Y:S02]  /*25b0*/  MOV R9, R156 ;  /* 0x0000009c00097202 */ /* 0x000fe40000000f00 */
[----:B------:R-:W-:Y:S02]  /*25c0*/  MOV R8, R155 ;  /* 0x0000009b00087202 */ /* 0x000fe40000000f00 */
[----:B------:R-:W-:Y:S01]  /*25d0*/  MOV R5, R135 ;  /* 0x0000008700057202 */ /* 0x000fe20000000f00 */
[C---:B--23--:R-:W-:Y:S01]  /*25e0*/  @P0 FFMA.FTZ R9, R153.reuse, R9, R154 ;  /* 0x0000000999090223 */ /* 0x04cfe2000001009a */
[----:B------:R-:W-:Y:S01]  /*25f0*/  MOV R4, R152 ;  /* 0x0000009800047202 */ /* 0x000fe20000000f00 */
[----:B------:R-:W-:Y:S02]  /*2600*/  @P0 FMUL.FTZ R8, R153, R8 ;  /* 0x0000000899080220 */ /* 0x000fe40000410000 */
[C---:B------:R-:W-:Y:S02]  /*2610*/  FFMA.FTZ R11, R10.reuse, R9, R11 ;  /* 0x000000090a0b7223 */ /* 0x040fe4000001000b */
[----:B------:R-:W-:Y:S01]  /*2620*/  FMUL.FTZ R10, R10, R8 ;  /* 0x000000080a0a7220 */ /* 0x000fe20000410000 */
[----:B------:R0:W-:Y:S01]  /*2630*/  STS.64 [R134+0x15f8], R8 ;  /* 0x0015f80886007388 */ /* 0x0001e20000000a00 */
[----:B------:R-:W-:-:S02]  /*2640*/  FFMA.FTZ R7, R6, R11, R7 ;  /* 0x0000000b06077223 */ /* 0x000fc40000010007 */
[----:B------:R-:W-:Y:S01]  /*2650*/  FMUL.FTZ R6, R6, R10 ;  /* 0x0000000a06067220 */ /* 0x000fe20000410000 */
[----:B------:R0:W-:Y:S01]  /*2660*/  STS.64 [R134+0x15f0], R10 ;  /* 0x0015f00a86007388 */ /* 0x0001e20000000a00 */
[C---:B------:R-:W-:Y:S02]  /*2670*/  FFMA.FTZ R3, R2.reuse, R7, R3 ;  /* 0x0000000702037223 */ /* 0x040fe40000010003 */
[----:B------:R-:W-:Y:S01]  /*2680*/  FMUL.FTZ R2, R2, R6 ;  /* 0x0000000602027220 */ /* 0x000fe20000410000 */
[----:B------:R0:W-:Y:S04]  /*2690*/  STS.64 [R134+0x15e8], R6 ;  /* 0x0015e80686007388 */ /* 0x0001e80000000a00 */
[----:B------:R0:W-:Y:S02]  /*26a0*/  STS.64 [R134+0x15e0], R2 ;  /* 0x0015e00286007388 */ /* 0x0001e40000000a00 */
.L_x_1662:
[----:B------:R-:W-:Y:S05]  /*26b0*/  WARPSYNC.ALL ;  /* 0x0000000000007948 */ /* 0x000fea0003800000 */
[----:B------:R-:W-:Y:S01]  /*26c0*/  BAR.SYNC.DEFER_BLOCKING 0x0 ;  /* 0x0000000000007b1d */ /* 0x000fe20000010000 */
[----:B0-----:R-:W-:Y:S01]  /*26d0*/  SHF.R.U32.HI R3, RZ, 0x2, R94 ;  /* 0x00000002ff037819 */ /* 0x001fe2000001165e */
[----:B------:R-:W-:Y:S01]  /*26e0*/  FFMA.FTZ R7, R0, R145, RZ ;  /* 0x0000009100077223 */ /* 0x000fe200000100ff */
[----:B------:R-:W-:Y:S01]  /*26f0*/  FFMA.FTZ R145, -R92, R75, R145 ;  /* 0x0000004b5c917223 */ /* 0x000fe20000010191 */
[----:B------:R-:W-:Y:S02]  /*2700*/  ISETP.GT.AND P1, PT, R77, 0x1e, PT ;  /* 0x0000001e4d00780c */ /* 0x000fe40003f24270 */
[----:B------:R-:W-:Y:S01]  /*2710*/  IADD3 R2, PT, PT, R3, R94, RZ ;  /* 0x0000005e03027210 */ /* 0x000fe20007ffe0ff */
[----:B------:R-:W-:Y:S01]  /*2720*/  FFMA.FTZ R6, R58, R141, R7 ;  /* 0x0000008d3a067223 */ /* 0x000fe20000010007 */
[----:B------:R-:W-:Y:S01]  /*2730*/  ISETP.GT.AND P0, PT, R77, 0x1d, PT ;  /* 0x0000001d4d00780c */ /* 0x000fe20003f04270 */
[----:B------:R-:W-:Y:S01]  /*2740*/  BSSY.RECONVERGENT B0, `(.L_x_1664) ;  /* 0x00000d0000007945 */ /* 0x000fe20003800200 */
[----:B------:R-:W-:Y:S01]  /*2750*/  LEA R2, R2, UR9, 0x3 ;  /* 0x0000000902027c11 */ /* 0x000fe2000f8e18ff */
[----:B------:R-:W-:Y:S01]  /*2760*/  FFMA.FTZ R7, R57, R140, R6 ;  /* 0x0000008c39077223 */ /* 0x000fe20000010006 */
[----:B------:R-:W-:Y:S01]  /*2770*/  FFMA.FTZ R6, -R90, R73, R141 ;  /* 0x000000495a067223 */ /* 0x000fe2000001018d */
[----:B------:R-:W-:Y:S01]  /*2780*/  FFMA.FTZ R140, -R95, R72, R140 ;  /* 0x000000485f8c7223 */ /* 0x000fe2000001018c */
[----:B------:R-:W-:-:S02]  /*2790*/  ISETP.NE.AND P2, PT, R94, RZ, PT ;  /* 0x000000ff5e00720c */ /* 0x000fc40003f45270 */
[----:B------:R-:W0:Y:S11]  /*27a0*/  LDS R2, [R2+0x15e4] ;  /* 0x0015e40002027984 */ /* 0x000e360000000800 */
[----:B------:R1:W-:Y:S01]  /*27b0*/  @!P2 STS.64 [UR13], R4 ;  /* 0x00000004ff00a988 */ /* 0x0003e20008000a0d */
[----:B0-----:R-:W-:Y:S01]  /*27c0*/  FFMA.FTZ R96, R2, R96, R97 ;  /* 0x0000006002607223 */ /* 0x001fe20000010061 */
        /* <DEDUP_REMOVED lines=9> */
[----:B------:R-:W-:Y:S01]  /*2860*/  FMUL.FTZ R141, R96, UR35 ;  /* 0x00000023608d7c20 */ /* 0x000fe20008410000 */
[----:B------:R-:W-:Y:S01]  /*2870*/  FFMA.FTZ R100, R111, R99, R100 ;  /* 0x000000636f647223 */ /* 0x000fe20000010064 */
[----:B------:R-:W-:Y:S01]  /*2880*/  FFMA.FTZ R7, R53, R136, R2 ;  /* 0x0000008835077223 */ /* 0x000fe20000010002 */
[----:B------:R-:W-:Y:S01]  /*2890*/  FFMA.FTZ R136, -R91, R68, R136 ;  /* 0x000000445b887223 */ /* 0x000fe20000010188 */
[----:B------:R-:W-:Y:S01]  /*28a0*/  FMUL.FTZ R94, R99, UR35 ;  /* 0x00000023635e7c20 */ /* 0x000fe20008410000 */
[----:B------:R-:W-:Y:S01]  /*28b0*/  FFMA.FTZ R101, R114, R100, R101 ;  /* 0x0000006472657223 */ /* 0x000fe20000010065 */
[----:B------:R-:W-:Y:S01]  /*28c0*/  FFMA.FTZ R2, R52, R143, R7 ;  /* 0x0000008f34027223 */ /* 0x000fe20000010007 */
[----:B-1----:R-:W-:Y:S01]  /*28d0*/  FMUL.FTZ R5, R100, UR35 ;  /* 0x0000002364057c20 */ /* 0x002fe20008410000 */
[----:B------:R-:W-:Y:S01]  /*28e0*/  FADD.FTZ R12, R135, R12 ;  /* 0x0000000c870c7221 */ /* 0x000fe20000010000 */
[----:B------:R-:W-:Y:S01]  /*28f0*/  FFMA.FTZ R102, R117, R101, R102 ;  /* 0x0000006575667223 */ /* 0x000fe20000010066 */
[----:B------:R-:W-:Y:S01]  /*2900*/  FFMA.FTZ R7, R51, R142, R2 ;  /* 0x0000008e33077223 */ /* 0x000fe20000010002 */
[----:B------:R-:W-:Y:S01]  /*2910*/  FFMA.FTZ R142, -R89, R66, R142 ;  /* 0x00000042598e7223 */ /* 0x000fe2000001018e */
[----:B------:R-:W-:Y:S01]  /*2920*/  FMUL.FTZ R4, R101, UR35 ;  /* 0x0000002365047c20 */ /* 0x000fe20008410000 */
[----:B------:R-:W-:Y:S01]  /*2930*/  FFMA.FTZ R103, R120, R102, R103 ;  /* 0x0000006678677223 */ /* 0x000fe20000010067 */
[----:B------:R-:W-:Y:S01]  /*2940*/  FFMA.FTZ R8, R50, R147, R7 ;  /* 0x0000009332087223 */ /* 0x000fe20000010007 */
[----:B------:R-:W-:-:S02]  /*2950*/  FFMA.FTZ R147, -R82, R65, R147 ;  /* 0x0000004152937223 */ /* 0x000fc40000010193 */
[-C--:B------:R-:W-:Y:S01]  /*2960*/  FFMA.FTZ R104, R119, R103.reuse, R104 ;  /* 0x0000006777687223 */ /* 0x080fe20000010068 */
[----:B------:R-:W-:Y:S01]  /*2970*/  FFMA.FTZ R9, R49, R144, R8 ;  /* 0x0000009031097223 */ /* 0x000fe20000010008 */
[----:B------:R-:W-:Y:S01]  /*2980*/  FMUL.FTZ R119, R82, R103 ;  /* 0x0000006752777220 */ /* 0x000fe20000410000 */
[----:B------:R-:W-:Y:S01]  /*2990*/  FFMA.FTZ R144, -R87, R64, R144 ;  /* 0x0000004057907223 */ /* 0x000fe20000010190 */
[-C--:B------:R-:W-:Y:S01]  /*29a0*/  FFMA.FTZ R106, R121, R104.reuse, R106 ;  /* 0x00000068796a7223 */ /* 0x080fe2000001006a */
[----:B------:R-:W-:Y:S01]  /*29b0*/  FFMA.FTZ R108, R48, R129, R9 ;  /* 0x00000081306c7223 */ /* 0x000fe20000010009 */
[----:B------:R-:W-:Y:S01]  /*29c0*/  FMUL.FTZ R117, R89, R104 ;  /* 0x0000006859757220 */ /* 0x000fe20000410000 */
[----:B------:R-:W-:Y:S01]  /*29d0*/  FFMA.FTZ R129, -R80, R63, R129 ;  /* 0x0000003f50817223 */ /* 0x000fe20000010181 */
[----:B------:R-:W-:Y:S01]  /*29e0*/  FFMA.FTZ R107, R122, R106, R107 ;  /* 0x0000006a7a6b7223 */ /* 0x000fe2000001006b */
[----:B------:R-:W-:Y:S01]  /*29f0*/  FFMA.FTZ R9, R47, R130, R108 ;  /* 0x000000822f097223 */ /* 0x000fe2000001006c */
[----:B------:R-:W-:Y:S01]  /*2a00*/  FMUL.FTZ R111, R84, R106 ;  /* 0x0000006a546f7220 */ /* 0x000fe20000410000 */
[----:B------:R-:W-:Y:S01]  /*2a10*/  FMUL.FTZ R121, R80, R101 ;  /* 0x0000006550797220 */ /* 0x000fe20000410000 */
[----:B------:R-:W-:Y:S01]  /*2a20*/  FFMA.FTZ R109, R124, R107, R109 ;  /* 0x0000006b7c6d7223 */ /* 0x000fe2000001006d */
[----:B------:R-:W-:Y:S01]  /*2a30*/  FFMA.FTZ R108, R46, R131, R9 ;  /* 0x000000832e6c7223 */ /* 0x000fe20000010009 */
[----:B------:R-:W-:Y:S01]  /*2a40*/  FFMA.FTZ R130, -R85, R62, R130 ;  /* 0x0000003e55827223 */ /* 0x000fe20000010182 */
[----:B------:R-:W-:Y:S01]  /*2a50*/  FFMA.FTZ R131, -R78, R61, R131 ;  /* 0x0000003d4e837223 */ /* 0x000fe20000010183 */
[-C--:B------:R-:W-:Y:S01]  /*2a60*/  FFMA.FTZ R110, R123, R109.reuse, R110 ;  /* 0x0000006d7b6e7223 */ /* 0x080fe2000001006e */
[----:B------:R-:W-:Y:S01]  /*2a70*/  FMUL.FTZ R105, R86, R109 ;  /* 0x0000006d56697220 */ /* 0x000fe20000410000 */
[----:B------:R-:W-:Y:S01]  /*2a80*/  FMUL.FTZ R123, R85, R100 ;  /* 0x00000064557b7220 */ /* 0x000fe20000410000 */
[----:B------:R-:W-:Y:S01]  /*2a90*/  FFMA.FTZ R124, -R76, R59, R133 ;  /* 0x0000003b4c7c7223 */ /* 0x000fe20000010185 */
[-C--:B------:R-:W-:Y:S01]  /*2aa0*/  FFMA.FTZ R112, R125, R110.reuse, R112 ;  /* 0x0000006e7d707223 */ /* 0x080fe20000010070 */
[----:B------:R-:W-:Y:S01]  /*2ab0*/  FMUL.FTZ R9, R93, R110 ;  /* 0x0000006e5d097220 */ /* 0x000fe20000410000 */
[----:B------:R-:W-:Y:S01]  /*2ac0*/  FMUL.FTZ R125, R78, R99 ;  /* 0x000000634e7d7220 */ /* 0x000fe20000410000 */
[----:B------:R-:W-:Y:S01]  /*2ad0*/  FMUL.FTZ R94, R131, R94 ;  /* 0x0000005e835e7220 */ /* 0x000fe20000410000 */
[----:B------:R-:W-:Y:S01]  /*2ae0*/  FFMA.FTZ R113, R126, R112, R113 ;  /* 0x000000707e717223 */ /* 0x000fe20000010071 */
[----:B------:R-:W-:Y:S01]  /*2af0*/  FADD.FTZ R15, R123, R15 ;  /* 0x0000000f7b0f7221 */ /* 0x000fe20000010000 */
[----:B------:R-:W-:Y:S01]  /*2b00*/  FADD.FTZ R23, R9, R23 ;  /* 0x0000001709177221 */ /* 0x000fe20000010000 */
[----:B------:R-:W-:Y:S01]  /*2b10*/  FADD.FTZ R14, R125, R14 ;  /* 0x0000000e7d0e7221 */ /* 0x000fe20000010000 */
[-C--:B------:R-:W-:Y:S01]  /*2b20*/  FFMA.FTZ R115, R128, R113.reuse, R115 ;  /* 0x0000007180737223 */ /* 0x080fe20000010073 */
[----:B------:R-:W-:Y:S01]  /*2b30*/  FMUL.FTZ R11, R95, R113 ;  /* 0x000000715f0b7220 */ /* 0x000fe20000410000 */
[----:B------:R-:W-:Y:S01]  /*2b40*/  FADD.FTZ R16, R121, R16 ;  /* 0x0000001079107221 */ /* 0x000fe20000010000 */
[----:B------:R-:W-:Y:S01]  /*2b50*/  FADD.FTZ R18, R119, R18 ;  /* 0x0000001277127221 */ /* 0x000fe20000010000 */
[-C--:B------:R-:W-:Y:S01]  /*2b60*/  FFMA.FTZ R116, R127, R115.reuse, R116 ;  /* 0x000000737f747223 */ /* 0x080fe20000010074 */
[----:B------:R-:W-:Y:S01]  /*2b70*/  FMUL.FTZ R7, R90, R115 ;  /* 0x000000735a077220 */ /* 0x000fe20000410000 */
[----:B------:R-:W-:Y:S01]  /*2b80*/  FADD.FTZ R19, R117, R19 ;  /* 0x0000001375137221 */ /* 0x000fe20000010000 */
[----:B------:R-:W-:Y:S01]  /*2b90*/  FADD.FTZ R20, R111, R20 ;  /* 0x000000146f147221 */ /* 0x000fe20000010000 */
[----:B------:R-:W-:Y:S01]  /*2ba0*/  FMUL.FTZ R2, R92, R116 ;  /* 0x000000745c027220 */ /* 0x000fe20000410000 */
[----:B------:R-:W-:Y:S01]  /*2bb0*/  FADD.FTZ R22, R105, R22 ;  /* 0x0000001669167221 */ /* 0x000fe20000010000 */
[----:B------:R-:W-:Y:S01]  /*2bc0*/  FADD.FTZ R25, R11, R25 ;  /* 0x000000190b197221 */ /* 0x000fe20000010000 */
[----:B------:R-:W-:Y:S01]  /*2bd0*/  FADD.FTZ R26, R7, R26 ;  /* 0x0000001a071a7221 */ /* 0x000fe20000010000 */
[C---:B------:R-:W-:Y:S01]  /*2be0*/  FFMA.FTZ R8, R2.reuse, R145, RZ ;  /* 0x0000009102087223 */ /* 0x040fe200000100ff */
[----:B------:R-:W-:-:S03]  /*2bf0*/  FADD.FTZ R27, R2, R27 ;  /* 0x0000001b021b7221 */ /* 0x000fc60000010000 */
[----:B------:R-:W-:Y:S01]  /*2c00*/  FFMA.FTZ R10, R7, R6, R8 ;  /* 0x00000006070a7223 */ /* 0x000fe20000010008 */
[----:B------:R-:W-:-:S03]  /*2c10*/  FMUL.FTZ R8, R88, R112 ;  /* 0x0000007058087220 */ /* 0x000fc60000410000 */
[----:B------:R-:W-:Y:S01]  /*2c20*/  FFMA.FTZ R97, R11, R140, R10 ;  /* 0x0000008c0b617223 */ /* 0x000fe2000001000a */
[----:B------:R-:W-:-:S03]  /*2c30*/  FADD.FTZ R24, R8, R24 ;  /* 0x0000001808187221 */ /* 0x000fc60000010000 */
[----:B------:R-:W-:Y:S01]  /*2c40*/  FFMA.FTZ R10, R8, R139, R97 ;  /* 0x0000008b080a7223 */ /* 0x000fe20000010061 */
[----:B------:R-:W-:Y:S01]  /*2c50*/  FFMA.FTZ R97, R45, R132, R108 ;  /* 0x000000842d617223 */ /* 0x000fe2000001006c */
[----:B------:R-:W-:Y:S01]  /*2c60*/  FMUL.FTZ R108, R91, R107 ;  /* 0x0000006b5b6c7220 */ /* 0x000fe20000410000 */
[----:B------:R-:W-:Y:S01]  /*2c70*/  FFMA.FTZ R132, -R83, R60, R132 ;  /* 0x0000003c53847223 */ /* 0x000fe20000010184 */
[----:B------:R-:W-:Y:S01]  /*2c80*/  FFMA.FTZ R114, R9, R138, R10 ;  /* 0x0000008a09727223 */ /* 0x000fe2000001000a */
[----:B------:R-:W-:Y:S01]  /*2c90*/  FFMA.FTZ R10, R44, R133, R97 ;  /* 0x000000852c0a7223 */ /* 0x000fe20000010061 */
[----:B------:R-:W-:Y:S02]  /*2ca0*/  FADD.FTZ R21, R108, R21 ;  /* 0x000000156c157221 */ /* 0x000fe40000010000 */
[----:B------:R-:W-:Y:S01]  /*2cb0*/  FFMA.FTZ R97, R105, R137, R114 ;  /* 0x0000008969617223 */ /* 0x000fe20000010072 */
[----:B------:R-:W-:Y:S01]  /*2cc0*/  FFMA.FTZ R114, -R84, R67, R143 ;  /* 0x0000004354727223 */ /* 0x000fe2000001018f */
[----:B------:R-:W0:Y:S02]  /*2cd0*/  SHFL.DOWN PT, R127, R10, 0x1, 0x1f ;  /* 0x08201f000a7f7f89 */ /* 0x000e2400000e0000 */
[----:B------:R-:W-:-:S04]  /*2ce0*/  FFMA.FTZ R120, R108, R136, R97 ;  /* 0x000000886c787223 */ /* 0x000fc80000010061 */
[----:B------:R-:W-:-:S04]  /*2cf0*/  FFMA.FTZ R120, R111, R114, R120 ;  /* 0x000000726f787223 */ /* 0x000fc80000010078 */
        /* <DEDUP_REMOVED lines=10> */
[----:B------:R-:W-:Y:S01]  /*2da0*/  FMUL.FTZ R5, R102, UR35 ;  /* 0x0000002366057c20 */ /* 0x000fe20008410000 */
[----:B------:R-:W0:Y:S01]  /*2db0*/  SHFL.DOWN PT, R133, R10, 0x2, 0x1f ;  /* 0x08401f000a857f89 */ /* 0x000e2200000e0000 */
[----:B------:R-:W-:Y:S01]  /*2dc0*/  FFMA.FTZ R122, R125, R131, R122 ;  /* 0x000000837d7a7223 */ /* 0x000fe2000001007a */
[----:B------:R-:W-:Y:S01]  /*2dd0*/  FFMA.FTZ R123, R62, R100, R123 ;  /* 0x000000643e7b7223 */ /* 0x000fe2000001007b */
[----:B------:R-:W-:-:S02]  /*2de0*/  FADD.FTZ R13, R127, R13 ;  /* 0x0000000d7f0d7221 */ /* 0x000fc40000010000 */
[----:B------:R-:W-:Y:S01]  /*2df0*/  FFMA.FTZ R122, R127, R132, R122 ;  /* 0x000000847f7a7223 */ /* 0x000fe2000001007a */
[----:B------:R-:W-:-:S03]  /*2e00*/  FADD.FTZ R40, R123, R40 ;  /* 0x000000287b287221 */ /* 0x000fc60000010000 */
[----:B------:R-:W-:Y:S01]  /*2e10*/  FFMA.FTZ R97, R135, R124, R122 ;  /* 0x0000007c87617223 */ /* 0x000fe2000001007a */
[----:B------:R-:W-:-:S04]  /*2e20*/  FMUL.FTZ R124, R124, R141 ;  /* 0x0000008d7c7c7220 */ /* 0x000fc80000410000 */
[----:B------:R-:W1:Y:S01]  /*2e30*/  SHFL.DOWN PT, R122, R97, 0x1, 0x1f ;  /* 0x08201f00617a7f89 */ /* 0x000e6200000e0000 */
[----:B------:R-:W-:Y:S01]  /*2e40*/  FFMA.FTZ R124, R59, R96, R124 ;  /* 0x000000603b7c7223 */ /* 0x000fe2000001007c */
[----:B------:R-:W-:Y:S01]  /*2e50*/  FFMA.FTZ R96, R61, R99, R94 ;  /* 0x000000633d607223 */ /* 0x000fe2000001005e */
[----:B------:R-:W-:Y:S01]  /*2e60*/  FMUL.FTZ R94, R129, R4 ;  /* 0x00000004815e7220 */ /* 0x000fe20000410000 */
[----:B------:R-:W-:Y:S01]  /*2e70*/  FMUL.FTZ R4, R103, UR35 ;  /* 0x0000002367047c20 */ /* 0x000fe20008410000 */
[----:B------:R-:W-:Y:S01]  /*2e80*/  FMUL.FTZ R99, R144, R5 ;  /* 0x0000000590637220 */ /* 0x000fe20000410000 */
[----:B------:R-:W-:Y:S01]  /*2e90*/  FMUL.FTZ R5, R104, UR35 ;  /* 0x0000002368057c20 */ /* 0x000fe20008410000 */
[----:B------:R-:W-:Y:S01]  /*2ea0*/  FFMA.FTZ R94, R63, R101, R94 ;  /* 0x000000653f5e7223 */ /* 0x000fe2000001005e */
[----:B------:R-:W-:Y:S01]  /*2eb0*/  FMUL.FTZ R4, R147, R4 ;  /* 0x0000000493047220 */ /* 0x000fe20000410000 */
[----:B------:R-:W-:Y:S01]  /*2ec0*/  FADD.FTZ R41, R96, R41 ;  /* 0x0000002960297221 */ /* 0x000fe20000010000 */
[----:B0-----:R-:W-:Y:S01]  /*2ed0*/  @!P0 FADD.FTZ R10, R10, R133 ;  /* 0x000000850a0a8221 */ /* 0x001fe20000010000 */
[----:B------:R-:W-:Y:S01]  /*2ee0*/  FFMA.FTZ R101, R64, R102, R99 ;  /* 0x0000006640657223 */ /* 0x000fe20000010063 */
[----:B------:R-:W-:Y:S01]  /*2ef0*/  FFMA.FTZ R4, R65, R103, R4 ;  /* 0x0000006741047223 */ /* 0x000fe20000010004 */
[----:B------:R-:W-:Y:S01]  /*2f00*/  FMUL.FTZ R99, R142, R5 ;  /* 0x000000058e637220 */ /* 0x000fe20000410000 */
[----:B------:R-:W-:Y:S01]  /*2f10*/  FMUL.FTZ R5, R106, UR35 ;  /* 0x000000236a057c20 */ /* 0x000fe20008410000 */
[----:B------:R-:W0:Y:S01]  /*2f20*/  SHFL.DOWN PT, R133, R10, 0x4, 0x1f ;  /* 0x08801f000a857f89 */ /* 0x000e2200000e0000 */
[----:B------:R-:W-:Y:S01]  /*2f30*/  FADD.FTZ R37, R4, R37 ;  /* 0x0000002504257221 */ /* 0x000fe20000010000 */
[----:B------:R-:W-:Y:S01]  /*2f40*/  FMUL.FTZ R4, R109, UR35 ;  /* 0x000000236d047c20 */ /* 0x000fe20008410000 */
[----:B------:R-:W-:Y:S01]  /*2f50*/  FMUL.FTZ R114, R114, R5 ;  /* 0x0000000572727220 */ /* 0x000fe20000410000 */
[----:B------:R-:W-:Y:S01]  /*2f60*/  FMUL.FTZ R5, R107, UR35 ;  /* 0x000000236b057c20 */ /* 0x000fe20008410000 */
[----:B------:R-:W-:Y:S01]  /*2f70*/  FADD.FTZ R38, R101, R38 ;  /* 0x0000002665267221 */ /* 0x000fe20000010000 */
[----:B------:R-:W-:Y:S01]  /*2f80*/  FMUL.FTZ R4, R137, R4 ;  /* 0x0000000489047220 */ /* 0x000fe20000410000 */
[----:B------:R-:W-:Y:S01]  /*2f90*/  FFMA.FTZ R101, R66, R104, R99 ;  /* 0x0000006842657223 */ /* 0x000fe20000010063 */
[----:B------:R-:W-:Y:S01]  /*2fa0*/  FADD.FTZ R39, R94, R39 ;  /* 0x000000275e277221 */ /* 0x000fe20000010000 */
[----:B-1----:R-:W-:Y:S01]  /*2fb0*/  @!P1 FADD.FTZ R97, R97, R122 ;  /* 0x0000007a61619221 */ /* 0x002fe20000010000 */
[----:B------:R-:W-:Y:S01]  /*2fc0*/  ISETP.GT.AND P1, PT, R77, 0x1b, PT ;  /* 0x0000001b4d00780c */ /* 0x000fe20003f24270 */
[----:B------:R-:W-:Y:S01]  /*2fd0*/  FMUL.FTZ R99, R136, R5 ;  /* 0x0000000588637220 */ /* 0x000fe20000410000 */
[----:B------:R-:W-:Y:S01]  /*2fe0*/  FMUL.FTZ R5, R110, UR35 ;  /* 0x000000236e057c20 */ /* 0x000fe20008410000 */
[----:B------:R-:W-:Y:S01]  /*2ff0*/  FFMA.FTZ R94, R69, R109, R4 ;  /* 0x0000006d455e7223 */ /* 0x000fe20000010004 */
[----:B------:R-:W1:Y:S01]  /*3000*/  SHFL.DOWN PT, R122, R97, 0x2, 0x1f ;  /* 0x08401f00617a7f89 */ /* 0x000e6200000e0000 */
[----:B------:R-:W-:Y:S01]  /*3010*/  FMUL.FTZ R4, R112, UR35 ;  /* 0x0000002370047c20 */ /* 0x000fe20008410000 */
[----:B------:R-:W-:Y:S01]  /*3020*/  FFMA.FTZ R99, R68, R107, R99 ;  /* 0x0000006b44637223 */ /* 0x000fe20000010063 */
[----:B------:R-:W-:Y:S01]  /*3030*/  FMUL.FTZ R5, R138, R5 ;  /* 0x000000058a057220 */ /* 0x000fe20000410000 */
[----:B------:R-:W-:Y:S01]  /*3040*/  FFMA.FTZ R114, R67, R106, R114 ;  /* 0x0000006a43727223 */ /* 0x000fe20000010072 */
[----:B------:R-:W-:Y:S01]  /*3050*/  FMUL.FTZ R4, R139, R4 ;  /* 0x000000048b047220 */ /* 0x000fe20000410000 */
[----:B------:R-:W-:Y:S01]  /*3060*/  FADD.FTZ R34, R99, R34 ;  /* 0x0000002263227221 */ /* 0x000fe20000010000 */
[----:B------:R-:W-:Y:S01]  /*3070*/  FFMA.FTZ R99, R70, R110, R5 ;  /* 0x0000006e46637223 */ /* 0x000fe20000010005 */
[----:B------:R-:W-:Y:S01]  /*3080*/  FADD.FTZ R43, R124, R43 ;  /* 0x0000002b7c2b7221 */ /* 0x000fe20000010000 */
[----:B------:R-:W-:Y:S01]  /*3090*/  FFMA.FTZ R112, R71, R112, R4 ;  /* 0x0000007047707223 */ /* 0x000fe20000010004 */
[----:B0-----:R-:W-:Y:S01]  /*30a0*/  @!P1 FADD.FTZ R10, R10, R133 ;  /* 0x000000850a0a9221 */ /* 0x001fe20000010000 */
[----:B------:R-:W-:Y:S01]  /*30b0*/  FMUL.FTZ R4, R116, UR35 ;  /* 0x0000002374047c20 */ /* 0x000fe20008410000 */
[----:B------:R-:W-:Y:S01]  /*30c0*/  FADD.FTZ R36, R101, R36 ;  /* 0x0000002465247221 */ /* 0x000fe20000010000 */
[----:B------:R-:W-:Y:S01]  /*30d0*/  FADD.FTZ R35, R114, R35 ;  /* 0x0000002372237221 */ /* 0x000fe20000010000 */
[----:B------:R-:W-:Y:S01]  /*30e0*/  FADD.FTZ R33, R94, R33 ;  /* 0x000000215e217221 */ /* 0x000fe20000010000 */
[----:B------:R-:W0:Y:S01]  /*30f0*/  SHFL.DOWN PT, R133, R10, 0x8, 0x1f ;  /* 0x09001f000a857f89 */ /* 0x000e2200000e0000 */
[----:B------:R-:W-:Y:S01]  /*3100*/  FMUL.FTZ R4, R145, R4 ;  /* 0x0000000491047220 */ /* 0x000fe20000410000 */
[----:B------:R-:W-:Y:S01]  /*3110*/  FADD.FTZ R32, R99, R32 ;  /* 0x0000002063207221 */ /* 0x000fe20000010000 */
[----:B------:R-:W-:Y:S01]  /*3120*/  FADD.FTZ R31, R112, R31 ;  /* 0x0000001f701f7221 */ /* 0x000fe20000010000 */
[----:B-1----:R-:W-:Y:S01]  /*3130*/  @!P0 FADD.FTZ R97, R97, R122 ;  /* 0x0000007a61618221 */ /* 0x002fe20000010000 */
[----:B------:R-:W-:-:S04]  /*3140*/  ISETP.GT.AND P0, PT, R77, 0x17, PT ;  /* 0x000000174d00780c */ /* 0x000fc80003f04270 */
[----:B------:R-:W1:Y:S09]  /*3150*/  SHFL.DOWN PT, R122, R97, 0x4, 0x1f ;  /* 0x08801f00617a7f89 */ /* 0x000e7200000e0000 */
[----:B0-----:R-:W-:Y:S01]  /*3160*/  @!P0 FADD.FTZ R10, R10, R133 ;  /* 0x000000850a0a8221 */ /* 0x001fe20000010000 */
[----:B------:R-:W-:-:S04]  /*3170*/  FMUL.FTZ R133, R98, UR35 ;  /* 0x0000002362857c20 */ /* 0x000fc80008410000 */
[----:B------:R-:W-:Y:S01]  /*3180*/  FMUL.FTZ R133, R132, R133 ;  /* 0x0000008584857220 */ /* 0x000fe20000410000 */
[----:B------:R-:W0:Y:S03]  /*3190*/  SHFL.DOWN PT, R103, R10, 0x10, 0x1f ;  /* 0x0a001f000a677f89 */ /* 0x000e2600000e0000 */
[----:B------:R-:W-:-:S04]  /*31a0*/  FFMA.FTZ R133, R60, R98, R133 ;  /* 0x000000623c857223 */ /* 0x000fc80000010085 */
[----:B------:R-:W-:Y:S01]  /*31b0*/  FADD.FTZ R42, R133, R42 ;  /* 0x0000002a852a7221 */ /* 0x000fe20000010000 */
[----:B-1----:R-:W-:-:S05]  /*31c0*/  @!P1 FADD.FTZ R97, R97, R122 ;  /* 0x0000007a61619221 */ /* 0x002fca0000010000 */
[----:B------:R-:W1:Y:S01]  /*31d0*/  SHFL.DOWN PT, R98, R97, 0x8, 0x1f ;  /* 0x09001f0061627f89 */ /* 0x000e6200000e0000 */
[----:B0-----:R-:W-:Y:S01]  /*31e0*/  FADD.FTZ R9, R10, R103 ;  /* 0x000000670a097221 */ /* 0x001fe20000010000 */
[----:B-1----:R-:W-:Y:S01]  /*31f0*/  @!P0 FADD.FTZ R97, R97, R98 ;  /* 0x0000006261618221 */ /* 0x002fe20000010000 */
[----:B------:R-:W-:-:S04]  /*3200*/  ISETP.NE.AND P0, PT, R77, RZ, PT ;  /* 0x000000ff4d00720c */ /* 0x000fc80003f05270 */
[----:B------:R-:W0:Y:S09]  /*3210*/  SHFL.DOWN PT, R96, R97, 0x10, 0x1f ;  /* 0x0a001f0061607f89 */ /* 0x000e3200000e0000 */
[----:B------:R-:W-:Y:S01]  /*3220*/  @!P0 LOP3.LUT R98, R3, 0xf8, RZ, 0xc0, !PT ;  /* 0x000000f803628812 */ /* 0x000fe200078ec0ff */
[----:B------:R-:W-:-:S04]  /*3230*/  FMUL.FTZ R3, R113, UR35 ;  /* 0x0000002371037c20 */ /* 0x000fc80008410000 */
[----:B------:R-:W-:Y:S01]  /*3240*/  FMUL.FTZ R5, R140, R3 ;  /* 0x000000038c057220 */ /* 0x000fe20000410000 */
[----:B------:R-:W-:-:S03]  /*3250*/  FMUL.FTZ R3, R115, UR35 ;  /* 0x0000002373037c20 */ /* 0x000fc60008410000 */
[----:B------:R-:W-:Y:S01]  /*3260*/  FFMA.FTZ R5, R72, R113, R5 ;  /* 0x0000007148057223 */ /* 0x000fe20000010005 */
[----:B------:R-:W-:Y:S01]  /*3270*/  FMUL.FTZ R6, R6, R3 ;  /* 0x0000000306067220 */ /* 0x000fe20000410000 */
[----:B------:R-:W-:Y:S02]  /*3280*/  FFMA.FTZ R3, R75, R116, R4 ;  /* 0x000000744b037223 */ /* 0x000fe40000010004 */
[----:B------:R-:W-:Y:S01]  /*3290*/  FADD.FTZ R30, R5, R30 ;  /* 0x0000001e051e7221 */ /* 0x000fe20000010000 */
[----:B------:R-:W-:Y:S01]  /*32a0*/  FFMA.FTZ R6, R73, R115, R6 ;  /* 0x0000007349067223 */ /* 0x000fe20000010006 */
[----:B0-----:R-:W-:Y:S01]  /*32b0*/  FADD.FTZ R8, R97, R96 ;  /* 0x0000006061087221 */ /* 0x001fe20000010000 */
[----:B------:R-:W-:Y:S02]  /*32c0*/  FADD.FTZ R28, R3, R28 ;  /* 0x0000001c031c7221 */ /* 0x000fe40000010000 */
[----:B------:R-:W-:Y:S02]  /*32d0*/  FADD.FTZ R29, R6, R29 ;  /* 0x0000001d061d7221 */ /* 0x000fe40000010000 */
[----:B------:R0:W-:Y:S01]  /*32e0*/  @!P0 STS.64 [R98+UR9+0x1098], R8 ;  /* 0x0010980862008988 */ /* 0x0001e20008000a09 */
[----:B------:R-:W-:Y:S06]  /*32f0*/  BAR.SYNC.DEFER_BLOCKING 0x0 ;  /* 0x0000000000007b1d */ /* 0x000fec0000010000 */
[----:B------:R-:W-:Y:S05]  /*3300*/  @P2 BRA `(.L_x_1665) ;  /* 0x00000000004c2947 */ /* 0x000fea0003800000 */
[----:B------:R-:W1:Y:S01]  /*3310*/  LDC R2, c[0x0][0x394] ;  /* 0x0000e500ff027b82 */ /* 0x000e620000000800 */
[----:B------:R-:W2:Y:S01]  /*3320*/  LDS.128 R4, [UR9+0x10a0] ;  /* 0x0010a009ff047984 */ /* 0x000ea20008000c00 */
[----:B------:R-:W-:-:S04]  /*3330*/  ISETP.GT.AND P0, PT, R77, 0xf, PT ;  /* 0x0000000f4d00780c */ /* 0x000fc80003f04270 */
[----:B------:R-:W-:Y:S02]  /*3340*/  FSEL R10, R10, R9, P0 ;  /* 0x000000090a0a7208 */ /* 0x000fe40000000000 */
[----:B------:R-:W-:Y:S02]  /*3350*/  FSEL R97, R97, R8, P0 ;  /* 0x0000000861617208 */ /* 0x000fe40000000000 */
[----:B-1----:R-:W-:Y:S02]  /*3360*/  ISETP.NE.AND P1, PT, R2, UR16, PT ;  /* 0x0000001002007c0c */ /* 0x002fe4000bf25270 */
[----:B------:R-:W1:Y:S11]  /*3370*/  LDS.64 R2, [UR9+0x10b0] ;  /* 0x0010b009ff027984 */ /* 0x000e760008000a00 */
[----:B------:R-:W3:Y:S04]  /*3380*/  @P1 LDS R94, [UR33+0x1600] ;  /* 0x00160021ff5e1984 */ /* 0x000ee80008000800 */
[----:B------:R-:W4:Y:S01]  /*3390*/  @P1 LDS R11, [UR33+0x1200] ;  /* 0x00120021ff0b1984 */ /* 0x000f220008000800 */
[----:B--2---:R-:W-:Y:S01]  /*33a0*/  FADD.FTZ R10, R5, R10 ;  /* 0x0000000a050a7221 */ /* 0x004fe20000010000 */
[----:B------:R-:W-:-:S03]  /*33b0*/  FADD.FTZ R97, R4, R97 ;  /* 0x0000006104617221 */ /* 0x000fc60000010000 */
[----:B------:R-:W-:Y:S01]  /*33c0*/  FADD.FTZ R10, R7, R10 ;  /* 0x0000000a070a7221 */ /* 0x000fe20000010000 */
[----:B------:R-:W-:-:S03]  /*33d0*/  FADD.FTZ R97, R6, R97 ;  /* 0x0000006106617221 */ /* 0x000fc60000010000 */
[----:B-1----:R-:W-:Y:S01]  /*33e0*/  FADD.FTZ R3, R10, R3 ;  /* 0x000000030a037221 */ /* 0x002fe20000010000 */
[----:B------:R-:W-:-:S03]  /*33f0*/  FADD.FTZ R2, R97, R2 ;  /* 0x0000000261027221 */ /* 0x000fc60000010000 */
[----:B---3--:R-:W-:Y:S01]  /*3400*/  @P1 FADD.FTZ R3, R3, R94 ;  /* 0x0000005e03031221 */ /* 0x008fe20000010000 */
[----:B----4-:R-:W-:-:S04]  /*3410*/  @P1 FADD.FTZ R2, R2, R11 ;  /* 0x0000000b02021221 */ /* 0x010fc80000010000 */
[----:B------:R1:W-:Y:S04]  /*3420*/  STS [UR33+0x1600], R3 ;  /* 0x00160003ff007988 */ /* 0x0003e80008000821 */
[----:B------:R1:W-:Y:S02]  /*3430*/  STS [UR33+0x1200], R2 ;  /* 0x00120002ff007988 */ /* 0x0003e40008000821 */
.L_x_1665:
[----:B------:R-:W-:Y:S05]  /*3440*/  BSYNC.RECONVERGENT B0 ;  /* 0x0000000000007941 */ /* 0x000fea0003800200 */
.L_x_1664:
        /* <DEDUP_REMOVED lines=13> */
.L_x_1653:
[----:B-1----:R-:W1:Y:S01]  /*3520*/  S2R R3, SR_LANEID ;  /* 0x0000000000037919 */ /* 0x002e620000000000 */
[----:B------:R-:W2:Y:S01]  /*3530*/  S2UR UR23, SR_CTAID.X ;  /* 0x00000000001779c3 */ /* 0x000ea20000002500 */
[----:B------:R-:W2:Y:S01]  /*3540*/  LDCU.64 UR14, c[0x0][0x4f8] ;  /* 0x00009f00ff0e77ac */ /* 0x000ea20008000a00 */
[----:B------:R-:W-:Y:S01]  /*3550*/  F2FP.F16.F32.PACK_AB R7, R20, R21 ;  /* 0x000000151407723e */ /* 0x000fe200000000ff */
[----:B------:R-:W3:Y:S01]  /*3560*/  S2R R2, SR_TID.X ;  /* 0x0000000000027919 */ /* 0x000ee20000002100 */
[----:B------:R-:W-:Y:S01]  /*3570*/  F2FP.F16.F32.PACK_AB R6, R22, R23 ;  /* 0x000000171606723e */ /* 0x000fe200000000ff */
[----:B------:R-:W-:Y:S01]  /*3580*/  UIADD3 UR28, UPT, UPT, UR16, -0x1, URZ ;  /* 0xffffffff101c7890 */ /* 0x000fe2000fffe0ff */
[----:B------:R-:W-:Y:S01]  /*3590*/  F2FP.F16.F32.PACK_AB R5, R24, R25 ;  /* 0x000000191805723e */ /* 0x000fe200000000ff */
[----:B------:R-:W4:Y:S01]  /*35a0*/  LDCU.64 UR24, c[0x0][0x500] ;  /* 0x0000a000ff1877ac */ /* 0x000f220008000a00 */
[----:B------:R-:W4:Y:S01]  /*35b0*/  S2UR UR8, SR_CTAID.Y ;  /* 0x00000000000879c3 */ /* 0x000f220000002600 */
[----:B------:R-:W-:Y:S01]  /*35c0*/  F2FP.F16.F32.PACK_AB R4, R26, R27 ;  /* 0x0000001b1a04723e */ /* 0x000fe200000000ff */
[----:B------:R-:W-:Y:S01]  /*35d0*/  FADD.FTZ R0, R79, R28 ;  /* 0x0000001c4f007221 */ /* 0x000fe20000010000 */
[----:B------:R-:W-:Y:S01]  /*35e0*/  F2FP.F16.F32.PACK_AB R11, R12, R13 ;  /* 0x0000000d0c0b723e */ /* 0x000fe200000000ff */
[----:B------:R-:W-:Y:S01]  /*35f0*/  USHF.L.U32 UR12, UR28, 0xb, URZ ;  /* 0x0000000b1c0c7899 */ /* 0x000fe200080006ff */
[----:B------:R-:W-:-:S03]  /*3600*/  F2FP.F16.F32.PACK_AB R10, R14, R15 ;  /* 0x0000000f0e0a723e */ /* 0x000fc600000000ff */
[----:B------:R-:W-:Y:S01]  /*3610*/  BAR.SYNC.DEFER_BLOCKING 0x0 ;  /* 0x0000000000007b1d */ /* 0x000fe20000010000 */
[----:B0-----:R-:W-:Y:S01]  /*3620*/  F2FP.F16.F32.PACK_AB R9, R16, R17 ;  /* 0x000000111009723e */ /* 0x001fe200000000ff */
[----:B------:R-:W-:Y:S01]  /*3630*/  USHF.R.S32.HI UR13, URZ, 0x1f, UR12 ;  /* 0x0000001fff0d7899 */ /* 0x000fe2000801140c */
[----:B------:R-:W-:Y:S01]  /*3640*/  F2FP.F16.F32.PACK_AB R8, R18, R19 ;  /* 0x000000131208723e */ /* 0x000fe200000000ff */
[----:B------:R-:W-:Y:S01]  /*3650*/  UIADD3 UR19, UP1, UPT, UR19, -0x1000, URZ ;  /* 0xfffff00013137890 */ /* 0x000fe2000ff3e0ff */
[----:B------:R-:W-:Y:S01]  /*3660*/  F2FP.F16.F32.PACK_AB R21, R31, R30 ;  /* 0x0000001e1f15723e */ /* 0x000fe200000000ff */
[----:B------:R-:W0:Y:S01]  /*3670*/  LDCU.64 UR26, c[0x0][0x550] ;  /* 0x0000aa00ff1a77ac */ /* 0x000e220008000a00 */
[----:B------:R-:W-:Y:S02]  /*3680*/  F2FP.F16.F32.PACK_AB R20, R29, R28 ;  /* 0x0000001c1d14723e */ /* 0x000fe400000000ff */
[----:B------:R-:W-:Y:S01]  /*3690*/  F2FP.F16.F32.PACK_AB R23, R35, R34 ;  /* 0x000000222317723e */ /* 0x000fe200000000ff */
[----:B--2---:R-:W-:Y:S01]  /*36a0*/  UIMAD.WIDE.U32 UR10, UR23, UR14, UR12 ;  /* 0x0000000e170a72a5 */ /* 0x004fe2000f8e000c */
[----:B------:R-:W-:Y:S01]  /*36b0*/  F2FP.F16.F32.PACK_AB R22, R33, R32 ;  /* 0x000000202116723e */ /* 0x000fe200000000ff */
[----:B------:R-:W-:Y:S01]  /*36c0*/  UIADD3 UR17, UP2, UPT, UR17, -0x1000, URZ ;  /* 0xfffff00011117890 */ /* 0x000fe2000ff5e0ff */
[----:B------:R-:W-:Y:S01]  /*36d0*/  F2FP.F16.F32.PACK_AB R27, R43, R42 ;  /* 0x0000002a2b1b723e */ /* 0x000fe200000000ff */
[----:B------:R-:W-:Y:S01]  /*36e0*/  UIMAD UR11, UR23, UR15, UR11 ;  /* 0x0000000f170b72a4 */ /* 0x000fe2000f8e020b */
[----:B------:R-:W-:Y:S01]  /*36f0*/  F2FP.F16.F32.PACK_AB R26, R41, R40 ;  /* 0x00000028291a723e */ /* 0x000fe200000000ff */
[----:B------:R-:W-:Y:S01]  /*3700*/  UIADD3.X UR20, UPT, UPT, UR20, -0x1, URZ, UP1, !UPT ;  /* 0xffffffff14147890 */ /* 0x000fe20008ffe4ff */
[----:B-1----:R-:W-:Y:S01]  /*3710*/  LEA R44, R3, R74, 0x4 ;  /* 0x0000004a032c7211 */ /* 0x002fe200078e20ff */
[----:B----4-:R-:W-:Y:S01]  /*3720*/  UIMAD UR14, UR8, UR25, URZ ;  /* 0x00000019080e72a4 */ /* 0x010fe2000f8e02ff */
[----:B------:R-:W-:Y:S01]  /*3730*/  F2FP.F16.F32.PACK_AB R25, R39, R38 ;  /* 0x000000262719723e */ /* 0x000fe200000000ff */
[----:B------:R-:W-:Y:S01]  /*3740*/  UIMAD.WIDE.U32 UR10, UR8, UR24, UR10 ;  /* 0x00000018080a72a5 */ /* 0x000fe2000f8e000a */
[C---:B---3--:R-:W-:Y:S01]  /*3750*/  SHF.L.U32 R3, R2.reuse, 0x1, RZ ;  /* 0x0000000102037819 */ /* 0x048fe200000006ff */
[----:B------:R-:W1:Y:S01]  /*3760*/  LDCU.64 UR24, c[0x0][0x560] ;  /* 0x0000ac00ff1877ac */ /* 0x000e620008000a00 */
[----:B------:R-:W-:Y:S01]  /*3770*/  LOP3.LUT R2, R2, 0x1f, RZ, 0xc0, !PT ;  /* 0x0000001f02027812 */ /* 0x000fe200078ec0ff */
[----:B------:R2:W-:Y:S01]  /*3780*/  STS.128 [R44], R4 ;  /* 0x000000042c007388 */ /* 0x0005e20000000c00 */
[----:B------:R-:W-:Y:S01]  /*3790*/  LOP3.LUT R3, R3, 0x7c0, RZ, 0xc0, !PT ;  /* 0x000007c003037812 */ /* 0x000fe200078ec0ff */
[----:B------:R-:W-:Y:S01]  /*37a0*/  UIADD3 UR14, UPT, UPT, UR11, UR14, URZ ;  /* 0x0000000e0b0e7290 */ /* 0x000fe2000fffe0ff */
[----:B------:R-:W-:Y:S01]  /*37b0*/  F2FP.F16.F32.PACK_AB R24, R37, R36 ;  /* 0x000000242518723e */ /* 0x000fe200000000ff */
[----:B------:R3:W-:Y:S01]  /*37c0*/  STS.128 [R44+0x10], R8 ;  /* 0x000010082c007388 */ /* 0x0007e20000000c00 */
[----:B------:R-:W-:-:S03]  /*37d0*/  NOP ;  /* 0x0000000000007918 */ /* 0x000fc60000000000 */
[----:B------:R-:W4:Y:S01]  /*37e0*/  LDS.128 R12, [R74] ;  /* 0x000000004a0c7984 */ /* 0x000f220000000c00 */
[----:B0-----:R-:W-:Y:S02]  /*37f0*/  ULEA UR11, UP0, UR10, UR26, 0x1 ;  /* 0x0000001a0a0b7291 */ /* 0x001fe4000f8008ff */
[----:B------:R-:W-:Y:S01]  /*3800*/  UIADD3.X UR18, UPT, UPT, UR18, -0x1, URZ, UP2, !UPT ;  /* 0xffffffff12127890 */ /* 0x000fe200097fe4ff */
[----:B------:R-:W0:Y:S01]  /*3810*/  LDS.128 R16, [R74+0x200] ;  /* 0x000200004a107984 */ /* 0x000e220000000c00 */
[----:B------:R-:W-:Y:S01]  /*3820*/  ULEA.HI.X UR10, UR10, UR27, UR14, 0x1, UP0 ;  /* 0x0000001b0a0a7291 */ /* 0x000fe200080f0c0e */
[----:B--2---:R-:W-:Y:S01]  /*3830*/  LOP3.LUT R7, R3, R2, RZ, 0xfc, !PT ;  /* 0x0000000203077212 */ /* 0x004fe200078efcff */
[----:B------:R-:W2:Y:S01]  /*3840*/  LDCU.64 UR14, c[0x0][0x520] ;  /* 0x0000a400ff0e77ac */ /* 0x000ea20008000a00 */
[----:B------:R-:W-:Y:S01]  /*3850*/  MOV R4, UR11 ;  /* 0x0000000b00047c02 */ /* 0x000fe20008000f00 */
[----:B---3--:R-:W-:Y:S02]  /*3860*/  FADD.FTZ R9, R0, R29 ;  /* 0x0000001d00097221 */ /* 0x008fe40000010000 */
[----:B------:R-:W-:-:S02]  /*3870*/  MOV R5, UR10 ;  /* 0x0000000a00057c02 */ /* 0x000fc40008000f00 */
[----:B------:R-:W-:Y:S01]  /*3880*/  FADD.FTZ R0, R9, R30 ;  /* 0x0000001e09007221 */ /* 0x000fe20000010000 */
[----:B------:R-:W-:Y:S02]  /*3890*/  IMAD.WIDE.U32 R4, R7, 0x10, R4 ;  /* 0x0000001007047825 */ /* 0x000fe400078e0004 */
[----:B------:R-:W3:Y:S02]  /*38a0*/  LDCU.64 UR10, c[0x0][0x518] ;  /* 0x0000a300ff0a77ac */ /* 0x000ee40008000a00 */
[----:B------:R-:W-:-:S04]  /*38b0*/  FADD.FTZ R9, R0, R31 ;  /* 0x0000001f00097221 */ /* 0x000fc80000010000 */
[----:B------:R-:W-:-:S04]  /*38c0*/  FADD.FTZ R32, R9, R32 ;  /* 0x0000002009207221 */ /* 0x000fc80000010000 */
[----:B------:R-:W-:-:S04]  /*38d0*/  FADD.FTZ R33, R32, R33 ;  /* 0x0000002120217221 */ /* 0x000fc80000010000 */
[----:B------:R-:W-:-:S04]  /*38e0*/  FADD.FTZ R34, R33, R34 ;  /* 0x0000002221227221 */ /* 0x000fc80000010000 */
[----:B------:R-:W-:Y:S01]  /*38f0*/  FADD.FTZ R35, R34, R35 ;  /* 0x0000002322237221 */ /* 0x000fe20000010000 */
[----:B---3--:R-:W-:-:S03]  /*3900*/  UIMAD.WIDE.U32 UR12, UR23, UR10, UR12 ;  /* 0x0000000a170c72a5 */ /* 0x008fc6000f8e000c */
[----:B------:R-:W-:Y:S01]  /*3910*/  FADD.FTZ R36, R35, R36 ;  /* 0x0000002423247221 */ /* 0x000fe20000010000 */
[----:B------:R-:W-:Y:S01]  /*3920*/  UIMAD UR11, UR23, UR11, UR13 ;  /* 0x0000000b170b72a4 */ /* 0x000fe2000f8e020d */
[----:B----4-:R-:W-:Y:S01]  /*3930*/  STG.E.128 desc[UR30][R4.64], R12 ;  /* 0x0000000c04007986 */ /* 0x010fe2000c101d1e */
[----:B--2---:R-:W-:Y:S01]  /*3940*/  UIMAD UR13, UR8, UR15, URZ ;  /* 0x0000000f080d72a4 */ /* 0x004fe2000f8e02ff */
[----:B------:R-:W-:Y:S01]  /*3950*/  FADD.FTZ R37, R36, R37 ;  /* 0x0000002524257221 */ /* 0x000fe20000010000 */
[----:B------:R-:W-:Y:S01]  /*3960*/  UMOV UR10, UR12 ;  /* 0x0000000c000a7c82 */ /* 0x000fe20008000000 */
[----:B0-----:R0:W-:Y:S01]  /*3970*/  STG.E.128 desc[UR30][R4.64+0x200], R16 ;  /* 0x0002001004007986 */ /* 0x0011e2000c101d1e */
[----:B------:R-:W-:Y:S01]  /*3980*/  UIMAD.WIDE.U32 UR10, UR8, UR14, UR10 ;  /* 0x0000000e080a72a5 */ /* 0x000fe2000f8e000a */
[----:B------:R-:W-:Y:S01]  /*3990*/  FADD.FTZ R38, R37, R38 ;  /* 0x0000002625267221 */ /* 0x000fe20000010000 */
[----:B------:R-:W-:Y:S02]  /*39a0*/  BAR.SYNC.DEFER_BLOCKING 0x0 ;  /* 0x0000000000007b1d */ /* 0x000fe40000010000 */
[----:B------:R-:W-:Y:S01]  /*39b0*/  UIADD3 UR12, UPT, UPT, UR11, UR13, URZ ;  /* 0x0000000d0b0c7290 */ /* 0x000fe2000fffe0ff */
[----:B------:R-:W-:Y:S01]  /*39c0*/  FADD.FTZ R39, R38, R39 ;  /* 0x0000002726277221 */ /* 0x000fe20000010000 */
[----:B-1----:R-:W-:-:S03]  /*39d0*/  ULEA UR11, UP0, UR10, UR24, 0x1 ;  /* 0x000000180a0b7291 */ /* 0x002fc6000f8008ff */
[----:B------:R-:W-:Y:S01]  /*39e0*/  FADD.FTZ R40, R39, R40 ;  /* 0x0000002827287221 */ /* 0x000fe20000010000 */
[----:B------:R-:W-:Y:S02]  /*39f0*/  ULEA.HI.X UR10, UR10, UR25, UR12, 0x1, UP0 ;  /* 0x000000190a0a7291 */ /* 0x000fe400080f0c0c */
[----:B------:R-:W-:Y:S01]  /*3a00*/  UIADD3 UR21, UP0, UPT, UR21, -0x1000, URZ ;  /* 0xfffff00015157890 */ /* 0x000fe2000ff1e0ff */
[----:B------:R-:W-:-:S03]  /*3a10*/  FADD.FTZ R41, R40, R41 ;  /* 0x0000002928297221 */ /* 0x000fc60000010000 */
[----:B------:R-:W-:Y:S01]  /*3a20*/  UIADD3.X UR22, UPT, UPT, UR22, -0x1, URZ, UP0, !UPT ;  /* 0xffffffff16167890 */ /* 0x000fe200087fe4ff */
[----:B0-----:R-:W-:Y:S01]  /*3a30*/  MOV R4, UR11 ;  /* 0x0000000b00047c02 */ /* 0x001fe20008000f00 */
[----:B------:R-:W-:Y:S01]  /*3a40*/  UISETP.GT.AND UP0, UPT, UR16, 0x1, UPT ;  /* 0x000000011000788c */ /* 0x000fe2000bf04270 */
[----:B------:R-:W-:Y:S01]  /*3a50*/  MOV R5, UR10 ;  /* 0x0000000a00057c02 */ /* 0x000fe20008000f00 */
[----:B------:R-:W-:Y:S01]  /*3a60*/  FADD.FTZ R42, R41, R42 ;  /* 0x0000002a292a7221 */ /* 0x000fe20000010000 */
[----:B------:R-:W-:Y:S01]  /*3a70*/  UMOV UR16, UR28 ;  /* 0x0000001c00107c82 */ /* 0x000fe20008000000 */
[----:B------:R-:W-:-:S04]  /*3a80*/  IMAD.WIDE.U32 R4, R7, 0x10, R4 ;  /* 0x0000001007047825 */ /* 0x000fc800078e0004 */
[----:B------:R-:W-:Y:S01]  /*3a90*/  FADD.FTZ R79, R42, R43 ;  /* 0x0000002b2a4f7221 */ /* 0x000fe20000010000 */
[----:B------:R-:W-:Y:S04]  /*3aa0*/  STS.128 [R44], R20 ;  /* 0x000000142c007388 */ /* 0x000fe80000000c00 */
[----:B------:R-:W-:Y:S01]  /*3ab0*/  STS.128 [R44+0x10], R24 ;  /* 0x000010182c007388 */ /* 0x000fe20000000c00 */
[----:B------:R-:W-:-:S03]  /*3ac0*/  NOP ;  /* 0x0000000000007918 */ /* 0x000fc60000000000 */
[----:B------:R-:W0:Y:S04]  /*3ad0*/  LDS.128 R12, [R74] ;  /* 0x000000004a0c7984 */ /* 0x000e280000000c00 */
[----:B------:R-:W1:Y:S04]  /*3ae0*/  LDS.128 R28, [R74+0x200] ;  /* 0x000200004a1c7984 */ /* 0x000e680000000c00 */
[----:B0-----:R0:W-:Y:S04]  /*3af0*/  STG.E.128 desc[UR30][R4.64], R12 ;  /* 0x0000000c04007986 */ /* 0x0011e8000c101d1e */
[----:B-1----:R0:W-:Y:S01]  /*3b00*/  STG.E.128 desc[UR30][R4.64+0x200], R28 ;  /* 0x0002001c04007986 */ /* 0x0021e2000c101d1e */
[----:B------:R-:W-:Y:S05]  /*3b10*/  BRA.U UP0, `(.L_x_1667) ;  /* 0xffffffc900947547 */ /* 0x000fea000b83ffff */
.L_x_1652:
[----:B------:R-:W1:Y:S01]  /*3b20*/  LDCU.64 UR6, c[0x0][0x548] ;  /* 0x0000a900ff0677ac */ /* 0x000e620008000a00 */
[----:B------:R-:W2:Y:S01]  /*3b30*/  S2R R11, SR_TID.X ;  /* 0x00000000000b7919 */ /* 0x000ea20000002100 */
[----:B------:R-:W3:Y:S01]  /*3b40*/  LDCU UR21, c[0x0][0x38c] ;  /* 0x00007180ff1577ac */ /* 0x000ee20008000800 */
[----:B------:R-:W4:Y:S01]  /*3b50*/  LDCU.64 UR10, c[0x0][0x568] ;  /* 0x0000ad00ff0a77ac */ /* 0x000f220008000a00 */
[----:B-1----:R-:W-:-:S04]  /*3b60*/  UISETP.NE.U32.AND UP0, UPT, UR6, URZ, UPT ;  /* 0x000000ff0600728c */ /* 0x002fc8000bf05070 */
[----:B------:R-:W-:-:S09]  /*3b70*/  UISETP.NE.AND.EX UP0, UPT, UR7, URZ, UPT, UP0 ;  /* 0x000000ff0700728c */ /* 0x000fd2000bf05300 */
[----:B---34-:R-:W-:Y:S05]  /*3b80*/  BRA.U !UP0, `(.L_x_1668) ;  /* 0x0000000108987547 */ /* 0x018fea000b800000 */
[----:B------:R-:W1:Y:S01]  /*3b90*/  SHFL.DOWN P0, R0, R81, 0x1, 0x1f ;  /* 0x08201f0051007f89 */ /* 0x000e620000000000 */
[----:B------:R-:W-:Y:S01]  /*3ba0*/  BSSY.RECONVERGENT B0, `(.L_x_1668) ;  /* 0x0000024000007945 */ /* 0x000fe20003800200 */
[----:B0-----:R-:W0:Y:S01]  /*3bb0*/  S2R R4, SR_LANEID ;  /* 0x0000000000047919 */ /* 0x001e220000000000 */
[----:B------:R-:W3:Y:S01]  /*3bc0*/  S2R R6, SR_TID.X ;  /* 0x0000000000067919 */ /* 0x000ee20000002100 */
[----:B-1----:R-:W-:-:S05]  /*3bd0*/  @P0 FADD R0, R0, R81 ;  /* 0x0000005100000221 */ /* 0x002fca0000000000 */
[----:B------:R-:W1:Y:S01]  /*3be0*/  SHFL.DOWN P0, R3, R0, 0x2, 0x1f ;  /* 0x08401f0000037f89 */ /* 0x000e620000000000 */
[----:B0-----:R-:W-:-:S13]  /*3bf0*/  ISETP.NE.AND P1, PT, R4, RZ, PT ;  /* 0x000000ff0400720c */ /* 0x001fda0003f25270 */
[----:B------:R-:W0:Y:S01]  /*3c00*/  @!P1 S2R R8, SR_CgaCtaId ;  /* 0x0000000000089919 */ /* 0x000e220000008800 */
[----:B------:R-:W-:Y:S01]  /*3c10*/  @!P1 MOV R7, 0x400 ;  /* 0x0000040000079802 */ /* 0x000fe20000000f00 */
[----:B-1----:R-:W-:Y:S01]  /*3c20*/  @P0 FADD R3, R0, R3 ;  /* 0x0000000300030221 */ /* 0x002fe20000000000 */
[----:B---3--:R-:W-:-:S04]  /*3c30*/  @!P1 SHF.R.U32.HI R0, RZ, 0x3, R6 ;  /* 0x00000003ff009819 */ /* 0x008fc80000011606 */
[----:B------:R-:W1:Y:S01]  /*3c40*/  SHFL.DOWN P0, R2, R3, 0x4, 0x1f ;  /* 0x08801f0003027f89 */ /* 0x000e620000000000 */
[----:B------:R-:W-:Y:S02]  /*3c50*/  @!P1 LOP3.LUT R0, R0, 0x7c, RZ, 0xc0, !PT ;  /* 0x0000007c00009812 */ /* 0x000fe400078ec0ff */
[----:B0-----:R-:W-:Y:S01]  /*3c60*/  @!P1 LEA R7, R8, R7, 0x18 ;  /* 0x0000000708079211 */ /* 0x001fe200078ec0ff */
[----:B-1----:R-:W-:-:S03]  /*3c70*/  @P0 FADD R2, R3, R2 ;  /* 0x0000000203020221 */ /* 0x002fc60000000000 */
        /* <DEDUP_REMOVED lines=22> */
.L_x_1669:
[----:B------:R-:W-:Y:S05]  /*3de0*/  BSYNC.RECONVERGENT B0 ;  /* 0x0000000000007941 */ /* 0x000fea0003800200 */
.L_x_1668:
[----:B------:R-:W-:Y:S01]  /*3df0*/  UISETP.NE.U32.AND UP0, UPT, UR10, URZ, UPT ;  /* 0x000000ff0a00728c */ /* 0x000fe2000bf05070 */
[----:B--2---:R-:W-:-:S03]  /*3e00*/  ISETP.GE.AND P0, PT, R11, UR21, PT ;  /* 0x000000150b007c0c */ /* 0x004fc6000bf06270 */
[----:B------:R-:W-:-:S09]  /*3e10*/  UISETP.NE.AND.EX UP0, UPT, UR11, URZ, UPT, UP0 ;  /* 0x000000ff0b00728c */ /* 0x000fd2000bf05300 */
[----:B------:R-:W-:Y:S05]  /*3e20*/  BRA.U !UP0, `(.L_x_1670) ;  /* 0x00000001089c7547 */ /* 0x000fea000b800000 */
[----:B------:R-:W-:Y:S06]  /*3e30*/  BAR.SYNC.DEFER_BLOCKING 0x0 ;  /* 0x0000000000007b1d */ /* 0x000fec0000010000 */
[----:B------:R-:W-:Y:S01]  /*3e40*/  BSSY.RECONVERGENT B0, `(.L_x_1670) ;  /* 0x0000025000007945 */ /* 0x000fe20003800200 */
[----:B------:R-:W2:Y:S01]  /*3e50*/  SHFL.DOWN P1, R0, R79, 0x1, 0x1f ;  /* 0x08201f004f007f89 */ /* 0x000ea20000020000 */
[----:B0-----:R-:W0:Y:S01]  /*3e60*/  S2R R4, SR_LANEID ;  /* 0x0000000000047919 */ /* 0x001e220000000000 */
[----:B------:R-:W3:Y:S01]  /*3e70*/  S2R R6, SR_TID.X ;  /* 0x0000000000067919 */ /* 0x000ee20000002100 */
[----:B--2---:R-:W-:-:S05]  /*3e80*/  @P1 FADD R0, R0, R79 ;  /* 0x0000004f00001221 */ /* 0x004fca0000000000 */
[----:B-1----:R-:W1:Y:S01]  /*3e90*/  SHFL.DOWN P1, R3, R0, 0x2, 0x1f ;  /* 0x08401f0000037f89 */ /* 0x002e620000020000 */
        /* <DEDUP_REMOVED lines=31> */
.L_x_1671:
[----:B------:R-:W-:Y:S05]  /*4090*/  BSYNC.RECONVERGENT B0 ;  /* 0x0000000000007941 */ /* 0x000fea0003800200 */
.L_x_1670:
        /* <DEDUP_REMOVED lines=34> */
.L_x_1673:
        /* <DEDUP_REMOVED lines=57> */
.L_x_1672:
[----:B------:R-:W-:Y:S05]  /*4650*/  EXIT ;  /* 0x000000000000794d */ /* 0x000fea0003800000 */
.L_x_1658:
[----:B------:R-:W-:Y:S01]  /*4660*/  MOV R155, R10 ;  /* 0x0000000a009b7202 */ /* 0x000fe20000000f00 */
[----:B------:R-:W-:Y:S01]  /*4670*/  HFMA2 R154, -RZ, RZ, 0, 5.9604644775390625e-08 ;  /* 0x00000001ff9a7431 */ /* 0x000fe200000001ff */
[----:B------:R-:W-:Y:S02]  /*4680*/  MOV R157, RZ ;  /* 0x000000ff009d7202 */ /* 0x000fe40000000f00 */
[----:B------:R-:W-:-:S07]  /*4690*/  MOV R146, 0xffffffff ;  /* 0xffffffff00927802 */ /* 0x000fce0000000f00 */
[----:B-1-3-5:R-:W-:Y:S05]  /*46a0*/  WARPSYNC.COLLECTIVE R146, `(.L_x_1674) ;  /* 0x0000000092087348 */ /* 0x02afea0003c00000 */
[----:B------:R0:W2:Y:S02]  /*46b0*/  SHFL.UP P6, R148, R155, R154, R157 ;  /* 0x0400009a9b947389 */ /* 0x0000a400000c009d */
[----:B0123-5:R-:W-:Y:S05]  /*46c0*/  ENDCOLLECTIVE ;  /* 0x000000000000791b */ /* 0x02ffea0003800000 */
.L_x_1674:
[----:B------:R-:W-:Y:S02]  /*46d0*/  MOV R155, R11 ;  /* 0x0000000b009b7202 */ /* 0x000fe40000000f00 */
[----:B------:R-:W-:-:S07]  /*46e0*/  MOV R149, R148 ;  /* 0x0000009400957202 */ /* 0x000fce0000000f00 */
[----:B------:R-:W-:Y:S05]  /*46f0*/  WARPSYNC.COLLECTIVE R146, `(.L_x_1675) ;  /* 0x0000000092087348 */ /* 0x000fea0003c00000 */
[----:B------:R0:W1:Y:S02]  /*4700*/  SHFL.UP P6, R148, R155, R154, R157 ;  /* 0x0400009a9b947389 */ /* 0x00006400000c009d */
[----:B01----:R-:W-:Y:S05]  /*4710*/  ENDCOLLECTIVE ;  /* 0x000000000000791b */ /* 0x003fea0003800000 */
.L_x_1675:
[----:B------:R-:W-:Y:S02]  /*4720*/  HFMA2 R154, -RZ, RZ, 0, 1.1920928955078125e-07 ;  /* 0x00000002ff9a7431 */ /* 0x000fe400000001ff */
[C---:B------:R-:W-:Y:S01]  /*4730*/  FFMA.FTZ R148, R10.reuse, R148, R11 ;  /* 0x000000940a947223 */ /* 0x040fe2000001000b */
[----:B------:R-:W-:-:S04]  /*4740*/  @P5 FMUL.FTZ R10, R10, R149 ;  /* 0x000000950a0a5220 */ /* 0x000fc80000410000 */
[----:B------:R-:W-:Y:S02]  /*4750*/  FSEL R151, R11, R148, !P5 ;  /* 0x000000940b977208 */ /* 0x000fe40006800000 */
[----:B------:R-:W-:-:S07]  /*4760*/  MOV R155, R10 ;  /* 0x0000000a009b7202 */ /* 0x000fce0000000f00 */
[----:B------:R-:W-:Y:S05]  /*4770*/  WARPSYNC.COLLECTIVE R146, `(.L_x_1676) ;  /* 0x0000000092087348 */ /* 0x000fea0003c00000 */
[----:B------:R0:W1:Y:S02]  /*4780*/  SHFL.UP P6, R148, R155, R154, R157 ;  /* 0x0400009a9b947389 */ /* 0x00006400000c009d */
[----:B01----:R-:W-:Y:S05]  /*4790*/  ENDCOLLECTIVE ;  /* 0x000000000000791b */ /* 0x003fea0003800000 */
.L_x_1676:
[----:B------:R-:W-:Y:S02]  /*47a0*/  MOV R155, R151 ;  /* 0x00000097009b7202 */ /* 0x000fe40000000f00 */
[----:B------:R-:W-:-:S07]  /*47b0*/  MOV R149, R148 ;  /* 0x0000009400957202 */ /* 0x000fce0000000f00 */
[----:B------:R-:W-:Y:S05]  /*47c0*/  WARPSYNC.COLLECTIVE R146, `(.L_x_1677) ;  /* 0x0000000092087348 */ /* 0x000fea0003c00000 */
[----:B------:R0:W1:Y:S02]  /*47d0*/  SHFL.UP P6, R148, R155, R154, R157 ;  /* 0x0400009a9b947389 */ /* 0x00006400000c009d */
[----:B01----:R-:W-:Y:S05]  /*47e0*/  ENDCOLLECTIVE ;  /* 0x000000000000791b */ /* 0x003fea0003800000 */
.L_x_1677:
[----:B------:R-:W-:Y:S02]  /*47f0*/  HFMA2 R154, -RZ, RZ, 0, 2.384185791015625e-07 ;  /* 0x00000004ff9a7431 */ /* 0x000fe400000001ff */
[C---:B------:R-:W-:Y:S01]  /*4800*/  FFMA.FTZ R148, R10.reuse, R148, R151 ;  /* 0x000000940a947223 */ /* 0x040fe20000010097 */
[----:B------:R-:W-:-:S04]  /*4810*/  @P4 FMUL.FTZ R10, R10, R149 ;  /* 0x000000950a0a4220 */ /* 0x000fc80000410000 */
[----:B------:R-:W-:Y:S02]  /*4820*/  FSEL R153, R151, R148, !P4 ;  /* 0x0000009497997208 */ /* 0x000fe40006000000 */
[----:B------:R-:W-:-:S07]  /*4830*/  MOV R155, R10 ;  /* 0x0000000a009b7202 */ /* 0x000fce0000000f00 */
[----:B------:R-:W-:Y:S05]  /*4840*/  WARPSYNC.COLLECTIVE R146, `(.L_x_1678) ;  /* 0x0000000092087348 */ /* 0x000fea0003c00000 */
[----:B------:R0:W1:Y:S02]  /*4850*/  SHFL.UP P6, R148, R155, R154, R157 ;  /* 0x0400009a9b947389 */ /* 0x00006400000c009d */
[----:B01----:R-:W-:Y:S05]  /*4860*/  ENDCOLLECTIVE ;  /* 0x000000000000791b */ /* 0x003fea0003800000 */
.L_x_1678:
[----:B------:R-:W-:Y:S02]  /*4870*/  MOV R155, R153 ;  /* 0x00000099009b7202 */ /* 0x000fe40000000f00 */
[----:B------:R-:W-:-:S07]  /*4880*/  MOV R11, R148 ;  /* 0x00000094000b7202 */ /* 0x000fce0000000f00 */
[----:B------:R-:W-:Y:S05]  /*4890*/  WARPSYNC.COLLECTIVE R146, `(.L_x_1679) ;  /* 0x0000000092087348 */ /* 0x000fea0003c00000 */
[----:B------:R0:W1:Y:S02]  /*48a0*/  SHFL.UP P6, R148, R155, R154, R157 ;  /* 0x0400009a9b947389 */ /* 0x00006400000c009d */
[----:B01----:R-:W-:Y:S05]  /*48b0*/  ENDCOLLECTIVE ;  /* 0x000000000000791b */ /* 0x003fea0003800000 */
.L_x_1679:
[----:B------:R-:W-:Y:S02]  /*48c0*/  HFMA2 R154, -RZ, RZ, 0, 4.76837158203125e-07 ;  /* 0x00000008ff9a7431 */ /* 0x000fe400000001ff */
[C---:B------:R-:W-:Y:S01]  /*48d0*/  FFMA.FTZ R148, R10.reuse, R148, R153 ;  /* 0x000000940a947223 */ /* 0x040fe20000010099 */
[----:B------:R-:W-:-:S04]  /*48e0*/  @P3 FMUL.FTZ R10, R10, R11 ;  /* 0x0000000b0a0a3220 */ /* 0x000fc80000410000 */
[----:B------:R-:W-:Y:S02]  /*48f0*/  FSEL R149, R153, R148, !P3 ;  /* 0x0000009499957208 */ /* 0x000fe40005800000 */
[----:B------:R-:W-:-:S07]  /*4900*/  MOV R155, R10 ;  /* 0x0000000a009b7202 */ /* 0x000fce0000000f00 */
[----:B------:R-:W-:Y:S05]  /*4910*/  WARPSYNC.COLLECTIVE R146, `(.L_x_1680) ;  /* 0x0000000092087348 */ /* 0x000fea0003c00000 */
[----:B------:R0:W1:Y:S02]  /*4920*/  SHFL.UP P6, R148, R155, R154, R157 ;  /* 0x0400009a9b947389 */ /* 0x00006400000c009d */
[----:B01----:R-:W-:Y:S05]  /*4930*/  ENDCOLLECTIVE ;  /* 0x000000000000791b */ /* 0x003fea0003800000 */
.L_x_1680:
[----:B------:R-:W-:Y:S02]  /*4940*/  MOV R155, R149 ;  /* 0x00000095009b7202 */ /* 0x000fe40000000f00 */
[----:B------:R-:W-:-:S07]  /*4950*/  MOV R11, R148 ;  /* 0x00000094000b7202 */ /* 0x000fce0000000f00 */
[----:B------:R-:W-:Y:S05]  /*4960*/  WARPSYNC.COLLECTIVE R146, `(.L_x_1681) ;  /* 0x0000000092087348 */ /* 0x000fea0003c00000 */
[----:B------:R0:W1:Y:S02]  /*4970*/  SHFL.UP P6, R148, R155, R154, R157 ;  /* 0x0400009a9b947389 */ /* 0x00006400000c009d */
[----:B01----:R-:W-:Y:S05]  /*4980*/  ENDCOLLECTIVE ;  /* 0x000000000000791b */ /* 0x003fea0003800000 */
.L_x_1681:
[----:B------:R-:W-:Y:S02]  /*4990*/  HFMA2 R154, -RZ, RZ, 0, 9.5367431640625e-07 ;  /* 0x00000010ff9a7431 */ /* 0x000fe400000001ff */
[C---:B------:R-:W-:Y:S01]  /*49a0*/  FFMA.FTZ R148, R10.reuse, R148, R149 ;  /* 0x000000940a947223 */ /* 0x040fe20000010095 */
[----:B------:R-:W-:-:S04]  /*49b0*/  @P2 FMUL.FTZ R10, R10, R11 ;  /* 0x0000000b0a0a2220 */ /* 0x000fc80000410000 */
[----:B------:R-:W-:Y:S02]  /*49c0*/  FSEL R11, R149, R148, !P2 ;  /* 0x00000094950b7208 */ /* 0x000fe40005000000 */
[----:B------:R-:W-:-:S07]  /*49d0*/  MOV R155, R10 ;  /* 0x0000000a009b7202 */ /* 0x000fce0000000f00 */
[----:B------:R-:W-:Y:S05]  /*49e0*/  WARPSYNC.COLLECTIVE R146, `(.L_x_1682) ;  /* 0x0000000092087348 */ /* 0x000fea0003c00000 */
[----:B------:R0:W1:Y:S02]  /*49f0*/  SHFL.UP P6, R148, R155, R154, R157 ;  /* 0x0400009a9b947389 */ /* 0x00006400000c009d */
[----:B01----:R-:W-:Y:S05]  /*4a00*/  ENDCOLLECTIVE ;  /* 0x000000000000791b */ /* 0x003fea0003800000 */
.L_x_1682:
[----:B------:R-:W-:Y:S02]  /*4a10*/  MOV R155, R11 ;  /* 0x0000000b009b7202 */ /* 0x000fe40000000f00 */
[----:B------:R-:W-:-:S07]  /*4a20*/  MOV R151, R148 ;  /* 0x0000009400977202 */ /* 0x000fce0000000f00 */
[----:B------:R-:W-:Y:S05]  /*4a30*/  WARPSYNC.COLLECTIVE R146, `(.L_x_1683) ;  /* 0x0000000092087348 */ /* 0x000fea0003c00000 */
[----:B------:R0:W1:Y:S02]  /*4a40*/  SHFL.UP P6, R148, R155, R154, R157 ;  /* 0x0400009a9b947389 */ /* 0x00006400000c009d */
[----:B01----:R-:W-:Y:S05]  /*4a50*/  ENDCOLLECTIVE ;  /* 0x000000000000791b */ /* 0x003fea0003800000 */
.L_x_1683:
[----:B------:R-:W-:Y:S05]  /*4a60*/  BRA `(.L_x_1684) ;  /* 0xffffffd0009c7947 */ /* 0x000fea000383ffff */
.L_x_1659:
[----:B------:R-:W-:Y:S01]  /*4a70*/  HFMA2 R148, -RZ, RZ, 0, 1.847743988037109375e-06 ;  /* 0x0000001fff947431 */ /* 0x000fe200000001ff */
[----:B------:R-:W-:Y:S01]  /*4a80*/  BSSY B0, `(.L_x_1685) ;  /* 0x0000007000007945 */ /* 0x000fe20003800000 */
[----:B------:R-:W-:Y:S02]  /*4a90*/  MOV R149, R10 ;  /* 0x0000000a00957202 */ /* 0x000fe40000000f00 */
[----:B------:R-:W-:Y:S02]  /*4aa0*/  MOV R151, 0x1f ;  /* 0x0000001f00977802 */ /* 0x000fe40000000f00 */
[----:B------:R-:W-:-:S07]  /*4ab0*/  MOV R146, 0xffffffff ;  /* 0xffffffff00927802 */ /* 0x000fce0000000f00 */
[----:B-1-3-5:R-:W-:Y:S05]  /*4ac0*/  WARPSYNC.COLLECTIVE R146, `(.L_x_1686) ;  /* 0x0000000092087348 */ /* 0x02afea0003c00000 */
[----:B------:R0:W2:Y:S02]  /*4ad0*/  SHFL.IDX P1, R150, R149, R148, R151 ;  /* 0x0000009495967389 */ /* 0x0000a40000020097 */
[----:B0123-5:R-:W-:Y:S05]  /*4ae0*/  ENDCOLLECTIVE ;  /* 0x000000000000791b */ /* 0x02ffea0003800000 */
.L_x_1686:
[----:B------:R-:W-:Y:S05]  /*4af0*/  BSYNC B0 ;  /* 0x0000000000007941 */ /* 0x000fea0003800000 */
.L_x_1685:
[----:B------:R-:W-:Y:S05]  /*4b00*/  BRA `(.L_x_1687) ;  /* 0xffffffd000887947 */ /* 0x000fea000383ffff */
.L_x_1660:
        /* <DEDUP_REMOVED lines=8> */
.L_x_1689:
[----:B------:R-:W-:Y:S05]  /*4b90*/  BSYNC B0 ;  /* 0x0000000000007941 */ /* 0x000fea0003800000 */
.L_x_1688:
[----:B------:R-:W-:Y:S05]  /*4ba0*/  BRA `(.L_x_1690) ;  /* 0xffffffd000687947 */ /* 0x000fea000383ffff */
.L_x_1661:
[----:B------:R-:W-:Y:S01]  /*4bb0*/  HFMA2 R154, -RZ, RZ, 0, 5.9604644775390625e-08 ;  /* 0x00000001ff9a7431 */ /* 0x000fe200000001ff */
[----:B------:R-:W-:Y:S01]  /*4bc0*/  BSSY B0, `(.L_x_1691) ;  /* 0x0000007000007945 */ /* 0x000fe20003800000 */
[----:B------:R-:W-:Y:S02]  /*4bd0*/  MOV R155, R10 ;  /* 0x0000000a009b7202 */ /* 0x000fe40000000f00 */
[----:B------:R-:W-:Y:S02]  /*4be0*/  MOV R157, RZ ;  /* 0x000000ff009d7202 */ /* 0x000fe40000000f00 */
[----:B------:R-:W-:-:S07]  /*4bf0*/  MOV R146, 0xffffffff ;  /* 0xffffffff00927802 */ /* 0x000fce0000000f00 */
[----:B-1-3-5:R-:W-:Y:S05]  /*4c00*/  WARPSYNC.COLLECTIVE R146, `(.L_x_1692) ;  /* 0x0000000092087348 */ /* 0x02afea0003c00000 */
[----:B------:R0:W2:Y:S02]  /*4c10*/  SHFL.UP P6, R148, R155, R154, R157 ;  /* 0x0400009a9b947389 */ /* 0x0000a400000c009d */
[----:B0123-5:R-:W-:Y:S05]  /*4c20*/  ENDCOLLECTIVE ;  /* 0x000000000000791b */ /* 0x02ffea0003800000 */
.L_x_1692:
[----:B------:R-:W-:Y:S05]  /*4c30*/  BSYNC B0 ;  /* 0x0000000000007941 */ /* 0x000fea0003800000 */
.L_x_1691:
        /* <DEDUP_REMOVED lines=9> */
.L_x_1693:
[----:B------:R-:W-:Y:S02]  /*4cd0*/  MOV R151, 0x1f ;  /* 0x0000001f00977802 */ /* 0x000fe40000000f00 */
[----:B------:R-:W-:Y:S01]  /*4ce0*/  MOV R11, R148 ;  /* 0x00000094000b7202 */ /* 0x000fe20000000f00 */
[----:B------:R-:W-:-:S07]  /*4cf0*/  HFMA2 R148, -RZ, RZ, 0, 0 ;  /* 0x00000000ff947431 */ /* 0x000fce00000001ff */
[----:B------:R-:W-:Y:S05]  /*4d00*/  WARPSYNC.COLLECTIVE R146, `(.L_x_1694) ;  /* 0x0000000092087348 */ /* 0x000fea0003c00000 */
[----:B------:R0:W1:Y:S02]  /*4d10*/  SHFL.IDX P1, R150, R149, R148, R151 ;  /* 0x0000009495967389 */ /* 0x0000640000020097 */
[----:B01----:R-:W-:Y:S05]  /*4d20*/  ENDCOLLECTIVE ;  /* 0x000000000000791b */ /* 0x003fea0003800000 */
.L_x_1694:
[----:B------:R-:W-:Y:S02]  /*4d30*/  MOV R149, R5 ;  /* 0x0000000500957202 */ /* 0x000fe40000000f00 */
[----:B------:R-:W-:-:S07]  /*4d40*/  MOV R4, R150 ;  /* 0x0000009600047202 */ /* 0x000fce0000000f00 */
[----:B------:R-:W-:Y:S05]  /*4d50*/  WARPSYNC.COLLECTIVE R146, `(.L_x_1695) ;  /* 0x0000000092087348 */ /* 0x000fea0003c00000 */
[----:B------:R0:W1:Y:S02]  /*4d60*/  SHFL.IDX P1, R150, R149, R148, R151 ;  /* 0x0000009495967389 */ /* 0x0000640000020097 */
[----:B01----:R-:W-:Y:S05]  /*4d70*/  ENDCOLLECTIVE ;  /* 0x000000000000791b */ /* 0x003fea0003800000 */
.L_x_1695:
[----:B------:R-:W-:Y:S01]  /*4d80*/  MOV R5, R150 ;  /* 0x0000009600057202 */ /* 0x000fe20000000f00 */
[----:B------:R-:W-:Y:S06]  /*4d90*/  BRA `(.L_x_1696) ;  /* 0xffffffd000047947 */ /* 0x000fec000383ffff */
.L_x_1663:
[----:B------:R-:W-:Y:S02]  /*4da0*/  MOV R157, R8 ;  /* 0x00000008009d7202 */ /* 0x000fe40000000f00 */
[----:B------:R-:W-:Y:S02]  /*4db0*/  MOV R156, 0x1 ;  /* 0x00000001009c7802 */ /* 0x000fe40000000f00 */
[----:B------:R-:W-:Y:S02]  /*4dc0*/  MOV R159, 0x1f ;  /* 0x0000001f009f7802 */ /* 0x000fe40000000f00 */
[----:B------:R-:W-:Y:S02]  /*4dd0*/  MOV R146, 0xffffffff ;  /* 0xffffffff00927802 */ /* 0x000fe40000000f00 */
[C---:B------:R-:W-:Y:S02]  /*4de0*/  ISETP.GT.U32.AND P1, PT, R135.reuse, 0x1b, PT ;  /* 0x0000001b8700780c */ /* 0x040fe40003f24070 */
[----:B------:R-:W-:-:S13]  /*4df0*/  ISETP.GT.U32.AND P2, PT, R135, 0x17, PT ;  /* 0x000000178700780c */ /* 0x000fda0003f44070 */
[----:B------:R-:W-:Y:S05]  /*4e00*/  WARPSYNC.COLLECTIVE R146, `(.L_x_1697) ;  /* 0x0000000092087348 */ /* 0x000fea0003c00000 */
[----:B------:R0:W1:Y:S02]  /*4e10*/  SHFL.DOWN P4, R148, R157, R156, R159 ;  /* 0x0800009c9d947389 */ /* 0x000064000008009f */
[----:B01----:R-:W-:Y:S05]  /*4e20*/  ENDCOLLECTIVE ;  /* 0x000000000000791b */ /* 0x003fea0003800000 */
.L_x_1697:
[----:B------:R-:W-:Y:S02]  /*4e30*/  ISETP.GT.U32.AND P3, PT, R135, 0xf, PT ;  /* 0x0000000f8700780c */ /* 0x000fe40003f64070 */
[----:B------:R-:W-:Y:S02]  /*4e40*/  MOV R151, 0x1f ;  /* 0x0000001f00977802 */ /* 0x000fe40000000f00 */
[----:B------:R-:W-:Y:S02]  /*4e50*/  MOV R157, R9 ;  /* 0x00000009009d7202 */ /* 0x000fe40000000f00 */
[----:B------:R-:W-:-:S07]  /*4e60*/  MOV R149, R148 ;  /* 0x0000009400957202 */ /* 0x000fce0000000f00 */
[----:B------:R-:W-:Y:S05]  /*4e70*/  WARPSYNC.COLLECTIVE R146, `(.L_x_1698) ;  /* 0x0000000092087348 */ /* 0x000fea0003c00000 */
[----:B------:R0:W1:Y:S02]  /*4e80*/  SHFL.DOWN P4, R148, R157, R156, R159 ;  /* 0x0800009c9d947389 */ /* 0x000064000008009f */
[----:B01----:R-:W-:Y:S05]  /*4e90*/  ENDCOLLECTIVE ;  /* 0x000000000000791b */ /* 0x003fea0003800000 */
.L_x_1698:
[----:B------:R-:W-:Y:S01]  /*4ea0*/  @P0 FMUL.FTZ R149, R149, R8 ;  /* 0x0000000895950220 */ /* 0x000fe20000410000 */
[----:B------:R-:W-:Y:S01]  /*4eb0*/  MOV R156, 0x2 ;  /* 0x00000002009c7802 */ /* 0x000fe20000000f00 */
[----:B------:R-:W-:-:S03]  /*4ec0*/  @P0 FFMA.FTZ R148, R8, R148, R9 ;  /* 0x0000009408940223 */ /* 0x000fc60000010009 */
[----:B------:R-:W-:-:S04]  /*4ed0*/  @P0 MOV R8, R149 ;  /* 0x0000009500080202 */ /* 0x000fc80000000f00 */
[----:B------:R-:W-:Y:S02]  /*4ee0*/  MOV R157, R8 ;  /* 0x00000008009d7202 */ /* 0x000fe40000000f00 */
[----:B------:R-:W-:Y:S02]  /*4ef0*/  @P0 MOV R9, R148 ;  /* 0x0000009400090202 */ /* 0x000fe40000000f00 */
[----:B------:R-:W-:-:S13]  /*4f00*/  ISETP.GT.U32.AND P0, PT, R135, 0x1d, PT ;  /* 0x0000001d8700780c */ /* 0x000fda0003f04070 */
[----:B------:R-:W-:Y:S05]  /*4f10*/  WARPSYNC.COLLECTIVE R146, `(.L_x_1699) ;  /* 0x0000000092087348 */ /* 0x000fea0003c00000 */
[----:B------:R0:W1:Y:S02]  /*4f20*/  SHFL.DOWN P4, R148, R157, R156, R159 ;  /* 0x0800009c9d947389 */ /* 0x000064000008009f */
[----:B01----:R-:W-:Y:S05]  /*4f30*/  ENDCOLLECTIVE ;  /* 0x000000000000791b */ /* 0x003fea0003800000 */
.L_x_1699:
[----:B------:R-:W-:Y:S02]  /*4f40*/  MOV R157, R9 ;  /* 0x00000009009d7202 */ /* 0x000fe40000000f00 */
[----:B------:R-:W-:-:S07]  /*4f50*/  MOV R149, R148 ;  /* 0x0000009400957202 */ /* 0x000fce0000000f00 */
[----:B------:R-:W-:Y:S05]  /*4f60*/  WARPSYNC.COLLECTIVE R146, `(.L_x_1700) ;  /* 0x0000000092087348 */ /* 0x000fea0003c00000 */
[----:B------:R0:W1:Y:S02]  /*4f70*/  SHFL.DOWN P4, R148, R157, R156, R159 ;  /* 0x0800009c9d947389 */ /* 0x000064000008009f */
[----:B01----:R-:W-:Y:S05]  /*4f80*/  ENDCOLLECTIVE ;  /* 0x000000000000791b */ /* 0x003fea0003800000 */
.L_x_1700:
        /* <DEDUP_REMOVED lines=10> */
.L_x_1701:
[----:B------:R-:W-:Y:S02]  /*5030*/  MOV R157, R9 ;  /* 0x00000009009d7202 */ /* 0x000fe40000000f00 */
[----:B------:R-:W-:-:S07]  /*5040*/  MOV R149, R148 ;  /* 0x0000009400957202 */ /* 0x000fce0000000f00 */
[----:B------:R-:W-:Y:S05]  /*5050*/  WARPSYNC.COLLECTIVE R146, `(.L_x_1702) ;  /* 0x0000000092087348 */ /* 0x000fea0003c00000 */
[----:B------:R0:W1:Y:S02]  /*5060*/  SHFL.DOWN P4, R148, R157, R156, R159 ;  /* 0x0800009c9d947389 */ /* 0x000064000008009f */
[----:B01----:R-:W-:Y:S05]  /*5070*/  ENDCOLLECTIVE ;  /* 0x000000000000791b */ /* 0x003fea0003800000 */
.L_x_1702:
        /* <DEDUP_REMOVED lines=9> */
.L_x_1703:
[----:B------:R-:W-:Y:S02]  /*5110*/  MOV R157, R9 ;  /* 0x00000009009d7202 */ /* 0x000fe40000000f00 */
[----:B------:R-:W-:-:S07]  /*5120*/  MOV R149, R148 ;  /* 0x0000009400957202 */ /* 0x000fce0000000f00 */
[----:B------:R-:W-:Y:S05]  /*5130*/  WARPSYNC.COLLECTIVE R146, `(.L_x_1704) ;  /* 0x0000000092087348 */ /* 0x000fea0003c00000 */
[----:B------:R0:W1:Y:S02]  /*5140*/  SHFL.DOWN P4, R148, R157, R156, R159 ;  /* 0x0800009c9d947389 */ /* 0x000064000008009f */
[----:B01----:R-:W-:Y:S05]  /*5150*/  ENDCOLLECTIVE ;  /* 0x000000000000791b */ /* 0x003fea0003800000 */
.L_x_1704:
        /* <DEDUP_REMOVED lines=9> */
.L_x_1705:
[----:B------:R-:W-:Y:S02]  /*51f0*/  MOV R157, R9 ;  /* 0x00000009009d7202 */ /* 0x000fe40000000f00 */
[----:B------:R-:W-:-:S07]  /*5200*/  MOV R149, R148 ;  /* 0x0000009400957202 */ /* 0x000fce0000000f00 */
[----:B------:R-:W-:Y:S05]  /*5210*/  WARPSYNC.COLLECTIVE R146, `(.L_x_1706) ;  /* 0x0000000092087348 */ /* 0x000fea0003c00000 */
[----:B------:R0:W1:Y:S02]  /*5220*/  SHFL.DOWN P4, R148, R157, R156, R159 ;  /* 0x0800009c9d947389 */ /* 0x000064000008009f */
[----:B01----:R-:W-:Y:S05]  /*5230*/  ENDCOLLECTIVE ;  /* 0x000000000000791b */ /* 0x003fea0003800000 */
.L_x_1706:
[C---:B------:R-:W-:Y:S01]  /*5240*/  @!P3 FMUL.FTZ R149, R8.reuse, R149 ;  /* 0x000000950895b220 */ /* 0x040fe20000410000 */
[----:B------:R-:W-:Y:S01]  /*5250*/  MOV R156, 0x1 ;  /* 0x00000001009c7802 */ /* 0x000fe20000000f00 */
[----:B------:R-:W-:-:S03]  /*5260*/  @!P3 FFMA.FTZ R148, R8, R148, R9 ;  /* 0x000000940894b223 */ /* 0x000fc60000010009 */
        /* <DEDUP_REMOVED lines=8> */
.L_x_1707:
[----:B------:R-:W-:Y:S02]  /*52f0*/  MOV R149, R9 ;  /* 0x0000000900957202 */ /* 0x000fe40000000f00 */
[----:B------:R-:W-:-:S07]  /*5300*/  MOV R152, R150 ;  /* 0x0000009600987202 */ /* 0x000fce0000000f00 */
[----:B------:R-:W-:Y:S05]  /*5310*/  WARPSYNC.COLLECTIVE R146, `(.L_x_1708) ;  /* 0x0000000092087348 */ /* 0x000fea0003c00000 */
[----:B------:R0:W1:Y:S02]  /*5320*/  SHFL.IDX P1, R150, R149, R148, R151 ;  /* 0x0000009495967389 */ /* 0x0000640000020097 */
[----:B01----:R-:W-:Y:S05]  /*5330*/  ENDCOLLECTIVE ;  /* 0x000000000000791b */ /* 0x003fea0003800000 */
.L_x_1708:
[----:B------:R-:W-:Y:S05]  /*5340*/  WARPSYNC.COLLECTIVE R146, `(.L_x_1709) ;  /* 0x0000000092087348 */ /* 0x000fea0003c00000 */
[----:B------:R0:W1:Y:S02]  /*5350*/  SHFL.DOWN P4, R148, R157, R156, R159 ;  /* 0x0800009c9d947389 */ /* 0x000064000008009f */
[----:B01----:R-:W-:Y:S05]  /*5360*/  ENDCOLLECTIVE ;  /* 0x000000000000791b */ /* 0x003fea0003800000 */
.L_x_1709:
[----:B------:R-:W-:Y:S02]  /*5370*/  MOV R149, R4 ;  /* 0x0000000400957202 */ /* 0x000fe40000000f00 */
[----:B------:R-:W-:Y:S01]  /*5380*/  MOV R157, R9 ;  /* 0x00000009009d7202 */ /* 0x000fe20000000f00 */
[-C--:B------:R-:W-:Y:S01]  /*5390*/  FFMA.FTZ R135, R5, R152.reuse, R150 ;  /* 0x0000009805877223 */ /* 0x080fe20000010096 */
[----:B------:R-:W-:Y:S01]  /*53a0*/  FMUL.FTZ R152, R4, R152 ;  /* 0x0000009804987220 */ /* 0x000fe20000410000 */
[----:B------:R-:W-:-:S07]  /*53b0*/  MOV R153, R148 ;  /* 0x0000009400997202 */ /* 0x000fce0000000f00 */
[----:B------:R-:W-:Y:S05]  /*53c0*/  WARPSYNC.COLLECTIVE R146, `(.L_x_1710) ;  /* 0x0000000092087348 */ /* 0x000fea0003c00000 */
[----:B------:R0:W1:Y:S02]  /*53d0*/  SHFL.DOWN P4, R148, R157, R156, R159 ;  /* 0x0800009c9d947389 */ /* 0x000064000008009f */
[----:B01----:R-:W-:Y:S05]  /*53e0*/  ENDCOLLECTIVE ;  /* 0x000000000000791b */ /* 0x003fea0003800000 */
.L_x_1710:
[----:B------:R-:W-:Y:S02]  /*53f0*/  MOV R154, R148 ;  /* 0x00000094009a7202 */ /* 0x000fe40000000f00 */
[----:B------:R-:W-:-:S07]  /*5400*/  MOV R148, RZ ;  /* 0x000000ff00947202 */ /* 0x000fce0000000f00 */
[----:B------:R-:W-:Y:S05]  /*5410*/  WARPSYNC.COLLECTIVE R146, `(.L_x_1711) ;  /* 0x0000000092087348 */ /* 0x000fea0003c00000 */
[----:B------:R0:W1:Y:S02]  /*5420*/  SHFL.IDX P1, R150, R149, R148, R151 ;  /* 0x0000009495967389 */ /* 0x0000640000020097 */
[----:B01----:R-:W-:Y:S05]  /*5430*/  ENDCOLLECTIVE ;  /* 0x000000000000791b */ /* 0x003fea0003800000 */
.L_x_1711:
[----:B------:R-:W-:Y:S02]  /*5440*/  MOV R149, R5 ;  /* 0x0000000500957202 */ /* 0x000fe40000000f00 */
[----:B------:R-:W-:-:S07]  /*5450*/  MOV R155, R150 ;  /* 0x00000096009b7202 */ /* 0x000fce0000000f00 */
[----:B------:R-:W-:Y:S05]  /*5460*/  WARPSYNC.COLLECTIVE R146, `(.L_x_1712) ;  /* 0x0000000092087348 */ /* 0x000fea0003c00000 */
[----:B------:R0:W1:Y:S02]  /*5470*/  SHFL.IDX P1, R150, R149, R148, R151 ;  /* 0x0000009495967389 */ /* 0x0000640000020097 */
[----:B01----:R-:W-:Y:S05]  /*5480*/  ENDCOLLECTIVE ;  /* 0x000000000000791b */ /* 0x003fea0003800000 */
.L_x_1712:
[----:B------:R-:W-:Y:S01]  /*5490*/  MOV R156, R150 ;  /* 0x00000096009c7202 */ /* 0x000fe20000000f00 */
[----:B------:R-:W-:Y:S06]  /*54a0*/  BRA `(.L_x_1713) ;  /* 0xffffffd000407947 */ /* 0x000fec000383ffff */
.L_x_1714:
        /* <DEDUP_REMOVED lines=13> */
.L_x_10424:


//--------------------- .text._Z25selective_scan_bwd_kernelI32Selective_Scan_bwd_kernel_traitsILi128ELi16ELb1ELb0ELb0ELb0ELb1EN3c104HalfEfEEv12SSMParamsBwd --------------------------
	.section	.text._Z25selective_scan_bwd_kernelI32Selective_Scan_bwd_kernel_traitsILi128ELi16ELb1ELb0ELb0ELb0ELb1EN3c104HalfEfEEv12SSMParamsBwd,"ax",@progbits
	.align	128
        .global         _Z25selective_scan_bwd_kernelI32Selective_Scan_bwd_kernel_traitsILi128ELi16ELb1ELb0ELb0ELb0ELb1EN3c104HalfEfEEv12SSMParamsBwd
        .type           _Z25selective_scan_bwd_kernelI32Selective_Scan_bwd_kernel_traitsILi128ELi16ELb1ELb0ELb0ELb0ELb1EN3c104HalfEfEEv12SSMParamsBwd,@function
        .size           _Z25selective_scan_bwd_kernelI32Selective_Scan_bwd_kernel_traitsILi128ELi16ELb1ELb0ELb0ELb0ELb1EN3c104HalfEfEEv12SSMParamsBwd,(.L_x_10425 - _Z25selective_scan_bwd_kernelI32Selective_Scan_bwd_kernel_traitsILi128ELi16ELb1ELb0ELb0ELb0ELb1EN3c104HalfEfEEv12SSMParamsBwd)
        .other          _Z25selective_scan_bwd_kernelI32Selective_Scan_bwd_kernel_traitsILi128ELi16ELb1ELb0ELb0ELb0ELb1EN3c104HalfEfEEv12SSMParamsBwd,@"STO_CUDA_ENTRY STV_DEFAULT"
_Z25selective_scan_bwd_kernelI32Selective_Scan_bwd_kernel_traitsILi128ELi16ELb1ELb0ELb0ELb0ELb1EN3c104HalfEfEEv12SSMParamsBwd:
.text._Z25selective_scan_bwd_kernelI32Selective_Scan_bwd_kernel_traitsILi128ELi16ELb1ELb0ELb0ELb0ELb1EN3c104HalfEfEEv12SSMParamsBwd:
        /* <DEDUP_REMOVED lines=23> */
[----:B------:R-:W-:Y:S02]  /*0170*/  MOV R3, UR5 ;  /* 0x0000000500037c02 */ /* 0x000fe40008000f00 */
[----:B------:R-:W-:-:S03]  /*0180*/  MOV R5, UR7 ;  /* 0x0000000700057c02 */ /* 0x000fc60008000f00 */
[----:B---3--:R-:W3:Y:S01]  /*0190*/  @P0 LDG.E R2, desc[UR26][R2.64] ;  /* 0x0000001a02020981 */ /* 0x008ee2000c1e1900 */
[----:B------:R-:W2:Y:S03]  /*01a0*/  LDCU.64 UR6, c[0x0][0x480] ;  /* 0x00009000ff0677ac */ /* 0x000ea60008000a00 */
[----:B------:R-:W3:Y:S01]  /*01b0*/  @P1 LDG.E R4, desc[UR26][R4.64] ;  /* 0x0000001a04041981 */ /* 0x000ee2000c1e1900 */
[----:B----4-:R-:W-:Y:S01]  /*01c0*/  UIMAD.WIDE.U32 UR4, UR16, UR12, URZ ;  /* 0x0000000c100472a5 */ /* 0x010fe2000f8e00ff */
[----:B------:R-:W-:Y:S01]  /*01d0*/  HFMA2 R95, -RZ, RZ, 0, 0 ;  /* 0x00000000ff5f7431 */ /* 0x000fe200000001ff */
[----:B0-----:R-:W-:Y:S01]  /*01e0*/  ULEA UR11, UR32, 0xfffff800, 0xb ;  /* 0xfffff800200b7891 */ /* 0x001fe2000f8e58ff */
[----:B------:R-:W-:Y:S01]  /*01f0*/  MOV R93, RZ ;  /* 0x000000ff005d7202 */ /* 0x000fe20000000f00 */
[----:B------:R-:W-:Y:S02]  /*0200*/  UIMAD UR5, UR16, UR13, UR5 ;  /* 0x0000000d100572a4 */ /* 0x000fe4000f8e0205 */
[----:B-----5:R-:W-:-:S02]  /*0210*/  UIMAD.WIDE.U32 UR12, UR16, UR28, URZ ;  /* 0x0000001c100c72a5 */ /* 0x020fc4000f8e00ff */
[----:B------:R-:W-:Y:S02]  /*0220*/  UIMAD.WIDE.U32 UR8, UR10, UR14, UR4 ;  /* 0x0000000e0a0872a5 */ /* 0x000fe4000f8e0004 */
[----:B------:R-:W-:Y:S02]  /*0230*/  UIMAD UR13, UR16, UR29, UR13 ;  /* 0x0000001d100d72a4 */ /* 0x000fe4000f8e020d */
[----:B------:R-:W-:Y:S02]  /*0240*/  UIMAD UR18, UR10, UR15, URZ ;  /* 0x0000000f0a1272a4 */ /* 0x000fe4000f8e02ff */
[----:B--2---:R-:W-:Y:S02]  /*0250*/  UISETP.NE.U32.AND UP0, UPT, UR6, URZ, UPT ;  /* 0x000000ff0600728c */ /* 0x004fe4000bf05070 */
[----:B------:R-:W-:Y:S02]  /*0260*/  UIMAD.WIDE.U32 UR12, UR10, UR30, UR12 ;  /* 0x0000001e0a0c72a5 */ /* 0x000fe4000f8e000c */
[----:B------:R-:W-:Y:S01]  /*0270*/  UISETP.NE.AND.EX UP0, UPT, UR7, URZ, UPT, UP0 ;  /* 0x000000ff0700728c */ /* 0x000fe2000bf05300 */
[----:B------:R-:W0:Y:S01]  /*0280*/  LDCU.128 UR4, c[0x0][0x460] ;  /* 0x00008c00ff0477ac */ /* 0x000e220008000c00 */
[----:B------:R-:W-:-:S02]  /*0290*/  UIMAD.WIDE.U32 UR14, UR16, UR20, URZ ;  /* 0x00000014100e72a5 */ /* 0x000fc4000f8e00ff */
[----:B------:R-:W-:Y:S02]  /*02a0*/  UIADD3 UR20, UP1, UPT, UR11, UR8, URZ ;  /* 0x000000080b147290 */ /* 0x000fe4000ff3e0ff */
[----:B------:R-:W-:-:S05]  /*02b0*/  USHF.R.S32.HI UR17, URZ, 0x1f, UR11 ;  /* 0x0000001fff117899 */ /* 0x000fca000801140b */
[----:B------:R-:W2:Y:S01]  /*02c0*/  @UP0 LDCU UR23, c[0x0][0x384] ;  /* 0x00007080ff1707ac */ /* 0x000ea20008000800 */
[----:B------:R-:W4:Y:S01]  /*02d0*/  @UP0 LDCU UR28, c[0x0][0x38c] ;  /* 0x00007180ff1c07ac */ /* 0x000f220008000800 */
[----:B------:R-:W-:Y:S02]  /*02e0*/  UIMAD UR22, UR10, UR31, URZ ;  /* 0x0000001f0a1672a4 */ /* 0x000fe4000f8e02ff */
[----:B------:R-:W-:Y:S02]  /*02f0*/  UIADD3 UR8, UP3, UPT, UR11, UR12, URZ ;  /* 0x0000000c0b087290 */ /* 0x000fe4000ff7e0ff */
[----:B0-----:R-:W-:Y:S02]  /*0300*/  ULEA UR19, UP2, UR20, UR4, 0x1 ;  /* 0x0000000414137291 */ /* 0x001fe4000f8408ff */
[----:B------:R-:W-:Y:S02]  /*0310*/  UIMAD UR15, UR16, UR21, UR15 ;  /* 0x00000015100f72a4 */ /* 0x000fe4000f8e020f */
[----:B------:R-:W-:Y:S01]  /*0320*/  UIADD3.X UR4, UPT, UPT, UR17, UR9, UR18, UP1, !UPT ;  /* 0x0000000911047290 */ /* 0x000fe20008ffe412 */
[----:B------:R-:W0:Y:S01]  /*0330*/  @UP0 LDCU.64 UR34, c[0x0][0x480] ;  /* 0x00009000ff2207ac */ /* 0x000e220008000a00 */
[----:B------:R-:W-:-:S02]  /*0340*/  ULEA UR21, UP4, UR8, UR6, 0x1 ;  /* 0x0000000608157291 */ /* 0x000fc4000f8808ff */
[----:B------:R-:W-:Y:S02]  /*0350*/  UIADD3.X UR9, UPT, UPT, UR17, UR13, UR22, UP3, !UPT ;  /* 0x0000000d11097290 */ /* 0x000fe40009ffe416 */
[----:B------:R-:W-:Y:S02]  /*0360*/  ULEA.HI.X UR20, UR20, UR5, UR4, 0x1, UP2 ;  /* 0x0000000514147291 */ /* 0x000fe400090f0c04 */
[----:B------:R-:W-:Y:S02]  /*0370*/  ULEA.HI.X UR9, UR8, UR7, UR9, 0x1, UP4 ;  /* 0x0000000708097291 */ /* 0x000fe4000a0f0c09 */
[----:B--2---:R-:W-:Y:S02]  /*0380*/  @UP0 UIMAD UR8, UR16, UR23, UR10 ;  /* 0x00000017100802a4 */ /* 0x004fe4000f8e020a */
[----:B-1----:R-:W-:Y:S02]  /*0390*/  UIMAD.WIDE.U32 UR4, UR10, UR24, UR14 ;  /* 0x000000180a0472a5 */ /* 0x002fe4000f8e000e */
[----:B------:R-:W-:Y:S01]  /*03a0*/  @UP0 UIMAD UR8, UR8, UR32, URZ ;  /* 0x00000020080802a4 */ /* 0x000fe2000f8e02ff */
[----:B------:R-:W1:Y:S01]  /*03b0*/  LDCU.64 UR30, c[0x0][0x528] ;  /* 0x0000a500ff1e77ac */ /* 0x000e620008000a00 */
[----:B------:R-:W-:-:S02]  /*03c0*/  UIMAD UR12, UR10, UR25, URZ ;  /* 0x000000190a0c72a4 */ /* 0x000fc4000f8e02ff */
[----:B------:R-:W-:Y:S02]  /*03d0*/  UIADD3 UR11, UP1, UPT, UR11, UR4, URZ ;  /* 0x000000040b0b7290 */ /* 0x000fe4000ff3e0ff */
[----:B----4-:R-:W-:Y:S02]  /*03e0*/  @UP0 UIMAD UR8, UR8, UR28, URZ ;  /* 0x0000001c080802a4 */ /* 0x010fe4000f8e02ff */
        /* <DEDUP_REMOVED lines=24> */
.L_x_1731:
[----:B------:R-:W-:Y:S01]  /*0570*/  BAR.SYNC.DEFER_BLOCKING 0x0 ;  /* 0x0000000000007b1d */ /* 0x000fe20000010000 */
[----:B0-----:R-:W-:Y:S02]  /*0580*/  MOV R4, UR19 ;  /* 0x0000001300047c02 */ /* 0x001fe40008000f00 */
[----:B------:R-:W-:-:S03]  /*0590*/  MOV R5, UR20 ;  /* 0x0000001400057c02 */ /* 0x000fc60008000f00 */
[----:B------:R-:W0:Y:S01]  /*05a0*/  S2R R92, SR_LANEID ;  /* 0x00000000005c7919 */ /* 0x000e220000000000 */
[C---:B------:R-:W-:Y:S01]  /*05b0*/  IMAD.WIDE.U32 R4, R3.reuse, 0x10, R4 ;  /* 0x0000001003047825 */ /* 0x040fe200078e0004 */
[----:B------:R-:W-:Y:S02]  /*05c0*/  MOV R8, UR21 ;  /* 0x0000001500087c02 */ /* 0x000fe40008000f00 */
[----:B------:R-:W-:Y:S02]  /*05d0*/  MOV R9, UR16 ;  /* 0x0000001000097c02 */ /* 0x000fe40008000f00 */
[----:B------:R-:W-:Y:S02]  /*05e0*/  MOV R10, UR22 ;  /* 0x00000016000a7c02 */ /* 0x000fe40008000f00 */
[----:B------:R-:W-:Y:S01]  /*05f0*/  MOV R11, UR17 ;  /* 0x00000011000b7c02 */ /* 0x000fe20008000f00 */
[----:B------:R-:W1:Y:S01]  /*0600*/  S2UR UR25, SR_CTAID.X ;  /* 0x00000000001979c3 */ /* 0x000e620000002500 */
[----:B------:R-:W1:Y:S07]  /*0610*/  LDCU.128 UR12, c[0x0][0x410] ;  /* 0x00008200ff0c77ac */ /* 0x000e6e0008000c00 */
[----:B------:R-:W2:Y:S01]  /*0620*/  S2UR UR24, SR_CTAID.Y ;  /* 0x00000000001879c3 */ /* 0x000ea20000002600 */
[----:B------:R-:W3:Y:S01]  /*0630*/  LDG.E.128 R12, desc[UR26][R4.64] ;  /* 0x0000001a040c7981 */ /* 0x000ee2000c1e1d00 */
[----:B------:R-:W-:Y:S01]  /*0640*/  UIADD3 UR23, UPT, UPT, UR18, -0x1, URZ ;  /* 0xffffffff12177890 */ /* 0x000fe2000fffe0ff */
[----:B------:R-:W4:Y:S02]  /*0650*/  LDCU.64 UR30, c[0x0][0x488] ;  /* 0x00009100ff1e77ac */ /* 0x000f240008000a00 */
[----:B------:R-:W5:Y:S01]  /*0660*/  LDG.E.128 R16, desc[UR26][R4.64+0x200] ;  /* 0x0002001a04107981 */ /* 0x000f62000c1e1d00 */
[----:B------:R-:W-:Y:S01]  /*0670*/  IMAD.WIDE.U32 R8, R3, 0x10, R8 ;  /* 0x0000001003087825 */ /* 0x000fe200078e0008 */
[----:B0-----:R-:W-:-:S04]  /*0680*/  IADD3 R91, PT, PT, R7, R92, RZ ;  /* 0x0000005c075b7210 */ /* 0x001fc80007ffe0ff */
[----:B------:R-:W-:-:S04]  /*0690*/  LEA R91, R91, UR11, 0x4 ;  /* 0x0000000b5b5b7c11 */ /* 0x000fc8000f8e20ff */
[----:B------:R-:W-:Y:S01]  /*06a0*/  LEA R24, R92, R91, 0x4 ;  /* 0x0000005b5c187211 */ /* 0x000fe200078e20ff */
[----:B---3--:R-:W-:Y:S04]  /*06b0*/  STS.128 [R91], R12 ;  /* 0x0000000c5b007388 */ /* 0x008fe80000000c00 */
[----:B-----5:R-:W-:Y:S01]  /*06c0*/  STS.128 [R91+0x200], R16 ;  /* 0x000200105b007388 */ /* 0x020fe20000000c00 */
[----:B------:R-:W-:-:S03]  /*06d0*/  NOP ;  /* 0x0000000000007918 */ /* 0x000fc60000000000 */
[----:B------:R-:W-:Y:S04]  /*06e0*/  LDS.128 R80, [R24] ;  /* 0x0000000018507984 */ /* 0x000fe80000000c00 */
[----:B------:R-:W-:Y:S01]  /*06f0*/  LDS.128 R72, [R24+0x10] ;  /* 0x0000100018487984 */ /* 0x000fe20000000c00 */
[----:B------:R-:W-:Y:S06]  /*0700*/  BAR.SYNC.DEFER_BLOCKING 0x0 ;  /* 0x0000000000007b1d */ /* 0x000fec0000010000 */
[----:B------:R-:W3:Y:S04]  /*0710*/  LDG.E.128 R20, desc[UR26][R8.64] ;  /* 0x0000001a08147981 */ /* 0x000ee8000c1e1d00 */
[----:B------:R-:W5:Y:S01]  /*0720*/  LDG.E.128 R28, desc[UR26][R8.64+0x200] ;  /* 0x0002001a081c7981 */ /* 0x000f62000c1e1d00 */
[----:B------:R-:W-:-:S03]  /*0730*/  IMAD.WIDE.U32 R10, R3, 0x10, R10 ;  /* 0x00000010030a7825 */ /* 0x000fc600078e000a */
[----:B---3--:R0:W-:Y:S04]  /*0740*/  STS.128 [R91], R20 ;  /* 0x000000145b007388 */ /* 0x0081e80000000c00 */
[----:B-----5:R-:W-:Y:S01]  /*0750*/  STS.128 [R91+0x200], R28 ;  /* 0x0002001c5b007388 */ /* 0x020fe20000000c00 */
[----:B------:R-:W-:-:S03]  /*0760*/  NOP ;  /* 0x0000000000007918 */ /* 0x000fc60000000000 */
[----:B------:R-:W-:Y:S04]  /*0770*/  LDS.128 R12, [R24] ;  /* 0x00000000180c7984 */ /* 0x000fe80000000c00 */
[----:B------:R-:W-:Y:S01]  /*0780*/  LDS.128 R4, [R24+0x10] ;  /* 0x0000100018047984 */ /* 0x000fe20000000c00 */
[----:B------:R-:W-:Y:S06]  /*0790*/  BAR.SYNC.DEFER_BLOCKING 0x0 ;  /* 0x0000000000007b1d */ /* 0x000fec0000010000 */
[----:B------:R-:W3:Y:S04]  /*07a0*/  LDG.E.128 R32, desc[UR26][R10.64] ;  /* 0x0000001a0a207981 */ /* 0x000ee8000c1e1d00 */
[----:B------:R-:W5:Y:S01]  /*07b0*/  LDG.E.128 R36, desc[UR26][R10.64+0x200] ;  /* 0x0002001a0a247981 */ /* 0x000f62000c1e1d00 */
[----:B------:R-:W-:Y:S01]  /*07c0*/  USHF.L.U32 UR8, UR23, 0xb, URZ ;  /* 0x0000000b17087899 */ /* 0x000fe200080006ff */
[----:B------:R-:W-:-:S03]  /*07d0*/  UMOV UR9, URZ ;  /* 0x000000ff00097c82 */ /* 0x000fc60008000000 */
[----:B-1----:R-:W-:-:S04]  /*07e0*/  UIMAD.WIDE.U32 UR28, UR25, UR12, UR8 ;  /* 0x0000000c191c72a5 */ /* 0x002fc8000f8e0008 */
[----:B------:R-:W-:-:S03]  /*07f0*/  UIMAD UR13, UR25, UR13, UR29 ;  /* 0x0000000d190d72a4 */ /* 0x000fc6000f8e021d */
[----:B------:R-:W-:Y:S02]  /*0800*/  UMOV UR12, UR28 ;  /* 0x0000001c000c7c82 */ /* 0x000fe40008000000 */
[----:B--2---:R-:W-:-:S04]  /*0810*/  UIMAD.WIDE.U32 UR12, UR24, UR14, UR12 ;  /* 0x0000000e180c72a5 */ /* 0x004fc8000f8e000c */
[----:B------:R-:W-:Y:S02]  /*0820*/  UIMAD UR15, UR24, UR15, UR13 ;  /* 0x0000000f180f72a4 */ /* 0x000fe4000f8e020d */
[----:B----4-:R-:W-:-:S04]  /*0830*/  ULEA UR10, UP0, UR12, UR30, 0x1 ;  /* 0x0000001e0c0a7291 */ /* 0x010fc8000f8008ff */
[----:B------:R-:W-:Y:S02]  /*0840*/  ULEA.HI.X UR12, UR12, UR31, UR15, 0x1, UP0 ;  /* 0x0000001f0c0c7291 */ /* 0x000fe400080f0c0f */
[----:B0-----:R-:W-:Y:S01]  /*0850*/  MOV R20, UR10 ;  /* 0x0000000a00147c02 */ /* 0x001fe20008000f00 */
[----:B------:R-:W0:Y:S03]  /*0860*/  LDCU.64 UR30, c[0x0][0x478] ;  /* 0x00008f00ff1e77ac */ /* 0x000e260008000a00 */
[----:B------:R-:W-:-:S03]  /*0870*/  MOV R21, UR12 ;  /* 0x0000000c00157c02 */ /* 0x000fc60008000f00 */
[----:B------:R-:W-:Y:S02]  /*0880*/  IMAD.WIDE.U32 R20, R3, 0x10, R20 ;  /* 0x0000001003147825 */ /* 0x000fe400078e0014 */
[----:B------:R-:W1:Y:S01]  /*0890*/  LDCU.128 UR12, c[0x0][0x420] ;  /* 0x00008400ff0c77ac */ /* 0x000e620008000c00 */
[----:B---3--:R-:W-:Y:S04]  /*08a0*/  STS.128 [R91], R32 ;  /* 0x000000205b007388 */ /* 0x008fe80000000c00 */
[----:B-----5:R-:W-:Y:S01]  /*08b0*/  STS.128 [R91+0x200], R36 ;  /* 0x000200245b007388 */ /* 0x020fe20000000c00 */
[----:B------:R-:W-:-:S03]  /*08c0*/  NOP ;  /* 0x0000000000007918 */ /* 0x000fc60000000000 */
[----:B------:R-:W-:Y:S04]  /*08d0*/  LDS.128 R16, [R24] ;  /* 0x0000000018107984 */ /* 0x000fe80000000c00 */
[----:B------:R-:W2:Y:S01]  /*08e0*/  LDS.128 R8, [R24+0x10] ;  /* 0x0000100018087984 */ /* 0x000ea20000000c00 */
[----:B------:R-:W-:Y:S06]  /*08f0*/  BAR.SYNC.DEFER_BLOCKING 0x0 ;  /* 0x0000000000007b1d */ /* 0x000fec0000010000 */
[----:B------:R-:W3:Y:S04]  /*0900*/  LDG.E.128 R40, desc[UR26][R20.64] ;  /* 0x0000001a14287981 */ /* 0x000ee8000c1e1d00 */
[----:B------:R-:W4:Y:S01]  /*0910*/  LDG.E.128 R48, desc[UR26][R20.64+0x200] ;  /* 0x0002001a14307981 */ /* 0x000f22000c1e1d00 */
[----:B-1----:R-:W-:-:S04]  /*0920*/  UIMAD.WIDE.U32 UR28, UR25, UR12, UR8 ;  /* 0x0000000c191c72a5 */ /* 0x002fc8000f8e0008 */
[----:B------:R-:W-:-:S03]  /*0930*/  UIMAD UR13, UR25, UR13, UR29 ;  /* 0x0000000d190d72a4 */ /* 0x000fc6000f8e021d */
[----:B------:R-:W-:Y:S02]  /*0940*/  UMOV UR12, UR28 ;  /* 0x0000001c000c7c82 */ /* 0x000fe40008000000 */
[----:B------:R-:W-:Y:S01]  /*0950*/  UIMAD.WIDE.U32 UR12, UR24, UR14, UR12 ;  /* 0x0000000e180c72a5 */ /* 0x000fe2000f8e000c */
[----:B--2---:R-:W-:Y:S01]  /*0960*/  HADD2.F32 R66, -RZ, R8.H0_H0 ;  /* 0x20000008ff427230 */ /* 0x004fe20000004100 */
[----:B------:R-:W1:Y:S02]  /*0970*/  LDCU.64 UR28, c[0x0][0x558] ;  /* 0x0000ab00ff1c77ac */ /* 0x000e640008000a00 */
[----:B------:R-:W-:Y:S02]  /*0980*/  UIMAD UR15, UR24, UR15, UR13 ;  /* 0x0000000f180f72a4 */ /* 0x000fe4000f8e020d */
[----:B0-----:R-:W-:-:S04]  /*0990*/  ULEA UR10, UP0, UR12, UR30, 0x1 ;  /* 0x0000001e0c0a7291 */ /* 0x001fc8000f8008ff */
[----:B------:R-:W-:Y:S02]  /*09a0*/  ULEA.HI.X UR12, UR12, UR31, UR15, 0x1, UP0 ;  /* 0x0000001f0c0c7291 */ /* 0x000fe400080f0c0f */
[----:B------:R-:W-:Y:S01]  /*09b0*/  MOV R26, UR10 ;  /* 0x0000000a001a7c02 */ /* 0x000fe20008000f00 */
[----:B------:R-:W-:Y:S01]  /*09c0*/  HADD2.F32 R102, -RZ, R8.H1_H1 ;  /* 0x30000008ff667230 */ /* 0x000fe20000004100 */
[----:B------:R-:W0:Y:S02]  /*09d0*/  LDCU.64 UR30, c[0x0][0x490] ;  /* 0x00009200ff1e77ac */ /* 0x000e240008000a00 */
[----:B------:R-:W-:Y:S01]  /*09e0*/  MOV R27, UR12 ;  /* 0x0000000c001b7c02 */ /* 0x000fe20008000f00 */
[----:B------:R-:W-:Y:S01]  /*09f0*/  HADD2.F32 R65, -RZ, R9.H0_H0 ;  /* 0x20000009ff417230 */ /* 0x000fe20000004100 */
[----:B------:R-:W2:Y:S01]  /*0a00*/  LDCU.64 UR14, c[0x0][0x508] ;  /* 0x0000a100ff0e77ac */ /* 0x000ea20008000a00 */
[----:B------:R-:W-:Y:S01]  /*0a10*/  IMAD.WIDE.U32 R26, R3, 0x10, R26 ;  /* 0x00000010031a7825 */ /* 0x000fe200078e001a */
[----:B---3--:R-:W-:Y:S04]  /*0a20*/  STS.128 [R91], R40 ;  /* 0x000000285b007388 */ /* 0x008fe80000000c00 */
[----:B----4-:R-:W-:Y:S01]  /*0a30*/  STS.128 [R91+0x200], R48 ;  /* 0x000200305b007388 */ /* 0x010fe20000000c00 */
[----:B------:R-:W-:-:S03]  /*0a40*/  NOP ;  /* 0x0000000000007918 */ /* 0x000fc60000000000 */
[----:B------:R-:W3:Y:S04]  /*0a50*/  LDS.128 R36, [R24] ;  /* 0x0000000018247984 */ /* 0x000ee80000000c00 */
[----:B------:R-:W4:Y:S01]  /*0a60*/  LDS.128 R20, [R24+0x10] ;  /* 0x0000100018147984 */ /* 0x000f220000000c00 */
[----:B------:R-:W-:Y:S06]  /*0a70*/  BAR.SYNC.DEFER_BLOCKING 0x0 ;  /* 0x0000000000007b1d */ /* 0x000fec0000010000 */
[----:B------:R-:W5:Y:S04]  /*0a80*/  LDG.E.128 R28, desc[UR26][R26.64] ;  /* 0x0000001a1a1c7981 */ /* 0x000f68000c1e1d00 */
[----:B------:R1:W5:Y:S01]  /*0a90*/  LDG.E.128 R32, desc[UR26][R26.64+0x200] ;  /* 0x0002001a1a207981 */ /* 0x000362000c1e1d00 */
[----:B------:R-:W-:Y:S01]  /*0aa0*/  HADD2.F32 R97, -RZ, R11.H1_H1 ;  /* 0x3000000bff617230 */ /* 0x000fe20000004100 */
[----:B--2---:R-:W-:Y:S01]  /*0ab0*/  UIMAD.WIDE.U32 UR12, UR25, UR14, UR8 ;  /* 0x0000000e190c72a5 */ /* 0x004fe2000f8e0008 */
[----:B------:R-:W-:-:S02]  /*0ac0*/  HADD2.F32 R70, -RZ, R18.H0_H0 ;  /* 0x20000012ff467230 */ /* 0x000fc40000004100 */
[--C-:B---3--:R-:W-:Y:S01]  /*0ad0*/  HADD2.F32 R55, -RZ, R36.reuse.H1_H1 ;  /* 0x30000024ff377230 */ /* 0x108fe20000004100 */
[----:B------:R-:W-:Y:S01]  /*0ae0*/  UIMAD UR13, UR25, UR15, UR13 ;  /* 0x0000000f190d72a4 */ /* 0x000fe2000f8e020d */
[--C-:B------:R-:W-:Y:S01]  /*0af0*/  HADD2.F32 R51, -RZ, R37.reuse.H1_H1 ;  /* 0x30000025ff337230 */ /* 0x100fe20000004100 */
[----:B------:R-:W2:Y:S01]  /*0b00*/  LDCU.64 UR14, c[0x0][0x510] ;  /* 0x0000a200ff0e77ac */ /* 0x000ea20008000a00 */
[----:B------:R-:W-:Y:S02]  /*0b10*/  HADD2.F32 R54, -RZ, R36.H0_H0 ;  /* 0x20000024ff367230 */ /* 0x000fe40000004100 */
[----:B------:R-:W-:Y:S01]  /*0b20*/  FMUL.FTZ R25, R55, -1.4426950216293334961 ;  /* 0xbfb8aa3b37197820 */ /* 0x000fe20000410000 */
[----:B------:R-:W-:Y:S02]  /*0b30*/  HADD2.F32 R45, -RZ, R37.H0_H0 ;  /* 0x20000025ff2d7230 */ /* 0x000fe40000004100 */
[----:B-1----:R-:W-:Y:S01]  /*0b40*/  FMUL.FTZ R27, R51, -1.4426950216293334961 ;  /* 0xbfb8aa3b331b7820 */ /* 0x002fe20000410000 */
[----:B------:R-:W-:Y:S01]  /*0b50*/  HADD2.F32 R44, -RZ, R38.H0_H0 ;  /* 0x20000026ff2c7230 */ /* 0x000fe20000004100 */
[----:B------:R1:W3:Y:S01]  /*0b60*/  MUFU.EX2 R41, R25 ;  /* 0x0000001900297308 */ /* 0x0002e20000000800 */
[----:B----4-:R-:W-:-:S02]  /*0b70*/  HADD2.F32 R47, -RZ, R20.H0_H0 ;  /* 0x20000014ff2f7230 */ /* 0x010fc40000004100 */
[----:B------:R-:W-:Y:S01]  /*0b80*/  FMUL.FTZ R0, R54, -1.4426950216293334961 ;  /* 0xbfb8aa3b36007820 */ /* 0x000fe20000410000 */
[----:B------:R-:W-:Y:S02]  /*0b90*/  HADD2.F32 R50, -RZ, R38.H1_H1 ;  /* 0x30000026ff327230 */ /* 0x000fe40000004100 */
[----:B------:R-:W-:Y:S01]  /*0ba0*/  FMUL.FTZ R36, R45, -1.4426950216293334961 ;  /* 0xbfb8aa3b2d247820 */ /* 0x000fe20000410000 */
[----:B------:R4:W-:Y:S01]  /*0bb0*/  MUFU.EX2 R38, R27 ;  /* 0x0000001b00267308 */ /* 0x0009e20000000800 */
[----:B------:R-:W-:Y:S02]  /*0bc0*/  HADD2.F32 R26, -RZ, R20.H1_H1 ;  /* 0x30000014ff1a7230 */ /* 0x000fe40000004100 */
[----:B------:R-:W-:Y:S01]  /*0bd0*/  FMUL.FTZ R37, R44, -1.4426950216293334961 ;  /* 0xbfb8aa3b2c257820 */ /* 0x000fe20000410000 */
[--C-:B------:R-:W-:Y:S02]  /*0be0*/  HADD2.F32 R49, -RZ, R39.reuse.H0_H0 ;  /* 0x20000027ff317230 */ /* 0x100fe40000004100 */
[----:B------:R-:W-:Y:S01]  /*0bf0*/  FMUL.FTZ R20, R47, -1.4426950216293334961 ;  /* 0xbfb8aa3b2f147820 */ /* 0x000fe20000410000 */
[----:B------:R-:W-:Y:S01]  /*0c00*/  HADD2.F32 R48, -RZ, R39.H1_H1 ;  /* 0x30000027ff307230 */ /* 0x000fe20000004100 */
[----:B------:R0:W2:Y:S01]  /*0c10*/  MUFU.EX2 R40, R0 ;  /* 0x0000000000287308 */ /* 0x0000a20000000800 */
[----:B-1----:R-:W-:-:S02]  /*0c20*/  HADD2.F32 R25, -RZ, R21.H0_H0 ;  /* 0x20000015ff197230 */ /* 0x002fc40000004100 */
[----:B------:R-:W-:Y:S01]  /*0c30*/  FMUL.FTZ R46, R49, -1.4426950216293334961 ;  /* 0xbfb8aa3b312e7820 */ /* 0x000fe20000410000 */
[--C-:B------:R-:W-:Y:S01]  /*0c40*/  HADD2.F32 R52, -RZ, R22.reuse.H0_H0 ;  /* 0x20000016ff347230 */ /* 0x100fe20000004100 */
[----:B------:R1:W2:Y:S01]  /*0c50*/  MUFU.EX2 R42, R36 ;  /* 0x00000024002a7308 */ /* 0x0002a20000000800 */
[----:B----4-:R-:W-:Y:S02]  /*0c60*/  HADD2.F32 R27, -RZ, R22.H1_H1 ;  /* 0x30000016ff1b7230 */ /* 0x010fe40000004100 */
[----:B---3--:R-:W-:Y:S01]  /*0c70*/  FADD.FTZ R41, R41, 1 ;  /* 0x3f80000029297421 */ /* 0x008fe20000010000 */
[----:B------:R-:W-:Y:S01]  /*0c80*/  HADD2.F32 R53, -RZ, R21.H1_H1 ;  /* 0x30000015ff357230 */ /* 0x000fe20000004100 */
[----:B------:R3:W4:Y:S01]  /*0c90*/  MUFU.EX2 R43, R37 ;  /* 0x00000025002b7308 */ /* 0x0007220000000800 */
[----:B0-----:R-:W-:Y:S01]  /*0ca0*/  FMUL.FTZ R0, R50, -1.4426950216293334961 ;  /* 0xbfb8aa3b32007820 */ /* 0x001fe20000410000 */
[----:B------:R-:W-:Y:S01]  /*0cb0*/  FMUL.FTZ R21, R25, -1.4426950216293334961 ;  /* 0xbfb8aa3b19157820 */ /* 0x000fe20000410000 */
[----:B------:R-:W-:Y:S01]  /*0cc0*/  FMUL.FTZ R22, R52, -1.4426950216293334961 ;  /* 0xbfb8aa3b34167820 */ /* 0x000fe20000410000 */
[----:B------:R0:W4:Y:S01]  /*0cd0*/  MUFU.EX2 R62, R20 ;  /* 0x00000014003e7308 */ /* 0x0001220000000800 */
[----:B-1----:R-:W-:Y:S01]  /*0ce0*/  FMUL.FTZ R36, R48, -1.4426950216293334961 ;  /* 0xbfb8aa3b30247820 */ /* 0x002fe20000410000 */
[----:B------:R-:W-:Y:S01]  /*0cf0*/  FMUL.FTZ R57, R53, -1.4426950216293334961 ;  /* 0xbfb8aa3b35397820 */ /* 0x000fe20000410000 */
[----:B--2---:R-:W-:Y:S01]  /*0d00*/  FADD.FTZ R40, R40, 1 ;  /* 0x3f80000028287421 */ /* 0x004fe20000010000 */
[----:B------:R1:W2:Y:S01]  /*0d10*/  MUFU.EX2 R39, R0 ;  /* 0x0000000000277308 */ /* 0x0002a20000000800 */
[----:B---3--:R-:W-:Y:S01]  /*0d20*/  FMUL.FTZ R37, R26, -1.4426950216293334961 ;  /* 0xbfb8aa3b1a257820 */ /* 0x008fe20000410000 */
[----:B------:R-:W-:Y:S01]  /*0d30*/  FADD.FTZ R38, R38, 1 ;  /* 0x3f80000026267421 */ /* 0x000fe20000010000 */
[----:B------:R-:W-:Y:S01]  /*0d40*/  FADD.FTZ R42, R42, 1 ;  /* 0x3f8000002a2a7421 */ /* 0x000fe20000010000 */
[----:B------:R3:W2:Y:S01]  /*0d50*/  MUFU.EX2 R56, R46 ;  /* 0x0000002e00387308 */ /* 0x0006a20000000800 */
[----:B0-----:R-:W-:Y:S01]  /*0d60*/  FMUL.FTZ R20, R27, -1.4426950216293334961 ;  /* 0xbfb8aa3b1b147820 */ /* 0x001fe20000410000 */
[----:B----4-:R-:W-:Y:S01]  /*0d70*/  FADD.FTZ R43, R43, 1 ;  /* 0x3f8000002b2b7421 */ /* 0x010fe20000010000 */
[----:B------:R-:W-:Y:S01]  /*0d80*/  HADD2.F32 R107, -RZ, R16.H0_H0 ;  /* 0x20000010ff6b7230 */ /* 0x000fe20000004100 */
[----:B------:R0:W4:Y:S01]  /*0d90*/  MUFU.EX2 R61, R36 ;  /* 0x00000024003d7308 */ /* 0x0001220000000800 */
[----:B-1----:R-:W-:-:S02]  /*0da0*/  HADD2.F32 R0, -RZ, R23.H0_H0 ;  /* 0x20000017ff007230 */ /* 0x002fc40000004100 */
[----:B------:R-:W-:Y:S01]  /*0db0*/  FADD.FTZ R62, R62, 1 ;  /* 0x3f8000003e3e7421 */ /* 0x000fe20000010000 */
[----:B------:R-:W-:Y:S01]  /*0dc0*/  HADD2.F32 R111, -RZ, R16.H1_H1 ;  /* 0x30000010ff6f7230 */ /* 0x000fe20000004100 */
[----:B------:R1:W4:Y:S01]  /*0dd0*/  MUFU.EX2 R63, R37 ;  /* 0x00000025003f7308 */ /* 0x0003220000000800 */
[----:B---3--:R-:W-:Y:S02]  /*0de0*/  HADD2.F32 R46, -RZ, R23.H1_H1 ;  /* 0x30000017ff2e7230 */ /* 0x008fe40000004100 */
[----:B--2---:R-:W-:Y:S01]  /*0df0*/  FADD.FTZ R39, R39, 1 ;  /* 0x3f80000027277421 */ /* 0x004fe20000010000 */
[--C-:B------:R-:W-:Y:S01]  /*0e00*/  HADD2.F32 R105, -RZ, R17.reuse.H1_H1 ;  /* 0x30000011ff697230 */ /* 0x100fe20000004100 */
[----:B------:R-:W2:Y:S01]  /*0e10*/  MUFU.EX2 R64, R21 ;  /* 0x0000001500407308 */ /* 0x000ea20000000800 */
[----:B------:R-:W-:Y:S02]  /*0e20*/  HADD2.F32 R71, -RZ, R17.H0_H0 ;  /* 0x20000011ff477230 */ /* 0x000fe40000004100 */
[----:B------:R-:W-:Y:S01]  /*0e30*/  FADD.FTZ R56, R56, 1 ;  /* 0x3f80000038387421 */ /* 0x000fe20000010000 */
[----:B0-----:R-:W-:Y:S01]  /*0e40*/  FMUL.FTZ R36, R46, -1.4426950216293334961 ;  /* 0xbfb8aa3b2e247820 */ /* 0x001fe20000410000 */
[----:B------:R-:W0:Y:S01]  /*0e50*/  MUFU.EX2 R77, R22 ;  /* 0x00000016004d7308 */ /* 0x000e220000000800 */
[----:B-1----:R-:W-:Y:S01]  /*0e60*/  FMUL.FTZ R37, R0, -1.4426950216293334961 ;  /* 0xbfb8aa3b00257820 */ /* 0x002fe20000410000 */
[----:B----4-:R-:W-:Y:S01]  /*0e70*/  FADD.FTZ R61, R61, 1 ;  /* 0x3f8000003d3d7421 */ /* 0x010fe20000010000 */
[----:B------:R-:W-:Y:S01]  /*0e80*/  HADD2.F32 R69, -RZ, R18.H1_H1 ;  /* 0x30000012ff457230 */ /* 0x000fe20000004100 */
[----:B------:R-:W1:Y:S01]  /*0e90*/  MUFU.EX2 R78, R20 ;  /* 0x00000014004e7308 */ /* 0x000e620000000800 */
[----:B------:R-:W-:-:S02]  /*0ea0*/  HADD2.F32 R104, -RZ, R19.H0_H0 ;  /* 0x20000013ff687230 */ /* 0x000fc40000004100 */
[----:B------:R-:W-:Y:S01]  /*0eb0*/  FADD.FTZ R63, R63, 1 ;  /* 0x3f8000003f3f7421 */ /* 0x000fe20000010000 */
[----:B------:R-:W-:Y:S01]  /*0ec0*/  HADD2.F32 R103, -RZ, R19.H1_H1 ;  /* 0x30000013ff677230 */ /* 0x000fe20000004100 */
[----:B------:R3:W-:Y:S01]  /*0ed0*/  MUFU.RCP R109, R61 ;  /* 0x0000003d006d7308 */ /* 0x0007e20000001000 */
[----:B------:R-:W-:Y:S01]  /*0ee0*/  UIMAD.WIDE.U32 UR12, UR24, UR14, UR12 ;  /* 0x0000000e180c72a5 */ /* 0x000fe2000f8e000c */
[----:B--2---:R-:W-:Y:S01]  /*0ef0*/  FADD.FTZ R112, R64, 1 ;  /* 0x3f80000040707421 */ /* 0x004fe20000010000 */
[----:B------:R-:W-:Y:S02]  /*0f00*/  HADD2.F32 R64, -RZ, R9.H1_H1 ;  /* 0x30000009ff407230 */ /* 0x000fe40000004100 */
[----:B------:R-:W-:Y:S01]  /*0f10*/  UIMAD UR13, UR24, UR15, UR13 ;  /* 0x0000000f180d72a4 */ /* 0x000fe2000f8e020d */
[----:B0-----:R-:W-:Y:S01]  /*0f20*/  FADD.FTZ R77, R77, 1 ;  /* 0x3f8000004d4d7421 */ /* 0x001fe20000010000 */
[----:B------:R-:W-:Y:S01]  /*0f30*/  ULEA UR10, UP0, UR12, UR28, 0x1 ;  /* 0x0000001c0c0a7291 */ /* 0x000fe2000f8008ff */
[----:B------:R0:W-:Y:S01]  /*0f40*/  MUFU.RCP R110, R62 ;  /* 0x0000003e006e7308 */ /* 0x0001e20000001000 */
[----:B---3--:R-:W-:-:S02]  /*0f50*/  HADD2.F32 R61, -RZ, R11.H0_H0 ;  /* 0x2000000bff3d7230 */ /* 0x008fc40000004100 */
[----:B-1----:R-:W-:Y:S01]  /*0f60*/  FADD.FTZ R78, R78, 1 ;  /* 0x3f8000004e4e7421 */ /* 0x002fe20000010000 */
[----:B------:R-:W-:Y:S01]  /*0f70*/  ULEA.HI.X UR12, UR12, UR29, UR13, 0x1, UP0 ;  /* 0x0000001d0c0c7291 */ /* 0x000fe200080f0c0d */
[--C-:B------:R-:W-:Y:S01]  /*0f80*/  HADD2.F32 R90, -RZ, R80.reuse.H0_H0 ;  /* 0x20000050ff5a7230 */ /* 0x100fe20000004100 */
[----:B------:R-:W-:Y:S01]  /*0f90*/  UISETP.NE.U32.AND UP0, UPT, UR30, URZ, UPT ;  /* 0x000000ff1e00728c */ /* 0x000fe2000bf05070 */
[----:B------:R-:W-:Y:S01]  /*0fa0*/  HADD2.F32 R89, -RZ, R80.H1_H1 ;  /* 0x30000050ff597230 */ /* 0x000fe20000004100 */
[----:B------:R1:W-:Y:S01]  /*0fb0*/  MUFU.RCP R113, R63 ;  /* 0x0000003f00717308 */ /* 0x0003e20000001000 */
[----:B0-----:R-:W-:Y:S01]  /*0fc0*/  HADD2.F32 R62, -RZ, R10.H1_H1 ;  /* 0x3000000aff3e7230 */ /* 0x001fe20000004100 */
[----:B------:R-:W-:Y:S01]  /*0fd0*/  UISETP.NE.AND.EX UP0, UPT, UR31, URZ, UPT, UP0 ;  /* 0x000000ff1f00728c */ /* 0x000fe2000bf05300 */
[--C-:B------:R-:W-:Y:S02]  /*0fe0*/  HADD2.F32 R80, -RZ, R73.reuse.H0_H0 ;  /* 0x20000049ff507230 */ /* 0x100fe40000004100 */
[----:B------:R-:W-:-:S02]  /*0ff0*/  HADD2.F32 R79, -RZ, R73.H1_H1 ;  /* 0x30000049ff4f7230 */ /* 0x000fc40000004100 */
[--C-:B------:R-:W-:Y:S01]  /*1000*/  HADD2.F32 R88, -RZ, R81.reuse.H0_H0 ;  /* 0x20000051ff587230 */ /* 0x100fe20000004100 */
[----:B------:R0:W2:Y:S01]  /*1010*/  MUFU.EX2 R76, R57 ;  /* 0x00000039004c7308 */ /* 0x0000a20000000800 */
[----:B-1----:R-:W-:Y:S02]  /*1020*/  HADD2.F32 R63, -RZ, R10.H0_H0 ;  /* 0x2000000aff3f7230 */ /* 0x002fe40000004100 */
[----:B------:R-:W-:Y:S01]  /*1030*/  HADD2.F32 R87, -RZ, R81.H1_H1 ;  /* 0x30000051ff577230 */ /* 0x000fe20000004100 */
[----:B------:R1:W3:Y:S01]  /*1040*/  MUFU.RCP R67, R40 ;  /* 0x0000002800437308 */ /* 0x0002e20000001000 */
[--C-:B------:R-:W-:Y:S02]  /*1050*/  HADD2.F32 R86, -RZ, R82.reuse.H0_H0 ;  /* 0x20000052ff567230 */ /* 0x100fe40000004100 */
[----:B------:R-:W-:Y:S02]  /*1060*/  HADD2.F32 R85, -RZ, R82.H1_H1 ;  /* 0x30000052ff557230 */ /* 0x000fe40000004100 */
[----:B------:R-:W-:-:S02]  /*1070*/  HADD2.F32 R84, -RZ, R83.H0_H0 ;  /* 0x20000053ff547230 */ /* 0x000fc40000004100 */
[--C-:B------:R-:W-:Y:S01]  /*1080*/  HADD2.F32 R82, -RZ, R72.reuse.H0_H0 ;  /* 0x20000048ff527230 */ /* 0x100fe20000004100 */
[----:B0-----:R0:W-:Y:S01]  /*1090*/  MUFU.RCP R57, R43 ;  /* 0x0000002b00397308 */ /* 0x0011e20000001000 */
[----:B-1----:R-:W-:Y:S02]  /*10a0*/  HADD2.F32 R40, -RZ, R13.H1_H1 ;  /* 0x3000000dff287230 */ /* 0x002fe40000004100 */
[----:B--2---:R-:W-:Y:S01]  /*10b0*/  FADD.FTZ R76, R76, 1 ;  /* 0x3f8000004c4c7421 */ /* 0x004fe20000010000 */
[----:B------:R-:W-:Y:S02]  /*10c0*/  HADD2.F32 R81, -RZ, R72.H1_H1 ;  /* 0x30000048ff517230 */ /* 0x000fe40000004100 */
[----:B------:R-:W-:Y:S02]  /*10d0*/  HADD2.F32 R83, -RZ, R83.H1_H1 ;  /* 0x30000053ff537230 */ /* 0x000fe40000004100 */
[----:B------:R1:W2:Y:S01]  /*10e0*/  MUFU.RCP R68, R41 ;  /* 0x0000002900447308 */ /* 0x0002a20000001000 */
[----:B0-----:R-:W-:-:S02]  /*10f0*/  HADD2.F32 R43, -RZ, R12.H0_H0 ;  /* 0x2000000cff2b7230 */ /* 0x001fc40000004100 */
[----:B---3--:R-:W-:-:S04]  /*1100*/  FADD.FTZ R17, -R67, 1 ;  /* 0x3f80000043117421 */ /* 0x008fc80000010100 */
[C---:B------:R-:W-:Y:S01]  /*1110*/  FFMA.FTZ R17, R54.reuse, R17, 1 ;  /* 0x3f80000036117423 */ /* 0x040fe20000010011 */
[----:B------:R-:W-:Y:S01]  /*1120*/  FMUL.FTZ R54, R54, R67 ;  /* 0x0000004336367220 */ /* 0x000fe20000410000 */
[----:B------:R0:W-:Y:S01]  /*1130*/  MUFU.RCP R58, R38 ;  /* 0x00000026003a7308 */ /* 0x0001e20000001000 */
[----:B-1----:R-:W-:Y:S01]  /*1140*/  HADD2.F32 R41, -RZ, R13.H0_H0 ;  /* 0x2000000dff297230 */ /* 0x002fe20000004100 */
[----:B------:R-:W-:-:S06]  /*1150*/  MOV R13, UR12 ;  /* 0x0000000c000d7c02 */ /* 0x000fcc0008000f00 */
[----:B------:R1:W-:Y:S01]  /*1160*/  MUFU.RCP R60, R42 ;  /* 0x0000002a003c7308 */ /* 0x0003e20000001000 */
[----:B0-----:R-:W-:Y:S02]  /*1170*/  HADD2.F32 R38, -RZ, R14.H1_H1 ;  /* 0x3000000eff267230 */ /* 0x001fe40000004100 */
[----:B--2---:R-:W-:-:S04]  /*1180*/  FADD.FTZ R18, -R68, 1 ;  /* 0x3f80000044127421 */ /* 0x004fc80000010100 */
[C---:B------:R-:W-:Y:S01]  /*1190*/  FFMA.FTZ R18, R55.reuse, R18, 1 ;  /* 0x3f80000037127423 */ /* 0x040fe20000010012 */
[----:B------:R-:W-:Y:S01]  /*11a0*/  FMUL.FTZ R55, R55, R68 ;  /* 0x0000004437377220 */ /* 0x000fe20000410000 */
[----:B------:R-:W-:Y:S01]  /*11b0*/  MUFU.RCP R108, R56 ;  /* 0x00000038006c7308 */ /* 0x000fe20000001000 */
[----:B-1----:R-:W-:Y:S01]  /*11c0*/  HADD2.F32 R42, -RZ, R12.H1_H1 ;  /* 0x3000000cff2a7230 */ /* 0x002fe20000004100 */
[----:B------:R-:W-:-:S05]  /*11d0*/  MOV R12, UR10 ;  /* 0x0000000a000c7c02 */ /* 0x000fca0008000f00 */
[----:B------:R-:W-:Y:S01]  /*11e0*/  IMAD.WIDE.U32 R12, R3, 0x10, R12 ;  /* 0x00000010030c7825 */ /* 0x000fe200078e000c */
[----:B------:R-:W0:Y:S04]  /*11f0*/  MUFU.EX2 R37, R37 ;  /* 0x0000002500257308 */ /* 0x000e280000000800 */
[----:B------:R1:W-:Y:S08]  /*1200*/  MUFU.RCP R59, R39 ;  /* 0x00000027003b7308 */ /* 0x0003f00000001000 */
[----:B------:R-:W2:Y:S01]  /*1210*/  MUFU.EX2 R36, R36 ;  /* 0x0000002400247308 */ /* 0x000ea20000000800 */
[----:B-1----:R-:W-:-:S02]  /*1220*/  HADD2.F32 R39, -RZ, R14.H0_H0 ;  /* 0x2000000eff277230 */ /* 0x002fc40000004100 */
[----:B0-----:R-:W-:Y:S01]  /*1230*/  FADD.FTZ R37, R37, 1 ;  /* 0x3f80000025257421 */ /* 0x001fe20000010000 */
[----:B------:R-:W-:Y:S08]  /*1240*/  MUFU.RCP R112, R112 ;  /* 0x0000007000707308 */ /* 0x000ff00000001000 */
[----:B------:R0:W-:Y:S01]  /*1250*/  MUFU.RCP R114, R76 ;  /* 0x0000004c00727308 */ /* 0x0001e20000001000 */
[----:B--2---:R-:W-:-:S07]  /*1260*/  FADD.FTZ R36, R36, 1 ;  /* 0x3f80000024247421 */ /* 0x004fce0000010000 */
[----:B------:R1:W2:Y:S01]  /*1270*/  MUFU.RCP R119, R77 ;  /* 0x0000004d00777308 */ /* 0x0002a20000001000 */
[--C-:B0-----:R-:W-:Y:S02]  /*1280*/  HADD2.F32 R76, -RZ, R75.reuse.H0_H0 ;  /* 0x2000004bff4c7230 */ /* 0x101fe40000004100 */
[----:B------:R-:W-:-:S05]  /*1290*/  HADD2.F32 R75, -RZ, R75.H1_H1 ;  /* 0x3000004bff4b7230 */ /* 0x000fca0000004100 */
[----:B------:R0:W-:Y:S01]  /*12a0*/  MUFU.RCP R125, R37 ;  /* 0x00000025007d7308 */ /* 0x0001e20000001000 */
[----:B-1----:R-:W-:-:S07]  /*12b0*/  HADD2.F32 R77, -RZ, R74.H1_H1 ;  /* 0x3000004aff4d7230 */ /* 0x002fce0000004100 */
[----:B------:R1:W-:Y:S01]  /*12c0*/  MUFU.RCP R124, R78 ;  /* 0x0000004e007c7308 */ /* 0x0003e20000001000 */
[----:B0-----:R-:W-:-:S07]  /*12d0*/  HADD2.F32 R37, -RZ, R15.H0_H0 ;  /* 0x2000000fff257230 */ /* 0x001fce0000004100 */
[----:B------:R0:W3:Y:S01]  /*12e0*/  MUFU.RCP R127, R36 ;  /* 0x00000024007f7308 */ /* 0x0000e20000001000 */
[----:B-1----:R-:W-:Y:S02]  /*12f0*/  HADD2.F32 R78, -RZ, R74.H0_H0 ;  /* 0x2000004aff4e7230 */ /* 0x002fe40000004100 */
[----:B------:R-:W-:Y:S01]  /*1300*/  FMUL.FTZ R74, R111, R55 ;  /* 0x000000376f4a7220 */ /* 0x000fe20000410000 */
[----:B0-----:R-:W-:Y:S01]  /*1310*/  HADD2.F32 R36, -RZ, R15.H1_H1 ;  /* 0x3000000fff247230 */ /* 0x001fe20000004100 */
[----:B-----5:R0:W-:Y:S04]  /*1320*/  STS.128 [R91], R28 ;  /* 0x0000001c5b007388 */ /* 0x0201e80000000c00 */
[----:B------:R3:W-:Y:S01]  /*1330*/  STS.128 [R91+0x200], R32 ;  /* 0x000200205b007388 */ /* 0x0007e20000000c00 */
[----:B------:R-:W-:-:S03]  /*1340*/  NOP ;  /* 0x0000000000007918 */ /* 0x000fc60000000000 */
[----:B------:R-:W1:Y:S04]  /*1350*/  LDS.128 R20, [R24] ;  /* 0x0000000018147984 */ /* 0x000e680000000c00 */
[----:B------:R-:W4:Y:S01]  /*1360*/  LDS.128 R8, [R24+0x10] ;  /* 0x0000100018087984 */ /* 0x000f220000000c00 */
[----:B0-----:R-:W-:Y:S01]  /*1370*/  FADD.FTZ R29, -R57, 1 ;  /* 0x3f800000391d7421 */ /* 0x001fe20000010100 */
[----:B--2---:R-:W-:-:S03]  /*1380*/  FADD.FTZ R31, -R119, 1 ;  /* 0x3f800000771f7421 */ /* 0x004fc60000010100 */
[----:B------:R-:W-:Y:S01]  /*1390*/  FFMA.FTZ R29, R44, R29, 1 ;  /* 0x3f8000002c1d7423 */ /* 0x000fe2000001001d */
[----:B------:R-:W-:Y:S01]  /*13a0*/  FFMA.FTZ R31, R52, R31, 1 ;  /* 0x3f800000341f7423 */ /* 0x000fe2000001001f */
[----:B---3--:R-:W-:Y:S01]  /*13b0*/  FADD.FTZ R33, -R127, 1 ;  /* 0x3f8000007f217421 */ /* 0x008fe20000010100 */
[----:B------:R-:W-:Y:S02]  /*13c0*/  HADD2.F32 R35, -RZ, R4.H0_H0 ;  /* 0x20000004ff237230 */ /* 0x000fe40000004100 */
[----:B------:R-:W-:Y:S01]  /*13d0*/  FMUL.FTZ R44, R44, R57 ;  /* 0x000000392c2c7220 */ /* 0x000fe20000410000 */
[----:B------:R-:W-:Y:S01]  /*13e0*/  FMUL.FTZ R52, R52, R119 ;  /* 0x0000007734347220 */ /* 0x000fe20000410000 */
[C---:B------:R-:W-:Y:S01]  /*13f0*/  FFMA.FTZ R33, R46.reuse, R33, 1 ;  /* 0x3f8000002e217423 */ /* 0x040fe20000010021 */
[----:B------:R-:W-:Y:S01]  /*1400*/  FMUL.FTZ R46, R46, R127 ;  /* 0x0000007f2e2e7220 */ /* 0x000fe20000410000 */
[----:B-1----:R-:W-:Y:S02]  /*1410*/  HADD2.F32 R99, -RZ, R22.H0_H0 ;  /* 0x20000016ff637230 */ /* 0x002fe40000004100 */
[----:B------:R-:W-:-:S02]  /*1420*/  HADD2.F32 R56, -RZ, R20.H0_H0 ;  /* 0x20000014ff387230 */ /* 0x000fc40000004100 */
[----:B------:R-:W-:Y:S02]  /*1430*/  HADD2.F32 R94, -RZ, R20.H1_H1 ;  /* 0x30000014ff5e7230 */ /* 0x000fe40000004100 */
[----:B------:R-:W-:Y:S01]  /*1440*/  FADD.FTZ R20, -R58, 1 ;  /* 0x3f8000003a147421 */ /* 0x000fe20000010100 */
[----:B------:R-:W-:Y:S02]  /*1450*/  HADD2.F32 R100, -RZ, R22.H1_H1 ;  /* 0x30000016ff647230 */ /* 0x000fe40000004100 */
[----:B------:R-:W-:Y:S01]  /*1460*/  FMUL.FTZ R22, R70, R99 ;  /* 0x0000006346167220 */ /* 0x000fe20000410000 */
[----:B------:R-:W-:Y:S02]  /*1470*/  HADD2.F32 R98, -RZ, R21.H1_H1 ;  /* 0x30000015ff627230 */ /* 0x000fe40000004100 */
[----:B------:R-:W-:Y:S01]  /*1480*/  FMUL.FTZ R16, R107, R56 ;  /* 0x000000386b107220 */ /* 0x000fe20000410000 */
[--C-:B------:R-:W-:Y:S02]  /*1490*/  HADD2.F32 R101, -RZ, R23.reuse.H0_H0 ;  /* 0x20000017ff657230 */ /* 0x100fe40000004100 */
[----:B------:R-:W-:Y:S01]  /*14a0*/  FMUL.FTZ R19, R111, R94 ;  /* 0x0000005e6f137220 */ /* 0x000fe20000410000 */
[----:B------:R-:W-:-:S02]  /*14b0*/  HADD2.F32 R106, -RZ, R23.H1_H1 ;  /* 0x30000017ff6a7230 */ /* 0x000fc40000004100 */
[----:B------:R-:W-:Y:S01]  /*14c0*/  FMUL.FTZ R22, R57, R22 ;  /* 0x0000001639167220 */ /* 0x000fe20000410000 */
[----:B------:R-:W-:Y:S01]  /*14d0*/  FMUL.FTZ R23, R105, R98 ;  /* 0x0000006269177220 */ /* 0x000fe20000410000 */
[----:B------:R-:W-:Y:S01]  /*14e0*/  FMUL.FTZ R16, R67, R16 ;  /* 0x0000001043107220 */ /* 0x000fe20000410000 */
[----:B------:R-:W-:Y:S01]  /*14f0*/  FMUL.FTZ R19, R68, R19 ;  /* 0x0000001344137220 */ /* 0x000fe20000410000 */
[----:B------:R-:W-:Y:S01]  /*1500*/  FMUL.FTZ R22, R22, R29 ;  /* 0x0000001d16167220 */ /* 0x000fe20000410000 */
[----:B------:R-:W-:Y:S02]  /*1510*/  HADD2.F32 R96, -RZ, R21.H0_H0 ;  /* 0x20000015ff607230 */ /* 0x000fe40000004100 */
[----:B------:R-:W-:Y:S01]  /*1520*/  FFMA.FTZ R20, R51, R20, 1 ;  /* 0x3f80000033147423 */ /* 0x000fe20000010014 */
[----:B------:R-:W-:Y:S01]  /*1530*/  FMUL.FTZ R23, R58, R23 ;  /* 0x000000173a177220 */ /* 0x000fe20000410000 */
[----:B------:R-:W-:Y:S01]  /*1540*/  FADD.FTZ R29, -R109, 1 ;  /* 0x3f8000006d1d7421 */ /* 0x000fe20000010100 */
[----:B------:R-:W-:Y:S01]  /*1550*/  FMUL.FTZ R30, R103, R106 ;  /* 0x0000006a671e7220 */ /* 0x000fe20000410000 */
[----:B------:R-:W-:Y:S01]  /*1560*/  FMUL.FTZ R16, R16, R17 ;  /* 0x0000001110107220 */ /* 0x000fe20000410000 */
[----:B------:R-:W-:Y:S01]  /*1570*/  FMUL.FTZ R17, R19, R18 ;  /* 0x0000001213117220 */ /* 0x000fe20000410000 */
[----:B------:R-:W-:Y:S01]  /*1580*/  FADD.FTZ R18, -R60, 1 ;  /* 0x3f8000003c127421 */ /* 0x000fe20000010100 */
[----:B------:R-:W-:Y:S01]  /*1590*/  FMUL.FTZ R23, R23, R20 ;  /* 0x0000001417177220 */ /* 0x000fe20000410000 */
[----:B------:R-:W-:Y:S01]  /*15a0*/  FFMA.FTZ R29, R48, R29, 1 ;  /* 0x3f800000301d7423 */ /* 0x000fe2000001001d */
[----:B------:R-:W-:Y:S01]  /*15b0*/  FMUL.FTZ R30, R109, R30 ;  /* 0x0000001e6d1e7220 */ /* 0x000fe20000410000 */
[----:B----4-:R-:W-:-:S02]  /*15c0*/  HADD2.F32 R115, -RZ, R8.H0_H0 ;  /* 0x20000008ff737230 */ /* 0x010fc40000004100 */
[----:B------:R-:W-:Y:S01]  /*15d0*/  FMUL.FTZ R19, R71, R96 ;  /* 0x0000006047137220 */ /* 0x000fe20000410000 */
[----:B------:R-:W-:Y:S02]  /*15e0*/  HADD2.F32 R117, -RZ, R8.H1_H1 ;  /* 0x30000008ff757230 */ /* 0x000fe40000004100 */
[----:B------:R-:W-:Y:S01]  /*15f0*/  FADD.FTZ R20, -R108, 1 ;  /* 0x3f8000006c147421 */ /* 0x000fe20000010100 */
[----:B------:R-:W-:Y:S01]  /*1600*/  FFMA.FTZ R21, R45, R18, 1 ;  /* 0x3f8000002d157423 */ /* 0x000fe20000010012 */
[----:B------:R-:W-:Y:S01]  /*1610*/  FMUL.FTZ R30, R30, R29 ;  /* 0x0000001d1e1e7220 */ /* 0x000fe20000410000 */
[--C-:B------:R-:W-:Y:S02]  /*1620*/  HADD2.F32 R116, -RZ, R9.reuse.H0_H0 ;  /* 0x20000009ff747230 */ /* 0x100fe40000004100 */
[----:B------:R-:W-:Y:S01]  /*1630*/  FMUL.FTZ R18, R60, R19 ;  /* 0x000000133c127220 */ /* 0x000fe20000410000 */
[----:B------:R-:W-:Y:S02]  /*1640*/  HADD2.F32 R121, -RZ, R9.H1_H1 ;  /* 0x30000009ff797230 */ /* 0x000fe40000004100 */
[----:B------:R-:W-:Y:S01]  /*1650*/  FFMA.FTZ R28, R49, R20, 1 ;  /* 0x3f800000311c7423 */ /* 0x000fe20000010014 */
[----:B------:R-:W-:-:S02]  /*1660*/  HADD2.F32 R118, -RZ, R10.H0_H0 ;  /* 0x2000000aff767230 */ /* 0x000fc40000004100 */
[----:B------:R-:W-:Y:S01]  /*1670*/  FADD.FTZ R8, -R110, 1 ;  /* 0x3f8000006e087421 */ /* 0x000fe20000010100 */
[----:B------:R-:W-:Y:S02]  /*1680*/  HADD2.F32 R123, -RZ, R10.H1_H1 ;  /* 0x3000000aff7b7230 */ /* 0x000fe40000004100 */
[----:B------:R-:W-:Y:S01]  /*1690*/  FADD.FTZ R29, -R113, 1 ;  /* 0x3f800000711d7421 */ /* 0x000fe20000010100 */
[----:B------:R-:W-:Y:S01]  /*16a0*/  FMUL.FTZ R9, R66, R115 ;  /* 0x0000007342097220 */ /* 0x000fe20000410000 */
[----:B------:R-:W-:Y:S01]  /*16b0*/  FMUL.FTZ R10, R102, R117 ;  /* 0x00000075660a7220 */ /* 0x000fe20000410000 */
[----:B------:R-:W-:Y:S01]  /*16c0*/  FADD.FTZ R19, -R59, 1 ;  /* 0x3f8000003b137421 */ /* 0x000fe20000010100 */
[----:B------:R-:W-:Y:S01]  /*16d0*/  FMUL.FTZ R20, R69, R100 ;  /* 0x0000006445147220 */ /* 0x000fe20000410000 */
[----:B------:R-:W-:Y:S01]  /*16e0*/  FMUL.FTZ R18, R18, R21 ;  /* 0x0000001512127220 */ /* 0x000fe20000410000 */
[----:B------:R-:W-:Y:S01]  /*16f0*/  FFMA.FTZ R8, R47, R8, 1 ;  /* 0x3f8000002f087423 */ /* 0x000fe20000010008 */
[----:B------:R-:W-:Y:S01]  /*1700*/  FFMA.FTZ R29, R26, R29, 1 ;  /* 0x3f8000001a1d7423 */ /* 0x000fe2000001001d */
[----:B------:R-:W-:Y:S01]  /*1710*/  FMUL.FTZ R9, R110, R9 ;  /* 0x000000096e097220 */ /* 0x000fe20000410000 */
[----:B------:R-:W-:Y:S01]  /*1720*/  FMUL.FTZ R10, R113, R10 ;  /* 0x0000000a710a7220 */ /* 0x000fe20000410000 */
[----:B------:R-:W-:Y:S01]  /*1730*/  FFMA.FTZ R19, R50, R19, 1 ;  /* 0x3f80000032137423 */ /* 0x000fe20000010013 */
[----:B------:R-:W-:Y:S01]  /*1740*/  FMUL.FTZ R21, R104, R101 ;  /* 0x0000006568157220 */ /* 0x000fe20000410000 */
[----:B------:R-:W-:Y:S01]  /*1750*/  FMUL.FTZ R20, R59, R20 ;  /* 0x000000143b147220 */ /* 0x000fe20000410000 */
[----:B------:R-:W-:Y:S01]  /*1760*/  FMUL.FTZ R8, R9, R8 ;  /* 0x0000000809087220 */ /* 0x000fe20000410000 */
[----:B------:R-:W-:Y:S01]  /*1770*/  FMUL.FTZ R29, R10, R29 ;  /* 0x0000001d0a1d7220 */ /* 0x000fe20000410000 */
[----:B------:R-:W-:Y:S01]  /*1780*/  FMUL.FTZ R21, R108, R21 ;  /* 0x000000156c157220 */ /* 0x000fe20000410000 */
[----:B------:R-:W-:Y:S01]  /*1790*/  FMUL.FTZ R19, R20, R19 ;  /* 0x0000001314137220 */ /* 0x000fe20000410000 */
[----:B------:R-:W-:-:S02]  /*17a0*/  HADD2.F32 R120, -RZ, R11.H0_H0 ;  /* 0x2000000bff787230 */ /* 0x000fc40000004100 */
[----:B------:R-:W-:Y:S01]  /*17b0*/  FADD.FTZ R10, -R112, 1 ;  /* 0x3f800000700a7421 */ /* 0x000fe20000010100 */
[----:B------:R-:W-:Y:S02]  /*17c0*/  HADD2.F32 R122, -RZ, R11.H1_H1 ;  /* 0x3000000bff7a7230 */ /* 0x000fe40000004100 */
[----:B------:R-:W-:Y:S01]  /*17d0*/  FMUL.FTZ R9, R65, R116 ;  /* 0x0000007441097220 */ /* 0x000fe20000410000 */
[----:B------:R-:W-:Y:S01]  /*17e0*/  FADD.FTZ R20, -R114, 1 ;  /* 0x3f80000072147421 */ /* 0x000fe20000010100 */
[----:B------:R-:W-:Y:S01]  /*17f0*/  FMUL.FTZ R11, R64, R121 ;  /* 0x00000079400b7220 */ /* 0x000fe20000410000 */
[----:B------:R-:W-:Y:S01]  /*1800*/  FMUL.FTZ R21, R21, R28 ;  /* 0x0000001c15157220 */ /* 0x000fe20000410000 */
[----:B------:R-:W-:Y:S01]  /*1810*/  FFMA.FTZ R10, R25, R10, 1 ;  /* 0x3f800000190a7423 */ /* 0x000fe2000001000a */
        /* <DEDUP_REMOVED lines=8> */
[----:B------:R-:W-:Y:S01]  /*18a0*/  FADD.FTZ R11, -R125, 1 ;  /* 0x3f8000007d0b7421 */ /* 0x000fe20000010100 */
        /* <DEDUP_REMOVED lines=9> */
[----:B------:R-:W-:Y:S01]  /*1940*/  F2FP.F16.F32.PACK_AB R16, R17, R16 ;  /* 0x000000101110723e */ /* 0x000fe200000000ff */
[----:B------:R-:W-:Y:S01]  /*1950*/  FMUL.FTZ R31, R32, R31 ;  /* 0x0000001f201f7220 */ /* 0x000fe20000410000 */
[----:B------:R-:W-:Y:S01]  /*1960*/  FMUL.FTZ R34, R34, R33 ;  /* 0x0000002122227220 */ /* 0x000fe20000410000 */
[----:B------:R-:W-:Y:S01]  /*1970*/  FMUL.FTZ R11, R11, R20 ;  /* 0x000000140b0b7220 */ /* 0x000fe20000410000 */
[----:B------:R-:W-:Y:S01]  /*1980*/  F2FP.F16.F32.PACK_AB R17, R23, R18 ;  /* 0x000000121711723e */ /* 0x000fe200000000ff */
[--C-:B------:R-:W-:Y:S01]  /*1990*/  HADD2.F32 R33, -RZ, R5.reuse.H0_H0 ;  /* 0x20000005ff217230 */ /* 0x100fe20000004100 */
[----:B------:R-:W-:Y:S01]  /*19a0*/  F2FP.F16.F32.PACK_AB R18, R19, R22 ;  /* 0x000000161312723e */ /* 0x000fe200000000ff */
[----:B------:R-:W-:Y:S01]  /*19b0*/  HADD2.F32 R32, -RZ, R5.H1_H1 ;  /* 0x30000005ff207230 */ /* 0x000fe20000004100 */
[----:B------:R-:W-:Y:S01]  /*19c0*/  F2FP.F16.F32.PACK_AB R19, R30, R21 ;  /* 0x000000151e13723e */ /* 0x000fe200000000ff */
[----:B------:R-:W-:Y:S01]  /*19d0*/  BAR.SYNC.DEFER_BLOCKING 0x0 ;  /* 0x0000000000007b1d */ /* 0x000fe20000010000 */
[----:B------:R-:W-:Y:S01]  /*19e0*/  F2FP.F16.F32.PACK_AB R20, R29, R8 ;  /* 0x000000081d14723e */ /* 0x000fe200000000ff */
[----:B------:R-:W-:Y:S01]  /*19f0*/  HADD2.F32 R30, -RZ, R6.H1_H1 ;  /* 0x30000006ff1e7230 */ /* 0x000fe20000004100 */
[----:B------:R-:W-:Y:S01]  /*1a00*/  F2FP.F16.F32.PACK_AB R21, R10, R9 ;  /* 0x000000090a15723e */ /* 0x000fe200000000ff */
[--C-:B------:R-:W-:Y:S01]  /*1a10*/  HADD2.F32 R29, -RZ, R7.reuse.H0_H0 ;  /* 0x20000007ff1d7230 */ /* 0x100fe20000004100 */
[----:B------:R-:W-:Y:S01]  /*1a20*/  F2FP.F16.F32.PACK_AB R22, R11, R28 ;  /* 0x0000001c0b16723e */ /* 0x000fe200000000ff */
[----:B------:R-:W-:Y:S01]  /*1a30*/  HADD2.F32 R28, -RZ, R7.H1_H1 ;  /* 0x30000007ff1c7230 */ /* 0x000fe20000004100 */
[----:B------:R-:W-:Y:S01]  /*1a40*/  F2FP.F16.F32.PACK_AB R23, R34, R31 ;  /* 0x0000001f2217723e */ /* 0x000fe200000000ff */
[----:B------:R-:W-:-:S02]  /*1a50*/  HADD2.F32 R34, -RZ, R4.H1_H1 ;  /* 0x30000004ff227230 */ /* 0x000fc40000004100 */
[----:B------:R-:W-:Y:S01]  /*1a60*/  FMUL.FTZ R45, R45, R60 ;  /* 0x0000003c2d2d7220 */ /* 0x000fe20000410000 */
        /* <DEDUP_REMOVED lines=14> */
[----:B------:R-:W-:Y:S01]  /*1b50*/  STS.128 [R24], R16 ;  /* 0x0000001018007388 */ /* 0x000fe20000000c00 */
[----:B------:R-:W-:Y:S01]  /*1b60*/  FMUL.FTZ R67, R66, R47 ;  /* 0x0000002f42437220 */ /* 0x000fe20000410000 */
[----:B------:R-:W-:Y:S01]  /*1b70*/  FMUL.FTZ R0, R107, R54 ;  /* 0x000000366b007220 */ /* 0x000fe20000410000 */
[----:B------:R-:W-:Y:S01]  /*1b80*/  FMUL.FTZ R72, R105, R51 ;  /* 0x0000003369487220 */ /* 0x000fe20000410000 */
[----:B------:R-:W-:Y:S01]  /*1b90*/  STS.128 [R24+0x10], R20 ;  /* 0x0000101418007388 */ /* 0x000fe20000000c00 */
[----:B------:R-:W-:-:S03]  /*1ba0*/  NOP ;  /* 0x0000000000007918 */ /* 0x000fc60000000000 */
[----:B------:R-:W0:Y:S01]  /*1bb0*/  LDS.128 R8, [R91] ;  /* 0x000000005b087984 */ /* 0x000e220000000c00 */
[----:B------:R-:W-:Y:S01]  /*1bc0*/  FMUL.FTZ R69, R104, R49 ;  /* 0x0000003168457220 */ /* 0x000fe20000410000 */
[----:B------:R-:W-:Y:S01]  /*1bd0*/  FMUL.FTZ R68, R103, R48 ;  /* 0x0000003067447220 */ /* 0x000fe20000410000 */
[----:B------:R-:W-:Y:S01]  /*1be0*/  FMUL.FTZ R66, R102, R26 ;  /* 0x0000001a66427220 */ /* 0x000fe20000410000 */
[----:B------:R-:W1:Y:S01]  /*1bf0*/  LDS.128 R4, [R91+0x200] ;  /* 0x000200005b047984 */ /* 0x000e620000000c00 */
[----:B------:R-:W-:Y:S01]  /*1c00*/  FMUL.FTZ R65, R65, R25 ;  /* 0x0000001941417220 */ /* 0x000fe20000410000 */
[----:B------:R-:W-:Y:S01]  /*1c10*/  FMUL.FTZ R64, R64, R53 ;  /* 0x0000003540407220 */ /* 0x000fe20000410000 */
[----:B------:R-:W-:Y:S01]  /*1c20*/  FMUL.FTZ R63, R63, R52 ;  /* 0x000000343f3f7220 */ /* 0x000fe20000410000 */
[----:B------:R-:W-:Y:S01]  /*1c30*/  FMUL.FTZ R62, R62, R27 ;  /* 0x0000001b3e3e7220 */ /* 0x000fe20000410000 */
[----:B------:R-:W-:Y:S01]  /*1c40*/  FMUL.FTZ R61, R61, R125 ;  /* 0x0000007d3d3d7220 */ /* 0x000fe20000410000 */
[----:B------:R-:W-:Y:S01]  /*1c50*/  FMUL.FTZ R60, R97, R46 ;  /* 0x0000002e613c7220 */ /* 0x000fe20000410000 */
[----:B0-----:R0:W-:Y:S04]  /*1c60*/  STG.E.128 desc[UR26][R12.64], R8 ;  /* 0x000000080c007986 */ /* 0x0011e8000c101d1a */
[----:B-1----:R0:W-:Y:S01]  /*1c70*/  STG.E.128 desc[UR26][R12.64+0x200], R4 ;  /* 0x000200040c007986 */ /* 0x0021e2000c101d1a */
[----:B------:R-:W-:Y:S05]  /*1c80*/  BRA.U !UP0, `(.L_x_1716) ;  /* 0x0000000108a87547 */ /* 0x000fea000b800000 */
[----:B------:R-:W-:Y:S01]  /*1c90*/  BAR.SYNC.DEFER_BLOCKING 0x0 ;  /* 0x0000000000007b1d */ /* 0x000fe20000010000 */
[----:B0-----:R-:W-:Y:S01]  /*1ca0*/  FMUL.FTZ R6, R44, R99 ;  /* 0x000000632c067220 */ /* 0x001fe20000410000 */
        /* <DEDUP_REMOVED lines=15> */
[----:B------:R-:W0:Y:S01]  /*1da0*/  LDCU.128 UR12, c[0x0][0x430] ;  /* 0x00008600ff0c77ac */ /* 0x000e220008000c00 */
[----:B------:R-:W-:-:S02]  /*1db0*/  F2FP.F16.F32.PACK_AB R6, R9, R6 ;  /* 0x000000060906723e */ /* 0x000fc400000000ff */
[----:B------:R-:W-:Y:S02]  /*1dc0*/  F2FP.F16.F32.PACK_AB R7, R48, R7 ;  /* 0x000000073007723e */ /* 0x000fe400000000ff */
[----:B------:R-:W-:Y:S02]  /*1dd0*/  F2FP.F16.F32.PACK_AB R5, R98, R5 ;  /* 0x000000056205723e */ /* 0x000fe400000000ff */
[----:B------:R-:W-:Y:S02]  /*1de0*/  F2FP.F16.F32.PACK_AB R4, R55, R4 ;  /* 0x000000043704723e */ /* 0x000fe400000000ff */
[----:B------:R-:W-:Y:S02]  /*1df0*/  F2FP.F16.F32.PACK_AB R11, R46, R11 ;  /* 0x0000000b2e0b723e */ /* 0x000fe400000000ff */
[----:B------:R-:W-:Y:S01]  /*1e00*/  F2FP.F16.F32.PACK_AB R10, R27, R10 ;  /* 0x0000000a1b0a723e */ /* 0x000fe200000000ff */
[----:B------:R1:W-:Y:S01]  /*1e10*/  STS.128 [R24], R4 ;  /* 0x0000000418007388 */ /* 0x0003e20000000c00 */
[----:B------:R-:W-:-:S02]  /*1e20*/  F2FP.F16.F32.PACK_AB R9, R12, R25 ;  /* 0x000000190c09723e */ /* 0x000fc400000000ff */
[----:B------:R-:W-:Y:S01]  /*1e30*/  F2FP.F16.F32.PACK_AB R8, R117, R8 ;  /* 0x000000087508723e */ /* 0x000fe200000000ff */
[----:B0-----:R-:W-:-:S04]  /*1e40*/  UIMAD.WIDE.U32 UR8, UR25, UR12, UR8 ;  /* 0x0000000c190872a5 */ /* 0x001fc8000f8e0008 */
[----:B------:R-:W-:Y:S01]  /*1e50*/  STS.128 [R24+0x10], R8 ;  /* 0x0000100818007388 */ /* 0x000fe20000000c00 */
[----:B------:R-:W-:-:S03]  /*1e60*/  NOP ;  /* 0x0000000000007918 */ /* 0x000fc60000000000 */
[----:B------:R-:W0:Y:S01]  /*1e70*/  LDS.128 R12, [R91] ;  /* 0x000000005b0c7984 */ /* 0x000e220000000c00 */
[----:B------:R-:W-:-:S03]  /*1e80*/  UIMAD UR9, UR25, UR13, UR9 ;  /* 0x0000000d190972a4 */ /* 0x000fc6000f8e0209 */
[----:B------:R-:W2:Y:S01]  /*1e90*/  LDS.128 R16, [R91+0x200] ;  /* 0x000200005b107984 */ /* 0x000ea20000000c00 */
[----:B------:R-:W-:-:S04]  /*1ea0*/  UIMAD.WIDE.U32 UR8, UR24, UR14, UR8 ;  /* 0x0000000e180872a5 */ /* 0x000fc8000f8e0008 */
[----:B------:R-:W-:Y:S02]  /*1eb0*/  UIMAD UR15, UR24, UR15, UR9 ;  /* 0x0000000f180f72a4 */ /* 0x000fe4000f8e0209 */
[----:B------:R-:W-:-:S04]  /*1ec0*/  ULEA UR9, UP0, UR8, UR30, 0x1 ;  /* 0x0000001e08097291 */ /* 0x000fc8000f8008ff */
[----:B------:R-:W-:Y:S02]  /*1ed0*/  ULEA.HI.X UR8, UR8, UR31, UR15, 0x1, UP0 ;  /* 0x0000001f08087291 */ /* 0x000fe400080f0c0f */
[----:B-1----:R-:W-:-:S04]  /*1ee0*/  MOV R4, UR9 ;  /* 0x0000000900047c02 */ /* 0x002fc80008000f00 */
[----:B------:R-:W-:-:S03]  /*1ef0*/  MOV R5, UR8 ;  /* 0x0000000800057c02 */ /* 0x000fc60008000f00 */
[----:B------:R-:W-:-:S05]  /*1f00*/  IMAD.WIDE.U32 R4, R3, 0x10, R4 ;  /* 0x0000001003047825 */ /* 0x000fca00078e0004 */
[----:B0-----:R1:W-:Y:S04]  /*1f10*/  STG.E.128 desc[UR26][R4.64], R12 ;  /* 0x0000000c04007986 */ /* 0x0013e8000c101d1a */
[----:B--2---:R1:W-:Y:S02]  /*1f20*/  STG.E.128 desc[UR26][R4.64+0x200], R16 ;  /* 0x0002001004007986 */ /* 0x0043e4000c101d1a */
.L_x_1716:
[----:B------:R-:W-:Y:S01]  /*1f30*/  FFMA.FTZ R95, R0, R90, R95 ;  /* 0x0000005a005f7223 */ /* 0x000fe2000001005f */
[----:B------:R-:W2:Y:S01]  /*1f40*/  LDCU UR42, c[0x0][0x38c] ;  /* 0x00007180ff2a77ac */ /* 0x000ea20008000800 */
[----:B------:R-:W-:Y:S02]  /*1f50*/  CS2R R58, SRZ ;  /* 0x00000000003a7805 */ /* 0x000fe4000001ff00 */
[----:B------:R-:W-:Y:S01]  /*1f60*/  CS2R R56, SRZ ;  /* 0x0000000000387805 */ /* 0x000fe2000001ff00 */
[----:B01----:R-:W-:Y:S01]  /*1f70*/  FFMA.FTZ R4, R74, R89, R95 ;  /* 0x000000594a047223 */ /* 0x003fe2000001005f */
[----:B------:R-:W-:Y:S02]  /*1f80*/  CS2R R54, SRZ ;  /* 0x0000000000367805 */ /* 0x000fe4000001ff00 */
[----:B------:R-:W-:Y:S02]  /*1f90*/  CS2R R52, SRZ ;  /* 0x0000000000347805 */ /* 0x000fe4000001ff00 */
[----:B------:R-:W-:Y:S01]  /*1fa0*/  CS2R R50, SRZ ;  /* 0x0000000000327805 */ /* 0x000fe2000001ff00 */
[----:B------:R-:W-:Y:S01]  /*1fb0*/  FFMA.FTZ R3, R73, R88, R4 ;  /* 0x0000005849037223 */ /* 0x000fe20000010004 */
[----:B------:R-:W-:-:S02]  /*1fc0*/  CS2R R48, SRZ ;  /* 0x0000000000307805 */ /* 0x000fc4000001ff00 */
[----:B------:R-:W-:Y:S02]  /*1fd0*/  CS2R R46, SRZ ;  /* 0x00000000002e7805 */ /* 0x000fe4000001ff00 */
[----:B------:R-:W-:Y:S01]  /*1fe0*/  CS2R R44, SRZ ;  /* 0x00000000002c7805 */ /* 0x000fe2000001ff00 */
[----:B------:R-:W-:Y:S01]  /*1ff0*/  FFMA.FTZ R4, R72, R87, R3 ;  /* 0x0000005748047223 */ /* 0x000fe20000010003 */
[----:B------:R-:W-:Y:S01]  /*2000*/  FADD.FTZ R43, R43, UR7 ;  /* 0x000000072b2b7e21 */ /* 0x000fe20008010000 */
[----:B------:R-:W-:Y:S01]  /*2010*/  FADD.FTZ R42, R42, UR7 ;  /* 0x000000072a2a7e21 */ /* 0x000fe20008010000 */
[----:B------:R-:W-:Y:S01]  /*2020*/  FADD.FTZ R41, R41, UR7 ;  /* 0x0000000729297e21 */ /* 0x000fe20008010000 */
[----:B------:R-:W-:Y:S01]  /*2030*/  FFMA.FTZ R3, R71, R86, R4 ;  /* 0x0000005647037223 */ /* 0x000fe20000010004 */
[----:B------:R-:W-:Y:S01]  /*2040*/  FADD.FTZ R40, R40, UR7 ;  /* 0x0000000728287e21 */ /* 0x000fe20008010000 */
[----:B------:R-:W-:Y:S01]  /*2050*/  FADD.FTZ R39, R39, UR7 ;  /* 0x0000000727277e21 */ /* 0x000fe20008010000 */
[----:B--2---:R-:W-:Y:S01]  /*2060*/  UISETP.GE.AND UP0, UPT, UR42, 0x1, UPT ;  /* 0x000000012a00788c */ /* 0x004fe2000bf06270 */
[----:B------:R-:W-:Y:S01]  /*2070*/  FFMA.FTZ R4, R70, R85, R3 ;  /* 0x0000005546047223 */ /* 0x000fe20000010003 */
[----:B------:R-:W-:Y:S01]  /*2080*/  FADD.FTZ R38, R38, UR7 ;  /* 0x0000000726267e21 */ /* 0x000fe20008010000 */
[----:B------:R-:W-:Y:S01]  /*2090*/  FADD.FTZ R37, R37, UR7 ;  /* 0x0000000725257e21 */ /* 0x000fe20008010000 */
[----:B------:R-:W-:Y:S01]  /*20a0*/  FADD.FTZ R36, R36, UR7 ;  /* 0x0000000724247e21 */ /* 0x000fe20008010000 */
        /* <DEDUP_REMOVED lines=28> */
[C---:B------:R-:W-:Y:S01]  /*2270*/  FFMA.FTZ R4, R62.reuse, R77, R3 ;  /* 0x0000004d3e047223 */ /* 0x040fe20000010003 */
[----:B------:R-:W-:Y:S01]  /*2280*/  FMUL.FTZ R14, R62, UR6 ;  /* 0x000000063e0e7c20 */ /* 0x000fe20008410000 */
[C---:B------:R-:W-:Y:S01]  /*2290*/  FMUL.FTZ R13, R61.reuse, UR6 ;  /* 0x000000063d0d7c20 */ /* 0x040fe20008410000 */
[----:B------:R-:W-:Y:S01]  /*22a0*/  FMUL.FTZ R12, R60, UR6 ;  /* 0x000000063c0c7c20 */ /* 0x000fe20008410000 */
[----:B------:R-:W-:-:S04]  /*22b0*/  FFMA.FTZ R95, R61, R76, R4 ;  /* 0x0000004c3d5f7223 */ /* 0x000fc80000010004 */
[----:B------:R-:W-:Y:S01]  /*22c0*/  FFMA.FTZ R95, R60, R75, R95 ;  /* 0x0000004b3c5f7223 */ /* 0x000fe2000001005f */
[----:B------:R-:W-:Y:S06]  /*22d0*/  BAR.SYNC.DEFER_BLOCKING 0x0 ;  /* 0x0000000000007b1d */ /* 0x000fec0000010000 */
[----:B------:R-:W-:Y:S05]  /*22e0*/  BRA.U !UP0, `(.L_x_1717) ;  /* 0x0000002508a07547 */ /* 0x000fea000b800000 */
[----:B------:R-:W0:Y:S01]  /*22f0*/  LDCU.64 UR32, c[0x0][0x3d8] ;  /* 0x00007b00ff2077ac */ /* 0x000e220008000a00 */
[----:B------:R-:W1:Y:S01]  /*2300*/  LDC R3, c[0x0][0x394] ;  /* 0x0000e500ff037b82 */ /* 0x000e620000000800 */
[----:B------:R-:W-:Y:S01]  /*2310*/  HFMA2 R59, -RZ, RZ, 0, 0 ;  /* 0x00000000ff3b7431 */ /* 0x000fe200000001ff */
[----:B------:R-:W2:Y:S01]  /*2320*/  LDCU.64 UR38, c[0x0][0x3b8] ;  /* 0x00007700ff2677ac */ /* 0x000ea20008000a00 */
[----:B------:R-:W3:Y:S05]  /*2330*/  LDCU.128 UR8, c[0x0][0x3a0] ;  /* 0x00007400ff0877ac */ /* 0x000eea0008000c00 */
[----:B------:R-:W4:Y:S01]  /*2340*/  S2UR UR43, SR_CgaCtaId ;  /* 0x00000000002b79c3 */ /* 0x000f220000008800 */
[----:B------:R-:W5:Y:S01]  /*2350*/  LDCU.128 UR12, c[0x0][0x440] ;  /* 0x00008800ff0c77ac */ /* 0x000f620008000c00 */
[----:B------:R-:W4:Y:S01]  /*2360*/  LDCU.64 UR40, c[0x0][0x450] ;  /* 0x00008a00ff2877ac */ /* 0x000f220008000a00 */
[----:B------:R-:W4:Y:S01]  /*2370*/  LDCU.64 UR34, c[0x0][0x3e0] ;  /* 0x00007c00ff2277ac */ /* 0x000f220008000a00 */
[----:B------:R-:W4:Y:S01]  /*2380*/  LDCU.64 UR36, c[0x0][0x3c0] ;  /* 0x00007800ff2477ac */ /* 0x000f220008000a00 */
[----:B-1----:R-:W-:Y:S01]  /*2390*/  ISETP.LE.AND P0, PT, R3, UR18, PT ;  /* 0x0000001203007c0c */ /* 0x002fe2000bf03270 */
[----:B0-----:R-:W-:-:S03]  /*23a0*/  UIMAD.WIDE.U32 UR30, UR24, UR32, URZ ;  /* 0x00000020181e72a5 */ /* 0x001fc6000f8e00ff */
[----:B------:R-:W-:Y:S01]  /*23b0*/  ISETP.EQ.AND P0, PT, R2, RZ, !P0 ;  /* 0x000000ff0200720c */ /* 0x000fe20004702270 */
[----:B--2---:R-:W-:Y:S02]  /*23c0*/  UIMAD.WIDE.U32 UR28, UR24, UR38, URZ ;  /* 0x00000026181c72a5 */ /* 0x004fe4000f8e00ff */
[----:B------:R-:W-:Y:S01]  /*23d0*/  UIMAD UR38, UR24, UR33, UR31 ;  /* 0x00000021182672a4 */ /* 0x000fe2000f8e021f */
[----:B------:R-:W-:Y:S01]  /*23e0*/  P2R R118, PR, RZ, 0x1 ;  /* 0x00000001ff767803 */ /* 0x000fe20000000000 */
[----:B---3--:R-:W-:Y:S02]  /*23f0*/  UIMAD.WIDE.U32 UR32, UR24, UR8, URZ ;  /* 0x00000008182072a5 */ /* 0x008fe4000f8e00ff */
[----:B------:R-:W-:Y:S02]  /*2400*/  UIADD3 UR8, UPT, UPT, UR18, -0x2, URZ ;  /* 0xfffffffe12087890 */ /* 0x000fe4000fffe0ff */
[----:B-----5:R-:W-:Y:S02]  /*2410*/  ULEA UR25, UP2, UR32, UR12, 0x2 ;  /* 0x0000000c20197291 */ /* 0x020fe4000f8410ff */
[----:B------:R-:W-:Y:S01]  /*2420*/  UIMAD UR39, UR24, UR39, UR29 ;  /* 0x00000027182772a4 */ /* 0x000fe2000f8e021d */
[----:B------:R-:W-:Y:S01]  /*2430*/  UMOV UR12, 0x400 ;  /* 0x00000400000c7882 */ /* 0x000fe20000000000 */
[----:B------:R-:W-:-:S02]  /*2440*/  UIMAD UR9, UR24, UR9, UR33 ;  /* 0x00000009180972a4 */ /* 0x000fc4000f8e0221 */
[----:B------:R-:W-:Y:S02]  /*2450*/  ULEA UR31, UP0, UR28, UR14, 0x2 ;  /* 0x0000000e1c1f7291 */ /* 0x000fe4000f8010ff */
[----:B----4-:R-:W-:Y:S02]  /*2460*/  ULEA UR29, UP1, UR30, UR40, 0x2 ;  /* 0x000000281e1d7291 */ /* 0x010fe4000f8210ff */
[----:B------:R-:W-:Y:S02]  /*2470*/  ULEA UR12, UR43, UR12, 0x18 ;  /* 0x0000000c2b0c7291 */ /* 0x000fe4000f8ec0ff */
[----:B------:R-:W-:Y:S02]  /*2480*/  USHF.L.U32 UR23, UR23, 0x8, URZ ;  /* 0x0000000817177899 */ /* 0x000fe400080006ff */
[----:B------:R-:W-:Y:S02]  /*2490*/  ULEA.HI.X UR32, UR32, UR13, UR9, 0x2, UP2 ;  /* 0x0000000d20207291 */ /* 0x000fe400090f1409 */
[----:B------:R-:W-:-:S02]  /*24a0*/  ULEA.HI.X UR28, UR28, UR15, UR39, 0x2, UP0 ;  /* 0x0000000f1c1c7291 */ /* 0x000fc400080f1427 */
[----:B------:R-:W-:Y:S02]  /*24b0*/  ULEA.HI.X UR30, UR30, UR41, UR38, 0x2, UP1 ;  /* 0x000000291e1e7291 */ /* 0x000fe400088f1426 */
[----:B------:R-:W-:Y:S02]  /*24c0*/  UIMAD UR9, UR8, UR42, URZ ;  /* 0x0000002a080972a4 */ /* 0x000fe4000f8e02ff */
[----:B------:R-:W-:Y:S01]  /*24d0*/  UIADD3 UR33, UPT, UPT, UR12, 0x1ae0, URZ ;  /* 0x00001ae00c217890 */ /* 0x000fe2000fffe0ff */
[----:B------:R-:W0:Y:S01]  /*24e0*/  LDCU UR40, c[0x0][0x394] ;  /* 0x00007280ff2877ac */ /* 0x000e220008000800 */
[----:B------:R-:W1:Y:S01]  /*24f0*/  LDCU UR41, c[0x0][0x38c] ;  /* 0x00007180ff2977ac */ /* 0x000e620008000800 */
[----:B------:R-:W-:Y:S02]  /*2500*/  USHF.L.U64.HI UR14, UR10, 0x2, UR11 ;  /* 0x000000020a0e7899 */ /* 0x000fe4000801020b */
[----:B------:R-:W-:Y:S02]  /*2510*/  ULOP3.LUT UR23, UR23, 0x100, URZ, 0xc0, !UPT ;  /* 0x0000010017177892 */ /* 0x000fe4000f8ec0ff */
[----:B------:R-:W-:-:S02]  /*2520*/  USHF.L.U64.HI UR24, UR34, 0x2, UR35 ;  /* 0x0000000222187899 */ /* 0x000fc40008010223 */
[----:B------:R-:W-:Y:S02]  /*2530*/  USHF.L.U64.HI UR15, UR36, 0x2, UR37 ;  /* 0x00000002240f7899 */ /* 0x000fe40008010225 */
[----:B------:R-:W-:Y:S01]  /*2540*/  UIADD3 UR12, UPT, UPT, UR12, 0x24e0, URZ ;  /* 0x000024e00c0c7890 */ /* 0x000fe2000fffe0ff */
[----:B------:R-:W-:-:S11]  /*2550*/  UMOV UR8, URZ ;  /* 0x000000ff00087c82 */ /* 0x000fd60008000000 */
.L_x_1730:
[----:B------:R-:W-:Y:S02]  /*2560*/  MOV R6, UR25 ;  /* 0x0000001900067c02 */ /* 0x000fe40008000f00 */
[----:B------:R-:W-:-:S05]  /*2570*/  MOV R7, UR32 ;  /* 0x0000002000077c02 */ /* 0x000fca0008000f00 */
[----:B------:R-:W2:Y:S01]  /*2580*/  LDG.E R6, desc[UR26][R6.64] ;  /* 0x0000001a06067981 */ /* 0x000ea2000c1e1900 */
        /* <DEDUP_REMOVED lines=12> */
[C---:B---3--:R-:W-:Y:S02]  /*2650*/  IADD3 R3, PT, PT, R94.reuse, 0x200, RZ ;  /* 0x000002005e037810 */ /* 0x048fe40007ffe0ff */
[----:B------:R-:W-:Y:S02]  /*2660*/  ISETP.NE.AND P1, PT, R94, 0x7f, PT ;  /* 0x0000007f5e00780c */ /* 0x000fe40003f25270 */
[----:B------:R-:W-:-:S04]  /*2670*/  SEL R3, R3, UR23, P0 ;  /* 0x0000001703037c07 */ /* 0x000fc80008000000 */
[----:B------:R-:W-:Y:S02]  /*2680*/  LEA R3, R3, UR11, 0x2 ;  /* 0x0000000b03037c11 */ /* 0x000fe4000f8e10ff */
[----:B--2---:R-:W-:-:S13]  /*2690*/  R2UR UR35, R6 ;  /* 0x00000000062372ca */ /* 0x004fda00000e0000 */
[----:B------:R-:W-:Y:S01]  /*26a0*/  MOV R8, UR35 ;  /* 0x0000002300087c02 */ /* 0x000fe20008000f00 */
[----:B----4-:R-:W-:-:S04]  /*26b0*/  FMUL.FTZ R5, R2, R5 ;  /* 0x0000000502057220 */ /* 0x010fc80000410000 */
[----:B------:R-:W-:Y:S01]  /*26c0*/  FMUL.FTZ R6, R8, 1.4426950216293334961 ;  /* 0x3fb8aa3b08067820 */ /* 0x000fe20000410000 */
        /* <DEDUP_REMOVED lines=20> */
[----:B------:R-:W2:Y:S01]  /*2810*/  MUFU.EX2 R127, R127 ;  /* 0x0000007f007f7308 */ /* 0x000ea20000000800 */
        /* <DEDUP_REMOVED lines=29> */
[----:B--234-:R-:W-:Y:S05]  /*29f0*/  @P1 BRA `(.L_x_1719) ;  /* 0x0000000000201947 */ /* 0x01cfea0003800000 */
        /* <DEDUP_REMOVED lines=8> */
.L_x_1719:
[----:B------:R-:W-:-:S06]  /*2a80*/  LEA R96, R94, UR11, 0x2 ;  /* 0x0000000b5e607c11 */ /* 0x000fcc000f8e10ff */
[----:B------:R-:W2:Y:S02]  /*2a90*/  LDS R96, [R96+0x22e4] ;  /* 0x0022e40060607984 */ /* 0x000ea40000000800 */
.L_x_1720:
[----:B-1----:R-:W-:Y:S05]  /*2aa0*/  BSYNC.RECONVERGENT B0 ;  /* 0x0000000000007941 */ /* 0x002fea0003800200 */
.L_x_1718:
        /* <DEDUP_REMOVED lines=66> */
[----:B------:R-:W-:Y:S01]  /*2ed0*/  ISETP.GE.AND P2, PT, R92, 0x8, PT ;  /* 0x000000085c00780c */ /* 0x000fe20003f46270 */
[----:B------:R-:W-:Y:S01]  /*2ee0*/  IMAD R152, R94, R3, UR11 ;  /* 0x0000000b5e987e24 */ /* 0x000fe2000f8e0203 */
[C---:B------:R-:W-:Y:S02]  /*2ef0*/  ISETP.GE.AND P3, PT, R92.reuse, 0x4, PT ;  /* 0x000000045c00780c */ /* 0x040fe40003f66270 */
[C---:B------:R-:W-:Y:S02]  /*2f00*/  ISETP.GE.AND P4, PT, R92.reuse, 0x2, PT ;  /* 0x000000025c00780c */ /* 0x040fe40003f86270 */
[----:B------:R-:W-:Y:S01]  /*2f10*/  LDS.64 R8, [R152+0x10d0] ;  /* 0x0010d00098087984 */ /* 0x000fe20000000a00 */
[----:B------:R-:W-:-:S03]  /*2f20*/  ISETP.GE.AND P5, PT, R92, 0x1, PT ;  /* 0x000000015c00780c */ /* 0x000fc60003fa6270 */
[----:B------:R-:W0:Y:S04]  /*2f30*/  LDS.64 R6, [R152+0x10d8] ;  /* 0x0010d80098067984 */ /* 0x000e280000000a00 */
[----:B------:R-:W1:Y:S04]  /*2f40*/  LDS.64 R2, [R152+0x10e0] ;  /* 0x0010e00098027984 */ /* 0x000e680000000a00 */
[----:B------:R-:W4:Y:S01]  /*2f50*/  LDS.64 R10, [R152+0x10e8] ;  /* 0x0010e800980a7984 */ /* 0x000f220000000a00 */
[-C--:B0-----:R-:W-:Y:S01]  /*2f60*/  FFMA.FTZ R148, R9, R6.reuse, R7 ;  /* 0x0000000609947223 */ /* 0x081fe20000010007 */
[----:B------:R-:W-:-:S03]  /*2f70*/  FMUL.FTZ R147, R8, R6 ;  /* 0x0000000608937220 */ /* 0x000fc60000410000 */
[C---:B-1----:R-:W-:Y:S01]  /*2f80*/  FFMA.FTZ R148, R2.reuse, R148, R3 ;  /* 0x0000009402947223 */ /* 0x042fe20000010003 */
[----:B------:R-:W-:-:S03]  /*2f90*/  FMUL.FTZ R147, R2, R147 ;  /* 0x0000009302937220 */ /* 0x000fc60000410000 */
[C---:B----4-:R-:W-:Y:S01]  /*2fa0*/  FFMA.FTZ R11, R10.reuse, R148, R11 ;  /* 0x000000940a0b7223 */ /* 0x050fe2000001000b */
[----:B------:R-:W-:Y:S01]  /*2fb0*/  FMUL.FTZ R10, R10, R147 ;  /* 0x000000930a0a7220 */ /* 0x000fe20000410000 */
[----:B------:R-:W-:Y:S06]  /*2fc0*/  BRA.DIV UR13, `(.L_x_1722) ;  /* 0x0000002a0db47947 */ /* 0x000fec000b800000 */
[----:B------:R-:W0:Y:S04]  /*2fd0*/  SHFL.UP PT, R148, R11, 0x1, RZ ;  /* 0x042000000b947989 */ /* 0x000e2800000e00ff */
[----:B------:R-:W1:Y:S01]  /*2fe0*/  SHFL.UP PT, R149, R10, 0x1, RZ ;  /* 0x042000000a957989 */ /* 0x000e6200000e00ff */
[C---:B0-----:R-:W-:Y:S01]  /*2ff0*/  FFMA.FTZ R148, R10.reuse, R148, R11 ;  /* 0x000000940a947223 */ /* 0x041fe2000001000b */
[----:B-1----:R-:W-:-:S04]  /*3000*/  @P5 FMUL.FTZ R10, R10, R149 ;  /* 0x000000950a0a5220 */ /* 0x002fc80000410000 */
        /* <DEDUP_REMOVED lines=16> */
[----:B------:R0:W1:Y:S04]  /*3110*/  SHFL.UP PT, R151, R10, 0x10, RZ ;  /* 0x060000000a977989 */ /* 0x00006800000e00ff */
[----:B------:R0:W4:Y:S02]  /*3120*/  SHFL.UP PT, R148, R11, 0x10, RZ ;  /* 0x060000000b947989 */ /* 0x00012400000e00ff */
.L_x_1748:
[C---:B----4-:R-:W-:Y:S01]  /*3130*/  FFMA.FTZ R148, R10.reuse, R148, R11 ;  /* 0x000000940a947223 */ /* 0x050fe2000001000b */
[----:B------:R-:W-:Y:S01]  /*3140*/  UMOV UR13, 0xffffffff ;  /* 0xffffffff000d7882 */ /* 0x000fe20000000000 */
[----:B01----:R-:W-:-:S03]  /*3150*/  @P1 FMUL.FTZ R10, R10, R151 ;  /* 0x000000970a0a1220 */ /* 0x003fc60000410000 */
[----:B------:R-:W-:Y:S01]  /*3160*/  FSEL R11, R11, R148, !P1 ;  /* 0x000000940b0b7208 */ /* 0x000fe20004800000 */
[----:B------:R-:W-:Y:S06]  /*3170*/  BRA.DIV UR13, `(.L_x_1723) ;  /* 0x0000002e0d4c7947 */ /* 0x000fec000b800000 */
.L_x_1751:
[----:B------:R-:W-:-:S03]  /*3180*/  UMOV UR13, 0xffffffff ;  /* 0xffffffff000d7882 */ /* 0x000fc60000000000 */
[----:B------:R-:W-:Y:S05]  /*3190*/  BRA.DIV UR13, `(.L_x_1724) ;  /* 0x0000002e0d6c7947 */ /* 0x000fea000b800000 */
.L_x_1754:
[----:B------:R-:W-:-:S03]  /*31a0*/  UMOV UR13, 0xffffffff ;  /* 0xffffffff000d7882 */ /* 0x000fc60000000000 */
[----:B------:R-:W-:Y:S05]  /*31b0*/  BRA.DIV UR13, `(.L_x_1725) ;  /* 0x0000002e0d8c7947 */ /* 0x000fea000b800000 */
[----:B------:R-:W0:Y:S04]  /*31c0*/  SHFL.UP PT, R10, R10, 0x1, RZ ;  /* 0x042000000a0a7989 */ /* 0x000e2800000e00ff */
[----:B------:R-:W1:Y:S04]  /*31d0*/  SHFL.UP PT, R11, R11, 0x1, RZ ;  /* 0x042000000b0b7989 */ /* 0x000e6800000e00ff */
[----:B-----5:R-:W4:Y:S04]  /*31e0*/  SHFL.IDX PT, R4, R4, RZ, 0x1f ;  /* 0x00001fff04047589 */ /* 0x020f2800000e0000 */
[----:B------:R-:W0:Y:S02]  /*31f0*/  SHFL.IDX PT, R5, R5, RZ, 0x1f ;  /* 0x00001fff05057589 */ /* 0x000e2400000e0000 */
.L_x_1760:
[C---:B01----:R-:W-:Y:S01]  /*3200*/  @P0 FFMA.FTZ R5, R10.reuse, R5, R11 ;  /* 0x000000050a050223 */ /* 0x043fe2000001000b */
        /* <DEDUP_REMOVED lines=11> */
.L_x_1721:
        /* <DEDUP_REMOVED lines=116> */
.L_x_1777:
        /* <DEDUP_REMOVED lines=16> */
.L_x_1726:
[----:B------:R-:W-:Y:S05]  /*3b00*/  WARPSYNC.ALL ;  /* 0x0000000000007948 */ /* 0x000fea0003800000 */
[----:B------:R-:W-:Y:S01]  /*3b10*/  BAR.SYNC.DEFER_BLOCKING 0x0 ;  /* 0x0000000000007b1d */ /* 0x000fe20000010000 */
[----:B0-----:R-:W-:Y:S01]  /*3b20*/  SHF.R.U32.HI R3, RZ, 0x2, R94 ;  /* 0x00000002ff037819 */ /* 0x001fe2000001165e */
[----:B------:R-:W-:Y:S01]  /*3b30*/  FFMA.FTZ R7, R0, R142, RZ ;  /* 0x0000008e00077223 */ /* 0x000fe200000100ff */
        /* <DEDUP_REMOVED lines=30> */
[----:B-1----:R-:W-:Y:S01]  /*3d20*/  FMUL.FTZ R5, R100, UR35 ;  /* 0x0000002364057c20 */ /* 0x002fe20008410000 */
[----:B------:R-:W-:Y:S01]  /*3d30*/  FFMA.FTZ R102, R117, R101, R102 ;  /* 0x0000006575667223 */ /* 0x000fe20000010066 */
[----:B------:R-:W-:Y:S01]  /*3d40*/  FFMA.FTZ R7, R67, R144, R2 ;  /* 0x0000009043077223 */ /* 0x000fe20000010002 */
[----:B------:R-:W-:Y:S01]  /*3d50*/  FFMA.FTZ R144, -R35, R82, R144 ;  /* 0x0000005223907223 */ /* 0x000fe20000010190 */
[----:B------:R-:W-:Y:S01]  /*3d60*/  FMUL.FTZ R4, R101, UR35 ;  /* 0x0000002365047c20 */ /* 0x000fe20008410000 */
[----:B------:R-:W-:Y:S01]  /*3d70*/  FFMA.FTZ R103, R120, R102, R103 ;  /* 0x0000006678677223 */ /* 0x000fe20000010067 */
[----:B------:R-:W-:Y:S01]  /*3d80*/  FFMA.FTZ R8, R66, R145, R7 ;  /* 0x0000009142087223 */ /* 0x000fe20000010007 */
[----:B------:R-:W-:Y:S01]  /*3d90*/  FFMA.FTZ R7, -R43, R90, R142 ;  /* 0x0000005a2b077223 */ /* 0x000fe2000001018e */
[----:B------:R-:W-:Y:S01]  /*3da0*/  FFMA.FTZ R145, -R34, R81, R145 ;  /* 0x0000005122917223 */ /* 0x000fe20000010191 */
[----:B------:R-:W-:Y:S01]  /*3db0*/  FFMA.FTZ R104, R119, R103, R104 ;  /* 0x0000006777687223 */ /* 0x000fe20000010068 */
[----:B------:R-:W-:Y:S01]  /*3dc0*/  FFMA.FTZ R9, R65, R146, R8 ;  /* 0x0000009241097223 */ /* 0x000fe20000010008 */
[----:B------:R-:W-:-:S02]  /*3dd0*/  FFMA.FTZ R146, -R33, R80, R146 ;  /* 0x0000005021927223 */ /* 0x000fc40000010192 */
[-C--:B------:R-:W-:Y:S01]  /*3de0*/  FFMA.FTZ R106, R121, R104.reuse, R106 ;  /* 0x00000068796a7223 */ /* 0x080fe2000001006a */
[----:B------:R-:W-:Y:S01]  /*3df0*/  FFMA.FTZ R108, R64, R129, R9 ;  /* 0x00000081406c7223 */ /* 0x000fe20000010009 */
[----:B------:R-:W-:Y:S01]  /*3e00*/  FMUL.FTZ R119, R35, R104 ;  /* 0x0000006823777220 */ /* 0x000fe20000410000 */
[----:B------:R-:W-:Y:S01]  /*3e10*/  FMUL.FTZ R121, R33, R102 ;  /* 0x0000006621797220 */ /* 0x000fe20000410000 */
[----:B------:R-:W-:Y:S01]  /*3e20*/  FFMA.FTZ R107, R122, R106, R107 ;  /* 0x0000006a7a6b7223 */ /* 0x000fe2000001006b */
[----:B------:R-:W-:Y:S01]  /*3e30*/  FFMA.FTZ R9, R63, R130, R108 ;  /* 0x000000823f097223 */ /* 0x000fe2000001006c */
[----:B------:R-:W-:Y:S01]  /*3e40*/  FFMA.FTZ R129, -R32, R79, R129 ;  /* 0x0000004f20817223 */ /* 0x000fe20000010181 */
[----:B------:R-:W-:Y:S01]  /*3e50*/  FFMA.FTZ R130, -R31, R78, R130 ;  /* 0x0000004e1f827223 */ /* 0x000fe20000010182 */
[----:B------:R-:W-:Y:S01]  /*3e60*/  FFMA.FTZ R109, R124, R107, R109 ;  /* 0x0000006b7c6d7223 */ /* 0x000fe2000001006d */
[----:B------:R-:W-:Y:S01]  /*3e70*/  FFMA.FTZ R108, R62, R131, R9 ;  /* 0x000000833e6c7223 */ /* 0x000fe20000010009 */
[----:B------:R-:W-:Y:S01]  /*3e80*/  FMUL.FTZ R111, R37, R107 ;  /* 0x0000006b256f7220 */ /* 0x000fe20000410000 */
[----:B------:R-:W-:Y:S01]  /*3e90*/  FFMA.FTZ R131, -R30, R77, R131 ;  /* 0x0000004d1e837223 */ /* 0x000fe20000010183 */
[-C--:B------:R-:W-:Y:S01]  /*3ea0*/  FFMA.FTZ R110, R123, R109.reuse, R110 ;  /* 0x0000006d7b6e7223 */ /* 0x080fe2000001006e */
[----:B------:R-:W-:Y:S01]  /*3eb0*/  FFMA.FTZ R117, R61, R132, R108 ;  /* 0x000000843d757223 */ /* 0x000fe2000001006c */
[----:B------:R-:W-:Y:S01]  /*3ec0*/  FMUL.FTZ R108, R38, R109 ;  /* 0x0000006d266c7220 */ /* 0x000fe20000410000 */
[----:B------:R-:W-:Y:S01]  /*3ed0*/  FFMA.FTZ R132, -R29, R76, R132 ;  /* 0x0000004c1d847223 */ /* 0x000fe20000010184 */
[-C--:B------:R-:W-:Y:S01]  /*3ee0*/  FFMA.FTZ R112, R125, R110.reuse, R112 ;  /* 0x0000006e7d707223 */ /* 0x080fe20000010070 */
[----:B------:R-:W-:Y:S01]  /*3ef0*/  FMUL.FTZ R9, R39, R110 ;  /* 0x0000006e27097220 */ /* 0x000fe20000410000 */
[----:B------:R-:W-:Y:S01]  /*3f00*/  FADD.FTZ R17, R121, R17 ;  /* 0x0000001179117221 */ /* 0x000fe20000010000 */
[----:B------:R-:W-:Y:S01]  /*3f10*/  FADD.FTZ R19, R119, R19 ;  /* 0x0000001377137221 */ /* 0x000fe20000010000 */
[----:B------:R-:W-:Y:S01]  /*3f20*/  FFMA.FTZ R113, R126, R112, R113 ;  /* 0x000000707e717223 */ /* 0x000fe20000010071 */
[----:B------:R-:W-:Y:S01]  /*3f30*/  FMUL.FTZ R126, R30, R99 ;  /* 0x000000631e7e7220 */ /* 0x000fe20000410000 */
[----:B------:R-:W-:Y:S01]  /*3f40*/  FADD.FTZ R23, R9, R23 ;  /* 0x0000001709177221 */ /* 0x000fe20000010000 */
[----:B------:R-:W-:Y:S01]  /*3f50*/  FADD.FTZ R21, R111, R21 ;  /* 0x000000156f157221 */ /* 0x000fe20000010000 */
[-C--:B------:R-:W-:Y:S01]  /*3f60*/  FFMA.FTZ R115, R128, R113.reuse, R115 ;  /* 0x0000007180737223 */ /* 0x080fe20000010073 */
[----:B------:R-:W-:Y:S01]  /*3f70*/  FMUL.FTZ R97, R41, R113 ;  /* 0x0000007129617220 */ /* 0x000fe20000410000 */
[----:B------:R-:W-:Y:S01]  /*3f80*/  FMUL.FTZ R128, R29, R98 ;  /* 0x000000621d807220 */ /* 0x000fe20000410000 */
[----:B------:R-:W-:Y:S01]  /*3f90*/  FADD.FTZ R14, R126, R14 ;  /* 0x0000000e7e0e7221 */ /* 0x000fe20000010000 */
[-C--:B------:R-:W-:Y:S01]  /*3fa0*/  FFMA.FTZ R116, R127, R115.reuse, R116 ;  /* 0x000000737f747223 */ /* 0x080fe20000010074 */
[----:B------:R-:W-:Y:S01]  /*3fb0*/  FMUL.FTZ R11, R42, R115 ;  /* 0x000000732a0b7220 */ /* 0x000fe20000410000 */
[----:B------:R-:W-:Y:S01]  /*3fc0*/  FADD.FTZ R13, R128, R13 ;  /* 0x0000000d800d7221 */ /* 0x000fe20000010000 */
[----:B------:R-:W-:Y:S01]  /*3fd0*/  FADD.FTZ R22, R108, R22 ;  /* 0x000000166c167221 */ /* 0x000fe20000010000 */
[----:B------:R-:W-:Y:S01]  /*3fe0*/  FMUL.FTZ R2, R43, R116 ;  /* 0x000000742b027220 */ /* 0x000fe20000410000 */
[----:B------:R-:W-:Y:S01]  /*3ff0*/  FADD.FTZ R25, R97, R25 ;  /* 0x0000001961197221 */ /* 0x000fe20000010000 */
[----:B------:R-:W-:-:S02]  /*4000*/  FADD.FTZ R26, R11, R26 ;  /* 0x0000001a0b1a7221 */ /* 0x000fc40000010000 */
[C---:B------:R-:W-:Y:S01]  /*4010*/  FFMA.FTZ R8, R2.reuse, R7, RZ ;  /* 0x0000000702087223 */ /* 0x040fe200000100ff */
[----:B------:R-:W-:-:S03]  /*4020*/  FADD.FTZ R27, R2, R27 ;  /* 0x0000001b021b7221 */ /* 0x000fc60000010000 */
[----:B------:R-:W-:Y:S01]  /*4030*/  FFMA.FTZ R10, R11, R6, R8 ;  /* 0x000000060b0a7223 */ /* 0x000fe20000010008 */
[----:B------:R-:W-:-:S03]  /*4040*/  FMUL.FTZ R8, R40, R112 ;  /* 0x0000007028087220 */ /* 0x000fc60000410000 */
[----:B------:R-:W-:Y:S01]  /*4050*/  FFMA.FTZ R105, R97, R140, R10 ;  /* 0x0000008c61697223 */ /* 0x000fe2000001000a */
[----:B------:R-:W-:-:S03]  /*4060*/  FADD.FTZ R24, R8, R24 ;  /* 0x0000001808187221 */ /* 0x000fc60000010000 */
        /* <DEDUP_REMOVED lines=8> */
[----:B------:R-:W-:-:S04]  /*40f0*/  FFMA.FTZ R120, R111, R136, R120 ;  /* 0x000000886f787223 */ /* 0x000fc80000010078 */
[----:B------:R-:W-:Y:S01]  /*4100*/  FFMA.FTZ R122, R117, R114, R120 ;  /* 0x00000072757a7223 */ /* 0x000fe20000010078 */
[----:B------:R-:W-:-:S03]  /*4110*/  FMUL.FTZ R120, R34, R103 ;  /* 0x0000006722787220 */ /* 0x000fc60000410000 */
[----:B------:R-:W-:Y:S01]  /*4120*/  FFMA.FTZ R105, R119, R144, R122 ;  /* 0x0000009077697223 */ /* 0x000fe2000001007a */
[----:B------:R-:W-:Y:S01]  /*4130*/  FMUL.FTZ R122, R32, R101 ;  /* 0x00000065207a7220 */ /* 0x000fe20000410000 */
[C---:B------:R-:W-:Y:S02]  /*4140*/  FADD.FTZ R18, R120.reuse, R18 ;  /* 0x0000001278127221 */ /* 0x040fe40000010000 */
[----:B------:R-:W-:Y:S01]  /*4150*/  FFMA.FTZ R124, R120, R145, R105 ;  /* 0x00000091787c7223 */ /* 0x000fe20000010069 */
[----:B------:R-:W-:-:S03]  /*4160*/  FADD.FTZ R16, R122, R16 ;  /* 0x000000107a107221 */ /* 0x000fc60000010000 */
[----:B------:R-:W-:Y:S01]  /*4170*/  FFMA.FTZ R105, R121, R146, R124 ;  /* 0x0000009279697223 */ /* 0x000fe2000001007c */
[----:B------:R-:W-:-:S03]  /*4180*/  FMUL.FTZ R124, R31, R100 ;  /* 0x000000641f7c7220 */ /* 0x000fc60000410000 */
[----:B------:R-:W-:Y:S01]  /*4190*/  FFMA.FTZ R105, R122, R129, R105 ;  /* 0x000000817a697223 */ /* 0x000fe20000010069 */
[----:B------:R-:W-:Y:S01]  /*41a0*/  FADD.FTZ R15, R124, R15 ;  /* 0x0000000f7c0f7221 */ /* 0x000fe20000010000 */
[----:B0-----:R-:W-:Y:S02]  /*41b0*/  @!P1 FADD.FTZ R10, R10, R123 ;  /* 0x0000007b0a0a9221 */ /* 0x001fe40000010000 */
[----:B------:R-:W-:-:S03]  /*41c0*/  FFMA.FTZ R105, R124, R130, R105 ;  /* 0x000000827c697223 */ /* 0x000fc60000010069 */
[----:B------:R-:W0:Y:S01]  /*41d0*/  SHFL.DOWN PT, R123, R10, 0x2, 0x1f ;  /* 0x08401f000a7b7f89 */ /* 0x000e2200000e0000 */
[----:B------:R-:W-:-:S04]  /*41e0*/  FFMA.FTZ R105, R126, R131, R105 ;  /* 0x000000837e697223 */ /* 0x000fc80000010069 */
[----:B------:R-:W-:-:S04]  /*41f0*/  FFMA.FTZ R105, R128, R132, R105 ;  /* 0x0000008480697223 */ /* 0x000fc80000010069 */
[----:B------:R-:W-:Y:S01]  /*4200*/  FFMA.FTZ R105, R134, R133, R105 ;  /* 0x0000008586697223 */ /* 0x000fe20000010069 */
[----:B------:R-:W-:Y:S01]  /*4210*/  FMUL.FTZ R134, R133, R94 ;  /* 0x0000005e85867220 */ /* 0x000fe20000410000 */
[----:B------:R-:W-:-:S03]  /*4220*/  FMUL.FTZ R94, R99, UR35 ;  /* 0x00000023635e7c20 */ /* 0x000fc60008410000 */
[----:B------:R-:W1:Y:S01]  /*4230*/  SHFL.DOWN PT, R142, R105, 0x1, 0x1f ;  /* 0x08201f00698e7f89 */ /* 0x000e6200000e0000 */
[----:B------:R-:W-:Y:S01]  /*4240*/  FMUL.FTZ R94, R131, R94 ;  /* 0x0000005e835e7220 */ /* 0x000fe20000410000 */
[----:B------:R-:W-:-:S03]  /*4250*/  FFMA.FTZ R134, R75, R96, R134 ;  /* 0x000000604b867223 */ /* 0x000fc60000010086 */
[----:B------:R-:W-:Y:S01]  /*4260*/  FFMA.FTZ R96, R77, R99, R94 ;  /* 0x000000634d607223 */ /* 0x000fe2000001005e */
[----:B------:R-:W-:Y:S01]  /*4270*/  FMUL.FTZ R94, R129, R4 ;  /* 0x00000004815e7220 */ /* 0x000fe20000410000 */
[----:B------:R-:W-:Y:S01]  /*4280*/  FMUL.FTZ R4, R103, UR35 ;  /* 0x0000002367047c20 */ /* 0x000fe20008410000 */
[----:B------:R-:W-:Y:S01]  /*4290*/  FADD.FTZ R59, R134, R59 ;  /* 0x0000003b863b7221 */ /* 0x000fe20000010000 */
[----:B------:R-:W-:Y:S01]  /*42a0*/  FADD.FTZ R57, R96, R57 ;  /* 0x0000003960397221 */ /* 0x000fe20000010000 */
[----:B0-----:R-:W-:Y:S01]  /*42b0*/  @!P0 FADD.FTZ R10, R10, R123 ;  /* 0x0000007b0a0a8221 */ /* 0x001fe20000010000 */
[----:B------:R-:W-:Y:S01]  /*42c0*/  FMUL.FTZ R4, R145, R4 ;  /* 0x0000000491047220 */ /* 0x000fe20000410000 */
[----:B------:R-:W-:-:S03]  /*42d0*/  FFMA.FTZ R94, R79, R101, R94 ;  /* 0x000000654f5e7223 */ /* 0x000fc6000001005e */
[----:B------:R-:W0:Y:S01]  /*42e0*/  SHFL.DOWN PT, R123, R10, 0x4, 0x1f ;  /* 0x08801f000a7b7f89 */ /* 0x000e2200000e0000 */
[----:B------:R-:W-:Y:S01]  /*42f0*/  FFMA.FTZ R4, R81, R103, R4 ;  /* 0x0000006751047223 */ /* 0x000fe20000010004 */
[----:B------:R-:W-:-:S03]  /*4300*/  FADD.FTZ R55, R94, R55 ;  /* 0x000000375e377221 */ /* 0x000fc60000010000 */
[----:B------:R-:W-:Y:S01]  /*4310*/  FADD.FTZ R53, R4, R53 ;  /* 0x0000003504357221 */ /* 0x000fe20000010000 */
[----:B------:R-:W-:Y:S01]  /*4320*/  FMUL.FTZ R4, R109, UR35 ;  /* 0x000000236d047c20 */ /* 0x000fe20008410000 */
[----:B-1----:R-:W-:Y:S01]  /*4330*/  @!P1 FADD.FTZ R105, R105, R142 ;  /* 0x0000008e69699221 */ /* 0x002fe20000010000 */
[----:B------:R-:W-:Y:S02]  /*4340*/  ISETP.GT.AND P1, PT, R92, 0x1b, PT ;  /* 0x0000001b5c00780c */ /* 0x000fe40003f24270 */
[----:B------:R-:W-:Y:S02]  /*4350*/  FMUL.FTZ R4, R137, R4 ;  /* 0x0000000489047220 */ /* 0x000fe40000410000 */
[----:B------:R-:W1:Y:S02]  /*4360*/  SHFL.DOWN PT, R142, R105, 0x2, 0x1f ;  /* 0x08401f00698e7f89 */ /* 0x000e6400000e0000 */
[----:B------:R-:W-:Y:S01]  /*4370*/  FFMA.FTZ R94, R85, R109, R4 ;  /* 0x0000006d555e7223 */ /* 0x000fe20000010004 */
[----:B------:R-:W-:-:S03]  /*4380*/  FMUL.FTZ R4, R112, UR35 ;  /* 0x0000002370047c20 */ /* 0x000fc60008410000 */
[----:B------:R-:W-:Y:S01]  /*4390*/  FADD.FTZ R49, R94, R49 ;  /* 0x000000315e317221 */ /* 0x000fe20000010000 */
[----:B------:R-:W-:Y:S02]  /*43a0*/  FMUL.FTZ R4, R139, R4 ;  /* 0x000000048b047220 */ /* 0x000fe40000410000 */
[----:B0-----:R-:W-:Y:S02]  /*43b0*/  @!P1 FADD.FTZ R10, R10, R123 ;  /* 0x0000007b0a0a9221 */ /* 0x001fe40000010000 */
[----:B------:R-:W-:Y:S01]  /*43c0*/  FFMA.FTZ R112, R87, R112, R4 ;  /* 0x0000007057707223 */ /* 0x000fe20000010004 */
[----:B------:R-:W-:Y:S02]  /*43d0*/  FMUL.FTZ R4, R116, UR35 ;  /* 0x0000002374047c20 */ /* 0x000fe40008410000 */
[----:B------:R-:W0:Y:S02]  /*43e0*/  SHFL.DOWN PT, R123, R10, 0x8, 0x1f ;  /* 0x09001f000a7b7f89 */ /* 0x000e2400000e0000 */
[----:B------:R-:W-:Y:S01]  /*43f0*/  FMUL.FTZ R7, R7, R4 ;  /* 0x0000000407077220 */ /* 0x000fe20000410000 */
[----:B------:R-:W-:-:S03]  /*4400*/  FADD.FTZ R47, R112, R47 ;  /* 0x0000002f702f7221 */ /* 0x000fc60000010000 */
[----:B------:R-:W-:Y:S01]  /*4410*/  FFMA.FTZ R7, R90, R116, R7 ;  /* 0x000000745a077223 */ /* 0x000fe20000010007 */
[----:B-1----:R-:W-:Y:S01]  /*4420*/  @!P0 FADD.FTZ R105, R105, R142 ;  /* 0x0000008e69698221 */ /* 0x002fe20000010000 */
[----:B------:R-:W-:Y:S02]  /*4430*/  ISETP.GT.AND P0, PT, R92, 0x17, PT ;  /* 0x000000175c00780c */ /* 0x000fe40003f04270 */
[----:B------:R-:W-:Y:S02]  /*4440*/  FADD.FTZ R44, R7, R44 ;  /* 0x0000002c072c7221 */ /* 0x000fe40000010000 */
[----:B------:R-:W1:Y:S09]  /*4450*/  SHFL.DOWN PT, R142, R105, 0x4, 0x1f ;  /* 0x08801f00698e7f89 */ /* 0x000e7200000e0000 */
[----:B0-----:R-:W-:Y:S01]  /*4460*/  @!P0 FADD.FTZ R10, R10, R123 ;  /* 0x0000007b0a0a8221 */ /* 0x001fe20000010000 */
[----:B------:R-:W-:-:S04]  /*4470*/  FMUL.FTZ R123, R98, UR35 ;  /* 0x00000023627b7c20 */ /* 0x000fc80008410000 */
[----:B------:R-:W-:Y:S01]  /*4480*/  FMUL.FTZ R123, R132, R123 ;  /* 0x0000007b847b7220 */ /* 0x000fe20000410000 */
[----:B------:R-:W0:Y:S03]  /*4490*/  SHFL.DOWN PT, R103, R10, 0x10, 0x1f ;  /* 0x0a001f000a677f89 */ /* 0x000e2600000e0000 */
[----:B------:R-:W-:Y:S01]  /*44a0*/  FFMA.FTZ R125, R76, R98, R123 ;  /* 0x000000624c7d7223 */ /* 0x000fe2000001007b */
[----:B------:R-:W-:Y:S01]  /*44b0*/  FMUL.FTZ R123, R130, R5 ;  /* 0x00000005827b7220 */ /* 0x000fe20000410000 */
[----:B------:R-:W-:Y:S02]  /*44c0*/  FMUL.FTZ R5, R102, UR35 ;  /* 0x0000002366057c20 */ /* 0x000fe40008410000 */
[----:B------:R-:W-:Y:S01]  /*44d0*/  FADD.FTZ R58, R125, R58 ;  /* 0x0000003a7d3a7221 */ /* 0x000fe20000010000 */
[----:B-1----:R-:W-:Y:S01]  /*44e0*/  @!P1 FADD.FTZ R105, R105, R142 ;  /* 0x0000008e69699221 */ /* 0x002fe20000010000 */
[----:B------:R-:W-:Y:S01]  /*44f0*/  FMUL.FTZ R99, R146, R5 ;  /* 0x0000000592637220 */ /* 0x000fe20000410000 */
[----:B------:R-:W-:Y:S01]  /*4500*/  FMUL.FTZ R5, R104, UR35 ;  /* 0x0000002368057c20 */ /* 0x000fe20008410000 */
[----:B------:R-:W-:-:S02]  /*4510*/  FFMA.FTZ R123, R78, R100, R123 ;  /* 0x000000644e7b7223 */ /* 0x000fc4000001007b */
[----:B------:R-:W1:Y:S01]  /*4520*/  SHFL.DOWN PT, R98, R105, 0x8, 0x1f ;  /* 0x09001f0069627f89 */ /* 0x000e6200000e0000 */
[----:B------:R-:W-:Y:S01]  /*4530*/  FFMA.FTZ R101, R80, R102, R99 ;  /* 0x0000006650657223 */ /* 0x000fe20000010063 */
[----:B------:R-:W-:Y:S01]  /*4540*/  FMUL.FTZ R99, R144, R5 ;  /* 0x0000000590637220 */ /* 0x000fe20000410000 */
[----:B------:R-:W-:Y:S01]  /*4550*/  FMUL.FTZ R5, R106, UR35 ;  /* 0x000000236a057c20 */ /* 0x000fe20008410000 */
[----:B------:R-:W-:Y:S01]  /*4560*/  FADD.FTZ R56, R123, R56 ;  /* 0x000000387b387221 */ /* 0x000fe20000010000 */
[----:B------:R-:W-:Y:S01]  /*4570*/  FADD.FTZ R54, R101, R54 ;  /* 0x0000003665367221 */ /* 0x000fe20000010000 */
[----:B------:R-:W-:Y:S01]  /*4580*/  FFMA.FTZ R101, R82, R104, R99 ;  /* 0x0000006852657223 */ /* 0x000fe20000010063 */
[----:B------:R-:W-:Y:S01]  /*4590*/  FMUL.FTZ R114, R114, R5 ;  /* 0x0000000572727220 */ /* 0x000fe20000410000 */
[----:B------:R-:W-:Y:S02]  /*45a0*/  FMUL.FTZ R5, R107, UR35 ;  /* 0x000000236b057c20 */ /* 0x000fe40008410000 */
[----:B------:R-:W-:Y:S01]  /*45b0*/  FADD.FTZ R52, R101, R52 ;  /* 0x0000003465347221 */ /* 0x000fe20000010000 */
[----:B0-----:R-:W-:Y:S01]  /*45c0*/  FADD.FTZ R9, R10, R103 ;  /* 0x000000670a097221 */ /* 0x001fe20000010000 */
[----:B------:R-:W-:Y:S01]  /*45d0*/  FMUL.FTZ R99, R136, R5 ;  /* 0x0000000588637220 */ /* 0x000fe20000410000 */
[----:B------:R-:W-:Y:S01]  /*45e0*/  FMUL.FTZ R5, R110, UR35 ;  /* 0x000000236e057c20 */ /* 0x000fe20008410000 */
[----:B------:R-:W-:-:S02]  /*45f0*/  FFMA.FTZ R114, R83, R106, R114 ;  /* 0x0000006a53727223 */ /* 0x000fc40000010072 */
[----:B------:R-:W-:Y:S01]  /*4600*/  FFMA.FTZ R99, R84, R107, R99 ;  /* 0x0000006b54637223 */ /* 0x000fe20000010063 */
[----:B------:R-:W-:Y:S01]  /*4610*/  FMUL.FTZ R5, R138, R5 ;  /* 0x000000058a057220 */ /* 0x000fe20000410000 */
[----:B------:R-:W-:Y:S02]  /*4620*/  FADD.FTZ R51, R114, R51 ;  /* 0x0000003372337221 */ /* 0x000fe40000010000 */
[----:B------:R-:W-:Y:S01]  /*4630*/  FADD.FTZ R50, R99, R50 ;  /* 0x0000003263327221 */ /* 0x000fe20000010000 */
[----:B------:R-:W-:Y:S01]  /*4640*/  FFMA.FTZ R99, R86, R110, R5 ;  /* 0x0000006e56637223 */ /* 0x000fe20000010005 */
[----:B-1----:R-:W-:Y:S01]  /*4650*/  @!P0 FADD.FTZ R105, R105, R98 ;  /* 0x0000006269698221 */ /* 0x002fe20000010000 */
[----:B------:R-:W-:Y:S02]  /*4660*/  ISETP.NE.AND P0, PT, R92, RZ, PT ;  /* 0x000000ff5c00720c */ /* 0x000fe40003f05270 */
[----:B------:R-:W-:Y:S02]  /*4670*/  FADD.FTZ R48, R99, R48 ;  /* 0x0000003063307221 */ /* 0x000fe40000010000 */
[----:B------:R-:W0:Y:S09]  /*4680*/  SHFL.DOWN PT, R96, R105, 0x10, 0x1f ;  /* 0x0a001f0069607f89 */ /* 0x000e3200000e0000 */
[----:B------:R-:W-:Y:S01]  /*4690*/  @!P0 LOP3.LUT R98, R3, 0xf8, RZ, 0xc0, !PT ;  /* 0x000000f803628812 */ /* 0x000fe200078ec0ff */
[----:B------:R-:W-:-:S04]  /*46a0*/  FMUL.FTZ R3, R113, UR35 ;  /* 0x0000002371037c20 */ /* 0x000fc80008410000 */
[----:B------:R-:W-:Y:S01]  /*46b0*/  FMUL.FTZ R5, R140, R3 ;  /* 0x000000038c057220 */ /* 0x000fe20000410000 */
[----:B------:R-:W-:-:S03]  /*46c0*/  FMUL.FTZ R3, R115, UR35 ;  /* 0x0000002373037c20 */ /* 0x000fc60008410000 */
[----:B------:R-:W-:Y:S01]  /*46d0*/  FFMA.FTZ R5, R88, R113, R5 ;  /* 0x0000007158057223 */ /* 0x000fe20000010005 */
[----:B------:R-:W-:-:S03]  /*46e0*/  FMUL.FTZ R6, R6, R3 ;  /* 0x0000000306067220 */ /* 0x000fc60000410000 */
[----:B------:R-:W-:Y:S01]  /*46f0*/  FADD.FTZ R46, R5, R46 ;  /* 0x0000002e052e7221 */ /* 0x000fe20000010000 */
[----:B------:R-:W-:Y:S01]  /*4700*/  FFMA.FTZ R6, R89, R115, R6 ;  /* 0x0000007359067223 */ /* 0x000fe20000010006 */
[----:B0-----:R-:W-:-:S03]  /*4710*/  FADD.FTZ R8, R105, R96 ;  /* 0x0000006069087221 */ /* 0x001fc60000010000 */
        /* <DEDUP_REMOVED lines=23> */
.L_x_1729:
[----:B------:R-:W-:Y:S05]  /*4890*/  BSYNC.RECONVERGENT B0 ;  /* 0x0000000000007941 */ /* 0x000fea0003800200 */
.L_x_1728:
        /* <DEDUP_REMOVED lines=13> */
.L_x_1717:
[----:B------:R-:W2:Y:S01]  /*4970*/  S2R R0, SR_LANEID ;  /* 0x0000000000007919 */ /* 0x000ea20000000000 */
[----:B------:R-:W3:Y:S01]  /*4980*/  S2UR UR30, SR_CTAID.X ;  /* 0x00000000001e79c3 */ /* 0x000ee20000002500 */
[----:B------:R-:W3:Y:S01]  /*4990*/  LDCU.64 UR14, c[0x0][0x4f8] ;  /* 0x00009f00ff0e77ac */ /* 0x000ee20008000a00 */
[----:B------:R-:W-:Y:S01]  /*49a0*/  F2FP.F16.F32.PACK_AB R7, R20, R21 ;  /* 0x000000151407723e */ /* 0x000fe200000000ff */
[----:B-1----:R-:W1:Y:S01]  /*49b0*/  S2R R2, SR_TID.X ;  /* 0x0000000000027919 */ /* 0x002e620000002100 */
[----:B------:R-:W-:Y:S01]  /*49c0*/  F2FP.F16.F32.PACK_AB R6, R22, R23 ;  /* 0x000000171606723e */ /* 0x000fe200000000ff */
[----:B------:R-:W4:Y:S01]  /*49d0*/  LDCU.64 UR24, c[0x0][0x500] ;  /* 0x0000a000ff1877ac */ /* 0x000f220008000a00 */
[----:B------:R-:W-:Y:S02]  /*49e0*/  F2FP.F16.F32.PACK_AB R5, R24, R25 ;  /* 0x000000191805723e */ /* 0x000fe400000000ff */
[----:B------:R-:W4:Y:S01]  /*49f0*/  S2UR UR10, SR_CTAID.Y ;  /* 0x00000000000a79c3 */ /* 0x000f220000002600 */
[----:B------:R-:W-:Y:S01]  /*4a00*/  F2FP.F16.F32.PACK_AB R4, R26, R27 ;  /* 0x0000001b1a04723e */ /* 0x000fe200000000ff */
[----:B------:R-:W-:Y:S01]  /*4a10*/  UIADD3 UR23, UPT, UPT, UR18, -0x1, URZ ;  /* 0xffffffff12177890 */ /* 0x000fe2000fffe0ff */
[----:B------:R-:W-:Y:S01]  /*4a20*/  F2FP.F16.F32.PACK_AB R11, R12, R13 ;  /* 0x0000000d0c0b723e */ /* 0x000fe200000000ff */
[----:B------:R-:W5:Y:S01]  /*4a30*/  LDCU.64 UR28, c[0x0][0x550] ;  /* 0x0000aa00ff1c77ac */ /* 0x000f620008000a00 */
[----:B------:R-:W-:-:S03]  /*4a40*/  F2FP.F16.F32.PACK_AB R10, R14, R15 ;  /* 0x0000000f0e0a723e */ /* 0x000fc600000000ff */
[----:B------:R-:W-:Y:S01]  /*4a50*/  BAR.SYNC.DEFER_BLOCKING 0x0 ;  /* 0x0000000000007b1d */ /* 0x000fe20000010000 */
[----:B0-----:R-:W-:Y:S01]  /*4a60*/  F2FP.F16.F32.PACK_AB R9, R16, R17 ;  /* 0x000000111009723e */ /* 0x001fe200000000ff */
[----:B------:R-:W-:Y:S01]  /*4a70*/  USHF.L.U32 UR8, UR23, 0xb, URZ ;  /* 0x0000000b17087899 */ /* 0x000fe200080006ff */
[----:B------:R-:W-:Y:S01]  /*4a80*/  F2FP.F16.F32.PACK_AB R8, R18, R19 ;  /* 0x000000131208723e */ /* 0x000fe200000000ff */
[----:B------:R-:W-:Y:S01]  /*4a90*/  UIADD3 UR21, UP1, UPT, UR21, -0x1000, URZ ;  /* 0xfffff00015157890 */ /* 0x000fe2000ff3e0ff */
[----:B------:R-:W-:Y:S01]  /*4aa0*/  F2FP.F16.F32.PACK_AB R21, R47, R46 ;  /* 0x0000002e2f15723e */ /* 0x000fe200000000ff */
[----:B------:R-:W-:Y:S01]  /*4ab0*/  UMOV UR9, URZ ;  /* 0x000000ff00097c82 */ /* 0x000fe20008000000 */
[----:B------:R-:W-:Y:S01]  /*4ac0*/  F2FP.F16.F32.PACK_AB R20, R45, R44 ;  /* 0x0000002c2d14723e */ /* 0x000fe200000000ff */
[----:B------:R-:W-:Y:S01]  /*4ad0*/  UIADD3 UR19, UP2, UPT, UR19, -0x1000, URZ ;  /* 0xfffff00013137890 */ /* 0x000fe2000ff5e0ff */
[----:B------:R-:W-:Y:S01]  /*4ae0*/  F2FP.F16.F32.PACK_AB R23, R51, R50 ;  /* 0x000000323317723e */ /* 0x000fe200000000ff */
[----:B---3--:R-:W-:Y:S01]  /*4af0*/  UIMAD.WIDE.U32 UR12, UR30, UR14, UR8 ;  /* 0x0000000e1e0c72a5 */ /* 0x008fe2000f8e0008 */
[----:B------:R-:W-:Y:S01]  /*4b00*/  F2FP.F16.F32.PACK_AB R22, R49, R48 ;  /* 0x000000303116723e */ /* 0x000fe200000000ff */
[----:B------:R-:W-:Y:S01]  /*4b10*/  UIADD3.X UR16, UPT, UPT, UR16, -0x1, URZ, UP1, !UPT ;  /* 0xffffffff10107890 */ /* 0x000fe20008ffe4ff */
[----:B------:R-:W-:Y:S01]  /*4b20*/  F2FP.F16.F32.PACK_AB R27, R59, R58 ;  /* 0x0000003a3b1b723e */ /* 0x000fe200000000ff */
[----:B------:R-:W-:Y:S01]  /*4b30*/  UIMAD UR13, UR30, UR15, UR13 ;  /* 0x0000000f1e0d72a4 */ /* 0x000fe2000f8e020d */
[----:B------:R-:W-:Y:S01]  /*4b40*/  F2FP.F16.F32.PACK_AB R26, R57, R56 ;  /* 0x00000038391a723e */ /* 0x000fe200000000ff */
[----:B------:R-:W-:Y:S01]  /*4b50*/  UIADD3.X UR20, UPT, UPT, UR20, -0x1, URZ, UP2, !UPT ;  /* 0xffffffff14147890 */ /* 0x000fe200097fe4ff */
[----:B--2---:R-:W-:Y:S01]  /*4b60*/  LEA R32, R0, R91, 0x4 ;  /* 0x0000005b00207211 */ /* 0x004fe200078e20ff */
[----:B----4-:R-:W-:Y:S01]  /*4b70*/  UIMAD UR14, UR10, UR25, URZ ;  /* 0x000000190a0e72a4 */ /* 0x010fe2000f8e02ff */
[----:B------:R-:W-:Y:S01]  /*4b80*/  F2FP.F16.F32.PACK_AB R25, R55, R54 ;  /* 0x000000363719723e */ /* 0x000fe200000000ff */
[----:B------:R-:W-:Y:S01]  /*4b90*/  UIMAD.WIDE.U32 UR12, UR10, UR24, UR12 ;  /* 0x000000180a0c72a5 */ /* 0x000fe2000f8e000c */
[----:B------:R-:W-:Y:S01]  /*4ba0*/  F2FP.F16.F32.PACK_AB R24, R53, R52 ;  /* 0x000000343518723e */ /* 0x000fe200000000ff */
[----:B------:R-:W-:Y:S01]  /*4bb0*/  FADD.FTZ R0, R93, R44 ;  /* 0x0000002c5d007221 */ /* 0x000fe20000010000 */
[----:B------:R-:W0:Y:S01]  /*4bc0*/  LDCU.64 UR24, c[0x0][0x560] ;  /* 0x0000ac00ff1877ac */ /* 0x000e220008000a00 */
[----:B------:R1:W-:Y:S01]  /*4bd0*/  STS.128 [R32], R4 ;  /* 0x0000000420007388 */ /* 0x0003e20000000c00 */
[----:B------:R-:W-:-:S03]  /*4be0*/  UIADD3 UR14, UPT, UPT, UR13, UR14, URZ ;  /* 0x0000000e0d0e7290 */ /* 0x000fc6000fffe0ff */
[----:B------:R2:W-:Y:S01]  /*4bf0*/  STS.128 [R32+0x10], R8 ;  /* 0x0000100820007388 */ /* 0x0005e20000000c00 */
[----:B------:R-:W-:-:S03]  /*4c00*/  NOP ;  /* 0x0000000000007918 */ /* 0x000fc60000000000 */
[----:B------:R-:W3:Y:S01]  /*4c10*/  LDS.128 R12, [R91] ;  /* 0x000000005b0c7984 */ /* 0x000ee20000000c00 */
[----:B-----5:R-:W-:-:S03]  /*4c20*/  ULEA UR13, UP0, UR12, UR28, 0x1 ;  /* 0x0000001c0c0d7291 */ /* 0x020fc6000f8008ff */
[----:B------:R-:W4:Y:S01]  /*4c30*/  LDS.128 R16, [R91+0x200] ;  /* 0x000200005b107984 */ /* 0x000f220000000c00 */
[C---:B-1----:R-:W-:Y:S01]  /*4c40*/  SHF.L.U32 R7, R2.reuse, 0x1, RZ ;  /* 0x0000000102077819 */ /* 0x042fe200000006ff */
[----:B------:R-:W-:Y:S01]  /*4c50*/  ULEA.HI.X UR12, UR12, UR29, UR14, 0x1, UP0 ;  /* 0x0000001d0c0c7291 */ /* 0x000fe200080f0c0e */
[----:B------:R-:W-:Y:S01]  /*4c60*/  LOP3.LUT R2, R2, 0x1f, RZ, 0xc0, !PT ;  /* 0x0000001f02027812 */ /* 0x000fe200078ec0ff */
[----:B------:R-:W1:Y:S01]  /*4c70*/  LDCU.64 UR14, c[0x0][0x520] ;  /* 0x0000a400ff0e77ac */ /* 0x000e620008000a00 */
[----:B------:R-:W-:Y:S01]  /*4c80*/  LOP3.LUT R7, R7, 0x7c0, RZ, 0xc0, !PT ;  /* 0x000007c007077812 */ /* 0x000fe200078ec0ff */
[----:B--2---:R-:W-:Y:S01]  /*4c90*/  FADD.FTZ R9, R0, R45 ;  /* 0x0000002d00097221 */ /* 0x004fe20000010000 */
[----:B------:R-:W-:Y:S02]  /*4ca0*/  MOV R4, UR13 ;  /* 0x0000000d00047c02 */ /* 0x000fe40008000f00 */
[----:B------:R-:W-:Y:S01]  /*4cb0*/  MOV R5, UR12 ;  /* 0x0000000c00057c02 */ /* 0x000fe20008000f00 */
[----:B------:R-:W-:Y:S01]  /*4cc0*/  FADD.FTZ R0, R9, R46 ;  /* 0x0000002e09007221 */ /* 0x000fe20000010000 */
[----:B------:R-:W-:-:S02]  /*4cd0*/  LOP3.LUT R3, R7, R2, RZ, 0xfc, !PT ;  /* 0x0000000207037212 */ /* 0x000fc400078efcff */
[----:B------:R-:W2:Y:S01]  /*4ce0*/  LDCU.64 UR12, c[0x0][0x518] ;  /* 0x0000a300ff0c77ac */ /* 0x000ea20008000a00 */
[----:B------:R-:W-:Y:S02]  /*4cf0*/  FADD.FTZ R9, R0, R47 ;  /* 0x0000002f00097221 */ /* 0x000fe40000010000 */
[----:B------:R-:W-:-:S04]  /*4d00*/  IMAD.WIDE.U32 R4, R3, 0x10, R4 ;  /* 0x0000001003047825 */ /* 0x000fc800078e0004 */
[----:B------:R-:W-:-:S04]  /*4d10*/  FADD.FTZ R48, R9, R48 ;  /* 0x0000003009307221 */ /* 0x000fc80000010000 */
[----:B------:R-:W-:-:S04]  /*4d20*/  FADD.FTZ R49, R48, R49 ;  /* 0x0000003130317221 */ /* 0x000fc80000010000 */
[----:B------:R-:W-:-:S04]  /*4d30*/  FADD.FTZ R50, R49, R50 ;  /* 0x0000003231327221 */ /* 0x000fc80000010000 */
[----:B------:R-:W-:Y:S01]  /*4d40*/  FADD.FTZ R51, R50, R51 ;  /* 0x0000003332337221 */ /* 0x000fe20000010000 */
[----:B--2---:R-:W-:Y:S02]  /*4d50*/  UIMAD.WIDE.U32 UR8, UR30, UR12, UR8 ;  /* 0x0000000c1e0872a5 */ /* 0x004fe4000f8e0008 */
[----:B-1----:R-:W-:Y:S01]  /*4d60*/  UIMAD UR12, UR10, UR15, URZ ;  /* 0x0000000f0a0c72a4 */ /* 0x002fe2000f8e02ff */
[----:B------:R-:W-:Y:S01]  /*4d70*/  FADD.FTZ R52, R51, R52 ;  /* 0x0000003433347221 */ /* 0x000fe20000010000 */
[----:B------:R-:W-:Y:S01]  /*4d80*/  UIMAD UR9, UR30, UR13, UR9 ;  /* 0x0000000d1e0972a4 */ /* 0x000fe2000f8e0209 */
[----:B---3--:R-:W-:Y:S02]  /*4d90*/  STG.E.128 desc[UR26][R4.64], R12 ;  /* 0x0000000c04007986 */ /* 0x008fe4000c101d1a */
[----:B------:R-:W-:Y:S01]  /*4da0*/  FADD.FTZ R53, R52, R53 ;  /* 0x0000003534357221 */ /* 0x000fe20000010000 */
[----:B------:R-:W-:Y:S01]  /*4db0*/  UIMAD.WIDE.U32 UR8, UR10, UR14, UR8 ;  /* 0x0000000e0a0872a5 */ /* 0x000fe2000f8e0008 */
[----:B----4-:R1:W-:Y:S02]  /*4dc0*/  STG.E.128 desc[UR26][R4.64+0x200], R16 ;  /* 0x0002001004007986 */ /* 0x0103e4000c101d1a */
[----:B------:R-:W-:Y:S01]  /*4dd0*/  FADD.FTZ R54, R53, R54 ;  /* 0x0000003635367221 */ /* 0x000fe20000010000 */
[----:B------:R-:W-:Y:S01]  /*4de0*/  UIADD3 UR12, UPT, UPT, UR9, UR12, URZ ;  /* 0x0000000c090c7290 */ /* 0x000fe2000fffe0ff */
[----:B------:R-:W-:Y:S01]  /*4df0*/  BAR.SYNC.DEFER_BLOCKING 0x0 ;  /* 0x0000000000007b1d */ /* 0x000fe20000010000 */
[----:B0-----:R-:W-:Y:S01]  /*4e00*/  ULEA UR9, UP0, UR8, UR24, 0x1 ;  /* 0x0000001808097291 */ /* 0x001fe2000f8008ff */
[----:B------:R-:W-:-:S03]  /*4e10*/  FADD.FTZ R55, R54, R55 ;  /* 0x0000003736377221 */ /* 0x000fc60000010000 */
[----:B------:R-:W-:Y:S01]  /*4e20*/  ULEA.HI.X UR8, UR8, UR25, UR12, 0x1, UP0 ;  /* 0x0000001908087291 */ /* 0x000fe200080f0c0c */
[----:B------:R-:W-:Y:S01]  /*4e30*/  FADD.FTZ R56, R55, R56 ;  /* 0x0000003837387221 */ /* 0x000fe20000010000 */
[----:B------:R-:W-:-:S03]  /*4e40*/  UIADD3 UR22, UP0, UPT, UR22, -0x1000, URZ ;  /* 0xfffff00016167890 */ /* 0x000fc6000ff1e0ff */
[----:B------:R-:W-:Y:S01]  /*4e50*/  FADD.FTZ R57, R56, R57 ;  /* 0x0000003938397221 */ /* 0x000fe20000010000 */
[----:B------:R-:W-:Y:S02]  /*4e60*/  UIADD3.X UR17, UPT, UPT, UR17, -0x1, URZ, UP0, !UPT ;  /* 0xffffffff11117890 */ /* 0x000fe400087fe4ff */
[----:B------:R-:W-:Y:S01]  /*4e70*/  UISETP.GT.AND UP0, UPT, UR18, 0x1, UPT ;  /* 0x000000011200788c */ /* 0x000fe2000bf04270 */
[----:B-1----:R-:W-:Y:S01]  /*4e80*/  MOV R4, UR9 ;  /* 0x0000000900047c02 */ /* 0x002fe20008000f00 */
[----:B------:R-:W-:Y:S01]  /*4e90*/  FADD.FTZ R58, R57, R58 ;  /* 0x0000003a393a7221 */ /* 0x000fe20000010000 */
[----:B------:R-:W-:Y:S01]  /*4ea0*/  MOV R5, UR8 ;  /* 0x0000000800057c02 */ /* 0x000fe20008000f00 */
[----:B------:R-:W-:Y:S02]  /*4eb0*/  UMOV UR18, UR23 ;  /* 0x0000001700127c82 */ /* 0x000fe40008000000 */
[----:B------:R-:W-:Y:S01]  /*4ec0*/  FADD.FTZ R93, R58, R59 ;  /* 0x0000003b3a5d7221 */ /* 0x000fe20000010000 */
[----:B------:R-:W-:Y:S01]  /*4ed0*/  IMAD.WIDE.U32 R4, R3, 0x10, R4 ;  /* 0x0000001003047825 */ /* 0x000fe200078e0004 */
        /* <DEDUP_REMOVED lines=8> */
.L_x_1715:
        /* <DEDUP_REMOVED lines=44> */
.L_x_1733:
[----:B------:R-:W-:Y:S05]  /*5220*/  BSYNC.RECONVERGENT B0 ;  /* 0x0000000000007941 */ /* 0x000fea0003800200 */
.L_x_1732:
        /* <DEDUP_REMOVED lines=42> */
.L_x_1735:
[----:B------:R-:W-:Y:S05]  /*54d0*/  BSYNC.RECONVERGENT B0 ;  /* 0x0000000000007941 */ /* 0x000fea0003800200 */
.L_x_1734:
        /* <DEDUP_REMOVED lines=34> */
.L_x_1737:
        /* <DEDUP_REMOVED lines=57> */
.L_x_1736:
[----:B------:R-:W-:Y:S05]  /*5a90*/  EXIT ;  /* 0x000000000000794d */ /* 0x000fea0003800000 */
.L_x_1722:
[----:B------:R-:W-:Y:S01]  /*5aa0*/  MOV R154, R10 ;  /* 0x0000000a009a7202 */ /* 0x000fe20000000f00 */
[----:B------:R-:W-:Y:S01]  /*5ab0*/  HFMA2 R155, -RZ, RZ, 0, 5.9604644775390625e-08 ;  /* 0x00000001ff9b7431 */ /* 0x000fe200000001ff */
[----:B------:R-:W-:Y:S02]  /*5ac0*/  MOV R156, RZ ;  /* 0x000000ff009c7202 */ /* 0x000fe40000000f00 */
[----:B------:R-:W-:-:S07]  /*5ad0*/  MOV R147, 0xffffffff ;  /* 0xffffffff00937802 */ /* 0x000fce0000000f00 */
[----:B--23-5:R-:W-:Y:S05]  /*5ae0*/  WARPSYNC.COLLECTIVE R147, `(.L_x_1738) ;  /* 0x0000000093087348 */ /* 0x02cfea0003c00000 */
[----:B------:R0:W1:Y:S02]  /*5af0*/  SHFL.UP P6, R148, R154, R155, R156 ;  /* 0x0400009b9a947389 */ /* 0x00006400000c009c */
[----:B0123-5:R-:W-:Y:S05]  /*5b00*/  ENDCOLLECTIVE ;  /* 0x000000000000791b */ /* 0x02ffea0003800000 */
.L_x_1738:
[----:B------:R-:W-:Y:S02]  /*5b10*/  MOV R154, R11 ;  /* 0x0000000b009a7202 */ /* 0x000fe40000000f00 */
[----:B------:R-:W-:-:S07]  /*5b20*/  MOV R149, R148 ;  /* 0x0000009400957202 */ /* 0x000fce0000000f00 */
[----:B------:R-:W-:Y:S05]  /*5b30*/  WARPSYNC.COLLECTIVE R147, `(.L_x_1739) ;  /* 0x0000000093087348 */ /* 0x000fea0003c00000 */
[----:B------:R0:W1:Y:S02]  /*5b40*/  SHFL.UP P6, R148, R154, R155, R156 ;  /* 0x0400009b9a947389 */ /* 0x00006400000c009c */
[----:B01----:R-:W-:Y:S05]  /*5b50*/  ENDCOLLECTIVE ;  /* 0x000000000000791b */ /* 0x003fea0003800000 */
.L_x_1739:
        /* <DEDUP_REMOVED lines=8> */
.L_x_1740:
[----:B------:R-:W-:Y:S02]  /*5be0*/  MOV R154, R151 ;  /* 0x00000097009a7202 */ /* 0x000fe40000000f00 */
[----:B------:R-:W-:-:S07]  /*5bf0*/  MOV R149, R148 ;  /* 0x0000009400957202 */ /* 0x000fce0000000f00 */
[----:B------:R-:W-:Y:S05]  /*5c00*/  WARPSYNC.COLLECTIVE R147, `(.L_x_1741) ;  /* 0x0000000093087348 */ /* 0x000fea0003c00000 */
[----:B------:R0:W1:Y:S02]  /*5c10*/  SHFL.UP P6, R148, R154, R155, R156 ;  /* 0x0400009b9a947389 */ /* 0x00006400000c009c */
[----:B01----:R-:W-:Y:S05]  /*5c20*/  ENDCOLLECTIVE ;  /* 0x000000000000791b */ /* 0x003fea0003800000 */
.L_x_1741:
        /* <DEDUP_REMOVED lines=8> */
.L_x_1742:
[----:B------:R-:W-:Y:S02]  /*5cb0*/  MOV R154, R153 ;  /* 0x00000099009a7202 */ /* 0x000fe40000000f00 */
[----:B------:R-:W-:-:S07]  /*5cc0*/  MOV R11, R148 ;  /* 0x00000094000b7202 */ /* 0x000fce0000000f00 */
[----:B------:R-:W-:Y:S05]  /*5cd0*/  WARPSYNC.COLLECTIVE R147, `(.L_x_1743) ;  /* 0x0000000093087348 */ /* 0x000fea0003c00000 */
[----:B------:R0:W1:Y:S02]  /*5ce0*/  SHFL.UP P6, R148, R154, R155, R156 ;  /* 0x0400009b9a947389 */ /* 0x00006400000c009c */
[----:B01----:R-:W-:Y:S05]  /*5cf0*/  ENDCOLLECTIVE ;  /* 0x000000000000791b */ /* 0x003fea0003800000 */
.L_x_1743:
        /* <DEDUP_REMOVED lines=8> */
.L_x_1744:
[----:B------:R-:W-:Y:S02]  /*5d80*/  MOV R154, R149 ;  /* 0x00000095009a7202 */ /* 0x000fe40000000f00 */
[----:B------:R-:W-:-:S07]  /*5d90*/  MOV R11, R148 ;  /* 0x00000094000b7202 */ /* 0x000fce0000000f00 */
[----:B------:R-:W-:Y:S05]  /*5da0*/  WARPSYNC.COLLECTIVE R147, `(.L_x_1745) ;  /* 0x0000000093087348 */ /* 0x000fea0003c00000 */
[----:B------:R0:W1:Y:S02]  /*5db0*/  SHFL.UP P6, R148, R154, R155, R156 ;  /* 0x0400009b9a947389 */ /* 0x00006400000c009c */
[----:B01----:R-:W-:Y:S05]  /*5dc0*/  ENDCOLLECTIVE ;  /* 0x000000000000791b */ /* 0x003fea0003800000 */
.L_x_1745:
        /* <DEDUP_REMOVED lines=8> */
.L_x_1746:
[----:B------:R-:W-:Y:S02]  /*5e50*/  MOV R154, R11 ;  /* 0x0000000b009a7202 */ /* 0x000fe40000000f00 */
[----:B------:R-:W-:-:S07]  /*5e60*/  MOV R151, R148 ;  /* 0x0000009400977202 */ /* 0x000fce0000000f00 */
[----:B------:R-:W-:Y:S05]  /*5e70*/  WARPSYNC.COLLECTIVE R147, `(.L_x_1747) ;  /* 0x0000000093087348 */ /* 0x000fea0003c00000 */
[----:B------:R0:W1:Y:S02]  /*5e80*/  SHFL.UP P6, R148, R154, R155, R156 ;  /* 0x0400009b9a947389 */ /* 0x00006400000c009c */
[----:B01----:R-:W-:Y:S05]  /*5e90*/  ENDCOLLECTIVE ;  /* 0x000000000000791b */ /* 0x003fea0003800000 */
.L_x_1747:
[----:B------:R-:W-:Y:S05]  /*5ea0*/  BRA `(.L_x_1748) ;  /* 0xffffffd000a07947 */ /* 0x000fea000383ffff */
.L_x_1723:
[----:B------:R-:W-:Y:S01]  /*5eb0*/  HFMA2 R149, -RZ, RZ, 0, 1.847743988037109375e-06 ;  /* 0x0000001fff957431 */ /* 0x000fe200000001ff */
[----:B------:R-:W-:Y:S01]  /*5ec0*/  BSSY B0, `(.L_x_1749) ;  /* 0x0000007000007945 */ /* 0x000fe20003800000 */
[----:B------:R-:W-:Y:S02]  /*5ed0*/  MOV R148, R10 ;  /* 0x0000000a00947202 */ /* 0x000fe40000000f00 */
[----:B------:R-:W-:Y:S02]  /*5ee0*/  MOV R150, 0x1f ;  /* 0x0000001f00967802 */ /* 0x000fe40000000f00 */
[----:B------:R-:W-:-:S07]  /*5ef0*/  MOV R147, 0xffffffff ;  /* 0xffffffff00937802 */ /* 0x000fce0000000f00 */
[----:B--23-5:R-:W-:Y:S05]  /*5f00*/  WARPSYNC.COLLECTIVE R147, `(.L_x_1750) ;  /* 0x0000000093087348 */ /* 0x02cfea0003c00000 */
[----:B------:R0:W1:Y:S02]  /*5f10*/  SHFL.IDX P1, R151, R148, R149, R150 ;  /* 0x0000009594977389 */ /* 0x0000640000020096 */
[----:B0123-5:R-:W-:Y:S05]  /*5f20*/  ENDCOLLECTIVE ;  /* 0x000000000000791b */ /* 0x02ffea0003800000 */
.L_x_1750:
[----:B------:R-:W-:Y:S05]  /*5f30*/  BSYNC B0 ;  /* 0x0000000000007941 */ /* 0x000fea0003800000 */
.L_x_1749:
[----:B------:R-:W-:Y:S05]  /*5f40*/  BRA `(.L_x_1751) ;  /* 0xffffffd0008c7947 */ /* 0x000fea000383ffff */
.L_x_1724:
        /* <DEDUP_REMOVED lines=8> */
.L_x_1753:
[----:B------:R-:W-:Y:S05]  /*5fd0*/  BSYNC B0 ;  /* 0x0000000000007941 */ /* 0x000fea0003800000 */
.L_x_1752:
[----:B------:R-:W-:Y:S05]  /*5fe0*/  BRA `(.L_x_1754) ;  /* 0xffffffd0006c7947 */ /* 0x000fea000383ffff */
.L_x_1725:
[----:B------:R-:W-:Y:S01]  /*5ff0*/  HFMA2 R155, -RZ, RZ, 0, 5.9604644775390625e-08 ;  /* 0x00000001ff9b7431 */ /* 0x000fe200000001ff */
[----:B------:R-:W-:Y:S01]  /*6000*/  BSSY B0, `(.L_x_1755) ;  /* 0x0000007000007945 */ /* 0x000fe20003800000 */
[----:B------:R-:W-:Y:S02]  /*6010*/  MOV R154, R10 ;  /* 0x0000000a009a7202 */ /* 0x000fe40000000f00 */
[----:B------:R-:W-:Y:S02]  /*6020*/  MOV R156, RZ ;  /* 0x000000ff009c7202 */ /* 0x000fe40000000f00 */
[----:B------:R-:W-:-:S07]  /*6030*/  MOV R147, 0xffffffff ;  /* 0xffffffff00937802 */ /* 0x000fce0000000f00 */
[----:B--23-5:R-:W-:Y:S05]  /*6040*/  WARPSYNC.COLLECTIVE R147, `(.L_x_1756) ;  /* 0x0000000093087348 */ /* 0x02cfea0003c00000 */
[----:B------:R0:W1:Y:S02]  /*6050*/  SHFL.UP P6, R148, R154, R155, R156 ;  /* 0x0400009b9a947389 */ /* 0x00006400000c009c */
[----:B0123-5:R-:W-:Y:S05]  /*6060*/  ENDCOLLECTIVE ;  /* 0x000000000000791b */ /* 0x02ffea0003800000 */
.L_x_1756:
[----:B------:R-:W-:Y:S05]  /*6070*/  BSYNC B0 ;  /* 0x0000000000007941 */ /* 0x000fea0003800000 */
.L_x_1755:
[----:B------:R-:W-:Y:S01]  /*6080*/  MOV R154, R11 ;  /* 0x0000000b009a7202 */ /* 0x000fe20000000f00 */
[----:B------:R-:W-:Y:S01]  /*6090*/  HFMA2 R155, -RZ, RZ, 0, 5.9604644775390625e-08 ;  /* 0x00000001ff9b7431 */ /* 0x000fe200000001ff */
[----:B------:R-:W-:Y:S01]  /*60a0*/  MOV R156, RZ ;  /* 0x000000ff009c7202 */ /* 0x000fe20000000f00 */
[----:B------:R-:W-:Y:S01]  /*60b0*/  HFMA2 R149, -RZ, RZ, 0, 0 ;  /* 0x00000000ff957431 */ /* 0x000fe200000001ff */
[----:B------:R-:W-:Y:S02]  /*60c0*/  MOV R147, 0xffffffff ;  /* 0xffffffff00937802 */ /* 0x000fe40000000f00 */
[----:B------:R-:W-:Y:S02]  /*60d0*/  MOV R10, R148 ;  /* 0x00000094000a7202 */ /* 0x000fe40000000f00 */
[----:B------:R-:W-:-:S07]  /*60e0*/  MOV R150, 0x1f ;  /* 0x0000001f00967802 */ /* 0x000fce0000000f00 */
[----:B------:R-:W-:Y:S05]  /*60f0*/  WARPSYNC.COLLECTIVE R147, `(.L_x_1757) ;  /* 0x0000000093087348 */ /* 0x000fea0003c00000 */
[----:B------:R0:W1:Y:S02]  /*6100*/  SHFL.UP P6, R148, R154, R155, R156 ;  /* 0x0400009b9a947389 */ /* 0x00006400000c009c */
[----:B01----:R-:W-:Y:S05]  /*6110*/  ENDCOLLECTIVE ;  /* 0x000000000000791b */ /* 0x003fea0003800000 */
.L_x_1757:
[----:B------:R-:W-:Y:S02]  /*6120*/  MOV R11, R148 ;  /* 0x00000094000b7202 */ /* 0x000fe40000000f00 */
[----:B------:R-:W-:-:S07]  /*6130*/  MOV R148, R4 ;  /* 0x0000000400947202 */ /* 0x000fce0000000f00 */
[----:B------:R-:W-:Y:S05]  /*6140*/  WARPSYNC.COLLECTIVE R147, `(.L_x_1758) ;  /* 0x0000000093087348 */ /* 0x000fea0003c00000 */
[----:B------:R0:W1:Y:S02]  /*6150*/  SHFL.IDX P1, R151, R148, R149, R150 ;  /* 0x0000009594977389 */ /* 0x0000640000020096 */
[----:B01----:R-:W-:Y:S05]  /*6160*/  ENDCOLLECTIVE ;  /* 0x000000000000791b */ /* 0x003fea0003800000 */
.L_x_1758:
[----:B------:R-:W-:Y:S02]  /*6170*/  MOV R148, R5 ;  /* 0x0000000500947202 */ /* 0x000fe40000000f00 */
[----:B------:R-:W-:-:S07]  /*6180*/  MOV R4, R151 ;  /* 0x0000009700047202 */ /* 0x000fce0000000f00 */
[----:B------:R-:W-:Y:S05]  /*6190*/  WARPSYNC.COLLECTIVE R147, `(.L_x_1759) ;  /* 0x0000000093087348 */ /* 0x000fea0003c00000 */
[----:B------:R0:W1:Y:S02]  /*61a0*/  SHFL.IDX P1, R151, R148, R149, R150 ;  /* 0x0000009594977389 */ /* 0x0000640000020096 */
[----:B01----:R-:W-:Y:S05]  /*61b0*/  ENDCOLLECTIVE ;  /* 0x000000000000791b */ /* 0x003fea0003800000 */
.L_x_1759:
[----:B------:R-:W-:Y:S01]  /*61c0*/  MOV R5, R151 ;  /* 0x0000009700057202 */ /* 0x000fe20000000f00 */
[----:B------:R-:W-:Y:S06]  /*61d0*/  BRA `(.L_x_1760) ;  /* 0xffffffd000087947 */ /* 0x000fec000383ffff */
.L_x_1727:
        /* <DEDUP_REMOVED lines=9> */
.L_x_1761:
[----:B------:R-:W-:Y:S02]  /*6270*/  ISETP.GT.U32.AND P3, PT, R135, 0xf, PT ;  /* 0x0000000f8700780c */ /* 0x000fe40003f64070 */
[----:B------:R-:W-:Y:S02]  /*6280*/  MOV R150, 0x1f ;  /* 0x0000001f00967802 */ /* 0x000fe40000000f00 */
[----:B------:R-:W-:Y:S02]  /*6290*/  MOV R156, R9 ;  /* 0x00000009009c7202 */ /* 0x000fe40000000f00 */
[----:B------:R-:W-:-:S07]  /*62a0*/  MOV R149, R148 ;  /* 0x0000009400957202 */ /* 0x000fce0000000f00 */
[----:B------:R-:W-:Y:S05]  /*62b0*/  WARPSYNC.COLLECTIVE R147, `(.L_x_1762) ;  /* 0x0000000093087348 */ /* 0x000fea0003c00000 */
[----:B------:R0:W1:Y:S02]  /*62c0*/  SHFL.DOWN P4, R148, R156, R157, R158 ;  /* 0x0800009d9c947389 */ /* 0x000064000008009e */
[----:B01----:R-:W-:Y:S05]  /*62d0*/  ENDCOLLECTIVE ;  /* 0x000000000000791b */ /* 0x003fea0003800000 */
.L_x_1762:
        /* <DEDUP_REMOVED lines=10> */
.L_x_1763:
[----:B------:R-:W-:Y:S02]  /*6380*/  MOV R156, R9 ;  /* 0x00000009009c7202 */ /* 0x000fe40000000f00 */
[----:B------:R-:W-:-:S07]  /*6390*/  MOV R149, R148 ;  /* 0x0000009400957202 */ /* 0x000fce0000000f00 */
[----:B------:R-:W-:Y:S05]  /*63a0*/  WARPSYNC.COLLECTIVE R147, `(.L_x_1764) ;  /* 0x0000000093087348 */ /* 0x000fea0003c00000 */
[----:B------:R0:W1:Y:S02]  /*63b0*/  SHFL.DOWN P4, R148, R156, R157, R158 ;  /* 0x0800009d9c947389 */ /* 0x000064000008009e */
[----:B01----:R-:W-:Y:S05]  /*63c0*/  ENDCOLLECTIVE ;  /* 0x000000000000791b */ /* 0x003fea0003800000 */
.L_x_1764:
        /* <DEDUP_REMOVED lines=10> */
.L_x_1765:
[----:B------:R-:W-:Y:S02]  /*6470*/  MOV R156, R9 ;  /* 0x00000009009c7202 */ /* 0x000fe40000000f00 */
[----:B------:R-:W-:-:S07]  /*6480*/  MOV R149, R148 ;  /* 0x0000009400957202 */ /* 0x000fce0000000f00 */
[----:B------:R-:W-:Y:S05]  /*6490*/  WARPSYNC.COLLECTIVE R147, `(.L_x_1766) ;  /* 0x0000000093087348 */ /* 0x000fea0003c00000 */
[----:B------:R0:W1:Y:S02]  /*64a0*/  SHFL.DOWN P4, R148, R156, R157, R158 ;  /* 0x0800009d9c947389 */ /* 0x000064000008009e */
[----:B01----:R-:W-:Y:S05]  /*64b0*/  ENDCOLLECTIVE ;  /* 0x000000000000791b */ /* 0x003fea0003800000 */
.L_x_1766:
        /* <DEDUP_REMOVED lines=9> */
.L_x_1767:
[----:B------:R-:W-:Y:S02]  /*6550*/  MOV R156, R9 ;  /* 0x00000009009c7202 */ /* 0x000fe40000000f00 */
[----:B------:R-:W-:-:S07]  /*6560*/  MOV R149, R148 ;  /* 0x0000009400957202 */ /* 0x000fce0000000f00 */
[----:B------:R-:W-:Y:S05]  /*6570*/  WARPSYNC.COLLECTIVE R147, `(.L_x_1768) ;  /* 0x0000000093087348 */ /* 0x000fea0003c00000 */
[----:B------:R0:W1:Y:S02]  /*6580*/  SHFL.DOWN P4, R148, R156, R157, R158 ;  /* 0x0800009d9c947389 */ /* 0x000064000008009e */
[----:B01----:R-:W-:Y:S05]  /*6590*/  ENDCOLLECTIVE ;  /* 0x000000000000791b */ /* 0x003fea0003800000 */
.L_x_1768:
        /* <DEDUP_REMOVED lines=9> */
.L_x_1769:
[----:B------:R-:W-:Y:S02]  /*6630*/  MOV R156, R9 ;  /* 0x00000009009c7202 */ /* 0x000fe40000000f00 */
[----:B------:R-:W-:-:S07]  /*6640*/  MOV R149, R148 ;  /* 0x0000009400957202 */ /* 0x000fce0000000f00 */
[----:B------:R-:W-:Y:S05]  /*6650*/  WARPSYNC.COLLECTIVE R147, `(.L_x_1770) ;  /* 0x0000000093087348 */ /* 0x000fea0003c00000 */
[----:B------:R0:W1:Y:S02]  /*6660*/  SHFL.DOWN P4, R148, R156, R157, R158 ;  /* 0x0800009d9c947389 */ /* 0x000064000008009e */
[----:B01----:R-:W-:Y:S05]  /*6670*/  ENDCOLLECTIVE ;  /* 0x000000000000791b */ /* 0x003fea0003800000 */
.L_x_1770:
[C---:B------:R-:W-:Y:S01]  /*6680*/  @!P3 FMUL.FTZ R149, R8.reuse, R149 ;  /* 0x000000950895b220 */ /* 0x040fe20000410000 */
[----:B------:R-:W-:Y:S01]  /*6690*/  MOV R157, 0x1 ;  /* 0x00000001009d7802 */ /* 0x000fe20000000f00 */
[----:B------:R-:W-:-:S03]  /*66a0*/  @!P3 FFMA.FTZ R148, R8, R148, R9 ;  /* 0x000000940894b223 */ /* 0x000fc60000010009 */
[----:B------:R-:W-:Y:S02]  /*66b0*/  @!P3 MOV R8, R149 ;  /* 0x000000950008b202 */ /* 0x000fe40000000f00 */
[----:B------:R-:W-:Y:S02]  /*66c0*/  MOV R149, RZ ;  /* 0x000000ff00957202 */ /* 0x000fe40000000f00 */
[----:B------:R-:W-:Y:S02]  /*66d0*/  @!P3 MOV R9, R148 ;  /* 0x000000940009b202 */ /* 0x000fe40000000f00 */
[-C--:B------:R-:W-:Y:S02]  /*66e0*/  MOV R148, R8.reuse ;  /* 0x0000000800947202 */ /* 0x080fe40000000f00 */
[----:B------:R-:W-:-:S07]  /*66f0*/  MOV R156, R8 ;  /* 0x00000008009c7202 */ /* 0x000fce0000000f00 */
[----:B------:R-:W-:Y:S05]  /*6700*/  WARPSYNC.COLLECTIVE R147, `(.L_x_1771) ;  /* 0x0000000093087348 */ /* 0x000fea0003c00000 */
[----:B------:R0:W1:Y:S02]  /*6710*/  SHFL.IDX P1, R151, R148, R149, R150 ;  /* 0x0000009594977389 */ /* 0x0000640000020096 */
[----:B01----:R-:W-:Y:S05]  /*6720*/  ENDCOLLECTIVE ;  /* 0x000000000000791b */ /* 0x003fea0003800000 */
.L_x_1771:
[----:B------:R-:W-:Y:S02]  /*6730*/  MOV R148, R9 ;  /* 0x0000000900947202 */ /* 0x000fe40000000f00 */
[----:B------:R-:W-:-:S07]  /*6740*/  MOV R152, R151 ;  /* 0x0000009700987202 */ /* 0x000fce0000000f00 */
[----:B------:R-:W-:Y:S05]  /*6750*/  WARPSYNC.COLLECTIVE R147, `(.L_x_1772) ;  /* 0x0000000093087348 */ /* 0x000fea0003c00000 */
[----:B------:R0:W1:Y:S02]  /*6760*/  SHFL.IDX P1, R151, R148, R149, R150 ;  /* 0x0000009594977389 */ /* 0x0000640000020096 */
[----:B01----:R-:W-:Y:S05]  /*6770*/  ENDCOLLECTIVE ;  /* 0x000000000000791b */ /* 0x003fea0003800000 */
.L_x_1772:
[----:B------:R-:W-:Y:S05]  /*6780*/  WARPSYNC.COLLECTIVE R147, `(.L_x_1773) ;  /* 0x0000000093087348 */ /* 0x000fea0003c00000 */
[----:B------:R0:W1:Y:S02]  /*6790*/  SHFL.DOWN P4, R148, R156, R157, R158 ;  /* 0x0800009d9c947389 */ /* 0x000064000008009e */
[----:B01----:R-:W-:Y:S05]  /*67a0*/  ENDCOLLECTIVE ;  /* 0x000000000000791b */ /* 0x003fea0003800000 */
.L_x_1773:
[----:B------:R-:W-:Y:S01]  /*67b0*/  MOV R156, R9 ;  /* 0x00000009009c7202 */ /* 0x000fe20000000f00 */
[-C--:B------:R-:W-:Y:S01]  /*67c0*/  FFMA.FTZ R135, R5, R152.reuse, R151 ;  /* 0x0000009805877223 */ /* 0x080fe20000010097 */
[----:B------:R-:W-:Y:S01]  /*67d0*/  FMUL.FTZ R152, R4, R152 ;  /* 0x0000009804987220 */ /* 0x000fe20000410000 */
[----:B------:R-:W-:-:S07]  /*67e0*/  MOV R153, R148 ;  /* 0x0000009400997202 */ /* 0x000fce0000000f00 */
[----:B------:R-:W-:Y:S05]  /*67f0*/  WARPSYNC.COLLECTIVE R147, `(.L_x_1774) ;  /* 0x0000000093087348 */ /* 0x000fea0003c00000 */
[----:B------:R0:W1:Y:S02]  /*6800*/  SHFL.DOWN P4, R148, R156, R157, R158 ;  /* 0x0800009d9c947389 */ /* 0x000064000008009e */
[----:B01----:R-:W-:Y:S05]  /*6810*/  ENDCOLLECTIVE ;  /* 0x000000000000791b */ /* 0x003fea0003800000 */
.L_x_1774:
[----:B------:R-:W-:Y:S02]  /*6820*/  MOV R154, R148 ;  /* 0x00000094009a7202 */ /* 0x000fe40000000f00 */
[----:B------:R-:W-:-:S07]  /*6830*/  MOV R148, R4 ;  /* 0x0000000400947202 */ /* 0x000fce0000000f00 */
[----:B------:R-:W-:Y:S05]  /*6840*/  WARPSYNC.COLLECTIVE R147, `(.L_x_1775) ;  /* 0x0000000093087348 */ /* 0x000fea0003c00000 */
[----:B------:R0:W1:Y:S02]  /*6850*/  SHFL.IDX P1, R151, R148, R149, R150 ;  /* 0x0000009594977389 */ /* 0x0000640000020096 */
[----:B01----:R-:W-:Y:S05]  /*6860*/  ENDCOLLECTIVE ;  /* 0x000000000000791b */ /* 0x003fea0003800000 */
.L_x_1775:
[----:B------:R-:W-:Y:S02]  /*6870*/  MOV R148, R5 ;  /* 0x0000000500947202 */ /* 0x000fe40000000f00 */
[----:B------:R-:W-:-:S07]  /*6880*/  MOV R155, R151 ;  /* 0x00000097009b7202 */ /* 0x000fce0000000f00 */
[----:B------:R-:W-:Y:S05]  /*6890*/  WARPSYNC.COLLECTIVE R147, `(.L_x_1776) ;  /* 0x0000000093087348 */ /* 0x000fea0003c00000 */
[----:B------:R0:W1:Y:S02]  /*68a0*/  SHFL.IDX P1, R151, R148, R149, R150 ;  /* 0x0000009594977389 */ /* 0x0000640000020096 */
[----:B01----:R-:W-:Y:S05]  /*68b0*/  ENDCOLLECTIVE ;  /* 0x000000000000791b */ /* 0x003fea0003800000 */
.L_x_1776:
[----:B------:R-:W-:Y:S01]  /*68c0*/  MOV R156, R151 ;  /* 0x00000097009c7202 */ /* 0x000fe20000000f00 */
[----:B------:R-:W-:Y:S06]  /*68d0*/  BRA `(.L_x_1777) ;  /* 0xffffffd000487947 */ /* 0x000fec000383ffff */
.L_x_1778:
        /* <DEDUP_REMOVED lines=10> */
.L_x_10425:


//--------------------- .text._Z25selective_scan_bwd_kernelI32Selective_Scan_bwd_kernel_traitsILi128ELi16ELb1ELb0ELb0ELb1ELb0EN3c104HalfEfEEv12SSMParamsBwd --------------------------
	.section	.text._Z25selective_scan_bwd_kernelI32Selective_Scan_bwd_kernel_traitsILi128ELi16ELb1ELb0ELb0ELb1ELb0EN3c104HalfEfEEv12SSMParamsBwd,"ax",@progbits
	.align	128
        .global         _Z25selective_scan_bwd_kernelI32Selective_Scan_bwd_kernel_traitsILi128ELi16ELb1ELb0ELb0ELb1ELb0EN3c104HalfEfEEv12SSMParamsBwd
        .type           _Z25selective_scan_bwd_kernelI32Selective_Scan_bwd_kernel_traitsILi128ELi16ELb1ELb0ELb0ELb1ELb0EN3c104HalfEfEEv12SSMParamsBwd,@function
        .size           _Z25selective_scan_bwd_kernelI32Selective_Scan_bwd_kernel_traitsILi128ELi16ELb1ELb0ELb0ELb1ELb0EN3c104HalfEfEEv12SSMParamsBwd,(.L_x_10426 - _Z25selective_scan_bwd_kernelI32Selective_Scan_bwd_kernel_traitsILi128ELi16ELb1ELb0ELb0ELb1ELb0EN3c104HalfEfEEv12SSMParamsBwd)
        .other          _Z25selective_scan_bwd_kernelI32Selective_Scan_bwd_kernel_traitsILi128ELi16ELb1ELb0ELb0ELb1ELb0EN3c104HalfEfEEv12SSMParamsBwd,@"STO_CUDA_ENTRY STV_DEFAULT"
_Z25selective_scan_bwd_kernelI32Selective_Scan_bwd_kernel_traitsILi128ELi16ELb1ELb0ELb0ELb1ELb0EN3c104HalfEfEEv12SSMParamsBwd:
.text._Z25selective_scan_bwd_kernelI32Selective_Scan_bwd_kernel_traitsILi128ELi16ELb1ELb0ELb0ELb1ELb0EN3c104HalfEfEEv12SSMParamsBwd:
        /* <DEDUP_REMOVED lines=30> */
[----:B-----5:R-:W-:Y:S01]  /*01e0*/  UIMAD.WIDE.U32 UR12, UR9, UR20, URZ ;  /* 0x00000014090c72a5 */ /* 0x020fe2000f8e00ff */
[----:B------:R-:W-:Y:S01]  /*01f0*/  MOV R47, RZ ;  /* 0x000000ff002f7202 */ /* 0x000fe20000000f00 */
[----:B------:R-:W-:Y:S02]  /*0200*/  UIMAD UR5, UR9, UR17, UR5 ;  /* 0x00000011090572a4 */ /* 0x000fe4000f8e0205 */
[----:B------:R-:W-:-:S02]  /*0210*/  UIMAD UR13, UR9, UR21, UR13 ;  /* 0x00000015090d72a4 */ /* 0x000fc4000f8e020d */
[----:B------:R-:W-:Y:S02]  /*0220*/  UIMAD.WIDE.U32 UR10, UR8, UR18, UR4 ;  /* 0x00000012080a72a5 */ /* 0x000fe4000f8e0004 */
[----:B0-----:R-:W-:Y:S02]  /*0230*/  ULEA UR16, UR28, 0xfffff800, 0xb ;  /* 0xfffff8001c107891 */ /* 0x001fe4000f8e58ff */
[----:B------:R-:W-:Y:S02]  /*0240*/  UIMAD UR19, UR8, UR19, URZ ;  /* 0x00000013081372a4 */ /* 0x000fe4000f8e02ff */
[----:B--2---:R-:W-:Y:S02]  /*0250*/  UISETP.NE.U32.AND UP0, UPT, UR6, URZ, UPT ;  /* 0x000000ff0600728c */ /* 0x004fe4000bf05070 */
[----:B------:R-:W-:Y:S02]  /*0260*/  UIMAD.WIDE.U32 UR12, UR8, UR22, UR12 ;  /* 0x00000016080c72a5 */ /* 0x000fe4000f8e000c */
[----:B------:R-:W-:Y:S01]  /*0270*/  UISETP.NE.AND.EX UP0, UPT, UR7, URZ, UPT, UP0 ;  /* 0x000000ff0700728c */ /* 0x000fe2000bf05300 */
[----:B------:R-:W0:Y:S01]  /*0280*/  LDCU.128 UR4, c[0x0][0x460] ;  /* 0x00008c00ff0477ac */ /* 0x000e220008000c00 */
[----:B------:R-:W-:-:S02]  /*0290*/  USHF.R.S32.HI UR17, URZ, 0x1f, UR16 ;  /* 0x0000001fff117899 */ /* 0x000fc40008011410 */
[----:B------:R-:W-:Y:S02]  /*02a0*/  UIADD3 UR20, UP1, UPT, UR16, UR10, URZ ;  /* 0x0000000a10147290 */ /* 0x000fe4000ff3e0ff */
[----:B------:R-:W-:-:S05]  /*02b0*/  UIMAD.WIDE.U32 UR14, UR9, UR24, URZ ;  /* 0x00000018090e72a5 */ /* 0x000fca000f8e00ff */
[----:B------:R-:W2:Y:S01]  /*02c0*/  @UP0 LDCU UR24, c[0x0][0x384] ;  /* 0x00007080ff1807ac */ /* 0x000ea20008000800 */
[----:B------:R-:W-:Y:S02]  /*02d0*/  UIMAD UR21, UR8, UR23, URZ ;  /* 0x00000017081572a4 */ /* 0x000fe4000f8e02ff */
[----:B------:R-:W-:Y:S02]  /*02e0*/  UIADD3 UR10, UP3, UPT, UR16, UR12, URZ ;  /* 0x0000000c100a7290 */ /* 0x000fe4000ff7e0ff */
[----:B------:R-:W-:Y:S01]  /*02f0*/  UIADD3.X UR11, UPT, UPT, UR17, UR11, UR19, UP1, !UPT ;  /* 0x0000000b110b7290 */ /* 0x000fe20008ffe413 */
[----:B------:R-:W4:Y:S01]  /*0300*/  LDCU.64 UR22, c[0x0][0x4a0] ;  /* 0x00009400ff1677ac */ /* 0x000f220008000a00 */
[----:B------:R-:W-:Y:S02]  /*0310*/  UIMAD UR15, UR9, UR25, UR15 ;  /* 0x00000019090f72a4 */ /* 0x000fe4000f8e020f */
[----:B0-----:R-:W-:Y:S02]  /*0320*/  ULEA UR18, UP2, UR20, UR4, 0x1 ;  /* 0x0000000414127291 */ /* 0x001fe4000f8408ff */
[----:B------:R-:W-:-:S02]  /*0330*/  ULEA UR12, UP4, UR10, UR6, 0x1 ;  /* 0x000000060a0c7291 */ /* 0x000fc4000f8808ff */
[----:B------:R-:W-:Y:S01]  /*0340*/  UIADD3.X UR13, UPT, UPT, UR17, UR13, UR21, UP3, !UPT ;  /* 0x0000000d110d7290 */ /* 0x000fe20009ffe415 */
[----:B------:R-:W0:Y:S01]  /*0350*/  @UP0 LDCU UR25, c[0x0][0x38c] ;  /* 0x00007180ff1907ac */ /* 0x000e220008000800 */
[----:B------:R-:W-:Y:S02]  /*0360*/  ULEA.HI.X UR20, UR20, UR5, UR11, 0x1, UP2 ;  /* 0x0000000514147291 */ /* 0x000fe400090f0c0b */
[----:B------:R-:W-:Y:S01]  /*0370*/  ULEA.HI.X UR13, UR10, UR7, UR13, 0x1, UP4 ;  /* 0x000000070a0d7291 */ /* 0x000fe2000a0f0c0d */
[----:B------:R-:W5:Y:S01]  /*0380*/  @UP0 LDCU.64 UR10, c[0x0][0x480] ;  /* 0x00009000ff0a07ac */ /* 0x000f620008000a00 */
[----:B--2---:R-:W-:Y:S02]  /*0390*/  @UP0 UIMAD UR9, UR9, UR24, UR8 ;  /* 0x00000018090902a4 */ /* 0x004fe4000f8e0208 */
[----:B----4-:R-:W-:Y:S02]  /*03a0*/  UIMAD.WIDE.U32 UR4, UR8, UR22, UR14 ;  /* 0x00000016080472a5 */ /* 0x010fe4000f8e000e */
        /* <DEDUP_REMOVED lines=28> */
.L_x_1826:
[----:B------:R-:W-:Y:S01]  /*0570*/  BAR.SYNC.DEFER_BLOCKING 0x0 ;  /* 0x0000000000007b1d */ /* 0x000fe20000010000 */
[----:B0-----:R-:W-:Y:S02]  /*0580*/  MOV R4, UR15 ;  /* 0x0000000f00047c02 */ /* 0x001fe40008000f00 */
[----:B------:R-:W-:-:S03]  /*0590*/  MOV R5, UR20 ;  /* 0x0000001400057c02 */ /* 0x000fc60008000f00 */
[----:B------:R-:W-:-:S05]  /*05a0*/  IMAD.WIDE.U32 R4, R0, 0x10, R4 ;  /* 0x0000001000047825 */ /* 0x000fca00078e0004 */
[----:B------:R-:W2:Y:S04]  /*05b0*/  LDG.E.128 R8, desc[UR30][R4.64] ;  /* 0x0000001e04087981 */ /* 0x000ea8000c1e1d00 */
[----:B------:R-:W3:Y:S01]  /*05c0*/  LDG.E.128 R12, desc[UR30][R4.64+0x200] ;  /* 0x0002001e040c7981 */ /* 0x000ee2000c1e1d00 */
[----:B------:R-:W-:Y:S01]  /*05d0*/  HFMA2 R7, -RZ, RZ, 0, 9.5367431640625e-07 ;  /* 0x00000010ff077431 */ /* 0x000fe200000001ff */
[----:B------:R-:W0:Y:S04]  /*05e0*/  S2R R50, SR_LANEID ;  /* 0x0000000000327919 */ /* 0x000e280000000000 */
[----:B------:R-:W-:Y:S01]  /*05f0*/  IMAD.WIDE.U32 R6, R0, R7, UR12 ;  /* 0x0000000c00067e25 */ /* 0x000fe2000f8e0007 */
[----:B0-----:R-:W-:-:S04]  /*0600*/  IADD3 R45, PT, PT, R3, R50, RZ ;  /* 0x00000032032d7210 */ /* 0x001fc80007ffe0ff */
[----:B------:R-:W-:-:S04]  /*0610*/  LEA R45, R45, UR9, 0x4 ;  /* 0x000000092d2d7c11 */ /* 0x000fc8000f8e20ff */
[----:B------:R-:W-:Y:S01]  /*0620*/  LEA R3, R50, R45, 0x4 ;  /* 0x0000002d32037211 */ /* 0x000fe200078e20ff */
[----:B--2---:R-:W-:Y:S04]  /*0630*/  STS.128 [R45], R8 ;  /* 0x000000082d007388 */ /* 0x004fe80000000c00 */
[----:B---3--:R-:W-:Y:S01]  /*0640*/  STS.128 [R45+0x200], R12 ;  /* 0x0002000c2d007388 */ /* 0x008fe20000000c00 */
[----:B------:R-:W-:-:S03]  /*0650*/  NOP ;  /* 0x0000000000007918 */ /* 0x000fc60000000000 */
[----:B------:R-:W0:Y:S04]  /*0660*/  LDS.128 R24, [R3] ;  /* 0x0000000003187984 */ /* 0x000e280000000c00 */
[----:B------:R-:W-:Y:S01]  /*0670*/  LDS.128 R20, [R3+0x10] ;  /* 0x0000100003147984 */ /* 0x000fe20000000c00 */
[----:B------:R-:W-:Y:S06]  /*0680*/  BAR.SYNC.DEFER_BLOCKING 0x0 ;  /* 0x0000000000007b1d */ /* 0x000fec0000010000 */
[----:B------:R-:W2:Y:S04]  /*0690*/  LDG.E.128 R28, desc[UR30][R6.64] ;  /* 0x0000001e061c7981 */ /* 0x000ea8000c1e1d00 */
[----:B------:R-:W3:Y:S01]  /*06a0*/  LDG.E.128 R32, desc[UR30][R6.64+0x200] ;  /* 0x0002001e06207981 */ /* 0x000ee2000c1e1d00 */
[----:B------:R-:W-:-:S02]  /*06b0*/  MOV R16, UR21 ;  /* 0x0000001500107c02 */ /* 0x000fc40008000f00 */
[----:B------:R-:W-:-:S03]  /*06c0*/  MOV R17, UR22 ;  /* 0x0000001600117c02 */ /* 0x000fc60008000f00 */
[----:B------:R-:W-:Y:S01]  /*06d0*/  IMAD.WIDE.U32 R16, R0, 0x10, R16 ;  /* 0x0000001000107825 */ /* 0x000fe200078e0010 */
[----:B--2---:R-:W-:Y:S04]  /*06e0*/  STS.128 [R45], R28 ;  /* 0x0000001c2d007388 */ /* 0x004fe80000000c00 */
[----:B---3--:R-:W-:Y:S01]  /*06f0*/  STS.128 [R45+0x200], R32 ;  /* 0x000200202d007388 */ /* 0x008fe20000000c00 */
[----:B------:R-:W-:-:S03]  /*0700*/  NOP ;  /* 0x0000000000007918 */ /* 0x000fc60000000000 */
[----:B------:R-:W1:Y:S04]  /*0710*/  LDS.128 R52, [R3] ;  /* 0x0000000003347984 */ /* 0x000e680000000c00 */
[----:B------:R-:W2:Y:S01]  /*0720*/  LDS.128 R12, [R3+0x10] ;  /* 0x00001000030c7984 */ /* 0x000ea20000000c00 */
[----:B------:R-:W-:Y:S06]  /*0730*/  BAR.SYNC.DEFER_BLOCKING 0x0 ;  /* 0x0000000000007b1d */ /* 0x000fec0000010000 */
[----:B------:R-:W3:Y:S04]  /*0740*/  LDG.E.128 R36, desc[UR30][R16.64] ;  /* 0x0000001e10247981 */ /* 0x000ee8000c1e1d00 */
[----:B------:R-:W4:Y:S01]  /*0750*/  LDG.E.128 R56, desc[UR30][R16.64+0x200] ;  /* 0x0002001e10387981 */ /* 0x000f22000c1e1d00 */
[----:B------:R-:W-:Y:S01]  /*0760*/  UIADD3 UR40, UPT, UPT, UR14, -0x1, URZ ;  /* 0xffffffff0e287890 */ /* 0x000fe2000fffe0ff */
[----:B------:R-:W-:Y:S01]  /*0770*/  BSSY.RECONVERGENT B0, `(.L_x_1780) ;  /* 0x0000043000007945 */ /* 0x000fe20003800200 */
[----:B0-----:R-:W-:-:S02]  /*0780*/  HADD2.F32 R41, -RZ, R25.H0_H0 ;  /* 0x20000019ff297230 */ /* 0x001fc40000004100 */
[----:B-1----:R-:W-:Y:S02]  /*0790*/  HADD2.F32 R40, -RZ, R52.H0_H0 ;  /* 0x20000034ff287230 */ /* 0x002fe40000004100 */
[--C-:B------:R-:W-:Y:S02]  /*07a0*/  HADD2.F32 R35, -RZ, R54.reuse.H0_H0 ;  /* 0x20000036ff237230 */ /* 0x100fe40000004100 */
[----:B------:R-:W-:Y:S02]  /*07b0*/  HADD2.F32 R33, -RZ, R54.H1_H1 ;  /* 0x30000036ff217230 */ /* 0x000fe40000004100 */
[----:B------:R-:W-:Y:S01]  /*07c0*/  FADD.FTZ R40, R40, UR7 ;  /* 0x0000000728287e21 */ /* 0x000fe20008010000 */
[----:B------:R-:W-:Y:S02]  /*07d0*/  HADD2.F32 R29, -RZ, R55.H0_H0 ;  /* 0x20000037ff1d7230 */ /* 0x000fe40000004100 */
[----:B------:R-:W-:Y:S01]  /*07e0*/  FADD.FTZ R35, R35, UR7 ;  /* 0x0000000723237e21 */ /* 0x000fe20008010000 */
[----:B------:R-:W-:-:S02]  /*07f0*/  HADD2.F32 R46, -RZ, R25.H1_H1 ;  /* 0x30000019ff2e7230 */ /* 0x000fc40000004100 */
[----:B------:R-:W-:Y:S01]  /*0800*/  FADD.FTZ R33, R33, UR7 ;  /* 0x0000000721217e21 */ /* 0x000fe20008010000 */
[----:B------:R-:W-:Y:S01]  /*0810*/  FSETP.GTU.FTZ.AND P0, PT, R40, 20, PT ;  /* 0x41a000002800780b */ /* 0x000fe20003f1c000 */
[--C-:B------:R-:W-:Y:S01]  /*0820*/  HADD2.F32 R43, -RZ, R24.reuse.H0_H0 ;  /* 0x20000018ff2b7230 */ /* 0x100fe20000004100 */
[----:B------:R-:W-:Y:S01]  /*0830*/  FSETP.GTU.FTZ.AND P4, PT, R35, 20, PT ;  /* 0x41a000002300780b */ /* 0x000fe20003f9c000 */
[----:B------:R-:W-:Y:S01]  /*0840*/  HADD2.F32 R48, -RZ, R24.H1_H1 ;  /* 0x30000018ff307230 */ /* 0x000fe20000004100 */
[----:B------:R-:W-:Y:S01]  /*0850*/  FSETP.GTU.FTZ.AND P5, PT, R33, 20, PT ;  /* 0x41a000002100780b */ /* 0x000fe20003fbc000 */
[--C-:B------:R-:W-:Y:S02]  /*0860*/  HADD2.F32 R44, -RZ, R26.reuse.H0_H0 ;  /* 0x2000001aff2c7230 */ /* 0x100fe40000004100 */
[----:B------:R-:W-:Y:S01]  /*0870*/  FADD.FTZ R29, R29, UR7 ;  /* 0x000000071d1d7e21 */ /* 0x000fe20008010000 */
[----:B------:R-:W-:Y:S02]  /*0880*/  HADD2.F32 R42, -RZ, R26.H1_H1 ;  /* 0x3000001aff2a7230 */ /* 0x000fe40000004100 */
[----:B------:R-:W-:-:S02]  /*0890*/  HADD2.F32 R34, -RZ, R27.H1_H1 ;  /* 0x3000001bff227230 */ /* 0x000fc40000004100 */
[----:B------:R-:W-:Y:S02]  /*08a0*/  HADD2.F32 R25, -RZ, R55.H1_H1 ;  /* 0x30000037ff197230 */ /* 0x000fe40000004100 */
[----:B------:R-:W-:Y:S01]  /*08b0*/  HADD2.F32 R31, -RZ, R20.H0_H0 ;  /* 0x20000014ff1f7230 */ /* 0x000fe20000004100 */
[----:B---3--:R0:W-:Y:S04]  /*08c0*/  STS.128 [R45], R36 ;  /* 0x000000242d007388 */ /* 0x0081e80000000c00 */
[----:B----4-:R1:W-:Y:S01]  /*08d0*/  STS.128 [R45+0x200], R56 ;  /* 0x000200382d007388 */ /* 0x0103e20000000c00 */
[----:B------:R-:W-:-:S03]  /*08e0*/  NOP ;  /* 0x0000000000007918 */ /* 0x000fc60000000000 */
[----:B------:R1:W3:Y:S04]  /*08f0*/  LDS.128 R8, [R3] ;  /* 0x0000000003087984 */ /* 0x0002e80000000c00 */
[----:B------:R1:W4:Y:S01]  /*0900*/  LDS.128 R4, [R3+0x10] ;  /* 0x0000100003047984 */ /* 0x0003220000000c00 */
[----:B0-----:R-:W-:Y:S02]  /*0910*/  HADD2.F32 R39, -RZ, R52.H1_H1 ;  /* 0x30000034ff277230 */ /* 0x001fe40000004100 */
[--C-:B------:R-:W-:Y:S02]  /*0920*/  HADD2.F32 R38, -RZ, R53.reuse.H0_H0 ;  /* 0x20000035ff267230 */ /* 0x100fe40000004100 */
[----:B------:R-:W-:Y:S02]  /*0930*/  HADD2.F32 R37, -RZ, R53.H1_H1 ;  /* 0x30000035ff257230 */ /* 0x000fe40000004100 */
[----:B------:R-:W-:Y:S01]  /*0940*/  FADD.FTZ R39, R39, UR7 ;  /* 0x0000000727277e21 */ /* 0x000fe20008010000 */
[----:B------:R-:W-:-:S02]  /*0950*/  HADD2.F32 R36, -RZ, R27.H0_H0 ;  /* 0x2000001bff247230 */ /* 0x000fc40000004100 */
[----:B------:R-:W-:Y:S01]  /*0960*/  FADD.FTZ R38, R38, UR7 ;  /* 0x0000000726267e21 */ /* 0x000fe20008010000 */
[----:B------:R-:W-:Y:S01]  /*0970*/  FADD.FTZ R37, R37, UR7 ;  /* 0x0000000725257e21 */ /* 0x000fe20008010000 */
[----:B------:R-:W-:-:S03]  /*0980*/  FSETP.GTU.FTZ.AND P1, PT, R39, 20, PT ;  /* 0x41a000002700780b */ /* 0x000fc60003f3c000 */
[----:B------:R-:W-:Y:S02]  /*0990*/  FSETP.GTU.FTZ.AND P2, PT, R38, 20, PT ;  /* 0x41a000002600780b */ /* 0x000fe40003f5c000 */
[----:B------:R-:W-:Y:S01]  /*09a0*/  FSETP.GTU.FTZ.AND P3, PT, R37, 20, PT ;  /* 0x41a000002500780b */ /* 0x000fe20003f7c000 */
[----:B-12---:R-:W-:-:S12]  /*09b0*/  @P0 BRA `(.L_x_1781) ;  /* 0x0000000000780947 */ /* 0x006fd80003800000 */
        /* <DEDUP_REMOVED lines=30> */
.L_x_1781:
[----:B------:R-:W-:Y:S05]  /*0ba0*/  BSYNC.RECONVERGENT B0 ;  /* 0x0000000000007941 */ /* 0x000fea0003800200 */
.L_x_1780:
[----:B------:R-:W-:Y:S01]  /*0bb0*/  BSSY.RECONVERGENT B0, `(.L_x_1782) ;  /* 0x0000027000007945 */ /* 0x000fe20003800200 */
[----:B------:R-:W-:Y:S01]  /*0bc0*/  FSETP.GTU.FTZ.AND P0, PT, R29, 20, PT ;  /* 0x41a000001d00780b */ /* 0x000fe20003f1c000 */
[----:B------:R-:W-:Y:S02]  /*0bd0*/  HADD2.F32 R32, -RZ, R20.H1_H1 ;  /* 0x30000014ff207230 */ /* 0x000fe40000004100 */
[----:B------:R-:W-:Y:S01]  /*0be0*/  FADD.FTZ R25, R25, UR7 ;  /* 0x0000000719197e21 */ /* 0x000fe20008010000 */
[--C-:B------:R-:W-:Y:S02]  /*0bf0*/  HADD2.F32 R30, -RZ, R21.reuse.H0_H0 ;  /* 0x20000015ff1e7230 */ /* 0x100fe40000004100 */
[----:B------:R-:W-:Y:S02]  /*0c00*/  HADD2.F32 R28, -RZ, R21.H1_H1 ;  /* 0x30000015ff1c7230 */ /* 0x000fe40000004100 */
[--C-:B------:R-:W-:Y:S02]  /*0c10*/  HADD2.F32 R27, -RZ, R22.reuse.H0_H0 ;  /* 0x20000016ff1b7230 */ /* 0x100fe40000004100 */
[----:B------:R-:W-:Y:S01]  /*0c20*/  HADD2.F32 R26, -RZ, R22.H1_H1 ;  /* 0x30000016ff1a7230 */ /* 0x000fe20000004100 */
[----:B------:R-:W-:Y:S06]  /*0c30*/  @P1 BRA `(.L_x_1783) ;  /* 0x0000000000781947 */ /* 0x000fec0003800000 */
[----:B------:R-:W-:Y:S01]  /*0c40*/  FMUL.FTZ R39, R39, 1.4426950216293334961 ;  /* 0x3fb8aa3b27277820 */ /* 0x000fe20000410000 */
[----:B------:R-:W-:Y:S01]  /*0c50*/  MOV R19, 0x3e800000 ;  /* 0x3e80000000137802 */ /* 0x000fe20000000f00 */
[----:B------:R-:W-:Y:S02]  /*0c60*/  HFMA2 R18, -RZ, RZ, 1.3056640625, -1.8671875 ;  /* 0x3d39bf78ff127431 */ /* 0x000fe400000001ff */
        /* <DEDUP_REMOVED lines=27> */
.L_x_1783:
[----:B------:R-:W-:Y:S05]  /*0e20*/  BSYNC.RECONVERGENT B0 ;  /* 0x0000000000007941 */ /* 0x000fea0003800200 */
.L_x_1782:
[--C-:B------:R-:W-:Y:S01]  /*0e30*/  HADD2.F32 R22, -RZ, R12.reuse.H0_H0 ;  /* 0x2000000cff167230 */ /* 0x100fe20000004100 */
[----:B------:R-:W-:Y:S01]  /*0e40*/  BSSY.RECONVERGENT B0, `(.L_x_1784) ;  /* 0x0000026000007945 */ /* 0x000fe20003800200 */
[--C-:B------:R-:W-:Y:S01]  /*0e50*/  HADD2.F32 R24, -RZ, R23.reuse.H0_H0 ;  /* 0x20000017ff187230 */ /* 0x100fe20000004100 */
[----:B------:R-:W-:Y:S01]  /*0e60*/  FSETP.GTU.FTZ.AND P1, PT, R25, 20, PT ;  /* 0x41a000001900780b */ /* 0x000fe20003f3c000 */
[----:B------:R-:W-:Y:S02]  /*0e70*/  HADD2.F32 R23, -RZ, R23.H1_H1 ;  /* 0x30000017ff177230 */ /* 0x000fe40000004100 */
[----:B------:R-:W-:Y:S01]  /*0e80*/  FADD.FTZ R22, R22, UR7 ;  /* 0x0000000716167e21 */ /* 0x000fe20008010000 */
[----:B------:R-:W-:Y:S02]  /*0e90*/  HADD2.F32 R21, -RZ, R12.H1_H1 ;  /* 0x3000000cff157230 */ /* 0x000fe40000004100 */
        /* <DEDUP_REMOVED lines=32> */
.L_x_1785:
[----:B------:R-:W-:Y:S05]  /*10a0*/  BSYNC.RECONVERGENT B0 ;  /* 0x0000000000007941 */ /* 0x000fea0003800200 */
.L_x_1784:
        /* <DEDUP_REMOVED lines=39> */
.L_x_1787:
[----:B------:R-:W-:Y:S05]  /*1320*/  BSYNC.RECONVERGENT B0 ;  /* 0x0000000000007941 */ /* 0x000fea0003800200 */
.L_x_1786:
[----:B------:R-:W-:Y:S01]  /*1330*/  BSSY.RECONVERGENT B0, `(.L_x_1788) ;  /* 0x000002a000007945 */ /* 0x000fe20003800200 */
[----:B------:R-:W-:Y:S01]  /*1340*/  FSETP.GTU.FTZ.AND P3, PT, R21, 20, PT ;  /* 0x41a000001500780b */ /* 0x000fe20003f7c000 */
[--C-:B---3--:R-:W-:Y:S02]  /*1350*/  HADD2.F32 R0, -RZ, R8.reuse.H0_H0 ;  /* 0x20000008ff007230 */ /* 0x108fe40000004100 */
[----:B------:R-:W-:Y:S01]  /*1360*/  FADD.FTZ R13, R51, UR7 ;  /* 0x00000007330d7e21 */ /* 0x000fe20008010000 */
[----:B------:R-:W-:Y:S02]  /*1370*/  HADD2.F32 R20, -RZ, R8.H1_H1 ;  /* 0x30000008ff147230 */ /* 0x000fe40000004100 */
[--C-:B------:R-:W-:Y:S02]  /*1380*/  HADD2.F32 R19, -RZ, R9.reuse.H0_H0 ;  /* 0x20000009ff137230 */ /* 0x100fe40000004100 */
[----:B------:R-:W-:Y:S02]  /*1390*/  HADD2.F32 R18, -RZ, R9.H1_H1 ;  /* 0x30000009ff127230 */ /* 0x000fe40000004100 */
[----:B------:R-:W-:-:S02]  /*13a0*/  HADD2.F32 R17, -RZ, R10.H0_H0 ;  /* 0x2000000aff117230 */ /* 0x000fc40000004100 */
        /* <DEDUP_REMOVED lines=34> */
.L_x_1789:
[----:B------:R-:W-:Y:S05]  /*15d0*/  BSYNC.RECONVERGENT B0 ;  /* 0x0000000000007941 */ /* 0x000fea0003800200 */
.L_x_1788:
[----:B------:R-:W-:Y:S01]  /*15e0*/  BSSY.RECONVERGENT B0, `(.L_x_1790) ;  /* 0x000002c000007945 */ /* 0x000fe20003800200 */
[----:B------:R-:W-:Y:S01]  /*15f0*/  HFMA2 R97, -RZ, RZ, 0, 0 ;  /* 0x00000000ff617431 */ /* 0x000fe200000001ff */
[----:B------:R-:W-:Y:S01]  /*1600*/  FSETP.GTU.FTZ.AND P4, PT, R13, 20, PT ;  /* 0x41a000000d00780b */ /* 0x000fe20003f9c000 */
[--C-:B----4-:R-:W-:Y:S02]  /*1610*/  HADD2.F32 R12, -RZ, R4.reuse.H0_H0 ;  /* 0x20000004ff0c7230 */ /* 0x110fe40000004100 */
[----:B------:R-:W-:Y:S01]  /*1620*/  FADD.FTZ R95, R95, UR7 ;  /* 0x000000075f5f7e21 */ /* 0x000fe20008010000 */
[----:B------:R-:W-:Y:S02]  /*1630*/  HADD2.F32 R53, -RZ, R4.H1_H1 ;  /* 0x30000004ff357230 */ /* 0x000fe40000004100 */
[----:B------:R-:W-:Y:S01]  /*1640*/  FFMA.FTZ R49, R0, R43, R49 ;  /* 0x0000002b00317223 */ /* 0x000fe20000010031 */
[--C-:B------:R-:W-:Y:S02]  /*1650*/  HADD2.F32 R51, -RZ, R5.reuse.H0_H0 ;  /* 0x20000005ff337230 */ /* 0x100fe40000004100 */
[----:B------:R-:W-:-:S02]  /*1660*/  HADD2.F32 R55, -RZ, R5.H1_H1 ;  /* 0x30000005ff377230 */ /* 0x000fc40000004100 */
[--C-:B------:R-:W-:Y:S02]  /*1670*/  HADD2.F32 R52, -RZ, R6.reuse.H0_H0 ;  /* 0x20000006ff347230 */ /* 0x100fe40000004100 */
[----:B------:R-:W-:Y:S02]  /*1680*/  HADD2.F32 R59, -RZ, R6.H1_H1 ;  /* 0x30000006ff3b7230 */ /* 0x000fe40000004100 */
[--C-:B------:R-:W-:Y:S02]  /*1690*/  HADD2.F32 R57, -RZ, R7.reuse.H0_H0 ;  /* 0x20000007ff397230 */ /* 0x100fe40000004100 */
[----:B------:R-:W-:Y:S01]  /*16a0*/  HADD2.F32 R90, -RZ, R7.H1_H1 ;  /* 0x30000007ff5a7230 */ /* 0x000fe20000004100 */
[----:B------:R-:W-:Y:S06]  /*16b0*/  @P5 BRA `(.L_x_1791) ;  /* 0x0000000000785947 */ /* 0x000fec0003800000 */
        /* <DEDUP_REMOVED lines=30> */
.L_x_1791:
[----:B------:R-:W-:Y:S05]  /*18a0*/  BSYNC.RECONVERGENT B0 ;  /* 0x0000000000007941 */ /* 0x000fea0003800200 */
.L_x_1790:
[----:B------:R-:W-:Y:S01]  /*18b0*/  FFMA.FTZ R4, R20, R48, R49 ;  /* 0x0000003014047223 */ /* 0x000fe20000010031 */
[----:B------:R-:W-:Y:S01]  /*18c0*/  BSSY.RECONVERGENT B0, `(.L_x_1792) ;  /* 0x0000026000007945 */ /* 0x000fe20003800200 */
[----:B------:R-:W-:Y:S01]  /*18d0*/  HFMA2 R93, -RZ, RZ, 0, 0 ;  /* 0x00000000ff5d7431 */ /* 0x000fe200000001ff */
[----:B------:R-:W-:Y:S01]  /*18e0*/  FSETP.GTU.FTZ.AND P5, PT, R95, 20, PT ;  /* 0x41a000005f00780b */ /* 0x000fe20003fbc000 */
[----:B------:R-:W-:Y:S01]  /*18f0*/  FADD.FTZ R84, R84, UR7 ;  /* 0x0000000754547e21 */ /* 0x000fe20008010000 */
[----:B------:R-:W-:Y:S01]  /*1900*/  MOV R88, RZ ;  /* 0x000000ff00587202 */ /* 0x000fe20000000f00 */
[----:B------:R-:W-:Y:S01]  /*1910*/  FFMA.FTZ R7, R19, R41, R4 ;  /* 0x0000002913077223 */ /* 0x000fe20000010004 */
[----:B------:R-:W-:Y:S01]  /*1920*/  MOV R86, RZ ;  /* 0x000000ff00567202 */ /* 0x000fe20000000f00 */
[----:B------:R-:W-:Y:S08]  /*1930*/  @P0 BRA `(.L_x_1793) ;  /* 0x0000000000780947 */ /* 0x000ff00003800000 */
        /* <DEDUP_REMOVED lines=30> */
.L_x_1793:
[----:B------:R-:W-:Y:S05]  /*1b20*/  BSYNC.RECONVERGENT B0 ;  /* 0x0000000000007941 */ /* 0x000fea0003800200 */
.L_x_1792:
[----:B------:R-:W-:Y:S01]  /*1b30*/  FFMA.FTZ R4, R18, R46, R7 ;  /* 0x0000002e12047223 */ /* 0x000fe20000010007 */
[----:B------:R-:W-:Y:S01]  /*1b40*/  BSSY.RECONVERGENT B0, `(.L_x_1794) ;  /* 0x0000026000007945 */ /* 0x000fe20003800200 */
[----:B------:R-:W-:Y:S01]  /*1b50*/  HFMA2 R91, -RZ, RZ, 0, 0 ;  /* 0x00000000ff5b7431 */ /* 0x000fe200000001ff */
[----:B------:R-:W-:Y:S01]  /*1b60*/  FSETP.GTU.FTZ.AND P0, PT, R84, 20, PT ;  /* 0x41a000005400780b */ /* 0x000fe20003f1c000 */
[----:B------:R-:W-:Y:S01]  /*1b70*/  HFMA2 R89, -RZ, RZ, 0, 0 ;  /* 0x00000000ff597431 */ /* 0x000fe200000001ff */
[----:B------:R-:W-:Y:S01]  /*1b80*/  MOV R82, RZ ;  /* 0x000000ff00527202 */ /* 0x000fe20000000f00 */
[----:B------:R-:W-:Y:S01]  /*1b90*/  FADD.FTZ R87, R87, UR7 ;  /* 0x0000000757577e21 */ /* 0x000fe20008010000 */
[----:B------:R-:W-:Y:S01]  /*1ba0*/  FFMA.FTZ R7, R17, R44, R4 ;  /* 0x0000002c11077223 */ /* 0x000fe20000010004 */
        /* <DEDUP_REMOVED lines=31> */
.L_x_1795:
[----:B------:R-:W-:Y:S05]  /*1da0*/  BSYNC.RECONVERGENT B0 ;  /* 0x0000000000007941 */ /* 0x000fea0003800200 */
.L_x_1794:
        /* <DEDUP_REMOVED lines=39> */
.L_x_1797:
[----:B------:R-:W-:Y:S05]  /*2020*/  BSYNC.RECONVERGENT B0 ;  /* 0x0000000000007941 */ /* 0x000fea0003800200 */
.L_x_1796:
        /* <DEDUP_REMOVED lines=39> */
.L_x_1799:
[----:B------:R-:W-:Y:S05]  /*22a0*/  BSYNC.RECONVERGENT B0 ;  /* 0x0000000000007941 */ /* 0x000fea0003800200 */
.L_x_1798:
[----:B------:R-:W-:Y:S01]  /*22b0*/  FFMA.FTZ R4, R53, R32, R6 ;  /* 0x0000002035047223 */ /* 0x000fe20000010006 */
[----:B------:R-:W-:Y:S01]  /*22c0*/  BSSY.RECONVERGENT B0, `(.L_x_1800) ;  /* 0x0000026000007945 */ /* 0x000fe20003800200 */
[----:B------:R-:W-:Y:S01]  /*22d0*/  HFMA2 R77, -RZ, RZ, 0, 0 ;  /* 0x00000000ff4d7431 */ /* 0x000fe200000001ff */
[----:B------:R-:W-:Y:S01]  /*22e0*/  FSETP.GTU.FTZ.AND P3, PT, R74, 20, PT ;  /* 0x41a000004a00780b */ /* 0x000fe20003f7c000 */
[----:B------:R-:W-:Y:S01]  /*22f0*/  FMUL.FTZ R75, R0, UR6 ;  /* 0x00000006004b7c20 */ /* 0x000fe20008410000 */
        /* <DEDUP_REMOVED lines=34> */
.L_x_1801:
[----:B------:R-:W-:Y:S05]  /*2520*/  BSYNC.RECONVERGENT B0 ;  /* 0x0000000000007941 */ /* 0x000fea0003800200 */
.L_x_1800:
        /* <DEDUP_REMOVED lines=32> */
.L_x_1803:
[----:B------:R-:W-:Y:S05]  /*2730*/  BSYNC.RECONVERGENT B0 ;  /* 0x0000000000007941 */ /* 0x000fea0003800200 */
.L_x_1802:
        /* <DEDUP_REMOVED lines=32> */
.L_x_1805:
[----:B------:R-:W-:Y:S05]  /*2940*/  BSYNC.RECONVERGENT B0 ;  /* 0x0000000000007941 */ /* 0x000fea0003800200 */
.L_x_1804:
        /* <DEDUP_REMOVED lines=32> */
.L_x_1807:
[----:B------:R-:W-:Y:S05]  /*2b50*/  BSYNC.RECONVERGENT B0 ;  /* 0x0000000000007941 */ /* 0x000fea0003800200 */
.L_x_1806:
        /* <DEDUP_REMOVED lines=32> */
.L_x_1809:
[----:B------:R-:W-:Y:S05]  /*2d60*/  BSYNC.RECONVERGENT B0 ;  /* 0x0000000000007941 */ /* 0x000fea0003800200 */
.L_x_1808:
        /* <DEDUP_REMOVED lines=32> */
.L_x_1811:
[----:B------:R-:W-:Y:S05]  /*2f70*/  BSYNC.RECONVERGENT B0 ;  /* 0x0000000000007941 */ /* 0x000fea0003800200 */
.L_x_1810:
[----:B------:R-:W0:Y:S01]  /*2f80*/  LDCU UR41, c[0x0][0x38c] ;  /* 0x00007180ff2977ac */ /* 0x000e220008000800 */
        /* <DEDUP_REMOVED lines=16> */
[----:B------:R-:W-:Y:S01]  /*3090*/  FMUL.FTZ R56, R59, UR6 ;  /* 0x000000063b387c20 */ /* 0x000fe20008410000 */
[----:B0-----:R-:W-:Y:S01]  /*30a0*/  UISETP.GE.AND UP0, UPT, UR41, 0x1, UPT ;  /* 0x000000012900788c */ /* 0x001fe2000bf06270 */
[----:B------:R-:W-:Y:S01]  /*30b0*/  FMUL.FTZ R61, R57, UR6 ;  /* 0x00000006393d7c20 */ /* 0x000fe20008410000 */
[C---:B------:R-:W-:Y:S01]  /*30c0*/  FMUL.FTZ R54, R90.reuse, UR6 ;  /* 0x000000065a367c20 */ /* 0x040fe20008410000 */
[----:B------:R-:W-:Y:S01]  /*30d0*/  FFMA.FTZ R49, R90, R23, R49 ;  /* 0x000000175a317223 */ /* 0x000fe20000010031 */
[----:B------:R-:W-:Y:S06]  /*30e0*/  BAR.SYNC.DEFER_BLOCKING 0x0 ;  /* 0x0000000000007b1d */ /* 0x000fec0000010000 */
[----:B------:R-:W-:Y:S05]  /*30f0*/  BRA.U !UP0, `(.L_x_1812) ;  /* 0x00000025089c7547 */ /* 0x000fea000b800000 */
[----:B------:R-:W0:Y:S01]  /*3100*/  S2UR UR42, SR_CTAID.Y ;  /* 0x00000000002a79c3 */ /* 0x000e220000002600 */
[----:B------:R-:W0:Y:S01]  /*3110*/  LDCU.64 UR28, c[0x0][0x3d8] ;  /* 0x00007b00ff1c77ac */ /* 0x000e220008000a00 */
[----:B------:R-:W-:Y:S01]  /*3120*/  HFMA2 R97, -RZ, RZ, 0, 0 ;  /* 0x00000000ff617431 */ /* 0x000fe200000001ff */
[----:B------:R-:W1:Y:S05]  /*3130*/  LDCU.64 UR32, c[0x0][0x3b8] ;  /* 0x00007700ff2077ac */ /* 0x000e6a0008000a00 */
[----:B------:R-:W2:Y:S01]  /*3140*/  LDC R3, c[0x0][0x394] ;  /* 0x0000e500ff037b82 */ /* 0x000ea20000000800 */
[----:B------:R-:W3:Y:S01]  /*3150*/  LDCU.128 UR8, c[0x0][0x3a0] ;  /* 0x00007400ff0877ac */ /* 0x000ee20008000c00 */
[----:B------:R-:W4:Y:S06]  /*3160*/  LDCU.128 UR16, c[0x0][0x440] ;  /* 0x00008800ff1077ac */ /* 0x000f2c0008000c00 */
[----:B------:R-:W5:Y:S01]  /*3170*/  S2UR UR43, SR_CgaCtaId ;  /* 0x00000000002b79c3 */ /* 0x000f620000008800 */
[----:B------:R-:W5:Y:S01]  /*3180*/  LDCU.64 UR38, c[0x0][0x450] ;  /* 0x00008a00ff2677ac */ /* 0x000f620008000a00 */
[----:B------:R-:W5:Y:S01]  /*3190*/  LDCU.64 UR34, c[0x0][0x3e0] ;  /* 0x00007c00ff2277ac */ /* 0x000f620008000a00 */
[----:B0-----:R-:W-:Y:S01]  /*31a0*/  UIMAD.WIDE.U32 UR26, UR42, UR28, URZ ;  /* 0x0000001c2a1a72a5 */ /* 0x001fe2000f8e00ff */
[----:B------:R-:W0:Y:S01]  /*31b0*/  LDCU.64 UR36, c[0x0][0x3c0] ;  /* 0x00007800ff2477ac */ /* 0x000e220008000a00 */
[----:B-1----:R-:W-:Y:S01]  /*31c0*/  UIMAD.WIDE.U32 UR24, UR42, UR32, URZ ;  /* 0x000000202a1872a5 */ /* 0x002fe2000f8e00ff */
[----:B--2---:R-:W-:Y:S01]  /*31d0*/  ISETP.LE.AND P0, PT, R3, UR14, PT ;  /* 0x0000000e03007c0c */ /* 0x004fe2000bf03270 */
[----:B------:R-:W-:-:S02]  /*31e0*/  UIMAD UR23, UR42, UR29, UR27 ;  /* 0x0000001d2a1772a4 */ /* 0x000fc4000f8e021b */
[----:B---3--:R-:W-:Y:S01]  /*31f0*/  UIMAD.WIDE.U32 UR28, UR42, UR8, URZ ;  /* 0x000000082a1c72a5 */ /* 0x008fe2000f8e00ff */
[----:B------:R-:W-:Y:S01]  /*3200*/  ISETP.EQ.AND P0, PT, R2, RZ, !P0 ;  /* 0x000000ff0200720c */ /* 0x000fe20004702270 */
[----:B------:R-:W-:Y:S02]  /*3210*/  UIMAD UR33, UR42, UR33, UR25 ;  /* 0x000000212a2172a4 */ /* 0x000fe4000f8e0219 */
[----:B----4-:R-:W-:Y:S01]  /*3220*/  ULEA UR25, UP2, UR28, UR16, 0x2 ;  /* 0x000000101c197291 */ /* 0x010fe2000f8410ff */
[----:B------:R-:W-:Y:S01]  /*3230*/  P2R R117, PR, RZ, 0x1 ;  /* 0x00000001ff757803 */ /* 0x000fe20000000000 */
[----:B------:R-:W-:Y:S02]  /*3240*/  UIMAD UR9, UR42, UR9, UR29 ;  /* 0x000000092a0972a4 */ /* 0x000fe4000f8e021d */
[----:B------:R-:W-:Y:S02]  /*3250*/  ULEA UR32, UP0, UR24, UR18, 0x2 ;  /* 0x0000001218207291 */ /* 0x000fe4000f8010ff */
[----:B------:R-:W-:-:S02]  /*3260*/  ULEA.HI.X UR28, UR28, UR17, UR9, 0x2, UP2 ;  /* 0x000000111c1c7291 */ /* 0x000fc400090f1409 */
[----:B------:R-:W-:Y:S01]  /*3270*/  USHF.L.U32 UR8, UR40, 0x8, URZ ;  /* 0x0000000828087899 */ /* 0x000fe200080006ff */
[----:B------:R-:W-:Y:S01]  /*3280*/  UMOV UR17, 0x400 ;  /* 0x0000040000117882 */ /* 0x000fe20000000000 */
[----:B-----5:R-:W-:Y:S02]  /*3290*/  ULEA UR27, UP1, UR26, UR38, 0x2 ;  /* 0x000000261a1b7291 */ /* 0x020fe4000f8210ff */
[----:B------:R-:W-:Y:S02]  /*32a0*/  ULEA UR17, UR43, UR17, 0x18 ;  /* 0x000000112b117291 */ /* 0x000fe4000f8ec0ff */
[----:B------:R-:W-:Y:S02]  /*32b0*/  UIADD3 UR9, UPT, UPT, UR14, -0x2, URZ ;  /* 0xfffffffe0e097890 */ /* 0x000fe4000fffe0ff */
[----:B------:R-:W-:Y:S02]  /*32c0*/  ULEA.HI.X UR29, UR24, UR19, UR33, 0x2, UP0 ;  /* 0x00000013181d7291 */ /* 0x000fe400080f1421 */
[----:B------:R-:W-:-:S02]  /*32d0*/  USHF.L.U64.HI UR19, UR10, 0x2, UR11 ;  /* 0x000000020a137899 */ /* 0x000fc4000801020b */
[----:B------:R-:W-:Y:S02]  /*32e0*/  ULEA.HI.X UR26, UR26, UR39, UR23, 0x2, UP1 ;  /* 0x000000271a1a7291 */ /* 0x000fe400088f1417 */
[----:B------:R-:W-:Y:S02]  /*32f0*/  ULOP3.LUT UR11, UR8, 0x100, URZ, 0xc0, !UPT ;  /* 0x00000100080b7892 */ /* 0x000fe4000f8ec0ff */
[----:B------:R-:W-:Y:S01]  /*3300*/  UIADD3 UR33, UPT, UPT, UR17, 0x1ae0, URZ ;  /* 0x00001ae011217890 */ /* 0x000fe2000fffe0ff */
[----:B------:R-:W1:Y:S01]  /*3310*/  LDCU UR40, c[0x0][0x394] ;  /* 0x00007280ff2877ac */ /* 0x000e620008000800 */
[----:B------:R-:W2:Y:S01]  /*3320*/  LDCU UR42, c[0x0][0x38c] ;  /* 0x00007180ff2a77ac */ /* 0x000ea20008000800 */
[----:B------:R-:W-:Y:S02]  /*3330*/  UIMAD UR16, UR9, UR41, URZ ;  /* 0x00000029091072a4 */ /* 0x000fe4000f8e02ff */
[----:B------:R-:W-:Y:S02]  /*3340*/  USHF.L.U64.HI UR24, UR34, 0x2, UR35 ;  /* 0x0000000222187899 */ /* 0x000fe40008010223 */
[----:B0-----:R-:W-:-:S02]  /*3350*/  USHF.L.U64.HI UR23, UR36, 0x2, UR37 ;  /* 0x0000000224177899 */ /* 0x001fc40008010225 */
[----:B------:R-:W-:Y:S01]  /*3360*/  UIADD3 UR17, UPT, UPT, UR17, 0x24e0, URZ ;  /* 0x000024e011117890 */ /* 0x000fe2000fffe0ff */
[----:B------:R-:W-:-:S11]  /*3370*/  UMOV UR8, URZ ;  /* 0x000000ff00087c82 */ /* 0x000fd60008000000 */
.L_x_1825:
[----:B------:R-:W-:Y:S02]  /*3380*/  MOV R6, UR25 ;  /* 0x0000001900067c02 */ /* 0x000fe40008000f00 */
[----:B------:R-:W-:-:S05]  /*3390*/  MOV R7, UR28 ;  /* 0x0000001c00077c02 */ /* 0x000fca0008000f00 */
[----:B------:R-:W3:Y:S01]  /*33a0*/  LDG.E R92, desc[UR30][R6.64] ;  /* 0x0000001e065c7981 */ /* 0x000ee2000c1e1900 */
[----:B-1----:R-:W-:Y:S02]  /*33b0*/  MOV R2, UR32 ;  /* 0x0000002000027c02 */ /* 0x002fe40008000f00 */
[----:B0-----:R-:W-:Y:S02]  /*33c0*/  MOV R5, UR26 ;  /* 0x0000001a00057c02 */ /* 0x001fe40008000f00 */
[----:B------:R-:W-:Y:S02]  /*33d0*/  MOV R3, UR29 ;  /* 0x0000001d00037c02 */ /* 0x000fe40008000f00 */
[----:B------:R-:W-:-:S03]  /*33e0*/  MOV R4, UR27 ;  /* 0x0000001b00047c02 */ /* 0x000fc60008000f00 */
[----:B------:R0:W4:Y:S04]  /*33f0*/  LDG.E R2, desc[UR30][R2.64] ;  /* 0x0000001e02027981 */ /* 0x000128000c1e1900 */
[----:B------:R5:W4:Y:S01]  /*3400*/  LDG.E R5, desc[UR30][R4.64] ;  /* 0x0000001e04057981 */ /* 0x000b22000c1e1900 */
[----:B------:R-:W1:Y:S01]  /*3410*/  S2UR UR18, SR_CgaCtaId ;  /* 0x00000000001279c3 */ /* 0x000e620000008800 */
[----:B------:R-:W-:Y:S01]  /*3420*/  UMOV UR9, 0x400 ;  /* 0x0000040000097882 */ /* 0x000fe20000000000 */
[----:B------:R-:W-:Y:S01]  /*3430*/  BSSY.RECONVERGENT B0, `(.L_x_1813) ;  /* 0x0000047000007945 */ /* 0x000fe20003800200 */
[----:B------:R-:W2:Y:S01]  /*3440*/  S2R R94, SR_TID.X ;  /* 0x00000000005e7919 */ /* 0x000ea20000002100 */
[----:B-1----:R-:W-:Y:S01]  /*3450*/  ULEA UR9, UR18, UR9, 0x18 ;  /* 0x0000000912097291 */ /* 0x002fe2000f8ec0ff */
[----:B--2---:R-:W-:-:S02]  /*3460*/  ISETP.NE.AND P0, PT, R94, RZ, PT ;  /* 0x000000ff5e00720c */ /* 0x004fc40003f05270 */
[C---:B0-----:R-:W-:Y:S02]  /*3470*/  IADD3 R3, PT, PT, R94.reuse, 0x200, RZ ;  /* 0x000002005e037810 */ /* 0x041fe40007ffe0ff */
[----:B------:R-:W-:Y:S02]  /*3480*/  ISETP.NE.AND P1, PT, R94, 0x7f, PT ;  /* 0x0000007f5e00780c */ /* 0x000fe40003f25270 */
[----:B------:R-:W-:-:S04]  /*3490*/  SEL R3, R3, UR11, P0 ;  /* 0x0000000b03037c07 */ /* 0x000fc80008000000 */
[----:B-----5:R-:W-:Y:S01]  /*34a0*/  LEA R4, R3, UR9, 0x2 ;  /* 0x0000000903047c11 */ /* 0x020fe2000f8e10ff */
        /* <DEDUP_REMOVED lines=18> */
[----:B------:R-:W1:Y:S01]  /*35d0*/  MUFU.EX2 R126, R126 ;  /* 0x0000007e007e7308 */ /* 0x000e620000000800 */
[----:B----4-:R-:W-:Y:S01]  /*35e0*/  FMUL.FTZ R2, R2, R5 ;  /* 0x0000000502027220 */ /* 0x010fe20000410000 */
[----:B0-----:R0:W-:Y:S02]  /*35f0*/  STS [R4+0x1ae0], R137 ;  /* 0x001ae08904007388 */ /* 0x0011e40000000800 */
[----:B------:R-:W2:Y:S01]  /*3600*/  MUFU.EX2 R131, R131 ;  /* 0x0000008300837308 */ /* 0x000ea20000000800 */
[-C--:B------:R-:W-:Y:S01]  /*3610*/  FMUL.FTZ R119, R0, R2.reuse ;  /* 0x0000000200777220 */ /* 0x080fe20000410000 */
[-C--:B------:R-:W-:Y:S01]  /*3620*/  FMUL.FTZ R116, R20, R2.reuse ;  /* 0x0000000214747220 */ /* 0x080fe20000410000 */
[-C--:B------:R-:W-:Y:S01]  /*3630*/  FMUL.FTZ R114, R19, R2.reuse ;  /* 0x0000000213727220 */ /* 0x080fe20000410000 */
        /* <DEDUP_REMOVED lines=17> */
[----:B------:R-:W-:-:S03]  /*3750*/  FMUL.FTZ R99, R90, R2 ;  /* 0x000000025a637220 */ /* 0x000fc60000410000 */
        /* <DEDUP_REMOVED lines=9> */
[----:B-1234-:R-:W-:Y:S05]  /*37f0*/  @P1 BRA `(.L_x_1814) ;  /* 0x0000000000201947 */ /* 0x01efea0003800000 */
[----:B------:R-:W-:Y:S01]  /*3800*/  UISETP.NE.AND UP0, UPT, UR14, UR40, UPT ;  /* 0x000000280e00728c */ /* 0x000fe2000bf05270 */
[----:B------:R-:W-:-:S08]  /*3810*/  HFMA2 R96, -RZ, RZ, 1.875, 0 ;  /* 0x3f800000ff607431 */ /* 0x000fd000000001ff */
[----:B------:R-:W-:Y:S05]  /*3820*/  BRA.U !UP0, `(.L_x_1815) ;  /* 0x00000001081c7547 */ /* 0x000fea000b800000 */
[----:B------:R-:W-:Y:S01]  /*3830*/  USHF.L.U32 UR18, UR14, 0xa, URZ ;  /* 0x0000000a0e127899 */ /* 0x000fe200080006ff */
[----:B------:R-:W-:-:S03]  /*3840*/  MOV R96, UR33 ;  /* 0x0000002100607c02 */ /* 0x000fc60008000f00 */
[----:B------:R-:W-:-:S09]  /*3850*/  ULOP3.LUT UR18, UR18, 0x400, URZ, 0xc0, !UPT ;  /* 0x0000040012127892 */ /* 0x000fd2000f8ec0ff */
[----:B------:R-:W2:Y:S01]  /*3860*/  LDS R96, [R96+UR18] ;  /* 0x0000001260607984 */ /* 0x000ea20008000800 */
[----:B------:R-:W-:Y:S05]  /*3870*/  BRA `(.L_x_1815) ;  /* 0x0000000000087947 */ /* 0x000fea0003800000 */
.L_x_1814:
[----:B------:R-:W-:-:S06]  /*3880*/  LEA R96, R94, UR9, 0x2 ;  /* 0x000000095e607c11 */ /* 0x000fcc000f8e10ff */
[----:B------:R-:W1:Y:S02]  /*3890*/  LDS R96, [R96+0x22e4] ;  /* 0x0022e40060607984 */ /* 0x000e640000000800 */
.L_x_1815:
[----:B------:R-:W-:Y:S05]  /*38a0*/  BSYNC.RECONVERGENT B0 ;  /* 0x0000000000007941 */ /* 0x000fea0003800200 */
.L_x_1813:
[----:B------:R-:W-:Y:S02]  /*38b0*/  LOP3.LUT P1, RZ, R94, 0x1f, RZ, 0xc0, !PT ;  /* 0x0000001f5eff7812 */ /* 0x000fe4000782c0ff */
[----:B------:R-:W-:Y:S01]  /*38c0*/  MOV R2, UR14 ;  /* 0x0000000e00027c02 */ /* 0x000fe20008000f00 */
[----:B------:R-:W-:Y:S01]  /*38d0*/  HFMA2 R5, -RZ, RZ, 0, 0 ;  /* 0x00000000ff057431 */ /* 0x000fe200000001ff */
[----:B0-----:R-:W-:Y:S02]  /*38e0*/  MOV R4, 0x3f800000 ;  /* 0x3f80000000047802 */ /* 0x001fe40000000f00 */
[----:B------:R-:W-:Y:S01]  /*38f0*/  ISETP.EQ.OR P1, PT, R2, 0x1, P1 ;  /* 0x000000010200780c */ /* 0x000fe20000f22670 */
[----:B------:R-:W-:Y:S01]  /*3900*/  FMUL.FTZ R144, R43, R40 ;  /* 0x000000282b907220 */ /* 0x000fe20000410000 */
[----:B------:R-:W-:Y:S01]  /*3910*/  FMUL.FTZ R139, R48, R39 ;  /* 0x00000027308b7220 */ /* 0x000fe20000410000 */
[----:B------:R-:W-:Y:S01]  /*3920*/  FMUL.FTZ R6, R137, R126 ;  /* 0x0000007e89067220 */ /* 0x000fe20000410000 */
[----:B------:R-:W-:-:S02]  /*3930*/  FMUL.FTZ R138, R41, R38 ;  /* 0x00000026298a7220 */ /* 0x000fc40000410000 */
[----:B------:R-:W-:Y:S01]  /*3940*/  FFMA.FTZ R7, R126, R144, R139 ;  /* 0x000000907e077223 */ /* 0x000fe2000001008b */
[----:B------:R-:W-:Y:S01]  /*3950*/  FMUL.FTZ R154, R46, R37 ;  /* 0x000000252e9a7220 */ /* 0x000fe20000410000 */
[----:B------:R-:W-:-:S05]  /*3960*/  FMUL.FTZ R6, R131, R6 ;  /* 0x0000000683067220 */ /* 0x000fca0000410000 */
[----:B------:R-:W-:Y:S01]  /*3970*/  VOTEU.ALL UP0, P1 ;  /* 0x0000000000ff7886 */ /* 0x000fe20000800000 */
[----:B------:R-:W-:-:S04]  /*3980*/  FFMA.FTZ R7, R131, R7, R138 ;  /* 0x0000000783077223 */ /* 0x000fc8000001008a */
[----:B------:R-:W-:Y:S01]  /*3990*/  @!UP0 UIMAD.WIDE UR38, UR16, 0x8, UR4 ;  /* 0x00000008102688a5 */ /* 0x000fe2000f8e0204 */
[----:B------:R-:W-:Y:S01]  /*39a0*/  FMUL.FTZ R141, R44, R35 ;  /* 0x000000232c8d7220 */ /* 0x000fe20000410000 */
[C---:B------:R-:W-:Y:S01]  /*39b0*/  FMUL.FTZ R9, R129.reuse, R6 ;  /* 0x0000000681097220 */ /* 0x040fe20000410000 */
[----:B------:R-:W-:Y:S01]  /*39c0*/  FFMA.FTZ R7, R129, R7, R154 ;  /* 0x0000000781077223 */ /* 0x000fe2000001009a */
[----:B------:R-:W-:Y:S02]  /*39d0*/  FMUL.FTZ R143, R42, R33 ;  /* 0x000000212a8f7220 */ /* 0x000fe40000410000 */
[----:B------:R-:W-:Y:S02]  /*39e0*/  MOV R2, UR38 ;  /* 0x0000002600027c02 */ /* 0x000fe40008000f00 */
[----:B------:R-:W-:Y:S01]  /*39f0*/  MOV R3, UR39 ;  /* 0x0000002700037c02 */ /* 0x000fe20008000f00 */
[C---:B------:R-:W-:Y:S01]  /*3a00*/  FMUL.FTZ R9, R124.reuse, R9 ;  /* 0x000000097c097220 */ /* 0x040fe20000410000 */
[----:B------:R-:W-:Y:S01]  /*3a10*/  FFMA.FTZ R7, R124, R7, R141 ;  /* 0x000000077c077223 */ /* 0x000fe2000001008d */
[----:B------:R-:W-:-:S02]  /*3a20*/  FMUL.FTZ R140, R36, R29 ;  /* 0x0000001d248c7220 */ /* 0x000fc40000410000 */
        /* <DEDUP_REMOVED lines=10> */
[----:B0-----:R-:W-:Y:S01]  /*3ad0*/  FMUL.FTZ R2, R122, R9 ;  /* 0x000000097a027220 */ /* 0x001fe20000410000 */
[----:B------:R-:W-:Y:S01]  /*3ae0*/  FMUL.FTZ R133, R26, R87 ;  /* 0x000000571a857220 */ /* 0x000fe20000410000 */
[----:B------:R-:W-:Y:S01]  /*3af0*/  FMUL.FTZ R132, R24, R83 ;  /* 0x0000005318847220 */ /* 0x000fe20000410000 */
[----:B------:R-:W-:Y:S01]  /*3b00*/  FFMA.FTZ R7, R120, R7, R145 ;  /* 0x0000000778077223 */ /* 0x000fe20000010091 */
[----:B------:R-:W-:Y:S01]  /*3b10*/  FMUL.FTZ R2, R127, R2 ;  /* 0x000000027f027220 */ /* 0x000fe20000410000 */
[C---:B------:R-:W-:Y:S01]  /*3b20*/  ISETP.GT.U32.AND P2, PT, R94.reuse, 0x1f, PT ;  /* 0x0000001f5e00780c */ /* 0x040fe20003f44070 */
[----:B------:R-:W-:Y:S01]  /*3b30*/  FMUL.FTZ R130, R23, R74 ;  /* 0x0000004a17827220 */ /* 0x000fe20000410000 */
[----:B------:R-:W-:Y:S01]  /*3b40*/  FFMA.FTZ R7, R123, R7, R142 ;  /* 0x000000077b077223 */ /* 0x000fe2000001008e */
[----:B------:R-:W-:Y:S01]  /*3b50*/  FMUL.FTZ R3, R125, R2 ;  /* 0x000000027d037220 */ /* 0x000fe20000410000 */
[----:B------:R-:W-:-:S02]  /*3b60*/  LEA.HI R128, R94, R94, RZ, 0x1e ;  /* 0x0000005e5e807211 */ /* 0x000fc400078ff0ff */
[----:B------:R-:W-:Y:S01]  /*3b70*/  FFMA.FTZ R7, R121, R7, R136 ;  /* 0x0000000779077223 */ /* 0x000fe20000010088 */
[----:B------:R-:W-:Y:S01]  /*3b80*/  FMUL.FTZ R2, R120, R3 ;  /* 0x0000000378027220 */ /* 0x000fe20000410000 */
[----:B------:R-:W-:Y:S02]  /*3b90*/  LEA R128, R128, UR9, 0x3 ;  /* 0x0000000980807c11 */ /* 0x000fe4000f8e18ff */
[----:B------:R-:W-:Y:S01]  /*3ba0*/  FFMA.FTZ R7, R118, R7, R135 ;  /* 0x0000000776077223 */ /* 0x000fe20000010087 */
[----:B------:R-:W-:-:S03]  /*3bb0*/  FMUL.FTZ R2, R123, R2 ;  /* 0x000000027b027220 */ /* 0x000fc60000410000 */
[----:B------:R-:W-:Y:S01]  /*3bc0*/  FFMA.FTZ R7, R115, R7, R134 ;  /* 0x0000000773077223 */ /* 0x000fe20000010086 */
[----:B------:R-:W-:-:S03]  /*3bd0*/  FMUL.FTZ R3, R121, R2 ;  /* 0x0000000279037220 */ /* 0x000fc60000410000 */
[----:B------:R-:W-:Y:S01]  /*3be0*/  FFMA.FTZ R7, R112, R7, R133 ;  /* 0x0000000770077223 */ /* 0x000fe20000010085 */
[----:B------:R-:W-:-:S04]  /*3bf0*/  FMUL.FTZ R2, R118, R3 ;  /* 0x0000000376027220 */ /* 0x000fc80000410000 */
[----:B------:R-:W-:-:S04]  /*3c00*/  FMUL.FTZ R3, R115, R2 ;  /* 0x0000000273037220 */ /* 0x000fc80000410000 */
[----:B------:R-:W-:Y:S01]  /*3c10*/  FMUL.FTZ R2, R112, R3 ;  /* 0x0000000370027220 */ /* 0x000fe20000410000 */
[----:B------:R-:W-:-:S03]  /*3c20*/  FFMA.FTZ R3, R109, R7, R132 ;  /* 0x000000076d037223 */ /* 0x000fc60000010084 */
[----:B------:R-:W-:Y:S01]  /*3c30*/  FMUL.FTZ R2, R109, R2 ;  /* 0x000000026d027220 */ /* 0x000fe20000410000 */
[----:B------:R-:W-:-:S03]  /*3c40*/  FFMA.FTZ R3, R105, R3, R130 ;  /* 0x0000000369037223 */ /* 0x000fc60000010082 */
[----:B------:R-:W-:-:S05]  /*3c50*/  FMUL.FTZ R2, R105, R2 ;  /* 0x0000000269027220 */ /* 0x000fca0000410000 */
        /* <DEDUP_REMOVED lines=14> */
[----:B------:R-:W3:Y:S04]  /*3d40*/  LDS.64 R2, [R147+0x10e0] ;  /* 0x0010e00093027984 */ /* 0x000ee80000000a00 */
[----:B------:R-:W4:Y:S01]  /*3d50*/  LDS.64 R10, [R147+0x10e8] ;  /* 0x0010e800930a7984 */ /* 0x000f220000000a00 */
[-C--:B0-----:R-:W-:Y:S01]  /*3d60*/  FFMA.FTZ R148, R9, R6.reuse, R7 ;  /* 0x0000000609947223 */ /* 0x081fe20000010007 */
[----:B------:R-:W-:-:S03]  /*3d70*/  FMUL.FTZ R149, R8, R6 ;  /* 0x0000000608957220 */ /* 0x000fc60000410000 */
[C---:B---3--:R-:W-:Y:S01]  /*3d80*/  FFMA.FTZ R148, R2.reuse, R148, R3 ;  /* 0x0000009402947223 */ /* 0x048fe20000010003 */
[----:B------:R-:W-:-:S03]  /*3d90*/  FMUL.FTZ R149, R2, R149 ;  /* 0x0000009502957220 */ /* 0x000fc60000410000 */
[C---:B----4-:R-:W-:Y:S01]  /*3da0*/  FFMA.FTZ R11, R10.reuse, R148, R11 ;  /* 0x000000940a0b7223 */ /* 0x050fe2000001000b */
[----:B------:R-:W-:Y:S01]  /*3db0*/  FMUL.FTZ R10, R10, R149 ;  /* 0x000000950a0a7220 */ /* 0x000fe20000410000 */
[----:B------:R-:W-:Y:S06]  /*3dc0*/  BRA.DIV UR18, `(.L_x_1817) ;  /* 0x0000003212e47947 */ /* 0x000fec000b800000 */
[----:B------:R-:W0:Y:S04]  /*3dd0*/  SHFL.UP PT, R148, R11, 0x1, RZ ;  /* 0x042000000b947989 */ /* 0x000e2800000e00ff */
[----:B------:R-:W3:Y:S01]  /*3de0*/  SHFL.UP PT, R149, R10, 0x1, RZ ;  /* 0x042000000a957989 */ /* 0x000ee200000e00ff */
[C---:B0-----:R-:W-:Y:S01]  /*3df0*/  FFMA.FTZ R148, R10.reuse, R148, R11 ;  /* 0x000000940a947223 */ /* 0x041fe2000001000b */
[----:B---3--:R-:W-:-:S04]  /*3e00*/  @P5 FMUL.FTZ R10, R10, R149 ;  /* 0x000000950a0a5220 */ /* 0x008fc80000410000 */
        /* <DEDUP_REMOVED lines=16> */
[----:B------:R0:W3:Y:S04]  /*3f10*/  SHFL.UP PT, R153, R10, 0x10, RZ ;  /* 0x060000000a997989 */ /* 0x0000e800000e00ff */
[----:B------:R0:W4:Y:S02]  /*3f20*/  SHFL.UP PT, R148, R11, 0x10, RZ ;  /* 0x060000000b947989 */ /* 0x00012400000e00ff */
.L_x_1843:
[C---:B----4-:R-:W-:Y:S01]  /*3f30*/  FFMA.FTZ R148, R10.reuse, R148, R11 ;  /* 0x000000940a947223 */ /* 0x050fe2000001000b */
[----:B------:R-:W-:Y:S01]  /*3f40*/  UMOV UR18, 0xffffffff ;  /* 0xffffffff00127882 */ /* 0x000fe20000000000 */
[----:B0--3--:R-:W-:-:S03]  /*3f50*/  @P1 FMUL.FTZ R10, R10, R153 ;  /* 0x000000990a0a1220 */ /* 0x009fc60000410000 */
[----:B------:R-:W-:Y:S01]  /*3f60*/  FSEL R11, R11, R148, !P1 ;  /* 0x000000940b0b7208 */ /* 0x000fe20004800000 */
[----:B------:R-:W-:Y:S06]  /*3f70*/  BRA.DIV UR18, `(.L_x_1818) ;  /* 0x00000036127c7947 */ /* 0x000fec000b800000 */
.L_x_1846:
[----:B------:R-:W-:-:S03]  /*3f80*/  UMOV UR18, 0xffffffff ;  /* 0xffffffff00127882 */ /* 0x000fc60000000000 */
[----:B------:R-:W-:Y:S05]  /*3f90*/  BRA.DIV UR18, `(.L_x_1819) ;  /* 0x00000036129c7947 */ /* 0x000fea000b800000 */
.L_x_1849:
[----:B------:R-:W-:-:S03]  /*3fa0*/  UMOV UR18, 0xffffffff ;  /* 0xffffffff00127882 */ /* 0x000fc60000000000 */
[----:B------:R-:W-:Y:S05]  /*3fb0*/  BRA.DIV UR18, `(.L_x_1820) ;  /* 0x0000003612bc7947 */ /* 0x000fea000b800000 */
[----:B------:R-:W0:Y:S04]  /*3fc0*/  SHFL.UP PT, R10, R10, 0x1, RZ ;  /* 0x042000000a0a7989 */ /* 0x000e2800000e00ff */
[----:B------:R-:W3:Y:S04]  /*3fd0*/  SHFL.UP PT, R11, R11, 0x1, RZ ;  /* 0x042000000b0b7989 */ /* 0x000ee800000e00ff */
[----:B-----5:R-:W4:Y:S04]  /*3fe0*/  SHFL.IDX PT, R4, R4, RZ, 0x1f ;  /* 0x00001fff04047589 */ /* 0x020f2800000e0000 */
[----:B------:R-:W0:Y:S02]  /*3ff0*/  SHFL.IDX PT, R5, R5, RZ, 0x1f ;  /* 0x00001fff05057589 */ /* 0x000e2400000e0000 */
.L_x_1855:
[C---:B0--3--:R-:W-:Y:S01]  /*4000*/  @P0 FFMA.FTZ R5, R10.reuse, R5, R11 ;  /* 0x000000050a050223 */ /* 0x049fe2000001000b */
        /* <DEDUP_REMOVED lines=11> */
.L_x_1816:
[----:B------:R-:W-:Y:S05]  /*40c0*/  WARPSYNC.ALL ;  /* 0x0000000000007948 */ /* 0x000fea0003800000 */
[----:B------:R-:W-:Y:S01]  /*40d0*/  BAR.SYNC.DEFER_BLOCKING 0x0 ;  /* 0x0000000000007b1d */ /* 0x000fe20000010000 */
[C---:B012--5:R-:W-:Y:S01]  /*40e0*/  FMUL.FTZ R4, R105.reuse, R96 ;  /* 0x0000006069047220 */ /* 0x067fe20000410000 */
[----:B------:R-:W-:Y:S01]  /*40f0*/  FFMA.FTZ R3, R105, R99, R98 ;  /* 0x0000006369037223 */ /* 0x000fe20000010062 */
[----:B------:R-:W-:Y:S02]  /*4100*/  ISETP.NE.AND P0, PT, R117, RZ, PT ;  /* 0x000000ff7500720c */ /* 0x000fe40003f05270 */
        /* <DEDUP_REMOVED lines=12> */
[----:B------:R-:W-:Y:S01]  /*41d0*/  FFMA.FTZ R3, R123, R3, R106 ;  /* 0x000000037b037223 */ /* 0x000fe2000001006a */
[----:B------:R-:W-:-:S03]  /*41e0*/  MOV R4, 0x3f800000 ;  /* 0x3f80000000047802 */ /* 0x000fc60000000f00 */
[----:B------:R-:W-:-:S04]  /*41f0*/  FFMA.FTZ R3, R120, R3, R107 ;  /* 0x0000000378037223 */ /* 0x000fc8000001006b */
[----:B------:R-:W-:Y:S01]  /*4200*/  FFMA.FTZ R3, R125, R3, R108 ;  /* 0x000000037d037223 */ /* 0x000fe2000001006c */
[----:B0-----:R-:W-:Y:S01]  /*4210*/  FFMA.FTZ R144, R137, R2, R144 ;  /* 0x0000000289907223 */ /* 0x001fe20000010090 */
[----:B------:R-:W-:Y:S01]  /*4220*/  FMUL.FTZ R2, R120, R5 ;  /* 0x0000000578027220 */ /* 0x000fe20000410000 */
[----:B------:R-:W-:Y:S02]  /*4230*/  MOV R5, RZ ;  /* 0x000000ff00057202 */ /* 0x000fe40000000f00 */
[----:B------:R-:W-:Y:S01]  /*4240*/  FFMA.FTZ R137, R126, R144, R139 ;  /* 0x000000907e897223 */ /* 0x000fe2000001008b */
[----:B------:R-:W-:-:S03]  /*4250*/  FMUL.FTZ R2, R125, R2 ;  /* 0x000000027d027220 */ /* 0x000fc60000410000 */
[----:B------:R-:W-:Y:S01]  /*4260*/  FFMA.FTZ R138, R131, R137, R138 ;  /* 0x00000089838a7223 */ /* 0x000fe2000001008a */
[C---:B------:R-:W-:Y:S01]  /*4270*/  FMUL.FTZ R7, R127.reuse, R2 ;  /* 0x000000027f077220 */ /* 0x040fe20000410000 */
[----:B------:R-:W-:Y:S01]  /*4280*/  FFMA.FTZ R2, R127, R3, R110 ;  /* 0x000000037f027223 */ /* 0x000fe2000001006e */
[----:B------:R-:W0:Y:S01]  /*4290*/  @P0 LDS.64 R4, [UR17] ;  /* 0x00000011ff040984 */ /* 0x000e220008000a00 */
[----:B------:R-:W-:Y:S01]  /*42a0*/  FFMA.FTZ R139, R129, R138, R154 ;  /* 0x0000008a818b7223 */ /* 0x000fe2000001009a */
[C---:B------:R-:W-:Y:S01]  /*42b0*/  FMUL.FTZ R7, R122.reuse, R7 ;  /* 0x000000077a077220 */ /* 0x040fe20000410000 */
[----:B------:R-:W-:Y:S01]  /*42c0*/  FFMA.FTZ R2, R122, R2, R111 ;  /* 0x000000027a027223 */ /* 0x000fe2000001006f */
[----:B------:R-:W-:Y:S01]  /*42d0*/  ISETP.GT.U32.AND P0, PT, R94, 0x1f, PT ;  /* 0x0000001f5e00780c */ /* 0x000fe20003f04070 */
[C---:B------:R-:W-:Y:S01]  /*42e0*/  FFMA.FTZ R141, R124.reuse, R139, R141 ;  /* 0x0000008b7c8d7223 */ /* 0x040fe2000001008d */
        /* <DEDUP_REMOVED lines=75> */
[----:B------:R-:W-:Y:S04]  /*47a0*/  SHFL.DOWN PT, R142, R8, 0x1, 0x1f ;  /* 0x08201f00088e7f89 */ /* 0x000fe800000e0000 */
[----:B------:R-:W-:Y:S04]  /*47b0*/  SHFL.IDX PT, R136, R8, RZ, 0x1f ;  /* 0x00001fff08887589 */ /* 0x000fe800000e0000 */
[----:B------:R-:W0:Y:S04]  /*47c0*/  SHFL.IDX PT, R152, R9, RZ, 0x1f ;  /* 0x00001fff09987589 */ /* 0x000e2800000e0000 */
[----:B------:R1:W2:Y:S01]  /*47d0*/  SHFL.DOWN PT, R157, R9, 0x1, 0x1f ;  /* 0x08201f00099d7f89 */ /* 0x0002a200000e0000 */
[-C--:B0-----:R-:W-:Y:S01]  /*47e0*/  FFMA.FTZ R132, R5, R136.reuse, R152 ;  /* 0x0000008805847223 */ /* 0x081fe20000010098 */
[----:B-1----:R-:W-:-:S07]  /*47f0*/  FMUL.FTZ R136, R4, R136 ;  /* 0x0000008804887220 */ /* 0x002fce0000410000 */
.L_x_1872:
[----:B------:R-:W-:Y:S02]  /*4800*/  MOV R9, R156 ;  /* 0x0000009c00097202 */ /* 0x000fe40000000f00 */
[----:B------:R-:W-:Y:S02]  /*4810*/  MOV R8, R154 ;  /* 0x0000009a00087202 */ /* 0x000fe40000000f00 */
[----:B------:R-:W-:Y:S01]  /*4820*/  MOV R5, R132 ;  /* 0x0000008400057202 */ /* 0x000fe20000000f00 */
[C---:B--2---:R-:W-:Y:S01]  /*4830*/  @P0 FFMA.FTZ R9, R142.reuse, R9, R157 ;  /* 0x000000098e090223 */ /* 0x044fe2000001009d */
        /* <DEDUP_REMOVED lines=12> */
.L_x_1821:
[----:B------:R-:W-:Y:S05]  /*4900*/  WARPSYNC.ALL ;  /* 0x0000000000007948 */ /* 0x000fea0003800000 */
[----:B------:R-:W-:Y:S01]  /*4910*/  BAR.SYNC.DEFER_BLOCKING 0x0 ;  /* 0x0000000000007b1d */ /* 0x000fe20000010000 */
[----:B0-----:R-:W-:Y:S01]  /*4920*/  SHF.R.U32.HI R3, RZ, 0x2, R94 ;  /* 0x00000002ff037819 */ /* 0x001fe2000001165e */
[----:B------:R-:W-:Y:S01]  /*4930*/  FFMA.FTZ R7, R0, R144, RZ ;  /* 0x0000009000077223 */ /* 0x000fe200000100ff */
[----:B------:R-:W-:Y:S02]  /*4940*/  ISETP.GT.AND P1, PT, R50, 0x1e, PT ;  /* 0x0000001e3200780c */ /* 0x000fe40003f24270 */
[----:B------:R-:W-:Y:S01]  /*4950*/  IADD3 R2, PT, PT, R3, R94, RZ ;  /* 0x0000005e03027210 */ /* 0x000fe20007ffe0ff */
[----:B------:R-:W-:Y:S01]  /*4960*/  FFMA.FTZ R6, R20, R137, R7 ;  /* 0x0000008914067223 */ /* 0x000fe20000010007 */
[----:B------:R-:W-:Y:S01]  /*4970*/  FFMA.FTZ R137, R48, -R39, R137 ;  /* 0x8000002730897223 */ /* 0x000fe20000010089 */
[----:B------:R-:W-:Y:S01]  /*4980*/  ISETP.GT.AND P0, PT, R50, 0x1d, PT ;  /* 0x0000001d3200780c */ /* 0x000fe20003f04270 */
[----:B------:R-:W-:Y:S01]  /*4990*/  BSSY.RECONVERGENT B0, `(.L_x_1823) ;  /* 0x00000d0000007945 */ /* 0x000fe20003800200 */
[----:B------:R-:W-:Y:S01]  /*49a0*/  LEA R2, R2, UR9, 0x3 ;  /* 0x0000000902027c11 */ /* 0x000fe2000f8e18ff */
[----:B------:R-:W-:Y:S01]  /*49b0*/  FFMA.FTZ R7, R19, R138, R6 ;  /* 0x0000008a13077223 */ /* 0x000fe20000010006 */
[----:B------:R-:W-:Y:S01]  /*49c0*/  FFMA.FTZ R138, R41, -R38, R138 ;  /* 0x80000026298a7223 */ /* 0x000fe2000001008a */
[----:B------:R-:W-:-:S03]  /*49d0*/  ISETP.NE.AND P2, PT, R94, RZ, PT ;  /* 0x000000ff5e00720c */ /* 0x000fc60003f45270 */
[----:B------:R-:W0:Y:S10]  /*49e0*/  LDS R2, [R2+0x15e4] ;  /* 0x0015e40002027984 */ /* 0x000e340000000800 */
[----:B------:R1:W-:Y:S01]  /*49f0*/  @!P2 STS.64 [UR17], R4 ;  /* 0x00000004ff00a988 */ /* 0x0003e20008000a11 */
[----:B0-----:R-:W-:Y:S01]  /*4a00*/  FFMA.FTZ R99, R2, R96, R99 ;  /* 0x0000006002637223 */ /* 0x001fe20000010063 */
        /* <DEDUP_REMOVED lines=15> */
[----:B-1----:R-:W-:Y:S01]  /*4b00*/  FMUL.FTZ R5, R92, R101 ;  /* 0x000000655c057220 */ /* 0x002fe20000410000 */
[----:B------:R-:W-:Y:S01]  /*4b10*/  FADD.FTZ R56, R112, R56 ;  /* 0x0000003870387221 */ /* 0x000fe20000010000 */
[----:B------:R-:W-:Y:S01]  /*4b20*/  FFMA.FTZ R103, R118, R115, R103 ;  /* 0x0000007376677223 */ /* 0x000fe20000010067 */
[----:B------:R-:W-:Y:S01]  /*4b30*/  FFMA.FTZ R2, R12, R146, R7 ;  /* 0x000000920c027223 */ /* 0x000fe20000010007 */
[----:B------:R-:W-:Y:S01]  /*4b40*/  FFMA.FTZ R7, R43, -R40, R144 ;  /* 0x800000282b077223 */ /* 0x000fe20000010090 */
[----:B------:R-:W-:Y:S01]  /*4b50*/  FFMA.FTZ R146, R31, -R22, R146 ;  /* 0x800000161f927223 */ /* 0x000fe20000010092 */
[----:B------:R-:W-:Y:S01]  /*4b60*/  FFMA.FTZ R121, R121, R103, R104 ;  /* 0x0000006779797223 */ /* 0x000fe20000010068 */
[----:B------:R-:W-:Y:S01]  /*4b70*/  FFMA.FTZ R6, R53, R145, R2 ;  /* 0x0000009135067223 */ /* 0x000fe20000010002 */
[----:B------:R-:W-:Y:S01]  /*4b80*/  FFMA.FTZ R145, R32, -R21, R145 ;  /* 0x8000001520917223 */ /* 0x000fe20000010091 */
[----:B------:R-:W-:Y:S01]  /*4b90*/  FMUL.FTZ R118, R99, R74 ;  /* 0x0000004a63767220 */ /* 0x000fe20000410000 */
[----:B------:R-:W-:Y:S01]  /*4ba0*/  FFMA.FTZ R123, R123, R121, R106 ;  /* 0x000000797b7b7223 */ /* 0x000fe2000001006a */
[----:B------:R-:W-:Y:S01]  /*4bb0*/  FFMA.FTZ R8, R51, R153, R6 ;  /* 0x0000009933087223 */ /* 0x000fe20000010006 */
[-C--:B------:R-:W-:Y:S01]  /*4bc0*/  FFMA.FTZ R153, R30, -R13.reuse, R153 ;  /* 0x8000000d1e997223 */ /* 0x080fe20000010099 */
[----:B------:R-:W-:Y:S01]  /*4bd0*/  FMUL.FTZ R106, R103, R13 ;  /* 0x0000000d676a7220 */ /* 0x000fe20000410000 */
[----:B------:R-:W-:Y:S01]  /*4be0*/  FFMA.FTZ R107, R120, R123, R107 ;  /* 0x0000007b786b7223 */ /* 0x000fe2000001006b */
[----:B------:R-:W-:Y:S01]  /*4bf0*/  FFMA.FTZ R149, R55, R135, R8 ;  /* 0x0000008737957223 */ /* 0x000fe20000010008 */
[----:B------:R-:W-:Y:S01]  /*4c00*/  FMUL.FTZ R102, R123, R22 ;  /* 0x000000167b667220 */ /* 0x000fe20000410000 */
[----:B------:R-:W-:Y:S01]  /*4c10*/  FFMA.FTZ R135, R28, -R95, R135 ;  /* 0x8000005f1c877223 */ /* 0x000fe20000010087 */
[----:B------:R-:W-:Y:S01]  /*4c20*/  FFMA.FTZ R125, R125, R107, R108 ;  /* 0x0000006b7d7d7223 */ /* 0x000fe2000001006c */
[----:B------:R-:W-:Y:S01]  /*4c30*/  FFMA.FTZ R96, R52, R134, R149 ;  /* 0x0000008634607223 */ /* 0x000fe20000010095 */
[----:B------:R-:W-:Y:S01]  /*4c40*/  FMUL.FTZ R108, R115, R95 ;  /* 0x0000005f736c7220 */ /* 0x000fe20000410000 */
[-C--:B------:R-:W-:Y:S01]  /*4c50*/  FFMA.FTZ R134, R27, -R84.reuse, R134 ;  /* 0x800000541b867223 */ /* 0x080fe20000010086 */
[----:B------:R-:W-:Y:S01]  /*4c60*/  FFMA.FTZ R127, R127, R125, R110 ;  /* 0x0000007d7f7f7223 */ /* 0x000fe2000001006e */
[----:B------:R-:W-:Y:S01]  /*4c70*/  FMUL.FTZ R98, R125, R29 ;  /* 0x0000001d7d627220 */ /* 0x000fe20000410000 */
[----:B------:R-:W-:Y:S01]  /*4c80*/  FMUL.FTZ R110, R101, R84 ;  /* 0x00000054656e7220 */ /* 0x000fe20000410000 */
[----:B------:R-:W-:Y:S01]  /*4c90*/  FMUL.FTZ R4, R92, R115 ;  /* 0x000000735c047220 */ /* 0x000fe20000410000 */
[----:B------:R-:W-:Y:S01]  /*4ca0*/  FFMA.FTZ R111, R122, R127, R111 ;  /* 0x0000007f7a6f7223 */ /* 0x000fe2000001006f */
[----:B------:R-:W-:Y:S01]  /*4cb0*/  FADD.FTZ R67, R102, R67 ;  /* 0x0000004366437221 */ /* 0x000fe20000010000 */
        /* <DEDUP_REMOVED lines=8> */
[----:B------:R-:W-:-:S02]  /*4d40*/  FFMA.FTZ R114, R26, -R87, R133 ;  /* 0x800000571a727223 */ /* 0x000fc40000010085 */
[----:B------:R-:W-:Y:S01]  /*4d50*/  FFMA.FTZ R131, R131, R129, R116 ;  /* 0x0000008183837223 */ /* 0x000fe20000010074 */
[----:B------:R-:W-:Y:S01]  /*4d60*/  FMUL.FTZ R11, R129, R38 ;  /* 0x00000026810b7220 */ /* 0x000fe20000410000 */
[----:B------:R-:W-:Y:S01]  /*4d70*/  FMUL.FTZ R116, R105, R83 ;  /* 0x0000005369747220 */ /* 0x000fe20000410000 */
[----:B------:R-:W-:Y:S01]  /*4d80*/  FADD.FTZ R66, R8, R66 ;  /* 0x0000004208427221 */ /* 0x000fe20000010000 */
[----:B------:R-:W-:Y:S01]  /*4d90*/  FFMA.FTZ R119, R126, R131, R119 ;  /* 0x000000837e777223 */ /* 0x000fe20000010077 */
[----:B------:R-:W-:Y:S01]  /*4da0*/  FMUL.FTZ R6, R131, R39 ;  /* 0x0000002783067220 */ /* 0x000fe20000410000 */
[----:B------:R-:W-:Y:S01]  /*4db0*/  FADD.FTZ R61, R116, R61 ;  /* 0x0000003d743d7221 */ /* 0x000fe20000010000 */
[----:B------:R-:W-:Y:S01]  /*4dc0*/  FADD.FTZ R73, R11, R73 ;  /* 0x000000490b497221 */ /* 0x000fe20000010000 */
[----:B------:R-:W-:Y:S01]  /*4dd0*/  FMUL.FTZ R2, R119, R40 ;  /* 0x0000002877027220 */ /* 0x000fe20000410000 */
[----:B------:R-:W-:-:S03]  /*4de0*/  FADD.FTZ R68, R6, R68 ;  /* 0x0000004406447221 */ /* 0x000fc60000010000 */
[C---:B------:R-:W-:Y:S01]  /*4df0*/  FFMA.FTZ R9, R2.reuse, R7, RZ ;  /* 0x0000000702097223 */ /* 0x040fe200000100ff */
[----:B------:R-:W-:-:S03]  /*4e00*/  FADD.FTZ R75, R2, R75 ;  /* 0x0000004b024b7221 */ /* 0x000fc60000010000 */
[----:B------:R-:W-:-:S04]  /*4e10*/  FFMA.FTZ R10, R6, R137, R9 ;  /* 0x00000089060a7223 */ /* 0x000fc80000010009 */
[----:B------:R-:W-:Y:S01]  /*4e20*/  FFMA.FTZ R9, R11, R138, R10 ;  /* 0x0000008a0b097223 */ /* 0x000fe2000001000a */
[----:B------:R-:W-:Y:S01]  /*4e30*/  FFMA.FTZ R10, R59, R133, R96 ;  /* 0x000000853b0a7223 */ /* 0x000fe20000010060 */
[----:B------:R-:W-:Y:S02]  /*4e40*/  FMUL.FTZ R96, R111, R35 ;  /* 0x000000236f607220 */ /* 0x000fe40000410000 */
[----:B------:R-:W-:Y:S01]  /*4e50*/  FFMA.FTZ R149, R8, R139, R9 ;  /* 0x0000008b08957223 */ /* 0x000fe20000010009 */
[----:B------:R-:W-:Y:S01]  /*4e60*/  FMUL.FTZ R9, R127, R33 ;  /* 0x000000217f097220 */ /* 0x000fe20000410000 */
[----:B------:R-:W-:Y:S01]  /*4e70*/  FFMA.FTZ R151, R57, R155, R10 ;  /* 0x0000009b39977223 */ /* 0x000fe2000001000a */
[----:B------:R-:W-:Y:S01]  /*4e80*/  FFMA.FTZ R155, R24, -R83, R155 ;  /* 0x80000053189b7223 */ /* 0x000fe2000001009b */
[----:B------:R-:W-:Y:S01]  /*4e90*/  FFMA.FTZ R100, R96, R141, R149 ;  /* 0x0000008d60647223 */ /* 0x000fe20000010095 */
[----:B------:R-:W-:Y:S01]  /*4ea0*/  FADD.FTZ R64, R9, R64 ;  /* 0x0000004009407221 */ /* 0x000fe20000010000 */
[----:B------:R-:W-:Y:S01]  /*4eb0*/  FFMA.FTZ R10, R90, R130, R151 ;  /* 0x000000825a0a7223 */ /* 0x000fe20000010097 */
[----:B------:R-:W-:Y:S01]  /*4ec0*/  FFMA.FTZ R130, R23, -R74, R130 ;  /* 0x8000004a17827223 */ /* 0x000fe20000010082 */
[----:B------:R-:W-:Y:S01]  /*4ed0*/  FFMA.FTZ R149, R9, R143, R100 ;  /* 0x0000008f09957223 */ /* 0x000fe20000010064 */
[-C--:B------:R-:W-:Y:S01]  /*4ee0*/  FFMA.FTZ R100, R34, -R25.reuse, R147 ;  /* 0x8000001922647223 */ /* 0x080fe20000010093 */
[----:B------:R-:W-:Y:S01]  /*4ef0*/  FMUL.FTZ R147, R107, R25 ;  /* 0x000000196b937220 */ /* 0x000fe20000410000 */
[----:B------:R-:W0:Y:S01]  /*4f00*/  SHFL.DOWN PT, R151, R10, 0x1, 0x1f ;  /* 0x08201f000a977f89 */ /* 0x000e2200000e0000 */
[----:B------:R-:W-:Y:S01]  /*4f10*/  FFMA.FTZ R104, R98, R140, R149 ;  /* 0x0000008c62687223 */ /* 0x000fe20000010095 */
[----:B------:R-:W-:Y:S01]  /*4f20*/  FADD.FTZ R71, R96, R71 ;  /* 0x0000004760477221 */ /* 0x000fe20000010000 */
[----:B------:R-:W-:-:S02]  /*4f30*/  FADD.FTZ R62, R147, R62 ;  /* 0x0000003e933e7221 */ /* 0x000fc40000010000 */
[----:B------:R-:W-:Y:S01]  /*4f40*/  FFMA.FTZ R149, R147, R100, R104 ;  /* 0x0000006493957223 */ /* 0x000fe20000010068 */
[----:B------:R-:W-:-:S03]  /*4f50*/  FMUL.FTZ R104, R121, R21 ;  /* 0x0000001579687220 */ /* 0x000fc60000410000 */
[----:B------:R-:W-:Y:S01]  /*4f60*/  FFMA.FTZ R149, R102, R146, R149 ;  /* 0x0000009266957223 */ /* 0x000fe20000010095 */
[----:B------:R-:W-:-:S03]  /*4f70*/  FADD.FTZ R60, R104, R60 ;  /* 0x0000003c683c7221 */ /* 0x000fc60000010000 */
[----:B------:R-:W-:-:S04]  /*4f80*/  FFMA.FTZ R149, R104, R145, R149 ;  /* 0x0000009168957223 */ /* 0x000fc80000010095 */
[----:B------:R-:W-:-:S04]  /*4f90*/  FFMA.FTZ R149, R106, R153, R149 ;  /* 0x000000996a957223 */ /* 0x000fc80000010095 */
[----:B------:R-:W-:Y:S01]  /*4fa0*/  FFMA.FTZ R149, R108, R135, R149 ;  /* 0x000000876c957223 */ /* 0x000fe20000010095 */
[----:B------:R-:W-:Y:S01]  /*4fb0*/  FMUL.FTZ R135, R135, R4 ;  /* 0x0000000487877220 */ /* 0x000fe20000410000 */
[----:B------:R-:W-:Y:S01]  /*4fc0*/  FMUL.FTZ R4, R92, R103 ;  /* 0x000000675c047220 */ /* 0x000fe20000410000 */
[----:B0-----:R-:W-:Y:S01]  /*4fd0*/  @!P1 FADD.FTZ R10, R10, R151 ;  /* 0x000000970a0a9221 */ /* 0x001fe20000010000 */
[----:B------:R-:W-:Y:S01]  /*4fe0*/  FFMA.FTZ R149, R110, R134, R149 ;  /* 0x000000866e957223 */ /* 0x000fe20000010095 */
[----:B------:R-:W-:Y:S01]  /*4ff0*/  FMUL.FTZ R134, R134, R5 ;  /* 0x0000000586867220 */ /* 0x000fe20000410000 */
[----:B------:R-:W-:Y:S01]  /*5000*/  FMUL.FTZ R153, R153, R4 ;  /* 0x0000000499997220 */ /* 0x000fe20000410000 */
[----:B------:R-:W-:Y:S01]  /*5010*/  FMUL.FTZ R4, R92, R121 ;  /* 0x000000795c047220 */ /* 0x000fe20000410000 */
[----:B------:R-:W-:Y:S01]  /*5020*/  FFMA.FTZ R149, R112, R114, R149 ;  /* 0x0000007270957223 */ /* 0x000fe20000010095 */
[----:B------:R-:W0:Y:S01]  /*5030*/  SHFL.DOWN PT, R151, R10, 0x2, 0x1f ;  /* 0x08401f000a977f89 */ /* 0x000e2200000e0000 */
[----:B------:R-:W-:Y:S01]  /*5040*/  FFMA.FTZ R101, R27, R101, R134 ;  /* 0x000000651b657223 */ /* 0x000fe20000010086 */
[----:B------:R-:W-:Y:S01]  /*5050*/  FMUL.FTZ R145, R145, R4 ;  /* 0x0000000491917220 */ /* 0x000fe20000410000 */
[----:B------:R-:W-:Y:S01]  /*5060*/  FFMA.FTZ R149, R116, R155, R149 ;  /* 0x0000009b74957223 */ /* 0x000fe20000010095 */
[----:B------:R-:W-:Y:S01]  /*5070*/  FMUL.FTZ R5, R92, R123 ;  /* 0x0000007b5c057220 */ /* 0x000fe20000410000 */
[----:B------:R-:W-:Y:S01]  /*5080*/  FADD.FTZ R86, R101, R86 ;  /* 0x0000005665567221 */ /* 0x000fe20000010000 */
[----:B------:R-:W-:Y:S01]  /*5090*/  FFMA.FTZ R4, R32, R121, R145 ;  /* 0x0000007920047223 */ /* 0x000fe20000010091 */
[----:B------:R-:W-:Y:S01]  /*50a0*/  FFMA.FTZ R133, R118, R130, R149 ;  /* 0x0000008276857223 */ /* 0x000fe20000010095 */
[----:B------:R-:W-:Y:S01]  /*50b0*/  FMUL.FTZ R146, R146, R5 ;  /* 0x0000000592927220 */ /* 0x000fe20000410000 */
[----:B------:R-:W-:Y:S01]  /*50c0*/  FMUL.FTZ R5, R92, R107 ;  /* 0x0000006b5c057220 */ /* 0x000fe20000410000 */
[----:B------:R-:W-:Y:S01]  /*50d0*/  FADD.FTZ R89, R4, R89 ;  /* 0x0000005904597221 */ /* 0x000fe20000010000 */
[----:B------:R-:W-:Y:S01]  /*50e0*/  FMUL.FTZ R4, R92, R127 ;  /* 0x0000007f5c047220 */ /* 0x000fe20000410000 */
[----:B------:R-:W1:Y:S01]  /*50f0*/  SHFL.DOWN PT, R120, R133, 0x1, 0x1f ;  /* 0x08201f0085787f89 */ /* 0x000e6200000e0000 */
[----:B------:R-:W-:Y:S01]  /*5100*/  FMUL.FTZ R155, R155, R94 ;  /* 0x0000005e9b9b7220 */ /* 0x000fe20000410000 */
[----:B------:R-:W-:Y:S01]  /*5110*/  FFMA.FTZ R153, R30, R103, R153 ;  /* 0x000000671e997223 */ /* 0x000fe20000010099 */
[----:B------:R-:W-:Y:S01]  /*5120*/  FMUL.FTZ R143, R143, R4 ;  /* 0x000000048f8f7220 */ /* 0x000fe20000410000 */
[----:B------:R-:W-:Y:S01]  /*5130*/  FMUL.FTZ R4, R92, R111 ;  /* 0x0000006f5c047220 */ /* 0x000fe20000410000 */
[----:B------:R-:W-:Y:S01]  /*5140*/  FFMA.FTZ R155, R24, R105, R155 ;  /* 0x00000069189b7223 */ /* 0x000fe2000001009b */
[----:B------:R-:W-:Y:S01]  /*5150*/  FFMA.FTZ R123, R31, R123, R146 ;  /* 0x0000007b1f7b7223 */ /* 0x000fe20000010092 */
[----:B------:R-:W-:Y:S01]  /*5160*/  FADD.FTZ R82, R153, R82 ;  /* 0x0000005299527221 */ /* 0x000fe20000010000 */
[----:B------:R-:W-:Y:S01]  /*5170*/  FMUL.FTZ R141, R141, R4 ;  /* 0x000000048d8d7220 */ /* 0x000fe20000410000 */
[----:B------:R-:W-:Y:S01]  /*5180*/  FMUL.FTZ R4, R92, R113 ;  /* 0x000000715c047220 */ /* 0x000fe20000410000 */
[----:B------:R-:W-:Y:S01]  /*5190*/  FADD.FTZ R88, R155, R88 ;  /* 0x000000589b587221 */ /* 0x000fe20000010000 */
[----:B------:R-:W-:Y:S01]  /*51a0*/  FADD.FTZ R80, R123, R80 ;  /* 0x000000507b507221 */ /* 0x000fe20000010000 */
[----:B0-----:R-:W-:Y:S01]  /*51b0*/  @!P0 FADD.FTZ R10, R10, R151 ;  /* 0x000000970a0a8221 */ /* 0x001fe20000010000 */
[----:B------:R-:W-:Y:S01]  /*51c0*/  FMUL.FTZ R139, R139, R4 ;  /* 0x000000048b8b7220 */ /* 0x000fe20000410000 */
[----:B------:R-:W-:Y:S01]  /*51d0*/  FMUL.FTZ R4, R92, R131 ;  /* 0x000000835c047220 */ /* 0x000fe20000410000 */
[----:B------:R-:W-:-:S02]  /*51e0*/  FFMA.FTZ R141, R44, R111, R141 ;  /* 0x0000006f2c8d7223 */ /* 0x000fc4000001008d */
[----:B------:R-:W0:Y:S01]  /*51f0*/  SHFL.DOWN PT, R149, R10, 0x4, 0x1f ;  /* 0x08801f000a957f89 */ /* 0x000e2200000e0000 */
[----:B------:R-:W-:Y:S01]  /*5200*/  FMUL.FTZ R137, R137, R4 ;  /* 0x0000000489897220 */ /* 0x000fe20000410000 */
[----:B------:R-:W-:-:S03]  /*5210*/  FADD.FTZ R76, R141, R76 ;  /* 0x0000004c8d4c7221 */ /* 0x000fc60000010000 */
[----:B------:R-:W-:Y:S01]  /*5220*/  FFMA.FTZ R4, R48, R131, R137 ;  /* 0x0000008330047223 */ /* 0x000fe20000010089 */
[----:B-1----:R-:W-:Y:S01]  /*5230*/  @!P1 FADD.FTZ R133, R133, R120 ;  /* 0x0000007885859221 */ /* 0x002fe20000010000 */
[----:B------:R-:W-:Y:S02]  /*5240*/  ISETP.GT.AND P1, PT, R50, 0x1b, PT ;  /* 0x0000001b3200780c */ /* 0x000fe40003f24270 */
[----:B------:R-:W-:Y:S02]  /*5250*/  FADD.FTZ R77, R4, R77 ;  /* 0x0000004d044d7221 */ /* 0x000fe40000010000 */
[----:B------:R-:W1:Y:S09]  /*5260*/  SHFL.DOWN PT, R120, R133, 0x2, 0x1f ;  /* 0x08401f0085787f89 */ /* 0x000e7200000e0000 */
[----:B0-----:R-:W-:-:S05]  /*5270*/  @!P1 FADD.FTZ R10, R10, R149 ;  /* 0x000000950a0a9221 */ /* 0x001fca0000010000 */
[----:B------:R-:W0:Y:S01]  /*5280*/  SHFL.DOWN PT, R149, R10, 0x8, 0x1f ;  /* 0x09001f000a957f89 */ /* 0x000e2200000e0000 */
[----:B-1----:R-:W-:Y:S01]  /*5290*/  @!P0 FADD.FTZ R133, R133, R120 ;  /* 0x0000007885858221 */ /* 0x002fe20000010000 */
[----:B------:R-:W-:-:S04]  /*52a0*/  ISETP.GT.AND P0, PT, R50, 0x17, PT ;  /* 0x000000173200780c */ /* 0x000fc80003f04270 */
[----:B------:R-:W1:Y:S09]  /*52b0*/  SHFL.DOWN PT, R120, R133, 0x4, 0x1f ;  /* 0x08801f0085787f89 */ /* 0x000e7200000e0000 */
[----:B0-----:R-:W-:Y:S01]  /*52c0*/  @!P0 FADD.FTZ R10, R10, R149 ;  /* 0x000000950a0a8221 */ /* 0x001fe20000010000 */
[----:B------:R-:W-:-:S04]  /*52d0*/  FMUL.FTZ R149, R92, R99 ;  /* 0x000000635c957220 */ /* 0x000fc80000410000 */
[----:B------:R-:W-:Y:S01]  /*52e0*/  FMUL.FTZ R130, R130, R149 ;  /* 0x0000009582827220 */ /* 0x000fe20000410000 */
[----:B------:R-:W0:Y:S01]  /*52f0*/  SHFL.DOWN PT, R101, R10, 0x10, 0x1f ;  /* 0x0a001f000a657f89 */ /* 0x000e2200000e0000 */
[----:B------:R-:W-:Y:S02]  /*5300*/  FMUL.FTZ R149, R92, R109 ;  /* 0x0000006d5c957220 */ /* 0x000fe40000410000 */
[----:B------:R-:W-:Y:S01]  /*5310*/  FFMA.FTZ R130, R23, R99, R130 ;  /* 0x0000006317827223 */ /* 0x000fe20000010082 */
[----:B------:R-:W-:Y:S01]  /*5320*/  FMUL.FTZ R99, R100, R5 ;  /* 0x0000000564637220 */ /* 0x000fe20000410000 */
[----:B------:R-:W-:Y:S01]  /*5330*/  FMUL.FTZ R149, R114, R149 ;  /* 0x0000009572957220 */ /* 0x000fe20000410000 */
[----:B-1----:R-:W-:Y:S01]  /*5340*/  @!P1 FADD.FTZ R133, R133, R120 ;  /* 0x0000007885859221 */ /* 0x002fe20000010000 */
[----:B------:R-:W-:Y:S01]  /*5350*/  FMUL.FTZ R5, R92, R125 ;  /* 0x0000007d5c057220 */ /* 0x000fe20000410000 */
[----:B------:R-:W-:Y:S01]  /*5360*/  FADD.FTZ R97, R130, R97 ;  /* 0x0000006182617221 */ /* 0x000fe20000010000 */
[----:B------:R-:W-:-:S02]  /*5370*/  FFMA.FTZ R94, R26, R109, R149 ;  /* 0x0000006d1a5e7223 */ /* 0x000fc40000010095 */
[----:B------:R-:W1:Y:S01]  /*5380*/  SHFL.DOWN PT, R112, R133, 0x8, 0x1f ;  /* 0x09001f0085707f89 */ /* 0x000e6200000e0000 */
[----:B------:R-:W-:Y:S01]  /*5390*/  FMUL.FTZ R5, R140, R5 ;  /* 0x000000058c057220 */ /* 0x000fe20000410000 */
[----:B------:R-:W-:Y:S01]  /*53a0*/  FADD.FTZ R93, R94, R93 ;  /* 0x0000005d5e5d7221 */ /* 0x000fe20000010000 */
[----:B------:R-:W-:Y:S02]  /*53b0*/  FFMA.FTZ R94, R28, R115, R135 ;  /* 0x000000731c5e7223 */ /* 0x000fe40000010087 */
[----:B------:R-:W-:Y:S02]  /*53c0*/  FFMA.FTZ R5, R36, R125, R5 ;  /* 0x0000007d24057223 */ /* 0x000fe40000010005 */
[----:B------:R-:W-:Y:S01]  /*53d0*/  FADD.FTZ R91, R94, R91 ;  /* 0x0000005b5e5b7221 */ /* 0x000fe20000010000 */
[----:B------:R-:W-:Y:S01]  /*53e0*/  FFMA.FTZ R94, R34, R107, R99 ;  /* 0x0000006b225e7223 */ /* 0x000fe20000010063 */
[----:B------:R-:W-:-:S03]  /*53f0*/  FADD.FTZ R78, R5, R78 ;  /* 0x0000004e054e7221 */ /* 0x000fc60000010000 */
[----:B------:R-:W-:Y:S01]  /*5400*/  FADD.FTZ R85, R94, R85 ;  /* 0x000000555e557221 */ /* 0x000fe20000010000 */
[----:B------:R-:W-:Y:S01]  /*5410*/  FFMA.FTZ R94, R42, R127, R143 ;  /* 0x0000007f2a5e7223 */ /* 0x000fe2000001008f */
[----:B0-----:R-:W-:-:S03]  /*5420*/  FADD.FTZ R9, R10, R101 ;  /* 0x000000650a097221 */ /* 0x001fc60000010000 */
[----:B------:R-:W-:Y:S01]  /*5430*/  FADD.FTZ R81, R94, R81 ;  /* 0x000000515e517221 */ /* 0x000fe20000010000 */
[----:B------:R-:W-:-:S04]  /*5440*/  FFMA.FTZ R94, R46, R113, R139 ;  /* 0x000000712e5e7223 */ /* 0x000fc8000001008b */
[----:B------:R-:W-:Y:S01]  /*5450*/  FADD.FTZ R79, R94, R79 ;  /* 0x0000004f5e4f7221 */ /* 0x000fe20000010000 */
[----:B-1----:R-:W-:Y:S01]  /*5460*/  @!P0 FADD.FTZ R133, R133, R112 ;  /* 0x0000007085858221 */ /* 0x002fe20000010000 */
[----:B------:R-:W-:-:S04]  /*5470*/  ISETP.NE.AND P0, PT, R50, RZ, PT ;  /* 0x000000ff3200720c */ /* 0x000fc80003f05270 */
[----:B------:R-:W0:Y:S09]  /*5480*/  SHFL.DOWN PT, R102, R133, 0x10, 0x1f ;  /* 0x0a001f0085667f89 */ /* 0x000e3200000e0000 */
[----:B------:R-:W-:Y:S01]  /*5490*/  @!P0 LOP3.LUT R5, R3, 0xf8, RZ, 0xc0, !PT ;  /* 0x000000f803058812 */ /* 0x000fe200078ec0ff */
[C---:B------:R-:W-:Y:S01]  /*54a0*/  FMUL.FTZ R3, R92.reuse, R129 ;  /* 0x000000815c037220 */ /* 0x040fe20000410000 */
[----:B------:R-:W-:-:S03]  /*54b0*/  FMUL.FTZ R92, R92, R119 ;  /* 0x000000775c5c7220 */ /* 0x000fc60000410000 */
[----:B------:R-:W-:Y:S01]  /*54c0*/  FMUL.FTZ R138, R138, R3 ;  /* 0x000000038a8a7220 */ /* 0x000fe20000410000 */
[----:B------:R-:W-:-:S03]  /*54d0*/  FMUL.FTZ R92, R7, R92 ;  /* 0x0000005c075c7220 */ /* 0x000fc60000410000 */
[----:B------:R-:W-:Y:S01]  /*54e0*/  FFMA.FTZ R129, R41, R129, R138 ;  /* 0x0000008129817223 */ /* 0x000fe2000001008a */
[----:B------:R-:W-:-:S03]  /*54f0*/  FFMA.FTZ R119, R43, R119, R92 ;  /* 0x000000772b777223 */ /* 0x000fc6000001005c */
[----:B------:R-:W-:Y:S01]  /*5500*/  FADD.FTZ R72, R129, R72 ;  /* 0x0000004881487221 */ /* 0x000fe20000010000 */
[----:B------:R-:W-:Y:S01]  /*5510*/  FADD.FTZ R70, R119, R70 ;  /* 0x0000004677467221 */ /* 0x000fe20000010000 */
[----:B0-----:R-:W-:-:S05]  /*5520*/  FADD.FTZ R8, R133, R102 ;  /* 0x0000006685087221 */ /* 0x001fca0000010000 */
[----:B------:R0:W-:Y:S01]  /*5530*/  @!P0 STS.64 [R5+UR9+0x1098], R8 ;  /* 0x0010980805008988 */ /* 0x0001e20008000a09 */
[----:B------:R-:W-:Y:S06]  /*5540*/  BAR.SYNC.DEFER_BLOCKING 0x0 ;  /* 0x0000000000007b1d */ /* 0x000fec0000010000 */
[----:B------:R-:W-:Y:S05]  /*5550*/  @P2 BRA `(.L_x_1824) ;  /* 0x00000000004c2947 */ /* 0x000fea0003800000 */
[----:B------:R-:W1:Y:S01]  /*5560*/  LDC R2, c[0x0][0x394] ;  /* 0x0000e500ff027b82 */ /* 0x000e620000000800 */
[----:B0-----:R-:W0:Y:S01]  /*5570*/  LDS.128 R4, [UR9+0x10a0] ;  /* 0x0010a009ff047984 */ /* 0x001e220008000c00 */
[----:B------:R-:W-:-:S04]  /*5580*/  ISETP.GT.AND P0, PT, R50, 0xf, PT ;  /* 0x0000000f3200780c */ /* 0x000fc80003f04270 */
[----:B------:R-:W-:Y:S02]  /*5590*/  FSEL R10, R10, R9, P0 ;  /* 0x000000090a0a7208 */ /* 0x000fe40000000000 */
[----:B------:R-:W-:Y:S02]  /*55a0*/  FSEL R133, R133, R8, P0 ;  /* 0x0000000885857208 */ /* 0x000fe40000000000 */
[----:B-1----:R-:W-:Y:S02]  /*55b0*/  ISETP.NE.AND P1, PT, R2, UR14, PT ;  /* 0x0000000e02007c0c */ /* 0x002fe4000bf25270 */
[----:B------:R-:W1:Y:S11]  /*55c0*/  LDS.64 R2, [UR9+0x10b0] ;  /* 0x0010b009ff027984 */ /* 0x000e760008000a00 */
        /* <DEDUP_REMOVED lines=12> */
.L_x_1824:
[----:B------:R-:W-:Y:S05]  /*5690*/  BSYNC.RECONVERGENT B0 ;  /* 0x0000000000007941 */ /* 0x000fea0003800200 */
.L_x_1823:
        /* <DEDUP_REMOVED lines=13> */
.L_x_1812:
[----:B-1----:R-:W1:Y:S01]  /*5770*/  S2R R2, SR_TID.X ;  /* 0x0000000000027919 */ /* 0x002e620000002100 */
[----:B------:R-:W-:Y:S01]  /*5780*/  HFMA2 R19, -RZ, RZ, 0, 9.5367431640625e-07 ;  /* 0x00000010ff137431 */ /* 0x000fe200000001ff */
[----:B------:R-:W-:Y:S06]  /*5790*/  BAR.SYNC.DEFER_BLOCKING 0x0 ;  /* 0x0000000000007b1d */ /* 0x000fec0000010000 */
[----:B------:R-:W2:Y:S02]  /*57a0*/  S2R R16, SR_LANEID ;  /* 0x0000000000107919 */ /* 0x000ea40000000000 */
[----:B------:R-:W3:Y:S01]  /*57b0*/  S2UR UR23, SR_CTAID.X ;  /* 0x00000000001779c3 */ /* 0x000ee20000002500 */
[----:B------:R-:W3:Y:S01]  /*57c0*/  LDCU.64 UR18, c[0x0][0x4f8] ;  /* 0x00009f00ff1277ac */ /* 0x000ee20008000a00 */
[----:B------:R-:W-:Y:S01]  /*57d0*/  UIADD3 UR28, UPT, UPT, UR14, -0x1, URZ ;  /* 0xffffffff0e1c7890 */ /* 0x000fe2000fffe0ff */
[----:B------:R-:W4:Y:S05]  /*57e0*/  LDCU.64 UR24, c[0x0][0x500] ;  /* 0x0000a000ff1877ac */ /* 0x000f2a0008000a00 */
[----:B------:R-:W4:Y:S01]  /*57f0*/  S2UR UR8, SR_CTAID.Y ;  /* 0x00000000000879c3 */ /* 0x000f220000002600 */
[----:B------:R-:W5:Y:S01]  /*5800*/  LDCU.64 UR26, c[0x0][0x550] ;  /* 0x0000aa00ff1a77ac */ /* 0x000f620008000a00 */
[----:B-1----:R-:W-:-:S02]  /*5810*/  SHF.L.U32 R3, R2, 0x1, RZ ;  /* 0x0000000102037819 */ /* 0x002fc400000006ff */
[----:B------:R-:W-:Y:S02]  /*5820*/  LOP3.LUT R2, R2, 0x1f, RZ, 0xc0, !PT ;  /* 0x0000001f02027812 */ /* 0x000fe400078ec0ff */
[----:B------:R-:W-:-:S04]  /*5830*/  LOP3.LUT R3, R3, 0x7c0, RZ, 0xc0, !PT ;  /* 0x000007c003037812 */ /* 0x000fc800078ec0ff */
[----:B------:R-:W-:-:S05]  /*5840*/  LOP3.LUT R0, R3, R2, RZ, 0xfc, !PT ;  /* 0x0000000203007212 */ /* 0x000fca00078efcff */
[----:B------:R-:W-:-:S05]  /*5850*/  IMAD.WIDE.U32 R18, R0, R19, UR12 ;  /* 0x0000000c00127e25 */ /* 0x000fca000f8e0013 */
[----:B0-----:R-:W5:Y:S04]  /*5860*/  LDG.E.128 R8, desc[UR30][R18.64] ;  /* 0x0000001e12087981 */ /* 0x001f68000c1e1d00 */
[----:B------:R-:W5:Y:S01]  /*5870*/  LDG.E.128 R4, desc[UR30][R18.64+0x200] ;  /* 0x0002001e12047981 */ /* 0x000f62000c1e1d00 */
[----:B--2---:R-:W-:Y:S01]  /*5880*/  LEA R16, R16, R45, 0x4 ;  /* 0x0000002d10107211 */ /* 0x004fe200078e20ff */
[----:B------:R-:W-:Y:S02]  /*5890*/  USHF.L.U32 UR16, UR28, 0xb, URZ ;  /* 0x0000000b1c107899 */ /* 0x000fe400080006ff */
[----:B------:R-:W-:Y:S02]  /*58a0*/  UIADD3 UR15, UP1, UPT, UR15, -0x1000, URZ ;  /* 0xfffff0000f0f7890 */ /* 0x000fe4000ff3e0ff */
[----:B------:R-:W-:-:S02]  /*58b0*/  USHF.R.S32.HI UR17, URZ, 0x1f, UR16 ;  /* 0x0000001fff117899 */ /* 0x000fc40008011410 */
[----:B------:R-:W-:Y:S02]  /*58c0*/  UIADD3 UR12, UP2, UPT, UR12, -0x1000, URZ ;  /* 0xfffff0000c0c7890 */ /* 0x000fe4000ff5e0ff */
[----:B---3--:R-:W-:Y:S02]  /*58d0*/  UIMAD.WIDE.U32 UR10, UR23, UR18, UR16 ;  /* 0x00000012170a72a5 */ /* 0x008fe4000f8e0010 */
[----:B----4-:R-:W-:Y:S02]  /*58e0*/  UIMAD UR18, UR8, UR25, URZ ;  /* 0x00000019081272a4 */ /* 0x010fe4000f8e02ff */
[----:B------:R-:W-:Y:S02]  /*58f0*/  UIMAD UR11, UR23, UR19, UR11 ;  /* 0x00000013170b72a4 */ /* 0x000fe4000f8e020b */
[----:B------:R-:W-:Y:S02]  /*5900*/  UIADD3.X UR20, UPT, UPT, UR20, -0x1, URZ, UP1, !UPT ;  /* 0xffffffff14147890 */ /* 0x000fe40008ffe4ff */
[----:B------:R-:W-:Y:S01]  /*5910*/  UIMAD.WIDE.U32 UR10, UR8, UR24, UR10 ;  /* 0x00000018080a72a5 */ /* 0x000fe2000f8e000a */
[----:B------:R-:W0:Y:S03]  /*5920*/  LDCU.64 UR24, c[0x0][0x560] ;  /* 0x0000ac00ff1877ac */ /* 0x000e260008000a00 */
[----:B------:R-:W-:-:S02]  /*5930*/  UIADD3 UR18, UPT, UPT, UR11, UR18, URZ ;  /* 0x000000120b127290 */ /* 0x000fc4000fffe0ff */
[----:B-----5:R-:W-:Y:S02]  /*5940*/  ULEA UR11, UP0, UR10, UR26, 0x1 ;  /* 0x0000001a0a0b7291 */ /* 0x020fe4000f8008ff */
[----:B------:R-:W-:Y:S02]  /*5950*/  UIADD3.X UR13, UPT, UPT, UR13, -0x1, URZ, UP2, !UPT ;  /* 0xffffffff0d0d7890 */ /* 0x000fe400097fe4ff */
[----:B------:R-:W-:-:S05]  /*5960*/  ULEA.HI.X UR10, UR10, UR27, UR18, 0x1, UP0 ;  /* 0x0000001b0a0a7291 */ /* 0x000fca00080f0c12 */
[----:B------:R-:W1:Y:S01]  /*5970*/  LDCU.64 UR18, c[0x0][0x520] ;  /* 0x0000a400ff1277ac */ /* 0x000e620008000a00 */
[----:B------:R-:W-:Y:S04]  /*5980*/  STS.128 [R45], R8 ;  /* 0x000000082d007388 */ /* 0x000fe80000000c00 */
[----:B------:R-:W-:Y:S01]  /*5990*/  STS.128 [R45+0x200], R4 ;  /* 0x000200042d007388 */ /* 0x000fe20000000c00 */
[----:B------:R-:W-:-:S03]  /*59a0*/  NOP ;  /* 0x0000000000007918 */ /* 0x000fc60000000000 */
[----:B------:R-:W2:Y:S02]  /*59b0*/  LDS.128 R12, [R16] ;  /* 0x00000000100c7984 */ /* 0x000ea40000000c00 */
[--C-:B--2---:R-:W-:Y:S02]  /*59c0*/  HADD2.F32 R17, -RZ, R12.reuse.H0_H0 ;  /* 0x2000000cff117230 */ /* 0x104fe40000004100 */
[----:B------:R-:W-:Y:S02]  /*59d0*/  HADD2.F32 R12, -RZ, R12.H1_H1 ;  /* 0x3000000cff0c7230 */ /* 0x000fe40000004100 */
[----:B------:R-:W-:Y:S02]  /*59e0*/  HADD2.F32 R4, -RZ, R14.H0_H0 ;  /* 0x2000000eff047230 */ /* 0x000fe40000004100 */
[----:B------:R-:W-:Y:S01]  /*59f0*/  FADD.FTZ R20, R17, UR7 ;  /* 0x0000000711147e21 */ /* 0x000fe20008010000 */
[--C-:B------:R-:W-:Y:S02]  /*5a00*/  HADD2.F32 R17, -RZ, R13.reuse.H0_H0 ;  /* 0x2000000dff117230 */ /* 0x100fe40000004100 */
[----:B------:R-:W-:Y:S01]  /*5a10*/  FADD.FTZ R12, R12, UR7 ;  /* 0x000000070c0c7e21 */ /* 0x000fe20008010000 */
[----:B------:R-:W-:-:S02]  /*5a20*/  HADD2.F32 R13, -RZ, R13.H1_H1 ;  /* 0x3000000dff0d7230 */ /* 0x000fc40000004100 */
[----:B------:R-:W-:Y:S01]  /*5a30*/  FADD.FTZ R18, R4, UR7 ;  /* 0x0000000704127e21 */ /* 0x000fe20008010000 */
[----:B------:R-:W-:Y:S01]  /*5a40*/  FSETP.GTU.FTZ.AND P1, PT, R20, 20, PT ;  /* 0x41a000001400780b */ /* 0x000fe20003f3c000 */
[----:B------:R-:W2:Y:S01]  /*5a50*/  LDS.128 R4, [R16+0x10] ;  /* 0x0000100010047984 */ /* 0x000ea20000000c00 */
[----:B------:R-:W-:Y:S01]  /*5a60*/  BAR.SYNC.DEFER_BLOCKING 0x0 ;  /* 0x0000000000007b1d */ /* 0x000fe20000010000 */
[----:B------:R-:W-:Y:S01]  /*5a70*/  FSETP.GTU.FTZ.AND P2, PT, R12, 20, PT ;  /* 0x41a000000c00780b */ /* 0x000fe20003f5c000 */
[----:B------:R-:W-:Y:S01]  /*5a80*/  FADD.FTZ R17, R17, UR7 ;  /* 0x0000000711117e21 */ /* 0x000fe20008010000 */
[----:B------:R-:W-:Y:S01]  /*5a90*/  FSETP.GTU.FTZ.AND P5, PT, R18, 20, PT ;  /* 0x41a000001200780b */ /* 0x000fe20003fbc000 */
[----:B------:R-:W-:Y:S02]  /*5aa0*/  HADD2.F32 R14, -RZ, R14.H1_H1 ;  /* 0x3000000eff0e7230 */ /* 0x000fe40000004100 */
[----:B------:R-:W-:Y:S01]  /*5ab0*/  FADD.FTZ R13, R13, UR7 ;  /* 0x000000070d0d7e21 */ /* 0x000fe20008010000 */
[----:B------:R-:W-:-:S04]  /*5ac0*/  FSETP.GTU.FTZ.AND P3, PT, R17, 20, PT ;  /* 0x41a000001100780b */ /* 0x000fc80003f7c000 */
[----:B------:R-:W-:Y:S01]  /*5ad0*/  @!P1 FMUL.FTZ R8, R20, -1.4426950216293334961 ;  /* 0xbfb8aa3b14089820 */ /* 0x000fe20000410000 */
[----:B------:R-:W-:Y:S01]  /*5ae0*/  FADD.FTZ R14, R14, UR7 ;  /* 0x000000070e0e7e21 */ /* 0x000fe20008010000 */
[----:B------:R-:W-:Y:S01]  /*5af0*/  FSETP.GTU.FTZ.AND P4, PT, R13, 20, PT ;  /* 0x41a000000d00780b */ /* 0x000fe20003f9c000 */
[----:B------:R-:W-:-:S03]  /*5b00*/  @!P2 FMUL.FTZ R9, R12, -1.4426950216293334961 ;  /* 0xbfb8aa3b0c09a820 */ /* 0x000fc60000410000 */
[----:B------:R-:W3:Y:S01]  /*5b10*/  @!P1 MUFU.EX2 R8, R8 ;  /* 0x0000000800089308 */ /* 0x000ee20000000800 */
[--C-:B------:R-:W-:Y:S01]  /*5b20*/  HADD2.F32 R12, -RZ, R15.reuse.H0_H0 ;  /* 0x2000000fff0c7230 */ /* 0x100fe20000004100 */
[----:B------:R-:W-:Y:S01]  /*5b30*/  FSETP.GTU.FTZ.AND P6, PT, R14, 20, PT ;  /* 0x41a000000e00780b */ /* 0x000fe20003fdc000 */
[----:B------:R-:W-:Y:S01]  /*5b40*/  HADD2.F32 R15, -RZ, R15.H1_H1 ;  /* 0x3000000fff0f7230 */ /* 0x000fe20000004100 */
[----:B------:R-:W4:Y:S01]  /*5b50*/  @!P2 MUFU.EX2 R9, R9 ;  /* 0x000000090009a308 */ /* 0x000f220000000800 */
[----:B------:R-:W-:Y:S01]  /*5b60*/  @!P3 FMUL.FTZ R10, R17, -1.4426950216293334961 ;  /* 0xbfb8aa3b110ab820 */ /* 0x000fe20000410000 */
[----:B------:R-:W-:Y:S01]  /*5b70*/  FADD.FTZ R19, R12, UR7 ;  /* 0x000000070c137e21 */ /* 0x000fe20008010000 */
[----:B------:R-:W-:Y:S01]  /*5b80*/  @!P5 FMUL.FTZ R12, R18, -1.4426950216293334961 ;  /* 0xbfb8aa3b120cd820 */ /* 0x000fe20000410000 */
[----:B------:R-:W-:Y:S01]  /*5b90*/  FADD.FTZ R21, R15, UR7 ;  /* 0x000000070f157e21 */ /* 0x000fe20008010000 */
[----:B------:R-:W-:Y:S02]  /*5ba0*/  @!P4 FMUL.FTZ R11, R13, -1.4426950216293334961 ;  /* 0xbfb8aa3b0d0bc820 */ /* 0x000fe40000410000 */
[----:B------:R-:W-:Y:S01]  /*5bb0*/  FSETP.GTU.FTZ.AND P0, PT, R19, 20, PT ;  /* 0x41a000001300780b */ /* 0x000fe20003f1c000 */
[----:B------:R-:W5:Y:S01]  /*5bc0*/  @!P3 MUFU.EX2 R10, R10 ;  /* 0x0000000a000ab308 */ /* 0x000f620000000800 */
[----:B---3--:R-:W-:-:S02]  /*5bd0*/  @!P1 FADD.FTZ R8, R8, 1 ;  /* 0x3f80000008089421 */ /* 0x008fc40000010000 */
[----:B------:R-:W-:Y:S01]  /*5be0*/  @!P6 FMUL.FTZ R13, R14, -1.4426950216293334961 ;  /* 0xbfb8aa3b0e0de820 */ /* 0x000fe20000410000 */
[----:B------:R-:W3:Y:S01]  /*5bf0*/  @!P5 MUFU.EX2 R12, R12 ;  /* 0x0000000c000cd308 */ /* 0x000ee20000000800 */
[----:B----4-:R-:W-:-:S03]  /*5c00*/  @!P2 FADD.FTZ R9, R9, 1 ;  /* 0x3f8000000909a421 */ /* 0x010fc60000010000 */
[----:B------:R-:W4:Y:S01]  /*5c10*/  @!P1 MUFU.RCP R17, R8 ;  /* 0x0000000800119308 */ /* 0x000f220000001000 */
[--C-:B--2---:R-:W-:Y:S02]  /*5c20*/  HADD2.F32 R15, -RZ, R4.reuse.H0_H0 ;  /* 0x20000004ff0f7230 */ /* 0x104fe40000004100 */
[----:B------:R-:W-:Y:S02]  /*5c30*/  HADD2.F32 R4, -RZ, R4.H1_H1 ;  /* 0x30000004ff047230 */ /* 0x000fe40000004100 */
[----:B------:R-:W-:Y:S01]  /*5c40*/  @!P0 FMUL.FTZ R14, R19, -1.4426950216293334961 ;  /* 0xbfb8aa3b130e8820 */ /* 0x000fe20000410000 */
[----:B-----5:R-:W-:Y:S02]  /*5c50*/  @!P3 FADD.FTZ R10, R10, 1 ;  /* 0x3f8000000a0ab421 */ /* 0x020fe40000010000 */
[----:B------:R2:W5:Y:S01]  /*5c60*/  @!P2 MUFU.RCP R18, R9 ;  /* 0x000000090012a308 */ /* 0x0005620000001000 */
[----:B---3--:R-:W-:-:S07]  /*5c70*/  @!P5 FADD.FTZ R12, R12, 1 ;  /* 0x3f8000000c0cd421 */ /* 0x008fce0000010000 */
[----:B------:R-:W3:Y:S01]  /*5c80*/  @!P4 MUFU.EX2 R11, R11 ;  /* 0x0000000b000bc308 */ /* 0x000ee20000000800 */
[----:B--2---:R-:W-:Y:S01]  /*5c90*/  FADD.FTZ R9, R15, UR7 ;  /* 0x000000070f097e21 */ /* 0x004fe20008010000 */
[----:B----4-:R-:W-:Y:S01]  /*5ca0*/  @!P1 FMUL.FTZ R70, R70, R17 ;  /* 0x0000001146469220 */ /* 0x010fe20000410000 */
[----:B------:R-:W-:Y:S01]  /*5cb0*/  FSETP.GTU.FTZ.AND P1, PT, R21, 20, PT ;  /* 0x41a000001500780b */ /* 0x000fe20003f3c000 */
[----:B------:R-:W2:Y:S04]  /*5cc0*/  @!P6 MUFU.EX2 R13, R13 ;  /* 0x0000000d000de308 */ /* 0x000ea80000000800 */
[----:B------:R-:W4:Y:S01]  /*5cd0*/  @!P0 MUFU.EX2 R14, R14 ;  /* 0x0000000e000e8308 */ /* 0x000f220000000800 */
[----:B-----5:R-:W-:Y:S01]  /*5ce0*/  @!P2 FMUL.FTZ R77, R77, R18 ;  /* 0x000000124d4da220 */ /* 0x020fe20000410000 */
[----:B------:R-:W-:-:S02]  /*5cf0*/  FSETP.GTU.FTZ.AND P2, PT, R9, 20, PT ;  /* 0x41a000000900780b */ /* 0x000fc40003f5c000 */
[----:B------:R5:W0:Y:S01]  /*5d00*/  @!P3 MUFU.RCP R19, R10 ;  /* 0x0000000a0013b308 */ /* 0x000a220000001000 */
[----:B---3--:R-:W-:-:S03]  /*5d10*/  @!P4 FADD.FTZ R11, R11, 1 ;  /* 0x3f8000000b0bc421 */ /* 0x008fc60000010000 */
[----:B------:R-:W-:Y:S01]  /*5d20*/  @!P1 FMUL.FTZ R8, R21, -1.4426950216293334961 ;  /* 0xbfb8aa3b15089820 */ /* 0x000fe20000410000 */
[----:B--2---:R-:W-:-:S03]  /*5d30*/  @!P6 FADD.FTZ R13, R13, 1 ;  /* 0x3f8000000d0de421 */ /* 0x004fc60000010000 */
[----:B------:R-:W2:Y:S01]  /*5d40*/  @!P5 MUFU.RCP R15, R12 ;  /* 0x0000000c000fd308 */ /* 0x000ea20000001000 */
[----:B----4-:R-:W-:Y:S02]  /*5d50*/  @!P0 FADD.FTZ R14, R14, 1 ;  /* 0x3f8000000e0e8421 */ /* 0x010fe40000010000 */
[----:B-----5:R-:W-:-:S05]  /*5d60*/  @!P2 FMUL.FTZ R10, R9, -1.4426950216293334961 ;  /* 0xbfb8aa3b090aa820 */ /* 0x020fca0000410000 */
[----:B------:R-:W3:Y:S01]  /*5d70*/  @!P1 MUFU.EX2 R8, R8 ;  /* 0x0000000800089308 */ /* 0x000ee20000000800 */
[----:B0-----:R-:W-:-:S03]  /*5d80*/  @!P3 FMUL.FTZ R72, R72, R19 ;  /* 0x000000134848b220 */ /* 0x001fc60000410000 */
[----:B------:R-:W0:Y:S04]  /*5d90*/  @!P2 MUFU.EX2 R10, R10 ;  /* 0x0000000a000aa308 */ /* 0x000e280000000800 */
[----:B------:R4:W5:Y:S01]  /*5da0*/  @!P4 MUFU.RCP R20, R11 ;  /* 0x0000000b0014c308 */ /* 0x0009620000001000 */
[----:B--2---:R-:W-:Y:S01]  /*5db0*/  @!P5 FMUL.FTZ R76, R76, R15 ;  /* 0x0000000f4c4cd220 */ /* 0x004fe20000410000 */
[----:B---3--:R-:W-:Y:S01]  /*5dc0*/  @!P1 FADD.FTZ R9, R8, 1 ;  /* 0x3f80000008099421 */ /* 0x008fe20000010000 */
[----:B------:R-:W-:-:S05]  /*5dd0*/  HADD2.F32 R8, -RZ, R5.H0_H0 ;  /* 0x20000005ff087230 */ /* 0x000fca0000004100 */
[----:B------:R-:W2:Y:S01]  /*5de0*/  @!P6 MUFU.RCP R18, R13 ;  /* 0x0000000d0012e308 */ /* 0x000ea20000001000 */
[----:B------:R-:W-:Y:S02]  /*5df0*/  HADD2.F32 R5, -RZ, R5.H1_H1 ;  /* 0x30000005ff057230 */ /* 0x000fe40000004100 */
[----:B0-----:R-:W-:Y:S01]  /*5e00*/  @!P2 FADD.FTZ R10, R10, 1 ;  /* 0x3f8000000a0aa421 */ /* 0x001fe20000010000 */
[--C-:B----4-:R-:W-:Y:S02]  /*5e10*/  HADD2.F32 R11, -RZ, R6.reuse.H0_H0 ;  /* 0x20000006ff0b7230 */ /* 0x110fe40000004100 */
[----:B------:R-:W-:Y:S01]  /*5e20*/  FADD.FTZ R8, R8, UR7 ;  /* 0x0000000708087e21 */ /* 0x000fe20008010000 */
[----:B------:R-:W-:Y:S01]  /*5e30*/  HADD2.F32 R6, -RZ, R6.H1_H1 ;  /* 0x30000006ff067230 */ /* 0x000fe20000004100 */
[----:B------:R0:W3:Y:S03]  /*5e40*/  @!P0 MUFU.RCP R17, R14 ;  /* 0x0000000e00118308 */ /* 0x0000e60000001000 */
[----:B------:R-:W-:Y:S01]  /*5e50*/  FSETP.GTU.FTZ.AND P5, PT, R8, 20, PT ;  /* 0x41a000000800780b */ /* 0x000fe20003fbc000 */
[----:B-----5:R-:W-:Y:S01]  /*5e60*/  @!P4 FMUL.FTZ R79, R79, R20 ;  /* 0x000000144f4fc220 */ /* 0x020fe20000410000 */
[----:B------:R-:W-:Y:S01]  /*5e70*/  FADD.FTZ R11, R11, UR7 ;  /* 0x000000070b0b7e21 */ /* 0x000fe20008010000 */
[----:B------:R-:W-:-:S02]  /*5e80*/  FADD.FTZ R6, R6, UR7 ;  /* 0x0000000706067e21 */ /* 0x000fc40008010000 */
[----:B------:R4:W5:Y:S01]  /*5e90*/  @!P1 MUFU.RCP R12, R9 ;  /* 0x00000009000c9308 */ /* 0x0009620000001000 */
[----:B0-----:R-:W-:Y:S01]  /*5ea0*/  FADD.FTZ R14, R4, UR7 ;  /* 0x00000007040e7e21 */ /* 0x001fe20008010000 */
[--C-:B------:R-:W-:Y:S02]  /*5eb0*/  HADD2.F32 R4, -RZ, R7.reuse.H0_H0 ;  /* 0x20000007ff047230 */ /* 0x100fe40000004100 */
[----:B--2---:R-:W-:Y:S01]  /*5ec0*/  @!P6 FMUL.FTZ R81, R81, R18 ;  /* 0x000000125151e220 */ /* 0x004fe20000410000 */
[----:B------:R-:W-:Y:S01]  /*5ed0*/  FSETP.GTU.FTZ.AND P6, PT, R11, 20, PT ;  /* 0x41a000000b00780b */ /* 0x000fe20003fdc000 */
[----:B------:R-:W-:Y:S01]  /*5ee0*/  HADD2.F32 R7, -RZ, R7.H1_H1 ;  /* 0x30000007ff077230 */ /* 0x000fe20000004100 */
[----:B------:R-:W-:Y:S01]  /*5ef0*/  FSETP.GTU.FTZ.AND P3, PT, R14, 20, PT ;  /* 0x41a000000e00780b */ /* 0x000fe20003f7c000 */
[----:B------:R-:W-:Y:S01]  /*5f00*/  FADD.FTZ R15, R4, UR7 ;  /* 0x00000007040f7e21 */ /* 0x000fe20008010000 */
[----:B------:R-:W0:Y:S01]  /*5f10*/  @!P2 MUFU.RCP R13, R10 ;  /* 0x0000000a000da308 */ /* 0x000e220000001000 */
[----:B----4-:R-:W-:Y:S01]  /*5f20*/  FADD.FTZ R9, R5, UR7 ;  /* 0x0000000705097e21 */ /* 0x010fe20008010000 */
[----:B---3--:R-:W-:Y:S01]  /*5f30*/  @!P0 FMUL.FTZ R78, R78, R17 ;  /* 0x000000114e4e8220 */ /* 0x008fe20000410000 */
[----:B------:R-:W-:Y:S01]  /*5f40*/  FADD.FTZ R7, R7, UR7 ;  /* 0x0000000707077e21 */ /* 0x000fe20008010000 */
[----:B------:R-:W-:Y:S01]  /*5f50*/  FSETP.GTU.FTZ.AND P0, PT, R6, 20, PT ;  /* 0x41a000000600780b */ /* 0x000fe20003f1c000 */
[----:B------:R-:W-:Y:S01]  /*5f60*/  @!P5 FMUL.FTZ R5, R8, -1.4426950216293334961 ;  /* 0xbfb8aa3b0805d820 */ /* 0x000fe20000410000 */
[----:B------:R-:W-:-:S03]  /*5f70*/  FSETP.GTU.FTZ.AND P4, PT, R9, 20, PT ;  /* 0x41a000000900780b */ /* 0x000fc60003f9c000 */
[----:B------:R-:W-:Y:S01]  /*5f80*/  @!P6 FMUL.FTZ R11, R11, -1.4426950216293334961 ;  /* 0xbfb8aa3b0b0be820 */ /* 0x000fe20000410000 */
[----:B-----5:R-:W-:Y:S01]  /*5f90*/  @!P1 FMUL.FTZ R85, R85, R12 ;  /* 0x0000000c55559220 */ /* 0x020fe20000410000 */
[----:B------:R-:W-:Y:S01]  /*5fa0*/  @!P3 FMUL.FTZ R4, R14, -1.4426950216293334961 ;  /* 0xbfb8aa3b0e04b820 */ /* 0x000fe20000410000 */
[----:B------:R-:W-:Y:S01]  /*5fb0*/  FSETP.GTU.FTZ.AND P1, PT, R15, 20, PT ;  /* 0x41a000000f00780b */ /* 0x000fe20003f3c000 */
[----:B------:R2:W3:Y:S04]  /*5fc0*/  @!P6 MUFU.EX2 R14, R11 ;  /* 0x0000000b000ee308 */ /* 0x0004e80000000800 */
[----:B------:R-:W4:Y:S01]  /*5fd0*/  @!P3 MUFU.EX2 R4, R4 ;  /* 0x000000040004b308 */ /* 0x000f220000000800 */
[----:B0-----:R-:W-:Y:S01]  /*5fe0*/  @!P2 FMUL.FTZ R80, R80, R13 ;  /* 0x0000000d5050a220 */ /* 0x001fe20000410000 */
[----:B------:R-:W-:Y:S01]  /*5ff0*/  @!P4 FMUL.FTZ R10, R9, -1.4426950216293334961 ;  /* 0xbfb8aa3b090ac820 */ /* 0x000fe20000410000 */
[----:B------:R-:W-:Y:S01]  /*6000*/  FSETP.GTU.FTZ.AND P2, PT, R7, 20, PT ;  /* 0x41a000000700780b */ /* 0x000fe20003f5c000 */
[----:B------:R0:W5:Y:S01]  /*6010*/  @!P5 MUFU.EX2 R9, R5 ;  /* 0x000000050009d308 */ /* 0x0001620000000800 */
[----:B------:R-:W-:Y:S01]  /*6020*/  @!P0 FMUL.FTZ R12, R6, -1.4426950216293334961 ;  /* 0xbfb8aa3b060c8820 */ /* 0x000fe20000410000 */
[----:B------:R-:W-:-:S02]  /*6030*/  F2FP.F16.F32.PACK_AB R6, R64, R71 ;  /* 0x000000474006723e */ /* 0x000fc400000000ff */
[----:B------:R1:W-:Y:S01]  /*6040*/  @!P4 MUFU.EX2 R13, R10 ;  /* 0x0000000a000dc308 */ /* 0x0003e20000000800 */
[----:B--2---:R-:W-:Y:S01]  /*6050*/  F2FP.F16.F32.PACK_AB R11, R54, R61 ;  /* 0x0000003d360b723e */ /* 0x004fe200000000ff */
[----:B------:R-:W-:Y:S01]  /*6060*/  @!P1 FMUL.FTZ R15, R15, -1.4426950216293334961 ;  /* 0xbfb8aa3b0f0f9820 */ /* 0x000fe20000410000 */
[----:B---3--:R-:W-:Y:S01]  /*6070*/  @!P6 FADD.FTZ R18, R14, 1 ;  /* 0x3f8000000e12e421 */ /* 0x008fe20000010000 */
[----:B------:R5:W2:Y:S01]  /*6080*/  @!P0 MUFU.EX2 R19, R12 ;  /* 0x0000000c00138308 */ /* 0x000aa20000000800 */
[----:B0-----:R-:W-:Y:S01]  /*6090*/  F2FP.F16.F32.PACK_AB R5, R66, R73 ;  /* 0x000000494205723e */ /* 0x001fe200000000ff */
[----:B----4-:R-:W-:Y:S01]  /*60a0*/  @!P3 FADD.FTZ R8, R4, 1 ;  /* 0x3f8000000408b421 */ /* 0x010fe20000010000 */
[----:B------:R-:W-:Y:S01]  /*60b0*/  F2FP.F16.F32.PACK_AB R4, R68, R75 ;  /* 0x0000004b4404723e */ /* 0x000fe200000000ff */
[----:B------:R-:W-:Y:S01]  /*60c0*/  @!P2 FMUL.FTZ R17, R7, -1.4426950216293334961 ;  /* 0xbfb8aa3b0711a820 */ /* 0x000fe20000410000 */
[----:B------:R-:W-:Y:S01]  /*60d0*/  F2FP.F16.F32.PACK_AB R7, R62, R69 ;  /* 0x000000453e07723e */ /* 0x000fe200000000ff */
[----:B------:R0:W3:Y:S01]  /*60e0*/  @!P3 MUFU.RCP R22, R8 ;  /* 0x000000080016b308 */ /* 0x0000e20000001000 */
[----:B-1----:R-:W-:Y:S01]  /*60f0*/  F2FP.F16.F32.PACK_AB R10, R56, R63 ;  /* 0x0000003f380a723e */ /* 0x002fe200000000ff */
[----:B-----5:R-:W-:Y:S01]  /*6100*/  @!P5 FADD.FTZ R12, R9, 1 ;  /* 0x3f800000090cd421 */ /* 0x020fe20000010000 */
[----:B------:R-:W-:Y:S01]  /*6110*/  F2FP.F16.F32.PACK_AB R9, R58, R65 ;  /* 0x000000413a09723e */ /* 0x000fe200000000ff */
[----:B------:R-:W-:Y:S04]  /*6120*/  STS.128 [R16], R4 ;  /* 0x0000000410007388 */ /* 0x000fe80000000c00 */
[----:B------:R1:W4:Y:S01]  /*6130*/  @!P2 MUFU.EX2 R21, R17 ;  /* 0x000000110015a308 */ /* 0x0003220000000800 */
[----:B0-----:R-:W-:Y:S01]  /*6140*/  F2FP.F16.F32.PACK_AB R8, R60, R67 ;  /* 0x000000433c08723e */ /* 0x001fe200000000ff */
[----:B--2---:R-:W-:-:S02]  /*6150*/  @!P0 FADD.FTZ R19, R19, 1 ;  /* 0x3f80000013138421 */ /* 0x004fc40000010000 */
[----:B------:R-:W0:Y:S02]  /*6160*/  @!P1 MUFU.EX2 R20, R15 ;  /* 0x0000000f00149308 */ /* 0x000e240000000800 */
[----:B------:R2:W-:Y:S01]  /*6170*/  STS.128 [R16+0x10], R8 ;  /* 0x0000100810007388 */ /* 0x0005e20000000c00 */
[----:B------:R-:W-:Y:S01]  /*6180*/  NOP ;  /* 0x0000000000007918 */ /* 0x000fe20000000000 */
[----:B------:R5:W2:Y:S01]  /*6190*/  @!P5 MUFU.RCP R23, R12 ;  /* 0x0000000c0017d308 */ /* 0x000aa20000001000 */
[----:B-1----:R-:W-:Y:S01]  /*61a0*/  @!P4 FADD.FTZ R17, R13, 1 ;  /* 0x3f8000000d11c421 */ /* 0x002fe20000010000 */
[----:B------:R-:W1:Y:S01]  /*61b0*/  LDS.128 R4, [R45+0x200] ;  /* 0x000200002d047984 */ /* 0x000e620000000c00 */
[----:B----4-:R-:W-:Y:S01]  /*61c0*/  @!P2 FADD.FTZ R21, R21, 1 ;  /* 0x3f8000001515a421 */ /* 0x010fe20000010000 */
[----:B---3--:R-:W-:Y:S01]  /*61d0*/  @!P3 FMUL.FTZ R89, R89, R22 ;  /* 0x000000165959b220 */ /* 0x008fe20000410000 */
[----:B0-----:R-:W-:Y:S01]  /*61e0*/  @!P1 FADD.FTZ R20, R20, 1 ;  /* 0x3f80000014149421 */ /* 0x001fe20000010000 */
[----:B------:R-:W-:-:S02]  /*61f0*/  F2FP.F16.F32.PACK_AB R22, R81, R76 ;  /* 0x0000004c5116723e */ /* 0x000fc400000000ff */
[----:B------:R-:W0:Y:S01]  /*6200*/  @!P4 MUFU.RCP R24, R17 ;  /* 0x000000110018c308 */ /* 0x000e220000001000 */
[----:B-----5:R-:W3:Y:S01]  /*6210*/  LDS.128 R12, [R45] ;  /* 0x000000002d0c7984 */ /* 0x020ee20000000c00 */
[----:B--2---:R-:W-:Y:S01]  /*6220*/  MOV R8, UR11 ;  /* 0x0000000b00087c02 */ /* 0x004fe20008000f00 */
[----:B------:R-:W-:Y:S01]  /*6230*/  FADD.FTZ R10, R70, R47 ;  /* 0x0000002f460a7221 */ /* 0x000fe20000010000 */
[----:B------:R-:W-:Y:S01]  /*6240*/  MOV R9, UR10 ;  /* 0x0000000a00097c02 */ /* 0x000fe20008000f00 */
[----:B------:R-:W2:Y:S01]  /*6250*/  LDCU.64 UR10, c[0x0][0x518] ;  /* 0x0000a300ff0a77ac */ /* 0x000ea20008000a00 */
[----:B------:R-:W-:Y:S02]  /*6260*/  IADD3 R11, PT, PT, R3, R2, RZ ;  /* 0x00000002030b7210 */ /* 0x000fe40007ffe0ff */
[----:B------:R-:W4:Y:S01]  /*6270*/  @!P6 MUFU.RCP R25, R18 ;  /* 0x000000120019e308 */ /* 0x000f220000001000 */
[----:B------:R-:W-:Y:S02]  /*6280*/  @!P5 FMUL.FTZ R82, R82, R23 ;  /* 0x000000175252d220 */ /* 0x000fe40000410000 */
[----:B------:R-:W-:Y:S01]  /*6290*/  IMAD.WIDE.U32 R8, R11, 0x10, R8 ;  /* 0x000000100b087825 */ /* 0x000fe200078e0008 */
[----:B------:R-:W-:-:S04]  /*62a0*/  F2FP.F16.F32.PACK_AB R23, R85, R78 ;  /* 0x0000004e5517723e */ /* 0x000fc800000000ff */
[----:B------:R-:W5:Y:S01]  /*62b0*/  @!P0 MUFU.RCP R26, R19 ;  /* 0x00000013001a8308 */ /* 0x000f620000001000 */
[----:B0-----:R-:W-:Y:S01]  /*62c0*/  @!P4 FMUL.FTZ R91, R91, R24 ;  /* 0x000000185b5bc220 */ /* 0x001fe20000410000 */
[----:B------:R-:W-:Y:S01]  /*62d0*/  F2FP.F16.F32.PACK_AB R24, R89, R80 ;  /* 0x000000505918723e */ /* 0x000fe200000000ff */
[----:B--2---:R-:W-:-:S05]  /*62e0*/  UIMAD.WIDE.U32 UR16, UR23, UR10, UR16 ;  /* 0x0000000a171072a5 */ /* 0x004fca000f8e0010 */
[----:B------:R0:W2:Y:S01]  /*62f0*/  @!P1 MUFU.RCP R17, R20 ;  /* 0x0000001400119308 */ /* 0x0000a20000001000 */
[----:B----4-:R-:W-:Y:S01]  /*6300*/  @!P6 FMUL.FTZ R86, R86, R25 ;  /* 0x000000195656e220 */ /* 0x010fe20000410000 */
[----:B------:R-:W-:Y:S01]  /*6310*/  F2FP.F16.F32.PACK_AB R25, R91, R82 ;  /* 0x000000525b19723e */ /* 0x000fe200000000ff */
[----:B------:R-:W-:Y:S01]  /*6320*/  UIMAD UR11, UR23, UR11, UR17 ;  /* 0x0000000b170b72a4 */ /* 0x000fe2000f8e0211 */
[----:B------:R-:W-:Y:S01]  /*6330*/  UMOV UR10, UR16 ;  /* 0x00000010000a7c82 */ /* 0x000fe20008000000 */
[----:B------:R-:W-:-:S03]  /*6340*/  UIMAD UR17, UR8, UR19, URZ ;  /* 0x00000013081172a4 */ /* 0x000fc6000f8e02ff */
[----:B------:R4:W4:Y:S01]  /*6350*/  @!P2 MUFU.RCP R18, R21 ;  /* 0x000000150012a308 */ /* 0x0009220000001000 */
[----:B0-----:R-:W-:Y:S01]  /*6360*/  F2FP.F16.F32.PACK_AB R20, R77, R70 ;  /* 0x000000464d14723e */ /* 0x001fe200000000ff */
[----:B-1----:R0:W-:Y:S01]  /*6370*/  STG.E.128 desc[UR30][R8.64+0x200], R4 ;  /* 0x0002000408007986 */ /* 0x0021e2000c101d1e */
[----:B-----5:R-:W-:Y:S01]  /*6380*/  @!P0 FMUL.FTZ R93, R93, R26 ;  /* 0x0000001a5d5d8220 */ /* 0x020fe20000410000 */
[----:B------:R-:W-:-:S04]  /*6390*/  UIMAD.WIDE.U32 UR10, UR8, UR18, UR10 ;  /* 0x00000012080a72a5 */ /* 0x000fc8000f8e000a */
[----:B------:R-:W-:Y:S01]  /*63a0*/  F2FP.F16.F32.PACK_AB R26, R93, R86 ;  /* 0x000000565d1a723e */ /* 0x000fe200000000ff */
[----:B---3--:R-:W-:Y:S01]  /*63b0*/  STG.E.128 desc[UR30][R8.64], R12 ;  /* 0x0000000c08007986 */ /* 0x008fe2000c101d1e */
[----:B--2---:R-:W-:Y:S01]  /*63c0*/  @!P1 FMUL.FTZ R88, R88, R17 ;  /* 0x0000001158589220 */ /* 0x004fe20000410000 */
[----:B----4-:R-:W-:Y:S01]  /*63d0*/  F2FP.F16.F32.PACK_AB R21, R79, R72 ;  /* 0x000000484f15723e */ /* 0x010fe200000000ff */
[----:B------:R-:W-:Y:S01]  /*63e0*/  FADD.FTZ R17, R10, R77 ;  /* 0x0000004d0a117221 */ /* 0x000fe20000010000 */
[----:B------:R-:W-:Y:S01]  /*63f0*/  BAR.SYNC.DEFER_BLOCKING 0x0 ;  /* 0x0000000000007b1d */ /* 0x000fe20000010000 */
[----:B------:R-:W-:Y:S02]  /*6400*/  UIADD3 UR16, UPT, UPT, UR11, UR17, URZ ;  /* 0x000000110b107290 */ /* 0x000fe4000fffe0ff */
[----:B------:R-:W-:Y:S01]  /*6410*/  FADD.FTZ R10, R17, R72 ;  /* 0x00000048110a7221 */ /* 0x000fe20000010000 */
[----:B------:R-:W-:Y:S01]  /*6420*/  ULEA UR11, UP0, UR10, UR24, 0x1 ;  /* 0x000000180a0b7291 */ /* 0x000fe2000f8008ff */
[----:B------:R-:W-:-:S02]  /*6430*/  @!P2 FMUL.FTZ R97, R97, R18 ;  /* 0x000000126161a220 */ /* 0x000fc40000410000 */
[----:B------:R-:W-:Y:S01]  /*6440*/  FADD.FTZ R79, R10, R79 ;  /* 0x0000004f0a4f7221 */ /* 0x000fe20000010000 */
[----:B------:R-:W-:Y:S02]  /*6450*/  ULEA.HI.X UR10, UR10, UR25, UR16, 0x1, UP0 ;  /* 0x000000190a0a7291 */ /* 0x000fe400080f0c10 */
[----:B------:R-:W-:Y:S01]  /*6460*/  F2FP.F16.F32.PACK_AB R27, R97, R88 ;  /* 0x00000058611b723e */ /* 0x000fe200000000ff */
[----:B------:R-:W-:Y:S01]  /*6470*/  FADD.FTZ R76, R79, R76 ;  /* 0x0000004c4f4c7221 */ /* 0x000fe20000010000 */
[----:B0-----:R-:W-:Y:S01]  /*6480*/  MOV R4, UR11 ;  /* 0x0000000b00047c02 */ /* 0x001fe20008000f00 */
[----:B------:R-:W-:Y:S01]  /*6490*/  UIADD3 UR21, UP0, UPT, UR21, -0x1000, URZ ;  /* 0xfffff00015157890 */ /* 0x000fe2000ff1e0ff */
[----:B------:R-:W-:Y:S01]  /*64a0*/  MOV R5, UR10 ;  /* 0x0000000a00057c02 */ /* 0x000fe20008000f00 */
[----:B------:R-:W-:Y:S02]  /*64b0*/  FADD.FTZ R81, R76, R81 ;  /* 0x000000514c517221 */ /* 0x000fe40000010000 */
[----:B------:R-:W-:-:S02]  /*64c0*/  UIADD3.X UR22, UPT, UPT, UR22, -0x1, URZ, UP0, !UPT ;  /* 0xffffffff16167890 */ /* 0x000fc400087fe4ff */
[----:B------:R-:W-:Y:S01]  /*64d0*/  FADD.FTZ R78, R81, R78 ;  /* 0x0000004e514e7221 */ /* 0x000fe20000010000 */
[----:B------:R-:W-:Y:S01]  /*64e0*/  IMAD.WIDE.U32 R4, R11, 0x10, R4 ;  /* 0x000000100b047825 */ /* 0x000fe200078e0004 */
[----:B------:R-:W-:-:S03]  /*64f0*/  UISETP.GT.AND UP0, UPT, UR14, 0x1, UPT ;  /* 0x000000010e00788c */ /* 0x000fc6000bf04270 */
[----:B------:R-:W-:Y:S01]  /*6500*/  FADD.FTZ R85, R78, R85 ;  /* 0x000000554e557221 */ /* 0x000fe20000010000 */
[----:B------:R-:W-:Y:S01]  /*6510*/  STS.128 [R16], R20 ;  /* 0x0000001410007388 */ /* 0x000fe20000000c00 */
[----:B------:R-:W-:Y:S02]  /*6520*/  UMOV UR14, UR28 ;  /* 0x0000001c000e7c82 */ /* 0x000fe40008000000 */
[----:B------:R-:W-:Y:S01]  /*6530*/  FADD.FTZ R80, R85, R80 ;  /* 0x0000005055507221 */ /* 0x000fe20000010000 */
[----:B------:R-:W-:Y:S01]  /*6540*/  STS.128 [R16+0x10], R24 ;  /* 0x0000101810007388 */ /* 0x000fe20000000c00 */
[----:B------:R-:W-:-:S03]  /*6550*/  NOP ;  /* 0x0000000000007918 */ /* 0x000fc60000000000 */
[----:B------:R-:W0:Y:S01]  /*6560*/  LDS.128 R12, [R45] ;  /* 0x000000002d0c7984 */ /* 0x000e220000000c00 */
[----:B------:R-:W-:-:S03]  /*6570*/  FADD.FTZ R89, R80, R89 ;  /* 0x0000005950597221 */ /* 0x000fc60000010000 */
[----:B------:R-:W1:Y:S01]  /*6580*/  LDS.128 R28, [R45+0x200] ;  /* 0x000200002d1c7984 */ /* 0x000e620000000c00 */
[----:B------:R-:W-:-:S04]  /*6590*/  FADD.FTZ R82, R89, R82 ;  /* 0x0000005259527221 */ /* 0x000fc80000010000 */
[----:B------:R-:W-:-:S04]  /*65a0*/  FADD.FTZ R91, R82, R91 ;  /* 0x0000005b525b7221 */ /* 0x000fc80000010000 */
[----:B------:R-:W-:-:S04]  /*65b0*/  FADD.FTZ R86, R91, R86 ;  /* 0x000000565b567221 */ /* 0x000fc80000010000 */
[----:B------:R-:W-:-:S04]  /*65c0*/  FADD.FTZ R93, R86, R93 ;  /* 0x0000005d565d7221 */ /* 0x000fc80000010000 */
[----:B------:R-:W-:-:S04]  /*65d0*/  FADD.FTZ R88, R93, R88 ;  /* 0x000000585d587221 */ /* 0x000fc80000010000 */
[----:B------:R-:W-:Y:S01]  /*65e0*/  FADD.FTZ R47, R88, R97 ;  /* 0x00000061582f7221 */ /* 0x000fe20000010000 */
[----:B0-----:R0:W-:Y:S04]  /*65f0*/  STG.E.128 desc[UR30][R4.64], R12 ;  /* 0x0000000c04007986 */ /* 0x0011e8000c101d1e */
[----:B-1----:R0:W-:Y:S01]  /*6600*/  STG.E.128 desc[UR30][R4.64+0x200], R28 ;  /* 0x0002001c04007986 */ /* 0x0021e2000c101d1e */
[----:B------:R-:W-:Y:S05]  /*6610*/  BRA.U UP0, `(.L_x_1826) ;  /* 0xffffff9d00d47547 */ /* 0x000fea000b83ffff */
.L_x_1779:
        /* <DEDUP_REMOVED lines=44> */
.L_x_1828:
[----:B------:R-:W-:Y:S05]  /*68e0*/  BSYNC.RECONVERGENT B0 ;  /* 0x0000000000007941 */ /* 0x000fea0003800200 */
.L_x_1827:
        /* <DEDUP_REMOVED lines=42> */
.L_x_1830:
[----:B------:R-:W-:Y:S05]  /*6b90*/  BSYNC.RECONVERGENT B0 ;  /* 0x0000000000007941 */ /* 0x000fea0003800200 */
.L_x_1829:
        /* <DEDUP_REMOVED lines=34> */
.L_x_1832:
        /* <DEDUP_REMOVED lines=57> */
.L_x_1831:
[----:B------:R-:W-:Y:S05]  /*7150*/  EXIT ;  /* 0x000000000000794d */ /* 0x000fea0003800000 */
.L_x_1817:
[----:B------:R-:W-:Y:S01]  /*7160*/  MOV R156, R10 ;  /* 0x0000000a009c7202 */ /* 0x000fe20000000f00 */
[----:B------:R-:W-:Y:S01]  /*7170*/  HFMA2 R157, -RZ, RZ, 0, 5.9604644775390625e-08 ;  /* 0x00000001ff9d7431 */ /* 0x000fe200000001ff */
[----:B------:R-:W-:Y:S02]  /*7180*/  MOV R158, RZ ;  /* 0x000000ff009e7202 */ /* 0x000fe40000000f00 */
[----:B------:R-:W-:-:S07]  /*7190*/  MOV R151, 0xffffffff ;  /* 0xffffffff00977802 */ /* 0x000fce0000000f00 */
[----:B-12--5:R-:W-:Y:S05]  /*71a0*/  WARPSYNC.COLLECTIVE R151, `(.L_x_1833) ;  /* 0x0000000097087348 */ /* 0x026fea0003c00000 */
[----:B------:R0:W3:Y:S02]  /*71b0*/  SHFL.UP P6, R148, R156, R157, R158 ;  /* 0x0400009d9c947389 */ /* 0x0000e400000c009e */
[----:B0123-5:R-:W-:Y:S05]  /*71c0*/  ENDCOLLECTIVE ;  /* 0x000000000000791b */ /* 0x02ffea0003800000 */
.L_x_1833:
[----:B------:R-:W-:Y:S02]  /*71d0*/  MOV R156, R11 ;  /* 0x0000000b009c7202 */ /* 0x000fe40000000f00 */
[----:B------:R-:W-:-:S07]  /*71e0*/  MOV R149, R148 ;  /* 0x0000009400957202 */ /* 0x000fce0000000f00 */
[----:B------:R-:W-:Y:S05]  /*71f0*/  WARPSYNC.COLLECTIVE R151, `(.L_x_1834) ;  /* 0x0000000097087348 */ /* 0x000fea0003c00000 */
[----:B------:R0:W1:Y:S02]  /*7200*/  SHFL.UP P6, R148, R156, R157, R158 ;  /* 0x0400009d9c947389 */ /* 0x00006400000c009e */
[----:B01----:R-:W-:Y:S05]  /*7210*/  ENDCOLLECTIVE ;  /* 0x000000000000791b */ /* 0x003fea0003800000 */
.L_x_1834:
        /* <DEDUP_REMOVED lines=8> */
.L_x_1835:
[----:B------:R-:W-:Y:S02]  /*72a0*/  MOV R156, R153 ;  /* 0x00000099009c7202 */ /* 0x000fe40000000f00 */
[----:B------:R-:W-:-:S07]  /*72b0*/  MOV R149, R148 ;  /* 0x0000009400957202 */ /* 0x000fce0000000f00 */
[----:B------:R-:W-:Y:S05]  /*72c0*/  WARPSYNC.COLLECTIVE R151, `(.L_x_1836) ;  /* 0x0000000097087348 */ /* 0x000fea0003c00000 */
[----:B------:R0:W1:Y:S02]  /*72d0*/  SHFL.UP P6, R148, R156, R157, R158 ;  /* 0x0400009d9c947389 */ /* 0x00006400000c009e */
[----:B01----:R-:W-:Y:S05]  /*72e0*/  ENDCOLLECTIVE ;  /* 0x000000000000791b */ /* 0x003fea0003800000 */
.L_x_1836:
        /* <DEDUP_REMOVED lines=8> */
.L_x_1837:
[----:B------:R-:W-:Y:S02]  /*7370*/  MOV R156, R155 ;  /* 0x0000009b009c7202 */ /* 0x000fe40000000f00 */
[----:B------:R-:W-:-:S07]  /*7380*/  MOV R11, R148 ;  /* 0x00000094000b7202 */ /* 0x000fce0000000f00 */
[----:B------:R-:W-:Y:S05]  /*7390*/  WARPSYNC.COLLECTIVE R151, `(.L_x_1838) ;  /* 0x0000000097087348 */ /* 0x000fea0003c00000 */
[----:B------:R0:W1:Y:S02]  /*73a0*/  SHFL.UP P6, R148, R156, R157, R158 ;  /* 0x0400009d9c947389 */ /* 0x00006400000c009e */
[----:B01----:R-:W-:Y:S05]  /*73b0*/  ENDCOLLECTIVE ;  /* 0x000000000000791b */ /* 0x003fea0003800000 */
.L_x_1838:
        /* <DEDUP_REMOVED lines=8> */
.L_x_1839:
[----:B------:R-:W-:Y:S02]  /*7440*/  MOV R156, R149 ;  /* 0x00000095009c7202 */ /* 0x000fe40000000f00 */
[----:B------:R-:W-:-:S07]  /*7450*/  MOV R11, R148 ;  /* 0x00000094000b7202 */ /* 0x000fce0000000f00 */
[----:B------:R-:W-:Y:S05]  /*7460*/  WARPSYNC.COLLECTIVE R151, `(.L_x_1840) ;  /* 0x0000000097087348 */ /* 0x000fea0003c00000 */
[----:B------:R0:W1:Y:S02]  /*7470*/  SHFL.UP P6, R148, R156, R157, R158 ;  /* 0x0400009d9c947389 */ /* 0x00006400000c009e */
[----:B01----:R-:W-:Y:S05]  /*7480*/  ENDCOLLECTIVE ;  /* 0x000000000000791b */ /* 0x003fea0003800000 */
.L_x_1840:
        /* <DEDUP_REMOVED lines=8> */
.L_x_1841:
[----:B------:R-:W-:Y:S02]  /*7510*/  MOV R156, R11 ;  /* 0x0000000b009c7202 */ /* 0x000fe40000000f00 */
[----:B------:R-:W-:-:S07]  /*7520*/  MOV R153, R148 ;  /* 0x0000009400997202 */ /* 0x000fce0000000f00 */
[----:B------:R-:W-:Y:S05]  /*7530*/  WARPSYNC.COLLECTIVE R151, `(.L_x_1842) ;  /* 0x0000000097087348 */ /* 0x000fea0003c00000 */
[----:B------:R0:W1:Y:S02]  /*7540*/  SHFL.UP P6, R148, R156, R157, R158 ;  /* 0x0400009d9c947389 */ /* 0x00006400000c009e */
[----:B01----:R-:W-:Y:S05]  /*7550*/  ENDCOLLECTIVE ;  /* 0x000000000000791b */ /* 0x003fea0003800000 */
.L_x_1842:
[----:B------:R-:W-:Y:S05]  /*7560*/  BRA `(.L_x_1843) ;  /* 0xffffffc800707947 */ /* 0x000fea000383ffff */
.L_x_1818:
[----:B------:R-:W-:Y:S01]  /*7570*/  HFMA2 R149, -RZ, RZ, 0, 1.847743988037109375e-06 ;  /* 0x0000001fff957431 */ /* 0x000fe200000001ff */
[----:B------:R-:W-:Y:S01]  /*7580*/  BSSY B0, `(.L_x_1844) ;  /* 0x0000007000007945 */ /* 0x000fe20003800000 */
[----:B------:R-:W-:Y:S02]  /*7590*/  MOV R150, R10 ;  /* 0x0000000a00967202 */ /* 0x000fe40000000f00 */
[----:B------:R-:W-:Y:S02]  /*75a0*/  MOV R148, 0x1f ;  /* 0x0000001f00947802 */ /* 0x000fe40000000f00 */
[----:B------:R-:W-:-:S07]  /*75b0*/  MOV R151, 0xffffffff ;  /* 0xffffffff00977802 */ /* 0x000fce0000000f00 */
[----:B-12--5:R-:W-:Y:S05]  /*75c0*/  WARPSYNC.COLLECTIVE R151, `(.L_x_1845) ;  /* 0x0000000097087348 */ /* 0x026fea0003c00000 */
[----:B------:R0:W3:Y:S02]  /*75d0*/  SHFL.IDX P1, R152, R150, R149, R148 ;  /* 0x0000009596987389 */ /* 0x0000e40000020094 */
[----:B0123-5:R-:W-:Y:S05]  /*75e0*/  ENDCOLLECTIVE ;  /* 0x000000000000791b */ /* 0x02ffea0003800000 */
.L_x_1845:
[----:B------:R-:W-:Y:S05]  /*75f0*/  BSYNC B0 ;  /* 0x0000000000007941 */ /* 0x000fea0003800000 */
.L_x_1844:
[----:B------:R-:W-:Y:S05]  /*7600*/  BRA `(.L_x_1846) ;  /* 0xffffffc8005c7947 */ /* 0x000fea000383ffff */
.L_x_1819:
        /* <DEDUP_REMOVED lines=8> */
.L_x_1848:
[----:B------:R-:W-:Y:S05]  /*7690*/  BSYNC B0 ;  /* 0x0000000000007941 */ /* 0x000fea0003800000 */
.L_x_1847:
[----:B------:R-:W-:Y:S05]  /*76a0*/  BRA `(.L_x_1849) ;  /* 0xffffffc8003c7947 */ /* 0x000fea000383ffff */
.L_x_1820:
[----:B------:R-:W-:Y:S01]  /*76b0*/  HFMA2 R157, -RZ, RZ, 0, 5.9604644775390625e-08 ;  /* 0x00000001ff9d7431 */ /* 0x000fe200000001ff */
[----:B------:R-:W-:Y:S01]  /*76c0*/  BSSY B0, `(.L_x_1850) ;  /* 0x0000007000007945 */ /* 0x000fe20003800000 */
[----:B------:R-:W-:Y:S02]  /*76d0*/  MOV R156, R10 ;  /* 0x0000000a009c7202 */ /* 0x000fe40000000f00 */
[----:B------:R-:W-:Y:S02]  /*76e0*/  MOV R158, RZ ;  /* 0x000000ff009e7202 */ /* 0x000fe40000000f00 */
[----:B------:R-:W-:-:S07]  /*76f0*/  MOV R151, 0xffffffff ;  /* 0xffffffff00977802 */ /* 0x000fce0000000f00 */
[----:B-12--5:R-:W-:Y:S05]  /*7700*/  WARPSYNC.COLLECTIVE R151, `(.L_x_1851) ;  /* 0x0000000097087348 */ /* 0x026fea0003c00000 */
[----:B------:R0:W3:Y:S02]  /*7710*/  SHFL.UP P6, R148, R156, R157, R158 ;  /* 0x0400009d9c947389 */ /* 0x0000e400000c009e */
[----:B0123-5:R-:W-:Y:S05]  /*7720*/  ENDCOLLECTIVE ;  /* 0x000000000000791b */ /* 0x02ffea0003800000 */
.L_x_1851:
[----:B------:R-:W-:Y:S05]  /*7730*/  BSYNC B0 ;  /* 0x0000000000007941 */ /* 0x000fea0003800000 */
.L_x_1850:
[----:B------:R-:W-:Y:S01]  /*7740*/  MOV R156, R11 ;  /* 0x0000000b009c7202 */ /* 0x000fe20000000f00 */
[----:B------:R-:W-:Y:S01]  /*7750*/  HFMA2 R157, -RZ, RZ, 0, 5.9604644775390625e-08 ;  /* 0x00000001ff9d7431 */ /* 0x000fe200000001ff */
[----:B------:R-:W-:Y:S01]  /*7760*/  MOV R158, RZ ;  /* 0x000000ff009e7202 */ /* 0x000fe20000000f00 */
[----:B------:R-:W-:Y:S01]  /*7770*/  HFMA2 R149, -RZ, RZ, 0, 0 ;  /* 0x00000000ff957431 */ /* 0x000fe200000001ff */
[----:B------:R-:W-:Y:S02]  /*7780*/  MOV R151, 0xffffffff ;  /* 0xffffffff00977802 */ /* 0x000fe40000000f00 */
[----:B------:R-:W-:Y:S02]  /*7790*/  MOV R10, R148 ;  /* 0x00000094000a7202 */ /* 0x000fe40000000f00 */
[----:B------:R-:W-:-:S07]  /*77a0*/  MOV R150, R4 ;  /* 0x0000000400967202 */ /* 0x000fce0000000f00 */
[----:B------:R-:W-:Y:S05]  /*77b0*/  WARPSYNC.COLLECTIVE R151, `(.L_x_1852) ;  /* 0x0000000097087348 */ /* 0x000fea0003c00000 */
[----:B------:R0:W1:Y:S02]  /*77c0*/  SHFL.UP P6, R148, R156, R157, R158 ;  /* 0x0400009d9c947389 */ /* 0x00006400000c009e */
[----:B01----:R-:W-:Y:S05]  /*77d0*/  ENDCOLLECTIVE ;  /* 0x000000000000791b */ /* 0x003fea0003800000 */
.L_x_1852:
[----:B------:R-:W-:Y:S02]  /*77e0*/  MOV R11, R148 ;  /* 0x00000094000b7202 */ /* 0x000fe40000000f00 */
[----:B------:R-:W-:-:S07]  /*77f0*/  MOV R148, 0x1f ;  /* 0x0000001f00947802 */ /* 0x000fce0000000f00 */
[----:B------:R-:W-:Y:S05]  /*7800*/  WARPSYNC.COLLECTIVE R151, `(.L_x_1853) ;  /* 0x0000000097087348 */ /* 0x000fea0003c00000 */
[----:B------:R0:W1:Y:S02]  /*7810*/  SHFL.IDX P1, R152, R150, R149, R148 ;  /* 0x0000009596987389 */ /* 0x0000640000020094 */
[----:B01----:R-:W-:Y:S05]  /*7820*/  ENDCOLLECTIVE ;  /* 0x000000000000791b */ /* 0x003fea0003800000 */
.L_x_1853:
[----:B------:R-:W-:Y:S02]  /*7830*/  MOV R150, R5 ;  /* 0x0000000500967202 */ /* 0x000fe40000000f00 */
[----:B------:R-:W-:-:S07]  /*7840*/  MOV R4, R152 ;  /* 0x0000009800047202 */ /* 0x000fce0000000f00 */
[----:B------:R-:W-:Y:S05]  /*7850*/  WARPSYNC.COLLECTIVE R151, `(.L_x_1854) ;  /* 0x0000000097087348 */ /* 0x000fea0003c00000 */
[----:B------:R0:W1:Y:S02]  /*7860*/  SHFL.IDX P1, R152, R150, R149, R148 ;  /* 0x0000009596987389 */ /* 0x0000640000020094 */
[----:B01----:R-:W-:Y:S05]  /*7870*/  ENDCOLLECTIVE ;  /* 0x000000000000791b */ /* 0x003fea0003800000 */
.L_x_1854:
[----:B------:R-:W-:Y:S01]  /*7880*/  MOV R5, R152 ;  /* 0x0000009800057202 */ /* 0x000fe20000000f00 */
[----:B------:R-:W-:Y:S06]  /*7890*/  BRA `(.L_x_1855) ;  /* 0xffffffc400d87947 */ /* 0x000fec000383ffff */
.L_x_1822:
        /* <DEDUP_REMOVED lines=9> */
.L_x_1856:
[----:B------:R-:W-:Y:S02]  /*7930*/  ISETP.GT.U32.AND P3, PT, R132, 0xf, PT ;  /* 0x0000000f8400780c */ /* 0x000fe40003f64070 */
[----:B------:R-:W-:Y:S02]  /*7940*/  MOV R148, 0x1f ;  /* 0x0000001f00947802 */ /* 0x000fe40000000f00 */
[----:B------:R-:W-:Y:S02]  /*7950*/  MOV R156, R9 ;  /* 0x00000009009c7202 */ /* 0x000fe40000000f00 */
[----:B------:R-:W-:-:S07]  /*7960*/  MOV R149, R157 ;  /* 0x0000009d00957202 */ /* 0x000fce0000000f00 */
[----:B------:R-:W-:Y:S05]  /*7970*/  WARPSYNC.COLLECTIVE R151, `(.L_x_1857) ;  /* 0x0000000097087348 */ /* 0x000fea0003c00000 */
[----:B------:R0:W1:Y:S02]  /*7980*/  SHFL.DOWN P4, R157, R156, R158, R159 ;  /* 0x0800009e9c9d7389 */ /* 0x000064000008009f */
[----:B01----:R-:W-:Y:S05]  /*7990*/  ENDCOLLECTIVE ;  /* 0x000000000000791b */ /* 0x003fea0003800000 */
.L_x_1857:
[----:B------:R-:W-:Y:S01]  /*79a0*/  @P0 FMUL.FTZ R149, R149, R8 ;  /* 0x0000000895950220 */ /* 0x000fe20000410000 */
[----:B------:R-:W-:Y:S02]  /*79b0*/  MOV R158, 0x2 ;  /* 0x00000002009e7802 */ /* 0x000fe40000000f00 */
[----:B------:R-:W-:-:S05]  /*79c0*/  MOV R136, R157 ;  /* 0x0000009d00887202 */ /* 0x000fca0000000f00 */
[----:B------:R-:W-:Y:S01]  /*79d0*/  @P0 FFMA.FTZ R136, R8, R136, R9 ;  /* 0x0000008808880223 */ /* 0x000fe20000010009 */
[----:B------:R-:W-:-:S04]  /*79e0*/  @P0 MOV R8, R149 ;  /* 0x0000009500080202 */ /* 0x000fc80000000f00 */
[----:B------:R-:W-:Y:S02]  /*79f0*/  MOV R156, R8 ;  /* 0x00000008009c7202 */ /* 0x000fe40000000f00 */
[----:B------:R-:W-:Y:S02]  /*7a00*/  @P0 MOV R9, R136 ;  /* 0x0000008800090202 */ /* 0x000fe40000000f00 */
[----:B------:R-:W-:-:S13]  /*7a10*/  ISETP.GT.U32.AND P0, PT, R132, 0x1d, PT ;  /* 0x0000001d8400780c */ /* 0x000fda0003f04070 */
[----:B------:R-:W-:Y:S05]  /*7a20*/  WARPSYNC.COLLECTIVE R151, `(.L_x_1858) ;  /* 0x0000000097087348 */ /* 0x000fea0003c00000 */
[----:B------:R0:W1:Y:S02]  /*7a30*/  SHFL.DOWN P4, R157, R156, R158, R159 ;  /* 0x0800009e9c9d7389 */ /* 0x000064000008009f */
[----:B01----:R-:W-:Y:S05]  /*7a40*/  ENDCOLLECTIVE ;  /* 0x000000000000791b */ /* 0x003fea0003800000 */
.L_x_1858:
[----:B------:R-:W-:Y:S02]  /*7a50*/  MOV R156, R9 ;  /* 0x00000009009c7202 */ /* 0x000fe40000000f00 */
[----:B------:R-:W-:-:S07]  /*7a60*/  MOV R149, R157 ;  /* 0x0000009d00957202 */ /* 0x000fce0000000f00 */
[----:B------:R-:W-:Y:S05]  /*7a70*/  WARPSYNC.COLLECTIVE R151, `(.L_x_1859) ;  /* 0x0000000097087348 */ /* 0x000fea0003c00000 */
[----:B------:R0:W1:Y:S02]  /*7a80*/  SHFL.DOWN P4, R157, R156, R158, R159 ;  /* 0x0800009e9c9d7389 */ /* 0x000064000008009f */
[----:B01----:R-:W-:Y:S05]  /*7a90*/  ENDCOLLECTIVE ;  /* 0x000000000000791b */ /* 0x003fea0003800000 */
.L_x_1859:
[----:B------:R-:W-:Y:S01]  /*7aa0*/  @!P0 FMUL.FTZ R149, R8, R149 ;  /* 0x0000009508958220 */ /* 0x000fe20000410000 */
[----:B------:R-:W-:Y:S02]  /*7ab0*/  MOV R158, 0x4 ;  /* 0x00000004009e7802 */ /* 0x000fe40000000f00 */
[----:B------:R-:W-:-:S05]  /*7ac0*/  MOV R136, R157 ;  /* 0x0000009d00887202 */ /* 0x000fca0000000f00 */
[----:B------:R-:W-:Y:S01]  /*7ad0*/  @!P0 FFMA.FTZ R136, R8, R136, R9 ;  /* 0x0000008808888223 */ /* 0x000fe20000010009 */
[----:B------:R-:W-:-:S04]  /*7ae0*/  @!P0 MOV R8, R149 ;  /* 0x0000009500088202 */ /* 0x000fc80000000f00 */
[----:B------:R-:W-:Y:S02]  /*7af0*/  MOV R156, R8 ;  /* 0x00000008009c7202 */ /* 0x000fe40000000f00 */
[----:B------:R-:W-:Y:S02]  /*7b00*/  @!P0 MOV R9, R136 ;  /* 0x0000008800098202 */ /* 0x000fe40000000f00 */
[----:B------:R-:W-:-:S13]  /*7b10*/  ISETP.NE.AND P0, PT, R94, 0x1f, PT ;  /* 0x0000001f5e00780c */ /* 0x000fda0003f05270 */
[----:B------:R-:W-:Y:S05]  /*7b20*/  WARPSYNC.COLLECTIVE R151, `(.L_x_1860) ;  /* 0x0000000097087348 */ /* 0x000fea0003c00000 */
[----:B------:R0:W1:Y:S02]  /*7b30*/  SHFL.DOWN P4, R157, R156, R158, R159 ;  /* 0x0800009e9c9d7389 */ /* 0x000064000008009f */
[----:B01----:R-:W-:Y:S05]  /*7b40*/  ENDCOLLECTIVE ;  /* 0x000000000000791b */ /* 0x003fea0003800000 */
.L_x_1860:
[----:B------:R-:W-:Y:S02]  /*7b50*/  MOV R156, R9 ;  /* 0x00000009009c7202 */ /* 0x000fe40000000f00 */
[----:B------:R-:W-:-:S07]  /*7b60*/  MOV R149, R157 ;  /* 0x0000009d00957202 */ /* 0x000fce0000000f00 */
[----:B------:R-:W-:Y:S05]  /*7b70*/  WARPSYNC.COLLECTIVE R151, `(.L_x_1861) ;  /* 0x0000000097087348 */ /* 0x000fea0003c00000 */
[----:B------:R0:W1:Y:S02]  /*7b80*/  SHFL.DOWN P4, R157, R156, R158, R159 ;  /* 0x0800009e9c9d7389 */ /* 0x000064000008009f */
[----:B01----:R-:W-:Y:S05]  /*7b90*/  ENDCOLLECTIVE ;  /* 0x000000000000791b */ /* 0x003fea0003800000 */
.L_x_1861:
[----:B------:R-:W-:Y:S01]  /*7ba0*/  @!P1 FMUL.FTZ R149, R8, R149 ;  /* 0x0000009508959220 */ /* 0x000fe20000410000 */
[----:B------:R-:W-:Y:S02]  /*7bb0*/  MOV R158, 0x8 ;  /* 0x00000008009e7802 */ /* 0x000fe40000000f00 */
[----:B------:R-:W-:-:S05]  /*7bc0*/  MOV R136, R157 ;  /* 0x0000009d00887202 */ /* 0x000fca0000000f00 */
[----:B------:R-:W-:Y:S01]  /*7bd0*/  @!P1 FFMA.FTZ R136, R8, R136, R9 ;  /* 0x0000008808889223 */ /* 0x000fe20000010009 */
[----:B------:R-:W-:-:S04]  /*7be0*/  @!P1 MOV R8, R149 ;  /* 0x0000009500089202 */ /* 0x000fc80000000f00 */
[----:B------:R-:W-:Y:S02]  /*7bf0*/  MOV R156, R8 ;  /* 0x00000008009c7202 */ /* 0x000fe40000000f00 */
[----:B------:R-:W-:-:S07]  /*7c00*/  @!P1 MOV R9, R136 ;  /* 0x0000008800099202 */ /* 0x000fce0000000f00 */
[----:B------:R-:W-:Y:S05]  /*7c10*/  WARPSYNC.COLLECTIVE R151, `(.L_x_1862) ;  /* 0x0000000097087348 */ /* 0x000fea0003c00000 */
[----:B------:R0:W1:Y:S02]  /*7c20*/  SHFL.DOWN P4, R157, R156, R158, R159 ;  /* 0x0800009e9c9d7389 */ /* 0x000064000008009f */
[----:B01----:R-:W-:Y:S05]  /*7c30*/  ENDCOLLECTIVE ;  /* 0x000000000000791b */ /* 0x003fea0003800000 */
.L_x_1862:
[----:B------:R-:W-:Y:S02]  /*7c40*/  MOV R156, R9 ;  /* 0x00000009009c7202 */ /* 0x000fe40000000f00 */
[----:B------:R-:W-:-:S07]  /*7c50*/  MOV R149, R157 ;  /* 0x0000009d00957202 */ /* 0x000fce0000000f00 */
[----:B------:R-:W-:Y:S05]  /*7c60*/  WARPSYNC.COLLECTIVE R151, `(.L_x_1863) ;  /* 0x0000000097087348 */ /* 0x000fea0003c00000 */
[----:B------:R0:W1:Y:S02]  /*7c70*/  SHFL.DOWN P4, R157, R156, R158, R159 ;  /* 0x0800009e9c9d7389 */ /* 0x000064000008009f */
[----:B01----:R-:W-:Y:S05]  /*7c80*/  ENDCOLLECTIVE ;  /* 0x000000000000791b */ /* 0x003fea0003800000 */
.L_x_1863:
        /* <DEDUP_REMOVED lines=10> */
.L_x_1864:
[----:B------:R-:W-:Y:S02]  /*7d30*/  MOV R156, R9 ;  /* 0x00000009009c7202 */ /* 0x000fe40000000f00 */
[----:B------:R-:W-:-:S07]  /*7d40*/  MOV R149, R157 ;  /* 0x0000009d00957202 */ /* 0x000fce0000000f00 */
[----:B------:R-:W-:Y:S05]  /*7d50*/  WARPSYNC.COLLECTIVE R151, `(.L_x_1865) ;  /* 0x0000000097087348 */ /* 0x000fea0003c00000 */
[----:B------:R0:W1:Y:S02]  /*7d60*/  SHFL.DOWN P4, R157, R156, R158, R159 ;  /* 0x0800009e9c9d7389 */ /* 0x000064000008009f */
[----:B01----:R-:W-:Y:S05]  /*7d70*/  ENDCOLLECTIVE ;  /* 0x000000000000791b */ /* 0x003fea0003800000 */
.L_x_1865:
[----:B------:R-:W-:Y:S01]  /*7d80*/  @!P3 FMUL.FTZ R149, R8, R149 ;  /* 0x000000950895b220 */ /* 0x000fe20000410000 */
[----:B------:R-:W-:Y:S02]  /*7d90*/  MOV R158, 0x1 ;  /* 0x00000001009e7802 */ /* 0x000fe40000000f00 */
[----:B------:R-:W-:-:S05]  /*7da0*/  MOV R136, R157 ;  /* 0x0000009d00887202 */ /* 0x000fca0000000f00 */
[----:B------:R-:W-:Y:S01]  /*7db0*/  @!P3 FFMA.FTZ R136, R8, R136, R9 ;  /* 0x000000880888b223 */ /* 0x000fe20000010009 */
[----:B------:R-:W-:Y:S02]  /*7dc0*/  @!P3 MOV R8, R149 ;  /* 0x000000950008b202 */ /* 0x000fe40000000f00 */
[----:B------:R-:W-:Y:S02]  /*7dd0*/  MOV R149, RZ ;  /* 0x000000ff00957202 */ /* 0x000fe40000000f00 */
[----:B------:R-:W-:Y:S02]  /*7de0*/  MOV R150, R8 ;  /* 0x0000000800967202 */ /* 0x000fe40000000f00 */
[----:B------:R-:W-:Y:S02]  /*7df0*/  @!P3 MOV R9, R136 ;  /* 0x000000880009b202 */ /* 0x000fe40000000f00 */
[----:B------:R-:W-:-:S07]  /*7e00*/  MOV R156, R8 ;  /* 0x00000008009c7202 */ /* 0x000fce0000000f00 */
[----:B------:R-:W-:Y:S05]  /*7e10*/  WARPSYNC.COLLECTIVE R151, `(.L_x_1866) ;  /* 0x0000000097087348 */ /* 0x000fea0003c00000 */
[----:B------:R0:W1:Y:S02]  /*7e20*/  SHFL.IDX P1, R152, R150, R149, R148 ;  /* 0x0000009596987389 */ /* 0x0000640000020094 */
[----:B01----:R-:W-:Y:S05]  /*7e30*/  ENDCOLLECTIVE ;  /* 0x000000000000791b */ /* 0x003fea0003800000 */
.L_x_1866:
[----:B------:R-:W-:Y:S02]  /*7e40*/  MOV R150, R9 ;  /* 0x0000000900967202 */ /* 0x000fe40000000f00 */
[----:B------:R-:W-:-:S07]  /*7e50*/  MOV R136, R152 ;  /* 0x0000009800887202 */ /* 0x000fce0000000f00 */
[----:B------:R-:W-:Y:S05]  /*7e60*/  WARPSYNC.COLLECTIVE R151, `(.L_x_1867) ;  /* 0x0000000097087348 */ /* 0x000fea0003c00000 */
[----:B------:R0:W1:Y:S02]  /*7e70*/  SHFL.IDX P1, R152, R150, R149, R148 ;  /* 0x0000009596987389 */ /* 0x0000640000020094 */
[----:B01----:R-:W-:Y:S05]  /*7e80*/  ENDCOLLECTIVE ;  /* 0x000000000000791b */ /* 0x003fea0003800000 */
.L_x_1867:
[----:B------:R-:W-:Y:S05]  /*7e90*/  WARPSYNC.COLLECTIVE R151, `(.L_x_1868) ;  /* 0x0000000097087348 */ /* 0x000fea0003c00000 */
[----:B------:R0:W1:Y:S02]  /*7ea0*/  SHFL.DOWN P4, R157, R156, R158, R159 ;  /* 0x0800009e9c9d7389 */ /* 0x000064000008009f */
[----:B01----:R-:W-:Y:S05]  /*7eb0*/  ENDCOLLECTIVE ;  /* 0x000000000000791b */ /* 0x003fea0003800000 */
.L_x_1868:
        /* <DEDUP_REMOVED lines=8> */
.L_x_1869:
[----:B------:R-:W-:Y:S05]  /*7f40*/  WARPSYNC.COLLECTIVE R151, `(.L_x_1870) ;  /* 0x0000000097087348 */ /* 0x000fea0003c00000 */
[----:B------:R0:W1:Y:S02]  /*7f50*/  SHFL.IDX P1, R152, R150, R149, R148 ;  /* 0x0000009596987389 */ /* 0x0000640000020094 */
[----:B01----:R-:W-:Y:S05]  /*7f60*/  ENDCOLLECTIVE ;  /* 0x000000000000791b */ /* 0x003fea0003800000 */
.L_x_1870:
[----:B------:R-:W-:Y:S02]  /*7f70*/  MOV R150, R5 ;  /* 0x0000000500967202 */ /* 0x000fe40000000f00 */
[----:B------:R-:W-:-:S07]  /*7f80*/  MOV R154, R152 ;  /* 0x00000098009a7202 */ /* 0x000fce0000000f00 */
[----:B------:R-:W-:Y:S05]  /*7f90*/  WARPSYNC.COLLECTIVE R151, `(.L_x_1871) ;  /* 0x0000000097087348 */ /* 0x000fea0003c00000 */
[----:B------:R0:W1:Y:S02]  /*7fa0*/  SHFL.IDX P1, R152, R150, R149, R148 ;  /* 0x0000009596987389 */ /* 0x0000640000020094 */
[----:B01----:R-:W-:Y:S05]  /*7fb0*/  ENDCOLLECTIVE ;  /* 0x000000000000791b */ /* 0x003fea0003800000 */
.L_x_1871:
[----:B------:R-:W-:Y:S01]  /*7fc0*/  MOV R156, R152 ;  /* 0x00000098009c7202 */ /* 0x000fe20000000f00 */
[----:B------:R-:W-:Y:S06]  /*7fd0*/  BRA `(.L_x_1872) ;  /* 0xffffffc800087947 */ /* 0x000fec000383ffff */
.L_x_1873:
        /* <DEDUP_REMOVED lines=10> */
.L_x_10426:


//--------------------- .text._Z25selective_scan_bwd_kernelI32Selective_Scan_bwd_kernel_traitsILi128ELi16ELb1ELb0ELb0ELb1ELb1EN3c104HalfEfEEv12SSMParamsBwd --------------------------
	.section	.text._Z25selective_scan_bwd_kernelI32Selective_Scan_bwd_kernel_traitsILi128ELi16ELb1ELb0ELb0ELb1ELb1EN3c104HalfEfEEv12SSMParamsBwd,"ax",@progbits
	.align	128
        .global         _Z25selective_scan_bwd_kernelI32Selective_Scan_bwd_kernel_traitsILi128ELi16ELb1ELb0ELb0ELb1ELb1EN3c104HalfEfEEv12SSMParamsBwd
        .type           _Z25selective_scan_bwd_kernelI32Selective_Scan_bwd_kernel_traitsILi128ELi16ELb1ELb0ELb0ELb1ELb1EN3c104HalfEfEEv12SSMParamsBwd,@function
        .size           _Z25selective_scan_bwd_kernelI32Selective_Scan_bwd_kernel_traitsILi128ELi16ELb1ELb0ELb0ELb1ELb1EN3c104HalfEfEEv12SSMParamsBwd,(.L_x_10427 - _Z25selective_scan_bwd_kernelI32Selective_Scan_bwd_kernel_traitsILi128ELi16ELb1ELb0ELb0ELb1ELb1EN3c104HalfEfEEv12SSMParamsBwd)
        .other          _Z25selective_scan_bwd_kernelI32Selective_Scan_bwd_kernel_traitsILi128ELi16ELb1ELb0ELb0ELb1ELb1EN3c104HalfEfEEv12SSMParamsBwd,@"STO_CUDA_ENTRY STV_DEFAULT"
_Z25selective_scan_bwd_kernelI32Selective_Scan_bwd_kernel_traitsILi128ELi16ELb1ELb0ELb0ELb1ELb1EN3c104HalfEfEEv12SSMParamsBwd:
.text._Z25selective_scan_bwd_kernelI32Selective_Scan_bwd_kernel_traitsILi128ELi16ELb1ELb0ELb0ELb1ELb1EN3c104HalfEfEEv12SSMParamsBwd:
        /* <DEDUP_REMOVED lines=20> */
[----:B------:R-:W-:Y:S02]  /*0140*/  MOV R2, UR4 ;  /* 0x0000000400027c02 */ /* 0x000fe40008000f00 */
[----:B------:R-:W-:Y:S02]  /*0150*/  MOV R4, UR6 ;  /* 0x0000000600047c02 */ /* 0x000fe40008000f00 */
[----:B------:R-:W-:Y:S02]  /*0160*/  MOV R3, UR5 ;  /* 0x0000000500037c02 */ /* 0x000fe40008000f00 */
[----:B------:R-:W-:-:S03]  /*0170*/  MOV R5, UR7 ;  /* 0x0000000700057c02 */ /* 0x000fc60008000f00 */
[----:B---3--:R-:W3:Y:S01]  /*0180*/  @P0 LDG.E R2, desc[UR28][R2.64] ;  /* 0x0000001c02020981 */ /* 0x008ee2000c1e1900 */
[----:B------:R-:W1:Y:S03]  /*0190*/  LDCU.64 UR6, c[0x0][0x480] ;  /* 0x00009000ff0677ac */ /* 0x000e660008000a00 */
[----:B------:R-:W3:Y:S01]  /*01a0*/  @P1 LDG.E R4, desc[UR28][R4.64] ;  /* 0x0000001c04041981 */ /* 0x000ee2000c1e1900 */
[----:B----4-:R-:W-:Y:S01]  /*01b0*/  UIMAD.WIDE.U32 UR4, UR16, UR20, URZ ;  /* 0x00000014100472a5 */ /* 0x010fe2000f8e00ff */
[----:B------:R-:W-:Y:S01]  /*01c0*/  HFMA2 R13, -RZ, RZ, 0, 0 ;  /* 0x00000000ff0d7431 */ /* 0x000fe200000001ff */
[----:B-----5:R-:W-:Y:S01]  /*01d0*/  UIMAD.WIDE.U32 UR10, UR16, UR24, URZ ;  /* 0x00000018100a72a5 */ /* 0x020fe2000f8e00ff */
[----:B------:R-:W-:Y:S01]  /*01e0*/  MOV R69, RZ ;  /* 0x000000ff00457202 */ /* 0x000fe20000000f00 */
[----:B------:R-:W-:Y:S02]  /*01f0*/  UIMAD UR5, UR16, UR21, UR5 ;  /* 0x00000015100572a4 */ /* 0x000fe4000f8e0205 */
[----:B------:R-:W-:-:S02]  /*0200*/  UIMAD UR20, UR13, UR23, URZ ;  /* 0x000000170d1472a4 */ /* 0x000fc4000f8e02ff */
[----:B------:R-:W-:Y:S02]  /*0210*/  UIMAD.WIDE.U32 UR8, UR13, UR22, UR4 ;  /* 0x000000160d0872a5 */ /* 0x000fe4000f8e0004 */
[----:B------:R-:W-:Y:S01]  /*0220*/  UIMAD UR11, UR16, UR25, UR11 ;  /* 0x00000019100b72a4 */ /* 0x000fe2000f8e020b */
[----:B------:R-:W4:Y:S01]  /*0230*/  LDCU.64 UR22, c[0x0][0x4a0] ;  /* 0x00009400ff1677ac */ /* 0x000f220008000a00 */
[----:B-1----:R-:W-:Y:S02]  /*0240*/  UISETP.NE.U32.AND UP0, UPT, UR6, URZ, UPT ;  /* 0x000000ff0600728c */ /* 0x002fe4000bf05070 */
[----:B0-----:R-:W-:Y:S02]  /*0250*/  ULEA UR12, UR30, 0xfffff800, 0xb ;  /* 0xfffff8001e0c7891 */ /* 0x001fe4000f8e58ff */
[----:B------:R-:W-:Y:S01]  /*0260*/  UISETP.NE.AND.EX UP0, UPT, UR7, URZ, UPT, UP0 ;  /* 0x000000ff0700728c */ /* 0x000fe2000bf05300 */
[----:B------:R-:W0:Y:S01]  /*0270*/  LDCU.128 UR4, c[0x0][0x460] ;  /* 0x00008c00ff0477ac */ /* 0x000e220008000c00 */
[----:B------:R-:W-:-:S02]  /*0280*/  UIMAD.WIDE.U32 UR10, UR13, UR26, UR10 ;  /* 0x0000001a0d0a72a5 */ /* 0x000fc4000f8e000a */
[----:B--2---:R-:W-:Y:S02]  /*0290*/  UIMAD.WIDE.U32 UR14, UR16, UR18, URZ ;  /* 0x00000012100e72a5 */ /* 0x004fe4000f8e00ff */
[----:B------:R-:W-:-:S05]  /*02a0*/  UIADD3 UR18, UP1, UPT, UR12, UR8, URZ ;  /* 0x000000080c127290 */ /* 0x000fca000ff3e0ff */
[----:B------:R-:W1:Y:S01]  /*02b0*/  @UP0 LDCU UR24, c[0x0][0x384] ;  /* 0x00007080ff1807ac */ /* 0x000e620008000800 */
[----:B------:R-:W2:Y:S01]  /*02c0*/  @UP0 LDCU UR25, c[0x0][0x38c] ;  /* 0x00007180ff1907ac */ /* 0x000ea20008000800 */
[----:B------:R-:W-:Y:S02]  /*02d0*/  UIMAD UR21, UR13, UR27, URZ ;  /* 0x0000001b0d1572a4 */ /* 0x000fe4000f8e02ff */
[----:B------:R-:W-:Y:S02]  /*02e0*/  USHF.R.S32.HI UR17, URZ, 0x1f, UR12 ;  /* 0x0000001fff117899 */ /* 0x000fe4000801140c */
[----:B------:R-:W-:Y:S01]  /*02f0*/  UIADD3 UR8, UP3, UPT, UR12, UR10, URZ ;  /* 0x0000000a0c087290 */ /* 0x000fe2000ff7e0ff */
[----:B------:R-:W5:Y:S03]  /*0300*/  @UP0 LDCU.64 UR32, c[0x0][0x480] ;  /* 0x00009000ff2007ac */ /* 0x000f660008000a00 */
[----:B0-----:R-:W-:-:S02]  /*0310*/  ULEA UR10, UP4, UR8, UR6, 0x1 ;  /* 0x00000006080a7291 */ /* 0x001fc4000f8808ff */
[----:B------:R-:W-:Y:S02]  /*0320*/  UIADD3.X UR11, UPT, UPT, UR17, UR11, UR21, UP3, !UPT ;  /* 0x0000000b110b7290 */ /* 0x000fe40009ffe415 */
[----:B------:R-:W-:Y:S02]  /*0330*/  UIMAD UR15, UR16, UR19, UR15 ;  /* 0x00000013100f72a4 */ /* 0x000fe4000f8e020f */
[----:B------:R-:W-:Y:S02]  /*0340*/  ULEA UR19, UP2, UR18, UR4, 0x1 ;  /* 0x0000000412137291 */ /* 0x000fe4000f8408ff */
[----:B------:R-:W-:Y:S02]  /*0350*/  UIADD3.X UR9, UPT, UPT, UR17, UR9, UR20, UP1, !UPT ;  /* 0x0000000911097290 */ /* 0x000fe40008ffe414 */
[----:B------:R-:W-:Y:S02]  /*0360*/  ULEA.HI.X UR11, UR8, UR7, UR11, 0x1, UP4 ;  /* 0x00000007080b7291 */ /* 0x000fe4000a0f0c0b */
[----:B-1----:R-:W-:-:S02]  /*0370*/  @UP0 UIMAD UR8, UR16, UR24, UR13 ;  /* 0x00000018100802a4 */ /* 0x002fc4000f8e020d */
[----:B------:R-:W-:Y:S02]  /*0380*/  ULEA.HI.X UR9, UR18, UR5, UR9, 0x1, UP2 ;  /* 0x0000000512097291 */ /* 0x000fe400090f0c09 */
[----:B----4-:R-:W-:Y:S02]  /*0390*/  UIMAD.WIDE.U32 UR4, UR13, UR22, UR14 ;  /* 0x000000160d0472a5 */ /* 0x010fe4000f8e000e */
[----:B------:R-:W-:Y:S01]  /*03a0*/  @UP0 UIMAD UR8, UR8, UR30, URZ ;  /* 0x0000001e080802a4 */ /* 0x000fe2000f8e02ff */
[----:B------:R-:W0:Y:S01]  /*03b0*/  LDCU.64 UR26, c[0x0][0x528] ;  /* 0x0000a500ff1a77ac */ /* 0x000e220008000a00 */
[----:B------:R-:W-:Y:S02]  /*03c0*/  UIMAD UR14, UR13, UR23, URZ ;  /* 0x000000170d0e72a4 */ /* 0x000fe4000f8e02ff */
[----:B------:R-:W-:Y:S02]  /*03d0*/  UIADD3 UR12, UP1, UPT, UR12, UR4, URZ ;  /* 0x000000040c0c7290 */ /* 0x000fe4000ff3e0ff */
[----:B--2---:R-:W-:-:S02]  /*03e0*/  @UP0 UIMAD UR8, UR8, UR25, URZ ;  /* 0x00000019080802a4 */ /* 0x004fc4000f8e02ff */
[----:B------:R-:W-:Y:S01]  /*03f0*/  UIADD3.X UR17, UPT, UPT, UR17, UR5, UR14, UP1, !UPT ;  /* 0x0000000511117290 */ /* 0x000fe20008ffe40e */
[----:B------:R-:W-:Y:S02]  /*0400*/  UMOV UR4, URZ ;  /* 0x000000ff00047c82 */ /* 0x000fe40008000000 */
[----:B------:R-:W-:Y:S01]  /*0410*/  UMOV UR5, URZ ;  /* 0x000000ff00057c82 */ /* 0x000fe20008000000 */
[----:B-----5:R-:W-:Y:S02]  /*0420*/  @UP0 UIMAD.WIDE UR4, UR8, 0x8, UR32 ;  /* 0x00000008080408a5 */ /* 0x020fe4000f8e0220 */
[----:B------:R-:W-:Y:S01]  /*0430*/  UISETP.GE.AND UP0, UPT, UR30, 0x1, UPT ;  /* 0x000000011e00788c */ /* 0x000fe2000bf06270 */
[----:B------:R-:W-:Y:S01]  /*0440*/  UMOV UR6, URZ ;  /* 0x000000ff00067c82 */ /* 0x000fe20008000000 */
[----:B------:R-:W-:Y:S01]  /*0450*/  UMOV UR7, URZ ;  /* 0x000000ff00077c82 */ /* 0x000fe20008000000 */
[----:B0-----:R-:W-:-:S04]  /*0460*/  ULEA UR20, UP1, UR12, UR26, 0x1 ;  /* 0x0000001a0c147291 */ /* 0x001fc8000f8208ff */
        /* <DEDUP_REMOVED lines=16> */
.L_x_1922:
        /* <DEDUP_REMOVED lines=13> */
[----:B---3--:R0:W-:Y:S01]  /*0640*/  STS.128 [R67+0x200], R20 ;  /* 0x0002001443007388 */ /* 0x0081e20000000c00 */
[----:B------:R-:W-:-:S03]  /*0650*/  NOP ;  /* 0x0000000000007918 */ /* 0x000fc60000000000 */
[----:B------:R-:W-:Y:S04]  /*0660*/  LDS.128 R40, [R70] ;  /* 0x0000000046287984 */ /* 0x000fe80000000c00 */
        /* <DEDUP_REMOVED lines=11> */
[----:B------:R2:W3:Y:S01]  /*0720*/  LDS.128 R4, [R70+0x10] ;  /* 0x0000100046047984 */ /* 0x0004e20000000c00 */
[----:B------:R-:W-:Y:S06]  /*0730*/  BAR.SYNC.DEFER_BLOCKING 0x0 ;  /* 0x0000000000007b1d */ /* 0x000fec0000010000 */
[----:B0-----:R-:W4:Y:S04]  /*0740*/  LDG.E.128 R20, desc[UR28][R16.64] ;  /* 0x0000001c10147981 */ /* 0x001f28000c1e1d00 */
[----:B------:R-:W5:Y:S01]  /*0750*/  LDG.E.128 R36, desc[UR28][R16.64+0x200] ;  /* 0x0002001c10247981 */ /* 0x000f62000c1e1d00 */
[----:B------:R-:W-:Y:S01]  /*0760*/  BSSY.RECONVERGENT B0, `(.L_x_1875) ;  /* 0x0000037000007945 */ /* 0x000fe20003800200 */
[----:B-1----:R-:W-:-:S02]  /*0770*/  HADD2.F32 R66, -RZ, R8.H0_H0 ;  /* 0x20000008ff427230 */ /* 0x002fc40000004100 */
[--C-:B------:R-:W-:Y:S02]  /*0780*/  HADD2.F32 R65, -RZ, R9.reuse.H0_H0 ;  /* 0x20000009ff417230 */ /* 0x100fe40000004100 */
[----:B------:R-:W-:Y:S02]  /*0790*/  HADD2.F32 R63, -RZ, R10.H0_H0 ;  /* 0x2000000aff3f7230 */ /* 0x000fe40000004100 */
[----:B------:R-:W-:Y:S01]  /*07a0*/  FADD.FTZ R66, R66, UR7 ;  /* 0x0000000742427e21 */ /* 0x000fe20008010000 */
[----:B------:R-:W-:Y:S02]  /*07b0*/  HADD2.F32 R8, -RZ, R8.H1_H1 ;  /* 0x30000008ff087230 */ /* 0x000fe40000004100 */
[----:B------:R-:W-:Y:S01]  /*07c0*/  FADD.FTZ R65, R65, UR7 ;  /* 0x0000000741417e21 */ /* 0x000fe20008010000 */
[----:B------:R-:W-:Y:S02]  /*07d0*/  HADD2.F32 R9, -RZ, R9.H1_H1 ;  /* 0x30000009ff097230 */ /* 0x000fe40000004100 */
[----:B------:R-:W-:Y:S01]  /*07e0*/  FADD.FTZ R63, R63, UR7 ;  /* 0x000000073f3f7e21 */ /* 0x000fe20008010000 */
[----:B------:R-:W-:Y:S01]  /*07f0*/  FSETP.GTU.FTZ.AND P0, PT, R66, 20, PT ;  /* 0x41a000004200780b */ /* 0x000fe20003f1c000 */
[----:B------:R-:W-:-:S02]  /*0800*/  HADD2.F32 R10, -RZ, R10.H1_H1 ;  /* 0x3000000aff0a7230 */ /* 0x000fc40000004100 */
[----:B------:R-:W-:Y:S01]  /*0810*/  FADD.FTZ R64, R8, UR7 ;  /* 0x0000000708407e21 */ /* 0x000fe20008010000 */
[----:B------:R-:W-:Y:S02]  /*0820*/  HADD2.F32 R61, -RZ, R11.H0_H0 ;  /* 0x2000000bff3d7230 */ /* 0x000fe40000004100 */
[----:B------:R-:W-:Y:S01]  /*0830*/  FADD.FTZ R62, R9, UR7 ;  /* 0x00000007093e7e21 */ /* 0x000fe20008010000 */
[----:B------:R-:W-:Y:S01]  /*0840*/  FSETP.GTU.FTZ.AND P2, PT, R65, 20, PT ;  /* 0x41a000004100780b */ /* 0x000fe20003f5c000 */
[----:B------:R-:W-:Y:S01]  /*0850*/  FADD.FTZ R60, R10, UR7 ;  /* 0x000000070a3c7e21 */ /* 0x000fe20008010000 */
[----:B------:R-:W-:Y:S01]  /*0860*/  FSETP.GTU.FTZ.AND P1, PT, R64, 20, PT ;  /* 0x41a000004000780b */ /* 0x000fe20003f3c000 */
[----:B------:R-:W-:Y:S01]  /*0870*/  FADD.FTZ R61, R61, UR7 ;  /* 0x000000073d3d7e21 */ /* 0x000fe20008010000 */
[----:B------:R-:W-:Y:S02]  /*0880*/  FSETP.GTU.FTZ.AND P3, PT, R62, 20, PT ;  /* 0x41a000003e00780b */ /* 0x000fe40003f7c000 */
[----:B------:R-:W-:-:S02]  /*0890*/  FSETP.GTU.FTZ.AND P4, PT, R63, 20, PT ;  /* 0x41a000003f00780b */ /* 0x000fc40003f9c000 */
[----:B------:R-:W-:Y:S01]  /*08a0*/  FSETP.GTU.FTZ.AND P5, PT, R60, 20, PT ;  /* 0x41a000003c00780b */ /* 0x000fe20003fbc000 */
[----:B----4-:R2:W-:Y:S04]  /*08b0*/  STS.128 [R67], R20 ;  /* 0x0000001443007388 */ /* 0x0105e80000000c00 */
[----:B-----5:R2:W-:Y:S01]  /*08c0*/  STS.128 [R67+0x200], R36 ;  /* 0x0002002443007388 */ /* 0x0205e20000000c00 */
[----:B------:R-:W-:Y:S01]  /*08d0*/  NOP ;  /* 0x0000000000007918 */ /* 0x000fe20000000000 */
[----:B---3--:R-:W-:Y:S06]  /*08e0*/  @P0 BRA `(.L_x_1876) ;  /* 0x0000000000780947 */ /* 0x008fec0003800000 */
        /* <DEDUP_REMOVED lines=30> */
.L_x_1876:
[----:B------:R-:W-:Y:S05]  /*0ad0*/  BSYNC.RECONVERGENT B0 ;  /* 0x0000000000007941 */ /* 0x000fea0003800200 */
.L_x_1875:
[----:B------:R-:W-:Y:S01]  /*0ae0*/  HADD2.F32 R11, -RZ, R11.H1_H1 ;  /* 0x3000000bff0b7230 */ /* 0x000fe20000004100 */
[----:B------:R-:W-:Y:S01]  /*0af0*/  BSSY.RECONVERGENT B0, `(.L_x_1877) ;  /* 0x0000022000007945 */ /* 0x000fe20003800200 */
[----:B------:R-:W-:-:S03]  /*0b00*/  FSETP.GTU.FTZ.AND P0, PT, R61, 20, PT ;  /* 0x41a000003d00780b */ /* 0x000fc60003f1c000 */
[----:B------:R-:W-:Y:S01]  /*0b10*/  FADD.FTZ R58, R11, UR7 ;  /* 0x000000070b3a7e21 */ /* 0x000fe20008010000 */
[----:B------:R-:W-:Y:S09]  /*0b20*/  @P1 BRA `(.L_x_1878) ;  /* 0x0000000000781947 */ /* 0x000ff20003800000 */
        /* <DEDUP_REMOVED lines=30> */
.L_x_1878:
[----:B------:R-:W-:Y:S05]  /*0d10*/  BSYNC.RECONVERGENT B0 ;  /* 0x0000000000007941 */ /* 0x000fea0003800200 */
.L_x_1877:
[----:B------:R-:W-:Y:S01]  /*0d20*/  HADD2.F32 R59, -RZ, R4.H0_H0 ;  /* 0x20000004ff3b7230 */ /* 0x000fe20000004100 */
[----:B------:R-:W-:Y:S01]  /*0d30*/  BSSY.RECONVERGENT B0, `(.L_x_1879) ;  /* 0x0000022000007945 */ /* 0x000fe20003800200 */
[----:B------:R-:W-:-:S03]  /*0d40*/  FSETP.GTU.FTZ.AND P1, PT, R58, 20, PT ;  /* 0x41a000003a00780b */ /* 0x000fc60003f3c000 */
[----:B------:R-:W-:Y:S01]  /*0d50*/  FADD.FTZ R59, R59, UR7 ;  /* 0x000000073b3b7e21 */ /* 0x000fe20008010000 */
[----:B------:R-:W-:Y:S09]  /*0d60*/  @P2 BRA `(.L_x_1880) ;  /* 0x0000000000782947 */ /* 0x000ff20003800000 */
        /* <DEDUP_REMOVED lines=30> */
.L_x_1880:
[----:B------:R-:W-:Y:S05]  /*0f50*/  BSYNC.RECONVERGENT B0 ;  /* 0x0000000000007941 */ /* 0x000fea0003800200 */
.L_x_1879:
[----:B------:R-:W-:Y:S01]  /*0f60*/  HADD2.F32 R4, -RZ, R4.H1_H1 ;  /* 0x30000004ff047230 */ /* 0x000fe20000004100 */
        /* <DEDUP_REMOVED lines=34> */
.L_x_1882:
[----:B------:R-:W-:Y:S05]  /*1190*/  BSYNC.RECONVERGENT B0 ;  /* 0x0000000000007941 */ /* 0x000fea0003800200 */
.L_x_1881:
        /* <DEDUP_REMOVED lines=35> */
.L_x_1884:
[----:B------:R-:W-:Y:S05]  /*13d0*/  BSYNC.RECONVERGENT B0 ;  /* 0x0000000000007941 */ /* 0x000fea0003800200 */
.L_x_1883:
        /* <DEDUP_REMOVED lines=35> */
.L_x_1886:
[----:B------:R-:W-:Y:S05]  /*1610*/  BSYNC.RECONVERGENT B0 ;  /* 0x0000000000007941 */ /* 0x000fea0003800200 */
.L_x_1885:
        /* <DEDUP_REMOVED lines=35> */
.L_x_1888:
[----:B------:R-:W-:Y:S05]  /*1850*/  BSYNC.RECONVERGENT B0 ;  /* 0x0000000000007941 */ /* 0x000fea0003800200 */
.L_x_1887:
        /* <DEDUP_REMOVED lines=35> */
.L_x_1890:
[----:B------:R-:W-:Y:S05]  /*1a90*/  BSYNC.RECONVERGENT B0 ;  /* 0x0000000000007941 */ /* 0x000fea0003800200 */
.L_x_1889:
        /* <DEDUP_REMOVED lines=35> */
.L_x_1892:
[----:B------:R-:W-:Y:S05]  /*1cd0*/  BSYNC.RECONVERGENT B0 ;  /* 0x0000000000007941 */ /* 0x000fea0003800200 */
.L_x_1891:
        /* <DEDUP_REMOVED lines=35> */
.L_x_1894:
[----:B------:R-:W-:Y:S05]  /*1f10*/  BSYNC.RECONVERGENT B0 ;  /* 0x0000000000007941 */ /* 0x000fea0003800200 */
.L_x_1893:
[----:B------:R-:W-:Y:S01]  /*1f20*/  BSSY.RECONVERGENT B0, `(.L_x_1895) ;  /* 0x0000021000007945 */ /* 0x000fe20003800200 */
[----:B------:R-:W-:-:S03]  /*1f30*/  FSETP.GTU.FTZ.AND P3, PT, R50, 20, PT ;  /* 0x41a000003200780b */ /* 0x000fc60003f7c000 */
[----:B------:R-:W-:Y:S10]  /*1f40*/  @P4 BRA `(.L_x_1896) ;  /* 0x0000000000784947 */ /* 0x000ff40003800000 */
        /* <DEDUP_REMOVED lines=30> */
.L_x_1896:
[----:B------:R-:W-:Y:S05]  /*2130*/  BSYNC.RECONVERGENT B0 ;  /* 0x0000000000007941 */ /* 0x000fea0003800200 */
.L_x_1895:
        /* <DEDUP_REMOVED lines=32> */
.L_x_1898:
[----:B------:R-:W-:Y:S05]  /*2340*/  BSYNC.RECONVERGENT B0 ;  /* 0x0000000000007941 */ /* 0x000fea0003800200 */
.L_x_1897:
        /* <DEDUP_REMOVED lines=32> */
.L_x_1900:
[----:B------:R-:W-:Y:S05]  /*2550*/  BSYNC.RECONVERGENT B0 ;  /* 0x0000000000007941 */ /* 0x000fea0003800200 */
.L_x_1899:
        /* <DEDUP_REMOVED lines=32> */
.L_x_1902:
[----:B------:R-:W-:Y:S05]  /*2760*/  BSYNC.RECONVERGENT B0 ;  /* 0x0000000000007941 */ /* 0x000fea0003800200 */
.L_x_1901:
        /* <DEDUP_REMOVED lines=32> */
.L_x_1904:
[----:B------:R-:W-:Y:S05]  /*2970*/  BSYNC.RECONVERGENT B0 ;  /* 0x0000000000007941 */ /* 0x000fea0003800200 */
.L_x_1903:
        /* <DEDUP_REMOVED lines=32> */
.L_x_1906:
[----:B------:R-:W-:Y:S05]  /*2b80*/  BSYNC.RECONVERGENT B0 ;  /* 0x0000000000007941 */ /* 0x000fea0003800200 */
.L_x_1905:
[----:B------:R-:W0:Y:S01]  /*2b90*/  S2UR UR23, SR_CTAID.X ;  /* 0x00000000001779c3 */ /* 0x000e220000002500 */
[----:B------:R-:W0:Y:S01]  /*2ba0*/  LDCU.128 UR24, c[0x0][0x410] ;  /* 0x00008200ff1877ac */ /* 0x000e220008000c00 */
[----:B------:R-:W1:Y:S01]  /*2bb0*/  LDS.128 R4, [R70] ;  /* 0x0000000046047984 */ /* 0x000e620000000c00 */
[----:B------:R-:W-:-:S03]  /*2bc0*/  UIADD3 UR21, UPT, UPT, UR18, -0x1, URZ ;  /* 0xffffffff12157890 */ /* 0x000fc6000fffe0ff */
[----:B------:R-:W-:Y:S01]  /*2bd0*/  LDS.128 R8, [R70+0x10] ;  /* 0x0000100046087984 */ /* 0x000fe20000000c00 */
[----:B------:R-:W3:Y:S01]  /*2be0*/  LDCU.64 UR30, c[0x0][0x488] ;  /* 0x00009100ff1e77ac */ /* 0x000ee20008000a00 */
[----:B------:R-:W4:Y:S01]  /*2bf0*/  S2UR UR22, SR_CTAID.Y ;  /* 0x00000000001679c3 */ /* 0x000f220000002600 */
[----:B------:R-:W-:Y:S01]  /*2c00*/  USHF.L.U32 UR8, UR21, 0xb, URZ ;  /* 0x0000000b15087899 */ /* 0x000fe200080006ff */
[----:B------:R-:W-:-:S03]  /*2c10*/  UMOV UR9, URZ ;  /* 0x000000ff00097c82 */ /* 0x000fc60008000000 */
[----:B0-----:R-:W-:-:S04]  /*2c20*/  UIMAD.WIDE.U32 UR14, UR23, UR24, UR8 ;  /* 0x00000018170e72a5 */ /* 0x001fc8000f8e0008 */
[----:B------:R-:W-:-:S04]  /*2c30*/  UIMAD UR15, UR23, UR25, UR15 ;  /* 0x00000019170f72a4 */ /* 0x000fc8000f8e020f */
[----:B----4-:R-:W-:-:S04]  /*2c40*/  UIMAD.WIDE.U32 UR14, UR22, UR26, UR14 ;  /* 0x0000001a160e72a5 */ /* 0x010fc8000f8e000e */
[----:B------:R-:W-:Y:S02]  /*2c50*/  UIMAD UR27, UR22, UR27, UR15 ;  /* 0x0000001b161b72a4 */ /* 0x000fe4000f8e020f */
[----:B---3--:R-:W-:-:S04]  /*2c60*/  ULEA UR13, UP0, UR14, UR30, 0x1 ;  /* 0x0000001e0e0d7291 */ /* 0x008fc8000f8008ff */
[----:B------:R-:W-:Y:S02]  /*2c70*/  ULEA.HI.X UR14, UR14, UR31, UR27, 0x1, UP0 ;  /* 0x0000001f0e0e7291 */ /* 0x000fe400080f0c1b */
[----:B------:R-:W-:Y:S01]  /*2c80*/  MOV R14, UR13 ;  /* 0x0000000d000e7c02 */ /* 0x000fe20008000f00 */
[----:B------:R-:W0:Y:S03]  /*2c90*/  LDCU.64 UR30, c[0x0][0x478] ;  /* 0x00008f00ff1e77ac */ /* 0x000e260008000a00 */
[----:B------:R-:W-:Y:S01]  /*2ca0*/  MOV R15, UR14 ;  /* 0x0000000e000f7c02 */ /* 0x000fe20008000f00 */
[----:B------:R-:W3:Y:S02]  /*2cb0*/  LDCU.128 UR24, c[0x0][0x420] ;  /* 0x00008400ff1877ac */ /* 0x000ee40008000c00 */
[----:B------:R-:W-:Y:S01]  /*2cc0*/  IMAD.WIDE.U32 R14, R2, 0x10, R14 ;  /* 0x00000010020e7825 */ /* 0x000fe200078e000e */
[----:B------:R-:W-:Y:S06]  /*2cd0*/  BAR.SYNC.DEFER_BLOCKING 0x0 ;  /* 0x0000000000007b1d */ /* 0x000fec0000010000 */
[----:B------:R-:W4:Y:S04]  /*2ce0*/  LDG.E.128 R44, desc[UR28][R14.64] ;  /* 0x0000001c0e2c7981 */ /* 0x000f28000c1e1d00 */
[----:B------:R-:W5:Y:S01]  /*2cf0*/  LDG.E.128 R76, desc[UR28][R14.64+0x200] ;  /* 0x0002001c0e4c7981 */ /* 0x000f62000c1e1d00 */
[----:B---3--:R-:W-:-:S04]  /*2d00*/  UIMAD.WIDE.U32 UR14, UR23, UR24, UR8 ;  /* 0x00000018170e72a5 */ /* 0x008fc8000f8e0008 */
[----:B------:R-:W-:Y:S01]  /*2d10*/  UIMAD UR15, UR23, UR25, UR15 ;  /* 0x00000019170f72a4 */ /* 0x000fe2000f8e020f */
[----:B-1----:R-:W-:Y:S01]  /*2d20*/  HADD2.F32 R102, -RZ, R4.H0_H0 ;  /* 0x20000004ff667230 */ /* 0x002fe20000004100 */
[----:B------:R-:W1:Y:S02]  /*2d30*/  LDCU.64 UR24, c[0x0][0x508] ;  /* 0x0000a100ff1877ac */ /* 0x000e640008000a00 */
[----:B------:R-:W-:-:S04]  /*2d40*/  UIMAD.WIDE.U32 UR14, UR22, UR26, UR14 ;  /* 0x0000001a160e72a5 */ /* 0x000fc8000f8e000e */
[----:B------:R-:W-:Y:S02]  /*2d50*/  UIMAD UR27, UR22, UR27, UR15 ;  /* 0x0000001b161b72a4 */ /* 0x000fe4000f8e020f */
[----:B0-----:R-:W-:-:S04]  /*2d60*/  ULEA UR13, UP0, UR14, UR30, 0x1 ;  /* 0x0000001e0e0d7291 */ /* 0x001fc8000f8008ff */
[----:B------:R-:W-:Y:S02]  /*2d70*/  ULEA.HI.X UR14, UR14, UR31, UR27, 0x1, UP0 ;  /* 0x0000001f0e0e7291 */ /* 0x000fe400080f0c1b */
[----:B--2---:R-:W-:Y:S01]  /*2d80*/  MOV R36, UR13 ;  /* 0x0000000d00247c02 */ /* 0x004fe20008000f00 */
[----:B------:R-:W-:Y:S01]  /*2d90*/  HADD2.F32 R99, -RZ, R4.H1_H1 ;  /* 0x30000004ff637230 */ /* 0x000fe20000004100 */
[----:B------:R-:W0:Y:S02]  /*2da0*/  LDCU.64 UR30, c[0x0][0x490] ;  /* 0x00009200ff1e77ac */ /* 0x000e240008000a00 */
[----:B------:R-:W-:Y:S01]  /*2db0*/  MOV R37, UR14 ;  /* 0x0000000e00257c02 */ /* 0x000fe20008000f00 */
[----:B------:R-:W-:Y:S01]  /*2dc0*/  HADD2.F32 R96, -RZ, R5.H0_H0 ;  /* 0x20000005ff607230 */ /* 0x000fe20000004100 */
[----:B------:R-:W2:Y:S01]  /*2dd0*/  LDCU.64 UR26, c[0x0][0x510] ;  /* 0x0000a200ff1a77ac */ /* 0x000ea20008000a00 */
[----:B------:R-:W-:Y:S01]  /*2de0*/  IMAD.WIDE.U32 R36, R2, 0x10, R36 ;  /* 0x0000001002247825 */ /* 0x000fe200078e0024 */
[----:B----4-:R-:W-:Y:S04]  /*2df0*/  STS.128 [R67], R44 ;  /* 0x0000002c43007388 */ /* 0x010fe80000000c00 */
[----:B-----5:R-:W-:Y:S01]  /*2e00*/  STS.128 [R67+0x200], R76 ;  /* 0x0002004c43007388 */ /* 0x020fe20000000c00 */
[----:B------:R-:W-:-:S03]  /*2e10*/  NOP ;  /* 0x0000000000007918 */ /* 0x000fc60000000000 */
[----:B------:R-:W3:Y:S04]  /*2e20*/  LDS.128 R28, [R70] ;  /* 0x00000000461c7984 */ /* 0x000ee80000000c00 */
[----:B------:R-:W4:Y:S01]  /*2e30*/  LDS.128 R24, [R70+0x10] ;  /* 0x0000100046187984 */ /* 0x000f220000000c00 */
[----:B------:R-:W-:Y:S06]  /*2e40*/  BAR.SYNC.DEFER_BLOCKING 0x0 ;  /* 0x0000000000007b1d */ /* 0x000fec0000010000 */
[----:B------:R-:W5:Y:S04]  /*2e50*/  LDG.E.128 R16, desc[UR28][R36.64] ;  /* 0x0000001c24107981 */ /* 0x000f68000c1e1d00 */
[----:B------:R0:W5:Y:S01]  /*2e60*/  LDG.E.128 R20, desc[UR28][R36.64+0x200] ;  /* 0x0002001c24147981 */ /* 0x000162000c1e1d00 */
[----:B------:R-:W-:Y:S01]  /*2e70*/  HADD2.F32 R98, -RZ, R5.H1_H1 ;  /* 0x30000005ff627230 */ /* 0x000fe20000004100 */
[----:B-1----:R-:W-:Y:S01]  /*2e80*/  UIMAD.WIDE.U32 UR14, UR23, UR24, UR8 ;  /* 0x00000018170e72a5 */ /* 0x002fe2000f8e0008 */
[----:B------:R-:W-:-:S02]  /*2e90*/  HADD2.F32 R93, -RZ, R6.H0_H0 ;  /* 0x20000006ff5d7230 */ /* 0x000fc40000004100 */
[--C-:B---3--:R-:W-:Y:S01]  /*2ea0*/  HADD2.F32 R73, -RZ, R28.reuse.H0_H0 ;  /* 0x2000001cff497230 */ /* 0x108fe20000004100 */
[----:B------:R-:W-:Y:S01]  /*2eb0*/  UIMAD UR15, UR23, UR25, UR15 ;  /* 0x00000019170f72a4 */ /* 0x000fe2000f8e020f */
[----:B------:R-:W-:Y:S01]  /*2ec0*/  HADD2.F32 R72, -RZ, R28.H1_H1 ;  /* 0x3000001cff487230 */ /* 0x000fe20000004100 */
[----:B------:R-:W1:Y:S01]  /*2ed0*/  LDCU.64 UR24, c[0x0][0x558] ;  /* 0x0000ab00ff1877ac */ /* 0x000e620008000a00 */
[--C-:B------:R-:W-:Y:S02]  /*2ee0*/  HADD2.F32 R15, -RZ, R29.reuse.H0_H0 ;  /* 0x2000001dff0f7230 */ /* 0x100fe40000004100 */
[----:B------:R-:W-:Y:S01]  /*2ef0*/  FMUL.FTZ R12, R73, -1.4426950216293334961 ;  /* 0xbfb8aa3b490c7820 */ /* 0x000fe20000410000 */
[----:B------:R-:W-:Y:S02]  /*2f00*/  HADD2.F32 R79, -RZ, R29.H1_H1 ;  /* 0x3000001dff4f7230 */ /* 0x000fe40000004100 */
[----:B------:R-:W-:Y:S01]  /*2f10*/  FMUL.FTZ R28, R72, -1.4426950216293334961 ;  /* 0xbfb8aa3b481c7820 */ /* 0x000fe20000410000 */
[----:B----4-:R-:W-:-:S02]  /*2f20*/  HADD2.F32 R74, -RZ, R24.H0_H0 ;  /* 0x20000018ff4a7230 */ /* 0x010fc40000004100 */
[----:B------:R-:W-:Y:S01]  /*2f30*/  FMUL.FTZ R29, R15, -1.4426950216293334961 ;  /* 0xbfb8aa3b0f1d7820 */ /* 0x000fe20000410000 */
[----:B------:R3:W4:Y:S01]  /*2f40*/  MUFU.EX2 R38, R12 ;  /* 0x0000000c00267308 */ /* 0x0007220000000800 */
[--C-:B------:R-:W-:Y:S02]  /*2f50*/  HADD2.F32 R0, -RZ, R31.reuse.H0_H0 ;  /* 0x2000001fff007230 */ /* 0x100fe40000004100 */
[----:B0-----:R-:W-:Y:S01]  /*2f60*/  FMUL.FTZ R36, R79, -1.4426950216293334961 ;  /* 0xbfb8aa3b4f247820 */ /* 0x001fe20000410000 */
[----:B------:R-:W-:Y:S01]  /*2f70*/  HADD2.F32 R75, -RZ, R26.H0_H0 ;  /* 0x2000001aff4b7230 */ /* 0x000fe20000004100 */
[----:B------:R0:W2:Y:S01]  /*2f80*/  MUFU.EX2 R39, R28 ;  /* 0x0000001c00277308 */ /* 0x0000a20000000800 */
[----:B------:R-:W-:Y:S02]  /*2f90*/  HADD2.F32 R14, -RZ, R31.H1_H1 ;  /* 0x3000001fff0e7230 */ /* 0x000fe40000004100 */
[----:B------:R-:W-:Y:S01]  /*2fa0*/  FMUL.FTZ R31, R0, -1.4426950216293334961 ;  /* 0xbfb8aa3b001f7820 */ /* 0x000fe20000410000 */
[----:B------:R-:W-:Y:S01]  /*2fb0*/  HADD2.F32 R76, -RZ, R25.H1_H1 ;  /* 0x30000019ff4c7230 */ /* 0x000fe20000004100 */
[----:B------:R1:W-:Y:S01]  /*2fc0*/  MUFU.EX2 R44, R29 ;  /* 0x0000001d002c7308 */ /* 0x0003e20000000800 */
[----:B---3--:R-:W-:-:S02]  /*2fd0*/  HADD2.F32 R12, -RZ, R24.H1_H1 ;  /* 0x30000018ff0c7230 */ /* 0x008fc40000004100 */
[----:B------:R-:W-:Y:S01]  /*2fe0*/  FMUL.FTZ R24, R74, -1.4426950216293334961 ;  /* 0xbfb8aa3b4a187820 */ /* 0x000fe20000410000 */
[----:B------:R-:W-:Y:S01]  /*2ff0*/  HADD2.F32 R71, -RZ, R27.H1_H1 ;  /* 0x3000001bff477230 */ /* 0x000fe20000004100 */
[----:B------:R3:W-:Y:S01]  /*3000*/  MUFU.EX2 R48, R31 ;  /* 0x0000001f00307308 */ /* 0x0007e20000000800 */
[----:B0-----:R-:W-:Y:S02]  /*3010*/  HADD2.F32 R28, -RZ, R25.H0_H0 ;  /* 0x20000019ff1c7230 */ /* 0x001fe40000004100 */
[----:B----4-:R-:W-:Y:S01]  /*3020*/  FADD.FTZ R38, R38, 1 ;  /* 0x3f80000026267421 */ /* 0x010fe20000010000 */
[----:B------:R-:W-:Y:S01]  /*3030*/  HADD2.F32 R78, -RZ, R30.H0_H0 ;  /* 0x2000001eff4e7230 */ /* 0x000fe20000004100 */
[----:B------:R0:W-:Y:S01]  /*3040*/  MUFU.EX2 R51, R24 ;  /* 0x0000001800337308 */ /* 0x0001e20000000800 */
[----:B-1----:R-:W-:Y:S02]  /*3050*/  HADD2.F32 R29, -RZ, R26.H1_H1 ;  /* 0x3000001aff1d7230 */ /* 0x002fe40000004100 */
[----:B------:R-:W-:Y:S01]  /*3060*/  FMUL.FTZ R25, R28, -1.4426950216293334961 ;  /* 0xbfb8aa3b1c197820 */ /* 0x000fe20000410000 */
[----:B------:R-:W-:Y:S01]  /*3070*/  FMUL.FTZ R26, R75, -1.4426950216293334961 ;  /* 0xbfb8aa3b4b1a7820 */ /* 0x000fe20000410000 */
[----:B------:R1:W-:Y:S01]  /*3080*/  MUFU.EX2 R45, R36 ;  /* 0x00000024002d7308 */ /* 0x0003e20000000800 */
[----:B---3--:R-:W-:-:S02]  /*3090*/  HADD2.F32 R31, -RZ, R27.H0_H0 ;  /* 0x2000001bff1f7230 */ /* 0x008fc40000004100 */
[----:B--2---:R-:W-:Y:S01]  /*30a0*/  FADD.FTZ R39, R39, 1 ;  /* 0x3f80000027277421 */ /* 0x004fe20000010000 */
[----:B------:R-:W-:Y:S01]  /*30b0*/  FMUL.FTZ R37, R78, -1.4426950216293334961 ;  /* 0xbfb8aa3b4e257820 */ /* 0x000fe20000410000 */
[----:B------:R-:W2:Y:S01]  /*30c0*/  MUFU.EX2 R80, R25 ;  /* 0x0000001900507308 */ /* 0x000ea20000000800 */
[----:B0-----:R-:W-:Y:S01]  /*30d0*/  FMUL.FTZ R24, R29, -1.4426950216293334961 ;  /* 0xbfb8aa3b1d187820 */ /* 0x001fe20000410000 */
[----:B------:R-:W-:Y:S02]  /*30e0*/  HADD2.F32 R30, -RZ, R30.H1_H1 ;  /* 0x3000001eff1e7230 */ /* 0x000fe40000004100 */
[----:B------:R-:W-:Y:S01]  /*30f0*/  FMUL.FTZ R49, R14, -1.4426950216293334961 ;  /* 0xbfb8aa3b0e317820 */ /* 0x000fe20000410000 */
[----:B------:R-:W-:Y:S01]  /*3100*/  MUFU.EX2 R106, R26 ;  /* 0x0000001a006a7308 */ /* 0x000fe20000000800 */
[----:B-1----:R-:W-:Y:S01]  /*3110*/  FMUL.FTZ R36, R12, -1.4426950216293334961 ;  /* 0xbfb8aa3b0c247820 */ /* 0x002fe20000410000 */
[----:B------:R-:W-:Y:S02]  /*3120*/  HADD2.F32 R95, -RZ, R6.H1_H1 ;  /* 0x30000006ff5f7230 */ /* 0x000fe40000004100 */
[----:B------:R-:W-:Y:S01]  /*3130*/  FMUL.FTZ R47, R30, -1.4426950216293334961 ;  /* 0xbfb8aa3b1e2f7820 */ /* 0x000fe20000410000 */
[----:B------:R-:W-:Y:S01]  /*3140*/  MUFU.EX2 R108, R24 ;  /* 0x00000018006c7308 */ /* 0x000fe20000000800 */
[----:B------:R-:W-:-:S02]  /*3150*/  HADD2.F32 R92, -RZ, R7.H0_H0 ;  /* 0x20000007ff5c7230 */ /* 0x000fc40000004100 */
[----:B------:R-:W-:Y:S01]  /*3160*/  FMUL.FTZ R81, R76, -1.4426950216293334961 ;  /* 0xbfb8aa3b4c517820 */ /* 0x000fe20000410000 */
[----:B------:R-:W-:Y:S01]  /*3170*/  HADD2.F32 R91, -RZ, R7.H1_H1 ;  /* 0x30000007ff5b7230 */ /* 0x000fe20000004100 */
[----:B------:R0:W1:Y:S01]  /*3180*/  MUFU.EX2 R77, R36 ;  /* 0x00000024004d7308 */ /* 0x0000620000000800 */
[--C-:B------:R-:W-:Y:S02]  /*3190*/  HADD2.F32 R89, -RZ, R8.reuse.H0_H0 ;  /* 0x20000008ff597230 */ /* 0x100fe40000004100 */
[----:B--2---:R-:W-:Y:S01]  /*31a0*/  FADD.FTZ R113, R80, 1 ;  /* 0x3f80000050717421 */ /* 0x004fe20000010000 */
[----:B------:R-:W-:Y:S01]  /*31b0*/  HADD2.F32 R90, -RZ, R8.H1_H1 ;  /* 0x30000008ff5a7230 */ /* 0x000fe20000004100 */
[----:B------:R-:W2:Y:S01]  /*31c0*/  MUFU.RCP R94, R38 ;  /* 0x00000026005e7308 */ /* 0x000ea20000001000 */
[--C-:B------:R-:W-:Y:S02]  /*31d0*/  HADD2.F32 R87, -RZ, R9.reuse.H0_H0 ;  /* 0x20000009ff577230 */ /* 0x100fe40000004100 */
[----:B------:R-:W-:Y:S01]  /*31e0*/  FADD.FTZ R44, R44, 1 ;  /* 0x3f8000002c2c7421 */ /* 0x000fe20000010000 */
[----:B------:R-:W-:-:S02]  /*31f0*/  HADD2.F32 R86, -RZ, R9.H1_H1 ;  /* 0x30000009ff567230 */ /* 0x000fc40000004100 */
[----:B------:R-:W-:Y:S01]  /*3200*/  FADD.FTZ R45, R45, 1 ;  /* 0x3f8000002d2d7421 */ /* 0x000fe20000010000 */
[----:B0-----:R-:W-:Y:S01]  /*3210*/  FMUL.FTZ R36, R71, -1.4426950216293334961 ;  /* 0xbfb8aa3b47247820 */ /* 0x001fe20000410000 */
[----:B------:R-:W-:Y:S01]  /*3220*/  FADD.FTZ R48, R48, 1 ;  /* 0x3f80000030307421 */ /* 0x000fe20000010000 */
[----:B------:R-:W-:Y:S01]  /*3230*/  FADD.FTZ R51, R51, 1 ;  /* 0x3f80000033337421 */ /* 0x000fe20000010000 */
[----:B------:R-:W0:Y:S01]  /*3240*/  MUFU.RCP R97, R39 ;  /* 0x0000002700617308 */ /* 0x000e220000001000 */
[----:B------:R-:W-:Y:S01]  /*3250*/  UIMAD.WIDE.U32 UR14, UR22, UR26, UR14 ;  /* 0x0000001a160e72a5 */ /* 0x000fe2000f8e000e */
[----:B-1----:R-:W-:-:S03]  /*3260*/  FADD.FTZ R109, R77, 1 ;  /* 0x3f8000004d6d7421 */ /* 0x002fc60000010000 */
[----:B------:R-:W-:Y:S02]  /*3270*/  UIMAD UR15, UR22, UR27, UR15 ;  /* 0x0000001b160f72a4 */ /* 0x000fe4000f8e020f */
[----:B------:R-:W-:Y:S01]  /*3280*/  ULEA UR13, UP0, UR14, UR24, 0x1 ;  /* 0x000000180e0d7291 */ /* 0x000fe2000f8008ff */
[----:B------:R1:W3:Y:S01]  /*3290*/  MUFU.EX2 R46, R37 ;  /* 0x00000025002e7308 */ /* 0x0002e20000000800 */
[----:B--2---:R-:W-:Y:S02]  /*32a0*/  FADD.FTZ R4, -R94, 1 ;  /* 0x3f8000005e047421 */ /* 0x004fe40000010100 */
[----:B------:R-:W-:Y:S01]  /*32b0*/  ULEA.HI.X UR14, UR14, UR25, UR15, 0x1, UP0 ;  /* 0x000000190e0e7291 */ /* 0x000fe200080f0c0f */
[----:B------:R-:W2:Y:S01]  /*32c0*/  MUFU.EX2 R47, R47 ;  /* 0x0000002f002f7308 */ /* 0x000ea20000000800 */
[----:B------:R-:W-:Y:S01]  /*32d0*/  UISETP.NE.U32.AND UP0, UPT, UR30, URZ, UPT ;  /* 0x000000ff1e00728c */ /* 0x000fe2000bf05070 */
[C---:B------:R-:W-:Y:S01]  /*32e0*/  FFMA.FTZ R9, R73.reuse, R4, 1 ;  /* 0x3f80000049097423 */ /* 0x040fe20000010004 */
[----:B------:R-:W-:Y:S01]  /*32f0*/  FMUL.FTZ R73, R73, R94 ;  /* 0x0000005e49497220 */ /* 0x000fe20000410000 */
[----:B------:R-:W4:Y:S01]  /*3300*/  MUFU.EX2 R49, R49 ;  /* 0x0000003100317308 */ /* 0x000f220000000800 */
[----:B-1----:R-:W-:Y:S01]  /*3310*/  FMUL.FTZ R37, R31, -1.4426950216293334961 ;  /* 0xbfb8aa3b1f257820 */ /* 0x002fe20000410000 */
[----:B0-----:R-:W-:Y:S01]  /*3320*/  FADD.FTZ R7, -R97, 1 ;  /* 0x3f80000061077421 */ /* 0x001fe20000010100 */
[----:B------:R-:W-:Y:S01]  /*3330*/  UISETP.NE.AND.EX UP0, UPT, UR31, URZ, UPT, UP0 ;  /* 0x000000ff1f00728c */ /* 0x000fe2000bf05300 */
[----:B------:R-:W-:Y:S01]  /*3340*/  MUFU.EX2 R81, R81 ;  /* 0x0000005100517308 */ /* 0x000fe20000000800 */
[----:B---3--:R-:W-:-:S03]  /*3350*/  FADD.FTZ R46, R46, 1 ;  /* 0x3f8000002e2e7421 */ /* 0x008fc60000010000 */
[----:B------:R-:W-:Y:S01]  /*3360*/  MUFU.RCP R104, R44 ;  /* 0x0000002c00687308 */ /* 0x000fe20000001000 */
[----:B--2---:R-:W-:Y:S01]  /*3370*/  FADD.FTZ R47, R47, 1 ;  /* 0x3f8000002f2f7421 */ /* 0x004fe20000010000 */
[----:B----4-:R-:W-:-:S06]  /*3380*/  FADD.FTZ R49, R49, 1 ;  /* 0x3f80000031317421 */ /* 0x010fcc0000010000 */
[----:B------:R-:W-:Y:S08]  /*3390*/  MUFU.RCP R100, R45 ;  /* 0x0000002d00647308 */ /* 0x000ff00000001000 */
[----:B------:R-:W-:Y:S08]  /*33a0*/  MUFU.RCP R111, R46 ;  /* 0x0000002e006f7308 */ /* 0x000ff00000001000 */
[----:B------:R-:W0:Y:S04]  /*33b0*/  MUFU.EX2 R37, R37 ;  /* 0x0000002500257308 */ /* 0x000e280000000800 */
[----:B------:R-:W1:Y:S04]  /*33c0*/  MUFU.EX2 R36, R36 ;  /* 0x0000002400247308 */ /* 0x000e680000000800 */
[----:B------:R-:W-:Y:S01]  /*33d0*/  MUFU.RCP R101, R47 ;  /* 0x0000002f00657308 */ /* 0x000fe20000001000 */
[----:B0-----:R-:W-:-:S07]  /*33e0*/  FADD.FTZ R37, R37, 1 ;  /* 0x3f80000025257421 */ /* 0x001fce0000010000 */
[----:B------:R-:W-:Y:S01]  /*33f0*/  MUFU.RCP R103, R48 ;  /* 0x0000003000677308 */ /* 0x000fe20000001000 */
[----:B-1----:R-:W-:-:S07]  /*3400*/  FADD.FTZ R36, R36, 1 ;  /* 0x3f80000024247421 */ /* 0x002fce0000010000 */
[----:B------:R0:W-:Y:S08]  /*3410*/  MUFU.RCP R105, R49 ;  /* 0x0000003100697308 */ /* 0x0001f00000001000 */
[----:B------:R1:W-:Y:S01]  /*3420*/  MUFU.RCP R107, R51 ;  /* 0x00000033006b7308 */ /* 0x0003e20000001000 */
[----:B0-----:R-:W-:-:S07]  /*3430*/  HADD2.F32 R49, -RZ, R40.H1_H1 ;  /* 0x30000028ff317230 */ /* 0x001fce0000004100 */
[----:B------:R-:W-:Y:S01]  /*3440*/  MUFU.RCP R109, R109 ;  /* 0x0000006d006d7308 */ /* 0x000fe20000001000 */
[----:B-1----:R-:W-:Y:S02]  /*3450*/  HADD2.F32 R51, -RZ, R40.H0_H0 ;  /* 0x20000028ff337230 */ /* 0x002fe40000004100 */
[----:B------:R-:W-:-:S05]  /*3460*/  HADD2.F32 R40, -RZ, R33.H0_H0 ;  /* 0x20000021ff287230 */ /* 0x000fca0000004100 */
[----:B------:R-:W-:Y:S08]  /*3470*/  MUFU.RCP R113, R113 ;  /* 0x0000007100717308 */ /* 0x000ff00000001000 */
[----:B------:R-:W-:Y:S08]  /*3480*/  MUFU.RCP R114, R37 ;  /* 0x0000002500727308 */ /* 0x000ff00000001000 */
[----:B------:R-:W0:Y:S02]  /*3490*/  MUFU.RCP R116, R36 ;  /* 0x0000002400747308 */ /* 0x000e240000001000 */
[----:B0-----:R-:W-:-:S04]  /*34a0*/  FADD.FTZ R48, -R116, 1 ;  /* 0x3f80000074307421 */ /* 0x001fc80000010100 */
[C---:B------:R-:W-:Y:S01]  /*34b0*/  FFMA.FTZ R48, R71.reuse, R48, 1 ;  /* 0x3f80000047307423 */ /* 0x040fe20000010030 */
[----:B------:R-:W-:Y:S01]  /*34c0*/  FMUL.FTZ R71, R71, R116 ;  /* 0x0000007447477220 */ /* 0x000fe20000410000 */
[----:B-----5:R0:W-:Y:S04]  /*34d0*/  STS.128 [R67], R16 ;  /* 0x0000001043007388 */ /* 0x0201e80000000c00 */
[----:B------:R1:W-:Y:S01]  /*34e0*/  STS.128 [R67+0x200], R20 ;  /* 0x0002001443007388 */ /* 0x0003e20000000c00 */
[----:B------:R-:W-:-:S03]  /*34f0*/  NOP ;  /* 0x0000000000007918 */ /* 0x000fc60000000000 */
[----:B------:R-:W2:Y:S01]  /*3500*/  LDS.128 R24, [R70] ;  /* 0x0000000046187984 */ /* 0x000ea20000000c00 */
[----:B0-----:R-:W-:Y:S01]  /*3510*/  FADD.FTZ R16, R81, 1 ;  /* 0x3f80000051107421 */ /* 0x001fe20000010000 */
[--C-:B-1----:R-:W-:Y:S02]  /*3520*/  HADD2.F32 R23, -RZ, R10.reuse.H0_H0 ;  /* 0x2000000aff177230 */ /* 0x102fe40000004100 */
[----:B------:R-:W-:Y:S02]  /*3530*/  HADD2.F32 R22, -RZ, R10.H1_H1 ;  /* 0x3000000aff167230 */ /* 0x000fe40000004100 */
[--C-:B------:R-:W-:Y:S02]  /*3540*/  HADD2.F32 R21, -RZ, R11.reuse.H0_H0 ;  /* 0x2000000bff157230 */ /* 0x100fe40000004100 */
[----:B------:R-:W-:Y:S02]  /*3550*/  HADD2.F32 R20, -RZ, R11.H1_H1 ;  /* 0x3000000bff147230 */ /* 0x000fe40000004100 */
[C---:B------:R-:W-:Y:S01]  /*3560*/  FFMA.FTZ R11, R72.reuse, R7, 1 ;  /* 0x3f800000480b7423 */ /* 0x040fe20000010007 */
[----:B------:R-:W-:Y:S01]  /*3570*/  FMUL.FTZ R72, R72, R97 ;  /* 0x0000006148487220 */ /* 0x000fe20000410000 */
[----:B--2---:R-:W-:-:S02]  /*3580*/  HADD2.F32 R77, -RZ, R24.H0_H0 ;  /* 0x20000018ff4d7230 */ /* 0x004fc40000004100 */
[----:B------:R-:W-:Y:S02]  /*3590*/  HADD2.F32 R80, -RZ, R24.H1_H1 ;  /* 0x30000018ff507230 */ /* 0x000fe40000004100 */
[----:B------:R-:W-:Y:S01]  /*35a0*/  FADD.FTZ R24, R106, 1 ;  /* 0x3f8000006a187421 */ /* 0x000fe20000010000 */
[--C-:B------:R-:W-:Y:S02]  /*35b0*/  HADD2.F32 R81, -RZ, R25.reuse.H0_H0 ;  /* 0x20000019ff517230 */ /* 0x100fe40000004100 */
[----:B------:R-:W-:Y:S01]  /*35c0*/  FMUL.FTZ R5, R102, R77 ;  /* 0x0000004d66057220 */ /* 0x000fe20000410000 */
[----:B------:R-:W-:Y:S02]  /*35d0*/  HADD2.F32 R83, -RZ, R25.H1_H1 ;  /* 0x30000019ff537230 */ /* 0x000fe40000004100 */
[----:B------:R-:W-:Y:S01]  /*35e0*/  FMUL.FTZ R6, R99, R80 ;  /* 0x0000005063067220 */ /* 0x000fe20000410000 */
[----:B------:R-:W-:Y:S02]  /*35f0*/  HADD2.F32 R82, -RZ, R26.H0_H0 ;  /* 0x2000001aff527230 */ /* 0x000fe40000004100 */
[----:B------:R-:W-:Y:S01]  /*3600*/  FMUL.FTZ R8, R94, R5 ;  /* 0x000000055e087220 */ /* 0x000fe20000410000 */
[----:B------:R0:W1:Y:S01]  /*3610*/  MUFU.RCP R25, R16 ;  /* 0x0000001000197308 */ /* 0x0000620000001000 */
[----:B------:R-:W-:Y:S01]  /*3620*/  FMUL.FTZ R10, R97, R6 ;  /* 0x00000006610a7220 */ /* 0x000fe20000410000 */
[--C-:B------:R-:W-:Y:S01]  /*3630*/  HADD2.F32 R85, -RZ, R27.reuse.H0_H0 ;  /* 0x2000001bff557230 */ /* 0x100fe20000004100 */
[----:B------:R-:W2:Y:S01]  /*3640*/  LDS.128 R4, [R70+0x10] ;  /* 0x0000100046047984 */ /* 0x000ea20000000c00 */
[----:B------:R-:W-:Y:S01]  /*3650*/  FMUL.FTZ R8, R8, R9 ;  /* 0x0000000908087220 */ /* 0x000fe20000410000 */
[----:B------:R-:W-:Y:S01]  /*3660*/  FMUL.FTZ R9, R10, R11 ;  /* 0x0000000b0a097220 */ /* 0x000fe20000410000 */
[----:B------:R-:W-:Y:S01]  /*3670*/  FADD.FTZ R10, -R104, 1 ;  /* 0x3f800000680a7421 */ /* 0x000fe20000010100 */
[----:B------:R-:W-:Y:S01]  /*3680*/  FMUL.FTZ R11, R96, R81 ;  /* 0x00000051600b7220 */ /* 0x000fe20000410000 */
[----:B------:R-:W-:-:S02]  /*3690*/  HADD2.F32 R88, -RZ, R27.H1_H1 ;  /* 0x3000001bff587230 */ /* 0x000fc40000004100 */
[----:B0-----:R-:W-:Y:S01]  /*36a0*/  FADD.FTZ R16, -R100, 1 ;  /* 0x3f80000064107421 */ /* 0x001fe20000010100 */
[----:B------:R-:W-:Y:S01]  /*36b0*/  FMUL.FTZ R19, R98, R83 ;  /* 0x0000005362137220 */ /* 0x000fe20000410000 */
[----:B------:R-:W-:Y:S01]  /*36c0*/  FADD.FTZ R27, -R111, 1 ;  /* 0x3f8000006f1b7421 */ /* 0x000fe20000010100 */
[----:B------:R-:W-:Y:S01]  /*36d0*/  FMUL.FTZ R18, R93, R82 ;  /* 0x000000525d127220 */ /* 0x000fe20000410000 */
[----:B------:R-:W-:Y:S01]  /*36e0*/  FFMA.FTZ R17, R15, R10, 1 ;  /* 0x3f8000000f117423 */ /* 0x000fe2000001000a */
[----:B------:R-:W-:Y:S02]  /*36f0*/  HADD2.F32 R84, -RZ, R26.H1_H1 ;  /* 0x3000001aff547230 */ /* 0x000fe40000004100 */
[----:B------:R-:W-:Y:S01]  /*3700*/  FMUL.FTZ R10, R104, R11 ;  /* 0x0000000b680a7220 */ /* 0x000fe20000410000 */
[----:B------:R-:W-:Y:S01]  /*3710*/  FFMA.FTZ R16, R79, R16, 1 ;  /* 0x3f8000004f107423 */ /* 0x000fe20000010010 */
[----:B------:R-:W-:Y:S01]  /*3720*/  FMUL.FTZ R11, R100, R19 ;  /* 0x00000013640b7220 */ /* 0x000fe20000410000 */
[----:B------:R-:W-:Y:S01]  /*3730*/  FADD.FTZ R26, R108, 1 ;  /* 0x3f8000006c1a7421 */ /* 0x000fe20000010000 */
[----:B------:R-:W-:Y:S01]  /*3740*/  FFMA.FTZ R27, R78, R27, 1 ;  /* 0x3f8000004e1b7423 */ /* 0x000fe2000001001b */
[----:B------:R-:W-:Y:S01]  /*3750*/  FMUL.FTZ R18, R111, R18 ;  /* 0x000000126f127220 */ /* 0x000fe20000410000 */
[----:B------:R-:W-:Y:S01]  /*3760*/  FMUL.FTZ R11, R11, R16 ;  /* 0x000000100b0b7220 */ /* 0x000fe20000410000 */
[----:B------:R-:W-:Y:S01]  /*3770*/  FMUL.FTZ R10, R10, R17 ;  /* 0x000000110a0a7220 */ /* 0x000fe20000410000 */
[----:B------:R-:W0:Y:S01]  /*3780*/  MUFU.RCP R24, R24 ;  /* 0x0000001800187308 */ /* 0x000e220000001000 */
[----:B------:R-:W-:Y:S01]  /*3790*/  FMUL.FTZ R16, R18, R27 ;  /* 0x0000001b12107220 */ /* 0x000fe20000410000 */
[----:B------:R-:W-:Y:S01]  /*37a0*/  FADD.FTZ R17, -R101, 1 ;  /* 0x3f80000065117421 */ /* 0x000fe20000010100 */
[----:B------:R-:W-:Y:S01]  /*37b0*/  FADD.FTZ R19, -R103, 1 ;  /* 0x3f80000067137421 */ /* 0x000fe20000010100 */
[----:B------:R-:W-:Y:S01]  /*37c0*/  FADD.FTZ R27, -R105, 1 ;  /* 0x3f800000691b7421 */ /* 0x000fe20000010100 */
[----:B------:R-:W-:Y:S01]  /*37d0*/  FMUL.FTZ R18, R95, R84 ;  /* 0x000000545f127220 */ /* 0x000fe20000410000 */
[----:B------:R-:W-:Y:S01]  /*37e0*/  FMUL.FTZ R38, R92, R85 ;  /* 0x000000555c267220 */ /* 0x000fe20000410000 */
[----:B------:R-:W-:Y:S01]  /*37f0*/  FMUL.FTZ R44, R91, R88 ;  /* 0x000000585b2c7220 */ /* 0x000fe20000410000 */
[----:B------:R-:W3:Y:S01]  /*3800*/  MUFU.RCP R26, R26 ;  /* 0x0000001a001a7308 */ /* 0x000ee20000001000 */
[----:B------:R-:W-:Y:S01]  /*3810*/  FFMA.FTZ R17, R30, R17, 1 ;  /* 0x3f8000001e117423 */ /* 0x000fe20000010011 */
[----:B------:R-:W-:Y:S01]  /*3820*/  FFMA.FTZ R19, R0, R19, 1 ;  /* 0x3f80000000137423 */ /* 0x000fe20000010013 */
[----:B------:R-:W-:Y:S01]  /*3830*/  FMUL.FTZ R18, R101, R18 ;  /* 0x0000001265127220 */ /* 0x000fe20000410000 */
[----:B------:R-:W-:Y:S01]  /*3840*/  FFMA.FTZ R27, R14, R27, 1 ;  /* 0x3f8000000e1b7423 */ /* 0x000fe2000001001b */
[----:B------:R-:W-:Y:S01]  /*3850*/  FMUL.FTZ R38, R103, R38 ;  /* 0x0000002667267220 */ /* 0x000fe20000410000 */
[----:B------:R-:W-:Y:S01]  /*3860*/  FMUL.FTZ R44, R105, R44 ;  /* 0x0000002c692c7220 */ /* 0x000fe20000410000 */
[----:B------:R-:W-:Y:S01]  /*3870*/  FMUL.FTZ R17, R18, R17 ;  /* 0x0000001112117220 */ /* 0x000fe20000410000 */
[----:B-1----:R-:W-:Y:S01]  /*3880*/  FADD.FTZ R39, -R25, 1 ;  /* 0x3f80000019277421 */ /* 0x002fe20000010100 */
[----:B------:R-:W-:Y:S01]  /*3890*/  FMUL.FTZ R19, R38, R19 ;  /* 0x0000001326137220 */ /* 0x000fe20000410000 */
[----:B------:R-:W-:Y:S01]  /*38a0*/  FMUL.FTZ R44, R44, R27 ;  /* 0x0000001b2c2c7220 */ /* 0x000fe20000410000 */
[----:B------:R-:W-:Y:S01]  /*38b0*/  FADD.FTZ R27, -R113, 1 ;  /* 0x3f800000711b7421 */ /* 0x000fe20000010100 */
[----:B--2---:R-:W-:-:S02]  /*38c0*/  HADD2.F32 R106, -RZ, R4.H0_H0 ;  /* 0x20000004ff6a7230 */ /* 0x004fc40000004100 */
[----:B------:R-:W-:Y:S01]  /*38d0*/  FFMA.FTZ R39, R76, R39, 1 ;  /* 0x3f8000004c277423 */ /* 0x000fe20000010027 */
[----:B------:R-:W-:Y:S02]  /*38e0*/  HADD2.F32 R115, -RZ, R4.H1_H1 ;  /* 0x30000004ff737230 */ /* 0x000fe40000004100 */
[----:B------:R-:W-:Y:S01]  /*38f0*/  FFMA.FTZ R37, R28, R27, 1 ;  /* 0x3f8000001c257423 */ /* 0x000fe2000001001b */
[--C-:B------:R-:W-:Y:S02]  /*3900*/  HADD2.F32 R108, -RZ, R5.reuse.H0_H0 ;  /* 0x20000005ff6c7230 */ /* 0x100fe40000004100 */
[----:B------:R-:W-:Y:S01]  /*3910*/  FMUL.FTZ R4, R89, R106 ;  /* 0x0000006a59047220 */ /* 0x000fe20000410000 */
[----:B------:R-:W-:Y:S02]  /*3920*/  HADD2.F32 R117, -RZ, R5.H1_H1 ;  /* 0x30000005ff757230 */ /* 0x000fe40000004100 */
[----:B------:R-:W-:Y:S01]  /*3930*/  FADD.FTZ R5, -R107, 1 ;  /* 0x3f8000006b057421 */ /* 0x000fe20000010100 */
[----:B------:R-:W-:-:S02]  /*3940*/  HADD2.F32 R110, -RZ, R6.H0_H0 ;  /* 0x20000006ff6e7230 */ /* 0x000fc40000004100 */
[----:B------:R-:W-:Y:S01]  /*3950*/  FMUL.FTZ R18, R87, R108 ;  /* 0x0000006c57127220 */ /* 0x000fe20000410000 */
[----:B------:R-:W-:Y:S02]  /*3960*/  HADD2.F32 R119, -RZ, R6.H1_H1 ;  /* 0x30000006ff777230 */ /* 0x000fe40000004100 */
[----:B------:R-:W-:Y:S01]  /*3970*/  FMUL.FTZ R6, R90, R115 ;  /* 0x000000735a067220 */ /* 0x000fe20000410000 */
[--C-:B------:R-:W-:Y:S02]  /*3980*/  HADD2.F32 R112, -RZ, R7.reuse.H0_H0 ;  /* 0x20000007ff707230 */ /* 0x100fe40000004100 */
[----:B------:R-:W-:Y:S01]  /*3990*/  FMUL.FTZ R38, R86, R117 ;  /* 0x0000007556267220 */ /* 0x000fe20000410000 */
[----:B------:R-:W-:Y:S02]  /*39a0*/  HADD2.F32 R121, -RZ, R7.H1_H1 ;  /* 0x30000007ff797230 */ /* 0x000fe40000004100 */
[----:B------:R-:W-:Y:S01]  /*39b0*/  FADD.FTZ R7, -R109, 1 ;  /* 0x3f8000006d077421 */ /* 0x000fe20000010100 */
        /* <DEDUP_REMOVED lines=10> */
[----:B0-----:R-:W-:Y:S01]  /*3a60*/  FADD.FTZ R4, -R24, 1 ;  /* 0x3f80000018047421 */ /* 0x001fe20000010100 */
[----:B---3--:R-:W-:Y:S01]  /*3a70*/  FADD.FTZ R6, -R26, 1 ;  /* 0x3f8000001a067421 */ /* 0x008fe20000010100 */
[----:B------:R-:W-:Y:S01]  /*3a80*/  FADD.FTZ R38, -R114, 1 ;  /* 0x3f80000072267421 */ /* 0x000fe20000010100 */
[----:B------:R-:W-:Y:S01]  /*3a90*/  FMUL.FTZ R5, R23, R110 ;  /* 0x0000006e17057220 */ /* 0x000fe20000410000 */
[----:B------:R-:W-:Y:S01]  /*3aa0*/  FMUL.FTZ R7, R22, R119 ;  /* 0x0000007716077220 */ /* 0x000fe20000410000 */
[----:B------:R-:W-:Y:S01]  /*3ab0*/  FMUL.FTZ R37, R21, R112 ;  /* 0x0000007015257220 */ /* 0x000fe20000410000 */
[----:B------:R-:W-:Y:S01]  /*3ac0*/  FMUL.FTZ R47, R20, R121 ;  /* 0x00000079142f7220 */ /* 0x000fe20000410000 */
[----:B------:R-:W-:Y:S01]  /*3ad0*/  FFMA.FTZ R4, R75, R4, 1 ;  /* 0x3f8000004b047423 */ /* 0x000fe20000010004 */
[----:B------:R-:W-:Y:S01]  /*3ae0*/  FFMA.FTZ R6, R29, R6, 1 ;  /* 0x3f8000001d067423 */ /* 0x000fe20000010006 */
[----:B------:R-:W-:Y:S01]  /*3af0*/  FFMA.FTZ R46, R31, R38, 1 ;  /* 0x3f8000001f2e7423 */ /* 0x000fe20000010026 */
        /* <DEDUP_REMOVED lines=17> */
[----:B------:R-:W-:Y:S01]  /*3c10*/  BAR.SYNC.DEFER_BLOCKING 0x0 ;  /* 0x0000000000007b1d */ /* 0x000fe20000010000 */
[----:B------:R-:W-:Y:S01]  /*3c20*/  F2FP.F16.F32.PACK_AB R17, R39, R36 ;  /* 0x000000242711723e */ /* 0x000fe200000000ff */
[----:B------:R-:W-:Y:S01]  /*3c30*/  FFMA.FTZ R13, R0, R51, R13 ;  /* 0x00000033000d7223 */ /* 0x000fe2000001000d */
[----:B------:R-:W-:Y:S01]  /*3c40*/  F2FP.F16.F32.PACK_AB R18, R38, R37 ;  /* 0x000000252612723e */ /* 0x000fe200000000ff */
[--C-:B------:R-:W-:Y:S01]  /*3c50*/  HADD2.F32 R38, -RZ, R34.reuse.H0_H0 ;  /* 0x20000022ff267230 */ /* 0x100fe20000004100 */
[----:B------:R-:W-:Y:S01]  /*3c60*/  F2FP.F16.F32.PACK_AB R19, R48, R45 ;  /* 0x0000002d3013723e */ /* 0x000fe200000000ff */
[----:B------:R-:W-:Y:S01]  /*3c70*/  HADD2.F32 R37, -RZ, R34.H1_H1 ;  /* 0x30000022ff257230 */ /* 0x000fe20000004100 */
[----:B------:R-:W-:Y:S01]  /*3c80*/  MOV R14, UR13 ;  /* 0x0000000d000e7c02 */ /* 0x000fe20008000f00 */
[----:B------:R-:W-:Y:S01]  /*3c90*/  FMUL.FTZ R34, R99, R72 ;  /* 0x0000004863227220 */ /* 0x000fe20000410000 */
[----:B------:R-:W-:Y:S01]  /*3ca0*/  MOV R15, UR14 ;  /* 0x0000000e000f7c02 */ /* 0x000fe20008000f00 */
[----:B------:R-:W-:-:S02]  /*3cb0*/  HADD2.F32 R48, -RZ, R41.H0_H0 ;  /* 0x20000029ff307230 */ /* 0x000fc40000004100 */
[----:B------:R-:W-:Y:S01]  /*3cc0*/  FMUL.FTZ R79, R79, R100 ;  /* 0x000000644f4f7220 */ /* 0x000fe20000410000 */
[----:B------:R-:W-:Y:S02]  /*3cd0*/  HADD2.F32 R39, -RZ, R33.H1_H1 ;  /* 0x30000021ff277230 */ /* 0x000fe40000004100 */
[----:B------:R-:W-:Y:S01]  /*3ce0*/  FMUL.FTZ R33, R96, R104 ;  /* 0x0000006860217220 */ /* 0x000fe20000410000 */
[----:B------:R-:W-:-:S04]  /*3cf0*/  IMAD.WIDE.U32 R14, R2, 0x10, R14 ;  /* 0x00000010020e7825 */ /* 0x000fc800078e000e */
[----:B------:R-:W-:Y:S01]  /*3d00*/  FMUL.FTZ R76, R76, R25 ;  /* 0x000000194c4c7220 */ /* 0x000fe20000410000 */
[----:B------:R-:W-:Y:S01]  /*3d10*/  FMUL.FTZ R78, R78, R111 ;  /* 0x0000006f4e4e7220 */ /* 0x000fe20000410000 */
[----:B------:R-:W-:Y:S01]  /*3d20*/  FMUL.FTZ R101, R30, R101 ;  /* 0x000000651e657220 */ /* 0x000fe20000410000 */
[----:B------:R-:W-:Y:S02]  /*3d30*/  HADD2.F32 R47, -RZ, R41.H1_H1 ;  /* 0x30000029ff2f7230 */ /* 0x000fe40000004100 */
[----:B------:R-:W-:Y:S01]  /*3d40*/  FMUL.FTZ R74, R74, R107 ;  /* 0x0000006b4a4a7220 */ /* 0x000fe20000410000 */
[--C-:B------:R-:W-:Y:S02]  /*3d50*/  HADD2.F32 R46, -RZ, R42.reuse.H0_H0 ;  /* 0x2000002aff2e7230 */ /* 0x100fe40000004100 */
[----:B------:R-:W-:Y:S01]  /*3d60*/  FMUL.FTZ R12, R12, R109 ;  /* 0x0000006d0c0c7220 */ /* 0x000fe20000410000 */
[----:B------:R-:W-:Y:S02]  /*3d70*/  HADD2.F32 R45, -RZ, R42.H1_H1 ;  /* 0x3000002aff2d7230 */ /* 0x000fe40000004100 */
[----:B------:R-:W-:Y:S01]  /*3d80*/  FMUL.FTZ R113, R28, R113 ;  /* 0x000000711c717220 */ /* 0x000fe20000410000 */
[----:B------:R-:W-:Y:S01]  /*3d90*/  STS.128 [R70], R4 ;  /* 0x0000000446007388 */ /* 0x000fe20000000c00 */
[----:B------:R-:W-:-:S02]  /*3da0*/  HADD2.F32 R42, -RZ, R32.H0_H0 ;  /* 0x20000020ff2a7230 */ /* 0x000fc40000004100 */
[----:B------:R-:W-:Y:S01]  /*3db0*/  FMUL.FTZ R75, R75, R24 ;  /* 0x000000184b4b7220 */ /* 0x000fe20000410000 */
[----:B------:R-:W-:Y:S01]  /*3dc0*/  HADD2.F32 R41, -RZ, R32.H1_H1 ;  /* 0x30000020ff297230 */ /* 0x000fe20000004100 */
[----:B------:R0:W-:Y:S01]  /*3dd0*/  STS.128 [R70+0x10], R16 ;  /* 0x0000101046007388 */ /* 0x0001e20000000c00 */
[----:B------:R-:W-:-:S03]  /*3de0*/  NOP ;  /* 0x0000000000007918 */ /* 0x000fc60000000000 */
[----:B------:R-:W1:Y:S01]  /*3df0*/  LDS.128 R4, [R67+0x200] ;  /* 0x0002000043047984 */ /* 0x000e620000000c00 */
[----:B------:R-:W-:Y:S01]  /*3e00*/  FMUL.FTZ R114, R31, R114 ;  /* 0x000000721f727220 */ /* 0x000fe20000410000 */
[----:B------:R-:W-:Y:S01]  /*3e10*/  FMUL.FTZ R32, R98, R79 ;  /* 0x0000004f62207220 */ /* 0x000fe20000410000 */
[----:B------:R-:W-:Y:S01]  /*3e20*/  HADD2.F32 R44, -RZ, R43.H0_H0 ;  /* 0x2000002bff2c7230 */ /* 0x000fe20000004100 */
[----:B------:R-:W2:Y:S01]  /*3e30*/  LDS.128 R8, [R67] ;  /* 0x0000000043087984 */ /* 0x000ea20000000c00 */
[----:B------:R-:W-:Y:S02]  /*3e40*/  HADD2.F32 R36, -RZ, R35.H0_H0 ;  /* 0x20000023ff247230 */ /* 0x000fe40000004100 */
[----:B------:R-:W-:Y:S01]  /*3e50*/  FMUL.FTZ R24, R86, R76 ;  /* 0x0000004c56187220 */ /* 0x000fe20000410000 */
[----:B------:R-:W-:Y:S02]  /*3e60*/  HADD2.F32 R43, -RZ, R43.H1_H1 ;  /* 0x3000002bff2b7230 */ /* 0x000fe40000004100 */
[----:B------:R-:W-:Y:S01]  /*3e70*/  FMUL.FTZ R31, R93, R78 ;  /* 0x0000004e5d1f7220 */ /* 0x000fe20000410000 */
[----:B0-----:R-:W-:Y:S01]  /*3e80*/  FMUL.FTZ R16, R29, R26 ;  /* 0x0000001a1d107220 */ /* 0x001fe20000410000 */
[----:B------:R-:W-:-:S02]  /*3e90*/  HADD2.F32 R35, -RZ, R35.H1_H1 ;  /* 0x30000023ff237230 */ /* 0x000fc40000004100 */
        /* <DEDUP_REMOVED lines=10> */
[----:B-1----:R-:W-:Y:S04]  /*3f40*/  STG.E.128 desc[UR28][R14.64+0x200], R4 ;  /* 0x000200040e007986 */ /* 0x002fe8000c101d1c */
[----:B--2---:R0:W-:Y:S02]  /*3f50*/  STG.E.128 desc[UR28][R14.64], R8 ;  /* 0x000000080e007986 */ /* 0x0041e4000c101d1c */
[----:B0-----:R-:W-:-:S04]  /*3f60*/  FFMA.FTZ R8, R34, R49, R13 ;  /* 0x0000003122087223 */ /* 0x001fc8000001000d */
[----:B------:R-:W-:-:S04]  /*3f70*/  FFMA.FTZ R9, R33, R48, R8 ;  /* 0x0000003021097223 */ /* 0x000fc80000010008 */
[----:B------:R-:W-:Y:S01]  /*3f80*/  FFMA.FTZ R86, R32, R47, R9 ;  /* 0x0000002f20567223 */ /* 0x000fe20000010009 */
[----:B------:R-:W-:Y:S06]  /*3f90*/  BRA.U !UP0, `(.L_x_1907) ;  /* 0x0000000108a87547 */ /* 0x000fec000b800000 */
        /* <DEDUP_REMOVED lines=42> */
.L_x_1907:
[----:B0-----:R-:W-:Y:S01]  /*4240*/  FFMA.FTZ R5, R31, R46, R86 ;  /* 0x0000002e1f057223 */ /* 0x001fe20000010056 */
[----:B------:R-:W0:Y:S01]  /*4250*/  LDCU UR39, c[0x0][0x38c] ;  /* 0x00007180ff2777ac */ /* 0x000e220008000800 */
[----:B------:R-:W-:Y:S01]  /*4260*/  HFMA2 R95, -RZ, RZ, 0, 0 ;  /* 0x00000000ff5f7431 */ /* 0x000fe200000001ff */
[----:B------:R-:W-:Y:S01]  /*4270*/  CS2R R92, SRZ ;  /* 0x00000000005c7805 */ /* 0x000fe2000001ff00 */
[----:B------:R-:W-:Y:S01]  /*4280*/  FFMA.FTZ R2, R30, R45, R5 ;  /* 0x0000002d1e027223 */ /* 0x000fe20000010005 */
        /* <DEDUP_REMOVED lines=8> */
[----:B------:R-:W-:Y:S01]  /*4310*/  MOV R78, RZ ;  /* 0x000000ff004e7202 */ /* 0x000fe20000000f00 */
[----:B------:R-:W-:Y:S01]  /*4320*/  FMUL.FTZ R79, R0, UR6 ;  /* 0x00000006004f7c20 */ /* 0x000fe20008410000 */
[----:B------:R-:W-:Y:S01]  /*4330*/  FMUL.FTZ R76, R34, UR6 ;  /* 0x00000006224c7c20 */ /* 0x000fe20008410000 */
[----:B------:R-:W-:Y:S01]  /*4340*/  FFMA.FTZ R5, R27, R42, R2 ;  /* 0x0000002a1b057223 */ /* 0x000fe20000010002 */
[----:B------:R-:W-:Y:S01]  /*4350*/  FMUL.FTZ R77, R33, UR6 ;  /* 0x00000006214d7c20 */ /* 0x000fe20008410000 */
[----:B------:R-:W-:Y:S01]  /*4360*/  FMUL.FTZ R74, R32, UR6 ;  /* 0x00000006204a7c20 */ /* 0x000fe20008410000 */
[----:B0-----:R-:W-:Y:S01]  /*4370*/  UISETP.GE.AND UP0, UPT, UR39, 0x1, UPT ;  /* 0x000000012700788c */ /* 0x001fe2000bf06270 */
        /* <DEDUP_REMOVED lines=10> */
[----:B------:R-:W-:Y:S01]  /*4420*/  FMUL.FTZ R16, R24, UR6 ;  /* 0x0000000618107c20 */ /* 0x000fe20008410000 */
[C---:B------:R-:W-:Y:S01]  /*4430*/  FMUL.FTZ R17, R23.reuse, UR6 ;  /* 0x0000000617117c20 */ /* 0x040fe20008410000 */
[----:B------:R-:W-:Y:S01]  /*4440*/  FFMA.FTZ R5, R23, R38, R2 ;  /* 0x0000002617057223 */ /* 0x000fe20000010002 */
[----:B------:R-:W-:Y:S01]  /*4450*/  FMUL.FTZ R14, R22, UR6 ;  /* 0x00000006160e7c20 */ /* 0x000fe20008410000 */
[----:B------:R-:W-:Y:S01]  /*4460*/  FMUL.FTZ R15, R21, UR6 ;  /* 0x00000006150f7c20 */ /* 0x000fe20008410000 */
[----:B------:R-:W-:Y:S01]  /*4470*/  FMUL.FTZ R12, R20, UR6 ;  /* 0x00000006140c7c20 */ /* 0x000fe20008410000 */
[----:B------:R-:W-:-:S04]  /*4480*/  FFMA.FTZ R2, R22, R37, R5 ;  /* 0x0000002516027223 */ /* 0x000fc80000010005 */
[----:B------:R-:W-:-:S04]  /*4490*/  FFMA.FTZ R13, R21, R36, R2 ;  /* 0x00000024150d7223 */ /* 0x000fc80000010002 */
[----:B------:R-:W-:Y:S01]  /*44a0*/  FFMA.FTZ R13, R20, R35, R13 ;  /* 0x00000023140d7223 */ /* 0x000fe2000001000d */
[----:B------:R-:W-:Y:S06]  /*44b0*/  BAR.SYNC.DEFER_BLOCKING 0x0 ;  /* 0x0000000000007b1d */ /* 0x000fec0000010000 */
[----:B------:R-:W-:Y:S05]  /*44c0*/  BRA.U !UP0, `(.L_x_1908) ;  /* 0x0000002508987547 */ /* 0x000fea000b800000 */
[----:B------:R-:W0:Y:S01]  /*44d0*/  LDCU.64 UR32, c[0x0][0x3b8] ;  /* 0x00007700ff2077ac */ /* 0x000e220008000a00 */
[----:B------:R-:W1:Y:S01]  /*44e0*/  LDC R2, c[0x0][0x394] ;  /* 0x0000e500ff027b82 */ /* 0x000e620000000800 */
[----:B------:R-:W-:Y:S01]  /*44f0*/  MOV R95, RZ ;  /* 0x000000ff005f7202 */ /* 0x000fe20000000f00 */
[----:B------:R-:W2:Y:S01]  /*4500*/  LDCU.64 UR34, c[0x0][0x3d8] ;  /* 0x00007b00ff2277ac */ /* 0x000ea20008000a00 */
[----:B------:R-:W3:Y:S05]  /*4510*/  LDCU.128 UR24, c[0x0][0x440] ;  /* 0x00008800ff1877ac */ /* 0x000eea0008000c00 */
[----:B------:R-:W4:Y:S01]  /*4520*/  S2UR UR42, SR_CgaCtaId ;  /* 0x00000000002a79c3 */ /* 0x000f220000008800 */
[----:B------:R-:W5:Y:S01]  /*4530*/  LDCU.128 UR12, c[0x0][0x3a0] ;  /* 0x00007400ff0c77ac */ /* 0x000f620008000c00 */
[----:B------:R-:W4:Y:S01]  /*4540*/  LDCU.64 UR40, c[0x0][0x450] ;  /* 0x00008a00ff2877ac */ /* 0x000f220008000a00 */
[----:B0-----:R-:W-:-:S02]  /*4550*/  UIMAD.WIDE.U32 UR8, UR22, UR32, URZ ;  /* 0x00000020160872a5 */ /* 0x001fc4000f8e00ff */
[----:B--2---:R-:W-:Y:S02]  /*4560*/  UIMAD.WIDE.U32 UR30, UR22, UR34, URZ ;  /* 0x00000022161e72a5 */ /* 0x004fe4000f8e00ff */
[----:B------:R-:W-:Y:S01]  /*4570*/  UIMAD UR23, UR22, UR33, UR9 ;  /* 0x00000021161772a4 */ /* 0x000fe2000f8e0209 */
[----:B-1----:R-:W-:Y:S01]  /*4580*/  ISETP.LE.AND P0, PT, R2, UR18, PT ;  /* 0x0000001202007c0c */ /* 0x002fe2000bf03270 */
[----:B------:R-:W-:Y:S01]  /*4590*/  UIMAD UR9, UR22, UR35, UR31 ;  /* 0x00000023160972a4 */ /* 0x000fe2000f8e021f */
[----:B------:R-:W0:Y:S02]  /*45a0*/  LDCU.64 UR34, c[0x0][0x3e0] ;  /* 0x00007c00ff2277ac */ /* 0x000e240008000a00 */
[----:B------:R-:W-:Y:S01]  /*45b0*/  ISETP.EQ.AND P0, PT, R3, RZ, !P0 ;  /* 0x000000ff0300720c */ /* 0x000fe20004702270 */
[----:B------:R-:W1:Y:S03]  /*45c0*/  LDCU.64 UR36, c[0x0][0x3c0] ;  /* 0x00007800ff2477ac */ /* 0x000e660008000a00 */
[----:B------:R-:W-:Y:S01]  /*45d0*/  P2R R117, PR, RZ, 0x1 ;  /* 0x00000001ff757803 */ /* 0x000fe20000000000 */
[----:B---3--:R-:W-:-:S02]  /*45e0*/  ULEA UR38, UP0, UR8, UR26, 0x2 ;  /* 0x0000001a08267291 */ /* 0x008fc4000f8010ff */
[----:B-----5:R-:W-:Y:S02]  /*45f0*/  UIMAD.WIDE.U32 UR32, UR22, UR12, URZ ;  /* 0x0000000c162072a5 */ /* 0x020fe4000f8e00ff */
[----:B------:R-:W-:Y:S02]  /*4600*/  ULEA.HI.X UR27, UR8, UR27, UR23, 0x2, UP0 ;  /* 0x0000001b081b7291 */ /* 0x000fe400080f1417 */
[----:B------:R-:W-:Y:S02]  /*4610*/  UIADD3 UR8, UPT, UPT, UR18, -0x2, URZ ;  /* 0xfffffffe12087890 */ /* 0x000fe4000fffe0ff */
[----:B----4-:R-:W-:Y:S01]  /*4620*/  ULEA UR31, UP1, UR30, UR40, 0x2 ;  /* 0x000000281e1f7291 */ /* 0x010fe2000f8210ff */
[----:B------:R-:W-:Y:S01]  /*4630*/  UMOV UR12, 0x400 ;  /* 0x00000400000c7882 */ /* 0x000fe20000000000 */
[----:B------:R-:W-:Y:S02]  /*4640*/  ULEA UR26, UP2, UR32, UR24, 0x2 ;  /* 0x00000018201a7291 */ /* 0x000fe4000f8410ff */
[----:B------:R-:W-:-:S02]  /*4650*/  UIMAD UR13, UR22, UR13, UR33 ;  /* 0x0000000d160d72a4 */ /* 0x000fc4000f8e0221 */
[----:B------:R-:W-:Y:S02]  /*4660*/  USHF.L.U32 UR21, UR21, 0x8, URZ ;  /* 0x0000000815157899 */ /* 0x000fe400080006ff */
[----:B------:R-:W-:Y:S02]  /*4670*/  ULEA UR12, UR42, UR12, 0x18 ;  /* 0x0000000c2a0c7291 */ /* 0x000fe4000f8ec0ff */
[----:B------:R-:W-:Y:S02]  /*4680*/  ULEA.HI.X UR30, UR30, UR41, UR9, 0x2, UP1 ;  /* 0x000000291e1e7291 */ /* 0x000fe400088f1409 */
[----:B------:R-:W-:Y:S02]  /*4690*/  ULEA.HI.X UR25, UR32, UR25, UR13, 0x2, UP2 ;  /* 0x0000001920197291 */ /* 0x000fe400090f140d */
[----:B------:R-:W-:Y:S01]  /*46a0*/  UIMAD UR9, UR8, UR39, URZ ;  /* 0x00000027080972a4 */ /* 0x000fe2000f8e02ff */
[----:B------:R-:W2:Y:S01]  /*46b0*/  LDCU UR33, c[0x0][0x394] ;  /* 0x00007280ff2177ac */ /* 0x000ea20008000800 */
[----:B------:R-:W3:Y:S01]  /*46c0*/  LDCU UR43, c[0x0][0x38c] ;  /* 0x00007180ff2b77ac */ /* 0x000ee20008000800 */
[----:B------:R-:W-:-:S02]  /*46d0*/  USHF.L.U64.HI UR22, UR14, 0x2, UR15 ;  /* 0x000000020e167899 */ /* 0x000fc4000801020f */
[----:B------:R-:W-:Y:S02]  /*46e0*/  ULOP3.LUT UR21, UR21, 0x100, URZ, 0xc0, !UPT ;  /* 0x0000010015157892 */ /* 0x000fe4000f8ec0ff */
[----:B0-----:R-:W-:Y:S02]  /*46f0*/  USHF.L.U64.HI UR24, UR34, 0x2, UR35 ;  /* 0x0000000222187899 */ /* 0x001fe40008010223 */
[----:B-1----:R-:W-:Y:S02]  /*4700*/  USHF.L.U64.HI UR23, UR36, 0x2, UR37 ;  /* 0x0000000224177899 */ /* 0x002fe40008010225 */
[----:B------:R-:W-:Y:S02]  /*4710*/  UIADD3 UR32, UPT, UPT, UR12, 0x1ae0, URZ ;  /* 0x00001ae00c207890 */ /* 0x000fe4000fffe0ff */
[----:B------:R-:W-:Y:S01]  /*4720*/  UIADD3 UR13, UPT, UPT, UR12, 0x24e0, URZ ;  /* 0x000024e00c0d7890 */ /* 0x000fe2000fffe0ff */
[----:B------:R-:W-:-:S11]  /*4730*/  UMOV UR8, URZ ;  /* 0x000000ff00087c82 */ /* 0x000fd60008000000 */
.L_x_1921:
[----:B------:R-:W-:Y:S02]  /*4740*/  MOV R6, UR26 ;  /* 0x0000001a00067c02 */ /* 0x000fe40008000f00 */
[----:B------:R-:W-:-:S05]  /*4750*/  MOV R7, UR25 ;  /* 0x0000001900077c02 */ /* 0x000fca0008000f00 */
[----:B------:R-:W4:Y:S01]  /*4760*/  LDG.E R94, desc[UR28][R6.64] ;  /* 0x0000001c065e7981 */ /* 0x000f22000c1e1900 */
[----:B0-----:R-:W-:Y:S02]  /*4770*/  MOV R2, UR38 ;  /* 0x0000002600027c02 */ /* 0x001fe40008000f00 */
[----:B------:R-:W-:Y:S02]  /*4780*/  MOV R5, UR30 ;  /* 0x0000001e00057c02 */ /* 0x000fe40008000f00 */
[----:B------:R-:W-:Y:S02]  /*4790*/  MOV R3, UR27 ;  /* 0x0000001b00037c02 */ /* 0x000fe40008000f00 */
[----:B------:R-:W-:-:S03]  /*47a0*/  MOV R4, UR31 ;  /* 0x0000001f00047c02 */ /* 0x000fc60008000f00 */
[----:B------:R0:W5:Y:S04]  /*47b0*/  LDG.E R2, desc[UR28][R2.64] ;  /* 0x0000001c02027981 */ /* 0x000168000c1e1900 */
[----:B------:R1:W5:Y:S01]  /*47c0*/  LDG.E R5, desc[UR28][R4.64] ;  /* 0x0000001c04057981 */ /* 0x000362000c1e1900 */
[----:B------:R-:W2:Y:S01]  /*47d0*/  S2UR UR15, SR_CgaCtaId ;  /* 0x00000000000f79c3 */ /* 0x000ea20000008800 */
[----:B------:R-:W-:Y:S01]  /*47e0*/  UMOV UR12, 0x400 ;  /* 0x00000400000c7882 */ /* 0x000fe20000000000 */
[----:B------:R-:W-:Y:S01]  /*47f0*/  BSSY.RECONVERGENT B0, `(.L_x_1909) ;  /* 0x0000047000007945 */ /* 0x000fe20003800200 */
[----:B------:R-:W3:Y:S01]  /*4800*/  S2R R96, SR_TID.X ;  /* 0x0000000000607919 */ /* 0x000ee20000002100 */
[----:B--2---:R-:W-:Y:S01]  /*4810*/  ULEA UR12, UR15, UR12, 0x18 ;  /* 0x0000000c0f0c7291 */ /* 0x004fe2000f8ec0ff */
[----:B---3--:R-:W-:-:S02]  /*4820*/  ISETP.NE.AND P0, PT, R96, RZ, PT ;  /* 0x000000ff6000720c */ /* 0x008fc40003f05270 */
[C---:B0-----:R-:W-:Y:S02]  /*4830*/  IADD3 R3, PT, PT, R96.reuse, 0x200, RZ ;  /* 0x0000020060037810 */ /* 0x041fe40007ffe0ff */
[----:B------:R-:W-:Y:S02]  /*4840*/  ISETP.NE.AND P1, PT, R96, 0x7f, PT ;  /* 0x0000007f6000780c */ /* 0x000fe40003f25270 */
[----:B------:R-:W-:-:S04]  /*4850*/  SEL R3, R3, UR21, P0 ;  /* 0x0000001503037c07 */ /* 0x000fc80008000000 */
[----:B-1----:R-:W-:Y:S01]  /*4860*/  LEA R4, R3, UR12, 0x2 ;  /* 0x0000000c03047c11 */ /* 0x002fe2000f8e10ff */
[----:B----4-:R-:W-:-:S04]  /*4870*/  FMUL.FTZ R9, R94, 1.4426950216293334961 ;  /* 0x3fb8aa3b5e097820 */ /* 0x010fc80000410000 */
        /* <DEDUP_REMOVED lines=18> */
[----:B-----5:R-:W-:Y:S01]  /*49a0*/  FMUL.FTZ R5, R2, R5 ;  /* 0x0000000502057220 */ /* 0x020fe20000410000 */
        /* <DEDUP_REMOVED lines=41> */
.L_x_1910:
[----:B------:R-:W-:-:S06]  /*4c40*/  LEA R97, R96, UR12, 0x2 ;  /* 0x0000000c60617c11 */ /* 0x000fcc000f8e10ff */
[----:B------:R-:W1:Y:S02]  /*4c50*/  LDS R97, [R97+0x22e4] ;  /* 0x0022e40061617984 */ /* 0x000e640000000800 */
.L_x_1911:
[----:B------:R-:W-:Y:S05]  /*4c60*/  BSYNC.RECONVERGENT B0 ;  /* 0x0000000000007941 */ /* 0x000fea0003800200 */
.L_x_1909:
        /* <DEDUP_REMOVED lines=19> */
[----:B------:R-:W-:Y:S01]  /*4da0*/  MOV R3, UR41 ;  /* 0x0000002900037c02 */ /* 0x000fe20008000f00 */
        /* <DEDUP_REMOVED lines=84> */
.L_x_1939:
[C---:B----4-:R-:W-:Y:S01]  /*52f0*/  FFMA.FTZ R150, R10.reuse, R150, R11 ;  /* 0x000000960a967223 */ /* 0x050fe2000001000b */
[----:B------:R-:W-:Y:S01]  /*5300*/  UMOV UR15, 0xffffffff ;  /* 0xffffffff000f7882 */ /* 0x000fe20000000000 */
[----:B0--3--:R-:W-:-:S03]  /*5310*/  @P1 FMUL.FTZ R10, R10, R149 ;  /* 0x000000950a0a1220 */ /* 0x009fc60000410000 */
[----:B------:R-:W-:Y:S01]  /*5320*/  FSEL R11, R11, R150, !P1 ;  /* 0x000000960b0b7208 */ /* 0x000fe20004800000 */
[----:B------:R-:W-:Y:S06]  /*5330*/  BRA.DIV UR15, `(.L_x_1914) ;  /* 0x000000360f7c7947 */ /* 0x000fec000b800000 */
.L_x_1942:
[----:B------:R-:W-:-:S03]  /*5340*/  UMOV UR15, 0xffffffff ;  /* 0xffffffff000f7882 */ /* 0x000fc60000000000 */
[----:B------:R-:W-:Y:S05]  /*5350*/  BRA.DIV UR15, `(.L_x_1915) ;  /* 0x000000360f9c7947 */ /* 0x000fea000b800000 */
.L_x_1945:
[----:B------:R-:W-:-:S03]  /*5360*/  UMOV UR15, 0xffffffff ;  /* 0xffffffff000f7882 */ /* 0x000fc60000000000 */
[----:B------:R-:W-:Y:S05]  /*5370*/  BRA.DIV UR15, `(.L_x_1916) ;  /* 0x000000360fbc7947 */ /* 0x000fea000b800000 */
[----:B------:R-:W0:Y:S04]  /*5380*/  SHFL.UP PT, R10, R10, 0x1, RZ ;  /* 0x042000000a0a7989 */ /* 0x000e2800000e00ff */
[----:B------:R-:W3:Y:S04]  /*5390*/  SHFL.UP PT, R11, R11, 0x1, RZ ;  /* 0x042000000b0b7989 */ /* 0x000ee800000e00ff */
[----:B-----5:R-:W4:Y:S04]  /*53a0*/  SHFL.IDX PT, R4, R4, RZ, 0x1f ;  /* 0x00001fff04047589 */ /* 0x020f2800000e0000 */
[----:B------:R-:W0:Y:S02]  /*53b0*/  SHFL.IDX PT, R5, R5, RZ, 0x1f ;  /* 0x00001fff05057589 */ /* 0x000e2400000e0000 */
.L_x_1951:
        /* <DEDUP_REMOVED lines=12> */
.L_x_1912:
        /* <DEDUP_REMOVED lines=15> */
[----:B------:R-:W-:Y:S01]  /*5570*/  MOV R4, 0x3f800000 ;  /* 0x3f80000000047802 */ /* 0x000fe20000000f00 */
[----:B------:R-:W0:Y:S01]  /*5580*/  LDS R2, [R130+0x10d4] ;  /* 0x0010d40082027984 */ /* 0x000e220000000800 */
[C---:B------:R-:W-:Y:S01]  /*5590*/  FMUL.FTZ R5, R120.reuse, R5 ;  /* 0x0000000578057220 */ /* 0x040fe20000410000 */
[----:B------:R-:W-:-:S04]  /*55a0*/  FFMA.FTZ R3, R120, R3, R105 ;  /* 0x0000000378037223 */ /* 0x000fc80000010069 */
        /* <DEDUP_REMOVED lines=97> */
.L_x_1968:
        /* <DEDUP_REMOVED lines=16> */
.L_x_1917:
[----:B------:R-:W-:Y:S05]  /*5cc0*/  WARPSYNC.ALL ;  /* 0x0000000000007948 */ /* 0x000fea0003800000 */
[----:B------:R-:W-:Y:S01]  /*5cd0*/  BAR.SYNC.DEFER_BLOCKING 0x0 ;  /* 0x0000000000007b1d */ /* 0x000fe20000010000 */
[----:B0-----:R-:W-:Y:S02]  /*5ce0*/  SHF.R.U32.HI R3, RZ, 0x2, R96 ;  /* 0x00000002ff037819 */ /* 0x001fe40000011660 */
[C---:B------:R-:W-:Y:S02]  /*5cf0*/  ISETP.GT.AND P1, PT, R68.reuse, 0x1e, PT ;  /* 0x0000001e4400780c */ /* 0x040fe40003f24270 */
[----:B------:R-:W-:Y:S01]  /*5d00*/  IADD3 R2, PT, PT, R3, R96, RZ ;  /* 0x0000006003027210 */ /* 0x000fe20007ffe0ff */
[----:B------:R-:W-:Y:S01]  /*5d10*/  BSSY.RECONVERGENT B0, `(.L_x_1919) ;  /* 0x00000d4000007945 */ /* 0x000fe20003800200 */
[----:B------:R-:W-:-:S02]  /*5d20*/  ISETP.GT.AND P0, PT, R68, 0x1d, PT ;  /* 0x0000001d4400780c */ /* 0x000fc40003f04270 */
[----:B------:R-:W-:Y:S02]  /*5d30*/  LEA R2, R2, UR12, 0x3 ;  /* 0x0000000c02027c11 */ /* 0x000fe4000f8e18ff */
[----:B------:R-:W-:-:S03]  /*5d40*/  ISETP.NE.AND P2, PT, R96, RZ, PT ;  /* 0x000000ff6000720c */ /* 0x000fc60003f45270 */
[----:B------:R-:W0:Y:S10]  /*5d50*/  LDS R7, [R2+0x15e4] ;  /* 0x0015e40002077984 */ /* 0x000e340000000800 */
[----:B------:R1:W-:Y:S01]  /*5d60*/  @!P2 STS.64 [UR13], R4 ;  /* 0x00000004ff00a988 */ /* 0x0003e20008000a0d */
[----:B0-----:R-:W-:Y:S01]  /*5d70*/  FFMA.FTZ R97, R7, R97, R98 ;  /* 0x0000006107617223 */ /* 0x001fe20000010062 */
[----:B------:R-:W-:-:S03]  /*5d80*/  FFMA.FTZ R7, R0, R144, RZ ;  /* 0x0000009000077223 */ /* 0x000fc600000100ff */
        /* <DEDUP_REMOVED lines=15> */
[----:B-1----:R-:W-:Y:S01]  /*5e80*/  FMUL.FTZ R5, R94, R101 ;  /* 0x000000655e057220 */ /* 0x002fe20000410000 */
        /* <DEDUP_REMOVED lines=27> */
[----:B------:R-:W-:Y:S01]  /*6040*/  FFMA.FTZ R108, R38, -R55, R135 ;  /* 0x80000037266c7223 */ /* 0x000fe20000010087 */
[----:B------:R-:W-:Y:S01]  /*6050*/  FFMA.FTZ R113, R126, R111, R113 ;  /* 0x0000006f7e717223 */ /* 0x000fe20000010071 */
[----:B------:R-:W-:Y:S01]  /*6060*/  FFMA.FTZ R131, R23, R135, R10 ;  /* 0x0000008717837223 */ /* 0x000fe2000001000a */
[----:B------:R-:W-:Y:S01]  /*6070*/  FMUL.FTZ R98, R111, R63 ;  /* 0x0000003f6f627220 */ /* 0x000fe20000410000 */
[----:B------:R-:W-:Y:S01]  /*6080*/  FMUL.FTZ R135, R101, R55 ;  /* 0x0000003765877220 */ /* 0x000fe20000410000 */
[----:B------:R-:W-:Y:S01]  /*6090*/  FFMA.FTZ R127, R127, R113, R114 ;  /* 0x000000717f7f7223 */ /* 0x000fe20000010072 */
[----:B------:R-:W-:Y:S01]  /*60a0*/  FFMA.FTZ R10, R22, R134, R131 ;  /* 0x00000086160a7223 */ /* 0x000fe20000010083 */
[----:B------:R-:W-:Y:S01]  /*60b0*/  FFMA.FTZ R134, R37, -R52, R134 ;  /* 0x8000003425867223 */ /* 0x000fe20000010086 */
[----:B------:R-:W-:Y:S01]  /*60c0*/  FFMA.FTZ R110, R36, -R53, R133 ;  /* 0x80000035246e7223 */ /* 0x000fe20000010085 */
        /* <DEDUP_REMOVED lines=8> */
[----:B------:R-:W-:Y:S01]  /*6150*/  FMUL.FTZ R2, R119, R66 ;  /* 0x0000004277027220 */ /* 0x000fe20000410000 */
[----:B------:R-:W-:Y:S01]  /*6160*/  FFMA.FTZ R132, R35, -R50, R132 ;  /* 0x8000003223847223 */ /* 0x000fe20000010084 */
[----:B------:R-:W-:Y:S01]  /*6170*/  FADD.FTZ R15, R133, R15 ;  /* 0x0000000f850f7221 */ /* 0x000fe20000010000 */
[----:B------:R-:W0:Y:S01]  /*6180*/  SHFL.DOWN PT, R155, R10, 0x1, 0x1f ;  /* 0x08201f000a9b7f89 */ /* 0x000e2200000e0000 */
[----:B------:R-:W-:Y:S01]  /*6190*/  FFMA.FTZ R8, R2, R7, RZ ;  /* 0x0000000702087223 */ /* 0x000fe200000100ff */
[----:B------:R-:W-:Y:S01]  /*61a0*/  FADD.FTZ R14, R153, R14 ;  /* 0x0000000e990e7221 */ /* 0x000fe20000010000 */
        /* <DEDUP_REMOVED lines=16> */
[----:B------:R-:W-:-:S02]  /*62b0*/  FADD.FTZ R79, R2, R79 ;  /* 0x0000004f024f7221 */ /* 0x000fc40000010000 */
[----:B------:R-:W-:Y:S01]  /*62c0*/  FFMA.FTZ R131, R9, R140, R102 ;  /* 0x0000008c09837223 */ /* 0x000fe20000010066 */
[----:B------:R-:W-:Y:S01]  /*62d0*/  FMUL.FTZ R102, R105, R59 ;  /* 0x0000003b69667220 */ /* 0x000fe20000410000 */
[----:B0-----:R-:W-:Y:S02]  /*62e0*/  @!P1 FADD.FTZ R10, R10, R155 ;  /* 0x0000009b0a0a9221 */ /* 0x001fe40000010000 */
[----:B------:R-:W-:Y:S01]  /*62f0*/  FFMA.FTZ R104, R100, R142, R131 ;  /* 0x0000008e64687223 */ /* 0x000fe20000010083 */
[----:B------:R-:W-:-:S03]  /*6300*/  FADD.FTZ R71, R102, R71 ;  /* 0x0000004766477221 */ /* 0x000fc60000010000 */
[----:B------:R-:W-:Y:S01]  /*6310*/  FFMA.FTZ R131, R147, R146, R104 ;  /* 0x0000009293837223 */ /* 0x000fe20000010068 */
[----:B------:R-:W-:Y:S01]  /*6320*/  FMUL.FTZ R104, R103, R57 ;  /* 0x0000003967687220 */ /* 0x000fe20000410000 */
[----:B------:R-:W0:Y:S02]  /*6330*/  SHFL.DOWN PT, R155, R10, 0x2, 0x1f ;  /* 0x08401f000a9b7f89 */ /* 0x000e2400000e0000 */
[----:B------:R-:W-:Y:S01]  /*6340*/  FFMA.FTZ R106, R102, R145, R131 ;  /* 0x00000091666a7223 */ /* 0x000fe20000010083 */
[----:B------:R-:W-:-:S03]  /*6350*/  FADD.FTZ R19, R104, R19 ;  /* 0x0000001368137221 */ /* 0x000fc60000010000 */
[----:B------:R-:W-:-:S04]  /*6360*/  FFMA.FTZ R131, R149, R148, R106 ;  /* 0x0000009495837223 */ /* 0x000fc8000001006a */
[----:B------:R-:W-:Y:S01]  /*6370*/  FFMA.FTZ R106, R104, R143, R131 ;  /* 0x0000008f686a7223 */ /* 0x000fe20000010083 */
[----:B------:R-:W-:Y:S01]  /*6380*/  FMUL.FTZ R143, R143, R4 ;  /* 0x000000048f8f7220 */ /* 0x000fe20000410000 */
[----:B------:R-:W-:Y:S02]  /*6390*/  FMUL.FTZ R4, R94, R105 ;  /* 0x000000695e047220 */ /* 0x000fe40000410000 */
[----:B------:R-:W-:Y:S01]  /*63a0*/  FFMA.FTZ R106, R151, R136, R106 ;  /* 0x00000088976a7223 */ /* 0x000fe2000001006a */
[----:B------:R-:W-:Y:S01]  /*63b0*/  FFMA.FTZ R143, R40, R103, R143 ;  /* 0x00000067288f7223 */ /* 0x000fe2000001008f */
[----:B------:R-:W-:Y:S01]  /*63c0*/  FMUL.FTZ R145, R145, R4 ;  /* 0x0000000491917220 */ /* 0x000fe20000410000 */
[----:B------:R-:W-:Y:S01]  /*63d0*/  FMUL.FTZ R4, R94, R111 ;  /* 0x0000006f5e047220 */ /* 0x000fe20000410000 */
[----:B------:R-:W-:Y:S01]  /*63e0*/  FFMA.FTZ R106, R135, R108, R106 ;  /* 0x0000006c876a7223 */ /* 0x000fe2000001006a */
[----:B------:R-:W-:Y:S01]  /*63f0*/  FADD.FTZ R88, R143, R88 ;  /* 0x000000588f587221 */ /* 0x000fe20000010000 */
[----:B------:R-:W-:Y:S01]  /*6400*/  FFMA.FTZ R145, R42, R105, R145 ;  /* 0x000000692a917223 */ /* 0x000fe20000010091 */
[----:B------:R-:W-:Y:S01]  /*6410*/  FMUL.FTZ R141, R141, R4 ;  /* 0x000000048d8d7220 */ /* 0x000fe20000410000 */
[----:B------:R-:W-:Y:S01]  /*6420*/  FFMA.FTZ R106, R153, R134, R106 ;  /* 0x00000086996a7223 */ /* 0x000fe2000001006a */
[----:B------:R-:W-:Y:S01]  /*6430*/  FMUL.FTZ R4, R94, R113 ;  /* 0x000000715e047220 */ /* 0x000fe20000410000 */
[----:B0-----:R-:W-:Y:S01]  /*6440*/  @!P0 FADD.FTZ R10, R10, R155 ;  /* 0x0000009b0a0a8221 */ /* 0x001fe20000010000 */
[----:B------:R-:W-:Y:S01]  /*6450*/  FFMA.FTZ R141, R46, R111, R141 ;  /* 0x0000006f2e8d7223 */ /* 0x000fe2000001008d */
[----:B------:R-:W-:Y:S01]  /*6460*/  FFMA.FTZ R106, R133, R110, R106 ;  /* 0x0000006e856a7223 */ /* 0x000fe2000001006a */
[----:B------:R-:W-:Y:S01]  /*6470*/  FMUL.FTZ R133, R94, R109 ;  /* 0x0000006d5e857220 */ /* 0x000fe20000410000 */
[----:B------:R-:W-:Y:S01]  /*6480*/  FADD.FTZ R86, R145, R86 ;  /* 0x0000005691567221 */ /* 0x000fe20000010000 */
[----:B------:R-:W-:Y:S01]  /*6490*/  SHFL.DOWN PT, R155, R10, 0x4, 0x1f ;  /* 0x08801f000a9b7f89 */ /* 0x000fe200000e0000 */
[----:B------:R-:W-:Y:S01]  /*64a0*/  FFMA.FTZ R131, R157, R132, R106 ;  /* 0x000000849d837223 */ /* 0x000fe2000001006a */
[----:B------:R-:W-:Y:S01]  /*64b0*/  FMUL.FTZ R132, R132, R159 ;  /* 0x0000009f84847220 */ /* 0x000fe20000410000 */
[----:B------:R-:W-:Y:S01]  /*64c0*/  FMUL.FTZ R134, R134, R133 ;  /* 0x0000008586867220 */ /* 0x000fe20000410000 */
[----:B------:R-:W-:-:S02]  /*64d0*/  FADD.FTZ R82, R141, R82 ;  /* 0x000000528d527221 */ /* 0x000fc40000010000 */
[----:B------:R-:W0:Y:S01]  /*64e0*/  SHFL.DOWN PT, R106, R131, 0x1, 0x1f ;  /* 0x08201f00836a7f89 */ /* 0x000e2200000e0000 */
[----:B------:R-:W-:Y:S01]  /*64f0*/  FFMA.FTZ R132, R35, R97, R132 ;  /* 0x0000006123847223 */ /* 0x000fe20000010084 */
[----:B------:R-:W-:Y:S01]  /*6500*/  FMUL.FTZ R97, R108, R5 ;  /* 0x000000056c617220 */ /* 0x000fe20000410000 */
[----:B------:R-:W-:Y:S01]  /*6510*/  FMUL.FTZ R5, R94, R115 ;  /* 0x000000735e057220 */ /* 0x000fe20000410000 */
[----:B------:R-:W-:Y:S01]  /*6520*/  FFMA.FTZ R134, R37, R109, R134 ;  /* 0x0000006d25867223 */ /* 0x000fe20000010086 */
[----:B------:R-:W-:Y:S01]  /*6530*/  FADD.FTZ R95, R132, R95 ;  /* 0x0000005f845f7221 */ /* 0x000fe20000010000 */
[----:B------:R-:W-:Y:S01]  /*6540*/  FFMA.FTZ R97, R38, R101, R97 ;  /* 0x0000006526617223 */ /* 0x000fe20000010061 */
[----:B------:R-:W-:Y:S01]  /*6550*/  FMUL.FTZ R136, R136, R5 ;  /* 0x0000000588887220 */ /* 0x000fe20000410000 */
[----:B------:R-:W-:Y:S01]  /*6560*/  FMUL.FTZ R5, R94, R121 ;  /* 0x000000795e057220 */ /* 0x000fe20000410000 */
[----:B------:R-:W-:Y:S01]  /*6570*/  FADD.FTZ R93, R134, R93 ;  /* 0x0000005d865d7221 */ /* 0x000fe20000010000 */
[----:B------:R-:W-:Y:S01]  /*6580*/  FADD.FTZ R90, R97, R90 ;  /* 0x0000005a615a7221 */ /* 0x000fe20000010000 */
[----:B------:R-:W-:Y:S01]  /*6590*/  FFMA.FTZ R136, R39, R115, R136 ;  /* 0x0000007327887223 */ /* 0x000fe20000010088 */
[----:B------:R-:W-:Y:S01]  /*65a0*/  FMUL.FTZ R148, R148, R5 ;  /* 0x0000000594947220 */ /* 0x000fe20000410000 */
[----:B------:R-:W-:-:S02]  /*65b0*/  FMUL.FTZ R5, R94, R107 ;  /* 0x0000006b5e057220 */ /* 0x000fc40000410000 */
[----:B------:R-:W-:Y:S01]  /*65c0*/  FADD.FTZ R91, R136, R91 ;  /* 0x0000005b885b7221 */ /* 0x000fe20000010000 */
[----:B------:R-:W-:Y:S01]  /*65d0*/  FFMA.FTZ R148, R41, R121, R148 ;  /* 0x0000007929947223 */ /* 0x000fe20000010094 */
[----:B------:R-:W-:Y:S01]  /*65e0*/  FMUL.FTZ R146, R146, R5 ;  /* 0x0000000592927220 */ /* 0x000fe20000410000 */
[----:B------:R-:W-:Y:S02]  /*65f0*/  FMUL.FTZ R5, R94, R123 ;  /* 0x0000007b5e057220 */ /* 0x000fe40000410000 */
[----:B------:R-:W-:Y:S01]  /*6600*/  FADD.FTZ R89, R148, R89 ;  /* 0x0000005994597221 */ /* 0x000fe20000010000 */
[----:B------:R-:W-:Y:S01]  /*6610*/  FFMA.FTZ R146, R43, R107, R146 ;  /* 0x0000006b2b927223 */ /* 0x000fe20000010092 */
[----:B------:R-:W-:Y:S01]  /*6620*/  FMUL.FTZ R97, R142, R5 ;  /* 0x000000058e617220 */ /* 0x000fe20000410000 */
[----:B------:R-:W-:Y:S01]  /*6630*/  FMUL.FTZ R5, R94, R125 ;  /* 0x0000007d5e057220 */ /* 0x000fe20000410000 */
[----:B0-----:R-:W-:Y:S01]  /*6640*/  @!P1 FADD.FTZ R131, R131, R106 ;  /* 0x0000006a83839221 */ /* 0x001fe20000010000 */
[----:B------:R-:W-:Y:S01]  /*6650*/  ISETP.GT.AND P1, PT, R68, 0x1b, PT ;  /* 0x0000001b4400780c */ /* 0x000fe20003f24270 */
[----:B------:R-:W-:Y:S01]  /*6660*/  FFMA.FTZ R97, R44, R123, R97 ;  /* 0x0000007b2c617223 */ /* 0x000fe20000010061 */
[----:B------:R-:W-:Y:S01]  /*6670*/  FMUL.FTZ R140, R140, R5 ;  /* 0x000000058c8c7220 */ /* 0x000fe20000410000 */
[----:B------:R-:W-:Y:S01]  /*6680*/  FADD.FTZ R87, R146, R87 ;  /* 0x0000005792577221 */ /* 0x000fe20000010000 */
[----:B------:R-:W0:Y:S01]  /*6690*/  SHFL.DOWN PT, R106, R131, 0x2, 0x1f ;  /* 0x08401f00836a7f89 */ /* 0x000e2200000e0000 */
[----:B------:R-:W-:Y:S01]  /*66a0*/  FADD.FTZ R84, R97, R84 ;  /* 0x0000005461547221 */ /* 0x000fe20000010000 */
[----:B------:R-:W-:-:S04]  /*66b0*/  FFMA.FTZ R140, R45, R125, R140 ;  /* 0x0000007d2d8c7223 */ /* 0x000fc8000001008c */
[----:B------:R-:W-:-:S03]  /*66c0*/  FADD.FTZ R85, R140, R85 ;  /* 0x000000558c557221 */ /* 0x000fc60000010000 */
[----:B------:R-:W-:-:S05]  /*66d0*/  @!P1 FADD.FTZ R10, R10, R155 ;  /* 0x0000009b0a0a9221 */ /* 0x000fca0000010000 */
[----:B------:R-:W1:Y:S01]  /*66e0*/  SHFL.DOWN PT, R155, R10, 0x8, 0x1f ;  /* 0x09001f000a9b7f89 */ /* 0x000e6200000e0000 */
[----:B0-----:R-:W-:Y:S01]  /*66f0*/  @!P0 FADD.FTZ R131, R131, R106 ;  /* 0x0000006a83838221 */ /* 0x001fe20000010000 */
[----:B------:R-:W-:-:S04]  /*6700*/  ISETP.GT.AND P0, PT, R68, 0x17, PT ;  /* 0x000000174400780c */ /* 0x000fc80003f04270 */
[----:B------:R-:W0:Y:S09]  /*6710*/  SHFL.DOWN PT, R106, R131, 0x4, 0x1f ;  /* 0x08801f00836a7f89 */ /* 0x000e3200000e0000 */
[----:B-1----:R-:W-:Y:S01]  /*6720*/  @!P0 FADD.FTZ R10, R10, R155 ;  /* 0x0000009b0a0a8221 */ /* 0x002fe20000010000 */
[----:B------:R-:W-:-:S04]  /*6730*/  FMUL.FTZ R155, R94, R99 ;  /* 0x000000635e9b7220 */ /* 0x000fc80000410000 */
[----:B------:R-:W-:-:S04]  /*6740*/  FMUL.FTZ R155, R110, R155 ;  /* 0x0000009b6e9b7220 */ /* 0x000fc80000410000 */
[----:B------:R-:W-:Y:S02]  /*6750*/  FFMA.FTZ R155, R36, R99, R155 ;  /* 0x00000063249b7223 */ /* 0x000fe4000001009b */
[----:B------:R-:W1:Y:S02]  /*6760*/  SHFL.DOWN PT, R99, R10, 0x10, 0x1f ;  /* 0x0a001f000a637f89 */ /* 0x000e6400000e0000 */
[----:B------:R-:W-:Y:S01]  /*6770*/  FADD.FTZ R92, R155, R92 ;  /* 0x0000005c9b5c7221 */ /* 0x000fe20000010000 */
[----:B0-----:R-:W-:-:S05]  /*6780*/  @!P1 FADD.FTZ R131, R131, R106 ;  /* 0x0000006a83839221 */ /* 0x001fca0000010000 */
[----:B------:R-:W0:Y:S01]  /*6790*/  SHFL.DOWN PT, R96, R131, 0x8, 0x1f ;  /* 0x09001f0083607f89 */ /* 0x000e2200000e0000 */
[----:B-1----:R-:W-:Y:S01]  /*67a0*/  FADD.FTZ R9, R10, R99 ;  /* 0x000000630a097221 */ /* 0x002fe20000010000 */
[----:B0-----:R-:W-:Y:S01]  /*67b0*/  @!P0 FADD.FTZ R131, R131, R96 ;  /* 0x0000006083838221 */ /* 0x001fe20000010000 */
[----:B------:R-:W-:-:S04]  /*67c0*/  ISETP.NE.AND P0, PT, R68, RZ, PT ;  /* 0x000000ff4400720c */ /* 0x000fc80003f05270 */
[----:B------:R-:W0:Y:S09]  /*67d0*/  SHFL.DOWN PT, R96, R131, 0x10, 0x1f ;  /* 0x0a001f0083607f89 */ /* 0x000e3200000e0000 */
[----:B------:R-:W-:Y:S01]  /*67e0*/  @!P0 LOP3.LUT R5, R3, 0xf8, RZ, 0xc0, !PT ;  /* 0x000000f803058812 */ /* 0x000fe200078ec0ff */
[----:B------:R-:W-:-:S04]  /*67f0*/  FMUL.FTZ R3, R94, R129 ;  /* 0x000000815e037220 */ /* 0x000fc80000410000 */
[----:B------:R-:W-:-:S04]  /*6800*/  FMUL.FTZ R138, R138, R3 ;  /* 0x000000038a8a7220 */ /* 0x000fc80000410000 */
[----:B------:R-:W-:-:S04]  /*6810*/  FFMA.FTZ R138, R49, R129, R138 ;  /* 0x00000081318a7223 */ /* 0x000fc8000001008a */
[----:B------:R-:W-:Y:S01]  /*6820*/  FADD.FTZ R81, R138, R81 ;  /* 0x000000518a517221 */ /* 0x000fe20000010000 */
[----:B0-----:R-:W-:Y:S01]  /*6830*/  FADD.FTZ R8, R131, R96 ;  /* 0x0000006083087221 */ /* 0x001fe20000010000 */
[----:B------:R-:W-:Y:S01]  /*6840*/  FMUL.FTZ R96, R139, R4 ;  /* 0x000000048b607220 */ /* 0x000fe20000410000 */
[C---:B------:R-:W-:Y:S01]  /*6850*/  FMUL.FTZ R4, R94.reuse, R127 ;  /* 0x0000007f5e047220 */ /* 0x040fe20000410000 */
[----:B------:R-:W-:Y:S02]  /*6860*/  FMUL.FTZ R94, R94, R119 ;  /* 0x000000775e5e7220 */ /* 0x000fe40000410000 */
[----:B------:R0:W-:Y:S01]  /*6870*/  @!P0 STS.64 [R5+UR12+0x1098], R8 ;  /* 0x0010980805008988 */ /* 0x0001e20008000a0c */
[----:B------:R-:W-:Y:S01]  /*6880*/  FMUL.FTZ R137, R137, R4 ;  /* 0x0000000489897220 */ /* 0x000fe20000410000 */
[----:B------:R-:W-:Y:S01]  /*6890*/  FMUL.FTZ R94, R7, R94 ;  /* 0x0000005e075e7220 */ /* 0x000fe20000410000 */
[----:B------:R-:W-:Y:S02]  /*68a0*/  FFMA.FTZ R96, R47, R113, R96 ;  /* 0x000000712f607223 */ /* 0x000fe40000010060 */
[----:B------:R-:W-:Y:S01]  /*68b0*/  FFMA.FTZ R137, R48, R127, R137 ;  /* 0x0000007f30897223 */ /* 0x000fe20000010089 */
[----:B------:R-:W-:Y:S01]  /*68c0*/  FFMA.FTZ R119, R51, R119, R94 ;  /* 0x0000007733777223 */ /* 0x000fe2000001005e */
[----:B------:R-:W-:-:S02]  /*68d0*/  FADD.FTZ R83, R96, R83 ;  /* 0x0000005360537221 */ /* 0x000fc40000010000 */
[----:B------:R-:W-:Y:S01]  /*68e0*/  FADD.FTZ R80, R137, R80 ;  /* 0x0000005089507221 */ /* 0x000fe20000010000 */
[----:B------:R-:W-:Y:S01]  /*68f0*/  FADD.FTZ R78, R119, R78 ;  /* 0x0000004e774e7221 */ /* 0x000fe20000010000 */
[----:B------:R-:W-:Y:S06]  /*6900*/  BAR.SYNC.DEFER_BLOCKING 0x0 ;  /* 0x0000000000007b1d */ /* 0x000fec0000010000 */
[----:B0-----:R-:W-:Y:S05]  /*6910*/  @P2 BRA `(.L_x_1920) ;  /* 0x00000000004c2947 */ /* 0x001fea0003800000 */
[----:B------:R-:W0:Y:S01]  /*6920*/  LDC R2, c[0x0][0x394] ;  /* 0x0000e500ff027b82 */ /* 0x000e220000000800 */
[----:B------:R-:W1:Y:S01]  /*6930*/  LDS.128 R4, [UR12+0x10a0] ;  /* 0x0010a00cff047984 */ /* 0x000e620008000c00 */
[----:B------:R-:W-:-:S04]  /*6940*/  ISETP.GT.AND P0, PT, R68, 0xf, PT ;  /* 0x0000000f4400780c */ /* 0x000fc80003f04270 */
[----:B------:R-:W-:Y:S02]  /*6950*/  FSEL R10, R10, R9, P0 ;  /* 0x000000090a0a7208 */ /* 0x000fe40000000000 */
[----:B------:R-:W-:Y:S02]  /*6960*/  FSEL R131, R131, R8, P0 ;  /* 0x0000000883837208 */ /* 0x000fe40000000000 */
[----:B0-----:R-:W-:Y:S02]  /*6970*/  ISETP.NE.AND P1, PT, R2, UR18, PT ;  /* 0x0000001202007c0c */ /* 0x001fe4000bf25270 */
[----:B------:R-:W0:Y:S11]  /*6980*/  LDS.64 R2, [UR12+0x10b0] ;  /* 0x0010b00cff027984 */ /* 0x000e360008000a00 */
        /* <DEDUP_REMOVED lines=12> */
.L_x_1920:
[----:B------:R-:W-:Y:S05]  /*6a50*/  BSYNC.RECONVERGENT B0 ;  /* 0x0000000000007941 */ /* 0x000fea0003800200 */
.L_x_1919:
        /* <DEDUP_REMOVED lines=13> */
.L_x_1908:
[----:B0-----:R-:W0:Y:S01]  /*6b30*/  S2R R3, SR_TID.X ;  /* 0x0000000000037919 */ /* 0x001e220000002100 */
[----:B------:R-:W-:Y:S01]  /*6b40*/  MOV R27, 0x10 ;  /* 0x00000010001b7802 */ /* 0x000fe20000000f00 */
[----:B------:R-:W-:Y:S06]  /*6b50*/  BAR.SYNC.DEFER_BLOCKING 0x0 ;  /* 0x0000000000007b1d */ /* 0x000fec0000010000 */
[----:B------:R-:W1:Y:S02]  /*6b60*/  S2R R24, SR_LANEID ;  /* 0x0000000000187919 */ /* 0x000e640000000000 */
[----:B------:R-:W-:Y:S01]  /*6b70*/  S2UR UR31, SR_CTAID.X ;  /* 0x00000000001f79c3 */ /* 0x000fe20000002500 */
[----:B------:R-:W2:Y:S01]  /*6b80*/  LDCU.64 UR22, c[0x0][0x4f8] ;  /* 0x00009f00ff1677ac */ /* 0x000ea20008000a00 */
[----:B------:R-:W3:Y:S06]  /*6b90*/  LDCU.64 UR24, c[0x0][0x500] ;  /* 0x0000a000ff1877ac */ /* 0x000eec0008000a00 */
[----:B------:R-:W3:Y:S01]  /*6ba0*/  S2UR UR13, SR_CTAID.Y ;  /* 0x00000000000d79c3 */ /* 0x000ee20000002600 */
[----:B------:R-:W-:Y:S01]  /*6bb0*/  UIADD3 UR30, UPT, UPT, UR18, -0x1, URZ ;  /* 0xffffffff121e7890 */ /* 0x000fe2000fffe0ff */
[----:B------:R-:W4:Y:S01]  /*6bc0*/  LDCU.64 UR26, c[0x0][0x550] ;  /* 0x0000aa00ff1a77ac */ /* 0x000f220008000a00 */
[----:B0-----:R-:W-:-:S02]  /*6bd0*/  SHF.L.U32 R0, R3, 0x1, RZ ;  /* 0x0000000103007819 */ /* 0x001fc400000006ff */
[----:B------:R-:W-:Y:S02]  /*6be0*/  LOP3.LUT R3, R3, 0x1f, RZ, 0xc0, !PT ;  /* 0x0000001f03037812 */ /* 0x000fe400078ec0ff */
[----:B------:R-:W-:-:S04]  /*6bf0*/  LOP3.LUT R0, R0, 0x7c0, RZ, 0xc0, !PT ;  /* 0x000007c000007812 */ /* 0x000fc800078ec0ff */
[----:B------:R-:W-:-:S05]  /*6c00*/  LOP3.LUT R2, R0, R3, RZ, 0xfc, !PT ;  /* 0x0000000300027212 */ /* 0x000fca00078efcff */
[----:B------:R-:W-:-:S05]  /*6c10*/  IMAD.WIDE.U32 R26, R2, R27, UR10 ;  /* 0x0000000a021a7e25 */ /* 0x000fca000f8e001b */
[----:B------:R-:W5:Y:S04]  /*6c20*/  LDG.E.128 R8, desc[UR28][R26.64] ;  /* 0x0000001c1a087981 */ /* 0x000f68000c1e1d00 */
[----:B------:R-:W5:Y:S01]  /*6c30*/  LDG.E.128 R4, desc[UR28][R26.64+0x200] ;  /* 0x0002001c1a047981 */ /* 0x000f62000c1e1d00 */
[----:B-1----:R-:W-:Y:S01]  /*6c40*/  LEA R24, R24, R67, 0x4 ;  /* 0x0000004318187211 */ /* 0x002fe200078e20ff */
[----:B------:R-:W-:Y:S01]  /*6c50*/  USHF.L.U32 UR8, UR30, 0xb, URZ ;  /* 0x0000000b1e087899 */ /* 0x000fe200080006ff */
[----:B------:R-:W-:Y:S01]  /*6c60*/  UMOV UR9, URZ ;  /* 0x000000ff00097c82 */ /* 0x000fe20008000000 */
[----:B---3--:R-:W-:Y:S02]  /*6c70*/  UIMAD UR21, UR13, UR25, URZ ;  /* 0x000000190d1572a4 */ /* 0x008fe4000f8e02ff */
[----:B--2---:R-:W-:-:S02]  /*6c80*/  UIMAD.WIDE.U32 UR14, UR31, UR22, UR8 ;  /* 0x000000161f0e72a5 */ /* 0x004fc4000f8e0008 */
[----:B------:R-:W-:Y:S02]  /*6c90*/  UIADD3 UR19, UP1, UPT, UR19, -0x1000, URZ ;  /* 0xfffff00013137890 */ /* 0x000fe4000ff3e0ff */
[----:B------:R-:W-:Y:S01]  /*6ca0*/  UIMAD UR15, UR31, UR23, UR15 ;  /* 0x000000171f0f72a4 */ /* 0x000fe2000f8e020f */
[----:B------:R-:W0:Y:S03]  /*6cb0*/  LDCU.64 UR22, c[0x0][0x520] ;  /* 0x0000a400ff1677ac */ /* 0x000e260008000a00 */
[----:B------:R-:W-:Y:S01]  /*6cc0*/  UIMAD.WIDE.U32 UR14, UR13, UR24, UR14 ;  /* 0x000000180d0e72a5 */ /* 0x000fe2000f8e000e */
[----:B------:R-:W1:Y:S03]  /*6cd0*/  LDCU.64 UR24, c[0x0][0x560] ;  /* 0x0000ac00ff1877ac */ /* 0x000e660008000a00 */
[----:B------:R-:W-:-:S02]  /*6ce0*/  UIADD3 UR21, UPT, UPT, UR15, UR21, URZ ;  /* 0x000000150f157290 */ /* 0x000fc4000fffe0ff */
[----:B----4-:R-:W-:Y:S02]  /*6cf0*/  ULEA UR15, UP0, UR14, UR26, 0x1 ;  /* 0x0000001a0e0f7291 */ /* 0x010fe4000f8008ff */
[----:B------:R-:W-:Y:S02]  /*6d00*/  UIADD3 UR10, UP2, UPT, UR10, -0x1000, URZ ;  /* 0xfffff0000a0a7890 */ /* 0x000fe4000ff5e0ff */
[----:B------:R-:W-:Y:S02]  /*6d10*/  ULEA.HI.X UR14, UR14, UR27, UR21, 0x1, UP0 ;  /* 0x0000001b0e0e7291 */ /* 0x000fe400080f0c15 */
[----:B------:R-:W-:Y:S02]  /*6d20*/  UIADD3.X UR16, UPT, UPT, UR16, -0x1, URZ, UP1, !UPT ;  /* 0xffffffff10107890 */ /* 0x000fe40008ffe4ff */
[----:B------:R-:W-:Y:S01]  /*6d30*/  UIADD3.X UR11, UPT, UPT, UR11, -0x1, URZ, UP2, !UPT ;  /* 0xffffffff0b0b7890 */ /* 0x000fe200097fe4ff */
[----:B-----5:R-:W-:Y:S04]  /*6d40*/  STS.128 [R67], R8 ;  /* 0x0000000843007388 */ /* 0x020fe80000000c00 */
        /* <DEDUP_REMOVED lines=52> */
[----:B------:R4:W0:Y:S01]  /*7090*/  @!P3 MUFU.RCP R27, R10 ;  /* 0x0000000a001bb308 */ /* 0x0008220000001000 */
[----:B-----5:R-:W-:Y:S01]  /*70a0*/  @!P2 FMUL.FTZ R81, R81, R26 ;  /* 0x0000001a5151a220 */ /* 0x020fe20000410000 */
[----:B------:R-:W-:Y:S01]  /*70b0*/  FSETP.GTU.FTZ.AND P2, PT, R9, 20, PT ;  /* 0x41a000000900780b */ /* 0x000fe20003f5c000 */
[----:B---3--:R-:W-:-:S05]  /*70c0*/  @!P4 FADD.FTZ R11, R11, 1 ;  /* 0x3f8000000b0bc421 */ /* 0x008fca0000010000 */
[----:B------:R-:W-:Y:S01]  /*70d0*/  @!P1 FMUL.FTZ R8, R29, -1.4426950216293334961 ;  /* 0xbfb8aa3b1d089820 */ /* 0x000fe20000410000 */
[----:B------:R-:W3:Y:S01]  /*70e0*/  @!P6 MUFU.EX2 R21, R21 ;  /* 0x000000150015e308 */ /* 0x000ee20000000800 */
[----:B--2---:R-:W-:-:S03]  /*70f0*/  @!P0 FADD.FTZ R22, R22, 1 ;  /* 0x3f80000016168421 */ /* 0x004fc60000010000 */
[----:B------:R-:W2:Y:S02]  /*7100*/  @!P5 MUFU.RCP R23, R20 ;  /* 0x000000140017d308 */ /* 0x000ea40000001000 */
[----:B----4-:R-:W-:Y:S01]  /*7110*/  @!P2 FMUL.FTZ R10, R9, -1.4426950216293334961 ;  /* 0xbfb8aa3b090aa820 */ /* 0x010fe20000410000 */
[----:B0-----:R-:W-:-:S05]  /*7120*/  @!P3 FMUL.FTZ R80, R80, R27 ;  /* 0x0000001b5050b220 */ /* 0x001fca0000410000 */
[----:B------:R-:W0:Y:S01]  /*7130*/  @!P1 MUFU.EX2 R8, R8 ;  /* 0x0000000800089308 */ /* 0x000e220000000800 */
[----:B---3--:R-:W-:-:S03]  /*7140*/  @!P6 FADD.FTZ R21, R21, 1 ;  /* 0x3f8000001515e421 */ /* 0x008fc60000010000 */
[----:B------:R-:W3:Y:S04]  /*7150*/  @!P2 MUFU.EX2 R10, R10 ;  /* 0x0000000a000aa308 */ /* 0x000ee80000000800 */
[----:B------:R4:W5:Y:S01]  /*7160*/  @!P4 MUFU.RCP R28, R11 ;  /* 0x0000000b001cc308 */ /* 0x0009620000001000 */
[----:B--2---:R-:W-:Y:S01]  /*7170*/  @!P5 FMUL.FTZ R82, R82, R23 ;  /* 0x000000175252d220 */ /* 0x004fe20000410000 */
[----:B0-----:R-:W-:Y:S01]  /*7180*/  @!P1 FADD.FTZ R9, R8, 1 ;  /* 0x3f80000008099421 */ /* 0x001fe20000010000 */
[----:B------:R-:W-:-:S05]  /*7190*/  HADD2.F32 R8, -RZ, R5.H0_H0 ;  /* 0x20000005ff087230 */ /* 0x000fca0000004100 */
[----:B------:R0:W2:Y:S01]  /*71a0*/  @!P0 MUFU.RCP R25, R22 ;  /* 0x0000001600198308 */ /* 0x0000a20000001000 */
[----:B------:R-:W-:Y:S02]  /*71b0*/  HADD2.F32 R5, -RZ, R5.H1_H1 ;  /* 0x30000005ff057230 */ /* 0x000fe40000004100 */
[----:B---3--:R-:W-:Y:S01]  /*71c0*/  @!P2 FADD.FTZ R10, R10, 1 ;  /* 0x3f8000000a0aa421 */ /* 0x008fe20000010000 */
[--C-:B----4-:R-:W-:Y:S02]  /*71d0*/  HADD2.F32 R11, -RZ, R6.reuse.H0_H0 ;  /* 0x20000006ff0b7230 */ /* 0x110fe40000004100 */
[----:B------:R-:W-:Y:S01]  /*71e0*/  FADD.FTZ R8, R8, UR7 ;  /* 0x0000000708087e21 */ /* 0x000fe20008010000 */
[----:B------:R-:W-:Y:S01]  /*71f0*/  HADD2.F32 R6, -RZ, R6.H1_H1 ;  /* 0x30000006ff067230 */ /* 0x000fe20000004100 */
[----:B------:R-:W3:Y:S01]  /*7200*/  @!P6 MUFU.RCP R26, R21 ;  /* 0x00000015001ae308 */ /* 0x000ee20000001000 */
[----:B0-----:R-:W-:Y:S02]  /*7210*/  FADD.FTZ R22, R4, UR7 ;  /* 0x0000000704167e21 */ /* 0x001fe40008010000 */
[----:B------:R-:W-:Y:S01]  /*7220*/  FSETP.GTU.FTZ.AND P5, PT, R8, 20, PT ;  /* 0x41a000000800780b */ /* 0x000fe20003fbc000 */
[----:B------:R-:W-:-:S02]  /*7230*/  HADD2.F32 R4, -RZ, R7.H0_H0 ;  /* 0x20000007ff047230 */ /* 0x000fc40000004100 */
[----:B-----5:R-:W-:Y:S01]  /*7240*/  @!P4 FMUL.FTZ R83, R83, R28 ;  /* 0x0000001c5353c220 */ /* 0x020fe20000410000 */
[----:B------:R-:W-:Y:S01]  /*7250*/  HADD2.F32 R7, -RZ, R7.H1_H1 ;  /* 0x30000007ff077230 */ /* 0x000fe20000004100 */
[----:B------:R-:W-:Y:S01]  /*7260*/  FSETP.GTU.FTZ.AND P3, PT, R22, 20, PT ;  /* 0x41a000001600780b */ /* 0x000fe20003f7c000 */
[----:B------:R-:W-:Y:S01]  /*7270*/  FADD.FTZ R11, R11, UR7 ;  /* 0x000000070b0b7e21 */ /* 0x000fe20008010000 */
[----:B------:R0:W4:Y:S01]  /*7280*/  @!P1 MUFU.RCP R20, R9 ;  /* 0x0000000900149308 */ /* 0x0001220000001000 */
[----:B------:R-:W-:Y:S01]  /*7290*/  FADD.FTZ R23, R6, UR7 ;  /* 0x0000000706177e21 */ /* 0x000fe20008010000 */
[----:B--2---:R-:W-:Y:S01]  /*72a0*/  @!P0 FMUL.FTZ R84, R84, R25 ;  /* 0x0000001954548220 */ /* 0x004fe20000410000 */
[----:B------:R-:W-:Y:S01]  /*72b0*/  FADD.FTZ R25, R4, UR7 ;  /* 0x0000000704197e21 */ /* 0x000fe20008010000 */
[----:B------:R-:W-:Y:S02]  /*72c0*/  FADD.FTZ R7, R7, UR7 ;  /* 0x0000000707077e21 */ /* 0x000fe40008010000 */
[----:B------:R-:W-:-:S02]  /*72d0*/  FSETP.GTU.FTZ.AND P0, PT, R23, 20, PT ;  /* 0x41a000001700780b */ /* 0x000fc40003f1c000 */
[----:B------:R2:W5:Y:S01]  /*72e0*/  @!P2 MUFU.RCP R21, R10 ;  /* 0x0000000a0015a308 */ /* 0x0005620000001000 */
[----:B0-----:R-:W-:Y:S01]  /*72f0*/  FADD.FTZ R9, R5, UR7 ;  /* 0x0000000705097e21 */ /* 0x001fe20008010000 */
[----:B---3--:R-:W-:Y:S01]  /*7300*/  @!P6 FMUL.FTZ R85, R85, R26 ;  /* 0x0000001a5555e220 */ /* 0x008fe20000410000 */
[----:B------:R-:W-:Y:S01]  /*7310*/  @!P3 FMUL.FTZ R4, R22, -1.4426950216293334961 ;  /* 0xbfb8aa3b1604b820 */ /* 0x000fe20000410000 */
[----:B------:R-:W-:Y:S01]  /*7320*/  FSETP.GTU.FTZ.AND P6, PT, R11, 20, PT ;  /* 0x41a000000b00780b */ /* 0x000fe20003fdc000 */
[----:B------:R-:W-:Y:S01]  /*7330*/  @!P5 FMUL.FTZ R5, R8, -1.4426950216293334961 ;  /* 0xbfb8aa3b0805d820 */ /* 0x000fe20000410000 */
[----:B------:R-:W-:-:S03]  /*7340*/  FSETP.GTU.FTZ.AND P4, PT, R9, 20, PT ;  /* 0x41a000000900780b */ /* 0x000fc60003f9c000 */
[----:B------:R-:W0:Y:S01]  /*7350*/  @!P3 MUFU.EX2 R4, R4 ;  /* 0x000000040004b308 */ /* 0x000e220000000800 */
[----:B----4-:R-:W-:Y:S01]  /*7360*/  @!P1 FMUL.FTZ R87, R87, R20 ;  /* 0x0000001457579220 */ /* 0x010fe20000410000 */
[----:B------:R-:W-:-:S06]  /*7370*/  FSETP.GTU.FTZ.AND P1, PT, R25, 20, PT ;  /* 0x41a000001900780b */ /* 0x000fcc0003f3c000 */
[----:B--2---:R-:W-:Y:S01]  /*7380*/  @!P6 FMUL.FTZ R10, R11, -1.4426950216293334961 ;  /* 0xbfb8aa3b0b0ae820 */ /* 0x004fe20000410000 */
[----:B-----5:R-:W-:Y:S01]  /*7390*/  @!P2 FMUL.FTZ R86, R86, R21 ;  /* 0x000000155656a220 */ /* 0x020fe20000410000 */
[----:B------:R-:W-:Y:S01]  /*73a0*/  @!P4 FMUL.FTZ R6, R9, -1.4426950216293334961 ;  /* 0xbfb8aa3b0906c820 */ /* 0x000fe20000410000 */
[----:B------:R-:W-:Y:S01]  /*73b0*/  FSETP.GTU.FTZ.AND P2, PT, R7, 20, PT ;  /* 0x41a000000700780b */ /* 0x000fe20003f5c000 */
[----:B------:R2:W3:Y:S01]  /*73c0*/  @!P5 MUFU.EX2 R9, R5 ;  /* 0x000000050009d308 */ /* 0x0004e20000000800 */
[----:B------:R-:W-:Y:S01]  /*73d0*/  @!P0 FMUL.FTZ R11, R23, -1.4426950216293334961 ;  /* 0xbfb8aa3b170b8820 */ /* 0x000fe20000410000 */
[----:B0-----:R-:W-:Y:S01]  /*73e0*/  @!P3 FADD.FTZ R8, R4, 1 ;  /* 0x3f8000000408b421 */ /* 0x001fe20000010000 */
[----:B------:R-:W-:Y:S01]  /*73f0*/  F2FP.F16.F32.PACK_AB R4, R76, R79 ;  /* 0x0000004f4c04723e */ /* 0x000fe200000000ff */
[----:B------:R0:W4:Y:S01]  /*7400*/  @!P4 MUFU.EX2 R21, R6 ;  /* 0x000000060015c308 */ /* 0x0001220000000800 */
[----:B------:R-:W-:-:S03]  /*7410*/  @!P1 FMUL.FTZ R25, R25, -1.4426950216293334961 ;  /* 0xbfb8aa3b19199820 */ /* 0x000fc60000410000 */
[----:B------:R5:W1:Y:S01]  /*7420*/  @!P6 MUFU.EX2 R22, R10 ;  /* 0x0000000a0016e308 */ /* 0x000a620000000800 */
[----:B--2---:R-:W-:-:S03]  /*7430*/  F2FP.F16.F32.PACK_AB R5, R74, R77 ;  /* 0x0000004d4a05723e */ /* 0x004fc600000000ff */
[----:B------:R2:W1:Y:S01]  /*7440*/  @!P0 MUFU.EX2 R23, R11 ;  /* 0x0000000b00178308 */ /* 0x0004620000000800 */
[----:B------:R-:W-:Y:S01]  /*7450*/  @!P2 FMUL.FTZ R26, R7, -1.4426950216293334961 ;  /* 0xbfb8aa3b071aa820 */ /* 0x000fe20000410000 */
[----:B---3--:R-:W-:Y:S01]  /*7460*/  @!P5 FADD.FTZ R20, R9, 1 ;  /* 0x3f8000000914d421 */ /* 0x008fe20000010000 */
[----:B------:R-:W-:Y:S01]  /*7470*/  F2FP.F16.F32.PACK_AB R7, R70, R73 ;  /* 0x000000494607723e */ /* 0x000fe200000000ff */
[----:B------:R3:W1:Y:S01]  /*7480*/  @!P3 MUFU.RCP R28, R8 ;  /* 0x00000008001cb308 */ /* 0x0006620000001000 */
[----:B0-----:R-:W-:Y:S01]  /*7490*/  F2FP.F16.F32.PACK_AB R6, R72, R75 ;  /* 0x0000004b4806723e */ /* 0x001fe200000000ff */
[----:B----4-:R-:W-:Y:S01]  /*74a0*/  @!P4 FADD.FTZ R21, R21, 1 ;  /* 0x3f8000001515c421 */ /* 0x010fe20000010000 */
[----:B-----5:R-:W-:Y:S02]  /*74b0*/  F2FP.F16.F32.PACK_AB R10, R14, R17 ;  /* 0x000000110e0a723e */ /* 0x020fe400000000ff */
[----:B--2---:R-:W-:Y:S01]  /*74c0*/  F2FP.F16.F32.PACK_AB R11, R12, R15 ;  /* 0x0000000f0c0b723e */ /* 0x004fe200000000ff */
[----:B------:R-:W-:Y:S01]  /*74d0*/  STS.128 [R24], R4 ;  /* 0x0000000418007388 */ /* 0x000fe20000000c00 */
[----:B------:R-:W-:Y:S01]  /*74e0*/  F2FP.F16.F32.PACK_AB R9, R16, R19 ;  /* 0x000000131009723e */ /* 0x000fe200000000ff */
[----:B------:R-:W0:Y:S01]  /*74f0*/  @!P1 MUFU.EX2 R25, R25 ;  /* 0x0000001900199308 */ /* 0x000e220000000800 */
[----:B---3--:R-:W-:Y:S01]  /*7500*/  F2FP.F16.F32.PACK_AB R8, R18, R71 ;  /* 0x000000471208723e */ /* 0x008fe200000000ff */
[----:B-1----:R-:W-:Y:S01]  /*7510*/  @!P6 FADD.FTZ R22, R22, 1 ;  /* 0x3f8000001616e421 */ /* 0x002fe20000010000 */
[----:B------:R-:W-:Y:S01]  /*7520*/  @!P0 FADD.FTZ R23, R23, 1 ;  /* 0x3f80000017178421 */ /* 0x000fe20000010000 */
[----:B------:R-:W1:Y:S02]  /*7530*/  @!P2 MUFU.EX2 R26, R26 ;  /* 0x0000001a001aa308 */ /* 0x000e640000000800 */
[----:B------:R2:W-:Y:S01]  /*7540*/  STS.128 [R24+0x10], R8 ;  /* 0x0000100818007388 */ /* 0x0005e20000000c00 */
[----:B------:R-:W-:-:S03]  /*7550*/  NOP ;  /* 0x0000000000007918 */ /* 0x000fc60000000000 */
[----:B------:R-:W3:Y:S01]  /*7560*/  LDS.128 R16, [R67] ;  /* 0x0000000043107984 */ /* 0x000ee20000000c00 */
[----:B0-----:R-:W-:Y:S01]  /*7570*/  @!P1 FADD.FTZ R25, R25, 1 ;  /* 0x3f80000019199421 */ /* 0x001fe20000010000 */
[----:B------:R0:W4:Y:S01]  /*7580*/  @!P5 MUFU.RCP R15, R20 ;  /* 0x00000014000fd308 */ /* 0x0001220000001000 */
[----:B------:R-:W-:Y:S01]  /*7590*/  @!P3 FMUL.FTZ R89, R89, R28 ;  /* 0x0000001c5959b220 */ /* 0x000fe20000410000 */
[----:B------:R-:W5:Y:S01]  /*75a0*/  LDS.128 R4, [R67+0x200] ;  /* 0x0002000043047984 */ /* 0x000f620000000c00 */
[----:B-1----:R-:W-:-:S03]  /*75b0*/  @!P2 FADD.FTZ R26, R26, 1 ;  /* 0x3f8000001a1aa421 */ /* 0x002fc60000010000 */
[----:B------:R-:W-:Y:S01]  /*75c0*/  F2FP.F16.F32.PACK_AB R28, R89, R86 ;  /* 0x00000056591c723e */ /* 0x000fe200000000ff */
[----:B--2---:R-:W-:Y:S01]  /*75d0*/  FADD.FTZ R10, R78, R69 ;  /* 0x000000454e0a7221 */ /* 0x004fe20000010000 */
[----:B------:R-:W-:Y:S01]  /*75e0*/  MOV R8, UR15 ;  /* 0x0000000f00087c02 */ /* 0x000fe20008000f00 */
[----:B------:R1:W2:Y:S01]  /*75f0*/  @!P4 MUFU.RCP R12, R21 ;  /* 0x00000015000cc308 */ /* 0x0002a20000001000 */
[----:B------:R-:W-:Y:S01]  /*7600*/  MOV R9, UR14 ;  /* 0x0000000e00097c02 */ /* 0x000fe20008000f00 */
[----:B------:R-:W2:Y:S01]  /*7610*/  LDCU.64 UR14, c[0x0][0x518] ;  /* 0x0000a300ff0e77ac */ /* 0x000ea20008000a00 */
[----:B------:R-:W-:Y:S02]  /*7620*/  IADD3 R11, PT, PT, R0, R3, RZ ;  /* 0x00000003000b7210 */ /* 0x000fe40007ffe0ff */
[----:B0-----:R-:W-:-:S03]  /*7630*/  F2FP.F16.F32.PACK_AB R20, R81, R78 ;  /* 0x0000004e5114723e */ /* 0x001fc600000000ff */
[----:B------:R-:W-:Y:S01]  /*7640*/  IMAD.WIDE.U32 R8, R11, 0x10, R8 ;  /* 0x000000100b087825 */ /* 0x000fe200078e0008 */
[----:B------:R0:W3:Y:S03]  /*7650*/  @!P6 MUFU.RCP R27, R22 ;  /* 0x00000016001be308 */ /* 0x0000e60000001000 */
[----:B----4-:R-:W-:Y:S01]  /*7660*/  @!P5 FMUL.FTZ R88, R88, R15 ;  /* 0x0000000f5858d220 */ /* 0x010fe20000410000 */
[----:B-1----:R-:W-:Y:S01]  /*7670*/  F2FP.F16.F32.PACK_AB R21, R83, R80 ;  /* 0x000000505315723e */ /* 0x002fe200000000ff */
[----:B------:R-:W-:-:S04]  /*7680*/  FADD.FTZ R15, R10, R81 ;  /* 0x000000510a0f7221 */ /* 0x000fc80000010000 */
[----:B------:R-:W-:Y:S01]  /*7690*/  FADD.FTZ R10, R15, R80 ;  /* 0x000000500f0a7221 */ /* 0x000fe20000010000 */
[----:B------:R1:W4:Y:S01]  /*76a0*/  @!P0 MUFU.RCP R14, R23 ;  /* 0x00000017000e8308 */ /* 0x0003220000001000 */
[----:B--2---:R-:W-:Y:S01]  /*76b0*/  @!P4 FMUL.FTZ R91, R91, R12 ;  /* 0x0000000c5b5bc220 */ /* 0x004fe20000410000 */
[----:B0-----:R-:W-:Y:S01]  /*76c0*/  F2FP.F16.F32.PACK_AB R22, R85, R82 ;  /* 0x000000525516723e */ /* 0x001fe200000000ff */
[----:B------:R-:W-:Y:S01]  /*76d0*/  UIMAD.WIDE.U32 UR8, UR31, UR14, UR8 ;  /* 0x0000000e1f0872a5 */ /* 0x000fe2000f8e0008 */
[----:B------:R-:W-:Y:S01]  /*76e0*/  FADD.FTZ R83, R10, R83 ;  /* 0x000000530a537221 */ /* 0x000fe20000010000 */
[----:B------:R-:W-:Y:S01]  /*76f0*/  UIMAD UR14, UR13, UR23, URZ ;  /* 0x000000170d0e72a4 */ /* 0x000fe2000f8e02ff */
[----:B------:R-:W-:Y:S01]  /*7700*/  F2FP.F16.F32.PACK_AB R29, R91, R88 ;  /* 0x000000585b1d723e */ /* 0x000fe200000000ff */
[----:B------:R-:W-:Y:S01]  /*7710*/  UIMAD UR9, UR31, UR15, UR9 ;  /* 0x0000000f1f0972a4 */ /* 0x000fe2000f8e0209 */
[----:B------:R-:W0:Y:S01]  /*7720*/  @!P1 MUFU.RCP R25, R25 ;  /* 0x0000001900199308 */ /* 0x000e220000001000 */
[----:B-1----:R-:W-:Y:S01]  /*7730*/  F2FP.F16.F32.PACK_AB R23, R87, R84 ;  /* 0x000000545717723e */ /* 0x002fe200000000ff */
[----:B---3--:R-:W-:Y:S01]  /*7740*/  @!P6 FMUL.FTZ R90, R90, R27 ;  /* 0x0000001b5a5ae220 */ /* 0x008fe20000410000 */
[----:B------:R-:W-:Y:S01]  /*7750*/  UIMAD.WIDE.U32 UR8, UR13, UR22, UR8 ;  /* 0x000000160d0872a5 */ /* 0x000fe2000f8e0008 */
[----:B------:R-:W-:Y:S01]  /*7760*/  STG.E.128 desc[UR28][R8.64], R16 ;  /* 0x0000001008007986 */ /* 0x000fe2000c101d1c */
[----:B------:R-:W-:-:S02]  /*7770*/  FADD.FTZ R82, R83, R82 ;  /* 0x0000005253527221 */ /* 0x000fc40000010000 */
[----:B------:R-:W-:Y:S01]  /*7780*/  UIADD3 UR14, UPT, UPT, UR9, UR14, URZ ;  /* 0x0000000e090e7290 */ /* 0x000fe2000fffe0ff */
[----:B------:R-:W1:Y:S01]  /*7790*/  @!P2 MUFU.RCP R26, R26 ;  /* 0x0000001a001aa308 */ /* 0x000e620000001000 */
[----:B-----5:R2:W-:Y:S01]  /*77a0*/  STG.E.128 desc[UR28][R8.64+0x200], R4 ;  /* 0x0002000408007986 */ /* 0x0205e2000c101d1c */
[----:B----4-:R-:W-:Y:S01]  /*77b0*/  @!P0 FMUL.FTZ R93, R93, R14 ;  /* 0x0000000e5d5d8220 */ /* 0x010fe20000410000 */
[----:B------:R-:W-:Y:S01]  /*77c0*/  FADD.FTZ R85, R82, R85 ;  /* 0x0000005552557221 */ /* 0x000fe20000010000 */
[----:B------:R-:W-:Y:S01]  /*77d0*/  ULEA UR9, UP0, UR8, UR24, 0x1 ;  /* 0x0000001808097291 */ /* 0x000fe2000f8008ff */
[----:B------:R-:W-:Y:S02]  /*77e0*/  BAR.SYNC.DEFER_BLOCKING 0x0 ;  /* 0x0000000000007b1d */ /* 0x000fe40000010000 */
[----:B------:R-:W-:Y:S01]  /*77f0*/  F2FP.F16.F32.PACK_AB R30, R93, R90 ;  /* 0x0000005a5d1e723e */ /* 0x000fe200000000ff */
[----:B------:R-:W-:Y:S01]  /*7800*/  FADD.FTZ R84, R85, R84 ;  /* 0x0000005455547221 */ /* 0x000fe20000010000 */
[----:B------:R-:W-:Y:S01]  /*7810*/  ULEA.HI.X UR8, UR8, UR25, UR14, 0x1, UP0 ;  /* 0x0000001908087291 */ /* 0x000fe200080f0c0e */
[----:B0-----:R-:W-:Y:S01]  /*7820*/  @!P1 FMUL.FTZ R92, R92, R25 ;  /* 0x000000195c5c9220 */ /* 0x001fe20000410000 */
[----:B------:R-:W-:Y:S01]  /*7830*/  UIADD3 UR20, UP0, UPT, UR20, -0x1000, URZ ;  /* 0xfffff00014147890 */ /* 0x000fe2000ff1e0ff */
[----:B------:R-:W-:-:S03]  /*7840*/  FADD.FTZ R87, R84, R87 ;  /* 0x0000005754577221 */ /* 0x000fc60000010000 */
[----:B------:R-:W-:Y:S01]  /*7850*/  UIADD3.X UR17, UPT, UPT, UR17, -0x1, URZ, UP0, !UPT ;  /* 0xffffffff11117890 */ /* 0x000fe200087fe4ff */
[----:B------:R-:W-:Y:S01]  /*7860*/  FADD.FTZ R86, R87, R86 ;  /* 0x0000005657567221 */ /* 0x000fe20000010000 */
[----:B------:R-:W-:Y:S01]  /*7870*/  UISETP.GT.AND UP0, UPT, UR18, 0x1, UPT ;  /* 0x000000011200788c */ /* 0x000fe2000bf04270 */
[----:B-1----:R-:W-:Y:S01]  /*7880*/  @!P2 FMUL.FTZ R95, R95, R26 ;  /* 0x0000001a5f5fa220 */ /* 0x002fe20000410000 */
[----:B--2---:R-:W-:Y:S01]  /*7890*/  MOV R4, UR9 ;  /* 0x0000000900047c02 */ /* 0x004fe20008000f00 */
[----:B------:R-:W-:Y:S01]  /*78a0*/  FADD.FTZ R89, R86, R89 ;  /* 0x0000005956597221 */ /* 0x000fe20000010000 */
[----:B------:R-:W-:Y:S01]  /*78b0*/  MOV R5, UR8 ;  /* 0x0000000800057c02 */ /* 0x000fe20008000f00 */
[----:B------:R-:W-:Y:S01]  /*78c0*/  UMOV UR18, UR30 ;  /* 0x0000001e00127c82 */ /* 0x000fe20008000000 */
[----:B------:R-:W-:Y:S01]  /*78d0*/  F2FP.F16.F32.PACK_AB R31, R95, R92 ;  /* 0x0000005c5f1f723e */ /* 0x000fe200000000ff */
[----:B------:R-:W-:Y:S01]  /*78e0*/  FADD.FTZ R88, R89, R88 ;  /* 0x0000005859587221 */ /* 0x000fe20000010000 */
[----:B------:R-:W-:-:S04]  /*78f0*/  IMAD.WIDE.U32 R4, R11, 0x10, R4 ;  /* 0x000000100b047825 */ /* 0x000fc800078e0004 */
[----:B------:R-:W-:Y:S01]  /*7900*/  FADD.FTZ R91, R88, R91 ;  /* 0x0000005b585b7221 */ /* 0x000fe20000010000 */
[----:B------:R-:W-:Y:S03]  /*7910*/  STS.128 [R24], R20 ;  /* 0x0000001418007388 */ /* 0x000fe60000000c00 */
[----:B------:R-:W-:Y:S01]  /*7920*/  FADD.FTZ R90, R91, R90 ;  /* 0x0000005a5b5a7221 */ /* 0x000fe20000010000 */
[----:B------:R-:W-:Y:S01]  /*7930*/  STS.128 [R24+0x10], R28 ;  /* 0x0000101c18007388 */ /* 0x000fe20000000c00 */
[----:B------:R-:W-:-:S03]  /*7940*/  NOP ;  /* 0x0000000000007918 */ /* 0x000fc60000000000 */
[----:B------:R-:W0:Y:S01]  /*7950*/  LDS.128 R16, [R67] ;  /* 0x0000000043107984 */ /* 0x000e220000000c00 */
[----:B------:R-:W-:-:S03]  /*7960*/  FADD.FTZ R93, R90, R93 ;  /* 0x0000005d5a5d7221 */ /* 0x000fc60000010000 */
[----:B------:R-:W1:Y:S01]  /*7970*/  LDS.128 R32, [R67+0x200] ;  /* 0x0002000043207984 */ /* 0x000e620000000c00 */
[----:B------:R-:W-:-:S04]  /*7980*/  FADD.FTZ R92, R93, R92 ;  /* 0x0000005c5d5c7221 */ /* 0x000fc80000010000 */
[----:B------:R-:W-:Y:S01]  /*7990*/  FADD.FTZ R69, R92, R95 ;  /* 0x0000005f5c457221 */ /* 0x000fe20000010000 */
[----:B0-----:R0:W-:Y:S04]  /*79a0*/  STG.E.128 desc[UR28][R4.64], R16 ;  /* 0x0000001004007986 */ /* 0x0011e8000c101d1c */
[----:B-1----:R0:W-:Y:S01]  /*79b0*/  STG.E.128 desc[UR28][R4.64+0x200], R32 ;  /* 0x0002002004007986 */ /* 0x0021e2000c101d1c */
[----:B------:R-:W-:Y:S05]  /*79c0*/  BRA.U UP0, `(.L_x_1922) ;  /* 0xffffff8900e87547 */ /* 0x000fea000b83ffff */
.L_x_1874:
        /* <DEDUP_REMOVED lines=44> */
.L_x_1924:
[----:B------:R-:W-:Y:S05]  /*7c90*/  BSYNC.RECONVERGENT B0 ;  /* 0x0000000000007941 */ /* 0x000fea0003800200 */
.L_x_1923:
        /* <DEDUP_REMOVED lines=42> */
.L_x_1926:
[----:B------:R-:W-:Y:S05]  /*7f40*/  BSYNC.RECONVERGENT B0 ;  /* 0x0000000000007941 */ /* 0x000fea0003800200 */
.L_x_1925:
        /* <DEDUP_REMOVED lines=13> */
[----:B0-----:R-:W-:Y:S02]  /*8020*/  UIMAD.WIDE.U32 UR4, UR13, UR16, URZ ;  /* 0x000000100d0472a5 */ /* 0x001fe4000f8e00ff */
[----:B------:R-:W-:Y:S02]  /*8030*/  UIMAD UR23, UR13, UR23, UR11 ;  /* 0x000000170d1772a4 */ /* 0x000fe4000f8e020b */
[----:B-1----:R-:W-:Y:S02]  /*8040*/  ULEA UR24, UP0, UR10, UR24, 0x2 ;  /* 0x000000180a187291 */ /* 0x002fe4000f8010ff */
[----:B------:R-:W-:Y:S02]  /*8050*/  UIMAD UR16, UR13, UR9, UR7 ;  /* 0x000000090d1072a4 */ /* 0x000fe4000f8e0207 */
[----:B---3--:R-:W-:-:S02]  /*8060*/  UIMAD.WIDE.U32 UR8, UR13, UR18, URZ ;  /* 0x000000120d0872a5 */ /* 0x008fc4000f8e00ff */
[----:B------:R-:W-:Y:S02]  /*8070*/  UIMAD UR27, UR13, UR27, UR15 ;  /* 0x0000001b0d1b72a4 */ /* 0x000fe4000f8e020f */
[----:B------:R-:W-:Y:S02]  /*8080*/  ULEA UR30, UP1, UR14, UR30, 0x2 ;  /* 0x0000001e0e1e7291 */ /* 0x000fe4000f8210ff */
[----:B------:R-:W-:Y:S02]  /*8090*/  ULEA.HI.X UR23, UR10, UR25, UR23, 0x2, UP0 ;  /* 0x000000190a177291 */ /* 0x000fe400080f1417 */
[----:B------:R-:W-:Y:S01]  /*80a0*/  UIMAD UR12, UR13, UR19, UR9 ;  /* 0x000000130d0c72a4 */ /* 0x000fe2000f8e0209 */
[----:B------:R-:W-:Y:S01]  /*80b0*/  UMOV UR10, 0x400 ;  /* 0x00000400000a7882 */ /* 0x000fe20000000000 */
[----:B------:R-:W-:Y:S01]  /*80c0*/  UIMAD UR17, UR13, UR17, UR5 ;  /* 0x000000110d1172a4 */ /* 0x000fe2000f8e0205 */
[----:B------:R-:W0:Y:S01]  /*80d0*/  LDCU UR11, c[0x0][0x360] ;  /* 0x00006c00ff0b77ac */ /* 0x000e220008000800 */
        /* <DEDUP_REMOVED lines=8> */
[----:B------:R-:W-:-:S12]  /*8160*/  ULEA UR10, UR20, UR10, 0x18 ;  /* 0x0000000a140a7291 */ /* 0x000fd8000f8ec0ff */
.L_x_1928:
        /* <DEDUP_REMOVED lines=57> */
.L_x_1927:
[----:B------:R-:W-:Y:S05]  /*8500*/  EXIT ;  /* 0x000000000000794d */ /* 0x000fea0003800000 */
.L_x_1913:
[----:B------:R-:W-:Y:S01]  /*8510*/  MOV R155, R10 ;  /* 0x0000000a009b7202 */ /* 0x000fe20000000f00 */
[----:B------:R-:W-:Y:S01]  /*8520*/  HFMA2 R154, -RZ, RZ, 0, 5.9604644775390625e-08 ;  /* 0x00000001ff9a7431 */ /* 0x000fe200000001ff */
[----:B------:R-:W-:Y:S02]  /*8530*/  MOV R157, RZ ;  /* 0x000000ff009d7202 */ /* 0x000fe40000000f00 */
[----:B------:R-:W-:-:S07]  /*8540*/  MOV R152, 0xffffffff ;  /* 0xffffffff00987802 */ /* 0x000fce0000000f00 */
[----:B-12--5:R-:W-:Y:S05]  /*8550*/  WARPSYNC.COLLECTIVE R152, `(.L_x_1929) ;  /* 0x0000000098087348 */ /* 0x026fea0003c00000 */
[----:B------:R0:W3:Y:S02]  /*8560*/  SHFL.UP P6, R150, R155, R154, R157 ;  /* 0x0400009a9b967389 */ /* 0x0000e400000c009d */
[----:B0123-5:R-:W-:Y:S05]  /*8570*/  ENDCOLLECTIVE ;  /* 0x000000000000791b */ /* 0x02ffea0003800000 */
.L_x_1929:
[----:B------:R-:W-:Y:S02]  /*8580*/  MOV R155, R11 ;  /* 0x0000000b009b7202 */ /* 0x000fe40000000f00 */
[----:B------:R-:W-:-:S07]  /*8590*/  MOV R147, R150 ;  /* 0x0000009600937202 */ /* 0x000fce0000000f00 */
[----:B------:R-:W-:Y:S05]  /*85a0*/  WARPSYNC.COLLECTIVE R152, `(.L_x_1930) ;  /* 0x0000000098087348 */ /* 0x000fea0003c00000 */
[----:B------:R0:W1:Y:S02]  /*85b0*/  SHFL.UP P6, R150, R155, R154, R157 ;  /* 0x0400009a9b967389 */ /* 0x00006400000c009d */
[----:B01----:R-:W-:Y:S05]  /*85c0*/  ENDCOLLECTIVE ;  /* 0x000000000000791b */ /* 0x003fea0003800000 */
.L_x_1930:
[----:B------:R-:W-:Y:S01]  /*85d0*/  HFMA2 R154, -RZ, RZ, 0, 1.1920928955078125e-07 ;  /* 0x00000002ff9a7431 */ /* 0x000fe200000001ff */
[----:B------:R-:W-:-:S05]  /*85e0*/  MOV R149, R150 ;  /* 0x0000009600957202 */ /* 0x000fca0000000f00 */
[C---:B------:R-:W-:Y:S01]  /*85f0*/  FFMA.FTZ R150, R10.reuse, R149, R11 ;  /* 0x000000950a967223 */ /* 0x040fe2000001000b */
[----:B------:R-:W-:-:S04]  /*8600*/  @P5 FMUL.FTZ R10, R10, R147 ;  /* 0x000000930a0a5220 */ /* 0x000fc80000410000 */
[----:B------:R-:W-:Y:S02]  /*8610*/  FSEL R149, R11, R150, !P5 ;  /* 0x000000960b957208 */ /* 0x000fe40006800000 */
[----:B------:R-:W-:-:S07]  /*8620*/  MOV R155, R10 ;  /* 0x0000000a009b7202 */ /* 0x000fce0000000f00 */
[----:B------:R-:W-:Y:S05]  /*8630*/  WARPSYNC.COLLECTIVE R152, `(.L_x_1931) ;  /* 0x0000000098087348 */ /* 0x000fea0003c00000 */
[----:B------:R0:W1:Y:S02]  /*8640*/  SHFL.UP P6, R150, R155, R154, R157 ;  /* 0x0400009a9b967389 */ /* 0x00006400000c009d */
[----:B01----:R-:W-:Y:S05]  /*8650*/  ENDCOLLECTIVE ;  /* 0x000000000000791b */ /* 0x003fea0003800000 */
.L_x_1931:
[----:B------:R-:W-:Y:S02]  /*8660*/  MOV R155, R149 ;  /* 0x00000095009b7202 */ /* 0x000fe40000000f00 */
[----:B------:R-:W-:-:S07]  /*8670*/  MOV R147, R150 ;  /* 0x0000009600937202 */ /* 0x000fce0000000f00 */
[----:B------:R-:W-:Y:S05]  /*8680*/  WARPSYNC.COLLECTIVE R152, `(.L_x_1932) ;  /* 0x0000000098087348 */ /* 0x000fea0003c00000 */
[----:B------:R0:W1:Y:S02]  /*8690*/  SHFL.UP P6, R150, R155, R154, R157 ;  /* 0x0400009a9b967389 */ /* 0x00006400000c009d */
[----:B01----:R-:W-:Y:S05]  /*86a0*/  ENDCOLLECTIVE ;  /* 0x000000000000791b */ /* 0x003fea0003800000 */
.L_x_1932:
        /* <DEDUP_REMOVED lines=8> */
.L_x_1933:
[----:B------:R-:W-:Y:S02]  /*8730*/  MOV R155, R151 ;  /* 0x00000097009b7202 */ /* 0x000fe40000000f00 */
[----:B------:R-:W-:-:S07]  /*8740*/  MOV R11, R150 ;  /* 0x00000096000b7202 */ /* 0x000fce0000000f00 */
[----:B------:R-:W-:Y:S05]  /*8750*/  WARPSYNC.COLLECTIVE R152, `(.L_x_1934) ;  /* 0x0000000098087348 */ /* 0x000fea0003c00000 */
[----:B------:R0:W1:Y:S02]  /*8760*/  SHFL.UP P6, R150, R155, R154, R157 ;  /* 0x0400009a9b967389 */ /* 0x00006400000c009d */
[----:B01----:R-:W-:Y:S05]  /*8770*/  ENDCOLLECTIVE ;  /* 0x000000000000791b */ /* 0x003fea0003800000 */
.L_x_1934:
        /* <DEDUP_REMOVED lines=8> */
.L_x_1935:
[----:B------:R-:W-:Y:S02]  /*8800*/  MOV R155, R147 ;  /* 0x00000093009b7202 */ /* 0x000fe40000000f00 */
[----:B------:R-:W-:-:S07]  /*8810*/  MOV R11, R150 ;  /* 0x00000096000b7202 */ /* 0x000fce0000000f00 */
[----:B------:R-:W-:Y:S05]  /*8820*/  WARPSYNC.COLLECTIVE R152, `(.L_x_1936) ;  /* 0x0000000098087348 */ /* 0x000fea0003c00000 */
[----:B------:R0:W1:Y:S02]  /*8830*/  SHFL.UP P6, R150, R155, R154, R157 ;  /* 0x0400009a9b967389 */ /* 0x00006400000c009d */
[----:B01----:R-:W-:Y:S05]  /*8840*/  ENDCOLLECTIVE ;  /* 0x000000000000791b */ /* 0x003fea0003800000 */
.L_x_1936:
        /* <DEDUP_REMOVED lines=8> */
.L_x_1937:
[----:B------:R-:W-:Y:S02]  /*88d0*/  MOV R155, R11 ;  /* 0x0000000b009b7202 */ /* 0x000fe40000000f00 */
[----:B------:R-:W-:-:S07]  /*88e0*/  MOV R149, R150 ;  /* 0x0000009600957202 */ /* 0x000fce0000000f00 */
[----:B------:R-:W-:Y:S05]  /*88f0*/  WARPSYNC.COLLECTIVE R152, `(.L_x_1938) ;  /* 0x0000000098087348 */ /* 0x000fea0003c00000 */
[----:B------:R0:W1:Y:S02]  /*8900*/  SHFL.UP P6, R150, R155, R154, R157 ;  /* 0x0400009a9b967389 */ /* 0x00006400000c009d */
[----:B01----:R-:W-:Y:S05]  /*8910*/  ENDCOLLECTIVE ;  /* 0x000000000000791b */ /* 0x003fea0003800000 */
.L_x_1938:
[----:B------:R-:W-:Y:S05]  /*8920*/  BRA `(.L_x_1939) ;  /* 0xffffffc800707947 */ /* 0x000fea000383ffff */
.L_x_1914:
        /* <DEDUP_REMOVED lines=8> */
.L_x_1941:
[----:B------:R-:W-:Y:S05]  /*89b0*/  BSYNC B0 ;  /* 0x0000000000007941 */ /* 0x000fea0003800000 */
.L_x_1940:
[----:B------:R-:W-:Y:S05]  /*89c0*/  BRA `(.L_x_1942) ;  /* 0xffffffc8005c7947 */ /* 0x000fea000383ffff */
.L_x_1915:
        /* <DEDUP_REMOVED lines=8> */
.L_x_1944:
[----:B------:R-:W-:Y:S05]  /*8a50*/  BSYNC B0 ;  /* 0x0000000000007941 */ /* 0x000fea0003800000 */
.L_x_1943:
[----:B------:R-:W-:Y:S05]  /*8a60*/  BRA `(.L_x_1945) ;  /* 0xffffffc8003c7947 */ /* 0x000fea000383ffff */
.L_x_1916:
        /* <DEDUP_REMOVED lines=8> */
.L_x_1947:
[----:B------:R-:W-:Y:S05]  /*8af0*/  BSYNC B0 ;  /* 0x0000000000007941 */ /* 0x000fea0003800000 */
.L_x_1946:
        /* <DEDUP_REMOVED lines=9> */
.L_x_1948:
[----:B------:R-:W-:Y:S02]  /*8b90*/  MOV R147, 0x1f ;  /* 0x0000001f00937802 */ /* 0x000fe40000000f00 */
[----:B------:R-:W-:Y:S01]  /*8ba0*/  MOV R11, R150 ;  /* 0x00000096000b7202 */ /* 0x000fe20000000f00 */
[----:B------:R-:W-:-:S07]  /*8bb0*/  HFMA2 R150, -RZ, RZ, 0, 0 ;  /* 0x00000000ff967431 */ /* 0x000fce00000001ff */
[----:B------:R-:W-:Y:S05]  /*8bc0*/  WARPSYNC.COLLECTIVE R152, `(.L_x_1949) ;  /* 0x0000000098087348 */ /* 0x000fea0003c00000 */
[----:B------:R0:W1:Y:S02]  /*8bd0*/  SHFL.IDX P1, R151, R149, R150, R147 ;  /* 0x0000009695977389 */ /* 0x0000640000020093 */
[----:B01----:R-:W-:Y:S05]  /*8be0*/  ENDCOLLECTIVE ;  /* 0x000000000000791b */ /* 0x003fea0003800000 */
.L_x_1949:
[----:B------:R-:W-:Y:S02]  /*8bf0*/  MOV R149, R5 ;  /* 0x0000000500957202 */ /* 0x000fe40000000f00 */
[----:B------:R-:W-:-:S07]  /*8c00*/  MOV R4, R151 ;  /* 0x0000009700047202 */ /* 0x000fce0000000f00 */
[----:B------:R-:W-:Y:S05]  /*8c10*/  WARPSYNC.COLLECTIVE R152, `(.L_x_1950) ;  /* 0x0000000098087348 */ /* 0x000fea0003c00000 */
[----:B------:R0:W1:Y:S02]  /*8c20*/  SHFL.IDX P1, R151, R149, R150, R147 ;  /* 0x0000009695977389 */ /* 0x0000640000020093 */
[----:B01----:R-:W-:Y:S05]  /*8c30*/  ENDCOLLECTIVE ;  /* 0x000000000000791b */ /* 0x003fea0003800000 */
.L_x_1950:
[----:B------:R-:W-:Y:S01]  /*8c40*/  MOV R5, R151 ;  /* 0x0000009700057202 */ /* 0x000fe20000000f00 */
[----:B------:R-:W-:Y:S06]  /*8c50*/  BRA `(.L_x_1951) ;  /* 0xffffffc400d87947 */ /* 0x000fec000383ffff */
.L_x_1918:
        /* <DEDUP_REMOVED lines=9> */
.L_x_1952:
[----:B------:R-:W-:Y:S02]  /*8cf0*/  ISETP.GT.U32.AND P3, PT, R131, 0xf, PT ;  /* 0x0000000f8300780c */ /* 0x000fe40003f64070 */
[----:B------:R-:W-:Y:S02]  /*8d00*/  MOV R150, RZ ;  /* 0x000000ff00967202 */ /* 0x000fe40000000f00 */
[----:B------:R-:W-:Y:S02]  /*8d10*/  MOV R159, R9 ;  /* 0x00000009009f7202 */ /* 0x000fe40000000f00 */
[----:B------:R-:W-:-:S07]  /*8d20*/  MOV R147, R149 ;  /* 0x0000009500937202 */ /* 0x000fce0000000f00 */
[----:B------:R-:W-:Y:S05]  /*8d30*/  WARPSYNC.COLLECTIVE R152, `(.L_x_1953) ;  /* 0x0000000098087348 */ /* 0x000fea0003c00000 */
[----:B------:R0:W1:Y:S02]  /*8d40*/  SHFL.DOWN P4, R149, R159, R154, R161 ;  /* 0x0800009a9f957389 */ /* 0x00006400000800a1 */
[----:B01----:R-:W-:Y:S05]  /*8d50*/  ENDCOLLECTIVE ;  /* 0x000000000000791b */ /* 0x003fea0003800000 */
.L_x_1953:
        /* <DEDUP_REMOVED lines=10> */
.L_x_1954:
[----:B------:R-:W-:Y:S02]  /*8e00*/  MOV R159, R9 ;  /* 0x00000009009f7202 */ /* 0x000fe40000000f00 */
[----:B------:R-:W-:-:S07]  /*8e10*/  MOV R147, R149 ;  /* 0x0000009500937202 */ /* 0x000fce0000000f00 */
[----:B------:R-:W-:Y:S05]  /*8e20*/  WARPSYNC.COLLECTIVE R152, `(.L_x_1955) ;  /* 0x0000000098087348 */ /* 0x000fea0003c00000 */
[----:B------:R0:W1:Y:S02]  /*8e30*/  SHFL.DOWN P4, R149, R159, R154, R161 ;  /* 0x0800009a9f957389 */ /* 0x00006400000800a1 */
[----:B01----:R-:W-:Y:S05]  /*8e40*/  ENDCOLLECTIVE ;  /* 0x000000000000791b */ /* 0x003fea0003800000 */
.L_x_1955:
        /* <DEDUP_REMOVED lines=10> */
.L_x_1956:
[----:B------:R-:W-:Y:S02]  /*8ef0*/  MOV R159, R9 ;  /* 0x00000009009f7202 */ /* 0x000fe40000000f00 */
[----:B------:R-:W-:-:S07]  /*8f00*/  MOV R147, R149 ;  /* 0x0000009500937202 */ /* 0x000fce0000000f00 */
[----:B------:R-:W-:Y:S05]  /*8f10*/  WARPSYNC.COLLECTIVE R152, `(.L_x_1957) ;  /* 0x0000000098087348 */ /* 0x000fea0003c00000 */
[----:B------:R0:W1:Y:S02]  /*8f20*/  SHFL.DOWN P4, R149, R159, R154, R161 ;  /* 0x0800009a9f957389 */ /* 0x00006400000800a1 */
[----:B01----:R-:W-:Y:S05]  /*8f30*/  ENDCOLLECTIVE ;  /* 0x000000000000791b */ /* 0x003fea0003800000 */
.L_x_1957:
        /* <DEDUP_REMOVED lines=9> */
.L_x_1958:
[----:B------:R-:W-:Y:S02]  /*8fd0*/  MOV R159, R9 ;  /* 0x00000009009f7202 */ /* 0x000fe40000000f00 */
[----:B------:R-:W-:-:S07]  /*8fe0*/  MOV R147, R149 ;  /* 0x0000009500937202 */ /* 0x000fce0000000f00 */
[----:B------:R-:W-:Y:S05]  /*8ff0*/  WARPSYNC.COLLECTIVE R152, `(.L_x_1959) ;  /* 0x0000000098087348 */ /* 0x000fea0003c00000 */
[----:B------:R0:W1:Y:S02]  /*9000*/  SHFL.DOWN P4, R149, R159, R154, R161 ;  /* 0x0800009a9f957389 */ /* 0x00006400000800a1 */
[----:B01----:R-:W-:Y:S05]  /*9010*/  ENDCOLLECTIVE ;  /* 0x000000000000791b */ /* 0x003fea0003800000 */
.L_x_1959:
        /* <DEDUP_REMOVED lines=9> */
.L_x_1960:
[----:B------:R-:W-:Y:S02]  /*90b0*/  MOV R159, R9 ;  /* 0x00000009009f7202 */ /* 0x000fe40000000f00 */
[----:B------:R-:W-:-:S07]  /*90c0*/  MOV R147, R149 ;  /* 0x0000009500937202 */ /* 0x000fce0000000f00 */
[----:B------:R-:W-:Y:S05]  /*90d0*/  WARPSYNC.COLLECTIVE R152, `(.L_x_1961) ;  /* 0x0000000098087348 */ /* 0x000fea0003c00000 */
[----:B------:R0:W1:Y:S02]  /*90e0*/  SHFL.DOWN P4, R149, R159, R154, R161 ;  /* 0x0800009a9f957389 */ /* 0x00006400000800a1 */
[----:B01----:R-:W-:Y:S05]  /*90f0*/  ENDCOLLECTIVE ;  /* 0x000000000000791b */ /* 0x003fea0003800000 */
.L_x_1961:
[C---:B------:R-:W-:Y:S01]  /*9100*/  @!P3 FMUL.FTZ R147, R8.reuse, R147 ;  /* 0x000000930893b220 */ /* 0x040fe20000410000 */
[----:B------:R-:W-:-:S04]  /*9110*/  @!P3 FFMA.FTZ R149, R8, R149, R9 ;  /* 0x000000950895b223 */ /* 0x000fc80000010009 */
[----:B------:R-:W-:Y:S02]  /*9120*/  @!P3 MOV R8, R147 ;  /* 0x000000930008b202 */ /* 0x000fe40000000f00 */
[----:B------:R-:W-:Y:S02]  /*9130*/  MOV R147, 0x1f ;  /* 0x0000001f00937802 */ /* 0x000fe40000000f00 */
[----:B------:R-:W-:Y:S02]  /*9140*/  @!P3 MOV R9, R149 ;  /* 0x000000950009b202 */ /* 0x000fe40000000f00 */
[-C--:B------:R-:W-:Y:S02]  /*9150*/  MOV R149, R8.reuse ;  /* 0x0000000800957202 */ /* 0x080fe40000000f00 */
[----:B------:R-:W-:-:S07]  /*9160*/  MOV R159, R8 ;  /* 0x00000008009f7202 */ /* 0x000fce0000000f00 */
[----:B------:R-:W-:Y:S05]  /*9170*/  WARPSYNC.COLLECTIVE R152, `(.L_x_1962) ;  /* 0x0000000098087348 */ /* 0x000fea0003c00000 */
[----:B------:R0:W1:Y:S02]  /*9180*/  SHFL.IDX P1, R151, R149, R150, R147 ;  /* 0x0000009695977389 */ /* 0x0000640000020093 */
[----:B01----:R-:W-:Y:S05]  /*9190*/  ENDCOLLECTIVE ;  /* 0x000000000000791b */ /* 0x003fea0003800000 */
.L_x_1962:
[----:B------:R-:W-:Y:S02]  /*91a0*/  MOV R149, R9 ;  /* 0x0000000900957202 */ /* 0x000fe40000000f00 */
[----:B------:R-:W-:-:S07]  /*91b0*/  MOV R153, R151 ;  /* 0x0000009700997202 */ /* 0x000fce0000000f00 */
[----:B------:R-:W-:Y:S05]  /*91c0*/  WARPSYNC.COLLECTIVE R152, `(.L_x_1963) ;  /* 0x0000000098087348 */ /* 0x000fea0003c00000 */
[----:B------:R0:W1:Y:S02]  /*91d0*/  SHFL.IDX P1, R151, R149, R150, R147 ;  /* 0x0000009695977389 */ /* 0x0000640000020093 */
[----:B01----:R-:W-:Y:S05]  /*91e0*/  ENDCOLLECTIVE ;  /* 0x000000000000791b */ /* 0x003fea0003800000 */
.L_x_1963:
[----:B------:R-:W-:-:S05]  /*91f0*/  MOV R154, R151 ;  /* 0x00000097009a7202 */ /* 0x000fca0000000f00 */
[-C--:B------:R-:W-:Y:S01]  /*9200*/  FFMA.FTZ R131, R5, R153.reuse, R154 ;  /* 0x0000009905837223 */ /* 0x080fe2000001009a */
[----:B------:R-:W-:Y:S01]  /*9210*/  MOV R154, 0x1 ;  /* 0x00000001009a7802 */ /* 0x000fe20000000f00 */
[----:B------:R-:W-:-:S07]  /*9220*/  FMUL.FTZ R153, R4, R153 ;  /* 0x0000009904997220 */ /* 0x000fce0000410000 */
[----:B------:R-:W-:Y:S05]  /*9230*/  WARPSYNC.COLLECTIVE R152, `(.L_x_1964) ;  /* 0x0000000098087348 */ /* 0x000fea0003c00000 */
[----:B------:R0:W1:Y:S02]  /*9240*/  SHFL.DOWN P4, R149, R159, R154, R161 ;  /* 0x0800009a9f957389 */ /* 0x00006400000800a1 */
[----:B01----:R-:W-:Y:S05]  /*9250*/  ENDCOLLECTIVE ;  /* 0x000000000000791b */ /* 0x003fea0003800000 */
.L_x_1964:
[----:B------:R-:W-:Y:S02]  /*9260*/  MOV R159, R9 ;  /* 0x00000009009f7202 */ /* 0x000fe40000000f00 */
[----:B------:R-:W-:-:S07]  /*9270*/  MOV R155, R149 ;  /* 0x00000095009b7202 */ /* 0x000fce0000000f00 */
[----:B------:R-:W-:Y:S05]  /*9280*/  WARPSYNC.COLLECTIVE R152, `(.L_x_1965) ;  /* 0x0000000098087348 */ /* 0x000fea0003c00000 */
[----:B------:R0:W1:Y:S02]  /*9290*/  SHFL.DOWN P4, R149, R159, R154, R161 ;  /* 0x0800009a9f957389 */ /* 0x00006400000800a1 */
[----:B01----:R-:W-:Y:S05]  /*92a0*/  ENDCOLLECTIVE ;  /* 0x000000000000791b */ /* 0x003fea0003800000 */
.L_x_1965:
[----:B------:R-:W-:Y:S02]  /*92b0*/  MOV R156, R149 ;  /* 0x00000095009c7202 */ /* 0x000fe40000000f00 */
[----:B------:R-:W-:-:S07]  /*92c0*/  MOV R149, R4 ;  /* 0x0000000400957202 */ /* 0x000fce0000000f00 */
[----:B------:R-:W-:Y:S05]  /*92d0*/  WARPSYNC.COLLECTIVE R152, `(.L_x_1966) ;  /* 0x0000000098087348 */ /* 0x000fea0003c00000 */
[----:B------:R0:W1:Y:S02]  /*92e0*/  SHFL.IDX P1, R151, R149, R150, R147 ;  /* 0x0000009695977389 */ /* 0x0000640000020093 */
[----:B01----:R-:W-:Y:S05]  /*92f0*/  ENDCOLLECTIVE ;  /* 0x000000000000791b */ /* 0x003fea0003800000 */
.L_x_1966:
[----:B------:R-:W-:Y:S02]  /*9300*/  MOV R149, R5 ;  /* 0x0000000500957202 */ /* 0x000fe40000000f00 */
[----:B------:R-:W-:-:S07]  /*9310*/  MOV R157, R151 ;  /* 0x00000097009d7202 */ /* 0x000fce0000000f00 */
[----:B------:R-:W-:Y:S05]  /*9320*/  WARPSYNC.COLLECTIVE R152, `(.L_x_1967) ;  /* 0x0000000098087348 */ /* 0x000fea0003c00000 */
[----:B------:R0:W1:Y:S02]  /*9330*/  SHFL.IDX P1, R151, R149, R150, R147 ;  /* 0x0000009695977389 */ /* 0x0000640000020093 */
[----:B01----:R-:W-:Y:S05]  /*9340*/  ENDCOLLECTIVE ;  /* 0x000000000000791b */ /* 0x003fea0003800000 */
.L_x_1967:
[----:B------:R-:W-:Y:S05]  /*9350*/  BRA `(.L_x_1968) ;  /* 0xffffffc800187947 */ /* 0x000fea000383ffff */
.L_x_1969:
        /* <DEDUP_REMOVED lines=10> */
.L_x_10427:


//--------------------- .text._Z25selective_scan_bwd_kernelI32Selective_Scan_bwd_kernel_traitsILi128ELi16ELb1ELb0ELb1ELb0ELb0EN3c104HalfEfEEv12SSMParamsBwd --------------------------
	.section	.text._Z25selective_scan_bwd_kernelI32Selective_Scan_bwd_kernel_traitsILi128ELi16ELb1ELb0ELb1ELb0ELb0EN3c104HalfEfEEv12SSMParamsBwd,"ax",@progbits
	.align	128
        .global         _Z25selective_scan_bwd_kernelI32Selective_Scan_bwd_kernel_traitsILi128ELi16ELb1ELb0ELb1ELb0ELb0EN3c104HalfEfEEv12SSMParamsBwd
        .type           _Z25selective_scan_bwd_kernelI32Selective_Scan_bwd_kernel_traitsILi128ELi16ELb1ELb0ELb1ELb0ELb0EN3c104HalfEfEEv12SSMParamsBwd,@function
        .size           _Z25selective_scan_bwd_kernelI32Selective_Scan_bwd_kernel_traitsILi128ELi16ELb1ELb0ELb1ELb0ELb0EN3c104HalfEfEEv12SSMParamsBwd,(.L_x_10428 - _Z25selective_scan_bwd_kernelI32Selective_Scan_bwd_kernel_traitsILi128ELi16ELb1ELb0ELb1ELb0ELb0EN3c104HalfEfEEv12SSMParamsBwd)
        .other          _Z25selective_scan_bwd_kernelI32Selective_Scan_bwd_kernel_traitsILi128ELi16ELb1ELb0ELb1ELb0ELb0EN3c104HalfEfEEv12SSMParamsBwd,@"STO_CUDA_ENTRY STV_DEFAULT"
_Z25selective_scan_bwd_kernelI32Selective_Scan_bwd_kernel_traitsILi128ELi16ELb1ELb0ELb1ELb0ELb0EN3c104HalfEfEEv12SSMParamsBwd:
.text._Z25selective_scan_bwd_kernelI32Selective_Scan_bwd_kernel_traitsILi128ELi16ELb1ELb0ELb1ELb0ELb0EN3c104HalfEfEEv12SSMParamsBwd:
        /* <DEDUP_REMOVED lines=121> */
[----:B------:R-:W1:Y:S01]  /*0790*/  S2UR UR8, SR_CgaCtaId ;  /* 0x00000000000879c3 */ /* 0x000e620000008800 */
[----:B------:R-:W-:Y:S01]  /*07a0*/  UMOV UR23, 0x400 ;  /* 0x0000040000177882 */ /* 0x000fe20000000000 */
[----:B------:R-:W2:Y:S01]  /*07b0*/  LDCU UR10, c[0x0][0x394] ;  /* 0x00007280ff0a77ac */ /* 0x000ea20008000800 */
[----:B------:R3:W-:Y:S01]  /*07c0*/  STL [R1+0x4], RZ ;  /* 0x000004ff01007387 */ /* 0x0007e20000100800 */
[----:B------:R-:W-:-:S03]  /*07d0*/  UMOV UR11, UR12 ;  /* 0x0000000c000b7c82 */ /* 0x000fc60008000000 */
[----:B------:R3:W-:Y:S01]  /*07e0*/  STL [R1+0x8], RZ ;  /* 0x000008ff01007387 */ /* 0x0007e20000100800 */
[----:B------:R-:W-:Y:S01]  /*07f0*/  UMOV UR16, UR13 ;  /* 0x0000000d00107c82 */ /* 0x000fe20008000000 */
[----:B------:R-:W-:Y:S01]  /*0800*/  UMOV UR18, UR15 ;  /* 0x0000000f00127c82 */ /* 0x000fe20008000000 */
[----:B------:R-:W-:Y:S01]  /*0810*/  UMOV UR20, UR14 ;  /* 0x0000000e00147c82 */ /* 0x000fe20008000000 */
[----:B-1----:R-:W-:Y:S01]  /*0820*/  ULEA UR23, UR8, UR23, 0x18 ;  /* 0x0000001708177291 */ /* 0x002fe2000f8ec0ff */
[C---:B0-----:R-:W-:Y:S02]  /*0830*/  SHF.L.U32 R0, R83.reuse, 0x1, RZ ;  /* 0x0000000153007819 */ /* 0x041fe400000006ff */
[----:B------:R-:W-:Y:S02]  /*0840*/  LOP3.LUT R2, R83, 0x1f, RZ, 0xc0, !PT ;  /* 0x0000001f53027812 */ /* 0x000fe400078ec0ff */
[----:B------:R-:W-:-:S04]  /*0850*/  LOP3.LUT R3, R0, 0x7c0, RZ, 0xc0, !PT ;  /* 0x000007c000037812 */ /* 0x000fc800078ec0ff */
[----:B--23--:R-:W-:-:S07]  /*0860*/  LOP3.LUT R7, R3, R2, RZ, 0xfc, !PT ;  /* 0x0000000203077212 */ /* 0x00cfce00078efcff */
.L_x_2017:
        /* <DEDUP_REMOVED lines=11> */
[----:B0-----:R-:W-:Y:S02]  /*0920*/  IADD3 R82, PT, PT, R3, R0, RZ ;  /* 0x0000000003527210 */ /* 0x001fe40007ffe0ff */
[----:B------:R-:W-:Y:S01]  /*0930*/  MOV R16, UR19 ;  /* 0x0000001300107c02 */ /* 0x000fe20008000f00 */
[----:B------:R-:W4:Y:S01]  /*0940*/  LDL.LU R3, [R1+0x8] ;  /* 0x0000080001037983 */ /* 0x000f220000300800 */
        /* <DEDUP_REMOVED lines=8> */
[----:B------:R-:W5:Y:S04]  /*09d0*/  LDG.E.128 R32, desc[UR34][R12.64] ;  /* 0x000000220c207981 */ /* 0x000f68000c1e1d00 */
[----:B------:R-:W4:Y:S01]  /*09e0*/  LDG.E.128 R36, desc[UR34][R12.64+0x200] ;  /* 0x000200220c247981 */ /* 0x000f22000c1e1d00 */
[----:B------:R-:W-:-:S03]  /*09f0*/  MOV R17, UR20 ;  /* 0x0000001400117c02 */ /* 0x000fc60008000f00 */
[----:B------:R-:W-:Y:S01]  /*0a00*/  IMAD.WIDE.U32 R16, R7, 0x10, R16 ;  /* 0x0000001007107825 */ /* 0x000fe200078e0010 */
[----:B-----5:R-:W-:Y:S04]  /*0a10*/  STS.128 [R82], R32 ;  /* 0x0000002052007388 */ /* 0x020fe80000000c00 */
[----:B----4-:R4:W-:Y:S01]  /*0a20*/  STS.128 [R82+0x200], R36 ;  /* 0x0002002452007388 */ /* 0x0109e20000000c00 */
[----:B------:R-:W-:-:S03]  /*0a30*/  NOP ;  /* 0x0000000000007918 */ /* 0x000fc60000000000 */
[----:B------:R-:W-:Y:S04]  /*0a40*/  LDS.128 R8, [R81] ;  /* 0x0000000051087984 */ /* 0x000fe80000000c00 */
[----:B------:R-:W-:Y:S01]  /*0a50*/  LDS.128 R4, [R81+0x10] ;  /* 0x0000100051047984 */ /* 0x000fe20000000c00 */
[----:B------:R-:W-:Y:S06]  /*0a60*/  BAR.SYNC.DEFER_BLOCKING 0x0 ;  /* 0x0000000000007b1d */ /* 0x000fec0000010000 */
[----:B0-----:R-:W5:Y:S04]  /*0a70*/  LDG.E.128 R20, desc[UR34][R16.64] ;  /* 0x0000002210147981 */ /* 0x001f68000c1e1d00 */
[----:B------:R-:W5:Y:S01]  /*0a80*/  LDG.E.128 R40, desc[UR34][R16.64+0x200] ;  /* 0x0002002210287981 */ /* 0x000f62000c1e1d00 */
[----:B--2---:R-:W-:-:S02]  /*0a90*/  HADD2.F32 R80, -RZ, R24.H0_H0 ;  /* 0x20000018ff507230 */ /* 0x004fc40000004100 */
[----:B------:R-:W-:Y:S02]  /*0aa0*/  HADD2.F32 R79, -RZ, R24.H1_H1 ;  /* 0x30000018ff4f7230 */ /* 0x000fe40000004100 */
[--C-:B------:R-:W-:Y:S02]  /*0ab0*/  HADD2.F32 R78, -RZ, R25.reuse.H0_H0 ;  /* 0x20000019ff4e7230 */ /* 0x100fe40000004100 */
[----:B------:R-:W-:Y:S02]  /*0ac0*/  HADD2.F32 R77, -RZ, R25.H1_H1 ;  /* 0x30000019ff4d7230 */ /* 0x000fe40000004100 */
[--C-:B------:R-:W-:Y:S02]  /*0ad0*/  HADD2.F32 R76, -RZ, R26.reuse.H0_H0 ;  /* 0x2000001aff4c7230 */ /* 0x100fe40000004100 */
[----:B------:R-:W-:Y:S02]  /*0ae0*/  HADD2.F32 R75, -RZ, R26.H1_H1 ;  /* 0x3000001aff4b7230 */ /* 0x000fe40000004100 */
[----:B------:R-:W-:-:S02]  /*0af0*/  HADD2.F32 R74, -RZ, R27.H0_H0 ;  /* 0x2000001bff4a7230 */ /* 0x000fc40000004100 */
[----:B------:R-:W-:Y:S02]  /*0b00*/  HADD2.F32 R73, -RZ, R27.H1_H1 ;  /* 0x3000001bff497230 */ /* 0x000fe40000004100 */
[--C-:B---3--:R-:W-:Y:S02]  /*0b10*/  HADD2.F32 R72, -RZ, R28.reuse.H0_H0 ;  /* 0x2000001cff487230 */ /* 0x108fe40000004100 */
[----:B------:R-:W-:Y:S02]  /*0b20*/  HADD2.F32 R71, -RZ, R28.H1_H1 ;  /* 0x3000001cff477230 */ /* 0x000fe40000004100 */
[--C-:B------:R-:W-:Y:S02]  /*0b30*/  HADD2.F32 R70, -RZ, R29.reuse.H0_H0 ;  /* 0x2000001dff467230 */ /* 0x100fe40000004100 */
[----:B------:R-:W-:Y:S02]  /*0b40*/  HADD2.F32 R69, -RZ, R29.H1_H1 ;  /* 0x3000001dff457230 */ /* 0x000fe40000004100 */
[----:B------:R-:W-:-:S02]  /*0b50*/  HADD2.F32 R68, -RZ, R30.H0_H0 ;  /* 0x2000001eff447230 */ /* 0x000fc40000004100 */
[----:B------:R-:W-:Y:S02]  /*0b60*/  HADD2.F32 R67, -RZ, R30.H1_H1 ;  /* 0x3000001eff437230 */ /* 0x000fe40000004100 */
[--C-:B------:R-:W-:Y:S02]  /*0b70*/  HADD2.F32 R66, -RZ, R31.reuse.H0_H0 ;  /* 0x2000001fff427230 */ /* 0x100fe40000004100 */
[----:B------:R-:W-:Y:S01]  /*0b80*/  HADD2.F32 R65, -RZ, R31.H1_H1 ;  /* 0x3000001fff417230 */ /* 0x000fe20000004100 */
[----:B-1----:R-:W-:Y:S01]  /*0b90*/  UISETP.GE.AND UP0, UPT, UR8, 0x1, UPT ;  /* 0x000000010800788c */ /* 0x002fe2000bf06270 */
[----:B------:R-:W-:Y:S02]  /*0ba0*/  CS2R R48, SRZ ;  /* 0x0000000000307805 */ /* 0x000fe4000001ff00 */
[----:B----4-:R-:W-:Y:S02]  /*0bb0*/  CS2R R38, SRZ ;  /* 0x0000000000267805 */ /* 0x010fe4000001ff00 */
[----:B------:R-:W-:-:S02]  /*0bc0*/  CS2R R36, SRZ ;  /* 0x0000000000247805 */ /* 0x000fc4000001ff00 */
[----:B------:R-:W-:Y:S02]  /*0bd0*/  CS2R R30, SRZ ;  /* 0x00000000001e7805 */ /* 0x000fe4000001ff00 */
[----:B------:R-:W-:Y:S02]  /*0be0*/  CS2R R28, SRZ ;  /* 0x00000000001c7805 */ /* 0x000fe4000001ff00 */
[----:B------:R-:W-:Y:S01]  /*0bf0*/  CS2R R26, SRZ ;  /* 0x00000000001a7805 */ /* 0x000fe2000001ff00 */
[----:B-----5:R-:W-:Y:S04]  /*0c00*/  STS.128 [R82], R20 ;  /* 0x0000001452007388 */ /* 0x020fe80000000c00 */
[----:B------:R-:W-:Y:S01]  /*0c10*/  STS.128 [R82+0x200], R40 ;  /* 0x0002002852007388 */ /* 0x000fe20000000c00 */
[----:B------:R-:W-:-:S03]  /*0c20*/  NOP ;  /* 0x0000000000007918 */ /* 0x000fc60000000000 */
[----:B------:R-:W0:Y:S04]  /*0c30*/  LDS.128 R32, [R81] ;  /* 0x0000000051207984 */ /* 0x000e280000000c00 */
[----:B------:R-:W1:Y:S01]  /*0c40*/  LDS.128 R12, [R81+0x10] ;  /* 0x00001000510c7984 */ /* 0x000e620000000c00 */
[--C-:B0-----:R-:W-:Y:S02]  /*0c50*/  HADD2.F32 R0, -RZ, R32.reuse.H0_H0 ;  /* 0x20000020ff007230 */ /* 0x101fe40000004100 */
[----:B------:R-:W-:-:S03]  /*0c60*/  HADD2.F32 R64, -RZ, R32.H1_H1 ;  /* 0x30000020ff407230 */ /* 0x000fc60000004100 */
[----:B------:R-:W-:Y:S01]  /*0c70*/  FFMA.FTZ R3, R0, R80, R3 ;  /* 0x0000005000037223 */ /* 0x000fe20000010003 */
[----:B------:R-:W-:-:S03]  /*0c80*/  HADD2.F32 R63, -RZ, R33.H0_H0 ;  /* 0x20000021ff3f7230 */ /* 0x000fc60000004100 */
[----:B------:R-:W-:Y:S01]  /*0c90*/  FFMA.FTZ R16, R64, R79, R3 ;  /* 0x0000004f40107223 */ /* 0x000fe20000010003 */
[----:B------:R-:W-:-:S03]  /*0ca0*/  HADD2.F32 R62, -RZ, R33.H1_H1 ;  /* 0x30000021ff3e7230 */ /* 0x000fc60000004100 */
[----:B------:R-:W-:Y:S01]  /*0cb0*/  FFMA.FTZ R3, R63, R78, R16 ;  /* 0x0000004e3f037223 */ /* 0x000fe20000010010 */
[----:B------:R-:W-:Y:S02]  /*0cc0*/  HADD2.F32 R61, -RZ, R34.H0_H0 ;  /* 0x20000022ff3d7230 */ /* 0x000fe40000004100 */
[--C-:B-1----:R-:W-:Y:S02]  /*0cd0*/  HADD2.F32 R57, -RZ, R12.reuse.H0_H0 ;  /* 0x2000000cff397230 */ /* 0x102fe40000004100 */
[----:B------:R-:W-:Y:S02]  /*0ce0*/  HADD2.F32 R56, -RZ, R12.H1_H1 ;  /* 0x3000000cff387230 */ /* 0x000fe40000004100 */
[----:B------:R-:W-:Y:S01]  /*0cf0*/  FFMA.FTZ R12, R62, R77, R3 ;  /* 0x0000004d3e0c7223 */ /* 0x000fe20000010003 */
[----:B------:R-:W-:-:S03]  /*0d00*/  HADD2.F32 R60, -RZ, R34.H1_H1 ;  /* 0x30000022ff3c7230 */ /* 0x000fc60000004100 */
[----:B------:R-:W-:Y:S01]  /*0d10*/  FFMA.FTZ R3, R61, R76, R12 ;  /* 0x0000004c3d037223 */ /* 0x000fe2000001000c */
[----:B------:R-:W-:-:S03]  /*0d20*/  HADD2.F32 R59, -RZ, R35.H0_H0 ;  /* 0x20000023ff3b7230 */ /* 0x000fc60000004100 */
[----:B------:R-:W-:Y:S01]  /*0d30*/  FFMA.FTZ R12, R60, R75, R3 ;  /* 0x0000004b3c0c7223 */ /* 0x000fe20000010003 */
[----:B------:R-:W-:-:S03]  /*0d40*/  HADD2.F32 R58, -RZ, R35.H1_H1 ;  /* 0x30000023ff3a7230 */ /* 0x000fc60000004100 */
[----:B------:R-:W-:-:S04]  /*0d50*/  FFMA.FTZ R3, R59, R74, R12 ;  /* 0x0000004a3b037223 */ /* 0x000fc8000001000c */
[----:B------:R-:W-:Y:S01]  /*0d60*/  FFMA.FTZ R12, R58, R73, R3 ;  /* 0x000000493a0c7223 */ /* 0x000fe20000010003 */
[----:B------:R-:W-:-:S03]  /*0d70*/  HADD2.F32 R55, -RZ, R13.H0_H0 ;  /* 0x2000000dff377230 */ /* 0x000fc60000004100 */
[----:B------:R-:W-:Y:S01]  /*0d80*/  FFMA.FTZ R3, R57, R72, R12 ;  /* 0x0000004839037223 */ /* 0x000fe2000001000c */
[----:B------:R-:W-:-:S03]  /*0d90*/  HADD2.F32 R54, -RZ, R13.H1_H1 ;  /* 0x3000000dff367230 */ /* 0x000fc60000004100 */
        /* <DEDUP_REMOVED lines=9> */
[----:B------:R-:W-:-:S03]  /*0e30*/  FMUL.FTZ R13, R0, UR7 ;  /* 0x00000007000d7c20 */ /* 0x000fc60008410000 */
[----:B------:R-:W-:-:S04]  /*0e40*/  FFMA.FTZ R3, R51, R66, R12 ;  /* 0x0000004233037223 */ /* 0x000fc8000001000c */
[----:B------:R-:W-:Y:S01]  /*0e50*/  FFMA.FTZ R3, R50, R65, R3 ;  /* 0x0000004132037223 */ /* 0x000fe20000010003 */
[----:B------:R0:W-:Y:S04]  /*0e60*/  STL [R1], R13 ;  /* 0x0000000d01007387 */ /* 0x0001e80000100800 */
[----:B------:R0:W-:Y:S01]  /*0e70*/  STL [R1+0x8], R3 ;  /* 0x0000080301007387 */ /* 0x0001e20000100800 */
        /* <DEDUP_REMOVED lines=21> */
[--C-:B------:R-:W-:Y:S02]  /*0fd0*/  HADD2.F32 R17, -RZ, R8.reuse.H0_H0 ;  /* 0x20000008ff117230 */ /* 0x100fe40000004100 */
[----:B------:R-:W-:Y:S02]  /*0fe0*/  HFMA2 R49, -RZ, RZ, 0, 0 ;  /* 0x00000000ff317431 */ /* 0x000fe400000001ff */
[----:B------:R-:W-:Y:S01]  /*0ff0*/  HADD2.F32 R16, -RZ, R8.H1_H1 ;  /* 0x30000008ff107230 */ /* 0x000fe20000004100 */
[----:B------:R-:W1:Y:S01]  /*1000*/  LDCU.64 UR30, c[0x0][0x3b8] ;  /* 0x00007700ff1e77ac */ /* 0x000e620008000a00 */
[--C-:B------:R-:W-:Y:S01]  /*1010*/  HADD2.F32 R15, -RZ, R9.reuse.H0_H0 ;  /* 0x20000009ff0f7230 */ /* 0x100fe20000004100 */
[C---:B------:R-:W-:Y:S01]  /*1020*/  ISETP.NE.AND P0, PT, R83.reuse, RZ, PT ;  /* 0x000000ff5300720c */ /* 0x040fe20003f05270 */
[----:B------:R-:W-:Y:S01]  /*1030*/  HADD2.F32 R14, -RZ, R9.H1_H1 ;  /* 0x30000009ff0e7230 */ /* 0x000fe20000004100 */
[----:B------:R-:W-:Y:S01]  /*1040*/  UISETP.NE.AND UP0, UPT, UR10, 0x1, UPT ;  /* 0x000000010a00788c */ /* 0x000fe2000bf05270 */
[--C-:B------:R-:W-:Y:S01]  /*1050*/  HADD2.F32 R9, -RZ, R4.reuse.H0_H0 ;  /* 0x20000004ff097230 */ /* 0x100fe20000004100 */
[----:B------:R-:W-:Y:S01]  /*1060*/  UMOV UR23, 0x400 ;  /* 0x0000040000177882 */ /* 0x000fe20000000000 */
[----:B------:R-:W-:Y:S01]  /*1070*/  HADD2.F32 R8, -RZ, R4.H1_H1 ;  /* 0x30000004ff087230 */ /* 0x000fe20000004100 */
[----:B------:R-:W-:Y:S01]  /*1080*/  IADD3 R86, PT, PT, R83, 0x200, RZ ;  /* 0x0000020053567810 */ /* 0x000fe20007ffe0ff */
[--C-:B------:R-:W-:Y:S01]  /*1090*/  HADD2.F32 R4, -RZ, R5.reuse.H0_H0 ;  /* 0x20000005ff047230 */ /* 0x100fe20000004100 */
[----:B------:R-:W-:Y:S01]  /*10a0*/  PLOP3.LUT P1, PT, PT, PT, UP0, 0x80, 0x8 ;  /* 0x000000000008781c */ /* 0x000fe20003f2f008 */
[----:B------:R-:W-:-:S02]  /*10b0*/  HADD2.F32 R5, -RZ, R5.H1_H1 ;  /* 0x30000005ff057230 */ /* 0x000fc40000004100 */
[----:B------:R-:W-:Y:S01]  /*10c0*/  FADD.FTZ R17, R17, UR6 ;  /* 0x0000000611117e21 */ /* 0x000fe20008010000 */
[--C-:B------:R-:W-:Y:S01]  /*10d0*/  HADD2.F32 R40, -RZ, R6.reuse.H0_H0 ;  /* 0x20000006ff287230 */ /* 0x100fe20000004100 */
[----:B------:R-:W-:Y:S01]  /*10e0*/  ISETP.EQ.AND P1, PT, R2, RZ, P1 ;  /* 0x000000ff0200720c */ /* 0x000fe20000f22270 */
[----:B------:R-:W-:Y:S01]  /*10f0*/  HADD2.F32 R41, -RZ, R6.H1_H1 ;  /* 0x30000006ff297230 */ /* 0x000fe20000004100 */
[----:B------:R-:W-:Y:S01]  /*1100*/  SHF.L.U32 R2, R83, 0x1, RZ ;  /* 0x0000000153027819 */ /* 0x000fe200000006ff */
[--C-:B------:R-:W-:Y:S02]  /*1110*/  HADD2.F32 R13, -RZ, R10.reuse.H0_H0 ;  /* 0x2000000aff0d7230 */ /* 0x100fe40000004100 */
[----:B------:R-:W-:Y:S01]  /*1120*/  FADD.FTZ R6, R5, UR6 ;  /* 0x0000000605067e21 */ /* 0x000fe20008010000 */
[----:B0-----:R-:W-:Y:S01]  /*1130*/  UIMAD.WIDE.U32 UR12, UR8, UR28, URZ ;  /* 0x0000001c080c72a5 */ /* 0x001fe2000f8e00ff */
[----:B------:R-:W-:Y:S01]  /*1140*/  HADD2.F32 R12, -RZ, R10.H1_H1 ;  /* 0x3000000aff0c7230 */ /* 0x000fe20000004100 */
[----:B-1----:R-:W-:Y:S01]  /*1150*/  UIMAD.WIDE.U32 UR14, UR8, UR30, URZ ;  /* 0x0000001e080e72a5 */ /* 0x002fe2000f8e00ff */
[--C-:B------:R-:W-:Y:S01]  /*1160*/  HADD2.F32 R3, -RZ, R11.reuse.H0_H0 ;  /* 0x2000000bff037230 */ /* 0x100fe20000004100 */
[----:B------:R-:W-:Y:S01]  /*1170*/  UIMAD UR29, UR8, UR29, UR13 ;  /* 0x0000001d081d72a4 */ /* 0x000fe2000f8e020d */
[----:B------:R-:W-:Y:S01]  /*1180*/  HADD2.F32 R10, -RZ, R11.H1_H1 ;  /* 0x3000000bff0a7230 */ /* 0x000fe20000004100 */
[----:B------:R-:W-:Y:S01]  /*1190*/  UIMAD UR31, UR8, UR31, UR15 ;  /* 0x0000001f081f72a4 */ /* 0x000fe2000f8e020f */
[----:B------:R-:W0:Y:S01]  /*11a0*/  S2UR UR8, SR_CgaCtaId ;  /* 0x00000000000879c3 */ /* 0x000e220000008800 */
[----:B------:R-:W-:-:S02]  /*11b0*/  HADD2.F32 R42, -RZ, R7.H0_H0 ;  /* 0x20000007ff2a7230 */ /* 0x000fc40000004100 */
[----:B------:R-:W-:Y:S01]  /*11c0*/  FADD.FTZ R5, R40, UR6 ;  /* 0x0000000628057e21 */ /* 0x000fe20008010000 */
[----:B------:R-:W-:Y:S01]  /*11d0*/  HADD2.F32 R43, -RZ, R7.H1_H1 ;  /* 0x30000007ff2b7230 */ /* 0x000fe20000004100 */
[----:B------:R-:W-:Y:S01]  /*11e0*/  LOP3.LUT R40, R2, 0x7c0, RZ, 0xc0, !PT ;  /* 0x000007c002287812 */ /* 0x000fe200078ec0ff */
[----:B------:R-:W-:Y:S01]  /*11f0*/  ULEA UR28, UR10, 0xffffff00, 0x8 ;  /* 0xffffff000a1c7891 */ /* 0x000fe2000f8e40ff */
        /* <DEDUP_REMOVED lines=13> */
[----:B------:R-:W-:Y:S01]  /*12d0*/  LOP3.LUT R40, R40, 0x1f, R83, 0xf8, !PT ;  /* 0x0000001f28287812 */ /* 0x000fe200078ef853 */
[----:B------:R-:W1:Y:S01]  /*12e0*/  LDCU UR50, c[0x0][0x394] ;  /* 0x00007280ff3277ac */ /* 0x000e620008000800 */
[----:B0-----:R-:W-:Y:S01]  /*12f0*/  ULEA UR23, UR8, UR23, 0x18 ;  /* 0x0000001708177291 */ /* 0x001fe2000f8ec0ff */
[----:B------:R-:W0:Y:S01]  /*1300*/  LDCU UR51, c[0x0][0x38c] ;  /* 0x00007180ff3377ac */ /* 0x000e220008000800 */
[----:B------:R-:W2:Y:S01]  /*1310*/  LDCU UR52, c[0x0][0x388] ;  /* 0x00007100ff3477ac */ /* 0x000ea20008000800 */
[----:B------:R-:W3:Y:S01]  /*1320*/  LDCU.64 UR38, c[0x0][0x3e0] ;  /* 0x00007c00ff2677ac */ /* 0x000ee20008000a00 */
[----:B------:R-:W4:Y:S01]  /*1330*/  LDCU.64 UR40, c[0x0][0x3c0] ;  /* 0x00007800ff2877ac */ /* 0x000f220008000a00 */
[----:B------:R-:W0:Y:S01]  /*1340*/  LDCU.64 UR42, c[0x0][0x3a8] ;  /* 0x00007500ff2a77ac */ /* 0x000e220008000a00 */
[----:B------:R-:W0:Y:S01]  /*1350*/  LDCU.64 UR44, c[0x0][0x4e0] ;  /* 0x00009c00ff2c77ac */ /* 0x000e220008000a00 */
[----:B------:R-:W0:Y:S01]  /*1360*/  LDCU.64 UR46, c[0x0][0x4f0] ;  /* 0x00009e00ff2e77ac */ /* 0x000e220008000a00 */
[----:B------:R-:W0:Y:S01]  /*1370*/  LDCU.64 UR48, c[0x0][0x540] ;  /* 0x0000a800ff3077ac */ /* 0x000e220008000a00 */
[----:B------:R-:W0:Y:S01]  /*1380*/  LDCU.128 UR24, c[0x0][0x440] ;  /* 0x00008800ff1877ac */ /* 0x000e220008000c00 */
[----:B------:R-:W-:Y:S01]  /*1390*/  ULOP3.LUT UR28, UR28, 0x100, URZ, 0xc0, !UPT ;  /* 0x000001001c1c7892 */ /* 0x000fe2000f8ec0ff */
[----:B------:R-:W-:-:S11]  /*13a0*/  UMOV UR8, URZ ;  /* 0x000000ff00087c82 */ /* 0x000fd60008000000 */
.L_x_2016:
[----:B------:R-:W-:Y:S01]  /*13b0*/  UMOV UR32, UR12 ;  /* 0x0000000c00207c82 */ /* 0x000fe20008000000 */
[----:B------:R-:W-:Y:S01]  /*13c0*/  UMOV UR33, UR29 ;  /* 0x0000001d00217c82 */ /* 0x000fe20008000000 */
[----:B------:R-:W-:Y:S01]  /*13d0*/  SHF.L.U32 R42, R83, 0x1, RZ ;  /* 0x00000001532a7819 */ /* 0x000fe200000006ff */
[----:B0-----:R-:W-:Y:S02]  /*13e0*/  UIMAD.WIDE.U32 UR36, UR8, UR42, UR32 ;  /* 0x0000002a082472a5 */ /* 0x001fe4000f8e0020 */
[----:B---3--:R-:W-:Y:S01]  /*13f0*/  UIMAD.WIDE.U32 UR32, UR8, UR38, URZ ;  /* 0x00000026082072a5 */ /* 0x008fe2000f8e00ff */
[----:B------:R-:W-:Y:S01]  /*1400*/  LOP3.LUT R42, R42, 0x7c0, RZ, 0xc0, !PT ;  /* 0x000007c02a2a7812 */ /* 0x000fe200078ec0ff */
[----:B------:R-:W-:Y:S02]  /*1410*/  UIMAD UR37, UR8, UR43, UR37 ;  /* 0x0000002b082572a4 */ /* 0x000fe4000f8e0225 */
[----:B------:R-:W-:Y:S01]  /*1420*/  UIMAD UR30, UR8, UR39, UR33 ;  /* 0x00000027081e72a4 */ /* 0x000fe2000f8e0221 */
[----:B------:R-:W-:Y:S01]  /*1430*/  LOP3.LUT R42, R42, 0x1f, R83, 0xf8, !PT ;  /* 0x0000001f2a2a7812 */ /* 0x000fe200078ef853 */
[----:B------:R-:W-:-:S02]  /*1440*/  ULEA UR33, UP1, UR32, UR22, 0x1 ;  /* 0x0000001620217291 */ /* 0x000fc4000f8208ff */
[----:B------:R-:W-:Y:S02]  /*1450*/  ULEA UR53, UP0, UR36, UR24, 0x2 ;  /* 0x0000001824357291 */ /* 0x000fe4000f8010ff */
[----:B------:R-:W-:Y:S02]  /*1460*/  ULEA.HI.X UR32, UR32, UR21, UR30, 0x1, UP1 ;  /* 0x0000001520207291 */ /* 0x000fe400088f0c1e */
[----:B------:R-:W-:Y:S01]  /*1470*/  ULEA.HI.X UR36, UR36, UR25, UR37, 0x2, UP0 ;  /* 0x0000001924247291 */ /* 0x000fe200080f1425 */
[----:B------:R-:W-:Y:S02]  /*1480*/  MOV R44, UR33 ;  /* 0x00000021002c7c02 */ /* 0x000fe40008000f00 */
[----:B------:R-:W-:Y:S02]  /*1490*/  MOV R40, UR53 ;  /* 0x0000003500287c02 */ /* 0x000fe40008000f00 */
[----:B------:R-:W-:Y:S02]  /*14a0*/  MOV R45, UR32 ;  /* 0x00000020002d7c02 */ /* 0x000fe40008000f00 */
[----:B------:R-:W-:Y:S01]  /*14b0*/  MOV R41, UR36 ;  /* 0x0000002400297c02 */ /* 0x000fe20008000f00 */
[----:B------:R-:W-:-:S04]  /*14c0*/  IMAD.WIDE.U32 R44, R42, 0x10, R44 ;  /* 0x000000102a2c7825 */ /* 0x000fc800078e002c */
[----:B------:R-:W3:Y:S04]  /*14d0*/  LDG.E R87, desc[UR34][R40.64] ;  /* 0x0000002228577981 */ /* 0x000ee8000c1e1900 */
[----:B------:R-:W5:Y:S04]  /*14e0*/  LDG.E.128 R40, desc[UR34][R44.64] ;  /* 0x000000222c287981 */ /* 0x000f68000c1e1d00 */
[----:B-12---:R-:W2:Y:S01]  /*14f0*/  LDG.E.128 R44, desc[UR34][R44.64+0x200] ;  /* 0x000200222c2c7981 */ /* 0x006ea2000c1e1d00 */
[----:B------:R-:W-:Y:S02]  /*1500*/  UMOV UR30, UR14 ;  /* 0x0000000e001e7c82 */ /* 0x000fe40008000000 */
[----:B----4-:R-:W-:-:S04]  /*1510*/  UIMAD.WIDE.U32 UR32, UR8, UR40, UR30 ;  /* 0x00000028082072a5 */ /* 0x010fc8000f8e001e */
[----:B------:R-:W-:Y:S02]  /*1520*/  UIMAD UR30, UR8, UR41, UR33 ;  /* 0x00000029081e72a4 */ /* 0x000fe4000f8e0221 */
[----:B------:R-:W-:-:S04]  /*1530*/  ULEA UR33, UP0, UR32, UR26, 0x2 ;  /* 0x0000001a20217291 */ /* 0x000fc8000f8010ff */
[----:B------:R-:W-:Y:S02]  /*1540*/  ULEA.HI.X UR32, UR32, UR27, UR30, 0x2, UP0 ;  /* 0x0000001b20207291 */ /* 0x000fe400080f141e */
[----:B------:R-:W-:-:S04]  /*1550*/  MOV R84, UR33 ;  /* 0x0000002100547c02 */ /* 0x000fc80008000f00 */
[----:B------:R-:W-:-:S05]  /*1560*/  MOV R85, UR32 ;  /* 0x0000002000557c02 */ /* 0x000fca0008000f00 */
[----:B------:R0:W4:Y:S01]  /*1570*/  LDG.E R84, desc[UR34][R84.64] ;  /* 0x0000002254547981 */ /* 0x000122000c1e1900 */
[----:B------:R-:W-:Y:S01]  /*1580*/  UIADD3 UR30, UPT, UPT, UR28, UR8, URZ ;  /* 0x000000081c1e7290 */ /* 0x000fe2000fffe0ff */
[----:B------:R-:W-:Y:S01]  /*1590*/  ISETP.NE.AND P2, PT, R83, 0x7f, PT ;  /* 0x0000007f5300780c */ /* 0x000fe20003f45270 */
[----:B------:R-:W-:Y:S04]  /*15a0*/  BSSY.RECONVERGENT B0, `(.L_x_1972) ;  /* 0x0000051000007945 */ /* 0x000fe80003800200 */
[----:B0-----:R-:W-:-:S04]  /*15b0*/  MOV R85, UR30 ;  /* 0x0000001e00557c02 */ /* 0x001fc80008000f00 */
[----:B------:R-:W-:-:S04]  /*15c0*/  SEL R86, R85, R86, !P0 ;  /* 0x0000005655567207 */ /* 0x000fc80004000000 */
[----:B------:R-:W-:Y:S02]  /*15d0*/  LEA R101, R86, UR23, 0x2 ;  /* 0x0000001756657c11 */ /* 0x000fe4000f8e10ff */
[----:B---3--:R-:W-:Y:S01]  /*15e0*/  R2UR UR33, R87 ;  /* 0x00000000572172ca */ /* 0x008fe200000e0000 */
[----:B-----5:R-:W-:-:S12]  /*15f0*/  STS.128 [R82], R40 ;  /* 0x0000002852007388 */ /* 0x020fd80000000c00 */
[----:B------:R-:W-:-:S05]  /*1600*/  MOV R87, UR33 ;  /* 0x0000002100577c02 */ /* 0x000fca0008000f00 */
[----:B------:R-:W-:Y:S01]  /*1610*/  FMUL.FTZ R87, R87, 1.4426950216293334961 ;  /* 0x3fb8aa3b57577820 */ /* 0x000fe20000410000 */
[----:B--2---:R-:W-:Y:S01]  /*1620*/  STS.128 [R82+0x200], R44 ;  /* 0x0002002c52007388 */ /* 0x004fe20000000c00 */
[----:B------:R-:W-:-:S03]  /*1630*/  NOP ;  /* 0x0000000000007918 */ /* 0x000fc60000000000 */
[----:B------:R-:W0:Y:S01]  /*1640*/  LDS.128 R40, [R81] ;  /* 0x0000000051287984 */ /* 0x000e220000000c00 */
[-C--:B------:R-:W-:Y:S01]  /*1650*/  FMUL.FTZ R150, R17, R87.reuse ;  /* 0x0000005711967220 */ /* 0x080fe20000410000 */
[-C--:B------:R-:W-:Y:S01]  /*1660*/  FMUL.FTZ R96, R16, R87.reuse ;  /* 0x0000005710607220 */ /* 0x080fe20000410000 */
[-C--:B------:R-:W-:Y:S01]  /*1670*/  FMUL.FTZ R95, R15, R87.reuse ;  /* 0x000000570f5f7220 */ /* 0x080fe20000410000 */
[----:B------:R-:W2:Y:S01]  /*1680*/  LDS.128 R44, [R81+0x10] ;  /* 0x00001000512c7984 */ /* 0x000ea20000000c00 */
[-C--:B------:R-:W-:Y:S01]  /*1690*/  FMUL.FTZ R94, R14, R87.reuse ;  /* 0x000000570e5e7220 */ /* 0x080fe20000410000 */
[-C--:B------:R-:W-:Y:S01]  /*16a0*/  FMUL.FTZ R93, R13, R87.reuse ;  /* 0x000000570d5d7220 */ /* 0x080fe20000410000 */
[----:B------:R-:W3:Y:S01]  /*16b0*/  MUFU.EX2 R150, R150 ;  /* 0x0000009600967308 */ /* 0x000ee20000000800 */
        /* <DEDUP_REMOVED lines=11> */
[----:B------:R-:W0:Y:S01]  /*1770*/  MUFU.EX2 R96, R96 ;  /* 0x0000006000607308 */ /* 0x000e220000000800 */
[----:B----4-:R-:W-:Y:S01]  /*1780*/  R2UR UR36, R84 ;  /* 0x00000000542472ca */ /* 0x010fe200000e0000 */
[----:B---3--:R3:W-:Y:S02]  /*1790*/  STS [R101+0x3be0], R150 ;  /* 0x003be09665007388 */ /* 0x0087e40000000800 */
[----:B------:R-:W4:Y:S04]  /*17a0*/  MUFU.EX2 R95, R95 ;  /* 0x0000005f005f7308 */ /* 0x000f280000000800 */
[----:B------:R-:W1:Y:S04]  /*17b0*/  MUFU.EX2 R94, R94 ;  /* 0x0000005e005e7308 */ /* 0x000e680000000800 */
[----:B------:R-:W1:Y:S04]  /*17c0*/  MUFU.EX2 R93, R93 ;  /* 0x0000005d005d7308 */ /* 0x000e680000000800 */
[----:B------:R-:W1:Y:S04]  /*17d0*/  MUFU.EX2 R92, R92 ;  /* 0x0000005c005c7308 */ /* 0x000e680000000800 */
[----:B------:R-:W1:Y:S01]  /*17e0*/  MUFU.EX2 R91, R91 ;  /* 0x0000005b005b7308 */ /* 0x000e620000000800 */
[----:B0-----:R-:W-:-:S02]  /*17f0*/  HADD2.F32 R84, -RZ, R40.H0_H0 ;  /* 0x20000028ff547230 */ /* 0x001fc40000004100 */
[----:B------:R-:W-:Y:S01]  /*1800*/  HADD2.F32 R99, -RZ, R40.H1_H1 ;  /* 0x30000028ff637230 */ /* 0x000fe20000004100 */
[----:B------:R-:W0:Y:S01]  /*1810*/  MUFU.EX2 R90, R90 ;  /* 0x0000005a005a7308 */ /* 0x000e220000000800 */
[--C-:B------:R-:W-:Y:S02]  /*1820*/  HADD2.F32 R97, -RZ, R41.reuse.H0_H0 ;  /* 0x20000029ff617230 */ /* 0x100fe40000004100 */
[----:B------:R-:W-:Y:S01]  /*1830*/  HADD2.F32 R103, -RZ, R41.H1_H1 ;  /* 0x30000029ff677230 */ /* 0x000fe20000004100 */
[----:B------:R-:W0:Y:S01]  /*1840*/  MUFU.EX2 R89, R89 ;  /* 0x0000005900597308 */ /* 0x000e220000000800 */
[--C-:B---3--:R-:W-:Y:S02]  /*1850*/  HADD2.F32 R101, -RZ, R42.reuse.H0_H0 ;  /* 0x2000002aff657230 */ /* 0x108fe40000004100 */
[----:B------:R-:W-:Y:S01]  /*1860*/  HADD2.F32 R106, -RZ, R42.H1_H1 ;  /* 0x3000002aff6a7230 */ /* 0x000fe20000004100 */
[----:B------:R-:W3:Y:S01]  /*1870*/  MUFU.EX2 R88, R88 ;  /* 0x0000005800587308 */ /* 0x000ee20000000800 */
[----:B------:R-:W-:-:S02]  /*1880*/  HADD2.F32 R105, -RZ, R43.H0_H0 ;  /* 0x2000002bff697230 */ /* 0x000fc40000004100 */
[----:B------:R-:W-:Y:S01]  /*1890*/  HADD2.F32 R109, -RZ, R43.H1_H1 ;  /* 0x3000002bff6d7230 */ /* 0x000fe20000004100 */
[----:B------:R-:W0:Y:S01]  /*18a0*/  MUFU.EX2 R85, R85 ;  /* 0x0000005500557308 */ /* 0x000e220000000800 */
[--C-:B--2---:R-:W-:Y:S02]  /*18b0*/  HADD2.F32 R108, -RZ, R44.reuse.H0_H0 ;  /* 0x2000002cff6c7230 */ /* 0x104fe40000004100 */
[----:B------:R-:W-:Y:S01]  /*18c0*/  HADD2.F32 R111, -RZ, R44.H1_H1 ;  /* 0x3000002cff6f7230 */ /* 0x000fe20000004100 */
[----:B------:R-:W2:Y:S01]  /*18d0*/  MUFU.EX2 R98, R98 ;  /* 0x0000006200627308 */ /* 0x000ea20000000800 */
[--C-:B------:R-:W-:Y:S02]  /*18e0*/  HADD2.F32 R110, -RZ, R45.reuse.H0_H0 ;  /* 0x2000002dff6e7230 */ /* 0x100fe40000004100 */
[----:B------:R-:W-:Y:S01]  /*18f0*/  HADD2.F32 R113, -RZ, R45.H1_H1 ;  /* 0x3000002dff717230 */ /* 0x000fe20000004100 */
[----:B------:R-:W0:Y:S01]  /*1900*/  MUFU.EX2 R102, R102 ;  /* 0x0000006600667308 */ /* 0x000e220000000800 */
[----:B------:R-:W-:-:S02]  /*1910*/  HADD2.F32 R112, -RZ, R46.H0_H0 ;  /* 0x2000002eff707230 */ /* 0x000fc40000004100 */
[----:B------:R-:W-:Y:S01]  /*1920*/  HADD2.F32 R115, -RZ, R46.H1_H1 ;  /* 0x3000002eff737230 */ /* 0x000fe20000004100 */
[----:B------:R-:W0:Y:S01]  /*1930*/  MUFU.EX2 R100, R100 ;  /* 0x0000006400647308 */ /* 0x000e220000000800 */
[--C-:B------:R-:W-:Y:S02]  /*1940*/  HADD2.F32 R114, -RZ, R47.reuse.H0_H0 ;  /* 0x2000002fff727230 */ /* 0x100fe40000004100 */
[----:B------:R-:W-:Y:S01]  /*1950*/  HADD2.F32 R117, -RZ, R47.H1_H1 ;  /* 0x3000002fff757230 */ /* 0x000fe20000004100 */
[----:B------:R-:W0:Y:S04]  /*1960*/  MUFU.EX2 R104, R104 ;  /* 0x0000006800687308 */ /* 0x000e280000000800 */
[----:B------:R-:W0:Y:S01]  /*1970*/  MUFU.EX2 R107, R107 ;  /* 0x0000006b006b7308 */ /* 0x000e220000000800 */
[----:B------:R-:W-:Y:S06]  /*1980*/  BAR.SYNC.DEFER_BLOCKING 0x0 ;  /* 0x0000000000007b1d */ /* 0x000fec0000010000 */
[----:B-1234-:R-:W-:Y:S05]  /*1990*/  @P2 BRA `(.L_x_1973) ;  /* 0x0000000000302947 */ /* 0x01efea0003800000 */
[----:B------:R-:W-:Y:S01]  /*19a0*/  UISETP.NE.AND UP0, UPT, UR10, UR50, UPT ;  /* 0x000000320a00728c */ /* 0x000fe2000bf05270 */
[----:B------:R-:W-:-:S08]  /*19b0*/  HFMA2 R116, -RZ, RZ, 1.875, 0 ;  /* 0x3f800000ff747431 */ /* 0x000fd000000001ff */
[----:B------:R-:W-:Y:S05]  /*19c0*/  BRA.U !UP0, `(.L_x_1974) ;  /* 0x0000000108387547 */ /* 0x000fea000b800000 */
[----:B------:R-:W1:Y:S01]  /*19d0*/  S2UR UR32, SR_CgaCtaId ;  /* 0x00000000002079c3 */ /* 0x000e620000008800 */
[----:B------:R-:W-:Y:S01]  /*19e0*/  USHF.L.U32 UR23, UR10, 0x8, URZ ;  /* 0x000000080a177899 */ /* 0x000fe200080006ff */
[----:B------:R-:W-:-:S03]  /*19f0*/  UMOV UR30, 0x400 ;  /* 0x00000400001e7882 */ /* 0x000fc60000000000 */
[----:B------:R-:W-:-:S04]  /*1a00*/  ULOP3.LUT UR23, UR23, 0x100, URZ, 0xc0, !UPT ;  /* 0x0000010017177892 */ /* 0x000fc8000f8ec0ff */
[----:B------:R-:W-:Y:S02]  /*1a10*/  UIADD3 UR23, UPT, UPT, UR23, UR8, URZ ;  /* 0x0000000817177290 */ /* 0x000fe4000fffe0ff */
[----:B-1----:R-:W-:-:S04]  /*1a20*/  ULEA UR30, UR32, UR30, 0x18 ;  /* 0x0000001e201e7291 */ /* 0x002fc8000f8ec0ff */
[----:B------:R-:W-:-:S09]  /*1a30*/  ULEA UR23, UR23, UR30, 0x2 ;  /* 0x0000001e17177291 */ /* 0x000fd2000f8e10ff */
[----:B------:R-:W2:Y:S01]  /*1a40*/  LDS R116, [UR23+0x3be0] ;  /* 0x003be017ff747984 */ /* 0x000ea20008000800 */
[----:B------:R-:W-:Y:S05]  /*1a50*/  BRA `(.L_x_1974) ;  /* 0x0000000000147947 */ /* 0x000fea0003800000 */
.L_x_1973:
[----:B------:R-:W1:Y:S01]  /*1a60*/  S2UR UR30, SR_CgaCtaId ;  /* 0x00000000001e79c3 */ /* 0x000e620000008800 */
[----:B------:R-:W-:Y:S02]  /*1a70*/  UMOV UR23, 0x400 ;  /* 0x0000040000177882 */ /* 0x000fe40000000000 */
[----:B-1----:R-:W-:-:S06]  /*1a80*/  ULEA UR23, UR30, UR23, 0x18 ;  /* 0x000000171e177291 */ /* 0x002fcc000f8ec0ff */
[----:B------:R-:W-:-:S06]  /*1a90*/  LEA R116, R83, UR23, 0x2 ;  /* 0x0000001753747c11 */ /* 0x000fcc000f8e10ff */
[----:B------:R-:W1:Y:S02]  /*1aa0*/  LDS R116, [R116+0x43e4] ;  /* 0x0043e40074747984 */ /* 0x000e640000000800 */
.L_x_1974:
[----:B------:R-:W-:Y:S05]  /*1ab0*/  BSYNC.RECONVERGENT B0 ;  /* 0x0000000000007941 */ /* 0x000fea0003800200 */
.L_x_1972:
[----:B------:R-:W3:Y:S01]  /*1ac0*/  @P1 LDC R41, c[0x0][0x38c] ;  /* 0x0000e300ff291b82 */ /* 0x000ee20000000800 */
[----:B------:R-:W-:Y:S01]  /*1ad0*/  MOV R40, UR10 ;  /* 0x0000000a00287c02 */ /* 0x000fe20008000f00 */
[----:B------:R-:W-:Y:S01]  /*1ae0*/  FMUL.FTZ R135, R17, R80 ;  /* 0x0000005011877220 */ /* 0x000fe20000410000 */
[----:B------:R-:W-:Y:S01]  /*1af0*/  FMUL.FTZ R133, R16, R79 ;  /* 0x0000004f10857220 */ /* 0x000fe20000410000 */
[----:B------:R-:W-:Y:S02]  /*1b00*/  MOV R43, 0x8 ;  /* 0x00000008002b7802 */ /* 0x000fe40000000f00 */
[----:B------:R-:W-:Y:S01]  /*1b10*/  @P1 IADD3 R40, PT, PT, R40, -0x2, RZ ;  /* 0xfffffffe28281810 */ /* 0x000fe20007ffe0ff */
[----:B------:R-:W-:Y:S01]  /*1b20*/  FMUL.FTZ R44, R150, R96 ;  /* 0x00000060962c7220 */ /* 0x000fe20000410000 */
[----:B------:R-:W-:Y:S01]  /*1b30*/  FMUL.FTZ R132, R15, R78 ;  /* 0x0000004e0f847220 */ /* 0x000fe20000410000 */
[----:B------:R-:W-:Y:S01]  /*1b40*/  FFMA.FTZ R45, R96, R135, R133 ;  /* 0x00000087602d7223 */ /* 0x000fe20000010085 */
[----:B------:R-:W-:Y:S01]  /*1b50*/  FMUL.FTZ R131, R14, R77 ;  /* 0x0000004d0e837220 */ /* 0x000fe20000410000 */
[----:B------:R-:W-:-:S02]  /*1b60*/  FMUL.FTZ R47, R95, R44 ;  /* 0x0000002c5f2f7220 */ /* 0x000fc40000410000 */
[----:B------:R-:W-:Y:S01]  /*1b70*/  FFMA.FTZ R45, R95, R45, R132 ;  /* 0x0000002d5f2d7223 */ /* 0x000fe20000010084 */
[----:B------:R-:W-:Y:S01]  /*1b80*/  FMUL.FTZ R130, R13, R76 ;  /* 0x0000004c0d827220 */ /* 0x000fe20000410000 */
[C---:B------:R-:W-:Y:S02]  /*1b90*/  FMUL.FTZ R44, R94.reuse, R47 ;  /* 0x0000002f5e2c7220 */ /* 0x040fe40000410000 */
[----:B------:R-:W-:Y:S01]  /*1ba0*/  FFMA.FTZ R45, R94, R45, R131 ;  /* 0x0000002d5e2d7223 */ /* 0x000fe20000010083 */
[----:B---3--:R-:W-:Y:S02]  /*1bb0*/  @P1 IMAD R42, R40, R41, UR8 ;  /* 0x00000008282a1e24 */ /* 0x008fe4000f8e0229 */
[----:B------:R-:W-:Y:S01]  /*1bc0*/  HFMA2 R40, -RZ, RZ, 1.875, 0 ;  /* 0x3f800000ff287431 */ /* 0x000fe200000001ff */
[----:B------:R-:W-:Y:S01]  /*1bd0*/  MOV R41, RZ ;  /* 0x000000ff00297202 */ /* 0x000fe20000000f00 */
[----:B------:R-:W-:-:S04]  /*1be0*/  @P1 IMAD.WIDE R42, R42, R43, UR4 ;  /* 0x000000042a2a1e25 */ /* 0x000fc8000f8e022b */
[----:B------:R-:W-:Y:S01]  /*1bf0*/  FMUL.FTZ R129, R12, R75 ;  /* 0x0000004b0c817220 */ /* 0x000fe20000410000 */
[----:B------:R-:W-:Y:S01]  /*1c00*/  FFMA.FTZ R45, R93, R45, R130 ;  /* 0x0000002d5d2d7223 */ /* 0x000fe20000010082 */
[----:B------:R3:W5:Y:S01]  /*1c10*/  @P1 LDG.E.64 R40, desc[UR34][R42.64] ;  /* 0x000000222a281981 */ /* 0x000762000c1e1b00 */
[----:B------:R-:W-:Y:S02]  /*1c20*/  FMUL.FTZ R128, R11, R74 ;  /* 0x0000004a0b807220 */ /* 0x000fe40000410000 */
[----:B------:R-:W-:Y:S01]  /*1c30*/  FFMA.FTZ R45, R92, R45, R129 ;  /* 0x0000002d5c2d7223 */ /* 0x000fe20000010081 */
[----:B------:R-:W-:Y:S01]  /*1c40*/  FMUL.FTZ R127, R10, R73 ;  /* 0x000000490a7f7220 */ /* 0x000fe20000410000 */
[----:B------:R-:W-:Y:S01]  /*1c50*/  FMUL.FTZ R126, R9, R72 ;  /* 0x00000048097e7220 */ /* 0x000fe20000410000 */
[----:B------:R-:W4:Y:S01]  /*1c60*/  S2UR UR30, SR_CgaCtaId ;  /* 0x00000000001e79c3 */ /* 0x000f220000008800 */
[----:B------:R-:W-:Y:S01]  /*1c70*/  FFMA.FTZ R45, R91, R45, R128 ;  /* 0x0000002d5b2d7223 */ /* 0x000fe20000010080 */
[----:B------:R-:W-:Y:S01]  /*1c80*/  FMUL.FTZ R125, R8, R71 ;  /* 0x00000047087d7220 */ /* 0x000fe20000410000 */
[----:B------:R-:W-:Y:S01]  /*1c90*/  FMUL.FTZ R124, R7, R70 ;  /* 0x00000046077c7220 */ /* 0x000fe20000410000 */
[----:B------:R-:W-:Y:S01]  /*1ca0*/  FMUL.FTZ R123, R6, R69 ;  /* 0x00000045067b7220 */ /* 0x000fe20000410000 */
[----:B---3--:R-:W-:Y:S01]  /*1cb0*/  FMUL.FTZ R43, R93, R44 ;  /* 0x0000002c5d2b7220 */ /* 0x008fe20000410000 */
[----:B0-----:R-:W-:Y:S01]  /*1cc0*/  FFMA.FTZ R45, R90, R45, R127 ;  /* 0x0000002d5a2d7223 */ /* 0x001fe2000001007f */
[----:B------:R-:W-:Y:S01]  /*1cd0*/  FMUL.FTZ R122, R5, R68 ;  /* 0x00000044057a7220 */ /* 0x000fe20000410000 */
[----:B------:R-:W-:Y:S01]  /*1ce0*/  FMUL.FTZ R121, R4, R67 ;  /* 0x0000004304797220 */ /* 0x000fe20000410000 */
[----:B------:R-:W-:Y:S01]  /*1cf0*/  FMUL.FTZ R42, R92, R43 ;  /* 0x0000002b5c2a7220 */ /* 0x000fe20000410000 */
[----:B------:R-:W-:Y:S01]  /*1d00*/  FFMA.FTZ R45, R89, R45, R126 ;  /* 0x0000002d592d7223 */ /* 0x000fe2000001007e */
[----:B------:R-:W-:Y:S01]  /*1d10*/  UMOV UR23, 0x400 ;  /* 0x0000040000177882 */ /* 0x000fe20000000000 */
        /* <DEDUP_REMOVED lines=10> */
[----:B----4-:R-:W-:Y:S02]  /*1dc0*/  ULEA UR23, UR30, UR23, 0x18 ;  /* 0x000000171e177291 */ /* 0x010fe4000f8ec0ff */
[----:B------:R-:W-:Y:S01]  /*1dd0*/  FMUL.FTZ R42, R88, R43 ;  /* 0x0000002b582a7220 */ /* 0x000fe20000410000 */
[----:B------:R-:W-:-:S03]  /*1de0*/  FFMA.FTZ R45, R102, R45, R122 ;  /* 0x0000002d662d7223 */ /* 0x000fc6000001007a */
[----:B------:R-:W-:Y:S01]  /*1df0*/  FMUL.FTZ R43, R85, R42 ;  /* 0x0000002a552b7220 */ /* 0x000fe20000410000 */
[----:B------:R-:W-:Y:S01]  /*1e00*/  FFMA.FTZ R45, R100, R45, R121 ;  /* 0x0000002d642d7223 */ /* 0x000fe20000010079 */
[----:B------:R-:W-:Y:S02]  /*1e10*/  LEA R118, R118, UR23, 0x3 ;  /* 0x0000001776767c11 */ /* 0x000fe4000f8e18ff */
[----:B------:R-:W-:Y:S01]  /*1e20*/  FMUL.FTZ R43, R98, R43 ;  /* 0x0000002b622b7220 */ /* 0x000fe20000410000 */
[----:B------:R-:W-:-:S03]  /*1e30*/  FFMA.FTZ R44, R104, R45, R120 ;  /* 0x0000002d682c7223 */ /* 0x000fc60000010078 */
[----:B------:R-:W-:-:S04]  /*1e40*/  FMUL.FTZ R43, R102, R43 ;  /* 0x0000002b662b7220 */ /* 0x000fc80000410000 */
[----:B------:R-:W-:-:S04]  /*1e50*/  FMUL.FTZ R43, R100, R43 ;  /* 0x0000002b642b7220 */ /* 0x000fc80000410000 */
[----:B------:R-:W-:Y:S01]  /*1e60*/  FMUL.FTZ R42, R104, R43 ;  /* 0x0000002b682a7220 */ /* 0x000fe20000410000 */
[----:B------:R-:W-:-:S03]  /*1e70*/  FFMA.FTZ R43, R107, R44, R119 ;  /* 0x0000002c6b2b7223 */ /* 0x000fc60000010077 */
[----:B------:R-:W-:-:S05]  /*1e80*/  FMUL.FTZ R42, R107, R42 ;  /* 0x0000002a6b2a7220 */ /* 0x000fca0000410000 */
[----:B------:R0:W-:Y:S01]  /*1e90*/  STS.64 [R118+0x31d0], R42 ;  /* 0x0031d02a76007388 */ /* 0x0001e20000000a00 */
[----:B------:R-:W-:Y:S06]  /*1ea0*/  BAR.SYNC.DEFER_BLOCKING 0x0 ;  /* 0x0000000000007b1d */ /* 0x000fec0000010000 */
[----:B------:R-:W-:Y:S05]  /*1eb0*/  @P2 BRA `(.L_x_1975) ;  /* 0x0000000400142947 */ /* 0x000fea0003800000 */
[----:B------:R-:W-:Y:S01]  /*1ec0*/  MOV R134, 0x28 ;  /* 0x0000002800867802 */ /* 0x000fe20000000f00 */
[----:B------:R-:W3:Y:S01]  /*1ed0*/  S2R R140, SR_LANEID ;  /* 0x00000000008c7919 */ /* 0x000ee20000000000 */
[----:B------:R-:W-:-:S03]  /*1ee0*/  UMOV UR30, 0xffffffff ;  /* 0xffffffff001e7882 */ /* 0x000fc60000000000 */
[----:B------:R-:W-:-:S05]  /*1ef0*/  IMAD R134, R83, R134, UR23 ;  /* 0x0000001753867e24 */ /* 0x000fca000f8e0286 */
[----:B0-----:R-:W-:Y:S04]  /*1f00*/  LDS.64 R42, [R134+0x31d0] ;  /* 0x0031d000862a7984 */ /* 0x001fe80000000a00 */
[----:B------:R-:W0:Y:S04]  /*1f10*/  LDS.64 R44, [R134+0x31d8] ;  /* 0x0031d800862c7984 */ /* 0x000e280000000a00 */
[----:B------:R-:W4:Y:S04]  /*1f20*/  LDS.64 R46, [R134+0x31e0] ;  /* 0x0031e000862e7984 */ /* 0x000f280000000a00 */
[----:B------:R-:W1:Y:S01]  /*1f30*/  LDS.64 R86, [R134+0x31e8] ;  /* 0x0031e80086567984 */ /* 0x000e620000000a00 */
[----:B---3--:R-:W-:-:S02]  /*1f40*/  ISETP.GE.AND P0, PT, R140, 0x10, PT ;  /* 0x000000108c00780c */ /* 0x008fc40003f06270 */
[C---:B------:R-:W-:Y:S02]  /*1f50*/  ISETP.GE.AND P2, PT, R140.reuse, 0x8, PT ;  /* 0x000000088c00780c */ /* 0x040fe40003f46270 */
[C---:B------:R-:W-:Y:S02]  /*1f60*/  ISETP.GE.AND P3, PT, R140.reuse, 0x4, PT ;  /* 0x000000048c00780c */ /* 0x040fe40003f66270 */
[C---:B------:R-:W-:Y:S02]  /*1f70*/  ISETP.GE.AND P4, PT, R140.reuse, 0x2, PT ;  /* 0x000000028c00780c */ /* 0x040fe40003f86270 */
[----:B------:R-:W-:Y:S02]  /*1f80*/  ISETP.GE.AND P5, PT, R140, 0x1, PT ;  /* 0x000000018c00780c */ /* 0x000fe40003fa6270 */
[----:B------:R-:W-:Y:S01]  /*1f90*/  ISETP.NE.AND P0, PT, R83, RZ, PT ;  /* 0x000000ff5300720c */ /* 0x000fe20003f05270 */
[-C--:B0-----:R-:W-:Y:S01]  /*1fa0*/  FFMA.FTZ R136, R43, R44.reuse, R45 ;  /* 0x0000002c2b887223 */ /* 0x081fe2000001002d */
[----:B------:R-:W-:-:S03]  /*1fb0*/  FMUL.FTZ R137, R42, R44 ;  /* 0x0000002c2a897220 */ /* 0x000fc60000410000 */
[C---:B----4-:R-:W-:Y:S01]  /*1fc0*/  FFMA.FTZ R136, R46.reuse, R136, R47 ;  /* 0x000000882e887223 */ /* 0x050fe2000001002f */
[----:B------:R-:W-:-:S03]  /*1fd0*/  FMUL.FTZ R137, R46, R137 ;  /* 0x000000892e897220 */ /* 0x000fc60000410000 */
[C---:B-1----:R-:W-:Y:S01]  /*1fe0*/  FFMA.FTZ R87, R86.reuse, R136, R87 ;  /* 0x0000008856577223 */ /* 0x042fe20000010057 */
        /* <DEDUP_REMOVED lines=23> */
[----:B------:R0:W3:Y:S02]  /*2160*/  SHFL.UP PT, R86, R87, 0x10, RZ ;  /* 0x0600000057567989 */ /* 0x0000e400000e00ff */
.L_x_2034:
[----:B------:R-:W-:Y:S01]  /*2170*/  ISETP.GE.AND P2, PT, R140, 0x10, PT ;  /* 0x000000108c00780c */ /* 0x000fe20003f46270 */
[----:B---3--:R-:W-:Y:S01]  /*2180*/  FFMA.FTZ R86, R136, R86, R87 ;  /* 0x0000005688567223 */ /* 0x008fe20000010057 */
[----:B------:R-:W-:-:S04]  /*2190*/  UMOV UR30, 0xffffffff ;  /* 0xffffffff001e7882 */ /* 0x000fc80000000000 */
[----:B------:R-:W-:-:S07]  /*21a0*/  FSEL R137, R87, R86, !P2 ;  /* 0x0000005657897208 */ /* 0x000fce0005000000 */
[----:B01----:R-:W-:Y:S01]  /*21b0*/  @P2 FMUL.FTZ R136, R136, R139 ;  /* 0x0000008b88882220 */ /* 0x003fe20000410000 */
[----:B------:R-:W-:Y:S06]  /*21c0*/  BRA.DIV UR30, `(.L_x_1977) ;  /* 0x0000003a1ec87947 */ /* 0x000fec000b800000 */
.L_x_2037:
[----:B------:R-:W-:-:S03]  /*21d0*/  UMOV UR30, 0xffffffff ;  /* 0xffffffff001e7882 */ /* 0x000fc60000000000 */
[----:B------:R-:W-:Y:S05]  /*21e0*/  BRA.DIV UR30, `(.L_x_1978) ;  /* 0x0000003a1ee87947 */ /* 0x000fea000b800000 */
.L_x_2040:
[----:B------:R-:W-:-:S03]  /*21f0*/  UMOV UR30, 0xffffffff ;  /* 0xffffffff001e7882 */ /* 0x000fc60000000000 */
[----:B------:R-:W-:Y:S05]  /*2200*/  BRA.DIV UR30, `(.L_x_1979) ;  /* 0x0000003e1e087947 */ /* 0x000fea000b800000 */
[----:B------:R-:W0:Y:S04]  /*2210*/  SHFL.UP PT, R136, R136, 0x1, RZ ;  /* 0x0420000088887989 */ /* 0x000e2800000e00ff */
[----:B------:R-:W1:Y:S04]  /*2220*/  SHFL.UP PT, R137, R137, 0x1, RZ ;  /* 0x0420000089897989 */ /* 0x000e6800000e00ff */
[----:B-----5:R-:W3:Y:S04]  /*2230*/  SHFL.IDX PT, R40, R40, RZ, 0x1f ;  /* 0x00001fff28287589 */ /* 0x020ee800000e0000 */
[----:B------:R-:W4:Y:S02]  /*2240*/  SHFL.IDX PT, R41, R41, RZ, 0x1f ;  /* 0x00001fff29297589 */ /* 0x000f2400000e0000 */
.L_x_2046:
[C---:B01--4-:R-:W-:Y:S01]  /*2250*/  @P0 FFMA.FTZ R41, R136.reuse, R41, R137 ;  /* 0x0000002988290223 */ /* 0x053fe20000010089 */
        /* <DEDUP_REMOVED lines=11> */
.L_x_1975:
[----:B------:R-:W-:Y:S05]  /*2310*/  WARPSYNC.ALL ;  /* 0x0000000000007948 */ /* 0x000fea0003800000 */
[----:B------:R-:W-:Y:S01]  /*2320*/  LOP3.LUT P2, RZ, R83, 0x1f, RZ, 0xc0, !PT ;  /* 0x0000001f53ff7812 */ /* 0x000fe2000784c0ff */
[----:B------:R-:W-:Y:S01]  /*2330*/  BAR.SYNC.DEFER_BLOCKING 0x0 ;  /* 0x0000000000007b1d */ /* 0x000fe20000010000 */
[----:B------:R-:W-:Y:S01]  /*2340*/  FMUL.FTZ R149, R117, UR36 ;  /* 0x0000002475957c20 */ /* 0x000fe20008410000 */
[----:B------:R-:W-:Y:S01]  /*2350*/  FMUL.FTZ R148, R114, UR36 ;  /* 0x0000002472947c20 */ /* 0x000fe20008410000 */
[----:B-123-5:R-:W-:Y:S01]  /*2360*/  FMUL.FTZ R41, R107, R116 ;  /* 0x000000746b297220 */ /* 0x02efe20000410000 */
[----:B------:R-:W-:Y:S01]  /*2370*/  FMUL.FTZ R147, R115, UR36 ;  /* 0x0000002473937c20 */ /* 0x000fe20008410000 */
[----:B------:R-:W-:Y:S01]  /*2380*/  FMUL.FTZ R149, R50, R149 ;  /* 0x0000009532957220 */ /* 0x000fe20000410000 */
[----:B------:R-:W-:Y:S01]  /*2390*/  FMUL.FTZ R148, R51, R148 ;  /* 0x0000009433947220 */ /* 0x000fe20000410000 */
[----:B------:R-:W-:Y:S01]  /*23a0*/  FMUL.FTZ R41, R104, R41 ;  /* 0x0000002968297220 */ /* 0x000fe20000410000 */
[----:B------:R-:W-:Y:S01]  /*23b0*/  FMUL.FTZ R146, R112, UR36 ;  /* 0x0000002470927c20 */ /* 0x000fe20008410000 */
[----:B------:R-:W-:Y:S01]  /*23c0*/  FMUL.FTZ R147, R52, R147 ;  /* 0x0000009334937220 */ /* 0x000fe20000410000 */
[----:B0-----:R-:W-:Y:S01]  /*23d0*/  FFMA.FTZ R42, R107, R149, R148 ;  /* 0x000000956b2a7223 */ /* 0x001fe20000010094 */
[----:B------:R-:W-:Y:S01]  /*23e0*/  FMUL.FTZ R41, R100, R41 ;  /* 0x0000002964297220 */ /* 0x000fe20000410000 */
[----:B------:R-:W-:Y:S01]  /*23f0*/  FMUL.FTZ R145, R113, UR36 ;  /* 0x0000002471917c20 */ /* 0x000fe20008410000 */
[----:B------:R-:W-:Y:S01]  /*2400*/  FMUL.FTZ R146, R53, R146 ;  /* 0x0000009235927220 */ /* 0x000fe20000410000 */
[----:B------:R-:W-:Y:S01]  /*2410*/  FFMA.FTZ R43, R104, R42, R147 ;  /* 0x0000002a682b7223 */ /* 0x000fe20000010093 */
        /* <DEDUP_REMOVED lines=9> */
[----:B------:R-:W0:Y:S01]  /*24b0*/  LDS R40, [R118+0x31d4] ;  /* 0x0031d40076287984 */ /* 0x000e220000000800 */
        /* <DEDUP_REMOVED lines=24> */
[----:B------:R-:W-:Y:S01]  /*2640*/  ISETP.GT.U32.AND P3, PT, R83, 0x1f, PT ;  /* 0x0000001f5300780c */ /* 0x000fe20003f64070 */
[----:B------:R-:W-:Y:S01]  /*2650*/  FMUL.FTZ R136, R63, R136 ;  /* 0x000000883f887220 */ /* 0x000fe20000410000 */
[----:B------:R-:W-:-:S04]  /*2660*/  FFMA.FTZ R42, R92, R43, R138 ;  /* 0x0000002b5c2a7223 */ /* 0x000fc8000001008a */
[----:B------:R-:W-:-:S04]  /*2670*/  FFMA.FTZ R43, R93, R42, R137 ;  /* 0x0000002a5d2b7223 */ /* 0x000fc80000010089 */
[----:B------:R-:W-:Y:S01]  /*2680*/  FFMA.FTZ R42, R94, R43, R136 ;  /* 0x0000002b5e2a7223 */ /* 0x000fe20000010088 */
[----:B0-----:R-:W-:Y:S01]  /*2690*/  FFMA.FTZ R150, R150, R40, R135 ;  /* 0x0000002896967223 */ /* 0x001fe20000010087 */
[----:B------:R-:W-:Y:S01]  /*26a0*/  MOV R40, UR50 ;  /* 0x0000003200287c02 */ /* 0x000fe20008000f00 */
[----:B------:R-:W-:Y:S02]  /*26b0*/  FMUL.FTZ R135, R99, UR36 ;  /* 0x0000002463877c20 */ /* 0x000fe40008410000 */
[----:B------:R-:W-:Y:S01]  /*26c0*/  FFMA.FTZ R133, R96, R150, R133 ;  /* 0x0000009660857223 */ /* 0x000fe20000010085 */
[----:B------:R-:W-:Y:S01]  /*26d0*/  ISETP.LE.OR P2, PT, R40, UR10, P2 ;  /* 0x0000000a28007c0c */ /* 0x000fe20009743670 */
[----:B------:R-:W-:Y:S01]  /*26e0*/  FMUL.FTZ R40, R92, R41 ;  /* 0x000000295c287220 */ /* 0x000fe20000410000 */
[----:B------:R-:W-:Y:S01]  /*26f0*/  FMUL.FTZ R135, R64, R135 ;  /* 0x0000008740877220 */ /* 0x000fe20000410000 */
[----:B------:R-:W-:Y:S02]  /*2700*/  FFMA.FTZ R132, R95, R133, R132 ;  /* 0x000000855f847223 */ /* 0x000fe40000010084 */
[----:B------:R-:W-:Y:S01]  /*2710*/  FMUL.FTZ R41, R93, R40 ;  /* 0x000000285d297220 */ /* 0x000fe20000410000 */
[----:B------:R-:W-:Y:S01]  /*2720*/  FFMA.FTZ R43, R95, R42, R135 ;  /* 0x0000002a5f2b7223 */ /* 0x000fe20000010087 */
[----:B------:R-:W-:-:S02]  /*2730*/  FFMA.FTZ R131, R94, R132, R131 ;  /* 0x000000845e837223 */ /* 0x000fc40000010083 */
[----:B------:R-:W-:Y:S01]  /*2740*/  FMUL.FTZ R40, R94, R41 ;  /* 0x000000295e287220 */ /* 0x000fe20000410000 */
[----:B------:R-:W-:Y:S01]  /*2750*/  FMUL.FTZ R41, R84, UR36 ;  /* 0x0000002454297c20 */ /* 0x000fe20008410000 */
[----:B------:R-:W-:Y:S02]  /*2760*/  FFMA.FTZ R130, R93, R131, R130 ;  /* 0x000000835d827223 */ /* 0x000fe40000010082 */
[----:B------:R-:W-:Y:S01]  /*2770*/  VOTEU.ALL UP0, P2 ;  /* 0x0000000000ff7886 */ /* 0x000fe20001000000 */
[----:B------:R-:W-:Y:S01]  /*2780*/  FMUL.FTZ R134, R0, R41 ;  /* 0x0000002900867220 */ /* 0x000fe20000410000 */
[----:B------:R-:W-:Y:S01]  /*2790*/  FFMA.FTZ R129, R92, R130, R129 ;  /* 0x000000825c817223 */ /* 0x000fe20000010081 */
[----:B------:R-:W-:Y:S01]  /*27a0*/  FMUL.FTZ R41, R95, R40 ;  /* 0x000000285f297220 */ /* 0x000fe20000410000 */
[----:B------:R-:W-:Y:S01]  /*27b0*/  HFMA2 R40, -RZ, RZ, 1.875, 0 ;  /* 0x3f800000ff287431 */ /* 0x000fe200000001ff */
[----:B------:R-:W-:Y:S01]  /*27c0*/  @!UP0 ULEA UR30, UR8, UR23, 0x3 ;  /* 0x00000017081e8291 */ /* 0x000fe2000f8e18ff */
[----:B------:R-:W-:Y:S01]  /*27d0*/  FFMA.FTZ R128, R91, R129, R128 ;  /* 0x000000815b807223 */ /* 0x000fe20000010080 */
[C---:B------:R-:W-:Y:S01]  /*27e0*/  FMUL.FTZ R42, R96.reuse, R41 ;  /* 0x00000029602a7220 */ /* 0x040fe20000410000 */
[----:B------:R-:W-:Y:S01]  /*27f0*/  MOV R41, RZ ;  /* 0x000000ff00297202 */ /* 0x000fe20000000f00 */
[----:B------:R-:W-:Y:S01]  /*2800*/  FFMA.FTZ R43, R96, R43, R134 ;  /* 0x0000002b602b7223 */ /* 0x000fe20000010086 */
        /* <DEDUP_REMOVED lines=38> */
[----:B------:R-:W-:Y:S02]  /*2a70*/  @P3 MOV R162, R151 ;  /* 0x0000009700a23202 */ /* 0x000fe40000000f00 */
[----:B------:R-:W-:Y:S02]  /*2a80*/  ISETP.GT.U32.AND P3, PT, R156, 0x1d, PT ;  /* 0x0000001d9c00780c */ /* 0x000fe40003f64070 */
[----:B------:R-:W1:Y:S04]  /*2a90*/  SHFL.DOWN PT, R156, R163, 0x2, 0x1f ;  /* 0x08401f00a39c7f89 */ /* 0x000e6800000e0000 */
[----:B------:R-:W2:Y:S07]  /*2aa0*/  SHFL.DOWN PT, R151, R162, 0x2, 0x1f ;  /* 0x08401f00a2977f89 */ /* 0x000eae00000e0000 */
        /* <DEDUP_REMOVED lines=30> */
.L_x_2063:
        /* <DEDUP_REMOVED lines=14> */
.L_x_1980:
[----:B------:R-:W-:Y:S05]  /*2d70*/  WARPSYNC.ALL ;  /* 0x0000000000007948 */ /* 0x000fea0003800000 */
[----:B------:R-:W-:Y:S01]  /*2d80*/  BAR.SYNC.DEFER_BLOCKING 0x0 ;  /* 0x0000000000007b1d */ /* 0x000fe20000010000 */
[----:B-1----:R-:W-:Y:S01]  /*2d90*/  FMUL.FTZ R43, R84, R150 ;  /* 0x00000096542b7220 */ /* 0x002fe20000410000 */
[----:B------:R-:W-:Y:S01]  /*2da0*/  FMUL.FTZ R99, R99, R133 ;  /* 0x0000008563637220 */ /* 0x000fe20000410000 */
[----:B------:R-:W-:Y:S01]  /*2db0*/  FMUL.FTZ R97, R97, R132 ;  /* 0x0000008461617220 */ /* 0x000fe20000410000 */
[----:B------:R-:W-:Y:S01]  /*2dc0*/  FMUL.FTZ R103, R103, R131 ;  /* 0x0000008367677220 */ /* 0x000fe20000410000 */
        /* <DEDUP_REMOVED lines=10> */
[----:B------:R-:W-:Y:S01]  /*2e70*/  ISETP.NE.AND P2, PT, R83, RZ, PT ;  /* 0x000000ff5300720c */ /* 0x000fe20003f45270 */
[----:B------:R-:W-:Y:S01]  /*2e80*/  FMUL.FTZ R113, R113, R123 ;  /* 0x0000007b71717220 */ /* 0x000fe20000410000 */
[----:B------:R-:W-:Y:S01]  /*2e90*/  FFMA.FTZ R42, R62, R103, R97 ;  /* 0x000000673e2a7223 */ /* 0x000fe20000010061 */
[----:B------:R-:W-:Y:S01]  /*2ea0*/  FMUL.FTZ R112, R112, R122 ;  /* 0x0000007a70707220 */ /* 0x000fe20000410000 */
[----:B------:R-:W-:Y:S01]  /*2eb0*/  FMUL.FTZ R115, R115, R121 ;  /* 0x0000007973737220 */ /* 0x000fe20000410000 */
[----:B------:R-:W-:Y:S01]  /*2ec0*/  FMUL.FTZ R114, R114, R120 ;  /* 0x0000007872727220 */ /* 0x000fe20000410000 */
[----:B------:R-:W-:Y:S01]  /*2ed0*/  FFMA.FTZ R101, R61, R101, R42 ;  /* 0x000000653d657223 */ /* 0x000fe2000001002a */
[----:B------:R-:W-:Y:S01]  /*2ee0*/  FMUL.FTZ R84, R117, R119 ;  /* 0x0000007775547220 */ /* 0x000fe20000410000 */
[----:B------:R-:W-:Y:S01]  /*2ef0*/  SHF.L.U32 R44, R83, 0x4, RZ ;  /* 0x00000004532c7819 */ /* 0x000fe200000006ff */
[----:B------:R-:W1:Y:S01]  /*2f00*/  LDS R118, [R118+0x36e4] ;  /* 0x0036e40076767984 */ /* 0x000e620000000800 */
[----:B------:R-:W-:Y:S01]  /*2f10*/  FFMA.FTZ R106, R60, R106, R101 ;  /* 0x0000006a3c6a7223 */ /* 0x000fe20000010065 */
[----:B------:R-:W-:Y:S01]  /*2f20*/  FMUL.FTZ R47, R131, UR36 ;  /* 0x00000024832f7c20 */ /* 0x000fe20008410000 */
[-C--:B------:R-:W-:Y:S01]  /*2f30*/  LEA.HI R46, R83, R44.reuse, RZ, 0x1f ;  /* 0x0000002c532e7211 */ /* 0x080fe200078ff8ff */
[----:B------:R-:W-:Y:S01]  /*2f40*/  VOTEU.ALL UP0, P2 ;  /* 0x0000000000ff7886 */ /* 0x000fe20001000000 */
[----:B------:R-:W-:Y:S01]  /*2f50*/  FFMA.FTZ R105, R59, R105, R106 ;  /* 0x000000693b697223 */ /* 0x000fe2000001006a */
[----:B------:R-:W-:Y:S01]  /*2f60*/  LEA.HI R86, R44, R44, RZ, 0x1b ;  /* 0x0000002c2c567211 */ /* 0x000fe200078fd8ff */
[----:B------:R-:W-:Y:S01]  /*2f70*/  FMUL.FTZ R47, R62, R47 ;  /* 0x0000002f3e2f7220 */ /* 0x000fe20000410000 */
[----:B------:R-:W-:Y:S01]  /*2f80*/  LEA R46, R46, UR23, 0x2 ;  /* 0x000000172e2e7c11 */ /* 0x000fe2000f8e10ff */
[----:B------:R-:W-:Y:S01]  /*2f90*/  FFMA.FTZ R42, R58, R109, R105 ;  /* 0x0000006d3a2a7223 */ /* 0x000fe20000010069 */
[----:B------:R-:W-:-:S02]  /*2fa0*/  @!UP0 ULEA UR30, UR8, UR23, 0x3 ;  /* 0x00000017081e8291 */ /* 0x000fc4000f8e18ff */
[----:B------:R-:W-:Y:S01]  /*2fb0*/  LEA R86, R86, UR23, 0x2 ;  /* 0x0000001756567c11 */ /* 0x000fe2000f8e10ff */
[----:B------:R-:W-:Y:S01]  /*2fc0*/  FMUL.FTZ R45, R133, UR36 ;  /* 0x00000024852d7c20 */ /* 0x000fe20008410000 */
[----:B------:R-:W-:Y:S01]  /*2fd0*/  FFMA.FTZ R43, R57, R108, R42 ;  /* 0x0000006c392b7223 */ /* 0x000fe2000001002a */
[----:B------:R-:W-:Y:S01]  /*2fe0*/  FMUL.FTZ R97, R129, UR36 ;  /* 0x0000002481617c20 */ /* 0x000fe20008410000 */
[----:B------:R-:W-:Y:S01]  /*2ff0*/  FMUL.FTZ R99, R127, UR36 ;  /* 0x000000247f637c20 */ /* 0x000fe20008410000 */
[----:B------:R-:W-:Y:S01]  /*3000*/  FMUL.FTZ R45, R64, R45 ;  /* 0x0000002d402d7220 */ /* 0x000fe20000410000 */
[----:B------:R-:W-:Y:S01]  /*3010*/  FFMA.FTZ R42, R56, R111, R43 ;  /* 0x0000006f382a7223 */ /* 0x000fe2000001002b */
[----:B------:R-:W-:Y:S01]  /*3020*/  FMUL.FTZ R97, R60, R97 ;  /* 0x000000613c617220 */ /* 0x000fe20000410000 */
[----:B0-----:R0:W-:Y:S01]  /*3030*/  @!P2 STS.64 [UR30+0x45e0], R40 ;  /* 0x0045e028ff00a988 */ /* 0x0011e20008000a1e */
[----:B------:R-:W-:Y:S01]  /*3040*/  FFMA.FTZ R133, -R16, R79, R133 ;  /* 0x0000004f10857223 */ /* 0x000fe20000010185 */
[----:B------:R-:W-:Y:S01]  /*3050*/  FFMA.FTZ R43, R55, R110, R42 ;  /* 0x0000006e372b7223 */ /* 0x000fe2000001002a */
[----:B------:R-:W-:Y:S01]  /*3060*/  FMUL.FTZ R99, R58, R99 ;  /* 0x000000633a637220 */ /* 0x000fe20000410000 */
[----:B------:R-:W-:Y:S01]  /*3070*/  FFMA.FTZ R131, -R14, R77, R131 ;  /* 0x0000004d0e837223 */ /* 0x000fe20000010183 */
[----:B------:R-:W-:Y:S01]  /*3080*/  FFMA.FTZ R129, -R12, R75, R129 ;  /* 0x0000004b0c817223 */ /* 0x000fe20000010181 */
[----:B------:R-:W-:Y:S01]  /*3090*/  FFMA.FTZ R42, R54, R113, R43 ;  /* 0x00000071362a7223 */ /* 0x000fe2000001002b */
[----:B------:R-:W-:Y:S01]  /*30a0*/  FFMA.FTZ R106, -R10, R73, R127 ;  /* 0x000000490a6a7223 */ /* 0x000fe2000001017f */
[----:B------:R-:W2:Y:S01]  /*30b0*/  S2UR UR30, SR_CTAID.X ;  /* 0x00000000001e79c3 */ /* 0x000ea20000002500 */
[----:B------:R-:W-:Y:S01]  /*30c0*/  FFMA.FTZ R101, -R9, R72, R126 ;  /* 0x0000004809657223 */ /* 0x000fe2000001017e */
[----:B------:R-:W-:Y:S01]  /*30d0*/  FFMA.FTZ R43, R53, R112, R42 ;  /* 0x00000070352b7223 */ /* 0x000fe2000001002a */
[----:B0-----:R-:W-:Y:S01]  /*30e0*/  FMUL.FTZ R40, R130, UR36 ;  /* 0x0000002482287c20 */ /* 0x001fe20008410000 */
[----:B------:R-:W-:Y:S01]  /*30f0*/  FFMA.FTZ R130, -R13, R76, R130 ;  /* 0x0000004c0d827223 */ /* 0x000fe20000010182 */
[----:B------:R-:W-:Y:S01]  /*3100*/  FFMA.FTZ R110, -R8, R71, R125 ;  /* 0x00000047086e7223 */ /* 0x000fe2000001017d */
[----:B------:R-:W-:Y:S01]  /*3110*/  FFMA.FTZ R42, R52, R115, R43 ;  /* 0x00000073342a7223 */ /* 0x000fe2000001002b */
[----:B------:R-:W-:Y:S01]  /*3120*/  FMUL.FTZ R87, R61, R40 ;  /* 0x000000283d577220 */ /* 0x000fe20000410000 */
[----:B------:R-:W-:Y:S01]  /*3130*/  FMUL.FTZ R40, R126, UR36 ;  /* 0x000000247e287c20 */ /* 0x000fe20008410000 */
[----:B------:R-:W-:Y:S01]  /*3140*/  FFMA.FTZ R105, -R7, R70, R124 ;  /* 0x0000004607697223 */ /* 0x000fe2000001017c */
[----:B------:R-:W-:Y:S01]  /*3150*/  FFMA.FTZ R43, R51, R114, R42 ;  /* 0x00000072332b7223 */ /* 0x000fe2000001002a */
[----:B------:R-:W-:Y:S01]  /*3160*/  FMUL.FTZ R42, R132, UR36 ;  /* 0x00000024842a7c20 */ /* 0x000fe20008410000 */
[----:B------:R-:W-:Y:S01]  /*3170*/  FFMA.FTZ R132, -R15, R78, R132 ;  /* 0x0000004e0f847223 */ /* 0x000fe20000010184 */
[----:B-1----:R-:W-:Y:S01]  /*3180*/  FFMA.FTZ R116, R118, R116, R149 ;  /* 0x0000007476747223 */ /* 0x002fe20000010095 */
[----:B------:R-:W-:Y:S01]  /*3190*/  FFMA.FTZ R84, R50, R84, R43 ;  /* 0x0000005432547223 */ /* 0x000fe2000001002b */
[----:B------:R-:W-:Y:S01]  /*31a0*/  FMUL.FTZ R43, R150, UR36 ;  /* 0x00000024962b7c20 */ /* 0x000fe20008410000 */
[----:B------:R-:W-:Y:S01]  /*31b0*/  FMUL.FTZ R41, R63, R42 ;  /* 0x0000002a3f297220 */ /* 0x000fe20000410000 */
[----:B------:R-:W-:Y:S01]  /*31c0*/  FFMA.FTZ R107, R107, R116, R148 ;  /* 0x000000746b6b7223 */ /* 0x000fe20000010094 */
[----:B------:R-:W-:Y:S01]  /*31d0*/  FMUL.FTZ R42, R128, UR36 ;  /* 0x00000024802a7c20 */ /* 0x000fe20008410000 */
[----:B------:R-:W-:Y:S01]  /*31e0*/  FMUL.FTZ R43, R0, R43 ;  /* 0x0000002b002b7220 */ /* 0x000fe20000410000 */
[----:B------:R-:W-:Y:S01]  /*31f0*/  FFMA.FTZ R128, -R11, R74, R128 ;  /* 0x0000004a0b807223 */ /* 0x000fe20000010180 */
[----:B------:R-:W-:Y:S01]  /*3200*/  FFMA.FTZ R147, R104, R107, R147 ;  /* 0x0000006b68937223 */ /* 0x000fe20000010093 */
[----:B------:R-:W-:Y:S01]  /*3210*/  FMUL.FTZ R111, R119, UR36 ;  /* 0x00000024776f7c20 */ /* 0x000fe20008410000 */
[----:B------:R-:W-:Y:S01]  /*3220*/  ULEA UR32, UR10, 0xfffff800, 0xb ;  /* 0xfffff8000a207891 */ /* 0x000fe2000f8e58ff */
[----:B------:R0:W-:Y:S01]  /*3230*/  STS [R46+0x1090], R43 ;  /* 0x0010902b2e007388 */ /* 0x0001e20000000800 */
[----:B------:R-:W-:Y:S01]  /*3240*/  FFMA.FTZ R100, R100, R147, R146 ;  /* 0x0000009364647223 */ /* 0x000fe20000010092 */
[----:B------:R-:W-:Y:S01]  /*3250*/  FMUL.FTZ R111, R50, R111 ;  /* 0x0000006f326f7220 */ /* 0x000fe20000410000 */
[----:B------:R-:W-:Y:S01]  /*3260*/  MOV R113, UR46 ;  /* 0x0000002e00717c02 */ /* 0x000fe20008000f00 */
[----:B------:R1:W-:Y:S01]  /*3270*/  STS [R86+0x109c], R47 ;  /* 0x00109c2f56007388 */ /* 0x0003e20000000800 */
[----:B------:R-:W-:Y:S01]  /*3280*/  FFMA.FTZ R145, R102, R100, R145 ;  /* 0x0000006466917223 */ /* 0x000fe20000010091 */
[----:B------:R-:W-:Y:S01]  /*3290*/  FMUL.FTZ R118, R147, UR33 ;  /* 0x0000002193767c20 */ /* 0x000fe20008410000 */
[----:B------:R-:W-:Y:S01]  /*32a0*/  BSSY.RECONVERGENT B0, `(.L_x_1982) ;  /* 0x000008f000007945 */ /* 0x000fe20003800200 */
[----:B------:R3:W-:Y:S01]  /*32b0*/  STS [R86+0x1098], R41 ;  /* 0x0010982956007388 */ /* 0x0007e20000000800 */
[----:B------:R-:W-:Y:S01]  /*32c0*/  FFMA.FTZ R98, R98, R145, R144 ;  /* 0x0000009162627223 */ /* 0x000fe20000010090 */
[----:B0-----:R-:W-:Y:S01]  /*32d0*/  FMUL.FTZ R43, R59, R42 ;  /* 0x0000002a3b2b7220 */ /* 0x001fe20000410000 */
[----:B------:R-:W-:Y:S01]  /*32e0*/  FMUL.FTZ R42, R124, UR36 ;  /* 0x000000247c2a7c20 */ /* 0x000fe20008410000 */
[----:B------:R0:W-:Y:S01]  /*32f0*/  STS [R86+0x10a0], R87 ;  /* 0x0010a05756007388 */ /* 0x0001e20000000800 */
[-C--:B------:R-:W-:Y:S01]  /*3300*/  FFMA.FTZ R85, R85, R98.reuse, R143 ;  /* 0x0000006255557223 */ /* 0x080fe2000001008f */
[----:B-1----:R-:W-:Y:S01]  /*3310*/  FMUL.FTZ R47, R123, UR36 ;  /* 0x000000247b2f7c20 */ /* 0x002fe20008410000 */
[----:B------:R-:W-:Y:S01]  /*3320*/  FMUL.FTZ R112, R7, R98 ;  /* 0x0000006207707220 */ /* 0x000fe20000410000 */
[----:B------:R1:W-:Y:S01]  /*3330*/  STS [R86+0x10a8], R43 ;  /* 0x0010a82b56007388 */ /* 0x0003e20000000800 */
[----:B------:R-:W-:Y:S01]  /*3340*/  FFMA.FTZ R88, R88, R85, R142 ;  /* 0x0000005558587223 */ /* 0x000fe2000001008e */
[----:B---3--:R-:W-:Y:S01]  /*3350*/  FMUL.FTZ R41, R57, R40 ;  /* 0x0000002839297220 */ /* 0x008fe20000410000 */
[----:B------:R-:W-:Y:S01]  /*3360*/  FMUL.FTZ R40, R122, UR36 ;  /* 0x000000247a287c20 */ /* 0x000fe20008410000 */
[----:B------:R3:W-:Y:S01]  /*3370*/  STS [R86+0x1094], R45 ;  /* 0x0010942d56007388 */ /* 0x0007e20000000800 */
[----:B------:R-:W-:Y:S01]  /*3380*/  FFMA.FTZ R89, R89, R88, R141 ;  /* 0x0000005859597223 */ /* 0x000fe2000001008d */
[----:B0-----:R-:W-:Y:S01]  /*3390*/  FMUL.FTZ R87, R55, R42 ;  /* 0x0000002a37577220 */ /* 0x001fe20000410000 */
[----:B------:R-:W-:Y:S01]  /*33a0*/  FMUL.FTZ R42, R120, UR36 ;  /* 0x00000024782a7c20 */ /* 0x000fe20008410000 */
[----:B------:R-:W-:Y:S01]  /*33b0*/  STS [R86+0x10b0], R41 ;  /* 0x0010b02956007388 */ /* 0x000fe20000000800 */
[----:B------:R-:W-:Y:S01]  /*33c0*/  FFMA.FTZ R90, R90, R89, R140 ;  /* 0x000000595a5a7223 */ /* 0x000fe2000001008c */
[----:B-1----:R-:W-:Y:S01]  /*33d0*/  FMUL.FTZ R43, R54, R47 ;  /* 0x0000002f362b7220 */ /* 0x002fe20000410000 */
[----:B------:R-:W-:Y:S01]  /*33e0*/  FFMA.FTZ R47, -R17, R80, R150 ;  /* 0x00000050112f7223 */ /* 0x000fe20000010196 */
[----:B------:R0:W-:Y:S01]  /*33f0*/  STS [R86+0x10a4], R97 ;  /* 0x0010a46156007388 */ /* 0x0001e20000000800 */
[----:B------:R-:W-:Y:S01]  /*3400*/  FFMA.FTZ R91, R91, R90, R139 ;  /* 0x0000005a5b5b7223 */ /* 0x000fe2000001008b */
[----:B---3--:R-:W-:Y:S01]  /*3410*/  FMUL.FTZ R45, R125, UR36 ;  /* 0x000000247d2d7c20 */ /* 0x008fe20008410000 */
[----:B------:R-:W-:Y:S01]  /*3420*/  FMUL.FTZ R109, R51, R42 ;  /* 0x0000002a336d7220 */ /* 0x000fe20000410000 */
[----:B------:R1:W-:Y:S01]  /*3430*/  STS [R86+0x10b8], R87 ;  /* 0x0010b85756007388 */ /* 0x0003e20000000800 */
[----:B------:R-:W-:Y:S01]  /*3440*/  FFMA.FTZ R92, R92, R91, R138 ;  /* 0x0000005b5c5c7223 */ /* 0x000fe2000001008a */
[----:B------:R-:W-:Y:S01]  /*3450*/  FMUL.FTZ R45, R56, R45 ;  /* 0x0000002d382d7220 */ /* 0x000fe20000410000 */
[----:B------:R-:W-:Y:S01]  /*3460*/  FMUL.FTZ R44, R12, R91 ;  /* 0x0000005b0c2c7220 */ /* 0x000fe20000410000 */
[----:B------:R3:W-:Y:S01]  /*3470*/  STS [R86+0x10ac], R99 ;  /* 0x0010ac6356007388 */ /* 0x0007e20000000800 */
[----:B------:R-:W-:Y:S01]  /*3480*/  FFMA.FTZ R93, R93, R92, R137 ;  /* 0x0000005c5d5d7223 */ /* 0x000fe20000010089 */
[----:B0-----:R-:W-:Y:S01]  /*3490*/  FMUL.FTZ R97, R53, R40 ;  /* 0x0000002835617220 */ /* 0x001fe20000410000 */
[----:B------:R-:W-:Y:S01]  /*34a0*/  FMUL.FTZ R108, R9, R88 ;  /* 0x00000058096c7220 */ /* 0x000fe20000410000 */
[----:B------:R0:W-:Y:S01]  /*34b0*/  STS [R86+0x10b4], R45 ;  /* 0x0010b42d56007388 */ /* 0x0001e20000000800 */
[-C--:B------:R-:W-:Y:S01]  /*34c0*/  FFMA.FTZ R94, R94, R93.reuse, R136 ;  /* 0x0000005d5e5e7223 */ /* 0x080fe20000010088 */
[----:B------:R-:W-:Y:S01]  /*34d0*/  FMUL.FTZ R104, R14, R93 ;  /* 0x0000005d0e687220 */ /* 0x000fe20000410000 */
[----:B------:R-:W-:Y:S01]  /*34e0*/  FMUL.FTZ R103, R8, R85 ;  /* 0x0000005508677220 */ /* 0x000fe20000410000 */
[----:B------:R4:W-:Y:S01]  /*34f0*/  STS [R86+0x10c0], R97 ;  /* 0x0010c06156007388 */ /* 0x0009e20000000800 */
[-C--:B------:R-:W-:Y:S01]  /*3500*/  FFMA.FTZ R95, R95, R94.reuse, R135 ;  /* 0x0000005e5f5f7223 */ /* 0x080fe20000010087 */
[----:B-1----:R-:W-:Y:S01]  /*3510*/  FMUL.FTZ R87, R15, R94 ;  /* 0x0000005e0f577220 */ /* 0x002fe20000410000 */
[----:B---3--:R-:W-:Y:S01]  /*3520*/  FMUL.FTZ R99, R121, UR36 ;  /* 0x0000002479637c20 */ /* 0x008fe20008410000 */
[----:B------:R-:W-:Y:S01]  /*3530*/  STS [R86+0x10bc], R43 ;  /* 0x0010bc2b56007388 */ /* 0x000fe20000000800 */
[-C--:B------:R-:W-:Y:S01]  /*3540*/  FFMA.FTZ R96, R96, R95.reuse, R134 ;  /* 0x0000005f60607223 */ /* 0x080fe20000010086 */
[----:B------:R-:W-:Y:S01]  /*3550*/  FMUL.FTZ R102, R16, R95 ;  /* 0x0000005f10667220 */ /* 0x000fe20000410000 */
[----:B0-----:R-:W-:Y:S01]  /*3560*/  FMUL.FTZ R45, R13, R92 ;  /* 0x0000005c0d2d7220 */ /* 0x001fe20000410000 */
[----:B------:R-:W-:Y:S01]  /*3570*/  FMUL.FTZ R99, R52, R99 ;  /* 0x0000006334637220 */ /* 0x000fe20000410000 */
[----:B------:R-:W-:Y:S01]  /*3580*/  FMUL.FTZ R46, R17, R96 ;  /* 0x00000060112e7220 */ /* 0x000fe20000410000 */
[----:B----4-:R-:W-:Y:S01]  /*3590*/  FMUL.FTZ R97, R10, R89 ;  /* 0x000000590a617220 */ /* 0x010fe20000410000 */
[----:B------:R-:W-:Y:S01]  /*35a0*/  FFMA.FTZ R123, -R6, R69, R123 ;  /* 0x00000045067b7223 */ /* 0x000fe2000001017b */
[----:B------:R-:W-:Y:S01]  /*35b0*/  FMUL.FTZ R114, R145, UR33 ;  /* 0x0000002191727c20 */ /* 0x000fe20008410000 */
[----:B------:R-:W-:Y:S01]  /*35c0*/  FFMA.FTZ R41, R46, R47, RZ ;  /* 0x0000002f2e297223 */ /* 0x000fe200000100ff */
[----:B------:R0:W-:Y:S01]  /*35d0*/  STS [R86+0x10c4], R99 ;  /* 0x0010c46356007388 */ /* 0x0001e20000000800 */
[----:B------:R-:W-:Y:S01]  /*35e0*/  FFMA.FTZ R122, -R5, R68, R122 ;  /* 0x00000044057a7223 */ /* 0x000fe2000001017a */
[----:B------:R-:W-:Y:S01]  /*35f0*/  FMUL.FTZ R114, R123, R114 ;  /* 0x000000727b727220 */ /* 0x000fe20000410000 */
[----:B------:R-:W-:Y:S01]  /*3600*/  FFMA.FTZ R40, R102, R133, R41 ;  /* 0x0000008566287223 */ /* 0x000fe20000010029 */
[----:B------:R1:W-:Y:S01]  /*3610*/  STS [R86+0x10c8], R109 ;  /* 0x0010c86d56007388 */ /* 0x0003e20000000800 */
[----:B------:R-:W-:Y:S01]  /*3620*/  FFMA.FTZ R120, -R3, R66, R120 ;  /* 0x0000004203787223 */ /* 0x000fe20000010178 */
[----:B------:R-:W-:Y:S01]  /*3630*/  FFMA.FTZ R121, -R4, R67, R121 ;  /* 0x0000004304797223 */ /* 0x000fe20000010179 */
[----:B------:R-:W-:Y:S01]  /*3640*/  FFMA.FTZ R41, R87, R132, R40 ;  /* 0x0000008457297223 */ /* 0x000fe20000010028 */
[----:B------:R3:W-:Y:S01]  /*3650*/  STS [R86+0x10cc], R111 ;  /* 0x0010cc6f56007388 */ /* 0x0007e20000000800 */
[----:B------:R-:W-:Y:S01]  /*3660*/  FMUL.FTZ R136, R98, UR33 ;  /* 0x0000002162887c20 */ /* 0x000fe20008410000 */
[----:B0-----:R-:W-:Y:S01]  /*3670*/  FMUL.FTZ R99, R11, R90 ;  /* 0x0000005a0b637220 */ /* 0x001fe20000410000 */
[----:B------:R-:W-:Y:S01]  /*3680*/  FFMA.FTZ R40, R104, R131, R41 ;  /* 0x0000008368287223 */ /* 0x000fe20000010029 */
[----:B------:R-:W-:Y:S01]  /*3690*/  FMUL.FTZ R118, R121, R118 ;  /* 0x0000007679767220 */ /* 0x000fe20000410000 */
[----:B------:R-:W-:Y:S01]  /*36a0*/  FMUL.FTZ R134, R88, UR33 ;  /* 0x0000002158867c20 */ /* 0x000fe20008410000 */
[----:B-1----:R-:W-:Y:S01]  /*36b0*/  FMUL.FTZ R109, R100, UR33 ;  /* 0x00000021646d7c20 */ /* 0x002fe20008410000 */
[----:B------:R-:W-:Y:S01]  /*36c0*/  FFMA.FTZ R41, R45, R130, R40 ;  /* 0x000000822d297223 */ /* 0x000fe20000010028 */
[----:B------:R-:W-:Y:S01]  /*36d0*/  FMUL.FTZ R117, R89, UR33 ;  /* 0x0000002159757c20 */ /* 0x000fe20008410000 */
[----:B------:R-:W-:Y:S01]  /*36e0*/  FMUL.FTZ R115, R90, UR33 ;  /* 0x000000215a737c20 */ /* 0x000fe20008410000 */
[----:B------:R-:W-:Y:S01]  /*36f0*/  FMUL.FTZ R109, R122, R109 ;  /* 0x0000006d7a6d7220 */ /* 0x000fe20000410000 */
[----:B------:R-:W-:Y:S01]  /*3700*/  FFMA.FTZ R42, R44, R129, R41 ;  /* 0x000000812c2a7223 */ /* 0x000fe20000010029 */
[----:B---3--:R-:W-:Y:S01]  /*3710*/  FMUL.FTZ R86, R4, R147 ;  /* 0x0000009304567220 */ /* 0x008fe20000410000 */
[----:B------:R-:W2:Y:S01]  /*3720*/  LDC.64 R40, c[0x0][0x4d8] ;  /* 0x00013600ff287b82 */ /* 0x000ea20000000a00 */
[----:B------:R-:W-:Y:S01]  /*3730*/  FMUL.FTZ R124, R91, UR33 ;  /* 0x000000215b7c7c20 */ /* 0x000fe20008410000 */
[----:B------:R-:W-:Y:S01]  /*3740*/  FFMA.FTZ R42, R99, R128, R42 ;  /* 0x00000080632a7223 */ /* 0x000fe2000001002a */
[----:B------:R-:W-:-:S03]  /*3750*/  FADD.FTZ R20, R86, R20 ;  /* 0x0000001456147221 */ /* 0x000fc60000010000 */
[----:B------:R-:W-:-:S04]  /*3760*/  FFMA.FTZ R43, R97, R106, R42 ;  /* 0x0000006a612b7223 */ /* 0x000fc8000001002a */
[----:B------:R-:W-:-:S04]  /*3770*/  FFMA.FTZ R42, R108, R101, R43 ;  /* 0x000000656c2a7223 */ /* 0x000fc8000001002b */
[----:B------:R-:W-:Y:S01]  /*3780*/  FFMA.FTZ R43, R103, R110, R42 ;  /* 0x0000006e672b7223 */ /* 0x000fe2000001002a */
[----:B------:R-:W-:-:S03]  /*3790*/  FMUL.FTZ R42, R6, R145 ;  /* 0x00000091062a7220 */ /* 0x000fc60000410000 */
[----:B------:R-:W-:Y:S01]  /*37a0*/  FFMA.FTZ R43, R112, R105, R43 ;  /* 0x00000069702b7223 */ /* 0x000fe2000001002b */
[----:B------:R-:W-:-:S03]  /*37b0*/  FADD.FTZ R22, R42, R22 ;  /* 0x000000162a167221 */ /* 0x000fc60000010000 */
[----:B------:R-:W-:Y:S01]  /*37c0*/  FFMA.FTZ R123, R42, R123, R43 ;  /* 0x0000007b2a7b7223 */ /* 0x000fe2000001002b */
[----:B------:R-:W-:Y:S02]  /*37d0*/  MOV R42, R83 ;  /* 0x00000053002a7202 */ /* 0x000fe40000000f00 */
[----:B------:R-:W-:-:S03]  /*37e0*/  MOV R43, RZ ;  /* 0x000000ff002b7202 */ /* 0x000fc60000000f00 */
[----:B--2---:R-:W-:-:S04]  /*37f0*/  IMAD.WIDE.U32 R42, R40, UR30, R42 ;  /* 0x0000001e282a7c25 */ /* 0x004fc8000f8e002a */
[----:B------:R-:W-:Y:S01]  /*3800*/  FMUL.FTZ R40, R5, R100 ;  /* 0x0000006405287220 */ /* 0x000fe20000410000 */
[----:B------:R-:W-:Y:S01]  /*3810*/  IMAD R43, R41, UR30, R43 ;  /* 0x0000001e292b7c24 */ /* 0x000fe2000f8e022b */
[----:B------:R-:W-:Y:S02]  /*3820*/  MOV R41, UR44 ;  /* 0x0000002c00297c02 */ /* 0x000fe40008000f00 */
[C---:B------:R-:W-:Y:S01]  /*3830*/  FADD.FTZ R21, R40.reuse, R21 ;  /* 0x0000001528157221 */ /* 0x040fe20000010000 */
[----:B------:R-:W-:Y:S01]  /*3840*/  FFMA.FTZ R123, R40, R122, R123 ;  /* 0x0000007a287b7223 */ /* 0x000fe2000001007b */
[----:B------:R-:W-:Y:S01]  /*3850*/  FMUL.FTZ R122, R3, R107 ;  /* 0x0000006b037a7220 */ /* 0x000fe20000410000 */
[----:B------:R-:W-:Y:S02]  /*3860*/  USHF.R.S32.HI UR30, URZ, 0x1f, UR9 ;  /* 0x0000001fff1e7899 */ /* 0x000fe40008011409 */
[----:B------:R-:W-:-:S04]  /*3870*/  IMAD.WIDE.U32 R42, R41, UR9, R42 ;  /* 0x00000009292a7c25 */ /* 0x000fc8000f8e002a */
[----:B------:R-:W-:Y:S01]  /*3880*/  FMUL.FTZ R41, R107, UR33 ;  /* 0x000000216b297c20 */ /* 0x000fe20008410000 */
[----:B------:R-:W-:Y:S01]  /*3890*/  FFMA.FTZ R123, R86, R121, R123 ;  /* 0x00000079567b7223 */ /* 0x000fe2000001007b */
[----:B------:R-:W-:Y:S01]  /*38a0*/  UIMAD UR30, UR30, UR44, URZ ;  /* 0x0000002c1e1e72a4 */ /* 0x000fe2000f8e02ff */
[----:B------:R-:W-:Y:S01]  /*38b0*/  FFMA.FTZ R86, -R2, R65, R119 ;  /* 0x0000004102567223 */ /* 0x000fe20000010177 */
[----:B------:R-:W-:Y:S01]  /*38c0*/  FMUL.FTZ R111, R120, R41 ;  /* 0x00000029786f7220 */ /* 0x000fe20000410000 */
[----:B------:R-:W-:Y:S01]  /*38d0*/  BAR.SYNC.DEFER_BLOCKING 0x0 ;  /* 0x0000000000007b1d */ /* 0x000fe20000010000 */
[----:B------:R-:W-:Y:S01]  /*38e0*/  IADD3 R40, P2, PT, R42, UR32, RZ ;  /* 0x000000202a287c10 */ /* 0x000fe2000ff5e0ff */
[----:B------:R-:W-:Y:S01]  /*38f0*/  UIMAD UR30, UR9, UR45, UR30 ;  /* 0x0000002d091e72a4 */ /* 0x000fe2000f8e021e */
[C---:B------:R-:W-:Y:S01]  /*3900*/  IADD3 R42, PT, PT, R83.reuse, 0x80, RZ ;  /* 0x00000080532a7810 */ /* 0x040fe20007ffe0ff */
[----:B------:R-:W-:Y:S01]  /*3910*/  FFMA.FTZ R111, R66, R107, R111 ;  /* 0x0000006b426f7223 */ /* 0x000fe2000001006f */
[----:B------:R-:W-:Y:S01]  /*3920*/  FFMA.FTZ R120, R122, R120, R123 ;  /* 0x000000787a787223 */ /* 0x000fe2000001007b */
[----:B------:R-:W-:Y:S01]  /*3930*/  LOP3.LUT R123, R83, UR32, RZ, 0xfc, !PT ;  /* 0x00000020537b7c12 */ /* 0x000fe2000f8efcff */
[----:B------:R-:W-:Y:S01]  /*3940*/  FMUL.FTZ R119, R2, R116 ;  /* 0x0000007402777220 */ /* 0x000fe20000410000 */
[----:B------:R-:W-:Y:S01]  /*3950*/  LEA.HI R107, R42, R83, RZ, 0x1b ;  /* 0x000000532a6b7211 */ /* 0x000fe200078fd8ff */
[----:B------:R-:W-:Y:S01]  /*3960*/  FMUL.FTZ R121, R85, UR33 ;  /* 0x0000002155797c20 */ /* 0x000fe20008410000 */
[----:B------:R-:W-:Y:S01]  /*3970*/  IADD3.X R41, PT, PT, R43, UR30, RZ, P2, !PT ;  /* 0x0000001e2b297c10 */ /* 0x000fe200097fe4ff */
[----:B------:R-:W-:Y:S01]  /*3980*/  FMUL.FTZ R43, R116, UR33 ;  /* 0x00000021742b7c20 */ /* 0x000fe20008410000 */
[----:B------:R-:W-:Y:S01]  /*3990*/  LEA R125, R107, UR23, 0x2 ;  /* 0x000000176b7d7c11 */ /* 0x000fe2000f8e10ff */
[----:B------:R-:W-:Y:S01]  /*39a0*/  FFMA.FTZ R107, R119, R86, R120 ;  /* 0x00000056776b7223 */ /* 0x000fe20000010078 */
[----:B------:R-:W-:Y:S01]  /*39b0*/  IADD3 R123, PT, PT, -R123, UR52, RZ ;  /* 0x000000347b7b7c10 */ /* 0x000fe2000fffe1ff */
[----:B------:R-:W-:Y:S01]  /*39c0*/  FMUL.FTZ R126, R86, R43 ;  /* 0x0000002b567e7220 */ /* 0x000fe20000410000 */
[----:B------:R-:W-:Y:S01]  /*39d0*/  IMAD.WIDE.U32 R42, R113, UR8, R40 ;  /* 0x00000008712a7c25 */ /* 0x000fe2000f8e0028 */
[----:B------:R-:W-:-:S03]  /*39e0*/  MOV R41, UR47 ;  /* 0x0000002f00297c02 */ /* 0x000fc60008000f00 */
[----:B------:R-:W-:Y:S01]  /*39f0*/  FMUL.FTZ R113, R92, UR33 ;  /* 0x000000215c717c20 */ /* 0x000fe20008410000 */
[----:B------:R-:W-:Y:S01]  /*3a00*/  ISETP.GE.AND P6, PT, R123, 0x1, PT ;  /* 0x000000017b00780c */ /* 0x000fe20003fc6270 */
[----:B------:R-:W-:Y:S01]  /*3a10*/  FFMA.FTZ R126, R65, R116, R126 ;  /* 0x00000074417e7223 */ /* 0x000fe2000001007e */
[C---:B------:R-:W-:Y:S01]  /*3a20*/  LEA R40, P2, R42.reuse, UR48, 0x2 ;  /* 0x000000302a287c11 */ /* 0x040fe2000f8410ff */
[----:B------:R-:W-:Y:S01]  /*3a30*/  IMAD R41, R41, UR8, R43 ;  /* 0x0000000829297c24 */ /* 0x000fe2000f8e022b */
[C---:B------:R-:W-:Y:S01]  /*3a40*/  IADD3 R86, PT, PT, R83.reuse, 0x100, RZ ;  /* 0x0000010053567810 */ /* 0x040fe20007ffe0ff */
[----:B------:R-:W0:Y:S01]  /*3a50*/  LDS R125, [R125+0x1290] ;  /* 0x001290007d7d7984 */ /* 0x000e220000000800 */
[----:B------:R-:W-:Y:S01]  /*3a60*/  IADD3 R116, PT, PT, R83, 0x180, RZ ;  /* 0x0000018053747810 */ /* 0x000fe20007ffe0ff */
[----:B------:R-:W-:Y:S01]  /*3a70*/  FMUL.FTZ R120, R93, UR33 ;  /* 0x000000215d787c20 */ /* 0x000fe20008410000 */
[----:B------:R-:W-:Y:S01]  /*3a80*/  LEA.HI.X R41, R42, UR49, R41, 0x2, P2 ;  /* 0x000000312a297c11 */ /* 0x000fe200090f1429 */
[----:B------:R-:W-:Y:S01]  /*3a90*/  FMUL.FTZ R43, R94, UR33 ;  /* 0x000000215e2b7c20 */ /* 0x000fe20008410000 */
[----:B------:R-:W-:-:S02]  /*3aa0*/  LEA.HI R42, R86, R83, RZ, 0x1b ;  /* 0x00000053562a7211 */ /* 0x000fc400078fd8ff */
[----:B------:R-:W-:Y:S01]  /*3ab0*/  LEA.HI R127, R116, R83, RZ, 0x1b ;  /* 0x00000053747f7211 */ /* 0x000fe200078fd8ff */
[----:B------:R-:W-:Y:S01]  /*3ac0*/  FMUL.FTZ R116, R95, UR33 ;  /* 0x000000215f747c20 */ /* 0x000fe20008410000 */
[----:B------:R-:W-:Y:S01]  /*3ad0*/  LEA R137, R42, UR23, 0x2 ;  /* 0x000000172a897c11 */ /* 0x000fe2000f8e10ff */
[----:B------:R-:W-:Y:S01]  /*3ae0*/  FMUL.FTZ R42, R96, UR33 ;  /* 0x00000021602a7c20 */ /* 0x000fe20008410000 */
[----:B------:R-:W-:Y:S02]  /*3af0*/  IADD3 R86, PT, PT, R83, 0x200, RZ ;  /* 0x0000020053567810 */ /* 0x000fe40007ffe0ff */
[C---:B------:R-:W-:Y:S02]  /*3b00*/  ISETP.GE.AND P5, PT, R123.reuse, 0x81, PT ;  /* 0x000000817b00780c */ /* 0x040fe40003fa6270 */
[C---:B------:R-:W-:Y:S02]  /*3b10*/  ISETP.GE.AND P4, PT, R123.reuse, 0x101, PT ;  /* 0x000001017b00780c */ /* 0x040fe40003f86270 */
[----:B------:R-:W-:-:S02]  /*3b20*/  ISETP.GE.AND P3, PT, R123, 0x181, PT ;  /* 0x000001817b00780c */ /* 0x000fc40003f66270 */
[----:B------:R-:W-:Y:S01]  /*3b30*/  ISETP.GE.AND P2, PT, R123, 0x201, PT ;  /* 0x000002017b00780c */ /* 0x000fe20003f46270 */
[----:B------:R-:W-:-:S12]  /*3b40*/  @!P6 BRA `(.L_x_1983) ;  /* 0x000000000010e947 */ /* 0x000fd80003800000 */
[----:B------:R-:W-:-:S04]  /*3b50*/  LEA.HI R135, R83, R83, RZ, 0x1b ;  /* 0x0000005353877211 */ /* 0x000fc800078fd8ff */
[----:B------:R-:W-:-:S06]  /*3b60*/  LEA R135, R135, UR23, 0x2 ;  /* 0x0000001787877c11 */ /* 0x000fcc000f8e10ff */
[----:B------:R-:W1:Y:S04]  /*3b70*/  LDS R135, [R135+0x1090] ;  /* 0x0010900087877984 */ /* 0x000e680000000800 */
[----:B-1----:R1:W-:Y:S02]  /*3b80*/  REDG.E.ADD.F32.FTZ.RN.STRONG.GPU desc[UR34][R40.64], R135 ;  /* 0x00000087280079a6 */ /* 0x0023e4000c12f322 */
.L_x_1983:
[----:B------:R-:W-:Y:S05]  /*3b90*/  BSYNC.RECONVERGENT B0 ;  /* 0x0000000000007941 */ /* 0x000fea0003800200 */
.L_x_1982:
[----:B------:R-:W-:Y:S01]  /*3ba0*/  BSSY.RECONVERGENT B0, `(.L_x_1984) ;  /* 0x0000004000007945 */ /* 0x000fe20003800200 */
[----:B------:R-:W-:-:S03]  /*3bb0*/  ISETP.GE.AND P6, PT, R123, 0x281, PT ;  /* 0x000002817b00780c */ /* 0x000fc60003fc6270 */
[----:B------:R-:W-:Y:S10]  /*3bc0*/  @!P5 BRA `(.L_x_1985) ;  /* 0x000000000004d947 */ /* 0x000ff40003800000 */
[----:B0-----:R2:W-:Y:S02]  /*3bd0*/  REDG.E.ADD.F32.FTZ.RN.STRONG.GPU desc[UR34][R40.64+0x200], R125 ;  /* 0x0002007d280079a6 */ /* 0x0015e4000c12f322 */
.L_x_1985:
[----:B------:R-:W-:Y:S05]  /*3be0*/  BSYNC.RECONVERGENT B0 ;  /* 0x0000000000007941 */ /* 0x000fea0003800200 */
.L_x_1984:
[----:B0-2---:R0:W2:Y:S01]  /*3bf0*/  LDS R125, [R137+0x1490] ;  /* 0x00149000897d7984 */ /* 0x0050a20000000800 */
[----:B------:R-:W-:Y:S01]  /*3c00*/  BSSY.RECONVERGENT B0, `(.L_x_1986) ;  /* 0x0000006000007945 */ /* 0x000fe20003800200 */
[----:B------:R-:W-:Y:S02]  /*3c10*/  IADD3 R138, PT, PT, R83, 0x280, RZ ;  /* 0x00000280538a7810 */ /* 0x000fe40007ffe0ff */
[----:B-1----:R-:W-:Y:S02]  /*3c20*/  LEA.HI R135, R86, R83, RZ, 0x1b ;  /* 0x0000005356877211 */ /* 0x002fe400078fd8ff */
[----:B------:R-:W-:Y:S01]  /*3c30*/  LEA R127, R127, UR23, 0x2 ;  /* 0x000000177f7f7c11 */ /* 0x000fe2000f8e10ff */
[----:B------:R-:W-:Y:S06]  /*3c40*/  @!P4 BRA `(.L_x_1987) ;  /* 0x000000000004c947 */ /* 0x000fec0003800000 */
[----:B--2---:R1:W-:Y:S02]  /*3c50*/  REDG.E.ADD.F32.FTZ.RN.STRONG.GPU desc[UR34][R40.64+0x400], R125 ;  /* 0x0004007d280079a6 */ /* 0x0043e4000c12f322 */
.L_x_1987:
[----:B------:R-:W-:Y:S05]  /*3c60*/  BSYNC.RECONVERGENT B0 ;  /* 0x0000000000007941 */ /* 0x000fea0003800200 */
.L_x_1986:
[----:B-12---:R1:W2:Y:S01]  /*3c70*/  LDS R125, [R127+0x1690] ;  /* 0x001690007f7d7984 */ /* 0x0062a20000000800 */
[----:B------:R-:W-:Y:S01]  /*3c80*/  BSSY.RECONVERGENT B0, `(.L_x_1988) ;  /* 0x0000005000007945 */ /* 0x000fe20003800200 */
[----:B------:R-:W-:Y:S02]  /*3c90*/  LEA.HI R138, R138, R83, RZ, 0x1b ;  /* 0x000000538a8a7211 */ /* 0x000fe400078fd8ff */
[----:B------:R-:W-:Y:S01]  /*3ca0*/  LEA R135, R135, UR23, 0x2 ;  /* 0x0000001787877c11 */ /* 0x000fe2000f8e10ff */
[----:B------:R-:W-:Y:S06]  /*3cb0*/  @!P3 BRA `(.L_x_1989) ;  /* 0x000000000004b947 */ /* 0x000fec0003800000 */
[----:B--2---:R3:W-:Y:S02]  /*3cc0*/  REDG.E.ADD.F32.FTZ.RN.STRONG.GPU desc[UR34][R40.64+0x600], R125 ;  /* 0x0006007d280079a6 */ /* 0x0047e4000c12f322 */
.L_x_1989:
[----:B------:R-:W-:Y:S05]  /*3cd0*/  BSYNC.RECONVERGENT B0 ;  /* 0x0000000000007941 */ /* 0x000fea0003800200 */
.L_x_1988:
[----:B--23--:R2:W3:Y:S01]  /*3ce0*/  LDS R125, [R135+0x1890] ;  /* 0x00189000877d7984 */ /* 0x00c4e20000000800 */
[----:B------:R-:W-:Y:S01]  /*3cf0*/  BSSY.RECONVERGENT B0, `(.L_x_1990) ;  /* 0x0000004000007945 */ /* 0x000fe20003800200 */
[----:B-1----:R-:W-:-:S03]  /*3d00*/  LEA R127, R138, UR23, 0x2 ;  /* 0x000000178a7f7c11 */ /* 0x002fc6000f8e10ff */
[----:B------:R-:W-:Y:S05]  /*3d10*/  @!P2 BRA `(.L_x_1991) ;  /* 0x000000000004a947 */ /* 0x000fea0003800000 */
[----:B---3--:R1:W-:Y:S02]  /*3d20*/  REDG.E.ADD.F32.FTZ.RN.STRONG.GPU desc[UR34][R40.64+0x800], R125 ;  /* 0x0008007d280079a6 */ /* 0x0083e4000c12f322 */
.L_x_1991:
[----:B------:R-:W-:Y:S05]  /*3d30*/  BSYNC.RECONVERGENT B0 ;  /* 0x0000000000007941 */ /* 0x000fea0003800200 */
.L_x_1990:
[----:B-1-3--:R1:W3:Y:S01]  /*3d40*/  LDS R125, [R127+0x1a90] ;  /* 0x001a90007f7d7984 */ /* 0x00a2e20000000800 */
[----:B------:R-:W-:Y:S01]  /*3d50*/  BSSY.RECONVERGENT B0, `(.L_x_1992) ;  /* 0x0000005000007945 */ /* 0x000fe20003800200 */
[C---:B------:R-:W-:Y:S02]  /*3d60*/  IADD3 R138, PT, PT, R83.reuse, 0x300, RZ ;  /* 0x00000300538a7810 */ /* 0x040fe40007ffe0ff */
[----:B------:R-:W-:Y:S01]  /*3d70*/  IADD3 R140, PT, PT, R83, 0x380, RZ ;  /* 0x00000380538c7810 */ /* 0x000fe20007ffe0ff */
[----:B------:R-:W-:Y:S06]  /*3d80*/  @!P6 BRA `(.L_x_1993) ;  /* 0x000000000004e947 */ /* 0x000fec0003800000 */
[----:B---3--:R4:W-:Y:S02]  /*3d90*/  REDG.E.ADD.F32.FTZ.RN.STRONG.GPU desc[UR34][R40.64+0xa00], R125 ;  /* 0x000a007d280079a6 */ /* 0x0089e4000c12f322 */
.L_x_1993:
[----:B------:R-:W-:Y:S05]  /*3da0*/  BSYNC.RECONVERGENT B0 ;  /* 0x0000000000007941 */ /* 0x000fea0003800200 */
.L_x_1992:
[-C--:B------:R-:W-:Y:S01]  /*3db0*/  LEA.HI R138, R138, R83.reuse, RZ, 0x1b ;  /* 0x000000538a8a7211 */ /* 0x080fe200078fd8ff */
[----:B------:R-:W-:Y:S01]  /*3dc0*/  BSSY.RECONVERGENT B0, `(.L_x_1994) ;  /* 0x000000f000007945 */ /* 0x000fe20003800200 */
[----:B------:R-:W-:Y:S02]  /*3dd0*/  ISETP.GE.AND P6, PT, R123, 0x301, PT ;  /* 0x000003017b00780c */ /* 0x000fe40003fc6270 */
[----:B---34-:R-:W-:Y:S02]  /*3de0*/  LEA R125, R138, UR23, 0x2 ;  /* 0x000000178a7d7c11 */ /* 0x018fe4000f8e10ff */
[C---:B------:R-:W-:Y:S02]  /*3df0*/  LOP3.LUT R142, R83.reuse, 0x400, RZ, 0xfc, !PT ;  /* 0x00000400538e7812 */ /* 0x040fe400078efcff */
[----:B------:R-:W-:Y:S02]  /*3e00*/  LEA.HI R140, R140, R83, RZ, 0x1b ;  /* 0x000000538c8c7211 */ /* 0x000fe400078fd8ff */
[----:B------:R-:W3:Y:S01]  /*3e10*/  LDS R125, [R125+0x1c90] ;  /* 0x001c90007d7d7984 */ /* 0x000ee20000000800 */
[----:B------:R-:W-:-:S02]  /*3e20*/  IADD3 R144, PT, PT, R83, 0x480, RZ ;  /* 0x0000048053907810 */ /* 0x000fc40007ffe0ff */
[----:B------:R-:W-:Y:S02]  /*3e30*/  LEA.HI R142, R142, R83, RZ, 0x1b ;  /* 0x000000538e8e7211 */ /* 0x000fe400078fd8ff */
[----:B------:R-:W-:Y:S02]  /*3e40*/  LEA R140, R140, UR23, 0x2 ;  /* 0x000000178c8c7c11 */ /* 0x000fe4000f8e10ff */
[C---:B------:R-:W-:Y:S02]  /*3e50*/  ISETP.GE.AND P2, PT, R123.reuse, 0x381, PT ;  /* 0x000003817b00780c */ /* 0x040fe40003f46270 */
[C---:B------:R-:W-:Y:S02]  /*3e60*/  ISETP.GE.AND P3, PT, R123.reuse, 0x401, PT ;  /* 0x000004017b00780c */ /* 0x040fe40003f66270 */
[C---:B------:R-:W-:Y:S02]  /*3e70*/  ISETP.GE.AND P4, PT, R123.reuse, 0x481, PT ;  /* 0x000004817b00780c */ /* 0x040fe40003f86270 */
[----:B------:R-:W-:Y:S01]  /*3e80*/  ISETP.GE.AND P5, PT, R123, 0x501, PT ;  /* 0x000005017b00780c */ /* 0x000fe20003fa6270 */
[----:B------:R-:W-:-:S12]  /*3e90*/  @!P6 BRA `(.L_x_1995) ;  /* 0x000000000004e947 */ /* 0x000fd80003800000 */
[----:B---3--:R4:W-:Y:S02]  /*3ea0*/  REDG.E.ADD.F32.FTZ.RN.STRONG.GPU desc[UR34][R40.64+0xc00], R125 ;  /* 0x000c007d280079a6 */ /* 0x0089e4000c12f322 */
.L_x_1995:
[----:B------:R-:W-:Y:S05]  /*3eb0*/  BSYNC.RECONVERGENT B0 ;  /* 0x0000000000007941 */ /* 0x000fea0003800200 */
.L_x_1994:
[----:B---34-:R3:W4:Y:S01]  /*3ec0*/  LDS R125, [R140+0x1e90] ;  /* 0x001e90008c7d7984 */ /* 0x0187220000000800 */
[----:B------:R-:W-:Y:S01]  /*3ed0*/  BSSY.RECONVERGENT B0, `(.L_x_1996) ;  /* 0x0000006000007945 */ /* 0x000fe20003800200 */
[----:B------:R-:W-:Y:S02]  /*3ee0*/  IADD3 R138, PT, PT, R83, 0x500, RZ ;  /* 0x00000500538a7810 */ /* 0x000fe40007ffe0ff */
[----:B------:R-:W-:Y:S02]  /*3ef0*/  LEA.HI R144, R144, R83, RZ, 0x1b ;  /* 0x0000005390907211 */ /* 0x000fe400078fd8ff */
[----:B------:R-:W-:Y:S01]  /*3f00*/  LEA R142, R142, UR23, 0x2 ;  /* 0x000000178e8e7c11 */ /* 0x000fe2000f8e10ff */
[----:B------:R-:W-:Y:S06]  /*3f10*/  @!P2 BRA `(.L_x_1997) ;  /* 0x000000000004a947 */ /* 0x000fec0003800000 */
[----:B----4-:R4:W-:Y:S02]  /*3f20*/  REDG.E.ADD.F32.FTZ.RN.STRONG.GPU desc[UR34][R40.64+0xe00], R125 ;  /* 0x000e007d280079a6 */ /* 0x0109e4000c12f322 */
.L_x_1997:
[----:B------:R-:W-:Y:S05]  /*3f30*/  BSYNC.RECONVERGENT B0 ;  /* 0x0000000000007941 */ /* 0x000fea0003800200 */
.L_x_1996:
[----:B----4-:R4:W0:Y:S01]  /*3f40*/  LDS R125, [R142+0x2090] ;  /* 0x002090008e7d7984 */ /* 0x0108220000000800 */
[----:B------:R-:W-:Y:S01]  /*3f50*/  BSSY.RECONVERGENT B0, `(.L_x_1998) ;  /* 0x0000005000007945 */ /* 0x000fe20003800200 */
[----:B------:R-:W-:Y:S02]  /*3f60*/  LEA.HI R138, R138, R83, RZ, 0x1b ;  /* 0x000000538a8a7211 */ /* 0x000fe400078fd8ff */
[----:B------:R-:W-:Y:S01]  /*3f70*/  LEA R144, R144, UR23, 0x2 ;  /* 0x0000001790907c11 */ /* 0x000fe2000f8e10ff */
[----:B------:R-:W-:Y:S06]  /*3f80*/  @!P3 BRA `(.L_x_1999) ;  /* 0x000000000004b947 */ /* 0x000fec0003800000 */
[----:B0-----:R0:W-:Y:S02]  /*3f90*/  REDG.E.ADD.F32.FTZ.RN.STRONG.GPU desc[UR34][R40.64+0x1000], R125 ;  /* 0x0010007d280079a6 */ /* 0x0011e4000c12f322 */
.L_x_1999:
[----:B------:R-:W-:Y:S05]  /*3fa0*/  BSYNC.RECONVERGENT B0 ;  /* 0x0000000000007941 */ /* 0x000fea0003800200 */
.L_x_1998:
[----:B0-----:R0:W0:Y:S01]  /*3fb0*/  LDS R125, [R144+0x2290] ;  /* 0x00229000907d7984 */ /* 0x0010220000000800 */
[----:B------:R-:W-:Y:S01]  /*3fc0*/  BSSY.RECONVERGENT B0, `(.L_x_2000) ;  /* 0x0000004000007945 */ /* 0x000fe20003800200 */
[----:B-1----:R-:W-:-:S03]  /*3fd0*/  LEA R127, R138, UR23, 0x2 ;  /* 0x000000178a7f7c11 */ /* 0x002fc6000f8e10ff */
[----:B------:R-:W-:Y:S05]  /*3fe0*/  @!P4 BRA `(.L_x_2001) ;  /* 0x000000000004c947 */ /* 0x000fea0003800000 */
[----:B0-----:R1:W-:Y:S02]  /*3ff0*/  REDG.E.ADD.F32.FTZ.RN.STRONG.GPU desc[UR34][R40.64+0x1200], R125 ;  /* 0x0012007d280079a6 */ /* 0x0013e4000c12f322 */
.L_x_2001:
[----:B------:R-:W-:Y:S05]  /*4000*/  BSYNC.RECONVERGENT B0 ;  /* 0x0000000000007941 */ /* 0x000fea0003800200 */
.L_x_2000:
[----:B01----:R0:W1:Y:S01]  /*4010*/  LDS R125, [R127+0x2490] ;  /* 0x002490007f7d7984 */ /* 0x0030620000000800 */
[----:B------:R-:W-:Y:S01]  /*4020*/  BSSY.RECONVERGENT B0, `(.L_x_2002) ;  /* 0x0000005000007945 */ /* 0x000fe20003800200 */
[C---:B------:R-:W-:Y:S02]  /*4030*/  IADD3 R138, PT, PT, R83.reuse, 0x580, RZ ;  /* 0x00000580538a7810 */ /* 0x040fe40007ffe0ff */
[----:B---3--:R-:W-:Y:S01]  /*4040*/  IADD3 R140, PT, PT, R83, 0x600, RZ ;  /* 0x00000600538c7810 */ /* 0x008fe20007ffe0ff */
[----:B------:R-:W-:Y:S06]  /*4050*/  @!P5 BRA `(.L_x_2003) ;  /* 0x000000000004d947 */ /* 0x000fec0003800000 */
[----:B-1----:R3:W-:Y:S02]  /*4060*/  REDG.E.ADD.F32.FTZ.RN.STRONG.GPU desc[UR34][R40.64+0x1400], R125 ;  /* 0x0014007d280079a6 */ /* 0x0027e4000c12f322 */
.L_x_2003:
[----:B------:R-:W-:Y:S05]  /*4070*/  BSYNC.RECONVERGENT B0 ;  /* 0x0000000000007941 */ /* 0x000fea0003800200 */
.L_x_2002:
[-C--:B------:R-:W-:Y:S01]  /*4080*/  LEA.HI R138, R138, R83.reuse, RZ, 0x1b ;  /* 0x000000538a8a7211 */ /* 0x080fe200078fd8ff */
[----:B------:R-:W-:Y:S01]  /*4090*/  BSSY.RECONVERGENT B0, `(.L_x_2004) ;  /* 0x000000f000007945 */ /* 0x000fe20003800200 */
[----:B------:R-:W-:Y:S02]  /*40a0*/  ISETP.GE.AND P6, PT, R123, 0x581, PT ;  /* 0x000005817b00780c */ /* 0x000fe40003fc6270 */
[----:B-1-3--:R-:W-:Y:S02]  /*40b0*/  LEA R125, R138, UR23, 0x2 ;  /* 0x000000178a7d7c11 */ /* 0x00afe4000f8e10ff */
[C---:B----4-:R-:W-:Y:S02]  /*40c0*/  IADD3 R142, PT, PT, R83.reuse, 0x680, RZ ;  /* 0x00000680538e7810 */ /* 0x050fe40007ffe0ff */
[----:B------:R-:W-:Y:S02]  /*40d0*/  LEA.HI R140, R140, R83, RZ, 0x1b ;  /* 0x000000538c8c7211 */ /* 0x000fe400078fd8ff */
[----:B------:R-:W1:Y:S01]  /*40e0*/  LDS R125, [R125+0x2690] ;  /* 0x002690007d7d7984 */ /* 0x000e620000000800 */
        /* <DEDUP_REMOVED lines=8> */
[----:B-1----:R3:W-:Y:S02]  /*4170*/  REDG.E.ADD.F32.FTZ.RN.STRONG.GPU desc[UR34][R40.64+0x1600], R125 ;  /* 0x0016007d280079a6 */ /* 0x0027e4000c12f322 */
.L_x_2005:
[----:B------:R-:W-:Y:S05]  /*4180*/  BSYNC.RECONVERGENT B0 ;  /* 0x0000000000007941 */ /* 0x000fea0003800200 */
.L_x_2004:
[----:B------:R4:W0:Y:S01]  /*4190*/  LDS R123, [R140+0x2890] ;  /* 0x002890008c7b7984 */ /* 0x0008220000000800 */
[----:B------:R-:W-:Y:S01]  /*41a0*/  BSSY.RECONVERGENT B0, `(.L_x_2006) ;  /* 0x0000006000007945 */ /* 0x000fe20003800200 */
[----:B------:R-:W-:Y:S02]  /*41b0*/  IADD3 R138, PT, PT, R83, 0x780, RZ ;  /* 0x00000780538a7810 */ /* 0x000fe40007ffe0ff */
[----:B------:R-:W-:Y:S02]  /*41c0*/  LEA.HI R144, R144, R83, RZ, 0x1b ;  /* 0x0000005390907211 */ /* 0x000fe400078fd8ff */
[----:B------:R-:W-:Y:S01]  /*41d0*/  LEA R142, R142, UR23, 0x2 ;  /* 0x000000178e8e7c11 */ /* 0x000fe2000f8e10ff */
[----:B------:R-:W-:Y:S06]  /*41e0*/  @!P2 BRA `(.L_x_2007) ;  /* 0x000000000004a947 */ /* 0x000fec0003800000 */
[----:B0-----:R0:W-:Y:S02]  /*41f0*/  REDG.E.ADD.F32.FTZ.RN.STRONG.GPU desc[UR34][R40.64+0x1800], R123 ;  /* 0x0018007b280079a6 */ /* 0x0011e4000c12f322 */
.L_x_2007:
[----:B------:R-:W-:Y:S05]  /*4200*/  BSYNC.RECONVERGENT B0 ;  /* 0x0000000000007941 */ /* 0x000fea0003800200 */
.L_x_2006:
[----:B0-----:R0:W0:Y:S01]  /*4210*/  LDS R123, [R142+0x2a90] ;  /* 0x002a90008e7b7984 */ /* 0x0010220000000800 */
[----:B------:R-:W-:Y:S01]  /*4220*/  BSSY.RECONVERGENT B0, `(.L_x_2008) ;  /* 0x0000005000007945 */ /* 0x000fe20003800200 */
[----:B------:R-:W-:Y:S02]  /*4230*/  LEA.HI R138, R138, R83, RZ, 0x1b ;  /* 0x000000538a8a7211 */ /* 0x000fe400078fd8ff */
[----:B------:R-:W-:Y:S01]  /*4240*/  LEA R144, R144, UR23, 0x2 ;  /* 0x0000001790907c11 */ /* 0x000fe2000f8e10ff */
[----:B------:R-:W-:Y:S06]  /*4250*/  @!P3 BRA `(.L_x_2009) ;  /* 0x000000000004b947 */ /* 0x000fec0003800000 */
[----:B0-----:R0:W-:Y:S02]  /*4260*/  REDG.E.ADD.F32.FTZ.RN.STRONG.GPU desc[UR34][R40.64+0x1a00], R123 ;  /* 0x001a007b280079a6 */ /* 0x0011e4000c12f322 */
.L_x_2009:
[----:B------:R-:W-:Y:S05]  /*4270*/  BSYNC.RECONVERGENT B0 ;  /* 0x0000000000007941 */ /* 0x000fea0003800200 */
.L_x_2008:
[----:B0-----:R0:W0:Y:S01]  /*4280*/  LDS R123, [R144+0x2c90] ;  /* 0x002c9000907b7984 */ /* 0x0010220000000800 */
[----:B------:R-:W-:Y:S01]  /*4290*/  BSSY.RECONVERGENT B0, `(.L_x_2010) ;  /* 0x0000004000007945 */ /* 0x000fe20003800200 */
[----:B------:R-:W-:-:S03]  /*42a0*/  LEA R138, R138, UR23, 0x2 ;  /* 0x000000178a8a7c11 */ /* 0x000fc6000f8e10ff */
[----:B------:R-:W-:Y:S05]  /*42b0*/  @!P4 BRA `(.L_x_2011) ;  /* 0x000000000004c947 */ /* 0x000fea0003800000 */
[----:B0-----:R0:W-:Y:S02]  /*42c0*/  REDG.E.ADD.F32.FTZ.RN.STRONG.GPU desc[UR34][R40.64+0x1c00], R123 ;  /* 0x001c007b280079a6 */ /* 0x0011e4000c12f322 */
.L_x_2011:
[----:B------:R-:W-:Y:S05]  /*42d0*/  BSYNC.RECONVERGENT B0 ;  /* 0x0000000000007941 */ /* 0x000fea0003800200 */
.L_x_2010:
[----:B0-----:R0:W0:Y:S01]  /*42e0*/  LDS R123, [R138+0x2e90] ;  /* 0x002e90008a7b7984 */ /* 0x0010220000000800 */
[----:B------:R-:W-:Y:S04]  /*42f0*/  BSSY.RECONVERGENT B0, `(.L_x_2012) ;  /* 0x0000003000007945 */ /* 0x000fe80003800200 */
[----:B------:R-:W-:Y:S05]  /*4300*/  @!P5 BRA `(.L_x_2013) ;  /* 0x000000000004d947 */ /* 0x000fea0003800000 */
[----:B0-----:R0:W-:Y:S02]  /*4310*/  REDG.E.ADD.F32.FTZ.RN.STRONG.GPU desc[UR34][R40.64+0x1e00], R123 ;  /* 0x001e007b280079a6 */ /* 0x0011e4000c12f322 */
.L_x_2013:
[----:B------:R-:W-:Y:S05]  /*4320*/  BSYNC.RECONVERGENT B0 ;  /* 0x0000000000007941 */ /* 0x000fea0003800200 */
.L_x_2012:
[----:B-1-3--:R-:W3:Y:S01]  /*4330*/  LDL.LU R125, [R1] ;  /* 0x00000000017d7983 */ /* 0x00aee20000300800 */
[----:B------:R-:W-:Y:S01]  /*4340*/  FMUL.FTZ R110, R110, R121 ;  /* 0x000000796e6e7220 */ /* 0x000fe20000410000 */
[----:B------:R-:W-:Y:S01]  /*4350*/  FADD.FTZ R159, R44, R159 ;  /* 0x0000009f2c9f7221 */ /* 0x000fe20000010000 */
[----:B------:R-:W-:Y:S01]  /*4360*/  ISETP.NE.AND P3, PT, R83, RZ, PT ;  /* 0x000000ff5300720c */ /* 0x000fe20003f65270 */
[----:B0-----:R-:W0:Y:S01]  /*4370*/  S2R R123, SR_LANEID ;  /* 0x00000000007b7919 */ /* 0x001e220000000000 */
[----:B------:R-:W-:Y:S01]  /*4380*/  FFMA.FTZ R110, R71, R85, R110 ;  /* 0x00000055476e7223 */ /* 0x000fe2000001006e */
[----:B------:R-:W-:Y:S01]  /*4390*/  FADD.FTZ R160, R45, R160 ;  /* 0x000000a02da07221 */ /* 0x000fe20000010000 */
[----:B------:R-:W-:Y:S01]  /*43a0*/  FMUL.FTZ R105, R105, R136 ;  /* 0x0000008869697220 */ /* 0x000fe20000410000 */
[----:B------:R-:W1:Y:S01]  /*43b0*/  SHFL.DOWN PT, R40, R107, 0x1, 0x1f ;  /* 0x08201f006b287f89 */ /* 0x000e6200000e0000 */
[----:B------:R-:W-:Y:S01]  /*43c0*/  FMUL.FTZ R101, R101, R134 ;  /* 0x0000008665657220 */ /* 0x000fe20000410000 */
[----:B------:R-:W-:Y:S01]  /*43d0*/  FMUL.FTZ R106, R106, R117 ;  /* 0x000000756a6a7220 */ /* 0x000fe20000410000 */
[----:B------:R-:W-:Y:S01]  /*43e0*/  FMUL.FTZ R115, R128, R115 ;  /* 0x0000007380737220 */ /* 0x000fe20000410000 */
[----:B------:R-:W5:Y:S01]  /*43f0*/  SHFL.DOWN PT, R41, R84, 0x1, 0x1f ;  /* 0x08201f0054297f89 */ /* 0x000f6200000e0000 */
        /* <DEDUP_REMOVED lines=23> */
[----:B0-----:R-:W-:Y:S01]  /*4570*/  ISETP.GT.AND P2, PT, R123, 0x1e, PT ;  /* 0x0000001e7b00780c */ /* 0x001fe20003f44270 */
        /* <DEDUP_REMOVED lines=12> */
[----:B-1----:R-:W-:Y:S01]  /*4640*/  @!P2 FADD.FTZ R107, R107, R40 ;  /* 0x000000286b6ba221 */ /* 0x002fe20000010000 */
[----:B-----5:R-:W-:Y:S01]  /*4650*/  @!P2 FADD.FTZ R84, R84, R41 ;  /* 0x000000295454a221 */ /* 0x020fe20000010000 */
[----:B------:R-:W-:Y:S01]  /*4660*/  ISETP.GT.AND P2, PT, R123, 0x1d, PT ;  /* 0x0000001d7b00780c */ /* 0x000fe20003f44270 */
[----:B------:R-:W-:Y:S01]  /*4670*/  FADD.FTZ R33, R106, R33 ;  /* 0x000000216a217221 */ /* 0x000fe20000010000 */
[----:B------:R-:W-:Y:S01]  /*4680*/  FADD.FTZ R32, R115, R32 ;  /* 0x0000002073207221 */ /* 0x000fe20000010000 */
[----:B------:R-:W0:Y:S01]  /*4690*/  SHFL.DOWN PT, R40, R107, 0x2, 0x1f ;  /* 0x08401f006b287f89 */ /* 0x000e2200000e0000 */
[----:B------:R-:W-:Y:S01]  /*46a0*/  FADD.FTZ R161, R104, R161 ;  /* 0x000000a168a17221 */ /* 0x000fe20000010000 */
[----:B------:R-:W-:Y:S01]  /*46b0*/  FADD.FTZ R31, R124, R31 ;  /* 0x0000001f7c1f7221 */ /* 0x000fe20000010000 */
[----:B------:R-:W-:Y:S01]  /*46c0*/  FADD.FTZ R164, R87, R164 ;  /* 0x000000a457a47221 */ /* 0x000fe20000010000 */
[----:B------:R-:W1:Y:S01]  /*46d0*/  SHFL.DOWN PT, R41, R84, 0x2, 0x1f ;  /* 0x08401f0054297f89 */ /* 0x000e6200000e0000 */
[----:B------:R-:W-:Y:S01]  /*46e0*/  FADD.FTZ R30, R113, R30 ;  /* 0x0000001e711e7221 */ /* 0x000fe20000010000 */
[----:B------:R-:W-:Y:S01]  /*46f0*/  FADD.FTZ R165, R102, R165 ;  /* 0x000000a566a57221 */ /* 0x000fe20000010000 */
[----:B------:R-:W-:Y:S01]  /*4700*/  FADD.FTZ R29, R120, R29 ;  /* 0x0000001d781d7221 */ /* 0x000fe20000010000 */
[----:B------:R-:W-:Y:S01]  /*4710*/  FADD.FTZ R28, R43, R28 ;  /* 0x0000001c2b1c7221 */ /* 0x000fe20000010000 */
[----:B------:R-:W-:Y:S01]  /*4720*/  FADD.FTZ R27, R116, R27 ;  /* 0x0000001b741b7221 */ /* 0x000fe20000010000 */
[----:B------:R-:W-:Y:S01]  /*4730*/  FADD.FTZ R26, R47, R26 ;  /* 0x0000001a2f1a7221 */ /* 0x000fe20000010000 */
        /* <DEDUP_REMOVED lines=13> */
[----:B------:R-:W-:-:S03]  /*4810*/  ISETP.NE.AND P2, PT, R123, RZ, PT ;  /* 0x000000ff7b00720c */ /* 0x000fc60003f45270 */
[----:B------:R-:W1:Y:S10]  /*4820*/  SHFL.DOWN PT, R41, R84, 0x10, 0x1f ;  /* 0x0a001f0054297f89 */ /* 0x000e7400000e0000 */
[----:B------:R-:W-:-:S04]  /*4830*/  @!P2 SHF.R.U32.HI R44, RZ, 0x2, R83 ;  /* 0x00000002ff2ca819 */ /* 0x000fc80000011653 */
[----:B------:R-:W-:Y:S01]  /*4840*/  @!P2 LOP3.LUT R85, R44, 0xf8, RZ, 0xc0, !PT ;  /* 0x000000f82c55a812 */ /* 0x000fe200078ec0ff */
[----:B0-----:R-:W-:Y:S01]  /*4850*/  FADD.FTZ R44, R107, R40 ;  /* 0x000000286b2c7221 */ /* 0x001fe20000010000 */
[----:B-1----:R-:W-:-:S05]  /*4860*/  FADD.FTZ R45, R84, R41 ;  /* 0x00000029542d7221 */ /* 0x002fca0000010000 */
[----:B------:R0:W-:Y:S01]  /*4870*/  @!P2 STS.64 [R85+UR23+0x3198], R44 ;  /* 0x0031982c5500a988 */ /* 0x0001e20008000a17 */
[----:B---3--:R-:W-:-:S05]  /*4880*/  FADD.FTZ R125, R46, R125 ;  /* 0x0000007d2e7d7221 */ /* 0x008fca0000010000 */
[----:B------:R0:W-:Y:S01]  /*4890*/  STL [R1], R125 ;  /* 0x0000007d01007387 */ /* 0x0001e20000100800 */
[----:B------:R-:W-:Y:S06]  /*48a0*/  BAR.SYNC.DEFER_BLOCKING 0x0 ;  /* 0x0000000000007b1d */ /* 0x000fec0000010000 */
[----:B------:R-:W-:Y:S05]  /*48b0*/  @P3 BRA `(.L_x_2015) ;  /* 0x0000000000503947 */ /* 0x000fea0003800000 */
[----:B------:R-:W-:Y:S01]  /*48c0*/  UISETP.NE.AND UP0, UPT, UR10, UR50, UPT ;  /* 0x000000320a00728c */ /* 0x000fe2000bf05270 */
[----:B------:R-:W1:Y:S01]  /*48d0*/  LDS.128 R40, [UR23+0x31a0] ;  /* 0x0031a017ff287984 */ /* 0x000e620008000c00 */
[----:B------:R-:W-:Y:S01]  /*48e0*/  ULEA UR30, UR8, UR23, 0x2 ;  /* 0x00000017081e7291 */ /* 0x000fe2000f8e10ff */
[----:B------:R-:W-:Y:S02]  /*48f0*/  ISETP.GT.AND P2, PT, R123, 0xf, PT ;  /* 0x0000000f7b00780c */ /* 0x000fe40003f44270 */
[----:B------:R-:W3:Y:S01]  /*4900*/  LDS.64 R46, [UR23+0x31b0] ;  /* 0x0031b017ff2e7984 */ /* 0x000ee20008000a00 */
[----:B------:R-:W-:Y:S02]  /*4910*/  PLOP3.LUT P3, PT, PT, PT, UP0, 0x80, 0x8 ;  /* 0x000000000008781c */ /* 0x000fe40003f6f008 */
[----:B------:R-:W-:Y:S02]  /*4920*/  FSEL R84, R84, R45, P2 ;  /* 0x0000002d54547208 */ /* 0x000fe40001000000 */
[----:B------:R-:W-:-:S09]  /*4930*/  FSEL R107, R107, R44, P2 ;  /* 0x0000002c6b6b7208 */ /* 0x000fd20001000000 */
[----:B------:R-:W5:Y:S04]  /*4940*/  @P3 LDS R88, [UR30+0x51e0] ;  /* 0x0051e01eff583984 */ /* 0x000f680008000800 */
[----:B0-----:R-:W0:Y:S01]  /*4950*/  @P3 LDS R85, [UR30+0x4de0] ;  /* 0x004de01eff553984 */ /* 0x001e220008000800 */
[----:B-1----:R-:W-:Y:S01]  /*4960*/  FADD.FTZ R84, R41, R84 ;  /* 0x0000005429547221 */ /* 0x002fe20000010000 */
[----:B------:R-:W-:-:S03]  /*4970*/  FADD.FTZ R107, R40, R107 ;  /* 0x0000006b286b7221 */ /* 0x000fc60000010000 */
[----:B------:R-:W-:Y:S01]  /*4980*/  FADD.FTZ R84, R43, R84 ;  /* 0x000000542b547221 */ /* 0x000fe20000010000 */
[----:B------:R-:W-:-:S03]  /*4990*/  FADD.FTZ R107, R42, R107 ;  /* 0x0000006b2a6b7221 */ /* 0x000fc60000010000 */
[----:B---3--:R-:W-:Y:S01]  /*49a0*/  FADD.FTZ R47, R84, R47 ;  /* 0x0000002f542f7221 */ /* 0x008fe20000010000 */
[----:B------:R-:W-:-:S03]  /*49b0*/  FADD.FTZ R46, R107, R46 ;  /* 0x0000002e6b2e7221 */ /* 0x000fc60000010000 */
[----:B-----5:R-:W-:Y:S01]  /*49c0*/  @P3 FADD.FTZ R47, R47, R88 ;  /* 0x000000582f2f3221 */ /* 0x020fe20000010000 */
[----:B0-----:R-:W-:-:S04]  /*49d0*/  @P3 FADD.FTZ R46, R46, R85 ;  /* 0x000000552e2e3221 */ /* 0x001fc80000010000 */
[----:B------:R1:W-:Y:S04]  /*49e0*/  STS [UR30+0x51e0], R47 ;  /* 0x0051e02fff007988 */ /* 0x0003e8000800081e */
[----:B------:R1:W-:Y:S02]  /*49f0*/  STS [UR30+0x4de0], R46 ;  /* 0x004de02eff007988 */ /* 0x0003e4000800081e */
.L_x_2015:
[----:B------:R-:W-:Y:S05]  /*4a00*/  BSYNC.RECONVERGENT B0 ;  /* 0x0000000000007941 */ /* 0x000fea0003800200 */
.L_x_2014:
[----:B------:R-:W-:-:S04]  /*4a10*/  UIADD3 UR8, UPT, UPT, UR8, 0x1, URZ ;  /* 0x0000000108087890 */ /* 0x000fc8000fffe0ff */
[----:B------:R-:W-:-:S09]  /*4a20*/  UISETP.GE.AND UP0, UPT, UR8, UR51, UPT ;  /* 0x000000330800728c */ /* 0x000fd2000bf06270 */
[----:B------:R-:W-:Y:S05]  /*4a30*/  BRA.U !UP0, `(.L_x_2016) ;  /* 0xffffffc9085c7547 */ /* 0x000fea000b83ffff */
.L_x_1971:
[----:B------:R-:W3:Y:S01]  /*4a40*/  LDL.LU R41, [R1] ;  /* 0x0000000001297983 */ /* 0x000ee20000300800 */
[----:B------:R-:W5:Y:S01]  /*4a50*/  S2UR UR32, SR_CTAID.X ;  /* 0x00000000002079c3 */ /* 0x000f620000002500 */
[----:B------:R-:W5:Y:S02]  /*4a60*/  LDCU.64 UR26, c[0x0][0x4f8] ;  /* 0x00009f00ff1a77ac */ /* 0x000f640008000a00 */
[----:B------:R-:W2:Y:S01]  /*4a70*/  LDL.LU R40, [R1+0x4] ;  /* 0x0000040001287983 */ /* 0x000ea20000300800 */
[----:B------:R-:W-:Y:S01]  /*4a80*/  F2FP.F16.F32.PACK_AB R162, R159, R160 ;  /* 0x000000a09fa2723e */ /* 0x000fe200000000ff */
[----:B------:R-:W-:Y:S01]  /*4a90*/  UIADD3 UR24, UPT, UPT, UR10, -0x1, URZ ;  /* 0xffffffff0a187890 */ /* 0x000fe2000fffe0ff */
[----:B------:R-:W-:Y:S01]  /*4aa0*/  F2FP.F16.F32.PACK_AB R19, R18, R19 ;  /* 0x000000131213723e */ /* 0x000fe200000000ff */
[----:B------:R-:W0:Y:S01]  /*4ab0*/  LDCU.64 UR28, c[0x0][0x500] ;  /* 0x0000a000ff1c77ac */ /* 0x000e220008000a00 */
[----:B------:R-:W0:Y:S01]  /*4ac0*/  S2UR UR8, SR_CTAID.Y ;  /* 0x00000000000879c3 */ /* 0x000e220000002600 */
[----:B------:R-:W-:-:S02]  /*4ad0*/  F2FP.F16.F32.PACK_AB R163, R154, R158 ;  /* 0x0000009e9aa3723e */ /* 0x000fc400000000ff */
[----:B------:R-:W-:Y:S01]  /*4ae0*/  F2FP.F16.F32.PACK_AB R161, R161, R164 ;  /* 0x000000a4a1a1723e */ /* 0x000fe200000000ff */
[----:B------:R-:W-:Y:S01]  /*4af0*/  USHF.L.U32 UR14, UR24, 0xb, URZ ;  /* 0x0000000b180e7899 */ /* 0x000fe200080006ff */
[----:B------:R-:W-:Y:S01]  /*4b00*/  F2FP.F16.F32.PACK_AB R18, R20, R21 ;  /* 0x000000151412723e */ /* 0x000fe200000000ff */
[----:B------:R-:W1:Y:S01]  /*4b10*/  LDCU.64 UR30, c[0x0][0x550] ;  /* 0x0000aa00ff1e77ac */ /* 0x000e620008000a00 */
[----:B------:R-:W-:Y:S01]  /*4b20*/  F2FP.F16.F32.PACK_AB R17, R22, R23 ;  /* 0x000000171611723e */ /* 0x000fe200000000ff */
[----:B------:R-:W-:Y:S01]  /*4b30*/  BAR.SYNC.DEFER_BLOCKING 0x0 ;  /* 0x0000000000007b1d */ /* 0x000fe20000010000 */
[----:B------:R-:W-:Y:S01]  /*4b40*/  F2FP.F16.F32.PACK_AB R16, R24, R25 ;  /* 0x000000191810723e */ /* 0x000fe200000000ff */
[----:B------:R-:W-:Y:S01]  /*4b50*/  USHF.R.S32.HI UR15, URZ, 0x1f, UR14 ;  /* 0x0000001fff0f7899 */ /* 0x000fe2000801140e */
[C---:B------:R-:W-:Y:S01]  /*4b60*/  SHF.L.U32 R3, R83.reuse, 0x1, RZ ;  /* 0x0000000153037819 */ /* 0x040fe200000006ff */
[----:B------:R-:W-:Y:S01]  /*4b70*/  UIADD3 UR19, UP1, UPT, UR19, -0x1000, URZ ;  /* 0xfffff00013137890 */ /* 0x000fe2000ff3e0ff */
[----:B------:R-:W-:Y:S01]  /*4b80*/  LOP3.LUT R2, R83, 0x1f, RZ, 0xc0, !PT ;  /* 0x0000001f53027812 */ /* 0x000fe200078ec0ff */
[----:B------:R-:W-:Y:S01]  /*4b90*/  UIADD3 UR17, UP2, UPT, UR17, -0x1000, URZ ;  /* 0xfffff00011117890 */ /* 0x000fe2000ff5e0ff */
[----:B------:R-:W-:Y:S01]  /*4ba0*/  LOP3.LUT R3, R3, 0x7c0, RZ, 0xc0, !PT ;  /* 0x000007c003037812 */ /* 0x000fe200078ec0ff */
[----:B-----5:R-:W-:Y:S01]  /*4bb0*/  UIMAD.WIDE.U32 UR12, UR32, UR26, UR14 ;  /* 0x0000001a200c72a5 */ /* 0x020fe2000f8e000e */
[----:B------:R-:W-:Y:S01]  /*4bc0*/  F2FP.F16.F32.PACK_AB R25, R37, R36 ;  /* 0x000000242519723e */ /* 0x000fe200000000ff */
[----:B------:R-:W-:Y:S01]  /*4bd0*/  UIADD3 UR11, UP3, UPT, UR11, -0x1000, URZ ;  /* 0xfffff0000b0b7890 */ /* 0x000fe2000ff7e0ff */
[----:B------:R-:W-:Y:S01]  /*4be0*/  LOP3.LUT R7, R3, R2, RZ, 0xfc, !PT ;  /* 0x0000000203077212 */ /* 0x000fe200078efcff */
[----:B------:R-:W-:Y:S01]  /*4bf0*/  UIMAD UR13, UR32, UR27, UR13 ;  /* 0x0000001b200d72a4 */ /* 0x000fe2000f8e020d */
[----:B------:R-:W-:Y:S01]  /*4c00*/  F2FP.F16.F32.PACK_AB R24, R35, R34 ;  /* 0x000000222318723e */ /* 0x000fe200000000ff */
[----:B------:R-:W5:Y:S01]  /*4c10*/  LDCU.64 UR26, c[0x0][0x520] ;  /* 0x0000a400ff1a77ac */ /* 0x000f620008000a00 */
[----:B0-----:R-:W-:-:S02]  /*4c20*/  UIMAD UR25, UR8, UR29, URZ ;  /* 0x0000001d081972a4 */ /* 0x001fc4000f8e02ff */
[----:B------:R-:W-:Y:S01]  /*4c30*/  UIMAD.WIDE.U32 UR12, UR8, UR28, UR12 ;  /* 0x0000001c080c72a5 */ /* 0x000fe2000f8e000c */
[----:B------:R-:W0:Y:S01]  /*4c40*/  LDCU.64 UR28, c[0x0][0x560] ;  /* 0x0000ac00ff1c77ac */ /* 0x000e220008000a00 */
[----:B------:R4:W-:Y:S02]  /*4c50*/  STS.128 [R81+0x10], R16 ;  /* 0x0000101051007388 */ /* 0x0009e40000000c00 */
[----:B------:R-:W-:Y:S02]  /*4c60*/  UIADD3 UR25, UPT, UPT, UR13, UR25, URZ ;  /* 0x000000190d197290 */ /* 0x000fe4000fffe0ff */
[----:B-1----:R-:W-:Y:S02]  /*4c70*/  ULEA UR13, UP0, UR12, UR30, 0x1 ;  /* 0x0000001e0c0d7291 */ /* 0x002fe4000f8008ff */
[----:B------:R-:W-:Y:S02]  /*4c80*/  UIADD3.X UR20, UPT, UPT, UR20, -0x1, URZ, UP1, !UPT ;  /* 0xffffffff14147890 */ /* 0x000fe40008ffe4ff */
[----:B------:R-:W-:-:S02]  /*4c90*/  ULEA.HI.X UR12, UR12, UR31, UR25, 0x1, UP0 ;  /* 0x0000001f0c0c7291 */ /* 0x000fc400080f0c19 */
[----:B------:R-:W-:Y:S01]  /*4ca0*/  MOV R4, UR13 ;  /* 0x0000000d00047c02 */ /* 0x000fe20008000f00 */
[----:B------:R-:W-:Y:S02]  /*4cb0*/  UIADD3.X UR18, UPT, UPT, UR18, -0x1, URZ, UP2, !UPT ;  /* 0xffffffff12127890 */ /* 0x000fe400097fe4ff */
[----:B------:R-:W-:Y:S01]  /*4cc0*/  UIADD3.X UR16, UPT, UPT, UR16, -0x1, URZ, UP3, !UPT ;  /* 0xffffffff10107890 */ /* 0x000fe20009ffe4ff */
[----:B------:R-:W-:Y:S02]  /*4cd0*/  MOV R5, UR12 ;  /* 0x0000000c00057c02 */ /* 0x000fe40008000f00 */
[----:B----4-:R-:W-:Y:S02]  /*4ce0*/  F2FP.F16.F32.PACK_AB R18, R31, R30 ;  /* 0x0000001e1f12723e */ /* 0x010fe400000000ff */
[----:B------:R-:W-:Y:S01]  /*4cf0*/  F2FP.F16.F32.PACK_AB R16, R27, R26 ;  /* 0x0000001a1b10723e */ /* 0x000fe200000000ff */
[----:B------:R-:W-:Y:S01]  /*4d00*/  IMAD.WIDE.U32 R4, R7, 0x10, R4 ;  /* 0x0000001007047825 */ /* 0x000fe200078e0004 */
[----:B------:R-:W1:Y:S01]  /*4d10*/  LDCU.64 UR12, c[0x0][0x518] ;  /* 0x0000a300ff0c77ac */ /* 0x000e620008000a00 */
[----:B------:R-:W-:-:S02]  /*4d20*/  F2FP.F16.F32.PACK_AB R17, R29, R28 ;  /* 0x0000001c1d11723e */ /* 0x000fc400000000ff */
[----:B------:R-:W-:Y:S01]  /*4d30*/  F2FP.F16.F32.PACK_AB R19, R33, R32 ;  /* 0x000000202113723e */ /* 0x000fe200000000ff */
[----:B-1----:R-:W-:-:S04]  /*4d40*/  UIMAD.WIDE.U32 UR14, UR32, UR12, UR14 ;  /* 0x0000000c200e72a5 */ /* 0x002fc8000f8e000e */
[----:B------:R-:W-:Y:S02]  /*4d50*/  UIMAD UR13, UR32, UR13, UR15 ;  /* 0x0000000d200d72a4 */ /* 0x000fe4000f8e020f */
[----:B-----5:R-:W-:Y:S01]  /*4d60*/  UIMAD UR15, UR8, UR27, URZ ;  /* 0x0000001b080f72a4 */ /* 0x020fe2000f8e02ff */
[----:B------:R-:W-:Y:S02]  /*4d70*/  UMOV UR12, UR14 ;  /* 0x0000000e000c7c82 */ /* 0x000fe40008000000 */
[----:B------:R-:W-:-:S04]  /*4d80*/  UIMAD.WIDE.U32 UR12, UR8, UR26, UR12 ;  /* 0x0000001a080c72a5 */ /* 0x000fc8000f8e000c */
[----:B------:R-:W-:Y:S02]  /*4d90*/  UIADD3 UR14, UPT, UPT, UR13, UR15, URZ ;  /* 0x0000000f0d0e7290 */ /* 0x000fe4000fffe0ff */
[----:B0-----:R-:W-:-:S04]  /*4da0*/  ULEA UR13, UP0, UR12, UR28, 0x1 ;  /* 0x0000001c0c0d7291 */ /* 0x001fc8000f8008ff */
[----:B------:R-:W-:Y:S02]  /*4db0*/  ULEA.HI.X UR12, UR12, UR29, UR14, 0x1, UP0 ;  /* 0x0000001d0c0c7291 */ /* 0x000fe400080f0c0e */
[----:B------:R-:W-:-:S04]  /*4dc0*/  UIADD3 UR22, UP0, UPT, UR22, -0x1000, URZ ;  /* 0xfffff00016167890 */ /* 0x000fc8000ff1e0ff */
[----:B------:R-:W-:Y:S02]  /*4dd0*/  UIADD3.X UR21, UPT, UPT, UR21, -0x1, URZ, UP0, !UPT ;  /* 0xffffffff15157890 */ /* 0x000fe400087fe4ff */
[----:B------:R-:W-:-:S03]  /*4de0*/  UISETP.GT.AND UP0, UPT, UR10, 0x1, UPT ;  /* 0x000000010a00788c */ /* 0x000fc6000bf04270 */
[----:B------:R-:W-:Y:S01]  /*4df0*/  UMOV UR10, UR24 ;  /* 0x00000018000a7c82 */ /* 0x000fe20008000000 */
[----:B---3--:R-:W-:Y:S01]  /*4e00*/  F2FP.F16.F32.PACK_AB R160, R165, R41 ;  /* 0x00000029a5a0723e */ /* 0x008fe200000000ff */
[----:B--2---:R-:W-:-:S04]  /*4e10*/  FADD.FTZ R0, R40, R26 ;  /* 0x0000001a28007221 */ /* 0x004fc80000010000 */
[----:B------:R-:W-:Y:S01]  /*4e20*/  STS.128 [R81], R160 ;  /* 0x000000a051007388 */ /* 0x000fe20000000c00 */
[----:B------:R-:W-:-:S03]  /*4e30*/  NOP ;  /* 0x0000000000007918 */ /* 0x000fc60000000000 */
[----:B------:R-:W0:Y:S01]  /*4e40*/  LDS.128 R12, [R82] ;  /* 0x00000000520c7984 */ /* 0x000e220000000c00 */
[----:B------:R-:W-:Y:S01]  /*4e50*/  FADD.FTZ R9, R0, R27 ;  /* 0x0000001b00097221 */ /* 0x000fe20000010000 */
[----:B------:R-:W-:Y:S02]  /*4e60*/  F2FP.F16.F32.PACK_AB R27, R49, R48 ;  /* 0x00000030311b723e */ /* 0x000fe400000000ff */
[----:B------:R-:W1:Y:S01]  /*4e70*/  LDS.128 R20, [R82+0x200] ;  /* 0x0002000052147984 */ /* 0x000e620000000c00 */
[----:B------:R-:W-:Y:S01]  /*4e80*/  FADD.FTZ R0, R9, R28 ;  /* 0x0000001c09007221 */ /* 0x000fe20000010000 */
[----:B------:R-:W-:-:S03]  /*4e90*/  F2FP.F16.F32.PACK_AB R26, R39, R38 ;  /* 0x00000026271a723e */ /* 0x000fc600000000ff */
        /* <DEDUP_REMOVED lines=8> */
[----:B0-----:R-:W-:Y:S03]  /*4f20*/  STG.E.128 desc[UR34][R4.64], R12 ;  /* 0x0000000c04007986 */ /* 0x001fe6000c101d22 */
[----:B------:R-:W-:Y:S01]  /*4f30*/  FADD.FTZ R37, R36, R37 ;  /* 0x0000002524257221 */ /* 0x000fe20000010000 */
[----:B-1----:R0:W-:Y:S03]  /*4f40*/  STG.E.128 desc[UR34][R4.64+0x200], R20 ;  /* 0x0002001404007986 */ /* 0x0021e6000c101d22 */
[----:B------:R-:W-:Y:S01]  /*4f50*/  FADD.FTZ R38, R37, R38 ;  /* 0x0000002625267221 */ /* 0x000fe20000010000 */
[----:B------:R-:W-:Y:S03]  /*4f60*/  BAR.SYNC.DEFER_BLOCKING 0x0 ;  /* 0x0000000000007b1d */ /* 0x000fe60000010000 */
[----:B------:R-:W-:-:S04]  /*4f70*/  FADD.FTZ R39, R38, R39 ;  /* 0x0000002726277221 */ /* 0x000fc80000010000 */
[----:B------:R-:W-:-:S04]  /*4f80*/  FADD.FTZ R48, R39, R48 ;  /* 0x0000003027307221 */ /* 0x000fc80000010000 */
[----:B------:R-:W-:Y:S01]  /*4f90*/  FADD.FTZ R0, R48, R49 ;  /* 0x0000003130007221 */ /* 0x000fe20000010000 */
[----:B0-----:R-:W-:-:S04]  /*4fa0*/  MOV R4, UR13 ;  /* 0x0000000d00047c02 */ /* 0x001fc80008000f00 */
[----:B------:R-:W-:Y:S01]  /*4fb0*/  STL [R1+0x4], R0 ;  /* 0x0000040001007387 */ /* 0x000fe20000100800 */
[----:B------:R-:W-:-:S03]  /*4fc0*/  MOV R5, UR12 ;  /* 0x0000000c00057c02 */ /* 0x000fc60008000f00 */
        /* <DEDUP_REMOVED lines=9> */
.L_x_1970:
        /* <DEDUP_REMOVED lines=9> */
[----:B------:R-:W0:Y:S02]  /*50f0*/  S2R R6, SR_TID.X ;  /* 0x0000000000067919 */ /* 0x000e240000002100 */
[----:B---3--:R-:W1:Y:S02]  /*5100*/  SHFL.DOWN P0, R0, R4, 0x1, 0x1f ;  /* 0x08201f0004007f89 */ /* 0x008e640000000000 */
[----:B-1----:R-:W-:Y:S02]  /*5110*/  @P0 FADD R0, R0, R4 ;  /* 0x0000000400000221 */ /* 0x002fe40000000000 */
[----:B------:R-:W1:Y:S03]  /*5120*/  S2R R4, SR_LANEID ;  /* 0x0000000000047919 */ /* 0x000e660000000000 */
[----:B------:R-:W3:Y:S02]  /*5130*/  SHFL.DOWN P0, R3, R0, 0x2, 0x1f ;  /* 0x08401f0000037f89 */ /* 0x000ee40000000000 */
[----:B---3--:R-:W-:Y:S01]  /*5140*/  @P0 FADD R3, R0, R3 ;  /* 0x0000000300030221 */ /* 0x008fe20000000000 */
[----:B-1----:R-:W-:-:S04]  /*5150*/  ISETP.NE.AND P1, PT, R4, RZ, PT ;  /* 0x000000ff0400720c */ /* 0x002fc80003f25270 */
[----:B------:R-:W1:Y:S09]  /*5160*/  SHFL.DOWN P0, R2, R3, 0x4, 0x1f ;  /* 0x08801f0003027f89 */ /* 0x000e720000000000 */
[----:B------:R-:W3:Y:S01]  /*5170*/  @!P1 S2R R8, SR_CgaCtaId ;  /* 0x0000000000089919 */ /* 0x000ee20000008800 */
[----:B------:R-:W-:-:S02]  /*5180*/  @!P1 MOV R7, 0x400 ;  /* 0x0000040000079802 */ /* 0x000fc40000000f00 */
[----:B0-----:R-:W-:-:S04]  /*5190*/  @!P1 SHF.R.U32.HI R0, RZ, 0x3, R6 ;  /* 0x00000003ff009819 */ /* 0x001fc80000011606 */
[----:B------:R-:W-:Y:S01]  /*51a0*/  @!P1 LOP3.LUT R0, R0, 0x7c, RZ, 0xc0, !PT ;  /* 0x0000007c00009812 */ /* 0x000fe200078ec0ff */
[----:B-1----:R-:W-:-:S05]  /*51b0*/  @P0 FADD R2, R3, R2 ;  /* 0x0000000203020221 */ /* 0x002fca0000000000 */
[----:B------:R-:W0:Y:S01]  /*51c0*/  SHFL.DOWN P0, R5, R2, 0x8, 0x1f ;  /* 0x09001f0002057f89 */ /* 0x000e220000000000 */
[----:B---3--:R-:W-:-:S04]  /*51d0*/  @!P1 LEA R7, R8, R7, 0x18 ;  /* 0x0000000708079211 */ /* 0x008fc800078ec0ff */
[----:B------:R-:W-:Y:S01]  /*51e0*/  @!P1 IADD3 R3, PT, PT, R7, R0, RZ ;  /* 0x0000000007039210 */ /* 0x000fe20007ffe0ff */
        /* <DEDUP_REMOVED lines=20> */
.L_x_2019:
[----:B------:R-:W-:Y:S05]  /*5330*/  BSYNC.RECONVERGENT B0 ;  /* 0x0000000000007941 */ /* 0x000fea0003800200 */
.L_x_2018:
        /* <DEDUP_REMOVED lines=43> */
.L_x_2021:
[----:B------:R-:W-:Y:S05]  /*55f0*/  BSYNC.RECONVERGENT B0 ;  /* 0x0000000000007941 */ /* 0x000fea0003800200 */
.L_x_2020:
        /* <DEDUP_REMOVED lines=15> */
.L_x_2023:
[----:B------:R-:W-:Y:S02]  /*56f0*/  LEA R0, R11, UR10, 0x2 ;  /* 0x0000000a0b007c11 */ /* 0x000fe4000f8e10ff */
[----:B01----:R-:W-:Y:S02]  /*5700*/  MOV R5, UR5 ;  /* 0x0000000500057c02 */ /* 0x003fe40008000f00 */
        /* <DEDUP_REMOVED lines=11> */
[----:B------:R-:W-:-:S02]  /*57c0*/  MOV R6, R8 ;  /* 0x0000000800067202 */ /* 0x000fc40000000f00 */
[----:B------:R-:W-:Y:S01]  /*57d0*/  MOV R9, UR7 ;  /* 0x0000000700097c02 */ /* 0x000fe20008000f00 */
[C---:B------:R-:W-:Y:S01]  /*57e0*/  IMAD R5, R11.reuse, UR17, R4 ;  /* 0x000000110b057c24 */ /* 0x040fe2000f8e0204 */
[C---:B---3--:R-:W-:Y:S01]  /*57f0*/  LEA R4, P0, R2.reuse, UR20, 0x2 ;  /* 0x0000001402047c11 */ /* 0x048fe2000f8010ff */
[C---:B------:R-:W-:Y:S02]  /*5800*/  IMAD R9, R11.reuse, UR19, R10 ;  /* 0x000000130b097c24 */ /* 0x040fe4000f8e020a */
[----:B------:R-:W-:Y:S01]  /*5810*/  IMAD.WIDE.U32 R6, R11, UR18, R6 ;  /* 0x000000120b067c25 */ /* 0x000fe2000f8e0006 */
[----:B------:R-:W-:Y:S02]  /*5820*/  IADD3 R5, PT, PT, R3, R5, RZ ;  /* 0x0000000503057210 */ /* 0x000fe40007ffe0ff */
[----:B------:R-:W-:Y:S02]  /*5830*/  IADD3 R11, PT, PT, R11, UR15, RZ ;  /* 0x0000000f0b0b7c10 */ /* 0x000fe4000fffe0ff */
[----:B------:R-:W-:-:S02]  /*5840*/  LEA.HI.X R5, R2, UR21, R5, 0x2, P0 ;  /* 0x0000001502057c11 */ /* 0x000fc400080f1405 */
[----:B------:R-:W-:Y:S02]  /*5850*/  ISETP.GE.AND P0, PT, R11, UR24, PT ;  /* 0x000000180b007c0c */ /* 0x000fe4000bf06270 */
[----:B------:R-:W-:Y:S02]  /*5860*/  IADD3 R3, PT, PT, R7, R9, RZ ;  /* 0x0000000907037210 */ /* 0x000fe40007ffe0ff */
[----:B------:R-:W-:-:S04]  /*5870*/  LEA R8, P1, R6, UR22, 0x2 ;  /* 0x0000001606087c11 */ /* 0x000fc8000f8210ff */
[----:B------:R-:W-:Y:S01]  /*5880*/  LEA.HI.X R9, R6, UR23, R3, 0x2, P1 ;  /* 0x0000001706097c11 */ /* 0x000fe200088f1403 */
[----:B0-----:R0:W-:Y:S04]  /*5890*/  REDG.E.ADD.F32.FTZ.RN.STRONG.GPU desc[UR34][R4.64], R13 ;  /* 0x0000000d040079a6 */ /* 0x0011e8000c12f322 */
[----:B-1----:R0:W-:Y:S01]  /*58a0*/  REDG.E.ADD.F32.FTZ.RN.STRONG.GPU desc[UR34][R8.64], R15 ;  /* 0x0000000f080079a6 */ /* 0x0021e2000c12f322 */
[----:B------:R-:W-:Y:S05]  /*58b0*/  @!P0 BRA `(.L_x_2023) ;  /* 0xfffffffc008c8947 */ /* 0x000fea000383ffff */
[----:B------:R-:W-:Y:S05]  /*58c0*/  BSYNC.RECONVERGENT B0 ;  /* 0x0000000000007941 */ /* 0x000fea0003800200 */
.L_x_2022:
[----:B------:R-:W-:Y:S05]  /*58d0*/  EXIT ;  /* 0x000000000000794d */ /* 0x000fea0003800000 */
.L_x_1976:
[----:B------:R-:W-:Y:S01]  /*58e0*/  MOV R143, R136 ;  /* 0x00000088008f7202 */ /* 0x000fe20000000f00 */
[----:B------:R-:W-:Y:S01]  /*58f0*/  HFMA2 R138, -RZ, RZ, 0, 5.9604644775390625e-08 ;  /* 0x00000001ff8a7431 */ /* 0x000fe200000001ff */
[----:B------:R-:W-:Y:S02]  /*5900*/  MOV R145, RZ ;  /* 0x000000ff00917202 */ /* 0x000fe40000000f00 */
[----:B------:R-:W-:-:S07]  /*5910*/  MOV R152, 0xffffffff ;  /* 0xffffffff00987802 */ /* 0x000fce0000000f00 */
[----:B--2--5:R-:W-:Y:S05]  /*5920*/  WARPSYNC.COLLECTIVE R152, `(.L_x_2024) ;  /* 0x0000000098087348 */ /* 0x024fea0003c00000 */
[----:B------:R0:W1:Y:S02]  /*5930*/  SHFL.UP P6, R86, R143, R138, R145 ;  /* 0x0400008a8f567389 */ /* 0x00006400000c0091 */
[----:B012--5:R-:W-:Y:S05]  /*5940*/  ENDCOLLECTIVE ;  /* 0x000000000000791b */ /* 0x027fea0003800000 */
.L_x_2024:
[----:B------:R-:W-:Y:S02]  /*5950*/  MOV R143, R87 ;  /* 0x00000057008f7202 */ /* 0x000fe40000000f00 */
[----:B------:R-:W-:-:S07]  /*5960*/  MOV R137, R86 ;  /* 0x0000005600897202 */ /* 0x000fce0000000f00 */
[----:B------:R-:W-:Y:S05]  /*5970*/  WARPSYNC.COLLECTIVE R152, `(.L_x_2025) ;  /* 0x0000000098087348 */ /* 0x000fea0003c00000 */
[----:B------:R0:W1:Y:S02]  /*5980*/  SHFL.UP P6, R86, R143, R138, R145 ;  /* 0x0400008a8f567389 */ /* 0x00006400000c0091 */
[----:B01----:R-:W-:Y:S05]  /*5990*/  ENDCOLLECTIVE ;  /* 0x000000000000791b */ /* 0x003fea0003800000 */
.L_x_2025:
        /* <DEDUP_REMOVED lines=8> */
.L_x_2026:
[----:B------:R-:W-:Y:S02]  /*5a20*/  MOV R143, R139 ;  /* 0x0000008b008f7202 */ /* 0x000fe40000000f00 */
[----:B------:R-:W-:-:S07]  /*5a30*/  MOV R137, R86 ;  /* 0x0000005600897202 */ /* 0x000fce0000000f00 */
[----:B------:R-:W-:Y:S05]  /*5a40*/  WARPSYNC.COLLECTIVE R152, `(.L_x_2027) ;  /* 0x0000000098087348 */ /* 0x000fea0003c00000 */
[----:B------:R0:W1:Y:S02]  /*5a50*/  SHFL.UP P6, R86, R143, R138, R145 ;  /* 0x0400008a8f567389 */ /* 0x00006400000c0091 */
[----:B01----:R-:W-:Y:S05]  /*5a60*/  ENDCOLLECTIVE ;  /* 0x000000000000791b */ /* 0x003fea0003800000 */
.L_x_2027:
        /* <DEDUP_REMOVED lines=8> */
.L_x_2028:
[----:B------:R-:W-:Y:S02]  /*5af0*/  MOV R143, R141 ;  /* 0x0000008d008f7202 */ /* 0x000fe40000000f00 */
[----:B------:R-:W-:-:S07]  /*5b00*/  MOV R87, R86 ;  /* 0x0000005600577202 */ /* 0x000fce0000000f00 */
[----:B------:R-:W-:Y:S05]  /*5b10*/  WARPSYNC.COLLECTIVE R152, `(.L_x_2029) ;  /* 0x0000000098087348 */ /* 0x000fea0003c00000 */
[----:B------:R0:W1:Y:S02]  /*5b20*/  SHFL.UP P6, R86, R143, R138, R145 ;  /* 0x0400008a8f567389 */ /* 0x00006400000c0091 */
[----:B01----:R-:W-:Y:S05]  /*5b30*/  ENDCOLLECTIVE ;  /* 0x000000000000791b */ /* 0x003fea0003800000 */
.L_x_2029:
        /* <DEDUP_REMOVED lines=8> */
.L_x_2030:
[----:B------:R-:W-:Y:S02]  /*5bc0*/  MOV R143, R137 ;  /* 0x00000089008f7202 */ /* 0x000fe40000000f00 */
[----:B------:R-:W-:-:S07]  /*5bd0*/  MOV R87, R86 ;  /* 0x0000005600577202 */ /* 0x000fce0000000f00 */
[----:B------:R-:W-:Y:S05]  /*5be0*/  WARPSYNC.COLLECTIVE R152, `(.L_x_2031) ;  /* 0x0000000098087348 */ /* 0x000fea0003c00000 */
[----:B------:R0:W1:Y:S02]  /*5bf0*/  SHFL.UP P6, R86, R143, R138, R145 ;  /* 0x0400008a8f567389 */ /* 0x00006400000c0091 */
[----:B01----:R-:W-:Y:S05]  /*5c00*/  ENDCOLLECTIVE ;  /* 0x000000000000791b */ /* 0x003fea0003800000 */
.L_x_2031:
        /* <DEDUP_REMOVED lines=8> */
.L_x_2032:
[----:B------:R-:W-:Y:S02]  /*5c90*/  MOV R143, R87 ;  /* 0x00000057008f7202 */ /* 0x000fe40000000f00 */
[----:B------:R-:W-:-:S07]  /*5ca0*/  MOV R139, R86 ;  /* 0x00000056008b7202 */ /* 0x000fce0000000f00 */
[----:B------:R-:W-:Y:S05]  /*5cb0*/  WARPSYNC.COLLECTIVE R152, `(.L_x_2033) ;  /* 0x0000000098087348 */ /* 0x000fea0003c00000 */
[----:B------:R0:W1:Y:S02]  /*5cc0*/  SHFL.UP P6, R86, R143, R138, R145 ;  /* 0x0400008a8f567389 */ /* 0x00006400000c0091 */
[----:B01----:R-:W-:Y:S05]  /*5cd0*/  ENDCOLLECTIVE ;  /* 0x000000000000791b */ /* 0x003fea0003800000 */
.L_x_2033:
[----:B------:R-:W-:Y:S05]  /*5ce0*/  BRA `(.L_x_2034) ;  /* 0xffffffc400207947 */ /* 0x000fea000383ffff */
.L_x_1977:
[----:B------:R-:W-:Y:S01]  /*5cf0*/  HFMA2 R87, -RZ, RZ, 0, 1.847743988037109375e-06 ;  /* 0x0000001fff577431 */ /* 0x000fe200000001ff */
[----:B------:R-:W-:Y:S01]  /*5d00*/  BSSY B0, `(.L_x_2035) ;  /* 0x0000007000007945 */ /* 0x000fe20003800000 */
[----:B------:R-:W-:Y:S02]  /*5d10*/  MOV R151, R136 ;  /* 0x0000008800977202 */ /* 0x000fe40000000f00 */
[----:B------:R-:W-:Y:S02]  /*5d20*/  MOV R86, 0x1f ;  /* 0x0000001f00567802 */ /* 0x000fe40000000f00 */
[----:B------:R-:W-:-:S07]  /*5d30*/  MOV R152, 0xffffffff ;  /* 0xffffffff00987802 */ /* 0x000fce0000000f00 */
[----:B--2--5:R-:W-:Y:S05]  /*5d40*/  WARPSYNC.COLLECTIVE R152, `(.L_x_2036) ;  /* 0x0000000098087348 */ /* 0x024fea0003c00000 */
[----:B------:R0:W1:Y:S02]  /*5d50*/  SHFL.IDX P2, R153, R151, R87, R86 ;  /* 0x0000005797997389 */ /* 0x0000640000040056 */
[----:B012--5:R-:W-:Y:S05]  /*5d60*/  ENDCOLLECTIVE ;  /* 0x000000000000791b */ /* 0x027fea0003800000 */
.L_x_2036:
[----:B------:R-:W-:Y:S05]  /*5d70*/  BSYNC B0 ;  /* 0x0000000000007941 */ /* 0x000fea0003800000 */
.L_x_2035:
[----:B------:R-:W-:Y:S05]  /*5d80*/  BRA `(.L_x_2037) ;  /* 0xffffffc400107947 */ /* 0x000fea000383ffff */
.L_x_1978:
        /* <DEDUP_REMOVED lines=8> */
.L_x_2039:
[----:B------:R-:W-:Y:S05]  /*5e10*/  BSYNC B0 ;  /* 0x0000000000007941 */ /* 0x000fea0003800000 */
.L_x_2038:
[----:B------:R-:W-:Y:S05]  /*5e20*/  BRA `(.L_x_2040) ;  /* 0xffffffc000f07947 */ /* 0x000fea000383ffff */
.L_x_1979:
[----:B------:R-:W-:Y:S01]  /*5e30*/  HFMA2 R138, -RZ, RZ, 0, 5.9604644775390625e-08 ;  /* 0x00000001ff8a7431 */ /* 0x000fe200000001ff */
[----:B------:R-:W-:Y:S01]  /*5e40*/  BSSY B0, `(.L_x_2041) ;  /* 0x0000007000007945 */ /* 0x000fe20003800000 */
[----:B------:R-:W-:Y:S02]  /*5e50*/  MOV R143, R136 ;  /* 0x00000088008f7202 */ /* 0x000fe40000000f00 */
[----:B------:R-:W-:Y:S02]  /*5e60*/  MOV R145, RZ ;  /* 0x000000ff00917202 */ /* 0x000fe40000000f00 */
[----:B------:R-:W-:-:S07]  /*5e70*/  MOV R152, 0xffffffff ;  /* 0xffffffff00987802 */ /* 0x000fce0000000f00 */
[----:B--2--5:R-:W-:Y:S05]  /*5e80*/  WARPSYNC.COLLECTIVE R152, `(.L_x_2042) ;  /* 0x0000000098087348 */ /* 0x024fea0003c00000 */
[----:B------:R0:W1:Y:S02]  /*5e90*/  SHFL.UP P6, R86, R143, R138, R145 ;  /* 0x0400008a8f567389 */ /* 0x00006400000c0091 */
[----:B012--5:R-:W-:Y:S05]  /*5ea0*/  ENDCOLLECTIVE ;  /* 0x000000000000791b */ /* 0x027fea0003800000 */
.L_x_2042:
[----:B------:R-:W-:Y:S05]  /*5eb0*/  BSYNC B0 ;  /* 0x0000000000007941 */ /* 0x000fea0003800000 */
.L_x_2041:
        /* <DEDUP_REMOVED lines=10> */
.L_x_2043:
[----:B------:R-:W-:Y:S02]  /*5f60*/  MOV R137, R86 ;  /* 0x0000005600897202 */ /* 0x000fe40000000f00 */
[----:B------:R-:W-:-:S07]  /*5f70*/  MOV R86, 0x1f ;  /* 0x0000001f00567802 */ /* 0x000fce0000000f00 */
[----:B------:R-:W-:Y:S05]  /*5f80*/  WARPSYNC.COLLECTIVE R152, `(.L_x_2044) ;  /* 0x0000000098087348 */ /* 0x000fea0003c00000 */
[----:B------:R0:W1:Y:S02]  /*5f90*/  SHFL.IDX P2, R153, R151, R87, R86 ;  /* 0x0000005797997389 */ /* 0x0000640000040056 */
[----:B01----:R-:W-:Y:S05]  /*5fa0*/  ENDCOLLECTIVE ;  /* 0x000000000000791b */ /* 0x003fea0003800000 */
.L_x_2044:
[----:B------:R-:W-:Y:S02]  /*5fb0*/  MOV R151, R41 ;  /* 0x0000002900977202 */ /* 0x000fe40000000f00 */
[----:B------:R-:W-:-:S07]  /*5fc0*/  MOV R40, R153 ;  /* 0x0000009900287202 */ /* 0x000fce0000000f00 */
[----:B------:R-:W-:Y:S05]  /*5fd0*/  WARPSYNC.COLLECTIVE R152, `(.L_x_2045) ;  /* 0x0000000098087348 */ /* 0x000fea0003c00000 */
[----:B------:R0:W1:Y:S02]  /*5fe0*/  SHFL.IDX P2, R153, R151, R87, R86 ;  /* 0x0000005797997389 */ /* 0x0000640000040056 */
[----:B01----:R-:W-:Y:S05]  /*5ff0*/  ENDCOLLECTIVE ;  /* 0x000000000000791b */ /* 0x003fea0003800000 */
.L_x_2045:
[----:B------:R-:W-:Y:S01]  /*6000*/  MOV R41, R153 ;  /* 0x0000009900297202 */ /* 0x000fe20000000f00 */
[----:B------:R-:W-:Y:S06]  /*6010*/  BRA `(.L_x_2046) ;  /* 0xffffffc0008c7947 */ /* 0x000fec000383ffff */
.L_x_1981:
        /* <DEDUP_REMOVED lines=9> */
.L_x_2047:
[----:B------:R-:W-:Y:S02]  /*60b0*/  ISETP.GT.U32.AND P6, PT, R156, 0xf, PT ;  /* 0x0000000f9c00780c */ /* 0x000fe40003fc4070 */
[----:B------:R-:W-:Y:S02]  /*60c0*/  MOV R151, R153 ;  /* 0x0000009900977202 */ /* 0x000fe40000000f00 */
[----:B------:R-:W-:-:S03]  /*60d0*/  MOV R153, R163 ;  /* 0x000000a300997202 */ /* 0x000fc60000000f00 */
[----:B------:R-:W-:-:S07]  /*60e0*/  @P3 FMUL.FTZ R151, R151, R162 ;  /* 0x000000a297973220 */ /* 0x000fce0000410000 */
[----:B------:R-:W-:Y:S05]  /*60f0*/  WARPSYNC.COLLECTIVE R152, `(.L_x_2048) ;  /* 0x0000000098087348 */ /* 0x000fea0003c00000 */
[----:B------:R0:W1:Y:S02]  /*6100*/  SHFL.DOWN P2, R153, R153, R86, R87 ;  /* 0x0800005699997389 */ /* 0x0000640000040057 */
[----:B01----:R-:W-:Y:S05]  /*6110*/  ENDCOLLECTIVE ;  /* 0x000000000000791b */ /* 0x003fea0003800000 */
.L_x_2048:
        /* <DEDUP_REMOVED lines=10> */
.L_x_2049:
[----:B------:R-:W-:Y:S02]  /*61c0*/  MOV R151, R153 ;  /* 0x0000009900977202 */ /* 0x000fe40000000f00 */
[----:B------:R-:W-:-:S03]  /*61d0*/  MOV R153, R163 ;  /* 0x000000a300997202 */ /* 0x000fc60000000f00 */
[----:B------:R-:W-:-:S07]  /*61e0*/  @!P3 FMUL.FTZ R151, R162, R151 ;  /* 0x00000097a297b220 */ /* 0x000fce0000410000 */
[----:B------:R-:W-:Y:S05]  /*61f0*/  WARPSYNC.COLLECTIVE R152, `(.L_x_2050) ;  /* 0x0000000098087348 */ /* 0x000fea0003c00000 */
[----:B------:R0:W1:Y:S02]  /*6200*/  SHFL.DOWN P2, R153, R153, R86, R87 ;  /* 0x0800005699997389 */ /* 0x0000640000040057 */
[----:B01----:R-:W-:Y:S05]  /*6210*/  ENDCOLLECTIVE ;  /* 0x000000000000791b */ /* 0x003fea0003800000 */
.L_x_2050:
[----:B------:R-:W-:Y:S01]  /*6220*/  HFMA2 R86, -RZ, RZ, 0, 2.384185791015625e-07 ;  /* 0x00000004ff567431 */ /* 0x000fe200000001ff */
        /* <DEDUP_REMOVED lines=8> */
.L_x_2051:
[----:B------:R-:W-:Y:S02]  /*62b0*/  MOV R151, R153 ;  /* 0x0000009900977202 */ /* 0x000fe40000000f00 */
[----:B------:R-:W-:-:S03]  /*62c0*/  MOV R153, R163 ;  /* 0x000000a300997202 */ /* 0x000fc60000000f00 */
[----:B------:R-:W-:-:S07]  /*62d0*/  @!P4 FMUL.FTZ R151, R162, R151 ;  /* 0x00000097a297c220 */ /* 0x000fce0000410000 */
[----:B------:R-:W-:Y:S05]  /*62e0*/  WARPSYNC.COLLECTIVE R152, `(.L_x_2052) ;  /* 0x0000000098087348 */ /* 0x000fea0003c00000 */
[----:B------:R0:W1:Y:S02]  /*62f0*/  SHFL.DOWN P2, R153, R153, R86, R87 ;  /* 0x0800005699997389 */ /* 0x0000640000040057 */
[----:B01----:R-:W-:Y:S05]  /*6300*/  ENDCOLLECTIVE ;  /* 0x000000000000791b */ /* 0x003fea0003800000 */
.L_x_2052:
[----:B------:R-:W-:Y:S01]  /*6310*/  HFMA2 R86, -RZ, RZ, 0, 4.76837158203125e-07 ;  /* 0x00000008ff567431 */ /* 0x000fe200000001ff */
        /* <DEDUP_REMOVED lines=8> */
.L_x_2053:
[----:B------:R-:W-:Y:S02]  /*63a0*/  MOV R151, R153 ;  /* 0x0000009900977202 */ /* 0x000fe40000000f00 */
[----:B------:R-:W-:-:S03]  /*63b0*/  MOV R153, R163 ;  /* 0x000000a300997202 */ /* 0x000fc60000000f00 */
[----:B------:R-:W-:-:S07]  /*63c0*/  @!P5 FMUL.FTZ R151, R162, R151 ;  /* 0x00000097a297d220 */ /* 0x000fce0000410000 */
[----:B------:R-:W-:Y:S05]  /*63d0*/  WARPSYNC.COLLECTIVE R152, `(.L_x_2054) ;  /* 0x0000000098087348 */ /* 0x000fea0003c00000 */
[----:B------:R0:W1:Y:S02]  /*63e0*/  SHFL.DOWN P2, R153, R153, R86, R87 ;  /* 0x0800005699997389 */ /* 0x0000640000040057 */
[----:B01----:R-:W-:Y:S05]  /*63f0*/  ENDCOLLECTIVE ;  /* 0x000000000000791b */ /* 0x003fea0003800000 */
.L_x_2054:
[----:B------:R-:W-:Y:S01]  /*6400*/  HFMA2 R86, -RZ, RZ, 0, 9.5367431640625e-07 ;  /* 0x00000010ff567431 */ /* 0x000fe200000001ff */
        /* <DEDUP_REMOVED lines=8> */
.L_x_2055:
[----:B------:R-:W-:Y:S02]  /*6490*/  MOV R151, R153 ;  /* 0x0000009900977202 */ /* 0x000fe40000000f00 */
[----:B------:R-:W-:-:S03]  /*64a0*/  MOV R153, R163 ;  /* 0x000000a300997202 */ /* 0x000fc60000000f00 */
[----:B------:R-:W-:-:S07]  /*64b0*/  @!P6 FMUL.FTZ R151, R162, R151 ;  /* 0x00000097a297e220 */ /* 0x000fce0000410000 */
[----:B------:R-:W-:Y:S05]  /*64c0*/  WARPSYNC.COLLECTIVE R152, `(.L_x_2056) ;  /* 0x0000000098087348 */ /* 0x000fea0003c00000 */
[----:B------:R0:W1:Y:S02]  /*64d0*/  SHFL.DOWN P2, R153, R153, R86, R87 ;  /* 0x0800005699997389 */ /* 0x0000640000040057 */
[----:B01----:R-:W-:Y:S05]  /*64e0*/  ENDCOLLECTIVE ;  /* 0x000000000000791b */ /* 0x003fea0003800000 */
.L_x_2056:
[----:B------:R-:W-:Y:S01]  /*64f0*/  HFMA2 R87, -RZ, RZ, 0, 0 ;  /* 0x00000000ff577431 */ /* 0x000fe200000001ff */
[----:B------:R-:W-:Y:S02]  /*6500*/  MOV R86, 0x1f ;  /* 0x0000001f00567802 */ /* 0x000fe40000000f00 */
[----:B------:R-:W-:-:S05]  /*6510*/  MOV R156, R153 ;  /* 0x00000099009c7202 */ /* 0x000fca0000000f00 */
[----:B------:R-:W-:Y:S01]  /*6520*/  @!P6 FFMA.FTZ R156, R162, R156, R163 ;  /* 0x0000009ca29ce223 */ /* 0x000fe200000100a3 */
[----:B------:R-:W-:-:S04]  /*6530*/  @!P6 MOV R162, R151 ;  /* 0x0000009700a2e202 */ /* 0x000fc80000000f00 */
[----:B------:R-:W-:Y:S02]  /*6540*/  MOV R151, R162 ;  /* 0x000000a200977202 */ /* 0x000fe40000000f00 */
[----:B------:R-:W-:-:S07]  /*6550*/  @!P6 MOV R163, R156 ;  /* 0x0000009c00a3e202 */ /* 0x000fce0000000f00 */
[----:B------:R-:W-:Y:S05]  /*6560*/  WARPSYNC.COLLECTIVE R152, `(.L_x_2057) ;  /* 0x0000000098087348 */ /* 0x000fea0003c00000 */
[----:B------:R0:W1:Y:S02]  /*6570*/  SHFL.IDX P2, R153, R151, R87, R86 ;  /* 0x0000005797997389 */ /* 0x0000640000040056 */
[----:B01----:R-:W-:Y:S05]  /*6580*/  ENDCOLLECTIVE ;  /* 0x000000000000791b */ /* 0x003fea0003800000 */
.L_x_2057:
[----:B------:R-:W-:Y:S02]  /*6590*/  MOV R151, R163 ;  /* 0x000000a300977202 */ /* 0x000fe40000000f00 */
[----:B------:R-:W-:-:S07]  /*65a0*/  MOV R157, R153 ;  /* 0x00000099009d7202 */ /* 0x000fce0000000f00 */
[----:B------:R-:W-:Y:S05]  /*65b0*/  WARPSYNC.COLLECTIVE R152, `(.L_x_2058) ;  /* 0x0000000098087348 */ /* 0x000fea0003c00000 */
[----:B------:R0:W1:Y:S02]  /*65c0*/  SHFL.IDX P2, R153, R151, R87, R86 ;  /* 0x0000005797997389 */ /* 0x0000640000040056 */
[----:B01----:R-:W-:Y:S05]  /*65d0*/  ENDCOLLECTIVE ;  /* 0x000000000000791b */ /* 0x003fea0003800000 */
.L_x_2058:
[----:B------:R-:W-:Y:S01]  /*65e0*/  HFMA2 R86, -RZ, RZ, 0, 5.9604644775390625e-08 ;  /* 0x00000001ff567431 */ /* 0x000fe200000001ff */
[----:B------:R-:W-:Y:S02]  /*65f0*/  MOV R87, 0x1f ;  /* 0x0000001f00577802 */ /* 0x000fe40000000f00 */
        /* <DEDUP_REMOVED lines=8> */
.L_x_2059:
[----:B------:R-:W-:Y:S02]  /*6680*/  MOV R162, R153 ;  /* 0x0000009900a27202 */ /* 0x000fe40000000f00 */
[----:B------:R-:W-:-:S07]  /*6690*/  MOV R153, R163 ;  /* 0x000000a300997202 */ /* 0x000fce0000000f00 */
[----:B------:R-:W-:Y:S05]  /*66a0*/  WARPSYNC.COLLECTIVE R152, `(.L_x_2060) ;  /* 0x0000000098087348 */ /* 0x000fea0003c00000 */
[----:B------:R0:W1:Y:S02]  /*66b0*/  SHFL.DOWN P2, R153, R153, R86, R87 ;  /* 0x0800005699997389 */ /* 0x0000640000040057 */
[----:B01----:R-:W-:Y:S05]  /*66c0*/  ENDCOLLECTIVE ;  /* 0x000000000000791b */ /* 0x003fea0003800000 */
.L_x_2060:
[----:B------:R-:W-:Y:S01]  /*66d0*/  HFMA2 R87, -RZ, RZ, 0, 0 ;  /* 0x00000000ff577431 */ /* 0x000fe200000001ff */
[----:B------:R-:W-:Y:S02]  /*66e0*/  MOV R86, 0x1f ;  /* 0x0000001f00567802 */ /* 0x000fe40000000f00 */
[----:B------:R-:W-:-:S07]  /*66f0*/  MOV R163, R153 ;  /* 0x0000009900a37202 */ /* 0x000fce0000000f00 */
[----:B------:R-:W-:Y:S05]  /*6700*/  WARPSYNC.COLLECTIVE R152, `(.L_x_2061) ;  /* 0x0000000098087348 */ /* 0x000fea0003c00000 */
[----:B------:R0:W1:Y:S02]  /*6710*/  SHFL.IDX P2, R153, R151, R87, R86 ;  /* 0x0000005797997389 */ /* 0x0000640000040056 */
[----:B01----:R-:W-:Y:S05]  /*6720*/  ENDCOLLECTIVE ;  /* 0x000000000000791b */ /* 0x003fea0003800000 */
.L_x_2061:
[----:B------:R-:W-:Y:S02]  /*6730*/  MOV R151, R41 ;  /* 0x0000002900977202 */ /* 0x000fe40000000f00 */
[----:B------:R-:W-:-:S07]  /*6740*/  MOV R40, R153 ;  /* 0x0000009900287202 */ /* 0x000fce0000000f00 */
[----:B------:R-:W-:Y:S05]  /*6750*/  WARPSYNC.COLLECTIVE R152, `(.L_x_2062) ;  /* 0x0000000098087348 */ /* 0x000fea0003c00000 */
[----:B------:R0:W1:Y:S02]  /*6760*/  SHFL.IDX P2, R153, R151, R87, R86 ;  /* 0x0000005797997389 */ /* 0x0000640000040056 */
[----:B01----:R-:W-:Y:S05]  /*6770*/  ENDCOLLECTIVE ;  /* 0x000000000000791b */ /* 0x003fea0003800000 */
.L_x_2062:
[----:B------:R-:W-:Y:S02]  /*6780*/  MOV R41, R153 ;  /* 0x0000009900297202 */ /* 0x000fe40000000f00 */
[----:B------:R-:W-:Y:S01]  /*6790*/  ISETP.NE.AND P2, PT, R83, 0x1f, PT ;  /* 0x0000001f5300780c */ /* 0x000fe20003f45270 */
[----:B------:R-:W-:-:S12]  /*67a0*/  BRA `(.L_x_2063) ;  /* 0xffffffc400387947 */ /* 0x000fd8000383ffff */
.L_x_2064:
        /* <DEDUP_REMOVED lines=13> */
.L_x_10428:


//--------------------- .text._Z25selective_scan_bwd_kernelI32Selective_Scan_bwd_kernel_traitsILi128ELi16ELb1ELb0ELb1ELb0ELb1EN3c104HalfEfEEv12SSMParamsBwd --------------------------
	.section	.text._Z25selective_scan_bwd_kernelI32Selective_Scan_bwd_kernel_traitsILi128ELi16ELb1ELb0ELb1ELb0ELb1EN3c104HalfEfEEv12SSMParamsBwd,"ax",@progbits
	.align	128
        .global         _Z25selective_scan_bwd_kernelI32Selective_Scan_bwd_kernel_traitsILi128ELi16ELb1ELb0ELb1ELb0ELb1EN3c104HalfEfEEv12SSMParamsBwd
        .type           _Z25selective_scan_bwd_kernelI32Selective_Scan_bwd_kernel_traitsILi128ELi16ELb1ELb0ELb1ELb0ELb1EN3c104HalfEfEEv12SSMParamsBwd,@function
        .size           _Z25selective_scan_bwd_kernelI32Selective_Scan_bwd_kernel_traitsILi128ELi16ELb1ELb0ELb1ELb0ELb1EN3c104HalfEfEEv12SSMParamsBwd,(.L_x_10429 - _Z25selective_scan_bwd_kernelI32Selective_Scan_bwd_kernel_traitsILi128ELi16ELb1ELb0ELb1ELb0ELb1EN3c104HalfEfEEv12SSMParamsBwd)
        .other          _Z25selective_scan_bwd_kernelI32Selective_Scan_bwd_kernel_traitsILi128ELi16ELb1ELb0ELb1ELb0ELb1EN3c104HalfEfEEv12SSMParamsBwd,@"STO_CUDA_ENTRY STV_DEFAULT"
_Z25selective_scan_bwd_kernelI32Selective_Scan_bwd_kernel_traitsILi128ELi16ELb1ELb0ELb1ELb0ELb1EN3c104HalfEfEEv12SSMParamsBwd:
.text._Z25selective_scan_bwd_kernelI32Selective_Scan_bwd_kernel_traitsILi128ELi16ELb1ELb0ELb1ELb0ELb1EN3c104HalfEfEEv12SSMParamsBwd:
        /* <DEDUP_REMOVED lines=46> */
[----:B------:R-:W-:Y:S01]  /*02e0*/  USHF.R.S32.HI UR9, URZ, 0x1f, UR17 ;  /* 0x0000001fff097899 */ /* 0x000fe20008011411 */
[----:B------:R-:W-:Y:S01]  /*02f0*/  UMOV UR4, URZ ;  /* 0x000000ff00047c82 */ /* 0x000fe20008000000 */
[----:B------:R-:W-:Y:S02]  /*0300*/  UIADD3 UR11, UP2, UPT, UR17, UR16, URZ ;  /* 0x00000010110b7290 */ /* 0x000fe4000ff5e0ff */
        /* <DEDUP_REMOVED lines=19> */
[----:B------:R-:W3:Y:S01]  /*0440*/  LDCU.64 UR22, c[0x0][0x4a0] ;  /* 0x00009400ff1677ac */ /* 0x000ee20008000a00 */
[----:B------:R-:W-:-:S02]  /*0450*/  UIADD3 UR14, UPT, UPT, -UR11, URZ, URZ ;  /* 0x000000ff0b0e7290 */ /* 0x000fc4000fffe1ff */
[----:B-1----:R-:W-:Y:S02]  /*0460*/  UIMAD.WIDE.U32 UR4, UR8, UR20, URZ ;  /* 0x00000014080472a5 */ /* 0x002fe4000f8e00ff */
[----:B------:R-:W-:Y:S02]  /*0470*/  UIMAD UR14, UR29, UR14, UR24 ;  /* 0x0000000e1d0e72a4 */ /* 0x000fe4000f8e0218 */
[----:B------:R-:W-:Y:S02]  /*0480*/  UIMAD UR5, UR8, UR21, UR5 ;  /* 0x00000015080572a4 */ /* 0x000fe4000f8e0205 */
[----:B------:R-:W-:Y:S02]  /*0490*/  UISETP.GT.U32.AND UP2, UPT, UR29, UR14, UPT ;  /* 0x0000000e1d00728c */ /* 0x000fe4000bf44070 */
[----:B----4-:R-:W-:Y:S02]  /*04a0*/  UIMAD.WIDE.U32 UR20, UR8, UR6, URZ ;  /* 0x00000006081472a5 */ /* 0x010fe4000f8e00ff */
[----:B--2---:R-:W-:-:S02]  /*04b0*/  UISETP.NE.U32.AND UP0, UPT, UR26, URZ, UPT ;  /* 0x000000ff1a00728c */ /* 0x004fc4000bf05070 */
[----:B---3--:R-:W-:Y:S02]  /*04c0*/  UIMAD.WIDE.U32 UR12, UR10, UR22, UR4 ;  /* 0x000000160a0c72a5 */ /* 0x008fe4000f8e0004 */
[----:B------:R-:W-:Y:S02]  /*04d0*/  UIMAD UR21, UR8, UR7, UR21 ;  /* 0x00000007081572a4 */ /* 0x000fe4000f8e0215 */
[----:B------:R-:W-:Y:S02]  /*04e0*/  UIMAD UR22, UR10, UR23, UR13 ;  /* 0x000000170a1672a4 */ /* 0x000fe4000f8e020d */
[----:B------:R-:W-:Y:S02]  /*04f0*/  @!UP2 UIADD3 UR14, UPT, UPT, UR14, -UR29, URZ ;  /* 0x8000001d0e0ea290 */ /* 0x000fe4000fffe0ff */
[----:B------:R-:W-:Y:S02]  /*0500*/  ULOP3.LUT UR13, UR10, UR28, URZ, 0x3c, !UPT ;  /* 0x0000001c0a0d7292 */ /* 0x000fe4000f8e3cff */
[----:B------:R-:W-:-:S02]  /*0510*/  UISETP.GE.U32.AND UP1, UPT, UR14, UR29, UPT ;  /* 0x0000001d0e00728c */ /* 0x000fc4000bf26070 */
[----:B------:R-:W-:Y:S02]  /*0520*/  @!UP2 UIADD3 UR11, UPT, UPT, UR11, 0x1, URZ ;  /* 0x000000010b0ba890 */ /* 0x000fe4000fffe0ff */
[----:B------:R-:W-:Y:S01]  /*0530*/  UISETP.NE.AND.EX UP0, UPT, UR27, URZ, UPT, UP0 ;  /* 0x000000ff1b00728c */ /* 0x000fe2000bf05300 */
[----:B------:R-:W1:Y:S01]  /*0540*/  LDCU.64 UR6, c[0x0][0x528] ;  /* 0x0000a500ff0677ac */ /* 0x000e620008000a00 */
[----:B------:R-:W-:-:S05]  /*0550*/  UISETP.GE.AND UP2, UPT, UR13, URZ, UPT ;  /* 0x000000ff0d00728c */ /* 0x000fca000bf46270 */
[----:B------:R-:W-:Y:S02]  /*0560*/  @UP1 UIADD3 UR11, UPT, UPT, UR11, 0x1, URZ ;  /* 0x000000010b0b1890 */ /* 0x000fe4000fffe0ff */
[----:B------:R-:W-:Y:S01]  /*0570*/  UISETP.NE.AND UP1, UPT, UR28, URZ, UPT ;  /* 0x000000ff1c00728c */ /* 0x000fe2000bf25270 */
[----:B------:R-:W2:Y:S01]  /*0580*/  LDCU.64 UR26, c[0x0][0x3e8] ;  /* 0x00007d00ff1a77ac */ /* 0x000ea20008000a00 */
[----:B------:R-:W3:Y:S02]  /*0590*/  @UP0 LDCU UR13, c[0x0][0x384] ;  /* 0x00007080ff0d07ac */ /* 0x000ee40008000800 */
[----:B------:R-:W-:Y:S02]  /*05a0*/  @!UP2 UIADD3 UR11, UPT, UPT, -UR11, URZ, URZ ;  /* 0x000000ff0b0ba290 */ /* 0x000fe4000fffe1ff */
[----:B------:R-:W-:-:S05]  /*05b0*/  UIADD3 UR12, UP2, UPT, UR17, UR12, URZ ;  /* 0x0000000c110c7290 */ /* 0x000fca000ff5e0ff */
[----:B------:R-:W-:Y:S01]  /*05c0*/  @!UP1 ULOP3.LUT UR11, URZ, UR28, URZ, 0x33, !UPT ;  /* 0x0000001cff0b9292 */ /* 0x000fe2000f8e33ff */
[----:B------:R-:W4:Y:S01]  /*05d0*/  LDCU.64 UR4, c[0x0][0x450] ;  /* 0x00008a00ff0477ac */ /* 0x000f220008000a00 */
[----:B-1----:R-:W-:Y:S02]  /*05e0*/  ULEA UR14, UP1, UR12, UR6, 0x1 ;  /* 0x000000060c0e7291 */ /* 0x002fe4000f8208ff */
[----:B------:R-:W-:Y:S01]  /*05f0*/  USHF.R.S32.HI UR6, URZ, 0x1f, UR11 ;  /* 0x0000001fff067899 */ /* 0x000fe2000801140b */
[----:B------:R-:W1:Y:S01]  /*0600*/  @UP0 LDCU UR28, c[0x0][0x38c] ;  /* 0x00007180ff1c07ac */ /* 0x000e620008000800 */
[----:B------:R-:W-:Y:S02]  /*0610*/  UIADD3.X UR22, UPT, UPT, UR9, UR22, URZ, UP2, !UPT ;  /* 0x0000001609167290 */ /* 0x000fe400097fe4ff */
[----:B--2---:R-:W-:Y:S01]  /*0620*/  UIMAD UR6, UR6, UR26, URZ ;  /* 0x0000001a060672a4 */ /* 0x004fe2000f8e02ff */
[----:B------:R-:W2:Y:S01]  /*0630*/  @UP0 LDCU.64 UR30, c[0x0][0x480] ;  /* 0x00009000ff1e07ac */ /* 0x000ea20008000a00 */
[----:B------:R-:W-:-:S02]  /*0640*/  ULEA.HI.X UR22, UR12, UR7, UR22, 0x1, UP1 ;  /* 0x000000070c167291 */ /* 0x000fc400088f0c16 */
[----:B------:R-:W-:Y:S02]  /*0650*/  UIMAD.WIDE.U32 UR20, UR11, UR26, UR20 ;  /* 0x0000001a0b1472a5 */ /* 0x000fe4000f8e0014 */
[----:B------:R-:W-:Y:S02]  /*0660*/  UIMAD UR12, UR11, UR27, UR6 ;  /* 0x0000001b0b0c72a4 */ /* 0x000fe4000f8e0206 */
[----:B---3--:R-:W-:Y:S02]  /*0670*/  @UP0 UIMAD UR8, UR8, UR13, UR10 ;  /* 0x0000000d080802a4 */ /* 0x008fe4000f8e020a */
[----:B------:R-:W-:Y:S02]  /*0680*/  UIADD3 UR17, UP1, UPT, UR17, UR20, URZ ;  /* 0x0000001411117290 */ /* 0x000fe4000ff3e0ff */
[----:B------:R-:W-:Y:S02]  /*0690*/  UIADD3 UR12, UPT, UPT, UR21, UR12, URZ ;  /* 0x0000000c150c7290 */ /* 0x000fe4000fffe0ff */
[----:B------:R-:W-:-:S02]  /*06a0*/  @UP0 UIMAD UR8, UR8, UR25, URZ ;  /* 0x00000019080802a4 */ /* 0x000fc4000f8e02ff */
        /* <DEDUP_REMOVED lines=22> */
[----:B-1----:R-:W-:Y:S01]  /*0810*/  ULEA UR25, UR8, UR25, 0x18 ;  /* 0x0000001908197291 */ /* 0x002fe2000f8ec0ff */
[C---:B0-----:R-:W-:Y:S02]  /*0820*/  SHF.L.U32 R0, R83.reuse, 0x1, RZ ;  /* 0x0000000153007819 */ /* 0x041fe400000006ff */
[----:B------:R-:W-:Y:S02]  /*0830*/  LOP3.LUT R40, R83, 0x1f, RZ, 0xc0, !PT ;  /* 0x0000001f53287812 */ /* 0x000fe400078ec0ff */
[----:B------:R-:W-:-:S04]  /*0840*/  LOP3.LUT R5, R0, 0x7c0, RZ, 0xc0, !PT ;  /* 0x000007c000057812 */ /* 0x000fc800078ec0ff */
[----:B--23--:R-:W-:-:S07]  /*0850*/  LOP3.LUT R16, R5, R40, RZ, 0xfc, !PT ;  /* 0x0000002805107212 */ /* 0x00cfce00078efcff */
.L_x_2113:
        /* <DEDUP_REMOVED lines=10> */
[----:B------:R-:W2:Y:S07]  /*0900*/  LDG.E.128 R8, desc[UR32][R2.64] ;  /* 0x0000002002087981 */ /* 0x000eae000c1e1d00 */
[----:B------:R-:W3:Y:S01]  /*0910*/  S2UR UR10, SR_CTAID.Y ;  /* 0x00000000000a79c3 */ /* 0x000ee20000002600 */
[----:B------:R-:W4:Y:S01]  /*0920*/  LDG.E.128 R28, desc[UR32][R2.64+0x200] ;  /* 0x00020020021c7981 */ /* 0x000f22000c1e1d00 */
[----:B------:R-:W-:Y:S01]  /*0930*/  IMAD.WIDE.U32 R18, R16, 0x10, R18 ;  /* 0x0000001010127825 */ /* 0x000fe200078e0012 */
[----:B------:R-:W-:-:S05]  /*0940*/  ULEA UR8, UR12, 0xfffff800, 0xb ;  /* 0xfffff8000c087891 */ /* 0x000fca000f8e58ff */
[----:B------:R-:W3:Y:S01]  /*0950*/  LDC.64 R26, c[0x0][0x418] ;  /* 0x00010600ff1a7b82 */ /* 0x000ee20000000a00 */
[----:B0-----:R-:W-:-:S07]  /*0960*/  IADD3 R82, PT, PT, R5, R0, RZ ;  /* 0x0000000005527210 */ /* 0x001fce0007ffe0ff */
[----:B------:R-:W0:Y:S01]  /*0970*/  LDC.64 R68, c[0x0][0x508] ;  /* 0x00014200ff447b82 */ /* 0x000e220000000a00 */
[----:B------:R-:W-:-:S04]  /*0980*/  LEA R82, R82, UR25, 0x4 ;  /* 0x0000001952527c11 */ /* 0x000fc8000f8e20ff */
[----:B------:R-:W-:-:S03]  /*0990*/  LEA R81, R0, R82, 0x4 ;  /* 0x0000005200517211 */ /* 0x000fc600078e20ff */
[----:B------:R-:W5:Y:S08]  /*09a0*/  LDC.64 R78, c[0x0][0x510] ;  /* 0x00014400ff4e7b82 */ /* 0x000f700000000a00 */
[----:B------:R-:W5:Y:S01]  /*09b0*/  LDC.64 R84, c[0x0][0x558] ;  /* 0x00015600ff547b82 */ /* 0x000f620000000a00 */
[----:B--2---:R-:W-:Y:S04]  /*09c0*/  STS.128 [R82], R8 ;  /* 0x0000000852007388 */ /* 0x004fe80000000c00 */
[----:B----4-:R2:W-:Y:S01]  /*09d0*/  STS.128 [R82+0x200], R28 ;  /* 0x0002001c52007388 */ /* 0x0105e20000000c00 */
[----:B------:R-:W-:-:S03]  /*09e0*/  NOP ;  /* 0x0000000000007918 */ /* 0x000fc60000000000 */
[----:B------:R-:W-:Y:S04]  /*09f0*/  LDS.128 R12, [R81] ;  /* 0x00000000510c7984 */ /* 0x000fe80000000c00 */
[----:B------:R-:W-:Y:S01]  /*0a00*/  LDS.128 R20, [R81+0x10] ;  /* 0x0000100051147984 */ /* 0x000fe20000000c00 */
[----:B------:R-:W-:Y:S01]  /*0a10*/  BAR.SYNC.DEFER_BLOCKING 0x0 ;  /* 0x0000000000007b1d */ /* 0x000fe20000010000 */
[----:B------:R-:W-:Y:S01]  /*0a20*/  IMAD.WIDE.U32 R24, R16, 0x10, R24 ;  /* 0x0000001010187825 */ /* 0x000fe200078e0018 */
[----:B------:R-:W-:-:S06]  /*0a30*/  MOV R2, UR8 ;  /* 0x0000000800027c02 */ /* 0x000fcc0008000f00 */
[----:B--2---:R-:W2:Y:S01]  /*0a40*/  LDC.64 R28, c[0x0][0x488] ;  /* 0x00012200ff1c7b82 */ /* 0x004ea20000000a00 */
[----:B------:R-:W-:Y:S01]  /*0a50*/  HFMA2 R3, -RZ, RZ, 0, 0 ;  /* 0x00000000ff037431 */ /* 0x000fe200000001ff */
[----:B------:R-:W4:Y:S01]  /*0a60*/  LDCU.64 UR8, c[0x0][0x490] ;  /* 0x00009200ff0877ac */ /* 0x000f220008000a00 */
[----:B------:R-:W3:Y:S04]  /*0a70*/  LDG.E.128 R32, desc[UR32][R18.64] ;  /* 0x0000002012207981 */ /* 0x000ee8000c1e1d00 */
[----:B------:R1:W5:Y:S02]  /*0a80*/  LDG.E.128 R36, desc[UR32][R18.64+0x200] ;  /* 0x0002002012247981 */ /* 0x000364000c1e1d00 */
[----:B-1----:R-:W1:Y:S02]  /*0a90*/  LDC.64 R18, c[0x0][0x410] ;  /* 0x00010400ff127b82 */ /* 0x002e640000000a00 */
[----:B---3--:R-:W-:Y:S04]  /*0aa0*/  STS.128 [R82], R32 ;  /* 0x0000002052007388 */ /* 0x008fe80000000c00 */
[----:B-----5:R3:W-:Y:S01]  /*0ab0*/  STS.128 [R82+0x200], R36 ;  /* 0x0002002452007388 */ /* 0x0207e20000000c00 */
[----:B------:R-:W-:-:S03]  /*0ac0*/  NOP ;  /* 0x0000000000007918 */ /* 0x000fc60000000000 */
[----:B------:R-:W-:Y:S04]  /*0ad0*/  LDS.128 R4, [R81] ;  /* 0x0000000051047984 */ /* 0x000fe80000000c00 */
[----:B------:R-:W-:Y:S01]  /*0ae0*/  LDS.128 R8, [R81+0x10] ;  /* 0x0000100051087984 */ /* 0x000fe20000000c00 */
[----:B------:R-:W-:Y:S01]  /*0af0*/  BAR.SYNC.DEFER_BLOCKING 0x0 ;  /* 0x0000000000007b1d */ /* 0x000fe20000010000 */
[----:B-1----:R-:W-:-:S07]  /*0b00*/  IMAD R17, R19, UR26, RZ ;  /* 0x0000001a13117c24 */ /* 0x002fce000f8e02ff */
[----:B---3--:R-:W1:Y:S01]  /*0b10*/  LDC.64 R36, c[0x0][0x478] ;  /* 0x00011e00ff247b82 */ /* 0x008e620000000a00 */
[----:B------:R-:W3:Y:S04]  /*0b20*/  LDG.E.128 R44, desc[UR32][R24.64] ;  /* 0x00000020182c7981 */ /* 0x000ee8000c1e1d00 */
[----:B------:R2:W5:Y:S01]  /*0b30*/  LDG.E.128 R48, desc[UR32][R24.64+0x200] ;  /* 0x0002002018307981 */ /* 0x000562000c1e1d00 */
[----:B------:R-:W-:-:S05]  /*0b40*/  IMAD.WIDE.U32 R18, R18, UR26, R2 ;  /* 0x0000001a12127c25 */ /* 0x000fca000f8e0002 */
[----:B------:R-:W-:-:S03]  /*0b50*/  IADD3 R19, PT, PT, R19, R17, RZ ;  /* 0x0000001113137210 */ /* 0x000fc60007ffe0ff */
[----:B------:R-:W-:-:S04]  /*0b60*/  IMAD.WIDE.U32 R18, R26, UR10, R18 ;  /* 0x0000000a1a127c25 */ /* 0x000fc8000f8e0012 */
[----:B------:R-:W-:Y:S01]  /*0b70*/  IMAD R0, R27, UR10, R19 ;  /* 0x0000000a1b007c24 */ /* 0x000fe2000f8e0213 */
[C---:B--2---:R-:W-:Y:S01]  /*0b80*/  LEA R24, P0, R18.reuse, R28, 0x1 ;  /* 0x0000001c12187211 */ /* 0x044fe200078008ff */
[----:B------:R-:W2:Y:S03]  /*0b90*/  LDC.64 R26, c[0x0][0x428] ;  /* 0x00010a00ff1a7b82 */ /* 0x000ea60000000a00 */
[----:B------:R-:W-:-:S03]  /*0ba0*/  LEA.HI.X R25, R18, R29, R0, 0x1, P0 ;  /* 0x0000001d12197211 */ /* 0x000fc600000f0c00 */
[----:B------:R-:W-:-:S03]  /*0bb0*/  IMAD.WIDE.U32 R18, R16, 0x10, R24 ;  /* 0x0000001010127825 */ /* 0x000fc600078e0018 */
[----:B------:R-:W0:Y:S01]  /*0bc0*/  LDC.64 R24, c[0x0][0x420] ;  /* 0x00010800ff187b82 */ /* 0x000e220000000a00 */
[----:B---3--:R3:W-:Y:S04]  /*0bd0*/  STS.128 [R82], R44 ;  /* 0x0000002c52007388 */ /* 0x0087e80000000c00 */
[----:B-----5:R-:W-:Y:S01]  /*0be0*/  STS.128 [R82+0x200], R48 ;  /* 0x0002003052007388 */ /* 0x020fe20000000c00 */
[----:B------:R-:W-:-:S03]  /*0bf0*/  NOP ;  /* 0x0000000000007918 */ /* 0x000fc60000000000 */
[----:B------:R-:W5:Y:S04]  /*0c00*/  LDS.128 R32, [R81] ;  /* 0x0000000051207984 */ /* 0x000f680000000c00 */
[----:B------:R-:W-:Y:S01]  /*0c10*/  LDS.128 R28, [R81+0x10] ;  /* 0x00001000511c7984 */ /* 0x000fe20000000c00 */
[----:B------:R-:W-:Y:S06]  /*0c20*/  BAR.SYNC.DEFER_BLOCKING 0x0 ;  /* 0x0000000000007b1d */ /* 0x000fec0000010000 */
[----:B------:R-:W4:Y:S04]  /*0c30*/  LDG.E.128 R52, desc[UR32][R18.64] ;  /* 0x0000002012347981 */ /* 0x000f28000c1e1d00 */
[----:B------:R3:W5:Y:S01]  /*0c40*/  LDG.E.128 R56, desc[UR32][R18.64+0x200] ;  /* 0x0002002012387981 */ /* 0x000762000c1e1d00 */
[----:B0-----:R-:W-:-:S02]  /*0c50*/  IMAD R17, R25, UR26, RZ ;  /* 0x0000001a19117c24 */ /* 0x001fc4000f8e02ff */
[----:B------:R-:W-:-:S05]  /*0c60*/  IMAD.WIDE.U32 R24, R24, UR26, R2 ;  /* 0x0000001a18187c25 */ /* 0x000fca000f8e0002 */
[----:B------:R-:W-:-:S03]  /*0c70*/  IADD3 R25, PT, PT, R25, R17, RZ ;  /* 0x0000001119197210 */ /* 0x000fc60007ffe0ff */
[----:B--2---:R-:W-:-:S04]  /*0c80*/  IMAD.WIDE.U32 R24, R26, UR10, R24 ;  /* 0x0000000a1a187c25 */ /* 0x004fc8000f8e0018 */
[----:B------:R-:W-:Y:S01]  /*0c90*/  IMAD R0, R27, UR10, R25 ;  /* 0x0000000a1b007c24 */ /* 0x000fe2000f8e0219 */
[----:B-1----:R-:W-:-:S04]  /*0ca0*/  LEA R26, P0, R24, R36, 0x1 ;  /* 0x00000024181a7211 */ /* 0x002fc800078008ff */
[----:B------:R-:W-:-:S03]  /*0cb0*/  LEA.HI.X R27, R24, R37, R0, 0x1, P0 ;  /* 0x00000025181b7211 */ /* 0x000fc600000f0c00 */
[----:B---3--:R-:W-:Y:S01]  /*0cc0*/  IMAD.WIDE.U32 R18, R16, 0x10, R26 ;  /* 0x0000001010127825 */ /* 0x008fe200078e001a */
[----:B----4-:R-:W-:Y:S04]  /*0cd0*/  STS.128 [R82], R52 ;  /* 0x0000003452007388 */ /* 0x010fe80000000c00 */
[----:B-----5:R-:W-:Y:S01]  /*0ce0*/  STS.128 [R82+0x200], R56 ;  /* 0x0002003852007388 */ /* 0x020fe20000000c00 */
[----:B------:R-:W-:-:S03]  /*0cf0*/  NOP ;  /* 0x0000000000007918 */ /* 0x000fc60000000000 */
[----:B------:R-:W0:Y:S04]  /*0d00*/  LDS.128 R48, [R81] ;  /* 0x0000000051307984 */ /* 0x000e280000000c00 */
[----:B------:R-:W1:Y:S01]  /*0d10*/  LDS.128 R24, [R81+0x10] ;  /* 0x0000100051187984 */ /* 0x000e620000000c00 */
[----:B------:R-:W-:Y:S06]  /*0d20*/  BAR.SYNC.DEFER_BLOCKING 0x0 ;  /* 0x0000000000007b1d */ /* 0x000fec0000010000 */
[----:B------:R-:W2:Y:S04]  /*0d30*/  LDG.E.128 R64, desc[UR32][R18.64] ;  /* 0x0000002012407981 */ /* 0x000ea8000c1e1d00 */
[----:B------:R1:W3:Y:S01]  /*0d40*/  LDG.E.128 R44, desc[UR32][R18.64+0x200] ;  /* 0x00020020122c7981 */ /* 0x0002e2000c1e1d00 */
[--C-:B------:R-:W-:Y:S01]  /*0d50*/  HADD2.F32 R107, -RZ, R32.reuse.H0_H0 ;  /* 0x20000020ff6b7230 */ /* 0x100fe20000004100 */
[----:B------:R-:W-:Y:S01]  /*0d60*/  UISETP.NE.U32.AND UP0, UPT, UR8, URZ, UPT ;  /* 0x000000ff0800728c */ /* 0x000fe2000bf05070 */
[----:B------:R-:W-:-:S02]  /*0d70*/  HADD2.F32 R104, -RZ, R32.H1_H1 ;  /* 0x30000020ff687230 */ /* 0x000fc40000004100 */
[----:B0-----:R-:W-:Y:S01]  /*0d80*/  HADD2.F32 R37, -RZ, R50.H1_H1 ;  /* 0x30000032ff257230 */ /* 0x001fe20000004100 */
[----:B------:R-:W-:Y:S01]  /*0d90*/  UISETP.NE.AND.EX UP0, UPT, UR9, URZ, UPT, UP0 ;  /* 0x000000ff0900728c */ /* 0x000fe2000bf05300 */
[--C-:B------:R-:W-:Y:S02]  /*0da0*/  HADD2.F32 R38, -RZ, R48.reuse.H0_H0 ;  /* 0x20000030ff267230 */ /* 0x100fe40000004100 */
[----:B------:R-:W-:Y:S02]  /*0db0*/  HADD2.F32 R39, -RZ, R48.H1_H1 ;  /* 0x30000030ff277230 */ /* 0x000fe40000004100 */
[----:B------:R-:W-:Y:S01]  /*0dc0*/  FMUL.FTZ R54, R37, -1.4426950216293334961 ;  /* 0xbfb8aa3b25367820 */ /* 0x000fe20000410000 */
[--C-:B------:R-:W-:Y:S02]  /*0dd0*/  HADD2.F32 R48, -RZ, R49.reuse.H0_H0 ;  /* 0x20000031ff307230 */ /* 0x100fe40000004100 */
[----:B------:R-:W-:Y:S01]  /*0de0*/  FMUL.FTZ R17, R38, -1.4426950216293334961 ;  /* 0xbfb8aa3b26117820 */ /* 0x000fe20000410000 */
[----:B------:R-:W-:Y:S01]  /*0df0*/  HADD2.F32 R49, -RZ, R49.H1_H1 ;  /* 0x30000031ff317230 */ /* 0x000fe20000004100 */
[----:B------:R0:W-:Y:S01]  /*0e00*/  MUFU.EX2 R63, R54 ;  /* 0x00000036003f7308 */ /* 0x0001e20000000800 */
[----:B-1----:R-:W-:-:S02]  /*0e10*/  HADD2.F32 R18, -RZ, R24.H0_H0 ;  /* 0x20000018ff127230 */ /* 0x002fc40000004100 */
[----:B------:R-:W-:Y:S01]  /*0e20*/  FMUL.FTZ R41, R39, -1.4426950216293334961 ;  /* 0xbfb8aa3b27297820 */ /* 0x000fe20000410000 */
[--C-:B------:R-:W-:Y:S02]  /*0e30*/  HADD2.F32 R36, -RZ, R51.reuse.H0_H0 ;  /* 0x20000033ff247230 */ /* 0x100fe40000004100 */
[----:B------:R-:W-:Y:S01]  /*0e40*/  FMUL.FTZ R43, R49, -1.4426950216293334961 ;  /* 0xbfb8aa3b312b7820 */ /* 0x000fe20000410000 */
[----:B------:R-:W-:Y:S01]  /*0e50*/  HADD2.F32 R19, -RZ, R51.H1_H1 ;  /* 0x30000033ff137230 */ /* 0x000fe20000004100 */
[----:B------:R-:W1:Y:S01]  /*0e60*/  MUFU.EX2 R56, R41 ;  /* 0x0000002900387308 */ /* 0x000e620000000800 */
[----:B------:R-:W-:Y:S02]  /*0e70*/  HADD2.F32 R51, -RZ, R24.H1_H1 ;  /* 0x30000018ff337230 */ /* 0x000fe40000004100 */
[----:B------:R-:W-:Y:S01]  /*0e80*/  FMUL.FTZ R24, R18, -1.4426950216293334961 ;  /* 0xbfb8aa3b12187820 */ /* 0x000fe20000410000 */
[----:B------:R-:W-:Y:S01]  /*0e90*/  HADD2.F32 R0, -RZ, R50.H0_H0 ;  /* 0x20000032ff007230 */ /* 0x000fe20000004100 */
[----:B------:R4:W-:Y:S01]  /*0ea0*/  MUFU.EX2 R61, R43 ;  /* 0x0000002b003d7308 */ /* 0x0009e20000000800 */
[----:B------:R-:W-:-:S02]  /*0eb0*/  HADD2.F32 R50, -RZ, R25.H0_H0 ;  /* 0x20000019ff327230 */ /* 0x000fc40000004100 */
[----:B------:R-:W-:Y:S01]  /*0ec0*/  FMUL.FTZ R42, R48, -1.4426950216293334961 ;  /* 0xbfb8aa3b302a7820 */ /* 0x000fe20000410000 */
[----:B0-----:R-:W-:Y:S01]  /*0ed0*/  HADD2.F32 R54, -RZ, R26.H1_H1 ;  /* 0x3000001aff367230 */ /* 0x001fe20000004100 */
[----:B------:R0:W-:Y:S01]  /*0ee0*/  MUFU.EX2 R73, R24 ;  /* 0x0000001800497308 */ /* 0x0001e20000000800 */
[----:B------:R-:W-:Y:S02]  /*0ef0*/  HADD2.F32 R53, -RZ, R25.H1_H1 ;  /* 0x30000019ff357230 */ /* 0x000fe40000004100 */
[----:B------:R-:W-:Y:S01]  /*0f00*/  FMUL.FTZ R52, R0, -1.4426950216293334961 ;  /* 0xbfb8aa3b00347820 */ /* 0x000fe20000410000 */
[----:B------:R-:W-:Y:S01]  /*0f10*/  FMUL.FTZ R25, R50, -1.4426950216293334961 ;  /* 0xbfb8aa3b32197820 */ /* 0x000fe20000410000 */
[--C-:B------:R-:W-:Y:S02]  /*0f20*/  HADD2.F32 R55, -RZ, R27.reuse.H0_H0 ;  /* 0x2000001bff377230 */ /* 0x100fe40000004100 */
[----:B----4-:R-:W-:Y:S01]  /*0f30*/  FMUL.FTZ R43, R51, -1.4426950216293334961 ;  /* 0xbfb8aa3b332b7820 */ /* 0x010fe20000410000 */
[----:B------:R4:W-:Y:S01]  /*0f40*/  MUFU.EX2 R62, R52 ;  /* 0x00000034003e7308 */ /* 0x0009e20000000800 */
[----:B------:R-:W-:-:S02]  /*0f50*/  HADD2.F32 R60, -RZ, R27.H1_H1 ;  /* 0x3000001bff3c7230 */ /* 0x000fc40000004100 */
[----:B------:R-:W-:Y:S01]  /*0f60*/  FMUL.FTZ R57, R53, -1.4426950216293334961 ;  /* 0xbfb8aa3b35397820 */ /* 0x000fe20000410000 */
[----:B0-----:R-:W-:Y:S01]  /*0f70*/  FMUL.FTZ R24, R54, -1.4426950216293334961 ;  /* 0xbfb8aa3b36187820 */ /* 0x001fe20000410000 */
[----:B------:R-:W0:Y:S01]  /*0f80*/  MUFU.EX2 R74, R43 ;  /* 0x0000002b004a7308 */ /* 0x000e220000000800 */
[----:B------:R-:W-:Y:S02]  /*0f90*/  IMAD R27, R69, UR26, RZ ;  /* 0x0000001a451b7c24 */ /* 0x000fe4000f8e02ff */
[----:B-1----:R-:W-:Y:S01]  /*0fa0*/  FADD.FTZ R56, R56, 1 ;  /* 0x3f80000038387421 */ /* 0x002fe20000010000 */
[--C-:B------:R-:W-:Y:S01]  /*0fb0*/  HADD2.F32 R103, -RZ, R33.reuse.H0_H0 ;  /* 0x20000021ff677230 */ /* 0x100fe20000004100 */
[----:B------:R-:W1:Y:S01]  /*0fc0*/  MUFU.EX2 R75, R25 ;  /* 0x00000019004b7308 */ /* 0x000e620000000800 */
[----:B----4-:R-:W-:Y:S02]  /*0fd0*/  HADD2.F32 R52, -RZ, R26.H0_H0 ;  /* 0x2000001aff347230 */ /* 0x010fe40000004100 */
[----:B------:R-:W-:Y:S01]  /*0fe0*/  FMUL.FTZ R41, R36, -1.4426950216293334961 ;  /* 0xbfb8aa3b24297820 */ /* 0x000fe20000410000 */
[----:B------:R-:W-:Y:S01]  /*0ff0*/  HADD2.F32 R105, -RZ, R33.H1_H1 ;  /* 0x30000021ff697230 */ /* 0x000fe20000004100 */
[----:B------:R4:W-:Y:S01]  /*1000*/  MUFU.EX2 R43, R24 ;  /* 0x00000018002b7308 */ /* 0x0009e20000000800 */
[----:B------:R-:W-:-:S02]  /*1010*/  HADD2.F32 R102, -RZ, R34.H0_H0 ;  /* 0x20000022ff667230 */ /* 0x000fc40000004100 */
[----:B------:R-:W-:Y:S01]  /*1020*/  FMUL.FTZ R26, R52, -1.4426950216293334961 ;  /* 0xbfb8aa3b341a7820 */ /* 0x000fe20000410000 */
[----:B------:R-:W-:Y:S01]  /*1030*/  HADD2.F32 R101, -RZ, R34.H1_H1 ;  /* 0x30000022ff657230 */ /* 0x000fe20000004100 */
[----:B------:R-:W5:Y:S01]  /*1040*/  MUFU.EX2 R17, R17 ;  /* 0x0000001100117308 */ /* 0x000f620000000800 */
[--C-:B------:R-:W-:Y:S02]  /*1050*/  HADD2.F32 R100, -RZ, R35.reuse.H0_H0 ;  /* 0x20000023ff647230 */ /* 0x100fe40000004100 */
[----:B0-----:R-:W-:Y:S01]  /*1060*/  FADD.FTZ R74, R74, 1 ;  /* 0x3f8000004a4a7421 */ /* 0x001fe20000010000 */
[----:B------:R-:W-:Y:S01]  /*1070*/  HADD2.F32 R99, -RZ, R35.H1_H1 ;  /* 0x30000023ff637230 */ /* 0x000fe20000004100 */
[----:B------:R-:W0:Y:S01]  /*1080*/  MUFU.EX2 R77, R26 ;  /* 0x0000001a004d7308 */ /* 0x000e220000000800 */
[----:B----4-:R-:W-:-:S04]  /*1090*/  IMAD.WIDE.U32 R24, R68, UR26, R2 ;  /* 0x0000001a44187c25 */ /* 0x010fc8000f8e0002 */
[----:B------:R-:W-:Y:S01]  /*10a0*/  FADD.FTZ R73, R73, 1 ;  /* 0x3f80000049497421 */ /* 0x000fe20000010000 */
[----:B-1----:R-:W-:Y:S01]  /*10b0*/  FADD.FTZ R75, R75, 1 ;  /* 0x3f8000004b4b7421 */ /* 0x002fe20000010000 */
[----:B------:R1:W4:Y:S01]  /*10c0*/  MUFU.EX2 R76, R57 ;  /* 0x00000039004c7308 */ /* 0x0003220000000800 */
[--C-:B------:R-:W-:Y:S01]  /*10d0*/  HADD2.F32 R97, -RZ, R28.reuse.H0_H0 ;  /* 0x2000001cff617230 */ /* 0x100fe20000004100 */
[----:B------:R-:W-:Y:S01]  /*10e0*/  IADD3 R25, PT, PT, R25, R27, RZ ;  /* 0x0000001b19197210 */ /* 0x000fe20007ffe0ff */
[----:B------:R-:W-:Y:S01]  /*10f0*/  HADD2.F32 R98, -RZ, R28.H1_H1 ;  /* 0x3000001cff627230 */ /* 0x000fe20000004100 */
[----:B------:R-:W-:Y:S01]  /*1100*/  MUFU.RCP R56, R56 ;  /* 0x0000003800387308 */ /* 0x000fe20000001000 */
[----:B------:R-:W-:Y:S02]  /*1110*/  HADD2.F32 R94, -RZ, R29.H0_H0 ;  /* 0x2000001dff5e7230 */ /* 0x000fe40000004100 */
[----:B-----5:R-:W-:Y:S01]  /*1120*/  FADD.FTZ R17, R17, 1 ;  /* 0x3f80000011117421 */ /* 0x020fe20000010000 */
[----:B------:R-:W-:-:S04]  /*1130*/  IMAD.WIDE.U32 R68, R78, UR10, R24 ;  /* 0x0000000a4e447c25 */ /* 0x000fc8000f8e0018 */
[----:B------:R-:W-:Y:S01]  /*1140*/  FADD.FTZ R121, R43, 1 ;  /* 0x3f8000002b797421 */ /* 0x000fe20000010000 */
[----:B0-----:R-:W-:Y:S01]  /*1150*/  FADD.FTZ R77, R77, 1 ;  /* 0x3f8000004d4d7421 */ /* 0x001fe20000010000 */
[----:B------:R-:W-:Y:S01]  /*1160*/  HADD2.F32 R95, -RZ, R29.H1_H1 ;  /* 0x3000001dff5f7230 */ /* 0x000fe20000004100 */
[----:B-1----:R0:W-:Y:S01]  /*1170*/  MUFU.RCP R57, R17 ;  /* 0x0000001100397308 */ /* 0x0021e20000001000 */
[--C-:B------:R-:W-:Y:S02]  /*1180*/  HADD2.F32 R90, -RZ, R30.reuse.H0_H0 ;  /* 0x2000001eff5a7230 */ /* 0x100fe40000004100 */
[----:B----4-:R-:W-:Y:S01]  /*1190*/  FADD.FTZ R76, R76, 1 ;  /* 0x3f8000004c4c7421 */ /* 0x010fe20000010000 */
[----:B------:R-:W-:Y:S02]  /*11a0*/  HADD2.F32 R91, -RZ, R30.H1_H1 ;  /* 0x3000001eff5b7230 */ /* 0x000fe40000004100 */
[--C-:B------:R-:W-:Y:S02]  /*11b0*/  HADD2.F32 R87, -RZ, R31.reuse.H0_H0 ;  /* 0x2000001fff577230 */ /* 0x100fe40000004100 */
[----:B------:R-:W-:Y:S01]  /*11c0*/  HADD2.F32 R35, -RZ, R31.H1_H1 ;  /* 0x3000001fff237230 */ /* 0x000fe20000004100 */
[----:B------:R1:W4:Y:S01]  /*11d0*/  MUFU.EX2 R58, R42 ;  /* 0x0000002a003a7308 */ /* 0x0003220000000800 */
[----:B0-----:R-:W-:-:S02]  /*11e0*/  IMAD R17, R79, UR10, R69 ;  /* 0x0000000a4f117c24 */ /* 0x001fc4000f8e0245 */
[--C-:B------:R-:W-:Y:S01]  /*11f0*/  HADD2.F32 R80, -RZ, R12.reuse.H0_H0 ;  /* 0x2000000cff507230 */ /* 0x100fe20000004100 */
[----:B------:R0:W5:Y:S01]  /*1200*/  MUFU.EX2 R70, R41 ;  /* 0x0000002900467308 */ /* 0x0001620000000800 */
[----:B------:R-:W-:Y:S02]  /*1210*/  HADD2.F32 R79, -RZ, R12.H1_H1 ;  /* 0x3000000cff4f7230 */ /* 0x000fe40000004100 */
[----:B------:R-:W-:Y:S01]  /*1220*/  HADD2.F32 R78, -RZ, R13.H0_H0 ;  /* 0x2000000dff4e7230 */ /* 0x000fe20000004100 */
[----:B------:R5:W-:Y:S01]  /*1230*/  MUFU.RCP R106, R74 ;  /* 0x0000004a006a7308 */ /* 0x000be20000001000 */
[----:B-1----:R-:W-:Y:S01]  /*1240*/  FMUL.FTZ R42, R19, -1.4426950216293334961 ;  /* 0xbfb8aa3b132a7820 */ /* 0x002fe20000410000 */
[----:B------:R-:W-:Y:S02]  /*1250*/  HADD2.F32 R86, -RZ, R7.H1_H1 ;  /* 0x30000007ff567230 */ /* 0x000fe40000004100 */
[----:B0-----:R-:W-:Y:S01]  /*1260*/  FMUL.FTZ R41, R60, -1.4426950216293334961 ;  /* 0xbfb8aa3b3c297820 */ /* 0x001fe20000410000 */
[----:B----4-:R-:W-:Y:S01]  /*1270*/  FADD.FTZ R59, R58, 1 ;  /* 0x3f8000003a3b7421 */ /* 0x010fe20000010000 */
[----:B------:R-:W-:-:S02]  /*1280*/  FADD.FTZ R58, R61, 1 ;  /* 0x3f8000003d3a7421 */ /* 0x000fc40000010000 */
[----:B------:R0:W-:Y:S01]  /*1290*/  MUFU.EX2 R72, R42 ;  /* 0x0000002a00487308 */ /* 0x0001e20000000800 */
[----:B------:R-:W-:Y:S01]  /*12a0*/  FADD.FTZ R61, R62, 1 ;  /* 0x3f8000003e3d7421 */ /* 0x000fe20000010000 */
[----:B------:R-:W-:Y:S01]  /*12b0*/  FADD.FTZ R62, R63, 1 ;  /* 0x3f8000003f3e7421 */ /* 0x000fe20000010000 */
[----:B-----5:R-:W-:Y:S01]  /*12c0*/  FADD.FTZ R63, R70, 1 ;  /* 0x3f800000463f7421 */ /* 0x020fe20000010000 */
[----:B------:R-:W-:Y:S01]  /*12d0*/  MUFU.RCP R59, R59 ;  /* 0x0000003b003b7308 */ /* 0x000fe20000001000 */
[C---:B------:R-:W-:Y:S01]  /*12e0*/  LEA R70, P0, R68.reuse, R84, 0x1 ;  /* 0x0000005444467211 */ /* 0x040fe200078008ff */
[----:B------:R-:W-:Y:S02]  /*12f0*/  HADD2.F32 R74, -RZ, R15.H0_H0 ;  /* 0x2000000fff4a7230 */ /* 0x000fe40000004100 */
[----:B------:R-:W-:Y:S02]  /*1300*/  HADD2.F32 R84, -RZ, R8.H1_H1 ;  /* 0x30000008ff547230 */ /* 0x000fe40000004100 */
[----:B0-----:R-:W-:Y:S01]  /*1310*/  FMUL.FTZ R42, R55, -1.4426950216293334961 ;  /* 0xbfb8aa3b372a7820 */ /* 0x001fe20000410000 */
[----:B------:R-:W-:Y:S01]  /*1320*/  LEA.HI.X R71, R68, R85, R17, 0x1, P0 ;  /* 0x0000005544477211 */ /* 0x000fe200000f0c11 */
[----:B------:R-:W-:Y:S01]  /*1330*/  HADD2.F32 R85, -RZ, R7.H0_H0 ;  /* 0x20000007ff557230 */ /* 0x000fe20000004100 */
[----:B------:R-:W-:Y:S01]  /*1340*/  MUFU.RCP R58, R58 ;  /* 0x0000003a003a7308 */ /* 0x000fe20000001000 */
[----:B------:R-:W-:-:S04]  /*1350*/  IMAD.WIDE.U32 R16, R16, 0x10, R70 ;  /* 0x0000001010107825 */ /* 0x000fc800078e0046 */
[----:B------:R-:W-:-:S03]  /*1360*/  HADD2.F32 R71, -RZ, R20.H1_H1 ;  /* 0x30000014ff477230 */ /* 0x000fc60000004100 */
[----:B------:R-:W-:Y:S08]  /*1370*/  MUFU.RCP R61, R61 ;  /* 0x0000003d003d7308 */ /* 0x000ff00000001000 */
[----:B------:R-:W0:Y:S08]  /*1380*/  MUFU.RCP R63, R63 ;  /* 0x0000003f003f7308 */ /* 0x000e300000001000 */
[----:B------:R-:W1:Y:S04]  /*1390*/  MUFU.EX2 R42, R42 ;  /* 0x0000002a002a7308 */ /* 0x000e680000000800 */
[----:B------:R-:W4:Y:S04]  /*13a0*/  MUFU.EX2 R41, R41 ;  /* 0x0000002900297308 */ /* 0x000f280000000800 */
[----:B------:R-:W-:Y:S01]  /*13b0*/  MUFU.RCP R62, R62 ;  /* 0x0000003e003e7308 */ /* 0x000fe20000001000 */
[----:B0-----:R-:W-:Y:S01]  /*13c0*/  FADD.FTZ R43, -R63, 1 ;  /* 0x3f8000003f2b7421 */ /* 0x001fe20000010100 */
[----:B-1----:R-:W-:-:S03]  /*13d0*/  FADD.FTZ R42, R42, 1 ;  /* 0x3f8000002a2a7421 */ /* 0x002fc60000010000 */
[----:B------:R-:W-:-:S03]  /*13e0*/  FFMA.FTZ R43, R36, R43, 1 ;  /* 0x3f800000242b7423 */ /* 0x000fc6000001002b */
[----:B------:R0:W1:Y:S01]  /*13f0*/  MUFU.RCP R110, R76 ;  /* 0x0000004c006e7308 */ /* 0x0000620000001000 */
[----:B------:R-:W-:Y:S01]  /*1400*/  FMUL.FTZ R36, R36, R63 ;  /* 0x0000003f24247220 */ /* 0x000fe20000410000 */
[----:B----4-:R-:W-:-:S06]  /*1410*/  FADD.FTZ R41, R41, 1 ;  /* 0x3f80000029297421 */ /* 0x010fcc0000010000 */
[----:B------:R4:W-:Y:S01]  /*1420*/  MUFU.RCP R109, R73 ;  /* 0x00000049006d7308 */ /* 0x0009e20000001000 */
[----:B0-----:R-:W-:-:S07]  /*1430*/  HADD2.F32 R76, -RZ, R14.H0_H0 ;  /* 0x2000000eff4c7230 */ /* 0x001fce0000004100 */
[----:B------:R0:W-:Y:S01]  /*1440*/  MUFU.RCP R111, R75 ;  /* 0x0000004b006f7308 */ /* 0x0001e20000001000 */
[----:B----4-:R-:W-:-:S07]  /*1450*/  HADD2.F32 R73, -RZ, R15.H1_H1 ;  /* 0x3000000fff497230 */ /* 0x010fce0000004100 */
[----:B------:R1:W-:Y:S01]  /*1460*/  MUFU.RCP R120, R42 ;  /* 0x0000002a00787308 */ /* 0x0003e20000001000 */
[----:B0-----:R-:W-:-:S07]  /*1470*/  HADD2.F32 R75, -RZ, R14.H1_H1 ;  /* 0x3000000eff4b7230 */ /* 0x001fce0000004100 */
[----:B------:R-:W-:Y:S01]  /*1480*/  MUFU.RCP R123, R41 ;  /* 0x00000029007b7308 */ /* 0x000fe20000001000 */
[----:B-1----:R-:W-:-:S07]  /*1490*/  FADD.FTZ R42, -R110, 1 ;  /* 0x3f8000006e2a7421 */ /* 0x002fce0000010100 */
[----:B------:R0:W-:Y:S08]  /*14a0*/  MUFU.RCP R119, R77 ;  /* 0x0000004d00777308 */ /* 0x0001f00000001000 */
[----:B------:R-:W-:Y:S01]  /*14b0*/  MUFU.RCP R121, R121 ;  /* 0x0000007900797308 */ /* 0x000fe20000001000 */
[----:B0-----:R-:W-:Y:S01]  /*14c0*/  HADD2.F32 R77, -RZ, R13.H1_H1 ;  /* 0x3000000dff4d7230 */ /* 0x001fe20000004100 */
[----:B--2---:R0:W-:Y:S04]  /*14d0*/  STS.128 [R82], R64 ;  /* 0x0000004052007388 */ /* 0x0041e80000000c00 */
[----:B---3--:R1:W-:Y:S01]  /*14e0*/  STS.128 [R82+0x200], R44 ;  /* 0x0002002c52007388 */ /* 0x0083e20000000c00 */
[----:B------:R-:W-:-:S03]  /*14f0*/  NOP ;  /* 0x0000000000007918 */ /* 0x000fc60000000000 */
[----:B------:R-:W2:Y:S01]  /*1500*/  LDS.128 R24, [R81] ;  /* 0x0000000051187984 */ /* 0x000ea20000000c00 */
[----:B0-----:R-:W-:Y:S01]  /*1510*/  FADD.FTZ R64, R72, 1 ;  /* 0x3f80000048407421 */ /* 0x001fe20000010000 */
[----:B-1----:R-:W-:Y:S01]  /*1520*/  FADD.FTZ R44, -R58, 1 ;  /* 0x3f8000003a2c7421 */ /* 0x002fe20000010100 */
[----:B------:R-:W-:-:S04]  /*1530*/  FADD.FTZ R47, -R61, 1 ;  /* 0x3f8000003d2f7421 */ /* 0x000fc80000010100 */
[----:B------:R-:W0:Y:S01]  /*1540*/  MUFU.RCP R64, R64 ;  /* 0x0000004000407308 */ /* 0x000e220000001000 */
[C---:B------:R-:W-:Y:S01]  /*1550*/  FFMA.FTZ R44, R49.reuse, R44, 1 ;  /* 0x3f800000312c7423 */ /* 0x040fe2000001002c */
[----:B------:R-:W-:Y:S01]  /*1560*/  FFMA.FTZ R47, R0, R47, 1 ;  /* 0x3f800000002f7423 */ /* 0x000fe2000001002f */
[----:B------:R-:W-:Y:S01]  /*1570*/  FMUL.FTZ R49, R49, R58 ;  /* 0x0000003a31317220 */ /* 0x000fe20000410000 */
[----:B0-----:R-:W-:-:S04]  /*1580*/  FADD.FTZ R68, -R64, 1 ;  /* 0x3f80000040447421 */ /* 0x001fc80000010100 */
[C---:B------:R-:W-:Y:S01]  /*1590*/  FFMA.FTZ R68, R19.reuse, R68, 1 ;  /* 0x3f80000013447423 */ /* 0x040fe20000010044 */
[----:B------:R-:W-:Y:S01]  /*15a0*/  FMUL.FTZ R19, R19, R64 ;  /* 0x0000004013137220 */ /* 0x000fe20000410000 */
[--C-:B--2---:R-:W-:Y:S02]  /*15b0*/  HADD2.F32 R32, -RZ, R24.reuse.H0_H0 ;  /* 0x20000018ff207230 */ /* 0x104fe40000004100 */
[----:B------:R-:W-:Y:S02]  /*15c0*/  HADD2.F32 R33, -RZ, R24.H1_H1 ;  /* 0x30000018ff217230 */ /* 0x000fe40000004100 */
[--C-:B------:R-:W-:Y:S02]  /*15d0*/  HADD2.F32 R34, -RZ, R25.reuse.H0_H0 ;  /* 0x20000019ff227230 */ /* 0x100fe40000004100 */
[----:B------:R-:W-:Y:S01]  /*15e0*/  FMUL.FTZ R24, R107, R32 ;  /* 0x000000206b187220 */ /* 0x000fe20000410000 */
[----:B------:R-:W-:Y:S02]  /*15f0*/  HADD2.F32 R88, -RZ, R25.H1_H1 ;  /* 0x30000019ff587230 */ /* 0x000fe40000004100 */
[----:B------:R-:W-:Y:S01]  /*1600*/  FADD.FTZ R25, -R57, 1 ;  /* 0x3f80000039197421 */ /* 0x000fe20000010100 */
[----:B------:R-:W-:-:S02]  /*1610*/  HADD2.F32 R89, -RZ, R26.H0_H0 ;  /* 0x2000001aff597230 */ /* 0x000fc40000004100 */
[----:B------:R-:W-:Y:S01]  /*1620*/  FMUL.FTZ R28, R57, R24 ;  /* 0x00000018391c7220 */ /* 0x000fe20000410000 */
[----:B------:R-:W-:Y:S02]  /*1630*/  HADD2.F32 R92, -RZ, R26.H1_H1 ;  /* 0x3000001aff5c7230 */ /* 0x000fe40000004100 */
[----:B------:R-:W-:Y:S01]  /*1640*/  FADD.FTZ R26, -R56, 1 ;  /* 0x3f800000381a7421 */ /* 0x000fe20000010100 */
[--C-:B------:R-:W-:Y:S02]  /*1650*/  HADD2.F32 R93, -RZ, R27.reuse.H0_H0 ;  /* 0x2000001bff5d7230 */ /* 0x100fe40000004100 */
[----:B------:R-:W-:Y:S01]  /*1660*/  FFMA.FTZ R29, R38, R25, 1 ;  /* 0x3f800000261d7423 */ /* 0x000fe20000010019 */
[----:B------:R-:W-:Y:S02]  /*1670*/  HADD2.F32 R96, -RZ, R27.H1_H1 ;  /* 0x3000001bff607230 */ /* 0x000fe40000004100 */
[----:B------:R-:W-:Y:S01]  /*1680*/  FMUL.FTZ R27, R104, R33 ;  /* 0x00000021681b7220 */ /* 0x000fe20000410000 */
[----:B------:R-:W-:Y:S01]  /*1690*/  FFMA.FTZ R31, R39, R26, 1 ;  /* 0x3f800000271f7423 */ /* 0x000fe2000001001a */
[----:B------:R-:W-:Y:S01]  /*16a0*/  FMUL.FTZ R28, R28, R29 ;  /* 0x0000001d1c1c7220 */ /* 0x000fe20000410000 */
[----:B------:R-:W-:Y:S01]  /*16b0*/  FMUL.FTZ R45, R105, R88 ;  /* 0x00000058692d7220 */ /* 0x000fe20000410000 */
[----:B------:R-:W-:Y:S01]  /*16c0*/  FMUL.FTZ R30, R56, R27 ;  /* 0x0000001b381e7220 */ /* 0x000fe20000410000 */
[----:B------:R-:W-:Y:S01]  /*16d0*/  FMUL.FTZ R46, R102, R89 ;  /* 0x00000059662e7220 */ /* 0x000fe20000410000 */
[----:B------:R-:W0:Y:S01]  /*16e0*/  LDS.128 R24, [R81+0x10] ;  /* 0x0000100051187984 */ /* 0x000e220000000c00 */
[----:B------:R-:W-:Y:S01]  /*16f0*/  FMUL.FTZ R45, R58, R45 ;  /* 0x0000002d3a2d7220 */ /* 0x000fe20000410000 */
[----:B------:R-:W-:Y:S01]  /*1700*/  FMUL.FTZ R29, R30, R31 ;  /* 0x0000001f1e1d7220 */ /* 0x000fe20000410000 */
[----:B------:R-:W-:Y:S01]  /*1710*/  FADD.FTZ R31, -R59, 1 ;  /* 0x3f8000003b1f7421 */ /* 0x000fe20000010100 */
[----:B------:R-:W-:Y:S01]  /*1720*/  FMUL.FTZ R30, R103, R34 ;  /* 0x00000022671e7220 */ /* 0x000fe20000410000 */
        /* <DEDUP_REMOVED lines=27> */
[----:B0-----:R-:W-:-:S02]  /*18e0*/  HADD2.F32 R108, -RZ, R24.H0_H0 ;  /* 0x20000018ff6c7230 */ /* 0x001fc40000004100 */
[----:B------:R-:W-:Y:S02]  /*18f0*/  HADD2.F32 R115, -RZ, R24.H1_H1 ;  /* 0x30000018ff737230 */ /* 0x000fe40000004100 */
[----:B------:R-:W-:Y:S01]  /*1900*/  FADD.FTZ R24, -R106, 1 ;  /* 0x3f8000006a187421 */ /* 0x000fe20000010100 */
[--C-:B------:R-:W-:Y:S02]  /*1910*/  HADD2.F32 R113, -RZ, R25.reuse.H0_H0 ;  /* 0x20000019ff717230 */ /* 0x100fe40000004100 */
[----:B------:R-:W-:Y:S02]  /*1920*/  HADD2.F32 R112, -RZ, R25.H1_H1 ;  /* 0x30000019ff707230 */ /* 0x000fe40000004100 */
[----:B------:R-:W-:Y:S01]  /*1930*/  FADD.FTZ R25, -R109, 1 ;  /* 0x3f8000006d197421 */ /* 0x000fe20000010100 */
[--C-:B------:R-:W-:Y:S02]  /*1940*/  HADD2.F32 R117, -RZ, R26.reuse.H0_H0 ;  /* 0x2000001aff757230 */ /* 0x100fe40000004100 */
[----:B------:R-:W-:Y:S01]  /*1950*/  FMUL.FTZ R42, R94, R113 ;  /* 0x000000715e2a7220 */ /* 0x000fe20000410000 */
[----:B------:R-:W-:-:S02]  /*1960*/  HADD2.F32 R116, -RZ, R26.H1_H1 ;  /* 0x3000001aff747230 */ /* 0x000fc40000004100 */
[----:B------:R-:W-:Y:S01]  /*1970*/  FFMA.FTZ R26, R51, R24, 1 ;  /* 0x3f800000331a7423 */ /* 0x000fe20000010018 */
[--C-:B------:R-:W-:Y:S02]  /*1980*/  HADD2.F32 R114, -RZ, R27.reuse.H0_H0 ;  /* 0x2000001bff727230 */ /* 0x100fe40000004100 */
[----:B------:R-:W-:Y:S01]  /*1990*/  FMUL.FTZ R24, R97, R108 ;  /* 0x0000006c61187220 */ /* 0x000fe20000410000 */
[----:B------:R-:W-:Y:S02]  /*19a0*/  HADD2.F32 R118, -RZ, R27.H1_H1 ;  /* 0x3000001bff767230 */ /* 0x000fe40000004100 */
[----:B------:R-:W-:Y:S01]  /*19b0*/  FADD.FTZ R27, -R111, 1 ;  /* 0x3f8000006f1b7421 */ /* 0x000fe20000010100 */
        /* <DEDUP_REMOVED lines=15> */
[----:B------:R-:W-:Y:S01]  /*1ab0*/  FFMA.FTZ R72, R60, R47, 1 ;  /* 0x3f8000003c487423 */ /* 0x000fe2000001002f */
[----:B------:R-:W-:Y:S01]  /*1ac0*/  FADD.FTZ R25, -R119, 1 ;  /* 0x3f80000077197421 */ /* 0x000fe20000010100 */
[----:B------:R-:W-:Y:S01]  /*1ad0*/  FADD.FTZ R27, -R121, 1 ;  /* 0x3f800000791b7421 */ /* 0x000fe20000010100 */
[----:B------:R-:W-:Y:S01]  /*1ae0*/  FMUL.FTZ R24, R90, R117 ;  /* 0x000000755a187220 */ /* 0x000fe20000410000 */
[----:B------:R-:W-:Y:S01]  /*1af0*/  FMUL.FTZ R26, R91, R116 ;  /* 0x000000745b1a7220 */ /* 0x000fe20000410000 */
[----:B------:R-:W-:Y:S01]  /*1b00*/  FMUL.FTZ R47, R87, R114 ;  /* 0x00000072572f7220 */ /* 0x000fe20000410000 */
[----:B------:R-:W-:Y:S01]  /*1b10*/  FMUL.FTZ R66, R35, R118 ;  /* 0x0000007623427220 */ /* 0x000fe20000410000 */
        /* <DEDUP_REMOVED lines=15> */
[----:B------:R-:W-:Y:S01]  /*1c10*/  HADD2.F32 R21, -RZ, R6.H0_H0 ;  /* 0x20000006ff157230 */ /* 0x000fe20000004100 */
[----:B------:R-:W-:Y:S01]  /*1c20*/  F2FP.F16.F32.PACK_AB R27, R68, R43 ;  /* 0x0000002b441b723e */ /* 0x000fe200000000ff */
[----:B------:R-:W-:Y:S01]  /*1c30*/  BAR.SYNC.DEFER_BLOCKING 0x0 ;  /* 0x0000000000007b1d */ /* 0x000fe20000010000 */
[----:B------:R-:W-:Y:S01]  /*1c40*/  F2FP.F16.F32.PACK_AB R28, R42, R41 ;  /* 0x000000292a1c723e */ /* 0x000fe200000000ff */
[----:B------:R-:W-:Y:S01]  /*1c50*/  HADD2.F32 R68, -RZ, R22.H0_H0 ;  /* 0x20000016ff447230 */ /* 0x000fe20000004100 */
[----:B------:R-:W-:Y:S01]  /*1c60*/  F2FP.F16.F32.PACK_AB R29, R65, R44 ;  /* 0x0000002c411d723e */ /* 0x000fe200000000ff */
[--C-:B------:R-:W-:Y:S01]  /*1c70*/  HADD2.F32 R65, -RZ, R23.reuse.H1_H1 ;  /* 0x30000017ff417230 */ /* 0x100fe20000004100 */
[----:B------:R-:W-:Y:S01]  /*1c80*/  F2FP.F16.F32.PACK_AB R30, R66, R47 ;  /* 0x0000002f421e723e */ /* 0x000fe200000000ff */
[----:B------:R-:W-:Y:S01]  /*1c90*/  HADD2.F32 R66, -RZ, R23.H0_H0 ;  /* 0x20000017ff427230 */ /* 0x000fe20000004100 */
[----:B------:R-:W-:Y:S01]  /*1ca0*/  F2FP.F16.F32.PACK_AB R31, R72, R67 ;  /* 0x00000043481f723e */ /* 0x000fe200000000ff */
[----:B------:R-:W-:-:S02]  /*1cb0*/  HADD2.F32 R72, -RZ, R20.H0_H0 ;  /* 0x20000014ff487230 */ /* 0x000fc40000004100 */
[----:B------:R-:W-:Y:S01]  /*1cc0*/  FMUL.FTZ R18, R18, R109 ;  /* 0x0000006d12127220 */ /* 0x000fe20000410000 */
[----:B------:R-:W-:Y:S02]  /*1cd0*/  HADD2.F32 R67, -RZ, R22.H1_H1 ;  /* 0x30000016ff437230 */ /* 0x000fe40000004100 */
[----:B------:R-:W-:Y:S01]  /*1ce0*/  FMUL.FTZ R106, R51, R106 ;  /* 0x0000006a336a7220 */ /* 0x000fe20000410000 */
[--C-:B------:R-:W-:Y:S02]  /*1cf0*/  HADD2.F32 R23, -RZ, R5.reuse.H0_H0 ;  /* 0x20000005ff177230 */ /* 0x100fe40000004100 */
[----:B------:R-:W-:Y:S01]  /*1d00*/  FMUL.FTZ R111, R50, R111 ;  /* 0x0000006f326f7220 */ /* 0x000fe20000410000 */
[----:B------:R-:W-:Y:S02]  /*1d10*/  HADD2.F32 R22, -RZ, R5.H1_H1 ;  /* 0x30000005ff167230 */ /* 0x000fe40000004100 */
[----:B------:R-:W-:Y:S01]  /*1d20*/  FMUL.FTZ R110, R53, R110 ;  /* 0x0000006e356e7220 */ /* 0x000fe20000410000 */
[----:B------:R-:W-:-:S02]  /*1d30*/  HADD2.F32 R20, -RZ, R6.H1_H1 ;  /* 0x30000006ff147230 */ /* 0x000fc40000004100 */
[----:B------:R-:W-:Y:S01]  /*1d40*/  FMUL.FTZ R119, R52, R119 ;  /* 0x0000007734777220 */ /* 0x000fe20000410000 */
[----:B------:R-:W-:Y:S02]  /*1d50*/  HADD2.F32 R47, -RZ, R8.H0_H0 ;  /* 0x20000008ff2f7230 */ /* 0x000fe40000004100 */
[----:B------:R-:W-:Y:S01]  /*1d60*/  FMUL.FTZ R8, R0, R61 ;  /* 0x0000003d00087220 */ /* 0x000fe20000410000 */
[----:B------:R-:W-:Y:S01]  /*1d70*/  FMUL.FTZ R121, R54, R121 ;  /* 0x0000007936797220 */ /* 0x000fe20000410000 */
[----:B------:R-:W-:Y:S01]  /*1d80*/  FMUL.FTZ R120, R55, R120 ;  /* 0x0000007837787220 */ /* 0x000fe20000410000 */
[----:B------:R-:W-:Y:S01]  /*1d90*/  FMUL.FTZ R123, R60, R123 ;  /* 0x0000007b3c7b7220 */ /* 0x000fe20000410000 */
[--C-:B------:R-:W-:Y:S01]  /*1da0*/  HADD2.F32 R45, -RZ, R9.reuse.H0_H0 ;  /* 0x20000009ff2d7230 */ /* 0x100fe20000004100 */
[----:B------:R0:W-:Y:S01]  /*1db0*/  STS.128 [R81], R24 ;  /* 0x0000001851007388 */ /* 0x0001e20000000c00 */
[----:B------:R-:W-:Y:S02]  /*1dc0*/  HADD2.F32 R46, -RZ, R9.H1_H1 ;  /* 0x30000009ff2e7230 */ /* 0x000fe40000004100 */
[----:B------:R-:W-:Y:S01]  /*1dd0*/  FMUL.FTZ R0, R107, R38 ;  /* 0x000000266b007220 */ /* 0x000fe20000410000 */
[----:B------:R-:W-:Y:S01]  /*1de0*/  HADD2.F32 R44, -RZ, R10.H0_H0 ;  /* 0x2000000aff2c7230 */ /* 0x000fe20000004100 */
[----:B------:R-:W-:Y:S01]  /*1df0*/  STS.128 [R81+0x10], R28 ;  /* 0x0000101c51007388 */ /* 0x000fe20000000c00 */
[----:B------:R-:W-:-:S03]  /*1e00*/  NOP ;  /* 0x0000000000007918 */ /* 0x000fc60000000000 */
[----:B------:R-:W1:Y:S01]  /*1e10*/  LDS.128 R12, [R82] ;  /* 0x00000000520c7984 */ /* 0x000e620000000c00 */
[----:B------:R-:W-:Y:S02]  /*1e20*/  HADD2.F32 R43, -RZ, R10.H1_H1 ;  /* 0x3000000aff2b7230 */ /* 0x000fe40000004100 */
[----:B------:R-:W-:Y:S01]  /*1e30*/  FMUL.FTZ R61, R102, R8 ;  /* 0x00000008663d7220 */ /* 0x000fe20000410000 */
[----:B------:R-:W-:Y:S02]  /*1e40*/  HADD2.F32 R41, -RZ, R11.H0_H0 ;  /* 0x2000000bff297230 */ /* 0x000fe40000004100 */
[----:B------:R-:W-:Y:S01]  /*1e50*/  FMUL.FTZ R60, R101, R37 ;  /* 0x00000025653c7220 */ /* 0x000fe20000410000 */
[--C-:B0-----:R-:W-:Y:S02]  /*1e60*/  HADD2.F32 R25, -RZ, R4.reuse.H0_H0 ;  /* 0x20000004ff197230 */ /* 0x101fe40000004100 */
[----:B------:R-:W-:Y:S01]  /*1e70*/  FMUL.FTZ R57, R97, R18 ;  /* 0x0000001261397220 */ /* 0x000fe20000410000 */
[----:B------:R-:W-:-:S02]  /*1e80*/  HADD2.F32 R24, -RZ, R4.H1_H1 ;  /* 0x30000004ff187230 */ /* 0x000fc40000004100 */
[----:B------:R-:W-:Y:S01]  /*1e90*/  FMUL.FTZ R56, R98, R106 ;  /* 0x0000006a62387220 */ /* 0x000fe20000410000 */
[----:B------:R-:W0:Y:S01]  /*1ea0*/  LDS.128 R4, [R82+0x200] ;  /* 0x0002000052047984 */ /* 0x000e220000000c00 */
[----:B------:R-:W-:Y:S02]  /*1eb0*/  HADD2.F32 R42, -RZ, R11.H1_H1 ;  /* 0x3000000bff2a7230 */ /* 0x000fe40000004100 */
[----:B------:R-:W-:Y:S01]  /*1ec0*/  FMUL.FTZ R55, R94, R111 ;  /* 0x0000006f5e377220 */ /* 0x000fe20000410000 */
[----:B------:R-:W-:Y:S01]  /*1ed0*/  FMUL.FTZ R54, R95, R110 ;  /* 0x0000006e5f367220 */ /* 0x000fe20000410000 */
[----:B------:R-:W-:Y:S01]  /*1ee0*/  FMUL.FTZ R53, R90, R119 ;  /* 0x000000775a357220 */ /* 0x000fe20000410000 */
[----:B------:R-:W-:Y:S01]  /*1ef0*/  FMUL.FTZ R52, R91, R121 ;  /* 0x000000795b347220 */ /* 0x000fe20000410000 */
[----:B------:R-:W-:Y:S01]  /*1f00*/  FMUL.FTZ R51, R87, R120 ;  /* 0x0000007857337220 */ /* 0x000fe20000410000 */
[----:B------:R-:W-:Y:S01]  /*1f10*/  FMUL.FTZ R50, R35, R123 ;  /* 0x0000007b23327220 */ /* 0x000fe20000410000 */
[----:B-1----:R1:W-:Y:S04]  /*1f20*/  STG.E.128 desc[UR32][R16.64], R12 ;  /* 0x0000000c10007986 */ /* 0x0023e8000c101d20 */
[----:B0-----:R1:W-:Y:S01]  /*1f30*/  STG.E.128 desc[UR32][R16.64+0x200], R4 ;  /* 0x0002000410007986 */ /* 0x0013e2000c101d20 */
[----:B------:R-:W-:Y:S05]  /*1f40*/  BRA.U !UP0, `(.L_x_2066) ;  /* 0x0000000108ac7547 */ /* 0x000fea000b800000 */
[----:B------:R-:W-:Y:S01]  /*1f50*/  BAR.SYNC.DEFER_BLOCKING 0x0 ;  /* 0x0000000000007b1d */ /* 0x000fe20000010000 */
[----:B-1----:R-:W-:Y:S01]  /*1f60*/  FMUL.FTZ R6, R8, R89 ;  /* 0x0000005908067220 */ /* 0x002fe20000410000 */
        /* <DEDUP_REMOVED lines=15> */
[----:B------:R-:W0:Y:S01]  /*2060*/  LDC.64 R26, c[0x0][0x430] ;  /* 0x00010c00ff1a7b82 */ /* 0x000e220000000a00 */
[----:B------:R-:W-:-:S02]  /*2070*/  F2FP.F16.F32.PACK_AB R7, R96, R7 ;  /* 0x000000076007723e */ /* 0x000fc400000000ff */
[----:B------:R-:W-:Y:S02]  /*2080*/  F2FP.F16.F32.PACK_AB R6, R37, R6 ;  /* 0x000000062506723e */ /* 0x000fe400000000ff */
[----:B------:R-:W-:Y:S02]  /*2090*/  F2FP.F16.F32.PACK_AB R5, R88, R5 ;  /* 0x000000055805723e */ /* 0x000fe400000000ff */
[----:B------:R-:W-:Y:S01]  /*20a0*/  F2FP.F16.F32.PACK_AB R4, R33, R4 ;  /* 0x000000042104723e */ /* 0x000fe200000000ff */
[----:B------:R-:W1:Y:S01]  /*20b0*/  LDC.64 R28, c[0x0][0x438] ;  /* 0x00010e00ff1c7b82 */ /* 0x000e620000000a00 */
[----:B------:R-:W-:Y:S02]  /*20c0*/  F2FP.F16.F32.PACK_AB R11, R118, R11 ;  /* 0x0000000b760b723e */ /* 0x000fe400000000ff */
[----:B------:R-:W-:Y:S01]  /*20d0*/  F2FP.F16.F32.PACK_AB R10, R121, R10 ;  /* 0x0000000a790a723e */ /* 0x000fe200000000ff */
[----:B------:R2:W-:Y:S01]  /*20e0*/  STS.128 [R81], R4 ;  /* 0x0000000451007388 */ /* 0x0005e20000000c00 */
[----:B------:R-:W-:-:S02]  /*20f0*/  F2FP.F16.F32.PACK_AB R9, R110, R9 ;  /* 0x000000096e09723e */ /* 0x000fc400000000ff */
[----:B------:R-:W-:-:S05]  /*2100*/  F2FP.F16.F32.PACK_AB R8, R115, R8 ;  /* 0x000000087308723e */ /* 0x000fca00000000ff */
[----:B------:R-:W-:Y:S01]  /*2110*/  STS.128 [R81+0x10], R8 ;  /* 0x0000100851007388 */ /* 0x000fe20000000c00 */
[----:B------:R-:W-:-:S03]  /*2120*/  NOP ;  /* 0x0000000000007918 */ /* 0x000fc60000000000 */
[----:B------:R-:W3:Y:S01]  /*2130*/  LDS.128 R12, [R82] ;  /* 0x00000000520c7984 */ /* 0x000ee20000000c00 */
[----:B0-----:R-:W-:Y:S01]  /*2140*/  IMAD.WIDE.U32 R2, R26, UR26, R2 ;  /* 0x0000001a1a027c25 */ /* 0x001fe2000f8e0002 */
[----:B--2---:R-:W-:Y:S02]  /*2150*/  SHF.L.U32 R7, R83, 0x1, RZ ;  /* 0x0000000153077819 */ /* 0x004fe400000006ff */
[----:B------:R-:W0:Y:S01]  /*2160*/  LDS.128 R16, [R82+0x200] ;  /* 0x0002000052107984 */ /* 0x000e220000000c00 */
[----:B------:R-:W-:Y:S02]  /*2170*/  IMAD R3, R27, UR26, R3 ;  /* 0x0000001a1b037c24 */ /* 0x000fe4000f8e0203 */
[----:B-1----:R-:W-:-:S04]  /*2180*/  IMAD.WIDE.U32 R2, R28, UR10, R2 ;  /* 0x0000000a1c027c25 */ /* 0x002fc8000f8e0002 */
[----:B------:R-:W-:Y:S01]  /*2190*/  IMAD R3, R29, UR10, R3 ;  /* 0x0000000a1d037c24 */ /* 0x000fe2000f8e0203 */
[----:B------:R-:W-:-:S04]  /*21a0*/  LEA R4, P0, R2, UR8, 0x1 ;  /* 0x0000000802047c11 */ /* 0x000fc8000f8008ff */
[----:B------:R-:W-:Y:S02]  /*21b0*/  LEA.HI.X R5, R2, UR9, R3, 0x1, P0 ;  /* 0x0000000902057c11 */ /* 0x000fe400080f0c03 */
[----:B------:R-:W-:-:S05]  /*21c0*/  LOP3.LUT R3, R40, 0x7c0, R7, 0xf8, !PT ;  /* 0x000007c028037812 */ /* 0x000fca00078ef807 */
[----:B------:R-:W-:-:S05]  /*21d0*/  IMAD.WIDE.U32 R2, R3, 0x10, R4 ;  /* 0x0000001003027825 */ /* 0x000fca00078e0004 */
[----:B---3--:R2:W-:Y:S04]  /*21e0*/  STG.E.128 desc[UR32][R2.64], R12 ;  /* 0x0000000c02007986 */ /* 0x0085e8000c101d20 */
[----:B0-----:R2:W-:Y:S02]  /*21f0*/  STG.E.128 desc[UR32][R2.64+0x200], R16 ;  /* 0x0002001002007986 */ /* 0x0015e4000c101d20 */
.L_x_2066:
[----:B--2---:R-:W2:Y:S01]  /*2200*/  LDL.LU R2, [R1+0x8] ;  /* 0x0000080001027983 */ /* 0x004ea20000300800 */
[----:B------:R-:W-:Y:S01]  /*2210*/  FADD.FTZ R11, R41, UR6 ;  /* 0x00000006290b7e21 */ /* 0x000fe20008010000 */
[----:B------:R-:W0:Y:S01]  /*2220*/  LDCU UR8, c[0x0][0x38c] ;  /* 0x00007180ff0877ac */ /* 0x000e220008000800 */
[----:B-1----:R-:W-:Y:S01]  /*2230*/  FMUL.FTZ R4, R0, UR7 ;  /* 0x0000000700047c20 */ /* 0x002fe20008410000 */
[----:B------:R-:W-:Y:S02]  /*2240*/  CS2R R48, SRZ ;  /* 0x0000000000307805 */ /* 0x000fe4000001ff00 */
[----:B------:R-:W-:Y:S02]  /*2250*/  CS2R R38, SRZ ;  /* 0x0000000000267805 */ /* 0x000fe4000001ff00 */
[----:B------:R-:W-:Y:S02]  /*2260*/  CS2R R36, SRZ ;  /* 0x0000000000247805 */ /* 0x000fe4000001ff00 */
[----:B------:R-:W-:Y:S01]  /*2270*/  CS2R R34, SRZ ;  /* 0x0000000000227805 */ /* 0x000fe2000001ff00 */
[----:B------:R1:W-:Y:S01]  /*2280*/  STL [R1], R4 ;  /* 0x0000000401007387 */ /* 0x0003e20000100800 */
[----:B------:R-:W-:-:S02]  /*2290*/  CS2R R32, SRZ ;  /* 0x0000000000207805 */ /* 0x000fc4000001ff00 */
[----:B------:R-:W-:Y:S02]  /*22a0*/  CS2R R30, SRZ ;  /* 0x00000000001e7805 */ /* 0x000fe4000001ff00 */
[----:B------:R-:W-:Y:S02]  /*22b0*/  CS2R R28, SRZ ;  /* 0x00000000001c7805 */ /* 0x000fe4000001ff00 */
[----:B------:R-:W-:Y:S01]  /*22c0*/  CS2R R26, SRZ ;  /* 0x00000000001a7805 */ /* 0x000fe2000001ff00 */
[----:B------:R-:W-:Y:S01]  /*22d0*/  FADD.FTZ R25, R25, UR6 ;  /* 0x0000000619197e21 */ /* 0x000fe20008010000 */
[----:B------:R-:W-:Y:S01]  /*22e0*/  FADD.FTZ R24, R24, UR6 ;  /* 0x0000000618187e21 */ /* 0x000fe20008010000 */
[----:B------:R-:W-:Y:S01]  /*22f0*/  FADD.FTZ R23, R23, UR6 ;  /* 0x0000000617177e21 */ /* 0x000fe20008010000 */
[----:B------:R-:W-:Y:S01]  /*2300*/  FADD.FTZ R22, R22, UR6 ;  /* 0x0000000616167e21 */ /* 0x000fe20008010000 */
[----:B------:R-:W-:Y:S01]  /*2310*/  FADD.FTZ R21, R21, UR6 ;  /* 0x0000000615157e21 */ /* 0x000fe20008010000 */
[----:B------:R-:W-:Y:S01]  /*2320*/  FADD.FTZ R20, R20, UR6 ;  /* 0x0000000614147e21 */ /* 0x000fe20008010000 */
[----:B------:R-:W-:Y:S01]  /*2330*/  FADD.FTZ R19, R85, UR6 ;  /* 0x0000000655137e21 */ /* 0x000fe20008010000 */
[----:B0-----:R-:W-:Y:S01]  /*2340*/  UISETP.GE.AND UP0, UPT, UR8, 0x1, UPT ;  /* 0x000000010800788c */ /* 0x001fe2000bf06270 */
        /* <DEDUP_REMOVED lines=20> */
[----:B-1----:R-:W-:Y:S01]  /*2490*/  FMUL.FTZ R4, R52, UR7 ;  /* 0x0000000734047c20 */ /* 0x002fe20008410000 */
        /* <DEDUP_REMOVED lines=22> */
[C---:B------:R-:W-:Y:S02]  /*2600*/  ISETP.NE.AND P0, PT, R83.reuse, RZ, PT ;  /* 0x000000ff5300720c */ /* 0x040fe40003f05270 */
[----:B------:R-:W-:Y:S01]  /*2610*/  MOV R49, RZ ;  /* 0x000000ff00317202 */ /* 0x000fe20000000f00 */
[----:B------:R-:W2:Y:S01]  /*2620*/  LDCU.64 UR26, c[0x0][0x3b8] ;  /* 0x00007700ff1a77ac */ /* 0x000ea20008000a00 */
[C---:B------:R-:W-:Y:S01]  /*2630*/  IADD3 R86, PT, PT, R83.reuse, 0x200, RZ ;  /* 0x0000020053567810 */ /* 0x040fe20007ffe0ff */
[----:B------:R-:W-:Y:S01]  /*2640*/  UISETP.NE.AND UP0, UPT, UR12, 0x1, UPT ;  /* 0x000000010c00788c */ /* 0x000fe2000bf05270 */
[----:B------:R-:W-:Y:S01]  /*2650*/  UMOV UR25, 0x400 ;  /* 0x0000040000197882 */ /* 0x000fe20000000000 */
[----:B------:R-:W3:Y:S04]  /*2660*/  LDCU UR50, c[0x0][0x394] ;  /* 0x00007280ff3277ac */ /* 0x000ee80008000800 */
[----:B------:R-:W-:Y:S01]  /*2670*/  PLOP3.LUT P1, PT, PT, PT, UP0, 0x80, 0x8 ;  /* 0x000000000008781c */ /* 0x000fe20003f2f008 */
[----:B------:R-:W4:Y:S03]  /*2680*/  LDCU UR51, c[0x0][0x38c] ;  /* 0x00007180ff3377ac */ /* 0x000f260008000800 */
[----:B------:R-:W-:Y:S01]  /*2690*/  ISETP.EQ.AND P1, PT, R40, RZ, P1 ;  /* 0x000000ff2800720c */ /* 0x000fe20000f22270 */
[----:B-1----:R-:W-:Y:S01]  /*26a0*/  UIMAD.WIDE.U32 UR14, UR10, UR8, URZ ;  /* 0x000000080a0e72a5 */ /* 0x002fe2000f8e00ff */
[----:B------:R-:W1:Y:S01]  /*26b0*/  S2UR UR8, SR_CgaCtaId ;  /* 0x00000000000879c3 */ /* 0x000e620000008800 */
[----:B------:R-:W-:Y:S01]  /*26c0*/  SHF.L.U32 R40, R83, 0x1, RZ ;  /* 0x0000000153287819 */ /* 0x000fe200000006ff */
[----:B--2---:R-:W-:-:S02]  /*26d0*/  UIMAD.WIDE.U32 UR16, UR10, UR26, URZ ;  /* 0x0000001a0a1072a5 */ /* 0x004fc4000f8e00ff */
[----:B------:R-:W-:Y:S01]  /*26e0*/  UIMAD UR9, UR10, UR9, UR15 ;  /* 0x000000090a0972a4 */ /* 0x000fe2000f8e020f */
[----:B------:R-:W-:Y:S01]  /*26f0*/  LOP3.LUT R40, R40, 0x7c0, RZ, 0xc0, !PT ;  /* 0x000007c028287812 */ /* 0x000fe200078ec0ff */
[----:B------:R-:W2:Y:S03]  /*2700*/  LDCU UR52, c[0x0][0x388] ;  /* 0x00007100ff3477ac */ /* 0x000ea60008000800 */
[----:B------:R-:W-:Y:S01]  /*2710*/  LOP3.LUT R40, R40, 0x1f, R83, 0xf8, !PT ;  /* 0x0000001f28287812 */ /* 0x000fe200078ef853 */
[----:B------:R-:W0:Y:S01]  /*2720*/  LDCU.64 UR38, c[0x0][0x3e0] ;  /* 0x00007c00ff2677ac */ /* 0x000e220008000a00 */
[----:B------:R-:W0:Y:S01]  /*2730*/  LDCU.64 UR40, c[0x0][0x3c0] ;  /* 0x00007800ff2877ac */ /* 0x000e220008000a00 */
[----:B------:R-:W0:Y:S01]  /*2740*/  LDCU.64 UR42, c[0x0][0x3a8] ;  /* 0x00007500ff2a77ac */ /* 0x000e220008000a00 */
[----:B------:R-:W0:Y:S01]  /*2750*/  LDCU.64 UR44, c[0x0][0x4e0] ;  /* 0x00009c00ff2c77ac */ /* 0x000e220008000a00 */
[----:B-1----:R-:W-:Y:S01]  /*2760*/  ULEA UR25, UR8, UR25, 0x18 ;  /* 0x0000001908197291 */ /* 0x002fe2000f8ec0ff */
[----:B------:R-:W1:Y:S01]  /*2770*/  LDCU.64 UR46, c[0x0][0x4f0] ;  /* 0x00009e00ff2e77ac */ /* 0x000e620008000a00 */
[----:B------:R-:W0:Y:S01]  /*2780*/  LDCU.64 UR48, c[0x0][0x540] ;  /* 0x0000a800ff3077ac */ /* 0x000e220008000a00 */
[----:B------:R-:W0:Y:S01]  /*2790*/  LDCU.128 UR28, c[0x0][0x440] ;  /* 0x00008800ff1c77ac */ /* 0x000e220008000c00 */
[----:B------:R-:W-:Y:S01]  /*27a0*/  UIMAD UR27, UR10, UR27, UR17 ;  /* 0x0000001b0a1b72a4 */ /* 0x000fe2000f8e0211 */
[----:B--234-:R-:W-:-:S11]  /*27b0*/  UMOV UR8, URZ ;  /* 0x000000ff00087c82 */ /* 0x01cfd60008000000 */
.L_x_2112:
[----:B------:R-:W-:Y:S01]  /*27c0*/  UMOV UR34, UR14 ;  /* 0x0000000e00227c82 */ /* 0x000fe20008000000 */
[----:B------:R-:W-:Y:S01]  /*27d0*/  UMOV UR35, UR9 ;  /* 0x0000000900237c82 */ /* 0x000fe20008000000 */
[----:B------:R-:W-:Y:S01]  /*27e0*/  SHF.L.U32 R42, R83, 0x1, RZ ;  /* 0x00000001532a7819 */ /* 0x000fe200000006ff */
[----:B0-----:R-:W-:Y:S02]  /*27f0*/  UIMAD.WIDE.U32 UR36, UR8, UR42, UR34 ;  /* 0x0000002a082472a5 */ /* 0x001fe4000f8e0022 */
[----:B------:R-:W-:Y:S01]  /*2800*/  UIMAD.WIDE.U32 UR34, UR8, UR38, URZ ;  /* 0x00000026082272a5 */ /* 0x000fe2000f8e00ff */
[----:B------:R-:W-:Y:S01]  /*2810*/  LOP3.LUT R42, R42, 0x7c0, RZ, 0xc0, !PT ;  /* 0x000007c02a2a7812 */ /* 0x000fe200078ec0ff */
[----:B------:R-:W-:Y:S02]  /*2820*/  UIMAD UR10, UR8, UR43, UR37 ;  /* 0x0000002b080a72a4 */ /* 0x000fe4000f8e0225 */
[----:B------:R-:W-:Y:S01]  /*2830*/  ULEA UR37, UP0, UR36, UR28, 0x2 ;  /* 0x0000001c24257291 */ /* 0x000fe2000f8010ff */
[----:B------:R-:W-:-:S03]  /*2840*/  LOP3.LUT R42, R42, 0x1f, R83, 0xf8, !PT ;  /* 0x0000001f2a2a7812 */ /* 0x000fc600078ef853 */
[----:B------:R-:W-:Y:S02]  /*2850*/  ULEA.HI.X UR36, UR36, UR29, UR10, 0x2, UP0 ;  /* 0x0000001d24247291 */ /* 0x000fe400080f140a */
[----:B------:R-:W-:Y:S01]  /*2860*/  UIMAD UR10, UR8, UR39, UR35 ;  /* 0x00000027080a72a4 */ /* 0x000fe2000f8e0223 */
[----:B------:R-:W-:Y:S01]  /*2870*/  MOV R40, UR37 ;  /* 0x0000002500287c02 */ /* 0x000fe20008000f00 */
[----:B------:R-:W-:Y:S02]  /*2880*/  ULEA UR26, UP0, UR34, UR24, 0x1 ;  /* 0x00000018221a7291 */ /* 0x000fe4000f8008ff */
[----:B------:R-:W-:Y:S02]  /*2890*/  MOV R41, UR36 ;  /* 0x0000002400297c02 */ /* 0x000fe40008000f00 */
[----:B------:R-:W-:Y:S02]  /*28a0*/  ULEA.HI.X UR34, UR34, UR23, UR10, 0x1, UP0 ;  /* 0x0000001722227291 */ /* 0x000fe400080f0c0a */
[----:B------:R-:W-:Y:S01]  /*28b0*/  MOV R44, UR26 ;  /* 0x0000001a002c7c02 */ /* 0x000fe20008000f00 */
[----:B------:R-:W2:Y:S03]  /*28c0*/  LDG.E R87, desc[UR32][R40.64] ;  /* 0x0000002028577981 */ /* 0x000ea6000c1e1900 */
[----:B------:R-:W-:-:S03]  /*28d0*/  MOV R45, UR34 ;  /* 0x00000022002d7c02 */ /* 0x000fc60008000f00 */
[----:B------:R-:W-:-:S05]  /*28e0*/  IMAD.WIDE.U32 R44, R42, 0x10, R44 ;  /* 0x000000102a2c7825 */ /* 0x000fca00078e002c */
[----:B---3--:R-:W3:Y:S04]  /*28f0*/  LDG.E.128 R40, desc[UR32][R44.64] ;  /* 0x000000202c287981 */ /* 0x008ee8000c1e1d00 */
[----:B-1--4-:R-:W4:Y:S01]  /*2900*/  LDG.E.128 R44, desc[UR32][R44.64+0x200] ;  /* 0x000200202c2c7981 */ /* 0x012f22000c1e1d00 */
[----:B------:R-:W-:Y:S02]  /*2910*/  UMOV UR26, UR16 ;  /* 0x00000010001a7c82 */ /* 0x000fe40008000000 */
[----:B------:R-:W-:-:S04]  /*2920*/  UIMAD.WIDE.U32 UR34, UR8, UR40, UR26 ;  /* 0x00000028082272a5 */ /* 0x000fc8000f8e001a */
[----:B------:R-:W-:Y:S02]  /*2930*/  UIMAD UR10, UR8, UR41, UR35 ;  /* 0x00000029080a72a4 */ /* 0x000fe4000f8e0223 */
[----:B------:R-:W-:-:S04]  /*2940*/  ULEA UR26, UP0, UR34, UR30, 0x2 ;  /* 0x0000001e221a7291 */ /* 0x000fc8000f8010ff */
[----:B------:R-:W-:Y:S02]  /*2950*/  ULEA.HI.X UR34, UR34, UR31, UR10, 0x2, UP0 ;  /* 0x0000001f22227291 */ /* 0x000fe400080f140a */
[----:B------:R-:W-:-:S04]  /*2960*/  MOV R84, UR26 ;  /* 0x0000001a00547c02 */ /* 0x000fc80008000f00 */
[----:B------:R-:W-:-:S05]  /*2970*/  MOV R85, UR34 ;  /* 0x0000002200557c02 */ /* 0x000fca0008000f00 */
[----:B------:R0:W5:Y:S01]  /*2980*/  LDG.E R84, desc[UR32][R84.64] ;  /* 0x0000002054547981 */ /* 0x000162000c1e1900 */
[----:B------:R-:W-:Y:S01]  /*2990*/  ULEA UR10, UR12, 0xffffff00, 0x8 ;  /* 0xffffff000c0a7891 */ /* 0x000fe2000f8e40ff */
[----:B------:R-:W-:Y:S01]  /*29a0*/  ISETP.NE.AND P2, PT, R83, 0x7f, PT ;  /* 0x0000007f5300780c */ /* 0x000fe20003f45270 */
[----:B------:R-:W-:Y:S02]  /*29b0*/  BSSY.RECONVERGENT B0, `(.L_x_2068) ;  /* 0x0000053000007945 */ /* 0x000fe40003800200 */
[----:B------:R-:W-:-:S04]  /*29c0*/  ULOP3.LUT UR10, UR10, 0x100, URZ, 0xc0, !UPT ;  /* 0x000001000a0a7892 */ /* 0x000fc8000f8ec0ff */
[----:B------:R-:W-:-:S06]  /*29d0*/  UIADD3 UR10, UPT, UPT, UR10, UR8, URZ ;  /* 0x000000080a0a7290 */ /* 0x000fcc000fffe0ff */
[----:B0-----:R-:W-:-:S04]  /*29e0*/  MOV R85, UR10 ;  /* 0x0000000a00557c02 */ /* 0x001fc80008000f00 */
[----:B------:R-:W-:-:S04]  /*29f0*/  SEL R86, R85, R86, !P0 ;  /* 0x0000005655567207 */ /* 0x000fc80004000000 */
[----:B------:R-:W-:Y:S02]  /*2a00*/  LEA R101, R86, UR25, 0x2 ;  /* 0x0000001956657c11 */ /* 0x000fe4000f8e10ff */
[----:B--2---:R-:W-:Y:S01]  /*2a10*/  R2UR UR34, R87 ;  /* 0x00000000572272ca */ /* 0x004fe200000e0000 */
[----:B---3--:R-:W-:-:S12]  /*2a20*/  STS.128 [R82], R40 ;  /* 0x0000002852007388 */ /* 0x008fd80000000c00 */
[----:B------:R-:W-:-:S05]  /*2a30*/  MOV R87, UR34 ;  /* 0x0000002200577c02 */ /* 0x000fca0008000f00 */
[----:B------:R-:W-:Y:S01]  /*2a40*/  FMUL.FTZ R87, R87, 1.4426950216293334961 ;  /* 0x3fb8aa3b57577820 */ /* 0x000fe20000410000 */
[----:B----4-:R-:W-:Y:S01]  /*2a50*/  STS.128 [R82+0x200], R44 ;  /* 0x0002002c52007388 */ /* 0x010fe20000000c00 */
        /* <DEDUP_REMOVED lines=20> */
[----:B------:R-:W4:Y:S01]  /*2ba0*/  MUFU.EX2 R96, R96 ;  /* 0x0000006000607308 */ /* 0x000f220000000800 */
[----:B-----5:R-:W-:Y:S01]  /*2bb0*/  R2UR UR35, R84 ;  /* 0x00000000542372ca */ /* 0x020fe200000e0000 */
[----:B---3--:R3:W-:Y:S02]  /*2bc0*/  STS [R101+0x3be0], R150 ;  /* 0x003be09665007388 */ /* 0x0087e40000000800 */
[----:B------:R-:W0:Y:S04]  /*2bd0*/  MUFU.EX2 R95, R95 ;  /* 0x0000005f005f7308 */ /* 0x000e280000000800 */
        /* <DEDUP_REMOVED lines=43> */
.L_x_2069:
[----:B------:R-:W1:Y:S01]  /*2e90*/  S2UR UR25, SR_CgaCtaId ;  /* 0x00000000001979c3 */ /* 0x000e620000008800 */
[----:B------:R-:W-:Y:S02]  /*2ea0*/  UMOV UR10, 0x400 ;  /* 0x00000400000a7882 */ /* 0x000fe40000000000 */
[----:B-1----:R-:W-:-:S06]  /*2eb0*/  ULEA UR10, UR25, UR10, 0x18 ;  /* 0x0000000a190a7291 */ /* 0x002fcc000f8ec0ff */
[----:B------:R-:W-:-:S06]  /*2ec0*/  LEA R116, R83, UR10, 0x2 ;  /* 0x0000000a53747c11 */ /* 0x000fcc000f8e10ff */
[----:B------:R-:W1:Y:S02]  /*2ed0*/  LDS R116, [R116+0x43e4] ;  /* 0x0043e40074747984 */ /* 0x000e640000000800 */
.L_x_2070:
[----:B------:R-:W-:Y:S05]  /*2ee0*/  BSYNC.RECONVERGENT B0 ;  /* 0x0000000000007941 */ /* 0x000fea0003800200 */
.L_x_2068:
        /* <DEDUP_REMOVED lines=107> */
.L_x_2130:
[----:B------:R-:W-:Y:S01]  /*35a0*/  ISETP.GE.AND P2, PT, R140, 0x10, PT ;  /* 0x000000108c00780c */ /* 0x000fe20003f46270 */
[----:B---3--:R-:W-:Y:S01]  /*35b0*/  FFMA.FTZ R86, R136, R86, R87 ;  /* 0x0000005688567223 */ /* 0x008fe20000010057 */
[----:B------:R-:W-:-:S04]  /*35c0*/  UMOV UR10, 0xffffffff ;  /* 0xffffffff000a7882 */ /* 0x000fc80000000000 */
[----:B------:R-:W-:-:S07]  /*35d0*/  FSEL R137, R87, R86, !P2 ;  /* 0x0000005657897208 */ /* 0x000fce0005000000 */
[----:B01----:R-:W-:Y:S01]  /*35e0*/  @P2 FMUL.FTZ R136, R136, R139 ;  /* 0x0000008b88882220 */ /* 0x003fe20000410000 */
[----:B------:R-:W-:Y:S06]  /*35f0*/  BRA.DIV UR10, `(.L_x_2073) ;  /* 0x0000003a0ac47947 */ /* 0x000fec000b800000 */
.L_x_2133:
[----:B------:R-:W-:-:S03]  /*3600*/  UMOV UR10, 0xffffffff ;  /* 0xffffffff000a7882 */ /* 0x000fc60000000000 */
[----:B------:R-:W-:Y:S05]  /*3610*/  BRA.DIV UR10, `(.L_x_2074) ;  /* 0x0000003a0ae47947 */ /* 0x000fea000b800000 */
.L_x_2136:
[----:B------:R-:W-:-:S03]  /*3620*/  UMOV UR10, 0xffffffff ;  /* 0xffffffff000a7882 */ /* 0x000fc60000000000 */
[----:B------:R-:W-:Y:S05]  /*3630*/  BRA.DIV UR10, `(.L_x_2075) ;  /* 0x0000003e0a047947 */ /* 0x000fea000b800000 */
[----:B------:R-:W0:Y:S04]  /*3640*/  SHFL.UP PT, R136, R136, 0x1, RZ ;  /* 0x0420000088887989 */ /* 0x000e2800000e00ff */
[----:B------:R-:W1:Y:S04]  /*3650*/  SHFL.UP PT, R137, R137, 0x1, RZ ;  /* 0x0420000089897989 */ /* 0x000e6800000e00ff */
[----:B-----5:R-:W3:Y:S04]  /*3660*/  SHFL.IDX PT, R40, R40, RZ, 0x1f ;  /* 0x00001fff28287589 */ /* 0x020ee800000e0000 */
[----:B------:R-:W4:Y:S02]  /*3670*/  SHFL.IDX PT, R41, R41, RZ, 0x1f ;  /* 0x00001fff29297589 */ /* 0x000f2400000e0000 */
.L_x_2142:
        /* <DEDUP_REMOVED lines=12> */
.L_x_2071:
        /* <DEDUP_REMOVED lines=152> */
.L_x_2159:
        /* <DEDUP_REMOVED lines=14> */
.L_x_2076:
[----:B------:R-:W-:Y:S05]  /*41a0*/  WARPSYNC.ALL ;  /* 0x0000000000007948 */ /* 0x000fea0003800000 */
[----:B------:R-:W-:Y:S01]  /*41b0*/  ISETP.NE.AND P2, PT, R83, RZ, PT ;  /* 0x000000ff5300720c */ /* 0x000fe20003f45270 */
        /* <DEDUP_REMOVED lines=19> */
[----:B------:R-:W-:Y:S01]  /*42f0*/  VOTEU.ALL UP0, P2 ;  /* 0x0000000000ff7886 */ /* 0x000fe20001000000 */
[----:B------:R-:W-:Y:S01]  /*4300*/  SHF.L.U32 R46, R83, 0x4, RZ ;  /* 0x00000004532e7819 */ /* 0x000fe200000006ff */
[----:B------:R-:W-:Y:S01]  /*4310*/  FFMA.FTZ R101, R61, R101, R42 ;  /* 0x000000653d657223 */ /* 0x000fe2000001002a */
[----:B------:R-:W-:Y:S01]  /*4320*/  FMUL.FTZ R114, R114, R120 ;  /* 0x0000007872727220 */ /* 0x000fe20000410000 */
[----:B------:R-:W-:Y:S01]  /*4330*/  FMUL.FTZ R84, R117, R119 ;  /* 0x0000007775547220 */ /* 0x000fe20000410000 */
[----:B------:R-:W1:Y:S01]  /*4340*/  LDS R118, [R118+0x36e4] ;  /* 0x0036e40076767984 */ /* 0x000e620000000800 */
[----:B------:R-:W-:Y:S01]  /*4350*/  FFMA.FTZ R106, R60, R106, R101 ;  /* 0x0000006a3c6a7223 */ /* 0x000fe20000010065 */
[----:B------:R-:W-:Y:S01]  /*4360*/  @!UP0 ULEA UR10, UR8, UR25, 0x3 ;  /* 0x00000019080a8291 */ /* 0x000fe2000f8e18ff */
[----:B------:R-:W-:Y:S01]  /*4370*/  LEA.HI R44, R83, R46, RZ, 0x1f ;  /* 0x0000002e532c7211 */ /* 0x000fe200078ff8ff */
[----:B------:R-:W-:Y:S01]  /*4380*/  FMUL.FTZ R47, R131, UR35 ;  /* 0x00000023832f7c20 */ /* 0x000fe20008410000 */
[----:B------:R-:W-:Y:S01]  /*4390*/  FFMA.FTZ R105, R59, R105, R106 ;  /* 0x000000693b697223 */ /* 0x000fe2000001006a */
[----:B------:R-:W-:Y:S01]  /*43a0*/  FMUL.FTZ R87, R129, UR35 ;  /* 0x0000002381577c20 */ /* 0x000fe20008410000 */
[----:B------:R-:W-:Y:S01]  /*43b0*/  LEA R86, R44, UR25, 0x2 ;  /* 0x000000192c567c11 */ /* 0x000fe2000f8e10ff */
[----:B------:R-:W-:Y:S01]  /*43c0*/  FMUL.FTZ R44, R132, UR35 ;  /* 0x00000023842c7c20 */ /* 0x000fe20008410000 */
[----:B------:R-:W-:Y:S01]  /*43d0*/  FFMA.FTZ R42, R58, R109, R105 ;  /* 0x0000006d3a2a7223 */ /* 0x000fe20000010069 */
[----:B------:R-:W-:Y:S01]  /*43e0*/  FMUL.FTZ R47, R62, R47 ;  /* 0x0000002f3e2f7220 */ /* 0x000fe20000410000 */
[----:B0-----:R0:W-:Y:S01]  /*43f0*/  @!P2 STS.64 [UR10+0x45e0], R40 ;  /* 0x0045e028ff00a988 */ /* 0x0011e20008000a0a */
[----:B------:R-:W-:Y:S01]  /*4400*/  FMUL.FTZ R87, R60, R87 ;  /* 0x000000573c577220 */ /* 0x000fe20000410000 */
[----:B------:R-:W-:Y:S01]  /*4410*/  FFMA.FTZ R43, R57, R108, R42 ;  /* 0x0000006c392b7223 */ /* 0x000fe2000001002a */
[----:B------:R-:W-:Y:S01]  /*4420*/  FFMA.FTZ R132, -R23, R78, R132 ;  /* 0x0000004e17847223 */ /* 0x000fe20000010184 */
[----:B------:R-:W-:Y:S01]  /*4430*/  FMUL.FTZ R97, R127, UR35 ;  /* 0x000000237f617c20 */ /* 0x000fe20008410000 */
[----:B------:R-:W-:Y:S01]  /*4440*/  FFMA.FTZ R131, -R22, R77, R131 ;  /* 0x0000004d16837223 */ /* 0x000fe20000010183 */
[----:B------:R-:W-:Y:S01]  /*4450*/  FFMA.FTZ R42, R56, R111, R43 ;  /* 0x0000006f382a7223 */ /* 0x000fe2000001002b */
[----:B------:R-:W-:Y:S01]  /*4460*/  FFMA.FTZ R129, -R20, R75, R129 ;  /* 0x0000004b14817223 */ /* 0x000fe20000010181 */
[----:B------:R-:W-:Y:S01]  /*4470*/  FMUL.FTZ R97, R58, R97 ;  /* 0x000000613a617220 */ /* 0x000fe20000410000 */
[----:B------:R-:W2:Y:S01]  /*4480*/  S2UR UR26, SR_CTAID.X ;  /* 0x00000000001a79c3 */ /* 0x000ea20000002500 */
[----:B------:R-:W-:Y:S01]  /*4490*/  FFMA.FTZ R43, R55, R110, R42 ;  /* 0x0000006e372b7223 */ /* 0x000fe2000001002a */
[----:B0-----:R-:W-:Y:S01]  /*44a0*/  FMUL.FTZ R41, R63, R44 ;  /* 0x0000002c3f297220 */ /* 0x001fe20000410000 */
[----:B------:R-:W-:Y:S01]  /*44b0*/  FMUL.FTZ R40, R128, UR35 ;  /* 0x0000002380287c20 */ /* 0x000fe20008410000 */
[----:B------:R-:W-:Y:S01]  /*44c0*/  FMUL.FTZ R44, R126, UR35 ;  /* 0x000000237e2c7c20 */ /* 0x000fe20008410000 */
[----:B------:R-:W-:Y:S01]  /*44d0*/  FFMA.FTZ R42, R54, R113, R43 ;  /* 0x00000071362a7223 */ /* 0x000fe2000001002b */
[----:B------:R-:W-:Y:S01]  /*44e0*/  FFMA.FTZ R128, -R19, R74, R128 ;  /* 0x0000004a13807223 */ /* 0x000fe20000010180 */
[----:B------:R-:W-:Y:S01]  /*44f0*/  FFMA.FTZ R127, -R18, R73, R127 ;  /* 0x00000049127f7223 */ /* 0x000fe2000001017f */
[----:B------:R-:W-:Y:S01]  /*4500*/  FFMA.FTZ R101, -R17, R72, R126 ;  /* 0x0000004811657223 */ /* 0x000fe2000001017e */
[----:B------:R-:W-:Y:S01]  /*4510*/  FFMA.FTZ R43, R53, R112, R42 ;  /* 0x00000070352b7223 */ /* 0x000fe2000001002a */
[----:B------:R-:W-:Y:S01]  /*4520*/  FFMA.FTZ R108, -R16, R71, R125 ;  /* 0x00000047106c7223 */ /* 0x000fe2000001017d */
[----:B------:R-:W-:Y:S01]  /*4530*/  FFMA.FTZ R110, -R14, R69, R123 ;  /* 0x000000450e6e7223 */ /* 0x000fe2000001017b */
[----:B------:R-:W-:Y:S01]  /*4540*/  USHF.R.S32.HI UR10, URZ, 0x1f, UR11 ;  /* 0x0000001fff0a7899 */ /* 0x000fe2000801140b */
[----:B------:R-:W-:Y:S01]  /*4550*/  FFMA.FTZ R42, R52, R115, R43 ;  /* 0x00000073342a7223 */ /* 0x000fe2000001002b */
[----:B------:R-:W-:Y:S01]  /*4560*/  FMUL.FTZ R43, R150, UR35 ;  /* 0x00000023962b7c20 */ /* 0x000fe20008410000 */
[----:B------:R-:W-:Y:S01]  /*4570*/  MOV R115, UR46 ;  /* 0x0000002e00737c02 */ /* 0x000fe20008000f00 */
[----:B------:R-:W-:Y:S01]  /*4580*/  UIMAD UR10, UR10, UR44, URZ ;  /* 0x0000002c0a0a72a4 */ /* 0x000fe2000f8e02ff */
[----:B------:R-:W-:Y:S01]  /*4590*/  FFMA.FTZ R45, R51, R114, R42 ;  /* 0x00000072332d7223 */ /* 0x000fe2000001002a */
[----:B------:R-:W-:Y:S01]  /*45a0*/  FMUL.FTZ R43, R0, R43 ;  /* 0x0000002b002b7220 */ /* 0x000fe20000410000 */
[----:B------:R-:W-:Y:S01]  /*45b0*/  LEA.HI R42, R46, R46, RZ, 0x1b ;  /* 0x0000002e2e2a7211 */ /* 0x000fe200078fd8ff */
[----:B-1----:R-:W-:Y:S01]  /*45c0*/  FFMA.FTZ R116, R118, R116, R149 ;  /* 0x0000007476747223 */ /* 0x002fe20000010095 */
[----:B------:R-:W-:Y:S01]  /*45d0*/  FFMA.FTZ R84, R50, R84, R45 ;  /* 0x0000005432547223 */ /* 0x000fe2000001002d */
[----:B------:R-:W-:Y:S01]  /*45e0*/  FMUL.FTZ R45, R133, UR35 ;  /* 0x00000023852d7c20 */ /* 0x000fe20008410000 */
[----:B------:R-:W-:Y:S01]  /*45f0*/  FMUL.FTZ R46, R130, UR35 ;  /* 0x00000023822e7c20 */ /* 0x000fe20008410000 */
[----:B------:R-:W-:Y:S01]  /*4600*/  FFMA.FTZ R107, R107, R116, R148 ;  /* 0x000000746b6b7223 */ /* 0x000fe20000010094 */
[----:B------:R0:W-:Y:S01]  /*4610*/  STS [R86+0x1090], R43 ;  /* 0x0010902b56007388 */ /* 0x0001e20000000800 */
[----:B------:R-:W-:Y:S01]  /*4620*/  FMUL.FTZ R45, R64, R45 ;  /* 0x0000002d402d7220 */ /* 0x000fe20000410000 */
[----:B------:R-:W-:Y:S01]  /*4630*/  LEA R42, R42, UR25, 0x2 ;  /* 0x000000192a2a7c11 */ /* 0x000fe2000f8e10ff */
[----:B------:R-:W-:Y:S01]  /*4640*/  FFMA.FTZ R147, R104, R107, R147 ;  /* 0x0000006b68937223 */ /* 0x000fe20000010093 */
[----:B------:R-:W-:Y:S01]  /*4650*/  FFMA.FTZ R133, -R24, R79, R133 ;  /* 0x0000004f18857223 */ /* 0x000fe20000010185 */
[----:B------:R-:W-:Y:S01]  /*4660*/  FFMA.FTZ R130, -R21, R76, R130 ;  /* 0x0000004c15827223 */ /* 0x000fe20000010182 */
[----:B------:R-:W-:Y:S01]  /*4670*/  UIMAD UR10, UR11, UR45, UR10 ;  /* 0x0000002d0b0a72a4 */ /* 0x000fe2000f8e020a */
[----:B------:R-:W-:Y:S01]  /*4680*/  FFMA.FTZ R100, R100, R147, R146 ;  /* 0x0000009364647223 */ /* 0x000fe20000010092 */
[----:B------:R1:W-:Y:S01]  /*4690*/  STS [R42+0x1094], R45 ;  /* 0x0010942d2a007388 */ /* 0x0003e20000000800 */
[----:B------:R-:W-:Y:S01]  /*46a0*/  FMUL.FTZ R118, R11, R107 ;  /* 0x0000006b0b767220 */ /* 0x000fe20000410000 */
[----:B0-----:R-:W-:Y:S01]  /*46b0*/  FMUL.FTZ R43, R61, R46 ;  /* 0x0000002e3d2b7220 */ /* 0x001fe20000410000 */
[-C--:B------:R-:W-:Y:S01]  /*46c0*/  FFMA.FTZ R145, R102, R100.reuse, R145 ;  /* 0x0000006466917223 */ /* 0x080fe20000010091 */
[----:B------:R0:W-:Y:S01]  /*46d0*/  STS [R42+0x1098], R41 ;  /* 0x001098292a007388 */ /* 0x0001e20000000800 */
[----:B------:R-:W-:Y:S01]  /*46e0*/  FMUL.FTZ R113, R13, R100 ;  /* 0x000000640d717220 */ /* 0x000fe20000410000 */
[----:B------:R-:W-:Y:S01]  /*46f0*/  FMUL.FTZ R111, R100, UR34 ;  /* 0x00000022646f7c20 */ /* 0x000fe20008410000 */
[----:B------:R-:W-:Y:S01]  /*4700*/  FFMA.FTZ R98, R98, R145, R144 ;  /* 0x0000009162627223 */ /* 0x000fe20000010090 */
[----:B------:R3:W-:Y:S01]  /*4710*/  STS [R42+0x10a0], R43 ;  /* 0x0010a02b2a007388 */ /* 0x0007e20000000800 */
[----:B------:R-:W-:Y:S01]  /*4720*/  FADD.FTZ R5, R113, R5 ;  /* 0x0000000571057221 */ /* 0x000fe20000010000 */
[----:B-1----:R-:W-:Y:S01]  /*4730*/  FMUL.FTZ R45, R59, R40 ;  /* 0x000000283b2d7220 */ /* 0x002fe20000410000 */
[----:B------:R-:W-:Y:S01]  /*4740*/  FFMA.FTZ R85, R85, R98, R143 ;  /* 0x0000006255557223 */ /* 0x000fe2000001008f */
[----:B------:R1:W-:Y:S01]  /*4750*/  STS [R42+0x109c], R47 ;  /* 0x00109c2f2a007388 */ /* 0x0003e20000000800 */
[----:B------:R-:W-:Y:S01]  /*4760*/  FMUL.FTZ R40, R124, UR35 ;  /* 0x000000237c287c20 */ /* 0x000fe20008410000 */
[----:B0-----:R-:W-:Y:S01]  /*4770*/  FMUL.FTZ R41, R57, R44 ;  /* 0x0000002c39297220 */ /* 0x001fe20000410000 */
[----:B------:R-:W-:Y:S01]  /*4780*/  FFMA.FTZ R88, R88, R85, R142 ;  /* 0x0000005558587223 */ /* 0x000fe2000001008e */
[----:B------:R0:W-:Y:S01]  /*4790*/  STS [R42+0x10a8], R45 ;  /* 0x0010a82d2a007388 */ /* 0x0001e20000000800 */
[----:B------:R-:W-:Y:S01]  /*47a0*/  FMUL.FTZ R44, R122, UR35 ;  /* 0x000000237a2c7c20 */ /* 0x000fe20008410000 */
[----:B---3--:R-:W-:Y:S01]  /*47b0*/  FMUL.FTZ R43, R125, UR35 ;  /* 0x000000237d2b7c20 */ /* 0x008fe20008410000 */
[-C--:B------:R-:W-:Y:S01]  /*47c0*/  FFMA.FTZ R89, R89, R88.reuse, R141 ;  /* 0x0000005859597223 */ /* 0x080fe2000001008d */
[----:B------:R3:W-:Y:S01]  /*47d0*/  STS [R42+0x10b0], R41 ;  /* 0x0010b0292a007388 */ /* 0x0007e20000000800 */
[----:B------:R-:W-:Y:S01]  /*47e0*/  FMUL.FTZ R106, R17, R88 ;  /* 0x00000058116a7220 */ /* 0x000fe20000410000 */
[----:B-1----:R-:W-:Y:S01]  /*47f0*/  FMUL.FTZ R47, R123, UR35 ;  /* 0x000000237b2f7c20 */ /* 0x002fe20008410000 */
[----:B------:R-:W-:Y:S01]  /*4800*/  FFMA.FTZ R90, R90, R89, R140 ;  /* 0x000000595a5a7223 */ /* 0x000fe2000001008c */
[----:B------:R-:W-:Y:S01]  /*4810*/  FMUL.FTZ R43, R56, R43 ;  /* 0x0000002b382b7220 */ /* 0x000fe20000410000 */
[----:B------:R1:W-:Y:S01]  /*4820*/  STS [R42+0x10a4], R87 ;  /* 0x0010a4572a007388 */ /* 0x0003e20000000800 */
[----:B0-----:R-:W-:Y:S01]  /*4830*/  FMUL.FTZ R45, R54, R47 ;  /* 0x0000002f362d7220 */ /* 0x001fe20000410000 */
[----:B------:R-:W-:Y:S01]  /*4840*/  FFMA.FTZ R91, R91, R90, R139 ;  /* 0x0000005a5b5b7223 */ /* 0x000fe2000001008b */
[----:B------:R-:W-:Y:S01]  /*4850*/  FFMA.FTZ R47, -R25, R80, R150 ;  /* 0x00000050192f7223 */ /* 0x000fe20000010196 */
[----:B------:R0:W-:Y:S01]  /*4860*/  STS [R42+0x10b4], R43 ;  /* 0x0010b42b2a007388 */ /* 0x0001e20000000800 */
[----:B---3--:R-:W-:Y:S01]  /*4870*/  FMUL.FTZ R41, R121, UR35 ;  /* 0x0000002379297c20 */ /* 0x008fe20008410000 */
[----:B------:R-:W-:Y:S01]  /*4880*/  FFMA.FTZ R92, R92, R91, R138 ;  /* 0x0000005b5c5c7223 */ /* 0x000fe2000001008a */
[----:B------:R-:W-:Y:S01]  /*4890*/  FMUL.FTZ R103, R16, R85 ;  /* 0x0000005510677220 */ /* 0x000fe20000410000 */
[----:B------:R3:W-:Y:S01]  /*48a0*/  STS [R42+0x10bc], R45 ;  /* 0x0010bc2d2a007388 */ /* 0x0007e20000000800 */
[----:B------:R-:W-:Y:S01]  /*48b0*/  FFMA.FTZ R124, -R15, R70, R124 ;  /* 0x000000460f7c7223 */ /* 0x000fe2000001017c */
[----:B------:R-:W-:Y:S01]  /*48c0*/  FFMA.FTZ R93, R93, R92, R137 ;  /* 0x0000005c5d5d7223 */ /* 0x000fe20000010089 */
[----:B-1----:R-:W-:Y:S01]  /*48d0*/  FMUL.FTZ R87, R55, R40 ;  /* 0x0000002837577220 */ /* 0x002fe20000410000 */
[----:B------:R-:W-:Y:S01]  /*48e0*/  FMUL.FTZ R40, R120, UR35 ;  /* 0x0000002378287c20 */ /* 0x000fe20008410000 */
[----:B------:R1:W-:Y:S01]  /*48f0*/  STS [R42+0x10ac], R97 ;  /* 0x0010ac612a007388 */ /* 0x0003e20000000800 */
[----:B------:R-:W-:Y:S01]  /*4900*/  FFMA.FTZ R94, R94, R93, R136 ;  /* 0x0000005d5e5e7223 */ /* 0x000fe20000010088 */
[----:B0-----:R-:W-:Y:S01]  /*4910*/  FMUL.FTZ R43, R52, R41 ;  /* 0x00000029342b7220 */ /* 0x001fe20000410000 */
[----:B------:R-:W-:Y:S01]  /*4920*/  FMUL.FTZ R99, R51, R40 ;  /* 0x0000002833637220 */ /* 0x000fe20000410000 */
[----:B------:R0:W-:Y:S01]  /*4930*/  STS [R42+0x10b8], R87 ;  /* 0x0010b8572a007388 */ /* 0x0001e20000000800 */
[----:B------:R-:W-:Y:S01]  /*4940*/  FFMA.FTZ R95, R95, R94, R135 ;  /* 0x0000005e5f5f7223 */ /* 0x000fe20000010087 */
[----:B------:R-:W-:Y:S01]  /*4950*/  FMUL.FTZ R104, R22, R93 ;  /* 0x0000005d16687220 */ /* 0x000fe20000410000 */
[----:B---3--:R-:W-:Y:S01]  /*4960*/  FMUL.FTZ R45, R21, R92 ;  /* 0x0000005c152d7220 */ /* 0x008fe20000410000 */
[----:B------:R3:W-:Y:S01]  /*4970*/  STS [R42+0x10c4], R43 ;  /* 0x0010c42b2a007388 */ /* 0x0007e20000000800 */
[-C--:B------:R-:W-:Y:S01]  /*4980*/  FFMA.FTZ R96, R96, R95.reuse, R134 ;  /* 0x0000005f60607223 */ /* 0x080fe20000010086 */
[----:B------:R-:W-:Y:S01]  /*4990*/  FMUL.FTZ R102, R24, R95 ;  /* 0x0000005f18667220 */ /* 0x000fe20000410000 */
[----:B-1----:R-:W-:Y:S01]  /*49a0*/  FMUL.FTZ R97, R53, R44 ;  /* 0x0000002c35617220 */ /* 0x002fe20000410000 */
[----:B------:R-:W-:Y:S01]  /*49b0*/  FMUL.FTZ R44, R20, R91 ;  /* 0x0000005b142c7220 */ /* 0x000fe20000410000 */
[----:B------:R-:W-:Y:S01]  /*49c0*/  FMUL.FTZ R46, R25, R96 ;  /* 0x00000060192e7220 */ /* 0x000fe20000410000 */
[----:B0-----:R-:W-:Y:S01]  /*49d0*/  FMUL.FTZ R87, R23, R94 ;  /* 0x0000005e17577220 */ /* 0x001fe20000410000 */
[----:B------:R0:W-:Y:S01]  /*49e0*/  STS [R42+0x10c8], R99 ;  /* 0x0010c8632a007388 */ /* 0x0001e20000000800 */
[----:B------:R-:W-:Y:S01]  /*49f0*/  FMUL.FTZ R105, R15, R98 ;  /* 0x000000620f697220 */ /* 0x000fe20000410000 */
[----:B------:R-:W-:Y:S01]  /*4a00*/  FFMA.FTZ R41, R46, R47, RZ ;  /* 0x0000002f2e297223 */ /* 0x000fe200000100ff */
[----:B---3--:R-:W-:Y:S01]  /*4a10*/  FMUL.FTZ R43, R119, UR35 ;  /* 0x00000023772b7c20 */ /* 0x008fe20008410000 */
[----:B------:R1:W-:Y:S01]  /*4a20*/  STS [R42+0x10c0], R97 ;  /* 0x0010c0612a007388 */ /* 0x0003e20000000800 */
[----:B------:R-:W-:Y:S01]  /*4a30*/  FFMA.FTZ R122, -R13, R68, R122 ;  /* 0x000000440d7a7223 */ /* 0x000fe2000001017a */
[----:B------:R-:W-:Y:S01]  /*4a40*/  FFMA.FTZ R40, R102, R133, R41 ;  /* 0x0000008566287223 */ /* 0x000fe20000010029 */
[----:B------:R-:W-:Y:S01]  /*4a50*/  FMUL.FTZ R109, R50, R43 ;  /* 0x0000002b326d7220 */ /* 0x000fe20000410000 */
[----:B------:R-:W-:Y:S01]  /*4a60*/  FFMA.FTZ R121, -R12, R67, R121 ;  /* 0x000000430c797223 */ /* 0x000fe20000010179 */
[----:B------:R-:W-:Y:S01]  /*4a70*/  ULEA UR35, UR12, 0xfffff800, 0xb ;  /* 0xfffff8000c237891 */ /* 0x000fe2000f8e58ff */
[----:B------:R-:W-:Y:S01]  /*4a80*/  FFMA.FTZ R41, R87, R132, R40 ;  /* 0x0000008457297223 */ /* 0x000fe20000010028 */
[----:B0-----:R-:W-:Y:S01]  /*4a90*/  FMUL.FTZ R99, R18, R89 ;  /* 0x0000005912637220 */ /* 0x001fe20000410000 */
[----:B------:R0:W-:Y:S01]  /*4aa0*/  STS [R42+0x10cc], R109 ;  /* 0x0010cc6d2a007388 */ /* 0x0001e20000000800 */
[----:B------:R-:W-:Y:S01]  /*4ab0*/  FFMA.FTZ R120, -R11, R66, R120 ;  /* 0x000000420b787223 */ /* 0x000fe20000010178 */
[----:B------:R-:W-:Y:S01]  /*4ac0*/  FFMA.FTZ R40, R104, R131, R41 ;  /* 0x0000008368287223 */ /* 0x000fe20000010029 */
[----:B-1----:R-:W-:Y:S01]  /*4ad0*/  FMUL.FTZ R97, R19, R90 ;  /* 0x0000005a13617220 */ /* 0x002fe20000410000 */
[----:B------:R-:W-:Y:S01]  /*4ae0*/  LOP3.LUT R125, R83, UR35, RZ, 0xfc, !PT ;  /* 0x00000023537d7c12 */ /* 0x000fe2000f8efcff */
[----:B------:R-:W-:Y:S01]  /*4af0*/  FMUL.FTZ R114, R147, UR34 ;  /* 0x0000002293727c20 */ /* 0x000fe20008410000 */
[----:B------:R-:W-:Y:S01]  /*4b00*/  FFMA.FTZ R41, R45, R130, R40 ;  /* 0x000000822d297223 */ /* 0x000fe20000010028 */
[----:B------:R-:W-:Y:S01]  /*4b10*/  IADD3 R112, PT, PT, R83, 0x180, RZ ;  /* 0x0000018053707810 */ /* 0x000fe20007ffe0ff */
[----:B------:R-:W-:Y:S01]  /*4b20*/  BSSY.RECONVERGENT B0, `(.L_x_2078) ;  /* 0x000004b000007945 */ /* 0x000fe20003800200 */
[----:B------:R-:W-:Y:S01]  /*4b30*/  IADD3 R125, PT, PT, -R125, UR52, RZ ;  /* 0x000000347d7d7c10 */ /* 0x000fe2000fffe1ff */
[----:B------:R-:W-:Y:S01]  /*4b40*/  FFMA.FTZ R40, R44, R129, R41 ;  /* 0x000000812c287223 */ /* 0x000fe20000010029 */
[----:B0-----:R-:W-:Y:S01]  /*4b50*/  FMUL.FTZ R109, R145, UR34 ;  /* 0x00000022916d7c20 */ /* 0x001fe20008410000 */
[----:B------:R-:W-:Y:S01]  /*4b60*/  MOV R42, R83 ;  /* 0x00000053002a7202 */ /* 0x000fe20000000f00 */
[----:B------:R-:W-:Y:S01]  /*4b70*/  FMUL.FTZ R111, R122, R111 ;  /* 0x0000006f7a6f7220 */ /* 0x000fe20000410000 */
[----:B------:R-:W-:Y:S01]  /*4b80*/  FFMA.FTZ R86, R97, R128, R40 ;  /* 0x0000008061567223 */ /* 0x000fe20000010028 */
[----:B------:R-:W-:Y:S01]  /*4b90*/  ISETP.GE.AND P6, PT, R125, 0x1, PT ;  /* 0x000000017d00780c */ /* 0x000fe20003fc6270 */
[----:B------:R-:W2:Y:S01]  /*4ba0*/  LDC.64 R40, c[0x0][0x4d8] ;  /* 0x00013600ff287b82 */ /* 0x000ea20000000a00 */
[----:B------:R-:W-:Y:S01]  /*4bb0*/  FMUL.FTZ R114, R121, R114 ;  /* 0x0000007279727220 */ /* 0x000fe20000410000 */
[----:B------:R-:W-:Y:S01]  /*4bc0*/  FFMA.FTZ R43, R99, R127, R86 ;  /* 0x0000007f632b7223 */ /* 0x000fe20000010056 */
[----:B------:R-:W-:Y:S01]  /*4bd0*/  LEA.HI R134, R112, R83, RZ, 0x1b ;  /* 0x0000005370867211 */ /* 0x000fe200078fd8ff */
[----:B------:R-:W-:-:S04]  /*4be0*/  FMUL.FTZ R123, R98, UR34 ;  /* 0x00000022627b7c20 */ /* 0x000fc80008410000 */
[----:B------:R-:W-:Y:S01]  /*4bf0*/  BAR.SYNC.DEFER_BLOCKING 0x0 ;  /* 0x0000000000007b1d */ /* 0x000fe20000010000 */
[----:B------:R-:W-:Y:S01]  /*4c00*/  FFMA.FTZ R86, R106, R101, R43 ;  /* 0x000000656a567223 */ /* 0x000fe2000001002b */
[----:B------:R-:W-:Y:S01]  /*4c10*/  FMUL.FTZ R43, R14, R145 ;  /* 0x000000910e2b7220 */ /* 0x000fe20000410000 */
[----:B------:R-:W-:Y:S01]  /*4c20*/  ISETP.GE.AND P5, PT, R125, 0x81, PT ;  /* 0x000000817d00780c */ /* 0x000fe20003fa6270 */
[----:B------:R-:W-:Y:S01]  /*4c30*/  FMUL.FTZ R126, R88, UR34 ;  /* 0x00000022587e7c20 */ /* 0x000fe20008410000 */
[----:B------:R-:W-:Y:S01]  /*4c40*/  FFMA.FTZ R86, R103, R108, R86 ;  /* 0x0000006c67567223 */ /* 0x000fe20000010056 */
[----:B------:R-:W-:Y:S01]  /*4c50*/  FADD.FTZ R6, R43, R6 ;  /* 0x000000062b067221 */ /* 0x000fe20000010000 */
[----:B------:R-:W-:Y:S01]  /*4c60*/  ISETP.GE.AND P4, PT, R125, 0x101, PT ;  /* 0x000001017d00780c */ /* 0x000fe20003f86270 */
[----:B------:R-:W-:Y:S01]  /*4c70*/  FMUL.FTZ R112, R95, UR34 ;  /* 0x000000225f707c20 */ /* 0x000fe20008410000 */
[----:B------:R-:W-:Y:S01]  /*4c80*/  FFMA.FTZ R86, R105, R124, R86 ;  /* 0x0000007c69567223 */ /* 0x000fe20000010056 */
[----:B------:R-:W-:-:S03]  /*4c90*/  ISETP.GE.AND P3, PT, R125, 0x181, PT ;  /* 0x000001817d00780c */ /* 0x000fc60003f66270 */
[----:B------:R-:W-:Y:S01]  /*4ca0*/  FFMA.FTZ R86, R43, R110, R86 ;  /* 0x0000006e2b567223 */ /* 0x000fe20000010056 */
[----:B------:R-:W-:Y:S01]  /*4cb0*/  FMUL.FTZ R110, R110, R109 ;  /* 0x0000006d6e6e7220 */ /* 0x000fe20000410000 */
[----:B------:R-:W-:Y:S02]  /*4cc0*/  HFMA2 R43, -RZ, RZ, 0, 0 ;  /* 0x00000000ff2b7431 */ /* 0x000fe400000001ff */
[----:B------:R-:W-:Y:S01]  /*4cd0*/  FFMA.FTZ R86, R113, R122, R86 ;  /* 0x0000007a71567223 */ /* 0x000fe20000010056 */
[----:B------:R-:W-:Y:S01]  /*4ce0*/  FMUL.FTZ R113, R107, UR34 ;  /* 0x000000226b717c20 */ /* 0x000fe20008410000 */
[----:B--2---:R-:W-:Y:S02]  /*4cf0*/  IMAD R109, R41, UR26, RZ ;  /* 0x0000001a296d7c24 */ /* 0x004fe4000f8e02ff */
[----:B------:R-:W-:Y:S01]  /*4d00*/  FMUL.FTZ R41, R12, R147 ;  /* 0x000000930c297220 */ /* 0x000fe20000410000 */
[----:B------:R-:W-:-:S04]  /*4d10*/  IMAD.WIDE.U32 R42, R40, UR26, R42 ;  /* 0x0000001a282a7c25 */ /* 0x000fc8000f8e002a */
[----:B------:R-:W-:Y:S01]  /*4d20*/  FMUL.FTZ R40, R116, UR34 ;  /* 0x0000002274287c20 */ /* 0x000fe20008410000 */
[----:B------:R-:W-:Y:S01]  /*4d30*/  FMUL.FTZ R113, R120, R113 ;  /* 0x0000007178717220 */ /* 0x000fe20000410000 */
[C---:B------:R-:W-:Y:S01]  /*4d40*/  FADD.FTZ R4, R41.reuse, R4 ;  /* 0x0000000429047221 */ /* 0x040fe20000010000 */
[----:B------:R-:W-:Y:S01]  /*4d50*/  FFMA.FTZ R41, R41, R121, R86 ;  /* 0x0000007929297223 */ /* 0x000fe20000010056 */
[----:B------:R-:W-:Y:S01]  /*4d60*/  IADD3 R86, PT, PT, R83, 0x80, RZ ;  /* 0x0000008053567810 */ /* 0x000fe20007ffe0ff */
[----:B------:R-:W-:Y:S01]  /*4d70*/  FMUL.FTZ R121, R85, UR34 ;  /* 0x0000002255797c20 */ /* 0x000fe20008410000 */
[----:B------:R-:W-:Y:S01]  /*4d80*/  IADD3 R43, PT, PT, R43, R109, RZ ;  /* 0x0000006d2b2b7210 */ /* 0x000fe20007ffe0ff */
[----:B------:R-:W-:Y:S01]  /*4d90*/  FFMA.FTZ R41, R118, R120, R41 ;  /* 0x0000007876297223 */ /* 0x000fe20000010029 */
[----:B------:R-:W-:Y:S01]  /*4da0*/  LEA.HI R86, R86, R83, RZ, 0x1b ;  /* 0x0000005356567211 */ /* 0x000fe200078fd8ff */
[----:B------:R-:W-:Y:S01]  /*4db0*/  FMUL.FTZ R122, R89, UR34 ;  /* 0x00000022597a7c20 */ /* 0x000fe20008410000 */
[----:B------:R-:W-:Y:S01]  /*4dc0*/  MOV R109, UR44 ;  /* 0x0000002c006d7c02 */ /* 0x000fe20008000f00 */
[----:B------:R-:W-:Y:S01]  /*4dd0*/  FMUL.FTZ R120, R91, UR34 ;  /* 0x000000225b787c20 */ /* 0x000fe20008410000 */
[----:B------:R-:W-:-:S02]  /*4de0*/  LEA R135, R86, UR25, 0x2 ;  /* 0x0000001956877c11 */ /* 0x000fc4000f8e10ff */
[----:B------:R-:W-:Y:S01]  /*4df0*/  IADD3 R86, PT, PT, R83, 0x100, RZ ;  /* 0x0000010053567810 */ /* 0x000fe20007ffe0ff */
[----:B------:R-:W-:-:S04]  /*4e00*/  IMAD.WIDE.U32 R42, R109, UR11, R42 ;  /* 0x0000000b6d2a7c25 */ /* 0x000fc8000f8e002a */
[----:B------:R-:W-:Y:S01]  /*4e10*/  FFMA.FTZ R109, -R10, R65, R119 ;  /* 0x000000410a6d7223 */ /* 0x000fe20000010177 */
[----:B------:R-:W-:Y:S01]  /*4e20*/  MOV R119, UR47 ;  /* 0x0000002f00777c02 */ /* 0x000fe20008000f00 */
[----:B------:R-:W0:Y:S01]  /*4e30*/  LDS R135, [R135+0x1290] ;  /* 0x0012900087877984 */ /* 0x000e220000000800 */
[----:B------:R-:W-:Y:S01]  /*4e40*/  IADD3 R42, P2, PT, R42, UR35, RZ ;  /* 0x000000232a2a7c10 */ /* 0x000fe2000ff5e0ff */
[----:B------:R-:W-:-:S03]  /*4e50*/  FMUL.FTZ R40, R109, R40 ;  /* 0x000000286d287220 */ /* 0x000fc60000410000 */
[----:B------:R-:W-:Y:S01]  /*4e60*/  IADD3.X R43, PT, PT, R43, UR10, RZ, P2, !PT ;  /* 0x0000000a2b2b7c10 */ /* 0x000fe200097fe4ff */
[-C--:B------:R-:W-:Y:S01]  /*4e70*/  FFMA.FTZ R117, R65, R116.reuse, R40 ;  /* 0x0000007441757223 */ /* 0x080fe20000010028 */
[----:B------:R-:W-:Y:S01]  /*4e80*/  FMUL.FTZ R116, R10, R116 ;  /* 0x000000740a747220 */ /* 0x000fe20000410000 */
[----:B------:R-:W-:-:S04]  /*4e90*/  IMAD.WIDE.U32 R42, R115, UR8, R42 ;  /* 0x00000008732a7c25 */ /* 0x000fc8000f8e002a */
[C---:B------:R-:W-:Y:S01]  /*4ea0*/  FFMA.FTZ R109, R116.reuse, R109, R41 ;  /* 0x0000006d746d7223 */ /* 0x040fe20000010029 */
[----:B------:R-:W-:Y:S01]  /*4eb0*/  FADD.FTZ R2, R116, R2 ;  /* 0x0000000274027221 */ /* 0x000fe20000010000 */
[----:B------:R-:W-:Y:S01]  /*4ec0*/  FMUL.FTZ R115, R92, UR34 ;  /* 0x000000225c737c20 */ /* 0x000fe20008410000 */
[----:B------:R-:W-:Y:S01]  /*4ed0*/  IMAD R43, R119, UR8, R43 ;  /* 0x00000008772b7c24 */ /* 0x000fe2000f8e022b */
[----:B------:R-:W-:Y:S01]  /*4ee0*/  LEA R40, P2, R42, UR48, 0x2 ;  /* 0x000000302a287c11 */ /* 0x000fe2000f8410ff */
[----:B------:R-:W-:Y:S01]  /*4ef0*/  FMUL.FTZ R119, R90, UR34 ;  /* 0x000000225a777c20 */ /* 0x000fe20008410000 */
[----:B------:R-:W-:Y:S02]  /*4f00*/  FMUL.FTZ R116, R93, UR34 ;  /* 0x000000225d747c20 */ /* 0x000fe40008410000 */
[----:B------:R-:W-:Y:S01]  /*4f10*/  LEA.HI.X R41, R42, UR49, R43, 0x2, P2 ;  /* 0x000000312a297c11 */ /* 0x000fe200090f142b */
[----:B------:R-:W-:Y:S01]  /*4f20*/  FMUL.FTZ R43, R94, UR34 ;  /* 0x000000225e2b7c20 */ /* 0x000fe20008410000 */
[----:B------:R-:W-:-:S02]  /*4f30*/  LEA.HI R42, R86, R83, RZ, 0x1b ;  /* 0x00000053562a7211 */ /* 0x000fc400078fd8ff */
[----:B------:R-:W-:Y:S02]  /*4f40*/  IADD3 R86, PT, PT, R83, 0x200, RZ ;  /* 0x0000020053567810 */ /* 0x000fe40007ffe0ff */
[----:B------:R-:W-:Y:S01]  /*4f50*/  LEA R139, R42, UR25, 0x2 ;  /* 0x000000192a8b7c11 */ /* 0x000fe2000f8e10ff */
[----:B------:R-:W-:Y:S01]  /*4f60*/  FMUL.FTZ R42, R96, UR34 ;  /* 0x00000022602a7c20 */ /* 0x000fe20008410000 */
[----:B------:R-:W-:Y:S01]  /*4f70*/  ISETP.GE.AND P2, PT, R125, 0x201, PT ;  /* 0x000002017d00780c */ /* 0x000fe20003f46270 */
[----:B------:R-:W-:-:S12]  /*4f80*/  @!P6 BRA `(.L_x_2079) ;  /* 0x000000000010e947 */ /* 0x000fd80003800000 */
[----:B------:R-:W-:-:S04]  /*4f90*/  LEA.HI R136, R83, R83, RZ, 0x1b ;  /* 0x0000005353887211 */ /* 0x000fc800078fd8ff */
[----:B------:R-:W-:-:S05]  /*4fa0*/  LEA R136, R136, UR25, 0x2 ;  /* 0x0000001988887c11 */ /* 0x000fca000f8e10ff */
[----:B------:R-:W1:Y:S04]  /*4fb0*/  LDS R137, [R136+0x1090] ;  /* 0x0010900088897984 */ /* 0x000e680000000800 */
[----:B-1----:R1:W-:Y:S02]  /*4fc0*/  REDG.E.ADD.F32.FTZ.RN.STRONG.GPU desc[UR32][R40.64], R137 ;  /* 0x00000089280079a6 */ /* 0x0023e4000c12f320 */
.L_x_2079:
[----:B------:R-:W-:Y:S05]  /*4fd0*/  BSYNC.RECONVERGENT B0 ;  /* 0x0000000000007941 */ /* 0x000fea0003800200 */
.L_x_2078:
[----:B------:R-:W-:Y:S01]  /*4fe0*/  BSSY.RECONVERGENT B0, `(.L_x_2080) ;  /* 0x0000004000007945 */ /* 0x000fe20003800200 */
[----:B------:R-:W-:-:S03]  /*4ff0*/  ISETP.GE.AND P6, PT, R125, 0x281, PT ;  /* 0x000002817d00780c */ /* 0x000fc60003fc6270 */
[----:B------:R-:W-:Y:S10]  /*5000*/  @!P5 BRA `(.L_x_2081) ;  /* 0x000000000004d947 */ /* 0x000ff40003800000 */
[----:B0-----:R2:W-:Y:S02]  /*5010*/  REDG.E.ADD.F32.FTZ.RN.STRONG.GPU desc[UR32][R40.64+0x200], R135 ;  /* 0x00020087280079a6 */ /* 0x0015e4000c12f320 */
.L_x_2081:
[----:B------:R-:W-:Y:S05]  /*5020*/  BSYNC.RECONVERGENT B0 ;  /* 0x0000000000007941 */ /* 0x000fea0003800200 */
.L_x_2080:
[----:B0-2---:R0:W2:Y:S01]  /*5030*/  LDS R135, [R139+0x1490] ;  /* 0x001490008b877984 */ /* 0x0050a20000000800 */
[----:B------:R-:W-:Y:S01]  /*5040*/  BSSY.RECONVERGENT B0, `(.L_x_2082) ;  /* 0x0000006000007945 */ /* 0x000fe20003800200 */
[----:B------:R-:W-:Y:S02]  /*5050*/  IADD3 R138, PT, PT, R83, 0x280, RZ ;  /* 0x00000280538a7810 */ /* 0x000fe40007ffe0ff */
[----:B------:R-:W-:Y:S02]  /*5060*/  LEA.HI R136, R86, R83, RZ, 0x1b ;  /* 0x0000005356887211 */ /* 0x000fe400078fd8ff */
[----:B------:R-:W-:Y:S01]  /*5070*/  LEA R134, R134, UR25, 0x2 ;  /* 0x0000001986867c11 */ /* 0x000fe2000f8e10ff */
[----:B------:R-:W-:Y:S06]  /*5080*/  @!P4 BRA `(.L_x_2083) ;  /* 0x000000000004c947 */ /* 0x000fec0003800000 */
[----:B--2---:R3:W-:Y:S02]  /*5090*/  REDG.E.ADD.F32.FTZ.RN.STRONG.GPU desc[UR32][R40.64+0x400], R135 ;  /* 0x00040087280079a6 */ /* 0x0047e4000c12f320 */
.L_x_2083:
[----:B------:R-:W-:Y:S05]  /*50a0*/  BSYNC.RECONVERGENT B0 ;  /* 0x0000000000007941 */ /* 0x000fea0003800200 */
.L_x_2082:
[----:B--23--:R2:W3:Y:S01]  /*50b0*/  LDS R135, [R134+0x1690] ;  /* 0x0016900086877984 */ /* 0x00c4e20000000800 */
[----:B------:R-:W-:Y:S01]  /*50c0*/  BSSY.RECONVERGENT B0, `(.L_x_2084) ;  /* 0x0000005000007945 */ /* 0x000fe20003800200 */
[----:B------:R-:W-:Y:S02]  /*50d0*/  LEA.HI R138, R138, R83, RZ, 0x1b ;  /* 0x000000538a8a7211 */ /* 0x000fe400078fd8ff */
[----:B------:R-:W-:Y:S01]  /*50e0*/  LEA R136, R136, UR25, 0x2 ;  /* 0x0000001988887c11 */ /* 0x000fe2000f8e10ff */
[----:B------:R-:W-:Y:S06]  /*50f0*/  @!P3 BRA `(.L_x_2085) ;  /* 0x000000000004b947 */ /* 0x000fec0003800000 */
[----:B---3--:R4:W-:Y:S02]  /*5100*/  REDG.E.ADD.F32.FTZ.RN.STRONG.GPU desc[UR32][R40.64+0x600], R135 ;  /* 0x00060087280079a6 */ /* 0x0089e4000c12f320 */
.L_x_2085:
[----:B------:R-:W-:Y:S05]  /*5110*/  BSYNC.RECONVERGENT B0 ;  /* 0x0000000000007941 */ /* 0x000fea0003800200 */
.L_x_2084:
[----:B---34-:R3:W4:Y:S01]  /*5120*/  LDS R135, [R136+0x1890] ;  /* 0x0018900088877984 */ /* 0x0187220000000800 */
[----:B------:R-:W-:Y:S01]  /*5130*/  BSSY.RECONVERGENT B0, `(.L_x_2086) ;  /* 0x0000004000007945 */ /* 0x000fe20003800200 */
[----:B------:R-:W-:-:S03]  /*5140*/  LEA R138, R138, UR25, 0x2 ;  /* 0x000000198a8a7c11 */ /* 0x000fc6000f8e10ff */
[----:B------:R-:W-:Y:S05]  /*5150*/  @!P2 BRA `(.L_x_2087) ;  /* 0x000000000004a947 */ /* 0x000fea0003800000 */
[----:B----4-:R4:W-:Y:S02]  /*5160*/  REDG.E.ADD.F32.FTZ.RN.STRONG.GPU desc[UR32][R40.64+0x800], R135 ;  /* 0x00080087280079a6 */ /* 0x0109e4000c12f320 */
.L_x_2087:
[----:B------:R-:W-:Y:S05]  /*5170*/  BSYNC.RECONVERGENT B0 ;  /* 0x0000000000007941 */ /* 0x000fea0003800200 */
.L_x_2086:
[----:B----4-:R4:W0:Y:S01]  /*5180*/  LDS R135, [R138+0x1a90] ;  /* 0x001a90008a877984 */ /* 0x0108220000000800 */
[----:B------:R-:W-:Y:S01]  /*5190*/  BSSY.RECONVERGENT B0, `(.L_x_2088) ;  /* 0x0000005000007945 */ /* 0x000fe20003800200 */
[C---:B--2---:R-:W-:Y:S02]  /*51a0*/  IADD3 R134, PT, PT, R83.reuse, 0x300, RZ ;  /* 0x0000030053867810 */ /* 0x044fe40007ffe0ff */
[----:B---3--:R-:W-:Y:S01]  /*51b0*/  IADD3 R136, PT, PT, R83, 0x380, RZ ;  /* 0x0000038053887810 */ /* 0x008fe20007ffe0ff */
[----:B------:R-:W-:Y:S06]  /*51c0*/  @!P6 BRA `(.L_x_2089) ;  /* 0x000000000004e947 */ /* 0x000fec0003800000 */
[----:B0-----:R2:W-:Y:S02]  /*51d0*/  REDG.E.ADD.F32.FTZ.RN.STRONG.GPU desc[UR32][R40.64+0xa00], R135 ;  /* 0x000a0087280079a6 */ /* 0x0015e4000c12f320 */
.L_x_2089:
[----:B------:R-:W-:Y:S05]  /*51e0*/  BSYNC.RECONVERGENT B0 ;  /* 0x0000000000007941 */ /* 0x000fea0003800200 */
.L_x_2088:
[-C--:B------:R-:W-:Y:S01]  /*51f0*/  LEA.HI R134, R134, R83.reuse, RZ, 0x1b ;  /* 0x0000005386867211 */ /* 0x080fe200078fd8ff */
[----:B------:R-:W-:Y:S01]  /*5200*/  BSSY.RECONVERGENT B0, `(.L_x_2090) ;  /* 0x000000f000007945 */ /* 0x000fe20003800200 */
[----:B------:R-:W-:Y:S02]  /*5210*/  ISETP.GE.AND P6, PT, R125, 0x301, PT ;  /* 0x000003017d00780c */ /* 0x000fe40003fc6270 */
[----:B------:R-:W-:Y:S02]  /*5220*/  LEA R134, R134, UR25, 0x2 ;  /* 0x0000001986867c11 */ /* 0x000fe4000f8e10ff */
[C---:B----4-:R-:W-:Y:S02]  /*5230*/  LOP3.LUT R138, R83.reuse, 0x400, RZ, 0xfc, !PT ;  /* 0x00000400538a7812 */ /* 0x050fe400078efcff */
[----:B------:R-:W-:Y:S01]  /*5240*/  LEA.HI R136, R136, R83, RZ, 0x1b ;  /* 0x0000005388887211 */ /* 0x000fe200078fd8ff */
[----:B0-2---:R0:W2:Y:S01]  /*5250*/  LDS R135, [R134+0x1c90] ;  /* 0x001c900086877984 */ /* 0x0050a20000000800 */
        /* <DEDUP_REMOVED lines=8> */
[----:B--2---:R3:W-:Y:S02]  /*52e0*/  REDG.E.ADD.F32.FTZ.RN.STRONG.GPU desc[UR32][R40.64+0xc00], R135 ;  /* 0x000c0087280079a6 */ /* 0x0047e4000c12f320 */
.L_x_2091:
[----:B------:R-:W-:Y:S05]  /*52f0*/  BSYNC.RECONVERGENT B0 ;  /* 0x0000000000007941 */ /* 0x000fea0003800200 */
.L_x_2090:
[----:B--23--:R2:W3:Y:S01]  /*5300*/  LDS R135, [R136+0x1e90] ;  /* 0x001e900088877984 */ /* 0x00c4e20000000800 */
[----:B------:R-:W-:Y:S01]  /*5310*/  BSSY.RECONVERGENT B0, `(.L_x_2092) ;  /* 0x0000006000007945 */ /* 0x000fe20003800200 */
[----:B0-----:R-:W-:Y:S02]  /*5320*/  IADD3 R134, PT, PT, R83, 0x500, RZ ;  /* 0x0000050053867810 */ /* 0x001fe40007ffe0ff */
[----:B------:R-:W-:Y:S02]  /*5330*/  LEA.HI R140, R140, R83, RZ, 0x1b ;  /* 0x000000538c8c7211 */ /* 0x000fe400078fd8ff */
[----:B------:R-:W-:Y:S01]  /*5340*/  LEA R138, R138, UR25, 0x2 ;  /* 0x000000198a8a7c11 */ /* 0x000fe2000f8e10ff */
[----:B------:R-:W-:Y:S06]  /*5350*/  @!P2 BRA `(.L_x_2093) ;  /* 0x000000000004a947 */ /* 0x000fec0003800000 */
[----:B---3--:R0:W-:Y:S02]  /*5360*/  REDG.E.ADD.F32.FTZ.RN.STRONG.GPU desc[UR32][R40.64+0xe00], R135 ;  /* 0x000e0087280079a6 */ /* 0x0081e4000c12f320 */
.L_x_2093:
[----:B------:R-:W-:Y:S05]  /*5370*/  BSYNC.RECONVERGENT B0 ;  /* 0x0000000000007941 */ /* 0x000fea0003800200 */
.L_x_2092:
[----:B0--3--:R0:W3:Y:S01]  /*5380*/  LDS R135, [R138+0x2090] ;  /* 0x002090008a877984 */ /* 0x0090e20000000800 */
[----:B------:R-:W-:Y:S01]  /*5390*/  BSSY.RECONVERGENT B0, `(.L_x_2094) ;  /* 0x0000005000007945 */ /* 0x000fe20003800200 */
[----:B------:R-:W-:Y:S02]  /*53a0*/  LEA.HI R134, R134, R83, RZ, 0x1b ;  /* 0x0000005386867211 */ /* 0x000fe400078fd8ff */
[----:B------:R-:W-:Y:S01]  /*53b0*/  LEA R140, R140, UR25, 0x2 ;  /* 0x000000198c8c7c11 */ /* 0x000fe2000f8e10ff */
[----:B------:R-:W-:Y:S06]  /*53c0*/  @!P3 BRA `(.L_x_2095) ;  /* 0x000000000004b947 */ /* 0x000fec0003800000 */
[----:B---3--:R4:W-:Y:S02]  /*53d0*/  REDG.E.ADD.F32.FTZ.RN.STRONG.GPU desc[UR32][R40.64+0x1000], R135 ;  /* 0x00100087280079a6 */ /* 0x0089e4000c12f320 */
.L_x_2095:
[----:B------:R-:W-:Y:S05]  /*53e0*/  BSYNC.RECONVERGENT B0 ;  /* 0x0000000000007941 */ /* 0x000fea0003800200 */
.L_x_2094:
[----:B---34-:R3:W4:Y:S01]  /*53f0*/  LDS R135, [R140+0x2290] ;  /* 0x002290008c877984 */ /* 0x0187220000000800 */
[----:B------:R-:W-:Y:S01]  /*5400*/  BSSY.RECONVERGENT B0, `(.L_x_2096) ;  /* 0x0000004000007945 */ /* 0x000fe20003800200 */
[----:B-1----:R-:W-:-:S03]  /*5410*/  LEA R137, R134, UR25, 0x2 ;  /* 0x0000001986897c11 */ /* 0x002fc6000f8e10ff */
[----:B------:R-:W-:Y:S05]  /*5420*/  @!P4 BRA `(.L_x_2097) ;  /* 0x000000000004c947 */ /* 0x000fea0003800000 */
[----:B----4-:R1:W-:Y:S02]  /*5430*/  REDG.E.ADD.F32.FTZ.RN.STRONG.GPU desc[UR32][R40.64+0x1200], R135 ;  /* 0x00120087280079a6 */ /* 0x0103e4000c12f320 */
.L_x_2097:
[----:B------:R-:W-:Y:S05]  /*5440*/  BSYNC.RECONVERGENT B0 ;  /* 0x0000000000007941 */ /* 0x000fea0003800200 */
.L_x_2096:
[----:B-1--4-:R1:W4:Y:S01]  /*5450*/  LDS R135, [R137+0x2490] ;  /* 0x0024900089877984 */ /* 0x0123220000000800 */
[----:B------:R-:W-:Y:S01]  /*5460*/  BSSY.RECONVERGENT B0, `(.L_x_2098) ;  /* 0x0000005000007945 */ /* 0x000fe20003800200 */
[C---:B------:R-:W-:Y:S02]  /*5470*/  IADD3 R134, PT, PT, R83.reuse, 0x580, RZ ;  /* 0x0000058053867810 */ /* 0x040fe40007ffe0ff */
[----:B--2---:R-:W-:Y:S01]  /*5480*/  IADD3 R136, PT, PT, R83, 0x600, RZ ;  /* 0x0000060053887810 */ /* 0x004fe20007ffe0ff */
[----:B------:R-:W-:Y:S06]  /*5490*/  @!P5 BRA `(.L_x_2099) ;  /* 0x000000000004d947 */ /* 0x000fec0003800000 */
[----:B----4-:R2:W-:Y:S02]  /*54a0*/  REDG.E.ADD.F32.FTZ.RN.STRONG.GPU desc[UR32][R40.64+0x1400], R135 ;  /* 0x00140087280079a6 */ /* 0x0105e4000c12f320 */
.L_x_2099:
[----:B------:R-:W-:Y:S05]  /*54b0*/  BSYNC.RECONVERGENT B0 ;  /* 0x0000000000007941 */ /* 0x000fea0003800200 */
.L_x_2098:
[-C--:B------:R-:W-:Y:S01]  /*54c0*/  LEA.HI R134, R134, R83.reuse, RZ, 0x1b ;  /* 0x0000005386867211 */ /* 0x080fe200078fd8ff */
[----:B------:R-:W-:Y:S01]  /*54d0*/  BSSY.RECONVERGENT B0, `(.L_x_2100) ;  /* 0x000000f000007945 */ /* 0x000fe20003800200 */
[----:B------:R-:W-:Y:S02]  /*54e0*/  ISETP.GE.AND P6, PT, R125, 0x581, PT ;  /* 0x000005817d00780c */ /* 0x000fe40003fc6270 */
[----:B------:R-:W-:Y:S02]  /*54f0*/  LEA R134, R134, UR25, 0x2 ;  /* 0x0000001986867c11 */ /* 0x000fe4000f8e10ff */
[C---:B0-----:R-:W-:Y:S02]  /*5500*/  IADD3 R138, PT, PT, R83.reuse, 0x680, RZ ;  /* 0x00000680538a7810 */ /* 0x041fe40007ffe0ff */
[----:B------:R-:W-:Y:S01]  /*5510*/  LEA.HI R136, R136, R83, RZ, 0x1b ;  /* 0x0000005388887211 */ /* 0x000fe200078fd8ff */
[----:B--2-4-:R0:W2:Y:S01]  /*5520*/  LDS R135, [R134+0x2690] ;  /* 0x0026900086877984 */ /* 0x0140a20000000800 */
[----:B---3--:R-:W-:-:S02]  /*5530*/  IADD3 R140, PT, PT, R83, 0x700, RZ ;  /* 0x00000700538c7810 */ /* 0x008fc40007ffe0ff */
[----:B------:R-:W-:Y:S02]  /*5540*/  LEA.HI R138, R138, R83, RZ, 0x1b ;  /* 0x000000538a8a7211 */ /* 0x000fe400078fd8ff */
[----:B------:R-:W-:Y:S02]  /*5550*/  LEA R136, R136, UR25, 0x2 ;  /* 0x0000001988887c11 */ /* 0x000fe4000f8e10ff */
[C---:B------:R-:W-:Y:S02]  /*5560*/  ISETP.GE.AND P2, PT, R125.reuse, 0x601, PT ;  /* 0x000006017d00780c */ /* 0x040fe40003f46270 */
[C---:B------:R-:W-:Y:S02]  /*5570*/  ISETP.GE.AND P3, PT, R125.reuse, 0x681, PT ;  /* 0x000006817d00780c */ /* 0x040fe40003f66270 */
[C---:B------:R-:W-:Y:S02]  /*5580*/  ISETP.GE.AND P4, PT, R125.reuse, 0x701, PT ;  /* 0x000007017d00780c */ /* 0x040fe40003f86270 */
[----:B------:R-:W-:Y:S01]  /*5590*/  ISETP.GE.AND P5, PT, R125, 0x781, PT ;  /* 0x000007817d00780c */ /* 0x000fe20003fa6270 */
[----:B0-----:R-:W-:-:S12]  /*55a0*/  @!P6 BRA `(.L_x_2101) ;  /* 0x000000000004e947 */ /* 0x001fd80003800000 */
[----:B--2---:R0:W-:Y:S02]  /*55b0*/  REDG.E.ADD.F32.FTZ.RN.STRONG.GPU desc[UR32][R40.64+0x1600], R135 ;  /* 0x00160087280079a6 */ /* 0x0041e4000c12f320 */
.L_x_2101:
[----:B------:R-:W-:Y:S05]  /*55c0*/  BSYNC.RECONVERGENT B0 ;  /* 0x0000000000007941 */ /* 0x000fea0003800200 */
.L_x_2100:
[----:B------:R3:W4:Y:S01]  /*55d0*/  LDS R125, [R136+0x2890] ;  /* 0x00289000887d7984 */ /* 0x0007220000000800 */
[----:B------:R-:W-:Y:S01]  /*55e0*/  BSSY.RECONVERGENT B0, `(.L_x_2102) ;  /* 0x0000006000007945 */ /* 0x000fe20003800200 */
[----:B------:R-:W-:Y:S02]  /*55f0*/  IADD3 R134, PT, PT, R83, 0x780, RZ ;  /* 0x0000078053867810 */ /* 0x000fe40007ffe0ff */
[----:B------:R-:W-:Y:S02]  /*5600*/  LEA.HI R140, R140, R83, RZ, 0x1b ;  /* 0x000000538c8c7211 */ /* 0x000fe400078fd8ff */
[----:B------:R-:W-:Y:S01]  /*5610*/  LEA R138, R138, UR25, 0x2 ;  /* 0x000000198a8a7c11 */ /* 0x000fe2000f8e10ff */
[----:B------:R-:W-:Y:S06]  /*5620*/  @!P2 BRA `(.L_x_2103) ;  /* 0x000000000004a947 */ /* 0x000fec0003800000 */
[----:B----4-:R4:W-:Y:S02]  /*5630*/  REDG.E.ADD.F32.FTZ.RN.STRONG.GPU desc[UR32][R40.64+0x1800], R125 ;  /* 0x0018007d280079a6 */ /* 0x0109e4000c12f320 */
.L_x_2103:
[----:B------:R-:W-:Y:S05]  /*5640*/  BSYNC.RECONVERGENT B0 ;  /* 0x0000000000007941 */ /* 0x000fea0003800200 */
.L_x_2102:
[----:B----4-:R4:W0:Y:S01]  /*5650*/  LDS R125, [R138+0x2a90] ;  /* 0x002a90008a7d7984 */ /* 0x0108220000000800 */
[----:B------:R-:W-:Y:S01]  /*5660*/  BSSY.RECONVERGENT B0, `(.L_x_2104) ;  /* 0x0000005000007945 */ /* 0x000fe20003800200 */
[----:B------:R-:W-:Y:S02]  /*5670*/  LEA.HI R134, R134, R83, RZ, 0x1b ;  /* 0x0000005386867211 */ /* 0x000fe400078fd8ff */
[----:B------:R-:W-:Y:S01]  /*5680*/  LEA R140, R140, UR25, 0x2 ;  /* 0x000000198c8c7c11 */ /* 0x000fe2000f8e10ff */
[----:B------:R-:W-:Y:S06]  /*5690*/  @!P3 BRA `(.L_x_2105) ;  /* 0x000000000004b947 */ /* 0x000fec0003800000 */
[----:B0-----:R0:W-:Y:S02]  /*56a0*/  REDG.E.ADD.F32.FTZ.RN.STRONG.GPU desc[UR32][R40.64+0x1a00], R125 ;  /* 0x001a007d280079a6 */ /* 0x0011e4000c12f320 */
.L_x_2105:
[----:B------:R-:W-:Y:S05]  /*56b0*/  BSYNC.RECONVERGENT B0 ;  /* 0x0000000000007941 */ /* 0x000fea0003800200 */
.L_x_2104:
[----:B0-----:R0:W0:Y:S01]  /*56c0*/  LDS R125, [R140+0x2c90] ;  /* 0x002c90008c7d7984 */ /* 0x0010220000000800 */
[----:B------:R-:W-:Y:S01]  /*56d0*/  BSSY.RECONVERGENT B0, `(.L_x_2106) ;  /* 0x0000004000007945 */ /* 0x000fe20003800200 */
[----:B------:R-:W-:-:S03]  /*56e0*/  LEA R134, R134, UR25, 0x2 ;  /* 0x0000001986867c11 */ /* 0x000fc6000f8e10ff */
[----:B------:R-:W-:Y:S05]  /*56f0*/  @!P4 BRA `(.L_x_2107) ;  /* 0x000000000004c947 */ /* 0x000fea0003800000 */
[----:B0-----:R0:W-:Y:S02]  /*5700*/  REDG.E.ADD.F32.FTZ.RN.STRONG.GPU desc[UR32][R40.64+0x1c00], R125 ;  /* 0x001c007d280079a6 */ /* 0x0011e4000c12f320 */
.L_x_2107:
[----:B------:R-:W-:Y:S05]  /*5710*/  BSYNC.RECONVERGENT B0 ;  /* 0x0000000000007941 */ /* 0x000fea0003800200 */
.L_x_2106:
[----:B0-----:R0:W0:Y:S01]  /*5720*/  LDS R125, [R134+0x2e90] ;  /* 0x002e9000867d7984 */ /* 0x0010220000000800 */
[----:B------:R-:W-:Y:S04]  /*5730*/  BSSY.RECONVERGENT B0, `(.L_x_2108) ;  /* 0x0000003000007945 */ /* 0x000fe80003800200 */
[----:B------:R-:W-:Y:S05]  /*5740*/  @!P5 BRA `(.L_x_2109) ;  /* 0x000000000004d947 */ /* 0x000fea0003800000 */
[----:B0-----:R0:W-:Y:S02]  /*5750*/  REDG.E.ADD.F32.FTZ.RN.STRONG.GPU desc[UR32][R40.64+0x1e00], R125 ;  /* 0x001e007d280079a6 */ /* 0x0011e4000c12f320 */
.L_x_2109:
[----:B------:R-:W-:Y:S05]  /*5760*/  BSYNC.RECONVERGENT B0 ;  /* 0x0000000000007941 */ /* 0x000fea0003800200 */
.L_x_2108:
[----:B--2---:R-:W2:Y:S01]  /*5770*/  LDL.LU R135, [R1] ;  /* 0x0000000001877983 */ /* 0x004ea20000300800 */
[----:B------:R-:W-:Y:S01]  /*5780*/  FMUL.FTZ R108, R108, R121 ;  /* 0x000000796c6c7220 */ /* 0x000fe20000410000 */
[----:B------:R-:W-:Y:S01]  /*5790*/  FADD.FTZ R159, R44, R159 ;  /* 0x0000009f2c9f7221 */ /* 0x000fe20000010000 */
[----:B------:R-:W-:Y:S01]  /*57a0*/  ISETP.NE.AND P3, PT, R83, RZ, PT ;  /* 0x000000ff5300720c */ /* 0x000fe20003f65270 */
[----:B0-----:R-:W0:Y:S01]  /*57b0*/  S2R R125, SR_LANEID ;  /* 0x00000000007d7919 */ /* 0x001e220000000000 */
[----:B------:R-:W-:Y:S01]  /*57c0*/  FFMA.FTZ R108, R71, R85, R108 ;  /* 0x00000055476c7223 */ /* 0x000fe2000001006c */
[----:B------:R-:W-:Y:S01]  /*57d0*/  FADD.FTZ R160, R45, R160 ;  /* 0x000000a02da07221 */ /* 0x000fe20000010000 */
[----:B------:R-:W-:Y:S01]  /*57e0*/  FMUL.FTZ R123, R124, R123 ;  /* 0x0000007b7c7b7220 */ /* 0x000fe20000410000 */
[----:B------:R-:W5:Y:S01]  /*57f0*/  SHFL.DOWN PT, R40, R109, 0x1, 0x1f ;  /* 0x08201f006d287f89 */ /* 0x000f6200000e0000 */
[----:B------:R-:W-:Y:S01]  /*5800*/  FMUL.FTZ R101, R101, R126 ;  /* 0x0000007e65657220 */ /* 0x000fe20000410000 */
[----:B------:R-:W-:Y:S01]  /*5810*/  FMUL.FTZ R122, R127, R122 ;  /* 0x0000007a7f7a7220 */ /* 0x000fe20000410000 */
[----:B------:R-:W-:Y:S01]  /*5820*/  FMUL.FTZ R119, R128, R119 ;  /* 0x0000007780777220 */ /* 0x000fe20000410000 */
[----:B------:R-:W1:Y:S01]  /*5830*/  SHFL.DOWN PT, R41, R84, 0x1, 0x1f ;  /* 0x08201f0054297f89 */ /* 0x000e6200000e0000 */
        /* <DEDUP_REMOVED lines=36> */
[----:B-----5:R-:W-:Y:S01]  /*5a80*/  @!P2 FADD.FTZ R109, R109, R40 ;  /* 0x000000286d6da221 */ /* 0x020fe20000010000 */
[----:B-1----:R-:W-:Y:S01]  /*5a90*/  @!P2 FADD.FTZ R84, R84, R41 ;  /* 0x000000295454a221 */ /* 0x002fe20000010000 */
        /* <DEDUP_REMOVED lines=11> */
[----:B------:R-:W-:-:S02]  /*5b50*/  FADD.FTZ R28, R47, R28 ;  /* 0x0000001c2f1c7221 */ /* 0x000fc40000010000 */
[----:B0-----:R-:W-:Y:S01]  /*5b60*/  @!P2 FADD.FTZ R109, R109, R40 ;  /* 0x000000286d6da221 */ /* 0x001fe20000010000 */
[----:B-1----:R-:W-:-:S04]  /*5b70*/  @!P2 FADD.FTZ R84, R84, R41 ;  /* 0x000000295454a221 */ /* 0x002fc80000010000 */
[----:B------:R-:W0:Y:S01]  /*5b80*/  SHFL.DOWN PT, R40, R109, 0x4, 0x1f ;  /* 0x08801f006d287f89 */ /* 0x000e2200000e0000 */
[----:B------:R-:W-:-:S03]  /*5b90*/  ISETP.GT.AND P2, PT, R125, 0x1b, PT ;  /* 0x0000001b7d00780c */ /* 0x000fc60003f44270 */
[----:B------:R-:W1:Y:S10]  /*5ba0*/  SHFL.DOWN PT, R41, R84, 0x4, 0x1f ;  /* 0x08801f0054297f89 */ /* 0x000e7400000e0000 */
[----:B0-----:R-:W-:Y:S01]  /*5bb0*/  @!P2 FADD.FTZ R109, R109, R40 ;  /* 0x000000286d6da221 */ /* 0x001fe20000010000 */
[----:B------:R-:W-:Y:S01]  /*5bc0*/  FFMA.FTZ R40, R66, R107, R113 ;  /* 0x0000006b42287223 */ /* 0x000fe20000010071 */
[----:B-1----:R-:W-:-:S03]  /*5bd0*/  @!P2 FADD.FTZ R84, R84, R41 ;  /* 0x000000295454a221 */ /* 0x002fc60000010000 */
[----:B------:R-:W0:Y:S01]  /*5be0*/  SHFL.DOWN PT, R134, R109, 0x8, 0x1f ;  /* 0x09001f006d867f89 */ /* 0x000e2200000e0000 */
[----:B------:R-:W-:Y:S01]  /*5bf0*/  ISETP.GT.AND P2, PT, R125, 0x17, PT ;  /* 0x000000177d00780c */ /* 0x000fe20003f44270 */
[----:B------:R-:W-:Y:S02]  /*5c00*/  FADD.FTZ R27, R40, R27 ;  /* 0x0000001b281b7221 */ /* 0x000fe40000010000 */
        /* <DEDUP_REMOVED lines=11> */
[----:B--2---:R-:W-:-:S05]  /*5cc0*/  FADD.FTZ R135, R46, R135 ;  /* 0x000000872e877221 */ /* 0x004fca0000010000 */
[----:B------:R0:W-:Y:S01]  /*5cd0*/  STL [R1], R135 ;  /* 0x0000008701007387 */ /* 0x0001e20000100800 */
        /* <DEDUP_REMOVED lines=16> */
[----:B--2---:R-:W-:Y:S01]  /*5de0*/  FADD.FTZ R47, R84, R47 ;  /* 0x0000002f542f7221 */ /* 0x004fe20000010000 */
[----:B------:R-:W-:-:S03]  /*5df0*/  FADD.FTZ R46, R109, R46 ;  /* 0x0000002e6d2e7221 */ /* 0x000fc60000010000 */
[----:B-----5:R-:W-:Y:S01]  /*5e00*/  @P3 FADD.FTZ R47, R47, R88 ;  /* 0x000000582f2f3221 */ /* 0x020fe20000010000 */
[----:B0-----:R-:W-:-:S04]  /*5e10*/  @P3 FADD.FTZ R46, R46, R85 ;  /* 0x000000552e2e3221 */ /* 0x001fc80000010000 */
[----:B------:R1:W-:Y:S04]  /*5e20*/  STS [UR10+0x51e0], R47 ;  /* 0x0051e02fff007988 */ /* 0x0003e8000800080a */
[----:B------:R1:W-:Y:S02]  /*5e30*/  STS [UR10+0x4de0], R46 ;  /* 0x004de02eff007988 */ /* 0x0003e4000800080a */
.L_x_2111:
[----:B------:R-:W-:Y:S05]  /*5e40*/  BSYNC.RECONVERGENT B0 ;  /* 0x0000000000007941 */ /* 0x000fea0003800200 */
.L_x_2110:
[----:B------:R-:W-:-:S04]  /*5e50*/  UIADD3 UR8, UPT, UPT, UR8, 0x1, URZ ;  /* 0x0000000108087890 */ /* 0x000fc8000fffe0ff */
[----:B------:R-:W-:-:S09]  /*5e60*/  UISETP.GE.AND UP0, UPT, UR8, UR51, UPT ;  /* 0x000000330800728c */ /* 0x000fd2000bf06270 */
[----:B------:R-:W-:Y:S05]  /*5e70*/  BRA.U !UP0, `(.L_x_2112) ;  /* 0xffffffc908507547 */ /* 0x000fea000b83ffff */
.L_x_2067:
[----:B0-----:R-:W2:Y:S01]  /*5e80*/  LDL.LU R41, [R1] ;  /* 0x0000000001297983 */ /* 0x001ea20000300800 */
[----:B------:R-:W0:Y:S03]  /*5e90*/  LDCU.64 UR28, c[0x0][0x4f8] ;  /* 0x00009f00ff1c77ac */ /* 0x000e260008000a00 */
[----:B------:R-:W5:Y:S01]  /*5ea0*/  LDL.LU R40, [R1+0x4] ;  /* 0x0000040001287983 */ /* 0x000f620000300800 */
[----:B------:R-:W1:Y:S01]  /*5eb0*/  S2UR UR10, SR_CTAID.Y ;  /* 0x00000000000a79c3 */ /* 0x000e620000002600 */
[----:B------:R-:W-:Y:S01]  /*5ec0*/  F2FP.F16.F32.PACK_AB R162, R159, R160 ;  /* 0x000000a09fa2723e */ /* 0x000fe200000000ff */
[----:B------:R-:W1:Y:S01]  /*5ed0*/  LDCU.64 UR30, c[0x0][0x500] ;  /* 0x0000a000ff1e77ac */ /* 0x000e620008000a00 */
[----:B------:R-:W-:Y:S02]  /*5ee0*/  F2FP.F16.F32.PACK_AB R163, R154, R158 ;  /* 0x0000009e9aa3723e */ /* 0x000fe400000000ff */
[----:B------:R-:W-:Y:S01]  /*5ef0*/  F2FP.F16.F32.PACK_AB R161, R161, R164 ;  /* 0x000000a4a1a1723e */ /* 0x000fe200000000ff */
[----:B------:R-:W-:Y:S01]  /*5f00*/  UIADD3 UR16, UPT, UPT, UR12, -0x1, URZ ;  /* 0xffffffff0c107890 */ /* 0x000fe2000fffe0ff */
[----:B------:R-:W-:Y:S01]  /*5f10*/  F2FP.F16.F32.PACK_AB R15, R2, R3 ;  /* 0x00000003020f723e */ /* 0x000fe200000000ff */
[----:B------:R-:W3:Y:S01]  /*5f20*/  LDCU.64 UR34, c[0x0][0x550] ;  /* 0x0000aa00ff2277ac */ /* 0x000ee20008000a00 */
[----:B------:R-:W-:-:S02]  /*5f30*/  F2FP.F16.F32.PACK_AB R14, R4, R5 ;  /* 0x00000005040e723e */ /* 0x000fc400000000ff */
[----:B------:R-:W-:Y:S01]  /*5f40*/  F2FP.F16.F32.PACK_AB R13, R6, R7 ;  /* 0x00000007060d723e */ /* 0x000fe200000000ff */
[----:B------:R-:W-:Y:S01]  /*5f50*/  USHF.L.U32 UR8, UR16, 0xb, URZ ;  /* 0x0000000b10087899 */ /* 0x000fe200080006ff */
[----:B------:R-:W-:Y:S01]  /*5f60*/  F2FP.F16.F32.PACK_AB R12, R8, R9 ;  /* 0x00000009080c723e */ /* 0x000fe200000000ff */
[----:B------:R-:W-:Y:S01]  /*5f70*/  BAR.SYNC.DEFER_BLOCKING 0x0 ;  /* 0x0000000000007b1d */ /* 0x000fe20000010000 */
[----:B------:R-:W-:Y:S01]  /*5f80*/  SHF.L.U32 R5, R83, 0x1, RZ ;  /* 0x0000000153057819 */ /* 0x000fe200000006ff */
[----:B------:R-:W-:Y:S02]  /*5f90*/  UIADD3 UR21, UP1, UPT, UR21, -0x1000, URZ ;  /* 0xfffff00015157890 */ /* 0x000fe4000ff3e0ff */
[----:B------:R-:W-:Y:S01]  /*5fa0*/  UIADD3 UR19, UP2, UPT, UR19, -0x1000, URZ ;  /* 0xfffff00013137890 */ /* 0x000fe2000ff5e0ff */
[----:B------:R-:W-:Y:S01]  /*5fb0*/  LOP3.LUT R5, R5, 0x7c0, RZ, 0xc0, !PT ;  /* 0x000007c005057812 */ /* 0x000fe200078ec0ff */
[----:B------:R-:W-:Y:S01]  /*5fc0*/  UMOV UR9, URZ ;  /* 0x000000ff00097c82 */ /* 0x000fe20008000000 */
[----:B------:R-:W-:-:S02]  /*5fd0*/  UIADD3 UR13, UP3, UPT, UR13, -0x1000, URZ ;  /* 0xfffff0000d0d7890 */ /* 0x000fc4000ff7e0ff */
[----:B0-----:R-:W-:Y:S02]  /*5fe0*/  UIMAD.WIDE.U32 UR14, UR26, UR28, UR8 ;  /* 0x0000001c1a0e72a5 */ /* 0x001fe4000f8e0008 */
[----:B-1----:R-:W-:Y:S02]  /*5ff0*/  UIMAD UR17, UR10, UR31, URZ ;  /* 0x0000001f0a1172a4 */ /* 0x002fe4000f8e02ff */
[----:B------:R-:W-:Y:S01]  /*6000*/  UIMAD UR15, UR26, UR29, UR15 ;  /* 0x0000001d1a0f72a4 */ /* 0x000fe2000f8e020f */
[----:B------:R-:W0:Y:S03]  /*6010*/  LDCU.64 UR28, c[0x0][0x520] ;  /* 0x0000a400ff1c77ac */ /* 0x000e260008000a00 */
[----:B------:R-:W-:Y:S01]  /*6020*/  UIMAD.WIDE.U32 UR14, UR10, UR30, UR14 ;  /* 0x0000001e0a0e72a5 */ /* 0x000fe2000f8e000e */
[----:B------:R-:W1:Y:S01]  /*6030*/  LDCU.64 UR30, c[0x0][0x560] ;  /* 0x0000ac00ff1e77ac */ /* 0x000e620008000a00 */
[----:B------:R4:W-:Y:S02]  /*6040*/  STS.128 [R81+0x10], R12 ;  /* 0x0000100c51007388 */ /* 0x0009e40000000c00 */
[----:B------:R-:W-:-:S02]  /*6050*/  UIADD3 UR17, UPT, UPT, UR15, UR17, URZ ;  /* 0x000000110f117290 */ /* 0x000fc4000fffe0ff */
[----:B---3--:R-:W-:Y:S02]  /*6060*/  ULEA UR15, UP0, UR14, UR34, 0x1 ;  /* 0x000000220e0f7291 */ /* 0x008fe4000f8008ff */
[----:B------:R-:W-:Y:S02]  /*6070*/  UIADD3.X UR22, UPT, UPT, UR22, -0x1, URZ, UP1, !UPT ;  /* 0xffffffff16167890 */ /* 0x000fe40008ffe4ff */
[----:B------:R-:W-:Y:S02]  /*6080*/  ULEA.HI.X UR14, UR14, UR35, UR17, 0x1, UP0 ;  /* 0x000000230e0e7291 */ /* 0x000fe400080f0c11 */
[----:B------:R-:W-:Y:S01]  /*6090*/  MOV R2, UR15 ;  /* 0x0000000f00027c02 */ /* 0x000fe20008000f00 */
[----:B------:R-:W-:Y:S02]  /*60a0*/  UIADD3.X UR20, UPT, UPT, UR20, -0x1, URZ, UP2, !UPT ;  /* 0xffffffff14147890 */ /* 0x000fe400097fe4ff */
[----:B------:R-:W-:Y:S01]  /*60b0*/  UIADD3.X UR18, UPT, UPT, UR18, -0x1, URZ, UP3, !UPT ;  /* 0xffffffff12127890 */ /* 0x000fe20009ffe4ff */
[----:B------:R-:W-:-:S02]  /*60c0*/  MOV R3, UR14 ;  /* 0x0000000e00037c02 */ /* 0x000fc40008000f00 */
[----:B----4-:R-:W-:-:S03]  /*60d0*/  F2FP.F16.F32.PACK_AB R14, R33, R32 ;  /* 0x00000020210e723e */ /* 0x010fc600000000ff */
[----:B------:R-:W3:Y:S01]  /*60e0*/  LDCU.64 UR14, c[0x0][0x518] ;  /* 0x0000a300ff0e77ac */ /* 0x000ee20008000a00 */
[----:B------:R-:W-:Y:S02]  /*60f0*/  F2FP.F16.F32.PACK_AB R13, R31, R30 ;  /* 0x0000001e1f0d723e */ /* 0x000fe400000000ff */
[----:B------:R-:W-:Y:S02]  /*6100*/  F2FP.F16.F32.PACK_AB R12, R29, R28 ;  /* 0x0000001c1d0c723e */ /* 0x000fe400000000ff */
[----:B------:R-:W-:Y:S01]  /*6110*/  F2FP.F16.F32.PACK_AB R15, R35, R34 ;  /* 0x00000022230f723e */ /* 0x000fe200000000ff */
[----:B---3--:R-:W-:Y:S02]  /*6120*/  UIMAD.WIDE.U32 UR8, UR26, UR14, UR8 ;  /* 0x0000000e1a0872a5 */ /* 0x008fe4000f8e0008 */
[----:B0-----:R-:W-:Y:S02]  /*6130*/  UIMAD UR14, UR10, UR29, URZ ;  /* 0x0000001d0a0e72a4 */ /* 0x001fe4000f8e02ff */
[----:B------:R-:W-:-:S04]  /*6140*/  UIMAD UR9, UR26, UR15, UR9 ;  /* 0x0000000f1a0972a4 */ /* 0x000fc8000f8e0209 */
[----:B------:R-:W-:-:S04]  /*6150*/  UIMAD.WIDE.U32 UR8, UR10, UR28, UR8 ;  /* 0x0000001c0a0872a5 */ /* 0x000fc8000f8e0008 */
[----:B------:R-:W-:Y:S02]  /*6160*/  UIADD3 UR14, UPT, UPT, UR9, UR14, URZ ;  /* 0x0000000e090e7290 */ /* 0x000fe4000fffe0ff */
[----:B-1----:R-:W-:-:S04]  /*6170*/  ULEA UR9, UP0, UR8, UR30, 0x1 ;  /* 0x0000001e08097291 */ /* 0x002fc8000f8008ff */
[----:B------:R-:W-:Y:S02]  /*6180*/  ULEA.HI.X UR8, UR8, UR31, UR14, 0x1, UP0 ;  /* 0x0000001f08087291 */ /* 0x000fe400080f0c0e */
[----:B------:R-:W-:-:S04]  /*6190*/  UIADD3 UR24, UP0, UPT, UR24, -0x1000, URZ ;  /* 0xfffff00018187890 */ /* 0x000fc8000ff1e0ff */
[----:B------:R-:W-:Y:S02]  /*61a0*/  UIADD3.X UR23, UPT, UPT, UR23, -0x1, URZ, UP0, !UPT ;  /* 0xffffffff17177890 */ /* 0x000fe400087fe4ff */
[----:B------:R-:W-:-:S03]  /*61b0*/  UISETP.GT.AND UP0, UPT, UR12, 0x1, UPT ;  /* 0x000000010c00788c */ /* 0x000fc6000bf04270 */
[----:B------:R-:W-:Y:S01]  /*61c0*/  UMOV UR12, UR16 ;  /* 0x00000010000c7c82 */ /* 0x000fe20008000000 */
[----:B--2---:R-:W-:Y:S01]  /*61d0*/  F2FP.F16.F32.PACK_AB R160, R165, R41 ;  /* 0x00000029a5a0723e */ /* 0x004fe200000000ff */
[----:B-----5:R-:W-:-:S04]  /*61e0*/  FADD.FTZ R0, R40, R28 ;  /* 0x0000001c28007221 */ /* 0x020fc80000010000 */
[----:B------:R-:W-:Y:S01]  /*61f0*/  STS.128 [R81], R160 ;  /* 0x000000a051007388 */ /* 0x000fe20000000c00 */
[----:B------:R-:W-:-:S03]  /*6200*/  NOP ;  /* 0x0000000000007918 */ /* 0x000fc60000000000 */
[----:B------:R-:W0:Y:S01]  /*6210*/  LDS.128 R8, [R82] ;  /* 0x0000000052087984 */ /* 0x000e220000000c00 */
[----:B------:R-:W-:Y:S01]  /*6220*/  LOP3.LUT R40, R83, 0x1f, RZ, 0xc0, !PT ;  /* 0x0000001f53287812 */ /* 0x000fe200078ec0ff */
[----:B------:R-:W-:Y:S01]  /*6230*/  FADD.FTZ R7, R0, R29 ;  /* 0x0000001d00077221 */ /* 0x000fe20000010000 */
[----:B------:R-:W-:Y:S01]  /*6240*/  F2FP.F16.F32.PACK_AB R29, R39, R38 ;  /* 0x00000026271d723e */ /* 0x000fe200000000ff */
[----:B------:R-:W1:Y:S01]  /*6250*/  LDS.128 R20, [R82+0x200] ;  /* 0x0002000052147984 */ /* 0x000e620000000c00 */
[----:B------:R-:W-:Y:S01]  /*6260*/  LOP3.LUT R16, R5, R40, RZ, 0xfc, !PT ;  /* 0x0000002805107212 */ /* 0x000fe200078efcff */
[----:B------:R-:W-:Y:S01]  /*6270*/  FADD.FTZ R0, R7, R30 ;  /* 0x0000001e07007221 */ /* 0x000fe20000010000 */
[----:B------:R-:W-:Y:S02]  /*6280*/  F2FP.F16.F32.PACK_AB R30, R49, R48 ;  /* 0x00000030311e723e */ /* 0x000fe400000000ff */
[----:B------:R-:W-:Y:S01]  /*6290*/  F2FP.F16.F32.PACK_AB R28, R37, R36 ;  /* 0x00000024251c723e */ /* 0x000fe200000000ff */
[----:B------:R-:W-:-:S04]  /*62a0*/  IMAD.WIDE.U32 R2, R16, 0x10, R2 ;  /* 0x0000001010027825 */ /* 0x000fc800078e0002 */
        /* <DEDUP_REMOVED lines=17> */
[----:B0-----:R-:W-:Y:S02]  /*63c0*/  MOV R2, UR9 ;  /* 0x0000000900027c02 */ /* 0x001fe40008000f00 */
[----:B------:R-:W-:Y:S02]  /*63d0*/  MOV R3, UR8 ;  /* 0x0000000800037c02 */ /* 0x000fe40008000f00 */
[----:B------:R-:W-:Y:S01]  /*63e0*/  STL [R1+0x4], R0 ;  /* 0x0000040001007387 */ /* 0x000fe20000100800 */
[----:B------:R-:W-:-:S03]  /*63f0*/  IMAD.WIDE.U32 R2, R16, 0x10, R2 ;  /* 0x0000001010027825 */ /* 0x000fc600078e0002 */
        /* <DEDUP_REMOVED lines=8> */
.L_x_2065:
        /* <DEDUP_REMOVED lines=9> */
[----:B------:R-:W1:Y:S01]  /*6510*/  S2R R4, SR_LANEID ;  /* 0x0000000000047919 */ /* 0x000e620000000000 */
[----:B------:R-:W3:Y:S01]  /*6520*/  S2R R6, SR_TID.X ;  /* 0x0000000000067919 */ /* 0x000ee20000002100 */
[----:B-1----:R-:W-:-:S13]  /*6530*/  ISETP.NE.AND P1, PT, R4, RZ, PT ;  /* 0x000000ff0400720c */ /* 0x002fda0003f25270 */
[----:B------:R-:W1:Y:S01]  /*6540*/  @!P1 S2R R8, SR_CgaCtaId ;  /* 0x0000000000089919 */ /* 0x000e620000008800 */
[----:B------:R-:W-:-:S04]  /*6550*/  @!P1 MOV R7, 0x400 ;  /* 0x0000040000079802 */ /* 0x000fc80000000f00 */
[----:B-1----:R-:W-:Y:S01]  /*6560*/  @!P1 LEA R7, R8, R7, 0x18 ;  /* 0x0000000708079211 */ /* 0x002fe200078ec0ff */
[----:B--2---:R-:W1:Y:S02]  /*6570*/  SHFL.DOWN P0, R0, R2, 0x1, 0x1f ;  /* 0x08201f0002007f89 */ /* 0x004e640000000000 */
[----:B-1----:R-:W-:-:S05]  /*6580*/  @P0 FADD R0, R0, R2 ;  /* 0x0000000200000221 */ /* 0x002fca0000000000 */
[----:B------:R-:W1:Y:S02]  /*6590*/  SHFL.DOWN P0, R3, R0, 0x2, 0x1f ;  /* 0x08401f0000037f89 */ /* 0x000e640000000000 */
[----:B-1----:R-:W-:Y:S01]  /*65a0*/  @P0 FADD R3, R0, R3 ;  /* 0x0000000300030221 */ /* 0x002fe20000000000 */
[----:B---3--:R-:W-:-:S04]  /*65b0*/  @!P1 SHF.R.U32.HI R0, RZ, 0x3, R6 ;  /* 0x00000003ff009819 */ /* 0x008fc80000011606 */
[----:B------:R-:W1:Y:S01]  /*65c0*/  SHFL.DOWN P0, R2, R3, 0x4, 0x1f ;  /* 0x08801f0003027f89 */ /* 0x000e620000000000 */
[----:B------:R-:W-:Y:S01]  /*65d0*/  @!P1 LOP3.LUT R0, R0, 0x7c, RZ, 0xc0, !PT ;  /* 0x0000007c00009812 */ /* 0x000fe200078ec0ff */
[----:B-1----:R-:W-:-:S03]  /*65e0*/  @P0 FADD R2, R3, R2 ;  /* 0x0000000203020221 */ /* 0x002fc60000000000 */
[----:B------:R-:W-:Y:S02]  /*65f0*/  @!P1 IADD3 R3, PT, PT, R7, R0, RZ ;  /* 0x0000000007039210 */ /* 0x000fe40007ffe0ff */
[----:B------:R-:W1:Y:S02]  /*6600*/  SHFL.DOWN P0, R5, R2, 0x8, 0x1f ;  /* 0x09001f0002057f89 */ /* 0x000e640000000000 */
        /* <DEDUP_REMOVED lines=20> */
.L_x_2115:
[----:B------:R-:W-:Y:S05]  /*6750*/  BSYNC.RECONVERGENT B0 ;  /* 0x0000000000007941 */ /* 0x000fea0003800200 */
.L_x_2114:
        /* <DEDUP_REMOVED lines=43> */
.L_x_2117:
[----:B------:R-:W-:Y:S05]  /*6a10*/  BSYNC.RECONVERGENT B0 ;  /* 0x0000000000007941 */ /* 0x000fea0003800200 */
.L_x_2116:
        /* <DEDUP_REMOVED lines=15> */
.L_x_2119:
[----:B------:R-:W-:Y:S02]  /*6b10*/  LEA R0, R11, UR9, 0x2 ;  /* 0x000000090b007c11 */ /* 0x000fe4000f8e10ff */
        /* <DEDUP_REMOVED lines=29> */
.L_x_2118:
[----:B------:R-:W-:Y:S05]  /*6cf0*/  EXIT ;  /* 0x000000000000794d */ /* 0x000fea0003800000 */
.L_x_2072:
[----:B------:R-:W-:Y:S01]  /*6d00*/  MOV R143, R136 ;  /* 0x00000088008f7202 */ /* 0x000fe20000000f00 */
[----:B------:R-:W-:Y:S01]  /*6d10*/  HFMA2 R138, -RZ, RZ, 0, 5.9604644775390625e-08 ;  /* 0x00000001ff8a7431 */ /* 0x000fe200000001ff */
[----:B------:R-:W-:Y:S02]  /*6d20*/  MOV R145, RZ ;  /* 0x000000ff00917202 */ /* 0x000fe40000000f00 */
[----:B------:R-:W-:-:S07]  /*6d30*/  MOV R152, 0xffffffff ;  /* 0xffffffff00987802 */ /* 0x000fce0000000f00 */
[----:B--2--5:R-:W-:Y:S05]  /*6d40*/  WARPSYNC.COLLECTIVE R152, `(.L_x_2120) ;  /* 0x0000000098087348 */ /* 0x024fea0003c00000 */
[----:B------:R0:W1:Y:S02]  /*6d50*/  SHFL.UP P6, R86, R143, R138, R145 ;  /* 0x0400008a8f567389 */ /* 0x00006400000c0091 */
[----:B012--5:R-:W-:Y:S05]  /*6d60*/  ENDCOLLECTIVE ;  /* 0x000000000000791b */ /* 0x027fea0003800000 */
.L_x_2120:
[----:B------:R-:W-:Y:S02]  /*6d70*/  MOV R143, R87 ;  /* 0x00000057008f7202 */ /* 0x000fe40000000f00 */
[----:B------:R-:W-:-:S07]  /*6d80*/  MOV R137, R86 ;  /* 0x0000005600897202 */ /* 0x000fce0000000f00 */
[----:B------:R-:W-:Y:S05]  /*6d90*/  WARPSYNC.COLLECTIVE R152, `(.L_x_2121) ;  /* 0x0000000098087348 */ /* 0x000fea0003c00000 */
[----:B------:R0:W1:Y:S02]  /*6da0*/  SHFL.UP P6, R86, R143, R138, R145 ;  /* 0x0400008a8f567389 */ /* 0x00006400000c0091 */
[----:B01----:R-:W-:Y:S05]  /*6db0*/  ENDCOLLECTIVE ;  /* 0x000000000000791b */ /* 0x003fea0003800000 */
.L_x_2121:
        /* <DEDUP_REMOVED lines=8> */
.L_x_2122:
[----:B------:R-:W-:Y:S02]  /*6e40*/  MOV R143, R139 ;  /* 0x0000008b008f7202 */ /* 0x000fe40000000f00 */
[----:B------:R-:W-:-:S07]  /*6e50*/  MOV R137, R86 ;  /* 0x0000005600897202 */ /* 0x000fce0000000f00 */
[----:B------:R-:W-:Y:S05]  /*6e60*/  WARPSYNC.COLLECTIVE R152, `(.L_x_2123) ;  /* 0x0000000098087348 */ /* 0x000fea0003c00000 */
[----:B------:R0:W1:Y:S02]  /*6e70*/  SHFL.UP P6, R86, R143, R138, R145 ;  /* 0x0400008a8f567389 */ /* 0x00006400000c0091 */
[----:B01----:R-:W-:Y:S05]  /*6e80*/  ENDCOLLECTIVE ;  /* 0x000000000000791b */ /* 0x003fea0003800000 */
.L_x_2123:
        /* <DEDUP_REMOVED lines=8> */
.L_x_2124:
[----:B------:R-:W-:Y:S02]  /*6f10*/  MOV R143, R141 ;  /* 0x0000008d008f7202 */ /* 0x000fe40000000f00 */
[----:B------:R-:W-:-:S07]  /*6f20*/  MOV R87, R86 ;  /* 0x0000005600577202 */ /* 0x000fce0000000f00 */
[----:B------:R-:W-:Y:S05]  /*6f30*/  WARPSYNC.COLLECTIVE R152, `(.L_x_2125) ;  /* 0x0000000098087348 */ /* 0x000fea0003c00000 */
[----:B------:R0:W1:Y:S02]  /*6f40*/  SHFL.UP P6, R86, R143, R138, R145 ;  /* 0x0400008a8f567389 */ /* 0x00006400000c0091 */
[----:B01----:R-:W-:Y:S05]  /*6f50*/  ENDCOLLECTIVE ;  /* 0x000000000000791b */ /* 0x003fea0003800000 */
.L_x_2125:
        /* <DEDUP_REMOVED lines=8> */
.L_x_2126:
[----:B------:R-:W-:Y:S02]  /*6fe0*/  MOV R143, R137 ;  /* 0x00000089008f7202 */ /* 0x000fe40000000f00 */
[----:B------:R-:W-:-:S07]  /*6ff0*/  MOV R87, R86 ;  /* 0x0000005600577202 */ /* 0x000fce0000000f00 */
[----:B------:R-:W-:Y:S05]  /*7000*/  WARPSYNC.COLLECTIVE R152, `(.L_x_2127) ;  /* 0x0000000098087348 */ /* 0x000fea0003c00000 */
[----:B------:R0:W1:Y:S02]  /*7010*/  SHFL.UP P6, R86, R143, R138, R145 ;  /* 0x0400008a8f567389 */ /* 0x00006400000c0091 */
[----:B01----:R-:W-:Y:S05]  /*7020*/  ENDCOLLECTIVE ;  /* 0x000000000000791b */ /* 0x003fea0003800000 */
.L_x_2127:
        /* <DEDUP_REMOVED lines=8> */
.L_x_2128:
[----:B------:R-:W-:Y:S02]  /*70b0*/  MOV R143, R87 ;  /* 0x00000057008f7202 */ /* 0x000fe40000000f00 */
[----:B------:R-:W-:-:S07]  /*70c0*/  MOV R139, R86 ;  /* 0x00000056008b7202 */ /* 0x000fce0000000f00 */
[----:B------:R-:W-:Y:S05]  /*70d0*/  WARPSYNC.COLLECTIVE R152, `(.L_x_2129) ;  /* 0x0000000098087348 */ /* 0x000fea0003c00000 */
[----:B------:R0:W1:Y:S02]  /*70e0*/  SHFL.UP P6, R86, R143, R138, R145 ;  /* 0x0400008a8f567389 */ /* 0x00006400000c0091 */
[----:B01----:R-:W-:Y:S05]  /*70f0*/  ENDCOLLECTIVE ;  /* 0x000000000000791b */ /* 0x003fea0003800000 */
.L_x_2129:
[----:B------:R-:W-:Y:S05]  /*7100*/  BRA `(.L_x_2130) ;  /* 0xffffffc400247947 */ /* 0x000fea000383ffff */
.L_x_2073:
        /* <DEDUP_REMOVED lines=8> */
.L_x_2132:
[----:B------:R-:W-:Y:S05]  /*7190*/  BSYNC B0 ;  /* 0x0000000000007941 */ /* 0x000fea0003800000 */
.L_x_2131:
[----:B------:R-:W-:Y:S05]  /*71a0*/  BRA `(.L_x_2133) ;  /* 0xffffffc400147947 */ /* 0x000fea000383ffff */
.L_x_2074:
        /* <DEDUP_REMOVED lines=8> */
.L_x_2135:
[----:B------:R-:W-:Y:S05]  /*7230*/  BSYNC B0 ;  /* 0x0000000000007941 */ /* 0x000fea0003800000 */
.L_x_2134:
[----:B------:R-:W-:Y:S05]  /*7240*/  BRA `(.L_x_2136) ;  /* 0xffffffc000f47947 */ /* 0x000fea000383ffff */
.L_x_2075:
        /* <DEDUP_REMOVED lines=8> */
.L_x_2138:
[----:B------:R-:W-:Y:S05]  /*72d0*/  BSYNC B0 ;  /* 0x0000000000007941 */ /* 0x000fea0003800000 */
.L_x_2137:
        /* <DEDUP_REMOVED lines=10> */
.L_x_2139:
[----:B------:R-:W-:Y:S02]  /*7380*/  MOV R137, R86 ;  /* 0x0000005600897202 */ /* 0x000fe40000000f00 */
[----:B------:R-:W-:-:S07]  /*7390*/  MOV R86, 0x1f ;  /* 0x0000001f00567802 */ /* 0x000fce0000000f00 */
[----:B------:R-:W-:Y:S05]  /*73a0*/  WARPSYNC.COLLECTIVE R152, `(.L_x_2140) ;  /* 0x0000000098087348 */ /* 0x000fea0003c00000 */
[----:B------:R0:W1:Y:S02]  /*73b0*/  SHFL.IDX P2, R153, R151, R87, R86 ;  /* 0x0000005797997389 */ /* 0x0000640000040056 */
[----:B01----:R-:W-:Y:S05]  /*73c0*/  ENDCOLLECTIVE ;  /* 0x000000000000791b */ /* 0x003fea0003800000 */
.L_x_2140:
[----:B------:R-:W-:Y:S02]  /*73d0*/  MOV R151, R41 ;  /* 0x0000002900977202 */ /* 0x000fe40000000f00 */
[----:B------:R-:W-:-:S07]  /*73e0*/  MOV R40, R153 ;  /* 0x0000009900287202 */ /* 0x000fce0000000f00 */
[----:B------:R-:W-:Y:S05]  /*73f0*/  WARPSYNC.COLLECTIVE R152, `(.L_x_2141) ;  /* 0x0000000098087348 */ /* 0x000fea0003c00000 */
[----:B------:R0:W1:Y:S02]  /*7400*/  SHFL.IDX P2, R153, R151, R87, R86 ;  /* 0x0000005797997389 */ /* 0x0000640000040056 */
[----:B01----:R-:W-:Y:S05]  /*7410*/  ENDCOLLECTIVE ;  /* 0x000000000000791b */ /* 0x003fea0003800000 */
.L_x_2141:
[----:B------:R-:W-:Y:S01]  /*7420*/  MOV R41, R153 ;  /* 0x0000009900297202 */ /* 0x000fe20000000f00 */
[----:B------:R-:W-:Y:S06]  /*7430*/  BRA `(.L_x_2142) ;  /* 0xffffffc000907947 */ /* 0x000fec000383ffff */
.L_x_2077:
        /* <DEDUP_REMOVED lines=9> */
.L_x_2143:
[----:B------:R-:W-:Y:S02]  /*74d0*/  ISETP.GT.U32.AND P6, PT, R156, 0xf, PT ;  /* 0x0000000f9c00780c */ /* 0x000fe40003fc4070 */
[----:B------:R-:W-:Y:S02]  /*74e0*/  MOV R151, R153 ;  /* 0x0000009900977202 */ /* 0x000fe40000000f00 */
[----:B------:R-:W-:-:S03]  /*74f0*/  MOV R153, R163 ;  /* 0x000000a300997202 */ /* 0x000fc60000000f00 */
[----:B------:R-:W-:-:S07]  /*7500*/  @P3 FMUL.FTZ R151, R151, R162 ;  /* 0x000000a297973220 */ /* 0x000fce0000410000 */
[----:B------:R-:W-:Y:S05]  /*7510*/  WARPSYNC.COLLECTIVE R152, `(.L_x_2144) ;  /* 0x0000000098087348 */ /* 0x000fea0003c00000 */
[----:B------:R0:W1:Y:S02]  /*7520*/  SHFL.DOWN P2, R153, R153, R86, R87 ;  /* 0x0800005699997389 */ /* 0x0000640000040057 */
[----:B01----:R-:W-:Y:S05]  /*7530*/  ENDCOLLECTIVE ;  /* 0x000000000000791b */ /* 0x003fea0003800000 */
.L_x_2144:
        /* <DEDUP_REMOVED lines=10> */
.L_x_2145:
[----:B------:R-:W-:Y:S02]  /*75e0*/  MOV R151, R153 ;  /* 0x0000009900977202 */ /* 0x000fe40000000f00 */
[----:B------:R-:W-:-:S03]  /*75f0*/  MOV R153, R163 ;  /* 0x000000a300997202 */ /* 0x000fc60000000f00 */
[----:B------:R-:W-:-:S07]  /*7600*/  @!P3 FMUL.FTZ R151, R162, R151 ;  /* 0x00000097a297b220 */ /* 0x000fce0000410000 */
[----:B------:R-:W-:Y:S05]  /*7610*/  WARPSYNC.COLLECTIVE R152, `(.L_x_2146) ;  /* 0x0000000098087348 */ /* 0x000fea0003c00000 */
[----:B------:R0:W1:Y:S02]  /*7620*/  SHFL.DOWN P2, R153, R153, R86, R87 ;  /* 0x0800005699997389 */ /* 0x0000640000040057 */
[----:B01----:R-:W-:Y:S05]  /*7630*/  ENDCOLLECTIVE ;  /* 0x000000000000791b */ /* 0x003fea0003800000 */
.L_x_2146:
        /* <DEDUP_REMOVED lines=9> */
.L_x_2147:
[----:B------:R-:W-:Y:S02]  /*76d0*/  MOV R151, R153 ;  /* 0x0000009900977202 */ /* 0x000fe40000000f00 */
[----:B------:R-:W-:-:S03]  /*76e0*/  MOV R153, R163 ;  /* 0x000000a300997202 */ /* 0x000fc60000000f00 */
[----:B------:R-:W-:-:S07]  /*76f0*/  @!P4 FMUL.FTZ R151, R162, R151 ;  /* 0x00000097a297c220 */ /* 0x000fce0000410000 */
[----:B------:R-:W-:Y:S05]  /*7700*/  WARPSYNC.COLLECTIVE R152, `(.L_x_2148) ;  /* 0x0000000098087348 */ /* 0x000fea0003c00000 */
[----:B------:R0:W1:Y:S02]  /*7710*/  SHFL.DOWN P2, R153, R153, R86, R87 ;  /* 0x0800005699997389 */ /* 0x0000640000040057 */
[----:B01----:R-:W-:Y:S05]  /*7720*/  ENDCOLLECTIVE ;  /* 0x000000000000791b */ /* 0x003fea0003800000 */
.L_x_2148:
        /* <DEDUP_REMOVED lines=9> */
.L_x_2149:
[----:B------:R-:W-:Y:S02]  /*77c0*/  MOV R151, R153 ;  /* 0x0000009900977202 */ /* 0x000fe40000000f00 */
[----:B------:R-:W-:-:S03]  /*77d0*/  MOV R153, R163 ;  /* 0x000000a300997202 */ /* 0x000fc60000000f00 */
[----:B------:R-:W-:-:S07]  /*77e0*/  @!P5 FMUL.FTZ R151, R162, R151 ;  /* 0x00000097a297d220 */ /* 0x000fce0000410000 */
[----:B------:R-:W-:Y:S05]  /*77f0*/  WARPSYNC.COLLECTIVE R152, `(.L_x_2150) ;  /* 0x0000000098087348 */ /* 0x000fea0003c00000 */
[----:B------:R0:W1:Y:S02]  /*7800*/  SHFL.DOWN P2, R153, R153, R86, R87 ;  /* 0x0800005699997389 */ /* 0x0000640000040057 */
[----:B01----:R-:W-:Y:S05]  /*7810*/  ENDCOLLECTIVE ;  /* 0x000000000000791b */ /* 0x003fea0003800000 */
.L_x_2150:
        /* <DEDUP_REMOVED lines=9> */
.L_x_2151:
[----:B------:R-:W-:Y:S02]  /*78b0*/  MOV R151, R153 ;  /* 0x0000009900977202 */ /* 0x000fe40000000f00 */
[----:B------:R-:W-:-:S03]  /*78c0*/  MOV R153, R163 ;  /* 0x000000a300997202 */ /* 0x000fc60000000f00 */
[----:B------:R-:W-:-:S07]  /*78d0*/  @!P6 FMUL.FTZ R151, R162, R151 ;  /* 0x00000097a297e220 */ /* 0x000fce0000410000 */
[----:B------:R-:W-:Y:S05]  /*78e0*/  WARPSYNC.COLLECTIVE R152, `(.L_x_2152) ;  /* 0x0000000098087348 */ /* 0x000fea0003c00000 */
[----:B------:R0:W1:Y:S02]  /*78f0*/  SHFL.DOWN P2, R153, R153, R86, R87 ;  /* 0x0800005699997389 */ /* 0x0000640000040057 */
[----:B01----:R-:W-:Y:S05]  /*7900*/  ENDCOLLECTIVE ;  /* 0x000000000000791b */ /* 0x003fea0003800000 */
.L_x_2152:
        /* <DEDUP_REMOVED lines=10> */
.L_x_2153:
[----:B------:R-:W-:Y:S02]  /*79b0*/  MOV R151, R163 ;  /* 0x000000a300977202 */ /* 0x000fe40000000f00 */
[----:B------:R-:W-:-:S07]  /*79c0*/  MOV R157, R153 ;  /* 0x00000099009d7202 */ /* 0x000fce0000000f00 */
[----:B------:R-:W-:Y:S05]  /*79d0*/  WARPSYNC.COLLECTIVE R152, `(.L_x_2154) ;  /* 0x0000000098087348 */ /* 0x000fea0003c00000 */
[----:B------:R0:W1:Y:S02]  /*79e0*/  SHFL.IDX P2, R153, R151, R87, R86 ;  /* 0x0000005797997389 */ /* 0x0000640000040056 */
[----:B01----:R-:W-:Y:S05]  /*79f0*/  ENDCOLLECTIVE ;  /* 0x000000000000791b */ /* 0x003fea0003800000 */
.L_x_2154:
        /* <DEDUP_REMOVED lines=10> */
.L_x_2155:
[----:B------:R-:W-:Y:S02]  /*7aa0*/  MOV R162, R153 ;  /* 0x0000009900a27202 */ /* 0x000fe40000000f00 */
[----:B------:R-:W-:-:S07]  /*7ab0*/  MOV R153, R163 ;  /* 0x000000a300997202 */ /* 0x000fce0000000f00 */
[----:B------:R-:W-:Y:S05]  /*7ac0*/  WARPSYNC.COLLECTIVE R152, `(.L_x_2156) ;  /* 0x0000000098087348 */ /* 0x000fea0003c00000 */
[----:B------:R0:W1:Y:S02]  /*7ad0*/  SHFL.DOWN P2, R153, R153, R86, R87 ;  /* 0x0800005699997389 */ /* 0x0000640000040057 */
[----:B01----:R-:W-:Y:S05]  /*7ae0*/  ENDCOLLECTIVE ;  /* 0x000000000000791b */ /* 0x003fea0003800000 */
.L_x_2156:
[----:B------:R-:W-:Y:S01]  /*7af0*/  HFMA2 R87, -RZ, RZ, 0, 0 ;  /* 0x00000000ff577431 */ /* 0x000fe200000001ff */
[----:B------:R-:W-:Y:S02]  /*7b00*/  MOV R86, 0x1f ;  /* 0x0000001f00567802 */ /* 0x000fe40000000f00 */
[----:B------:R-:W-:-:S07]  /*7b10*/  MOV R163, R153 ;  /* 0x0000009900a37202 */ /* 0x000fce0000000f00 */
[----:B------:R-:W-:Y:S05]  /*7b20*/  WARPSYNC.COLLECTIVE R152, `(.L_x_2157) ;  /* 0x0000000098087348 */ /* 0x000fea0003c00000 */
[----:B------:R0:W1:Y:S02]  /*7b30*/  SHFL.IDX P2, R153, R151, R87, R86 ;  /* 0x0000005797997389 */ /* 0x0000640000040056 */
[----:B01----:R-:W-:Y:S05]  /*7b40*/  ENDCOLLECTIVE ;  /* 0x000000000000791b */ /* 0x003fea0003800000 */
.L_x_2157:
[----:B------:R-:W-:Y:S02]  /*7b50*/  MOV R151, R41 ;  /* 0x0000002900977202 */ /* 0x000fe40000000f00 */
[----:B------:R-:W-:-:S07]  /*7b60*/  MOV R40, R153 ;  /* 0x0000009900287202 */ /* 0x000fce0000000f00 */
[----:B------:R-:W-:Y:S05]  /*7b70*/  WARPSYNC.COLLECTIVE R152, `(.L_x_2158) ;  /* 0x0000000098087348 */ /* 0x000fea0003c00000 */
[----:B------:R0:W1:Y:S02]  /*7b80*/  SHFL.IDX P2, R153, R151, R87, R86 ;  /* 0x0000005797997389 */ /* 0x0000640000040056 */
[----:B01----:R-:W-:Y:S05]  /*7b90*/  ENDCOLLECTIVE ;  /* 0x000000000000791b */ /* 0x003fea0003800000 */
.L_x_2158:
[----:B------:R-:W-:Y:S02]  /*7ba0*/  MOV R41, R153 ;  /* 0x0000009900297202 */ /* 0x000fe40000000f00 */
[----:B------:R-:W-:Y:S01]  /*7bb0*/  ISETP.NE.AND P2, PT, R83, 0x1f, PT ;  /* 0x0000001f5300780c */ /* 0x000fe20003f45270 */
[----:B------:R-:W-:-:S12]  /*7bc0*/  BRA `(.L_x_2159) ;  /* 0xffffffc4003c7947 */ /* 0x000fd8000383ffff */
.L_x_2160:
        /* <DEDUP_REMOVED lines=11> */
.L_x_10429:


//--------------------- .text._Z25selective_scan_bwd_kernelI32Selective_Scan_bwd_kernel_traitsILi128ELi16ELb1ELb0ELb1ELb1ELb0EN3c104HalfEfEEv12SSMParamsBwd --------------------------
	.section	.text._Z25selective_scan_bwd_kernelI32Selective_Scan_bwd_kernel_traitsILi128ELi16ELb1ELb0ELb1ELb1ELb0EN3c104HalfEfEEv12SSMParamsBwd,"ax",@progbits
	.align	128
        .global         _Z25selective_scan_bwd_kernelI32Selective_Scan_bwd_kernel_traitsILi128ELi16ELb1ELb0ELb1ELb1ELb0EN3c104HalfEfEEv12SSMParamsBwd
        .type           _Z25selective_scan_bwd_kernelI32Selective_Scan_bwd_kernel_traitsILi128ELi16ELb1ELb0ELb1ELb1ELb0EN3c104HalfEfEEv12SSMParamsBwd,@function
        .size           _Z25selective_scan_bwd_kernelI32Selective_Scan_bwd_kernel_traitsILi128ELi16ELb1ELb0ELb1ELb1ELb0EN3c104HalfEfEEv12SSMParamsBwd,(.L_x_10430 - _Z25selective_scan_bwd_kernelI32Selective_Scan_bwd_kernel_traitsILi128ELi16ELb1ELb0ELb1ELb1ELb0EN3c104HalfEfEEv12SSMParamsBwd)
        .other          _Z25selective_scan_bwd_kernelI32Selective_Scan_bwd_kernel_traitsILi128ELi16ELb1ELb0ELb1ELb1ELb0EN3c104HalfEfEEv12SSMParamsBwd,@"STO_CUDA_ENTRY STV_DEFAULT"
_Z25selective_scan_bwd_kernelI32Selective_Scan_bwd_kernel_traitsILi128ELi16ELb1ELb0ELb1ELb1ELb0EN3c104HalfEfEEv12SSMParamsBwd:
.text._Z25selective_scan_bwd_kernelI32Selective_Scan_bwd_kernel_traitsILi128ELi16ELb1ELb0ELb1ELb1ELb0EN3c104HalfEfEEv12SSMParamsBwd:
        /* <DEDUP_REMOVED lines=26> */
[----:B---3--:R3:W3:Y:S04]  /*01a0*/  @P0 LDG.E R3, desc[UR34][R2.64] ;  /* 0x0000002202030981 */ /* 0x0086e8000c1e1900 */
[----:B------:R-:W3:Y:S01]  /*01b0*/  @P1 LDG.E R4, desc[UR34][R4.64] ;  /* 0x0000002204041981 */ /* 0x000ee2000c1e1900 */
        /* <DEDUP_REMOVED lines=29> */
[----:B--2---:R-:W-:Y:S01]  /*0390*/  UISETP.NE.U32.AND UP0, UPT, UR26, URZ, UPT ;  /* 0x000000ff1a00728c */ /* 0x004fe2000bf05070 */
[----:B---3--:R-:W-:-:S03]  /*03a0*/  IADD3 R2, PT, PT, R0, 0xffffffe, RZ ;  /* 0x0ffffffe00027810 */ /* 0x008fc60007ffe0ff */
[----:B------:R-:W-:Y:S01]  /*03b0*/  UISETP.NE.AND.EX UP0, UPT, UR27, URZ, UPT, UP0 ;  /* 0x000000ff1b00728c */ /* 0x000fe2000bf05300 */
[----:B------:R-:W-:Y:S01]  /*03c0*/  MOV R0, UR8 ;  /* 0x0000000800007c02 */ /* 0x000fe20008000f00 */
[----:B------:R-:W2:Y:S01]  /*03d0*/  LDCU.64 UR26, c[0x0][0x3e8] ;  /* 0x00007d00ff1a77ac */ /* 0x000ea20008000a00 */
[----:B------:R-:W3:Y:S02]  /*03e0*/  F2I.FTZ.U32.TRUNC.NTZ R2, R2 ;  /* 0x0000000200027305 */ /* 0x000ee4000021f000 */
[----:B------:R-:W-:-:S04]  /*03f0*/  IABS R0, R0 ;  /* 0x0000000000007213 */ /* 0x000fc80000000000 */
[----:B------:R-:W-:Y:S02]  /*0400*/  R2UR UR24, R0 ;  /* 0x00000000001872ca */ /* 0x000fe400000e0000 */
[----:B------:R-:W5:Y:S01]  /*0410*/  @UP0 LDCU.64 UR30, c[0x0][0x480] ;  /* 0x00009000ff1e07ac */ /* 0x000f620008000a00 */
[----:B---3--:R-:W-:-:S13]  /*0420*/  R2UR UR5, R2 ;  /* 0x00000000020572ca */ /* 0x008fda00000e0000 */
[----:B------:R-:W-:-:S04]  /*0430*/  UIADD3 UR23, UPT, UPT, URZ, -UR5, URZ ;  /* 0x80000005ff177290 */ /* 0x000fc8000fffe0ff */
[----:B------:R-:W-:-:S04]  /*0440*/  UIMAD UR23, UR23, UR29, URZ ;  /* 0x0000001d171772a4 */ /* 0x000fc8000f8e02ff */
[----:B------:R-:W-:-:S04]  /*0450*/  UIMAD.WIDE.U32 UR4, UR5, UR23, UR4 ;  /* 0x00000017050472a5 */ /* 0x000fc8000f8e0004 */
[----:B------:R-:W-:-:S03]  /*0460*/  UIMAD.WIDE.U32 UR4, UR5, UR24, URZ ;  /* 0x00000018050472a5 */ /* 0x000fc6000f8e00ff */
[----:B------:R-:W3:Y:S04]  /*0470*/  LDCU.64 UR22, c[0x0][0x4a0] ;  /* 0x00009400ff1677ac */ /* 0x000ee80008000a00 */
[----:B------:R-:W-:Y:S01]  /*0480*/  UMOV UR9, UR5 ;  /* 0x0000000500097c82 */ /* 0x000fe20008000000 */
[----:B-1----:R-:W-:Y:S02]  /*0490*/  UIMAD.WIDE.U32 UR4, UR10, UR18, URZ ;  /* 0x000000120a0472a5 */ /* 0x002fe4000f8e00ff */
[----:B------:R-:W-:Y:S02]  /*04a0*/  UIADD3 UR21, UPT, UPT, -UR9, URZ, URZ ;  /* 0x000000ff09157290 */ /* 0x000fe4000fffe1ff */
[----:B------:R-:W-:Y:S02]  /*04b0*/  UIMAD UR5, UR10, UR19, UR5 ;  /* 0x000000130a0572a4 */ /* 0x000fe4000f8e0205 */
[----:B------:R-:W-:-:S02]  /*04c0*/  UIMAD UR21, UR29, UR21, UR24 ;  /* 0x000000151d1572a4 */ /* 0x000fc4000f8e0218 */
[----:B----4-:R-:W-:Y:S02]  /*04d0*/  UIMAD.WIDE.U32 UR18, UR10, UR6, URZ ;  /* 0x000000060a1272a5 */ /* 0x010fe4000f8e00ff */
[----:B------:R-:W-:Y:S02]  /*04e0*/  UISETP.GT.U32.AND UP2, UPT, UR29, UR21, UPT ;  /* 0x000000151d00728c */ /* 0x000fe4000bf44070 */
[----:B------:R-:W-:Y:S02]  /*04f0*/  UIMAD UR19, UR10, UR7, UR19 ;  /* 0x000000070a1372a4 */ /* 0x000fe4000f8e0213 */
[----:B---3--:R-:W-:Y:S01]  /*0500*/  UIMAD.WIDE.U32 UR12, UR8, UR22, UR4 ;  /* 0x00000016080c72a5 */ /* 0x008fe2000f8e0004 */
[----:B------:R-:W1:Y:S03]  /*0510*/  LDCU.64 UR6, c[0x0][0x528] ;  /* 0x0000a500ff0677ac */ /* 0x000e660008000a00 */
[----:B------:R-:W-:-:S03]  /*0520*/  UIMAD UR24, UR8, UR23, UR13 ;  /* 0x00000017081872a4 */ /* 0x000fc6000f8e020d */
[----:B------:R-:W-:Y:S02]  /*0530*/  @!UP2 UIADD3 UR21, UPT, UPT, UR21, -UR29, URZ ;  /* 0x8000001d1515a290 */ /* 0x000fe4000fffe0ff */
[----:B------:R-:W-:Y:S02]  /*0540*/  ULOP3.LUT UR13, UR8, UR28, URZ, 0x3c, !UPT ;  /* 0x0000001c080d7292 */ /* 0x000fe4000f8e3cff */
[----:B------:R-:W-:Y:S02]  /*0550*/  UISETP.GE.U32.AND UP1, UPT, UR21, UR29, UPT ;  /* 0x0000001d1500728c */ /* 0x000fe4000bf26070 */
[----:B------:R-:W-:Y:S02]  /*0560*/  @!UP2 UIADD3 UR9, UPT, UPT, UR9, 0x1, URZ ;  /* 0x000000010909a890 */ /* 0x000fe4000fffe0ff */
[----:B------:R-:W-:Y:S01]  /*0570*/  UISETP.GE.AND UP2, UPT, UR13, URZ, UPT ;  /* 0x000000ff0d00728c */ /* 0x000fe2000bf46270 */
[----:B------:R-:W3:Y:S04]  /*0580*/  LDCU.64 UR4, c[0x0][0x450] ;  /* 0x00008a00ff0477ac */ /* 0x000ee80008000a00 */
[----:B------:R-:W4:Y:S02]  /*0590*/  @UP0 LDCU UR13, c[0x0][0x384] ;  /* 0x00007080ff0d07ac */ /* 0x000f240008000800 */
[----:B------:R-:W-:-:S02]  /*05a0*/  @UP1 UIADD3 UR9, UPT, UPT, UR9, 0x1, URZ ;  /* 0x0000000109091890 */ /* 0x000fc4000fffe0ff */
[----:B------:R-:W-:Y:S02]  /*05b0*/  UISETP.NE.AND UP1, UPT, UR28, URZ, UPT ;  /* 0x000000ff1c00728c */ /* 0x000fe4000bf25270 */
[----:B------:R-:W-:Y:S02]  /*05c0*/  @!UP2 UIADD3 UR9, UPT, UPT, -UR9, URZ, URZ ;  /* 0x000000ff0909a290 */ /* 0x000fe4000fffe1ff */
[----:B------:R-:W-:-:S04]  /*05d0*/  UIADD3 UR12, UP2, UPT, UR17, UR12, URZ ;  /* 0x0000000c110c7290 */ /* 0x000fc8000ff5e0ff */
[----:B------:R-:W-:-:S03]  /*05e0*/  UIADD3.X UR24, UPT, UPT, UR11, UR24, URZ, UP2, !UPT ;  /* 0x000000180b187290 */ /* 0x000fc600097fe4ff */
[----:B------:R-:W-:Y:S02]  /*05f0*/  @!UP1 ULOP3.LUT UR9, URZ, UR28, URZ, 0x33, !UPT ;  /* 0x0000001cff099292 */ /* 0x000fe4000f8e33ff */
[----:B-1----:R-:W-:Y:S02]  /*0600*/  ULEA UR23, UP1, UR12, UR6, 0x1 ;  /* 0x000000060c177291 */ /* 0x002fe4000f8208ff */
[----:B------:R-:W-:Y:S01]  /*0610*/  USHF.R.S32.HI UR6, URZ, 0x1f, UR9 ;  /* 0x0000001fff067899 */ /* 0x000fe20008011409 */
[----:B------:R-:W1:Y:S03]  /*0620*/  @UP0 LDCU UR28, c[0x0][0x38c] ;  /* 0x00007180ff1c07ac */ /* 0x000e660008000800 */
[----:B--2---:R-:W-:Y:S02]  /*0630*/  UIMAD UR6, UR6, UR26, URZ ;  /* 0x0000001a060672a4 */ /* 0x004fe4000f8e02ff */
[----:B------:R-:W-:-:S02]  /*0640*/  ULEA.HI.X UR24, UR12, UR7, UR24, 0x1, UP1 ;  /* 0x000000070c187291 */ /* 0x000fc400088f0c18 */
[----:B------:R-:W-:Y:S02]  /*0650*/  UIMAD.WIDE.U32 UR18, UR9, UR26, UR18 ;  /* 0x0000001a091272a5 */ /* 0x000fe4000f8e0012 */
[----:B------:R-:W-:Y:S02]  /*0660*/  UIMAD UR12, UR9, UR27, UR6 ;  /* 0x0000001b090c72a4 */ /* 0x000fe4000f8e0206 */
[----:B----4-:R-:W-:Y:S02]  /*0670*/  @UP0 UIMAD UR10, UR10, UR13, UR8 ;  /* 0x0000000d0a0a02a4 */ /* 0x010fe4000f8e0208 */
[----:B------:R-:W-:Y:S02]  /*0680*/  UIADD3 UR17, UP1, UPT, UR17, UR18, URZ ;  /* 0x0000001211117290 */ /* 0x000fe4000ff3e0ff */
[----:B------:R-:W-:Y:S02]  /*0690*/  UIADD3 UR12, UPT, UPT, UR19, UR12, URZ ;  /* 0x0000000c130c7290 */ /* 0x000fe4000fffe0ff */
[----:B------:R-:W-:-:S02]  /*06a0*/  @UP0 UIMAD UR10, UR10, UR25, URZ ;  /* 0x000000190a0a02a4 */ /* 0x000fc4000f8e02ff */
[----:B---3--:R-:W-:Y:S02]  /*06b0*/  ULEA UR22, UP2, UR17, UR4, 0x1 ;  /* 0x0000000411167291 */ /* 0x008fe4000f8408ff */
[----:B------:R-:W-:Y:S02]  /*06c0*/  UIADD3.X UR21, UPT, UPT, UR11, UR12, URZ, UP1, !UPT ;  /* 0x0000000c0b157290 */ /* 0x000fe40008ffe4ff */
[----:B-1----:R-:W-:Y:S02]  /*06d0*/  @UP0 UIMAD UR10, UR10, UR28, URZ ;  /* 0x0000001c0a0a02a4 */ /* 0x002fe4000f8e02ff */
[----:B------:R-:W-:Y:S01]  /*06e0*/  ULEA.HI.X UR21, UR17, UR5, UR21, 0x1, UP2 ;  /* 0x0000000511157291 */ /* 0x000fe200090f0c15 */
[----:B------:R-:W-:Y:S02]  /*06f0*/  UMOV UR4, URZ ;  /* 0x000000ff00047c82 */ /* 0x000fe40008000000 */
[----:B------:R-:W-:Y:S01]  /*0700*/  UMOV UR5, URZ ;  /* 0x000000ff00057c82 */ /* 0x000fe20008000000 */
[----:B-----5:R-:W-:-:S02]  /*0710*/  @UP0 UIMAD.WIDE UR4, UR10, 0x8, UR30 ;  /* 0x000000080a0408a5 */ /* 0x020fc4000f8e021e */
        /* <DEDUP_REMOVED lines=8> */
[----:B------:R-:W-:Y:S01]  /*07a0*/  UMOV UR19, UR23 ;  /* 0x0000001700137c82 */ /* 0x000fe20008000000 */
[----:B------:R-:W-:Y:S01]  /*07b0*/  UMOV UR23, 0x400 ;  /* 0x0000040000177882 */ /* 0x000fe20000000000 */
[----:B------:R2:W-:Y:S01]  /*07c0*/  STL [R1+0x8], RZ ;  /* 0x000008ff01007387 */ /* 0x0005e20000100800 */
[----:B------:R-:W-:Y:S01]  /*07d0*/  UMOV UR18, UR20 ;  /* 0x0000001400127c82 */ /* 0x000fe20008000000 */
[----:B------:R-:W3:Y:S02]  /*07e0*/  LDCU UR12, c[0x0][0x394] ;  /* 0x00007280ff0c77ac */ /* 0x000ee40008000800 */
[----:B------:R2:W-:Y:S01]  /*07f0*/  STL [R1+0xc], RZ ;  /* 0x00000cff01007387 */ /* 0x0005e20000100800 */
[----:B------:R-:W-:Y:S01]  /*0800*/  UMOV UR13, UR16 ;  /* 0x00000010000d7c82 */ /* 0x000fe20008000000 */
[----:B------:R-:W-:Y:S01]  /*0810*/  UMOV UR10, UR14 ;  /* 0x0000000e000a7c82 */ /* 0x000fe20008000000 */
[----:B------:R-:W-:Y:S01]  /*0820*/  UMOV UR11, UR15 ;  /* 0x0000000f000b7c82 */ /* 0x000fe20008000000 */
[----:B------:R-:W-:Y:S01]  /*0830*/  UMOV UR20, UR24 ;  /* 0x0000001800147c82 */ /* 0x000fe20008000000 */
[----:B-1----:R-:W-:Y:S01]  /*0840*/  ULEA UR23, UR8, UR23, 0x18 ;  /* 0x0000001708177291 */ /* 0x002fe2000f8ec0ff */
[----:B0-----:R-:W-:-:S02]  /*0850*/  SHF.L.U32 R27, R78, 0x1, RZ ;  /* 0x000000014e1b7819 */ /* 0x001fc400000006ff */
[----:B------:R-:W-:Y:S02]  /*0860*/  LOP3.LUT R40, R78, 0x1f, RZ, 0xc0, !PT ;  /* 0x0000001f4e287812 */ /* 0x000fe400078ec0ff */
[----:B------:R-:W-:-:S04]  /*0870*/  LOP3.LUT R27, R27, 0x7c0, RZ, 0xc0, !PT ;  /* 0x000007c01b1b7812 */ /* 0x000fc800078ec0ff */
[----:B--23--:R-:W-:-:S07]  /*0880*/  LOP3.LUT R0, R27, R40, RZ, 0xfc, !PT ;  /* 0x000000281b007212 */ /* 0x00cfce00078efcff */
.L_x_2240:
[----:B------:R-:W-:Y:S01]  /*0890*/  BAR.SYNC.DEFER_BLOCKING 0x0 ;  /* 0x0000000000007b1d */ /* 0x000fe20000010000 */
[----:B------:R-:W-:Y:S02]  /*08a0*/  MOV R2, UR13 ;  /* 0x0000000d00027c02 */ /* 0x000fe40008000f00 */
        /* <DEDUP_REMOVED lines=27> */
[----:B------:R-:W4:Y:S04]  /*0a60*/  LDG.E.128 R36, desc[UR34][R2.64] ;  /* 0x0000002202247981 */ /* 0x000f28000c1e1d00 */
[----:B------:R-:W5:Y:S01]  /*0a70*/  LDG.E.128 R44, desc[UR34][R2.64+0x200] ;  /* 0x00020022022c7981 */ /* 0x000f62000c1e1d00 */
[----:B------:R-:W-:Y:S01]  /*0a80*/  BSSY.RECONVERGENT B0, `(.L_x_2162) ;  /* 0x0000043000007945 */ /* 0x000fe20003800200 */
[----:B0-----:R-:W-:-:S02]  /*0a90*/  HADD2.F32 R75, -RZ, R16.H0_H0 ;  /* 0x20000010ff4b7230 */ /* 0x001fc40000004100 */
[----:B-1----:R-:W-:Y:S02]  /*0aa0*/  HADD2.F32 R69, -RZ, R20.H0_H0 ;  /* 0x20000014ff457230 */ /* 0x002fe40000004100 */
[--C-:B------:R-:W-:Y:S02]  /*0ab0*/  HADD2.F32 R67, -RZ, R21.reuse.H0_H0 ;  /* 0x20000015ff437230 */ /* 0x100fe40000004100 */
[----:B------:R-:W-:Y:S02]  /*0ac0*/  HADD2.F32 R65, -RZ, R22.H0_H0 ;  /* 0x20000016ff417230 */ /* 0x000fe40000004100 */
[----:B------:R-:W-:Y:S01]  /*0ad0*/  FADD.FTZ R69, R69, UR6 ;  /* 0x0000000645457e21 */ /* 0x000fe20008010000 */
[----:B------:R-:W-:Y:S02]  /*0ae0*/  HADD2.F32 R20, -RZ, R20.H1_H1 ;  /* 0x30000014ff147230 */ /* 0x000fe40000004100 */
[----:B------:R-:W-:Y:S01]  /*0af0*/  FADD.FTZ R67, R67, UR6 ;  /* 0x0000000643437e21 */ /* 0x000fe20008010000 */
[----:B------:R-:W-:-:S02]  /*0b00*/  HADD2.F32 R21, -RZ, R21.H1_H1 ;  /* 0x30000015ff157230 */ /* 0x000fc40000004100 */
[----:B------:R-:W-:Y:S01]  /*0b10*/  FADD.FTZ R65, R65, UR6 ;  /* 0x0000000641417e21 */ /* 0x000fe20008010000 */
[----:B------:R-:W-:Y:S01]  /*0b20*/  FSETP.GTU.FTZ.AND P0, PT, R69, 20, PT ;  /* 0x41a000004500780b */ /* 0x000fe20003f1c000 */
[----:B------:R-:W-:Y:S02]  /*0b30*/  HADD2.F32 R22, -RZ, R22.H1_H1 ;  /* 0x30000016ff167230 */ /* 0x000fe40000004100 */
[----:B------:R-:W-:Y:S01]  /*0b40*/  FADD.FTZ R68, R20, UR6 ;  /* 0x0000000614447e21 */ /* 0x000fe20008010000 */
[----:B------:R-:W-:Y:S01]  /*0b50*/  FADD.FTZ R66, R21, UR6 ;  /* 0x0000000615427e21 */ /* 0x000fe20008010000 */
[----:B------:R-:W-:Y:S01]  /*0b60*/  HADD2.F32 R60, -RZ, R23.H0_H0 ;  /* 0x20000017ff3c7230 */ /* 0x000fe20000004100 */
[----:B------:R-:W-:Y:S01]  /*0b70*/  FSETP.GTU.FTZ.AND P2, PT, R67, 20, PT ;  /* 0x41a000004300780b */ /* 0x000fe20003f5c000 */
[----:B------:R-:W-:Y:S01]  /*0b80*/  FADD.FTZ R64, R22, UR6 ;  /* 0x0000000616407e21 */ /* 0x000fe20008010000 */
[----:B------:R-:W-:Y:S01]  /*0b90*/  HADD2.F32 R74, -RZ, R16.H1_H1 ;  /* 0x30000010ff4a7230 */ /* 0x000fe20000004100 */
[----:B------:R-:W-:Y:S01]  /*0ba0*/  FSETP.GTU.FTZ.AND P1, PT, R68, 20, PT ;  /* 0x41a000004400780b */ /* 0x000fe20003f3c000 */
[--C-:B------:R-:W-:Y:S01]  /*0bb0*/  HADD2.F32 R73, -RZ, R17.reuse.H0_H0 ;  /* 0x20000011ff497230 */ /* 0x100fe20000004100 */
[----:B------:R-:W-:Y:S01]  /*0bc0*/  FSETP.GTU.FTZ.AND P3, PT, R66, 20, PT ;  /* 0x41a000004200780b */ /* 0x000fe20003f7c000 */
[----:B------:R-:W-:Y:S01]  /*0bd0*/  HADD2.F32 R72, -RZ, R17.H1_H1 ;  /* 0x30000011ff487230 */ /* 0x000fe20000004100 */
[----:B------:R-:W-:Y:S01]  /*0be0*/  FSETP.GTU.FTZ.AND P4, PT, R65, 20, PT ;  /* 0x41a000004100780b */ /* 0x000fe20003f9c000 */
[--C-:B------:R-:W-:Y:S01]  /*0bf0*/  HADD2.F32 R71, -RZ, R18.reuse.H0_H0 ;  /* 0x20000012ff477230 */ /* 0x100fe20000004100 */
[----:B------:R-:W-:Y:S01]  /*0c00*/  FSETP.GTU.FTZ.AND P5, PT, R64, 20, PT ;  /* 0x41a000004000780b */ /* 0x000fe20003fbc000 */
[----:B------:R-:W-:-:S02]  /*0c10*/  HADD2.F32 R70, -RZ, R18.H1_H1 ;  /* 0x30000012ff467230 */ /* 0x000fc40000004100 */
[----:B------:R-:W-:Y:S01]  /*0c20*/  FADD.FTZ R60, R60, UR6 ;  /* 0x000000063c3c7e21 */ /* 0x000fe20008010000 */
[--C-:B------:R-:W-:Y:S02]  /*0c30*/  HADD2.F32 R63, -RZ, R19.reuse.H0_H0 ;  /* 0x20000013ff3f7230 */ /* 0x100fe40000004100 */
[----:B------:R-:W-:Y:S02]  /*0c40*/  HADD2.F32 R62, -RZ, R19.H1_H1 ;  /* 0x30000013ff3e7230 */ /* 0x000fe40000004100 */
[----:B------:R-:W-:Y:S02]  /*0c50*/  HADD2.F32 R23, -RZ, R23.H1_H1 ;  /* 0x30000017ff177230 */ /* 0x000fe40000004100 */
[----:B------:R-:W-:Y:S01]  /*0c60*/  HADD2.F32 R61, -RZ, R8.H0_H0 ;  /* 0x20000008ff3d7230 */ /* 0x000fe20000004100 */
[----:B----4-:R2:W-:Y:S04]  /*0c70*/  STS.128 [R77], R36 ;  /* 0x000000244d007388 */ /* 0x0105e80000000c00 */
[----:B-----5:R2:W-:Y:S01]  /*0c80*/  STS.128 [R77+0x200], R44 ;  /* 0x0002002c4d007388 */ /* 0x0205e20000000c00 */
[----:B------:R-:W-:-:S03]  /*0c90*/  NOP ;  /* 0x0000000000007918 */ /* 0x000fc60000000000 */
[----:B------:R2:W0:Y:S04]  /*0ca0*/  LDS.128 R32, [R76] ;  /* 0x000000004c207984 */ /* 0x0004280000000c00 */
[----:B------:R2:W1:Y:S01]  /*0cb0*/  LDS.128 R4, [R76+0x10] ;  /* 0x000010004c047984 */ /* 0x0004620000000c00 */
[----:B---3--:R-:W-:Y:S05]  /*0cc0*/  @P0 BRA `(.L_x_2163) ;  /* 0x0000000000780947 */ /* 0x008fea0003800000 */
[----:B------:R-:W-:Y:S01]  /*0cd0*/  FMUL.FTZ R69, R69, 1.4426950216293334961 ;  /* 0x3fb8aa3b45457820 */ /* 0x000fe20000410000 */
[----:B------:R-:W-:Y:S02]  /*0ce0*/  MOV R16, 0x3e800000 ;  /* 0x3e80000000107802 */ /* 0x000fe40000000f00 */
[----:B------:R-:W-:Y:S01]  /*0cf0*/  MOV R17, 0x3d39bf78 ;  /* 0x3d39bf7800117802 */ /* 0x000fe20000000f00 */
        /* <DEDUP_REMOVED lines=27> */
.L_x_2163:
[----:B------:R-:W-:Y:S05]  /*0eb0*/  BSYNC.RECONVERGENT B0 ;  /* 0x0000000000007941 */ /* 0x000fea0003800200 */
.L_x_2162:
        /* <DEDUP_REMOVED lines=39> */
.L_x_2165:
[----:B------:R-:W-:Y:S05]  /*1130*/  BSYNC.RECONVERGENT B0 ;  /* 0x0000000000007941 */ /* 0x000fea0003800200 */
.L_x_2164:
[--C-:B------:R-:W-:Y:S01]  /*1140*/  HADD2.F32 R51, -RZ, R12.reuse.H0_H0 ;  /* 0x2000000cff337230 */ /* 0x100fe20000004100 */
[----:B------:R-:W-:Y:S01]  /*1150*/  BSSY.RECONVERGENT B0, `(.L_x_2166) ;  /* 0x0000026000007945 */ /* 0x000fe20003800200 */
[----:B------:R-:W-:Y:S01]  /*1160*/  FSETP.GTU.FTZ.AND P1, PT, R54, 20, PT ;  /* 0x41a000003600780b */ /* 0x000fe20003f3c000 */
[--C-:B------:R-:W-:Y:S02]  /*1170*/  HADD2.F32 R53, -RZ, R11.reuse.H0_H0 ;  /* 0x2000000bff357230 */ /* 0x100fe40000004100 */
        /* <DEDUP_REMOVED lines=35> */
.L_x_2167:
[----:B------:R-:W-:Y:S05]  /*13b0*/  BSYNC.RECONVERGENT B0 ;  /* 0x0000000000007941 */ /* 0x000fea0003800200 */
.L_x_2166:
[----:B------:R-:W-:Y:S01]  /*13c0*/  BSSY.RECONVERGENT B0, `(.L_x_2168) ;  /* 0x0000027000007945 */ /* 0x000fe20003800200 */
[--C-:B------:R-:W-:Y:S01]  /*13d0*/  HADD2.F32 R20, -RZ, R14.reuse.H0_H0 ;  /* 0x2000000eff147230 */ /* 0x100fe20000004100 */
[----:B------:R-:W-:Y:S01]  /*13e0*/  FSETP.GTU.FTZ.AND P2, PT, R51, 20, PT ;  /* 0x41a000003300780b */ /* 0x000fe20003f5c000 */
[----:B------:R-:W-:Y:S02]  /*13f0*/  HADD2.F32 R13, -RZ, R13.H1_H1 ;  /* 0x3000000dff0d7230 */ /* 0x000fe40000004100 */
[----:B------:R-:W-:Y:S01]  /*1400*/  FADD.FTZ R50, R50, UR6 ;  /* 0x0000000632327e21 */ /* 0x000fe20008010000 */
[----:B------:R-:W-:Y:S02]  /*1410*/  HADD2.F32 R14, -RZ, R14.H1_H1 ;  /* 0x3000000eff0e7230 */ /* 0x000fe40000004100 */
[--C-:B------:R-:W-:Y:S02]  /*1420*/  HADD2.F32 R12, -RZ, R15.reuse.H0_H0 ;  /* 0x2000000fff0c7230 */ /* 0x100fe40000004100 */
[----:B------:R-:W-:Y:S01]  /*1430*/  HADD2.F32 R8, -RZ, R15.H1_H1 ;  /* 0x3000000fff087230 */ /* 0x000fe20000004100 */
        /* <DEDUP_REMOVED lines=31> */
.L_x_2169:
[----:B------:R-:W-:Y:S05]  /*1630*/  BSYNC.RECONVERGENT B0 ;  /* 0x0000000000007941 */ /* 0x000fea0003800200 */
.L_x_2168:
[----:B------:R-:W-:Y:S01]  /*1640*/  BSSY.RECONVERGENT B0, `(.L_x_2170) ;  /* 0x000002a000007945 */ /* 0x000fe20003800200 */
[--C-:B0-2---:R-:W-:Y:S01]  /*1650*/  HADD2.F32 R38, -RZ, R34.reuse.H0_H0 ;  /* 0x20000022ff267230 */ /* 0x105fe20000004100 */
[----:B------:R-:W-:Y:S01]  /*1660*/  FSETP.GTU.FTZ.AND P3, PT, R50, 20, PT ;  /* 0x41a000003200780b */ /* 0x000fe20003f7c000 */
[----:B------:R-:W-:Y:S02]  /*1670*/  HADD2.F32 R37, -RZ, R34.H1_H1 ;  /* 0x30000022ff257230 */ /* 0x000fe40000004100 */
[----:B------:R-:W-:Y:S01]  /*1680*/  FADD.FTZ R34, R9, UR6 ;  /* 0x0000000609227e21 */ /* 0x000fe20008010000 */
[----:B------:R-:W-:Y:S02]  /*1690*/  HADD2.F32 R36, -RZ, R35.H0_H0 ;  /* 0x20000023ff247230 */ /* 0x000fe40000004100 */
[--C-:B------:R-:W-:Y:S02]  /*16a0*/  HADD2.F32 R0, -RZ, R32.reuse.H0_H0 ;  /* 0x20000020ff007230 */ /* 0x100fe40000004100 */
[----:B------:R-:W-:-:S02]  /*16b0*/  HADD2.F32 R49, -RZ, R32.H1_H1 ;  /* 0x30000020ff317230 */ /* 0x000fc40000004100 */
[--C-:B------:R-:W-:Y:S02]  /*16c0*/  HADD2.F32 R48, -RZ, R33.reuse.H0_H0 ;  /* 0x20000021ff307230 */ /* 0x100fe40000004100 */
[----:B------:R-:W-:Y:S02]  /*16d0*/  HADD2.F32 R39, -RZ, R33.H1_H1 ;  /* 0x30000021ff277230 */ /* 0x000fe40000004100 */
        /* <DEDUP_REMOVED lines=32> */
.L_x_2171:
[----:B------:R-:W-:Y:S05]  /*18e0*/  BSYNC.RECONVERGENT B0 ;  /* 0x0000000000007941 */ /* 0x000fea0003800200 */
.L_x_2170:
[----:B------:R-:W2:Y:S01]  /*18f0*/  LDL.LU R2, [R1+0xc] ;  /* 0x00000c0001027983 */ /* 0x000ea20000300800 */
[----:B------:R-:W-:Y:S01]  /*1900*/  BSSY.RECONVERGENT B0, `(.L_x_2172) ;  /* 0x000002c000007945 */ /* 0x000fe20003800200 */
[----:B------:R-:W-:Y:S02]  /*1910*/  HFMA2 R25, -RZ, RZ, 0, 0 ;  /* 0x00000000ff197431 */ /* 0x000fe400000001ff */
[--C-:B-1----:R-:W-:Y:S01]  /*1920*/  HADD2.F32 R29, -RZ, R6.reuse.H0_H0 ;  /* 0x20000006ff1d7230 */ /* 0x102fe20000004100 */
[----:B------:R-:W-:Y:S01]  /*1930*/  FSETP.GTU.FTZ.AND P4, PT, R34, 20, PT ;  /* 0x41a000002200780b */ /* 0x000fe20003f9c000 */
[----:B------:R-:W-:Y:S02]  /*1940*/  HADD2.F32 R28, -RZ, R6.H1_H1 ;  /* 0x30000006ff1c7230 */ /* 0x000fe40000004100 */
[----:B------:R-:W-:Y:S01]  /*1950*/  FADD.FTZ R24, R13, UR6 ;  /* 0x000000060d187e21 */ /* 0x000fe20008010000 */
[--C-:B------:R-:W-:Y:S02]  /*1960*/  HADD2.F32 R33, -RZ, R4.reuse.H0_H0 ;  /* 0x20000004ff217230 */ /* 0x100fe40000004100 */
[----:B------:R-:W-:-:S02]  /*1970*/  HADD2.F32 R32, -RZ, R4.H1_H1 ;  /* 0x30000004ff207230 */ /* 0x000fc40000004100 */
[--C-:B------:R-:W-:Y:S02]  /*1980*/  HADD2.F32 R31, -RZ, R5.reuse.H0_H0 ;  /* 0x20000005ff1f7230 */ /* 0x100fe40000004100 */
[----:B------:R-:W-:Y:S02]  /*1990*/  HADD2.F32 R30, -RZ, R5.H1_H1 ;  /* 0x30000005ff1e7230 */ /* 0x000fe40000004100 */
[--C-:B------:R-:W-:Y:S02]  /*19a0*/  HADD2.F32 R27, -RZ, R7.reuse.H0_H0 ;  /* 0x20000007ff1b7230 */ /* 0x100fe40000004100 */
[----:B------:R-:W-:Y:S02]  /*19b0*/  HADD2.F32 R26, -RZ, R7.H1_H1 ;  /* 0x30000007ff1a7230 */ /* 0x000fe40000004100 */
[----:B--2---:R-:W-:Y:S01]  /*19c0*/  FFMA.FTZ R6, R0, R75, R2 ;  /* 0x0000004b00067223 */ /* 0x004fe20000010002 */
        /* <DEDUP_REMOVED lines=31> */
.L_x_2173:
[----:B------:R-:W-:Y:S05]  /*1bc0*/  BSYNC.RECONVERGENT B0 ;  /* 0x0000000000007941 */ /* 0x000fea0003800200 */
.L_x_2172:
[----:B------:R-:W-:Y:S01]  /*1bd0*/  FFMA.FTZ R3, R49, R74, R6 ;  /* 0x0000004a31037223 */ /* 0x000fe20000010006 */
[----:B------:R-:W-:Y:S01]  /*1be0*/  BSSY.RECONVERGENT B0, `(.L_x_2174) ;  /* 0x0000025000007945 */ /* 0x000fe20003800200 */
[----:B------:R-:W-:Y:S02]  /*1bf0*/  FSETP.GTU.FTZ.AND P5, PT, R24, 20, PT ;  /* 0x41a000001800780b */ /* 0x000fe40003fbc000 */
[----:B------:R-:W-:Y:S02]  /*1c00*/  CS2R R22, SRZ ;  /* 0x0000000000167805 */ /* 0x000fe4000001ff00 */
[----:B------:R-:W-:Y:S01]  /*1c10*/  MOV R21, RZ ;  /* 0x000000ff00157202 */ /* 0x000fe20000000f00 */
[----:B------:R-:W-:Y:S01]  /*1c20*/  FADD.FTZ R20, R20, UR6 ;  /* 0x0000000614147e21 */ /* 0x000fe20008010000 */
        /* <DEDUP_REMOVED lines=32> */
.L_x_2175:
[----:B------:R-:W-:Y:S05]  /*1e30*/  BSYNC.RECONVERGENT B0 ;  /* 0x0000000000007941 */ /* 0x000fea0003800200 */
.L_x_2174:
[----:B------:R-:W-:Y:S01]  /*1e40*/  FFMA.FTZ R3, R39, R72, R6 ;  /* 0x0000004827037223 */ /* 0x000fe20000010006 */
[----:B------:R-:W-:Y:S01]  /*1e50*/  BSSY.RECONVERGENT B0, `(.L_x_2176) ;  /* 0x0000025000007945 */ /* 0x000fe20003800200 */
[----:B------:R-:W-:Y:S01]  /*1e60*/  HFMA2 R17, -RZ, RZ, 0, 0 ;  /* 0x00000000ff117431 */ /* 0x000fe200000001ff */
[----:B------:R-:W-:Y:S02]  /*1e70*/  FSETP.GTU.FTZ.AND P0, PT, R20, 20, PT ;  /* 0x41a000001400780b */ /* 0x000fe40003f1c000 */
[----:B------:R-:W-:Y:S01]  /*1e80*/  CS2R R18, SRZ ;  /* 0x0000000000127805 */ /* 0x000fe2000001ff00 */
        /* <DEDUP_REMOVED lines=33> */
.L_x_2177:
[----:B------:R-:W-:Y:S05]  /*20a0*/  BSYNC.RECONVERGENT B0 ;  /* 0x0000000000007941 */ /* 0x000fea0003800200 */
.L_x_2176:
        /* <DEDUP_REMOVED lines=38> */
.L_x_2179:
[----:B------:R-:W-:Y:S05]  /*2310*/  BSYNC.RECONVERGENT B0 ;  /* 0x0000000000007941 */ /* 0x000fea0003800200 */
.L_x_2178:
        /* <DEDUP_REMOVED lines=38> */
.L_x_2181:
[----:B------:R-:W-:Y:S05]  /*2580*/  BSYNC.RECONVERGENT B0 ;  /* 0x0000000000007941 */ /* 0x000fea0003800200 */
.L_x_2180:
[----:B------:R-:W-:Y:S01]  /*2590*/  FMUL.FTZ R4, R0, UR7 ;  /* 0x0000000700047c20 */ /* 0x000fe20008410000 */
[----:B------:R-:W-:Y:S01]  /*25a0*/  FFMA.FTZ R2, R32, R59, R5 ;  /* 0x0000003b20027223 */ /* 0x000fe20000010005 */
[----:B------:R-:W-:Y:S01]  /*25b0*/  BSSY.RECONVERGENT B0, `(.L_x_2182) ;  /* 0x0000025000007945 */ /* 0x000fe20003800200 */
[----:B------:R-:W-:Y:S02]  /*25c0*/  FSETP.GTU.FTZ.AND P3, PT, R8, 20, PT ;  /* 0x41a000000800780b */ /* 0x000fe40003f7c000 */
[----:B------:R-:W-:Y:S01]  /*25d0*/  CS2R R6, SRZ ;  /* 0x0000000000067805 */ /* 0x000fe2000001ff00 */
[----:B------:R0:W-:Y:S01]  /*25e0*/  STL [R1+0x4], R4 ;  /* 0x0000040401007387 */ /* 0x0001e20000100800 */
[----:B------:R-:W-:Y:S01]  /*25f0*/  MOV R5, RZ ;  /* 0x000000ff00057202 */ /* 0x000fe20000000f00 */
[----:B------:R-:W-:Y:S01]  /*2600*/  FFMA.FTZ R3, R31, R58, R2 ;  /* 0x0000003a1f037223 */ /* 0x000fe20000010002 */
[----:B------:R-:W-:Y:S07]  /*2610*/  @P4 BRA `(.L_x_2183) ;  /* 0x0000000000784947 */ /* 0x000fee0003800000 */
        /* <DEDUP_REMOVED lines=10> */
[-C--:B0-----:R-:W-:Y:S02]  /*26c0*/  IADD3 R4, PT, PT, R43, -R2.reuse, RZ ;  /* 0x800000022b047210 */ /* 0x081fe40007ffe0ff */
        /* <DEDUP_REMOVED lines=19> */
.L_x_2183:
[----:B------:R-:W-:Y:S05]  /*2800*/  BSYNC.RECONVERGENT B0 ;  /* 0x0000000000007941 */ /* 0x000fea0003800200 */
.L_x_2182:
[----:B------:R-:W-:Y:S04]  /*2810*/  BSSY.RECONVERGENT B0, `(.L_x_2184) ;  /* 0x0000020000007945 */ /* 0x000fe80003800200 */
        /* <DEDUP_REMOVED lines=31> */
.L_x_2185:
[----:B------:R-:W-:Y:S05]  /*2a10*/  BSYNC.RECONVERGENT B0 ;  /* 0x0000000000007941 */ /* 0x000fea0003800200 */
.L_x_2184:
        /* <DEDUP_REMOVED lines=32> */
.L_x_2187:
[----:B------:R-:W-:Y:S05]  /*2c20*/  BSYNC.RECONVERGENT B0 ;  /* 0x0000000000007941 */ /* 0x000fea0003800200 */
.L_x_2186:
        /* <DEDUP_REMOVED lines=32> */
.L_x_2189:
[----:B------:R-:W-:Y:S05]  /*2e30*/  BSYNC.RECONVERGENT B0 ;  /* 0x0000000000007941 */ /* 0x000fea0003800200 */
.L_x_2188:
        /* <DEDUP_REMOVED lines=32> */
.L_x_2191:
[----:B------:R-:W-:Y:S05]  /*3040*/  BSYNC.RECONVERGENT B0 ;  /* 0x0000000000007941 */ /* 0x000fea0003800200 */
.L_x_2190:
        /* <DEDUP_REMOVED lines=32> */
.L_x_2193:
[----:B------:R-:W-:Y:S05]  /*3250*/  BSYNC.RECONVERGENT B0 ;  /* 0x0000000000007941 */ /* 0x000fea0003800200 */
.L_x_2192:
[----:B------:R-:W-:Y:S01]  /*3260*/  FMUL.FTZ R2, R49, UR7 ;  /* 0x0000000731027c20 */ /* 0x000fe20008410000 */
[----:B------:R-:W1:Y:S01]  /*3270*/  LDCU UR8, c[0x0][0x38c] ;  /* 0x00007180ff0877ac */ /* 0x000e620008000800 */
[----:B------:R-:W-:Y:S01]  /*3280*/  FMUL.FTZ R165, R48, UR7 ;  /* 0x0000000730a57c20 */ /* 0x000fe20008410000 */
[----:B------:R-:W-:Y:S01]  /*3290*/  FMUL.FTZ R164, R39, UR7 ;  /* 0x0000000727a47c20 */ /* 0x000fe20008410000 */
[----:B------:R-:W-:Y:S01]  /*32a0*/  FMUL.FTZ R161, R38, UR7 ;  /* 0x0000000726a17c20 */ /* 0x000fe20008410000 */
[----:B------:R2:W-:Y:S01]  /*32b0*/  STL [R1], R2 ;  /* 0x0000000201007387 */ /* 0x0005e20000100800 */
        /* <DEDUP_REMOVED lines=8> */
[----:B0-----:R-:W-:Y:S01]  /*3340*/  FMUL.FTZ R4, R28, UR7 ;  /* 0x000000071c047c20 */ /* 0x001fe20008410000 */
[----:B--2---:R-:W-:-:S04]  /*3350*/  FFMA.FTZ R2, R30, R57, R3 ;  /* 0x000000391e027223 */ /* 0x004fc80000010003 */
[----:B------:R-:W-:Y:S01]  /*3360*/  FFMA.FTZ R3, R29, R56, R2 ;  /* 0x000000381d037223 */ /* 0x000fe20000010002 */
[----:B-1----:R-:W-:-:S03]  /*3370*/  UISETP.GE.AND UP0, UPT, UR8, 0x1, UPT ;  /* 0x000000010800788c */ /* 0x002fc6000bf06270 */
[----:B------:R-:W-:Y:S01]  /*3380*/  FFMA.FTZ R2, R28, R55, R3 ;  /* 0x000000371c027223 */ /* 0x000fe20000010003 */
[----:B------:R-:W-:-:S03]  /*3390*/  FMUL.FTZ R3, R27, UR7 ;  /* 0x000000071b037c20 */ /* 0x000fc60008410000 */
[----:B------:R-:W-:Y:S01]  /*33a0*/  FFMA.FTZ R41, R27, R53, R2 ;  /* 0x000000351b297223 */ /* 0x000fe20000010002 */
[----:B------:R-:W-:-:S03]  /*33b0*/  FMUL.FTZ R2, R26, UR7 ;  /* 0x000000071a027c20 */ /* 0x000fc60008410000 */
[----:B------:R-:W-:-:S05]  /*33c0*/  FFMA.FTZ R41, R26, R52, R41 ;  /* 0x000000341a297223 */ /* 0x000fca0000010029 */
[----:B------:R0:W-:Y:S01]  /*33d0*/  STL [R1+0xc], R41 ;  /* 0x00000c2901007387 */ /* 0x0001e20000100800 */
[----:B------:R-:W-:Y:S06]  /*33e0*/  BAR.SYNC.DEFER_BLOCKING 0x0 ;  /* 0x0000000000007b1d */ /* 0x000fec0000010000 */
[----:B------:R-:W-:Y:S05]  /*33f0*/  BRA.U !UP0, `(.L_x_2194) ;  /* 0x0000003908247547 */ /* 0x000fea000b800000 */
[----:B------:R-:W1:Y:S01]  /*3400*/  S2UR UR8, SR_CTAID.Y ;  /* 0x00000000000879c3 */ /* 0x000e620000002600 */
[----:B------:R-:W1:Y:S01]  /*3410*/  LDCU.64 UR24, c[0x0][0x3a0] ;  /* 0x00007400ff1877ac */ /* 0x000e620008000a00 */
[C---:B------:R-:W-:Y:S02]  /*3420*/  SHF.L.U32 R25, R78.reuse, 0x1, RZ ;  /* 0x000000014e197819 */ /* 0x040fe400000006ff */
[C---:B------:R-:W-:Y:S01]  /*3430*/  ISETP.NE.AND P0, PT, R78.reuse, RZ, PT ;  /* 0x000000ff4e00720c */ /* 0x040fe20003f05270 */
[----:B------:R-:W2:Y:S01]  /*3440*/  LDCU.64 UR26, c[0x0][0x3b8] ;  /* 0x00007700ff1a77ac */ /* 0x000ea20008000a00 */
[----:B0-----:R-:W-:Y:S01]  /*3450*/  LOP3.LUT R41, R25, 0x7c0, RZ, 0xc0, !PT ;  /* 0x000007c019297812 */ /* 0x001fe200078ec0ff */
[----:B------:R-:W-:Y:S01]  /*3460*/  HFMA2 R25, -RZ, RZ, 0, 0 ;  /* 0x00000000ff197431 */ /* 0x000fe200000001ff */
[----:B------:R-:W0:Y:S01]  /*3470*/  S2UR UR32, SR_CgaCtaId ;  /* 0x00000000002079c3 */ /* 0x000e220000008800 */
[----:B------:R-:W-:Y:S01]  /*3480*/  UISETP.NE.AND UP0, UPT, UR12, 0x1, UPT ;  /* 0x000000010c00788c */ /* 0x000fe2000bf05270 */
[----:B------:R-:W-:Y:S01]  /*3490*/  IADD3 R87, PT, PT, R78, 0x200, RZ ;  /* 0x000002004e577810 */ /* 0x000fe20007ffe0ff */
[----:B------:R-:W-:Y:S01]  /*34a0*/  UMOV UR23, 0x400 ;  /* 0x0000040000177882 */ /* 0x000fe20000000000 */
[----:B------:R-:W3:Y:S03]  /*34b0*/  LDCU UR50, c[0x0][0x394] ;  /* 0x00007280ff3277ac */ /* 0x000ee60008000800 */
[----:B------:R-:W-:Y:S01]  /*34c0*/  PLOP3.LUT P1, PT, PT, PT, UP0, 0x80, 0x8 ;  /* 0x000000000008781c */ /* 0x000fe20003f2f008 */
[----:B------:R-:W4:Y:S03]  /*34d0*/  LDCU UR51, c[0x0][0x38c] ;  /* 0x00007180ff3377ac */ /* 0x000f260008000800 */
[----:B------:R-:W-:Y:S01]  /*34e0*/  ISETP.EQ.AND P1, PT, R40, RZ, P1 ;  /* 0x000000ff2800720c */ /* 0x000fe20000f22270 */
[----:B------:R-:W0:Y:S01]  /*34f0*/  LDCU UR52, c[0x0][0x388] ;  /* 0x00007100ff3477ac */ /* 0x000e220008000800 */
[----:B------:R-:W-:Y:S01]  /*3500*/  LOP3.LUT R40, R41, 0x1f, R78, 0xf8, !PT ;  /* 0x0000001f29287812 */ /* 0x000fe200078ef84e */
[----:B-1----:R-:W-:-:S02]  /*3510*/  UIMAD.WIDE.U32 UR14, UR8, UR24, URZ ;  /* 0x00000018080e72a5 */ /* 0x002fc4000f8e00ff */
[----:B--2---:R-:W-:Y:S02]  /*3520*/  UIMAD.WIDE.U32 UR16, UR8, UR26, URZ ;  /* 0x0000001a081072a5 */ /* 0x004fe4000f8e00ff */
[----:B------:R-:W-:Y:S02]  /*3530*/  ULEA UR24, UR12, 0xffffff00, 0x8 ;  /* 0xffffff000c187891 */ /* 0x000fe4000f8e40ff */
[----:B------:R-:W-:Y:S02]  /*3540*/  UIMAD UR25, UR8, UR25, UR15 ;  /* 0x00000019081972a4 */ /* 0x000fe4000f8e020f */
[----:B------:R-:W-:Y:S01]  /*3550*/  UIMAD UR27, UR8, UR27, UR17 ;  /* 0x0000001b081b72a4 */ /* 0x000fe2000f8e0211 */
[----:B------:R-:W1:Y:S01]  /*3560*/  LDCU.64 UR38, c[0x0][0x3e0] ;  /* 0x00007c00ff2677ac */ /* 0x000e620008000a00 */
[----:B------:R-:W2:Y:S01]  /*3570*/  LDCU.64 UR40, c[0x0][0x3c0] ;  /* 0x00007800ff2877ac */ /* 0x000ea20008000a00 */
[----:B------:R-:W1:Y:S01]  /*3580*/  LDCU.64 UR42, c[0x0][0x3a8] ;  /* 0x00007500ff2a77ac */ /* 0x000e620008000a00 */
[----:B------:R-:W1:Y:S01]  /*3590*/  LDCU.64 UR44, c[0x0][0x4e0] ;  /* 0x00009c00ff2c77ac */ /* 0x000e620008000a00 */
[----:B------:R-:W1:Y:S01]  /*35a0*/  LDCU.64 UR46, c[0x0][0x4f0] ;  /* 0x00009e00ff2e77ac */ /* 0x000e620008000a00 */
[----:B------:R-:W1:Y:S01]  /*35b0*/  LDCU.64 UR48, c[0x0][0x540] ;  /* 0x0000a800ff3077ac */ /* 0x000e620008000a00 */
[----:B------:R-:W1:Y:S01]  /*35c0*/  LDCU.128 UR28, c[0x0][0x440] ;  /* 0x00008800ff1c77ac */ /* 0x000e620008000c00 */
[----:B------:R-:W-:-:S02]  /*35d0*/  ULOP3.LUT UR24, UR24, 0x100, URZ, 0xc0, !UPT ;  /* 0x0000010018187892 */ /* 0x000fc4000f8ec0ff */
[----:B0-----:R-:W-:Y:S01]  /*35e0*/  ULEA UR23, UR32, UR23, 0x18 ;  /* 0x0000001720177291 */ /* 0x001fe2000f8ec0ff */
[----:B---34-:R-:W-:-:S11]  /*35f0*/  UMOV UR8, URZ ;  /* 0x000000ff00087c82 */ /* 0x018fd60008000000 */
.L_x_2239:
[----:B------:R-:W-:Y:S01]  /*3600*/  UMOV UR32, UR14 ;  /* 0x0000000e00207c82 */ /* 0x000fe20008000000 */
[----:B------:R-:W-:Y:S01]  /*3610*/  UMOV UR33, UR25 ;  /* 0x0000001900217c82 */ /* 0x000fe20008000000 */
[----:B------:R-:W-:Y:S01]  /*3620*/  SHF.L.U32 R42, R78, 0x1, RZ ;  /* 0x000000014e2a7819 */ /* 0x000fe200000006ff */
[----:B-1----:R-:W-:Y:S02]  /*3630*/  UIMAD.WIDE.U32 UR36, UR8, UR42, UR32 ;  /* 0x0000002a082472a5 */ /* 0x002fe4000f8e0020 */
[----:B------:R-:W-:Y:S01]  /*3640*/  UIMAD.WIDE.U32 UR32, UR8, UR38, URZ ;  /* 0x00000026082072a5 */ /* 0x000fe2000f8e00ff */
        /* <DEDUP_REMOVED lines=8> */
[----:B0-----:R-:W-:Y:S02]  /*36d0*/  MOV R44, UR33 ;  /* 0x00000021002c7c02 */ /* 0x001fe40008000f00 */
[----:B------:R-:W-:Y:S02]  /*36e0*/  MOV R40, UR53 ;  /* 0x0000003500287c02 */ /* 0x000fe40008000f00 */
[----:B------:R-:W-:Y:S02]  /*36f0*/  MOV R45, UR32 ;  /* 0x00000020002d7c02 */ /* 0x000fe40008000f00 */
[----:B------:R-:W-:Y:S01]  /*3700*/  MOV R41, UR36 ;  /* 0x0000002400297c02 */ /* 0x000fe20008000f00 */
[----:B------:R-:W-:-:S04]  /*3710*/  IMAD.WIDE.U32 R44, R42, 0x10, R44 ;  /* 0x000000102a2c7825 */ /* 0x000fc800078e002c */
[----:B------:R-:W3:Y:S04]  /*3720*/  LDG.E R79, desc[UR34][R40.64] ;  /* 0x00000022284f7981 */ /* 0x000ee8000c1e1900 */
[----:B------:R-:W4:Y:S04]  /*3730*/  LDG.E.128 R40, desc[UR34][R44.64] ;  /* 0x000000222c287981 */ /* 0x000f28000c1e1d00 */
[----:B------:R-:W5:Y:S01]  /*3740*/  LDG.E.128 R44, desc[UR34][R44.64+0x200] ;  /* 0x000200222c2c7981 */ /* 0x000f62000c1e1d00 */
[----:B------:R-:W-:Y:S02]  /*3750*/  UMOV UR26, UR16 ;  /* 0x00000010001a7c82 */ /* 0x000fe40008000000 */
[----:B--2---:R-:W-:-:S04]  /*3760*/  UIMAD.WIDE.U32 UR32, UR8, UR40, UR26 ;  /* 0x00000028082072a5 */ /* 0x004fc8000f8e001a */
[----:B------:R-:W-:Y:S02]  /*3770*/  UIMAD UR26, UR8, UR41, UR33 ;  /* 0x00000029081a72a4 */ /* 0x000fe4000f8e0221 */
[----:B------:R-:W-:-:S04]  /*3780*/  ULEA UR33, UP0, UR32, UR30, 0x2 ;  /* 0x0000001e20217291 */ /* 0x000fc8000f8010ff */
[----:B------:R-:W-:Y:S02]  /*3790*/  ULEA.HI.X UR32, UR32, UR31, UR26, 0x2, UP0 ;  /* 0x0000001f20207291 */ /* 0x000fe400080f141a */
[----:B------:R-:W-:-:S04]  /*37a0*/  MOV R80, UR33 ;  /* 0x0000002100507c02 */ /* 0x000fc80008000f00 */
[----:B------:R-:W-:-:S05]  /*37b0*/  MOV R81, UR32 ;  /* 0x0000002000517c02 */ /* 0x000fca0008000f00 */
[----:B------:R0:W2:Y:S01]  /*37c0*/  LDG.E R98, desc[UR34][R80.64] ;  /* 0x0000002250627981 */ /* 0x0000a2000c1e1900 */
[----:B------:R-:W-:Y:S01]  /*37d0*/  UIADD3 UR26, UPT, UPT, UR24, UR8, URZ ;  /* 0x00000008181a7290 */ /* 0x000fe2000fffe0ff */
[----:B------:R-:W-:Y:S01]  /*37e0*/  ISETP.NE.AND P2, PT, R78, 0x7f, PT ;  /* 0x0000007f4e00780c */ /* 0x000fe20003f45270 */
[----:B------:R-:W-:Y:S01]  /*37f0*/  BSSY.RECONVERGENT B0, `(.L_x_2195) ;  /* 0x000004f000007945 */ /* 0x000fe20003800200 */
[----:B---3--:R-:W-:-:S04]  /*3800*/  FMUL.FTZ R93, R79, 1.4426950216293334961 ;  /* 0x3fb8aa3b4f5d7820 */ /* 0x008fc80000410000 */
[C---:B------:R-:W-:Y:S01]  /*3810*/  FMUL.FTZ R115, R93.reuse, R69 ;  /* 0x000000455d737220 */ /* 0x040fe20000410000 */
[C---:B------:R-:W-:Y:S01]  /*3820*/  FMUL.FTZ R86, R93.reuse, R66 ;  /* 0x000000425d567220 */ /* 0x040fe20000410000 */
[C---:B------:R-:W-:Y:S01]  /*3830*/  FMUL.FTZ R82, R93.reuse, R67 ;  /* 0x000000435d527220 */ /* 0x040fe20000410000 */
[C---:B------:R-:W-:Y:S01]  /*3840*/  FMUL.FTZ R83, R93.reuse, R65 ;  /* 0x000000415d537220 */ /* 0x040fe20000410000 */
[C---:B------:R-:W-:Y:S01]  /*3850*/  FMUL.FTZ R84, R93.reuse, R64 ;  /* 0x000000405d547220 */ /* 0x040fe20000410000 */
[----:B0-----:R0:W-:Y:S01]  /*3860*/  MUFU.EX2 R80, R86 ;  /* 0x0000005600507308 */ /* 0x0011e20000000800 */
[----:B----4-:R-:W-:Y:S01]  /*3870*/  STS.128 [R77], R40 ;  /* 0x000000284d007388 */ /* 0x010fe20000000c00 */
[C---:B------:R-:W-:Y:S01]  /*3880*/  FMUL.FTZ R88, R93.reuse, R54 ;  /* 0x000000365d587220 */ /* 0x040fe20000410000 */
[C---:B------:R-:W-:Y:S01]  /*3890*/  FMUL.FTZ R92, R93.reuse, R51 ;  /* 0x000000335d5c7220 */ /* 0x040fe20000410000 */
[----:B------:R-:W1:Y:S01]  /*38a0*/  MUFU.EX2 R115, R115 ;  /* 0x0000007300737308 */ /* 0x000e620000000800 */
[C---:B------:R-:W-:Y:S01]  /*38b0*/  FMUL.FTZ R91, R93.reuse, R50 ;  /* 0x000000325d5b7220 */ /* 0x040fe20000410000 */
[C---:B------:R-:W-:Y:S01]  /*38c0*/  FMUL.FTZ R90, R93.reuse, R34 ;  /* 0x000000225d5a7220 */ /* 0x040fe20000410000 */
[C---:B------:R-:W-:Y:S01]  /*38d0*/  FMUL.FTZ R96, R93.reuse, R20 ;  /* 0x000000145d607220 */ /* 0x040fe20000410000 */
[C---:B------:R-:W-:Y:S01]  /*38e0*/  FMUL.FTZ R95, R93.reuse, R16 ;  /* 0x000000105d5f7220 */ /* 0x040fe20000410000 */
[C---:B------:R-:W-:Y:S01]  /*38f0*/  FMUL.FTZ R94, R93.reuse, R12 ;  /* 0x0000000c5d5e7220 */ /* 0x040fe20000410000 */
[----:B------:R-:W-:Y:S01]  /*3900*/  FMUL.FTZ R104, R93, R8 ;  /* 0x000000085d687220 */ /* 0x000fe20000410000 */
[----:B-----5:R-:W-:Y:S01]  /*3910*/  STS.128 [R77+0x200], R44 ;  /* 0x0002002c4d007388 */ /* 0x020fe20000000c00 */
[----:B------:R-:W-:-:S03]  /*3920*/  NOP ;  /* 0x0000000000007918 */ /* 0x000fc60000000000 */
[----:B------:R-:W3:Y:S01]  /*3930*/  LDS.128 R40, [R76] ;  /* 0x000000004c287984 */ /* 0x000ee20000000c00 */
[----:B0-----:R-:W-:Y:S01]  /*3940*/  MOV R86, UR26 ;  /* 0x0000001a00567c02 */ /* 0x001fe20008000f00 */
[----:B------:R-:W0:Y:S01]  /*3950*/  MUFU.EX2 R82, R82 ;  /* 0x0000005200527308 */ /* 0x000e220000000800 */
[C---:B------:R-:W-:Y:S01]  /*3960*/  FMUL.FTZ R85, R93.reuse, R68 ;  /* 0x000000445d557220 */ /* 0x040fe20000410000 */
[----:B------:R-:W4:Y:S01]  /*3970*/  LDS.128 R44, [R76+0x10] ;  /* 0x000010004c2c7984 */ /* 0x000f220000000c00 */
[----:B------:R-:W-:Y:S01]  /*3980*/  SEL R87, R86, R87, !P0 ;  /* 0x0000005756577207 */ /* 0x000fe20004000000 */
[----:B------:R-:W0:Y:S01]  /*3990*/  MUFU.EX2 R83, R83 ;  /* 0x0000005300537308 */ /* 0x000e220000000800 */
[C---:B------:R-:W-:Y:S01]  /*39a0*/  FMUL.FTZ R89, R93.reuse, R60 ;  /* 0x0000003c5d597220 */ /* 0x040fe20000410000 */
[----:B------:R-:W-:Y:S01]  /*39b0*/  FMUL.FTZ R97, R93, R24 ;  /* 0x000000185d617220 */ /* 0x000fe20000410000 */
[----:B------:R-:W-:Y:S01]  /*39c0*/  LEA R86, R87, UR23, 0x2 ;  /* 0x0000001757567c11 */ /* 0x000fe2000f8e10ff */
[----:B------:R-:W0:Y:S04]  /*39d0*/  MUFU.EX2 R84, R84 ;  /* 0x0000005400547308 */ /* 0x000e280000000800 */
[----:B------:R-:W0:Y:S01]  /*39e0*/  MUFU.EX2 R88, R88 ;  /* 0x0000005800587308 */ /* 0x000e220000000800 */
[----:B-1----:R1:W-:Y:S01]  /*39f0*/  STS [R86+0x3be0], R115 ;  /* 0x003be07356007388 */ /* 0x0023e20000000800 */
[----:B--2---:R-:W-:-:S02]  /*3a00*/  R2UR UR33, R98 ;  /* 0x00000000622172ca */ /* 0x004fc400000e0000 */
[----:B------:R-:W2:Y:S04]  /*3a10*/  MUFU.EX2 R92, R92 ;  /* 0x0000005c005c7308 */ /* 0x000ea80000000800 */
[----:B------:R-:W0:Y:S04]  /*3a20*/  MUFU.EX2 R91, R91 ;  /* 0x0000005b005b7308 */ /* 0x000e280000000800 */
[----:B------:R-:W0:Y:S04]  /*3a30*/  MUFU.EX2 R90, R90 ;  /* 0x0000005a005a7308 */ /* 0x000e280000000800 */
[----:B------:R-:W0:Y:S04]  /*3a40*/  MUFU.EX2 R96, R96 ;  /* 0x0000006000607308 */ /* 0x000e280000000800 */
[----:B------:R-:W0:Y:S04]  /*3a50*/  MUFU.EX2 R95, R95 ;  /* 0x0000005f005f7308 */ /* 0x000e280000000800 */
[----:B------:R-:W0:Y:S01]  /*3a60*/  MUFU.EX2 R94, R94 ;  /* 0x0000005e005e7308 */ /* 0x000e220000000800 */
[----:B---3--:R-:W-:-:S03]  /*3a70*/  HADD2.F32 R93, -RZ, R40.H0_H0 ;  /* 0x20000028ff5d7230 */ /* 0x008fc60000004100 */
[----:B------:R-:W3:Y:S01]  /*3a80*/  MUFU.EX2 R104, R104 ;  /* 0x0000006800687308 */ /* 0x000ee20000000800 */
[----:B------:R-:W-:Y:S02]  /*3a90*/  HADD2.F32 R98, -RZ, R40.H1_H1 ;  /* 0x30000028ff627230 */ /* 0x000fe40000004100 */
[----:B------:R-:W-:Y:S01]  /*3aa0*/  HADD2.F32 R100, -RZ, R41.H1_H1 ;  /* 0x30000029ff647230 */ /* 0x000fe20000004100 */
[----:B------:R-:W0:Y:S01]  /*3ab0*/  MUFU.EX2 R81, R85 ;  /* 0x0000005500517308 */ /* 0x000e220000000800 */
[--C-:B------:R-:W-:Y:S02]  /*3ac0*/  HADD2.F32 R99, -RZ, R42.reuse.H0_H0 ;  /* 0x2000002aff637230 */ /* 0x100fe40000004100 */
[----:B------:R-:W-:Y:S01]  /*3ad0*/  HADD2.F32 R102, -RZ, R42.H1_H1 ;  /* 0x3000002aff667230 */ /* 0x000fe20000004100 */
[----:B------:R-:W0:Y:S01]  /*3ae0*/  MUFU.EX2 R85, R89 ;  /* 0x0000005900557308 */ /* 0x000e220000000800 */
[--C-:B------:R-:W-:Y:S02]  /*3af0*/  HADD2.F32 R101, -RZ, R43.reuse.H0_H0 ;  /* 0x2000002bff657230 */ /* 0x100fe40000004100 */
[----:B------:R-:W-:Y:S01]  /*3b00*/  HADD2.F32 R105, -RZ, R43.H1_H1 ;  /* 0x3000002bff697230 */ /* 0x000fe20000004100 */
[----:B------:R5:W0:Y:S01]  /*3b10*/  MUFU.EX2 R89, R97 ;  /* 0x0000006100597308 */ /* 0x000a220000000800 */
[----:B----4-:R-:W-:-:S02]  /*3b20*/  HADD2.F32 R103, -RZ, R44.H0_H0 ;  /* 0x2000002cff677230 */ /* 0x010fc40000004100 */
[----:B------:R-:W-:Y:S02]  /*3b30*/  HADD2.F32 R107, -RZ, R44.H1_H1 ;  /* 0x3000002cff6b7230 */ /* 0x000fe40000004100 */
[--C-:B------:R-:W-:Y:S02]  /*3b40*/  HADD2.F32 R106, -RZ, R45.reuse.H0_H0 ;  /* 0x2000002dff6a7230 */ /* 0x100fe40000004100 */
[----:B------:R-:W-:Y:S02]  /*3b50*/  HADD2.F32 R110, -RZ, R45.H1_H1 ;  /* 0x3000002dff6e7230 */ /* 0x000fe40000004100 */
[----:B-----5:R-:W-:Y:S02]  /*3b60*/  HADD2.F32 R97, -RZ, R41.H0_H0 ;  /* 0x20000029ff617230 */ /* 0x020fe40000004100 */
[--C-:B------:R-:W-:Y:S02]  /*3b70*/  HADD2.F32 R109, -RZ, R46.reuse.H0_H0 ;  /* 0x2000002eff6d7230 */ /* 0x100fe40000004100 */
[----:B------:R-:W-:-:S02]  /*3b80*/  HADD2.F32 R112, -RZ, R46.H1_H1 ;  /* 0x3000002eff707230 */ /* 0x000fc40000004100 */
[--C-:B------:R-:W-:Y:S02]  /*3b90*/  HADD2.F32 R111, -RZ, R47.reuse.H0_H0 ;  /* 0x2000002fff6f7230 */ /* 0x100fe40000004100 */
[----:B------:R-:W-:Y:S01]  /*3ba0*/  HADD2.F32 R108, -RZ, R47.H1_H1 ;  /* 0x3000002fff6c7230 */ /* 0x000fe20000004100 */
[----:B------:R-:W-:Y:S06]  /*3bb0*/  BAR.SYNC.DEFER_BLOCKING 0x0 ;  /* 0x0000000000007b1d */ /* 0x000fec0000010000 */
[----:B0123--:R-:W-:Y:S05]  /*3bc0*/  @P2 BRA `(.L_x_2196) ;  /* 0x0000000000302947 */ /* 0x00ffea0003800000 */
[----:B------:R-:W-:Y:S01]  /*3bd0*/  UISETP.NE.AND UP0, UPT, UR12, UR50, UPT ;  /* 0x000000320c00728c */ /* 0x000fe2000bf05270 */
[----:B------:R-:W-:-:S08]  /*3be0*/  HFMA2 R113, -RZ, RZ, 1.875, 0 ;  /* 0x3f800000ff717431 */ /* 0x000fd000000001ff */
[----:B------:R-:W-:Y:S05]  /*3bf0*/  BRA.U !UP0, `(.L_x_2197) ;  /* 0x0000000108387547 */ /* 0x000fea000b800000 */
[----:B------:R-:W0:Y:S01]  /*3c00*/  S2UR UR32, SR_CgaCtaId ;  /* 0x00000000002079c3 */ /* 0x000e220000008800 */
[----:B------:R-:W-:Y:S01]  /*3c10*/  USHF.L.U32 UR23, UR12, 0x8, URZ ;  /* 0x000000080c177899 */ /* 0x000fe200080006ff */
[----:B------:R-:W-:-:S03]  /*3c20*/  UMOV UR26, 0x400 ;  /* 0x00000400001a7882 */ /* 0x000fc60000000000 */
[----:B------:R-:W-:-:S04]  /*3c30*/  ULOP3.LUT UR23, UR23, 0x100, URZ, 0xc0, !UPT ;  /* 0x0000010017177892 */ /* 0x000fc8000f8ec0ff */
[----:B------:R-:W-:Y:S02]  /*3c40*/  UIADD3 UR23, UPT, UPT, UR23, UR8, URZ ;  /* 0x0000000817177290 */ /* 0x000fe4000fffe0ff */
[----:B0-----:R-:W-:-:S04]  /*3c50*/  ULEA UR26, UR32, UR26, 0x18 ;  /* 0x0000001a201a7291 */ /* 0x001fc8000f8ec0ff */
[----:B------:R-:W-:-:S09]  /*3c60*/  ULEA UR23, UR23, UR26, 0x2 ;  /* 0x0000001a17177291 */ /* 0x000fd2000f8e10ff */
[----:B------:R-:W1:Y:S01]  /*3c70*/  LDS R113, [UR23+0x3be0] ;  /* 0x003be017ff717984 */ /* 0x000e620008000800 */
[----:B------:R-:W-:Y:S05]  /*3c80*/  BRA `(.L_x_2197) ;  /* 0x0000000000147947 */ /* 0x000fea0003800000 */
.L_x_2196:
[----:B------:R-:W0:Y:S01]  /*3c90*/  S2UR UR26, SR_CgaCtaId ;  /* 0x00000000001a79c3 */ /* 0x000e220000008800 */
[----:B------:R-:W-:Y:S02]  /*3ca0*/  UMOV UR23, 0x400 ;  /* 0x0000040000177882 */ /* 0x000fe40000000000 */
[----:B0-----:R-:W-:-:S06]  /*3cb0*/  ULEA UR23, UR26, UR23, 0x18 ;  /* 0x000000171a177291 */ /* 0x001fcc000f8ec0ff */
[----:B------:R-:W-:-:S06]  /*3cc0*/  LEA R113, R78, UR23, 0x2 ;  /* 0x000000174e717c11 */ /* 0x000fcc000f8e10ff */
[----:B------:R-:W0:Y:S02]  /*3cd0*/  LDS R113, [R113+0x43e4] ;  /* 0x0043e40071717984 */ /* 0x000e240000000800 */
.L_x_2197:
[----:B------:R-:W-:Y:S05]  /*3ce0*/  BSYNC.RECONVERGENT B0 ;  /* 0x0000000000007941 */ /* 0x000fea0003800200 */
.L_x_2195:
[----:B------:R-:W2:Y:S01]  /*3cf0*/  @P1 LDC R41, c[0x0][0x38c] ;  /* 0x0000e300ff291b82 */ /* 0x000ea20000000800 */
[----:B------:R-:W-:Y:S01]  /*3d00*/  MOV R40, UR12 ;  /* 0x0000000c00287c02 */ /* 0x000fe20008000f00 */
[----:B------:R-:W-:Y:S01]  /*3d10*/  FMUL.FTZ R116, R75, R69 ;  /* 0x000000454b747220 */ /* 0x000fe20000410000 */
[----:B------:R-:W-:Y:S02]  /*3d20*/  MOV R43, 0x8 ;  /* 0x00000008002b7802 */ /* 0x000fe40000000f00 */
[----:B------:R-:W-:Y:S01]  /*3d30*/  @P1 IADD3 R40, PT, PT, R40, -0x2, RZ ;  /* 0xfffffffe28281810 */ /* 0x000fe20007ffe0ff */
[----:B------:R-:W-:Y:S01]  /*3d40*/  FMUL.FTZ R118, R74, R68 ;  /* 0x000000444a767220 */ /* 0x000fe20000410000 */
[----:B------:R-:W-:Y:S01]  /*3d50*/  FMUL.FTZ R45, R115, R81 ;  /* 0x00000051732d7220 */ /* 0x000fe20000410000 */
[----:B------:R-:W-:Y:S02]  /*3d60*/  FMUL.FTZ R119, R73, R67 ;  /* 0x0000004349777220 */ /* 0x000fe40000410000 */
[----:B------:R-:W-:Y:S01]  /*3d70*/  FFMA.FTZ R44, R81, R116, R118 ;  /* 0x00000074512c7223 */ /* 0x000fe20000010076 */
[----:B------:R-:W-:Y:S01]  /*3d80*/  FMUL.FTZ R45, R82, R45 ;  /* 0x0000002d522d7220 */ /* 0x000fe20000410000 */
[----:B------:R-:W-:-:S02]  /*3d90*/  FMUL.FTZ R120, R72, R66 ;  /* 0x0000004248787220 */ /* 0x000fc40000410000 */
[----:B------:R-:W-:Y:S01]  /*3da0*/  FFMA.FTZ R47, R82, R44, R119 ;  /* 0x0000002c522f7223 */ /* 0x000fe20000010077 */
[----:B------:R-:W-:Y:S01]  /*3db0*/  FMUL.FTZ R44, R80, R45 ;  /* 0x0000002d502c7220 */ /* 0x000fe20000410000 */
[----:B--2---:R-:W-:Y:S02]  /*3dc0*/  @P1 IMAD R42, R40, R41, UR8 ;  /* 0x00000008282a1e24 */ /* 0x004fe4000f8e0229 */
[----:B------:R-:W-:Y:S01]  /*3dd0*/  HFMA2 R40, -RZ, RZ, 1.875, 0 ;  /* 0x3f800000ff287431 */ /* 0x000fe200000001ff */
[----:B------:R-:W-:Y:S01]  /*3de0*/  MOV R41, RZ ;  /* 0x000000ff00297202 */ /* 0x000fe20000000f00 */
[----:B------:R-:W-:-:S04]  /*3df0*/  @P1 IMAD.WIDE R42, R42, R43, UR4 ;  /* 0x000000042a2a1e25 */ /* 0x000fc8000f8e022b */
[----:B------:R-:W-:Y:S01]  /*3e00*/  FMUL.FTZ R121, R71, R65 ;  /* 0x0000004147797220 */ /* 0x000fe20000410000 */
[----:B------:R2:W5:Y:S01]  /*3e10*/  @P1 LDG.E.64 R40, desc[UR34][R42.64] ;  /* 0x000000222a281981 */ /* 0x000562000c1e1b00 */
[----:B------:R-:W-:Y:S01]  /*3e20*/  FMUL.FTZ R122, R70, R64 ;  /* 0x00000040467a7220 */ /* 0x000fe20000410000 */
[----:B------:R-:W-:Y:S01]  /*3e30*/  FMUL.FTZ R123, R63, R60 ;  /* 0x0000003c3f7b7220 */ /* 0x000fe20000410000 */
[----:B------:R-:W-:Y:S01]  /*3e40*/  FMUL.FTZ R124, R62, R54 ;  /* 0x000000363e7c7220 */ /* 0x000fe20000410000 */
[----:B------:R-:W-:Y:S01]  /*3e50*/  FMUL.FTZ R125, R61, R51 ;  /* 0x000000333d7d7220 */ /* 0x000fe20000410000 */
[----:B------:R-:W3:Y:S01]  /*3e60*/  S2UR UR26, SR_CgaCtaId ;  /* 0x00000000001a79c3 */ /* 0x000ee20000008800 */
[----:B------:R-:W-:Y:S01]  /*3e70*/  FMUL.FTZ R126, R59, R50 ;  /* 0x000000323b7e7220 */ /* 0x000fe20000410000 */
[----:B------:R-:W-:Y:S01]  /*3e80*/  FMUL.FTZ R127, R58, R34 ;  /* 0x000000223a7f7220 */ /* 0x000fe20000410000 */
[----:B------:R-:W-:Y:S01]  /*3e90*/  FMUL.FTZ R128, R57, R24 ;  /* 0x0000001839807220 */ /* 0x000fe20000410000 */
[----:B------:R-:W-:Y:S01]  /*3ea0*/  FMUL.FTZ R129, R56, R20 ;  /* 0x0000001438817220 */ /* 0x000fe20000410000 */
[----:B--2---:R-:W-:Y:S01]  /*3eb0*/  FFMA.FTZ R42, R80, R47, R120 ;  /* 0x0000002f502a7223 */ /* 0x004fe20000010078 */
[----:B------:R-:W-:Y:S01]  /*3ec0*/  FMUL.FTZ R43, R83, R44 ;  /* 0x0000002c532b7220 */ /* 0x000fe20000410000 */
[----:B------:R-:W-:Y:S01]  /*3ed0*/  FMUL.FTZ R130, R55, R16 ;  /* 0x0000001037827220 */ /* 0x000fe20000410000 */
[----:B------:R-:W-:Y:S01]  /*3ee0*/  UMOV UR23, 0x400 ;  /* 0x0000040000177882 */ /* 0x000fe20000000000 */
[----:B------:R-:W-:Y:S01]  /*3ef0*/  FFMA.FTZ R45, R83, R42, R121 ;  /* 0x0000002a532d7223 */ /* 0x000fe20000010079 */
[----:B------:R-:W-:Y:S01]  /*3f00*/  FMUL.FTZ R42, R84, R43 ;  /* 0x0000002b542a7220 */ /* 0x000fe20000410000 */
[----:B------:R-:W-:Y:S01]  /*3f10*/  FMUL.FTZ R131, R53, R12 ;  /* 0x0000000c35837220 */ /* 0x000fe20000410000 */
[----:B------:R-:W-:Y:S01]  /*3f20*/  ISETP.GT.U32.AND P2, PT, R78, 0x1f, PT ;  /* 0x0000001f4e00780c */ /* 0x000fe20003f44070 */
[----:B------:R-:W-:Y:S01]  /*3f30*/  FFMA.FTZ R44, R84, R45, R122 ;  /* 0x0000002d542c7223 */ /* 0x000fe2000001007a */
[C---:B------:R-:W-:Y:S01]  /*3f40*/  FMUL.FTZ R43, R85.reuse, R42 ;  /* 0x0000002a552b7220 */ /* 0x040fe20000410000 */
[----:B------:R-:W-:Y:S01]  /*3f50*/  LEA.HI R114, R78, R78, RZ, 0x1e ;  /* 0x0000004e4e727211 */ /* 0x000fe200078ff0ff */
[----:B------:R-:W-:Y:S01]  /*3f60*/  FMUL.FTZ R132, R52, R8 ;  /* 0x0000000834847220 */ /* 0x000fe20000410000 */
[----:B------:R-:W-:Y:S01]  /*3f70*/  FFMA.FTZ R45, R85, R44, R123 ;  /* 0x0000002c552d7223 */ /* 0x000fe2000001007b */
[----:B------:R-:W-:-:S03]  /*3f80*/  FMUL.FTZ R43, R88, R43 ;  /* 0x0000002b582b7220 */ /* 0x000fc60000410000 */
[----:B------:R-:W-:Y:S01]  /*3f90*/  FFMA.FTZ R45, R88, R45, R124 ;  /* 0x0000002d582d7223 */ /* 0x000fe2000001007c */
[C---:B------:R-:W-:Y:S01]  /*3fa0*/  FMUL.FTZ R42, R92.reuse, R43 ;  /* 0x0000002b5c2a7220 */ /* 0x040fe20000410000 */
[----:B---3--:R-:W-:Y:S02]  /*3fb0*/  ULEA UR23, UR26, UR23, 0x18 ;  /* 0x000000171a177291 */ /* 0x008fe4000f8ec0ff */
[----:B------:R-:W-:Y:S01]  /*3fc0*/  FFMA.FTZ R45, R92, R45, R125 ;  /* 0x0000002d5c2d7223 */ /* 0x000fe2000001007d */
[----:B------:R-:W-:-:S03]  /*3fd0*/  FMUL.FTZ R43, R91, R42 ;  /* 0x0000002a5b2b7220 */ /* 0x000fc60000410000 */
        /* <DEDUP_REMOVED lines=29> */
[----:B------:R-:W-:Y:S02]  /*41b0*/  ISETP.GE.AND P5, PT, R139, 0x1, PT ;  /* 0x000000018b00780c */ /* 0x000fe40003fa6270 */
[----:B------:R-:W-:Y:S01]  /*41c0*/  ISETP.NE.AND P0, PT, R78, RZ, PT ;  /* 0x000000ff4e00720c */ /* 0x000fe20003f05270 */
[-C--:B--2---:R-:W-:Y:S01]  /*41d0*/  FFMA.FTZ R134, R43, R44.reuse, R45 ;  /* 0x0000002c2b867223 */ /* 0x084fe2000001002d */
[----:B------:R-:W-:-:S03]  /*41e0*/  FMUL.FTZ R133, R42, R44 ;  /* 0x0000002c2a857220 */ /* 0x000fc60000410000 */
[C---:B----4-:R-:W-:Y:S01]  /*41f0*/  FFMA.FTZ R134, R46.reuse, R134, R47 ;  /* 0x000000862e867223 */ /* 0x050fe2000001002f */
[----:B------:R-:W-:-:S03]  /*4200*/  FMUL.FTZ R133, R46, R133 ;  /* 0x000000852e857220 */ /* 0x000fc60000410000 */
[C---:B0-----:R-:W-:Y:S01]  /*4210*/  FFMA.FTZ R134, R86.reuse, R134, R87 ;  /* 0x0000008656867223 */ /* 0x041fe20000010057 */
        /* <DEDUP_REMOVED lines=24> */
.L_x_2257:
[----:B------:R-:W-:Y:S01]  /*43a0*/  ISETP.GE.AND P2, PT, R139, 0x10, PT ;  /* 0x000000108b00780c */ /* 0x000fe20003f46270 */
[----:B---3--:R-:W-:Y:S01]  /*43b0*/  FFMA.FTZ R87, R133, R87, R134 ;  /* 0x0000005785577223 */ /* 0x008fe20000010086 */
[----:B------:R-:W-:-:S04]  /*43c0*/  UMOV UR26, 0xffffffff ;  /* 0xffffffff001a7882 */ /* 0x000fc80000000000 */
[----:B0-----:R-:W-:-:S07]  /*43d0*/  FSEL R134, R134, R87, !P2 ;  /* 0x0000005786867208 */ /* 0x001fce0005000000 */
[----:B--2---:R-:W-:Y:S01]  /*43e0*/  @P2 FMUL.FTZ R133, R133, R138 ;  /* 0x0000008a85852220 */ /* 0x004fe20000410000 */
[----:B------:R-:W-:Y:S06]  /*43f0*/  BRA.DIV UR26, `(.L_x_2200) ;  /* 0x000000421afc7947 */ /* 0x000fec000b800000 */
.L_x_2260:
[----:B------:R-:W-:-:S03]  /*4400*/  UMOV UR26, 0xffffffff ;  /* 0xffffffff001a7882 */ /* 0x000fc60000000000 */
[----:B------:R-:W-:Y:S05]  /*4410*/  BRA.DIV UR26, `(.L_x_2201) ;  /* 0x000000461a1c7947 */ /* 0x000fea000b800000 */
.L_x_2263:
[----:B------:R-:W-:-:S03]  /*4420*/  UMOV UR26, 0xffffffff ;  /* 0xffffffff001a7882 */ /* 0x000fc60000000000 */
[----:B------:R-:W-:Y:S05]  /*4430*/  BRA.DIV UR26, `(.L_x_2202) ;  /* 0x000000461a3c7947 */ /* 0x000fea000b800000 */
[----:B------:R-:W0:Y:S04]  /*4440*/  SHFL.UP PT, R133, R133, 0x1, RZ ;  /* 0x0420000085857989 */ /* 0x000e2800000e00ff */
[----:B------:R-:W2:Y:S04]  /*4450*/  SHFL.UP PT, R134, R134, 0x1, RZ ;  /* 0x0420000086867989 */ /* 0x000ea800000e00ff */
[----:B-----5:R-:W3:Y:S04]  /*4460*/  SHFL.IDX PT, R40, R40, RZ, 0x1f ;  /* 0x00001fff28287589 */ /* 0x020ee800000e0000 */
[----:B------:R-:W4:Y:S02]  /*4470*/  SHFL.IDX PT, R41, R41, RZ, 0x1f ;  /* 0x00001fff29297589 */ /* 0x000f2400000e0000 */
.L_x_2269:
        /* <DEDUP_REMOVED lines=12> */
.L_x_2198:
[----:B------:R-:W-:Y:S05]  /*4540*/  WARPSYNC.ALL ;  /* 0x0000000000007948 */ /* 0x000fea0003800000 */
[----:B------:R-:W-:Y:S01]  /*4550*/  LOP3.LUT P2, RZ, R78, 0x1f, RZ, 0xc0, !PT ;  /* 0x0000001f4eff7812 */ /* 0x000fe2000784c0ff */
[----:B------:R-:W-:Y:S01]  /*4560*/  BAR.SYNC.DEFER_BLOCKING 0x0 ;  /* 0x0000000000007b1d */ /* 0x000fe20000010000 */
[----:B--23--:R-:W-:Y:S01]  /*4570*/  MOV R42, UR50 ;  /* 0x00000032002a7c02 */ /* 0x00cfe20008000f00 */
[----:B-----5:R-:W-:Y:S01]  /*4580*/  FMUL.FTZ R41, R108, UR33 ;  /* 0x000000216c297c20 */ /* 0x020fe20008410000 */
[----:B------:R-:W-:Y:S01]  /*4590*/  FMUL.FTZ R43, R112, UR33 ;  /* 0x00000021702b7c20 */ /* 0x000fe20008410000 */
[----:B------:R-:W-:Y:S01]  /*45a0*/  FMUL.FTZ R45, R110, UR33 ;  /* 0x000000216e2d7c20 */ /* 0x000fe20008410000 */
[----:B------:R-:W-:Y:S01]  /*45b0*/  ISETP.LE.OR P2, PT, R42, UR12, P2 ;  /* 0x0000000c2a007c0c */ /* 0x000fe20009743670 */
[----:B------:R-:W-:Y:S01]  /*45c0*/  FMUL.FTZ R42, R111, UR33 ;  /* 0x000000216f2a7c20 */ /* 0x000fe20008410000 */
[----:B------:R-:W-:Y:S01]  /*45d0*/  FMUL.FTZ R142, R26, R41 ;  /* 0x000000291a8e7220 */ /* 0x000fe20000410000 */
[----:B------:R-:W-:Y:S01]  /*45e0*/  FMUL.FTZ R144, R28, R43 ;  /* 0x0000002b1c907220 */ /* 0x000fe20000410000 */
[----:B01----:R-:W-:Y:S01]  /*45f0*/  FMUL.FTZ R41, R104, R113 ;  /* 0x0000007168297220 */ /* 0x003fe20000410000 */
[----:B------:R-:W-:Y:S01]  /*4600*/  FMUL.FTZ R143, R27, R42 ;  /* 0x0000002a1b8f7220 */ /* 0x000fe20000410000 */
[----:B------:R-:W-:Y:S01]  /*4610*/  FMUL.FTZ R42, R109, UR33 ;  /* 0x000000216d2a7c20 */ /* 0x000fe20008410000 */
        /* <DEDUP_REMOVED lines=11> */
[----:B------:R-:W-:Y:S01]  /*46d0*/  FMUL.FTZ R42, R105, UR33 ;  /* 0x00000021692a7c20 */ /* 0x000fe20008410000 */
[----:B------:R-:W0:Y:S01]  /*46e0*/  LDS R40, [R114+0x31d4] ;  /* 0x0031d40072287984 */ /* 0x000e220000000800 */
        /* <DEDUP_REMOVED lines=11> */
[----:B------:R-:W-:Y:S01]  /*47a0*/  FMUL.FTZ R44, R98, UR33 ;  /* 0x00000021622c7c20 */ /* 0x000fe20008410000 */
[----:B------:R-:W-:Y:S01]  /*47b0*/  FMUL.FTZ R133, R39, R42 ;  /* 0x0000002a27857220 */ /* 0x000fe20000410000 */
[----:B------:R-:W-:Y:S01]  /*47c0*/  FFMA.FTZ R43, R91, R43, R140 ;  /* 0x0000002b5b2b7223 */ /* 0x000fe2000001008c */
[----:B------:R-:W-:Y:S01]  /*47d0*/  VOTEU.ALL UP0, P2 ;  /* 0x0000000000ff7886 */ /* 0x000fe20001000000 */
[----:B------:R-:W-:Y:S01]  /*47e0*/  FMUL.FTZ R117, R49, R44 ;  /* 0x0000002c31757220 */ /* 0x000fe20000410000 */
[----:B------:R-:W-:Y:S01]  /*47f0*/  FMUL.FTZ R45, R93, UR33 ;  /* 0x000000215d2d7c20 */ /* 0x000fe20008410000 */
[----:B------:R-:W-:Y:S01]  /*4800*/  FFMA.FTZ R43, R92, R43, R141 ;  /* 0x0000002b5c2b7223 */ /* 0x000fe2000001008d */
[----:B------:R-:W-:Y:S01]  /*4810*/  ISETP.GT.U32.AND P3, PT, R78, 0x1f, PT ;  /* 0x0000001f4e00780c */ /* 0x000fe20003f64070 */
[----:B------:R-:W-:-:S02]  /*4820*/  @!UP0 ULEA UR26, UR8, UR23, 0x3 ;  /* 0x00000017081a8291 */ /* 0x000fc4000f8e18ff */
[----:B------:R-:W-:-:S04]  /*4830*/  FFMA.FTZ R43, R88, R43, R137 ;  /* 0x0000002b582b7223 */ /* 0x000fc80000010089 */
[----:B------:R-:W-:-:S04]  /*4840*/  FFMA.FTZ R43, R85, R43, R136 ;  /* 0x0000002b552b7223 */ /* 0x000fc80000010088 */
[----:B------:R-:W-:Y:S01]  /*4850*/  FFMA.FTZ R42, R84, R43, R135 ;  /* 0x0000002b542a7223 */ /* 0x000fe20000010087 */
[----:B------:R-:W-:-:S04]  /*4860*/  FMUL.FTZ R43, R97, UR33 ;  /* 0x00000021612b7c20 */ /* 0x000fc80008410000 */
[----:B------:R-:W-:Y:S01]  /*4870*/  FMUL.FTZ R134, R48, R43 ;  /* 0x0000002b30867220 */ /* 0x000fe20000410000 */
[----:B------:R-:W-:Y:S01]  /*4880*/  FFMA.FTZ R43, R83, R42, R133 ;  /* 0x0000002a532b7223 */ /* 0x000fe20000010085 */
[----:B0-----:R-:W-:Y:S01]  /*4890*/  FFMA.FTZ R115, R115, R40, R116 ;  /* 0x0000002873737223 */ /* 0x001fe20000010074 */
[----:B------:R-:W-:Y:S02]  /*48a0*/  FMUL.FTZ R40, R94, R41 ;  /* 0x000000295e287220 */ /* 0x000fe40000410000 */
[----:B------:R-:W-:Y:S01]  /*48b0*/  FFMA.FTZ R43, R80, R43, R134 ;  /* 0x0000002b502b7223 */ /* 0x000fe20000010086 */
[----:B------:R-:W-:Y:S01]  /*48c0*/  FMUL.FTZ R116, R0, R45 ;  /* 0x0000002d00747220 */ /* 0x000fe20000410000 */
[----:B------:R-:W-:Y:S01]  /*48d0*/  FFMA.FTZ R118, R81, R115, R118 ;  /* 0x0000007351767223 */ /* 0x000fe20000010076 */
[----:B------:R-:W-:Y:S01]  /*48e0*/  FMUL.FTZ R41, R95, R40 ;  /* 0x000000285f297220 */ /* 0x000fe20000410000 */
[C---:B------:R-:W-:Y:S02]  /*48f0*/  FFMA.FTZ R43, R82.reuse, R43, R117 ;  /* 0x0000002b522b7223 */ /* 0x040fe40000010075 */
[----:B------:R-:W-:Y:S01]  /*4900*/  FFMA.FTZ R119, R82, R118, R119 ;  /* 0x0000007652777223 */ /* 0x000fe20000010077 */
[----:B------:R-:W-:Y:S01]  /*4910*/  FMUL.FTZ R40, R96, R41 ;  /* 0x0000002960287220 */ /* 0x000fe20000410000 */
[----:B------:R-:W-:-:S02]  /*4920*/  FFMA.FTZ R43, R81, R43, R116 ;  /* 0x0000002b512b7223 */ /* 0x000fc40000010074 */
        /* <DEDUP_REMOVED lines=8> */
[C---:B------:R-:W-:Y:S01]  /*49b0*/  FFMA.FTZ R124, R88.reuse, R123, R124 ;  /* 0x0000007b587c7223 */ /* 0x040fe2000001007c */
[----:B------:R-:W-:-:S03]  /*49c0*/  FMUL.FTZ R40, R88, R41 ;  /* 0x0000002958287220 */ /* 0x000fc60000410000 */
[----:B------:R-:W-:Y:S01]  /*49d0*/  FFMA.FTZ R125, R92, R124, R125 ;  /* 0x0000007c5c7d7223 */ /* 0x000fe2000001007d */
[----:B------:R-:W-:-:S03]  /*49e0*/  FMUL.FTZ R41, R85, R40 ;  /* 0x0000002855297220 */ /* 0x000fc60000410000 */
[----:B------:R-:W-:Y:S01]  /*49f0*/  FFMA.FTZ R126, R91, R125, R126 ;  /* 0x0000007d5b7e7223 */ /* 0x000fe2000001007e */
[----:B------:R-:W-:-:S03]  /*4a00*/  FMUL.FTZ R40, R84, R41 ;  /* 0x0000002954287220 */ /* 0x000fc60000410000 */
[----:B------:R-:W-:Y:S01]  /*4a10*/  FFMA.FTZ R127, R90, R126, R127 ;  /* 0x0000007e5a7f7223 */ /* 0x000fe2000001007f */
[----:B------:R-:W-:Y:S01]  /*4a20*/  FMUL.FTZ R41, R83, R40 ;  /* 0x0000002853297220 */ /* 0x000fe20000410000 */
[----:B------:R-:W-:Y:S02]  /*4a30*/  HFMA2 R40, -RZ, RZ, 1.875, 0 ;  /* 0x3f800000ff287431 */ /* 0x000fe400000001ff */
[----:B------:R-:W-:Y:S01]  /*4a40*/  FFMA.FTZ R128, R89, R127, R128 ;  /* 0x0000007f59807223 */ /* 0x000fe20000010080 */
[----:B------:R-:W-:-:S03]  /*4a50*/  FMUL.FTZ R41, R80, R41 ;  /* 0x0000002950297220 */ /* 0x000fc60000410000 */
[----:B------:R-:W-:Y:S01]  /*4a60*/  FFMA.FTZ R129, R96, R128, R129 ;  /* 0x0000008060817223 */ /* 0x000fe20000010081 */
[----:B------:R-:W-:Y:S01]  /*4a70*/  FMUL.FTZ R42, R82, R41 ;  /* 0x00000029522a7220 */ /* 0x000fe20000410000 */
[----:B------:R-:W-:Y:S02]  /*4a80*/  MOV R41, RZ ;  /* 0x000000ff00297202 */ /* 0x000fe40000000f00 */
[----:B------:R-:W-:Y:S01]  /*4a90*/  FFMA.FTZ R130, R95, R129, R130 ;  /* 0x000000815f827223 */ /* 0x000fe20000010082 */
[----:B------:R-:W-:-:S03]  /*4aa0*/  FMUL.FTZ R42, R81, R42 ;  /* 0x0000002a512a7220 */ /* 0x000fc60000410000 */
[----:B------:R-:W0:Y:S01]  /*4ab0*/  @!P2 LDS.64 R40, [UR26+0x45e0] ;  /* 0x0045e01aff28a984 */ /* 0x000e220008000a00 */
[----:B------:R-:W-:-:S03]  /*4ac0*/  FFMA.FTZ R131, R94, R130, R131 ;  /* 0x000000825e837223 */ /* 0x000fc60000010083 */
[----:B------:R1:W-:Y:S01]  /*4ad0*/  STS.64 [R114+0x36e0], R42 ;  /* 0x0036e02a72007388 */ /* 0x0003e20000000a00 */
[----:B------:R-:W-:Y:S01]  /*4ae0*/  FFMA.FTZ R132, R104, R131, R132 ;  /* 0x0000008368847223 */ /* 0x000fe20000010084 */
[----:B------:R-:W-:Y:S06]  /*4af0*/  BAR.SYNC.DEFER_BLOCKING 0x0 ;  /* 0x0000000000007b1d */ /* 0x000fec0000010000 */
[----:B------:R-:W-:Y:S05]  /*4b00*/  @P3 BRA `(.L_x_2203) ;  /* 0x0000000400243947 */ /* 0x000fea0003800000 */
[----:B------:R-:W-:Y:S01]  /*4b10*/  MOV R155, 0x28 ;  /* 0x00000028009b7802 */ /* 0x000fe20000000f00 */
[----:B------:R-:W-:Y:S01]  /*4b20*/  UMOV UR26, 0xffffffff ;  /* 0xffffffff001a7882 */ /* 0x000fe20000000000 */
[----:B------:R-:W-:-:S03]  /*4b30*/  LOP3.LUT R156, R78, 0x1f, RZ, 0xc0, !PT ;  /* 0x0000001f4e9c7812 */ /* 0x000fc600078ec0ff */
[----:B------:R-:W-:Y:S01]  /*4b40*/  IMAD R155, R78, R155, UR23 ;  /* 0x000000174e9b7e24 */ /* 0x000fe2000f8e029b */
[----:B------:R-:W-:-:S04]  /*4b50*/  ISETP.NE.AND P3, PT, R156, 0x1f, PT ;  /* 0x0000001f9c00780c */ /* 0x000fc80003f65270 */
[----:B-1----:R-:W-:Y:S04]  /*4b60*/  LDS.64 R42, [R155+0x36f0] ;  /* 0x0036f0009b2a7984 */ /* 0x002fe80000000a00 */
        /* <DEDUP_REMOVED lines=53> */
.L_x_2286:
        /* <DEDUP_REMOVED lines=14> */
.L_x_2203:
[----:B------:R-:W-:Y:S05]  /*4fa0*/  WARPSYNC.ALL ;  /* 0x0000000000007948 */ /* 0x000fea0003800000 */
[----:B------:R-:W-:Y:S01]  /*4fb0*/  BAR.SYNC.DEFER_BLOCKING 0x0 ;  /* 0x0000000000007b1d */ /* 0x000fe20000010000 */
[----:B------:R-:W-:Y:S01]  /*4fc0*/  FMUL.FTZ R93, R93, R115 ;  /* 0x000000735d5d7220 */ /* 0x000fe20000410000 */
[----:B------:R-:W-:Y:S01]  /*4fd0*/  FMUL.FTZ R98, R98, R118 ;  /* 0x0000007662627220 */ /* 0x000fe20000410000 */
[----:B------:R-:W-:Y:S01]  /*4fe0*/  FMUL.FTZ R97, R97, R119 ;  /* 0x0000007761617220 */ /* 0x000fe20000410000 */
[----:B------:R-:W-:Y:S01]  /*4ff0*/  FMUL.FTZ R100, R100, R120 ;  /* 0x0000007864647220 */ /* 0x000fe20000410000 */
[----:B-12---:R-:W-:Y:S01]  /*5000*/  FFMA.FTZ R42, R0, R93, RZ ;  /* 0x0000005d002a7223 */ /* 0x006fe200000100ff */
[----:B------:R-:W-:Y:S01]  /*5010*/  FMUL.FTZ R99, R99, R121 ;  /* 0x0000007963637220 */ /* 0x000fe20000410000 */
[----:B------:R-:W-:Y:S01]  /*5020*/  FMUL.FTZ R102, R102, R122 ;  /* 0x0000007a66667220 */ /* 0x000fe20000410000 */
[----:B------:R-:W-:Y:S01]  /*5030*/  FMUL.FTZ R101, R101, R123 ;  /* 0x0000007b65657220 */ /* 0x000fe20000410000 */
[----:B------:R-:W-:Y:S01]  /*5040*/  FFMA.FTZ R43, R49, R98, R42 ;  /* 0x00000062312b7223 */ /* 0x000fe2000001002a */
[----:B------:R-:W-:Y:S01]  /*5050*/  ISETP.NE.AND P2, PT, R78, RZ, PT ;  /* 0x000000ff4e00720c */ /* 0x000fe20003f45270 */
[----:B------:R-:W-:Y:S01]  /*5060*/  FMUL.FTZ R105, R105, R124 ;  /* 0x0000007c69697220 */ /* 0x000fe20000410000 */
[----:B------:R-:W-:Y:S01]  /*5070*/  FMUL.FTZ R103, R103, R125 ;  /* 0x0000007d67677220 */ /* 0x000fe20000410000 */
[----:B------:R-:W-:Y:S01]  /*5080*/  FFMA.FTZ R42, R48, R97, R43 ;  /* 0x00000061302a7223 */ /* 0x000fe2000001002b */
[----:B------:R-:W-:Y:S01]  /*5090*/  FMUL.FTZ R107, R107, R126 ;  /* 0x0000007e6b6b7220 */ /* 0x000fe20000410000 */
[----:B------:R-:W-:Y:S01]  /*50a0*/  FMUL.FTZ R106, R106, R127 ;  /* 0x0000007f6a6a7220 */ /* 0x000fe20000410000 */
[----:B------:R-:W-:Y:S01]  /*50b0*/  FMUL.FTZ R110, R110, R128 ;  /* 0x000000806e6e7220 */ /* 0x000fe20000410000 */
[----:B------:R-:W-:Y:S01]  /*50c0*/  FFMA.FTZ R43, R39, R100, R42 ;  /* 0x00000064272b7223 */ /* 0x000fe2000001002a */
[----:B------:R-:W-:Y:S01]  /*50d0*/  SHF.L.U32 R87, R78, 0x4, RZ ;  /* 0x000000044e577819 */ /* 0x000fe200000006ff */
[----:B------:R-:W-:Y:S01]  /*50e0*/  FMUL.FTZ R47, R119, UR33 ;  /* 0x00000021772f7c20 */ /* 0x000fe20008410000 */
[----:B------:R-:W-:Y:S01]  /*50f0*/  FMUL.FTZ R93, R121, UR33 ;  /* 0x00000021795d7c20 */ /* 0x000fe20008410000 */
[----:B------:R-:W-:Y:S01]  /*5100*/  FFMA.FTZ R42, R38, R99, R43 ;  /* 0x00000063262a7223 */ /* 0x000fe2000001002b */
[----:B------:R-:W-:Y:S01]  /*5110*/  LEA.HI R44, R78, R87, RZ, 0x1f ;  /* 0x000000574e2c7211 */ /* 0x000fe200078ff8ff */
[----:B------:R-:W-:Y:S01]  /*5120*/  VOTEU.ALL UP0, P2 ;  /* 0x0000000000ff7886 */ /* 0x000fe20001000000 */
[----:B------:R-:W1:Y:S01]  /*5130*/  LDS R43, [R114+0x36e4] ;  /* 0x0036e400722b7984 */ /* 0x000e620000000800 */
[----:B------:R-:W-:Y:S01]  /*5140*/  FFMA.FTZ R45, R37, R102, R42 ;  /* 0x00000066252d7223 */ /* 0x000fe2000001002a */
[----:B------:R-:W-:Y:S01]  /*5150*/  LEA R97, R44, UR23, 0x2 ;  /* 0x000000172c617c11 */ /* 0x000fe2000f8e10ff */
[----:B------:R-:W-:Y:S01]  /*5160*/  FMUL.FTZ R44, R118, UR33 ;  /* 0x00000021762c7c20 */ /* 0x000fe20008410000 */
[----:B------:R-:W-:Y:S01]  /*5170*/  @!UP0 ULEA UR26, UR8, UR23, 0x3 ;  /* 0x00000017081a8291 */ /* 0x000fe2000f8e18ff */
[----:B------:R-:W-:Y:S01]  /*5180*/  FFMA.FTZ R42, R36, R101, R45 ;  /* 0x00000065242a7223 */ /* 0x000fe2000001002d */
[----:B------:R-:W-:Y:S01]  /*5190*/  LEA.HI R87, R87, R87, RZ, 0x1b ;  /* 0x0000005757577211 */ /* 0x000fe200078fd8ff */
[----:B------:R-:W-:Y:S01]  /*51a0*/  FMUL.FTZ R47, R48, R47 ;  /* 0x0000002f302f7220 */ /* 0x000fe20000410000 */
[----:B------:R-:W-:Y:S01]  /*51b0*/  FMUL.FTZ R46, R120, UR33 ;  /* 0x00000021782e7c20 */ /* 0x000fe20008410000 */
[----:B------:R-:W-:Y:S01]  /*51c0*/  FFMA.FTZ R42, R35, R105, R42 ;  /* 0x00000069232a7223 */ /* 0x000fe2000001002a */
[----:B------:R-:W-:Y:S01]  /*51d0*/  FMUL.FTZ R93, R38, R93 ;  /* 0x0000005d265d7220 */ /* 0x000fe20000410000 */
[----:B------:R-:W-:Y:S01]  /*51e0*/  FMUL.FTZ R101, R128, UR33 ;  /* 0x0000002180657c20 */ /* 0x000fe20008410000 */
[----:B------:R-:W-:Y:S01]  /*51f0*/  FMUL.FTZ R86, R131, UR33 ;  /* 0x0000002183567c20 */ /* 0x000fe20008410000 */
[----:B------:R-:W-:Y:S01]  /*5200*/  FFMA.FTZ R103, R33, R103, R42 ;  /* 0x0000006721677223 */ /* 0x000fe2000001002a */
[----:B0-----:R0:W-:Y:S01]  /*5210*/  @!P2 STS.64 [UR26+0x45e0], R40 ;  /* 0x0045e028ff00a988 */ /* 0x0011e20008000a1a */
[----:B------:R-:W2:Y:S01]  /*5220*/  S2UR UR26, SR_CTAID.X ;  /* 0x00000000001a79c3 */ /* 0x000ea20000002500 */
[----:B------:R-:W-:Y:S01]  /*5230*/  FMUL.FTZ R101, R30, R101 ;  /* 0x000000651e657220 */ /* 0x000fe20000410000 */
[----:B------:R-:W-:Y:S01]  /*5240*/  FFMA.FTZ R42, R32, R107, R103 ;  /* 0x0000006b202a7223 */ /* 0x000fe20000010067 */
[----:B------:R-:W-:Y:S01]  /*5250*/  ULEA UR32, UR12, 0xfffff800, 0xb ;  /* 0xfffff8000c207891 */ /* 0x000fe2000f8e58ff */
[----:B------:R-:W-:Y:S01]  /*5260*/  FMUL.FTZ R109, R109, R129 ;  /* 0x000000816d6d7220 */ /* 0x000fe20000410000 */
[----:B------:R-:W-:Y:S01]  /*5270*/  FMUL.FTZ R112, R112, R130 ;  /* 0x0000008270707220 */ /* 0x000fe20000410000 */
[----:B------:R-:W-:Y:S01]  /*5280*/  FFMA.FTZ R45, R31, R106, R42 ;  /* 0x0000006a1f2d7223 */ /* 0x000fe2000001002a */
[----:B------:R-:W-:Y:S01]  /*5290*/  BSSY.RECONVERGENT B0, `(.L_x_2205) ;  /* 0x0000069000007945 */ /* 0x000fe20003800200 */
[----:B0-----:R-:W-:-:S02]  /*52a0*/  FMUL.FTZ R40, R122, UR33 ;  /* 0x000000217a287c20 */ /* 0x001fc40008410000 */
[----:B------:R-:W-:Y:S01]  /*52b0*/  FFMA.FTZ R110, R30, R110, R45 ;  /* 0x0000006e1e6e7223 */ /* 0x000fe2000001002d */
[----:B------:R-:W-:Y:S01]  /*52c0*/  FMUL.FTZ R45, R115, UR33 ;  /* 0x00000021732d7c20 */ /* 0x000fe20008410000 */
[----:B------:R-:W-:Y:S02]  /*52d0*/  FMUL.FTZ R41, R123, UR33 ;  /* 0x000000217b297c20 */ /* 0x000fe40008410000 */
[----:B------:R-:W-:Y:S01]  /*52e0*/  FFMA.FTZ R109, R29, R109, R110 ;  /* 0x0000006d1d6d7223 */ /* 0x000fe2000001006e */
[----:B------:R-:W-:Y:S01]  /*52f0*/  FMUL.FTZ R42, R0, R45 ;  /* 0x0000002d002a7220 */ /* 0x000fe20000410000 */
[----:B------:R-:W-:Y:S01]  /*5300*/  FMUL.FTZ R99, R36, R41 ;  /* 0x0000002924637220 */ /* 0x000fe20000410000 */
[----:B------:R-:W-:Y:S01]  /*5310*/  FMUL.FTZ R45, R111, R131 ;  /* 0x000000836f2d7220 */ /* 0x000fe20000410000 */
[----:B------:R-:W-:Y:S02]  /*5320*/  FFMA.FTZ R112, R28, R112, R109 ;  /* 0x000000701c707223 */ /* 0x000fe4000001006d */
[----:B------:R0:W-:Y:S02]  /*5330*/  STS [R97+0x1090], R42 ;  /* 0x0010902a61007388 */ /* 0x0001e40000000800 */
[----:B------:R-:W-:Y:S01]  /*5340*/  FFMA.FTZ R45, R27, R45, R112 ;  /* 0x0000002d1b2d7223 */ /* 0x000fe20000010070 */
[----:B-1----:R-:W-:Y:S01]  /*5350*/  FFMA.FTZ R113, R43, R113, R142 ;  /* 0x000000712b717223 */ /* 0x002fe2000001008e */
[----:B------:R-:W-:Y:S01]  /*5360*/  FMUL.FTZ R43, R49, R44 ;  /* 0x0000002c312b7220 */ /* 0x000fe20000410000 */
[----:B------:R-:W-:Y:S01]  /*5370*/  LEA R44, R87, UR23, 0x2 ;  /* 0x00000017572c7c11 */ /* 0x000fe2000f8e10ff */
[----:B------:R-:W-:Y:S01]  /*5380*/  FMUL.FTZ R87, R39, R46 ;  /* 0x0000002e27577220 */ /* 0x000fe20000410000 */
[----:B------:R-:W-:Y:S01]  /*5390*/  FFMA.FTZ R143, R104, R113, R143 ;  /* 0x00000071688f7223 */ /* 0x000fe2000001008f */
[----:B0-----:R-:W-:Y:S01]  /*53a0*/  FMUL.FTZ R97, R37, R40 ;  /* 0x0000002825617220 */ /* 0x001fe20000410000 */
[----:B------:R-:W-:Y:S01]  /*53b0*/  FMUL.FTZ R42, R124, UR33 ;  /* 0x000000217c2a7c20 */ /* 0x000fe20008410000 */
[----:B------:R-:W2:Y:S01]  /*53c0*/  LDC.64 R40, c[0x0][0x4d8] ;  /* 0x00013600ff287b82 */ /* 0x000ea20000000a00 */
[----:B------:R-:W-:Y:S01]  /*53d0*/  FFMA.FTZ R94, R94, R143, R144 ;  /* 0x0000008f5e5e7223 */ /* 0x000fe20000010090 */
[----:B------:R0:W-:Y:S01]  /*53e0*/  STS [R44+0x1094], R43 ;  /* 0x0010942b2c007388 */ /* 0x0001e20000000800 */
[----:B------:R-:W-:-:S02]  /*53f0*/  FMUL.FTZ R46, R127, UR33 ;  /* 0x000000217f2e7c20 */ /* 0x000fc40008410000 */
[----:B------:R-:W-:Y:S01]  /*5400*/  FFMA.FTZ R95, R95, R94, R145 ;  /* 0x0000005e5f5f7223 */ /* 0x000fe20000010091 */
[----:B------:R1:W-:Y:S03]  /*5410*/  STS [R44+0x1098], R47 ;  /* 0x0010982f2c007388 */ /* 0x0003e60000000800 */
[----:B------:R-:W-:Y:S01]  /*5420*/  FFMA.FTZ R96, R96, R95, R146 ;  /* 0x0000005f60607223 */ /* 0x000fe20000010092 */
[----:B------:R3:W-:Y:S01]  /*5430*/  STS [R44+0x10a0], R93 ;  /* 0x0010a05d2c007388 */ /* 0x0007e20000000800 */
[----:B0-----:R-:W-:Y:S01]  /*5440*/  FMUL.FTZ R43, R35, R42 ;  /* 0x0000002a232b7220 */ /* 0x001fe20000410000 */
[----:B------:R-:W-:Y:S01]  /*5450*/  FMUL.FTZ R42, R125, UR33 ;  /* 0x000000217d2a7c20 */ /* 0x000fe20008410000 */
[----:B------:R-:W-:Y:S01]  /*5460*/  FFMA.FTZ R89, R89, R96, R138 ;  /* 0x0000006059597223 */ /* 0x000fe2000001008a */
[----:B------:R0:W-:Y:S02]  /*5470*/  STS [R44+0x109c], R87 ;  /* 0x00109c572c007388 */ /* 0x0001e40000000800 */
[----:B-1----:R-:W-:Y:S01]  /*5480*/  FMUL.FTZ R47, R33, R42 ;  /* 0x0000002a212f7220 */ /* 0x002fe20000410000 */
[----:B------:R-:W-:Y:S01]  /*5490*/  MOV R42, R78 ;  /* 0x0000004e002a7202 */ /* 0x000fe20000000f00 */
[----:B------:R1:W-:Y:S01]  /*54a0*/  STS [R44+0x10ac], R43 ;  /* 0x0010ac2b2c007388 */ /* 0x0003e20000000800 */
[----:B---3--:R-:W-:Y:S01]  /*54b0*/  FMUL.FTZ R93, R31, R46 ;  /* 0x0000002e1f5d7220 */ /* 0x008fe20000410000 */
[----:B------:R-:W-:Y:S01]  /*54c0*/  FMUL.FTZ R46, R129, UR33 ;  /* 0x00000021812e7c20 */ /* 0x000fe20008410000 */
[----:B------:R-:W-:Y:S01]  /*54d0*/  FFMA.FTZ R90, R90, R89, R139 ;  /* 0x000000595a5a7223 */ /* 0x000fe2000001008b */
[----:B------:R3:W-:Y:S01]  /*54e0*/  STS [R44+0x10b0], R47 ;  /* 0x0010b02f2c007388 */ /* 0x0007e20000000800 */
[----:B0-----:R-:W-:-:S02]  /*54f0*/  FMUL.FTZ R87, R126, UR33 ;  /* 0x000000217e577c20 */ /* 0x001fc40008410000 */
[----:B------:R-:W-:Y:S01]  /*5500*/  FFMA.FTZ R140, R91, R90, R140 ;  /* 0x0000005a5b8c7223 */ /* 0x000fe2000001008c */
[----:B------:R-:W-:Y:S01]  /*5510*/  FMUL.FTZ R91, R130, UR33 ;  /* 0x00000021825b7c20 */ /* 0x000fe20008410000 */
[----:B------:R0:W-:Y:S01]  /*5520*/  STS [R44+0x10a4], R97 ;  /* 0x0010a4612c007388 */ /* 0x0001e20000000800 */
[----:B-1----:R-:W-:Y:S01]  /*5530*/  MOV R43, RZ ;  /* 0x000000ff002b7202 */ /* 0x002fe20000000f00 */
[----:B------:R-:W-:Y:S01]  /*5540*/  FMUL.FTZ R87, R32, R87 ;  /* 0x0000005720577220 */ /* 0x000fe20000410000 */
[----:B------:R-:W-:Y:S01]  /*5550*/  FMUL.FTZ R91, R28, R91 ;  /* 0x0000005b1c5b7220 */ /* 0x000fe20000410000 */
[----:B------:R-:W-:Y:S01]  /*5560*/  STS [R44+0x10a8], R99 ;  /* 0x0010a8632c007388 */ /* 0x000fe20000000800 */
[----:B---3--:R-:W-:Y:S01]  /*5570*/  FMUL.FTZ R47, R29, R46 ;  /* 0x0000002e1d2f7220 */ /* 0x008fe20000410000 */
[----:B--2---:R-:W-:-:S04]  /*5580*/  IMAD.WIDE.U32 R42, R40, UR26, R42 ;  /* 0x0000001a282a7c25 */ /* 0x004fc8000f8e002a */
[----:B------:R-:W-:Y:S01]  /*5590*/  FFMA.FTZ R141, R92, R140, R141 ;  /* 0x0000008c5c8d7223 */ /* 0x000fe2000001008d */
[----:B------:R1:W-:Y:S01]  /*55a0*/  STS [R44+0x10b4], R87 ;  /* 0x0010b4572c007388 */ /* 0x0003e20000000800 */
[----:B------:R-:W-:Y:S02]  /*55b0*/  IMAD R43, R41, UR26, R43 ;  /* 0x0000001a292b7c24 */ /* 0x000fe4000f8e022b */
[----:B------:R-:W-:Y:S01]  /*55c0*/  FMUL.FTZ R41, R132, UR33 ;  /* 0x0000002184297c20 */ /* 0x000fe20008410000 */
[----:B------:R2:W-:Y:S01]  /*55d0*/  STS [R44+0x10c0], R47 ;  /* 0x0010c02f2c007388 */ /* 0x0005e20000000800 */
[----:B0-----:R-:W-:Y:S01]  /*55e0*/  MOV R97, UR44 ;  /* 0x0000002c00617c02 */ /* 0x001fe20008000f00 */
[----:B------:R-:W-:Y:S01]  /*55f0*/  USHF.R.S32.HI UR26, URZ, 0x1f, UR9 ;  /* 0x0000001fff1a7899 */ /* 0x000fe20008011409 */
[----:B------:R-:W-:Y:S01]  /*5600*/  FFMA.FTZ R88, R88, R141, R137 ;  /* 0x0000008d58587223 */ /* 0x000fe20000010089 */
[----:B------:R0:W-:Y:S01]  /*5610*/  STS [R44+0x10b8], R93 ;  /* 0x0010b85d2c007388 */ /* 0x0001e20000000800 */
[----:B-1----:R-:W-:Y:S01]  /*5620*/  FMUL.FTZ R87, R27, R86 ;  /* 0x000000561b577220 */ /* 0x002fe20000410000 */
[----:B------:R-:W-:-:S02]  /*5630*/  UIMAD UR26, UR26, UR44, URZ ;  /* 0x0000002c1a1a72a4 */ /* 0x000fc4000f8e02ff */
[----:B------:R-:W-:Y:S01]  /*5640*/  STS [R44+0x10bc], R101 ;  /* 0x0010bc652c007388 */ /* 0x000fe20000000800 */
[----:B------:R-:W-:-:S04]  /*5650*/  IMAD.WIDE.U32 R42, R97, UR9, R42 ;  /* 0x00000009612a7c25 */ /* 0x000fc8000f8e002a */
[----:B--2---:R-:W-:Y:S01]  /*5660*/  FMUL.FTZ R47, R26, R41 ;  /* 0x000000291a2f7220 */ /* 0x004fe20000410000 */
[----:B------:R-:W-:Y:S01]  /*5670*/  UIMAD UR26, UR9, UR45, UR26 ;  /* 0x0000002d091a72a4 */ /* 0x000fe2000f8e021a */
[----:B------:R1:W-:Y:S01]  /*5680*/  STS [R44+0x10c4], R91 ;  /* 0x0010c45b2c007388 */ /* 0x0003e20000000800 */
[----:B------:R-:W-:Y:S01]  /*5690*/  FFMA.FTZ R85, R85, R88, R136 ;  /* 0x0000005855557223 */ /* 0x000fe20000010088 */
[----:B0-----:R-:W-:Y:S02]  /*56a0*/  IADD3 R93, PT, PT, R78, 0x80, RZ ;  /* 0x000000804e5d7810 */ /* 0x001fe40007ffe0ff */
[----:B------:R0:W-:Y:S01]  /*56b0*/  STS [R44+0x10c8], R87 ;  /* 0x0010c8572c007388 */ /* 0x0001e20000000800 */
[----:B------:R-:W-:Y:S01]  /*56c0*/  IADD3 R40, P2, PT, R42, UR32, RZ ;  /* 0x000000202a287c10 */ /* 0x000fe2000ff5e0ff */
[----:B------:R-:W-:Y:S01]  /*56d0*/  FFMA.FTZ R84, R84, R85, R135 ;  /* 0x0000005554547223 */ /* 0x000fe20000010087 */
[----:B------:R-:W-:Y:S01]  /*56e0*/  LEA.HI R93, R93, R78, RZ, 0x1b ;  /* 0x0000004e5d5d7211 */ /* 0x000fe200078fd8ff */
[----:B------:R2:W-:Y:S01]  /*56f0*/  STS [R44+0x10cc], R47 ;  /* 0x0010cc2f2c007388 */ /* 0x0005e20000000800 */
[----:B------:R-:W-:Y:S01]  /*5700*/  IADD3.X R41, PT, PT, R43, UR26, RZ, P2, !PT ;  /* 0x0000001a2b297c10 */ /* 0x000fe200097fe4ff */
[----:B------:R-:W-:Y:S01]  /*5710*/  FFMA.FTZ R83, R83, R84, R133 ;  /* 0x0000005453537223 */ /* 0x000fe20000010085 */
[----:B-1----:R-:W-:Y:S01]  /*5720*/  LEA R91, R93, UR23, 0x2 ;  /* 0x000000175d5b7c11 */ /* 0x002fe2000f8e10ff */
[----:B------:R-:W-:Y:S01]  /*5730*/  BAR.SYNC.DEFER_BLOCKING 0x0 ;  /* 0x0000000000007b1d */ /* 0x000fe20000010000 */
[----:B------:R-:W-:Y:S01]  /*5740*/  MOV R43, UR46 ;  /* 0x0000002e002b7c02 */ /* 0x000fe20008000f00 */
[----:B------:R-:W-:Y:S01]  /*5750*/  FFMA.FTZ R134, R80, R83, R134 ;  /* 0x0000005350867223 */ /* 0x000fe20000010086 */
[----:B0-----:R-:W-:Y:S01]  /*5760*/  MOV R87, UR47 ;  /* 0x0000002f00577c02 */ /* 0x001fe20008000f00 */
[----:B------:R-:W-:-:S02]  /*5770*/  FMUL.FTZ R80, R108, R132 ;  /* 0x000000846c507220 */ /* 0x000fc40000410000 */
[----:B------:R-:W-:Y:S01]  /*5780*/  IMAD.WIDE.U32 R40, R43, UR8, R40 ;  /* 0x000000082b287c25 */ /* 0x000fe2000f8e0028 */
[----:B--2---:R-:W-:-:S03]  /*5790*/  LOP3.LUT R44, R78, UR32, RZ, 0xfc, !PT ;  /* 0x000000204e2c7c12 */ /* 0x004fc6000f8efcff */
[----:B------:R-:W-:Y:S01]  /*57a0*/  FFMA.FTZ R80, R26, R80, R45 ;  /* 0x000000501a507223 */ /* 0x000fe2000001002d */
[----:B------:R-:W-:Y:S01]  /*57b0*/  FFMA.FTZ R117, R82, R134, R117 ;  /* 0x0000008652757223 */ /* 0x000fe20000010075 */
[----:B------:R-:W-:Y:S01]  /*57c0*/  IMAD R43, R87, UR8, R41 ;  /* 0x00000008572b7c24 */ /* 0x000fe2000f8e0229 */
[----:B------:R-:W-:Y:S02]  /*57d0*/  LEA R42, P2, R40, UR48, 0x2 ;  /* 0x00000030282a7c11 */ /* 0x000fe4000f8410ff */
[----:B------:R-:W-:Y:S01]  /*57e0*/  IADD3 R41, PT, PT, R78, 0x100, RZ ;  /* 0x000001004e297810 */ /* 0x000fe20007ffe0ff */
[----:B------:R-:W-:Y:S01]  /*57f0*/  FFMA.FTZ R116, R81, R117, R116 ;  /* 0x0000007551747223 */ /* 0x000fe20000010074 */
[----:B------:R-:W-:Y:S02]  /*5800*/  LEA.HI.X R43, R40, UR49, R43, 0x2, P2 ;  /* 0x00000031282b7c11 */ /* 0x000fe400090f142b */
[----:B------:R-:W-:Y:S02]  /*5810*/  LEA.HI R40, R41, R78, RZ, 0x1b ;  /* 0x0000004e29287211 */ /* 0x000fe400078fd8ff */
[----:B------:R-:W-:-:S02]  /*5820*/  IADD3 R41, PT, PT, -R44, UR52, RZ ;  /* 0x000000342c297c10 */ /* 0x000fc4000fffe1ff */
[C---:B------:R-:W-:Y:S02]  /*5830*/  IADD3 R45, PT, PT, R78.reuse, 0x180, RZ ;  /* 0x000001804e2d7810 */ /* 0x040fe40007ffe0ff */
[----:B------:R-:W-:Y:S01]  /*5840*/  ISETP.GE.AND P6, PT, R41, 0x1, PT ;  /* 0x000000012900780c */ /* 0x000fe20003fc6270 */
[----:B------:R-:W0:Y:S01]  /*5850*/  LDS R91, [R91+0x1290] ;  /* 0x001290005b5b7984 */ /* 0x000e220000000800 */
[----:B------:R-:W-:Y:S02]  /*5860*/  IADD3 R87, PT, PT, R78, 0x200, RZ ;  /* 0x000002004e577810 */ /* 0x000fe40007ffe0ff */
[----:B------:R-:W-:Y:S02]  /*5870*/  LEA.HI R45, R45, R78, RZ, 0x1b ;  /* 0x0000004e2d2d7211 */ /* 0x000fe400078fd8ff */
[----:B------:R-:W-:Y:S02]  /*5880*/  LEA R44, R40, UR23, 0x2 ;  /* 0x00000017282c7c11 */ /* 0x000fe4000f8e10ff */
[----:B------:R-:W-:-:S02]  /*5890*/  ISETP.GE.AND P5, PT, R41, 0x81, PT ;  /* 0x000000812900780c */ /* 0x000fc40003fa6270 */
[C---:B------:R-:W-:Y:S02]  /*58a0*/  ISETP.GE.AND P4, PT, R41.reuse, 0x101, PT ;  /* 0x000001012900780c */ /* 0x040fe40003f86270 */
[C---:B------:R-:W-:Y:S02]  /*58b0*/  ISETP.GE.AND P3, PT, R41.reuse, 0x181, PT ;  /* 0x000001812900780c */ /* 0x040fe40003f66270 */
[----:B------:R-:W-:Y:S01]  /*58c0*/  ISETP.GE.AND P2, PT, R41, 0x201, PT ;  /* 0x000002012900780c */ /* 0x000fe20003f46270 */
[----:B------:R-:W-:-:S12]  /*58d0*/  @!P6 BRA `(.L_x_2206) ;  /* 0x000000000010e947 */ /* 0x000fd80003800000 */
[----:B------:R-:W-:-:S04]  /*58e0*/  LEA.HI R40, R78, R78, RZ, 0x1b ;  /* 0x0000004e4e287211 */ /* 0x000fc800078fd8ff */
[----:B------:R-:W-:-:S05]  /*58f0*/  LEA R40, R40, UR23, 0x2 ;  /* 0x0000001728287c11 */ /* 0x000fca000f8e10ff */
[----:B------:R-:W1:Y:S04]  /*5900*/  LDS R47, [R40+0x1090] ;  /* 0x00109000282f7984 */ /* 0x000e680000000800 */
[----:B-1----:R1:W-:Y:S02]  /*5910*/  REDG.E.ADD.F32.FTZ.RN.STRONG.GPU desc[UR34][R42.64], R47 ;  /* 0x0000002f2a0079a6 */ /* 0x0023e4000c12f322 */
.L_x_2206:
[----:B------:R-:W-:Y:S05]  /*5920*/  BSYNC.RECONVERGENT B0 ;  /* 0x0000000000007941 */ /* 0x000fea0003800200 */
.L_x_2205:
[----:B------:R-:W-:Y:S01]  /*5930*/  BSSY.RECONVERGENT B0, `(.L_x_2207) ;  /* 0x0000004000007945 */ /* 0x000fe20003800200 */
[----:B------:R-:W-:-:S03]  /*5940*/  ISETP.GE.AND P6, PT, R41, 0x281, PT ;  /* 0x000002812900780c */ /* 0x000fc60003fc6270 */
[----:B------:R-:W-:Y:S10]  /*5950*/  @!P5 BRA `(.L_x_2208) ;  /* 0x000000000004d947 */ /* 0x000ff40003800000 */
[----:B0-----:R2:W-:Y:S02]  /*5960*/  REDG.E.ADD.F32.FTZ.RN.STRONG.GPU desc[UR34][R42.64+0x200], R91 ;  /* 0x0002005b2a0079a6 */ /* 0x0015e4000c12f322 */
.L_x_2208:
[----:B------:R-:W-:Y:S05]  /*5970*/  BSYNC.RECONVERGENT B0 ;  /* 0x0000000000007941 */ /* 0x000fea0003800200 */
.L_x_2207:
[----:B------:R-:W-:Y:S01]  /*5980*/  LEA R46, R45, UR23, 0x2 ;  /* 0x000000172d2e7c11 */ /* 0x000fe2000f8e10ff */
[----:B------:R-:W-:Y:S01]  /*5990*/  BSSY.RECONVERGENT B0, `(.L_x_2209) ;  /* 0x0000006000007945 */ /* 0x000fe20003800200 */
[----:B------:R3:W4:Y:S01]  /*59a0*/  LDS R45, [R44+0x1490] ;  /* 0x001490002c2d7984 */ /* 0x0007220000000800 */
[----:B-1----:R-:W-:Y:S02]  /*59b0*/  IADD3 R47, PT, PT, R78, 0x280, RZ ;  /* 0x000002804e2f7810 */ /* 0x002fe40007ffe0ff */
[----:B------:R-:W-:Y:S01]  /*59c0*/  LEA.HI R40, R87, R78, RZ, 0x1b ;  /* 0x0000004e57287211 */ /* 0x000fe200078fd8ff */
[----:B------:R-:W-:Y:S06]  /*59d0*/  @!P4 BRA `(.L_x_2210) ;  /* 0x000000000004c947 */ /* 0x000fec0003800000 */
[----:B----4-:R1:W-:Y:S02]  /*59e0*/  REDG.E.ADD.F32.FTZ.RN.STRONG.GPU desc[UR34][R42.64+0x400], R45 ;  /* 0x0004002d2a0079a6 */ /* 0x0103e4000c12f322 */
.L_x_2210:
[----:B------:R-:W-:Y:S05]  /*59f0*/  BSYNC.RECONVERGENT B0 ;  /* 0x0000000000007941 */ /* 0x000fea0003800200 */
.L_x_2209:
[----:B-1--4-:R1:W4:Y:S01]  /*5a00*/  LDS R45, [R46+0x1690] ;  /* 0x001690002e2d7984 */ /* 0x0123220000000800 */
[----:B------:R-:W-:Y:S01]  /*5a10*/  BSSY.RECONVERGENT B0, `(.L_x_2211) ;  /* 0x0000005000007945 */ /* 0x000fe20003800200 */
[----:B------:R-:W-:Y:S02]  /*5a20*/  LEA.HI R47, R47, R78, RZ, 0x1b ;  /* 0x0000004e2f2f7211 */ /* 0x000fe400078fd8ff */
[----:B------:R-:W-:Y:S01]  /*5a30*/  LEA R40, R40, UR23, 0x2 ;  /* 0x0000001728287c11 */ /* 0x000fe2000f8e10ff */
[----:B------:R-:W-:Y:S06]  /*5a40*/  @!P3 BRA `(.L_x_2212) ;  /* 0x000000000004b947 */ /* 0x000fec0003800000 */
[----:B----4-:R4:W-:Y:S02]  /*5a50*/  REDG.E.ADD.F32.FTZ.RN.STRONG.GPU desc[UR34][R42.64+0x600], R45 ;  /* 0x0006002d2a0079a6 */ /* 0x0109e4000c12f322 */
.L_x_2212:
[----:B------:R-:W-:Y:S05]  /*5a60*/  BSYNC.RECONVERGENT B0 ;  /* 0x0000000000007941 */ /* 0x000fea0003800200 */
.L_x_2211:
[----:B----4-:R4:W0:Y:S01]  /*5a70*/  LDS R45, [R40+0x1890] ;  /* 0x00189000282d7984 */ /* 0x0108220000000800 */
[----:B------:R-:W-:Y:S01]  /*5a80*/  BSSY.RECONVERGENT B0, `(.L_x_2213) ;  /* 0x0000004000007945 */ /* 0x000fe20003800200 */
[----:B---3--:R-:W-:-:S03]  /*5a90*/  LEA R44, R47, UR23, 0x2 ;  /* 0x000000172f2c7c11 */ /* 0x008fc6000f8e10ff */
[----:B------:R-:W-:Y:S05]  /*5aa0*/  @!P2 BRA `(.L_x_2214) ;  /* 0x000000000004a947 */ /* 0x000fea0003800000 */
[----:B0-----:R3:W-:Y:S02]  /*5ab0*/  REDG.E.ADD.F32.FTZ.RN.STRONG.GPU desc[UR34][R42.64+0x800], R45 ;  /* 0x0008002d2a0079a6 */ /* 0x0017e4000c12f322 */
.L_x_2214:
[----:B------:R-:W-:Y:S05]  /*5ac0*/  BSYNC.RECONVERGENT B0 ;  /* 0x0000000000007941 */ /* 0x000fea0003800200 */
.L_x_2213:
[----:B0--3--:R0:W3:Y:S01]  /*5ad0*/  LDS R45, [R44+0x1a90] ;  /* 0x001a90002c2d7984 */ /* 0x0090e20000000800 */
[----:B------:R-:W-:Y:S01]  /*5ae0*/  BSSY.RECONVERGENT B0, `(.L_x_2215) ;  /* 0x0000005000007945 */ /* 0x000fe20003800200 */
[C---:B------:R-:W-:Y:S02]  /*5af0*/  IADD3 R47, PT, PT, R78.reuse, 0x300, RZ ;  /* 0x000003004e2f7810 */ /* 0x040fe40007ffe0ff */
[----:B------:R-:W-:Y:S01]  /*5b00*/  IADD3 R81, PT, PT, R78, 0x380, RZ ;  /* 0x000003804e517810 */ /* 0x000fe20007ffe0ff */
[----:B------:R-:W-:Y:S06]  /*5b10*/  @!P6 BRA `(.L_x_2216) ;  /* 0x000000000004e947 */ /* 0x000fec0003800000 */
[----:B---3--:R3:W-:Y:S02]  /*5b20*/  REDG.E.ADD.F32.FTZ.RN.STRONG.GPU desc[UR34][R42.64+0xa00], R45 ;  /* 0x000a002d2a0079a6 */ /* 0x0087e4000c12f322 */
.L_x_2216:
[----:B------:R-:W-:Y:S05]  /*5b30*/  BSYNC.RECONVERGENT B0 ;  /* 0x0000000000007941 */ /* 0x000fea0003800200 */
.L_x_2215:
[----:B---3--:R-:W-:Y:S01]  /*5b40*/  LOP3.LUT R45, R78, 0x400, RZ, 0xfc, !PT ;  /* 0x000004004e2d7812 */ /* 0x008fe200078efcff */
[----:B------:R-:W-:Y:S01]  /*5b50*/  BSSY.RECONVERGENT B0, `(.L_x_2217) ;  /* 0x000000f000007945 */ /* 0x000fe20003800200 */
[-C--:B------:R-:W-:Y:S02]  /*5b60*/  LEA.HI R47, R47, R78.reuse, RZ, 0x1b ;  /* 0x0000004e2f2f7211 */ /* 0x080fe400078fd8ff */
[-C--:B----4-:R-:W-:Y:S02]  /*5b70*/  LEA.HI R40, R45, R78.reuse, RZ, 0x1b ;  /* 0x0000004e2d287211 */ /* 0x090fe400078fd8ff */
[----:B------:R-:W-:Y:S02]  /*5b80*/  LEA R45, R47, UR23, 0x2 ;  /* 0x000000172f2d7c11 */ /* 0x000fe4000f8e10ff */
[----:B------:R-:W-:Y:S02]  /*5b90*/  ISETP.GE.AND P6, PT, R41, 0x301, PT ;  /* 0x000003012900780c */ /* 0x000fe40003fc6270 */
[----:B------:R-:W-:-:S02]  /*5ba0*/  LEA.HI R81, R81, R78, RZ, 0x1b ;  /* 0x0000004e51517211 */ /* 0x000fc400078fd8ff */
[----:B------:R-:W3:Y:S01]  /*5bb0*/  LDS R45, [R45+0x1c90] ;  /* 0x001c90002d2d7984 */ /* 0x000ee20000000800 */
[----:B--2---:R-:W-:Y:S02]  /*5bc0*/  IADD3 R91, PT, PT, R78, 0x480, RZ ;  /* 0x000004804e5b7810 */ /* 0x004fe40007ffe0ff */
[----:B------:R-:W-:Y:S02]  /*5bd0*/  LEA R81, R81, UR23, 0x2 ;  /* 0x0000001751517c11 */ /* 0x000fe4000f8e10ff */
[C---:B------:R-:W-:Y:S02]  /*5be0*/  ISETP.GE.AND P2, PT, R41.reuse, 0x381, PT ;  /* 0x000003812900780c */ /* 0x040fe40003f46270 */
[C---:B------:R-:W-:Y:S02]  /*5bf0*/  ISETP.GE.AND P3, PT, R41.reuse, 0x401, PT ;  /* 0x000004012900780c */ /* 0x040fe40003f66270 */
[C---:B------:R-:W-:Y:S02]  /*5c00*/  ISETP.GE.AND P4, PT, R41.reuse, 0x481, PT ;  /* 0x000004812900780c */ /* 0x040fe40003f86270 */
[----:B------:R-:W-:Y:S01]  /*5c10*/  ISETP.GE.AND P5, PT, R41, 0x501, PT ;  /* 0x000005012900780c */ /* 0x000fe20003fa6270 */
[----:B------:R-:W-:-:S12]  /*5c20*/  @!P6 BRA `(.L_x_2218) ;  /* 0x000000000004e947 */ /* 0x000fd80003800000 */
[----:B---3--:R2:W-:Y:S02]  /*5c30*/  REDG.E.ADD.F32.FTZ.RN.STRONG.GPU desc[UR34][R42.64+0xc00], R45 ;  /* 0x000c002d2a0079a6 */ /* 0x0085e4000c12f322 */
.L_x_2218:
[----:B------:R-:W-:Y:S05]  /*5c40*/  BSYNC.RECONVERGENT B0 ;  /* 0x0000000000007941 */ /* 0x000fea0003800200 */
.L_x_2217:
[----:B--23--:R2:W3:Y:S01]  /*5c50*/  LDS R45, [R81+0x1e90] ;  /* 0x001e9000512d7984 */ /* 0x00c4e20000000800 */
[----:B------:R-:W-:Y:S01]  /*5c60*/  BSSY.RECONVERGENT B0, `(.L_x_2219) ;  /* 0x0000006000007945 */ /* 0x000fe20003800200 */
[----:B------:R-:W-:Y:S02]  /*5c70*/  IADD3 R47, PT, PT, R78, 0x500, RZ ;  /* 0x000005004e2f7810 */ /* 0x000fe40007ffe0ff */
[----:B------:R-:W-:Y:S02]  /*5c80*/  LEA.HI R91, R91, R78, RZ, 0x1b ;  /* 0x0000004e5b5b7211 */ /* 0x000fe400078fd8ff */
[----:B------:R-:W-:Y:S01]  /*5c90*/  LEA R40, R40, UR23, 0x2 ;  /* 0x0000001728287c11 */ /* 0x000fe2000f8e10ff */
[----:B------:R-:W-:Y:S06]  /*5ca0*/  @!P2 BRA `(.L_x_2220) ;  /* 0x000000000004a947 */ /* 0x000fec0003800000 */
[----:B---3--:R4:W-:Y:S02]  /*5cb0*/  REDG.E.ADD.F32.FTZ.RN.STRONG.GPU desc[UR34][R42.64+0xe00], R45 ;  /* 0x000e002d2a0079a6 */ /* 0x0089e4000c12f322 */
.L_x_2220:
[----:B------:R-:W-:Y:S05]  /*5cc0*/  BSYNC.RECONVERGENT B0 ;  /* 0x0000000000007941 */ /* 0x000fea0003800200 */
.L_x_2219:
[----:B---34-:R3:W4:Y:S01]  /*5cd0*/  LDS R45, [R40+0x2090] ;  /* 0x00209000282d7984 */ /* 0x0187220000000800 */
[----:B------:R-:W-:Y:S01]  /*5ce0*/  BSSY.RECONVERGENT B0, `(.L_x_2221) ;  /* 0x0000005000007945 */ /* 0x000fe20003800200 */
[----:B------:R-:W-:Y:S02]  /*5cf0*/  LEA.HI R47, R47, R78, RZ, 0x1b ;  /* 0x0000004e2f2f7211 */ /* 0x000fe400078fd8ff */
[----:B------:R-:W-:Y:S01]  /*5d00*/  LEA R91, R91, UR23, 0x2 ;  /* 0x000000175b5b7c11 */ /* 0x000fe2000f8e10ff */
[----:B------:R-:W-:Y:S06]  /*5d10*/  @!P3 BRA `(.L_x_2222) ;  /* 0x000000000004b947 */ /* 0x000fec0003800000 */
[----:B----4-:R4:W-:Y:S02]  /*5d20*/  REDG.E.ADD.F32.FTZ.RN.STRONG.GPU desc[UR34][R42.64+0x1000], R45 ;  /* 0x0010002d2a0079a6 */ /* 0x0109e4000c12f322 */
.L_x_2222:
[----:B------:R-:W-:Y:S05]  /*5d30*/  BSYNC.RECONVERGENT B0 ;  /* 0x0000000000007941 */ /* 0x000fea0003800200 */
.L_x_2221:
[----:B----4-:R4:W0:Y:S01]  /*5d40*/  LDS R45, [R91+0x2290] ;  /* 0x002290005b2d7984 */ /* 0x0108220000000800 */
[----:B------:R-:W-:Y:S01]  /*5d50*/  BSSY.RECONVERGENT B0, `(.L_x_2223) ;  /* 0x0000005000007945 */ /* 0x000fe20003800200 */
[----:B--2---:R-:W-:Y:S02]  /*5d60*/  IADD3 R81, PT, PT, R78, 0x580, RZ ;  /* 0x000005804e517810 */ /* 0x004fe40007ffe0ff */
[----:B------:R-:W-:Y:S01]  /*5d70*/  LEA R47, R47, UR23, 0x2 ;  /* 0x000000172f2f7c11 */ /* 0x000fe2000f8e10ff */
[----:B------:R-:W-:Y:S06]  /*5d80*/  @!P4 BRA `(.L_x_2224) ;  /* 0x000000000004c947 */ /* 0x000fec0003800000 */
[----:B0-----:R2:W-:Y:S02]  /*5d90*/  REDG.E.ADD.F32.FTZ.RN.STRONG.GPU desc[UR34][R42.64+0x1200], R45 ;  /* 0x0012002d2a0079a6 */ /* 0x0015e4000c12f322 */
.L_x_2224:
[----:B------:R-:W-:Y:S05]  /*5da0*/  BSYNC.RECONVERGENT B0 ;  /* 0x0000000000007941 */ /* 0x000fea0003800200 */
.L_x_2223:
[----:B0-2---:R0:W2:Y:S01]  /*5db0*/  LDS R45, [R47+0x2490] ;  /* 0x002490002f2d7984 */ /* 0x0050a20000000800 */
[----:B------:R-:W-:Y:S01]  /*5dc0*/  BSSY.RECONVERGENT B0, `(.L_x_2225) ;  /* 0x0000004000007945 */ /* 0x000fe20003800200 */
[----:B------:R-:W-:-:S03]  /*5dd0*/  LEA.HI R81, R81, R78, RZ, 0x1b ;  /* 0x0000004e51517211 */ /* 0x000fc600078fd8ff */
[----:B------:R-:W-:Y:S05]  /*5de0*/  @!P5 BRA `(.L_x_2226) ;  /* 0x000000000004d947 */ /* 0x000fea0003800000 */
[----:B--2---:R2:W-:Y:S02]  /*5df0*/  REDG.E.ADD.F32.FTZ.RN.STRONG.GPU desc[UR34][R42.64+0x1400], R45 ;  /* 0x0014002d2a0079a6 */ /* 0x0045e4000c12f322 */
.L_x_2226:
[----:B------:R-:W-:Y:S05]  /*5e00*/  BSYNC.RECONVERGENT B0 ;  /* 0x0000000000007941 */ /* 0x000fea0003800200 */
.L_x_2225:
[----:B--2---:R-:W-:Y:S01]  /*5e10*/  LEA R45, R81, UR23, 0x2 ;  /* 0x00000017512d7c11 */ /* 0x004fe2000f8e10ff */
[----:B------:R-:W-:Y:S01]  /*5e20*/  BSSY.RECONVERGENT B0, `(.L_x_2227) ;  /* 0x000000b000007945 */ /* 0x000fe20003800200 */
[----:B------:R-:W-:Y:S01]  /*5e30*/  ISETP.GE.AND P6, PT, R41, 0x581, PT ;  /* 0x000005812900780c */ /* 0x000fe20003fc6270 */
[-C--:B------:R-:W-:Y:S01]  /*5e40*/  FFMA.FTZ R115, R75, -R69.reuse, R115 ;  /* 0x800000454b737223 */ /* 0x080fe20000010073 */
[C---:B------:R-:W-:Y:S01]  /*5e50*/  ISETP.GE.AND P2, PT, R41.reuse, 0x601, PT ;  /* 0x000006012900780c */ /* 0x040fe20003f46270 */
[----:B---3--:R-:W-:Y:S01]  /*5e60*/  FMUL.FTZ R40, R116, R69 ;  /* 0x0000004574287220 */ /* 0x008fe20000410000 */
[----:B------:R-:W2:Y:S01]  /*5e70*/  LDS R45, [R45+0x2690] ;  /* 0x002690002d2d7984 */ /* 0x000ea20000000800 */
[C---:B------:R-:W-:Y:S02]  /*5e80*/  ISETP.GE.AND P3, PT, R41.reuse, 0x681, PT ;  /* 0x000006812900780c */ /* 0x040fe40003f66270 */
[C---:B------:R-:W-:Y:S02]  /*5e90*/  ISETP.GE.AND P4, PT, R41.reuse, 0x701, PT ;  /* 0x000007012900780c */ /* 0x040fe40003f86270 */
[----:B------:R-:W-:-:S04]  /*5ea0*/  ISETP.GE.AND P5, PT, R41, 0x781, PT ;  /* 0x000007812900780c */ /* 0x000fc80003fa6270 */
[----:B------:R-:W-:Y:S09]  /*5eb0*/  @!P6 BRA `(.L_x_2228) ;  /* 0x000000000004e947 */ /* 0x000ff20003800000 */
[----:B--2---:R3:W-:Y:S02]  /*5ec0*/  REDG.E.ADD.F32.FTZ.RN.STRONG.GPU desc[UR34][R42.64+0x1600], R45 ;  /* 0x0016002d2a0079a6 */ /* 0x0047e4000c12f322 */
.L_x_2228:
[----:B------:R-:W-:Y:S05]  /*5ed0*/  BSYNC.RECONVERGENT B0 ;  /* 0x0000000000007941 */ /* 0x000fea0003800200 */
.L_x_2227:
[-C--:B------:R-:W-:Y:S01]  /*5ee0*/  FFMA.FTZ R118, R74, -R68.reuse, R118 ;  /* 0x800000444a767223 */ /* 0x080fe20000010076 */
[----:B------:R-:W-:Y:S01]  /*5ef0*/  FMUL.FTZ R41, R117, R68 ;  /* 0x0000004475297220 */ /* 0x000fe20000410000 */
[----:B------:R-:W-:Y:S01]  /*5f00*/  FFMA.FTZ R44, R40, R115, RZ ;  /* 0x00000073282c7223 */ /* 0x000fe200000100ff */
[-C--:B------:R-:W-:Y:S01]  /*5f10*/  FFMA.FTZ R119, R73, -R67.reuse, R119 ;  /* 0x8000004349777223 */ /* 0x080fe20000010077 */
[----:B-1----:R-:W-:Y:S01]  /*5f20*/  FMUL.FTZ R46, R134, R67 ;  /* 0x00000043862e7220 */ /* 0x002fe20000410000 */
[----:B------:R-:W-:Y:S01]  /*5f30*/  FFMA.FTZ R120, R72, -R66, R120 ;  /* 0x8000004248787223 */ /* 0x000fe20000010078 */
[----:B0-----:R-:W-:Y:S01]  /*5f40*/  FFMA.FTZ R47, R41, R118, R44 ;  /* 0x00000076292f7223 */ /* 0x001fe2000001002c */
[----:B--23--:R-:W-:Y:S01]  /*5f50*/  FMUL.FTZ R45, R83, R66 ;  /* 0x00000042532d7220 */ /* 0x00cfe20000410000 */
[-C--:B------:R-:W-:Y:S01]  /*5f60*/  FFMA.FTZ R121, R71, -R65.reuse, R121 ;  /* 0x8000004147797223 */ /* 0x080fe20000010079 */
[----:B------:R-:W-:Y:S01]  /*5f70*/  FMUL.FTZ R44, R84, R65 ;  /* 0x00000041542c7220 */ /* 0x000fe20000410000 */
[----:B------:R-:W-:Y:S01]  /*5f80*/  FFMA.FTZ R82, R46, R119, R47 ;  /* 0x000000772e527223 */ /* 0x000fe2000001002f */
[----:B------:R-:W-:Y:S01]  /*5f90*/  IADD3 R47, PT, PT, R78, 0x600, RZ ;  /* 0x000006004e2f7810 */ /* 0x000fe20007ffe0ff */
[----:B------:R-:W-:Y:S01]  /*5fa0*/  FFMA.FTZ R122, R70, -R64, R122 ;  /* 0x80000040467a7223 */ /* 0x000fe2000001007a */
[----:B------:R-:W-:Y:S01]  /*5fb0*/  FFMA.FTZ R123, R63, -R60, R123 ;  /* 0x8000003c3f7b7223 */ /* 0x000fe2000001007b */
[----:B------:R-:W-:Y:S01]  /*5fc0*/  FFMA.FTZ R81, R45, R120, R82 ;  /* 0x000000782d517223 */ /* 0x000fe20000010052 */
[----:B------:R-:W-:Y:S01]  /*5fd0*/  LEA.HI R82, R47, R78, RZ, 0x1b ;  /* 0x0000004e2f527211 */ /* 0x000fe200078fd8ff */
[----:B------:R-:W-:Y:S01]  /*5fe0*/  FMUL.FTZ R47, R85, R64 ;  /* 0x00000040552f7220 */ /* 0x000fe20000410000 */
[----:B----4-:R-:W-:Y:S01]  /*5ff0*/  IADD3 R91, PT, PT, R78, 0x680, RZ ;  /* 0x000006804e5b7810 */ /* 0x010fe20007ffe0ff */
[----:B------:R-:W-:Y:S01]  /*6000*/  FFMA.FTZ R86, R44, R121, R81 ;  /* 0x000000792c567223 */ /* 0x000fe20000010051 */
[----:B------:R-:W-:Y:S01]  /*6010*/  LEA R93, R82, UR23, 0x2 ;  /* 0x00000017525d7c11 */ /* 0x000fe2000f8e10ff */
[----:B------:R-:W-:Y:S01]  /*6020*/  FMUL.FTZ R82, R88, R60 ;  /* 0x0000003c58527220 */ /* 0x000fe20000410000 */
[----:B------:R-:W-:Y:S01]  /*6030*/  LEA.HI R91, R91, R78, RZ, 0x1b ;  /* 0x0000004e5b5b7211 */ /* 0x000fe200078fd8ff */
[----:B------:R-:W-:Y:S01]  /*6040*/  FFMA.FTZ R81, R47, R122, R86 ;  /* 0x0000007a2f517223 */ /* 0x000fe20000010056 */
[----:B------:R-:W-:Y:S01]  /*6050*/  BSSY.RECONVERGENT B0, `(.L_x_2229) ;  /* 0x0000008000007945 */ /* 0x000fe20003800200 */
[-C--:B------:R-:W-:Y:S01]  /*6060*/  FFMA.FTZ R124, R62, -R54.reuse, R124 ;  /* 0x800000363e7c7223 */ /* 0x080fe2000001007c */
[----:B------:R-:W-:Y:S01]  /*6070*/  LEA R97, R91, UR23, 0x2 ;  /* 0x000000175b617c11 */ /* 0x000fe2000f8e10ff */
[----:B------:R-:W-:Y:S01]  /*6080*/  FFMA.FTZ R92, R82, R123, R81 ;  /* 0x0000007b525c7223 */ /* 0x000fe20000010051 */
[----:B------:R-:W-:Y:S01]  /*6090*/  FMUL.FTZ R91, R141, R54 ;  /* 0x000000368d5b7220 */ /* 0x000fe20000410000 */
[----:B------:R0:W1:Y:S01]  /*60a0*/  LDS R81, [R93+0x2890] ;  /* 0x002890005d517984 */ /* 0x0000620000000800 */
[----:B------:R-:W-:Y:S05]  /*60b0*/  @!P2 BRA `(.L_x_2230) ;  /* 0x000000000004a947 */ /* 0x000fea0003800000 */
[----:B-1----:R2:W-:Y:S02]  /*60c0*/  REDG.E.ADD.F32.FTZ.RN.STRONG.GPU desc[UR34][R42.64+0x1800], R81 ;  /* 0x001800512a0079a6 */ /* 0x0025e4000c12f322 */
.L_x_2230:
[----:B------:R-:W-:Y:S05]  /*60d0*/  BSYNC.RECONVERGENT B0 ;  /* 0x0000000000007941 */ /* 0x000fea0003800200 */
.L_x_2229:
[----:B0-----:R0:W3:Y:S01]  /*60e0*/  LDS R93, [R97+0x2a90] ;  /* 0x002a9000615d7984 */ /* 0x0010e20000000800 */
[----:B------:R-:W-:Y:S01]  /*60f0*/  BSSY.RECONVERGENT B0, `(.L_x_2231) ;  /* 0x0000006000007945 */ /* 0x000fe20003800200 */
[-C--:B------:R-:W-:Y:S01]  /*6100*/  FFMA.FTZ R125, R61, -R51.reuse, R125 ;  /* 0x800000333d7d7223 */ /* 0x080fe2000001007d */
[----:B------:R-:W-:Y:S01]  /*6110*/  FMUL.FTZ R86, R140, R51 ;  /* 0x000000338c567220 */ /* 0x000fe20000410000 */
[----:B-12---:R-:W-:Y:S01]  /*6120*/  FFMA.FTZ R81, R91, R124, R92 ;  /* 0x0000007c5b517223 */ /* 0x006fe2000001005c */
[----:B------:R-:W-:Y:S06]  /*6130*/  @!P3 BRA `(.L_x_2232) ;  /* 0x000000000004b947 */ /* 0x000fec0003800000 */
[----:B---3--:R1:W-:Y:S02]  /*6140*/  REDG.E.ADD.F32.FTZ.RN.STRONG.GPU desc[UR34][R42.64+0x1a00], R93 ;  /* 0x001a005d2a0079a6 */ /* 0x0083e4000c12f322 */
.L_x_2232:
[----:B------:R-:W-:Y:S05]  /*6150*/  BSYNC.RECONVERGENT B0 ;  /* 0x0000000000007941 */ /* 0x000fea0003800200 */
.L_x_2231:
[----:B------:R-:W-:Y:S01]  /*6160*/  IADD3 R99, PT, PT, R78, 0x700, RZ ;  /* 0x000007004e637810 */ /* 0x000fe20007ffe0ff */
[-C--:B------:R-:W-:Y:S01]  /*6170*/  FFMA.FTZ R126, R59, -R50.reuse, R126 ;  /* 0x800000323b7e7223 */ /* 0x080fe2000001007e */
[----:B------:R-:W-:Y:S01]  /*6180*/  FMUL.FTZ R92, R90, R50 ;  /* 0x000000325a5c7220 */ /* 0x000fe20000410000 */
[----:B------:R-:W-:Y:S01]  /*6190*/  FFMA.FTZ R81, R86, R125, R81 ;  /* 0x0000007d56517223 */ /* 0x000fe20000010051 */
[----:B------:R-:W-:Y:S01]  /*61a0*/  LEA.HI R99, R99, R78, RZ, 0x1b ;  /* 0x0000004e63637211 */ /* 0x000fe200078fd8ff */
[-C--:B------:R-:W-:Y:S01]  /*61b0*/  FFMA.FTZ R127, R58, -R34.reuse, R127 ;  /* 0x800000223a7f7223 */ /* 0x080fe2000001007f */
[----:B-1-3--:R-:W-:Y:S01]  /*61c0*/  FMUL.FTZ R93, R89, R34 ;  /* 0x00000022595d7220 */ /* 0x00afe20000410000 */
[----:B------:R-:W-:Y:S01]  /*61d0*/  FFMA.FTZ R98, R92, R126, R81 ;  /* 0x0000007e5c627223 */ /* 0x000fe20000010051 */
[----:B------:R-:W-:Y:S01]  /*61e0*/  LEA R99, R99, UR23, 0x2 ;  /* 0x0000001763637c11 */ /* 0x000fe2000f8e10ff */
[-C--:B------:R-:W-:Y:S01]  /*61f0*/  FFMA.FTZ R128, R57, -R24.reuse, R128 ;  /* 0x8000001839807223 */ /* 0x080fe20000010080 */
[----:B0-----:R-:W-:Y:S01]  /*6200*/  FMUL.FTZ R97, R96, R24 ;  /* 0x0000001860617220 */ /* 0x001fe20000410000 */
[----:B------:R-:W-:Y:S01]  /*6210*/  FFMA.FTZ R100, R93, R127, R98 ;  /* 0x0000007f5d647223 */ /* 0x000fe20000010062 */
[-C--:B------:R-:W-:Y:S01]  /*6220*/  FFMA.FTZ R129, R56, -R20.reuse, R129 ;  /* 0x8000001438817223 */ /* 0x080fe20000010081 */
[----:B------:R-:W-:Y:S01]  /*6230*/  FMUL.FTZ R98, R95, R20 ;  /* 0x000000145f627220 */ /* 0x000fe20000410000 */
[----:B------:R-:W0:Y:S01]  /*6240*/  LDS R99, [R99+0x2c90] ;  /* 0x002c900063637984 */ /* 0x000e220000000800 */
[----:B------:R-:W-:Y:S01]  /*6250*/  FFMA.FTZ R81, R97, R128, R100 ;  /* 0x0000008061517223 */ /* 0x000fe20000010064 */
[-C--:B------:R-:W-:Y:S01]  /*6260*/  FFMA.FTZ R130, R55, -R16.reuse, R130 ;  /* 0x8000001037827223 */ /* 0x080fe20000010082 */
[----:B------:R-:W-:Y:S01]  /*6270*/  IADD3 R101, PT, PT, R78, 0x780, RZ ;  /* 0x000007804e657810 */ /* 0x000fe20007ffe0ff */
[----:B------:R-:W-:Y:S01]  /*6280*/  FMUL.FTZ R100, R94, R16 ;  /* 0x000000105e647220 */ /* 0x000fe20000410000 */
[----:B------:R-:W-:Y:S01]  /*6290*/  FFMA.FTZ R81, R98, R129, R81 ;  /* 0x0000008162517223 */ /* 0x000fe20000010051 */
[----:B------:R-:W-:Y:S01]  /*62a0*/  FFMA.FTZ R131, R53, -R12, R131 ;  /* 0x8000000c35837223 */ /* 0x000fe20000010083 */
[----:B------:R-:W-:Y:S01]  /*62b0*/  LEA.HI R101, R101, R78, RZ, 0x1b ;  /* 0x0000004e65657211 */ /* 0x000fe200078fd8ff */
[----:B------:R-:W-:Y:S01]  /*62c0*/  FMUL.FTZ R102, R143, R12 ;  /* 0x0000000c8f667220 */ /* 0x000fe20000410000 */
[----:B------:R-:W-:Y:S01]  /*62d0*/  FFMA.FTZ R81, R100, R130, R81 ;  /* 0x0000008264517223 */ /* 0x000fe20000010051 */
[----:B------:R-:W-:Y:S01]  /*62e0*/  BSSY.RECONVERGENT B0, `(.L_x_2233) ;  /* 0x0000007000007945 */ /* 0x000fe20003800200 */
[-C--:B------:R-:W-:Y:S01]  /*62f0*/  FFMA.FTZ R132, R52, -R8.reuse, R132 ;  /* 0x8000000834847223 */ /* 0x080fe20000010084 */
[----:B------:R-:W-:Y:S01]  /*6300*/  LEA R101, R101, UR23, 0x2 ;  /* 0x0000001765657c11 */ /* 0x000fe2000f8e10ff */
[----:B------:R-:W-:Y:S01]  /*6310*/  FMUL.FTZ R104, R113, R8 ;  /* 0x0000000871687220 */ /* 0x000fe20000410000 */
[----:B------:R-:W-:Y:S01]  /*6320*/  FFMA.FTZ R81, R102, R131, R81 ;  /* 0x0000008366517223 */ /* 0x000fe20000010051 */
[----:B------:R-:W-:Y:S06]  /*6330*/  @!P4 BRA `(.L_x_2234) ;  /* 0x000000000004c947 */ /* 0x000fec0003800000 */
[----:B0-----:R1:W-:Y:S02]  /*6340*/  REDG.E.ADD.F32.FTZ.RN.STRONG.GPU desc[UR34][R42.64+0x1c00], R99 ;  /* 0x001c00632a0079a6 */ /* 0x0013e4000c12f322 */
.L_x_2234:
[----:B------:R-:W-:Y:S05]  /*6350*/  BSYNC.RECONVERGENT B0 ;  /* 0x0000000000007941 */ /* 0x000fea0003800200 */
.L_x_2233:
[----:B01----:R0:W1:Y:S01]  /*6360*/  LDS R99, [R101+0x2e90] ;  /* 0x002e900065637984 */ /* 0x0030620000000800 */
[----:B------:R-:W-:Y:S01]  /*6370*/  BSSY.RECONVERGENT B0, `(.L_x_2235) ;  /* 0x0000004000007945 */ /* 0x000fe20003800200 */
[----:B------:R-:W-:-:S03]  /*6380*/  FFMA.FTZ R81, R104, R132, R81 ;  /* 0x0000008468517223 */ /* 0x000fc60000010051 */
[----:B------:R-:W-:Y:S05]  /*6390*/  @!P5 BRA `(.L_x_2236) ;  /* 0x000000000004d947 */ /* 0x000fea0003800000 */
[----:B-1----:R2:W-:Y:S02]  /*63a0*/  REDG.E.ADD.F32.FTZ.RN.STRONG.GPU desc[UR34][R42.64+0x1e00], R99 ;  /* 0x001e00632a0079a6 */ /* 0x0025e4000c12f322 */
.L_x_2236:
[----:B------:R-:W-:Y:S05]  /*63b0*/  BSYNC.RECONVERGENT B0 ;  /* 0x0000000000007941 */ /* 0x000fea0003800200 */
.L_x_2235:
[----:B------:R-:W3:Y:S04]  /*63c0*/  LDL.LU R107, [R1] ;  /* 0x00000000016b7983 */ /* 0x000ee80000300800 */
[----:B------:R-:W4:Y:S01]  /*63d0*/  LDL.LU R105, [R1+0x4] ;  /* 0x0000040001697983 */ /* 0x000f220000300800 */
[----:B------:R-:W-:Y:S01]  /*63e0*/  FADD.FTZ R150, R98, R150 ;  /* 0x0000009662967221 */ /* 0x000fe20000010000 */
[----:B------:R-:W-:Y:S01]  /*63f0*/  FADD.FTZ R4, R100, R4 ;  /* 0x0000000464047221 */ /* 0x000fe20000010000 */
[----:B------:R-:W-:Y:S01]  /*6400*/  FADD.FTZ R154, R86, R154 ;  /* 0x0000009a569a7221 */ /* 0x000fe20000010000 */
[----:B------:R-:W5:Y:S01]  /*6410*/  S2R R103, SR_LANEID ;  /* 0x0000000000677919 */ /* 0x000f620000000000 */
[----:B------:R-:W-:Y:S01]  /*6420*/  FADD.FTZ R158, R91, R158 ;  /* 0x0000009e5b9e7221 */ /* 0x000fe20000010000 */
[----:B------:R-:W-:Y:S01]  /*6430*/  FADD.FTZ R159, R82, R159 ;  /* 0x0000009f529f7221 */ /* 0x000fe20000010000 */
[----:B------:R-:W-:Y:S01]  /*6440*/  FADD.FTZ R160, R47, R160 ;  /* 0x000000a02fa07221 */ /* 0x000fe20000010000 */
[----:B--2---:R-:W2:Y:S01]  /*6450*/  SHFL.DOWN PT, R42, R81, 0x1, 0x1f ;  /* 0x08201f00512a7f89 */ /* 0x004ea200000e0000 */
[----:B------:R-:W-:Y:S01]  /*6460*/  FADD.FTZ R161, R44, R161 ;  /* 0x000000a12ca17221 */ /* 0x000fe20000010000 */
[----:B------:R-:W-:Y:S01]  /*6470*/  ISETP.NE.AND P3, PT, R78, RZ, PT ;  /* 0x000000ff4e00720c */ /* 0x000fe20003f65270 */
[----:B------:R-:W-:Y:S01]  /*6480*/  FADD.FTZ R165, R46, R165 ;  /* 0x000000a52ea57221 */ /* 0x000fe20000010000 */
[----:B------:R-:W0:Y:S01]  /*6490*/  SHFL.DOWN PT, R43, R80, 0x1, 0x1f ;  /* 0x08201f00502b7f89 */ /* 0x000e2200000e0000 */
[----:B------:R-:W-:Y:S01]  /*64a0*/  FADD.FTZ R164, R45, R164 ;  /* 0x000000a42da47221 */ /* 0x000fe20000010000 */
[----:B------:R-:W-:Y:S01]  /*64b0*/  FADD.FTZ R3, R102, R3 ;  /* 0x0000000366037221 */ /* 0x000fe20000010000 */
[----:B------:R-:W-:Y:S01]  /*64c0*/  BSSY.RECONVERGENT B0, `(.L_x_2237) ;  /* 0x0000079000007945 */ /* 0x000fe20003800200 */
[----:B------:R-:W-:Y:S01]  /*64d0*/  FADD.FTZ R2, R104, R2 ;  /* 0x0000000268027221 */ /* 0x000fe20000010000 */
[----:B------:R-:W-:Y:S01]  /*64e0*/  FADD.FTZ R151, R97, R151 ;  /* 0x0000009761977221 */ /* 0x000fe20000010000 */
[----:B------:R-:W-:Y:S01]  /*64f0*/  FADD.FTZ R152, R93, R152 ;  /* 0x000000985d987221 */ /* 0x000fe20000010000 */
[----:B------:R-:W-:Y:S01]  /*6500*/  FADD.FTZ R153, R92, R153 ;  /* 0x000000995c997221 */ /* 0x000fe20000010000 */
[----:B-----5:R-:W-:-:S13]  /*6510*/  ISETP.GT.AND P2, PT, R103, 0x1e, PT ;  /* 0x0000001e6700780c */ /* 0x020fda0003f44270 */
[----:B--2---:R-:W-:Y:S01]  /*6520*/  @!P2 FADD.FTZ R81, R81, R42 ;  /* 0x0000002a5151a221 */ /* 0x004fe20000010000 */
[----:B0-----:R-:W-:Y:S01]  /*6530*/  @!P2 FADD.FTZ R80, R80, R43 ;  /* 0x0000002b5050a221 */ /* 0x001fe20000010000 */
[----:B------:R-:W-:-:S03]  /*6540*/  ISETP.GT.AND P2, PT, R103, 0x1d, PT ;  /* 0x0000001d6700780c */ /* 0x000fc60003f44270 */
[----:B------:R-:W0:Y:S04]  /*6550*/  SHFL.DOWN PT, R42, R81, 0x2, 0x1f ;  /* 0x08401f00512a7f89 */ /* 0x000e2800000e0000 */
[----:B------:R-:W2:Y:S06]  /*6560*/  SHFL.DOWN PT, R43, R80, 0x2, 0x1f ;  /* 0x08401f00502b7f89 */ /* 0x000eac00000e0000 */
[----:B0-----:R-:W-:Y:S01]  /*6570*/  @!P2 FADD.FTZ R81, R81, R42 ;  /* 0x0000002a5151a221 */ /* 0x001fe20000010000 */
[----:B------:R-:W-:Y:S01]  /*6580*/  FMUL.FTZ R42, R79, R143 ;  /* 0x0000008f4f2a7220 */ /* 0x000fe20000410000 */
[----:B--2---:R-:W-:-:S03]  /*6590*/  @!P2 FADD.FTZ R80, R80, R43 ;  /* 0x0000002b5050a221 */ /* 0x004fc60000010000 */
[----:B------:R-:W0:Y:S01]  /*65a0*/  SHFL.DOWN PT, R106, R81, 0x4, 0x1f ;  /* 0x08801f00516a7f89 */ /* 0x000e2200000e0000 */
[----:B------:R-:W-:Y:S01]  /*65b0*/  ISETP.GT.AND P2, PT, R103, 0x1b, PT ;  /* 0x0000001b6700780c */ /* 0x000fe20003f44270 */
[----:B------:R-:W-:Y:S01]  /*65c0*/  FMUL.FTZ R43, R79, R113 ;  /* 0x000000714f2b7220 */ /* 0x000fe20000410000 */
[----:B------:R-:W-:Y:S01]  /*65d0*/  FMUL.FTZ R42, R131, R42 ;  /* 0x0000002a832a7220 */ /* 0x000fe20000410000 */
[----:B------:R-:W2:Y:S02]  /*65e0*/  SHFL.DOWN PT, R101, R80, 0x4, 0x1f ;  /* 0x08801f0050657f89 */ /* 0x000ea400000e0000 */
[----:B-1----:R-:W-:Y:S01]  /*65f0*/  FMUL.FTZ R99, R132, R43 ;  /* 0x0000002b84637220 */ /* 0x002fe20000410000 */
[----:B------:R-:W-:Y:S01]  /*6600*/  FFMA.FTZ R100, R53, R143, R42 ;  /* 0x0000008f35647223 */ /* 0x000fe2000001002a */
[C---:B------:R-:W-:Y:S01]  /*6610*/  FMUL.FTZ R43, R79.reuse, R94 ;  /* 0x0000005e4f2b7220 */ /* 0x040fe20000410000 */
[----:B------:R-:W-:Y:S01]  /*6620*/  FMUL.FTZ R42, R79, R95 ;  /* 0x0000005f4f2a7220 */ /* 0x000fe20000410000 */
[----:B------:R-:W-:Y:S01]  /*6630*/  FFMA.FTZ R102, R52, R113, R99 ;  /* 0x0000007134667223 */ /* 0x000fe20000010063 */
[----:B------:R-:W-:Y:S01]  /*6640*/  FADD.FTZ R23, R100, R23 ;  /* 0x0000001764177221 */ /* 0x000fe20000010000 */
[----:B------:R-:W-:Y:S01]  /*6650*/  FMUL.FTZ R130, R130, R43 ;  /* 0x0000002b82827220 */ /* 0x000fe20000410000 */
[----:B------:R-:W-:Y:S01]  /*6660*/  FMUL.FTZ R129, R129, R42 ;  /* 0x0000002a81817220 */ /* 0x000fe20000410000 */
[C---:B------:R-:W-:Y:S01]  /*6670*/  FMUL.FTZ R43, R79.reuse, R96 ;  /* 0x000000604f2b7220 */ /* 0x040fe20000410000 */
[----:B------:R-:W-:Y:S01]  /*6680*/  FMUL.FTZ R42, R79, R89 ;  /* 0x000000594f2a7220 */ /* 0x000fe20000410000 */
[----:B------:R-:W-:Y:S01]  /*6690*/  FFMA.FTZ R99, R55, R94, R130 ;  /* 0x0000005e37637223 */ /* 0x000fe20000010082 */
[----:B------:R-:W-:Y:S01]  /*66a0*/  FFMA.FTZ R94, R56, R95, R129 ;  /* 0x0000005f385e7223 */ /* 0x000fe20000010081 */
[----:B------:R-:W-:Y:S01]  /*66b0*/  FMUL.FTZ R128, R128, R43 ;  /* 0x0000002b80807220 */ /* 0x000fe20000410000 */
[----:B------:R-:W-:Y:S01]  /*66c0*/  FMUL.FTZ R127, R127, R42 ;  /* 0x0000002a7f7f7220 */ /* 0x000fe20000410000 */
[C---:B------:R-:W-:Y:S01]  /*66d0*/  FMUL.FTZ R43, R79.reuse, R90 ;  /* 0x0000005a4f2b7220 */ /* 0x040fe20000410000 */
[----:B------:R-:W-:Y:S01]  /*66e0*/  FMUL.FTZ R42, R79, R140 ;  /* 0x0000008c4f2a7220 */ /* 0x000fe20000410000 */
[----:B------:R-:W-:Y:S01]  /*66f0*/  FFMA.FTZ R128, R57, R96, R128 ;  /* 0x0000006039807223 */ /* 0x000fe20000010080 */
[----:B------:R-:W-:Y:S01]  /*6700*/  FFMA.FTZ R127, R58, R89, R127 ;  /* 0x000000593a7f7223 */ /* 0x000fe2000001007f */
[----:B0-----:R-:W-:Y:S01]  /*6710*/  @!P2 FADD.FTZ R81, R81, R106 ;  /* 0x0000006a5151a221 */ /* 0x001fe20000010000 */
[----:B------:R-:W-:Y:S01]  /*6720*/  FMUL.FTZ R126, R126, R43 ;  /* 0x0000002b7e7e7220 */ /* 0x000fe20000410000 */
[----:B------:R-:W-:Y:S01]  /*6730*/  FMUL.FTZ R42, R125, R42 ;  /* 0x0000002a7d2a7220 */ /* 0x000fe20000410000 */
[----:B------:R-:W-:Y:S01]  /*6740*/  FMUL.FTZ R43, R79, R141 ;  /* 0x0000008d4f2b7220 */ /* 0x000fe20000410000 */
[----:B--2---:R-:W-:Y:S01]  /*6750*/  @!P2 FADD.FTZ R80, R80, R101 ;  /* 0x000000655050a221 */ /* 0x004fe20000010000 */
[----:B------:R-:W0:Y:S01]  /*6760*/  SHFL.DOWN PT, R98, R81, 0x8, 0x1f ;  /* 0x09001f0051627f89 */ /* 0x000e2200000e0000 */
[----:B------:R-:W-:Y:S01]  /*6770*/  ISETP.GT.AND P2, PT, R103, 0x17, PT ;  /* 0x000000176700780c */ /* 0x000fe20003f44270 */
[----:B------:R-:W-:Y:S01]  /*6780*/  FFMA.FTZ R140, R61, R140, R42 ;  /* 0x0000008c3d8c7223 */ /* 0x000fe2000001002a */
[----:B------:R-:W-:Y:S01]  /*6790*/  FMUL.FTZ R89, R124, R43 ;  /* 0x0000002b7c597220 */ /* 0x000fe20000410000 */
[----:B------:R-:W1:Y:S01]  /*67a0*/  SHFL.DOWN PT, R101, R80, 0x8, 0x1f ;  /* 0x09001f0050657f89 */ /* 0x000e6200000e0000 */
[C---:B------:R-:W-:Y:S01]  /*67b0*/  FMUL.FTZ R42, R79.reuse, R88 ;  /* 0x000000584f2a7220 */ /* 0x040fe20000410000 */
[----:B------:R-:W-:Y:S01]  /*67c0*/  FMUL.FTZ R43, R79, R85 ;  /* 0x000000554f2b7220 */ /* 0x000fe20000410000 */
[----:B------:R-:W-:Y:S01]  /*67d0*/  FFMA.FTZ R126, R59, R90, R126 ;  /* 0x0000005a3b7e7223 */ /* 0x000fe2000001007e */
[----:B------:R-:W-:Y:S01]  /*67e0*/  FFMA.FTZ R89, R62, R141, R89 ;  /* 0x0000008d3e597223 */ /* 0x000fe20000010059 */
[----:B------:R-:W-:Y:S01]  /*67f0*/  FMUL.FTZ R82, R123, R42 ;  /* 0x0000002a7b527220 */ /* 0x000fe20000410000 */
[----:B------:R-:W-:Y:S01]  /*6800*/  FMUL.FTZ R43, R122, R43 ;  /* 0x0000002b7a2b7220 */ /* 0x000fe20000410000 */
[----:B------:R-:W-:Y:S01]  /*6810*/  FMUL.FTZ R42, R79, R84 ;  /* 0x000000544f2a7220 */ /* 0x000fe20000410000 */
[----:B------:R-:W-:Y:S01]  /*6820*/  FADD.FTZ R25, R102, R25 ;  /* 0x0000001966197221 */ /* 0x000fe20000010000 */
[----:B------:R-:W-:Y:S01]  /*6830*/  FFMA.FTZ R88, R63, R88, R82 ;  /* 0x000000583f587223 */ /* 0x000fe20000010052 */
        /* <DEDUP_REMOVED lines=8> */
[----:B------:R-:W-:Y:S01]  /*68c0*/  FADD.FTZ R21, R94, R21 ;  /* 0x000000155e157221 */ /* 0x000fe20000010000 */
[----:B------:R-:W-:Y:S01]  /*68d0*/  FADD.FTZ R19, R128, R19 ;  /* 0x0000001380137221 */ /* 0x000fe20000010000 */
[----:B0-----:R-:W-:Y:S01]  /*68e0*/  @!P2 FADD.FTZ R81, R81, R98 ;  /* 0x000000625151a221 */ /* 0x001fe20000010000 */
[----:B------:R-:W-:Y:S01]  /*68f0*/  FMUL.FTZ R46, R119, R42 ;  /* 0x0000002a772e7220 */ /* 0x000fe20000410000 */
[----:B------:R-:W-:Y:S01]  /*6900*/  FFMA.FTZ R82, R72, R83, R43 ;  /* 0x0000005348527223 */ /* 0x000fe2000001002b */
[----:B------:R-:W-:Y:S01]  /*6910*/  FMUL.FTZ R43, R79, R117 ;  /* 0x000000754f2b7220 */ /* 0x000fe20000410000 */
[----:B-1----:R-:W-:Y:S01]  /*6920*/  @!P2 FADD.FTZ R80, R80, R101 ;  /* 0x000000655050a221 */ /* 0x002fe20000010000 */
[----:B------:R-:W0:Y:S01]  /*6930*/  SHFL.DOWN PT, R86, R81, 0x10, 0x1f ;  /* 0x0a001f0051567f89 */ /* 0x000e2200000e0000 */
[----:B------:R-:W-:Y:S01]  /*6940*/  ISETP.NE.AND P2, PT, R103, RZ, PT ;  /* 0x000000ff6700720c */ /* 0x000fe20003f45270 */
[----:B------:R-:W-:Y:S01]  /*6950*/  FMUL.FTZ R42, R79, R116 ;  /* 0x000000744f2a7220 */ /* 0x000fe20000410000 */
[----:B------:R-:W-:Y:S01]  /*6960*/  FMUL.FTZ R43, R118, R43 ;  /* 0x0000002b762b7220 */ /* 0x000fe20000410000 */
[----:B------:R-:W1:Y:S01]  /*6970*/  SHFL.DOWN PT, R91, R80, 0x10, 0x1f ;  /* 0x0a001f00505b7f89 */ /* 0x000e6200000e0000 */
[----:B------:R-:W-:Y:S01]  /*6980*/  FFMA.FTZ R46, R73, R134, R46 ;  /* 0x00000086492e7223 */ /* 0x000fe2000001002e */
[----:B------:R-:W-:Y:S01]  /*6990*/  FMUL.FTZ R42, R115, R42 ;  /* 0x0000002a732a7220 */ /* 0x000fe20000410000 */
[----:B------:R-:W-:Y:S01]  /*69a0*/  FFMA.FTZ R43, R74, R117, R43 ;  /* 0x000000754a2b7223 */ /* 0x000fe2000001002b */
[----:B------:R-:W-:Y:S01]  /*69b0*/  FADD.FTZ R18, R127, R18 ;  /* 0x000000127f127221 */ /* 0x000fe20000010000 */
[----:B------:R-:W-:Y:S01]  /*69c0*/  FADD.FTZ R17, R126, R17 ;  /* 0x000000117e117221 */ /* 0x000fe20000010000 */
[----:B------:R-:W-:Y:S01]  /*69d0*/  FFMA.FTZ R42, R75, R116, R42 ;  /* 0x000000744b2a7223 */ /* 0x000fe2000001002a */
[----:B------:R-:W-:Y:S01]  /*69e0*/  FADD.FTZ R15, R140, R15 ;  /* 0x0000000f8c0f7221 */ /* 0x000fe20000010000 */
[----:B------:R-:W-:Y:S01]  /*69f0*/  FADD.FTZ R14, R89, R14 ;  /* 0x0000000e590e7221 */ /* 0x000fe20000010000 */
[----:B------:R-:W-:Y:S01]  /*6a00*/  FADD.FTZ R13, R88, R13 ;  /* 0x0000000d580d7221 */ /* 0x000fe20000010000 */
[----:B------:R-:W-:Y:S01]  /*6a10*/  @!P2 SHF.R.U32.HI R44, RZ, 0x2, R78 ;  /* 0x00000002ff2ca819 */ /* 0x000fe2000001164e */
[----:B------:R-:W-:Y:S01]  /*6a20*/  FADD.FTZ R10, R47, R10 ;  /* 0x0000000a2f0a7221 */ /* 0x000fe20000010000 */
[----:B------:R-:W-:Y:S01]  /*6a30*/  FADD.FTZ R9, R82, R9 ;  /* 0x0000000952097221 */ /* 0x000fe20000010000 */
[----:B------:R-:W-:Y:S01]  /*6a40*/  FADD.FTZ R7, R46, R7 ;  /* 0x000000072e077221 */ /* 0x000fe20000010000 */
[----:B------:R-:W-:Y:S01]  /*6a50*/  @!P2 LOP3.LUT R85, R44, 0xf8, RZ, 0xc0, !PT ;  /* 0x000000f82c55a812 */ /* 0x000fe200078ec0ff */
[----:B------:R-:W-:Y:S01]  /*6a60*/  FADD.FTZ R6, R43, R6 ;  /* 0x000000062b067221 */ /* 0x000fe20000010000 */
[----:B------:R-:W-:Y:S01]  /*6a70*/  FADD.FTZ R5, R42, R5 ;  /* 0x000000052a057221 */ /* 0x000fe20000010000 */
[----:B0-----:R-:W-:Y:S01]  /*6a80*/  FADD.FTZ R44, R81, R86 ;  /* 0x00000056512c7221 */ /* 0x001fe20000010000 */
[----:B-1----:R-:W-:-:S05]  /*6a90*/  FADD.FTZ R45, R80, R91 ;  /* 0x0000005b502d7221 */ /* 0x002fca0000010000 */
[----:B------:R0:W-:Y:S01]  /*6aa0*/  @!P2 STS.64 [R85+UR23+0x3198], R44 ;  /* 0x0031982c5500a988 */ /* 0x0001e20008000a17 */
[----:B---3--:R-:W-:Y:S01]  /*6ab0*/  FADD.FTZ R107, R41, R107 ;  /* 0x0000006b296b7221 */ /* 0x008fe20000010000 */
[----:B----4-:R-:W-:-:S04]  /*6ac0*/  FADD.FTZ R105, R40, R105 ;  /* 0x0000006928697221 */ /* 0x010fc80000010000 */
[----:B------:R0:W-:Y:S04]  /*6ad0*/  STL [R1], R107 ;  /* 0x0000006b01007387 */ /* 0x0001e80000100800 */
[----:B------:R0:W-:Y:S01]  /*6ae0*/  STL [R1+0x4], R105 ;  /* 0x0000046901007387 */ /* 0x0001e20000100800 */
        /* <DEDUP_REMOVED lines=22> */
.L_x_2238:
[----:B------:R-:W-:Y:S05]  /*6c50*/  BSYNC.RECONVERGENT B0 ;  /* 0x0000000000007941 */ /* 0x000fea0003800200 */
.L_x_2237:
[----:B------:R-:W-:-:S04]  /*6c60*/  UIADD3 UR8, UPT, UPT, UR8, 0x1, URZ ;  /* 0x0000000108087890 */ /* 0x000fc8000fffe0ff */
[----:B------:R-:W-:-:S09]  /*6c70*/  UISETP.GE.AND UP0, UPT, UR8, UR51, UPT ;  /* 0x000000330800728c */ /* 0x000fd2000bf06270 */
[----:B------:R-:W-:Y:S05]  /*6c80*/  BRA.U !UP0, `(.L_x_2239) ;  /* 0xffffffc9085c7547 */ /* 0x000fea000b83ffff */
.L_x_2194:
[----:B------:R-:W-:Y:S01]  /*6c90*/  BAR.SYNC.DEFER_BLOCKING 0x0 ;  /* 0x0000000000007b1d */ /* 0x000fe20000010000 */
[C---:B------:R-:W-:Y:S02]  /*6ca0*/  SHF.L.U32 R27, R78.reuse, 0x1, RZ ;  /* 0x000000014e1b7819 */ /* 0x040fe400000006ff */
[----:B------:R-:W-:Y:S02]  /*6cb0*/  LOP3.LUT R40, R78, 0x1f, RZ, 0xc0, !PT ;  /* 0x0000001f4e287812 */ /* 0x000fe400078ec0ff */
[----:B------:R-:W-:Y:S01]  /*6cc0*/  LOP3.LUT R27, R27, 0x7c0, RZ, 0xc0, !PT ;  /* 0x000007c01b1b7812 */ /* 0x000fe200078ec0ff */
[----:B------:R-:W-:Y:S01]  /*6cd0*/  HFMA2 R43, -RZ, RZ, 0, 9.5367431640625e-07 ;  /* 0x00000010ff2b7431 */ /* 0x000fe200000001ff */
[----:B0-----:R-:W2:Y:S02]  /*6ce0*/  LDL.LU R41, [R1+0x4] ;  /* 0x0000040001297983 */ /* 0x001ea40000300800 */
[----:B------:R-:W-:Y:S01]  /*6cf0*/  LOP3.LUT R0, R27, R40, RZ, 0xfc, !PT ;  /* 0x000000281b007212 */ /* 0x000fe200078efcff */
[----:B------:R-:W-:Y:S01]  /*6d00*/  S2UR UR32, SR_CTAID.X ;  /* 0x00000000002079c3 */ /* 0x000fe20000002500 */
[----:B------:R-:W0:Y:S01]  /*6d10*/  LDCU.64 UR26, c[0x0][0x4f8] ;  /* 0x00009f00ff1a77ac */ /* 0x000e220008000a00 */
[----:B------:R-:W2:Y:S02]  /*6d20*/  LDL.LU R44, [R1] ;  /* 0x00000000012c7983 */ /* 0x000ea40000300800 */
[----:B------:R-:W-:Y:S01]  /*6d30*/  IMAD.WIDE.U32 R42, R0, R43, UR10 ;  /* 0x0000000a002a7e25 */ /* 0x000fe2000f8e002b */
[----:B------:R-:W-:Y:S01]  /*6d40*/  F2FP.F16.F32.PACK_AB R159, R158, R159 ;  /* 0x0000009f9e9f723e */ /* 0x000fe200000000ff */
[----:B------:R-:W-:-:S02]  /*6d50*/  UIADD3 UR24, UPT, UPT, UR12, -0x1, URZ ;  /* 0xffffffff0c187890 */ /* 0x000fc4000fffe0ff */
[----:B------:R-:W3:Y:S01]  /*6d60*/  S2UR UR8, SR_CTAID.Y ;  /* 0x00000000000879c3 */ /* 0x000ee20000002600 */
[----:B------:R-:W-:Y:S01]  /*6d70*/  F2FP.F16.F32.PACK_AB R157, R164, R165 ;  /* 0x000000a5a49d723e */ /* 0x000fe200000000ff */
[----:B------:R-:W3:Y:S01]  /*6d80*/  LDCU.64 UR28, c[0x0][0x500] ;  /* 0x0000a000ff1c77ac */ /* 0x000ee20008000a00 */
[----:B------:R-:W4:Y:S01]  /*6d90*/  LDG.E.128 R28, desc[UR34][R42.64] ;  /* 0x000000222a1c7981 */ /* 0x000f22000c1e1d00 */
[----:B------:R-:W5:Y:S03]  /*6da0*/  LDCU.64 UR30, c[0x0][0x550] ;  /* 0x0000aa00ff1e77ac */ /* 0x000f660008000a00 */
[----:B------:R-:W5:Y:S01]  /*6db0*/  LDG.E.128 R32, desc[UR34][R42.64+0x200] ;  /* 0x000200222a207981 */ /* 0x000f62000c1e1d00 */
[----:B------:R-:W-:Y:S01]  /*6dc0*/  F2FP.F16.F32.PACK_AB R158, R160, R161 ;  /* 0x000000a1a09e723e */ /* 0x000fe200000000ff */
[----:B------:R-:W-:Y:S02]  /*6dd0*/  UIADD3 UR19, UP1, UPT, UR19, -0x1000, URZ ;  /* 0xfffff00013137890 */ /* 0x000fe4000ff3e0ff */
[----:B------:R-:W-:Y:S01]  /*6de0*/  UIADD3 UR13, UP2, UPT, UR13, -0x1000, URZ ;  /* 0xfffff0000d0d7890 */ /* 0x000fe2000ff5e0ff */
[----:B--2---:R-:W-:Y:S01]  /*6df0*/  F2FP.F16.F32.PACK_AB R156, R44, R41 ;  /* 0x000000292c9c723e */ /* 0x004fe200000000ff */
[----:B----4-:R-:W-:Y:S04]  /*6e00*/  STS.128 [R77], R28 ;  /* 0x0000001c4d007388 */ /* 0x010fe80000000c00 */
[----:B-----5:R-:W-:Y:S01]  /*6e10*/  STS.128 [R77+0x200], R32 ;  /* 0x000200204d007388 */ /* 0x020fe20000000c00 */
[----:B------:R-:W-:-:S03]  /*6e20*/  NOP ;  /* 0x0000000000007918 */ /* 0x000fc60000000000 */
[----:B------:R-:W2:Y:S04]  /*6e30*/  LDS.128 R36, [R76] ;  /* 0x000000004c247984 */ /* 0x000ea80000000c00 */
[----:B------:R-:W4:Y:S01]  /*6e40*/  LDS.128 R28, [R76+0x10] ;  /* 0x000010004c1c7984 */ /* 0x000f220000000c00 */
[----:B------:R-:W-:Y:S01]  /*6e50*/  BAR.SYNC.DEFER_BLOCKING 0x0 ;  /* 0x0000000000007b1d */ /* 0x000fe20000010000 */
[--C-:B--2---:R-:W-:Y:S02]  /*6e60*/  HADD2.F32 R8, -RZ, R36.reuse.H0_H0 ;  /* 0x20000024ff087230 */ /* 0x104fe40000004100 */
[----:B------:R-:W-:Y:S02]  /*6e70*/  HADD2.F32 R24, -RZ, R39.H0_H0 ;  /* 0x20000027ff187230 */ /* 0x000fe40000004100 */
[----:B------:R-:W-:-:S02]  /*6e80*/  HADD2.F32 R36, -RZ, R36.H1_H1 ;  /* 0x30000024ff247230 */ /* 0x000fc40000004100 */
[----:B------:R-:W-:Y:S01]  /*6e90*/  FADD.FTZ R12, R8, UR6 ;  /* 0x00000006080c7e21 */ /* 0x000fe20008010000 */
[--C-:B------:R-:W-:Y:S02]  /*6ea0*/  HADD2.F32 R8, -RZ, R37.reuse.H0_H0 ;  /* 0x20000025ff087230 */ /* 0x100fe40000004100 */
[----:B------:R-:W-:Y:S01]  /*6eb0*/  FADD.FTZ R32, R24, UR6 ;  /* 0x0000000618207e21 */ /* 0x000fe20008010000 */
[----:B------:R-:W-:Y:S02]  /*6ec0*/  HADD2.F32 R37, -RZ, R37.H1_H1 ;  /* 0x30000025ff257230 */ /* 0x000fe40000004100 */
[----:B------:R-:W-:Y:S01]  /*6ed0*/  FADD.FTZ R36, R36, UR6 ;  /* 0x0000000624247e21 */ /* 0x000fe20008010000 */
[----:B------:R-:W-:Y:S01]  /*6ee0*/  FSETP.GTU.FTZ.AND P1, PT, R12, 20, PT ;  /* 0x41a000000c00780b */ /* 0x000fe20003f3c000 */
[----:B------:R-:W-:Y:S01]  /*6ef0*/  FADD.FTZ R16, R8, UR6 ;  /* 0x0000000608107e21 */ /* 0x000fe20008010000 */
[--C-:B------:R-:W-:Y:S02]  /*6f00*/  HADD2.F32 R8, -RZ, R38.reuse.H0_H0 ;  /* 0x20000026ff087230 */ /* 0x100fe40000004100 */
[----:B------:R-:W-:Y:S01]  /*6f10*/  FADD.FTZ R37, R37, UR6 ;  /* 0x0000000625257e21 */ /* 0x000fe20008010000 */
[----:B------:R-:W-:Y:S01]  /*6f20*/  HADD2.F32 R38, -RZ, R38.H1_H1 ;  /* 0x30000026ff267230 */ /* 0x000fe20000004100 */
[----:B------:R-:W-:Y:S01]  /*6f30*/  FSETP.GTU.FTZ.AND P2, PT, R36, 20, PT ;  /* 0x41a000002400780b */ /* 0x000fe20003f5c000 */
[----:B----4-:R-:W-:-:S02]  /*6f40*/  HADD2.F32 R33, -RZ, R28.H0_H0 ;  /* 0x2000001cff217230 */ /* 0x010fc40000004100 */
[----:B------:R-:W-:Y:S01]  /*6f50*/  FADD.FTZ R26, R8, UR6 ;  /* 0x00000006081a7e21 */ /* 0x000fe20008010000 */
[----:B------:R-:W-:Y:S01]  /*6f60*/  FSETP.GTU.FTZ.AND P3, PT, R16, 20, PT ;  /* 0x41a000001000780b */ /* 0x000fe20003f7c000 */
[----:B------:R-:W-:Y:S01]  /*6f70*/  FADD.FTZ R38, R38, UR6 ;  /* 0x0000000626267e21 */ /* 0x000fe20008010000 */
[----:B------:R-:W-:Y:S01]  /*6f80*/  FSETP.GTU.FTZ.AND P4, PT, R37, 20, PT ;  /* 0x41a000002500780b */ /* 0x000fe20003f9c000 */
[----:B------:R-:W-:Y:S01]  /*6f90*/  HADD2.F32 R39, -RZ, R39.H1_H1 ;  /* 0x30000027ff277230 */ /* 0x000fe20000004100 */
[----:B------:R-:W-:Y:S01]  /*6fa0*/  FSETP.GTU.FTZ.AND P5, PT, R26, 20, PT ;  /* 0x41a000001a00780b */ /* 0x000fe20003fbc000 */
[----:B------:R-:W-:Y:S01]  /*6fb0*/  @!P1 FMUL.FTZ R8, R12, -1.4426950216293334961 ;  /* 0xbfb8aa3b0c089820 */ /* 0x000fe20000410000 */
[----:B------:R-:W-:Y:S01]  /*6fc0*/  FSETP.GTU.FTZ.AND P6, PT, R38, 20, PT ;  /* 0x41a000002600780b */ /* 0x000fe20003fdc000 */
[----:B------:R-:W-:Y:S01]  /*6fd0*/  HADD2.F32 R28, -RZ, R28.H1_H1 ;  /* 0x3000001cff1c7230 */ /* 0x000fe20000004100 */
[----:B------:R-:W-:Y:S01]  /*6fe0*/  FSETP.GTU.FTZ.AND P0, PT, R32, 20, PT ;  /* 0x41a000002000780b */ /* 0x000fe20003f1c000 */
[----:B------:R-:W-:Y:S01]  /*6ff0*/  FADD.FTZ R39, R39, UR6 ;  /* 0x0000000627277e21 */ /* 0x000fe20008010000 */
[----:B------:R-:W-:Y:S01]  /*7000*/  @!P2 FMUL.FTZ R12, R36, -1.4426950216293334961 ;  /* 0xbfb8aa3b240ca820 */ /* 0x000fe20000410000 */
[----:B------:R-:W2:Y:S01]  /*7010*/  @!P1 MUFU.EX2 R8, R8 ;  /* 0x0000000800089308 */ /* 0x000ea20000000800 */
[----:B------:R-:W-:Y:S01]  /*7020*/  FADD.FTZ R28, R28, UR6 ;  /* 0x000000061c1c7e21 */ /* 0x000fe20008010000 */
[----:B------:R-:W-:-:S02]  /*7030*/  @!P3 FMUL.FTZ R16, R16, -1.4426950216293334961 ;  /* 0xbfb8aa3b1010b820 */ /* 0x000fc40000410000 */
[----:B------:R-:W-:Y:S01]  /*7040*/  @!P4 FMUL.FTZ R20, R37, -1.4426950216293334961 ;  /* 0xbfb8aa3b2514c820 */ /* 0x000fe20000410000 */
[----:B------:R-:W4:Y:S01]  /*7050*/  @!P2 MUFU.EX2 R12, R12 ;  /* 0x0000000c000ca308 */ /* 0x000f220000000800 */
[----:B------:R-:W-:Y:S02]  /*7060*/  @!P5 FMUL.FTZ R24, R26, -1.4426950216293334961 ;  /* 0xbfb8aa3b1a18d820 */ /* 0x000fe40000410000 */
[----:B------:R-:W-:Y:S01]  /*7070*/  @!P6 FMUL.FTZ R26, R38, -1.4426950216293334961 ;  /* 0xbfb8aa3b261ae820 */ /* 0x000fe20000410000 */
[----:B------:R-:W5:Y:S01]  /*7080*/  @!P3 MUFU.EX2 R16, R16 ;  /* 0x000000100010b308 */ /* 0x000f620000000800 */
[----:B------:R-:W3:Y:S01]  /*7090*/  LDL.LU R38, [R1+0x8] ;  /* 0x0000080001267983 */ /* 0x000ee20000300800 */
[----:B------:R-:W-:Y:S02]  /*70a0*/  @!P0 FMUL.FTZ R32, R32, -1.4426950216293334961 ;  /* 0xbfb8aa3b20208820 */ /* 0x000fe40000410000 */
[----:B------:R-:W1:Y:S01]  /*70b0*/  @!P4 MUFU.EX2 R20, R20 ;  /* 0x000000140014c308 */ /* 0x000e620000000800 */
[----:B--2---:R-:W-:-:S03]  /*70c0*/  @!P1 FADD.FTZ R8, R8, 1 ;  /* 0x3f80000008089421 */ /* 0x004fc60000010000 */
[----:B------:R-:W2:Y:S01]  /*70d0*/  @!P5 MUFU.EX2 R24, R24 ;  /* 0x000000180018d308 */ /* 0x000ea20000000800 */
[----:B----4-:R-:W-:-:S03]  /*70e0*/  @!P2 FADD.FTZ R12, R12, 1 ;  /* 0x3f8000000c0ca421 */ /* 0x010fc60000010000 */
[----:B------:R-:W4:Y:S01]  /*70f0*/  @!P1 MUFU.RCP R8, R8 ;  /* 0x0000000800089308 */ /* 0x000f220000001000 */
[----:B-----5:R-:W-:Y:S01]  /*7100*/  @!P3 FADD.FTZ R16, R16, 1 ;  /* 0x3f8000001010b421 */ /* 0x020fe20000010000 */
[----:B-1----:R-:W-:-:S06]  /*7110*/  @!P4 FADD.FTZ R20, R20, 1 ;  /* 0x3f8000001414c421 */ /* 0x002fcc0000010000 */
[----:B------:R1:W5:Y:S01]  /*7120*/  @!P2 MUFU.RCP R35, R12 ;  /* 0x0000000c0023a308 */ /* 0x0003620000001000 */
[----:B--2---:R-:W-:-:S07]  /*7130*/  @!P5 FADD.FTZ R24, R24, 1 ;  /* 0x3f8000001818d421 */ /* 0x004fce0000010000 */
[----:B------:R-:W2:Y:S01]  /*7140*/  @!P3 MUFU.RCP R34, R16 ;  /* 0x000000100022b308 */ /* 0x000ea20000001000 */
[----:B-1----:R-:W-:Y:S01]  /*7150*/  FADD.FTZ R12, R33, UR6 ;  /* 0x00000006210c7e21 */ /* 0x002fe20008010000 */
[----:B----4-:R-:W-:Y:S01]  /*7160*/  @!P1 FMUL.FTZ R5, R5, R8 ;  /* 0x0000000805059220 */ /* 0x010fe20000410000 */
[----:B------:R-:W-:-:S05]  /*7170*/  FSETP.GTU.FTZ.AND P1, PT, R39, 20, PT ;  /* 0x41a000002700780b */ /* 0x000fca0003f3c000 */
[----:B------:R-:W1:Y:S01]  /*7180*/  @!P0 MUFU.EX2 R32, R32 ;  /* 0x0000002000208308 */ /* 0x000e620000000800 */
[----:B-----5:R-:W-:Y:S01]  /*7190*/  @!P2 FMUL.FTZ R6, R6, R35 ;  /* 0x000000230606a220 */ /* 0x020fe20000410000 */
[----:B------:R-:W-:Y:S02]  /*71a0*/  FSETP.GTU.FTZ.AND P2, PT, R12, 20, PT ;  /* 0x41a000000c00780b */ /* 0x000fe40003f5c000 */
[----:B------:R-:W4:Y:S04]  /*71b0*/  @!P6 MUFU.EX2 R26, R26 ;  /* 0x0000001a001ae308 */ /* 0x000f280000000800 */
[----:B------:R-:W-:Y:S01]  /*71c0*/  @!P1 FMUL.FTZ R8, R39, -1.4426950216293334961 ;  /* 0xbfb8aa3b27089820 */ /* 0x000fe20000410000 */
[----:B------:R5:W0:Y:S01]  /*71d0*/  @!P5 MUFU.RCP R33, R24 ;  /* 0x000000180021d308 */ /* 0x000a220000001000 */
[----:B--2---:R-:W-:Y:S01]  /*71e0*/  @!P3 FMUL.FTZ R7, R7, R34 ;  /* 0x000000220707b220 */ /* 0x004fe20000410000 */
[----:B------:R-:W-:Y:S01]  /*71f0*/  FSETP.GTU.FTZ.AND P3, PT, R28, 20, PT ;  /* 0x41a000001c00780b */ /* 0x000fe20003f7c000 */
[----:B-1----:R-:W-:-:S03]  /*7200*/  @!P0 FADD.FTZ R32, R32, 1 ;  /* 0x3f80000020208421 */ /* 0x002fc60000010000 */
[----:B------:R-:W-:Y:S02]  /*7210*/  @!P2 FMUL.FTZ R16, R12, -1.4426950216293334961 ;  /* 0xbfb8aa3b0c10a820 */ /* 0x000fe40000410000 */
[----:B------:R-:W1:Y:S01]  /*7220*/  @!P4 MUFU.RCP R20, R20 ;  /* 0x000000140014c308 */ /* 0x000e620000001000 */
[----:B----4-:R-:W-:Y:S01]  /*7230*/  @!P6 FADD.FTZ R26, R26, 1 ;  /* 0x3f8000001a1ae421 */ /* 0x010fe20000010000 */
[--C-:B-----5:R-:W-:Y:S02]  /*7240*/  HADD2.F32 R24, -RZ, R31.reuse.H0_H0 ;  /* 0x2000001fff187230 */ /* 0x120fe40000004100 */
[----:B------:R-:W-:-:S04]  /*7250*/  HADD2.F32 R31, -RZ, R31.H1_H1 ;  /* 0x3000001fff1f7230 */ /* 0x000fc80000004100 */
[----:B------:R-:W2:Y:S01]  /*7260*/  @!P2 MUFU.EX2 R16, R16 ;  /* 0x000000100010a308 */ /* 0x000ea20000000800 */
[----:B------:R-:W-:Y:S01]  /*7270*/  FADD.FTZ R31, R31, UR6 ;  /* 0x000000061f1f7e21 */ /* 0x000fe20008010000 */
[----:B0-----:R-:W-:Y:S02]  /*7280*/  @!P5 FMUL.FTZ R10, R10, R33 ;  /* 0x000000210a0ad220 */ /* 0x001fe40000410000 */
[----:B------:R-:W0:Y:S04]  /*7290*/  @!P1 MUFU.EX2 R8, R8 ;  /* 0x0000000800089308 */ /* 0x000e280000000800 */
[----:B------:R-:W4:Y:S01]  /*72a0*/  @!P0 MUFU.RCP R32, R32 ;  /* 0x0000002000208308 */ /* 0x000f220000001000 */
[----:B-1----:R-:W-:Y:S01]  /*72b0*/  @!P4 FMUL.FTZ R9, R9, R20 ;  /* 0x000000140909c220 */ /* 0x002fe20000410000 */
[----:B------:R-:W-:-:S02]  /*72c0*/  HADD2.F32 R20, -RZ, R30.H0_H0 ;  /* 0x2000001eff147230 */ /* 0x000fc40000004100 */
[----:B------:R-:W-:Y:S02]  /*72d0*/  HADD2.F32 R30, -RZ, R30.H1_H1 ;  /* 0x3000001eff1e7230 */ /* 0x000fe40000004100 */
[----:B--2---:R-:W-:Y:S02]  /*72e0*/  @!P2 FADD.FTZ R16, R16, 1 ;  /* 0x3f8000001010a421 */ /* 0x004fe40000010000 */
[----:B------:R-:W1:Y:S01]  /*72f0*/  @!P6 MUFU.RCP R26, R26 ;  /* 0x0000001a001ae308 */ /* 0x000e620000001000 */
[----:B------:R-:W-:Y:S01]  /*7300*/  FADD.FTZ R20, R20, UR6 ;  /* 0x0000000614147e21 */ /* 0x000fe20008010000 */
[----:B0-----:R-:W-:Y:S01]  /*7310*/  @!P1 FADD.FTZ R12, R8, 1 ;  /* 0x3f800000080c9421 */ /* 0x001fe20000010000 */
[--C-:B------:R-:W-:Y:S02]  /*7320*/  HADD2.F32 R8, -RZ, R29.reuse.H0_H0 ;  /* 0x2000001dff087230 */ /* 0x100fe40000004100 */
[----:B------:R-:W-:Y:S01]  /*7330*/  FADD.FTZ R30, R30, UR6 ;  /* 0x000000061e1e7e21 */ /* 0x000fe20008010000 */
[----:B------:R-:W-:-:S02]  /*7340*/  HADD2.F32 R29, -RZ, R29.H1_H1 ;  /* 0x3000001dff1d7230 */ /* 0x000fc40000004100 */
[----:B------:R-:W0:Y:S03]  /*7350*/  @!P2 MUFU.RCP R16, R16 ;  /* 0x000000100010a308 */ /* 0x000e260000001000 */
[----:B------:R-:W-:Y:S01]  /*7360*/  FADD.FTZ R29, R29, UR6 ;  /* 0x000000061d1d7e21 */ /* 0x000fe20008010000 */
[----:B----4-:R-:W-:Y:S01]  /*7370*/  @!P0 FMUL.FTZ R13, R13, R32 ;  /* 0x000000200d0d8220 */ /* 0x010fe20000410000 */
[----:B------:R-:W-:Y:S01]  /*7380*/  FSETP.GTU.FTZ.AND P0, PT, R30, 20, PT ;  /* 0x41a000001e00780b */ /* 0x000fe20003f1c000 */
[----:B------:R-:W-:Y:S02]  /*7390*/  FADD.FTZ R32, R24, UR6 ;  /* 0x0000000618207e21 */ /* 0x000fe40008010000 */
[----:B------:R-:W-:Y:S01]  /*73a0*/  FSETP.GTU.FTZ.AND P4, PT, R29, 20, PT ;  /* 0x41a000001d00780b */ /* 0x000fe20003f9c000 */
[----:B------:R-:W2:Y:S01]  /*73b0*/  @!P1 MUFU.RCP R33, R12 ;  /* 0x0000000c00219308 */ /* 0x000ea20000001000 */
[----:B-1----:R-:W-:Y:S01]  /*73c0*/  @!P6 FMUL.FTZ R11, R11, R26 ;  /* 0x0000001a0b0be220 */ /* 0x002fe20000410000 */
[----:B------:R-:W-:Y:S01]  /*73d0*/  FADD.FTZ R26, R8, UR6 ;  /* 0x00000006081a7e21 */ /* 0x000fe20008010000 */
[----:B------:R-:W-:Y:S01]  /*73e0*/  @!P3 FMUL.FTZ R8, R28, -1.4426950216293334961 ;  /* 0xbfb8aa3b1c08b820 */ /* 0x000fe20000410000 */
[----:B------:R-:W-:-:S03]  /*73f0*/  FSETP.GTU.FTZ.AND P6, PT, R20, 20, PT ;  /* 0x41a000001400780b */ /* 0x000fc60003fdc000 */
[----:B------:R-:W-:Y:S02]  /*7400*/  FSETP.GTU.FTZ.AND P5, PT, R26, 20, PT ;  /* 0x41a000001a00780b */ /* 0x000fe40003fbc000 */
[----:B------:R-:W-:Y:S01]  /*7410*/  @!P0 FMUL.FTZ R24, R30, -1.4426950216293334961 ;  /* 0xbfb8aa3b1e188820 */ /* 0x000fe20000410000 */
[----:B0-----:R-:W-:Y:S01]  /*7420*/  @!P2 FMUL.FTZ R15, R15, R16 ;  /* 0x000000100f0fa220 */ /* 0x001fe20000410000 */
[----:B------:R-:W-:Y:S01]  /*7430*/  FSETP.GTU.FTZ.AND P2, PT, R31, 20, PT ;  /* 0x41a000001f00780b */ /* 0x000fe20003f5c000 */
[----:B------:R-:W-:Y:S01]  /*7440*/  @!P4 FMUL.FTZ R16, R29, -1.4426950216293334961 ;  /* 0xbfb8aa3b1d10c820 */ /* 0x000fe20000410000 */
[----:B--2---:R-:W-:Y:S01]  /*7450*/  @!P1 FMUL.FTZ R14, R14, R33 ;  /* 0x000000210e0e9220 */ /* 0x004fe20000410000 */
[----:B------:R-:W-:Y:S01]  /*7460*/  FSETP.GTU.FTZ.AND P1, PT, R32, 20, PT ;  /* 0x41a000002000780b */ /* 0x000fe20003f3c000 */
[----:B------:R-:W-:Y:S01]  /*7470*/  STS.128 [R76], R156 ;  /* 0x0000009c4c007388 */ /* 0x000fe20000000c00 */
[----:B------:R-:W-:-:S04]  /*7480*/  F2FP.F16.F32.PACK_AB R30, R4, R150 ;  /* 0x00000096041e723e */ /* 0x000fc800000000ff */
[----:B------:R-:W-:Y:S01]  /*7490*/  @!P5 FMUL.FTZ R12, R26, -1.4426950216293334961 ;  /* 0xbfb8aa3b1a0cd820 */ /* 0x000fe20000410000 */
[----:B------:R-:W-:-:S03]  /*74a0*/  USHF.L.U32 UR16, UR24, 0xb, URZ ;  /* 0x0000000b18107899 */ /* 0x000fc600080006ff */
[----:B------:R-:W-:Y:S01]  /*74b0*/  @!P2 FMUL.FTZ R28, R31, -1.4426950216293334961 ;  /* 0xbfb8aa3b1f1ca820 */ /* 0x000fe20000410000 */
[----:B------:R-:W-:Y:S01]  /*74c0*/  F2FP.F16.F32.PACK_AB R31, R2, R3 ;  /* 0x00000003021f723e */ /* 0x000fe200000000ff */
[----:B------:R-:W-:Y:S01]  /*74d0*/  @!P6 FMUL.FTZ R20, R20, -1.4426950216293334961 ;  /* 0xbfb8aa3b1414e820 */ /* 0x000fe20000410000 */
[----:B------:R-:W-:Y:S01]  /*74e0*/  F2FP.F16.F32.PACK_AB R29, R151, R152 ;  /* 0x00000098971d723e */ /* 0x000fe200000000ff */
[----:B------:R0:W-:Y:S01]  /*74f0*/  @!P2 MUFU.EX2 R36, R28 ;  /* 0x0000001c0024a308 */ /* 0x0001e20000000800 */
[----:B------:R-:W-:Y:S01]  /*7500*/  @!P1 FMUL.FTZ R26, R32, -1.4426950216293334961 ;  /* 0xbfb8aa3b201a9820 */ /* 0x000fe20000410000 */
[----:B------:R-:W-:Y:S02]  /*7510*/  USHF.R.S32.HI UR17, URZ, 0x1f, UR16 ;  /* 0x0000001fff117899 */ /* 0x000fe40008011410 */
[----:B------:R-:W1:Y:S01]  /*7520*/  @!P5 MUFU.EX2 R12, R12 ;  /* 0x0000000c000cd308 */ /* 0x000e620000000800 */
[----:B0-----:R-:W-:Y:S01]  /*7530*/  F2FP.F16.F32.PACK_AB R28, R153, R154 ;  /* 0x0000009a991c723e */ /* 0x001fe200000000ff */
[----:B---3--:R-:W-:-:S02]  /*7540*/  UIMAD UR25, UR8, UR29, URZ ;  /* 0x0000001d081972a4 */ /* 0x008fc4000f8e02ff */
[----:B------:R-:W0:Y:S02]  /*7550*/  @!P3 MUFU.EX2 R8, R8 ;  /* 0x000000080008b308 */ /* 0x000e240000000800 */
[----:B------:R-:W-:Y:S01]  /*7560*/  STS.128 [R76+0x10], R28 ;  /* 0x0000101c4c007388 */ /* 0x000fe20000000c00 */
[----:B------:R-:W-:-:S03]  /*7570*/  NOP ;  /* 0x0000000000007918 */ /* 0x000fc60000000000 */
[----:B------:R-:W2:Y:S01]  /*7580*/  LDS.128 R32, [R77] ;  /* 0x000000004d207984 */ /* 0x000ea20000000c00 */
[----:B------:R-:W3:Y:S03]  /*7590*/  @!P4 MUFU.EX2 R16, R16 ;  /* 0x000000100010c308 */ /* 0x000ee60000000800 */
[----:B------:R-:W4:Y:S01]  /*75a0*/  LDS.128 R28, [R77+0x200] ;  /* 0x000200004d1c7984 */ /* 0x000f220000000c00 */
[----:B------:R-:W-:Y:S01]  /*75b0*/  UIMAD.WIDE.U32 UR14, UR32, UR26, UR16 ;  /* 0x0000001a200e72a5 */ /* 0x000fe2000f8e0010 */
[----:B------:R-:W5:Y:S04]  /*75c0*/  @!P6 MUFU.EX2 R20, R20 ;  /* 0x000000140014e308 */ /* 0x000f680000000800 */
[----:B------:R-:W5:Y:S01]  /*75d0*/  @!P1 MUFU.EX2 R26, R26 ;  /* 0x0000001a001a9308 */ /* 0x000f620000000800 */
[----:B------:R-:W-:-:S03]  /*75e0*/  UIMAD UR15, UR32, UR27, UR15 ;  /* 0x0000001b200f72a4 */ /* 0x000fc6000f8e020f */
[----:B------:R-:W5:Y:S01]  /*75f0*/  @!P0 MUFU.EX2 R24, R24 ;  /* 0x0000001800188308 */ /* 0x000f620000000800 */
[----:B------:R-:W-:Y:S01]  /*7600*/  UIMAD.WIDE.U32 UR14, UR8, UR28, UR14 ;  /* 0x0000001c080e72a5 */ /* 0x000fe2000f8e000e */
[----:B-1----:R-:W-:Y:S01]  /*7610*/  @!P5 FADD.FTZ R12, R12, 1 ;  /* 0x3f8000000c0cd421 */ /* 0x002fe20000010000 */
[----:B0-----:R-:W-:Y:S01]  /*7620*/  @!P3 FADD.FTZ R8, R8, 1 ;  /* 0x3f8000000808b421 */ /* 0x001fe20000010000 */
[----:B---3--:R-:W-:Y:S01]  /*7630*/  @!P4 FADD.FTZ R16, R16, 1 ;  /* 0x3f8000001010c421 */ /* 0x008fe20000010000 */
[----:B------:R-:W-:Y:S02]  /*7640*/  UIADD3 UR25, UPT, UPT, UR15, UR25, URZ ;  /* 0x000000190f197290 */ /* 0x000fe4000fffe0ff */
[----:B------:R-:W-:Y:S01]  /*7650*/  ULEA UR15, UP0, UR14, UR30, 0x1 ;  /* 0x0000001e0e0f7291 */ /* 0x000fe2000f8008ff */
[----:B------:R-:W0:Y:S01]  /*7660*/  @!P5 MUFU.RCP R37, R12 ;  /* 0x0000000c0025d308 */ /* 0x000e220000001000 */
[----:B-----5:R-:W-:Y:S01]  /*7670*/  @!P6 FADD.FTZ R20, R20, 1 ;  /* 0x3f8000001414e421 */ /* 0x020fe20000010000 */
[----:B------:R-:W-:Y:S01]  /*7680*/  @!P1 FADD.FTZ R26, R26, 1 ;  /* 0x3f8000001a1a9421 */ /* 0x000fe20000010000 */
[----:B------:R-:W-:Y:S01]  /*7690*/  ULEA.HI.X UR14, UR14, UR31, UR25, 0x1, UP0 ;  /* 0x0000001f0e0e7291 */ /* 0x000fe200080f0c19 */
[----:B------:R-:W-:Y:S01]  /*76a0*/  @!P2 FADD.FTZ R36, R36, 1 ;  /* 0x3f8000002424a421 */ /* 0x000fe20000010000 */
[----:B------:R-:W-:Y:S01]  /*76b0*/  MOV R2, UR15 ;  /* 0x0000000f00027c02 */ /* 0x000fe20008000f00 */
[----:B------:R-:W-:Y:S01]  /*76c0*/  @!P0 FADD.FTZ R24, R24, 1 ;  /* 0x3f80000018188421 */ /* 0x000fe20000010000 */
[----:B------:R-:W1:Y:S01]  /*76d0*/  LDCU.64 UR26, c[0x0][0x520] ;  /* 0x0000a400ff1a77ac */ /* 0x000e620008000a00 */
[----:B------:R-:W3:Y:S01]  /*76e0*/  @!P3 MUFU.RCP R8, R8 ;  /* 0x000000080008b308 */ /* 0x000ee20000001000 */
[----:B------:R-:W-:Y:S01]  /*76f0*/  MOV R3, UR14 ;  /* 0x0000000e00037c02 */ /* 0x000fe20008000f00 */
[----:B------:R-:W5:Y:S02]  /*7700*/  LDCU.64 UR28, c[0x0][0x560] ;  /* 0x0000ac00ff1c77ac */ /* 0x000f640008000a00 */
[----:B------:R-:W-:-:S02]  /*7710*/  IMAD.WIDE.U32 R2, R0, 0x10, R2 ;  /* 0x0000001000027825 */ /* 0x000fc400078e0002 */
[----:B------:R-:W1:Y:S02]  /*7720*/  LDCU.64 UR14, c[0x0][0x518] ;  /* 0x0000a300ff0e77ac */ /* 0x000e640008000a00 */
[----:B------:R-:W5:Y:S01]  /*7730*/  @!P4 MUFU.RCP R16, R16 ;  /* 0x000000100010c308 */ /* 0x000f620000001000 */
[----:B--2---:R-:W-:Y:S07]  /*7740*/  STG.E.128 desc[UR34][R2.64], R32 ;  /* 0x0000002002007986 */ /* 0x004fee000c101d22 */
[----:B------:R-:W2:Y:S01]  /*7750*/  @!P6 MUFU.RCP R20, R20 ;  /* 0x000000140014e308 */ /* 0x000ea20000001000 */
[----:B----4-:R4:W-:Y:S07]  /*7760*/  STG.E.128 desc[UR34][R2.64+0x200], R28 ;  /* 0x0002001c02007986 */ /* 0x0109ee000c101d22 */
[----:B------:R-:W1:Y:S08]  /*7770*/  @!P0 MUFU.RCP R39, R24 ;  /* 0x0000001800278308 */ /* 0x000e700000001000 */
[----:B------:R-:W4:Y:S08]  /*7780*/  @!P1 MUFU.RCP R26, R26 ;  /* 0x0000001a001a9308 */ /* 0x000f300000001000 */
[----:B------:R-:W4:Y:S01]  /*7790*/  @!P2 MUFU.RCP R36, R36 ;  /* 0x000000240024a308 */ /* 0x000f220000001000 */
[----:B0-----:R-:W-:Y:S01]  /*77a0*/  @!P5 FMUL.FTZ R18, R18, R37 ;  /* 0x000000251212d220 */ /* 0x001fe20000410000 */
[----:B---3--:R-:W-:Y:S01]  /*77b0*/  @!P3 FMUL.FTZ R17, R17, R8 ;  /* 0x000000081111b220 */ /* 0x008fe20000410000 */
[----:B-----5:R-:W-:Y:S01]  /*77c0*/  @!P4 FMUL.FTZ R19, R19, R16 ;  /* 0x000000101313c220 */ /* 0x020fe20000410000 */
[----:B--2---:R-:W-:Y:S01]  /*77d0*/  @!P6 FMUL.FTZ R21, R21, R20 ;  /* 0x000000141515e220 */ /* 0x004fe20000410000 */
[----:B-1----:R-:W-:Y:S01]  /*77e0*/  @!P0 FMUL.FTZ R22, R22, R39 ;  /* 0x0000002716168220 */ /* 0x002fe20000410000 */
[----:B----4-:R-:W-:Y:S01]  /*77f0*/  @!P1 FMUL.FTZ R23, R23, R26 ;  /* 0x0000001a17179220 */ /* 0x010fe20000410000 */
[----:B------:R-:W-:-:S03]  /*7800*/  F2FP.F16.F32.PACK_AB R39, R14, R13 ;  /* 0x0000000d0e27723e */ /* 0x000fc600000000ff */
[----:B------:R-:W-:Y:S01]  /*7810*/  F2FP.F16.F32.PACK_AB R46, R22, R21 ;  /* 0x00000015162e723e */ /* 0x000fe200000000ff */
[----:B------:R-:W-:Y:S01]  /*7820*/  @!P2 FMUL.FTZ R25, R25, R36 ;  /* 0x000000241919a220 */ /* 0x000fe20000410000 */
[----:B------:R-:W-:Y:S02]  /*7830*/  F2FP.F16.F32.PACK_AB R36, R6, R5 ;  /* 0x000000050624723e */ /* 0x000fe400000000ff */
[----:B------:R-:W-:Y:S02]  /*7840*/  F2FP.F16.F32.PACK_AB R45, R19, R18 ;  /* 0x00000012132d723e */ /* 0x000fe400000000ff */
[----:B------:R-:W-:Y:S02]  /*7850*/  F2FP.F16.F32.PACK_AB R47, R25, R23 ;  /* 0x00000017192f723e */ /* 0x000fe400000000ff */
[----:B------:R-:W-:Y:S01]  /*7860*/  F2FP.F16.F32.PACK_AB R44, R17, R15 ;  /* 0x0000000f112c723e */ /* 0x000fe200000000ff */
[----:B------:R-:W-:Y:S01]  /*7870*/  BAR.SYNC.DEFER_BLOCKING 0x0 ;  /* 0x0000000000007b1d */ /* 0x000fe20000010000 */
[----:B------:R-:W-:-:S04]  /*7880*/  UIMAD.WIDE.U32 UR16, UR32, UR14, UR16 ;  /* 0x0000000e201072a5 */ /* 0x000fc8000f8e0010 */
[----:B------:R-:W-:-:S03]  /*7890*/  UIMAD UR15, UR32, UR15, UR17 ;  /* 0x0000000f200f72a4 */ /* 0x000fc6000f8e0211 */
[----:B------:R-:W-:Y:S01]  /*78a0*/  UMOV UR14, UR16 ;  /* 0x00000010000e7c82 */ /* 0x000fe20008000000 */
[----:B------:R-:W-:Y:S01]  /*78b0*/  STS.128 [R76+0x10], R44 ;  /* 0x0000102c4c007388 */ /* 0x000fe20000000c00 */
[----:B------:R-:W-:Y:S02]  /*78c0*/  UIMAD UR17, UR8, UR27, URZ ;  /* 0x0000001b081172a4 */ /* 0x000fe4000f8e02ff */
[----:B------:R-:W-:Y:S01]  /*78d0*/  UIMAD.WIDE.U32 UR14, UR8, UR26, UR14 ;  /* 0x0000001a080e72a5 */ /* 0x000fe2000f8e000e */
[----:B------:R-:W-:-:S04]  /*78e0*/  FADD.FTZ R37, R5, R38 ;  /* 0x0000002605257221 */ /* 0x000fc80000010000 */
[----:B------:R-:W-:Y:S01]  /*78f0*/  FADD.FTZ R4, R37, R6 ;  /* 0x0000000625047221 */ /* 0x000fe20000010000 */
[----:B------:R-:W-:-:S03]  /*7900*/  F2FP.F16.F32.PACK_AB R37, R9, R7 ;  /* 0x000000070925723e */ /* 0x000fc600000000ff */
[----:B------:R-:W-:Y:S01]  /*7910*/  FADD.FTZ R4, R4, R7 ;  /* 0x0000000704047221 */ /* 0x000fe20000010000 */
[----:B------:R-:W-:-:S03]  /*7920*/  F2FP.F16.F32.PACK_AB R38, R11, R10 ;  /* 0x0000000a0b26723e */ /* 0x000fc600000000ff */
[----:B------:R-:W-:Y:S02]  /*7930*/  FADD.FTZ R9, R4, R9 ;  /* 0x0000000904097221 */ /* 0x000fe40000010000 */
[----:B------:R-:W-:Y:S01]  /*7940*/  STS.128 [R76], R36 ;  /* 0x000000244c007388 */ /* 0x000fe20000000c00 */
[----:B------:R-:W-:Y:S01]  /*7950*/  NOP ;  /* 0x0000000000007918 */ /* 0x000fe20000000000 */
[----:B------:R-:W-:Y:S02]  /*7960*/  FADD.FTZ R10, R9, R10 ;  /* 0x0000000a090a7221 */ /* 0x000fe40000010000 */
[----:B------:R-:W0:Y:S02]  /*7970*/  LDS.128 R32, [R77] ;  /* 0x000000004d207984 */ /* 0x000e240000000c00 */
[----:B------:R-:W-:Y:S02]  /*7980*/  FADD.FTZ R10, R10, R11 ;  /* 0x0000000b0a0a7221 */ /* 0x000fe40000010000 */
[----:B------:R-:W1:Y:S02]  /*7990*/  LDS.128 R48, [R77+0x200] ;  /* 0x000200004d307984 */ /* 0x000e640000000c00 */
[----:B------:R-:W-:-:S04]  /*79a0*/  FADD.FTZ R13, R10, R13 ;  /* 0x0000000d0a0d7221 */ /* 0x000fc80000010000 */
[----:B------:R-:W-:-:S04]  /*79b0*/  FADD.FTZ R14, R13, R14 ;  /* 0x0000000e0d0e7221 */ /* 0x000fc80000010000 */
[----:B------:R-:W-:Y:S01]  /*79c0*/  FADD.FTZ R14, R14, R15 ;  /* 0x0000000f0e0e7221 */ /* 0x000fe20000010000 */
[----:B------:R-:W-:-:S03]  /*79d0*/  UIADD3 UR16, UPT, UPT, UR15, UR17, URZ ;  /* 0x000000110f107290 */ /* 0x000fc6000fffe0ff */
[----:B------:R-:W-:Y:S01]  /*79e0*/  FADD.FTZ R17, R14, R17 ;  /* 0x000000110e117221 */ /* 0x000fe20000010000 */
[----:B------:R-:W-:-:S03]  /*79f0*/  ULEA UR15, UP0, UR14, UR28, 0x1 ;  /* 0x0000001c0e0f7291 */ /* 0x000fc6000f8008ff */
[----:B------:R-:W-:Y:S01]  /*7a00*/  FADD.FTZ R18, R17, R18 ;  /* 0x0000001211127221 */ /* 0x000fe20000010000 */
[----:B------:R-:W-:-:S03]  /*7a10*/  ULEA.HI.X UR14, UR14, UR29, UR16, 0x1, UP0 ;  /* 0x0000001d0e0e7291 */ /* 0x000fc600080f0c10 */
[----:B------:R-:W-:Y:S01]  /*7a20*/  FADD.FTZ R18, R18, R19 ;  /* 0x0000001312127221 */ /* 0x000fe20000010000 */
[----:B------:R-:W-:Y:S02]  /*7a30*/  MOV R2, UR15 ;  /* 0x0000000f00027c02 */ /* 0x000fe40008000f00 */
[----:B------:R-:W-:Y:S01]  /*7a40*/  MOV R3, UR14 ;  /* 0x0000000e00037c02 */ /* 0x000fe20008000f00 */
[----:B------:R-:W-:-:S04]  /*7a50*/  FADD.FTZ R21, R18, R21 ;  /* 0x0000001512157221 */ /* 0x000fc80000010000 */
[----:B------:R-:W-:Y:S01]  /*7a60*/  FADD.FTZ R22, R21, R22 ;  /* 0x0000001615167221 */ /* 0x000fe20000010000 */
[----:B------:R-:W-:-:S04]  /*7a70*/  IMAD.WIDE.U32 R2, R0, 0x10, R2 ;  /* 0x0000001000027825 */ /* 0x000fc800078e0002 */
[----:B------:R-:W-:Y:S01]  /*7a80*/  FADD.FTZ R22, R22, R23 ;  /* 0x0000001716167221 */ /* 0x000fe20000010000 */
[----:B0-----:R-:W-:Y:S04]  /*7a90*/  STG.E.128 desc[UR34][R2.64], R32 ;  /* 0x0000002002007986 */ /* 0x001fe8000c101d22 */
[----:B-1----:R0:W-:Y:S01]  /*7aa0*/  STG.E.128 desc[UR34][R2.64+0x200], R48 ;  /* 0x0002003002007986 */ /* 0x0021e2000c101d22 */
[----:B------:R-:W-:-:S04]  /*7ab0*/  UIADD3 UR22, UP0, UPT, UR22, -0x1000, URZ ;  /* 0xfffff00016167890 */ /* 0x000fc8000ff1e0ff */
[----:B------:R-:W-:Y:S01]  /*7ac0*/  UIADD3.X UR21, UPT, UPT, UR21, -0x1, URZ, UP0, !UPT ;  /* 0xffffffff15157890 */ /* 0x000fe200087fe4ff */
[----:B0-----:R-:W-:-:S05]  /*7ad0*/  FADD.FTZ R2, R22, R25 ;  /* 0x0000001916027221 */ /* 0x001fca0000010000 */
[----:B------:R0:W-:Y:S01]  /*7ae0*/  STL [R1+0x8], R2 ;  /* 0x0000080201007387 */ /* 0x0001e20000100800 */
[----:B------:R-:W-:Y:S02]  /*7af0*/  UISETP.GT.AND UP0, UPT, UR12, 0x1, UPT ;  /* 0x000000010c00788c */ /* 0x000fe4000bf04270 */
[----:B------:R-:W-:Y:S02]  /*7b00*/  UIADD3 UR10, UP3, UPT, UR10, -0x1000, URZ ;  /* 0xfffff0000a0a7890 */ /* 0x000fe4000ff7e0ff */
[----:B------:R-:W-:Y:S02]  /*7b10*/  UIADD3.X UR20, UPT, UPT, UR20, -0x1, URZ, UP1, !UPT ;  /* 0xffffffff14147890 */ /* 0x000fe40008ffe4ff */
[----:B------:R-:W-:Y:S02]  /*7b20*/  UIADD3.X UR18, UPT, UPT, UR18, -0x1, URZ, UP2, !UPT ;  /* 0xffffffff12127890 */ /* 0x000fe400097fe4ff */
[----:B------:R-:W-:Y:S01]  /*7b30*/  UIADD3.X UR11, UPT, UPT, UR11, -0x1, URZ, UP3, !UPT ;  /* 0xffffffff0b0b7890 */ /* 0x000fe20009ffe4ff */
[----:B------:R-:W-:Y:S01]  /*7b40*/  UMOV UR12, UR24 ;  /* 0x00000018000c7c82 */ /* 0x000fe20008000000 */
[----:B0-----:R-:W-:Y:S10]  /*7b50*/  BRA.U UP0, `(.L_x_2240) ;  /* 0xffffff8d004c7547 */ /* 0x001ff4000b83ffff */
.L_x_2161:
        /* <DEDUP_REMOVED lines=45> */
.L_x_2242:
[----:B------:R-:W-:Y:S05]  /*7e30*/  BSYNC.RECONVERGENT B0 ;  /* 0x0000000000007941 */ /* 0x000fea0003800200 */
.L_x_2241:
        /* <DEDUP_REMOVED lines=43> */
.L_x_2244:
[----:B------:R-:W-:Y:S05]  /*80f0*/  BSYNC.RECONVERGENT B0 ;  /* 0x0000000000007941 */ /* 0x000fea0003800200 */
.L_x_2243:
        /* <DEDUP_REMOVED lines=15> */
.L_x_2246:
        /* <DEDUP_REMOVED lines=16> */
[C---:B----4-:R-:W-:Y:S01]  /*82f0*/  LEA R4, P0, R2.reuse, UR20, 0x2 ;  /* 0x0000001402047c11 */ /* 0x050fe2000f8010ff */
        /* <DEDUP_REMOVED lines=13> */
.L_x_2245:
[----:B------:R-:W-:Y:S05]  /*83d0*/  EXIT ;  /* 0x000000000000794d */ /* 0x000fea0003800000 */
.L_x_2199:
[----:B------:R-:W-:Y:S01]  /*83e0*/  MOV R135, R133 ;  /* 0x0000008500877202 */ /* 0x000fe20000000f00 */
[----:B------:R-:W-:Y:S01]  /*83f0*/  HFMA2 R137, -RZ, RZ, 0, 5.9604644775390625e-08 ;  /* 0x00000001ff897431 */ /* 0x000fe200000001ff */
[----:B------:R-:W-:Y:S02]  /*8400*/  MOV R142, RZ ;  /* 0x000000ff008e7202 */ /* 0x000fe40000000f00 */
[----:B------:R-:W-:-:S07]  /*8410*/  MOV R86, 0xffffffff ;  /* 0xffffffff00567802 */ /* 0x000fce0000000f00 */
[----:B-1---5:R-:W-:Y:S05]  /*8420*/  WARPSYNC.COLLECTIVE R86, `(.L_x_2247) ;  /* 0x0000000056087348 */ /* 0x022fea0003c00000 */
[----:B------:R0:W2:Y:S02]  /*8430*/  SHFL.UP P6, R87, R135, R137, R142 ;  /* 0x0400008987577389 */ /* 0x0000a400000c008e */
[----:B012--5:R-:W-:Y:S05]  /*8440*/  ENDCOLLECTIVE ;  /* 0x000000000000791b */ /* 0x027fea0003800000 */
.L_x_2247:
[----:B------:R-:W-:Y:S02]  /*8450*/  MOV R135, R134 ;  /* 0x0000008600877202 */ /* 0x000fe40000000f00 */
[----:B------:R-:W-:-:S07]  /*8460*/  MOV R136, R87 ;  /* 0x0000005700887202 */ /* 0x000fce0000000f00 */
[----:B------:R-:W-:Y:S05]  /*8470*/  WARPSYNC.COLLECTIVE R86, `(.L_x_2248) ;  /* 0x0000000056087348 */ /* 0x000fea0003c00000 */
[----:B------:R0:W1:Y:S02]  /*8480*/  SHFL.UP P6, R87, R135, R137, R142 ;  /* 0x0400008987577389 */ /* 0x00006400000c008e */
[----:B01----:R-:W-:Y:S05]  /*8490*/  ENDCOLLECTIVE ;  /* 0x000000000000791b */ /* 0x003fea0003800000 */
.L_x_2248:
        /* <DEDUP_REMOVED lines=8> */
.L_x_2249:
[----:B------:R-:W-:Y:S02]  /*8520*/  MOV R135, R138 ;  /* 0x0000008a00877202 */ /* 0x000fe40000000f00 */
[----:B------:R-:W-:-:S07]  /*8530*/  MOV R136, R87 ;  /* 0x0000005700887202 */ /* 0x000fce0000000f00 */
[----:B------:R-:W-:Y:S05]  /*8540*/  WARPSYNC.COLLECTIVE R86, `(.L_x_2250) ;  /* 0x0000000056087348 */ /* 0x000fea0003c00000 */
[----:B------:R0:W1:Y:S02]  /*8550*/  SHFL.UP P6, R87, R135, R137, R142 ;  /* 0x0400008987577389 */ /* 0x00006400000c008e */
[----:B01----:R-:W-:Y:S05]  /*8560*/  ENDCOLLECTIVE ;  /* 0x000000000000791b */ /* 0x003fea0003800000 */
.L_x_2250:
        /* <DEDUP_REMOVED lines=8> */
.L_x_2251:
[----:B------:R-:W-:Y:S02]  /*85f0*/  MOV R135, R140 ;  /* 0x0000008c00877202 */ /* 0x000fe40000000f00 */
[----:B------:R-:W-:-:S07]  /*8600*/  MOV R134, R87 ;  /* 0x0000005700867202 */ /* 0x000fce0000000f00 */
[----:B------:R-:W-:Y:S05]  /*8610*/  WARPSYNC.COLLECTIVE R86, `(.L_x_2252) ;  /* 0x0000000056087348 */ /* 0x000fea0003c00000 */
[----:B------:R0:W1:Y:S02]  /*8620*/  SHFL.UP P6, R87, R135, R137, R142 ;  /* 0x0400008987577389 */ /* 0x00006400000c008e */
[----:B01----:R-:W-:Y:S05]  /*8630*/  ENDCOLLECTIVE ;  /* 0x000000000000791b */ /* 0x003fea0003800000 */
.L_x_2252:
        /* <DEDUP_REMOVED lines=8> */
.L_x_2253:
[----:B------:R-:W-:Y:S02]  /*86c0*/  MOV R135, R136 ;  /* 0x0000008800877202 */ /* 0x000fe40000000f00 */
[----:B------:R-:W-:-:S07]  /*86d0*/  MOV R134, R87 ;  /* 0x0000005700867202 */ /* 0x000fce0000000f00 */
[----:B------:R-:W-:Y:S05]  /*86e0*/  WARPSYNC.COLLECTIVE R86, `(.L_x_2254) ;  /* 0x0000000056087348 */ /* 0x000fea0003c00000 */
[----:B------:R0:W1:Y:S02]  /*86f0*/  SHFL.UP P6, R87, R135, R137, R142 ;  /* 0x0400008987577389 */ /* 0x00006400000c008e */
[----:B01----:R-:W-:Y:S05]  /*8700*/  ENDCOLLECTIVE ;  /* 0x000000000000791b */ /* 0x003fea0003800000 */
.L_x_2254:
        /* <DEDUP_REMOVED lines=8> */
.L_x_2255:
[----:B------:R-:W-:Y:S02]  /*8790*/  MOV R135, R134 ;  /* 0x0000008600877202 */ /* 0x000fe40000000f00 */
[----:B------:R-:W-:-:S07]  /*87a0*/  MOV R138, R87 ;  /* 0x00000057008a7202 */ /* 0x000fce0000000f00 */
[----:B------:R-:W-:Y:S05]  /*87b0*/  WARPSYNC.COLLECTIVE R86, `(.L_x_2256) ;  /* 0x0000000056087348 */ /* 0x000fea0003c00000 */
[----:B------:R0:W1:Y:S02]  /*87c0*/  SHFL.UP P6, R87, R135, R137, R142 ;  /* 0x0400008987577389 */ /* 0x00006400000c008e */
[----:B01----:R-:W-:Y:S05]  /*87d0*/  ENDCOLLECTIVE ;  /* 0x000000000000791b */ /* 0x003fea0003800000 */
.L_x_2256:
[----:B------:R-:W-:Y:S05]  /*87e0*/  BRA `(.L_x_2257) ;  /* 0xffffffb800ec7947 */ /* 0x000fea000383ffff */
.L_x_2200:
        /* <DEDUP_REMOVED lines=8> */
.L_x_2259:
[----:B------:R-:W-:Y:S05]  /*8870*/  BSYNC B0 ;  /* 0x0000000000007941 */ /* 0x000fea0003800000 */
.L_x_2258:
[----:B------:R-:W-:Y:S05]  /*8880*/  BRA `(.L_x_2260) ;  /* 0xffffffb800dc7947 */ /* 0x000fea000383ffff */
.L_x_2201:
        /* <DEDUP_REMOVED lines=8> */
.L_x_2262:
[----:B------:R-:W-:Y:S05]  /*8910*/  BSYNC B0 ;  /* 0x0000000000007941 */ /* 0x000fea0003800000 */
.L_x_2261:
[----:B------:R-:W-:Y:S05]  /*8920*/  BRA `(.L_x_2263) ;  /* 0xffffffb800bc7947 */ /* 0x000fea000383ffff */
.L_x_2202:
        /* <DEDUP_REMOVED lines=8> */
.L_x_2265:
[----:B------:R-:W-:Y:S05]  /*89b0*/  BSYNC B0 ;  /* 0x0000000000007941 */ /* 0x000fea0003800000 */
.L_x_2264:
        /* <DEDUP_REMOVED lines=10> */
.L_x_2266:
[----:B------:R-:W-:Y:S02]  /*8a60*/  MOV R134, R87 ;  /* 0x0000005700867202 */ /* 0x000fe40000000f00 */
[----:B------:R-:W-:-:S07]  /*8a70*/  MOV R87, R40 ;  /* 0x0000002800577202 */ /* 0x000fce0000000f00 */
[----:B------:R-:W-:Y:S05]  /*8a80*/  WARPSYNC.COLLECTIVE R86, `(.L_x_2267) ;  /* 0x0000000056087348 */ /* 0x000fea0003c00000 */
[----:B------:R0:W1:Y:S02]  /*8a90*/  SHFL.IDX P2, R149, R87, R147, R148 ;  /* 0x0000009357957389 */ /* 0x0000640000040094 */
[----:B01----:R-:W-:Y:S05]  /*8aa0*/  ENDCOLLECTIVE ;  /* 0x000000000000791b */ /* 0x003fea0003800000 */
.L_x_2267:
[----:B------:R-:W-:Y:S02]  /*8ab0*/  MOV R87, R41 ;  /* 0x0000002900577202 */ /* 0x000fe40000000f00 */
[----:B------:R-:W-:-:S07]  /*8ac0*/  MOV R40, R149 ;  /* 0x0000009500287202 */ /* 0x000fce0000000f00 */
[----:B------:R-:W-:Y:S05]  /*8ad0*/  WARPSYNC.COLLECTIVE R86, `(.L_x_2268) ;  /* 0x0000000056087348 */ /* 0x000fea0003c00000 */
[----:B------:R0:W1:Y:S02]  /*8ae0*/  SHFL.IDX P2, R149, R87, R147, R148 ;  /* 0x0000009357957389 */ /* 0x0000640000040094 */
[----:B01----:R-:W-:Y:S05]  /*8af0*/  ENDCOLLECTIVE ;  /* 0x000000000000791b */ /* 0x003fea0003800000 */
.L_x_2268:
[----:B------:R-:W-:Y:S01]  /*8b00*/  MOV R41, R149 ;  /* 0x0000009500297202 */ /* 0x000fe20000000f00 */
[----:B------:R-:W-:Y:S06]  /*8b10*/  BRA `(.L_x_2269) ;  /* 0xffffffb800587947 */ /* 0x000fec000383ffff */
.L_x_2204:
        /* <DEDUP_REMOVED lines=9> */
.L_x_2270:
[----:B------:R-:W-:Y:S02]  /*8bb0*/  ISETP.GT.U32.AND P6, PT, R156, 0xf, PT ;  /* 0x0000000f9c00780c */ /* 0x000fe40003fc4070 */
[----:B------:R-:W-:Y:S02]  /*8bc0*/  MOV R147, R149 ;  /* 0x0000009500937202 */ /* 0x000fe40000000f00 */
[----:B------:R-:W-:-:S03]  /*8bd0*/  MOV R149, R163 ;  /* 0x000000a300957202 */ /* 0x000fc60000000f00 */
[----:B------:R-:W-:-:S07]  /*8be0*/  @P3 FMUL.FTZ R147, R147, R162 ;  /* 0x000000a293933220 */ /* 0x000fce0000410000 */
[----:B------:R-:W-:Y:S05]  /*8bf0*/  WARPSYNC.COLLECTIVE R86, `(.L_x_2271) ;  /* 0x0000000056087348 */ /* 0x000fea0003c00000 */
[----:B------:R0:W1:Y:S02]  /*8c00*/  SHFL.DOWN P2, R149, R149, R87, R148 ;  /* 0x0800005795957389 */ /* 0x0000640000040094 */
[----:B01----:R-:W-:Y:S05]  /*8c10*/  ENDCOLLECTIVE ;  /* 0x000000000000791b */ /* 0x003fea0003800000 */
.L_x_2271:
[----:B------:R-:W-:Y:S01]  /*8c20*/  HFMA2 R87, -RZ, RZ, 0, 1.1920928955078125e-07 ;  /* 0x00000002ff577431 */ /* 0x000fe200000001ff */
        /* <DEDUP_REMOVED lines=10> */
.L_x_2272:
[----:B------:R-:W-:Y:S02]  /*8cd0*/  MOV R147, R149 ;  /* 0x0000009500937202 */ /* 0x000fe40000000f00 */
[----:B------:R-:W-:-:S03]  /*8ce0*/  MOV R149, R163 ;  /* 0x000000a300957202 */ /* 0x000fc60000000f00 */
[----:B------:R-:W-:-:S07]  /*8cf0*/  @!P3 FMUL.FTZ R147, R162, R147 ;  /* 0x00000093a293b220 */ /* 0x000fce0000410000 */
[----:B------:R-:W-:Y:S05]  /*8d00*/  WARPSYNC.COLLECTIVE R86, `(.L_x_2273) ;  /* 0x0000000056087348 */ /* 0x000fea0003c00000 */
[----:B------:R0:W1:Y:S02]  /*8d10*/  SHFL.DOWN P2, R149, R149, R87, R148 ;  /* 0x0800005795957389 */ /* 0x0000640000040094 */
[----:B01----:R-:W-:Y:S05]  /*8d20*/  ENDCOLLECTIVE ;  /* 0x000000000000791b */ /* 0x003fea0003800000 */
.L_x_2273:
[----:B------:R-:W-:Y:S01]  /*8d30*/  HFMA2 R87, -RZ, RZ, 0, 2.384185791015625e-07 ;  /* 0x00000004ff577431 */ /* 0x000fe200000001ff */
        /* <DEDUP_REMOVED lines=9> */
.L_x_2274:
[----:B------:R-:W-:Y:S02]  /*8dd0*/  MOV R147, R149 ;  /* 0x0000009500937202 */ /* 0x000fe40000000f00 */
[----:B------:R-:W-:-:S03]  /*8de0*/  MOV R149, R163 ;  /* 0x000000a300957202 */ /* 0x000fc60000000f00 */
[----:B------:R-:W-:-:S07]  /*8df0*/  @!P4 FMUL.FTZ R147, R162, R147 ;  /* 0x00000093a293c220 */ /* 0x000fce0000410000 */
[----:B------:R-:W-:Y:S05]  /*8e00*/  WARPSYNC.COLLECTIVE R86, `(.L_x_2275) ;  /* 0x0000000056087348 */ /* 0x000fea0003c00000 */
[----:B------:R0:W1:Y:S02]  /*8e10*/  SHFL.DOWN P2, R149, R149, R87, R148 ;  /* 0x0800005795957389 */ /* 0x0000640000040094 */
[----:B01----:R-:W-:Y:S05]  /*8e20*/  ENDCOLLECTIVE ;  /* 0x000000000000791b */ /* 0x003fea0003800000 */
.L_x_2275:
[----:B------:R-:W-:Y:S01]  /*8e30*/  HFMA2 R87, -RZ, RZ, 0, 4.76837158203125e-07 ;  /* 0x00000008ff577431 */ /* 0x000fe200000001ff */
        /* <DEDUP_REMOVED lines=9> */
.L_x_2276:
[----:B------:R-:W-:Y:S02]  /*8ed0*/  MOV R147, R149 ;  /* 0x0000009500937202 */ /* 0x000fe40000000f00 */
[----:B------:R-:W-:-:S03]  /*8ee0*/  MOV R149, R163 ;  /* 0x000000a300957202 */ /* 0x000fc60000000f00 */
[----:B------:R-:W-:-:S07]  /*8ef0*/  @!P5 FMUL.FTZ R147, R162, R147 ;  /* 0x00000093a293d220 */ /* 0x000fce0000410000 */
[----:B------:R-:W-:Y:S05]  /*8f00*/  WARPSYNC.COLLECTIVE R86, `(.L_x_2277) ;  /* 0x0000000056087348 */ /* 0x000fea0003c00000 */
[----:B------:R0:W1:Y:S02]  /*8f10*/  SHFL.DOWN P2, R149, R149, R87, R148 ;  /* 0x0800005795957389 */ /* 0x0000640000040094 */
[----:B01----:R-:W-:Y:S05]  /*8f20*/  ENDCOLLECTIVE ;  /* 0x000000000000791b */ /* 0x003fea0003800000 */
.L_x_2277:
[----:B------:R-:W-:Y:S01]  /*8f30*/  HFMA2 R87, -RZ, RZ, 0, 9.5367431640625e-07 ;  /* 0x00000010ff577431 */ /* 0x000fe200000001ff */
        /* <DEDUP_REMOVED lines=9> */
.L_x_2278:
[----:B------:R-:W-:Y:S02]  /*8fd0*/  MOV R147, R149 ;  /* 0x0000009500937202 */ /* 0x000fe40000000f00 */
[----:B------:R-:W-:-:S03]  /*8fe0*/  MOV R149, R163 ;  /* 0x000000a300957202 */ /* 0x000fc60000000f00 */
[----:B------:R-:W-:-:S07]  /*8ff0*/  @!P6 FMUL.FTZ R147, R162, R147 ;  /* 0x00000093a293e220 */ /* 0x000fce0000410000 */
[----:B------:R-:W-:Y:S05]  /*9000*/  WARPSYNC.COLLECTIVE R86, `(.L_x_2279) ;  /* 0x0000000056087348 */ /* 0x000fea0003c00000 */
[----:B------:R0:W1:Y:S02]  /*9010*/  SHFL.DOWN P2, R149, R149, R87, R148 ;  /* 0x0800005795957389 */ /* 0x0000640000040094 */
[----:B01----:R-:W-:Y:S05]  /*9020*/  ENDCOLLECTIVE ;  /* 0x000000000000791b */ /* 0x003fea0003800000 */
.L_x_2279:
[----:B------:R-:W-:-:S05]  /*9030*/  MOV R86, R149 ;  /* 0x0000009500567202 */ /* 0x000fca0000000f00 */
[----:B------:R-:W-:Y:S01]  /*9040*/  @!P6 FFMA.FTZ R86, R162, R86, R163 ;  /* 0x00000056a256e223 */ /* 0x000fe200000100a3 */
[----:B------:R-:W-:Y:S01]  /*9050*/  @!P6 MOV R162, R147 ;  /* 0x0000009300a2e202 */ /* 0x000fe20000000f00 */
[----:B------:R-:W-:-:S03]  /*9060*/  HFMA2 R147, -RZ, RZ, 0, 0 ;  /* 0x00000000ff937431 */ /* 0x000fc600000001ff */
[----:B------:R-:W-:Y:S02]  /*9070*/  @!P6 MOV R163, R86 ;  /* 0x0000005600a3e202 */ /* 0x000fe40000000f00 */
[----:B------:R-:W-:Y:S02]  /*9080*/  MOV R87, R162 ;  /* 0x000000a200577202 */ /* 0x000fe40000000f00 */
[----:B------:R-:W-:-:S07]  /*9090*/  MOV R86, 0xffffffff ;  /* 0xffffffff00567802 */ /* 0x000fce0000000f00 */
[----:B------:R-:W-:Y:S05]  /*90a0*/  WARPSYNC.COLLECTIVE R86, `(.L_x_2280) ;  /* 0x0000000056087348 */ /* 0x000fea0003c00000 */
[----:B------:R0:W1:Y:S02]  /*90b0*/  SHFL.IDX P2, R149, R87, R147, R148 ;  /* 0x0000009357957389 */ /* 0x0000640000040094 */
[----:B01----:R-:W-:Y:S05]  /*90c0*/  ENDCOLLECTIVE ;  /* 0x000000000000791b */ /* 0x003fea0003800000 */
.L_x_2280:
[----:B------:R-:W-:Y:S02]  /*90d0*/  MOV R87, R163 ;  /* 0x000000a300577202 */ /* 0x000fe40000000f00 */
[----:B------:R-:W-:-:S07]  /*90e0*/  MOV R157, R149 ;  /* 0x00000095009d7202 */ /* 0x000fce0000000f00 */
[----:B------:R-:W-:Y:S05]  /*90f0*/  WARPSYNC.COLLECTIVE R86, `(.L_x_2281) ;  /* 0x0000000056087348 */ /* 0x000fea0003c00000 */
[----:B------:R0:W1:Y:S02]  /*9100*/  SHFL.IDX P2, R149, R87, R147, R148 ;  /* 0x0000009357957389 */ /* 0x0000640000040094 */
[----:B01----:R-:W-:Y:S05]  /*9110*/  ENDCOLLECTIVE ;  /* 0x000000000000791b */ /* 0x003fea0003800000 */
.L_x_2281:
[----:B------:R-:W-:Y:S01]  /*9120*/  HFMA2 R87, -RZ, RZ, 0, 5.9604644775390625e-08 ;  /* 0x00000001ff577431 */ /* 0x000fe200000001ff */
[----:B------:R-:W-:Y:S02]  /*9130*/  MOV R156, R149 ;  /* 0x00000095009c7202 */ /* 0x000fe40000000f00 */
[----:B------:R-:W-:-:S03]  /*9140*/  MOV R149, R162 ;  /* 0x000000a200957202 */ /* 0x000fc60000000f00 */
[-C--:B------:R-:W-:Y:S01]  /*9150*/  FFMA.FTZ R156, R41, R157.reuse, R156 ;  /* 0x0000009d299c7223 */ /* 0x080fe2000001009c */
[----:B------:R-:W-:-:S07]  /*9160*/  FMUL.FTZ R157, R40, R157 ;  /* 0x0000009d289d7220 */ /* 0x000fce0000410000 */
[----:B------:R-:W-:Y:S05]  /*9170*/  WARPSYNC.COLLECTIVE R86, `(.L_x_2282) ;  /* 0x0000000056087348 */ /* 0x000fea0003c00000 */
[----:B------:R0:W1:Y:S02]  /*9180*/  SHFL.DOWN P2, R149, R149, R87, R148 ;  /* 0x0800005795957389 */ /* 0x0000640000040094 */
[----:B01----:R-:W-:Y:S05]  /*9190*/  ENDCOLLECTIVE ;  /* 0x000000000000791b */ /* 0x003fea0003800000 */
.L_x_2282:
[----:B------:R-:W-:Y:S02]  /*91a0*/  MOV R162, R149 ;  /* 0x0000009500a27202 */ /* 0x000fe40000000f00 */
[----:B------:R-:W-:-:S07]  /*91b0*/  MOV R149, R163 ;  /* 0x000000a300957202 */ /* 0x000fce0000000f00 */
[----:B------:R-:W-:Y:S05]  /*91c0*/  WARPSYNC.COLLECTIVE R86, `(.L_x_2283) ;  /* 0x0000000056087348 */ /* 0x000fea0003c00000 */
[----:B------:R0:W1:Y:S02]  /*91d0*/  SHFL.DOWN P2, R149, R149, R87, R148 ;  /* 0x0800005795957389 */ /* 0x0000640000040094 */
[----:B01----:R-:W-:Y:S05]  /*91e0*/  ENDCOLLECTIVE ;  /* 0x000000000000791b */ /* 0x003fea0003800000 */
.L_x_2283:
[----:B------:R-:W-:Y:S02]  /*91f0*/  MOV R87, R40 ;  /* 0x0000002800577202 */ /* 0x000fe40000000f00 */
[----:B------:R-:W-:-:S07]  /*9200*/  MOV R163, R149 ;  /* 0x0000009500a37202 */ /* 0x000fce0000000f00 */
[----:B------:R-:W-:Y:S05]  /*9210*/  WARPSYNC.COLLECTIVE R86, `(.L_x_2284) ;  /* 0x0000000056087348 */ /* 0x000fea0003c00000 */
[----:B------:R0:W1:Y:S02]  /*9220*/  SHFL.IDX P2, R149, R87, R147, R148 ;  /* 0x0000009357957389 */ /* 0x0000640000040094 */
[----:B01----:R-:W-:Y:S05]  /*9230*/  ENDCOLLECTIVE ;  /* 0x000000000000791b */ /* 0x003fea0003800000 */
.L_x_2284:
[----:B------:R-:W-:Y:S02]  /*9240*/  MOV R87, R41 ;  /* 0x0000002900577202 */ /* 0x000fe40000000f00 */
[----:B------:R-:W-:-:S07]  /*9250*/  MOV R40, R149 ;  /* 0x0000009500287202 */ /* 0x000fce0000000f00 */
[----:B------:R-:W-:Y:S05]  /*9260*/  WARPSYNC.COLLECTIVE R86, `(.L_x_2285) ;  /* 0x0000000056087348 */ /* 0x000fea0003c00000 */
[----:B------:R0:W1:Y:S02]  /*9270*/  SHFL.IDX P2, R149, R87, R147, R148 ;  /* 0x0000009357957389 */ /* 0x0000640000040094 */
[----:B01----:R-:W-:Y:S05]  /*9280*/  ENDCOLLECTIVE ;  /* 0x000000000000791b */ /* 0x003fea0003800000 */
.L_x_2285:
[----:B------:R-:W-:Y:S02]  /*9290*/  MOV R41, R149 ;  /* 0x0000009500297202 */ /* 0x000fe40000000f00 */
[----:B------:R-:W-:Y:S01]  /*92a0*/  ISETP.NE.AND P2, PT, R78, 0x1f, PT ;  /* 0x0000001f4e00780c */ /* 0x000fe20003f45270 */
[----:B------:R-:W-:-:S12]  /*92b0*/  BRA `(.L_x_2286) ;  /* 0xffffffbc00007947 */ /* 0x000fd8000383ffff */
.L_x_2287:
        /* <DEDUP_REMOVED lines=12> */
.L_x_10430:


//--------------------- .text._Z25selective_scan_bwd_kernelI32Selective_Scan_bwd_kernel_traitsILi128ELi16ELb1ELb0ELb1ELb1ELb1EN3c104HalfEfEEv12SSMParamsBwd --------------------------
	.section	.text._Z25selective_scan_bwd_kernelI32Selective_Scan_bwd_kernel_traitsILi128ELi16ELb1ELb0ELb1ELb1ELb1EN3c104HalfEfEEv12SSMParamsBwd,"ax",@progbits
	.align	128
        .global         _Z25selective_scan_bwd_kernelI32Selective_Scan_bwd_kernel_traitsILi128ELi16ELb1ELb0ELb1ELb1ELb1EN3c104HalfEfEEv12SSMParamsBwd
        .type           _Z25selective_scan_bwd_kernelI32Selective_Scan_bwd_kernel_traitsILi128ELi16ELb1ELb0ELb1ELb1ELb1EN3c104HalfEfEEv12SSMParamsBwd,@function
        .size           _Z25selective_scan_bwd_kernelI32Selective_Scan_bwd_kernel_traitsILi128ELi16ELb1ELb0ELb1ELb1ELb1EN3c104HalfEfEEv12SSMParamsBwd,(.L_x_10431 - _Z25selective_scan_bwd_kernelI32Selective_Scan_bwd_kernel_traitsILi128ELi16ELb1ELb0ELb1ELb1ELb1EN3c104HalfEfEEv12SSMParamsBwd)
        .other          _Z25selective_scan_bwd_kernelI32Selective_Scan_bwd_kernel_traitsILi128ELi16ELb1ELb0ELb1ELb1ELb1EN3c104HalfEfEEv12SSMParamsBwd,@"STO_CUDA_ENTRY STV_DEFAULT"
_Z25selective_scan_bwd_kernelI32Selective_Scan_bwd_kernel_traitsILi128ELi16ELb1ELb0ELb1ELb1ELb1EN3c104HalfEfEEv12SSMParamsBwd:
.text._Z25selective_scan_bwd_kernelI32Selective_Scan_bwd_kernel_traitsILi128ELi16ELb1ELb0ELb1ELb1ELb1EN3c104HalfEfEEv12SSMParamsBwd:
        /* <DEDUP_REMOVED lines=26> */
[----:B------:R-:W-:Y:S01]  /*01a0*/  MOV R5, UR7 ;  /* 0x0000000700057c02 */ /* 0x000fe20008000f00 */
[----:B------:R-:W2:Y:S03]  /*01b0*/  LDCU.64 UR26, c[0x0][0x480] ;  /* 0x00009000ff1a77ac */ /* 0x000ea60008000a00 */
        /* <DEDUP_REMOVED lines=13> */
[----:B------:R-:W-:-:S02]  /*0290*/  UIMAD UR23, UR10, UR23, UR5 ;  /* 0x000000170a1772a4 */ /* 0x000fc4000f8e0205 */
        /* <DEDUP_REMOVED lines=11> */
[----:B------:R-:W-:Y:S02]  /*0350*/  UIADD3.X UR11, UPT, UPT, UR16, UR11, URZ, UP2, !UPT ;  /* 0x0000000b100b7290 */ /* 0x000fe400097fe4ff */
[----:B------:R-:W-:Y:S02]  /*0360*/  UIADD3.X UR20, UPT, UPT, UR16, UR23, URZ, UP0, !UPT ;  /* 0x0000001710147290 */ /* 0x000fe400087fe4ff */
[----:B--2---:R-:W-:-:S02]  /*0370*/  UISETP.NE.U32.AND UP0, UPT, UR26, URZ, UPT ;  /* 0x000000ff1a00728c */ /* 0x004fc4000bf05070 */
[----:B------:R-:W-:Y:S02]  /*0380*/  ULEA.HI.X UR20, UR22, UR13, UR20, 0x1, UP1 ;  /* 0x0000000d16147291 */ /* 0x000fe400088f0c14 */
[----:B------:R-:W-:Y:S01]  /*0390*/  UISETP.NE.AND.EX UP0, UPT, UR27, URZ, UPT, UP0 ;  /* 0x000000ff1b00728c */ /* 0x000fe2000bf05300 */
[----:B------:R-:W2:Y:S01]  /*03a0*/  LDCU.64 UR26, c[0x0][0x3e8] ;  /* 0x00007d00ff1a77ac */ /* 0x000ea20008000a00 */
        /* <DEDUP_REMOVED lines=11> */
[----:B------:R-:W-:-:S05]  /*0460*/  ULEA.HI.X UR13, UR21, UR15, UR11, 0x1, UP3 ;  /* 0x0000000f150d7291 */ /* 0x000fca00098f0c0b */
[----:B------:R-:W-:Y:S01]  /*0470*/  UMOV UR11, UR5 ;  /* 0x00000005000b7c82 */ /* 0x000fe20008000000 */
[----:B------:R-:W-:Y:S02]  /*0480*/  UIMAD.WIDE.U32 UR4, UR8, UR18, URZ ;  /* 0x00000012080472a5 */ /* 0x000fe4000f8e00ff */
[----:B------:R-:W-:Y:S02]  /*0490*/  UIADD3 UR21, UPT, UPT, -UR11, URZ, URZ ;  /* 0x000000ff0b157290 */ /* 0x000fe4000fffe1ff */
[----:B------:R-:W-:Y:S02]  /*04a0*/  UIMAD UR5, UR8, UR19, UR5 ;  /* 0x00000013080572a4 */ /* 0x000fe4000f8e0205 */
[----:B------:R-:W-:Y:S02]  /*04b0*/  UIMAD UR21, UR29, UR21, UR24 ;  /* 0x000000151d1572a4 */ /* 0x000fe4000f8e0218 */
[----:B------:R-:W-:Y:S02]  /*04c0*/  UIMAD.WIDE.U32 UR14, UR10, UR30, UR4 ;  /* 0x0000001e0a0e72a5 */ /* 0x000fe4000f8e0004 */
[----:B------:R-:W-:-:S02]  /*04d0*/  UISETP.GT.U32.AND UP2, UPT, UR29, UR21, UPT ;  /* 0x000000151d00728c */ /* 0x000fc4000bf44070 */
[----:B-1----:R-:W-:Y:S02]  /*04e0*/  UIMAD.WIDE.U32 UR18, UR8, UR6, URZ ;  /* 0x00000006081272a5 */ /* 0x002fe4000f8e00ff */
[----:B------:R-:W-:Y:S02]  /*04f0*/  UIMAD UR22, UR10, UR31, UR15 ;  /* 0x0000001f0a1672a4 */ /* 0x000fe4000f8e020f */
[----:B------:R-:W-:Y:S02]  /*0500*/  ULOP3.LUT UR15, UR10, UR28, URZ, 0x3c, !UPT ;  /* 0x0000001c0a0f7292 */ /* 0x000fe4000f8e3cff */
[----:B------:R-:W-:Y:S01]  /*0510*/  UIMAD UR19, UR8, UR7, UR19 ;  /* 0x00000007081372a4 */ /* 0x000fe2000f8e0213 */
[----:B------:R-:W1:Y:S02]  /*0520*/  LDCU.64 UR6, c[0x0][0x528] ;  /* 0x0000a500ff0677ac */ /* 0x000e640008000a00 */
[----:B------:R-:W-:Y:S02]  /*0530*/  @!UP2 UIADD3 UR21, UPT, UPT, UR21, -UR29, URZ ;  /* 0x8000001d1515a290 */ /* 0x000fe4000fffe0ff */
[----:B------:R-:W-:-:S02]  /*0540*/  @!UP2 UIADD3 UR11, UPT, UPT, UR11, 0x1, URZ ;  /* 0x000000010b0ba890 */ /* 0x000fc4000fffe0ff */
[----:B------:R-:W-:Y:S02]  /*0550*/  UISETP.GE.U32.AND UP1, UPT, UR21, UR29, UPT ;  /* 0x0000001d1500728c */ /* 0x000fe4000bf26070 */
[----:B------:R-:W-:Y:S01]  /*0560*/  UISETP.GE.AND UP2, UPT, UR15, URZ, UPT ;  /* 0x000000ff0f00728c */ /* 0x000fe2000bf46270 */
[----:B------:R-:W3:Y:S01]  /*0570*/  @UP0 LDCU UR15, c[0x0][0x384] ;  /* 0x00007080ff0f07ac */ /* 0x000ee20008000800 */
[----:B------:R-:W4:Y:S07]  /*0580*/  LDCU.64 UR4, c[0x0][0x450] ;  /* 0x00008a00ff0477ac */ /* 0x000f2e0008000a00 */
[----:B------:R-:W-:-:S02]  /*0590*/  @UP1 UIADD3 UR11, UPT, UPT, UR11, 0x1, URZ ;  /* 0x000000010b0b1890 */ /* 0x000fc4000fffe0ff */
[----:B------:R-:W-:Y:S02]  /*05a0*/  UISETP.NE.AND UP1, UPT, UR28, URZ, UPT ;  /* 0x000000ff1c00728c */ /* 0x000fe4000bf25270 */
[----:B------:R-:W-:Y:S02]  /*05b0*/  @!UP2 UIADD3 UR11, UPT, UPT, -UR11, URZ, URZ ;  /* 0x000000ff0b0ba290 */ /* 0x000fe4000fffe1ff */
[----:B------:R-:W-:Y:S01]  /*05c0*/  UIADD3 UR14, UP2, UPT, UR17, UR14, URZ ;  /* 0x0000000e110e7290 */ /* 0x000fe2000ff5e0ff */
[----:B------:R-:W5:Y:S03]  /*05d0*/  @UP0 LDCU.64 UR30, c[0x0][0x480] ;  /* 0x00009000ff1e07ac */ /* 0x000f660008000a00 */
        /* <DEDUP_REMOVED lines=29> */
[----:B------:R-:W-:Y:S01]  /*07b0*/  UMOV UR15, UR12 ;  /* 0x0000000c000f7c82 */ /* 0x000fe20008000000 */
[----:B------:R2:W-:Y:S01]  /*07c0*/  STL [R1+0x10], RZ ;  /* 0x000010ff01007387 */ /* 0x0005e20000100800 */
[----:B------:R-:W3:Y:S03]  /*07d0*/  LDCU UR14, c[0x0][0x394] ;  /* 0x00007280ff0e77ac */ /* 0x000ee60008000800 */
[----:B------:R2:W-:Y:S01]  /*07e0*/  STL [R1+0xc], RZ ;  /* 0x00000cff01007387 */ /* 0x0005e20000100800 */
[----:B------:R-:W-:Y:S01]  /*07f0*/  UMOV UR12, UR9 ;  /* 0x00000009000c7c82 */ /* 0x000fe20008000000 */
[----:B-1----:R-:W-:Y:S01]  /*0800*/  ULEA UR25, UR8, UR25, 0x18 ;  /* 0x0000001908197291 */ /* 0x002fe2000f8ec0ff */
[----:B0-----:R-:W-:-:S02]  /*0810*/  SHF.L.U32 R21, R78, 0x1, RZ ;  /* 0x000000014e157819 */ /* 0x001fc400000006ff */
[----:B------:R-:W-:Y:S02]  /*0820*/  LOP3.LUT R40, R78, 0x1f, RZ, 0xc0, !PT ;  /* 0x0000001f4e287812 */ /* 0x000fe400078ec0ff */
[----:B------:R-:W-:-:S04]  /*0830*/  LOP3.LUT R21, R21, 0x7c0, RZ, 0xc0, !PT ;  /* 0x000007c015157812 */ /* 0x000fc800078ec0ff */
[----:B--23--:R-:W-:-:S07]  /*0840*/  LOP3.LUT R0, R21, R40, RZ, 0xfc, !PT ;  /* 0x0000002815007212 */ /* 0x00cfce00078efcff */
.L_x_2368:
[----:B------:R-:W-:Y:S01]  /*0850*/  BAR.SYNC.DEFER_BLOCKING 0x0 ;  /* 0x0000000000007b1d */ /* 0x000fe20000010000 */
[----:B------:R-:W-:Y:S02]  /*0860*/  MOV R2, UR15 ;  /* 0x0000000f00027c02 */ /* 0x000fe40008000f00 */
[----:B------:R-:W-:-:S05]  /*0870*/  MOV R3, UR20 ;  /* 0x0000001400037c02 */ /* 0x000fca0008000f00 */
[----:B------:R-:W0:Y:S01]  /*0880*/  LDC.64 R22, c[0x0][0x410] ;  /* 0x00010400ff167b82 */ /* 0x000e220000000a00 */
[----:B------:R-:W-:-:S05]  /*0890*/  IMAD.WIDE.U32 R2, R0, 0x10, R2 ;  /* 0x0000001000027825 */ /* 0x000fca00078e0002 */
[----:B------:R-:W2:Y:S04]  /*08a0*/  LDG.E.128 R8, desc[UR32][R2.64] ;  /* 0x0000002002087981 */ /* 0x000ea8000c1e1d00 */
[----:B------:R-:W3:Y:S01]  /*08b0*/  LDG.E.128 R16, desc[UR32][R2.64+0x200] ;  /* 0x0002002002107981 */ /* 0x000ee2000c1e1d00 */
[----:B------:R-:W1:Y:S02]  /*08c0*/  S2R R4, SR_LANEID ;  /* 0x0000000000047919 */ /* 0x000e640000000000 */
[----:B-1----:R-:W-:Y:S01]  /*08d0*/  IADD3 R77, PT, PT, R21, R4, RZ ;  /* 0x00000004154d7210 */ /* 0x002fe20007ffe0ff */
[----:B------:R-:W-:-:S03]  /*08e0*/  HFMA2 R21, -RZ, RZ, 0, 9.5367431640625e-07 ;  /* 0x00000010ff157431 */ /* 0x000fc600000001ff */
[----:B------:R-:W-:Y:S02]  /*08f0*/  LEA R77, R77, UR25, 0x4 ;  /* 0x000000194d4d7c11 */ /* 0x000fe4000f8e20ff */
[----:B------:R-:W-:Y:S02]  /*0900*/  IMAD.WIDE.U32 R20, R0, R21, UR12 ;  /* 0x0000000c00147e25 */ /* 0x000fe4000f8e0015 */
[----:B------:R-:W-:Y:S01]  /*0910*/  LEA R76, R4, R77, 0x4 ;  /* 0x0000004d044c7211 */ /* 0x000fe200078e20ff */
[----:B--2---:R-:W-:Y:S04]  /*0920*/  STS.128 [R77], R8 ;  /* 0x000000084d007388 */ /* 0x004fe80000000c00 */
[----:B---3--:R-:W-:Y:S01]  /*0930*/  STS.128 [R77+0x200], R16 ;  /* 0x000200104d007388 */ /* 0x008fe20000000c00 */
[----:B------:R-:W-:-:S03]  /*0940*/  NOP ;  /* 0x0000000000007918 */ /* 0x000fc60000000000 */
[----:B------:R-:W-:Y:S04]  /*0950*/  LDS.128 R12, [R76] ;  /* 0x000000004c0c7984 */ /* 0x000fe80000000c00 */
[----:B------:R-:W-:Y:S01]  /*0960*/  LDS.128 R4, [R76+0x10] ;  /* 0x000010004c047984 */ /* 0x000fe20000000c00 */
[----:B------:R-:W-:Y:S06]  /*0970*/  BAR.SYNC.DEFER_BLOCKING 0x0 ;  /* 0x0000000000007b1d */ /* 0x000fec0000010000 */
[----:B------:R-:W2:Y:S04]  /*0980*/  LDG.E.128 R24, desc[UR32][R20.64] ;  /* 0x0000002014187981 */ /* 0x000ea8000c1e1d00 */
[----:B------:R1:W3:Y:S01]  /*0990*/  LDG.E.128 R28, desc[UR32][R20.64+0x200] ;  /* 0x00020020141c7981 */ /* 0x0002e2000c1e1d00 */
[----:B------:R-:W-:-:S02]  /*09a0*/  MOV R2, UR21 ;  /* 0x0000001500027c02 */ /* 0x000fc40008000f00 */
[----:B------:R-:W-:-:S03]  /*09b0*/  MOV R3, UR22 ;  /* 0x0000001600037c02 */ /* 0x000fc60008000f00 */
[----:B------:R-:W-:Y:S01]  /*09c0*/  IMAD.WIDE.U32 R2, R0, 0x10, R2 ;  /* 0x0000001000027825 */ /* 0x000fe200078e0002 */
[----:B-1----:R-:W1:Y:S01]  /*09d0*/  LDC.64 R20, c[0x0][0x418] ;  /* 0x00010600ff147b82 */ /* 0x002e620000000a00 */
[----:B--2---:R-:W-:Y:S04]  /*09e0*/  STS.128 [R77], R24 ;  /* 0x000000184d007388 */ /* 0x004fe80000000c00 */
[----:B---3--:R-:W-:Y:S01]  /*09f0*/  STS.128 [R77+0x200], R28 ;  /* 0x0002001c4d007388 */ /* 0x008fe20000000c00 */
[----:B------:R-:W-:-:S03]  /*0a00*/  NOP ;  /* 0x0000000000007918 */ /* 0x000fc60000000000 */
[----:B------:R-:W2:Y:S04]  /*0a10*/  LDS.128 R16, [R76] ;  /* 0x000000004c107984 */ /* 0x000ea80000000c00 */
[----:B------:R3:W4:Y:S01]  /*0a20*/  LDS.128 R8, [R76+0x10] ;  /* 0x000010004c087984 */ /* 0x0007220000000c00 */
[----:B------:R-:W-:Y:S06]  /*0a30*/  BAR.SYNC.DEFER_BLOCKING 0x0 ;  /* 0x0000000000007b1d */ /* 0x000fec0000010000 */
[----:B------:R-:W5:Y:S04]  /*0a40*/  LDG.E.128 R32, desc[UR32][R2.64] ;  /* 0x0000002002207981 */ /* 0x000f68000c1e1d00 */
[----:B------:R-:W3:Y:S01]  /*0a50*/  LDG.E.128 R36, desc[UR32][R2.64+0x200] ;  /* 0x0002002002247981 */ /* 0x000ee2000c1e1d00 */
[----:B------:R-:W0:Y:S01]  /*0a60*/  S2UR UR26, SR_CTAID.X ;  /* 0x00000000001a79c3 */ /* 0x000e220000002500 */
[----:B------:R-:W-:Y:S01]  /*0a70*/  BSSY.RECONVERGENT B0, `(.L_x_2289) ;  /* 0x0000037000007945 */ /* 0x000fe20003800200 */
[----:B--2---:R-:W-:-:S02]  /*0a80*/  HADD2.F32 R75, -RZ, R16.H0_H0 ;  /* 0x20000010ff4b7230 */ /* 0x004fc40000004100 */
        /* <DEDUP_REMOVED lines=19> */
[----:B-----5:R2:W-:Y:S04]  /*0bc0*/  STS.128 [R77], R32 ;  /* 0x000000204d007388 */ /* 0x0205e80000000c00 */
[----:B---3--:R2:W-:Y:S01]  /*0bd0*/  STS.128 [R77+0x200], R36 ;  /* 0x000200244d007388 */ /* 0x0085e20000000c00 */
[----:B------:R-:W-:Y:S01]  /*0be0*/  NOP ;  /* 0x0000000000007918 */ /* 0x000fe20000000000 */
[----:B01--4-:R-:W-:Y:S06]  /*0bf0*/  @P0 BRA `(.L_x_2290) ;  /* 0x0000000000780947 */ /* 0x013fec0003800000 */
        /* <DEDUP_REMOVED lines=30> */
.L_x_2290:
[----:B------:R-:W-:Y:S05]  /*0de0*/  BSYNC.RECONVERGENT B0 ;  /* 0x0000000000007941 */ /* 0x000fea0003800200 */
.L_x_2289:
        /* <DEDUP_REMOVED lines=35> */
.L_x_2292:
[----:B------:R-:W-:Y:S05]  /*1020*/  BSYNC.RECONVERGENT B0 ;  /* 0x0000000000007941 */ /* 0x000fea0003800200 */
.L_x_2291:
        /* <DEDUP_REMOVED lines=35> */
.L_x_2294:
[----:B------:R-:W-:Y:S05]  /*1260*/  BSYNC.RECONVERGENT B0 ;  /* 0x0000000000007941 */ /* 0x000fea0003800200 */
.L_x_2293:
        /* <DEDUP_REMOVED lines=35> */
.L_x_2296:
[----:B------:R-:W-:Y:S05]  /*14a0*/  BSYNC.RECONVERGENT B0 ;  /* 0x0000000000007941 */ /* 0x000fea0003800200 */
.L_x_2295:
        /* <DEDUP_REMOVED lines=35> */
.L_x_2298:
[----:B------:R-:W-:Y:S05]  /*16e0*/  BSYNC.RECONVERGENT B0 ;  /* 0x0000000000007941 */ /* 0x000fea0003800200 */
.L_x_2297:
        /* <DEDUP_REMOVED lines=35> */
.L_x_2300:
[----:B------:R-:W-:Y:S05]  /*1920*/  BSYNC.RECONVERGENT B0 ;  /* 0x0000000000007941 */ /* 0x000fea0003800200 */
.L_x_2299:
        /* <DEDUP_REMOVED lines=35> */
.L_x_2302:
[----:B------:R-:W-:Y:S05]  /*1b60*/  BSYNC.RECONVERGENT B0 ;  /* 0x0000000000007941 */ /* 0x000fea0003800200 */
.L_x_2301:
        /* <DEDUP_REMOVED lines=35> */
.L_x_2304:
[----:B------:R-:W-:Y:S05]  /*1da0*/  BSYNC.RECONVERGENT B0 ;  /* 0x0000000000007941 */ /* 0x000fea0003800200 */
.L_x_2303:
        /* <DEDUP_REMOVED lines=35> */
.L_x_2306:
[----:B------:R-:W-:Y:S05]  /*1fe0*/  BSYNC.RECONVERGENT B0 ;  /* 0x0000000000007941 */ /* 0x000fea0003800200 */
.L_x_2305:
        /* <DEDUP_REMOVED lines=35> */
.L_x_2308:
[----:B------:R-:W-:Y:S05]  /*2220*/  BSYNC.RECONVERGENT B0 ;  /* 0x0000000000007941 */ /* 0x000fea0003800200 */
.L_x_2307:
        /* <DEDUP_REMOVED lines=33> */
.L_x_2310:
[----:B------:R-:W-:Y:S05]  /*2440*/  BSYNC.RECONVERGENT B0 ;  /* 0x0000000000007941 */ /* 0x000fea0003800200 */
.L_x_2309:
        /* <DEDUP_REMOVED lines=32> */
.L_x_2312:
[----:B------:R-:W-:Y:S05]  /*2650*/  BSYNC.RECONVERGENT B0 ;  /* 0x0000000000007941 */ /* 0x000fea0003800200 */
.L_x_2311:
        /* <DEDUP_REMOVED lines=32> */
.L_x_2314:
[----:B------:R-:W-:Y:S05]  /*2860*/  BSYNC.RECONVERGENT B0 ;  /* 0x0000000000007941 */ /* 0x000fea0003800200 */
.L_x_2313:
        /* <DEDUP_REMOVED lines=32> */
.L_x_2316:
[----:B------:R-:W-:Y:S05]  /*2a70*/  BSYNC.RECONVERGENT B0 ;  /* 0x0000000000007941 */ /* 0x000fea0003800200 */
.L_x_2315:
        /* <DEDUP_REMOVED lines=32> */
.L_x_2318:
[----:B------:R-:W-:Y:S05]  /*2c80*/  BSYNC.RECONVERGENT B0 ;  /* 0x0000000000007941 */ /* 0x000fea0003800200 */
.L_x_2317:
        /* <DEDUP_REMOVED lines=32> */
.L_x_2320:
[----:B------:R-:W-:Y:S05]  /*2e90*/  BSYNC.RECONVERGENT B0 ;  /* 0x0000000000007941 */ /* 0x000fea0003800200 */
.L_x_2319:
[----:B------:R-:W0:Y:S01]  /*2ea0*/  S2UR UR10, SR_CTAID.Y ;  /* 0x00000000000a79c3 */ /* 0x000e220000002600 */
[----:B------:R-:W-:Y:S01]  /*2eb0*/  ULEA UR8, UR14, 0xfffff800, 0xb ;  /* 0xfffff8000e087891 */ /* 0x000fe2000f8e58ff */
[----:B------:R-:W-:Y:S01]  /*2ec0*/  HFMA2 R3, -RZ, RZ, 0, 0 ;  /* 0x00000000ff037431 */ /* 0x000fe200000001ff */
[----:B------:R-:W3:Y:S01]  /*2ed0*/  LDL.LU R130, [R1+0xc] ;  /* 0x00000c0001827983 */ /* 0x000ee20000300800 */
[----:B------:R-:W-:-:S03]  /*2ee0*/  IMAD R9, R23, UR26, RZ ;  /* 0x0000001a17097c24 */ /* 0x000fc6000f8e02ff */
[----:B------:R-:W-:Y:S01]  /*2ef0*/  MOV R2, UR8 ;  /* 0x0000000800027c02 */ /* 0x000fe20008000f00 */
[----:B------:R-:W1:Y:S01]  /*2f00*/  LDC.64 R10, c[0x0][0x488] ;  /* 0x00012200ff0a7b82 */ /* 0x000e620000000a00 */
[----:B------:R-:W4:Y:S03]  /*2f10*/  LDS.128 R16, [R76] ;  /* 0x000000004c107984 */ /* 0x000f260000000c00 */
[----:B------:R-:W-:Y:S01]  /*2f20*/  IMAD.WIDE.U32 R22, R22, UR26, R2 ;  /* 0x0000001a16167c25 */ /* 0x000fe2000f8e0002 */
[----:B------:R-:W5:Y:S03]  /*2f30*/  LDCU.64 UR8, c[0x0][0x490] ;  /* 0x00009200ff0877ac */ /* 0x000f660008000a00 */
[----:B------:R-:W5:Y:S01]  /*2f40*/  LDC.64 R26, c[0x0][0x428] ;  /* 0x00010a00ff1a7b82 */ /* 0x000f620000000a00 */
[----:B------:R-:W-:-:S03]  /*2f50*/  IADD3 R23, PT, PT, R23, R9, RZ ;  /* 0x0000000917177210 */ /* 0x000fc60007ffe0ff */
[----:B0-----:R-:W-:-:S04]  /*2f60*/  IMAD.WIDE.U32 R8, R20, UR10, R22 ;  /* 0x0000000a14087c25 */ /* 0x001fc8000f8e0016 */
[----:B------:R-:W0:Y:S01]  /*2f70*/  LDC.64 R44, c[0x0][0x478] ;  /* 0x00011e00ff2c7b82 */ /* 0x000e220000000a00 */
[----:B------:R-:W-:Y:S01]  /*2f80*/  IMAD R21, R21, UR10, R9 ;  /* 0x0000000a15157c24 */ /* 0x000fe2000f8e0209 */
[----:B------:R-:W-:Y:S02]  /*2f90*/  SHF.L.U32 R9, R78, 0x1, RZ ;  /* 0x000000014e097819 */ /* 0x000fe400000006ff */
[----:B-1----:R-:W-:-:S04]  /*2fa0*/  LEA R20, P0, R8, R10, 0x1 ;  /* 0x0000000a08147211 */ /* 0x002fc800078008ff */
[----:B------:R-:W1:Y:S01]  /*2fb0*/  LDC.64 R22, c[0x0][0x420] ;  /* 0x00010800ff167b82 */ /* 0x000e620000000a00 */
[----:B------:R-:W-:Y:S02]  /*2fc0*/  LOP3.LUT R129, R40, 0x7c0, R9, 0xf8, !PT ;  /* 0x000007c028817812 */ /* 0x000fe400078ef809 */
[----:B------:R-:W-:Y:S02]  /*2fd0*/  LEA.HI.X R21, R8, R11, R21, 0x1, P0 ;  /* 0x0000000b08157211 */ /* 0x000fe400000f0c15 */
[----:B------:R-:W3:Y:S01]  /*2fe0*/  LDS.128 R8, [R76+0x10] ;  /* 0x000010004c087984 */ /* 0x000ee20000000c00 */
[----:B------:R-:W-:Y:S02]  /*2ff0*/  IMAD.WIDE.U32 R20, R129, 0x10, R20 ;  /* 0x0000001081147825 */ /* 0x000fe400078e0014 */
[----:B------:R-:W-:Y:S02]  /*3000*/  BAR.SYNC.DEFER_BLOCKING 0x0 ;  /* 0x0000000000007b1d */ /* 0x000fe40000010000 */
[----:B----4-:R-:W-:-:S04]  /*3010*/  HADD2.F32 R109, -RZ, R16.H0_H0 ;  /* 0x20000010ff6d7230 */ /* 0x010fc80000004100 */
[----:B------:R-:W-:Y:S04]  /*3020*/  STL [R1+0x8], R129 ;  /* 0x0000088101007387 */ /* 0x000fe80000100800 */
[----:B--2---:R-:W2:Y:S04]  /*3030*/  LDG.E.128 R32, desc[UR32][R20.64] ;  /* 0x0000002014207981 */ /* 0x004ea8000c1e1d00 */
[----:B------:R-:W4:Y:S01]  /*3040*/  LDG.E.128 R48, desc[UR32][R20.64+0x200] ;  /* 0x0002002014307981 */ /* 0x000f22000c1e1d00 */
[----:B-1----:R-:W-:Y:S02]  /*3050*/  IMAD R25, R23, UR26, RZ ;  /* 0x0000001a17197c24 */ /* 0x002fe4000f8e02ff */
[----:B------:R-:W-:-:S05]  /*3060*/  IMAD.WIDE.U32 R22, R22, UR26, R2 ;  /* 0x0000001a16167c25 */ /* 0x000fca000f8e0002 */
[----:B------:R-:W-:-:S03]  /*3070*/  IADD3 R23, PT, PT, R23, R25, RZ ;  /* 0x0000001917177210 */ /* 0x000fc60007ffe0ff */
[----:B-----5:R-:W-:-:S04]  /*3080*/  IMAD.WIDE.U32 R22, R26, UR10, R22 ;  /* 0x0000000a1a167c25 */ /* 0x020fc8000f8e0016 */
[----:B------:R-:W-:Y:S01]  /*3090*/  IMAD R0, R27, UR10, R23 ;  /* 0x0000000a1b007c24 */ /* 0x000fe2000f8e0217 */
[----:B0-----:R-:W-:-:S04]  /*30a0*/  LEA R44, P0, R22, R44, 0x1 ;  /* 0x0000002c162c7211 */ /* 0x001fc800078008ff */
[----:B------:R-:W-:-:S03]  /*30b0*/  LEA.HI.X R45, R22, R45, R0, 0x1, P0 ;  /* 0x0000002d162d7211 */ /* 0x000fc600000f0c00 */
[----:B------:R-:W-:Y:S01]  /*30c0*/  IMAD.WIDE.U32 R44, R129, 0x10, R44 ;  /* 0x00000010812c7825 */ /* 0x000fe200078e002c */
[----:B--2---:R-:W-:Y:S04]  /*30d0*/  STS.128 [R77], R32 ;  /* 0x000000204d007388 */ /* 0x004fe80000000c00 */
[----:B----4-:R-:W-:Y:S01]  /*30e0*/  STS.128 [R77+0x200], R48 ;  /* 0x000200304d007388 */ /* 0x010fe20000000c00 */
[----:B------:R-:W-:-:S03]  /*30f0*/  NOP ;  /* 0x0000000000007918 */ /* 0x000fc60000000000 */
[----:B------:R-:W0:Y:S04]  /*3100*/  LDS.128 R36, [R76] ;  /* 0x000000004c247984 */ /* 0x000e280000000c00 */
[----:B------:R-:W1:Y:S01]  /*3110*/  LDS.128 R20, [R76+0x10] ;  /* 0x000010004c147984 */ /* 0x000e620000000c00 */
[----:B------:R-:W-:Y:S06]  /*3120*/  BAR.SYNC.DEFER_BLOCKING 0x0 ;  /* 0x0000000000007b1d */ /* 0x000fec0000010000 */
[----:B------:R-:W2:Y:S04]  /*3130*/  LDG.E.128 R24, desc[UR32][R44.64] ;  /* 0x000000202c187981 */ /* 0x000ea8000c1e1d00 */
[----:B------:R4:W5:Y:S01]  /*3140*/  LDG.E.128 R28, desc[UR32][R44.64+0x200] ;  /* 0x000200202c1c7981 */ /* 0x000962000c1e1d00 */
[----:B------:R-:W-:Y:S01]  /*3150*/  HADD2.F32 R107, -RZ, R16.H1_H1 ;  /* 0x30000010ff6b7230 */ /* 0x000fe20000004100 */
[----:B------:R-:W-:Y:S01]  /*3160*/  UISETP.NE.U32.AND UP0, UPT, UR8, URZ, UPT ;  /* 0x000000ff0800728c */ /* 0x000fe2000bf05070 */
[----:B---3--:R-:W-:-:S02]  /*3170*/  HADD2.F32 R98, -RZ, R8.H0_H0 ;  /* 0x20000008ff627230 */ /* 0x008fc40000004100 */
[----:B0-----:R-:W-:Y:S01]  /*3180*/  HADD2.F32 R46, -RZ, R36.H1_H1 ;  /* 0x30000024ff2e7230 */ /* 0x001fe20000004100 */
[----:B------:R-:W-:Y:S01]  /*3190*/  UISETP.NE.AND.EX UP0, UPT, UR9, URZ, UPT, UP0 ;  /* 0x000000ff0900728c */ /* 0x000fe2000bf05300 */
[----:B------:R-:W-:Y:S02]  /*31a0*/  HADD2.F32 R33, -RZ, R37.H1_H1 ;  /* 0x30000025ff217230 */ /* 0x000fe40000004100 */
[--C-:B------:R-:W-:Y:S02]  /*31b0*/  HADD2.F32 R32, -RZ, R38.reuse.H0_H0 ;  /* 0x20000026ff207230 */ /* 0x100fe40000004100 */
[----:B------:R-:W-:Y:S01]  /*31c0*/  FMUL.FTZ R41, R46, -1.4426950216293334961 ;  /* 0xbfb8aa3b2e297820 */ /* 0x000fe20000410000 */
[----:B------:R-:W-:Y:S02]  /*31d0*/  HADD2.F32 R35, -RZ, R38.H1_H1 ;  /* 0x30000026ff237230 */ /* 0x000fe40000004100 */
[----:B----4-:R-:W-:Y:S01]  /*31e0*/  FMUL.FTZ R44, R33, -1.4426950216293334961 ;  /* 0xbfb8aa3b212c7820 */ /* 0x010fe20000410000 */
[----:B-1----:R-:W-:Y:S01]  /*31f0*/  HADD2.F32 R47, -RZ, R20.H1_H1 ;  /* 0x30000014ff2f7230 */ /* 0x002fe20000004100 */
[----:B------:R0:W1:Y:S01]  /*3200*/  MUFU.EX2 R50, R41 ;  /* 0x0000002900327308 */ /* 0x0000620000000800 */
[----:B------:R-:W-:-:S02]  /*3210*/  HADD2.F32 R79, -RZ, R21.H0_H0 ;  /* 0x20000015ff4f7230 */ /* 0x000fc40000004100 */
[----:B------:R-:W-:Y:S01]  /*3220*/  FMUL.FTZ R45, R32, -1.4426950216293334961 ;  /* 0xbfb8aa3b202d7820 */ /* 0x000fe20000410000 */
[----:B------:R-:W-:Y:S01]  /*3230*/  HADD2.F32 R81, -RZ, R22.H0_H0 ;  /* 0x20000016ff517230 */ /* 0x000fe20000004100 */
[----:B------:R3:W4:Y:S01]  /*3240*/  MUFU.EX2 R38, R44 ;  /* 0x0000002c00267308 */ /* 0x0007220000000800 */
[----:B------:R-:W-:Y:S01]  /*3250*/  FMUL.FTZ R48, R47, -1.4426950216293334961 ;  /* 0xbfb8aa3b2f307820 */ /* 0x000fe20000410000 */
[----:B------:R-:W-:Y:S02]  /*3260*/  HADD2.F32 R82, -RZ, R21.H1_H1 ;  /* 0x30000015ff527230 */ /* 0x000fe40000004100 */
[----:B------:R-:W-:Y:S01]  /*3270*/  FMUL.FTZ R21, R79, -1.4426950216293334961 ;  /* 0xbfb8aa3b4f157820 */ /* 0x000fe20000410000 */
[----:B------:R1:W4:Y:S01]  /*3280*/  MUFU.EX2 R52, R45 ;  /* 0x0000002d00347308 */ /* 0x0003220000000800 */
[----:B0-----:R-:W-:Y:S02]  /*3290*/  HADD2.F32 R41, -RZ, R20.H0_H0 ;  /* 0x20000014ff297230 */ /* 0x001fe40000004100 */
[----:B------:R-:W-:Y:S01]  /*32a0*/  HADD2.F32 R83, -RZ, R23.H1_H1 ;  /* 0x30000017ff537230 */ /* 0x000fe20000004100 */
[----:B------:R-:W-:Y:S01]  /*32b0*/  MUFU.EX2 R57, R48 ;  /* 0x0000003000397308 */ /* 0x000fe20000000800 */
[----:B---3--:R-:W-:-:S02]  /*32c0*/  HADD2.F32 R44, -RZ, R22.H1_H1 ;  /* 0x30000016ff2c7230 */ /* 0x008fc40000004100 */
[----:B------:R-:W-:Y:S01]  /*32d0*/  FMUL.FTZ R20, R41, -1.4426950216293334961 ;  /* 0xbfb8aa3b29147820 */ /* 0x000fe20000410000 */
[----:B------:R-:W-:Y:S01]  /*32e0*/  FMUL.FTZ R22, R81, -1.4426950216293334961 ;  /* 0xbfb8aa3b51167820 */ /* 0x000fe20000410000 */
[----:B------:R-:W0:Y:S01]  /*32f0*/  MUFU.EX2 R58, R21 ;  /* 0x00000015003a7308 */ /* 0x000e220000000800 */
[----:B-1----:R-:W-:Y:S02]  /*3300*/  HADD2.F32 R45, -RZ, R23.H0_H0 ;  /* 0x20000017ff2d7230 */ /* 0x002fe40000004100 */
[----:B------:R-:W-:Y:S01]  /*3310*/  FADD.FTZ R50, R50, 1 ;  /* 0x3f80000032327421 */ /* 0x000fe20000010000 */
[----:B------:R-:W-:Y:S01]  /*3320*/  HADD2.F32 R43, -RZ, R36.H0_H0 ;  /* 0x20000024ff2b7230 */ /* 0x000fe20000004100 */
[----:B------:R1:W3:Y:S01]  /*3330*/  MUFU.EX2 R56, R20 ;  /* 0x0000001400387308 */ /* 0x0002e20000000800 */
[----:B------:R-:W-:Y:S02]  /*3340*/  HADD2.F32 R0, -RZ, R37.H0_H0 ;  /* 0x20000025ff007230 */ /* 0x000fe40000004100 */
[----:B----4-:R-:W-:Y:S01]  /*3350*/  FADD.FTZ R90, R38, 1 ;  /* 0x3f800000265a7421 */ /* 0x010fe20000010000 */
[--C-:B------:R-:W-:Y:S01]  /*3360*/  HADD2.F32 R34, -RZ, R39.reuse.H0_H0 ;  /* 0x20000027ff227230 */ /* 0x100fe20000004100 */
[----:B------:R-:W-:Y:S01]  /*3370*/  MUFU.EX2 R110, R22 ;  /* 0x00000016006e7308 */ /* 0x000fe20000000800 */
[----:B------:R-:W-:Y:S01]  /*3380*/  FMUL.FTZ R36, R43, -1.4426950216293334961 ;  /* 0xbfb8aa3b2b247820 */ /* 0x000fe20000410000 */
[----:B------:R-:W-:Y:S01]  /*3390*/  FMUL.FTZ R37, R0, -1.4426950216293334961 ;  /* 0xbfb8aa3b00257820 */ /* 0x000fe20000410000 */
[----:B------:R-:W-:Y:S01]  /*33a0*/  HADD2.F32 R42, -RZ, R39.H1_H1 ;  /* 0x30000027ff2a7230 */ /* 0x000fe20000004100 */
[----:B------:R-:W4:Y:S01]  /*33b0*/  MUFU.RCP R95, R50 ;  /* 0x00000032005f7308 */ /* 0x000f220000001000 */
[----:B-1----:R-:W-:Y:S01]  /*33c0*/  FMUL.FTZ R20, R44, -1.4426950216293334961 ;  /* 0xbfb8aa3b2c147820 */ /* 0x002fe20000410000 */
[----:B------:R-:W-:-:S02]  /*33d0*/  HADD2.F32 R99, -RZ, R8.H1_H1 ;  /* 0x30000008ff637230 */ /* 0x000fc40000004100 */
[----:B------:R-:W-:Y:S01]  /*33e0*/  FMUL.FTZ R39, R34, -1.4426950216293334961 ;  /* 0xbfb8aa3b22277820 */ /* 0x000fe20000410000 */
[--C-:B------:R-:W-:Y:S02]  /*33f0*/  HADD2.F32 R100, -RZ, R9.reuse.H0_H0 ;  /* 0x20000009ff647230 */ /* 0x100fe40000004100 */
[----:B------:R-:W-:Y:S01]  /*3400*/  FADD.FTZ R52, R52, 1 ;  /* 0x3f80000034347421 */ /* 0x000fe20000010000 */
[----:B------:R-:W-:Y:S02]  /*3410*/  HADD2.F32 R101, -RZ, R9.H1_H1 ;  /* 0x30000009ff657230 */ /* 0x000fe40000004100 */
[----:B0-----:R-:W-:Y:S01]  /*3420*/  FADD.FTZ R58, R58, 1 ;  /* 0x3f8000003a3a7421 */ /* 0x001fe20000010000 */
[----:B------:R-:W0:Y:S01]  /*3430*/  MUFU.EX2 R48, R20 ;  /* 0x0000001400307308 */ /* 0x000e220000000800 */
[--C-:B------:R-:W-:Y:S02]  /*3440*/  HADD2.F32 R91, -RZ, R10.reuse.H0_H0 ;  /* 0x2000000aff5b7230 */ /* 0x100fe40000004100 */
[----:B------:R-:W-:Y:S01]  /*3450*/  FADD.FTZ R57, R57, 1 ;  /* 0x3f80000039397421 */ /* 0x000fe20000010000 */
[----:B------:R-:W-:Y:S01]  /*3460*/  HADD2.F32 R92, -RZ, R10.H1_H1 ;  /* 0x3000000aff5c7230 */ /* 0x000fe20000004100 */
[----:B------:R1:W0:Y:S01]  /*3470*/  MUFU.EX2 R49, R36 ;  /* 0x0000002400317308 */ /* 0x0002220000000800 */
[----:B------:R-:W-:-:S02]  /*3480*/  HADD2.F32 R86, -RZ, R11.H0_H0 ;  /* 0x2000000bff567230 */ /* 0x000fc40000004100 */
[----:B---3--:R-:W-:Y:S01]  /*3490*/  FADD.FTZ R56, R56, 1 ;  /* 0x3f80000038387421 */ /* 0x008fe20000010000 */
[----:B------:R-:W-:Y:S01]  /*34a0*/  HADD2.F32 R87, -RZ, R11.H1_H1 ;  /* 0x3000000bff577230 */ /* 0x000fe20000004100 */
[----:B------:R3:W3:Y:S01]  /*34b0*/  MUFU.EX2 R51, R37 ;  /* 0x0000002500337308 */ /* 0x0006e20000000800 */
[--C-:B------:R-:W-:Y:S02]  /*34c0*/  HADD2.F32 R104, -RZ, R17.reuse.H0_H0 ;  /* 0x20000011ff687230 */ /* 0x100fe40000004100 */
[----:B----4-:R-:W-:Y:S01]  /*34d0*/  FADD.FTZ R11, -R95, 1 ;  /* 0x3f8000005f0b7421 */ /* 0x010fe20000010100 */
[----:B------:R-:W-:Y:S01]  /*34e0*/  HADD2.F32 R105, -RZ, R17.H1_H1 ;  /* 0x30000011ff697230 */ /* 0x000fe20000004100 */
[----:B------:R4:W4:Y:S01]  /*34f0*/  MUFU.EX2 R54, R39 ;  /* 0x0000002700367308 */ /* 0x0009220000000800 */
[----:B-1----:R-:W-:Y:S01]  /*3500*/  FMUL.FTZ R36, R35, -1.4426950216293334961 ;  /* 0xbfb8aa3b23247820 */ /* 0x002fe20000410000 */
[--C-:B------:R-:W-:Y:S02]  /*3510*/  HADD2.F32 R96, -RZ, R19.reuse.H0_H0 ;  /* 0x20000013ff607230 */ /* 0x100fe40000004100 */
[----:B0-----:R-:W-:Y:S01]  /*3520*/  FADD.FTZ R48, R48, 1 ;  /* 0x3f80000030307421 */ /* 0x001fe20000010000 */
[----:B------:R-:W-:-:S02]  /*3530*/  HADD2.F32 R97, -RZ, R19.H1_H1 ;  /* 0x30000013ff617230 */ /* 0x000fc40000004100 */
[----:B---3--:R-:W-:Y:S01]  /*3540*/  FMUL.FTZ R37, R42, -1.4426950216293334961 ;  /* 0xbfb8aa3b2a257820 */ /* 0x008fe20000410000 */
[----:B------:R-:W-:Y:S01]  /*3550*/  FADD.FTZ R49, R49, 1 ;  /* 0x3f80000031317421 */ /* 0x000fe20000010000 */
[----:B------:R0:W1:Y:S01]  /*3560*/  MUFU.EX2 R53, R36 ;  /* 0x0000002400357308 */ /* 0x0000620000000800 */
[----:B------:R-:W-:Y:S01]  /*3570*/  FFMA.FTZ R19, R46, R11, 1 ;  /* 0x3f8000002e137423 */ /* 0x000fe2000001000b */
[----:B----4-:R-:W-:Y:S01]  /*3580*/  FMUL.FTZ R39, R82, -1.4426950216293334961 ;  /* 0xbfb8aa3b52277820 */ /* 0x010fe20000410000 */
[----:B------:R-:W-:Y:S01]  /*3590*/  FADD.FTZ R51, R51, 1 ;  /* 0x3f80000033337421 */ /* 0x000fe20000010000 */
[----:B------:R-:W3:Y:S01]  /*35a0*/  MUFU.RCP R94, R49 ;  /* 0x00000031005e7308 */ /* 0x000ee20000001000 */
[----:B------:R-:W-:Y:S01]  /*35b0*/  FADD.FTZ R110, R110, 1 ;  /* 0x3f8000006e6e7421 */ /* 0x000fe20000010000 */
[----:B------:R-:W-:Y:S02]  /*35c0*/  HADD2.F32 R50, -RZ, R4.H1_H1 ;  /* 0x30000004ff327230 */ /* 0x000fe40000004100 */
[----:B------:R-:W-:Y:S01]  /*35d0*/  FADD.FTZ R54, R54, 1 ;  /* 0x3f80000036367421 */ /* 0x000fe20000010000 */
[----:B------:R-:W-:Y:S01]  /*35e0*/  FMUL.FTZ R46, R46, R95 ;  /* 0x0000005f2e2e7220 */ /* 0x000fe20000410000 */
[----:B0-----:R-:W-:-:S02]  /*35f0*/  FMUL.FTZ R36, R45, -1.4426950216293334961 ;  /* 0xbfb8aa3b2d247820 */ /* 0x001fc40000410000 */
[----:B------:R0:W4:Y:S01]  /*3600*/  MUFU.EX2 R55, R37 ;  /* 0x0000002500377308 */ /* 0x0001220000000800 */
[----:B-1----:R-:W-:-:S03]  /*3610*/  FADD.FTZ R53, R53, 1 ;  /* 0x3f80000035357421 */ /* 0x002fc60000010000 */
[----:B------:R1:W-:Y:S01]  /*3620*/  MUFU.RCP R93, R51 ;  /* 0x00000033005d7308 */ /* 0x0003e20000001000 */
[----:B0-----:R-:W-:Y:S01]  /*3630*/  FMUL.FTZ R37, R83, -1.4426950216293334961 ;  /* 0xbfb8aa3b53257820 */ /* 0x001fe20000410000 */
[----:B---3--:R-:W-:-:S06]  /*3640*/  FADD.FTZ R8, -R94, 1 ;  /* 0x3f8000005e087421 */ /* 0x008fcc0000010100 */
[----:B------:R-:W-:Y:S01]  /*3650*/  MUFU.RCP R90, R90 ;  /* 0x0000005a005a7308 */ /* 0x000fe20000001000 */
[----:B-1----:R-:W-:Y:S02]  /*3660*/  HADD2.F32 R51, -RZ, R4.H0_H0 ;  /* 0x20000004ff337230 */ /* 0x002fe40000004100 */
[----:B------:R-:W-:Y:S01]  /*3670*/  FFMA.FTZ R17, R43, R8, 1 ;  /* 0x3f8000002b117423 */ /* 0x000fe20000010008 */
[----:B----4-:R-:W-:Y:S01]  /*3680*/  FADD.FTZ R55, R55, 1 ;  /* 0x3f80000037377421 */ /* 0x010fe20000010000 */
[----:B------:R-:W-:-:S03]  /*3690*/  FMUL.FTZ R43, R43, R94 ;  /* 0x0000005e2b2b7220 */ /* 0x000fc60000410000 */
[----:B------:R0:W-:Y:S08]  /*36a0*/  MUFU.RCP R111, R52 ;  /* 0x00000034006f7308 */ /* 0x0001f00000001000 */
[----:B------:R1:W3:Y:S01]  /*36b0*/  MUFU.EX2 R59, R39 ;  /* 0x00000027003b7308 */ /* 0x0002e20000000800 */
[----:B0-----:R-:W-:-:S03]  /*36c0*/  HADD2.F32 R52, -RZ, R15.H1_H1 ;  /* 0x3000000fff347230 */ /* 0x001fc60000004100 */
[----:B------:R0:W-:Y:S01]  /*36d0*/  MUFU.RCP R108, R53 ;  /* 0x00000035006c7308 */ /* 0x0001e20000001000 */
[----:B-1----:R-:W1:Y:S07]  /*36e0*/  LDC.64 R38, c[0x0][0x508] ;  /* 0x00014200ff267b82 */ /* 0x002e6e0000000a00 */
[----:B------:R-:W4:Y:S01]  /*36f0*/  MUFU.EX2 R36, R36 ;  /* 0x0000002400247308 */ /* 0x000f220000000800 */
[----:B0-----:R-:W-:Y:S02]  /*3700*/  HADD2.F32 R53, -RZ, R15.H0_H0 ;  /* 0x2000000fff357230 */ /* 0x001fe40000004100 */
[----:B---3--:R-:W-:Y:S01]  /*3710*/  FADD.FTZ R59, R59, 1 ;  /* 0x3f8000003b3b7421 */ /* 0x008fe20000010000 */
[----:B------:R0:W-:Y:S08]  /*3720*/  MUFU.RCP R113, R54 ;  /* 0x0000003600717308 */ /* 0x0001f00000001000 */
[----:B------:R3:W-:Y:S01]  /*3730*/  MUFU.RCP R117, R55 ;  /* 0x0000003700757308 */ /* 0x0007e20000001000 */
[----:B0-----:R-:W-:-:S02]  /*3740*/  HADD2.F32 R54, -RZ, R14.H1_H1 ;  /* 0x3000000eff367230 */ /* 0x001fc40000004100 */
[----:B----4-:R-:W-:-:S05]  /*3750*/  FADD.FTZ R36, R36, 1 ;  /* 0x3f80000024247421 */ /* 0x010fca0000010000 */
[----:B------:R-:W0:Y:S01]  /*3760*/  MUFU.EX2 R37, R37 ;  /* 0x0000002500257308 */ /* 0x000e220000000800 */
[----:B-1----:R-:W-:Y:S02]  /*3770*/  IMAD R39, R39, UR26, RZ ;  /* 0x0000001a27277c24 */ /* 0x002fe4000f8e02ff */
[----:B---3--:R-:W-:Y:S01]  /*3780*/  HADD2.F32 R55, -RZ, R14.H0_H0 ;  /* 0x2000000eff377230 */ /* 0x008fe20000004100 */
[----:B------:R1:W-:Y:S08]  /*3790*/  MUFU.RCP R120, R58 ;  /* 0x0000003a00787308 */ /* 0x0003f00000001000 */
[----:B------:R3:W-:Y:S01]  /*37a0*/  MUFU.RCP R118, R57 ;  /* 0x0000003900767308 */ /* 0x0007e20000001000 */
[----:B-1----:R-:W-:-:S02]  /*37b0*/  HADD2.F32 R58, -RZ, R12.H1_H1 ;  /* 0x3000000cff3a7230 */ /* 0x002fc40000004100 */
[----:B0-----:R-:W-:-:S05]  /*37c0*/  FADD.FTZ R37, R37, 1 ;  /* 0x3f80000025257421 */ /* 0x001fca0000010000 */
[----:B------:R0:W-:Y:S01]  /*37d0*/  MUFU.RCP R125, R59 ;  /* 0x0000003b007d7308 */ /* 0x0001e20000001000 */
[----:B---3--:R-:W-:-:S07]  /*37e0*/  HADD2.F32 R57, -RZ, R13.H0_H0 ;  /* 0x2000000dff397230 */ /* 0x008fce0000004100 */
[----:B------:R-:W-:Y:S01]  /*37f0*/  MUFU.RCP R127, R48 ;  /* 0x00000030007f7308 */ /* 0x000fe20000001000 */
[----:B0-----:R-:W-:-:S07]  /*3800*/  HADD2.F32 R59, -RZ, R12.H0_H0 ;  /* 0x2000000cff3b7230 */ /* 0x001fce0000004100 */
[----:B------:R-:W0:Y:S08]  /*3810*/  MUFU.RCP R126, R36 ;  /* 0x00000024007e7308 */ /* 0x000e300000001000 */
[----:B------:R1:W-:Y:S08]  /*3820*/  MUFU.RCP R116, R56 ;  /* 0x0000003800747308 */ /* 0x0003f00000001000 */
[----:B------:R-:W-:Y:S01]  /*3830*/  MUFU.RCP R124, R110 ;  /* 0x0000006e007c7308 */ /* 0x000fe20000001000 */
[----:B-1----:R-:W-:-:S02]  /*3840*/  HADD2.F32 R56, -RZ, R13.H1_H1 ;  /* 0x3000000dff387230 */ /* 0x002fc40000004100 */
[----:B0-----:R-:W-:-:S05]  /*3850*/  FADD.FTZ R36, -R126, 1 ;  /* 0x3f8000007e247421 */ /* 0x001fca0000010100 */
[----:B------:R-:W0:Y:S02]  /*3860*/  MUFU.RCP R128, R37 ;  /* 0x0000002500807308 */ /* 0x000e240000001000 */
[----:B0-----:R-:W-:-:S04]  /*3870*/  FADD.FTZ R48, -R128, 1 ;  /* 0x3f80000080307421 */ /* 0x001fc80000010100 */
[C---:B------:R-:W-:Y:S01]  /*3880*/  FFMA.FTZ R48, R83.reuse, R48, 1 ;  /* 0x3f80000053307423 */ /* 0x040fe20000010030 */
[----:B------:R-:W-:Y:S01]  /*3890*/  FMUL.FTZ R83, R83, R128 ;  /* 0x0000008053537220 */ /* 0x000fe20000410000 */
[----:B--2---:R0:W-:Y:S04]  /*38a0*/  STS.128 [R77], R24 ;  /* 0x000000184d007388 */ /* 0x0041e80000000c00 */
[----:B-----5:R1:W-:Y:S01]  /*38b0*/  STS.128 [R77+0x200], R28 ;  /* 0x0002001c4d007388 */ /* 0x0203e20000000c00 */
[----:B------:R-:W-:-:S03]  /*38c0*/  NOP ;  /* 0x0000000000007918 */ /* 0x000fc60000000000 */
[----:B------:R-:W2:Y:S01]  /*38d0*/  LDS.128 R20, [R76] ;  /* 0x000000004c147984 */ /* 0x000ea20000000c00 */
[----:B0-----:R-:W-:Y:S01]  /*38e0*/  FADD.FTZ R27, -R117, 1 ;  /* 0x3f800000751b7421 */ /* 0x001fe20000010100 */
[----:B------:R-:W-:-:S04]  /*38f0*/  IMAD.WIDE.U32 R24, R38, UR26, R2 ;  /* 0x0000001a26187c25 */ /* 0x000fc8000f8e0002 */
[C---:B------:R-:W-:Y:S01]  /*3900*/  FFMA.FTZ R38, R45.reuse, R36, 1 ;  /* 0x3f8000002d267423 */ /* 0x040fe20000010024 */
[----:B------:R-:W-:Y:S01]  /*3910*/  FMUL.FTZ R45, R45, R126 ;  /* 0x0000007e2d2d7220 */ /* 0x000fe20000410000 */
[C---:B------:R-:W-:Y:S01]  /*3920*/  FFMA.FTZ R27, R42.reuse, R27, 1 ;  /* 0x3f8000002a1b7423 */ /* 0x040fe2000001001b */
[--C-:B-1----:R-:W-:Y:S01]  /*3930*/  HADD2.F32 R30, -RZ, R18.reuse.H0_H0 ;  /* 0x20000012ff1e7230 */ /* 0x102fe20000004100 */
[----:B------:R-:W-:Y:S01]  /*3940*/  IADD3 R25, PT, PT, R25, R39, RZ ;  /* 0x0000002719197210 */ /* 0x000fe20007ffe0ff */
[----:B------:R-:W-:Y:S02]  /*3950*/  HADD2.F32 R31, -RZ, R18.H1_H1 ;  /* 0x30000012ff1f7230 */ /* 0x000fe40000004100 */
[----:B------:R-:W-:Y:S01]  /*3960*/  FMUL.FTZ R42, R42, R117 ;  /* 0x000000752a2a7220 */ /* 0x000fe20000410000 */
[--C-:B--2---:R-:W-:Y:S02]  /*3970*/  HADD2.F32 R80, -RZ, R20.reuse.H0_H0 ;  /* 0x20000014ff507230 */ /* 0x104fe40000004100 */
[----:B------:R-:W-:-:S02]  /*3980*/  HADD2.F32 R84, -RZ, R20.H1_H1 ;  /* 0x30000014ff547230 */ /* 0x000fc40000004100 */
[----:B------:R-:W-:Y:S01]  /*3990*/  FADD.FTZ R20, -R90, 1 ;  /* 0x3f8000005a147421 */ /* 0x000fe20000010100 */
[--C-:B------:R-:W-:Y:S02]  /*39a0*/  HADD2.F32 R85, -RZ, R21.reuse.H0_H0 ;  /* 0x20000015ff557230 */ /* 0x100fe40000004100 */
[----:B------:R-:W-:Y:S01]  /*39b0*/  FMUL.FTZ R9, R109, R80 ;  /* 0x000000506d097220 */ /* 0x000fe20000410000 */
[----:B------:R-:W-:Y:S02]  /*39c0*/  HADD2.F32 R88, -RZ, R21.H1_H1 ;  /* 0x30000015ff587230 */ /* 0x000fe40000004100 */
[----:B------:R-:W-:Y:S01]  /*39d0*/  FMUL.FTZ R10, R107, R84 ;  /* 0x000000546b0a7220 */ /* 0x000fe20000410000 */
[--C-:B------:R-:W-:Y:S02]  /*39e0*/  HADD2.F32 R89, -RZ, R22.reuse.H0_H0 ;  /* 0x20000016ff597230 */ /* 0x100fe40000004100 */
[----:B------:R-:W-:Y:S01]  /*39f0*/  FMUL.FTZ R16, R94, R9 ;  /* 0x000000095e107220 */ /* 0x000fe20000410000 */
[----:B------:R-:W-:-:S02]  /*3a00*/  HADD2.F32 R102, -RZ, R22.H1_H1 ;  /* 0x30000016ff667230 */ /* 0x000fc40000004100 */
[----:B------:R-:W-:Y:S01]  /*3a10*/  FMUL.FTZ R18, R95, R10 ;  /* 0x0000000a5f127220 */ /* 0x000fe20000410000 */
[--C-:B------:R-:W-:Y:S01]  /*3a20*/  HADD2.F32 R103, -RZ, R23.reuse.H0_H0 ;  /* 0x20000017ff677230 */ /* 0x100fe20000004100 */
[----:B------:R-:W0:Y:S01]  /*3a30*/  LDS.128 R8, [R76+0x10] ;  /* 0x000010004c087984 */ /* 0x000e220000000c00 */
[----:B------:R-:W-:Y:S01]  /*3a40*/  FMUL.FTZ R16, R16, R17 ;  /* 0x0000001110107220 */ /* 0x000fe20000410000 */
[----:B------:R-:W-:Y:S01]  /*3a50*/  FMUL.FTZ R17, R18, R19 ;  /* 0x0000001312117220 */ /* 0x000fe20000410000 */
[----:B------:R-:W-:Y:S01]  /*3a60*/  FADD.FTZ R19, -R93, 1 ;  /* 0x3f8000005d137421 */ /* 0x000fe20000010100 */
[----:B------:R-:W-:Y:S01]  /*3a70*/  FMUL.FTZ R18, R104, R85 ;  /* 0x0000005568127220 */ /* 0x000fe20000410000 */
[----:B------:R-:W-:Y:S02]  /*3a80*/  HADD2.F32 R106, -RZ, R23.H1_H1 ;  /* 0x30000017ff6a7230 */ /* 0x000fe40000004100 */
[----:B------:R-:W-:Y:S01]  /*3a90*/  FMUL.FTZ R21, R105, R88 ;  /* 0x0000005869157220 */ /* 0x000fe20000410000 */
[----:B------:R-:W-:Y:S01]  /*3aa0*/  FADD.FTZ R23, -R111, 1 ;  /* 0x3f8000006f177421 */ /* 0x000fe20000010100 */
[----:B------:R-:W-:Y:S01]  /*3ab0*/  FMUL.FTZ R22, R30, R89 ;  /* 0x000000591e167220 */ /* 0x000fe20000410000 */
[----:B------:R-:W-:Y:S01]  /*3ac0*/  FFMA.FTZ R19, R0, R19, 1 ;  /* 0x3f80000000137423 */ /* 0x000fe20000010013 */
        /* <DEDUP_REMOVED lines=22> */
[----:B------:R-:W-:Y:S01]  /*3c30*/  FADD.FTZ R26, -R120, 1 ;  /* 0x3f800000781a7421 */ /* 0x000fe20000010100 */
[----:B------:R-:W-:Y:S01]  /*3c40*/  F2FP.F16.F32.PACK_AB R17, R19, R18 ;  /* 0x000000121311723e */ /* 0x000fe200000000ff */
[----:B------:R-:W-:Y:S01]  /*3c50*/  FMUL.FTZ R93, R0, R93 ;  /* 0x0000005d005d7220 */ /* 0x000fe20000410000 */
[----:B------:R-:W-:Y:S01]  /*3c60*/  F2FP.F16.F32.PACK_AB R18, R21, R20 ;  /* 0x000000141512723e */ /* 0x000fe200000000ff */
[----:B------:R-:W-:Y:S01]  /*3c70*/  FFMA.FTZ R26, R79, R26, 1 ;  /* 0x3f8000004f1a7423 */ /* 0x000fe2000001001a */
[----:B------:R-:W-:Y:S01]  /*3c80*/  F2FP.F16.F32.PACK_AB R19, R22, R23 ;  /* 0x000000171613723e */ /* 0x000fe200000000ff */
[----:B------:R-:W-:Y:S01]  /*3c90*/  BAR.SYNC.DEFER_BLOCKING 0x0 ;  /* 0x0000000000007b1d */ /* 0x000fe20000010000 */
[----:B------:R-:W-:Y:S01]  /*3ca0*/  FMUL.FTZ R0, R109, R43 ;  /* 0x0000002b6d007220 */ /* 0x000fe20000410000 */
[----:B0-----:R-:W-:-:S02]  /*3cb0*/  HADD2.F32 R119, -RZ, R9.H0_H0 ;  /* 0x20000009ff777230 */ /* 0x001fc40000004100 */
[----:B------:R-:W-:Y:S01]  /*3cc0*/  FMUL.FTZ R108, R35, R108 ;  /* 0x0000006c236c7220 */ /* 0x000fe20000410000 */
[----:B------:R-:W-:Y:S02]  /*3cd0*/  HADD2.F32 R110, -RZ, R8.H1_H1 ;  /* 0x30000008ff6e7230 */ /* 0x000fe40000004100 */
[----:B------:R-:W-:Y:S01]  /*3ce0*/  FMUL.FTZ R35, R107, R46 ;  /* 0x0000002e6b237220 */ /* 0x000fe20000410000 */
        /* <DEDUP_REMOVED lines=8> */
[----:B------:R-:W-:Y:S02]  /*3d70*/  HADD2.F32 R114, -RZ, R9.H1_H1 ;  /* 0x30000009ff727230 */ /* 0x000fe40000004100 */
[----:B------:R-:W-:Y:S01]  /*3d80*/  FADD.FTZ R9, -R125, 1 ;  /* 0x3f8000007d097421 */ /* 0x000fe20000010100 */
[----:B------:R-:W-:Y:S02]  /*3d90*/  HADD2.F32 R115, -RZ, R8.H0_H0 ;  /* 0x20000008ff737230 */ /* 0x000fe40000004100 */
[----:B------:R-:W-:Y:S01]  /*3da0*/  FMUL.FTZ R26, R27, R26 ;  /* 0x0000001a1b1a7220 */ /* 0x000fe20000410000 */
[----:B------:R-:W-:Y:S01]  /*3db0*/  FFMA.FTZ R10, R47, R10, 1 ;  /* 0x3f8000002f0a7423 */ /* 0x000fe2000001000a */
[----:B------:R-:W-:Y:S01]  /*3dc0*/  FMUL.FTZ R11, R118, R11 ;  /* 0x0000000b760b7220 */ /* 0x000fe20000410000 */
[----:B------:R-:W-:Y:S01]  /*3dd0*/  FADD.FTZ R27, -R127, 1 ;  /* 0x3f8000007f1b7421 */ /* 0x000fe20000010100 */
[----:B------:R-:W-:Y:S01]  /*3de0*/  FFMA.FTZ R29, R82, R9, 1 ;  /* 0x3f800000521d7423 */ /* 0x000fe20000010009 */
[----:B------:R-:W-:Y:S01]  /*3df0*/  FADD.FTZ R8, -R116, 1 ;  /* 0x3f80000074087421 */ /* 0x000fe20000010100 */
[----:B------:R-:W-:Y:S01]  /*3e00*/  FMUL.FTZ R9, R98, R115 ;  /* 0x0000007362097220 */ /* 0x000fe20000410000 */
[----:B------:R-:W-:Y:S01]  /*3e10*/  FMUL.FTZ R11, R11, R10 ;  /* 0x0000000a0b0b7220 */ /* 0x000fe20000410000 */
[----:B------:R-:W-:Y:S01]  /*3e20*/  FFMA.FTZ R37, R44, R27, 1 ;  /* 0x3f8000002c257423 */ /* 0x000fe2000001001b */
[----:B------:R-:W-:Y:S01]  /*3e30*/  FMUL.FTZ R28, R101, R114 ;  /* 0x00000072651c7220 */ /* 0x000fe20000410000 */
[----:B------:R-:W-:Y:S01]  /*3e40*/  FADD.FTZ R10, -R124, 1 ;  /* 0x3f8000007c0a7421 */ /* 0x000fe20000010100 */
[----:B------:R-:W-:Y:S01]  /*3e50*/  FMUL.FTZ R27, R91, R112 ;  /* 0x000000705b1b7220 */ /* 0x000fe20000410000 */
        /* <DEDUP_REMOVED lines=18> */
[----:B------:R-:W0:Y:S01]  /*3f80*/  LDC.64 R28, c[0x0][0x510] ;  /* 0x00014400ff1c7b82 */ /* 0x000e220000000a00 */
[----:B------:R-:W-:Y:S01]  /*3f90*/  F2FP.F16.F32.PACK_AB R21, R9, R26 ;  /* 0x0000001a0915723e */ /* 0x000fe200000000ff */
[----:B------:R-:W-:Y:S01]  /*3fa0*/  STS.128 [R76], R16 ;  /* 0x000000104c007388 */ /* 0x000fe20000000c00 */
[----:B------:R-:W-:Y:S01]  /*3fb0*/  F2FP.F16.F32.PACK_AB R22, R37, R10 ;  /* 0x0000000a2516723e */ /* 0x000fe200000000ff */
[--C-:B------:R-:W-:Y:S01]  /*3fc0*/  HADD2.F32 R48, -RZ, R5.reuse.H1_H1 ;  /* 0x30000005ff307230 */ /* 0x100fe20000004100 */
[----:B------:R-:W-:Y:S01]  /*3fd0*/  F2FP.F16.F32.PACK_AB R23, R49, R38 ;  /* 0x000000263117723e */ /* 0x000fe200000000ff */
[----:B------:R-:W-:-:S02]  /*3fe0*/  HADD2.F32 R49, -RZ, R5.H0_H0 ;  /* 0x20000005ff317230 */ /* 0x000fc40000004100 */
[----:B------:R-:W-:Y:S01]  /*3ff0*/  FFMA.FTZ R14, R0, R59, R130 ;  /* 0x0000003b000e7223 */ /* 0x000fe20000010082 */
[--C-:B------:R-:W-:Y:S01]  /*4000*/  HADD2.F32 R39, -RZ, R6.reuse.H0_H0 ;  /* 0x20000006ff277230 */ /* 0x100fe20000004100 */
[----:B------:R-:W1:Y:S01]  /*4010*/  LDC.64 R26, c[0x0][0x558] ;  /* 0x00015600ff1a7b82 */ /* 0x000e620000000a00 */
[----:B------:R2:W-:Y:S01]  /*4020*/  STS.128 [R76+0x10], R20 ;  /* 0x000010144c007388 */ /* 0x0005e20000000c00 */
[----:B------:R-:W-:Y:S01]  /*4030*/  NOP ;  /* 0x0000000000007918 */ /* 0x000fe20000000000 */
[----:B------:R-:W-:Y:S02]  /*4040*/  HADD2.F32 R38, -RZ, R6.H1_H1 ;  /* 0x30000006ff267230 */ /* 0x000fe40000004100 */
[----:B------:R-:W3:Y:S01]  /*4050*/  LDS.128 R8, [R77] ;  /* 0x000000004d087984 */ /* 0x000ee20000000c00 */
[--C-:B------:R-:W-:Y:S02]  /*4060*/  HADD2.F32 R37, -RZ, R7.reuse.H0_H0 ;  /* 0x20000007ff257230 */ /* 0x100fe40000004100 */
[----:B------:R-:W-:Y:S01]  /*4070*/  FMUL.FTZ R113, R34, R113 ;  /* 0x0000007122717220 */ /* 0x000fe20000410000 */
[----:B------:R-:W-:-:S02]  /*4080*/  HADD2.F32 R36, -RZ, R7.H1_H1 ;  /* 0x30000007ff247230 */ /* 0x000fc40000004100 */
[----:B------:R-:W-:Y:S01]  /*4090*/  FMUL.FTZ R90, R33, R90 ;  /* 0x0000005a215a7220 */ /* 0x000fe20000410000 */
[----:B------:R-:W4:Y:S01]  /*40a0*/  LDS.128 R4, [R77+0x200] ;  /* 0x000200004d047984 */ /* 0x000f220000000c00 */
[----:B0-----:R-:W-:-:S04]  /*40b0*/  IMAD.WIDE.U32 R24, R28, UR10, R24 ;  /* 0x0000000a1c187c25 */ /* 0x001fc8000f8e0018 */
[----:B------:R-:W-:Y:S01]  /*40c0*/  FMUL.FTZ R34, R104, R93 ;  /* 0x0000005d68227220 */ /* 0x000fe20000410000 */
[----:B------:R-:W-:Y:S01]  /*40d0*/  FMUL.FTZ R111, R32, R111 ;  /* 0x0000006f206f7220 */ /* 0x000fe20000410000 */
[----:B------:R-:W-:Y:S01]  /*40e0*/  FMUL.FTZ R41, R41, R116 ;  /* 0x0000007429297220 */ /* 0x000fe20000410000 */
[----:B------:R-:W-:Y:S02]  /*40f0*/  IMAD R29, R29, UR10, R25 ;  /* 0x0000000a1d1d7c24 */ /* 0x000fe4000f8e0219 */
[----:B------:R-:W-:Y:S01]  /*4100*/  FMUL.FTZ R47, R47, R118 ;  /* 0x000000762f2f7220 */ /* 0x000fe20000410000 */
[----:B------:R-:W-:Y:S01]  /*4110*/  FMUL.FTZ R79, R79, R120 ;  /* 0x000000784f4f7220 */ /* 0x000fe20000410000 */
[----:B------:R-:W-:Y:S01]  /*4120*/  FMUL.FTZ R82, R82, R125 ;  /* 0x0000007d52527220 */ /* 0x000fe20000410000 */
[----:B------:R-:W-:Y:S01]  /*4130*/  FMUL.FTZ R81, R81, R124 ;  /* 0x0000007c51517220 */ /* 0x000fe20000410000 */
[----:B-1----:R-:W-:Y:S01]  /*4140*/  LEA R26, P0, R24, R26, 0x1 ;  /* 0x0000001a181a7211 */ /* 0x002fe200078008ff */
[----:B------:R-:W-:Y:S01]  /*4150*/  FMUL.FTZ R44, R44, R127 ;  /* 0x0000007f2c2c7220 */ /* 0x000fe20000410000 */
[----:B------:R-:W-:Y:S01]  /*4160*/  FMUL.FTZ R33, R105, R90 ;  /* 0x0000005a69217220 */ /* 0x000fe20000410000 */
[----:B------:R-:W-:Y:S01]  /*4170*/  FMUL.FTZ R32, R30, R111 ;  /* 0x0000006f1e207220 */ /* 0x000fe20000410000 */
[----:B------:R-:W-:Y:S01]  /*4180*/  LEA.HI.X R27, R24, R27, R29, 0x1, P0 ;  /* 0x0000001b181b7211 */ /* 0x000fe200000f0c1d */
[----:B------:R-:W-:Y:S01]  /*4190*/  FMUL.FTZ R31, R31, R108 ;  /* 0x0000006c1f1f7220 */ /* 0x000fe20000410000 */
[----:B------:R-:W-:Y:S01]  /*41a0*/  FMUL.FTZ R30, R96, R113 ;  /* 0x00000071601e7220 */ /* 0x000fe20000410000 */
[----:B------:R-:W-:Y:S01]  /*41b0*/  FMUL.FTZ R29, R97, R42 ;  /* 0x0000002a611d7220 */ /* 0x000fe20000410000 */
[----:B------:R-:W-:Y:S01]  /*41c0*/  FMUL.FTZ R28, R98, R41 ;  /* 0x00000029621c7220 */ /* 0x000fe20000410000 */
[----:B------:R-:W-:-:S04]  /*41d0*/  IMAD.WIDE.U32 R12, R129, 0x10, R26 ;  /* 0x00000010810c7825 */ /* 0x000fc800078e001a */
[----:B------:R-:W-:Y:S01]  /*41e0*/  FMUL.FTZ R27, R99, R47 ;  /* 0x0000002f631b7220 */ /* 0x000fe20000410000 */
[----:B------:R-:W-:Y:S01]  /*41f0*/  FMUL.FTZ R26, R100, R79 ;  /* 0x0000004f641a7220 */ /* 0x000fe20000410000 */
[----:B------:R-:W-:Y:S01]  /*4200*/  FMUL.FTZ R25, R101, R82 ;  /* 0x0000005265197220 */ /* 0x000fe20000410000 */
[----:B------:R-:W-:Y:S01]  /*4210*/  FMUL.FTZ R24, R91, R81 ;  /* 0x000000515b187220 */ /* 0x000fe20000410000 */
[----:B--2---:R-:W-:Y:S01]  /*4220*/  FMUL.FTZ R23, R92, R44 ;  /* 0x0000002c5c177220 */ /* 0x004fe20000410000 */
[----:B------:R-:W-:Y:S01]  /*4230*/  FMUL.FTZ R22, R86, R45 ;  /* 0x0000002d56167220 */ /* 0x000fe20000410000 */
[----:B------:R-:W-:Y:S01]  /*4240*/  FMUL.FTZ R21, R87, R83 ;  /* 0x0000005357157220 */ /* 0x000fe20000410000 */
[----:B---3--:R0:W-:Y:S04]  /*4250*/  STG.E.128 desc[UR32][R12.64], R8 ;  /* 0x000000080c007986 */ /* 0x0081e8000c101d20 */
[----:B----4-:R1:W-:Y:S01]  /*4260*/  STG.E.128 desc[UR32][R12.64+0x200], R4 ;  /* 0x000200040c007986 */ /* 0x0103e2000c101d20 */
[----:B0-----:R-:W-:-:S04]  /*4270*/  FFMA.FTZ R9, R35, R58, R14 ;  /* 0x0000003a23097223 */ /* 0x001fc8000001000e */
[----:B------:R-:W-:-:S04]  /*4280*/  FFMA.FTZ R8, R34, R57, R9 ;  /* 0x0000003922087223 */ /* 0x000fc80000010009 */
[----:B------:R-:W-:Y:S01]  /*4290*/  FFMA.FTZ R15, R33, R56, R8 ;  /* 0x00000038210f7223 */ /* 0x000fe20000010008 */
        /* <DEDUP_REMOVED lines=26> */
[----:B------:R-:W-:Y:S01]  /*4440*/  STS.128 [R76], R8 ;  /* 0x000000084c007388 */ /* 0x000fe20000000c00 */
[----:B------:R-:W-:-:S02]  /*4450*/  F2FP.F16.F32.PACK_AB R5, R82, R79 ;  /* 0x0000004f5205723e */ /* 0x000fc400000000ff */
[----:B------:R-:W-:-:S05]  /*4460*/  F2FP.F16.F32.PACK_AB R4, R47, R4 ;  /* 0x000000042f04723e */ /* 0x000fca00000000ff */
[----:B------:R-:W-:Y:S01]  /*4470*/  STS.128 [R76+0x10], R4 ;  /* 0x000010044c007388 */ /* 0x000fe20000000c00 */
[----:B------:R-:W-:-:S03]  /*4480*/  NOP ;  /* 0x0000000000007918 */ /* 0x000fc60000000000 */
[----:B------:R-:W2:Y:S01]  /*4490*/  LDS.128 R8, [R77] ;  /* 0x000000004d087984 */ /* 0x000ea20000000c00 */
[----:B0-----:R-:W-:-:S03]  /*44a0*/  IMAD.WIDE.U32 R2, R12, UR26, R2 ;  /* 0x0000001a0c027c25 */ /* 0x001fc6000f8e0002 */
[----:B------:R-:W0:Y:S01]  /*44b0*/  LDS.128 R4, [R77+0x200] ;  /* 0x000200004d047984 */ /* 0x000e220000000c00 */
[----:B------:R-:W-:Y:S02]  /*44c0*/  IMAD R3, R13, UR26, R3 ;  /* 0x0000001a0d037c24 */ /* 0x000fe4000f8e0203 */
[----:B-1----:R-:W-:-:S04]  /*44d0*/  IMAD.WIDE.U32 R2, R16, UR10, R2 ;  /* 0x0000000a10027c25 */ /* 0x002fc8000f8e0002 */
[----:B------:R-:W-:Y:S01]  /*44e0*/  IMAD R3, R17, UR10, R3 ;  /* 0x0000000a11037c24 */ /* 0x000fe2000f8e0203 */
[----:B------:R-:W-:-:S04]  /*44f0*/  LEA R12, P0, R2, UR8, 0x1 ;  /* 0x00000008020c7c11 */ /* 0x000fc8000f8008ff */
[----:B------:R-:W-:-:S03]  /*4500*/  LEA.HI.X R13, R2, UR9, R3, 0x1, P0 ;  /* 0x00000009020d7c11 */ /* 0x000fc600080f0c03 */
[----:B------:R-:W-:-:S05]  /*4510*/  IMAD.WIDE.U32 R2, R129, 0x10, R12 ;  /* 0x0000001081027825 */ /* 0x000fca00078e000c */
[----:B--2---:R1:W-:Y:S04]  /*4520*/  STG.E.128 desc[UR32][R2.64], R8 ;  /* 0x0000000802007986 */ /* 0x0043e8000c101d20 */
[----:B0-----:R1:W-:Y:S02]  /*4530*/  STG.E.128 desc[UR32][R2.64+0x200], R4 ;  /* 0x0002000402007986 */ /* 0x0013e4000c101d20 */
.L_x_2321:
[----:B-1----:R-:W-:Y:S01]  /*4540*/  FFMA.FTZ R2, R32, R55, R15 ;  /* 0x0000003720027223 */ /* 0x002fe2000001000f */
[----:B------:R-:W-:Y:S01]  /*4550*/  FMUL.FTZ R4, R0, UR7 ;  /* 0x0000000700047c20 */ /* 0x000fe20008410000 */
[----:B------:R-:W0:Y:S01]  /*4560*/  LDCU UR8, c[0x0][0x38c] ;  /* 0x00007180ff0877ac */ /* 0x000e220008000800 */
[----:B------:R-:W-:Y:S01]  /*4570*/  MOV R20, RZ ;  /* 0x000000ff00147202 */ /* 0x000fe20000000f00 */
[----:B------:R-:W-:Y:S01]  /*4580*/  FFMA.FTZ R3, R31, R54, R2 ;  /* 0x000000361f037223 */ /* 0x000fe20000010002 */
[----:B------:R-:W-:Y:S01]  /*4590*/  CS2R R18, SRZ ;  /* 0x0000000000127805 */ /* 0x000fe2000001ff00 */
[----:B------:R1:W-:Y:S01]  /*45a0*/  STL [R1+0x4], R4 ;  /* 0x0000040401007387 */ /* 0x0003e20000100800 */
[----:B------:R-:W-:Y:S01]  /*45b0*/  CS2R R16, SRZ ;  /* 0x0000000000107805 */ /* 0x000fe2000001ff00 */
[----:B------:R-:W-:Y:S01]  /*45c0*/  FFMA.FTZ R2, R30, R53, R3 ;  /* 0x000000351e027223 */ /* 0x000fe20000010003 */
[----:B------:R-:W-:Y:S02]  /*45d0*/  CS2R R14, SRZ ;  /* 0x00000000000e7805 */ /* 0x000fe4000001ff00 */
[----:B------:R-:W-:-:S02]  /*45e0*/  CS2R R12, SRZ ;  /* 0x00000000000c7805 */ /* 0x000fc4000001ff00 */
[----:B------:R-:W-:Y:S01]  /*45f0*/  CS2R R10, SRZ ;  /* 0x00000000000a7805 */ /* 0x000fe2000001ff00 */
[----:B------:R-:W-:Y:S01]  /*4600*/  FFMA.FTZ R3, R29, R52, R2 ;  /* 0x000000341d037223 */ /* 0x000fe20000010002 */
[----:B------:R-:W-:Y:S02]  /*4610*/  CS2R R8, SRZ ;  /* 0x0000000000087805 */ /* 0x000fe4000001ff00 */
[----:B------:R-:W-:Y:S02]  /*4620*/  CS2R R6, SRZ ;  /* 0x0000000000067805 */ /* 0x000fe4000001ff00 */
[----:B------:R-:W-:Y:S01]  /*4630*/  MOV R5, RZ ;  /* 0x000000ff00057202 */ /* 0x000fe20000000f00 */
[----:B------:R-:W-:Y:S01]  /*4640*/  FFMA.FTZ R2, R28, R51, R3 ;  /* 0x000000331c027223 */ /* 0x000fe20000010003 */
[----:B-1----:R-:W-:Y:S01]  /*4650*/  FMUL.FTZ R4, R35, UR7 ;  /* 0x0000000723047c20 */ /* 0x002fe20008410000 */
[----:B------:R-:W-:Y:S01]  /*4660*/  FMUL.FTZ R165, R34, UR7 ;  /* 0x0000000722a57c20 */ /* 0x000fe20008410000 */
[----:B------:R-:W-:Y:S01]  /*4670*/  FMUL.FTZ R164, R33, UR7 ;  /* 0x0000000721a47c20 */ /* 0x000fe20008410000 */
[----:B------:R-:W-:Y:S01]  /*4680*/  FFMA.FTZ R3, R27, R50, R2 ;  /* 0x000000321b037223 */ /* 0x000fe20000010002 */
[----:B0-----:R-:W-:Y:S01]  /*4690*/  UISETP.GE.AND UP0, UPT, UR8, 0x1, UPT ;  /* 0x000000010800788c */ /* 0x001fe2000bf06270 */
[----:B------:R0:W-:Y:S01]  /*46a0*/  STL [R1], R4 ;  /* 0x0000000401007387 */ /* 0x0001e20000100800 */
        /* <DEDUP_REMOVED lines=12> */
[C---:B0-----:R-:W-:Y:S01]  /*4770*/  FMUL.FTZ R4, R23.reuse, UR7 ;  /* 0x0000000717047c20 */ /* 0x041fe20008410000 */
[----:B------:R-:W-:Y:S01]  /*4780*/  FFMA.FTZ R3, R23, R38, R2 ;  /* 0x0000002617037223 */ /* 0x000fe20000010002 */
[----:B------:R-:W-:-:S03]  /*4790*/  FMUL.FTZ R2, R21, UR7 ;  /* 0x0000000715027c20 */ /* 0x000fc60008410000 */
[C---:B------:R-:W-:Y:S01]  /*47a0*/  FFMA.FTZ R42, R22.reuse, R37, R3 ;  /* 0x00000025162a7223 */ /* 0x040fe20000010003 */
[----:B------:R-:W-:-:S03]  /*47b0*/  FMUL.FTZ R3, R22, UR7 ;  /* 0x0000000716037c20 */ /* 0x000fc60008410000 */
[----:B------:R-:W-:-:S05]  /*47c0*/  FFMA.FTZ R41, R21, R36, R42 ;  /* 0x0000002415297223 */ /* 0x000fca000001002a */
[----:B------:R0:W-:Y:S01]  /*47d0*/  STL [R1+0xc], R41 ;  /* 0x00000c2901007387 */ /* 0x0001e20000100800 */
[----:B------:R-:W-:Y:S06]  /*47e0*/  BAR.SYNC.DEFER_BLOCKING 0x0 ;  /* 0x0000000000007b1d */ /* 0x000fec0000010000 */
[----:B------:R-:W-:Y:S05]  /*47f0*/  BRA.U !UP0, `(.L_x_2322) ;  /* 0x0000003908107547 */ /* 0x000fea000b800000 */
[----:B------:R-:W1:Y:S01]  /*4800*/  S2UR UR34, SR_CgaCtaId ;  /* 0x00000000002279c3 */ /* 0x000e620000008800 */
[----:B------:R-:W2:Y:S01]  /*4810*/  LDCU.64 UR8, c[0x0][0x3a0] ;  /* 0x00007400ff0877ac */ /* 0x000ea20008000a00 */
[C---:B------:R-:W-:Y:S02]  /*4820*/  ISETP.NE.AND P0, PT, R78.reuse, RZ, PT ;  /* 0x000000ff4e00720c */ /* 0x040fe40003f05270 */
[----:B------:R-:W-:Y:S01]  /*4830*/  MOV R20, RZ ;  /* 0x000000ff00147202 */ /* 0x000fe20000000f00 */
[----:B------:R-:W3:Y:S01]  /*4840*/  LDCU.64 UR26, c[0x0][0x3b8] ;  /* 0x00007700ff1a77ac */ /* 0x000ee20008000a00 */
[----:B------:R-:W-:Y:S01]  /*4850*/  IADD3 R87, PT, PT, R78, 0x200, RZ ;  /* 0x000002004e577810 */ /* 0x000fe20007ffe0ff */
[----:B------:R-:W-:Y:S01]  /*4860*/  UISETP.NE.AND UP0, UPT, UR14, 0x1, UPT ;  /* 0x000000010e00788c */ /* 0x000fe2000bf05270 */
[----:B------:R-:W-:Y:S01]  /*4870*/  UMOV UR25, 0x400 ;  /* 0x0000040000197882 */ /* 0x000fe20000000000 */
[----:B------:R-:W4:Y:S04]  /*4880*/  LDCU UR50, c[0x0][0x394] ;  /* 0x00007280ff3277ac */ /* 0x000f280008000800 */
[----:B------:R-:W-:Y:S01]  /*4890*/  PLOP3.LUT P1, PT, PT, PT, UP0, 0x80, 0x8 ;  /* 0x000000000008781c */ /* 0x000fe20003f2f008 */
[----:B------:R-:W0:Y:S03]  /*48a0*/  LDCU UR51, c[0x0][0x38c] ;  /* 0x00007180ff3377ac */ /* 0x000e260008000800 */
[----:B------:R-:W-:Y:S01]  /*48b0*/  ISETP.EQ.AND P1, PT, R40, RZ, P1 ;  /* 0x000000ff2800720c */ /* 0x000fe20000f22270 */
[----:B--2---:R-:W-:Y:S01]  /*48c0*/  UIMAD.WIDE.U32 UR16, UR10, UR8, URZ ;  /* 0x000000080a1072a5 */ /* 0x004fe2000f8e00ff */
[----:B------:R-:W2:Y:S01]  /*48d0*/  LDCU UR52, c[0x0][0x388] ;  /* 0x00007100ff3477ac */ /* 0x000ea20008000800 */
[----:B---3--:R-:W-:Y:S01]  /*48e0*/  UIMAD.WIDE.U32 UR18, UR10, UR26, URZ ;  /* 0x0000001a0a1272a5 */ /* 0x008fe2000f8e00ff */
[----:B------:R-:W3:Y:S01]  /*48f0*/  LDCU.64 UR38, c[0x0][0x3e0] ;  /* 0x00007c00ff2677ac */ /* 0x000ee20008000a00 */
[----:B------:R-:W0:Y:S01]  /*4900*/  LDCU.64 UR40, c[0x0][0x3c0] ;  /* 0x00007800ff2877ac */ /* 0x000e220008000a00 */
[----:B------:R-:W0:Y:S01]  /*4910*/  LDCU.64 UR42, c[0x0][0x3a8] ;  /* 0x00007500ff2a77ac */ /* 0x000e220008000a00 */
[----:B------:R-:W0:Y:S01]  /*4920*/  LDCU.64 UR44, c[0x0][0x4e0] ;  /* 0x00009c00ff2c77ac */ /* 0x000e220008000a00 */
[----:B------:R-:W0:Y:S01]  /*4930*/  LDCU.64 UR46, c[0x0][0x4f0] ;  /* 0x00009e00ff2e77ac */ /* 0x000e220008000a00 */
[----:B------:R-:W0:Y:S01]  /*4940*/  LDCU.64 UR48, c[0x0][0x540] ;  /* 0x0000a800ff3077ac */ /* 0x000e220008000a00 */
[----:B------:R-:W0:Y:S01]  /*4950*/  LDCU.128 UR28, c[0x0][0x440] ;  /* 0x00008800ff1c77ac */ /* 0x000e220008000c00 */
[----:B------:R-:W-:-:S02]  /*4960*/  UIMAD UR9, UR10, UR9, UR17 ;  /* 0x000000090a0972a4 */ /* 0x000fc4000f8e0211 */
[----:B------:R-:W-:Y:S02]  /*4970*/  UIMAD UR27, UR10, UR27, UR19 ;  /* 0x0000001b0a1b72a4 */ /* 0x000fe4000f8e0213 */
[----:B-1----:R-:W-:Y:S01]  /*4980*/  ULEA UR25, UR34, UR25, 0x18 ;  /* 0x0000001922197291 */ /* 0x002fe2000f8ec0ff */
[----:B----4-:R-:W-:-:S11]  /*4990*/  UMOV UR8, URZ ;  /* 0x000000ff00087c82 */ /* 0x010fd60008000000 */
.L_x_2367:
[----:B------:R-:W4:Y:S01]  /*49a0*/  LDL R42, [R1+0x8] ;  /* 0x00000800012a7983 */ /* 0x000f220000100800 */
[----:B------:R-:W-:Y:S01]  /*49b0*/  UMOV UR34, UR16 ;  /* 0x0000001000227c82 */ /* 0x000fe20008000000 */
[----:B------:R-:W-:Y:S01]  /*49c0*/  UMOV UR35, UR9 ;  /* 0x0000000900237c82 */ /* 0x000fe20008000000 */
[----:B---3--:R-:W-:Y:S02]  /*49d0*/  UIMAD.WIDE.U32 UR36, UR8, UR38, URZ ;  /* 0x00000026082472a5 */ /* 0x008fe4000f8e00ff */
[----:B0-----:R-:W-:Y:S02]  /*49e0*/  UIMAD.WIDE.U32 UR34, UR8, UR42, UR34 ;  /* 0x0000002a082272a5 */ /* 0x001fe4000f8e0022 */
[----:B------:R-:W-:Y:S02]  /*49f0*/  UIMAD UR10, UR8, UR39, UR37 ;  /* 0x00000027080a72a4 */ /* 0x000fe4000f8e0225 */
[----:B------:R-:W-:Y:S02]  /*4a00*/  UIMAD UR26, UR8, UR43, UR35 ;  /* 0x0000002b081a72a4 */ /* 0x000fe4000f8e0223 */
[----:B------:R-:W-:-:S02]  /*4a10*/  ULEA UR35, UP1, UR36, UR24, 0x1 ;  /* 0x0000001824237291 */ /* 0x000fc4000f8208ff */
[----:B------:R-:W-:Y:S02]  /*4a20*/  ULEA UR53, UP0, UR34, UR28, 0x2 ;  /* 0x0000001c22357291 */ /* 0x000fe4000f8010ff */
[----:B------:R-:W-:Y:S02]  /*4a30*/  ULEA.HI.X UR36, UR36, UR23, UR10, 0x1, UP1 ;  /* 0x0000001724247291 */ /* 0x000fe400088f0c0a */
[----:B------:R-:W-:Y:S01]  /*4a40*/  ULEA.HI.X UR34, UR34, UR29, UR26, 0x2, UP0 ;  /* 0x0000001d22227291 */ /* 0x000fe200080f141a */
[----:B------:R-:W-:Y:S02]  /*4a50*/  MOV R44, UR35 ;  /* 0x00000023002c7c02 */ /* 0x000fe40008000f00 */
[----:B------:R-:W-:Y:S02]  /*4a60*/  MOV R40, UR53 ;  /* 0x0000003500287c02 */ /* 0x000fe40008000f00 */
[----:B------:R-:W-:Y:S02]  /*4a70*/  MOV R45, UR36 ;  /* 0x00000024002d7c02 */ /* 0x000fe40008000f00 */
[----:B------:R-:W-:-:S05]  /*4a80*/  MOV R41, UR34 ;  /* 0x0000002200297c02 */ /* 0x000fca0008000f00 */
[----:B------:R-:W3:Y:S01]  /*4a90*/  LDG.E R79, desc[UR32][R40.64] ;  /* 0x00000020284f7981 */ /* 0x000ee2000c1e1900 */
        /* <DEDUP_REMOVED lines=8> */
[----:B----4-:R-:W-:-:S05]  /*4b20*/  IMAD.WIDE.U32 R44, R42, 0x10, R44 ;  /* 0x000000102a2c7825 */ /* 0x010fca00078e002c */
[----:B------:R-:W4:Y:S04]  /*4b30*/  LDG.E.128 R40, desc[UR32][R44.64] ;  /* 0x000000202c287981 */ /* 0x000f28000c1e1d00 */
[----:B-1----:R-:W2:Y:S01]  /*4b40*/  LDG.E.128 R44, desc[UR32][R44.64+0x200] ;  /* 0x000200202c2c7981 */ /* 0x002ea2000c1e1d00 */
[----:B------:R-:W-:-:S04]  /*4b50*/  ULEA UR10, UR14, 0xffffff00, 0x8 ;  /* 0xffffff000e0a7891 */ /* 0x000fc8000f8e40ff */
[----:B------:R-:W-:-:S04]  /*4b60*/  ULOP3.LUT UR10, UR10, 0x100, URZ, 0xc0, !UPT ;  /* 0x000001000a0a7892 */ /* 0x000fc8000f8ec0ff */
[----:B------:R-:W-:Y:S01]  /*4b70*/  UIADD3 UR10, UPT, UPT, UR10, UR8, URZ ;  /* 0x000000080a0a7290 */ /* 0x000fe2000fffe0ff */
[----:B---3--:R-:W-:-:S04]  /*4b80*/  FMUL.FTZ R86, R79, 1.4426950216293334961 ;  /* 0x3fb8aa3b4f567820 */ /* 0x008fc80000410000 */
[C---:B------:R-:W-:Y:S01]  /*4b90*/  FMUL.FTZ R115, R86.reuse, R75 ;  /* 0x0000004b56737220 */ /* 0x040fe20000410000 */
[----:B------:R-:W-:Y:S01]  /*4ba0*/  MOV R96, UR10 ;  /* 0x0000000a00607c02 */ /* 0x000fe20008000f00 */
[----:B------:R-:W-:-:S04]  /*4bb0*/  FMUL.FTZ R84, R86, R74 ;  /* 0x0000004a56547220 */ /* 0x000fc80000410000 */
[----:B------:R-:W1:Y:S01]  /*4bc0*/  MUFU.EX2 R115, R115 ;  /* 0x0000007300737308 */ /* 0x000e620000000800 */
[----:B------:R-:W-:Y:S01]  /*4bd0*/  FMUL.FTZ R89, R86, R70 ;  /* 0x0000004656597220 */ /* 0x000fe20000410000 */
[----:B------:R-:W-:Y:S02]  /*4be0*/  SEL R87, R96, R87, !P0 ;  /* 0x0000005760577207 */ /* 0x000fe40004000000 */
[----:B0-----:R-:W0:Y:S01]  /*4bf0*/  MUFU.EX2 R80, R84 ;  /* 0x0000005400507308 */ /* 0x001e220000000800 */
[C---:B------:R-:W-:Y:S01]  /*4c00*/  FMUL.FTZ R82, R86.reuse, R73 ;  /* 0x0000004956527220 */ /* 0x040fe20000410000 */
[C---:B------:R-:W-:Y:S01]  /*4c10*/  FMUL.FTZ R83, R86.reuse, R71 ;  /* 0x0000004756537220 */ /* 0x040fe20000410000 */
[C---:B------:R-:W-:Y:S01]  /*4c20*/  FMUL.FTZ R85, R86.reuse, R69 ;  /* 0x0000004556557220 */ /* 0x040fe20000410000 */
[----:B------:R3:W0:Y:S01]  /*4c30*/  MUFU.EX2 R84, R89 ;  /* 0x0000005900547308 */ /* 0x0006220000000800 */
[C---:B------:R-:W-:Y:S01]  /*4c40*/  FMUL.FTZ R93, R86.reuse, R67 ;  /* 0x00000043565d7220 */ /* 0x040fe20000410000 */
[C---:B------:R-:W-:Y:S01]  /*4c50*/  FMUL.FTZ R92, R86.reuse, R66 ;  /* 0x00000042565c7220 */ /* 0x040fe20000410000 */
[C---:B------:R-:W-:Y:S01]  /*4c60*/  FMUL.FTZ R91, R86.reuse, R65 ;  /* 0x00000041565b7220 */ /* 0x040fe20000410000 */
[C---:B------:R-:W-:Y:S01]  /*4c70*/  FMUL.FTZ R96, R86.reuse, R62 ;  /* 0x0000003e56607220 */ /* 0x040fe20000410000 */
[----:B------:R-:W-:Y:S01]  /*4c80*/  LEA R104, R87, UR25, 0x2 ;  /* 0x0000001957687c11 */ /* 0x000fe2000f8e10ff */
[C---:B------:R-:W-:Y:S01]  /*4c90*/  FMUL.FTZ R95, R86.reuse, R61 ;  /* 0x0000003d565f7220 */ /* 0x040fe20000410000 */
[C---:B------:R-:W-:Y:S01]  /*4ca0*/  FMUL.FTZ R88, R86.reuse, R72 ;  /* 0x0000004856587220 */ /* 0x040fe20000410000 */
[C---:B------:R-:W-:Y:S01]  /*4cb0*/  FMUL.FTZ R90, R86.reuse, R68 ;  /* 0x00000044565a7220 */ /* 0x040fe20000410000 */
[C---:B---3--:R-:W-:Y:S01]  /*4cc0*/  FMUL.FTZ R89, R86.reuse, R63 ;  /* 0x0000003f56597220 */ /* 0x048fe20000410000 */
[C---:B------:R-:W-:Y:S01]  /*4cd0*/  FMUL.FTZ R94, R86.reuse, R64 ;  /* 0x00000040565e7220 */ /* 0x040fe20000410000 */
[----:B------:R-:W-:Y:S01]  /*4ce0*/  FMUL.FTZ R86, R86, R60 ;  /* 0x0000003c56567220 */ /* 0x000fe20000410000 */
[----:B------:R-:W-:Y:S01]  /*4cf0*/  ISETP.NE.AND P2, PT, R78, 0x7f, PT ;  /* 0x0000007f4e00780c */ /* 0x000fe20003f45270 */
        /* <DEDUP_REMOVED lines=9> */
[----:B-----5:R-:W-:Y:S01]  /*4d90*/  R2UR UR34, R97 ;  /* 0x00000000612272ca */ /* 0x020fe200000e0000 */
[----:B------:R-:W-:Y:S02]  /*4da0*/  BSSY.RECONVERGENT B0, `(.L_x_2323) ;  /* 0x000002e000007945 */ /* 0x000fe40003800200 */
[----:B------:R-:W0:Y:S04]  /*4db0*/  MUFU.EX2 R81, R88 ;  /* 0x0000005800517308 */ /* 0x000e280000000800 */
[----:B------:R-:W0:Y:S04]  /*4dc0*/  MUFU.EX2 R88, R90 ;  /* 0x0000005a00587308 */ /* 0x000e280000000800 */
[----:B------:R5:W0:Y:S01]  /*4dd0*/  MUFU.EX2 R90, R94 ;  /* 0x0000005e005a7308 */ /* 0x000a220000000800 */
[----:B----4-:R-:W-:Y:S04]  /*4de0*/  STS.128 [R77], R40 ;  /* 0x000000284d007388 */ /* 0x010fe80000000c00 */
[----:B--2---:R-:W-:Y:S01]  /*4df0*/  STS.128 [R77+0x200], R44 ;  /* 0x0002002c4d007388 */ /* 0x004fe20000000c00 */
[----:B------:R-:W-:-:S03]  /*4e00*/  NOP ;  /* 0x0000000000007918 */ /* 0x000fc60000000000 */
[----:B------:R-:W5:Y:S04]  /*4e10*/  LDS.128 R40, [R76] ;  /* 0x000000004c287984 */ /* 0x000f680000000c00 */
[----:B------:R-:W2:Y:S04]  /*4e20*/  LDS.128 R44, [R76+0x10] ;  /* 0x000010004c2c7984 */ /* 0x000ea80000000c00 */
[----:B-1----:R1:W-:Y:S02]  /*4e30*/  STS [R104+0x3be0], R115 ;  /* 0x003be07368007388 */ /* 0x0023e40000000800 */
[----:B-1----:R1:W4:Y:S01]  /*4e40*/  MUFU.EX2 R104, R86 ;  /* 0x0000005600687308 */ /* 0x0023220000000800 */
[----:B-----5:R-:W-:-:S02]  /*4e50*/  HADD2.F32 R94, -RZ, R40.H0_H0 ;  /* 0x20000028ff5e7230 */ /* 0x020fc40000004100 */
[----:B------:R-:W-:Y:S02]  /*4e60*/  HADD2.F32 R98, -RZ, R40.H1_H1 ;  /* 0x30000028ff627230 */ /* 0x000fe40000004100 */
[--C-:B------:R-:W-:Y:S02]  /*4e70*/  HADD2.F32 R97, -RZ, R41.reuse.H0_H0 ;  /* 0x20000029ff617230 */ /* 0x100fe40000004100 */
[----:B------:R-:W-:Y:S02]  /*4e80*/  HADD2.F32 R100, -RZ, R41.H1_H1 ;  /* 0x30000029ff647230 */ /* 0x000fe40000004100 */
[--C-:B------:R-:W-:Y:S02]  /*4e90*/  HADD2.F32 R99, -RZ, R42.reuse.H0_H0 ;  /* 0x2000002aff637230 */ /* 0x100fe40000004100 */
[----:B------:R-:W-:Y:S02]  /*4ea0*/  HADD2.F32 R102, -RZ, R42.H1_H1 ;  /* 0x3000002aff667230 */ /* 0x000fe40000004100 */
[----:B------:R-:W-:-:S02]  /*4eb0*/  HADD2.F32 R101, -RZ, R43.H0_H0 ;  /* 0x2000002bff657230 */ /* 0x000fc40000004100 */
[----:B------:R-:W-:Y:S02]  /*4ec0*/  HADD2.F32 R105, -RZ, R43.H1_H1 ;  /* 0x3000002bff697230 */ /* 0x000fe40000004100 */
[--C-:B--2---:R-:W-:Y:S02]  /*4ed0*/  HADD2.F32 R103, -RZ, R44.reuse.H0_H0 ;  /* 0x2000002cff677230 */ /* 0x104fe40000004100 */
[----:B------:R-:W-:Y:S02]  /*4ee0*/  HADD2.F32 R107, -RZ, R44.H1_H1 ;  /* 0x3000002cff6b7230 */ /* 0x000fe40000004100 */
[--C-:B------:R-:W-:Y:S02]  /*4ef0*/  HADD2.F32 R106, -RZ, R45.reuse.H0_H0 ;  /* 0x2000002dff6a7230 */ /* 0x100fe40000004100 */
[----:B------:R-:W-:Y:S02]  /*4f00*/  HADD2.F32 R110, -RZ, R45.H1_H1 ;  /* 0x3000002dff6e7230 */ /* 0x000fe40000004100 */
[----:B------:R-:W-:-:S02]  /*4f10*/  HADD2.F32 R109, -RZ, R46.H0_H0 ;  /* 0x2000002eff6d7230 */ /* 0x000fc40000004100 */
[----:B------:R-:W-:Y:S02]  /*4f20*/  HADD2.F32 R112, -RZ, R46.H1_H1 ;  /* 0x3000002eff707230 */ /* 0x000fe40000004100 */
[--C-:B------:R-:W-:Y:S02]  /*4f30*/  HADD2.F32 R111, -RZ, R47.reuse.H0_H0 ;  /* 0x2000002fff6f7230 */ /* 0x100fe40000004100 */
[----:B------:R-:W-:Y:S01]  /*4f40*/  HADD2.F32 R108, -RZ, R47.H1_H1 ;  /* 0x3000002fff6c7230 */ /* 0x000fe20000004100 */
[----:B------:R-:W-:Y:S06]  /*4f50*/  BAR.SYNC.DEFER_BLOCKING 0x0 ;  /* 0x0000000000007b1d */ /* 0x000fec0000010000 */
[----:B01-34-:R-:W-:Y:S05]  /*4f60*/  @P2 BRA `(.L_x_2324) ;  /* 0x0000000000302947 */ /* 0x01bfea0003800000 */
        /* <DEDUP_REMOVED lines=12> */
.L_x_2324:
[----:B------:R-:W0:Y:S01]  /*5030*/  S2UR UR25, SR_CgaCtaId ;  /* 0x00000000001979c3 */ /* 0x000e220000008800 */
[----:B------:R-:W-:Y:S02]  /*5040*/  UMOV UR10, 0x400 ;  /* 0x00000400000a7882 */ /* 0x000fe40000000000 */
[----:B0-----:R-:W-:-:S06]  /*5050*/  ULEA UR10, UR25, UR10, 0x18 ;  /* 0x0000000a190a7291 */ /* 0x001fcc000f8ec0ff */
[----:B------:R-:W-:-:S06]  /*5060*/  LEA R113, R78, UR10, 0x2 ;  /* 0x0000000a4e717c11 */ /* 0x000fcc000f8e10ff */
[----:B------:R-:W0:Y:S02]  /*5070*/  LDS R113, [R113+0x43e4] ;  /* 0x0043e40071717984 */ /* 0x000e240000000800 */
.L_x_2325:
[----:B------:R-:W-:Y:S05]  /*5080*/  BSYNC.RECONVERGENT B0 ;  /* 0x0000000000007941 */ /* 0x000fea0003800200 */
.L_x_2323:
[----:B------:R-:W2:Y:S01]  /*5090*/  @P1 LDC R41, c[0x0][0x38c] ;  /* 0x0000e300ff291b82 */ /* 0x000ea20000000800 */
        /* <DEDUP_REMOVED lines=14> */
[----:B--2---:R-:W-:Y:S02]  /*5180*/  @P1 IMAD R42, R40, R41, UR8 ;  /* 0x00000008282a1e24 */ /* 0x004fe4000f8e0229 */
        /* <DEDUP_REMOVED lines=10> */
[----:B------:R-:W3:Y:S01]  /*5230*/  S2UR UR10, SR_CgaCtaId ;  /* 0x00000000000a79c3 */ /* 0x000ee20000008800 */
[----:B------:R-:W-:Y:S01]  /*5240*/  FFMA.FTZ R45, R85, R44, R123 ;  /* 0x0000002c552d7223 */ /* 0x000fe2000001007b */
[----:B------:R-:W-:Y:S01]  /*5250*/  FMUL.FTZ R126, R50, R66 ;  /* 0x00000042327e7220 */ /* 0x000fe20000410000 */
[----:B------:R-:W-:Y:S01]  /*5260*/  FMUL.FTZ R127, R49, R65 ;  /* 0x00000041317f7220 */ /* 0x000fe20000410000 */
[----:B------:R-:W-:Y:S01]  /*5270*/  FMUL.FTZ R128, R48, R64 ;  /* 0x0000004030807220 */ /* 0x000fe20000410000 */
[----:B--2---:R-:W-:Y:S01]  /*5280*/  FMUL.FTZ R43, R83, R46 ;  /* 0x0000002e532b7220 */ /* 0x004fe20000410000 */
[----:B------:R-:W-:Y:S01]  /*5290*/  FFMA.FTZ R44, R88, R45, R124 ;  /* 0x0000002d582c7223 */ /* 0x000fe2000001007c */
        /* <DEDUP_REMOVED lines=15> */
[----:B---3--:R-:W-:Y:S02]  /*5390*/  ULEA UR25, UR10, UR25, 0x18 ;  /* 0x000000190a197291 */ /* 0x008fe4000f8ec0ff */
        /* <DEDUP_REMOVED lines=9> */
[----:B------:R-:W-:-:S04]  /*5430*/  FMUL.FTZ R43, R95, R42 ;  /* 0x0000002a5f2b7220 */ /* 0x000fc80000410000 */
        /* <DEDUP_REMOVED lines=48> */
.L_x_2385:
[----:B------:R-:W-:Y:S01]  /*5740*/  ISETP.GE.AND P2, PT, R139, 0x10, PT ;  /* 0x000000108b00780c */ /* 0x000fe20003f46270 */
[----:B---3--:R-:W-:Y:S01]  /*5750*/  FFMA.FTZ R87, R133, R87, R134 ;  /* 0x0000005785577223 */ /* 0x008fe20000010086 */
[----:B------:R-:W-:-:S04]  /*5760*/  UMOV UR10, 0xffffffff ;  /* 0xffffffff000a7882 */ /* 0x000fc80000000000 */
[----:B0-----:R-:W-:-:S07]  /*5770*/  FSEL R134, R134, R87, !P2 ;  /* 0x0000005786867208 */ /* 0x001fce0005000000 */
[----:B--2---:R-:W-:Y:S01]  /*5780*/  @P2 FMUL.FTZ R133, R133, R138 ;  /* 0x0000008a85852220 */ /* 0x004fe20000410000 */
[----:B------:R-:W-:Y:S06]  /*5790*/  BRA.DIV UR10, `(.L_x_2328) ;  /* 0x000000420af87947 */ /* 0x000fec000b800000 */
.L_x_2388:
[----:B------:R-:W-:-:S03]  /*57a0*/  UMOV UR10, 0xffffffff ;  /* 0xffffffff000a7882 */ /* 0x000fc60000000000 */
[----:B------:R-:W-:Y:S05]  /*57b0*/  BRA.DIV UR10, `(.L_x_2329) ;  /* 0x000000460a187947 */ /* 0x000fea000b800000 */
.L_x_2391:
[----:B------:R-:W-:-:S03]  /*57c0*/  UMOV UR10, 0xffffffff ;  /* 0xffffffff000a7882 */ /* 0x000fc60000000000 */
[----:B------:R-:W-:Y:S05]  /*57d0*/  BRA.DIV UR10, `(.L_x_2330) ;  /* 0x000000460a387947 */ /* 0x000fea000b800000 */
[----:B------:R-:W0:Y:S04]  /*57e0*/  SHFL.UP PT, R133, R133, 0x1, RZ ;  /* 0x0420000085857989 */ /* 0x000e2800000e00ff */
[----:B------:R-:W2:Y:S04]  /*57f0*/  SHFL.UP PT, R134, R134, 0x1, RZ ;  /* 0x0420000086867989 */ /* 0x000ea800000e00ff */
[----:B-----5:R-:W3:Y:S04]  /*5800*/  SHFL.IDX PT, R40, R40, RZ, 0x1f ;  /* 0x00001fff28287589 */ /* 0x020ee800000e0000 */
[----:B------:R-:W4:Y:S02]  /*5810*/  SHFL.IDX PT, R41, R41, RZ, 0x1f ;  /* 0x00001fff29297589 */ /* 0x000f2400000e0000 */
.L_x_2397:
        /* <DEDUP_REMOVED lines=12> */
.L_x_2326:
[----:B------:R-:W-:Y:S05]  /*58e0*/  WARPSYNC.ALL ;  /* 0x0000000000007948 */ /* 0x000fea0003800000 */
[----:B------:R-:W-:Y:S01]  /*58f0*/  LOP3.LUT P2, RZ, R78, 0x1f, RZ, 0xc0, !PT ;  /* 0x0000001f4eff7812 */ /* 0x000fe2000784c0ff */
[----:B------:R-:W-:Y:S01]  /*5900*/  BAR.SYNC.DEFER_BLOCKING 0x0 ;  /* 0x0000000000007b1d */ /* 0x000fe20000010000 */
[----:B---3-5:R-:W-:Y:S01]  /*5910*/  MOV R41, UR50 ;  /* 0x0000003200297c02 */ /* 0x028fe20008000f00 */
[----:B--2---:R-:W-:Y:S01]  /*5920*/  FMUL.FTZ R42, R108, UR34 ;  /* 0x000000226c2a7c20 */ /* 0x004fe20008410000 */
[----:B------:R-:W-:Y:S01]  /*5930*/  FMUL.FTZ R44, R112, UR34 ;  /* 0x00000022702c7c20 */ /* 0x000fe20008410000 */
[----:B------:R-:W-:Y:S01]  /*5940*/  FMUL.FTZ R43, R109, UR34 ;  /* 0x000000226d2b7c20 */ /* 0x000fe20008410000 */
[----:B------:R-:W-:Y:S01]  /*5950*/  ISETP.LE.OR P2, PT, R41, UR14, P2 ;  /* 0x0000000e29007c0c */ /* 0x000fe20009743670 */
[----:B------:R-:W-:Y:S01]  /*5960*/  FMUL.FTZ R41, R111, UR34 ;  /* 0x000000226f297c20 */ /* 0x000fe20008410000 */
[----:B------:R-:W-:Y:S01]  /*5970*/  FMUL.FTZ R143, R21, R42 ;  /* 0x0000002a158f7220 */ /* 0x000fe20000410000 */
[----:B------:R-:W-:Y:S01]  /*5980*/  FMUL.FTZ R145, R23, R44 ;  /* 0x0000002c17917220 */ /* 0x000fe20000410000 */
[----:B------:R-:W-:Y:S01]  /*5990*/  FMUL.FTZ R146, R24, R43 ;  /* 0x0000002b18927220 */ /* 0x000fe20000410000 */
[----:B------:R-:W-:Y:S01]  /*59a0*/  FMUL.FTZ R144, R22, R41 ;  /* 0x0000002916907220 */ /* 0x000fe20000410000 */
[----:B------:R-:W-:Y:S01]  /*59b0*/  FMUL.FTZ R138, R110, UR34 ;  /* 0x000000226e8a7c20 */ /* 0x000fe20008410000 */
[----:B------:R-:W-:Y:S01]  /*59c0*/  FMUL.FTZ R139, R106, UR34 ;  /* 0x000000226a8b7c20 */ /* 0x000fe20008410000 */
[----:B------:R-:W-:Y:S01]  /*59d0*/  FMUL.FTZ R140, R107, UR34 ;  /* 0x000000226b8c7c20 */ /* 0x000fe20008410000 */
[----:B------:R-:W-:Y:S01]  /*59e0*/  FFMA.FTZ R42, R104, R143, R144 ;  /* 0x0000008f682a7223 */ /* 0x000fe20000010090 */
[----:B------:R-:W-:Y:S01]  /*59f0*/  FMUL.FTZ R138, R25, R138 ;  /* 0x0000008a198a7220 */ /* 0x000fe20000410000 */
[----:B------:R-:W-:Y:S01]  /*5a00*/  FMUL.FTZ R139, R26, R139 ;  /* 0x0000008b1a8b7220 */ /* 0x000fe20000410000 */
[----:B------:R-:W-:Y:S01]  /*5a10*/  FMUL.FTZ R141, R103, UR34 ;  /* 0x00000022678d7c20 */ /* 0x000fe20008410000 */
[----:B------:R-:W-:Y:S01]  /*5a20*/  FFMA.FTZ R43, R95, R42, R145 ;  /* 0x0000002a5f2b7223 */ /* 0x000fe20000010091 */
[----:B------:R-:W-:Y:S01]  /*5a30*/  FMUL.FTZ R140, R27, R140 ;  /* 0x0000008c1b8c7220 */ /* 0x000fe20000410000 */
[----:B------:R-:W-:Y:S01]  /*5a40*/  FMUL.FTZ R142, R105, UR34 ;  /* 0x00000022698e7c20 */ /* 0x000fe20008410000 */
[----:B------:R-:W-:Y:S01]  /*5a50*/  FMUL.FTZ R141, R28, R141 ;  /* 0x0000008d1c8d7220 */ /* 0x000fe20000410000 */
[----:B------:R-:W-:Y:S01]  /*5a60*/  FFMA.FTZ R43, R96, R43, R146 ;  /* 0x0000002b602b7223 */ /* 0x000fe20000010092 */
[----:B------:R-:W-:Y:S01]  /*5a70*/  FMUL.FTZ R137, R101, UR34 ;  /* 0x0000002265897c20 */ /* 0x000fe20008410000 */
[----:B------:R-:W2:Y:S01]  /*5a80*/  LDS R40, [R114+0x31d4] ;  /* 0x0031d40072287984 */ /* 0x000ea20000000800 */
        /* <DEDUP_REMOVED lines=11> */
[----:B------:R-:W-:Y:S01]  /*5b40*/  FMUL.FTZ R133, R33, R42 ;  /* 0x0000002a21857220 */ /* 0x000fe20000410000 */
[----:B------:R-:W-:Y:S01]  /*5b50*/  VOTEU.ALL UP0, P2 ;  /* 0x0000000000ff7886 */ /* 0x000fe20001000000 */
[----:B------:R-:W-:Y:S01]  /*5b60*/  FFMA.FTZ R43, R92, R43, R141 ;  /* 0x0000002b5c2b7223 */ /* 0x000fe2000001008d */
[----:B------:R-:W-:Y:S01]  /*5b70*/  FMUL.FTZ R117, R35, R44 ;  /* 0x0000002c23757220 */ /* 0x000fe20000410000 */
[----:B------:R-:W-:-:S02]  /*5b80*/  ISETP.GT.U32.AND P3, PT, R78, 0x1f, PT ;  /* 0x0000001f4e00780c */ /* 0x000fc40003f64070 */
[----:B------:R-:W-:Y:S01]  /*5b90*/  FFMA.FTZ R43, R93, R43, R142 ;  /* 0x0000002b5d2b7223 */ /* 0x000fe2000001008e */
[----:B------:R-:W-:-:S03]  /*5ba0*/  @!UP0 ULEA UR10, UR8, UR25, 0x3 ;  /* 0x00000019080a8291 */ /* 0x000fc6000f8e18ff */
[----:B------:R-:W-:-:S04]  /*5bb0*/  FFMA.FTZ R43, R88, R43, R137 ;  /* 0x0000002b582b7223 */ /* 0x000fc80000010089 */
[----:B------:R-:W-:-:S04]  /*5bc0*/  FFMA.FTZ R43, R85, R43, R136 ;  /* 0x0000002b552b7223 */ /* 0x000fc80000010088 */
[----:B------:R-:W-:Y:S01]  /*5bd0*/  FFMA.FTZ R42, R84, R43, R135 ;  /* 0x0000002b542a7223 */ /* 0x000fe20000010087 */
[----:B------:R-:W-:-:S03]  /*5be0*/  FMUL.FTZ R43, R94, UR34 ;  /* 0x000000225e2b7c20 */ /* 0x000fc60008410000 */
[----:B------:R-:W-:Y:S01]  /*5bf0*/  FFMA.FTZ R42, R83, R42, R133 ;  /* 0x0000002a532a7223 */ /* 0x000fe20000010085 */
[----:B--2---:R-:W-:Y:S01]  /*5c00*/  FFMA.FTZ R115, R115, R40, R116 ;  /* 0x0000002873737223 */ /* 0x004fe20000010074 */
[----:B01----:R-:W-:Y:S01]  /*5c10*/  FMUL.FTZ R40, R104, R113 ;  /* 0x0000007168287220 */ /* 0x003fe20000410000 */
[----:B------:R-:W-:Y:S02]  /*5c20*/  FMUL.FTZ R116, R0, R43 ;  /* 0x0000002b00747220 */ /* 0x000fe40000410000 */
        /* <DEDUP_REMOVED lines=19> */
[----:B------:R-:W-:Y:S01]  /*5d60*/  FMUL.FTZ R40, R84, R41 ;  /* 0x0000002954287220 */ /* 0x000fe20000410000 */
[----:B------:R-:W-:Y:S02]  /*5d70*/  FMUL.FTZ R41, R97, UR34 ;  /* 0x0000002261297c20 */ /* 0x000fe40008410000 */
[----:B------:R-:W-:Y:S01]  /*5d80*/  FFMA.FTZ R128, R90, R127, R128 ;  /* 0x0000007f5a807223 */ /* 0x000fe20000010080 */
[----:B------:R-:W-:Y:S01]  /*5d90*/  FMUL.FTZ R40, R83, R40 ;  /* 0x0000002853287220 */ /* 0x000fe20000410000 */
[----:B------:R-:W-:Y:S02]  /*5da0*/  FMUL.FTZ R134, R34, R41 ;  /* 0x0000002922867220 */ /* 0x000fe40000410000 */
[----:B------:R-:W-:Y:S01]  /*5db0*/  FFMA.FTZ R129, R89, R128, R129 ;  /* 0x0000008059817223 */ /* 0x000fe20000010081 */
[C---:B------:R-:W-:Y:S01]  /*5dc0*/  FMUL.FTZ R41, R81.reuse, R40 ;  /* 0x0000002851297220 */ /* 0x040fe20000410000 */
[----:B------:R-:W-:Y:S01]  /*5dd0*/  FFMA.FTZ R42, R81, R42, R134 ;  /* 0x0000002a512a7223 */ /* 0x000fe20000010086 */
[----:B------:R-:W-:-:S02]  /*5de0*/  HFMA2 R40, -RZ, RZ, 1.875, 0 ;  /* 0x3f800000ff287431 */ /* 0x000fc400000001ff */
[----:B------:R-:W-:Y:S01]  /*5df0*/  FFMA.FTZ R130, R96, R129, R130 ;  /* 0x0000008160827223 */ /* 0x000fe20000010082 */
[C---:B------:R-:W-:Y:S01]  /*5e00*/  FMUL.FTZ R41, R82.reuse, R41 ;  /* 0x0000002952297220 */ /* 0x040fe20000410000 */
[----:B------:R-:W-:Y:S02]  /*5e10*/  FFMA.FTZ R43, R82, R42, R117 ;  /* 0x0000002a522b7223 */ /* 0x000fe40000010075 */
[----:B------:R-:W-:Y:S01]  /*5e20*/  FFMA.FTZ R131, R95, R130, R131 ;  /* 0x000000825f837223 */ /* 0x000fe20000010083 */
[C---:B------:R-:W-:Y:S01]  /*5e30*/  FMUL.FTZ R42, R80.reuse, R41 ;  /* 0x00000029502a7220 */ /* 0x040fe20000410000 */
[----:B------:R-:W-:Y:S01]  /*5e40*/  MOV R41, RZ ;  /* 0x000000ff00297202 */ /* 0x000fe20000000f00 */
[----:B------:R-:W-:Y:S01]  /*5e50*/  FFMA.FTZ R43, R80, R43, R116 ;  /* 0x0000002b502b7223 */ /* 0x000fe20000010074 */
[----:B------:R-:W-:-:S04]  /*5e60*/  FFMA.FTZ R132, R104, R131, R132 ;  /* 0x0000008368847223 */ /* 0x000fc80000010084 */
[----:B------:R-:W0:Y:S04]  /*5e70*/  @!P2 LDS.64 R40, [UR10+0x45e0] ;  /* 0x0045e00aff28a984 */ /* 0x000e280008000a00 */
[----:B------:R1:W-:Y:S01]  /*5e80*/  STS.64 [R114+0x36e0], R42 ;  /* 0x0036e02a72007388 */ /* 0x0003e20000000a00 */
        /* <DEDUP_REMOVED lines=61> */
.L_x_2414:
        /* <DEDUP_REMOVED lines=14> */
.L_x_2331:
[----:B------:R-:W-:Y:S05]  /*6340*/  WARPSYNC.ALL ;  /* 0x0000000000007948 */ /* 0x000fea0003800000 */
[----:B------:R-:W-:Y:S01]  /*6350*/  ISETP.NE.AND P2, PT, R78, RZ, PT ;  /* 0x000000ff4e00720c */ /* 0x000fe20003f45270 */
[----:B-12---:R-:W-:Y:S01]  /*6360*/  FMUL.FTZ R43, R94, R115 ;  /* 0x000000735e2b7220 */ /* 0x006fe20000410000 */
[----:B------:R-:W-:Y:S01]  /*6370*/  FMUL.FTZ R98, R98, R118 ;  /* 0x0000007662627220 */ /* 0x000fe20000410000 */
[----:B------:R-:W-:Y:S01]  /*6380*/  FMUL.FTZ R97, R97, R119 ;  /* 0x0000007761617220 */ /* 0x000fe20000410000 */
[----:B------:R-:W-:Y:S01]  /*6390*/  FMUL.FTZ R100, R100, R120 ;  /* 0x0000007864647220 */ /* 0x000fe20000410000 */
[----:B------:R-:W-:Y:S01]  /*63a0*/  FFMA.FTZ R42, R0, R43, RZ ;  /* 0x0000002b002a7223 */ /* 0x000fe200000100ff */
[----:B------:R-:W-:Y:S01]  /*63b0*/  BAR.SYNC.DEFER_BLOCKING 0x0 ;  /* 0x0000000000007b1d */ /* 0x000fe20000010000 */
        /* <DEDUP_REMOVED lines=13> */
[----:B------:R-:W-:Y:S01]  /*6490*/  FMUL.FTZ R112, R112, R130 ;  /* 0x0000008270707220 */ /* 0x000fe20000410000 */
[----:B------:R-:W-:Y:S01]  /*64a0*/  FFMA.FTZ R42, R32, R99, R43 ;  /* 0x00000063202a7223 */ /* 0x000fe2000001002b */
[----:B------:R-:W-:Y:S01]  /*64b0*/  FMUL.FTZ R44, R111, R131 ;  /* 0x000000836f2c7220 */ /* 0x000fe20000410000 */
[C---:B------:R-:W-:Y:S01]  /*64c0*/  SHF.L.U32 R45, R78.reuse, 0x4, RZ ;  /* 0x000000044e2d7819 */ /* 0x040fe200000006ff */
[----:B------:R-:W-:Y:S01]  /*64d0*/  @!UP0 ULEA UR10, UR8, UR25, 0x3 ;  /* 0x00000019080a8291 */ /* 0x000fe2000f8e18ff */
[----:B------:R-:W-:Y:S01]  /*64e0*/  FFMA.FTZ R43, R31, R102, R42 ;  /* 0x000000661f2b7223 */ /* 0x000fe2000001002a */
[----:B------:R-:W1:Y:S01]  /*64f0*/  S2UR UR26, SR_CTAID.X ;  /* 0x00000000001a79c3 */ /* 0x000e620000002500 */
[----:B------:R-:W-:Y:S01]  /*6500*/  LEA.HI R46, R78, R45, RZ, 0x1f ;  /* 0x0000002d4e2e7211 */ /* 0x000fe200078ff8ff */
[----:B------:R-:W-:Y:S01]  /*6510*/  FMUL.FTZ R86, R120, UR34 ;  /* 0x0000002278567c20 */ /* 0x000fe20008410000 */
[----:B------:R-:W-:Y:S01]  /*6520*/  FFMA.FTZ R42, R30, R101, R43 ;  /* 0x000000651e2a7223 */ /* 0x000fe2000001002b */
[----:B------:R-:W2:Y:S01]  /*6530*/  LDS R114, [R114+0x36e4] ;  /* 0x0036e40072727984 */ /* 0x000ea20000000800 */
[----:B------:R-:W-:Y:S01]  /*6540*/  LEA.HI R45, R45, R45, RZ, 0x1b ;  /* 0x0000002d2d2d7211 */ /* 0x000fe200078fd8ff */
[----:B------:R-:W-:Y:S01]  /*6550*/  FMUL.FTZ R47, R119, UR34 ;  /* 0x00000022772f7c20 */ /* 0x000fe20008410000 */
[----:B------:R-:W-:Y:S01]  /*6560*/  FFMA.FTZ R105, R29, R105, R42 ;  /* 0x000000691d697223 */ /* 0x000fe2000001002a */
[----:B0-----:R0:W-:Y:S01]  /*6570*/  @!P2 STS.64 [UR10+0x45e0], R40 ;  /* 0x0045e028ff00a988 */ /* 0x0011e20008000a0a */
[----:B------:R-:W-:Y:S01]  /*6580*/  LEA R45, R45, UR25, 0x2 ;  /* 0x000000192d2d7c11 */ /* 0x000fe2000f8e10ff */
[----:B------:R-:W-:Y:S01]  /*6590*/  FMUL.FTZ R86, R33, R86 ;  /* 0x0000005621567220 */ /* 0x000fe20000410000 */
[----:B------:R-:W-:Y:S01]  /*65a0*/  FFMA.FTZ R42, R28, R103, R105 ;  /* 0x000000671c2a7223 */ /* 0x000fe20000010069 */
[----:B------:R-:W-:Y:S01]  /*65b0*/  FMUL.FTZ R98, R122, UR34 ;  /* 0x000000227a627c20 */ /* 0x000fe20008410000 */
[----:B------:R-:W-:Y:S01]  /*65c0*/  FMUL.FTZ R100, R124, UR34 ;  /* 0x000000227c647c20 */ /* 0x000fe20008410000 */
[----:B------:R-:W-:Y:S01]  /*65d0*/  FMUL.FTZ R102, R128, UR34 ;  /* 0x0000002280667c20 */ /* 0x000fe20008410000 */
[----:B------:R-:W-:Y:S01]  /*65e0*/  FFMA.FTZ R107, R27, R107, R42 ;  /* 0x0000006b1b6b7223 */ /* 0x000fe2000001002a */
[----:B------:R-:W-:Y:S01]  /*65f0*/  FMUL.FTZ R98, R31, R98 ;  /* 0x000000621f627220 */ /* 0x000fe20000410000 */
[----:B------:R-:W-:Y:S01]  /*6600*/  FMUL.FTZ R87, R131, UR34 ;  /* 0x0000002283577c20 */ /* 0x000fe20008410000 */
[----:B0-----:R-:W-:Y:S01]  /*6610*/  LEA R40, R46, UR25, 0x2 ;  /* 0x000000192e287c11 */ /* 0x001fe2000f8e10ff */
        /* <DEDUP_REMOVED lines=9> */
[----:B------:R-:W-:Y:S01]  /*66b0*/  USHF.R.S32.HI UR10, URZ, 0x1f, UR11 ;  /* 0x0000001fff0a7899 */ /* 0x000fe2000801140b */
[----:B------:R-:W-:Y:S01]  /*66c0*/  FMUL.FTZ R108, R108, R132 ;  /* 0x000000846c6c7220 */ /* 0x000fe20000410000 */
[----:B------:R-:W-:Y:S01]  /*66d0*/  ULEA UR35, UR14, 0xfffff800, 0xb ;  /* 0xfffff8000e237891 */ /* 0x000fe2000f8e58ff */
[----:B------:R-:W-:Y:S01]  /*66e0*/  FFMA.FTZ R43, R23, R112, R42 ;  /* 0x00000070172b7223 */ /* 0x000fe2000001002a */
[----:B------:R-:W-:Y:S01]  /*66f0*/  FMUL.FTZ R42, R118, UR34 ;  /* 0x00000022762a7c20 */ /* 0x000fe20008410000 */
[----:B------:R-:W-:Y:S01]  /*6700*/  UIMAD UR10, UR10, UR44, URZ ;  /* 0x0000002c0a0a72a4 */ /* 0x000fe2000f8e02ff */
[----:B------:R-:W-:Y:S01]  /*6710*/  BSSY.RECONVERGENT B0, `(.L_x_2333) ;  /* 0x000005c000007945 */ /* 0x000fe20003800200 */
[----:B------:R-:W-:Y:S01]  /*6720*/  FFMA.FTZ R44, R22, R44, R43 ;  /* 0x0000002c162c7223 */ /* 0x000fe2000001002b */
[----:B------:R-:W-:Y:S01]  /*6730*/  FMUL.FTZ R43, R115, UR34 ;  /* 0x00000022732b7c20 */ /* 0x000fe20008410000 */
[----:B------:R-:W-:Y:S01]  /*6740*/  FMUL.FTZ R42, R35, R42 ;  /* 0x0000002a232a7220 */ /* 0x000fe20000410000 */
[----:B------:R-:W-:-:S02]  /*6750*/  UIMAD UR10, UR11, UR45, UR10 ;  /* 0x0000002d0b0a72a4 */ /* 0x000fc4000f8e020a */
[----:B------:R-:W-:Y:S01]  /*6760*/  FMUL.FTZ R43, R0, R43 ;  /* 0x0000002b002b7220 */ /* 0x000fe20000410000 */
[----:B--2---:R-:W-:-:S04]  /*6770*/  FFMA.FTZ R113, R114, R113, R143 ;  /* 0x0000007172717223 */ /* 0x004fc8000001008f */
[----:B------:R0:W-:Y:S01]  /*6780*/  STS [R40+0x1090], R43 ;  /* 0x0010902b28007388 */ /* 0x0001e20000000800 */
[----:B------:R-:W-:-:S03]  /*6790*/  FFMA.FTZ R104, R104, R113, R144 ;  /* 0x0000007168687223 */ /* 0x000fc60000010090 */
[----:B------:R2:W-:Y:S01]  /*67a0*/  STS [R45+0x109c], R86 ;  /* 0x00109c562d007388 */ /* 0x0005e20000000800 */
[----:B------:R-:W-:-:S03]  /*67b0*/  FFMA.FTZ R95, R95, R104, R145 ;  /* 0x000000685f5f7223 */ /* 0x000fc60000010091 */
[----:B------:R3:W-:Y:S01]  /*67c0*/  STS [R45+0x1094], R42 ;  /* 0x0010942a2d007388 */ /* 0x0007e20000000800 */
[----:B0-----:R-:W1:Y:S01]  /*67d0*/  LDC.64 R40, c[0x0][0x4d8] ;  /* 0x00013600ff287b82 */ /* 0x001e620000000a00 */
[----:B------:R-:W-:Y:S02]  /*67e0*/  FMUL.FTZ R43, R125, UR34 ;  /* 0x000000227d2b7c20 */ /* 0x000fe40008410000 */
[----:B------:R0:W-:Y:S01]  /*67f0*/  STS [R45+0x1098], R46 ;  /* 0x0010982e2d007388 */ /* 0x0001e20000000800 */
[----:B------:R-:W-:Y:S01]  /*6800*/  FFMA.FTZ R96, R96, R95, R146 ;  /* 0x0000005f60607223 */ /* 0x000fe20000010092 */
[----:B--2---:R-:W-:Y:S02]  /*6810*/  FMUL.FTZ R86, R126, UR34 ;  /* 0x000000227e567c20 */ /* 0x004fe40008410000 */
[----:B------:R2:W-:Y:S01]  /*6820*/  STS [R45+0x10a0], R94 ;  /* 0x0010a05e2d007388 */ /* 0x0005e20000000800 */
[----:B------:R-:W-:Y:S01]  /*6830*/  FFMA.FTZ R89, R89, R96, R138 ;  /* 0x0000006059597223 */ /* 0x000fe2000001008a */
[----:B---3--:R-:W-:Y:S01]  /*6840*/  FMUL.FTZ R42, R30, R47 ;  /* 0x0000002f1e2a7220 */ /* 0x008fe20000410000 */
[----:B------:R-:W-:Y:S01]  /*6850*/  FMUL.FTZ R86, R27, R86 ;  /* 0x000000561b567220 */ /* 0x000fe20000410000 */
[----:B------:R-:W-:Y:S01]  /*6860*/  FMUL.FTZ R47, R127, UR34 ;  /* 0x000000227f2f7c20 */ /* 0x000fe20008410000 */
[----:B------:R3:W-:Y:S01]  /*6870*/  STS [R45+0x10a4], R98 ;  /* 0x0010a4622d007388 */ /* 0x0007e20000000800 */
[----:B0-----:R-:W-:Y:S01]  /*6880*/  FMUL.FTZ R46, R28, R43 ;  /* 0x0000002b1c2e7220 */ /* 0x001fe20000410000 */
[----:B------:R-:W-:-:S02]  /*6890*/  HFMA2 R43, -RZ, RZ, 0, 0 ;  /* 0x00000000ff2b7431 */ /* 0x000fc400000001ff */
[----:B------:R-:W-:Y:S01]  /*68a0*/  FFMA.FTZ R90, R90, R89, R139 ;  /* 0x000000595a5a7223 */ /* 0x000fe2000001008b */
[----:B------:R0:W-:Y:S01]  /*68b0*/  STS [R45+0x10a8], R42 ;  /* 0x0010a82a2d007388 */ /* 0x0001e20000000800 */
[----:B--2---:R-:W-:Y:S01]  /*68c0*/  FMUL.FTZ R94, R26, R47 ;  /* 0x0000002f1a5e7220 */ /* 0x004fe20000410000 */
[----:B------:R-:W-:Y:S01]  /*68d0*/  FMUL.FTZ R47, R129, UR34 ;  /* 0x00000022812f7c20 */ /* 0x000fe20008410000 */
[----:B------:R-:W-:Y:S01]  /*68e0*/  FFMA.FTZ R91, R91, R90, R140 ;  /* 0x0000005a5b5b7223 */ /* 0x000fe2000001008c */
[----:B------:R2:W-:Y:S01]  /*68f0*/  STS [R45+0x10b4], R86 ;  /* 0x0010b4562d007388 */ /* 0x0005e20000000800 */
[----:B---3--:R-:W-:Y:S02]  /*6900*/  FMUL.FTZ R98, R130, UR34 ;  /* 0x0000002282627c20 */ /* 0x008fe40008410000 */
[----:B------:R-:W-:Y:S01]  /*6910*/  FFMA.FTZ R92, R92, R91, R141 ;  /* 0x0000005b5c5c7223 */ /* 0x000fe2000001008d */
[----:B------:R3:W-:Y:S01]  /*6920*/  STS [R45+0x10b0], R46 ;  /* 0x0010b02e2d007388 */ /* 0x0007e20000000800 */
[----:B-1----:R-:W-:Y:S01]  /*6930*/  IMAD R41, R41, UR26, RZ ;  /* 0x0000001a29297c24 */ /* 0x002fe2000f8e02ff */
[----:B0-----:R-:W-:Y:S01]  /*6940*/  MOV R42, R78 ;  /* 0x0000004e002a7202 */ /* 0x001fe20000000f00 */
[----:B------:R-:W-:Y:S01]  /*6950*/  FMUL.FTZ R98, R23, R98 ;  /* 0x0000006217627220 */ /* 0x000fe20000410000 */
[----:B------:R-:W-:Y:S01]  /*6960*/  STS [R45+0x10ac], R100 ;  /* 0x0010ac642d007388 */ /* 0x000fe20000000800 */
[----:B------:R-:W-:Y:S01]  /*6970*/  FFMA.FTZ R93, R93, R92, R142 ;  /* 0x0000005c5d5d7223 */ /* 0x000fe2000001008e */
[----:B--2---:R-:W-:Y:S01]  /*6980*/  FMUL.FTZ R86, R132, UR34 ;  /* 0x0000002284567c20 */ /* 0x004fe20008410000 */
[----:B------:R-:W-:-:S04]  /*6990*/  IMAD.WIDE.U32 R42, R40, UR26, R42 ;  /* 0x0000001a282a7c25 */ /* 0x000fc8000f8e002a */
[----:B------:R-:W-:Y:S01]  /*69a0*/  FMUL.FTZ R40, R24, R47 ;  /* 0x0000002f18287220 */ /* 0x000fe20000410000 */
[----:B------:R-:W-:Y:S01]  /*69b0*/  STS [R45+0x10b8], R94 ;  /* 0x0010b85e2d007388 */ /* 0x000fe20000000800 */
[----:B---3--:R-:W-:Y:S01]  /*69c0*/  FMUL.FTZ R46, R22, R87 ;  /* 0x00000057162e7220 */ /* 0x008fe20000410000 */
[----:B------:R-:W-:Y:S01]  /*69d0*/  FMUL.FTZ R86, R21, R86 ;  /* 0x0000005615567220 */ /* 0x000fe20000410000 */
[----:B------:R-:W-:Y:S01]  /*69e0*/  IADD3 R43, PT, PT, R43, R41, RZ ;  /* 0x000000292b2b7210 */ /* 0x000fe20007ffe0ff */
[----:B------:R-:W-:Y:S01]  /*69f0*/  STS [R45+0x10bc], R102 ;  /* 0x0010bc662d007388 */ /* 0x000fe20000000800 */
[----:B------:R-:W-:Y:S01]  /*6a00*/  MOV R47, UR44 ;  /* 0x0000002c002f7c02 */ /* 0x000fe20008000f00 */
[----:B------:R-:W-:Y:S01]  /*6a10*/  FFMA.FTZ R88, R88, R93, R137 ;  /* 0x0000005d58587223 */ /* 0x000fe20000010089 */
[C---:B------:R-:W-:Y:S01]  /*6a20*/  IADD3 R41, PT, PT, R78.reuse, 0x80, RZ ;  /* 0x000000804e297810 */ /* 0x040fe20007ffe0ff */
[----:B------:R0:W-:Y:S01]  /*6a30*/  STS [R45+0x10c0], R40 ;  /* 0x0010c0282d007388 */ /* 0x0001e20000000800 */
[----:B------:R-:W-:Y:S01]  /*6a40*/  IADD3 R87, PT, PT, R78, 0x200, RZ ;  /* 0x000002004e577810 */ /* 0x000fe20007ffe0ff */
[----:B------:R-:W-:Y:S01]  /*6a50*/  IMAD.WIDE.U32 R42, R47, UR11, R42 ;  /* 0x0000000b2f2a7c25 */ /* 0x000fe2000f8e002a */
[----:B------:R-:W-:Y:S01]  /*6a60*/  LEA.HI R41, R41, R78, RZ, 0x1b ;  /* 0x0000004e29297211 */ /* 0x000fe200078fd8ff */
[----:B------:R-:W-:Y:S02]  /*6a70*/  STS [R45+0x10c4], R98 ;  /* 0x0010c4622d007388 */ /* 0x000fe40000000800 */
[----:B------:R-:W-:Y:S01]  /*6a80*/  FFMA.FTZ R85, R85, R88, R136 ;  /* 0x0000005855557223 */ /* 0x000fe20000010088 */
[----:B------:R-:W-:Y:S01]  /*6a90*/  LEA R47, R41, UR25, 0x2 ;  /* 0x00000019292f7c11 */ /* 0x000fe2000f8e10ff */
[----:B------:R-:W-:Y:S02]  /*6aa0*/  STS [R45+0x10c8], R46 ;  /* 0x0010c82e2d007388 */ /* 0x000fe40000000800 */
[----:B------:R-:W-:Y:S01]  /*6ab0*/  FFMA.FTZ R84, R84, R85, R135 ;  /* 0x0000005554547223 */ /* 0x000fe20000010087 */
[----:B0-----:R-:W-:Y:S01]  /*6ac0*/  IADD3 R40, P2, PT, R42, UR35, RZ ;  /* 0x000000232a287c10 */ /* 0x001fe2000ff5e0ff */
[----:B------:R0:W-:Y:S02]  /*6ad0*/  STS [R45+0x10cc], R86 ;  /* 0x0010cc562d007388 */ /* 0x0001e40000000800 */
[----:B------:R-:W-:Y:S01]  /*6ae0*/  FFMA.FTZ R83, R83, R84, R133 ;  /* 0x0000005453537223 */ /* 0x000fe20000010085 */
[----:B------:R-:W-:Y:S01]  /*6af0*/  IADD3.X R41, PT, PT, R43, UR10, RZ, P2, !PT ;  /* 0x0000000a2b297c10 */ /* 0x000fe200097fe4ff */
[----:B------:R-:W-:Y:S01]  /*6b00*/  BAR.SYNC.DEFER_BLOCKING 0x0 ;  /* 0x0000000000007b1d */ /* 0x000fe20000010000 */
[----:B------:R-:W-:Y:S01]  /*6b10*/  MOV R43, UR46 ;  /* 0x0000002e002b7c02 */ /* 0x000fe20008000f00 */
[----:B------:R-:W-:Y:S01]  /*6b20*/  FFMA.FTZ R134, R81, R83, R134 ;  /* 0x0000005351867223 */ /* 0x000fe20000010086 */
[----:B------:R-:W-:-:S03]  /*6b30*/  MOV R81, UR47 ;  /* 0x0000002f00517c02 */ /* 0x000fc60008000f00 */
[----:B------:R-:W-:-:S04]  /*6b40*/  IMAD.WIDE.U32 R40, R43, UR8, R40 ;  /* 0x000000082b287c25 */ /* 0x000fc8000f8e0028 */
[----:B------:R-:W-:Y:S01]  /*6b50*/  FFMA.FTZ R117, R82, R134, R117 ;  /* 0x0000008652757223 */ /* 0x000fe20000010075 */
[----:B------:R-:W-:Y:S01]  /*6b60*/  FFMA.FTZ R82, R21, R108, R44 ;  /* 0x0000006c15527223 */ /* 0x000fe2000001002c */
[----:B------:R-:W-:Y:S01]  /*6b70*/  LOP3.LUT R44, R78, UR35, RZ, 0xfc, !PT ;  /* 0x000000234e2c7c12 */ /* 0x000fe2000f8efcff */
[----:B------:R-:W-:Y:S01]  /*6b80*/  IMAD R43, R81, UR8, R41 ;  /* 0x00000008512b7c24 */ /* 0x000fe2000f8e0229 */
[----:B------:R-:W-:Y:S01]  /*6b90*/  LEA R42, P2, R40, UR48, 0x2 ;  /* 0x00000030282a7c11 */ /* 0x000fe2000f8410ff */
[----:B------:R-:W-:Y:S01]  /*6ba0*/  FFMA.FTZ R80, R80, R117, R116 ;  /* 0x0000007550507223 */ /* 0x000fe20000010074 */
[----:B------:R-:W-:Y:S02]  /*6bb0*/  IADD3 R41, PT, PT, R78, 0x100, RZ ;  /* 0x000001004e297810 */ /* 0x000fe40007ffe0ff */
[----:B------:R-:W-:Y:S02]  /*6bc0*/  LEA.HI.X R43, R40, UR49, R43, 0x2, P2 ;  /* 0x00000031282b7c11 */ /* 0x000fe400090f142b */
[----:B------:R-:W-:-:S02]  /*6bd0*/  LEA.HI R40, R41, R78, RZ, 0x1b ;  /* 0x0000004e29287211 */ /* 0x000fc400078fd8ff */
[----:B------:R-:W-:Y:S02]  /*6be0*/  IADD3 R41, PT, PT, -R44, UR52, RZ ;  /* 0x000000342c297c10 */ /* 0x000fe4000fffe1ff */
[----:B0-----:R-:W-:Y:S02]  /*6bf0*/  IADD3 R45, PT, PT, R78, 0x180, RZ ;  /* 0x000001804e2d7810 */ /* 0x001fe40007ffe0ff */
[----:B------:R-:W-:Y:S01]  /*6c00*/  ISETP.GE.AND P6, PT, R41, 0x1, PT ;  /* 0x000000012900780c */ /* 0x000fe20003fc6270 */
[----:B------:R-:W0:Y:S01]  /*6c10*/  LDS R47, [R47+0x1290] ;  /* 0x001290002f2f7984 */ /* 0x000e220000000800 */
        /* <DEDUP_REMOVED lines=11> */
.L_x_2334:
[----:B------:R-:W-:Y:S05]  /*6cd0*/  BSYNC.RECONVERGENT B0 ;  /* 0x0000000000007941 */ /* 0x000fea0003800200 */
.L_x_2333:
[----:B------:R-:W-:Y:S01]  /*6ce0*/  BSSY.RECONVERGENT B0, `(.L_x_2335) ;  /* 0x0000004000007945 */ /* 0x000fe20003800200 */
[----:B------:R-:W-:-:S03]  /*6cf0*/  ISETP.GE.AND P6, PT, R41, 0x281, PT ;  /* 0x000002812900780c */ /* 0x000fc60003fc6270 */
[----:B------:R-:W-:Y:S10]  /*6d00*/  @!P5 BRA `(.L_x_2336) ;  /* 0x000000000004d947 */ /* 0x000ff40003800000 */
[----:B0-----:R2:W-:Y:S02]  /*6d10*/  REDG.E.ADD.F32.FTZ.RN.STRONG.GPU desc[UR32][R42.64+0x200], R47 ;  /* 0x0002002f2a0079a6 */ /* 0x0015e4000c12f320 */
.L_x_2336:
[----:B------:R-:W-:Y:S05]  /*6d20*/  BSYNC.RECONVERGENT B0 ;  /* 0x0000000000007941 */ /* 0x000fea0003800200 */
.L_x_2335:
[----:B------:R-:W-:Y:S01]  /*6d30*/  LEA R46, R45, UR25, 0x2 ;  /* 0x000000192d2e7c11 */ /* 0x000fe2000f8e10ff */
[----:B------:R-:W-:Y:S01]  /*6d40*/  BSSY.RECONVERGENT B0, `(.L_x_2337) ;  /* 0x0000006000007945 */ /* 0x000fe20003800200 */
[----:B------:R3:W4:Y:S01]  /*6d50*/  LDS R45, [R44+0x1490] ;  /* 0x001490002c2d7984 */ /* 0x0007220000000800 */
[----:B0-2---:R-:W-:Y:S02]  /*6d60*/  IADD3 R47, PT, PT, R78, 0x280, RZ ;  /* 0x000002804e2f7810 */ /* 0x005fe40007ffe0ff */
[----:B------:R-:W-:Y:S01]  /*6d70*/  LEA.HI R40, R87, R78, RZ, 0x1b ;  /* 0x0000004e57287211 */ /* 0x000fe200078fd8ff */
[----:B------:R-:W-:Y:S06]  /*6d80*/  @!P4 BRA `(.L_x_2338) ;  /* 0x000000000004c947 */ /* 0x000fec0003800000 */
[----:B----4-:R0:W-:Y:S02]  /*6d90*/  REDG.E.ADD.F32.FTZ.RN.STRONG.GPU desc[UR32][R42.64+0x400], R45 ;  /* 0x0004002d2a0079a6 */ /* 0x0101e4000c12f320 */
.L_x_2338:
[----:B------:R-:W-:Y:S05]  /*6da0*/  BSYNC.RECONVERGENT B0 ;  /* 0x0000000000007941 */ /* 0x000fea0003800200 */
.L_x_2337:
[----:B0---4-:R0:W2:Y:S01]  /*6db0*/  LDS R45, [R46+0x1690] ;  /* 0x001690002e2d7984 */ /* 0x0110a20000000800 */
[----:B------:R-:W-:Y:S01]  /*6dc0*/  BSSY.RECONVERGENT B0, `(.L_x_2339) ;  /* 0x0000005000007945 */ /* 0x000fe20003800200 */
[----:B------:R-:W-:Y:S02]  /*6dd0*/  LEA.HI R47, R47, R78, RZ, 0x1b ;  /* 0x0000004e2f2f7211 */ /* 0x000fe400078fd8ff */
[----:B------:R-:W-:Y:S01]  /*6de0*/  LEA R40, R40, UR25, 0x2 ;  /* 0x0000001928287c11 */ /* 0x000fe2000f8e10ff */
[----:B------:R-:W-:Y:S06]  /*6df0*/  @!P3 BRA `(.L_x_2340) ;  /* 0x000000000004b947 */ /* 0x000fec0003800000 */
[----:B--2---:R4:W-:Y:S02]  /*6e00*/  REDG.E.ADD.F32.FTZ.RN.STRONG.GPU desc[UR32][R42.64+0x600], R45 ;  /* 0x0006002d2a0079a6 */ /* 0x0049e4000c12f320 */
.L_x_2340:
[----:B------:R-:W-:Y:S05]  /*6e10*/  BSYNC.RECONVERGENT B0 ;  /* 0x0000000000007941 */ /* 0x000fea0003800200 */
.L_x_2339:
[----:B--2-4-:R2:W4:Y:S01]  /*6e20*/  LDS R45, [R40+0x1890] ;  /* 0x00189000282d7984 */ /* 0x0145220000000800 */
[----:B------:R-:W-:Y:S01]  /*6e30*/  BSSY.RECONVERGENT B0, `(.L_x_2341) ;  /* 0x0000004000007945 */ /* 0x000fe20003800200 */
[----:B---3--:R-:W-:-:S03]  /*6e40*/  LEA R44, R47, UR25, 0x2 ;  /* 0x000000192f2c7c11 */ /* 0x008fc6000f8e10ff */
[----:B------:R-:W-:Y:S05]  /*6e50*/  @!P2 BRA `(.L_x_2342) ;  /* 0x000000000004a947 */ /* 0x000fea0003800000 */
[----:B----4-:R3:W-:Y:S02]  /*6e60*/  REDG.E.ADD.F32.FTZ.RN.STRONG.GPU desc[UR32][R42.64+0x800], R45 ;  /* 0x0008002d2a0079a6 */ /* 0x0107e4000c12f320 */
.L_x_2342:
[----:B------:R-:W-:Y:S05]  /*6e70*/  BSYNC.RECONVERGENT B0 ;  /* 0x0000000000007941 */ /* 0x000fea0003800200 */
.L_x_2341:
[----:B---34-:R3:W4:Y:S01]  /*6e80*/  LDS R45, [R44+0x1a90] ;  /* 0x001a90002c2d7984 */ /* 0x0187220000000800 */
[----:B------:R-:W-:Y:S01]  /*6e90*/  BSSY.RECONVERGENT B0, `(.L_x_2343) ;  /* 0x0000005000007945 */ /* 0x000fe20003800200 */
[C---:B------:R-:W-:Y:S02]  /*6ea0*/  IADD3 R47, PT, PT, R78.reuse, 0x300, RZ ;  /* 0x000003004e2f7810 */ /* 0x040fe40007ffe0ff */
[----:B-1----:R-:W-:Y:S01]  /*6eb0*/  IADD3 R81, PT, PT, R78, 0x380, RZ ;  /* 0x000003804e517810 */ /* 0x002fe20007ffe0ff */
[----:B------:R-:W-:Y:S06]  /*6ec0*/  @!P6 BRA `(.L_x_2344) ;  /* 0x000000000004e947 */ /* 0x000fec0003800000 */
[----:B----4-:R1:W-:Y:S02]  /*6ed0*/  REDG.E.ADD.F32.FTZ.RN.STRONG.GPU desc[UR32][R42.64+0xa00], R45 ;  /* 0x000a002d2a0079a6 */ /* 0x0103e4000c12f320 */
.L_x_2344:
[----:B------:R-:W-:Y:S05]  /*6ee0*/  BSYNC.RECONVERGENT B0 ;  /* 0x0000000000007941 */ /* 0x000fea0003800200 */
.L_x_2343:
[----:B-1--4-:R-:W-:Y:S01]  /*6ef0*/  LOP3.LUT R45, R78, 0x400, RZ, 0xfc, !PT ;  /* 0x000004004e2d7812 */ /* 0x012fe200078efcff */
[----:B------:R-:W-:Y:S01]  /*6f00*/  BSSY.RECONVERGENT B0, `(.L_x_2345) ;  /* 0x000000f000007945 */ /* 0x000fe20003800200 */
[-C--:B------:R-:W-:Y:S02]  /*6f10*/  LEA.HI R47, R47, R78.reuse, RZ, 0x1b ;  /* 0x0000004e2f2f7211 */ /* 0x080fe400078fd8ff */
[-C--:B--2---:R-:W-:Y:S02]  /*6f20*/  LEA.HI R40, R45, R78.reuse, RZ, 0x1b ;  /* 0x0000004e2d287211 */ /* 0x084fe400078fd8ff */
[----:B------:R-:W-:Y:S02]  /*6f30*/  LEA R45, R47, UR25, 0x2 ;  /* 0x000000192f2d7c11 */ /* 0x000fe4000f8e10ff */
[----:B------:R-:W-:Y:S02]  /*6f40*/  ISETP.GE.AND P6, PT, R41, 0x301, PT ;  /* 0x000003012900780c */ /* 0x000fe40003fc6270 */
[----:B------:R-:W-:-:S02]  /*6f50*/  LEA.HI R81, R81, R78, RZ, 0x1b ;  /* 0x0000004e51517211 */ /* 0x000fc400078fd8ff */
[----:B------:R-:W1:Y:S01]  /*6f60*/  LDS R45, [R45+0x1c90] ;  /* 0x001c90002d2d7984 */ /* 0x000e620000000800 */
[----:B------:R-:W-:Y:S02]  /*6f70*/  IADD3 R97, PT, PT, R78, 0x480, RZ ;  /* 0x000004804e617810 */ /* 0x000fe40007ffe0ff */
[----:B------:R-:W-:Y:S02]  /*6f80*/  LEA R81, R81, UR25, 0x2 ;  /* 0x0000001951517c11 */ /* 0x000fe4000f8e10ff */
[C---:B------:R-:W-:Y:S02]  /*6f90*/  ISETP.GE.AND P2, PT, R41.reuse, 0x381, PT ;  /* 0x000003812900780c */ /* 0x040fe40003f46270 */
[C---:B------:R-:W-:Y:S02]  /*6fa0*/  ISETP.GE.AND P3, PT, R41.reuse, 0x401, PT ;  /* 0x000004012900780c */ /* 0x040fe40003f66270 */
[C---:B------:R-:W-:Y:S02]  /*6fb0*/  ISETP.GE.AND P4, PT, R41.reuse, 0x481, PT ;  /* 0x000004812900780c */ /* 0x040fe40003f86270 */
[----:B------:R-:W-:Y:S01]  /*6fc0*/  ISETP.GE.AND P5, PT, R41, 0x501, PT ;  /* 0x000005012900780c */ /* 0x000fe20003fa6270 */
[----:B------:R-:W-:-:S12]  /*6fd0*/  @!P6 BRA `(.L_x_2346) ;  /* 0x000000000004e947 */ /* 0x000fd80003800000 */
[----:B-1----:R2:W-:Y:S02]  /*6fe0*/  REDG.E.ADD.F32.FTZ.RN.STRONG.GPU desc[UR32][R42.64+0xc00], R45 ;  /* 0x000c002d2a0079a6 */ /* 0x0025e4000c12f320 */
.L_x_2346:
[----:B------:R-:W-:Y:S05]  /*6ff0*/  BSYNC.RECONVERGENT B0 ;  /* 0x0000000000007941 */ /* 0x000fea0003800200 */
.L_x_2345:
[----:B-12---:R1:W2:Y:S01]  /*7000*/  LDS R45, [R81+0x1e90] ;  /* 0x001e9000512d7984 */ /* 0x0062a20000000800 */
[----:B------:R-:W-:Y:S01]  /*7010*/  BSSY.RECONVERGENT B0, `(.L_x_2347) ;  /* 0x0000006000007945 */ /* 0x000fe20003800200 */
[----:B------:R-:W-:Y:S02]  /*7020*/  IADD3 R47, PT, PT, R78, 0x500, RZ ;  /* 0x000005004e2f7810 */ /* 0x000fe40007ffe0ff */
[----:B------:R-:W-:Y:S02]  /*7030*/  LEA.HI R97, R97, R78, RZ, 0x1b ;  /* 0x0000004e61617211 */ /* 0x000fe400078fd8ff */
[----:B------:R-:W-:Y:S01]  /*7040*/  LEA R40, R40, UR25, 0x2 ;  /* 0x0000001928287c11 */ /* 0x000fe2000f8e10ff */
[----:B------:R-:W-:Y:S06]  /*7050*/  @!P2 BRA `(.L_x_2348) ;  /* 0x000000000004a947 */ /* 0x000fec0003800000 */
[----:B--2---:R4:W-:Y:S02]  /*7060*/  REDG.E.ADD.F32.FTZ.RN.STRONG.GPU desc[UR32][R42.64+0xe00], R45 ;  /* 0x000e002d2a0079a6 */ /* 0x0049e4000c12f320 */
.L_x_2348:
[----:B------:R-:W-:Y:S05]  /*7070*/  BSYNC.RECONVERGENT B0 ;  /* 0x0000000000007941 */ /* 0x000fea0003800200 */
.L_x_2347:
[----:B--2-4-:R2:W4:Y:S01]  /*7080*/  LDS R45, [R40+0x2090] ;  /* 0x00209000282d7984 */ /* 0x0145220000000800 */
[----:B------:R-:W-:Y:S01]  /*7090*/  BSSY.RECONVERGENT B0, `(.L_x_2349) ;  /* 0x0000005000007945 */ /* 0x000fe20003800200 */
[----:B------:R-:W-:Y:S02]  /*70a0*/  LEA.HI R47, R47, R78, RZ, 0x1b ;  /* 0x0000004e2f2f7211 */ /* 0x000fe400078fd8ff */
[----:B------:R-:W-:Y:S01]  /*70b0*/  LEA R97, R97, UR25, 0x2 ;  /* 0x0000001961617c11 */ /* 0x000fe2000f8e10ff */
[----:B------:R-:W-:Y:S06]  /*70c0*/  @!P3 BRA `(.L_x_2350) ;  /* 0x000000000004b947 */ /* 0x000fec0003800000 */
[----:B----4-:R4:W-:Y:S02]  /*70d0*/  REDG.E.ADD.F32.FTZ.RN.STRONG.GPU desc[UR32][R42.64+0x1000], R45 ;  /* 0x0010002d2a0079a6 */ /* 0x0109e4000c12f320 */
.L_x_2350:
[----:B------:R-:W-:Y:S05]  /*70e0*/  BSYNC.RECONVERGENT B0 ;  /* 0x0000000000007941 */ /* 0x000fea0003800200 */
.L_x_2349:
[----:B----4-:R4:W0:Y:S01]  /*70f0*/  LDS R45, [R97+0x2290] ;  /* 0x00229000612d7984 */ /* 0x0108220000000800 */
[----:B------:R-:W-:Y:S01]  /*7100*/  BSSY.RECONVERGENT B0, `(.L_x_2351) ;  /* 0x0000005000007945 */ /* 0x000fe20003800200 */
[----:B-1----:R-:W-:Y:S02]  /*7110*/  IADD3 R81, PT, PT, R78, 0x580, RZ ;  /* 0x000005804e517810 */ /* 0x002fe40007ffe0ff */
[----:B------:R-:W-:Y:S01]  /*7120*/  LEA R47, R47, UR25, 0x2 ;  /* 0x000000192f2f7c11 */ /* 0x000fe2000f8e10ff */
[----:B------:R-:W-:Y:S06]  /*7130*/  @!P4 BRA `(.L_x_2352) ;  /* 0x000000000004c947 */ /* 0x000fec0003800000 */
[----:B0-----:R1:W-:Y:S02]  /*7140*/  REDG.E.ADD.F32.FTZ.RN.STRONG.GPU desc[UR32][R42.64+0x1200], R45 ;  /* 0x0012002d2a0079a6 */ /* 0x0013e4000c12f320 */
.L_x_2352:
[----:B------:R-:W-:Y:S05]  /*7150*/  BSYNC.RECONVERGENT B0 ;  /* 0x0000000000007941 */ /* 0x000fea0003800200 */
.L_x_2351:
[----:B01----:R0:W1:Y:S01]  /*7160*/  LDS R45, [R47+0x2490] ;  /* 0x002490002f2d7984 */ /* 0x0030620000000800 */
[----:B------:R-:W-:Y:S01]  /*7170*/  BSSY.RECONVERGENT B0, `(.L_x_2353) ;  /* 0x0000004000007945 */ /* 0x000fe20003800200 */
[----:B------:R-:W-:-:S03]  /*7180*/  LEA.HI R81, R81, R78, RZ, 0x1b ;  /* 0x0000004e51517211 */ /* 0x000fc600078fd8ff */
[----:B------:R-:W-:Y:S05]  /*7190*/  @!P5 BRA `(.L_x_2354) ;  /* 0x000000000004d947 */ /* 0x000fea0003800000 */
[----:B-1----:R1:W-:Y:S02]  /*71a0*/  REDG.E.ADD.F32.FTZ.RN.STRONG.GPU desc[UR32][R42.64+0x1400], R45 ;  /* 0x0014002d2a0079a6 */ /* 0x0023e4000c12f320 */
.L_x_2354:
[----:B------:R-:W-:Y:S05]  /*71b0*/  BSYNC.RECONVERGENT B0 ;  /* 0x0000000000007941 */ /* 0x000fea0003800200 */
.L_x_2353:
[----:B-1----:R-:W-:Y:S01]  /*71c0*/  LEA R45, R81, UR25, 0x2 ;  /* 0x00000019512d7c11 */ /* 0x002fe2000f8e10ff */
[----:B------:R-:W-:Y:S01]  /*71d0*/  BSSY.RECONVERGENT B0, `(.L_x_2355) ;  /* 0x000000b000007945 */ /* 0x000fe20003800200 */
[----:B------:R-:W-:Y:S01]  /*71e0*/  ISETP.GE.AND P6, PT, R41, 0x581, PT ;  /* 0x000005812900780c */ /* 0x000fe20003fc6270 */
[-C--:B------:R-:W-:Y:S01]  /*71f0*/  FFMA.FTZ R115, R59, -R75.reuse, R115 ;  /* 0x8000004b3b737223 */ /* 0x080fe20000010073 */
[C---:B------:R-:W-:Y:S01]  /*7200*/  ISETP.GE.AND P2, PT, R41.reuse, 0x601, PT ;  /* 0x000006012900780c */ /* 0x040fe20003f46270 */
[----:B--2---:R-:W-:Y:S01]  /*7210*/  FMUL.FTZ R40, R80, R75 ;  /* 0x0000004b50287220 */ /* 0x004fe20000410000 */
[----:B------:R-:W1:Y:S01]  /*7220*/  LDS R45, [R45+0x2690] ;  /* 0x002690002d2d7984 */ /* 0x000e620000000800 */
[C---:B------:R-:W-:Y:S02]  /*7230*/  ISETP.GE.AND P3, PT, R41.reuse, 0x681, PT ;  /* 0x000006812900780c */ /* 0x040fe40003f66270 */
[C---:B------:R-:W-:Y:S02]  /*7240*/  ISETP.GE.AND P4, PT, R41.reuse, 0x701, PT ;  /* 0x000007012900780c */ /* 0x040fe40003f86270 */
[----:B------:R-:W-:-:S04]  /*7250*/  ISETP.GE.AND P5, PT, R41, 0x781, PT ;  /* 0x000007812900780c */ /* 0x000fc80003fa6270 */
[----:B------:R-:W-:Y:S09]  /*7260*/  @!P6 BRA `(.L_x_2356) ;  /* 0x000000000004e947 */ /* 0x000ff20003800000 */
[----:B-1----:R2:W-:Y:S02]  /*7270*/  REDG.E.ADD.F32.FTZ.RN.STRONG.GPU desc[UR32][R42.64+0x1600], R45 ;  /* 0x0016002d2a0079a6 */ /* 0x0025e4000c12f320 */
.L_x_2356:
[----:B------:R-:W-:Y:S05]  /*7280*/  BSYNC.RECONVERGENT B0 ;  /* 0x0000000000007941 */ /* 0x000fea0003800200 */
.L_x_2355:
[-C--:B------:R-:W-:Y:S01]  /*7290*/  FFMA.FTZ R118, R58, -R74.reuse, R118 ;  /* 0x8000004a3a767223 */ /* 0x080fe20000010076 */
[----:B------:R-:W-:Y:S01]  /*72a0*/  FMUL.FTZ R41, R117, R74 ;  /* 0x0000004a75297220 */ /* 0x000fe20000410000 */
[----:B---3--:R-:W-:Y:S01]  /*72b0*/  FFMA.FTZ R44, R40, R115, RZ ;  /* 0x00000073282c7223 */ /* 0x008fe200000100ff */
[-C--:B------:R-:W-:Y:S01]  /*72c0*/  FFMA.FTZ R119, R57, -R73.reuse, R119 ;  /* 0x8000004939777223 */ /* 0x080fe20000010077 */
[----:B------:R-:W-:Y:S01]  /*72d0*/  FMUL.FTZ R46, R134, R73 ;  /* 0x00000049862e7220 */ /* 0x000fe20000410000 */
[----:B------:R-:W-:Y:S01]  /*72e0*/  FFMA.FTZ R120, R56, -R72, R120 ;  /* 0x8000004838787223 */ /* 0x000fe20000010078 */
[----:B0-----:R-:W-:Y:S01]  /*72f0*/  FFMA.FTZ R47, R41, R118, R44 ;  /* 0x00000076292f7223 */ /* 0x001fe2000001002c */
[----:B-12---:R-:W-:Y:S01]  /*7300*/  FMUL.FTZ R45, R83, R72 ;  /* 0x00000048532d7220 */ /* 0x006fe20000410000 */
        /* <DEDUP_REMOVED lines=23> */
.L_x_2358:
[----:B------:R-:W-:Y:S05]  /*7480*/  BSYNC.RECONVERGENT B0 ;  /* 0x0000000000007941 */ /* 0x000fea0003800200 */
.L_x_2357:
[----:B0-----:R0:W3:Y:S01]  /*7490*/  LDS R99, [R100+0x2a90] ;  /* 0x002a900064637984 */ /* 0x0010e20000000800 */
[----:B------:R-:W-:Y:S01]  /*74a0*/  BSSY.RECONVERGENT B0, `(.L_x_2359) ;  /* 0x0000006000007945 */ /* 0x000fe20003800200 */
[-C--:B------:R-:W-:Y:S01]  /*74b0*/  FFMA.FTZ R125, R51, -R67.reuse, R125 ;  /* 0x80000043337d7223 */ /* 0x080fe2000001007d */
[----:B------:R-:W-:Y:S01]  /*74c0*/  FMUL.FTZ R94, R92, R67 ;  /* 0x000000435c5e7220 */ /* 0x000fe20000410000 */
[----:B-12---:R-:W-:Y:S01]  /*74d0*/  FFMA.FTZ R81, R97, R124, R98 ;  /* 0x0000007c61517223 */ /* 0x006fe20000010062 */
[----:B------:R-:W-:Y:S06]  /*74e0*/  @!P3 BRA `(.L_x_2360) ;  /* 0x000000000004b947 */ /* 0x000fec0003800000 */
[----:B---3--:R1:W-:Y:S02]  /*74f0*/  REDG.E.ADD.F32.FTZ.RN.STRONG.GPU desc[UR32][R42.64+0x1a00], R99 ;  /* 0x001a00632a0079a6 */ /* 0x0083e4000c12f320 */
.L_x_2360:
[----:B------:R-:W-:Y:S05]  /*7500*/  BSYNC.RECONVERGENT B0 ;  /* 0x0000000000007941 */ /* 0x000fea0003800200 */
.L_x_2359:
        /* <DEDUP_REMOVED lines=20> */
[-C--:B------:R-:W-:Y:S01]  /*7650*/  FFMA.FTZ R131, R37, -R61.reuse, R131 ;  /* 0x8000003d25837223 */ /* 0x080fe20000010083 */
        /* <DEDUP_REMOVED lines=10> */
.L_x_2362:
[----:B------:R-:W-:Y:S05]  /*7700*/  BSYNC.RECONVERGENT B0 ;  /* 0x0000000000007941 */ /* 0x000fea0003800200 */
.L_x_2361:
[----:B01----:R0:W1:Y:S01]  /*7710*/  LDS R103, [R105+0x2e90] ;  /* 0x002e900069677984 */ /* 0x0030620000000800 */
[----:B------:R-:W-:Y:S01]  /*7720*/  BSSY.RECONVERGENT B0, `(.L_x_2363) ;  /* 0x0000004000007945 */ /* 0x000fe20003800200 */
[----:B------:R-:W-:-:S03]  /*7730*/  FFMA.FTZ R81, R108, R132, R81 ;  /* 0x000000846c517223 */ /* 0x000fc60000010051 */
[----:B------:R-:W-:Y:S05]  /*7740*/  @!P5 BRA `(.L_x_2364) ;  /* 0x000000000004d947 */ /* 0x000fea0003800000 */
[----:B-1----:R2:W-:Y:S02]  /*7750*/  REDG.E.ADD.F32.FTZ.RN.STRONG.GPU desc[UR32][R42.64+0x1e00], R103 ;  /* 0x001e00672a0079a6 */ /* 0x0025e4000c12f320 */
.L_x_2364:
[----:B------:R-:W-:Y:S05]  /*7760*/  BSYNC.RECONVERGENT B0 ;  /* 0x0000000000007941 */ /* 0x000fea0003800200 */
.L_x_2363:
        /* <DEDUP_REMOVED lines=8> */
[----:B------:R-:W-:Y:S01]  /*77f0*/  ISETP.NE.AND P3, PT, R78, RZ, PT ;  /* 0x000000ff4e00720c */ /* 0x000fe20003f65270 */
[----:B--2---:R-:W2:Y:S01]  /*7800*/  SHFL.DOWN PT, R42, R81, 0x1, 0x1f ;  /* 0x08201f00512a7f89 */ /* 0x004ea200000e0000 */
[----:B------:R-:W-:Y:S01]  /*7810*/  FADD.FTZ R165, R46, R165 ;  /* 0x000000a52ea57221 */ /* 0x000fe20000010000 */
[----:B------:R-:W-:Y:S01]  /*7820*/  FADD.FTZ R160, R47, R160 ;  /* 0x000000a02fa07221 */ /* 0x000fe20000010000 */
[----:B------:R-:W-:Y:S01]  /*7830*/  FADD.FTZ R164, R45, R164 ;  /* 0x000000a42da47221 */ /* 0x000fe20000010000 */
[----:B------:R-:W0:Y:S01]  /*7840*/  SHFL.DOWN PT, R43, R82, 0x1, 0x1f ;  /* 0x08201f00522b7f89 */ /* 0x000e2200000e0000 */
[----:B------:R-:W-:Y:S01]  /*7850*/  BSSY.RECONVERGENT B0, `(.L_x_2365) ;  /* 0x000007b000007945 */ /* 0x000fe20003800200 */
[----:B------:R-:W-:Y:S01]  /*7860*/  FADD.FTZ R2, R108, R2 ;  /* 0x000000026c027221 */ /* 0x000fe20000010000 */
[----:B------:R-:W-:Y:S01]  /*7870*/  FADD.FTZ R4, R106, R4 ;  /* 0x000000046a047221 */ /* 0x000fe20000010000 */
        /* <DEDUP_REMOVED lines=26> */
[----:B------:R-:W-:Y:S01]  /*7a20*/  FMUL.FTZ R43, R79, R89 ;  /* 0x000000594f2b7220 */ /* 0x000fe20000410000 */
[----:B------:R-:W-:Y:S01]  /*7a30*/  FADD.FTZ R20, R113, R20 ;  /* 0x0000001471147221 */ /* 0x000fe20000010000 */
[----:B------:R-:W-:Y:S01]  /*7a40*/  FFMA.FTZ R103, R38, R95, R103 ;  /* 0x0000005f26677223 */ /* 0x000fe20000010067 */
[----:B------:R-:W-:Y:S01]  /*7a50*/  FFMA.FTZ R100, R39, R96, R42 ;  /* 0x0000006027647223 */ /* 0x000fe2000001002a */
[----:B------:R-:W-:Y:S01]  /*7a60*/  FMUL.FTZ R95, R128, R43 ;  /* 0x0000002b805f7220 */ /* 0x000fe20000410000 */
[C---:B------:R-:W-:Y:S01]  /*7a70*/  FMUL.FTZ R42, R79.reuse, R90 ;  /* 0x0000005a4f2a7220 */ /* 0x040fe20000410000 */
[----:B------:R-:W-:Y:S01]  /*7a80*/  FMUL.FTZ R43, R79, R91 ;  /* 0x0000005b4f2b7220 */ /* 0x000fe20000410000 */
[----:B------:R-:W-:Y:S01]  /*7a90*/  FADD.FTZ R18, R103, R18 ;  /* 0x0000001267127221 */ /* 0x000fe20000010000 */
[----:B------:R-:W-:Y:S01]  /*7aa0*/  FFMA.FTZ R95, R48, R89, R95 ;  /* 0x00000059305f7223 */ /* 0x000fe2000001005f */
[----:B------:R-:W-:Y:S01]  /*7ab0*/  FMUL.FTZ R96, R127, R42 ;  /* 0x0000002a7f607220 */ /* 0x000fe20000410000 */
[----:B0-----:R-:W-:Y:S01]  /*7ac0*/  @!P2 FADD.FTZ R81, R81, R110 ;  /* 0x0000006e5151a221 */ /* 0x001fe20000010000 */
[----:B------:R-:W-:Y:S01]  /*7ad0*/  FMUL.FTZ R43, R126, R43 ;  /* 0x0000002b7e2b7220 */ /* 0x000fe20000410000 */
[----:B------:R-:W-:Y:S01]  /*7ae0*/  FMUL.FTZ R42, R79, R92 ;  /* 0x0000005c4f2a7220 */ /* 0x000fe20000410000 */
[----:B------:R-:W-:Y:S01]  /*7af0*/  FFMA.FTZ R96, R49, R90, R96 ;  /* 0x0000005a31607223 */ /* 0x000fe20000010060 */
[----:B--2---:R-:W-:Y:S01]  /*7b00*/  @!P2 FADD.FTZ R82, R82, R105 ;  /* 0x000000695252a221 */ /* 0x004fe20000010000 */
[----:B------:R-:W0:Y:S01]  /*7b10*/  SHFL.DOWN PT, R102, R81, 0x8, 0x1f ;  /* 0x09001f0051667f89 */ /* 0x000e2200000e0000 */
[----:B------:R-:W-:Y:S01]  /*7b20*/  ISETP.GT.AND P2, PT, R107, 0x17, PT ;  /* 0x000000176b00780c */ /* 0x000fe20003f44270 */
[----:B------:R-:W-:Y:S01]  /*7b30*/  FMUL.FTZ R42, R125, R42 ;  /* 0x0000002a7d2a7220 */ /* 0x000fe20000410000 */
[----:B------:R-:W-:Y:S01]  /*7b40*/  FFMA.FTZ R91, R50, R91, R43 ;  /* 0x0000005b325b7223 */ /* 0x000fe2000001002b */
[----:B------:R-:W1:Y:S01]  /*7b50*/  SHFL.DOWN PT, R101, R82, 0x8, 0x1f ;  /* 0x09001f0052657f89 */ /* 0x000e6200000e0000 */
[----:B------:R-:W-:Y:S01]  /*7b60*/  FMUL.FTZ R43, R79, R93 ;  /* 0x0000005d4f2b7220 */ /* 0x000fe20000410000 */
[----:B------:R-:W-:Y:S01]  /*7b70*/  FADD.FTZ R16, R95, R16 ;  /* 0x000000105f107221 */ /* 0x000fe20000010000 */
[----:B------:R-:W-:Y:S01]  /*7b80*/  FFMA.FTZ R92, R51, R92, R42 ;  /* 0x0000005c335c7223 */ /* 0x000fe2000001002a */
[C---:B------:R-:W-:Y:S01]  /*7b90*/  FMUL.FTZ R42, R79.reuse, R88 ;  /* 0x000000584f2a7220 */ /* 0x040fe20000410000 */
[----:B------:R-:W-:Y:S01]  /*7ba0*/  FMUL.FTZ R89, R124, R43 ;  /* 0x0000002b7c597220 */ /* 0x000fe20000410000 */
[----:B------:R-:W-:Y:S01]  /*7bb0*/  FMUL.FTZ R43, R79, R85 ;  /* 0x000000554f2b7220 */ /* 0x000fe20000410000 */
[----:B------:R-:W-:Y:S01]  /*7bc0*/  FADD.FTZ R17, R100, R17 ;  /* 0x0000001164117221 */ /* 0x000fe20000010000 */
[----:B------:R-:W-:Y:S01]  /*7bd0*/  FMUL.FTZ R86, R123, R42 ;  /* 0x0000002a7b567220 */ /* 0x000fe20000410000 */
[----:B------:R-:W-:Y:S01]  /*7be0*/  FMUL.FTZ R42, R79, R84 ;  /* 0x000000544f2a7220 */ /* 0x000fe20000410000 */
[----:B------:R-:W-:Y:S01]  /*7bf0*/  FMUL.FTZ R43, R122, R43 ;  /* 0x0000002b7a2b7220 */ /* 0x000fe20000410000 */
[----:B------:R-:W-:Y:S01]  /*7c00*/  FFMA.FTZ R89, R52, R93, R89 ;  /* 0x0000005d34597223 */ /* 0x000fe20000010059 */
[----:B------:R-:W-:Y:S01]  /*7c10*/  FFMA.FTZ R86, R53, R88, R86 ;  /* 0x0000005835567223 */ /* 0x000fe20000010056 */
[----:B------:R-:W-:Y:S01]  /*7c20*/  FMUL.FTZ R42, R121, R42 ;  /* 0x0000002a792a7220 */ /* 0x000fe20000410000 */
[----:B------:R-:W-:Y:S01]  /*7c30*/  FFMA.FTZ R85, R54, R85, R43 ;  /* 0x0000005536557223 */ /* 0x000fe2000001002b */
[----:B------:R-:W-:Y:S01]  /*7c40*/  FMUL.FTZ R43, R79, R83 ;  /* 0x000000534f2b7220 */ /* 0x000fe20000410000 */
[----:B------:R-:W-:Y:S01]  /*7c50*/  FADD.FTZ R15, R96, R15 ;  /* 0x0000000f600f7221 */ /* 0x000fe20000010000 */
[----:B------:R-:W-:Y:S01]  /*7c60*/  FFMA.FTZ R84, R55, R84, R42 ;  /* 0x0000005437547223 */ /* 0x000fe2000001002a */
[----:B------:R-:W-:Y:S01]  /*7c70*/  FMUL.FTZ R42, R79, R134 ;  /* 0x000000864f2a7220 */ /* 0x000fe20000410000 */
[----:B------:R-:W-:Y:S01]  /*7c80*/  FMUL.FTZ R43, R120, R43 ;  /* 0x0000002b782b7220 */ /* 0x000fe20000410000 */
[----:B0-----:R-:W-:Y:S01]  /*7c90*/  @!P2 FADD.FTZ R81, R81, R102 ;  /* 0x000000665151a221 */ /* 0x001fe20000010000 */
[----:B------:R-:W-:Y:S01]  /*7ca0*/  FADD.FTZ R14, R91, R14 ;  /* 0x0000000e5b0e7221 */ /* 0x000fe20000010000 */
[----:B------:R-:W-:Y:S01]  /*7cb0*/  FMUL.FTZ R46, R119, R42 ;  /* 0x0000002a772e7220 */ /* 0x000fe20000410000 */
[----:B------:R-:W-:Y:S01]  /*7cc0*/  FFMA.FTZ R83, R56, R83, R43 ;  /* 0x0000005338537223 */ /* 0x000fe2000001002b */
[----:B-1----:R-:W-:Y:S01]  /*7cd0*/  @!P2 FADD.FTZ R82, R82, R101 ;  /* 0x000000655252a221 */ /* 0x002fe20000010000 */
[----:B------:R-:W0:Y:S01]  /*7ce0*/  SHFL.DOWN PT, R90, R81, 0x10, 0x1f ;  /* 0x0a001f00515a7f89 */ /* 0x000e2200000e0000 */
[----:B------:R-:W-:Y:S01]  /*7cf0*/  ISETP.NE.AND P2, PT, R107, RZ, PT ;  /* 0x000000ff6b00720c */ /* 0x000fe20003f45270 */
[C---:B------:R-:W-:Y:S01]  /*7d00*/  FMUL.FTZ R43, R79.reuse, R117 ;  /* 0x000000754f2b7220 */ /* 0x040fe20000410000 */
[----:B------:R-:W-:Y:S01]  /*7d10*/  FMUL.FTZ R42, R79, R80 ;  /* 0x000000504f2a7220 */ /* 0x000fe20000410000 */
[----:B------:R-:W1:Y:S01]  /*7d20*/  SHFL.DOWN PT, R95, R82, 0x10, 0x1f ;  /* 0x0a001f00525f7f89 */ /* 0x000e6200000e0000 */
[----:B------:R-:W-:Y:S01]  /*7d30*/  FFMA.FTZ R46, R57, R134, R46 ;  /* 0x00000086392e7223 */ /* 0x000fe2000001002e */
[----:B------:R-:W-:Y:S01]  /*7d40*/  FMUL.FTZ R43, R118, R43 ;  /* 0x0000002b762b7220 */ /* 0x000fe20000410000 */
[----:B------:R-:W-:Y:S01]  /*7d50*/  FMUL.FTZ R42, R115, R42 ;  /* 0x0000002a732a7220 */ /* 0x000fe20000410000 */
[----:B------:R-:W-:Y:S01]  /*7d60*/  FADD.FTZ R13, R92, R13 ;  /* 0x0000000d5c0d7221 */ /* 0x000fe20000010000 */
[----:B------:R-:W-:Y:S01]  /*7d70*/  FADD.FTZ R12, R89, R12 ;  /* 0x0000000c590c7221 */ /* 0x000fe20000010000 */
[----:B------:R-:W-:Y:S01]  /*7d80*/  FFMA.FTZ R43, R58, R117, R43 ;  /* 0x000000753a2b7223 */ /* 0x000fe2000001002b */
[----:B------:R-:W-:Y:S01]  /*7d90*/  FFMA.FTZ R42, R59, R80, R42 ;  /* 0x000000503b2a7223 */ /* 0x000fe2000001002a */
        /* <DEDUP_REMOVED lines=38> */
.L_x_2366:
[----:B------:R-:W-:Y:S05]  /*8000*/  BSYNC.RECONVERGENT B0 ;  /* 0x0000000000007941 */ /* 0x000fea0003800200 */
.L_x_2365:
[----:B------:R-:W-:-:S04]  /*8010*/  UIADD3 UR8, UPT, UPT, UR8, 0x1, URZ ;  /* 0x0000000108087890 */ /* 0x000fc8000fffe0ff */
[----:B------:R-:W-:-:S09]  /*8020*/  UISETP.GE.AND UP0, UPT, UR8, UR51, UPT ;  /* 0x000000330800728c */ /* 0x000fd2000bf06270 */
[----:B------:R-:W-:Y:S05]  /*8030*/  BRA.U !UP0, `(.L_x_2367) ;  /* 0xffffffc908587547 */ /* 0x000fea000b83ffff */
.L_x_2322:
[----:B------:R-:W-:Y:S01]  /*8040*/  BAR.SYNC.DEFER_BLOCKING 0x0 ;  /* 0x0000000000007b1d */ /* 0x000fe20000010000 */
[C---:B------:R-:W-:Y:S02]  /*8050*/  SHF.L.U32 R21, R78.reuse, 0x1, RZ ;  /* 0x000000014e157819 */ /* 0x040fe400000006ff */
[----:B------:R-:W-:Y:S02]  /*8060*/  LOP3.LUT R40, R78, 0x1f, RZ, 0xc0, !PT ;  /* 0x0000001f4e287812 */ /* 0x000fe400078ec0ff */
[----:B------:R-:W-:Y:S01]  /*8070*/  LOP3.LUT R21, R21, 0x7c0, RZ, 0xc0, !PT ;  /* 0x000007c015157812 */ /* 0x000fe200078ec0ff */
[----:B------:R-:W2:Y:S01]  /*8080*/  LDCU.64 UR28, c[0x0][0x4f8] ;  /* 0x00009f00ff1c77ac */ /* 0x000ea20008000a00 */
[----:B------:R-:W-:Y:S01]  /*8090*/  MOV R23, 0x10 ;  /* 0x0000001000177802 */ /* 0x000fe20000000f00 */
[----:B0-----:R-:W3:Y:S01]  /*80a0*/  LDL.LU R41, [R1+0x4] ;  /* 0x0000040001297983 */ /* 0x001ee20000300800 */
[----:B------:R-:W-:Y:S01]  /*80b0*/  LOP3.LUT R0, R21, R40, RZ, 0xfc, !PT ;  /* 0x0000002815007212 */ /* 0x000fe200078efcff */
[----:B------:R-:W0:Y:S01]  /*80c0*/  S2UR UR10, SR_CTAID.Y ;  /* 0x00000000000a79c3 */ /* 0x000e220000002600 */
[----:B------:R-:W-:Y:S01]  /*80d0*/  F2FP.F16.F32.PACK_AB R159, R158, R159 ;  /* 0x0000009f9e9f723e */ /* 0x000fe200000000ff */
[----:B------:R-:W3:Y:S01]  /*80e0*/  LDL.LU R42, [R1] ;  /* 0x00000000012a7983 */ /* 0x000ee20000300800 */
[----:B------:R-:W-:Y:S01]  /*80f0*/  F2FP.F16.F32.PACK_AB R157, R164, R165 ;  /* 0x000000a5a49d723e */ /* 0x000fe200000000ff */
[----:B------:R-:W-:Y:S01]  /*8100*/  IMAD.WIDE.U32 R22, R0, R23, UR12 ;  /* 0x0000000c00167e25 */ /* 0x000fe2000f8e0017 */
[----:B------:R-:W0:Y:S01]  /*8110*/  LDCU.64 UR30, c[0x0][0x500] ;  /* 0x0000a000ff1e77ac */ /* 0x000e220008000a00 */
[----:B------:R-:W4:Y:S01]  /*8120*/  LDL.LU R38, [R1+0x10] ;  /* 0x0000100001267983 */ /* 0x000f220000300800 */
[----:B------:R-:W-:Y:S01]  /*8130*/  UIADD3 UR18, UPT, UPT, UR14, -0x1, URZ ;  /* 0xffffffff0e127890 */ /* 0x000fe2000fffe0ff */
[----:B------:R-:W5:Y:S02]  /*8140*/  LDCU.64 UR34, c[0x0][0x550] ;  /* 0x0000aa00ff2277ac */ /* 0x000f640008000a00 */
[----:B------:R-:W4:Y:S04]  /*8150*/  LDG.E.128 R24, desc[UR32][R22.64] ;  /* 0x0000002016187981 */ /* 0x000f28000c1e1d00 */
[----:B------:R-:W4:Y:S01]  /*8160*/  LDG.E.128 R28, desc[UR32][R22.64+0x200] ;  /* 0x00020020161c7981 */ /* 0x000f22000c1e1d00 */
[----:B------:R-:W-:Y:S01]  /*8170*/  F2FP.F16.F32.PACK_AB R158, R160, R161 ;  /* 0x000000a1a09e723e */ /* 0x000fe200000000ff */
[----:B------:R-:W-:Y:S01]  /*8180*/  USHF.L.U32 UR8, UR18, 0xb, URZ ;  /* 0x0000000b12087899 */ /* 0x000fe200080006ff */
[----:B------:R-:W-:-:S03]  /*8190*/  UMOV UR9, URZ ;  /* 0x000000ff00097c82 */ /* 0x000fc60008000000 */
[----:B--2---:R-:W-:-:S04]  /*81a0*/  UIMAD.WIDE.U32 UR16, UR26, UR28, UR8 ;  /* 0x0000001c1a1072a5 */ /* 0x004fc8000f8e0008 */
[----:B------:R-:W-:Y:S02]  /*81b0*/  UIMAD UR17, UR26, UR29, UR17 ;  /* 0x0000001d1a1172a4 */ /* 0x000fe4000f8e0211 */
[----:B0-----:R-:W-:Y:S02]  /*81c0*/  UIMAD UR19, UR10, UR31, URZ ;  /* 0x0000001f0a1372a4 */ /* 0x001fe4000f8e02ff */
[----:B------:R-:W-:Y:S01]  /*81d0*/  UIMAD.WIDE.U32 UR16, UR10, UR30, UR16 ;  /* 0x0000001e0a1072a5 */ /* 0x000fe2000f8e0010 */
[----:B------:R-:W0:Y:S03]  /*81e0*/  LDCU.64 UR28, c[0x0][0x520] ;  /* 0x0000a400ff1c77ac */ /* 0x000e260008000a00 */
[----:B------:R-:W-:Y:S02]  /*81f0*/  UIADD3 UR19, UPT, UPT, UR17, UR19, URZ ;  /* 0x0000001311137290 */ /* 0x000fe4000fffe0ff */
[----:B-----5:R-:W-:Y:S01]  /*8200*/  ULEA UR17, UP0, UR16, UR34, 0x1 ;  /* 0x0000002210117291 */ /* 0x020fe2000f8008ff */
[----:B------:R-:W2:Y:S03]  /*8210*/  LDCU.64 UR30, c[0x0][0x560] ;  /* 0x0000ac00ff1e77ac */ /* 0x000ea60008000a00 */
[----:B------:R-:W-:-:S02]  /*8220*/  ULEA.HI.X UR16, UR16, UR35, UR19, 0x1, UP0 ;  /* 0x0000002310107291 */ /* 0x000fc400080f0c13 */
[----:B------:R-:W-:Y:S02]  /*8230*/  UIADD3 UR21, UP1, UPT, UR21, -0x1000, URZ ;  /* 0xfffff00015157890 */ /* 0x000fe4000ff3e0ff */
[----:B------:R-:W-:Y:S01]  /*8240*/  UIADD3 UR15, UP2, UPT, UR15, -0x1000, URZ ;  /* 0xfffff0000f0f7890 */ /* 0x000fe2000ff5e0ff */
[----:B---3--:R-:W-:Y:S01]  /*8250*/  F2FP.F16.F32.PACK_AB R156, R42, R41 ;  /* 0x000000292a9c723e */ /* 0x008fe200000000ff */
[----:B----4-:R-:W-:Y:S04]  /*8260*/  STS.128 [R77], R24 ;  /* 0x000000184d007388 */ /* 0x010fe80000000c00 */
[----:B------:R-:W-:Y:S01]  /*8270*/  STS.128 [R77+0x200], R28 ;  /* 0x0002001c4d007388 */ /* 0x000fe20000000c00 */
[----:B------:R-:W-:-:S03]  /*8280*/  NOP ;  /* 0x0000000000007918 */ /* 0x000fc60000000000 */
[----:B------:R-:W3:Y:S04]  /*8290*/  LDS.128 R32, [R76] ;  /* 0x000000004c207984 */ /* 0x000ee80000000c00 */
[----:B------:R-:W4:Y:S01]  /*82a0*/  LDS.128 R24, [R76+0x10] ;  /* 0x000010004c187984 */ /* 0x000f220000000c00 */
[----:B------:R-:W-:Y:S01]  /*82b0*/  BAR.SYNC.DEFER_BLOCKING 0x0 ;  /* 0x0000000000007b1d */ /* 0x000fe20000010000 */
[--C-:B---3--:R-:W-:Y:S02]  /*82c0*/  HADD2.F32 R36, -RZ, R32.reuse.H0_H0 ;  /* 0x20000020ff247230 */ /* 0x108fe40000004100 */
[----:B------:R-:W-:Y:S02]  /*82d0*/  HADD2.F32 R32, -RZ, R32.H1_H1 ;  /* 0x30000020ff207230 */ /* 0x000fe40000004100 */
[----:B------:R-:W-:-:S02]  /*82e0*/  HADD2.F32 R22, -RZ, R34.H0_H0 ;  /* 0x20000022ff167230 */ /* 0x000fc40000004100 */
[----:B------:R-:W-:Y:S01]  /*82f0*/  FADD.FTZ R37, R36, UR6 ;  /* 0x0000000624257e21 */ /* 0x000fe20008010000 */
[--C-:B------:R-:W-:Y:S02]  /*8300*/  HADD2.F32 R36, -RZ, R33.reuse.H0_H0 ;  /* 0x20000021ff247230 */ /* 0x100fe40000004100 */
[----:B------:R-:W-:Y:S01]  /*8310*/  FADD.FTZ R32, R32, UR6 ;  /* 0x0000000620207e21 */ /* 0x000fe20008010000 */
[----:B------:R-:W-:Y:S02]  /*8320*/  HADD2.F32 R33, -RZ, R33.H1_H1 ;  /* 0x30000021ff217230 */ /* 0x000fe40000004100 */
[----:B------:R-:W-:Y:S01]  /*8330*/  FADD.FTZ R31, R22, UR6 ;  /* 0x00000006161f7e21 */ /* 0x000fe20008010000 */
[----:B------:R-:W-:Y:S01]  /*8340*/  FSETP.GTU.FTZ.AND P1, PT, R37, 20, PT ;  /* 0x41a000002500780b */ /* 0x000fe20003f3c000 */
[----:B------:R-:W-:Y:S01]  /*8350*/  FADD.FTZ R36, R36, UR6 ;  /* 0x0000000624247e21 */ /* 0x000fe20008010000 */
        /* <DEDUP_REMOVED lines=8> */
[----:B------:R-:W-:-:S03]  /*83e0*/  FADD.FTZ R34, R34, UR6 ;  /* 0x0000000622227e21 */ /* 0x000fc60008010000 */
[----:B------:R-:W-:Y:S01]  /*83f0*/  @!P1 FMUL.FTZ R22, R37, -1.4426950216293334961 ;  /* 0xbfb8aa3b25169820 */ /* 0x000fe20000410000 */
[----:B------:R-:W-:Y:S01]  /*8400*/  FADD.FTZ R35, R35, UR6 ;  /* 0x0000000623237e21 */ /* 0x000fe20008010000 */
[----:B------:R-:W-:Y:S01]  /*8410*/  @!P2 FMUL.FTZ R23, R32, -1.4426950216293334961 ;  /* 0xbfb8aa3b2017a820 */ /* 0x000fe20000410000 */
[----:B------:R-:W-:Y:S01]  /*8420*/  FADD.FTZ R32, R30, UR6 ;  /* 0x000000061e207e21 */ /* 0x000fe20008010000 */
[----:B------:R-:W-:Y:S01]  /*8430*/  FSETP.GTU.FTZ.AND P6, PT, R34, 20, PT ;  /* 0x41a000002200780b */ /* 0x000fe20003fdc000 */
[----:B------:R-:W-:Y:S01]  /*8440*/  @!P5 FMUL.FTZ R30, R31, -1.4426950216293334961 ;  /* 0xbfb8aa3b1f1ed820 */ /* 0x000fe20000410000 */
[----:B------:R-:W3:Y:S01]  /*8450*/  @!P1 MUFU.EX2 R22, R22 ;  /* 0x0000001600169308 */ /* 0x000ee20000000800 */
[----:B------:R-:W-:Y:S01]  /*8460*/  @!P3 FMUL.FTZ R28, R36, -1.4426950216293334961 ;  /* 0xbfb8aa3b241cb820 */ /* 0x000fe20000410000 */
[----:B------:R-:W-:Y:S01]  /*8470*/  FSETP.GTU.FTZ.AND P0, PT, R32, 20, PT ;  /* 0x41a000002000780b */ /* 0x000fe20003f1c000 */
[----:B------:R-:W-:Y:S01]  /*8480*/  @!P4 FMUL.FTZ R29, R33, -1.4426950216293334961 ;  /* 0xbfb8aa3b211dc820 */ /* 0x000fe20000410000 */
[----:B------:R-:W5:Y:S01]  /*8490*/  @!P2 MUFU.EX2 R23, R23 ;  /* 0x000000170017a308 */ /* 0x000f620000000800 */
[----:B----4-:R-:W-:-:S02]  /*84a0*/  HADD2.F32 R33, -RZ, R24.H0_H0 ;  /* 0x20000018ff217230 */ /* 0x010fc40000004100 */
[----:B------:R-:W-:Y:S01]  /*84b0*/  HADD2.F32 R24, -RZ, R24.H1_H1 ;  /* 0x30000018ff187230 */ /* 0x000fe20000004100 */
[----:B------:R-:W4:Y:S02]  /*84c0*/  @!P3 MUFU.EX2 R28, R28 ;  /* 0x0000001c001cb308 */ /* 0x000f240000000800 */
[----:B------:R-:W-:Y:S01]  /*84d0*/  FADD.FTZ R33, R33, UR6 ;  /* 0x0000000621217e21 */ /* 0x000fe20008010000 */
[----:B------:R-:W-:Y:S01]  /*84e0*/  @!P6 FMUL.FTZ R31, R34, -1.4426950216293334961 ;  /* 0xbfb8aa3b221fe820 */ /* 0x000fe20000410000 */
[----:B------:R-:W1:Y:S01]  /*84f0*/  @!P4 MUFU.EX2 R29, R29 ;  /* 0x0000001d001dc308 */ /* 0x000e620000000800 */
[----:B---3--:R-:W-:Y:S02]  /*8500*/  @!P1 FADD.FTZ R22, R22, 1 ;  /* 0x3f80000016169421 */ /* 0x008fe40000010000 */
[----:B------:R-:W-:Y:S01]  /*8510*/  @!P0 FMUL.FTZ R32, R32, -1.4426950216293334961 ;  /* 0xbfb8aa3b20208820 */ /* 0x000fe20000410000 */
[----:B------:R-:W3:Y:S01]  /*8520*/  @!P5 MUFU.EX2 R30, R30 ;  /* 0x0000001e001ed308 */ /* 0x000ee20000000800 */
[----:B-----5:R-:W-:-:S03]  /*8530*/  @!P2 FADD.FTZ R23, R23, 1 ;  /* 0x3f8000001717a421 */ /* 0x020fc60000010000 */
[----:B------:R-:W5:Y:S01]  /*8540*/  @!P1 MUFU.RCP R22, R22 ;  /* 0x0000001600169308 */ /* 0x000f620000001000 */
[----:B----4-:R-:W-:Y:S01]  /*8550*/  @!P3 FADD.FTZ R28, R28, 1 ;  /* 0x3f8000001c1cb421 */ /* 0x010fe20000010000 */
[----:B-1----:R-:W-:-:S06]  /*8560*/  @!P4 FADD.FTZ R29, R29, 1 ;  /* 0x3f8000001d1dc421 */ /* 0x002fcc0000010000 */
[----:B------:R-:W1:Y:S01]  /*8570*/  @!P2 MUFU.RCP R23, R23 ;  /* 0x000000170017a308 */ /* 0x000e620000001000 */
[----:B---3--:R-:W-:-:S07]  /*8580*/  @!P5 FADD.FTZ R30, R30, 1 ;  /* 0x3f8000001e1ed421 */ /* 0x008fce0000010000 */
[----:B------:R-:W3:Y:S01]  /*8590*/  @!P6 MUFU.EX2 R31, R31 ;  /* 0x0000001f001fe308 */ /* 0x000ee20000000800 */
[----:B-----5:R-:W-:Y:S01]  /*85a0*/  @!P1 FMUL.FTZ R5, R5, R22 ;  /* 0x0000001605059220 */ /* 0x020fe20000410000 */
[----:B------:R-:W-:Y:S02]  /*85b0*/  FSETP.GTU.FTZ.AND P1, PT, R35, 20, PT ;  /* 0x41a000002300780b */ /* 0x000fe40003f3c000 */
[----:B------:R-:W4:Y:S01]  /*85c0*/  @!P3 MUFU.RCP R34, R28 ;  /* 0x0000001c0022b308 */ /* 0x000f220000001000 */
[----:B-1----:R-:W-:Y:S01]  /*85d0*/  @!P2 FMUL.FTZ R6, R6, R23 ;  /* 0x000000170606a220 */ /* 0x002fe20000410000 */
[----:B------:R-:W-:-:S06]  /*85e0*/  FSETP.GTU.FTZ.AND P2, PT, R33, 20, PT ;  /* 0x41a000002100780b */ /* 0x000fcc0003f5c000 */
[----:B------:R-:W1:Y:S01]  /*85f0*/  @!P0 MUFU.EX2 R32, R32 ;  /* 0x0000002000208308 */ /* 0x000e620000000800 */
[----:B---3--:R-:W-:Y:S02]  /*8600*/  @!P6 FADD.FTZ R31, R31, 1 ;  /* 0x3f8000001f1fe421 */ /* 0x008fe40000010000 */
[----:B------:R-:W-:Y:S01]  /*8610*/  @!P1 FMUL.FTZ R22, R35, -1.4426950216293334961 ;  /* 0xbfb8aa3b23169820 */ /* 0x000fe20000410000 */
[----:B------:R-:W3:Y:S01]  /*8620*/  @!P4 MUFU.RCP R29, R29 ;  /* 0x0000001d001dc308 */ /* 0x000ee20000001000 */
[----:B----4-:R-:W-:Y:S02]  /*8630*/  @!P3 FMUL.FTZ R7, R7, R34 ;  /* 0x000000220707b220 */ /* 0x010fe40000410000 */
[----:B------:R-:W-:-:S05]  /*8640*/  @!P2 FMUL.FTZ R28, R33, -1.4426950216293334961 ;  /* 0xbfb8aa3b211ca820 */ /* 0x000fca0000410000 */
[----:B------:R-:W4:Y:S01]  /*8650*/  @!P1 MUFU.EX2 R22, R22 ;  /* 0x0000001600169308 */ /* 0x000f220000000800 */
[----:B-1----:R-:W-:-:S03]  /*8660*/  @!P0 FADD.FTZ R32, R32, 1 ;  /* 0x3f80000020208421 */ /* 0x002fc60000010000 */
[----:B------:R-:W1:Y:S01]  /*8670*/  @!P5 MUFU.RCP R30, R30 ;  /* 0x0000001e001ed308 */ /* 0x000e620000001000 */
[----:B---3--:R-:W-:Y:S01]  /*8680*/  @!P4 FMUL.FTZ R8, R8, R29 ;  /* 0x0000001d0808c220 */ /* 0x008fe20000410000 */
[----:B------:R-:W-:-:S06]  /*8690*/  HADD2.F32 R29, -RZ, R26.H0_H0 ;  /* 0x2000001aff1d7230 */ /* 0x000fcc0000004100 */
[----:B------:R-:W3:Y:S01]  /*86a0*/  @!P2 MUFU.EX2 R28, R28 ;  /* 0x0000001c001ca308 */ /* 0x000ee20000000800 */
[----:B------:R-:W-:Y:S02]  /*86b0*/  HADD2.F32 R26, -RZ, R26.H1_H1 ;  /* 0x3000001aff1a7230 */ /* 0x000fe40000004100 */
[----:B----4-:R-:W-:Y:S01]  /*86c0*/  @!P1 FADD.FTZ R23, R22, 1 ;  /* 0x3f80000016179421 */ /* 0x010fe20000010000 */
[--C-:B------:R-:W-:Y:S01]  /*86d0*/  HADD2.F32 R22, -RZ, R25.reuse.H0_H0 ;  /* 0x20000019ff167230 */ /* 0x100fe20000004100 */
[----:B------:R-:W4:Y:S01]  /*86e0*/  @!P6 MUFU.RCP R31, R31 ;  /* 0x0000001f001fe308 */ /* 0x000f220000001000 */
[----:B------:R-:W-:Y:S02]  /*86f0*/  HADD2.F32 R25, -RZ, R25.H1_H1 ;  /* 0x30000019ff197230 */ /* 0x000fe40000004100 */
[----:B------:R-:W-:Y:S01]  /*8700*/  FADD.FTZ R29, R29, UR6 ;  /* 0x000000061d1d7e21 */ /* 0x000fe20008010000 */
[----:B------:R-:W-:Y:S02]  /*8710*/  FADD.FTZ R26, R26, UR6 ;  /* 0x000000061a1a7e21 */ /* 0x000fe40008010000 */
[----:B------:R-:W-:Y:S01]  /*8720*/  FADD.FTZ R25, R25, UR6 ;  /* 0x0000000619197e21 */ /* 0x000fe20008010000 */
[----:B-1----:R-:W-:Y:S01]  /*8730*/  @!P5 FMUL.FTZ R9, R9, R30 ;  /* 0x0000001e0909d220 */ /* 0x002fe20000410000 */
[----:B------:R-:W1:Y:S01]  /*8740*/  @!P0 MUFU.RCP R32, R32 ;  /* 0x0000002000208308 */ /* 0x000e620000001000 */
[----:B------:R-:W-:Y:S01]  /*8750*/  FADD.FTZ R30, R24, UR6 ;  /* 0x00000006181e7e21 */ /* 0x000fe20008010000 */
[----:B---3--:R-:W-:Y:S01]  /*8760*/  @!P2 FADD.FTZ R28, R28, 1 ;  /* 0x3f8000001c1ca421 */ /* 0x008fe20000010000 */
[----:B------:R-:W-:Y:S01]  /*8770*/  FSETP.GTU.FTZ.AND P4, PT, R25, 20, PT ;  /* 0x41a000001900780b */ /* 0x000fe20003f9c000 */
[----:B------:R-:W-:-:S02]  /*8780*/  HADD2.F32 R24, -RZ, R27.H0_H0 ;  /* 0x2000001bff187230 */ /* 0x000fc40000004100 */
[----:B------:R-:W-:Y:S01]  /*8790*/  HADD2.F32 R27, -RZ, R27.H1_H1 ;  /* 0x3000001bff1b7230 */ /* 0x000fe20000004100 */
[----:B------:R-:W-:Y:S01]  /*87a0*/  FSETP.GTU.FTZ.AND P3, PT, R30, 20, PT ;  /* 0x41a000001e00780b */ /* 0x000fe20003f7c000 */
[----:B------:R-:W3:Y:S01]  /*87b0*/  @!P1 MUFU.RCP R23, R23 ;  /* 0x0000001700179308 */ /* 0x000ee20000001000 */
[----:B----4-:R-:W-:Y:S01]  /*87c0*/  @!P6 FMUL.FTZ R10, R10, R31 ;  /* 0x0000001f0a0ae220 */ /* 0x010fe20000410000 */
[----:B------:R-:W-:Y:S01]  /*87d0*/  FSETP.GTU.FTZ.AND P6, PT, R29, 20, PT ;  /* 0x41a000001d00780b */ /* 0x000fe20003fdc000 */
[----:B------:R-:W-:Y:S01]  /*87e0*/  FADD.FTZ R31, R22, UR6 ;  /* 0x00000006161f7e21 */ /* 0x000fe20008010000 */
[----:B------:R-:W-:-:S04]  /*87f0*/  FADD.FTZ R27, R27, UR6 ;  /* 0x000000061b1b7e21 */ /* 0x000fc80008010000 */
[----:B------:R-:W4:Y:S01]  /*8800*/  @!P2 MUFU.RCP R28, R28 ;  /* 0x0000001c001ca308 */ /* 0x000f220000001000 */
[----:B------:R-:W-:Y:S01]  /*8810*/  FSETP.GTU.FTZ.AND P5, PT, R31, 20, PT ;  /* 0x41a000001f00780b */ /* 0x000fe20003fbc000 */
[----:B-1----:R-:W-:Y:S01]  /*8820*/  @!P0 FMUL.FTZ R11, R11, R32 ;  /* 0x000000200b0b8220 */ /* 0x002fe20000410000 */
[----:B------:R-:W-:Y:S01]  /*8830*/  FADD.FTZ R32, R24, UR6 ;  /* 0x0000000618207e21 */ /* 0x000fe20008010000 */
[----:B------:R-:W-:Y:S01]  /*8840*/  FSETP.GTU.FTZ.AND P0, PT, R26, 20, PT ;  /* 0x41a000001a00780b */ /* 0x000fe20003f1c000 */
[----:B------:R-:W-:Y:S01]  /*8850*/  @!P4 FMUL.FTZ R24, R25, -1.4426950216293334961 ;  /* 0xbfb8aa3b1918c820 */ /* 0x000fe20000410000 */
[----:B------:R-:W-:Y:S01]  /*8860*/  @!P3 FMUL.FTZ R22, R30, -1.4426950216293334961 ;  /* 0xbfb8aa3b1e16b820 */ /* 0x000fe20000410000 */
[----:B------:R-:W-:Y:S01]  /*8870*/  @!P6 FMUL.FTZ R25, R29, -1.4426950216293334961 ;  /* 0xbfb8aa3b1d19e820 */ /* 0x000fe20000410000 */
[----:B---3--:R-:W-:Y:S01]  /*8880*/  @!P1 FMUL.FTZ R12, R12, R23 ;  /* 0x000000170c0c9220 */ /* 0x008fe20000410000 */
[----:B------:R-:W-:Y:S02]  /*8890*/  FSETP.GTU.FTZ.AND P1, PT, R32, 20, PT ;  /* 0x41a000002000780b */ /* 0x000fe40003f3c000 */
[----:B------:R1:W-:Y:S03]  /*88a0*/  @!P6 MUFU.EX2 R29, R25 ;  /* 0x00000019001de308 */ /* 0x0003e60000000800 */
[----:B------:R-:W-:Y:S01]  /*88b0*/  @!P5 FMUL.FTZ R23, R31, -1.4426950216293334961 ;  /* 0xbfb8aa3b1f17d820 */ /* 0x000fe20000410000 */
[----:B------:R-:W-:Y:S01]  /*88c0*/  STS.128 [R76], R156 ;  /* 0x0000009c4c007388 */ /* 0x000fe20000000c00 */
[----:B------:R-:W3:Y:S01]  /*88d0*/  @!P3 MUFU.EX2 R22, R22 ;  /* 0x000000160016b308 */ /* 0x000ee20000000800 */
[----:B------:R-:W-:Y:S01]  /*88e0*/  @!P0 FMUL.FTZ R26, R26, -1.4426950216293334961 ;  /* 0xbfb8aa3b1a1a8820 */ /* 0x000fe20000410000 */
[----:B----4-:R-:W-:Y:S01]  /*88f0*/  @!P2 FMUL.FTZ R13, R13, R28 ;  /* 0x0000001c0d0da220 */ /* 0x010fe20000410000 */
[----:B------:R-:W-:Y:S01]  /*8900*/  FSETP.GTU.FTZ.AND P2, PT, R27, 20, PT ;  /* 0x41a000001b00780b */ /* 0x000fe20003f5c000 */
[----:B------:R4:W5:Y:S01]  /*8910*/  @!P4 MUFU.EX2 R28, R24 ;  /* 0x00000018001cc308 */ /* 0x0009620000000800 */
[----:B-1----:R-:W-:Y:S01]  /*8920*/  F2FP.F16.F32.PACK_AB R25, R151, R152 ;  /* 0x000000989719723e */ /* 0x002fe200000000ff */
[----:B------:R-:W-:-:S02]  /*8930*/  @!P1 FMUL.FTZ R30, R32, -1.4426950216293334961 ;  /* 0xbfb8aa3b201e9820 */ /* 0x000fc40000410000 */
[----:B------:R-:W1:Y:S04]  /*8940*/  @!P5 MUFU.EX2 R23, R23 ;  /* 0x000000170017d308 */ /* 0x000e680000000800 */
[----:B------:R0:W2:Y:S01]  /*8950*/  @!P0 MUFU.EX2 R32, R26 ;  /* 0x0000001a00208308 */ /* 0x0000a20000000800 */
[----:B----4-:R-:W-:Y:S01]  /*8960*/  F2FP.F16.F32.PACK_AB R24, R153, R154 ;  /* 0x0000009a9918723e */ /* 0x010fe200000000ff */
[----:B---3--:R-:W-:Y:S02]  /*8970*/  @!P3 FADD.FTZ R22, R22, 1 ;  /* 0x3f8000001616b421 */ /* 0x008fe40000010000 */
[----:B------:R-:W-:Y:S01]  /*8980*/  @!P2 FMUL.FTZ R31, R27, -1.4426950216293334961 ;  /* 0xbfb8aa3b1b1fa820 */ /* 0x000fe20000410000 */
[----:B------:R-:W-:Y:S01]  /*8990*/  F2FP.F16.F32.PACK_AB R27, R2, R3 ;  /* 0x00000003021b723e */ /* 0x000fe200000000ff */
[----:B------:R-:W3:Y:S01]  /*89a0*/  @!P1 MUFU.EX2 R33, R30 ;  /* 0x0000001e00219308 */ /* 0x000ee20000000800 */
[----:B0-----:R-:W-:-:S03]  /*89b0*/  F2FP.F16.F32.PACK_AB R26, R4, R150 ;  /* 0x00000096041a723e */ /* 0x001fc600000000ff */
[----:B------:R0:W4:Y:S01]  /*89c0*/  @!P2 MUFU.EX2 R34, R31 ;  /* 0x0000001f0022a308 */ /* 0x0001220000000800 */
[----:B-----5:R-:W-:Y:S01]  /*89d0*/  @!P4 FADD.FTZ R2, R28, 1 ;  /* 0x3f8000001c02c421 */ /* 0x020fe20000010000 */
[----:B------:R-:W-:Y:S01]  /*89e0*/  @!P6 FADD.FTZ R3, R29, 1 ;  /* 0x3f8000001d03e421 */ /* 0x000fe20000010000 */
[----:B------:R-:W-:Y:S01]  /*89f0*/  STS.128 [R76+0x10], R24 ;  /* 0x000010184c007388 */ /* 0x000fe20000000c00 */
[----:B------:R-:W-:-:S03]  /*8a00*/  NOP ;  /* 0x0000000000007918 */ /* 0x000fc60000000000 */
[----:B0-----:R-:W0:Y:S01]  /*8a10*/  LDS.128 R28, [R77] ;  /* 0x000000004d1c7984 */ /* 0x001e220000000c00 */
[----:B------:R-:W5:Y:S03]  /*8a20*/  @!P3 MUFU.RCP R35, R22 ;  /* 0x000000160023b308 */ /* 0x000f660000001000 */
[----:B------:R-:W0:Y:S01]  /*8a30*/  LDS.128 R24, [R77+0x200] ;  /* 0x000200004d187984 */ /* 0x000e220000000c00 */
[----:B-1----:R-:W-:-:S04]  /*8a40*/  @!P5 FADD.FTZ R23, R23, 1 ;  /* 0x3f8000001717d421 */ /* 0x002fc80000010000 */
[----:B------:R1:W5:Y:S01]  /*8a50*/  @!P4 MUFU.RCP R37, R2 ;  /* 0x000000020025c308 */ /* 0x0003620000001000 */
[----:B--2---:R-:W-:Y:S01]  /*8a60*/  @!P0 FADD.FTZ R32, R32, 1 ;  /* 0x3f80000020208421 */ /* 0x004fe20000010000 */
[----:B---3--:R-:W-:Y:S01]  /*8a70*/  @!P1 FADD.FTZ R33, R33, 1 ;  /* 0x3f80000021219421 */ /* 0x008fe20000010000 */
[----:B----4-:R-:W-:-:S05]  /*8a80*/  @!P2 FADD.FTZ R34, R34, 1 ;  /* 0x3f8000002222a421 */ /* 0x010fca0000010000 */
[----:B------:R2:W-:Y:S01]  /*8a90*/  @!P6 MUFU.RCP R22, R3 ;  /* 0x000000030016e308 */ /* 0x0005e20000001000 */
[----:B-1----:R-:W-:Y:S02]  /*8aa0*/  MOV R2, UR17 ;  /* 0x0000001100027c02 */ /* 0x002fe40008000f00 */
[----:B--2---:R-:W-:-:S05]  /*8ab0*/  MOV R3, UR16 ;  /* 0x0000001000037c02 */ /* 0x004fca0008000f00 */
[----:B------:R1:W2:Y:S01]  /*8ac0*/  @!P5 MUFU.RCP R4, R23 ;  /* 0x000000170004d308 */ /* 0x0002a20000001000 */
[----:B-----5:R-:W-:Y:S01]  /*8ad0*/  @!P3 FMUL.FTZ R14, R14, R35 ;  /* 0x000000230e0eb220 */ /* 0x020fe20000410000 */
[----:B------:R-:W-:Y:S01]  /*8ae0*/  @!P4 FMUL.FTZ R16, R16, R37 ;  /* 0x000000251010c220 */ /* 0x000fe20000410000 */
[----:B------:R-:W3:Y:S01]  /*8af0*/  LDCU.64 UR16, c[0x0][0x518] ;  /* 0x0000a300ff1077ac */ /* 0x000ee20008000a00 */
[----:B------:R-:W-:-:S04]  /*8b00*/  IMAD.WIDE.U32 R2, R0, 0x10, R2 ;  /* 0x0000001000027825 */ /* 0x000fc800078e0002 */
[----:B------:R-:W4:Y:S01]  /*8b10*/  @!P0 MUFU.RCP R39, R32 ;  /* 0x0000002000278308 */ /* 0x000f220000001000 */
[----:B0-----:R-:W-:Y:S07]  /*8b20*/  STG.E.128 desc[UR32][R2.64], R28 ;  /* 0x0000001c02007986 */ /* 0x001fee000c101d20 */
[----:B------:R-:W0:Y:S01]  /*8b30*/  @!P1 MUFU.RCP R36, R33 ;  /* 0x0000002100249308 */ /* 0x000e220000001000 */
[----:B------:R5:W-:Y:S07]  /*8b40*/  STG.E.128 desc[UR32][R2.64+0x200], R24 ;  /* 0x0002001802007986 */ /* 0x000bee000c101d20 */
[----:B------:R-:W3:Y:S01]  /*8b50*/  @!P2 MUFU.RCP R41, R34 ;  /* 0x000000220029a308 */ /* 0x000ee20000001000 */
[----:B-1----:R-:W-:Y:S01]  /*8b60*/  FADD.FTZ R23, R5, R38 ;  /* 0x0000002605177221 */ /* 0x002fe20000010000 */
[----:B--2---:R-:W-:-:S03]  /*8b70*/  @!P5 FMUL.FTZ R15, R15, R4 ;  /* 0x000000040f0fd220 */ /* 0x004fc60000410000 */
[----:B------:R-:W-:Y:S01]  /*8b80*/  FADD.FTZ R4, R23, R6 ;  /* 0x0000000617047221 */ /* 0x000fe20000010000 */
[----:B------:R-:W-:Y:S01]  /*8b90*/  @!P6 FMUL.FTZ R17, R17, R22 ;  /* 0x000000161111e220 */ /* 0x000fe20000410000 */
[----:B----4-:R-:W-:Y:S01]  /*8ba0*/  @!P0 FMUL.FTZ R18, R18, R39 ;  /* 0x0000002712128220 */ /* 0x010fe20000410000 */
[----:B------:R-:W-:Y:S01]  /*8bb0*/  F2FP.F16.F32.PACK_AB R32, R6, R5 ;  /* 0x000000050620723e */ /* 0x000fe200000000ff */
[----:B------:R-:W-:Y:S01]  /*8bc0*/  FADD.FTZ R5, R4, R7 ;  /* 0x0000000704057221 */ /* 0x000fe20000010000 */
[----:B0-----:R-:W-:Y:S01]  /*8bd0*/  @!P1 FMUL.FTZ R19, R19, R36 ;  /* 0x0000002413139220 */ /* 0x001fe20000410000 */
[----:B------:R-:W-:Y:S02]  /*8be0*/  F2FP.F16.F32.PACK_AB R33, R8, R7 ;  /* 0x000000070821723e */ /* 0x000fe400000000ff */
[----:B------:R-:W-:Y:S01]  /*8bf0*/  F2FP.F16.F32.PACK_AB R35, R12, R11 ;  /* 0x0000000b0c23723e */ /* 0x000fe200000000ff */
[----:B---3--:R-:W-:Y:S01]  /*8c00*/  @!P2 FMUL.FTZ R20, R20, R41 ;  /* 0x000000291414a220 */ /* 0x008fe20000410000 */
[----:B------:R-:W-:Y:S01]  /*8c10*/  F2FP.F16.F32.PACK_AB R34, R10, R9 ;  /* 0x000000090a22723e */ /* 0x000fe200000000ff */
[----:B------:R-:W-:Y:S01]  /*8c20*/  BAR.SYNC.DEFER_BLOCKING 0x0 ;  /* 0x0000000000007b1d */ /* 0x000fe20000010000 */
[----:B------:R-:W-:Y:S01]  /*8c30*/  F2FP.F16.F32.PACK_AB R38, R18, R17 ;  /* 0x000000111226723e */ /* 0x000fe200000000ff */
[----:B------:R-:W-:Y:S01]  /*8c40*/  FADD.FTZ R8, R5, R8 ;  /* 0x0000000805087221 */ /* 0x000fe20000010000 */
[----:B------:R-:W-:-:S02]  /*8c50*/  F2FP.F16.F32.PACK_AB R39, R20, R19 ;  /* 0x000000131427723e */ /* 0x000fc400000000ff */
[----:B------:R-:W-:Y:S02]  /*8c60*/  F2FP.F16.F32.PACK_AB R37, R16, R15 ;  /* 0x0000000f1025723e */ /* 0x000fe400000000ff */
[----:B------:R-:W-:Y:S01]  /*8c70*/  F2FP.F16.F32.PACK_AB R36, R14, R13 ;  /* 0x0000000d0e24723e */ /* 0x000fe200000000ff */
[----:B------:R-:W-:-:S04]  /*8c80*/  FADD.FTZ R9, R8, R9 ;  /* 0x0000000908097221 */ /* 0x000fc80000010000 */
[----:B------:R-:W-:Y:S01]  /*8c90*/  FADD.FTZ R10, R9, R10 ;  /* 0x0000000a090a7221 */ /* 0x000fe20000010000 */
[----:B------:R-:W-:-:S03]  /*8ca0*/  UIMAD.WIDE.U32 UR8, UR26, UR16, UR8 ;  /* 0x000000101a0872a5 */ /* 0x000fc6000f8e0008 */
[----:B------:R-:W-:Y:S01]  /*8cb0*/  FADD.FTZ R11, R10, R11 ;  /* 0x0000000b0a0b7221 */ /* 0x000fe20000010000 */
[----:B------:R-:W-:Y:S04]  /*8cc0*/  STS.128 [R76], R32 ;  /* 0x000000204c007388 */ /* 0x000fe80000000c00 */
[----:B------:R-:W-:Y:S01]  /*8cd0*/  STS.128 [R76+0x10], R36 ;  /* 0x000010244c007388 */ /* 0x000fe20000000c00 */
[----:B------:R-:W-:-:S03]  /*8ce0*/  NOP ;  /* 0x0000000000007918 */ /* 0x000fc60000000000 */
[----:B------:R-:W0:Y:S04]  /*8cf0*/  LDS.128 R28, [R77] ;  /* 0x000000004d1c7984 */ /* 0x000e280000000c00 */
[----:B------:R-:W1:Y:S01]  /*8d00*/  LDS.128 R44, [R77+0x200] ;  /* 0x000200004d2c7984 */ /* 0x000e620000000c00 */
[----:B------:R-:W-:Y:S01]  /*8d10*/  FADD.FTZ R12, R11, R12 ;  /* 0x0000000c0b0c7221 */ /* 0x000fe20000010000 */
[----:B------:R-:W-:-:S03]  /*8d20*/  UIMAD UR9, UR26, UR17, UR9 ;  /* 0x000000111a0972a4 */ /* 0x000fc6000f8e0209 */
[----:B------:R-:W-:Y:S01]  /*8d30*/  FADD.FTZ R13, R12, R13 ;  /* 0x0000000d0c0d7221 */ /* 0x000fe20000010000 */
[----:B------:R-:W-:Y:S02]  /*8d40*/  UIMAD UR16, UR10, UR29, URZ ;  /* 0x0000001d0a1072a4 */ /* 0x000fe4000f8e02ff */
[----:B------:R-:W-:Y:S01]  /*8d50*/  UIMAD.WIDE.U32 UR8, UR10, UR28, UR8 ;  /* 0x0000001c0a0872a5 */ /* 0x000fe2000f8e0008 */
[----:B------:R-:W-:-:S03]  /*8d60*/  FADD.FTZ R14, R13, R14 ;  /* 0x0000000e0d0e7221 */ /* 0x000fc60000010000 */
[----:B------:R-:W-:Y:S01]  /*8d70*/  UIADD3 UR16, UPT, UPT, UR9, UR16, URZ ;  /* 0x0000001009107290 */ /* 0x000fe2000fffe0ff */
[----:B------:R-:W-:Y:S01]  /*8d80*/  FADD.FTZ R15, R14, R15 ;  /* 0x0000000f0e0f7221 */ /* 0x000fe20000010000 */
[----:B------:R-:W-:-:S03]  /*8d90*/  ULEA UR9, UP0, UR8, UR30, 0x1 ;  /* 0x0000001e08097291 */ /* 0x000fc6000f8008ff */
[----:B------:R-:W-:Y:S01]  /*8da0*/  FADD.FTZ R16, R15, R16 ;  /* 0x000000100f107221 */ /* 0x000fe20000010000 */
[----:B------:R-:W-:Y:S02]  /*8db0*/  ULEA.HI.X UR8, UR8, UR31, UR16, 0x1, UP0 ;  /* 0x0000001f08087291 */ /* 0x000fe400080f0c10 */
[----:B-----5:R-:W-:Y:S01]  /*8dc0*/  MOV R2, UR9 ;  /* 0x0000000900027c02 */ /* 0x020fe20008000f00 */
[----:B------:R-:W-:-:S03]  /*8dd0*/  FADD.FTZ R17, R16, R17 ;  /* 0x0000001110117221 */ /* 0x000fc60000010000 */
[----:B------:R-:W-:Y:S01]  /*8de0*/  MOV R3, UR8 ;  /* 0x0000000800037c02 */ /* 0x000fe20008000f00 */
[----:B------:R-:W-:Y:S02]  /*8df0*/  FADD.FTZ R18, R17, R18 ;  /* 0x0000001211127221 */ /* 0x000fe40000010000 */
        /* <DEDUP_REMOVED lines=15> */
.L_x_2288:
        /* <DEDUP_REMOVED lines=45> */
.L_x_2370:
[----:B------:R-:W-:Y:S05]  /*91c0*/  BSYNC.RECONVERGENT B0 ;  /* 0x0000000000007941 */ /* 0x000fea0003800200 */
.L_x_2369:
        /* <DEDUP_REMOVED lines=43> */
.L_x_2372:
[----:B------:R-:W-:Y:S05]  /*9480*/  BSYNC.RECONVERGENT B0 ;  /* 0x0000000000007941 */ /* 0x000fea0003800200 */
.L_x_2371:
        /* <DEDUP_REMOVED lines=15> */
.L_x_2374:
        /* <DEDUP_REMOVED lines=30> */
.L_x_2373:
[----:B------:R-:W-:Y:S05]  /*9760*/  EXIT ;  /* 0x000000000000794d */ /* 0x000fea0003800000 */
.L_x_2327:
[----:B------:R-:W-:Y:S01]  /*9770*/  MOV R135, R133 ;  /* 0x0000008500877202 */ /* 0x000fe20000000f00 */
[----:B------:R-:W-:Y:S01]  /*9780*/  HFMA2 R137, -RZ, RZ, 0, 5.9604644775390625e-08 ;  /* 0x00000001ff897431 */ /* 0x000fe200000001ff */
[----:B------:R-:W-:Y:S02]  /*9790*/  MOV R142, RZ ;  /* 0x000000ff008e7202 */ /* 0x000fe40000000f00 */
[----:B------:R-:W-:-:S07]  /*97a0*/  MOV R86, 0xffffffff ;  /* 0xffffffff00567802 */ /* 0x000fce0000000f00 */
[----:B-1---5:R-:W-:Y:S05]  /*97b0*/  WARPSYNC.COLLECTIVE R86, `(.L_x_2375) ;  /* 0x0000000056087348 */ /* 0x022fea0003c00000 */
[----:B------:R0:W2:Y:S02]  /*97c0*/  SHFL.UP P6, R87, R135, R137, R142 ;  /* 0x0400008987577389 */ /* 0x0000a400000c008e */
[----:B012--5:R-:W-:Y:S05]  /*97d0*/  ENDCOLLECTIVE ;  /* 0x000000000000791b */ /* 0x027fea0003800000 */
.L_x_2375:
[----:B------:R-:W-:Y:S02]  /*97e0*/  MOV R135, R134 ;  /* 0x0000008600877202 */ /* 0x000fe40000000f00 */
[----:B------:R-:W-:-:S07]  /*97f0*/  MOV R136, R87 ;  /* 0x0000005700887202 */ /* 0x000fce0000000f00 */
[----:B------:R-:W-:Y:S05]  /*9800*/  WARPSYNC.COLLECTIVE R86, `(.L_x_2376) ;  /* 0x0000000056087348 */ /* 0x000fea0003c00000 */
[----:B------:R0:W1:Y:S02]  /*9810*/  SHFL.UP P6, R87, R135, R137, R142 ;  /* 0x0400008987577389 */ /* 0x00006400000c008e */
[----:B01----:R-:W-:Y:S05]  /*9820*/  ENDCOLLECTIVE ;  /* 0x000000000000791b */ /* 0x003fea0003800000 */
.L_x_2376:
        /* <DEDUP_REMOVED lines=8> */
.L_x_2377:
[----:B------:R-:W-:Y:S02]  /*98b0*/  MOV R135, R138 ;  /* 0x0000008a00877202 */ /* 0x000fe40000000f00 */
[----:B------:R-:W-:-:S07]  /*98c0*/  MOV R136, R87 ;  /* 0x0000005700887202 */ /* 0x000fce0000000f00 */
[----:B------:R-:W-:Y:S05]  /*98d0*/  WARPSYNC.COLLECTIVE R86, `(.L_x_2378) ;  /* 0x0000000056087348 */ /* 0x000fea0003c00000 */
[----:B------:R0:W1:Y:S02]  /*98e0*/  SHFL.UP P6, R87, R135, R137, R142 ;  /* 0x0400008987577389 */ /* 0x00006400000c008e */
[----:B01----:R-:W-:Y:S05]  /*98f0*/  ENDCOLLECTIVE ;  /* 0x000000000000791b */ /* 0x003fea0003800000 */
.L_x_2378:
        /* <DEDUP_REMOVED lines=8> */
.L_x_2379:
[----:B------:R-:W-:Y:S02]  /*9980*/  MOV R135, R140 ;  /* 0x0000008c00877202 */ /* 0x000fe40000000f00 */
[----:B------:R-:W-:-:S07]  /*9990*/  MOV R134, R87 ;  /* 0x0000005700867202 */ /* 0x000fce0000000f00 */
[----:B------:R-:W-:Y:S05]  /*99a0*/  WARPSYNC.COLLECTIVE R86, `(.L_x_2380) ;  /* 0x0000000056087348 */ /* 0x000fea0003c00000 */
[----:B------:R0:W1:Y:S02]  /*99b0*/  SHFL.UP P6, R87, R135, R137, R142 ;  /* 0x0400008987577389 */ /* 0x00006400000c008e */
[----:B01----:R-:W-:Y:S05]  /*99c0*/  ENDCOLLECTIVE ;  /* 0x000000000000791b */ /* 0x003fea0003800000 */
.L_x_2380:
        /* <DEDUP_REMOVED lines=8> */
.L_x_2381:
[----:B------:R-:W-:Y:S02]  /*9a50*/  MOV R135, R136 ;  /* 0x0000008800877202 */ /* 0x000fe40000000f00 */
[----:B------:R-:W-:-:S07]  /*9a60*/  MOV R134, R87 ;  /* 0x0000005700867202 */ /* 0x000fce0000000f00 */
[----:B------:R-:W-:Y:S05]  /*9a70*/  WARPSYNC.COLLECTIVE R86, `(.L_x_2382) ;  /* 0x0000000056087348 */ /* 0x000fea0003c00000 */
[----:B------:R0:W1:Y:S02]  /*9a80*/  SHFL.UP P6, R87, R135, R137, R142 ;  /* 0x0400008987577389 */ /* 0x00006400000c008e */
[----:B01----:R-:W-:Y:S05]  /*9a90*/  ENDCOLLECTIVE ;  /* 0x000000000000791b */ /* 0x003fea0003800000 */
.L_x_2382:
        /* <DEDUP_REMOVED lines=8> */
.L_x_2383:
[----:B------:R-:W-:Y:S02]  /*9b20*/  MOV R135, R134 ;  /* 0x0000008600877202 */ /* 0x000fe40000000f00 */
[----:B------:R-:W-:-:S07]  /*9b30*/  MOV R138, R87 ;  /* 0x00000057008a7202 */ /* 0x000fce0000000f00 */
[----:B------:R-:W-:Y:S05]  /*9b40*/  WARPSYNC.COLLECTIVE R86, `(.L_x_2384) ;  /* 0x0000000056087348 */ /* 0x000fea0003c00000 */
[----:B------:R0:W1:Y:S02]  /*9b50*/  SHFL.UP P6, R87, R135, R137, R142 ;  /* 0x0400008987577389 */ /* 0x00006400000c008e */
[----:B01----:R-:W-:Y:S05]  /*9b60*/  ENDCOLLECTIVE ;  /* 0x000000000000791b */ /* 0x003fea0003800000 */
.L_x_2384:
[----:B------:R-:W-:Y:S05]  /*9b70*/  BRA `(.L_x_2385) ;  /* 0xffffffb800f07947 */ /* 0x000fea000383ffff */
.L_x_2328:
        /* <DEDUP_REMOVED lines=8> */
.L_x_2387:
[----:B------:R-:W-:Y:S05]  /*9c00*/  BSYNC B0 ;  /* 0x0000000000007941 */ /* 0x000fea0003800000 */
.L_x_2386:
[----:B------:R-:W-:Y:S05]  /*9c10*/  BRA `(.L_x_2388) ;  /* 0xffffffb800e07947 */ /* 0x000fea000383ffff */
.L_x_2329:
        /* <DEDUP_REMOVED lines=8> */
.L_x_2390:
[----:B------:R-:W-:Y:S05]  /*9ca0*/  BSYNC B0 ;  /* 0x0000000000007941 */ /* 0x000fea0003800000 */
.L_x_2389:
[----:B------:R-:W-:Y:S05]  /*9cb0*/  BRA `(.L_x_2391) ;  /* 0xffffffb800c07947 */ /* 0x000fea000383ffff */
.L_x_2330:
        /* <DEDUP_REMOVED lines=8> */
.L_x_2393:
[----:B------:R-:W-:Y:S05]  /*9d40*/  BSYNC B0 ;  /* 0x0000000000007941 */ /* 0x000fea0003800000 */
.L_x_2392:
        /* <DEDUP_REMOVED lines=10> */
.L_x_2394:
[----:B------:R-:W-:Y:S02]  /*9df0*/  MOV R134, R87 ;  /* 0x0000005700867202 */ /* 0x000fe40000000f00 */
[----:B------:R-:W-:-:S07]  /*9e00*/  MOV R87, R40 ;  /* 0x0000002800577202 */ /* 0x000fce0000000f00 */
[----:B------:R-:W-:Y:S05]  /*9e10*/  WARPSYNC.COLLECTIVE R86, `(.L_x_2395) ;  /* 0x0000000056087348 */ /* 0x000fea0003c00000 */
[----:B------:R0:W1:Y:S02]  /*9e20*/  SHFL.IDX P2, R149, R87, R147, R148 ;  /* 0x0000009357957389 */ /* 0x0000640000040094 */
[----:B01----:R-:W-:Y:S05]  /*9e30*/  ENDCOLLECTIVE ;  /* 0x000000000000791b */ /* 0x003fea0003800000 */
.L_x_2395:
[----:B------:R-:W-:Y:S02]  /*9e40*/  MOV R87, R41 ;  /* 0x0000002900577202 */ /* 0x000fe40000000f00 */
[----:B------:R-:W-:-:S07]  /*9e50*/  MOV R40, R149 ;  /* 0x0000009500287202 */ /* 0x000fce0000000f00 */
[----:B------:R-:W-:Y:S05]  /*9e60*/  WARPSYNC.COLLECTIVE R86, `(.L_x_2396) ;  /* 0x0000000056087348 */ /* 0x000fea0003c00000 */
[----:B------:R0:W1:Y:S02]  /*9e70*/  SHFL.IDX P2, R149, R87, R147, R148 ;  /* 0x0000009357957389 */ /* 0x0000640000040094 */
[----:B01----:R-:W-:Y:S05]  /*9e80*/  ENDCOLLECTIVE ;  /* 0x000000000000791b */ /* 0x003fea0003800000 */
.L_x_2396:
[----:B------:R-:W-:Y:S01]  /*9e90*/  MOV R41, R149 ;  /* 0x0000009500297202 */ /* 0x000fe20000000f00 */
[----:B------:R-:W-:Y:S06]  /*9ea0*/  BRA `(.L_x_2397) ;  /* 0xffffffb8005c7947 */ /* 0x000fec000383ffff */
.L_x_2332:
        /* <DEDUP_REMOVED lines=9> */
.L_x_2398:
[----:B------:R-:W-:Y:S02]  /*9f40*/  ISETP.GT.U32.AND P6, PT, R156, 0xf, PT ;  /* 0x0000000f9c00780c */ /* 0x000fe40003fc4070 */
[----:B------:R-:W-:Y:S02]  /*9f50*/  MOV R147, R149 ;  /* 0x0000009500937202 */ /* 0x000fe40000000f00 */
[----:B------:R-:W-:-:S03]  /*9f60*/  MOV R149, R163 ;  /* 0x000000a300957202 */ /* 0x000fc60000000f00 */
[----:B------:R-:W-:-:S07]  /*9f70*/  @P3 FMUL.FTZ R147, R147, R162 ;  /* 0x000000a293933220 */ /* 0x000fce0000410000 */
[----:B------:R-:W-:Y:S05]  /*9f80*/  WARPSYNC.COLLECTIVE R86, `(.L_x_2399) ;  /* 0x0000000056087348 */ /* 0x000fea0003c00000 */
[----:B------:R0:W1:Y:S02]  /*9f90*/  SHFL.DOWN P2, R149, R149, R87, R148 ;  /* 0x0800005795957389 */ /* 0x0000640000040094 */
[----:B01----:R-:W-:Y:S05]  /*9fa0*/  ENDCOLLECTIVE ;  /* 0x000000000000791b */ /* 0x003fea0003800000 */
.L_x_2399:
        /* <DEDUP_REMOVED lines=11> */
.L_x_2400:
[----:B------:R-:W-:Y:S02]  /*a060*/  MOV R147, R149 ;  /* 0x0000009500937202 */ /* 0x000fe40000000f00 */
[----:B------:R-:W-:-:S03]  /*a070*/  MOV R149, R163 ;  /* 0x000000a300957202 */ /* 0x000fc60000000f00 */
[----:B------:R-:W-:-:S07]  /*a080*/  @!P3 FMUL.FTZ R147, R162, R147 ;  /* 0x00000093a293b220 */ /* 0x000fce0000410000 */
[----:B------:R-:W-:Y:S05]  /*a090*/  WARPSYNC.COLLECTIVE R86, `(.L_x_2401) ;  /* 0x0000000056087348 */ /* 0x000fea0003c00000 */
[----:B------:R0:W1:Y:S02]  /*a0a0*/  SHFL.DOWN P2, R149, R149, R87, R148 ;  /* 0x0800005795957389 */ /* 0x0000640000040094 */
[----:B01----:R-:W-:Y:S05]  /*a0b0*/  ENDCOLLECTIVE ;  /* 0x000000000000791b */ /* 0x003fea0003800000 */
.L_x_2401:
        /* <DEDUP_REMOVED lines=10> */
.L_x_2402:
[----:B------:R-:W-:Y:S02]  /*a160*/  MOV R147, R149 ;  /* 0x0000009500937202 */ /* 0x000fe40000000f00 */
[----:B------:R-:W-:-:S03]  /*a170*/  MOV R149, R163 ;  /* 0x000000a300957202 */ /* 0x000fc60000000f00 */
[----:B------:R-:W-:-:S07]  /*a180*/  @!P4 FMUL.FTZ R147, R162, R147 ;  /* 0x00000093a293c220 */ /* 0x000fce0000410000 */
[----:B------:R-:W-:Y:S05]  /*a190*/  WARPSYNC.COLLECTIVE R86, `(.L_x_2403) ;  /* 0x0000000056087348 */ /* 0x000fea0003c00000 */
[----:B------:R0:W1:Y:S02]  /*a1a0*/  SHFL.DOWN P2, R149, R149, R87, R148 ;  /* 0x0800005795957389 */ /* 0x0000640000040094 */
[----:B01----:R-:W-:Y:S05]  /*a1b0*/  ENDCOLLECTIVE ;  /* 0x000000000000791b */ /* 0x003fea0003800000 */
.L_x_2403:
        /* <DEDUP_REMOVED lines=10> */
.L_x_2404:
[----:B------:R-:W-:Y:S02]  /*a260*/  MOV R147, R149 ;  /* 0x0000009500937202 */ /* 0x000fe40000000f00 */
[----:B------:R-:W-:-:S03]  /*a270*/  MOV R149, R163 ;  /* 0x000000a300957202 */ /* 0x000fc60000000f00 */
[----:B------:R-:W-:-:S07]  /*a280*/  @!P5 FMUL.FTZ R147, R162, R147 ;  /* 0x00000093a293d220 */ /* 0x000fce0000410000 */
[----:B------:R-:W-:Y:S05]  /*a290*/  WARPSYNC.COLLECTIVE R86, `(.L_x_2405) ;  /* 0x0000000056087348 */ /* 0x000fea0003c00000 */
[----:B------:R0:W1:Y:S02]  /*a2a0*/  SHFL.DOWN P2, R149, R149, R87, R148 ;  /* 0x0800005795957389 */ /* 0x0000640000040094 */
[----:B01----:R-:W-:Y:S05]  /*a2b0*/  ENDCOLLECTIVE ;  /* 0x000000000000791b */ /* 0x003fea0003800000 */
.L_x_2405:
        /* <DEDUP_REMOVED lines=10> */
.L_x_2406:
[----:B------:R-:W-:Y:S02]  /*a360*/  MOV R147, R149 ;  /* 0x0000009500937202 */ /* 0x000fe40000000f00 */
[----:B------:R-:W-:-:S03]  /*a370*/  MOV R149, R163 ;  /* 0x000000a300957202 */ /* 0x000fc60000000f00 */
[----:B------:R-:W-:-:S07]  /*a380*/  @!P6 FMUL.FTZ R147, R162, R147 ;  /* 0x00000093a293e220 */ /* 0x000fce0000410000 */
[----:B------:R-:W-:Y:S05]  /*a390*/  WARPSYNC.COLLECTIVE R86, `(.L_x_2407) ;  /* 0x0000000056087348 */ /* 0x000fea0003c00000 */
[----:B------:R0:W1:Y:S02]  /*a3a0*/  SHFL.DOWN P2, R149, R149, R87, R148 ;  /* 0x0800005795957389 */ /* 0x0000640000040094 */
[----:B01----:R-:W-:Y:S05]  /*a3b0*/  ENDCOLLECTIVE ;  /* 0x000000000000791b */ /* 0x003fea0003800000 */
.L_x_2407:
        /* <DEDUP_REMOVED lines=10> */
.L_x_2408:
[----:B------:R-:W-:Y:S02]  /*a460*/  MOV R87, R163 ;  /* 0x000000a300577202 */ /* 0x000fe40000000f00 */
[----:B------:R-:W-:-:S07]  /*a470*/  MOV R157, R149 ;  /* 0x00000095009d7202 */ /* 0x000fce0000000f00 */
[----:B------:R-:W-:Y:S05]  /*a480*/  WARPSYNC.COLLECTIVE R86, `(.L_x_2409) ;  /* 0x0000000056087348 */ /* 0x000fea0003c00000 */
[----:B------:R0:W1:Y:S02]  /*a490*/  SHFL.IDX P2, R149, R87, R147, R148 ;  /* 0x0000009357957389 */ /* 0x0000640000040094 */
[----:B01----:R-:W-:Y:S05]  /*a4a0*/  ENDCOLLECTIVE ;  /* 0x000000000000791b */ /* 0x003fea0003800000 */
.L_x_2409:
        /* <DEDUP_REMOVED lines=8> */
.L_x_2410:
[----:B------:R-:W-:Y:S02]  /*a530*/  MOV R162, R149 ;  /* 0x0000009500a27202 */ /* 0x000fe40000000f00 */
[----:B------:R-:W-:-:S07]  /*a540*/  MOV R149, R163 ;  /* 0x000000a300957202 */ /* 0x000fce0000000f00 */
[----:B------:R-:W-:Y:S05]  /*a550*/  WARPSYNC.COLLECTIVE R86, `(.L_x_2411) ;  /* 0x0000000056087348 */ /* 0x000fea0003c00000 */
[----:B------:R0:W1:Y:S02]  /*a560*/  SHFL.DOWN P2, R149, R149, R87, R148 ;  /* 0x0800005795957389 */ /* 0x0000640000040094 */
[----:B01----:R-:W-:Y:S05]  /*a570*/  ENDCOLLECTIVE ;  /* 0x000000000000791b */ /* 0x003fea0003800000 */
.L_x_2411:
[----:B------:R-:W-:Y:S02]  /*a580*/  MOV R87, R40 ;  /* 0x0000002800577202 */ /* 0x000fe40000000f00 */
[----:B------:R-:W-:-:S07]  /*a590*/  MOV R163, R149 ;  /* 0x0000009500a37202 */ /* 0x000fce0000000f00 */
[----:B------:R-:W-:Y:S05]  /*a5a0*/  WARPSYNC.COLLECTIVE R86, `(.L_x_2412) ;  /* 0x0000000056087348 */ /* 0x000fea0003c00000 */
[----:B------:R0:W1:Y:S02]  /*a5b0*/  SHFL.IDX P2, R149, R87, R147, R148 ;  /* 0x0000009357957389 */ /* 0x0000640000040094 */
[----:B01----:R-:W-:Y:S05]  /*a5c0*/  ENDCOLLECTIVE ;  /* 0x000000000000791b */ /* 0x003fea0003800000 */
.L_x_2412:
[----:B------:R-:W-:Y:S02]  /*a5d0*/  MOV R87, R41 ;  /* 0x0000002900577202 */ /* 0x000fe40000000f00 */
[----:B------:R-:W-:-:S07]  /*a5e0*/  MOV R40, R149 ;  /* 0x0000009500287202 */ /* 0x000fce0000000f00 */
[----:B------:R-:W-:Y:S05]  /*a5f0*/  WARPSYNC.COLLECTIVE R86, `(.L_x_2413) ;  /* 0x0000000056087348 */ /* 0x000fea0003c00000 */
[----:B------:R0:W1:Y:S02]  /*a600*/  SHFL.IDX P2, R149, R87, R147, R148 ;  /* 0x0000009357957389 */ /* 0x0000640000040094 */
[----:B01----:R-:W-:Y:S05]  /*a610*/  ENDCOLLECTIVE ;  /* 0x000000000000791b */ /* 0x003fea0003800000 */
.L_x_2413:
[----:B------:R-:W-:Y:S02]  /*a620*/  MOV R41, R149 ;  /* 0x0000009500297202 */ /* 0x000fe40000000f00 */
[----:B------:R-:W-:Y:S01]  /*a630*/  ISETP.NE.AND P2, PT, R78, 0x1f, PT ;  /* 0x0000001f4e00780c */ /* 0x000fe20003f45270 */
[----:B------:R-:W-:-:S12]  /*a640*/  BRA `(.L_x_2414) ;  /* 0xffffffbc00047947 */ /* 0x000fd8000383ffff */
.L_x_2415:
        /* <DEDUP_REMOVED lines=11> */
.L_x_10431:


//--------------------- .text._Z25selective_scan_bwd_kernelI32Selective_Scan_bwd_kernel_traitsILi128ELi16ELb1ELb1ELb0ELb0ELb0EN3c104HalfEfEEv12SSMParamsBwd --------------------------
	.section	.text._Z25selective_scan_bwd_kernelI32Selective_Scan_bwd_kernel_traitsILi128ELi16ELb1ELb1ELb0ELb0ELb0EN3c104HalfEfEEv12SSMParamsBwd,"ax",@progbits
	.align	128
        .global         _Z25selective_scan_bwd_kernelI32Selective_Scan_bwd_kernel_traitsILi128ELi16ELb1ELb1ELb0ELb0ELb0EN3c104HalfEfEEv12SSMParamsBwd
        .type           _Z25selective_scan_bwd_kernelI32Selective_Scan_bwd_kernel_traitsILi128ELi16ELb1ELb1ELb0ELb0ELb0EN3c104HalfEfEEv12SSMParamsBwd,@function
        .size           _Z25selective_scan_bwd_kernelI32Selective_Scan_bwd_kernel_traitsILi128ELi16ELb1ELb1ELb0ELb0ELb0EN3c104HalfEfEEv12SSMParamsBwd,(.L_x_10432 - _Z25selective_scan_bwd_kernelI32Selective_Scan_bwd_kernel_traitsILi128ELi16ELb1ELb1ELb0ELb0ELb0EN3c104HalfEfEEv12SSMParamsBwd)
        .other          _Z25selective_scan_bwd_kernelI32Selective_Scan_bwd_kernel_traitsILi128ELi16ELb1ELb1ELb0ELb0ELb0EN3c104HalfEfEEv12SSMParamsBwd,@"STO_CUDA_ENTRY STV_DEFAULT"
_Z25selective_scan_bwd_kernelI32Selective_Scan_bwd_kernel_traitsILi128ELi16ELb1ELb1ELb0ELb0ELb0EN3c104HalfEfEEv12SSMParamsBwd:
.text._Z25selective_scan_bwd_kernelI32Selective_Scan_bwd_kernel_traitsILi128ELi16ELb1ELb1ELb0ELb0ELb0EN3c104HalfEfEEv12SSMParamsBwd:
        /* <DEDUP_REMOVED lines=68> */
[----:B-1----:R-:W-:Y:S02]  /*0440*/  UIMAD.WIDE.U32 UR20, UR10, UR6, URZ ;  /* 0x000000060a1472a5 */ /* 0x002fe4000f8e00ff */
[----:B--2---:R-:W-:Y:S01]  /*0450*/  UISETP.NE.U32.AND UP0, UPT, UR28, URZ, UPT ;  /* 0x000000ff1c00728c */ /* 0x004fe2000bf05070 */
[----:B------:R-:W-:Y:S01]  /*0460*/  UMOV UR9, UR5 ;  /* 0x0000000500097c82 */ /* 0x000fe20008000000 */
[----:B------:R-:W-:-:S02]  /*0470*/  UIMAD UR21, UR10, UR7, UR21 ;  /* 0x000000070a1572a4 */ /* 0x000fc4000f8e0215 */
[----:B------:R-:W-:Y:S02]  /*0480*/  UIADD3 UR17, UPT, UPT, -UR9, URZ, URZ ;  /* 0x000000ff09117290 */ /* 0x000fe4000fffe1ff */
[----:B------:R-:W-:Y:S02]  /*0490*/  UISETP.NE.AND.EX UP0, UPT, UR29, URZ, UPT, UP0 ;  /* 0x000000ff1d00728c */ /* 0x000fe4000bf05300 */
[----:B------:R-:W-:Y:S01]  /*04a0*/  UIMAD UR17, UR32, UR17, UR24 ;  /* 0x00000011201172a4 */ /* 0x000fe2000f8e0218 */
[----:B------:R-:W1:Y:S03]  /*04b0*/  LDCU.64 UR6, c[0x0][0x528] ;  /* 0x0000a500ff0677ac */ /* 0x000e660008000a00 */
[----:B------:R-:W-:Y:S02]  /*04c0*/  UISETP.GT.U32.AND UP2, UPT, UR32, UR17, UPT ;  /* 0x000000112000728c */ /* 0x000fe4000bf44070 */
[----:B----4-:R-:W-:Y:S01]  /*04d0*/  UIMAD.WIDE.U32 UR4, UR10, UR18, URZ ;  /* 0x000000120a0472a5 */ /* 0x010fe2000f8e00ff */
[----:B------:R-:W2:Y:S03]  /*04e0*/  LDCU.64 UR28, c[0x0][0x3c8] ;  /* 0x00007900ff1c77ac */ /* 0x000ea60008000a00 */
[----:B------:R-:W-:Y:S01]  /*04f0*/  UIMAD UR5, UR10, UR19, UR5 ;  /* 0x000000130a0572a4 */ /* 0x000fe2000f8e0205 */
[----:B------:R-:W3:Y:S04]  /*0500*/  @UP0 LDCU UR24, c[0x0][0x384] ;  /* 0x00007080ff1807ac */ /* 0x000ee80008000800 */
[----:B------:R-:W-:-:S02]  /*0510*/  @!UP2 UIADD3 UR17, UPT, UPT, UR17, -UR32, URZ ;  /* 0x800000201111a290 */ /* 0x000fc4000fffe0ff */
[----:B------:R-:W-:Y:S02]  /*0520*/  @!UP2 UIADD3 UR9, UPT, UPT, UR9, 0x1, URZ ;  /* 0x000000010909a890 */ /* 0x000fe4000fffe0ff */
[----:B------:R-:W-:Y:S02]  /*0530*/  UISETP.GE.U32.AND UP1, UPT, UR17, UR32, UPT ;  /* 0x000000201100728c */ /* 0x000fe4000bf26070 */
[----:B------:R-:W-:Y:S02]  /*0540*/  ULOP3.LUT UR17, UR8, UR25, URZ, 0x3c, !UPT ;  /* 0x0000001908117292 */ /* 0x000fe4000f8e3cff */
[----:B------:R-:W-:Y:S02]  /*0550*/  UIMAD.WIDE.U32 UR18, UR8, UR30, UR4 ;  /* 0x0000001e081272a5 */ /* 0x000fe4000f8e0004 */
[----:B------:R-:W-:Y:S02]  /*0560*/  UISETP.GE.AND UP2, UPT, UR17, URZ, UPT ;  /* 0x000000ff1100728c */ /* 0x000fe4000bf46270 */
[----:B------:R-:W-:Y:S01]  /*0570*/  UIMAD UR22, UR8, UR31, UR19 ;  /* 0x0000001f081672a4 */ /* 0x000fe2000f8e0213 */
[----:B------:R-:W4:Y:S02]  /*0580*/  LDCU.64 UR4, c[0x0][0x448] ;  /* 0x00008900ff0477ac */ /* 0x000f240008000a00 */
[----:B------:R-:W-:-:S02]  /*0590*/  @UP1 UIADD3 UR9, UPT, UPT, UR9, 0x1, URZ ;  /* 0x0000000109091890 */ /* 0x000fc4000fffe0ff */
[----:B------:R-:W-:-:S04]  /*05a0*/  UISETP.NE.AND UP1, UPT, UR25, URZ, UPT ;  /* 0x000000ff1900728c */ /* 0x000fc8000bf25270 */
[----:B------:R-:W-:Y:S02]  /*05b0*/  @!UP2 UIADD3 UR9, UPT, UPT, -UR9, URZ, URZ ;  /* 0x000000ff0909a290 */ /* 0x000fe4000fffe1ff */
[----:B------:R-:W-:Y:S01]  /*05c0*/  UIADD3 UR19, UP2, UPT, UR16, UR18, URZ ;  /* 0x0000001210137290 */ /* 0x000fe2000ff5e0ff */
[----:B------:R-:W5:Y:S03]  /*05d0*/  @UP0 LDCU.64 UR30, c[0x0][0x480] ;  /* 0x00009000ff1e07ac */ /* 0x000f660008000a00 */
[----:B------:R-:W-:Y:S02]  /*05e0*/  UIADD3.X UR22, UPT, UPT, UR11, UR22, URZ, UP2, !UPT ;  /* 0x000000160b167290 */ /* 0x000fe400097fe4ff */
[----:B------:R-:W-:Y:S02]  /*05f0*/  @!UP1 ULOP3.LUT UR9, URZ, UR25, URZ, 0x33, !UPT ;  /* 0x00000019ff099292 */ /* 0x000fe4000f8e33ff */
[----:B-1----:R-:W-:-:S02]  /*0600*/  ULEA UR18, UP1, UR19, UR6, 0x1 ;  /* 0x0000000613127291 */ /* 0x002fc4000f8208ff */
[----:B------:R-:W-:Y:S01]  /*0610*/  USHF.R.S32.HI UR6, URZ, 0x1f, UR9 ;  /* 0x0000001fff067899 */ /* 0x000fe20008011409 */
[----:B------:R-:W1:Y:S03]  /*0620*/  @UP0 LDCU UR25, c[0x0][0x38c] ;  /* 0x00007180ff1907ac */ /* 0x000e660008000800 */
[----:B--2---:R-:W-:Y:S02]  /*0630*/  UIMAD UR6, UR6, UR28, URZ ;  /* 0x0000001c060672a4 */ /* 0x004fe4000f8e02ff */
[----:B------:R-:W-:Y:S02]  /*0640*/  UIMAD.WIDE.U32 UR20, UR9, UR28, UR20 ;  /* 0x0000001c091472a5 */ /* 0x000fe4000f8e0014 */
[----:B------:R-:W-:Y:S02]  /*0650*/  UIMAD UR17, UR9, UR29, UR6 ;  /* 0x0000001d091172a4 */ /* 0x000fe4000f8e0206 */
[----:B---3--:R-:W-:-:S02]  /*0660*/  @UP0 UIMAD UR10, UR10, UR24, UR8 ;  /* 0x000000180a0a02a4 */ /* 0x008fc4000f8e0208 */
[----:B------:R-:W-:Y:S02]  /*0670*/  ULEA.HI.X UR22, UR19, UR7, UR22, 0x1, UP1 ;  /* 0x0000000713167291 */ /* 0x000fe400088f0c16 */
[----:B------:R-:W-:Y:S02]  /*0680*/  UIADD3 UR16, UP1, UPT, UR16, UR20, URZ ;  /* 0x0000001410107290 */ /* 0x000fe4000ff3e0ff */
[----:B------:R-:W-:Y:S02]  /*0690*/  UIADD3 UR19, UPT, UPT, UR21, UR17, URZ ;  /* 0x0000001115137290 */ /* 0x000fe4000fffe0ff */
[----:B------:R-:W-:Y:S02]  /*06a0*/  @UP0 UIMAD UR10, UR10, UR23, URZ ;  /* 0x000000170a0a02a4 */ /* 0x000fe4000f8e02ff */
[----:B----4-:R-:W-:Y:S02]  /*06b0*/  ULEA UR17, UP2, UR16, UR4, 0x1 ;  /* 0x0000000410117291 */ /* 0x010fe4000f8408ff */
[----:B------:R-:W-:-:S02]  /*06c0*/  UIADD3.X UR19, UPT, UPT, UR11, UR19, URZ, UP1, !UPT ;  /* 0x000000130b137290 */ /* 0x000fc40008ffe4ff */
[----:B-1----:R-:W-:Y:S02]  /*06d0*/  @UP0 UIMAD UR10, UR10, UR25, URZ ;  /* 0x000000190a0a02a4 */ /* 0x002fe4000f8e02ff */
[----:B------:R-:W-:Y:S01]  /*06e0*/  ULEA.HI.X UR19, UR16, UR5, UR19, 0x1, UP2 ;  /* 0x0000000510137291 */ /* 0x000fe200090f0c13 */
[----:B------:R-:W-:Y:S02]  /*06f0*/  UMOV UR4, URZ ;  /* 0x000000ff00047c82 */ /* 0x000fe40008000000 */
[----:B------:R-:W-:Y:S01]  /*0700*/  UMOV UR5, URZ ;  /* 0x000000ff00057c82 */ /* 0x000fe20008000000 */
[----:B-----5:R-:W-:Y:S02]  /*0710*/  @UP0 UIMAD.WIDE UR4, UR10, 0x8, UR30 ;  /* 0x000000080a0408a5 */ /* 0x020fe4000f8e021e */
        /* <DEDUP_REMOVED lines=9> */
[----:B------:R-:W-:Y:S01]  /*07b0*/  UMOV UR11, UR12 ;  /* 0x0000000c000b7c82 */ /* 0x000fe20008000000 */
[----:B------:R2:W-:Y:S01]  /*07c0*/  STL [R1+0x44], RZ ;  /* 0x000044ff01007387 */ /* 0x0005e20000100800 */
[----:B------:R-:W-:Y:S01]  /*07d0*/  UMOV UR12, UR13 ;  /* 0x0000000d000c7c82 */ /* 0x000fe20008000000 */
[----:B------:R-:W-:Y:S01]  /*07e0*/  UMOV UR13, UR14 ;  /* 0x0000000e000d7c82 */ /* 0x000fe20008000000 */
[----:B------:R-:W-:Y:S01]  /*07f0*/  UMOV UR14, UR18 ;  /* 0x00000012000e7c82 */ /* 0x000fe20008000000 */
[----:B------:R2:W-:Y:S01]  /*0800*/  STL [R1+0x48], RZ ;  /* 0x000048ff01007387 */ /* 0x0005e20000100800 */
[----:B------:R-:W3:Y:S01]  /*0810*/  LDCU UR10, c[0x0][0x394] ;  /* 0x00007280ff0a77ac */ /* 0x000ee20008000800 */
[----:B------:R-:W-:Y:S01]  /*0820*/  UMOV UR18, UR22 ;  /* 0x0000001600127c82 */ /* 0x000fe20008000000 */
[----:B-1----:R-:W-:-:S03]  /*0830*/  ULEA UR8, UR16, UR8, 0x18 ;  /* 0x0000000810087291 */ /* 0x002fc6000f8ec0ff */
[----:B------:R-:W-:-:S03]  /*0840*/  UMOV UR16, UR19 ;  /* 0x0000001300107c82 */ /* 0x000fc60008000000 */
[----:B------:R-:W-:Y:S02]  /*0850*/  MOV R68, UR8 ;  /* 0x0000000800447c02 */ /* 0x000fe40008000f00 */
[C---:B0-----:R-:W-:Y:S02]  /*0860*/  SHF.L.U32 R2, R0.reuse, 0x1, RZ ;  /* 0x0000000100027819 */ /* 0x041fe400000006ff */
[----:B------:R-:W-:Y:S02]  /*0870*/  LOP3.LUT R0, R0, 0x1f, RZ, 0xc0, !PT ;  /* 0x0000001f00007812 */ /* 0x000fe400078ec0ff */
[----:B------:R-:W-:-:S04]  /*0880*/  LOP3.LUT R5, R2, 0x7c0, RZ, 0xc0, !PT ;  /* 0x000007c002057812 */ /* 0x000fc800078ec0ff */
[----:B--23--:R-:W-:-:S07]  /*0890*/  LOP3.LUT R7, R5, R0, RZ, 0xfc, !PT ;  /* 0x0000000005077212 */ /* 0x00cfce00078efcff */
.L_x_2463:
[----:B------:R-:W-:Y:S01]  /*08a0*/  BAR.SYNC.DEFER_BLOCKING 0x0 ;  /* 0x0000000000007b1d */ /* 0x000fe20000010000 */
[----:B------:R-:W-:Y:S02]  /*08b0*/  MOV R2, UR11 ;  /* 0x0000000b00027c02 */ /* 0x000fe40008000f00 */
[----:B------:R-:W-:-:S03]  /*08c0*/  MOV R3, UR12 ;  /* 0x0000000c00037c02 */ /* 0x000fc60008000f00 */
[----:B------:R-:W0:Y:S01]  /*08d0*/  S2R R4, SR_LANEID ;  /* 0x0000000000047919 */ /* 0x000e220000000000 */
[C---:B------:R-:W-:Y:S01]  /*08e0*/  IMAD.WIDE.U32 R2, R7.reuse, 0x10, R2 ;  /* 0x0000001007027825 */ /* 0x040fe200078e0002 */
[----:B------:R-:W-:Y:S01]  /*08f0*/  MOV R12, UR13 ;  /* 0x0000000d000c7c02 */ /* 0x000fe20008000f00 */
[----:B------:R-:W1:Y:S01]  /*0900*/  LDCU UR8, c[0x0][0x38c] ;  /* 0x00007180ff0877ac */ /* 0x000e620008000800 */
[----:B------:R-:W-:Y:S01]  /*0910*/  MOV R13, UR15 ;  /* 0x0000000f000d7c02 */ /* 0x000fe20008000f00 */
[----:B------:R-:W2:Y:S04]  /*0920*/  LDL.LU R41, [R1+0x48] ;  /* 0x0000480001297983 */ /* 0x000ea80000300800 */
[----:B------:R-:W3:Y:S04]  /*0930*/  LDG.E.128 R8, desc[UR26][R2.64] ;  /* 0x0000001a02087981 */ /* 0x000ee8000c1e1d00 */
[----:B------:R-:W4:Y:S01]  /*0940*/  LDG.E.128 R16, desc[UR26][R2.64+0x200] ;  /* 0x0002001a02107981 */ /* 0x000f22000c1e1d00 */
[----:B------:R-:W-:Y:S01]  /*0950*/  IMAD.WIDE.U32 R12, R7, 0x10, R12 ;  /* 0x00000010070c7825 */ /* 0x000fe200078e000c */
[----:B0-----:R-:W-:-:S04]  /*0960*/  IADD3 R5, PT, PT, R5, R4, RZ ;  /* 0x0000000405057210 */ /* 0x001fc80007ffe0ff */
[----:B------:R-:W-:-:S04]  /*0970*/  LEA R66, R5, R68, 0x4 ;  /* 0x0000004405427211 */ /* 0x000fc800078e20ff */
[----:B------:R-:W-:Y:S01]  /*0980*/  LEA R65, R4, R66, 0x4 ;  /* 0x0000004204417211 */ /* 0x000fe200078e20ff */
[----:B---3--:R-:W-:Y:S04]  /*0990*/  STS.128 [R66], R8 ;  /* 0x0000000842007388 */ /* 0x008fe80000000c00 */
[----:B----4-:R0:W-:Y:S01]  /*09a0*/  STS.128 [R66+0x200], R16 ;  /* 0x0002001042007388 */ /* 0x0101e20000000c00 */
[----:B------:R-:W-:-:S03]  /*09b0*/  NOP ;  /* 0x0000000000007918 */ /* 0x000fc60000000000 */
[----:B------:R-:W3:Y:S04]  /*09c0*/  LDS.128 R20, [R65] ;  /* 0x0000000041147984 */ /* 0x000ee80000000c00 */
[----:B------:R-:W4:Y:S01]  /*09d0*/  LDS.128 R24, [R65+0x10] ;  /* 0x0000100041187984 */ /* 0x000f220000000c00 */
[----:B------:R-:W-:Y:S06]  /*09e0*/  BAR.SYNC.DEFER_BLOCKING 0x0 ;  /* 0x0000000000007b1d */ /* 0x000fec0000010000 */
[----:B------:R-:W5:Y:S04]  /*09f0*/  LDG.E.128 R28, desc[UR26][R12.64] ;  /* 0x0000001a0c1c7981 */ /* 0x000f68000c1e1d00 */
[----:B------:R-:W2:Y:S01]  /*0a00*/  LDG.E.128 R32, desc[UR26][R12.64+0x200] ;  /* 0x0002001a0c207981 */ /* 0x000ea2000c1e1d00 */
[----:B------:R-:W-:-:S02]  /*0a10*/  MOV R2, UR14 ;  /* 0x0000000e00027c02 */ /* 0x000fc40008000f00 */
[----:B------:R-:W-:-:S03]  /*0a20*/  MOV R3, UR18 ;  /* 0x0000001200037c02 */ /* 0x000fc60008000f00 */
[----:B------:R-:W-:Y:S01]  /*0a30*/  IMAD.WIDE.U32 R2, R7, 0x10, R2 ;  /* 0x0000001007027825 */ /* 0x000fe200078e0002 */
[----:B-----5:R-:W-:Y:S04]  /*0a40*/  STS.128 [R66], R28 ;  /* 0x0000001c42007388 */ /* 0x020fe80000000c00 */
[----:B--2---:R2:W-:Y:S01]  /*0a50*/  STS.128 [R66+0x200], R32 ;  /* 0x0002002042007388 */ /* 0x0045e20000000c00 */
[----:B------:R-:W-:-:S03]  /*0a60*/  NOP ;  /* 0x0000000000007918 */ /* 0x000fc60000000000 */
[----:B------:R-:W-:Y:S04]  /*0a70*/  LDS.128 R8, [R65] ;  /* 0x0000000041087984 */ /* 0x000fe80000000c00 */
[----:B------:R-:W-:Y:S01]  /*0a80*/  LDS.128 R4, [R65+0x10] ;  /* 0x0000100041047984 */ /* 0x000fe20000000c00 */
[----:B------:R-:W-:Y:S06]  /*0a90*/  BAR.SYNC.DEFER_BLOCKING 0x0 ;  /* 0x0000000000007b1d */ /* 0x000fec0000010000 */
[----:B0-----:R-:W5:Y:S04]  /*0aa0*/  LDG.E.128 R16, desc[UR26][R2.64] ;  /* 0x0000001a02107981 */ /* 0x001f68000c1e1d00 */
[----:B------:R-:W5:Y:S01]  /*0ab0*/  LDG.E.128 R36, desc[UR26][R2.64+0x200] ;  /* 0x0002001a02247981 */ /* 0x000f62000c1e1d00 */
[----:B---3--:R-:W-:-:S02]  /*0ac0*/  HADD2.F32 R64, -RZ, R20.H0_H0 ;  /* 0x20000014ff407230 */ /* 0x008fc40000004100 */
[----:B------:R-:W-:Y:S02]  /*0ad0*/  HADD2.F32 R63, -RZ, R20.H1_H1 ;  /* 0x30000014ff3f7230 */ /* 0x000fe40000004100 */
[--C-:B------:R-:W-:Y:S02]  /*0ae0*/  HADD2.F32 R62, -RZ, R21.reuse.H0_H0 ;  /* 0x20000015ff3e7230 */ /* 0x100fe40000004100 */
[----:B------:R-:W-:Y:S02]  /*0af0*/  HADD2.F32 R61, -RZ, R21.H1_H1 ;  /* 0x30000015ff3d7230 */ /* 0x000fe40000004100 */
[--C-:B------:R-:W-:Y:S02]  /*0b00*/  HADD2.F32 R60, -RZ, R22.reuse.H0_H0 ;  /* 0x20000016ff3c7230 */ /* 0x100fe40000004100 */
[----:B------:R-:W-:Y:S02]  /*0b10*/  HADD2.F32 R59, -RZ, R22.H1_H1 ;  /* 0x30000016ff3b7230 */ /* 0x000fe40000004100 */
[----:B------:R-:W-:-:S02]  /*0b20*/  HADD2.F32 R58, -RZ, R23.H0_H0 ;  /* 0x20000017ff3a7230 */ /* 0x000fc40000004100 */
[----:B------:R-:W-:Y:S02]  /*0b30*/  HADD2.F32 R57, -RZ, R23.H1_H1 ;  /* 0x30000017ff397230 */ /* 0x000fe40000004100 */
[--C-:B----4-:R-:W-:Y:S02]  /*0b40*/  HADD2.F32 R56, -RZ, R24.reuse.H0_H0 ;  /* 0x20000018ff387230 */ /* 0x110fe40000004100 */
        /* <DEDUP_REMOVED lines=8> */
[----:B--2---:R-:W-:Y:S01]  /*0bd0*/  HFMA2 R32, -RZ, RZ, 0, 0 ;  /* 0x00000000ff207431 */ /* 0x004fe200000001ff */
[----:B------:R-:W-:Y:S02]  /*0be0*/  CS2R R30, SRZ ;  /* 0x00000000001e7805 */ /* 0x000fe4000001ff00 */
[----:B------:R-:W-:Y:S02]  /*0bf0*/  CS2R R28, SRZ ;  /* 0x00000000001c7805 */ /* 0x000fe4000001ff00 */
        /* <DEDUP_REMOVED lines=24> */
[----:B-1----:R-:W-:-:S03]  /*0d80*/  HADD2.F32 R48, -RZ, R12.H0_H0 ;  /* 0x2000000cff307230 */ /* 0x002fc60000004100 */
[----:B------:R-:W-:Y:S01]  /*0d90*/  FFMA.FTZ R3, R152, R57, R3 ;  /* 0x0000003998037223 */ /* 0x000fe20000010003 */
[----:B------:R-:W-:-:S03]  /*0da0*/  HADD2.F32 R39, -RZ, R12.H1_H1 ;  /* 0x3000000cff277230 */ /* 0x000fc60000004100 */
[----:B------:R-:W-:Y:S01]  /*0db0*/  FFMA.FTZ R2, R48, R56, R3 ;  /* 0x0000003830027223 */ /* 0x000fe20000010003 */
[----:B------:R-:W-:-:S03]  /*0dc0*/  HADD2.F32 R38, -RZ, R13.H0_H0 ;  /* 0x2000000dff267230 */ /* 0x000fc60000004100 */
[----:B------:R-:W-:Y:S01]  /*0dd0*/  FFMA.FTZ R3, R39, R55, R2 ;  /* 0x0000003727037223 */ /* 0x000fe20000010002 */
[----:B------:R-:W-:Y:S01]  /*0de0*/  FMUL.FTZ R12, R40, UR6 ;  /* 0x00000006280c7c20 */ /* 0x000fe20008410000 */
[----:B------:R-:W-:Y:S02]  /*0df0*/  HADD2.F32 R37, -RZ, R13.H1_H1 ;  /* 0x3000000dff257230 */ /* 0x000fe40000004100 */
[----:B------:R-:W-:Y:S01]  /*0e00*/  FFMA.FTZ R2, R38, R54, R3 ;  /* 0x0000003626027223 */ /* 0x000fe20000010003 */
[----:B------:R-:W-:Y:S01]  /*0e10*/  FMUL.FTZ R3, R165, UR6 ;  /* 0x00000006a5037c20 */ /* 0x000fe20008410000 */
[----:B------:R-:W-:Y:S01]  /*0e20*/  STL [R1], R40 ;  /* 0x0000002801007387 */ /* 0x000fe20000100800 */
[----:B------:R-:W-:-:S03]  /*0e30*/  FMUL.FTZ R13, R164, UR6 ;  /* 0x00000006a40d7c20 */ /* 0x000fc60008410000 */
[----:B------:R0:W-:Y:S01]  /*0e40*/  STL [R1+0x40], R12 ;  /* 0x0000400c01007387 */ /* 0x0001e20000100800 */
[----:B------:R-:W-:-:S03]  /*0e50*/  HADD2.F32 R36, -RZ, R14.H0_H0 ;  /* 0x2000000eff247230 */ /* 0x000fc60000004100 */
[----:B------:R1:W-:Y:S01]  /*0e60*/  STL [R1+0x3c], R3 ;  /* 0x00003c0301007387 */ /* 0x0003e20000100800 */
[----:B0-----:R-:W-:Y:S01]  /*0e70*/  FMUL.FTZ R12, R161, UR6 ;  /* 0x00000006a10c7c20 */ /* 0x001fe20008410000 */
[----:B-1----:R-:W-:Y:S01]  /*0e80*/  FFMA.FTZ R3, R37, R53, R2 ;  /* 0x0000003525037223 */ /* 0x002fe20000010002 */
[----:B------:R-:W-:Y:S01]  /*0e90*/  FMUL.FTZ R2, R160, UR6 ;  /* 0x00000006a0027c20 */ /* 0x000fe20008410000 */
[----:B------:R0:W-:Y:S04]  /*0ea0*/  STL [R1+0x38], R13 ;  /* 0x0000380d01007387 */ /* 0x0001e80000100800 */
[----:B------:R1:W-:Y:S01]  /*0eb0*/  STL [R1+0x34], R12 ;  /* 0x0000340c01007387 */ /* 0x0003e20000100800 */
[----:B------:R-:W-:-:S03]  /*0ec0*/  HADD2.F32 R35, -RZ, R14.H1_H1 ;  /* 0x3000000eff237230 */ /* 0x000fc60000004100 */
        /* <DEDUP_REMOVED lines=9> */
[----:B-1----:R-:W-:Y:S01]  /*0f60*/  FMUL.FTZ R12, R39, UR6 ;  /* 0x00000006270c7c20 */ /* 0x002fe20008410000 */
[--C-:B------:R-:W-:Y:S02]  /*0f70*/  HADD2.F32 R34, -RZ, R15.reuse.H0_H0 ;  /* 0x2000000fff227230 */ /* 0x100fe40000004100 */
[----:B------:R1:W-:Y:S01]  /*0f80*/  STL [R1+0x20], R13 ;  /* 0x0000200d01007387 */ /* 0x0003e20000100800 */
[----:B0-----:R-:W-:Y:S01]  /*0f90*/  FFMA.FTZ R3, R35, R51, R2 ;  /* 0x0000003323037223 */ /* 0x001fe20000010002 */
[----:B------:R-:W-:Y:S02]  /*0fa0*/  FMUL.FTZ R2, R38, UR6 ;  /* 0x0000000626027c20 */ /* 0x000fe40008410000 */
[----:B------:R0:W-:Y:S01]  /*0fb0*/  STL [R1+0x1c], R12 ;  /* 0x00001c0c01007387 */ /* 0x0001e20000100800 */
[----:B------:R-:W-:Y:S02]  /*0fc0*/  HADD2.F32 R33, -RZ, R15.H1_H1 ;  /* 0x3000000fff217230 */ /* 0x000fe40000004100 */
        /* <DEDUP_REMOVED lines=14> */
[----:B------:R-:W-:-:S02]  /*10b0*/  CS2R R18, SRZ ;  /* 0x0000000000127805 */ /* 0x000fc4000001ff00 */
[----:B------:R-:W-:Y:S01]  /*10c0*/  MOV R17, RZ ;  /* 0x000000ff00117202 */ /* 0x000fe20000000f00 */
[----:B------:R-:W-:Y:S06]  /*10d0*/  BAR.SYNC.DEFER_BLOCKING 0x0 ;  /* 0x0000000000007b1d */ /* 0x000fec0000010000 */
[----:B------:R-:W-:Y:S05]  /*10e0*/  BRA.U !UP0, `(.L_x_2417) ;  /* 0x0000003908fc7547 */ /* 0x000fea000b800000 */
[----:B------:R-:W1:Y:S01]  /*10f0*/  S2UR UR8, SR_CTAID.Y ;  /* 0x00000000000879c3 */ /* 0x000e620000002600 */
[----:B------:R-:W1:Y:S01]  /*1100*/  LDCU.64 UR24, c[0x0][0x3a0] ;  /* 0x00007400ff1877ac */ /* 0x000e620008000a00 */
[----:B------:R-:W2:Y:S01]  /*1110*/  S2R R67, SR_TID.X ;  /* 0x0000000000437919 */ /* 0x000ea20000002100 */
[--C-:B------:R-:W-:Y:S01]  /*1120*/  HADD2.F32 R14, -RZ, R9.reuse.H0_H0 ;  /* 0x20000009ff0e7230 */ /* 0x100fe20000004100 */
[----:B------:R-:W-:Y:S01]  /*1130*/  MOV R32, RZ ;  /* 0x000000ff00207202 */ /* 0x000fe20000000f00 */
[----:B------:R-:W3:Y:S01]  /*1140*/  LDCU.64 UR28, c[0x0][0x3d8] ;  /* 0x00007b00ff1c77ac */ /* 0x000ee20008000a00 */
[----:B0-----:R-:W-:Y:S02]  /*1150*/  HADD2.F32 R13, -RZ, R9.H1_H1 ;  /* 0x30000009ff0d7230 */ /* 0x001fe40000004100 */
[--C-:B------:R-:W-:Y:S01]  /*1160*/  HADD2.F32 R16, -RZ, R8.reuse.H0_H0 ;  /* 0x20000008ff107230 */ /* 0x100fe20000004100 */
[----:B------:R-:W-:Y:S01]  /*1170*/  UISETP.NE.AND UP0, UPT, UR10, 0x1, UPT ;  /* 0x000000010a00788c */ /* 0x000fe2000bf05270 */
[----:B------:R-:W-:-:S02]  /*1180*/  HADD2.F32 R15, -RZ, R8.H1_H1 ;  /* 0x30000008ff0f7230 */ /* 0x000fc40000004100 */
[----:B------:R-:W-:Y:S01]  /*1190*/  FADD.FTZ R14, R14, UR7 ;  /* 0x000000070e0e7e21 */ /* 0x000fe20008010000 */
[----:B------:R-:W-:Y:S02]  /*11a0*/  HADD2.F32 R12, -RZ, R10.H0_H0 ;  /* 0x2000000aff0c7230 */ /* 0x000fe40000004100 */
[----:B------:R-:W-:Y:S01]  /*11b0*/  FADD.FTZ R16, R16, UR7 ;  /* 0x0000000710107e21 */ /* 0x000fe20008010000 */
[--C-:B------:R-:W-:Y:S01]  /*11c0*/  HADD2.F32 R2, -RZ, R11.reuse.H0_H0 ;  /* 0x2000000bff027230 */ /* 0x100fe20000004100 */
[----:B------:R-:W-:Y:S01]  /*11d0*/  PLOP3.LUT P1, PT, PT, PT, UP0, 0x80, 0x8 ;  /* 0x000000000008781c */ /* 0x000fe20003f2f008 */
[----:B------:R-:W-:Y:S02]  /*11e0*/  HADD2.F32 R9, -RZ, R11.H1_H1 ;  /* 0x3000000bff097230 */ /* 0x000fe40000004100 */
[----:B------:R-:W-:Y:S01]  /*11f0*/  FADD.FTZ R15, R15, UR7 ;  /* 0x000000070f0f7e21 */ /* 0x000fe20008010000 */
[--C-:B------:R-:W-:Y:S01]  /*1200*/  HADD2.F32 R40, -RZ, R6.reuse.H0_H0 ;  /* 0x20000006ff287230 */ /* 0x100fe20000004100 */
[----:B------:R-:W-:Y:S01]  /*1210*/  ISETP.EQ.AND P1, PT, R0, RZ, P1 ;  /* 0x000000ff0000720c */ /* 0x000fe20000f22270 */
[----:B------:R-:W-:-:S02]  /*1220*/  HADD2.F32 R41, -RZ, R6.H1_H1 ;  /* 0x30000006ff297230 */ /* 0x000fc40000004100 */
[----:B------:R-:W-:Y:S01]  /*1230*/  FADD.FTZ R13, R13, UR7 ;  /* 0x000000070d0d7e21 */ /* 0x000fe20008010000 */
[----:B------:R-:W-:Y:S02]  /*1240*/  HADD2.F32 R10, -RZ, R10.H1_H1 ;  /* 0x3000000aff0a7230 */ /* 0x000fe40000004100 */
[----:B------:R-:W-:Y:S01]  /*1250*/  FADD.FTZ R12, R12, UR7 ;  /* 0x000000070c0c7e21 */ /* 0x000fe20008010000 */
[----:B-1----:R-:W-:Y:S01]  /*1260*/  UIMAD.WIDE.U32 UR20, UR8, UR24, URZ ;  /* 0x00000018081472a5 */ /* 0x002fe2000f8e00ff */
[----:B------:R-:W0:Y:S01]  /*1270*/  S2UR UR24, SR_CgaCtaId ;  /* 0x00000000001879c3 */ /* 0x000e220000008800 */
[----:B---3--:R-:W-:Y:S01]  /*1280*/  UIMAD.WIDE.U32 UR22, UR8, UR28, URZ ;  /* 0x0000001c081672a5 */ /* 0x008fe2000f8e00ff */
[--C-:B------:R-:W-:Y:S01]  /*1290*/  HADD2.F32 R8, -RZ, R4.reuse.H0_H0 ;  /* 0x20000004ff087230 */ /* 0x100fe20000004100 */
[----:B------:R-:W-:Y:S01]  /*12a0*/  UIMAD UR19, UR8, UR25, UR21 ;  /* 0x00000019081372a4 */ /* 0x000fe2000f8e0215 */
[----:B------:R-:W-:Y:S01]  /*12b0*/  HADD2.F32 R4, -RZ, R4.H1_H1 ;  /* 0x30000004ff047230 */ /* 0x000fe20000004100 */
[----:B------:R-:W-:Y:S01]  /*12c0*/  UIMAD UR25, UR8, UR29, UR23 ;  /* 0x0000001d081972a4 */ /* 0x000fe2000f8e0217 */
[----:B------:R-:W-:-:S02]  /*12d0*/  HADD2.F32 R3, -RZ, R5.H0_H0 ;  /* 0x20000005ff037230 */ /* 0x000fc40000004100 */
[----:B------:R-:W-:Y:S01]  /*12e0*/  FADD.FTZ R9, R9, UR7 ;  /* 0x0000000709097e21 */ /* 0x000fe20008010000 */
[----:B------:R-:W-:Y:S01]  /*12f0*/  UMOV UR8, 0x400 ;  /* 0x0000040000087882 */ /* 0x000fe20000000000 */
[C---:B--2---:R-:W-:Y:S01]  /*1300*/  SHF.L.U32 R6, R67.reuse, 0x1, RZ ;  /* 0x0000000143067819 */ /* 0x044fe200000006ff */
[----:B------:R-:W-:Y:S01]  /*1310*/  HADD2.F32 R5, -RZ, R5.H1_H1 ;  /* 0x30000005ff057230 */ /* 0x000fe20000004100 */
[C---:B------:R-:W-:Y:S01]  /*1320*/  LOP3.LUT R11, R67.reuse, 0x1f, RZ, 0xc0, !PT ;  /* 0x0000001f430b7812 */ /* 0x040fe200078ec0ff */
[--C-:B------:R-:W-:Y:S01]  /*1330*/  HADD2.F32 R42, -RZ, R7.reuse.H0_H0 ;  /* 0x20000007ff2a7230 */ /* 0x100fe20000004100 */
[----:B------:R-:W-:Y:S01]  /*1340*/  ISETP.NE.AND P2, PT, R67, 0x7f, PT ;  /* 0x0000007f4300780c */ /* 0x000fe20003f45270 */
[----:B------:R-:W-:Y:S01]  /*1350*/  HADD2.F32 R43, -RZ, R7.H1_H1 ;  /* 0x30000007ff2b7230 */ /* 0x000fe20000004100 */
[----:B------:R-:W-:Y:S01]  /*1360*/  LOP3.LUT R0, R11, 0x7c0, R6, 0xf8, !PT ;  /* 0x000007c00b007812 */ /* 0x000fe200078ef806 */
[----:B------:R-:W-:Y:S01]  /*1370*/  FADD.FTZ R11, R10, UR7 ;  /* 0x000000070a0b7e21 */ /* 0x000fe20008010000 */
[----:B------:R-:W-:Y:S01]  /*1380*/  FADD.FTZ R10, R2, UR7 ;  /* 0x00000007020a7e21 */ /* 0x000fe20008010000 */
[----:B------:R-:W-:Y:S01]  /*1390*/  FADD.FTZ R7, R4, UR7 ;  /* 0x0000000704077e21 */ /* 0x000fe20008010000 */
[----:B------:R-:W-:Y:S01]  /*13a0*/  FADD.FTZ R6, R3, UR7 ;  /* 0x0000000703067e21 */ /* 0x000fe20008010000 */
[----:B------:R-:W-:Y:S01]  /*13b0*/  ISETP.NE.AND P0, PT, R67, RZ, PT ;  /* 0x000000ff4300720c */ /* 0x000fe20003f05270 */
[----:B------:R-:W-:Y:S01]  /*13c0*/  FADD.FTZ R8, R8, UR7 ;  /* 0x0000000708087e21 */ /* 0x000fe20008010000 */
[----:B------:R-:W-:Y:S01]  /*13d0*/  FADD.FTZ R5, R5, UR7 ;  /* 0x0000000705057e21 */ /* 0x000fe20008010000 */
[----:B------:R-:W-:Y:S01]  /*13e0*/  FADD.FTZ R4, R40, UR7 ;  /* 0x0000000728047e21 */ /* 0x000fe20008010000 */
[----:B0-----:R-:W-:Y:S01]  /*13f0*/  ULEA UR8, UR24, UR8, 0x18 ;  /* 0x0000000818087291 */ /* 0x001fe2000f8ec0ff */
[----:B------:R-:W-:Y:S01]  /*1400*/  FADD.FTZ R3, R41, UR7 ;  /* 0x0000000729037e21 */ /* 0x000fe20008010000 */
[----:B------:R-:W-:Y:S01]  /*1410*/  FADD.FTZ R2, R42, UR7 ;  /* 0x000000072a027e21 */ /* 0x000fe20008010000 */
[----:B------:R-:W-:Y:S01]  /*1420*/  FADD.FTZ R0, R43, UR7 ;  /* 0x000000072b007e21 */ /* 0x000fe20008010000 */
[----:B------:R-:W-:Y:S01]  /*1430*/  IADD3 R82, PT, PT, R67, 0x200, RZ ;  /* 0x0000020043527810 */ /* 0x000fe20007ffe0ff */
[----:B------:R-:W0:Y:S01]  /*1440*/  LDCU UR46, c[0x0][0x394] ;  /* 0x00007280ff2e77ac */ /* 0x000e220008000800 */
[----:B------:R-:W-:Y:S01]  /*1450*/  MOV R68, UR8 ;  /* 0x0000000800447c02 */ /* 0x000fe20008000f00 */
[----:B------:R-:W1:Y:S01]  /*1460*/  LDCU UR47, c[0x0][0x38c] ;  /* 0x00007180ff2f77ac */ /* 0x000e620008000800 */
[----:B------:R-:W2:Y:S01]  /*1470*/  LDCU UR48, c[0x0][0x388] ;  /* 0x00007100ff3077ac */ /* 0x000ea20008000800 */
[----:B------:R-:W3:Y:S01]  /*1480*/  LDCU.64 UR30, c[0x0][0x3c0] ;  /* 0x00007800ff1e77ac */ /* 0x000ee20008000a00 */
[----:B------:R-:W4:Y:S01]  /*1490*/  LDCU.64 UR32, c[0x0][0x440] ;  /* 0x00008800ff2077ac */ /* 0x000f220008000a00 */
[----:B------:R-:W0:Y:S01]  /*14a0*/  LDCU.64 UR34, c[0x0][0x3a8] ;  /* 0x00007500ff2277ac */ /* 0x000e220008000a00 */
[----:B------:R-:W0:Y:S01]  /*14b0*/  LDCU.64 UR36, c[0x0][0x450] ;  /* 0x00008a00ff2477ac */ /* 0x000e220008000a00 */
[----:B------:R-:W0:Y:S01]  /*14c0*/  LDCU.64 UR38, c[0x0][0x3e0] ;  /* 0x00007c00ff2677ac */ /* 0x000e220008000a00 */
[----:B------:R-:W0:Y:S01]  /*14d0*/  LDCU.64 UR40, c[0x0][0x4c0] ;  /* 0x00009800ff2877ac */ /* 0x000e220008000a00 */
[----:B------:R-:W0:Y:S01]  /*14e0*/  LDCU.64 UR42, c[0x0][0x4d0] ;  /* 0x00009a00ff2a77ac */ /* 0x000e220008000a00 */
[----:B------:R-:W0:Y:S01]  /*14f0*/  LDCU.64 UR44, c[0x0][0x538] ;  /* 0x0000a700ff2c77ac */ /* 0x000e220008000a00 */
[----:B------:R-:W-:-:S05]  /*1500*/  UMOV UR8, URZ ;  /* 0x000000ff00087c82 */ /* 0x000fca0008000000 */
.L_x_2462:
[----:B---3--:R-:W-:Y:S01]  /*1510*/  UIMAD.WIDE.U32 UR28, UR8, UR30, URZ ;  /* 0x0000001e081c72a5 */ /* 0x008fe2000f8e00ff */
[C---:B------:R-:W-:Y:S01]  /*1520*/  SHF.L.U32 R41, R67.reuse, 0x1, RZ ;  /* 0x0000000143297819 */ /* 0x040fe200000006ff */
[----:B------:R-:W3:Y:S01]  /*1530*/  LDL R88, [R1] ;  /* 0x0000000001587983 */ /* 0x000ee20000100800 */
[----:B------:R-:W-:Y:S01]  /*1540*/  LOP3.LUT R40, R67, 0x1f, RZ, 0xc0, !PT ;  /* 0x0000001f43287812 */ /* 0x000fe200078ec0ff */
[----:B------:R-:W-:Y:S02]  /*1550*/  UIMAD UR24, UR8, UR31, UR29 ;  /* 0x0000001f081872a4 */ /* 0x000fe4000f8e021d */
[----:B------:R-:W-:Y:S01]  /*1560*/  ULEA UR29, UP0, UR28, UR17, 0x1 ;  /* 0x000000111c1d7291 */ /* 0x000fe2000f8008ff */
[----:B------:R-:W-:-:S03]  /*1570*/  LOP3.LUT R40, R40, 0x7c0, R41, 0xf8, !PT ;  /* 0x000007c028287812 */ /* 0x000fc600078ef829 */
[----:B------:R-:W-:Y:S02]  /*1580*/  ULEA.HI.X UR28, UR28, UR16, UR24, 0x1, UP0 ;  /* 0x000000101c1c7291 */ /* 0x000fe400080f0c18 */
[----:B0-----:R-:W-:-:S04]  /*1590*/  MOV R44, UR29 ;  /* 0x0000001d002c7c02 */ /* 0x001fc80008000f00 */
[----:B------:R-:W-:-:S03]  /*15a0*/  MOV R45, UR28 ;  /* 0x0000001c002d7c02 */ /* 0x000fc60008000f00 */
[----:B------:R-:W-:-:S05]  /*15b0*/  IMAD.WIDE.U32 R44, R40, 0x10, R44 ;  /* 0x00000010282c7825 */ /* 0x000fca00078e002c */
[----:B------:R-:W5:Y:S04]  /*15c0*/  LDG.E.128 R40, desc[UR26][R44.64] ;  /* 0x0000001a2c287981 */ /* 0x000f68000c1e1d00 */
[----:B-1----:R-:W2:Y:S01]  /*15d0*/  LDG.E.128 R44, desc[UR26][R44.64+0x200] ;  /* 0x0002001a2c2c7981 */ /* 0x002ea2000c1e1d00 */
[----:B------:R-:W-:Y:S01]  /*15e0*/  UMOV UR28, UR20 ;  /* 0x00000014001c7c82 */ /* 0x000fe20008000000 */
[----:B------:R-:W-:Y:S02]  /*15f0*/  UMOV UR29, UR19 ;  /* 0x00000013001d7c82 */ /* 0x000fe40008000000 */
[----:B0-----:R-:W-:-:S04]  /*1600*/  UIMAD.WIDE.U32 UR28, UR8, UR34, UR28 ;  /* 0x00000022081c72a5 */ /* 0x001fc8000f8e001c */
[----:B------:R-:W-:Y:S02]  /*1610*/  UIMAD UR24, UR8, UR35, UR29 ;  /* 0x00000023081872a4 */ /* 0x000fe4000f8e021d */
[----:B----4-:R-:W-:-:S04]  /*1620*/  ULEA UR29, UP0, UR28, UR32, 0x2 ;  /* 0x000000201c1d7291 */ /* 0x010fc8000f8010ff */
[----:B------:R-:W-:Y:S02]  /*1630*/  ULEA.HI.X UR28, UR28, UR33, UR24, 0x2, UP0 ;  /* 0x000000211c1c7291 */ /* 0x000fe400080f1418 */
[----:B------:R-:W-:-:S04]  /*1640*/  MOV R70, UR29 ;  /* 0x0000001d00467c02 */ /* 0x000fc80008000f00 */
[----:B------:R-:W-:-:S05]  /*1650*/  MOV R71, UR28 ;  /* 0x0000001c00477c02 */ /* 0x000fca0008000f00 */
[----:B------:R0:W4:Y:S01]  /*1660*/  LDG.E R69, desc[UR26][R70.64] ;  /* 0x0000001a46457981 */ /* 0x000122000c1e1900 */
[----:B------:R-:W-:Y:S02]  /*1670*/  UMOV UR24, UR22 ;  /* 0x0000001600187c82 */ /* 0x000fe40008000000 */
[----:B------:R-:W-:-:S04]  /*1680*/  UIMAD.WIDE.U32 UR28, UR8, UR38, UR24 ;  /* 0x00000026081c72a5 */ /* 0x000fc8000f8e0018 */
[----:B------:R-:W-:Y:S02]  /*1690*/  UIMAD UR24, UR8, UR39, UR29 ;  /* 0x00000027081872a4 */ /* 0x000fe4000f8e021d */
[----:B------:R-:W-:-:S04]  /*16a0*/  ULEA UR29, UP0, UR28, UR36, 0x2 ;  /* 0x000000241c1d7291 */ /* 0x000fc8000f8010ff */
[----:B------:R-:W-:Y:S02]  /*16b0*/  ULEA.HI.X UR28, UR28, UR37, UR24, 0x2, UP0 ;  /* 0x000000251c1c7291 */ /* 0x000fe400080f1418 */
[----:B0-----:R-:W-:-:S04]  /*16c0*/  MOV R70, UR29 ;  /* 0x0000001d00467c02 */ /* 0x001fc80008000f00 */
[----:B------:R-:W-:Y:S01]  /*16d0*/  MOV R71, UR28 ;  /* 0x0000001c00477c02 */ /* 0x000fe20008000f00 */
[----:B-----5:R-:W-:Y:S04]  /*16e0*/  STS.128 [R66], R40 ;  /* 0x0000002842007388 */ /* 0x020fe80000000c00 */
[----:B--2---:R-:W-:Y:S01]  /*16f0*/  STS.128 [R66+0x200], R44 ;  /* 0x0002002c42007388 */ /* 0x004fe20000000c00 */
[----:B------:R-:W-:-:S03]  /*1700*/  NOP ;  /* 0x0000000000007918 */ /* 0x000fc60000000000 */
[----:B------:R0:W3:Y:S04]  /*1710*/  LDG.E R83, desc[UR26][R70.64] ;  /* 0x0000001a46537981 */ /* 0x0000e8000c1e1900 */
[----:B------:R-:W2:Y:S04]  /*1720*/  LDS.128 R40, [R65] ;  /* 0x0000000041287984 */ /* 0x000ea80000000c00 */
[----:B------:R-:W5:Y:S01]  /*1730*/  LDS.128 R44, [R65+0x10] ;  /* 0x00001000412c7984 */ /* 0x000f620000000c00 */
[----:B----4-:R-:W-:Y:S01]  /*1740*/  R2UR UR29, R69 ;  /* 0x00000000451d72ca */ /* 0x010fe200000e0000 */
[----:B------:R-:W-:-:S04]  /*1750*/  USHF.L.U32 UR28, UR10, 0x8, URZ ;  /* 0x000000080a1c7899 */ /* 0x000fc800080006ff */
[----:B------:R-:W-:-:S08]  /*1760*/  UIADD3 UR24, UPT, UPT, UR28, -0x100, URZ ;  /* 0xffffff001c187890 */ /* 0x000fd0000fffe0ff */
[----:B------:R-:W-:Y:S01]  /*1770*/  MOV R85, UR29 ;  /* 0x0000001d00557c02 */ /* 0x000fe20008000f00 */
[----:B------:R-:W-:-:S04]  /*1780*/  ULOP3.LUT UR24, UR24, 0x100, URZ, 0xc0, !UPT ;  /* 0x0000010018187892 */ /* 0x000fc8000f8ec0ff */
[----:B------:R-:W-:Y:S01]  /*1790*/  FMUL.FTZ R85, R85, 1.4426950216293334961 ;  /* 0x3fb8aa3b55557820 */ /* 0x000fe20000410000 */
[----:B------:R-:W-:-:S03]  /*17a0*/  UIADD3 UR24, UPT, UPT, UR24, UR8, URZ ;  /* 0x0000000818187290 */ /* 0x000fc6000fffe0ff */
[-C--:B------:R-:W-:Y:S01]  /*17b0*/  FMUL.FTZ R135, R16, R85.reuse ;  /* 0x0000005510877220 */ /* 0x080fe20000410000 */
[-C--:B0-----:R-:W-:Y:S01]  /*17c0*/  FMUL.FTZ R71, R15, R85.reuse ;  /* 0x000000550f477220 */ /* 0x081fe20000410000 */
        /* <DEDUP_REMOVED lines=12> */
[----:B------:R-:W-:Y:S01]  /*1890*/  MOV R81, UR24 ;  /* 0x0000001800517c02 */ /* 0x000fe20008000f00 */
[-C--:B------:R-:W-:Y:S01]  /*18a0*/  FMUL.FTZ R84, R11, R85.reuse ;  /* 0x000000550b547220 */ /* 0x080fe20000410000 */
[-C--:B------:R-:W-:Y:S01]  /*18b0*/  FMUL.FTZ R86, R10, R85.reuse ;  /* 0x000000550a567220 */ /* 0x080fe20000410000 */
[----:B------:R-:W-:Y:S01]  /*18c0*/  FMUL.FTZ R87, R9, R85 ;  /* 0x0000005509577220 */ /* 0x000fe20000410000 */
[----:B------:R-:W-:Y:S01]  /*18d0*/  ISETP.NE.AND P2, PT, R67, 0x7f, PT ;  /* 0x0000007f4300780c */ /* 0x000fe20003f45270 */
[--C-:B--2---:R-:W-:Y:S01]  /*18e0*/  HADD2.F32 R70, -RZ, R40.reuse.H0_H0 ;  /* 0x20000028ff467230 */ /* 0x104fe20000004100 */
[----:B------:R-:W-:Y:S01]  /*18f0*/  SEL R81, R81, R82, !P0 ;  /* 0x0000005251517207 */ /* 0x000fe20004000000 */
[----:B------:R-:W-:-:S02]  /*1900*/  HADD2.F32 R73, -RZ, R40.H1_H1 ;  /* 0x30000028ff497230 */ /* 0x000fc40000004100 */
[--C-:B------:R-:W-:Y:S01]  /*1910*/  HADD2.F32 R72, -RZ, R41.reuse.H0_H0 ;  /* 0x20000029ff487230 */ /* 0x100fe20000004100 */
[----:B------:R2:W4:Y:S01]  /*1920*/  MUFU.EX2 R40, R78 ;  /* 0x0000004e00287308 */ /* 0x0005220000000800 */
[----:B------:R-:W-:Y:S02]  /*1930*/  HADD2.F32 R75, -RZ, R41.H1_H1 ;  /* 0x30000029ff4b7230 */ /* 0x000fe40000004100 */
[--C-:B------:R-:W-:Y:S01]  /*1940*/  HADD2.F32 R74, -RZ, R42.reuse.H0_H0 ;  /* 0x2000002aff4a7230 */ /* 0x100fe20000004100 */
[----:B------:R2:W0:Y:S01]  /*1950*/  MUFU.EX2 R41, R80 ;  /* 0x0000005000297308 */ /* 0x0004220000000800 */
[----:B------:R-:W-:-:S03]  /*1960*/  HADD2.F32 R77, -RZ, R42.H1_H1 ;  /* 0x3000002aff4d7230 */ /* 0x000fc60000004100 */
[----:B------:R-:W0:Y:S01]  /*1970*/  MUFU.EX2 R71, R71 ;  /* 0x0000004700477308 */ /* 0x000e220000000800 */
[----:B------:R-:W-:-:S03]  /*1980*/  LEA R82, R81, R68, 0x2 ;  /* 0x0000004451527211 */ /* 0x000fc600078e10ff */
[----:B------:R-:W0:Y:S04]  /*1990*/  MUFU.EX2 R69, R69 ;  /* 0x0000004500457308 */ /* 0x000e280000000800 */
[----:B------:R2:W0:Y:S04]  /*19a0*/  MUFU.EX2 R42, R84 ;  /* 0x00000054002a7308 */ /* 0x0004280000000800 */
[----:B------:R2:W0:Y:S04]  /*19b0*/  MUFU.EX2 R78, R86 ;  /* 0x00000056004e7308 */ /* 0x0004280000000800 */
[----:B------:R2:W0:Y:S04]  /*19c0*/  MUFU.EX2 R80, R87 ;  /* 0x0000005700507308 */ /* 0x0004280000000800 */
        /* <DEDUP_REMOVED lines=9> */
[--C-:B------:R-:W-:Y:S01]  /*1a60*/  HADD2.F32 R76, -RZ, R43.reuse.H0_H0 ;  /* 0x2000002bff4c7230 */ /* 0x100fe20000004100 */
[----:B------:R-:W-:Y:S01]  /*1a70*/  BSSY.RECONVERGENT B0, `(.L_x_2418) ;  /* 0x0000027000007945 */ /* 0x000fe20003800200 */
[----:B------:R-:W-:-:S02]  /*1a80*/  HADD2.F32 R79, -RZ, R43.H1_H1 ;  /* 0x3000002bff4f7230 */ /* 0x000fc40000004100 */
[--C-:B-----5:R-:W-:Y:S02]  /*1a90*/  HADD2.F32 R43, -RZ, R44.reuse.H0_H0 ;  /* 0x2000002cff2b7230 */ /* 0x120fe40000004100 */
[----:B------:R-:W-:Y:S02]  /*1aa0*/  HADD2.F32 R81, -RZ, R44.H1_H1 ;  /* 0x3000002cff517230 */ /* 0x000fe40000004100 */
[--C-:B------:R-:W-:Y:S02]  /*1ab0*/  HADD2.F32 R44, -RZ, R45.reuse.H0_H0 ;  /* 0x2000002dff2c7230 */ /* 0x100fe40000004100 */
[----:B------:R-:W-:Y:S02]  /*1ac0*/  HADD2.F32 R91, -RZ, R45.H1_H1 ;  /* 0x3000002dff5b7230 */ /* 0x000fe40000004100 */
[--C-:B------:R-:W-:Y:S02]  /*1ad0*/  HADD2.F32 R45, -RZ, R46.reuse.H0_H0 ;  /* 0x2000002eff2d7230 */ /* 0x100fe40000004100 */
[----:B------:R-:W-:-:S02]  /*1ae0*/  HADD2.F32 R94, -RZ, R46.H1_H1 ;  /* 0x3000002eff5e7230 */ /* 0x000fc40000004100 */
[--C-:B------:R-:W-:Y:S02]  /*1af0*/  HADD2.F32 R92, -RZ, R47.reuse.H0_H0 ;  /* 0x2000002fff5c7230 */ /* 0x100fe40000004100 */
[----:B------:R-:W-:Y:S02]  /*1b00*/  HADD2.F32 R118, -RZ, R47.H1_H1 ;  /* 0x3000002fff767230 */ /* 0x000fe40000004100 */
[-C--:B---3--:R-:W-:Y:S01]  /*1b10*/  FMUL.FTZ R115, R88, R83.reuse ;  /* 0x0000005358737220 */ /* 0x088fe20000410000 */
        /* <DEDUP_REMOVED lines=16> */
[----:B-12-4-:R-:W-:Y:S05]  /*1c20*/  @P2 BRA `(.L_x_2419) ;  /* 0x0000000000242947 */ /* 0x016fea0003800000 */
[----:B------:R-:W-:Y:S01]  /*1c30*/  UISETP.NE.AND UP0, UPT, UR10, UR46, UPT ;  /* 0x0000002e0a00728c */ /* 0x000fe2000bf05270 */
[----:B------:R-:W-:-:S08]  /*1c40*/  HFMA2 R95, -RZ, RZ, 1.875, 0 ;  /* 0x3f800000ff5f7431 */ /* 0x000fd000000001ff */
[----:B------:R-:W-:Y:S05]  /*1c50*/  BRA.U !UP0, `(.L_x_2420) ;  /* 0x0000000108207547 */ /* 0x000fea000b800000 */
[----:B------:R-:W-:-:S04]  /*1c60*/  ULOP3.LUT UR24, UR28, 0x100, URZ, 0xc0, !UPT ;  /* 0x000001001c187892 */ /* 0x000fc8000f8ec0ff */
[----:B------:R-:W-:-:S06]  /*1c70*/  UIADD3 UR24, UPT, UPT, UR24, UR8, URZ ;  /* 0x0000000818187290 */ /* 0x000fcc000fffe0ff */
[----:B------:R-:W-:-:S04]  /*1c80*/  MOV R95, UR24 ;  /* 0x00000018005f7c02 */ /* 0x000fc80008000f00 */
[----:B------:R-:W-:-:S06]  /*1c90*/  LEA R95, R95, R68, 0x2 ;  /* 0x000000445f5f7211 */ /* 0x000fcc00078e10ff */
[----:B------:R-:W1:Y:S01]  /*1ca0*/  LDS R95, [R95+0x3be0] ;  /* 0x003be0005f5f7984 */ /* 0x000e620000000800 */
[----:B------:R-:W-:Y:S05]  /*1cb0*/  BRA `(.L_x_2420) ;  /* 0x0000000000087947 */ /* 0x000fea0003800000 */
.L_x_2419:
[----:B------:R-:W-:-:S06]  /*1cc0*/  LEA R95, R67, R68, 0x2 ;  /* 0x00000044435f7211 */ /* 0x000fcc00078e10ff */
[----:B------:R-:W0:Y:S02]  /*1cd0*/  LDS R95, [R95+0x43e4] ;  /* 0x0043e4005f5f7984 */ /* 0x000e240000000800 */
.L_x_2420:
[----:B------:R-:W-:Y:S05]  /*1ce0*/  BSYNC.RECONVERGENT B0 ;  /* 0x0000000000007941 */ /* 0x000fea0003800200 */
.L_x_2418:
[----:B------:R-:W2:Y:S01]  /*1cf0*/  @P1 LDC R47, c[0x0][0x38c] ;  /* 0x0000e300ff2f1b82 */ /* 0x000ea20000000800 */
[----:B------:R-:W-:Y:S02]  /*1d00*/  MOV R46, UR10 ;  /* 0x0000000a002e7c02 */ /* 0x000fe40008000f00 */
[----:B------:R-:W-:Y:S02]  /*1d10*/  MOV R83, 0x8 ;  /* 0x0000000800537802 */ /* 0x000fe40000000f00 */
        /* <DEDUP_REMOVED lines=10> */
[----:B------:R-:W-:Y:S01]  /*1dc0*/  HFMA2 R46, -RZ, RZ, 1.875, 0 ;  /* 0x3f800000ff2e7431 */ /* 0x000fe200000001ff */
[----:B------:R-:W-:Y:S01]  /*1dd0*/  MOV R47, RZ ;  /* 0x000000ff002f7202 */ /* 0x000fe20000000f00 */
[----:B------:R-:W-:Y:S01]  /*1de0*/  @P1 IMAD.WIDE R82, R82, R83, UR4 ;  /* 0x0000000452521e25 */ /* 0x000fe2000f8e0253 */
[----:B------:R-:W-:-:S04]  /*1df0*/  ISETP.GT.U32.AND P2, PT, R67, 0x1f, PT ;  /* 0x0000001f4300780c */ /* 0x000fc80003f44070 */
[----:B------:R2:W5:Y:S01]  /*1e00*/  @P1 LDG.E.64 R46, desc[UR26][R82.64] ;  /* 0x0000001a522e1981 */ /* 0x000562000c1e1b00 */
[----:B------:R-:W-:Y:S01]  /*1e10*/  LEA.HI R143, R67, R67, RZ, 0x1e ;  /* 0x00000043438f7211 */ /* 0x000fe200078ff0ff */
        /* <DEDUP_REMOVED lines=8> */
[----:B--2---:R-:W-:Y:S01]  /*1ea0*/  FFMA.FTZ R82, R71, R153, R136 ;  /* 0x0000009947527223 */ /* 0x004fe20000010088 */
[----:B------:R-:W-:Y:S01]  /*1eb0*/  FMUL.FTZ R141, R76, R125 ;  /* 0x0000007d4c8d7220 */ /* 0x000fe20000410000 */
[----:B------:R-:W-:Y:S01]  /*1ec0*/  FMUL.FTZ R127, R8, R56 ;  /* 0x00000038087f7220 */ /* 0x000fe20000410000 */
[----:B------:R-:W-:Y:S01]  /*1ed0*/  FMUL.FTZ R142, R79, R126 ;  /* 0x0000007e4f8e7220 */ /* 0x000fe20000410000 */
[----:B------:R-:W-:Y:S01]  /*1ee0*/  FFMA.FTZ R83, R69, R82, R137 ;  /* 0x0000005245537223 */ /* 0x000fe20000010089 */
[C---:B------:R-:W-:Y:S01]  /*1ef0*/  FMUL.FTZ R82, R40.reuse, R67 ;  /* 0x0000004328527220 */ /* 0x040fe20000410000 */
[----:B------:R-:W-:Y:S01]  /*1f00*/  FMUL.FTZ R144, R43, R127 ;  /* 0x0000007f2b907220 */ /* 0x000fe20000410000 */
[----:B------:R-:W-:Y:S01]  /*1f10*/  FMUL.FTZ R128, R7, R55 ;  /* 0x0000003707807220 */ /* 0x000fe20000410000 */
[----:B------:R-:W-:Y:S01]  /*1f20*/  FFMA.FTZ R84, R40, R83, R138 ;  /* 0x0000005328547223 */ /* 0x000fe2000001008a */
[----:B------:R-:W-:Y:S01]  /*1f30*/  FMUL.FTZ R67, R41, R82 ;  /* 0x0000005229437220 */ /* 0x000fe20000410000 */
[----:B------:R-:W-:Y:S01]  /*1f40*/  LEA R143, R143, R68, 0x3 ;  /* 0x000000448f8f7211 */ /* 0x000fe200078e18ff */
        /* <DEDUP_REMOVED lines=22> */
[C---:B------:R-:W-:Y:S01]  /*20b0*/  FMUL.FTZ R67, R117.reuse, R68 ;  /* 0x0000004475437220 */ /* 0x040fe20000410000 */
[----:B------:R-:W-:Y:S01]  /*20c0*/  FMUL.FTZ R150, R92, R133 ;  /* 0x000000855c967220 */ /* 0x000fe20000410000 */
[----:B------:R-:W-:Y:S01]  /*20d0*/  FMUL.FTZ R151, R118, R134 ;  /* 0x0000008676977220 */ /* 0x000fe20000410000 */
        /* <DEDUP_REMOVED lines=14> */
[----:B------:R-:W3:Y:S01]  /*21c0*/  S2R R67, SR_CgaCtaId ;  /* 0x0000000000437919 */ /* 0x000ee20000008800 */
[----:B--2---:R-:W-:Y:S01]  /*21d0*/  MOV R82, 0x400 ;  /* 0x0000040000527802 */ /* 0x004fe20000000f00 */
[----:B------:R-:W-:Y:S01]  /*21e0*/  UMOV UR24, 0xffffffff ;  /* 0xffffffff00187882 */ /* 0x000fe20000000000 */
[----:B------:R-:W2:Y:S01]  /*21f0*/  S2R R68, SR_TID.X ;  /* 0x0000000000447919 */ /* 0x000ea20000002100 */
[----:B------:R-:W4:Y:S01]  /*2200*/  S2R R155, SR_LANEID ;  /* 0x00000000009b7919 */ /* 0x000f220000000000 */
[----:B---3--:R-:W-:Y:S02]  /*2210*/  LEA R67, R67, R82, 0x18 ;  /* 0x0000005243437211 */ /* 0x008fe400078ec0ff */
[----:B--2---:R-:W-:-:S03]  /*2220*/  ISETP.NE.AND P0, PT, R68, RZ, PT ;  /* 0x000000ff4400720c */ /* 0x004fc60003f05270 */
[----:B------:R-:W-:Y:S01]  /*2230*/  IMAD R67, R68, 0x28, R67 ;  /* 0x0000002844437824 */ /* 0x000fe200078e0243 */
[----:B----4-:R-:W-:-:S04]  /*2240*/  ISETP.GE.AND P4, PT, R155, 0x10, PT ;  /* 0x000000109b00780c */ /* 0x010fc80003f86270 */
[----:B------:R-:W-:Y:S01]  /*2250*/  LDS.64 R82, [R67+0x31d0] ;  /* 0x0031d00043527984 */ /* 0x000fe20000000a00 */
[C---:B------:R-:W-:Y:S02]  /*2260*/  ISETP.GE.AND P2, PT, R155.reuse, 0x8, PT ;  /* 0x000000089b00780c */ /* 0x040fe40003f46270 */
[C---:B------:R-:W-:Y:S01]  /*2270*/  ISETP.GE.AND P3, PT, R155.reuse, 0x4, PT ;  /* 0x000000049b00780c */ /* 0x040fe20003f66270 */
[----:B------:R-:W2:Y:S01]  /*2280*/  LDS.64 R84, [R67+0x31d8] ;  /* 0x0031d80043547984 */ /* 0x000ea20000000a00 */
[C---:B------:R-:W-:Y:S02]  /*2290*/  ISETP.GE.AND P4, PT, R155.reuse, 0x2, PT ;  /* 0x000000029b00780c */ /* 0x040fe40003f86270 */
[----:B------:R-:W-:Y:S01]  /*22a0*/  ISETP.GE.AND P5, PT, R155, 0x1, PT ;  /* 0x000000019b00780c */ /* 0x000fe20003fa6270 */
[----:B------:R-:W3:Y:S04]  /*22b0*/  LDS.64 R86, [R67+0x31e0] ;  /* 0x0031e00043567984 */ /* 0x000ee80000000a00 */
[----:B------:R-:W4:Y:S01]  /*22c0*/  LDS.64 R88, [R67+0x31e8] ;  /* 0x0031e80043587984 */ /* 0x000f220000000a00 */
[-C--:B--2---:R-:W-:Y:S01]  /*22d0*/  FMUL.FTZ R68, R82, R84.reuse ;  /* 0x0000005452447220 */ /* 0x084fe20000410000 */
[----:B------:R-:W-:-:S03]  /*22e0*/  FFMA.FTZ R154, R83, R84, R85 ;  /* 0x00000054539a7223 */ /* 0x000fc60000010055 */
[C---:B---3--:R-:W-:Y:S01]  /*22f0*/  FMUL.FTZ R68, R86.reuse, R68 ;  /* 0x0000004456447220 */ /* 0x048fe20000410000 */
[----:B------:R-:W-:-:S03]  /*2300*/  FFMA.FTZ R154, R86, R154, R87 ;  /* 0x0000009a569a7223 */ /* 0x000fc60000010057 */
[C---:B----4-:R-:W-:Y:S01]  /*2310*/  FMUL.FTZ R68, R88.reuse, R68 ;  /* 0x0000004458447220 */ /* 0x050fe20000410000 */
[----:B------:R-:W-:Y:S01]  /*2320*/  FFMA.FTZ R154, R88, R154, R89 ;  /* 0x0000009a589a7223 */ /* 0x000fe20000010059 */
[----:B------:R-:W-:Y:S06]  /*2330*/  BRA.DIV UR24, `(.L_x_2422) ;  /* 0x0000003a18547947 */ /* 0x000fec000b800000 */
[----:B------:R-:W2:Y:S04]  /*2340*/  SHFL.UP PT, R88, R154, 0x1, RZ ;  /* 0x042000009a587989 */ /* 0x000ea800000e00ff */
[----:B------:R-:W3:Y:S01]  /*2350*/  SHFL.UP PT, R156, R68, 0x1, RZ ;  /* 0x04200000449c7989 */ /* 0x000ee200000e00ff */
[C---:B--2---:R-:W-:Y:S01]  /*2360*/  FFMA.FTZ R88, R68.reuse, R88, R154 ;  /* 0x0000005844587223 */ /* 0x044fe2000001009a */
[----:B---3--:R-:W-:-:S04]  /*2370*/  @P5 FMUL.FTZ R68, R68, R156 ;  /* 0x0000009c44445220 */ /* 0x008fc80000410000 */
[----:B------:R-:W-:Y:S02]  /*2380*/  FSEL R156, R154, R88, !P5 ;  /* 0x000000589a9c7208 */ /* 0x000fe40006800000 */
[----:B------:R-:W-:Y:S04]  /*2390*/  SHFL.UP PT, R154, R68, 0x2, RZ ;  /* 0x04400000449a7989 */ /* 0x000fe800000e00ff */
[----:B------:R-:W2:Y:S02]  /*23a0*/  SHFL.UP PT, R88, R156, 0x2, RZ ;  /* 0x044000009c587989 */ /* 0x000ea400000e00ff */
[C---:B--2---:R-:W-:Y:S01]  /*23b0*/  FFMA.FTZ R88, R68.reuse, R88, R156 ;  /* 0x0000005844587223 */ /* 0x044fe2000001009c */
[----:B------:R-:W-:-:S04]  /*23c0*/  @P4 FMUL.FTZ R68, R68, R154 ;  /* 0x0000009a44444220 */ /* 0x000fc80000410000 */
[----:B------:R-:W-:Y:S01]  /*23d0*/  FSEL R156, R156, R88, !P4 ;  /* 0x000000589c9c7208 */ /* 0x000fe20006000000 */
        /* <DEDUP_REMOVED lines=10> */
[----:B------:R2:W3:Y:S04]  /*2480*/  SHFL.UP PT, R154, R68, 0x10, RZ ;  /* 0x06000000449a7989 */ /* 0x0004e800000e00ff */
[----:B------:R2:W4:Y:S02]  /*2490*/  SHFL.UP PT, R88, R156, 0x10, RZ ;  /* 0x060000009c587989 */ /* 0x00052400000e00ff */
.L_x_2480:
[----:B------:R-:W0:Y:S01]  /*24a0*/  S2R R89, SR_LANEID ;  /* 0x0000000000597919 */ /* 0x000e220000000000 */
[----:B----4-:R-:W-:Y:S01]  /*24b0*/  FFMA.FTZ R88, R68, R88, R156 ;  /* 0x0000005844587223 */ /* 0x010fe2000001009c */
[----:B------:R-:W-:Y:S01]  /*24c0*/  UMOV UR24, 0xffffffff ;  /* 0xffffffff00187882 */ /* 0x000fe20000000000 */
[----:B0-----:R-:W-:-:S04]  /*24d0*/  ISETP.GE.AND P2, PT, R89, 0x10, PT ;  /* 0x000000105900780c */ /* 0x001fc80003f46270 */
[----:B------:R-:W-:-:S09]  /*24e0*/  FSEL R157, R156, R88, !P2 ;  /* 0x000000589c9d7208 */ /* 0x000fd20005000000 */
[----:B--23--:R-:W-:Y:S01]  /*24f0*/  @P2 FMUL.FTZ R68, R68, R154 ;  /* 0x0000009a44442220 */ /* 0x00cfe20000410000 */
[----:B------:R-:W-:Y:S06]  /*2500*/  BRA.DIV UR24, `(.L_x_2423) ;  /* 0x0000003e18087947 */ /* 0x000fec000b800000 */
.L_x_2483:
[----:B------:R-:W-:-:S03]  /*2510*/  UMOV UR24, 0xffffffff ;  /* 0xffffffff00187882 */ /* 0x000fc60000000000 */
[----:B------:R-:W-:Y:S05]  /*2520*/  BRA.DIV UR24, `(.L_x_2424) ;  /* 0x0000003e18287947 */ /* 0x000fea000b800000 */
.L_x_2486:
[----:B------:R-:W-:-:S03]  /*2530*/  UMOV UR24, 0xffffffff ;  /* 0xffffffff00187882 */ /* 0x000fc60000000000 */
[----:B------:R-:W-:Y:S05]  /*2540*/  BRA.DIV UR24, `(.L_x_2425) ;  /* 0x0000003e18487947 */ /* 0x000fea000b800000 */
[----:B------:R-:W0:Y:S04]  /*2550*/  SHFL.UP PT, R68, R68, 0x1, RZ ;  /* 0x0420000044447989 */ /* 0x000e2800000e00ff */
[----:B------:R-:W2:Y:S04]  /*2560*/  SHFL.UP PT, R157, R157, 0x1, RZ ;  /* 0x042000009d9d7989 */ /* 0x000ea800000e00ff */
[----:B-----5:R-:W3:Y:S04]  /*2570*/  SHFL.IDX PT, R46, R46, RZ, 0x1f ;  /* 0x00001fff2e2e7589 */ /* 0x020ee800000e0000 */
[----:B------:R-:W4:Y:S02]  /*2580*/  SHFL.IDX PT, R47, R47, RZ, 0x1f ;  /* 0x00001fff2f2f7589 */ /* 0x000f2400000e0000 */
.L_x_2492:
        /* <DEDUP_REMOVED lines=12> */
.L_x_2421:
[----:B---3--:R-:W3:Y:S01]  /*2650*/  S2R R67, SR_TID.X ;  /* 0x0000000000437919 */ /* 0x008ee20000002100 */
[----:B------:R-:W-:Y:S05]  /*2660*/  WARPSYNC.ALL ;  /* 0x0000000000007948 */ /* 0x000fea0003800000 */
[----:B---3--:R-:W-:Y:S01]  /*2670*/  LOP3.LUT P2, RZ, R67, 0x1f, RZ, 0xc0, !PT ;  /* 0x0000001f43ff7812 */ /* 0x008fe2000784c0ff */
[----:B------:R-:W-:Y:S01]  /*2680*/  BAR.SYNC.DEFER_BLOCKING 0x0 ;  /* 0x0000000000007b1d */ /* 0x000fe20000010000 */
[----:B01----:R-:W-:Y:S01]  /*2690*/  FMUL.FTZ R68, R103, R95 ;  /* 0x0000005f67447220 */ /* 0x003fe20000410000 */
[----:B-----5:R-:W-:Y:S02]  /*26a0*/  MOV R47, UR46 ;  /* 0x0000002e002f7c02 */ /* 0x020fe40008000f00 */
[----:B------:R-:W-:Y:S01]  /*26b0*/  ISETP.GT.U32.AND P3, PT, R67, 0x1f, PT ;  /* 0x0000001f4300780c */ /* 0x000fe20003f64070 */
[----:B------:R-:W-:-:S03]  /*26c0*/  FMUL.FTZ R68, R107, R68 ;  /* 0x000000446b447220 */ /* 0x000fc60000410000 */
[----:B------:R-:W0:Y:S01]  /*26d0*/  S2UR UR28, SR_CgaCtaId ;  /* 0x00000000001c79c3 */ /* 0x000e220000008800 */
[----:B------:R-:W-:Y:S01]  /*26e0*/  ISETP.LE.OR P2, PT, R47, UR10, P2 ;  /* 0x0000000a2f007c0c */ /* 0x000fe20009743670 */
[----:B------:R-:W-:Y:S01]  /*26f0*/  UMOV UR24, 0x400 ;  /* 0x0000040000187882 */ /* 0x000fe20000000000 */
[----:B------:R-:W-:Y:S01]  /*2700*/  FMUL.FTZ R68, R111, R68 ;  /* 0x000000446f447220 */ /* 0x000fe20000410000 */
[----:B------:R-:W-:Y:S02]  /*2710*/  MOV R84, UR8 ;  /* 0x0000000800547c02 */ /* 0x000fe40008000f00 */
[----:B------:R-:W-:Y:S01]  /*2720*/  MOV R47, RZ ;  /* 0x000000ff002f7202 */ /* 0x000fe20000000f00 */
[----:B------:R-:W-:-:S04]  /*2730*/  FMUL.FTZ R68, R114, R68 ;  /* 0x0000004472447220 */ /* 0x000fc80000410000 */
[----:B------:R-:W-:-:S04]  /*2740*/  FMUL.FTZ R68, R116, R68 ;  /* 0x0000004474447220 */ /* 0x000fc80000410000 */
[----:B------:R-:W-:Y:S01]  /*2750*/  FMUL.FTZ R68, R117, R68 ;  /* 0x0000004475447220 */ /* 0x000fe20000410000 */
[----:B------:R-:W1:Y:S03]  /*2760*/  LDS R46, [R143+0x31d4] ;  /* 0x0031d4008f2e7984 */ /* 0x000e660000000800 */
[----:B------:R-:W-:-:S04]  /*2770*/  FMUL.FTZ R68, R93, R68 ;  /* 0x000000445d447220 */ /* 0x000fc80000410000 */
[----:B------:R-:W-:Y:S01]  /*2780*/  FMUL.FTZ R68, R90, R68 ;  /* 0x000000445a447220 */ /* 0x000fe20000410000 */
[----:B0-----:R-:W-:-:S03]  /*2790*/  ULEA UR24, UR28, UR24, 0x18 ;  /* 0x000000181c187291 */ /* 0x001fc6000f8ec0ff */
[----:B------:R-:W-:-:S04]  /*27a0*/  FMUL.FTZ R68, R80, R68 ;  /* 0x0000004450447220 */ /* 0x000fc80000410000 */
[----:B------:R-:W-:-:S04]  /*27b0*/  FMUL.FTZ R68, R78, R68 ;  /* 0x000000444e447220 */ /* 0x000fc80000410000 */
[----:B------:R-:W-:-:S04]  /*27c0*/  FMUL.FTZ R68, R42, R68 ;  /* 0x000000442a447220 */ /* 0x000fc80000410000 */
[----:B------:R-:W-:-:S04]  /*27d0*/  FMUL.FTZ R68, R41, R68 ;  /* 0x0000004429447220 */ /* 0x000fc80000410000 */
[----:B------:R-:W-:-:S04]  /*27e0*/  FMUL.FTZ R68, R40, R68 ;  /* 0x0000004428447220 */ /* 0x000fc80000410000 */
[----:B--2---:R-:W-:Y:S01]  /*27f0*/  FMUL.FTZ R82, R69, R68 ;  /* 0x0000004445527220 */ /* 0x004fe20000410000 */
[----:B------:R-:W-:-:S03]  /*2800*/  MOV R68, UR24 ;  /* 0x0000001800447c02 */ /* 0x000fc60008000f00 */
[----:B------:R-:W-:Y:S01]  /*2810*/  FMUL.FTZ R82, R71, R82 ;  /* 0x0000005247527220 */ /* 0x000fe20000410000 */
[----:B------:R-:W-:Y:S01]  /*2820*/  @!P2 LEA R84, R84, R68, 0x3 ;  /* 0x000000445454a211 */ /* 0x000fe200078e18ff */
[----:B-1----:R-:W-:Y:S01]  /*2830*/  FFMA.FTZ R135, R135, R46, R153 ;  /* 0x0000002e87877223 */ /* 0x002fe20000010099 */
[----:B------:R-:W-:-:S03]  /*2840*/  FFMA.FTZ R46, R103, R96, R97 ;  /* 0x00000060672e7223 */ /* 0x000fc60000010061 */
[----:B------:R-:W-:Y:S01]  /*2850*/  FFMA.FTZ R136, R71, R135, R136 ;  /* 0x0000008747887223 */ /* 0x000fe20000010088 */
        /* <DEDUP_REMOVED lines=22> */
[----:B------:R-:W-:Y:S01]  /*29c0*/  FFMA.FTZ R83, R40, R46, R112 ;  /* 0x0000002e28537223 */ /* 0x000fe20000010070 */
[----:B------:R-:W-:Y:S02]  /*29d0*/  HFMA2 R46, -RZ, RZ, 1.875, 0 ;  /* 0x3f800000ff2e7431 */ /* 0x000fe400000001ff */
[----:B------:R-:W-:Y:S01]  /*29e0*/  FFMA.FTZ R149, R111, R148, R149 ;  /* 0x000000946f957223 */ /* 0x000fe20000010095 */
[----:B------:R-:W-:-:S03]  /*29f0*/  FFMA.FTZ R83, R69, R83, R113 ;  /* 0x0000005345537223 */ /* 0x000fc60000010071 */
[----:B------:R0:W1:Y:S01]  /*2a00*/  @!P2 LDS.64 R46, [R84+0x45e0] ;  /* 0x0045e000542ea984 */ /* 0x0000620000000a00 */
[----:B------:R-:W-:Y:S01]  /*2a10*/  FFMA.FTZ R83, R71, R83, R115 ;  /* 0x0000005347537223 */ /* 0x000fe20000010073 */
[----:B------:R-:W-:-:S04]  /*2a20*/  FFMA.FTZ R150, R107, R149, R150 ;  /* 0x000000956b967223 */ /* 0x000fc80000010096 */
[----:B------:R0:W-:Y:S01]  /*2a30*/  STS.64 [R143+0x36e0], R82 ;  /* 0x0036e0528f007388 */ /* 0x0001e20000000a00 */
[----:B------:R-:W-:Y:S01]  /*2a40*/  FFMA.FTZ R151, R103, R150, R151 ;  /* 0x0000009667977223 */ /* 0x000fe20000010097 */
[----:B------:R-:W-:Y:S06]  /*2a50*/  BAR.SYNC.DEFER_BLOCKING 0x0 ;  /* 0x0000000000007b1d */ /* 0x000fec0000010000 */
[----:B------:R-:W-:Y:S05]  /*2a60*/  @P3 BRA `(.L_x_2426) ;  /* 0x0000000400203947 */ /* 0x000fea0003800000 */
[C---:B0-----:R-:W-:Y:S01]  /*2a70*/  IMAD R143, R67.reuse, 0x28, R68 ;  /* 0x00000028438f7824 */ /* 0x041fe200078e0244 */
[----:B------:R-:W-:Y:S01]  /*2a80*/  UMOV UR24, 0xffffffff ;  /* 0xffffffff00187882 */ /* 0x000fe20000000000 */
[----:B------:R-:W-:-:S03]  /*2a90*/  LOP3.LUT R157, R67, 0x1f, RZ, 0xc0, !PT ;  /* 0x0000001f439d7812 */ /* 0x000fc600078ec0ff */
[----:B------:R-:W-:Y:S01]  /*2aa0*/  LDS.64 R82, [R143+0x36f0] ;  /* 0x0036f0008f527984 */ /* 0x000fe20000000a00 */
[----:B------:R-:W-:-:S03]  /*2ab0*/  ISETP.NE.AND P3, PT, R157, 0x1f, PT ;  /* 0x0000001f9d00780c */ /* 0x000fc60003f65270 */
[----:B------:R-:W0:Y:S04]  /*2ac0*/  LDS.64 R84, [R143+0x36f8] ;  /* 0x0036f8008f547984 */ /* 0x000e280000000a00 */
[----:B------:R-:W2:Y:S04]  /*2ad0*/  LDS.64 R86, [R143+0x36e8] ;  /* 0x0036e8008f567984 */ /* 0x000ea80000000a00 */
[----:B------:R-:W3:Y:S01]  /*2ae0*/  LDS.64 R88, [R143+0x36e0] ;  /* 0x0036e0008f587984 */ /* 0x000ee20000000a00 */
[C---:B0-----:R-:W-:Y:S01]  /*2af0*/  FMUL.FTZ R162, R82.reuse, R84 ;  /* 0x0000005452a27220 */ /* 0x041fe20000410000 */
[----:B------:R-:W-:-:S03]  /*2b00*/  FFMA.FTZ R163, R82, R85, R83 ;  /* 0x0000005552a37223 */ /* 0x000fc60000010053 */
[C---:B--2---:R-:W-:Y:S01]  /*2b10*/  FMUL.FTZ R162, R86.reuse, R162 ;  /* 0x000000a256a27220 */ /* 0x044fe20000410000 */
[----:B------:R-:W-:-:S03]  /*2b20*/  FFMA.FTZ R163, R86, R163, R87 ;  /* 0x000000a356a37223 */ /* 0x000fc60000010057 */
[C---:B---3--:R-:W-:Y:S01]  /*2b30*/  FMUL.FTZ R162, R88.reuse, R162 ;  /* 0x000000a258a27220 */ /* 0x048fe20000410000 */
[----:B------:R-:W-:Y:S01]  /*2b40*/  FFMA.FTZ R163, R88, R163, R89 ;  /* 0x000000a358a37223 */ /* 0x000fe20000010059 */
[----:B------:R-:W-:Y:S06]  /*2b50*/  BRA.DIV UR24, `(.L_x_2427) ;  /* 0x0000003a18407947 */ /* 0x000fec000b800000 */
[----:B------:R-:W0:Y:S01]  /*2b60*/  SHFL.DOWN PT, R88, R163, 0x1, 0x1f ;  /* 0x08201f00a3587f89 */ /* 0x000e2200000e0000 */
[C---:B------:R-:W-:Y:S02]  /*2b70*/  ISETP.GT.U32.AND P4, PT, R157.reuse, 0x1b, PT ;  /* 0x0000001b9d00780c */ /* 0x040fe40003f84070 */
[C---:B------:R-:W-:Y:S01]  /*2b80*/  ISETP.GT.U32.AND P5, PT, R157.reuse, 0x17, PT ;  /* 0x000000179d00780c */ /* 0x040fe20003fa4070 */
[----:B------:R-:W2:Y:S01]  /*2b90*/  SHFL.DOWN PT, R153, R162, 0x1, 0x1f ;  /* 0x08201f00a2997f89 */ /* 0x000ea200000e0000 */
[----:B------:R-:W-:Y:S02]  /*2ba0*/  ISETP.GT.U32.AND P6, PT, R157, 0xf, PT ;  /* 0x0000000f9d00780c */ /* 0x000fe40003fc4070 */
[----:B------:R-:W-:Y:S01]  /*2bb0*/  ISETP.NE.AND P2, PT, R67, 0x1f, PT ;  /* 0x0000001f4300780c */ /* 0x000fe20003f45270 */
[----:B0-----:R-:W-:Y:S01]  /*2bc0*/  @P3 FFMA.FTZ R88, R162, R88, R163 ;  /* 0x00000058a2583223 */ /* 0x001fe200000100a3 */
[----:B--2---:R-:W-:-:S04]  /*2bd0*/  @P3 FMUL.FTZ R153, R153, R162 ;  /* 0x000000a299993220 */ /* 0x004fc80000410000 */
[----:B------:R-:W-:Y:S02]  /*2be0*/  @P3 MOV R163, R88 ;  /* 0x0000005800a33202 */ /* 0x000fe40000000f00 */
[----:B------:R-:W-:-:S03]  /*2bf0*/  @P3 MOV R162, R153 ;  /* 0x0000009900a23202 */ /* 0x000fc60000000f00 */
[----:B------:R-:W0:Y:S01]  /*2c00*/  SHFL.DOWN PT, R88, R163, 0x2, 0x1f ;  /* 0x08401f00a3587f89 */ /* 0x000e2200000e0000 */
[----:B------:R-:W-:-:S03]  /*2c10*/  ISETP.GT.U32.AND P3, PT, R157, 0x1d, PT ;  /* 0x0000001d9d00780c */ /* 0x000fc60003f64070 */
[----:B------:R-:W2:Y:S10]  /*2c20*/  SHFL.DOWN PT, R153, R162, 0x2, 0x1f ;  /* 0x08401f00a2997f89 */ /* 0x000eb400000e0000 */
[C---:B0-----:R-:W-:Y:S01]  /*2c30*/  @!P3 FFMA.FTZ R88, R162.reuse, R88, R163 ;  /* 0x00000058a258b223 */ /* 0x041fe200000100a3 */
[----:B--2---:R-:W-:-:S04]  /*2c40*/  @!P3 FMUL.FTZ R153, R162, R153 ;  /* 0x00000099a299b220 */ /* 0x004fc80000410000 */
[----:B------:R-:W-:Y:S02]  /*2c50*/  @!P3 MOV R163, R88 ;  /* 0x0000005800a3b202 */ /* 0x000fe40000000f00 */
[----:B------:R-:W-:-:S03]  /*2c60*/  @!P3 MOV R162, R153 ;  /* 0x0000009900a2b202 */ /* 0x000fc60000000f00 */
[----:B------:R-:W0:Y:S04]  /*2c70*/  SHFL.DOWN PT, R88, R163, 0x4, 0x1f ;  /* 0x08801f00a3587f89 */ /* 0x000e2800000e0000 */
[----:B------:R-:W2:Y:S01]  /*2c80*/  SHFL.DOWN PT, R153, R162, 0x4, 0x1f ;  /* 0x08801f00a2997f89 */ /* 0x000ea200000e0000 */
        /* <DEDUP_REMOVED lines=16> */
[----:B------:R-:W-:Y:S04]  /*2d90*/  SHFL.IDX PT, R153, R163, RZ, 0x1f ;  /* 0x00001fffa3997589 */ /* 0x000fe800000e0000 */
[----:B------:R-:W1:Y:S04]  /*2da0*/  SHFL.IDX PT, R157, R162, RZ, 0x1f ;  /* 0x00001fffa29d7589 */ /* 0x000e6800000e0000 */
[----:B------:R-:W0:Y:S04]  /*2db0*/  SHFL.DOWN PT, R162, R162, 0x1, 0x1f ;  /* 0x08201f00a2a27f89 */ /* 0x000e2800000e0000 */
[----:B------:R-:W2:Y:S01]  /*2dc0*/  SHFL.DOWN PT, R163, R163, 0x1, 0x1f ;  /* 0x08201f00a3a37f89 */ /* 0x000ea200000e0000 */
[-C--:B-1----:R-:W-:Y:S01]  /*2dd0*/  FFMA.FTZ R153, R47, R157.reuse, R153 ;  /* 0x0000009d2f997223 */ /* 0x082fe20000010099 */
[----:B------:R-:W-:-:S02]  /*2de0*/  FMUL.FTZ R157, R46, R157 ;  /* 0x0000009d2e9d7220 */ /* 0x000fc40000410000 */
[----:B------:R-:W1:Y:S04]  /*2df0*/  SHFL.IDX PT, R47, R47, RZ, 0x1f ;  /* 0x00001fff2f2f7589 */ /* 0x000e6800000e0000 */
[----:B0-----:R-:W3:Y:S02]  /*2e00*/  SHFL.IDX PT, R46, R46, RZ, 0x1f ;  /* 0x00001fff2e2e7589 */ /* 0x001ee400000e0000 */
.L_x_2509:
[C---:B-12---:R-:W-:Y:S01]  /*2e10*/  @P2 FFMA.FTZ R47, R162.reuse, R47, R163 ;  /* 0x0000002fa22f2223 */ /* 0x046fe200000100a3 */
        /* <DEDUP_REMOVED lines=13> */
.L_x_2426:
[----:B0-2---:R-:W2:Y:S01]  /*2ef0*/  LDL R84, [R1] ;  /* 0x0000000001547983 */ /* 0x005ea20000100800 */
[----:B------:R-:W-:Y:S05]  /*2f00*/  WARPSYNC.ALL ;  /* 0x0000000000007948 */ /* 0x000fea0003800000 */
[----:B------:R-:W-:Y:S01]  /*2f10*/  SHF.R.U32.HI R83, RZ, 0x2, R67 ;  /* 0x00000002ff537819 */ /* 0x000fe20000011643 */
[----:B------:R-:W-:Y:S01]  /*2f20*/  FFMA.FTZ R121, R70, -R121, R135 ;  /* 0x8000007946797223 */ /* 0x000fe20000010087 */
[----:B------:R-:W-:Y:S01]  /*2f30*/  ISETP.NE.AND P2, PT, R67, RZ, PT ;  /* 0x000000ff4300720c */ /* 0x000fe20003f45270 */
[----:B------:R-:W-:Y:S01]  /*2f40*/  FFMA.FTZ R132, R94, -R132, R149 ;  /* 0x800000845e847223 */ /* 0x000fe20000010095 */
[----:B------:R-:W-:Y:S01]  /*2f50*/  IADD3 R82, PT, PT, R83, R67, RZ ;  /* 0x0000004353527210 */ /* 0x000fe20007ffe0ff */
[----:B------:R-:W-:Y:S01]  /*2f60*/  FFMA.FTZ R120, R73, -R120, R136 ;  /* 0x8000007849787223 */ /* 0x000fe20000010088 */
[----:B------:R-:W-:Y:S01]  /*2f70*/  FFMA.FTZ R119, R72, -R119, R137 ;  /* 0x8000007748777223 */ /* 0x000fe20000010089 */
[----:B------:R-:W-:Y:S01]  /*2f80*/  FFMA.FTZ R122, R75, -R122, R138 ;  /* 0x8000007a4b7a7223 */ /* 0x000fe2000001008a */
[----:B------:R-:W-:Y:S01]  /*2f90*/  LEA R82, R82, R68, 0x3 ;  /* 0x0000004452527211 */ /* 0x000fe200078e18ff */
[----:B------:R-:W-:Y:S01]  /*2fa0*/  BAR.SYNC.DEFER_BLOCKING 0x0 ;  /* 0x0000000000007b1d */ /* 0x000fe20000010000 */
[----:B------:R-:W-:Y:S01]  /*2fb0*/  FFMA.FTZ R123, R74, -R123, R139 ;  /* 0x8000007b4a7b7223 */ /* 0x000fe2000001008b */
[----:B------:R-:W-:Y:S01]  /*2fc0*/  FFMA.FTZ R124, R77, -R124, R140 ;  /* 0x8000007c4d7c7223 */ /* 0x000fe2000001008c */
[----:B------:R-:W-:Y:S01]  /*2fd0*/  FFMA.FTZ R125, R76, -R125, R141 ;  /* 0x8000007d4c7d7223 */ /* 0x000fe2000001008d */
[----:B------:R-:W-:Y:S01]  /*2fe0*/  FFMA.FTZ R126, R79, -R126, R142 ;  /* 0x8000007e4f7e7223 */ /* 0x000fe2000001008e */
[----:B------:R-:W-:-:S03]  /*2ff0*/  FFMA.FTZ R127, R43, -R127, R144 ;  /* 0x8000007f2b7f7223 */ /* 0x000fc60000010090 */
[----:B------:R-:W0:Y:S01]  /*3000*/  S2UR UR24, SR_CTAID.X ;  /* 0x00000000001879c3 */ /* 0x000e220000002500 */
[----:B------:R-:W-:Y:S01]  /*3010*/  FFMA.FTZ R128, R81, -R128, R145 ;  /* 0x8000008051807223 */ /* 0x000fe20000010091 */
[----:B------:R-:W-:Y:S01]  /*3020*/  FFMA.FTZ R129, R44, -R129, R146 ;  /* 0x800000812c817223 */ /* 0x000fe20000010092 */
[----:B------:R-:W-:Y:S01]  /*3030*/  FFMA.FTZ R130, R91, -R130, R147 ;  /* 0x800000825b827223 */ /* 0x000fe20000010093 */
[----:B------:R-:W-:Y:S01]  /*3040*/  ULEA UR28, UR10, 0xfffff800, 0xb ;  /* 0xfffff8000a1c7891 */ /* 0x000fe2000f8e58ff */
[----:B------:R-:W-:Y:S01]  /*3050*/  FFMA.FTZ R131, R45, -R131, R148 ;  /* 0x800000832d837223 */ /* 0x000fe20000010094 */
[----:B------:R-:W-:Y:S01]  /*3060*/  FFMA.FTZ R133, R92, -R133, R150 ;  /* 0x800000855c857223 */ /* 0x000fe20000010096 */
[----:B------:R-:W-:Y:S01]  /*3070*/  BSSY.RECONVERGENT B0, `(.L_x_2428) ;  /* 0x00000a7000007945 */ /* 0x000fe20003800200 */
[----:B------:R-:W3:Y:S02]  /*3080*/  LDS R82, [R82+0x36e4] ;  /* 0x0036e40052527984 */ /* 0x000ee40000000800 */
[----:B---3--:R-:W-:-:S04]  /*3090*/  FFMA.FTZ R95, R82, R95, R96 ;  /* 0x0000005f525f7223 */ /* 0x008fc80000010060 */
        /* <DEDUP_REMOVED lines=8> */
[----:B------:R-:W-:-:S03]  /*3120*/  MOV R105, UR8 ;  /* 0x0000000800697c02 */ /* 0x000fc60008000f00 */
[----:B------:R-:W-:Y:S01]  /*3130*/  FFMA.FTZ R80, R80, R90, R106 ;  /* 0x0000005a50507223 */ /* 0x000fe2000001006a */
[----:B------:R-:W-:Y:S01]  /*3140*/  @!P2 LEA R105, R105, R68, 0x3 ;  /* 0x000000446969a211 */ /* 0x000fe200078e18ff */
[----:B------:R-:W-:Y:S02]  /*3150*/  FMUL.FTZ R106, R3, R98 ;  /* 0x00000062036a7220 */ /* 0x000fe40000410000 */
[----:B------:R-:W-:Y:S01]  /*3160*/  FFMA.FTZ R78, R78, R80, R108 ;  /* 0x000000504e4e7223 */ /* 0x000fe2000001006c */
[----:B------:R-:W-:Y:S01]  /*3170*/  FMUL.FTZ R108, R99, UR29 ;  /* 0x0000001d636c7c20 */ /* 0x000fe20008410000 */
[----:B-1----:R1:W-:Y:S02]  /*3180*/  @!P2 STS.64 [R105+0x45e0], R46 ;  /* 0x0045e02e6900a388 */ /* 0x0023e40000000a00 */
[----:B------:R-:W-:Y:S01]  /*3190*/  FFMA.FTZ R42, R42, R78, R109 ;  /* 0x0000004e2a2a7223 */ /* 0x000fe2000001006d */
[----:B------:R-:W-:-:S03]  /*31a0*/  FMUL.FTZ R109, R8, R93 ;  /* 0x0000005d086d7220 */ /* 0x000fc60000410000 */
[-C--:B------:R-:W-:Y:S01]  /*31b0*/  FFMA.FTZ R110, R41, R42.reuse, R110 ;  /* 0x0000002a296e7223 */ /* 0x080fe2000001006e */
[----:B------:R-:W-:-:S03]  /*31c0*/  FMUL.FTZ R103, R12, R42 ;  /* 0x0000002a0c677220 */ /* 0x000fc60000410000 */
[-C--:B------:R-:W-:Y:S01]  /*31d0*/  FFMA.FTZ R112, R40, R110.reuse, R112 ;  /* 0x0000006e28707223 */ /* 0x080fe20000010070 */
[----:B------:R-:W-:Y:S01]  /*31e0*/  FMUL.FTZ R96, R13, R110 ;  /* 0x0000006e0d607220 */ /* 0x000fe20000410000 */
[----:B-1----:R-:W-:Y:S01]  /*31f0*/  FMUL.FTZ R105, R10, R80 ;  /* 0x000000500a697220 */ /* 0x002fe20000410000 */
[----:B------:R-:W-:Y:S01]  /*3200*/  FMUL.FTZ R46, R9, R90 ;  /* 0x0000005a092e7220 */ /* 0x000fe20000410000 */
[----:B------:R-:W-:Y:S01]  /*3210*/  FMUL.FTZ R87, R14, R112 ;  /* 0x000000700e577220 */ /* 0x000fe20000410000 */
[----:B------:R-:W-:Y:S01]  /*3220*/  FMUL.FTZ R47, R61, R96 ;  /* 0x000000603d2f7220 */ /* 0x000fe20000410000 */
[----:B------:R-:W-:Y:S02]  /*3230*/  FMUL.FTZ R107, R58, R105 ;  /* 0x000000693a6b7220 */ /* 0x000fe40000410000 */
[----:B------:R-:W-:Y:S01]  /*3240*/  FMUL.FTZ R89, R62, R87 ;  /* 0x000000573e597220 */ /* 0x000fe20000410000 */
[----:B--2---:R-:W-:Y:S01]  /*3250*/  FFMA.FTZ R135, R84, R135, RZ ;  /* 0x0000008754877223 */ /* 0x004fe200000100ff */
[----:B------:R-:W-:-:S03]  /*3260*/  FFMA.FTZ R84, R69, R112, R113 ;  /* 0x0000007045547223 */ /* 0x000fc60000010071 */
[----:B------:R-:W-:Y:S01]  /*3270*/  FFMA.FTZ R135, R165, R136, R135 ;  /* 0x00000088a5877223 */ /* 0x000fe20000010087 */
[-C--:B------:R-:W-:Y:S01]  /*3280*/  FFMA.FTZ R71, R71, R84.reuse, R115 ;  /* 0x0000005447477223 */ /* 0x080fe20000010073 */
[----:B------:R-:W-:Y:S02]  /*3290*/  FMUL.FTZ R88, R15, R84 ;  /* 0x000000540f587220 */ /* 0x000fe40000410000 */
        /* <DEDUP_REMOVED lines=9> */
[C---:B------:R-:W-:Y:S01]  /*3330*/  FFMA.FTZ R85, R118.reuse, -R134, R151 ;  /* 0x8000008676557223 */ /* 0x040fe20000010097 */
[----:B------:R-:W-:Y:S02]  /*3340*/  FMUL.FTZ R118, R118, R95 ;  /* 0x0000005f76767220 */ /* 0x000fe40000410000 */
[----:B------:R-:W-:Y:S01]  /*3350*/  FFMA.FTZ R41, R37, R147, R82 ;  /* 0x0000009325297223 */ /* 0x000fe20000010052 */
[----:B------:R-:W-:-:S03]  /*3360*/  SHF.L.U32 R82, R67, 0x4, RZ ;  /* 0x0000000443527819 */ /* 0x000fc600000006ff */
[----:B------:R-:W-:Y:S01]  /*3370*/  FFMA.FTZ R40, R36, R148, R41 ;  /* 0x0000009424287223 */ /* 0x000fe20000010029 */
[----:B------:R-:W-:-:S03]  /*3380*/  LEA.HI R41, R67, R82, RZ, 0x1f ;  /* 0x0000005243297211 */ /* 0x000fc600078ff8ff */
[----:B------:R-:W-:Y:S01]  /*3390*/  FFMA.FTZ R149, R35, R149, R40 ;  /* 0x0000009523957223 */ /* 0x000fe20000010028 */
[----:B------:R-:W-:Y:S01]  /*33a0*/  LEA R104, R41, R68, 0x2 ;  /* 0x0000004429687211 */ /* 0x000fe200078e10ff */
[----:B------:R-:W-:Y:S01]  /*33b0*/  FMUL.FTZ R40, R16, R71 ;  /* 0x0000004710287220 */ /* 0x000fe20000410000 */
[----:B------:R-:W-:Y:S01]  /*33c0*/  LEA.HI R41, R82, R82, RZ, 0x1b ;  /* 0x0000005252297211 */ /* 0x000fe200078fd8ff */
[----:B------:R-:W-:Y:S02]  /*33d0*/  FFMA.FTZ R86, R34, R150, R149 ;  /* 0x0000009622567223 */ /* 0x000fe40000010095 */
[----:B------:R-:W-:Y:S01]  /*33e0*/  FMUL.FTZ R69, R64, R40 ;  /* 0x0000002840457220 */ /* 0x000fe20000410000 */
[----:B------:R-:W-:Y:S01]  /*33f0*/  LEA R82, R41, R68, 0x2 ;  /* 0x0000004429527211 */ /* 0x000fe200078e10ff */
[----:B------:R-:W-:Y:S01]  /*3400*/  FFMA.FTZ R41, R121, R40, RZ ;  /* 0x0000002879297223 */ /* 0x000fe200000100ff */
[----:B------:R-:W-:Y:S02]  /*3410*/  FFMA.FTZ R86, R33, R151, R86 ;  /* 0x0000009721567223 */ /* 0x000fe40000010056 */
[----:B------:R1:W-:Y:S01]  /*3420*/  STS [R104+0x1090], R69 ;  /* 0x0010904568007388 */ /* 0x0003e20000000800 */
[-C--:B------:R-:W-:Y:S01]  /*3430*/  FFMA.FTZ R40, R120, R88.reuse, R41 ;  /* 0x0000005878287223 */ /* 0x080fe20000010029 */
[----:B------:R-:W-:Y:S01]  /*3440*/  FMUL.FTZ R41, R63, R88 ;  /* 0x000000583f297220 */ /* 0x000fe20000410000 */
[----:B------:R-:W-:Y:S01]  /*3450*/  FMUL.FTZ R88, R7, R102 ;  /* 0x0000006607587220 */ /* 0x000fe20000410000 */
[----:B------:R2:W-:Y:S01]  /*3460*/  STS [R82+0x1098], R89 ;  /* 0x0010985952007388 */ /* 0x0005e20000000800 */
[----:B------:R-:W-:Y:S01]  /*3470*/  FFMA.FTZ R87, R119, R87, R40 ;  /* 0x0000005777577223 */ /* 0x000fe20000010028 */
[----:B------:R-:W-:-:S02]  /*3480*/  FMUL.FTZ R40, R11, R78 ;  /* 0x0000004e0b287220 */ /* 0x000fc40000410000 */
[----:B------:R-:W-:Y:S01]  /*3490*/  STS [R82+0x1094], R41 ;  /* 0x0010942952007388 */ /* 0x000fe20000000800 */
[----:B------:R-:W-:Y:S01]  /*34a0*/  FFMA.FTZ R96, R122, R96, R87 ;  /* 0x000000607a607223 */ /* 0x000fe20000010057 */
[-C--:B-1----:R-:W-:Y:S01]  /*34b0*/  FMUL.FTZ R69, R60, R103.reuse ;  /* 0x000000673c457220 */ /* 0x082fe20000410000 */
[----:B------:R-:W-:Y:S01]  /*34c0*/  FMUL.FTZ R87, R59, R40 ;  /* 0x000000283b577220 */ /* 0x000fe20000410000 */
[----:B------:R1:W-:Y:S01]  /*34d0*/  STS [R82+0x109c], R47 ;  /* 0x00109c2f52007388 */ /* 0x0003e20000000800 */
[----:B------:R-:W-:Y:S01]  /*34e0*/  FFMA.FTZ R103, R123, R103, R96 ;  /* 0x000000677b677223 */ /* 0x000fe20000010060 */
[----:B--2---:R-:W-:Y:S01]  /*34f0*/  FMUL.FTZ R89, R57, R46 ;  /* 0x0000002e39597220 */ /* 0x004fe20000410000 */
[----:B------:R-:W-:Y:S01]  /*3500*/  FMUL.FTZ R104, R5, R100 ;  /* 0x0000006405687220 */ /* 0x000fe20000410000 */
[----:B------:R2:W-:Y:S01]  /*3510*/  STS [R82+0x10a4], R87 ;  /* 0x0010a45752007388 */ /* 0x0005e20000000800 */
[----:B------:R-:W-:Y:S01]  /*3520*/  FFMA.FTZ R40, R124, R40, R103 ;  /* 0x000000287c287223 */ /* 0x000fe20000010067 */
[----:B------:R-:W-:Y:S01]  /*3530*/  FMUL.FTZ R103, R6, R101 ;  /* 0x0000006506677220 */ /* 0x000fe20000410000 */
[----:B------:R-:W-:Y:S01]  /*3540*/  FMUL.FTZ R96, R0, R95 ;  /* 0x0000005f00607220 */ /* 0x000fe20000410000 */
[----:B------:R3:W-:Y:S01]  /*3550*/  STS [R82+0x10ac], R89 ;  /* 0x0010ac5952007388 */ /* 0x0007e20000000800 */
[----:B------:R-:W-:Y:S01]  /*3560*/  FFMA.FTZ R105, R125, R105, R40 ;  /* 0x000000697d697223 */ /* 0x000fe20000010028 */
[-C--:B-1----:R-:W-:Y:S01]  /*3570*/  FMUL.FTZ R47, R56, R109.reuse ;  /* 0x0000006d382f7220 */ /* 0x082fe20000410000 */
[----:B------:R-:W0:Y:S01]  /*3580*/  LDC.64 R40, c[0x0][0x4b8] ;  /* 0x00012e00ff287b82 */ /* 0x000e220000000a00 */
[----:B------:R1:W-:Y:S01]  /*3590*/  STS [R82+0x10a0], R69 ;  /* 0x0010a04552007388 */ /* 0x0003e20000000800 */
[----:B------:R-:W-:Y:S01]  /*35a0*/  FFMA.FTZ R46, R126, R46, R105 ;  /* 0x0000002e7e2e7223 */ /* 0x000fe20000010069 */
[----:B--2---:R-:W-:Y:S01]  /*35b0*/  FMUL.FTZ R87, R55, R88 ;  /* 0x0000005837577220 */ /* 0x004fe20000410000 */
[----:B------:R-:W-:Y:S01]  /*35c0*/  FMUL.FTZ R105, R53, R104 ;  /* 0x0000006835697220 */ /* 0x000fe20000410000 */
[----:B------:R2:W-:Y:S01]  /*35d0*/  STS [R82+0x10b0], R47 ;  /* 0x0010b02f52007388 */ /* 0x0005e20000000800 */
[----:B------:R-:W-:Y:S01]  /*35e0*/  FFMA.FTZ R109, R127, R109, R46 ;  /* 0x0000006d7f6d7223 */ /* 0x000fe2000001002e */
[----:B---3--:R-:W-:-:S02]  /*35f0*/  FMUL.FTZ R89, R54, R103 ;  /* 0x0000006736597220 */ /* 0x008fc40000410000 */
[----:B------:R3:W-:Y:S01]  /*3600*/  STS [R82+0x10a8], R107 ;  /* 0x0010a86b52007388 */ /* 0x0007e20000000800 */
[----:B------:R-:W-:Y:S01]  /*3610*/  FFMA.FTZ R46, R128, R88, R109 ;  /* 0x00000058802e7223 */ /* 0x000fe2000001006d */
[----:B-1----:R-:W-:Y:S01]  /*3620*/  FMUL.FTZ R69, R4, R99 ;  /* 0x0000006304457220 */ /* 0x002fe20000410000 */
[----:B------:R-:W-:Y:S01]  /*3630*/  FMUL.FTZ R88, R2, R97 ;  /* 0x0000006102587220 */ /* 0x000fe20000410000 */
[----:B------:R1:W-:Y:S01]  /*3640*/  STS [R82+0x10b4], R87 ;  /* 0x0010b45752007388 */ /* 0x0003e20000000800 */
[----:B------:R-:W-:Y:S01]  /*3650*/  FFMA.FTZ R103, R129, R103, R46 ;  /* 0x0000006781677223 */ /* 0x000fe2000001002e */
[----:B------:R-:W-:Y:S01]  /*3660*/  MOV R46, R67 ;  /* 0x00000043002e7202 */ /* 0x000fe20000000f00 */
[----:B------:R-:W-:Y:S01]  /*3670*/  FMUL.FTZ R109, R51, R106 ;  /* 0x0000006a336d7220 */ /* 0x000fe20000410000 */
[----:B--2---:R-:W-:Y:S01]  /*3680*/  MOV R47, RZ ;  /* 0x000000ff002f7202 */ /* 0x004fe20000000f00 */
[----:B------:R2:W-:Y:S01]  /*3690*/  STS [R82+0x10b8], R89 ;  /* 0x0010b85952007388 */ /* 0x0005e20000000800 */
[----:B---3--:R-:W-:Y:S01]  /*36a0*/  FMUL.FTZ R107, R52, R69 ;  /* 0x00000045346b7220 */ /* 0x008fe20000410000 */
[----:B------:R-:W-:Y:S01]  /*36b0*/  FMUL.FTZ R111, R50, R88 ;  /* 0x00000058326f7220 */ /* 0x000fe20000410000 */
[----:B------:R-:W-:Y:S01]  /*36c0*/  FFMA.FTZ R104, R130, R104, R103 ;  /* 0x0000006882687223 */ /* 0x000fe20000010067 */
[----:B------:R-:W-:Y:S01]  /*36d0*/  STS [R82+0x10bc], R105 ;  /* 0x0010bc6952007388 */ /* 0x000fe20000000800 */
[----:B-1----:R-:W-:Y:S01]  /*36e0*/  FMUL.FTZ R87, R49, R96 ;  /* 0x0000006031577220 */ /* 0x002fe20000410000 */
[----:B0-----:R-:W-:-:S04]  /*36f0*/  IMAD.WIDE.U32 R46, R40, UR24, R46 ;  /* 0x00000018282e7c25 */ /* 0x001fc8000f8e002e */
[----:B------:R-:W-:Y:S01]  /*3700*/  FMUL.FTZ R103, R102, UR29 ;  /* 0x0000001d66677c20 */ /* 0x000fe20008410000 */
[----:B------:R0:W-:Y:S01]  /*3710*/  STS [R82+0x10c0], R107 ;  /* 0x0010c06b52007388 */ /* 0x0001e20000000800 */
[----:B------:R-:W-:Y:S01]  /*3720*/  IMAD R47, R41, UR24, R47 ;  /* 0x00000018292f7c24 */ /* 0x000fe2000f8e022f */
[----:B--2---:R-:W-:Y:S01]  /*3730*/  MOV R89, UR40 ;  /* 0x0000002800597c02 */ /* 0x004fe20008000f00 */
[----:B------:R-:W-:Y:S01]  /*3740*/  USHF.R.S32.HI UR24, URZ, 0x1f, UR9 ;  /* 0x0000001fff187899 */ /* 0x000fe20008011409 */
[----:B------:R-:W-:Y:S01]  /*3750*/  STS [R82+0x10c4], R109 ;  /* 0x0010c46d52007388 */ /* 0x000fe20000000800 */
[----:B------:R-:W-:Y:S01]  /*3760*/  FFMA.FTZ R41, R131, R69, R104 ;  /* 0x0000004583297223 */ /* 0x000fe20000010068 */
[----:B------:R-:W-:Y:S01]  /*3770*/  FMUL.FTZ R104, R95, UR29 ;  /* 0x0000001d5f687c20 */ /* 0x000fe20008410000 */
[----:B------:R-:W-:Y:S01]  /*3780*/  UIMAD UR24, UR24, UR40, URZ ;  /* 0x00000028181872a4 */ /* 0x000fe2000f8e02ff */
[----:B------:R-:W-:Y:S01]  /*3790*/  STS [R82+0x10c8], R111 ;  /* 0x0010c86f52007388 */ /* 0x000fe20000000800 */
[----:B------:R-:W-:Y:S01]  /*37a0*/  IMAD.WIDE.U32 R46, R89, UR9, R46 ;  /* 0x00000009592e7c25 */ /* 0x000fe2000f8e002e */
[----:B0-----:R-:W-:Y:S01]  /*37b0*/  LOP3.LUT R107, R67, UR28, RZ, 0xfc, !PT ;  /* 0x0000001c436b7c12 */ /* 0x001fe2000f8efcff */
[----:B------:R-:W-:Y:S01]  /*37c0*/  UIMAD UR24, UR9, UR41, UR24 ;  /* 0x00000029091872a4 */ /* 0x000fe2000f8e0218 */
[----:B------:R0:W-:Y:S01]  /*37d0*/  STS [R82+0x10cc], R87 ;  /* 0x0010cc5752007388 */ /* 0x0001e20000000800 */
[----:B------:R-:W-:Y:S01]  /*37e0*/  FFMA.FTZ R106, R132, R106, R41 ;  /* 0x0000006a846a7223 */ /* 0x000fe20000010029 */
[----:B------:R-:W-:Y:S01]  /*37f0*/  IADD3 R40, P3, PT, R46, UR28, RZ ;  /* 0x0000001c2e287c10 */ /* 0x000fe2000ff7e0ff */
[----:B------:R-:W-:Y:S01]  /*3800*/  FMUL.FTZ R69, R92, R97 ;  /* 0x000000615c457220 */ /* 0x000fe20000410000 */
[----:B------:R-:W-:Y:S01]  /*3810*/  IADD3 R107, PT, PT, -R107, UR48, RZ ;  /* 0x000000306b6b7c10 */ /* 0x000fe2000fffe1ff */
[----:B------:R-:W-:Y:S01]  /*3820*/  FFMA.FTZ R106, R133, R88, R106 ;  /* 0x00000058856a7223 */ /* 0x000fe2000001006a */
[----:B------:R-:W-:Y:S01]  /*3830*/  IADD3.X R41, PT, PT, R47, UR24, RZ, P3, !PT ;  /* 0x000000182f297c10 */ /* 0x000fe20009ffe4ff */
[----:B------:R-:W-:Y:S01]  /*3840*/  FMUL.FTZ R92, R97, UR29 ;  /* 0x0000001d615c7c20 */ /* 0x000fe20008410000 */
[----:B------:R-:W-:Y:S01]  /*3850*/  IADD3 R46, PT, PT, R67, 0x80, RZ ;  /* 0x00000080432e7810 */ /* 0x000fe20007ffe0ff */
[C---:B------:R-:W-:Y:S01]  /*3860*/  FMUL.FTZ R104, R85.reuse, R104 ;  /* 0x0000006855687220 */ /* 0x040fe20000410000 */
[----:B------:R-:W-:Y:S01]  /*3870*/  MOV R47, UR42 ;  /* 0x0000002a002f7c02 */ /* 0x000fe20008000f00 */
[----:B------:R-:W-:Y:S01]  /*3880*/  FFMA.FTZ R85, R85, R96, R106 ;  /* 0x0000006055557223 */ /* 0x000fe2000001006a */
[----:B------:R-:W-:Y:S01]  /*3890*/  ISETP.GE.AND P6, PT, R107, 0x1, PT ;  /* 0x000000016b00780c */ /* 0x000fe20003fc6270 */
[----:B0-----:R-:W-:Y:S01]  /*38a0*/  FMUL.FTZ R87, R133, R92 ;  /* 0x0000005c85577220 */ /* 0x001fe20000410000 */
[----:B------:R-:W-:Y:S01]  /*38b0*/  LEA.HI R89, R46, R67, RZ, 0x1b ;  /* 0x000000432e597211 */ /* 0x000fe200078fd8ff */
[----:B------:R-:W-:Y:S01]  /*38c0*/  IMAD.WIDE.U32 R46, R47, UR8, R40 ;  /* 0x000000082f2e7c25 */ /* 0x000fe2000f8e0028 */
[----:B------:R-:W-:-:S03]  /*38d0*/  MOV R95, UR43 ;  /* 0x0000002b005f7c02 */ /* 0x000fc60008000f00 */
[----:B------:R-:W-:Y:S01]  /*38e0*/  FMUL.FTZ R106, R94, R98 ;  /* 0x000000625e6a7220 */ /* 0x000fe20000410000 */
[----:B------:R-:W-:Y:S01]  /*38f0*/  IADD3 R82, PT, PT, R67, 0x100, RZ ;  /* 0x0000010043527810 */ /* 0x000fe20007ffe0ff */
[----:B------:R-:W-:Y:S01]  /*3900*/  FMUL.FTZ R109, R98, UR29 ;  /* 0x0000001d626d7c20 */ /* 0x000fe20008410000 */
[-C--:B------:R-:W-:Y:S01]  /*3910*/  LEA R89, R89, R68.reuse, 0x2 ;  /* 0x0000004459597211 */ /* 0x080fe200078e10ff */
[----:B------:R-:W-:Y:S01]  /*3920*/  BAR.SYNC.DEFER_BLOCKING 0x0 ;  /* 0x0000000000007b1d */ /* 0x000fe20000010000 */
[----:B------:R-:W-:Y:S01]  /*3930*/  IMAD R41, R95, UR8, R47 ;  /* 0x000000085f297c24 */ /* 0x000fe2000f8e022f */
[----:B------:R-:W-:Y:S01]  /*3940*/  LEA R40, P3, R46, UR44, 0x2 ;  /* 0x0000002c2e287c11 */ /* 0x000fe2000f8610ff */
[----:B------:R-:W-:Y:S01]  /*3950*/  FMUL.FTZ R105, R100, UR29 ;  /* 0x0000001d64697c20 */ /* 0x000fe20008410000 */
[----:B------:R-:W-:Y:S01]  /*3960*/  IADD3 R88, PT, PT, R67, 0x180, RZ ;  /* 0x0000018043587810 */ /* 0x000fe20007ffe0ff */
[----:B------:R-:W-:Y:S01]  /*3970*/  FMUL.FTZ R98, R101, UR29 ;  /* 0x0000001d65627c20 */ /* 0x000fe20008410000 */
[-C--:B------:R-:W-:Y:S01]  /*3980*/  LEA.HI R47, R82, R67.reuse, RZ, 0x1b ;  /* 0x00000043522f7211 */ /* 0x080fe200078fd8ff */
[----:B------:R-:W-:Y:S01]  /*3990*/  FMUL.FTZ R96, R93, UR29 ;  /* 0x0000001d5d607c20 */ /* 0x000fe20008410000 */
[----:B------:R-:W-:Y:S01]  /*39a0*/  LEA.HI.X R41, R46, UR45, R41, 0x2, P3 ;  /* 0x0000002d2e297c11 */ /* 0x000fe200098f1429 */
[----:B------:R-:W-:Y:S01]  /*39b0*/  FMUL.FTZ R97, R90, UR29 ;  /* 0x0000001d5a617c20 */ /* 0x000fe20008410000 */
[----:B------:R-:W-:Y:S01]  /*39c0*/  LEA.HI R113, R88, R67, RZ, 0x1b ;  /* 0x0000004358717211 */ /* 0x000fe200078fd8ff */
[----:B------:R-:W-:Y:S01]  /*39d0*/  FMUL.FTZ R94, R80, UR29 ;  /* 0x0000001d505e7c20 */ /* 0x000fe20008410000 */
[----:B------:R-:W-:Y:S01]  /*39e0*/  LEA R82, R47, R68, 0x2 ;  /* 0x000000442f527211 */ /* 0x000fe200078e10ff */
[----:B------:R-:W-:Y:S01]  /*39f0*/  FMUL.FTZ R95, R78, UR29 ;  /* 0x0000001d4e5f7c20 */ /* 0x000fe20008410000 */
[C---:B------:R-:W-:Y:S01]  /*3a00*/  ISETP.GE.AND P3, PT, R107.reuse, 0x81, PT ;  /* 0x000000816b00780c */ /* 0x040fe20003f66270 */
[----:B------:R-:W-:Y:S01]  /*3a10*/  FMUL.FTZ R92, R42, UR29 ;  /* 0x0000001d2a5c7c20 */ /* 0x000fe20008410000 */
[----:B------:R-:W-:Y:S01]  /*3a20*/  ISETP.GE.AND P4, PT, R107, 0x101, PT ;  /* 0x000001016b00780c */ /* 0x000fe20003f86270 */
[----:B------:R-:W-:Y:S01]  /*3a30*/  FMUL.FTZ R88, R112, UR29 ;  /* 0x0000001d70587c20 */ /* 0x000fe20008410000 */
[----:B------:R-:W-:Y:S01]  /*3a40*/  FMUL.FTZ R47, R84, UR29 ;  /* 0x0000001d542f7c20 */ /* 0x000fe20008410000 */
[----:B------:R-:W-:Y:S01]  /*3a50*/  FMUL.FTZ R46, R71, UR29 ;  /* 0x0000001d472e7c20 */ /* 0x000fe20008410000 */
[----:B------:R-:W-:Y:S01]  /*3a60*/  ISETP.GE.AND P5, PT, R107, 0x181, PT ;  /* 0x000001816b00780c */ /* 0x000fe20003fa6270 */
[----:B------:R0:W1:Y:S02]  /*3a70*/  LDS R111, [R89+0x1290] ;  /* 0x00129000596f7984 */ /* 0x0000640000000800 */
[----:B0-----:R-:W-:Y:S01]  /*3a80*/  FMUL.FTZ R89, R110, UR29 ;  /* 0x0000001d6e597c20 */ /* 0x001fe20008410000 */
[----:B------:R-:W-:Y:S09]  /*3a90*/  @!P6 BRA `(.L_x_2429) ;  /* 0x000000000010e947 */ /* 0x000ff20003800000 */
[----:B------:R-:W-:-:S04]  /*3aa0*/  LEA.HI R115, R67, R67, RZ, 0x1b ;  /* 0x0000004343737211 */ /* 0x000fc800078fd8ff */
[----:B------:R-:W-:-:S06]  /*3ab0*/  LEA R115, R115, R68, 0x2 ;  /* 0x0000004473737211 */ /* 0x000fcc00078e10ff */
[----:B------:R-:W0:Y:S04]  /*3ac0*/  LDS R115, [R115+0x1090] ;  /* 0x0010900073737984 */ /* 0x000e280000000800 */
[----:B0-----:R0:W-:Y:S02]  /*3ad0*/  REDG.E.ADD.F32.FTZ.RN.STRONG.GPU desc[UR26][R40.64], R115 ;  /* 0x00000073280079a6 */ /* 0x0011e4000c12f31a */
.L_x_2429:
[----:B------:R-:W-:Y:S05]  /*3ae0*/  BSYNC.RECONVERGENT B0 ;  /* 0x0000000000007941 */ /* 0x000fea0003800200 */
.L_x_2428:
[----:B------:R-:W-:Y:S04]  /*3af0*/  BSSY.RECONVERGENT B0, `(.L_x_2430) ;  /* 0x0000003000007945 */ /* 0x000fe80003800200 */
[----:B------:R-:W-:Y:S05]  /*3b00*/  @!P3 BRA `(.L_x_2431) ;  /* 0x000000000004b947 */ /* 0x000fea0003800000 */
[----:B-1----:R2:W-:Y:S02]  /*3b10*/  REDG.E.ADD.F32.FTZ.RN.STRONG.GPU desc[UR26][R40.64+0x200], R111 ;  /* 0x0002006f280079a6 */ /* 0x0025e4000c12f31a */
.L_x_2431:
[----:B------:R-:W-:Y:S05]  /*3b20*/  BSYNC.RECONVERGENT B0 ;  /* 0x0000000000007941 */ /* 0x000fea0003800200 */
.L_x_2430:
[----:B-12---:R1:W2:Y:S01]  /*3b30*/  LDS R111, [R82+0x1490] ;  /* 0x00149000526f7984 */ /* 0x0062a20000000800 */
[----:B------:R-:W-:Y:S01]  /*3b40*/  BSSY.RECONVERGENT B0, `(.L_x_2432) ;  /* 0x0000004000007945 */ /* 0x000fe20003800200 */
[----:B------:R-:W-:-:S03]  /*3b50*/  LEA R113, R113, R68, 0x2 ;  /* 0x0000004471717211 */ /* 0x000fc600078e10ff */
[----:B------:R-:W-:Y:S05]  /*3b60*/  @!P4 BRA `(.L_x_2433) ;  /* 0x000000000004c947 */ /* 0x000fea0003800000 */
[----:B--2---:R3:W-:Y:S02]  /*3b70*/  REDG.E.ADD.F32.FTZ.RN.STRONG.GPU desc[UR26][R40.64+0x400], R111 ;  /* 0x0004006f280079a6 */ /* 0x0047e4000c12f31a */
.L_x_2433:
[----:B------:R-:W-:Y:S05]  /*3b80*/  BSYNC.RECONVERGENT B0 ;  /* 0x0000000000007941 */ /* 0x000fea0003800200 */
.L_x_2432:
[----:B--23--:R2:W3:Y:S01]  /*3b90*/  LDS R111, [R113+0x1690] ;  /* 0x00169000716f7984 */ /* 0x00c4e20000000800 */
[----:B------:R-:W-:Y:S01]  /*3ba0*/  BSSY.RECONVERGENT B0, `(.L_x_2434) ;  /* 0x0000005000007945 */ /* 0x000fe20003800200 */
[C---:B-1----:R-:W-:Y:S02]  /*3bb0*/  IADD3 R82, PT, PT, R67.reuse, 0x200, RZ ;  /* 0x0000020043527810 */ /* 0x042fe40007ffe0ff */
[----:B------:R-:W-:Y:S01]  /*3bc0*/  IADD3 R114, PT, PT, R67, 0x280, RZ ;  /* 0x0000028043727810 */ /* 0x000fe20007ffe0ff */
[----:B------:R-:W-:Y:S06]  /*3bd0*/  @!P5 BRA `(.L_x_2435) ;  /* 0x000000000004d947 */ /* 0x000fec0003800000 */
[----:B---3--:R1:W-:Y:S02]  /*3be0*/  REDG.E.ADD.F32.FTZ.RN.STRONG.GPU desc[UR26][R40.64+0x600], R111 ;  /* 0x0006006f280079a6 */ /* 0x0083e4000c12f31a */
.L_x_2435:
[----:B------:R-:W-:Y:S05]  /*3bf0*/  BSYNC.RECONVERGENT B0 ;  /* 0x0000000000007941 */ /* 0x000fea0003800200 */
.L_x_2434:
[-C--:B-1-3--:R-:W-:Y:S01]  /*3c00*/  LEA.HI R111, R82, R67.reuse, RZ, 0x1b ;  /* 0x00000043526f7211 */ /* 0x08afe200078fd8ff */
[----:B------:R-:W-:Y:S01]  /*3c10*/  BSSY.RECONVERGENT B0, `(.L_x_2436) ;  /* 0x000000e000007945 */ /* 0x000fe20003800200 */
[----:B------:R-:W-:Y:S02]  /*3c20*/  ISETP.GE.AND P6, PT, R107, 0x201, PT ;  /* 0x000002016b00780c */ /* 0x000fe40003fc6270 */
[----:B------:R-:W-:Y:S02]  /*3c30*/  LEA R111, R111, R68, 0x2 ;  /* 0x000000446f6f7211 */ /* 0x000fe400078e10ff */
[----:B------:R-:W-:Y:S02]  /*3c40*/  IADD3 R116, PT, PT, R67, 0x300, RZ ;  /* 0x0000030043747810 */ /* 0x000fe40007ffe0ff */
[-C--:B--2---:R-:W-:Y:S02]  /*3c50*/  LEA.HI R113, R114, R67.reuse, RZ, 0x1b ;  /* 0x0000004372717211 */ /* 0x084fe400078fd8ff */
[----:B------:R-:W1:Y:S01]  /*3c60*/  LDS R111, [R111+0x1890] ;  /* 0x001890006f6f7984 */ /* 0x000e620000000800 */
[----:B0-----:R-:W-:-:S02]  /*3c70*/  LEA.HI R115, R116, R67, RZ, 0x1b ;  /* 0x0000004374737211 */ /* 0x001fc400078fd8ff */
[----:B------:R-:W-:Y:S02]  /*3c80*/  IADD3 R114, PT, PT, R67, 0x380, RZ ;  /* 0x0000038043727810 */ /* 0x000fe40007ffe0ff */
[----:B------:R-:W-:Y:S02]  /*3c90*/  LEA R116, R113, R68, 0x2 ;  /* 0x0000004471747211 */ /* 0x000fe400078e10ff */
[C---:B------:R-:W-:Y:S02]  /*3ca0*/  ISETP.GE.AND P3, PT, R107.reuse, 0x281, PT ;  /* 0x000002816b00780c */ /* 0x040fe40003f66270 */
[C---:B------:R-:W-:Y:S02]  /*3cb0*/  ISETP.GE.AND P4, PT, R107.reuse, 0x301, PT ;  /* 0x000003016b00780c */ /* 0x040fe40003f86270 */
[----:B------:R-:W-:Y:S01]  /*3cc0*/  ISETP.GE.AND P5, PT, R107, 0x381, PT ;  /* 0x000003816b00780c */ /* 0x000fe20003fa6270 */
[----:B------:R-:W-:-:S12]  /*3cd0*/  @!P6 BRA `(.L_x_2437) ;  /* 0x000000000004e947 */ /* 0x000fd80003800000 */
[----:B-1----:R0:W-:Y:S02]  /*3ce0*/  REDG.E.ADD.F32.FTZ.RN.STRONG.GPU desc[UR26][R40.64+0x800], R111 ;  /* 0x0008006f280079a6 */ /* 0x0021e4000c12f31a */
.L_x_2437:
[----:B------:R-:W-:Y:S05]  /*3cf0*/  BSYNC.RECONVERGENT B0 ;  /* 0x0000000000007941 */ /* 0x000fea0003800200 */
.L_x_2436:
[----:B01----:R0:W1:Y:S01]  /*3d00*/  LDS R111, [R116+0x1a90] ;  /* 0x001a9000746f7984 */ /* 0x0030620000000800 */
[----:B------:R-:W-:Y:S01]  /*3d10*/  BSSY.RECONVERGENT B0, `(.L_x_2438) ;  /* 0x0000005000007945 */ /* 0x000fe20003800200 */
[----:B------:R-:W-:Y:S02]  /*3d20*/  LEA.HI R113, R114, R67, RZ, 0x1b ;  /* 0x0000004372717211 */ /* 0x000fe400078fd8ff */
[----:B------:R-:W-:Y:S01]  /*3d30*/  LEA R115, R115, R68, 0x2 ;  /* 0x0000004473737211 */ /* 0x000fe200078e10ff */
[----:B------:R-:W-:Y:S06]  /*3d40*/  @!P3 BRA `(.L_x_2439) ;  /* 0x000000000004b947 */ /* 0x000fec0003800000 */
[----:B-1----:R2:W-:Y:S02]  /*3d50*/  REDG.E.ADD.F32.FTZ.RN.STRONG.GPU desc[UR26][R40.64+0xa00], R111 ;  /* 0x000a006f280079a6 */ /* 0x0025e4000c12f31a */
.L_x_2439:
[----:B------:R-:W-:Y:S05]  /*3d60*/  BSYNC.RECONVERGENT B0 ;  /* 0x0000000000007941 */ /* 0x000fea0003800200 */
.L_x_2438:
[----:B-12---:R1:W2:Y:S01]  /*3d70*/  LDS R111, [R115+0x1c90] ;  /* 0x001c9000736f7984 */ /* 0x0062a20000000800 */
[----:B------:R-:W-:Y:S01]  /*3d80*/  BSSY.RECONVERGENT B0, `(.L_x_2440) ;  /* 0x0000004000007945 */ /* 0x000fe20003800200 */
[----:B------:R-:W-:-:S03]  /*3d90*/  LEA R113, R113, R68, 0x2 ;  /* 0x0000004471717211 */ /* 0x000fc600078e10ff */
[----:B------:R-:W-:Y:S05]  /*3da0*/  @!P4 BRA `(.L_x_2441) ;  /* 0x000000000004c947 */ /* 0x000fea0003800000 */
[----:B--2---:R3:W-:Y:S02]  /*3db0*/  REDG.E.ADD.F32.FTZ.RN.STRONG.GPU desc[UR26][R40.64+0xc00], R111 ;  /* 0x000c006f280079a6 */ /* 0x0047e4000c12f31a */
.L_x_2441:
[----:B------:R-:W-:Y:S05]  /*3dc0*/  BSYNC.RECONVERGENT B0 ;  /* 0x0000000000007941 */ /* 0x000fea0003800200 */
.L_x_2440:
[----:B--23--:R2:W3:Y:S01]  /*3dd0*/  LDS R111, [R113+0x1e90] ;  /* 0x001e9000716f7984 */ /* 0x00c4e20000000800 */
[----:B------:R-:W-:Y:S01]  /*3de0*/  BSSY.RECONVERGENT B0, `(.L_x_2442) ;  /* 0x0000005000007945 */ /* 0x000fe20003800200 */
[C---:B------:R-:W-:Y:S02]  /*3df0*/  LOP3.LUT R114, R67.reuse, 0x400, RZ, 0xfc, !PT ;  /* 0x0000040043727812 */ /* 0x040fe400078efcff */
[----:B0-----:R-:W-:Y:S01]  /*3e00*/  IADD3 R116, PT, PT, R67, 0x480, RZ ;  /* 0x0000048043747810 */ /* 0x001fe20007ffe0ff */
[----:B------:R-:W-:Y:S06]  /*3e10*/  @!P5 BRA `(.L_x_2443) ;  /* 0x000000000004d947 */ /* 0x000fec0003800000 */
[----:B---3--:R0:W-:Y:S02]  /*3e20*/  REDG.E.ADD.F32.FTZ.RN.STRONG.GPU desc[UR26][R40.64+0xe00], R111 ;  /* 0x000e006f280079a6 */ /* 0x0081e4000c12f31a */
.L_x_2443:
[----:B------:R-:W-:Y:S05]  /*3e30*/  BSYNC.RECONVERGENT B0 ;  /* 0x0000000000007941 */ /* 0x000fea0003800200 */
.L_x_2442:
[-C--:B0--3--:R-:W-:Y:S01]  /*3e40*/  LEA.HI R111, R114, R67.reuse, RZ, 0x1b ;  /* 0x00000043726f7211 */ /* 0x089fe200078fd8ff */
[----:B------:R-:W-:Y:S01]  /*3e50*/  BSSY.RECONVERGENT B0, `(.L_x_2444) ;  /* 0x000000e000007945 */ /* 0x000fe20003800200 */
[----:B------:R-:W-:Y:S02]  /*3e60*/  ISETP.GE.AND P6, PT, R107, 0x401, PT ;  /* 0x000004016b00780c */ /* 0x000fe40003fc6270 */
[----:B------:R-:W-:Y:S02]  /*3e70*/  LEA R111, R111, R68, 0x2 ;  /* 0x000000446f6f7211 */ /* 0x000fe400078e10ff */
[C---:B------:R-:W-:Y:S02]  /*3e80*/  IADD3 R134, PT, PT, R67.reuse, 0x500, RZ ;  /* 0x0000050043867810 */ /* 0x040fe40007ffe0ff */
[----:B--2---:R-:W-:Y:S02]  /*3e90*/  LEA.HI R113, R116, R67, RZ, 0x1b ;  /* 0x0000004374717211 */ /* 0x004fe400078fd8ff */
[----:B------:R-:W0:Y:S01]  /*3ea0*/  LDS R111, [R111+0x2090] ;  /* 0x002090006f6f7984 */ /* 0x000e220000000800 */
[----:B------:R-:W-:-:S02]  /*3eb0*/  IADD3 R114, PT, PT, R67, 0x580, RZ ;  /* 0x0000058043727810 */ /* 0x000fc40007ffe0ff */
[----:B-1----:R-:W-:Y:S02]  /*3ec0*/  LEA.HI R115, R134, R67, RZ, 0x1b ;  /* 0x0000004386737211 */ /* 0x002fe400078fd8ff */
[----:B------:R-:W-:Y:S02]  /*3ed0*/  LEA R116, R113, R68, 0x2 ;  /* 0x0000004471747211 */ /* 0x000fe400078e10ff */
[C---:B------:R-:W-:Y:S02]  /*3ee0*/  ISETP.GE.AND P3, PT, R107.reuse, 0x481, PT ;  /* 0x000004816b00780c */ /* 0x040fe40003f66270 */
[C---:B------:R-:W-:Y:S02]  /*3ef0*/  ISETP.GE.AND P4, PT, R107.reuse, 0x501, PT ;  /* 0x000005016b00780c */ /* 0x040fe40003f86270 */
[----:B------:R-:W-:Y:S01]  /*3f00*/  ISETP.GE.AND P5, PT, R107, 0x581, PT ;  /* 0x000005816b00780c */ /* 0x000fe20003fa6270 */
[----:B------:R-:W-:-:S12]  /*3f10*/  @!P6 BRA `(.L_x_2445) ;  /* 0x000000000004e947 */ /* 0x000fd80003800000 */
[----:B0-----:R1:W-:Y:S02]  /*3f20*/  REDG.E.ADD.F32.FTZ.RN.STRONG.GPU desc[UR26][R40.64+0x1000], R111 ;  /* 0x0010006f280079a6 */ /* 0x0013e4000c12f31a */
.L_x_2445:
[----:B------:R-:W-:Y:S05]  /*3f30*/  BSYNC.RECONVERGENT B0 ;  /* 0x0000000000007941 */ /* 0x000fea0003800200 */
.L_x_2444:
[----:B01----:R0:W1:Y:S01]  /*3f40*/  LDS R111, [R116+0x2290] ;  /* 0x00229000746f7984 */ /* 0x0030620000000800 */
[----:B------:R-:W-:Y:S01]  /*3f50*/  BSSY.RECONVERGENT B0, `(.L_x_2446) ;  /* 0x0000005000007945 */ /* 0x000fe20003800200 */
[----:B------:R-:W-:Y:S02]  /*3f60*/  LEA.HI R113, R114, R67, RZ, 0x1b ;  /* 0x0000004372717211 */ /* 0x000fe400078fd8ff */
[----:B------:R-:W-:Y:S01]  /*3f70*/  LEA R115, R115, R68, 0x2 ;  /* 0x0000004473737211 */ /* 0x000fe200078e10ff */
[----:B------:R-:W-:Y:S06]  /*3f80*/  @!P3 BRA `(.L_x_2447) ;  /* 0x000000000004b947 */ /* 0x000fec0003800000 */
[----:B-1----:R2:W-:Y:S02]  /*3f90*/  REDG.E.ADD.F32.FTZ.RN.STRONG.GPU desc[UR26][R40.64+0x1200], R111 ;  /* 0x0012006f280079a6 */ /* 0x0025e4000c12f31a */
.L_x_2447:
[----:B------:R-:W-:Y:S05]  /*3fa0*/  BSYNC.RECONVERGENT B0 ;  /* 0x0000000000007941 */ /* 0x000fea0003800200 */
.L_x_2446:
[----:B-12---:R1:W2:Y:S01]  /*3fb0*/  LDS R111, [R115+0x2490] ;  /* 0x00249000736f7984 */ /* 0x0062a20000000800 */
[----:B------:R-:W-:Y:S01]  /*3fc0*/  BSSY.RECONVERGENT B0, `(.L_x_2448) ;  /* 0x0000004000007945 */ /* 0x000fe20003800200 */
[----:B------:R-:W-:-:S03]  /*3fd0*/  LEA R113, R113, R68, 0x2 ;  /* 0x0000004471717211 */ /* 0x000fc600078e10ff */
[----:B------:R-:W-:Y:S05]  /*3fe0*/  @!P4 BRA `(.L_x_2449) ;  /* 0x000000000004c947 */ /* 0x000fea0003800000 */
[----:B--2---:R3:W-:Y:S02]  /*3ff0*/  REDG.E.ADD.F32.FTZ.RN.STRONG.GPU desc[UR26][R40.64+0x1400], R111 ;  /* 0x0014006f280079a6 */ /* 0x0047e4000c12f31a */
.L_x_2449:
[----:B------:R-:W-:Y:S05]  /*4000*/  BSYNC.RECONVERGENT B0 ;  /* 0x0000000000007941 */ /* 0x000fea0003800200 */
.L_x_2448:
[----:B--23--:R2:W3:Y:S01]  /*4010*/  LDS R111, [R113+0x2690] ;  /* 0x00269000716f7984 */ /* 0x00c4e20000000800 */
[----:B------:R-:W-:Y:S01]  /*4020*/  BSSY.RECONVERGENT B0, `(.L_x_2450) ;  /* 0x0000005000007945 */ /* 0x000fe20003800200 */
[C---:B------:R-:W-:Y:S02]  /*4030*/  IADD3 R114, PT, PT, R67.reuse, 0x600, RZ ;  /* 0x0000060043727810 */ /* 0x040fe40007ffe0ff */
[----:B0-----:R-:W-:Y:S01]  /*4040*/  IADD3 R116, PT, PT, R67, 0x680, RZ ;  /* 0x0000068043747810 */ /* 0x001fe20007ffe0ff */
[----:B------:R-:W-:Y:S06]  /*4050*/  @!P5 BRA `(.L_x_2451) ;  /* 0x000000000004d947 */ /* 0x000fec0003800000 */
[----:B---3--:R0:W-:Y:S02]  /*4060*/  REDG.E.ADD.F32.FTZ.RN.STRONG.GPU desc[UR26][R40.64+0x1600], R111 ;  /* 0x0016006f280079a6 */ /* 0x0081e4000c12f31a */
.L_x_2451:
[----:B------:R-:W-:Y:S05]  /*4070*/  BSYNC.RECONVERGENT B0 ;  /* 0x0000000000007941 */ /* 0x000fea0003800200 */
.L_x_2450:
        /* <DEDUP_REMOVED lines=15> */
.L_x_2453:
[----:B------:R-:W-:Y:S05]  /*4170*/  BSYNC.RECONVERGENT B0 ;  /* 0x0000000000007941 */ /* 0x000fea0003800200 */
.L_x_2452:
[----:B------:R2:W3:Y:S01]  /*4180*/  LDS R107, [R113+0x2a90] ;  /* 0x002a9000716b7984 */ /* 0x0004e20000000800 */
[----:B------:R-:W-:Y:S01]  /*4190*/  BSSY.RECONVERGENT B0, `(.L_x_2454) ;  /* 0x0000005000007945 */ /* 0x000fe20003800200 */
[----:B01----:R-:W-:Y:S02]  /*41a0*/  LEA.HI R111, R114, R67, RZ, 0x1b ;  /* 0x00000043726f7211 */ /* 0x003fe400078fd8ff */
[----:B------:R-:W-:Y:S01]  /*41b0*/  LEA R115, R115, R68, 0x2 ;  /* 0x0000004473737211 */ /* 0x000fe200078e10ff */
[----:B------:R-:W-:Y:S06]  /*41c0*/  @!P3 BRA `(.L_x_2455) ;  /* 0x000000000004b947 */ /* 0x000fec0003800000 */
[----:B---3--:R0:W-:Y:S02]  /*41d0*/  REDG.E.ADD.F32.FTZ.RN.STRONG.GPU desc[UR26][R40.64+0x1a00], R107 ;  /* 0x001a006b280079a6 */ /* 0x0081e4000c12f31a */
.L_x_2455:
[----:B------:R-:W-:Y:S05]  /*41e0*/  BSYNC.RECONVERGENT B0 ;  /* 0x0000000000007941 */ /* 0x000fea0003800200 */
.L_x_2454:
[----:B0--3--:R0:W1:Y:S01]  /*41f0*/  LDS R107, [R115+0x2c90] ;  /* 0x002c9000736b7984 */ /* 0x0090620000000800 */
[----:B------:R-:W-:Y:S01]  /*4200*/  BSSY.RECONVERGENT B0, `(.L_x_2456) ;  /* 0x0000004000007945 */ /* 0x000fe20003800200 */
[----:B------:R-:W-:-:S03]  /*4210*/  LEA R111, R111, R68, 0x2 ;  /* 0x000000446f6f7211 */ /* 0x000fc600078e10ff */
[----:B------:R-:W-:Y:S05]  /*4220*/  @!P4 BRA `(.L_x_2457) ;  /* 0x000000000004c947 */ /* 0x000fea0003800000 */
[----:B-1----:R3:W-:Y:S02]  /*4230*/  REDG.E.ADD.F32.FTZ.RN.STRONG.GPU desc[UR26][R40.64+0x1c00], R107 ;  /* 0x001c006b280079a6 */ /* 0x0027e4000c12f31a */
.L_x_2457:
[----:B------:R-:W-:Y:S05]  /*4240*/  BSYNC.RECONVERGENT B0 ;  /* 0x0000000000007941 */ /* 0x000fea0003800200 */
.L_x_2456:
[----:B-1-3--:R1:W3:Y:S01]  /*4250*/  LDS R107, [R111+0x2e90] ;  /* 0x002e90006f6b7984 */ /* 0x00a2e20000000800 */
[----:B------:R-:W-:Y:S04]  /*4260*/  BSSY.RECONVERGENT B0, `(.L_x_2458) ;  /* 0x0000003000007945 */ /* 0x000fe80003800200 */
[----:B------:R-:W-:Y:S05]  /*4270*/  @!P5 BRA `(.L_x_2459) ;  /* 0x000000000004d947 */ /* 0x000fea0003800000 */
[----:B---3--:R4:W-:Y:S02]  /*4280*/  REDG.E.ADD.F32.FTZ.RN.STRONG.GPU desc[UR26][R40.64+0x1e00], R107 ;  /* 0x001e006b280079a6 */ /* 0x0089e4000c12f31a */
.L_x_2459:
[----:B------:R-:W-:Y:S05]  /*4290*/  BSYNC.RECONVERGENT B0 ;  /* 0x0000000000007941 */ /* 0x000fea0003800200 */
.L_x_2458:
[----:B--2---:R-:W2:Y:S04]  /*42a0*/  LDL.LU R113, [R1+0x4] ;  /* 0x0000040001717983 */ /* 0x004ea80000300800 */
[----:B------:R-:W5:Y:S04]  /*42b0*/  LDL.LU R133, [R1+0x8] ;  /* 0x0000080001857983 */ /* 0x000f680000300800 */
[----:B------:R-:W5:Y:S01]  /*42c0*/  LDL.LU R117, [R1+0xc] ;  /* 0x00000c0001757983 */ /* 0x000f620000300800 */
[----:B-1----:R-:W1:Y:S03]  /*42d0*/  S2R R111, SR_LANEID ;  /* 0x00000000006f7919 */ /* 0x002e660000000000 */
[----:B----4-:R-:W4:Y:S04]  /*42e0*/  SHFL.DOWN PT, R41, R86, 0x1, 0x1f ;  /* 0x08201f0056297f89 */ /* 0x010f2800000e0000 */
[----:B------:R-:W3:Y:S04]  /*42f0*/  SHFL.DOWN PT, R40, R85, 0x1, 0x1f ;  /* 0x08201f0055287f89 */ /* 0x000ee800000e0000 */
[----:B------:R-:W5:Y:S01]  /*4300*/  LDL.LU R116, [R1+0x10] ;  /* 0x0000100001747983 */ /* 0x000f620000300800 */
[----:B------:R-:W-:-:S03]  /*4310*/  FMUL.FTZ R132, R132, R109 ;  /* 0x0000006d84847220 */ /* 0x000fc60000410000 */
[----:B0-----:R-:W5:Y:S01]  /*4320*/  LDL.LU R115, [R1+0x14] ;  /* 0x0000140001737983 */ /* 0x001f620000300800 */
[----:B-1----:R-:W-:-:S13]  /*4330*/  ISETP.GT.AND P3, PT, R111, 0x1e, PT ;  /* 0x0000001e6f00780c */ /* 0x002fda0003f64270 */
[----:B----4-:R-:W-:Y:S01]  /*4340*/  @!P3 FADD.FTZ R86, R86, R41 ;  /* 0x000000295656b221 */ /* 0x010fe20000010000 */
[----:B---3--:R-:W-:Y:S01]  /*4350*/  @!P3 FADD.FTZ R85, R85, R40 ;  /* 0x000000285555b221 */ /* 0x008fe20000010000 */
[----:B------:R-:W-:-:S03]  /*4360*/  ISETP.GT.AND P3, PT, R111, 0x1d, PT ;  /* 0x0000001d6f00780c */ /* 0x000fc60003f64270 */
[----:B------:R-:W0:Y:S04]  /*4370*/  SHFL.DOWN PT, R41, R86, 0x2, 0x1f ;  /* 0x08401f0056297f89 */ /* 0x000e2800000e0000 */
[----:B------:R-:W1:Y:S06]  /*4380*/  SHFL.DOWN PT, R40, R85, 0x2, 0x1f ;  /* 0x08401f0055287f89 */ /* 0x000e6c00000e0000 */
[----:B0-----:R-:W-:Y:S01]  /*4390*/  @!P3 FADD.FTZ R86, R86, R41 ;  /* 0x000000295656b221 */ /* 0x001fe20000010000 */
[----:B-1----:R-:W-:-:S04]  /*43a0*/  @!P3 FADD.FTZ R85, R85, R40 ;  /* 0x000000285555b221 */ /* 0x002fc80000010000 */
[----:B------:R-:W0:Y:S01]  /*43b0*/  SHFL.DOWN PT, R107, R86, 0x4, 0x1f ;  /* 0x08801f00566b7f89 */ /* 0x000e2200000e0000 */
[----:B------:R-:W-:Y:S01]  /*43c0*/  ISETP.GT.AND P3, PT, R111, 0x1b, PT ;  /* 0x0000001b6f00780c */ /* 0x000fe20003f64270 */
[----:B------:R-:W-:Y:S01]  /*43d0*/  FMUL.FTZ R45, R45, R99 ;  /* 0x000000632d2d7220 */ /* 0x000fe20000410000 */
[----:B--2---:R-:W-:Y:S01]  /*43e0*/  FFMA.FTZ R113, R0, R118, R113 ;  /* 0x0000007600717223 */ /* 0x004fe20000010071 */
[----:B-----5:R-:W-:-:S04]  /*43f0*/  FFMA.FTZ R133, R2, R69, R133 ;  /* 0x0000004502857223 */ /* 0x020fc80000010085 */
[----:B------:R1:W-:Y:S01]  /*4400*/  STL [R1+0x4], R113 ;  /* 0x0000047101007387 */ /* 0x0003e20000100800 */
[----:B------:R-:W-:-:S05]  /*4410*/  FFMA.FTZ R117, R3, R106, R117 ;  /* 0x0000006a03757223 */ /* 0x000fca0000010075 */
[----:B0-----:R-:W-:Y:S01]  /*4420*/  @!P3 FADD.FTZ R86, R86, R107 ;  /* 0x0000006b5656b221 */ /* 0x001fe20000010000 */
[----:B------:R-:W-:Y:S01]  /*4430*/  FFMA.FTZ R41, R49, R118, R104 ;  /* 0x0000007631297223 */ /* 0x000fe20000010068 */
[----:B------:R-:W-:Y:S01]  /*4440*/  FMUL.FTZ R100, R91, R100 ;  /* 0x000000645b647220 */ /* 0x000fe20000410000 */
[----:B------:R-:W-:Y:S01]  /*4450*/  FFMA.FTZ R40, R50, R69, R87 ;  /* 0x0000004532287223 */ /* 0x000fe20000010057 */
[----:B------:R-:W-:Y:S01]  /*4460*/  FMUL.FTZ R101, R44, R101 ;  /* 0x000000652c657220 */ /* 0x000fe20000410000 */
[----:B------:R-:W-:Y:S01]  /*4470*/  FMUL.FTZ R131, R131, R108 ;  /* 0x0000006c83837220 */ /* 0x000fe20000410000 */
[----:B-1----:R-:W2:Y:S04]  /*4480*/  LDL.LU R113, [R1+0x18] ;  /* 0x0000180001717983 */ /* 0x002ea80000300800 */
[----:B------:R-:W3:Y:S04]  /*4490*/  LDL.LU R109, [R1+0x1c] ;  /* 0x00001c00016d7983 */ /* 0x000ee80000300800 */
[----:B------:R-:W-:Y:S04]  /*44a0*/  STL [R1+0x8], R133 ;  /* 0x0000088501007387 */ /* 0x000fe80000100800 */
[----:B------:R-:W4:Y:S04]  /*44b0*/  LDL.LU R107, [R1+0x20] ;  /* 0x00002000016b7983 */ /* 0x000f280000300800 */
[----:B------:R-:W-:Y:S04]  /*44c0*/  STL [R1+0xc], R117 ;  /* 0x00000c7501007387 */ /* 0x000fe80000100800 */
[----:B------:R-:W5:Y:S01]  /*44d0*/  LDL.LU R99, [R1+0x24] ;  /* 0x0000240001637983 */ /* 0x000f620000300800 */
[----:B------:R-:W-:Y:S01]  /*44e0*/  FADD.FTZ R32, R41, R32 ;  /* 0x0000002029207221 */ /* 0x000fe20000010000 */
[----:B------:R-:W-:Y:S01]  /*44f0*/  FFMA.FTZ R116, R4, R45, R116 ;  /* 0x0000002d04747223 */ /* 0x000fe20000010074 */
[----:B------:R-:W-:Y:S01]  /*4500*/  FFMA.FTZ R41, R51, R106, R132 ;  /* 0x0000006a33297223 */ /* 0x000fe20000010084 */
[----:B------:R-:W-:Y:S01]  /*4510*/  FMUL.FTZ R102, R81, R102 ;  /* 0x0000006651667220 */ /* 0x000fe20000410000 */
[----:B------:R-:W-:Y:S01]  /*4520*/  FMUL.FTZ R130, R130, R105 ;  /* 0x0000006982827220 */ /* 0x000fe20000410000 */
[----:B------:R-:W-:Y:S01]  /*4530*/  FFMA.FTZ R115, R5, R100, R115 ;  /* 0x0000006405737223 */ /* 0x000fe20000010073 */
[----:B------:R-:W-:Y:S01]  /*4540*/  FADD.FTZ R31, R40, R31 ;  /* 0x0000001f281f7221 */ /* 0x000fe20000010000 */
[----:B------:R-:W-:Y:S01]  /*4550*/  FMUL.FTZ R43, R43, R93 ;  /* 0x0000005d2b2b7220 */ /* 0x000fe20000410000 */
[----:B------:R-:W-:Y:S01]  /*4560*/  FFMA.FTZ R40, R52, R45, R131 ;  /* 0x0000002d34287223 */ /* 0x000fe20000010083 */
[----:B------:R-:W-:Y:S01]  /*4570*/  FADD.FTZ R30, R41, R30 ;  /* 0x0000001e291e7221 */ /* 0x000fe20000010000 */
[----:B------:R-:W-:Y:S01]  /*4580*/  STL [R1+0x10], R116 ;  /* 0x0000107401007387 */ /* 0x000fe20000100800 */
[----:B------:R-:W-:Y:S01]  /*4590*/  FMUL.FTZ R129, R129, R98 ;  /* 0x0000006281817220 */ /* 0x000fe20000410000 */
[----:B------:R-:W-:Y:S01]  /*45a0*/  FFMA.FTZ R41, R53, R100, R130 ;  /* 0x0000006435297223 */ /* 0x000fe20000010082 */
[----:B------:R-:W-:Y:S01]  /*45b0*/  FMUL.FTZ R90, R79, R90 ;  /* 0x0000005a4f5a7220 */ /* 0x000fe20000410000 */
[----:B------:R-:W5:Y:S01]  /*45c0*/  LDL.LU R91, [R1+0x28] ;  /* 0x00002800015b7983 */ /* 0x000f620000300800 */
[----:B------:R-:W-:-:S03]  /*45d0*/  FADD.FTZ R29, R40, R29 ;  /* 0x0000001d281d7221 */ /* 0x000fc60000010000 */
[----:B------:R-:W-:Y:S01]  /*45e0*/  STL [R1+0x14], R115 ;  /* 0x0000147301007387 */ /* 0x000fe20000100800 */
[----:B------:R-:W-:Y:S01]  /*45f0*/  FFMA.FTZ R40, R54, R101, R129 ;  /* 0x0000006536287223 */ /* 0x000fe20000010081 */
[----:B------:R-:W-:Y:S02]  /*4600*/  FADD.FTZ R28, R41, R28 ;  /* 0x0000001c291c7221 */ /* 0x000fe40000010000 */
[----:B------:R-:W5:Y:S01]  /*4610*/  LDL.LU R87, [R1+0x2c] ;  /* 0x00002c0001577983 */ /* 0x000f620000300800 */
[----:B------:R-:W-:Y:S01]  /*4620*/  FMUL.FTZ R127, R127, R96 ;  /* 0x000000607f7f7220 */ /* 0x000fe20000410000 */
[----:B------:R-:W-:Y:S01]  /*4630*/  FMUL.FTZ R41, R76, R80 ;  /* 0x000000504c297220 */ /* 0x000fe20000410000 */
[----:B------:R-:W-:Y:S01]  /*4640*/  FMUL.FTZ R78, R77, R78 ;  /* 0x0000004e4d4e7220 */ /* 0x000fe20000410000 */
[----:B------:R-:W-:Y:S01]  /*4650*/  FADD.FTZ R27, R40, R27 ;  /* 0x0000001b281b7221 */ /* 0x000fe20000010000 */
[----:B------:R-:W-:Y:S01]  /*4660*/  FFMA.FTZ R40, R56, R43, R127 ;  /* 0x0000002b38287223 */ /* 0x000fe2000001007f */
[----:B------:R-:W0:Y:S01]  /*4670*/  SHFL.DOWN PT, R114, R85, 0x4, 0x1f ;  /* 0x08801f0055727f89 */ /* 0x000e2200000e0000 */
[----:B--2---:R-:W-:Y:S01]  /*4680*/  FFMA.FTZ R113, R6, R101, R113 ;  /* 0x0000006506717223 */ /* 0x004fe20000010071 */
[----:B---3--:R-:W-:-:S04]  /*4690*/  FFMA.FTZ R109, R7, R102, R109 ;  /* 0x00000066076d7223 */ /* 0x008fc8000001006d */
[----:B------:R-:W-:Y:S04]  /*46a0*/  STL [R1+0x18], R113 ;  /* 0x0000187101007387 */ /* 0x000fe80000100800 */
[----:B------:R-:W-:Y:S01]  /*46b0*/  STL [R1+0x1c], R109 ;  /* 0x00001c6d01007387 */ /* 0x000fe20000100800 */
[----:B----4-:R-:W-:-:S03]  /*46c0*/  FFMA.FTZ R107, R8, R43, R107 ;  /* 0x0000002b086b7223 */ /* 0x010fc6000001006b */
[----:B------:R-:W2:Y:S04]  /*46d0*/  LDL.LU R81, [R1+0x30] ;  /* 0x0000300001517983 */ /* 0x000ea80000300800 */
[----:B------:R-:W3:Y:S01]  /*46e0*/  LDL.LU R80, [R1+0x34] ;  /* 0x0000340001507983 */ /* 0x000ee20000300800 */
[----:B-----5:R-:W-:-:S03]  /*46f0*/  FFMA.FTZ R99, R9, R90, R99 ;  /* 0x0000005a09637223 */ /* 0x020fc60000010063 */
[----:B------:R-:W-:Y:S01]  /*4700*/  STL [R1+0x20], R107 ;  /* 0x0000206b01007387 */ /* 0x000fe20000100800 */
[----:B------:R-:W-:-:S03]  /*4710*/  FMUL.FTZ R43, R74, R42 ;  /* 0x0000002a4a2b7220 */ /* 0x000fc60000410000 */
[----:B------:R-:W4:Y:S04]  /*4720*/  LDL.LU R77, [R1+0x38] ;  /* 0x00003800014d7983 */ /* 0x000f280000300800 */
[----:B------:R-:W-:Y:S04]  /*4730*/  STL [R1+0x24], R99 ;  /* 0x0000246301007387 */ /* 0x000fe80000100800 */
[----:B------:R-:W5:Y:S04]  /*4740*/  LDL.LU R76, [R1+0x3c] ;  /* 0x00003c00014c7983 */ /* 0x000f680000300800 */
[----:B------:R-:W5:Y:S01]  /*4750*/  LDL.LU R74, [R1+0x40] ;  /* 0x00004000014a7983 */ /* 0x000f620000300800 */
[----:B0-----:R-:W-:-:S03]  /*4760*/  @!P3 FADD.FTZ R85, R85, R114 ;  /* 0x000000725555b221 */ /* 0x001fc60000010000 */
[----:B------:R-:W0:Y:S04]  /*4770*/  SHFL.DOWN PT, R69, R86, 0x8, 0x1f ;  /* 0x09001f0056457f89 */ /* 0x000e2800000e0000 */
[----:B------:R-:W1:Y:S01]  /*4780*/  SHFL.DOWN PT, R104, R85, 0x8, 0x1f ;  /* 0x09001f0055687f89 */ /* 0x000e6200000e0000 */
[----:B------:R-:W-:Y:S01]  /*4790*/  ISETP.GT.AND P3, PT, R111, 0x17, PT ;  /* 0x000000176f00780c */ /* 0x000fe20003f64270 */
[----:B------:R-:W-:Y:S01]  /*47a0*/  FMUL.FTZ R125, R125, R94 ;  /* 0x0000005e7d7d7220 */ /* 0x000fe20000410000 */
[----:B------:R-:W-:Y:S01]  /*47b0*/  FADD.FTZ R25, R40, R25 ;  /* 0x0000001928197221 */ /* 0x000fe20000010000 */
[-C--:B------:R-:W-:Y:S01]  /*47c0*/  FFMA.FTZ R91, R10, R41.reuse, R91 ;  /* 0x000000290a5b7223 */ /* 0x080fe2000001005b */
[----:B------:R-:W-:Y:S01]  /*47d0*/  FMUL.FTZ R110, R75, R110 ;  /* 0x0000006e4b6e7220 */ /* 0x000fe20000410000 */
[----:B------:R-:W-:Y:S01]  /*47e0*/  FFMA.FTZ R40, R58, R41, R125 ;  /* 0x000000293a287223 */ /* 0x000fe2000001007d */
[----:B------:R-:W-:Y:S01]  /*47f0*/  FMUL.FTZ R41, R72, R112 ;  /* 0x0000007048297220 */ /* 0x000fe20000410000 */
[----:B------:R-:W-:Y:S01]  /*4800*/  FFMA.FTZ R87, R11, R78, R87 ;  /* 0x0000004e0b577223 */ /* 0x000fe20000010057 */
[----:B------:R-:W-:Y:S01]  /*4810*/  FMUL.FTZ R84, R73, R84 ;  /* 0x0000005449547220 */ /* 0x000fe20000410000 */
[----:B------:R-:W-:-:S04]  /*4820*/  FMUL.FTZ R71, R70, R71 ;  /* 0x0000004746477220 */ /* 0x000fc80000410000 */
[----:B0-----:R-:W-:Y:S01]  /*4830*/  @!P3 FADD.FTZ R86, R86, R69 ;  /* 0x000000455656b221 */ /* 0x001fe20000010000 */
[----:B-1----:R-:W-:-:S04]  /*4840*/  @!P3 FADD.FTZ R85, R85, R104 ;  /* 0x000000685555b221 */ /* 0x002fc80000010000 */
[----:B------:R-:W0:Y:S04]  /*4850*/  SHFL.DOWN PT, R79, R86, 0x10, 0x1f ;  /* 0x0a001f00564f7f89 */ /* 0x000e2800000e0000 */
[----:B------:R-:W1:Y:S01]  /*4860*/  SHFL.DOWN PT, R44, R85, 0x10, 0x1f ;  /* 0x0a001f00552c7f89 */ /* 0x000e6200000e0000 */
[----:B------:R-:W-:-:S03]  /*4870*/  ISETP.NE.AND P3, PT, R111, RZ, PT ;  /* 0x000000ff6f00720c */ /* 0x000fc60003f65270 */
[----:B------:R0:W-:Y:S01]  /*4880*/  STL [R1+0x28], R91 ;  /* 0x0000285b01007387 */ /* 0x0001e20000100800 */
[----:B------:R-:W-:-:S03]  /*4890*/  FMUL.FTZ R128, R128, R103 ;  /* 0x0000006780807220 */ /* 0x000fc60000410000 */
[----:B------:R0:W-:Y:S01]  /*48a0*/  STL [R1+0x2c], R87 ;  /* 0x00002c5701007387 */ /* 0x0001e20000100800 */
[----:B------:R-:W-:Y:S01]  /*48b0*/  FFMA.FTZ R45, R55, R102, R128 ;  /* 0x00000066372d7223 */ /* 0x000fe20000010080 */
[----:B------:R-:W-:Y:S01]  /*48c0*/  FMUL.FTZ R126, R126, R97 ;  /* 0x000000617e7e7220 */ /* 0x000fe20000410000 */
[----:B------:R-:W-:Y:S02]  /*48d0*/  FMUL.FTZ R123, R123, R92 ;  /* 0x0000005c7b7b7220 */ /* 0x000fe40000410000 */
[----:B------:R-:W-:Y:S01]  /*48e0*/  FADD.FTZ R26, R45, R26 ;  /* 0x0000001a2d1a7221 */ /* 0x000fe20000010000 */
[----:B------:R-:W-:Y:S01]  /*48f0*/  FFMA.FTZ R45, R57, R90, R126 ;  /* 0x0000005a392d7223 */ /* 0x000fe2000001007e */
[----:B------:R-:W-:Y:S01]  /*4900*/  @!P3 LOP3.LUT R83, R83, 0xf8, RZ, 0xc0, !PT ;  /* 0x000000f85353b812 */ /* 0x000fe200078ec0ff */
[----:B------:R-:W-:Y:S01]  /*4910*/  FADD.FTZ R23, R40, R23 ;  /* 0x0000001728177221 */ /* 0x000fe20000010000 */
[----:B------:R-:W-:Y:S01]  /*4920*/  FFMA.FTZ R40, R60, R43, R123 ;  /* 0x0000002b3c287223 */ /* 0x000fe2000001007b */
[----:B------:R-:W-:Y:S01]  /*4930*/  FADD.FTZ R24, R45, R24 ;  /* 0x000000182d187221 */ /* 0x000fe20000010000 */
[----:B------:R-:W-:Y:S01]  /*4940*/  @!P3 IADD3 R83, PT, PT, R68, R83, RZ ;  /* 0x000000534453b210 */ /* 0x000fe20007ffe0ff */
[----:B0-----:R-:W-:Y:S01]  /*4950*/  FADD.FTZ R45, R86, R79 ;  /* 0x0000004f562d7221 */ /* 0x001fe20000010000 */
[----:B------:R-:W-:Y:S01]  /*4960*/  FMUL.FTZ R119, R119, R88 ;  /* 0x0000005877777220 */ /* 0x000fe20000410000 */
[----:B------:R-:W-:Y:S01]  /*4970*/  FMUL.FTZ R124, R124, R95 ;  /* 0x0000005f7c7c7220 */ /* 0x000fe20000410000 */
[----:B------:R-:W-:Y:S01]  /*4980*/  FMUL.FTZ R122, R122, R89 ;  /* 0x000000597a7a7220 */ /* 0x000fe20000410000 */
[----:B-1----:R-:W-:Y:S01]  /*4990*/  FADD.FTZ R44, R85, R44 ;  /* 0x0000002c552c7221 */ /* 0x002fe20000010000 */
[----:B------:R-:W-:Y:S01]  /*49a0*/  FMUL.FTZ R120, R120, R47 ;  /* 0x0000002f78787220 */ /* 0x000fe20000410000 */
[----:B------:R-:W-:Y:S01]  /*49b0*/  FMUL.FTZ R121, R121, R46 ;  /* 0x0000002e79797220 */ /* 0x000fe20000410000 */
[----:B------:R-:W-:Y:S01]  /*49c0*/  FADD.FTZ R21, R40, R21 ;  /* 0x0000001528157221 */ /* 0x000fe20000010000 */
[----:B------:R-:W-:Y:S01]  /*49d0*/  FFMA.FTZ R42, R62, R41, R119 ;  /* 0x000000293e2a7223 */ /* 0x000fe20000010077 */
[----:B------:R-:W-:Y:S01]  /*49e0*/  FFMA.FTZ R69, R59, R78, R124 ;  /* 0x0000004e3b457223 */ /* 0x000fe2000001007c */
[----:B------:R0:W-:Y:S01]  /*49f0*/  @!P3 STS.64 [R83+0x3198], R44 ;  /* 0x0031982c5300b388 */ /* 0x0001e20000000a00 */
[----:B------:R-:W-:Y:S01]  /*4a00*/  FFMA.FTZ R40, R64, R71, R121 ;  /* 0x0000004740287223 */ /* 0x000fe20000010079 */
[----:B------:R-:W-:Y:S01]  /*4a10*/  BSSY.RECONVERGENT B0, `(.L_x_2460) ;  /* 0x0000029000007945 */ /* 0x000fe20003800200 */
[----:B------:R-:W-:Y:S01]  /*4a20*/  FADD.FTZ R22, R69, R22 ;  /* 0x0000001645167221 */ /* 0x000fe20000010000 */
[----:B------:R-:W-:Y:S01]  /*4a30*/  FADD.FTZ R19, R42, R19 ;  /* 0x000000132a137221 */ /* 0x000fe20000010000 */
[----:B------:R-:W-:Y:S01]  /*4a40*/  FADD.FTZ R17, R40, R17 ;  /* 0x0000001128117221 */ /* 0x000fe20000010000 */
[----:B------:R-:W-:Y:S01]  /*4a50*/  BAR.SYNC.DEFER_BLOCKING 0x0 ;  /* 0x0000000000007b1d */ /* 0x000fe20000010000 */
[----:B--2---:R-:W-:Y:S01]  /*4a60*/  FFMA.FTZ R81, R12, R43, R81 ;  /* 0x0000002b0c517223 */ /* 0x004fe20000010051 */
[----:B---3--:R-:W-:-:S04]  /*4a70*/  FFMA.FTZ R80, R13, R110, R80 ;  /* 0x0000006e0d507223 */ /* 0x008fc80000010050 */
[----:B------:R0:W-:Y:S01]  /*4a80*/  STL [R1+0x30], R81 ;  /* 0x0000305101007387 */ /* 0x0001e20000100800 */
[----:B----4-:R-:W-:-:S03]  /*4a90*/  FFMA.FTZ R77, R14, R41, R77 ;  /* 0x000000290e4d7223 */ /* 0x010fc6000001004d */
[----:B------:R0:W-:Y:S01]  /*4aa0*/  STL [R1+0x34], R80 ;  /* 0x0000345001007387 */ /* 0x0001e20000100800 */
[----:B-----5:R-:W-:-:S03]  /*4ab0*/  FFMA.FTZ R76, R15, R84, R76 ;  /* 0x000000540f4c7223 */ /* 0x020fc6000001004c */
[----:B------:R0:W-:Y:S01]  /*4ac0*/  STL [R1+0x38], R77 ;  /* 0x0000384d01007387 */ /* 0x0001e20000100800 */
[----:B------:R-:W-:-:S03]  /*4ad0*/  FFMA.FTZ R74, R16, R71, R74 ;  /* 0x00000047104a7223 */ /* 0x000fc6000001004a */
[----:B------:R0:W-:Y:S04]  /*4ae0*/  STL [R1+0x3c], R76 ;  /* 0x00003c4c01007387 */ /* 0x0001e80000100800 */
[----:B------:R0:W-:Y:S01]  /*4af0*/  STL [R1+0x40], R74 ;  /* 0x0000404a01007387 */ /* 0x0001e20000100800 */
[----:B------:R-:W-:Y:S01]  /*4b00*/  FFMA.FTZ R43, R61, R110, R122 ;  /* 0x0000006e3d2b7223 */ /* 0x000fe2000001007a */
[----:B------:R-:W-:-:S03]  /*4b10*/  FFMA.FTZ R41, R63, R84, R120 ;  /* 0x000000543f297223 */ /* 0x000fc60000010078 */
[----:B------:R-:W-:Y:S01]  /*4b20*/  FADD.FTZ R20, R43, R20 ;  /* 0x000000142b147221 */ /* 0x000fe20000010000 */
[----:B------:R-:W-:Y:S01]  /*4b30*/  FADD.FTZ R18, R41, R18 ;  /* 0x0000001229127221 */ /* 0x000fe20000010000 */
[----:B------:R-:W-:Y:S06]  /*4b40*/  @P2 BRA `(.L_x_2461) ;  /* 0x0000000000542947 */ /* 0x000fec0003800000 */
[----:B------:R-:W-:Y:S01]  /*4b50*/  UISETP.NE.AND UP0, UPT, UR10, UR46, UPT ;  /* 0x0000002e0a00728c */ /* 0x000fe2000bf05270 */
[----:B------:R-:W1:Y:S01]  /*4b60*/  LDS.128 R40, [R68+0x31a0] ;  /* 0x0031a00044287984 */ /* 0x000e620000000c00 */
[----:B------:R-:W-:Y:S02]  /*4b70*/  MOV R71, UR8 ;  /* 0x0000000800477c02 */ /* 0x000fe40008000f00 */
[----:B------:R-:W-:Y:S01]  /*4b80*/  ISETP.GT.AND P2, PT, R111, 0xf, PT ;  /* 0x0000000f6f00780c */ /* 0x000fe20003f44270 */
[----:B------:R-:W2:Y:S01]  /*4b90*/  LDS.64 R46, [R68+0x31b0] ;  /* 0x0031b000442e7984 */ /* 0x000ea20000000a00 */
[----:B------:R-:W-:Y:S02]  /*4ba0*/  PLOP3.LUT P3, PT, PT, PT, UP0, 0x80, 0x8 ;  /* 0x000000000008781c */ /* 0x000fe40003f6f008 */
[----:B------:R-:W-:Y:S02]  /*4bb0*/  LEA R71, R71, R68, 0x2 ;  /* 0x0000004447477211 */ /* 0x000fe400078e10ff */
[----:B------:R-:W-:-:S02]  /*4bc0*/  FSEL R86, R86, R45, P2 ;  /* 0x0000002d56567208 */ /* 0x000fc40001000000 */
[----:B------:R-:W-:-:S07]  /*4bd0*/  FSEL R85, R85, R44, P2 ;  /* 0x0000002c55557208 */ /* 0x000fce0001000000 */
[----:B------:R-:W3:Y:S04]  /*4be0*/  @P3 LDS R70, [R71+0x51e0] ;  /* 0x0051e00047463984 */ /* 0x000ee80000000800 */
[----:B------:R-:W4:Y:S01]  /*4bf0*/  @P3 LDS R69, [R71+0x4de0] ;  /* 0x004de00047453984 */ /* 0x000f220000000800 */
        /* <DEDUP_REMOVED lines=8> */
[----:B------:R1:W-:Y:S04]  /*4c80*/  STS [R71+0x51e0], R47 ;  /* 0x0051e02f47007388 */ /* 0x0003e80000000800 */
[----:B------:R1:W-:Y:S02]  /*4c90*/  STS [R71+0x4de0], R46 ;  /* 0x004de02e47007388 */ /* 0x0003e40000000800 */
.L_x_2461:
[----:B------:R-:W-:Y:S05]  /*4ca0*/  BSYNC.RECONVERGENT B0 ;  /* 0x0000000000007941 */ /* 0x000fea0003800200 */
.L_x_2460:
[----:B------:R-:W-:-:S04]  /*4cb0*/  UIADD3 UR8, UPT, UPT, UR8, 0x1, URZ ;  /* 0x0000000108087890 */ /* 0x000fc8000fffe0ff */
[----:B------:R-:W-:-:S09]  /*4cc0*/  UISETP.GE.AND UP0, UPT, UR8, UR47, UPT ;  /* 0x0000002f0800728c */ /* 0x000fd2000bf06270 */
[----:B------:R-:W-:Y:S05]  /*4cd0*/  BRA.U !UP0, `(.L_x_2462) ;  /* 0xffffffc9080c7547 */ /* 0x000fea000b83ffff */
.L_x_2417:
[----:B0-----:R-:W2:Y:S01]  /*4ce0*/  LDL.LU R74, [R1+0x2c] ;  /* 0x00002c00014a7983 */ /* 0x001ea20000300800 */
[----:B------:R-:W0:Y:S01]  /*4cf0*/  S2UR UR32, SR_CTAID.X ;  /* 0x00000000002079c3 */ /* 0x000e220000002500 */
[----:B------:R-:W0:Y:S02]  /*4d00*/  LDCU.64 UR24, c[0x0][0x4f8] ;  /* 0x00009f00ff1877ac */ /* 0x000e240008000a00 */
[----:B------:R-:W2:Y:S01]  /*4d10*/  LDL.LU R73, [R1+0x30] ;  /* 0x0000300001497983 */ /* 0x000ea20000300800 */
[----:B------:R-:W-:-:S03]  /*4d20*/  UIADD3 UR19, UPT, UPT, UR10, -0x1, URZ ;  /* 0xffffffff0a137890 */ /* 0x000fc6000fffe0ff */
[----:B------:R-:W3:Y:S01]  /*4d30*/  LDL.LU R72, [R1+0x34] ;  /* 0x0000340001487983 */ /* 0x000ee20000300800 */
[----:B------:R-:W4:Y:S01]  /*4d40*/  S2UR UR8, SR_CTAID.Y ;  /* 0x00000000000879c3 */ /* 0x000f220000002600 */
[----:B------:R-:W4:Y:S02]  /*4d50*/  LDCU.64 UR28, c[0x0][0x500] ;  /* 0x0000a000ff1c77ac */ /* 0x000f240008000a00 */
[----:B-1----:R-:W3:Y:S01]  /*4d60*/  LDL.LU R71, [R1+0x38] ;  /* 0x0000380001477983 */ /* 0x002ee20000300800 */
[----:B------:R-:W1:Y:S03]  /*4d70*/  LDCU.64 UR30, c[0x0][0x550] ;  /* 0x0000aa00ff1e77ac */ /* 0x000e660008000a00 */
        /* <DEDUP_REMOVED lines=13> */
[----:B------:R-:W5:Y:S01]  /*4e50*/  S2R R0, SR_TID.X ;  /* 0x0000000000007919 */ /* 0x000f620000002100 */
[----:B------:R-:W-:-:S04]  /*4e60*/  USHF.L.U32 UR22, UR19, 0xb, URZ ;  /* 0x0000000b13167899 */ /* 0x000fc800080006ff */
[----:B------:R-:W-:-:S04]  /*4e70*/  USHF.R.S32.HI UR23, URZ, 0x1f, UR22 ;  /* 0x0000001fff177899 */ /* 0x000fc80008011416 */
[----:B0-----:R-:W-:-:S04]  /*4e80*/  UIMAD.WIDE.U32 UR20, UR32, UR24, UR22 ;  /* 0x00000018201472a5 */ /* 0x001fc8000f8e0016 */
[----:B------:R-:W-:Y:S02]  /*4e90*/  UIMAD UR21, UR32, UR25, UR21 ;  /* 0x00000019201572a4 */ /* 0x000fe4000f8e0215 */
[----:B----4-:R-:W-:Y:S02]  /*4ea0*/  UIMAD UR24, UR8, UR29, URZ ;  /* 0x0000001d081872a4 */ /* 0x010fe4000f8e02ff */
[----:B------:R-:W-:Y:S01]  /*4eb0*/  UIMAD.WIDE.U32 UR20, UR8, UR28, UR20 ;  /* 0x0000001c081472a5 */ /* 0x000fe2000f8e0014 */
[----:B------:R-:W-:Y:S01]  /*4ec0*/  F2FP.F16.F32.PACK_AB R16, R26, R25 ;  /* 0x000000191a10723e */ /* 0x000fe200000000ff */
[----:B------:R-:W0:Y:S02]  /*4ed0*/  LDCU.64 UR28, c[0x0][0x560] ;  /* 0x0000ac00ff1c77ac */ /* 0x000e240008000a00 */
[----:B------:R-:W-:Y:S02]  /*4ee0*/  UIADD3 UR24, UPT, UPT, UR21, UR24, URZ ;  /* 0x0000001815187290 */ /* 0x000fe4000fffe0ff */
[----:B-1----:R-:W-:-:S04]  /*4ef0*/  ULEA UR21, UP0, UR20, UR30, 0x1 ;  /* 0x0000001e14157291 */ /* 0x002fc8000f8008ff */
[----:B------:R-:W-:-:S05]  /*4f00*/  ULEA.HI.X UR20, UR20, UR31, UR24, 0x1, UP0 ;  /* 0x0000001f14147291 */ /* 0x000fca00080f0c18 */
[----:B------:R-:W1:Y:S01]  /*4f10*/  LDCU.64 UR24, c[0x0][0x520] ;  /* 0x0000a400ff1877ac */ /* 0x000e620008000a00 */
[----:B------:R-:W-:Y:S02]  /*4f20*/  UIADD3 UR14, UP1, UPT, UR14, -0x1000, URZ ;  /* 0xfffff0000e0e7890 */ /* 0x000fe4000ff3e0ff */
[----:B------:R-:W-:Y:S02]  /*4f30*/  UIADD3 UR13, UP2, UPT, UR13, -0x1000, URZ ;  /* 0xfffff0000d0d7890 */ /* 0x000fe4000ff5e0ff */
[----:B------:R-:W-:Y:S02]  /*4f40*/  UIADD3 UR11, UP3, UPT, UR11, -0x1000, URZ ;  /* 0xfffff0000b0b7890 */ /* 0x000fe4000ff7e0ff */
[----:B------:R-:W-:Y:S02]  /*4f50*/  UIADD3.X UR18, UPT, UPT, UR18, -0x1, URZ, UP1, !UPT ;  /* 0xffffffff12127890 */ /* 0x000fe40008ffe4ff */
[----:B------:R-:W-:Y:S02]  /*4f60*/  UIADD3.X UR15, UPT, UPT, UR15, -0x1, URZ, UP2, !UPT ;  /* 0xffffffff0f0f7890 */ /* 0x000fe400097fe4ff */
[----:B------:R-:W-:Y:S01]  /*4f70*/  UIADD3.X UR12, UPT, UPT, UR12, -0x1, URZ, UP3, !UPT ;  /* 0xffffffff0c0c7890 */ /* 0x000fe20009ffe4ff */
[----:B--2---:R-:W-:-:S02]  /*4f80*/  F2FP.F16.F32.PACK_AB R6, R74, R73 ;  /* 0x000000494a06723e */ /* 0x004fc400000000ff */
[----:B---3--:R-:W-:Y:S02]  /*4f90*/  F2FP.F16.F32.PACK_AB R5, R72, R71 ;  /* 0x000000474805723e */ /* 0x008fe400000000ff */
[----:B-----5:R-:W-:Y:S02]  /*4fa0*/  F2FP.F16.F32.PACK_AB R4, R70, R69 ;  /* 0x000000454604723e */ /* 0x020fe400000000ff */
[----:B------:R-:W-:Y:S02]  /*4fb0*/  F2FP.F16.F32.PACK_AB R11, R47, R46 ;  /* 0x0000002e2f0b723e */ /* 0x000fe400000000ff */
[----:B------:R-:W-:Y:S02]  /*4fc0*/  F2FP.F16.F32.PACK_AB R10, R45, R44 ;  /* 0x0000002c2d0a723e */ /* 0x000fe400000000ff */
[----:B------:R-:W-:Y:S02]  /*4fd0*/  F2FP.F16.F32.PACK_AB R9, R43, R42 ;  /* 0x0000002a2b09723e */ /* 0x000fe400000000ff */
[----:B------:R-:W-:Y:S01]  /*4fe0*/  F2FP.F16.F32.PACK_AB R8, R41, R40 ;  /* 0x000000282908723e */ /* 0x000fe200000000ff */
[----:B------:R-:W-:Y:S01]  /*4ff0*/  BAR.SYNC.DEFER_BLOCKING 0x0 ;  /* 0x0000000000007b1d */ /* 0x000fe20000010000 */
[----:B------:R-:W-:-:S05]  /*5000*/  F2FP.F16.F32.PACK_AB R7, R76, R75 ;  /* 0x0000004b4c07723e */ /* 0x000fca00000000ff */
[----:B------:R2:W-:Y:S04]  /*5010*/  STS.128 [R65], R4 ;  /* 0x0000000441007388 */ /* 0x0005e80000000c00 */
[----:B------:R3:W-:Y:S01]  /*5020*/  STS.128 [R65+0x10], R8 ;  /* 0x0000100841007388 */ /* 0x0007e20000000c00 */
[----:B------:R-:W-:-:S03]  /*5030*/  NOP ;  /* 0x0000000000007918 */ /* 0x000fc60000000000 */
[----:B------:R-:W4:Y:S04]  /*5040*/  LDS.128 R12, [R66] ;  /* 0x00000000420c7984 */ /* 0x000f280000000c00 */
[----:B------:R-:W5:Y:S01]  /*5050*/  LDS.128 R36, [R66+0x200] ;  /* 0x0002000042247984 */ /* 0x000f620000000c00 */
[----:B--2---:R-:W-:Y:S01]  /*5060*/  SHF.L.U32 R5, R0, 0x1, RZ ;  /* 0x0000000100057819 */ /* 0x004fe200000006ff */
[----:B------:R-:W-:Y:S01]  /*5070*/  FADD.FTZ R3, R2, R17 ;  /* 0x0000001102037221 */ /* 0x000fe20000010000 */
[----:B------:R-:W-:Y:S02]  /*5080*/  LOP3.LUT R0, R0, 0x1f, RZ, 0xc0, !PT ;  /* 0x0000001f00007812 */ /* 0x000fe400078ec0ff */
[----:B------:R-:W-:Y:S01]  /*5090*/  LOP3.LUT R5, R5, 0x7c0, RZ, 0xc0, !PT ;  /* 0x000007c005057812 */ /* 0x000fe200078ec0ff */
[----:B------:R-:W-:Y:S01]  /*50a0*/  FADD.FTZ R4, R3, R18 ;  /* 0x0000001203047221 */ /* 0x000fe20000010000 */
[----:B------:R-:W-:-:S02]  /*50b0*/  MOV R2, UR21 ;  /* 0x0000001500027c02 */ /* 0x000fc40008000f00 */
[----:B------:R-:W-:Y:S02]  /*50c0*/  MOV R3, UR20 ;  /* 0x0000001400037c02 */ /* 0x000fe40008000f00 */
[----:B------:R-:W-:Y:S01]  /*50d0*/  LOP3.LUT R7, R5, R0, RZ, 0xfc, !PT ;  /* 0x0000000005077212 */ /* 0x000fe200078efcff */
[----:B---3--:R-:W-:Y:S01]  /*50e0*/  FADD.FTZ R9, R4, R19 ;  /* 0x0000001304097221 */ /* 0x008fe20000010000 */
[----:B------:R-:W2:Y:S03]  /*50f0*/  LDCU.64 UR20, c[0x0][0x518] ;  /* 0x0000a300ff1477ac */ /* 0x000ea60008000a00 */
[----:B------:R-:W-:-:S04]  /*5100*/  IMAD.WIDE.U32 R2, R7, 0x10, R2 ;  /* 0x0000001007027825 */ /* 0x000fc800078e0002 */
[----:B------:R-:W-:Y:S01]  /*5110*/  FADD.FTZ R4, R9, R20 ;  /* 0x0000001409047221 */ /* 0x000fe20000010000 */
[----:B----4-:R-:W-:Y:S04]  /*5120*/  STG.E.128 desc[UR26][R2.64], R12 ;  /* 0x0000000c02007986 */ /* 0x010fe8000c101d1a */
[----:B-----5:R3:W-:Y:S01]  /*5130*/  STG.E.128 desc[UR26][R2.64+0x200], R36 ;  /* 0x0002002402007986 */ /* 0x0207e2000c101d1a */
[----:B------:R-:W-:Y:S02]  /*5140*/  F2FP.F16.F32.PACK_AB R9, R20, R19 ;  /* 0x000000131409723e */ /* 0x000fe400000000ff */
[----:B------:R-:W-:Y:S02]  /*5150*/  F2FP.F16.F32.PACK_AB R8, R18, R17 ;  /* 0x000000111208723e */ /* 0x000fe400000000ff */
[----:B------:R-:W-:-:S02]  /*5160*/  F2FP.F16.F32.PACK_AB R11, R24, R23 ;  /* 0x00000017180b723e */ /* 0x000fc400000000ff */
[----:B------:R-:W-:Y:S01]  /*5170*/  F2FP.F16.F32.PACK_AB R10, R22, R21 ;  /* 0x00000015160a723e */ /* 0x000fe200000000ff */
[----:B------:R-:W-:Y:S01]  /*5180*/  BAR.SYNC.DEFER_BLOCKING 0x0 ;  /* 0x0000000000007b1d */ /* 0x000fe20000010000 */
[----:B------:R-:W-:Y:S02]  /*5190*/  F2FP.F16.F32.PACK_AB R19, R32, R31 ;  /* 0x0000001f2013723e */ /* 0x000fe400000000ff */
[----:B------:R-:W-:Y:S02]  /*51a0*/  F2FP.F16.F32.PACK_AB R18, R30, R29 ;  /* 0x0000001d1e12723e */ /* 0x000fe400000000ff */
[----:B------:R-:W-:Y:S01]  /*51b0*/  F2FP.F16.F32.PACK_AB R17, R28, R27 ;  /* 0x0000001b1c11723e */ /* 0x000fe200000000ff */
[----:B------:R-:W-:-:S04]  /*51c0*/  FADD.FTZ R21, R4, R21 ;  /* 0x0000001504157221 */ /* 0x000fc80000010000 */
[----:B------:R-:W-:Y:S01]  /*51d0*/  FADD.FTZ R22, R21, R22 ;  /* 0x0000001615167221 */ /* 0x000fe20000010000 */
[----:B--2---:R-:W-:-:S03]  /*51e0*/  UIMAD.WIDE.U32 UR22, UR32, UR20, UR22 ;  /* 0x00000014201672a5 */ /* 0x004fc6000f8e0016 */
[----:B------:R-:W-:Y:S01]  /*51f0*/  FADD.FTZ R23, R22, R23 ;  /* 0x0000001716177221 */ /* 0x000fe20000010000 */
[----:B------:R-:W-:Y:S04]  /*5200*/  STS.128 [R65], R8 ;  /* 0x0000000841007388 */ /* 0x000fe80000000c00 */
[----:B------:R-:W-:Y:S01]  /*5210*/  STS.128 [R65+0x10], R16 ;  /* 0x0000101041007388 */ /* 0x000fe20000000c00 */
[----:B------:R-:W-:-:S03]  /*5220*/  NOP ;  /* 0x0000000000007918 */ /* 0x000fc60000000000 */
[----:B------:R-:W2:Y:S04]  /*5230*/  LDS.128 R12, [R66] ;  /* 0x00000000420c7984 */ /* 0x000ea80000000c00 */
[----:B------:R-:W4:Y:S01]  /*5240*/  LDS.128 R40, [R66+0x200] ;  /* 0x0002000042287984 */ /* 0x000f220000000c00 */
[----:B------:R-:W-:Y:S01]  /*5250*/  FADD.FTZ R24, R23, R24 ;  /* 0x0000001817187221 */ /* 0x000fe20000010000 */
[----:B------:R-:W-:Y:S01]  /*5260*/  UIMAD UR21, UR32, UR21, UR23 ;  /* 0x00000015201572a4 */ /* 0x000fe2000f8e0217 */
[----:B------:R-:W-:Y:S02]  /*5270*/  UMOV UR20, UR22 ;  /* 0x0000001600147c82 */ /* 0x000fe40008000000 */
[----:B------:R-:W-:Y:S01]  /*5280*/  FADD.FTZ R25, R24, R25 ;  /* 0x0000001918197221 */ /* 0x000fe20000010000 */
[----:B-1----:R-:W-:-:S02]  /*5290*/  UIMAD UR23, UR8, UR25, URZ ;  /* 0x00000019081772a4 */ /* 0x002fc4000f8e02ff */
[----:B------:R-:W-:Y:S01]  /*52a0*/  UIMAD.WIDE.U32 UR20, UR8, UR24, UR20 ;  /* 0x00000018081472a5 */ /* 0x000fe2000f8e0014 */
[----:B------:R-:W-:-:S03]  /*52b0*/  FADD.FTZ R26, R25, R26 ;  /* 0x0000001a191a7221 */ /* 0x000fc60000010000 */
[----:B------:R-:W-:Y:S01]  /*52c0*/  UIADD3 UR22, UPT, UPT, UR21, UR23, URZ ;  /* 0x0000001715167290 */ /* 0x000fe2000fffe0ff */
[----:B------:R-:W-:Y:S01]  /*52d0*/  FADD.FTZ R27, R26, R27 ;  /* 0x0000001b1a1b7221 */ /* 0x000fe20000010000 */
[----:B0-----:R-:W-:-:S03]  /*52e0*/  ULEA UR21, UP0, UR20, UR28, 0x1 ;  /* 0x0000001c14157291 */ /* 0x001fc6000f8008ff */
[----:B------:R-:W-:Y:S01]  /*52f0*/  FADD.FTZ R28, R27, R28 ;  /* 0x0000001c1b1c7221 */ /* 0x000fe20000010000 */
[----:B------:R-:W-:Y:S02]  /*5300*/  ULEA.HI.X UR20, UR20, UR29, UR22, 0x1, UP0 ;  /* 0x0000001d14147291 */ /* 0x000fe400080f0c16 */
[----:B---3--:R-:W-:Y:S01]  /*5310*/  MOV R2, UR21 ;  /* 0x0000001500027c02 */ /* 0x008fe20008000f00 */
[----:B------:R-:W-:-:S03]  /*5320*/  FADD.FTZ R29, R28, R29 ;  /* 0x0000001d1c1d7221 */ /* 0x000fc60000010000 */
[----:B------:R-:W-:Y:S01]  /*5330*/  MOV R3, UR20 ;  /* 0x0000001400037c02 */ /* 0x000fe20008000f00 */
[----:B------:R-:W-:Y:S02]  /*5340*/  FADD.FTZ R30, R29, R30 ;  /* 0x0000001e1d1e7221 */ /* 0x000fe40000010000 */
[----:B------:R-:W-:-:S04]  /*5350*/  IMAD.WIDE.U32 R2, R7, 0x10, R2 ;  /* 0x0000001007027825 */ /* 0x000fc800078e0002 */
[----:B------:R-:W-:Y:S01]  /*5360*/  FADD.FTZ R31, R30, R31 ;  /* 0x0000001f1e1f7221 */ /* 0x000fe20000010000 */
[----:B--2---:R-:W-:Y:S04]  /*5370*/  STG.E.128 desc[UR26][R2.64], R12 ;  /* 0x0000000c02007986 */ /* 0x004fe8000c101d1a */
[----:B----4-:R0:W-:Y:S01]  /*5380*/  STG.E.128 desc[UR26][R2.64+0x200], R40 ;  /* 0x0002002802007986 */ /* 0x0101e2000c101d1a */
[----:B------:R-:W-:-:S04]  /*5390*/  UIADD3 UR17, UP0, UPT, UR17, -0x1000, URZ ;  /* 0xfffff00011117890 */ /* 0x000fc8000ff1e0ff */
[----:B------:R-:W-:Y:S01]  /*53a0*/  UIADD3.X UR16, UPT, UPT, UR16, -0x1, URZ, UP0, !UPT ;  /* 0xffffffff10107890 */ /* 0x000fe200087fe4ff */
[----:B0-----:R-:W-:-:S05]  /*53b0*/  FADD.FTZ R2, R31, R32 ;  /* 0x000000201f027221 */ /* 0x001fca0000010000 */
[----:B------:R0:W-:Y:S01]  /*53c0*/  STL [R1+0x44], R2 ;  /* 0x0000440201007387 */ /* 0x0001e20000100800 */
[----:B------:R-:W-:-:S03]  /*53d0*/  UISETP.GT.AND UP0, UPT, UR10, 0x1, UPT ;  /* 0x000000010a00788c */ /* 0x000fc6000bf04270 */
[----:B------:R-:W-:-:S06]  /*53e0*/  UMOV UR10, UR19 ;  /* 0x00000013000a7c82 */ /* 0x000fcc0008000000 */
[----:B0-----:R-:W-:Y:S05]  /*53f0*/  BRA.U UP0, `(.L_x_2463) ;  /* 0xffffffb500287547 */ /* 0x001fea000b83ffff */
.L_x_2416:
        /* <DEDUP_REMOVED lines=45> */
.L_x_2465:
[----:B------:R-:W-:Y:S05]  /*56d0*/  BSYNC.RECONVERGENT B0 ;  /* 0x0000000000007941 */ /* 0x000fea0003800200 */
.L_x_2464:
        /* <DEDUP_REMOVED lines=43> */
.L_x_2467:
[----:B------:R-:W-:Y:S05]  /*5990*/  BSYNC.RECONVERGENT B0 ;  /* 0x0000000000007941 */ /* 0x000fea0003800200 */
.L_x_2466:
        /* <DEDUP_REMOVED lines=16> */
.L_x_2469:
[----:B------:R-:W-:Y:S02]  /*5aa0*/  LEA R0, R11, UR10, 0x2 ;  /* 0x0000000a0b007c11 */ /* 0x000fe4000f8e10ff */
[----:B-123--:R-:W-:Y:S02]  /*5ab0*/  MOV R5, UR7 ;  /* 0x0000000700057c02 */ /* 0x00efe40008000f00 */
[----:B0-----:R-:W-:Y:S01]  /*5ac0*/  MOV R4, UR6 ;  /* 0x0000000600047c02 */ /* 0x001fe20008000f00 */
[----:B------:R-:W0:Y:S01]  /*5ad0*/  LDS R13, [R0+0x4de0] ;  /* 0x004de000000d7984 */ /* 0x000e220000000800 */
[----:B------:R-:W-:Y:S02]  /*5ae0*/  SHF.R.S32.HI R5, RZ, 0x1f, R11 ;  /* 0x0000001fff057819 */ /* 0x000fe4000001140b */
[----:B------:R-:W-:Y:S01]  /*5af0*/  MOV R3, UR8 ;  /* 0x0000000800037c02 */ /* 0x000fe20008000f00 */
[----:B------:R-:W1:Y:S01]  /*5b00*/  LDS R15, [R0+0x51e0] ;  /* 0x0051e000000f7984 */ /* 0x000e620000000800 */
[----:B------:R-:W-:Y:S01]  /*5b10*/  MOV R2, R4 ;  /* 0x0000000400027202 */ /* 0x000fe20000000f00 */
[C---:B------:R-:W-:Y:S01]  /*5b20*/  IMAD R4, R5.reuse, UR16, RZ ;  /* 0x0000001005047c24 */ /* 0x040fe2000f8e02ff */
[----:B------:R-:W-:Y:S01]  /*5b30*/  MOV R8, UR4 ;  /* 0x0000000400087c02 */ /* 0x000fe20008000f00 */
[----:B----4-:R-:W-:Y:S01]  /*5b40*/  IMAD R10, R5, UR20, RZ ;  /* 0x00000014050a7c24 */ /* 0x010fe2000f8e02ff */
[----:B------:R-:W-:Y:S01]  /*5b50*/  MOV R7, UR9 ;  /* 0x0000000900077c02 */ /* 0x000fe20008000f00 */
[----:B------:R-:W-:Y:S01]  /*5b60*/  IMAD.WIDE.U32 R2, R11, UR16, R2 ;  /* 0x000000100b027c25 */ /* 0x000fe2000f8e0002 */
[----:B------:R-:W-:-:S02]  /*5b70*/  MOV R6, R8 ;  /* 0x0000000800067202 */ /* 0x000fc40000000f00 */
[----:B------:R-:W-:Y:S01]  /*5b80*/  MOV R9, UR5 ;  /* 0x0000000500097c02 */ /* 0x000fe20008000f00 */
[C---:B------:R-:W-:Y:S01]  /*5b90*/  IMAD R5, R11.reuse, UR17, R4 ;  /* 0x000000110b057c24 */ /* 0x040fe2000f8e0204 */
[C---:B------:R-:W-:Y:S01]  /*5ba0*/  LEA R4, P0, R2.reuse, UR18, 0x2 ;  /* 0x0000001202047c11 */ /* 0x040fe2000f8010ff */
        /* <DEDUP_REMOVED lines=13> */
.L_x_2468:
[----:B------:R-:W-:Y:S05]  /*5c80*/  EXIT ;  /* 0x000000000000794d */ /* 0x000fea0003800000 */
.L_x_2422:
[----:B------:R-:W-:Y:S01]  /*5c90*/  MOV R162, R68 ;  /* 0x0000004400a27202 */ /* 0x000fe20000000f00 */
[----:B------:R-:W-:Y:S01]  /*5ca0*/  HFMA2 R89, -RZ, RZ, 0, 5.9604644775390625e-08 ;  /* 0x00000001ff597431 */ /* 0x000fe200000001ff */
[----:B------:R-:W-:Y:S02]  /*5cb0*/  MOV R88, RZ ;  /* 0x000000ff00587202 */ /* 0x000fe40000000f00 */
[----:B------:R-:W-:-:S07]  /*5cc0*/  MOV R155, 0xffffffff ;  /* 0xffffffff009b7802 */ /* 0x000fce0000000f00 */
[----:B01---5:R-:W-:Y:S05]  /*5cd0*/  WARPSYNC.COLLECTIVE R155, `(.L_x_2470) ;  /* 0x000000009b087348 */ /* 0x023fea0003c00000 */
[----:B------:R2:W3:Y:S02]  /*5ce0*/  SHFL.UP P6, R163, R162, R89, R88 ;  /* 0x04000059a2a37389 */ /* 0x0004e400000c0058 */
[----:B0123-5:R-:W-:Y:S05]  /*5cf0*/  ENDCOLLECTIVE ;  /* 0x000000000000791b */ /* 0x02ffea0003800000 */
.L_x_2470:
[----:B------:R-:W-:Y:S02]  /*5d00*/  MOV R162, R154 ;  /* 0x0000009a00a27202 */ /* 0x000fe40000000f00 */
[----:B------:R-:W-:-:S07]  /*5d10*/  MOV R156, R163 ;  /* 0x000000a3009c7202 */ /* 0x000fce0000000f00 */
[----:B------:R-:W-:Y:S05]  /*5d20*/  WARPSYNC.COLLECTIVE R155, `(.L_x_2471) ;  /* 0x000000009b087348 */ /* 0x000fea0003c00000 */
[----:B------:R0:W1:Y:S02]  /*5d30*/  SHFL.UP P6, R163, R162, R89, R88 ;  /* 0x04000059a2a37389 */ /* 0x00006400000c0058 */
[----:B01----:R-:W-:Y:S05]  /*5d40*/  ENDCOLLECTIVE ;  /* 0x000000000000791b */ /* 0x003fea0003800000 */
.L_x_2471:
[----:B------:R-:W-:Y:S01]  /*5d50*/  HFMA2 R89, -RZ, RZ, 0, 1.1920928955078125e-07 ;  /* 0x00000002ff597431 */ /* 0x000fe200000001ff */
[----:B------:R-:W-:-:S05]  /*5d60*/  MOV R88, R163 ;  /* 0x000000a300587202 */ /* 0x000fca0000000f00 */
        /* <DEDUP_REMOVED lines=8> */
.L_x_2472:
[----:B------:R-:W-:Y:S02]  /*5df0*/  MOV R162, R156 ;  /* 0x0000009c00a27202 */ /* 0x000fe40000000f00 */
[----:B------:R-:W-:-:S07]  /*5e00*/  MOV R154, R163 ;  /* 0x000000a3009a7202 */ /* 0x000fce0000000f00 */
[----:B------:R-:W-:Y:S05]  /*5e10*/  WARPSYNC.COLLECTIVE R155, `(.L_x_2473) ;  /* 0x000000009b087348 */ /* 0x000fea0003c00000 */
[----:B------:R0:W1:Y:S02]  /*5e20*/  SHFL.UP P6, R163, R162, R89, R88 ;  /* 0x04000059a2a37389 */ /* 0x00006400000c0058 */
[----:B01----:R-:W-:Y:S05]  /*5e30*/  ENDCOLLECTIVE ;  /* 0x000000000000791b */ /* 0x003fea0003800000 */
.L_x_2473:
        /* <DEDUP_REMOVED lines=10> */
.L_x_2474:
[----:B------:R-:W-:Y:S02]  /*5ee0*/  MOV R162, R156 ;  /* 0x0000009c00a27202 */ /* 0x000fe40000000f00 */
[----:B------:R-:W-:-:S07]  /*5ef0*/  MOV R154, R163 ;  /* 0x000000a3009a7202 */ /* 0x000fce0000000f00 */
[----:B------:R-:W-:Y:S05]  /*5f00*/  WARPSYNC.COLLECTIVE R155, `(.L_x_2475) ;  /* 0x000000009b087348 */ /* 0x000fea0003c00000 */
[----:B------:R0:W1:Y:S02]  /*5f10*/  SHFL.UP P6, R163, R162, R89, R88 ;  /* 0x04000059a2a37389 */ /* 0x00006400000c0058 */
[----:B01----:R-:W-:Y:S05]  /*5f20*/  ENDCOLLECTIVE ;  /* 0x000000000000791b */ /* 0x003fea0003800000 */
.L_x_2475:
        /* <DEDUP_REMOVED lines=10> */
.L_x_2476:
[----:B------:R-:W-:Y:S02]  /*5fd0*/  MOV R162, R156 ;  /* 0x0000009c00a27202 */ /* 0x000fe40000000f00 */
[----:B------:R-:W-:-:S07]  /*5fe0*/  MOV R154, R163 ;  /* 0x000000a3009a7202 */ /* 0x000fce0000000f00 */
[----:B------:R-:W-:Y:S05]  /*5ff0*/  WARPSYNC.COLLECTIVE R155, `(.L_x_2477) ;  /* 0x000000009b087348 */ /* 0x000fea0003c00000 */
[----:B------:R0:W1:Y:S02]  /*6000*/  SHFL.UP P6, R163, R162, R89, R88 ;  /* 0x04000059a2a37389 */ /* 0x00006400000c0058 */
[----:B01----:R-:W-:Y:S05]  /*6010*/  ENDCOLLECTIVE ;  /* 0x000000000000791b */ /* 0x003fea0003800000 */
.L_x_2477:
        /* <DEDUP_REMOVED lines=10> */
.L_x_2478:
[----:B------:R-:W-:Y:S02]  /*60c0*/  MOV R162, R156 ;  /* 0x0000009c00a27202 */ /* 0x000fe40000000f00 */
[----:B------:R-:W-:-:S07]  /*60d0*/  MOV R154, R163 ;  /* 0x000000a3009a7202 */ /* 0x000fce0000000f00 */
[----:B------:R-:W-:Y:S05]  /*60e0*/  WARPSYNC.COLLECTIVE R155, `(.L_x_2479) ;  /* 0x000000009b087348 */ /* 0x000fea0003c00000 */
[----:B------:R0:W1:Y:S02]  /*60f0*/  SHFL.UP P6, R163, R162, R89, R88 ;  /* 0x04000059a2a37389 */ /* 0x00006400000c0058 */
[----:B01----:R-:W-:Y:S05]  /*6100*/  ENDCOLLECTIVE ;  /* 0x000000000000791b */ /* 0x003fea0003800000 */
.L_x_2479:
[----:B------:R-:W-:Y:S01]  /*6110*/  MOV R88, R163 ;  /* 0x000000a300587202 */ /* 0x000fe20000000f00 */
[----:B------:R-:W-:Y:S06]  /*6120*/  BRA `(.L_x_2480) ;  /* 0xffffffc000dc7947 */ /* 0x000fec000383ffff */
.L_x_2423:
        /* <DEDUP_REMOVED lines=8> */
.L_x_2482:
[----:B------:R-:W-:Y:S05]  /*61b0*/  BSYNC B0 ;  /* 0x0000000000007941 */ /* 0x000fea0003800000 */
.L_x_2481:
[----:B------:R-:W-:Y:S05]  /*61c0*/  BRA `(.L_x_2483) ;  /* 0xffffffc000d07947 */ /* 0x000fea000383ffff */
.L_x_2424:
        /* <DEDUP_REMOVED lines=8> */
.L_x_2485:
[----:B------:R-:W-:Y:S05]  /*6250*/  BSYNC B0 ;  /* 0x0000000000007941 */ /* 0x000fea0003800000 */
.L_x_2484:
[----:B------:R-:W-:Y:S05]  /*6260*/  BRA `(.L_x_2486) ;  /* 0xffffffc000b07947 */ /* 0x000fea000383ffff */
.L_x_2425:
        /* <DEDUP_REMOVED lines=8> */
.L_x_2488:
[----:B------:R-:W-:Y:S05]  /*62f0*/  BSYNC B0 ;  /* 0x0000000000007941 */ /* 0x000fea0003800000 */
.L_x_2487:
        /* <DEDUP_REMOVED lines=9> */
.L_x_2489:
[----:B------:R-:W-:Y:S01]  /*6390*/  HFMA2 R89, -RZ, RZ, 0, 0 ;  /* 0x00000000ff597431 */ /* 0x000fe200000001ff */
[----:B------:R-:W-:-:S07]  /*63a0*/  MOV R88, 0x1f ;  /* 0x0000001f00587802 */ /* 0x000fce0000000f00 */
[----:B------:R-:W-:Y:S05]  /*63b0*/  WARPSYNC.COLLECTIVE R155, `(.L_x_2490) ;  /* 0x000000009b087348 */ /* 0x000fea0003c00000 */
[----:B------:R0:W1:Y:S02]  /*63c0*/  SHFL.IDX P2, R156, R154, R89, R88 ;  /* 0x000000599a9c7389 */ /* 0x0000640000040058 */
[----:B01----:R-:W-:Y:S05]  /*63d0*/  ENDCOLLECTIVE ;  /* 0x000000000000791b */ /* 0x003fea0003800000 */
.L_x_2490:
[----:B------:R-:W-:Y:S02]  /*63e0*/  MOV R157, R163 ;  /* 0x000000a3009d7202 */ /* 0x000fe40000000f00 */
[----:B------:R-:W-:Y:S02]  /*63f0*/  MOV R154, R47 ;  /* 0x0000002f009a7202 */ /* 0x000fe40000000f00 */
[----:B------:R-:W-:-:S07]  /*6400*/  MOV R46, R156 ;  /* 0x0000009c002e7202 */ /* 0x000fce0000000f00 */
[----:B------:R-:W-:Y:S05]  /*6410*/  WARPSYNC.COLLECTIVE R155, `(.L_x_2491) ;  /* 0x000000009b087348 */ /* 0x000fea0003c00000 */
[----:B------:R0:W1:Y:S02]  /*6420*/  SHFL.IDX P2, R156, R154, R89, R88 ;  /* 0x000000599a9c7389 */ /* 0x0000640000040058 */
[----:B01----:R-:W-:Y:S05]  /*6430*/  ENDCOLLECTIVE ;  /* 0x000000000000791b */ /* 0x003fea0003800000 */
.L_x_2491:
[----:B------:R-:W-:Y:S01]  /*6440*/  MOV R47, R156 ;  /* 0x0000009c002f7202 */ /* 0x000fe20000000f00 */
[----:B------:R-:W-:Y:S06]  /*6450*/  BRA `(.L_x_2492) ;  /* 0xffffffc0004c7947 */ /* 0x000fec000383ffff */
.L_x_2427:
[----:B------:R-:W-:Y:S01]  /*6460*/  MOV R156, R162 ;  /* 0x000000a2009c7202 */ /* 0x000fe20000000f00 */
[----:B------:R-:W-:Y:S01]  /*6470*/  HFMA2 R88, -RZ, RZ, 0, 5.9604644775390625e-08 ;  /* 0x00000001ff587431 */ /* 0x000fe200000001ff */
[----:B------:R-:W-:Y:S02]  /*6480*/  MOV R89, 0x1f ;  /* 0x0000001f00597802 */ /* 0x000fe40000000f00 */
[----:B------:R-:W-:Y:S02]  /*6490*/  MOV R155, 0xffffffff ;  /* 0xffffffff009b7802 */ /* 0x000fe40000000f00 */
[C---:B------:R-:W-:Y:S02]  /*64a0*/  ISETP.GT.U32.AND P4, PT, R157.reuse, 0x1b, PT ;  /* 0x0000001b9d00780c */ /* 0x040fe40003f84070 */
[----:B------:R-:W-:-:S13]  /*64b0*/  ISETP.GT.U32.AND P5, PT, R157, 0x17, PT ;  /* 0x000000179d00780c */ /* 0x000fda0003fa4070 */
[----:B-1----:R-:W-:Y:S05]  /*64c0*/  WARPSYNC.COLLECTIVE R155, `(.L_x_2493) ;  /* 0x000000009b087348 */ /* 0x002fea0003c00000 */
[----:B------:R0:W2:Y:S02]  /*64d0*/  SHFL.DOWN P2, R154, R156, R88, R89 ;  /* 0x080000589c9a7389 */ /* 0x0000a40000040059 */
[----:B012---:R-:W-:Y:S05]  /*64e0*/  ENDCOLLECTIVE ;  /* 0x000000000000791b */ /* 0x007fea0003800000 */
.L_x_2493:
[----:B------:R-:W-:Y:S02]  /*64f0*/  ISETP.GT.U32.AND P6, PT, R157, 0xf, PT ;  /* 0x0000000f9d00780c */ /* 0x000fe40003fc4070 */
[----:B------:R-:W-:Y:S02]  /*6500*/  MOV R156, R163 ;  /* 0x000000a3009c7202 */ /* 0x000fe40000000f00 */
[----:B------:R-:W-:-:S09]  /*6510*/  MOV R153, R154 ;  /* 0x0000009a00997202 */ /* 0x000fd20000000f00 */
[----:B------:R-:W-:Y:S05]  /*6520*/  WARPSYNC.COLLECTIVE R155, `(.L_x_2494) ;  /* 0x000000009b087348 */ /* 0x000fea0003c00000 */
[----:B------:R0:W1:Y:S02]  /*6530*/  SHFL.DOWN P2, R154, R156, R88, R89 ;  /* 0x080000589c9a7389 */ /* 0x0000640000040059 */
[----:B01----:R-:W-:Y:S05]  /*6540*/  ENDCOLLECTIVE ;  /* 0x000000000000791b */ /* 0x003fea0003800000 */
.L_x_2494:
[----:B------:R-:W-:Y:S01]  /*6550*/  @P3 FMUL.FTZ R153, R153, R162 ;  /* 0x000000a299993220 */ /* 0x000fe20000410000 */
        /* <DEDUP_REMOVED lines=10> */
.L_x_2495:
[----:B------:R-:W-:Y:S02]  /*6600*/  MOV R156, R163 ;  /* 0x000000a3009c7202 */ /* 0x000fe40000000f00 */
[----:B------:R-:W-:-:S07]  /*6610*/  MOV R153, R154 ;  /* 0x0000009a00997202 */ /* 0x000fce0000000f00 */
[----:B------:R-:W-:Y:S05]  /*6620*/  WARPSYNC.COLLECTIVE R155, `(.L_x_2496) ;  /* 0x000000009b087348 */ /* 0x000fea0003c00000 */
[----:B------:R0:W1:Y:S02]  /*6630*/  SHFL.DOWN P2, R154, R156, R88, R89 ;  /* 0x080000589c9a7389 */ /* 0x0000640000040059 */
[----:B01----:R-:W-:Y:S05]  /*6640*/  ENDCOLLECTIVE ;  /* 0x000000000000791b */ /* 0x003fea0003800000 */
.L_x_2496:
[----:B------:R-:W-:Y:S01]  /*6650*/  @!P3 FMUL.FTZ R153, R162, R153 ;  /* 0x00000099a299b220 */ /* 0x000fe20000410000 */
        /* <DEDUP_REMOVED lines=9> */
.L_x_2497:
[----:B------:R-:W-:Y:S02]  /*66f0*/  MOV R156, R163 ;  /* 0x000000a3009c7202 */ /* 0x000fe40000000f00 */
[----:B------:R-:W-:-:S07]  /*6700*/  MOV R153, R154 ;  /* 0x0000009a00997202 */ /* 0x000fce0000000f00 */
[----:B------:R-:W-:Y:S05]  /*6710*/  WARPSYNC.COLLECTIVE R155, `(.L_x_2498) ;  /* 0x000000009b087348 */ /* 0x000fea0003c00000 */
[----:B------:R0:W1:Y:S02]  /*6720*/  SHFL.DOWN P2, R154, R156, R88, R89 ;  /* 0x080000589c9a7389 */ /* 0x0000640000040059 */
[----:B01----:R-:W-:Y:S05]  /*6730*/  ENDCOLLECTIVE ;  /* 0x000000000000791b */ /* 0x003fea0003800000 */
.L_x_2498:
        /* <DEDUP_REMOVED lines=10> */
.L_x_2499:
[----:B------:R-:W-:Y:S02]  /*67e0*/  MOV R156, R163 ;  /* 0x000000a3009c7202 */ /* 0x000fe40000000f00 */
[----:B------:R-:W-:-:S07]  /*67f0*/  MOV R153, R154 ;  /* 0x0000009a00997202 */ /* 0x000fce0000000f00 */
[----:B------:R-:W-:Y:S05]  /*6800*/  WARPSYNC.COLLECTIVE R155, `(.L_x_2500) ;  /* 0x000000009b087348 */ /* 0x000fea0003c00000 */
[----:B------:R0:W1:Y:S02]  /*6810*/  SHFL.DOWN P2, R154, R156, R88, R89 ;  /* 0x080000589c9a7389 */ /* 0x0000640000040059 */
[----:B01----:R-:W-:Y:S05]  /*6820*/  ENDCOLLECTIVE ;  /* 0x000000000000791b */ /* 0x003fea0003800000 */
.L_x_2500:
[----:B------:R-:W-:Y:S01]  /*6830*/  @!P5 FMUL.FTZ R153, R162, R153 ;  /* 0x00000099a299d220 */ /* 0x000fe20000410000 */
        /* <DEDUP_REMOVED lines=9> */
.L_x_2501:
[----:B------:R-:W-:Y:S02]  /*68d0*/  MOV R156, R163 ;  /* 0x000000a3009c7202 */ /* 0x000fe40000000f00 */
[----:B------:R-:W-:-:S07]  /*68e0*/  MOV R153, R154 ;  /* 0x0000009a00997202 */ /* 0x000fce0000000f00 */
[----:B------:R-:W-:Y:S05]  /*68f0*/  WARPSYNC.COLLECTIVE R155, `(.L_x_2502) ;  /* 0x000000009b087348 */ /* 0x000fea0003c00000 */
[----:B------:R0:W1:Y:S02]  /*6900*/  SHFL.DOWN P2, R154, R156, R88, R89 ;  /* 0x080000589c9a7389 */ /* 0x0000640000040059 */
[----:B01----:R-:W-:Y:S05]  /*6910*/  ENDCOLLECTIVE ;  /* 0x000000000000791b */ /* 0x003fea0003800000 */
.L_x_2502:
[----:B------:R-:W-:Y:S01]  /*6920*/  @!P6 FMUL.FTZ R153, R162, R153 ;  /* 0x00000099a299e220 */ /* 0x000fe20000410000 */
[----:B------:R-:W-:Y:S01]  /*6930*/  HFMA2 R89, -RZ, RZ, 0, 0 ;  /* 0x00000000ff597431 */ /* 0x000fe200000001ff */
[----:B------:R-:W-:-:S05]  /*6940*/  MOV R88, R154 ;  /* 0x0000009a00587202 */ /* 0x000fca0000000f00 */
[----:B------:R-:W-:Y:S01]  /*6950*/  @!P6 FFMA.FTZ R88, R162, R88, R163 ;  /* 0x00000058a258e223 */ /* 0x000fe200000100a3 */
[----:B------:R-:W-:-:S04]  /*6960*/  @!P6 MOV R162, R153 ;  /* 0x0000009900a2e202 */ /* 0x000fc80000000f00 */
[----:B------:R-:W-:Y:S02]  /*6970*/  @!P6 MOV R163, R88 ;  /* 0x0000005800a3e202 */ /* 0x000fe40000000f00 */
[----:B------:R-:W-:Y:S02]  /*6980*/  MOV R154, R162 ;  /* 0x000000a2009a7202 */ /* 0x000fe40000000f00 */
[----:B------:R-:W-:-:S07]  /*6990*/  MOV R88, 0x1f ;  /* 0x0000001f00587802 */ /* 0x000fce0000000f00 */
[----:B------:R-:W-:Y:S05]  /*69a0*/  WARPSYNC.COLLECTIVE R155, `(.L_x_2503) ;  /* 0x000000009b087348 */ /* 0x000fea0003c00000 */
[----:B------:R0:W1:Y:S02]  /*69b0*/  SHFL.IDX P2, R156, R154, R89, R88 ;  /* 0x000000599a9c7389 */ /* 0x0000640000040058 */
[----:B01----:R-:W-:Y:S05]  /*69c0*/  ENDCOLLECTIVE ;  /* 0x000000000000791b */ /* 0x003fea0003800000 */
.L_x_2503:
[----:B------:R-:W-:Y:S02]  /*69d0*/  MOV R154, R163 ;  /* 0x000000a3009a7202 */ /* 0x000fe40000000f00 */
[----:B------:R-:W-:-:S07]  /*69e0*/  MOV R157, R156 ;  /* 0x0000009c009d7202 */ /* 0x000fce0000000f00 */
[----:B------:R-:W-:Y:S05]  /*69f0*/  WARPSYNC.COLLECTIVE R155, `(.L_x_2504) ;  /* 0x000000009b087348 */ /* 0x000fea0003c00000 */
[----:B------:R0:W1:Y:S02]  /*6a00*/  SHFL.IDX P2, R156, R154, R89, R88 ;  /* 0x000000599a9c7389 */ /* 0x0000640000040058 */
[----:B01----:R-:W-:Y:S05]  /*6a10*/  ENDCOLLECTIVE ;  /* 0x000000000000791b */ /* 0x003fea0003800000 */
.L_x_2504:
        /* <DEDUP_REMOVED lines=9> */
.L_x_2505:
[----:B------:R-:W-:Y:S02]  /*6ab0*/  MOV R156, R163 ;  /* 0x000000a3009c7202 */ /* 0x000fe40000000f00 */
[----:B------:R-:W-:-:S07]  /*6ac0*/  MOV R162, R154 ;  /* 0x0000009a00a27202 */ /* 0x000fce0000000f00 */
[----:B------:R-:W-:Y:S05]  /*6ad0*/  WARPSYNC.COLLECTIVE R155, `(.L_x_2506) ;  /* 0x000000009b087348 */ /* 0x000fea0003c00000 */
[----:B------:R0:W1:Y:S02]  /*6ae0*/  SHFL.DOWN P2, R154, R156, R88, R89 ;  /* 0x080000589c9a7389 */ /* 0x0000640000040059 */
[----:B01----:R-:W-:Y:S05]  /*6af0*/  ENDCOLLECTIVE ;  /* 0x000000000000791b */ /* 0x003fea0003800000 */
.L_x_2506:
[----:B------:R-:W-:Y:S01]  /*6b00*/  HFMA2 R89, -RZ, RZ, 0, 0 ;  /* 0x00000000ff597431 */ /* 0x000fe200000001ff */
[----:B------:R-:W-:Y:S02]  /*6b10*/  MOV R88, 0x1f ;  /* 0x0000001f00587802 */ /* 0x000fe40000000f00 */
[----:B------:R-:W-:Y:S02]  /*6b20*/  MOV R163, R154 ;  /* 0x0000009a00a37202 */ /* 0x000fe40000000f00 */
[----:B------:R-:W-:-:S07]  /*6b30*/  MOV R154, R46 ;  /* 0x0000002e009a7202 */ /* 0x000fce0000000f00 */
[----:B------:R-:W-:Y:S05]  /*6b40*/  WARPSYNC.COLLECTIVE R155, `(.L_x_2507) ;  /* 0x000000009b087348 */ /* 0x000fea0003c00000 */
[----:B------:R0:W1:Y:S02]  /*6b50*/  SHFL.IDX P2, R156, R154, R89, R88 ;  /* 0x000000599a9c7389 */ /* 0x0000640000040058 */
[----:B01----:R-:W-:Y:S05]  /*6b60*/  ENDCOLLECTIVE ;  /* 0x000000000000791b */ /* 0x003fea0003800000 */
.L_x_2507:
[----:B------:R-:W-:Y:S02]  /*6b70*/  MOV R154, R47 ;  /* 0x0000002f009a7202 */ /* 0x000fe40000000f00 */
[----:B------:R-:W-:-:S07]  /*6b80*/  MOV R46, R156 ;  /* 0x0000009c002e7202 */ /* 0x000fce0000000f00 */
[----:B------:R-:W-:Y:S05]  /*6b90*/  WARPSYNC.COLLECTIVE R155, `(.L_x_2508) ;  /* 0x000000009b087348 */ /* 0x000fea0003c00000 */
[----:B------:R0:W1:Y:S02]  /*6ba0*/  SHFL.IDX P2, R156, R154, R89, R88 ;  /* 0x000000599a9c7389 */ /* 0x0000640000040058 */
[----:B01----:R-:W-:Y:S05]  /*6bb0*/  ENDCOLLECTIVE ;  /* 0x000000000000791b */ /* 0x003fea0003800000 */
.L_x_2508:
[----:B------:R-:W-:Y:S02]  /*6bc0*/  MOV R47, R156 ;  /* 0x0000009c002f7202 */ /* 0x000fe40000000f00 */
[----:B------:R-:W-:Y:S01]  /*6bd0*/  ISETP.NE.AND P2, PT, R67, 0x1f, PT ;  /* 0x0000001f4300780c */ /* 0x000fe20003f45270 */
[----:B------:R-:W-:-:S12]  /*6be0*/  BRA `(.L_x_2509) ;  /* 0xffffffc000887947 */ /* 0x000fd8000383ffff */
.L_x_2510:
        /* <DEDUP_REMOVED lines=9> */
.L_x_10432:


//--------------------- .text._Z25selective_scan_bwd_kernelI32Selective_Scan_bwd_kernel_traitsILi128ELi16ELb1ELb1ELb0ELb0ELb1EN3c104HalfEfEEv12SSMParamsBwd --------------------------
	.section	.text._Z25selective_scan_bwd_kernelI32Selective_Scan_bwd_kernel_traitsILi128ELi16ELb1ELb1ELb0ELb0ELb1EN3c104HalfEfEEv12SSMParamsBwd,"ax",@progbits
	.align	128
        .global         _Z25selective_scan_bwd_kernelI32Selective_Scan_bwd_kernel_traitsILi128ELi16ELb1ELb1ELb0ELb0ELb1EN3c104HalfEfEEv12SSMParamsBwd
        .type           _Z25selective_scan_bwd_kernelI32Selective_Scan_bwd_kernel_traitsILi128ELi16ELb1ELb1ELb0ELb0ELb1EN3c104HalfEfEEv12SSMParamsBwd,@function
        .size           _Z25selective_scan_bwd_kernelI32Selective_Scan_bwd_kernel_traitsILi128ELi16ELb1ELb1ELb0ELb0ELb1EN3c104HalfEfEEv12SSMParamsBwd,(.L_x_10433 - _Z25selective_scan_bwd_kernelI32Selective_Scan_bwd_kernel_traitsILi128ELi16ELb1ELb1ELb0ELb0ELb1EN3c104HalfEfEEv12SSMParamsBwd)
        .other          _Z25selective_scan_bwd_kernelI32Selective_Scan_bwd_kernel_traitsILi128ELi16ELb1ELb1ELb0ELb0ELb1EN3c104HalfEfEEv12SSMParamsBwd,@"STO_CUDA_ENTRY STV_DEFAULT"
_Z25selective_scan_bwd_kernelI32Selective_Scan_bwd_kernel_traitsILi128ELi16ELb1ELb1ELb0ELb0ELb1EN3c104HalfEfEEv12SSMParamsBwd:
.text._Z25selective_scan_bwd_kernelI32Selective_Scan_bwd_kernel_traitsILi128ELi16ELb1ELb1ELb0ELb0ELb1EN3c104HalfEfEEv12SSMParamsBwd:
        /* <DEDUP_REMOVED lines=54> */
[----:B---3--:R-:W-:-:S02]  /*0360*/  IADD3 R2, PT, PT, R0, 0xffffffe, RZ ;  /* 0x0ffffffe00027810 */ /* 0x008fc40007ffe0ff */
[----:B------:R-:W-:-:S04]  /*0370*/  MOV R0, UR10 ;  /* 0x0000000a00007c02 */ /* 0x000fc80008000f00 */
[----:B------:R-:W1:Y:S01]  /*0380*/  F2I.FTZ.U32.TRUNC.NTZ R2, R2 ;  /* 0x0000000200027305 */ /* 0x000e62000021f000 */
[----:B------:R-:W-:-:S04]  /*0390*/  IABS R0, R0 ;  /* 0x0000000000007213 */ /* 0x000fc80000000000 */
[----:B------:R-:W-:Y:S02]  /*03a0*/  R2UR UR26, R0 ;  /* 0x00000000001a72ca */ /* 0x000fe400000e0000 */
[----:B-1----:R-:W-:-:S13]  /*03b0*/  R2UR UR5, R2 ;  /* 0x00000000020572ca */ /* 0x002fda00000e0000 */
[----:B------:R-:W-:-:S04]  /*03c0*/  UIADD3 UR9, UPT, UPT, URZ, -UR5, URZ ;  /* 0x80000005ff097290 */ /* 0x000fc8000fffe0ff */
[----:B------:R-:W-:-:S04]  /*03d0*/  UIMAD UR9, UR9, UR34, URZ ;  /* 0x00000022090972a4 */ /* 0x000fc8000f8e02ff */
[----:B------:R-:W-:Y:S02]  /*03e0*/  UIMAD.WIDE.U32 UR4, UR5, UR9, UR4 ;  /* 0x00000009050472a5 */ /* 0x000fe4000f8e0004 */
[----:B------:R-:W-:Y:S02]  /*03f0*/  ULEA UR9, UP3, UR19, UR14, 0x1 ;  /* 0x0000000e13097291 */ /* 0x000fe4000f8608ff */
[----:B------:R-:W-:Y:S02]  /*0400*/  UIMAD.WIDE.U32 UR4, UR5, UR26, URZ ;  /* 0x0000001a050472a5 */ /* 0x000fe4000f8e00ff */
[----:B------:R-:W-:Y:S02]  /*0410*/  ULEA.HI.X UR19, UR19, UR15, UR11, 0x1, UP3 ;  /* 0x0000000f13137291 */ /* 0x000fe400098f0c0b */
[----:B------:R-:W-:Y:S02]  /*0420*/  UIADD3.X UR14, UPT, UPT, UR16, UR25, URZ, UP0, !UPT ;  /* 0x00000019100e7290 */ /* 0x000fe400087fe4ff */
[----:B--2---:R-:W-:Y:S01]  /*0430*/  UISETP.NE.U32.AND UP0, UPT, UR30, URZ, UPT ;  /* 0x000000ff1e00728c */ /* 0x004fe2000bf05070 */
[----:B------:R-:W-:Y:S01]  /*0440*/  UMOV UR11, UR5 ;  /* 0x00000005000b7c82 */ /* 0x000fe20008000000 */
[----:B------:R-:W-:-:S02]  /*0450*/  UIMAD.WIDE.U32 UR4, UR8, UR20, URZ ;  /* 0x00000014080472a5 */ /* 0x000fc4000f8e00ff */
[----:B------:R-:W-:Y:S02]  /*0460*/  UIADD3 UR15, UPT, UPT, -UR11, URZ, URZ ;  /* 0x000000ff0b0f7290 */ /* 0x000fe4000fffe1ff */
[----:B------:R-:W-:Y:S02]  /*0470*/  UIMAD UR5, UR8, UR21, UR5 ;  /* 0x00000015080572a4 */ /* 0x000fe4000f8e0205 */
[----:B------:R-:W-:Y:S02]  /*0480*/  UIMAD UR15, UR34, UR15, UR26 ;  /* 0x0000000f220f72a4 */ /* 0x000fe4000f8e021a */
[----:B------:R-:W-:Y:S02]  /*0490*/  ULEA.HI.X UR14, UR23, UR13, UR14, 0x1, UP1 ;  /* 0x0000000d170e7291 */ /* 0x000fe400088f0c0e */
[----:B------:R-:W-:Y:S02]  /*04a0*/  UISETP.GT.U32.AND UP2, UPT, UR34, UR15, UPT ;  /* 0x0000000f2200728c */ /* 0x000fe4000bf44070 */
[----:B------:R-:W-:-:S02]  /*04b0*/  UIMAD.WIDE.U32 UR12, UR10, UR32, UR4 ;  /* 0x000000200a0c72a5 */ /* 0x000fc4000f8e0004 */
[----:B-----5:R-:W-:Y:S02]  /*04c0*/  UIMAD.WIDE.U32 UR20, UR8, UR6, URZ ;  /* 0x00000006081472a5 */ /* 0x020fe4000f8e00ff */
        /* <DEDUP_REMOVED lines=17> */
[----:B-1----:R-:W-:Y:S02]  /*05e0*/  ULEA UR22, UP1, UR12, UR6, 0x1 ;  /* 0x000000060c167291 */ /* 0x002fe4000f8208ff */
[----:B------:R-:W-:Y:S01]  /*05f0*/  USHF.R.S32.HI UR6, URZ, 0x1f, UR11 ;  /* 0x0000001fff067899 */ /* 0x000fe2000801140b */
[----:B------:R-:W1:Y:S03]  /*0600*/  @UP0 LDCU UR25, c[0x0][0x38c] ;  /* 0x00007180ff1907ac */ /* 0x000e660008000800 */
[----:B--2---:R-:W-:Y:S01]  /*0610*/  UIMAD UR6, UR6, UR30, URZ ;  /* 0x0000001e060672a4 */ /* 0x004fe2000f8e02ff */
[----:B------:R-:W2:Y:S01]  /*0620*/  @UP0 LDCU.64 UR26, c[0x0][0x480] ;  /* 0x00009000ff1a07ac */ /* 0x000ea20008000a00 */
[----:B------:R-:W-:Y:S02]  /*0630*/  UIADD3.X UR23, UPT, UPT, UR16, UR23, URZ, UP2, !UPT ;  /* 0x0000001710177290 */ /* 0x000fe400097fe4ff */
[----:B------:R-:W-:-:S02]  /*0640*/  UIMAD.WIDE.U32 UR20, UR11, UR30, UR20 ;  /* 0x0000001e0b1472a5 */ /* 0x000fc4000f8e0014 */
[----:B------:R-:W-:Y:S02]  /*0650*/  UIMAD UR13, UR11, UR31, UR6 ;  /* 0x0000001f0b0d72a4 */ /* 0x000fe4000f8e0206 */
[----:B---3--:R-:W-:Y:S02]  /*0660*/  @UP0 UIMAD UR8, UR8, UR15, UR10 ;  /* 0x0000000f080802a4 */ /* 0x008fe4000f8e020a */
[----:B------:R-:W-:Y:S02]  /*0670*/  ULEA.HI.X UR23, UR12, UR7, UR23, 0x1, UP1 ;  /* 0x000000070c177291 */ /* 0x000fe400088f0c17 */
        /* <DEDUP_REMOVED lines=23> */
[----:B------:R-:W3:Y:S01]  /*07f0*/  LDCU UR12, c[0x0][0x394] ;  /* 0x00007280ff0c77ac */ /* 0x000ee20008000800 */
[----:B------:R2:W-:Y:S01]  /*0800*/  STL [R1+0x48], RZ ;  /* 0x000048ff01007387 */ /* 0x0005e20000100800 */
[----:B------:R-:W-:Y:S01]  /*0810*/  UMOV UR15, UR9 ;  /* 0x00000009000f7c82 */ /* 0x000fe20008000000 */
[----:B------:R-:W-:Y:S01]  /*0820*/  UMOV UR16, UR22 ;  /* 0x0000001600107c82 */ /* 0x000fe20008000000 */
[----:B------:R-:W-:Y:S01]  /*0830*/  UMOV UR20, UR23 ;  /* 0x0000001700147c82 */ /* 0x000fe20008000000 */
[----:B------:R-:W-:Y:S01]  /*0840*/  UMOV UR18, UR21 ;  /* 0x0000001500127c82 */ /* 0x000fe20008000000 */
[----:B-1----:R-:W-:-:S06]  /*0850*/  ULEA UR8, UR10, UR8, 0x18 ;  /* 0x000000080a087291 */ /* 0x002fcc000f8ec0ff */
[----:B------:R-:W-:Y:S02]  /*0860*/  MOV R68, UR8 ;  /* 0x0000000800447c02 */ /* 0x000fe40008000f00 */
[C---:B0-----:R-:W-:Y:S02]  /*0870*/  SHF.L.U32 R2, R0.reuse, 0x1, RZ ;  /* 0x0000000100027819 */ /* 0x041fe400000006ff */
[----:B------:R-:W-:Y:S02]  /*0880*/  LOP3.LUT R40, R0, 0x1f, RZ, 0xc0, !PT ;  /* 0x0000001f00287812 */ /* 0x000fe400078ec0ff */
[----:B------:R-:W-:-:S04]  /*0890*/  LOP3.LUT R5, R2, 0x7c0, RZ, 0xc0, !PT ;  /* 0x000007c002057812 */ /* 0x000fc800078ec0ff */
[----:B--23--:R-:W-:-:S07]  /*08a0*/  LOP3.LUT R16, R5, R40, RZ, 0xfc, !PT ;  /* 0x0000002805107212 */ /* 0x00cfce00078efcff */
.L_x_2559:
[----:B------:R-:W-:Y:S01]  /*08b0*/  BAR.SYNC.DEFER_BLOCKING 0x0 ;  /* 0x0000000000007b1d */ /* 0x000fe20000010000 */
[----:B------:R-:W-:Y:S02]  /*08c0*/  MOV R2, UR13 ;  /* 0x0000000d00027c02 */ /* 0x000fe40008000f00 */
        /* <DEDUP_REMOVED lines=16> */
[----:B------:R-:W-:-:S04]  /*09d0*/  LEA R66, R5, R68, 0x4 ;  /* 0x0000004405427211 */ /* 0x000fc800078e20ff */
        /* <DEDUP_REMOVED lines=22> */
[----:B------:R-:W-:Y:S06]  /*0b40*/  BAR.SYNC.DEFER_BLOCKING 0x0 ;  /* 0x0000000000007b1d */ /* 0x000fec0000010000 */
[----:B------:R-:W5:Y:S04]  /*0b50*/  LDG.E.128 R44, desc[UR28][R24.64] ;  /* 0x0000001c182c7981 */ /* 0x000f68000c1e1d00 */
[----:B------:R2:W4:Y:S01]  /*0b60*/  LDG.E.128 R48, desc[UR28][R24.64+0x200] ;  /* 0x0002001c18307981 */ /* 0x000522000c1e1d00 */
[----:B-1----:R-:W-:-:S02]  /*0b70*/  IMAD R17, R19, UR21, RZ ;  /* 0x0000001513117c24 */ /* 0x002fc4000f8e02ff */
[----:B------:R-:W-:-:S05]  /*0b80*/  IMAD.WIDE.U32 R18, R18, UR21, R2 ;  /* 0x0000001512127c25 */ /* 0x000fca000f8e0002 */
[----:B------:R-:W-:-:S03]  /*0b90*/  IADD3 R19, PT, PT, R19, R17, RZ ;  /* 0x0000001113137210 */ /* 0x000fc60007ffe0ff */
[----:B------:R-:W-:-:S04]  /*0ba0*/  IMAD.WIDE.U32 R18, R26, UR10, R18 ;  /* 0x0000000a1a127c25 */ /* 0x000fc8000f8e0012 */
[----:B------:R-:W-:Y:S01]  /*0bb0*/  IMAD R17, R27, UR10, R19 ;  /* 0x0000000a1b117c24 */ /* 0x000fe2000f8e0213 */
[C---:B--2---:R-:W-:Y:S01]  /*0bc0*/  LEA R24, P0, R18.reuse, R28, 0x1 ;  /* 0x0000001c12187211 */ /* 0x044fe200078008ff */
[----:B------:R-:W1:Y:S03]  /*0bd0*/  LDC.64 R26, c[0x0][0x428] ;  /* 0x00010a00ff1a7b82 */ /* 0x000e660000000a00 */
[----:B------:R-:W-:-:S03]  /*0be0*/  LEA.HI.X R25, R18, R29, R17, 0x1, P0 ;  /* 0x0000001d12197211 */ /* 0x000fc600000f0c11 */
[----:B------:R-:W-:-:S03]  /*0bf0*/  IMAD.WIDE.U32 R18, R16, 0x10, R24 ;  /* 0x0000001010127825 */ /* 0x000fc600078e0018 */
[----:B------:R-:W2:Y:S01]  /*0c00*/  LDC.64 R24, c[0x0][0x420] ;  /* 0x00010800ff187b82 */ /* 0x000ea20000000a00 */
[----:B-----5:R5:W-:Y:S04]  /*0c10*/  STS.128 [R66], R44 ;  /* 0x0000002c42007388 */ /* 0x020be80000000c00 */
[----:B----4-:R-:W-:Y:S01]  /*0c20*/  STS.128 [R66+0x200], R48 ;  /* 0x0002003042007388 */ /* 0x010fe20000000c00 */
[----:B------:R-:W-:-:S03]  /*0c30*/  NOP ;  /* 0x0000000000007918 */ /* 0x000fc60000000000 */
[----:B------:R-:W4:Y:S04]  /*0c40*/  LDS.128 R32, [R65] ;  /* 0x0000000041207984 */ /* 0x000f280000000c00 */
[----:B------:R-:W-:Y:S01]  /*0c50*/  LDS.128 R28, [R65+0x10] ;  /* 0x00001000411c7984 */ /* 0x000fe20000000c00 */
[----:B------:R-:W-:Y:S06]  /*0c60*/  BAR.SYNC.DEFER_BLOCKING 0x0 ;  /* 0x0000000000007b1d */ /* 0x000fec0000010000 */
[----:B---3--:R-:W3:Y:S04]  /*0c70*/  LDG.E.128 R36, desc[UR28][R18.64] ;  /* 0x0000001c12247981 */ /* 0x008ee8000c1e1d00 */
[----:B------:R-:W5:Y:S01]  /*0c80*/  LDG.E.128 R56, desc[UR28][R18.64+0x200] ;  /* 0x0002001c12387981 */ /* 0x000f62000c1e1d00 */
[----:B--2---:R-:W-:-:S02]  /*0c90*/  IMAD R17, R25, UR21, RZ ;  /* 0x0000001519117c24 */ /* 0x004fc4000f8e02ff */
[----:B------:R-:W-:-:S05]  /*0ca0*/  IMAD.WIDE.U32 R24, R24, UR21, R2 ;  /* 0x0000001518187c25 */ /* 0x000fca000f8e0002 */
[----:B------:R-:W-:-:S03]  /*0cb0*/  IADD3 R25, PT, PT, R25, R17, RZ ;  /* 0x0000001119197210 */ /* 0x000fc60007ffe0ff */
[----:B-1----:R-:W-:-:S04]  /*0cc0*/  IMAD.WIDE.U32 R24, R26, UR10, R24 ;  /* 0x0000000a1a187c25 */ /* 0x002fc8000f8e0018 */
[----:B------:R-:W-:Y:S01]  /*0cd0*/  IMAD R17, R27, UR10, R25 ;  /* 0x0000000a1b117c24 */ /* 0x000fe2000f8e0219 */
[----:B0-----:R-:W-:-:S04]  /*0ce0*/  LEA R42, P0, R24, R42, 0x1 ;  /* 0x0000002a182a7211 */ /* 0x001fc800078008ff */
[----:B------:R-:W-:-:S03]  /*0cf0*/  LEA.HI.X R43, R24, R43, R17, 0x1, P0 ;  /* 0x0000002b182b7211 */ /* 0x000fc600000f0c11 */
[----:B------:R-:W-:Y:S01]  /*0d00*/  IMAD.WIDE.U32 R42, R16, 0x10, R42 ;  /* 0x00000010102a7825 */ /* 0x000fe200078e002a */
[----:B---3--:R-:W-:Y:S04]  /*0d10*/  STS.128 [R66], R36 ;  /* 0x0000002442007388 */ /* 0x008fe80000000c00 */
[----:B-----5:R-:W-:Y:S01]  /*0d20*/  STS.128 [R66+0x200], R56 ;  /* 0x0002003842007388 */ /* 0x020fe20000000c00 */
[----:B------:R-:W-:-:S03]  /*0d30*/  NOP ;  /* 0x0000000000007918 */ /* 0x000fc60000000000 */
[----:B------:R-:W0:Y:S04]  /*0d40*/  LDS.128 R48, [R65] ;  /* 0x0000000041307984 */ /* 0x000e280000000c00 */
[----:B------:R-:W1:Y:S01]  /*0d50*/  LDS.128 R24, [R65+0x10] ;  /* 0x0000100041187984 */ /* 0x000e620000000c00 */
[----:B------:R-:W-:Y:S06]  /*0d60*/  BAR.SYNC.DEFER_BLOCKING 0x0 ;  /* 0x0000000000007b1d */ /* 0x000fec0000010000 */
[----:B------:R-:W2:Y:S04]  /*0d70*/  LDG.E.128 R52, desc[UR28][R42.64] ;  /* 0x0000001c2a347981 */ /* 0x000ea8000c1e1d00 */
[----:B------:R3:W5:Y:S01]  /*0d80*/  LDG.E.128 R44, desc[UR28][R42.64+0x200] ;  /* 0x0002001c2a2c7981 */ /* 0x000762000c1e1d00 */
[--C-:B----4-:R-:W-:Y:S01]  /*0d90*/  HADD2.F32 R111, -RZ, R32.reuse.H0_H0 ;  /* 0x20000020ff6f7230 */ /* 0x110fe20000004100 */
[----:B------:R-:W-:Y:S01]  /*0da0*/  UISETP.NE.U32.AND UP0, UPT, UR8, URZ, UPT ;  /* 0x000000ff0800728c */ /* 0x000fe2000bf05070 */
[----:B------:R-:W-:-:S02]  /*0db0*/  HADD2.F32 R108, -RZ, R32.H1_H1 ;  /* 0x30000020ff6c7230 */ /* 0x000fc40000004100 */
[----:B0-----:R-:W-:Y:S01]  /*0dc0*/  HADD2.F32 R37, -RZ, R49.H1_H1 ;  /* 0x30000031ff257230 */ /* 0x001fe20000004100 */
[----:B------:R-:W-:Y:S01]  /*0dd0*/  UISETP.NE.AND.EX UP0, UPT, UR9, URZ, UPT, UP0 ;  /* 0x000000ff0900728c */ /* 0x000fe2000bf05300 */
[----:B------:R-:W-:Y:S02]  /*0de0*/  HADD2.F32 R38, -RZ, R50.H0_H0 ;  /* 0x20000032ff267230 */ /* 0x000fe40000004100 */
[----:B-1----:R-:W-:Y:S02]  /*0df0*/  HADD2.F32 R78, -RZ, R24.H0_H0 ;  /* 0x20000018ff4e7230 */ /* 0x002fe40000004100 */
[----:B---3--:R-:W-:Y:S01]  /*0e00*/  FMUL.FTZ R42, R37, -1.4426950216293334961 ;  /* 0xbfb8aa3b252a7820 */ /* 0x008fe20000410000 */
[----:B------:R-:W-:Y:S02]  /*0e10*/  HADD2.F32 R79, -RZ, R25.H0_H0 ;  /* 0x20000019ff4f7230 */ /* 0x000fe40000004100 */
[----:B------:R-:W-:Y:S01]  /*0e20*/  FMUL.FTZ R43, R38, -1.4426950216293334961 ;  /* 0xbfb8aa3b262b7820 */ /* 0x000fe20000410000 */
[----:B------:R-:W-:-:S02]  /*0e30*/  HADD2.F32 R39, -RZ, R50.H1_H1 ;  /* 0x30000032ff277230 */ /* 0x000fc40000004100 */
[----:B------:R-:W-:Y:S01]  /*0e40*/  HADD2.F32 R80, -RZ, R24.H1_H1 ;  /* 0x30000018ff507230 */ /* 0x000fe20000004100 */
[----:B------:R-:W0:Y:S01]  /*0e50*/  MUFU.EX2 R50, R42 ;  /* 0x0000002a00327308 */ /* 0x000e220000000800 */
[----:B------:R-:W-:Y:S02]  /*0e60*/  HADD2.F32 R82, -RZ, R25.H1_H1 ;  /* 0x30000019ff527230 */ /* 0x000fe40000004100 */
[----:B------:R-:W-:Y:S01]  /*0e70*/  FMUL.FTZ R24, R78, -1.4426950216293334961 ;  /* 0xbfb8aa3b4e187820 */ /* 0x000fe20000410000 */
[----:B------:R-:W-:Y:S01]  /*0e80*/  FMUL.FTZ R25, R79, -1.4426950216293334961 ;  /* 0xbfb8aa3b4f197820 */ /* 0x000fe20000410000 */
[--C-:B------:R-:W-:Y:S01]  /*0e90*/  HADD2.F32 R84, -RZ, R27.reuse.H0_H0 ;  /* 0x2000001bff547230 */ /* 0x100fe20000004100 */
[----:B------:R-:W1:Y:S01]  /*0ea0*/  MUFU.EX2 R57, R43 ;  /* 0x0000002b00397308 */ /* 0x000e620000000800 */
[----:B------:R-:W-:Y:S02]  /*0eb0*/  HADD2.F32 R89, -RZ, R27.H1_H1 ;  /* 0x3000001bff597230 */ /* 0x000fe40000004100 */
[----:B------:R-:W-:Y:S01]  /*0ec0*/  FMUL.FTZ R58, R39, -1.4426950216293334961 ;  /* 0xbfb8aa3b273a7820 */ /* 0x000fe20000410000 */
[----:B------:R-:W-:Y:S01]  /*0ed0*/  HADD2.F32 R77, -RZ, R51.H1_H1 ;  /* 0x30000033ff4d7230 */ /* 0x000fe20000004100 */
[----:B------:R-:W-:Y:S01]  /*0ee0*/  MUFU.EX2 R61, R24 ;  /* 0x00000018003d7308 */ /* 0x000fe20000000800 */
[----:B------:R-:W-:-:S02]  /*0ef0*/  HADD2.F32 R81, -RZ, R26.H0_H0 ;  /* 0x2000001aff517230 */ /* 0x000fc40000004100 */
[----:B------:R-:W-:Y:S01]  /*0f00*/  FMUL.FTZ R64, R82, -1.4426950216293334961 ;  /* 0xbfb8aa3b52407820 */ /* 0x000fe20000410000 */
[----:B------:R-:W-:Y:S01]  /*0f10*/  IMAD R27, R71, UR21, RZ ;  /* 0x00000015471b7c24 */ /* 0x000fe2000f8e02ff */
[----:B------:R3:W-:Y:S01]  /*0f20*/  MUFU.EX2 R63, R25 ;  /* 0x00000019003f7308 */ /* 0x0007e20000000800 */
[--C-:B------:R-:W-:Y:S02]  /*0f30*/  HADD2.F32 R18, -RZ, R48.reuse.H0_H0 ;  /* 0x20000030ff127230 */ /* 0x100fe40000004100 */
[----:B0-----:R-:W-:Y:S01]  /*0f40*/  FADD.FTZ R88, R50, 1 ;  /* 0x3f80000032587421 */ /* 0x001fe20000010000 */
[----:B------:R-:W-:Y:S01]  /*0f50*/  HADD2.F32 R19, -RZ, R48.H1_H1 ;  /* 0x30000030ff137230 */ /* 0x000fe20000004100 */
[----:B------:R-:W-:Y:S01]  /*0f60*/  MUFU.EX2 R58, R58 ;  /* 0x0000003a003a7308 */ /* 0x000fe20000000800 */
[----:B------:R-:W-:Y:S02]  /*0f70*/  HADD2.F32 R48, -RZ, R51.H0_H0 ;  /* 0x20000033ff307230 */ /* 0x000fe40000004100 */
[----:B------:R-:W-:Y:S01]  /*0f80*/  FMUL.FTZ R51, R77, -1.4426950216293334961 ;  /* 0xbfb8aa3b4d337820 */ /* 0x000fe20000410000 */
[----:B------:R-:W-:-:S02]  /*0f90*/  HADD2.F32 R83, -RZ, R26.H1_H1 ;  /* 0x3000001aff537230 */ /* 0x000fc40000004100 */
[----:B------:R-:W-:Y:S01]  /*0fa0*/  FMUL.FTZ R26, R81, -1.4426950216293334961 ;  /* 0xbfb8aa3b511a7820 */ /* 0x000fe20000410000 */
[----:B---3--:R-:W-:Y:S01]  /*0fb0*/  IMAD.WIDE.U32 R24, R70, UR21, R2 ;  /* 0x0000001546187c25 */ /* 0x008fe2000f8e0002 */
[----:B------:R0:W3:Y:S03]  /*0fc0*/  MUFU.EX2 R60, R51 ;  /* 0x00000033003c7308 */ /* 0x0000e60000000800 */
[----:B------:R-:W-:Y:S01]  /*0fd0*/  FMUL.FTZ R17, R18, -1.4426950216293334961 ;  /* 0xbfb8aa3b12117820 */ /* 0x000fe20000410000 */
[----:B------:R-:W-:Y:S01]  /*0fe0*/  FMUL.FTZ R41, R19, -1.4426950216293334961 ;  /* 0xbfb8aa3b13297820 */ /* 0x000fe20000410000 */
[----:B------:R-:W-:Y:S01]  /*0ff0*/  HADD2.F32 R36, -RZ, R49.H0_H0 ;  /* 0x20000031ff247230 */ /* 0x000fe20000004100 */
[----:B------:R-:W-:Y:S01]  /*1000*/  IADD3 R25, PT, PT, R25, R27, RZ ;  /* 0x0000001b19197210 */ /* 0x000fe20007ffe0ff */
[----:B------:R-:W-:Y:S01]  /*1010*/  MUFU.EX2 R67, R26 ;  /* 0x0000001a00437308 */ /* 0x000fe20000000800 */
[----:B------:R-:W-:-:S02]  /*1020*/  HADD2.F32 R109, -RZ, R33.H0_H0 ;  /* 0x20000021ff6d7230 */ /* 0x000fc40000004100 */
[----:B-1----:R-:W-:Y:S01]  /*1030*/  FADD.FTZ R103, R57, 1 ;  /* 0x3f80000039677421 */ /* 0x002fe20000010000 */
[----:B------:R-:W-:Y:S01]  /*1040*/  FMUL.FTZ R56, R36, -1.4426950216293334961 ;  /* 0xbfb8aa3b24387820 */ /* 0x000fe20000410000 */
[----:B0-----:R-:W-:Y:S01]  /*1050*/  IMAD.WIDE.U32 R50, R72, UR10, R24 ;  /* 0x0000000a48327c25 */ /* 0x001fe2000f8e0018 */
[----:B------:R-:W0:Y:S03]  /*1060*/  MUFU.EX2 R17, R17 ;  /* 0x0000001100117308 */ /* 0x000e260000000800 */
[----:B------:R-:W-:Y:S01]  /*1070*/  FMUL.FTZ R42, R80, -1.4426950216293334961 ;  /* 0xbfb8aa3b502a7820 */ /* 0x000fe20000410000 */
[----:B------:R-:W1:Y:S01]  /*1080*/  LDC.64 R70, c[0x0][0x558] ;  /* 0x00015600ff467b82 */ /* 0x000e620000000a00 */
[----:B------:R-:W-:Y:S01]  /*1090*/  HADD2.F32 R161, -RZ, R33.H1_H1 ;  /* 0x30000021ffa17230 */ /* 0x000fe20000004100 */
[----:B------:R4:W4:Y:S01]  /*10a0*/  MUFU.EX2 R49, R41 ;  /* 0x0000002900317308 */ /* 0x0009220000000800 */
[----:B------:R-:W-:-:S02]  /*10b0*/  HADD2.F32 R160, -RZ, R34.H0_H0 ;  /* 0x20000022ffa07230 */ /* 0x000fc40000004100 */
[----:B---3--:R-:W-:Y:S01]  /*10c0*/  FADD.FTZ R60, R60, 1 ;  /* 0x3f8000003c3c7421 */ /* 0x008fe20000010000 */
[----:B------:R-:W-:Y:S01]  /*10d0*/  HADD2.F32 R106, -RZ, R34.H1_H1 ;  /* 0x30000022ff6a7230 */ /* 0x000fe20000004100 */
[----:B------:R-:W3:Y:S01]  /*10e0*/  MUFU.EX2 R56, R56 ;  /* 0x0000003800387308 */ /* 0x000ee20000000800 */
[--C-:B------:R-:W-:Y:S02]  /*10f0*/  HADD2.F32 R107, -RZ, R35.reuse.H0_H0 ;  /* 0x20000023ff6b7230 */ /* 0x100fe40000004100 */
[----:B------:R-:W-:Y:S01]  /*1100*/  FMUL.FTZ R43, R83, -1.4426950216293334961 ;  /* 0xbfb8aa3b532b7820 */ /* 0x000fe20000410000 */
[----:B------:R-:W-:Y:S01]  /*1110*/  HADD2.F32 R152, -RZ, R35.H1_H1 ;  /* 0x30000023ff987230 */ /* 0x000fe20000004100 */
[----:B------:R-:W3:Y:S01]  /*1120*/  MUFU.EX2 R64, R64 ;  /* 0x0000004000407308 */ /* 0x000ee20000000800 */
[--C-:B------:R-:W-:Y:S02]  /*1130*/  HADD2.F32 R100, -RZ, R28.reuse.H0_H0 ;  /* 0x2000001cff647230 */ /* 0x100fe40000004100 */
[----:B0-----:R-:W-:Y:S01]  /*1140*/  FADD.FTZ R17, R17, 1 ;  /* 0x3f80000011117421 */ /* 0x001fe20000010000 */
[----:B------:R-:W-:-:S02]  /*1150*/  HADD2.F32 R101, -RZ, R28.H1_H1 ;  /* 0x3000001cff657230 */ /* 0x000fc40000004100 */
[----:B----4-:R-:W-:Y:S01]  /*1160*/  FMUL.FTZ R41, R48, -1.4426950216293334961 ;  /* 0xbfb8aa3b30297820 */ /* 0x010fe20000410000 */
[--C-:B------:R-:W-:Y:S02]  /*1170*/  HADD2.F32 R97, -RZ, R29.reuse.H0_H0 ;  /* 0x2000001dff617230 */ /* 0x100fe40000004100 */
[----:B------:R-:W-:Y:S01]  /*1180*/  FADD.FTZ R49, R49, 1 ;  /* 0x3f80000031317421 */ /* 0x000fe20000010000 */
[----:B------:R0:W-:Y:S01]  /*1190*/  MUFU.RCP R85, R17 ;  /* 0x0000001100557308 */ /* 0x0001e20000001000 */
[----:B------:R-:W-:Y:S02]  /*11a0*/  HADD2.F32 R98, -RZ, R29.H1_H1 ;  /* 0x3000001dff627230 */ /* 0x000fe40000004100 */
[----:B------:R-:W-:Y:S01]  /*11b0*/  FADD.FTZ R63, R63, 1 ;  /* 0x3f8000003f3f7421 */ /* 0x000fe20000010000 */
[--C-:B------:R-:W-:Y:S02]  /*11c0*/  HADD2.F32 R35, -RZ, R30.reuse.H0_H0 ;  /* 0x2000001eff237230 */ /* 0x100fe40000004100 */
[----:B---3--:R-:W-:Y:S01]  /*11d0*/  FADD.FTZ R56, R56, 1 ;  /* 0x3f80000038387421 */ /* 0x008fe20000010000 */
[----:B------:R-:W-:-:S02]  /*11e0*/  HADD2.F32 R94, -RZ, R30.H1_H1 ;  /* 0x3000001eff5e7230 */ /* 0x000fc40000004100 */
[----:B------:R-:W-:Y:S01]  /*11f0*/  FADD.FTZ R58, R58, 1 ;  /* 0x3f8000003a3a7421 */ /* 0x000fe20000010000 */
[--C-:B------:R-:W-:Y:S01]  /*1200*/  HADD2.F32 R34, -RZ, R31.reuse.H0_H0 ;  /* 0x2000001fff227230 */ /* 0x100fe20000004100 */
[----:B------:R-:W-:Y:S01]  /*1210*/  MUFU.RCP R86, R49 ;  /* 0x0000003100567308 */ /* 0x000fe20000001000 */
[----:B------:R-:W-:Y:S02]  /*1220*/  HADD2.F32 R33, -RZ, R31.H1_H1 ;  /* 0x3000001fff217230 */ /* 0x000fe40000004100 */
[----:B------:R-:W-:Y:S01]  /*1230*/  FADD.FTZ R64, R64, 1 ;  /* 0x3f80000040407421 */ /* 0x000fe20000010000 */
[----:B------:R-:W-:Y:S01]  /*1240*/  FADD.FTZ R61, R61, 1 ;  /* 0x3f8000003d3d7421 */ /* 0x000fe20000010000 */
[----:B0-----:R-:W-:Y:S02]  /*1250*/  IMAD R17, R73, UR10, R51 ;  /* 0x0000000a49117c24 */ /* 0x001fe4000f8e0233 */
[----:B------:R-:W-:Y:S01]  /*1260*/  FADD.FTZ R67, R67, 1 ;  /* 0x3f80000043437421 */ /* 0x000fe20000010000 */
[--C-:B------:R-:W-:Y:S01]  /*1270*/  HADD2.F32 R75, -RZ, R4.reuse.H0_H0 ;  /* 0x20000004ff4b7230 */ /* 0x100fe20000004100 */
[----:B------:R0:W3:Y:S01]  /*1280*/  MUFU.EX2 R59, R41 ;  /* 0x00000029003b7308 */ /* 0x0000e20000000800 */
[----:B------:R-:W-:-:S02]  /*1290*/  HADD2.F32 R76, -RZ, R4.H1_H1 ;  /* 0x30000004ff4c7230 */ /* 0x000fc40000004100 */
[--C-:B------:R-:W-:Y:S01]  /*12a0*/  HADD2.F32 R73, -RZ, R5.reuse.H0_H0 ;  /* 0x20000005ff497230 */ /* 0x100fe20000004100 */
[----:B------:R-:W-:Y:S01]  /*12b0*/  MUFU.RCP R103, R103 ;  /* 0x0000006700677308 */ /* 0x000fe20000001000 */
[----:B------:R-:W-:Y:S02]  /*12c0*/  HADD2.F32 R74, -RZ, R5.H1_H1 ;  /* 0x30000005ff4a7230 */ /* 0x000fe40000004100 */
[----:B------:R-:W-:Y:S02]  /*12d0*/  HADD2.F32 R72, -RZ, R6.H1_H1 ;  /* 0x30000006ff487230 */ /* 0x000fe40000004100 */
[----:B0-----:R-:W-:Y:S01]  /*12e0*/  FMUL.FTZ R41, R84, -1.4426950216293334961 ;  /* 0xbfb8aa3b54297820 */ /* 0x001fe20000410000 */
[----:B------:R-:W-:Y:S02]  /*12f0*/  HADD2.F32 R69, -RZ, R7.H1_H1 ;  /* 0x30000007ff457230 */ /* 0x000fe40000004100 */
[----:B------:R0:W4:Y:S01]  /*1300*/  MUFU.EX2 R62, R42 ;  /* 0x0000002a003e7308 */ /* 0x0001220000000800 */
[----:B---3--:R-:W-:-:S03]  /*1310*/  FADD.FTZ R59, R59, 1 ;  /* 0x3f8000003b3b7421 */ /* 0x008fc60000010000 */
[----:B------:R1:W-:Y:S01]  /*1320*/  MUFU.RCP R87, R56 ;  /* 0x0000003800577308 */ /* 0x0003e20000001000 */
[----:B0-----:R-:W-:-:S07]  /*1330*/  FMUL.FTZ R42, R89, -1.4426950216293334961 ;  /* 0xbfb8aa3b592a7820 */ /* 0x001fce0000410000 */
[----:B------:R-:W-:Y:S01]  /*1340*/  MUFU.RCP R88, R88 ;  /* 0x0000005800587308 */ /* 0x000fe20000001000 */
[----:B-1----:R-:W-:Y:S01]  /*1350*/  LEA R56, P0, R50, R70, 0x1 ;  /* 0x0000004632387211 */ /* 0x002fe200078008ff */
[----:B----4-:R-:W-:Y:S01]  /*1360*/  FADD.FTZ R62, R62, 1 ;  /* 0x3f8000003e3e7421 */ /* 0x010fe20000010000 */
[----:B------:R-:W-:Y:S02]  /*1370*/  HADD2.F32 R70, -RZ, R7.H0_H0 ;  /* 0x20000007ff467230 */ /* 0x000fe40000004100 */
[----:B------:R-:W-:Y:S01]  /*1380*/  LEA.HI.X R57, R50, R71, R17, 0x1, P0 ;  /* 0x0000004732397211 */ /* 0x000fe200000f0c11 */
[----:B------:R-:W-:Y:S02]  /*1390*/  HADD2.F32 R71, -RZ, R6.H0_H0 ;  /* 0x20000006ff477230 */ /* 0x000fe40000004100 */
[----:B------:R0:W-:Y:S01]  /*13a0*/  MUFU.RCP R104, R60 ;  /* 0x0000003c00687308 */ /* 0x0001e20000001000 */
[----:B------:R-:W-:-:S04]  /*13b0*/  IMAD.WIDE.U32 R16, R16, 0x10, R56 ;  /* 0x0000001010107825 */ /* 0x000fc800078e0038 */
[----:B------:R-:W-:-:S03]  /*13c0*/  HADD2.F32 R57, -RZ, R15.H1_H1 ;  /* 0x3000000fff397230 */ /* 0x000fc60000004100 */
[----:B------:R-:W1:Y:S01]  /*13d0*/  MUFU.EX2 R41, R41 ;  /* 0x0000002900297308 */ /* 0x000e620000000800 */
[----:B0-----:R-:W-:-:S03]  /*13e0*/  HADD2.F32 R60, -RZ, R14.H0_H0 ;  /* 0x2000000eff3c7230 */ /* 0x001fc60000004100 */
[----:B------:R-:W0:Y:S04]  /*13f0*/  MUFU.EX2 R42, R42 ;  /* 0x0000002a002a7308 */ /* 0x000e280000000800 */
[----:B------:R3:W4:Y:S01]  /*1400*/  MUFU.RCP R105, R59 ;  /* 0x0000003b00697308 */ /* 0x0007220000001000 */
[----:B-1----:R-:W-:-:S07]  /*1410*/  FADD.FTZ R41, R41, 1 ;  /* 0x3f80000029297421 */ /* 0x002fce0000010000 */
[----:B------:R-:W1:Y:S01]  /*1420*/  MUFU.EX2 R43, R43 ;  /* 0x0000002b002b7308 */ /* 0x000e620000000800 */
[----:B---3--:R-:W-:Y:S02]  /*1430*/  HADD2.F32 R59, -RZ, R14.H1_H1 ;  /* 0x3000000eff3b7230 */ /* 0x008fe40000004100 */
[----:B0-----:R-:W-:Y:S01]  /*1440*/  FADD.FTZ R42, R42, 1 ;  /* 0x3f8000002a2a7421 */ /* 0x001fe20000010000 */
[----:B------:R0:W-:Y:S08]  /*1450*/  MUFU.RCP R110, R63 ;  /* 0x0000003f006e7308 */ /* 0x0001f00000001000 */
[----:B------:R3:W-:Y:S01]  /*1460*/  MUFU.RCP R102, R58 ;  /* 0x0000003a00667308 */ /* 0x0007e20000001000 */
[----:B0-----:R-:W-:-:S02]  /*1470*/  HADD2.F32 R63, -RZ, R12.H1_H1 ;  /* 0x3000000cff3f7230 */ /* 0x001fc40000004100 */
[----:B-1----:R-:W-:Y:S01]  /*1480*/  FADD.FTZ R122, R43, 1 ;  /* 0x3f8000002b7a7421 */ /* 0x002fe20000010000 */
[----:B----4-:R-:W-:-:S04]  /*1490*/  FADD.FTZ R43, -R105, 1 ;  /* 0x3f800000692b7421 */ /* 0x010fc80000010100 */
[----:B------:R-:W-:Y:S01]  /*14a0*/  FFMA.FTZ R43, R48, R43, 1 ;  /* 0x3f800000302b7423 */ /* 0x000fe2000001002b */
[----:B------:R0:W1:Y:S01]  /*14b0*/  MUFU.RCP R119, R64 ;  /* 0x0000004000777308 */ /* 0x0000620000001000 */
[----:B---3--:R-:W-:-:S07]  /*14c0*/  HADD2.F32 R58, -RZ, R15.H0_H0 ;  /* 0x2000000fff3a7230 */ /* 0x008fce0000004100 */
[----:B------:R3:W4:Y:S01]  /*14d0*/  MUFU.RCP R113, R61 ;  /* 0x0000003d00717308 */ /* 0x0007220000001000 */
[----:B0-----:R-:W-:-:S07]  /*14e0*/  HADD2.F32 R64, -RZ, R12.H0_H0 ;  /* 0x2000000cff407230 */ /* 0x001fce0000004100 */
[----:B------:R0:W4:Y:S01]  /*14f0*/  MUFU.RCP R115, R62 ;  /* 0x0000003e00737308 */ /* 0x0001220000001000 */
[----:B---3--:R-:W-:-:S07]  /*1500*/  HADD2.F32 R61, -RZ, R13.H1_H1 ;  /* 0x3000000dff3d7230 */ /* 0x008fce0000004100 */
[----:B------:R1:W3:Y:S01]  /*1510*/  MUFU.RCP R127, R41 ;  /* 0x00000029007f7308 */ /* 0x0002e20000001000 */
[----:B0-----:R-:W-:-:S07]  /*1520*/  HADD2.F32 R62, -RZ, R13.H0_H0 ;  /* 0x2000000dff3e7230 */ /* 0x001fce0000004100 */
[----:B------:R-:W0:Y:S01]  /*1530*/  MUFU.RCP R124, R42 ;  /* 0x0000002a007c7308 */ /* 0x000e220000001000 */
[----:B-1----:R-:W-:-:S07]  /*1540*/  FADD.FTZ R41, -R119, 1 ;  /* 0x3f80000077297421 */ /* 0x002fce0000010100 */
[----:B------:R1:W0:Y:S08]  /*1550*/  MUFU.RCP R118, R67 ;  /* 0x0000004300767308 */ /* 0x0002300000001000 */
[----:B------:R-:W0:Y:S01]  /*1560*/  MUFU.RCP R122, R122 ;  /* 0x0000007a007a7308 */ /* 0x000e220000001000 */
[----:B-1----:R-:W-:Y:S01]  /*1570*/  HADD2.F32 R67, -RZ, R8.H1_H1 ;  /* 0x30000008ff437230 */ /* 0x002fe20000004100 */
[----:B--2---:R1:W-:Y:S04]  /*1580*/  STS.128 [R66], R52 ;  /* 0x0000003442007388 */ /* 0x0043e80000000c00 */
[----:B-----5:R2:W-:Y:S01]  /*1590*/  STS.128 [R66+0x200], R44 ;  /* 0x0002002c42007388 */ /* 0x0205e20000000c00 */
[----:B------:R-:W-:-:S03]  /*15a0*/  NOP ;  /* 0x0000000000007918 */ /* 0x000fc60000000000 */
[----:B------:R-:W5:Y:S01]  /*15b0*/  LDS.128 R24, [R65] ;  /* 0x0000000041187984 */ /* 0x000f620000000c00 */
[----:B-1----:R-:W-:Y:S01]  /*15c0*/  FADD.FTZ R52, -R104, 1 ;  /* 0x3f80000068347421 */ /* 0x002fe20000010100 */
[----:B------:R-:W-:Y:S02]  /*15d0*/  HADD2.F32 R55, -RZ, R20.H1_H1 ;  /* 0x30000014ff377230 */ /* 0x000fe40000004100 */
[----:B--2---:R-:W-:Y:S01]  /*15e0*/  FADD.FTZ R47, -R103, 1 ;  /* 0x3f800000672f7421 */ /* 0x004fe20000010100 */
[----:B------:R-:W-:Y:S01]  /*15f0*/  FADD.FTZ R44, -R88, 1 ;  /* 0x3f800000582c7421 */ /* 0x000fe20000010100 */
[C---:B------:R-:W-:Y:S01]  /*1600*/  FFMA.FTZ R52, R77.reuse, R52, 1 ;  /* 0x3f8000004d347423 */ /* 0x040fe20000010034 */
[----:B------:R-:W-:Y:S01]  /*1610*/  FMUL.FTZ R77, R77, R104 ;  /* 0x000000684d4d7220 */ /* 0x000fe20000410000 */
[----:B------:R-:W-:Y:S01]  /*1620*/  FFMA.FTZ R47, R38, R47, 1 ;  /* 0x3f800000262f7423 */ /* 0x000fe2000001002f */
[----:B------:R-:W-:Y:S01]  /*1630*/  FFMA.FTZ R44, R37, R44, 1 ;  /* 0x3f800000252c7423 */ /* 0x000fe2000001002c */
[----:B-----5:R-:W-:-:S02]  /*1640*/  HADD2.F32 R32, -RZ, R24.H0_H0 ;  /* 0x20000018ff207230 */ /* 0x020fc40000004100 */
[----:B------:R-:W-:Y:S02]  /*1650*/  HADD2.F32 R91, -RZ, R24.H1_H1 ;  /* 0x30000018ff5b7230 */ /* 0x000fe40000004100 */
[--C-:B------:R-:W-:Y:S02]  /*1660*/  HADD2.F32 R90, -RZ, R25.reuse.H0_H0 ;  /* 0x20000019ff5a7230 */ /* 0x100fe40000004100 */
[----:B------:R-:W-:Y:S01]  /*1670*/  FMUL.FTZ R24, R111, R32 ;  /* 0x000000206f187220 */ /* 0x000fe20000410000 */
[----:B------:R-:W-:Y:S02]  /*1680*/  HADD2.F32 R92, -RZ, R25.H1_H1 ;  /* 0x30000019ff5c7230 */ /* 0x000fe40000004100 */
[C---:B------:R-:W-:Y:S01]  /*1690*/  FADD.FTZ R25, -R85.reuse, 1 ;  /* 0x3f80000055197421 */ /* 0x040fe20000010100 */
[--C-:B------:R-:W-:Y:S02]  /*16a0*/  HADD2.F32 R93, -RZ, R26.reuse.H0_H0 ;  /* 0x2000001aff5d7230 */ /* 0x100fe40000004100 */
[----:B------:R-:W-:Y:S01]  /*16b0*/  FMUL.FTZ R28, R85, R24 ;  /* 0x00000018551c7220 */ /* 0x000fe20000410000 */
[----:B------:R-:W-:-:S02]  /*16c0*/  HADD2.F32 R95, -RZ, R26.H1_H1 ;  /* 0x3000001aff5f7230 */ /* 0x000fc40000004100 */
        /* <DEDUP_REMOVED lines=10> */
[----:B------:R-:W1:Y:S01]  /*1770*/  LDS.128 R24, [R65+0x10] ;  /* 0x0000100041187984 */ /* 0x000e620000000c00 */
        /* <DEDUP_REMOVED lines=30> */
[----:B------:R-:W-:Y:S01]  /*1960*/  STL [R1], R126 ;  /* 0x0000007e01007387 */ /* 0x000fe20000100800 */
        /* <DEDUP_REMOVED lines=8> */
[----:B-1----:R-:W-:-:S02]  /*19f0*/  HADD2.F32 R117, -RZ, R24.H0_H0 ;  /* 0x20000018ff757230 */ /* 0x002fc40000004100 */
[----:B------:R-:W-:Y:S01]  /*1a00*/  FMUL.FTZ R37, R98, R82 ;  /* 0x0000005262257220 */ /* 0x000fe20000410000 */
[----:B------:R-:W-:Y:S02]  /*1a10*/  HADD2.F32 R114, -RZ, R24.H1_H1 ;  /* 0x30000018ff727230 */ /* 0x000fe40000004100 */
[----:B------:R-:W-:Y:S01]  /*1a20*/  FADD.FTZ R24, -R110, 1 ;  /* 0x3f8000006e187421 */ /* 0x000fe20000010100 */
[--C-:B------:R-:W-:Y:S02]  /*1a30*/  HADD2.F32 R121, -RZ, R25.reuse.H1_H1 ;  /* 0x30000019ff797230 */ /* 0x100fe40000004100 */
[----:B------:R-:W-:Y:S02]  /*1a40*/  HADD2.F32 R112, -RZ, R25.H0_H0 ;  /* 0x20000019ff707230 */ /* 0x000fe40000004100 */
[----:B------:R-:W-:Y:S01]  /*1a50*/  FFMA.FTZ R47, R79, R24, 1 ;  /* 0x3f8000004f2f7423 */ /* 0x000fe20000010018 */
[----:B----4-:R-:W-:Y:S01]  /*1a60*/  FADD.FTZ R25, -R113, 1 ;  /* 0x3f80000071197421 */ /* 0x010fe20000010100 */
[----:B------:R-:W-:Y:S01]  /*1a70*/  FMUL.FTZ R24, R100, R117 ;  /* 0x0000007564187220 */ /* 0x000fe20000410000 */
[----:B------:R-:W-:Y:S01]  /*1a80*/  FMUL.FTZ R42, R98, R121 ;  /* 0x00000079622a7220 */ /* 0x000fe20000410000 */
[----:B------:R-:W-:Y:S01]  /*1a90*/  FMUL.FTZ R41, R97, R112 ;  /* 0x0000007061297220 */ /* 0x000fe20000410000 */
[----:B------:R-:W-:-:S02]  /*1aa0*/  HADD2.F32 R116, -RZ, R26.H0_H0 ;  /* 0x2000001aff747230 */ /* 0x000fc40000004100 */
[----:B------:R-:W-:Y:S01]  /*1ab0*/  FFMA.FTZ R25, R78, R25, 1 ;  /* 0x3f8000004e197423 */ /* 0x000fe20000010019 */
[----:B------:R-:W-:Y:S02]  /*1ac0*/  HADD2.F32 R125, -RZ, R26.H1_H1 ;  /* 0x3000001aff7d7230 */ /* 0x000fe40000004100 */
[----:B------:R-:W-:Y:S01]  /*1ad0*/  FMUL.FTZ R24, R113, R24 ;  /* 0x0000001871187220 */ /* 0x000fe20000410000 */
[--C-:B------:R-:W-:Y:S02]  /*1ae0*/  HADD2.F32 R123, -RZ, R27.reuse.H0_H0 ;  /* 0x2000001bff7b7230 */ /* 0x100fe40000004100 */
[----:B------:R-:W-:Y:S01]  /*1af0*/  FMUL.FTZ R49, R119, R42 ;  /* 0x0000002a77317220 */ /* 0x000fe20000410000 */
[----:B------:R-:W-:Y:S02]  /*1b00*/  HADD2.F32 R120, -RZ, R27.H1_H1 ;  /* 0x3000001bff787230 */ /* 0x000fe40000004100 */
[----:B------:R-:W-:Y:S01]  /*1b10*/  FADD.FTZ R27, -R115, 1 ;  /* 0x3f800000731b7421 */ /* 0x000fe20000010100 */
[----:B------:R-:W-:Y:S01]  /*1b20*/  FMUL.FTZ R26, R101, R114 ;  /* 0x00000072651a7220 */ /* 0x000fe20000410000 */
[----:B------:R-:W-:Y:S01]  /*1b30*/  FMUL.FTZ R44, R110, R41 ;  /* 0x000000296e2c7220 */ /* 0x000fe20000410000 */
[----:B------:R-:W-:Y:S01]  /*1b40*/  FMUL.FTZ R41, R24, R25 ;  /* 0x0000001918297220 */ /* 0x000fe20000410000 */
[----:B------:R-:W-:Y:S01]  /*1b50*/  FMUL.FTZ R49, R49, R50 ;  /* 0x0000003231317220 */ /* 0x000fe20000410000 */
[----:B------:R-:W-:Y:S01]  /*1b60*/  FFMA.FTZ R27, R80, R27, 1 ;  /* 0x3f800000501b7423 */ /* 0x000fe2000001001b */
[----:B------:R-:W-:Y:S01]  /*1b70*/  FMUL.FTZ R26, R115, R26 ;  /* 0x0000001a731a7220 */ /* 0x000fe20000410000 */
[----:B---3--:R-:W-:Y:S01]  /*1b80*/  FADD.FTZ R25, -R127, 1 ;  /* 0x3f8000007f197421 */ /* 0x008fe20000010100 */
[----:B0-----:R-:W-:Y:S01]  /*1b90*/  FADD.FTZ R50, -R124, 1 ;  /* 0x3f8000007c327421 */ /* 0x001fe20000010100 */
        /* <DEDUP_REMOVED lines=36> */
[----:B------:R-:W-:Y:S01]  /*1de0*/  FMUL.FTZ R36, R35, R81 ;  /* 0x0000005123247220 */ /* 0x000fe20000410000 */
[----:B------:R-:W-:-:S02]  /*1df0*/  HADD2.F32 R56, -RZ, R20.H0_H0 ;  /* 0x20000014ff387230 */ /* 0x000fc40000004100 */
[----:B------:R-:W-:Y:S01]  /*1e00*/  FMUL.FTZ R48, R100, R78 ;  /* 0x0000004e64307220 */ /* 0x000fe20000410000 */
        /* <DEDUP_REMOVED lines=8> */
[--C-:B------:R-:W-:Y:S02]  /*1e90*/  HADD2.F32 R50, -RZ, R23.reuse.H0_H0 ;  /* 0x20000017ff327230 */ /* 0x100fe40000004100 */
[----:B------:R-:W-:Y:S01]  /*1ea0*/  FMUL.FTZ R33, R33, R89 ;  /* 0x0000005921217220 */ /* 0x000fe20000410000 */
[----:B------:R-:W-:Y:S01]  /*1eb0*/  HADD2.F32 R49, -RZ, R23.H1_H1 ;  /* 0x30000017ff317230 */ /* 0x000fe20000004100 */
[----:B------:R-:W-:Y:S01]  /*1ec0*/  STS.128 [R65], R24 ;  /* 0x0000001841007388 */ /* 0x000fe20000000c00 */
[----:B------:R-:W-:Y:S02]  /*1ed0*/  HADD2.F32 R47, -RZ, R8.H0_H0 ;  /* 0x20000008ff2f7230 */ /* 0x000fe40000004100 */
[----:B------:R-:W-:Y:S01]  /*1ee0*/  HADD2.F32 R45, -RZ, R9.H0_H0 ;  /* 0x20000009ff2d7230 */ /* 0x000fe20000004100 */
[----:B------:R-:W-:Y:S01]  /*1ef0*/  STS.128 [R65+0x10], R28 ;  /* 0x0000101c41007388 */ /* 0x000fe20000000c00 */
[----:B------:R-:W-:-:S03]  /*1f00*/  NOP ;  /* 0x0000000000007918 */ /* 0x000fc60000000000 */
[----:B------:R-:W0:Y:S01]  /*1f10*/  LDS.128 R12, [R66] ;  /* 0x00000000420c7984 */ /* 0x000e220000000c00 */
[----:B------:R-:W-:Y:S02]  /*1f20*/  HADD2.F32 R46, -RZ, R9.H1_H1 ;  /* 0x30000009ff2e7230 */ /* 0x000fe40000004100 */
[--C-:B------:R-:W-:Y:S01]  /*1f30*/  HADD2.F32 R44, -RZ, R10.reuse.H0_H0 ;  /* 0x2000000aff2c7230 */ /* 0x100fe20000004100 */
[----:B------:R-:W1:Y:S01]  /*1f40*/  LDS.128 R4, [R66+0x200] ;  /* 0x0002000042047984 */ /* 0x000e620000000c00 */
[----:B------:R-:W-:Y:S02]  /*1f50*/  HADD2.F32 R43, -RZ, R10.H1_H1 ;  /* 0x3000000aff2b7230 */ /* 0x000fe40000004100 */
[--C-:B------:R-:W-:Y:S02]  /*1f60*/  HADD2.F32 R41, -RZ, R11.reuse.H0_H0 ;  /* 0x2000000bff297230 */ /* 0x100fe40000004100 */
[----:B------:R-:W-:Y:S01]  /*1f70*/  HADD2.F32 R42, -RZ, R11.H1_H1 ;  /* 0x3000000bff2a7230 */ /* 0x000fe20000004100 */
        /* <DEDUP_REMOVED lines=46> */
.L_x_2512:
[----:B------:R-:W2:Y:S01]  /*2260*/  LDL.LU R0, [R1+0x48] ;  /* 0x0000480001007983 */ /* 0x000ea20000300800 */
[----:B-1----:R-:W-:Y:S01]  /*2270*/  FADD.FTZ R2, R41, UR7 ;  /* 0x0000000729027e21 */ /* 0x002fe20008010000 */
[----:B0-----:R-:W-:Y:S01]  /*2280*/  FADD.FTZ R4, R44, UR7 ;  /* 0x000000072c047e21 */ /* 0x001fe20008010000 */
[----:B------:R-:W-:Y:S01]  /*2290*/  FMUL.FTZ R44, R126, UR6 ;  /* 0x000000067e2c7c20 */ /* 0x000fe20008410000 */
[----:B------:R-:W0:Y:S01]  /*22a0*/  LDCU UR8, c[0x0][0x38c] ;  /* 0x00007180ff0877ac */ /* 0x000e220008000800 */
[----:B------:R-:W-:Y:S02]  /*22b0*/  MOV R32, RZ ;  /* 0x000000ff00207202 */ /* 0x000fe40000000f00 */
[----:B------:R-:W-:Y:S02]  /*22c0*/  CS2R R30, SRZ ;  /* 0x00000000001e7805 */ /* 0x000fe4000001ff00 */
[----:B------:R-:W-:Y:S01]  /*22d0*/  CS2R R28, SRZ ;  /* 0x00000000001c7805 */ /* 0x000fe2000001ff00 */
[----:B------:R1:W-:Y:S01]  /*22e0*/  STL [R1+0x40], R44 ;  /* 0x0000402c01007387 */ /* 0x0003e20000100800 */
[----:B------:R-:W-:-:S02]  /*22f0*/  CS2R R26, SRZ ;  /* 0x00000000001a7805 */ /* 0x000fc4000001ff00 */
[----:B------:R-:W-:Y:S02]  /*2300*/  CS2R R24, SRZ ;  /* 0x0000000000187805 */ /* 0x000fe4000001ff00 */
[----:B------:R-:W-:Y:S02]  /*2310*/  CS2R R22, SRZ ;  /* 0x0000000000167805 */ /* 0x000fe4000001ff00 */
[----:B------:R-:W-:Y:S02]  /*2320*/  CS2R R20, SRZ ;  /* 0x0000000000147805 */ /* 0x000fe4000001ff00 */
[----:B------:R-:W-:Y:S02]  /*2330*/  CS2R R18, SRZ ;  /* 0x0000000000127805 */ /* 0x000fe4000001ff00 */
[----:B------:R-:W-:Y:S01]  /*2340*/  MOV R17, RZ ;  /* 0x000000ff00117202 */ /* 0x000fe20000000f00 */
[----:B------:R-:W-:Y:S01]  /*2350*/  FADD.FTZ R16, R75, UR7 ;  /* 0x000000074b107e21 */ /* 0x000fe20008010000 */
[----:B------:R-:W-:Y:S01]  /*2360*/  FADD.FTZ R15, R76, UR7 ;  /* 0x000000074c0f7e21 */ /* 0x000fe20008010000 */
[----:B------:R-:W-:Y:S01]  /*2370*/  FADD.FTZ R14, R73, UR7 ;  /* 0x00000007490e7e21 */ /* 0x000fe20008010000 */
[----:B-1----:R-:W-:Y:S01]  /*2380*/  FMUL.FTZ R44, R159, UR6 ;  /* 0x000000069f2c7c20 */ /* 0x002fe20008410000 */
        /* <DEDUP_REMOVED lines=20> */
[----:B------:R-:W-:Y:S01]  /*24d0*/  FADD.FTZ R3, R43, UR7 ;  /* 0x000000072b037e21 */ /* 0x000fe20008010000 */
[----:B------:R-:W-:Y:S02]  /*24e0*/  FMUL.FTZ R43, R165, UR6 ;  /* 0x00000006a52b7c20 */ /* 0x000fe40008410000 */
[----:B------:R-:W-:Y:S01]  /*24f0*/  FFMA.FTZ R41, R39, R55, R0 ;  /* 0x0000003727297223 */ /* 0x000fe20000010000 */
[----:B------:R-:W-:Y:S02]  /*2500*/  FADD.FTZ R0, R42, UR7 ;  /* 0x000000072a007e21 */ /* 0x000fe40008010000 */
[----:B------:R0:W-:Y:S01]  /*2510*/  STL [R1+0x3c], R43 ;  /* 0x00003c2b01007387 */ /* 0x0001e20000100800 */
[----:B------:R-:W-:Y:S01]  /*2520*/  FFMA.FTZ R42, R38, R54, R41 ;  /* 0x00000036262a7223 */ /* 0x000fe20000010029 */
[----:B------:R-:W-:-:S05]  /*2530*/  FMUL.FTZ R41, R164, UR6 ;  /* 0x00000006a4297c20 */ /* 0x000fca0008410000 */
[----:B------:R1:W-:Y:S01]  /*2540*/  STL [R1+0x38], R41 ;  /* 0x0000382901007387 */ /* 0x0003e20000100800 */
[----:B0-----:R-:W-:-:S05]  /*2550*/  FMUL.FTZ R43, R161, UR6 ;  /* 0x00000006a12b7c20 */ /* 0x001fca0008410000 */
[----:B------:R0:W-:Y:S01]  /*2560*/  STL [R1+0x34], R43 ;  /* 0x0000342b01007387 */ /* 0x0001e20000100800 */
[----:B-1----:R-:W-:Y:S01]  /*2570*/  FFMA.FTZ R41, R37, R53, R42 ;  /* 0x0000003525297223 */ /* 0x002fe2000001002a */
[----:B------:R-:W-:-:S05]  /*2580*/  FMUL.FTZ R42, R160, UR6 ;  /* 0x00000006a02a7c20 */ /* 0x000fca0008410000 */
[----:B------:R1:W-:Y:S01]  /*2590*/  STL [R1+0x30], R42 ;  /* 0x0000302a01007387 */ /* 0x0003e20000100800 */
[----:B0-----:R-:W-:-:S03]  /*25a0*/  FMUL.FTZ R43, R158, UR6 ;  /* 0x000000069e2b7c20 */ /* 0x001fc60008410000 */
        /* <DEDUP_REMOVED lines=26> */
[----:B------:R-:W0:Y:S01]  /*2750*/  S2R R67, SR_TID.X ;  /* 0x0000000000437919 */ /* 0x000e220000002100 */
[----:B------:R-:W2:Y:S01]  /*2760*/  S2UR UR21, SR_CgaCtaId ;  /* 0x00000000001579c3 */ /* 0x000ea20000008800 */
[----:B------:R-:W3:Y:S01]  /*2770*/  LDCU.64 UR8, c[0x0][0x3a0] ;  /* 0x00007400ff0877ac */ /* 0x000ee20008000a00 */
[----:B------:R-:W4:Y:S01]  /*2780*/  LDCU.64 UR26, c[0x0][0x3d8] ;  /* 0x00007b00ff1a77ac */ /* 0x000f220008000a00 */
[----:B------:R-:W-:Y:S01]  /*2790*/  UISETP.NE.AND UP0, UPT, UR12, 0x1, UPT ;  /* 0x000000010c00788c */ /* 0x000fe2000bf05270 */
[----:B------:R-:W0:Y:S05]  /*27a0*/  LDCU UR48, c[0x0][0x394] ;  /* 0x00007280ff3077ac */ /* 0x000e2a0008000800 */
[----:B------:R-:W-:Y:S01]  /*27b0*/  PLOP3.LUT P1, PT, PT, PT, UP0, 0x80, 0x8 ;  /* 0x000000000008781c */ /* 0x000fe20003f2f008 */
[----:B------:R-:W0:Y:S03]  /*27c0*/  LDCU UR49, c[0x0][0x38c] ;  /* 0x00007180ff3177ac */ /* 0x000e260008000800 */
[----:B------:R-:W-:Y:S01]  /*27d0*/  ISETP.EQ.AND P1, PT, R40, RZ, P1 ;  /* 0x000000ff2800720c */ /* 0x000fe20000f22270 */
[----:B---3--:R-:W-:Y:S01]  /*27e0*/  UIMAD.WIDE.U32 UR22, UR10, UR8, URZ ;  /* 0x000000080a1672a5 */ /* 0x008fe2000f8e00ff */
[----:B------:R-:W3:Y:S02]  /*27f0*/  LDCU UR50, c[0x0][0x388] ;  /* 0x00007100ff3277ac */ /* 0x000ee40008000800 */
[----:B------:R-:W-:Y:S01]  /*2800*/  UMOV UR8, 0x400 ;  /* 0x0000040000087882 */ /* 0x000fe20000000000 */
[----:B----4-:R-:W-:-:S02]  /*2810*/  UIMAD.WIDE.U32 UR24, UR10, UR26, URZ ;  /* 0x0000001a0a1872a5 */ /* 0x010fc4000f8e00ff */
[----:B--2---:R-:W-:Y:S01]  /*2820*/  ULEA UR8, UR21, UR8, 0x18 ;  /* 0x0000000815087291 */ /* 0x004fe2000f8ec0ff */
[C---:B0-----:R-:W-:Y:S01]  /*2830*/  SHF.L.U32 R32, R67.reuse, 0x1, RZ ;  /* 0x0000000143207819 */ /* 0x041fe200000006ff */
[----:B------:R-:W-:Y:S01]  /*2840*/  UIMAD UR9, UR10, UR9, UR23 ;  /* 0x000000090a0972a4 */ /* 0x000fe2000f8e0217 */
[C---:B-1----:R-:W-:Y:S01]  /*2850*/  LOP3.LUT R41, R67.reuse, 0x1f, RZ, 0xc0, !PT ;  /* 0x0000001f43297812 */ /* 0x042fe200078ec0ff */
[----:B------:R-:W0:Y:S01]  /*2860*/  LDCU.64 UR32, c[0x0][0x3c0] ;  /* 0x00007800ff2077ac */ /* 0x000e220008000a00 */
[----:B------:R-:W-:Y:S02]  /*2870*/  ISETP.NE.AND P0, PT, R67, 0x7f, PT ;  /* 0x0000007f4300780c */ /* 0x000fe40003f05270 */
[----:B------:R-:W-:Y:S01]  /*2880*/  LOP3.LUT R40, R41, 0x7c0, R32, 0xf8, !PT ;  /* 0x000007c029287812 */ /* 0x000fe200078ef820 */
[----:B------:R-:W1:Y:S01]  /*2890*/  LDCU.64 UR34, c[0x0][0x440] ;  /* 0x00008800ff2277ac */ /* 0x000e620008000a00 */
[C---:B------:R-:W-:Y:S02]  /*28a0*/  ISETP.NE.AND P0, PT, R67.reuse, RZ, PT ;  /* 0x000000ff4300720c */ /* 0x040fe40003f05270 */
[----:B------:R-:W-:Y:S01]  /*28b0*/  MOV R32, RZ ;  /* 0x000000ff00207202 */ /* 0x000fe20000000f00 */
[----:B------:R-:W2:Y:S01]  /*28c0*/  LDCU.64 UR36, c[0x0][0x3a8] ;  /* 0x00007500ff2477ac */ /* 0x000ea20008000a00 */
[----:B------:R-:W-:-:S02]  /*28d0*/  IADD3 R82, PT, PT, R67, 0x200, RZ ;  /* 0x0000020043527810 */ /* 0x000fc40007ffe0ff */
[----:B------:R-:W-:Y:S01]  /*28e0*/  MOV R68, UR8 ;  /* 0x0000000800447c02 */ /* 0x000fe20008000f00 */
[----:B------:R-:W4:Y:S01]  /*28f0*/  LDCU.64 UR38, c[0x0][0x450] ;  /* 0x00008a00ff2677ac */ /* 0x000f220008000a00 */
[----:B------:R-:W0:Y:S01]  /*2900*/  LDCU.64 UR40, c[0x0][0x3e0] ;  /* 0x00007c00ff2877ac */ /* 0x000e220008000a00 */
[----:B------:R-:W0:Y:S01]  /*2910*/  LDCU.64 UR42, c[0x0][0x4c0] ;  /* 0x00009800ff2a77ac */ /* 0x000e220008000a00 */
[----:B------:R-:W0:Y:S01]  /*2920*/  LDCU.64 UR44, c[0x0][0x4d0] ;  /* 0x00009a00ff2c77ac */ /* 0x000e220008000a00 */
[----:B------:R-:W0:Y:S01]  /*2930*/  LDCU.64 UR46, c[0x0][0x538] ;  /* 0x0000a700ff2e77ac */ /* 0x000e220008000a00 */
[----:B------:R-:W-:Y:S01]  /*2940*/  UIMAD UR27, UR10, UR27, UR25 ;  /* 0x0000001b0a1b72a4 */ /* 0x000fe2000f8e0219 */
[----:B---3--:R-:W-:-:S11]  /*2950*/  UMOV UR8, URZ ;  /* 0x000000ff00087c82 */ /* 0x008fd60008000000 */
.L_x_2558:
[----:B0-----:R-:W-:Y:S01]  /*2960*/  UIMAD.WIDE.U32 UR30, UR8, UR32, URZ ;  /* 0x00000020081e72a5 */ /* 0x001fe2000f8e00ff */
[C---:B------:R-:W-:Y:S01]  /*2970*/  SHF.L.U32 R41, R67.reuse, 0x1, RZ ;  /* 0x0000000143297819 */ /* 0x040fe200000006ff */
[----:B------:R-:W3:Y:S01]  /*2980*/  LDL R88, [R1] ;  /* 0x0000000001587983 */ /* 0x000ee20000100800 */
[----:B------:R-:W-:Y:S01]  /*2990*/  LOP3.LUT R40, R67, 0x1f, RZ, 0xc0, !PT ;  /* 0x0000001f43287812 */ /* 0x000fe200078ec0ff */
[----:B------:R-:W-:Y:S02]  /*29a0*/  UIMAD UR10, UR8, UR33, UR31 ;  /* 0x00000021080a72a4 */ /* 0x000fe4000f8e021f */
[----:B------:R-:W-:Y:S01]  /*29b0*/  ULEA UR21, UP0, UR30, UR19, 0x1 ;  /* 0x000000131e157291 */ /* 0x000fe2000f8008ff */
[----:B------:R-:W-:-:S03]  /*29c0*/  LOP3.LUT R40, R40, 0x7c0, R41, 0xf8, !PT ;  /* 0x000007c028287812 */ /* 0x000fc600078ef829 */
[----:B------:R-:W-:Y:S02]  /*29d0*/  ULEA.HI.X UR30, UR30, UR18, UR10, 0x1, UP0 ;  /* 0x000000121e1e7291 */ /* 0x000fe400080f0c0a */
[----:B--2---:R-:W-:-:S04]  /*29e0*/  MOV R44, UR21 ;  /* 0x00000015002c7c02 */ /* 0x004fc80008000f00 */
[----:B------:R-:W-:-:S03]  /*29f0*/  MOV R45, UR30 ;  /* 0x0000001e002d7c02 */ /* 0x000fc60008000f00 */
[----:B------:R-:W-:-:S05]  /*2a00*/  IMAD.WIDE.U32 R44, R40, 0x10, R44 ;  /* 0x00000010282c7825 */ /* 0x000fca00078e002c */
[----:B------:R-:W5:Y:S04]  /*2a10*/  LDG.E.128 R40, desc[UR28][R44.64] ;  /* 0x0000001c2c287981 */ /* 0x000f68000c1e1d00 */
[----:B------:R-:W3:Y:S01]  /*2a20*/  LDG.E.128 R44, desc[UR28][R44.64+0x200] ;  /* 0x0002001c2c2c7981 */ /* 0x000ee2000c1e1d00 */
[----:B------:R-:W-:Y:S01]  /*2a30*/  UMOV UR30, UR22 ;  /* 0x00000016001e7c82 */ /* 0x000fe20008000000 */
[----:B------:R-:W-:Y:S02]  /*2a40*/  UMOV UR31, UR9 ;  /* 0x00000009001f7c82 */ /* 0x000fe40008000000 */
[----:B--2---:R-:W-:-:S04]  /*2a50*/  UIMAD.WIDE.U32 UR30, UR8, UR36, UR30 ;  /* 0x00000024081e72a5 */ /* 0x004fc8000f8e001e */
[----:B------:R-:W-:Y:S02]  /*2a60*/  UIMAD UR10, UR8, UR37, UR31 ;  /* 0x00000025080a72a4 */ /* 0x000fe4000f8e021f */
[----:B-1----:R-:W-:-:S04]  /*2a70*/  ULEA UR21, UP0, UR30, UR34, 0x2 ;  /* 0x000000221e157291 */ /* 0x002fc8000f8010ff */
[----:B------:R-:W-:Y:S02]  /*2a80*/  ULEA.HI.X UR30, UR30, UR35, UR10, 0x2, UP0 ;  /* 0x000000231e1e7291 */ /* 0x000fe400080f140a */
[----:B------:R-:W-:-:S04]  /*2a90*/  MOV R70, UR21 ;  /* 0x0000001500467c02 */ /* 0x000fc80008000f00 */
[----:B------:R-:W-:-:S05]  /*2aa0*/  MOV R71, UR30 ;  /* 0x0000001e00477c02 */ /* 0x000fca0008000f00 */
[----:B------:R0:W2:Y:S01]  /*2ab0*/  LDG.E R69, desc[UR28][R70.64] ;  /* 0x0000001c46457981 */ /* 0x0000a2000c1e1900 */
[----:B------:R-:W-:Y:S02]  /*2ac0*/  UMOV UR26, UR24 ;  /* 0x00000018001a7c82 */ /* 0x000fe40008000000 */
[----:B------:R-:W-:-:S04]  /*2ad0*/  UIMAD.WIDE.U32 UR30, UR8, UR40, UR26 ;  /* 0x00000028081e72a5 */ /* 0x000fc8000f8e001a */
[----:B------:R-:W-:Y:S02]  /*2ae0*/  UIMAD UR10, UR8, UR41, UR31 ;  /* 0x00000029080a72a4 */ /* 0x000fe4000f8e021f */
[----:B----4-:R-:W-:-:S04]  /*2af0*/  ULEA UR21, UP0, UR30, UR38, 0x2 ;  /* 0x000000261e157291 */ /* 0x010fc8000f8010ff */
[----:B------:R-:W-:Y:S02]  /*2b00*/  ULEA.HI.X UR30, UR30, UR39, UR10, 0x2, UP0 ;  /* 0x000000271e1e7291 */ /* 0x000fe400080f140a */
[----:B0-----:R-:W-:-:S04]  /*2b10*/  MOV R70, UR21 ;  /* 0x0000001500467c02 */ /* 0x001fc80008000f00 */
[----:B------:R-:W-:Y:S01]  /*2b20*/  MOV R71, UR30 ;  /* 0x0000001e00477c02 */ /* 0x000fe20008000f00 */
[----:B-----5:R-:W-:Y:S04]  /*2b30*/  STS.128 [R66], R40 ;  /* 0x0000002842007388 */ /* 0x020fe80000000c00 */
[----:B---3--:R-:W-:Y:S01]  /*2b40*/  STS.128 [R66+0x200], R44 ;  /* 0x0002002c42007388 */ /* 0x008fe20000000c00 */
[----:B------:R-:W-:-:S03]  /*2b50*/  NOP ;  /* 0x0000000000007918 */ /* 0x000fc60000000000 */
[----:B------:R0:W3:Y:S04]  /*2b60*/  LDG.E R83, desc[UR28][R70.64] ;  /* 0x0000001c46537981 */ /* 0x0000e8000c1e1900 */
[----:B------:R-:W1:Y:S04]  /*2b70*/  LDS.128 R40, [R65] ;  /* 0x0000000041287984 */ /* 0x000e680000000c00 */
[----:B------:R-:W4:Y:S01]  /*2b80*/  LDS.128 R44, [R65+0x10] ;  /* 0x00001000412c7984 */ /* 0x000f220000000c00 */
[----:B--2---:R-:W-:Y:S01]  /*2b90*/  R2UR UR26, R69 ;  /* 0x00000000451a72ca */ /* 0x004fe200000e0000 */
        /* <DEDUP_REMOVED lines=25> */
[--C-:B-1----:R-:W-:Y:S01]  /*2d30*/  HADD2.F32 R70, -RZ, R40.reuse.H0_H0 ;  /* 0x20000028ff467230 */ /* 0x102fe20000004100 */
[----:B------:R-:W-:Y:S01]  /*2d40*/  SEL R81, R81, R82, !P0 ;  /* 0x0000005251517207 */ /* 0x000fe20004000000 */
[----:B------:R-:W-:-:S02]  /*2d50*/  HADD2.F32 R73, -RZ, R40.H1_H1 ;  /* 0x30000028ff497230 */ /* 0x000fc40000004100 */
[--C-:B------:R-:W-:Y:S01]  /*2d60*/  HADD2.F32 R72, -RZ, R41.reuse.H0_H0 ;  /* 0x20000029ff487230 */ /* 0x100fe20000004100 */
[----:B------:R1:W2:Y:S01]  /*2d70*/  MUFU.EX2 R40, R78 ;  /* 0x0000004e00287308 */ /* 0x0002a20000000800 */
        /* <DEDUP_REMOVED lines=22> */
[--C-:B----4-:R-:W-:Y:S02]  /*2ee0*/  HADD2.F32 R43, -RZ, R44.reuse.H0_H0 ;  /* 0x2000002cff2b7230 */ /* 0x110fe40000004100 */
        /* <DEDUP_REMOVED lines=24> */
[----:B012---:R-:W-:Y:S05]  /*3070*/  @P2 BRA `(.L_x_2515) ;  /* 0x0000000000242947 */ /* 0x007fea0003800000 */
        /* <DEDUP_REMOVED lines=9> */
.L_x_2515:
[----:B------:R-:W-:-:S06]  /*3110*/  LEA R95, R67, R68, 0x2 ;  /* 0x00000044435f7211 */ /* 0x000fcc00078e10ff */
[----:B------:R-:W0:Y:S02]  /*3120*/  LDS R95, [R95+0x43e4] ;  /* 0x0043e4005f5f7984 */ /* 0x000e240000000800 */
.L_x_2516:
[----:B------:R-:W-:Y:S05]  /*3130*/  BSYNC.RECONVERGENT B0 ;  /* 0x0000000000007941 */ /* 0x000fea0003800200 */
.L_x_2514:
        /* <DEDUP_REMOVED lines=123> */
.L_x_2576:
[----:B------:R-:W0:Y:S01]  /*38f0*/  S2R R89, SR_LANEID ;  /* 0x0000000000597919 */ /* 0x000e220000000000 */
[----:B----4-:R-:W-:Y:S01]  /*3900*/  FFMA.FTZ R88, R68, R88, R156 ;  /* 0x0000005844587223 */ /* 0x010fe2000001009c */
[----:B------:R-:W-:Y:S01]  /*3910*/  UMOV UR10, 0xffffffff ;  /* 0xffffffff000a7882 */ /* 0x000fe20000000000 */
[----:B0-----:R-:W-:-:S04]  /*3920*/  ISETP.GE.AND P2, PT, R89, 0x10, PT ;  /* 0x000000105900780c */ /* 0x001fc80003f46270 */
[----:B------:R-:W-:-:S09]  /*3930*/  FSEL R157, R156, R88, !P2 ;  /* 0x000000589c9d7208 */ /* 0x000fd20005000000 */
[----:B--23--:R-:W-:Y:S01]  /*3940*/  @P2 FMUL.FTZ R68, R68, R154 ;  /* 0x0000009a44442220 */ /* 0x00cfe20000410000 */
[----:B------:R-:W-:Y:S06]  /*3950*/  BRA.DIV UR10, `(.L_x_2519) ;  /* 0x0000003e0a047947 */ /* 0x000fec000b800000 */
.L_x_2579:
[----:B------:R-:W-:-:S03]  /*3960*/  UMOV UR10, 0xffffffff ;  /* 0xffffffff000a7882 */ /* 0x000fc60000000000 */
[----:B------:R-:W-:Y:S05]  /*3970*/  BRA.DIV UR10, `(.L_x_2520) ;  /* 0x0000003e0a247947 */ /* 0x000fea000b800000 */
.L_x_2582:
[----:B------:R-:W-:-:S03]  /*3980*/  UMOV UR10, 0xffffffff ;  /* 0xffffffff000a7882 */ /* 0x000fc60000000000 */
[----:B------:R-:W-:Y:S05]  /*3990*/  BRA.DIV UR10, `(.L_x_2521) ;  /* 0x0000003e0a447947 */ /* 0x000fea000b800000 */
[----:B------:R-:W0:Y:S04]  /*39a0*/  SHFL.UP PT, R68, R68, 0x1, RZ ;  /* 0x0420000044447989 */ /* 0x000e2800000e00ff */
[----:B------:R-:W2:Y:S04]  /*39b0*/  SHFL.UP PT, R157, R157, 0x1, RZ ;  /* 0x042000009d9d7989 */ /* 0x000ea800000e00ff */
[----:B-----5:R-:W3:Y:S04]  /*39c0*/  SHFL.IDX PT, R46, R46, RZ, 0x1f ;  /* 0x00001fff2e2e7589 */ /* 0x020ee800000e0000 */
[----:B------:R-:W4:Y:S02]  /*39d0*/  SHFL.IDX PT, R47, R47, RZ, 0x1f ;  /* 0x00001fff2f2f7589 */ /* 0x000f2400000e0000 */
.L_x_2588:
        /* <DEDUP_REMOVED lines=12> */
.L_x_2517:
        /* <DEDUP_REMOVED lines=124> */
.L_x_2605:
        /* <DEDUP_REMOVED lines=14> */
.L_x_2522:
[----:B------:R-:W-:Y:S05]  /*4340*/  WARPSYNC.ALL ;  /* 0x0000000000007948 */ /* 0x000fea0003800000 */
[----:B------:R-:W-:Y:S01]  /*4350*/  ISETP.NE.AND P2, PT, R67, RZ, PT ;  /* 0x000000ff4300720c */ /* 0x000fe20003f45270 */
[----:B0-2---:R-:W2:Y:S01]  /*4360*/  LDL R84, [R1] ;  /* 0x0000000001547983 */ /* 0x005ea20000100800 */
[----:B------:R-:W-:Y:S01]  /*4370*/  SHF.R.U32.HI R83, RZ, 0x2, R67 ;  /* 0x00000002ff537819 */ /* 0x000fe20000011643 */
[----:B------:R-:W-:Y:S01]  /*4380*/  FFMA.FTZ R121, R70, -R121, R135 ;  /* 0x8000007946797223 */ /* 0x000fe20000010087 */
[----:B------:R-:W-:Y:S01]  /*4390*/  FFMA.FTZ R132, R94, -R132, R149 ;  /* 0x800000845e847223 */ /* 0x000fe20000010095 */
        /* <DEDUP_REMOVED lines=15> */
[----:B------:R-:W-:Y:S01]  /*4490*/  USHF.R.S32.HI UR10, URZ, 0x1f, UR11 ;  /* 0x0000001fff0a7899 */ /* 0x000fe2000801140b */
[----:B------:R-:W-:Y:S01]  /*44a0*/  FFMA.FTZ R131, R45, -R131, R148 ;  /* 0x800000832d837223 */ /* 0x000fe20000010094 */
[----:B------:R-:W-:Y:S01]  /*44b0*/  ULEA UR30, UR12, 0xfffff800, 0xb ;  /* 0xfffff8000c1e7891 */ /* 0x000fe2000f8e58ff */
[----:B------:R-:W-:Y:S01]  /*44c0*/  FFMA.FTZ R133, R92, -R133, R150 ;  /* 0x800000855c857223 */ /* 0x000fe20000010096 */
[----:B------:R-:W-:Y:S01]  /*44d0*/  UIMAD UR10, UR10, UR42, URZ ;  /* 0x0000002a0a0a72a4 */ /* 0x000fe2000f8e02ff */
[----:B------:R-:W-:Y:S03]  /*44e0*/  BSSY.RECONVERGENT B0, `(.L_x_2524) ;  /* 0x00000a6000007945 */ /* 0x000fe60003800200 */
[----:B------:R-:W-:Y:S01]  /*44f0*/  UIMAD UR10, UR11, UR43, UR10 ;  /* 0x0000002b0b0a72a4 */ /* 0x000fe2000f8e020a */
        /* <DEDUP_REMOVED lines=16> */
[----:B-1----:R1:W-:Y:S01]  /*4600*/  @!P2 STS.64 [R105+0x45e0], R46 ;  /* 0x0045e02e6900a388 */ /* 0x0023e20000000a00 */
[----:B------:R-:W-:Y:S01]  /*4610*/  FMUL.FTZ R94, R80, UR26 ;  /* 0x0000001a505e7c20 */ /* 0x000fe20008410000 */
        /* <DEDUP_REMOVED lines=62> */
[----:B-1----:R-:W-:Y:S01]  /*4a00*/  FMUL.FTZ R47, R56, R109 ;  /* 0x0000006d382f7220 */ /* 0x002fe20000410000 */
[----:B------:R-:W0:Y:S01]  /*4a10*/  LDC.64 R40, c[0x0][0x4b8] ;  /* 0x00012e00ff287b82 */ /* 0x000e220000000a00 */
[----:B------:R1:W-:Y:S01]  /*4a20*/  STS [R82+0x10ac], R89 ;  /* 0x0010ac5952007388 */ /* 0x0003e20000000800 */
[----:B------:R-:W-:Y:S01]  /*4a30*/  FFMA.FTZ R46, R126, R46, R105 ;  /* 0x0000002e7e2e7223 */ /* 0x000fe20000010069 */
[-C--:B--2---:R-:W-:Y:S01]  /*4a40*/  FMUL.FTZ R87, R55, R88.reuse ;  /* 0x0000005837577220 */ /* 0x084fe20000410000 */
[----:B------:R-:W-:Y:S01]  /*4a50*/  FMUL.FTZ R105, R54, R103 ;  /* 0x0000006736697220 */ /* 0x000fe20000410000 */
[----:B------:R2:W-:Y:S01]  /*4a60*/  STS [R82+0x10b0], R47 ;  /* 0x0010b02f52007388 */ /* 0x0005e20000000800 */
[----:B------:R-:W-:Y:S01]  /*4a70*/  FFMA.FTZ R109, R127, R109, R46 ;  /* 0x0000006d7f6d7223 */ /* 0x000fe2000001002e */
[----:B------:R-:W-:Y:S01]  /*4a80*/  MOV R46, R67 ;  /* 0x00000043002e7202 */ /* 0x000fe20000000f00 */
[----:B---3--:R-:W-:Y:S01]  /*4a90*/  FMUL.FTZ R69, R4, R99 ;  /* 0x0000006304457220 */ /* 0x008fe20000410000 */
[----:B------:R3:W-:Y:S01]  /*4aa0*/  STS [R82+0x10a8], R107 ;  /* 0x0010a86b52007388 */ /* 0x0007e20000000800 */
[----:B------:R-:W-:Y:S01]  /*4ab0*/  FFMA.FTZ R88, R128, R88, R109 ;  /* 0x0000005880587223 */ /* 0x000fe2000001006d */
[----:B-1----:R-:W-:Y:S01]  /*4ac0*/  FMUL.FTZ R89, R2, R97 ;  /* 0x0000006102597220 */ /* 0x002fe20000410000 */
[----:B------:R-:W-:Y:S01]  /*4ad0*/  FMUL.FTZ R111, R52, R69 ;  /* 0x00000045346f7220 */ /* 0x000fe20000410000 */
[----:B------:R1:W-:Y:S01]  /*4ae0*/  STS [R82+0x10b4], R87 ;  /* 0x0010b45752007388 */ /* 0x0003e20000000800 */
[----:B------:R-:W-:Y:S01]  /*4af0*/  FFMA.FTZ R103, R129, R103, R88 ;  /* 0x0000006781677223 */ /* 0x000fe20000010058 */
[----:B--2---:R-:W-:-:S02]  /*4b00*/  HFMA2 R47, -RZ, RZ, 0, 0 ;  /* 0x00000000ff2f7431 */ /* 0x004fc400000001ff */
[----:B------:R-:W-:Y:S01]  /*4b10*/  FMUL.FTZ R88, R0, R95 ;  /* 0x0000005f00587220 */ /* 0x000fe20000410000 */
[----:B------:R2:W-:Y:S01]  /*4b20*/  STS [R82+0x10b8], R105 ;  /* 0x0010b86952007388 */ /* 0x0005e20000000800 */
[----:B------:R-:W-:Y:S01]  /*4b30*/  FMUL.FTZ R109, R51, R104 ;  /* 0x00000068336d7220 */ /* 0x000fe20000410000 */
[-C--:B---3--:R-:W-:Y:S01]  /*4b40*/  FMUL.FTZ R107, R53, R96.reuse ;  /* 0x00000060356b7220 */ /* 0x088fe20000410000 */
[----:B------:R-:W-:Y:S01]  /*4b50*/  FFMA.FTZ R96, R130, R96, R103 ;  /* 0x0000006082607223 */ /* 0x000fe20000010067 */
[----:B------:R-:W-:Y:S01]  /*4b60*/  MOV R103, UR42 ;  /* 0x0000002a00677c02 */ /* 0x000fe20008000f00 */
[----:B------:R-:W-:Y:S01]  /*4b70*/  STS [R82+0x10c0], R111 ;  /* 0x0010c06f52007388 */ /* 0x000fe20000000800 */
[----:B-1----:R-:W-:Y:S01]  /*4b80*/  FMUL.FTZ R87, R50, R89 ;  /* 0x0000005932577220 */ /* 0x002fe20000410000 */
[----:B0-----:R-:W-:Y:S02]  /*4b90*/  IMAD.WIDE.U32 R46, R40, UR21, R46 ;  /* 0x00000015282e7c25 */ /* 0x001fe4000f8e002e */
[----:B------:R0:W-:Y:S02]  /*4ba0*/  STS [R82+0x10bc], R107 ;  /* 0x0010bc6b52007388 */ /* 0x0001e40000000800 */
[----:B--2---:R-:W-:Y:S01]  /*4bb0*/  FMUL.FTZ R105, R49, R88 ;  /* 0x0000005831697220 */ /* 0x004fe20000410000 */
[----:B------:R-:W-:Y:S01]  /*4bc0*/  IMAD R41, R41, UR21, RZ ;  /* 0x0000001529297c24 */ /* 0x000fe2000f8e02ff */
[----:B------:R1:W-:Y:S04]  /*4bd0*/  STS [R82+0x10c4], R109 ;  /* 0x0010c46d52007388 */ /* 0x0003e80000000800 */
[----:B------:R-:W-:Y:S01]  /*4be0*/  IADD3 R47, PT, PT, R47, R41, RZ ;  /* 0x000000292f2f7210 */ /* 0x000fe20007ffe0ff */
[----:B------:R2:W-:Y:S01]  /*4bf0*/  STS [R82+0x10c8], R87 ;  /* 0x0010c85752007388 */ /* 0x0005e20000000800 */
[----:B------:R-:W-:Y:S01]  /*4c00*/  FFMA.FTZ R41, R131, R69, R96 ;  /* 0x0000004583297223 */ /* 0x000fe20000010060 */
[----:B0-----:R-:W-:Y:S01]  /*4c10*/  LOP3.LUT R107, R67, UR30, RZ, 0xfc, !PT ;  /* 0x0000001e436b7c12 */ /* 0x001fe2000f8efcff */
[----:B------:R-:W-:Y:S01]  /*4c20*/  FMUL.FTZ R69, R92, R97 ;  /* 0x000000615c457220 */ /* 0x000fe20000410000 */
[----:B------:R0:W-:Y:S01]  /*4c30*/  STS [R82+0x10cc], R105 ;  /* 0x0010cc6952007388 */ /* 0x0001e20000000800 */
[----:B------:R-:W-:-:S04]  /*4c40*/  IMAD.WIDE.U32 R46, R103, UR11, R46 ;  /* 0x0000000b672e7c25 */ /* 0x000fc8000f8e002e */
[----:B------:R-:W-:Y:S01]  /*4c50*/  FFMA.FTZ R104, R132, R104, R41 ;  /* 0x0000006884687223 */ /* 0x000fe20000010029 */
[----:B------:R-:W-:Y:S01]  /*4c60*/  IADD3 R107, PT, PT, -R107, UR50, RZ ;  /* 0x000000326b6b7c10 */ /* 0x000fe2000fffe1ff */
[----:B------:R-:W-:Y:S01]  /*4c70*/  FMUL.FTZ R92, R97, UR26 ;  /* 0x0000001a615c7c20 */ /* 0x000fe20008410000 */
[----:B-1----:R-:W-:Y:S01]  /*4c80*/  FMUL.FTZ R109, R98, UR26 ;  /* 0x0000001a626d7c20 */ /* 0x002fe20008410000 */
[----:B------:R-:W-:Y:S01]  /*4c90*/  IADD3 R40, P3, PT, R46, UR30, RZ ;  /* 0x0000001e2e287c10 */ /* 0x000fe2000ff7e0ff */
[----:B------:R-:W-:Y:S01]  /*4ca0*/  FFMA.FTZ R46, R133, R89, R104 ;  /* 0x00000059852e7223 */ /* 0x000fe20000010068 */
[----:B------:R-:W-:Y:S01]  /*4cb0*/  FMUL.FTZ R104, R95, UR26 ;  /* 0x0000001a5f687c20 */ /* 0x000fe20008410000 */
[----:B------:R-:W-:Y:S01]  /*4cc0*/  ISETP.GE.AND P6, PT, R107, 0x1, PT ;  /* 0x000000016b00780c */ /* 0x000fe20003fc6270 */
[----:B--2---:R-:W-:Y:S01]  /*4cd0*/  FMUL.FTZ R87, R133, R92 ;  /* 0x0000005c85577220 */ /* 0x004fe20000410000 */
[----:B------:R-:W-:Y:S01]  /*4ce0*/  IADD3.X R41, PT, PT, R47, UR10, RZ, P3, !PT ;  /* 0x0000000a2f297c10 */ /* 0x000fe20009ffe4ff */
[C---:B------:R-:W-:Y:S01]  /*4cf0*/  FMUL.FTZ R104, R85.reuse, R104 ;  /* 0x0000006855687220 */ /* 0x040fe20000410000 */
[----:B------:R-:W-:Y:S01]  /*4d00*/  MOV R47, UR44 ;  /* 0x0000002c002f7c02 */ /* 0x000fe20008000f00 */
[----:B------:R-:W-:Y:S01]  /*4d10*/  FFMA.FTZ R85, R85, R88, R46 ;  /* 0x0000005855557223 */ /* 0x000fe2000001002e */
[----:B0-----:R-:W-:Y:S01]  /*4d20*/  IADD3 R82, PT, PT, R67, 0x80, RZ ;  /* 0x0000008043527810 */ /* 0x001fe20007ffe0ff */
[----:B------:R-:W-:Y:S01]  /*4d30*/  FMUL.FTZ R105, R100, UR26 ;  /* 0x0000001a64697c20 */ /* 0x000fe20008410000 */
[----:B------:R-:W-:Y:S01]  /*4d40*/  MOV R95, UR45 ;  /* 0x0000002d005f7c02 */ /* 0x000fe20008000f00 */
[----:B------:R-:W-:Y:S01]  /*4d50*/  IMAD.WIDE.U32 R46, R47, UR8, R40 ;  /* 0x000000082f2e7c25 */ /* 0x000fe2000f8e0028 */
[----:B------:R-:W-:-:S03]  /*4d60*/  LEA.HI R89, R82, R67, RZ, 0x1b ;  /* 0x0000004352597211 */ /* 0x000fc600078fd8ff */
[----:B------:R-:W-:Y:S01]  /*4d70*/  FMUL.FTZ R98, R101, UR26 ;  /* 0x0000001a65627c20 */ /* 0x000fe20008410000 */
[----:B------:R-:W-:Y:S01]  /*4d80*/  IADD3 R82, PT, PT, R67, 0x100, RZ ;  /* 0x0000010043527810 */ /* 0x000fe20007ffe0ff */
[----:B------:R-:W-:Y:S01]  /*4d90*/  IMAD R41, R95, UR8, R47 ;  /* 0x000000085f297c24 */ /* 0x000fe2000f8e022f */
[-C--:B------:R-:W-:Y:S01]  /*4da0*/  LEA R89, R89, R68.reuse, 0x2 ;  /* 0x0000004459597211 */ /* 0x080fe200078e10ff */
[----:B------:R-:W-:Y:S01]  /*4db0*/  BAR.SYNC.DEFER_BLOCKING 0x0 ;  /* 0x0000000000007b1d */ /* 0x000fe20000010000 */
        /* <DEDUP_REMOVED lines=24> */
.L_x_2525:
[----:B------:R-:W-:Y:S05]  /*4f40*/  BSYNC.RECONVERGENT B0 ;  /* 0x0000000000007941 */ /* 0x000fea0003800200 */
.L_x_2524:
[----:B------:R-:W-:Y:S04]  /*4f50*/  BSSY.RECONVERGENT B0, `(.L_x_2526) ;  /* 0x0000003000007945 */ /* 0x000fe80003800200 */
[----:B------:R-:W-:Y:S05]  /*4f60*/  @!P3 BRA `(.L_x_2527) ;  /* 0x000000000004b947 */ /* 0x000fea0003800000 */
[----:B-1----:R2:W-:Y:S02]  /*4f70*/  REDG.E.ADD.F32.FTZ.RN.STRONG.GPU desc[UR28][R40.64+0x200], R111 ;  /* 0x0002006f280079a6 */ /* 0x0025e4000c12f31c */
.L_x_2527:
[----:B------:R-:W-:Y:S05]  /*4f80*/  BSYNC.RECONVERGENT B0 ;  /* 0x0000000000007941 */ /* 0x000fea0003800200 */
.L_x_2526:
[----:B-12---:R1:W2:Y:S01]  /*4f90*/  LDS R111, [R82+0x1490] ;  /* 0x00149000526f7984 */ /* 0x0062a20000000800 */
[----:B------:R-:W-:Y:S01]  /*4fa0*/  BSSY.RECONVERGENT B0, `(.L_x_2528) ;  /* 0x0000004000007945 */ /* 0x000fe20003800200 */
[----:B------:R-:W-:-:S03]  /*4fb0*/  LEA R113, R113, R68, 0x2 ;  /* 0x0000004471717211 */ /* 0x000fc600078e10ff */
[----:B------:R-:W-:Y:S05]  /*4fc0*/  @!P4 BRA `(.L_x_2529) ;  /* 0x000000000004c947 */ /* 0x000fea0003800000 */
[----:B--2---:R3:W-:Y:S02]  /*4fd0*/  REDG.E.ADD.F32.FTZ.RN.STRONG.GPU desc[UR28][R40.64+0x400], R111 ;  /* 0x0004006f280079a6 */ /* 0x0047e4000c12f31c */
.L_x_2529:
[----:B------:R-:W-:Y:S05]  /*4fe0*/  BSYNC.RECONVERGENT B0 ;  /* 0x0000000000007941 */ /* 0x000fea0003800200 */
.L_x_2528:
[----:B--23--:R2:W3:Y:S01]  /*4ff0*/  LDS R111, [R113+0x1690] ;  /* 0x00169000716f7984 */ /* 0x00c4e20000000800 */
[----:B------:R-:W-:Y:S01]  /*5000*/  BSSY.RECONVERGENT B0, `(.L_x_2530) ;  /* 0x0000005000007945 */ /* 0x000fe20003800200 */
[C---:B-1----:R-:W-:Y:S02]  /*5010*/  IADD3 R82, PT, PT, R67.reuse, 0x200, RZ ;  /* 0x0000020043527810 */ /* 0x042fe40007ffe0ff */
[----:B------:R-:W-:Y:S01]  /*5020*/  IADD3 R114, PT, PT, R67, 0x280, RZ ;  /* 0x0000028043727810 */ /* 0x000fe20007ffe0ff */
[----:B------:R-:W-:Y:S06]  /*5030*/  @!P5 BRA `(.L_x_2531) ;  /* 0x000000000004d947 */ /* 0x000fec0003800000 */
[----:B---3--:R1:W-:Y:S02]  /*5040*/  REDG.E.ADD.F32.FTZ.RN.STRONG.GPU desc[UR28][R40.64+0x600], R111 ;  /* 0x0006006f280079a6 */ /* 0x0083e4000c12f31c */
.L_x_2531:
[----:B------:R-:W-:Y:S05]  /*5050*/  BSYNC.RECONVERGENT B0 ;  /* 0x0000000000007941 */ /* 0x000fea0003800200 */
.L_x_2530:
        /* <DEDUP_REMOVED lines=15> */
.L_x_2533:
[----:B------:R-:W-:Y:S05]  /*5150*/  BSYNC.RECONVERGENT B0 ;  /* 0x0000000000007941 */ /* 0x000fea0003800200 */
.L_x_2532:
[----:B01----:R0:W1:Y:S01]  /*5160*/  LDS R111, [R116+0x1a90] ;  /* 0x001a9000746f7984 */ /* 0x0030620000000800 */
[----:B------:R-:W-:Y:S01]  /*5170*/  BSSY.RECONVERGENT B0, `(.L_x_2534) ;  /* 0x0000005000007945 */ /* 0x000fe20003800200 */
[----:B------:R-:W-:Y:S02]  /*5180*/  LEA.HI R113, R114, R67, RZ, 0x1b ;  /* 0x0000004372717211 */ /* 0x000fe400078fd8ff */
[----:B------:R-:W-:Y:S01]  /*5190*/  LEA R115, R115, R68, 0x2 ;  /* 0x0000004473737211 */ /* 0x000fe200078e10ff */
[----:B------:R-:W-:Y:S06]  /*51a0*/  @!P3 BRA `(.L_x_2535) ;  /* 0x000000000004b947 */ /* 0x000fec0003800000 */
[----:B-1----:R2:W-:Y:S02]  /*51b0*/  REDG.E.ADD.F32.FTZ.RN.STRONG.GPU desc[UR28][R40.64+0xa00], R111 ;  /* 0x000a006f280079a6 */ /* 0x0025e4000c12f31c */
.L_x_2535:
[----:B------:R-:W-:Y:S05]  /*51c0*/  BSYNC.RECONVERGENT B0 ;  /* 0x0000000000007941 */ /* 0x000fea0003800200 */
.L_x_2534:
[----:B-12---:R1:W2:Y:S01]  /*51d0*/  LDS R111, [R115+0x1c90] ;  /* 0x001c9000736f7984 */ /* 0x0062a20000000800 */
[----:B------:R-:W-:Y:S01]  /*51e0*/  BSSY.RECONVERGENT B0, `(.L_x_2536) ;  /* 0x0000004000007945 */ /* 0x000fe20003800200 */
[----:B------:R-:W-:-:S03]  /*51f0*/  LEA R113, R113, R68, 0x2 ;  /* 0x0000004471717211 */ /* 0x000fc600078e10ff */
[----:B------:R-:W-:Y:S05]  /*5200*/  @!P4 BRA `(.L_x_2537) ;  /* 0x000000000004c947 */ /* 0x000fea0003800000 */
[----:B--2---:R3:W-:Y:S02]  /*5210*/  REDG.E.ADD.F32.FTZ.RN.STRONG.GPU desc[UR28][R40.64+0xc00], R111 ;  /* 0x000c006f280079a6 */ /* 0x0047e4000c12f31c */
.L_x_2537:
[----:B------:R-:W-:Y:S05]  /*5220*/  BSYNC.RECONVERGENT B0 ;  /* 0x0000000000007941 */ /* 0x000fea0003800200 */
.L_x_2536:
[----:B--23--:R2:W3:Y:S01]  /*5230*/  LDS R111, [R113+0x1e90] ;  /* 0x001e9000716f7984 */ /* 0x00c4e20000000800 */
[----:B------:R-:W-:Y:S01]  /*5240*/  BSSY.RECONVERGENT B0, `(.L_x_2538) ;  /* 0x0000005000007945 */ /* 0x000fe20003800200 */
[C---:B------:R-:W-:Y:S02]  /*5250*/  LOP3.LUT R114, R67.reuse, 0x400, RZ, 0xfc, !PT ;  /* 0x0000040043727812 */ /* 0x040fe400078efcff */
[----:B0-----:R-:W-:Y:S01]  /*5260*/  IADD3 R116, PT, PT, R67, 0x480, RZ ;  /* 0x0000048043747810 */ /* 0x001fe20007ffe0ff */
[----:B------:R-:W-:Y:S06]  /*5270*/  @!P5 BRA `(.L_x_2539) ;  /* 0x000000000004d947 */ /* 0x000fec0003800000 */
[----:B---3--:R0:W-:Y:S02]  /*5280*/  REDG.E.ADD.F32.FTZ.RN.STRONG.GPU desc[UR28][R40.64+0xe00], R111 ;  /* 0x000e006f280079a6 */ /* 0x0081e4000c12f31c */
.L_x_2539:
[----:B------:R-:W-:Y:S05]  /*5290*/  BSYNC.RECONVERGENT B0 ;  /* 0x0000000000007941 */ /* 0x000fea0003800200 */
.L_x_2538:
        /* <DEDUP_REMOVED lines=15> */
.L_x_2541:
[----:B------:R-:W-:Y:S05]  /*5390*/  BSYNC.RECONVERGENT B0 ;  /* 0x0000000000007941 */ /* 0x000fea0003800200 */
.L_x_2540:
[----:B01----:R0:W1:Y:S01]  /*53a0*/  LDS R111, [R116+0x2290] ;  /* 0x00229000746f7984 */ /* 0x0030620000000800 */
[----:B------:R-:W-:Y:S01]  /*53b0*/  BSSY.RECONVERGENT B0, `(.L_x_2542) ;  /* 0x0000005000007945 */ /* 0x000fe20003800200 */
[----:B------:R-:W-:Y:S02]  /*53c0*/  LEA.HI R113, R114, R67, RZ, 0x1b ;  /* 0x0000004372717211 */ /* 0x000fe400078fd8ff */
[----:B------:R-:W-:Y:S01]  /*53d0*/  LEA R115, R115, R68, 0x2 ;  /* 0x0000004473737211 */ /* 0x000fe200078e10ff */
[----:B------:R-:W-:Y:S06]  /*53e0*/  @!P3 BRA `(.L_x_2543) ;  /* 0x000000000004b947 */ /* 0x000fec0003800000 */
[----:B-1----:R2:W-:Y:S02]  /*53f0*/  REDG.E.ADD.F32.FTZ.RN.STRONG.GPU desc[UR28][R40.64+0x1200], R111 ;  /* 0x0012006f280079a6 */ /* 0x0025e4000c12f31c */
.L_x_2543:
[----:B------:R-:W-:Y:S05]  /*5400*/  BSYNC.RECONVERGENT B0 ;  /* 0x0000000000007941 */ /* 0x000fea0003800200 */
.L_x_2542:
[----:B-12---:R1:W2:Y:S01]  /*5410*/  LDS R111, [R115+0x2490] ;  /* 0x00249000736f7984 */ /* 0x0062a20000000800 */
[----:B------:R-:W-:Y:S01]  /*5420*/  BSSY.RECONVERGENT B0, `(.L_x_2544) ;  /* 0x0000004000007945 */ /* 0x000fe20003800200 */
[----:B------:R-:W-:-:S03]  /*5430*/  LEA R113, R113, R68, 0x2 ;  /* 0x0000004471717211 */ /* 0x000fc600078e10ff */
[----:B------:R-:W-:Y:S05]  /*5440*/  @!P4 BRA `(.L_x_2545) ;  /* 0x000000000004c947 */ /* 0x000fea0003800000 */
[----:B--2---:R3:W-:Y:S02]  /*5450*/  REDG.E.ADD.F32.FTZ.RN.STRONG.GPU desc[UR28][R40.64+0x1400], R111 ;  /* 0x0014006f280079a6 */ /* 0x0047e4000c12f31c */
.L_x_2545:
[----:B------:R-:W-:Y:S05]  /*5460*/  BSYNC.RECONVERGENT B0 ;  /* 0x0000000000007941 */ /* 0x000fea0003800200 */
.L_x_2544:
[----:B--23--:R2:W3:Y:S01]  /*5470*/  LDS R111, [R113+0x2690] ;  /* 0x00269000716f7984 */ /* 0x00c4e20000000800 */
[----:B------:R-:W-:Y:S01]  /*5480*/  BSSY.RECONVERGENT B0, `(.L_x_2546) ;  /* 0x0000005000007945 */ /* 0x000fe20003800200 */
[C---:B------:R-:W-:Y:S02]  /*5490*/  IADD3 R114, PT, PT, R67.reuse, 0x600, RZ ;  /* 0x0000060043727810 */ /* 0x040fe40007ffe0ff */
[----:B0-----:R-:W-:Y:S01]  /*54a0*/  IADD3 R116, PT, PT, R67, 0x680, RZ ;  /* 0x0000068043747810 */ /* 0x001fe20007ffe0ff */
[----:B------:R-:W-:Y:S06]  /*54b0*/  @!P5 BRA `(.L_x_2547) ;  /* 0x000000000004d947 */ /* 0x000fec0003800000 */
[----:B---3--:R0:W-:Y:S02]  /*54c0*/  REDG.E.ADD.F32.FTZ.RN.STRONG.GPU desc[UR28][R40.64+0x1600], R111 ;  /* 0x0016006f280079a6 */ /* 0x0081e4000c12f31c */
.L_x_2547:
[----:B------:R-:W-:Y:S05]  /*54d0*/  BSYNC.RECONVERGENT B0 ;  /* 0x0000000000007941 */ /* 0x000fea0003800200 */
.L_x_2546:
        /* <DEDUP_REMOVED lines=15> */
.L_x_2549:
[----:B------:R-:W-:Y:S05]  /*55d0*/  BSYNC.RECONVERGENT B0 ;  /* 0x0000000000007941 */ /* 0x000fea0003800200 */
.L_x_2548:
[----:B------:R2:W3:Y:S01]  /*55e0*/  LDS R107, [R113+0x2a90] ;  /* 0x002a9000716b7984 */ /* 0x0004e20000000800 */
[----:B------:R-:W-:Y:S01]  /*55f0*/  BSSY.RECONVERGENT B0, `(.L_x_2550) ;  /* 0x0000005000007945 */ /* 0x000fe20003800200 */
[----:B01----:R-:W-:Y:S02]  /*5600*/  LEA.HI R111, R114, R67, RZ, 0x1b ;  /* 0x00000043726f7211 */ /* 0x003fe400078fd8ff */
[----:B------:R-:W-:Y:S01]  /*5610*/  LEA R115, R115, R68, 0x2 ;  /* 0x0000004473737211 */ /* 0x000fe200078e10ff */
[----:B------:R-:W-:Y:S06]  /*5620*/  @!P3 BRA `(.L_x_2551) ;  /* 0x000000000004b947 */ /* 0x000fec0003800000 */
[----:B---3--:R0:W-:Y:S02]  /*5630*/  REDG.E.ADD.F32.FTZ.RN.STRONG.GPU desc[UR28][R40.64+0x1a00], R107 ;  /* 0x001a006b280079a6 */ /* 0x0081e4000c12f31c */
.L_x_2551:
[----:B------:R-:W-:Y:S05]  /*5640*/  BSYNC.RECONVERGENT B0 ;  /* 0x0000000000007941 */ /* 0x000fea0003800200 */
.L_x_2550:
[----:B0--3--:R0:W1:Y:S01]  /*5650*/  LDS R107, [R115+0x2c90] ;  /* 0x002c9000736b7984 */ /* 0x0090620000000800 */
[----:B------:R-:W-:Y:S01]  /*5660*/  BSSY.RECONVERGENT B0, `(.L_x_2552) ;  /* 0x0000004000007945 */ /* 0x000fe20003800200 */
[----:B------:R-:W-:-:S03]  /*5670*/  LEA R111, R111, R68, 0x2 ;  /* 0x000000446f6f7211 */ /* 0x000fc600078e10ff */
[----:B------:R-:W-:Y:S05]  /*5680*/  @!P4 BRA `(.L_x_2553) ;  /* 0x000000000004c947 */ /* 0x000fea0003800000 */
[----:B-1----:R3:W-:Y:S02]  /*5690*/  REDG.E.ADD.F32.FTZ.RN.STRONG.GPU desc[UR28][R40.64+0x1c00], R107 ;  /* 0x001c006b280079a6 */ /* 0x0027e4000c12f31c */
.L_x_2553:
[----:B------:R-:W-:Y:S05]  /*56a0*/  BSYNC.RECONVERGENT B0 ;  /* 0x0000000000007941 */ /* 0x000fea0003800200 */
.L_x_2552:
[----:B-1-3--:R1:W3:Y:S01]  /*56b0*/  LDS R107, [R111+0x2e90] ;  /* 0x002e90006f6b7984 */ /* 0x00a2e20000000800 */
[----:B------:R-:W-:Y:S04]  /*56c0*/  BSSY.RECONVERGENT B0, `(.L_x_2554) ;  /* 0x0000003000007945 */ /* 0x000fe80003800200 */
[----:B------:R-:W-:Y:S05]  /*56d0*/  @!P5 BRA `(.L_x_2555) ;  /* 0x000000000004d947 */ /* 0x000fea0003800000 */
[----:B---3--:R4:W-:Y:S02]  /*56e0*/  REDG.E.ADD.F32.FTZ.RN.STRONG.GPU desc[UR28][R40.64+0x1e00], R107 ;  /* 0x001e006b280079a6 */ /* 0x0089e4000c12f31c */
.L_x_2555:
[----:B------:R-:W-:Y:S05]  /*56f0*/  BSYNC.RECONVERGENT B0 ;  /* 0x0000000000007941 */ /* 0x000fea0003800200 */
.L_x_2554:
[----:B-1----:R-:W5:Y:S04]  /*5700*/  LDL.LU R111, [R1+0x4] ;  /* 0x00000400016f7983 */ /* 0x002f680000300800 */
[----:B------:R-:W5:Y:S04]  /*5710*/  LDL.LU R116, [R1+0x8] ;  /* 0x0000080001747983 */ /* 0x000f680000300800 */
[----:B0-----:R-:W5:Y:S04]  /*5720*/  LDL.LU R115, [R1+0xc] ;  /* 0x00000c0001737983 */ /* 0x001f680000300800 */
[----:B------:R-:W5:Y:S01]  /*5730*/  LDL.LU R114, [R1+0x10] ;  /* 0x0000100001727983 */ /* 0x000f620000300800 */
[----:B------:R-:W-:-:S03]  /*5740*/  FMUL.FTZ R132, R132, R109 ;  /* 0x0000006d84847220 */ /* 0x000fc60000410000 */
[----:B--2---:R-:W2:Y:S01]  /*5750*/  LDL.LU R113, [R1+0x14] ;  /* 0x0000140001717983 */ /* 0x004ea20000300800 */
[----:B------:R-:W-:Y:S01]  /*5760*/  FMUL.FTZ R131, R131, R108 ;  /* 0x0000006c83837220 */ /* 0x000fe20000410000 */
[----:B------:R-:W-:Y:S01]  /*5770*/  FMUL.FTZ R45, R45, R99 ;  /* 0x000000632d2d7220 */ /* 0x000fe20000410000 */
[----:B---34-:R-:W0:Y:S01]  /*5780*/  S2R R107, SR_LANEID ;  /* 0x00000000006b7919 */ /* 0x018e220000000000 */
[----:B------:R-:W1:Y:S04]  /*5790*/  SHFL.DOWN PT, R41, R86, 0x1, 0x1f ;  /* 0x08201f0056297f89 */ /* 0x000e6800000e0000 */
        /* <DEDUP_REMOVED lines=11> */
[----:B------:R-:W1:Y:S01]  /*5850*/  SHFL.DOWN PT, R40, R85, 0x4, 0x1f ;  /* 0x08801f0055287f89 */ /* 0x000e6200000e0000 */
[----:B-----5:R-:W-:Y:S01]  /*5860*/  FFMA.FTZ R111, R0, R118, R111 ;  /* 0x00000076006f7223 */ /* 0x020fe2000001006f */
[----:B------:R-:W-:-:S04]  /*5870*/  FFMA.FTZ R116, R2, R69, R116 ;  /* 0x0000004502747223 */ /* 0x000fc80000010074 */
[----:B------:R3:W-:Y:S01]  /*5880*/  STL [R1+0x4], R111 ;  /* 0x0000046f01007387 */ /* 0x0007e20000100800 */
[----:B------:R-:W-:-:S03]  /*5890*/  FFMA.FTZ R115, R3, R106, R115 ;  /* 0x0000006a03737223 */ /* 0x000fc60000010073 */
[----:B---3--:R-:W3:Y:S01]  /*58a0*/  LDL.LU R111, [R1+0x18] ;  /* 0x00001800016f7983 */ /* 0x008ee20000300800 */
[----:B------:R-:W-:-:S03]  /*58b0*/  FFMA.FTZ R104, R49, R118, R104 ;  /* 0x0000007631687223 */ /* 0x000fc60000010068 */
[----:B------:R-:W4:Y:S01]  /*58c0*/  LDL.LU R109, [R1+0x1c] ;  /* 0x00001c00016d7983 */ /* 0x000f220000300800 */
[----:B------:R-:W-:Y:S01]  /*58d0*/  FMUL.FTZ R100, R91, R100 ;  /* 0x000000645b647220 */ /* 0x000fe20000410000 */
[----:B0-----:R-:W-:Y:S01]  /*58e0*/  @!P3 FADD.FTZ R86, R86, R41 ;  /* 0x000000295656b221 */ /* 0x001fe20000010000 */
[----:B------:R-:W-:Y:S01]  /*58f0*/  FMUL.FTZ R101, R44, R101 ;  /* 0x000000652c657220 */ /* 0x000fe20000410000 */
[----:B------:R-:W-:Y:S01]  /*5900*/  STL [R1+0x8], R116 ;  /* 0x0000087401007387 */ /* 0x000fe20000100800 */
[----:B------:R-:W-:Y:S01]  /*5910*/  FFMA.FTZ R114, R4, R45, R114 ;  /* 0x0000002d04727223 */ /* 0x000fe20000010072 */
[----:B------:R-:W-:Y:S01]  /*5920*/  FMUL.FTZ R102, R81, R102 ;  /* 0x0000006651667220 */ /* 0x000fe20000410000 */
[----:B------:R-:W-:Y:S01]  /*5930*/  FFMA.FTZ R87, R50, R69, R87 ;  /* 0x0000004532577223 */ /* 0x000fe20000010057 */
[----:B------:R-:W5:Y:S01]  /*5940*/  LDL.LU R108, [R1+0x20] ;  /* 0x00002000016c7983 */ /* 0x000f620000300800 */
[----:B------:R-:W-:Y:S01]  /*5950*/  FMUL.FTZ R130, R130, R105 ;  /* 0x0000006982827220 */ /* 0x000fe20000410000 */
[----:B-1----:R-:W-:Y:S01]  /*5960*/  @!P3 FADD.FTZ R85, R85, R40 ;  /* 0x000000285555b221 */ /* 0x002fe20000010000 */
[----:B------:R-:W-:Y:S01]  /*5970*/  FMUL.FTZ R43, R43, R93 ;  /* 0x0000005d2b2b7220 */ /* 0x000fe20000410000 */
[----:B------:R-:W-:Y:S01]  /*5980*/  STL [R1+0xc], R115 ;  /* 0x00000c7301007387 */ /* 0x000fe20000100800 */
[----:B------:R-:W-:Y:S01]  /*5990*/  FMUL.FTZ R129, R129, R98 ;  /* 0x0000006281817220 */ /* 0x000fe20000410000 */
[----:B------:R-:W-:Y:S01]  /*59a0*/  FMUL.FTZ R90, R79, R90 ;  /* 0x0000005a4f5a7220 */ /* 0x000fe20000410000 */
[----:B------:R-:W-:Y:S01]  /*59b0*/  FMUL.FTZ R127, R127, R96 ;  /* 0x000000607f7f7220 */ /* 0x000fe20000410000 */
[----:B------:R-:W5:Y:S01]  /*59c0*/  LDL.LU R99, [R1+0x24] ;  /* 0x0000240001637983 */ /* 0x000f620000300800 */
[----:B------:R-:W-:Y:S01]  /*59d0*/  FFMA.FTZ R41, R51, R106, R132 ;  /* 0x0000006a33297223 */ /* 0x000fe20000010084 */
[-C--:B--2---:R-:W-:Y:S01]  /*59e0*/  FFMA.FTZ R113, R5, R100.reuse, R113 ;  /* 0x0000006405717223 */ /* 0x084fe20000010071 */
[----:B------:R-:W-:Y:S01]  /*59f0*/  FFMA.FTZ R40, R52, R45, R131 ;  /* 0x0000002d34287223 */ /* 0x000fe20000010083 */
[----:B------:R-:W-:Y:S01]  /*5a00*/  STL [R1+0x10], R114 ;  /* 0x0000107201007387 */ /* 0x000fe20000100800 */
[----:B------:R-:W-:Y:S01]  /*5a10*/  FADD.FTZ R32, R41, R32 ;  /* 0x0000002029207221 */ /* 0x000fe20000010000 */
[----:B------:R-:W-:Y:S01]  /*5a20*/  FFMA.FTZ R41, R53, R100, R130 ;  /* 0x0000006435297223 */ /* 0x000fe20000010082 */
[----:B------:R-:W-:Y:S01]  /*5a30*/  FADD.FTZ R18, R87, R18 ;  /* 0x0000001257127221 */ /* 0x000fe20000010000 */
[----:B------:R-:W2:Y:S01]  /*5a40*/  LDL.LU R91, [R1+0x28] ;  /* 0x00002800015b7983 */ /* 0x000ea20000300800 */
[----:B------:R-:W-:Y:S01]  /*5a50*/  FADD.FTZ R31, R40, R31 ;  /* 0x0000001f281f7221 */ /* 0x000fe20000010000 */
[----:B------:R-:W-:Y:S01]  /*5a60*/  FMUL.FTZ R78, R77, R78 ;  /* 0x0000004e4d4e7220 */ /* 0x000fe20000410000 */
[----:B------:R-:W-:Y:S01]  /*5a70*/  FADD.FTZ R17, R104, R17 ;  /* 0x0000001168117221 */ /* 0x000fe20000010000 */
[----:B------:R-:W-:Y:S01]  /*5a80*/  STL [R1+0x14], R113 ;  /* 0x0000147101007387 */ /* 0x000fe20000100800 */
[----:B------:R-:W-:Y:S01]  /*5a90*/  FFMA.FTZ R40, R54, R101, R129 ;  /* 0x0000006536287223 */ /* 0x000fe20000010081 */
[----:B------:R-:W-:-:S02]  /*5aa0*/  FADD.FTZ R30, R41, R30 ;  /* 0x0000001e291e7221 */ /* 0x000fc40000010000 */
[----:B------:R-:W2:Y:S01]  /*5ab0*/  LDL.LU R87, [R1+0x2c] ;  /* 0x00002c0001577983 */ /* 0x000ea20000300800 */
[----:B------:R-:W-:Y:S01]  /*5ac0*/  FMUL.FTZ R41, R76, R80 ;  /* 0x000000504c297220 */ /* 0x000fe20000410000 */
[----:B------:R-:W-:Y:S01]  /*5ad0*/  FADD.FTZ R29, R40, R29 ;  /* 0x0000001d281d7221 */ /* 0x000fe20000010000 */
[----:B------:R-:W-:Y:S01]  /*5ae0*/  FFMA.FTZ R40, R56, R43, R127 ;  /* 0x0000002b38287223 */ /* 0x000fe2000001007f */
[----:B---3--:R-:W-:Y:S01]  /*5af0*/  FFMA.FTZ R111, R6, R101, R111 ;  /* 0x00000065066f7223 */ /* 0x008fe2000001006f */
[----:B----4-:R-:W-:-:S04]  /*5b00*/  FFMA.FTZ R109, R7, R102, R109 ;  /* 0x00000066076d7223 */ /* 0x010fc8000001006d */
[----:B------:R-:W-:Y:S04]  /*5b10*/  STL [R1+0x18], R111 ;  /* 0x0000186f01007387 */ /* 0x000fe80000100800 */
[----:B------:R-:W-:Y:S01]  /*5b20*/  STL [R1+0x1c], R109 ;  /* 0x00001c6d01007387 */ /* 0x000fe20000100800 */
[----:B-----5:R-:W-:-:S03]  /*5b30*/  FFMA.FTZ R108, R8, R43, R108 ;  /* 0x0000002b086c7223 */ /* 0x020fc6000001006c */
[----:B------:R-:W3:Y:S04]  /*5b40*/  LDL.LU R81, [R1+0x30] ;  /* 0x0000300001517983 */ /* 0x000ee80000300800 */
[----:B------:R-:W4:Y:S01]  /*5b50*/  LDL.LU R80, [R1+0x34] ;  /* 0x0000340001507983 */ /* 0x000f220000300800 */
[----:B------:R-:W-:-:S03]  /*5b60*/  FFMA.FTZ R99, R9, R90, R99 ;  /* 0x0000005a09637223 */ /* 0x000fc60000010063 */
[----:B------:R-:W-:Y:S01]  /*5b70*/  STL [R1+0x20], R108 ;  /* 0x0000206c01007387 */ /* 0x000fe20000100800 */
[----:B------:R-:W-:-:S03]  /*5b80*/  FMUL.FTZ R43, R74, R42 ;  /* 0x0000002a4a2b7220 */ /* 0x000fc60000410000 */
[----:B------:R-:W5:Y:S04]  /*5b90*/  LDL.LU R77, [R1+0x38] ;  /* 0x00003800014d7983 */ /* 0x000f680000300800 */
[----:B------:R-:W-:Y:S04]  /*5ba0*/  STL [R1+0x24], R99 ;  /* 0x0000246301007387 */ /* 0x000fe80000100800 */
[----:B------:R-:W5:Y:S04]  /*5bb0*/  LDL.LU R76, [R1+0x3c] ;  /* 0x00003c00014c7983 */ /* 0x000f680000300800 */
[----:B------:R-:W5:Y:S04]  /*5bc0*/  LDL.LU R74, [R1+0x40] ;  /* 0x00004000014a7983 */ /* 0x000f680000300800 */
[----:B------:R-:W0:Y:S04]  /*5bd0*/  SHFL.DOWN PT, R104, R85, 0x8, 0x1f ;  /* 0x09001f0055687f89 */ /* 0x000e2800000e0000 */
[----:B------:R-:W1:Y:S01]  /*5be0*/  SHFL.DOWN PT, R69, R86, 0x8, 0x1f ;  /* 0x09001f0056457f89 */ /* 0x000e6200000e0000 */
[----:B------:R-:W-:Y:S01]  /*5bf0*/  ISETP.GT.AND P3, PT, R107, 0x17, PT ;  /* 0x000000176b00780c */ /* 0x000fe20003f64270 */
[----:B------:R-:W-:Y:S01]  /*5c00*/  FMUL.FTZ R125, R125, R94 ;  /* 0x0000005e7d7d7220 */ /* 0x000fe20000410000 */
[----:B------:R-:W-:Y:S01]  /*5c10*/  FADD.FTZ R27, R40, R27 ;  /* 0x0000001b281b7221 */ /* 0x000fe20000010000 */
[-C--:B--2---:R-:W-:Y:S01]  /*5c20*/  FFMA.FTZ R91, R10, R41.reuse, R91 ;  /* 0x000000290a5b7223 */ /* 0x084fe2000001005b */
        /* <DEDUP_REMOVED lines=41> */
[----:B---3--:R-:W-:Y:S01]  /*5ec0*/  FFMA.FTZ R81, R12, R43, R81 ;  /* 0x0000002b0c517223 */ /* 0x008fe20000010051 */
[----:B----4-:R-:W-:-:S04]  /*5ed0*/  FFMA.FTZ R80, R13, R110, R80 ;  /* 0x0000006e0d507223 */ /* 0x010fc80000010050 */
[----:B------:R2:W-:Y:S01]  /*5ee0*/  STL [R1+0x30], R81 ;  /* 0x0000305101007387 */ /* 0x0005e20000100800 */
[----:B-----5:R-:W-:-:S03]  /*5ef0*/  FFMA.FTZ R77, R14, R41, R77 ;  /* 0x000000290e4d7223 */ /* 0x020fc6000001004d */
[----:B------:R2:W-:Y:S01]  /*5f00*/  STL [R1+0x34], R80 ;  /* 0x0000345001007387 */ /* 0x0005e20000100800 */
[----:B------:R-:W-:-:S03]  /*5f10*/  FFMA.FTZ R76, R15, R84, R76 ;  /* 0x000000540f4c7223 */ /* 0x000fc6000001004c */
        /* <DEDUP_REMOVED lines=10> */
[----:B------:R-:W0:Y:S01]  /*5fc0*/  LDS.128 R40, [R68+0x31a0] ;  /* 0x0031a00044287984 */ /* 0x000e220000000c00 */
[----:B------:R-:W-:Y:S02]  /*5fd0*/  MOV R71, UR8 ;  /* 0x0000000800477c02 */ /* 0x000fe40008000f00 */
[----:B------:R-:W-:Y:S01]  /*5fe0*/  ISETP.GT.AND P2, PT, R107, 0xf, PT ;  /* 0x0000000f6b00780c */ /* 0x000fe20003f44270 */
[----:B------:R-:W1:Y:S01]  /*5ff0*/  LDS.64 R46, [R68+0x31b0] ;  /* 0x0031b000442e7984 */ /* 0x000e620000000a00 */
[----:B------:R-:W-:Y:S02]  /*6000*/  PLOP3.LUT P3, PT, PT, PT, UP0, 0x80, 0x8 ;  /* 0x000000000008781c */ /* 0x000fe40003f6f008 */
[----:B------:R-:W-:Y:S02]  /*6010*/  LEA R71, R71, R68, 0x2 ;  /* 0x0000004447477211 */ /* 0x000fe400078e10ff */
[----:B------:R-:W-:-:S02]  /*6020*/  FSEL R86, R86, R45, P2 ;  /* 0x0000002d56567208 */ /* 0x000fc40001000000 */
[----:B------:R-:W-:-:S07]  /*6030*/  FSEL R85, R85, R44, P2 ;  /* 0x0000002c55557208 */ /* 0x000fce0001000000 */
[----:B------:R-:W3:Y:S04]  /*6040*/  @P3 LDS R70, [R71+0x51e0] ;  /* 0x0051e00047463984 */ /* 0x000ee80000000800 */
[----:B------:R-:W4:Y:S01]  /*6050*/  @P3 LDS R69, [R71+0x4de0] ;  /* 0x004de00047453984 */ /* 0x000f220000000800 */
[----:B0-----:R-:W-:Y:S01]  /*6060*/  FADD.FTZ R86, R41, R86 ;  /* 0x0000005629567221 */ /* 0x001fe20000010000 */
[----:B------:R-:W-:-:S03]  /*6070*/  FADD.FTZ R85, R40, R85 ;  /* 0x0000005528557221 */ /* 0x000fc60000010000 */
[----:B------:R-:W-:Y:S01]  /*6080*/  FADD.FTZ R86, R43, R86 ;  /* 0x000000562b567221 */ /* 0x000fe20000010000 */
[----:B------:R-:W-:-:S03]  /*6090*/  FADD.FTZ R85, R42, R85 ;  /* 0x000000552a557221 */ /* 0x000fc60000010000 */
[----:B-1----:R-:W-:Y:S01]  /*60a0*/  FADD.FTZ R47, R86, R47 ;  /* 0x0000002f562f7221 */ /* 0x002fe20000010000 */
[----:B------:R-:W-:-:S03]  /*60b0*/  FADD.FTZ R46, R85, R46 ;  /* 0x0000002e552e7221 */ /* 0x000fc60000010000 */
[----:B---3--:R-:W-:Y:S01]  /*60c0*/  @P3 FADD.FTZ R47, R47, R70 ;  /* 0x000000462f2f3221 */ /* 0x008fe20000010000 */
[----:B----4-:R-:W-:-:S04]  /*60d0*/  @P3 FADD.FTZ R46, R46, R69 ;  /* 0x000000452e2e3221 */ /* 0x010fc80000010000 */
[----:B------:R0:W-:Y:S04]  /*60e0*/  STS [R71+0x51e0], R47 ;  /* 0x0051e02f47007388 */ /* 0x0001e80000000800 */
[----:B------:R0:W-:Y:S02]  /*60f0*/  STS [R71+0x4de0], R46 ;  /* 0x004de02e47007388 */ /* 0x0001e40000000800 */
.L_x_2557:
[----:B------:R-:W-:Y:S05]  /*6100*/  BSYNC.RECONVERGENT B0 ;  /* 0x0000000000007941 */ /* 0x000fea0003800200 */
.L_x_2556:
[----:B------:R-:W-:-:S04]  /*6110*/  UIADD3 UR8, UPT, UPT, UR8, 0x1, URZ ;  /* 0x0000000108087890 */ /* 0x000fc8000fffe0ff */
[----:B------:R-:W-:-:S09]  /*6120*/  UISETP.GE.AND UP0, UPT, UR8, UR49, UPT ;  /* 0x000000310800728c */ /* 0x000fd2000bf06270 */
[----:B------:R-:W-:Y:S05]  /*6130*/  BRA.U !UP0, `(.L_x_2558) ;  /* 0xffffffc908087547 */ /* 0x000fea000b83ffff */
.L_x_2513:
[----:B--2---:R-:W2:Y:S01]  /*6140*/  LDL.LU R74, [R1+0x2c] ;  /* 0x00002c00014a7983 */ /* 0x004ea20000300800 */
[----:B------:R-:W3:Y:S03]  /*6150*/  LDCU.64 UR26, c[0x0][0x4f8] ;  /* 0x00009f00ff1a77ac */ /* 0x000ee60008000a00 */
[----:B------:R-:W2:Y:S01]  /*6160*/  LDL.LU R73, [R1+0x30] ;  /* 0x0000300001497983 */ /* 0x000ea20000300800 */
[----:B------:R-:W4:Y:S01]  /*6170*/  S2UR UR10, SR_CTAID.Y ;  /* 0x00000000000a79c3 */ /* 0x000f220000002600 */
[----:B------:R-:W4:Y:S02]  /*6180*/  LDCU.64 UR30, c[0x0][0x500] ;  /* 0x0000a000ff1e77ac */ /* 0x000f240008000a00 */
[----:B------:R-:W5:Y:S01]  /*6190*/  LDL.LU R72, [R1+0x34] ;  /* 0x0000340001487983 */ /* 0x000f620000300800 */
[----:B------:R-:W-:-:S03]  /*61a0*/  UIADD3 UR24, UPT, UPT, UR12, -0x1, URZ ;  /* 0xffffffff0c187890 */ /* 0x000fc6000fffe0ff */
[----:B0-----:R-:W5:Y:S01]  /*61b0*/  LDL.LU R71, [R1+0x38] ;  /* 0x0000380001477983 */ /* 0x001f620000300800 */
[----:B------:R-:W0:Y:S03]  /*61c0*/  LDCU.64 UR32, c[0x0][0x550] ;  /* 0x0000aa00ff2077ac */ /* 0x000e260008000a00 */
[----:B------:R-:W5:Y:S04]  /*61d0*/  LDL.LU R70, [R1+0x3c] ;  /* 0x00003c0001467983 */ /* 0x000f680000300800 */
[----:B------:R-:W5:Y:S04]  /*61e0*/  LDL.LU R69, [R1+0x40] ;  /* 0x0000400001457983 */ /* 0x000f680000300800 */
[----:B------:R-:W5:Y:S04]  /*61f0*/  LDL.LU R47, [R1+0x4] ;  /* 0x00000400012f7983 */ /* 0x000f680000300800 */
[----:B------:R-:W5:Y:S04]  /*6200*/  LDL.LU R46, [R1+0x8] ;  /* 0x00000800012e7983 */ /* 0x000f680000300800 */
[----:B------:R-:W5:Y:S04]  /*6210*/  LDL.LU R45, [R1+0xc] ;  /* 0x00000c00012d7983 */ /* 0x000f680000300800 */
[----:B-1----:R-:W5:Y:S04]  /*6220*/  LDL.LU R44, [R1+0x10] ;  /* 0x00001000012c7983 */ /* 0x002f680000300800 */
[----:B------:R-:W5:Y:S04]  /*6230*/  LDL.LU R43, [R1+0x14] ;  /* 0x00001400012b7983 */ /* 0x000f680000300800 */
[----:B------:R-:W5:Y:S04]  /*6240*/  LDL.LU R42, [R1+0x18] ;  /* 0x00001800012a7983 */ /* 0x000f680000300800 */
[----:B------:R-:W5:Y:S04]  /*6250*/  LDL.LU R41, [R1+0x1c] ;  /* 0x00001c0001297983 */ /* 0x000f680000300800 */
[----:B------:R-:W5:Y:S04]  /*6260*/  LDL.LU R40, [R1+0x20] ;  /* 0x0000200001287983 */ /* 0x000f680000300800 */
[----:B------:R-:W5:Y:S04]  /*6270*/  LDL.LU R76, [R1+0x24] ;  /* 0x00002400014c7983 */ /* 0x000f680000300800 */
[----:B------:R-:W5:Y:S04]  /*6280*/  LDL.LU R75, [R1+0x28] ;  /* 0x00002800014b7983 */ /* 0x000f680000300800 */
[----:B------:R-:W5:Y:S01]  /*6290*/  LDL.LU R2, [R1+0x44] ;  /* 0x0000440001027983 */ /* 0x000f620000300800 */
[----:B------:R-:W1:Y:S01]  /*62a0*/  S2R R0, SR_TID.X ;  /* 0x0000000000007919 */ /* 0x000e620000002100 */
[----:B------:R-:W-:Y:S01]  /*62b0*/  USHF.L.U32 UR8, UR24, 0xb, URZ ;  /* 0x0000000b18087899 */ /* 0x000fe200080006ff */
[----:B------:R-:W-:-:S03]  /*62c0*/  UMOV UR9, URZ ;  /* 0x000000ff00097c82 */ /* 0x000fc60008000000 */
[----:B---3--:R-:W-:-:S04]  /*62d0*/  UIMAD.WIDE.U32 UR22, UR21, UR26, UR8 ;  /* 0x0000001a151672a5 */ /* 0x008fc8000f8e0008 */
[----:B------:R-:W-:Y:S02]  /*62e0*/  UIMAD UR23, UR21, UR27, UR23 ;  /* 0x0000001b151772a4 */ /* 0x000fe4000f8e0217 */
[----:B----4-:R-:W-:Y:S02]  /*62f0*/  UIMAD UR25, UR10, UR31, URZ ;  /* 0x0000001f0a1972a4 */ /* 0x010fe4000f8e02ff */
[----:B------:R-:W-:Y:S01]  /*6300*/  UIMAD.WIDE.U32 UR22, UR10, UR30, UR22 ;  /* 0x0000001e0a1672a5 */ /* 0x000fe2000f8e0016 */
[----:B------:R-:W3:Y:S03]  /*6310*/  LDCU.64 UR26, c[0x0][0x520] ;  /* 0x0000a400ff1a77ac */ /* 0x000ee60008000a00 */
[----:B------:R-:W-:Y:S02]  /*6320*/  UIADD3 UR25, UPT, UPT, UR23, UR25, URZ ;  /* 0x0000001917197290 */ /* 0x000fe4000fffe0ff */
[----:B0-----:R-:W-:Y:S01]  /*6330*/  ULEA UR23, UP0, UR22, UR32, 0x1 ;  /* 0x0000002016177291 */ /* 0x001fe2000f8008ff */
[----:B------:R-:W0:Y:S03]  /*6340*/  LDCU.64 UR30, c[0x0][0x560] ;  /* 0x0000ac00ff1e77ac */ /* 0x000e260008000a00 */
[----:B------:R-:W-:-:S02]  /*6350*/  ULEA.HI.X UR22, UR22, UR33, UR25, 0x1, UP0 ;  /* 0x0000002116167291 */ /* 0x000fc400080f0c19 */
[----:B------:R-:W-:Y:S02]  /*6360*/  UIADD3 UR16, UP1, UPT, UR16, -0x1000, URZ ;  /* 0xfffff00010107890 */ /* 0x000fe4000ff3e0ff */
[----:B------:R-:W-:Y:S02]  /*6370*/  UIADD3 UR15, UP2, UPT, UR15, -0x1000, URZ ;  /* 0xfffff0000f0f7890 */ /* 0x000fe4000ff5e0ff */
[----:B------:R-:W-:Y:S02]  /*6380*/  UIADD3 UR13, UP3, UPT, UR13, -0x1000, URZ ;  /* 0xfffff0000d0d7890 */ /* 0x000fe4000ff7e0ff */
[----:B------:R-:W-:Y:S02]  /*6390*/  UIADD3.X UR20, UPT, UPT, UR20, -0x1, URZ, UP1, !UPT ;  /* 0xffffffff14147890 */ /* 0x000fe40008ffe4ff */
[----:B------:R-:W-:Y:S02]  /*63a0*/  UIADD3.X UR17, UPT, UPT, UR17, -0x1, URZ, UP2, !UPT ;  /* 0xffffffff11117890 */ /* 0x000fe400097fe4ff */
[----:B------:R-:W-:Y:S01]  /*63b0*/  UIADD3.X UR14, UPT, UPT, UR14, -0x1, URZ, UP3, !UPT ;  /* 0xffffffff0e0e7890 */ /* 0x000fe20009ffe4ff */
[----:B------:R-:W-:Y:S01]  /*63c0*/  BAR.SYNC.DEFER_BLOCKING 0x0 ;  /* 0x0000000000007b1d */ /* 0x000fe20000010000 */
[----:B--2---:R-:W-:-:S02]  /*63d0*/  F2FP.F16.F32.PACK_AB R6, R74, R73 ;  /* 0x000000494a06723e */ /* 0x004fc400000000ff */
[----:B-----5:R-:W-:Y:S02]  /*63e0*/  F2FP.F16.F32.PACK_AB R5, R72, R71 ;  /* 0x000000474805723e */ /* 0x020fe400000000ff */
[----:B------:R-:W-:Y:S02]  /*63f0*/  F2FP.F16.F32.PACK_AB R4, R70, R69 ;  /* 0x000000454604723e */ /* 0x000fe400000000ff */
[----:B------:R-:W-:Y:S02]  /*6400*/  F2FP.F16.F32.PACK_AB R11, R47, R46 ;  /* 0x0000002e2f0b723e */ /* 0x000fe400000000ff */
[----:B------:R-:W-:Y:S02]  /*6410*/  F2FP.F16.F32.PACK_AB R10, R45, R44 ;  /* 0x0000002c2d0a723e */ /* 0x000fe400000000ff */
[----:B------:R-:W-:Y:S02]  /*6420*/  F2FP.F16.F32.PACK_AB R9, R43, R42 ;  /* 0x0000002a2b09723e */ /* 0x000fe400000000ff */
[----:B------:R-:W-:-:S02]  /*6430*/  F2FP.F16.F32.PACK_AB R8, R41, R40 ;  /* 0x000000282908723e */ /* 0x000fc400000000ff */
[----:B------:R-:W-:-:S03]  /*6440*/  F2FP.F16.F32.PACK_AB R7, R76, R75 ;  /* 0x0000004b4c07723e */ /* 0x000fc600000000ff */
[----:B------:R-:W-:Y:S04]  /*6450*/  STS.128 [R65+0x10], R8 ;  /* 0x0000100841007388 */ /* 0x000fe80000000c00 */
[----:B------:R1:W-:Y:S01]  /*6460*/  STS.128 [R65], R4 ;  /* 0x0000000441007388 */ /* 0x0003e20000000c00 */
[----:B------:R-:W-:-:S03]  /*6470*/  NOP ;  /* 0x0000000000007918 */ /* 0x000fc60000000000 */
[----:B------:R-:W2:Y:S04]  /*6480*/  LDS.128 R12, [R66] ;  /* 0x00000000420c7984 */ /* 0x000ea80000000c00 */
[----:B------:R-:W4:Y:S01]  /*6490*/  LDS.128 R36, [R66+0x200] ;  /* 0x0002000042247984 */ /* 0x000f220000000c00 */
[----:B------:R-:W-:Y:S01]  /*64a0*/  FADD.FTZ R3, R2, R19 ;  /* 0x0000001302037221 */ /* 0x000fe20000010000 */
[C---:B-1----:R-:W-:Y:S02]  /*64b0*/  SHF.L.U32 R5, R0.reuse, 0x1, RZ ;  /* 0x0000000100057819 */ /* 0x042fe400000006ff */
[----:B------:R-:W-:Y:S02]  /*64c0*/  LOP3.LUT R40, R0, 0x1f, RZ, 0xc0, !PT ;  /* 0x0000001f00287812 */ /* 0x000fe400078ec0ff */
[----:B------:R-:W-:Y:S01]  /*64d0*/  LOP3.LUT R5, R5, 0x7c0, RZ, 0xc0, !PT ;  /* 0x000007c005057812 */ /* 0x000fe200078ec0ff */
[----:B------:R-:W-:Y:S01]  /*64e0*/  FADD.FTZ R4, R3, R20 ;  /* 0x0000001403047221 */ /* 0x000fe20000010000 */
[----:B------:R-:W-:-:S02]  /*64f0*/  MOV R2, UR23 ;  /* 0x0000001700027c02 */ /* 0x000fc40008000f00 */
[----:B------:R-:W-:Y:S02]  /*6500*/  MOV R3, UR22 ;  /* 0x0000001600037c02 */ /* 0x000fe40008000f00 */
[----:B------:R-:W-:Y:S01]  /*6510*/  LOP3.LUT R16, R5, R40, RZ, 0xfc, !PT ;  /* 0x0000002805107212 */ /* 0x000fe200078efcff */
[----:B------:R-:W-:Y:S01]  /*6520*/  FADD.FTZ R7, R4, R21 ;  /* 0x0000001504077221 */ /* 0x000fe20000010000 */
[----:B------:R-:W1:Y:S03]  /*6530*/  LDCU.64 UR22, c[0x0][0x518] ;  /* 0x0000a300ff1677ac */ /* 0x000e660008000a00 */
[----:B------:R-:W-:-:S05]  /*6540*/  IMAD.WIDE.U32 R2, R16, 0x10, R2 ;  /* 0x0000001010027825 */ /* 0x000fca00078e0002 */
[----:B--2---:R-:W-:Y:S04]  /*6550*/  STG.E.128 desc[UR28][R2.64], R12 ;  /* 0x0000000c02007986 */ /* 0x004fe8000c101d1c */
[----:B----4-:R2:W-:Y:S01]  /*6560*/  STG.E.128 desc[UR28][R2.64+0x200], R36 ;  /* 0x0002002402007986 */ /* 0x0105e2000c101d1c */
[----:B------:R-:W-:Y:S01]  /*6570*/  FADD.FTZ R4, R7, R22 ;  /* 0x0000001607047221 */ /* 0x000fe20000010000 */
[----:B------:R-:W-:Y:S02]  /*6580*/  F2FP.F16.F32.PACK_AB R9, R22, R21 ;  /* 0x000000151609723e */ /* 0x000fe400000000ff */
[----:B------:R-:W-:Y:S02]  /*6590*/  F2FP.F16.F32.PACK_AB R8, R20, R19 ;  /* 0x000000131408723e */ /* 0x000fe400000000ff */
[----:B------:R-:W-:-:S02]  /*65a0*/  F2FP.F16.F32.PACK_AB R11, R26, R25 ;  /* 0x000000191a0b723e */ /* 0x000fc400000000ff */
[----:B------:R-:W-:Y:S01]  /*65b0*/  F2FP.F16.F32.PACK_AB R10, R24, R23 ;  /* 0x00000017180a723e */ /* 0x000fe200000000ff */
[----:B------:R-:W-:Y:S01]  /*65c0*/  BAR.SYNC.DEFER_BLOCKING 0x0 ;  /* 0x0000000000007b1d */ /* 0x000fe20000010000 */
[----:B------:R-:W-:Y:S02]  /*65d0*/  F2FP.F16.F32.PACK_AB R47, R17, R18 ;  /* 0x00000012112f723e */ /* 0x000fe400000000ff */
[----:B------:R-:W-:Y:S02]  /*65e0*/  F2FP.F16.F32.PACK_AB R46, R32, R31 ;  /* 0x0000001f202e723e */ /* 0x000fe400000000ff */
[----:B------:R-:W-:Y:S02]  /*65f0*/  F2FP.F16.F32.PACK_AB R45, R30, R29 ;  /* 0x0000001d1e2d723e */ /* 0x000fe400000000ff */
[----:B------:R-:W-:Y:S01]  /*6600*/  F2FP.F16.F32.PACK_AB R44, R28, R27 ;  /* 0x0000001b1c2c723e */ /* 0x000fe200000000ff */
[----:B------:R-:W-:-:S04]  /*6610*/  FADD.FTZ R23, R4, R23 ;  /* 0x0000001704177221 */ /* 0x000fc80000010000 */
[----:B------:R-:W-:Y:S01]  /*6620*/  FADD.FTZ R24, R23, R24 ;  /* 0x0000001817187221 */ /* 0x000fe20000010000 */
[----:B-1----:R-:W-:-:S03]  /*6630*/  UIMAD.WIDE.U32 UR8, UR21, UR22, UR8 ;  /* 0x00000016150872a5 */ /* 0x002fc6000f8e0008 */
[----:B------:R-:W-:Y:S01]  /*6640*/  FADD.FTZ R25, R24, R25 ;  /* 0x0000001918197221 */ /* 0x000fe20000010000 */
[----:B------:R-:W-:Y:S04]  /*6650*/  STS.128 [R65], R8 ;  /* 0x0000000841007388 */ /* 0x000fe80000000c00 */
[----:B------:R-:W-:Y:S01]  /*6660*/  STS.128 [R65+0x10], R44 ;  /* 0x0000102c41007388 */ /* 0x000fe20000000c00 */
[----:B------:R-:W-:-:S03]  /*6670*/  NOP ;  /* 0x0000000000007918 */ /* 0x000fc60000000000 */
[----:B------:R-:W1:Y:S04]  /*6680*/  LDS.128 R12, [R66] ;  /* 0x00000000420c7984 */ /* 0x000e680000000c00 */
[----:B------:R-:W4:Y:S01]  /*6690*/  LDS.128 R48, [R66+0x200] ;  /* 0x0002000042307984 */ /* 0x000f220000000c00 */
[----:B------:R-:W-:Y:S01]  /*66a0*/  FADD.FTZ R26, R25, R26 ;  /* 0x0000001a191a7221 */ /* 0x000fe20000010000 */
[----:B------:R-:W-:-:S03]  /*66b0*/  UIMAD UR9, UR21, UR23, UR9 ;  /* 0x00000017150972a4 */ /* 0x000fc6000f8e0209 */
[----:B------:R-:W-:Y:S01]  /*66c0*/  FADD.FTZ R27, R26, R27 ;  /* 0x0000001b1a1b7221 */ /* 0x000fe20000010000 */
[----:B---3--:R-:W-:Y:S02]  /*66d0*/  UIMAD UR21, UR10, UR27, URZ ;  /* 0x0000001b0a1572a4 */ /* 0x008fe4000f8e02ff */
[----:B------:R-:W-:Y:S01]  /*66e0*/  UIMAD.WIDE.U32 UR8, UR10, UR26, UR8 ;  /* 0x0000001a0a0872a5 */ /* 0x000fe2000f8e0008 */
[----:B------:R-:W-:-:S03]  /*66f0*/  FADD.FTZ R28, R27, R28 ;  /* 0x0000001c1b1c7221 */ /* 0x000fc60000010000 */
[----:B------:R-:W-:Y:S01]  /*6700*/  UIADD3 UR21, UPT, UPT, UR9, UR21, URZ ;  /* 0x0000001509157290 */ /* 0x000fe2000fffe0ff */
[----:B------:R-:W-:Y:S01]  /*6710*/  FADD.FTZ R29, R28, R29 ;  /* 0x0000001d1c1d7221 */ /* 0x000fe20000010000 */
[----:B0-----:R-:W-:-:S03]  /*6720*/  ULEA UR9, UP0, UR8, UR30, 0x1 ;  /* 0x0000001e08097291 */ /* 0x001fc6000f8008ff */
[----:B------:R-:W-:Y:S01]  /*6730*/  FADD.FTZ R30, R29, R30 ;  /* 0x0000001e1d1e7221 */ /* 0x000fe20000010000 */
[----:B------:R-:W-:Y:S02]  /*6740*/  ULEA.HI.X UR8, UR8, UR31, UR21, 0x1, UP0 ;  /* 0x0000001f08087291 */ /* 0x000fe400080f0c15 */
[----:B--2---:R-:W-:Y:S01]  /*6750*/  MOV R2, UR9 ;  /* 0x0000000900027c02 */ /* 0x004fe20008000f00 */
[----:B------:R-:W-:-:S03]  /*6760*/  FADD.FTZ R31, R30, R31 ;  /* 0x0000001f1e1f7221 */ /* 0x000fc60000010000 */
[----:B------:R-:W-:Y:S01]  /*6770*/  MOV R3, UR8 ;  /* 0x0000000800037c02 */ /* 0x000fe20008000f00 */
[----:B------:R-:W-:Y:S02]  /*6780*/  FADD.FTZ R31, R31, R32 ;  /* 0x000000201f1f7221 */ /* 0x000fe40000010000 */
[----:B------:R-:W-:-:S04]  /*6790*/  IMAD.WIDE.U32 R2, R16, 0x10, R2 ;  /* 0x0000001010027825 */ /* 0x000fc800078e0002 */
[----:B------:R-:W-:Y:S01]  /*67a0*/  FADD.FTZ R18, R31, R18 ;  /* 0x000000121f127221 */ /* 0x000fe20000010000 */
[----:B-1----:R-:W-:Y:S04]  /*67b0*/  STG.E.128 desc[UR28][R2.64], R12 ;  /* 0x0000000c02007986 */ /* 0x002fe8000c101d1c */
        /* <DEDUP_REMOVED lines=8> */
.L_x_2511:
        /* <DEDUP_REMOVED lines=45> */
.L_x_2561:
[----:B------:R-:W-:Y:S05]  /*6b10*/  BSYNC.RECONVERGENT B0 ;  /* 0x0000000000007941 */ /* 0x000fea0003800200 */
.L_x_2560:
        /* <DEDUP_REMOVED lines=43> */
.L_x_2563:
[----:B------:R-:W-:Y:S05]  /*6dd0*/  BSYNC.RECONVERGENT B0 ;  /* 0x0000000000007941 */ /* 0x000fea0003800200 */
.L_x_2562:
        /* <DEDUP_REMOVED lines=16> */
.L_x_2565:
[----:B------:R-:W-:Y:S02]  /*6ee0*/  LEA R0, R11, UR9, 0x2 ;  /* 0x000000090b007c11 */ /* 0x000fe4000f8e10ff */
[----:B-12-4-:R-:W-:Y:S02]  /*6ef0*/  MOV R5, UR7 ;  /* 0x0000000700057c02 */ /* 0x016fe40008000f00 */
        /* <DEDUP_REMOVED lines=8> */
[----:B---3--:R-:W-:Y:S01]  /*6f80*/  IMAD R10, R5, UR20, RZ ;  /* 0x00000014050a7c24 */ /* 0x008fe2000f8e02ff */
        /* <DEDUP_REMOVED lines=19> */
.L_x_2564:
[----:B------:R-:W-:Y:S05]  /*70c0*/  EXIT ;  /* 0x000000000000794d */ /* 0x000fea0003800000 */
.L_x_2518:
[----:B------:R-:W-:Y:S01]  /*70d0*/  MOV R162, R68 ;  /* 0x0000004400a27202 */ /* 0x000fe20000000f00 */
[----:B------:R-:W-:Y:S01]  /*70e0*/  HFMA2 R89, -RZ, RZ, 0, 5.9604644775390625e-08 ;  /* 0x00000001ff597431 */ /* 0x000fe200000001ff */
[----:B------:R-:W-:Y:S02]  /*70f0*/  MOV R88, RZ ;  /* 0x000000ff00587202 */ /* 0x000fe40000000f00 */
[----:B------:R-:W-:-:S07]  /*7100*/  MOV R155, 0xffffffff ;  /* 0xffffffff009b7802 */ /* 0x000fce0000000f00 */
[----:B01---5:R-:W-:Y:S05]  /*7110*/  WARPSYNC.COLLECTIVE R155, `(.L_x_2566) ;  /* 0x000000009b087348 */ /* 0x023fea0003c00000 */
[----:B------:R2:W3:Y:S02]  /*7120*/  SHFL.UP P6, R163, R162, R89, R88 ;  /* 0x04000059a2a37389 */ /* 0x0004e400000c0058 */
[----:B0123-5:R-:W-:Y:S05]  /*7130*/  ENDCOLLECTIVE ;  /* 0x000000000000791b */ /* 0x02ffea0003800000 */
.L_x_2566:
[----:B------:R-:W-:Y:S02]  /*7140*/  MOV R162, R154 ;  /* 0x0000009a00a27202 */ /* 0x000fe40000000f00 */
[----:B------:R-:W-:-:S07]  /*7150*/  MOV R156, R163 ;  /* 0x000000a3009c7202 */ /* 0x000fce0000000f00 */
[----:B------:R-:W-:Y:S05]  /*7160*/  WARPSYNC.COLLECTIVE R155, `(.L_x_2567) ;  /* 0x000000009b087348 */ /* 0x000fea0003c00000 */
[----:B------:R0:W1:Y:S02]  /*7170*/  SHFL.UP P6, R163, R162, R89, R88 ;  /* 0x04000059a2a37389 */ /* 0x00006400000c0058 */
[----:B01----:R-:W-:Y:S05]  /*7180*/  ENDCOLLECTIVE ;  /* 0x000000000000791b */ /* 0x003fea0003800000 */
.L_x_2567:
        /* <DEDUP_REMOVED lines=10> */
.L_x_2568:
[----:B------:R-:W-:Y:S02]  /*7230*/  MOV R162, R156 ;  /* 0x0000009c00a27202 */ /* 0x000fe40000000f00 */
[----:B------:R-:W-:-:S07]  /*7240*/  MOV R154, R163 ;  /* 0x000000a3009a7202 */ /* 0x000fce0000000f00 */
[----:B------:R-:W-:Y:S05]  /*7250*/  WARPSYNC.COLLECTIVE R155, `(.L_x_2569) ;  /* 0x000000009b087348 */ /* 0x000fea0003c00000 */
[----:B------:R0:W1:Y:S02]  /*7260*/  SHFL.UP P6, R163, R162, R89, R88 ;  /* 0x04000059a2a37389 */ /* 0x00006400000c0058 */
[----:B01----:R-:W-:Y:S05]  /*7270*/  ENDCOLLECTIVE ;  /* 0x000000000000791b */ /* 0x003fea0003800000 */
.L_x_2569:
        /* <DEDUP_REMOVED lines=10> */
.L_x_2570:
[----:B------:R-:W-:Y:S02]  /*7320*/  MOV R162, R156 ;  /* 0x0000009c00a27202 */ /* 0x000fe40000000f00 */
[----:B------:R-:W-:-:S07]  /*7330*/  MOV R154, R163 ;  /* 0x000000a3009a7202 */ /* 0x000fce0000000f00 */
[----:B------:R-:W-:Y:S05]  /*7340*/  WARPSYNC.COLLECTIVE R155, `(.L_x_2571) ;  /* 0x000000009b087348 */ /* 0x000fea0003c00000 */
[----:B------:R0:W1:Y:S02]  /*7350*/  SHFL.UP P6, R163, R162, R89, R88 ;  /* 0x04000059a2a37389 */ /* 0x00006400000c0058 */
[----:B01----:R-:W-:Y:S05]  /*7360*/  ENDCOLLECTIVE ;  /* 0x000000000000791b */ /* 0x003fea0003800000 */
.L_x_2571:
        /* <DEDUP_REMOVED lines=10> */
.L_x_2572:
[----:B------:R-:W-:Y:S02]  /*7410*/  MOV R162, R156 ;  /* 0x0000009c00a27202 */ /* 0x000fe40000000f00 */
[----:B------:R-:W-:-:S07]  /*7420*/  MOV R154, R163 ;  /* 0x000000a3009a7202 */ /* 0x000fce0000000f00 */
[----:B------:R-:W-:Y:S05]  /*7430*/  WARPSYNC.COLLECTIVE R155, `(.L_x_2573) ;  /* 0x000000009b087348 */ /* 0x000fea0003c00000 */
[----:B------:R0:W1:Y:S02]  /*7440*/  SHFL.UP P6, R163, R162, R89, R88 ;  /* 0x04000059a2a37389 */ /* 0x00006400000c0058 */
[----:B01----:R-:W-:Y:S05]  /*7450*/  ENDCOLLECTIVE ;  /* 0x000000000000791b */ /* 0x003fea0003800000 */
.L_x_2573:
        /* <DEDUP_REMOVED lines=10> */
.L_x_2574:
[----:B------:R-:W-:Y:S02]  /*7500*/  MOV R162, R156 ;  /* 0x0000009c00a27202 */ /* 0x000fe40000000f00 */
[----:B------:R-:W-:-:S07]  /*7510*/  MOV R154, R163 ;  /* 0x000000a3009a7202 */ /* 0x000fce0000000f00 */
[----:B------:R-:W-:Y:S05]  /*7520*/  WARPSYNC.COLLECTIVE R155, `(.L_x_2575) ;  /* 0x000000009b087348 */ /* 0x000fea0003c00000 */
[----:B------:R0:W1:Y:S02]  /*7530*/  SHFL.UP P6, R163, R162, R89, R88 ;  /* 0x04000059a2a37389 */ /* 0x00006400000c0058 */
[----:B01----:R-:W-:Y:S05]  /*7540*/  ENDCOLLECTIVE ;  /* 0x000000000000791b */ /* 0x003fea0003800000 */
.L_x_2575:
[----:B------:R-:W-:Y:S01]  /*7550*/  MOV R88, R163 ;  /* 0x000000a300587202 */ /* 0x000fe20000000f00 */
[----:B------:R-:W-:Y:S06]  /*7560*/  BRA `(.L_x_2576) ;  /* 0xffffffc000e07947 */ /* 0x000fec000383ffff */
.L_x_2519:
        /* <DEDUP_REMOVED lines=8> */
.L_x_2578:
[----:B------:R-:W-:Y:S05]  /*75f0*/  BSYNC B0 ;  /* 0x0000000000007941 */ /* 0x000fea0003800000 */
.L_x_2577:
[----:B------:R-:W-:Y:S05]  /*7600*/  BRA `(.L_x_2579) ;  /* 0xffffffc000d47947 */ /* 0x000fea000383ffff */
.L_x_2520:
        /* <DEDUP_REMOVED lines=8> */
.L_x_2581:
[----:B------:R-:W-:Y:S05]  /*7690*/  BSYNC B0 ;  /* 0x0000000000007941 */ /* 0x000fea0003800000 */
.L_x_2580:
[----:B------:R-:W-:Y:S05]  /*76a0*/  BRA `(.L_x_2582) ;  /* 0xffffffc000b47947 */ /* 0x000fea000383ffff */
.L_x_2521:
        /* <DEDUP_REMOVED lines=8> */
.L_x_2584:
[----:B------:R-:W-:Y:S05]  /*7730*/  BSYNC B0 ;  /* 0x0000000000007941 */ /* 0x000fea0003800000 */
.L_x_2583:
        /* <DEDUP_REMOVED lines=9> */
.L_x_2585:
[----:B------:R-:W-:Y:S01]  /*77d0*/  HFMA2 R89, -RZ, RZ, 0, 0 ;  /* 0x00000000ff597431 */ /* 0x000fe200000001ff */
[----:B------:R-:W-:-:S07]  /*77e0*/  MOV R88, 0x1f ;  /* 0x0000001f00587802 */ /* 0x000fce0000000f00 */
[----:B------:R-:W-:Y:S05]  /*77f0*/  WARPSYNC.COLLECTIVE R155, `(.L_x_2586) ;  /* 0x000000009b087348 */ /* 0x000fea0003c00000 */
[----:B------:R0:W1:Y:S02]  /*7800*/  SHFL.IDX P2, R156, R154, R89, R88 ;  /* 0x000000599a9c7389 */ /* 0x0000640000040058 */
[----:B01----:R-:W-:Y:S05]  /*7810*/  ENDCOLLECTIVE ;  /* 0x000000000000791b */ /* 0x003fea0003800000 */
.L_x_2586:
[----:B------:R-:W-:Y:S02]  /*7820*/  MOV R157, R163 ;  /* 0x000000a3009d7202 */ /* 0x000fe40000000f00 */
[----:B------:R-:W-:Y:S02]  /*7830*/  MOV R154, R47 ;  /* 0x0000002f009a7202 */ /* 0x000fe40000000f00 */
[----:B------:R-:W-:-:S07]  /*7840*/  MOV R46, R156 ;  /* 0x0000009c002e7202 */ /* 0x000fce0000000f00 */
[----:B------:R-:W-:Y:S05]  /*7850*/  WARPSYNC.COLLECTIVE R155, `(.L_x_2587) ;  /* 0x000000009b087348 */ /* 0x000fea0003c00000 */
[----:B------:R0:W1:Y:S02]  /*7860*/  SHFL.IDX P2, R156, R154, R89, R88 ;  /* 0x000000599a9c7389 */ /* 0x0000640000040058 */
[----:B01----:R-:W-:Y:S05]  /*7870*/  ENDCOLLECTIVE ;  /* 0x000000000000791b */ /* 0x003fea0003800000 */
.L_x_2587:
[----:B------:R-:W-:Y:S01]  /*7880*/  MOV R47, R156 ;  /* 0x0000009c002f7202 */ /* 0x000fe20000000f00 */
[----:B------:R-:W-:Y:S06]  /*7890*/  BRA `(.L_x_2588) ;  /* 0xffffffc000507947 */ /* 0x000fec000383ffff */
.L_x_2523:
        /* <DEDUP_REMOVED lines=9> */
.L_x_2589:
[----:B------:R-:W-:Y:S02]  /*7930*/  ISETP.GT.U32.AND P6, PT, R157, 0xf, PT ;  /* 0x0000000f9d00780c */ /* 0x000fe40003fc4070 */
[----:B------:R-:W-:Y:S02]  /*7940*/  MOV R156, R163 ;  /* 0x000000a3009c7202 */ /* 0x000fe40000000f00 */
[----:B------:R-:W-:-:S09]  /*7950*/  MOV R153, R154 ;  /* 0x0000009a00997202 */ /* 0x000fd20000000f00 */
[----:B------:R-:W-:Y:S05]  /*7960*/  WARPSYNC.COLLECTIVE R155, `(.L_x_2590) ;  /* 0x000000009b087348 */ /* 0x000fea0003c00000 */
[----:B------:R0:W1:Y:S02]  /*7970*/  SHFL.DOWN P2, R154, R156, R88, R89 ;  /* 0x080000589c9a7389 */ /* 0x0000640000040059 */
[----:B01----:R-:W-:Y:S05]  /*7980*/  ENDCOLLECTIVE ;  /* 0x000000000000791b */ /* 0x003fea0003800000 */
.L_x_2590:
        /* <DEDUP_REMOVED lines=11> */
.L_x_2591:
[----:B------:R-:W-:Y:S02]  /*7a40*/  MOV R156, R163 ;  /* 0x000000a3009c7202 */ /* 0x000fe40000000f00 */
[----:B------:R-:W-:-:S07]  /*7a50*/  MOV R153, R154 ;  /* 0x0000009a00997202 */ /* 0x000fce0000000f00 */
[----:B------:R-:W-:Y:S05]  /*7a60*/  WARPSYNC.COLLECTIVE R155, `(.L_x_2592) ;  /* 0x000000009b087348 */ /* 0x000fea0003c00000 */
[----:B------:R0:W1:Y:S02]  /*7a70*/  SHFL.DOWN P2, R154, R156, R88, R89 ;  /* 0x080000589c9a7389 */ /* 0x0000640000040059 */
[----:B01----:R-:W-:Y:S05]  /*7a80*/  ENDCOLLECTIVE ;  /* 0x000000000000791b */ /* 0x003fea0003800000 */
.L_x_2592:
        /* <DEDUP_REMOVED lines=10> */
.L_x_2593:
[----:B------:R-:W-:Y:S02]  /*7b30*/  MOV R156, R163 ;  /* 0x000000a3009c7202 */ /* 0x000fe40000000f00 */
[----:B------:R-:W-:-:S07]  /*7b40*/  MOV R153, R154 ;  /* 0x0000009a00997202 */ /* 0x000fce0000000f00 */
[----:B------:R-:W-:Y:S05]  /*7b50*/  WARPSYNC.COLLECTIVE R155, `(.L_x_2594) ;  /* 0x000000009b087348 */ /* 0x000fea0003c00000 */
[----:B------:R0:W1:Y:S02]  /*7b60*/  SHFL.DOWN P2, R154, R156, R88, R89 ;  /* 0x080000589c9a7389 */ /* 0x0000640000040059 */
[----:B01----:R-:W-:Y:S05]  /*7b70*/  ENDCOLLECTIVE ;  /* 0x000000000000791b */ /* 0x003fea0003800000 */
.L_x_2594:
        /* <DEDUP_REMOVED lines=10> */
.L_x_2595:
[----:B------:R-:W-:Y:S02]  /*7c20*/  MOV R156, R163 ;  /* 0x000000a3009c7202 */ /* 0x000fe40000000f00 */
[----:B------:R-:W-:-:S07]  /*7c30*/  MOV R153, R154 ;  /* 0x0000009a00997202 */ /* 0x000fce0000000f00 */
[----:B------:R-:W-:Y:S05]  /*7c40*/  WARPSYNC.COLLECTIVE R155, `(.L_x_2596) ;  /* 0x000000009b087348 */ /* 0x000fea0003c00000 */
[----:B------:R0:W1:Y:S02]  /*7c50*/  SHFL.DOWN P2, R154, R156, R88, R89 ;  /* 0x080000589c9a7389 */ /* 0x0000640000040059 */
[----:B01----:R-:W-:Y:S05]  /*7c60*/  ENDCOLLECTIVE ;  /* 0x000000000000791b */ /* 0x003fea0003800000 */
.L_x_2596:
        /* <DEDUP_REMOVED lines=10> */
.L_x_2597:
[----:B------:R-:W-:Y:S02]  /*7d10*/  MOV R156, R163 ;  /* 0x000000a3009c7202 */ /* 0x000fe40000000f00 */
[----:B------:R-:W-:-:S07]  /*7d20*/  MOV R153, R154 ;  /* 0x0000009a00997202 */ /* 0x000fce0000000f00 */
[----:B------:R-:W-:Y:S05]  /*7d30*/  WARPSYNC.COLLECTIVE R155, `(.L_x_2598) ;  /* 0x000000009b087348 */ /* 0x000fea0003c00000 */
[----:B------:R0:W1:Y:S02]  /*7d40*/  SHFL.DOWN P2, R154, R156, R88, R89 ;  /* 0x080000589c9a7389 */ /* 0x0000640000040059 */
[----:B01----:R-:W-:Y:S05]  /*7d50*/  ENDCOLLECTIVE ;  /* 0x000000000000791b */ /* 0x003fea0003800000 */
.L_x_2598:
        /* <DEDUP_REMOVED lines=11> */
.L_x_2599:
[----:B------:R-:W-:Y:S02]  /*7e10*/  MOV R154, R163 ;  /* 0x000000a3009a7202 */ /* 0x000fe40000000f00 */
[----:B------:R-:W-:-:S07]  /*7e20*/  MOV R157, R156 ;  /* 0x0000009c009d7202 */ /* 0x000fce0000000f00 */
[----:B------:R-:W-:Y:S05]  /*7e30*/  WARPSYNC.COLLECTIVE R155, `(.L_x_2600) ;  /* 0x000000009b087348 */ /* 0x000fea0003c00000 */
[----:B------:R0:W1:Y:S02]  /*7e40*/  SHFL.IDX P2, R156, R154, R89, R88 ;  /* 0x000000599a9c7389 */ /* 0x0000640000040058 */
[----:B01----:R-:W-:Y:S05]  /*7e50*/  ENDCOLLECTIVE ;  /* 0x000000000000791b */ /* 0x003fea0003800000 */
.L_x_2600:
        /* <DEDUP_REMOVED lines=9> */
.L_x_2601:
[----:B------:R-:W-:Y:S02]  /*7ef0*/  MOV R156, R163 ;  /* 0x000000a3009c7202 */ /* 0x000fe40000000f00 */
[----:B------:R-:W-:-:S07]  /*7f00*/  MOV R162, R154 ;  /* 0x0000009a00a27202 */ /* 0x000fce0000000f00 */
[----:B------:R-:W-:Y:S05]  /*7f10*/  WARPSYNC.COLLECTIVE R155, `(.L_x_2602) ;  /* 0x000000009b087348 */ /* 0x000fea0003c00000 */
[----:B------:R0:W1:Y:S02]  /*7f20*/  SHFL.DOWN P2, R154, R156, R88, R89 ;  /* 0x080000589c9a7389 */ /* 0x0000640000040059 */
[----:B01----:R-:W-:Y:S05]  /*7f30*/  ENDCOLLECTIVE ;  /* 0x000000000000791b */ /* 0x003fea0003800000 */
.L_x_2602:
[----:B------:R-:W-:Y:S01]  /*7f40*/  HFMA2 R89, -RZ, RZ, 0, 0 ;  /* 0x00000000ff597431 */ /* 0x000fe200000001ff */
[----:B------:R-:W-:Y:S02]  /*7f50*/  MOV R88, 0x1f ;  /* 0x0000001f00587802 */ /* 0x000fe40000000f00 */
[----:B------:R-:W-:Y:S02]  /*7f60*/  MOV R163, R154 ;  /* 0x0000009a00a37202 */ /* 0x000fe40000000f00 */
[----:B------:R-:W-:-:S07]  /*7f70*/  MOV R154, R46 ;  /* 0x0000002e009a7202 */ /* 0x000fce0000000f00 */
[----:B------:R-:W-:Y:S05]  /*7f80*/  WARPSYNC.COLLECTIVE R155, `(.L_x_2603) ;  /* 0x000000009b087348 */ /* 0x000fea0003c00000 */
[----:B------:R0:W1:Y:S02]  /*7f90*/  SHFL.IDX P2, R156, R154, R89, R88 ;  /* 0x000000599a9c7389 */ /* 0x0000640000040058 */
[----:B01----:R-:W-:Y:S05]  /*7fa0*/  ENDCOLLECTIVE ;  /* 0x000000000000791b */ /* 0x003fea0003800000 */
.L_x_2603:
[----:B------:R-:W-:Y:S02]  /*7fb0*/  MOV R154, R47 ;  /* 0x0000002f009a7202 */ /* 0x000fe40000000f00 */
[----:B------:R-:W-:-:S07]  /*7fc0*/  MOV R46, R156 ;  /* 0x0000009c002e7202 */ /* 0x000fce0000000f00 */
[----:B------:R-:W-:Y:S05]  /*7fd0*/  WARPSYNC.COLLECTIVE R155, `(.L_x_2604) ;  /* 0x000000009b087348 */ /* 0x000fea0003c00000 */
[----:B------:R0:W1:Y:S02]  /*7fe0*/  SHFL.IDX P2, R156, R154, R89, R88 ;  /* 0x000000599a9c7389 */ /* 0x0000640000040058 */
[----:B01----:R-:W-:Y:S05]  /*7ff0*/  ENDCOLLECTIVE ;  /* 0x000000000000791b */ /* 0x003fea0003800000 */
.L_x_2604:
[----:B------:R-:W-:Y:S02]  /*8000*/  MOV R47, R156 ;  /* 0x0000009c002f7202 */ /* 0x000fe40000000f00 */
[----:B------:R-:W-:Y:S01]  /*8010*/  ISETP.NE.AND P2, PT, R67, 0x1f, PT ;  /* 0x0000001f4300780c */ /* 0x000fe20003f45270 */
[----:B------:R-:W-:-:S12]  /*8020*/  BRA `(.L_x_2605) ;  /* 0xffffffc0008c7947 */ /* 0x000fd8000383ffff */
.L_x_2606:
        /* <DEDUP_REMOVED lines=13> */
.L_x_10433:


//--------------------- .text._Z25selective_scan_bwd_kernelI32Selective_Scan_bwd_kernel_traitsILi128ELi16ELb1ELb1ELb0ELb1ELb0EN3c104HalfEfEEv12SSMParamsBwd --------------------------
	.section	.text._Z25selective_scan_bwd_kernelI32Selective_Scan_bwd_kernel_traitsILi128ELi16ELb1ELb1ELb0ELb1ELb0EN3c104HalfEfEEv12SSMParamsBwd,"ax",@progbits
	.align	128
        .global         _Z25selective_scan_bwd_kernelI32Selective_Scan_bwd_kernel_traitsILi128ELi16ELb1ELb1ELb0ELb1ELb0EN3c104HalfEfEEv12SSMParamsBwd
        .type           _Z25selective_scan_bwd_kernelI32Selective_Scan_bwd_kernel_traitsILi128ELi16ELb1ELb1ELb0ELb1ELb0EN3c104HalfEfEEv12SSMParamsBwd,@function
        .size           _Z25selective_scan_bwd_kernelI32Selective_Scan_bwd_kernel_traitsILi128ELi16ELb1ELb1ELb0ELb1ELb0EN3c104HalfEfEEv12SSMParamsBwd,(.L_x_10434 - _Z25selective_scan_bwd_kernelI32Selective_Scan_bwd_kernel_traitsILi128ELi16ELb1ELb1ELb0ELb1ELb0EN3c104HalfEfEEv12SSMParamsBwd)
        .other          _Z25selective_scan_bwd_kernelI32Selective_Scan_bwd_kernel_traitsILi128ELi16ELb1ELb1ELb0ELb1ELb0EN3c104HalfEfEEv12SSMParamsBwd,@"STO_CUDA_ENTRY STV_DEFAULT"
_Z25selective_scan_bwd_kernelI32Selective_Scan_bwd_kernel_traitsILi128ELi16ELb1ELb1ELb0ELb1ELb0EN3c104HalfEfEEv12SSMParamsBwd:
.text._Z25selective_scan_bwd_kernelI32Selective_Scan_bwd_kernel_traitsILi128ELi16ELb1ELb1ELb0ELb1ELb0EN3c104HalfEfEEv12SSMParamsBwd:
        /* <DEDUP_REMOVED lines=53> */
[----:B------:R-:W-:Y:S01]  /*0350*/  UIADD3.X UR9, UPT, UPT, UR16, UR9, URZ, UP2, !UPT ;  /* 0x0000000910097290 */ /* 0x000fe200097fe4ff */
        /* <DEDUP_REMOVED lines=15> */
[----:B--2---:R-:W-:-:S02]  /*0450*/  UIMAD.WIDE.U32 UR4, UR10, UR20, URZ ;  /* 0x000000140a0472a5 */ /* 0x004fc4000f8e00ff */
[----:B------:R-:W-:Y:S02]  /*0460*/  UIADD3 UR19, UPT, UPT, -UR9, URZ, URZ ;  /* 0x000000ff09137290 */ /* 0x000fe4000fffe1ff */
[----:B------:R-:W-:Y:S02]  /*0470*/  UIMAD UR5, UR10, UR21, UR5 ;  /* 0x000000150a0572a4 */ /* 0x000fe4000f8e0205 */
[----:B------:R-:W-:Y:S02]  /*0480*/  UIMAD UR19, UR31, UR19, UR23 ;  /* 0x000000131f1372a4 */ /* 0x000fe4000f8e0217 */
[----:B------:R-:W-:Y:S02]  /*0490*/  UIMAD.WIDE.U32 UR12, UR8, UR32, UR4 ;  /* 0x00000020080c72a5 */ /* 0x000fe4000f8e0004 */
[----:B------:R-:W-:Y:S02]  /*04a0*/  UISETP.GT.U32.AND UP2, UPT, UR31, UR19, UPT ;  /* 0x000000131f00728c */ /* 0x000fe4000bf44070 */
[----:B-1----:R-:W-:-:S02]  /*04b0*/  UIMAD.WIDE.U32 UR20, UR10, UR6, URZ ;  /* 0x000000060a1472a5 */ /* 0x002fc4000f8e00ff */
        /* <DEDUP_REMOVED lines=20> */
[----:B------:R-:W1:Y:S01]  /*0600*/  @UP0 LDCU UR25, c[0x0][0x38c] ;  /* 0x00007180ff1907ac */ /* 0x000e620008000800 */
[----:B------:R-:W-:Y:S02]  /*0610*/  UIADD3.X UR23, UPT, UPT, UR16, UR23, URZ, UP2, !UPT ;  /* 0x0000001710177290 */ /* 0x000fe400097fe4ff */
[----:B--2---:R-:W-:Y:S01]  /*0620*/  UIMAD UR6, UR6, UR28, URZ ;  /* 0x0000001c060672a4 */ /* 0x004fe2000f8e02ff */
[----:B------:R-:W2:Y:S01]  /*0630*/  @UP0 LDCU.64 UR30, c[0x0][0x480] ;  /* 0x00009000ff1e07ac */ /* 0x000ea20008000a00 */
[----:B------:R-:W-:Y:S02]  /*0640*/  ULEA.HI.X UR23, UR12, UR7, UR23, 0x1, UP1 ;  /* 0x000000070c177291 */ /* 0x000fe400088f0c17 */
        /* <DEDUP_REMOVED lines=37> */
.L_x_2686:
[----:B------:R-:W-:Y:S01]  /*08a0*/  BAR.SYNC.DEFER_BLOCKING 0x0 ;  /* 0x0000000000007b1d */ /* 0x000fe20000010000 */
[----:B------:R-:W-:Y:S02]  /*08b0*/  MOV R2, UR13 ;  /* 0x0000000d00027c02 */ /* 0x000fe40008000f00 */
[----:B------:R-:W-:-:S03]  /*08c0*/  MOV R3, UR14 ;  /* 0x0000000e00037c02 */ /* 0x000fc60008000f00 */
[----:B------:R-:W-:-:S05]  /*08d0*/  IMAD.WIDE.U32 R2, R4, 0x10, R2 ;  /* 0x0000001004027825 */ /* 0x000fca00078e0002 */
[----:B------:R-:W2:Y:S04]  /*08e0*/  LDG.E.128 R12, desc[UR26][R2.64] ;  /* 0x0000001a020c7981 */ /* 0x000ea8000c1e1d00 */
[----:B------:R-:W3:Y:S01]  /*08f0*/  LDG.E.128 R16, desc[UR26][R2.64+0x200] ;  /* 0x0002001a02107981 */ /* 0x000ee2000c1e1d00 */
[----:B------:R-:W-:Y:S01]  /*0900*/  HFMA2 R7, -RZ, RZ, 0, 9.5367431640625e-07 ;  /* 0x00000010ff077431 */ /* 0x000fe200000001ff */
[----:B------:R-:W-:Y:S01]  /*0910*/  UMOV UR10, UR20 ;  /* 0x00000014000a7c82 */ /* 0x000fe20008000000 */
[----:B------:R-:W0:Y:S03]  /*0920*/  S2R R0, SR_LANEID ;  /* 0x0000000000007919 */ /* 0x000e260000000000 */
[----:B------:R-:W-:Y:S01]  /*0930*/  IMAD.WIDE.U32 R6, R4, R7, UR10 ;  /* 0x0000000a04067e25 */ /* 0x000fe2000f8e0007 */
[----:B0-----:R-:W-:-:S04]  /*0940*/  IADD3 R23, PT, PT, R23, R0, RZ ;  /* 0x0000000017177210 */ /* 0x001fc80007ffe0ff */
[----:B------:R-:W-:-:S04]  /*0950*/  LEA R66, R23, R68, 0x4 ;  /* 0x0000004417427211 */ /* 0x000fc800078e20ff */
        /* <DEDUP_REMOVED lines=20> */
[--C-:B0-----:R-:W-:Y:S01]  /*0aa0*/  HADD2.F32 R62, -RZ, R49.reuse.H0_H0 ;  /* 0x20000031ff3e7230 */ /* 0x101fe20000004100 */
[----:B------:R-:W-:Y:S01]  /*0ab0*/  BSSY.RECONVERGENT B0, `(.L_x_2608) ;  /* 0x0000042000007945 */ /* 0x000fe20003800200 */
[----:B------:R-:W-:-:S02]  /*0ac0*/  HADD2.F32 R61, -RZ, R49.H1_H1 ;  /* 0x30000031ff3d7230 */ /* 0x000fc40000004100 */
        /* <DEDUP_REMOVED lines=15> */
[--C-:B------:R-:W-:Y:S01]  /*0bc0*/  HADD2.F32 R60, -RZ, R50.reuse.H0_H0 ;  /* 0x20000032ff3c7230 */ /* 0x100fe20000004100 */
[----:B------:R-:W-:Y:S01]  /*0bd0*/  FSETP.GTU.FTZ.AND P1, PT, R57, 20, PT ;  /* 0x41a000003900780b */ /* 0x000fe20003f3c000 */
[----:B------:R-:W-:Y:S01]  /*0be0*/  HADD2.F32 R59, -RZ, R50.H1_H1 ;  /* 0x30000032ff3b7230 */ /* 0x000fe20000004100 */
[----:B------:R-:W-:Y:S01]  /*0bf0*/  FSETP.GTU.FTZ.AND P3, PT, R55, 20, PT ;  /* 0x41a000003700780b */ /* 0x000fe20003f7c000 */
[----:B------:R-:W-:Y:S01]  /*0c00*/  HADD2.F32 R52, -RZ, R51.H0_H0 ;  /* 0x20000033ff347230 */ /* 0x000fe20000004100 */
[----:B------:R-:W-:Y:S01]  /*0c10*/  FSETP.GTU.FTZ.AND P4, PT, R54, 20, PT ;  /* 0x41a000003600780b */ /* 0x000fe20003f9c000 */
[--C-:B------:R-:W-:Y:S01]  /*0c20*/  HADD2.F32 R64, -RZ, R48.reuse.H0_H0 ;  /* 0x20000030ff407230 */ /* 0x100fe20000004100 */
[----:B------:R-:W-:Y:S01]  /*0c30*/  FSETP.GTU.FTZ.AND P5, PT, R53, 20, PT ;  /* 0x41a000003500780b */ /* 0x000fe20003fbc000 */
[----:B------:R-:W-:-:S02]  /*0c40*/  HADD2.F32 R63, -RZ, R48.H1_H1 ;  /* 0x30000030ff3f7230 */ /* 0x000fc40000004100 */
[----:B------:R-:W-:Y:S01]  /*0c50*/  FADD.FTZ R49, R49, UR7 ;  /* 0x0000000731317e21 */ /* 0x000fe20008010000 */
        /* <DEDUP_REMOVED lines=39> */
.L_x_2609:
[----:B------:R-:W-:Y:S05]  /*0ed0*/  BSYNC.RECONVERGENT B0 ;  /* 0x0000000000007941 */ /* 0x000fea0003800200 */
.L_x_2608:
[----:B------:R-:W-:Y:S01]  /*0ee0*/  BSSY.RECONVERGENT B0, `(.L_x_2610) ;  /* 0x0000027000007945 */ /* 0x000fe20003800200 */
[----:B------:R-:W-:Y:S01]  /*0ef0*/  FSETP.GTU.FTZ.AND P0, PT, R49, 20, PT ;  /* 0x41a000003100780b */ /* 0x000fe20003f1c000 */
[----:B------:R-:W-:Y:S02]  /*0f00*/  HADD2.F32 R48, -RZ, R8.H1_H1 ;  /* 0x30000008ff307230 */ /* 0x000fe40000004100 */
[----:B--2---:R-:W-:Y:S01]  /*0f10*/  FADD.FTZ R35, R19, UR7 ;  /* 0x0000000713237e21 */ /* 0x004fe20008010000 */
        /* <DEDUP_REMOVED lines=8> */
[----:B------:R-:W2:Y:S02]  /*0fa0*/  MUFU.EX2 R9, R57 ;  /* 0x0000003900097308 */ /* 0x000ea40000000800 */
[C---:B--2---:R-:W-:Y:S01]  /*0fb0*/  FADD.FTZ.RZ R0, R9.reuse, 1 ;  /* 0x3f80000009007421 */ /* 0x044fe2000001c000 */
        /* <DEDUP_REMOVED lines=25> */
.L_x_2611:
[----:B------:R-:W-:Y:S05]  /*1150*/  BSYNC.RECONVERGENT B0 ;  /* 0x0000000000007941 */ /* 0x000fea0003800200 */
.L_x_2610:
        /* <DEDUP_REMOVED lines=39> */
.L_x_2613:
[----:B------:R-:W-:Y:S05]  /*13d0*/  BSYNC.RECONVERGENT B0 ;  /* 0x0000000000007941 */ /* 0x000fea0003800200 */
.L_x_2612:
        /* <DEDUP_REMOVED lines=39> */
.L_x_2615:
[----:B------:R-:W-:Y:S05]  /*1650*/  BSYNC.RECONVERGENT B0 ;  /* 0x0000000000007941 */ /* 0x000fea0003800200 */
.L_x_2614:
[--C-:B0-----:R-:W-:Y:S01]  /*1660*/  HADD2.F32 R44, -RZ, R160.reuse.H0_H0 ;  /* 0x200000a0ff2c7230 */ /* 0x101fe20000004100 */
[----:B------:R-:W-:Y:S01]  /*1670*/  BSSY.RECONVERGENT B0, `(.L_x_2616) ;  /* 0x000002a000007945 */ /* 0x000fe20003800200 */
[----:B------:R-:W-:Y:S01]  /*1680*/  HADD2.F32 R165, -RZ, R160.H1_H1 ;  /* 0x300000a0ffa57230 */ /* 0x000fe20000004100 */
[----:B------:R-:W-:Y:S01]  /*1690*/  FSETP.GTU.FTZ.AND P3, PT, R31, 20, PT ;  /* 0x41a000001f00780b */ /* 0x000fe20003f7c000 */
[--C-:B------:R-:W-:Y:S01]  /*16a0*/  HADD2.F32 R164, -RZ, R161.reuse.H0_H0 ;  /* 0x200000a1ffa47230 */ /* 0x100fe20000004100 */
[----:B------:R0:W-:Y:S01]  /*16b0*/  STL [R1], R44 ;  /* 0x0000002c01007387 */ /* 0x0001e20000100800 */
[----:B------:R-:W-:Y:S02]  /*16c0*/  HADD2.F32 R161, -RZ, R161.H1_H1 ;  /* 0x300000a1ffa17230 */ /* 0x000fe40000004100 */
[----:B------:R-:W-:Y:S01]  /*16d0*/  FADD.FTZ R30, R30, UR7 ;  /* 0x000000071e1e7e21 */ /* 0x000fe20008010000 */
[--C-:B------:R-:W-:Y:S02]  /*16e0*/  HADD2.F32 R160, -RZ, R162.reuse.H0_H0 ;  /* 0x200000a2ffa07230 */ /* 0x100fe40000004100 */
[----:B------:R-:W-:-:S02]  /*16f0*/  HADD2.F32 R159, -RZ, R162.H1_H1 ;  /* 0x300000a2ff9f7230 */ /* 0x000fc40000004100 */
[--C-:B------:R-:W-:Y:S02]  /*1700*/  HADD2.F32 R158, -RZ, R163.reuse.H0_H0 ;  /* 0x200000a3ff9e7230 */ /* 0x100fe40000004100 */
[----:B------:R-:W-:Y:S01]  /*1710*/  HADD2.F32 R152, -RZ, R163.H1_H1 ;  /* 0x300000a3ff987230 */ /* 0x000fe20000004100 */
        /* <DEDUP_REMOVED lines=31> */
.L_x_2617:
[----:B------:R-:W-:Y:S05]  /*1910*/  BSYNC.RECONVERGENT B0 ;  /* 0x0000000000007941 */ /* 0x000fea0003800200 */
.L_x_2616:
        /* <DEDUP_REMOVED lines=45> */
.L_x_2619:
[----:B------:R-:W-:Y:S05]  /*1bf0*/  BSYNC.RECONVERGENT B0 ;  /* 0x0000000000007941 */ /* 0x000fea0003800200 */
.L_x_2618:
        /* <DEDUP_REMOVED lines=38> */
.L_x_2621:
[----:B------:R-:W-:Y:S05]  /*1e60*/  BSYNC.RECONVERGENT B0 ;  /* 0x0000000000007941 */ /* 0x000fea0003800200 */
.L_x_2620:
        /* <DEDUP_REMOVED lines=38> */
.L_x_2623:
[----:B------:R-:W-:Y:S05]  /*20d0*/  BSYNC.RECONVERGENT B0 ;  /* 0x0000000000007941 */ /* 0x000fea0003800200 */
.L_x_2622:
        /* <DEDUP_REMOVED lines=38> */
.L_x_2625:
[----:B------:R-:W-:Y:S05]  /*2340*/  BSYNC.RECONVERGENT B0 ;  /* 0x0000000000007941 */ /* 0x000fea0003800200 */
.L_x_2624:
        /* <DEDUP_REMOVED lines=38> */
.L_x_2627:
[----:B------:R-:W-:Y:S05]  /*25b0*/  BSYNC.RECONVERGENT B0 ;  /* 0x0000000000007941 */ /* 0x000fea0003800200 */
.L_x_2626:
        /* <DEDUP_REMOVED lines=39> */
.L_x_2629:
[----:B------:R-:W-:Y:S05]  /*2830*/  BSYNC.RECONVERGENT B0 ;  /* 0x0000000000007941 */ /* 0x000fea0003800200 */
.L_x_2628:
        /* <DEDUP_REMOVED lines=12> */
[CC--:B0-----:R-:W-:Y:S02]  /*2900*/  IADD3 R43, PT, PT, R45.reuse, -R42.reuse, RZ ;  /* 0x8000002a2d2b7210 */ /* 0x0c1fe40007ffe0ff */
        /* <DEDUP_REMOVED lines=19> */
.L_x_2631:
[----:B------:R-:W-:Y:S05]  /*2a40*/  BSYNC.RECONVERGENT B0 ;  /* 0x0000000000007941 */ /* 0x000fea0003800200 */
.L_x_2630:
        /* <DEDUP_REMOVED lines=32> */
.L_x_2633:
[----:B------:R-:W-:Y:S05]  /*2c50*/  BSYNC.RECONVERGENT B0 ;  /* 0x0000000000007941 */ /* 0x000fea0003800200 */
.L_x_2632:
        /* <DEDUP_REMOVED lines=32> */
.L_x_2635:
[----:B------:R-:W-:Y:S05]  /*2e60*/  BSYNC.RECONVERGENT B0 ;  /* 0x0000000000007941 */ /* 0x000fea0003800200 */
.L_x_2634:
        /* <DEDUP_REMOVED lines=32> */
.L_x_2637:
[----:B------:R-:W-:Y:S05]  /*3070*/  BSYNC.RECONVERGENT B0 ;  /* 0x0000000000007941 */ /* 0x000fea0003800200 */
.L_x_2636:
        /* <DEDUP_REMOVED lines=32> */
.L_x_2639:
[----:B------:R-:W-:Y:S05]  /*3280*/  BSYNC.RECONVERGENT B0 ;  /* 0x0000000000007941 */ /* 0x000fea0003800200 */
.L_x_2638:
[----:B------:R-:W-:Y:S01]  /*3290*/  FMUL.FTZ R42, R165, UR6 ;  /* 0x00000006a52a7c20 */ /* 0x000fe20008410000 */
[----:B------:R-:W-:Y:S01]  /*32a0*/  FMUL.FTZ R44, R164, UR6 ;  /* 0x00000006a42c7c20 */ /* 0x000fe20008410000 */
[----:B0-----:R-:W-:Y:S01]  /*32b0*/  FMUL.FTZ R43, R161, UR6 ;  /* 0x00000006a12b7c20 */ /* 0x001fe20008410000 */
        /* <DEDUP_REMOVED lines=35> */
[----:B------:R-:W-:Y:S06]  /*34f0*/  BAR.SYNC.DEFER_BLOCKING 0x0 ;  /* 0x0000000000007b1d */ /* 0x000fec0000010000 */
[----:B------:R-:W-:Y:S05]  /*3500*/  BRA.U !UP0, `(.L_x_2640) ;  /* 0x00000039087c7547 */ /* 0x000fea000b800000 */
[----:B------:R-:W1:Y:S01]  /*3510*/  S2R R67, SR_TID.X ;  /* 0x0000000000437919 */ /* 0x000e620000002100 */
[----:B------:R-:W2:Y:S01]  /*3520*/  S2UR UR8, SR_CTAID.Y ;  /* 0x00000000000879c3 */ /* 0x000ea20000002600 */
[----:B------:R-:W2:Y:S01]  /*3530*/  LDCU.64 UR22, c[0x0][0x3a0] ;  /* 0x00007400ff1677ac */ /* 0x000ea20008000a00 */
[----:B------:R-:W3:Y:S06]  /*3540*/  LDCU.64 UR24, c[0x0][0x3d8] ;  /* 0x00007b00ff1877ac */ /* 0x000eec0008000a00 */
[----:B------:R-:W4:Y:S01]  /*3550*/  S2UR UR29, SR_CgaCtaId ;  /* 0x00000000001d79c3 */ /* 0x000f220000008800 */
[----:B------:R-:W-:Y:S01]  /*3560*/  UISETP.NE.AND UP0, UPT, UR12, 0x1, UPT ;  /* 0x000000010c00788c */ /* 0x000fe2000bf05270 */
[----:B------:R-:W-:Y:S01]  /*3570*/  UMOV UR28, 0x400 ;  /* 0x00000400001c7882 */ /* 0x000fe20000000000 */
[----:B------:R-:W0:Y:S04]  /*3580*/  LDCU UR46, c[0x0][0x394] ;  /* 0x00007280ff2e77ac */ /* 0x000e280008000800 */
[----:B------:R-:W-:Y:S01]  /*3590*/  PLOP3.LUT P1, PT, PT, PT, UP0, 0x80, 0x8 ;  /* 0x000000000008781c */ /* 0x000fe20003f2f008 */
[----:B------:R-:W0:Y:S03]  /*35a0*/  LDCU UR47, c[0x0][0x38c] ;  /* 0x00007180ff2f77ac */ /* 0x000e260008000800 */
[----:B------:R-:W-:Y:S01]  /*35b0*/  ISETP.EQ.AND P1, PT, R40, RZ, P1 ;  /* 0x000000ff2800720c */ /* 0x000fe20000f22270 */
[----:B------:R-:W0:Y:S01]  /*35c0*/  LDCU UR48, c[0x0][0x388] ;  /* 0x00007100ff3077ac */ /* 0x000e220008000800 */
[----:B--2---:R-:W-:Y:S01]  /*35d0*/  UIMAD.WIDE.U32 UR20, UR8, UR22, URZ ;  /* 0x00000016081472a5 */ /* 0x004fe2000f8e00ff */
[----:B------:R-:W2:Y:S03]  /*35e0*/  LDCU.64 UR30, c[0x0][0x3c0] ;  /* 0x00007800ff1e77ac */ /* 0x000ea60008000a00 */
[----:B------:R-:W-:Y:S01]  /*35f0*/  UIMAD UR19, UR8, UR23, UR21 ;  /* 0x00000017081372a4 */ /* 0x000fe2000f8e0215 */
[C---:B-1----:R-:W-:Y:S01]  /*3600*/  SHF.L.U32 R21, R67.reuse, 0x1, RZ ;  /* 0x0000000143157819 */ /* 0x042fe200000006ff */
[----:B----4-:R-:W-:Y:S01]  /*3610*/  ULEA UR28, UR29, UR28, 0x18 ;  /* 0x0000001c1d1c7291 */ /* 0x010fe2000f8ec0ff */
[C---:B------:R-:W-:Y:S01]  /*3620*/  LOP3.LUT R40, R67.reuse, 0x1f, RZ, 0xc0, !PT ;  /* 0x0000001f43287812 */ /* 0x040fe200078ec0ff */
[----:B---3--:R-:W-:Y:S01]  /*3630*/  UIMAD.WIDE.U32 UR22, UR8, UR24, URZ ;  /* 0x00000018081672a5 */ /* 0x008fe2000f8e00ff */
[C---:B------:R-:W-:Y:S01]  /*3640*/  ISETP.NE.AND P0, PT, R67.reuse, 0x7f, PT ;  /* 0x0000007f4300780c */ /* 0x040fe20003f05270 */
[----:B------:R-:W1:Y:S01]  /*3650*/  LDCU.64 UR32, c[0x0][0x440] ;  /* 0x00008800ff2077ac */ /* 0x000e620008000a00 */
[----:B------:R-:W-:Y:S01]  /*3660*/  LOP3.LUT R40, R40, 0x7c0, R21, 0xf8, !PT ;  /* 0x000007c028287812 */ /* 0x000fe200078ef815 */
[----:B------:R-:W-:Y:S01]  /*3670*/  HFMA2 R21, -RZ, RZ, 0, 0 ;  /* 0x00000000ff157431 */ /* 0x000fe200000001ff */
[C---:B------:R-:W-:Y:S01]  /*3680*/  ISETP.NE.AND P0, PT, R67.reuse, RZ, PT ;  /* 0x000000ff4300720c */ /* 0x040fe20003f05270 */
[----:B------:R-:W-:Y:S01]  /*3690*/  UIMAD UR25, UR8, UR25, UR23 ;  /* 0x00000019081972a4 */ /* 0x000fe2000f8e0217 */
[----:B------:R-:W-:Y:S01]  /*36a0*/  IADD3 R82, PT, PT, R67, 0x200, RZ ;  /* 0x0000020043527810 */ /* 0x000fe20007ffe0ff */
[----:B------:R-:W3:Y:S01]  /*36b0*/  LDCU.64 UR34, c[0x0][0x3a8] ;  /* 0x00007500ff2277ac */ /* 0x000ee20008000a00 */
[----:B------:R-:W-:Y:S01]  /*36c0*/  MOV R68, UR28 ;  /* 0x0000001c00447c02 */ /* 0x000fe20008000f00 */
[----:B------:R-:W4:Y:S01]  /*36d0*/  LDCU.64 UR36, c[0x0][0x450] ;  /* 0x00008a00ff2477ac */ /* 0x000f220008000a00 */
[----:B------:R-:W0:Y:S01]  /*36e0*/  LDCU.64 UR38, c[0x0][0x3e0] ;  /* 0x00007c00ff2677ac */ /* 0x000e220008000a00 */
[----:B------:R-:W0:Y:S01]  /*36f0*/  LDCU.64 UR40, c[0x0][0x4c0] ;  /* 0x00009800ff2877ac */ /* 0x000e220008000a00 */
[----:B------:R-:W0:Y:S01]  /*3700*/  LDCU.64 UR42, c[0x0][0x4d0] ;  /* 0x00009a00ff2a77ac */ /* 0x000e220008000a00 */
[----:B------:R-:W0:Y:S01]  /*3710*/  LDCU.64 UR44, c[0x0][0x538] ;  /* 0x0000a700ff2c77ac */ /* 0x000e220008000a00 */
[----:B--2---:R-:W-:-:S05]  /*3720*/  UMOV UR8, URZ ;  /* 0x000000ff00087c82 */ /* 0x004fca0008000000 */
.L_x_2685:
[----:B------:R-:W-:Y:S01]  /*3730*/  UIMAD.WIDE.U32 UR28, UR8, UR30, URZ ;  /* 0x0000001e081c72a5 */ /* 0x000fe2000f8e00ff */
[C---:B0-----:R-:W-:Y:S01]  /*3740*/  SHF.L.U32 R41, R67.reuse, 0x1, RZ ;  /* 0x0000000143297819 */ /* 0x041fe200000006ff */
[----:B------:R-:W2:Y:S01]  /*3750*/  LDL R88, [R1] ;  /* 0x0000000001587983 */ /* 0x000ea20000100800 */
[----:B------:R-:W-:Y:S01]  /*3760*/  LOP3.LUT R40, R67, 0x1f, RZ, 0xc0, !PT ;  /* 0x0000001f43287812 */ /* 0x000fe200078ec0ff */
[----:B------:R-:W-:Y:S02]  /*3770*/  UIMAD UR24, UR8, UR31, UR29 ;  /* 0x0000001f081872a4 */ /* 0x000fe4000f8e021d */
[----:B------:R-:W-:Y:S01]  /*3780*/  ULEA UR29, UP0, UR28, UR17, 0x1 ;  /* 0x000000111c1d7291 */ /* 0x000fe2000f8008ff */
[----:B------:R-:W-:-:S03]  /*3790*/  LOP3.LUT R40, R40, 0x7c0, R41, 0xf8, !PT ;  /* 0x000007c028287812 */ /* 0x000fc600078ef829 */
[----:B------:R-:W-:Y:S02]  /*37a0*/  ULEA.HI.X UR28, UR28, UR16, UR24, 0x1, UP0 ;  /* 0x000000101c1c7291 */ /* 0x000fe400080f0c18 */
[----:B------:R-:W-:-:S04]  /*37b0*/  MOV R44, UR29 ;  /* 0x0000001d002c7c02 */ /* 0x000fc80008000f00 */
[----:B------:R-:W-:-:S03]  /*37c0*/  MOV R45, UR28 ;  /* 0x0000001c002d7c02 */ /* 0x000fc60008000f00 */
[----:B------:R-:W-:-:S05]  /*37d0*/  IMAD.WIDE.U32 R44, R40, 0x10, R44 ;  /* 0x00000010282c7825 */ /* 0x000fca00078e002c */
[----:B------:R-:W5:Y:S04]  /*37e0*/  LDG.E.128 R40, desc[UR26][R44.64] ;  /* 0x0000001a2c287981 */ /* 0x000f68000c1e1d00 */
[----:B-1----:R-:W2:Y:S01]  /*37f0*/  LDG.E.128 R44, desc[UR26][R44.64+0x200] ;  /* 0x0002001a2c2c7981 */ /* 0x002ea2000c1e1d00 */
[----:B------:R-:W-:Y:S01]  /*3800*/  UMOV UR28, UR20 ;  /* 0x00000014001c7c82 */ /* 0x000fe20008000000 */
[----:B------:R-:W-:Y:S02]  /*3810*/  UMOV UR29, UR19 ;  /* 0x00000013001d7c82 */ /* 0x000fe40008000000 */
[----:B---3--:R-:W-:-:S04]  /*3820*/  UIMAD.WIDE.U32 UR28, UR8, UR34, UR28 ;  /* 0x00000022081c72a5 */ /* 0x008fc8000f8e001c */
[----:B------:R-:W-:Y:S02]  /*3830*/  UIMAD UR24, UR8, UR35, UR29 ;  /* 0x00000023081872a4 */ /* 0x000fe4000f8e021d */
[----:B-1----:R-:W-:-:S04]  /*3840*/  ULEA UR29, UP0, UR28, UR32, 0x2 ;  /* 0x000000201c1d7291 */ /* 0x002fc8000f8010ff */
[----:B------:R-:W-:Y:S02]  /*3850*/  ULEA.HI.X UR28, UR28, UR33, UR24, 0x2, UP0 ;  /* 0x000000211c1c7291 */ /* 0x000fe400080f1418 */
[----:B------:R-:W-:-:S04]  /*3860*/  MOV R70, UR29 ;  /* 0x0000001d00467c02 */ /* 0x000fc80008000f00 */
[----:B------:R-:W-:-:S05]  /*3870*/  MOV R71, UR28 ;  /* 0x0000001c00477c02 */ /* 0x000fca0008000f00 */
[----:B------:R0:W3:Y:S01]  /*3880*/  LDG.E R69, desc[UR26][R70.64] ;  /* 0x0000001a46457981 */ /* 0x0000e2000c1e1900 */
        /* <DEDUP_REMOVED lines=8> */
[----:B--2---:R-:W-:Y:S01]  /*3910*/  STS.128 [R66+0x200], R44 ;  /* 0x0002002c42007388 */ /* 0x004fe20000000c00 */
[----:B------:R-:W-:-:S03]  /*3920*/  NOP ;  /* 0x0000000000007918 */ /* 0x000fc60000000000 */
[----:B------:R0:W2:Y:S04]  /*3930*/  LDG.E R83, desc[UR26][R70.64] ;  /* 0x0000001a46537981 */ /* 0x0000a8000c1e1900 */
[----:B------:R-:W1:Y:S04]  /*3940*/  LDS.128 R40, [R65] ;  /* 0x0000000041287984 */ /* 0x000e680000000c00 */
[----:B------:R-:W4:Y:S01]  /*3950*/  LDS.128 R44, [R65+0x10] ;  /* 0x00001000412c7984 */ /* 0x000f220000000c00 */
[----:B---3--:R-:W-:Y:S01]  /*3960*/  R2UR UR29, R69 ;  /* 0x00000000451d72ca */ /* 0x008fe200000e0000 */
[----:B------:R-:W-:-:S04]  /*3970*/  USHF.L.U32 UR28, UR12, 0x8, URZ ;  /* 0x000000080c1c7899 */ /* 0x000fc800080006ff */
[----:B------:R-:W-:-:S08]  /*3980*/  UIADD3 UR24, UPT, UPT, UR28, -0x100, URZ ;  /* 0xffffff001c187890 */ /* 0x000fd0000fffe0ff */
[----:B------:R-:W-:Y:S01]  /*3990*/  MOV R85, UR29 ;  /* 0x0000001d00557c02 */ /* 0x000fe20008000f00 */
[----:B------:R-:W-:-:S04]  /*39a0*/  ULOP3.LUT UR24, UR24, 0x100, URZ, 0xc0, !UPT ;  /* 0x0000010018187892 */ /* 0x000fc8000f8ec0ff */
[----:B------:R-:W-:Y:S01]  /*39b0*/  FMUL.FTZ R85, R85, 1.4426950216293334961 ;  /* 0x3fb8aa3b55557820 */ /* 0x000fe20000410000 */
[----:B------:R-:W-:-:S03]  /*39c0*/  UIADD3 UR24, UPT, UPT, UR24, UR8, URZ ;  /* 0x0000000818187290 */ /* 0x000fc6000fffe0ff */
[C---:B------:R-:W-:Y:S01]  /*39d0*/  FMUL.FTZ R135, R85.reuse, R58 ;  /* 0x0000003a55877220 */ /* 0x040fe20000410000 */
[C---:B0-----:R-:W-:Y:S01]  /*39e0*/  FMUL.FTZ R71, R85.reuse, R57 ;  /* 0x0000003955477220 */ /* 0x041fe20000410000 */
        /* <DEDUP_REMOVED lines=12> */
[----:B------:R-:W-:Y:S01]  /*3ab0*/  MOV R81, UR24 ;  /* 0x0000001800517c02 */ /* 0x000fe20008000f00 */
[C---:B------:R-:W-:Y:S01]  /*3ac0*/  FMUL.FTZ R84, R85.reuse, R53 ;  /* 0x0000003555547220 */ /* 0x040fe20000410000 */
[C---:B------:R-:W-:Y:S01]  /*3ad0*/  FMUL.FTZ R86, R85.reuse, R49 ;  /* 0x0000003155567220 */ /* 0x040fe20000410000 */
[----:B------:R-:W-:Y:S01]  /*3ae0*/  FMUL.FTZ R87, R85, R35 ;  /* 0x0000002355577220 */ /* 0x000fe20000410000 */
[----:B------:R-:W-:Y:S01]  /*3af0*/  ISETP.NE.AND P2, PT, R67, 0x7f, PT ;  /* 0x0000007f4300780c */ /* 0x000fe20003f45270 */
[--C-:B-1----:R-:W-:Y:S01]  /*3b00*/  HADD2.F32 R70, -RZ, R40.reuse.H0_H0 ;  /* 0x20000028ff467230 */ /* 0x102fe20000004100 */
[----:B------:R-:W-:Y:S01]  /*3b10*/  SEL R81, R81, R82, !P0 ;  /* 0x0000005251517207 */ /* 0x000fe20004000000 */
[----:B------:R-:W-:-:S02]  /*3b20*/  HADD2.F32 R73, -RZ, R40.H1_H1 ;  /* 0x30000028ff497230 */ /* 0x000fc40000004100 */
[--C-:B------:R-:W-:Y:S01]  /*3b30*/  HADD2.F32 R72, -RZ, R41.reuse.H0_H0 ;  /* 0x20000029ff487230 */ /* 0x100fe20000004100 */
[----:B------:R1:W3:Y:S01]  /*3b40*/  MUFU.EX2 R40, R78 ;  /* 0x0000004e00287308 */ /* 0x0002e20000000800 */
        /* <DEDUP_REMOVED lines=30> */
[-C--:B--2---:R-:W-:Y:S01]  /*3d30*/  FMUL.FTZ R115, R88, R83.reuse ;  /* 0x0000005358737220 */ /* 0x084fe20000410000 */
        /* <DEDUP_REMOVED lines=26> */
.L_x_2642:
[----:B------:R-:W-:-:S06]  /*3ee0*/  LEA R95, R67, R68, 0x2 ;  /* 0x00000044435f7211 */ /* 0x000fcc00078e10ff */
[----:B------:R-:W0:Y:S02]  /*3ef0*/  LDS R95, [R95+0x43e4] ;  /* 0x0043e4005f5f7984 */ /* 0x000e240000000800 */
.L_x_2643:
[----:B------:R-:W-:Y:S05]  /*3f00*/  BSYNC.RECONVERGENT B0 ;  /* 0x0000000000007941 */ /* 0x000fea0003800200 */
.L_x_2641:
        /* <DEDUP_REMOVED lines=123> */
.L_x_2703:
[----:B------:R-:W0:Y:S01]  /*46c0*/  S2R R89, SR_LANEID ;  /* 0x0000000000597919 */ /* 0x000e220000000000 */
[----:B----4-:R-:W-:Y:S01]  /*46d0*/  FFMA.FTZ R88, R68, R88, R156 ;  /* 0x0000005844587223 */ /* 0x010fe2000001009c */
[----:B------:R-:W-:Y:S01]  /*46e0*/  UMOV UR24, 0xffffffff ;  /* 0xffffffff00187882 */ /* 0x000fe20000000000 */
[----:B0-----:R-:W-:-:S04]  /*46f0*/  ISETP.GE.AND P2, PT, R89, 0x10, PT ;  /* 0x000000105900780c */ /* 0x001fc80003f46270 */
[----:B------:R-:W-:-:S09]  /*4700*/  FSEL R157, R156, R88, !P2 ;  /* 0x000000589c9d7208 */ /* 0x000fd20005000000 */
[----:B--23--:R-:W-:Y:S01]  /*4710*/  @P2 FMUL.FTZ R68, R68, R154 ;  /* 0x0000009a44442220 */ /* 0x00cfe20000410000 */
[----:B------:R-:W-:Y:S06]  /*4720*/  BRA.DIV UR24, `(.L_x_2646) ;  /* 0x0000004618307947 */ /* 0x000fec000b800000 */
.L_x_2706:
[----:B------:R-:W-:-:S03]  /*4730*/  UMOV UR24, 0xffffffff ;  /* 0xffffffff00187882 */ /* 0x000fc60000000000 */
[----:B------:R-:W-:Y:S05]  /*4740*/  BRA.DIV UR24, `(.L_x_2647) ;  /* 0x0000004618507947 */ /* 0x000fea000b800000 */
.L_x_2709:
[----:B------:R-:W-:-:S03]  /*4750*/  UMOV UR24, 0xffffffff ;  /* 0xffffffff00187882 */ /* 0x000fc60000000000 */
[----:B------:R-:W-:Y:S05]  /*4760*/  BRA.DIV UR24, `(.L_x_2648) ;  /* 0x0000004618707947 */ /* 0x000fea000b800000 */
[----:B------:R-:W0:Y:S04]  /*4770*/  SHFL.UP PT, R68, R68, 0x1, RZ ;  /* 0x0420000044447989 */ /* 0x000e2800000e00ff */
[----:B------:R-:W2:Y:S04]  /*4780*/  SHFL.UP PT, R157, R157, 0x1, RZ ;  /* 0x042000009d9d7989 */ /* 0x000ea800000e00ff */
[----:B-----5:R-:W3:Y:S04]  /*4790*/  SHFL.IDX PT, R46, R46, RZ, 0x1f ;  /* 0x00001fff2e2e7589 */ /* 0x020ee800000e0000 */
[----:B------:R-:W4:Y:S02]  /*47a0*/  SHFL.IDX PT, R47, R47, RZ, 0x1f ;  /* 0x00001fff2f2f7589 */ /* 0x000f2400000e0000 */
.L_x_2715:
        /* <DEDUP_REMOVED lines=12> */
.L_x_2644:
        /* <DEDUP_REMOVED lines=124> */
.L_x_2732:
        /* <DEDUP_REMOVED lines=14> */
.L_x_2649:
        /* <DEDUP_REMOVED lines=8> */
[----:B------:R-:W-:Y:S01]  /*5190*/  SHF.L.U32 R86, R67, 0x4, RZ ;  /* 0x0000000443567819 */ /* 0x000fe200000006ff */
[----:B------:R-:W-:Y:S01]  /*51a0*/  FFMA.FTZ R122, R75, -R122, R138 ;  /* 0x8000007a4b7a7223 */ /* 0x000fe2000001008a */
[----:B------:R-:W-:Y:S01]  /*51b0*/  LEA R82, R82, R68, 0x3 ;  /* 0x0000004452527211 */ /* 0x000fe200078e18ff */
[----:B------:R-:W-:Y:S01]  /*51c0*/  BAR.SYNC.DEFER_BLOCKING 0x0 ;  /* 0x0000000000007b1d */ /* 0x000fe20000010000 */
[----:B------:R-:W-:Y:S01]  /*51d0*/  LEA.HI R87, R86, R86, RZ, 0x1b ;  /* 0x0000005656577211 */ /* 0x000fe200078fd8ff */
        /* <DEDUP_REMOVED lines=8> */
[----:B------:R-:W-:Y:S01]  /*5260*/  FFMA.FTZ R130, R91, -R130, R147 ;  /* 0x800000825b827223 */ /* 0x000fe20000010093 */
[----:B------:R-:W-:Y:S01]  /*5270*/  ULEA UR28, UR12, 0xfffff800, 0xb ;  /* 0xfffff8000c1c7891 */ /* 0x000fe2000f8e58ff */
[----:B------:R-:W-:Y:S01]  /*5280*/  FFMA.FTZ R131, R45, -R131, R148 ;  /* 0x800000832d837223 */ /* 0x000fe20000010094 */
        /* <DEDUP_REMOVED lines=15> */
[----:B------:R-:W-:Y:S02]  /*5380*/  @!P2 LEA R105, R105, R68, 0x3 ;  /* 0x000000446969a211 */ /* 0x000fe400078e18ff */
[----:B------:R-:W-:Y:S01]  /*5390*/  LOP3.LUT R106, R67, UR28, RZ, 0xfc, !PT ;  /* 0x0000001c436a7c12 */ /* 0x000fe2000f8efcff */
[----:B------:R-:W-:Y:S01]  /*53a0*/  FFMA.FTZ R78, R78, R80, R108 ;  /* 0x000000504e4e7223 */ /* 0x000fe2000001006c */
[----:B------:R-:W-:Y:S01]  /*53b0*/  FMUL.FTZ R108, R99, UR29 ;  /* 0x0000001d636c7c20 */ /* 0x000fe20008410000 */
[----:B-1----:R1:W-:Y:S01]  /*53c0*/  @!P2 STS.64 [R105+0x45e0], R46 ;  /* 0x0045e02e6900a388 */ /* 0x0023e20000000a00 */
[----:B------:R-:W-:Y:S01]  /*53d0*/  IADD3 R106, PT, PT, -R106, UR48, RZ ;  /* 0x000000306a6a7c10 */ /* 0x000fe2000fffe1ff */
[----:B------:R-:W-:Y:S01]  /*53e0*/  FFMA.FTZ R42, R42, R78, R109 ;  /* 0x0000004e2a2a7223 */ /* 0x000fe2000001006d */
[----:B------:R-:W-:Y:S02]  /*53f0*/  FMUL.FTZ R109, R93, R32 ;  /* 0x000000205d6d7220 */ /* 0x000fe40000410000 */
[----:B------:R-:W-:Y:S01]  /*5400*/  ISETP.GE.AND P6, PT, R106, 0x1, PT ;  /* 0x000000016a00780c */ /* 0x000fe20003fc6270 */
[----:B------:R-:W-:Y:S01]  /*5410*/  FFMA.FTZ R110, R41, R42, R110 ;  /* 0x0000002a296e7223 */ /* 0x000fe2000001006e */
[----:B------:R-:W-:Y:S01]  /*5420*/  FMUL.FTZ R103, R42, R54 ;  /* 0x000000362a677220 */ /* 0x000fe20000410000 */
[----:B------:R-:W-:-:S02]  /*5430*/  ISETP.GE.AND P4, PT, R106, 0x101, PT ;  /* 0x000001016a00780c */ /* 0x000fc40003f86270 */
[----:B------:R-:W-:Y:S01]  /*5440*/  FFMA.FTZ R112, R40, R110, R112 ;  /* 0x0000006e28707223 */ /* 0x000fe20000010070 */
[----:B------:R-:W-:Y:S01]  /*5450*/  FMUL.FTZ R96, R110, R55 ;  /* 0x000000376e607220 */ /* 0x000fe20000410000 */
[----:B-1----:R-:W-:Y:S01]  /*5460*/  FMUL.FTZ R105, R80, R49 ;  /* 0x0000003150697220 */ /* 0x002fe20000410000 */
[----:B------:R-:W-:Y:S01]  /*5470*/  FMUL.FTZ R46, R90, R35 ;  /* 0x000000235a2e7220 */ /* 0x000fe20000410000 */
[----:B------:R-:W-:Y:S01]  /*5480*/  ISETP.GE.AND P5, PT, R106, 0x181, PT ;  /* 0x000001816a00780c */ /* 0x000fe20003fa6270 */
[----:B------:R-:W-:Y:S01]  /*5490*/  FMUL.FTZ R47, R61, R96 ;  /* 0x000000603d2f7220 */ /* 0x000fe20000410000 */
[----:B------:R-:W-:Y:S01]  /*54a0*/  FMUL.FTZ R107, R52, R105 ;  /* 0x00000069346b7220 */ /* 0x000fe20000410000 */
[----:B--2---:R-:W-:Y:S01]  /*54b0*/  FFMA.FTZ R135, R84, R135, RZ ;  /* 0x0000008754877223 */ /* 0x004fe200000100ff */
[----:B------:R-:W-:Y:S01]  /*54c0*/  FFMA.FTZ R84, R69, R112, R113 ;  /* 0x0000007045547223 */ /* 0x000fe20000010071 */
[----:B------:R-:W-:Y:S02]  /*54d0*/  LEA.HI R69, R67, R86, RZ, 0x1f ;  /* 0x0000005643457211 */ /* 0x000fe400078ff8ff */
[----:B------:R-:W-:Y:S01]  /*54e0*/  FFMA.FTZ R135, R165, R136, R135 ;  /* 0x00000088a5877223 */ /* 0x000fe20000010087 */
[----:B------:R-:W-:Y:S01]  /*54f0*/  FFMA.FTZ R71, R71, R84, R115 ;  /* 0x0000005447477223 */ /* 0x000fe20000010073 */
[----:B------:R-:W-:Y:S01]  /*5500*/  FMUL.FTZ R88, R84, R57 ;  /* 0x0000003954587220 */ /* 0x000fe20000410000 */
[----:B------:R-:W-:Y:S01]  /*5510*/  LEA R104, R69, R68, 0x2 ;  /* 0x0000004445687211 */ /* 0x000fe200078e10ff */
[----:B------:R-:W-:Y:S01]  /*5520*/  FFMA.FTZ R135, R164, R137, R135 ;  /* 0x00000089a4877223 */ /* 0x000fe20000010087 */
[----:B------:R-:W-:-:S03]  /*5530*/  FMUL.FTZ R40, R71, R58 ;  /* 0x0000003a47287220 */ /* 0x000fc60000410000 */
[----:B------:R-:W-:Y:S01]  /*5540*/  FFMA.FTZ R135, R161, R138, R135 ;  /* 0x0000008aa1877223 */ /* 0x000fe20000010087 */
[----:B------:R-:W-:-:S03]  /*5550*/  FMUL.FTZ R69, R64, R40 ;  /* 0x0000002840457220 */ /* 0x000fc60000410000 */
[----:B------:R-:W-:Y:S02]  /*5560*/  FFMA.FTZ R82, R160, R139, R135 ;  /* 0x0000008ba0527223 */ /* 0x000fe40000010087 */
[----:B------:R1:W-:Y:S02]  /*5570*/  STS [R104+0x1090], R69 ;  /* 0x0010904568007388 */ /* 0x0003e40000000800 */
[----:B------:R-:W-:-:S04]  /*5580*/  FFMA.FTZ R85, R159, R140, R82 ;  /* 0x0000008c9f557223 */ /* 0x000fc80000010052 */
[----:B------:R-:W-:-:S04]  /*5590*/  FFMA.FTZ R85, R158, R141, R85 ;  /* 0x0000008d9e557223 */ /* 0x000fc80000010055 */
[----:B------:R-:W-:Y:S01]  /*55a0*/  FFMA.FTZ R82, R152, R142, R85 ;  /* 0x0000008e98527223 */ /* 0x000fe20000010055 */
[----:B-1----:R-:W-:Y:S01]  /*55b0*/  FMUL.FTZ R69, R60, R103 ;  /* 0x000000673c457220 */ /* 0x002fe20000410000 */
[----:B------:R-:W-:Y:S02]  /*55c0*/  FMUL.FTZ R104, R99, R16 ;  /* 0x0000001063687220 */ /* 0x000fe40000410000 */
[----:B------:R-:W-:-:S04]  /*55d0*/  FFMA.FTZ R85, R29, R144, R82 ;  /* 0x000000901d557223 */ /* 0x000fc80000010052 */
[----:B------:R-:W-:-:S04]  /*55e0*/  FFMA.FTZ R82, R28, R145, R85 ;  /* 0x000000911c527223 */ /* 0x000fc80000010055 */
[----:B------:R-:W-:-:S04]  /*55f0*/  FFMA.FTZ R85, R27, R146, R82 ;  /* 0x000000921b557223 */ /* 0x000fc80000010052 */
[----:B------:R-:W-:Y:S01]  /*5600*/  FFMA.FTZ R82, R26, R147, R85 ;  /* 0x000000931a527223 */ /* 0x000fe20000010055 */
[C---:B------:R-:W-:Y:S01]  /*5610*/  FFMA.FTZ R85, R118.reuse, -R134, R151 ;  /* 0x8000008676557223 */ /* 0x040fe20000010097 */
[----:B------:R-:W-:Y:S02]  /*5620*/  FMUL.FTZ R118, R118, R95 ;  /* 0x0000005f76767220 */ /* 0x000fe40000410000 */
[----:B------:R-:W-:-:S04]  /*5630*/  FFMA.FTZ R41, R25, R148, R82 ;  /* 0x0000009419297223 */ /* 0x000fc80000010052 */
[----:B------:R-:W-:-:S04]  /*5640*/  FFMA.FTZ R82, R24, R149, R41 ;  /* 0x0000009518527223 */ /* 0x000fc80000010029 */
[----:B------:R-:W-:Y:S01]  /*5650*/  FFMA.FTZ R41, R23, R150, R82 ;  /* 0x0000009617297223 */ /* 0x000fe20000010052 */
[----:B------:R-:W-:Y:S01]  /*5660*/  LEA R82, R87, R68, 0x2 ;  /* 0x0000004457527211 */ /* 0x000fe200078e10ff */
[----:B------:R-:W-:Y:S02]  /*5670*/  FMUL.FTZ R87, R112, R56 ;  /* 0x0000003870577220 */ /* 0x000fe40000410000 */
[----:B------:R-:W-:Y:S01]  /*5680*/  FFMA.FTZ R86, R22, R151, R41 ;  /* 0x0000009716567223 */ /* 0x000fe20000010029 */
[----:B------:R-:W-:Y:S01]  /*5690*/  FFMA.FTZ R41, R121, R40, RZ ;  /* 0x0000002879297223 */ /* 0x000fe200000100ff */
[-C--:B------:R-:W-:Y:S01]  /*56a0*/  FMUL.FTZ R89, R62, R87.reuse ;  /* 0x000000573e597220 */ /* 0x080fe20000410000 */
[----:B------:R1:W-:Y:S02]  /*56b0*/  STS [R82+0x109c], R47 ;  /* 0x00109c2f52007388 */ /* 0x0003e40000000800 */
[-C--:B------:R-:W-:Y:S01]  /*56c0*/  FFMA.FTZ R40, R120, R88.reuse, R41 ;  /* 0x0000005878287223 */ /* 0x080fe20000010029 */
[----:B------:R-:W-:Y:S01]  /*56d0*/  FMUL.FTZ R41, R63, R88 ;  /* 0x000000583f297220 */ /* 0x000fe20000410000 */
[----:B------:R2:W-:Y:S01]  /*56e0*/  STS [R82+0x1098], R89 ;  /* 0x0010985952007388 */ /* 0x0005e20000000800 */
[----:B------:R-:W-:Y:S01]  /*56f0*/  FMUL.FTZ R88, R97, R8 ;  /* 0x0000000861587220 */ /* 0x000fe20000410000 */
[----:B------:R-:W-:Y:S01]  /*5700*/  FFMA.FTZ R87, R119, R87, R40 ;  /* 0x0000005777577223 */ /* 0x000fe20000010028 */
[----:B------:R-:W-:Y:S01]  /*5710*/  FMUL.FTZ R40, R78, R53 ;  /* 0x000000354e287220 */ /* 0x000fe20000410000 */
[----:B------:R-:W-:Y:S01]  /*5720*/  STS [R82+0x1094], R41 ;  /* 0x0010942952007388 */ /* 0x000fe20000000800 */
[----:B------:R-:W-:Y:S01]  /*5730*/  FMUL.FTZ R113, R34, R88 ;  /* 0x0000005822717220 */ /* 0x000fe20000410000 */
[----:B------:R-:W-:Y:S01]  /*5740*/  FFMA.FTZ R96, R122, R96, R87 ;  /* 0x000000607a607223 */ /* 0x000fe20000010057 */
[----:B------:R-:W-:Y:S01]  /*5750*/  FMUL.FTZ R87, R59, R40 ;  /* 0x000000283b577220 */ /* 0x000fe20000410000 */
[----:B------:R3:W-:Y:S01]  /*5760*/  STS [R82+0x10a0], R69 ;  /* 0x0010a04552007388 */ /* 0x0007e20000000800 */
[----:B-1----:R-:W-:Y:S01]  /*5770*/  FMUL.FTZ R47, R50, R109 ;  /* 0x0000006d322f7220 */ /* 0x002fe20000410000 */
[----:B------:R-:W-:Y:S01]  /*5780*/  FFMA.FTZ R103, R123, R103, R96 ;  /* 0x000000677b677223 */ /* 0x000fe20000010060 */
[----:B--2---:R-:W-:Y:S01]  /*5790*/  FMUL.FTZ R89, R51, R46 ;  /* 0x0000002e33597220 */ /* 0x004fe20000410000 */
[----:B------:R-:W-:Y:S01]  /*57a0*/  FMUL.FTZ R96, R101, R30 ;  /* 0x0000001e65607220 */ /* 0x000fe20000410000 */
[----:B------:R1:W-:Y:S01]  /*57b0*/  STS [R82+0x10a4], R87 ;  /* 0x0010a45752007388 */ /* 0x0003e20000000800 */
[----:B------:R-:W-:Y:S01]  /*57c0*/  FFMA.FTZ R40, R124, R40, R103 ;  /* 0x000000287c287223 */ /* 0x000fe20000010067 */
[----:B------:R-:W-:-:S02]  /*57d0*/  FMUL.FTZ R103, R100, R20 ;  /* 0x0000001464677220 */ /* 0x000fc40000410000 */
[----:B------:R2:W-:Y:S01]  /*57e0*/  STS [R82+0x10b0], R47 ;  /* 0x0010b02f52007388 */ /* 0x0005e20000000800 */
[----:B------:R-:W-:Y:S01]  /*57f0*/  FFMA.FTZ R105, R125, R105, R40 ;  /* 0x000000697d697223 */ /* 0x000fe20000010028 */
[----:B---3--:R-:W-:Y:S01]  /*5800*/  FMUL.FTZ R69, R102, R31 ;  /* 0x0000001f66457220 */ /* 0x008fe20000410000 */
[----:B------:R-:W0:Y:S01]  /*5810*/  LDC.64 R40, c[0x0][0x4b8] ;  /* 0x00012e00ff287b82 */ /* 0x000e220000000a00 */
[----:B------:R3:W-:Y:S01]  /*5820*/  STS [R82+0x10ac], R89 ;  /* 0x0010ac5952007388 */ /* 0x0007e20000000800 */
[----:B------:R-:W-:Y:S01]  /*5830*/  FFMA.FTZ R46, R126, R46, R105 ;  /* 0x0000002e7e2e7223 */ /* 0x000fe20000010069 */
[----:B-1----:R-:W-:Y:S01]  /*5840*/  FMUL.FTZ R87, R48, R69 ;  /* 0x0000004530577220 */ /* 0x002fe20000410000 */
[----:B------:R-:W-:Y:S01]  /*5850*/  FMUL.FTZ R105, R38, R103 ;  /* 0x0000006726697220 */ /* 0x000fe20000410000 */
[----:B------:R1:W-:Y:S01]  /*5860*/  STS [R82+0x10a8], R107 ;  /* 0x0010a86b52007388 */ /* 0x0003e20000000800 */
[----:B------:R-:W-:Y:S01]  /*5870*/  FFMA.FTZ R109, R127, R109, R46 ;  /* 0x0000006d7f6d7223 */ /* 0x000fe2000001002e */
[----:B--2---:R-:W-:-:S02]  /*5880*/  MOV R47, RZ ;  /* 0x000000ff002f7202 */ /* 0x004fc40000000f00 */
[----:B------:R2:W-:Y:S01]  /*5890*/  STS [R82+0x10b4], R87 ;  /* 0x0010b45752007388 */ /* 0x0005e20000000800 */
[----:B------:R-:W-:Y:S01]  /*58a0*/  FFMA.FTZ R46, R128, R69, R109 ;  /* 0x00000045802e7223 */ /* 0x000fe2000001006d */
[----:B---3--:R-:W-:Y:S01]  /*58b0*/  FMUL.FTZ R89, R39, R96 ;  /* 0x0000006027597220 */ /* 0x008fe20000410000 */
[----:B------:R-:W-:Y:S01]  /*58c0*/  FMUL.FTZ R109, R98, R12 ;  /* 0x0000000c626d7220 */ /* 0x000fe20000410000 */
[----:B------:R-:W-:Y:S01]  /*58d0*/  STS [R82+0x10bc], R105 ;  /* 0x0010bc6952007388 */ /* 0x000fe20000000800 */
[----:B------:R-:W-:Y:S01]  /*58e0*/  FFMA.FTZ R69, R129, R96, R46 ;  /* 0x0000006081457223 */ /* 0x000fe2000001002e */
[----:B------:R-:W-:Y:S01]  /*58f0*/  MOV R46, R67 ;  /* 0x00000043002e7202 */ /* 0x000fe20000000f00 */
[----:B------:R-:W-:Y:S01]  /*5900*/  FMUL.FTZ R96, R95, R4 ;  /* 0x000000045f607220 */ /* 0x000fe20000410000 */
[----:B-1----:R-:W-:Y:S01]  /*5910*/  FMUL.FTZ R107, R37, R104 ;  /* 0x00000068256b7220 */ /* 0x002fe20000410000 */
[----:B------:R-:W-:Y:S01]  /*5920*/  FMUL.FTZ R111, R36, R109 ;  /* 0x0000006d246f7220 */ /* 0x000fe20000410000 */
[----:B------:R-:W-:Y:S01]  /*5930*/  STS [R82+0x10b8], R89 ;  /* 0x0010b85952007388 */ /* 0x000fe20000000800 */
[----:B--2---:R-:W-:-:S03]  /*5940*/  FMUL.FTZ R87, R33, R96 ;  /* 0x0000006021577220 */ /* 0x004fc60000410000 */
[----:B------:R1:W-:Y:S01]  /*5950*/  STS [R82+0x10c0], R107 ;  /* 0x0010c06b52007388 */ /* 0x0003e20000000800 */
[----:B0-----:R-:W-:-:S04]  /*5960*/  IMAD.WIDE.U32 R46, R40, UR24, R46 ;  /* 0x00000018282e7c25 */ /* 0x001fc8000f8e002e */
[----:B------:R-:W-:Y:S01]  /*5970*/  FFMA.FTZ R40, R130, R103, R69 ;  /* 0x0000006782287223 */ /* 0x000fe20000010045 */
[----:B------:R-:W-:Y:S01]  /*5980*/  MOV R69, UR40 ;  /* 0x0000002800457c02 */ /* 0x000fe20008000f00 */
[----:B------:R-:W-:Y:S01]  /*5990*/  STS [R82+0x10c4], R111 ;  /* 0x0010c46f52007388 */ /* 0x000fe20000000800 */
[----:B------:R-:W-:Y:S01]  /*59a0*/  IMAD R47, R41, UR24, R47 ;  /* 0x00000018292f7c24 */ /* 0x000fe2000f8e022f */
[----:B------:R-:W-:Y:S01]  /*59b0*/  USHF.R.S32.HI UR24, URZ, 0x1f, UR9 ;  /* 0x0000001fff187899 */ /* 0x000fe20008011409 */
[----:B------:R-:W-:Y:S01]  /*59c0*/  FFMA.FTZ R41, R131, R104, R40 ;  /* 0x0000006883297223 */ /* 0x000fe20000010028 */
[----:B------:R-:W-:Y:S01]  /*59d0*/  STS [R82+0x10c8], R113 ;  /* 0x0010c87152007388 */ /* 0x000fe20000000800 */
[----:B------:R-:W-:Y:S01]  /*59e0*/  IMAD.WIDE.U32 R46, R69, UR9, R46 ;  /* 0x00000009452e7c25 */ /* 0x000fe2000f8e002e */
[----:B------:R-:W-:-:S03]  /*59f0*/  UIMAD UR24, UR24, UR40, URZ ;  /* 0x00000028181872a4 */ /* 0x000fc6000f8e02ff */
[----:B------:R-:W-:Y:S01]  /*5a00*/  FMUL.FTZ R69, R92, R97 ;  /* 0x000000615c457220 */ /* 0x000fe20000410000 */
[----:B------:R0:W-:Y:S01]  /*5a10*/  STS [R82+0x10cc], R87 ;  /* 0x0010cc5752007388 */ /* 0x0001e20000000800 */
[----:B------:R-:W-:Y:S01]  /*5a20*/  FMUL.FTZ R104, R97, UR29 ;  /* 0x0000001d61687c20 */ /* 0x000fe20008410000 */
[----:B------:R-:W-:Y:S01]  /*5a30*/  UIMAD UR24, UR9, UR41, UR24 ;  /* 0x00000029091872a4 */ /* 0x000fe2000f8e0218 */
[----:B------:R-:W-:Y:S01]  /*5a40*/  IADD3 R40, P3, PT, R46, UR28, RZ ;  /* 0x0000001c2e287c10 */ /* 0x000fe2000ff7e0ff */
[----:B------:R-:W-:Y:S01]  /*5a50*/  FFMA.FTZ R92, R132, R109, R41 ;  /* 0x0000006d845c7223 */ /* 0x000fe20000010029 */
[----:B------:R-:W-:Y:S01]  /*5a60*/  IADD3 R46, PT, PT, R67, 0x80, RZ ;  /* 0x00000080432e7810 */ /* 0x000fe20007ffe0ff */
[----:B-1----:R-:W-:Y:S01]  /*5a70*/  FMUL.FTZ R107, R94, R98 ;  /* 0x000000625e6b7220 */ /* 0x002fe20000410000 */
[----:B------:R-:W-:Y:S01]  /*5a80*/  FMUL.FTZ R109, R98, UR29 ;  /* 0x0000001d626d7c20 */ /* 0x000fe20008410000 */
[----:B------:R-:W-:Y:S01]  /*5a90*/  IADD3.X R41, PT, PT, R47, UR24, RZ, P3, !PT ;  /* 0x000000182f297c10 */ /* 0x000fe20009ffe4ff */
[C---:B------:R-:W-:Y:S01]  /*5aa0*/  FFMA.FTZ R92, R133.reuse, R88, R92 ;  /* 0x00000058855c7223 */ /* 0x040fe2000001005c */
[----:B------:R-:W-:Y:S01]  /*5ab0*/  MOV R47, UR42 ;  /* 0x0000002a002f7c02 */ /* 0x000fe20008000f00 */
[----:B0-----:R-:W-:Y:S01]  /*5ac0*/  FMUL.FTZ R87, R133, R104 ;  /* 0x0000006885577220 */ /* 0x001fe20000410000 */
[----:B------:R-:W-:Y:S01]  /*5ad0*/  FMUL.FTZ R104, R95, UR29 ;  /* 0x0000001d5f687c20 */ /* 0x000fe20008410000 */
[----:B------:R-:W-:Y:S01]  /*5ae0*/  LEA.HI R89, R46, R67, RZ, 0x1b ;  /* 0x000000432e597211 */ /* 0x000fe200078fd8ff */
[----:B------:R-:W-:Y:S01]  /*5af0*/  FMUL.FTZ R105, R100, UR29 ;  /* 0x0000001d64697c20 */ /* 0x000fe20008410000 */
[----:B------:R-:W-:Y:S01]  /*5b00*/  MOV R95, UR43 ;  /* 0x0000002b005f7c02 */ /* 0x000fe20008000f00 */
[----:B------:R-:W-:Y:S01]  /*5b10*/  IMAD.WIDE.U32 R46, R47, UR8, R40 ;  /* 0x000000082f2e7c25 */ /* 0x000fe2000f8e0028 */
[----:B------:R-:W-:-:S03]  /*5b20*/  IADD3 R82, PT, PT, R67, 0x100, RZ ;  /* 0x0000010043527810 */ /* 0x000fc60007ffe0ff */
[----:B------:R-:W-:Y:S01]  /*5b30*/  FMUL.FTZ R104, R85, R104 ;  /* 0x0000006855687220 */ /* 0x000fe20000410000 */
[----:B------:R-:W-:Y:S01]  /*5b40*/  LEA R89, R89, R68, 0x2 ;  /* 0x0000004459597211 */ /* 0x000fe200078e10ff */
[----:B------:R-:W-:Y:S01]  /*5b50*/  BAR.SYNC.DEFER_BLOCKING 0x0 ;  /* 0x0000000000007b1d */ /* 0x000fe20000010000 */
[----:B------:R-:W-:Y:S01]  /*5b60*/  IMAD R41, R95, UR8, R47 ;  /* 0x000000085f297c24 */ /* 0x000fe2000f8e022f */
[----:B------:R-:W-:Y:S01]  /*5b70*/  LEA R40, P3, R46, UR44, 0x2 ;  /* 0x0000002c2e287c11 */ /* 0x000fe2000f8610ff */
[----:B------:R-:W-:Y:S01]  /*5b80*/  FFMA.FTZ R85, R85, R96, R92 ;  /* 0x0000006055557223 */ /* 0x000fe2000001005c */
        /* <DEDUP_REMOVED lines=10> */
[----:B------:R-:W-:Y:S01]  /*5c30*/  ISETP.GE.AND P3, PT, R106, 0x81, PT ;  /* 0x000000816a00780c */ /* 0x000fe20003f66270 */
[----:B------:R-:W-:Y:S01]  /*5c40*/  FMUL.FTZ R95, R78, UR29 ;  /* 0x0000001d4e5f7c20 */ /* 0x000fe20008410000 */
[----:B------:R-:W-:Y:S01]  /*5c50*/  FMUL.FTZ R92, R42, UR29 ;  /* 0x0000001d2a5c7c20 */ /* 0x000fe20008410000 */
[----:B------:R-:W-:Y:S01]  /*5c60*/  FMUL.FTZ R88, R112, UR29 ;  /* 0x0000001d70587c20 */ /* 0x000fe20008410000 */
[----:B------:R-:W-:Y:S01]  /*5c70*/  FMUL.FTZ R47, R84, UR29 ;  /* 0x0000001d542f7c20 */ /* 0x000fe20008410000 */
[----:B------:R-:W-:Y:S01]  /*5c80*/  FMUL.FTZ R46, R71, UR29 ;  /* 0x0000001d472e7c20 */ /* 0x000fe20008410000 */
[----:B------:R0:W1:Y:S02]  /*5c90*/  LDS R111, [R89+0x1290] ;  /* 0x00129000596f7984 */ /* 0x0000640000000800 */
[----:B0-----:R-:W-:Y:S01]  /*5ca0*/  FMUL.FTZ R89, R110, UR29 ;  /* 0x0000001d6e597c20 */ /* 0x001fe20008410000 */
[----:B------:R-:W-:Y:S06]  /*5cb0*/  @!P6 BRA `(.L_x_2652) ;  /* 0x000000000010e947 */ /* 0x000fec0003800000 */
[----:B------:R-:W-:-:S04]  /*5cc0*/  LEA.HI R115, R67, R67, RZ, 0x1b ;  /* 0x0000004343737211 */ /* 0x000fc800078fd8ff */
[----:B------:R-:W-:-:S06]  /*5cd0*/  LEA R115, R115, R68, 0x2 ;  /* 0x0000004473737211 */ /* 0x000fcc00078e10ff */
[----:B------:R-:W0:Y:S04]  /*5ce0*/  LDS R115, [R115+0x1090] ;  /* 0x0010900073737984 */ /* 0x000e280000000800 */
[----:B0-----:R0:W-:Y:S02]  /*5cf0*/  REDG.E.ADD.F32.FTZ.RN.STRONG.GPU desc[UR26][R40.64], R115 ;  /* 0x00000073280079a6 */ /* 0x0011e4000c12f31a */
.L_x_2652:
[----:B------:R-:W-:Y:S05]  /*5d00*/  BSYNC.RECONVERGENT B0 ;  /* 0x0000000000007941 */ /* 0x000fea0003800200 */
.L_x_2651:
[----:B------:R-:W-:Y:S04]  /*5d10*/  BSSY.RECONVERGENT B0, `(.L_x_2653) ;  /* 0x0000003000007945 */ /* 0x000fe80003800200 */
[----:B------:R-:W-:Y:S05]  /*5d20*/  @!P3 BRA `(.L_x_2654) ;  /* 0x000000000004b947 */ /* 0x000fea0003800000 */
[----:B-1----:R2:W-:Y:S02]  /*5d30*/  REDG.E.ADD.F32.FTZ.RN.STRONG.GPU desc[UR26][R40.64+0x200], R111 ;  /* 0x0002006f280079a6 */ /* 0x0025e4000c12f31a */
.L_x_2654:
[----:B------:R-:W-:Y:S05]  /*5d40*/  BSYNC.RECONVERGENT B0 ;  /* 0x0000000000007941 */ /* 0x000fea0003800200 */
.L_x_2653:
[----:B-12---:R1:W2:Y:S01]  /*5d50*/  LDS R111, [R82+0x1490] ;  /* 0x00149000526f7984 */ /* 0x0062a20000000800 */
[----:B------:R-:W-:Y:S01]  /*5d60*/  BSSY.RECONVERGENT B0, `(.L_x_2655) ;  /* 0x0000004000007945 */ /* 0x000fe20003800200 */
[----:B------:R-:W-:-:S03]  /*5d70*/  LEA R113, R113, R68, 0x2 ;  /* 0x0000004471717211 */ /* 0x000fc600078e10ff */
[----:B------:R-:W-:Y:S05]  /*5d80*/  @!P4 BRA `(.L_x_2656) ;  /* 0x000000000004c947 */ /* 0x000fea0003800000 */
[----:B--2---:R3:W-:Y:S02]  /*5d90*/  REDG.E.ADD.F32.FTZ.RN.STRONG.GPU desc[UR26][R40.64+0x400], R111 ;  /* 0x0004006f280079a6 */ /* 0x0047e4000c12f31a */
.L_x_2656:
[----:B------:R-:W-:Y:S05]  /*5da0*/  BSYNC.RECONVERGENT B0 ;  /* 0x0000000000007941 */ /* 0x000fea0003800200 */
.L_x_2655:
[----:B--23--:R2:W3:Y:S01]  /*5db0*/  LDS R111, [R113+0x1690] ;  /* 0x00169000716f7984 */ /* 0x00c4e20000000800 */
[----:B------:R-:W-:Y:S01]  /*5dc0*/  BSSY.RECONVERGENT B0, `(.L_x_2657) ;  /* 0x0000005000007945 */ /* 0x000fe20003800200 */
[C---:B-1----:R-:W-:Y:S02]  /*5dd0*/  IADD3 R82, PT, PT, R67.reuse, 0x200, RZ ;  /* 0x0000020043527810 */ /* 0x042fe40007ffe0ff */
[----:B------:R-:W-:Y:S01]  /*5de0*/  IADD3 R114, PT, PT, R67, 0x280, RZ ;  /* 0x0000028043727810 */ /* 0x000fe20007ffe0ff */
[----:B------:R-:W-:Y:S06]  /*5df0*/  @!P5 BRA `(.L_x_2658) ;  /* 0x000000000004d947 */ /* 0x000fec0003800000 */
[----:B---3--:R1:W-:Y:S02]  /*5e00*/  REDG.E.ADD.F32.FTZ.RN.STRONG.GPU desc[UR26][R40.64+0x600], R111 ;  /* 0x0006006f280079a6 */ /* 0x0083e4000c12f31a */
.L_x_2658:
[----:B------:R-:W-:Y:S05]  /*5e10*/  BSYNC.RECONVERGENT B0 ;  /* 0x0000000000007941 */ /* 0x000fea0003800200 */
.L_x_2657:
        /* <DEDUP_REMOVED lines=15> */
.L_x_2660:
[----:B------:R-:W-:Y:S05]  /*5f10*/  BSYNC.RECONVERGENT B0 ;  /* 0x0000000000007941 */ /* 0x000fea0003800200 */
.L_x_2659:
[----:B01----:R0:W1:Y:S01]  /*5f20*/  LDS R111, [R116+0x1a90] ;  /* 0x001a9000746f7984 */ /* 0x0030620000000800 */
[----:B------:R-:W-:Y:S01]  /*5f30*/  BSSY.RECONVERGENT B0, `(.L_x_2661) ;  /* 0x0000005000007945 */ /* 0x000fe20003800200 */
[----:B------:R-:W-:Y:S02]  /*5f40*/  LEA.HI R113, R114, R67, RZ, 0x1b ;  /* 0x0000004372717211 */ /* 0x000fe400078fd8ff */
[----:B------:R-:W-:Y:S01]  /*5f50*/  LEA R115, R115, R68, 0x2 ;  /* 0x0000004473737211 */ /* 0x000fe200078e10ff */
[----:B------:R-:W-:Y:S06]  /*5f60*/  @!P3 BRA `(.L_x_2662) ;  /* 0x000000000004b947 */ /* 0x000fec0003800000 */
[----:B-1----:R2:W-:Y:S02]  /*5f70*/  REDG.E.ADD.F32.FTZ.RN.STRONG.GPU desc[UR26][R40.64+0xa00], R111 ;  /* 0x000a006f280079a6 */ /* 0x0025e4000c12f31a */
.L_x_2662:
[----:B------:R-:W-:Y:S05]  /*5f80*/  BSYNC.RECONVERGENT B0 ;  /* 0x0000000000007941 */ /* 0x000fea0003800200 */
.L_x_2661:
[----:B-12---:R1:W2:Y:S01]  /*5f90*/  LDS R111, [R115+0x1c90] ;  /* 0x001c9000736f7984 */ /* 0x0062a20000000800 */
[----:B------:R-:W-:Y:S01]  /*5fa0*/  BSSY.RECONVERGENT B0, `(.L_x_2663) ;  /* 0x0000004000007945 */ /* 0x000fe20003800200 */
[----:B------:R-:W-:-:S03]  /*5fb0*/  LEA R113, R113, R68, 0x2 ;  /* 0x0000004471717211 */ /* 0x000fc600078e10ff */
[----:B------:R-:W-:Y:S05]  /*5fc0*/  @!P4 BRA `(.L_x_2664) ;  /* 0x000000000004c947 */ /* 0x000fea0003800000 */
[----:B--2---:R3:W-:Y:S02]  /*5fd0*/  REDG.E.ADD.F32.FTZ.RN.STRONG.GPU desc[UR26][R40.64+0xc00], R111 ;  /* 0x000c006f280079a6 */ /* 0x0047e4000c12f31a */
.L_x_2664:
[----:B------:R-:W-:Y:S05]  /*5fe0*/  BSYNC.RECONVERGENT B0 ;  /* 0x0000000000007941 */ /* 0x000fea0003800200 */
.L_x_2663:
[----:B--23--:R2:W3:Y:S01]  /*5ff0*/  LDS R111, [R113+0x1e90] ;  /* 0x001e9000716f7984 */ /* 0x00c4e20000000800 */
[----:B------:R-:W-:Y:S01]  /*6000*/  BSSY.RECONVERGENT B0, `(.L_x_2665) ;  /* 0x0000005000007945 */ /* 0x000fe20003800200 */
[C---:B------:R-:W-:Y:S02]  /*6010*/  LOP3.LUT R114, R67.reuse, 0x400, RZ, 0xfc, !PT ;  /* 0x0000040043727812 */ /* 0x040fe400078efcff */
[----:B0-----:R-:W-:Y:S01]  /*6020*/  IADD3 R116, PT, PT, R67, 0x480, RZ ;  /* 0x0000048043747810 */ /* 0x001fe20007ffe0ff */
[----:B------:R-:W-:Y:S06]  /*6030*/  @!P5 BRA `(.L_x_2666) ;  /* 0x000000000004d947 */ /* 0x000fec0003800000 */
[----:B---3--:R0:W-:Y:S02]  /*6040*/  REDG.E.ADD.F32.FTZ.RN.STRONG.GPU desc[UR26][R40.64+0xe00], R111 ;  /* 0x000e006f280079a6 */ /* 0x0081e4000c12f31a */
.L_x_2666:
[----:B------:R-:W-:Y:S05]  /*6050*/  BSYNC.RECONVERGENT B0 ;  /* 0x0000000000007941 */ /* 0x000fea0003800200 */
.L_x_2665:
        /* <DEDUP_REMOVED lines=15> */
.L_x_2668:
[----:B------:R-:W-:Y:S05]  /*6150*/  BSYNC.RECONVERGENT B0 ;  /* 0x0000000000007941 */ /* 0x000fea0003800200 */
.L_x_2667:
[----:B01----:R0:W1:Y:S01]  /*6160*/  LDS R111, [R116+0x2290] ;  /* 0x00229000746f7984 */ /* 0x0030620000000800 */
[----:B------:R-:W-:Y:S01]  /*6170*/  BSSY.RECONVERGENT B0, `(.L_x_2669) ;  /* 0x0000005000007945 */ /* 0x000fe20003800200 */
[----:B------:R-:W-:Y:S02]  /*6180*/  LEA.HI R113, R114, R67, RZ, 0x1b ;  /* 0x0000004372717211 */ /* 0x000fe400078fd8ff */
[----:B------:R-:W-:Y:S01]  /*6190*/  LEA R115, R115, R68, 0x2 ;  /* 0x0000004473737211 */ /* 0x000fe200078e10ff */
[----:B------:R-:W-:Y:S06]  /*61a0*/  @!P3 BRA `(.L_x_2670) ;  /* 0x000000000004b947 */ /* 0x000fec0003800000 */
[----:B-1----:R2:W-:Y:S02]  /*61b0*/  REDG.E.ADD.F32.FTZ.RN.STRONG.GPU desc[UR26][R40.64+0x1200], R111 ;  /* 0x0012006f280079a6 */ /* 0x0025e4000c12f31a */
.L_x_2670:
[----:B------:R-:W-:Y:S05]  /*61c0*/  BSYNC.RECONVERGENT B0 ;  /* 0x0000000000007941 */ /* 0x000fea0003800200 */
.L_x_2669:
[----:B-12---:R1:W2:Y:S01]  /*61d0*/  LDS R111, [R115+0x2490] ;  /* 0x00249000736f7984 */ /* 0x0062a20000000800 */
[----:B------:R-:W-:Y:S01]  /*61e0*/  BSSY.RECONVERGENT B0, `(.L_x_2671) ;  /* 0x0000004000007945 */ /* 0x000fe20003800200 */
[----:B------:R-:W-:-:S03]  /*61f0*/  LEA R113, R113, R68, 0x2 ;  /* 0x0000004471717211 */ /* 0x000fc600078e10ff */
[----:B------:R-:W-:Y:S05]  /*6200*/  @!P4 BRA `(.L_x_2672) ;  /* 0x000000000004c947 */ /* 0x000fea0003800000 */
[----:B--2---:R3:W-:Y:S02]  /*6210*/  REDG.E.ADD.F32.FTZ.RN.STRONG.GPU desc[UR26][R40.64+0x1400], R111 ;  /* 0x0014006f280079a6 */ /* 0x0047e4000c12f31a */
.L_x_2672:
[----:B------:R-:W-:Y:S05]  /*6220*/  BSYNC.RECONVERGENT B0 ;  /* 0x0000000000007941 */ /* 0x000fea0003800200 */
.L_x_2671:
[----:B--23--:R2:W3:Y:S01]  /*6230*/  LDS R111, [R113+0x2690] ;  /* 0x00269000716f7984 */ /* 0x00c4e20000000800 */
[----:B------:R-:W-:Y:S01]  /*6240*/  BSSY.RECONVERGENT B0, `(.L_x_2673) ;  /* 0x0000005000007945 */ /* 0x000fe20003800200 */
[C---:B------:R-:W-:Y:S02]  /*6250*/  IADD3 R114, PT, PT, R67.reuse, 0x600, RZ ;  /* 0x0000060043727810 */ /* 0x040fe40007ffe0ff */
[----:B0-----:R-:W-:Y:S01]  /*6260*/  IADD3 R116, PT, PT, R67, 0x680, RZ ;  /* 0x0000068043747810 */ /* 0x001fe20007ffe0ff */
[----:B------:R-:W-:Y:S06]  /*6270*/  @!P5 BRA `(.L_x_2674) ;  /* 0x000000000004d947 */ /* 0x000fec0003800000 */
[----:B---3--:R0:W-:Y:S02]  /*6280*/  REDG.E.ADD.F32.FTZ.RN.STRONG.GPU desc[UR26][R40.64+0x1600], R111 ;  /* 0x0016006f280079a6 */ /* 0x0081e4000c12f31a */
.L_x_2674:
[----:B------:R-:W-:Y:S05]  /*6290*/  BSYNC.RECONVERGENT B0 ;  /* 0x0000000000007941 */ /* 0x000fea0003800200 */
.L_x_2673:
        /* <DEDUP_REMOVED lines=15> */
.L_x_2676:
[----:B------:R-:W-:Y:S05]  /*6390*/  BSYNC.RECONVERGENT B0 ;  /* 0x0000000000007941 */ /* 0x000fea0003800200 */
.L_x_2675:
[----:B01----:R0:W1:Y:S01]  /*63a0*/  LDS R111, [R116+0x2a90] ;  /* 0x002a9000746f7984 */ /* 0x0030620000000800 */
[----:B------:R-:W-:Y:S01]  /*63b0*/  BSSY.RECONVERGENT B0, `(.L_x_2677) ;  /* 0x0000005000007945 */ /* 0x000fe20003800200 */
[----:B------:R-:W-:Y:S02]  /*63c0*/  LEA.HI R113, R114, R67, RZ, 0x1b ;  /* 0x0000004372717211 */ /* 0x000fe400078fd8ff */
[----:B------:R-:W-:Y:S01]  /*63d0*/  LEA R115, R115, R68, 0x2 ;  /* 0x0000004473737211 */ /* 0x000fe200078e10ff */
[----:B------:R-:W-:Y:S06]  /*63e0*/  @!P3 BRA `(.L_x_2678) ;  /* 0x000000000004b947 */ /* 0x000fec0003800000 */
[----:B-1----:R2:W-:Y:S02]  /*63f0*/  REDG.E.ADD.F32.FTZ.RN.STRONG.GPU desc[UR26][R40.64+0x1a00], R111 ;  /* 0x001a006f280079a6 */ /* 0x0025e4000c12f31a */
.L_x_2678:
[----:B------:R-:W-:Y:S05]  /*6400*/  BSYNC.RECONVERGENT B0 ;  /* 0x0000000000007941 */ /* 0x000fea0003800200 */
.L_x_2677:
[----:B-12---:R1:W2:Y:S01]  /*6410*/  LDS R111, [R115+0x2c90] ;  /* 0x002c9000736f7984 */ /* 0x0062a20000000800 */
[----:B------:R-:W-:Y:S01]  /*6420*/  BSSY.RECONVERGENT B0, `(.L_x_2679) ;  /* 0x0000004000007945 */ /* 0x000fe20003800200 */
[----:B------:R-:W-:-:S03]  /*6430*/  LEA R113, R113, R68, 0x2 ;  /* 0x0000004471717211 */ /* 0x000fc600078e10ff */
[----:B------:R-:W-:Y:S05]  /*6440*/  @!P4 BRA `(.L_x_2680) ;  /* 0x000000000004c947 */ /* 0x000fea0003800000 */
[----:B--2---:R3:W-:Y:S02]  /*6450*/  REDG.E.ADD.F32.FTZ.RN.STRONG.GPU desc[UR26][R40.64+0x1c00], R111 ;  /* 0x001c006f280079a6 */ /* 0x0047e4000c12f31a */
.L_x_2680:
[----:B------:R-:W-:Y:S05]  /*6460*/  BSYNC.RECONVERGENT B0 ;  /* 0x0000000000007941 */ /* 0x000fea0003800200 */
.L_x_2679:
[----:B--23--:R2:W3:Y:S01]  /*6470*/  LDS R111, [R113+0x2e90] ;  /* 0x002e9000716f7984 */ /* 0x00c4e20000000800 */
[----:B------:R-:W-:Y:S04]  /*6480*/  BSSY.RECONVERGENT B0, `(.L_x_2681) ;  /* 0x0000003000007945 */ /* 0x000fe80003800200 */
[----:B------:R-:W-:Y:S05]  /*6490*/  @!P5 BRA `(.L_x_2682) ;  /* 0x000000000004d947 */ /* 0x000fea0003800000 */
[----:B---3--:R4:W-:Y:S02]  /*64a0*/  REDG.E.ADD.F32.FTZ.RN.STRONG.GPU desc[UR26][R40.64+0x1e00], R111 ;  /* 0x001e006f280079a6 */ /* 0x0089e4000c12f31a */
.L_x_2682:
[----:B------:R-:W-:Y:S05]  /*64b0*/  BSYNC.RECONVERGENT B0 ;  /* 0x0000000000007941 */ /* 0x000fea0003800200 */
.L_x_2681:
[----:B------:R-:W5:Y:S04]  /*64c0*/  LDL.LU R114, [R1+0x4] ;  /* 0x0000040001727983 */ /* 0x000f680000300800 */
[----:B--2---:R-:W2:Y:S04]  /*64d0*/  LDL.LU R113, [R1+0x8] ;  /* 0x0000080001717983 */ /* 0x004ea80000300800 */
[----:B------:R-:W2:Y:S01]  /*64e0*/  LDL.LU R117, [R1+0xc] ;  /* 0x00000c0001757983 */ /* 0x000ea20000300800 */
[----:B------:R-:W-:-:S03]  /*64f0*/  FFMA.FTZ R104, R33, R118, R104 ;  /* 0x0000007621687223 */ /* 0x000fc60000010068 */
[----:B0-----:R-:W2:Y:S04]  /*6500*/  LDL.LU R116, [R1+0x10] ;  /* 0x0000100001747983 */ /* 0x001ea80000300800 */
[----:B-1----:R-:W2:Y:S01]  /*6510*/  LDL.LU R115, [R1+0x14] ;  /* 0x0000140001737983 */ /* 0x002ea20000300800 */
[----:B------:R-:W-:Y:S01]  /*6520*/  FADD.FTZ R21, R104, R21 ;  /* 0x0000001568157221 */ /* 0x000fe20000010000 */
        /* <DEDUP_REMOVED lines=16> */
[----:B--2---:R-:W-:-:S04]  /*6630*/  FFMA.FTZ R113, R69, R8, R113 ;  /* 0x0000000845717223 */ /* 0x004fc80000010071 */
[----:B------:R2:W-:Y:S01]  /*6640*/  STL [R1+0x4], R114 ;  /* 0x0000047201007387 */ /* 0x0005e20000100800 */
[----:B------:R-:W-:-:S03]  /*6650*/  FFMA.FTZ R117, R107, R12, R117 ;  /* 0x0000000c6b757223 */ /* 0x000fc60000010075 */
[----:B--2---:R-:W2:Y:S01]  /*6660*/  LDL.LU R114, [R1+0x18] ;  /* 0x0000180001727983 */ /* 0x004ea20000300800 */
[----:B------:R-:W-:Y:S01]  /*6670*/  FMUL.FTZ R45, R45, R99 ;  /* 0x000000632d2d7220 */ /* 0x000fe20000410000 */
[----:B------:R-:W-:Y:S02]  /*6680*/  FMUL.FTZ R109, R132, R109 ;  /* 0x0000006d846d7220 */ /* 0x000fe40000410000 */
[----:B------:R3:W-:Y:S04]  /*6690*/  STL [R1+0x8], R113 ;  /* 0x0000087101007387 */ /* 0x0007e80000100800 */
[----:B---3--:R-:W3:Y:S01]  /*66a0*/  LDL.LU R113, [R1+0x1c] ;  /* 0x00001c0001717983 */ /* 0x008ee20000300800 */
[----:B0-----:R-:W-:Y:S01]  /*66b0*/  @!P3 FADD.FTZ R86, R86, R41 ;  /* 0x000000295656b221 */ /* 0x001fe20000010000 */
[----:B------:R-:W-:Y:S01]  /*66c0*/  FFMA.FTZ R40, R34, R69, R87 ;  /* 0x0000004522287223 */ /* 0x000fe20000010057 */
[----:B------:R-:W-:Y:S01]  /*66d0*/  FMUL.FTZ R91, R91, R100 ;  /* 0x000000645b5b7220 */ /* 0x000fe20000410000 */
[----:B------:R-:W4:Y:S01]  /*66e0*/  LDL.LU R104, [R1+0x20] ;  /* 0x0000200001687983 */ /* 0x000f220000300800 */
[----:B-1----:R-:W-:Y:S01]  /*66f0*/  @!P3 FADD.FTZ R85, R85, R106 ;  /* 0x0000006a5555b221 */ /* 0x002fe20000010000 */
[----:B------:R-:W-:-:S02]  /*6700*/  FMUL.FTZ R108, R131, R108 ;  /* 0x0000006c836c7220 */ /* 0x000fc40000410000 */
[----:B------:R-:W-:Y:S04]  /*6710*/  STL [R1+0xc], R117 ;  /* 0x00000c7501007387 */ /* 0x000fe80000100800 */
[----:B------:R-:W5:Y:S04]  /*6720*/  LDL.LU R101, [R1+0x24] ;  /* 0x0000240001657983 */ /* 0x000f680000300800 */
[----:B------:R-:W0:Y:S01]  /*6730*/  SHFL.DOWN PT, R69, R86, 0x8, 0x1f ;  /* 0x09001f0056457f89 */ /* 0x000e2200000e0000 */
[----:B------:R-:W-:Y:S01]  /*6740*/  FFMA.FTZ R116, R45, R16, R116 ;  /* 0x000000102d747223 */ /* 0x000fe20000010074 */
[----:B------:R-:W-:Y:S01]  /*6750*/  FMUL.FTZ R81, R81, R102 ;  /* 0x0000006651517220 */ /* 0x000fe20000410000 */
[----:B------:R-:W-:Y:S01]  /*6760*/  ISETP.GT.AND P3, PT, R111, 0x17, PT ;  /* 0x000000176f00780c */ /* 0x000fe20003f64270 */
[----:B------:R-:W-:Y:S01]  /*6770*/  FFMA.FTZ R115, R91, R20, R115 ;  /* 0x000000145b737223 */ /* 0x000fe20000010073 */
[----:B------:R-:W-:Y:S01]  /*6780*/  FMUL.FTZ R43, R43, R93 ;  /* 0x0000005d2b2b7220 */ /* 0x000fe20000410000 */
[----:B------:R-:W-:Y:S01]  /*6790*/  STL [R1+0x10], R116 ;  /* 0x0000107401007387 */ /* 0x000fe20000100800 */
[----:B------:R-:W-:Y:S01]  /*67a0*/  FMUL.FTZ R98, R129, R98 ;  /* 0x0000006281627220 */ /* 0x000fe20000410000 */
[----:B------:R-:W-:Y:S01]  /*67b0*/  FMUL.FTZ R105, R130, R105 ;  /* 0x0000006982697220 */ /* 0x000fe20000410000 */
[----:B------:R-:W-:Y:S01]  /*67c0*/  FMUL.FTZ R103, R128, R103 ;  /* 0x0000006780677220 */ /* 0x000fe20000410000 */
[----:B------:R-:W5:Y:S01]  /*67d0*/  LDL.LU R99, [R1+0x28] ;  /* 0x0000280001637983 */ /* 0x000f620000300800 */
[----:B------:R-:W-:Y:S01]  /*67e0*/  FMUL.FTZ R90, R79, R90 ;  /* 0x0000005a4f5a7220 */ /* 0x000fe20000410000 */
[----:B------:R-:W-:-:S02]  /*67f0*/  FADD.FTZ R19, R40, R19 ;  /* 0x0000001328137221 */ /* 0x000fc40000010000 */
[----:B------:R-:W-:Y:S01]  /*6800*/  STL [R1+0x14], R115 ;  /* 0x0000147301007387 */ /* 0x000fe20000100800 */
[----:B------:R-:W-:Y:S01]  /*6810*/  FFMA.FTZ R41, R39, R44, R98 ;  /* 0x0000002c27297223 */ /* 0x000fe20000010062 */
[----:B------:R-:W-:Y:S02]  /*6820*/  FFMA.FTZ R40, R38, R91, R105 ;  /* 0x0000005b26287223 */ /* 0x000fe40000010069 */
[----:B------:R-:W5:Y:S01]  /*6830*/  LDL.LU R87, [R1+0x2c] ;  /* 0x00002c0001577983 */ /* 0x000f620000300800 */
[----:B------:R-:W-:Y:S01]  /*6840*/  FMUL.FTZ R127, R127, R96 ;  /* 0x000000607f7f7220 */ /* 0x000fe20000410000 */
[----:B------:R-:W-:Y:S01]  /*6850*/  FMUL.FTZ R78, R77, R78 ;  /* 0x0000004e4d4e7220 */ /* 0x000fe20000410000 */
[----:B------:R-:W-:Y:S02]  /*6860*/  FADD.FTZ R15, R40, R15 ;  /* 0x0000000f280f7221 */ /* 0x000fe40000010000 */
[----:B------:R-:W-:Y:S01]  /*6870*/  FFMA.FTZ R40, R50, R43, R127 ;  /* 0x0000002b32287223 */ /* 0x000fe2000001007f */
[----:B0-----:R-:W-:Y:S01]  /*6880*/  @!P3 FADD.FTZ R86, R86, R69 ;  /* 0x000000455656b221 */ /* 0x001fe20000010000 */
[----:B--2---:R-:W-:Y:S01]  /*6890*/  FFMA.FTZ R114, R44, R30, R114 ;  /* 0x0000001e2c727223 */ /* 0x004fe20000010072 */
[----:B------:R-:W-:-:S04]  /*68a0*/  FFMA.FTZ R44, R48, R81, R103 ;  /* 0x00000051302c7223 */ /* 0x000fc80000010067 */
[----:B------:R-:W-:Y:S01]  /*68b0*/  STL [R1+0x18], R114 ;  /* 0x0000187201007387 */ /* 0x000fe20000100800 */
[----:B---3--:R-:W-:Y:S01]  /*68c0*/  FFMA.FTZ R113, R81, R31, R113 ;  /* 0x0000001f51717223 */ /* 0x008fe20000010071 */
[----:B----4-:R-:W-:-:S04]  /*68d0*/  FFMA.FTZ R104, R43, R32, R104 ;  /* 0x000000202b687223 */ /* 0x010fc80000010068 */
[----:B------:R-:W-:Y:S04]  /*68e0*/  STL [R1+0x1c], R113 ;  /* 0x00001c7101007387 */ /* 0x000fe80000100800 */
[----:B------:R-:W2:Y:S01]  /*68f0*/  LDL.LU R81, [R1+0x30] ;  /* 0x0000300001517983 */ /* 0x000ea20000300800 */
[----:B-----5:R-:W-:-:S03]  /*6900*/  FFMA.FTZ R101, R90, R35, R101 ;  /* 0x000000235a657223 */ /* 0x020fc60000010065 */
[----:B------:R-:W3:Y:S01]  /*6910*/  LDL.LU R79, [R1+0x34] ;  /* 0x00003400014f7983 */ /* 0x000ee20000300800 */
[----:B------:R-:W-:-:S03]  /*6920*/  FMUL.FTZ R43, R74, R42 ;  /* 0x0000002a4a2b7220 */ /* 0x000fc60000410000 */
[----:B------:R-:W-:Y:S04]  /*6930*/  STL [R1+0x20], R104 ;  /* 0x0000206801007387 */ /* 0x000fe80000100800 */
[----:B------:R-:W4:Y:S04]  /*6940*/  LDL.LU R77, [R1+0x38] ;  /* 0x00003800014d7983 */ /* 0x000f280000300800 */
[----:B------:R-:W-:Y:S04]  /*6950*/  STL [R1+0x24], R101 ;  /* 0x0000246501007387 */ /* 0x000fe80000100800 */
[----:B------:R-:W5:Y:S04]  /*6960*/  LDL.LU R69, [R1+0x3c] ;  /* 0x00003c0001457983 */ /* 0x000f680000300800 */
[----:B------:R-:W5:Y:S04]  /*6970*/  LDL.LU R42, [R1+0x40] ;  /* 0x00004000012a7983 */ /* 0x000f680000300800 */
[----:B------:R-:W0:Y:S01]  /*6980*/  SHFL.DOWN PT, R100, R85, 0x8, 0x1f ;  /* 0x09001f0055647f89 */ /* 0x000e2200000e0000 */
[----:B------:R-:W-:Y:S01]  /*6990*/  FMUL.FTZ R126, R126, R97 ;  /* 0x000000617e7e7220 */ /* 0x000fe20000410000 */
[----:B------:R-:W-:Y:S01]  /*69a0*/  FADD.FTZ R14, R41, R14 ;  /* 0x0000000e290e7221 */ /* 0x000fe20000010000 */
[----:B------:R-:W-:-:S02]  /*69b0*/  FMUL.FTZ R76, R76, R80 ;  /* 0x000000504c4c7220 */ /* 0x000fc40000410000 */
[----:B------:R-:W-:Y:S01]  /*69c0*/  FFMA.FTZ R41, R51, R90, R126 ;  /* 0x0000005a33297223 */ /* 0x000fe2000001007e */
[----:B------:R-:W-:Y:S01]  /*69d0*/  FFMA.FTZ R108, R37, R45, R108 ;  /* 0x0000002d256c7223 */ /* 0x000fe2000001006c */
[----:B------:R-:W-:Y:S01]  /*69e0*/  FMUL.FTZ R110, R75, R110 ;  /* 0x0000006e4b6e7220 */ /* 0x000fe20000410000 */
[----:B------:R-:W1:Y:S01]  /*69f0*/  SHFL.DOWN PT, R45, R86, 0x10, 0x1f ;  /* 0x0a001f00562d7f89 */ /* 0x000e6200000e0000 */
[----:B------:R-:W-:Y:S01]  /*6a00*/  FADD.FTZ R10, R41, R10 ;  /* 0x0000000a290a7221 */ /* 0x000fe20000010000 */
[----:B------:R-:W-:Y:S01]  /*6a10*/  FFMA.FTZ R99, R76, R49, R99 ;  /* 0x000000314c637223 */ /* 0x000fe20000010063 */
[----:B------:R-:W-:Y:S01]  /*6a20*/  FMUL.FTZ R41, R72, R112 ;  /* 0x0000007048297220 */ /* 0x000fe20000410000 */
[----:B------:R-:W-:Y:S01]  /*6a30*/  FFMA.FTZ R87, R78, R53, R87 ;  /* 0x000000354e577223 */ /* 0x000fe20000010057 */
[----:B------:R-:W-:Y:S01]  /*6a40*/  FMUL.FTZ R84, R73, R84 ;  /* 0x0000005449547220 */ /* 0x000fe20000410000 */
[----:B------:R-:W-:Y:S01]  /*6a50*/  FMUL.FTZ R71, R70, R71 ;  /* 0x0000004746477220 */ /* 0x000fe20000410000 */
[----:B0-----:R-:W-:-:S05]  /*6a60*/  @!P3 FADD.FTZ R85, R85, R100 ;  /* 0x000000645555b221 */ /* 0x001fca0000010000 */
[----:B------:R-:W0:Y:S01]  /*6a70*/  SHFL.DOWN PT, R80, R85, 0x10, 0x1f ;  /* 0x0a001f0055507f89 */ /* 0x000e2200000e0000 */
[----:B------:R-:W-:-:S03]  /*6a80*/  ISETP.NE.AND P3, PT, R111, RZ, PT ;  /* 0x000000ff6f00720c */ /* 0x000fc60003f65270 */
[----:B------:R0:W-:Y:S04]  /*6a90*/  STL [R1+0x28], R99 ;  /* 0x0000286301007387 */ /* 0x0001e80000100800 */
[----:B------:R0:W-:Y:S01]  /*6aa0*/  STL [R1+0x2c], R87 ;  /* 0x00002c5701007387 */ /* 0x0001e20000100800 */
[----:B------:R-:W-:Y:S01]  /*6ab0*/  FADD.FTZ R13, R44, R13 ;  /* 0x0000000d2c0d7221 */ /* 0x000fe20000010000 */
[----:B-1----:R-:W-:-:S04]  /*6ac0*/  FADD.FTZ R45, R86, R45 ;  /* 0x0000002d562d7221 */ /* 0x002fc80000010000 */
[----:B------:R-:W-:Y:S01]  /*6ad0*/  @!P3 LOP3.LUT R83, R83, 0xf8, RZ, 0xc0, !PT ;  /* 0x000000f85353b812 */ /* 0x000fe200078ec0ff */
[----:B------:R-:W-:Y:S01]  /*6ae0*/  FMUL.FTZ R119, R119, R88 ;  /* 0x0000005877777220 */ /* 0x000fe20000410000 */
[----:B------:R-:W-:Y:S01]  /*6af0*/  FMUL.FTZ R125, R125, R94 ;  /* 0x0000005e7d7d7220 */ /* 0x000fe20000410000 */
[----:B------:R-:W-:Y:S01]  /*6b00*/  FMUL.FTZ R124, R124, R95 ;  /* 0x0000005f7c7c7220 */ /* 0x000fe20000410000 */
[----:B------:R-:W-:Y:S01]  /*6b10*/  @!P3 IADD3 R83, PT, PT, R68, R83, RZ ;  /* 0x000000534453b210 */ /* 0x000fe20007ffe0ff */
[----:B------:R-:W-:Y:S01]  /*6b20*/  FMUL.FTZ R123, R123, R92 ;  /* 0x0000005c7b7b7220 */ /* 0x000fe20000410000 */
[----:B------:R-:W-:Y:S01]  /*6b30*/  FMUL.FTZ R122, R122, R89 ;  /* 0x000000597a7a7220 */ /* 0x000fe20000410000 */
[----:B------:R-:W-:Y:S01]  /*6b40*/  FMUL.FTZ R120, R120, R47 ;  /* 0x0000002f78787220 */ /* 0x000fe20000410000 */
[----:B------:R-:W-:Y:S01]  /*6b50*/  FMUL.FTZ R121, R121, R46 ;  /* 0x0000002e79797220 */ /* 0x000fe20000410000 */
[----:B0-----:R-:W-:Y:S01]  /*6b60*/  FADD.FTZ R44, R85, R80 ;  /* 0x00000050552c7221 */ /* 0x001fe20000010000 */
[----:B------:R-:W-:Y:S01]  /*6b70*/  FADD.FTZ R11, R40, R11 ;  /* 0x0000000b280b7221 */ /* 0x000fe20000010000 */
[----:B------:R-:W-:Y:S01]  /*6b80*/  FFMA.FTZ R40, R62, R41, R119 ;  /* 0x000000293e287223 */ /* 0x000fe20000010077 */
[----:B------:R-:W-:Y:S01]  /*6b90*/  FFMA.FTZ R109, R36, R107, R109 ;  /* 0x0000006b246d7223 */ /* 0x000fe2000001006d */
[----:B------:R-:W-:Y:S01]  /*6ba0*/  FFMA.FTZ R76, R52, R76, R125 ;  /* 0x0000004c344c7223 */ /* 0x000fe2000001007d */
[----:B------:R-:W-:Y:S01]  /*6bb0*/  FFMA.FTZ R124, R59, R78, R124 ;  /* 0x0000004e3b7c7223 */ /* 0x000fe2000001007c */
[----:B------:R-:W-:Y:S01]  /*6bc0*/  FFMA.FTZ R123, R60, R43, R123 ;  /* 0x0000002b3c7b7223 */ /* 0x000fe2000001007b */
[----:B------:R0:W-:Y:S01]  /*6bd0*/  @!P3 STS.64 [R83+0x3198], R44 ;  /* 0x0031982c5300b388 */ /* 0x0001e20000000a00 */
        /* <DEDUP_REMOVED lines=21> */
[----:B------:R-:W-:-:S04]  /*6d30*/  FFMA.FTZ R41, R63, R84, R120 ;  /* 0x000000543f297223 */ /* 0x000fc80000010078 */
[----:B------:R-:W-:Y:S01]  /*6d40*/  FADD.FTZ R2, R41, R2 ;  /* 0x0000000229027221 */ /* 0x000fe20000010000 */
[----:B------:R-:W-:Y:S06]  /*6d50*/  BAR.SYNC.DEFER_BLOCKING 0x0 ;  /* 0x0000000000007b1d */ /* 0x000fec0000010000 */
[----:B------:R-:W-:Y:S05]  /*6d60*/  @P2 BRA `(.L_x_2684) ;  /* 0x0000000000542947 */ /* 0x000fea0003800000 */
[----:B------:R-:W-:Y:S01]  /*6d70*/  UISETP.NE.AND UP0, UPT, UR12, UR46, UPT ;  /* 0x0000002e0c00728c */ /* 0x000fe2000bf05270 */
[----:B0-----:R-:W0:Y:S01]  /*6d80*/  LDS.128 R40, [R68+0x31a0] ;  /* 0x0031a00044287984 */ /* 0x001e220000000c00 */
[----:B------:R-:W-:Y:S02]  /*6d90*/  MOV R71, UR8 ;  /* 0x0000000800477c02 */ /* 0x000fe40008000f00 */
[----:B------:R-:W-:Y:S01]  /*6da0*/  ISETP.GT.AND P2, PT, R111, 0xf, PT ;  /* 0x0000000f6f00780c */ /* 0x000fe20003f44270 */
[----:B------:R-:W1:Y:S01]  /*6db0*/  LDS.64 R46, [R68+0x31b0] ;  /* 0x0031b000442e7984 */ /* 0x000e620000000a00 */
[----:B------:R-:W-:Y:S02]  /*6dc0*/  PLOP3.LUT P3, PT, PT, PT, UP0, 0x80, 0x8 ;  /* 0x000000000008781c */ /* 0x000fe40003f6f008 */
[----:B------:R-:W-:Y:S02]  /*6dd0*/  LEA R71, R71, R68, 0x2 ;  /* 0x0000004447477211 */ /* 0x000fe400078e10ff */
[----:B------:R-:W-:-:S02]  /*6de0*/  FSEL R86, R86, R45, P2 ;  /* 0x0000002d56567208 */ /* 0x000fc40001000000 */
[----:B------:R-:W-:-:S07]  /*6df0*/  FSEL R85, R85, R44, P2 ;  /* 0x0000002c55557208 */ /* 0x000fce0001000000 */
[----:B------:R-:W2:Y:S04]  /*6e00*/  @P3 LDS R70, [R71+0x51e0] ;  /* 0x0051e00047463984 */ /* 0x000ea80000000800 */
[----:B------:R-:W3:Y:S01]  /*6e10*/  @P3 LDS R69, [R71+0x4de0] ;  /* 0x004de00047453984 */ /* 0x000ee20000000800 */
        /* <DEDUP_REMOVED lines=8> */
[----:B------:R1:W-:Y:S04]  /*6ea0*/  STS [R71+0x51e0], R47 ;  /* 0x0051e02f47007388 */ /* 0x0003e80000000800 */
[----:B------:R1:W-:Y:S02]  /*6eb0*/  STS [R71+0x4de0], R46 ;  /* 0x004de02e47007388 */ /* 0x0003e40000000800 */
.L_x_2684:
[----:B------:R-:W-:Y:S05]  /*6ec0*/  BSYNC.RECONVERGENT B0 ;  /* 0x0000000000007941 */ /* 0x000fea0003800200 */
.L_x_2683:
[----:B------:R-:W-:-:S04]  /*6ed0*/  UIADD3 UR8, UPT, UPT, UR8, 0x1, URZ ;  /* 0x0000000108087890 */ /* 0x000fc8000fffe0ff */
[----:B------:R-:W-:-:S09]  /*6ee0*/  UISETP.GE.AND UP0, UPT, UR8, UR47, UPT ;  /* 0x0000002f0800728c */ /* 0x000fd2000bf06270 */
[----:B------:R-:W-:Y:S05]  /*6ef0*/  BRA.U !UP0, `(.L_x_2685) ;  /* 0xffffffc9080c7547 */ /* 0x000fea000b83ffff */
.L_x_2640:
[----:B------:R-:W2:Y:S01]  /*6f00*/  S2R R40, SR_TID.X ;  /* 0x0000000000287919 */ /* 0x000ea20000002100 */
[----:B------:R-:W-:Y:S01]  /*6f10*/  BAR.SYNC.DEFER_BLOCKING 0x0 ;  /* 0x0000000000007b1d */ /* 0x000fe20000010000 */
[----:B------:R-:W-:-:S05]  /*6f20*/  HFMA2 R37, -RZ, RZ, 0, 9.5367431640625e-07 ;  /* 0x00000010ff257431 */ /* 0x000fca00000001ff */
[----:B0-----:R-:W3:Y:S02]  /*6f30*/  LDL.LU R41, [R1+0x20] ;  /* 0x0000200001297983 */ /* 0x001ee40000300800 */
[----:B------:R-:W0:Y:S01]  /*6f40*/  S2UR UR32, SR_CTAID.X ;  /* 0x00000000002079c3 */ /* 0x000e220000002500 */
[----:B------:R-:W0:Y:S01]  /*6f50*/  LDCU.64 UR24, c[0x0][0x4f8] ;  /* 0x00009f00ff1877ac */ /* 0x000e220008000a00 */
[----:B------:R-:W3:Y:S01]  /*6f60*/  LDL.LU R42, [R1+0x1c] ;  /* 0x00001c00012a7983 */ /* 0x000ee20000300800 */
[----:B------:R-:W-:-:S03]  /*6f70*/  UIADD3 UR19, UPT, UPT, UR12, -0x1, URZ ;  /* 0xffffffff0c137890 */ /* 0x000fc6000fffe0ff */
[----:B------:R-:W4:Y:S02]  /*6f80*/  LDL.LU R43, [R1+0x18] ;  /* 0x00001800012b7983 */ /* 0x000f240000300800 */
[----:B------:R-:W5:Y:S01]  /*6f90*/  S2UR UR8, SR_CTAID.Y ;  /* 0x00000000000879c3 */ /* 0x000f620000002600 */
[----:B------:R-:W5:Y:S01]  /*6fa0*/  LDCU.64 UR28, c[0x0][0x500] ;  /* 0x0000a000ff1c77ac */ /* 0x000f620008000a00 */
[----:B------:R-:W4:Y:S01]  /*6fb0*/  LDL.LU R44, [R1+0x14] ;  /* 0x00001400012c7983 */ /* 0x000f220000300800 */
[----:B------:R-:W5:Y:S03]  /*6fc0*/  LDCU.64 UR30, c[0x0][0x550] ;  /* 0x0000aa00ff1e77ac */ /* 0x000f660008000a00 */
[----:B------:R-:W3:Y:S01]  /*6fd0*/  LDL.LU R45, [R1+0x10] ;  /* 0x00001000012d7983 */ /* 0x000ee20000300800 */
[----:B--2---:R-:W-:-:S03]  /*6fe0*/  SHF.L.U32 R23, R40, 0x1, RZ ;  /* 0x0000000128177819 */ /* 0x004fc600000006ff */
[----:B-1----:R-:W3:Y:S01]  /*6ff0*/  LDL.LU R46, [R1+0xc] ;  /* 0x00000c00012e7983 */ /* 0x002ee20000300800 */
[----:B------:R-:W-:Y:S02]  /*7000*/  LOP3.LUT R40, R40, 0x1f, RZ, 0xc0, !PT ;  /* 0x0000001f28287812 */ /* 0x000fe400078ec0ff */
[----:B------:R-:W-:Y:S01]  /*7010*/  LOP3.LUT R23, R23, 0x7c0, RZ, 0xc0, !PT ;  /* 0x000007c017177812 */ /* 0x000fe200078ec0ff */
[----:B------:R-:W2:Y:S03]  /*7020*/  LDL.LU R47, [R1+0x8] ;  /* 0x00000800012f7983 */ /* 0x000ea60000300800 */
[----:B------:R-:W-:Y:S01]  /*7030*/  LOP3.LUT R4, R23, R40, RZ, 0xfc, !PT ;  /* 0x0000002817047212 */ /* 0x000fe200078efcff */
[----:B------:R-:W2:Y:S04]  /*7040*/  LDL.LU R69, [R1+0x4] ;  /* 0x0000040001457983 */ /* 0x000ea80000300800 */
[----:B------:R-:W-:Y:S01]  /*7050*/  IMAD.WIDE.U32 R36, R4, R37, UR10 ;  /* 0x0000000a04247e25 */ /* 0x000fe2000f8e0025 */
[----:B------:R-:W4:Y:S04]  /*7060*/  LDL.LU R70, [R1+0x40] ;  /* 0x0000400001467983 */ /* 0x000f280000300800 */
[----:B------:R-:W3:Y:S04]  /*7070*/  LDG.E.128 R24, desc[UR26][R36.64] ;  /* 0x0000001a24187981 */ /* 0x000ee8000c1e1d00 */
[----:B------:R-:W2:Y:S04]  /*7080*/  LDG.E.128 R28, desc[UR26][R36.64+0x200] ;  /* 0x0002001a241c7981 */ /* 0x000ea8000c1e1d00 */
        /* <DEDUP_REMOVED lines=8> */
[----:B------:R-:W-:-:S04]  /*7110*/  USHF.L.U32 UR22, UR19, 0xb, URZ ;  /* 0x0000000b13167899 */ /* 0x000fc800080006ff */
[----:B------:R-:W-:-:S04]  /*7120*/  USHF.R.S32.HI UR23, URZ, 0x1f, UR22 ;  /* 0x0000001fff177899 */ /* 0x000fc80008011416 */
[----:B0-----:R-:W-:-:S04]  /*7130*/  UIMAD.WIDE.U32 UR20, UR32, UR24, UR22 ;  /* 0x00000018201472a5 */ /* 0x001fc8000f8e0016 */
[----:B------:R-:W-:Y:S02]  /*7140*/  UIMAD UR21, UR32, UR25, UR21 ;  /* 0x00000019201572a4 */ /* 0x000fe4000f8e0215 */
[----:B-----5:R-:W-:Y:S02]  /*7150*/  UIMAD UR24, UR8, UR29, URZ ;  /* 0x0000001d081872a4 */ /* 0x020fe4000f8e02ff */
[----:B------:R-:W-:Y:S01]  /*7160*/  UIMAD.WIDE.U32 UR20, UR8, UR28, UR20 ;  /* 0x0000001c081472a5 */ /* 0x000fe2000f8e0014 */
[----:B------:R-:W0:Y:S03]  /*7170*/  LDCU.64 UR28, c[0x0][0x560] ;  /* 0x0000ac00ff1c77ac */ /* 0x000e260008000a00 */
[----:B------:R-:W-:Y:S02]  /*7180*/  UIADD3 UR24, UPT, UPT, UR21, UR24, URZ ;  /* 0x0000001815187290 */ /* 0x000fe4000fffe0ff */
[----:B------:R-:W-:-:S04]  /*7190*/  ULEA UR21, UP0, UR20, UR30, 0x1 ;  /* 0x0000001e14157291 */ /* 0x000fc8000f8008ff */
[----:B------:R-:W-:-:S05]  /*71a0*/  ULEA.HI.X UR20, UR20, UR31, UR24, 0x1, UP0 ;  /* 0x0000001f14147291 */ /* 0x000fca00080f0c18 */
[----:B------:R-:W1:Y:S01]  /*71b0*/  LDCU.64 UR24, c[0x0][0x520] ;  /* 0x0000a400ff1877ac */ /* 0x000e620008000a00 */
[----:B---3--:R-:W-:Y:S04]  /*71c0*/  STS.128 [R66], R24 ;  /* 0x0000001842007388 */ /* 0x008fe80000000c00 */
[----:B--2---:R-:W-:Y:S01]  /*71d0*/  STS.128 [R66+0x200], R28 ;  /* 0x0002001c42007388 */ /* 0x004fe20000000c00 */
[----:B------:R-:W-:-:S03]  /*71e0*/  NOP ;  /* 0x0000000000007918 */ /* 0x000fc60000000000 */
[----:B------:R-:W2:Y:S04]  /*71f0*/  LDS.128 R32, [R65] ;  /* 0x0000000041207984 */ /* 0x000ea80000000c00 */
[----:B------:R-:W3:Y:S01]  /*7200*/  LDS.128 R24, [R65+0x10] ;  /* 0x0000100041187984 */ /* 0x000ee20000000c00 */
[--C-:B--2---:R-:W-:Y:S02]  /*7210*/  HADD2.F32 R8, -RZ, R32.reuse.H0_H0 ;  /* 0x20000020ff087230 */ /* 0x104fe40000004100 */
[----:B------:R-:W-:-:S03]  /*7220*/  HADD2.F32 R32, -RZ, R32.H1_H1 ;  /* 0x30000020ff207230 */ /* 0x000fc60000004100 */
[----:B------:R-:W-:Y:S02]  /*7230*/  FADD.FTZ R12, R8, UR7 ;  /* 0x00000007080c7e21 */ /* 0x000fe40008010000 */
[----:B------:R-:W-:Y:S01]  /*7240*/  FADD.FTZ R32, R32, UR7 ;  /* 0x0000000720207e21 */ /* 0x000fe20008010000 */
[--C-:B------:R-:W-:Y:S02]  /*7250*/  HADD2.F32 R8, -RZ, R33.reuse.H0_H0 ;  /* 0x20000021ff087230 */ /* 0x100fe40000004100 */
[----:B------:R-:W-:Y:S01]  /*7260*/  FSETP.GTU.FTZ.AND P1, PT, R12, 20, PT ;  /* 0x41a000000c00780b */ /* 0x000fe20003f3c000 */
[----:B------:R-:W-:Y:S01]  /*7270*/  BAR.SYNC.DEFER_BLOCKING 0x0 ;  /* 0x0000000000007b1d */ /* 0x000fe20000010000 */
[----:B------:R-:W-:Y:S01]  /*7280*/  FSETP.GTU.FTZ.AND P2, PT, R32, 20, PT ;  /* 0x41a000002000780b */ /* 0x000fe20003f5c000 */
[----:B------:R-:W-:Y:S01]  /*7290*/  FADD.FTZ R16, R8, UR7 ;  /* 0x0000000708107e21 */ /* 0x000fe20008010000 */
[----:B------:R-:W-:Y:S02]  /*72a0*/  HADD2.F32 R8, -RZ, R34.H0_H0 ;  /* 0x20000022ff087230 */ /* 0x000fe40000004100 */
[----:B------:R-:W-:-:S03]  /*72b0*/  HADD2.F32 R33, -RZ, R33.H1_H1 ;  /* 0x30000021ff217230 */ /* 0x000fc60000004100 */
[----:B------:R-:W-:-:S04]  /*72c0*/  FADD.FTZ R28, R8, UR7 ;  /* 0x00000007081c7e21 */ /* 0x000fc80008010000 */
[----:B------:R-:W-:Y:S02]  /*72d0*/  @!P1 FMUL.FTZ R8, R12, -1.4426950216293334961 ;  /* 0xbfb8aa3b0c089820 */ /* 0x000fe40000410000 */
[----:B------:R-:W-:Y:S01]  /*72e0*/  @!P2 FMUL.FTZ R12, R32, -1.4426950216293334961 ;  /* 0xbfb8aa3b200ca820 */ /* 0x000fe20000410000 */
[----:B------:R-:W-:-:S03]  /*72f0*/  FADD.FTZ R33, R33, UR7 ;  /* 0x0000000721217e21 */ /* 0x000fc60008010000 */
[----:B------:R-:W2:Y:S04]  /*7300*/  @!P1 MUFU.EX2 R8, R8 ;  /* 0x0000000800089308 */ /* 0x000ea80000000800 */
[----:B------:R-:W5:Y:S01]  /*7310*/  @!P2 MUFU.EX2 R12, R12 ;  /* 0x0000000c000ca308 */ /* 0x000f620000000800 */
[----:B------:R-:W-:Y:S02]  /*7320*/  FSETP.GTU.FTZ.AND P4, PT, R33, 20, PT ;  /* 0x41a000002100780b */ /* 0x000fe40003f9c000 */
[----:B------:R-:W-:Y:S01]  /*7330*/  FSETP.GTU.FTZ.AND P3, PT, R16, 20, PT ;  /* 0x41a000001000780b */ /* 0x000fe20003f7c000 */
[----:B------:R-:W-:Y:S01]  /*7340*/  HADD2.F32 R34, -RZ, R34.H1_H1 ;  /* 0x30000022ff227230 */ /* 0x000fe20000004100 */
[----:B------:R-:W-:Y:S01]  /*7350*/  FSETP.GTU.FTZ.AND P5, PT, R28, 20, PT ;  /* 0x41a000001c00780b */ /* 0x000fe20003fbc000 */
[----:B--2---:R-:W-:Y:S01]  /*7360*/  @!P1 FADD.FTZ R8, R8, 1 ;  /* 0x3f80000008089421 */ /* 0x004fe20000010000 */
[----:B-----5:R-:W-:-:S07]  /*7370*/  @!P2 FADD.FTZ R12, R12, 1 ;  /* 0x3f8000000c0ca421 */ /* 0x020fce0000010000 */
[----:B------:R-:W-:Y:S01]  /*7380*/  @!P4 FMUL.FTZ R20, R33, -1.4426950216293334961 ;  /* 0xbfb8aa3b2114c820 */ /* 0x000fe20000410000 */
[----:B------:R-:W2:Y:S01]  /*7390*/  @!P1 MUFU.RCP R31, R8 ;  /* 0x00000008001f9308 */ /* 0x000ea20000001000 */
[----:B------:R-:W-:-:S07]  /*73a0*/  @!P3 FMUL.FTZ R16, R16, -1.4426950216293334961 ;  /* 0xbfb8aa3b1010b820 */ /* 0x000fce0000410000 */
[----:B------:R-:W5:Y:S01]  /*73b0*/  @!P2 MUFU.RCP R33, R12 ;  /* 0x0000000c0021a308 */ /* 0x000f620000001000 */
[----:B------:R-:W-:Y:S01]  /*73c0*/  FADD.FTZ R34, R34, UR7 ;  /* 0x0000000722227e21 */ /* 0x000fe20008010000 */
[--C-:B------:R-:W-:Y:S02]  /*73d0*/  HADD2.F32 R22, -RZ, R35.reuse.H0_H0 ;  /* 0x20000023ff167230 */ /* 0x100fe40000004100 */
[----:B---3--:R-:W-:Y:S02]  /*73e0*/  HADD2.F32 R30, -RZ, R24.H0_H0 ;  /* 0x20000018ff1e7230 */ /* 0x008fe40000004100 */
[----:B------:R-:W-:Y:S01]  /*73f0*/  HADD2.F32 R35, -RZ, R35.H1_H1 ;  /* 0x30000023ff237230 */ /* 0x000fe20000004100 */
[----:B------:R-:W-:Y:S01]  /*7400*/  FSETP.GTU.FTZ.AND P6, PT, R34, 20, PT ;  /* 0x41a000002200780b */ /* 0x000fe20003fdc000 */
[----:B------:R-:W3:Y:S01]  /*7410*/  @!P3 MUFU.EX2 R16, R16 ;  /* 0x000000100010b308 */ /* 0x000ee20000000800 */
[----:B------:R-:W-:Y:S01]  /*7420*/  FADD.FTZ R29, R22, UR7 ;  /* 0x00000007161d7e21 */ /* 0x000fe20008010000 */
[----:B------:R-:W-:Y:S01]  /*7430*/  @!P5 FMUL.FTZ R22, R28, -1.4426950216293334961 ;  /* 0xbfb8aa3b1c16d820 */ /* 0x000fe20000410000 */
[----:B------:R-:W-:Y:S01]  /*7440*/  FADD.FTZ R30, R30, UR7 ;  /* 0x000000071e1e7e21 */ /* 0x000fe20008010000 */
[----:B------:R-:W-:Y:S01]  /*7450*/  FADD.FTZ R35, R35, UR7 ;  /* 0x0000000723237e21 */ /* 0x000fe20008010000 */
[----:B--2---:R-:W-:-:S03]  /*7460*/  @!P1 FMUL.FTZ R0, R0, R31 ;  /* 0x0000001f00009220 */ /* 0x004fc60000410000 */
[----:B------:R-:W2:Y:S01]  /*7470*/  @!P5 MUFU.EX2 R22, R22 ;  /* 0x000000160016d308 */ /* 0x000ea20000000800 */
[----:B-----5:R-:W-:Y:S01]  /*7480*/  @!P2 FMUL.FTZ R2, R2, R33 ;  /* 0x000000210202a220 */ /* 0x020fe20000410000 */
[----:B------:R-:W-:Y:S02]  /*7490*/  FSETP.GTU.FTZ.AND P2, PT, R30, 20, PT ;  /* 0x41a000001e00780b */ /* 0x000fe40003f5c000 */
[----:B------:R-:W-:Y:S01]  /*74a0*/  FSETP.GTU.FTZ.AND P1, PT, R35, 20, PT ;  /* 0x41a000002300780b */ /* 0x000fe20003f3c000 */
[----:B------:R-:W-:Y:S01]  /*74b0*/  @!P6 FMUL.FTZ R28, R34, -1.4426950216293334961 ;  /* 0xbfb8aa3b221ce820 */ /* 0x000fe20000410000 */
[----:B------:R-:W-:Y:S01]  /*74c0*/  FSETP.GTU.FTZ.AND P0, PT, R29, 20, PT ;  /* 0x41a000001d00780b */ /* 0x000fe20003f1c000 */
[----:B---3--:R-:W-:Y:S01]  /*74d0*/  @!P3 FADD.FTZ R16, R16, 1 ;  /* 0x3f8000001010b421 */ /* 0x008fe20000010000 */
[----:B------:R-:W3:Y:S04]  /*74e0*/  @!P4 MUFU.EX2 R20, R20 ;  /* 0x000000140014c308 */ /* 0x000ee80000000800 */
[----:B------:R-:W5:Y:S01]  /*74f0*/  @!P6 MUFU.EX2 R28, R28 ;  /* 0x0000001c001ce308 */ /* 0x000f620000000800 */
[----:B--2---:R-:W-:-:S03]  /*7500*/  @!P5 FADD.FTZ R22, R22, 1 ;  /* 0x3f8000001616d421 */ /* 0x004fc60000010000 */
[----:B------:R2:W-:Y:S01]  /*7510*/  @!P3 MUFU.RCP R32, R16 ;  /* 0x000000100020b308 */ /* 0x0005e20000001000 */
[----:B------:R-:W-:Y:S02]  /*7520*/  @!P1 FMUL.FTZ R8, R35, -1.4426950216293334961 ;  /* 0xbfb8aa3b23089820 */ /* 0x000fe40000410000 */
[----:B------:R-:W-:Y:S01]  /*7530*/  @!P0 FMUL.FTZ R29, R29, -1.4426950216293334961 ;  /* 0xbfb8aa3b1d1d8820 */ /* 0x000fe20000410000 */
[----:B--2---:R-:W-:-:S04]  /*7540*/  @!P2 FMUL.FTZ R16, R30, -1.4426950216293334961 ;  /* 0xbfb8aa3b1e10a820 */ /* 0x004fc80000410000 */
[----:B------:R-:W2:Y:S01]  /*7550*/  @!P5 MUFU.RCP R31, R22 ;  /* 0x00000016001fd308 */ /* 0x000ea20000001000 */
[----:B---3--:R-:W-:-:S07]  /*7560*/  @!P4 FADD.FTZ R20, R20, 1 ;  /* 0x3f8000001414c421 */ /* 0x008fce0000010000 */
[----:B------:R-:W3:Y:S04]  /*7570*/  @!P2 MUFU.EX2 R16, R16 ;  /* 0x000000100010a308 */ /* 0x000ee80000000800 */
[----:B------:R-:W0:Y:S01]  /*7580*/  @!P1 MUFU.EX2 R8, R8 ;  /* 0x0000000800089308 */ /* 0x000e220000000800 */
[----:B-----5:R-:W-:-:S03]  /*7590*/  @!P6 FADD.FTZ R28, R28, 1 ;  /* 0x3f8000001c1ce421 */ /* 0x020fc60000010000 */
[----:B------:R-:W5:Y:S04]  /*75a0*/  @!P0 MUFU.EX2 R29, R29 ;  /* 0x0000001d001d8308 */ /* 0x000f680000000800 */
[----:B------:R-:W1:Y:S01]  /*75b0*/  @!P4 MUFU.RCP R20, R20 ;  /* 0x000000140014c308 */ /* 0x000e620000001000 */
[----:B---3--:R-:W-:Y:S01]  /*75c0*/  @!P2 FADD.FTZ R16, R16, 1 ;  /* 0x3f8000001010a421 */ /* 0x008fe20000010000 */
[----:B--2---:R-:W-:Y:S01]  /*75d0*/  @!P5 FMUL.FTZ R6, R6, R31 ;  /* 0x0000001f0606d220 */ /* 0x004fe20000410000 */
[----:B0-----:R-:W-:-:S05]  /*75e0*/  @!P1 FADD.FTZ R12, R8, 1 ;  /* 0x3f800000080c9421 */ /* 0x001fca0000010000 */
[----:B------:R-:W0:Y:S01]  /*75f0*/  @!P6 MUFU.RCP R28, R28 ;  /* 0x0000001c001ce308 */ /* 0x000e220000001000 */
[----:B-----5:R-:W-:-:S07]  /*7600*/  @!P0 FADD.FTZ R29, R29, 1 ;  /* 0x3f8000001d1d8421 */ /* 0x020fce0000010000 */
[----:B------:R-:W2:Y:S01]  /*7610*/  @!P1 MUFU.RCP R31, R12 ;  /* 0x0000000c001f9308 */ /* 0x000ea20000001000 */
[----:B------:R-:W-:-:S07]  /*7620*/  HADD2.F32 R8, -RZ, R25.H0_H0 ;  /* 0x20000019ff087230 */ /* 0x000fce0000004100 */
[----:B------:R-:W3:Y:S01]  /*7630*/  @!P2 MUFU.RCP R16, R16 ;  /* 0x000000100010a308 */ /* 0x000ee20000001000 */
[--C-:B------:R-:W-:Y:S02]  /*7640*/  HADD2.F32 R22, -RZ, R27.reuse.H0_H0 ;  /* 0x2000001bff167230 */ /* 0x100fe40000004100 */
[----:B------:R-:W-:-:S05]  /*7650*/  HADD2.F32 R27, -RZ, R27.H1_H1 ;  /* 0x3000001bff1b7230 */ /* 0x000fca0000004100 */
[----:B------:R5:W4:Y:S01]  /*7660*/  @!P0 MUFU.RCP R30, R29 ;  /* 0x0000001d001e8308 */ /* 0x000b220000001000 */
[----:B-1----:R-:W-:Y:S01]  /*7670*/  @!P4 FMUL.FTZ R5, R5, R20 ;  /* 0x000000140505c220 */ /* 0x002fe20000410000 */
[----:B0-----:R-:W-:Y:S01]  /*7680*/  @!P6 FMUL.FTZ R7, R7, R28 ;  /* 0x0000001c0707e220 */ /* 0x001fe20000410000 */
[----:B------:R-:W-:Y:S02]  /*7690*/  HADD2.F32 R20, -RZ, R26.H0_H0 ;  /* 0x2000001aff147230 */ /* 0x000fe40000004100 */
[----:B------:R-:W-:Y:S01]  /*76a0*/  FADD.FTZ R28, R8, UR7 ;  /* 0x00000007081c7e21 */ /* 0x000fe20008010000 */
[----:B------:R-:W-:Y:S02]  /*76b0*/  HADD2.F32 R24, -RZ, R24.H1_H1 ;  /* 0x30000018ff187230 */ /* 0x000fe40000004100 */
[----:B------:R-:W-:Y:S01]  /*76c0*/  FADD.FTZ R27, R27, UR7 ;  /* 0x000000071b1b7e21 */ /* 0x000fe20008010000 */
[----:B------:R-:W-:Y:S02]  /*76d0*/  HADD2.F32 R25, -RZ, R25.H1_H1 ;  /* 0x30000019ff197230 */ /* 0x000fe40000004100 */
[----:B------:R-:W-:-:S02]  /*76e0*/  HADD2.F32 R26, -RZ, R26.H1_H1 ;  /* 0x3000001aff1a7230 */ /* 0x000fc40000004100 */
[----:B-----5:R-:W-:Y:S01]  /*76f0*/  FADD.FTZ R29, R22, UR7 ;  /* 0x00000007161d7e21 */ /* 0x020fe20008010000 */
[----:B------:R-:W-:Y:S01]  /*7700*/  FSETP.GTU.FTZ.AND P5, PT, R28, 20, PT ;  /* 0x41a000001c00780b */ /* 0x000fe20003fbc000 */
[----:B--2---:R-:W-:Y:S01]  /*7710*/  @!P1 FMUL.FTZ R10, R10, R31 ;  /* 0x0000001f0a0a9220 */ /* 0x004fe20000410000 */
[----:B------:R-:W-:Y:S01]  /*7720*/  FADD.FTZ R24, R24, UR7 ;  /* 0x0000000718187e21 */ /* 0x000fe20008010000 */
[----:B------:R-:W-:Y:S01]  /*7730*/  FADD.FTZ R25, R25, UR7 ;  /* 0x0000000719197e21 */ /* 0x000fe20008010000 */
[----:B------:R-:W-:Y:S01]  /*7740*/  FADD.FTZ R26, R26, UR7 ;  /* 0x000000071a1a7e21 */ /* 0x000fe20008010000 */
[----:B------:R-:W-:Y:S01]  /*7750*/  FSETP.GTU.FTZ.AND P1, PT, R29, 20, PT ;  /* 0x41a000001d00780b */ /* 0x000fe20003f3c000 */
[----:B---3--:R-:W-:Y:S01]  /*7760*/  @!P2 FMUL.FTZ R11, R11, R16 ;  /* 0x000000100b0ba220 */ /* 0x008fe20000410000 */
[----:B------:R-:W-:Y:S01]  /*7770*/  FSETP.GTU.FTZ.AND P2, PT, R27, 20, PT ;  /* 0x41a000001b00780b */ /* 0x000fe20003f5c000 */
[----:B------:R-:W-:Y:S01]  /*7780*/  @!P3 FMUL.FTZ R3, R3, R32 ;  /* 0x000000200303b220 */ /* 0x000fe20000410000 */
[----:B----4-:R-:W-:Y:S01]  /*7790*/  @!P0 FMUL.FTZ R9, R9, R30 ;  /* 0x0000001e09098220 */ /* 0x010fe20000410000 */
[----:B------:R-:W-:-:S02]  /*77a0*/  FSETP.GTU.FTZ.AND P3, PT, R24, 20, PT ;  /* 0x41a000001800780b */ /* 0x000fc40003f7c000 */
[----:B------:R-:W-:Y:S02]  /*77b0*/  FSETP.GTU.FTZ.AND P4, PT, R25, 20, PT ;  /* 0x41a000001900780b */ /* 0x000fe40003f9c000 */
[----:B------:R-:W-:Y:S01]  /*77c0*/  FSETP.GTU.FTZ.AND P0, PT, R26, 20, PT ;  /* 0x41a000001a00780b */ /* 0x000fe20003f1c000 */
[----:B------:R-:W-:-:S03]  /*77d0*/  @!P5 FMUL.FTZ R12, R28, -1.4426950216293334961 ;  /* 0xbfb8aa3b1c0cd820 */ /* 0x000fc60000410000 */
[----:B------:R-:W-:Y:S02]  /*77e0*/  @!P1 FMUL.FTZ R28, R29, -1.4426950216293334961 ;  /* 0xbfb8aa3b1d1c9820 */ /* 0x000fe40000410000 */
[----:B------:R-:W-:Y:S01]  /*77f0*/  @!P2 FMUL.FTZ R29, R27, -1.4426950216293334961 ;  /* 0xbfb8aa3b1b1da820 */ /* 0x000fe20000410000 */
[----:B------:R-:W-:Y:S01]  /*7800*/  FADD.FTZ R20, R20, UR7 ;  /* 0x0000000714147e21 */ /* 0x000fe20008010000 */
[----:B------:R-:W-:Y:S01]  /*7810*/  @!P1 MUFU.EX2 R36, R28 ;  /* 0x0000001c00249308 */ /* 0x000fe20000000800 */
[----:B------:R-:W-:Y:S01]  /*7820*/  @!P3 FMUL.FTZ R8, R24, -1.4426950216293334961 ;  /* 0xbfb8aa3b1808b820 */ /* 0x000fe20000410000 */
[----:B------:R-:W-:Y:S01]  /*7830*/  F2FP.F16.F32.PACK_AB R27, R77, R76 ;  /* 0x0000004c4d1b723e */ /* 0x000fe200000000ff */
[----:B------:R-:W-:Y:S01]  /*7840*/  @!P4 FMUL.FTZ R16, R25, -1.4426950216293334961 ;  /* 0xbfb8aa3b1910c820 */ /* 0x000fe20000410000 */
[----:B------:R0:W-:Y:S01]  /*7850*/  @!P2 MUFU.EX2 R37, R29 ;  /* 0x0000001d0025a308 */ /* 0x0001e20000000800 */
[----:B------:R-:W-:Y:S01]  /*7860*/  @!P0 FMUL.FTZ R22, R26, -1.4426950216293334961 ;  /* 0xbfb8aa3b1a168820 */ /* 0x000fe20000410000 */
[----:B------:R-:W-:-:S02]  /*7870*/  F2FP.F16.F32.PACK_AB R26, R75, R74 ;  /* 0x0000004a4b1a723e */ /* 0x000fc400000000ff */
[----:B------:R-:W-:Y:S02]  /*7880*/  F2FP.F16.F32.PACK_AB R25, R73, R72 ;  /* 0x000000484919723e */ /* 0x000fe400000000ff */
[----:B------:R-:W-:Y:S02]  /*7890*/  F2FP.F16.F32.PACK_AB R24, R71, R70 ;  /* 0x000000464718723e */ /* 0x000fe400000000ff */
[----:B------:R-:W-:Y:S02]  /*78a0*/  F2FP.F16.F32.PACK_AB R31, R69, R47 ;  /* 0x0000002f451f723e */ /* 0x000fe400000000ff */
[----:B------:R-:W-:Y:S02]  /*78b0*/  F2FP.F16.F32.PACK_AB R30, R46, R45 ;  /* 0x0000002d2e1e723e */ /* 0x000fe400000000ff */
[----:B0-----:R-:W-:Y:S02]  /*78c0*/  F2FP.F16.F32.PACK_AB R29, R44, R43 ;  /* 0x0000002b2c1d723e */ /* 0x001fe400000000ff */
[----:B------:R-:W-:Y:S01]  /*78d0*/  F2FP.F16.F32.PACK_AB R28, R42, R41 ;  /* 0x000000292a1c723e */ /* 0x000fe200000000ff */
[----:B------:R-:W-:Y:S01]  /*78e0*/  STS.128 [R65], R24 ;  /* 0x0000001841007388 */ /* 0x000fe20000000c00 */
[----:B------:R-:W-:-:S03]  /*78f0*/  FSETP.GTU.FTZ.AND P6, PT, R20, 20, PT ;  /* 0x41a000001400780b */ /* 0x000fc60003fdc000 */
[----:B------:R0:W-:Y:S01]  /*7900*/  STS.128 [R65+0x10], R28 ;  /* 0x0000101c41007388 */ /* 0x0001e20000000c00 */
[----:B------:R-:W-:-:S03]  /*7910*/  NOP ;  /* 0x0000000000007918 */ /* 0x000fc60000000000 */
[----:B------:R-:W1:Y:S04]  /*7920*/  LDS.128 R32, [R66] ;  /* 0x0000000042207984 */ /* 0x000e680000000c00 */
[----:B------:R-:W2:Y:S01]  /*7930*/  LDS.128 R24, [R66+0x200] ;  /* 0x0002000042187984 */ /* 0x000ea20000000c00 */
[----:B------:R-:W3:Y:S01]  /*7940*/  @!P3 MUFU.EX2 R8, R8 ;  /* 0x000000080008b308 */ /* 0x000ee20000000800 */
[----:B------:R-:W-:-:S03]  /*7950*/  @!P6 FMUL.FTZ R20, R20, -1.4426950216293334961 ;  /* 0xbfb8aa3b1414e820 */ /* 0x000fc60000410000 */
[----:B------:R-:W4:Y:S04]  /*7960*/  @!P5 MUFU.EX2 R12, R12 ;  /* 0x0000000c000cd308 */ /* 0x000f280000000800 */
[----:B------:R-:W5:Y:S04]  /*7970*/  @!P4 MUFU.EX2 R16, R16 ;  /* 0x000000100010c308 */ /* 0x000f680000000800 */
[----:B------:R-:W5:Y:S01]  /*7980*/  @!P6 MUFU.EX2 R20, R20 ;  /* 0x000000140014e308 */ /* 0x000f620000000800 */
[----:B---3--:R-:W-:-:S03]  /*7990*/  @!P3 FADD.FTZ R8, R8, 1 ;  /* 0x3f8000000808b421 */ /* 0x008fc60000010000 */
[----:B------:R-:W3:Y:S01]  /*79a0*/  @!P0 MUFU.EX2 R22, R22 ;  /* 0x0000001600168308 */ /* 0x000ee20000000800 */
[----:B0-----:R-:W-:-:S03]  /*79b0*/  MOV R28, UR21 ;  /* 0x00000015001c7c02 */ /* 0x001fc60008000f00 */
[----:B------:R-:W0:Y:S01]  /*79c0*/  @!P3 MUFU.RCP R8, R8 ;  /* 0x000000080008b308 */ /* 0x000e220000001000 */
[----:B------:R-:W-:Y:S01]  /*79d0*/  MOV R29, UR20 ;  /* 0x00000014001d7c02 */ /* 0x000fe20008000f00 */
[----:B----4-:R-:W-:Y:S01]  /*79e0*/  @!P5 FADD.FTZ R12, R12, 1 ;  /* 0x3f8000000c0cd421 */ /* 0x010fe20000010000 */
[----:B-----5:R-:W-:Y:S01]  /*79f0*/  @!P4 FADD.FTZ R16, R16, 1 ;  /* 0x3f8000001010c421 */ /* 0x020fe20000010000 */
[----:B------:R-:W-:Y:S01]  /*7a00*/  @!P1 FADD.FTZ R36, R36, 1 ;  /* 0x3f80000024249421 */ /* 0x000fe20000010000 */
[----:B------:R-:W-:Y:S01]  /*7a10*/  @!P2 FADD.FTZ R37, R37, 1 ;  /* 0x3f8000002525a421 */ /* 0x000fe20000010000 */
[----:B------:R-:W-:Y:S01]  /*7a20*/  @!P6 FADD.FTZ R20, R20, 1 ;  /* 0x3f8000001414e421 */ /* 0x000fe20000010000 */
[----:B------:R-:W-:-:S04]  /*7a30*/  IMAD.WIDE.U32 R28, R4, 0x10, R28 ;  /* 0x00000010041c7825 */ /* 0x000fc800078e001c */
[----:B---3--:R-:W-:Y:S01]  /*7a40*/  @!P0 FADD.FTZ R22, R22, 1 ;  /* 0x3f80000016168421 */ /* 0x008fe20000010000 */
[----:B------:R-:W3:Y:S01]  /*7a50*/  @!P5 MUFU.RCP R39, R12 ;  /* 0x0000000c0027d308 */ /* 0x000ee20000001000 */
[----:B------:R-:W-:Y:S01]  /*7a60*/  FADD.FTZ R31, R0, R38 ;  /* 0x00000026001f7221 */ /* 0x000fe20000010000 */
[----:B------:R-:W4:Y:S01]  /*7a70*/  LDCU.64 UR20, c[0x0][0x518] ;  /* 0x0000a300ff1477ac */ /* 0x000f220008000a00 */
[----:B-1----:R-:W-:Y:S05]  /*7a80*/  STG.E.128 desc[UR26][R28.64], R32 ;  /* 0x000000201c007986 */ /* 0x002fea000c101d1a */
[----:B------:R-:W1:Y:S01]  /*7a90*/  @!P4 MUFU.RCP R16, R16 ;  /* 0x000000100010c308 */ /* 0x000e620000001000 */
[----:B--2---:R-:W-:Y:S07]  /*7aa0*/  STG.E.128 desc[UR26][R28.64+0x200], R24 ;  /* 0x000200181c007986 */ /* 0x004fee000c101d1a */
[----:B------:R-:W2:Y:S08]  /*7ab0*/  @!P6 MUFU.RCP R20, R20 ;  /* 0x000000140014e308 */ /* 0x000eb00000001000 */
[----:B------:R-:W5:Y:S08]  /*7ac0*/  @!P0 MUFU.RCP R41, R22 ;  /* 0x0000001600298308 */ /* 0x000f700000001000 */
[----:B------:R-:W4:Y:S08]  /*7ad0*/  @!P1 MUFU.RCP R36, R36 ;  /* 0x0000002400249308 */ /* 0x000f300000001000 */
[----:B------:R1:W4:Y:S01]  /*7ae0*/  @!P2 MUFU.RCP R12, R37 ;  /* 0x00000025000ca308 */ /* 0x0003220000001000 */
[----:B0-----:R-:W-:Y:S01]  /*7af0*/  @!P3 FMUL.FTZ R13, R13, R8 ;  /* 0x000000080d0db220 */ /* 0x001fe20000410000 */
[----:B------:R-:W-:-:S04]  /*7b00*/  FADD.FTZ R8, R31, R2 ;  /* 0x000000021f087221 */ /* 0x000fc80000010000 */
[----:B------:R-:W-:Y:S01]  /*7b10*/  FADD.FTZ R8, R8, R3 ;  /* 0x0000000308087221 */ /* 0x000fe20000010000 */
[----:B---3--:R-:W-:Y:S01]  /*7b20*/  @!P5 FMUL.FTZ R14, R14, R39 ;  /* 0x000000270e0ed220 */ /* 0x008fe20000410000 */
[----:B-1----:R-:W-:Y:S02]  /*7b30*/  F2FP.F16.F32.PACK_AB R37, R5, R3 ;  /* 0x000000030525723e */ /* 0x002fe400000000ff */
[----:B------:R-:W-:Y:S01]  /*7b40*/  FADD.FTZ R5, R8, R5 ;  /* 0x0000000508057221 */ /* 0x000fe20000010000 */
[----:B------:R-:W-:Y:S01]  /*7b50*/  @!P4 FMUL.FTZ R15, R15, R16 ;  /* 0x000000100f0fc220 */ /* 0x000fe20000410000 */
[----:B--2---:R-:W-:Y:S01]  /*7b60*/  @!P6 FMUL.FTZ R17, R17, R20 ;  /* 0x000000141111e220 */ /* 0x004fe20000410000 */
[----:B-----5:R-:W-:Y:S01]  /*7b70*/  @!P0 FMUL.FTZ R18, R18, R41 ;  /* 0x0000002912128220 */ /* 0x020fe20000410000 */
[----:B----4-:R-:W-:Y:S01]  /*7b80*/  @!P1 FMUL.FTZ R19, R19, R36 ;  /* 0x0000002413139220 */ /* 0x010fe20000410000 */
[----:B------:R-:W-:Y:S01]  /*7b90*/  F2FP.F16.F32.PACK_AB R38, R7, R6 ;  /* 0x000000060726723e */ /* 0x000fe200000000ff */
[----:B------:R-:W-:Y:S01]  /*7ba0*/  @!P2 FMUL.FTZ R21, R21, R12 ;  /* 0x0000000c1515a220 */ /* 0x000fe20000410000 */
[----:B------:R-:W-:Y:S01]  /*7bb0*/  FADD.FTZ R6, R5, R6 ;  /* 0x0000000605067221 */ /* 0x000fe20000010000 */
        /* <DEDUP_REMOVED lines=19> */
[----:B------:R-:W-:Y:S01]  /*7cf0*/  UMOV UR20, UR22 ;  /* 0x0000001600147c82 */ /* 0x000fe20008000000 */
[----:B------:R-:W-:Y:S02]  /*7d00*/  UIMAD UR23, UR8, UR25, URZ ;  /* 0x00000019081772a4 */ /* 0x000fe4000f8e02ff */
[----:B------:R-:W-:Y:S01]  /*7d10*/  UIMAD.WIDE.U32 UR20, UR8, UR24, UR20 ;  /* 0x00000018081472a5 */ /* 0x000fe2000f8e0014 */
[----:B------:R-:W-:-:S03]  /*7d20*/  FADD.FTZ R14, R13, R14 ;  /* 0x0000000e0d0e7221 */ /* 0x000fc60000010000 */
[----:B------:R-:W-:Y:S01]  /*7d30*/  UIADD3 UR22, UPT, UPT, UR21, UR23, URZ ;  /* 0x0000001715167290 */ /* 0x000fe2000fffe0ff */
[----:B------:R-:W-:Y:S01]  /*7d40*/  FADD.FTZ R14, R14, R15 ;  /* 0x0000000f0e0e7221 */ /* 0x000fe20000010000 */
[----:B------:R-:W-:-:S03]  /*7d50*/  ULEA UR21, UP0, UR20, UR28, 0x1 ;  /* 0x0000001c14157291 */ /* 0x000fc6000f8008ff */
[----:B------:R-:W-:Y:S01]  /*7d60*/  FADD.FTZ R17, R14, R17 ;  /* 0x000000110e117221 */ /* 0x000fe20000010000 */
[----:B------:R-:W-:-:S03]  /*7d70*/  ULEA.HI.X UR20, UR20, UR29, UR22, 0x1, UP0 ;  /* 0x0000001d14147291 */ /* 0x000fc600080f0c16 */
[----:B------:R-:W-:Y:S01]  /*7d80*/  FADD.FTZ R18, R17, R18 ;  /* 0x0000001211127221 */ /* 0x000fe20000010000 */
[----:B------:R-:W-:Y:S02]  /*7d90*/  MOV R2, UR21 ;  /* 0x0000001500027c02 */ /* 0x000fe40008000f00 */
[----:B------:R-:W-:Y:S01]  /*7da0*/  MOV R3, UR20 ;  /* 0x0000001400037c02 */ /* 0x000fe20008000f00 */
[----:B------:R-:W-:Y:S02]  /*7db0*/  FADD.FTZ R18, R18, R19 ;  /* 0x0000001312127221 */ /* 0x000fe40000010000 */
[----:B------:R-:W-:-:S04]  /*7dc0*/  IMAD.WIDE.U32 R2, R4, 0x10, R2 ;  /* 0x0000001004027825 */ /* 0x000fc800078e0002 */
[----:B------:R-:W-:Y:S01]  /*7dd0*/  FADD.FTZ R0, R18, R21 ;  /* 0x0000001512007221 */ /* 0x000fe20000010000 */
[----:B------:R-:W-:Y:S01]  /*7de0*/  UIADD3 UR17, UP0, UPT, UR17, -0x1000, URZ ;  /* 0xfffff00011117890 */ /* 0x000fe2000ff1e0ff */
[----:B0-----:R0:W-:Y:S04]  /*7df0*/  STG.E.128 desc[UR26][R2.64], R32 ;  /* 0x0000002002007986 */ /* 0x0011e8000c101d1a */
[----:B-1----:R0:W-:Y:S04]  /*7e00*/  STG.E.128 desc[UR26][R2.64+0x200], R48 ;  /* 0x0002003002007986 */ /* 0x0021e8000c101d1a */
[----:B------:R0:W-:Y:S01]  /*7e10*/  STL [R1+0x44], R0 ;  /* 0x0000440001007387 */ /* 0x0001e20000100800 */
[----:B------:R-:W-:-:S02]  /*7e20*/  UIADD3.X UR16, UPT, UPT, UR16, -0x1, URZ, UP0, !UPT ;  /* 0xffffffff10107890 */ /* 0x000fc400087fe4ff */
[----:B------:R-:W-:Y:S02]  /*7e30*/  UISETP.GT.AND UP0, UPT, UR12, 0x1, UPT ;  /* 0x000000010c00788c */ /* 0x000fe4000bf04270 */
[----:B------:R-:W-:Y:S02]  /*7e40*/  UIADD3 UR15, UP1, UPT, UR15, -0x1000, URZ ;  /* 0xfffff0000f0f7890 */ /* 0x000fe4000ff3e0ff */
[----:B------:R-:W-:Y:S02]  /*7e50*/  UIADD3 UR13, UP2, UPT, UR13, -0x1000, URZ ;  /* 0xfffff0000d0d7890 */ /* 0x000fe4000ff5e0ff */
[----:B------:R-:W-:Y:S02]  /*7e60*/  UIADD3 UR20, UP3, UPT, UR10, -0x1000, URZ ;  /* 0xfffff0000a147890 */ /* 0x000fe4000ff7e0ff */
[----:B------:R-:W-:Y:S02]  /*7e70*/  UIADD3.X UR18, UPT, UPT, UR18, -0x1, URZ, UP1, !UPT ;  /* 0xffffffff12127890 */ /* 0x000fe40008ffe4ff */
[----:B------:R-:W-:-:S02]  /*7e80*/  UIADD3.X UR14, UPT, UPT, UR14, -0x1, URZ, UP2, !UPT ;  /* 0xffffffff0e0e7890 */ /* 0x000fc400097fe4ff */
[----:B------:R-:W-:Y:S01]  /*7e90*/  UIADD3.X UR11, UPT, UPT, UR11, -0x1, URZ, UP3, !UPT ;  /* 0xffffffff0b0b7890 */ /* 0x000fe20009ffe4ff */
[----:B------:R-:W-:Y:S01]  /*7ea0*/  UMOV UR12, UR19 ;  /* 0x00000013000c7c82 */ /* 0x000fe20008000000 */
[----:B0-----:R-:W-:Y:S10]  /*7eb0*/  BRA.U UP0, `(.L_x_2686) ;  /* 0xffffff8900787547 */ /* 0x001ff4000b83ffff */
.L_x_2607:
        /* <DEDUP_REMOVED lines=45> */
.L_x_2688:
[----:B------:R-:W-:Y:S05]  /*8190*/  BSYNC.RECONVERGENT B0 ;  /* 0x0000000000007941 */ /* 0x000fea0003800200 */
.L_x_2687:
        /* <DEDUP_REMOVED lines=43> */
.L_x_2690:
[----:B------:R-:W-:Y:S05]  /*8450*/  BSYNC.RECONVERGENT B0 ;  /* 0x0000000000007941 */ /* 0x000fea0003800200 */
.L_x_2689:
        /* <DEDUP_REMOVED lines=16> */
.L_x_2692:
        /* <DEDUP_REMOVED lines=30> */
.L_x_2691:
[----:B------:R-:W-:Y:S05]  /*8740*/  EXIT ;  /* 0x000000000000794d */ /* 0x000fea0003800000 */
.L_x_2645:
[----:B------:R-:W-:Y:S01]  /*8750*/  MOV R162, R68 ;  /* 0x0000004400a27202 */ /* 0x000fe20000000f00 */
[----:B------:R-:W-:Y:S01]  /*8760*/  HFMA2 R89, -RZ, RZ, 0, 5.9604644775390625e-08 ;  /* 0x00000001ff597431 */ /* 0x000fe200000001ff */
[----:B------:R-:W-:Y:S02]  /*8770*/  MOV R88, RZ ;  /* 0x000000ff00587202 */ /* 0x000fe40000000f00 */
[----:B------:R-:W-:-:S07]  /*8780*/  MOV R155, 0xffffffff ;  /* 0xffffffff009b7802 */ /* 0x000fce0000000f00 */
[----:B01---5:R-:W-:Y:S05]  /*8790*/  WARPSYNC.COLLECTIVE R155, `(.L_x_2693) ;  /* 0x000000009b087348 */ /* 0x023fea0003c00000 */
[----:B------:R2:W3:Y:S02]  /*87a0*/  SHFL.UP P6, R163, R162, R89, R88 ;  /* 0x04000059a2a37389 */ /* 0x0004e400000c0058 */
[----:B0123-5:R-:W-:Y:S05]  /*87b0*/  ENDCOLLECTIVE ;  /* 0x000000000000791b */ /* 0x02ffea0003800000 */
.L_x_2693:
[----:B------:R-:W-:Y:S02]  /*87c0*/  MOV R162, R154 ;  /* 0x0000009a00a27202 */ /* 0x000fe40000000f00 */
[----:B------:R-:W-:-:S07]  /*87d0*/  MOV R156, R163 ;  /* 0x000000a3009c7202 */ /* 0x000fce0000000f00 */
[----:B------:R-:W-:Y:S05]  /*87e0*/  WARPSYNC.COLLECTIVE R155, `(.L_x_2694) ;  /* 0x000000009b087348 */ /* 0x000fea0003c00000 */
[----:B------:R0:W1:Y:S02]  /*87f0*/  SHFL.UP P6, R163, R162, R89, R88 ;  /* 0x04000059a2a37389 */ /* 0x00006400000c0058 */
[----:B01----:R-:W-:Y:S05]  /*8800*/  ENDCOLLECTIVE ;  /* 0x000000000000791b */ /* 0x003fea0003800000 */
.L_x_2694:
        /* <DEDUP_REMOVED lines=10> */
.L_x_2695:
[----:B------:R-:W-:Y:S02]  /*88b0*/  MOV R162, R156 ;  /* 0x0000009c00a27202 */ /* 0x000fe40000000f00 */
[----:B------:R-:W-:-:S07]  /*88c0*/  MOV R154, R163 ;  /* 0x000000a3009a7202 */ /* 0x000fce0000000f00 */
[----:B------:R-:W-:Y:S05]  /*88d0*/  WARPSYNC.COLLECTIVE R155, `(.L_x_2696) ;  /* 0x000000009b087348 */ /* 0x000fea0003c00000 */
[----:B------:R0:W1:Y:S02]  /*88e0*/  SHFL.UP P6, R163, R162, R89, R88 ;  /* 0x04000059a2a37389 */ /* 0x00006400000c0058 */
[----:B01----:R-:W-:Y:S05]  /*88f0*/  ENDCOLLECTIVE ;  /* 0x000000000000791b */ /* 0x003fea0003800000 */
.L_x_2696:
        /* <DEDUP_REMOVED lines=10> */
.L_x_2697:
[----:B------:R-:W-:Y:S02]  /*89a0*/  MOV R162, R156 ;  /* 0x0000009c00a27202 */ /* 0x000fe40000000f00 */
[----:B------:R-:W-:-:S07]  /*89b0*/  MOV R154, R163 ;  /* 0x000000a3009a7202 */ /* 0x000fce0000000f00 */
[----:B------:R-:W-:Y:S05]  /*89c0*/  WARPSYNC.COLLECTIVE R155, `(.L_x_2698) ;  /* 0x000000009b087348 */ /* 0x000fea0003c00000 */
[----:B------:R0:W1:Y:S02]  /*89d0*/  SHFL.UP P6, R163, R162, R89, R88 ;  /* 0x04000059a2a37389 */ /* 0x00006400000c0058 */
[----:B01----:R-:W-:Y:S05]  /*89e0*/  ENDCOLLECTIVE ;  /* 0x000000000000791b */ /* 0x003fea0003800000 */
.L_x_2698:
        /* <DEDUP_REMOVED lines=10> */
.L_x_2699:
[----:B------:R-:W-:Y:S02]  /*8a90*/  MOV R162, R156 ;  /* 0x0000009c00a27202 */ /* 0x000fe40000000f00 */
[----:B------:R-:W-:-:S07]  /*8aa0*/  MOV R154, R163 ;  /* 0x000000a3009a7202 */ /* 0x000fce0000000f00 */
[----:B------:R-:W-:Y:S05]  /*8ab0*/  WARPSYNC.COLLECTIVE R155, `(.L_x_2700) ;  /* 0x000000009b087348 */ /* 0x000fea0003c00000 */
[----:B------:R0:W1:Y:S02]  /*8ac0*/  SHFL.UP P6, R163, R162, R89, R88 ;  /* 0x04000059a2a37389 */ /* 0x00006400000c0058 */
[----:B01----:R-:W-:Y:S05]  /*8ad0*/  ENDCOLLECTIVE ;  /* 0x000000000000791b */ /* 0x003fea0003800000 */
.L_x_2700:
        /* <DEDUP_REMOVED lines=10> */
.L_x_2701:
[----:B------:R-:W-:Y:S02]  /*8b80*/  MOV R162, R156 ;  /* 0x0000009c00a27202 */ /* 0x000fe40000000f00 */
[----:B------:R-:W-:-:S07]  /*8b90*/  MOV R154, R163 ;  /* 0x000000a3009a7202 */ /* 0x000fce0000000f00 */
[----:B------:R-:W-:Y:S05]  /*8ba0*/  WARPSYNC.COLLECTIVE R155, `(.L_x_2702) ;  /* 0x000000009b087348 */ /* 0x000fea0003c00000 */
[----:B------:R0:W1:Y:S02]  /*8bb0*/  SHFL.UP P6, R163, R162, R89, R88 ;  /* 0x04000059a2a37389 */ /* 0x00006400000c0058 */
[----:B01----:R-:W-:Y:S05]  /*8bc0*/  ENDCOLLECTIVE ;  /* 0x000000000000791b */ /* 0x003fea0003800000 */
.L_x_2702:
[----:B------:R-:W-:Y:S01]  /*8bd0*/  MOV R88, R163 ;  /* 0x000000a300587202 */ /* 0x000fe20000000f00 */
[----:B------:R-:W-:Y:S06]  /*8be0*/  BRA `(.L_x_2703) ;  /* 0xffffffb800b47947 */ /* 0x000fec000383ffff */
.L_x_2646:
        /* <DEDUP_REMOVED lines=8> */
.L_x_2705:
[----:B------:R-:W-:Y:S05]  /*8c70*/  BSYNC B0 ;  /* 0x0000000000007941 */ /* 0x000fea0003800000 */
.L_x_2704:
[----:B------:R-:W-:Y:S05]  /*8c80*/  BRA `(.L_x_2706) ;  /* 0xffffffb800a87947 */ /* 0x000fea000383ffff */
.L_x_2647:
        /* <DEDUP_REMOVED lines=8> */
.L_x_2708:
[----:B------:R-:W-:Y:S05]  /*8d10*/  BSYNC B0 ;  /* 0x0000000000007941 */ /* 0x000fea0003800000 */
.L_x_2707:
[----:B------:R-:W-:Y:S05]  /*8d20*/  BRA `(.L_x_2709) ;  /* 0xffffffb800887947 */ /* 0x000fea000383ffff */
.L_x_2648:
        /* <DEDUP_REMOVED lines=8> */
.L_x_2711:
[----:B------:R-:W-:Y:S05]  /*8db0*/  BSYNC B0 ;  /* 0x0000000000007941 */ /* 0x000fea0003800000 */
.L_x_2710:
        /* <DEDUP_REMOVED lines=9> */
.L_x_2712:
[----:B------:R-:W-:Y:S01]  /*8e50*/  HFMA2 R89, -RZ, RZ, 0, 0 ;  /* 0x00000000ff597431 */ /* 0x000fe200000001ff */
[----:B------:R-:W-:-:S07]  /*8e60*/  MOV R88, 0x1f ;  /* 0x0000001f00587802 */ /* 0x000fce0000000f00 */
[----:B------:R-:W-:Y:S05]  /*8e70*/  WARPSYNC.COLLECTIVE R155, `(.L_x_2713) ;  /* 0x000000009b087348 */ /* 0x000fea0003c00000 */
[----:B------:R0:W1:Y:S02]  /*8e80*/  SHFL.IDX P2, R156, R154, R89, R88 ;  /* 0x000000599a9c7389 */ /* 0x0000640000040058 */
[----:B01----:R-:W-:Y:S05]  /*8e90*/  ENDCOLLECTIVE ;  /* 0x000000000000791b */ /* 0x003fea0003800000 */
.L_x_2713:
[----:B------:R-:W-:Y:S02]  /*8ea0*/  MOV R157, R163 ;  /* 0x000000a3009d7202 */ /* 0x000fe40000000f00 */
[----:B------:R-:W-:Y:S02]  /*8eb0*/  MOV R154, R47 ;  /* 0x0000002f009a7202 */ /* 0x000fe40000000f00 */
[----:B------:R-:W-:-:S07]  /*8ec0*/  MOV R46, R156 ;  /* 0x0000009c002e7202 */ /* 0x000fce0000000f00 */
[----:B------:R-:W-:Y:S05]  /*8ed0*/  WARPSYNC.COLLECTIVE R155, `(.L_x_2714) ;  /* 0x000000009b087348 */ /* 0x000fea0003c00000 */
[----:B------:R0:W1:Y:S02]  /*8ee0*/  SHFL.IDX P2, R156, R154, R89, R88 ;  /* 0x000000599a9c7389 */ /* 0x0000640000040058 */
[----:B01----:R-:W-:Y:S05]  /*8ef0*/  ENDCOLLECTIVE ;  /* 0x000000000000791b */ /* 0x003fea0003800000 */
.L_x_2714:
[----:B------:R-:W-:Y:S01]  /*8f00*/  MOV R47, R156 ;  /* 0x0000009c002f7202 */ /* 0x000fe20000000f00 */
[----:B------:R-:W-:Y:S06]  /*8f10*/  BRA `(.L_x_2715) ;  /* 0xffffffb800247947 */ /* 0x000fec000383ffff */
.L_x_2650:
        /* <DEDUP_REMOVED lines=9> */
.L_x_2716:
[----:B------:R-:W-:Y:S02]  /*8fb0*/  ISETP.GT.U32.AND P6, PT, R157, 0xf, PT ;  /* 0x0000000f9d00780c */ /* 0x000fe40003fc4070 */
[----:B------:R-:W-:Y:S02]  /*8fc0*/  MOV R156, R163 ;  /* 0x000000a3009c7202 */ /* 0x000fe40000000f00 */
[----:B------:R-:W-:-:S09]  /*8fd0*/  MOV R153, R154 ;  /* 0x0000009a00997202 */ /* 0x000fd20000000f00 */
[----:B------:R-:W-:Y:S05]  /*8fe0*/  WARPSYNC.COLLECTIVE R155, `(.L_x_2717) ;  /* 0x000000009b087348 */ /* 0x000fea0003c00000 */
[----:B------:R0:W1:Y:S02]  /*8ff0*/  SHFL.DOWN P2, R154, R156, R88, R89 ;  /* 0x080000589c9a7389 */ /* 0x0000640000040059 */
[----:B01----:R-:W-:Y:S05]  /*9000*/  ENDCOLLECTIVE ;  /* 0x000000000000791b */ /* 0x003fea0003800000 */
.L_x_2717:
        /* <DEDUP_REMOVED lines=11> */
.L_x_2718:
[----:B------:R-:W-:Y:S02]  /*90c0*/  MOV R156, R163 ;  /* 0x000000a3009c7202 */ /* 0x000fe40000000f00 */
[----:B------:R-:W-:-:S07]  /*90d0*/  MOV R153, R154 ;  /* 0x0000009a00997202 */ /* 0x000fce0000000f00 */
[----:B------:R-:W-:Y:S05]  /*90e0*/  WARPSYNC.COLLECTIVE R155, `(.L_x_2719) ;  /* 0x000000009b087348 */ /* 0x000fea0003c00000 */
[----:B------:R0:W1:Y:S02]  /*90f0*/  SHFL.DOWN P2, R154, R156, R88, R89 ;  /* 0x080000589c9a7389 */ /* 0x0000640000040059 */
[----:B01----:R-:W-:Y:S05]  /*9100*/  ENDCOLLECTIVE ;  /* 0x000000000000791b */ /* 0x003fea0003800000 */
.L_x_2719:
        /* <DEDUP_REMOVED lines=10> */
.L_x_2720:
[----:B------:R-:W-:Y:S02]  /*91b0*/  MOV R156, R163 ;  /* 0x000000a3009c7202 */ /* 0x000fe40000000f00 */
[----:B------:R-:W-:-:S07]  /*91c0*/  MOV R153, R154 ;  /* 0x0000009a00997202 */ /* 0x000fce0000000f00 */
[----:B------:R-:W-:Y:S05]  /*91d0*/  WARPSYNC.COLLECTIVE R155, `(.L_x_2721) ;  /* 0x000000009b087348 */ /* 0x000fea0003c00000 */
[----:B------:R0:W1:Y:S02]  /*91e0*/  SHFL.DOWN P2, R154, R156, R88, R89 ;  /* 0x080000589c9a7389 */ /* 0x0000640000040059 */
[----:B01----:R-:W-:Y:S05]  /*91f0*/  ENDCOLLECTIVE ;  /* 0x000000000000791b */ /* 0x003fea0003800000 */
.L_x_2721:
        /* <DEDUP_REMOVED lines=10> */
.L_x_2722:
[----:B------:R-:W-:Y:S02]  /*92a0*/  MOV R156, R163 ;  /* 0x000000a3009c7202 */ /* 0x000fe40000000f00 */
[----:B------:R-:W-:-:S07]  /*92b0*/  MOV R153, R154 ;  /* 0x0000009a00997202 */ /* 0x000fce0000000f00 */
[----:B------:R-:W-:Y:S05]  /*92c0*/  WARPSYNC.COLLECTIVE R155, `(.L_x_2723) ;  /* 0x000000009b087348 */ /* 0x000fea0003c00000 */
[----:B------:R0:W1:Y:S02]  /*92d0*/  SHFL.DOWN P2, R154, R156, R88, R89 ;  /* 0x080000589c9a7389 */ /* 0x0000640000040059 */
[----:B01----:R-:W-:Y:S05]  /*92e0*/  ENDCOLLECTIVE ;  /* 0x000000000000791b */ /* 0x003fea0003800000 */
.L_x_2723:
        /* <DEDUP_REMOVED lines=10> */
.L_x_2724:
[----:B------:R-:W-:Y:S02]  /*9390*/  MOV R156, R163 ;  /* 0x000000a3009c7202 */ /* 0x000fe40000000f00 */
[----:B------:R-:W-:-:S07]  /*93a0*/  MOV R153, R154 ;  /* 0x0000009a00997202 */ /* 0x000fce0000000f00 */
[----:B------:R-:W-:Y:S05]  /*93b0*/  WARPSYNC.COLLECTIVE R155, `(.L_x_2725) ;  /* 0x000000009b087348 */ /* 0x000fea0003c00000 */
[----:B------:R0:W1:Y:S02]  /*93c0*/  SHFL.DOWN P2, R154, R156, R88, R89 ;  /* 0x080000589c9a7389 */ /* 0x0000640000040059 */
[----:B01----:R-:W-:Y:S05]  /*93d0*/  ENDCOLLECTIVE ;  /* 0x000000000000791b */ /* 0x003fea0003800000 */
.L_x_2725:
        /* <DEDUP_REMOVED lines=11> */
.L_x_2726:
[----:B------:R-:W-:Y:S02]  /*9490*/  MOV R154, R163 ;  /* 0x000000a3009a7202 */ /* 0x000fe40000000f00 */
[----:B------:R-:W-:-:S07]  /*94a0*/  MOV R157, R156 ;  /* 0x0000009c009d7202 */ /* 0x000fce0000000f00 */
[----:B------:R-:W-:Y:S05]  /*94b0*/  WARPSYNC.COLLECTIVE R155, `(.L_x_2727) ;  /* 0x000000009b087348 */ /* 0x000fea0003c00000 */
[----:B------:R0:W1:Y:S02]  /*94c0*/  SHFL.IDX P2, R156, R154, R89, R88 ;  /* 0x000000599a9c7389 */ /* 0x0000640000040058 */
[----:B01----:R-:W-:Y:S05]  /*94d0*/  ENDCOLLECTIVE ;  /* 0x000000000000791b */ /* 0x003fea0003800000 */
.L_x_2727:
        /* <DEDUP_REMOVED lines=9> */
.L_x_2728:
[----:B------:R-:W-:Y:S02]  /*9570*/  MOV R156, R163 ;  /* 0x000000a3009c7202 */ /* 0x000fe40000000f00 */
[----:B------:R-:W-:-:S07]  /*9580*/  MOV R162, R154 ;  /* 0x0000009a00a27202 */ /* 0x000fce0000000f00 */
[----:B------:R-:W-:Y:S05]  /*9590*/  WARPSYNC.COLLECTIVE R155, `(.L_x_2729) ;  /* 0x000000009b087348 */ /* 0x000fea0003c00000 */
[----:B------:R0:W1:Y:S02]  /*95a0*/  SHFL.DOWN P2, R154, R156, R88, R89 ;  /* 0x080000589c9a7389 */ /* 0x0000640000040059 */
[----:B01----:R-:W-:Y:S05]  /*95b0*/  ENDCOLLECTIVE ;  /* 0x000000000000791b */ /* 0x003fea0003800000 */
.L_x_2729:
[----:B------:R-:W-:Y:S01]  /*95c0*/  HFMA2 R89, -RZ, RZ, 0, 0 ;  /* 0x00000000ff597431 */ /* 0x000fe200000001ff */
[----:B------:R-:W-:Y:S02]  /*95d0*/  MOV R88, 0x1f ;  /* 0x0000001f00587802 */ /* 0x000fe40000000f00 */
[----:B------:R-:W-:Y:S02]  /*95e0*/  MOV R163, R154 ;  /* 0x0000009a00a37202 */ /* 0x000fe40000000f00 */
[----:B------:R-:W-:-:S07]  /*95f0*/  MOV R154, R46 ;  /* 0x0000002e009a7202 */ /* 0x000fce0000000f00 */
[----:B------:R-:W-:Y:S05]  /*9600*/  WARPSYNC.COLLECTIVE R155, `(.L_x_2730) ;  /* 0x000000009b087348 */ /* 0x000fea0003c00000 */
[----:B------:R0:W1:Y:S02]  /*9610*/  SHFL.IDX P2, R156, R154, R89, R88 ;  /* 0x000000599a9c7389 */ /* 0x0000640000040058 */
[----:B01----:R-:W-:Y:S05]  /*9620*/  ENDCOLLECTIVE ;  /* 0x000000000000791b */ /* 0x003fea0003800000 */
.L_x_2730:
[----:B------:R-:W-:Y:S02]  /*9630*/  MOV R154, R47 ;  /* 0x0000002f009a7202 */ /* 0x000fe40000000f00 */
[----:B------:R-:W-:-:S07]  /*9640*/  MOV R46, R156 ;  /* 0x0000009c002e7202 */ /* 0x000fce0000000f00 */
[----:B------:R-:W-:Y:S05]  /*9650*/  WARPSYNC.COLLECTIVE R155, `(.L_x_2731) ;  /* 0x000000009b087348 */ /* 0x000fea0003c00000 */
[----:B------:R0:W1:Y:S02]  /*9660*/  SHFL.IDX P2, R156, R154, R89, R88 ;  /* 0x000000599a9c7389 */ /* 0x0000640000040058 */
[----:B01----:R-:W-:Y:S05]  /*9670*/  ENDCOLLECTIVE ;  /* 0x000000000000791b */ /* 0x003fea0003800000 */
.L_x_2731:
[----:B------:R-:W-:Y:S02]  /*9680*/  MOV R47, R156 ;  /* 0x0000009c002f7202 */ /* 0x000fe40000000f00 */
[----:B------:R-:W-:Y:S01]  /*9690*/  ISETP.NE.AND P2, PT, R67, 0x1f, PT ;  /* 0x0000001f4300780c */ /* 0x000fe20003f45270 */
[----:B------:R-:W-:-:S12]  /*96a0*/  BRA `(.L_x_2732) ;  /* 0xffffffb800607947 */ /* 0x000fd8000383ffff */
.L_x_2733:
        /* <DEDUP_REMOVED lines=13> */
.L_x_10434:


//--------------------- .text._Z25selective_scan_bwd_kernelI32Selective_Scan_bwd_kernel_traitsILi128ELi16ELb1ELb1ELb0ELb1ELb1EN3c104HalfEfEEv12SSMParamsBwd --------------------------
	.section	.text._Z25selective_scan_bwd_kernelI32Selective_Scan_bwd_kernel_traitsILi128ELi16ELb1ELb1ELb0ELb1ELb1EN3c104HalfEfEEv12SSMParamsBwd,"ax",@progbits
	.align	128
        .global         _Z25selective_scan_bwd_kernelI32Selective_Scan_bwd_kernel_traitsILi128ELi16ELb1ELb1ELb0ELb1ELb1EN3c104HalfEfEEv12SSMParamsBwd
        .type           _Z25selective_scan_bwd_kernelI32Selective_Scan_bwd_kernel_traitsILi128ELi16ELb1ELb1ELb0ELb1ELb1EN3c104HalfEfEEv12SSMParamsBwd,@function
        .size           _Z25selective_scan_bwd_kernelI32Selective_Scan_bwd_kernel_traitsILi128ELi16ELb1ELb1ELb0ELb1ELb1EN3c104HalfEfEEv12SSMParamsBwd,(.L_x_10435 - _Z25selective_scan_bwd_kernelI32Selective_Scan_bwd_kernel_traitsILi128ELi16ELb1ELb1ELb0ELb1ELb1EN3c104HalfEfEEv12SSMParamsBwd)
        .other          _Z25selective_scan_bwd_kernelI32Selective_Scan_bwd_kernel_traitsILi128ELi16ELb1ELb1ELb0ELb1ELb1EN3c104HalfEfEEv12SSMParamsBwd,@"STO_CUDA_ENTRY STV_DEFAULT"
_Z25selective_scan_bwd_kernelI32Selective_Scan_bwd_kernel_traitsILi128ELi16ELb1ELb1ELb0ELb1ELb1EN3c104HalfEfEEv12SSMParamsBwd:
.text._Z25selective_scan_bwd_kernelI32Selective_Scan_bwd_kernel_traitsILi128ELi16ELb1ELb1ELb0ELb1ELb1EN3c104HalfEfEEv12SSMParamsBwd:
        /* <DEDUP_REMOVED lines=73> */
[----:B--2---:R-:W-:Y:S02]  /*0490*/  UIMAD.WIDE.U32 UR14, UR10, UR30, UR4 ;  /* 0x0000001e0a0e72a5 */ /* 0x004fe4000f8e0004 */
        /* <DEDUP_REMOVED lines=64> */
.L_x_2814:
        /* <DEDUP_REMOVED lines=10> */
[----:B------:R-:W-:-:S04]  /*0940*/  LEA R66, R19, R68, 0x4 ;  /* 0x0000004413427211 */ /* 0x000fc800078e20ff */
        /* <DEDUP_REMOVED lines=12> */
[----:B0-----:R-:W0:Y:S08]  /*0a10*/  LDC.64 R24, c[0x0][0x410] ;  /* 0x00010400ff187b82 */ /* 0x001e300000000a00 */
[----:B------:R-:W1:Y:S01]  /*0a20*/  LDC.64 R18, c[0x0][0x418] ;  /* 0x00010600ff127b82 */ /* 0x000e620000000a00 */
        /* <DEDUP_REMOVED lines=64> */
.L_x_2736:
[----:B------:R-:W-:Y:S05]  /*0e30*/  BSYNC.RECONVERGENT B0 ;  /* 0x0000000000007941 */ /* 0x000fea0003800200 */
.L_x_2735:
        /* <DEDUP_REMOVED lines=35> */
.L_x_2738:
[----:B------:R-:W-:Y:S05]  /*1070*/  BSYNC.RECONVERGENT B0 ;  /* 0x0000000000007941 */ /* 0x000fea0003800200 */
.L_x_2737:
        /* <DEDUP_REMOVED lines=35> */
.L_x_2740:
[----:B------:R-:W-:Y:S05]  /*12b0*/  BSYNC.RECONVERGENT B0 ;  /* 0x0000000000007941 */ /* 0x000fea0003800200 */
.L_x_2739:
        /* <DEDUP_REMOVED lines=35> */
.L_x_2742:
[----:B------:R-:W-:Y:S05]  /*14f0*/  BSYNC.RECONVERGENT B0 ;  /* 0x0000000000007941 */ /* 0x000fea0003800200 */
.L_x_2741:
        /* <DEDUP_REMOVED lines=35> */
.L_x_2744:
[----:B------:R-:W-:Y:S05]  /*1730*/  BSYNC.RECONVERGENT B0 ;  /* 0x0000000000007941 */ /* 0x000fea0003800200 */
.L_x_2743:
        /* <DEDUP_REMOVED lines=35> */
.L_x_2746:
[----:B------:R-:W-:Y:S05]  /*1970*/  BSYNC.RECONVERGENT B0 ;  /* 0x0000000000007941 */ /* 0x000fea0003800200 */
.L_x_2745:
        /* <DEDUP_REMOVED lines=35> */
.L_x_2748:
[----:B------:R-:W-:Y:S05]  /*1bb0*/  BSYNC.RECONVERGENT B0 ;  /* 0x0000000000007941 */ /* 0x000fea0003800200 */
.L_x_2747:
        /* <DEDUP_REMOVED lines=35> */
.L_x_2750:
[----:B------:R-:W-:Y:S05]  /*1df0*/  BSYNC.RECONVERGENT B0 ;  /* 0x0000000000007941 */ /* 0x000fea0003800200 */
.L_x_2749:
        /* <DEDUP_REMOVED lines=35> */
.L_x_2752:
[----:B------:R-:W-:Y:S05]  /*2030*/  BSYNC.RECONVERGENT B0 ;  /* 0x0000000000007941 */ /* 0x000fea0003800200 */
.L_x_2751:
        /* <DEDUP_REMOVED lines=35> */
.L_x_2754:
[----:B------:R-:W-:Y:S05]  /*2270*/  BSYNC.RECONVERGENT B0 ;  /* 0x0000000000007941 */ /* 0x000fea0003800200 */
.L_x_2753:
        /* <DEDUP_REMOVED lines=33> */
.L_x_2756:
[----:B------:R-:W-:Y:S05]  /*2490*/  BSYNC.RECONVERGENT B0 ;  /* 0x0000000000007941 */ /* 0x000fea0003800200 */
.L_x_2755:
        /* <DEDUP_REMOVED lines=32> */
.L_x_2758:
[----:B------:R-:W-:Y:S05]  /*26a0*/  BSYNC.RECONVERGENT B0 ;  /* 0x0000000000007941 */ /* 0x000fea0003800200 */
.L_x_2757:
        /* <DEDUP_REMOVED lines=32> */
.L_x_2760:
[----:B------:R-:W-:Y:S05]  /*28b0*/  BSYNC.RECONVERGENT B0 ;  /* 0x0000000000007941 */ /* 0x000fea0003800200 */
.L_x_2759:
        /* <DEDUP_REMOVED lines=32> */
.L_x_2762:
[----:B------:R-:W-:Y:S05]  /*2ac0*/  BSYNC.RECONVERGENT B0 ;  /* 0x0000000000007941 */ /* 0x000fea0003800200 */
.L_x_2761:
        /* <DEDUP_REMOVED lines=32> */
.L_x_2764:
[----:B------:R-:W-:Y:S05]  /*2cd0*/  BSYNC.RECONVERGENT B0 ;  /* 0x0000000000007941 */ /* 0x000fea0003800200 */
.L_x_2763:
        /* <DEDUP_REMOVED lines=32> */
.L_x_2766:
[----:B------:R-:W-:Y:S05]  /*2ee0*/  BSYNC.RECONVERGENT B0 ;  /* 0x0000000000007941 */ /* 0x000fea0003800200 */
.L_x_2765:
[----:B------:R-:W0:Y:S01]  /*2ef0*/  S2UR UR10, SR_CTAID.Y ;  /* 0x00000000000a79c3 */ /* 0x000e220000002600 */
[----:B------:R-:W-:Y:S01]  /*2f00*/  ULEA UR8, UR14, 0xfffff800, 0xb ;  /* 0xfffff8000e087891 */ /* 0x000fe2000f8e58ff */
[----:B------:R-:W-:Y:S01]  /*2f10*/  HFMA2 R3, -RZ, RZ, 0, 0 ;  /* 0x00000000ff037431 */ /* 0x000fe200000001ff */
[----:B------:R-:W3:Y:S01]  /*2f20*/  LDL.LU R125, [R1+0x48] ;  /* 0x00004800017d7983 */ /* 0x000ee20000300800 */
[----:B------:R-:W-:Y:S01]  /*2f30*/  IMAD R9, R25, UR21, RZ ;  /* 0x0000001519097c24 */ /* 0x000fe2000f8e02ff */
[----:B------:R-:W-:Y:S02]  /*2f40*/  SHF.L.U32 R17, R17, 0x1, RZ ;  /* 0x0000000111117819 */ /* 0x000fe400000006ff */
[----:B------:R-:W-:Y:S01]  /*2f50*/  MOV R2, UR8 ;  /* 0x0000000800027c02 */ /* 0x000fe20008000f00 */
[----:B------:R-:W1:Y:S01]  /*2f60*/  LDC.64 R20, c[0x0][0x488] ;  /* 0x00012200ff147b82 */ /* 0x000e620000000a00 */
[----:B------:R-:W-:-:S03]  /*2f70*/  LOP3.LUT R124, R40, 0x7c0, R17, 0xf8, !PT ;  /* 0x000007c0287c7812 */ /* 0x000fc600078ef811 */
[----:B------:R-:W-:Y:S01]  /*2f80*/  IMAD.WIDE.U32 R24, R24, UR21, R2 ;  /* 0x0000001518187c25 */ /* 0x000fe2000f8e0002 */
[----:B------:R-:W4:Y:S01]  /*2f90*/  LDCU.64 UR8, c[0x0][0x490] ;  /* 0x00009200ff0877ac */ /* 0x000f220008000a00 */
[----:B------:R-:W-:Y:S02]  /*2fa0*/  STL [R1+0x44], R124 ;  /* 0x0000447c01007387 */ /* 0x000fe40000100800 */
[----:B------:R-:W5:Y:S01]  /*2fb0*/  LDC.64 R22, c[0x0][0x420] ;  /* 0x00010800ff167b82 */ /* 0x000f620000000a00 */
[----:B------:R-:W-:-:S03]  /*2fc0*/  IADD3 R25, PT, PT, R25, R9, RZ ;  /* 0x0000000919197210 */ /* 0x000fc60007ffe0ff */
[----:B0-----:R-:W-:-:S04]  /*2fd0*/  IMAD.WIDE.U32 R8, R18, UR10, R24 ;  /* 0x0000000a12087c25 */ /* 0x001fc8000f8e0018 */
[----:B------:R-:W0:Y:S01]  /*2fe0*/  LDC.64 R26, c[0x0][0x428] ;  /* 0x00010a00ff1a7b82 */ /* 0x000e220000000a00 */
[----:B------:R-:W-:Y:S01]  /*2ff0*/  IMAD R19, R19, UR10, R9 ;  /* 0x0000000a13137c24 */ /* 0x000fe2000f8e0209 */
[----:B-1----:R-:W-:-:S06]  /*3000*/  LEA R20, P0, R8, R20, 0x1 ;  /* 0x0000001408147211 */ /* 0x002fcc00078008ff */
[----:B------:R-:W1:Y:S01]  /*3010*/  LDC.64 R42, c[0x0][0x478] ;  /* 0x00011e00ff2a7b82 */ /* 0x000e620000000a00 */
[----:B------:R-:W-:Y:S02]  /*3020*/  LEA.HI.X R21, R8, R21, R19, 0x1, P0 ;  /* 0x0000001508157211 */ /* 0x000fe400000f0c13 */
[----:B------:R-:W4:Y:S01]  /*3030*/  LDS.128 R16, [R65] ;  /* 0x0000000041107984 */ /* 0x000f220000000c00 */
[----:B------:R-:W-:-:S03]  /*3040*/  IMAD.WIDE.U32 R20, R124, 0x10, R20 ;  /* 0x000000107c147825 */ /* 0x000fc600078e0014 */
[----:B------:R-:W-:Y:S01]  /*3050*/  LDS.128 R8, [R65+0x10] ;  /* 0x0000100041087984 */ /* 0x000fe20000000c00 */
[----:B------:R-:W-:Y:S06]  /*3060*/  BAR.SYNC.DEFER_BLOCKING 0x0 ;  /* 0x0000000000007b1d */ /* 0x000fec0000010000 */
[----:B------:R-:W4:Y:S04]  /*3070*/  LDG.E.128 R32, desc[UR28][R20.64] ;  /* 0x0000001c14207981 */ /* 0x000f28000c1e1d00 */
[----:B--2---:R-:W2:Y:S01]  /*3080*/  LDG.E.128 R36, desc[UR28][R20.64+0x200] ;  /* 0x0002001c14247981 */ /* 0x004ea2000c1e1d00 */
[----:B-----5:R-:W-:-:S02]  /*3090*/  IMAD R25, R23, UR21, RZ ;  /* 0x0000001517197c24 */ /* 0x020fc4000f8e02ff */
[----:B------:R-:W-:-:S05]  /*30a0*/  IMAD.WIDE.U32 R22, R22, UR21, R2 ;  /* 0x0000001516167c25 */ /* 0x000fca000f8e0002 */
[----:B------:R-:W-:-:S03]  /*30b0*/  IADD3 R23, PT, PT, R23, R25, RZ ;  /* 0x0000001917177210 */ /* 0x000fc60007ffe0ff */
[----:B0-----:R-:W-:-:S04]  /*30c0*/  IMAD.WIDE.U32 R22, R26, UR10, R22 ;  /* 0x0000000a1a167c25 */ /* 0x001fc8000f8e0016 */
[----:B------:R-:W-:Y:S01]  /*30d0*/  IMAD R0, R27, UR10, R23 ;  /* 0x0000000a1b007c24 */ /* 0x000fe2000f8e0217 */
[----:B-1----:R-:W-:-:S04]  /*30e0*/  LEA R42, P0, R22, R42, 0x1 ;  /* 0x0000002a162a7211 */ /* 0x002fc800078008ff */
[----:B------:R-:W-:-:S03]  /*30f0*/  LEA.HI.X R43, R22, R43, R0, 0x1, P0 ;  /* 0x0000002b162b7211 */ /* 0x000fc600000f0c00 */
[----:B------:R-:W-:Y:S01]  /*3100*/  IMAD.WIDE.U32 R42, R124, 0x10, R42 ;  /* 0x000000107c2a7825 */ /* 0x000fe200078e002a */
[----:B----4-:R-:W-:Y:S04]  /*3110*/  STS.128 [R66], R32 ;  /* 0x0000002042007388 */ /* 0x010fe80000000c00 */
[----:B--2---:R-:W-:Y:S01]  /*3120*/  STS.128 [R66+0x200], R36 ;  /* 0x0002002442007388 */ /* 0x004fe20000000c00 */
[----:B------:R-:W-:-:S03]  /*3130*/  NOP ;  /* 0x0000000000007918 */ /* 0x000fc60000000000 */
[----:B------:R-:W0:Y:S04]  /*3140*/  LDS.128 R44, [R65] ;  /* 0x00000000412c7984 */ /* 0x000e280000000c00 */
[----:B------:R-:W1:Y:S01]  /*3150*/  LDS.128 R20, [R65+0x10] ;  /* 0x0000100041147984 */ /* 0x000e620000000c00 */
[----:B------:R-:W-:Y:S06]  /*3160*/  BAR.SYNC.DEFER_BLOCKING 0x0 ;  /* 0x0000000000007b1d */ /* 0x000fec0000010000 */
[----:B------:R-:W2:Y:S04]  /*3170*/  LDG.E.128 R24, desc[UR28][R42.64] ;  /* 0x0000001c2a187981 */ /* 0x000ea8000c1e1d00 */
[----:B------:R4:W5:Y:S01]  /*3180*/  LDG.E.128 R28, desc[UR28][R42.64+0x200] ;  /* 0x0002001c2a1c7981 */ /* 0x000962000c1e1d00 */
[--C-:B------:R-:W-:Y:S01]  /*3190*/  HADD2.F32 R102, -RZ, R16.reuse.H0_H0 ;  /* 0x20000010ff667230 */ /* 0x100fe20000004100 */
[----:B------:R-:W-:Y:S01]  /*31a0*/  UISETP.NE.U32.AND UP0, UPT, UR8, URZ, UPT ;  /* 0x000000ff0800728c */ /* 0x000fe2000bf05070 */
[----:B------:R-:W-:-:S02]  /*31b0*/  HADD2.F32 R100, -RZ, R16.H1_H1 ;  /* 0x30000010ff647230 */ /* 0x000fc40000004100 */
[--C-:B0-----:R-:W-:Y:S01]  /*31c0*/  HADD2.F32 R69, -RZ, R44.reuse.H0_H0 ;  /* 0x2000002cff457230 */ /* 0x101fe20000004100 */
[----:B------:R-:W-:Y:S01]  /*31d0*/  UISETP.NE.AND.EX UP0, UPT, UR9, URZ, UPT, UP0 ;  /* 0x000000ff0900728c */ /* 0x000fe2000bf05300 */
[----:B------:R-:W-:Y:S02]  /*31e0*/  HADD2.F32 R72, -RZ, R44.H1_H1 ;  /* 0x3000002cff487230 */ /* 0x000fe40000004100 */
[--C-:B------:R-:W-:Y:S02]  /*31f0*/  HADD2.F32 R0, -RZ, R45.reuse.H0_H0 ;  /* 0x2000002dff007230 */ /* 0x100fe40000004100 */
[----:B------:R-:W-:Y:S01]  /*3200*/  FMUL.FTZ R48, R69, -1.4426950216293334961 ;  /* 0xbfb8aa3b45307820 */ /* 0x000fe20000410000 */
[----:B------:R-:W-:Y:S02]  /*3210*/  HADD2.F32 R44, -RZ, R45.H1_H1 ;  /* 0x3000002dff2c7230 */ /* 0x000fe40000004100 */
[----:B------:R-:W-:Y:S01]  /*3220*/  FMUL.FTZ R32, R72, -1.4426950216293334961 ;  /* 0xbfb8aa3b48207820 */ /* 0x000fe20000410000 */
[----:B------:R-:W-:-:S02]  /*3230*/  HADD2.F32 R45, -RZ, R47.H0_H0 ;  /* 0x2000002fff2d7230 */ /* 0x000fc40000004100 */
[----:B------:R-:W-:Y:S01]  /*3240*/  FMUL.FTZ R33, R0, -1.4426950216293334961 ;  /* 0xbfb8aa3b00217820 */ /* 0x000fe20000410000 */
[----:B------:R-:W-:Y:S02]  /*3250*/  HADD2.F32 R67, -RZ, R47.H1_H1 ;  /* 0x3000002fff437230 */ /* 0x000fe40000004100 */
[----:B------:R-:W-:Y:S01]  /*3260*/  FMUL.FTZ R36, R44, -1.4426950216293334961 ;  /* 0xbfb8aa3b2c247820 */ /* 0x000fe20000410000 */
[--C-:B-1----:R-:W-:Y:S01]  /*3270*/  HADD2.F32 R47, -RZ, R20.reuse.H0_H0 ;  /* 0x20000014ff2f7230 */ /* 0x102fe20000004100 */
[----:B------:R-:W0:Y:S01]  /*3280*/  MUFU.EX2 R34, R32 ;  /* 0x0000002000227308 */ /* 0x000e220000000800 */
[----:B------:R-:W-:Y:S02]  /*3290*/  HADD2.F32 R73, -RZ, R20.H1_H1 ;  /* 0x30000014ff497230 */ /* 0x000fe40000004100 */
[----:B------:R-:W-:Y:S02]  /*32a0*/  HADD2.F32 R74, -RZ, R21.H0_H0 ;  /* 0x20000015ff4a7230 */ /* 0x000fe40000004100 */
[----:B------:R-:W-:Y:S01]  /*32b0*/  FMUL.FTZ R20, R47, -1.4426950216293334961 ;  /* 0xbfb8aa3b2f147820 */ /* 0x000fe20000410000 */
[--C-:B------:R-:W-:Y:S01]  /*32c0*/  HADD2.F32 R76, -RZ, R22.reuse.H0_H0 ;  /* 0x20000016ff4c7230 */ /* 0x100fe20000004100 */
[----:B------:R1:W-:Y:S01]  /*32d0*/  MUFU.EX2 R37, R36 ;  /* 0x0000002400257308 */ /* 0x0003e20000000800 */
[----:B------:R-:W-:-:S02]  /*32e0*/  HADD2.F32 R70, -RZ, R22.H1_H1 ;  /* 0x30000016ff467230 */ /* 0x000fc40000004100 */
[----:B------:R-:W-:Y:S01]  /*32f0*/  HADD2.F32 R77, -RZ, R21.H1_H1 ;  /* 0x30000015ff4d7230 */ /* 0x000fe20000004100 */
[----:B------:R3:W4:Y:S01]  /*3300*/  MUFU.EX2 R75, R20 ;  /* 0x00000014004b7308 */ /* 0x0007220000000800 */
[----:B------:R-:W-:Y:S01]  /*3310*/  FMUL.FTZ R21, R74, -1.4426950216293334961 ;  /* 0xbfb8aa3b4a157820 */ /* 0x000fe20000410000 */
[----:B------:R-:W-:Y:S01]  /*3320*/  FMUL.FTZ R22, R76, -1.4426950216293334961 ;  /* 0xbfb8aa3b4c167820 */ /* 0x000fe20000410000 */
[--C-:B------:R-:W-:Y:S01]  /*3330*/  HADD2.F32 R71, -RZ, R23.reuse.H0_H0 ;  /* 0x20000017ff477230 */ /* 0x100fe20000004100 */
[----:B------:R-:W4:Y:S01]  /*3340*/  MUFU.EX2 R48, R48 ;  /* 0x0000003000307308 */ /* 0x000f220000000800 */
[----:B-1----:R-:W-:Y:S01]  /*3350*/  FMUL.FTZ R36, R73, -1.4426950216293334961 ;  /* 0xbfb8aa3b49247820 */ /* 0x002fe20000410000 */
[----:B------:R-:W-:Y:S02]  /*3360*/  HADD2.F32 R78, -RZ, R23.H1_H1 ;  /* 0x30000017ff4e7230 */ /* 0x000fe40000004100 */
[----:B0-----:R-:W-:Y:S01]  /*3370*/  FADD.FTZ R91, R34, 1 ;  /* 0x3f800000225b7421 */ /* 0x001fe20000010000 */
[----:B------:R-:W-:Y:S01]  /*3380*/  MUFU.EX2 R80, R21 ;  /* 0x0000001500507308 */ /* 0x000fe20000000800 */
[----:B---3--:R-:W-:Y:S01]  /*3390*/  FMUL.FTZ R20, R70, -1.4426950216293334961 ;  /* 0xbfb8aa3b46147820 */ /* 0x008fe20000410000 */
[----:B------:R-:W-:-:S02]  /*33a0*/  HADD2.F32 R41, -RZ, R46.H0_H0 ;  /* 0x2000002eff297230 */ /* 0x000fc40000004100 */
[----:B------:R-:W-:Y:S01]  /*33b0*/  FMUL.FTZ R81, R77, -1.4426950216293334961 ;  /* 0xbfb8aa3b4d517820 */ /* 0x000fe20000410000 */
[----:B------:R-:W0:Y:S01]  /*33c0*/  MUFU.EX2 R79, R36 ;  /* 0x00000024004f7308 */ /* 0x000e220000000800 */
[----:B------:R-:W-:Y:S02]  /*33d0*/  HADD2.F32 R46, -RZ, R46.H1_H1 ;  /* 0x3000002eff2e7230 */ /* 0x000fe40000004100 */
[----:B----4-:R-:W-:Y:S01]  /*33e0*/  FADD.FTZ R75, R75, 1 ;  /* 0x3f8000004b4b7421 */ /* 0x010fe20000010000 */
[----:B------:R-:W-:Y:S01]  /*33f0*/  FMUL.FTZ R38, R41, -1.4426950216293334961 ;  /* 0xbfb8aa3b29267820 */ /* 0x000fe20000410000 */
[----:B------:R-:W1:Y:S01]  /*3400*/  MUFU.EX2 R105, R22 ;  /* 0x0000001600697308 */ /* 0x000e620000000800 */
[--C-:B------:R-:W-:Y:S02]  /*3410*/  HADD2.F32 R90, -RZ, R8.reuse.H0_H0 ;  /* 0x20000008ff5a7230 */ /* 0x100fe40000004100 */
[----:B------:R-:W-:Y:S01]  /*3420*/  FADD.FTZ R48, R48, 1 ;  /* 0x3f80000030307421 */ /* 0x000fe20000010000 */
[----:B------:R-:W-:Y:S01]  /*3430*/  FMUL.FTZ R39, R46, -1.4426950216293334961 ;  /* 0xbfb8aa3b2e277820 */ /* 0x000fe20000410000 */
[----:B------:R-:W3:Y:S01]  /*3440*/  MUFU.EX2 R36, R20 ;  /* 0x0000001400247308 */ /* 0x000ee20000000800 */
[----:B------:R-:W-:-:S02]  /*3450*/  HADD2.F32 R92, -RZ, R8.H1_H1 ;  /* 0x30000008ff5c7230 */ /* 0x000fc40000004100 */
[----:B------:R-:W-:Y:S01]  /*3460*/  FMUL.FTZ R32, R45, -1.4426950216293334961 ;  /* 0xbfb8aa3b2d207820 */ /* 0x000fe20000410000 */
[--C-:B------:R-:W-:Y:S01]  /*3470*/  HADD2.F32 R94, -RZ, R9.reuse.H0_H0 ;  /* 0x20000009ff5e7230 */ /* 0x100fe20000004100 */
[----:B------:R-:W4:Y:S01]  /*3480*/  MUFU.RCP R88, R48 ;  /* 0x0000003000587308 */ /* 0x000f220000001000 */
[----:B------:R-:W-:Y:S02]  /*3490*/  HADD2.F32 R95, -RZ, R9.H1_H1 ;  /* 0x30000009ff5f7230 */ /* 0x000fe40000004100 */
[----:B0-----:R-:W-:Y:S01]  /*34a0*/  FADD.FTZ R118, R79, 1 ;  /* 0x3f8000004f767421 */ /* 0x001fe20000010000 */
[--C-:B------:R-:W-:Y:S02]  /*34b0*/  HADD2.F32 R86, -RZ, R10.reuse.H0_H0 ;  /* 0x2000000aff567230 */ /* 0x100fe40000004100 */
[----:B------:R-:W-:Y:S01]  /*34c0*/  FADD.FTZ R37, R37, 1 ;  /* 0x3f80000025257421 */ /* 0x000fe20000010000 */
[----:B------:R-:W-:Y:S02]  /*34d0*/  HADD2.F32 R87, -RZ, R10.H1_H1 ;  /* 0x3000000aff577230 */ /* 0x000fe40000004100 */
[----:B------:R-:W-:Y:S01]  /*34e0*/  FADD.FTZ R113, R80, 1 ;  /* 0x3f80000050717421 */ /* 0x000fe20000010000 */
[----:B------:R-:W-:Y:S01]  /*34f0*/  HADD2.F32 R82, -RZ, R11.H1_H1 ;  /* 0x3000000bff527230 */ /* 0x000fe20000004100 */
[----:B------:R-:W0:Y:S01]  /*3500*/  MUFU.RCP R91, R91 ;  /* 0x0000005b005b7308 */ /* 0x000e220000001000 */
[----:B------:R-:W-:-:S02]  /*3510*/  HADD2.F32 R99, -RZ, R17.H0_H0 ;  /* 0x20000011ff637230 */ /* 0x000fc40000004100 */
[----:B-1----:R-:W-:Y:S01]  /*3520*/  FADD.FTZ R105, R105, 1 ;  /* 0x3f80000069697421 */ /* 0x002fe20000010000 */
[----:B------:R-:W-:Y:S02]  /*3530*/  HADD2.F32 R98, -RZ, R17.H1_H1 ;  /* 0x30000011ff627230 */ /* 0x000fe40000004100 */
[----:B---3--:R-:W-:Y:S01]  /*3540*/  FADD.FTZ R36, R36, 1 ;  /* 0x3f80000024247421 */ /* 0x008fe20000010000 */
[--C-:B------:R-:W-:Y:S02]  /*3550*/  HADD2.F32 R93, -RZ, R18.reuse.H0_H0 ;  /* 0x20000012ff5d7230 */ /* 0x100fe40000004100 */
[----:B------:R-:W-:Y:S01]  /*3560*/  HADD2.F32 R159, -RZ, R18.H1_H1 ;  /* 0x30000012ff9f7230 */ /* 0x000fe20000004100 */
[----:B------:R1:W3:Y:S01]  /*3570*/  MUFU.EX2 R35, R33 ;  /* 0x0000002100237308 */ /* 0x0002e20000000800 */
[--C-:B------:R-:W-:Y:S02]  /*3580*/  HADD2.F32 R158, -RZ, R19.reuse.H0_H0 ;  /* 0x20000013ff9e7230 */ /* 0x100fe40000004100 */
[----:B----4-:R-:W-:Y:S01]  /*3590*/  FADD.FTZ R8, -R88, 1 ;  /* 0x3f80000058087421 */ /* 0x010fe20000010100 */
[----:B------:R-:W-:Y:S01]  /*35a0*/  HADD2.F32 R152, -RZ, R19.H1_H1 ;  /* 0x30000013ff987230 */ /* 0x000fe20000004100 */
[----:B------:R-:W4:Y:S01]  /*35b0*/  MUFU.EX2 R38, R38 ;  /* 0x0000002600267308 */ /* 0x000f220000000800 */
[----:B------:R-:W-:-:S02]  /*35c0*/  HADD2.F32 R48, -RZ, R12.H0_H0 ;  /* 0x2000000cff307230 */ /* 0x000fc40000004100 */
[C---:B------:R-:W-:Y:S01]  /*35d0*/  FFMA.FTZ R17, R69.reuse, R8, 1 ;  /* 0x3f80000045117423 */ /* 0x040fe20000010008 */
[----:B------:R-:W-:Y:S01]  /*35e0*/  FMUL.FTZ R69, R69, R88 ;  /* 0x0000005845457220 */ /* 0x000fe20000410000 */
[----:B------:R-:W-:Y:S01]  /*35f0*/  MUFU.RCP R112, R75 ;  /* 0x0000004b00707308 */ /* 0x000fe20000001000 */
[----:B-1----:R-:W-:Y:S02]  /*3600*/  FMUL.FTZ R33, R67, -1.4426950216293334961 ;  /* 0xbfb8aa3b43217820 */ /* 0x002fe40000410000 */
[----:B------:R-:W-:Y:S01]  /*3610*/  FMUL.FTZ R123, R102, R69 ;  /* 0x00000045667b7220 */ /* 0x000fe20000410000 */
[----:B---3--:R-:W-:-:S04]  /*3620*/  FADD.FTZ R89, R35, 1 ;  /* 0x3f80000023597421 */ /* 0x008fc80000010000 */
[----:B------:R1:W3:Y:S01]  /*3630*/  MUFU.EX2 R83, R81 ;  /* 0x0000005100537308 */ /* 0x0002e20000000800 */
[----:B------:R-:W3:Y:S01]  /*3640*/  LDC.64 R34, c[0x0][0x508] ;  /* 0x00014200ff227b82 */ /* 0x000ee20000000a00 */
[----:B----4-:R-:W-:Y:S01]  /*3650*/  FADD.FTZ R38, R38, 1 ;  /* 0x3f80000026267421 */ /* 0x010fe20000010000 */
[----:B------:R-:W-:Y:S01]  /*3660*/  STL [R1], R123 ;  /* 0x0000007b01007387 */ /* 0x000fe20000100800 */
[----:B------:R-:W4:Y:S04]  /*3670*/  MUFU.EX2 R39, R39 ;  /* 0x0000002700277308 */ /* 0x000f280000000800 */
[----:B------:R3:W4:Y:S01]  /*3680*/  MUFU.EX2 R42, R32 ;  /* 0x00000020002a7308 */ /* 0x0007220000000800 */
[----:B-1----:R-:W-:Y:S02]  /*3690*/  HADD2.F32 R81, -RZ, R11.H0_H0 ;  /* 0x2000000bff517230 */ /* 0x002fe40000004100 */
[----:B0-----:R-:W-:Y:S01]  /*36a0*/  FADD.FTZ R11, -R91, 1 ;  /* 0x3f8000005b0b7421 */ /* 0x001fe20000010100 */
[----:B------:R-:W-:Y:S03]  /*36b0*/  MUFU.RCP R89, R89 ;  /* 0x0000005900597308 */ /* 0x000fe60000001000 */
[C---:B------:R-:W-:Y:S01]  /*36c0*/  FFMA.FTZ R19, R72.reuse, R11, 1 ;  /* 0x3f80000048137423 */ /* 0x040fe2000001000b */
[----:B---3--:R-:W-:Y:S01]  /*36d0*/  FADD.FTZ R120, R83, 1 ;  /* 0x3f80000053787421 */ /* 0x008fe20000010000 */
[----:B------:R-:W-:Y:S01]  /*36e0*/  FMUL.FTZ R72, R72, R91 ;  /* 0x0000005b48487220 */ /* 0x000fe20000410000 */
[----:B------:R-:W-:Y:S01]  /*36f0*/  FMUL.FTZ R32, R71, -1.4426950216293334961 ;  /* 0xbfb8aa3b47207820 */ /* 0x000fe20000410000 */
[----:B----4-:R-:W-:Y:S01]  /*3700*/  FADD.FTZ R39, R39, 1 ;  /* 0x3f80000027277421 */ /* 0x010fe20000010000 */
[----:B------:R0:W1:Y:S01]  /*3710*/  MUFU.EX2 R43, R33 ;  /* 0x00000021002b7308 */ /* 0x0000620000000800 */
[----:B------:R-:W-:Y:S01]  /*3720*/  FMUL.FTZ R165, R100, R72 ;  /* 0x0000004864a57220 */ /* 0x000fe20000410000 */
[----:B------:R-:W-:-:S02]  /*3730*/  FADD.FTZ R42, R42, 1 ;  /* 0x3f8000002a2a7421 */ /* 0x000fc40000010000 */
[----:B------:R3:W-:Y:S01]  /*3740*/  MUFU.RCP R85, R37 ;  /* 0x0000002500557308 */ /* 0x0007e20000001000 */
[----:B------:R-:W-:Y:S02]  /*3750*/  IMAD R35, R35, UR21, RZ ;  /* 0x0000001523237c24 */ /* 0x000fe4000f8e02ff */
[----:B0-----:R-:W-:-:S05]  /*3760*/  FMUL.FTZ R33, R78, -1.4426950216293334961 ;  /* 0xbfb8aa3b4e217820 */ /* 0x001fca0000410000 */
[----:B------:R0:W-:Y:S01]  /*3770*/  MUFU.RCP R104, R38 ;  /* 0x0000002600687308 */ /* 0x0001e20000001000 */
[----:B---3--:R-:W-:Y:S02]  /*3780*/  HADD2.F32 R37, -RZ, R13.H1_H1 ;  /* 0x3000000dff257230 */ /* 0x008fe40000004100 */
[----:B-1----:R-:W-:-:S05]  /*3790*/  FADD.FTZ R43, R43, 1 ;  /* 0x3f8000002b2b7421 */ /* 0x002fca0000010000 */
[----:B------:R1:W-:Y:S01]  /*37a0*/  MUFU.RCP R103, R39 ;  /* 0x0000002700677308 */ /* 0x0003e20000001000 */
[----:B0-----:R-:W-:-:S07]  /*37b0*/  HADD2.F32 R38, -RZ, R13.H0_H0 ;  /* 0x2000000dff267230 */ /* 0x001fce0000004100 */
[----:B------:R-:W-:Y:S01]  /*37c0*/  MUFU.RCP R106, R42 ;  /* 0x0000002a006a7308 */ /* 0x000fe20000001000 */
[----:B-1----:R-:W-:-:S07]  /*37d0*/  HADD2.F32 R39, -RZ, R12.H1_H1 ;  /* 0x3000000cff277230 */ /* 0x002fce0000004100 */
[----:B------:R0:W-:Y:S08]  /*37e0*/  MUFU.RCP R108, R43 ;  /* 0x0000002b006c7308 */ /* 0x0001f00000001000 */
[----:B------:R-:W-:Y:S01]  /*37f0*/  MUFU.RCP R120, R120 ;  /* 0x0000007800787308 */ /* 0x000fe20000001000 */
[----:B0-----:R-:W0:Y:S07]  /*3800*/  LDC.64 R42, c[0x0][0x558] ;  /* 0x00015600ff2a7b82 */ /* 0x001e2e0000000a00 */
[----:B------:R-:W1:Y:S04]  /*3810*/  MUFU.EX2 R32, R32 ;  /* 0x0000002000207308 */ /* 0x000e680000000800 */
[----:B------:R-:W3:Y:S04]  /*3820*/  MUFU.EX2 R33, R33 ;  /* 0x0000002100217308 */ /* 0x000ee80000000800 */
[----:B------:R-:W-:Y:S01]  /*3830*/  MUFU.RCP R113, R113 ;  /* 0x0000007100717308 */ /* 0x000fe20000001000 */
[----:B-1----:R-:W-:-:S07]  /*3840*/  FADD.FTZ R32, R32, 1 ;  /* 0x3f80000020207421 */ /* 0x002fce0000010000 */
[----:B------:R-:W-:Y:S01]  /*3850*/  MUFU.RCP R118, R118 ;  /* 0x0000007600767308 */ /* 0x000fe20000001000 */
[----:B---3--:R-:W-:-:S07]  /*3860*/  FADD.FTZ R33, R33, 1 ;  /* 0x3f80000021217421 */ /* 0x008fce0000010000 */
[----:B------:R-:W-:Y:S08]  /*3870*/  MUFU.RCP R122, R32 ;  /* 0x00000020007a7308 */ /* 0x000ff00000001000 */
[----:B------:R-:W1:Y:S08]  /*3880*/  MUFU.RCP R121, R33 ;  /* 0x0000002100797308 */ /* 0x000e700000001000 */
[----:B------:R-:W-:Y:S08]  /*3890*/  MUFU.RCP R117, R105 ;  /* 0x0000006900757308 */ /* 0x000ff00000001000 */
[----:B------:R3:W4:Y:S01]  /*38a0*/  MUFU.RCP R119, R36 ;  /* 0x0000002400777308 */ /* 0x0007220000001000 */
[----:B-1----:R-:W-:Y:S01]  /*38b0*/  FADD.FTZ R33, -R121, 1 ;  /* 0x3f80000079217421 */ /* 0x002fe20000010100 */
[----:B---3--:R-:W-:Y:S01]  /*38c0*/  HADD2.F32 R36, -RZ, R14.H0_H0 ;  /* 0x2000000eff247230 */ /* 0x008fe20000004100 */
[----:B--2---:R1:W-:Y:S04]  /*38d0*/  STS.128 [R66], R24 ;  /* 0x0000001842007388 */ /* 0x0043e80000000c00 */
[----:B-----5:R2:W-:Y:S01]  /*38e0*/  STS.128 [R66+0x200], R28 ;  /* 0x0002001c42007388 */ /* 0x0205e20000000c00 */
[----:B------:R-:W-:-:S03]  /*38f0*/  NOP ;  /* 0x0000000000007918 */ /* 0x000fc60000000000 */
[----:B------:R-:W3:Y:S01]  /*3900*/  LDS.128 R20, [R65] ;  /* 0x0000000041147984 */ /* 0x000ee20000000c00 */
[----:B-1----:R-:W-:Y:S01]  /*3910*/  FADD.FTZ R26, -R106, 1 ;  /* 0x3f8000006a1a7421 */ /* 0x002fe20000010100 */
[----:B------:R-:W-:-:S04]  /*3920*/  IMAD.WIDE.U32 R24, R34, UR21, R2 ;  /* 0x0000001522187c25 */ /* 0x000fc8000f8e0002 */
[----:B--2---:R-:W-:Y:S01]  /*3930*/  FADD.FTZ R28, -R108, 1 ;  /* 0x3f8000006c1c7421 */ /* 0x004fe20000010100 */
[----:B------:R-:W-:Y:S01]  /*3940*/  FFMA.FTZ R26, R45, R26, 1 ;  /* 0x3f8000002d1a7423 */ /* 0x000fe2000001001a */
[----:B------:R-:W-:Y:S01]  /*3950*/  IADD3 R25, PT, PT, R25, R35, RZ ;  /* 0x0000002319197210 */ /* 0x000fe20007ffe0ff */
[C---:B------:R-:W-:Y:S01]  /*3960*/  FFMA.FTZ R35, R78.reuse, R33, 1 ;  /* 0x3f8000004e237423 */ /* 0x040fe20000010021 */
[----:B------:R-:W-:Y:S01]  /*3970*/  FFMA.FTZ R28, R67, R28, 1 ;  /* 0x3f800000431c7423 */ /* 0x000fe2000001001c */
[----:B----4-:R-:W-:Y:S01]  /*3980*/  FADD.FTZ R31, -R119, 1 ;  /* 0x3f800000771f7421 */ /* 0x010fe20000010100 */
[----:B------:R-:W-:Y:S01]  /*3990*/  FMUL.FTZ R45, R45, R106 ;  /* 0x0000006a2d2d7220 */ /* 0x000fe20000410000 */
[----:B------:R-:W-:Y:S01]  /*39a0*/  FMUL.FTZ R67, R67, R108 ;  /* 0x0000006c43437220 */ /* 0x000fe20000410000 */
[----:B------:R-:W-:Y:S01]  /*39b0*/  FMUL.FTZ R78, R78, R121 ;  /* 0x000000794e4e7220 */ /* 0x000fe20000410000 */
[C---:B------:R-:W-:Y:S01]  /*39c0*/  FFMA.FTZ R31, R70.reuse, R31, 1 ;  /* 0x3f800000461f7423 */ /* 0x040fe2000001001f */
[----:B------:R-:W-:Y:S01]  /*39d0*/  FMUL.FTZ R70, R70, R119 ;  /* 0x0000007746467220 */ /* 0x000fe20000410000 */
[----:B---3--:R-:W-:-:S02]  /*39e0*/  HADD2.F32 R75, -RZ, R20.H0_H0 ;  /* 0x20000014ff4b7230 */ /* 0x008fc40000004100 */
[----:B------:R-:W-:Y:S02]  /*39f0*/  HADD2.F32 R79, -RZ, R20.H1_H1 ;  /* 0x30000014ff4f7230 */ /* 0x000fe40000004100 */
        /* <DEDUP_REMOVED lines=9> */
[----:B------:R-:W1:Y:S01]  /*3a90*/  LDS.128 R8, [R65+0x10] ;  /* 0x0000100041087984 */ /* 0x000e620000000c00 */
[----:B------:R-:W-:Y:S01]  /*3aa0*/  FMUL.FTZ R16, R16, R17 ;  /* 0x0000001110107220 */ /* 0x000fe20000410000 */
[----:B------:R-:W-:Y:S01]  /*3ab0*/  FMUL.FTZ R17, R18, R19 ;  /* 0x0000001312117220 */ /* 0x000fe20000410000 */
[----:B------:R-:W-:Y:S01]  /*3ac0*/  FADD.FTZ R19, -R89, 1 ;  /* 0x3f80000059137421 */ /* 0x000fe20000010100 */
[----:B------:R-:W-:Y:S01]  /*3ad0*/  FMUL.FTZ R18, R99, R80 ;  /* 0x0000005063127220 */ /* 0x000fe20000410000 */
[----:B------:R-:W-:Y:S02]  /*3ae0*/  HADD2.F32 R101, -RZ, R23.H1_H1 ;  /* 0x30000017ff657230 */ /* 0x000fe40000004100 */
[----:B------:R-:W-:Y:S01]  /*3af0*/  FADD.FTZ R21, -R85, 1 ;  /* 0x3f80000055157421 */ /* 0x000fe20000010100 */
        /* <DEDUP_REMOVED lines=23> */
[----:B------:R-:W-:Y:S01]  /*3c70*/  FMUL.FTZ R23, R23, R26 ;  /* 0x0000001a17177220 */ /* 0x000fe20000410000 */
[----:B------:R-:W-:Y:S01]  /*3c80*/  FMUL.FTZ R28, R27, R28 ;  /* 0x0000001c1b1c7220 */ /* 0x000fe20000410000 */
[----:B------:R-:W-:Y:S01]  /*3c90*/  F2FP.F16.F32.PACK_AB R17, R19, R18 ;  /* 0x000000121311723e */ /* 0x000fe200000000ff */
[----:B------:R-:W-:Y:S01]  /*3ca0*/  FFMA.FTZ R26, R77, R22, 1 ;  /* 0x3f8000004d1a7423 */ /* 0x000fe20000010016 */
[----:B------:R-:W-:Y:S01]  /*3cb0*/  F2FP.F16.F32.PACK_AB R18, R21, R20 ;  /* 0x000000141512723e */ /* 0x000fe200000000ff */
[----:B------:R-:W-:Y:S01]  /*3cc0*/  FMUL.FTZ R0, R0, R89 ;  /* 0x0000005900007220 */ /* 0x000fe20000410000 */
[----:B------:R-:W-:Y:S01]  /*3cd0*/  F2FP.F16.F32.PACK_AB R19, R28, R23 ;  /* 0x000000171c13723e */ /* 0x000fe200000000ff */
[----:B------:R-:W-:Y:S01]  /*3ce0*/  BAR.SYNC.DEFER_BLOCKING 0x0 ;  /* 0x0000000000007b1d */ /* 0x000fe20000010000 */
[----:B------:R-:W-:-:S02]  /*3cf0*/  HADD2.F32 R28, -RZ, R6.H0_H0 ;  /* 0x20000006ff1c7230 */ /* 0x000fc40000004100 */
[----:B------:R-:W-:Y:S01]  /*3d00*/  FMUL.FTZ R44, R44, R85 ;  /* 0x000000552c2c7220 */ /* 0x000fe20000410000 */
[--C-:B-1----:R-:W-:Y:S02]  /*3d10*/  HADD2.F32 R107, -RZ, R9.reuse.H0_H0 ;  /* 0x20000009ff6b7230 */ /* 0x102fe40000004100 */
[----:B------:R-:W-:Y:S01]  /*3d20*/  FMUL.FTZ R164, R99, R0 ;  /* 0x0000000063a47220 */ /* 0x000fe20000410000 */
[----:B------:R-:W-:Y:S02]  /*3d30*/  HADD2.F32 R110, -RZ, R9.H1_H1 ;  /* 0x30000009ff6e7230 */ /* 0x000fe40000004100 */
[----:B------:R-:W-:Y:S01]  /*3d40*/  FADD.FTZ R9, -R113, 1 ;  /* 0x3f80000071097421 */ /* 0x000fe20000010100 */
[----:B------:R-:W-:Y:S02]  /*3d50*/  HADD2.F32 R109, -RZ, R8.H1_H1 ;  /* 0x30000008ff6d7230 */ /* 0x000fe40000004100 */
[----:B------:R-:W-:Y:S01]  /*3d60*/  FMUL.FTZ R22, R94, R107 ;  /* 0x0000006b5e167220 */ /* 0x000fe20000410000 */
[----:B------:R-:W-:-:S02]  /*3d70*/  HADD2.F32 R111, -RZ, R10.H0_H0 ;  /* 0x2000000aff6f7230 */ /* 0x000fc40000004100 */
[----:B------:R-:W-:Y:S01]  /*3d80*/  FMUL.FTZ R29, R95, R110 ;  /* 0x0000006e5f1d7220 */ /* 0x000fe20000410000 */
[----:B------:R-:W-:Y:S01]  /*3d90*/  FFMA.FTZ R27, R74, R9, 1 ;  /* 0x3f8000004a1b7423 */ /* 0x000fe20000010009 */
        /* <DEDUP_REMOVED lines=8> */
[----:B------:R-:W-:Y:S01]  /*3e20*/  FMUL.FTZ R22, R22, R27 ;  /* 0x0000001b16167220 */ /* 0x000fe20000410000 */
[----:B------:R-:W-:Y:S01]  /*3e30*/  FMUL.FTZ R29, R29, R26 ;  /* 0x0000001a1d1d7220 */ /* 0x000fe20000410000 */
[----:B------:R-:W-:Y:S01]  /*3e40*/  FFMA.FTZ R10, R73, R10, 1 ;  /* 0x3f800000490a7423 */ /* 0x000fe2000001000a */
[----:B------:R-:W-:Y:S01]  /*3e50*/  FMUL.FTZ R11, R118, R11 ;  /* 0x0000000b760b7220 */ /* 0x000fe20000410000 */
[----:B------:R-:W1:Y:S01]  /*3e60*/  LDC.64 R26, c[0x0][0x510] ;  /* 0x00014400ff1a7b82 */ /* 0x000e620000000a00 */
[----:B------:R-:W-:Y:S01]  /*3e70*/  FADD.FTZ R8, -R112, 1 ;  /* 0x3f80000070087421 */ /* 0x000fe20000010100 */
[----:B------:R-:W-:Y:S01]  /*3e80*/  FMUL.FTZ R9, R90, R105 ;  /* 0x000000695a097220 */ /* 0x000fe20000410000 */
[----:B------:R-:W-:Y:S01]  /*3e90*/  FMUL.FTZ R11, R11, R10 ;  /* 0x0000000a0b0b7220 */ /* 0x000fe20000410000 */
[----:B------:R-:W-:Y:S01]  /*3ea0*/  FADD.FTZ R10, -R122, 1 ;  /* 0x3f8000007a0a7421 */ /* 0x000fe20000010100 */
[----:B------:R-:W-:Y:S01]  /*3eb0*/  FFMA.FTZ R8, R47, R8, 1 ;  /* 0x3f8000002f087423 */ /* 0x000fe20000010008 */
[----:B------:R-:W-:Y:S01]  /*3ec0*/  FMUL.FTZ R9, R112, R9 ;  /* 0x0000000970097220 */ /* 0x000fe20000410000 */
[----:B------:R-:W-:Y:S01]  /*3ed0*/  FMUL.FTZ R30, R87, R116 ;  /* 0x00000074571e7220 */ /* 0x000fe20000410000 */
[----:B------:R-:W-:Y:S01]  /*3ee0*/  FFMA.FTZ R32, R71, R10, 1 ;  /* 0x3f80000047207423 */ /* 0x000fe2000001000a */
        /* <DEDUP_REMOVED lines=15> */
[----:B-1----:R-:W-:Y:S01]  /*3fe0*/  IMAD.WIDE.U32 R24, R26, UR10, R24 ;  /* 0x0000000a1a187c25 */ /* 0x002fe2000f8e0018 */
[----:B------:R-:W-:Y:S01]  /*3ff0*/  F2FP.F16.F32.PACK_AB R20, R11, R8 ;  /* 0x000000080b14723e */ /* 0x000fe200000000ff */
[----:B------:R1:W-:Y:S01]  /*4000*/  STS.128 [R65], R16 ;  /* 0x0000001041007388 */ /* 0x0003e20000000c00 */
[----:B------:R-:W-:Y:S01]  /*4010*/  F2FP.F16.F32.PACK_AB R22, R30, R9 ;  /* 0x000000091e16723e */ /* 0x000fe200000000ff */
[----:B------:R-:W-:Y:S01]  /*4020*/  IMAD R12, R27, UR10, R25 ;  /* 0x0000000a1b0c7c24 */ /* 0x000fe2000f8e0219 */
[----:B------:R-:W-:Y:S01]  /*4030*/  F2FP.F16.F32.PACK_AB R23, R35, R32 ;  /* 0x000000202317723e */ /* 0x000fe200000000ff */
[--C-:B------:R-:W-:Y:S01]  /*4040*/  HADD2.F32 R32, -RZ, R4.reuse.H0_H0 ;  /* 0x20000004ff207230 */ /* 0x100fe20000004100 */
[----:B0-----:R-:W-:Y:S01]  /*4050*/  LEA R42, P0, R24, R42, 0x1 ;  /* 0x0000002a182a7211 */ /* 0x001fe200078008ff */
[----:B------:R-:W-:-:S02]  /*4060*/  HADD2.F32 R31, -RZ, R4.H1_H1 ;  /* 0x30000004ff1f7230 */ /* 0x000fc40000004100 */
[----:B------:R-:W-:Y:S01]  /*4070*/  FMUL.FTZ R71, R71, R122 ;  /* 0x0000007a47477220 */ /* 0x000fe20000410000 */
[----:B------:R0:W-:Y:S01]  /*4080*/  STS.128 [R65+0x10], R20 ;  /* 0x0000101441007388 */ /* 0x0001e20000000c00 */
[----:B------:R-:W-:Y:S01]  /*4090*/  NOP ;  /* 0x0000000000007918 */ /* 0x000fe20000000000 */
[--C-:B------:R-:W-:Y:S02]  /*40a0*/  HADD2.F32 R30, -RZ, R5.reuse.H0_H0 ;  /* 0x20000005ff1e7230 */ /* 0x100fe40000004100 */
[----:B------:R-:W2:Y:S01]  /*40b0*/  LDS.128 R8, [R66] ;  /* 0x0000000042087984 */ /* 0x000ea20000000c00 */
[----:B------:R-:W-:Y:S01]  /*40c0*/  HADD2.F32 R29, -RZ, R5.H1_H1 ;  /* 0x30000005ff1d7230 */ /* 0x000fe20000004100 */
[----:B------:R-:W-:Y:S01]  /*40d0*/  LEA.HI.X R43, R24, R43, R12, 0x1, P0 ;  /* 0x0000002b182b7211 */ /* 0x000fe200000f0c0c */
[----:B------:R-:W-:Y:S02]  /*40e0*/  HADD2.F32 R27, -RZ, R6.H1_H1 ;  /* 0x30000006ff1b7230 */ /* 0x000fe40000004100 */
[----:B------:R-:W-:Y:S01]  /*40f0*/  FFMA.FTZ R12, R123, R48, R125 ;  /* 0x000000307b0c7223 */ /* 0x000fe2000001007d */
[----:B------:R-:W-:-:S02]  /*4100*/  HADD2.F32 R26, -RZ, R7.H0_H0 ;  /* 0x20000007ff1a7230 */ /* 0x000fc40000004100 */
[----:B------:R-:W-:Y:S01]  /*4110*/  FMUL.FTZ R41, R41, R104 ;  /* 0x0000006829297220 */ /* 0x000fe20000410000 */
[----:B------:R-:W-:Y:S02]  /*4120*/  HADD2.F32 R25, -RZ, R7.H1_H1 ;  /* 0x30000007ff197230 */ /* 0x000fe40000004100 */
[----:B------:R-:W-:Y:S01]  /*4130*/  FMUL.FTZ R46, R46, R103 ;  /* 0x000000672e2e7220 */ /* 0x000fe20000410000 */
[----:B------:R-:W3:Y:S01]  /*4140*/  LDS.128 R4, [R66+0x200] ;  /* 0x0002000042047984 */ /* 0x000ee20000000c00 */
[----:B------:R-:W-:-:S04]  /*4150*/  IMAD.WIDE.U32 R42, R124, 0x10, R42 ;  /* 0x000000107c2a7825 */ /* 0x000fc800078e002a */
[----:B------:R-:W-:Y:S01]  /*4160*/  FMUL.FTZ R47, R47, R112 ;  /* 0x000000702f2f7220 */ /* 0x000fe20000410000 */
[----:B------:R-:W-:Y:S01]  /*4170*/  FMUL.FTZ R73, R73, R118 ;  /* 0x0000007649497220 */ /* 0x000fe20000410000 */
[----:B------:R-:W-:Y:S01]  /*4180*/  FMUL.FTZ R74, R74, R113 ;  /* 0x000000714a4a7220 */ /* 0x000fe20000410000 */
[----:B------:R-:W-:Y:S01]  /*4190*/  FMUL.FTZ R77, R77, R120 ;  /* 0x000000784d4d7220 */ /* 0x000fe20000410000 */
[----:B------:R-:W-:Y:S01]  /*41a0*/  FMUL.FTZ R76, R76, R117 ;  /* 0x000000754c4c7220 */ /* 0x000fe20000410000 */
[----:B------:R-:W-:Y:S01]  /*41b0*/  FMUL.FTZ R161, R98, R44 ;  /* 0x0000002c62a17220 */ /* 0x000fe20000410000 */
[----:B-1----:R-:W-:Y:S01]  /*41c0*/  FMUL.FTZ R18, R81, R71 ;  /* 0x0000004751127220 */ /* 0x002fe20000410000 */
[----:B------:R-:W-:Y:S02]  /*41d0*/  HADD2.F32 R35, -RZ, R14.H1_H1 ;  /* 0x3000000eff237230 */ /* 0x000fe40000004100 */
[----:B------:R-:W-:Y:S01]  /*41e0*/  FMUL.FTZ R160, R93, R41 ;  /* 0x000000295da07220 */ /* 0x000fe20000410000 */
[----:B------:R-:W-:-:S02]  /*41f0*/  HADD2.F32 R34, -RZ, R15.H0_H0 ;  /* 0x2000000fff227230 */ /* 0x000fc40000004100 */
[----:B------:R-:W-:Y:S01]  /*4200*/  FMUL.FTZ R159, R159, R46 ;  /* 0x0000002e9f9f7220 */ /* 0x000fe20000410000 */
[----:B------:R-:W-:Y:S02]  /*4210*/  HADD2.F32 R33, -RZ, R15.H1_H1 ;  /* 0x3000000fff217230 */ /* 0x000fe40000004100 */
[----:B------:R-:W-:Y:S01]  /*4220*/  FMUL.FTZ R158, R158, R45 ;  /* 0x0000002d9e9e7220 */ /* 0x000fe20000410000 */
[----:B------:R-:W-:Y:S01]  /*4230*/  FMUL.FTZ R152, R152, R67 ;  /* 0x0000004398987220 */ /* 0x000fe20000410000 */
[----:B------:R-:W-:Y:S01]  /*4240*/  FMUL.FTZ R24, R90, R47 ;  /* 0x0000002f5a187220 */ /* 0x000fe20000410000 */
[----:B0-----:R-:W-:Y:S01]  /*4250*/  FMUL.FTZ R23, R92, R73 ;  /* 0x000000495c177220 */ /* 0x001fe20000410000 */
[----:B------:R-:W-:Y:S01]  /*4260*/  FMUL.FTZ R22, R94, R74 ;  /* 0x0000004a5e167220 */ /* 0x000fe20000410000 */
[----:B------:R-:W-:Y:S01]  /*4270*/  FMUL.FTZ R21, R95, R77 ;  /* 0x0000004d5f157220 */ /* 0x000fe20000410000 */
[----:B------:R-:W-:Y:S01]  /*4280*/  FMUL.FTZ R20, R86, R76 ;  /* 0x0000004c56147220 */ /* 0x000fe20000410000 */
[----:B------:R-:W-:Y:S01]  /*4290*/  FMUL.FTZ R19, R87, R70 ;  /* 0x0000004657137220 */ /* 0x000fe20000410000 */
[----:B------:R-:W-:Y:S01]  /*42a0*/  FMUL.FTZ R17, R82, R78 ;  /* 0x0000004e52117220 */ /* 0x000fe20000410000 */
[----:B--2---:R0:W-:Y:S04]  /*42b0*/  STG.E.128 desc[UR28][R42.64], R8 ;  /* 0x000000082a007986 */ /* 0x0041e8000c101d1c */
[----:B---3--:R1:W-:Y:S01]  /*42c0*/  STG.E.128 desc[UR28][R42.64+0x200], R4 ;  /* 0x000200042a007986 */ /* 0x0083e2000c101d1c */
[----:B0-----:R-:W-:-:S04]  /*42d0*/  FFMA.FTZ R9, R165, R39, R12 ;  /* 0x00000027a5097223 */ /* 0x001fc8000001000c */
[----:B------:R-:W-:-:S04]  /*42e0*/  FFMA.FTZ R8, R164, R38, R9 ;  /* 0x00000026a4087223 */ /* 0x000fc80000010009 */
[----:B------:R-:W-:Y:S01]  /*42f0*/  FFMA.FTZ R81, R161, R37, R8 ;  /* 0x00000025a1517223 */ /* 0x000fe20000010008 */
[----:B------:R-:W-:Y:S06]  /*4300*/  BRA.U !UP0, `(.L_x_2767) ;  /* 0x0000000108a47547 */ /* 0x000fec000b800000 */
        /* <DEDUP_REMOVED lines=27> */
[----:B------:R-:W-:-:S05]  /*44c0*/  F2FP.F16.F32.PACK_AB R4, R73, R4 ;  /* 0x000000044904723e */ /* 0x000fca00000000ff */
[----:B------:R-:W-:Y:S01]  /*44d0*/  STS.128 [R65+0x10], R4 ;  /* 0x0000100441007388 */ /* 0x000fe20000000c00 */
[----:B------:R-:W-:-:S03]  /*44e0*/  NOP ;  /* 0x0000000000007918 */ /* 0x000fc60000000000 */
[----:B------:R-:W2:Y:S04]  /*44f0*/  LDS.128 R8, [R66] ;  /* 0x0000000042087984 */ /* 0x000ea80000000c00 */
[----:B------:R-:W3:Y:S01]  /*4500*/  LDS.128 R4, [R66+0x200] ;  /* 0x0002000042047984 */ /* 0x000ee20000000c00 */
[----:B-1----:R-:W-:-:S04]  /*4510*/  IMAD.WIDE.U32 R2, R12, UR21, R2 ;  /* 0x000000150c027c25 */ /* 0x002fc8000f8e0002 */
[----:B------:R-:W-:Y:S02]  /*4520*/  IMAD R3, R13, UR21, R3 ;  /* 0x000000150d037c24 */ /* 0x000fe4000f8e0203 */
[----:B0-----:R-:W-:-:S04]  /*4530*/  IMAD.WIDE.U32 R2, R14, UR10, R2 ;  /* 0x0000000a0e027c25 */ /* 0x001fc8000f8e0002 */
[----:B------:R-:W-:Y:S01]  /*4540*/  IMAD R3, R15, UR10, R3 ;  /* 0x0000000a0f037c24 */ /* 0x000fe2000f8e0203 */
[----:B------:R-:W-:-:S04]  /*4550*/  LEA R12, P0, R2, UR8, 0x1 ;  /* 0x00000008020c7c11 */ /* 0x000fc8000f8008ff */
[----:B------:R-:W-:-:S03]  /*4560*/  LEA.HI.X R13, R2, UR9, R3, 0x1, P0 ;  /* 0x00000009020d7c11 */ /* 0x000fc600080f0c03 */
[----:B------:R-:W-:-:S05]  /*4570*/  IMAD.WIDE.U32 R2, R124, 0x10, R12 ;  /* 0x000000107c027825 */ /* 0x000fca00078e000c */
[----:B--2---:R0:W-:Y:S04]  /*4580*/  STG.E.128 desc[UR28][R2.64], R8 ;  /* 0x0000000802007986 */ /* 0x0041e8000c101d1c */
[----:B---3--:R0:W-:Y:S02]  /*4590*/  STG.E.128 desc[UR28][R2.64+0x200], R4 ;  /* 0x0002000402007986 */ /* 0x0081e4000c101d1c */
.L_x_2767:
[----:B------:R-:W-:Y:S01]  /*45a0*/  FFMA.FTZ R0, R160, R36, R81 ;  /* 0x00000024a0007223 */ /* 0x000fe20000010051 */
[----:B-1----:R-:W-:Y:S01]  /*45b0*/  FMUL.FTZ R43, R123, UR6 ;  /* 0x000000067b2b7c20 */ /* 0x002fe20008410000 */
[----:B------:R-:W-:Y:S01]  /*45c0*/  FMUL.FTZ R44, R165, UR6 ;  /* 0x00000006a52c7c20 */ /* 0x000fe20008410000 */
[----:B------:R-:W1:Y:S01]  /*45d0*/  LDCU UR8, c[0x0][0x38c] ;  /* 0x00007180ff0877ac */ /* 0x000e620008000800 */
[----:B0-----:R-:W-:Y:S01]  /*45e0*/  FFMA.FTZ R3, R159, R35, R0 ;  /* 0x000000239f037223 */ /* 0x001fe20000010000 */
[----:B------:R-:W-:Y:S01]  /*45f0*/  MOV R16, RZ ;  /* 0x000000ff00107202 */ /* 0x000fe20000000f00 */
[----:B------:R0:W-:Y:S01]  /*4600*/  STL [R1+0x40], R43 ;  /* 0x0000402b01007387 */ /* 0x0001e20000100800 */
[----:B------:R-:W-:Y:S01]  /*4610*/  CS2R R14, SRZ ;  /* 0x00000000000e7805 */ /* 0x000fe2000001ff00 */
[----:B------:R-:W-:Y:S01]  /*4620*/  FFMA.FTZ R3, R158, R34, R3 ;  /* 0x000000229e037223 */ /* 0x000fe20000010003 */
[----:B------:R-:W-:Y:S01]  /*4630*/  CS2R R12, SRZ ;  /* 0x00000000000c7805 */ /* 0x000fe2000001ff00 */
[----:B------:R2:W-:Y:S01]  /*4640*/  STL [R1+0x3c], R44 ;  /* 0x00003c2c01007387 */ /* 0x0005e20000100800 */
[----:B------:R-:W-:Y:S01]  /*4650*/  CS2R R10, SRZ ;  /* 0x00000000000a7805 */ /* 0x000fe2000001ff00 */
[----:B------:R-:W-:Y:S01]  /*4660*/  FFMA.FTZ R41, R152, R33, R3 ;  /* 0x0000002198297223 */ /* 0x000fe20000010003 */
[----:B------:R-:W-:-:S02]  /*4670*/  CS2R R8, SRZ ;  /* 0x0000000000087805 */ /* 0x000fc4000001ff00 */
[----:B------:R-:W-:Y:S02]  /*4680*/  CS2R R6, SRZ ;  /* 0x0000000000067805 */ /* 0x000fe4000001ff00 */
[----:B------:R-:W-:Y:S01]  /*4690*/  CS2R R4, SRZ ;  /* 0x0000000000047805 */ /* 0x000fe2000001ff00 */
[----:B------:R-:W-:Y:S01]  /*46a0*/  FFMA.FTZ R42, R24, R32, R41 ;  /* 0x00000020182a7223 */ /* 0x000fe20000010029 */
[----:B0-----:R-:W-:Y:S01]  /*46b0*/  FMUL.FTZ R43, R164, UR6 ;  /* 0x00000006a42b7c20 */ /* 0x001fe20008410000 */
[----:B------:R-:W-:Y:S02]  /*46c0*/  CS2R R2, SRZ ;  /* 0x0000000000027805 */ /* 0x000fe4000001ff00 */
[----:B------:R-:W-:Y:S01]  /*46d0*/  MOV R0, RZ ;  /* 0x000000ff00007202 */ /* 0x000fe20000000f00 */
[----:B------:R-:W-:Y:S01]  /*46e0*/  FFMA.FTZ R41, R23, R31, R42 ;  /* 0x0000001f17297223 */ /* 0x000fe2000001002a */
[----:B--2---:R-:W-:Y:S01]  /*46f0*/  FMUL.FTZ R44, R158, UR6 ;  /* 0x000000069e2c7c20 */ /* 0x004fe20008410000 */
[----:B------:R0:W-:Y:S01]  /*4700*/  STL [R1+0x38], R43 ;  /* 0x0000382b01007387 */ /* 0x0001e20000100800 */
[----:B-1----:R-:W-:Y:S01]  /*4710*/  UISETP.GE.AND UP0, UPT, UR8, 0x1, UPT ;  /* 0x000000010800788c */ /* 0x002fe2000bf06270 */
        /* <DEDUP_REMOVED lines=22> */
[----:B--2---:R-:W-:-:S05]  /*4880*/  FMUL.FTZ R43, R20, UR6 ;  /* 0x00000006142b7c20 */ /* 0x004fca0008410000 */
[----:B------:R1:W-:Y:S01]  /*4890*/  STL [R1+0x10], R43 ;  /* 0x0000102b01007387 */ /* 0x0003e20000100800 */
[----:B0-----:R-:W-:Y:S01]  /*48a0*/  FFMA.FTZ R42, R18, R26, R41 ;  /* 0x0000001a122a7223 */ /* 0x001fe20000010029 */
[----:B------:R-:W-:-:S05]  /*48b0*/  FMUL.FTZ R41, R19, UR6 ;  /* 0x0000000613297c20 */ /* 0x000fca0008410000 */
[----:B------:R0:W-:Y:S01]  /*48c0*/  STL [R1+0xc], R41 ;  /* 0x00000c2901007387 */ /* 0x0001e20000100800 */
[----:B-1----:R-:W-:-:S03]  /*48d0*/  FMUL.FTZ R43, R17, UR6 ;  /* 0x00000006112b7c20 */ /* 0x002fc60008410000 */
[----:B------:R1:W-:Y:S01]  /*48e0*/  STL [R1+0x8], R44 ;  /* 0x0000082c01007387 */ /* 0x0003e20000100800 */
[----:B0-----:R-:W-:-:S05]  /*48f0*/  FFMA.FTZ R41, R17, R25, R42 ;  /* 0x0000001911297223 */ /* 0x001fca000001002a */
[----:B------:R1:W-:Y:S04]  /*4900*/  STL [R1+0x48], R41 ;  /* 0x0000482901007387 */ /* 0x0003e80000100800 */
[----:B------:R1:W-:Y:S01]  /*4910*/  STL [R1+0x4], R43 ;  /* 0x0000042b01007387 */ /* 0x0003e20000100800 */
[----:B------:R-:W-:Y:S06]  /*4920*/  BAR.SYNC.DEFER_BLOCKING 0x0 ;  /* 0x0000000000007b1d */ /* 0x000fec0000010000 */
[----:B------:R-:W-:Y:S05]  /*4930*/  BRA.U !UP0, `(.L_x_2768) ;  /* 0x0000003908687547 */ /* 0x000fea000b800000 */
[----:B------:R-:W0:Y:S01]  /*4940*/  S2R R67, SR_TID.X ;  /* 0x0000000000437919 */ /* 0x000e220000002100 */
[----:B------:R-:W2:Y:S01]  /*4950*/  S2UR UR21, SR_CgaCtaId ;  /* 0x00000000001579c3 */ /* 0x000ea20000008800 */
[----:B------:R-:W3:Y:S01]  /*4960*/  LDCU.64 UR8, c[0x0][0x3a0] ;  /* 0x00007400ff0877ac */ /* 0x000ee20008000a00 */
[----:B------:R-:W-:Y:S01]  /*4970*/  MOV R16, RZ ;  /* 0x000000ff00107202 */ /* 0x000fe20000000f00 */
        /* <DEDUP_REMOVED lines=11> */
[C---:B0-----:R-:W-:Y:S01]  /*4a30*/  ISETP.NE.AND P2, PT, R67.reuse, 0x7f, PT ;  /* 0x0000007f4300780c */ /* 0x041fe20003f45270 */
[----:B------:R-:W-:Y:S01]  /*4a40*/  UIMAD UR9, UR10, UR9, UR23 ;  /* 0x000000090a0972a4 */ /* 0x000fe2000f8e0217 */
[C---:B------:R-:W-:Y:S01]  /*4a50*/  ISETP.NE.AND P0, PT, R67.reuse, RZ, PT ;  /* 0x000000ff4300720c */ /* 0x040fe20003f05270 */
[----:B------:R-:W0:Y:S01]  /*4a60*/  LDCU.64 UR32, c[0x0][0x3c0] ;  /* 0x00007800ff2077ac */ /* 0x000e220008000a00 */
[----:B------:R-:W-:Y:S02]  /*4a70*/  IADD3 R82, PT, PT, R67, 0x200, RZ ;  /* 0x0000020043527810 */ /* 0x000fe40007ffe0ff */
[----:B------:R-:W-:Y:S01]  /*4a80*/  MOV R68, UR8 ;  /* 0x0000000800447c02 */ /* 0x000fe20008000f00 */
[----:B------:R-:W2:Y:S01]  /*4a90*/  LDCU.64 UR34, c[0x0][0x440] ;  /* 0x00008800ff2277ac */ /* 0x000ea20008000a00 */
[----:B------:R-:W4:Y:S01]  /*4aa0*/  LDCU.64 UR36, c[0x0][0x3a8] ;  /* 0x00007500ff2477ac */ /* 0x000f220008000a00 */
[----:B------:R-:W0:Y:S01]  /*4ab0*/  LDCU.64 UR38, c[0x0][0x450] ;  /* 0x00008a00ff2677ac */ /* 0x000e220008000a00 */
[----:B------:R-:W0:Y:S01]  /*4ac0*/  LDCU.64 UR40, c[0x0][0x3e0] ;  /* 0x00007c00ff2877ac */ /* 0x000e220008000a00 */
[----:B------:R-:W0:Y:S01]  /*4ad0*/  LDCU.64 UR42, c[0x0][0x4c0] ;  /* 0x00009800ff2a77ac */ /* 0x000e220008000a00 */
[----:B------:R-:W0:Y:S01]  /*4ae0*/  LDCU.64 UR44, c[0x0][0x4d0] ;  /* 0x00009a00ff2c77ac */ /* 0x000e220008000a00 */
[----:B------:R-:W0:Y:S01]  /*4af0*/  LDCU.64 UR46, c[0x0][0x538] ;  /* 0x0000a700ff2e77ac */ /* 0x000e220008000a00 */
[----:B------:R-:W-:Y:S01]  /*4b00*/  UIMAD UR27, UR10, UR27, UR25 ;  /* 0x0000001b0a1b72a4 */ /* 0x000fe2000f8e0219 */
[----:B---3--:R-:W-:-:S11]  /*4b10*/  UMOV UR8, URZ ;  /* 0x000000ff00087c82 */ /* 0x008fd60008000000 */
.L_x_2813:
[----:B------:R-:W3:Y:S01]  /*4b20*/  LDL R40, [R1+0x44] ;  /* 0x0000440001287983 */ /* 0x000ee20000100800 */
[----:B0-----:R-:W-:-:S03]  /*4b30*/  UIMAD.WIDE.U32 UR30, UR8, UR32, URZ ;  /* 0x00000020081e72a5 */ /* 0x001fc6000f8e00ff */
[----:B------:R-:W5:Y:S01]  /*4b40*/  LDL R88, [R1] ;  /* 0x0000000001587983 */ /* 0x000f620000100800 */
[----:B------:R-:W-:Y:S02]  /*4b50*/  UIMAD UR10, UR8, UR33, UR31 ;  /* 0x00000021080a72a4 */ /* 0x000fe4000f8e021f */
[----:B------:R-:W-:-:S04]  /*4b60*/  ULEA UR21, UP0, UR30, UR19, 0x1 ;  /* 0x000000131e157291 */ /* 0x000fc8000f8008ff */
[----:B------:R-:W-:Y:S02]  /*4b70*/  ULEA.HI.X UR30, UR30, UR18, UR10, 0x1, UP0 ;  /* 0x000000121e1e7291 */ /* 0x000fe400080f0c0a */
[----:B-1----:R-:W-:-:S04]  /*4b80*/  MOV R44, UR21 ;  /* 0x00000015002c7c02 */ /* 0x002fc80008000f00 */
[----:B------:R-:W-:Y:S01]  /*4b90*/  MOV R45, UR30 ;  /* 0x0000001e002d7c02 */ /* 0x000fe20008000f00 */
[----:B------:R-:W-:Y:S01]  /*4ba0*/  UMOV UR30, UR22 ;  /* 0x00000016001e7c82 */ /* 0x000fe20008000000 */
[----:B------:R-:W-:Y:S02]  /*4bb0*/  UMOV UR31, UR9 ;  /* 0x00000009001f7c82 */ /* 0x000fe40008000000 */
[----:B----4-:R-:W-:-:S04]  /*4bc0*/  UIMAD.WIDE.U32 UR30, UR8, UR36, UR30 ;  /* 0x00000024081e72a5 */ /* 0x010fc8000f8e001e */
[----:B------:R-:W-:Y:S02]  /*4bd0*/  UIMAD UR10, UR8, UR37, UR31 ;  /* 0x00000025080a72a4 */ /* 0x000fe4000f8e021f */
[----:B--2---:R-:W-:-:S04]  /*4be0*/  ULEA UR21, UP0, UR30, UR34, 0x2 ;  /* 0x000000221e157291 */ /* 0x004fc8000f8010ff */
[----:B------:R-:W-:Y:S02]  /*4bf0*/  ULEA.HI.X UR30, UR30, UR35, UR10, 0x2, UP0 ;  /* 0x000000231e1e7291 */ /* 0x000fe400080f140a */
[----:B------:R-:W-:-:S04]  /*4c00*/  MOV R70, UR21 ;  /* 0x0000001500467c02 */ /* 0x000fc80008000f00 */
[----:B------:R-:W-:-:S05]  /*4c10*/  MOV R71, UR30 ;  /* 0x0000001e00477c02 */ /* 0x000fca0008000f00 */
[----:B------:R0:W2:Y:S01]  /*4c20*/  LDG.E R69, desc[UR28][R70.64] ;  /* 0x0000001c46457981 */ /* 0x0000a2000c1e1900 */
[----:B---3--:R-:W-:-:S05]  /*4c30*/  IMAD.WIDE.U32 R44, R40, 0x10, R44 ;  /* 0x00000010282c7825 */ /* 0x008fca00078e002c */
[----:B------:R-:W3:Y:S04]  /*4c40*/  LDG.E.128 R40, desc[UR28][R44.64] ;  /* 0x0000001c2c287981 */ /* 0x000ee8000c1e1d00 */
[----:B------:R-:W4:Y:S01]  /*4c50*/  LDG.E.128 R44, desc[UR28][R44.64+0x200] ;  /* 0x0002001c2c2c7981 */ /* 0x000f22000c1e1d00 */
[----:B------:R-:W-:Y:S02]  /*4c60*/  UMOV UR26, UR24 ;  /* 0x00000018001a7c82 */ /* 0x000fe40008000000 */
[----:B------:R-:W-:-:S04]  /*4c70*/  UIMAD.WIDE.U32 UR30, UR8, UR40, UR26 ;  /* 0x00000028081e72a5 */ /* 0x000fc8000f8e001a */
[----:B------:R-:W-:Y:S02]  /*4c80*/  UIMAD UR10, UR8, UR41, UR31 ;  /* 0x00000029080a72a4 */ /* 0x000fe4000f8e021f */
[----:B------:R-:W-:-:S04]  /*4c90*/  ULEA UR21, UP0, UR30, UR38, 0x2 ;  /* 0x000000261e157291 */ /* 0x000fc8000f8010ff */
[----:B------:R-:W-:Y:S02]  /*4ca0*/  ULEA.HI.X UR30, UR30, UR39, UR10, 0x2, UP0 ;  /* 0x000000271e1e7291 */ /* 0x000fe400080f140a */
[----:B0-----:R-:W-:-:S04]  /*4cb0*/  MOV R70, UR21 ;  /* 0x0000001500467c02 */ /* 0x001fc80008000f00 */
[----:B------:R-:W-:Y:S02]  /*4cc0*/  MOV R71, UR30 ;  /* 0x0000001e00477c02 */ /* 0x000fe40008000f00 */
[----:B--2---:R-:W-:Y:S01]  /*4cd0*/  R2UR UR26, R69 ;  /* 0x00000000451a72ca */ /* 0x004fe200000e0000 */
[----:B---3--:R-:W-:Y:S04]  /*4ce0*/  STS.128 [R66], R40 ;  /* 0x0000002842007388 */ /* 0x008fe80000000c00 */
[----:B----4-:R-:W-:Y:S01]  /*4cf0*/  STS.128 [R66+0x200], R44 ;  /* 0x0002002c42007388 */ /* 0x010fe20000000c00 */
[----:B------:R-:W-:-:S03]  /*4d00*/  NOP ;  /* 0x0000000000007918 */ /* 0x000fc60000000000 */
[----:B------:R0:W5:Y:S04]  /*4d10*/  LDG.E R83, desc[UR28][R70.64] ;  /* 0x0000001c46537981 */ /* 0x000168000c1e1900 */
[----:B------:R-:W1:Y:S04]  /*4d20*/  LDS.128 R40, [R65] ;  /* 0x0000000041287984 */ /* 0x000e680000000c00 */
[----:B------:R-:W2:Y:S01]  /*4d30*/  LDS.128 R44, [R65+0x10] ;  /* 0x00001000412c7984 */ /* 0x000ea20000000c00 */
[----:B------:R-:W-:Y:S01]  /*4d40*/  USHF.L.U32 UR21, UR14, 0x8, URZ ;  /* 0x000000080e157899 */ /* 0x000fe200080006ff */
[----:B------:R-:W-:-:S03]  /*4d50*/  MOV R84, UR26 ;  /* 0x0000001a00547c02 */ /* 0x000fc60008000f00 */
[----:B------:R-:W-:Y:S02]  /*4d60*/  UIADD3 UR10, UPT, UPT, UR21, -0x100, URZ ;  /* 0xffffff00150a7890 */ /* 0x000fe4000fffe0ff */
[----:B------:R-:W-:Y:S02]  /*4d70*/  FMUL.FTZ R84, R84, 1.4426950216293334961 ;  /* 0x3fb8aa3b54547820 */ /* 0x000fe40000410000 */
[----:B------:R-:W-:Y:S02]  /*4d80*/  ULOP3.LUT UR10, UR10, 0x100, URZ, 0xc0, !UPT ;  /* 0x000001000a0a7892 */ /* 0x000fe4000f8ec0ff */
[C---:B------:R-:W-:Y:S02]  /*4d90*/  FMUL.FTZ R135, R84.reuse, R64 ;  /* 0x0000004054877220 */ /* 0x040fe40000410000 */
[----:B------:R-:W-:Y:S01]  /*4da0*/  UIADD3 UR10, UPT, UPT, UR10, UR8, URZ ;  /* 0x000000080a0a7290 */ /* 0x000fe2000fffe0ff */
[C---:B0-----:R-:W-:Y:S01]  /*4db0*/  FMUL.FTZ R71, R84.reuse, R63 ;  /* 0x0000003f54477220 */ /* 0x041fe20000410000 */
        /* <DEDUP_REMOVED lines=17> */
[----:B------:R-:W3:Y:S01]  /*4ed0*/  MUFU.EX2 R71, R71 ;  /* 0x0000004700477308 */ /* 0x000ee20000000800 */
[----:B------:R-:W-:Y:S01]  /*4ee0*/  SEL R81, R81, R82, !P0 ;  /* 0x0000005251517207 */ /* 0x000fe20004000000 */
[----:B-1----:R-:W-:-:S02]  /*4ef0*/  HADD2.F32 R70, -RZ, R40.H0_H0 ;  /* 0x20000028ff467230 */ /* 0x002fc40000004100 */
[----:B------:R-:W-:Y:S02]  /*4f00*/  HADD2.F32 R73, -RZ, R40.H1_H1 ;  /* 0x30000028ff497230 */ /* 0x000fe40000004100 */
        /* <DEDUP_REMOVED lines=23> */
[--C-:B--2---:R-:W-:Y:S02]  /*5080*/  HADD2.F32 R43, -RZ, R44.reuse.H0_H0 ;  /* 0x2000002cff2b7230 */ /* 0x104fe40000004100 */
[----:B------:R-:W-:Y:S02]  /*5090*/  HADD2.F32 R81, -RZ, R44.H1_H1 ;  /* 0x3000002cff517230 */ /* 0x000fe40000004100 */
[--C-:B------:R-:W-:Y:S02]  /*50a0*/  HADD2.F32 R44, -RZ, R45.reuse.H0_H0 ;  /* 0x2000002dff2c7230 */ /* 0x100fe40000004100 */
[----:B------:R-:W-:Y:S02]  /*50b0*/  HADD2.F32 R91, -RZ, R45.H1_H1 ;  /* 0x3000002dff5b7230 */ /* 0x000fe40000004100 */
[--C-:B------:R-:W-:Y:S02]  /*50c0*/  HADD2.F32 R45, -RZ, R46.reuse.H0_H0 ;  /* 0x2000002eff2d7230 */ /* 0x100fe40000004100 */
[----:B------:R-:W-:-:S02]  /*50d0*/  HADD2.F32 R94, -RZ, R46.H1_H1 ;  /* 0x3000002eff5e7230 */ /* 0x000fc40000004100 */
[--C-:B------:R-:W-:Y:S02]  /*50e0*/  HADD2.F32 R92, -RZ, R47.reuse.H0_H0 ;  /* 0x2000002fff5c7230 */ /* 0x100fe40000004100 */
[----:B------:R-:W-:Y:S02]  /*50f0*/  HADD2.F32 R118, -RZ, R47.H1_H1 ;  /* 0x3000002fff767230 */ /* 0x000fe40000004100 */
[-C--:B-----5:R-:W-:Y:S01]  /*5100*/  FMUL.FTZ R115, R88, R83.reuse ;  /* 0x0000005358737220 */ /* 0x0a0fe20000410000 */
        /* <DEDUP_REMOVED lines=26> */
.L_x_2770:
[----:B------:R-:W-:-:S06]  /*52b0*/  LEA R95, R67, R68, 0x2 ;  /* 0x00000044435f7211 */ /* 0x000fcc00078e10ff */
[----:B------:R-:W0:Y:S02]  /*52c0*/  LDS R95, [R95+0x43e4] ;  /* 0x0043e4005f5f7984 */ /* 0x000e240000000800 */
.L_x_2771:
[----:B------:R-:W-:Y:S05]  /*52d0*/  BSYNC.RECONVERGENT B0 ;  /* 0x0000000000007941 */ /* 0x000fea0003800200 */
.L_x_2769:
        /* <DEDUP_REMOVED lines=123> */
.L_x_2831:
[----:B------:R-:W0:Y:S01]  /*5a90*/  S2R R89, SR_LANEID ;  /* 0x0000000000597919 */ /* 0x000e220000000000 */
[----:B----4-:R-:W-:Y:S01]  /*5aa0*/  FFMA.FTZ R88, R68, R88, R156 ;  /* 0x0000005844587223 */ /* 0x010fe2000001009c */
[----:B------:R-:W-:Y:S01]  /*5ab0*/  UMOV UR10, 0xffffffff ;  /* 0xffffffff000a7882 */ /* 0x000fe20000000000 */
[----:B0-----:R-:W-:-:S04]  /*5ac0*/  ISETP.GE.AND P2, PT, R89, 0x10, PT ;  /* 0x000000105900780c */ /* 0x001fc80003f46270 */
[----:B------:R-:W-:-:S09]  /*5ad0*/  FSEL R157, R156, R88, !P2 ;  /* 0x000000589c9d7208 */ /* 0x000fd20005000000 */
[----:B--23--:R-:W-:Y:S01]  /*5ae0*/  @P2 FMUL.FTZ R68, R68, R154 ;  /* 0x0000009a44442220 */ /* 0x00cfe20000410000 */
[----:B------:R-:W-:Y:S06]  /*5af0*/  BRA.DIV UR10, `(.L_x_2774) ;  /* 0x000000460a2c7947 */ /* 0x000fec000b800000 */
.L_x_2834:
[----:B------:R-:W-:-:S03]  /*5b00*/  UMOV UR10, 0xffffffff ;  /* 0xffffffff000a7882 */ /* 0x000fc60000000000 */
[----:B------:R-:W-:Y:S05]  /*5b10*/  BRA.DIV UR10, `(.L_x_2775) ;  /* 0x000000460a4c7947 */ /* 0x000fea000b800000 */
.L_x_2837:
[----:B------:R-:W-:-:S03]  /*5b20*/  UMOV UR10, 0xffffffff ;  /* 0xffffffff000a7882 */ /* 0x000fc60000000000 */
[----:B------:R-:W-:Y:S05]  /*5b30*/  BRA.DIV UR10, `(.L_x_2776) ;  /* 0x000000460a6c7947 */ /* 0x000fea000b800000 */
[----:B------:R-:W0:Y:S04]  /*5b40*/  SHFL.UP PT, R68, R68, 0x1, RZ ;  /* 0x0420000044447989 */ /* 0x000e2800000e00ff */
[----:B------:R-:W2:Y:S04]  /*5b50*/  SHFL.UP PT, R157, R157, 0x1, RZ ;  /* 0x042000009d9d7989 */ /* 0x000ea800000e00ff */
[----:B-----5:R-:W3:Y:S04]  /*5b60*/  SHFL.IDX PT, R46, R46, RZ, 0x1f ;  /* 0x00001fff2e2e7589 */ /* 0x020ee800000e0000 */
[----:B------:R-:W4:Y:S02]  /*5b70*/  SHFL.IDX PT, R47, R47, RZ, 0x1f ;  /* 0x00001fff2f2f7589 */ /* 0x000f2400000e0000 */
.L_x_2843:
        /* <DEDUP_REMOVED lines=12> */
.L_x_2772:
        /* <DEDUP_REMOVED lines=124> */
.L_x_2860:
        /* <DEDUP_REMOVED lines=14> */
.L_x_2777:
        /* <DEDUP_REMOVED lines=48> */
[----:B------:R-:W-:Y:S01]  /*67e0*/  FFMA.FTZ R110, R41, R42, R110 ;  /* 0x0000002a296e7223 */ /* 0x000fe2000001006e */
[----:B------:R-:W-:-:S03]  /*67f0*/  FMUL.FTZ R103, R42, R60 ;  /* 0x0000003c2a677220 */ /* 0x000fc60000410000 */
[----:B------:R-:W-:Y:S01]  /*6800*/  FFMA.FTZ R112, R40, R110, R112 ;  /* 0x0000006e28707223 */ /* 0x000fe20000010070 */
        /* <DEDUP_REMOVED lines=10> */
[----:B------:R-:W-:Y:S01]  /*68b0*/  FFMA.FTZ R71, R71, R84, R115 ;  /* 0x0000005447477223 */ /* 0x000fe20000010073 */
        /* <DEDUP_REMOVED lines=50> */
[----:B--2---:R-:W-:Y:S01]  /*6be0*/  FMUL.FTZ R87, R31, R88 ;  /* 0x000000581f577220 */ /* 0x004fe20000410000 */
        /* <DEDUP_REMOVED lines=79> */
.L_x_2780:
[----:B------:R-:W-:Y:S05]  /*70e0*/  BSYNC.RECONVERGENT B0 ;  /* 0x0000000000007941 */ /* 0x000fea0003800200 */
.L_x_2779:
[----:B------:R-:W-:Y:S04]  /*70f0*/  BSSY.RECONVERGENT B0, `(.L_x_2781) ;  /* 0x0000003000007945 */ /* 0x000fe80003800200 */
[----:B------:R-:W-:Y:S05]  /*7100*/  @!P3 BRA `(.L_x_2782) ;  /* 0x000000000004b947 */ /* 0x000fea0003800000 */
[----:B-1----:R2:W-:Y:S02]  /*7110*/  REDG.E.ADD.F32.FTZ.RN.STRONG.GPU desc[UR28][R40.64+0x200], R111 ;  /* 0x0002006f280079a6 */ /* 0x0025e4000c12f31c */
.L_x_2782:
[----:B------:R-:W-:Y:S05]  /*7120*/  BSYNC.RECONVERGENT B0 ;  /* 0x0000000000007941 */ /* 0x000fea0003800200 */
.L_x_2781:
[----:B-12---:R1:W2:Y:S01]  /*7130*/  LDS R111, [R82+0x1490] ;  /* 0x00149000526f7984 */ /* 0x0062a20000000800 */
[----:B------:R-:W-:Y:S01]  /*7140*/  BSSY.RECONVERGENT B0, `(.L_x_2783) ;  /* 0x0000004000007945 */ /* 0x000fe20003800200 */
[----:B------:R-:W-:-:S03]  /*7150*/  LEA R113, R113, R68, 0x2 ;  /* 0x0000004471717211 */ /* 0x000fc600078e10ff */
[----:B------:R-:W-:Y:S05]  /*7160*/  @!P4 BRA `(.L_x_2784) ;  /* 0x000000000004c947 */ /* 0x000fea0003800000 */
[----:B--2---:R3:W-:Y:S02]  /*7170*/  REDG.E.ADD.F32.FTZ.RN.STRONG.GPU desc[UR28][R40.64+0x400], R111 ;  /* 0x0004006f280079a6 */ /* 0x0047e4000c12f31c */
.L_x_2784:
[----:B------:R-:W-:Y:S05]  /*7180*/  BSYNC.RECONVERGENT B0 ;  /* 0x0000000000007941 */ /* 0x000fea0003800200 */
.L_x_2783:
[----:B--23--:R2:W3:Y:S01]  /*7190*/  LDS R111, [R113+0x1690] ;  /* 0x00169000716f7984 */ /* 0x00c4e20000000800 */
[----:B------:R-:W-:Y:S01]  /*71a0*/  BSSY.RECONVERGENT B0, `(.L_x_2785) ;  /* 0x0000005000007945 */ /* 0x000fe20003800200 */
[C---:B-1----:R-:W-:Y:S02]  /*71b0*/  IADD3 R82, PT, PT, R67.reuse, 0x200, RZ ;  /* 0x0000020043527810 */ /* 0x042fe40007ffe0ff */
[----:B------:R-:W-:Y:S01]  /*71c0*/  IADD3 R114, PT, PT, R67, 0x280, RZ ;  /* 0x0000028043727810 */ /* 0x000fe20007ffe0ff */
[----:B------:R-:W-:Y:S06]  /*71d0*/  @!P5 BRA `(.L_x_2786) ;  /* 0x000000000004d947 */ /* 0x000fec0003800000 */
[----:B---3--:R1:W-:Y:S02]  /*71e0*/  REDG.E.ADD.F32.FTZ.RN.STRONG.GPU desc[UR28][R40.64+0x600], R111 ;  /* 0x0006006f280079a6 */ /* 0x0083e4000c12f31c */
.L_x_2786:
[----:B------:R-:W-:Y:S05]  /*71f0*/  BSYNC.RECONVERGENT B0 ;  /* 0x0000000000007941 */ /* 0x000fea0003800200 */
.L_x_2785:
        /* <DEDUP_REMOVED lines=15> */
.L_x_2788:
[----:B------:R-:W-:Y:S05]  /*72f0*/  BSYNC.RECONVERGENT B0 ;  /* 0x0000000000007941 */ /* 0x000fea0003800200 */
.L_x_2787:
[----:B01----:R0:W1:Y:S01]  /*7300*/  LDS R111, [R116+0x1a90] ;  /* 0x001a9000746f7984 */ /* 0x0030620000000800 */
[----:B------:R-:W-:Y:S01]  /*7310*/  BSSY.RECONVERGENT B0, `(.L_x_2789) ;  /* 0x0000005000007945 */ /* 0x000fe20003800200 */
[----:B------:R-:W-:Y:S02]  /*7320*/  LEA.HI R113, R114, R67, RZ, 0x1b ;  /* 0x0000004372717211 */ /* 0x000fe400078fd8ff */
[----:B------:R-:W-:Y:S01]  /*7330*/  LEA R115, R115, R68, 0x2 ;  /* 0x0000004473737211 */ /* 0x000fe200078e10ff */
[----:B------:R-:W-:Y:S06]  /*7340*/  @!P3 BRA `(.L_x_2790) ;  /* 0x000000000004b947 */ /* 0x000fec0003800000 */
[----:B-1----:R2:W-:Y:S02]  /*7350*/  REDG.E.ADD.F32.FTZ.RN.STRONG.GPU desc[UR28][R40.64+0xa00], R111 ;  /* 0x000a006f280079a6 */ /* 0x0025e4000c12f31c */
.L_x_2790:
[----:B------:R-:W-:Y:S05]  /*7360*/  BSYNC.RECONVERGENT B0 ;  /* 0x0000000000007941 */ /* 0x000fea0003800200 */
.L_x_2789:
[----:B-12---:R1:W2:Y:S01]  /*7370*/  LDS R111, [R115+0x1c90] ;  /* 0x001c9000736f7984 */ /* 0x0062a20000000800 */
[----:B------:R-:W-:Y:S01]  /*7380*/  BSSY.RECONVERGENT B0, `(.L_x_2791) ;  /* 0x0000004000007945 */ /* 0x000fe20003800200 */
[----:B------:R-:W-:-:S03]  /*7390*/  LEA R113, R113, R68, 0x2 ;  /* 0x0000004471717211 */ /* 0x000fc600078e10ff */
[----:B------:R-:W-:Y:S05]  /*73a0*/  @!P4 BRA `(.L_x_2792) ;  /* 0x000000000004c947 */ /* 0x000fea0003800000 */
[----:B--2---:R3:W-:Y:S02]  /*73b0*/  REDG.E.ADD.F32.FTZ.RN.STRONG.GPU desc[UR28][R40.64+0xc00], R111 ;  /* 0x000c006f280079a6 */ /* 0x0047e4000c12f31c */
.L_x_2792:
[----:B------:R-:W-:Y:S05]  /*73c0*/  BSYNC.RECONVERGENT B0 ;  /* 0x0000000000007941 */ /* 0x000fea0003800200 */
.L_x_2791:
[----:B--23--:R2:W3:Y:S01]  /*73d0*/  LDS R111, [R113+0x1e90] ;  /* 0x001e9000716f7984 */ /* 0x00c4e20000000800 */
[----:B------:R-:W-:Y:S01]  /*73e0*/  BSSY.RECONVERGENT B0, `(.L_x_2793) ;  /* 0x0000005000007945 */ /* 0x000fe20003800200 */
[C---:B------:R-:W-:Y:S02]  /*73f0*/  LOP3.LUT R114, R67.reuse, 0x400, RZ, 0xfc, !PT ;  /* 0x0000040043727812 */ /* 0x040fe400078efcff */
[----:B0-----:R-:W-:Y:S01]  /*7400*/  IADD3 R116, PT, PT, R67, 0x480, RZ ;  /* 0x0000048043747810 */ /* 0x001fe20007ffe0ff */
[----:B------:R-:W-:Y:S06]  /*7410*/  @!P5 BRA `(.L_x_2794) ;  /* 0x000000000004d947 */ /* 0x000fec0003800000 */
[----:B---3--:R0:W-:Y:S02]  /*7420*/  REDG.E.ADD.F32.FTZ.RN.STRONG.GPU desc[UR28][R40.64+0xe00], R111 ;  /* 0x000e006f280079a6 */ /* 0x0081e4000c12f31c */
.L_x_2794:
[----:B------:R-:W-:Y:S05]  /*7430*/  BSYNC.RECONVERGENT B0 ;  /* 0x0000000000007941 */ /* 0x000fea0003800200 */
.L_x_2793:
        /* <DEDUP_REMOVED lines=15> */
.L_x_2796:
[----:B------:R-:W-:Y:S05]  /*7530*/  BSYNC.RECONVERGENT B0 ;  /* 0x0000000000007941 */ /* 0x000fea0003800200 */
.L_x_2795:
[----:B01----:R0:W1:Y:S01]  /*7540*/  LDS R111, [R116+0x2290] ;  /* 0x00229000746f7984 */ /* 0x0030620000000800 */
[----:B------:R-:W-:Y:S01]  /*7550*/  BSSY.RECONVERGENT B0, `(.L_x_2797) ;  /* 0x0000005000007945 */ /* 0x000fe20003800200 */
[----:B------:R-:W-:Y:S02]  /*7560*/  LEA.HI R113, R114, R67, RZ, 0x1b ;  /* 0x0000004372717211 */ /* 0x000fe400078fd8ff */
[----:B------:R-:W-:Y:S01]  /*7570*/  LEA R115, R115, R68, 0x2 ;  /* 0x0000004473737211 */ /* 0x000fe200078e10ff */
[----:B------:R-:W-:Y:S06]  /*7580*/  @!P3 BRA `(.L_x_2798) ;  /* 0x000000000004b947 */ /* 0x000fec0003800000 */
[----:B-1----:R2:W-:Y:S02]  /*7590*/  REDG.E.ADD.F32.FTZ.RN.STRONG.GPU desc[UR28][R40.64+0x1200], R111 ;  /* 0x0012006f280079a6 */ /* 0x0025e4000c12f31c */
.L_x_2798:
[----:B------:R-:W-:Y:S05]  /*75a0*/  BSYNC.RECONVERGENT B0 ;  /* 0x0000000000007941 */ /* 0x000fea0003800200 */
.L_x_2797:
[----:B-12---:R1:W2:Y:S01]  /*75b0*/  LDS R111, [R115+0x2490] ;  /* 0x00249000736f7984 */ /* 0x0062a20000000800 */
[----:B------:R-:W-:Y:S01]  /*75c0*/  BSSY.RECONVERGENT B0, `(.L_x_2799) ;  /* 0x0000004000007945 */ /* 0x000fe20003800200 */
[----:B------:R-:W-:-:S03]  /*75d0*/  LEA R113, R113, R68, 0x2 ;  /* 0x0000004471717211 */ /* 0x000fc600078e10ff */
[----:B------:R-:W-:Y:S05]  /*75e0*/  @!P4 BRA `(.L_x_2800) ;  /* 0x000000000004c947 */ /* 0x000fea0003800000 */
[----:B--2---:R3:W-:Y:S02]  /*75f0*/  REDG.E.ADD.F32.FTZ.RN.STRONG.GPU desc[UR28][R40.64+0x1400], R111 ;  /* 0x0014006f280079a6 */ /* 0x0047e4000c12f31c */
.L_x_2800:
[----:B------:R-:W-:Y:S05]  /*7600*/  BSYNC.RECONVERGENT B0 ;  /* 0x0000000000007941 */ /* 0x000fea0003800200 */
.L_x_2799:
[----:B--23--:R2:W3:Y:S01]  /*7610*/  LDS R111, [R113+0x2690] ;  /* 0x00269000716f7984 */ /* 0x00c4e20000000800 */
[----:B------:R-:W-:Y:S01]  /*7620*/  BSSY.RECONVERGENT B0, `(.L_x_2801) ;  /* 0x0000005000007945 */ /* 0x000fe20003800200 */
[C---:B------:R-:W-:Y:S02]  /*7630*/  IADD3 R114, PT, PT, R67.reuse, 0x600, RZ ;  /* 0x0000060043727810 */ /* 0x040fe40007ffe0ff */
[----:B0-----:R-:W-:Y:S01]  /*7640*/  IADD3 R116, PT, PT, R67, 0x680, RZ ;  /* 0x0000068043747810 */ /* 0x001fe20007ffe0ff */
[----:B------:R-:W-:Y:S06]  /*7650*/  @!P5 BRA `(.L_x_2802) ;  /* 0x000000000004d947 */ /* 0x000fec0003800000 */
[----:B---3--:R0:W-:Y:S02]  /*7660*/  REDG.E.ADD.F32.FTZ.RN.STRONG.GPU desc[UR28][R40.64+0x1600], R111 ;  /* 0x0016006f280079a6 */ /* 0x0081e4000c12f31c */
.L_x_2802:
[----:B------:R-:W-:Y:S05]  /*7670*/  BSYNC.RECONVERGENT B0 ;  /* 0x0000000000007941 */ /* 0x000fea0003800200 */
.L_x_2801:
        /* <DEDUP_REMOVED lines=15> */
.L_x_2804:
[----:B------:R-:W-:Y:S05]  /*7770*/  BSYNC.RECONVERGENT B0 ;  /* 0x0000000000007941 */ /* 0x000fea0003800200 */
.L_x_2803:
[----:B------:R2:W3:Y:S01]  /*7780*/  LDS R107, [R113+0x2a90] ;  /* 0x002a9000716b7984 */ /* 0x0004e20000000800 */
[----:B------:R-:W-:Y:S01]  /*7790*/  BSSY.RECONVERGENT B0, `(.L_x_2805) ;  /* 0x0000005000007945 */ /* 0x000fe20003800200 */
[----:B01----:R-:W-:Y:S02]  /*77a0*/  LEA.HI R111, R114, R67, RZ, 0x1b ;  /* 0x00000043726f7211 */ /* 0x003fe400078fd8ff */
[----:B------:R-:W-:Y:S01]  /*77b0*/  LEA R115, R115, R68, 0x2 ;  /* 0x0000004473737211 */ /* 0x000fe200078e10ff */
[----:B------:R-:W-:Y:S06]  /*77c0*/  @!P3 BRA `(.L_x_2806) ;  /* 0x000000000004b947 */ /* 0x000fec0003800000 */
[----:B---3--:R0:W-:Y:S02]  /*77d0*/  REDG.E.ADD.F32.FTZ.RN.STRONG.GPU desc[UR28][R40.64+0x1a00], R107 ;  /* 0x001a006b280079a6 */ /* 0x0081e4000c12f31c */
.L_x_2806:
[----:B------:R-:W-:Y:S05]  /*77e0*/  BSYNC.RECONVERGENT B0 ;  /* 0x0000000000007941 */ /* 0x000fea0003800200 */
.L_x_2805:
[----:B0--3--:R0:W1:Y:S01]  /*77f0*/  LDS R107, [R115+0x2c90] ;  /* 0x002c9000736b7984 */ /* 0x0090620000000800 */
[----:B------:R-:W-:Y:S01]  /*7800*/  BSSY.RECONVERGENT B0, `(.L_x_2807) ;  /* 0x0000004000007945 */ /* 0x000fe20003800200 */
[----:B------:R-:W-:-:S03]  /*7810*/  LEA R111, R111, R68, 0x2 ;  /* 0x000000446f6f7211 */ /* 0x000fc600078e10ff */
[----:B------:R-:W-:Y:S05]  /*7820*/  @!P4 BRA `(.L_x_2808) ;  /* 0x000000000004c947 */ /* 0x000fea0003800000 */
[----:B-1----:R3:W-:Y:S02]  /*7830*/  REDG.E.ADD.F32.FTZ.RN.STRONG.GPU desc[UR28][R40.64+0x1c00], R107 ;  /* 0x001c006b280079a6 */ /* 0x0027e4000c12f31c */
.L_x_2808:
[----:B------:R-:W-:Y:S05]  /*7840*/  BSYNC.RECONVERGENT B0 ;  /* 0x0000000000007941 */ /* 0x000fea0003800200 */
.L_x_2807:
[----:B-1-3--:R1:W3:Y:S01]  /*7850*/  LDS R107, [R111+0x2e90] ;  /* 0x002e90006f6b7984 */ /* 0x00a2e20000000800 */
[----:B------:R-:W-:Y:S04]  /*7860*/  BSSY.RECONVERGENT B0, `(.L_x_2809) ;  /* 0x0000003000007945 */ /* 0x000fe80003800200 */
[----:B------:R-:W-:Y:S05]  /*7870*/  @!P5 BRA `(.L_x_2810) ;  /* 0x000000000004d947 */ /* 0x000fea0003800000 */
[----:B---3--:R4:W-:Y:S02]  /*7880*/  REDG.E.ADD.F32.FTZ.RN.STRONG.GPU desc[UR28][R40.64+0x1e00], R107 ;  /* 0x001e006b280079a6 */ /* 0x0089e4000c12f31c */
.L_x_2810:
[----:B------:R-:W-:Y:S05]  /*7890*/  BSYNC.RECONVERGENT B0 ;  /* 0x0000000000007941 */ /* 0x000fea0003800200 */
.L_x_2809:
        /* <DEDUP_REMOVED lines=45> */
[----:B------:R-:W-:Y:S01]  /*7b70*/  FADD.FTZ R14, R41, R14 ;  /* 0x0000000e290e7221 */ /* 0x000fe20000010000 */
[----:B------:R-:W-:Y:S01]  /*7b80*/  STL [R1+0x10], R116 ;  /* 0x0000107401007387 */ /* 0x000fe20000100800 */
[----:B------:R-:W-:Y:S01]  /*7b90*/  FMUL.FTZ R129, R129, R98 ;  /* 0x0000006281817220 */ /* 0x000fe20000410000 */
[----:B------:R-:W-:Y:S01]  /*7ba0*/  FFMA.FTZ R41, R29, R100, R130 ;  /* 0x000000641d297223 */ /* 0x000fe20000010082 */
[----:B------:R-:W-:Y:S01]  /*7bb0*/  FMUL.FTZ R90, R79, R90 ;  /* 0x0000005a4f5a7220 */ /* 0x000fe20000410000 */
[----:B------:R-:W5:Y:S01]  /*7bc0*/  LDL.LU R91, [R1+0x28] ;  /* 0x00002800015b7983 */ /* 0x000f620000300800 */
[----:B------:R-:W-:Y:S01]  /*7bd0*/  FADD.FTZ R13, R40, R13 ;  /* 0x0000000d280d7221 */ /* 0x000fe20000010000 */
[----:B------:R-:W-:-:S02]  /*7be0*/  FFMA.FTZ R40, R30, R101, R129 ;  /* 0x000000651e287223 */ /* 0x000fc40000010081 */
[----:B------:R-:W-:Y:S01]  /*7bf0*/  STL [R1+0x14], R115 ;  /* 0x0000147301007387 */ /* 0x000fe20000100800 */
[----:B------:R-:W-:Y:S01]  /*7c00*/  FADD.FTZ R12, R41, R12 ;  /* 0x0000000c290c7221 */ /* 0x000fe20000010000 */
[----:B------:R-:W-:Y:S02]  /*7c10*/  FMUL.FTZ R127, R127, R96 ;  /* 0x000000607f7f7220 */ /* 0x000fe40000410000 */
[----:B------:R-:W5:Y:S01]  /*7c20*/  LDL.LU R87, [R1+0x2c] ;  /* 0x00002c0001577983 */ /* 0x000f620000300800 */
        /* <DEDUP_REMOVED lines=9> */
[----:B------:R-:W2:Y:S01]  /*7cc0*/  LDL.LU R81, [R1+0x30] ;  /* 0x0000300001517983 */ /* 0x000ea20000300800 */
[----:B------:R-:W-:-:S03]  /*7cd0*/  FMUL.FTZ R43, R74, R42 ;  /* 0x0000002a4a2b7220 */ /* 0x000fc60000410000 */
[----:B------:R-:W3:Y:S01]  /*7ce0*/  LDL.LU R80, [R1+0x34] ;  /* 0x0000340001507983 */ /* 0x000ee20000300800 */
[----:B-----5:R-:W-:-:S03]  /*7cf0*/  FFMA.FTZ R99, R90, R57, R99 ;  /* 0x000000395a637223 */ /* 0x020fc60000010063 */
[----:B------:R-:W-:Y:S04]  /*7d00*/  STL [R1+0x20], R107 ;  /* 0x0000206b01007387 */ /* 0x000fe80000100800 */
        /* <DEDUP_REMOVED lines=9> */
[----:B------:R-:W-:Y:S01]  /*7da0*/  FMUL.FTZ R78, R77, R78 ;  /* 0x0000004e4d4e7220 */ /* 0x000fe20000410000 */
[----:B------:R-:W-:Y:S01]  /*7db0*/  FADD.FTZ R9, R40, R9 ;  /* 0x0000000928097221 */ /* 0x000fe20000010000 */
[----:B------:R-:W-:Y:S01]  /*7dc0*/  FFMA.FTZ R91, R41, R58, R91 ;  /* 0x0000003a295b7223 */ /* 0x000fe2000001005b */
[----:B------:R-:W-:Y:S01]  /*7dd0*/  FFMA.FTZ R40, R34, R41, R125 ;  /* 0x0000002922287223 */ /* 0x000fe2000001007d */
[----:B------:R-:W-:Y:S01]  /*7de0*/  FMUL.FTZ R110, R75, R110 ;  /* 0x0000006e4b6e7220 */ /* 0x000fe20000410000 */
[----:B------:R-:W-:Y:S01]  /*7df0*/  FMUL.FTZ R41, R72, R112 ;  /* 0x0000007048297220 */ /* 0x000fe20000410000 */
[----:B------:R-:W-:Y:S01]  /*7e00*/  FFMA.FTZ R87, R78, R59, R87 ;  /* 0x0000003b4e577223 */ /* 0x000fe20000010057 */
[----:B------:R-:W-:Y:S01]  /*7e10*/  FMUL.FTZ R84, R73, R84 ;  /* 0x0000005449547220 */ /* 0x000fe20000410000 */
[----:B------:R-:W-:-:S03]  /*7e20*/  FMUL.FTZ R71, R70, R71 ;  /* 0x0000004746477220 */ /* 0x000fc60000410000 */
        /* <DEDUP_REMOVED lines=71> */
.L_x_2812:
[----:B------:R-:W-:Y:S05]  /*82a0*/  BSYNC.RECONVERGENT B0 ;  /* 0x0000000000007941 */ /* 0x000fea0003800200 */
.L_x_2811:
[----:B------:R-:W-:-:S04]  /*82b0*/  UIADD3 UR8, UPT, UPT, UR8, 0x1, URZ ;  /* 0x0000000108087890 */ /* 0x000fc8000fffe0ff */
[----:B------:R-:W-:-:S09]  /*82c0*/  UISETP.GE.AND UP0, UPT, UR8, UR49, UPT ;  /* 0x000000310800728c */ /* 0x000fd2000bf06270 */
[----:B------:R-:W-:Y:S05]  /*82d0*/  BRA.U !UP0, `(.L_x_2813) ;  /* 0xffffffc908107547 */ /* 0x000fea000b83ffff */
.L_x_2768:
[----:B------:R-:W2:Y:S01]  /*82e0*/  S2R R17, SR_TID.X ;  /* 0x0000000000117919 */ /* 0x000ea20000002100 */
[----:B------:R-:W-:Y:S01]  /*82f0*/  MOV R33, 0x10 ;  /* 0x0000001000217802 */ /* 0x000fe20000000f00 */
[----:B------:R-:W3:Y:S01]  /*8300*/  LDCU.64 UR26, c[0x0][0x4f8] ;  /* 0x00009f00ff1a77ac */ /* 0x000ee20008000a00 */
[----:B-1----:R-:W4:Y:S01]  /*8310*/  LDL.LU R41, [R1+0x20] ;  /* 0x0000200001297983 */ /* 0x002f220000300800 */
[----:B------:R-:W-:Y:S08]  /*8320*/  BAR.SYNC.DEFER_BLOCKING 0x0 ;  /* 0x0000000000007b1d */ /* 0x000ff00000010000 */
[----:B------:R-:W1:Y:S01]  /*8330*/  S2UR UR10, SR_CTAID.Y ;  /* 0x00000000000a79c3 */ /* 0x000e620000002600 */
[----:B------:R-:W1:Y:S01]  /*8340*/  LDCU.64 UR30, c[0x0][0x500] ;  /* 0x0000a000ff1e77ac */ /* 0x000e620008000a00 */
[----:B0-----:R-:W4:Y:S01]  /*8350*/  LDL.LU R42, [R1+0x1c] ;  /* 0x00001c00012a7983 */ /* 0x001f220000300800 */
[----:B------:R-:W-:-:S03]  /*8360*/  UIADD3 UR24, UPT, UPT, UR14, -0x1, URZ ;  /* 0xffffffff0e187890 */ /* 0x000fc6000fffe0ff */
[----:B------:R-:W5:Y:S01]  /*8370*/  LDL.LU R43, [R1+0x18] ;  /* 0x00001800012b7983 */ /* 0x000f620000300800 */
[----:B------:R-:W0:Y:S03]  /*8380*/  LDCU.64 UR32, c[0x0][0x550] ;  /* 0x0000aa00ff2077ac */ /* 0x000e260008000a00 */
[----:B------:R-:W5:Y:S04]  /*8390*/  LDL.LU R44, [R1+0x14] ;  /* 0x00001400012c7983 */ /* 0x000f680000300800 */
[----:B------:R-:W3:Y:S01]  /*83a0*/  LDL.LU R45, [R1+0x10] ;  /* 0x00001000012d7983 */ /* 0x000ee20000300800 */
[----:B--2---:R-:W-:-:S03]  /*83b0*/  SHF.L.U32 R19, R17, 0x1, RZ ;  /* 0x0000000111137819 */ /* 0x004fc600000006ff */
[----:B------:R-:W3:Y:S01]  /*83c0*/  LDL.LU R46, [R1+0xc] ;  /* 0x00000c00012e7983 */ /* 0x000ee20000300800 */
[----:B------:R-:W-:Y:S02]  /*83d0*/  LOP3.LUT R40, R17, 0x1f, RZ, 0xc0, !PT ;  /* 0x0000001f11287812 */ /* 0x000fe400078ec0ff */
[----:B------:R-:W-:Y:S01]  /*83e0*/  LOP3.LUT R19, R19, 0x7c0, RZ, 0xc0, !PT ;  /* 0x000007c013137812 */ /* 0x000fe200078ec0ff */
[----:B------:R-:W2:Y:S03]  /*83f0*/  LDL.LU R47, [R1+0x8] ;  /* 0x00000800012f7983 */ /* 0x000ea60000300800 */
[----:B------:R-:W-:Y:S01]  /*8400*/  LOP3.LUT R18, R19, R40, RZ, 0xfc, !PT ;  /* 0x0000002813127212 */ /* 0x000fe200078efcff */
[----:B------:R-:W2:Y:S04]  /*8410*/  LDL.LU R69, [R1+0x4] ;  /* 0x0000040001457983 */ /* 0x000ea80000300800 */
[----:B------:R-:W-:Y:S01]  /*8420*/  IMAD.WIDE.U32 R32, R18, R33, UR12 ;  /* 0x0000000c12207e25 */ /* 0x000fe2000f8e0021 */
[----:B------:R-:W4:Y:S04]  /*8430*/  LDL.LU R70, [R1+0x40] ;  /* 0x0000400001467983 */ /* 0x000f280000300800 */
[----:B------:R-:W5:Y:S04]  /*8440*/  LDG.E.128 R20, desc[UR28][R32.64] ;  /* 0x0000001c20147981 */ /* 0x000f68000c1e1d00 */
[----:B------:R-:W3:Y:S04]  /*8450*/  LDG.E.128 R24, desc[UR28][R32.64+0x200] ;  /* 0x0002001c20187981 */ /* 0x000ee8000c1e1d00 */
[----:B------:R-:W4:Y:S04]  /*8460*/  LDL.LU R71, [R1+0x3c] ;  /* 0x00003c0001477983 */ /* 0x000f280000300800 */
[----:B------:R-:W2:Y:S04]  /*8470*/  LDL.LU R72, [R1+0x38] ;  /* 0x0000380001487983 */ /* 0x000ea80000300800 */
[----:B------:R-:W2:Y:S04]  /*8480*/  LDL.LU R73, [R1+0x34] ;  /* 0x0000340001497983 */ /* 0x000ea80000300800 */
[----:B------:R-:W4:Y:S04]  /*8490*/  LDL.LU R74, [R1+0x30] ;  /* 0x00003000014a7983 */ /* 0x000f280000300800 */
[----:B------:R-:W4:Y:S04]  /*84a0*/  LDL.LU R75, [R1+0x2c] ;  /* 0x00002c00014b7983 */ /* 0x000f280000300800 */
[----:B------:R-:W4:Y:S04]  /*84b0*/  LDL.LU R76, [R1+0x28] ;  /* 0x00002800014c7983 */ /* 0x000f280000300800 */
[----:B------:R-:W4:Y:S04]  /*84c0*/  LDL.LU R77, [R1+0x24] ;  /* 0x00002400014d7983 */ /* 0x000f280000300800 */
[----:B-----5:R-:W-:Y:S04]  /*84d0*/  STS.128 [R66], R20 ;  /* 0x0000001442007388 */ /* 0x020fe80000000c00 */
[----:B---3--:R-:W-:Y:S01]  /*84e0*/  STS.128 [R66+0x200], R24 ;  /* 0x0002001842007388 */ /* 0x008fe20000000c00 */
[----:B------:R-:W-:-:S03]  /*84f0*/  NOP ;  /* 0x0000000000007918 */ /* 0x000fc60000000000 */
[----:B------:R-:W3:Y:S02]  /*8500*/  LDS.128 R28, [R65] ;  /* 0x00000000411c7984 */ /* 0x000ee40000000c00 */
[----:B---3--:R-:W-:-:S05]  /*8510*/  HADD2.F32 R34, -RZ, R28.H0_H0 ;  /* 0x2000001cff227230 */ /* 0x008fca0000004100 */
[----:B------:R-:W-:Y:S01]  /*8520*/  FADD.FTZ R35, R34, UR7 ;  /* 0x0000000722237e21 */ /* 0x000fe20008010000 */
[----:B------:R-:W-:-:S04]  /*8530*/  HADD2.F32 R28, -RZ, R28.H1_H1 ;  /* 0x3000001cff1c7230 */ /* 0x000fc80000004100 */
[----:B------:R-:W-:Y:S01]  /*8540*/  FSETP.GTU.FTZ.AND P1, PT, R35, 20, PT ;  /* 0x41a000002300780b */ /* 0x000fe20003f3c000 */
[----:B------:R-:W-:Y:S02]  /*8550*/  HADD2.F32 R34, -RZ, R29.H0_H0 ;  /* 0x2000001dff227230 */ /* 0x000fe40000004100 */
[----:B------:R-:W-:-:S03]  /*8560*/  FADD.FTZ R28, R28, UR7 ;  /* 0x000000071c1c7e21 */ /* 0x000fc60008010000 */
[----:B------:R-:W-:Y:S02]  /*8570*/  FADD.FTZ R34, R34, UR7 ;  /* 0x0000000722227e21 */ /* 0x000fe40008010000 */
[----:B------:R-:W-:-:S05]  /*8580*/  FSETP.GTU.FTZ.AND P2, PT, R28, 20, PT ;  /* 0x41a000001c00780b */ /* 0x000fca0003f5c000 */
[----:B------:R-:W-:Y:S01]  /*8590*/  @!P1 FMUL.FTZ R24, R35, -1.4426950216293334961 ;  /* 0xbfb8aa3b23189820 */ /* 0x000fe20000410000 */
[----:B------:R-:W-:-:S05]  /*85a0*/  FSETP.GTU.FTZ.AND P3, PT, R34, 20, PT ;  /* 0x41a000002200780b */ /* 0x000fca0003f7c000 */
[----:B------:R-:W3:Y:S01]  /*85b0*/  @!P1 MUFU.EX2 R24, R24 ;  /* 0x0000001800189308 */ /* 0x000ee20000000800 */
[----:B------:R-:W-:Y:S02]  /*85c0*/  HADD2.F32 R29, -RZ, R29.H1_H1 ;  /* 0x3000001dff1d7230 */ /* 0x000fe40000004100 */
[----:B------:R-:W-:Y:S01]  /*85d0*/  @!P2 FMUL.FTZ R25, R28, -1.4426950216293334961 ;  /* 0xbfb8aa3b1c19a820 */ /* 0x000fe20000410000 */
[--C-:B------:R-:W-:Y:S02]  /*85e0*/  HADD2.F32 R20, -RZ, R30.reuse.H0_H0 ;  /* 0x2000001eff147230 */ /* 0x100fe40000004100 */
[----:B------:R-:W-:Y:S02]  /*85f0*/  HADD2.F32 R30, -RZ, R30.H1_H1 ;  /* 0x3000001eff1e7230 */ /* 0x000fe40000004100 */
[--C-:B------:R-:W-:Y:S02]  /*8600*/  HADD2.F32 R28, -RZ, R31.reuse.H0_H0 ;  /* 0x2000001fff1c7230 */ /* 0x100fe40000004100 */
[----:B------:R-:W-:Y:S01]  /*8610*/  FADD.FTZ R29, R29, UR7 ;  /* 0x000000071d1d7e21 */ /* 0x000fe20008010000 */
[----:B------:R-:W-:Y:S01]  /*8620*/  @!P3 FMUL.FTZ R26, R34, -1.4426950216293334961 ;  /* 0xbfb8aa3b221ab820 */ /* 0x000fe20000410000 */
[----:B------:R-:W-:Y:S01]  /*8630*/  FADD.FTZ R30, R30, UR7 ;  /* 0x000000071e1e7e21 */ /* 0x000fe20008010000 */
[----:B------:R-:W-:Y:S01]  /*8640*/  FADD.FTZ R34, R28, UR7 ;  /* 0x000000071c227e21 */ /* 0x000fe20008010000 */
[----:B---3--:R-:W-:Y:S01]  /*8650*/  @!P1 FADD.FTZ R24, R24, 1 ;  /* 0x3f80000018189421 */ /* 0x008fe20000010000 */
[C---:B------:R-:W-:Y:S01]  /*8660*/  FSETP.GTU.FTZ.AND P4, PT, R29.reuse, 20, PT ;  /* 0x41a000001d00780b */ /* 0x040fe20003f9c000 */
[----:B------:R-:W-:Y:S01]  /*8670*/  FADD.FTZ R32, R20, UR7 ;  /* 0x0000000714207e21 */ /* 0x000fe20008010000 */
[----:B------:R-:W-:Y:S01]  /*8680*/  FSETP.GTU.FTZ.AND P6, PT, R30, 20, PT ;  /* 0x41a000001e00780b */ /* 0x000fe20003fdc000 */
[----:B------:R-:W3:Y:S01]  /*8690*/  @!P1 MUFU.RCP R33, R24 ;  /* 0x0000001800219308 */ /* 0x000ee20000001000 */
[----:B------:R-:W-:Y:S01]  /*86a0*/  FSETP.GTU.FTZ.AND P0, PT, R34, 20, PT ;  /* 0x41a000002200780b */ /* 0x000fe20003f1c000 */
[----:B------:R-:W-:Y:S01]  /*86b0*/  HADD2.F32 R31, -RZ, R31.H1_H1 ;  /* 0x3000001fff1f7230 */ /* 0x000fe20000004100 */
[----:B------:R-:W-:Y:S01]  /*86c0*/  FSETP.GTU.FTZ.AND P5, PT, R32, 20, PT ;  /* 0x41a000002000780b */ /* 0x000fe20003fbc000 */
[----:B------:R-:W5:Y:S04]  /*86d0*/  LDS.128 R20, [R65+0x10] ;  /* 0x0000100041147984 */ /* 0x000f680000000c00 */
[----:B------:R-:W1:Y:S02]  /*86e0*/  @!P2 MUFU.EX2 R25, R25 ;  /* 0x000000190019a308 */ /* 0x000e640000000800 */
[----:B------:R-:W-:-:S02]  /*86f0*/  @!P4 FMUL.FTZ R27, R29, -1.4426950216293334961 ;  /* 0xbfb8aa3b1d1bc820 */ /* 0x000fc40000410000 */
[----:B------:R-:W-:Y:S02]  /*8700*/  @!P6 FMUL.FTZ R29, R30, -1.4426950216293334961 ;  /* 0xbfb8aa3b1e1de820 */ /* 0x000fe40000410000 */
[----:B------:R-:W-:Y:S01]  /*8710*/  @!P0 FMUL.FTZ R30, R34, -1.4426950216293334961 ;  /* 0xbfb8aa3b221e8820 */ /* 0x000fe20000410000 */
[----:B------:R-:W-:Y:S01]  /*8720*/  FADD.FTZ R34, R31, UR7 ;  /* 0x000000071f227e21 */ /* 0x000fe20008010000 */
[----:B------:R-:W-:Y:S01]  /*8730*/  @!P5 FMUL.FTZ R28, R32, -1.4426950216293334961 ;  /* 0xbfb8aa3b201cd820 */ /* 0x000fe20000410000 */
[----:B---3--:R-:W-:-:S03]  /*8740*/  @!P1 FMUL.FTZ R0, R0, R33 ;  /* 0x0000002100009220 */ /* 0x008fc60000410000 */
[----:B------:R-:W-:Y:S02]  /*8750*/  FSETP.GTU.FTZ.AND P1, PT, R34, 20, PT ;  /* 0x41a000002200780b */ /* 0x000fe40003f3c000 */
[----:B------:R-:W3:Y:S01]  /*8760*/  @!P5 MUFU.EX2 R28, R28 ;  /* 0x0000001c001cd308 */ /* 0x000ee20000000800 */
[----:B-1----:R-:W-:-:S03]  /*8770*/  @!P2 FADD.FTZ R25, R25, 1 ;  /* 0x3f8000001919a421 */ /* 0x002fc60000010000 */
[----:B------:R-:W1:Y:S04]  /*8780*/  @!P6 MUFU.EX2 R29, R29 ;  /* 0x0000001d001de308 */ /* 0x000e680000000800 */
[----:B------:R-:W0:Y:S03]  /*8790*/  @!P2 MUFU.RCP R25, R25 ;  /* 0x000000190019a308 */ /* 0x000e260000001000 */
[----:B------:R-:W-:Y:S01]  /*87a0*/  @!P1 FMUL.FTZ R24, R34, -1.4426950216293334961 ;  /* 0xbfb8aa3b22189820 */ /* 0x000fe20000410000 */
[----:B---3--:R-:W-:-:S05]  /*87b0*/  @!P5 FADD.FTZ R28, R28, 1 ;  /* 0x3f8000001c1cd421 */ /* 0x008fca0000010000 */
[----:B------:R-:W3:Y:S04]  /*87c0*/  @!P1 MUFU.EX2 R24, R24 ;  /* 0x0000001800189308 */ /* 0x000ee80000000800 */
[----:B------:R-:W2:Y:S04]  /*87d0*/  @!P3 MUFU.EX2 R26, R26 ;  /* 0x0000001a001ab308 */ /* 0x000ea80000000800 */
[----:B------:R-:W4:Y:S01]  /*87e0*/  @!P5 MUFU.RCP R28, R28 ;  /* 0x0000001c001cd308 */ /* 0x000f220000001000 */
[----:B-1----:R-:W-:Y:S01]  /*87f0*/  @!P6 FADD.FTZ R29, R29, 1 ;  /* 0x3f8000001d1de421 */ /* 0x002fe20000010000 */
[----:B0-----:R-:W-:Y:S01]  /*8800*/  @!P2 FMUL.FTZ R2, R2, R25 ;  /* 0x000000190202a220 */ /* 0x001fe20000410000 */
[----:B---3--:R-:W-:Y:S01]  /*8810*/  @!P1 FADD.FTZ R25, R24, 1 ;  /* 0x3f80000018199421 */ /* 0x008fe20000010000 */
[----:B-----5:R-:W-:-:S04]  /*8820*/  HADD2.F32 R24, -RZ, R21.H0_H0 ;  /* 0x20000015ff187230 */ /* 0x020fc80000004100 */
[----:B------:R-:W0:Y:S01]  /*8830*/  @!P6 MUFU.RCP R29, R29 ;  /* 0x0000001d001de308 */ /* 0x000e220000001000 */
[----:B--2---:R-:W-:Y:S01]  /*8840*/  @!P3 FADD.FTZ R26, R26, 1 ;  /* 0x3f8000001a1ab421 */ /* 0x004fe20000010000 */
[----:B------:R-:W-:-:S06]  /*8850*/  FADD.FTZ R24, R24, UR7 ;  /* 0x0000000718187e21 */ /* 0x000fcc0008010000 */
[----:B------:R-:W1:Y:S01]  /*8860*/  @!P3 MUFU.RCP R32, R26 ;  /* 0x0000001a0020b308 */ /* 0x000e620000001000 */
[----:B----4-:R-:W-:Y:S01]  /*8870*/  @!P5 FMUL.FTZ R5, R5, R28 ;  /* 0x0000001c0505d220 */ /* 0x010fe20000410000 */
[----:B------:R-:W-:-:S06]  /*8880*/  FSETP.GTU.FTZ.AND P5, PT, R24, 20, PT ;  /* 0x41a000001800780b */ /* 0x000fcc0003fbc000 */
[----:B------:R-:W2:Y:S01]  /*8890*/  @!P1 MUFU.RCP R25, R25 ;  /* 0x0000001900199308 */ /* 0x000ea20000001000 */
[--C-:B------:R-:W-:Y:S02]  /*88a0*/  HADD2.F32 R31, -RZ, R20.reuse.H0_H0 ;  /* 0x20000014ff1f7230 */ /* 0x100fe40000004100 */
[----:B------:R-:W-:Y:S02]  /*88b0*/  HADD2.F32 R20, -RZ, R20.H1_H1 ;  /* 0x30000014ff147230 */ /* 0x000fe40000004100 */
[----:B------:R-:W-:Y:S02]  /*88c0*/  HADD2.F32 R21, -RZ, R21.H1_H1 ;  /* 0x30000015ff157230 */ /* 0x000fe40000004100 */
[----:B0-----:R-:W-:Y:S01]  /*88d0*/  @!P6 FMUL.FTZ R6, R6, R29 ;  /* 0x0000001d0606e220 */ /* 0x001fe20000410000 */
[----:B------:R-:W-:Y:S02]  /*88e0*/  FADD.FTZ R28, R20, UR7 ;  /* 0x00000007141c7e21 */ /* 0x000fe40008010000 */
[----:B------:R-:W-:Y:S01]  /*88f0*/  FADD.FTZ R29, R21, UR7 ;  /* 0x00000007151d7e21 */ /* 0x000fe20008010000 */
[----:B------:R-:W-:Y:S01]  /*8900*/  @!P5 FMUL.FTZ R21, R24, -1.4426950216293334961 ;  /* 0xbfb8aa3b1815d820 */ /* 0x000fe20000410000 */
[----:B-1----:R-:W-:Y:S01]  /*8910*/  @!P3 FMUL.FTZ R3, R3, R32 ;  /* 0x000000200303b220 */ /* 0x002fe20000410000 */
[----:B------:R-:W-:Y:S01]  /*8920*/  FSETP.GTU.FTZ.AND P3, PT, R28, 20, PT ;  /* 0x41a000001c00780b */ /* 0x000fe20003f7c000 */
[----:B--2---:R-:W-:-:S02]  /*8930*/  @!P1 FMUL.FTZ R8, R8, R25 ;  /* 0x0000001908089220 */ /* 0x004fc40000410000 */
[----:B------:R-:W0:Y:S01]  /*8940*/  @!P5 MUFU.EX2 R25, R21 ;  /* 0x000000150019d308 */ /* 0x000e220000000800 */
[----:B------:R-:W-:-:S05]  /*8950*/  HADD2.F32 R20, -RZ, R23.H0_H0 ;  /* 0x20000017ff147230 */ /* 0x000fca0000004100 */
[----:B------:R-:W-:-:S04]  /*8960*/  FADD.FTZ R32, R20, UR7 ;  /* 0x0000000714207e21 */ /* 0x000fc80008010000 */
[----:B------:R-:W-:Y:S01]  /*8970*/  @!P3 FMUL.FTZ R20, R28, -1.4426950216293334961 ;  /* 0xbfb8aa3b1c14b820 */ /* 0x000fe20000410000 */
[----:B0-----:R-:W-:Y:S01]  /*8980*/  @!P5 FADD.FTZ R28, R25, 1 ;  /* 0x3f800000191cd421 */ /* 0x001fe20000010000 */
[----:B------:R-:W-:Y:S02]  /*8990*/  F2FP.F16.F32.PACK_AB R25, R44, R43 ;  /* 0x0000002b2c19723e */ /* 0x000fe400000000ff */
[----:B------:R-:W2:Y:S01]  /*89a0*/  LDL.LU R43, [R1+0x4c] ;  /* 0x00004c00012b7983 */ /* 0x000ea20000300800 */
[----:B------:R-:W-:Y:S01]  /*89b0*/  FADD.FTZ R31, R31, UR7 ;  /* 0x000000071f1f7e21 */ /* 0x000fe20008010000 */
[----:B------:R-:W0:Y:S04]  /*89c0*/  @!P4 MUFU.EX2 R27, R27 ;  /* 0x0000001b001bc308 */ /* 0x000e280000000800 */
[----:B------:R-:W-:Y:S01]  /*89d0*/  FSETP.GTU.FTZ.AND P2, PT, R31, 20, PT ;  /* 0x41a000001f00780b */ /* 0x000fe20003f5c000 */
[----:B------:R-:W1:Y:S01]  /*89e0*/  @!P0 MUFU.EX2 R30, R30 ;  /* 0x0000001e001e8308 */ /* 0x000e620000000800 */
[----:B0-----:R-:W-:-:S11]  /*89f0*/  @!P4 FADD.FTZ R27, R27, 1 ;  /* 0x3f8000001b1bc421 */ /* 0x001fd60000010000 */
[----:B------:R-:W-:Y:S01]  /*8a00*/  @!P2 FMUL.FTZ R26, R31, -1.4426950216293334961 ;  /* 0xbfb8aa3b1f1aa820 */ /* 0x000fe20000410000 */
[----:B------:R-:W0:Y:S08]  /*8a10*/  @!P4 MUFU.RCP R27, R27 ;  /* 0x0000001b001bc308 */ /* 0x000e300000001000 */
[----:B------:R-:W3:Y:S01]  /*8a20*/  @!P2 MUFU.EX2 R26, R26 ;  /* 0x0000001a001aa308 */ /* 0x000ee20000000800 */
[----:B-1----:R-:W-:-:S06]  /*8a30*/  @!P0 FADD.FTZ R30, R30, 1 ;  /* 0x3f8000001e1e8421 */ /* 0x002fcc0000010000 */
[----:B------:R-:W1:Y:S01]  /*8a40*/  @!P0 MUFU.RCP R30, R30 ;  /* 0x0000001e001e8308 */ /* 0x000e620000001000 */
[----:B0-----:R-:W-:Y:S01]  /*8a50*/  @!P4 FMUL.FTZ R4, R4, R27 ;  /* 0x0000001b0404c220 */ /* 0x001fe20000410000 */
[----:B---3--:R-:W-:Y:S01]  /*8a60*/  @!P2 FADD.FTZ R26, R26, 1 ;  /* 0x3f8000001a1aa421 */ /* 0x008fe20000010000 */
[----:B------:R-:W-:-:S05]  /*8a70*/  HADD2.F32 R27, -RZ, R22.H0_H0 ;  /* 0x20000016ff1b7230 */ /* 0x000fca0000004100 */
[----:B------:R-:W0:Y:S01]  /*8a80*/  @!P2 MUFU.RCP R26, R26 ;  /* 0x0000001a001aa308 */ /* 0x000e220000001000 */
[----:B------:R-:W-:Y:S01]  /*8a90*/  FADD.FTZ R27, R27, UR7 ;  /* 0x000000071b1b7e21 */ /* 0x000fe20008010000 */
[----:B------:R-:W-:Y:S01]  /*8aa0*/  HADD2.F32 R22, -RZ, R22.H1_H1 ;  /* 0x30000016ff167230 */ /* 0x000fe20000004100 */
[----:B------:R-:W-:Y:S01]  /*8ab0*/  FSETP.GTU.FTZ.AND P4, PT, R29, 20, PT ;  /* 0x41a000001d00780b */ /* 0x000fe20003f9c000 */
[----:B------:R-:W-:Y:S02]  /*8ac0*/  HADD2.F32 R23, -RZ, R23.H1_H1 ;  /* 0x30000017ff177230 */ /* 0x000fe40000004100 */
[----:B------:R-:W-:Y:S01]  /*8ad0*/  FSETP.GTU.FTZ.AND P6, PT, R27, 20, PT ;  /* 0x41a000001b00780b */ /* 0x000fe20003fdc000 */
[----:B------:R-:W-:Y:S01]  /*8ae0*/  FADD.FTZ R31, R22, UR7 ;  /* 0x00000007161f7e21 */ /* 0x000fe20008010000 */
[----:B-1----:R-:W-:Y:S01]  /*8af0*/  @!P0 FMUL.FTZ R7, R7, R30 ;  /* 0x0000001e07078220 */ /* 0x002fe20000410000 */
[----:B------:R-:W-:Y:S01]  /*8b00*/  FADD.FTZ R23, R23, UR7 ;  /* 0x0000000717177e21 */ /* 0x000fe20008010000 */
[----:B------:R-:W1:Y:S02]  /*8b10*/  @!P3 MUFU.EX2 R20, R20 ;  /* 0x000000140014b308 */ /* 0x000e640000000800 */
[----:B------:R-:W-:-:S02]  /*8b20*/  FSETP.GTU.FTZ.AND P0, PT, R31, 20, PT ;  /* 0x41a000001f00780b */ /* 0x000fc40003f1c000 */
[----:B------:R-:W-:Y:S01]  /*8b30*/  FSETP.GTU.FTZ.AND P1, PT, R32, 20, PT ;  /* 0x41a000002000780b */ /* 0x000fe20003f3c000 */
[----:B0-----:R-:W-:Y:S01]  /*8b40*/  @!P2 FMUL.FTZ R9, R9, R26 ;  /* 0x0000001a0909a220 */ /* 0x001fe20000410000 */
[----:B------:R-:W-:Y:S01]  /*8b50*/  FSETP.GTU.FTZ.AND P2, PT, R23, 20, PT ;  /* 0x41a000001700780b */ /* 0x000fe20003f5c000 */
[----:B------:R-:W-:Y:S02]  /*8b60*/  @!P4 FMUL.FTZ R22, R29, -1.4426950216293334961 ;  /* 0xbfb8aa3b1d16c820 */ /* 0x000fe40000410000 */
[----:B------:R-:W-:Y:S02]  /*8b70*/  @!P6 FMUL.FTZ R26, R27, -1.4426950216293334961 ;  /* 0xbfb8aa3b1b1ae820 */ /* 0x000fe40000410000 */
[----:B------:R0:W-:Y:S04]  /*8b80*/  @!P4 MUFU.EX2 R29, R22 ;  /* 0x00000016001dc308 */ /* 0x0001e80000000800 */
[----:B------:R-:W-:Y:S01]  /*8b90*/  @!P0 FMUL.FTZ R27, R31, -1.4426950216293334961 ;  /* 0xbfb8aa3b1f1b8820 */ /* 0x000fe20000410000 */
[----:B------:R-:W3:Y:S01]  /*8ba0*/  @!P6 MUFU.EX2 R30, R26 ;  /* 0x0000001a001ee308 */ /* 0x000ee20000000800 */
[----:B-1----:R-:W-:Y:S01]  /*8bb0*/  @!P3 FADD.FTZ R24, R20, 1 ;  /* 0x3f8000001418b421 */ /* 0x002fe20000010000 */
[----:B------:R-:W-:Y:S01]  /*8bc0*/  @!P1 FMUL.FTZ R31, R32, -1.4426950216293334961 ;  /* 0xbfb8aa3b201f9820 */ /* 0x000fe20000410000 */
[----:B------:R-:W-:Y:S01]  /*8bd0*/  F2FP.F16.F32.PACK_AB R21, R73, R72 ;  /* 0x000000484915723e */ /* 0x000fe200000000ff */
[----:B------:R1:W-:Y:S01]  /*8be0*/  @!P0 MUFU.EX2 R34, R27 ;  /* 0x0000001b00228308 */ /* 0x0003e20000000800 */
[----:B------:R-:W-:Y:S01]  /*8bf0*/  @!P2 FMUL.FTZ R32, R23, -1.4426950216293334961 ;  /* 0xbfb8aa3b1720a820 */ /* 0x000fe20000410000 */
[----:B------:R-:W-:-:S02]  /*8c00*/  F2FP.F16.F32.PACK_AB R23, R77, R76 ;  /* 0x0000004c4d17723e */ /* 0x000fc400000000ff */
[----:B------:R4:W5:Y:S01]  /*8c10*/  @!P3 MUFU.RCP R37, R24 ;  /* 0x000000180025b308 */ /* 0x0009620000001000 */
[----:B0-----:R-:W-:Y:S02]  /*8c20*/  F2FP.F16.F32.PACK_AB R22, R75, R74 ;  /* 0x0000004a4b16723e */ /* 0x001fe400000000ff */
[----:B------:R-:W-:Y:S01]  /*8c30*/  F2FP.F16.F32.PACK_AB R20, R71, R70 ;  /* 0x000000464714723e */ /* 0x000fe200000000ff */
[----:B------:R-:W-:Y:S01]  /*8c40*/  BAR.SYNC.DEFER_BLOCKING 0x0 ;  /* 0x0000000000007b1d */ /* 0x000fe20000010000 */
[----:B-1----:R-:W-:Y:S02]  /*8c50*/  F2FP.F16.F32.PACK_AB R27, R69, R47 ;  /* 0x0000002f451b723e */ /* 0x002fe400000000ff */
[----:B------:R-:W-:Y:S02]  /*8c60*/  F2FP.F16.F32.PACK_AB R26, R46, R45 ;  /* 0x0000002d2e1a723e */ /* 0x000fe400000000ff */
[----:B----4-:R-:W-:Y:S01]  /*8c70*/  F2FP.F16.F32.PACK_AB R24, R42, R41 ;  /* 0x000000292a18723e */ /* 0x010fe200000000ff */
[----:B------:R0:W-:Y:S01]  /*8c80*/  @!P2 MUFU.EX2 R36, R32 ;  /* 0x000000200024a308 */ /* 0x0001e20000000800 */
[----:B---3--:R-:W-:-:S03]  /*8c90*/  @!P6 FADD.FTZ R33, R30, 1 ;  /* 0x3f8000001e21e421 */ /* 0x008fc60000010000 */
[----:B------:R1:W3:Y:S04]  /*8ca0*/  @!P1 MUFU.EX2 R35, R31 ;  /* 0x0000001f00239308 */ /* 0x0002e80000000800 */
[----:B------:R1:W4:Y:S01]  /*8cb0*/  @!P5 MUFU.RCP R38, R28 ;  /* 0x0000001c0026d308 */ /* 0x0003220000001000 */
[----:B0-----:R-:W-:Y:S01]  /*8cc0*/  @!P4 FADD.FTZ R32, R29, 1 ;  /* 0x3f8000001d20c421 */ /* 0x001fe20000010000 */
[----:B------:R-:W-:Y:S01]  /*8cd0*/  USHF.L.U32 UR8, UR24, 0xb, URZ ;  /* 0x0000000b18087899 */ /* 0x000fe200080006ff */
[----:B------:R-:W-:Y:S04]  /*8ce0*/  STS.128 [R65], R20 ;  /* 0x0000001441007388 */ /* 0x000fe80000000c00 */
[----:B------:R0:W-:Y:S01]  /*8cf0*/  STS.128 [R65+0x10], R24 ;  /* 0x0000101841007388 */ /* 0x0001e20000000c00 */
[----:B------:R-:W-:-:S03]  /*8d00*/  NOP ;  /* 0x0000000000007918 */ /* 0x000fc60000000000 */
[----:B-1----:R-:W1:Y:S04]  /*8d10*/  LDS.128 R28, [R66] ;  /* 0x00000000421c7984 */ /* 0x002e680000000c00 */
[----:B------:R-:W1:Y:S01]  /*8d20*/  LDS.128 R20, [R66+0x200] ;  /* 0x0002000042147984 */ /* 0x000e620000000c00 */
[----:B------:R-:W-:Y:S02]  /*8d30*/  UMOV UR9, URZ ;  /* 0x000000ff00097c82 */ /* 0x000fe40008000000 */
[----:B------:R-:W-:-:S04]  /*8d40*/  UIMAD.WIDE.U32 UR22, UR21, UR26, UR8 ;  /* 0x0000001a151672a5 */ /* 0x000fc8000f8e0008 */
[----:B------:R-:W-:Y:S02]  /*8d50*/  UIMAD UR23, UR21, UR27, UR23 ;  /* 0x0000001b151772a4 */ /* 0x000fe4000f8e0217 */
[----:B------:R-:W-:Y:S02]  /*8d60*/  UIMAD UR25, UR10, UR31, URZ ;  /* 0x0000001f0a1972a4 */ /* 0x000fe4000f8e02ff */
[----:B------:R-:W-:Y:S01]  /*8d70*/  UIMAD.WIDE.U32 UR22, UR10, UR30, UR22 ;  /* 0x0000001e0a1672a5 */ /* 0x000fe2000f8e0016 */
[----:B---3--:R-:W-:Y:S01]  /*8d80*/  @!P1 FADD.FTZ R35, R35, 1 ;  /* 0x3f80000023239421 */ /* 0x008fe20000010000 */
[----:B------:R-:W-:Y:S01]  /*8d90*/  @!P2 FADD.FTZ R36, R36, 1 ;  /* 0x3f8000002424a421 */ /* 0x000fe20000010000 */
[----:B------:R-:W-:Y:S01]  /*8da0*/  @!P6 MUFU.RCP R42, R33 ;  /* 0x00000021002ae308 */ /* 0x000fe20000001000 */
[----:B------:R-:W-:Y:S02]  /*8db0*/  UIADD3 UR25, UPT, UPT, UR23, UR25, URZ ;  /* 0x0000001917197290 */ /* 0x000fe4000fffe0ff */
[----:B------:R-:W-:Y:S01]  /*8dc0*/  ULEA UR23, UP0, UR22, UR32, 0x1 ;  /* 0x0000002016177291 */ /* 0x000fe2000f8008ff */
[----:B------:R-:W-:Y:S01]  /*8dd0*/  @!P0 FADD.FTZ R34, R34, 1 ;  /* 0x3f80000022228421 */ /* 0x000fe20000010000 */
[----:B-----5:R-:W-:Y:S01]  /*8de0*/  @!P3 FMUL.FTZ R10, R10, R37 ;  /* 0x000000250a0ab220 */ /* 0x020fe20000410000 */
[----:B----4-:R-:W-:Y:S01]  /*8df0*/  @!P5 FMUL.FTZ R11, R11, R38 ;  /* 0x000000260b0bd220 */ /* 0x010fe20000410000 */
[----:B------:R-:W-:Y:S01]  /*8e00*/  ULEA.HI.X UR22, UR22, UR33, UR25, 0x1, UP0 ;  /* 0x0000002116167291 */ /* 0x000fe200080f0c19 */
[----:B0-----:R-:W0:Y:S01]  /*8e10*/  @!P1 MUFU.RCP R26, R35 ;  /* 0x00000023001a9308 */ /* 0x001e220000001000 */
[----:B------:R-:W-:Y:S01]  /*8e20*/  MOV R24, UR23 ;  /* 0x0000001700187c02 */ /* 0x000fe20008000f00 */
[----:B------:R-:W3:Y:S03]  /*8e30*/  LDCU.64 UR26, c[0x0][0x520] ;  /* 0x0000a400ff1a77ac */ /* 0x000ee60008000a00 */
[----:B------:R-:W-:Y:S01]  /*8e40*/  MOV R25, UR22 ;  /* 0x0000001600197c02 */ /* 0x000fe20008000f00 */
[----:B------:R-:W4:Y:S02]  /*8e50*/  LDCU.64 UR30, c[0x0][0x560] ;  /* 0x0000ac00ff1e77ac */ /* 0x000f240008000a00 */
[----:B------:R-:W5:Y:S01]  /*8e60*/  @!P2 MUFU.RCP R33, R36 ;  /* 0x000000240021a308 */ /* 0x000f620000001000 */
[----:B------:R-:W-:-:S07]  /*8e70*/  IMAD.WIDE.U32 R24, R18, 0x10, R24 ;  /* 0x0000001012187825 */ /* 0x000fce00078e0018 */
[----:B------:R-:W3:Y:S01]  /*8e80*/  @!P4 MUFU.RCP R39, R32 ;  /* 0x000000200027c308 */ /* 0x000ee20000001000 */
[----:B-1----:R-:W-:Y:S07]  /*8e90*/  STG.E.128 desc[UR28][R24.64], R28 ;  /* 0x0000001c18007986 */ /* 0x002fee000c101d1c */
[----:B------:R1:W4:Y:S01]  /*8ea0*/  @!P0 MUFU.RCP R41, R34 ;  /* 0x0000002200298308 */ /* 0x0003220000001000 */
[----:B------:R-:W-:Y:S01]  /*8eb0*/  STG.E.128 desc[UR28][R24.64+0x200], R20 ;  /* 0x0002001418007986 */ /* 0x000fe2000c101d1c */
[----:B0-----:R-:W-:Y:S01]  /*8ec0*/  @!P1 FMUL.FTZ R15, R15, R26 ;  /* 0x0000001a0f0f9220 */ /* 0x001fe20000410000 */
[----:B-----5:R-:W-:Y:S01]  /*8ed0*/  @!P2 FMUL.FTZ R16, R16, R33 ;  /* 0x000000211010a220 */ /* 0x020fe20000410000 */
[----:B------:R-:W-:Y:S01]  /*8ee0*/  F2FP.F16.F32.PACK_AB R33, R4, R3 ;  /* 0x000000030421723e */ /* 0x000fe200000000ff */
[----:B------:R-:W-:Y:S01]  /*8ef0*/  @!P6 FMUL.FTZ R13, R13, R42 ;  /* 0x0000002a0d0de220 */ /* 0x000fe20000410000 */
[----:B------:R-:W0:Y:S01]  /*8f00*/  LDCU.64 UR22, c[0x0][0x518] ;  /* 0x0000a300ff1677ac */ /* 0x000e220008000a00 */
[----:B---3--:R-:W-:Y:S01]  /*8f10*/  @!P4 FMUL.FTZ R12, R12, R39 ;  /* 0x000000270c0cc220 */ /* 0x008fe20000410000 */
[----:B-1----:R-:W-:-:S02]  /*8f20*/  F2FP.F16.F32.PACK_AB R34, R6, R5 ;  /* 0x000000050622723e */ /* 0x002fc400000000ff */
[----:B------:R-:W-:Y:S01]  /*8f30*/  F2FP.F16.F32.PACK_AB R32, R2, R0 ;  /* 0x000000000220723e */ /* 0x000fe200000000ff */
[----:B----4-:R-:W-:Y:S01]  /*8f40*/  @!P0 FMUL.FTZ R14, R14, R41 ;  /* 0x000000290e0e8220 */ /* 0x010fe20000410000 */
[----:B------:R-:W-:Y:S01]  /*8f50*/  F2FP.F16.F32.PACK_AB R35, R8, R7 ;  /* 0x000000070823723e */ /* 0x000fe200000000ff */
[----:B------:R-:W-:Y:S01]  /*8f60*/  BAR.SYNC.DEFER_BLOCKING 0x0 ;  /* 0x0000000000007b1d */ /* 0x000fe20000010000 */
[----:B------:R-:W-:Y:S02]  /*8f70*/  F2FP.F16.F32.PACK_AB R39, R16, R15 ;  /* 0x0000000f1027723e */ /* 0x000fe400000000ff */
[----:B------:R-:W-:Y:S02]  /*8f80*/  F2FP.F16.F32.PACK_AB R38, R14, R13 ;  /* 0x0000000d0e26723e */ /* 0x000fe400000000ff */
[----:B------:R-:W-:Y:S02]  /*8f90*/  F2FP.F16.F32.PACK_AB R37, R12, R11 ;  /* 0x0000000b0c25723e */ /* 0x000fe400000000ff */
[----:B------:R-:W-:Y:S01]  /*8fa0*/  F2FP.F16.F32.PACK_AB R36, R10, R9 ;  /* 0x000000090a24723e */ /* 0x000fe200000000ff */
[----:B0-----:R-:W-:Y:S01]  /*8fb0*/  UIMAD.WIDE.U32 UR8, UR21, UR22, UR8 ;  /* 0x00000016150872a5 */ /* 0x001fe2000f8e0008 */
[----:B------:R-:W-:Y:S04]  /*8fc0*/  STS.128 [R65], R32 ;  /* 0x0000002041007388 */ /* 0x000fe80000000c00 */
[----:B------:R-:W-:Y:S01]  /*8fd0*/  STS.128 [R65+0x10], R36 ;  /* 0x0000102441007388 */ /* 0x000fe20000000c00 */
[----:B------:R-:W-:-:S03]  /*8fe0*/  NOP ;  /* 0x0000000000007918 */ /* 0x000fc60000000000 */
[----:B------:R-:W0:Y:S04]  /*8ff0*/  LDS.128 R28, [R66] ;  /* 0x00000000421c7984 */ /* 0x000e280000000c00 */
[----:B------:R-:W1:Y:S01]  /*9000*/  LDS.128 R44, [R66+0x200] ;  /* 0x00020000422c7984 */ /* 0x000e620000000c00 */
[----:B------:R-:W-:Y:S02]  /*9010*/  UIMAD UR9, UR21, UR23, UR9 ;  /* 0x00000017150972a4 */ /* 0x000fe4000f8e0209 */
[----:B------:R-:W-:Y:S02]  /*9020*/  UIMAD UR21, UR10, UR27, URZ ;  /* 0x0000001b0a1572a4 */ /* 0x000fe4000f8e02ff */
[----:B------:R-:W-:-:S04]  /*9030*/  UIMAD.WIDE.U32 UR8, UR10, UR26, UR8 ;  /* 0x0000001a0a0872a5 */ /* 0x000fc8000f8e0008 */
[----:B------:R-:W-:Y:S02]  /*9040*/  UIADD3 UR21, UPT, UPT, UR9, UR21, URZ ;  /* 0x0000001509157290 */ /* 0x000fe4000fffe0ff */
[----:B------:R-:W-:-:S04]  /*9050*/  ULEA UR9, UP0, UR8, UR30, 0x1 ;  /* 0x0000001e08097291 */ /* 0x000fc8000f8008ff */
[----:B------:R-:W-:Y:S01]  /*9060*/  ULEA.HI.X UR8, UR8, UR31, UR21, 0x1, UP0 ;  /* 0x0000001f08087291 */ /* 0x000fe200080f0c15 */
        /* <DEDUP_REMOVED lines=13> */
[----:B------:R-:W-:-:S03]  /*9140*/  MOV R2, UR9 ;  /* 0x0000000900027c02 */ /* 0x000fc60008000f00 */
[----:B------:R-:W-:Y:S01]  /*9150*/  FADD.FTZ R14, R13, R14 ;  /* 0x0000000e0d0e7221 */ /* 0x000fe20000010000 */
[----:B------:R-:W-:-:S03]  /*9160*/  MOV R3, UR8 ;  /* 0x0000000800037c02 */ /* 0x000fc60008000f00 */
[----:B------:R-:W-:Y:S01]  /*9170*/  FADD.FTZ R15, R14, R15 ;  /* 0x0000000f0e0f7221 */ /* 0x000fe20000010000 */
[----:B------:R-:W-:-:S04]  /*9180*/  IMAD.WIDE.U32 R2, R18, 0x10, R2 ;  /* 0x0000001012027825 */ /* 0x000fc800078e0002 */
[----:B------:R-:W-:Y:S01]  /*9190*/  FADD.FTZ R0, R15, R16 ;  /* 0x000000100f007221 */ /* 0x000fe20000010000 */
[----:B0-----:R0:W-:Y:S04]  /*91a0*/  STG.E.128 desc[UR28][R2.64], R28 ;  /* 0x0000001c02007986 */ /* 0x0011e8000c101d1c */
[----:B-1----:R0:W-:Y:S04]  /*91b0*/  STG.E.128 desc[UR28][R2.64+0x200], R44 ;  /* 0x0002002c02007986 */ /* 0x0021e8000c101d1c */
[----:B------:R0:W-:Y:S01]  /*91c0*/  STL [R1+0x4c], R0 ;  /* 0x00004c0001007387 */ /* 0x0001e20000100800 */
        /* <DEDUP_REMOVED lines=9> */
[----:B------:R-:W-:Y:S01]  /*9260*/  UMOV UR14, UR24 ;  /* 0x00000018000e7c82 */ /* 0x000fe20008000000 */
[----:B0-----:R-:W-:Y:S10]  /*9270*/  BRA.U UP0, `(.L_x_2814) ;  /* 0xffffff7500887547 */ /* 0x001ff4000b83ffff */
.L_x_2734:
        /* <DEDUP_REMOVED lines=45> */
.L_x_2816:
[----:B------:R-:W-:Y:S05]  /*9550*/  BSYNC.RECONVERGENT B0 ;  /* 0x0000000000007941 */ /* 0x000fea0003800200 */
.L_x_2815:
        /* <DEDUP_REMOVED lines=43> */
.L_x_2818:
[----:B------:R-:W-:Y:S05]  /*9810*/  BSYNC.RECONVERGENT B0 ;  /* 0x0000000000007941 */ /* 0x000fea0003800200 */
.L_x_2817:
        /* <DEDUP_REMOVED lines=16> */
.L_x_2820:
        /* <DEDUP_REMOVED lines=30> */
.L_x_2819:
[----:B------:R-:W-:Y:S05]  /*9b00*/  EXIT ;  /* 0x000000000000794d */ /* 0x000fea0003800000 */
.L_x_2773:
[----:B------:R-:W-:Y:S01]  /*9b10*/  MOV R162, R68 ;  /* 0x0000004400a27202 */ /* 0x000fe20000000f00 */
[----:B------:R-:W-:Y:S01]  /*9b20*/  HFMA2 R89, -RZ, RZ, 0, 5.9604644775390625e-08 ;  /* 0x00000001ff597431 */ /* 0x000fe200000001ff */
[----:B------:R-:W-:Y:S02]  /*9b30*/  MOV R88, RZ ;  /* 0x000000ff00587202 */ /* 0x000fe40000000f00 */
[----:B------:R-:W-:-:S07]  /*9b40*/  MOV R155, 0xffffffff ;  /* 0xffffffff009b7802 */ /* 0x000fce0000000f00 */
[----:B01---5:R-:W-:Y:S05]  /*9b50*/  WARPSYNC.COLLECTIVE R155, `(.L_x_2821) ;  /* 0x000000009b087348 */ /* 0x023fea0003c00000 */
[----:B------:R2:W3:Y:S02]  /*9b60*/  SHFL.UP P6, R163, R162, R89, R88 ;  /* 0x04000059a2a37389 */ /* 0x0004e400000c0058 */
[----:B0123-5:R-:W-:Y:S05]  /*9b70*/  ENDCOLLECTIVE ;  /* 0x000000000000791b */ /* 0x02ffea0003800000 */
.L_x_2821:
[----:B------:R-:W-:Y:S02]  /*9b80*/  MOV R162, R154 ;  /* 0x0000009a00a27202 */ /* 0x000fe40000000f00 */
[----:B------:R-:W-:-:S07]  /*9b90*/  MOV R156, R163 ;  /* 0x000000a3009c7202 */ /* 0x000fce0000000f00 */
[----:B------:R-:W-:Y:S05]  /*9ba0*/  WARPSYNC.COLLECTIVE R155, `(.L_x_2822) ;  /* 0x000000009b087348 */ /* 0x000fea0003c00000 */
[----:B------:R0:W1:Y:S02]  /*9bb0*/  SHFL.UP P6, R163, R162, R89, R88 ;  /* 0x04000059a2a37389 */ /* 0x00006400000c0058 */
[----:B01----:R-:W-:Y:S05]  /*9bc0*/  ENDCOLLECTIVE ;  /* 0x000000000000791b */ /* 0x003fea0003800000 */
.L_x_2822:
        /* <DEDUP_REMOVED lines=10> */
.L_x_2823:
[----:B------:R-:W-:Y:S02]  /*9c70*/  MOV R162, R156 ;  /* 0x0000009c00a27202 */ /* 0x000fe40000000f00 */
[----:B------:R-:W-:-:S07]  /*9c80*/  MOV R154, R163 ;  /* 0x000000a3009a7202 */ /* 0x000fce0000000f00 */
[----:B------:R-:W-:Y:S05]  /*9c90*/  WARPSYNC.COLLECTIVE R155, `(.L_x_2824) ;  /* 0x000000009b087348 */ /* 0x000fea0003c00000 */
[----:B------:R0:W1:Y:S02]  /*9ca0*/  SHFL.UP P6, R163, R162, R89, R88 ;  /* 0x04000059a2a37389 */ /* 0x00006400000c0058 */
[----:B01----:R-:W-:Y:S05]  /*9cb0*/  ENDCOLLECTIVE ;  /* 0x000000000000791b */ /* 0x003fea0003800000 */
.L_x_2824:
        /* <DEDUP_REMOVED lines=10> */
.L_x_2825:
[----:B------:R-:W-:Y:S02]  /*9d60*/  MOV R162, R156 ;  /* 0x0000009c00a27202 */ /* 0x000fe40000000f00 */
[----:B------:R-:W-:-:S07]  /*9d70*/  MOV R154, R163 ;  /* 0x000000a3009a7202 */ /* 0x000fce0000000f00 */
[----:B------:R-:W-:Y:S05]  /*9d80*/  WARPSYNC.COLLECTIVE R155, `(.L_x_2826) ;  /* 0x000000009b087348 */ /* 0x000fea0003c00000 */
[----:B------:R0:W1:Y:S02]  /*9d90*/  SHFL.UP P6, R163, R162, R89, R88 ;  /* 0x04000059a2a37389 */ /* 0x00006400000c0058 */
[----:B01----:R-:W-:Y:S05]  /*9da0*/  ENDCOLLECTIVE ;  /* 0x000000000000791b */ /* 0x003fea0003800000 */
.L_x_2826:
        /* <DEDUP_REMOVED lines=10> */
.L_x_2827:
[----:B------:R-:W-:Y:S02]  /*9e50*/  MOV R162, R156 ;  /* 0x0000009c00a27202 */ /* 0x000fe40000000f00 */
[----:B------:R-:W-:-:S07]  /*9e60*/  MOV R154, R163 ;  /* 0x000000a3009a7202 */ /* 0x000fce0000000f00 */
[----:B------:R-:W-:Y:S05]  /*9e70*/  WARPSYNC.COLLECTIVE R155, `(.L_x_2828) ;  /* 0x000000009b087348 */ /* 0x000fea0003c00000 */
[----:B------:R0:W1:Y:S02]  /*9e80*/  SHFL.UP P6, R163, R162, R89, R88 ;  /* 0x04000059a2a37389 */ /* 0x00006400000c0058 */
[----:B01----:R-:W-:Y:S05]  /*9e90*/  ENDCOLLECTIVE ;  /* 0x000000000000791b */ /* 0x003fea0003800000 */
.L_x_2828:
        /* <DEDUP_REMOVED lines=10> */
.L_x_2829:
[----:B------:R-:W-:Y:S02]  /*9f40*/  MOV R162, R156 ;  /* 0x0000009c00a27202 */ /* 0x000fe40000000f00 */
[----:B------:R-:W-:-:S07]  /*9f50*/  MOV R154, R163 ;  /* 0x000000a3009a7202 */ /* 0x000fce0000000f00 */
[----:B------:R-:W-:Y:S05]  /*9f60*/  WARPSYNC.COLLECTIVE R155, `(.L_x_2830) ;  /* 0x000000009b087348 */ /* 0x000fea0003c00000 */
[----:B------:R0:W1:Y:S02]  /*9f70*/  SHFL.UP P6, R163, R162, R89, R88 ;  /* 0x04000059a2a37389 */ /* 0x00006400000c0058 */
[----:B01----:R-:W-:Y:S05]  /*9f80*/  ENDCOLLECTIVE ;  /* 0x000000000000791b */ /* 0x003fea0003800000 */
.L_x_2830:
[----:B------:R-:W-:Y:S01]  /*9f90*/  MOV R88, R163 ;  /* 0x000000a300587202 */ /* 0x000fe20000000f00 */
[----:B------:R-:W-:Y:S06]  /*9fa0*/  BRA `(.L_x_2831) ;  /* 0xffffffb800b87947 */ /* 0x000fec000383ffff */
.L_x_2774:
        /* <DEDUP_REMOVED lines=8> */
.L_x_2833:
[----:B------:R-:W-:Y:S05]  /*a030*/  BSYNC B0 ;  /* 0x0000000000007941 */ /* 0x000fea0003800000 */
.L_x_2832:
[----:B------:R-:W-:Y:S05]  /*a040*/  BRA `(.L_x_2834) ;  /* 0xffffffb800ac7947 */ /* 0x000fea000383ffff */
.L_x_2775:
        /* <DEDUP_REMOVED lines=8> */
.L_x_2836:
[----:B------:R-:W-:Y:S05]  /*a0d0*/  BSYNC B0 ;  /* 0x0000000000007941 */ /* 0x000fea0003800000 */
.L_x_2835:
[----:B------:R-:W-:Y:S05]  /*a0e0*/  BRA `(.L_x_2837) ;  /* 0xffffffb8008c7947 */ /* 0x000fea000383ffff */
.L_x_2776:
        /* <DEDUP_REMOVED lines=8> */
.L_x_2839:
[----:B------:R-:W-:Y:S05]  /*a170*/  BSYNC B0 ;  /* 0x0000000000007941 */ /* 0x000fea0003800000 */
.L_x_2838:
        /* <DEDUP_REMOVED lines=9> */
.L_x_2840:
[----:B------:R-:W-:Y:S01]  /*a210*/  HFMA2 R89, -RZ, RZ, 0, 0 ;  /* 0x00000000ff597431 */ /* 0x000fe200000001ff */
[----:B------:R-:W-:-:S07]  /*a220*/  MOV R88, 0x1f ;  /* 0x0000001f00587802 */ /* 0x000fce0000000f00 */
[----:B------:R-:W-:Y:S05]  /*a230*/  WARPSYNC.COLLECTIVE R155, `(.L_x_2841) ;  /* 0x000000009b087348 */ /* 0x000fea0003c00000 */
[----:B------:R0:W1:Y:S02]  /*a240*/  SHFL.IDX P2, R156, R154, R89, R88 ;  /* 0x000000599a9c7389 */ /* 0x0000640000040058 */
[----:B01----:R-:W-:Y:S05]  /*a250*/  ENDCOLLECTIVE ;  /* 0x000000000000791b */ /* 0x003fea0003800000 */
.L_x_2841:
[----:B------:R-:W-:Y:S02]  /*a260*/  MOV R157, R163 ;  /* 0x000000a3009d7202 */ /* 0x000fe40000000f00 */
[----:B------:R-:W-:Y:S02]  /*a270*/  MOV R154, R47 ;  /* 0x0000002f009a7202 */ /* 0x000fe40000000f00 */
[----:B------:R-:W-:-:S07]  /*a280*/  MOV R46, R156 ;  /* 0x0000009c002e7202 */ /* 0x000fce0000000f00 */
[----:B------:R-:W-:Y:S05]  /*a290*/  WARPSYNC.COLLECTIVE R155, `(.L_x_2842) ;  /* 0x000000009b087348 */ /* 0x000fea0003c00000 */
[----:B------:R0:W1:Y:S02]  /*a2a0*/  SHFL.IDX P2, R156, R154, R89, R88 ;  /* 0x000000599a9c7389 */ /* 0x0000640000040058 */
[----:B01----:R-:W-:Y:S05]  /*a2b0*/  ENDCOLLECTIVE ;  /* 0x000000000000791b */ /* 0x003fea0003800000 */
.L_x_2842:
[----:B------:R-:W-:Y:S01]  /*a2c0*/  MOV R47, R156 ;  /* 0x0000009c002f7202 */ /* 0x000fe20000000f00 */
[----:B------:R-:W-:Y:S06]  /*a2d0*/  BRA `(.L_x_2843) ;  /* 0xffffffb800287947 */ /* 0x000fec000383ffff */
.L_x_2778:
        /* <DEDUP_REMOVED lines=9> */
.L_x_2844:
[----:B------:R-:W-:Y:S02]  /*a370*/  ISETP.GT.U32.AND P6, PT, R157, 0xf, PT ;  /* 0x0000000f9d00780c */ /* 0x000fe40003fc4070 */
[----:B------:R-:W-:Y:S02]  /*a380*/  MOV R156, R163 ;  /* 0x000000a3009c7202 */ /* 0x000fe40000000f00 */
[----:B------:R-:W-:-:S09]  /*a390*/  MOV R153, R154 ;  /* 0x0000009a00997202 */ /* 0x000fd20000000f00 */
[----:B------:R-:W-:Y:S05]  /*a3a0*/  WARPSYNC.COLLECTIVE R155, `(.L_x_2845) ;  /* 0x000000009b087348 */ /* 0x000fea0003c00000 */
[----:B------:R0:W1:Y:S02]  /*a3b0*/  SHFL.DOWN P2, R154, R156, R88, R89 ;  /* 0x080000589c9a7389 */ /* 0x0000640000040059 */
[----:B01----:R-:W-:Y:S05]  /*a3c0*/  ENDCOLLECTIVE ;  /* 0x000000000000791b */ /* 0x003fea0003800000 */
.L_x_2845:
        /* <DEDUP_REMOVED lines=11> */
.L_x_2846:
[----:B------:R-:W-:Y:S02]  /*a480*/  MOV R156, R163 ;  /* 0x000000a3009c7202 */ /* 0x000fe40000000f00 */
[----:B------:R-:W-:-:S07]  /*a490*/  MOV R153, R154 ;  /* 0x0000009a00997202 */ /* 0x000fce0000000f00 */
[----:B------:R-:W-:Y:S05]  /*a4a0*/  WARPSYNC.COLLECTIVE R155, `(.L_x_2847) ;  /* 0x000000009b087348 */ /* 0x000fea0003c00000 */
[----:B------:R0:W1:Y:S02]  /*a4b0*/  SHFL.DOWN P2, R154, R156, R88, R89 ;  /* 0x080000589c9a7389 */ /* 0x0000640000040059 */
[----:B01----:R-:W-:Y:S05]  /*a4c0*/  ENDCOLLECTIVE ;  /* 0x000000000000791b */ /* 0x003fea0003800000 */
.L_x_2847:
        /* <DEDUP_REMOVED lines=10> */
.L_x_2848:
[----:B------:R-:W-:Y:S02]  /*a570*/  MOV R156, R163 ;  /* 0x000000a3009c7202 */ /* 0x000fe40000000f00 */
[----:B------:R-:W-:-:S07]  /*a580*/  MOV R153, R154 ;  /* 0x0000009a00997202 */ /* 0x000fce0000000f00 */
[----:B------:R-:W-:Y:S05]  /*a590*/  WARPSYNC.COLLECTIVE R155, `(.L_x_2849) ;  /* 0x000000009b087348 */ /* 0x000fea0003c00000 */
[----:B------:R0:W1:Y:S02]  /*a5a0*/  SHFL.DOWN P2, R154, R156, R88, R89 ;  /* 0x080000589c9a7389 */ /* 0x0000640000040059 */
[----:B01----:R-:W-:Y:S05]  /*a5b0*/  ENDCOLLECTIVE ;  /* 0x000000000000791b */ /* 0x003fea0003800000 */
.L_x_2849:
        /* <DEDUP_REMOVED lines=10> */
.L_x_2850:
[----:B------:R-:W-:Y:S02]  /*a660*/  MOV R156, R163 ;  /* 0x000000a3009c7202 */ /* 0x000fe40000000f00 */
[----:B------:R-:W-:-:S07]  /*a670*/  MOV R153, R154 ;  /* 0x0000009a00997202 */ /* 0x000fce0000000f00 */
[----:B------:R-:W-:Y:S05]  /*a680*/  WARPSYNC.COLLECTIVE R155, `(.L_x_2851) ;  /* 0x000000009b087348 */ /* 0x000fea0003c00000 */
[----:B------:R0:W1:Y:S02]  /*a690*/  SHFL.DOWN P2, R154, R156, R88, R89 ;  /* 0x080000589c9a7389 */ /* 0x0000640000040059 */
[----:B01----:R-:W-:Y:S05]  /*a6a0*/  ENDCOLLECTIVE ;  /* 0x000000000000791b */ /* 0x003fea0003800000 */
.L_x_2851:
        /* <DEDUP_REMOVED lines=10> */
.L_x_2852:
[----:B------:R-:W-:Y:S02]  /*a750*/  MOV R156, R163 ;  /* 0x000000a3009c7202 */ /* 0x000fe40000000f00 */
[----:B------:R-:W-:-:S07]  /*a760*/  MOV R153, R154 ;  /* 0x0000009a00997202 */ /* 0x000fce0000000f00 */
[----:B------:R-:W-:Y:S05]  /*a770*/  WARPSYNC.COLLECTIVE R155, `(.L_x_2853) ;  /* 0x000000009b087348 */ /* 0x000fea0003c00000 */
[----:B------:R0:W1:Y:S02]  /*a780*/  SHFL.DOWN P2, R154, R156, R88, R89 ;  /* 0x080000589c9a7389 */ /* 0x0000640000040059 */
[----:B01----:R-:W-:Y:S05]  /*a790*/  ENDCOLLECTIVE ;  /* 0x000000000000791b */ /* 0x003fea0003800000 */
.L_x_2853:
        /* <DEDUP_REMOVED lines=11> */
.L_x_2854:
[----:B------:R-:W-:Y:S02]  /*a850*/  MOV R154, R163 ;  /* 0x000000a3009a7202 */ /* 0x000fe40000000f00 */
[----:B------:R-:W-:-:S07]  /*a860*/  MOV R157, R156 ;  /* 0x0000009c009d7202 */ /* 0x000fce0000000f00 */
[----:B------:R-:W-:Y:S05]  /*a870*/  WARPSYNC.COLLECTIVE R155, `(.L_x_2855) ;  /* 0x000000009b087348 */ /* 0x000fea0003c00000 */
[----:B------:R0:W1:Y:S02]  /*a880*/  SHFL.IDX P2, R156, R154, R89, R88 ;  /* 0x000000599a9c7389 */ /* 0x0000640000040058 */
[----:B01----:R-:W-:Y:S05]  /*a890*/  ENDCOLLECTIVE ;  /* 0x000000000000791b */ /* 0x003fea0003800000 */
.L_x_2855:
        /* <DEDUP_REMOVED lines=9> */
.L_x_2856:
[----:B------:R-:W-:Y:S02]  /*a930*/  MOV R156, R163 ;  /* 0x000000a3009c7202 */ /* 0x000fe40000000f00 */
[----:B------:R-:W-:-:S07]  /*a940*/  MOV R162, R154 ;  /* 0x0000009a00a27202 */ /* 0x000fce0000000f00 */
[----:B------:R-:W-:Y:S05]  /*a950*/  WARPSYNC.COLLECTIVE R155, `(.L_x_2857) ;  /* 0x000000009b087348 */ /* 0x000fea0003c00000 */
[----:B------:R0:W1:Y:S02]  /*a960*/  SHFL.DOWN P2, R154, R156, R88, R89 ;  /* 0x080000589c9a7389 */ /* 0x0000640000040059 */
[----:B01----:R-:W-:Y:S05]  /*a970*/  ENDCOLLECTIVE ;  /* 0x000000000000791b */ /* 0x003fea0003800000 */
.L_x_2857:
[----:B------:R-:W-:Y:S01]  /*a980*/  HFMA2 R89, -RZ, RZ, 0, 0 ;  /* 0x00000000ff597431 */ /* 0x000fe200000001ff */
[----:B------:R-:W-:Y:S02]  /*a990*/  MOV R88, 0x1f ;  /* 0x0000001f00587802 */ /* 0x000fe40000000f00 */
[----:B------:R-:W-:Y:S02]  /*a9a0*/  MOV R163, R154 ;  /* 0x0000009a00a37202 */ /* 0x000fe40000000f00 */
[----:B------:R-:W-:-:S07]  /*a9b0*/  MOV R154, R46 ;  /* 0x0000002e009a7202 */ /* 0x000fce0000000f00 */
[----:B------:R-:W-:Y:S05]  /*a9c0*/  WARPSYNC.COLLECTIVE R155, `(.L_x_2858) ;  /* 0x000000009b087348 */ /* 0x000fea0003c00000 */
[----:B------:R0:W1:Y:S02]  /*a9d0*/  SHFL.IDX P2, R156, R154, R89, R88 ;  /* 0x000000599a9c7389 */ /* 0x0000640000040058 */
[----:B01----:R-:W-:Y:S05]  /*a9e0*/  ENDCOLLECTIVE ;  /* 0x000000000000791b */ /* 0x003fea0003800000 */
.L_x_2858:
[----:B------:R-:W-:Y:S02]  /*a9f0*/  MOV R154, R47 ;  /* 0x0000002f009a7202 */ /* 0x000fe40000000f00 */
[----:B------:R-:W-:-:S07]  /*aa00*/  MOV R46, R156 ;  /* 0x0000009c002e7202 */ /* 0x000fce0000000f00 */
[----:B------:R-:W-:Y:S05]  /*aa10*/  WARPSYNC.COLLECTIVE R155, `(.L_x_2859) ;  /* 0x000000009b087348 */ /* 0x000fea0003c00000 */
[----:B------:R0:W1:Y:S02]  /*aa20*/  SHFL.IDX P2, R156, R154, R89, R88 ;  /* 0x000000599a9c7389 */ /* 0x0000640000040058 */
[----:B01----:R-:W-:Y:S05]  /*aa30*/  ENDCOLLECTIVE ;  /* 0x000000000000791b */ /* 0x003fea0003800000 */
.L_x_2859:
[----:B------:R-:W-:Y:S02]  /*aa40*/  MOV R47, R156 ;  /* 0x0000009c002f7202 */ /* 0x000fe40000000f00 */
[----:B------:R-:W-:Y:S01]  /*aa50*/  ISETP.NE.AND P2, PT, R67, 0x1f, PT ;  /* 0x0000001f4300780c */ /* 0x000fe20003f45270 */
[----:B------:R-:W-:-:S12]  /*aa60*/  BRA `(.L_x_2860) ;  /* 0xffffffb800647947 */ /* 0x000fd8000383ffff */
.L_x_2861:
        /* <DEDUP_REMOVED lines=9> */
.L_x_10435:


//--------------------- .text._Z25selective_scan_bwd_kernelI32Selective_Scan_bwd_kernel_traitsILi128ELi16ELb1ELb1ELb1ELb0ELb0EN3c104HalfEfEEv12SSMParamsBwd --------------------------
	.section	.text._Z25selective_scan_bwd_kernelI32Selective_Scan_bwd_kernel_traitsILi128ELi16ELb1ELb1ELb1ELb0ELb0EN3c104HalfEfEEv12SSMParamsBwd,"ax",@progbits
	.align	128
        .global         _Z25selective_scan_bwd_kernelI32Selective_Scan_bwd_kernel_traitsILi128ELi16ELb1ELb1ELb1ELb0ELb0EN3c104HalfEfEEv12SSMParamsBwd
        .type           _Z25selective_scan_bwd_kernelI32Selective_Scan_bwd_kernel_traitsILi128ELi16ELb1ELb1ELb1ELb0ELb0EN3c104HalfEfEEv12SSMParamsBwd,@function
        .size           _Z25selective_scan_bwd_kernelI32Selective_Scan_bwd_kernel_traitsILi128ELi16ELb1ELb1ELb1ELb0ELb0EN3c104HalfEfEEv12SSMParamsBwd,(.L_x_10436 - _Z25selective_scan_bwd_kernelI32Selective_Scan_bwd_kernel_traitsILi128ELi16ELb1ELb1ELb1ELb0ELb0EN3c104HalfEfEEv12SSMParamsBwd)
        .other          _Z25selective_scan_bwd_kernelI32Selective_Scan_bwd_kernel_traitsILi128ELi16ELb1ELb1ELb1ELb0ELb0EN3c104HalfEfEEv12SSMParamsBwd,@"STO_CUDA_ENTRY STV_DEFAULT"
_Z25selective_scan_bwd_kernelI32Selective_Scan_bwd_kernel_traitsILi128ELi16ELb1ELb1ELb1ELb0ELb0EN3c104HalfEfEEv12SSMParamsBwd:
.text._Z25selective_scan_bwd_kernelI32Selective_Scan_bwd_kernel_traitsILi128ELi16ELb1ELb1ELb1ELb0ELb0EN3c104HalfEfEEv12SSMParamsBwd:
        /* <DEDUP_REMOVED lines=40> */
[----:B------:R-:W4:Y:S01]  /*0280*/  LDCU UR30, c[0x0][0x394] ;  /* 0x00007280ff1e77ac */ /* 0x000f220008000800 */
[----:B------:R-:W-:Y:S01]  /*0290*/  UIMAD.WIDE.U32 UR22, UR8, UR14, UR6 ;  /* 0x0000000e081672a5 */ /* 0x000fe2000f8e0006 */
[----:B------:R-:W-:Y:S01]  /*02a0*/  UMOV UR4, URZ ;  /* 0x000000ff00047c82 */ /* 0x000fe20008000000 */
[----:B-1----:R-:W-:-:S02]  /*02b0*/  UIMAD.WIDE.U32 UR26, UR10, UR18, URZ ;  /* 0x000000120a1a72a5 */ /* 0x002fc4000f8e00ff */
[----:B------:R-:W-:-:S05]  /*02c0*/  UIMAD UR9, UR8, UR15, UR23 ;  /* 0x0000000f080972a4 */ /* 0x000fca000f8e0217 */
[----:B------:R-:W1:Y:S01]  /*02d0*/  I2F.RP R0, UR36 ;  /* 0x0000002400007d06 */ /* 0x000e620008209400 */
[----:B------:R-:W5:Y:S01]  /*02e0*/  LDCU.128 UR12, c[0x0][0x460] ;  /* 0x00008c00ff0c77ac */ /* 0x000f620008000c00 */
[----:B------:R-:W-:Y:S01]  /*02f0*/  UIMAD UR31, UR8, UR31, UR21 ;  /* 0x0000001f081f72a4 */ /* 0x000fe2000f8e0215 */
[----:B------:R-:W0:Y:S01]  /*0300*/  LDCU.64 UR6, c[0x0][0x4a0] ;  /* 0x00009400ff0677ac */ /* 0x000e220008000a00 */
[----:B----4-:R-:W-:Y:S02]  /*0310*/  ULEA UR11, UR30, 0xfffff800, 0xb ;  /* 0xfffff8001e0b7891 */ /* 0x010fe4000f8e58ff */
[----:B------:R-:W-:Y:S02]  /*0320*/  UIMAD UR19, UR10, UR19, UR27 ;  /* 0x000000130a1372a4 */ /* 0x000fe4000f8e021b */
[----:B-1----:R-:W3:Y:S01]  /*0330*/  MUFU.RCP R0, R0 ;  /* 0x0000000000007308 */ /* 0x002ee20000001000 */
[----:B------:R-:W-:Y:S02]  /*0340*/  UIADD3 UR18, UP0, UPT, UR11, UR20, URZ ;  /* 0x000000140b127290 */ /* 0x000fe4000ff1e0ff */
[----:B------:R-:W-:-:S02]  /*0350*/  UIADD3 UR22, UP2, UPT, UR11, UR22, URZ ;  /* 0x000000160b167290 */ /* 0x000fc4000ff5e0ff */
[----:B-----5:R-:W-:Y:S02]  /*0360*/  ULEA UR12, UP1, UR18, UR12, 0x1 ;  /* 0x0000000c120c7291 */ /* 0x020fe4000f8208ff */
[----:B------:R-:W-:Y:S01]  /*0370*/  ULEA UR14, UP3, UR22, UR14, 0x1 ;  /* 0x0000000e160e7291 */ /* 0x000fe2000f8608ff */
[----:B---3--:R-:W-:Y:S02]  /*0380*/  IADD3 R2, PT, PT, R0, 0xffffffe, RZ ;  /* 0x0ffffffe00027810 */ /* 0x008fe40007ffe0ff */
        /* <DEDUP_REMOVED lines=18> */
[----:B------:R-:W-:Y:S02]  /*04b0*/  UIMAD.WIDE.U32 UR20, UR10, UR16, URZ ;  /* 0x000000100a1472a5 */ /* 0x000fe4000f8e00ff */
[----:B------:R-:W-:Y:S02]  /*04c0*/  UISETP.GT.U32.AND UP1, UPT, UR36, UR5, UPT ;  /* 0x000000052400728c */ /* 0x000fe4000bf24070 */
[----:B------:R-:W-:Y:S01]  /*04d0*/  UIMAD UR21, UR10, UR17, UR21 ;  /* 0x000000110a1572a4 */ /* 0x000fe2000f8e0215 */
[----:B------:R-:W1:Y:S01]  /*04e0*/  LDCU.64 UR16, c[0x0][0x3d0] ;  /* 0x00007a00ff1077ac */ /* 0x000e620008000a00 */
[----:B------:R-:W-:Y:S01]  /*04f0*/  UMOV UR18, UR26 ;  /* 0x0000001a00127c82 */ /* 0x000fe20008000000 */
[----:B------:R-:W-:-:S06]  /*0500*/  UISETP.NE.AND.EX UP0, UPT, UR35, URZ, UPT, UP0 ;  /* 0x000000ff2300728c */ /* 0x000fcc000bf05300 */
[----:B------:R-:W-:Y:S02]  /*0510*/  @!UP1 UIADD3 UR5, UPT, UPT, UR5, -UR36, URZ ;  /* 0x8000002405059290 */ /* 0x000fe4000fffe0ff */
[----:B------:R-:W-:Y:S02]  /*0520*/  @!UP1 UIADD3 UR9, UPT, UPT, UR9, 0x1, URZ ;  /* 0x0000000109099890 */ /* 0x000fe4000fffe0ff */
[----:B------:R-:W-:Y:S02]  /*0530*/  UISETP.GE.U32.AND UP2, UPT, UR5, UR36, UPT ;  /* 0x000000240500728c */ /* 0x000fe4000bf46070 */
[----:B------:R-:W-:Y:S01]  /*0540*/  ULOP3.LUT UR5, UR8, UR33, URZ, 0x3c, !UPT ;  /* 0x0000002108057292 */ /* 0x000fe2000f8e3cff */
[----:B------:R-:W2:Y:S03]  /*0550*/  LDCU.64 UR28, c[0x0][0x3c8] ;  /* 0x00007900ff1c77ac */ /* 0x000ea60008000a00 */
[----:B------:R-:W-:-:S02]  /*0560*/  UISETP.GE.AND UP1, UPT, UR5, URZ, UPT ;  /* 0x000000ff0500728c */ /* 0x000fc4000bf26270 */
[----:B0-----:R-:W-:-:S03]  /*0570*/  UIMAD.WIDE.U32 UR18, UR8, UR6, UR18 ;  /* 0x00000006081272a5 */ /* 0x001fc6000f8e0012 */
[----:B------:R-:W-:Y:S02]  /*0580*/  @UP2 UIADD3 UR9, UPT, UPT, UR9, 0x1, URZ ;  /* 0x0000000109092890 */ /* 0x000fe4000fffe0ff */
[----:B------:R-:W-:Y:S01]  /*0590*/  UISETP.NE.AND UP2, UPT, UR33, URZ, UPT ;  /* 0x000000ff2100728c */ /* 0x000fe2000bf45270 */
[----:B------:R-:W0:Y:S01]  /*05a0*/  LDCU.64 UR34, c[0x0][0x3e8] ;  /* 0x00007d00ff2277ac */ /* 0x000e220008000a00 */
[----:B------:R-:W-:Y:S02]  /*05b0*/  UIMAD UR26, UR8, UR7, UR19 ;  /* 0x00000007081a72a4 */ /* 0x000fe4000f8e0213 */
[----:B------:R-:W-:Y:S02]  /*05c0*/  UIADD3 UR18, UP3, UPT, UR11, UR18, URZ ;  /* 0x000000120b127290 */ /* 0x000fe4000ff7e0ff */
[----:B------:R-:W-:-:S05]  /*05d0*/  @!UP1 UIADD3 UR9, UPT, UPT, -UR9, URZ, URZ ;  /* 0x000000ff09099290 */ /* 0x000fca000fffe1ff */
[----:B------:R-:W-:Y:S01]  /*05e0*/  @!UP2 ULOP3.LUT UR9, URZ, UR33, URZ, 0x33, !UPT ;  /* 0x00000021ff09a292 */ /* 0x000fe2000f8e33ff */
[----:B------:R-:W3:Y:S01]  /*05f0*/  @UP0 LDCU UR19, c[0x0][0x384] ;  /* 0x00007080ff1307ac */ /* 0x000ee20008000800 */
[----:B------:R-:W-:Y:S02]  /*0600*/  UIADD3.X UR26, UPT, UPT, UR4, UR26, URZ, UP3, !UPT ;  /* 0x0000001a041a7290 */ /* 0x000fe40009ffe4ff */
[----:B------:R-:W-:Y:S02]  /*0610*/  ULEA UR23, UP3, UR18, UR38, 0x1 ;  /* 0x0000002612177291 */ /* 0x000fe4000f8608ff */
[----:B------:R-:W-:Y:S02]  /*0620*/  USHF.R.S32.HI UR5, URZ, 0x1f, UR9 ;  /* 0x0000001fff057899 */ /* 0x000fe40008011409 */
[----:B-1----:R-:W-:Y:S02]  /*0630*/  UIMAD.WIDE.U32 UR6, UR10, UR16, URZ ;  /* 0x000000100a0672a5 */ /* 0x002fe4000f8e00ff */
[----:B------:R-:W-:Y:S01]  /*0640*/  ULEA.HI.X UR26, UR18, UR39, UR26, 0x1, UP3 ;  /* 0x00000027121a7291 */ /* 0x000fe200098f0c1a */
[----:B------:R-:W1:Y:S01]  /*0650*/  LDCU.64 UR32, c[0x0][0x448] ;  /* 0x00008900ff2077ac */ /* 0x000e620008000a00 */
[----:B--2---:R-:W-:-:S02]  /*0660*/  UIMAD UR16, UR5, UR28, URZ ;  /* 0x0000001c051072a4 */ /* 0x004fc4000f8e02ff */
[----:B------:R-:W-:Y:S02]  /*0670*/  UIMAD UR7, UR10, UR17, UR7 ;  /* 0x000000110a0772a4 */ /* 0x000fe4000f8e0207 */
[----:B0-----:R-:W-:Y:S01]  /*0680*/  UIMAD UR18, UR5, UR34, URZ ;  /* 0x00000022051272a4 */ /* 0x001fe2000f8e02ff */
[----:B------:R-:W0:Y:S01]  /*0690*/  @UP0 LDCU UR27, c[0x0][0x38c] ;  /* 0x00007180ff1b07ac */ /* 0x000e220008000800 */
[----:B------:R-:W-:Y:S02]  /*06a0*/  UIMAD UR5, UR9, UR29, UR16 ;  /* 0x0000001d090572a4 */ /* 0x000fe4000f8e0210 */
[----:B------:R-:W-:Y:S02]  /*06b0*/  UIMAD.WIDE.U32 UR16, UR9, UR34, UR6 ;  /* 0x00000022091072a5 */ /* 0x000fe4000f8e0006 */
[----:B------:R-:W-:Y:S01]  /*06c0*/  UIMAD UR18, UR9, UR35, UR18 ;  /* 0x00000023091272a4 */ /* 0x000fe2000f8e0212 */
[----:B------:R-:W2:Y:S01]  /*06d0*/  @UP0 LDCU.64 UR34, c[0x0][0x480] ;  /* 0x00009000ff2207ac */ /* 0x000ea20008000a00 */
[----:B------:R-:W-:-:S02]  /*06e0*/  UIMAD.WIDE.U32 UR20, UR9, UR28, UR20 ;  /* 0x0000001c091472a5 */ /* 0x000fc4000f8e0014 */
[----:B---3--:R-:W-:Y:S02]  /*06f0*/  @UP0 UIMAD UR10, UR10, UR19, UR8 ;  /* 0x000000130a0a02a4 */ /* 0x008fe4000f8e0208 */
[----:B------:R-:W-:Y:S02]  /*0700*/  UIADD3 UR22, UP1, UPT, UR11, UR20, URZ ;  /* 0x000000140b167290 */ /* 0x000fe4000ff3e0ff */
[----:B------:R-:W-:Y:S02]  /*0710*/  UIADD3 UR5, UPT, UPT, UR21, UR5, URZ ;  /* 0x0000000515057290 */ /* 0x000fe4000fffe0ff */
[----:B------:R-:W-:Y:S02]  /*0720*/  @UP0 UIMAD UR10, UR10, UR30, URZ ;  /* 0x0000001e0a0a02a4 */ /* 0x000fe4000f8e02ff */
[----:B------:R-:W-:Y:S01]  /*0730*/  UIADD3.X UR5, UPT, UPT, UR4, UR5, URZ, UP1, !UPT ;  /* 0x0000000504057290 */ /* 0x000fe20008ffe4ff */
[----:B------:R-:W3:Y:S01]  /*0740*/  LDCU.64 UR28, c[0x0][0x450] ;  /* 0x00008a00ff1c77ac */ /* 0x000ee20008000a00 */
[----:B-1----:R-:W-:-:S02]  /*0750*/  ULEA UR20, UP2, UR22, UR32, 0x1 ;  /* 0x0000002016147291 */ /* 0x002fc4000f8408ff */
[----:B------:R-:W-:Y:S02]  /*0760*/  UIADD3 UR11, UP1, UPT, UR11, UR16, URZ ;  /* 0x000000100b0b7290 */ /* 0x000fe4000ff3e0ff */
[----:B------:R-:W-:Y:S02]  /*0770*/  UIADD3 UR18, UPT, UPT, UR17, UR18, URZ ;  /* 0x0000001211127290 */ /* 0x000fe4000fffe0ff */
[----:B0-----:R-:W-:Y:S02]  /*0780*/  @UP0 UIMAD UR10, UR10, UR27, URZ ;  /* 0x0000001b0a0a02a4 */ /* 0x001fe4000f8e02ff */
[----:B------:R-:W-:Y:S02]  /*0790*/  ULEA.HI.X UR22, UR22, UR33, UR5, 0x1, UP2 ;  /* 0x0000002116167291 */ /* 0x000fe400090f0c05 */
[----:B------:R-:W-:Y:S01]  /*07a0*/  UIADD3.X UR21, UPT, UPT, UR4, UR18, URZ, UP1, !UPT ;  /* 0x0000001204157290 */ /* 0x000fe20008ffe4ff */
[----:B------:R-:W-:Y:S02]  /*07b0*/  UMOV UR5, URZ ;  /* 0x000000ff00057c82 */ /* 0x000fe40008000000 */
[----:B------:R-:W-:Y:S01]  /*07c0*/  UMOV UR4, URZ ;  /* 0x000000ff00047c82 */ /* 0x000fe20008000000 */
[----:B--2---:R-:W-:-:S02]  /*07d0*/  @UP0 UIMAD.WIDE UR4, UR10, 0x8, UR34 ;  /* 0x000000080a0408a5 */ /* 0x004fc4000f8e0222 */
[----:B------:R-:W-:Y:S01]  /*07e0*/  UISETP.GE.AND UP0, UPT, UR30, 0x1, UPT ;  /* 0x000000011e00788c */ /* 0x000fe2000bf06270 */
[----:B------:R-:W-:Y:S01]  /*07f0*/  UMOV UR7, URZ ;  /* 0x000000ff00077c82 */ /* 0x000fe20008000000 */
[----:B------:R-:W-:Y:S01]  /*0800*/  UMOV UR6, URZ ;  /* 0x000000ff00067c82 */ /* 0x000fe20008000000 */
[----:B---3--:R-:W-:-:S04]  /*0810*/  ULEA UR19, UP2, UR11, UR28, 0x1 ;  /* 0x0000001c0b137291 */ /* 0x008fc8000f8408ff */
[----:B------:R-:W-:Y:S01]  /*0820*/  ULEA.HI.X UR21, UR11, UR29, UR21, 0x1, UP2 ;  /* 0x0000001d0b157291 */ /* 0x000fe200090f0c15 */
[----:B------:R-:W-:Y:S02]  /*0830*/  @P0 R2UR UR7, R3 ;  /* 0x00000000030702ca */ /* 0x000fe400000e0000 */
[----:B------:R-:W-:Y:S01]  /*0840*/  @P1 R2UR UR6, R4 ;  /* 0x00000000040612ca */ /* 0x000fe200000e0000 */
[----:B------:R-:W-:-:S14]  /*0850*/  BRA.U !UP0, `(.L_x_2862) ;  /* 0x0000005108207547 */ /* 0x000fdc000b800000 */
        /* <DEDUP_REMOVED lines=9> */
[----:B------:R-:W-:Y:S01]  /*08f0*/  UMOV UR14, UR20 ;  /* 0x00000014000e7c82 */ /* 0x000fe20008000000 */
[----:B------:R-:W3:Y:S01]  /*0900*/  LDCU UR10, c[0x0][0x394] ;  /* 0x00007280ff0a77ac */ /* 0x000ee20008000800 */
[----:B------:R-:W-:Y:S01]  /*0910*/  UMOV UR16, UR23 ;  /* 0x0000001700107c82 */ /* 0x000fe20008000000 */
[----:B------:R-:W-:Y:S01]  /*0920*/  UMOV UR15, UR26 ;  /* 0x0000001a000f7c82 */ /* 0x000fe20008000000 */
        /* <DEDUP_REMOVED lines=8> */
.L_x_2909:
        /* <DEDUP_REMOVED lines=86> */
[----:B------:R-:W-:Y:S01]  /*0f10*/  STL [R1+0x4], R41 ;  /* 0x0000042901007387 */ /* 0x000fe20000100800 */
[----:B------:R-:W-:-:S03]  /*0f20*/  FMUL.FTZ R13, R165, UR7 ;  /* 0x00000007a50d7c20 */ /* 0x000fc60008410000 */
[----:B------:R-:W-:Y:S04]  /*0f30*/  STL [R1], R40 ;  /* 0x0000002801007387 */ /* 0x000fe80000100800 */
        /* <DEDUP_REMOVED lines=40> */
[----:B------:R-:W-:Y:S02]  /*11c0*/  CS2R R28, SRZ ;  /* 0x00000000001c7805 */ /* 0x000fe4000001ff00 */
[----:B------:R-:W-:Y:S02]  /*11d0*/  CS2R R18, SRZ ;  /* 0x0000000000127805 */ /* 0x000fe4000001ff00 */
        /* <DEDUP_REMOVED lines=8> */
[----:B------:R-:W-:Y:S01]  /*1260*/  UISETP.NE.AND UP0, UPT, UR10, 0x1, UPT ;  /* 0x000000010a00788c */ /* 0x000fe2000bf05270 */
[----:B0-----:R-:W-:Y:S01]  /*1270*/  HADD2.F32 R13, -RZ, R9.H1_H1 ;  /* 0x30000009ff0d7230 */ /* 0x001fe20000004100 */
[----:B------:R-:W-:Y:S01]  /*1280*/  UMOV UR8, 0x400 ;  /* 0x0000040000087882 */ /* 0x000fe20000000000 */
[--C-:B------:R-:W-:Y:S02]  /*1290*/  HADD2.F32 R16, -RZ, R8.reuse.H0_H0 ;  /* 0x20000008ff107230 */ /* 0x100fe40000004100 */
[----:B------:R-:W-:Y:S01]  /*12a0*/  FADD.FTZ R14, R14, UR6 ;  /* 0x000000060e0e7e21 */ /* 0x000fe20008010000 */
[----:B------:R-:W-:Y:S01]  /*12b0*/  HADD2.F32 R15, -RZ, R8.H1_H1 ;  /* 0x30000008ff0f7230 */ /* 0x000fe20000004100 */
[----:B------:R-:W-:Y:S01]  /*12c0*/  PLOP3.LUT P1, PT, PT, PT, UP0, 0x80, 0x8 ;  /* 0x000000000008781c */ /* 0x000fe20003f2f008 */
[----:B------:R-:W-:-:S02]  /*12d0*/  HADD2.F32 R12, -RZ, R10.H0_H0 ;  /* 0x2000000aff0c7230 */ /* 0x000fc40000004100 */
[----:B------:R-:W-:Y:S01]  /*12e0*/  FADD.FTZ R16, R16, UR6 ;  /* 0x0000000610107e21 */ /* 0x000fe20008010000 */
[--C-:B------:R-:W-:Y:S01]  /*12f0*/  HADD2.F32 R2, -RZ, R11.reuse.H0_H0 ;  /* 0x2000000bff027230 */ /* 0x100fe20000004100 */
[----:B------:R-:W-:Y:S01]  /*1300*/  ISETP.EQ.AND P1, PT, R0, RZ, P1 ;  /* 0x000000ff0000720c */ /* 0x000fe20000f22270 */
[----:B------:R-:W-:Y:S02]  /*1310*/  HADD2.F32 R9, -RZ, R11.H1_H1 ;  /* 0x3000000bff097230 */ /* 0x000fe40000004100 */
[----:B------:R-:W-:Y:S01]  /*1320*/  FADD.FTZ R15, R15, UR6 ;  /* 0x000000060f0f7e21 */ /* 0x000fe20008010000 */
[--C-:B------:R-:W-:Y:S02]  /*1330*/  HADD2.F32 R40, -RZ, R6.reuse.H0_H0 ;  /* 0x20000006ff287230 */ /* 0x100fe40000004100 */
[----:B------:R-:W-:Y:S01]  /*1340*/  FADD.FTZ R13, R13, UR6 ;  /* 0x000000060d0d7e21 */ /* 0x000fe20008010000 */
[----:B------:R-:W-:Y:S02]  /*1350*/  HADD2.F32 R41, -RZ, R6.H1_H1 ;  /* 0x30000006ff297230 */ /* 0x000fe40000004100 */
[----:B------:R-:W-:Y:S01]  /*1360*/  FADD.FTZ R12, R12, UR6 ;  /* 0x000000060c0c7e21 */ /* 0x000fe20008010000 */
[----:B------:R-:W-:-:S02]  /*1370*/  HADD2.F32 R10, -RZ, R10.H1_H1 ;  /* 0x3000000aff0a7230 */ /* 0x000fc40000004100 */
[----:B------:R-:W-:Y:S01]  /*1380*/  FADD.FTZ R9, R9, UR6 ;  /* 0x0000000609097e21 */ /* 0x000fe20008010000 */
[----:B-1----:R-:W-:Y:S01]  /*1390*/  UIMAD.WIDE.U32 UR22, UR21, UR26, URZ ;  /* 0x0000001a151672a5 */ /* 0x002fe2000f8e00ff */
[----:B------:R-:W0:Y:S01]  /*13a0*/  S2UR UR26, SR_CgaCtaId ;  /* 0x00000000001a79c3 */ /* 0x000e220000008800 */
[--C-:B------:R-:W-:Y:S01]  /*13b0*/  HADD2.F32 R8, -RZ, R4.reuse.H0_H0 ;  /* 0x20000004ff087230 */ /* 0x100fe20000004100 */
[----:B------:R-:W1:Y:S01]  /*13c0*/  LDCU UR46, c[0x0][0x394] ;  /* 0x00007280ff2e77ac */ /* 0x000e620008000800 */
[----:B------:R-:W-:Y:S02]  /*13d0*/  HADD2.F32 R4, -RZ, R4.H1_H1 ;  /* 0x30000004ff047230 */ /* 0x000fe40000004100 */
[--C-:B------:R-:W-:Y:S02]  /*13e0*/  HADD2.F32 R3, -RZ, R5.reuse.H0_H0 ;  /* 0x20000005ff037230 */ /* 0x100fe40000004100 */
[----:B------:R-:W-:Y:S01]  /*13f0*/  FADD.FTZ R8, R8, UR6 ;  /* 0x0000000608087e21 */ /* 0x000fe20008010000 */
[----:B------:R-:W-:Y:S01]  /*1400*/  HADD2.F32 R5, -RZ, R5.H1_H1 ;  /* 0x30000005ff057230 */ /* 0x000fe20000004100 */
[----:B------:R-:W-:Y:S01]  /*1410*/  UIMAD UR21, UR21, UR27, UR23 ;  /* 0x0000001b151572a4 */ /* 0x000fe2000f8e0217 */
[C---:B--2---:R-:W-:Y:S01]  /*1420*/  SHF.L.U32 R6, R74.reuse, 0x1, RZ ;  /* 0x000000014a067819 */ /* 0x044fe200000006ff */
[--C-:B------:R-:W-:Y:S01]  /*1430*/  HADD2.F32 R42, -RZ, R7.reuse.H0_H0 ;  /* 0x20000007ff2a7230 */ /* 0x100fe20000004100 */
[----:B------:R-:W-:Y:S01]  /*1440*/  LOP3.LUT R11, R74, 0x1f, RZ, 0xc0, !PT ;  /* 0x0000001f4a0b7812 */ /* 0x000fe200078ec0ff */
[----:B------:R-:W-:-:S02]  /*1450*/  HADD2.F32 R43, -RZ, R7.H1_H1 ;  /* 0x30000007ff2b7230 */ /* 0x000fc40000004100 */
[----:B------:R-:W-:Y:S01]  /*1460*/  FADD.FTZ R7, R4, UR6 ;  /* 0x0000000604077e21 */ /* 0x000fe20008010000 */
[----:B------:R-:W-:Y:S01]  /*1470*/  ISETP.NE.AND P2, PT, R74, 0x7f, PT ;  /* 0x0000007f4a00780c */ /* 0x000fe20003f45270 */
[----:B------:R-:W-:Y:S01]  /*1480*/  FADD.FTZ R5, R5, UR6 ;  /* 0x0000000605057e21 */ /* 0x000fe20008010000 */
[----:B------:R-:W-:Y:S01]  /*1490*/  LOP3.LUT R0, R11, 0x7c0, R6, 0xf8, !PT ;  /* 0x000007c00b007812 */ /* 0x000fe200078ef806 */
        /* <DEDUP_REMOVED lines=9> */
[----:B------:R-:W-:Y:S01]  /*1530*/  IADD3 R87, PT, PT, R74, 0x200, RZ ;  /* 0x000002004a577810 */ /* 0x000fe20007ffe0ff */
[----:B------:R-:W0:Y:S03]  /*1540*/  LDCU UR47, c[0x0][0x38c] ;  /* 0x00007180ff2f77ac */ /* 0x000e260008000800 */
[----:B------:R-:W-:Y:S01]  /*1550*/  MOV R75, UR8 ;  /* 0x00000008004b7c02 */ /* 0x000fe20008000f00 */
        /* <DEDUP_REMOVED lines=10> */
[----:B-1----:R-:W-:-:S05]  /*1600*/  UMOV UR8, URZ ;  /* 0x000000ff00087c82 */ /* 0x002fca0008000000 */
.L_x_2908:
[----:B---3--:R-:W-:Y:S01]  /*1610*/  UIMAD.WIDE.U32 UR26, UR8, UR28, URZ ;  /* 0x0000001c081a72a5 */ /* 0x008fe2000f8e00ff */
[C---:B0-----:R-:W-:Y:S01]  /*1620*/  SHF.L.U32 R51, R74.reuse, 0x1, RZ ;  /* 0x000000014a337819 */ /* 0x041fe200000006ff */
[----:B------:R-:W3:Y:S01]  /*1630*/  LDL R112, [R1+0x4] ;  /* 0x0000040001707983 */ /* 0x000ee20000100800 */
[----:B------:R-:W-:Y:S01]  /*1640*/  LOP3.LUT R50, R74, 0x1f, RZ, 0xc0, !PT ;  /* 0x0000001f4a327812 */ /* 0x000fe200078ec0ff */
[----:B------:R-:W-:Y:S02]  /*1650*/  UIMAD UR27, UR8, UR29, UR27 ;  /* 0x0000001d081b72a4 */ /* 0x000fe4000f8e021b */
[----:B------:R-:W-:Y:S01]  /*1660*/  ULEA UR49, UP0, UR26, UR14, 0x1 ;  /* 0x0000000e1a317291 */ /* 0x000fe2000f8008ff */
[----:B------:R-:W-:Y:S01]  /*1670*/  LOP3.LUT R50, R50, 0x7c0, R51, 0xf8, !PT ;  /* 0x000007c032327812 */ /* 0x000fe200078ef833 */
[----:B------:R-:W5:Y:S02]  /*1680*/  LDL R111, [R1] ;  /* 0x00000000016f7983 */ /* 0x000f640000100800 */
[----:B------:R-:W-:-:S02]  /*1690*/  ULEA.HI.X UR26, UR26, UR20, UR27, 0x1, UP0 ;  /* 0x000000141a1a7291 */ /* 0x000fc400080f0c1b */
[----:B------:R-:W-:-:S04]  /*16a0*/  MOV R44, UR49 ;  /* 0x00000031002c7c02 */ /* 0x000fc80008000f00 */
[----:B-1----:R-:W-:-:S03]  /*16b0*/  MOV R45, UR26 ;  /* 0x0000001a002d7c02 */ /* 0x002fc60008000f00 */
[----:B------:R-:W-:-:S05]  /*16c0*/  IMAD.WIDE.U32 R44, R50, 0x10, R44 ;  /* 0x00000010322c7825 */ /* 0x000fca00078e002c */
[----:B------:R-:W2:Y:S04]  /*16d0*/  LDG.E.128 R40, desc[UR24][R44.64] ;  /* 0x000000182c287981 */ /* 0x000ea8000c1e1d00 */
[----:B------:R-:W3:Y:S01]  /*16e0*/  LDG.E.128 R44, desc[UR24][R44.64+0x200] ;  /* 0x000200182c2c7981 */ /* 0x000ee2000c1e1d00 */
[----:B------:R-:W-:Y:S01]  /*16f0*/  UMOV UR26, UR22 ;  /* 0x00000016001a7c82 */ /* 0x000fe20008000000 */
[----:B------:R-:W-:Y:S02]  /*1700*/  UMOV UR27, UR21 ;  /* 0x00000015001b7c82 */ /* 0x000fe40008000000 */
[----:B0-----:R-:W-:-:S04]  /*1710*/  UIMAD.WIDE.U32 UR26, UR8, UR32, UR26 ;  /* 0x00000020081a72a5 */ /* 0x001fc8000f8e001a */
[----:B------:R-:W-:Y:S02]  /*1720*/  UIMAD UR27, UR8, UR33, UR27 ;  /* 0x00000021081b72a4 */ /* 0x000fe4000f8e021b */
[----:B----4-:R-:W-:-:S04]  /*1730*/  ULEA UR49, UP0, UR26, UR30, 0x2 ;  /* 0x0000001e1a317291 */ /* 0x010fc8000f8010ff */
[----:B------:R-:W-:Y:S02]  /*1740*/  ULEA.HI.X UR26, UR26, UR31, UR27, 0x2, UP0 ;  /* 0x0000001f1a1a7291 */ /* 0x000fe400080f141b */
[----:B------:R-:W-:-:S04]  /*1750*/  MOV R48, UR49 ;  /* 0x0000003100307c02 */ /* 0x000fc80008000f00 */
[----:B------:R-:W-:Y:S01]  /*1760*/  MOV R49, UR26 ;  /* 0x0000001a00317c02 */ /* 0x000fe20008000f00 */
[----:B------:R-:W-:-:S04]  /*1770*/  UIMAD.WIDE.U32 UR26, UR8, UR34, URZ ;  /* 0x00000022081a72a5 */ /* 0x000fc8000f8e00ff */
[----:B------:R-:W-:Y:S01]  /*1780*/  UIMAD UR27, UR8, UR35, UR27 ;  /* 0x00000023081b72a4 */ /* 0x000fe2000f8e021b */
[----:B------:R0:W4:Y:S01]  /*1790*/  LDG.E R76, desc[UR24][R48.64] ;  /* 0x00000018304c7981 */ /* 0x000122000c1e1900 */
[----:B------:R-:W-:-:S04]  /*17a0*/  ULEA UR49, UP0, UR26, UR19, 0x1 ;  /* 0x000000131a317291 */ /* 0x000fc8000f8008ff */
[----:B------:R-:W-:Y:S02]  /*17b0*/  ULEA.HI.X UR26, UR26, UR18, UR27, 0x1, UP0 ;  /* 0x000000121a1a7291 */ /* 0x000fe400080f0c1b */
[----:B0-----:R-:W-:-:S04]  /*17c0*/  MOV R48, UR49 ;  /* 0x0000003100307c02 */ /* 0x001fc80008000f00 */
[----:B------:R-:W-:-:S03]  /*17d0*/  MOV R49, UR26 ;  /* 0x0000001a00317c02 */ /* 0x000fc60008000f00 */
[----:B------:R-:W-:Y:S01]  /*17e0*/  IMAD.WIDE.U32 R52, R50, 0x10, R48 ;  /* 0x0000001032347825 */ /* 0x000fe200078e0030 */
[----:B--2---:R-:W-:Y:S04]  /*17f0*/  STS.128 [R73], R40 ;  /* 0x0000002849007388 */ /* 0x004fe80000000c00 */
[----:B---3--:R-:W-:Y:S01]  /*1800*/  STS.128 [R73+0x200], R44 ;  /* 0x0002002c49007388 */ /* 0x008fe20000000c00 */
[----:B------:R-:W-:-:S03]  /*1810*/  NOP ;  /* 0x0000000000007918 */ /* 0x000fc60000000000 */
[----:B------:R-:W2:Y:S04]  /*1820*/  LDG.E.128 R48, desc[UR24][R52.64] ;  /* 0x0000001834307981 */ /* 0x000ea8000c1e1d00 */
[----:B------:R-:W0:Y:S04]  /*1830*/  LDS.128 R40, [R72] ;  /* 0x0000000048287984 */ /* 0x000e280000000c00 */
[----:B------:R-:W1:Y:S04]  /*1840*/  LDS.128 R44, [R72+0x10] ;  /* 0x00001000482c7984 */ /* 0x000e680000000c00 */
[----:B------:R-:W3:Y:S01]  /*1850*/  LDG.E.128 R52, desc[UR24][R52.64+0x200] ;  /* 0x0002001834347981 */ /* 0x000ee2000c1e1d00 */
[----:B----4-:R-:W-:Y:S01]  /*1860*/  R2UR UR50, R76 ;  /* 0x000000004c3272ca */ /* 0x010fe200000e0000 */
[----:B------:R-:W-:-:S04]  /*1870*/  USHF.L.U32 UR27, UR10, 0x8, URZ ;  /* 0x000000080a1b7899 */ /* 0x000fc800080006ff */
[----:B------:R-:W-:-:S08]  /*1880*/  UIADD3 UR26, UPT, UPT, UR27, -0x100, URZ ;  /* 0xffffff001b1a7890 */ /* 0x000fd0000fffe0ff */
[----:B------:R-:W-:-:S05]  /*1890*/  MOV R101, UR50 ;  /* 0x0000003200657c02 */ /* 0x000fca0008000f00 */
[----:B------:R-:W-:Y:S01]  /*18a0*/  FMUL.FTZ R101, R101, 1.4426950216293334961 ;  /* 0x3fb8aa3b65657820 */ /* 0x000fe20000410000 */
[----:B------:R-:W-:-:S03]  /*18b0*/  ULOP3.LUT UR26, UR26, 0x100, URZ, 0xc0, !UPT ;  /* 0x000001001a1a7892 */ /* 0x000fc6000f8ec0ff */
[----:B------:R-:W-:Y:S01]  /*18c0*/  FMUL.FTZ R102, R16, R101 ;  /* 0x0000006510667220 */ /* 0x000fe20000410000 */
[--C-:B0-----:R-:W-:Y:S02]  /*18d0*/  HADD2.F32 R78, -RZ, R40.reuse.H0_H0 ;  /* 0x20000028ff4e7230 */ /* 0x101fe40000004100 */
[----:B------:R-:W-:Y:S02]  /*18e0*/  HADD2.F32 R82, -RZ, R40.H1_H1 ;  /* 0x30000028ff527230 */ /* 0x000fe40000004100 */
[--C-:B------:R-:W-:Y:S02]  /*18f0*/  HADD2.F32 R40, -RZ, R41.reuse.H0_H0 ;  /* 0x20000029ff287230 */ /* 0x100fe40000004100 */
[----:B------:R-:W-:Y:S01]  /*1900*/  HADD2.F32 R84, -RZ, R41.H1_H1 ;  /* 0x30000029ff547230 */ /* 0x000fe20000004100 */
[----:B------:R-:W-:Y:S01]  /*1910*/  UIADD3 UR26, UPT, UPT, UR26, UR8, URZ ;  /* 0x000000081a1a7290 */ /* 0x000fe2000fffe0ff */
[--C-:B------:R-:W-:Y:S02]  /*1920*/  HADD2.F32 R41, -RZ, R42.reuse.H0_H0 ;  /* 0x2000002aff297230 */ /* 0x100fe40000004100 */
[----:B------:R-:W-:-:S02]  /*1930*/  HADD2.F32 R86, -RZ, R42.H1_H1 ;  /* 0x3000002aff567230 */ /* 0x000fc40000004100 */
[-C--:B------:R-:W-:Y:S01]  /*1940*/  FMUL.FTZ R76, R15, R101.reuse ;  /* 0x000000650f4c7220 */ /* 0x080fe20000410000 */
[--C-:B------:R-:W-:Y:S01]  /*1950*/  HADD2.F32 R42, -RZ, R43.reuse.H0_H0 ;  /* 0x2000002bff2a7230 */ /* 0x100fe20000004100 */
[----:B------:R-:W0:Y:S01]  /*1960*/  MUFU.EX2 R102, R102 ;  /* 0x0000006600667308 */ /* 0x000e220000000800 */
[----:B------:R-:W-:Y:S02]  /*1970*/  HADD2.F32 R89, -RZ, R43.H1_H1 ;  /* 0x3000002bff597230 */ /* 0x000fe40000004100 */
        /* <DEDUP_REMOVED lines=13> */
[----:B------:R-:W-:Y:S01]  /*1a50*/  ISETP.NE.AND P2, PT, R74, 0x7f, PT ;  /* 0x0000007f4a00780c */ /* 0x000fe20003f45270 */
[----:B------:R-:W4:Y:S01]  /*1a60*/  MUFU.EX2 R76, R76 ;  /* 0x0000004c004c7308 */ /* 0x000f220000000800 */
[----:B------:R-:W-:Y:S01]  /*1a70*/  SEL R104, R87, UR26, P0 ;  /* 0x0000001a57687c07 */ /* 0x000fe20008000000 */
[----:B-1----:R-:W-:-:S02]  /*1a80*/  HADD2.F32 R97, -RZ, R47.H0_H0 ;  /* 0x2000002fff617230 */ /* 0x002fc40000004100 */
[----:B------:R-:W1:Y:S01]  /*1a90*/  MUFU.EX2 R77, R77 ;  /* 0x0000004d004d7308 */ /* 0x000e620000000800 */
[----:B------:R-:W-:-:S03]  /*1aa0*/  HADD2.F32 R100, -RZ, R47.H1_H1 ;  /* 0x3000002fff647230 */ /* 0x000fc60000004100 */
[----:B------:R-:W0:Y:S01]  /*1ab0*/  MUFU.EX2 R80, R80 ;  /* 0x0000005000507308 */ /* 0x000e220000000800 */
[----:B------:R-:W-:-:S03]  /*1ac0*/  LEA R47, R104, R75, 0x2 ;  /* 0x0000004b682f7211 */ /* 0x000fc600078e10ff */
        /* <DEDUP_REMOVED lines=11> */
[----:B------:R-:W-:-:S02]  /*1b80*/  HADD2.F32 R87, -RZ, R44.H0_H0 ;  /* 0x2000002cff577230 */ /* 0x000fc40000004100 */
[----:B------:R-:W-:Y:S02]  /*1b90*/  HADD2.F32 R92, -RZ, R44.H1_H1 ;  /* 0x3000002cff5c7230 */ /* 0x000fe40000004100 */
[--C-:B------:R-:W-:Y:S02]  /*1ba0*/  HADD2.F32 R91, -RZ, R45.reuse.H0_H0 ;  /* 0x2000002dff5b7230 */ /* 0x100fe40000004100 */
[----:B------:R-:W-:Y:S02]  /*1bb0*/  HADD2.F32 R95, -RZ, R45.H1_H1 ;  /* 0x3000002dff5f7230 */ /* 0x000fe40000004100 */
[--C-:B------:R-:W-:Y:S02]  /*1bc0*/  HADD2.F32 R94, -RZ, R46.reuse.H0_H0 ;  /* 0x2000002eff5e7230 */ /* 0x100fe40000004100 */
[----:B------:R-:W-:Y:S02]  /*1bd0*/  HADD2.F32 R98, -RZ, R46.H1_H1 ;  /* 0x3000002eff627230 */ /* 0x000fe40000004100 */
[----:B------:R-:W-:Y:S01]  /*1be0*/  FMUL.FTZ R110, R2, R101 ;  /* 0x00000065026e7220 */ /* 0x000fe20000410000 */
[----:B------:R-:W-:Y:S03]  /*1bf0*/  BSSY.RECONVERGENT B0, `(.L_x_2864) ;  /* 0x0000035000007945 */ /* 0x000fe60003800200 */
[----:B------:R4:W0:Y:S01]  /*1c00*/  MUFU.EX2 R101, R110 ;  /* 0x0000006e00657308 */ /* 0x0008220000000800 */
[----:B--2---:R-:W-:Y:S04]  /*1c10*/  STS.128 [R73+0x1080], R48 ;  /* 0x0010803049007388 */ /* 0x004fe80000000c00 */
[----:B---3--:R-:W-:Y:S01]  /*1c20*/  STS.128 [R73+0x1280], R52 ;  /* 0x0012803449007388 */ /* 0x008fe20000000c00 */
[----:B------:R-:W-:-:S03]  /*1c30*/  NOP ;  /* 0x0000000000007918 */ /* 0x000fc60000000000 */
[----:B------:R-:W2:Y:S04]  /*1c40*/  LDS.128 R48, [R72+0x1080] ;  /* 0x0010800048307984 */ /* 0x000ea80000000c00 */
[----:B------:R-:W3:Y:S04]  /*1c50*/  LDS.128 R52, [R72+0x1090] ;  /* 0x0010900048347984 */ /* 0x000ee80000000c00 */
[----:B0-----:R0:W-:Y:S01]  /*1c60*/  STS [R47+0x6d50], R102 ;  /* 0x006d50662f007388 */ /* 0x0011e20000000800 */
[--C-:B--2---:R-:W-:Y:S02]  /*1c70*/  HADD2.F32 R117, -RZ, R48.reuse.H0_H0 ;  /* 0x20000030ff757230 */ /* 0x104fe40000004100 */
[----:B------:R-:W-:-:S02]  /*1c80*/  HADD2.F32 R116, -RZ, R48.H1_H1 ;  /* 0x30000030ff747230 */ /* 0x000fc40000004100 */
[----:B------:R-:W-:Y:S02]  /*1c90*/  HADD2.F32 R44, -RZ, R49.H0_H0 ;  /* 0x20000031ff2c7230 */ /* 0x000fe40000004100 */
[--C-:B------:R-:W-:Y:S02]  /*1ca0*/  HADD2.F32 R46, -RZ, R50.reuse.H0_H0 ;  /* 0x20000032ff2e7230 */ /* 0x100fe40000004100 */
[----:B------:R-:W-:Y:S02]  /*1cb0*/  HADD2.F32 R45, -RZ, R50.H1_H1 ;  /* 0x30000032ff2d7230 */ /* 0x000fe40000004100 */
[----:B------:R-:W-:Y:S02]  /*1cc0*/  HADD2.F32 R48, -RZ, R51.H0_H0 ;  /* 0x20000033ff307230 */ /* 0x000fe40000004100 */
[----:B------:R-:W-:Y:S02]  /*1cd0*/  HADD2.F32 R49, -RZ, R49.H1_H1 ;  /* 0x30000031ff317230 */ /* 0x000fe40000004100 */
[----:B------:R-:W-:-:S02]  /*1ce0*/  HADD2.F32 R51, -RZ, R51.H1_H1 ;  /* 0x30000033ff337230 */ /* 0x000fc40000004100 */
[--C-:B---3--:R-:W-:Y:S02]  /*1cf0*/  HADD2.F32 R109, -RZ, R52.reuse.H0_H0 ;  /* 0x20000034ff6d7230 */ /* 0x108fe40000004100 */
[----:B------:R-:W-:Y:S02]  /*1d00*/  HADD2.F32 R108, -RZ, R52.H1_H1 ;  /* 0x30000034ff6c7230 */ /* 0x000fe40000004100 */
[--C-:B------:R-:W-:Y:S02]  /*1d10*/  HADD2.F32 R107, -RZ, R53.reuse.H0_H0 ;  /* 0x20000035ff6b7230 */ /* 0x100fe40000004100 */
[----:B------:R-:W-:Y:S02]  /*1d20*/  HADD2.F32 R106, -RZ, R53.H1_H1 ;  /* 0x30000035ff6a7230 */ /* 0x000fe40000004100 */
[--C-:B------:R-:W-:Y:S02]  /*1d30*/  HADD2.F32 R105, -RZ, R54.reuse.H0_H0 ;  /* 0x20000036ff697230 */ /* 0x100fe40000004100 */
[----:B------:R-:W-:-:S02]  /*1d40*/  HADD2.F32 R104, -RZ, R54.H1_H1 ;  /* 0x30000036ff687230 */ /* 0x000fc40000004100 */
[--C-:B------:R-:W-:Y:S02]  /*1d50*/  HADD2.F32 R103, -RZ, R55.reuse.H0_H0 ;  /* 0x20000037ff677230 */ /* 0x100fe40000004100 */
[----:B------:R-:W-:Y:S02]  /*1d60*/  HADD2.F32 R50, -RZ, R55.H1_H1 ;  /* 0x30000037ff327230 */ /* 0x000fe40000004100 */
[----:B------:R-:W-:Y:S01]  /*1d70*/  FMUL.FTZ R117, R112, R117 ;  /* 0x0000007570757220 */ /* 0x000fe20000410000 */
[----:B-----5:R-:W-:Y:S01]  /*1d80*/  FMUL.FTZ R116, R111, R116 ;  /* 0x000000746f747220 */ /* 0x020fe20000410000 */
[----:B------:R-:W-:Y:S01]  /*1d90*/  FMUL.FTZ R115, R165, R44 ;  /* 0x0000002ca5737220 */ /* 0x000fe20000410000 */
[----:B------:R-:W-:Y:S01]  /*1da0*/  FMUL.FTZ R114, R164, R49 ;  /* 0x00000031a4727220 */ /* 0x000fe20000410000 */
[----:B------:R-:W-:Y:S01]  /*1db0*/  FMUL.FTZ R113, R161, R46 ;  /* 0x0000002ea1717220 */ /* 0x000fe20000410000 */
[----:B------:R-:W-:Y:S01]  /*1dc0*/  FMUL.FTZ R112, R160, R45 ;  /* 0x0000002da0707220 */ /* 0x000fe20000410000 */
[----:B------:R-:W-:Y:S01]  /*1dd0*/  FMUL.FTZ R111, R159, R48 ;  /* 0x000000309f6f7220 */ /* 0x000fe20000410000 */
[----:B----4-:R-:W-:Y:S01]  /*1de0*/  FMUL.FTZ R110, R158, R51 ;  /* 0x000000339e6e7220 */ /* 0x010fe20000410000 */
        /* <DEDUP_REMOVED lines=8> */
[----:B------:R-:W-:Y:S06]  /*1e70*/  BAR.SYNC.DEFER_BLOCKING 0x0 ;  /* 0x0000000000007b1d */ /* 0x000fec0000010000 */
[----:B01----:R-:W-:Y:S05]  /*1e80*/  @P2 BRA `(.L_x_2865) ;  /* 0x0000000000242947 */ /* 0x003fea0003800000 */
        /* <DEDUP_REMOVED lines=9> */
.L_x_2865:
[----:B------:R-:W-:-:S06]  /*1f20*/  LEA R54, R74, R75, 0x2 ;  /* 0x0000004b4a367211 */ /* 0x000fcc00078e10ff */
[----:B------:R-:W0:Y:S02]  /*1f30*/  LDS R54, [R54+0x7554] ;  /* 0x0075540036367984 */ /* 0x000e240000000800 */
.L_x_2866:
[----:B------:R-:W-:Y:S05]  /*1f40*/  BSYNC.RECONVERGENT B0 ;  /* 0x0000000000007941 */ /* 0x000fea0003800200 */
.L_x_2864:
        /* <DEDUP_REMOVED lines=64> */
[----:B------:R-:W-:-:S02]  /*2350*/  LEA R128, R128, R75, 0x3 ;  /* 0x0000004b80807211 */ /* 0x000fc400078e18ff */
        /* <DEDUP_REMOVED lines=58> */
.L_x_2925:
[----:B------:R-:W-:Y:S01]  /*2700*/  ISETP.GE.AND P2, PT, R163, 0x10, PT ;  /* 0x00000010a300780c */ /* 0x000fe20003f46270 */
[----:B----4-:R-:W-:Y:S01]  /*2710*/  FFMA.FTZ R52, R75, R52, R155 ;  /* 0x000000344b347223 */ /* 0x010fe2000001009b */
[----:B------:R-:W-:-:S04]  /*2720*/  UMOV UR26, 0xffffffff ;  /* 0xffffffff001a7882 */ /* 0x000fc80000000000 */
[----:B------:R-:W-:-:S07]  /*2730*/  FSEL R156, R155, R52, !P2 ;  /* 0x000000349b9c7208 */ /* 0x000fce0005000000 */
[----:B--23--:R-:W-:Y:S01]  /*2740*/  @P2 FMUL.FTZ R75, R75, R153 ;  /* 0x000000994b4b2220 */ /* 0x00cfe20000410000 */
[----:B------:R-:W-:Y:S06]  /*2750*/  BRA.DIV UR26, `(.L_x_2869) ;  /* 0x0000003e1a647947 */ /* 0x000fec000b800000 */
.L_x_2928:
[----:B------:R-:W-:-:S03]  /*2760*/  UMOV UR26, 0xffffffff ;  /* 0xffffffff001a7882 */ /* 0x000fc60000000000 */
[----:B------:R-:W-:Y:S05]  /*2770*/  BRA.DIV UR26, `(.L_x_2870) ;  /* 0x0000003e1a847947 */ /* 0x000fea000b800000 */
.L_x_2931:
[----:B------:R-:W-:-:S03]  /*2780*/  UMOV UR26, 0xffffffff ;  /* 0xffffffff001a7882 */ /* 0x000fc60000000000 */
[----:B------:R-:W-:Y:S05]  /*2790*/  BRA.DIV UR26, `(.L_x_2871) ;  /* 0x0000003e1aa47947 */ /* 0x000fea000b800000 */
[----:B------:R-:W2:Y:S04]  /*27a0*/  SHFL.UP PT, R75, R75, 0x1, RZ ;  /* 0x042000004b4b7989 */ /* 0x000ea800000e00ff */
[----:B------:R-:W3:Y:S04]  /*27b0*/  SHFL.UP PT, R156, R156, 0x1, RZ ;  /* 0x042000009c9c7989 */ /* 0x000ee800000e00ff */
[----:B-----5:R-:W4:Y:S04]  /*27c0*/  SHFL.IDX PT, R44, R44, RZ, 0x1f ;  /* 0x00001fff2c2c7589 */ /* 0x020f2800000e0000 */
[----:B------:R-:W0:Y:S02]  /*27d0*/  SHFL.IDX PT, R45, R45, RZ, 0x1f ;  /* 0x00001fff2d2d7589 */ /* 0x000e2400000e0000 */
.L_x_2937:
[C---:B0-23--:R-:W-:Y:S01]  /*27e0*/  @P0 FFMA.FTZ R45, R75.reuse, R45, R156 ;  /* 0x0000002d4b2d0223 */ /* 0x04dfe2000001009c */
        /* <DEDUP_REMOVED lines=11> */
.L_x_2867:
[----:B---3--:R-:W3:Y:S01]  /*28a0*/  S2R R74, SR_TID.X ;  /* 0x00000000004a7919 */ /* 0x008ee20000002100 */
[----:B------:R-:W-:Y:S05]  /*28b0*/  WARPSYNC.ALL ;  /* 0x0000000000007948 */ /* 0x000fea0003800000 */
[----:B---3--:R-:W-:Y:S01]  /*28c0*/  LOP3.LUT P2, RZ, R74, 0x1f, RZ, 0xc0, !PT ;  /* 0x0000001f4aff7812 */ /* 0x008fe2000784c0ff */
[----:B------:R-:W-:Y:S01]  /*28d0*/  BAR.SYNC.DEFER_BLOCKING 0x0 ;  /* 0x0000000000007b1d */ /* 0x000fe20000010000 */
[----:B012---:R-:W-:Y:S01]  /*28e0*/  FMUL.FTZ R46, R118, R54 ;  /* 0x00000036762e7220 */ /* 0x007fe20000410000 */
        /* <DEDUP_REMOVED lines=16> */
[----:B------:R-:W-:-:S03]  /*29f0*/  FMUL.FTZ R46, R85, R46 ;  /* 0x0000002e552e7220 */ /* 0x000fc60000410000 */
[----:B------:R-:W-:Y:S01]  /*2a00*/  MOV R75, UR26 ;  /* 0x0000001a004b7c02 */ /* 0x000fe20008000f00 */
[----:B------:R-:W-:-:S03]  /*2a10*/  FMUL.FTZ R46, R83, R46 ;  /* 0x0000002e532e7220 */ /* 0x000fc60000410000 */
[----:B------:R-:W-:Y:S01]  /*2a20*/  @!P2 LEA R48, R48, R75, 0x3 ;  /* 0x0000004b3030a211 */ /* 0x000fe200078e18ff */
[----:B------:R-:W-:-:S04]  /*2a30*/  FMUL.FTZ R46, R81, R46 ;  /* 0x0000002e512e7220 */ /* 0x000fc80000410000 */
[----:B------:R-:W-:-:S04]  /*2a40*/  FMUL.FTZ R46, R79, R46 ;  /* 0x0000002e4f2e7220 */ /* 0x000fc80000410000 */
[----:B------:R-:W-:-:S04]  /*2a50*/  FMUL.FTZ R46, R80, R46 ;  /* 0x0000002e502e7220 */ /* 0x000fc80000410000 */
[----:B------:R-:W-:-:S04]  /*2a60*/  FMUL.FTZ R46, R77, R46 ;  /* 0x0000002e4d2e7220 */ /* 0x000fc80000410000 */
[----:B------:R-:W-:Y:S01]  /*2a70*/  FMUL.FTZ R46, R76, R46 ;  /* 0x0000002e4c2e7220 */ /* 0x000fe20000410000 */
        /* <DEDUP_REMOVED lines=36> */
[C---:B------:R-:W-:Y:S01]  /*2cc0*/  IMAD R151, R74.reuse, 0x28, R75 ;  /* 0x000000284a977824 */ /* 0x040fe200078e024b */
[----:B------:R-:W-:Y:S01]  /*2cd0*/  UMOV UR26, 0xffffffff ;  /* 0xffffffff001a7882 */ /* 0x000fe20000000000 */
[----:B------:R-:W-:-:S03]  /*2ce0*/  LOP3.LUT R156, R74, 0x1f, RZ, 0xc0, !PT ;  /* 0x0000001f4a9c7812 */ /* 0x000fc600078ec0ff */
[----:B0-----:R-:W-:Y:S01]  /*2cf0*/  LDS.64 R46, [R151+0x6860] ;  /* 0x00686000972e7984 */ /* 0x001fe20000000a00 */
        /* <DEDUP_REMOVED lines=54> */
.L_x_2954:
        /* <DEDUP_REMOVED lines=14> */
.L_x_2872:
[----:B--2---:R-:W2:Y:S01]  /*3140*/  LDL.LU R50, [R1+0x8] ;  /* 0x0000080001327983 */ /* 0x004ea20000300800 */
[----:B------:R-:W-:Y:S05]  /*3150*/  WARPSYNC.ALL ;  /* 0x0000000000007948 */ /* 0x000fea0003800000 */
[----:B------:R-:W3:Y:S04]  /*3160*/  LDL.LU R151, [R1+0xc] ;  /* 0x00000c0001977983 */ /* 0x000ee80000300800 */
[----:B------:R-:W4:Y:S01]  /*3170*/  LDL.LU R53, [R1+0x10] ;  /* 0x0000100001357983 */ /* 0x000f220000300800 */
[----:B------:R-:W-:Y:S01]  /*3180*/  BAR.SYNC.DEFER_BLOCKING 0x0 ;  /* 0x0000000000007b1d */ /* 0x000fe20000010000 */
[----:B------:R-:W-:-:S05]  /*3190*/  FFMA.FTZ R51, R100, -R135, R152 ;  /* 0x8000008764337223 */ /* 0x000fca0000010098 */
[----:B------:R-:W5:Y:S01]  /*31a0*/  LDL.LU R52, [R1+0x14] ;  /* 0x0000140001347983 */ /* 0x000f620000300800 */
[----:B------:R-:W-:Y:S02]  /*31b0*/  ISETP.NE.AND P2, PT, R74, RZ, PT ;  /* 0x000000ff4a00720c */ /* 0x000fe40003f45270 */
[----:B0-----:R-:W-:Y:S01]  /*31c0*/  MOV R46, UR8 ;  /* 0x00000008002e7c02 */ /* 0x001fe20008000f00 */
[----:B------:R-:W-:-:S10]  /*31d0*/  FFMA.FTZ R134, R97, -R134, R150 ;  /* 0x8000008661867223 */ /* 0x000fd40000010096 */
[----:B------:R-:W-:Y:S01]  /*31e0*/  @!P2 LEA R46, R46, R75, 0x3 ;  /* 0x0000004b2e2ea211 */ /* 0x000fe200078e18ff */
[----:B------:R-:W0:Y:S04]  /*31f0*/  LDS R128, [R128+0x6854] ;  /* 0x0068540080807984 */ /* 0x000e280000000800 */
[----:B-1----:R-:W-:Y:S01]  /*3200*/  @!P2 STS.64 [R46+0x7750], R44 ;  /* 0x0077502c2e00a388 */ /* 0x002fe20000000a00 */
[----:B0-----:R-:W-:-:S04]  /*3210*/  FFMA.FTZ R54, R128, R54, R55 ;  /* 0x0000003680367223 */ /* 0x001fc80000010037 */
[-C--:B------:R-:W-:Y:S01]  /*3220*/  FMUL.FTZ R47, R100, R54.reuse ;  /* 0x00000036642f7220 */ /* 0x080fe20000410000 */
[----:B------:R-:W-:Y:S01]  /*3230*/  FMUL.FTZ R48, R54, UR50 ;  /* 0x0000003236307c20 */ /* 0x000fe20008410000 */
[----:B------:R-:W-:-:S03]  /*3240*/  FFMA.FTZ R103, R118, R54, R103 ;  /* 0x0000003676677223 */ /* 0x000fc60000010067 */
[----:B------:R-:W-:Y:S01]  /*3250*/  FMUL.FTZ R49, R51, R48 ;  /* 0x0000003033317220 */ /* 0x000fe20000410000 */
[----:B------:R-:W-:-:S04]  /*3260*/  FFMA.FTZ R101, R101, R103, R104 ;  /* 0x0000006765657223 */ /* 0x000fc80000010068 */
[----:B------:R-:W-:-:S04]  /*3270*/  FFMA.FTZ R99, R99, R101, R105 ;  /* 0x0000006563637223 */ /* 0x000fc80000010069 */
[----:B------:R-:W-:-:S04]  /*3280*/  FFMA.FTZ R96, R96, R99, R106 ;  /* 0x0000006360607223 */ /* 0x000fc8000001006a */
[----:B------:R-:W-:-:S04]  /*3290*/  FFMA.FTZ R93, R93, R96, R107 ;  /* 0x000000605d5d7223 */ /* 0x000fc8000001006b */
[----:B------:R-:W-:Y:S01]  /*32a0*/  FFMA.FTZ R90, R90, R93, R108 ;  /* 0x0000005d5a5a7223 */ /* 0x000fe2000001006c */
[----:B--2---:R-:W-:-:S05]  /*32b0*/  FFMA.FTZ R50, R0, R47, R50 ;  /* 0x0000002f00327223 */ /* 0x004fca0000010032 */
[----:B------:R0:W-:Y:S01]  /*32c0*/  STL [R1+0x8], R50 ;  /* 0x0000083201007387 */ /* 0x0001e20000100800 */
[----:B------:R-:W-:-:S03]  /*32d0*/  FFMA.FTZ R47, R56, R47, R49 ;  /* 0x0000002f382f7223 */ /* 0x000fc60000010031 */
[----:B0-----:R-:W2:Y:S01]  /*32e0*/  LDL.LU R50, [R1+0x18] ;  /* 0x0000180001327983 */ /* 0x001ea20000300800 */
[----:B------:R-:W-:Y:S01]  /*32f0*/  FFMA.FTZ R109, R43, R90, R109 ;  /* 0x0000005a2b6d7223 */ /* 0x000fe2000001006d */
[----:B------:R-:W-:Y:S01]  /*3300*/  FMUL.FTZ R43, R103, UR50 ;  /* 0x00000032672b7c20 */ /* 0x000fe20008410000 */
[----:B------:R-:W-:Y:S01]  /*3310*/  FMUL.FTZ R44, R97, R103 ;  /* 0x00000067612c7220 */ /* 0x000fe20000410000 */
[----:B------:R-:W2:Y:S02]  /*3320*/  LDL.LU R49, [R1+0x1c] ;  /* 0x00001c0001317983 */ /* 0x000ea40000300800 */
[----:B------:R-:W-:Y:S01]  /*3330*/  FMUL.FTZ R46, R134, R43 ;  /* 0x0000002b862e7220 */ /* 0x000fe20000410000 */
[----:B------:R-:W-:Y:S01]  /*3340*/  FMUL.FTZ R43, R98, R101 ;  /* 0x00000065622b7220 */ /* 0x000fe20000410000 */
[----:B---3--:R-:W-:-:S03]  /*3350*/  FFMA.FTZ R151, R2, R44, R151 ;  /* 0x0000002c02977223 */ /* 0x008fc60000010097 */
[----:B----4-:R-:W-:Y:S02]  /*3360*/  FFMA.FTZ R53, R3, R43, R53 ;  /* 0x0000002b03357223 */ /* 0x010fe40000010035 */
[----:B------:R0:W-:Y:S04]  /*3370*/  STL [R1+0xc], R151 ;  /* 0x00000c9701007387 */ /* 0x0001e80000100800 */
[----:B------:R-:W-:Y:S04]  /*3380*/  STL [R1+0x10], R53 ;  /* 0x0000103501007387 */ /* 0x000fe80000100800 */
[----:B------:R-:W3:Y:S01]  /*3390*/  LDL.LU R48, [R1+0x20] ;  /* 0x0000200001307983 */ /* 0x000ee20000300800 */
[----:B------:R-:W-:Y:S01]  /*33a0*/  FFMA.FTZ R44, R57, R44, R46 ;  /* 0x0000002c392c7223 */ /* 0x000fe2000001002e */
[----:B------:R-:W-:Y:S01]  /*33b0*/  FFMA.FTZ R133, R98, -R133, R149 ;  /* 0x8000008562857223 */ /* 0x000fe20000010095 */
[----:B------:R-:W-:-:S04]  /*33c0*/  FMUL.FTZ R46, R101, UR50 ;  /* 0x00000032652e7c20 */ /* 0x000fc80008410000 */
[----:B------:R-:W-:Y:S01]  /*33d0*/  FMUL.FTZ R45, R133, R46 ;  /* 0x0000002e852d7220 */ /* 0x000fe20000410000 */
[----:B------:R-:W-:-:S03]  /*33e0*/  FFMA.FTZ R132, R94, -R132, R148 ;  /* 0x800000845e847223 */ /* 0x000fc60000010094 */
[----:B------:R-:W-:Y:S01]  /*33f0*/  FFMA.FTZ R43, R58, R43, R45 ;  /* 0x0000002b3a2b7223 */ /* 0x000fe2000001002d */
[----:B------:R-:W-:Y:S01]  /*3400*/  FMUL.FTZ R45, R99, UR50 ;  /* 0x00000032632d7c20 */ /* 0x000fe20008410000 */
[----:B------:R-:W-:-:S03]  /*3410*/  FMUL.FTZ R94, R94, R99 ;  /* 0x000000635e5e7220 */ /* 0x000fc60000410000 */
[----:B------:R-:W-:Y:S01]  /*3420*/  FMUL.FTZ R46, R132, R45 ;  /* 0x0000002d842e7220 */ /* 0x000fe20000410000 */
[----:B------:R-:W-:Y:S01]  /*3430*/  FADD.FTZ R31, R44, R31 ;  /* 0x0000001f2c1f7221 */ /* 0x000fe20000010000 */
[----:B------:R-:W-:Y:S02]  /*3440*/  FFMA.FTZ R131, R95, -R131, R147 ;  /* 0x800000835f837223 */ /* 0x000fe40000010093 */
[----:B------:R-:W-:Y:S01]  /*3450*/  FFMA.FTZ R44, R59, R94, R46 ;  /* 0x0000005e3b2c7223 */ /* 0x000fe2000001002e */
[----:B------:R-:W-:Y:S01]  /*3460*/  FMUL.FTZ R46, R96, UR50 ;  /* 0x00000032602e7c20 */ /* 0x000fe20008410000 */
[----:B------:R-:W-:Y:S01]  /*3470*/  FADD.FTZ R30, R43, R30 ;  /* 0x0000001e2b1e7221 */ /* 0x000fe20000010000 */
[----:B------:R-:W-:Y:S02]  /*3480*/  FMUL.FTZ R95, R95, R96 ;  /* 0x000000605f5f7220 */ /* 0x000fe40000410000 */
[----:B------:R-:W-:Y:S01]  /*3490*/  FMUL.FTZ R43, R131, R46 ;  /* 0x0000002e832b7220 */ /* 0x000fe20000410000 */
[----:B-----5:R-:W-:-:S05]  /*34a0*/  FFMA.FTZ R52, R4, R94, R52 ;  /* 0x0000005e04347223 */ /* 0x020fca0000010034 */
[----:B------:R-:W-:Y:S01]  /*34b0*/  STL [R1+0x14], R52 ;  /* 0x0000143401007387 */ /* 0x000fe20000100800 */
[----:B------:R-:W-:-:S04]  /*34c0*/  FFMA.FTZ R88, R88, R109, R110 ;  /* 0x0000006d58587223 */ /* 0x000fc8000001006e */
[----:B------:R-:W-:-:S04]  /*34d0*/  FFMA.FTZ R85, R85, R88, R111 ;  /* 0x0000005855557223 */ /* 0x000fc8000001006f */
[----:B------:R-:W-:-:S04]  /*34e0*/  FFMA.FTZ R83, R83, R85, R112 ;  /* 0x0000005553537223 */ /* 0x000fc80000010070 */
[----:B------:R-:W-:Y:S01]  /*34f0*/  FFMA.FTZ R81, R81, R83, R113 ;  /* 0x0000005351517223 */ /* 0x000fe20000010071 */
[----:B------:R-:W-:Y:S01]  /*3500*/  FFMA.FTZ R130, R91, -R130, R146 ;  /* 0x800000825b827223 */ /* 0x000fe20000010092 */
[----:B------:R-:W-:Y:S02]  /*3510*/  FMUL.FTZ R45, R93, UR50 ;  /* 0x000000325d2d7c20 */ /* 0x000fe40008410000 */
[----:B------:R-:W-:Y:S02]  /*3520*/  FFMA.FTZ R79, R79, R81, R114 ;  /* 0x000000514f4f7223 */ /* 0x000fe40000010072 */
[----:B------:R-:W-:Y:S02]  /*3530*/  FMUL.FTZ R46, R130, R45 ;  /* 0x0000002d822e7220 */ /* 0x000fe40000410000 */
[----:B------:R-:W-:Y:S01]  /*3540*/  FFMA.FTZ R80, R80, R79, R115 ;  /* 0x0000004f50507223 */ /* 0x000fe20000010073 */
[----:B------:R-:W-:Y:S01]  /*3550*/  SHF.L.U32 R45, R74, 0x4, RZ ;  /* 0x000000044a2d7819 */ /* 0x000fe200000006ff */
[----:B------:R-:W-:-:S02]  /*3560*/  FADD.FTZ R29, R44, R29 ;  /* 0x0000001d2c1d7221 */ /* 0x000fc40000010000 */
[----:B------:R-:W-:Y:S01]  /*3570*/  FFMA.FTZ R77, R77, R80, R116 ;  /* 0x000000504d4d7223 */ /* 0x000fe20000010074 */
[----:B------:R-:W-:Y:S01]  /*3580*/  LEA.HI R44, R74, R45, RZ, 0x1f ;  /* 0x0000002d4a2c7211 */ /* 0x000fe200078ff8ff */
[-C--:B--2---:R-:W-:Y:S01]  /*3590*/  FFMA.FTZ R50, R5, R95.reuse, R50 ;  /* 0x0000005f05327223 */ /* 0x084fe20000010032 */
[----:B------:R-:W-:Y:S01]  /*35a0*/  FFMA.FTZ R95, R60, R95, R43 ;  /* 0x0000005f3c5f7223 */ /* 0x000fe2000001002b */
[----:B------:R-:W-:-:S04]  /*35b0*/  FMUL.FTZ R43, R91, R93 ;  /* 0x0000005d5b2b7220 */ /* 0x000fc80000410000 */
[----:B------:R-:W-:Y:S01]  /*35c0*/  FFMA.FTZ R49, R6, R43, R49 ;  /* 0x0000002b06317223 */ /* 0x000fe20000010031 */
[----:B------:R1:W-:Y:S04]  /*35d0*/  STL [R1+0x18], R50 ;  /* 0x0000183201007387 */ /* 0x0003e80000100800 */
[----:B------:R2:W-:Y:S04]  /*35e0*/  STL [R1+0x1c], R49 ;  /* 0x00001c3101007387 */ /* 0x0005e80000100800 */
[----:B0-----:R-:W4:Y:S01]  /*35f0*/  LDL R151, [R1+0x4] ;  /* 0x0000040001977983 */ /* 0x001f220000100800 */
[----:B------:R-:W-:Y:S01]  /*3600*/  FFMA.FTZ R76, R76, R77, R117 ;  /* 0x0000004d4c4c7223 */ /* 0x000fe20000010075 */
[C---:B------:R-:W-:Y:S01]  /*3610*/  FFMA.FTZ R129, R92.reuse, -R129, R145 ;  /* 0x800000815c817223 */ /* 0x040fe20000010091 */
[----:B-1----:R-:W-:Y:S01]  /*3620*/  LEA.HI R50, R45, R45, RZ, 0x1b ;  /* 0x0000002d2d327211 */ /* 0x002fe200078fd8ff */
[----:B------:R-:W-:Y:S01]  /*3630*/  FMUL.FTZ R92, R92, R90 ;  /* 0x0000005a5c5c7220 */ /* 0x000fe20000410000 */
[----:B------:R-:W-:Y:S01]  /*3640*/  LEA R45, R44, R75, 0x2 ;  /* 0x0000004b2c2d7211 */ /* 0x000fe200078e10ff */
[----:B------:R-:W-:Y:S01]  /*3650*/  FFMA.FTZ R119, R78, -R119, R102 ;  /* 0x800000774e777223 */ /* 0x000fe20000010066 */
[----:B------:R-:W-:Y:S01]  /*3660*/  FMUL.FTZ R44, R16, R76 ;  /* 0x0000004c102c7220 */ /* 0x000fe20000410000 */
[----:B------:R-:W-:Y:S01]  /*3670*/  FFMA.FTZ R43, R61, R43, R46 ;  /* 0x0000002b3d2b7223 */ /* 0x000fe2000001002e */
[----:B---3--:R-:W-:Y:S01]  /*3680*/  FFMA.FTZ R48, R7, R92, R48 ;  /* 0x0000005c07307223 */ /* 0x008fe20000010030 */
[----:B------:R-:W-:Y:S01]  /*3690*/  FADD.FTZ R32, R47, R32 ;  /* 0x000000202f207221 */ /* 0x000fe20000010000 */
[----:B------:R-:W-:Y:S01]  /*36a0*/  FMUL.FTZ R46, R90, UR50 ;  /* 0x000000325a2e7c20 */ /* 0x000fe20008410000 */
[----:B------:R-:W-:Y:S01]  /*36b0*/  FFMA.FTZ R120, R82, -R120, R137 ;  /* 0x8000007852787223 */ /* 0x000fe20000010089 */
[----:B--2---:R-:W-:Y:S01]  /*36c0*/  FMUL.FTZ R49, R15, R77 ;  /* 0x0000004d0f317220 */ /* 0x004fe20000410000 */
[----:B------:R-:W-:Y:S01]  /*36d0*/  FFMA.FTZ R47, R119, R44, RZ ;  /* 0x0000002c772f7223 */ /* 0x000fe200000100ff */
[----:B------:R-:W-:Y:S01]  /*36e0*/  FMUL.FTZ R55, R129, R46 ;  /* 0x0000002e81377220 */ /* 0x000fe20000410000 */
[----:B------:R0:W-:Y:S01]  /*36f0*/  STL [R1+0x20], R48 ;  /* 0x0000203001007387 */ /* 0x0001e20000100800 */
[----:B------:R-:W-:Y:S01]  /*3700*/  FFMA.FTZ R121, R40, -R121, R138 ;  /* 0x8000007928797223 */ /* 0x000fe2000001008a */
[----:B------:R-:W-:Y:S01]  /*3710*/  FMUL.FTZ R52, R14, R80 ;  /* 0x000000500e347220 */ /* 0x000fe20000410000 */
[----:B------:R-:W-:Y:S01]  /*3720*/  FMUL.FTZ R46, R71, R44 ;  /* 0x0000002c472e7220 */ /* 0x000fe20000410000 */
[----:B------:R-:W-:Y:S01]  /*3730*/  FFMA.FTZ R44, R62, R92, R55 ;  /* 0x0000005c3e2c7223 */ /* 0x000fe20000010037 */
[----:B------:R-:W-:Y:S01]  /*3740*/  FFMA.FTZ R122, R84, -R122, R139 ;  /* 0x8000007a547a7223 */ /* 0x000fe2000001008b */
[----:B------:R-:W-:Y:S01]  /*3750*/  FMUL.FTZ R55, R13, R79 ;  /* 0x0000004f0d377220 */ /* 0x000fe20000410000 */
[----:B0-----:R-:W-:Y:S01]  /*3760*/  FFMA.FTZ R48, R120, R49, R47 ;  /* 0x0000003178307223 */ /* 0x001fe2000001002f */
[----:B------:R0:W-:Y:S03]  /*3770*/  STS [R45+0x2100], R46 ;  /* 0x0021002e2d007388 */ /* 0x0001e60000000800 */
[----:B------:R-:W-:Y:S01]  /*3780*/  FFMA.FTZ R47, R121, R52, R48 ;  /* 0x00000034792f7223 */ /* 0x000fe20000010030 */
[----:B------:R-:W-:Y:S01]  /*3790*/  FMUL.FTZ R92, R12, R81 ;  /* 0x000000510c5c7220 */ /* 0x000fe20000410000 */
[----:B------:R-:W-:-:S02]  /*37a0*/  FFMA.FTZ R123, R41, -R123, R140 ;  /* 0x8000007b297b7223 */ /* 0x000fc4000001008c */
[----:B0-----:R-:W-:-:S04]  /*37b0*/  FFMA.FTZ R46, R122, R55, R47 ;  /* 0x000000377a2e7223 */ /* 0x001fc8000001002f */
[----:B------:R-:W-:Y:S01]  /*37c0*/  FFMA.FTZ R47, R123, R92, R46 ;  /* 0x0000005c7b2f7223 */ /* 0x000fe2000001002e */
[----:B------:R-:W-:Y:S02]  /*37d0*/  FFMA.FTZ R46, R42, -R125, R142 ;  /* 0x8000007d2a2e7223 */ /* 0x000fe4000001008e */
[----:B------:R-:W2:Y:S01]  /*37e0*/  LDL.LU R125, [R1+0x24] ;  /* 0x00002400017d7983 */ /* 0x000ea20000300800 */
[----:B------:R-:W-:Y:S01]  /*37f0*/  LEA R50, R50, R75, 0x2 ;  /* 0x0000004b32327211 */ /* 0x000fe200078e10ff */
[----:B------:R-:W-:Y:S01]  /*3800*/  FMUL.FTZ R53, R70, R49 ;  /* 0x0000003146357220 */ /* 0x000fe20000410000 */
[----:B------:R-:W-:Y:S01]  /*3810*/  FFMA.FTZ R124, R86, -R124, R141 ;  /* 0x8000007c567c7223 */ /* 0x000fe2000001008d */
[----:B------:R-:W-:-:S03]  /*3820*/  FMUL.FTZ R49, R69, R52 ;  /* 0x0000003445317220 */ /* 0x000fc60000410000 */
[----:B------:R0:W-:Y:S01]  /*3830*/  STS [R50+0x2104], R53 ;  /* 0x0021043532007388 */ /* 0x0001e20000000800 */
[----:B------:R-:W-:Y:S01]  /*3840*/  FMUL.FTZ R52, R10, R85 ;  /* 0x000000550a347220 */ /* 0x000fe20000410000 */
[----:B------:R-:W-:Y:S01]  /*3850*/  FMUL.FTZ R91, R68, R55 ;  /* 0x00000037445b7220 */ /* 0x000fe20000410000 */
[----:B0-----:R-:W-:Y:S01]  /*3860*/  FMUL.FTZ R53, R11, R83 ;  /* 0x000000530b357220 */ /* 0x001fe20000410000 */
[----:B------:R0:W-:Y:S03]  /*3870*/  STS [R50+0x2108], R49 ;  /* 0x0021083132007388 */ /* 0x0001e60000000800 */
[----:B------:R-:W-:Y:S01]  /*3880*/  FFMA.FTZ R47, R124, R53, R47 ;  /* 0x000000357c2f7223 */ /* 0x000fe2000001002f */
[----:B------:R-:W-:Y:S01]  /*3890*/  FFMA.FTZ R118, R89, -R126, R143 ;  /* 0x8000007e59767223 */ /* 0x000fe2000001008f */
[----:B------:R-:W-:Y:S01]  /*38a0*/  FMUL.FTZ R55, R9, R88 ;  /* 0x0000005809377220 */ /* 0x000fe20000410000 */
[----:B------:R-:W-:Y:S01]  /*38b0*/  FADD.FTZ R28, R95, R28 ;  /* 0x0000001c5f1c7221 */ /* 0x000fe20000010000 */
[----:B------:R-:W-:Y:S01]  /*38c0*/  FMUL.FTZ R95, R67, R92 ;  /* 0x0000005c435f7220 */ /* 0x000fe20000410000 */
[----:B------:R1:W-:Y:S01]  /*38d0*/  STS [R50+0x210c], R91 ;  /* 0x00210c5b32007388 */ /* 0x0003e20000000800 */
[----:B0-----:R-:W-:Y:S01]  /*38e0*/  FFMA.FTZ R49, R46, R52, R47 ;  /* 0x000000342e317223 */ /* 0x001fe2000001002f */
[C---:B------:R-:W-:Y:S01]  /*38f0*/  FFMA.FTZ R92, R87.reuse, -R127, R144 ;  /* 0x8000007f575c7223 */ /* 0x040fe20000010090 */
[-C--:B------:R-:W-:Y:S01]  /*3900*/  FMUL.FTZ R47, R87, R109.reuse ;  /* 0x0000006d572f7220 */ /* 0x080fe20000410000 */
[----:B------:R-:W-:Y:S01]  /*3910*/  FMUL.FTZ R94, R8, R109 ;  /* 0x0000006d085e7220 */ /* 0x000fe20000410000 */
[----:B------:R-:W-:Y:S01]  /*3920*/  FFMA.FTZ R87, R118, R55, R49 ;  /* 0x0000003776577223 */ /* 0x000fe20000010031 */
[----:B-1----:R-:W-:-:S04]  /*3930*/  FMUL.FTZ R91, R109, UR50 ;  /* 0x000000326d5b7c20 */ /* 0x002fc80008410000 */
[C---:B------:R-:W-:Y:S01]  /*3940*/  FMUL.FTZ R48, R92.reuse, R91 ;  /* 0x0000005b5c307220 */ /* 0x040fe20000410000 */
[----:B------:R-:W-:Y:S01]  /*3950*/  FFMA.FTZ R92, R92, R94, R87 ;  /* 0x0000005e5c5c7223 */ /* 0x000fe20000010057 */
[----:B------:R-:W-:Y:S01]  /*3960*/  FMUL.FTZ R91, R7, R90 ;  /* 0x0000005a075b7220 */ /* 0x000fe20000410000 */
[----:B------:R-:W-:Y:S01]  /*3970*/  FMUL.FTZ R49, R65, R52 ;  /* 0x0000003441317220 */ /* 0x000fe20000410000 */
[----:B------:R-:W-:Y:S01]  /*3980*/  FMUL.FTZ R52, R6, R93 ;  /* 0x0000005d06347220 */ /* 0x000fe20000410000 */
[----:B------:R-:W-:Y:S01]  /*3990*/  FMUL.FTZ R53, R66, R53 ;  /* 0x0000003542357220 */ /* 0x000fe20000410000 */
[----:B------:R-:W-:Y:S01]  /*39a0*/  FFMA.FTZ R129, R129, R91, R92 ;  /* 0x0000005b81817223 */ /* 0x000fe2000001005c */
[----:B------:R-:W-:Y:S01]  /*39b0*/  FMUL.FTZ R93, R5, R96 ;  /* 0x00000060055d7220 */ /* 0x000fe20000410000 */
[----:B------:R0:W-:Y:S02]  /*39c0*/  STS [R50+0x2110], R95 ;  /* 0x0021105f32007388 */ /* 0x0001e40000000800 */
[----:B------:R-:W-:-:S02]  /*39d0*/  FFMA.FTZ R130, R130, R52, R129 ;  /* 0x0000003482827223 */ /* 0x000fc40000010081 */
[----:B------:R1:W-:Y:S01]  /*39e0*/  STS [R50+0x2114], R53 ;  /* 0x0021143532007388 */ /* 0x0003e20000000800 */
[----:B------:R-:W-:Y:S01]  /*39f0*/  FMUL.FTZ R101, R3, R101 ;  /* 0x0000006503657220 */ /* 0x000fe20000410000 */
[-C--:B0-----:R-:W-:Y:S01]  /*3a00*/  FMUL.FTZ R95, R60, R93.reuse ;  /* 0x0000005d3c5f7220 */ /* 0x081fe20000410000 */
[----:B------:R-:W-:Y:S01]  /*3a10*/  FFMA.FTZ R93, R131, R93, R130 ;  /* 0x0000005d835d7223 */ /* 0x000fe20000010082 */
[----:B-1----:R-:W-:Y:S01]  /*3a20*/  FMUL.FTZ R53, R61, R52 ;  /* 0x000000343d357220 */ /* 0x002fe20000410000 */
[----:B------:R-:W-:Y:S01]  /*3a30*/  FMUL.FTZ R52, R4, R99 ;  /* 0x0000006304347220 */ /* 0x000fe20000410000 */
[----:B------:R-:W-:Y:S01]  /*3a40*/  FMUL.FTZ R87, R63, R94 ;  /* 0x0000005e3f577220 */ /* 0x000fe20000410000 */
[----:B------:R0:W-:Y:S02]  /*3a50*/  STS [R50+0x2118], R49 ;  /* 0x0021183132007388 */ /* 0x0001e40000000800 */
[----:B------:R-:W-:Y:S01]  /*3a60*/  FFMA.FTZ R132, R132, R52, R93 ;  /* 0x0000003484847223 */ /* 0x000fe2000001005d */
[----:B------:R-:W-:Y:S01]  /*3a70*/  FMUL.FTZ R91, R62, R91 ;  /* 0x0000005b3e5b7220 */ /* 0x000fe20000410000 */
[----:B------:R1:W-:Y:S02]  /*3a80*/  STS [R50+0x2120], R87 ;  /* 0x0021205732007388 */ /* 0x0003e40000000800 */
[----:B------:R-:W-:Y:S01]  /*3a90*/  FFMA.FTZ R133, R133, R101, R132 ;  /* 0x0000006585857223 */ /* 0x000fe20000010084 */
[----:B0-----:R-:W-:Y:S01]  /*3aa0*/  FMUL.FTZ R49, R0, R54 ;  /* 0x0000003600317220 */ /* 0x001fe20000410000 */
[----:B------:R-:W-:-:S04]  /*3ab0*/  FMUL.FTZ R54, R2, R103 ;  /* 0x0000006702367220 */ /* 0x000fc80000410000 */
[-C--:B-1----:R-:W-:Y:S01]  /*3ac0*/  FMUL.FTZ R87, R57, R54.reuse ;  /* 0x0000003639577220 */ /* 0x082fe20000410000 */
[----:B------:R-:W-:Y:S01]  /*3ad0*/  FFMA.FTZ R54, R134, R54, R133 ;  /* 0x0000003686367223 */ /* 0x000fe20000010085 */
[----:B------:R0:W-:Y:S03]  /*3ae0*/  STS [R50+0x2124], R91 ;  /* 0x0021245b32007388 */ /* 0x0001e60000000800 */
[-C--:B------:R-:W-:Y:S01]  /*3af0*/  FFMA.FTZ R51, R51, R49.reuse, R54 ;  /* 0x0000003133337223 */ /* 0x080fe20000010036 */
[----:B0-----:R-:W-:Y:S01]  /*3b00*/  FMUL.FTZ R91, R56, R49 ;  /* 0x00000031385b7220 */ /* 0x001fe20000410000 */
[----:B----4-:R-:W-:Y:S02]  /*3b10*/  FMUL.FTZ R49, R151, R102 ;  /* 0x0000006697317220 */ /* 0x010fe40000410000 */
[----:B------:R-:W3:Y:S01]  /*3b20*/  LDL R151, [R1] ;  /* 0x0000000001977983 */ /* 0x000ee20000100800 */
[----:B------:R-:W-:Y:S01]  /*3b30*/  FMUL.FTZ R55, R64, R55 ;  /* 0x0000003740377220 */ /* 0x000fe20000410000 */
[----:B------:R-:W-:-:S04]  /*3b40*/  FMUL.FTZ R101, R58, R101 ;  /* 0x000000653a657220 */ /* 0x000fc80000410000 */
[----:B------:R0:W-:Y:S04]  /*3b50*/  STS [R50+0x211c], R55 ;  /* 0x00211c3732007388 */ /* 0x0001e80000000800 */
[----:B------:R1:W-:Y:S01]  /*3b60*/  STS [R50+0x2128], R53 ;  /* 0x0021283532007388 */ /* 0x0003e20000000800 */
[----:B0-----:R-:W-:-:S03]  /*3b70*/  FMUL.FTZ R55, R59, R52 ;  /* 0x000000343b377220 */ /* 0x001fc60000410000 */
[----:B------:R0:W-:Y:S04]  /*3b80*/  STS [R50+0x212c], R95 ;  /* 0x00212c5f32007388 */ /* 0x0001e80000000800 */
[----:B------:R4:W-:Y:S04]  /*3b90*/  STS [R50+0x2130], R55 ;  /* 0x0021303732007388 */ /* 0x0009e80000000800 */
[----:B------:R5:W-:Y:S04]  /*3ba0*/  STS [R50+0x2134], R101 ;  /* 0x0021346532007388 */ /* 0x000be80000000800 */
[----:B------:R-:W-:Y:S04]  /*3bb0*/  STS [R50+0x2138], R87 ;  /* 0x0021385732007388 */ /* 0x000fe80000000800 */
[----:B------:R2:W-:Y:S01]  /*3bc0*/  STS [R50+0x213c], R91 ;  /* 0x00213c5b32007388 */ /* 0x0005e20000000800 */
[----:B-1----:R-:W-:-:S02]  /*3bd0*/  IADD3 R53, PT, PT, R74, 0x80, RZ ;  /* 0x000000804a357810 */ /* 0x002fc40007ffe0ff */
[C---:B------:R-:W-:Y:S02]  /*3be0*/  IADD3 R93, PT, PT, R74.reuse, 0x100, RZ ;  /* 0x000001004a5d7810 */ /* 0x040fe40007ffe0ff */
[C---:B0-----:R-:W-:Y:S02]  /*3bf0*/  IADD3 R95, PT, PT, R74.reuse, 0x180, RZ ;  /* 0x000001804a5f7810 */ /* 0x041fe40007ffe0ff */
[C---:B------:R-:W-:Y:S02]  /*3c00*/  IADD3 R97, PT, PT, R74.reuse, 0x280, RZ ;  /* 0x000002804a617810 */ /* 0x040fe40007ffe0ff */
[C---:B----4-:R-:W-:Y:S02]  /*3c10*/  IADD3 R55, PT, PT, R74.reuse, 0x300, RZ ;  /* 0x000003004a377810 */ /* 0x050fe40007ffe0ff */
[C---:B------:R-:W-:Y:S02]  /*3c20*/  IADD3 R99, PT, PT, R74.reuse, 0x380, RZ ;  /* 0x000003804a637810 */ /* 0x040fe40007ffe0ff */
[----:B-----5:R-:W-:-:S02]  /*3c30*/  LOP3.LUT R101, R74, 0x400, RZ, 0xfc, !PT ;  /* 0x000004004a657812 */ /* 0x020fc400078efcff */
[C---:B------:R-:W-:Y:S02]  /*3c40*/  IADD3 R103, PT, PT, R74.reuse, 0x480, RZ ;  /* 0x000004804a677810 */ /* 0x040fe40007ffe0ff */
[C---:B--2---:R-:W-:Y:S02]  /*3c50*/  IADD3 R91, PT, PT, R74.reuse, 0x500, RZ ;  /* 0x000005004a5b7810 */ /* 0x044fe40007ffe0ff */
[C---:B------:R-:W-:Y:S02]  /*3c60*/  IADD3 R105, PT, PT, R74.reuse, 0x580, RZ ;  /* 0x000005804a697810 */ /* 0x040fe40007ffe0ff */
[C---:B------:R-:W-:Y:S02]  /*3c70*/  IADD3 R107, PT, PT, R74.reuse, 0x600, RZ ;  /* 0x000006004a6b7810 */ /* 0x040fe40007ffe0ff */
[C---:B------:R-:W-:Y:S02]  /*3c80*/  IADD3 R109, PT, PT, R74.reuse, 0x680, RZ ;  /* 0x000006804a6d7810 */ /* 0x040fe40007ffe0ff */
[----:B------:R-:W-:-:S02]  /*3c90*/  IADD3 R111, PT, PT, R74, 0x700, RZ ;  /* 0x000007004a6f7810 */ /* 0x000fc40007ffe0ff */
[C---:B------:R-:W-:Y:S02]  /*3ca0*/  IADD3 R113, PT, PT, R74.reuse, 0x780, RZ ;  /* 0x000007804a717810 */ /* 0x040fe40007ffe0ff */
[----:B------:R-:W-:Y:S01]  /*3cb0*/  IADD3 R87, PT, PT, R74, 0x200, RZ ;  /* 0x000002004a577810 */ /* 0x000fe20007ffe0ff */
[----:B------:R-:W-:Y:S01]  /*3cc0*/  FFMA.FTZ R125, R8, R47, R125 ;  /* 0x0000002f087d7223 */ /* 0x000fe2000001007d */
        /* <DEDUP_REMOVED lines=16> */
[----:B------:R0:W-:Y:S01]  /*3dd0*/  STL [R1+0x24], R125 ;  /* 0x0000247d01007387 */ /* 0x0001e20000100800 */
[-C--:B------:R-:W-:Y:S01]  /*3de0*/  LEA R117, R100, R75.reuse, 0x2 ;  /* 0x0000004b64757211 */ /* 0x080fe200078e10ff */
[----:B------:R-:W-:Y:S01]  /*3df0*/  BAR.SYNC.DEFER_BLOCKING 0x0 ;  /* 0x0000000000007b1d */ /* 0x000fe20000010000 */
[-C--:B------:R-:W-:Y:S01]  /*3e00*/  LEA R116, R116, R75.reuse, 0x2 ;  /* 0x0000004b74747211 */ /* 0x080fe200078e10ff */
[----:B------:R-:W-:Y:S01]  /*3e10*/  FADD.FTZ R27, R43, R27 ;  /* 0x0000001b2b1b7221 */ /* 0x000fe20000010000 */
[----:B------:R-:W-:-:S02]  /*3e20*/  LEA R115, R54, R75, 0x2 ;  /* 0x0000004b36737211 */ /* 0x000fc400078e10ff */
[----:B------:R-:W-:Y:S01]  /*3e30*/  LEA R114, R114, R75, 0x2 ;  /* 0x0000004b72727211 */ /* 0x000fe200078e10ff */
[----:B0-----:R-:W-:Y:S01]  /*3e40*/  FMUL.FTZ R125, R42, R85 ;  /* 0x000000552a7d7220 */ /* 0x001fe20000410000 */
[-C--:B------:R-:W-:Y:S01]  /*3e50*/  LEA R113, R90, R75.reuse, 0x2 ;  /* 0x0000004b5a717211 */ /* 0x080fe200078e10ff */
[----:B------:R-:W0:Y:S01]  /*3e60*/  S2UR UR26, SR_CTAID.X ;  /* 0x00000000001a79c3 */ /* 0x000e220000002500 */
[-C--:B------:R-:W-:Y:S02]  /*3e70*/  LEA R112, R112, R75.reuse, 0x2 ;  /* 0x0000004b70707211 */ /* 0x080fe400078e10ff */
[-C--:B------:R-:W-:Y:S02]  /*3e80*/  LEA R111, R92, R75.reuse, 0x2 ;  /* 0x0000004b5c6f7211 */ /* 0x080fe400078e10ff */
[-C--:B------:R-:W-:Y:S02]  /*3e90*/  LEA R110, R110, R75.reuse, 0x2 ;  /* 0x0000004b6e6e7211 */ /* 0x080fe400078e10ff */
[-C--:B------:R-:W-:Y:S01]  /*3ea0*/  LEA R109, R94, R75.reuse, 0x2 ;  /* 0x0000004b5e6d7211 */ /* 0x080fe200078e10ff */
[----:B------:R-:W0:Y:S01]  /*3eb0*/  LDC.64 R42, c[0x0][0x4b8] ;  /* 0x00012e00ff2a7b82 */ /* 0x000e220000000a00 */
[----:B------:R-:W-:-:S02]  /*3ec0*/  LEA R108, R108, R75, 0x2 ;  /* 0x0000004b6c6c7211 */ /* 0x000fc400078e10ff */
[-C--:B------:R-:W-:Y:S02]  /*3ed0*/  LEA R107, R96, R75.reuse, 0x2 ;  /* 0x0000004b606b7211 */ /* 0x080fe400078e10ff */
[-C--:B------:R-:W-:Y:S02]  /*3ee0*/  LEA R106, R106, R75.reuse, 0x2 ;  /* 0x0000004b6a6a7211 */ /* 0x080fe400078e10ff */
[-C--:B------:R-:W-:Y:S01]  /*3ef0*/  LEA R105, R98, R75.reuse, 0x2 ;  /* 0x0000004b62697211 */ /* 0x080fe200078e10ff */
[----:B------:R-:W1:Y:S01]  /*3f00*/  LDS R101, [R117+0x2100] ;  /* 0x0021000075657984 */ /* 0x000e620000000800 */
[-C--:B------:R-:W-:Y:S02]  /*3f10*/  LEA R104, R104, R75.reuse, 0x2 ;  /* 0x0000004b68687211 */ /* 0x080fe400078e10ff */
[-C--:B------:R-:W-:Y:S01]  /*3f20*/  LEA R103, R52, R75.reuse, 0x2 ;  /* 0x0000004b34677211 */ /* 0x080fe200078e10ff */
[----:B------:R-:W2:Y:S01]  /*3f30*/  LDS R100, [R116+0x2300] ;  /* 0x0023000074647984 */ /* 0x000ea20000000800 */
[----:B------:R-:W-:Y:S01]  /*3f40*/  LEA R102, R102, R75, 0x2 ;  /* 0x0000004b66667211 */ /* 0x000fe200078e10ff */
[----:B------:R-:W-:-:S02]  /*3f50*/  FADD.FTZ R26, R44, R26 ;  /* 0x0000001a2c1a7221 */ /* 0x000fc40000010000 */
        /* <DEDUP_REMOVED lines=12> */
[----:B------:R-:W1:Y:S04]  /*4020*/  LDS R53, [R104+0x3d00] ;  /* 0x003d000068357984 */ /* 0x000e680000000800 */
[----:B------:R-:W1:Y:S04]  /*4030*/  LDS R52, [R103+0x3f00] ;  /* 0x003f000067347984 */ /* 0x000e680000000800 */
[----:B------:R5:W-:Y:S01]  /*4040*/  STS [R45+0x4200], R49 ;  /* 0x004200312d007388 */ /* 0x000be20000000800 */
[----:B------:R-:W-:Y:S01]  /*4050*/  FMUL.FTZ R89, R89, R88 ;  /* 0x0000005859597220 */ /* 0x000fe20000410000 */
[----:B------:R-:W-:Y:S01]  /*4060*/  FMUL.FTZ R88, R88, UR50 ;  /* 0x0000003258587c20 */ /* 0x000fe20008410000 */
[----:B-----5:R-:W5:Y:S01]  /*4070*/  LDC.64 R44, c[0x0][0x4d8] ;  /* 0x00013600ff2c7b82 */ /* 0x020f620000000a00 */
[----:B------:R-:W-:-:S02]  /*4080*/  FMUL.FTZ R49, R161, R140 ;  /* 0x0000008ca1317220 */ /* 0x000fc40000410000 */
[----:B------:R-:W-:Y:S01]  /*4090*/  FMUL.FTZ R118, R118, R88 ;  /* 0x0000005876767220 */ /* 0x000fe20000410000 */
[----:B------:R-:W-:Y:S01]  /*40a0*/  FFMA.FTZ R88, R63, R47, R48 ;  /* 0x0000002f3f587223 */ /* 0x000fe20000010030 */
[----:B------:R-:W-:Y:S01]  /*40b0*/  FMUL.FTZ R47, R165, R138 ;  /* 0x0000008aa52f7220 */ /* 0x000fe20000410000 */
[----:B------:R-:W-:Y:S01]  /*40c0*/  FMUL.FTZ R85, R85, UR50 ;  /* 0x0000003255557c20 */ /* 0x000fe20008410000 */
[----:B------:R2:W-:Y:S01]  /*40d0*/  STS [R50+0x4210], R49 ;  /* 0x0042103132007388 */ /* 0x0005e20000000800 */
[----:B------:R-:W-:Y:S02]  /*40e0*/  MOV R48, R74 ;  /* 0x0000004a00307202 */ /* 0x000fe40000000f00 */
[----:B------:R-:W-:Y:S01]  /*40f0*/  FMUL.FTZ R85, R46, R85 ;  /* 0x000000552e557220 */ /* 0x000fe20000410000 */
[----:B------:R0:W-:Y:S01]  /*4100*/  STS [R50+0x4208], R47 ;  /* 0x0042082f32007388 */ /* 0x0001e20000000800 */
[----:B--2---:R-:W-:-:S03]  /*4110*/  MOV R49, RZ ;  /* 0x000000ff00317202 */ /* 0x004fc60000000f00 */
[----:B0-----:R-:W-:-:S04]  /*4120*/  IMAD.WIDE.U32 R46, R42, UR26, R48 ;  /* 0x0000001a2a2e7c25 */ /* 0x001fc8000f8e0030 */
[----:B------:R-:W-:Y:S01]  /*4130*/  FMUL.FTZ R127, R159, R142 ;  /* 0x0000008e9f7f7220 */ /* 0x000fe20000410000 */
[----:B------:R-:W-:Y:S02]  /*4140*/  IMAD R47, R43, UR26, R47 ;  /* 0x0000001a2b2f7c24 */ /* 0x000fe4000f8e022f */
[----:B-----5:R-:W-:Y:S01]  /*4150*/  IMAD.WIDE.U32 R48, R44, UR26, R48 ;  /* 0x0000001a2c307c25 */ /* 0x020fe2000f8e0030 */
[----:B------:R-:W0:Y:S01]  /*4160*/  LDC.64 R42, c[0x0][0x4d0] ;  /* 0x00013400ff2a7b82 */ /* 0x000e220000000a00 */
[----:B------:R-:W-:Y:S02]  /*4170*/  USHF.R.S32.HI UR27, URZ, 0x1f, UR9 ;  /* 0x0000001fff1b7899 */ /* 0x000fe40008011409 */
[----:B------:R-:W-:Y:S01]  /*4180*/  IMAD R49, R45, UR26, R49 ;  /* 0x0000001a2d317c24 */ /* 0x000fe2000f8e0231 */
[----:B------:R-:W-:Y:S01]  /*4190*/  MOV R45, UR36 ;  /* 0x00000024002d7c02 */ /* 0x000fe20008000f00 */
[----:B------:R2:W-:Y:S01]  /*41a0*/  STS [R50+0x4218], R127 ;  /* 0x0042187f32007388 */ /* 0x0005e20000000800 */
[----:B------:R-:W-:-:S02]  /*41b0*/  ULEA UR49, UR10, 0xfffff800, 0xb ;  /* 0xfffff8000a317891 */ /* 0x000fc4000f8e58ff */
[----:B------:R-:W-:Y:S01]  /*41c0*/  UIMAD UR26, UR27, UR36, URZ ;  /* 0x000000241b1a72a4 */ /* 0x000fe2000f8e02ff */
[----:B------:R-:W-:Y:S01]  /*41d0*/  IMAD.WIDE.U32 R46, R45, UR9, R46 ;  /* 0x000000092d2e7c25 */ /* 0x000fe2000f8e002e */
[----:B------:R-:W-:Y:S02]  /*41e0*/  UIMAD UR27, UR27, UR38, URZ ;  /* 0x000000261b1b72a4 */ /* 0x000fe4000f8e02ff */
[----:B--2---:R-:W-:Y:S01]  /*41f0*/  MOV R127, UR38 ;  /* 0x00000026007f7c02 */ /* 0x004fe20008000f00 */
[----:B------:R-:W-:Y:S01]  /*4200*/  UIMAD UR26, UR9, UR37, UR26 ;  /* 0x00000025091a72a4 */ /* 0x000fe2000f8e021a */
[----:B------:R-:W-:-:S03]  /*4210*/  IADD3 R44, P3, PT, R46, UR49, RZ ;  /* 0x000000312e2c7c10 */ /* 0x000fc6000ff7e0ff */
[----:B------:R-:W-:Y:S01]  /*4220*/  IMAD.WIDE.U32 R48, R127, UR9, R48 ;  /* 0x000000097f307c25 */ /* 0x000fe2000f8e0030 */
[----:B------:R-:W-:Y:S01]  /*4230*/  UIMAD UR27, UR9, UR39, UR27 ;  /* 0x00000027091b72a4 */ /* 0x000fe2000f8e021b */
[----:B------:R-:W-:Y:S02]  /*4240*/  LOP3.LUT R126, R74, UR49, RZ, 0xfc, !PT ;  /* 0x000000314a7e7c12 */ /* 0x000fe4000f8efcff */
[----:B------:R-:W-:Y:S02]  /*4250*/  IADD3 R46, P4, PT, R48, UR49, RZ ;  /* 0x00000031302e7c10 */ /* 0x000fe4000ff9e0ff */
[----:B------:R-:W-:Y:S02]  /*4260*/  IADD3.X R45, PT, PT, R47, UR26, RZ, P3, !PT ;  /* 0x0000001a2f2d7c10 */ /* 0x000fe40009ffe4ff */
[----:B------:R-:W-:Y:S01]  /*4270*/  IADD3 R126, PT, PT, -R126, UR48, RZ ;  /* 0x000000307e7e7c10 */ /* 0x000fe2000fffe1ff */
[----:B------:R-:W-:Y:S01]  /*4280*/  FMUL.FTZ R131, R38, R146 ;  /* 0x0000009226837220 */ /* 0x000fe20000410000 */
[----:B------:R-:W-:Y:S01]  /*4290*/  IADD3.X R47, PT, PT, R49, UR27, RZ, P4, !PT ;  /* 0x0000001b312f7c10 */ /* 0x000fe2000a7fe4ff */
[----:B------:R-:W-:Y:S01]  /*42a0*/  FMUL.FTZ R129, R136, R144 ;  /* 0x0000009088817220 */ /* 0x000fe20000410000 */
[----:B------:R-:W-:Y:S01]  /*42b0*/  MOV R49, UR40 ;  /* 0x0000002800317c02 */ /* 0x000fe20008000f00 */
[----:B0-----:R-:W-:Y:S01]  /*42c0*/  IMAD.WIDE.U32 R44, R42, UR8, R44 ;  /* 0x000000082a2c7c25 */ /* 0x001fe2000f8e002c */
[----:B------:R-:W-:Y:S01]  /*42d0*/  ISETP.GE.AND P6, PT, R126, 0x1, PT ;  /* 0x000000017e00780c */ /* 0x000fe20003fc6270 */
[----:B------:R0:W-:Y:S02]  /*42e0*/  STS [R50+0x4228], R131 ;  /* 0x0042288332007388 */ /* 0x0001e40000000800 */
[----:B------:R-:W-:-:S04]  /*42f0*/  IMAD.WIDE.U32 R46, R49, UR8, R46 ;  /* 0x00000008312e7c25 */ /* 0x000fc8000f8e002e */
[----:B------:R-:W-:Y:S01]  /*4300*/  FMUL.FTZ R139, R164, R139 ;  /* 0x0000008ba48b7220 */ /* 0x000fe20000410000 */
[----:B------:R2:W-:Y:S01]  /*4310*/  STS [R50+0x4220], R129 ;  /* 0x0042208132007388 */ /* 0x0005e20000000800 */
[----:B------:R-:W-:Y:S01]  /*4320*/  FMUL.FTZ R141, R160, R141 ;  /* 0x0000008da08d7220 */ /* 0x000fe20000410000 */
[----:B------:R-:W-:Y:S02]  /*4330*/  IMAD R49, R43, UR8, R45 ;  /* 0x000000082b317c24 */ /* 0x000fe4000f8e022d */
[----:B------:R-:W-:Y:S01]  /*4340*/  FMUL.FTZ R143, R158, R143 ;  /* 0x0000008f9e8f7220 */ /* 0x000fe20000410000 */
[----:B------:R-:W-:Y:S01]  /*4350*/  FMUL.FTZ R145, R39, R145 ;  /* 0x0000009127917220 */ /* 0x000fe20000410000 */
[----:B0-----:R-:W-:Y:S01]  /*4360*/  MOV R131, UR41 ;  /* 0x0000002900837c02 */ /* 0x001fe20008000f00 */
[----:B------:R-:W-:Y:S01]  /*4370*/  FMUL.FTZ R147, R37, R147 ;  /* 0x0000009325937220 */ /* 0x000fe20000410000 */
[----:B------:R-:W-:Y:S01]  /*4380*/  FMUL.FTZ R127, R36, R148 ;  /* 0x00000094247f7220 */ /* 0x000fe20000410000 */
[----:B------:R-:W-:Y:S01]  /*4390*/  FMUL.FTZ R149, R35, R149 ;  /* 0x0000009523957220 */ /* 0x000fe20000410000 */
[----:B--2---:R-:W-:Y:S01]  /*43a0*/  FMUL.FTZ R129, R34, R150 ;  /* 0x0000009622817220 */ /* 0x004fe20000410000 */
[----:B------:R-:W-:Y:S01]  /*43b0*/  FMUL.FTZ R45, R33, R152 ;  /* 0x00000098212d7220 */ /* 0x000fe20000410000 */
[----:B------:R-:W-:Y:S01]  /*43c0*/  IMAD R43, R131, UR8, R47 ;  /* 0x00000008832b7c24 */ /* 0x000fe2000f8e022f */
[----:B------:R-:W-:Y:S01]  /*43d0*/  LEA R42, P4, R46, UR44, 0x2 ;  /* 0x0000002c2e2a7c11 */ /* 0x000fe2000f8810ff */
[----:B------:R-:W-:Y:S01]  /*43e0*/  STS [R50+0x420c], R139 ;  /* 0x00420c8b32007388 */ /* 0x000fe20000000800 */
[----:B------:R-:W-:Y:S01]  /*43f0*/  LEA R48, P3, R44, UR42, 0x2 ;  /* 0x0000002a2c307c11 */ /* 0x000fe2000f8610ff */
[----:B------:R-:W-:Y:S02]  /*4400*/  BSSY.RECONVERGENT B0, `(.L_x_2874) ;  /* 0x000001c000007945 */ /* 0x000fe40003800200 */
[----:B------:R-:W-:Y:S01]  /*4410*/  STS [R50+0x4214], R141 ;  /* 0x0042148d32007388 */ /* 0x000fe20000000800 */
[----:B------:R-:W-:-:S03]  /*4420*/  LEA.HI.X R43, R46, UR45, R43, 0x2, P4 ;  /* 0x0000002d2e2b7c11 */ /* 0x000fc6000a0f142b */
[----:B------:R-:W-:Y:S01]  /*4430*/  STS [R50+0x421c], R143 ;  /* 0x00421c8f32007388 */ /* 0x000fe20000000800 */
[----:B------:R-:W-:-:S03]  /*4440*/  LEA.HI.X R49, R44, UR43, R49, 0x2, P3 ;  /* 0x0000002b2c317c11 */ /* 0x000fc600098f1431 */
[----:B------:R-:W-:Y:S01]  /*4450*/  STS [R50+0x4224], R145 ;  /* 0x0042249132007388 */ /* 0x000fe20000000800 */
[----:B------:R-:W-:-:S03]  /*4460*/  FMUL.FTZ R86, R86, R83 ;  /* 0x0000005356567220 */ /* 0x000fc60000410000 */
[----:B------:R-:W-:Y:S01]  /*4470*/  STS [R50+0x422c], R147 ;  /* 0x00422c9332007388 */ /* 0x000fe20000000800 */
[----:B---3--:R-:W-:-:S03]  /*4480*/  FMUL.FTZ R137, R151, R137 ;  /* 0x0000008997897220 */ /* 0x008fc60000410000 */
[----:B------:R-:W-:Y:S04]  /*4490*/  STS [R50+0x4230], R127 ;  /* 0x0042307f32007388 */ /* 0x000fe80000000800 */
[----:B------:R-:W-:Y:S04]  /*44a0*/  STS [R50+0x4204], R137 ;  /* 0x0042048932007388 */ /* 0x000fe80000000800 */
[----:B------:R-:W-:Y:S04]  /*44b0*/  STS [R50+0x4234], R149 ;  /* 0x0042349532007388 */ /* 0x000fe80000000800 */
[----:B------:R-:W-:Y:S04]  /*44c0*/  STS [R50+0x4238], R129 ;  /* 0x0042388132007388 */ /* 0x000fe80000000800 */
[----:B------:R0:W-:Y:S01]  /*44d0*/  STS [R50+0x423c], R45 ;  /* 0x00423c2d32007388 */ /* 0x0001e20000000800 */
[C---:B------:R-:W-:Y:S01]  /*44e0*/  ISETP.GE.AND P3, PT, R126.reuse, 0x81, PT ;  /* 0x000000817e00780c */ /* 0x040fe20003f66270 */
[----:B------:R-:W-:Y:S01]  /*44f0*/  FMUL.FTZ R83, R83, UR50 ;  /* 0x0000003253537c20 */ /* 0x000fe20008410000 */
[----:B------:R-:W-:Y:S01]  /*4500*/  BAR.SYNC.DEFER_BLOCKING 0x0 ;  /* 0x0000000000007b1d */ /* 0x000fe20000010000 */
[----:B------:R-:W-:Y:S01]  /*4510*/  ISETP.GE.AND P4, PT, R126, 0x101, PT ;  /* 0x000001017e00780c */ /* 0x000fe20003f86270 */
[----:B------:R-:W-:Y:S01]  /*4520*/  FMUL.FTZ R128, R81, UR50 ;  /* 0x0000003251807c20 */ /* 0x000fe20008410000 */
[----:B------:R-:W-:Y:S01]  /*4530*/  FMUL.FTZ R47, R79, UR50 ;  /* 0x000000324f2f7c20 */ /* 0x000fe20008410000 */
[----:B------:R-:W-:Y:S01]  /*4540*/  FMUL.FTZ R46, R80, UR50 ;  /* 0x00000032502e7c20 */ /* 0x000fe20008410000 */
[----:B------:R-:W-:Y:S01]  /*4550*/  FMUL.FTZ R44, R76, UR50 ;  /* 0x000000324c2c7c20 */ /* 0x000fe20008410000 */
[----:B0-----:R-:W-:Y:S01]  /*4560*/  FMUL.FTZ R45, R77, UR50 ;  /* 0x000000324d2d7c20 */ /* 0x001fe20008410000 */
[----:B------:R-:W-:Y:S01]  /*4570*/  ISETP.GE.AND P5, PT, R126, 0x181, PT ;  /* 0x000001817e00780c */ /* 0x000fe20003fa6270 */
[----:B-1--4-:R-:W-:-:S12]  /*4580*/  @!P6 BRA `(.L_x_2875) ;  /* 0x00000000000ce947 */ /* 0x012fd80003800000 */
[----:B------:R-:W0:Y:S04]  /*4590*/  LDS R117, [R117+0x4200] ;  /* 0x0042000075757984 */ /* 0x000e280000000800 */
[----:B------:R1:W-:Y:S04]  /*45a0*/  REDG.E.ADD.F32.FTZ.RN.STRONG.GPU desc[UR24][R48.64], R101 ;  /* 0x00000065300079a6 */ /* 0x0003e8000c12f318 */
[----:B0-----:R1:W-:Y:S02]  /*45b0*/  REDG.E.ADD.F32.FTZ.RN.STRONG.GPU desc[UR24][R42.64], R117 ;  /* 0x000000752a0079a6 */ /* 0x0013e4000c12f318 */
.L_x_2875:
[----:B------:R-:W-:Y:S05]  /*45c0*/  BSYNC.RECONVERGENT B0 ;  /* 0x0000000000007941 */ /* 0x000fea0003800200 */
.L_x_2874:
[----:B-1----:R0:W1:Y:S01]  /*45d0*/  LDS R101, [R116+0x4400] ;  /* 0x0044000074657984 */ /* 0x0020620000000800 */
[----:B------:R-:W-:Y:S04]  /*45e0*/  BSSY.RECONVERGENT B0, `(.L_x_2876) ;  /* 0x0000004000007945 */ /* 0x000fe80003800200 */
[----:B------:R-:W-:Y:S05]  /*45f0*/  @!P3 BRA `(.L_x_2877) ;  /* 0x000000000008b947 */ /* 0x000fea0003800000 */
[----:B------:R2:W-:Y:S04]  /*4600*/  REDG.E.ADD.F32.FTZ.RN.STRONG.GPU desc[UR24][R48.64+0x200], R100 ;  /* 0x00020064300079a6 */ /* 0x0005e8000c12f318 */
[----:B-1----:R2:W-:Y:S02]  /*4610*/  REDG.E.ADD.F32.FTZ.RN.STRONG.GPU desc[UR24][R42.64+0x200], R101 ;  /* 0x000200652a0079a6 */ /* 0x0025e4000c12f318 */
.L_x_2877:
[----:B------:R-:W-:Y:S05]  /*4620*/  BSYNC.RECONVERGENT B0 ;  /* 0x0000000000007941 */ /* 0x000fea0003800200 */
.L_x_2876:
[----:B------:R-:W3:Y:S01]  /*4630*/  LDS R115, [R115+0x4600] ;  /* 0x0046000073737984 */ /* 0x000ee20000000800 */
[----:B------:R-:W-:Y:S04]  /*4640*/  BSSY.RECONVERGENT B0, `(.L_x_2878) ;  /* 0x0000004000007945 */ /* 0x000fe80003800200 */
[----:B------:R-:W-:Y:S05]  /*4650*/  @!P4 BRA `(.L_x_2879) ;  /* 0x000000000008c947 */ /* 0x000fea0003800000 */
[----:B------:R4:W-:Y:S04]  /*4660*/  REDG.E.ADD.F32.FTZ.RN.STRONG.GPU desc[UR24][R48.64+0x400], R99 ;  /* 0x00040063300079a6 */ /* 0x0009e8000c12f318 */
[----:B---3--:R4:W-:Y:S02]  /*4670*/  REDG.E.ADD.F32.FTZ.RN.STRONG.GPU desc[UR24][R42.64+0x400], R115 ;  /* 0x000400732a0079a6 */ /* 0x0089e4000c12f318 */
.L_x_2879:
[----:B------:R-:W-:Y:S05]  /*4680*/  BSYNC.RECONVERGENT B0 ;  /* 0x0000000000007941 */ /* 0x000fea0003800200 */
.L_x_2878:
[----:B----4-:R4:W0:Y:S01]  /*4690*/  LDS R99, [R114+0x4800] ;  /* 0x0048000072637984 */ /* 0x0108220000000800 */
[----:B------:R-:W-:Y:S04]  /*46a0*/  BSSY.RECONVERGENT B0, `(.L_x_2880) ;  /* 0x0000004000007945 */ /* 0x000fe80003800200 */
[----:B------:R-:W-:Y:S05]  /*46b0*/  @!P5 BRA `(.L_x_2881) ;  /* 0x000000000008d947 */ /* 0x000fea0003800000 */
[----:B------:R1:W-:Y:S04]  /*46c0*/  REDG.E.ADD.F32.FTZ.RN.STRONG.GPU desc[UR24][R48.64+0x600], R98 ;  /* 0x00060062300079a6 */ /* 0x0003e8000c12f318 */
[----:B0-----:R0:W-:Y:S02]  /*46d0*/  REDG.E.ADD.F32.FTZ.RN.STRONG.GPU desc[UR24][R42.64+0x600], R99 ;  /* 0x000600632a0079a6 */ /* 0x0011e4000c12f318 */
.L_x_2881:
[----:B------:R-:W-:Y:S05]  /*46e0*/  BSYNC.RECONVERGENT B0 ;  /* 0x0000000000007941 */ /* 0x000fea0003800200 */
.L_x_2880:
[----:B0-----:R0:W0:Y:S01]  /*46f0*/  LDS R99, [R102+0x4a00] ;  /* 0x004a000066637984 */ /* 0x0010220000000800 */
[C---:B------:R-:W-:Y:S01]  /*4700*/  ISETP.GE.AND P6, PT, R126.reuse, 0x201, PT ;  /* 0x000002017e00780c */ /* 0x040fe20003fc6270 */
[----:B------:R-:W-:Y:S01]  /*4710*/  BSSY.RECONVERGENT B0, `(.L_x_2882) ;  /* 0x0000007000007945 */ /* 0x000fe20003800200 */
[C---:B------:R-:W-:Y:S02]  /*4720*/  ISETP.GE.AND P3, PT, R126.reuse, 0x281, PT ;  /* 0x000002817e00780c */ /* 0x040fe40003f66270 */
[C---:B------:R-:W-:Y:S02]  /*4730*/  ISETP.GE.AND P4, PT, R126.reuse, 0x301, PT ;  /* 0x000003017e00780c */ /* 0x040fe40003f86270 */
[----:B------:R-:W-:-:S07]  /*4740*/  ISETP.GE.AND P5, PT, R126, 0x381, PT ;  /* 0x000003817e00780c */ /* 0x000fce0003fa6270 */
[----:B------:R-:W-:Y:S06]  /*4750*/  @!P6 BRA `(.L_x_2883) ;  /* 0x000000000008e947 */ /* 0x000fec0003800000 */
[----:B------:R1:W-:Y:S04]  /*4760*/  REDG.E.ADD.F32.FTZ.RN.STRONG.GPU desc[UR24][R48.64+0x800], R97 ;  /* 0x00080061300079a6 */ /* 0x0003e8000c12f318 */
[----:B0-----:R0:W-:Y:S02]  /*4770*/  REDG.E.ADD.F32.FTZ.RN.STRONG.GPU desc[UR24][R42.64+0x800], R99 ;  /* 0x000800632a0079a6 */ /* 0x0011e4000c12f318 */
.L_x_2883:
[----:B------:R-:W-:Y:S05]  /*4780*/  BSYNC.RECONVERGENT B0 ;  /* 0x0000000000007941 */ /* 0x000fea0003800200 */
.L_x_2882:
[----:B------:R-:W0:Y:S01]  /*4790*/  LDS R113, [R113+0x4c00] ;  /* 0x004c000071717984 */ /* 0x000e220000000800 */
[----:B------:R-:W-:Y:S04]  /*47a0*/  BSSY.RECONVERGENT B0, `(.L_x_2884) ;  /* 0x0000004000007945 */ /* 0x000fe80003800200 */
[----:B------:R-:W-:Y:S05]  /*47b0*/  @!P3 BRA `(.L_x_2885) ;  /* 0x000000000008b947 */ /* 0x000fea0003800000 */
[----:B------:R1:W-:Y:S04]  /*47c0*/  REDG.E.ADD.F32.FTZ.RN.STRONG.GPU desc[UR24][R48.64+0xa00], R96 ;  /* 0x000a0060300079a6 */ /* 0x0003e8000c12f318 */
[----:B0-----:R0:W-:Y:S02]  /*47d0*/  REDG.E.ADD.F32.FTZ.RN.STRONG.GPU desc[UR24][R42.64+0xa00], R113 ;  /* 0x000a00712a0079a6 */ /* 0x0011e4000c12f318 */
.L_x_2885:
[----:B------:R-:W-:Y:S05]  /*47e0*/  BSYNC.RECONVERGENT B0 ;  /* 0x0000000000007941 */ /* 0x000fea0003800200 */
.L_x_2884:
[----:B-1----:R1:W0:Y:S01]  /*47f0*/  LDS R97, [R112+0x4e00] ;  /* 0x004e000070617984 */ /* 0x0022220000000800 */
[----:B------:R-:W-:Y:S04]  /*4800*/  BSSY.RECONVERGENT B0, `(.L_x_2886) ;  /* 0x0000004000007945 */ /* 0x000fe80003800200 */
[----:B------:R-:W-:Y:S05]  /*4810*/  @!P4 BRA `(.L_x_2887) ;  /* 0x000000000008c947 */ /* 0x000fea0003800000 */
[----:B------:R1:W-:Y:S04]  /*4820*/  REDG.E.ADD.F32.FTZ.RN.STRONG.GPU desc[UR24][R48.64+0xc00], R95 ;  /* 0x000c005f300079a6 */ /* 0x0003e8000c12f318 */
[----:B0-----:R1:W-:Y:S02]  /*4830*/  REDG.E.ADD.F32.FTZ.RN.STRONG.GPU desc[UR24][R42.64+0xc00], R97 ;  /* 0x000c00612a0079a6 */ /* 0x0013e4000c12f318 */
.L_x_2887:
[----:B------:R-:W-:Y:S05]  /*4840*/  BSYNC.RECONVERGENT B0 ;  /* 0x0000000000007941 */ /* 0x000fea0003800200 */
.L_x_2886:
[----:B------:R-:W0:Y:S01]  /*4850*/  LDS R111, [R111+0x5000] ;  /* 0x005000006f6f7984 */ /* 0x000e220000000800 */
[----:B------:R-:W-:Y:S04]  /*4860*/  BSSY.RECONVERGENT B0, `(.L_x_2888) ;  /* 0x0000004000007945 */ /* 0x000fe80003800200 */
[----:B------:R-:W-:Y:S05]  /*4870*/  @!P5 BRA `(.L_x_2889) ;  /* 0x000000000008d947 */ /* 0x000fea0003800000 */
[----:B------:R1:W-:Y:S04]  /*4880*/  REDG.E.ADD.F32.FTZ.RN.STRONG.GPU desc[UR24][R48.64+0xe00], R94 ;  /* 0x000e005e300079a6 */ /* 0x0003e8000c12f318 */
[----:B0-----:R1:W-:Y:S02]  /*4890*/  REDG.E.ADD.F32.FTZ.RN.STRONG.GPU desc[UR24][R42.64+0xe00], R111 ;  /* 0x000e006f2a0079a6 */ /* 0x0013e4000c12f318 */
.L_x_2889:
[----:B------:R-:W-:Y:S05]  /*48a0*/  BSYNC.RECONVERGENT B0 ;  /* 0x0000000000007941 */ /* 0x000fea0003800200 */
.L_x_2888:
[----:B-1----:R1:W0:Y:S01]  /*48b0*/  LDS R95, [R110+0x5200] ;  /* 0x005200006e5f7984 */ /* 0x0022220000000800 */
[C---:B------:R-:W-:Y:S01]  /*48c0*/  ISETP.GE.AND P6, PT, R126.reuse, 0x401, PT ;  /* 0x000004017e00780c */ /* 0x040fe20003fc6270 */
[----:B------:R-:W-:Y:S01]  /*48d0*/  BSSY.RECONVERGENT B0, `(.L_x_2890) ;  /* 0x0000007000007945 */ /* 0x000fe20003800200 */
[C---:B------:R-:W-:Y:S02]  /*48e0*/  ISETP.GE.AND P3, PT, R126.reuse, 0x481, PT ;  /* 0x000004817e00780c */ /* 0x040fe40003f66270 */
[C---:B------:R-:W-:Y:S02]  /*48f0*/  ISETP.GE.AND P4, PT, R126.reuse, 0x501, PT ;  /* 0x000005017e00780c */ /* 0x040fe40003f86270 */
[----:B------:R-:W-:-:S07]  /*4900*/  ISETP.GE.AND P5, PT, R126, 0x581, PT ;  /* 0x000005817e00780c */ /* 0x000fce0003fa6270 */
[----:B-1----:R-:W-:Y:S06]  /*4910*/  @!P6 BRA `(.L_x_2891) ;  /* 0x000000000008e947 */ /* 0x002fec0003800000 */
[----:B------:R1:W-:Y:S04]  /*4920*/  REDG.E.ADD.F32.FTZ.RN.STRONG.GPU desc[UR24][R48.64+0x1000], R93 ;  /* 0x0010005d300079a6 */ /* 0x0003e8000c12f318 */
[----:B0-----:R1:W-:Y:S02]  /*4930*/  REDG.E.ADD.F32.FTZ.RN.STRONG.GPU desc[UR24][R42.64+0x1000], R95 ;  /* 0x0010005f2a0079a6 */ /* 0x0013e4000c12f318 */
.L_x_2891:
[----:B------:R-:W-:Y:S05]  /*4940*/  BSYNC.RECONVERGENT B0 ;  /* 0x0000000000007941 */ /* 0x000fea0003800200 */
.L_x_2890:
[----:B------:R-:W0:Y:S01]  /*4950*/  LDS R109, [R109+0x5400] ;  /* 0x005400006d6d7984 */ /* 0x000e220000000800 */
[----:B------:R-:W-:Y:S04]  /*4960*/  BSSY.RECONVERGENT B0, `(.L_x_2892) ;  /* 0x0000004000007945 */ /* 0x000fe80003800200 */
[----:B------:R-:W-:Y:S05]  /*4970*/  @!P3 BRA `(.L_x_2893) ;  /* 0x000000000008b947 */ /* 0x000fea0003800000 */
[----:B------:R1:W-:Y:S04]  /*4980*/  REDG.E.ADD.F32.FTZ.RN.STRONG.GPU desc[UR24][R48.64+0x1200], R92 ;  /* 0x0012005c300079a6 */ /* 0x0003e8000c12f318 */
[----:B0-----:R1:W-:Y:S02]  /*4990*/  REDG.E.ADD.F32.FTZ.RN.STRONG.GPU desc[UR24][R42.64+0x1200], R109 ;  /* 0x0012006d2a0079a6 */ /* 0x0013e4000c12f318 */
.L_x_2893:
[----:B------:R-:W-:Y:S05]  /*49a0*/  BSYNC.RECONVERGENT B0 ;  /* 0x0000000000007941 */ /* 0x000fea0003800200 */
.L_x_2892:
[----:B-1----:R1:W0:Y:S01]  /*49b0*/  LDS R93, [R108+0x5600] ;  /* 0x005600006c5d7984 */ /* 0x0022220000000800 */
[----:B------:R-:W-:Y:S04]  /*49c0*/  BSSY.RECONVERGENT B0, `(.L_x_2894) ;  /* 0x0000004000007945 */ /* 0x000fe80003800200 */
[----:B------:R-:W-:Y:S05]  /*49d0*/  @!P4 BRA `(.L_x_2895) ;  /* 0x000000000008c947 */ /* 0x000fea0003800000 */
[----:B------:R1:W-:Y:S04]  /*49e0*/  REDG.E.ADD.F32.FTZ.RN.STRONG.GPU desc[UR24][R48.64+0x1400], R91 ;  /* 0x0014005b300079a6 */ /* 0x0003e8000c12f318 */
[----:B0-----:R1:W-:Y:S02]  /*49f0*/  REDG.E.ADD.F32.FTZ.RN.STRONG.GPU desc[UR24][R42.64+0x1400], R93 ;  /* 0x0014005d2a0079a6 */ /* 0x0013e4000c12f318 */
.L_x_2895:
[----:B------:R-:W-:Y:S05]  /*4a00*/  BSYNC.RECONVERGENT B0 ;  /* 0x0000000000007941 */ /* 0x000fea0003800200 */
.L_x_2894:
[----:B------:R-:W0:Y:S01]  /*4a10*/  LDS R107, [R107+0x5800] ;  /* 0x005800006b6b7984 */ /* 0x000e220000000800 */
[----:B------:R-:W-:Y:S04]  /*4a20*/  BSSY.RECONVERGENT B0, `(.L_x_2896) ;  /* 0x0000004000007945 */ /* 0x000fe80003800200 */
[----:B------:R-:W-:Y:S05]  /*4a30*/  @!P5 BRA `(.L_x_2897) ;  /* 0x000000000008d947 */ /* 0x000fea0003800000 */
[----:B------:R1:W-:Y:S04]  /*4a40*/  REDG.E.ADD.F32.FTZ.RN.STRONG.GPU desc[UR24][R48.64+0x1600], R90 ;  /* 0x0016005a300079a6 */ /* 0x0003e8000c12f318 */
[----:B0-----:R1:W-:Y:S02]  /*4a50*/  REDG.E.ADD.F32.FTZ.RN.STRONG.GPU desc[UR24][R42.64+0x1600], R107 ;  /* 0x0016006b2a0079a6 */ /* 0x0013e4000c12f318 */
.L_x_2897:
[----:B------:R-:W-:Y:S05]  /*4a60*/  BSYNC.RECONVERGENT B0 ;  /* 0x0000000000007941 */ /* 0x000fea0003800200 */
.L_x_2896:
        /* <DEDUP_REMOVED lines=9> */
.L_x_2899:
[----:B------:R-:W-:Y:S05]  /*4b00*/  BSYNC.RECONVERGENT B0 ;  /* 0x0000000000007941 */ /* 0x000fea0003800200 */
.L_x_2898:
[----:B------:R-:W0:Y:S01]  /*4b10*/  LDS R105, [R105+0x5c00] ;  /* 0x005c000069697984 */ /* 0x000e220000000800 */
[----:B------:R-:W-:Y:S04]  /*4b20*/  BSSY.RECONVERGENT B0, `(.L_x_2900) ;  /* 0x0000004000007945 */ /* 0x000fe80003800200 */
[----:B------:R-:W-:Y:S05]  /*4b30*/  @!P3 BRA `(.L_x_2901) ;  /* 0x000000000008b947 */ /* 0x000fea0003800000 */
[----:B------:R1:W-:Y:S04]  /*4b40*/  REDG.E.ADD.F32.FTZ.RN.STRONG.GPU desc[UR24][R48.64+0x1a00], R54 ;  /* 0x001a0036300079a6 */ /* 0x0003e8000c12f318 */
[----:B0-----:R1:W-:Y:S02]  /*4b50*/  REDG.E.ADD.F32.FTZ.RN.STRONG.GPU desc[UR24][R42.64+0x1a00], R105 ;  /* 0x001a00692a0079a6 */ /* 0x0013e4000c12f318 */
.L_x_2901:
[----:B------:R-:W-:Y:S05]  /*4b60*/  BSYNC.RECONVERGENT B0 ;  /* 0x0000000000007941 */ /* 0x000fea0003800200 */
.L_x_2900:
[----:B-1----:R1:W0:Y:S01]  /*4b70*/  LDS R55, [R104+0x5e00] ;  /* 0x005e000068377984 */ /* 0x0022220000000800 */
[----:B------:R-:W-:Y:S04]  /*4b80*/  BSSY.RECONVERGENT B0, `(.L_x_2902) ;  /* 0x0000004000007945 */ /* 0x000fe80003800200 */
[----:B------:R-:W-:Y:S05]  /*4b90*/  @!P4 BRA `(.L_x_2903) ;  /* 0x000000000008c947 */ /* 0x000fea0003800000 */
[----:B------:R1:W-:Y:S04]  /*4ba0*/  REDG.E.ADD.F32.FTZ.RN.STRONG.GPU desc[UR24][R48.64+0x1c00], R53 ;  /* 0x001c0035300079a6 */ /* 0x0003e8000c12f318 */
[----:B0-----:R1:W-:Y:S02]  /*4bb0*/  REDG.E.ADD.F32.FTZ.RN.STRONG.GPU desc[UR24][R42.64+0x1c00], R55 ;  /* 0x001c00372a0079a6 */ /* 0x0013e4000c12f318 */
.L_x_2903:
[----:B------:R-:W-:Y:S05]  /*4bc0*/  BSYNC.RECONVERGENT B0 ;  /* 0x0000000000007941 */ /* 0x000fea0003800200 */
.L_x_2902:
[----:B------:R-:W0:Y:S01]  /*4bd0*/  LDS R103, [R103+0x6000] ;  /* 0x0060000067677984 */ /* 0x000e220000000800 */
[----:B------:R-:W-:Y:S04]  /*4be0*/  BSSY.RECONVERGENT B0, `(.L_x_2904) ;  /* 0x0000004000007945 */ /* 0x000fe80003800200 */
[----:B------:R-:W-:Y:S05]  /*4bf0*/  @!P5 BRA `(.L_x_2905) ;  /* 0x000000000008d947 */ /* 0x000fea0003800000 */
[----:B------:R1:W-:Y:S04]  /*4c00*/  REDG.E.ADD.F32.FTZ.RN.STRONG.GPU desc[UR24][R48.64+0x1e00], R52 ;  /* 0x001e0034300079a6 */ /* 0x0003e8000c12f318 */
[----:B0-----:R1:W-:Y:S02]  /*4c10*/  REDG.E.ADD.F32.FTZ.RN.STRONG.GPU desc[UR24][R42.64+0x1e00], R103 ;  /* 0x001e00672a0079a6 */ /* 0x0013e4000c12f318 */
.L_x_2905:
[----:B------:R-:W-:Y:S05]  /*4c20*/  BSYNC.RECONVERGENT B0 ;  /* 0x0000000000007941 */ /* 0x000fea0003800200 */
.L_x_2904:
[----:B-1----:R-:W5:Y:S04]  /*4c30*/  LDL.LU R52, [R1+0x28] ;  /* 0x0000280001347983 */ /* 0x002f680000300800 */
[----:B0-2---:R-:W0:Y:S04]  /*4c40*/  SHFL.DOWN P3, R42, R51, 0x1, 0x1f ;  /* 0x08201f00332a7f89 */ /* 0x005e280000060000 */
[----:B------:R-:W2:Y:S04]  /*4c50*/  LDL.LU R90, [R1+0x2c] ;  /* 0x00002c00015a7983 */ /* 0x000ea80000300800 */
[----:B------:R-:W3:Y:S04]  /*4c60*/  LDL.LU R55, [R1+0x30] ;  /* 0x0000300001377983 */ /* 0x000ee80000300800 */
[----:B------:R-:W4:Y:S04]  /*4c70*/  LDL.LU R54, [R1+0x34] ;  /* 0x0000340001367983 */ /* 0x000f280000300800 */
[----:B------:R-:W4:Y:S01]  /*4c80*/  LDL.LU R53, [R1+0x38] ;  /* 0x0000380001357983 */ /* 0x000f220000300800 */
[----:B------:R-:W1:Y:S01]  /*4c90*/  S2R R91, SR_LANEID ;  /* 0x00000000005b7919 */ /* 0x000e620000000000 */
[----:B0-----:R-:W-:-:S05]  /*4ca0*/  @P3 FADD R42, R51, R42 ;  /* 0x0000002a332a3221 */ /* 0x001fca0000000000 */
[----:B------:R-:W0:Y:S01]  /*4cb0*/  SHFL.DOWN P3, R43, R42, 0x2, 0x1f ;  /* 0x08401f002a2b7f89 */ /* 0x000e220000060000 */
[----:B------:R-:W-:Y:S01]  /*4cc0*/  FMUL.FTZ R41, R41, R81 ;  /* 0x0000005129297220 */ /* 0x000fe20000410000 */
[----:B------:R-:W-:Y:S01]  /*4cd0*/  FMUL.FTZ R79, R84, R79 ;  /* 0x0000004f544f7220 */ /* 0x000fe20000410000 */
[----:B------:R-:W-:Y:S01]  /*4ce0*/  FMUL.FTZ R40, R40, R80 ;  /* 0x0000005028287220 */ /* 0x000fe20000410000 */
[----:B------:R-:W-:Y:S01]  /*4cf0*/  FMUL.FTZ R77, R82, R77 ;  /* 0x0000004d524d7220 */ /* 0x000fe20000410000 */
[----:B------:R-:W-:Y:S01]  /*4d00*/  FMUL.FTZ R76, R78, R76 ;  /* 0x0000004c4e4c7220 */ /* 0x000fe20000410000 */
[----:B-1----:R-:W-:Y:S01]  /*4d10*/  ISETP.NE.AND P4, PT, R91, RZ, PT ;  /* 0x000000ff5b00720c */ /* 0x002fe20003f85270 */
[----:B0-----:R-:W-:-:S05]  /*4d20*/  @P3 FADD R43, R42, R43 ;  /* 0x0000002b2a2b3221 */ /* 0x001fca0000000000 */
[----:B------:R-:W0:Y:S02]  /*4d30*/  SHFL.DOWN P3, R48, R43, 0x4, 0x1f ;  /* 0x08801f002b307f89 */ /* 0x000e240000060000 */
[----:B0-----:R-:W-:-:S05]  /*4d40*/  @P3 FADD R48, R43, R48 ;  /* 0x000000302b303221 */ /* 0x001fca0000000000 */
[----:B------:R-:W0:Y:S02]  /*4d50*/  SHFL.DOWN P3, R49, R48, 0x8, 0x1f ;  /* 0x09001f0030317f89 */ /* 0x000e240000060000 */
[----:B0-----:R-:W-:-:S05]  /*4d60*/  @P3 FADD R49, R48, R49 ;  /* 0x0000003130313221 */ /* 0x001fca0000000000 */
[----:B------:R-:W0:Y:S01]  /*4d70*/  SHFL.DOWN P3, R50, R49, 0x10, 0x1f ;  /* 0x0a001f0031327f89 */ /* 0x000e220000060000 */
[----:B-----5:R-:W-:-:S05]  /*4d80*/  FFMA.FTZ R52, R9, R89, R52 ;  /* 0x0000005909347223 */ /* 0x020fca0000010034 */
[----:B------:R1:W-:Y:S04]  /*4d90*/  STL [R1+0x28], R52 ;  /* 0x0000283401007387 */ /* 0x0003e80000100800 */
[----:B-1----:R-:W5:Y:S01]  /*4da0*/  LDL.LU R52, [R1+0x3c] ;  /* 0x00003c0001347983 */ /* 0x002f620000300800 */
[----:B--2---:R-:W-:Y:S01]  /*4db0*/  FFMA.FTZ R90, R10, R125, R90 ;  /* 0x0000007d0a5a7223 */ /* 0x004fe2000001005a */
[----:B---3--:R-:W-:Y:S01]  /*4dc0*/  FFMA.FTZ R55, R11, R86, R55 ;  /* 0x000000560b377223 */ /* 0x008fe20000010037 */
[----:B----4-:R-:W-:Y:S01]  /*4dd0*/  FFMA.FTZ R54, R12, R41, R54 ;  /* 0x000000290c367223 */ /* 0x010fe20000010036 */
[----:B------:R-:W2:Y:S01]  /*4de0*/  LDL.LU R51, [R1+0x40] ;  /* 0x0000400001337983 */ /* 0x000ea20000300800 */
[----:B------:R-:W-:Y:S01]  /*4df0*/  FFMA.FTZ R53, R13, R79, R53 ;  /* 0x0000004f0d357223 */ /* 0x000fe20000010035 */
[----:B------:R-:W-:Y:S01]  /*4e00*/  FFMA.FTZ R42, R65, R125, R85 ;  /* 0x0000007d412a7223 */ /* 0x000fe20000010055 */
[----:B------:R-:W-:Y:S01]  /*4e10*/  @!P4 SHF.R.U32.HI R43, RZ, 0x3, R74 ;  /* 0x00000003ff2bc819 */ /* 0x000fe2000001164a */
[----:B------:R-:W3:Y:S01]  /*4e20*/  LDL.LU R48, [R1+0x44] ;  /* 0x0000440001307983 */ /* 0x000ee20000300800 */
[----:B0-----:R-:W-:Y:S01]  /*4e30*/  @P3 FADD R50, R49, R50 ;  /* 0x0000003231323221 */ /* 0x001fe20000000000 */
[----:B------:R-:W-:Y:S01]  /*4e40*/  FMUL.FTZ R83, R124, R83 ;  /* 0x000000537c537220 */ /* 0x000fe20000410000 */
[----:B------:R-:W-:Y:S01]  /*4e50*/  FMUL.FTZ R128, R123, R128 ;  /* 0x000000807b807220 */ /* 0x000fe20000410000 */
[----:B------:R0:W-:Y:S01]  /*4e60*/  STL [R1+0x2c], R90 ;  /* 0x00002c5a01007387 */ /* 0x0001e20000100800 */
[----:B------:R-:W-:Y:S01]  /*4e70*/  FMUL.FTZ R47, R122, R47 ;  /* 0x0000002f7a2f7220 */ /* 0x000fe20000410000 */
[----:B------:R-:W-:Y:S01]  /*4e80*/  FMUL.FTZ R46, R121, R46 ;  /* 0x0000002e792e7220 */ /* 0x000fe20000410000 */
[----:B------:R-:W-:Y:S01]  /*4e90*/  FMUL.FTZ R45, R120, R45 ;  /* 0x0000002d782d7220 */ /* 0x000fe20000410000 */
[----:B------:R0:W-:Y:S01]  /*4ea0*/  STL [R1+0x30], R55 ;  /* 0x0000303701007387 */ /* 0x0001e20000100800 */
[----:B------:R-:W-:Y:S01]  /*4eb0*/  FMUL.FTZ R44, R119, R44 ;  /* 0x0000002c772c7220 */ /* 0x000fe20000410000 */
[----:B------:R-:W-:Y:S01]  /*4ec0*/  FFMA.FTZ R89, R64, R89, R118 ;  /* 0x0000005940597223 */ /* 0x000fe20000010076 */
[----:B------:R-:W-:Y:S01]  /*4ed0*/  FADD.FTZ R25, R88, R25 ;  /* 0x0000001958197221 */ /* 0x000fe20000010000 */
[----:B------:R0:W-:Y:S04]  /*4ee0*/  STL [R1+0x34], R54 ;  /* 0x0000343601007387 */ /* 0x0001e80000100800 */
[----:B------:R0:W-:Y:S01]  /*4ef0*/  STL [R1+0x38], R53 ;  /* 0x0000383501007387 */ /* 0x0001e20000100800 */
[----:B------:R-:W-:Y:S01]  /*4f00*/  FADD.FTZ R23, R42, R23 ;  /* 0x000000172a177221 */ /* 0x000fe20000010000 */
[----:B------:R-:W-:-:S04]  /*4f10*/  @!P4 LOP3.LUT R42, R43, 0x7c, RZ, 0xc0, !PT ;  /* 0x0000007c2b2ac812 */ /* 0x000fc800078ec0ff */
[----:B------:R-:W-:Y:S01]  /*4f20*/  @!P4 IADD3 R43, PT, PT, R75, R42, RZ ;  /* 0x0000002a4b2bc210 */ /* 0x000fe20007ffe0ff */
[----:B------:R-:W-:Y:S01]  /*4f30*/  FFMA.FTZ R83, R66, R86, R83 ;  /* 0x0000005642537223 */ /* 0x000fe20000010053 */
[----:B------:R-:W-:Y:S01]  /*4f40*/  FFMA.FTZ R128, R67, R41, R128 ;  /* 0x0000002943807223 */ /* 0x000fe20000010080 */
[----:B------:R-:W-:Y:S01]  /*4f50*/  FFMA.FTZ R47, R68, R79, R47 ;  /* 0x0000004f442f7223 */ /* 0x000fe2000001002f */
[----:B------:R-:W-:Y:S01]  /*4f60*/  FFMA.FTZ R46, R69, R40, R46 ;  /* 0x00000028452e7223 */ /* 0x000fe2000001002e */
[----:B------:R0:W-:Y:S01]  /*4f70*/  @!P4 STS [R43+0x6304], R50 ;  /* 0x006304322b00c388 */ /* 0x0001e20000000800 */
[-C--:B------:R-:W-:Y:S01]  /*4f80*/  FFMA.FTZ R45, R70, R77.reuse, R45 ;  /* 0x0000004d462d7223 */ /* 0x080fe2000001002d */
        /* <DEDUP_REMOVED lines=9> */
[----:B------:R-:W-:Y:S01]  /*5020*/  BAR.SYNC.DEFER_BLOCKING 0x0 ;  /* 0x0000000000007b1d */ /* 0x000fe20000010000 */
[----:B-----5:R-:W-:Y:S01]  /*5030*/  FFMA.FTZ R52, R14, R40, R52 ;  /* 0x000000280e347223 */ /* 0x020fe20000010034 */
[----:B--2---:R-:W-:-:S04]  /*5040*/  FFMA.FTZ R51, R15, R77, R51 ;  /* 0x0000004d0f337223 */ /* 0x004fc80000010033 */
[----:B------:R0:W-:Y:S01]  /*5050*/  STL [R1+0x3c], R52 ;  /* 0x00003c3401007387 */ /* 0x0001e20000100800 */
[----:B---3--:R-:W-:-:S03]  /*5060*/  FFMA.FTZ R48, R16, R76, R48 ;  /* 0x0000004c10307223 */ /* 0x008fc60000010030 */
[----:B------:R0:W-:Y:S04]  /*5070*/  STL [R1+0x40], R51 ;  /* 0x0000403301007387 */ /* 0x0001e80000100800 */
[----:B------:R0:W-:Y:S01]  /*5080*/  STL [R1+0x44], R48 ;  /* 0x0000443001007387 */ /* 0x0001e20000100800 */
[----:B------:R-:W-:Y:S05]  /*5090*/  @P2 BRA `(.L_x_2907) ;  /* 0x0000000000302947 */ /* 0x000fea0003800000 */
[----:B------:R-:W-:Y:S01]  /*50a0*/  UISETP.NE.AND UP0, UPT, UR10, UR46, UPT ;  /* 0x0000002e0a00728c */ /* 0x000fe2000bf05270 */
[----:B------:R-:W1:Y:S01]  /*50b0*/  LDS.64 R40, [R75+0x6308] ;  /* 0x006308004b287984 */ /* 0x000e620000000a00 */
[----:B------:R-:W-:-:S03]  /*50c0*/  MOV R42, UR8 ;  /* 0x00000008002a7c02 */ /* 0x000fc60008000f00 */
[----:B0-----:R-:W0:Y:S01]  /*50d0*/  LDS R43, [R75+0x6310] ;  /* 0x006310004b2b7984 */ /* 0x001e220000000800 */
[----:B------:R-:W-:Y:S02]  /*50e0*/  PLOP3.LUT P2, PT, PT, PT, UP0, 0x80, 0x8 ;  /* 0x000000000008781c */ /* 0x000fe40003f4f008 */
[----:B------:R-:W-:-:S11]  /*50f0*/  LEA R45, R42, R75, 0x2 ;  /* 0x0000004b2a2d7211 */ /* 0x000fd600078e10ff */
[----:B------:R-:W2:Y:S01]  /*5100*/  @P2 LDS R47, [R45+0x7f50] ;  /* 0x007f50002d2f2984 */ /* 0x000ea20000000800 */
[----:B-1----:R-:W-:-:S04]  /*5110*/  FADD.FTZ R40, R50, R40 ;  /* 0x0000002832287221 */ /* 0x002fc80000010000 */
[----:B------:R-:W-:-:S04]  /*5120*/  FADD.FTZ R40, R41, R40 ;  /* 0x0000002829287221 */ /* 0x000fc80000010000 */
[----:B0-----:R-:W-:-:S04]  /*5130*/  FADD.FTZ R40, R40, R43 ;  /* 0x0000002b28287221 */ /* 0x001fc80000010000 */
[----:B--2---:R-:W-:-:S05]  /*5140*/  @P2 FADD.FTZ R40, R40, R47 ;  /* 0x0000002f28282221 */ /* 0x004fca0000010000 */
[----:B------:R1:W-:Y:S02]  /*5150*/  STS [R45+0x7f50], R40 ;  /* 0x007f50282d007388 */ /* 0x0003e40000000800 */
.L_x_2907:
[----:B------:R-:W-:Y:S05]  /*5160*/  BSYNC.RECONVERGENT B0 ;  /* 0x0000000000007941 */ /* 0x000fea0003800200 */
.L_x_2906:
[----:B------:R-:W-:-:S04]  /*5170*/  UIADD3 UR8, UPT, UPT, UR8, 0x1, URZ ;  /* 0x0000000108087890 */ /* 0x000fc8000fffe0ff */
[----:B------:R-:W-:-:S09]  /*5180*/  UISETP.GE.AND UP0, UPT, UR8, UR47, UPT ;  /* 0x0000002f0800728c */ /* 0x000fd2000bf06270 */
[----:B------:R-:W-:Y:S05]  /*5190*/  BRA.U !UP0, `(.L_x_2908) ;  /* 0xffffffc5081c7547 */ /* 0x000fea000b83ffff */
.L_x_2863:
        /* <DEDUP_REMOVED lines=8> */
[----:B------:R-:W3:Y:S01]  /*5220*/  LDL.LU R50, [R1+0x3c] ;  /* 0x00003c0001327983 */ /* 0x000ee20000300800 */
[----:B------:R-:W5:Y:S03]  /*5230*/  LDCU.64 UR32, c[0x0][0x550] ;  /* 0x0000aa00ff2077ac */ /* 0x000f660008000a00 */
[----:B------:R-:W3:Y:S04]  /*5240*/  LDL.LU R49, [R1+0x40] ;  /* 0x0000400001317983 */ /* 0x000ee80000300800 */
        /* <DEDUP_REMOVED lines=12> */
[----:B------:R-:W1:Y:S01]  /*5310*/  S2R R0, SR_TID.X ;  /* 0x0000000000007919 */ /* 0x000e620000002100 */
        /* <DEDUP_REMOVED lines=9> */
[----:B-----5:R-:W-:-:S04]  /*53b0*/  ULEA UR23, UP0, UR22, UR32, 0x1 ;  /* 0x0000002016177291 */ /* 0x020fc8000f8008ff */
[----:B------:R-:W-:-:S05]  /*53c0*/  ULEA.HI.X UR22, UR22, UR33, UR28, 0x1, UP0 ;  /* 0x0000002116167291 */ /* 0x000fca00080f0c1c */
[----:B------:R-:W4:Y:S01]  /*53d0*/  LDCU.64 UR28, c[0x0][0x520] ;  /* 0x0000a400ff1c77ac */ /* 0x000f220008000a00 */
[----:B------:R-:W-:Y:S02]  /*53e0*/  UIADD3 UR19, UP1, UPT, UR19, -0x1000, URZ ;  /* 0xfffff00013137890 */ /* 0x000fe4000ff3e0ff */
[----:B------:R-:W-:Y:S02]  /*53f0*/  UIADD3 UR16, UP2, UPT, UR16, -0x1000, URZ ;  /* 0xfffff00010107890 */ /* 0x000fe4000ff5e0ff */
[----:B------:R-:W-:Y:S02]  /*5400*/  UIADD3 UR13, UP3, UPT, UR13, -0x1000, URZ ;  /* 0xfffff0000d0d7890 */ /* 0x000fe4000ff7e0ff */
[----:B------:R-:W-:Y:S02]  /*5410*/  UIADD3 UR11, UP4, UPT, UR11, -0x1000, URZ ;  /* 0xfffff0000b0b7890 */ /* 0x000fe4000ff9e0ff */
[----:B------:R-:W-:Y:S02]  /*5420*/  UIADD3.X UR18, UPT, UPT, UR18, -0x1, URZ, UP1, !UPT ;  /* 0xffffffff12127890 */ /* 0x000fe40008ffe4ff */
[----:B------:R-:W-:-:S02]  /*5430*/  UIADD3.X UR15, UPT, UPT, UR15, -0x1, URZ, UP2, !UPT ;  /* 0xffffffff0f0f7890 */ /* 0x000fc400097fe4ff */
[----:B------:R-:W-:Y:S02]  /*5440*/  UIADD3.X UR17, UPT, UPT, UR17, -0x1, URZ, UP3, !UPT ;  /* 0xffffffff11117890 */ /* 0x000fe40009ffe4ff */
[----:B------:R-:W-:Y:S01]  /*5450*/  UIADD3.X UR12, UPT, UPT, UR12, -0x1, URZ, UP4, !UPT ;  /* 0xffffffff0c0c7890 */ /* 0x000fe2000a7fe4ff */
[----:B--2---:R-:W-:Y:S02]  /*5460*/  F2FP.F16.F32.PACK_AB R6, R53, R52 ;  /* 0x000000343506723e */ /* 0x004fe400000000ff */
[----:B---3--:R-:W-:Y:S02]  /*5470*/  F2FP.F16.F32.PACK_AB R5, R51, R50 ;  /* 0x000000323305723e */ /* 0x008fe400000000ff */
[----:B------:R-:W-:Y:S02]  /*5480*/  F2FP.F16.F32.PACK_AB R4, R49, R48 ;  /* 0x000000303104723e */ /* 0x000fe400000000ff */
[----:B------:R-:W-:Y:S02]  /*5490*/  F2FP.F16.F32.PACK_AB R11, R47, R46 ;  /* 0x0000002e2f0b723e */ /* 0x000fe400000000ff */
[----:B------:R-:W-:-:S02]  /*54a0*/  F2FP.F16.F32.PACK_AB R10, R45, R44 ;  /* 0x0000002c2d0a723e */ /* 0x000fc400000000ff */
[----:B------:R-:W-:Y:S02]  /*54b0*/  F2FP.F16.F32.PACK_AB R9, R43, R42 ;  /* 0x0000002a2b09723e */ /* 0x000fe400000000ff */
[----:B------:R-:W-:Y:S01]  /*54c0*/  F2FP.F16.F32.PACK_AB R8, R41, R40 ;  /* 0x000000282908723e */ /* 0x000fe200000000ff */
[----:B------:R-:W-:Y:S01]  /*54d0*/  BAR.SYNC.DEFER_BLOCKING 0x0 ;  /* 0x0000000000007b1d */ /* 0x000fe20000010000 */
[----:B------:R-:W-:-:S05]  /*54e0*/  F2FP.F16.F32.PACK_AB R7, R55, R54 ;  /* 0x000000363707723e */ /* 0x000fca00000000ff */
[----:B------:R1:W-:Y:S04]  /*54f0*/  STS.128 [R72], R4 ;  /* 0x0000000448007388 */ /* 0x0003e80000000c00 */
[----:B------:R2:W-:Y:S01]  /*5500*/  STS.128 [R72+0x10], R8 ;  /* 0x0000100848007388 */ /* 0x0005e20000000c00 */
[----:B------:R-:W-:-:S03]  /*5510*/  NOP ;  /* 0x0000000000007918 */ /* 0x000fc60000000000 */
[----:B------:R-:W3:Y:S04]  /*5520*/  LDS.128 R12, [R73] ;  /* 0x00000000490c7984 */ /* 0x000ee80000000c00 */
[----:B------:R-:W5:Y:S01]  /*5530*/  LDS.128 R36, [R73+0x200] ;  /* 0x0002000049247984 */ /* 0x000f620000000c00 */
[----:B-1----:R-:W-:Y:S01]  /*5540*/  SHF.L.U32 R5, R0, 0x1, RZ ;  /* 0x0000000100057819 */ /* 0x002fe200000006ff */
[----:B------:R-:W-:Y:S01]  /*5550*/  FADD.FTZ R3, R2, R17 ;  /* 0x0000001102037221 */ /* 0x000fe20000010000 */
[----:B------:R-:W-:Y:S02]  /*5560*/  LOP3.LUT R0, R0, 0x1f, RZ, 0xc0, !PT ;  /* 0x0000001f00007812 */ /* 0x000fe400078ec0ff */
[----:B------:R-:W-:Y:S01]  /*5570*/  LOP3.LUT R5, R5, 0x7c0, RZ, 0xc0, !PT ;  /* 0x000007c005057812 */ /* 0x000fe200078ec0ff */
[----:B------:R-:W-:Y:S01]  /*5580*/  FADD.FTZ R4, R3, R18 ;  /* 0x0000001203047221 */ /* 0x000fe20000010000 */
[----:B------:R-:W-:-:S02]  /*5590*/  MOV R2, UR23 ;  /* 0x0000001700027c02 */ /* 0x000fc40008000f00 */
[----:B------:R-:W-:Y:S02]  /*55a0*/  MOV R3, UR22 ;  /* 0x0000001600037c02 */ /* 0x000fe40008000f00 */
[----:B------:R-:W-:Y:S01]  /*55b0*/  LOP3.LUT R7, R5, R0, RZ, 0xfc, !PT ;  /* 0x0000000005077212 */ /* 0x000fe200078efcff */
[----:B--2---:R-:W-:Y:S01]  /*55c0*/  FADD.FTZ R9, R4, R19 ;  /* 0x0000001304097221 */ /* 0x004fe20000010000 */
[----:B------:R-:W1:Y:S03]  /*55d0*/  LDCU.64 UR22, c[0x0][0x518] ;  /* 0x0000a300ff1677ac */ /* 0x000e660008000a00 */
[----:B------:R-:W-:-:S04]  /*55e0*/  IMAD.WIDE.U32 R2, R7, 0x10, R2 ;  /* 0x0000001007027825 */ /* 0x000fc800078e0002 */
[----:B------:R-:W-:Y:S01]  /*55f0*/  FADD.FTZ R4, R9, R20 ;  /* 0x0000001409047221 */ /* 0x000fe20000010000 */
[----:B---3--:R-:W-:Y:S04]  /*5600*/  STG.E.128 desc[UR24][R2.64], R12 ;  /* 0x0000000c02007986 */ /* 0x008fe8000c101d18 */
        /* <DEDUP_REMOVED lines=17> */
[----:B------:R-:W3:Y:S01]  /*5720*/  LDS.128 R40, [R73+0x200] ;  /* 0x0002000049287984 */ /* 0x000ee20000000c00 */
[----:B------:R-:W-:Y:S01]  /*5730*/  FADD.FTZ R24, R23, R24 ;  /* 0x0000001817187221 */ /* 0x000fe20000010000 */
[----:B------:R-:W-:Y:S01]  /*5740*/  UIMAD UR23, UR34, UR23, UR27 ;  /* 0x00000017221772a4 */ /* 0x000fe2000f8e021b */
[----:B------:R-:W-:Y:S02]  /*5750*/  UMOV UR22, UR26 ;  /* 0x0000001a00167c82 */ /* 0x000fe40008000000 */
[----:B------:R-:W-:Y:S01]  /*5760*/  FADD.FTZ R25, R24, R25 ;  /* 0x0000001918197221 */ /* 0x000fe20000010000 */
[----:B----4-:R-:W-:-:S02]  /*5770*/  UIMAD UR27, UR8, UR29, URZ ;  /* 0x0000001d081b72a4 */ /* 0x010fc4000f8e02ff */
        /* <DEDUP_REMOVED lines=14> */
[----:B---3--:R0:W-:Y:S01]  /*5860*/  STG.E.128 desc[UR24][R2.64+0x200], R40 ;  /* 0x0002002802007986 */ /* 0x0081e2000c101d18 */
[----:B------:R-:W-:-:S04]  /*5870*/  UIADD3 UR14, UP0, UPT, UR14, -0x1000, URZ ;  /* 0xfffff0000e0e7890 */ /* 0x000fc8000ff1e0ff */
[----:B------:R-:W-:Y:S01]  /*5880*/  UIADD3.X UR20, UPT, UPT, UR20, -0x1, URZ, UP0, !UPT ;  /* 0xffffffff14147890 */ /* 0x000fe200087fe4ff */
[----:B0-----:R-:W-:-:S05]  /*5890*/  FADD.FTZ R2, R31, R32 ;  /* 0x000000201f027221 */ /* 0x001fca0000010000 */
[----:B------:R0:W-:Y:S01]  /*58a0*/  STL [R1+0x48], R2 ;  /* 0x0000480201007387 */ /* 0x0001e20000100800 */
[----:B------:R-:W-:-:S03]  /*58b0*/  UISETP.GT.AND UP0, UPT, UR10, 0x1, UPT ;  /* 0x000000010a00788c */ /* 0x000fc6000bf04270 */
[----:B------:R-:W-:-:S06]  /*58c0*/  UMOV UR10, UR21 ;  /* 0x00000015000a7c82 */ /* 0x000fcc0008000000 */
[----:B0-----:R-:W-:Y:S05]  /*58d0*/  BRA.U UP0, `(.L_x_2909) ;  /* 0xffffffb100347547 */ /* 0x001fea000b83ffff */
.L_x_2862:
        /* <DEDUP_REMOVED lines=45> */
.L_x_2911:
[----:B------:R-:W-:Y:S05]  /*5bb0*/  BSYNC.RECONVERGENT B0 ;  /* 0x0000000000007941 */ /* 0x000fea0003800200 */
.L_x_2910:
        /* <DEDUP_REMOVED lines=43> */
.L_x_2913:
[----:B------:R-:W-:Y:S05]  /*5e70*/  BSYNC.RECONVERGENT B0 ;  /* 0x0000000000007941 */ /* 0x000fea0003800200 */
.L_x_2912:
        /* <DEDUP_REMOVED lines=11> */
.L_x_2914:
[C---:B------:R-:W-:Y:S02]  /*5f30*/  LEA R0, R7.reuse, UR6, 0x2 ;  /* 0x0000000607007c11 */ /* 0x040fe4000f8e10ff */
[----:B-12---:R-:W-:Y:S02]  /*5f40*/  SHF.R.S32.HI R2, RZ, 0x1f, R7 ;  /* 0x0000001fff027819 */ /* 0x006fe40000011407 */
[----:B0-----:R-:W-:Y:S01]  /*5f50*/  MOV R4, UR4 ;  /* 0x0000000400047c02 */ /* 0x001fe20008000f00 */
[----:B------:R-:W0:Y:S01]  /*5f60*/  LDS R9, [R0+0x7f50] ;  /* 0x007f500000097984 */ /* 0x000e220000000800 */
[----:B------:R-:W-:Y:S01]  /*5f70*/  MOV R3, UR8 ;  /* 0x0000000800037c02 */ /* 0x000fe20008000f00 */
[----:B------:R-:W-:Y:S01]  /*5f80*/  IMAD R6, R2, UR12, RZ ;  /* 0x0000000c02067c24 */ /* 0x000fe2000f8e02ff */
        /* <DEDUP_REMOVED lines=12> */
.L_x_2868:
[----:B------:R-:W-:Y:S01]  /*6050*/  MOV R157, R75 ;  /* 0x0000004b009d7202 */ /* 0x000fe20000000f00 */
[----:B------:R-:W-:Y:S01]  /*6060*/  HFMA2 R53, -RZ, RZ, 0, 5.9604644775390625e-08 ;  /* 0x00000001ff357431 */ /* 0x000fe200000001ff */
[----:B------:R-:W-:Y:S02]  /*6070*/  MOV R52, RZ ;  /* 0x000000ff00347202 */ /* 0x000fe40000000f00 */
[----:B------:R-:W-:-:S07]  /*6080*/  MOV R154, 0xffffffff ;  /* 0xffffffff009a7802 */ /* 0x000fce0000000f00 */
[----:B01---5:R-:W-:Y:S05]  /*6090*/  WARPSYNC.COLLECTIVE R154, `(.L_x_2915) ;  /* 0x000000009a087348 */ /* 0x023fea0003c00000 */
[----:B------:R2:W3:Y:S02]  /*60a0*/  SHFL.UP P6, R162, R157, R53, R52 ;  /* 0x040000359da27389 */ /* 0x0004e400000c0034 */
[----:B0123-5:R-:W-:Y:S05]  /*60b0*/  ENDCOLLECTIVE ;  /* 0x000000000000791b */ /* 0x02ffea0003800000 */
.L_x_2915:
[----:B------:R-:W-:Y:S02]  /*60c0*/  MOV R157, R153 ;  /* 0x00000099009d7202 */ /* 0x000fe40000000f00 */
[----:B------:R-:W-:-:S07]  /*60d0*/  MOV R155, R162 ;  /* 0x000000a2009b7202 */ /* 0x000fce0000000f00 */
[----:B------:R-:W-:Y:S05]  /*60e0*/  WARPSYNC.COLLECTIVE R154, `(.L_x_2916) ;  /* 0x000000009a087348 */ /* 0x000fea0003c00000 */
[----:B------:R0:W1:Y:S02]  /*60f0*/  SHFL.UP P6, R162, R157, R53, R52 ;  /* 0x040000359da27389 */ /* 0x00006400000c0034 */
[----:B01----:R-:W-:Y:S05]  /*6100*/  ENDCOLLECTIVE ;  /* 0x000000000000791b */ /* 0x003fea0003800000 */
.L_x_2916:
        /* <DEDUP_REMOVED lines=10> */
.L_x_2917:
[----:B------:R-:W-:Y:S02]  /*61b0*/  MOV R157, R155 ;  /* 0x0000009b009d7202 */ /* 0x000fe40000000f00 */
[----:B------:R-:W-:-:S07]  /*61c0*/  MOV R153, R162 ;  /* 0x000000a200997202 */ /* 0x000fce0000000f00 */
[----:B------:R-:W-:Y:S05]  /*61d0*/  WARPSYNC.COLLECTIVE R154, `(.L_x_2918) ;  /* 0x000000009a087348 */ /* 0x000fea0003c00000 */
[----:B------:R0:W1:Y:S02]  /*61e0*/  SHFL.UP P6, R162, R157, R53, R52 ;  /* 0x040000359da27389 */ /* 0x00006400000c0034 */
[----:B01----:R-:W-:Y:S05]  /*61f0*/  ENDCOLLECTIVE ;  /* 0x000000000000791b */ /* 0x003fea0003800000 */
.L_x_2918:
        /* <DEDUP_REMOVED lines=10> */
.L_x_2919:
[----:B------:R-:W-:Y:S02]  /*62a0*/  MOV R157, R155 ;  /* 0x0000009b009d7202 */ /* 0x000fe40000000f00 */
[----:B------:R-:W-:-:S07]  /*62b0*/  MOV R153, R162 ;  /* 0x000000a200997202 */ /* 0x000fce0000000f00 */
[----:B------:R-:W-:Y:S05]  /*62c0*/  WARPSYNC.COLLECTIVE R154, `(.L_x_2920) ;  /* 0x000000009a087348 */ /* 0x000fea0003c00000 */
[----:B------:R0:W1:Y:S02]  /*62d0*/  SHFL.UP P6, R162, R157, R53, R52 ;  /* 0x040000359da27389 */ /* 0x00006400000c0034 */
[----:B01----:R-:W-:Y:S05]  /*62e0*/  ENDCOLLECTIVE ;  /* 0x000000000000791b */ /* 0x003fea0003800000 */
.L_x_2920:
        /* <DEDUP_REMOVED lines=10> */
.L_x_2921:
[----:B------:R-:W-:Y:S02]  /*6390*/  MOV R157, R155 ;  /* 0x0000009b009d7202 */ /* 0x000fe40000000f00 */
[----:B------:R-:W-:-:S07]  /*63a0*/  MOV R153, R162 ;  /* 0x000000a200997202 */ /* 0x000fce0000000f00 */
[----:B------:R-:W-:Y:S05]  /*63b0*/  WARPSYNC.COLLECTIVE R154, `(.L_x_2922) ;  /* 0x000000009a087348 */ /* 0x000fea0003c00000 */
[----:B------:R0:W1:Y:S02]  /*63c0*/  SHFL.UP P6, R162, R157, R53, R52 ;  /* 0x040000359da27389 */ /* 0x00006400000c0034 */
[----:B01----:R-:W-:Y:S05]  /*63d0*/  ENDCOLLECTIVE ;  /* 0x000000000000791b */ /* 0x003fea0003800000 */
.L_x_2922:
        /* <DEDUP_REMOVED lines=10> */
.L_x_2923:
[----:B------:R-:W-:Y:S02]  /*6480*/  MOV R157, R155 ;  /* 0x0000009b009d7202 */ /* 0x000fe40000000f00 */
[----:B------:R-:W-:-:S07]  /*6490*/  MOV R153, R162 ;  /* 0x000000a200997202 */ /* 0x000fce0000000f00 */
[----:B------:R-:W-:Y:S05]  /*64a0*/  WARPSYNC.COLLECTIVE R154, `(.L_x_2924) ;  /* 0x000000009a087348 */ /* 0x000fea0003c00000 */
[----:B------:R0:W1:Y:S02]  /*64b0*/  SHFL.UP P6, R162, R157, R53, R52 ;  /* 0x040000359da27389 */ /* 0x00006400000c0034 */
[----:B01----:R-:W-:Y:S05]  /*64c0*/  ENDCOLLECTIVE ;  /* 0x000000000000791b */ /* 0x003fea0003800000 */
.L_x_2924:
[----:B------:R-:W-:Y:S01]  /*64d0*/  MOV R52, R162 ;  /* 0x000000a200347202 */ /* 0x000fe20000000f00 */
[----:B------:R-:W-:Y:S06]  /*64e0*/  BRA `(.L_x_2925) ;  /* 0xffffffc000847947 */ /* 0x000fec000383ffff */
.L_x_2869:
[----:B------:R-:W-:Y:S01]  /*64f0*/  HFMA2 R53, -RZ, RZ, 0, 1.847743988037109375e-06 ;  /* 0x0000001fff357431 */ /* 0x000fe200000001ff */
[----:B------:R-:W-:Y:S01]  /*6500*/  BSSY B0, `(.L_x_2926) ;  /* 0x0000007000007945 */ /* 0x000fe20003800000 */
[----:B------:R-:W-:Y:S02]  /*6510*/  MOV R153, R75 ;  /* 0x0000004b00997202 */ /* 0x000fe40000000f00 */
[----:B------:R-:W-:Y:S02]  /*6520*/  MOV R52, 0x1f ;  /* 0x0000001f00347802 */ /* 0x000fe40000000f00 */
[----:B------:R-:W-:-:S07]  /*6530*/  MOV R154, 0xffffffff ;  /* 0xffffffff009a7802 */ /* 0x000fce0000000f00 */
[----:B01---5:R-:W-:Y:S05]  /*6540*/  WARPSYNC.COLLECTIVE R154, `(.L_x_2927) ;  /* 0x000000009a087348 */ /* 0x023fea0003c00000 */
[----:B------:R2:W3:Y:S02]  /*6550*/  SHFL.IDX P2, R155, R153, R53, R52 ;  /* 0x00000035999b7389 */ /* 0x0004e40000040034 */
[----:B0123-5:R-:W-:Y:S05]  /*6560*/  ENDCOLLECTIVE ;  /* 0x000000000000791b */ /* 0x02ffea0003800000 */
.L_x_2927:
[----:B------:R-:W-:Y:S05]  /*6570*/  BSYNC B0 ;  /* 0x0000000000007941 */ /* 0x000fea0003800000 */
.L_x_2926:
[----:B------:R-:W-:Y:S05]  /*6580*/  BRA `(.L_x_2928) ;  /* 0xffffffc000747947 */ /* 0x000fea000383ffff */
.L_x_2870:
        /* <DEDUP_REMOVED lines=8> */
.L_x_2930:
[----:B------:R-:W-:Y:S05]  /*6610*/  BSYNC B0 ;  /* 0x0000000000007941 */ /* 0x000fea0003800000 */
.L_x_2929:
[----:B------:R-:W-:Y:S05]  /*6620*/  BRA `(.L_x_2931) ;  /* 0xffffffc000547947 */ /* 0x000fea000383ffff */
.L_x_2871:
[----:B------:R-:W-:Y:S01]  /*6630*/  HFMA2 R53, -RZ, RZ, 0, 5.9604644775390625e-08 ;  /* 0x00000001ff357431 */ /* 0x000fe200000001ff */
[----:B------:R-:W-:Y:S01]  /*6640*/  BSSY B0, `(.L_x_2932) ;  /* 0x0000007000007945 */ /* 0x000fe20003800000 */
[----:B------:R-:W-:Y:S02]  /*6650*/  MOV R157, R75 ;  /* 0x0000004b009d7202 */ /* 0x000fe40000000f00 */
[----:B------:R-:W-:Y:S02]  /*6660*/  MOV R52, RZ ;  /* 0x000000ff00347202 */ /* 0x000fe40000000f00 */
[----:B------:R-:W-:-:S07]  /*6670*/  MOV R154, 0xffffffff ;  /* 0xffffffff009a7802 */ /* 0x000fce0000000f00 */
[----:B01---5:R-:W-:Y:S05]  /*6680*/  WARPSYNC.COLLECTIVE R154, `(.L_x_2933) ;  /* 0x000000009a087348 */ /* 0x023fea0003c00000 */
[----:B------:R2:W3:Y:S02]  /*6690*/  SHFL.UP P6, R162, R157, R53, R52 ;  /* 0x040000359da27389 */ /* 0x0004e400000c0034 */
[----:B0123-5:R-:W-:Y:S05]  /*66a0*/  ENDCOLLECTIVE ;  /* 0x000000000000791b */ /* 0x02ffea0003800000 */
.L_x_2933:
[----:B------:R-:W-:Y:S05]  /*66b0*/  BSYNC B0 ;  /* 0x0000000000007941 */ /* 0x000fea0003800000 */
.L_x_2932:
        /* <DEDUP_REMOVED lines=9> */
.L_x_2934:
[----:B------:R-:W-:Y:S01]  /*6750*/  HFMA2 R53, -RZ, RZ, 0, 0 ;  /* 0x00000000ff357431 */ /* 0x000fe200000001ff */
[----:B------:R-:W-:-:S07]  /*6760*/  MOV R52, 0x1f ;  /* 0x0000001f00347802 */ /* 0x000fce0000000f00 */
[----:B------:R-:W-:Y:S05]  /*6770*/  WARPSYNC.COLLECTIVE R154, `(.L_x_2935) ;  /* 0x000000009a087348 */ /* 0x000fea0003c00000 */
[----:B------:R0:W1:Y:S02]  /*6780*/  SHFL.IDX P2, R155, R153, R53, R52 ;  /* 0x00000035999b7389 */ /* 0x0000640000040034 */
[----:B01----:R-:W-:Y:S05]  /*6790*/  ENDCOLLECTIVE ;  /* 0x000000000000791b */ /* 0x003fea0003800000 */
.L_x_2935:
[----:B------:R-:W-:Y:S02]  /*67a0*/  MOV R156, R162 ;  /* 0x000000a2009c7202 */ /* 0x000fe40000000f00 */
[----:B------:R-:W-:Y:S02]  /*67b0*/  MOV R153, R45 ;  /* 0x0000002d00997202 */ /* 0x000fe40000000f00 */
[----:B------:R-:W-:-:S07]  /*67c0*/  MOV R44, R155 ;  /* 0x0000009b002c7202 */ /* 0x000fce0000000f00 */
[----:B------:R-:W-:Y:S05]  /*67d0*/  WARPSYNC.COLLECTIVE R154, `(.L_x_2936) ;  /* 0x000000009a087348 */ /* 0x000fea0003c00000 */
[----:B------:R0:W1:Y:S02]  /*67e0*/  SHFL.IDX P2, R155, R153, R53, R52 ;  /* 0x00000035999b7389 */ /* 0x0000640000040034 */
[----:B01----:R-:W-:Y:S05]  /*67f0*/  ENDCOLLECTIVE ;  /* 0x000000000000791b */ /* 0x003fea0003800000 */
.L_x_2936:
[----:B------:R-:W-:Y:S01]  /*6800*/  MOV R45, R155 ;  /* 0x0000009b002d7202 */ /* 0x000fe20000000f00 */
[----:B------:R-:W-:Y:S06]  /*6810*/  BRA `(.L_x_2937) ;  /* 0xffffffbc00f07947 */ /* 0x000fec000383ffff */
.L_x_2873:
        /* <DEDUP_REMOVED lines=9> */
.L_x_2938:
[----:B------:R-:W-:Y:S02]  /*68b0*/  ISETP.GT.U32.AND P6, PT, R156, 0xf, PT ;  /* 0x0000000f9c00780c */ /* 0x000fe40003fc4070 */
[----:B------:R-:W-:Y:S02]  /*68c0*/  MOV R153, R155 ;  /* 0x0000009b00997202 */ /* 0x000fe40000000f00 */
[----:B------:R-:W-:-:S03]  /*68d0*/  MOV R155, R163 ;  /* 0x000000a3009b7202 */ /* 0x000fc60000000f00 */
[----:B------:R-:W-:-:S07]  /*68e0*/  @P3 FMUL.FTZ R153, R153, R162 ;  /* 0x000000a299993220 */ /* 0x000fce0000410000 */
[----:B------:R-:W-:Y:S05]  /*68f0*/  WARPSYNC.COLLECTIVE R154, `(.L_x_2939) ;  /* 0x000000009a087348 */ /* 0x000fea0003c00000 */
[----:B------:R0:W1:Y:S02]  /*6900*/  SHFL.DOWN P2, R155, R155, R52, R53 ;  /* 0x080000349b9b7389 */ /* 0x0000640000040035 */
[----:B01----:R-:W-:Y:S05]  /*6910*/  ENDCOLLECTIVE ;  /* 0x000000000000791b */ /* 0x003fea0003800000 */
.L_x_2939:
        /* <DEDUP_REMOVED lines=10> */
.L_x_2940:
[----:B------:R-:W-:Y:S02]  /*69c0*/  MOV R153, R155 ;  /* 0x0000009b00997202 */ /* 0x000fe40000000f00 */
[----:B------:R-:W-:-:S03]  /*69d0*/  MOV R155, R163 ;  /* 0x000000a3009b7202 */ /* 0x000fc60000000f00 */
[----:B------:R-:W-:-:S07]  /*69e0*/  @!P3 FMUL.FTZ R153, R162, R153 ;  /* 0x00000099a299b220 */ /* 0x000fce0000410000 */
[----:B------:R-:W-:Y:S05]  /*69f0*/  WARPSYNC.COLLECTIVE R154, `(.L_x_2941) ;  /* 0x000000009a087348 */ /* 0x000fea0003c00000 */
[----:B------:R0:W1:Y:S02]  /*6a00*/  SHFL.DOWN P2, R155, R155, R52, R53 ;  /* 0x080000349b9b7389 */ /* 0x0000640000040035 */
[----:B01----:R-:W-:Y:S05]  /*6a10*/  ENDCOLLECTIVE ;  /* 0x000000000000791b */ /* 0x003fea0003800000 */
.L_x_2941:
        /* <DEDUP_REMOVED lines=9> */
.L_x_2942:
[----:B------:R-:W-:Y:S02]  /*6ab0*/  MOV R153, R155 ;  /* 0x0000009b00997202 */ /* 0x000fe40000000f00 */
[----:B------:R-:W-:-:S03]  /*6ac0*/  MOV R155, R163 ;  /* 0x000000a3009b7202 */ /* 0x000fc60000000f00 */
[----:B------:R-:W-:-:S07]  /*6ad0*/  @!P4 FMUL.FTZ R153, R162, R153 ;  /* 0x00000099a299c220 */ /* 0x000fce0000410000 */
[----:B------:R-:W-:Y:S05]  /*6ae0*/  WARPSYNC.COLLECTIVE R154, `(.L_x_2943) ;  /* 0x000000009a087348 */ /* 0x000fea0003c00000 */
[----:B------:R0:W1:Y:S02]  /*6af0*/  SHFL.DOWN P2, R155, R155, R52, R53 ;  /* 0x080000349b9b7389 */ /* 0x0000640000040035 */
[----:B01----:R-:W-:Y:S05]  /*6b00*/  ENDCOLLECTIVE ;  /* 0x000000000000791b */ /* 0x003fea0003800000 */
.L_x_2943:
        /* <DEDUP_REMOVED lines=9> */
.L_x_2944:
[----:B------:R-:W-:Y:S02]  /*6ba0*/  MOV R153, R155 ;  /* 0x0000009b00997202 */ /* 0x000fe40000000f00 */
[----:B------:R-:W-:-:S03]  /*6bb0*/  MOV R155, R163 ;  /* 0x000000a3009b7202 */ /* 0x000fc60000000f00 */
[----:B------:R-:W-:-:S07]  /*6bc0*/  @!P5 FMUL.FTZ R153, R162, R153 ;  /* 0x00000099a299d220 */ /* 0x000fce0000410000 */
[----:B------:R-:W-:Y:S05]  /*6bd0*/  WARPSYNC.COLLECTIVE R154, `(.L_x_2945) ;  /* 0x000000009a087348 */ /* 0x000fea0003c00000 */
[----:B------:R0:W1:Y:S02]  /*6be0*/  SHFL.DOWN P2, R155, R155, R52, R53 ;  /* 0x080000349b9b7389 */ /* 0x0000640000040035 */
[----:B01----:R-:W-:Y:S05]  /*6bf0*/  ENDCOLLECTIVE ;  /* 0x000000000000791b */ /* 0x003fea0003800000 */
.L_x_2945:
        /* <DEDUP_REMOVED lines=9> */
.L_x_2946:
[----:B------:R-:W-:Y:S02]  /*6c90*/  MOV R153, R155 ;  /* 0x0000009b00997202 */ /* 0x000fe40000000f00 */
[----:B------:R-:W-:-:S03]  /*6ca0*/  MOV R155, R163 ;  /* 0x000000a3009b7202 */ /* 0x000fc60000000f00 */
[----:B------:R-:W-:-:S07]  /*6cb0*/  @!P6 FMUL.FTZ R153, R162, R153 ;  /* 0x00000099a299e220 */ /* 0x000fce0000410000 */
[----:B------:R-:W-:Y:S05]  /*6cc0*/  WARPSYNC.COLLECTIVE R154, `(.L_x_2947) ;  /* 0x000000009a087348 */ /* 0x000fea0003c00000 */
[----:B------:R0:W1:Y:S02]  /*6cd0*/  SHFL.DOWN P2, R155, R155, R52, R53 ;  /* 0x080000349b9b7389 */ /* 0x0000640000040035 */
[----:B01----:R-:W-:Y:S05]  /*6ce0*/  ENDCOLLECTIVE ;  /* 0x000000000000791b */ /* 0x003fea0003800000 */
.L_x_2947:
        /* <DEDUP_REMOVED lines=10> */
.L_x_2948:
[----:B------:R-:W-:Y:S02]  /*6d90*/  MOV R153, R163 ;  /* 0x000000a300997202 */ /* 0x000fe40000000f00 */
[----:B------:R-:W-:-:S07]  /*6da0*/  MOV R157, R155 ;  /* 0x0000009b009d7202 */ /* 0x000fce0000000f00 */
[----:B------:R-:W-:Y:S05]  /*6db0*/  WARPSYNC.COLLECTIVE R154, `(.L_x_2949) ;  /* 0x000000009a087348 */ /* 0x000fea0003c00000 */
[----:B------:R0:W1:Y:S02]  /*6dc0*/  SHFL.IDX P2, R155, R153, R53, R52 ;  /* 0x00000035999b7389 */ /* 0x0000640000040034 */
[----:B01----:R-:W-:Y:S05]  /*6dd0*/  ENDCOLLECTIVE ;  /* 0x000000000000791b */ /* 0x003fea0003800000 */
.L_x_2949:
        /* <DEDUP_REMOVED lines=10> */
.L_x_2950:
[----:B------:R-:W-:Y:S02]  /*6e80*/  MOV R162, R155 ;  /* 0x0000009b00a27202 */ /* 0x000fe40000000f00 */
[----:B------:R-:W-:-:S07]  /*6e90*/  MOV R155, R163 ;  /* 0x000000a3009b7202 */ /* 0x000fce0000000f00 */
[----:B------:R-:W-:Y:S05]  /*6ea0*/  WARPSYNC.COLLECTIVE R154, `(.L_x_2951) ;  /* 0x000000009a087348 */ /* 0x000fea0003c00000 */
[----:B------:R0:W1:Y:S02]  /*6eb0*/  SHFL.DOWN P2, R155, R155, R52, R53 ;  /* 0x080000349b9b7389 */ /* 0x0000640000040035 */
[----:B01----:R-:W-:Y:S05]  /*6ec0*/  ENDCOLLECTIVE ;  /* 0x000000000000791b */ /* 0x003fea0003800000 */
.L_x_2951:
[----:B------:R-:W-:Y:S01]  /*6ed0*/  HFMA2 R53, -RZ, RZ, 0, 0 ;  /* 0x00000000ff357431 */ /* 0x000fe200000001ff */
[----:B------:R-:W-:Y:S02]  /*6ee0*/  MOV R52, 0x1f ;  /* 0x0000001f00347802 */ /* 0x000fe40000000f00 */
[----:B------:R-:W-:-:S07]  /*6ef0*/  MOV R163, R155 ;  /* 0x0000009b00a37202 */ /* 0x000fce0000000f00 */
[----:B------:R-:W-:Y:S05]  /*6f00*/  WARPSYNC.COLLECTIVE R154, `(.L_x_2952) ;  /* 0x000000009a087348 */ /* 0x000fea0003c00000 */
[----:B------:R0:W1:Y:S02]  /*6f10*/  SHFL.IDX P2, R155, R153, R53, R52 ;  /* 0x00000035999b7389 */ /* 0x0000640000040034 */
[----:B01----:R-:W-:Y:S05]  /*6f20*/  ENDCOLLECTIVE ;  /* 0x000000000000791b */ /* 0x003fea0003800000 */
.L_x_2952:
[----:B------:R-:W-:Y:S02]  /*6f30*/  MOV R153, R45 ;  /* 0x0000002d00997202 */ /* 0x000fe40000000f00 */
[----:B------:R-:W-:-:S07]  /*6f40*/  MOV R44, R155 ;  /* 0x0000009b002c7202 */ /* 0x000fce0000000f00 */
[----:B------:R-:W-:Y:S05]  /*6f50*/  WARPSYNC.COLLECTIVE R154, `(.L_x_2953) ;  /* 0x000000009a087348 */ /* 0x000fea0003c00000 */
[----:B------:R0:W1:Y:S02]  /*6f60*/  SHFL.IDX P2, R155, R153, R53, R52 ;  /* 0x00000035999b7389 */ /* 0x0000640000040034 */
[----:B01----:R-:W-:Y:S05]  /*6f70*/  ENDCOLLECTIVE ;  /* 0x000000000000791b */ /* 0x003fea0003800000 */
.L_x_2953:
[----:B------:R-:W-:Y:S02]  /*6f80*/  MOV R45, R155 ;  /* 0x0000009b002d7202 */ /* 0x000fe40000000f00 */
[----:B------:R-:W-:Y:S01]  /*6f90*/  ISETP.NE.AND P2, PT, R74, 0x1f, PT ;  /* 0x0000001f4a00780c */ /* 0x000fe20003f45270 */
[----:B------:R-:W-:-:S12]  /*6fa0*/  BRA `(.L_x_2954) ;  /* 0xffffffc0002c7947 */ /* 0x000fd8000383ffff */
.L_x_2955:
        /* <DEDUP_REMOVED lines=13> */
.L_x_10436:


//--------------------- .text._Z25selective_scan_bwd_kernelI32Selective_Scan_bwd_kernel_traitsILi128ELi16ELb1ELb1ELb1ELb0ELb1EN3c104HalfEfEEv12SSMParamsBwd --------------------------
	.section	.text._Z25selective_scan_bwd_kernelI32Selective_Scan_bwd_kernel_traitsILi128ELi16ELb1ELb1ELb1ELb0ELb1EN3c104HalfEfEEv12SSMParamsBwd,"ax",@progbits
	.align	128
        .global         _Z25selective_scan_bwd_kernelI32Selective_Scan_bwd_kernel_traitsILi128ELi16ELb1ELb1ELb1ELb0ELb1EN3c104HalfEfEEv12SSMParamsBwd
        .type           _Z25selective_scan_bwd_kernelI32Selective_Scan_bwd_kernel_traitsILi128ELi16ELb1ELb1ELb1ELb0ELb1EN3c104HalfEfEEv12SSMParamsBwd,@function
        .size           _Z25selective_scan_bwd_kernelI32Selective_Scan_bwd_kernel_traitsILi128ELi16ELb1ELb1ELb1ELb0ELb1EN3c104HalfEfEEv12SSMParamsBwd,(.L_x_10437 - _Z25selective_scan_bwd_kernelI32Selective_Scan_bwd_kernel_traitsILi128ELi16ELb1ELb1ELb1ELb0ELb1EN3c104HalfEfEEv12SSMParamsBwd)
        .other          _Z25selective_scan_bwd_kernelI32Selective_Scan_bwd_kernel_traitsILi128ELi16ELb1ELb1ELb1ELb0ELb1EN3c104HalfEfEEv12SSMParamsBwd,@"STO_CUDA_ENTRY STV_DEFAULT"
_Z25selective_scan_bwd_kernelI32Selective_Scan_bwd_kernel_traitsILi128ELi16ELb1ELb1ELb1ELb0ELb1EN3c104HalfEfEEv12SSMParamsBwd:
.text._Z25selective_scan_bwd_kernelI32Selective_Scan_bwd_kernel_traitsILi128ELi16ELb1ELb1ELb1ELb0ELb1EN3c104HalfEfEEv12SSMParamsBwd:
        /* <DEDUP_REMOVED lines=42> */
[----:B------:R-:W-:Y:S01]  /*02a0*/  UMOV UR4, URZ ;  /* 0x000000ff00047c82 */ /* 0x000fe20008000000 */
[----:B-1----:R-:W-:-:S05]  /*02b0*/  ULEA UR16, UR32, 0xfffff800, 0xb ;  /* 0xfffff80020107891 */ /* 0x002fca000f8e58ff */
[----:B------:R-:W1:Y:S01]  /*02c0*/  I2F.RP R0, UR38 ;  /* 0x0000002600007d06 */ /* 0x000e620008209400 */
[----:B------:R-:W-:Y:S02]  /*02d0*/  UIMAD UR11, UR10, UR19, UR25 ;  /* 0x000000130a0b72a4 */ /* 0x000fe4000f8e0219 */
[----:B------:R-:W-:Y:S02]  /*02e0*/  UIADD3 UR25, UP0, UPT, UR16, UR22, URZ ;  /* 0x0000001610197290 */ /* 0x000fe4000ff1e0ff */
[----:B--2---:R-:W-:Y:S02]  /*02f0*/  UIMAD.WIDE.U32 UR28, UR8, UR20, URZ ;  /* 0x00000014081c72a5 */ /* 0x004fe4000f8e00ff */
[----:B------:R-:W-:Y:S01]  /*0300*/  UIADD3 UR20, UP2, UPT, UR16, UR24, URZ ;  /* 0x0000001810147290 */ /* 0x000fe2000ff5e0ff */
[----:B------:R-:W2:Y:S01]  /*0310*/  LDCU.64 UR18, c[0x0][0x3b0] ;  /* 0x00007600ff1277ac */ /* 0x000ea20008000a00 */
        /* <DEDUP_REMOVED lines=23> */
[----:B------:R-:W-:Y:S02]  /*0490*/  UIMAD UR23, UR8, UR19, UR23 ;  /* 0x00000013081772a4 */ /* 0x000fe4000f8e0217 */
[----:B------:R-:W-:Y:S01]  /*04a0*/  UISETP.GT.U32.AND UP1, UPT, UR38, UR5, UPT ;  /* 0x000000052600728c */ /* 0x000fe2000bf24070 */
[----:B------:R-:W2:Y:S01]  /*04b0*/  LDCU.64 UR18, c[0x0][0x3d0] ;  /* 0x00007a00ff1277ac */ /* 0x000ea20008000a00 */
[----:B------:R-:W-:-:S02]  /*04c0*/  UISETP.NE.U32.AND UP0, UPT, UR36, URZ, UPT ;  /* 0x000000ff2400728c */ /* 0x000fc4000bf05070 */
[----:B------:R-:W-:Y:S02]  /*04d0*/  UIMAD UR13, UR8, UR21, UR29 ;  /* 0x00000015080d72a4 */ /* 0x000fe4000f8e021d */
[----:B------:R-:W-:-:S05]  /*04e0*/  UISETP.NE.AND.EX UP0, UPT, UR37, URZ, UPT, UP0 ;  /* 0x000000ff2500728c */ /* 0x000fca000bf05300 */
[----:B------:R-:W-:Y:S02]  /*04f0*/  @!UP1 UIADD3 UR5, UPT, UPT, UR5, -UR38, URZ ;  /* 0x8000002605059290 */ /* 0x000fe4000fffe0ff */
[----:B------:R-:W-:Y:S02]  /*0500*/  @!UP1 UIADD3 UR11, UPT, UPT, UR11, 0x1, URZ ;  /* 0x000000010b0b9890 */ /* 0x000fe4000fffe0ff */
[----:B------:R-:W-:Y:S02]  /*0510*/  UISETP.GE.U32.AND UP2, UPT, UR5, UR38, UPT ;  /* 0x000000260500728c */ /* 0x000fe4000bf46070 */
[----:B------:R-:W-:Y:S01]  /*0520*/  ULOP3.LUT UR5, UR10, UR35, URZ, 0x3c, !UPT ;  /* 0x000000230a057292 */ /* 0x000fe2000f8e3cff */
[----:B------:R-:W3:Y:S03]  /*0530*/  LDCU.64 UR36, c[0x0][0x528] ;  /* 0x0000a500ff2477ac */ /* 0x000ee60008000a00 */
[----:B------:R-:W-:Y:S01]  /*0540*/  UISETP.GE.AND UP1, UPT, UR5, URZ, UPT ;  /* 0x000000ff0500728c */ /* 0x000fe2000bf26270 */
[----:B------:R-:W-:-:S04]  /*0550*/  UMOV UR12, UR28 ;  /* 0x0000001c000c7c82 */ /* 0x000fc80008000000 */
[----:B------:R-:W-:Y:S02]  /*0560*/  @UP2 UIADD3 UR11, UPT, UPT, UR11, 0x1, URZ ;  /* 0x000000010b0b2890 */ /* 0x000fe4000fffe0ff */
[----:B------:R-:W-:Y:S01]  /*0570*/  UISETP.NE.AND UP2, UPT, UR35, URZ, UPT ;  /* 0x000000ff2300728c */ /* 0x000fe2000bf45270 */
[----:B------:R-:W4:Y:S01]  /*0580*/  LDCU.64 UR28, c[0x0][0x3c8] ;  /* 0x00007900ff1c77ac */ /* 0x000f220008000a00 */
[----:B-1----:R-:W-:Y:S01]  /*0590*/  UIMAD.WIDE.U32 UR12, UR10, UR6, UR12 ;  /* 0x000000060a0c72a5 */ /* 0x002fe2000f8e000c */
[----:B------:R-:W1:Y:S03]  /*05a0*/  LDCU.64 UR30, c[0x0][0x3e8] ;  /* 0x00007d00ff1e77ac */ /* 0x000e660008000a00 */
[----:B------:R-:W-:Y:S02]  /*05b0*/  UIMAD UR25, UR10, UR7, UR13 ;  /* 0x000000070a1972a4 */ /* 0x000fe4000f8e020d */
[----:B--2---:R-:W-:-:S02]  /*05c0*/  UIMAD.WIDE.U32 UR6, UR8, UR18, URZ ;  /* 0x00000012080672a5 */ /* 0x004fc4000f8e00ff */
[----:B------:R-:W-:Y:S02]  /*05d0*/  UIADD3 UR12, UP3, UPT, UR16, UR12, URZ ;  /* 0x0000000c100c7290 */ /* 0x000fe4000ff7e0ff */
[----:B------:R-:W-:Y:S02]  /*05e0*/  @!UP1 UIADD3 UR11, UPT, UPT, -UR11, URZ, URZ ;  /* 0x000000ff0b0b9290 */ /* 0x000fe4000fffe1ff */
[----:B------:R-:W-:Y:S02]  /*05f0*/  UIMAD UR7, UR8, UR19, UR7 ;  /* 0x00000013080772a4 */ /* 0x000fe4000f8e0207 */
[----:B------:R-:W-:Y:S01]  /*0600*/  @!UP2 ULOP3.LUT UR11, URZ, UR35, URZ, 0x33, !UPT ;  /* 0x00000023ff0ba292 */ /* 0x000fe2000f8e33ff */
[----:B------:R-:W2:Y:S01]  /*0610*/  @UP0 LDCU UR19, c[0x0][0x384] ;  /* 0x00007080ff1307ac */ /* 0x000ea20008000800 */
[----:B------:R-:W-:Y:S02]  /*0620*/  UIADD3.X UR25, UPT, UPT, UR4, UR25, URZ, UP3, !UPT ;  /* 0x0000001904197290 */ /* 0x000fe40009ffe4ff */
[----:B---3--:R-:W-:-:S02]  /*0630*/  ULEA UR18, UP3, UR12, UR36, 0x1 ;  /* 0x000000240c127291 */ /* 0x008fc4000f8608ff */
[----:B------:R-:W-:Y:S02]  /*0640*/  USHF.R.S32.HI UR5, URZ, 0x1f, UR11 ;  /* 0x0000001fff057899 */ /* 0x000fe4000801140b */
[----:B------:R-:W-:Y:S01]  /*0650*/  ULEA.HI.X UR25, UR12, UR37, UR25, 0x1, UP3 ;  /* 0x000000250c197291 */ /* 0x000fe200098f0c19 */
[----:B------:R-:W3:Y:S01]  /*0660*/  LDCU.64 UR34, c[0x0][0x448] ;  /* 0x00008900ff2277ac */ /* 0x000ee20008000a00 */
[----:B----4-:R-:W-:Y:S02]  /*0670*/  UIMAD UR12, UR5, UR28, URZ ;  /* 0x0000001c050c72a4 */ /* 0x010fe4000f8e02ff */
[----:B------:R-:W-:Y:S01]  /*0680*/  UIMAD.WIDE.U32 UR22, UR11, UR28, UR22 ;  /* 0x0000001c0b1672a5 */ /* 0x000fe2000f8e0016 */
[----:B------:R-:W4:Y:S01]  /*0690*/  @UP0 LDCU UR28, c[0x0][0x38c] ;  /* 0x00007180ff1c07ac */ /* 0x000f220008000800 */
[----:B------:R-:W5:Y:S01]  /*06a0*/  @UP0 LDCU.64 UR36, c[0x0][0x480] ;  /* 0x00009000ff2407ac */ /* 0x000f620008000a00 */
[----:B-1----:R-:W-:Y:S02]  /*06b0*/  UIMAD UR15, UR5, UR30, URZ ;  /* 0x0000001e050f72a4 */ /* 0x002fe4000f8e02ff */
[----:B------:R-:W-:-:S02]  /*06c0*/  UIMAD UR5, UR11, UR29, UR12 ;  /* 0x0000001d0b0572a4 */ /* 0x000fc4000f8e020c */
[----:B------:R-:W-:Y:S02]  /*06d0*/  UIADD3 UR24, UP1, UPT, UR16, UR22, URZ ;  /* 0x0000001610187290 */ /* 0x000fe4000ff3e0ff */
[----:B------:R-:W-:Y:S02]  /*06e0*/  UIADD3 UR5, UPT, UPT, UR23, UR5, URZ ;  /* 0x0000000517057290 */ /* 0x000fe4000fffe0ff */
[----:B--2---:R-:W-:Y:S02]  /*06f0*/  @UP0 UIMAD UR8, UR8, UR19, UR10 ;  /* 0x00000013080802a4 */ /* 0x004fe4000f8e020a */
[----:B------:R-:W-:Y:S02]  /*0700*/  UIMAD.WIDE.U32 UR12, UR11, UR30, UR6 ;  /* 0x0000001e0b0c72a5 */ /* 0x000fe4000f8e0006 */
[----:B------:R-:W-:Y:S02]  /*0710*/  UIMAD UR15, UR11, UR31, UR15 ;  /* 0x0000001f0b0f72a4 */ /* 0x000fe4000f8e020f */
[----:B------:R-:W-:-:S02]  /*0720*/  UIADD3.X UR5, UPT, UPT, UR4, UR5, URZ, UP1, !UPT ;  /* 0x0000000504057290 */ /* 0x000fc40008ffe4ff */
[----:B------:R-:W-:Y:S01]  /*0730*/  @UP0 UIMAD UR8, UR8, UR32, URZ ;  /* 0x00000020080802a4 */ /* 0x000fe2000f8e02ff */
[----:B------:R-:W1:Y:S01]  /*0740*/  LDCU.64 UR30, c[0x0][0x450] ;  /* 0x00008a00ff1e77ac */ /* 0x000e620008000a00 */
[----:B---3--:R-:W-:Y:S02]  /*0750*/  ULEA UR22, UP2, UR24, UR34, 0x1 ;  /* 0x0000002218167291 */ /* 0x008fe4000f8408ff */
[----:B------:R-:W-:Y:S02]  /*0760*/  UIADD3 UR16, UP1, UPT, UR16, UR12, URZ ;  /* 0x0000000c10107290 */ /* 0x000fe4000ff3e0ff */
[----:B------:R-:W-:Y:S02]  /*0770*/  UIADD3 UR15, UPT, UPT, UR13, UR15, URZ ;  /* 0x0000000f0d0f7290 */ /* 0x000fe4000fffe0ff */
[----:B----4-:R-:W-:Y:S02]  /*0780*/  @UP0 UIMAD UR8, UR8, UR28, URZ ;  /* 0x0000001c080802a4 */ /* 0x010fe4000f8e02ff */
[----:B------:R-:W-:-:S02]  /*0790*/  ULEA.HI.X UR24, UR24, UR35, UR5, 0x1, UP2 ;  /* 0x0000002318187291 */ /* 0x000fc400090f0c05 */
        /* <DEDUP_REMOVED lines=31> */
.L_x_3004:
        /* <DEDUP_REMOVED lines=54> */
[----:B-----5:R-:W-:Y:S04]  /*0cf0*/  STS.128 [R73], R44 ;  /* 0x0000002c49007388 */ /* 0x020fe80000000c00 */
[----:B----4-:R4:W-:Y:S01]  /*0d00*/  STS.128 [R73+0x200], R48 ;  /* 0x0002003049007388 */ /* 0x0109e20000000c00 */
[----:B------:R-:W-:-:S03]  /*0d10*/  NOP ;  /* 0x0000000000007918 */ /* 0x000fc60000000000 */
[----:B------:R-:W5:Y:S04]  /*0d20*/  LDS.128 R32, [R72] ;  /* 0x0000000048207984 */ /* 0x000f680000000c00 */
[----:B------:R-:W-:Y:S01]  /*0d30*/  LDS.128 R28, [R72+0x10] ;  /* 0x00001000481c7984 */ /* 0x000fe20000000c00 */
[----:B------:R-:W-:Y:S06]  /*0d40*/  BAR.SYNC.DEFER_BLOCKING 0x0 ;  /* 0x0000000000007b1d */ /* 0x000fec0000010000 */
[----:B---3--:R-:W3:Y:S04]  /*0d50*/  LDG.E.128 R36, desc[UR26][R18.64] ;  /* 0x0000001a12247981 */ /* 0x008ee8000c1e1d00 */
[----:B------:R-:W4:Y:S01]  /*0d60*/  LDG.E.128 R52, desc[UR26][R18.64+0x200] ;  /* 0x0002001a12347981 */ /* 0x000f22000c1e1d00 */
        /* <DEDUP_REMOVED lines=9> */
[----:B----4-:R-:W-:Y:S01]  /*0e00*/  STS.128 [R73+0x200], R52 ;  /* 0x0002003449007388 */ /* 0x010fe20000000c00 */
[----:B------:R-:W-:-:S03]  /*0e10*/  NOP ;  /* 0x0000000000007918 */ /* 0x000fc60000000000 */
[----:B------:R-:W0:Y:S04]  /*0e20*/  LDS.128 R56, [R72] ;  /* 0x0000000048387984 */ /* 0x000e280000000c00 */
[----:B------:R-:W1:Y:S01]  /*0e30*/  LDS.128 R24, [R72+0x10] ;  /* 0x0000100048187984 */ /* 0x000e620000000c00 */
[----:B------:R-:W-:Y:S06]  /*0e40*/  BAR.SYNC.DEFER_BLOCKING 0x0 ;  /* 0x0000000000007b1d */ /* 0x000fec0000010000 */
[----:B------:R-:W2:Y:S04]  /*0e50*/  LDG.E.128 R48, desc[UR26][R42.64] ;  /* 0x0000001a2a307981 */ /* 0x000ea8000c1e1d00 */
[----:B------:R3:W4:Y:S01]  /*0e60*/  LDG.E.128 R44, desc[UR26][R42.64+0x200] ;  /* 0x0002001a2a2c7981 */ /* 0x000722000c1e1d00 */
[--C-:B-----5:R-:W-:Y:S01]  /*0e70*/  HADD2.F32 R107, -RZ, R32.reuse.H0_H0 ;  /* 0x20000020ff6b7230 */ /* 0x120fe20000004100 */
[----:B------:R-:W-:Y:S01]  /*0e80*/  UISETP.NE.U32.AND UP0, UPT, UR8, URZ, UPT ;  /* 0x000000ff0800728c */ /* 0x000fe2000bf05070 */
[----:B------:R-:W-:-:S02]  /*0e90*/  HADD2.F32 R108, -RZ, R32.H1_H1 ;  /* 0x30000020ff6c7230 */ /* 0x000fc40000004100 */
[----:B0-----:R-:W-:Y:S01]  /*0ea0*/  HADD2.F32 R19, -RZ, R56.H1_H1 ;  /* 0x30000038ff137230 */ /* 0x001fe20000004100 */
[----:B------:R-:W-:Y:S01]  /*0eb0*/  UISETP.NE.AND.EX UP0, UPT, UR9, URZ, UPT, UP0 ;  /* 0x000000ff0900728c */ /* 0x000fe2000bf05300 */
[----:B------:R-:W-:Y:S02]  /*0ec0*/  HADD2.F32 R36, -RZ, R57.H0_H0 ;  /* 0x20000039ff247230 */ /* 0x000fe40000004100 */
[--C-:B-1----:R-:W-:Y:S02]  /*0ed0*/  HADD2.F32 R78, -RZ, R24.reuse.H0_H0 ;  /* 0x20000018ff4e7230 */ /* 0x102fe40000004100 */
[----:B------:R-:W-:Y:S01]  /*0ee0*/  FMUL.FTZ R41, R19, -1.4426950216293334961 ;  /* 0xbfb8aa3b13297820 */ /* 0x000fe20000410000 */
[--C-:B------:R-:W-:Y:S02]  /*0ef0*/  HADD2.F32 R79, -RZ, R25.reuse.H0_H0 ;  /* 0x20000019ff4f7230 */ /* 0x100fe40000004100 */
[----:B------:R-:W-:Y:S01]  /*0f00*/  FMUL.FTZ R53, R36, -1.4426950216293334961 ;  /* 0xbfb8aa3b24357820 */ /* 0x000fe20000410000 */
[----:B------:R-:W-:Y:S01]  /*0f10*/  HADD2.F32 R80, -RZ, R24.H1_H1 ;  /* 0x30000018ff507230 */ /* 0x000fe20000004100 */
[----:B------:R0:W1:Y:S01]  /*0f20*/  MUFU.EX2 R52, R41 ;  /* 0x0000002900347308 */ /* 0x0000620000000800 */
[----:B------:R-:W-:-:S02]  /*0f30*/  HADD2.F32 R82, -RZ, R25.H1_H1 ;  /* 0x30000019ff527230 */ /* 0x000fc40000004100 */
[----:B------:R-:W-:Y:S01]  /*0f40*/  FMUL.FTZ R24, R78, -1.4426950216293334961 ;  /* 0xbfb8aa3b4e187820 */ /* 0x000fe20000410000 */
[----:B------:R-:W-:Y:S01]  /*0f50*/  FMUL.FTZ R25, R79, -1.4426950216293334961 ;  /* 0xbfb8aa3b4f197820 */ /* 0x000fe20000410000 */
[----:B------:R-:W5:Y:S01]  /*0f60*/  MUFU.EX2 R53, R53 ;  /* 0x0000003500357308 */ /* 0x000f620000000800 */
[--C-:B------:R-:W-:Y:S02]  /*0f70*/  HADD2.F32 R76, -RZ, R59.reuse.H0_H0 ;  /* 0x2000003bff4c7230 */ /* 0x100fe40000004100 */
[----:B------:R-:W-:Y:S01]  /*0f80*/  FMUL.FTZ R62, R82, -1.4426950216293334961 ;  /* 0xbfb8aa3b523e7820 */ /* 0x000fe20000410000 */
[----:B------:R-:W-:Y:S01]  /*0f90*/  HADD2.F32 R77, -RZ, R59.H1_H1 ;  /* 0x3000003bff4d7230 */ /* 0x000fe20000004100 */
[----:B------:R-:W3:Y:S01]  /*0fa0*/  MUFU.EX2 R61, R25 ;  /* 0x00000019003d7308 */ /* 0x000ee20000000800 */
[--C-:B------:R-:W-:Y:S02]  /*0fb0*/  HADD2.F32 R84, -RZ, R27.reuse.H0_H0 ;  /* 0x2000001bff547230 */ /* 0x100fe40000004100 */
[----:B0-----:R-:W-:Y:S01]  /*0fc0*/  FMUL.FTZ R41, R76, -1.4426950216293334961 ;  /* 0xbfb8aa3b4c297820 */ /* 0x001fe20000410000 */
[----:B------:R-:W-:Y:S01]  /*0fd0*/  HADD2.F32 R89, -RZ, R27.H1_H1 ;  /* 0x3000001bff597230 */ /* 0x000fe20000004100 */
[----:B------:R0:W-:Y:S01]  /*0fe0*/  MUFU.EX2 R59, R24 ;  /* 0x00000018003b7308 */ /* 0x0001e20000000800 */
[----:B------:R-:W-:-:S02]  /*0ff0*/  HADD2.F32 R81, -RZ, R26.H0_H0 ;  /* 0x2000001aff517230 */ /* 0x000fc40000004100 */
[----:B-1----:R-:W-:Y:S01]  /*1000*/  FADD.FTZ R52, R52, 1 ;  /* 0x3f80000034347421 */ /* 0x002fe20000010000 */
[----:B------:R-:W-:Y:S01]  /*1010*/  IMAD R27, R65, UR23, RZ ;  /* 0x00000017411b7c24 */ /* 0x000fe2000f8e02ff */
[----:B------:R-:W1:Y:S01]  /*1020*/  MUFU.EX2 R62, R62 ;  /* 0x0000003e003e7308 */ /* 0x000e620000000800 */
[----:B------:R-:W-:Y:S02]  /*1030*/  HADD2.F32 R83, -RZ, R26.H1_H1 ;  /* 0x3000001aff537230 */ /* 0x000fe40000004100 */
[----:B------:R-:W-:Y:S01]  /*1040*/  FMUL.FTZ R26, R81, -1.4426950216293334961 ;  /* 0xbfb8aa3b511a7820 */ /* 0x000fe20000410000 */
[----:B------:R-:W-:Y:S01]  /*1050*/  HADD2.F32 R18, -RZ, R56.H0_H0 ;  /* 0x20000038ff127230 */ /* 0x000fe20000004100 */
[----:B------:R1:W-:Y:S01]  /*1060*/  MUFU.RCP R86, R52 ;  /* 0x0000003400567308 */ /* 0x0003e20000001000 */
[----:B0-----:R-:W-:-:S04]  /*1070*/  IMAD.WIDE.U32 R24, R64, UR23, R2 ;  /* 0x0000001740187c25 */ /* 0x001fc8000f8e0002 */
[----:B-----5:R-:W-:Y:S01]  /*1080*/  FADD.FTZ R87, R53, 1 ;  /* 0x3f80000035577421 */ /* 0x020fe20000010000 */
[----:B---3--:R-:W-:Y:S01]  /*1090*/  FADD.FTZ R61, R61, 1 ;  /* 0x3f8000003d3d7421 */ /* 0x008fe20000010000 */
[----:B------:R-:W-:Y:S01]  /*10a0*/  FMUL.FTZ R17, R18, -1.4426950216293334961 ;  /* 0xbfb8aa3b12117820 */ /* 0x000fe20000410000 */
[--C-:B------:R-:W-:Y:S01]  /*10b0*/  HADD2.F32 R38, -RZ, R58.reuse.H0_H0 ;  /* 0x2000003aff267230 */ /* 0x100fe20000004100 */
[----:B------:R-:W-:Y:S01]  /*10c0*/  IADD3 R25, PT, PT, R25, R27, RZ ;  /* 0x0000001b19197210 */ /* 0x000fe20007ffe0ff */
[----:B------:R-:W-:Y:S01]  /*10d0*/  HADD2.F32 R37, -RZ, R57.H1_H1 ;  /* 0x30000039ff257230 */ /* 0x000fe20000004100 */
[----:B------:R-:W-:Y:S01]  /*10e0*/  MUFU.EX2 R63, R26 ;  /* 0x0000001a003f7308 */ /* 0x000fe20000000800 */
[----:B------:R-:W-:Y:S02]  /*10f0*/  HADD2.F32 R39, -RZ, R58.H1_H1 ;  /* 0x3000003aff277230 */ /* 0x000fe40000004100 */
[----:B------:R-:W-:Y:S01]  /*1100*/  FMUL.FTZ R43, R38, -1.4426950216293334961 ;  /* 0xbfb8aa3b262b7820 */ /* 0x000fe20000410000 */
[----:B-1----:R-:W-:Y:S01]  /*1110*/  IMAD.WIDE.U32 R52, R66, UR10, R24 ;  /* 0x0000000a42347c25 */ /* 0x002fe2000f8e0018 */
[----:B------:R-:W0:Y:S03]  /*1120*/  MUFU.EX2 R17, R17 ;  /* 0x0000001100117308 */ /* 0x000e260000000800 */
[----:B------:R-:W-:Y:S01]  /*1130*/  FMUL.FTZ R58, R77, -1.4426950216293334961 ;  /* 0xbfb8aa3b4d3a7820 */ /* 0x000fe20000410000 */
[----:B------:R-:W-:Y:S01]  /*1140*/  FMUL.FTZ R42, R37, -1.4426950216293334961 ;  /* 0xbfb8aa3b252a7820 */ /* 0x000fe20000410000 */
[--C-:B------:R-:W-:Y:S01]  /*1150*/  HADD2.F32 R165, -RZ, R33.reuse.H0_H0 ;  /* 0x20000021ffa57230 */ /* 0x100fe20000004100 */
[----:B------:R-:W1:Y:S01]  /*1160*/  MUFU.EX2 R55, R43 ;  /* 0x0000002b00377308 */ /* 0x000e620000000800 */
[----:B------:R-:W-:-:S02]  /*1170*/  HADD2.F32 R105, -RZ, R33.H1_H1 ;  /* 0x30000021ff697230 */ /* 0x000fc40000004100 */
[----:B------:R-:W-:Y:S01]  /*1180*/  FMUL.FTZ R56, R39, -1.4426950216293334961 ;  /* 0xbfb8aa3b27387820 */ /* 0x000fe20000410000 */
[--C-:B------:R-:W-:Y:S01]  /*1190*/  HADD2.F32 R106, -RZ, R34.reuse.H0_H0 ;  /* 0x20000022ff6a7230 */ /* 0x100fe20000004100 */
[----:B------:R3:W5:Y:S01]  /*11a0*/  MUFU.EX2 R54, R42 ;  /* 0x0000002a00367308 */ /* 0x0007620000000800 */
[----:B------:R-:W-:Y:S02]  /*11b0*/  HADD2.F32 R160, -RZ, R34.H1_H1 ;  /* 0x30000022ffa07230 */ /* 0x000fe40000004100 */
[----:B------:R-:W-:Y:S01]  /*11c0*/  FADD.FTZ R62, R62, 1 ;  /* 0x3f8000003e3e7421 */ /* 0x000fe20000010000 */
[--C-:B------:R-:W-:Y:S01]  /*11d0*/  HADD2.F32 R159, -RZ, R35.reuse.H0_H0 ;  /* 0x20000023ff9f7230 */ /* 0x100fe20000004100 */
[----:B------:R-:W5:Y:S01]  /*11e0*/  MUFU.EX2 R58, R58 ;  /* 0x0000003a003a7308 */ /* 0x000f620000000800 */
[----:B------:R-:W-:Y:S02]  /*11f0*/  HADD2.F32 R158, -RZ, R35.H1_H1 ;  /* 0x30000023ff9e7230 */ /* 0x000fe40000004100 */
[----:B0-----:R-:W-:Y:S01]  /*1200*/  FADD.FTZ R17, R17, 1 ;  /* 0x3f80000011117421 */ /* 0x001fe20000010000 */
[--C-:B------:R-:W-:Y:S01]  /*1210*/  HADD2.F32 R136, -RZ, R28.reuse.H0_H0 ;  /* 0x2000001cff887230 */ /* 0x100fe20000004100 */
[----:B------:R0:W0:Y:S01]  /*1220*/  MUFU.EX2 R57, R41 ;  /* 0x0000002900397308 */ /* 0x0000220000000800 */
[----:B------:R-:W-:-:S02]  /*1230*/  HADD2.F32 R100, -RZ, R28.H1_H1 ;  /* 0x3000001cff647230 */ /* 0x000fc40000004100 */
[----:B-1----:R-:W-:Y:S01]  /*1240*/  FADD.FTZ R101, R55, 1 ;  /* 0x3f80000037657421 */ /* 0x002fe20000010000 */
[--C-:B------:R-:W-:Y:S01]  /*1250*/  HADD2.F32 R97, -RZ, R29.reuse.H0_H0 ;  /* 0x2000001dff617230 */ /* 0x100fe20000004100 */
[----:B------:R1:W-:Y:S01]  /*1260*/  MUFU.RCP R85, R17 ;  /* 0x0000001100557308 */ /* 0x0003e20000001000 */
[----:B------:R-:W-:Y:S02]  /*1270*/  HADD2.F32 R98, -RZ, R29.H1_H1 ;  /* 0x3000001dff627230 */ /* 0x000fe40000004100 */
[----:B---3--:R-:W-:Y:S01]  /*1280*/  FMUL.FTZ R42, R80, -1.4426950216293334961 ;  /* 0xbfb8aa3b502a7820 */ /* 0x008fe20000410000 */
[--C-:B------:R-:W-:Y:S02]  /*1290*/  HADD2.F32 R35, -RZ, R30.reuse.H0_H0 ;  /* 0x2000001eff237230 */ /* 0x100fe40000004100 */
[----:B-----5:R-:W-:Y:S01]  /*12a0*/  FADD.FTZ R54, R54, 1 ;  /* 0x3f80000036367421 */ /* 0x020fe20000010000 */
[----:B------:R-:W-:Y:S02]  /*12b0*/  HADD2.F32 R94, -RZ, R30.H1_H1 ;  /* 0x3000001eff5e7230 */ /* 0x000fe40000004100 */
[----:B0-----:R-:W-:Y:S01]  /*12c0*/  FMUL.FTZ R41, R84, -1.4426950216293334961 ;  /* 0xbfb8aa3b54297820 */ /* 0x001fe20000410000 */
[--C-:B------:R-:W-:Y:S01]  /*12d0*/  HADD2.F32 R34, -RZ, R31.reuse.H0_H0 ;  /* 0x2000001fff227230 */ /* 0x100fe20000004100 */
[----:B------:R-:W0:Y:S01]  /*12e0*/  MUFU.EX2 R56, R56 ;  /* 0x0000003800387308 */ /* 0x000e220000000800 */
[----:B------:R-:W-:-:S02]  /*12f0*/  HADD2.F32 R33, -RZ, R31.H1_H1 ;  /* 0x3000001fff217230 */ /* 0x000fc40000004100 */
[----:B------:R-:W-:Y:S01]  /*1300*/  FADD.FTZ R58, R58, 1 ;  /* 0x3f8000003a3a7421 */ /* 0x000fe20000010000 */
[----:B------:R-:W-:Y:S01]  /*1310*/  FMUL.FTZ R43, R83, -1.4426950216293334961 ;  /* 0xbfb8aa3b532b7820 */ /* 0x000fe20000410000 */
[----:B------:R-:W-:Y:S01]  /*1320*/  MUFU.RCP R101, R101 ;  /* 0x0000006500657308 */ /* 0x000fe20000001000 */
[----:B------:R-:W-:Y:S01]  /*1330*/  FADD.FTZ R57, R57, 1 ;  /* 0x3f80000039397421 */ /* 0x000fe20000010000 */
[----:B------:R-:W-:Y:S01]  /*1340*/  FADD.FTZ R59, R59, 1 ;  /* 0x3f8000003b3b7421 */ /* 0x000fe20000010000 */
[----:B------:R-:W3:Y:S01]  /*1350*/  LDC.64 R64, c[0x0][0x558] ;  /* 0x00015600ff407b82 */ /* 0x000ee20000000a00 */
[----:B------:R-:W-:Y:S01]  /*1360*/  FADD.FTZ R63, R63, 1 ;  /* 0x3f8000003f3f7421 */ /* 0x000fe20000010000 */
[----:B-1----:R-:W-:Y:S02]  /*1370*/  IMAD R17, R67, UR10, R53 ;  /* 0x0000000a43117c24 */ /* 0x002fe4000f8e0235 */
[--C-:B------:R-:W-:Y:S01]  /*1380*/  HADD2.F32 R71, -RZ, R12.reuse.H0_H0 ;  /* 0x2000000cff477230 */ /* 0x100fe20000004100 */
[----:B------:R1:W5:Y:S01]  /*1390*/  MUFU.EX2 R60, R42 ;  /* 0x0000002a003c7308 */ /* 0x0003620000000800 */
[----:B------:R-:W-:-:S02]  /*13a0*/  HADD2.F32 R70, -RZ, R12.H1_H1 ;  /* 0x3000000cff467230 */ /* 0x000fc40000004100 */
[----:B0-----:R-:W-:Y:S01]  /*13b0*/  FADD.FTZ R56, R56, 1 ;  /* 0x3f80000038387421 */ /* 0x001fe20000010000 */
[--C-:B------:R-:W-:Y:S01]  /*13c0*/  HADD2.F32 R69, -RZ, R13.reuse.H0_H0 ;  /* 0x2000000dff457230 */ /* 0x100fe20000004100 */
[----:B------:R-:W-:Y:S01]  /*13d0*/  MUFU.RCP R87, R87 ;  /* 0x0000005700577308 */ /* 0x000fe20000001000 */
[----:B------:R-:W-:Y:S02]  /*13e0*/  HADD2.F32 R68, -RZ, R13.H1_H1 ;  /* 0x3000000dff447230 */ /* 0x000fe40000004100 */
[--C-:B------:R-:W-:Y:S02]  /*13f0*/  HADD2.F32 R67, -RZ, R14.reuse.H0_H0 ;  /* 0x2000000eff437230 */ /* 0x100fe40000004100 */
[----:B-1----:R-:W-:Y:S01]  /*1400*/  FMUL.FTZ R42, R89, -1.4426950216293334961 ;  /* 0xbfb8aa3b592a7820 */ /* 0x002fe20000410000 */
[----:B------:R-:W-:Y:S02]  /*1410*/  HADD2.F32 R66, -RZ, R14.H1_H1 ;  /* 0x3000000eff427230 */ /* 0x000fe40000004100 */
[----:B------:R3:W-:Y:S01]  /*1420*/  MUFU.RCP R88, R54 ;  /* 0x0000003600587308 */ /* 0x0007e20000001000 */
[----:B------:R-:W-:-:S02]  /*1430*/  HADD2.F32 R74, -RZ, R4.H1_H1 ;  /* 0x30000004ff4a7230 */ /* 0x000fc40000004100 */
[----:B-----5:R-:W-:-:S05]  /*1440*/  FADD.FTZ R60, R60, 1 ;  /* 0x3f8000003c3c7421 */ /* 0x020fca0000010000 */
[----:B------:R0:W-:Y:S01]  /*1450*/  MUFU.RCP R104, R58 ;  /* 0x0000003a00687308 */ /* 0x0001e20000001000 */
[----:B---3--:R-:W-:Y:S01]  /*1460*/  LEA R54, P0, R52, R64, 0x1 ;  /* 0x0000004034367211 */ /* 0x008fe200078008ff */
[----:B------:R-:W-:-:S03]  /*1470*/  HADD2.F32 R64, -RZ, R15.H1_H1 ;  /* 0x3000000fff407230 */ /* 0x000fc60000004100 */
[----:B------:R-:W-:Y:S01]  /*1480*/  LEA.HI.X R55, R52, R65, R17, 0x1, P0 ;  /* 0x0000004134377211 */ /* 0x000fe200000f0c11 */
[----:B------:R-:W-:Y:S02]  /*1490*/  HADD2.F32 R65, -RZ, R15.H0_H0 ;  /* 0x2000000fff417230 */ /* 0x000fe40000004100 */
[----:B------:R-:W1:Y:S01]  /*14a0*/  MUFU.EX2 R41, R41 ;  /* 0x0000002900297308 */ /* 0x000e620000000800 */
[----:B0-----:R-:W-:Y:S02]  /*14b0*/  HADD2.F32 R58, -RZ, R22.H1_H1 ;  /* 0x30000016ff3a7230 */ /* 0x001fe40000004100 */
[----:B------:R-:W-:Y:S01]  /*14c0*/  IMAD.WIDE.U32 R16, R16, 0x10, R54 ;  /* 0x0000001010107825 */ /* 0x000fe200078e0036 */
[----:B------:R-:W0:Y:S03]  /*14d0*/  MUFU.EX2 R42, R42 ;  /* 0x0000002a002a7308 */ /* 0x000e260000000800 */
[----:B------:R-:W-:Y:S01]  /*14e0*/  HADD2.F32 R55, -RZ, R4.H0_H0 ;  /* 0x20000004ff377230 */ /* 0x000fe20000004100 */
[----:B------:R-:W3:Y:S04]  /*14f0*/  MUFU.EX2 R43, R43 ;  /* 0x0000002b002b7308 */ /* 0x000ee80000000800 */
[----:B------:R5:W3:Y:S01]  /*1500*/  MUFU.RCP R103, R57 ;  /* 0x0000003900677308 */ /* 0x000ae20000001000 */
[----:B-1----:R-:W-:Y:S01]  /*1510*/  FADD.FTZ R41, R41, 1 ;  /* 0x3f80000029297421 */ /* 0x002fe20000010000 */
[----:B0-----:R-:W-:-:S06]  /*1520*/  FADD.FTZ R42, R42, 1 ;  /* 0x3f8000002a2a7421 */ /* 0x001fcc0000010000 */
[----:B------:R0:W-:Y:S01]  /*1530*/  MUFU.RCP R110, R61 ;  /* 0x0000003d006e7308 */ /* 0x0001e20000001000 */
[----:B-----5:R-:W-:Y:S02]  /*1540*/  HADD2.F32 R57, -RZ, R23.H0_H0 ;  /* 0x20000017ff397230 */ /* 0x020fe40000004100 */
[----:B---3--:R-:W-:-:S05]  /*1550*/  FADD.FTZ R120, R43, 1 ;  /* 0x3f8000002b787421 */ /* 0x008fca0000010000 */
[----:B------:R1:W-:Y:S01]  /*1560*/  MUFU.RCP R102, R56 ;  /* 0x0000003800667308 */ /* 0x0003e20000001000 */
[----:B0-----:R-:W-:Y:S02]  /*1570*/  HADD2.F32 R61, -RZ, R21.H0_H0 ;  /* 0x20000015ff3d7230 */ /* 0x001fe40000004100 */
[----:B------:R-:W-:-:S04]  /*1580*/  FADD.FTZ R43, -R103, 1 ;  /* 0x3f800000672b7421 */ /* 0x000fc80000010100 */
[C---:B------:R-:W-:Y:S01]  /*1590*/  FFMA.FTZ R43, R76.reuse, R43, 1 ;  /* 0x3f8000004c2b7423 */ /* 0x040fe2000001002b */
[----:B------:R-:W-:Y:S01]  /*15a0*/  FMUL.FTZ R76, R76, R103 ;  /* 0x000000674c4c7220 */ /* 0x000fe20000410000 */
[----:B------:R0:W3:Y:S01]  /*15b0*/  MUFU.RCP R117, R62 ;  /* 0x0000003e00757308 */ /* 0x0000e20000001000 */
[----:B-1----:R-:W-:-:S07]  /*15c0*/  HADD2.F32 R56, -RZ, R23.H1_H1 ;  /* 0x30000017ff387230 */ /* 0x002fce0000004100 */
[----:B------:R1:W5:Y:S01]  /*15d0*/  MUFU.RCP R109, R59 ;  /* 0x0000003b006d7308 */ /* 0x0003620000001000 */
[----:B0-----:R-:W-:-:S07]  /*15e0*/  HADD2.F32 R62, -RZ, R20.H1_H1 ;  /* 0x30000014ff3e7230 */ /* 0x001fce0000004100 */
[----:B------:R0:W5:Y:S01]  /*15f0*/  MUFU.RCP R111, R60 ;  /* 0x0000003c006f7308 */ /* 0x0001620000001000 */
[----:B-1----:R-:W-:-:S07]  /*1600*/  HADD2.F32 R59, -RZ, R22.H0_H0 ;  /* 0x20000016ff3b7230 */ /* 0x002fce0000004100 */
[----:B------:R3:W1:Y:S01]  /*1610*/  MUFU.RCP R125, R41 ;  /* 0x00000029007d7308 */ /* 0x0006620000001000 */
[----:B0-----:R-:W-:-:S07]  /*1620*/  HADD2.F32 R60, -RZ, R21.H1_H1 ;  /* 0x30000015ff3c7230 */ /* 0x001fce0000004100 */
[----:B------:R-:W0:Y:S01]  /*1630*/  MUFU.RCP R122, R42 ;  /* 0x0000002a007a7308 */ /* 0x000e220000001000 */
[----:B---3--:R-:W-:-:S07]  /*1640*/  FADD.FTZ R41, -R117, 1 ;  /* 0x3f80000075297421 */ /* 0x008fce0000010100 */
[----:B------:R3:W0:Y:S08]  /*1650*/  MUFU.RCP R116, R63 ;  /* 0x0000003f00747308 */ /* 0x0006300000001000 */
[----:B------:R-:W0:Y:S01]  /*1660*/  MUFU.RCP R120, R120 ;  /* 0x0000007800787308 */ /* 0x000e220000001000 */
[----:B---3--:R-:W-:Y:S01]  /*1670*/  HADD2.F32 R63, -RZ, R20.H0_H0 ;  /* 0x20000014ff3f7230 */ /* 0x008fe20000004100 */
[----:B--2---:R2:W-:Y:S04]  /*1680*/  STS.128 [R73], R48 ;  /* 0x0000003049007388 */ /* 0x0045e80000000c00 */
[----:B----4-:R3:W-:Y:S01]  /*1690*/  STS.128 [R73+0x200], R44 ;  /* 0x0002002c49007388 */ /* 0x0107e20000000c00 */
[----:B------:R-:W-:-:S03]  /*16a0*/  NOP ;  /* 0x0000000000007918 */ /* 0x000fc60000000000 */
[----:B------:R-:W4:Y:S01]  /*16b0*/  LDS.128 R24, [R72] ;  /* 0x0000000048187984 */ /* 0x000f220000000c00 */
[----:B--2---:R-:W-:Y:S01]  /*16c0*/  FADD.FTZ R50, -R104, 1 ;  /* 0x3f80000068327421 */ /* 0x004fe20000010100 */
[C---:B------:R-:W-:Y:S01]  /*16d0*/  FFMA.FTZ R49, R82.reuse, R41, 1 ;  /* 0x3f80000052317423 */ /* 0x040fe20000010029 */
[----:B------:R-:W-:Y:S01]  /*16e0*/  FMUL.FTZ R82, R82, R117 ;  /* 0x0000007552527220 */ /* 0x000fe20000410000 */
[----:B---3--:R-:W-:Y:S01]  /*16f0*/  FADD.FTZ R47, -R101, 1 ;  /* 0x3f800000652f7421 */ /* 0x008fe20000010100 */
[----:B------:R-:W-:Y:S01]  /*1700*/  FADD.FTZ R44, -R88, 1 ;  /* 0x3f800000582c7421 */ /* 0x000fe20000010100 */
[C---:B------:R-:W-:Y:S01]  /*1710*/  FFMA.FTZ R50, R77.reuse, R50, 1 ;  /* 0x3f8000004d327423 */ /* 0x040fe20000010032 */
[----:B------:R-:W-:Y:S01]  /*1720*/  FMUL.FTZ R77, R77, R104 ;  /* 0x000000684d4d7220 */ /* 0x000fe20000410000 */
[----:B------:R-:W-:Y:S01]  /*1730*/  FFMA.FTZ R47, R38, R47, 1 ;  /* 0x3f800000262f7423 */ /* 0x000fe2000001002f */
[----:B------:R-:W-:Y:S01]  /*1740*/  FFMA.FTZ R44, R37, R44, 1 ;  /* 0x3f800000252c7423 */ /* 0x000fe2000001002c */
[----:B----4-:R-:W-:-:S02]  /*1750*/  HADD2.F32 R32, -RZ, R24.H0_H0 ;  /* 0x20000018ff207230 */ /* 0x010fc40000004100 */
        /* <DEDUP_REMOVED lines=18> */
[----:B------:R-:W2:Y:S01]  /*1880*/  LDS.128 R24, [R72+0x10] ;  /* 0x0000100048187984 */ /* 0x000ea20000000c00 */
        /* <DEDUP_REMOVED lines=38> */
[----:B--2---:R-:W-:-:S02]  /*1af0*/  HADD2.F32 R113, -RZ, R24.H0_H0 ;  /* 0x20000018ff717230 */ /* 0x004fc40000004100 */
[----:B------:R-:W-:Y:S02]  /*1b00*/  HADD2.F32 R115, -RZ, R24.H1_H1 ;  /* 0x30000018ff737230 */ /* 0x000fe40000004100 */
[----:B------:R-:W-:Y:S01]  /*1b10*/  FADD.FTZ R24, -R110, 1 ;  /* 0x3f8000006e187421 */ /* 0x000fe20000010100 */
[--C-:B------:R-:W-:Y:S02]  /*1b20*/  HADD2.F32 R119, -RZ, R25.reuse.H1_H1 ;  /* 0x30000019ff777230 */ /* 0x100fe40000004100 */
[----:B------:R-:W-:Y:S02]  /*1b30*/  HADD2.F32 R112, -RZ, R25.H0_H0 ;  /* 0x20000019ff707230 */ /* 0x000fe40000004100 */
[----:B------:R-:W-:Y:S01]  /*1b40*/  FFMA.FTZ R47, R79, R24, 1 ;  /* 0x3f8000004f2f7423 */ /* 0x000fe20000010018 */
[----:B-----5:R-:W-:Y:S01]  /*1b50*/  FADD.FTZ R25, -R109, 1 ;  /* 0x3f8000006d197421 */ /* 0x020fe20000010100 */
        /* <DEDUP_REMOVED lines=10> */
[C---:B------:R-:W-:Y:S01]  /*1c00*/  FADD.FTZ R27, -R111.reuse, 1 ;  /* 0x3f8000006f1b7421 */ /* 0x040fe20000010100 */
[----:B------:R-:W-:Y:S01]  /*1c10*/  FMUL.FTZ R26, R100, R115 ;  /* 0x00000073641a7220 */ /* 0x000fe20000410000 */
[----:B------:R-:W-:Y:S01]  /*1c20*/  FMUL.FTZ R44, R110, R41 ;  /* 0x000000296e2c7220 */ /* 0x000fe20000410000 */
[----:B------:R-:W-:Y:S01]  /*1c30*/  FMUL.FTZ R41, R24, R25 ;  /* 0x0000001918297220 */ /* 0x000fe20000410000 */
[----:B------:R-:W-:Y:S01]  /*1c40*/  FMUL.FTZ R49, R48, R49 ;  /* 0x0000003130317220 */ /* 0x000fe20000410000 */
[----:B------:R-:W-:Y:S01]  /*1c50*/  FFMA.FTZ R27, R80, R27, 1 ;  /* 0x3f800000501b7423 */ /* 0x000fe2000001001b */
[----:B------:R-:W-:Y:S01]  /*1c60*/  FMUL.FTZ R26, R111, R26 ;  /* 0x0000001a6f1a7220 */ /* 0x000fe20000410000 */
[----:B-1----:R-:W-:Y:S01]  /*1c70*/  FADD.FTZ R25, -R125, 1 ;  /* 0x3f8000007d197421 */ /* 0x002fe20000010100 */
        /* <DEDUP_REMOVED lines=22> */
[----:B------:R-:W-:Y:S01]  /*1de0*/  HADD2.F32 R53, -RZ, R5.H0_H0 ;  /* 0x20000005ff357230 */ /* 0x000fe20000004100 */
[----:B------:R-:W-:Y:S01]  /*1df0*/  F2FP.F16.F32.PACK_AB R25, R45, R30 ;  /* 0x0000001e2d19723e */ /* 0x000fe200000000ff */
[----:B------:R-:W-:Y:S01]  /*1e00*/  HADD2.F32 R52, -RZ, R6.H1_H1 ;  /* 0x30000006ff347230 */ /* 0x000fe20000004100 */
[----:B------:R-:W-:Y:S01]  /*1e10*/  F2FP.F16.F32.PACK_AB R26, R31, R46 ;  /* 0x0000002e1f1a723e */ /* 0x000fe200000000ff */
[----:B------:R-:W-:Y:S01]  /*1e20*/  FMUL.FTZ R81, R81, R116 ;  /* 0x0000007451517220 */ /* 0x000fe20000410000 */
[----:B------:R-:W-:Y:S01]  /*1e30*/  F2FP.F16.F32.PACK_AB R27, R50, R43 ;  /* 0x0000002b321b723e */ /* 0x000fe200000000ff */
[----:B------:R-:W-:Y:S01]  /*1e40*/  BAR.SYNC.DEFER_BLOCKING 0x0 ;  /* 0x0000000000007b1d */ /* 0x000fe20000010000 */
[----:B------:R-:W-:Y:S01]  /*1e50*/  F2FP.F16.F32.PACK_AB R28, R42, R41 ;  /* 0x000000292a1c723e */ /* 0x000fe200000000ff */
[--C-:B------:R-:W-:Y:S01]  /*1e60*/  HADD2.F32 R50, -RZ, R7.reuse.H0_H0 ;  /* 0x20000007ff327230 */ /* 0x100fe20000004100 */
[----:B------:R-:W-:Y:S01]  /*1e70*/  F2FP.F16.F32.PACK_AB R29, R49, R44 ;  /* 0x0000002c311d723e */ /* 0x000fe200000000ff */
[----:B------:R-:W-:Y:S01]  /*1e80*/  HADD2.F32 R49, -RZ, R7.H1_H1 ;  /* 0x30000007ff317230 */ /* 0x000fe20000004100 */
[----:B------:R-:W-:Y:S01]  /*1e90*/  F2FP.F16.F32.PACK_AB R30, R48, R47 ;  /* 0x0000002f301e723e */ /* 0x000fe200000000ff */
[----:B------:R-:W-:Y:S01]  /*1ea0*/  FMUL.FTZ R78, R78, R109 ;  /* 0x0000006d4e4e7220 */ /* 0x000fe20000410000 */
        /* <DEDUP_REMOVED lines=9> */
[--C-:B------:R-:W-:Y:S02]  /*1f40*/  HADD2.F32 R47, -RZ, R8.reuse.H0_H0 ;  /* 0x20000008ff2f7230 */ /* 0x100fe40000004100 */
[----:B------:R-:W-:Y:S01]  /*1f50*/  FMUL.FTZ R136, R136, R78 ;  /* 0x0000004e88887220 */ /* 0x000fe20000410000 */
[----:B------:R-:W-:-:S02]  /*1f60*/  HADD2.F32 R48, -RZ, R8.H1_H1 ;  /* 0x30000008ff307230 */ /* 0x000fc40000004100 */
[----:B------:R-:W-:Y:S01]  /*1f70*/  FMUL.FTZ R39, R100, R80 ;  /* 0x0000005064277220 */ /* 0x000fe20000410000 */
[--C-:B------:R-:W-:Y:S02]  /*1f80*/  HADD2.F32 R45, -RZ, R9.reuse.H0_H0 ;  /* 0x20000009ff2d7230 */ /* 0x100fe40000004100 */
[----:B------:R-:W-:Y:S01]  /*1f90*/  FMUL.FTZ R38, R97, R79 ;  /* 0x0000004f61267220 */ /* 0x000fe20000410000 */
[----:B------:R-:W-:Y:S02]  /*1fa0*/  HADD2.F32 R46, -RZ, R9.H1_H1 ;  /* 0x30000009ff2e7230 */ /* 0x000fe40000004100 */
[----:B------:R-:W-:Y:S01]  /*1fb0*/  FMUL.FTZ R35, R94, R83 ;  /* 0x000000535e237220 */ /* 0x000fe20000410000 */
[----:B------:R-:W-:Y:S01]  /*1fc0*/  STS.128 [R72], R24 ;  /* 0x0000001848007388 */ /* 0x000fe20000000c00 */
[--C-:B------:R-:W-:Y:S02]  /*1fd0*/  HADD2.F32 R44, -RZ, R10.reuse.H0_H0 ;  /* 0x2000000aff2c7230 */ /* 0x100fe40000004100 */
[----:B------:R-:W-:Y:S01]  /*1fe0*/  FMUL.FTZ R34, R34, R84 ;  /* 0x0000005422227220 */ /* 0x000fe20000410000 */
[----:B------:R-:W-:Y:S01]  /*1ff0*/  HADD2.F32 R43, -RZ, R10.H1_H1 ;  /* 0x3000000aff2b7230 */ /* 0x000fe20000004100 */
[----:B------:R-:W-:Y:S01]  /*2000*/  STS.128 [R72+0x10], R28 ;  /* 0x0000101c48007388 */ /* 0x000fe20000000c00 */
[----:B------:R-:W-:-:S03]  /*2010*/  NOP ;  /* 0x0000000000007918 */ /* 0x000fc60000000000 */
[----:B------:R-:W0:Y:S01]  /*2020*/  LDS.128 R12, [R73] ;  /* 0x00000000490c7984 */ /* 0x000e220000000c00 */
[--C-:B------:R-:W-:Y:S02]  /*2030*/  HADD2.F32 R41, -RZ, R11.reuse.H0_H0 ;  /* 0x2000000bff297230 */ /* 0x100fe40000004100 */
[----:B------:R-:W-:Y:S01]  /*2040*/  FMUL.FTZ R33, R33, R89 ;  /* 0x0000005921217220 */ /* 0x000fe20000410000 */
[----:B------:R-:W-:Y:S01]  /*2050*/  HADD2.F32 R42, -RZ, R11.H1_H1 ;  /* 0x3000000bff2a7230 */ /* 0x000fe20000004100 */
[----:B------:R-:W1:Y:S04]  /*2060*/  LDS.128 R4, [R73+0x200] ;  /* 0x0002000049047984 */ /* 0x000e680000000c00 */
        /* <DEDUP_REMOVED lines=46> */
.L_x_2957:
        /* <DEDUP_REMOVED lines=82> */
[----:B------:R-:W-:Y:S01]  /*2870*/  UISETP.NE.AND UP0, UPT, UR12, 0x1, UPT ;  /* 0x000000010c00788c */ /* 0x000fe2000bf05270 */
[----:B------:R-:W-:Y:S01]  /*2880*/  UMOV UR23, 0x400 ;  /* 0x0000040000177882 */ /* 0x000fe20000000000 */
[----:B------:R-:W4:Y:S04]  /*2890*/  LDCU UR48, c[0x0][0x394] ;  /* 0x00007280ff3077ac */ /* 0x000f280008000800 */
[----:B------:R-:W-:Y:S01]  /*28a0*/  PLOP3.LUT P1, PT, PT, PT, UP0, 0x80, 0x8 ;  /* 0x000000000008781c */ /* 0x000fe20003f2f008 */
[----:B------:R-:W0:Y:S03]  /*28b0*/  LDCU UR49, c[0x0][0x38c] ;  /* 0x00007180ff3177ac */ /* 0x000e260008000800 */
[----:B------:R-:W-:Y:S01]  /*28c0*/  ISETP.EQ.AND P1, PT, R40, RZ, P1 ;  /* 0x000000ff2800720c */ /* 0x000fe20000f22270 */
[----:B------:R-:W0:Y:S01]  /*28d0*/  LDCU UR50, c[0x0][0x388] ;  /* 0x00007100ff3277ac */ /* 0x000e220008000800 */
[----:B---3--:R-:W-:Y:S01]  /*28e0*/  UIMAD.WIDE.U32 UR24, UR10, UR8, URZ ;  /* 0x000000080a1872a5 */ /* 0x008fe2000f8e00ff */
[----:B------:R-:W3:Y:S01]  /*28f0*/  LDCU.64 UR30, c[0x0][0x3c0] ;  /* 0x00007800ff1e77ac */ /* 0x000ee20008000a00 */
[----:B--2---:R-:W-:Y:S01]  /*2900*/  ULEA UR23, UR28, UR23, 0x18 ;  /* 0x000000171c177291 */ /* 0x004fe2000f8ec0ff */
[----:B------:R-:W2:Y:S01]  /*2910*/  LDCU.64 UR32, c[0x0][0x440] ;  /* 0x00008800ff2077ac */ /* 0x000ea20008000a00 */
[C---:B0-----:R-:W-:Y:S01]  /*2920*/  SHF.L.U32 R32, R74.reuse, 0x1, RZ ;  /* 0x000000014a207819 */ /* 0x041fe200000006ff */
[----:B------:R-:W0:Y:S01]  /*2930*/  LDCU.64 UR34, c[0x0][0x3a8] ;  /* 0x00007500ff2277ac */ /* 0x000e220008000a00 */
[----:B-1----:R-:W-:-:S02]  /*2940*/  LOP3.LUT R41, R74, 0x1f, RZ, 0xc0, !PT ;  /* 0x0000001f4a297812 */ /* 0x002fc400078ec0ff */
[C---:B------:R-:W-:Y:S01]  /*2950*/  ISETP.NE.AND P0, PT, R74.reuse, 0x7f, PT ;  /* 0x0000007f4a00780c */ /* 0x040fe20003f05270 */
[----:B------:R-:W1:Y:S01]  /*2960*/  LDCU.64 UR36, c[0x0][0x3e0] ;  /* 0x00007c00ff2477ac */ /* 0x000e620008000a00 */
[----:B------:R-:W-:Y:S02]  /*2970*/  LOP3.LUT R40, R41, 0x7c0, R32, 0xf8, !PT ;  /* 0x000007c029287812 */ /* 0x000fe400078ef820 */
[C---:B------:R-:W-:Y:S01]  /*2980*/  ISETP.NE.AND P0, PT, R74.reuse, RZ, PT ;  /* 0x000000ff4a00720c */ /* 0x040fe20003f05270 */
[----:B------:R-:W0:Y:S01]  /*2990*/  LDCU.64 UR38, c[0x0][0x4c0] ;  /* 0x00009800ff2677ac */ /* 0x000e220008000a00 */
[----:B------:R-:W-:Y:S02]  /*29a0*/  MOV R32, RZ ;  /* 0x000000ff00207202 */ /* 0x000fe40000000f00 */
[----:B------:R-:W-:Y:S01]  /*29b0*/  IADD3 R87, PT, PT, R74, 0x200, RZ ;  /* 0x000002004a577810 */ /* 0x000fe20007ffe0ff */
[----:B------:R-:W0:Y:S01]  /*29c0*/  LDCU.64 UR40, c[0x0][0x4e0] ;  /* 0x00009c00ff2877ac */ /* 0x000e220008000a00 */
[----:B------:R-:W-:Y:S01]  /*29d0*/  MOV R75, UR23 ;  /* 0x00000017004b7c02 */ /* 0x000fe20008000f00 */
[----:B------:R-:W0:Y:S01]  /*29e0*/  LDCU.64 UR42, c[0x0][0x4f0] ;  /* 0x00009e00ff2a77ac */ /* 0x000e220008000a00 */
[----:B------:R-:W0:Y:S01]  /*29f0*/  LDCU.64 UR44, c[0x0][0x538] ;  /* 0x0000a700ff2c77ac */ /* 0x000e220008000a00 */
[----:B------:R-:W0:Y:S01]  /*2a00*/  LDCU.64 UR46, c[0x0][0x540] ;  /* 0x0000a800ff2e77ac */ /* 0x000e220008000a00 */
[----:B------:R-:W-:Y:S01]  /*2a10*/  UIMAD UR9, UR10, UR9, UR25 ;  /* 0x000000090a0972a4 */ /* 0x000fe2000f8e0219 */
[----:B--234-:R-:W-:-:S11]  /*2a20*/  UMOV UR8, URZ ;  /* 0x000000ff00087c82 */ /* 0x01cfd60008000000 */
.L_x_3003:
[----:B------:R-:W-:Y:S01]  /*2a30*/  UIMAD.WIDE.U32 UR28, UR8, UR30, URZ ;  /* 0x0000001e081c72a5 */ /* 0x000fe2000f8e00ff */
[C---:B0-----:R-:W-:Y:S01]  /*2a40*/  SHF.L.U32 R51, R74.reuse, 0x1, RZ ;  /* 0x000000014a337819 */ /* 0x041fe200000006ff */
[----:B------:R-:W2:Y:S01]  /*2a50*/  LDL R112, [R1+0x4] ;  /* 0x0000040001707983 */ /* 0x000ea20000100800 */
[----:B------:R-:W-:Y:S01]  /*2a60*/  LOP3.LUT R50, R74, 0x1f, RZ, 0xc0, !PT ;  /* 0x0000001f4a327812 */ /* 0x000fe200078ec0ff */
[----:B------:R-:W-:Y:S02]  /*2a70*/  UIMAD UR10, UR8, UR31, UR29 ;  /* 0x0000001f080a72a4 */ /* 0x000fe4000f8e021d */
[----:B------:R-:W-:Y:S01]  /*2a80*/  ULEA UR23, UP0, UR28, UR16, 0x1 ;  /* 0x000000101c177291 */ /* 0x000fe2000f8008ff */
[----:B------:R-:W-:Y:S01]  /*2a90*/  LOP3.LUT R50, R50, 0x7c0, R51, 0xf8, !PT ;  /* 0x000007c032327812 */ /* 0x000fe200078ef833 */
[----:B------:R-:W3:Y:S02]  /*2aa0*/  LDL R111, [R1] ;  /* 0x00000000016f7983 */ /* 0x000ee40000100800 */
[----:B------:R-:W-:-:S02]  /*2ab0*/  ULEA.HI.X UR28, UR28, UR22, UR10, 0x1, UP0 ;  /* 0x000000161c1c7291 */ /* 0x000fc400080f0c0a */
[----:B------:R-:W-:-:S04]  /*2ac0*/  MOV R44, UR23 ;  /* 0x00000017002c7c02 */ /* 0x000fc80008000f00 */
[----:B-1----:R-:W-:-:S03]  /*2ad0*/  MOV R45, UR28 ;  /* 0x0000001c002d7c02 */ /* 0x002fc60008000f00 */
[----:B------:R-:W-:-:S05]  /*2ae0*/  IMAD.WIDE.U32 R44, R50, 0x10, R44 ;  /* 0x00000010322c7825 */ /* 0x000fca00078e002c */
[----:B------:R-:W4:Y:S04]  /*2af0*/  LDG.E.128 R40, desc[UR26][R44.64] ;  /* 0x0000001a2c287981 */ /* 0x000f28000c1e1d00 */
[----:B------:R-:W5:Y:S01]  /*2b00*/  LDG.E.128 R44, desc[UR26][R44.64+0x200] ;  /* 0x0002001a2c2c7981 */ /* 0x000f62000c1e1d00 */
[----:B------:R-:W-:Y:S01]  /*2b10*/  UMOV UR28, UR24 ;  /* 0x00000018001c7c82 */ /* 0x000fe20008000000 */
[----:B------:R-:W-:Y:S02]  /*2b20*/  UMOV UR29, UR9 ;  /* 0x00000009001d7c82 */ /* 0x000fe40008000000 */
[----:B0-----:R-:W-:-:S04]  /*2b30*/  UIMAD.WIDE.U32 UR28, UR8, UR34, UR28 ;  /* 0x00000022081c72a5 */ /* 0x001fc8000f8e001c */
[----:B------:R-:W-:Y:S02]  /*2b40*/  UIMAD UR10, UR8, UR35, UR29 ;  /* 0x00000023080a72a4 */ /* 0x000fe4000f8e021d */
[----:B------:R-:W-:-:S04]  /*2b50*/  ULEA UR23, UP0, UR28, UR32, 0x2 ;  /* 0x000000201c177291 */ /* 0x000fc8000f8010ff */
[----:B------:R-:W-:Y:S02]  /*2b60*/  ULEA.HI.X UR28, UR28, UR33, UR10, 0x2, UP0 ;  /* 0x000000211c1c7291 */ /* 0x000fe400080f140a */
[----:B------:R-:W-:-:S04]  /*2b70*/  MOV R48, UR23 ;  /* 0x0000001700307c02 */ /* 0x000fc80008000f00 */
[----:B------:R-:W-:Y:S01]  /*2b80*/  MOV R49, UR28 ;  /* 0x0000001c00317c02 */ /* 0x000fe20008000f00 */
[----:B-1----:R-:W-:-:S04]  /*2b90*/  UIMAD.WIDE.U32 UR28, UR8, UR36, URZ ;  /* 0x00000024081c72a5 */ /* 0x002fc8000f8e00ff */
[----:B------:R-:W-:Y:S01]  /*2ba0*/  UIMAD UR10, UR8, UR37, UR29 ;  /* 0x00000025080a72a4 */ /* 0x000fe2000f8e021d */
[----:B------:R0:W2:Y:S01]  /*2bb0*/  LDG.E R76, desc[UR26][R48.64] ;  /* 0x0000001a304c7981 */ /* 0x0000a2000c1e1900 */
[----:B------:R-:W-:-:S04]  /*2bc0*/  ULEA UR23, UP0, UR28, UR21, 0x1 ;  /* 0x000000151c177291 */ /* 0x000fc8000f8008ff */
[----:B------:R-:W-:Y:S02]  /*2bd0*/  ULEA.HI.X UR28, UR28, UR20, UR10, 0x1, UP0 ;  /* 0x000000141c1c7291 */ /* 0x000fe400080f0c0a */
[----:B0-----:R-:W-:-:S04]  /*2be0*/  MOV R48, UR23 ;  /* 0x0000001700307c02 */ /* 0x001fc80008000f00 */
[----:B------:R-:W-:-:S03]  /*2bf0*/  MOV R49, UR28 ;  /* 0x0000001c00317c02 */ /* 0x000fc60008000f00 */
[----:B------:R-:W-:Y:S01]  /*2c00*/  IMAD.WIDE.U32 R52, R50, 0x10, R48 ;  /* 0x0000001032347825 */ /* 0x000fe200078e0030 */
[----:B----4-:R-:W-:Y:S04]  /*2c10*/  STS.128 [R73], R40 ;  /* 0x0000002849007388 */ /* 0x010fe80000000c00 */
[----:B-----5:R-:W-:Y:S01]  /*2c20*/  STS.128 [R73+0x200], R44 ;  /* 0x0002002c49007388 */ /* 0x020fe20000000c00 */
[----:B------:R-:W-:-:S03]  /*2c30*/  NOP ;  /* 0x0000000000007918 */ /* 0x000fc60000000000 */
[----:B------:R-:W4:Y:S04]  /*2c40*/  LDG.E.128 R48, desc[UR26][R52.64] ;  /* 0x0000001a34307981 */ /* 0x000f28000c1e1d00 */
[----:B------:R-:W0:Y:S04]  /*2c50*/  LDS.128 R40, [R72] ;  /* 0x0000000048287984 */ /* 0x000e280000000c00 */
[----:B------:R-:W1:Y:S04]  /*2c60*/  LDS.128 R44, [R72+0x10] ;  /* 0x00001000482c7984 */ /* 0x000e680000000c00 */
[----:B------:R-:W5:Y:S01]  /*2c70*/  LDG.E.128 R52, desc[UR26][R52.64+0x200] ;  /* 0x0002001a34347981 */ /* 0x000f62000c1e1d00 */
[----:B--2---:R-:W-:Y:S01]  /*2c80*/  R2UR UR29, R76 ;  /* 0x000000004c1d72ca */ /* 0x004fe200000e0000 */
        /* <DEDUP_REMOVED lines=31> */
[----:B------:R-:W2:Y:S01]  /*2e80*/  MUFU.EX2 R76, R76 ;  /* 0x0000004c004c7308 */ /* 0x000ea20000000800 */
        /* <DEDUP_REMOVED lines=26> */
[----:B----4-:R-:W-:Y:S04]  /*3030*/  STS.128 [R73+0x1080], R48 ;  /* 0x0010803049007388 */ /* 0x010fe80000000c00 */
[----:B-----5:R-:W-:Y:S01]  /*3040*/  STS.128 [R73+0x1280], R52 ;  /* 0x0012803449007388 */ /* 0x020fe20000000c00 */
[----:B------:R-:W-:-:S03]  /*3050*/  NOP ;  /* 0x0000000000007918 */ /* 0x000fc60000000000 */
[----:B------:R-:W4:Y:S04]  /*3060*/  LDS.128 R48, [R72+0x1080] ;  /* 0x0010800048307984 */ /* 0x000f280000000c00 */
[----:B------:R-:W5:Y:S04]  /*3070*/  LDS.128 R52, [R72+0x1090] ;  /* 0x0010900048347984 */ /* 0x000f680000000c00 */
[----:B0-----:R0:W-:Y:S01]  /*3080*/  STS [R47+0x6d50], R102 ;  /* 0x006d50662f007388 */ /* 0x0011e20000000800 */
[--C-:B----4-:R-:W-:Y:S02]  /*3090*/  HADD2.F32 R117, -RZ, R48.reuse.H0_H0 ;  /* 0x20000030ff757230 */ /* 0x110fe40000004100 */
[----:B------:R-:W-:-:S02]  /*30a0*/  HADD2.F32 R116, -RZ, R48.H1_H1 ;  /* 0x30000030ff747230 */ /* 0x000fc40000004100 */
[----:B------:R-:W-:Y:S02]  /*30b0*/  HADD2.F32 R44, -RZ, R49.H0_H0 ;  /* 0x20000031ff2c7230 */ /* 0x000fe40000004100 */
[--C-:B------:R-:W-:Y:S02]  /*30c0*/  HADD2.F32 R46, -RZ, R50.reuse.H0_H0 ;  /* 0x20000032ff2e7230 */ /* 0x100fe40000004100 */
[----:B------:R-:W-:Y:S02]  /*30d0*/  HADD2.F32 R45, -RZ, R50.H1_H1 ;  /* 0x30000032ff2d7230 */ /* 0x000fe40000004100 */
[----:B------:R-:W-:Y:S02]  /*30e0*/  HADD2.F32 R48, -RZ, R51.H0_H0 ;  /* 0x20000033ff307230 */ /* 0x000fe40000004100 */
[----:B------:R-:W-:Y:S02]  /*30f0*/  HADD2.F32 R49, -RZ, R49.H1_H1 ;  /* 0x30000031ff317230 */ /* 0x000fe40000004100 */
        /* <DEDUP_REMOVED lines=10> */
[----:B---3--:R-:W-:Y:S01]  /*31a0*/  FMUL.FTZ R116, R111, R116 ;  /* 0x000000746f747220 */ /* 0x008fe20000410000 */
[----:B------:R-:W-:Y:S01]  /*31b0*/  FMUL.FTZ R115, R165, R44 ;  /* 0x0000002ca5737220 */ /* 0x000fe20000410000 */
[----:B------:R-:W-:Y:S01]  /*31c0*/  FMUL.FTZ R114, R164, R49 ;  /* 0x00000031a4727220 */ /* 0x000fe20000410000 */
[----:B------:R-:W-:Y:S01]  /*31d0*/  FMUL.FTZ R113, R161, R46 ;  /* 0x0000002ea1717220 */ /* 0x000fe20000410000 */
[----:B------:R-:W-:Y:S01]  /*31e0*/  FMUL.FTZ R112, R160, R45 ;  /* 0x0000002da0707220 */ /* 0x000fe20000410000 */
[----:B------:R-:W-:Y:S01]  /*31f0*/  FMUL.FTZ R111, R159, R48 ;  /* 0x000000309f6f7220 */ /* 0x000fe20000410000 */
[----:B--2---:R-:W-:Y:S01]  /*3200*/  FMUL.FTZ R110, R158, R51 ;  /* 0x000000339e6e7220 */ /* 0x004fe20000410000 */
        /* <DEDUP_REMOVED lines=19> */
.L_x_2960:
[----:B------:R-:W-:-:S06]  /*3340*/  LEA R54, R74, R75, 0x2 ;  /* 0x0000004b4a367211 */ /* 0x000fcc00078e10ff */
[----:B------:R-:W0:Y:S02]  /*3350*/  LDS R54, [R54+0x7554] ;  /* 0x0075540036367984 */ /* 0x000e240000000800 */
.L_x_2961:
[----:B------:R-:W-:Y:S05]  /*3360*/  BSYNC.RECONVERGENT B0 ;  /* 0x0000000000007941 */ /* 0x000fea0003800200 */
.L_x_2959:
        /* <DEDUP_REMOVED lines=123> */
.L_x_3020:
[----:B------:R-:W-:Y:S01]  /*3b20*/  ISETP.GE.AND P2, PT, R163, 0x10, PT ;  /* 0x00000010a300780c */ /* 0x000fe20003f46270 */
[----:B----4-:R-:W-:Y:S01]  /*3b30*/  FFMA.FTZ R52, R75, R52, R155 ;  /* 0x000000344b347223 */ /* 0x010fe2000001009b */
[----:B------:R-:W-:-:S04]  /*3b40*/  UMOV UR10, 0xffffffff ;  /* 0xffffffff000a7882 */ /* 0x000fc80000000000 */
[----:B------:R-:W-:-:S07]  /*3b50*/  FSEL R156, R155, R52, !P2 ;  /* 0x000000349b9c7208 */ /* 0x000fce0005000000 */
[----:B--23--:R-:W-:Y:S01]  /*3b60*/  @P2 FMUL.FTZ R75, R75, R153 ;  /* 0x000000994b4b2220 */ /* 0x00cfe20000410000 */
[----:B------:R-:W-:Y:S06]  /*3b70*/  BRA.DIV UR10, `(.L_x_2964) ;  /* 0x0000003e0a647947 */ /* 0x000fec000b800000 */
.L_x_3023:
[----:B------:R-:W-:-:S03]  /*3b80*/  UMOV UR10, 0xffffffff ;  /* 0xffffffff000a7882 */ /* 0x000fc60000000000 */
[----:B------:R-:W-:Y:S05]  /*3b90*/  BRA.DIV UR10, `(.L_x_2965) ;  /* 0x0000003e0a847947 */ /* 0x000fea000b800000 */
.L_x_3026:
[----:B------:R-:W-:-:S03]  /*3ba0*/  UMOV UR10, 0xffffffff ;  /* 0xffffffff000a7882 */ /* 0x000fc60000000000 */
[----:B------:R-:W-:Y:S05]  /*3bb0*/  BRA.DIV UR10, `(.L_x_2966) ;  /* 0x0000003e0aa47947 */ /* 0x000fea000b800000 */
[----:B------:R-:W2:Y:S04]  /*3bc0*/  SHFL.UP PT, R75, R75, 0x1, RZ ;  /* 0x042000004b4b7989 */ /* 0x000ea800000e00ff */
[----:B------:R-:W3:Y:S04]  /*3bd0*/  SHFL.UP PT, R156, R156, 0x1, RZ ;  /* 0x042000009c9c7989 */ /* 0x000ee800000e00ff */
[----:B-----5:R-:W4:Y:S04]  /*3be0*/  SHFL.IDX PT, R44, R44, RZ, 0x1f ;  /* 0x00001fff2c2c7589 */ /* 0x020f2800000e0000 */
[----:B------:R-:W0:Y:S02]  /*3bf0*/  SHFL.IDX PT, R45, R45, RZ, 0x1f ;  /* 0x00001fff2d2d7589 */ /* 0x000e2400000e0000 */
.L_x_3032:
        /* <DEDUP_REMOVED lines=12> */
.L_x_2962:
        /* <DEDUP_REMOVED lines=124> */
.L_x_3049:
        /* <DEDUP_REMOVED lines=14> */
.L_x_2967:
[----:B------:R-:W-:Y:S05]  /*4560*/  WARPSYNC.ALL ;  /* 0x0000000000007948 */ /* 0x000fea0003800000 */
[----:B------:R-:W-:Y:S01]  /*4570*/  ISETP.NE.AND P2, PT, R74, RZ, PT ;  /* 0x000000ff4a00720c */ /* 0x000fe20003f45270 */
[----:B--2---:R-:W2:Y:S04]  /*4580*/  LDL.LU R50, [R1+0x8] ;  /* 0x0000080001327983 */ /* 0x004ea80000300800 */
[----:B------:R-:W3:Y:S04]  /*4590*/  LDL.LU R151, [R1+0xc] ;  /* 0x00000c0001977983 */ /* 0x000ee80000300800 */
[----:B------:R-:W4:Y:S01]  /*45a0*/  LDL.LU R53, [R1+0x10] ;  /* 0x0000100001357983 */ /* 0x000f220000300800 */
[----:B------:R-:W-:Y:S01]  /*45b0*/  BAR.SYNC.DEFER_BLOCKING 0x0 ;  /* 0x0000000000007b1d */ /* 0x000fe20000010000 */
[----:B------:R-:W-:-:S05]  /*45c0*/  FFMA.FTZ R51, R100, -R135, R152 ;  /* 0x8000008764337223 */ /* 0x000fca0000010098 */
[----:B------:R-:W5:Y:S01]  /*45d0*/  LDL.LU R52, [R1+0x14] ;  /* 0x0000140001347983 */ /* 0x000f620000300800 */
[----:B0-----:R-:W-:-:S04]  /*45e0*/  MOV R46, UR8 ;  /* 0x00000008002e7c02 */ /* 0x001fc80008000f00 */
[----:B------:R-:W-:Y:S01]  /*45f0*/  @!P2 LEA R46, R46, R75, 0x3 ;  /* 0x0000004b2e2ea211 */ /* 0x000fe200078e18ff */
[----:B------:R-:W0:Y:S01]  /*4600*/  LDS R128, [R128+0x6854] ;  /* 0x0068540080807984 */ /* 0x000e220000000800 */
[----:B------:R-:W-:-:S03]  /*4610*/  FFMA.FTZ R134, R97, -R134, R150 ;  /* 0x8000008661867223 */ /* 0x000fc60000010096 */
[----:B-1----:R-:W-:Y:S01]  /*4620*/  @!P2 STS.64 [R46+0x7750], R44 ;  /* 0x0077502c2e00a388 */ /* 0x002fe20000000a00 */
[----:B0-----:R-:W-:-:S04]  /*4630*/  FFMA.FTZ R54, R128, R54, R55 ;  /* 0x0000003680367223 */ /* 0x001fc80000010037 */
[-C--:B------:R-:W-:Y:S01]  /*4640*/  FMUL.FTZ R47, R100, R54.reuse ;  /* 0x00000036642f7220 */ /* 0x080fe20000410000 */
[----:B------:R-:W-:Y:S01]  /*4650*/  FMUL.FTZ R48, R54, UR29 ;  /* 0x0000001d36307c20 */ /* 0x000fe20008410000 */
[----:B------:R-:W-:-:S03]  /*4660*/  FFMA.FTZ R103, R118, R54, R103 ;  /* 0x0000003676677223 */ /* 0x000fc60000010067 */
[----:B------:R-:W-:Y:S01]  /*4670*/  FMUL.FTZ R49, R51, R48 ;  /* 0x0000003033317220 */ /* 0x000fe20000410000 */
[----:B------:R-:W-:-:S03]  /*4680*/  FFMA.FTZ R101, R101, R103, R104 ;  /* 0x0000006765657223 */ /* 0x000fc60000010068 */
[----:B------:R-:W-:Y:S01]  /*4690*/  FFMA.FTZ R48, R56, R47, R49 ;  /* 0x0000002f38307223 */ /* 0x000fe20000010031 */
[----:B------:R-:W-:-:S04]  /*46a0*/  FFMA.FTZ R99, R99, R101, R105 ;  /* 0x0000006563637223 */ /* 0x000fc80000010069 */
[----:B------:R-:W-:-:S04]  /*46b0*/  FFMA.FTZ R96, R96, R99, R106 ;  /* 0x0000006360607223 */ /* 0x000fc8000001006a */
[----:B------:R-:W-:Y:S01]  /*46c0*/  FFMA.FTZ R93, R93, R96, R107 ;  /* 0x000000605d5d7223 */ /* 0x000fe2000001006b */
[----:B--2---:R-:W-:-:S03]  /*46d0*/  FFMA.FTZ R50, R0, R47, R50 ;  /* 0x0000002f00327223 */ /* 0x004fc60000010032 */
[----:B------:R-:W-:Y:S02]  /*46e0*/  FFMA.FTZ R90, R90, R93, R108 ;  /* 0x0000005d5a5a7223 */ /* 0x000fe4000001006c */
[----:B------:R0:W-:Y:S04]  /*46f0*/  STL [R1+0x8], R50 ;  /* 0x0000083201007387 */ /* 0x0001e80000100800 */
[----:B0-----:R-:W2:Y:S01]  /*4700*/  LDL.LU R50, [R1+0x18] ;  /* 0x0000180001327983 */ /* 0x001ea20000300800 */
[----:B------:R-:W-:Y:S01]  /*4710*/  FMUL.FTZ R45, R103, UR29 ;  /* 0x0000001d672d7c20 */ /* 0x000fe20008410000 */
[----:B------:R-:W-:Y:S01]  /*4720*/  FFMA.FTZ R109, R43, R90, R109 ;  /* 0x0000005a2b6d7223 */ /* 0x000fe2000001006d */
[----:B------:R-:W-:Y:S01]  /*4730*/  FMUL.FTZ R43, R97, R103 ;  /* 0x00000067612b7220 */ /* 0x000fe20000410000 */
[----:B------:R-:W2:Y:S01]  /*4740*/  LDL.LU R49, [R1+0x1c] ;  /* 0x00001c0001317983 */ /* 0x000ea20000300800 */
[----:B------:R-:W-:-:S02]  /*4750*/  FMUL.FTZ R44, R134, R45 ;  /* 0x0000002d862c7220 */ /* 0x000fc40000410000 */
[-C--:B---3--:R-:W-:Y:S02]  /*4760*/  FFMA.FTZ R151, R2, R43.reuse, R151 ;  /* 0x0000002b02977223 */ /* 0x088fe40000010097 */
[----:B------:R-:W-:Y:S01]  /*4770*/  FFMA.FTZ R43, R57, R43, R44 ;  /* 0x0000002b392b7223 */ /* 0x000fe2000001002c */
[----:B------:R-:W-:-:S04]  /*4780*/  FMUL.FTZ R44, R98, R101 ;  /* 0x00000065622c7220 */ /* 0x000fc80000410000 */
[----:B----4-:R-:W-:Y:S01]  /*4790*/  FFMA.FTZ R53, R3, R44, R53 ;  /* 0x0000002c03357223 */ /* 0x010fe20000010035 */
[----:B------:R0:W-:Y:S01]  /*47a0*/  STL [R1+0xc], R151 ;  /* 0x00000c9701007387 */ /* 0x0001e20000100800 */
[----:B------:R-:W-:-:S03]  /*47b0*/  FADD.FTZ R17, R48, R17 ;  /* 0x0000001130117221 */ /* 0x000fc60000010000 */
[----:B------:R-:W-:Y:S04]  /*47c0*/  STL [R1+0x10], R53 ;  /* 0x0000103501007387 */ /* 0x000fe80000100800 */
[----:B------:R-:W3:Y:S01]  /*47d0*/  LDL.LU R48, [R1+0x20] ;  /* 0x0000200001307983 */ /* 0x000ee20000300800 */
[C---:B------:R-:W-:Y:S01]  /*47e0*/  FFMA.FTZ R132, R94.reuse, -R132, R148 ;  /* 0x800000845e847223 */ /* 0x040fe20000010094 */
[----:B------:R-:W-:Y:S01]  /*47f0*/  FMUL.FTZ R94, R94, R99 ;  /* 0x000000635e5e7220 */ /* 0x000fe20000410000 */
[C---:B------:R-:W-:Y:S01]  /*4800*/  FFMA.FTZ R131, R95.reuse, -R131, R147 ;  /* 0x800000835f837223 */ /* 0x040fe20000010093 */
[----:B------:R-:W-:Y:S01]  /*4810*/  FMUL.FTZ R95, R95, R96 ;  /* 0x000000605f5f7220 */ /* 0x000fe20000410000 */
[C---:B------:R-:W-:Y:S01]  /*4820*/  FFMA.FTZ R130, R91.reuse, -R130, R146 ;  /* 0x800000825b827223 */ /* 0x040fe20000010092 */
[----:B------:R-:W-:Y:S01]  /*4830*/  FMUL.FTZ R91, R91, R93 ;  /* 0x0000005d5b5b7220 */ /* 0x000fe20000410000 */
[----:B-----5:R-:W-:-:S05]  /*4840*/  FFMA.FTZ R52, R4, R94, R52 ;  /* 0x0000005e04347223 */ /* 0x020fca0000010034 */
[----:B------:R-:W-:Y:S01]  /*4850*/  STL [R1+0x14], R52 ;  /* 0x0000143401007387 */ /* 0x000fe20000100800 */
[----:B------:R-:W-:Y:S01]  /*4860*/  FFMA.FTZ R88, R88, R109, R110 ;  /* 0x0000006d58587223 */ /* 0x000fe2000001006e */
[----:B------:R-:W-:Y:S01]  /*4870*/  FFMA.FTZ R133, R98, -R133, R149 ;  /* 0x8000008562857223 */ /* 0x000fe20000010095 */
[----:B------:R-:W-:Y:S02]  /*4880*/  FMUL.FTZ R46, R101, UR29 ;  /* 0x0000001d652e7c20 */ /* 0x000fe40008410000 */
[----:B------:R-:W-:Y:S02]  /*4890*/  FFMA.FTZ R85, R85, R88, R111 ;  /* 0x0000005855557223 */ /* 0x000fe4000001006f */
[----:B------:R-:W-:Y:S02]  /*48a0*/  FMUL.FTZ R45, R133, R46 ;  /* 0x0000002e852d7220 */ /* 0x000fe40000410000 */
[----:B------:R-:W-:Y:S02]  /*48b0*/  FFMA.FTZ R83, R83, R85, R112 ;  /* 0x0000005553537223 */ /* 0x000fe40000010070 */
[----:B------:R-:W-:Y:S01]  /*48c0*/  FFMA.FTZ R44, R58, R44, R45 ;  /* 0x0000002c3a2c7223 */ /* 0x000fe2000001002d */
[----:B------:R-:W-:Y:S01]  /*48d0*/  FMUL.FTZ R45, R99, UR29 ;  /* 0x0000001d632d7c20 */ /* 0x000fe20008410000 */
[----:B------:R-:W-:-:S03]  /*48e0*/  FFMA.FTZ R81, R81, R83, R113 ;  /* 0x0000005351517223 */ /* 0x000fc60000010071 */
[----:B------:R-:W-:Y:S01]  /*48f0*/  FMUL.FTZ R46, R132, R45 ;  /* 0x0000002d842e7220 */ /* 0x000fe20000410000 */
[----:B------:R-:W-:Y:S01]  /*4900*/  FFMA.FTZ R79, R79, R81, R114 ;  /* 0x000000514f4f7223 */ /* 0x000fe20000010072 */
[----:B------:R-:W-:Y:S01]  /*4910*/  FMUL.FTZ R45, R93, UR29 ;  /* 0x0000001d5d2d7c20 */ /* 0x000fe20008410000 */
[----:B------:R-:W-:Y:S01]  /*4920*/  FADD.FTZ R18, R43, R18 ;  /* 0x000000122b127221 */ /* 0x000fe20000010000 */
[----:B------:R-:W-:Y:S01]  /*4930*/  FFMA.FTZ R43, R59, R94, R46 ;  /* 0x0000005e3b2b7223 */ /* 0x000fe2000001002e */
[----:B------:R-:W-:Y:S01]  /*4940*/  FFMA.FTZ R80, R80, R79, R115 ;  /* 0x0000004f50507223 */ /* 0x000fe20000010073 */
[----:B------:R-:W-:Y:S01]  /*4950*/  FADD.FTZ R19, R44, R19 ;  /* 0x000000132c137221 */ /* 0x000fe20000010000 */
[----:B------:R-:W-:Y:S01]  /*4960*/  FMUL.FTZ R46, R96, UR29 ;  /* 0x0000001d602e7c20 */ /* 0x000fe20008410000 */
[----:B------:R-:W-:Y:S01]  /*4970*/  FMUL.FTZ R44, R130, R45 ;  /* 0x0000002d822c7220 */ /* 0x000fe20000410000 */
[C---:B------:R-:W-:Y:S01]  /*4980*/  SHF.L.U32 R45, R74.reuse, 0x4, RZ ;  /* 0x000000044a2d7819 */ /* 0x040fe200000006ff */
[----:B------:R-:W-:Y:S01]  /*4990*/  FFMA.FTZ R77, R77, R80, R116 ;  /* 0x000000504d4d7223 */ /* 0x000fe20000010074 */
[----:B------:R-:W-:Y:S01]  /*49a0*/  FADD.FTZ R20, R43, R20 ;  /* 0x000000142b147221 */ /* 0x000fe20000010000 */
[----:B------:R-:W-:Y:S01]  /*49b0*/  FMUL.FTZ R47, R131, R46 ;  /* 0x0000002e832f7220 */ /* 0x000fe20000410000 */
[----:B------:R-:W-:Y:S01]  /*49c0*/  FFMA.FTZ R43, R61, R91, R44 ;  /* 0x0000005b3d2b7223 */ /* 0x000fe2000001002c */
[----:B------:R-:W-:Y:S01]  /*49d0*/  LEA.HI R44, R74, R45, RZ, 0x1f ;  /* 0x0000002d4a2c7211 */ /* 0x000fe200078ff8ff */
[----:B------:R-:W-:Y:S01]  /*49e0*/  FFMA.FTZ R76, R76, R77, R117 ;  /* 0x0000004d4c4c7223 */ /* 0x000fe20000010075 */
[----:B------:R-:W-:Y:S01]  /*49f0*/  FFMA.FTZ R129, R92, -R129, R145 ;  /* 0x800000815c817223 */ /* 0x000fe20000010091 */
[----:B------:R-:W-:Y:S01]  /*4a00*/  FFMA.FTZ R46, R60, R95, R47 ;  /* 0x0000005f3c2e7223 */ /* 0x000fe2000001002f */
[----:B------:R-:W-:Y:S01]  /*4a10*/  FMUL.FTZ R92, R92, R90 ;  /* 0x0000005a5c5c7220 */ /* 0x000fe20000410000 */
[----:B------:R-:W-:-:S02]  /*4a20*/  FFMA.FTZ R119, R78, -R119, R102 ;  /* 0x800000774e777223 */ /* 0x000fc40000010066 */
[----:B------:R-:W-:Y:S01]  /*4a30*/  FADD.FTZ R21, R46, R21 ;  /* 0x000000152e157221 */ /* 0x000fe20000010000 */
[----:B------:R-:W-:Y:S01]  /*4a40*/  FMUL.FTZ R46, R90, UR29 ;  /* 0x0000001d5a2e7c20 */ /* 0x000fe20008410000 */
[----:B------:R-:W-:Y:S01]  /*4a50*/  FFMA.FTZ R120, R82, -R120, R137 ;  /* 0x8000007852787223 */ /* 0x000fe20000010089 */
[----:B--2---:R-:W-:Y:S01]  /*4a60*/  FFMA.FTZ R50, R5, R95, R50 ;  /* 0x0000005f05327223 */ /* 0x004fe20000010032 */
[----:B------:R-:W-:-:S04]  /*4a70*/  FFMA.FTZ R49, R6, R91, R49 ;  /* 0x0000005b06317223 */ /* 0x000fc80000010031 */
[----:B------:R1:W-:Y:S04]  /*4a80*/  STL [R1+0x18], R50 ;  /* 0x0000183201007387 */ /* 0x0003e80000100800 */
[----:B------:R2:W-:Y:S04]  /*4a90*/  STL [R1+0x1c], R49 ;  /* 0x00001c3101007387 */ /* 0x0005e80000100800 */
[----:B0-----:R-:W4:Y:S01]  /*4aa0*/  LDL R151, [R1+0x4] ;  /* 0x0000040001977983 */ /* 0x001f220000100800 */
[----:B-1----:R-:W-:Y:S02]  /*4ab0*/  LEA.HI R50, R45, R45, RZ, 0x1b ;  /* 0x0000002d2d327211 */ /* 0x002fe400078fd8ff */
[----:B------:R-:W-:Y:S01]  /*4ac0*/  LEA R45, R44, R75, 0x2 ;  /* 0x0000004b2c2d7211 */ /* 0x000fe200078e10ff */
[----:B------:R-:W-:Y:S01]  /*4ad0*/  FMUL.FTZ R44, R16, R76 ;  /* 0x0000004c102c7220 */ /* 0x000fe20000410000 */
[----:B--2---:R-:W-:Y:S01]  /*4ae0*/  FMUL.FTZ R49, R15, R77 ;  /* 0x0000004d0f317220 */ /* 0x004fe20000410000 */
[----:B---3--:R-:W-:-:S02]  /*4af0*/  FFMA.FTZ R48, R7, R92, R48 ;  /* 0x0000005c07307223 */ /* 0x008fc40000010030 */
[----:B------:R-:W-:Y:S01]  /*4b00*/  FFMA.FTZ R47, R119, R44, RZ ;  /* 0x0000002c772f7223 */ /* 0x000fe200000100ff */
[----:B------:R-:W-:Y:S01]  /*4b10*/  FMUL.FTZ R55, R129, R46 ;  /* 0x0000002e81377220 */ /* 0x000fe20000410000 */
[----:B------:R-:W-:Y:S01]  /*4b20*/  FFMA.FTZ R121, R40, -R121, R138 ;  /* 0x8000007928797223 */ /* 0x000fe2000001008a */
[----:B------:R-:W-:Y:S01]  /*4b30*/  FMUL.FTZ R52, R14, R80 ;  /* 0x000000500e347220 */ /* 0x000fe20000410000 */
[----:B------:R0:W-:Y:S01]  /*4b40*/  STL [R1+0x20], R48 ;  /* 0x0000203001007387 */ /* 0x0001e20000100800 */
        /* <DEDUP_REMOVED lines=155> */
[----:B------:R-:W-:Y:S01]  /*5500*/  MOV R48, R74 ;  /* 0x0000004a00307202 */ /* 0x000fe20000000f00 */
[----:B------:R-:W-:Y:S01]  /*5510*/  FMUL.FTZ R127, R159, R142 ;  /* 0x0000008e9f7f7220 */ /* 0x000fe20000410000 */
[----:B------:R-:W-:Y:S01]  /*5520*/  FMUL.FTZ R85, R46, R85 ;  /* 0x000000552e557220 */ /* 0x000fe20000410000 */
[----:B------:R4:W-:Y:S01]  /*5530*/  STS [R50+0x4208], R47 ;  /* 0x0042082f32007388 */ /* 0x0009e20000000800 */
[----:B0-----:R-:W-:Y:S02]  /*5540*/  IMAD R43, R43, UR23, RZ ;  /* 0x000000172b2b7c24 */ /* 0x001fe4000f8e02ff */
[----:B--2---:R-:W-:Y:S01]  /*5550*/  HFMA2 R49, -RZ, RZ, 0, 0 ;  /* 0x00000000ff317431 */ /* 0x004fe200000001ff */
[----:B------:R0:W-:Y:S02]  /*5560*/  STS [R50+0x4218], R127 ;  /* 0x0042187f32007388 */ /* 0x0001e40000000800 */
[----:B----4-:R-:W-:-:S04]  /*5570*/  IMAD.WIDE.U32 R46, R42, UR23, R48 ;  /* 0x000000172a2e7c25 */ /* 0x010fc8000f8e0030 */
[----:B------:R-:W-:Y:S01]  /*5580*/  FMUL.FTZ R129, R136, R144 ;  /* 0x0000009088817220 */ /* 0x000fe20000410000 */
[----:B-----5:R-:W-:Y:S01]  /*5590*/  IMAD.WIDE.U32 R48, R44, UR23, R48 ;  /* 0x000000172c307c25 */ /* 0x020fe2000f8e0030 */
[----:B------:R-:W-:Y:S02]  /*55a0*/  IADD3 R47, PT, PT, R47, R43, RZ ;  /* 0x0000002b2f2f7210 */ /* 0x000fe40007ffe0ff */
[----:B------:R-:W2:Y:S01]  /*55b0*/  LDC.64 R42, c[0x0][0x4d0] ;  /* 0x00013400ff2a7b82 */ /* 0x000ea20000000a00 */
[----:B0-----:R-:W-:Y:S01]  /*55c0*/  IMAD R127, R45, UR23, RZ ;  /* 0x000000172d7f7c24 */ /* 0x001fe2000f8e02ff */
[----:B------:R-:W-:Y:S01]  /*55d0*/  USHF.R.S32.HI UR28, URZ, 0x1f, UR11 ;  /* 0x0000001fff1c7899 */ /* 0x000fe2000801140b */
[----:B------:R0:W-:Y:S03]  /*55e0*/  STS [R50+0x4220], R129 ;  /* 0x0042208132007388 */ /* 0x0001e60000000800 */
[----:B------:R-:W-:-:S02]  /*55f0*/  IADD3 R49, PT, PT, R49, R127, RZ ;  /* 0x0000007f31317210 */ /* 0x000fc40007ffe0ff */
[----:B------:R-:W-:Y:S01]  /*5600*/  MOV R127, UR38 ;  /* 0x00000026007f7c02 */ /* 0x000fe20008000f00 */
[----:B------:R-:W-:Y:S02]  /*5610*/  ULEA UR51, UR12, 0xfffff800, 0xb ;  /* 0xfffff8000c337891 */ /* 0x000fe4000f8e58ff */
[----:B------:R-:W-:Y:S01]  /*5620*/  UIMAD UR10, UR28, UR38, URZ ;  /* 0x000000261c0a72a4 */ /* 0x000fe2000f8e02ff */
[----:B0-----:R-:W-:Y:S01]  /*5630*/  MOV R129, UR40 ;  /* 0x0000002800817c02 */ /* 0x001fe20008000f00 */
[----:B------:R-:W-:Y:S01]  /*5640*/  IMAD.WIDE.U32 R46, R127, UR11, R46 ;  /* 0x0000000b7f2e7c25 */ /* 0x000fe2000f8e002e */
[----:B------:R-:W-:-:S03]  /*5650*/  UIMAD UR28, UR28, UR40, URZ ;  /* 0x000000281c1c72a4 */ /* 0x000fc6000f8e02ff */
[----:B------:R-:W-:Y:S01]  /*5660*/  FMUL.FTZ R45, R38, R146 ;  /* 0x00000092262d7220 */ /* 0x000fe20000410000 */
[----:B------:R-:W-:Y:S02]  /*5670*/  UIMAD UR10, UR11, UR39, UR10 ;  /* 0x000000270b0a72a4 */ /* 0x000fe4000f8e020a */
[----:B------:R-:W-:Y:S01]  /*5680*/  IMAD.WIDE.U32 R48, R129, UR11, R48 ;  /* 0x0000000b81307c25 */ /* 0x000fe2000f8e0030 */
[----:B------:R-:W-:Y:S01]  /*5690*/  IADD3 R44, P3, PT, R46, UR51, RZ ;  /* 0x000000332e2c7c10 */ /* 0x000fe2000ff7e0ff */
[----:B------:R-:W-:Y:S01]  /*56a0*/  UIMAD UR28, UR11, UR41, UR28 ;  /* 0x000000290b1c72a4 */ /* 0x000fe2000f8e021c */
[----:B------:R-:W-:Y:S01]  /*56b0*/  LOP3.LUT R126, R74, UR51, RZ, 0xfc, !PT ;  /* 0x000000334a7e7c12 */ /* 0x000fe2000f8efcff */
[----:B------:R0:W-:Y:S01]  /*56c0*/  STS [R50+0x4228], R45 ;  /* 0x0042282d32007388 */ /* 0x0001e20000000800 */
[----:B------:R-:W-:Y:S02]  /*56d0*/  IADD3 R46, P4, PT, R48, UR51, RZ ;  /* 0x00000033302e7c10 */ /* 0x000fe4000ff9e0ff */
[----:B------:R-:W-:-:S02]  /*56e0*/  IADD3 R126, PT, PT, -R126, UR50, RZ ;  /* 0x000000327e7e7c10 */ /* 0x000fc4000fffe1ff */
[----:B0-----:R-:W-:Y:S02]  /*56f0*/  IADD3.X R45, PT, PT, R47, UR10, RZ, P3, !PT ;  /* 0x0000000a2f2d7c10 */ /* 0x001fe40009ffe4ff */
[----:B------:R-:W-:Y:S02]  /*5700*/  IADD3.X R47, PT, PT, R49, UR28, RZ, P4, !PT ;  /* 0x0000001c312f7c10 */ /* 0x000fe4000a7fe4ff */
[----:B------:R-:W-:Y:S01]  /*5710*/  MOV R49, UR42 ;  /* 0x0000002a00317c02 */ /* 0x000fe20008000f00 */
[----:B--2---:R-:W-:Y:S01]  /*5720*/  IMAD.WIDE.U32 R44, R42, UR8, R44 ;  /* 0x000000082a2c7c25 */ /* 0x004fe2000f8e002c */
[----:B------:R-:W-:Y:S02]  /*5730*/  ISETP.GE.AND P6, PT, R126, 0x1, PT ;  /* 0x000000017e00780c */ /* 0x000fe40003fc6270 */
[----:B------:R-:W-:Y:S01]  /*5740*/  MOV R131, UR43 ;  /* 0x0000002b00837c02 */ /* 0x000fe20008000f00 */
[----:B------:R-:W-:-:S04]  /*5750*/  IMAD.WIDE.U32 R46, R49, UR8, R46 ;  /* 0x00000008312e7c25 */ /* 0x000fc8000f8e002e */
        /* <DEDUP_REMOVED lines=8> */
[----:B------:R-:W-:Y:S01]  /*57e0*/  FMUL.FTZ R129, R34, R150 ;  /* 0x0000009622817220 */ /* 0x000fe20000410000 */
        /* <DEDUP_REMOVED lines=29> */
[----:B-1----:R-:W-:-:S12]  /*59c0*/  @!P6 BRA `(.L_x_2970) ;  /* 0x00000000000ce947 */ /* 0x002fd80003800000 */
[----:B------:R-:W0:Y:S04]  /*59d0*/  LDS R117, [R117+0x4200] ;  /* 0x0042000075757984 */ /* 0x000e280000000800 */
[----:B------:R1:W-:Y:S04]  /*59e0*/  REDG.E.ADD.F32.FTZ.RN.STRONG.GPU desc[UR26][R48.64], R101 ;  /* 0x00000065300079a6 */ /* 0x0003e8000c12f31a */
[----:B0-----:R1:W-:Y:S02]  /*59f0*/  REDG.E.ADD.F32.FTZ.RN.STRONG.GPU desc[UR26][R42.64], R117 ;  /* 0x000000752a0079a6 */ /* 0x0013e4000c12f31a */
.L_x_2970:
[----:B------:R-:W-:Y:S05]  /*5a00*/  BSYNC.RECONVERGENT B0 ;  /* 0x0000000000007941 */ /* 0x000fea0003800200 */
.L_x_2969:
[----:B-1----:R0:W1:Y:S01]  /*5a10*/  LDS R101, [R116+0x4400] ;  /* 0x0044000074657984 */ /* 0x0020620000000800 */
[----:B------:R-:W-:Y:S04]  /*5a20*/  BSSY.RECONVERGENT B0, `(.L_x_2971) ;  /* 0x0000004000007945 */ /* 0x000fe80003800200 */
[----:B------:R-:W-:Y:S05]  /*5a30*/  @!P3 BRA `(.L_x_2972) ;  /* 0x000000000008b947 */ /* 0x000fea0003800000 */
[----:B------:R2:W-:Y:S04]  /*5a40*/  REDG.E.ADD.F32.FTZ.RN.STRONG.GPU desc[UR26][R48.64+0x200], R100 ;  /* 0x00020064300079a6 */ /* 0x0005e8000c12f31a */
[----:B-1----:R2:W-:Y:S02]  /*5a50*/  REDG.E.ADD.F32.FTZ.RN.STRONG.GPU desc[UR26][R42.64+0x200], R101 ;  /* 0x000200652a0079a6 */ /* 0x0025e4000c12f31a */
.L_x_2972:
[----:B------:R-:W-:Y:S05]  /*5a60*/  BSYNC.RECONVERGENT B0 ;  /* 0x0000000000007941 */ /* 0x000fea0003800200 */
.L_x_2971:
[----:B------:R-:W3:Y:S01]  /*5a70*/  LDS R115, [R115+0x4600] ;  /* 0x0046000073737984 */ /* 0x000ee20000000800 */
[----:B------:R-:W-:Y:S04]  /*5a80*/  BSSY.RECONVERGENT B0, `(.L_x_2973) ;  /* 0x0000004000007945 */ /* 0x000fe80003800200 */
[----:B------:R-:W-:Y:S05]  /*5a90*/  @!P4 BRA `(.L_x_2974) ;  /* 0x000000000008c947 */ /* 0x000fea0003800000 */
[----:B------:R4:W-:Y:S04]  /*5aa0*/  REDG.E.ADD.F32.FTZ.RN.STRONG.GPU desc[UR26][R48.64+0x400], R99 ;  /* 0x00040063300079a6 */ /* 0x0009e8000c12f31a */
[----:B---3--:R4:W-:Y:S02]  /*5ab0*/  REDG.E.ADD.F32.FTZ.RN.STRONG.GPU desc[UR26][R42.64+0x400], R115 ;  /* 0x000400732a0079a6 */ /* 0x0089e4000c12f31a */
.L_x_2974:
[----:B------:R-:W-:Y:S05]  /*5ac0*/  BSYNC.RECONVERGENT B0 ;  /* 0x0000000000007941 */ /* 0x000fea0003800200 */
.L_x_2973:
[----:B----4-:R4:W0:Y:S01]  /*5ad0*/  LDS R99, [R114+0x4800] ;  /* 0x0048000072637984 */ /* 0x0108220000000800 */
[----:B------:R-:W-:Y:S04]  /*5ae0*/  BSSY.RECONVERGENT B0, `(.L_x_2975) ;  /* 0x0000004000007945 */ /* 0x000fe80003800200 */
[----:B------:R-:W-:Y:S05]  /*5af0*/  @!P5 BRA `(.L_x_2976) ;  /* 0x000000000008d947 */ /* 0x000fea0003800000 */
[----:B------:R1:W-:Y:S04]  /*5b00*/  REDG.E.ADD.F32.FTZ.RN.STRONG.GPU desc[UR26][R48.64+0x600], R98 ;  /* 0x00060062300079a6 */ /* 0x0003e8000c12f31a */
[----:B0-----:R0:W-:Y:S02]  /*5b10*/  REDG.E.ADD.F32.FTZ.RN.STRONG.GPU desc[UR26][R42.64+0x600], R99 ;  /* 0x000600632a0079a6 */ /* 0x0011e4000c12f31a */
.L_x_2976:
[----:B------:R-:W-:Y:S05]  /*5b20*/  BSYNC.RECONVERGENT B0 ;  /* 0x0000000000007941 */ /* 0x000fea0003800200 */
.L_x_2975:
        /* <DEDUP_REMOVED lines=9> */
.L_x_2978:
[----:B------:R-:W-:Y:S05]  /*5bc0*/  BSYNC.RECONVERGENT B0 ;  /* 0x0000000000007941 */ /* 0x000fea0003800200 */
.L_x_2977:
[----:B------:R-:W0:Y:S01]  /*5bd0*/  LDS R113, [R113+0x4c00] ;  /* 0x004c000071717984 */ /* 0x000e220000000800 */
[----:B------:R-:W-:Y:S04]  /*5be0*/  BSSY.RECONVERGENT B0, `(.L_x_2979) ;  /* 0x0000004000007945 */ /* 0x000fe80003800200 */
[----:B------:R-:W-:Y:S05]  /*5bf0*/  @!P3 BRA `(.L_x_2980) ;  /* 0x000000000008b947 */ /* 0x000fea0003800000 */
[----:B------:R1:W-:Y:S04]  /*5c00*/  REDG.E.ADD.F32.FTZ.RN.STRONG.GPU desc[UR26][R48.64+0xa00], R96 ;  /* 0x000a0060300079a6 */ /* 0x0003e8000c12f31a */
[----:B0-----:R0:W-:Y:S02]  /*5c10*/  REDG.E.ADD.F32.FTZ.RN.STRONG.GPU desc[UR26][R42.64+0xa00], R113 ;  /* 0x000a00712a0079a6 */ /* 0x0011e4000c12f31a */
.L_x_2980:
[----:B------:R-:W-:Y:S05]  /*5c20*/  BSYNC.RECONVERGENT B0 ;  /* 0x0000000000007941 */ /* 0x000fea0003800200 */
.L_x_2979:
[----:B-1----:R1:W0:Y:S01]  /*5c30*/  LDS R97, [R112+0x4e00] ;  /* 0x004e000070617984 */ /* 0x0022220000000800 */
[----:B------:R-:W-:Y:S04]  /*5c40*/  BSSY.RECONVERGENT B0, `(.L_x_2981) ;  /* 0x0000004000007945 */ /* 0x000fe80003800200 */
[----:B------:R-:W-:Y:S05]  /*5c50*/  @!P4 BRA `(.L_x_2982) ;  /* 0x000000000008c947 */ /* 0x000fea0003800000 */
[----:B------:R1:W-:Y:S04]  /*5c60*/  REDG.E.ADD.F32.FTZ.RN.STRONG.GPU desc[UR26][R48.64+0xc00], R95 ;  /* 0x000c005f300079a6 */ /* 0x0003e8000c12f31a */
[----:B0-----:R1:W-:Y:S02]  /*5c70*/  REDG.E.ADD.F32.FTZ.RN.STRONG.GPU desc[UR26][R42.64+0xc00], R97 ;  /* 0x000c00612a0079a6 */ /* 0x0013e4000c12f31a */
.L_x_2982:
[----:B------:R-:W-:Y:S05]  /*5c80*/  BSYNC.RECONVERGENT B0 ;  /* 0x0000000000007941 */ /* 0x000fea0003800200 */
.L_x_2981:
[----:B------:R-:W0:Y:S01]  /*5c90*/  LDS R111, [R111+0x5000] ;  /* 0x005000006f6f7984 */ /* 0x000e220000000800 */
[----:B------:R-:W-:Y:S04]  /*5ca0*/  BSSY.RECONVERGENT B0, `(.L_x_2983) ;  /* 0x0000004000007945 */ /* 0x000fe80003800200 */
[----:B------:R-:W-:Y:S05]  /*5cb0*/  @!P5 BRA `(.L_x_2984) ;  /* 0x000000000008d947 */ /* 0x000fea0003800000 */
[----:B------:R1:W-:Y:S04]  /*5cc0*/  REDG.E.ADD.F32.FTZ.RN.STRONG.GPU desc[UR26][R48.64+0xe00], R94 ;  /* 0x000e005e300079a6 */ /* 0x0003e8000c12f31a */
[----:B0-----:R1:W-:Y:S02]  /*5cd0*/  REDG.E.ADD.F32.FTZ.RN.STRONG.GPU desc[UR26][R42.64+0xe00], R111 ;  /* 0x000e006f2a0079a6 */ /* 0x0013e4000c12f31a */
.L_x_2984:
[----:B------:R-:W-:Y:S05]  /*5ce0*/  BSYNC.RECONVERGENT B0 ;  /* 0x0000000000007941 */ /* 0x000fea0003800200 */
.L_x_2983:
        /* <DEDUP_REMOVED lines=9> */
.L_x_2986:
[----:B------:R-:W-:Y:S05]  /*5d80*/  BSYNC.RECONVERGENT B0 ;  /* 0x0000000000007941 */ /* 0x000fea0003800200 */
.L_x_2985:
[----:B------:R-:W0:Y:S01]  /*5d90*/  LDS R109, [R109+0x5400] ;  /* 0x005400006d6d7984 */ /* 0x000e220000000800 */
[----:B------:R-:W-:Y:S04]  /*5da0*/  BSSY.RECONVERGENT B0, `(.L_x_2987) ;  /* 0x0000004000007945 */ /* 0x000fe80003800200 */
[----:B------:R-:W-:Y:S05]  /*5db0*/  @!P3 BRA `(.L_x_2988) ;  /* 0x000000000008b947 */ /* 0x000fea0003800000 */
[----:B------:R1:W-:Y:S04]  /*5dc0*/  REDG.E.ADD.F32.FTZ.RN.STRONG.GPU desc[UR26][R48.64+0x1200], R92 ;  /* 0x0012005c300079a6 */ /* 0x0003e8000c12f31a */
[----:B0-----:R1:W-:Y:S02]  /*5dd0*/  REDG.E.ADD.F32.FTZ.RN.STRONG.GPU desc[UR26][R42.64+0x1200], R109 ;  /* 0x0012006d2a0079a6 */ /* 0x0013e4000c12f31a */
.L_x_2988:
[----:B------:R-:W-:Y:S05]  /*5de0*/  BSYNC.RECONVERGENT B0 ;  /* 0x0000000000007941 */ /* 0x000fea0003800200 */
.L_x_2987:
[----:B-1----:R1:W0:Y:S01]  /*5df0*/  LDS R93, [R108+0x5600] ;  /* 0x005600006c5d7984 */ /* 0x0022220000000800 */
[----:B------:R-:W-:Y:S04]  /*5e00*/  BSSY.RECONVERGENT B0, `(.L_x_2989) ;  /* 0x0000004000007945 */ /* 0x000fe80003800200 */
[----:B------:R-:W-:Y:S05]  /*5e10*/  @!P4 BRA `(.L_x_2990) ;  /* 0x000000000008c947 */ /* 0x000fea0003800000 */
[----:B------:R1:W-:Y:S04]  /*5e20*/  REDG.E.ADD.F32.FTZ.RN.STRONG.GPU desc[UR26][R48.64+0x1400], R91 ;  /* 0x0014005b300079a6 */ /* 0x0003e8000c12f31a */
[----:B0-----:R1:W-:Y:S02]  /*5e30*/  REDG.E.ADD.F32.FTZ.RN.STRONG.GPU desc[UR26][R42.64+0x1400], R93 ;  /* 0x0014005d2a0079a6 */ /* 0x0013e4000c12f31a */
.L_x_2990:
[----:B------:R-:W-:Y:S05]  /*5e40*/  BSYNC.RECONVERGENT B0 ;  /* 0x0000000000007941 */ /* 0x000fea0003800200 */
.L_x_2989:
[----:B------:R-:W0:Y:S01]  /*5e50*/  LDS R107, [R107+0x5800] ;  /* 0x005800006b6b7984 */ /* 0x000e220000000800 */
[----:B------:R-:W-:Y:S04]  /*5e60*/  BSSY.RECONVERGENT B0, `(.L_x_2991) ;  /* 0x0000004000007945 */ /* 0x000fe80003800200 */
[----:B------:R-:W-:Y:S05]  /*5e70*/  @!P5 BRA `(.L_x_2992) ;  /* 0x000000000008d947 */ /* 0x000fea0003800000 */
[----:B------:R1:W-:Y:S04]  /*5e80*/  REDG.E.ADD.F32.FTZ.RN.STRONG.GPU desc[UR26][R48.64+0x1600], R90 ;  /* 0x0016005a300079a6 */ /* 0x0003e8000c12f31a */
[----:B0-----:R1:W-:Y:S02]  /*5e90*/  REDG.E.ADD.F32.FTZ.RN.STRONG.GPU desc[UR26][R42.64+0x1600], R107 ;  /* 0x0016006b2a0079a6 */ /* 0x0013e4000c12f31a */
.L_x_2992:
[----:B------:R-:W-:Y:S05]  /*5ea0*/  BSYNC.RECONVERGENT B0 ;  /* 0x0000000000007941 */ /* 0x000fea0003800200 */
.L_x_2991:
        /* <DEDUP_REMOVED lines=9> */
.L_x_2994:
[----:B------:R-:W-:Y:S05]  /*5f40*/  BSYNC.RECONVERGENT B0 ;  /* 0x0000000000007941 */ /* 0x000fea0003800200 */
.L_x_2993:
[----:B------:R-:W0:Y:S01]  /*5f50*/  LDS R105, [R105+0x5c00] ;  /* 0x005c000069697984 */ /* 0x000e220000000800 */
[----:B------:R-:W-:Y:S04]  /*5f60*/  BSSY.RECONVERGENT B0, `(.L_x_2995) ;  /* 0x0000004000007945 */ /* 0x000fe80003800200 */
[----:B------:R-:W-:Y:S05]  /*5f70*/  @!P3 BRA `(.L_x_2996) ;  /* 0x000000000008b947 */ /* 0x000fea0003800000 */
[----:B------:R1:W-:Y:S04]  /*5f80*/  REDG.E.ADD.F32.FTZ.RN.STRONG.GPU desc[UR26][R48.64+0x1a00], R54 ;  /* 0x001a0036300079a6 */ /* 0x0003e8000c12f31a */
[----:B0-----:R1:W-:Y:S02]  /*5f90*/  REDG.E.ADD.F32.FTZ.RN.STRONG.GPU desc[UR26][R42.64+0x1a00], R105 ;  /* 0x001a00692a0079a6 */ /* 0x0013e4000c12f31a */
.L_x_2996:
[----:B------:R-:W-:Y:S05]  /*5fa0*/  BSYNC.RECONVERGENT B0 ;  /* 0x0000000000007941 */ /* 0x000fea0003800200 */
.L_x_2995:
[----:B-1----:R1:W0:Y:S01]  /*5fb0*/  LDS R55, [R104+0x5e00] ;  /* 0x005e000068377984 */ /* 0x0022220000000800 */
[----:B------:R-:W-:Y:S04]  /*5fc0*/  BSSY.RECONVERGENT B0, `(.L_x_2997) ;  /* 0x0000004000007945 */ /* 0x000fe80003800200 */
[----:B------:R-:W-:Y:S05]  /*5fd0*/  @!P4 BRA `(.L_x_2998) ;  /* 0x000000000008c947 */ /* 0x000fea0003800000 */
[----:B------:R1:W-:Y:S04]  /*5fe0*/  REDG.E.ADD.F32.FTZ.RN.STRONG.GPU desc[UR26][R48.64+0x1c00], R53 ;  /* 0x001c0035300079a6 */ /* 0x0003e8000c12f31a */
[----:B0-----:R1:W-:Y:S02]  /*5ff0*/  REDG.E.ADD.F32.FTZ.RN.STRONG.GPU desc[UR26][R42.64+0x1c00], R55 ;  /* 0x001c00372a0079a6 */ /* 0x0013e4000c12f31a */
.L_x_2998:
[----:B------:R-:W-:Y:S05]  /*6000*/  BSYNC.RECONVERGENT B0 ;  /* 0x0000000000007941 */ /* 0x000fea0003800200 */
.L_x_2997:
[----:B------:R-:W0:Y:S01]  /*6010*/  LDS R103, [R103+0x6000] ;  /* 0x0060000067677984 */ /* 0x000e220000000800 */
[----:B------:R-:W-:Y:S04]  /*6020*/  BSSY.RECONVERGENT B0, `(.L_x_2999) ;  /* 0x0000004000007945 */ /* 0x000fe80003800200 */
[----:B------:R-:W-:Y:S05]  /*6030*/  @!P5 BRA `(.L_x_3000) ;  /* 0x000000000008d947 */ /* 0x000fea0003800000 */
[----:B------:R1:W-:Y:S04]  /*6040*/  REDG.E.ADD.F32.FTZ.RN.STRONG.GPU desc[UR26][R48.64+0x1e00], R52 ;  /* 0x001e0034300079a6 */ /* 0x0003e8000c12f31a */
[----:B0-----:R1:W-:Y:S02]  /*6050*/  REDG.E.ADD.F32.FTZ.RN.STRONG.GPU desc[UR26][R42.64+0x1e00], R103 ;  /* 0x001e00672a0079a6 */ /* 0x0013e4000c12f31a */
.L_x_3000:
[----:B------:R-:W-:Y:S05]  /*6060*/  BSYNC.RECONVERGENT B0 ;  /* 0x0000000000007941 */ /* 0x000fea0003800200 */
.L_x_2999:
[----:B------:R-:W5:Y:S04]  /*6070*/  LDL.LU R90, [R1+0x28] ;  /* 0x00002800015a7983 */ /* 0x000f680000300800 */
[----:B012---:R-:W0:Y:S04]  /*6080*/  SHFL.DOWN P3, R42, R51, 0x1, 0x1f ;  /* 0x08201f00332a7f89 */ /* 0x007e280000060000 */
        /* <DEDUP_REMOVED lines=16> */
[----:B0-----:R-:W-:Y:S02]  /*6190*/  @P3 FADD R48, R43, R48 ;  /* 0x000000302b303221 */ /* 0x001fe40000000000 */
[----:B------:R-:W4:Y:S04]  /*61a0*/  LDL.LU R43, [R1+0x3c] ;  /* 0x00003c00012b7983 */ /* 0x000f280000300800 */
[----:B------:R-:W0:Y:S02]  /*61b0*/  SHFL.DOWN P3, R49, R48, 0x8, 0x1f ;  /* 0x09001f0030317f89 */ /* 0x000e240000060000 */
[----:B0-----:R-:W-:-:S05]  /*61c0*/  @P3 FADD R49, R48, R49 ;  /* 0x0000003130313221 */ /* 0x001fca0000000000 */
[----:B------:R-:W0:Y:S01]  /*61d0*/  SHFL.DOWN P3, R50, R49, 0x10, 0x1f ;  /* 0x0a001f0031327f89 */ /* 0x000e220000060000 */
[----:B-----5:R-:W-:-:S05]  /*61e0*/  FFMA.FTZ R90, R9, R89, R90 ;  /* 0x00000059095a7223 */ /* 0x020fca000001005a */
[----:B------:R-:W-:Y:S04]  /*61f0*/  STL [R1+0x28], R90 ;  /* 0x0000285a01007387 */ /* 0x000fe80000100800 */
[----:B------:R-:W5:Y:S04]  /*6200*/  LDL.LU R51, [R1+0x40] ;  /* 0x0000400001337983 */ /* 0x000f680000300800 */
[----:B------:R-:W5:Y:S01]  /*6210*/  LDL.LU R48, [R1+0x44] ;  /* 0x0000440001307983 */ /* 0x000f620000300800 */
[----:B--2---:R-:W-:Y:S01]  /*6220*/  FFMA.FTZ R55, R10, R125, R55 ;  /* 0x0000007d0a377223 */ /* 0x004fe20000010037 */
[----:B---3--:R-:W-:Y:S01]  /*6230*/  FFMA.FTZ R54, R11, R86, R54 ;  /* 0x000000560b367223 */ /* 0x008fe20000010036 */
[----:B----4-:R-:W-:Y:S01]  /*6240*/  FFMA.FTZ R53, R12, R41, R53 ;  /* 0x000000290c357223 */ /* 0x010fe20000010035 */
[----:B------:R-:W-:-:S02]  /*6250*/  FFMA.FTZ R52, R13, R79, R52 ;  /* 0x0000004f0d347223 */ /* 0x000fc40000010034 */
[----:B------:R-:W-:Y:S04]  /*6260*/  STL [R1+0x2c], R55 ;  /* 0x00002c3701007387 */ /* 0x000fe80000100800 */
[----:B------:R-:W-:Y:S04]  /*6270*/  STL [R1+0x30], R54 ;  /* 0x0000303601007387 */ /* 0x000fe80000100800 */
[----:B------:R-:W-:Y:S04]  /*6280*/  STL [R1+0x34], R53 ;  /* 0x0000343501007387 */ /* 0x000fe80000100800 */
[----:B------:R-:W-:Y:S01]  /*6290*/  STL [R1+0x38], R52 ;  /* 0x0000383401007387 */ /* 0x000fe20000100800 */
[----:B------:R-:W-:Y:S01]  /*62a0*/  @!P4 SHF.R.U32.HI R42, RZ, 0x3, R74 ;  /* 0x00000003ff2ac819 */ /* 0x000fe2000001164a */
[----:B0-----:R-:W-:-:S03]  /*62b0*/  @P3 FADD R50, R49, R50 ;  /* 0x0000003231323221 */ /* 0x001fc60000000000 */
[----:B------:R-:W-:Y:S01]  /*62c0*/  @!P4 LOP3.LUT R42, R42, 0x7c, RZ, 0xc0, !PT ;  /* 0x0000007c2a2ac812 */ /* 0x000fe200078ec0ff */
[----:B------:R-:W-:Y:S01]  /*62d0*/  FFMA.FTZ R41, R67, R41, R128 ;  /* 0x0000002943297223 */ /* 0x000fe20000010080 */
[----:B------:R-:W-:Y:S01]  /*62e0*/  FMUL.FTZ R46, R121, R46 ;  /* 0x0000002e792e7220 */ /* 0x000fe20000410000 */
[----:B------:R-:W-:Y:S01]  /*62f0*/  FMUL.FTZ R83, R124, R83 ;  /* 0x000000537c537220 */ /* 0x000fe20000410000 */
[----:B------:R-:W-:Y:S01]  /*6300*/  @!P4 IADD3 R49, PT, PT, R75, R42, RZ ;  /* 0x0000002a4b31c210 */ /* 0x000fe20007ffe0ff */
[----:B------:R-:W-:Y:S01]  /*6310*/  FMUL.FTZ R47, R122, R47 ;  /* 0x0000002f7a2f7220 */ /* 0x000fe20000410000 */
[----:B------:R-:W-:Y:S01]  /*6320*/  FMUL.FTZ R45, R120, R45 ;  /* 0x0000002d782d7220 */ /* 0x000fe20000410000 */
[----:B------:R-:W-:Y:S01]  /*6330*/  FMUL.FTZ R44, R119, R44 ;  /* 0x0000002c772c7220 */ /* 0x000fe20000410000 */
[----:B------:R-:W-:Y:S01]  /*6340*/  FADD.FTZ R28, R41, R28 ;  /* 0x0000001c291c7221 */ /* 0x000fe20000010000 */
[----:B------:R-:W-:Y:S01]  /*6350*/  FFMA.FTZ R118, R64, R89, R118 ;  /* 0x0000005940767223 */ /* 0x000fe20000010076 */
[----:B------:R-:W-:Y:S01]  /*6360*/  FFMA.FTZ R85, R65, R125, R85 ;  /* 0x0000007d41557223 */ /* 0x000fe20000010055 */
[----:B------:R-:W-:Y:S01]  /*6370*/  FFMA.FTZ R86, R66, R86, R83 ;  /* 0x0000005642567223 */ /* 0x000fe20000010053 */
[----:B------:R-:W-:Y:S01]  /*6380*/  @!P4 STS [R49+0x6304], R50 ;  /* 0x006304323100c388 */ /* 0x000fe20000000800 */
        /* <DEDUP_REMOVED lines=9> */
[----:B------:R-:W-:-:S05]  /*6420*/  FFMA.FTZ R43, R14, R40, R43 ;  /* 0x000000280e2b7223 */ /* 0x000fca000001002b */
[----:B------:R0:W-:Y:S02]  /*6430*/  STL [R1+0x3c], R43 ;  /* 0x00003c2b01007387 */ /* 0x0001e40000100800 */
[----:B0-----:R-:W-:Y:S01]  /*6440*/  FFMA.FTZ R43, R69, R40, R46 ;  /* 0x00000028452b7223 */ /* 0x001fe2000001002e */
[----:B------:R-:W-:-:S03]  /*6450*/  FFMA.FTZ R40, R70, R77, R45 ;  /* 0x0000004d46287223 */ /* 0x000fc6000001002d */
[----:B------:R-:W-:Y:S01]  /*6460*/  FADD.FTZ R30, R43, R30 ;  /* 0x0000001e2b1e7221 */ /* 0x000fe20000010000 */
[----:B------:R-:W-:Y:S01]  /*6470*/  FADD.FTZ R31, R40, R31 ;  /* 0x0000001f281f7221 */ /* 0x000fe20000010000 */
[----:B-----5:R-:W-:Y:S01]  /*6480*/  FFMA.FTZ R51, R15, R77, R51 ;  /* 0x0000004d0f337223 */ /* 0x020fe20000010033 */
[----:B------:R-:W-:-:S04]  /*6490*/  FFMA.FTZ R48, R16, R76, R48 ;  /* 0x0000004c10307223 */ /* 0x000fc80000010030 */
[----:B------:R0:W-:Y:S04]  /*64a0*/  STL [R1+0x40], R51 ;  /* 0x0000403301007387 */ /* 0x0001e80000100800 */
[----:B------:R0:W-:Y:S01]  /*64b0*/  STL [R1+0x44], R48 ;  /* 0x0000443001007387 */ /* 0x0001e20000100800 */
[----:B------:R-:W-:Y:S06]  /*64c0*/  BAR.SYNC.DEFER_BLOCKING 0x0 ;  /* 0x0000000000007b1d */ /* 0x000fec0000010000 */
[----:B------:R-:W-:Y:S05]  /*64d0*/  @P2 BRA `(.L_x_3002) ;  /* 0x0000000000302947 */ /* 0x000fea0003800000 */
[----:B------:R-:W-:Y:S01]  /*64e0*/  UISETP.NE.AND UP0, UPT, UR12, UR48, UPT ;  /* 0x000000300c00728c */ /* 0x000fe2000bf05270 */
[----:B------:R-:W1:Y:S01]  /*64f0*/  LDS.64 R40, [R75+0x6308] ;  /* 0x006308004b287984 */ /* 0x000e620000000a00 */
[----:B------:R-:W-:-:S03]  /*6500*/  MOV R42, UR8 ;  /* 0x00000008002a7c02 */ /* 0x000fc60008000f00 */
[----:B------:R-:W2:Y:S01]  /*6510*/  LDS R43, [R75+0x6310] ;  /* 0x006310004b2b7984 */ /* 0x000ea20000000800 */
[----:B------:R-:W-:Y:S02]  /*6520*/  PLOP3.LUT P2, PT, PT, PT, UP0, 0x80, 0x8 ;  /* 0x000000000008781c */ /* 0x000fe40003f4f008 */
[----:B------:R-:W-:-:S11]  /*6530*/  LEA R45, R42, R75, 0x2 ;  /* 0x0000004b2a2d7211 */ /* 0x000fd600078e10ff */
[----:B------:R-:W3:Y:S01]  /*6540*/  @P2 LDS R47, [R45+0x7f50] ;  /* 0x007f50002d2f2984 */ /* 0x000ee20000000800 */
[----:B-1----:R-:W-:-:S04]  /*6550*/  FADD.FTZ R40, R50, R40 ;  /* 0x0000002832287221 */ /* 0x002fc80000010000 */
[----:B------:R-:W-:-:S04]  /*6560*/  FADD.FTZ R40, R41, R40 ;  /* 0x0000002829287221 */ /* 0x000fc80000010000 */
[----:B--2---:R-:W-:-:S04]  /*6570*/  FADD.FTZ R40, R40, R43 ;  /* 0x0000002b28287221 */ /* 0x004fc80000010000 */
[----:B---3--:R-:W-:-:S05]  /*6580*/  @P2 FADD.FTZ R40, R40, R47 ;  /* 0x0000002f28282221 */ /* 0x008fca0000010000 */
[----:B------:R1:W-:Y:S02]  /*6590*/  STS [R45+0x7f50], R40 ;  /* 0x007f50282d007388 */ /* 0x0003e40000000800 */
.L_x_3002:
[----:B------:R-:W-:Y:S05]  /*65a0*/  BSYNC.RECONVERGENT B0 ;  /* 0x0000000000007941 */ /* 0x000fea0003800200 */
.L_x_3001:
[----:B------:R-:W-:-:S04]  /*65b0*/  UIADD3 UR8, UPT, UPT, UR8, 0x1, URZ ;  /* 0x0000000108087890 */ /* 0x000fc8000fffe0ff */
[----:B------:R-:W-:-:S09]  /*65c0*/  UISETP.GE.AND UP0, UPT, UR8, UR49, UPT ;  /* 0x000000310800728c */ /* 0x000fd2000bf06270 */
[----:B------:R-:W-:Y:S05]  /*65d0*/  BRA.U !UP0, `(.L_x_3003) ;  /* 0xffffffc508147547 */ /* 0x000fea000b83ffff */
.L_x_2958:
[----:B------:R-:W2:Y:S01]  /*65e0*/  LDL.LU R53, [R1+0x30] ;  /* 0x0000300001357983 */ /* 0x000ea20000300800 */
[----:B------:R-:W3:Y:S03]  /*65f0*/  LDCU.64 UR30, c[0x0][0x4f8] ;  /* 0x00009f00ff1e77ac */ /* 0x000ee60008000a00 */
[----:B------:R-:W2:Y:S01]  /*6600*/  LDL.LU R52, [R1+0x34] ;  /* 0x0000340001347983 */ /* 0x000ea20000300800 */
[----:B------:R-:W4:Y:S01]  /*6610*/  S2UR UR10, SR_CTAID.Y ;  /* 0x00000000000a79c3 */ /* 0x000f220000002600 */
[----:B------:R-:W4:Y:S02]  /*6620*/  LDCU.64 UR32, c[0x0][0x500] ;  /* 0x0000a000ff2077ac */ /* 0x000f240008000a00 */
[----:B0-----:R-:W5:Y:S01]  /*6630*/  LDL.LU R51, [R1+0x38] ;  /* 0x0000380001337983 */ /* 0x001f620000300800 */
[----:B------:R-:W-:-:S03]  /*6640*/  UIADD3 UR28, UPT, UPT, UR12, -0x1, URZ ;  /* 0xffffffff0c1c7890 */ /* 0x000fc6000fffe0ff */
[----:B------:R-:W5:Y:S01]  /*6650*/  LDL.LU R50, [R1+0x3c] ;  /* 0x00003c0001327983 */ /* 0x000f620000300800 */
[----:B------:R-:W0:Y:S03]  /*6660*/  LDCU.64 UR34, c[0x0][0x550] ;  /* 0x0000aa00ff2277ac */ /* 0x000e260008000a00 */
        /* <DEDUP_REMOVED lines=20> */
[----:B------:R-:W-:Y:S01]  /*67b0*/  F2FP.F16.F32.PACK_AB R33, R29, R30 ;  /* 0x0000001e1d21723e */ /* 0x000fe200000000ff */
[----:B------:R-:W3:Y:S02]  /*67c0*/  LDCU.64 UR30, c[0x0][0x520] ;  /* 0x0000a400ff1e77ac */ /* 0x000ee40008000a00 */
[----:B------:R-:W-:Y:S02]  /*67d0*/  UIADD3 UR29, UPT, UPT, UR25, UR29, URZ ;  /* 0x0000001d191d7290 */ /* 0x000fe4000fffe0ff */
[----:B0-----:R-:W-:Y:S01]  /*67e0*/  ULEA UR25, UP0, UR24, UR34, 0x1 ;  /* 0x0000002218197291 */ /* 0x001fe2000f8008ff */
[----:B------:R-:W-:Y:S01]  /*67f0*/  F2FP.F16.F32.PACK_AB R35, R25, R26 ;  /* 0x0000001a1923723e */ /* 0x000fe200000000ff */
[----:B------:R-:W0:Y:S02]  /*6800*/  LDCU.64 UR32, c[0x0][0x560] ;  /* 0x0000ac00ff2077ac */ /* 0x000e240008000a00 */
[----:B------:R-:W-:-:S06]  /*6810*/  ULEA.HI.X UR24, UR24, UR35, UR29, 0x1, UP0 ;  /* 0x0000002318187291 */ /* 0x000fcc00080f0c1d */
[----:B------:R-:W-:Y:S02]  /*6820*/  MOV R3, UR24 ;  /* 0x0000001800037c02 */ /* 0x000fe40008000f00 */
[----:B------:R-:W-:Y:S01]  /*6830*/  F2FP.F16.F32.PACK_AB R34, R27, R28 ;  /* 0x0000001c1b22723e */ /* 0x000fe200000000ff */
[----:B------:R-:W-:Y:S02]  /*6840*/  UIADD3 UR21, UP1, UPT, UR21, -0x1000, URZ ;  /* 0xfffff00015157890 */ /* 0x000fe4000ff3e0ff */
[----:B------:R-:W-:Y:S02]  /*6850*/  UIADD3 UR18, UP2, UPT, UR18, -0x1000, URZ ;  /* 0xfffff00012127890 */ /* 0x000fe4000ff5e0ff */
[----:B------:R-:W-:Y:S02]  /*6860*/  UIADD3 UR15, UP3, UPT, UR15, -0x1000, URZ ;  /* 0xfffff0000f0f7890 */ /* 0x000fe4000ff7e0ff */
[----:B------:R-:W-:Y:S02]  /*6870*/  UIADD3 UR13, UP4, UPT, UR13, -0x1000, URZ ;  /* 0xfffff0000d0d7890 */ /* 0x000fe4000ff9e0ff */
[----:B------:R-:W-:-:S02]  /*6880*/  UIADD3.X UR20, UPT, UPT, UR20, -0x1, URZ, UP1, !UPT ;  /* 0xffffffff14147890 */ /* 0x000fc40008ffe4ff */
[----:B------:R-:W-:Y:S02]  /*6890*/  UIADD3.X UR17, UPT, UPT, UR17, -0x1, URZ, UP2, !UPT ;  /* 0xffffffff11117890 */ /* 0x000fe400097fe4ff */
[----:B------:R-:W-:Y:S02]  /*68a0*/  UIADD3.X UR19, UPT, UPT, UR19, -0x1, URZ, UP3, !UPT ;  /* 0xffffffff13137890 */ /* 0x000fe40009ffe4ff */
[----:B------:R-:W-:Y:S01]  /*68b0*/  UIADD3.X UR14, UPT, UPT, UR14, -0x1, URZ, UP4, !UPT ;  /* 0xffffffff0e0e7890 */ /* 0x000fe2000a7fe4ff */
[----:B------:R-:W-:Y:S01]  /*68c0*/  BAR.SYNC.DEFER_BLOCKING 0x0 ;  /* 0x0000000000007b1d */ /* 0x000fe20000010000 */
[----:B--2---:R-:W-:Y:S02]  /*68d0*/  F2FP.F16.F32.PACK_AB R6, R53, R52 ;  /* 0x000000343506723e */ /* 0x004fe400000000ff */
[----:B-----5:R-:W-:Y:S02]  /*68e0*/  F2FP.F16.F32.PACK_AB R5, R51, R50 ;  /* 0x000000323305723e */ /* 0x020fe400000000ff */
[----:B------:R-:W-:-:S02]  /*68f0*/  F2FP.F16.F32.PACK_AB R4, R49, R48 ;  /* 0x000000303104723e */ /* 0x000fc400000000ff */
[----:B------:R-:W-:Y:S02]  /*6900*/  F2FP.F16.F32.PACK_AB R11, R47, R46 ;  /* 0x0000002e2f0b723e */ /* 0x000fe400000000ff */
[----:B------:R-:W-:Y:S02]  /*6910*/  F2FP.F16.F32.PACK_AB R10, R45, R44 ;  /* 0x0000002c2d0a723e */ /* 0x000fe400000000ff */
[----:B------:R-:W-:Y:S02]  /*6920*/  F2FP.F16.F32.PACK_AB R9, R43, R42 ;  /* 0x0000002a2b09723e */ /* 0x000fe400000000ff */
[----:B------:R-:W-:Y:S02]  /*6930*/  F2FP.F16.F32.PACK_AB R8, R41, R40 ;  /* 0x000000282908723e */ /* 0x000fe400000000ff */
        /* <DEDUP_REMOVED lines=11> */
[----:B------:R-:W-:Y:S01]  /*69f0*/  MOV R2, UR25 ;  /* 0x0000001900027c02 */ /* 0x000fe20008000f00 */
[----:B------:R-:W1:Y:S01]  /*6a00*/  LDCU.64 UR24, c[0x0][0x518] ;  /* 0x0000a300ff1877ac */ /* 0x000e620008000a00 */
[----:B------:R-:W-:-:S05]  /*6a10*/  LOP3.LUT R16, R5, R40, RZ, 0xfc, !PT ;  /* 0x0000002805107212 */ /* 0x000fca00078efcff */
[----:B------:R-:W-:-:S04]  /*6a20*/  IMAD.WIDE.U32 R2, R16, 0x10, R2 ;  /* 0x0000001010027825 */ /* 0x000fc800078e0002 */
[----:B------:R-:W-:Y:S01]  /*6a30*/  FADD.FTZ R4, R7, R30 ;  /* 0x0000001e07047221 */ /* 0x000fe20000010000 */
[----:B--2---:R-:W-:Y:S04]  /*6a40*/  STG.E.128 desc[UR26][R2.64], R12 ;  /* 0x0000000c02007986 */ /* 0x004fe8000c101d1a */
[----:B----4-:R2:W-:Y:S01]  /*6a50*/  STG.E.128 desc[UR26][R2.64+0x200], R36 ;  /* 0x0002002402007986 */ /* 0x0105e2000c101d1a */
[----:B------:R-:W-:Y:S01]  /*6a60*/  FADD.FTZ R7, R4, R29 ;  /* 0x0000001d04077221 */ /* 0x000fe20000010000 */
[----:B------:R-:W-:Y:S01]  /*6a70*/  F2FP.F16.F32.PACK_AB R32, R31, R32 ;  /* 0x000000201f20723e */ /* 0x000fe200000000ff */
[----:B------:R-:W-:Y:S01]  /*6a80*/  BAR.SYNC.DEFER_BLOCKING 0x0 ;  /* 0x0000000000007b1d */ /* 0x000fe20000010000 */
[----:B------:R-:W-:Y:S02]  /*6a90*/  F2FP.F16.F32.PACK_AB R11, R17, R18 ;  /* 0x00000012110b723e */ /* 0x000fe400000000ff */
[----:B------:R-:W-:-:S02]  /*6aa0*/  F2FP.F16.F32.PACK_AB R10, R19, R20 ;  /* 0x00000014130a723e */ /* 0x000fc400000000ff */
        /* <DEDUP_REMOVED lines=37> */
.L_x_2956:
        /* <DEDUP_REMOVED lines=45> */
.L_x_3006:
[----:B------:R-:W-:Y:S05]  /*6fd0*/  BSYNC.RECONVERGENT B0 ;  /* 0x0000000000007941 */ /* 0x000fea0003800200 */
.L_x_3005:
        /* <DEDUP_REMOVED lines=43> */
.L_x_3008:
[----:B------:R-:W-:Y:S05]  /*7290*/  BSYNC.RECONVERGENT B0 ;  /* 0x0000000000007941 */ /* 0x000fea0003800200 */
.L_x_3007:
        /* <DEDUP_REMOVED lines=11> */
.L_x_3009:
        /* <DEDUP_REMOVED lines=18> */
.L_x_2963:
[----:B------:R-:W-:Y:S01]  /*7470*/  MOV R157, R75 ;  /* 0x0000004b009d7202 */ /* 0x000fe20000000f00 */
[----:B------:R-:W-:Y:S01]  /*7480*/  HFMA2 R53, -RZ, RZ, 0, 5.9604644775390625e-08 ;  /* 0x00000001ff357431 */ /* 0x000fe200000001ff */
[----:B------:R-:W-:Y:S02]  /*7490*/  MOV R52, RZ ;  /* 0x000000ff00347202 */ /* 0x000fe40000000f00 */
[----:B------:R-:W-:-:S07]  /*74a0*/  MOV R154, 0xffffffff ;  /* 0xffffffff009a7802 */ /* 0x000fce0000000f00 */
[----:B01---5:R-:W-:Y:S05]  /*74b0*/  WARPSYNC.COLLECTIVE R154, `(.L_x_3010) ;  /* 0x000000009a087348 */ /* 0x023fea0003c00000 */
[----:B------:R2:W3:Y:S02]  /*74c0*/  SHFL.UP P6, R162, R157, R53, R52 ;  /* 0x040000359da27389 */ /* 0x0004e400000c0034 */
[----:B0123-5:R-:W-:Y:S05]  /*74d0*/  ENDCOLLECTIVE ;  /* 0x000000000000791b */ /* 0x02ffea0003800000 */
.L_x_3010:
[----:B------:R-:W-:Y:S02]  /*74e0*/  MOV R157, R153 ;  /* 0x00000099009d7202 */ /* 0x000fe40000000f00 */
[----:B------:R-:W-:-:S07]  /*74f0*/  MOV R155, R162 ;  /* 0x000000a2009b7202 */ /* 0x000fce0000000f00 */
[----:B------:R-:W-:Y:S05]  /*7500*/  WARPSYNC.COLLECTIVE R154, `(.L_x_3011) ;  /* 0x000000009a087348 */ /* 0x000fea0003c00000 */
[----:B------:R0:W1:Y:S02]  /*7510*/  SHFL.UP P6, R162, R157, R53, R52 ;  /* 0x040000359da27389 */ /* 0x00006400000c0034 */
[----:B01----:R-:W-:Y:S05]  /*7520*/  ENDCOLLECTIVE ;  /* 0x000000000000791b */ /* 0x003fea0003800000 */
.L_x_3011:
        /* <DEDUP_REMOVED lines=10> */
.L_x_3012:
[----:B------:R-:W-:Y:S02]  /*75d0*/  MOV R157, R155 ;  /* 0x0000009b009d7202 */ /* 0x000fe40000000f00 */
[----:B------:R-:W-:-:S07]  /*75e0*/  MOV R153, R162 ;  /* 0x000000a200997202 */ /* 0x000fce0000000f00 */
[----:B------:R-:W-:Y:S05]  /*75f0*/  WARPSYNC.COLLECTIVE R154, `(.L_x_3013) ;  /* 0x000000009a087348 */ /* 0x000fea0003c00000 */
[----:B------:R0:W1:Y:S02]  /*7600*/  SHFL.UP P6, R162, R157, R53, R52 ;  /* 0x040000359da27389 */ /* 0x00006400000c0034 */
[----:B01----:R-:W-:Y:S05]  /*7610*/  ENDCOLLECTIVE ;  /* 0x000000000000791b */ /* 0x003fea0003800000 */
.L_x_3013:
        /* <DEDUP_REMOVED lines=10> */
.L_x_3014:
[----:B------:R-:W-:Y:S02]  /*76c0*/  MOV R157, R155 ;  /* 0x0000009b009d7202 */ /* 0x000fe40000000f00 */
[----:B------:R-:W-:-:S07]  /*76d0*/  MOV R153, R162 ;  /* 0x000000a200997202 */ /* 0x000fce0000000f00 */
[----:B------:R-:W-:Y:S05]  /*76e0*/  WARPSYNC.COLLECTIVE R154, `(.L_x_3015) ;  /* 0x000000009a087348 */ /* 0x000fea0003c00000 */
[----:B------:R0:W1:Y:S02]  /*76f0*/  SHFL.UP P6, R162, R157, R53, R52 ;  /* 0x040000359da27389 */ /* 0x00006400000c0034 */
[----:B01----:R-:W-:Y:S05]  /*7700*/  ENDCOLLECTIVE ;  /* 0x000000000000791b */ /* 0x003fea0003800000 */
.L_x_3015:
        /* <DEDUP_REMOVED lines=10> */
.L_x_3016:
[----:B------:R-:W-:Y:S02]  /*77b0*/  MOV R157, R155 ;  /* 0x0000009b009d7202 */ /* 0x000fe40000000f00 */
[----:B------:R-:W-:-:S07]  /*77c0*/  MOV R153, R162 ;  /* 0x000000a200997202 */ /* 0x000fce0000000f00 */
[----:B------:R-:W-:Y:S05]  /*77d0*/  WARPSYNC.COLLECTIVE R154, `(.L_x_3017) ;  /* 0x000000009a087348 */ /* 0x000fea0003c00000 */
[----:B------:R0:W1:Y:S02]  /*77e0*/  SHFL.UP P6, R162, R157, R53, R52 ;  /* 0x040000359da27389 */ /* 0x00006400000c0034 */
[----:B01----:R-:W-:Y:S05]  /*77f0*/  ENDCOLLECTIVE ;  /* 0x000000000000791b */ /* 0x003fea0003800000 */
.L_x_3017:
        /* <DEDUP_REMOVED lines=10> */
.L_x_3018:
[----:B------:R-:W-:Y:S02]  /*78a0*/  MOV R157, R155 ;  /* 0x0000009b009d7202 */ /* 0x000fe40000000f00 */
[----:B------:R-:W-:-:S07]  /*78b0*/  MOV R153, R162 ;  /* 0x000000a200997202 */ /* 0x000fce0000000f00 */
[----:B------:R-:W-:Y:S05]  /*78c0*/  WARPSYNC.COLLECTIVE R154, `(.L_x_3019) ;  /* 0x000000009a087348 */ /* 0x000fea0003c00000 */
[----:B------:R0:W1:Y:S02]  /*78d0*/  SHFL.UP P6, R162, R157, R53, R52 ;  /* 0x040000359da27389 */ /* 0x00006400000c0034 */
[----:B01----:R-:W-:Y:S05]  /*78e0*/  ENDCOLLECTIVE ;  /* 0x000000000000791b */ /* 0x003fea0003800000 */
.L_x_3019:
[----:B------:R-:W-:Y:S01]  /*78f0*/  MOV R52, R162 ;  /* 0x000000a200347202 */ /* 0x000fe20000000f00 */
[----:B------:R-:W-:Y:S06]  /*7900*/  BRA `(.L_x_3020) ;  /* 0xffffffc000847947 */ /* 0x000fec000383ffff */
.L_x_2964:
        /* <DEDUP_REMOVED lines=8> */
.L_x_3022:
[----:B------:R-:W-:Y:S05]  /*7990*/  BSYNC B0 ;  /* 0x0000000000007941 */ /* 0x000fea0003800000 */
.L_x_3021:
[----:B------:R-:W-:Y:S05]  /*79a0*/  BRA `(.L_x_3023) ;  /* 0xffffffc000747947 */ /* 0x000fea000383ffff */
.L_x_2965:
        /* <DEDUP_REMOVED lines=8> */
.L_x_3025:
[----:B------:R-:W-:Y:S05]  /*7a30*/  BSYNC B0 ;  /* 0x0000000000007941 */ /* 0x000fea0003800000 */
.L_x_3024:
[----:B------:R-:W-:Y:S05]  /*7a40*/  BRA `(.L_x_3026) ;  /* 0xffffffc000547947 */ /* 0x000fea000383ffff */
.L_x_2966:
        /* <DEDUP_REMOVED lines=8> */
.L_x_3028:
[----:B------:R-:W-:Y:S05]  /*7ad0*/  BSYNC B0 ;  /* 0x0000000000007941 */ /* 0x000fea0003800000 */
.L_x_3027:
        /* <DEDUP_REMOVED lines=9> */
.L_x_3029:
[----:B------:R-:W-:Y:S01]  /*7b70*/  HFMA2 R53, -RZ, RZ, 0, 0 ;  /* 0x00000000ff357431 */ /* 0x000fe200000001ff */
[----:B------:R-:W-:-:S07]  /*7b80*/  MOV R52, 0x1f ;  /* 0x0000001f00347802 */ /* 0x000fce0000000f00 */
[----:B------:R-:W-:Y:S05]  /*7b90*/  WARPSYNC.COLLECTIVE R154, `(.L_x_3030) ;  /* 0x000000009a087348 */ /* 0x000fea0003c00000 */
[----:B------:R0:W1:Y:S02]  /*7ba0*/  SHFL.IDX P2, R155, R153, R53, R52 ;  /* 0x00000035999b7389 */ /* 0x0000640000040034 */
[----:B01----:R-:W-:Y:S05]  /*7bb0*/  ENDCOLLECTIVE ;  /* 0x000000000000791b */ /* 0x003fea0003800000 */
.L_x_3030:
[----:B------:R-:W-:Y:S02]  /*7bc0*/  MOV R156, R162 ;  /* 0x000000a2009c7202 */ /* 0x000fe40000000f00 */
[----:B------:R-:W-:Y:S02]  /*7bd0*/  MOV R153, R45 ;  /* 0x0000002d00997202 */ /* 0x000fe40000000f00 */
[----:B------:R-:W-:-:S07]  /*7be0*/  MOV R44, R155 ;  /* 0x0000009b002c7202 */ /* 0x000fce0000000f00 */
[----:B------:R-:W-:Y:S05]  /*7bf0*/  WARPSYNC.COLLECTIVE R154, `(.L_x_3031) ;  /* 0x000000009a087348 */ /* 0x000fea0003c00000 */
[----:B------:R0:W1:Y:S02]  /*7c00*/  SHFL.IDX P2, R155, R153, R53, R52 ;  /* 0x00000035999b7389 */ /* 0x0000640000040034 */
[----:B01----:R-:W-:Y:S05]  /*7c10*/  ENDCOLLECTIVE ;  /* 0x000000000000791b */ /* 0x003fea0003800000 */
.L_x_3031:
[----:B------:R-:W-:Y:S01]  /*7c20*/  MOV R45, R155 ;  /* 0x0000009b002d7202 */ /* 0x000fe20000000f00 */
[----:B------:R-:W-:Y:S06]  /*7c30*/  BRA `(.L_x_3032) ;  /* 0xffffffbc00f07947 */ /* 0x000fec000383ffff */
.L_x_2968:
        /* <DEDUP_REMOVED lines=9> */
.L_x_3033:
[----:B------:R-:W-:Y:S02]  /*7cd0*/  ISETP.GT.U32.AND P6, PT, R156, 0xf, PT ;  /* 0x0000000f9c00780c */ /* 0x000fe40003fc4070 */
[----:B------:R-:W-:Y:S02]  /*7ce0*/  MOV R153, R155 ;  /* 0x0000009b00997202 */ /* 0x000fe40000000f00 */
[----:B------:R-:W-:-:S03]  /*7cf0*/  MOV R155, R163 ;  /* 0x000000a3009b7202 */ /* 0x000fc60000000f00 */
[----:B------:R-:W-:-:S07]  /*7d00*/  @P3 FMUL.FTZ R153, R153, R162 ;  /* 0x000000a299993220 */ /* 0x000fce0000410000 */
[----:B------:R-:W-:Y:S05]  /*7d10*/  WARPSYNC.COLLECTIVE R154, `(.L_x_3034) ;  /* 0x000000009a087348 */ /* 0x000fea0003c00000 */
[----:B------:R0:W1:Y:S02]  /*7d20*/  SHFL.DOWN P2, R155, R155, R52, R53 ;  /* 0x080000349b9b7389 */ /* 0x0000640000040035 */
[----:B01----:R-:W-:Y:S05]  /*7d30*/  ENDCOLLECTIVE ;  /* 0x000000000000791b */ /* 0x003fea0003800000 */
.L_x_3034:
        /* <DEDUP_REMOVED lines=10> */
.L_x_3035:
[----:B------:R-:W-:Y:S02]  /*7de0*/  MOV R153, R155 ;  /* 0x0000009b00997202 */ /* 0x000fe40000000f00 */
[----:B------:R-:W-:-:S03]  /*7df0*/  MOV R155, R163 ;  /* 0x000000a3009b7202 */ /* 0x000fc60000000f00 */
[----:B------:R-:W-:-:S07]  /*7e00*/  @!P3 FMUL.FTZ R153, R162, R153 ;  /* 0x00000099a299b220 */ /* 0x000fce0000410000 */
[----:B------:R-:W-:Y:S05]  /*7e10*/  WARPSYNC.COLLECTIVE R154, `(.L_x_3036) ;  /* 0x000000009a087348 */ /* 0x000fea0003c00000 */
[----:B------:R0:W1:Y:S02]  /*7e20*/  SHFL.DOWN P2, R155, R155, R52, R53 ;  /* 0x080000349b9b7389 */ /* 0x0000640000040035 */
[----:B01----:R-:W-:Y:S05]  /*7e30*/  ENDCOLLECTIVE ;  /* 0x000000000000791b */ /* 0x003fea0003800000 */
.L_x_3036:
        /* <DEDUP_REMOVED lines=9> */
.L_x_3037:
[----:B------:R-:W-:Y:S02]  /*7ed0*/  MOV R153, R155 ;  /* 0x0000009b00997202 */ /* 0x000fe40000000f00 */
[----:B------:R-:W-:-:S03]  /*7ee0*/  MOV R155, R163 ;  /* 0x000000a3009b7202 */ /* 0x000fc60000000f00 */
[----:B------:R-:W-:-:S07]  /*7ef0*/  @!P4 FMUL.FTZ R153, R162, R153 ;  /* 0x00000099a299c220 */ /* 0x000fce0000410000 */
[----:B------:R-:W-:Y:S05]  /*7f00*/  WARPSYNC.COLLECTIVE R154, `(.L_x_3038) ;  /* 0x000000009a087348 */ /* 0x000fea0003c00000 */
[----:B------:R0:W1:Y:S02]  /*7f10*/  SHFL.DOWN P2, R155, R155, R52, R53 ;  /* 0x080000349b9b7389 */ /* 0x0000640000040035 */
[----:B01----:R-:W-:Y:S05]  /*7f20*/  ENDCOLLECTIVE ;  /* 0x000000000000791b */ /* 0x003fea0003800000 */
.L_x_3038:
        /* <DEDUP_REMOVED lines=9> */
.L_x_3039:
[----:B------:R-:W-:Y:S02]  /*7fc0*/  MOV R153, R155 ;  /* 0x0000009b00997202 */ /* 0x000fe40000000f00 */
[----:B------:R-:W-:-:S03]  /*7fd0*/  MOV R155, R163 ;  /* 0x000000a3009b7202 */ /* 0x000fc60000000f00 */
[----:B------:R-:W-:-:S07]  /*7fe0*/  @!P5 FMUL.FTZ R153, R162, R153 ;  /* 0x00000099a299d220 */ /* 0x000fce0000410000 */
[----:B------:R-:W-:Y:S05]  /*7ff0*/  WARPSYNC.COLLECTIVE R154, `(.L_x_3040) ;  /* 0x000000009a087348 */ /* 0x000fea0003c00000 */
[----:B------:R0:W1:Y:S02]  /*8000*/  SHFL.DOWN P2, R155, R155, R52, R53 ;  /* 0x080000349b9b7389 */ /* 0x0000640000040035 */
[----:B01----:R-:W-:Y:S05]  /*8010*/  ENDCOLLECTIVE ;  /* 0x000000000000791b */ /* 0x003fea0003800000 */
.L_x_3040:
        /* <DEDUP_REMOVED lines=9> */
.L_x_3041:
[----:B------:R-:W-:Y:S02]  /*80b0*/  MOV R153, R155 ;  /* 0x0000009b00997202 */ /* 0x000fe40000000f00 */
[----:B------:R-:W-:-:S03]  /*80c0*/  MOV R155, R163 ;  /* 0x000000a3009b7202 */ /* 0x000fc60000000f00 */
[----:B------:R-:W-:-:S07]  /*80d0*/  @!P6 FMUL.FTZ R153, R162, R153 ;  /* 0x00000099a299e220 */ /* 0x000fce0000410000 */
[----:B------:R-:W-:Y:S05]  /*80e0*/  WARPSYNC.COLLECTIVE R154, `(.L_x_3042) ;  /* 0x000000009a087348 */ /* 0x000fea0003c00000 */
[----:B------:R0:W1:Y:S02]  /*80f0*/  SHFL.DOWN P2, R155, R155, R52, R53 ;  /* 0x080000349b9b7389 */ /* 0x0000640000040035 */
[----:B01----:R-:W-:Y:S05]  /*8100*/  ENDCOLLECTIVE ;  /* 0x000000000000791b */ /* 0x003fea0003800000 */
.L_x_3042:
        /* <DEDUP_REMOVED lines=10> */
.L_x_3043:
[----:B------:R-:W-:Y:S02]  /*81b0*/  MOV R153, R163 ;  /* 0x000000a300997202 */ /* 0x000fe40000000f00 */
[----:B------:R-:W-:-:S07]  /*81c0*/  MOV R157, R155 ;  /* 0x0000009b009d7202 */ /* 0x000fce0000000f00 */
[----:B------:R-:W-:Y:S05]  /*81d0*/  WARPSYNC.COLLECTIVE R154, `(.L_x_3044) ;  /* 0x000000009a087348 */ /* 0x000fea0003c00000 */
[----:B------:R0:W1:Y:S02]  /*81e0*/  SHFL.IDX P2, R155, R153, R53, R52 ;  /* 0x00000035999b7389 */ /* 0x0000640000040034 */
[----:B01----:R-:W-:Y:S05]  /*81f0*/  ENDCOLLECTIVE ;  /* 0x000000000000791b */ /* 0x003fea0003800000 */
.L_x_3044:
        /* <DEDUP_REMOVED lines=10> */
.L_x_3045:
[----:B------:R-:W-:Y:S02]  /*82a0*/  MOV R162, R155 ;  /* 0x0000009b00a27202 */ /* 0x000fe40000000f00 */
[----:B------:R-:W-:-:S07]  /*82b0*/  MOV R155, R163 ;  /* 0x000000a3009b7202 */ /* 0x000fce0000000f00 */
[----:B------:R-:W-:Y:S05]  /*82c0*/  WARPSYNC.COLLECTIVE R154, `(.L_x_3046) ;  /* 0x000000009a087348 */ /* 0x000fea0003c00000 */
[----:B------:R0:W1:Y:S02]  /*82d0*/  SHFL.DOWN P2, R155, R155, R52, R53 ;  /* 0x080000349b9b7389 */ /* 0x0000640000040035 */
[----:B01----:R-:W-:Y:S05]  /*82e0*/  ENDCOLLECTIVE ;  /* 0x000000000000791b */ /* 0x003fea0003800000 */
.L_x_3046:
[----:B------:R-:W-:Y:S01]  /*82f0*/  HFMA2 R53, -RZ, RZ, 0, 0 ;  /* 0x00000000ff357431 */ /* 0x000fe200000001ff */
[----:B------:R-:W-:Y:S02]  /*8300*/  MOV R52, 0x1f ;  /* 0x0000001f00347802 */ /* 0x000fe40000000f00 */
[----:B------:R-:W-:-:S07]  /*8310*/  MOV R163, R155 ;  /* 0x0000009b00a37202 */ /* 0x000fce0000000f00 */
[----:B------:R-:W-:Y:S05]  /*8320*/  WARPSYNC.COLLECTIVE R154, `(.L_x_3047) ;  /* 0x000000009a087348 */ /* 0x000fea0003c00000 */
[----:B------:R0:W1:Y:S02]  /*8330*/  SHFL.IDX P2, R155, R153, R53, R52 ;  /* 0x00000035999b7389 */ /* 0x0000640000040034 */
[----:B01----:R-:W-:Y:S05]  /*8340*/  ENDCOLLECTIVE ;  /* 0x000000000000791b */ /* 0x003fea0003800000 */
.L_x_3047:
[----:B------:R-:W-:Y:S02]  /*8350*/  MOV R153, R45 ;  /* 0x0000002d00997202 */ /* 0x000fe40000000f00 */
[----:B------:R-:W-:-:S07]  /*8360*/  MOV R44, R155 ;  /* 0x0000009b002c7202 */ /* 0x000fce0000000f00 */
[----:B------:R-:W-:Y:S05]  /*8370*/  WARPSYNC.COLLECTIVE R154, `(.L_x_3048) ;  /* 0x000000009a087348 */ /* 0x000fea0003c00000 */
[----:B------:R0:W1:Y:S02]  /*8380*/  SHFL.IDX P2, R155, R153, R53, R52 ;  /* 0x00000035999b7389 */ /* 0x0000640000040034 */
[----:B01----:R-:W-:Y:S05]  /*8390*/  ENDCOLLECTIVE ;  /* 0x000000000000791b */ /* 0x003fea0003800000 */
.L_x_3048:
[----:B------:R-:W-:Y:S02]  /*83a0*/  MOV R45, R155 ;  /* 0x0000009b002d7202 */ /* 0x000fe40000000f00 */
[----:B------:R-:W-:Y:S01]  /*83b0*/  ISETP.NE.AND P2, PT, R74, 0x1f, PT ;  /* 0x0000001f4a00780c */ /* 0x000fe20003f45270 */
[----:B------:R-:W-:-:S12]  /*83c0*/  BRA `(.L_x_3049) ;  /* 0xffffffc0002c7947 */ /* 0x000fd8000383ffff */
.L_x_3050:
        /* <DEDUP_REMOVED lines=11> */
.L_x_10437:


//--------------------- .text._Z25selective_scan_bwd_kernelI32Selective_Scan_bwd_kernel_traitsILi128ELi16ELb1ELb1ELb1ELb1ELb0EN3c104HalfEfEEv12SSMParamsBwd --------------------------
	.section	.text._Z25selective_scan_bwd_kernelI32Selective_Scan_bwd_kernel_traitsILi128ELi16ELb1ELb1ELb1ELb1ELb0EN3c104HalfEfEEv12SSMParamsBwd,"ax",@progbits
	.align	128
        .global         _Z25selective_scan_bwd_kernelI32Selective_Scan_bwd_kernel_traitsILi128ELi16ELb1ELb1ELb1ELb1ELb0EN3c104HalfEfEEv12SSMParamsBwd
        .type           _Z25selective_scan_bwd_kernelI32Selective_Scan_bwd_kernel_traitsILi128ELi16ELb1ELb1ELb1ELb1ELb0EN3c104HalfEfEEv12SSMParamsBwd,@function
        .size           _Z25selective_scan_bwd_kernelI32Selective_Scan_bwd_kernel_traitsILi128ELi16ELb1ELb1ELb1ELb1ELb0EN3c104HalfEfEEv12SSMParamsBwd,(.L_x_10438 - _Z25selective_scan_bwd_kernelI32Selective_Scan_bwd_kernel_traitsILi128ELi16ELb1ELb1ELb1ELb1ELb0EN3c104HalfEfEEv12SSMParamsBwd)
        .other          _Z25selective_scan_bwd_kernelI32Selective_Scan_bwd_kernel_traitsILi128ELi16ELb1ELb1ELb1ELb1ELb0EN3c104HalfEfEEv12SSMParamsBwd,@"STO_CUDA_ENTRY STV_DEFAULT"
_Z25selective_scan_bwd_kernelI32Selective_Scan_bwd_kernel_traitsILi128ELi16ELb1ELb1ELb1ELb1ELb0EN3c104HalfEfEEv12SSMParamsBwd:
.text._Z25selective_scan_bwd_kernelI32Selective_Scan_bwd_kernel_traitsILi128ELi16ELb1ELb1ELb1ELb1ELb0EN3c104HalfEfEEv12SSMParamsBwd:
        /* <DEDUP_REMOVED lines=43> */
[----:B------:R-:W3:Y:S01]  /*02b0*/  LDCU UR25, c[0x0][0x394] ;  /* 0x00007280ff1977ac */ /* 0x000ee20008000800 */
[----:B------:R-:W-:Y:S01]  /*02c0*/  UMOV UR4, URZ ;  /* 0x000000ff00047c82 */ /* 0x000fe20008000000 */
[----:B-1----:R-:W-:Y:S01]  /*02d0*/  UIMAD.WIDE.U32 UR28, UR10, UR20, URZ ;  /* 0x000000140a1c72a5 */ /* 0x002fe2000f8e00ff */
[----:B------:R-:W1:Y:S01]  /*02e0*/  LDCU.64 UR18, c[0x0][0x3b0] ;  /* 0x00007600ff1277ac */ /* 0x000e620008000a00 */
[----:B------:R-:W0:Y:S03]  /*02f0*/  LDCU.64 UR6, c[0x0][0x4a0] ;  /* 0x00009400ff0677ac */ /* 0x000e260008000a00 */
[----:B-----5:R-:W5:Y:S01]  /*0300*/  MUFU.RCP R0, R0 ;  /* 0x0000000000007308 */ /* 0x020f620000001000 */
[----:B---3--:R-:W-:-:S04]  /*0310*/  ULEA UR16, UR25, 0xfffff800, 0xb ;  /* 0xfffff80019107891 */ /* 0x008fc8000f8e58ff */
[----:B------:R-:W-:Y:S02]  /*0320*/  UIADD3 UR20, UP0, UPT, UR16, UR22, URZ ;  /* 0x0000001610147290 */ /* 0x000fe4000ff1e0ff */
[----:B------:R-:W-:Y:S02]  /*0330*/  UIADD3 UR24, UP2, UPT, UR16, UR24, URZ ;  /* 0x0000001810187290 */ /* 0x000fe4000ff5e0ff */
[----:B----4-:R-:W-:Y:S02]  /*0340*/  ULEA UR17, UP1, UR20, UR12, 0x1 ;  /* 0x0000000c14117291 */ /* 0x010fe4000f8208ff */
[----:B------:R-:W-:Y:S01]  /*0350*/  ULEA UR11, UP3, UR24, UR14, 0x1 ;  /* 0x0000000e180b7291 */ /* 0x000fe2000f8608ff */
[----:B-----5:R-:W-:Y:S02]  /*0360*/  IADD3 R2, PT, PT, R0, 0xffffffe, RZ ;  /* 0x0ffffffe00027810 */ /* 0x020fe40007ffe0ff */
        /* <DEDUP_REMOVED lines=17> */
[----:B------:R-:W-:Y:S01]  /*0480*/  UIMAD UR5, UR37, UR12, UR33 ;  /* 0x0000000c250572a4 */ /* 0x000fe2000f8e0221 */
[----:B------:R-:W2:Y:S03]  /*0490*/  LDCU.64 UR32, c[0x0][0x528] ;  /* 0x0000a500ff2077ac */ /* 0x000ea60008000a00 */
[----:B------:R-:W-:Y:S02]  /*04a0*/  UISETP.GT.U32.AND UP1, UPT, UR37, UR5, UPT ;  /* 0x000000052500728c */ /* 0x000fe4000bf24070 */
[----:B------:R-:W-:-:S02]  /*04b0*/  UIMAD UR13, UR10, UR21, UR29 ;  /* 0x000000150a0d72a4 */ /* 0x000fc4000f8e021d */
[----:B-1----:R-:W-:Y:S01]  /*04c0*/  UIMAD.WIDE.U32 UR20, UR10, UR18, URZ ;  /* 0x000000120a1472a5 */ /* 0x002fe2000f8e00ff */
[----:B------:R-:W-:Y:S01]  /*04d0*/  UMOV UR12, UR28 ;  /* 0x0000001c000c7c82 */ /* 0x000fe20008000000 */
[----:B------:R-:W-:Y:S01]  /*04e0*/  UISETP.NE.AND.EX UP0, UPT, UR35, URZ, UPT, UP0 ;  /* 0x000000ff2300728c */ /* 0x000fe2000bf05300 */
[----:B------:R-:W1:Y:S04]  /*04f0*/  LDCU.64 UR28, c[0x0][0x3d0] ;  /* 0x00007a00ff1c77ac */ /* 0x000e680008000a00 */
[----:B------:R-:W-:Y:S02]  /*0500*/  @!UP1 UIADD3 UR5, UPT, UPT, UR5, -UR37, URZ ;  /* 0x8000002505059290 */ /* 0x000fe4000fffe0ff */
[----:B------:R-:W-:Y:S02]  /*0510*/  @!UP1 UIADD3 UR9, UPT, UPT, UR9, 0x1, URZ ;  /* 0x0000000109099890 */ /* 0x000fe4000fffe0ff */
[----:B------:R-:W-:-:S02]  /*0520*/  UISETP.GE.U32.AND UP2, UPT, UR5, UR37, UPT ;  /* 0x000000250500728c */ /* 0x000fc4000bf46070 */
[----:B------:R-:W-:Y:S02]  /*0530*/  ULOP3.LUT UR5, UR8, UR36, URZ, 0x3c, !UPT ;  /* 0x0000002408057292 */ /* 0x000fe4000f8e3cff */
[----:B0-----:R-:W-:Y:S02]  /*0540*/  UIMAD.WIDE.U32 UR12, UR8, UR6, UR12 ;  /* 0x00000006080c72a5 */ /* 0x001fe4000f8e000c */
[----:B------:R-:W-:Y:S02]  /*0550*/  UISETP.GE.AND UP1, UPT, UR5, URZ, UPT ;  /* 0x000000ff0500728c */ /* 0x000fe4000bf26270 */
[----:B------:R-:W-:Y:S01]  /*0560*/  UIMAD UR21, UR10, UR19, UR21 ;  /* 0x000000130a1572a4 */ /* 0x000fe2000f8e0215 */
[----:B------:R-:W0:Y:S02]  /*0570*/  LDCU.64 UR18, c[0x0][0x3c8] ;  /* 0x00007900ff1277ac */ /* 0x000e240008000a00 */
[----:B------:R-:W-:Y:S02]  /*0580*/  @UP2 UIADD3 UR9, UPT, UPT, UR9, 0x1, URZ ;  /* 0x0000000109092890 */ /* 0x000fe4000fffe0ff */
[----:B------:R-:W-:-:S02]  /*0590*/  UISETP.NE.AND UP2, UPT, UR36, URZ, UPT ;  /* 0x000000ff2400728c */ /* 0x000fc4000bf45270 */
[----:B------:R-:W-:Y:S01]  /*05a0*/  UIMAD UR24, UR8, UR7, UR13 ;  /* 0x00000007081872a4 */ /* 0x000fe2000f8e020d */
[----:B------:R-:W3:Y:S01]  /*05b0*/  LDCU.64 UR30, c[0x0][0x3e8] ;  /* 0x00007d00ff1e77ac */ /* 0x000ee20008000a00 */
[----:B------:R-:W-:Y:S01]  /*05c0*/  UIADD3 UR12, UP3, UPT, UR16, UR12, URZ ;  /* 0x0000000c100c7290 */ /* 0x000fe2000ff7e0ff */
[----:B------:R-:W4:Y:S03]  /*05d0*/  @UP0 LDCU UR22, c[0x0][0x384] ;  /* 0x00007080ff1607ac */ /* 0x000f260008000800 */
[----:B------:R-:W-:Y:S02]  /*05e0*/  UIADD3.X UR24, UPT, UPT, UR4, UR24, URZ, UP3, !UPT ;  /* 0x0000001804187290 */ /* 0x000fe40009ffe4ff */
[----:B--2---:R-:W-:Y:S02]  /*05f0*/  ULEA UR23, UP3, UR12, UR32, 0x1 ;  /* 0x000000200c177291 */ /* 0x004fe4000f8608ff */
[----:B------:R-:W-:-:S02]  /*0600*/  @!UP1 UIADD3 UR9, UPT, UPT, -UR9, URZ, URZ ;  /* 0x000000ff09099290 */ /* 0x000fc4000fffe1ff */
[----:B------:R-:W-:Y:S02]  /*0610*/  @!UP2 ULOP3.LUT UR9, URZ, UR36, URZ, 0x33, !UPT ;  /* 0x00000024ff09a292 */ /* 0x000fe4000f8e33ff */
[----:B------:R-:W-:Y:S01]  /*0620*/  ULEA.HI.X UR24, UR12, UR33, UR24, 0x1, UP3 ;  /* 0x000000210c187291 */ /* 0x000fe200098f0c18 */
[----:B------:R-:W2:Y:S01]  /*0630*/  LDCU.64 UR32, c[0x0][0x448] ;  /* 0x00008900ff2077ac */ /* 0x000ea20008000a00 */
[----:B-1----:R-:W-:Y:S02]  /*0640*/  UIMAD.WIDE.U32 UR6, UR10, UR28, URZ ;  /* 0x0000001c0a0672a5 */ /* 0x002fe4000f8e00ff */
[----:B------:R-:W-:Y:S01]  /*0650*/  USHF.R.S32.HI UR5, URZ, 0x1f, UR9 ;  /* 0x0000001fff057899 */ /* 0x000fe20008011409 */
[----:B------:R-:W1:Y:S03]  /*0660*/  @UP0 LDCU UR28, c[0x0][0x38c] ;  /* 0x00007180ff1c07ac */ /* 0x000e660008000800 */
[----:B0-----:R-:W-:Y:S01]  /*0670*/  UIMAD UR12, UR5, UR18, URZ ;  /* 0x00000012050c72a4 */ /* 0x001fe2000f8e02ff */
[----:B------:R-:W0:Y:S01]  /*0680*/  @UP0 LDCU.64 UR34, c[0x0][0x480] ;  /* 0x00009000ff2207ac */ /* 0x000e220008000a00 */
[----:B------:R-:W-:-:S02]  /*0690*/  UIMAD.WIDE.U32 UR20, UR9, UR18, UR20 ;  /* 0x00000012091472a5 */ /* 0x000fc4000f8e0014 */
[----:B---3--:R-:W-:Y:S02]  /*06a0*/  UIMAD UR5, UR5, UR30, URZ ;  /* 0x0000001e050572a4 */ /* 0x008fe4000f8e02ff */
[----:B------:R-:W-:Y:S02]  /*06b0*/  UIMAD UR18, UR9, UR19, UR12 ;  /* 0x00000013091272a4 */ /* 0x000fe4000f8e020c */
[----:B------:R-:W-:Y:S02]  /*06c0*/  UIMAD UR7, UR10, UR29, UR7 ;  /* 0x0000001d0a0772a4 */ /* 0x000fe4000f8e0207 */
[----:B------:R-:W-:Y:S02]  /*06d0*/  UIMAD UR19, UR9, UR31, UR5 ;  /* 0x0000001f091372a4 */ /* 0x000fe4000f8e0205 */
[----:B----4-:R-:W-:Y:S02]  /*06e0*/  @UP0 UIMAD UR10, UR10, UR22, UR8 ;  /* 0x000000160a0a02a4 */ /* 0x010fe4000f8e0208 */
[----:B------:R-:W-:-:S02]  /*06f0*/  UIADD3 UR5, UP1, UPT, UR16, UR20, URZ ;  /* 0x0000001410057290 */ /* 0x000fc4000ff3e0ff */
[----:B------:R-:W-:Y:S02]  /*0700*/  UIADD3 UR21, UPT, UPT, UR21, UR18, URZ ;  /* 0x0000001215157290 */ /* 0x000fe4000fffe0ff */
[----:B------:R-:W-:Y:S02]  /*0710*/  UIMAD.WIDE.U32 UR12, UR9, UR30, UR6 ;  /* 0x0000001e090c72a5 */ /* 0x000fe4000f8e0006 */
[----:B------:R-:W-:Y:S01]  /*0720*/  @UP0 UIMAD UR10, UR10, UR25, URZ ;  /* 0x000000190a0a02a4 */ /* 0x000fe2000f8e02ff */
[----:B------:R-:W3:Y:S01]  /*0730*/  LDCU.64 UR30, c[0x0][0x450] ;  /* 0x00008a00ff1e77ac */ /* 0x000ee20008000a00 */
[----:B------:R-:W-:Y:S02]  /*0740*/  UIADD3.X UR21, UPT, UPT, UR4, UR21, URZ, UP1, !UPT ;  /* 0x0000001504157290 */ /* 0x000fe40008ffe4ff */
[----:B--2---:R-:W-:Y:S02]  /*0750*/  ULEA UR20, UP2, UR5, UR32, 0x1 ;  /* 0x0000002005147291 */ /* 0x004fe4000f8408ff */
[----:B------:R-:W-:-:S02]  /*0760*/  UIADD3 UR16, UP1, UPT, UR16, UR12, URZ ;  /* 0x0000000c10107290 */ /* 0x000fc4000ff3e0ff */
[----:B------:R-:W-:Y:S02]  /*0770*/  UIADD3 UR18, UPT, UPT, UR13, UR19, URZ ;  /* 0x000000130d127290 */ /* 0x000fe4000fffe0ff */
[----:B-1----:R-:W-:Y:S02]  /*0780*/  @UP0 UIMAD UR10, UR10, UR28, URZ ;  /* 0x0000001c0a0a02a4 */ /* 0x002fe4000f8e02ff */
[----:B------:R-:W-:Y:S02]  /*0790*/  ULEA.HI.X UR21, UR5, UR33, UR21, 0x1, UP2 ;  /* 0x0000002105157291 */ /* 0x000fe400090f0c15 */
[----:B------:R-:W-:Y:S01]  /*07a0*/  UIADD3.X UR18, UPT, UPT, UR4, UR18, URZ, UP1, !UPT ;  /* 0x0000001204127290 */ /* 0x000fe20008ffe4ff */
[----:B------:R-:W-:Y:S02]  /*07b0*/  UMOV UR5, URZ ;  /* 0x000000ff00057c82 */ /* 0x000fe40008000000 */
[----:B------:R-:W-:Y:S01]  /*07c0*/  UMOV UR4, URZ ;  /* 0x000000ff00047c82 */ /* 0x000fe20008000000 */
[----:B0-----:R-:W-:-:S02]  /*07d0*/  @UP0 UIMAD.WIDE UR4, UR10, 0x8, UR34 ;  /* 0x000000080a0408a5 */ /* 0x001fc4000f8e0222 */
        /* <DEDUP_REMOVED lines=27> */
.L_x_3130:
        /* <DEDUP_REMOVED lines=99> */
.L_x_3053:
[----:B------:R-:W-:Y:S05]  /*0fc0*/  BSYNC.RECONVERGENT B0 ;  /* 0x0000000000007941 */ /* 0x000fea0003800200 */
.L_x_3052:
[----:B------:R-:W-:Y:S01]  /*0fd0*/  BSSY.RECONVERGENT B0, `(.L_x_3054) ;  /* 0x0000027000007945 */ /* 0x000fe20003800200 */
[----:B------:R-:W-:Y:S01]  /*0fe0*/  FSETP.GTU.FTZ.AND P0, PT, R56, 20, PT ;  /* 0x41a000003800780b */ /* 0x000fe20003f1c000 */
[----:B--2---:R-:W-:Y:S02]  /*0ff0*/  HADD2.F32 R39, -RZ, R12.H1_H1 ;  /* 0x3000000cff277230 */ /* 0x004fe40000004100 */
        /* <DEDUP_REMOVED lines=36> */
.L_x_3055:
[----:B------:R-:W-:Y:S05]  /*1240*/  BSYNC.RECONVERGENT B0 ;  /* 0x0000000000007941 */ /* 0x000fea0003800200 */
.L_x_3054:
        /* <DEDUP_REMOVED lines=39> */
.L_x_3057:
[----:B------:R-:W-:Y:S05]  /*14c0*/  BSYNC.RECONVERGENT B0 ;  /* 0x0000000000007941 */ /* 0x000fea0003800200 */
.L_x_3056:
        /* <DEDUP_REMOVED lines=39> */
.L_x_3059:
[----:B------:R-:W-:Y:S05]  /*1740*/  BSYNC.RECONVERGENT B0 ;  /* 0x0000000000007941 */ /* 0x000fea0003800200 */
.L_x_3058:
[--C-:B0-----:R-:W-:Y:S01]  /*1750*/  HADD2.F32 R44, -RZ, R8.reuse.H0_H0 ;  /* 0x20000008ff2c7230 */ /* 0x101fe20000004100 */
[----:B------:R-:W-:Y:S01]  /*1760*/  BSSY.RECONVERGENT B0, `(.L_x_3060) ;  /* 0x000002b000007945 */ /* 0x000fe20003800200 */
[----:B------:R-:W-:Y:S01]  /*1770*/  HADD2.F32 R48, -RZ, R8.H1_H1 ;  /* 0x30000008ff307230 */ /* 0x000fe20000004100 */
[----:B------:R-:W-:Y:S01]  /*1780*/  FSETP.GTU.FTZ.AND P3, PT, R30, 20, PT ;  /* 0x41a000001e00780b */ /* 0x000fe20003f7c000 */
[--C-:B------:R-:W-:Y:S01]  /*1790*/  HADD2.F32 R165, -RZ, R9.reuse.H0_H0 ;  /* 0x20000009ffa57230 */ /* 0x100fe20000004100 */
[----:B------:R0:W-:Y:S01]  /*17a0*/  STL [R1+0x4], R44 ;  /* 0x0000042c01007387 */ /* 0x0001e20000100800 */
[----:B------:R-:W-:Y:S02]  /*17b0*/  HADD2.F32 R164, -RZ, R9.H1_H1 ;  /* 0x30000009ffa47230 */ /* 0x000fe40000004100 */
[----:B------:R-:W-:Y:S01]  /*17c0*/  FADD.FTZ R29, R29, UR6 ;  /* 0x000000061d1d7e21 */ /* 0x000fe20008010000 */
[--C-:B------:R-:W-:Y:S01]  /*17d0*/  HADD2.F32 R161, -RZ, R10.reuse.H0_H0 ;  /* 0x2000000affa17230 */ /* 0x100fe20000004100 */
[----:B------:R0:W-:Y:S01]  /*17e0*/  STL [R1], R48 ;  /* 0x0000003001007387 */ /* 0x0001e20000100800 */
[----:B------:R-:W-:-:S02]  /*17f0*/  HADD2.F32 R160, -RZ, R10.H1_H1 ;  /* 0x3000000affa07230 */ /* 0x000fc40000004100 */
        /* <DEDUP_REMOVED lines=33> */
.L_x_3061:
[----:B------:R-:W-:Y:S05]  /*1a10*/  BSYNC.RECONVERGENT B0 ;  /* 0x0000000000007941 */ /* 0x000fea0003800200 */
.L_x_3060:
        /* <DEDUP_REMOVED lines=45> */
.L_x_3063:
[----:B------:R-:W-:Y:S05]  /*1cf0*/  BSYNC.RECONVERGENT B0 ;  /* 0x0000000000007941 */ /* 0x000fea0003800200 */
.L_x_3062:
        /* <DEDUP_REMOVED lines=38> */
.L_x_3065:
[----:B------:R-:W-:Y:S05]  /*1f60*/  BSYNC.RECONVERGENT B0 ;  /* 0x0000000000007941 */ /* 0x000fea0003800200 */
.L_x_3064:
        /* <DEDUP_REMOVED lines=38> */
.L_x_3067:
[----:B------:R-:W-:Y:S05]  /*21d0*/  BSYNC.RECONVERGENT B0 ;  /* 0x0000000000007941 */ /* 0x000fea0003800200 */
.L_x_3066:
        /* <DEDUP_REMOVED lines=38> */
.L_x_3069:
[----:B------:R-:W-:Y:S05]  /*2440*/  BSYNC.RECONVERGENT B0 ;  /* 0x0000000000007941 */ /* 0x000fea0003800200 */
.L_x_3068:
        /* <DEDUP_REMOVED lines=38> */
.L_x_3071:
[----:B------:R-:W-:Y:S05]  /*26b0*/  BSYNC.RECONVERGENT B0 ;  /* 0x0000000000007941 */ /* 0x000fea0003800200 */
.L_x_3070:
        /* <DEDUP_REMOVED lines=18> */
[----:B0-----:R-:W-:Y:S02]  /*27e0*/  IADD3 R44, PT, PT, -R42, 0x40800000, RZ ;  /* 0x408000002a2c7810 */ /* 0x001fe40007ffe1ff */
[-C--:B-1----:R-:W-:Y:S02]  /*27f0*/  IADD3 R43, PT, PT, R45, -R42.reuse, RZ ;  /* 0x8000002a2d2b7210 */ /* 0x082fe40007ffe0ff */
        /* <DEDUP_REMOVED lines=19> */
.L_x_3073:
[----:B------:R-:W-:Y:S05]  /*2930*/  BSYNC.RECONVERGENT B0 ;  /* 0x0000000000007941 */ /* 0x000fea0003800200 */
.L_x_3072:
[----:B------:R-:W-:Y:S04]  /*2940*/  BSSY.RECONVERGENT B0, `(.L_x_3074) ;  /* 0x0000020000007945 */ /* 0x000fe80003800200 */
[----:B------:R-:W-:Y:S05]  /*2950*/  @P5 BRA `(.L_x_3075) ;  /* 0x0000000000785947 */ /* 0x000fea0003800000 */
        /* <DEDUP_REMOVED lines=10> */
[CC--:B-1----:R-:W-:Y:S02]  /*2a00*/  IADD3 R43, PT, PT, R45.reuse, -R42.reuse, RZ ;  /* 0x8000002a2d2b7210 */ /* 0x0c2fe40007ffe0ff */
        /* <DEDUP_REMOVED lines=19> */
.L_x_3075:
[----:B------:R-:W-:Y:S05]  /*2b40*/  BSYNC.RECONVERGENT B0 ;  /* 0x0000000000007941 */ /* 0x000fea0003800200 */
.L_x_3074:
        /* <DEDUP_REMOVED lines=32> */
.L_x_3077:
[----:B------:R-:W-:Y:S05]  /*2d50*/  BSYNC.RECONVERGENT B0 ;  /* 0x0000000000007941 */ /* 0x000fea0003800200 */
.L_x_3076:
        /* <DEDUP_REMOVED lines=32> */
.L_x_3079:
[----:B------:R-:W-:Y:S05]  /*2f60*/  BSYNC.RECONVERGENT B0 ;  /* 0x0000000000007941 */ /* 0x000fea0003800200 */
.L_x_3078:
        /* <DEDUP_REMOVED lines=32> */
.L_x_3081:
[----:B------:R-:W-:Y:S05]  /*3170*/  BSYNC.RECONVERGENT B0 ;  /* 0x0000000000007941 */ /* 0x000fea0003800200 */
.L_x_3080:
        /* <DEDUP_REMOVED lines=32> */
.L_x_3083:
[----:B------:R-:W-:Y:S05]  /*3380*/  BSYNC.RECONVERGENT B0 ;  /* 0x0000000000007941 */ /* 0x000fea0003800200 */
.L_x_3082:
[----:B------:R-:W-:Y:S01]  /*3390*/  FMUL.FTZ R42, R48, UR7 ;  /* 0x00000007302a7c20 */ /* 0x000fe20008410000 */
[----:B0-----:R-:W-:Y:S01]  /*33a0*/  FMUL.FTZ R44, R165, UR7 ;  /* 0x00000007a52c7c20 */ /* 0x001fe20008410000 */
[----:B-1----:R-:W-:Y:S01]  /*33b0*/  FMUL.FTZ R43, R164, UR7 ;  /* 0x00000007a42b7c20 */ /* 0x002fe20008410000 */
        /* <DEDUP_REMOVED lines=38> */
[----:B------:R-:W2:Y:S01]  /*3620*/  S2UR UR46, SR_CgaCtaId ;  /* 0x00000000002e79c3 */ /* 0x000ea20000008800 */
[----:B------:R-:W3:Y:S01]  /*3630*/  LDCU.64 UR24, c[0x0][0x3a0] ;  /* 0x00007400ff1877ac */ /* 0x000ee20008000a00 */
[----:B------:R-:W-:Y:S01]  /*3640*/  UISETP.NE.AND UP0, UPT, UR12, 0x1, UPT ;  /* 0x000000010c00788c */ /* 0x000fe2000bf05270 */
[----:B------:R-:W-:-:S05]  /*3650*/  UMOV UR8, 0x400 ;  /* 0x0000040000087882 */ /* 0x000fca0000000000 */
[----:B------:R-:W3:Y:S01]  /*3660*/  S2UR UR21, SR_CTAID.Y ;  /* 0x00000000001579c3 */ /* 0x000ee20000002600 */
[----:B------:R-:W4:Y:S01]  /*3670*/  LDCU UR47, c[0x0][0x394] ;  /* 0x00007280ff2f77ac */ /* 0x000f220008000800 */
[----:B------:R-:W-:Y:S01]  /*3680*/  PLOP3.LUT P1, PT, PT, PT, UP0, 0x80, 0x8 ;  /* 0x000000000008781c */ /* 0x000fe20003f2f008 */
[----:B------:R-:W0:Y:S03]  /*3690*/  LDCU UR48, c[0x0][0x38c] ;  /* 0x00007180ff3077ac */ /* 0x000e260008000800 */
[----:B------:R-:W-:Y:S01]  /*36a0*/  ISETP.EQ.AND P1, PT, R40, RZ, P1 ;  /* 0x000000ff2800720c */ /* 0x000fe20000f22270 */
[----:B------:R-:W0:Y:S01]  /*36b0*/  LDCU UR49, c[0x0][0x388] ;  /* 0x00007100ff3177ac */ /* 0x000e220008000800 */
[----:B------:R-:W0:Y:S01]  /*36c0*/  LDCU.64 UR28, c[0x0][0x3c0] ;  /* 0x00007800ff1c77ac */ /* 0x000e220008000a00 */
[----:B--2---:R-:W-:Y:S01]  /*36d0*/  ULEA UR8, UR46, UR8, 0x18 ;  /* 0x000000082e087291 */ /* 0x004fe2000f8ec0ff */
[----:B------:R-:W2:Y:S01]  /*36e0*/  LDCU.64 UR30, c[0x0][0x440] ;  /* 0x00008800ff1e77ac */ /* 0x000ea20008000a00 */
[C---:B-1----:R-:W-:Y:S01]  /*36f0*/  SHF.L.U32 R21, R74.reuse, 0x1, RZ ;  /* 0x000000014a157819 */ /* 0x042fe200000006ff */
[----:B---3--:R-:W-:Y:S01]  /*3700*/  UIMAD.WIDE.U32 UR22, UR21, UR24, URZ ;  /* 0x00000018151672a5 */ /* 0x008fe2000f8e00ff */
[C---:B------:R-:W-:Y:S01]  /*3710*/  LOP3.LUT R40, R74.reuse, 0x1f, RZ, 0xc0, !PT ;  /* 0x0000001f4a287812 */ /* 0x040fe200078ec0ff */
[----:B------:R-:W1:Y:S01]  /*3720*/  LDCU.64 UR32, c[0x0][0x3a8] ;  /* 0x00007500ff2077ac */ /* 0x000e620008000a00 */
[----:B------:R-:W-:-:S02]  /*3730*/  ISETP.NE.AND P0, PT, R74, 0x7f, PT ;  /* 0x0000007f4a00780c */ /* 0x000fc40003f05270 */
[----:B------:R-:W-:Y:S01]  /*3740*/  LOP3.LUT R40, R40, 0x7c0, R21, 0xf8, !PT ;  /* 0x000007c028287812 */ /* 0x000fe200078ef815 */
[----:B------:R-:W-:Y:S01]  /*3750*/  HFMA2 R21, -RZ, RZ, 0, 0 ;  /* 0x00000000ff157431 */ /* 0x000fe200000001ff */
[C---:B------:R-:W-:Y:S01]  /*3760*/  ISETP.NE.AND P0, PT, R74.reuse, RZ, PT ;  /* 0x000000ff4a00720c */ /* 0x040fe20003f05270 */
[----:B------:R-:W3:Y:S01]  /*3770*/  LDCU.64 UR34, c[0x0][0x3e0] ;  /* 0x00007c00ff2277ac */ /* 0x000ee20008000a00 */
[----:B------:R-:W-:Y:S02]  /*3780*/  IADD3 R87, PT, PT, R74, 0x200, RZ ;  /* 0x000002004a577810 */ /* 0x000fe40007ffe0ff */
[----:B------:R-:W-:Y:S01]  /*3790*/  MOV R75, UR8 ;  /* 0x00000008004b7c02 */ /* 0x000fe20008000f00 */
[----:B------:R-:W0:Y:S01]  /*37a0*/  LDCU.64 UR36, c[0x0][0x4c0] ;  /* 0x00009800ff2477ac */ /* 0x000e220008000a00 */
[----:B------:R-:W0:Y:S01]  /*37b0*/  LDCU.64 UR38, c[0x0][0x4e0] ;  /* 0x00009c00ff2677ac */ /* 0x000e220008000a00 */
[----:B------:R-:W0:Y:S01]  /*37c0*/  LDCU.64 UR40, c[0x0][0x4f0] ;  /* 0x00009e00ff2877ac */ /* 0x000e220008000a00 */
[----:B------:R-:W0:Y:S01]  /*37d0*/  LDCU.64 UR42, c[0x0][0x538] ;  /* 0x0000a700ff2a77ac */ /* 0x000e220008000a00 */
[----:B------:R-:W0:Y:S01]  /*37e0*/  LDCU.64 UR44, c[0x0][0x540] ;  /* 0x0000a800ff2c77ac */ /* 0x000e220008000a00 */
[----:B------:R-:W-:Y:S01]  /*37f0*/  UIMAD UR21, UR21, UR25, UR23 ;  /* 0x00000019151572a4 */ /* 0x000fe2000f8e0217 */
[----:B--2-4-:R-:W-:-:S11]  /*3800*/  UMOV UR8, URZ ;  /* 0x000000ff00087c82 */ /* 0x014fd60008000000 */
.L_x_3129:
[----:B0-----:R-:W-:Y:S01]  /*3810*/  UIMAD.WIDE.U32 UR24, UR8, UR28, URZ ;  /* 0x0000001c081872a5 */ /* 0x001fe2000f8e00ff */
[C---:B--2---:R-:W-:Y:S01]  /*3820*/  SHF.L.U32 R51, R74.reuse, 0x1, RZ ;  /* 0x000000014a337819 */ /* 0x044fe200000006ff */
[----:B------:R-:W2:Y:S01]  /*3830*/  LDL R107, [R1+0x4] ;  /* 0x00000400016b7983 */ /* 0x000ea20000100800 */
[----:B------:R-:W-:Y:S01]  /*3840*/  LOP3.LUT R50, R74, 0x1f, RZ, 0xc0, !PT ;  /* 0x0000001f4a327812 */ /* 0x000fe200078ec0ff */
[----:B------:R-:W-:Y:S02]  /*3850*/  UIMAD UR25, UR8, UR29, UR25 ;  /* 0x0000001d081972a4 */ /* 0x000fe4000f8e0219 */
[----:B------:R-:W-:Y:S01]  /*3860*/  ULEA UR46, UP0, UR24, UR15, 0x1 ;  /* 0x0000000f182e7291 */ /* 0x000fe2000f8008ff */
[----:B------:R-:W-:Y:S01]  /*3870*/  LOP3.LUT R50, R50, 0x7c0, R51, 0xf8, !PT ;  /* 0x000007c032327812 */ /* 0x000fe200078ef833 */
[----:B------:R-:W4:Y:S02]  /*3880*/  LDL R106, [R1] ;  /* 0x00000000016a7983 */ /* 0x000f240000100800 */
[----:B------:R-:W-:-:S02]  /*3890*/  ULEA.HI.X UR24, UR24, UR20, UR25, 0x1, UP0 ;  /* 0x0000001418187291 */ /* 0x000fc400080f0c19 */
[----:B------:R-:W-:-:S04]  /*38a0*/  MOV R44, UR46 ;  /* 0x0000002e002c7c02 */ /* 0x000fc80008000f00 */
[----:B------:R-:W-:-:S03]  /*38b0*/  MOV R45, UR24 ;  /* 0x00000018002d7c02 */ /* 0x000fc60008000f00 */
[----:B------:R-:W-:-:S05]  /*38c0*/  IMAD.WIDE.U32 R44, R50, 0x10, R44 ;  /* 0x00000010322c7825 */ /* 0x000fca00078e002c */
[----:B------:R-:W5:Y:S04]  /*38d0*/  LDG.E.128 R40, desc[UR26][R44.64] ;  /* 0x0000001a2c287981 */ /* 0x000f68000c1e1d00 */
[----:B------:R-:W2:Y:S01]  /*38e0*/  LDG.E.128 R44, desc[UR26][R44.64+0x200] ;  /* 0x0002001a2c2c7981 */ /* 0x000ea2000c1e1d00 */
[----:B------:R-:W-:Y:S01]  /*38f0*/  UMOV UR24, UR22 ;  /* 0x0000001600187c82 */ /* 0x000fe20008000000 */
[----:B------:R-:W-:Y:S02]  /*3900*/  UMOV UR25, UR21 ;  /* 0x0000001500197c82 */ /* 0x000fe40008000000 */
[----:B-1----:R-:W-:-:S04]  /*3910*/  UIMAD.WIDE.U32 UR24, UR8, UR32, UR24 ;  /* 0x00000020081872a5 */ /* 0x002fc8000f8e0018 */
[----:B------:R-:W-:Y:S02]  /*3920*/  UIMAD UR25, UR8, UR33, UR25 ;  /* 0x00000021081972a4 */ /* 0x000fe4000f8e0219 */
[----:B------:R-:W-:-:S04]  /*3930*/  ULEA UR46, UP0, UR24, UR30, 0x2 ;  /* 0x0000001e182e7291 */ /* 0x000fc8000f8010ff */
[----:B------:R-:W-:Y:S02]  /*3940*/  ULEA.HI.X UR24, UR24, UR31, UR25, 0x2, UP0 ;  /* 0x0000001f18187291 */ /* 0x000fe400080f1419 */
[----:B------:R-:W-:-:S04]  /*3950*/  MOV R48, UR46 ;  /* 0x0000002e00307c02 */ /* 0x000fc80008000f00 */
[----:B------:R-:W-:Y:S01]  /*3960*/  MOV R49, UR24 ;  /* 0x0000001800317c02 */ /* 0x000fe20008000f00 */
[----:B---3--:R-:W-:-:S04]  /*3970*/  UIMAD.WIDE.U32 UR24, UR8, UR34, URZ ;  /* 0x00000022081872a5 */ /* 0x008fc8000f8e00ff */
[----:B------:R-:W-:Y:S01]  /*3980*/  UIMAD UR25, UR8, UR35, UR25 ;  /* 0x00000023081972a4 */ /* 0x000fe2000f8e0219 */
[----:B------:R0:W3:Y:S01]  /*3990*/  LDG.E R76, desc[UR26][R48.64] ;  /* 0x0000001a304c7981 */ /* 0x0000e2000c1e1900 */
[----:B------:R-:W-:-:S04]  /*39a0*/  ULEA UR46, UP0, UR24, UR19, 0x1 ;  /* 0x00000013182e7291 */ /* 0x000fc8000f8008ff */
[----:B------:R-:W-:Y:S02]  /*39b0*/  ULEA.HI.X UR24, UR24, UR18, UR25, 0x1, UP0 ;  /* 0x0000001218187291 */ /* 0x000fe400080f0c19 */
[----:B0-----:R-:W-:-:S04]  /*39c0*/  MOV R48, UR46 ;  /* 0x0000002e00307c02 */ /* 0x001fc80008000f00 */
[----:B------:R-:W-:-:S03]  /*39d0*/  MOV R49, UR24 ;  /* 0x0000001800317c02 */ /* 0x000fc60008000f00 */
[----:B------:R-:W-:Y:S01]  /*39e0*/  IMAD.WIDE.U32 R52, R50, 0x10, R48 ;  /* 0x0000001032347825 */ /* 0x000fe200078e0030 */
[----:B-----5:R-:W-:Y:S04]  /*39f0*/  STS.128 [R73], R40 ;  /* 0x0000002849007388 */ /* 0x020fe80000000c00 */
[----:B--2---:R-:W-:Y:S01]  /*3a00*/  STS.128 [R73+0x200], R44 ;  /* 0x0002002c49007388 */ /* 0x004fe20000000c00 */
[----:B------:R-:W-:-:S03]  /*3a10*/  NOP ;  /* 0x0000000000007918 */ /* 0x000fc60000000000 */
[----:B------:R-:W2:Y:S04]  /*3a20*/  LDG.E.128 R48, desc[UR26][R52.64] ;  /* 0x0000001a34307981 */ /* 0x000ea8000c1e1d00 */
[----:B------:R-:W0:Y:S04]  /*3a30*/  LDS.128 R40, [R72] ;  /* 0x0000000048287984 */ /* 0x000e280000000c00 */
[----:B------:R-:W1:Y:S04]  /*3a40*/  LDS.128 R44, [R72+0x10] ;  /* 0x00001000482c7984 */ /* 0x000e680000000c00 */
[----:B------:R-:W5:Y:S01]  /*3a50*/  LDG.E.128 R52, desc[UR26][R52.64+0x200] ;  /* 0x0002001a34347981 */ /* 0x000f62000c1e1d00 */
[----:B---3--:R-:W-:Y:S01]  /*3a60*/  R2UR UR50, R76 ;  /* 0x000000004c3272ca */ /* 0x008fe200000e0000 */
        /* <DEDUP_REMOVED lines=13> */
[C---:B------:R-:W-:Y:S01]  /*3b40*/  FMUL.FTZ R76, R101.reuse, R64 ;  /* 0x00000040654c7220 */ /* 0x040fe20000410000 */
[--C-:B------:R-:W-:Y:S01]  /*3b50*/  HADD2.F32 R42, -RZ, R43.reuse.H0_H0 ;  /* 0x2000002bff2a7230 */ /* 0x100fe20000004100 */
[----:B------:R-:W0:Y:S01]  /*3b60*/  MUFU.EX2 R102, R102 ;  /* 0x0000006600667308 */ /* 0x000e220000000800 */
[----:B------:R-:W-:Y:S02]  /*3b70*/  HADD2.F32 R89, -RZ, R43.H1_H1 ;  /* 0x3000002bff597230 */ /* 0x000fe40000004100 */
        /* <DEDUP_REMOVED lines=13> */
[----:B------:R-:W-:Y:S01]  /*3c50*/  ISETP.NE.AND P2, PT, R74, 0x7f, PT ;  /* 0x0000007f4a00780c */ /* 0x000fe20003f45270 */
[----:B------:R-:W3:Y:S01]  /*3c60*/  MUFU.EX2 R76, R76 ;  /* 0x0000004c004c7308 */ /* 0x000ee20000000800 */
[----:B------:R-:W-:-:S03]  /*3c70*/  SEL R104, R87, UR24, P0 ;  /* 0x0000001857687c07 */ /* 0x000fc60008000000 */
[----:B------:R-:W0:Y:S01]  /*3c80*/  MUFU.EX2 R77, R77 ;  /* 0x0000004d004d7308 */ /* 0x000e220000000800 */
[----:B-1----:R-:W-:-:S03]  /*3c90*/  HADD2.F32 R97, -RZ, R47.H0_H0 ;  /* 0x2000002fff617230 */ /* 0x002fc60000004100 */
        /* <DEDUP_REMOVED lines=18> */
[----:B------:R-:W-:Y:S01]  /*3dc0*/  FMUL.FTZ R104, R101, R8 ;  /* 0x0000000865687220 */ /* 0x000fe20000410000 */
[--C-:B------:R-:W-:Y:S02]  /*3dd0*/  HADD2.F32 R87, -RZ, R44.reuse.H0_H0 ;  /* 0x2000002cff577230 */ /* 0x100fe40000004100 */
[----:B------:R-:W-:Y:S01]  /*3de0*/  HADD2.F32 R92, -RZ, R44.H1_H1 ;  /* 0x3000002cff5c7230 */ /* 0x000fe20000004100 */
[----:B------:R-:W-:Y:S01]  /*3df0*/  BSSY.RECONVERGENT B0, `(.L_x_3085) ;  /* 0x0000035000007945 */ /* 0x000fe20003800200 */
[----:B------:R3:W0:Y:S01]  /*3e00*/  MUFU.EX2 R101, R104 ;  /* 0x0000006800657308 */ /* 0x0006220000000800 */
[----:B--2---:R-:W-:Y:S04]  /*3e10*/  STS.128 [R73+0x1080], R48 ;  /* 0x0010803049007388 */ /* 0x004fe80000000c00 */
[----:B-----5:R-:W-:Y:S01]  /*3e20*/  STS.128 [R73+0x1280], R52 ;  /* 0x0012803449007388 */ /* 0x020fe20000000c00 */
[----:B------:R-:W-:-:S03]  /*3e30*/  NOP ;  /* 0x0000000000007918 */ /* 0x000fc60000000000 */
[----:B------:R-:W2:Y:S04]  /*3e40*/  LDS.128 R52, [R72+0x1090] ;  /* 0x0010900048347984 */ /* 0x000ea80000000c00 */
[----:B------:R-:W5:Y:S04]  /*3e50*/  LDS.128 R48, [R72+0x1080] ;  /* 0x0010800048307984 */ /* 0x000f680000000c00 */
[----:B0-----:R0:W-:Y:S01]  /*3e60*/  STS [R105+0x6d50], R102 ;  /* 0x006d506669007388 */ /* 0x0011e20000000800 */
[--C-:B--2---:R-:W-:Y:S02]  /*3e70*/  HADD2.F32 R109, -RZ, R52.reuse.H0_H0 ;  /* 0x20000034ff6d7230 */ /* 0x104fe40000004100 */
[----:B------:R-:W-:-:S02]  /*3e80*/  HADD2.F32 R47, -RZ, R52.H1_H1 ;  /* 0x30000034ff2f7230 */ /* 0x000fc40000004100 */
[--C-:B-----5:R-:W-:Y:S02]  /*3e90*/  HADD2.F32 R117, -RZ, R48.reuse.H0_H0 ;  /* 0x20000030ff757230 */ /* 0x120fe40000004100 */
[----:B------:R-:W-:Y:S02]  /*3ea0*/  HADD2.F32 R116, -RZ, R48.H1_H1 ;  /* 0x30000030ff747230 */ /* 0x000fe40000004100 */
[--C-:B------:R-:W-:Y:S02]  /*3eb0*/  HADD2.F32 R46, -RZ, R50.reuse.H0_H0 ;  /* 0x20000032ff2e7230 */ /* 0x100fe40000004100 */
[----:B------:R-:W-:Y:S02]  /*3ec0*/  HADD2.F32 R45, -RZ, R50.H1_H1 ;  /* 0x30000032ff2d7230 */ /* 0x000fe40000004100 */
[--C-:B------:R-:W-:Y:S02]  /*3ed0*/  HADD2.F32 R52, -RZ, R54.reuse.H0_H0 ;  /* 0x20000036ff347230 */ /* 0x100fe40000004100 */
[----:B------:R-:W-:-:S02]  /*3ee0*/  HADD2.F32 R103, -RZ, R54.H1_H1 ;  /* 0x30000036ff677230 */ /* 0x000fc40000004100 */
[----:B------:R-:W-:Y:S02]  /*3ef0*/  HADD2.F32 R44, -RZ, R49.H0_H0 ;  /* 0x20000031ff2c7230 */ /* 0x000fe40000004100 */
[----:B------:R-:W-:Y:S02]  /*3f00*/  HADD2.F32 R48, -RZ, R51.H0_H0 ;  /* 0x20000033ff307230 */ /* 0x000fe40000004100 */
[----:B------:R-:W-:Y:S02]  /*3f10*/  HADD2.F32 R50, -RZ, R53.H0_H0 ;  /* 0x20000035ff327230 */ /* 0x000fe40000004100 */
[----:B------:R-:W-:Y:S02]  /*3f20*/  HADD2.F32 R54, -RZ, R55.H0_H0 ;  /* 0x20000037ff367230 */ /* 0x000fe40000004100 */
[----:B------:R-:W-:Y:S02]  /*3f30*/  HADD2.F32 R49, -RZ, R49.H1_H1 ;  /* 0x30000031ff317230 */ /* 0x000fe40000004100 */
[----:B------:R-:W-:-:S02]  /*3f40*/  HADD2.F32 R51, -RZ, R51.H1_H1 ;  /* 0x30000033ff337230 */ /* 0x000fc40000004100 */
[----:B------:R-:W-:Y:S02]  /*3f50*/  HADD2.F32 R53, -RZ, R53.H1_H1 ;  /* 0x30000035ff357230 */ /* 0x000fe40000004100 */
[----:B------:R-:W-:Y:S02]  /*3f60*/  HADD2.F32 R55, -RZ, R55.H1_H1 ;  /* 0x30000037ff377230 */ /* 0x000fe40000004100 */
[----:B------:R-:W-:Y:S01]  /*3f70*/  FMUL.FTZ R117, R107, R117 ;  /* 0x000000756b757220 */ /* 0x000fe20000410000 */
[----:B----4-:R-:W-:Y:S01]  /*3f80*/  FMUL.FTZ R116, R106, R116 ;  /* 0x000000746a747220 */ /* 0x010fe20000410000 */
[----:B---3--:R-:W-:Y:S01]  /*3f90*/  FMUL.FTZ R104, R24, R103 ;  /* 0x0000006718687220 */ /* 0x008fe20000410000 */
        /* <DEDUP_REMOVED lines=10> */
[----:B0-----:R-:W-:Y:S01]  /*4040*/  FMUL.FTZ R105, R25, R52 ;  /* 0x0000003419697220 */ /* 0x001fe20000410000 */
[----:B------:R-:W-:Y:S01]  /*4050*/  FMUL.FTZ R103, R23, R54 ;  /* 0x0000003617677220 */ /* 0x000fe20000410000 */
[----:B------:R-:W-:Y:S01]  /*4060*/  FMUL.FTZ R55, R22, R55 ;  /* 0x0000003716377220 */ /* 0x000fe20000410000 */
[----:B------:R-:W-:Y:S06]  /*4070*/  BAR.SYNC.DEFER_BLOCKING 0x0 ;  /* 0x0000000000007b1d */ /* 0x000fec0000010000 */
[----:B-1----:R-:W-:Y:S05]  /*4080*/  @P2 BRA `(.L_x_3086) ;  /* 0x0000000000242947 */ /* 0x002fea0003800000 */
        /* <DEDUP_REMOVED lines=9> */
.L_x_3086:
[----:B------:R-:W-:-:S06]  /*4120*/  LEA R54, R74, R75, 0x2 ;  /* 0x0000004b4a367211 */ /* 0x000fcc00078e10ff */
[----:B------:R-:W0:Y:S02]  /*4130*/  LDS R54, [R54+0x7554] ;  /* 0x0075540036367984 */ /* 0x000e240000000800 */
.L_x_3087:
[----:B------:R-:W-:Y:S05]  /*4140*/  BSYNC.RECONVERGENT B0 ;  /* 0x0000000000007941 */ /* 0x000fea0003800200 */
.L_x_3085:
        /* <DEDUP_REMOVED lines=123> */
.L_x_3146:
[----:B------:R-:W-:Y:S01]  /*4900*/  ISETP.GE.AND P2, PT, R163, 0x10, PT ;  /* 0x00000010a300780c */ /* 0x000fe20003f46270 */
[----:B----4-:R-:W-:Y:S01]  /*4910*/  FFMA.FTZ R52, R75, R52, R155 ;  /* 0x000000344b347223 */ /* 0x010fe2000001009b */
[----:B------:R-:W-:-:S04]  /*4920*/  UMOV UR24, 0xffffffff ;  /* 0xffffffff00187882 */ /* 0x000fc80000000000 */
[----:B------:R-:W-:-:S07]  /*4930*/  FSEL R156, R155, R52, !P2 ;  /* 0x000000349b9c7208 */ /* 0x000fce0005000000 */
[----:B--23--:R-:W-:Y:S01]  /*4940*/  @P2 FMUL.FTZ R75, R75, R153 ;  /* 0x000000994b4b2220 */ /* 0x00cfe20000410000 */
[----:B------:R-:W-:Y:S06]  /*4950*/  BRA.DIV UR24, `(.L_x_3090) ;  /* 0x00000046188c7947 */ /* 0x000fec000b800000 */
.L_x_3149:
[----:B------:R-:W-:-:S03]  /*4960*/  UMOV UR24, 0xffffffff ;  /* 0xffffffff00187882 */ /* 0x000fc60000000000 */
[----:B------:R-:W-:Y:S05]  /*4970*/  BRA.DIV UR24, `(.L_x_3091) ;  /* 0x0000004618ac7947 */ /* 0x000fea000b800000 */
.L_x_3152:
[----:B------:R-:W-:-:S03]  /*4980*/  UMOV UR24, 0xffffffff ;  /* 0xffffffff00187882 */ /* 0x000fc60000000000 */
[----:B------:R-:W-:Y:S05]  /*4990*/  BRA.DIV UR24, `(.L_x_3092) ;  /* 0x0000004618cc7947 */ /* 0x000fea000b800000 */
[----:B------:R-:W2:Y:S04]  /*49a0*/  SHFL.UP PT, R75, R75, 0x1, RZ ;  /* 0x042000004b4b7989 */ /* 0x000ea800000e00ff */
[----:B------:R-:W3:Y:S04]  /*49b0*/  SHFL.UP PT, R156, R156, 0x1, RZ ;  /* 0x042000009c9c7989 */ /* 0x000ee800000e00ff */
[----:B-----5:R-:W4:Y:S04]  /*49c0*/  SHFL.IDX PT, R44, R44, RZ, 0x1f ;  /* 0x00001fff2c2c7589 */ /* 0x020f2800000e0000 */
[----:B------:R-:W0:Y:S02]  /*49d0*/  SHFL.IDX PT, R45, R45, RZ, 0x1f ;  /* 0x00001fff2d2d7589 */ /* 0x000e2400000e0000 */
.L_x_3158:
        /* <DEDUP_REMOVED lines=12> */
.L_x_3088:
        /* <DEDUP_REMOVED lines=124> */
.L_x_3175:
        /* <DEDUP_REMOVED lines=14> */
.L_x_3093:
[----:B--2---:R-:W2:Y:S04]  /*5340*/  LDL.LU R50, [R1+0x8] ;  /* 0x0000080001327983 */ /* 0x004ea80000300800 */
[----:B------:R-:W3:Y:S04]  /*5350*/  LDL.LU R151, [R1+0xc] ;  /* 0x00000c0001977983 */ /* 0x000ee80000300800 */
[----:B------:R-:W4:Y:S04]  /*5360*/  LDL.LU R53, [R1+0x10] ;  /* 0x0000100001357983 */ /* 0x000f280000300800 */
[----:B------:R-:W5:Y:S01]  /*5370*/  LDL.LU R52, [R1+0x14] ;  /* 0x0000140001347983 */ /* 0x000f620000300800 */
[----:B------:R-:W-:Y:S05]  /*5380*/  WARPSYNC.ALL ;  /* 0x0000000000007948 */ /* 0x000fea0003800000 */
[----:B------:R-:W-:Y:S01]  /*5390*/  BAR.SYNC.DEFER_BLOCKING 0x0 ;  /* 0x0000000000007b1d */ /* 0x000fe20000010000 */
[----:B------:R-:W-:Y:S01]  /*53a0*/  FFMA.FTZ R51, R100, -R135, R152 ;  /* 0x8000008764337223 */ /* 0x000fe20000010098 */
[----:B------:R-:W-:-:S02]  /*53b0*/  ISETP.NE.AND P2, PT, R74, RZ, PT ;  /* 0x000000ff4a00720c */ /* 0x000fc40003f45270 */
        /* <DEDUP_REMOVED lines=14> */
[----:B------:R-:W-:-:S04]  /*54a0*/  FFMA.FTZ R93, R93, R96, R107 ;  /* 0x000000605d5d7223 */ /* 0x000fc8000001006b */
[----:B------:R-:W-:Y:S01]  /*54b0*/  FFMA.FTZ R90, R90, R93, R108 ;  /* 0x0000005d5a5a7223 */ /* 0x000fe2000001006c */
[----:B--2---:R-:W-:-:S05]  /*54c0*/  FFMA.FTZ R50, R47, R4, R50 ;  /* 0x000000042f327223 */ /* 0x004fca0000010032 */
[----:B------:R0:W-:Y:S04]  /*54d0*/  STL [R1+0x8], R50 ;  /* 0x0000083201007387 */ /* 0x0001e80000100800 */
[----:B0-----:R-:W2:Y:S01]  /*54e0*/  LDL.LU R50, [R1+0x18] ;  /* 0x0000180001327983 */ /* 0x001ea20000300800 */
[----:B------:R-:W-:Y:S01]  /*54f0*/  FFMA.FTZ R109, R43, R90, R109 ;  /* 0x0000005a2b6d7223 */ /* 0x000fe2000001006d */
[----:B------:R-:W-:Y:S01]  /*5500*/  FMUL.FTZ R43, R103, UR50 ;  /* 0x00000032672b7c20 */ /* 0x000fe20008410000 */
[----:B------:R-:W-:Y:S01]  /*5510*/  FMUL.FTZ R44, R97, R103 ;  /* 0x00000067612c7220 */ /* 0x000fe20000410000 */
[----:B------:R-:W2:Y:S02]  /*5520*/  LDL.LU R49, [R1+0x1c] ;  /* 0x00001c0001317983 */ /* 0x000ea40000300800 */
[----:B------:R-:W-:Y:S01]  /*5530*/  FMUL.FTZ R46, R134, R43 ;  /* 0x0000002b862e7220 */ /* 0x000fe20000410000 */
[----:B------:R-:W-:Y:S01]  /*5540*/  FMUL.FTZ R43, R98, R101 ;  /* 0x00000065622b7220 */ /* 0x000fe20000410000 */
[----:B------:R-:W-:Y:S01]  /*5550*/  FMUL.FTZ R45, R94, R99 ;  /* 0x000000635e2d7220 */ /* 0x000fe20000410000 */
[----:B---3--:R-:W-:-:S02]  /*5560*/  FFMA.FTZ R151, R44, R8, R151 ;  /* 0x000000082c977223 */ /* 0x008fc40000010097 */
[----:B----4-:R-:W-:Y:S01]  /*5570*/  FFMA.FTZ R53, R43, R12, R53 ;  /* 0x0000000c2b357223 */ /* 0x010fe20000010035 */
[----:B-----5:R-:W-:Y:S02]  /*5580*/  FFMA.FTZ R52, R45, R16, R52 ;  /* 0x000000102d347223 */ /* 0x020fe40000010034 */
[----:B------:R-:W-:Y:S04]  /*5590*/  STL [R1+0xc], R151 ;  /* 0x00000c9701007387 */ /* 0x000fe80000100800 */
[----:B------:R-:W-:Y:S04]  /*55a0*/  STL [R1+0x10], R53 ;  /* 0x0000103501007387 */ /* 0x000fe80000100800 */
[----:B------:R0:W-:Y:S04]  /*55b0*/  STL [R1+0x14], R52 ;  /* 0x0000143401007387 */ /* 0x0001e80000100800 */
[----:B0-----:R-:W3:Y:S01]  /*55c0*/  LDL.LU R52, [R1+0x20] ;  /* 0x0000200001347983 */ /* 0x001ee20000300800 */
[----:B------:R-:W-:Y:S01]  /*55d0*/  FFMA.FTZ R44, R33, R44, R46 ;  /* 0x0000002c212c7223 */ /* 0x000fe2000001002e */
[----:B------:R-:W-:Y:S01]  /*55e0*/  FFMA.FTZ R133, R98, -R133, R149 ;  /* 0x8000008562857223 */ /* 0x000fe20000010095 */
[----:B------:R-:W-:-:S04]  /*55f0*/  FMUL.FTZ R46, R101, UR50 ;  /* 0x00000032652e7c20 */ /* 0x000fc80008410000 */
[----:B------:R-:W-:Y:S01]  /*5600*/  FMUL.FTZ R46, R133, R46 ;  /* 0x0000002e852e7220 */ /* 0x000fe20000410000 */
[----:B------:R-:W-:-:S03]  /*5610*/  FFMA.FTZ R131, R95, -R131, R147 ;  /* 0x800000835f837223 */ /* 0x000fc60000010093 */
[----:B------:R-:W-:Y:S01]  /*5620*/  FFMA.FTZ R43, R35, R43, R46 ;  /* 0x0000002b232b7223 */ /* 0x000fe2000001002e */
[----:B------:R-:W-:-:S03]  /*5630*/  FMUL.FTZ R95, R95, R96 ;  /* 0x000000605f5f7220 */ /* 0x000fc60000410000 */
[----:B------:R-:W-:Y:S01]  /*5640*/  FADD.FTZ R18, R43, R18 ;  /* 0x000000122b127221 */ /* 0x000fe20000010000 */
[----:B------:R-:W-:Y:S01]  /*5650*/  FMUL.FTZ R43, R91, R93 ;  /* 0x0000005d5b2b7220 */ /* 0x000fe20000410000 */
[----:B------:R-:W-:Y:S01]  /*5660*/  FFMA.FTZ R88, R88, R109, R110 ;  /* 0x0000006d58587223 */ /* 0x000fe2000001006e */
[----:B------:R-:W-:Y:S01]  /*5670*/  FFMA.FTZ R132, R94, -R132, R148 ;  /* 0x800000845e847223 */ /* 0x000fe20000010094 */
[----:B------:R-:W-:Y:S02]  /*5680*/  FMUL.FTZ R47, R99, UR50 ;  /* 0x00000032632f7c20 */ /* 0x000fe40008410000 */
[----:B------:R-:W-:Y:S02]  /*5690*/  FFMA.FTZ R85, R85, R88, R111 ;  /* 0x0000005855557223 */ /* 0x000fe4000001006f */
[----:B------:R-:W-:Y:S02]  /*56a0*/  FMUL.FTZ R47, R132, R47 ;  /* 0x0000002f842f7220 */ /* 0x000fe40000410000 */
[----:B------:R-:W-:Y:S01]  /*56b0*/  FFMA.FTZ R83, R83, R85, R112 ;  /* 0x0000005553537223 */ /* 0x000fe20000010070 */
[----:B------:R-:W-:Y:S01]  /*56c0*/  FADD.FTZ R19, R44, R19 ;  /* 0x000000132c137221 */ /* 0x000fe20000010000 */
[----:B------:R-:W-:-:S02]  /*56d0*/  FFMA.FTZ R44, R36, R45, R47 ;  /* 0x0000002d242c7223 */ /* 0x000fc4000001002f */
[----:B------:R-:W-:Y:S01]  /*56e0*/  FFMA.FTZ R81, R81, R83, R113 ;  /* 0x0000005351517223 */ /* 0x000fe20000010071 */
[----:B------:R-:W-:Y:S01]  /*56f0*/  FFMA.FTZ R130, R91, -R130, R146 ;  /* 0x800000825b827223 */ /* 0x000fe20000010092 */
[----:B------:R-:W-:Y:S02]  /*5700*/  FMUL.FTZ R45, R93, UR50 ;  /* 0x000000325d2d7c20 */ /* 0x000fe40008410000 */
[----:B------:R-:W-:Y:S01]  /*5710*/  FFMA.FTZ R79, R79, R81, R114 ;  /* 0x000000514f4f7223 */ /* 0x000fe20000010072 */
[----:B------:R-:W-:Y:S01]  /*5720*/  FMUL.FTZ R46, R96, UR50 ;  /* 0x00000032602e7c20 */ /* 0x000fe20008410000 */
[----:B------:R-:W-:Y:S02]  /*5730*/  FMUL.FTZ R45, R130, R45 ;  /* 0x0000002d822d7220 */ /* 0x000fe40000410000 */
[----:B------:R-:W-:Y:S01]  /*5740*/  FFMA.FTZ R80, R80, R79, R115 ;  /* 0x0000004f50507223 */ /* 0x000fe20000010073 */
[----:B------:R-:W-:Y:S01]  /*5750*/  FMUL.FTZ R46, R131, R46 ;  /* 0x0000002e832e7220 */ /* 0x000fe20000410000 */
[----:B------:R-:W-:-:S02]  /*5760*/  FADD.FTZ R17, R44, R17 ;  /* 0x000000112c117221 */ /* 0x000fc40000010000 */
[----:B------:R-:W-:Y:S01]  /*5770*/  FFMA.FTZ R77, R77, R80, R116 ;  /* 0x000000504d4d7223 */ /* 0x000fe20000010074 */
[----:B------:R-:W-:Y:S01]  /*5780*/  FFMA.FTZ R46, R37, R95, R46 ;  /* 0x0000005f252e7223 */ /* 0x000fe2000001002e */
[----:B------:R-:W-:Y:S02]  /*5790*/  FFMA.FTZ R129, R92, -R129, R145 ;  /* 0x800000815c817223 */ /* 0x000fe40000010091 */
[----:B------:R-:W-:Y:S01]  /*57a0*/  FFMA.FTZ R76, R76, R77, R117 ;  /* 0x0000004d4c4c7223 */ /* 0x000fe20000010075 */
[----:B------:R-:W-:Y:S01]  /*57b0*/  FADD.FTZ R15, R46, R15 ;  /* 0x0000000f2e0f7221 */ /* 0x000fe20000010000 */
[----:B------:R-:W-:Y:S01]  /*57c0*/  FMUL.FTZ R92, R92, R90 ;  /* 0x0000005a5c5c7220 */ /* 0x000fe20000410000 */
[----:B------:R-:W-:Y:S01]  /*57d0*/  FMUL.FTZ R46, R90, UR50 ;  /* 0x000000325a2e7c20 */ /* 0x000fe20008410000 */
[----:B--2---:R-:W-:Y:S01]  /*57e0*/  FFMA.FTZ R50, R95, R20, R50 ;  /* 0x000000145f327223 */ /* 0x004fe20000010032 */
[----:B------:R-:W-:-:S04]  /*57f0*/  FFMA.FTZ R49, R43, R29, R49 ;  /* 0x0000001d2b317223 */ /* 0x000fc80000010031 */
[----:B------:R0:W-:Y:S04]  /*5800*/  STL [R1+0x18], R50 ;  /* 0x0000183201007387 */ /* 0x0001e80000100800 */
[----:B------:R1:W-:Y:S04]  /*5810*/  STL [R1+0x1c], R49 ;  /* 0x00001c3101007387 */ /* 0x0003e80000100800 */
[----:B------:R-:W2:Y:S01]  /*5820*/  LDL R151, [R1+0x4] ;  /* 0x0000040001977983 */ /* 0x000ea20000100800 */
[----:B------:R-:W-:Y:S01]  /*5830*/  FFMA.FTZ R43, R38, R43, R45 ;  /* 0x0000002b262b7223 */ /* 0x000fe2000001002d */
[----:B------:R-:W-:-:S04]  /*5840*/  SHF.L.U32 R45, R74, 0x4, RZ ;  /* 0x000000044a2d7819 */ /* 0x000fc800000006ff */
[-C--:B------:R-:W-:Y:S02]  /*5850*/  LEA.HI R44, R74, R45.reuse, RZ, 0x1f ;  /* 0x0000002d4a2c7211 */ /* 0x080fe400078ff8ff */
[----:B0-----:R-:W-:Y:S01]  /*5860*/  LEA.HI R50, R45, R45, RZ, 0x1b ;  /* 0x0000002d2d327211 */ /* 0x001fe200078fd8ff */
[----:B------:R-:W-:Y:S01]  /*5870*/  FFMA.FTZ R119, R78, -R119, R102 ;  /* 0x800000774e777223 */ /* 0x000fe20000010066 */
[----:B------:R-:W-:Y:S01]  /*5880*/  LEA R45, R44, R75, 0x2 ;  /* 0x0000004b2c2d7211 */ /* 0x000fe200078e10ff */
[----:B------:R-:W-:Y:S01]  /*5890*/  FMUL.FTZ R44, R76, R65 ;  /* 0x000000414c2c7220 */ /* 0x000fe20000410000 */
[----:B------:R-:W-:Y:S01]  /*58a0*/  FADD.FTZ R21, R48, R21 ;  /* 0x0000001530157221 */ /* 0x000fe20000010000 */
[----:B------:R-:W-:Y:S01]  /*58b0*/  FMUL.FTZ R48, R129, R46 ;  /* 0x0000002e81307220 */ /* 0x000fe20000410000 */
[----:B------:R-:W-:Y:S01]  /*58c0*/  FFMA.FTZ R120, R82, -R120, R137 ;  /* 0x8000007852787223 */ /* 0x000fe20000010089 */
[----:B-1----:R-:W-:Y:S01]  /*58d0*/  FMUL.FTZ R49, R77, R64 ;  /* 0x000000404d317220 */ /* 0x002fe20000410000 */
[----:B------:R-:W-:Y:S01]  /*58e0*/  FFMA.FTZ R47, R119, R44, RZ ;  /* 0x0000002c772f7223 */ /* 0x000fe200000100ff */
[----:B---3--:R-:W-:Y:S01]  /*58f0*/  FFMA.FTZ R52, R92, R30, R52 ;  /* 0x0000001e5c347223 */ /* 0x008fe20000010034 */
[----:B------:R-:W-:Y:S01]  /*5900*/  FMUL.FTZ R46, R71, R44 ;  /* 0x0000002c472e7220 */ /* 0x000fe20000410000 */
[----:B------:R-:W-:Y:S01]  /*5910*/  FFMA.FTZ R44, R39, R92, R48 ;  /* 0x0000005c272c7223 */ /* 0x000fe20000010030 */
[----:B------:R-:W-:Y:S01]  /*5920*/  FFMA.FTZ R48, R120, R49, R47 ;  /* 0x0000003178307223 */ /* 0x000fe2000001002f */
[----:B------:R-:W-:Y:S01]  /*5930*/  FFMA.FTZ R121, R40, -R121, R138 ;  /* 0x8000007928797223 */ /* 0x000fe2000001008a */
[----:B------:R0:W-:Y:S01]  /*5940*/  STL [R1+0x20], R52 ;  /* 0x0000203401007387 */ /* 0x0001e20000100800 */
[----:B------:R-:W-:Y:S01]  /*5950*/  FFMA.FTZ R122, R84, -R122, R139 ;  /* 0x8000007a547a7223 */ /* 0x000fe2000001008b */
[----:B------:R-:W-:Y:S01]  /*5960*/  FMUL.FTZ R55, R79, R62 ;  /* 0x0000003e4f377220 */ /* 0x000fe20000410000 */
[----:B0-----:R-:W-:Y:S01]  /*5970*/  FMUL.FTZ R52, R80, R63 ;  /* 0x0000003f50347220 */ /* 0x001fe20000410000 */
[----:B------:R0:W-:Y:S03]  /*5980*/  STS [R45+0x2100], R46 ;  /* 0x0021002e2d007388 */ /* 0x0001e60000000800 */
[----:B------:R-:W-:Y:S01]  /*5990*/  FFMA.FTZ R47, R121, R52, R48 ;  /* 0x00000034792f7223 */ /* 0x000fe20000010030 */
[----:B------:R-:W-:Y:S01]  /*59a0*/  FMUL.FTZ R92, R81, R61 ;  /* 0x0000003d515c7220 */ /* 0x000fe20000410000 */
[----:B------:R-:W-:-:S02]  /*59b0*/  FFMA.FTZ R123, R41, -R123, R140 ;  /* 0x8000007b297b7223 */ /* 0x000fc4000001008c */
[----:B0-----:R-:W-:-:S04]  /*59c0*/  FFMA.FTZ R46, R122, R55, R47 ;  /* 0x000000377a2e7223 */ /* 0x001fc8000001002f */
[----:B------:R-:W-:Y:S01]  /*59d0*/  FFMA.FTZ R47, R123, R92, R46 ;  /* 0x0000005c7b2f7223 */ /* 0x000fe2000001002e */
[----:B------:R-:W-:Y:S02]  /*59e0*/  FFMA.FTZ R46, R42, -R125, R142 ;  /* 0x8000007d2a2e7223 */ /* 0x000fe4000001008e */
[----:B------:R-:W3:Y:S01]  /*59f0*/  LDL.LU R125, [R1+0x24] ;  /* 0x00002400017d7983 */ /* 0x000ee20000300800 */
        /* <DEDUP_REMOVED lines=16> */
[----:B------:R-:W-:Y:S01]  /*5b00*/  FMUL.FTZ R47, R87, R109 ;  /* 0x0000006d572f7220 */ /* 0x000fe20000410000 */
[C---:B------:R-:W-:Y:S01]  /*5b10*/  FMUL.FTZ R94, R109.reuse, R31 ;  /* 0x0000001f6d5e7220 */ /* 0x040fe20000410000 */
[----:B------:R-:W-:Y:S01]  /*5b20*/  FFMA.FTZ R87, R118, R55, R49 ;  /* 0x0000003776577223 */ /* 0x000fe20000010031 */
[----:B-1----:R-:W-:Y:S01]  /*5b30*/  FMUL.FTZ R91, R109, UR50 ;  /* 0x000000326d5b7c20 */ /* 0x002fe20008410000 */
[----:B------:R-:W-:-:S03]  /*5b40*/  FMUL.FTZ R90, R90, R30 ;  /* 0x0000001e5a5a7220 */ /* 0x000fc60000410000 */
[C---:B------:R-:W-:Y:S01]  /*5b50*/  FMUL.FTZ R48, R92.reuse, R91 ;  /* 0x0000005b5c307220 */ /* 0x040fe20000410000 */
[----:B------:R-:W-:Y:S01]  /*5b60*/  FFMA.FTZ R92, R92, R94, R87 ;  /* 0x0000005e5c5c7223 */ /* 0x000fe20000010057 */
[----:B------:R-:W-:-:S03]  /*5b70*/  FMUL.FTZ R93, R93, R29 ;  /* 0x0000001d5d5d7220 */ /* 0x000fc60000410000 */
[----:B------:R-:W-:Y:S01]  /*5b80*/  FFMA.FTZ R129, R129, R90, R92 ;  /* 0x0000005a81817223 */ /* 0x000fe2000001005c */
[----:B------:R-:W-:-:S03]  /*5b90*/  FMUL.FTZ R96, R96, R20 ;  /* 0x0000001460607220 */ /* 0x000fc60000410000 */
[----:B------:R-:W-:Y:S01]  /*5ba0*/  FFMA.FTZ R130, R130, R93, R129 ;  /* 0x0000005d82827223 */ /* 0x000fe20000010081 */
[----:B------:R-:W-:Y:S01]  /*5bb0*/  FMUL.FTZ R49, R59, R52 ;  /* 0x000000343b317220 */ /* 0x000fe20000410000 */
[----:B------:R-:W-:Y:S02]  /*5bc0*/  FMUL.FTZ R99, R99, R16 ;  /* 0x0000001063637220 */ /* 0x000fe40000410000 */
[----:B------:R-:W-:Y:S01]  /*5bd0*/  FFMA.FTZ R131, R131, R96, R130 ;  /* 0x0000006083837223 */ /* 0x000fe20000010082 */
[----:B------:R-:W-:Y:S01]  /*5be0*/  FMUL.FTZ R53, R66, R53 ;  /* 0x0000003542357220 */ /* 0x000fe20000410000 */
[----:B------:R-:W-:Y:S01]  /*5bf0*/  FMUL.FTZ R52, R101, R12 ;  /* 0x0000000c65347220 */ /* 0x000fe20000410000 */
[----:B------:R-:W-:Y:S01]  /*5c00*/  FMUL.FTZ R87, R57, R94 ;  /* 0x0000005e39577220 */ /* 0x000fe20000410000 */
[----:B------:R-:W-:Y:S01]  /*5c10*/  FFMA.FTZ R132, R132, R99, R131 ;  /* 0x0000006384847223 */ /* 0x000fe20000010083 */
[----:B------:R0:W-:Y:S03]  /*5c20*/  STS [R50+0x2118], R49 ;  /* 0x0021183132007388 */ /* 0x0001e60000000800 */
[----:B------:R-:W-:Y:S01]  /*5c30*/  FFMA.FTZ R133, R133, R52, R132 ;  /* 0x0000003485857223 */ /* 0x000fe20000010084 */
[----:B------:R1:W-:Y:S01]  /*5c40*/  STS [R50+0x2114], R53 ;  /* 0x0021143532007388 */ /* 0x0003e20000000800 */
[----:B0-----:R-:W-:Y:S01]  /*5c50*/  FMUL.FTZ R49, R54, R4 ;  /* 0x0000000436317220 */ /* 0x001fe20000410000 */
[----:B------:R-:W-:-:S02]  /*5c60*/  FMUL.FTZ R54, R103, R8 ;  /* 0x0000000867367220 */ /* 0x000fc40000410000 */
[----:B------:R0:W-:Y:S01]  /*5c70*/  STS [R50+0x2120], R87 ;  /* 0x0021205732007388 */ /* 0x0001e20000000800 */
[----:B-1----:R-:W-:Y:S01]  /*5c80*/  FMUL.FTZ R53, R39, R90 ;  /* 0x0000005a27357220 */ /* 0x002fe20000410000 */
[-C--:B0-----:R-:W-:Y:S01]  /*5c90*/  FMUL.FTZ R87, R33, R54.reuse ;  /* 0x0000003621577220 */ /* 0x081fe20000410000 */
[----:B------:R-:W-:-:S03]  /*5ca0*/  FFMA.FTZ R54, R134, R54, R133 ;  /* 0x0000003686367223 */ /* 0x000fc60000010085 */
[----:B------:R0:W-:Y:S01]  /*5cb0*/  STS [R50+0x2124], R53 ;  /* 0x0021243532007388 */ /* 0x0001e20000000800 */
[-C--:B------:R-:W-:Y:S01]  /*5cc0*/  FFMA.FTZ R51, R51, R49.reuse, R54 ;  /* 0x0000003133337223 */ /* 0x080fe20000010036 */
[----:B0-----:R-:W-:Y:S01]  /*5cd0*/  FMUL.FTZ R53, R32, R49 ;  /* 0x0000003120357220 */ /* 0x001fe20000410000 */
[----:B--2---:R-:W-:Y:S02]  /*5ce0*/  FMUL.FTZ R49, R151, R102 ;  /* 0x0000006697317220 */ /* 0x004fe40000410000 */
[----:B------:R-:W2:Y:S01]  /*5cf0*/  LDL R151, [R1] ;  /* 0x0000000001977983 */ /* 0x000ea20000100800 */
[----:B------:R-:W-:Y:S01]  /*5d00*/  FMUL.FTZ R55, R58, R55 ;  /* 0x000000373a377220 */ /* 0x000fe20000410000 */
[----:B------:R-:W-:Y:S01]  /*5d10*/  FMUL.FTZ R93, R38, R93 ;  /* 0x0000005d265d7220 */ /* 0x000fe20000410000 */
[----:B------:R-:W-:Y:S01]  /*5d20*/  FMUL.FTZ R91, R37, R96 ;  /* 0x00000060255b7220 */ /* 0x000fe20000410000 */
[----:B------:R-:W-:Y:S02]  /*5d30*/  FMUL.FTZ R99, R36, R99 ;  /* 0x0000006324637220 */ /* 0x000fe40000410000 */
[----:B------:R0:W-:Y:S04]  /*5d40*/  STS [R50+0x211c], R55 ;  /* 0x00211c3732007388 */ /* 0x0001e80000000800 */
[----:B------:R-:W-:Y:S01]  /*5d50*/  STS [R50+0x2110], R95 ;  /* 0x0021105f32007388 */ /* 0x000fe20000000800 */
[----:B0-----:R-:W-:-:S03]  /*5d60*/  FMUL.FTZ R55, R35, R52 ;  /* 0x0000003423377220 */ /* 0x001fc60000410000 */
[----:B------:R-:W-:Y:S04]  /*5d70*/  STS [R50+0x2128], R93 ;  /* 0x0021285d32007388 */ /* 0x000fe80000000800 */
[----:B------:R0:W-:Y:S04]  /*5d80*/  STS [R50+0x212c], R91 ;  /* 0x00212c5b32007388 */ /* 0x0001e80000000800 */
[----:B------:R1:W-:Y:S04]  /*5d90*/  STS [R50+0x2130], R99 ;  /* 0x0021306332007388 */ /* 0x0003e80000000800 */
[----:B------:R4:W-:Y:S04]  /*5da0*/  STS [R50+0x2134], R55 ;  /* 0x0021343732007388 */ /* 0x0009e80000000800 */
[----:B------:R-:W-:Y:S04]  /*5db0*/  STS [R50+0x2138], R87 ;  /* 0x0021385732007388 */ /* 0x000fe80000000800 */
[----:B------:R5:W-:Y:S01]  /*5dc0*/  STS [R50+0x213c], R53 ;  /* 0x00213c3532007388 */ /* 0x000be20000000800 */
[----:B0-----:R-:W-:-:S02]  /*5dd0*/  IADD3 R91, PT, PT, R74, 0x80, RZ ;  /* 0x000000804a5b7810 */ /* 0x001fc40007ffe0ff */
[C---:B------:R-:W-:Y:S02]  /*5de0*/  IADD3 R93, PT, PT, R74.reuse, 0x100, RZ ;  /* 0x000001004a5d7810 */ /* 0x040fe40007ffe0ff */
[C---:B------:R-:W-:Y:S02]  /*5df0*/  IADD3 R95, PT, PT, R74.reuse, 0x180, RZ ;  /* 0x000001804a5f7810 */ /* 0x040fe40007ffe0ff */
[C---:B------:R-:W-:Y:S02]  /*5e00*/  IADD3 R97, PT, PT, R74.reuse, 0x280, RZ ;  /* 0x000002804a617810 */ /* 0x040fe40007ffe0ff */
[C---:B-1----:R-:W-:Y:S02]  /*5e10*/  IADD3 R99, PT, PT, R74.reuse, 0x300, RZ ;  /* 0x000003004a637810 */ /* 0x042fe40007ffe0ff */
[C---:B------:R-:W-:Y:S02]  /*5e20*/  IADD3 R101, PT, PT, R74.reuse, 0x380, RZ ;  /* 0x000003804a657810 */ /* 0x040fe40007ffe0ff */
[----:B----4-:R-:W-:-:S02]  /*5e30*/  LOP3.LUT R55, R74, 0x400, RZ, 0xfc, !PT ;  /* 0x000004004a377812 */ /* 0x010fc400078efcff */
[C---:B------:R-:W-:Y:S02]  /*5e40*/  IADD3 R103, PT, PT, R74.reuse, 0x480, RZ ;  /* 0x000004804a677810 */ /* 0x040fe40007ffe0ff */
[C---:B-----5:R-:W-:Y:S02]  /*5e50*/  IADD3 R53, PT, PT, R74.reuse, 0x500, RZ ;  /* 0x000005004a357810 */ /* 0x060fe40007ffe0ff */
[C---:B------:R-:W-:Y:S02]  /*5e60*/  IADD3 R105, PT, PT, R74.reuse, 0x580, RZ ;  /* 0x000005804a697810 */ /* 0x040fe40007ffe0ff */
[C---:B------:R-:W-:Y:S02]  /*5e70*/  IADD3 R107, PT, PT, R74.reuse, 0x600, RZ ;  /* 0x000006004a6b7810 */ /* 0x040fe40007ffe0ff */
[C---:B------:R-:W-:Y:S02]  /*5e80*/  IADD3 R109, PT, PT, R74.reuse, 0x680, RZ ;  /* 0x000006804a6d7810 */ /* 0x040fe40007ffe0ff */
[----:B------:R-:W-:-:S02]  /*5e90*/  IADD3 R111, PT, PT, R74, 0x700, RZ ;  /* 0x000007004a6f7810 */ /* 0x000fc40007ffe0ff */
[C---:B------:R-:W-:Y:S02]  /*5ea0*/  IADD3 R113, PT, PT, R74.reuse, 0x780, RZ ;  /* 0x000007804a717810 */ /* 0x040fe40007ffe0ff */
[C---:B------:R-:W-:Y:S01]  /*5eb0*/  IADD3 R87, PT, PT, R74.reuse, 0x200, RZ ;  /* 0x000002004a577810 */ /* 0x040fe20007ffe0ff */
[----:B---3--:R-:W-:Y:S01]  /*5ec0*/  FFMA.FTZ R125, R47, R31, R125 ;  /* 0x0000001f2f7d7223 */ /* 0x008fe2000001007d */
        /* <DEDUP_REMOVED lines=38> */
[----:B------:R-:W3:Y:S01]  /*6130*/  LDS R100, [R116+0x2300] ;  /* 0x0023000074647984 */ /* 0x000ee20000000800 */
        /* <DEDUP_REMOVED lines=29> */
[----:B---3--:R-:W-:-:S03]  /*6310*/  MOV R49, RZ ;  /* 0x000000ff00317202 */ /* 0x008fc60000000f00 */
        /* <DEDUP_REMOVED lines=13> */
[----:B---3--:R-:W-:Y:S01]  /*63f0*/  MOV R127, UR38 ;  /* 0x00000026007f7c02 */ /* 0x008fe20008000f00 */
        /* <DEDUP_REMOVED lines=26> */
[----:B---3--:R-:W-:Y:S01]  /*65a0*/  FMUL.FTZ R129, R23, R150 ;  /* 0x0000009617817220 */ /* 0x008fe20000410000 */
        /* <DEDUP_REMOVED lines=11> */
[----:B--2---:R-:W-:-:S03]  /*6660*/  FMUL.FTZ R137, R151, R137 ;  /* 0x0000008997897220 */ /* 0x004fc60000410000 */
[----:B------:R-:W-:Y:S04]  /*6670*/  STS [R50+0x422c], R147 ;  /* 0x00422c9332007388 */ /* 0x000fe80000000800 */
[----:B------:R-:W-:Y:S04]  /*6680*/  STS [R50+0x4204], R137 ;  /* 0x0042048932007388 */ /* 0x000fe80000000800 */
[----:B------:R0:W-:Y:S04]  /*6690*/  STS [R50+0x4230], R127 ;  /* 0x0042307f32007388 */ /* 0x0001e80000000800 */
[----:B------:R-:W-:Y:S04]  /*66a0*/  STS [R50+0x4234], R149 ;  /* 0x0042349532007388 */ /* 0x000fe80000000800 */
[----:B------:R-:W-:Y:S04]  /*66b0*/  STS [R50+0x4238], R129 ;  /* 0x0042388132007388 */ /* 0x000fe80000000800 */
[----:B------:R2:W-:Y:S01]  /*66c0*/  STS [R50+0x423c], R45 ;  /* 0x00423c2d32007388 */ /* 0x0005e20000000800 */
[----:B0-----:R-:W-:Y:S01]  /*66d0*/  FMUL.FTZ R127, R86, R83 ;  /* 0x00000053567f7220 */ /* 0x001fe20000410000 */
        /* <DEDUP_REMOVED lines=8> */
[----:B--2---:R-:W-:Y:S01]  /*6760*/  FMUL.FTZ R45, R77, UR50 ;  /* 0x000000324d2d7c20 */ /* 0x004fe20008410000 */
[----:B------:R-:W-:Y:S01]  /*6770*/  ISETP.GE.AND P5, PT, R126, 0x181, PT ;  /* 0x000001817e00780c */ /* 0x000fe20003fa6270 */
[----:B-1--4-:R-:W-:-:S12]  /*6780*/  @!P6 BRA `(.L_x_3096) ;  /* 0x00000000000ce947 */ /* 0x012fd80003800000 */
[----:B------:R-:W0:Y:S04]  /*6790*/  LDS R117, [R117+0x4200] ;  /* 0x0042000075757984 */ /* 0x000e280000000800 */
[----:B------:R1:W-:Y:S04]  /*67a0*/  REDG.E.ADD.F32.FTZ.RN.STRONG.GPU desc[UR26][R48.64], R101 ;  /* 0x00000065300079a6 */ /* 0x0003e8000c12f31a */
[----:B0-----:R1:W-:Y:S02]  /*67b0*/  REDG.E.ADD.F32.FTZ.RN.STRONG.GPU desc[UR26][R42.64], R117 ;  /* 0x000000752a0079a6 */ /* 0x0013e4000c12f31a */
.L_x_3096:
[----:B------:R-:W-:Y:S05]  /*67c0*/  BSYNC.RECONVERGENT B0 ;  /* 0x0000000000007941 */ /* 0x000fea0003800200 */
.L_x_3095:
[----:B-1----:R0:W1:Y:S01]  /*67d0*/  LDS R101, [R116+0x4400] ;  /* 0x0044000074657984 */ /* 0x0020620000000800 */
[----:B------:R-:W-:Y:S04]  /*67e0*/  BSSY.RECONVERGENT B0, `(.L_x_3097) ;  /* 0x0000004000007945 */ /* 0x000fe80003800200 */
[----:B------:R-:W-:Y:S05]  /*67f0*/  @!P3 BRA `(.L_x_3098) ;  /* 0x000000000008b947 */ /* 0x000fea0003800000 */
[----:B------:R2:W-:Y:S04]  /*6800*/  REDG.E.ADD.F32.FTZ.RN.STRONG.GPU desc[UR26][R48.64+0x200], R100 ;  /* 0x00020064300079a6 */ /* 0x0005e8000c12f31a */
[----:B-1----:R2:W-:Y:S02]  /*6810*/  REDG.E.ADD.F32.FTZ.RN.STRONG.GPU desc[UR26][R42.64+0x200], R101 ;  /* 0x000200652a0079a6 */ /* 0x0025e4000c12f31a */
.L_x_3098:
[----:B------:R-:W-:Y:S05]  /*6820*/  BSYNC.RECONVERGENT B0 ;  /* 0x0000000000007941 */ /* 0x000fea0003800200 */
.L_x_3097:
[----:B------:R-:W3:Y:S01]  /*6830*/  LDS R115, [R115+0x4600] ;  /* 0x0046000073737984 */ /* 0x000ee20000000800 */
[----:B------:R-:W-:Y:S04]  /*6840*/  BSSY.RECONVERGENT B0, `(.L_x_3099) ;  /* 0x0000004000007945 */ /* 0x000fe80003800200 */
[----:B------:R-:W-:Y:S05]  /*6850*/  @!P4 BRA `(.L_x_3100) ;  /* 0x000000000008c947 */ /* 0x000fea0003800000 */
[----:B------:R4:W-:Y:S04]  /*6860*/  REDG.E.ADD.F32.FTZ.RN.STRONG.GPU desc[UR26][R48.64+0x400], R99 ;  /* 0x00040063300079a6 */ /* 0x0009e8000c12f31a */
[----:B---3--:R4:W-:Y:S02]  /*6870*/  REDG.E.ADD.F32.FTZ.RN.STRONG.GPU desc[UR26][R42.64+0x400], R115 ;  /* 0x000400732a0079a6 */ /* 0x0089e4000c12f31a */
.L_x_3100:
[----:B------:R-:W-:Y:S05]  /*6880*/  BSYNC.RECONVERGENT B0 ;  /* 0x0000000000007941 */ /* 0x000fea0003800200 */
.L_x_3099:
[----:B----4-:R4:W0:Y:S01]  /*6890*/  LDS R99, [R114+0x4800] ;  /* 0x0048000072637984 */ /* 0x0108220000000800 */
[----:B------:R-:W-:Y:S04]  /*68a0*/  BSSY.RECONVERGENT B0, `(.L_x_3101) ;  /* 0x0000004000007945 */ /* 0x000fe80003800200 */
[----:B------:R-:W-:Y:S05]  /*68b0*/  @!P5 BRA `(.L_x_3102) ;  /* 0x000000000008d947 */ /* 0x000fea0003800000 */
[----:B------:R1:W-:Y:S04]  /*68c0*/  REDG.E.ADD.F32.FTZ.RN.STRONG.GPU desc[UR26][R48.64+0x600], R98 ;  /* 0x00060062300079a6 */ /* 0x0003e8000c12f31a */
[----:B0-----:R0:W-:Y:S02]  /*68d0*/  REDG.E.ADD.F32.FTZ.RN.STRONG.GPU desc[UR26][R42.64+0x600], R99 ;  /* 0x000600632a0079a6 */ /* 0x0011e4000c12f31a */
.L_x_3102:
[----:B------:R-:W-:Y:S05]  /*68e0*/  BSYNC.RECONVERGENT B0 ;  /* 0x0000000000007941 */ /* 0x000fea0003800200 */
.L_x_3101:
        /* <DEDUP_REMOVED lines=9> */
.L_x_3104:
[----:B------:R-:W-:Y:S05]  /*6980*/  BSYNC.RECONVERGENT B0 ;  /* 0x0000000000007941 */ /* 0x000fea0003800200 */
.L_x_3103:
[----:B------:R-:W0:Y:S01]  /*6990*/  LDS R113, [R113+0x4c00] ;  /* 0x004c000071717984 */ /* 0x000e220000000800 */
[----:B------:R-:W-:Y:S04]  /*69a0*/  BSSY.RECONVERGENT B0, `(.L_x_3105) ;  /* 0x0000004000007945 */ /* 0x000fe80003800200 */
[----:B------:R-:W-:Y:S05]  /*69b0*/  @!P3 BRA `(.L_x_3106) ;  /* 0x000000000008b947 */ /* 0x000fea0003800000 */
[----:B------:R1:W-:Y:S04]  /*69c0*/  REDG.E.ADD.F32.FTZ.RN.STRONG.GPU desc[UR26][R48.64+0xa00], R96 ;  /* 0x000a0060300079a6 */ /* 0x0003e8000c12f31a */
[----:B0-----:R0:W-:Y:S02]  /*69d0*/  REDG.E.ADD.F32.FTZ.RN.STRONG.GPU desc[UR26][R42.64+0xa00], R113 ;  /* 0x000a00712a0079a6 */ /* 0x0011e4000c12f31a */
.L_x_3106:
[----:B------:R-:W-:Y:S05]  /*69e0*/  BSYNC.RECONVERGENT B0 ;  /* 0x0000000000007941 */ /* 0x000fea0003800200 */
.L_x_3105:
[----:B-1----:R1:W0:Y:S01]  /*69f0*/  LDS R97, [R112+0x4e00] ;  /* 0x004e000070617984 */ /* 0x0022220000000800 */
[----:B------:R-:W-:Y:S04]  /*6a00*/  BSSY.RECONVERGENT B0, `(.L_x_3107) ;  /* 0x0000004000007945 */ /* 0x000fe80003800200 */
[----:B------:R-:W-:Y:S05]  /*6a10*/  @!P4 BRA `(.L_x_3108) ;  /* 0x000000000008c947 */ /* 0x000fea0003800000 */
[----:B------:R1:W-:Y:S04]  /*6a20*/  REDG.E.ADD.F32.FTZ.RN.STRONG.GPU desc[UR26][R48.64+0xc00], R95 ;  /* 0x000c005f300079a6 */ /* 0x0003e8000c12f31a */
[----:B0-----:R1:W-:Y:S02]  /*6a30*/  REDG.E.ADD.F32.FTZ.RN.STRONG.GPU desc[UR26][R42.64+0xc00], R97 ;  /* 0x000c00612a0079a6 */ /* 0x0013e4000c12f31a */
.L_x_3108:
[----:B------:R-:W-:Y:S05]  /*6a40*/  BSYNC.RECONVERGENT B0 ;  /* 0x0000000000007941 */ /* 0x000fea0003800200 */
.L_x_3107:
[----:B------:R-:W0:Y:S01]  /*6a50*/  LDS R111, [R111+0x5000] ;  /* 0x005000006f6f7984 */ /* 0x000e220000000800 */
[----:B------:R-:W-:Y:S04]  /*6a60*/  BSSY.RECONVERGENT B0, `(.L_x_3109) ;  /* 0x0000004000007945 */ /* 0x000fe80003800200 */
[----:B------:R-:W-:Y:S05]  /*6a70*/  @!P5 BRA `(.L_x_3110) ;  /* 0x000000000008d947 */ /* 0x000fea0003800000 */
[----:B------:R1:W-:Y:S04]  /*6a80*/  REDG.E.ADD.F32.FTZ.RN.STRONG.GPU desc[UR26][R48.64+0xe00], R94 ;  /* 0x000e005e300079a6 */ /* 0x0003e8000c12f31a */
[----:B0-----:R1:W-:Y:S02]  /*6a90*/  REDG.E.ADD.F32.FTZ.RN.STRONG.GPU desc[UR26][R42.64+0xe00], R111 ;  /* 0x000e006f2a0079a6 */ /* 0x0013e4000c12f31a */
.L_x_3110:
[----:B------:R-:W-:Y:S05]  /*6aa0*/  BSYNC.RECONVERGENT B0 ;  /* 0x0000000000007941 */ /* 0x000fea0003800200 */
.L_x_3109:
        /* <DEDUP_REMOVED lines=9> */
.L_x_3112:
[----:B------:R-:W-:Y:S05]  /*6b40*/  BSYNC.RECONVERGENT B0 ;  /* 0x0000000000007941 */ /* 0x000fea0003800200 */
.L_x_3111:
[----:B------:R-:W0:Y:S01]  /*6b50*/  LDS R109, [R109+0x5400] ;  /* 0x005400006d6d7984 */ /* 0x000e220000000800 */
[----:B------:R-:W-:Y:S04]  /*6b60*/  BSSY.RECONVERGENT B0, `(.L_x_3113) ;  /* 0x0000004000007945 */ /* 0x000fe80003800200 */
[----:B------:R-:W-:Y:S05]  /*6b70*/  @!P3 BRA `(.L_x_3114) ;  /* 0x000000000008b947 */ /* 0x000fea0003800000 */
[----:B------:R1:W-:Y:S04]  /*6b80*/  REDG.E.ADD.F32.FTZ.RN.STRONG.GPU desc[UR26][R48.64+0x1200], R92 ;  /* 0x0012005c300079a6 */ /* 0x0003e8000c12f31a */
[----:B0-----:R1:W-:Y:S02]  /*6b90*/  REDG.E.ADD.F32.FTZ.RN.STRONG.GPU desc[UR26][R42.64+0x1200], R109 ;  /* 0x0012006d2a0079a6 */ /* 0x0013e4000c12f31a */
.L_x_3114:
[----:B------:R-:W-:Y:S05]  /*6ba0*/  BSYNC.RECONVERGENT B0 ;  /* 0x0000000000007941 */ /* 0x000fea0003800200 */
.L_x_3113:
[----:B-1----:R1:W0:Y:S01]  /*6bb0*/  LDS R93, [R108+0x5600] ;  /* 0x005600006c5d7984 */ /* 0x0022220000000800 */
[----:B------:R-:W-:Y:S04]  /*6bc0*/  BSSY.RECONVERGENT B0, `(.L_x_3115) ;  /* 0x0000004000007945 */ /* 0x000fe80003800200 */
[----:B------:R-:W-:Y:S05]  /*6bd0*/  @!P4 BRA `(.L_x_3116) ;  /* 0x000000000008c947 */ /* 0x000fea0003800000 */
[----:B------:R1:W-:Y:S04]  /*6be0*/  REDG.E.ADD.F32.FTZ.RN.STRONG.GPU desc[UR26][R48.64+0x1400], R91 ;  /* 0x0014005b300079a6 */ /* 0x0003e8000c12f31a */
[----:B0-----:R1:W-:Y:S02]  /*6bf0*/  REDG.E.ADD.F32.FTZ.RN.STRONG.GPU desc[UR26][R42.64+0x1400], R93 ;  /* 0x0014005d2a0079a6 */ /* 0x0013e4000c12f31a */
.L_x_3116:
[----:B------:R-:W-:Y:S05]  /*6c00*/  BSYNC.RECONVERGENT B0 ;  /* 0x0000000000007941 */ /* 0x000fea0003800200 */
.L_x_3115:
[----:B------:R-:W0:Y:S01]  /*6c10*/  LDS R107, [R107+0x5800] ;  /* 0x005800006b6b7984 */ /* 0x000e220000000800 */
[----:B------:R-:W-:Y:S04]  /*6c20*/  BSSY.RECONVERGENT B0, `(.L_x_3117) ;  /* 0x0000004000007945 */ /* 0x000fe80003800200 */
[----:B------:R-:W-:Y:S05]  /*6c30*/  @!P5 BRA `(.L_x_3118) ;  /* 0x000000000008d947 */ /* 0x000fea0003800000 */
[----:B------:R1:W-:Y:S04]  /*6c40*/  REDG.E.ADD.F32.FTZ.RN.STRONG.GPU desc[UR26][R48.64+0x1600], R90 ;  /* 0x0016005a300079a6 */ /* 0x0003e8000c12f31a */
[----:B0-----:R1:W-:Y:S02]  /*6c50*/  REDG.E.ADD.F32.FTZ.RN.STRONG.GPU desc[UR26][R42.64+0x1600], R107 ;  /* 0x0016006b2a0079a6 */ /* 0x0013e4000c12f31a */
.L_x_3118:
[----:B------:R-:W-:Y:S05]  /*6c60*/  BSYNC.RECONVERGENT B0 ;  /* 0x0000000000007941 */ /* 0x000fea0003800200 */
.L_x_3117:
        /* <DEDUP_REMOVED lines=9> */
.L_x_3120:
[----:B------:R-:W-:Y:S05]  /*6d00*/  BSYNC.RECONVERGENT B0 ;  /* 0x0000000000007941 */ /* 0x000fea0003800200 */
.L_x_3119:
[----:B------:R-:W0:Y:S01]  /*6d10*/  LDS R105, [R105+0x5c00] ;  /* 0x005c000069697984 */ /* 0x000e220000000800 */
[----:B------:R-:W-:Y:S04]  /*6d20*/  BSSY.RECONVERGENT B0, `(.L_x_3121) ;  /* 0x0000004000007945 */ /* 0x000fe80003800200 */
[----:B------:R-:W-:Y:S05]  /*6d30*/  @!P3 BRA `(.L_x_3122) ;  /* 0x000000000008b947 */ /* 0x000fea0003800000 */
[----:B------:R1:W-:Y:S04]  /*6d40*/  REDG.E.ADD.F32.FTZ.RN.STRONG.GPU desc[UR26][R48.64+0x1a00], R54 ;  /* 0x001a0036300079a6 */ /* 0x0003e8000c12f31a */
[----:B0-----:R1:W-:Y:S02]  /*6d50*/  REDG.E.ADD.F32.FTZ.RN.STRONG.GPU desc[UR26][R42.64+0x1a00], R105 ;  /* 0x001a00692a0079a6 */ /* 0x0013e4000c12f31a */
.L_x_3122:
[----:B------:R-:W-:Y:S05]  /*6d60*/  BSYNC.RECONVERGENT B0 ;  /* 0x0000000000007941 */ /* 0x000fea0003800200 */
.L_x_3121:
[----:B-1----:R1:W0:Y:S01]  /*6d70*/  LDS R55, [R104+0x5e00] ;  /* 0x005e000068377984 */ /* 0x0022220000000800 */
[----:B------:R-:W-:Y:S04]  /*6d80*/  BSSY.RECONVERGENT B0, `(.L_x_3123) ;  /* 0x0000004000007945 */ /* 0x000fe80003800200 */
[----:B------:R-:W-:Y:S05]  /*6d90*/  @!P4 BRA `(.L_x_3124) ;  /* 0x000000000008c947 */ /* 0x000fea0003800000 */
[----:B------:R1:W-:Y:S04]  /*6da0*/  REDG.E.ADD.F32.FTZ.RN.STRONG.GPU desc[UR26][R48.64+0x1c00], R53 ;  /* 0x001c0035300079a6 */ /* 0x0003e8000c12f31a */
[----:B0-----:R1:W-:Y:S02]  /*6db0*/  REDG.E.ADD.F32.FTZ.RN.STRONG.GPU desc[UR26][R42.64+0x1c00], R55 ;  /* 0x001c00372a0079a6 */ /* 0x0013e4000c12f31a */
.L_x_3124:
[----:B------:R-:W-:Y:S05]  /*6dc0*/  BSYNC.RECONVERGENT B0 ;  /* 0x0000000000007941 */ /* 0x000fea0003800200 */
.L_x_3123:
[----:B------:R-:W0:Y:S01]  /*6dd0*/  LDS R103, [R103+0x6000] ;  /* 0x0060000067677984 */ /* 0x000e220000000800 */
[----:B------:R-:W-:Y:S04]  /*6de0*/  BSSY.RECONVERGENT B0, `(.L_x_3125) ;  /* 0x0000004000007945 */ /* 0x000fe80003800200 */
[----:B------:R-:W-:Y:S05]  /*6df0*/  @!P5 BRA `(.L_x_3126) ;  /* 0x000000000008d947 */ /* 0x000fea0003800000 */
[----:B------:R1:W-:Y:S04]  /*6e00*/  REDG.E.ADD.F32.FTZ.RN.STRONG.GPU desc[UR26][R48.64+0x1e00], R52 ;  /* 0x001e0034300079a6 */ /* 0x0003e8000c12f31a */
[----:B0-----:R1:W-:Y:S02]  /*6e10*/  REDG.E.ADD.F32.FTZ.RN.STRONG.GPU desc[UR26][R42.64+0x1e00], R103 ;  /* 0x001e00672a0079a6 */ /* 0x0013e4000c12f31a */
.L_x_3126:
[----:B------:R-:W-:Y:S05]  /*6e20*/  BSYNC.RECONVERGENT B0 ;  /* 0x0000000000007941 */ /* 0x000fea0003800200 */
.L_x_3125:
[----:B-1----:R-:W5:Y:S01]  /*6e30*/  LDL.LU R53, [R1+0x28] ;  /* 0x0000280001357983 */ /* 0x002f620000300800 */
[----:B------:R-:W1:Y:S03]  /*6e40*/  S2R R54, SR_LANEID ;  /* 0x0000000000367919 */ /* 0x000e660000000000 */
[----:B0-2---:R-:W0:Y:S04]  /*6e50*/  SHFL.DOWN P3, R42, R51, 0x1, 0x1f ;  /* 0x08201f00332a7f89 */ /* 0x005e280000060000 */
[----:B------:R-:W2:Y:S04]  /*6e60*/  LDL.LU R50, [R1+0x2c] ;  /* 0x00002c0001327983 */ /* 0x000ea80000300800 */
[----:B------:R-:W3:Y:S04]  /*6e70*/  LDL.LU R91, [R1+0x30] ;  /* 0x00003000015b7983 */ /* 0x000ee80000300800 */
[----:B------:R-:W4:Y:S04]  /*6e80*/  LDL.LU R90, [R1+0x34] ;  /* 0x00003400015a7983 */ /* 0x000f280000300800 */
[----:B------:R-:W4:Y:S01]  /*6e90*/  LDL.LU R55, [R1+0x38] ;  /* 0x0000380001377983 */ /* 0x000f220000300800 */
[----:B0-----:R-:W-:Y:S01]  /*6ea0*/  @P3 FADD R42, R51, R42 ;  /* 0x0000002a332a3221 */ /* 0x001fe20000000000 */
[----:B-1----:R-:W-:-:S04]  /*6eb0*/  ISETP.NE.AND P4, PT, R54, RZ, PT ;  /* 0x000000ff3600720c */ /* 0x002fc80003f85270 */
[----:B------:R-:W0:Y:S04]  /*6ec0*/  SHFL.DOWN P3, R43, R42, 0x2, 0x1f ;  /* 0x08401f002a2b7f89 */ /* 0x000e280000060000 */
[----:B------:R-:W4:Y:S01]  /*6ed0*/  LDL.LU R54, [R1+0x3c] ;  /* 0x00003c0001367983 */ /* 0x000f220000300800 */
[----:B0-----:R-:W-:-:S05]  /*6ee0*/  @P3 FADD R43, R42, R43 ;  /* 0x0000002b2a2b3221 */ /* 0x001fca0000000000 */
[----:B------:R-:W0:Y:S02]  /*6ef0*/  SHFL.DOWN P3, R48, R43, 0x4, 0x1f ;  /* 0x08801f002b307f89 */ /* 0x000e240000060000 */
[----:B0-----:R-:W-:-:S05]  /*6f00*/  @P3 FADD R48, R43, R48 ;  /* 0x000000302b303221 */ /* 0x001fca0000000000 */
[----:B------:R-:W0:Y:S01]  /*6f10*/  SHFL.DOWN P3, R49, R48, 0x8, 0x1f ;  /* 0x09001f0030317f89 */ /* 0x000e220000060000 */
[----:B-----5:R-:W-:Y:S01]  /*6f20*/  FFMA.FTZ R53, R89, R34, R53 ;  /* 0x0000002259357223 */ /* 0x020fe20000010035 */
[----:B0-----:R-:W-:-:S04]  /*6f30*/  @P3 FADD R49, R48, R49 ;  /* 0x0000003130313221 */ /* 0x001fc80000000000 */
[----:B------:R0:W-:Y:S01]  /*6f40*/  STL [R1+0x28], R53 ;  /* 0x0000283501007387 */ /* 0x0001e20000100800 */
[----:B------:R-:W-:Y:S01]  /*6f50*/  FMUL.FTZ R42, R41, R81 ;  /* 0x00000051292a7220 */ /* 0x000fe20000410000 */
[----:B------:R-:W-:Y:S02]  /*6f60*/  FMUL.FTZ R79, R84, R79 ;  /* 0x0000004f544f7220 */ /* 0x000fe40000410000 */
[----:B------:R-:W1:Y:S04]  /*6f70*/  SHFL.DOWN P3, R52, R49, 0x10, 0x1f ;  /* 0x0a001f0031347f89 */ /* 0x000e680000060000 */
[----:B0-----:R-:W5:Y:S04]  /*6f80*/  LDL.LU R53, [R1+0x40] ;  /* 0x0000400001357983 */ /* 0x001f680000300800 */
[----:B------:R-:W5:Y:S01]  /*6f90*/  LDL.LU R51, [R1+0x44] ;  /* 0x0000440001337983 */ /* 0x000f620000300800 */
[----:B--2---:R-:W-:Y:S01]  /*6fa0*/  FFMA.FTZ R50, R125, R56, R50 ;  /* 0x000000387d327223 */ /* 0x004fe20000010032 */
[----:B------:R-:W-:Y:S01]  /*6fb0*/  FMUL.FTZ R40, R40, R80 ;  /* 0x0000005028287220 */ /* 0x000fe20000410000 */
[----:B---3--:R-:W-:Y:S01]  /*6fc0*/  FFMA.FTZ R91, R127, R60, R91 ;  /* 0x0000003c7f5b7223 */ /* 0x008fe2000001005b */
[----:B------:R-:W-:Y:S01]  /*6fd0*/  FMUL.FTZ R77, R82, R77 ;  /* 0x0000004d524d7220 */ /* 0x000fe20000410000 */
[----:B----4-:R-:W-:Y:S01]  /*6fe0*/  FFMA.FTZ R90, R42, R61, R90 ;  /* 0x0000003d2a5a7223 */ /* 0x010fe2000001005a */
[----:B------:R-:W-:Y:S01]  /*6ff0*/  FMUL.FTZ R76, R78, R76 ;  /* 0x0000004c4e4c7220 */ /* 0x000fe20000410000 */
[----:B------:R-:W-:Y:S01]  /*7000*/  FFMA.FTZ R55, R79, R62, R55 ;  /* 0x0000003e4f377223 */ /* 0x000fe20000010037 */
[----:B------:R0:W-:Y:S04]  /*7010*/  STL [R1+0x2c], R50 ;  /* 0x00002c3201007387 */ /* 0x0001e80000100800 */
[----:B------:R2:W-:Y:S04]  /*7020*/  STL [R1+0x30], R91 ;  /* 0x0000305b01007387 */ /* 0x0005e80000100800 */
[----:B------:R2:W-:Y:S01]  /*7030*/  STL [R1+0x34], R90 ;  /* 0x0000345a01007387 */ /* 0x0005e20000100800 */
[----:B------:R-:W-:-:S03]  /*7040*/  FFMA.FTZ R54, R40, R63, R54 ;  /* 0x0000003f28367223 */ /* 0x000fc60000010036 */
[----:B------:R2:W-:Y:S04]  /*7050*/  STL [R1+0x38], R55 ;  /* 0x0000383701007387 */ /* 0x0005e80000100800 */
[----:B------:R2:W-:Y:S01]  /*7060*/  STL [R1+0x3c], R54 ;  /* 0x00003c3601007387 */ /* 0x0005e20000100800 */
[----:B0-----:R-:W-:Y:S01]  /*7070*/  FFMA.FTZ R50, R59, R125, R85 ;  /* 0x0000007d3b327223 */ /* 0x001fe20000010055 */
[----:B------:R-:W-:Y:S01]  /*7080*/  @!P4 SHF.R.U32.HI R41, RZ, 0x3, R74 ;  /* 0x00000003ff29c819 */ /* 0x000fe2000001164a */
[----:B------:R-:W-:Y:S02]  /*7090*/  FMUL.FTZ R86, R123, R86 ;  /* 0x000000567b567220 */ /* 0x000fe40000410000 */
[----:B------:R-:W-:Y:S01]  /*70a0*/  FADD.FTZ R9, R50, R9 ;  /* 0x0000000932097221 */ /* 0x000fe20000010000 */
[----:B------:R-:W-:Y:S01]  /*70b0*/  @!P4 LOP3.LUT R50, R41, 0x7c, RZ, 0xc0, !PT ;  /* 0x0000007c2932c812 */ /* 0x000fe200078ec0ff */
[----:B-1----:R-:W-:Y:S01]  /*70c0*/  @P3 FADD R52, R49, R52 ;  /* 0x0000003431343221 */ /* 0x002fe20000000000 */
[----:B------:R-:W-:Y:S01]  /*70d0*/  FFMA.FTZ R41, R67, R42, R86 ;  /* 0x0000002a43297223 */ /* 0x000fe20000010056 */
[----:B------:R-:W-:Y:S01]  /*70e0*/  FMUL.FTZ R83, R124, R83 ;  /* 0x000000537c537220 */ /* 0x000fe20000410000 */
[----:B------:R-:W-:Y:S01]  /*70f0*/  @!P4 IADD3 R43, PT, PT, R75, R50, RZ ;  /* 0x000000324b2bc210 */ /* 0x000fe20007ffe0ff */
[----:B------:R-:W-:Y:S01]  /*7100*/  FMUL.FTZ R47, R122, R47 ;  /* 0x0000002f7a2f7220 */ /* 0x000fe20000410000 */
[----:B------:R-:W-:Y:S01]  /*7110*/  FMUL.FTZ R46, R121, R46 ;  /* 0x0000002e792e7220 */ /* 0x000fe20000410000 */
[----:B------:R-:W-:Y:S01]  /*7120*/  FMUL.FTZ R45, R120, R45 ;  /* 0x0000002d782d7220 */ /* 0x000fe20000410000 */
[----:B------:R-:W-:Y:S01]  /*7130*/  FMUL.FTZ R44, R119, R44 ;  /* 0x0000002c772c7220 */ /* 0x000fe20000410000 */
[----:B------:R-:W-:Y:S01]  /*7140*/  FADD.FTZ R6, R41, R6 ;  /* 0x0000000629067221 */ /* 0x000fe20000010000 */
[----:B------:R-:W-:Y:S01]  /*7150*/  FFMA.FTZ R89, R58, R89, R118 ;  /* 0x000000593a597223 */ /* 0x000fe20000010076 */
[----:B------:R-:W-:Y:S01]  /*7160*/  FFMA.FTZ R48, R66, R127, R83 ;  /* 0x0000007f42307223 */ /* 0x000fe20000010053 */
[----:B------:R2:W-:Y:S01]  /*7170*/  @!P4 STS [R43+0x6304], R52 ;  /* 0x006304342b00c388 */ /* 0x0005e20000000800 */
        /* <DEDUP_REMOVED lines=14> */
[----:B------:R-:W-:-:S04]  /*7260*/  FFMA.FTZ R51, R76, R65, R51 ;  /* 0x000000414c337223 */ /* 0x000fc80000010033 */
[----:B------:R2:W-:Y:S04]  /*7270*/  STL [R1+0x40], R53 ;  /* 0x0000403501007387 */ /* 0x0005e80000100800 */
[----:B------:R2:W-:Y:S01]  /*7280*/  STL [R1+0x44], R51 ;  /* 0x0000443301007387 */ /* 0x0005e20000100800 */
[----:B------:R-:W-:Y:S05]  /*7290*/  @P2 BRA `(.L_x_3128) ;  /* 0x0000000000302947 */ /* 0x000fea0003800000 */
[----:B------:R-:W-:Y:S01]  /*72a0*/  UISETP.NE.AND UP0, UPT, UR12, UR47, UPT ;  /* 0x0000002f0c00728c */ /* 0x000fe2000bf05270 */
[----:B------:R-:W0:Y:S01]  /*72b0*/  LDS.64 R40, [R75+0x6308] ;  /* 0x006308004b287984 */ /* 0x000e220000000a00 */
[----:B------:R-:W-:-:S03]  /*72c0*/  MOV R42, UR8 ;  /* 0x00000008002a7c02 */ /* 0x000fc60008000f00 */
[----:B--2---:R-:W1:Y:S01]  /*72d0*/  LDS R43, [R75+0x6310] ;  /* 0x006310004b2b7984 */ /* 0x004e620000000800 */
[----:B------:R-:W-:Y:S02]  /*72e0*/  PLOP3.LUT P2, PT, PT, PT, UP0, 0x80, 0x8 ;  /* 0x000000000008781c */ /* 0x000fe40003f4f008 */
[----:B------:R-:W-:-:S11]  /*72f0*/  LEA R45, R42, R75, 0x2 ;  /* 0x0000004b2a2d7211 */ /* 0x000fd600078e10ff */
[----:B------:R-:W2:Y:S01]  /*7300*/  @P2 LDS R47, [R45+0x7f50] ;  /* 0x007f50002d2f2984 */ /* 0x000ea20000000800 */
[----:B0-----:R-:W-:-:S04]  /*7310*/  FADD.FTZ R40, R52, R40 ;  /* 0x0000002834287221 */ /* 0x001fc80000010000 */
[----:B------:R-:W-:-:S04]  /*7320*/  FADD.FTZ R40, R41, R40 ;  /* 0x0000002829287221 */ /* 0x000fc80000010000 */
[----:B-1----:R-:W-:-:S04]  /*7330*/  FADD.FTZ R40, R40, R43 ;  /* 0x0000002b28287221 */ /* 0x002fc80000010000 */
[----:B--2---:R-:W-:-:S05]  /*7340*/  @P2 FADD.FTZ R40, R40, R47 ;  /* 0x0000002f28282221 */ /* 0x004fca0000010000 */
[----:B------:R0:W-:Y:S02]  /*7350*/  STS [R45+0x7f50], R40 ;  /* 0x007f50282d007388 */ /* 0x0001e40000000800 */
.L_x_3128:
[----:B------:R-:W-:Y:S05]  /*7360*/  BSYNC.RECONVERGENT B0 ;  /* 0x0000000000007941 */ /* 0x000fea0003800200 */
.L_x_3127:
[----:B------:R-:W-:-:S04]  /*7370*/  UIADD3 UR8, UPT, UPT, UR8, 0x1, URZ ;  /* 0x0000000108087890 */ /* 0x000fc8000fffe0ff */
[----:B------:R-:W-:-:S09]  /*7380*/  UISETP.GE.AND UP0, UPT, UR8, UR48, UPT ;  /* 0x000000300800728c */ /* 0x000fd2000bf06270 */
[----:B------:R-:W-:Y:S05]  /*7390*/  BRA.U !UP0, `(.L_x_3129) ;  /* 0xffffffc5081c7547 */ /* 0x000fea000b83ffff */
.L_x_3084:
[----:B0-----:R-:W0:Y:S01]  /*73a0*/  S2R R40, SR_TID.X ;  /* 0x0000000000287919 */ /* 0x001e220000002100 */
[----:B------:R-:W-:Y:S01]  /*73b0*/  BAR.SYNC.DEFER_BLOCKING 0x0 ;  /* 0x0000000000007b1d */ /* 0x000fe20000010000 */
[----:B------:R-:W-:-:S05]  /*73c0*/  HFMA2 R37, -RZ, RZ, 0, 9.5367431640625e-07 ;  /* 0x00000010ff257431 */ /* 0x000fca00000001ff */
[----:B------:R-:W3:Y:S02]  /*73d0*/  LDL.LU R41, [R1+0x24] ;  /* 0x0000240001297983 */ /* 0x000ee40000300800 */
[----:B------:R-:W1:Y:S01]  /*73e0*/  S2UR UR34, SR_CTAID.X ;  /* 0x00000000002279c3 */ /* 0x000e620000002500 */
[----:B------:R-:W1:Y:S01]  /*73f0*/  LDCU.64 UR28, c[0x0][0x4f8] ;  /* 0x00009f00ff1c77ac */ /* 0x000e620008000a00 */
[----:B------:R-:W3:Y:S01]  /*7400*/  LDL.LU R42, [R1+0x20] ;  /* 0x00002000012a7983 */ /* 0x000ee20000300800 */
[----:B------:R-:W-:-:S03]  /*7410*/  UIADD3 UR21, UPT, UPT, UR12, -0x1, URZ ;  /* 0xffffffff0c157890 */ /* 0x000fc6000fffe0ff */
[----:B--2---:R-:W2:Y:S02]  /*7420*/  LDL.LU R43, [R1+0x1c] ;  /* 0x00001c00012b7983 */ /* 0x004ea40000300800 */
[----:B------:R-:W4:Y:S01]  /*7430*/  S2UR UR8, SR_CTAID.Y ;  /* 0x00000000000879c3 */ /* 0x000f220000002600 */
[----:B------:R-:W4:Y:S01]  /*7440*/  LDCU.64 UR30, c[0x0][0x500] ;  /* 0x0000a000ff1e77ac */ /* 0x000f220008000a00 */
[----:B------:R-:W2:Y:S01]  /*7450*/  LDL.LU R44, [R1+0x18] ;  /* 0x00001800012c7983 */ /* 0x000ea20000300800 */
[----:B------:R-:W5:Y:S03]  /*7460*/  LDCU.64 UR32, c[0x0][0x550] ;  /* 0x0000aa00ff2077ac */ /* 0x000f660008000a00 */
[----:B------:R-:W3:Y:S01]  /*7470*/  LDL.LU R45, [R1+0x14] ;  /* 0x00001400012d7983 */ /* 0x000ee20000300800 */
[----:B0-----:R-:W-:-:S03]  /*7480*/  SHF.L.U32 R23, R40, 0x1, RZ ;  /* 0x0000000128177819 */ /* 0x001fc600000006ff */
[----:B------:R-:W3:Y:S01]  /*7490*/  LDL.LU R46, [R1+0x10] ;  /* 0x00001000012e7983 */ /* 0x000ee20000300800 */
[----:B------:R-:W-:Y:S02]  /*74a0*/  LOP3.LUT R40, R40, 0x1f, RZ, 0xc0, !PT ;  /* 0x0000001f28287812 */ /* 0x000fe400078ec0ff */
[----:B------:R-:W-:Y:S01]  /*74b0*/  LOP3.LUT R23, R23, 0x7c0, RZ, 0xc0, !PT ;  /* 0x000007c017177812 */ /* 0x000fe200078ec0ff */
[----:B------:R-:W2:Y:S03]  /*74c0*/  LDL.LU R47, [R1+0xc] ;  /* 0x00000c00012f7983 */ /* 0x000ea60000300800 */
[----:B------:R-:W-:Y:S01]  /*74d0*/  LOP3.LUT R4, R23, R40, RZ, 0xfc, !PT ;  /* 0x0000002817047212 */ /* 0x000fe200078efcff */
[----:B------:R-:W2:Y:S04]  /*74e0*/  LDL.LU R48, [R1+0x8] ;  /* 0x0000080001307983 */ /* 0x000ea80000300800 */
[----:B------:R-:W-:Y:S01]  /*74f0*/  IMAD.WIDE.U32 R36, R4, R37, UR10 ;  /* 0x0000000a04247e25 */ /* 0x000fe2000f8e0025 */
[----:B------:R-:W3:Y:S04]  /*7500*/  LDL.LU R49, [R1+0x44] ;  /* 0x0000440001317983 */ /* 0x000ee80000300800 */
[----:B------:R-:W2:Y:S04]  /*7510*/  LDG.E.128 R24, desc[UR26][R36.64] ;  /* 0x0000001a24187981 */ /* 0x000ea8000c1e1d00 */
[----:B------:R-:W3:Y:S04]  /*7520*/  LDG.E.128 R28, desc[UR26][R36.64+0x200] ;  /* 0x0002001a241c7981 */ /* 0x000ee8000c1e1d00 */
        /* <DEDUP_REMOVED lines=8> */
[----:B------:R-:W-:-:S04]  /*75b0*/  USHF.L.U32 UR24, UR21, 0xb, URZ ;  /* 0x0000000b15187899 */ /* 0x000fc800080006ff */
[----:B------:R-:W-:-:S04]  /*75c0*/  USHF.R.S32.HI UR25, URZ, 0x1f, UR24 ;  /* 0x0000001fff197899 */ /* 0x000fc80008011418 */
[----:B-1----:R-:W-:-:S04]  /*75d0*/  UIMAD.WIDE.U32 UR22, UR34, UR28, UR24 ;  /* 0x0000001c221672a5 */ /* 0x002fc8000f8e0018 */
[----:B------:R-:W-:Y:S02]  /*75e0*/  UIMAD UR23, UR34, UR29, UR23 ;  /* 0x0000001d221772a4 */ /* 0x000fe4000f8e0217 */
[----:B----4-:R-:W-:Y:S02]  /*75f0*/  UIMAD UR28, UR8, UR31, URZ ;  /* 0x0000001f081c72a4 */ /* 0x010fe4000f8e02ff */
[----:B------:R-:W-:Y:S01]  /*7600*/  UIMAD.WIDE.U32 UR22, UR8, UR30, UR22 ;  /* 0x0000001e081672a5 */ /* 0x000fe2000f8e0016 */
[----:B------:R-:W0:Y:S03]  /*7610*/  LDCU.64 UR30, c[0x0][0x560] ;  /* 0x0000ac00ff1e77ac */ /* 0x000e260008000a00 */
[----:B------:R-:W-:Y:S02]  /*7620*/  UIADD3 UR28, UPT, UPT, UR23, UR28, URZ ;  /* 0x0000001c171c7290 */ /* 0x000fe4000fffe0ff */
[----:B-----5:R-:W-:-:S04]  /*7630*/  ULEA UR23, UP0, UR22, UR32, 0x1 ;  /* 0x0000002016177291 */ /* 0x020fc8000f8008ff */
[----:B------:R-:W-:-:S05]  /*7640*/  ULEA.HI.X UR22, UR22, UR33, UR28, 0x1, UP0 ;  /* 0x0000002116167291 */ /* 0x000fca00080f0c1c */
[----:B------:R-:W1:Y:S01]  /*7650*/  LDCU.64 UR28, c[0x0][0x520] ;  /* 0x0000a400ff1c77ac */ /* 0x000e620008000a00 */
[----:B--2---:R-:W-:Y:S04]  /*7660*/  STS.128 [R73], R24 ;  /* 0x0000001849007388 */ /* 0x004fe80000000c00 */
[----:B---3--:R-:W-:Y:S01]  /*7670*/  STS.128 [R73+0x200], R28 ;  /* 0x0002001c49007388 */ /* 0x008fe20000000c00 */
[----:B------:R-:W-:-:S03]  /*7680*/  NOP ;  /* 0x0000000000007918 */ /* 0x000fc60000000000 */
[----:B------:R-:W2:Y:S04]  /*7690*/  LDS.128 R32, [R72] ;  /* 0x0000000048207984 */ /* 0x000ea80000000c00 */
[----:B------:R-:W3:Y:S01]  /*76a0*/  LDS.128 R24, [R72+0x10] ;  /* 0x0000100048187984 */ /* 0x000ee20000000c00 */
[----:B--2---:R-:W-:-:S05]  /*76b0*/  HADD2.F32 R8, -RZ, R32.H0_H0 ;  /* 0x20000020ff087230 */ /* 0x004fca0000004100 */
[----:B------:R-:W-:-:S05]  /*76c0*/  FADD.FTZ R8, R8, UR6 ;  /* 0x0000000608087e21 */ /* 0x000fca0008010000 */
[----:B------:R-:W-:Y:S01]  /*76d0*/  FSETP.GTU.FTZ.AND P5, PT, R8, 20, PT ;  /* 0x41a000000800780b */ /* 0x000fe20003fbc000 */
[----:B------:R-:W-:-:S05]  /*76e0*/  HADD2.F32 R32, -RZ, R32.H1_H1 ;  /* 0x30000020ff207230 */ /* 0x000fca0000004100 */
[----:B------:R-:W-:-:S07]  /*76f0*/  FADD.FTZ R32, R32, UR6 ;  /* 0x0000000620207e21 */ /* 0x000fce0008010000 */
[----:B------:R-:W-:Y:S01]  /*7700*/  @!P5 FMUL.FTZ R8, R8, -1.4426950216293334961 ;  /* 0xbfb8aa3b0808d820 */ /* 0x000fe20000410000 */
[----:B------:R-:W-:-:S05]  /*7710*/  FSETP.GTU.FTZ.AND P6, PT, R32, 20, PT ;  /* 0x41a000002000780b */ /* 0x000fca0003fdc000 */
[----:B------:R-:W2:Y:S01]  /*7720*/  @!P5 MUFU.EX2 R8, R8 ;  /* 0x000000080008d308 */ /* 0x000ea20000000800 */
[----:B------:R-:W-:Y:S02]  /*7730*/  HADD2.F32 R16, -RZ, R33.H0_H0 ;  /* 0x20000021ff107230 */ /* 0x000fe40000004100 */
[----:B--2---:R-:W-:-:S05]  /*7740*/  @!P5 FADD.FTZ R12, R8, 1 ;  /* 0x3f800000080cd421 */ /* 0x004fca0000010000 */
[----:B------:R-:W-:-:S06]  /*7750*/  @!P6 FMUL.FTZ R8, R32, -1.4426950216293334961 ;  /* 0xbfb8aa3b2008e820 */ /* 0x000fcc0000410000 */
[----:B------:R-:W2:Y:S01]  /*7760*/  @!P6 MUFU.EX2 R8, R8 ;  /* 0x000000080008e308 */ /* 0x000ea20000000800 */
[----:B------:R-:W-:Y:S02]  /*7770*/  HADD2.F32 R33, -RZ, R33.H1_H1 ;  /* 0x30000021ff217230 */ /* 0x000fe40000004100 */
[----:B------:R-:W-:Y:S01]  /*7780*/  FADD.FTZ R16, R16, UR6 ;  /* 0x0000000610107e21 */ /* 0x000fe20008010000 */
[----:B------:R4:W5:Y:S02]  /*7790*/  @!P5 MUFU.RCP R29, R12 ;  /* 0x0000000c001dd308 */ /* 0x0009640000001000 */
[----:B------:R-:W-:Y:S02]  /*77a0*/  FADD.FTZ R33, R33, UR6 ;  /* 0x0000000621217e21 */ /* 0x000fe40008010000 */
[----:B------:R-:W-:Y:S01]  /*77b0*/  FSETP.GTU.FTZ.AND P0, PT, R16, 20, PT ;  /* 0x41a000001000780b */ /* 0x000fe20003f1c000 */
[----:B------:R-:W-:Y:S02]  /*77c0*/  HADD2.F32 R22, -RZ, R35.H0_H0 ;  /* 0x20000023ff167230 */ /* 0x000fe40000004100 */
[----:B------:R-:W-:Y:S01]  /*77d0*/  FSETP.GTU.FTZ.AND P1, PT, R33, 20, PT ;  /* 0x41a000002100780b */ /* 0x000fe20003f3c000 */
[----:B--2---:R-:W-:Y:S01]  /*77e0*/  @!P6 FADD.FTZ R8, R8, 1 ;  /* 0x3f8000000808e421 */ /* 0x004fe20000010000 */
[----:B------:R-:W-:-:S03]  /*77f0*/  HADD2.F32 R20, -RZ, R34.H0_H0 ;  /* 0x20000022ff147230 */ /* 0x000fc60000004100 */
[----:B------:R-:W2:Y:S01]  /*7800*/  @!P6 MUFU.RCP R31, R8 ;  /* 0x00000008001fe308 */ /* 0x000ea20000001000 */
[----:B------:R-:W-:Y:S02]  /*7810*/  HADD2.F32 R34, -RZ, R34.H1_H1 ;  /* 0x30000022ff227230 */ /* 0x000fe40000004100 */
[----:B------:R-:W-:Y:S01]  /*7820*/  FADD.FTZ R28, R22, UR6 ;  /* 0x00000006161c7e21 */ /* 0x000fe20008010000 */
[----:B------:R-:W-:Y:S02]  /*7830*/  HADD2.F32 R35, -RZ, R35.H1_H1 ;  /* 0x30000023ff237230 */ /* 0x000fe40000004100 */
[----:B----4-:R-:W-:Y:S01]  /*7840*/  @!P0 FMUL.FTZ R12, R16, -1.4426950216293334961 ;  /* 0xbfb8aa3b100c8820 */ /* 0x010fe20000410000 */
[----:B---3--:R-:W-:Y:S02]  /*7850*/  HADD2.F32 R30, -RZ, R24.H0_H0 ;  /* 0x20000018ff1e7230 */ /* 0x008fe40000004100 */
[----:B------:R-:W-:Y:S01]  /*7860*/  FADD.FTZ R34, R34, UR6 ;  /* 0x0000000622227e21 */ /* 0x000fe20008010000 */
[----:B------:R-:W-:Y:S01]  /*7870*/  FSETP.GTU.FTZ.AND P4, PT, R28, 20, PT ;  /* 0x41a000001c00780b */ /* 0x000fe20003f9c000 */
[----:B------:R-:W-:Y:S01]  /*7880*/  FADD.FTZ R35, R35, UR6 ;  /* 0x0000000623237e21 */ /* 0x000fe20008010000 */
[----:B------:R-:W-:Y:S01]  /*7890*/  @!P1 FMUL.FTZ R16, R33, -1.4426950216293334961 ;  /* 0xbfb8aa3b21109820 */ /* 0x000fe20000410000 */
[----:B------:R-:W3:Y:S01]  /*78a0*/  @!P0 MUFU.EX2 R12, R12 ;  /* 0x0000000c000c8308 */ /* 0x000ee20000000800 */
[----:B------:R-:W-:Y:S01]  /*78b0*/  FSETP.GTU.FTZ.AND P3, PT, R34, 20, PT ;  /* 0x41a000002200780b */ /* 0x000fe20003f7c000 */
[----:B-----5:R-:W-:Y:S01]  /*78c0*/  @!P5 FMUL.FTZ R0, R0, R29 ;  /* 0x0000001d0000d220 */ /* 0x020fe20000410000 */
[----:B------:R-:W-:Y:S01]  /*78d0*/  FADD.FTZ R30, R30, UR6 ;  /* 0x000000061e1e7e21 */ /* 0x000fe20008010000 */
[----:B------:R-:W-:Y:S01]  /*78e0*/  FSETP.GTU.FTZ.AND P5, PT, R35, 20, PT ;  /* 0x41a000002300780b */ /* 0x000fe20003fbc000 */
[----:B------:R-:W-:Y:S01]  /*78f0*/  FADD.FTZ R20, R20, UR6 ;  /* 0x0000000614147e21 */ /* 0x000fe20008010000 */
[----:B------:R-:W4:Y:S01]  /*7900*/  @!P1 MUFU.EX2 R16, R16 ;  /* 0x0000001000109308 */ /* 0x000f220000000800 */
[----:B--2---:R-:W-:Y:S01]  /*7910*/  @!P6 FMUL.FTZ R2, R2, R31 ;  /* 0x0000001f0202e220 */ /* 0x004fe20000410000 */
[----:B------:R-:W-:-:S02]  /*7920*/  FSETP.GTU.FTZ.AND P6, PT, R30, 20, PT ;  /* 0x41a000001e00780b */ /* 0x000fc40003fdc000 */
[----:B------:R-:W-:Y:S01]  /*7930*/  FSETP.GTU.FTZ.AND P2, PT, R20, 20, PT ;  /* 0x41a000001400780b */ /* 0x000fe20003f5c000 */
[----:B------:R-:W-:-:S03]  /*7940*/  @!P4 FMUL.FTZ R28, R28, -1.4426950216293334961 ;  /* 0xbfb8aa3b1c1cc820 */ /* 0x000fc60000410000 */
[----:B------:R-:W-:Y:S01]  /*7950*/  @!P3 FMUL.FTZ R22, R34, -1.4426950216293334961 ;  /* 0xbfb8aa3b2216b820 */ /* 0x000fe20000410000 */
[----:B---3--:R-:W-:Y:S02]  /*7960*/  @!P0 FADD.FTZ R12, R12, 1 ;  /* 0x3f8000000c0c8421 */ /* 0x008fe40000010000 */
[----:B------:R-:W-:Y:S01]  /*7970*/  @!P5 FMUL.FTZ R29, R35, -1.4426950216293334961 ;  /* 0xbfb8aa3b231dd820 */ /* 0x000fe20000410000 */
[----:B------:R-:W2:Y:S01]  /*7980*/  @!P4 MUFU.EX2 R28, R28 ;  /* 0x0000001c001cc308 */ /* 0x000ea20000000800 */
[----:B----4-:R-:W-:-:S03]  /*7990*/  @!P1 FADD.FTZ R16, R16, 1 ;  /* 0x3f80000010109421 */ /* 0x010fc60000010000 */
[----:B------:R-:W3:Y:S01]  /*79a0*/  @!P3 MUFU.EX2 R22, R22 ;  /* 0x000000160016b308 */ /* 0x000ee20000000800 */
[----:B------:R-:W-:Y:S01]  /*79b0*/  @!P6 FMUL.FTZ R8, R30, -1.4426950216293334961 ;  /* 0xbfb8aa3b1e08e820 */ /* 0x000fe20000410000 */
[----:B------:R-:W-:Y:S02]  /*79c0*/  @!P2 FMUL.FTZ R20, R20, -1.4426950216293334961 ;  /* 0xbfb8aa3b1414a820 */ /* 0x000fe40000410000 */
[----:B------:R-:W4:Y:S08]  /*79d0*/  @!P0 MUFU.RCP R12, R12 ;  /* 0x0000000c000c8308 */ /* 0x000f300000001000 */
[----:B------:R-:W5:Y:S04]  /*79e0*/  @!P5 MUFU.EX2 R29, R29 ;  /* 0x0000001d001dd308 */ /* 0x000f680000000800 */
[----:B------:R-:W0:Y:S01]  /*79f0*/  @!P1 MUFU.RCP R16, R16 ;  /* 0x0000001000109308 */ /* 0x000e220000001000 */
[----:B--2---:R-:W-:-:S07]  /*7a00*/  @!P4 FADD.FTZ R28, R28, 1 ;  /* 0x3f8000001c1cc421 */ /* 0x004fce0000010000 */
[----:B------:R-:W2:Y:S04]  /*7a10*/  @!P6 MUFU.EX2 R8, R8 ;  /* 0x000000080008e308 */ /* 0x000ea80000000800 */
[----:B------:R-:W1:Y:S01]  /*7a20*/  @!P2 MUFU.EX2 R20, R20 ;  /* 0x000000140014a308 */ /* 0x000e620000000800 */
[----:B---3--:R-:W-:Y:S01]  /*7a30*/  @!P3 FADD.FTZ R22, R22, 1 ;  /* 0x3f8000001616b421 */ /* 0x008fe20000010000 */
[----:B-----5:R-:W-:Y:S02]  /*7a40*/  @!P5 FADD.FTZ R29, R29, 1 ;  /* 0x3f8000001d1dd421 */ /* 0x020fe40000010000 */
[----:B------:R-:W3:Y:S01]  /*7a50*/  @!P4 MUFU.RCP R28, R28 ;  /* 0x0000001c001cc308 */ /* 0x000ee20000001000 */
[----:B----4-:R-:W-:Y:S01]  /*7a60*/  @!P0 FMUL.FTZ R3, R3, R12 ;  /* 0x0000000c03038220 */ /* 0x010fe20000410000 */
[----:B0-----:R-:W-:Y:S01]  /*7a70*/  @!P1 FMUL.FTZ R5, R5, R16 ;  /* 0x0000001005059220 */ /* 0x001fe20000410000 */
[----:B--2---:R-:W-:-:S05]  /*7a80*/  @!P6 FADD.FTZ R12, R8, 1 ;  /* 0x3f800000080ce421 */ /* 0x004fca0000010000 */
[----:B------:R-:W0:Y:S01]  /*7a90*/  @!P3 MUFU.RCP R22, R22 ;  /* 0x000000160016b308 */ /* 0x000e220000001000 */
[----:B-1----:R-:W-:Y:S01]  /*7aa0*/  @!P2 FADD.FTZ R20, R20, 1 ;  /* 0x3f8000001414a421 */ /* 0x002fe20000010000 */
[----:B------:R-:W-:-:S06]  /*7ab0*/  HADD2.F32 R16, -RZ, R25.H0_H0 ;  /* 0x20000019ff107230 */ /* 0x000fcc0000004100 */
[----:B------:R-:W1:Y:S08]  /*7ac0*/  @!P5 MUFU.RCP R29, R29 ;  /* 0x0000001d001dd308 */ /* 0x000e700000001000 */
[----:B------:R2:W4:Y:S08]  /*7ad0*/  @!P2 MUFU.RCP R31, R20 ;  /* 0x00000014001fa308 */ /* 0x0005300000001000 */
[----:B------:R-:W5:Y:S01]  /*7ae0*/  @!P6 MUFU.RCP R12, R12 ;  /* 0x0000000c000ce308 */ /* 0x000f620000001000 */
[----:B--2---:R-:W-:Y:S01]  /*7af0*/  FADD.FTZ R20, R16, UR6 ;  /* 0x0000000610147e21 */ /* 0x004fe20008010000 */
[----:B------:R-:W-:-:S02]  /*7b00*/  HADD2.F32 R16, -RZ, R27.H0_H0 ;  /* 0x2000001bff107230 */ /* 0x000fc40000004100 */
[----:B---3--:R-:W-:Y:S01]  /*7b10*/  @!P4 FMUL.FTZ R9, R9, R28 ;  /* 0x0000001c0909c220 */ /* 0x008fe20000410000 */
[----:B------:R-:W-:Y:S02]  /*7b20*/  HADD2.F32 R8, -RZ, R26.H0_H0 ;  /* 0x2000001aff087230 */ /* 0x000fe40000004100 */
[----:B------:R-:W-:Y:S02]  /*7b30*/  HADD2.F32 R24, -RZ, R24.H1_H1 ;  /* 0x30000018ff187230 */ /* 0x000fe40000004100 */
[----:B------:R-:W-:Y:S01]  /*7b40*/  FADD.FTZ R28, R16, UR6 ;  /* 0x00000006101c7e21 */ /* 0x000fe20008010000 */
[----:B------:R-:W-:Y:S02]  /*7b50*/  HADD2.F32 R25, -RZ, R25.H1_H1 ;  /* 0x30000019ff197230 */ /* 0x000fe40000004100 */
[----:B------:R-:W-:Y:S02]  /*7b60*/  HADD2.F32 R26, -RZ, R26.H1_H1 ;  /* 0x3000001aff1a7230 */ /* 0x000fe40000004100 */
[----:B------:R-:W-:-:S02]  /*7b70*/  HADD2.F32 R27, -RZ, R27.H1_H1 ;  /* 0x3000001bff1b7230 */ /* 0x000fc40000004100 */
[----:B0-----:R-:W-:Y:S01]  /*7b80*/  @!P3 FMUL.FTZ R7, R7, R22 ;  /* 0x000000160707b220 */ /* 0x001fe20000410000 */
[----:B------:R-:W-:Y:S01]  /*7b90*/  FADD.FTZ R22, R8, UR6 ;  /* 0x0000000608167e21 */ /* 0x000fe20008010000 */
[----:B------:R-:W-:Y:S01]  /*7ba0*/  FADD.FTZ R24, R24, UR6 ;  /* 0x0000000618187e21 */ /* 0x000fe20008010000 */
[----:B------:R-:W-:Y:S01]  /*7bb0*/  FADD.FTZ R25, R25, UR6 ;  /* 0x0000000619197e21 */ /* 0x000fe20008010000 */
[----:B------:R-:W-:Y:S01]  /*7bc0*/  FADD.FTZ R26, R26, UR6 ;  /* 0x000000061a1a7e21 */ /* 0x000fe20008010000 */
[----:B-1----:R-:W-:Y:S01]  /*7bd0*/  @!P5 FMUL.FTZ R10, R10, R29 ;  /* 0x0000001d0a0ad220 */ /* 0x002fe20000410000 */
[----:B------:R-:W-:Y:S01]  /*7be0*/  FADD.FTZ R27, R27, UR6 ;  /* 0x000000061b1b7e21 */ /* 0x000fe20008010000 */
[----:B------:R-:W-:Y:S01]  /*7bf0*/  FSETP.GTU.FTZ.AND P5, PT, R28, 20, PT ;  /* 0x41a000001c00780b */ /* 0x000fe20003fbc000 */
[----:B----4-:R-:W-:Y:S01]  /*7c00*/  @!P2 FMUL.FTZ R6, R6, R31 ;  /* 0x0000001f0606a220 */ /* 0x010fe20000410000 */
[----:B------:R-:W-:Y:S01]  /*7c10*/  FSETP.GTU.FTZ.AND P3, PT, R20, 20, PT ;  /* 0x41a000001400780b */ /* 0x000fe20003f7c000 */
[----:B-----5:R-:W-:Y:S01]  /*7c20*/  @!P6 FMUL.FTZ R11, R11, R12 ;  /* 0x0000000c0b0be220 */ /* 0x020fe20000410000 */
[----:B------:R-:W-:-:S02]  /*7c30*/  FSETP.GTU.FTZ.AND P1, PT, R22, 20, PT ;  /* 0x41a000001600780b */ /* 0x000fc40003f3c000 */
[----:B------:R-:W-:Y:S02]  /*7c40*/  FSETP.GTU.FTZ.AND P0, PT, R24, 20, PT ;  /* 0x41a000001800780b */ /* 0x000fe40003f1c000 */
[----:B------:R-:W-:Y:S02]  /*7c50*/  FSETP.GTU.FTZ.AND P2, PT, R25, 20, PT ;  /* 0x41a000001900780b */ /* 0x000fe40003f5c000 */
[----:B------:R-:W-:Y:S02]  /*7c60*/  FSETP.GTU.FTZ.AND P4, PT, R26, 20, PT ;  /* 0x41a000001a00780b */ /* 0x000fe40003f9c000 */
[----:B------:R-:W-:Y:S01]  /*7c70*/  FSETP.GTU.FTZ.AND P6, PT, R27, 20, PT ;  /* 0x41a000001b00780b */ /* 0x000fe20003fdc000 */
[----:B------:R-:W-:Y:S02]  /*7c80*/  @!P5 FMUL.FTZ R28, R28, -1.4426950216293334961 ;  /* 0xbfb8aa3b1c1cd820 */ /* 0x000fe40000410000 */
[----:B------:R-:W-:Y:S02]  /*7c90*/  @!P3 FMUL.FTZ R12, R20, -1.4426950216293334961 ;  /* 0xbfb8aa3b140cb820 */ /* 0x000fe40000410000 */
[----:B------:R-:W-:Y:S01]  /*7ca0*/  @!P1 FMUL.FTZ R20, R22, -1.4426950216293334961 ;  /* 0xbfb8aa3b16149820 */ /* 0x000fe20000410000 */
[----:B------:R0:W-:Y:S01]  /*7cb0*/  @!P5 MUFU.EX2 R36, R28 ;  /* 0x0000001c0024d308 */ /* 0x0001e20000000800 */
[----:B------:R-:W-:Y:S01]  /*7cc0*/  @!P0 FMUL.FTZ R8, R24, -1.4426950216293334961 ;  /* 0xbfb8aa3b18088820 */ /* 0x000fe20000410000 */
[----:B------:R-:W-:Y:S01]  /*7cd0*/  F2FP.F16.F32.PACK_AB R24, R50, R49 ;  /* 0x000000313218723e */ /* 0x000fe200000000ff */
[----:B------:R-:W-:Y:S01]  /*7ce0*/  @!P2 FMUL.FTZ R16, R25, -1.4426950216293334961 ;  /* 0xbfb8aa3b1910a820 */ /* 0x000fe20000410000 */
[----:B------:R-:W-:Y:S01]  /*7cf0*/  F2FP.F16.F32.PACK_AB R25, R52, R51 ;  /* 0x000000333419723e */ /* 0x000fe200000000ff */
[----:B------:R-:W-:Y:S01]  /*7d00*/  @!P4 FMUL.FTZ R22, R26, -1.4426950216293334961 ;  /* 0xbfb8aa3b1a16c820 */ /* 0x000fe20000410000 */
[----:B------:R-:W-:Y:S01]  /*7d10*/  F2FP.F16.F32.PACK_AB R26, R54, R53 ;  /* 0x00000035361a723e */ /* 0x000fe200000000ff */
[----:B------:R-:W-:Y:S01]  /*7d20*/  @!P6 FMUL.FTZ R32, R27, -1.4426950216293334961 ;  /* 0xbfb8aa3b1b20e820 */ /* 0x000fe20000410000 */
[----:B------:R-:W-:Y:S01]  /*7d30*/  F2FP.F16.F32.PACK_AB R27, R76, R55 ;  /* 0x000000374c1b723e */ /* 0x000fe200000000ff */
[----:B------:R-:W-:Y:S01]  /*7d40*/  BAR.SYNC.DEFER_BLOCKING 0x0 ;  /* 0x0000000000007b1d */ /* 0x000fe20000010000 */
[----:B------:R-:W-:-:S02]  /*7d50*/  F2FP.F16.F32.PACK_AB R31, R48, R47 ;  /* 0x0000002f301f723e */ /* 0x000fc400000000ff */
[----:B------:R-:W-:Y:S02]  /*7d60*/  F2FP.F16.F32.PACK_AB R30, R46, R45 ;  /* 0x0000002d2e1e723e */ /* 0x000fe400000000ff */
[----:B------:R-:W-:Y:S02]  /*7d70*/  F2FP.F16.F32.PACK_AB R29, R44, R43 ;  /* 0x0000002b2c1d723e */ /* 0x000fe400000000ff */
[----:B0-----:R-:W-:Y:S01]  /*7d80*/  F2FP.F16.F32.PACK_AB R28, R42, R41 ;  /* 0x000000292a1c723e */ /* 0x001fe200000000ff */
[----:B------:R0:W-:Y:S04]  /*7d90*/  @!P6 MUFU.EX2 R37, R32 ;  /* 0x000000200025e308 */ /* 0x0001e80000000800 */
[----:B------:R-:W1:Y:S01]  /*7da0*/  @!P4 MUFU.EX2 R22, R22 ;  /* 0x000000160016c308 */ /* 0x000e620000000800 */
[----:B------:R-:W-:Y:S04]  /*7db0*/  STS.128 [R72], R24 ;  /* 0x0000001848007388 */ /* 0x000fe80000000c00 */
[----:B------:R2:W-:Y:S01]  /*7dc0*/  STS.128 [R72+0x10], R28 ;  /* 0x0000101c48007388 */ /* 0x0005e20000000c00 */
[----:B------:R-:W-:-:S03]  /*7dd0*/  NOP ;  /* 0x0000000000007918 */ /* 0x000fc60000000000 */
[----:B0-----:R-:W0:Y:S04]  /*7de0*/  LDS.128 R32, [R73] ;  /* 0x0000000049207984 */ /* 0x001e280000000c00 */
[----:B------:R-:W3:Y:S01]  /*7df0*/  LDS.128 R24, [R73+0x200] ;  /* 0x0002000049187984 */ /* 0x000ee20000000c00 */
[----:B------:R-:W4:Y:S01]  /*7e00*/  @!P0 MUFU.EX2 R8, R8 ;  /* 0x0000000800088308 */ /* 0x000f220000000800 */
[----:B-1----:R-:W-:-:S03]  /*7e10*/  @!P4 FADD.FTZ R22, R22, 1 ;  /* 0x3f8000001616c421 */ /* 0x002fc60000010000 */
[----:B------:R-:W1:Y:S04]  /*7e20*/  @!P3 MUFU.EX2 R12, R12 ;  /* 0x0000000c000cb308 */ /* 0x000e680000000800 */
[----:B------:R-:W5:Y:S04]  /*7e30*/  @!P2 MUFU.EX2 R16, R16 ;  /* 0x000000100010a308 */ /* 0x000f680000000800 */
[----:B------:R-:W5:Y:S01]  /*7e40*/  @!P1 MUFU.EX2 R20, R20 ;  /* 0x0000001400149308 */ /* 0x000f620000000800 */
[----:B----4-:R-:W-:-:S03]  /*7e50*/  @!P0 FADD.FTZ R8, R8, 1 ;  /* 0x3f80000008088421 */ /* 0x010fc60000010000 */
[----:B--2---:R-:W2:Y:S01]  /*7e60*/  @!P4 MUFU.RCP R31, R22 ;  /* 0x00000016001fc308 */ /* 0x004ea20000001000 */
[----:B------:R-:W-:Y:S01]  /*7e70*/  MOV R28, UR23 ;  /* 0x00000017001c7c02 */ /* 0x000fe20008000f00 */
[----:B-1----:R-:W-:Y:S01]  /*7e80*/  @!P3 FADD.FTZ R12, R12, 1 ;  /* 0x3f8000000c0cb421 */ /* 0x002fe20000010000 */
[----:B------:R-:W-:Y:S01]  /*7e90*/  MOV R29, UR22 ;  /* 0x00000016001d7c02 */ /* 0x000fe20008000f00 */
[----:B------:R-:W-:Y:S01]  /*7ea0*/  @!P5 FADD.FTZ R36, R36, 1 ;  /* 0x3f8000002424d421 */ /* 0x000fe20000010000 */
[----:B------:R-:W-:Y:S01]  /*7eb0*/  @!P6 FADD.FTZ R37, R37, 1 ;  /* 0x3f8000002525e421 */ /* 0x000fe20000010000 */
[----:B-----5:R-:W-:Y:S01]  /*7ec0*/  @!P2 FADD.FTZ R16, R16, 1 ;  /* 0x3f8000001010a421 */ /* 0x020fe20000010000 */
[----:B------:R-:W1:Y:S01]  /*7ed0*/  LDCU.64 UR22, c[0x0][0x518] ;  /* 0x0000a300ff1677ac */ /* 0x000e620008000a00 */
[----:B------:R-:W4:Y:S01]  /*7ee0*/  @!P0 MUFU.RCP R8, R8 ;  /* 0x0000000800088308 */ /* 0x000f220000001000 */
[----:B------:R-:W-:Y:S01]  /*7ef0*/  @!P1 FADD.FTZ R20, R20, 1 ;  /* 0x3f80000014149421 */ /* 0x000fe20000010000 */
[----:B------:R-:W-:-:S06]  /*7f00*/  IMAD.WIDE.U32 R28, R4, 0x10, R28 ;  /* 0x00000010041c7825 */ /* 0x000fcc00078e001c */
[----:B------:R-:W5:Y:S01]  /*7f10*/  @!P3 MUFU.RCP R39, R12 ;  /* 0x0000000c0027b308 */ /* 0x000f620000001000 */
[----:B--2---:R-:W-:Y:S01]  /*7f20*/  @!P4 FMUL.FTZ R18, R18, R31 ;  /* 0x0000001f1212c220 */ /* 0x004fe20000410000 */
[----:B0-----:R-:W-:Y:S06]  /*7f30*/  STG.E.128 desc[UR26][R28.64], R32 ;  /* 0x000000201c007986 */ /* 0x001fec000c101d1a */
[----:B------:R-:W0:Y:S01]  /*7f40*/  @!P2 MUFU.RCP R16, R16 ;  /* 0x000000100010a308 */ /* 0x000e220000001000 */
[----:B---3--:R-:W-:Y:S01]  /*7f50*/  STG.E.128 desc[UR26][R28.64+0x200], R24 ;  /* 0x000200181c007986 */ /* 0x008fe2000c101d1a */
[----:B------:R-:W-:-:S06]  /*7f60*/  FADD.FTZ R31, R0, R38 ;  /* 0x00000026001f7221 */ /* 0x000fcc0000010000 */
[----:B------:R-:W2:Y:S08]  /*7f70*/  @!P1 MUFU.RCP R20, R20 ;  /* 0x0000001400149308 */ /* 0x000eb00000001000 */
[----:B------:R-:W3:Y:S08]  /*7f80*/  @!P5 MUFU.RCP R36, R36 ;  /* 0x000000240024d308 */ /* 0x000ef00000001000 */
[----:B------:R1:W3:Y:S01]  /*7f90*/  @!P6 MUFU.RCP R12, R37 ;  /* 0x00000025000ce308 */ /* 0x0002e20000001000 */
[----:B----4-:R-:W-:Y:S01]  /*7fa0*/  @!P0 FMUL.FTZ R13, R13, R8 ;  /* 0x000000080d0d8220 */ /* 0x010fe20000410000 */
[----:B------:R-:W-:-:S04]  /*7fb0*/  FADD.FTZ R8, R31, R2 ;  /* 0x000000021f087221 */ /* 0x000fc80000010000 */
[----:B------:R-:W-:Y:S01]  /*7fc0*/  FADD.FTZ R8, R8, R3 ;  /* 0x0000000308087221 */ /* 0x000fe20000010000 */
[----:B-----5:R-:W-:Y:S01]  /*7fd0*/  @!P3 FMUL.FTZ R14, R14, R39 ;  /* 0x000000270e0eb220 */ /* 0x020fe20000410000 */
[----:B-1----:R-:W-:Y:S02]  /*7fe0*/  F2FP.F16.F32.PACK_AB R37, R5, R3 ;  /* 0x000000030525723e */ /* 0x002fe400000000ff */
[----:B------:R-:W-:Y:S01]  /*7ff0*/  FADD.FTZ R5, R8, R5 ;  /* 0x0000000508057221 */ /* 0x000fe20000010000 */
[----:B0-----:R-:W-:Y:S01]  /*8000*/  @!P2 FMUL.FTZ R15, R15, R16 ;  /* 0x000000100f0fa220 */ /* 0x001fe20000410000 */
[----:B--2---:R-:W-:Y:S01]  /*8010*/  @!P1 FMUL.FTZ R17, R17, R20 ;  /* 0x0000001411119220 */ /* 0x004fe20000410000 */
[----:B---3--:R-:W-:Y:S01]  /*8020*/  @!P5 FMUL.FTZ R19, R19, R36 ;  /* 0x000000241313d220 */ /* 0x008fe20000410000 */
[----:B------:R-:W-:Y:S01]  /*8030*/  F2FP.F16.F32.PACK_AB R38, R7, R6 ;  /* 0x000000060726723e */ /* 0x000fe200000000ff */
[----:B------:R-:W-:Y:S01]  /*8040*/  FADD.FTZ R6, R5, R6 ;  /* 0x0000000605067221 */ /* 0x000fe20000010000 */
[----:B------:R-:W-:Y:S01]  /*8050*/  @!P6 FMUL.FTZ R21, R21, R12 ;  /* 0x0000000c1515e220 */ /* 0x000fe20000410000 */
        /* <DEDUP_REMOVED lines=48> */
[----:B------:R-:W-:Y:S01]  /*8360*/  UMOV UR12, UR21 ;  /* 0x00000015000c7c82 */ /* 0x000fe20008000000 */
[----:B0-----:R-:W-:Y:S10]  /*8370*/  BRA.U UP0, `(.L_x_3130) ;  /* 0xffffff8500847547 */ /* 0x001ff4000b83ffff */
.L_x_3051:
        /* <DEDUP_REMOVED lines=45> */
.L_x_3132:
[----:B------:R-:W-:Y:S05]  /*8650*/  BSYNC.RECONVERGENT B0 ;  /* 0x0000000000007941 */ /* 0x000fea0003800200 */
.L_x_3131:
        /* <DEDUP_REMOVED lines=43> */
.L_x_3134:
[----:B------:R-:W-:Y:S05]  /*8910*/  BSYNC.RECONVERGENT B0 ;  /* 0x0000000000007941 */ /* 0x000fea0003800200 */
.L_x_3133:
        /* <DEDUP_REMOVED lines=11> */
.L_x_3135:
        /* <DEDUP_REMOVED lines=18> */
.L_x_3089:
[----:B------:R-:W-:Y:S01]  /*8af0*/  MOV R157, R75 ;  /* 0x0000004b009d7202 */ /* 0x000fe20000000f00 */
[----:B------:R-:W-:Y:S01]  /*8b00*/  HFMA2 R53, -RZ, RZ, 0, 5.9604644775390625e-08 ;  /* 0x00000001ff357431 */ /* 0x000fe200000001ff */
[----:B------:R-:W-:Y:S02]  /*8b10*/  MOV R52, RZ ;  /* 0x000000ff00347202 */ /* 0x000fe40000000f00 */
[----:B------:R-:W-:-:S07]  /*8b20*/  MOV R154, 0xffffffff ;  /* 0xffffffff009a7802 */ /* 0x000fce0000000f00 */
[----:B01---5:R-:W-:Y:S05]  /*8b30*/  WARPSYNC.COLLECTIVE R154, `(.L_x_3136) ;  /* 0x000000009a087348 */ /* 0x023fea0003c00000 */
[----:B------:R2:W3:Y:S02]  /*8b40*/  SHFL.UP P6, R162, R157, R53, R52 ;  /* 0x040000359da27389 */ /* 0x0004e400000c0034 */
[----:B0123-5:R-:W-:Y:S05]  /*8b50*/  ENDCOLLECTIVE ;  /* 0x000000000000791b */ /* 0x02ffea0003800000 */
.L_x_3136:
[----:B------:R-:W-:Y:S02]  /*8b60*/  MOV R157, R153 ;  /* 0x00000099009d7202 */ /* 0x000fe40000000f00 */
[----:B------:R-:W-:-:S07]  /*8b70*/  MOV R155, R162 ;  /* 0x000000a2009b7202 */ /* 0x000fce0000000f00 */
[----:B------:R-:W-:Y:S05]  /*8b80*/  WARPSYNC.COLLECTIVE R154, `(.L_x_3137) ;  /* 0x000000009a087348 */ /* 0x000fea0003c00000 */
[----:B------:R0:W1:Y:S02]  /*8b90*/  SHFL.UP P6, R162, R157, R53, R52 ;  /* 0x040000359da27389 */ /* 0x00006400000c0034 */
[----:B01----:R-:W-:Y:S05]  /*8ba0*/  ENDCOLLECTIVE ;  /* 0x000000000000791b */ /* 0x003fea0003800000 */
.L_x_3137:
        /* <DEDUP_REMOVED lines=10> */
.L_x_3138:
[----:B------:R-:W-:Y:S02]  /*8c50*/  MOV R157, R155 ;  /* 0x0000009b009d7202 */ /* 0x000fe40000000f00 */
[----:B------:R-:W-:-:S07]  /*8c60*/  MOV R153, R162 ;  /* 0x000000a200997202 */ /* 0x000fce0000000f00 */
[----:B------:R-:W-:Y:S05]  /*8c70*/  WARPSYNC.COLLECTIVE R154, `(.L_x_3139) ;  /* 0x000000009a087348 */ /* 0x000fea0003c00000 */
[----:B------:R0:W1:Y:S02]  /*8c80*/  SHFL.UP P6, R162, R157, R53, R52 ;  /* 0x040000359da27389 */ /* 0x00006400000c0034 */
[----:B01----:R-:W-:Y:S05]  /*8c90*/  ENDCOLLECTIVE ;  /* 0x000000000000791b */ /* 0x003fea0003800000 */
.L_x_3139:
        /* <DEDUP_REMOVED lines=10> */
.L_x_3140:
[----:B------:R-:W-:Y:S02]  /*8d40*/  MOV R157, R155 ;  /* 0x0000009b009d7202 */ /* 0x000fe40000000f00 */
[----:B------:R-:W-:-:S07]  /*8d50*/  MOV R153, R162 ;  /* 0x000000a200997202 */ /* 0x000fce0000000f00 */
[----:B------:R-:W-:Y:S05]  /*8d60*/  WARPSYNC.COLLECTIVE R154, `(.L_x_3141) ;  /* 0x000000009a087348 */ /* 0x000fea0003c00000 */
[----:B------:R0:W1:Y:S02]  /*8d70*/  SHFL.UP P6, R162, R157, R53, R52 ;  /* 0x040000359da27389 */ /* 0x00006400000c0034 */
[----:B01----:R-:W-:Y:S05]  /*8d80*/  ENDCOLLECTIVE ;  /* 0x000000000000791b */ /* 0x003fea0003800000 */
.L_x_3141:
        /* <DEDUP_REMOVED lines=10> */
.L_x_3142:
[----:B------:R-:W-:Y:S02]  /*8e30*/  MOV R157, R155 ;  /* 0x0000009b009d7202 */ /* 0x000fe40000000f00 */
[----:B------:R-:W-:-:S07]  /*8e40*/  MOV R153, R162 ;  /* 0x000000a200997202 */ /* 0x000fce0000000f00 */
[----:B------:R-:W-:Y:S05]  /*8e50*/  WARPSYNC.COLLECTIVE R154, `(.L_x_3143) ;  /* 0x000000009a087348 */ /* 0x000fea0003c00000 */
[----:B------:R0:W1:Y:S02]  /*8e60*/  SHFL.UP P6, R162, R157, R53, R52 ;  /* 0x040000359da27389 */ /* 0x00006400000c0034 */
[----:B01----:R-:W-:Y:S05]  /*8e70*/  ENDCOLLECTIVE ;  /* 0x000000000000791b */ /* 0x003fea0003800000 */
.L_x_3143:
        /* <DEDUP_REMOVED lines=10> */
.L_x_3144:
[----:B------:R-:W-:Y:S02]  /*8f20*/  MOV R157, R155 ;  /* 0x0000009b009d7202 */ /* 0x000fe40000000f00 */
[----:B------:R-:W-:-:S07]  /*8f30*/  MOV R153, R162 ;  /* 0x000000a200997202 */ /* 0x000fce0000000f00 */
[----:B------:R-:W-:Y:S05]  /*8f40*/  WARPSYNC.COLLECTIVE R154, `(.L_x_3145) ;  /* 0x000000009a087348 */ /* 0x000fea0003c00000 */
[----:B------:R0:W1:Y:S02]  /*8f50*/  SHFL.UP P6, R162, R157, R53, R52 ;  /* 0x040000359da27389 */ /* 0x00006400000c0034 */
[----:B01----:R-:W-:Y:S05]  /*8f60*/  ENDCOLLECTIVE ;  /* 0x000000000000791b */ /* 0x003fea0003800000 */
.L_x_3145:
[----:B------:R-:W-:Y:S01]  /*8f70*/  MOV R52, R162 ;  /* 0x000000a200347202 */ /* 0x000fe20000000f00 */
[----:B------:R-:W-:Y:S06]  /*8f80*/  BRA `(.L_x_3146) ;  /* 0xffffffb8005c7947 */ /* 0x000fec000383ffff */
.L_x_3090:
        /* <DEDUP_REMOVED lines=8> */
.L_x_3148:
[----:B------:R-:W-:Y:S05]  /*9010*/  BSYNC B0 ;  /* 0x0000000000007941 */ /* 0x000fea0003800000 */
.L_x_3147:
[----:B------:R-:W-:Y:S05]  /*9020*/  BRA `(.L_x_3149) ;  /* 0xffffffb8004c7947 */ /* 0x000fea000383ffff */
.L_x_3091:
        /* <DEDUP_REMOVED lines=8> */
.L_x_3151:
[----:B------:R-:W-:Y:S05]  /*90b0*/  BSYNC B0 ;  /* 0x0000000000007941 */ /* 0x000fea0003800000 */
.L_x_3150:
[----:B------:R-:W-:Y:S05]  /*90c0*/  BRA `(.L_x_3152) ;  /* 0xffffffb8002c7947 */ /* 0x000fea000383ffff */
.L_x_3092:
        /* <DEDUP_REMOVED lines=8> */
.L_x_3154:
[----:B------:R-:W-:Y:S05]  /*9150*/  BSYNC B0 ;  /* 0x0000000000007941 */ /* 0x000fea0003800000 */
.L_x_3153:
        /* <DEDUP_REMOVED lines=9> */
.L_x_3155:
[----:B------:R-:W-:Y:S01]  /*91f0*/  HFMA2 R53, -RZ, RZ, 0, 0 ;  /* 0x00000000ff357431 */ /* 0x000fe200000001ff */
[----:B------:R-:W-:-:S07]  /*9200*/  MOV R52, 0x1f ;  /* 0x0000001f00347802 */ /* 0x000fce0000000f00 */
[----:B------:R-:W-:Y:S05]  /*9210*/  WARPSYNC.COLLECTIVE R154, `(.L_x_3156) ;  /* 0x000000009a087348 */ /* 0x000fea0003c00000 */
[----:B------:R0:W1:Y:S02]  /*9220*/  SHFL.IDX P2, R155, R153, R53, R52 ;  /* 0x00000035999b7389 */ /* 0x0000640000040034 */
[----:B01----:R-:W-:Y:S05]  /*9230*/  ENDCOLLECTIVE ;  /* 0x000000000000791b */ /* 0x003fea0003800000 */
.L_x_3156:
[----:B------:R-:W-:Y:S02]  /*9240*/  MOV R156, R162 ;  /* 0x000000a2009c7202 */ /* 0x000fe40000000f00 */
[----:B------:R-:W-:Y:S02]  /*9250*/  MOV R153, R45 ;  /* 0x0000002d00997202 */ /* 0x000fe40000000f00 */
[----:B------:R-:W-:-:S07]  /*9260*/  MOV R44, R155 ;  /* 0x0000009b002c7202 */ /* 0x000fce0000000f00 */
[----:B------:R-:W-:Y:S05]  /*9270*/  WARPSYNC.COLLECTIVE R154, `(.L_x_3157) ;  /* 0x000000009a087348 */ /* 0x000fea0003c00000 */
[----:B------:R0:W1:Y:S02]  /*9280*/  SHFL.IDX P2, R155, R153, R53, R52 ;  /* 0x00000035999b7389 */ /* 0x0000640000040034 */
[----:B01----:R-:W-:Y:S05]  /*9290*/  ENDCOLLECTIVE ;  /* 0x000000000000791b */ /* 0x003fea0003800000 */
.L_x_3157:
[----:B------:R-:W-:Y:S01]  /*92a0*/  MOV R45, R155 ;  /* 0x0000009b002d7202 */ /* 0x000fe20000000f00 */
[----:B------:R-:W-:Y:S06]  /*92b0*/  BRA `(.L_x_3158) ;  /* 0xffffffb400c87947 */ /* 0x000fec000383ffff */
.L_x_3094:
        /* <DEDUP_REMOVED lines=9> */
.L_x_3159:
[----:B------:R-:W-:Y:S02]  /*9350*/  ISETP.GT.U32.AND P6, PT, R156, 0xf, PT ;  /* 0x0000000f9c00780c */ /* 0x000fe40003fc4070 */
[----:B------:R-:W-:Y:S02]  /*9360*/  MOV R153, R155 ;  /* 0x0000009b00997202 */ /* 0x000fe40000000f00 */
[----:B------:R-:W-:-:S03]  /*9370*/  MOV R155, R163 ;  /* 0x000000a3009b7202 */ /* 0x000fc60000000f00 */
[----:B------:R-:W-:-:S07]  /*9380*/  @P3 FMUL.FTZ R153, R153, R162 ;  /* 0x000000a299993220 */ /* 0x000fce0000410000 */
[----:B------:R-:W-:Y:S05]  /*9390*/  WARPSYNC.COLLECTIVE R154, `(.L_x_3160) ;  /* 0x000000009a087348 */ /* 0x000fea0003c00000 */
[----:B------:R0:W1:Y:S02]  /*93a0*/  SHFL.DOWN P2, R155, R155, R52, R53 ;  /* 0x080000349b9b7389 */ /* 0x0000640000040035 */
[----:B01----:R-:W-:Y:S05]  /*93b0*/  ENDCOLLECTIVE ;  /* 0x000000000000791b */ /* 0x003fea0003800000 */
.L_x_3160:
        /* <DEDUP_REMOVED lines=10> */
.L_x_3161:
[----:B------:R-:W-:Y:S02]  /*9460*/  MOV R153, R155 ;  /* 0x0000009b00997202 */ /* 0x000fe40000000f00 */
[----:B------:R-:W-:-:S03]  /*9470*/  MOV R155, R163 ;  /* 0x000000a3009b7202 */ /* 0x000fc60000000f00 */
[----:B------:R-:W-:-:S07]  /*9480*/  @!P3 FMUL.FTZ R153, R162, R153 ;  /* 0x00000099a299b220 */ /* 0x000fce0000410000 */
[----:B------:R-:W-:Y:S05]  /*9490*/  WARPSYNC.COLLECTIVE R154, `(.L_x_3162) ;  /* 0x000000009a087348 */ /* 0x000fea0003c00000 */
[----:B------:R0:W1:Y:S02]  /*94a0*/  SHFL.DOWN P2, R155, R155, R52, R53 ;  /* 0x080000349b9b7389 */ /* 0x0000640000040035 */
[----:B01----:R-:W-:Y:S05]  /*94b0*/  ENDCOLLECTIVE ;  /* 0x000000000000791b */ /* 0x003fea0003800000 */
.L_x_3162:
        /* <DEDUP_REMOVED lines=9> */
.L_x_3163:
[----:B------:R-:W-:Y:S02]  /*9550*/  MOV R153, R155 ;  /* 0x0000009b00997202 */ /* 0x000fe40000000f00 */
[----:B------:R-:W-:-:S03]  /*9560*/  MOV R155, R163 ;  /* 0x000000a3009b7202 */ /* 0x000fc60000000f00 */
[----:B------:R-:W-:-:S07]  /*9570*/  @!P4 FMUL.FTZ R153, R162, R153 ;  /* 0x00000099a299c220 */ /* 0x000fce0000410000 */
[----:B------:R-:W-:Y:S05]  /*9580*/  WARPSYNC.COLLECTIVE R154, `(.L_x_3164) ;  /* 0x000000009a087348 */ /* 0x000fea0003c00000 */
[----:B------:R0:W1:Y:S02]  /*9590*/  SHFL.DOWN P2, R155, R155, R52, R53 ;  /* 0x080000349b9b7389 */ /* 0x0000640000040035 */
[----:B01----:R-:W-:Y:S05]  /*95a0*/  ENDCOLLECTIVE ;  /* 0x000000000000791b */ /* 0x003fea0003800000 */
.L_x_3164:
        /* <DEDUP_REMOVED lines=9> */
.L_x_3165:
[----:B------:R-:W-:Y:S02]  /*9640*/  MOV R153, R155 ;  /* 0x0000009b00997202 */ /* 0x000fe40000000f00 */
[----:B------:R-:W-:-:S03]  /*9650*/  MOV R155, R163 ;  /* 0x000000a3009b7202 */ /* 0x000fc60000000f00 */
[----:B------:R-:W-:-:S07]  /*9660*/  @!P5 FMUL.FTZ R153, R162, R153 ;  /* 0x00000099a299d220 */ /* 0x000fce0000410000 */
[----:B------:R-:W-:Y:S05]  /*9670*/  WARPSYNC.COLLECTIVE R154, `(.L_x_3166) ;  /* 0x000000009a087348 */ /* 0x000fea0003c00000 */
[----:B------:R0:W1:Y:S02]  /*9680*/  SHFL.DOWN P2, R155, R155, R52, R53 ;  /* 0x080000349b9b7389 */ /* 0x0000640000040035 */
[----:B01----:R-:W-:Y:S05]  /*9690*/  ENDCOLLECTIVE ;  /* 0x000000000000791b */ /* 0x003fea0003800000 */
.L_x_3166:
        /* <DEDUP_REMOVED lines=9> */
.L_x_3167:
[----:B------:R-:W-:Y:S02]  /*9730*/  MOV R153, R155 ;  /* 0x0000009b00997202 */ /* 0x000fe40000000f00 */
[----:B------:R-:W-:-:S03]  /*9740*/  MOV R155, R163 ;  /* 0x000000a3009b7202 */ /* 0x000fc60000000f00 */
[----:B------:R-:W-:-:S07]  /*9750*/  @!P6 FMUL.FTZ R153, R162, R153 ;  /* 0x00000099a299e220 */ /* 0x000fce0000410000 */
[----:B------:R-:W-:Y:S05]  /*9760*/  WARPSYNC.COLLECTIVE R154, `(.L_x_3168) ;  /* 0x000000009a087348 */ /* 0x000fea0003c00000 */
[----:B------:R0:W1:Y:S02]  /*9770*/  SHFL.DOWN P2, R155, R155, R52, R53 ;  /* 0x080000349b9b7389 */ /* 0x0000640000040035 */
[----:B01----:R-:W-:Y:S05]  /*9780*/  ENDCOLLECTIVE ;  /* 0x000000000000791b */ /* 0x003fea0003800000 */
.L_x_3168:
        /* <DEDUP_REMOVED lines=10> */
.L_x_3169:
[----:B------:R-:W-:Y:S02]  /*9830*/  MOV R153, R163 ;  /* 0x000000a300997202 */ /* 0x000fe40000000f00 */
[----:B------:R-:W-:-:S07]  /*9840*/  MOV R157, R155 ;  /* 0x0000009b009d7202 */ /* 0x000fce0000000f00 */
[----:B------:R-:W-:Y:S05]  /*9850*/  WARPSYNC.COLLECTIVE R154, `(.L_x_3170) ;  /* 0x000000009a087348 */ /* 0x000fea0003c00000 */
[----:B------:R0:W1:Y:S02]  /*9860*/  SHFL.IDX P2, R155, R153, R53, R52 ;  /* 0x00000035999b7389 */ /* 0x0000640000040034 */
[----:B01----:R-:W-:Y:S05]  /*9870*/  ENDCOLLECTIVE ;  /* 0x000000000000791b */ /* 0x003fea0003800000 */
.L_x_3170:
        /* <DEDUP_REMOVED lines=10> */
.L_x_3171:
[----:B------:R-:W-:Y:S02]  /*9920*/  MOV R162, R155 ;  /* 0x0000009b00a27202 */ /* 0x000fe40000000f00 */
[----:B------:R-:W-:-:S07]  /*9930*/  MOV R155, R163 ;  /* 0x000000a3009b7202 */ /* 0x000fce0000000f00 */
[----:B------:R-:W-:Y:S05]  /*9940*/  WARPSYNC.COLLECTIVE R154, `(.L_x_3172) ;  /* 0x000000009a087348 */ /* 0x000fea0003c00000 */
[----:B------:R0:W1:Y:S02]  /*9950*/  SHFL.DOWN P2, R155, R155, R52, R53 ;  /* 0x080000349b9b7389 */ /* 0x0000640000040035 */
[----:B01----:R-:W-:Y:S05]  /*9960*/  ENDCOLLECTIVE ;  /* 0x000000000000791b */ /* 0x003fea0003800000 */
.L_x_3172:
[----:B------:R-:W-:Y:S01]  /*9970*/  HFMA2 R53, -RZ, RZ, 0, 0 ;  /* 0x00000000ff357431 */ /* 0x000fe200000001ff */
[----:B------:R-:W-:Y:S02]  /*9980*/  MOV R52, 0x1f ;  /* 0x0000001f00347802 */ /* 0x000fe40000000f00 */
[----:B------:R-:W-:-:S07]  /*9990*/  MOV R163, R155 ;  /* 0x0000009b00a37202 */ /* 0x000fce0000000f00 */
[----:B------:R-:W-:Y:S05]  /*99a0*/  WARPSYNC.COLLECTIVE R154, `(.L_x_3173) ;  /* 0x000000009a087348 */ /* 0x000fea0003c00000 */
[----:B------:R0:W1:Y:S02]  /*99b0*/  SHFL.IDX P2, R155, R153, R53, R52 ;  /* 0x00000035999b7389 */ /* 0x0000640000040034 */
[----:B01----:R-:W-:Y:S05]  /*99c0*/  ENDCOLLECTIVE ;  /* 0x000000000000791b */ /* 0x003fea0003800000 */
.L_x_3173:
[----:B------:R-:W-:Y:S02]  /*99d0*/  MOV R153, R45 ;  /* 0x0000002d00997202 */ /* 0x000fe40000000f00 */
[----:B------:R-:W-:-:S07]  /*99e0*/  MOV R44, R155 ;  /* 0x0000009b002c7202 */ /* 0x000fce0000000f00 */
[----:B------:R-:W-:Y:S05]  /*99f0*/  WARPSYNC.COLLECTIVE R154, `(.L_x_3174) ;  /* 0x000000009a087348 */ /* 0x000fea0003c00000 */
[----:B------:R0:W1:Y:S02]  /*9a00*/  SHFL.IDX P2, R155, R153, R53, R52 ;  /* 0x00000035999b7389 */ /* 0x0000640000040034 */
[----:B01----:R-:W-:Y:S05]  /*9a10*/  ENDCOLLECTIVE ;  /* 0x000000000000791b */ /* 0x003fea0003800000 */
.L_x_3174:
[----:B------:R-:W-:Y:S02]  /*9a20*/  MOV R45, R155 ;  /* 0x0000009b002d7202 */ /* 0x000fe40000000f00 */
[----:B------:R-:W-:Y:S01]  /*9a30*/  ISETP.NE.AND P2, PT, R74, 0x1f, PT ;  /* 0x0000001f4a00780c */ /* 0x000fe20003f45270 */
[----:B------:R-:W-:-:S12]  /*9a40*/  BRA `(.L_x_3175) ;  /* 0xffffffb800047947 */ /* 0x000fd8000383ffff */
.L_x_3176:
        /* <DEDUP_REMOVED lines=11> */
.L_x_10438:


//--------------------- .text._Z25selective_scan_bwd_kernelI32Selective_Scan_bwd_kernel_traitsILi128ELi16ELb1ELb1ELb1ELb1ELb1EN3c104HalfEfEEv12SSMParamsBwd --------------------------
	.section	.text._Z25selective_scan_bwd_kernelI32Selective_Scan_bwd_kernel_traitsILi128ELi16ELb1ELb1ELb1ELb1ELb1EN3c104HalfEfEEv12SSMParamsBwd,"ax",@progbits
	.align	128
        .global         _Z25selective_scan_bwd_kernelI32Selective_Scan_bwd_kernel_traitsILi128ELi16ELb1ELb1ELb1ELb1ELb1EN3c104HalfEfEEv12SSMParamsBwd
        .type           _Z25selective_scan_bwd_kernelI32Selective_Scan_bwd_kernel_traitsILi128ELi16ELb1ELb1ELb1ELb1ELb1EN3c104HalfEfEEv12SSMParamsBwd,@function
        .size           _Z25selective_scan_bwd_kernelI32Selective_Scan_bwd_kernel_traitsILi128ELi16ELb1ELb1ELb1ELb1ELb1EN3c104HalfEfEEv12SSMParamsBwd,(.L_x_10439 - _Z25selective_scan_bwd_kernelI32Selective_Scan_bwd_kernel_traitsILi128ELi16ELb1ELb1ELb1ELb1ELb1EN3c104HalfEfEEv12SSMParamsBwd)
        .other          _Z25selective_scan_bwd_kernelI32Selective_Scan_bwd_kernel_traitsILi128ELi16ELb1ELb1ELb1ELb1ELb1EN3c104HalfEfEEv12SSMParamsBwd,@"STO_CUDA_ENTRY STV_DEFAULT"
_Z25selective_scan_bwd_kernelI32Selective_Scan_bwd_kernel_traitsILi128ELi16ELb1ELb1ELb1ELb1ELb1EN3c104HalfEfEEv12SSMParamsBwd:
.text._Z25selective_scan_bwd_kernelI32Selective_Scan_bwd_kernel_traitsILi128ELi16ELb1ELb1ELb1ELb1ELb1EN3c104HalfEfEEv12SSMParamsBwd:
        /* <DEDUP_REMOVED lines=71> */
[----:B------:R-:W-:Y:S02]  /*0470*/  UIMAD UR15, UR8, UR21, UR29 ;  /* 0x00000015080f72a4 */ /* 0x000fe4000f8e021d */
[----:B------:R-:W-:Y:S01]  /*0480*/  UIMAD UR5, UR37, UR22, UR33 ;  /* 0x00000016250572a4 */ /* 0x000fe2000f8e0221 */
[----:B------:R-:W-:Y:S01]  /*0490*/  UMOV UR14, UR28 ;  /* 0x0000001c000e7c82 */ /* 0x000fe20008000000 */
[----:B------:R-:W3:Y:S02]  /*04a0*/  LDCU.64 UR28, c[0x0][0x3d0] ;  /* 0x00007a00ff1c77ac */ /* 0x000ee40008000a00 */
[----:B------:R-:W-:Y:S01]  /*04b0*/  UISETP.GT.U32.AND UP1, UPT, UR37, UR5, UPT ;  /* 0x000000052500728c */ /* 0x000fe2000bf24070 */
[----:B------:R-:W4:Y:S01]  /*04c0*/  LDCU.64 UR32, c[0x0][0x528] ;  /* 0x0000a500ff2077ac */ /* 0x000f220008000a00 */
[----:B--2---:R-:W-:-:S02]  /*04d0*/  UISETP.NE.U32.AND UP0, UPT, UR34, URZ, UPT ;  /* 0x000000ff2200728c */ /* 0x004fc4000bf05070 */
[----:B-1----:R-:W-:Y:S02]  /*04e0*/  UIMAD.WIDE.U32 UR14, UR10, UR6, UR14 ;  /* 0x000000060a0e72a5 */ /* 0x002fe4000f8e000e */
[----:B------:R-:W-:-:S05]  /*04f0*/  UISETP.NE.AND.EX UP0, UPT, UR35, URZ, UPT, UP0 ;  /* 0x000000ff2300728c */ /* 0x000fca000bf05300 */
[----:B------:R-:W-:Y:S02]  /*0500*/  @!UP1 UIADD3 UR5, UPT, UPT, UR5, -UR37, URZ ;  /* 0x8000002505059290 */ /* 0x000fe4000fffe0ff */
[----:B------:R-:W-:Y:S02]  /*0510*/  @!UP1 UIADD3 UR11, UPT, UPT, UR11, 0x1, URZ ;  /* 0x000000010b0b9890 */ /* 0x000fe4000fffe0ff */
[----:B------:R-:W-:Y:S02]  /*0520*/  UISETP.GE.U32.AND UP2, UPT, UR5, UR37, UPT ;  /* 0x000000250500728c */ /* 0x000fe4000bf46070 */
[----:B------:R-:W-:Y:S01]  /*0530*/  ULOP3.LUT UR5, UR10, UR36, URZ, 0x3c, !UPT ;  /* 0x000000240a057292 */ /* 0x000fe2000f8e3cff */
[----:B------:R-:W1:Y:S03]  /*0540*/  LDCU.64 UR22, c[0x0][0x3c8] ;  /* 0x00007900ff1677ac */ /* 0x000e660008000a00 */
[----:B------:R-:W-:-:S02]  /*0550*/  UISETP.GE.AND UP1, UPT, UR5, URZ, UPT ;  /* 0x000000ff0500728c */ /* 0x000fc4000bf26270 */
[----:B0-----:R-:W-:-:S03]  /*0560*/  UIMAD.WIDE.U32 UR20, UR8, UR18, URZ ;  /* 0x00000012081472a5 */ /* 0x001fc6000f8e00ff */
[----:B------:R-:W-:Y:S02]  /*0570*/  @UP2 UIADD3 UR11, UPT, UPT, UR11, 0x1, URZ ;  /* 0x000000010b0b2890 */ /* 0x000fe4000fffe0ff */
[----:B------:R-:W-:Y:S01]  /*0580*/  UISETP.NE.AND UP2, UPT, UR36, URZ, UPT ;  /* 0x000000ff2400728c */ /* 0x000fe2000bf45270 */
[----:B------:R-:W0:Y:S01]  /*0590*/  LDCU.64 UR30, c[0x0][0x3e8] ;  /* 0x00007d00ff1e77ac */ /* 0x000e220008000a00 */
[----:B------:R-:W-:Y:S02]  /*05a0*/  UIMAD UR18, UR10, UR7, UR15 ;  /* 0x000000070a1272a4 */ /* 0x000fe4000f8e020f */
[----:B------:R-:W-:Y:S02]  /*05b0*/  UIADD3 UR14, UP3, UPT, UR16, UR14, URZ ;  /* 0x0000000e100e7290 */ /* 0x000fe4000ff7e0ff */
[----:B---3--:R-:W-:Y:S02]  /*05c0*/  UIMAD.WIDE.U32 UR6, UR8, UR28, URZ ;  /* 0x0000001c080672a5 */ /* 0x008fe4000f8e00ff */
[----:B------:R-:W-:-:S02]  /*05d0*/  UIMAD UR21, UR8, UR19, UR21 ;  /* 0x00000013081572a4 */ /* 0x000fc4000f8e0215 */
[----:B------:R-:W-:Y:S01]  /*05e0*/  UIADD3.X UR18, UPT, UPT, UR4, UR18, URZ, UP3, !UPT ;  /* 0x0000001204127290 */ /* 0x000fe20009ffe4ff */
[----:B------:R-:W2:Y:S01]  /*05f0*/  @UP0 LDCU UR28, c[0x0][0x384] ;  /* 0x00007080ff1c07ac */ /* 0x000ea20008000800 */
[----:B----4-:R-:W-:Y:S02]  /*0600*/  ULEA UR19, UP3, UR14, UR32, 0x1 ;  /* 0x000000200e137291 */ /* 0x010fe4000f8608ff */
[----:B------:R-:W-:Y:S02]  /*0610*/  @!UP1 UIADD3 UR11, UPT, UPT, -UR11, URZ, URZ ;  /* 0x000000ff0b0b9290 */ /* 0x000fe4000fffe1ff */
[----:B------:R-:W-:Y:S02]  /*0620*/  @!UP2 ULOP3.LUT UR11, URZ, UR36, URZ, 0x33, !UPT ;  /* 0x00000024ff0ba292 */ /* 0x000fe4000f8e33ff */
[----:B------:R-:W-:Y:S01]  /*0630*/  ULEA.HI.X UR18, UR14, UR33, UR18, 0x1, UP3 ;  /* 0x000000210e127291 */ /* 0x000fe200098f0c12 */
[----:B------:R-:W3:Y:S01]  /*0640*/  LDCU.64 UR32, c[0x0][0x448] ;  /* 0x00008900ff2077ac */ /* 0x000ee20008000a00 */
[----:B------:R-:W-:-:S02]  /*0650*/  USHF.R.S32.HI UR5, URZ, 0x1f, UR11 ;  /* 0x0000001fff057899 */ /* 0x000fc4000801140b */
[----:B------:R-:W-:Y:S01]  /*0660*/  UIMAD UR7, UR8, UR29, UR7 ;  /* 0x0000001d080772a4 */ /* 0x000fe2000f8e0207 */
[----:B------:R-:W4:Y:S01]  /*0670*/  @UP0 LDCU UR29, c[0x0][0x38c] ;  /* 0x00007180ff1d07ac */ /* 0x000f220008000800 */
[----:B-1----:R-:W-:Y:S02]  /*0680*/  UIMAD UR14, UR5, UR22, URZ ;  /* 0x00000016050e72a4 */ /* 0x002fe4000f8e02ff */
[----:B------:R-:W-:Y:S01]  /*0690*/  UIMAD.WIDE.U32 UR20, UR11, UR22, UR20 ;  /* 0x000000160b1472a5 */ /* 0x000fe2000f8e0014 */
[----:B------:R-:W1:Y:S01]  /*06a0*/  @UP0 LDCU.64 UR34, c[0x0][0x480] ;  /* 0x00009000ff2207ac */ /* 0x000e620008000a00 */
[----:B0-----:R-:W-:Y:S02]  /*06b0*/  UIMAD UR22, UR5, UR30, URZ ;  /* 0x0000001e051672a4 */ /* 0x001fe4000f8e02ff */
[----:B------:R-:W-:Y:S02]  /*06c0*/  UIMAD UR5, UR11, UR23, UR14 ;  /* 0x000000170b0572a4 */ /* 0x000fe4000f8e020e */
[----:B------:R-:W-:-:S02]  /*06d0*/  UIADD3 UR23, UP1, UPT, UR16, UR20, URZ ;  /* 0x0000001410177290 */ /* 0x000fc4000ff3e0ff */
[----:B------:R-:W-:Y:S02]  /*06e0*/  UIADD3 UR5, UPT, UPT, UR21, UR5, URZ ;  /* 0x0000000515057290 */ /* 0x000fe4000fffe0ff */
[----:B--2---:R-:W-:Y:S02]  /*06f0*/  @UP0 UIMAD UR8, UR8, UR28, UR10 ;  /* 0x0000001c080802a4 */ /* 0x004fe4000f8e020a */
[----:B------:R-:W-:Y:S02]  /*0700*/  UIMAD.WIDE.U32 UR14, UR11, UR30, UR6 ;  /* 0x0000001e0b0e72a5 */ /* 0x000fe4000f8e0006 */
[----:B------:R-:W-:Y:S02]  /*0710*/  UIMAD UR24, UR11, UR31, UR22 ;  /* 0x0000001f0b1872a4 */ /* 0x000fe4000f8e0216 */
[----:B------:R-:W-:Y:S02]  /*0720*/  UIADD3.X UR5, UPT, UPT, UR4, UR5, URZ, UP1, !UPT ;  /* 0x0000000504057290 */ /* 0x000fe40008ffe4ff */
[----:B------:R-:W-:Y:S01]  /*0730*/  @UP0 UIMAD UR8, UR8, UR25, URZ ;  /* 0x00000019080802a4 */ /* 0x000fe2000f8e02ff */
[----:B------:R-:W0:Y:S01]  /*0740*/  LDCU.64 UR30, c[0x0][0x450] ;  /* 0x00008a00ff1e77ac */ /* 0x000e220008000a00 */
[----:B---3--:R-:W-:-:S02]  /*0750*/  ULEA UR22, UP2, UR23, UR32, 0x1 ;  /* 0x0000002017167291 */ /* 0x008fc4000f8408ff */
[----:B------:R-:W-:Y:S02]  /*0760*/  UIADD3 UR16, UP1, UPT, UR16, UR14, URZ ;  /* 0x0000000e10107290 */ /* 0x000fe4000ff3e0ff */
[----:B------:R-:W-:Y:S02]  /*0770*/  UIADD3 UR20, UPT, UPT, UR15, UR24, URZ ;  /* 0x000000180f147290 */ /* 0x000fe4000fffe0ff */
[----:B----4-:R-:W-:Y:S02]  /*0780*/  @UP0 UIMAD UR8, UR8, UR29, URZ ;  /* 0x0000001d080802a4 */ /* 0x010fe4000f8e02ff */
[----:B------:R-:W-:Y:S02]  /*0790*/  ULEA.HI.X UR23, UR23, UR33, UR5, 0x1, UP2 ;  /* 0x0000002117177291 */ /* 0x000fe400090f0c05 */
[----:B------:R-:W-:Y:S01]  /*07a0*/  UIADD3.X UR20, UPT, UPT, UR4, UR20, URZ, UP1, !UPT ;  /* 0x0000001404147290 */ /* 0x000fe20008ffe4ff */
[----:B------:R-:W-:Y:S02]  /*07b0*/  UMOV UR5, URZ ;  /* 0x000000ff00057c82 */ /* 0x000fe40008000000 */
[----:B------:R-:W-:Y:S01]  /*07c0*/  UMOV UR4, URZ ;  /* 0x000000ff00047c82 */ /* 0x000fe20008000000 */
[----:B-1----:R-:W-:-:S02]  /*07d0*/  @UP0 UIMAD.WIDE UR4, UR8, 0x8, UR34 ;  /* 0x00000008080408a5 */ /* 0x002fc4000f8e0222 */
[----:B------:R-:W-:Y:S01]  /*07e0*/  UISETP.GE.AND UP0, UPT, UR25, 0x1, UPT ;  /* 0x000000011900788c */ /* 0x000fe2000bf06270 */
[----:B------:R-:W-:Y:S01]  /*07f0*/  UMOV UR7, URZ ;  /* 0x000000ff00077c82 */ /* 0x000fe20008000000 */
[----:B------:R-:W-:Y:S01]  /*0800*/  UMOV UR6, URZ ;  /* 0x000000ff00067c82 */ /* 0x000fe20008000000 */
[----:B0-----:R-:W-:-:S04]  /*0810*/  ULEA UR21, UP2, UR16, UR30, 0x1 ;  /* 0x0000001e10157291 */ /* 0x001fc8000f8408ff */
        /* <DEDUP_REMOVED lines=22> */
.L_x_3257:
[----:B------:R-:W-:Y:S01]  /*0980*/  BAR.SYNC.DEFER_BLOCKING 0x0 ;  /* 0x0000000000007b1d */ /* 0x000fe20000010000 */
[----:B------:R-:W-:Y:S02]  /*0990*/  MOV R2, UR15 ;  /* 0x0000000f00027c02 */ /* 0x000fe40008000f00 */
[----:B------:R-:W-:-:S03]  /*09a0*/  MOV R3, UR16 ;  /* 0x0000001000037c02 */ /* 0x000fc60008000f00 */
[----:B------:R-:W-:-:S05]  /*09b0*/  IMAD.WIDE.U32 R2, R37, 0x10, R2 ;  /* 0x0000001025027825 */ /* 0x000fca00078e0002 */
[----:B------:R-:W2:Y:S04]  /*09c0*/  LDG.E.128 R4, desc[UR26][R2.64] ;  /* 0x0000001a02047981 */ /* 0x000ea8000c1e1d00 */
[----:B------:R0:W3:Y:S01]  /*09d0*/  LDG.E.128 R8, desc[UR26][R2.64+0x200] ;  /* 0x0002001a02087981 */ /* 0x0000e2000c1e1d00 */
[----:B------:R-:W-:Y:S01]  /*09e0*/  HFMA2 R12, -RZ, RZ, 0, 9.5367431640625e-07 ;  /* 0x00000010ff0c7431 */ /* 0x000fe200000001ff */
[----:B------:R-:W1:Y:S04]  /*09f0*/  S2R R14, SR_LANEID ;  /* 0x00000000000e7919 */ /* 0x000e680000000000 */
[----:B------:R-:W-:Y:S01]  /*0a00*/  IMAD.WIDE.U32 R12, R37, R12, UR12 ;  /* 0x0000000c250c7e25 */ /* 0x000fe2000f8e000c */
[----:B-1----:R-:W-:-:S04]  /*0a10*/  IADD3 R0, PT, PT, R21, R14, RZ ;  /* 0x0000000e15007210 */ /* 0x002fc80007ffe0ff */
[----:B------:R-:W-:-:S04]  /*0a20*/  LEA R73, R0, R75, 0x4 ;  /* 0x0000004b00497211 */ /* 0x000fc800078e20ff */
[----:B------:R-:W-:Y:S02]  /*0a30*/  LEA R72, R14, R73, 0x4 ;  /* 0x000000490e487211 */ /* 0x000fe400078e20ff */
[----:B0-----:R-:W-:Y:S01]  /*0a40*/  MOV R2, UR19 ;  /* 0x0000001300027c02 */ /* 0x001fe20008000f00 */
[----:B------:R-:W0:Y:S01]  /*0a50*/  LDC.64 R14, c[0x0][0x410] ;  /* 0x00010400ff0e7b82 */ /* 0x000e220000000a00 */
        /* <DEDUP_REMOVED lines=75> */
.L_x_3179:
[----:B------:R-:W-:Y:S05]  /*0f10*/  BSYNC.RECONVERGENT B0 ;  /* 0x0000000000007941 */ /* 0x000fea0003800200 */
.L_x_3178:
        /* <DEDUP_REMOVED lines=35> */
.L_x_3181:
[----:B------:R-:W-:Y:S05]  /*1150*/  BSYNC.RECONVERGENT B0 ;  /* 0x0000000000007941 */ /* 0x000fea0003800200 */
.L_x_3180:
        /* <DEDUP_REMOVED lines=35> */
.L_x_3183:
[----:B------:R-:W-:Y:S05]  /*1390*/  BSYNC.RECONVERGENT B0 ;  /* 0x0000000000007941 */ /* 0x000fea0003800200 */
.L_x_3182:
        /* <DEDUP_REMOVED lines=35> */
.L_x_3185:
[----:B------:R-:W-:Y:S05]  /*15d0*/  BSYNC.RECONVERGENT B0 ;  /* 0x0000000000007941 */ /* 0x000fea0003800200 */
.L_x_3184:
        /* <DEDUP_REMOVED lines=35> */
.L_x_3187:
[----:B------:R-:W-:Y:S05]  /*1810*/  BSYNC.RECONVERGENT B0 ;  /* 0x0000000000007941 */ /* 0x000fea0003800200 */
.L_x_3186:
        /* <DEDUP_REMOVED lines=35> */
.L_x_3189:
[----:B------:R-:W-:Y:S05]  /*1a50*/  BSYNC.RECONVERGENT B0 ;  /* 0x0000000000007941 */ /* 0x000fea0003800200 */
.L_x_3188:
        /* <DEDUP_REMOVED lines=35> */
.L_x_3191:
[----:B------:R-:W-:Y:S05]  /*1c90*/  BSYNC.RECONVERGENT B0 ;  /* 0x0000000000007941 */ /* 0x000fea0003800200 */
.L_x_3190:
        /* <DEDUP_REMOVED lines=35> */
.L_x_3193:
[----:B------:R-:W-:Y:S05]  /*1ed0*/  BSYNC.RECONVERGENT B0 ;  /* 0x0000000000007941 */ /* 0x000fea0003800200 */
.L_x_3192:
        /* <DEDUP_REMOVED lines=35> */
.L_x_3195:
[----:B------:R-:W-:Y:S05]  /*2110*/  BSYNC.RECONVERGENT B0 ;  /* 0x0000000000007941 */ /* 0x000fea0003800200 */
.L_x_3194:
        /* <DEDUP_REMOVED lines=35> */
.L_x_3197:
[----:B------:R-:W-:Y:S05]  /*2350*/  BSYNC.RECONVERGENT B0 ;  /* 0x0000000000007941 */ /* 0x000fea0003800200 */
.L_x_3196:
        /* <DEDUP_REMOVED lines=33> */
.L_x_3199:
[----:B------:R-:W-:Y:S05]  /*2570*/  BSYNC.RECONVERGENT B0 ;  /* 0x0000000000007941 */ /* 0x000fea0003800200 */
.L_x_3198:
        /* <DEDUP_REMOVED lines=32> */
.L_x_3201:
[----:B------:R-:W-:Y:S05]  /*2780*/  BSYNC.RECONVERGENT B0 ;  /* 0x0000000000007941 */ /* 0x000fea0003800200 */
.L_x_3200:
        /* <DEDUP_REMOVED lines=32> */
.L_x_3203:
[----:B------:R-:W-:Y:S05]  /*2990*/  BSYNC.RECONVERGENT B0 ;  /* 0x0000000000007941 */ /* 0x000fea0003800200 */
.L_x_3202:
        /* <DEDUP_REMOVED lines=32> */
.L_x_3205:
[----:B------:R-:W-:Y:S05]  /*2ba0*/  BSYNC.RECONVERGENT B0 ;  /* 0x0000000000007941 */ /* 0x000fea0003800200 */
.L_x_3204:
        /* <DEDUP_REMOVED lines=32> */
.L_x_3207:
[----:B------:R-:W-:Y:S05]  /*2db0*/  BSYNC.RECONVERGENT B0 ;  /* 0x0000000000007941 */ /* 0x000fea0003800200 */
.L_x_3206:
        /* <DEDUP_REMOVED lines=32> */
.L_x_3209:
[----:B------:R-:W-:Y:S05]  /*2fc0*/  BSYNC.RECONVERGENT B0 ;  /* 0x0000000000007941 */ /* 0x000fea0003800200 */
.L_x_3208:
        /* <DEDUP_REMOVED lines=8> */
[----:B------:R-:W4:Y:S01]  /*3050*/  LDS.128 R8, [R72] ;  /* 0x0000000048087984 */ /* 0x000f220000000c00 */
[----:B------:R-:W-:-:S02]  /*3060*/  LOP3.LUT R39, R40, 0x7c0, R39, 0xf8, !PT ;  /* 0x000007c028277812 */ /* 0x000fc400078ef827 */
[----:B------:R-:W-:Y:S01]  /*3070*/  IMAD.WIDE.U32 R14, R14, UR23, R2 ;  /* 0x000000170e0e7c25 */ /* 0x000fe2000f8e0002 */
[----:B------:R-:W5:Y:S03]  /*3080*/  LDCU.64 UR8, c[0x0][0x490] ;  /* 0x00009200ff0877ac */ /* 0x000f660008000a00 */
[----:B------:R-:W2:Y:S01]  /*3090*/  LDC.64 R18, c[0x0][0x428] ;  /* 0x00010a00ff127b82 */ /* 0x000ea20000000a00 */
[----:B------:R-:W-:-:S03]  /*30a0*/  IADD3 R15, PT, PT, R15, R5, RZ ;  /* 0x000000050f0f7210 */ /* 0x000fc60007ffe0ff */
[----:B0-----:R-:W-:-:S04]  /*30b0*/  IMAD.WIDE.U32 R4, R12, UR10, R14 ;  /* 0x0000000a0c047c25 */ /* 0x001fc8000f8e000e */
[----:B------:R-:W0:Y:S01]  /*30c0*/  LDC.64 R36, c[0x0][0x478] ;  /* 0x00011e00ff247b82 */ /* 0x000e220000000a00 */
[----:B------:R-:W-:Y:S01]  /*30d0*/  IMAD R13, R13, UR10, R5 ;  /* 0x0000000a0d0d7c24 */ /* 0x000fe2000f8e0205 */
[----:B-1----:R-:W-:-:S06]  /*30e0*/  LEA R12, P0, R4, R6, 0x1 ;  /* 0x00000006040c7211 */ /* 0x002fcc00078008ff */
[----:B------:R-:W1:Y:S01]  /*30f0*/  LDC.64 R14, c[0x0][0x420] ;  /* 0x00010800ff0e7b82 */ /* 0x000e620000000a00 */
[----:B------:R-:W-:Y:S02]  /*3100*/  LEA.HI.X R13, R4, R7, R13, 0x1, P0 ;  /* 0x00000007040d7211 */ /* 0x000fe400000f0c0d */
[----:B------:R-:W-:Y:S01]  /*3110*/  LDS.128 R4, [R72+0x10] ;  /* 0x0000100048047984 */ /* 0x000fe20000000c00 */
[----:B------:R-:W-:-:S04]  /*3120*/  IMAD.WIDE.U32 R12, R39, 0x10, R12 ;  /* 0x00000010270c7825 */ /* 0x000fc800078e000c */
[----:B------:R-:W-:Y:S06]  /*3130*/  BAR.SYNC.DEFER_BLOCKING 0x0 ;  /* 0x0000000000007b1d */ /* 0x000fec0000010000 */
[----:B------:R-:W5:Y:S04]  /*3140*/  LDG.E.128 R52, desc[UR26][R12.64] ;  /* 0x0000001a0c347981 */ /* 0x000f68000c1e1d00 */
[----:B------:R-:W4:Y:S01]  /*3150*/  LDG.E.128 R76, desc[UR26][R12.64+0x200] ;  /* 0x0002001a0c4c7981 */ /* 0x000f22000c1e1d00 */
[----:B-1----:R-:W-:-:S02]  /*3160*/  IMAD R17, R15, UR23, RZ ;  /* 0x000000170f117c24 */ /* 0x002fc4000f8e02ff */
[----:B------:R-:W-:-:S05]  /*3170*/  IMAD.WIDE.U32 R14, R14, UR23, R2 ;  /* 0x000000170e0e7c25 */ /* 0x000fca000f8e0002 */
[----:B------:R-:W-:-:S03]  /*3180*/  IADD3 R15, PT, PT, R15, R17, RZ ;  /* 0x000000110f0f7210 */ /* 0x000fc60007ffe0ff */
[----:B--2---:R-:W-:-:S04]  /*3190*/  IMAD.WIDE.U32 R14, R18, UR10, R14 ;  /* 0x0000000a120e7c25 */ /* 0x004fc8000f8e000e */
[----:B------:R-:W-:Y:S01]  /*31a0*/  IMAD R0, R19, UR10, R15 ;  /* 0x0000000a13007c24 */ /* 0x000fe2000f8e020f */
[----:B0-----:R-:W-:-:S04]  /*31b0*/  LEA R36, P0, R14, R36, 0x1 ;  /* 0x000000240e247211 */ /* 0x001fc800078008ff */
[----:B------:R-:W-:-:S03]  /*31c0*/  LEA.HI.X R37, R14, R37, R0, 0x1, P0 ;  /* 0x000000250e257211 */ /* 0x000fc600000f0c00 */
[----:B------:R-:W-:Y:S01]  /*31d0*/  IMAD.WIDE.U32 R36, R39, 0x10, R36 ;  /* 0x0000001027247825 */ /* 0x000fe200078e0024 */
[----:B-----5:R-:W-:Y:S04]  /*31e0*/  STS.128 [R73], R52 ;  /* 0x0000003449007388 */ /* 0x020fe80000000c00 */
[----:B----4-:R-:W-:Y:S01]  /*31f0*/  STS.128 [R73+0x200], R76 ;  /* 0x0002004c49007388 */ /* 0x010fe20000000c00 */
        /* <DEDUP_REMOVED lines=9> */
[----:B0-----:R-:W-:Y:S01]  /*3290*/  HADD2.F32 R50, -RZ, R32.H1_H1 ;  /* 0x30000020ff327230 */ /* 0x001fe20000004100 */
[----:B------:R-:W-:Y:S01]  /*32a0*/  UISETP.NE.AND.EX UP0, UPT, UR9, URZ, UPT, UP0 ;  /* 0x000000ff0900728c */ /* 0x000fe2000bf05300 */
[----:B------:R-:W-:Y:S02]  /*32b0*/  HADD2.F32 R41, -RZ, R34.H0_H0 ;  /* 0x20000022ff297230 */ /* 0x000fe40000004100 */
[----:B------:R-:W-:Y:S02]  /*32c0*/  HADD2.F32 R42, -RZ, R33.H1_H1 ;  /* 0x30000021ff2a7230 */ /* 0x000fe40000004100 */
[----:B------:R-:W-:Y:S01]  /*32d0*/  FMUL.FTZ R45, R50, -1.4426950216293334961 ;  /* 0xbfb8aa3b322d7820 */ /* 0x000fe20000410000 */
[----:B-1----:R-:W-:Y:S02]  /*32e0*/  HADD2.F32 R51, -RZ, R12.H1_H1 ;  /* 0x3000000cff337230 */ /* 0x002fe40000004100 */
[----:B------:R-:W-:Y:S01]  /*32f0*/  FMUL.FTZ R48, R41, -1.4426950216293334961 ;  /* 0xbfb8aa3b29307820 */ /* 0x000fe20000410000 */
[----:B------:R-:W-:Y:S01]  /*3300*/  HADD2.F32 R52, -RZ, R13.H0_H0 ;  /* 0x2000000dff347230 */ /* 0x000fe20000004100 */
[----:B------:R0:W1:Y:S01]  /*3310*/  MUFU.EX2 R53, R45 ;  /* 0x0000002d00357308 */ /* 0x0000620000000800 */
[----:B----4-:R-:W-:Y:S01]  /*3320*/  FMUL.FTZ R36, R42, -1.4426950216293334961 ;  /* 0xbfb8aa3b2a247820 */ /* 0x010fe20000410000 */
[----:B------:R-:W-:-:S02]  /*3330*/  HADD2.F32 R54, -RZ, R14.H0_H0 ;  /* 0x2000000eff367230 */ /* 0x000fc40000004100 */
[----:B------:R4:W3:Y:S01]  /*3340*/  MUFU.EX2 R76, R48 ;  /* 0x00000030004c7308 */ /* 0x0008e20000000800 */
[----:B------:R-:W-:Y:S02]  /*3350*/  HADD2.F32 R44, -RZ, R34.H1_H1 ;  /* 0x30000022ff2c7230 */ /* 0x000fe40000004100 */
[----:B------:R-:W-:Y:S01]  /*3360*/  HADD2.F32 R55, -RZ, R13.H1_H1 ;  /* 0x3000000dff377230 */ /* 0x000fe20000004100 */
[----:B------:R1:W3:Y:S01]  /*3370*/  MUFU.EX2 R34, R36 ;  /* 0x0000002400227308 */ /* 0x0002e20000000800 */
[----:B0-----:R-:W-:Y:S02]  /*3380*/  HADD2.F32 R45, -RZ, R12.H0_H0 ;  /* 0x2000000cff2d7230 */ /* 0x001fe40000004100 */
[----:B------:R-:W-:Y:S01]  /*3390*/  FMUL.FTZ R13, R52, -1.4426950216293334961 ;  /* 0xbfb8aa3b340d7820 */ /* 0x000fe20000410000 */
[----:B------:R-:W-:Y:S02]  /*33a0*/  HADD2.F32 R49, -RZ, R15.H0_H0 ;  /* 0x2000000fff317230 */ /* 0x000fe40000004100 */
[----:B----4-:R-:W-:-:S02]  /*33b0*/  HADD2.F32 R48, -RZ, R14.H1_H1 ;  /* 0x3000000eff307230 */ /* 0x010fc40000004100 */
[----:B------:R-:W-:Y:S01]  /*33c0*/  FMUL.FTZ R12, R45, -1.4426950216293334961 ;  /* 0xbfb8aa3b2d0c7820 */ /* 0x000fe20000410000 */
[----:B------:R-:W-:Y:S01]  /*33d0*/  FMUL.FTZ R14, R54, -1.4426950216293334961 ;  /* 0xbfb8aa3b360e7820 */ /* 0x000fe20000410000 */
[----:B------:R-:W-:Y:S01]  /*33e0*/  MUFU.EX2 R96, R13 ;  /* 0x0000000d00607308 */ /* 0x000fe20000000800 */
[----:B-1----:R-:W-:Y:S01]  /*33f0*/  FMUL.FTZ R36, R51, -1.4426950216293334961 ;  /* 0xbfb8aa3b33247820 */ /* 0x002fe20000410000 */
[----:B------:R-:W-:Y:S02]  /*3400*/  HADD2.F32 R74, -RZ, R15.H1_H1 ;  /* 0x3000000fff4a7230 */ /* 0x000fe40000004100 */
[----:B------:R-:W-:Y:S01]  /*3410*/  FADD.FTZ R53, R53, 1 ;  /* 0x3f80000035357421 */ /* 0x000fe20000010000 */
[----:B------:R0:W1:Y:S01]  /*3420*/  MUFU.EX2 R80, R12 ;  /* 0x0000000c00507308 */ /* 0x0000620000000800 */
[----:B------:R-:W-:Y:S02]  /*3430*/  HADD2.F32 R47, -RZ, R32.H0_H0 ;  /* 0x20000020ff2f7230 */ /* 0x000fe40000004100 */
[----:B---3--:R-:W-:Y:S01]  /*3440*/  FADD.FTZ R76, R76, 1 ;  /* 0x3f8000004c4c7421 */ /* 0x008fe20000010000 */
[----:B------:R-:W-:Y:S01]  /*3450*/  HADD2.F32 R0, -RZ, R33.H0_H0 ;  /* 0x20000021ff007230 */ /* 0x000fe20000004100 */
[----:B------:R-:W-:Y:S01]  /*3460*/  MUFU.EX2 R81, R36 ;  /* 0x0000002400517308 */ /* 0x000fe20000000800 */
[----:B------:R-:W-:-:S02]  /*3470*/  HADD2.F32 R43, -RZ, R35.H0_H0 ;  /* 0x20000023ff2b7230 */ /* 0x000fc40000004100 */
[----:B------:R-:W-:Y:S01]  /*3480*/  FMUL.FTZ R32, R47, -1.4426950216293334961 ;  /* 0xbfb8aa3b2f207820 */ /* 0x000fe20000410000 */
[----:B------:R-:W-:Y:S01]  /*3490*/  HADD2.F32 R46, -RZ, R35.H1_H1 ;  /* 0x30000023ff2e7230 */ /* 0x000fe20000004100 */
[----:B------:R-:W-:Y:S01]  /*34a0*/  MUFU.EX2 R105, R14 ;  /* 0x0000000e00697308 */ /* 0x000fe20000000800 */
[----:B0-----:R-:W-:Y:S01]  /*34b0*/  FMUL.FTZ R12, R48, -1.4426950216293334961 ;  /* 0xbfb8aa3b300c7820 */ /* 0x001fe20000410000 */
[----:B------:R-:W-:Y:S01]  /*34c0*/  FMUL.FTZ R33, R0, -1.4426950216293334961 ;  /* 0xbfb8aa3b00217820 */ /* 0x000fe20000410000 */
[----:B------:R-:W-:Y:S01]  /*34d0*/  FMUL.FTZ R35, R43, -1.4426950216293334961 ;  /* 0xbfb8aa3b2b237820 */ /* 0x000fe20000410000 */
[----:B------:R0:W3:Y:S01]  /*34e0*/  MUFU.EX2 R38, R32 ;  /* 0x0000002000267308 */ /* 0x0000e20000000800 */
[--C-:B------:R-:W-:Y:S02]  /*34f0*/  HADD2.F32 R92, -RZ, R4.reuse.H0_H0 ;  /* 0x20000004ff5c7230 */ /* 0x100fe40000004100 */
[----:B------:R-:W-:Y:S01]  /*3500*/  FADD.FTZ R83, R34, 1 ;  /* 0x3f80000022537421 */ /* 0x000fe20000010000 */
[----:B------:R-:W-:Y:S01]  /*3510*/  HADD2.F32 R93, -RZ, R4.H1_H1 ;  /* 0x30000004ff5d7230 */ /* 0x000fe20000004100 */
[----:B------:R-:W-:Y:S01]  /*3520*/  MUFU.EX2 R36, R12 ;  /* 0x0000000c00247308 */ /* 0x000fe20000000800 */
[----:B------:R-:W-:-:S02]  /*3530*/  HADD2.F32 R94, -RZ, R5.H0_H0 ;  /* 0x20000005ff5e7230 */ /* 0x000fc40000004100 */
[----:B-1----:R-:W-:Y:S01]  /*3540*/  FADD.FTZ R80, R80, 1 ;  /* 0x3f80000050507421 */ /* 0x002fe20000010000 */
[----:B------:R-:W-:Y:S01]  /*3550*/  HADD2.F32 R95, -RZ, R5.H1_H1 ;  /* 0x30000005ff5f7230 */ /* 0x000fe20000004100 */
[----:B------:R1:W4:Y:S01]  /*3560*/  MUFU.EX2 R37, R33 ;  /* 0x0000002100257308 */ /* 0x0003220000000800 */
[--C-:B------:R-:W-:Y:S02]  /*3570*/  HADD2.F32 R82, -RZ, R6.reuse.H0_H0 ;  /* 0x20000006ff527230 */ /* 0x100fe40000004100 */
[----:B0-----:R-:W-:Y:S01]  /*3580*/  FMUL.FTZ R32, R44, -1.4426950216293334961 ;  /* 0xbfb8aa3b2c207820 */ /* 0x001fe20000410000 */
[----:B------:R-:W-:Y:S01]  /*3590*/  HADD2.F32 R84, -RZ, R6.H1_H1 ;  /* 0x30000006ff547230 */ /* 0x000fe20000004100 */
[----:B------:R0:W4:Y:S01]  /*35a0*/  MUFU.EX2 R78, R35 ;  /* 0x00000023004e7308 */ /* 0x0001220000000800 */
[--C-:B------:R-:W-:Y:S02]  /*35b0*/  HADD2.F32 R98, -RZ, R9.reuse.H0_H0 ;  /* 0x20000009ff627230 */ /* 0x100fe40000004100 */
[----:B---3--:R-:W-:Y:S01]  /*35c0*/  FADD.FTZ R38, R38, 1 ;  /* 0x3f80000026267421 */ /* 0x008fe20000010000 */
[----:B------:R-:W-:Y:S01]  /*35d0*/  HADD2.F32 R99, -RZ, R9.H1_H1 ;  /* 0x30000009ff637230 */ /* 0x000fe20000004100 */
[----:B------:R-:W-:Y:S01]  /*35e0*/  MUFU.RCP R87, R53 ;  /* 0x0000003500577308 */ /* 0x000fe20000001000 */
[----:B-1----:R-:W-:Y:S01]  /*35f0*/  FMUL.FTZ R33, R46, -1.4426950216293334961 ;  /* 0xbfb8aa3b2e217820 */ /* 0x002fe20000410000 */
[----:B------:R-:W-:-:S02]  /*3600*/  HADD2.F32 R88, -RZ, R10.H0_H0 ;  /* 0x2000000aff587230 */ /* 0x000fc40000004100 */
[----:B------:R-:W-:Y:S01]  /*3610*/  FADD.FTZ R81, R81, 1 ;  /* 0x3f80000051517421 */ /* 0x000fe20000010000 */
[----:B------:R-:W-:Y:S02]  /*3620*/  HADD2.F32 R89, -RZ, R10.H1_H1 ;  /* 0x3000000aff597230 */ /* 0x000fe40000004100 */
[----:B0-----:R-:W-:Y:S01]  /*3630*/  FMUL.FTZ R35, R55, -1.4426950216293334961 ;  /* 0xbfb8aa3b37237820 */ /* 0x001fe20000410000 */
[--C-:B------:R-:W-:Y:S02]  /*3640*/  HADD2.F32 R90, -RZ, R11.reuse.H0_H0 ;  /* 0x2000000bff5a7230 */ /* 0x100fe40000004100 */
[----:B----4-:R-:W-:Y:S01]  /*3650*/  FADD.FTZ R37, R37, 1 ;  /* 0x3f80000025257421 */ /* 0x010fe20000010000 */
[----:B------:R0:W1:Y:S01]  /*3660*/  MUFU.EX2 R79, R33 ;  /* 0x00000021004f7308 */ /* 0x0000620000000800 */
[----:B------:R-:W-:Y:S02]  /*3670*/  HADD2.F32 R91, -RZ, R11.H1_H1 ;  /* 0x3000000bff5b7230 */ /* 0x000fe40000004100 */
[----:B------:R-:W-:Y:S01]  /*3680*/  FADD.FTZ R78, R78, 1 ;  /* 0x3f8000004e4e7421 */ /* 0x000fe20000010000 */
[----:B------:R-:W-:Y:S01]  /*3690*/  FADD.FTZ R117, R96, 1 ;  /* 0x3f80000060757421 */ /* 0x000fe20000010000 */
[----:B------:R3:W4:Y:S01]  /*36a0*/  MUFU.RCP R86, R38 ;  /* 0x0000002600567308 */ /* 0x0007220000001000 */
[----:B------:R-:W-:Y:S01]  /*36b0*/  FADD.FTZ R36, R36, 1 ;  /* 0x3f80000024247421 */ /* 0x000fe20000010000 */
[----:B------:R-:W-:Y:S01]  /*36c0*/  FADD.FTZ R105, R105, 1 ;  /* 0x3f80000069697421 */ /* 0x000fe20000010000 */
[----:B0-----:R-:W-:-:S05]  /*36d0*/  FMUL.FTZ R33, R74, -1.4426950216293334961 ;  /* 0xbfb8aa3b4a217820 */ /* 0x001fca0000410000 */
[----:B------:R-:W-:Y:S01]  /*36e0*/  MUFU.RCP R104, R76 ;  /* 0x0000004c00687308 */ /* 0x000fe20000001000 */
[----:B---3--:R-:W-:Y:S02]  /*36f0*/  HADD2.F32 R38, -RZ, R28.H0_H0 ;  /* 0x2000001cff267230 */ /* 0x008fe40000004100 */
[----:B-1----:R-:W-:-:S05]  /*3700*/  FADD.FTZ R79, R79, 1 ;  /* 0x3f8000004f4f7421 */ /* 0x002fca0000010000 */
[----:B------:R0:W-:Y:S01]  /*3710*/  MUFU.RCP R106, R78 ;  /* 0x0000004e006a7308 */ /* 0x0001e20000001000 */
[----:B----4-:R-:W-:-:S04]  /*3720*/  FADD.FTZ R4, -R86, 1 ;  /* 0x3f80000056047421 */ /* 0x010fc80000010100 */
[C---:B------:R-:W-:Y:S01]  /*3730*/  FFMA.FTZ R9, R47.reuse, R4, 1 ;  /* 0x3f8000002f097423 */ /* 0x040fe20000010004 */
[----:B------:R-:W-:Y:S02]  /*3740*/  FMUL.FTZ R47, R47, R86 ;  /* 0x000000562f2f7220 */ /* 0x000fe40000410000 */
[----:B------:R1:W-:Y:S01]  /*3750*/  MUFU.RCP R107, R79 ;  /* 0x0000004f006b7308 */ /* 0x0003e20000001000 */
[----:B0-----:R-:W-:Y:S02]  /*3760*/  HADD2.F32 R78, -RZ, R7.H0_H0 ;  /* 0x20000007ff4e7230 */ /* 0x001fe40000004100 */
[----:B------:R-:W-:-:S05]  /*3770*/  FMUL.FTZ R129, R102, R47 ;  /* 0x0000002f66817220 */ /* 0x000fca0000410000 */
[----:B------:R0:W3:Y:S01]  /*3780*/  MUFU.EX2 R77, R32 ;  /* 0x00000020004d7308 */ /* 0x0000e20000000800 */
[----:B-1----:R-:W-:Y:S02]  /*3790*/  HADD2.F32 R79, -RZ, R7.H1_H1 ;  /* 0x30000007ff4f7230 */ /* 0x002fe40000004100 */
[----:B------:R-:W-:Y:S01]  /*37a0*/  FADD.FTZ R7, -R87, 1 ;  /* 0x3f80000057077421 */ /* 0x000fe20000010100 */
[----:B------:R-:W-:Y:S01]  /*37b0*/  STL [R1+0x48], R129 ;  /* 0x0000488101007387 */ /* 0x000fe20000100800 */
[----:B------:R1:W4:Y:S02]  /*37c0*/  MUFU.EX2 R97, R35 ;  /* 0x0000002300617308 */ /* 0x0003240000000800 */
[C---:B------:R-:W-:Y:S01]  /*37d0*/  FFMA.FTZ R11, R50.reuse, R7, 1 ;  /* 0x3f800000320b7423 */ /* 0x040fe20000010007 */
[----:B------:R-:W-:Y:S01]  /*37e0*/  FMUL.FTZ R50, R50, R87 ;  /* 0x0000005732327220 */ /* 0x000fe20000410000 */
[----:B------:R-:W-:Y:S01]  /*37f0*/  MUFU.RCP R85, R37 ;  /* 0x0000002500557308 */ /* 0x000fe20000001000 */
[----:B0-----:R-:W-:-:S02]  /*3800*/  FMUL.FTZ R32, R49, -1.4426950216293334961 ;  /* 0xbfb8aa3b31207820 */ /* 0x001fc40000410000 */
[----:B------:R-:W-:Y:S01]  /*3810*/  FMUL.FTZ R128, R101, R50 ;  /* 0x0000003265807220 */ /* 0x000fe20000410000 */
[----:B-1----:R-:W0:Y:S01]  /*3820*/  LDC.64 R34, c[0x0][0x508] ;  /* 0x00014200ff227b82 */ /* 0x002e220000000a00 */
[----:B---3--:R-:W-:-:S03]  /*3830*/  FADD.FTZ R77, R77, 1 ;  /* 0x3f8000004d4d7421 */ /* 0x008fc60000010000 */
[----:B------:R-:W-:Y:S01]  /*3840*/  MUFU.RCP R83, R83 ;  /* 0x0000005300537308 */ /* 0x000fe20000001000 */
[----:B------:R-:W-:Y:S01]  /*3850*/  STL [R1+0x44], R128 ;  /* 0x0000448001007387 */ /* 0x000fe20000100800 */
[----:B----4-:R-:W-:-:S06]  /*3860*/  FADD.FTZ R118, R97, 1 ;  /* 0x3f80000061767421 */ /* 0x010fcc0000010000 */
[----:B------:R-:W1:Y:S04]  /*3870*/  MUFU.EX2 R33, R33 ;  /* 0x0000002100217308 */ /* 0x000e680000000800 */
[----:B------:R-:W-:Y:S08]  /*3880*/  MUFU.RCP R103, R77 ;  /* 0x0000004d00677308 */ /* 0x000ff00000001000 */
[----:B------:R-:W-:Y:S01]  /*3890*/  MUFU.RCP R112, R80 ;  /* 0x0000005000707308 */ /* 0x000fe20000001000 */
[----:B0-----:R-:W-:-:S02]  /*38a0*/  IMAD R35, R35, UR23, RZ ;  /* 0x0000001723237c24 */ /* 0x001fc4000f8e02ff */
[----:B-1----:R-:W-:-:S05]  /*38b0*/  FADD.FTZ R33, R33, 1 ;  /* 0x3f80000021217421 */ /* 0x002fca0000010000 */
[----:B------:R-:W-:Y:S08]  /*38c0*/  MUFU.RCP R114, R81 ;  /* 0x0000005100727308 */ /* 0x000ff00000001000 */
[----:B------:R-:W0:Y:S04]  /*38d0*/  MUFU.EX2 R32, R32 ;  /* 0x0000002000207308 */ /* 0x000e280000000800 */
[----:B------:R-:W-:Y:S08]  /*38e0*/  MUFU.RCP R118, R118 ;  /* 0x0000007600767308 */ /* 0x000ff00000001000 */
[----:B------:R-:W-:Y:S01]  /*38f0*/  MUFU.RCP R117, R117 ;  /* 0x0000007500757308 */ /* 0x000fe20000001000 */
[----:B0-----:R-:W-:-:S07]  /*3900*/  FADD.FTZ R32, R32, 1 ;  /* 0x3f80000020207421 */ /* 0x001fce0000010000 */
[----:B------:R-:W0:Y:S08]  /*3910*/  MUFU.RCP R123, R33 ;  /* 0x00000021007b7308 */ /* 0x000e300000001000 */
[----:B------:R-:W1:Y:S08]  /*3920*/  MUFU.RCP R121, R36 ;  /* 0x0000002400797308 */ /* 0x000e700000001000 */
[----:B------:R3:W4:Y:S01]  /*3930*/  MUFU.RCP R120, R32 ;  /* 0x0000002000787308 */ /* 0x0007220000001000 */
[----:B0-----:R-:W-:-:S04]  /*3940*/  FADD.FTZ R33, -R123, 1 ;  /* 0x3f8000007b217421 */ /* 0x001fc80000010100 */
[C---:B------:R-:W-:Y:S01]  /*3950*/  FFMA.FTZ R37, R74.reuse, R33, 1 ;  /* 0x3f8000004a257423 */ /* 0x040fe20000010021 */
[----:B------:R-:W-:Y:S02]  /*3960*/  FMUL.FTZ R74, R74, R123 ;  /* 0x0000007b4a4a7220 */ /* 0x000fe40000410000 */
[----:B------:R0:W4:Y:S01]  /*3970*/  MUFU.RCP R119, R105 ;  /* 0x0000006900777308 */ /* 0x0001220000001000 */
[----:B--2---:R2:W-:Y:S04]  /*3980*/  STS.128 [R73], R16 ;  /* 0x0000001049007388 */ /* 0x0045e80000000c00 */
[----:B-----5:R-:W-:Y:S01]  /*3990*/  STS.128 [R73+0x200], R24 ;  /* 0x0002001849007388 */ /* 0x020fe20000000c00 */
[----:B------:R-:W-:-:S03]  /*39a0*/  NOP ;  /* 0x0000000000007918 */ /* 0x000fc60000000000 */
[----:B------:R-:W5:Y:S01]  /*39b0*/  LDS.128 R12, [R72] ;  /* 0x00000000480c7984 */ /* 0x000f620000000c00 */
[----:B--2---:R-:W-:Y:S01]  /*39c0*/  FADD.FTZ R18, -R106, 1 ;  /* 0x3f8000006a127421 */ /* 0x004fe20000010100 */
[----:B------:R-:W-:Y:S01]  /*39d0*/  FADD.FTZ R19, -R107, 1 ;  /* 0x3f8000006b137421 */ /* 0x000fe20000010100 */
[----:B------:R-:W-:-:S04]  /*39e0*/  IMAD.WIDE.U32 R16, R34, UR23, R2 ;  /* 0x0000001722107c25 */ /* 0x000fc8000f8e0002 */
[C---:B------:R-:W-:Y:S01]  /*39f0*/  FFMA.FTZ R18, R43.reuse, R18, 1 ;  /* 0x3f8000002b127423 */ /* 0x040fe20000010012 */
[C---:B------:R-:W-:Y:S01]  /*3a00*/  FFMA.FTZ R19, R46.reuse, R19, 1 ;  /* 0x3f8000002e137423 */ /* 0x040fe20000010013 */
[----:B------:R-:W-:Y:S01]  /*3a10*/  FMUL.FTZ R43, R43, R106 ;  /* 0x0000006a2b2b7220 */ /* 0x000fe20000410000 */
[----:B------:R-:W-:Y:S01]  /*3a20*/  IADD3 R17, PT, PT, R17, R35, RZ ;  /* 0x0000002311117210 */ /* 0x000fe20007ffe0ff */
[----:B------:R-:W-:Y:S02]  /*3a30*/  FMUL.FTZ R46, R46, R107 ;  /* 0x0000006b2e2e7220 */ /* 0x000fe40000410000 */
[----:B------:R-:W-:Y:S01]  /*3a40*/  FMUL.FTZ R122, R90, R43 ;  /* 0x0000002b5a7a7220 */ /* 0x000fe20000410000 */
[--C-:B-----5:R-:W-:Y:S02]  /*3a50*/  HADD2.F32 R53, -RZ, R12.reuse.H0_H0 ;  /* 0x2000000cff357230 */ /* 0x120fe40000004100 */
[----:B------:R-:W-:Y:S02]  /*3a60*/  HADD2.F32 R76, -RZ, R12.H1_H1 ;  /* 0x3000000cff4c7230 */ /* 0x000fe40000004100 */
        /* <DEDUP_REMOVED lines=42> */
[----:B---3--:R-:W-:Y:S01]  /*3d10*/  FFMA.FTZ R32, R55, R18, 1 ;  /* 0x3f80000037207423 */ /* 0x008fe20000010012 */
[----:B------:R-:W-:Y:S01]  /*3d20*/  FMUL.FTZ R41, R41, R104 ;  /* 0x0000006829297220 */ /* 0x000fe20000410000 */
[----:B------:R-:W-:Y:S01]  /*3d30*/  FMUL.FTZ R44, R44, R103 ;  /* 0x000000672c2c7220 */ /* 0x000fe20000410000 */
[----:B------:R-:W-:Y:S01]  /*3d40*/  FMUL.FTZ R127, R98, R0 ;  /* 0x00000000627f7220 */ /* 0x000fe20000410000 */
[----:B------:R-:W-:Y:S01]  /*3d50*/  FMUL.FTZ R126, R99, R42 ;  /* 0x0000002a637e7220 */ /* 0x000fe20000410000 */
[----:B------:R-:W-:Y:S01]  /*3d60*/  FMUL.FTZ R125, R88, R41 ;  /* 0x00000029587d7220 */ /* 0x000fe20000410000 */
[----:B------:R-:W-:Y:S01]  /*3d70*/  FMUL.FTZ R124, R89, R44 ;  /* 0x0000002c597c7220 */ /* 0x000fe20000410000 */
[----:B--2---:R-:W-:-:S02]  /*3d80*/  HADD2.F32 R108, -RZ, R4.H1_H1 ;  /* 0x30000004ff6c7230 */ /* 0x004fc40000004100 */
[----:B------:R-:W-:Y:S01]  /*3d90*/  FMUL.FTZ R55, R55, R118 ;  /* 0x0000007637377220 */ /* 0x000fe20000410000 */
[----:B------:R-:W-:Y:S01]  /*3da0*/  HADD2.F32 R110, -RZ, R5.H1_H1 ;  /* 0x30000005ff6e7230 */ /* 0x000fe20000004100 */
[----:B------:R-:W-:Y:S01]  /*3db0*/  STL [R1+0x40], R127 ;  /* 0x0000407f01007387 */ /* 0x000fe20000100800 */
[--C-:B------:R-:W-:Y:S02]  /*3dc0*/  HADD2.F32 R111, -RZ, R6.reuse.H0_H0 ;  /* 0x20000006ff6f7230 */ /* 0x100fe40000004100 */
[----:B------:R-:W-:Y:S01]  /*3dd0*/  FMUL.FTZ R89, R91, R46 ;  /* 0x0000002e5b597220 */ /* 0x000fe20000410000 */
[----:B------:R-:W-:Y:S02]  /*3de0*/  HADD2.F32 R115, -RZ, R6.H1_H1 ;  /* 0x30000006ff737230 */ /* 0x000fe40000004100 */
[----:B------:R-:W-:Y:S01]  /*3df0*/  FADD.FTZ R6, -R114, 1 ;  /* 0x3f80000072067421 */ /* 0x000fe20000010100 */
[--C-:B------:R-:W-:Y:S02]  /*3e00*/  HADD2.F32 R113, -RZ, R7.reuse.H0_H0 ;  /* 0x20000007ff717230 */ /* 0x100fe40000004100 */
[----:B------:R-:W-:Y:S01]  /*3e10*/  FMUL.FTZ R19, R95, R110 ;  /* 0x0000006e5f137220 */ /* 0x000fe20000410000 */
[----:B------:R-:W-:-:S02]  /*3e20*/  HADD2.F32 R116, -RZ, R7.H1_H1 ;  /* 0x30000007ff747230 */ /* 0x000fc40000004100 */
[----:B------:R-:W-:Y:S01]  /*3e30*/  FMUL.FTZ R7, R93, R108 ;  /* 0x0000006c5d077220 */ /* 0x000fe20000410000 */
[----:B------:R-:W-:Y:S02]  /*3e40*/  HADD2.F32 R109, -RZ, R5.H0_H0 ;  /* 0x20000005ff6d7230 */ /* 0x000fe40000004100 */
[----:B------:R-:W-:Y:S01]  /*3e50*/  FADD.FTZ R5, -R117, 1 ;  /* 0x3f80000075057421 */ /* 0x000fe20000010100 */
[----:B0-----:R-:W-:Y:S02]  /*3e60*/  HADD2.F32 R105, -RZ, R4.H0_H0 ;  /* 0x20000004ff697230 */ /* 0x001fe40000004100 */
[----:B------:R-:W-:Y:S01]  /*3e70*/  FFMA.FTZ R6, R51, R6, 1 ;  /* 0x3f80000033067423 */ /* 0x000fe20000010006 */
        /* <DEDUP_REMOVED lines=8> */
[----:B-1----:R-:W-:Y:S01]  /*3f00*/  FADD.FTZ R7, -R121, 1 ;  /* 0x3f80000079077421 */ /* 0x002fe20000010100 */
        /* <DEDUP_REMOVED lines=8> */
[----:B----4-:R-:W-:Y:S01]  /*3f90*/  FMUL.FTZ R34, R120, R33 ;  /* 0x0000002178227220 */ /* 0x010fe20000410000 */
[----:B------:R-:W0:Y:S01]  /*3fa0*/  LDC.64 R24, c[0x0][0x510] ;  /* 0x00014400ff187b82 */ /* 0x000e220000000a00 */
[----:B------:R-:W-:Y:S01]  /*3fb0*/  FMUL.FTZ R33, R6, R7 ;  /* 0x0000000706217220 */ /* 0x000fe20000410000 */
[----:B------:R-:W-:Y:S01]  /*3fc0*/  F2FP.F16.F32.PACK_AB R6, R13, R12 ;  /* 0x0000000c0d06723e */ /* 0x000fe200000000ff */
[----:B------:R-:W-:Y:S01]  /*3fd0*/  FADD.FTZ R4, -R120, 1 ;  /* 0x3f80000078047421 */ /* 0x000fe20000010100 */
[----:B------:R-:W-:Y:S01]  /*3fe0*/  F2FP.F16.F32.PACK_AB R12, R19, R18 ;  /* 0x00000012130c723e */ /* 0x000fe200000000ff */
[----:B------:R-:W-:Y:S01]  /*3ff0*/  FMUL.FTZ R27, R27, R32 ;  /* 0x000000201b1b7220 */ /* 0x000fe20000410000 */
[----:B------:R-:W-:Y:S01]  /*4000*/  FADD.FTZ R5, -R119, 1 ;  /* 0x3f80000077057421 */ /* 0x000fe20000010100 */
[----:B------:R-:W-:Y:S01]  /*4010*/  FFMA.FTZ R35, R49, R4, 1 ;  /* 0x3f80000031237423 */ /* 0x000fe20000010004 */
[----:B------:R-:W1:Y:S01]  /*4020*/  LDC.64 R18, c[0x0][0x558] ;  /* 0x00015600ff127b82 */ /* 0x000e620000000a00 */
        /* <DEDUP_REMOVED lines=11> */
[----:B------:R-:W-:Y:S01]  /*40e0*/  FMUL.FTZ R51, R51, R114 ;  /* 0x0000007233337220 */ /* 0x000fe20000410000 */
[----:B------:R-:W-:Y:S01]  /*40f0*/  F2FP.F16.F32.PACK_AB R5, R11, R10 ;  /* 0x0000000a0b05723e */ /* 0x000fe200000000ff */
[----:B------:R-:W-:Y:S01]  /*4100*/  BAR.SYNC.DEFER_BLOCKING 0x0 ;  /* 0x0000000000007b1d */ /* 0x000fe20000010000 */
[----:B------:R-:W-:Y:S01]  /*4110*/  F2FP.F16.F32.PACK_AB R13, R27, R26 ;  /* 0x0000001a1b0d723e */ /* 0x000fe200000000ff */
[----:B0-----:R-:W-:Y:S01]  /*4120*/  IMAD.WIDE.U32 R16, R24, UR10, R16 ;  /* 0x0000000a18107c25 */ /* 0x001fe2000f8e0010 */
[----:B------:R-:W-:-:S03]  /*4130*/  F2FP.F16.F32.PACK_AB R14, R33, R32 ;  /* 0x00000020210e723e */ /* 0x000fc600000000ff */
[----:B------:R-:W-:Y:S01]  /*4140*/  FMUL.FTZ R52, R52, R117 ;  /* 0x0000007534347220 */ /* 0x000fe20000410000 */
[----:B------:R-:W-:Y:S01]  /*4150*/  F2FP.F16.F32.PACK_AB R15, R37, R34 ;  /* 0x00000022250f723e */ /* 0x000fe200000000ff */
[----:B------:R-:W-:Y:S01]  /*4160*/  FMUL.FTZ R54, R54, R119 ;  /* 0x0000007736367220 */ /* 0x000fe20000410000 */
[----:B------:R-:W-:Y:S01]  /*4170*/  FMUL.FTZ R88, R92, R45 ;  /* 0x0000002d5c587220 */ /* 0x000fe20000410000 */
[----:B------:R-:W-:Y:S01]  /*4180*/  STL [R1+0x3c], R126 ;  /* 0x00003c7e01007387 */ /* 0x000fe20000100800 */
[----:B------:R-:W-:Y:S01]  /*4190*/  FMUL.FTZ R48, R48, R121 ;  /* 0x0000007930307220 */ /* 0x000fe20000410000 */
[----:B-1----:R-:W-:Y:S01]  /*41a0*/  LEA R18, P0, R16, R18, 0x1 ;  /* 0x0000001210127211 */ /* 0x002fe200078008ff */
[----:B------:R-:W-:Y:S01]  /*41b0*/  FMUL.FTZ R87, R93, R51 ;  /* 0x000000335d577220 */ /* 0x000fe20000410000 */
[----:B------:R-:W-:Y:S01]  /*41c0*/  STL [R1+0x38], R125 ;  /* 0x0000387d01007387 */ /* 0x000fe20000100800 */
[----:B------:R-:W-:Y:S01]  /*41d0*/  FMUL.FTZ R86, R94, R52 ;  /* 0x000000345e567220 */ /* 0x000fe20000410000 */
[----:B------:R-:W-:Y:S01]  /*41e0*/  FMUL.FTZ R85, R95, R55 ;  /* 0x000000375f557220 */ /* 0x000fe20000410000 */
[----:B------:R-:W-:Y:S01]  /*41f0*/  FMUL.FTZ R82, R82, R54 ;  /* 0x0000003652527220 */ /* 0x000fe20000410000 */
[----:B------:R-:W-:Y:S01]  /*4200*/  STL [R1+0x34], R124 ;  /* 0x0000347c01007387 */ /* 0x000fe20000100800 */
[----:B------:R-:W-:Y:S01]  /*4210*/  FMUL.FTZ R83, R84, R48 ;  /* 0x0000003054537220 */ /* 0x000fe20000410000 */
[----:B------:R-:W-:-:S02]  /*4220*/  HADD2.F32 R37, -RZ, R28.H1_H1 ;  /* 0x3000001cff257230 */ /* 0x000fc40000004100 */
[----:B------:R-:W-:Y:S01]  /*4230*/  FMUL.FTZ R49, R49, R120 ;  /* 0x0000007831317220 */ /* 0x000fe20000410000 */
[----:B------:R-:W-:Y:S01]  /*4240*/  STL [R1+0x30], R122 ;  /* 0x0000307a01007387 */ /* 0x000fe20000100800 */
[--C-:B------:R-:W-:Y:S02]  /*4250*/  HADD2.F32 R36, -RZ, R29.reuse.H0_H0 ;  /* 0x2000001dff247230 */ /* 0x100fe40000004100 */
[----:B------:R-:W-:Y:S01]  /*4260*/  HADD2.F32 R35, -RZ, R29.H1_H1 ;  /* 0x3000001dff237230 */ /* 0x000fe20000004100 */
[----:B------:R0:W-:Y:S01]  /*4270*/  STS.128 [R72], R4 ;  /* 0x0000000448007388 */ /* 0x0001e20000000c00 */
[--C-:B------:R-:W-:Y:S02]  /*4280*/  HADD2.F32 R34, -RZ, R30.reuse.H0_H0 ;  /* 0x2000001eff227230 */ /* 0x100fe40000004100 */
[----:B------:R-:W-:Y:S01]  /*4290*/  HADD2.F32 R33, -RZ, R30.H1_H1 ;  /* 0x3000001eff217230 */ /* 0x000fe20000004100 */
[----:B------:R1:W-:Y:S01]  /*42a0*/  STS.128 [R72+0x10], R12 ;  /* 0x0000100c48007388 */ /* 0x0003e20000000c00 */
[----:B------:R-:W-:-:S03]  /*42b0*/  NOP ;  /* 0x0000000000007918 */ /* 0x000fc60000000000 */
[----:B------:R-:W2:Y:S01]  /*42c0*/  LDS.128 R8, [R73] ;  /* 0x0000000049087984 */ /* 0x000ea20000000c00 */
[----:B------:R-:W-:Y:S02]  /*42d0*/  HADD2.F32 R32, -RZ, R31.H0_H0 ;  /* 0x2000001fff207230 */ /* 0x000fe40000004100 */
[--C-:B------:R-:W-:Y:S01]  /*42e0*/  HADD2.F32 R28, -RZ, R21.reuse.H0_H0 ;  /* 0x20000015ff1c7230 */ /* 0x100fe20000004100 */
[----:B------:R-:W-:Y:S01]  /*42f0*/  STL [R1+0x2c], R89 ;  /* 0x00002c5901007387 */ /* 0x000fe20000100800 */
[----:B0-----:R-:W-:Y:S02]  /*4300*/  IMAD R4, R25, UR10, R17 ;  /* 0x0000000a19047c24 */ /* 0x001fe4000f8e0211 */
[----:B------:R-:W-:Y:S01]  /*4310*/  HADD2.F32 R27, -RZ, R21.H1_H1 ;  /* 0x30000015ff1b7230 */ /* 0x000fe20000004100 */
[----:B------:R-:W-:Y:S01]  /*4320*/  STL [R1+0x28], R88 ;  /* 0x0000285801007387 */ /* 0x000fe20000100800 */
[----:B-1----:R-:W-:Y:S01]  /*4330*/  FFMA.FTZ R12, R129, R38, R130 ;  /* 0x00000026810c7223 */ /* 0x002fe20000010082 */
[----:B------:R-:W-:Y:S01]  /*4340*/  LEA.HI.X R19, R16, R19, R4, 0x1, P0 ;  /* 0x0000001310137211 */ /* 0x000fe200000f0c04 */
[--C-:B------:R-:W-:Y:S01]  /*4350*/  HADD2.F32 R26, -RZ, R22.reuse.H0_H0 ;  /* 0x20000016ff1a7230 */ /* 0x100fe20000004100 */
[----:B------:R-:W0:Y:S01]  /*4360*/  LDS.128 R4, [R73+0x200] ;  /* 0x0002000049047984 */ /* 0x000e220000000c00 */
[----:B------:R-:W-:-:S02]  /*4370*/  HADD2.F32 R25, -RZ, R22.H1_H1 ;  /* 0x30000016ff197230 */ /* 0x000fc40000004100 */
[----:B------:R-:W-:Y:S01]  /*4380*/  FMUL.FTZ R22, R78, R49 ;  /* 0x000000314e167220 */ /* 0x000fe20000410000 */
[----:B------:R-:W-:Y:S01]  /*4390*/  IMAD.WIDE.U32 R18, R39, 0x10, R18 ;  /* 0x0000001027127825 */ /* 0x000fe200078e0012 */
[----:B------:R-:W-:Y:S03]  /*43a0*/  STL [R1+0x24], R87 ;  /* 0x0000245701007387 */ /* 0x000fe60000100800 */
[----:B------:R-:W-:Y:S01]  /*43b0*/  FMUL.FTZ R21, R79, R74 ;  /* 0x0000004a4f157220 */ /* 0x000fe20000410000 */
[----:B------:R-:W-:Y:S01]  /*43c0*/  HADD2.F32 R24, -RZ, R23.H0_H0 ;  /* 0x20000017ff187230 */ /* 0x000fe20000004100 */
[----:B------:R-:W-:Y:S01]  /*43d0*/  STL [R1+0x20], R86 ;  /* 0x0000205601007387 */ /* 0x000fe20000100800 */
[----:B------:R-:W-:Y:S02]  /*43e0*/  HADD2.F32 R31, -RZ, R31.H1_H1 ;  /* 0x3000001fff1f7230 */ /* 0x000fe40000004100 */
[--C-:B------:R-:W-:Y:S01]  /*43f0*/  HADD2.F32 R30, -RZ, R20.reuse.H0_H0 ;  /* 0x20000014ff1e7230 */ /* 0x100fe20000004100 */
[----:B------:R-:W-:Y:S01]  /*4400*/  STL [R1+0x1c], R85 ;  /* 0x00001c5501007387 */ /* 0x000fe20000100800 */
[----:B------:R-:W-:-:S02]  /*4410*/  HADD2.F32 R29, -RZ, R20.H1_H1 ;  /* 0x30000014ff1d7230 */ /* 0x000fc40000004100 */
[----:B------:R-:W-:Y:S01]  /*4420*/  HADD2.F32 R23, -RZ, R23.H1_H1 ;  /* 0x30000017ff177230 */ /* 0x000fe20000004100 */
[----:B------:R-:W-:Y:S04]  /*4430*/  STL [R1+0x18], R82 ;  /* 0x0000185201007387 */ /* 0x000fe80000100800 */
[----:B------:R-:W-:Y:S04]  /*4440*/  STL [R1+0x14], R83 ;  /* 0x0000145301007387 */ /* 0x000fe80000100800 */
[----:B--2---:R1:W-:Y:S04]  /*4450*/  STG.E.128 desc[UR26][R18.64], R8 ;  /* 0x0000000812007986 */ /* 0x0043e8000c101d1a */
[----:B0-----:R0:W-:Y:S01]  /*4460*/  STG.E.128 desc[UR26][R18.64+0x200], R4 ;  /* 0x0002000412007986 */ /* 0x0011e2000c101d1a */
[----:B-1----:R-:W-:-:S04]  /*4470*/  FFMA.FTZ R9, R128, R37, R12 ;  /* 0x0000002580097223 */ /* 0x002fc8000001000c */
[----:B------:R-:W-:-:S04]  /*4480*/  FFMA.FTZ R8, R127, R36, R9 ;  /* 0x000000247f087223 */ /* 0x000fc80000010009 */
[----:B------:R-:W-:Y:S01]  /*4490*/  FFMA.FTZ R15, R126, R35, R8 ;  /* 0x000000237e0f7223 */ /* 0x000fe20000010008 */
[----:B------:R-:W-:Y:S06]  /*44a0*/  BRA.U !UP0, `(.L_x_3210) ;  /* 0x0000000108a47547 */ /* 0x000fec000b800000 */
        /* <DEDUP_REMOVED lines=41> */
.L_x_3210:
[----:B------:R-:W-:Y:S01]  /*4740*/  FFMA.FTZ R0, R125, R34, R15 ;  /* 0x000000227d007223 */ /* 0x000fe2000001000f */
[----:B-1----:R-:W-:Y:S01]  /*4750*/  FMUL.FTZ R2, R129, UR7 ;  /* 0x0000000781027c20 */ /* 0x002fe20008410000 */
[----:B0-----:R-:W-:Y:S01]  /*4760*/  FMUL.FTZ R4, R128, UR7 ;  /* 0x0000000780047c20 */ /* 0x001fe20008410000 */
[----:B------:R-:W0:Y:S01]  /*4770*/  LDCU UR8, c[0x0][0x38c] ;  /* 0x00007180ff0877ac */ /* 0x000e220008000800 */
[----:B------:R-:W-:Y:S01]  /*4780*/  FFMA.FTZ R3, R124, R33, R0 ;  /* 0x000000217c037223 */ /* 0x000fe20000010000 */
[----:B------:R-:W-:Y:S01]  /*4790*/  MOV R20, RZ ;  /* 0x000000ff00147202 */ /* 0x000fe20000000f00 */
[----:B------:R1:W-:Y:S01]  /*47a0*/  STL [R1+0x10], R2 ;  /* 0x0000100201007387 */ /* 0x0003e20000100800 */
[----:B------:R-:W-:Y:S01]  /*47b0*/  CS2R R18, SRZ ;  /* 0x0000000000127805 */ /* 0x000fe2000001ff00 */
[----:B------:R-:W-:Y:S01]  /*47c0*/  FFMA.FTZ R0, R122, R32, R3 ;  /* 0x000000207a007223 */ /* 0x000fe20000010003 */
[----:B------:R-:W-:Y:S01]  /*47d0*/  CS2R R16, SRZ ;  /* 0x0000000000107805 */ /* 0x000fe2000001ff00 */
[----:B------:R-:W-:Y:S01]  /*47e0*/  STL [R1+0xc], R4 ;  /* 0x00000c0401007387 */ /* 0x000fe20000100800 */
[----:B------:R-:W-:Y:S01]  /*47f0*/  CS2R R14, SRZ ;  /* 0x00000000000e7805 */ /* 0x000fe2000001ff00 */
[----:B------:R-:W-:Y:S01]  /*4800*/  FFMA.FTZ R3, R89, R31, R0 ;  /* 0x0000001f59037223 */ /* 0x000fe20000010000 */
[----:B------:R-:W-:-:S02]  /*4810*/  CS2R R12, SRZ ;  /* 0x00000000000c7805 */ /* 0x000fc4000001ff00 */
[----:B------:R-:W-:Y:S02]  /*4820*/  CS2R R10, SRZ ;  /* 0x00000000000a7805 */ /* 0x000fe4000001ff00 */
[----:B------:R-:W-:Y:S01]  /*4830*/  CS2R R8, SRZ ;  /* 0x0000000000087805 */ /* 0x000fe2000001ff00 */
[----:B------:R-:W-:Y:S01]  /*4840*/  FFMA.FTZ R0, R88, R30, R3 ;  /* 0x0000001e58007223 */ /* 0x000fe20000010003 */
[----:B-1----:R-:W-:Y:S01]  /*4850*/  FMUL.FTZ R2, R127, UR7 ;  /* 0x000000077f027c20 */ /* 0x002fe20008410000 */
[----:B------:R-:W-:Y:S02]  /*4860*/  CS2R R6, SRZ ;  /* 0x0000000000067805 */ /* 0x000fe4000001ff00 */
[----:B------:R-:W-:Y:S01]  /*4870*/  MOV R5, RZ ;  /* 0x000000ff00057202 */ /* 0x000fe20000000f00 */
[----:B------:R-:W-:Y:S01]  /*4880*/  FFMA.FTZ R3, R87, R29, R0 ;  /* 0x0000001d57037223 */ /* 0x000fe20000010000 */
[----:B0-----:R-:W-:Y:S01]  /*4890*/  UISETP.GE.AND UP0, UPT, UR8, 0x1, UPT ;  /* 0x000000010800788c */ /* 0x001fe2000bf06270 */
[----:B------:R0:W-:Y:S01]  /*48a0*/  STL [R1+0x8], R2 ;  /* 0x0000080201007387 */ /* 0x0001e20000100800 */
[----:B------:R-:W-:Y:S01]  /*48b0*/  FMUL.FTZ R165, R124, UR7 ;  /* 0x000000077ca57c20 */ /* 0x000fe20008410000 */
[----:B------:R-:W-:Y:S01]  /*48c0*/  FFMA.FTZ R0, R86, R28, R3 ;  /* 0x0000001c56007223 */ /* 0x000fe20000010003 */
[----:B------:R-:W-:Y:S01]  /*48d0*/  FMUL.FTZ R3, R126, UR7 ;  /* 0x000000077e037c20 */ /* 0x000fe20008410000 */
[----:B------:R-:W-:Y:S01]  /*48e0*/  FMUL.FTZ R164, R122, UR7 ;  /* 0x000000077aa47c20 */ /* 0x000fe20008410000 */
[----:B------:R-:W-:Y:S01]  /*48f0*/  FMUL.FTZ R161, R89, UR7 ;  /* 0x0000000759a17c20 */ /* 0x000fe20008410000 */
[----:B------:R-:W-:Y:S01]  /*4900*/  FMUL.FTZ R160, R88, UR7 ;  /* 0x0000000758a07c20 */ /* 0x000fe20008410000 */
[----:B------:R-:W-:Y:S01]  /*4910*/  FMUL.FTZ R159, R87, UR7 ;  /* 0x00000007579f7c20 */ /* 0x000fe20008410000 */
[----:B------:R1:W-:Y:S01]  /*4920*/  STL [R1+0x4], R3 ;  /* 0x0000040301007387 */ /* 0x0003e20000100800 */
[----:B------:R-:W-:Y:S01]  /*4930*/  FMUL.FTZ R158, R86, UR7 ;  /* 0x00000007569e7c20 */ /* 0x000fe20008410000 */
[----:B0-----:R-:W-:Y:S01]  /*4940*/  FMUL.FTZ R2, R125, UR7 ;  /* 0x000000077d027c20 */ /* 0x001fe20008410000 */
[----:B------:R-:W-:Y:S01]  /*4950*/  FMUL.FTZ R136, R85, UR7 ;  /* 0x0000000755887c20 */ /* 0x000fe20008410000 */
[----:B------:R-:W-:-:S03]  /*4960*/  FMUL.FTZ R4, R82, UR7 ;  /* 0x0000000752047c20 */ /* 0x000fc60008410000 */
[----:B------:R0:W-:Y:S01]  /*4970*/  STL [R1], R2 ;  /* 0x0000000201007387 */ /* 0x0001e20000100800 */
[----:B-1----:R-:W-:-:S04]  /*4980*/  FFMA.FTZ R3, R85, R27, R0 ;  /* 0x0000001b55037223 */ /* 0x002fc80000010000 */
[----:B------:R-:W-:Y:S01]  /*4990*/  FFMA.FTZ R0, R82, R26, R3 ;  /* 0x0000001a52007223 */ /* 0x000fe20000010003 */
[----:B0-----:R-:W-:-:S03]  /*49a0*/  FMUL.FTZ R2, R22, UR7 ;  /* 0x0000000716027c20 */ /* 0x001fc60008410000 */
        /* <DEDUP_REMOVED lines=8> */
[----:B------:R-:W1:Y:S01]  /*4a30*/  S2R R74, SR_TID.X ;  /* 0x00000000004a7919 */ /* 0x000e620000002100 */
[----:B------:R-:W2:Y:S01]  /*4a40*/  S2UR UR28, SR_CgaCtaId ;  /* 0x00000000001c79c3 */ /* 0x000ea20000008800 */
[----:B------:R-:W3:Y:S01]  /*4a50*/  LDCU.64 UR8, c[0x0][0x3a0] ;  /* 0x00007400ff0877ac */ /* 0x000ee20008000a00 */
[----:B------:R-:W-:Y:S01]  /*4a60*/  MOV R20, RZ ;  /* 0x000000ff00147202 */ /* 0x000fe20000000f00 */
        /* <DEDUP_REMOVED lines=11> */
[C---:B-1----:R-:W-:Y:S01]  /*4b20*/  ISETP.NE.AND P2, PT, R74.reuse, 0x7f, PT ;  /* 0x0000007f4a00780c */ /* 0x042fe20003f45270 */
[----:B------:R-:W1:Y:S01]  /*4b30*/  LDCU.64 UR34, c[0x0][0x3a8] ;  /* 0x00007500ff2277ac */ /* 0x000e620008000a00 */
[----:B------:R-:W-:-:S02]  /*4b40*/  ISETP.NE.AND P0, PT, R74, RZ, PT ;  /* 0x000000ff4a00720c */ /* 0x000fc40003f05270 */
[----:B------:R-:W-:Y:S01]  /*4b50*/  IADD3 R87, PT, PT, R74, 0x200, RZ ;  /* 0x000002004a577810 */ /* 0x000fe20007ffe0ff */
[----:B------:R-:W0:Y:S01]  /*4b60*/  LDCU.64 UR36, c[0x0][0x3e0] ;  /* 0x00007c00ff2477ac */ /* 0x000e220008000a00 */
[----:B------:R-:W-:Y:S01]  /*4b70*/  MOV R75, UR23 ;  /* 0x00000017004b7c02 */ /* 0x000fe20008000f00 */
[----:B------:R-:W0:Y:S01]  /*4b80*/  LDCU.64 UR38, c[0x0][0x4c0] ;  /* 0x00009800ff2677ac */ /* 0x000e220008000a00 */
[----:B------:R-:W0:Y:S01]  /*4b90*/  LDCU.64 UR40, c[0x0][0x4e0] ;  /* 0x00009c00ff2877ac */ /* 0x000e220008000a00 */
[----:B------:R-:W0:Y:S01]  /*4ba0*/  LDCU.64 UR42, c[0x0][0x4f0] ;  /* 0x00009e00ff2a77ac */ /* 0x000e220008000a00 */
[----:B------:R-:W0:Y:S01]  /*4bb0*/  LDCU.64 UR44, c[0x0][0x538] ;  /* 0x0000a700ff2c77ac */ /* 0x000e220008000a00 */
[----:B------:R-:W0:Y:S01]  /*4bc0*/  LDCU.64 UR46, c[0x0][0x540] ;  /* 0x0000a800ff2e77ac */ /* 0x000e220008000a00 */
[----:B------:R-:W-:Y:S01]  /*4bd0*/  UIMAD UR9, UR10, UR9, UR25 ;  /* 0x000000090a0972a4 */ /* 0x000fe2000f8e0219 */
[----:B--234-:R-:W-:-:S11]  /*4be0*/  UMOV UR8, URZ ;  /* 0x000000ff00087c82 */ /* 0x01cfd60008000000 */
.L_x_3256:
[----:B------:R-:W-:Y:S01]  /*4bf0*/  UIMAD.WIDE.U32 UR28, UR8, UR30, URZ ;  /* 0x0000001e081c72a5 */ /* 0x000fe2000f8e00ff */
[----:B------:R-:W2:Y:S03]  /*4c00*/  LDL R132, [R1+0x48] ;  /* 0x0000480001847983 */ /* 0x000ea60000100800 */
[----:B------:R-:W-:Y:S01]  /*4c10*/  UIMAD UR10, UR8, UR31, UR29 ;  /* 0x0000001f080a72a4 */ /* 0x000fe2000f8e021d */
[----:B------:R-:W3:Y:S01]  /*4c20*/  LDL R131, [R1+0x44] ;  /* 0x0000440001837983 */ /* 0x000ee20000100800 */
[----:B------:R-:W-:-:S03]  /*4c30*/  ULEA UR23, UP0, UR28, UR17, 0x1 ;  /* 0x000000111c177291 */ /* 0x000fc6000f8008ff */
[----:B------:R-:W4:Y:S01]  /*4c40*/  LDL R130, [R1+0x40] ;  /* 0x0000400001827983 */ /* 0x000f220000100800 */
[----:B------:R-:W-:Y:S02]  /*4c50*/  ULEA.HI.X UR28, UR28, UR22, UR10, 0x1, UP0 ;  /* 0x000000161c1c7291 */ /* 0x000fe400080f0c0a */
[----:B------:R-:W-:Y:S01]  /*4c60*/  MOV R44, UR23 ;  /* 0x00000017002c7c02 */ /* 0x000fe20008000f00 */
[----:B------:R-:W5:Y:S03]  /*4c70*/  LDL R129, [R1+0x3c] ;  /* 0x00003c0001817983 */ /* 0x000f660000100800 */
[----:B-1----:R-:W-:Y:S01]  /*4c80*/  MOV R45, UR28 ;  /* 0x0000001c002d7c02 */ /* 0x002fe20008000f00 */
[----:B------:R-:W5:Y:S02]  /*4c90*/  LDL R128, [R1+0x38] ;  /* 0x0000380001807983 */ /* 0x000f640000100800 */
[----:B------:R-:W-:-:S02]  /*4ca0*/  IMAD.WIDE.U32 R44, R39, 0x10, R44 ;  /* 0x00000010272c7825 */ /* 0x000fc400078e002c */
[----:B------:R-:W5:Y:S04]  /*4cb0*/  LDL R127, [R1+0x34] ;  /* 0x00003400017f7983 */ /* 0x000f680000100800 */
[----:B0-----:R-:W2:Y:S04]  /*4cc0*/  LDG.E.128 R40, desc[UR26][R44.64] ;  /* 0x0000001a2c287981 */ /* 0x001ea8000c1e1d00 */
[----:B------:R-:W5:Y:S04]  /*4cd0*/  LDL R126, [R1+0x30] ;  /* 0x00003000017e7983 */ /* 0x000f680000100800 */
[----:B------:R-:W5:Y:S04]  /*4ce0*/  LDL R125, [R1+0x2c] ;  /* 0x00002c00017d7983 */ /* 0x000f680000100800 */
[----:B------:R-:W3:Y:S01]  /*4cf0*/  LDG.E.128 R44, desc[UR26][R44.64+0x200] ;  /* 0x0002001a2c2c7981 */ /* 0x000ee2000c1e1d00 */
[----:B------:R-:W-:Y:S01]  /*4d00*/  UMOV UR28, UR24 ;  /* 0x00000018001c7c82 */ /* 0x000fe20008000000 */
[----:B------:R-:W-:-:S02]  /*4d10*/  UMOV UR29, UR9 ;  /* 0x00000009001d7c82 */ /* 0x000fc40008000000 */
[----:B-1----:R-:W-:Y:S01]  /*4d20*/  UIMAD.WIDE.U32 UR28, UR8, UR34, UR28 ;  /* 0x00000022081c72a5 */ /* 0x002fe2000f8e001c */
[----:B------:R-:W5:Y:S03]  /*4d30*/  LDL R124, [R1+0x28] ;  /* 0x00002800017c7983 */ /* 0x000f660000100800 */
[----:B------:R-:W-:Y:S01]  /*4d40*/  UIMAD UR10, UR8, UR35, UR29 ;  /* 0x00000023080a72a4 */ /* 0x000fe2000f8e021d */
[----:B------:R-:W5:Y:S01]  /*4d50*/  LDL R123, [R1+0x24] ;  /* 0x00002400017b7983 */ /* 0x000f620000100800 */
[----:B------:R-:W-:-:S03]  /*4d60*/  ULEA UR23, UP0, UR28, UR32, 0x2 ;  /* 0x000000201c177291 */ /* 0x000fc6000f8010ff */
[----:B------:R-:W5:Y:S01]  /*4d70*/  LDL R122, [R1+0x20] ;  /* 0x00002000017a7983 */ /* 0x000f620000100800 */
[----:B------:R-:W-:Y:S02]  /*4d80*/  ULEA.HI.X UR28, UR28, UR33, UR10, 0x2, UP0 ;  /* 0x000000211c1c7291 */ /* 0x000fe400080f140a */
[----:B------:R-:W-:Y:S01]  /*4d90*/  MOV R48, UR23 ;  /* 0x0000001700307c02 */ /* 0x000fe20008000f00 */
[----:B------:R-:W5:Y:S03]  /*4da0*/  LDL R121, [R1+0x1c] ;  /* 0x00001c0001797983 */ /* 0x000f660000100800 */
[----:B------:R-:W-:Y:S01]  /*4db0*/  MOV R49, UR28 ;  /* 0x0000001c00317c02 */ /* 0x000fe20008000f00 */
[----:B------:R-:W-:Y:S01]  /*4dc0*/  UIMAD.WIDE.U32 UR28, UR8, UR36, URZ ;  /* 0x00000024081c72a5 */ /* 0x000fe2000f8e00ff */
[----:B------:R-:W5:Y:S03]  /*4dd0*/  LDL R120, [R1+0x18] ;  /* 0x0000180001787983 */ /* 0x000f660000100800 */
[----:B------:R-:W-:Y:S01]  /*4de0*/  UIMAD UR10, UR8, UR37, UR29 ;  /* 0x00000025080a72a4 */ /* 0x000fe2000f8e021d */
[----:B------:R0:W4:Y:S01]  /*4df0*/  LDG.E R76, desc[UR26][R48.64] ;  /* 0x0000001a304c7981 */ /* 0x000122000c1e1900 */
[----:B------:R-:W-:-:S03]  /*4e00*/  ULEA UR23, UP0, UR28, UR21, 0x1 ;  /* 0x000000151c177291 */ /* 0x000fc6000f8008ff */
[----:B------:R-:W5:Y:S01]  /*4e10*/  LDL R119, [R1+0x14] ;  /* 0x0000140001777983 */ /* 0x000f620000100800 */
        /* <DEDUP_REMOVED lines=42> */
[----:B-1----:R-:W-:-:S02]  /*50c0*/  HADD2.F32 R94, -RZ, R46.H0_H0 ;  /* 0x2000002eff5e7230 */ /* 0x002fc40000004100 */
[----:B------:R-:W-:Y:S02]  /*50d0*/  HADD2.F32 R98, -RZ, R46.H1_H1 ;  /* 0x3000002eff627230 */ /* 0x000fe40000004100 */
[----:B------:R-:W-:Y:S01]  /*50e0*/  FMUL.FTZ R46, R101, R57 ;  /* 0x00000039652e7220 */ /* 0x000fe20000410000 */
[----:B------:R-:W-:Y:S01]  /*50f0*/  ISETP.NE.AND P2, PT, R74, 0x7f, PT ;  /* 0x0000007f4a00780c */ /* 0x000fe20003f45270 */
[----:B------:R-:W1:Y:S01]  /*5100*/  MUFU.EX2 R76, R76 ;  /* 0x0000004c004c7308 */ /* 0x000e620000000800 */
[----:B------:R-:W-:Y:S01]  /*5110*/  SEL R104, R87, UR10, P0 ;  /* 0x0000000a57687c07 */ /* 0x000fe20008000000 */
[--C-:B------:R-:W-:Y:S02]  /*5120*/  HADD2.F32 R91, -RZ, R45.reuse.H0_H0 ;  /* 0x2000002dff5b7230 */ /* 0x100fe40000004100 */
[----:B------:R-:W4:Y:S01]  /*5130*/  MUFU.EX2 R77, R77 ;  /* 0x0000004d004d7308 */ /* 0x000f220000000800 */
        /* <DEDUP_REMOVED lines=13> */
[----:B------:R0:W0:Y:S04]  /*5210*/  MUFU.EX2 R101, R46 ;  /* 0x0000002e00657308 */ /* 0x0000280000000800 */
[----:B------:R-:W0:Y:S01]  /*5220*/  MUFU.EX2 R118, R118 ;  /* 0x0000007600767308 */ /* 0x000e220000000800 */
[----:B------:R-:W-:-:S02]  /*5230*/  HADD2.F32 R87, -RZ, R44.H0_H0 ;  /* 0x2000002cff577230 */ /* 0x000fc40000004100 */
[----:B------:R-:W-:Y:S01]  /*5240*/  HADD2.F32 R92, -RZ, R44.H1_H1 ;  /* 0x3000002cff5c7230 */ /* 0x000fe20000004100 */
[----:B------:R-:W-:Y:S01]  /*5250*/  BSSY.RECONVERGENT B0, `(.L_x_3212) ;  /* 0x0000036000007945 */ /* 0x000fe20003800200 */
[--C-:B------:R-:W-:Y:S02]  /*5260*/  HADD2.F32 R97, -RZ, R47.reuse.H0_H0 ;  /* 0x2000002fff617230 */ /* 0x100fe40000004100 */
[----:B------:R-:W-:Y:S01]  /*5270*/  HADD2.F32 R100, -RZ, R47.H1_H1 ;  /* 0x3000002fff647230 */ /* 0x000fe20000004100 */
        /* <DEDUP_REMOVED lines=8> */
[--C-:B------:R-:W-:Y:S02]  /*5300*/  HADD2.F32 R115, -RZ, R49.reuse.H0_H0 ;  /* 0x20000031ff737230 */ /* 0x100fe40000004100 */
[----:B------:R-:W-:Y:S02]  /*5310*/  HADD2.F32 R114, -RZ, R49.H1_H1 ;  /* 0x30000031ff727230 */ /* 0x000fe40000004100 */
[--C-:B------:R-:W-:Y:S02]  /*5320*/  HADD2.F32 R113, -RZ, R50.reuse.H0_H0 ;  /* 0x20000032ff717230 */ /* 0x100fe40000004100 */
[----:B------:R-:W-:Y:S02]  /*5330*/  HADD2.F32 R112, -RZ, R50.H1_H1 ;  /* 0x30000032ff707230 */ /* 0x000fe40000004100 */
[--C-:B------:R-:W-:Y:S02]  /*5340*/  HADD2.F32 R111, -RZ, R51.reuse.H0_H0 ;  /* 0x20000033ff6f7230 */ /* 0x100fe40000004100 */
        /* <DEDUP_REMOVED lines=10> */
[----:B------:R-:W-:Y:S01]  /*53f0*/  FMUL.FTZ R116, R131, R116 ;  /* 0x0000007483747220 */ /* 0x000fe20000410000 */
[----:B------:R-:W-:Y:S01]  /*5400*/  FMUL.FTZ R115, R130, R115 ;  /* 0x0000007382737220 */ /* 0x000fe20000410000 */
[----:B-----5:R-:W-:Y:S01]  /*5410*/  FMUL.FTZ R114, R129, R114 ;  /* 0x0000007281727220 */ /* 0x020fe20000410000 */
        /* <DEDUP_REMOVED lines=13> */
[----:B01--4-:R-:W-:Y:S05]  /*54f0*/  @P2 BRA `(.L_x_3213) ;  /* 0x0000000000242947 */ /* 0x013fea0003800000 */
        /* <DEDUP_REMOVED lines=9> */
.L_x_3213:
[----:B------:R-:W-:-:S06]  /*5590*/  LEA R54, R74, R75, 0x2 ;  /* 0x0000004b4a367211 */ /* 0x000fcc00078e10ff */
[----:B------:R-:W0:Y:S02]  /*55a0*/  LDS R54, [R54+0x7554] ;  /* 0x0075540036367984 */ /* 0x000e240000000800 */
.L_x_3214:
[----:B------:R-:W-:Y:S05]  /*55b0*/  BSYNC.RECONVERGENT B0 ;  /* 0x0000000000007941 */ /* 0x000fea0003800200 */
.L_x_3212:
        /* <DEDUP_REMOVED lines=123> */
.L_x_3273:
[----:B------:R-:W-:Y:S01]  /*5d70*/  ISETP.GE.AND P2, PT, R163, 0x10, PT ;  /* 0x00000010a300780c */ /* 0x000fe20003f46270 */
[----:B----4-:R-:W-:Y:S01]  /*5d80*/  FFMA.FTZ R52, R75, R52, R155 ;  /* 0x000000344b347223 */ /* 0x010fe2000001009b */
[----:B------:R-:W-:-:S04]  /*5d90*/  UMOV UR10, 0xffffffff ;  /* 0xffffffff000a7882 */ /* 0x000fc80000000000 */
[----:B------:R-:W-:-:S07]  /*5da0*/  FSEL R156, R155, R52, !P2 ;  /* 0x000000349b9c7208 */ /* 0x000fce0005000000 */
[----:B--23--:R-:W-:Y:S01]  /*5db0*/  @P2 FMUL.FTZ R75, R75, R153 ;  /* 0x000000994b4b2220 */ /* 0x00cfe20000410000 */
[----:B------:R-:W-:Y:S06]  /*5dc0*/  BRA.DIV UR10, `(.L_x_3217) ;  /* 0x000000460a387947 */ /* 0x000fec000b800000 */
.L_x_3276:
[----:B------:R-:W-:-:S03]  /*5dd0*/  UMOV UR10, 0xffffffff ;  /* 0xffffffff000a7882 */ /* 0x000fc60000000000 */
[----:B------:R-:W-:Y:S05]  /*5de0*/  BRA.DIV UR10, `(.L_x_3218) ;  /* 0x000000460a587947 */ /* 0x000fea000b800000 */
.L_x_3279:
[----:B------:R-:W-:-:S03]  /*5df0*/  UMOV UR10, 0xffffffff ;  /* 0xffffffff000a7882 */ /* 0x000fc60000000000 */
[----:B------:R-:W-:Y:S05]  /*5e00*/  BRA.DIV UR10, `(.L_x_3219) ;  /* 0x000000460a787947 */ /* 0x000fea000b800000 */
[----:B------:R-:W2:Y:S04]  /*5e10*/  SHFL.UP PT, R75, R75, 0x1, RZ ;  /* 0x042000004b4b7989 */ /* 0x000ea800000e00ff */
[----:B------:R-:W3:Y:S04]  /*5e20*/  SHFL.UP PT, R156, R156, 0x1, RZ ;  /* 0x042000009c9c7989 */ /* 0x000ee800000e00ff */
[----:B-----5:R-:W4:Y:S04]  /*5e30*/  SHFL.IDX PT, R44, R44, RZ, 0x1f ;  /* 0x00001fff2c2c7589 */ /* 0x020f2800000e0000 */
[----:B------:R-:W0:Y:S02]  /*5e40*/  SHFL.IDX PT, R45, R45, RZ, 0x1f ;  /* 0x00001fff2d2d7589 */ /* 0x000e2400000e0000 */
.L_x_3285:
        /* <DEDUP_REMOVED lines=12> */
.L_x_3215:
        /* <DEDUP_REMOVED lines=124> */
.L_x_3302:
        /* <DEDUP_REMOVED lines=14> */
.L_x_3220:
[----:B------:R-:W-:Y:S05]  /*67b0*/  WARPSYNC.ALL ;  /* 0x0000000000007948 */ /* 0x000fea0003800000 */
[----:B------:R-:W-:Y:S01]  /*67c0*/  ISETP.NE.AND P2, PT, R74, RZ, PT ;  /* 0x000000ff4a00720c */ /* 0x000fe20003f45270 */
[----:B--2---:R-:W2:Y:S01]  /*67d0*/  LDL R151, [R1+0x48] ;  /* 0x0000480001977983 */ /* 0x004ea20000100800 */
[----:B------:R-:W-:Y:S01]  /*67e0*/  FFMA.FTZ R51, R100, -R135, R152 ;  /* 0x8000008764337223 */ /* 0x000fe20000010098 */
[----:B0-----:R-:W-:Y:S01]  /*67f0*/  MOV R46, UR8 ;  /* 0x00000008002e7c02 */ /* 0x001fe20008000f00 */
[----:B------:R-:W-:Y:S01]  /*6800*/  FFMA.FTZ R134, R97, -R134, R150 ;  /* 0x8000008661867223 */ /* 0x000fe20000010096 */
[----:B------:R-:W-:Y:S01]  /*6810*/  BAR.SYNC.DEFER_BLOCKING 0x0 ;  /* 0x0000000000007b1d */ /* 0x000fe20000010000 */
[----:B------:R-:W-:-:S07]  /*6820*/  FFMA.FTZ R133, R98, -R133, R149 ;  /* 0x8000008562857223 */ /* 0x000fce0000010095 */
[----:B------:R-:W-:Y:S01]  /*6830*/  @!P2 LEA R46, R46, R75, 0x3 ;  /* 0x0000004b2e2ea211 */ /* 0x000fe200078e18ff */
[----:B------:R-:W-:Y:S01]  /*6840*/  FFMA.FTZ R132, R94, -R132, R148 ;  /* 0x800000845e847223 */ /* 0x000fe20000010094 */
[----:B------:R-:W-:Y:S01]  /*6850*/  FFMA.FTZ R130, R91, -R130, R146 ;  /* 0x800000825b827223 */ /* 0x000fe20000010092 */
[----:B------:R-:W-:Y:S01]  /*6860*/  FFMA.FTZ R131, R95, -R131, R147 ;  /* 0x800000835f837223 */ /* 0x000fe20000010093 */
[----:B------:R-:W-:Y:S01]  /*6870*/  FFMA.FTZ R119, R78, -R119, R102 ;  /* 0x800000774e777223 */ /* 0x000fe20000010066 */
[----:B------:R-:W-:Y:S01]  /*6880*/  FFMA.FTZ R120, R82, -R120, R137 ;  /* 0x8000007852787223 */ /* 0x000fe20000010089 */
[----:B------:R-:W-:Y:S01]  /*6890*/  FFMA.FTZ R129, R92, -R129, R145 ;  /* 0x800000815c817223 */ /* 0x000fe20000010091 */
[----:B------:R-:W-:Y:S01]  /*68a0*/  FFMA.FTZ R121, R40, -R121, R138 ;  /* 0x8000007928797223 */ /* 0x000fe2000001008a */
[----:B------:R-:W3:Y:S01]  /*68b0*/  LDL R153, [R1+0x34] ;  /* 0x0000340001997983 */ /* 0x000ee20000100800 */
[----:B------:R-:W-:Y:S01]  /*68c0*/  FFMA.FTZ R124, R86, -R124, R141 ;  /* 0x8000007c567c7223 */ /* 0x000fe2000001008d */
[----:B------:R-:W-:Y:S01]  /*68d0*/  FFMA.FTZ R122, R84, -R122, R139 ;  /* 0x8000007a547a7223 */ /* 0x000fe2000001008b */
[----:B------:R-:W-:Y:S01]  /*68e0*/  FFMA.FTZ R123, R41, -R123, R140 ;  /* 0x8000007b297b7223 */ /* 0x000fe2000001008c */
[----:B------:R-:W4:Y:S04]  /*68f0*/  LDL R163, [R1+0x38] ;  /* 0x0000380001a37983 */ /* 0x000f280000100800 */
[----:B------:R-:W5:Y:S04]  /*6900*/  LDL R135, [R1+0x40] ;  /* 0x0000400001877983 */ /* 0x000f680000100800 */
[----:B------:R-:W5:Y:S04]  /*6910*/  LDL R157, [R1+0x28] ;  /* 0x00002800019d7983 */ /* 0x000f680000100800 */
[----:B------:R-:W0:Y:S04]  /*6920*/  LDS R128, [R128+0x6854] ;  /* 0x0068540080807984 */ /* 0x000e280000000800 */
[----:B-1----:R1:W-:Y:S04]  /*6930*/  @!P2 STS.64 [R46+0x7750], R44 ;  /* 0x0077502c2e00a388 */ /* 0x0023e80000000a00 */
[----:B------:R-:W5:Y:S04]  /*6940*/  LDL R155, [R1+0x20] ;  /* 0x00002000019b7983 */ /* 0x000f680000100800 */
[----:B------:R-:W5:Y:S04]  /*6950*/  LDL R162, [R1+0x2c] ;  /* 0x00002c0001a27983 */ /* 0x000f680000100800 */
[----:B------:R-:W5:Y:S04]  /*6960*/  LDL R156, [R1+0x24] ;  /* 0x00002400019c7983 */ /* 0x000f680000100800 */
[----:B------:R-:W5:Y:S01]  /*6970*/  LDL R154, [R1+0x1c] ;  /* 0x00001c00019a7983 */ /* 0x000f620000100800 */
[----:B0-----:R-:W-:-:S03]  /*6980*/  FFMA.FTZ R54, R128, R54, R55 ;  /* 0x0000003680367223 */ /* 0x001fc60000010037 */
[----:B------:R-:W5:Y:S01]  /*6990*/  LDL R128, [R1+0x3c] ;  /* 0x00003c0001807983 */ /* 0x000f620000100800 */
[-C--:B------:R-:W-:Y:S01]  /*69a0*/  FFMA.FTZ R103, R118, R54.reuse, R103 ;  /* 0x0000003676677223 */ /* 0x080fe20000010067 */
[----:B------:R-:W-:Y:S01]  /*69b0*/  FMUL.FTZ R48, R54, UR29 ;  /* 0x0000001d36307c20 */ /* 0x000fe20008410000 */
[----:B------:R-:W-:Y:S01]  /*69c0*/  FMUL.FTZ R47, R100, R54 ;  /* 0x00000036642f7220 */ /* 0x000fe20000410000 */
[----:B------:R-:W-:Y:S01]  /*69d0*/  FFMA.FTZ R118, R89, -R126, R143 ;  /* 0x8000007e59767223 */ /* 0x000fe2000001008f */
[-C--:B------:R-:W-:Y:S01]  /*69e0*/  FFMA.FTZ R101, R101, R103.reuse, R104 ;  /* 0x0000006765657223 */ /* 0x080fe20000010068 */
[----:B------:R-:W-:Y:S01]  /*69f0*/  FMUL.FTZ R48, R51, R48 ;  /* 0x0000003033307220 */ /* 0x000fe20000410000 */
[----:B------:R-:W-:Y:S01]  /*6a00*/  FFMA.FTZ R0, R47, R56, R0 ;  /* 0x000000382f007223 */ /* 0x000fe20000010000 */
[----:B------:R-:W-:Y:S01]  /*6a10*/  FMUL.FTZ R97, R97, R103 ;  /* 0x0000006761617220 */ /* 0x000fe20000410000 */
[----:B------:R-:W-:Y:S01]  /*6a20*/  FFMA.FTZ R99, R99, R101, R105 ;  /* 0x0000006563637223 */ /* 0x000fe20000010069 */
[----:B------:R-:W-:Y:S01]  /*6a30*/  FFMA.FTZ R47, R23, R47, R48 ;  /* 0x0000002f172f7223 */ /* 0x000fe20000010030 */
[----:B-1----:R-:W-:Y:S01]  /*6a40*/  FMUL.FTZ R46, R101, UR29 ;  /* 0x0000001d652e7c20 */ /* 0x002fe20008410000 */
[----:B------:R-:W-:Y:S01]  /*6a50*/  FMUL.FTZ R98, R98, R101 ;  /* 0x0000006562627220 */ /* 0x000fe20000410000 */
[-C--:B------:R-:W-:Y:S01]  /*6a60*/  FFMA.FTZ R96, R96, R99.reuse, R106 ;  /* 0x0000006360607223 */ /* 0x080fe2000001006a */
[----:B------:R-:W-:Y:S01]  /*6a70*/  FADD.FTZ R20, R47, R20 ;  /* 0x000000142f147221 */ /* 0x000fe20000010000 */
[----:B------:R-:W-:Y:S01]  /*6a80*/  FMUL.FTZ R47, R99, UR29 ;  /* 0x0000001d632f7c20 */ /* 0x000fe20008410000 */
[----:B------:R-:W-:Y:S01]  /*6a90*/  FMUL.FTZ R46, R133, R46 ;  /* 0x0000002e852e7220 */ /* 0x000fe20000410000 */
[-C--:B------:R-:W-:Y:S01]  /*6aa0*/  FFMA.FTZ R93, R93, R96.reuse, R107 ;  /* 0x000000605d5d7223 */ /* 0x080fe2000001006b */
[----:B------:R-:W-:Y:S01]  /*6ab0*/  FMUL.FTZ R45, R94, R99 ;  /* 0x000000635e2d7220 */ /* 0x000fe20000410000 */
[----:B------:R-:W-:Y:S01]  /*6ac0*/  FMUL.FTZ R47, R132, R47 ;  /* 0x0000002f842f7220 */ /* 0x000fe20000410000 */
[----:B------:R-:W-:Y:S01]  /*6ad0*/  FMUL.FTZ R95, R95, R96 ;  /* 0x000000605f5f7220 */ /* 0x000fe20000410000 */
[----:B------:R-:W-:Y:S01]  /*6ae0*/  FFMA.FTZ R90, R90, R93, R108 ;  /* 0x0000005d5a5a7223 */ /* 0x000fe2000001006c */
[-C--:B------:R-:W-:Y:S01]  /*6af0*/  FFMA.FTZ R4, R45, R59.reuse, R4 ;  /* 0x0000003b2d047223 */ /* 0x080fe20000010004 */
[----:B------:R-:W5:Y:S01]  /*6b00*/  LDL R126, [R1+0x44] ;  /* 0x00004400017e7983 */ /* 0x000f620000100800 */
[----:B------:R-:W-:Y:S01]  /*6b10*/  FFMA.FTZ R136, R95, R60, R136 ;  /* 0x0000003c5f887223 */ /* 0x000fe20000010088 */
[-C--:B------:R-:W-:Y:S01]  /*6b20*/  FFMA.FTZ R109, R43, R90.reuse, R109 ;  /* 0x0000005a2b6d7223 */ /* 0x080fe2000001006d */
[----:B------:R-:W-:Y:S01]  /*6b30*/  FMUL.FTZ R43, R103, UR29 ;  /* 0x0000001d672b7c20 */ /* 0x000fe20008410000 */
[----:B------:R-:W-:Y:S01]  /*6b40*/  FMUL.FTZ R92, R92, R90 ;  /* 0x0000005a5c5c7220 */ /* 0x000fe20000410000 */
[----:B------:R-:W-:Y:S01]  /*6b50*/  FMUL.FTZ R99, R99, R59 ;  /* 0x0000003b63637220 */ /* 0x000fe20000410000 */
[----:B------:R-:W-:Y:S01]  /*6b60*/  FFMA.FTZ R88, R88, R109, R110 ;  /* 0x0000006d58587223 */ /* 0x000fe2000001006e */
[----:B------:R-:W-:Y:S01]  /*6b70*/  FMUL.FTZ R43, R134, R43 ;  /* 0x0000002b862b7220 */ /* 0x000fe20000410000 */
[----:B------:R-:W-:Y:S01]  /*6b80*/  FFMA.FTZ R159, R92, R62, R159 ;  /* 0x0000003e5c9f7223 */ /* 0x000fe2000001009f */
[----:B------:R-:W-:Y:S01]  /*6b90*/  FMUL.FTZ R54, R54, R56 ;  /* 0x0000003836367220 */ /* 0x000fe20000410000 */
[----:B------:R-:W-:Y:S01]  /*6ba0*/  FFMA.FTZ R85, R85, R88, R111 ;  /* 0x0000005855557223 */ /* 0x000fe2000001006f */
[----:B------:R-:W-:Y:S01]  /*6bb0*/  FFMA.FTZ R44, R24, R97, R43 ;  /* 0x00000061182c7223 */ /* 0x000fe2000001002b */
[----:B------:R-:W-:Y:S01]  /*6bc0*/  FFMA.FTZ R43, R25, R98, R46 ;  /* 0x00000062192b7223 */ /* 0x000fe2000001002e */
[----:B------:R-:W-:Y:S01]  /*6bd0*/  FMUL.FTZ R46, R96, UR29 ;  /* 0x0000001d602e7c20 */ /* 0x000fe20008410000 */
[----:B------:R-:W-:Y:S01]  /*6be0*/  FFMA.FTZ R83, R83, R85, R112 ;  /* 0x0000005553537223 */ /* 0x000fe20000010070 */
[----:B------:R-:W-:Y:S01]  /*6bf0*/  FADD.FTZ R19, R44, R19 ;  /* 0x000000132c137221 */ /* 0x000fe20000010000 */
[----:B------:R-:W-:Y:S01]  /*6c00*/  FFMA.FTZ R44, R26, R45, R47 ;  /* 0x0000002d1a2c7223 */ /* 0x000fe2000001002f */
[----:B------:R-:W-:Y:S01]  /*6c10*/  FMUL.FTZ R45, R93, UR29 ;  /* 0x0000001d5d2d7c20 */ /* 0x000fe20008410000 */
[----:B------:R-:W-:Y:S01]  /*6c20*/  FFMA.FTZ R81, R81, R83, R113 ;  /* 0x0000005351517223 */ /* 0x000fe20000010071 */
[----:B------:R-:W-:Y:S01]  /*6c30*/  FADD.FTZ R18, R43, R18 ;  /* 0x000000122b127221 */ /* 0x000fe20000010000 */
[----:B------:R-:W-:Y:S01]  /*6c40*/  FMUL.FTZ R43, R91, R93 ;  /* 0x0000005d5b2b7220 */ /* 0x000fe20000410000 */
[----:B------:R-:W-:Y:S01]  /*6c50*/  FMUL.FTZ R45, R130, R45 ;  /* 0x0000002d822d7220 */ /* 0x000fe20000410000 */
[----:B------:R-:W-:Y:S01]  /*6c60*/  FFMA.FTZ R79, R79, R81, R114 ;  /* 0x000000514f4f7223 */ /* 0x000fe20000010072 */
[----:B------:R-:W-:Y:S01]  /*6c70*/  FADD.FTZ R17, R44, R17 ;  /* 0x000000112c117221 */ /* 0x000fe20000010000 */
[----:B------:R-:W-:Y:S01]  /*6c80*/  FFMA.FTZ R158, R43, R61, R158 ;  /* 0x0000003d2b9e7223 */ /* 0x000fe2000001009e */
[----:B------:R-:W-:Y:S01]  /*6c90*/  FFMA.FTZ R43, R28, R43, R45 ;  /* 0x0000002b1c2b7223 */ /* 0x000fe2000001002d */
[----:B------:R-:W-:Y:S01]  /*6ca0*/  FFMA.FTZ R80, R80, R79, R115 ;  /* 0x0000004f50507223 */ /* 0x000fe20000010073 */
[C---:B------:R-:W-:Y:S01]  /*6cb0*/  SHF.L.U32 R45, R74.reuse, 0x4, RZ ;  /* 0x000000044a2d7819 */ /* 0x040fe200000006ff */
[----:B------:R-:W-:Y:S01]  /*6cc0*/  FMUL.FTZ R46, R131, R46 ;  /* 0x0000002e832e7220 */ /* 0x000fe20000410000 */
[----:B------:R-:W-:Y:S01]  /*6cd0*/  FMUL.FTZ R91, R81, R67 ;  /* 0x00000043515b7220 */ /* 0x000fe20000410000 */
[----:B------:R-:W-:Y:S01]  /*6ce0*/  FFMA.FTZ R77, R77, R80, R116 ;  /* 0x000000504d4d7223 */ /* 0x000fe20000010074 */
[----:B------:R-:W-:Y:S01]  /*6cf0*/  LEA.HI R44, R74, R45, RZ, 0x1f ;  /* 0x0000002d4a2c7211 */ /* 0x000fe200078ff8ff */
[----:B------:R-:W-:Y:S01]  /*6d00*/  FFMA.FTZ R95, R27, R95, R46 ;  /* 0x0000005f1b5f7223 */ /* 0x000fe2000001002e */
[----:B------:R-:W-:Y:S01]  /*6d10*/  LEA.HI R50, R45, R45, RZ, 0x1b ;  /* 0x0000002d2d327211 */ /* 0x000fe200078fd8ff */
[----:B------:R-:W-:Y:S01]  /*6d20*/  FFMA.FTZ R76, R76, R77, R117 ;  /* 0x0000004d4c4c7223 */ /* 0x000fe20000010075 */
[----:B------:R-:W-:Y:S01]  /*6d30*/  LEA R45, R44, R75, 0x2 ;  /* 0x0000004b2c2d7211 */ /* 0x000fe200078e10ff */
[----:B------:R-:W-:Y:S01]  /*6d40*/  FMUL.FTZ R48, R77, R70 ;  /* 0x000000464d307220 */ /* 0x000fe20000410000 */
[----:B------:R-:W-:Y:S01]  /*6d50*/  FMUL.FTZ R46, R90, UR29 ;  /* 0x0000001d5a2e7c20 */ /* 0x000fe20008410000 */
[----:B------:R-:W-:Y:S01]  /*6d60*/  FMUL.FTZ R44, R76, R71 ;  /* 0x000000474c2c7220 */ /* 0x000fe20000410000 */
[----:B------:R-:W-:Y:S01]  /*6d70*/  LEA R50, R50, R75, 0x2 ;  /* 0x0000004b32327211 */ /* 0x000fe200078e10ff */
[----:B------:R-:W-:Y:S01]  /*6d80*/  FMUL.FTZ R49, R37, R48 ;  /* 0x0000003025317220 */ /* 0x000fe20000410000 */
[----:B------:R-:W-:Y:S01]  /*6d90*/  FMUL.FTZ R52, R129, R46 ;  /* 0x0000002e81347220 */ /* 0x000fe20000410000 */
[-C--:B------:R-:W-:Y:S01]  /*6da0*/  FFMA.FTZ R47, R119, R44.reuse, RZ ;  /* 0x0000002c772f7223 */ /* 0x080fe200000100ff */
[----:B------:R-:W-:Y:S01]  /*6db0*/  FMUL.FTZ R46, R38, R44 ;  /* 0x0000002c262e7220 */ /* 0x000fe20000410000 */
[----:B------:R-:W-:Y:S01]  /*6dc0*/  FMUL.FTZ R90, R90, R62 ;  /* 0x0000003e5a5a7220 */ /* 0x000fe20000410000 */
[----:B------:R-:W-:Y:S01]  /*6dd0*/  FFMA.FTZ R44, R29, R92, R52 ;  /* 0x0000005c1d2c7223 */ /* 0x000fe20000010034 */
[----:B------:R-:W-:Y:S01]  /*6de0*/  FFMA.FTZ R48, R120, R48, R47 ;  /* 0x0000003078307223 */ /* 0x000fe2000001002f */
[----:B------:R-:W-:Y:S01]  /*6df0*/  FMUL.FTZ R47, R80, R69 ;  /* 0x00000045502f7220 */ /* 0x000fe20000410000 */
[----:B------:R0:W-:Y:S01]  /*6e00*/  STS [R45+0x2100], R46 ;  /* 0x0021002e2d007388 */ /* 0x0001e20000000800 */
[----:B------:R-:W-:Y:S01]  /*6e10*/  FFMA.FTZ R92, R87, -R127, R144 ;  /* 0x8000007f575c7223 */ /* 0x000fe20000010090 */
[----:B------:R-:W-:Y:S01]  /*6e20*/  FMUL.FTZ R52, R79, R68 ;  /* 0x000000444f347220 */ /* 0x000fe20000410000 */
[----:B------:R-:W-:Y:S01]  /*6e30*/  FFMA.FTZ R53, R121, R47, R48 ;  /* 0x0000002f79357223 */ /* 0x000fe20000010030 */
[----:B------:R-:W-:Y:S01]  /*6e40*/  FMUL.FTZ R48, R83, R66 ;  /* 0x0000004253307220 */ /* 0x000fe20000410000 */
[----:B------:R1:W-:Y:S01]  /*6e50*/  STS [R50+0x2104], R49 ;  /* 0x0021043132007388 */ /* 0x0003e20000000800 */
[-C--:B------:R-:W-:Y:S01]  /*6e60*/  FMUL.FTZ R55, R35, R52.reuse ;  /* 0x0000003423377220 */ /* 0x080fe20000410000 */
[----:B------:R-:W-:Y:S01]  /*6e70*/  FFMA.FTZ R52, R122, R52, R53 ;  /* 0x000000347a347223 */ /* 0x000fe20000010035 */
[----:B------:R-:W-:Y:S01]  /*6e80*/  FADD.FTZ R16, R95, R16 ;  /* 0x000000105f107221 */ /* 0x000fe20000010000 */
[----:B------:R-:W-:Y:S01]  /*6e90*/  FMUL.FTZ R95, R34, R91 ;  /* 0x0000005b225f7220 */ /* 0x000fe20000410000 */
[----:B0-----:R-:W-:Y:S01]  /*6ea0*/  FFMA.FTZ R46, R42, -R125, R142 ;  /* 0x8000007d2a2e7223 */ /* 0x001fe2000001008e */
[----:B------:R-:W-:Y:S01]  /*6eb0*/  FFMA.FTZ R91, R123, R91, R52 ;  /* 0x0000005b7b5b7223 */ /* 0x000fe20000010034 */
[----:B------:R-:W-:Y:S01]  /*6ec0*/  FMUL.FTZ R53, R85, R65 ;  /* 0x0000004155357220 */ /* 0x000fe20000410000 */
[----:B------:R-:W-:Y:S01]  /*6ed0*/  FMUL.FTZ R47, R36, R47 ;  /* 0x0000002f242f7220 */ /* 0x000fe20000410000 */
[----:B------:R-:W-:Y:S01]  /*6ee0*/  FMUL.FTZ R52, R88, R64 ;  /* 0x0000004058347220 */ /* 0x000fe20000410000 */
[-C--:B-1----:R-:W-:Y:S01]  /*6ef0*/  FMUL.FTZ R49, R33, R48.reuse ;  /* 0x0000003021317220 */ /* 0x082fe20000410000 */
[----:B------:R-:W-:Y:S01]  /*6f00*/  FFMA.FTZ R91, R124, R48, R91 ;  /* 0x000000307c5b7223 */ /* 0x000fe2000001005b */
[----:B------:R0:W-:Y:S01]  /*6f10*/  STS [R50+0x210c], R55 ;  /* 0x00210c3732007388 */ /* 0x0001e20000000800 */
[----:B------:R-:W-:Y:S01]  /*6f20*/  FMUL.FTZ R93, R93, R61 ;  /* 0x0000003d5d5d7220 */ /* 0x000fe20000410000 */
[----:B------:R-:W-:Y:S01]  /*6f30*/  FMUL.FTZ R96, R96, R60 ;  /* 0x0000003c60607220 */ /* 0x000fe20000410000 */
[-C--:B------:R-:W-:Y:S01]  /*6f40*/  FFMA.FTZ R91, R46, R53.reuse, R91 ;  /* 0x000000352e5b7223 */ /* 0x080fe2000001005b */
[----:B------:R1:W-:Y:S01]  /*6f50*/  STS [R50+0x2114], R49 ;  /* 0x0021143132007388 */ /* 0x0003e20000000800 */
[----:B------:R-:W-:Y:S01]  /*6f60*/  FMUL.FTZ R53, R32, R53 ;  /* 0x0000003520357220 */ /* 0x000fe20000410000 */
[-C--:B------:R-:W-:Y:S01]  /*6f70*/  FMUL.FTZ R103, R103, R57.reuse ;  /* 0x0000003967677220 */ /* 0x080fe20000410000 */
[----:B------:R-:W-:Y:S01]  /*6f80*/  FFMA.FTZ R91, R118, R52, R91 ;  /* 0x00000034765b7223 */ /* 0x000fe2000001005b */
[----:B------:R1:W-:Y:S01]  /*6f90*/  STS [R50+0x2108], R47 ;  /* 0x0021082f32007388 */ /* 0x0003e20000000800 */
[----:B------:R-:W-:Y:S01]  /*6fa0*/  FFMA.FTZ R2, R97, R57, R2 ;  /* 0x0000003961027223 */ /* 0x000fe20000010002 */
[----:B0-----:R-:W-:Y:S01]  /*6fb0*/  FMUL.FTZ R55, R109, UR29 ;  /* 0x0000001d6d377c20 */ /* 0x001fe20008410000 */
[----:B---3--:R-:W-:Y:S01]  /*6fc0*/  FMUL.FTZ R141, R153, R141 ;  /* 0x0000008d998d7220 */ /* 0x008fe20000410000 */
[----:B-1----:R-:W-:Y:S01]  /*6fd0*/  FMUL.FTZ R49, R29, R90 ;  /* 0x0000005a1d317220 */ /* 0x002fe20000410000 */
[----:B------:R-:W3:Y:S01]  /*6fe0*/  LDL R153, [R1+0x18] ;  /* 0x0000180001997983 */ /* 0x000ee20000100800 */
[----:B------:R-:W-:Y:S01]  /*6ff0*/  FMUL.FTZ R47, R87, R109 ;  /* 0x0000006d572f7220 */ /* 0x000fe20000410000 */
[----:B------:R-:W-:Y:S01]  /*7000*/  FMUL.FTZ R109, R109, R63 ;  /* 0x0000003f6d6d7220 */ /* 0x000fe20000410000 */
[C---:B------:R-:W-:Y:S01]  /*7010*/  FMUL.FTZ R48, R92.reuse, R55 ;  /* 0x000000375c307220 */ /* 0x040fe20000410000 */
[----:B------:R2:W-:Y:S01]  /*7020*/  STS [R50+0x2124], R49 ;  /* 0x0021243132007388 */ /* 0x0005e20000000800 */
[----:B------:R-:W-:Y:S01]  /*7030*/  FMUL.FTZ R55, R31, R52 ;  /* 0x000000341f377220 */ /* 0x000fe20000410000 */
[-C--:B------:R-:W-:Y:S01]  /*7040*/  FFMA.FTZ R92, R92, R109.reuse, R91 ;  /* 0x0000006d5c5c7223 */ /* 0x080fe2000001005b */
[----:B------:R-:W-:Y:S01]  /*7050*/  FMUL.FTZ R52, R101, R58 ;  /* 0x0000003a65347220 */ /* 0x000fe20000410000 */
[----:B------:R0:W-:Y:S01]  /*7060*/  STS [R50+0x2118], R53 ;  /* 0x0021183532007388 */ /* 0x0001e20000000800 */
[----:B------:R-:W-:Y:S01]  /*7070*/  FMUL.FTZ R109, R30, R109 ;  /* 0x0000006d1e6d7220 */ /* 0x000fe20000410000 */
[----:B------:R-:W-:Y:S01]  /*7080*/  FFMA.FTZ R129, R129, R90, R92 ;  /* 0x0000005a81817223 */ /* 0x000fe2000001005c */
[----:B------:R-:W-:Y:S01]  /*7090*/  FMUL.FTZ R87, R27, R96 ;  /* 0x000000601b577220 */ /* 0x000fe20000410000 */
[----:B------:R1:W-:Y:S01]  /*70a0*/  STS [R50+0x211c], R55 ;  /* 0x00211c3732007388 */ /* 0x0003e20000000800 */
[----:B------:R-:W-:Y:S01]  /*70b0*/  FMUL.FTZ R91, R23, R54 ;  /* 0x00000036175b7220 */ /* 0x000fe20000410000 */
[----:B--2---:R-:W-:Y:S01]  /*70c0*/  FMUL.FTZ R49, R151, R102 ;  /* 0x0000006697317220 */ /* 0x004fe20000410000 */
[-C--:B------:R-:W-:Y:S01]  /*70d0*/  FFMA.FTZ R130, R130, R93.reuse, R129 ;  /* 0x0000005d82827223 */ /* 0x080fe20000010081 */
[----:B------:R-:W2:Y:S01]  /*70e0*/  LDL R151, [R1+0x30] ;  /* 0x0000300001977983 */ /* 0x000ea20000100800 */
[----:B------:R-:W-:Y:S01]  /*70f0*/  FMUL.FTZ R93, R28, R93 ;  /* 0x0000005d1c5d7220 */ /* 0x000fe20000410000 */
[----:B0-----:R-:W-:Y:S01]  /*7100*/  FMUL.FTZ R53, R25, R52 ;  /* 0x0000003419357220 */ /* 0x001fe20000410000 */
[----:B------:R-:W-:Y:S01]  /*7110*/  FFMA.FTZ R131, R131, R96, R130 ;  /* 0x0000006083837223 */ /* 0x000fe20000010082 */
[----:B------:R-:W-:Y:S01]  /*7120*/  STS [R50+0x2110], R95 ;  /* 0x0021105f32007388 */ /* 0x000fe20000000800 */
[----:B------:R-:W-:Y:S01]  /*7130*/  IADD3 R105, PT, PT, R74, 0x580, RZ ;  /* 0x000005804a697810 */ /* 0x000fe20007ffe0ff */
[----:B-1----:R-:W-:Y:S01]  /*7140*/  FMUL.FTZ R55, R24, R103 ;  /* 0x0000006718377220 */ /* 0x002fe20000410000 */
[-C--:B------:R-:W-:Y:S01]  /*7150*/  FFMA.FTZ R132, R132, R99.reuse, R131 ;  /* 0x0000006384847223 */ /* 0x080fe20000010083 */
[----:B------:R-:W-:Y:S01]  /*7160*/  FMUL.FTZ R99, R26, R99 ;  /* 0x000000631a637220 */ /* 0x000fe20000410000 */
[----:B------:R-:W-:Y:S01]  /*7170*/  STS [R50+0x2120], R109 ;  /* 0x0021206d32007388 */ /* 0x000fe20000000800 */
[----:B------:R-:W-:Y:S01]  /*7180*/  FFMA.FTZ R3, R98, R58, R3 ;  /* 0x0000003a62037223 */ /* 0x000fe20000010003 */
[----:B------:R-:W-:-:S02]  /*7190*/  FFMA.FTZ R133, R133, R52, R132 ;  /* 0x0000003485857223 */ /* 0x000fc40000010084 */
[----:B------:R0:W-:Y:S04]  /*71a0*/  STS [R50+0x2128], R93 ;  /* 0x0021285d32007388 */ /* 0x0001e80000000800 */
[----:B------:R-:W-:Y:S01]  /*71b0*/  STS [R50+0x212c], R87 ;  /* 0x00212c5732007388 */ /* 0x000fe20000000800 */
[----:B------:R-:W-:-:S03]  /*71c0*/  FFMA.FTZ R134, R134, R103, R133 ;  /* 0x0000006786867223 */ /* 0x000fc60000010085 */
[----:B------:R1:W-:Y:S04]  /*71d0*/  STS [R50+0x2130], R99 ;  /* 0x0021306332007388 */ /* 0x0003e80000000800 */
[----:B------:R4:W-:Y:S04]  /*71e0*/  STS [R50+0x2134], R53 ;  /* 0x0021343532007388 */ /* 0x0009e80000000800 */
[----:B------:R4:W-:Y:S04]  /*71f0*/  STS [R50+0x2138], R55 ;  /* 0x0021383732007388 */ /* 0x0009e80000000800 */
[----:B------:R4:W-:Y:S01]  /*7200*/  STS [R50+0x213c], R91 ;  /* 0x00213c5b32007388 */ /* 0x0009e20000000800 */
[C---:B0-----:R-:W-:Y:S01]  /*7210*/  IADD3 R93, PT, PT, R74.reuse, 0x80, RZ ;  /* 0x000000804a5d7810 */ /* 0x041fe20007ffe0ff */
[----:B------:R-:W-:Y:S01]  /*7220*/  FFMA.FTZ R51, R51, R54, R134 ;  /* 0x0000003633337223 */ /* 0x000fe20000010086 */
[----:B------:R-:W-:-:S02]  /*7230*/  IADD3 R95, PT, PT, R74, 0x100, RZ ;  /* 0x000001004a5f7810 */ /* 0x000fc40007ffe0ff */
[C---:B------:R-:W-:Y:S02]  /*7240*/  IADD3 R97, PT, PT, R74.reuse, 0x180, RZ ;  /* 0x000001804a617810 */ /* 0x040fe40007ffe0ff */
[C---:B------:R-:W-:Y:S02]  /*7250*/  IADD3 R101, PT, PT, R74.reuse, 0x280, RZ ;  /* 0x000002804a657810 */ /* 0x040fe40007ffe0ff */
[C---:B-1----:R-:W-:Y:S02]  /*7260*/  IADD3 R99, PT, PT, R74.reuse, 0x300, RZ ;  /* 0x000003004a637810 */ /* 0x042fe40007ffe0ff */
[C---:B------:R-:W-:Y:S02]  /*7270*/  IADD3 R103, PT, PT, R74.reuse, 0x380, RZ ;  /* 0x000003804a677810 */ /* 0x040fe40007ffe0ff */
[C---:B----4-:R-:W-:Y:S02]  /*7280*/  LOP3.LUT R53, R74.reuse, 0x400, RZ, 0xfc, !PT ;  /* 0x000004004a357812 */ /* 0x050fe400078efcff */
[----:B------:R-:W-:-:S02]  /*7290*/  IADD3 R55, PT, PT, R74, 0x480, RZ ;  /* 0x000004804a377810 */ /* 0x000fc40007ffe0ff */
[C---:B------:R-:W-:Y:S02]  /*72a0*/  IADD3 R91, PT, PT, R74.reuse, 0x500, RZ ;  /* 0x000005004a5b7810 */ /* 0x040fe40007ffe0ff */
[C---:B------:R-:W-:Y:S02]  /*72b0*/  IADD3 R107, PT, PT, R74.reuse, 0x600, RZ ;  /* 0x000006004a6b7810 */ /* 0x040fe40007ffe0ff */
[C---:B------:R-:W-:Y:S02]  /*72c0*/  IADD3 R109, PT, PT, R74.reuse, 0x680, RZ ;  /* 0x000006804a6d7810 */ /* 0x040fe40007ffe0ff */
[C---:B------:R-:W-:Y:S02]  /*72d0*/  IADD3 R111, PT, PT, R74.reuse, 0x700, RZ ;  /* 0x000007004a6f7810 */ /* 0x040fe40007ffe0ff */
[C---:B------:R-:W-:Y:S02]  /*72e0*/  IADD3 R113, PT, PT, R74.reuse, 0x780, RZ ;  /* 0x000007804a717810 */ /* 0x040fe40007ffe0ff */
[----:B------:R-:W-:-:S02]  /*72f0*/  IADD3 R87, PT, PT, R74, 0x200, RZ ;  /* 0x000002004a577810 */ /* 0x000fc40007ffe0ff */
[-C--:B------:R-:W-:Y:S02]  /*7300*/  LEA.HI R100, R74, R74.reuse, RZ, 0x1b ;  /* 0x0000004a4a647211 */ /* 0x080fe400078fd8ff */
[----:B------:R-:W-:Y:S01]  /*7310*/  LEA.HI R116, R93, R74, RZ, 0x1b ;  /* 0x0000004a5d747211 */ /* 0x000fe200078fd8ff */
[----:B--2---:R-:W-:Y:S02]  /*7320*/  FMUL.FTZ R127, R151, R142 ;  /* 0x0000008e977f7220 */ /* 0x004fe40000410000 */
[----:B------:R-:W2:Y:S01]  /*7330*/  LDL R151, [R1+0x14] ;  /* 0x0000140001977983 */ /* 0x000ea20000100800 */
        /* <DEDUP_REMOVED lines=13> */
[----:B------:R-:W-:Y:S01]  /*7410*/  LEA.HI R102, R87, R74, RZ, 0x1b ;  /* 0x0000004a57667211 */ /* 0x000fe200078fd8ff */
[----:B------:R-:W-:Y:S01]  /*7420*/  FADD.FTZ R15, R43, R15 ;  /* 0x0000000f2b0f7221 */ /* 0x000fe20000010000 */
[-C--:B------:R-:W-:Y:S01]  /*7430*/  LEA R117, R100, R75.reuse, 0x2 ;  /* 0x0000004b64757211 */ /* 0x080fe200078e10ff */
[----:B------:R-:W-:Y:S01]  /*7440*/  BAR.SYNC.DEFER_BLOCKING 0x0 ;  /* 0x0000000000007b1d */ /* 0x000fe20000010000 */
[----:B------:R-:W-:Y:S01]  /*7450*/  LEA R116, R116, R75, 0x2 ;  /* 0x0000004b74747211 */ /* 0x000fe200078e10ff */
[----:B------:R-:W-:Y:S01]  /*7460*/  FMUL.FTZ R125, R42, R85 ;  /* 0x000000552a7d7220 */ /* 0x000fe20000410000 */
[----:B------:R-:W-:-:S02]  /*7470*/  LEA R115, R54, R75, 0x2 ;  /* 0x0000004b36737211 */ /* 0x000fc400078e10ff */
[----:B------:R-:W-:-:S03]  /*7480*/  LEA R114, R114, R75, 0x2 ;  /* 0x0000004b72727211 */ /* 0x000fc600078e10ff */
[----:B------:R-:W0:Y:S01]  /*7490*/  S2UR UR23, SR_CTAID.X ;  /* 0x00000000001779c3 */ /* 0x000e220000002500 */
[-C--:B------:R-:W-:Y:S02]  /*74a0*/  LEA R113, R90, R75.reuse, 0x2 ;  /* 0x0000004b5a717211 */ /* 0x080fe400078e10ff */
[-C--:B------:R-:W-:Y:S02]  /*74b0*/  LEA R112, R112, R75.reuse, 0x2 ;  /* 0x0000004b70707211 */ /* 0x080fe400078e10ff */
[-C--:B------:R-:W-:Y:S02]  /*74c0*/  LEA R111, R92, R75.reuse, 0x2 ;  /* 0x0000004b5c6f7211 */ /* 0x080fe400078e10ff */
[-C--:B------:R-:W-:Y:S01]  /*74d0*/  LEA R110, R110, R75.reuse, 0x2 ;  /* 0x0000004b6e6e7211 */ /* 0x080fe200078e10ff */
[----:B------:R-:W0:Y:S01]  /*74e0*/  LDC.64 R42, c[0x0][0x4b8] ;  /* 0x00012e00ff2a7b82 */ /* 0x000e220000000a00 */
[-C--:B------:R-:W-:Y:S02]  /*74f0*/  LEA R109, R94, R75.reuse, 0x2 ;  /* 0x0000004b5e6d7211 */ /* 0x080fe400078e10ff */
[----:B------:R-:W-:-:S02]  /*7500*/  LEA R108, R108, R75, 0x2 ;  /* 0x0000004b6c6c7211 */ /* 0x000fc400078e10ff */
[-C--:B------:R-:W-:Y:S02]  /*7510*/  LEA R107, R96, R75.reuse, 0x2 ;  /* 0x0000004b606b7211 */ /* 0x080fe400078e10ff */
[-C--:B------:R-:W-:Y:S02]  /*7520*/  LEA R106, R106, R75.reuse, 0x2 ;  /* 0x0000004b6a6a7211 */ /* 0x080fe400078e10ff */
[-C--:B------:R-:W-:Y:S01]  /*7530*/  LEA R105, R98, R75.reuse, 0x2 ;  /* 0x0000004b62697211 */ /* 0x080fe200078e10ff */
[----:B------:R-:W1:Y:S01]  /*7540*/  LDS R101, [R117+0x2100] ;  /* 0x0021000075657984 */ /* 0x000e620000000800 */
[-C--:B------:R-:W-:Y:S02]  /*7550*/  LEA R104, R104, R75.reuse, 0x2 ;  /* 0x0000004b68687211 */ /* 0x080fe400078e10ff */
[-C--:B------:R-:W-:Y:S01]  /*7560*/  LEA R103, R52, R75.reuse, 0x2 ;  /* 0x0000004b34677211 */ /* 0x080fe200078e10ff */
[----:B------:R-:W4:Y:S01]  /*7570*/  LDS R100, [R116+0x2300] ;  /* 0x0023000074647984 */ /* 0x000f220000000800 */
[----:B------:R-:W-:Y:S01]  /*7580*/  LEA R102, R102, R75, 0x2 ;  /* 0x0000004b66667211 */ /* 0x000fe200078e10ff */
[----:B------:R-:W-:-:S02]  /*7590*/  FADD.FTZ R14, R44, R14 ;  /* 0x0000000e2c0e7221 */ /* 0x000fc40000010000 */
        /* <DEDUP_REMOVED lines=21> */
[----:B------:R-:W-:Y:S01]  /*76f0*/  FFMA.FTZ R88, R30, R47, R48 ;  /* 0x0000002f1e587223 */ /* 0x000fe20000010030 */
[----:B------:R-:W-:Y:S01]  /*7700*/  FMUL.FTZ R47, R135, R138 ;  /* 0x0000008a872f7220 */ /* 0x000fe20000410000 */
[----:B------:R3:W-:Y:S01]  /*7710*/  STS [R50+0x4210], R49 ;  /* 0x0042103132007388 */ /* 0x0007e20000000800 */
[----:B------:R-:W-:Y:S01]  /*7720*/  FMUL.FTZ R85, R85, UR29 ;  /* 0x0000001d55557c20 */ /* 0x000fe20008410000 */
[----:B------:R-:W-:Y:S01]  /*7730*/  MOV R48, R74 ;  /* 0x0000004a00307202 */ /* 0x000fe20000000f00 */
[----:B0-----:R-:W-:Y:S01]  /*7740*/  IMAD R43, R43, UR23, RZ ;  /* 0x000000172b2b7c24 */ /* 0x001fe2000f8e02ff */
[----:B------:R0:W-:Y:S01]  /*7750*/  STS [R50+0x4208], R47 ;  /* 0x0042082f32007388 */ /* 0x0001e20000000800 */
[----:B------:R-:W-:Y:S01]  /*7760*/  FMUL.FTZ R85, R46, R85 ;  /* 0x000000552e557220 */ /* 0x000fe20000410000 */
[----:B---3--:R-:W-:-:S02]  /*7770*/  HFMA2 R49, -RZ, RZ, 0, 0 ;  /* 0x00000000ff317431 */ /* 0x008fc400000001ff */
[----:B------:R3:W-:Y:S01]  /*7780*/  STS [R50+0x4218], R127 ;  /* 0x0042187f32007388 */ /* 0x0007e20000000800 */
[----:B0-----:R-:W-:-:S04]  /*7790*/  IMAD.WIDE.U32 R46, R42, UR23, R48 ;  /* 0x000000172a2e7c25 */ /* 0x001fc8000f8e0030 */
[----:B------:R-:W-:Y:S01]  /*77a0*/  FMUL.FTZ R129, R157, R144 ;  /* 0x000000909d817220 */ /* 0x000fe20000410000 */
[----:B-----5:R-:W-:Y:S01]  /*77b0*/  IMAD.WIDE.U32 R48, R44, UR23, R48 ;  /* 0x000000172c307c25 */ /* 0x020fe2000f8e0030 */
[----:B------:R-:W-:Y:S02]  /*77c0*/  IADD3 R47, PT, PT, R47, R43, RZ ;  /* 0x0000002b2f2f7210 */ /* 0x000fe40007ffe0ff */
[----:B------:R-:W0:Y:S01]  /*77d0*/  LDC.64 R42, c[0x0][0x4d0] ;  /* 0x00013400ff2a7b82 */ /* 0x000e220000000a00 */
[----:B---3--:R-:W-:Y:S01]  /*77e0*/  IMAD R127, R45, UR23, RZ ;  /* 0x000000172d7f7c24 */ /* 0x008fe2000f8e02ff */
[----:B------:R-:W-:Y:S01]  /*77f0*/  USHF.R.S32.HI UR28, URZ, 0x1f, UR11 ;  /* 0x0000001fff1c7899 */ /* 0x000fe2000801140b */
[----:B------:R3:W-:Y:S03]  /*7800*/  STS [R50+0x4220], R129 ;  /* 0x0042208132007388 */ /* 0x0007e60000000800 */
[----:B------:R-:W-:-:S02]  /*7810*/  IADD3 R49, PT, PT, R49, R127, RZ ;  /* 0x0000007f31317210 */ /* 0x000fc40007ffe0ff */
[----:B------:R-:W-:Y:S01]  /*7820*/  MOV R127, UR38 ;  /* 0x00000026007f7c02 */ /* 0x000fe20008000f00 */
[----:B------:R-:W-:Y:S02]  /*7830*/  ULEA UR51, UR14, 0xfffff800, 0xb ;  /* 0xfffff8000e337891 */ /* 0x000fe4000f8e58ff */
[----:B------:R-:W-:Y:S01]  /*7840*/  UIMAD UR10, UR28, UR38, URZ ;  /* 0x000000261c0a72a4 */ /* 0x000fe2000f8e02ff */
[----:B---3--:R-:W-:Y:S01]  /*7850*/  MOV R129, UR40 ;  /* 0x0000002800817c02 */ /* 0x008fe20008000f00 */
[----:B------:R-:W-:Y:S01]  /*7860*/  IMAD.WIDE.U32 R46, R127, UR11, R46 ;  /* 0x0000000b7f2e7c25 */ /* 0x000fe2000f8e002e */
[----:B------:R-:W-:-:S03]  /*7870*/  UIMAD UR28, UR28, UR40, URZ ;  /* 0x000000281c1c72a4 */ /* 0x000fc6000f8e02ff */
[----:B------:R-:W-:Y:S01]  /*7880*/  FMUL.FTZ R45, R155, R146 ;  /* 0x000000929b2d7220 */ /* 0x000fe20000410000 */
[----:B------:R-:W-:Y:S02]  /*7890*/  UIMAD UR10, UR11, UR39, UR10 ;  /* 0x000000270b0a72a4 */ /* 0x000fe4000f8e020a */
[----:B------:R-:W-:-:S04]  /*78a0*/  IMAD.WIDE.U32 R48, R129, UR11, R48 ;  /* 0x0000000b81307c25 */ /* 0x000fc8000f8e0030 */
[----:B------:R-:W-:Y:S01]  /*78b0*/  FMUL.FTZ R137, R126, R137 ;  /* 0x000000897e897220 */ /* 0x000fe20000410000 */
[----:B------:R-:W-:Y:S01]  /*78c0*/  IADD3 R44, P3, PT, R46, UR51, RZ ;  /* 0x000000332e2c7c10 */ /* 0x000fe2000ff7e0ff */
[----:B------:R-:W-:Y:S01]  /*78d0*/  UIMAD UR28, UR11, UR41, UR28 ;  /* 0x000000290b1c72a4 */ /* 0x000fe2000f8e021c */
[----:B------:R-:W-:Y:S01]  /*78e0*/  LOP3.LUT R126, R74, UR51, RZ, 0xfc, !PT ;  /* 0x000000334a7e7c12 */ /* 0x000fe2000f8efcff */
[----:B------:R3:W-:Y:S01]  /*78f0*/  STS [R50+0x4228], R45 ;  /* 0x0042282d32007388 */ /* 0x0007e20000000800 */
[----:B------:R-:W-:Y:S02]  /*7900*/  IADD3 R46, P4, PT, R48, UR51, RZ ;  /* 0x00000033302e7c10 */ /* 0x000fe4000ff9e0ff */
[----:B------:R-:W-:Y:S02]  /*7910*/  IADD3 R126, PT, PT, -R126, UR50, RZ ;  /* 0x000000327e7e7c10 */ /* 0x000fe4000fffe1ff */
[----:B---3--:R-:W-:Y:S02]  /*7920*/  IADD3.X R45, PT, PT, R47, UR10, RZ, P3, !PT ;  /* 0x0000000a2f2d7c10 */ /* 0x008fe40009ffe4ff */
[----:B------:R-:W-:-:S02]  /*7930*/  IADD3.X R47, PT, PT, R49, UR28, RZ, P4, !PT ;  /* 0x0000001c312f7c10 */ /* 0x000fc4000a7fe4ff */
[----:B------:R-:W-:Y:S01]  /*7940*/  MOV R49, UR42 ;  /* 0x0000002a00317c02 */ /* 0x000fe20008000f00 */
[----:B0-----:R-:W-:Y:S01]  /*7950*/  IMAD.WIDE.U32 R44, R42, UR8, R44 ;  /* 0x000000082a2c7c25 */ /* 0x001fe2000f8e002c */
        /* <DEDUP_REMOVED lines=22> */
[----:B------:R-:W-:Y:S04]  /*7ac0*/  STS [R50+0x4224], R145 ;  /* 0x0042249132007388 */ /* 0x000fe80000000800 */
[----:B------:R-:W-:Y:S04]  /*7ad0*/  STS [R50+0x422c], R147 ;  /* 0x00422c9332007388 */ /* 0x000fe80000000800 */
[----:B------:R-:W-:Y:S04]  /*7ae0*/  STS [R50+0x4230], R127 ;  /* 0x0042307f32007388 */ /* 0x000fe80000000800 */
[----:B------:R-:W-:Y:S04]  /*7af0*/  STS [R50+0x4238], R129 ;  /* 0x0042388132007388 */ /* 0x000fe80000000800 */
[----:B------:R0:W-:Y:S01]  /*7b00*/  STS [R50+0x423c], R45 ;  /* 0x00423c2d32007388 */ /* 0x0001e20000000800 */
[C---:B------:R-:W-:Y:S01]  /*7b10*/  ISETP.GE.AND P3, PT, R126.reuse, 0x81, PT ;  /* 0x000000817e00780c */ /* 0x040fe20003f66270 */
[----:B------:R-:W-:Y:S01]  /*7b20*/  FMUL.FTZ R83, R83, UR29 ;  /* 0x0000001d53537c20 */ /* 0x000fe20008410000 */
[----:B------:R-:W-:Y:S01]  /*7b30*/  ISETP.GE.AND P4, PT, R126, 0x101, PT ;  /* 0x000001017e00780c */ /* 0x000fe20003f86270 */
[----:B------:R-:W-:Y:S01]  /*7b40*/  FMUL.FTZ R128, R81, UR29 ;  /* 0x0000001d51807c20 */ /* 0x000fe20008410000 */
[----:B------:R-:W-:Y:S01]  /*7b50*/  FMUL.FTZ R47, R79, UR29 ;  /* 0x0000001d4f2f7c20 */ /* 0x000fe20008410000 */
[----:B------:R-:W-:Y:S01]  /*7b60*/  FMUL.FTZ R46, R80, UR29 ;  /* 0x0000001d502e7c20 */ /* 0x000fe20008410000 */
[----:B------:R-:W-:Y:S01]  /*7b70*/  FMUL.FTZ R44, R76, UR29 ;  /* 0x0000001d4c2c7c20 */ /* 0x000fe20008410000 */
[----:B------:R-:W-:Y:S01]  /*7b80*/  ISETP.GE.AND P5, PT, R126, 0x181, PT ;  /* 0x000001817e00780c */ /* 0x000fe20003fa6270 */
[----:B0-----:R-:W-:Y:S01]  /*7b90*/  FMUL.FTZ R45, R77, UR29 ;  /* 0x0000001d4d2d7c20 */ /* 0x001fe20008410000 */
[----:B--2---:R-:W-:-:S05]  /*7ba0*/  FMUL.FTZ R149, R151, R149 ;  /* 0x0000009597957220 */ /* 0x004fca0000410000 */
[----:B------:R0:W-:Y:S01]  /*7bb0*/  STS [R50+0x4234], R149 ;  /* 0x0042349532007388 */ /* 0x0001e20000000800 */
[----:B------:R-:W-:Y:S06]  /*7bc0*/  BAR.SYNC.DEFER_BLOCKING 0x0 ;  /* 0x0000000000007b1d */ /* 0x000fec0000010000 */
[----:B-1--4-:R-:W-:Y:S05]  /*7bd0*/  @!P6 BRA `(.L_x_3223) ;  /* 0x00000000000ce947 */ /* 0x012fea0003800000 */
[----:B------:R-:W1:Y:S04]  /*7be0*/  LDS R117, [R117+0x4200] ;  /* 0x0042000075757984 */ /* 0x000e680000000800 */
[----:B------:R2:W-:Y:S04]  /*7bf0*/  REDG.E.ADD.F32.FTZ.RN.STRONG.GPU desc[UR26][R48.64], R101 ;  /* 0x00000065300079a6 */ /* 0x0005e8000c12f31a */
[----:B-1----:R2:W-:Y:S02]  /*7c00*/  REDG.E.ADD.F32.FTZ.RN.STRONG.GPU desc[UR26][R42.64], R117 ;  /* 0x000000752a0079a6 */ /* 0x0025e4000c12f31a */
.L_x_3223:
[----:B------:R-:W-:Y:S05]  /*7c10*/  BSYNC.RECONVERGENT B0 ;  /* 0x0000000000007941 */ /* 0x000fea0003800200 */
.L_x_3222:
[----:B--2---:R1:W2:Y:S01]  /*7c20*/  LDS R101, [R116+0x4400] ;  /* 0x0044000074657984 */ /* 0x0042a20000000800 */
[----:B------:R-:W-:Y:S04]  /*7c30*/  BSSY.RECONVERGENT B0, `(.L_x_3224) ;  /* 0x0000004000007945 */ /* 0x000fe80003800200 */
[----:B------:R-:W-:Y:S05]  /*7c40*/  @!P3 BRA `(.L_x_3225) ;  /* 0x000000000008b947 */ /* 0x000fea0003800000 */
[----:B------:R3:W-:Y:S04]  /*7c50*/  REDG.E.ADD.F32.FTZ.RN.STRONG.GPU desc[UR26][R48.64+0x200], R100 ;  /* 0x00020064300079a6 */ /* 0x0007e8000c12f31a */
[----:B--2---:R3:W-:Y:S02]  /*7c60*/  REDG.E.ADD.F32.FTZ.RN.STRONG.GPU desc[UR26][R42.64+0x200], R101 ;  /* 0x000200652a0079a6 */ /* 0x0047e4000c12f31a */
.L_x_3225:
[----:B------:R-:W-:Y:S05]  /*7c70*/  BSYNC.RECONVERGENT B0 ;  /* 0x0000000000007941 */ /* 0x000fea0003800200 */
.L_x_3224:
[----:B------:R-:W4:Y:S01]  /*7c80*/  LDS R115, [R115+0x4600] ;  /* 0x0046000073737984 */ /* 0x000f220000000800 */
[----:B------:R-:W-:Y:S04]  /*7c90*/  BSSY.RECONVERGENT B0, `(.L_x_3226) ;  /* 0x0000004000007945 */ /* 0x000fe80003800200 */
[----:B------:R-:W-:Y:S05]  /*7ca0*/  @!P4 BRA `(.L_x_3227) ;  /* 0x000000000008c947 */ /* 0x000fea0003800000 */
[----:B------:R0:W-:Y:S04]  /*7cb0*/  REDG.E.ADD.F32.FTZ.RN.STRONG.GPU desc[UR26][R48.64+0x400], R99 ;  /* 0x00040063300079a6 */ /* 0x0001e8000c12f31a */
[----:B----4-:R0:W-:Y:S02]  /*7cc0*/  REDG.E.ADD.F32.FTZ.RN.STRONG.GPU desc[UR26][R42.64+0x400], R115 ;  /* 0x000400732a0079a6 */ /* 0x0101e4000c12f31a */
.L_x_3227:
[----:B------:R-:W-:Y:S05]  /*7cd0*/  BSYNC.RECONVERGENT B0 ;  /* 0x0000000000007941 */ /* 0x000fea0003800200 */
.L_x_3226:
[----:B0-----:R0:W0:Y:S01]  /*7ce0*/  LDS R99, [R114+0x4800] ;  /* 0x0048000072637984 */ /* 0x0010220000000800 */
[----:B------:R-:W-:Y:S04]  /*7cf0*/  BSSY.RECONVERGENT B0, `(.L_x_3228) ;  /* 0x0000004000007945 */ /* 0x000fe80003800200 */
[----:B------:R-:W-:Y:S05]  /*7d00*/  @!P5 BRA `(.L_x_3229) ;  /* 0x000000000008d947 */ /* 0x000fea0003800000 */
[----:B------:R1:W-:Y:S04]  /*7d10*/  REDG.E.ADD.F32.FTZ.RN.STRONG.GPU desc[UR26][R48.64+0x600], R98 ;  /* 0x00060062300079a6 */ /* 0x0003e8000c12f31a */
[----:B0-----:R1:W-:Y:S02]  /*7d20*/  REDG.E.ADD.F32.FTZ.RN.STRONG.GPU desc[UR26][R42.64+0x600], R99 ;  /* 0x000600632a0079a6 */ /* 0x0013e4000c12f31a */
.L_x_3229:
[----:B------:R-:W-:Y:S05]  /*7d30*/  BSYNC.RECONVERGENT B0 ;  /* 0x0000000000007941 */ /* 0x000fea0003800200 */
.L_x_3228:
[----:B01----:R0:W1:Y:S01]  /*7d40*/  LDS R99, [R102+0x4a00] ;  /* 0x004a000066637984 */ /* 0x0030620000000800 */
[C---:B------:R-:W-:Y:S01]  /*7d50*/  ISETP.GE.AND P6, PT, R126.reuse, 0x201, PT ;  /* 0x000002017e00780c */ /* 0x040fe20003fc6270 */
[----:B------:R-:W-:Y:S01]  /*7d60*/  BSSY.RECONVERGENT B0, `(.L_x_3230) ;  /* 0x0000007000007945 */ /* 0x000fe20003800200 */
[C---:B------:R-:W-:Y:S02]  /*7d70*/  ISETP.GE.AND P3, PT, R126.reuse, 0x281, PT ;  /* 0x000002817e00780c */ /* 0x040fe40003f66270 */
[C---:B------:R-:W-:Y:S02]  /*7d80*/  ISETP.GE.AND P4, PT, R126.reuse, 0x301, PT ;  /* 0x000003017e00780c */ /* 0x040fe40003f86270 */
[----:B------:R-:W-:-:S07]  /*7d90*/  ISETP.GE.AND P5, PT, R126, 0x381, PT ;  /* 0x000003817e00780c */ /* 0x000fce0003fa6270 */
[----:B------:R-:W-:Y:S06]  /*7da0*/  @!P6 BRA `(.L_x_3231) ;  /* 0x000000000008e947 */ /* 0x000fec0003800000 */
[----:B------:R0:W-:Y:S04]  /*7db0*/  REDG.E.ADD.F32.FTZ.RN.STRONG.GPU desc[UR26][R48.64+0x800], R97 ;  /* 0x00080061300079a6 */ /* 0x0001e8000c12f31a */
[----:B-1----:R0:W-:Y:S02]  /*7dc0*/  REDG.E.ADD.F32.FTZ.RN.STRONG.GPU desc[UR26][R42.64+0x800], R99 ;  /* 0x000800632a0079a6 */ /* 0x0021e4000c12f31a */
.L_x_3231:
[----:B------:R-:W-:Y:S05]  /*7dd0*/  BSYNC.RECONVERGENT B0 ;  /* 0x0000000000007941 */ /* 0x000fea0003800200 */
.L_x_3230:
[----:B------:R-:W0:Y:S01]  /*7de0*/  LDS R113, [R113+0x4c00] ;  /* 0x004c000071717984 */ /* 0x000e220000000800 */
[----:B------:R-:W-:Y:S04]  /*7df0*/  BSSY.RECONVERGENT B0, `(.L_x_3232) ;  /* 0x0000004000007945 */ /* 0x000fe80003800200 */
[----:B------:R-:W-:Y:S05]  /*7e00*/  @!P3 BRA `(.L_x_3233) ;  /* 0x000000000008b947 */ /* 0x000fea0003800000 */
[----:B------:R1:W-:Y:S04]  /*7e10*/  REDG.E.ADD.F32.FTZ.RN.STRONG.GPU desc[UR26][R48.64+0xa00], R96 ;  /* 0x000a0060300079a6 */ /* 0x0003e8000c12f31a */
[----:B0-----:R0:W-:Y:S02]  /*7e20*/  REDG.E.ADD.F32.FTZ.RN.STRONG.GPU desc[UR26][R42.64+0xa00], R113 ;  /* 0x000a00712a0079a6 */ /* 0x0011e4000c12f31a */
.L_x_3233:
[----:B------:R-:W-:Y:S05]  /*7e30*/  BSYNC.RECONVERGENT B0 ;  /* 0x0000000000007941 */ /* 0x000fea0003800200 */
.L_x_3232:
[----:B0-----:R0:W0:Y:S01]  /*7e40*/  LDS R97, [R112+0x4e00] ;  /* 0x004e000070617984 */ /* 0x0010220000000800 */
[----:B------:R-:W-:Y:S04]  /*7e50*/  BSSY.RECONVERGENT B0, `(.L_x_3234) ;  /* 0x0000004000007945 */ /* 0x000fe80003800200 */
[----:B------:R-:W-:Y:S05]  /*7e60*/  @!P4 BRA `(.L_x_3235) ;  /* 0x000000000008c947 */ /* 0x000fea0003800000 */
[----:B------:R1:W-:Y:S04]  /*7e70*/  REDG.E.ADD.F32.FTZ.RN.STRONG.GPU desc[UR26][R48.64+0xc00], R95 ;  /* 0x000c005f300079a6 */ /* 0x0003e8000c12f31a */
[----:B0-----:R0:W-:Y:S02]  /*7e80*/  REDG.E.ADD.F32.FTZ.RN.STRONG.GPU desc[UR26][R42.64+0xc00], R97 ;  /* 0x000c00612a0079a6 */ /* 0x0011e4000c12f31a */
.L_x_3235:
[----:B------:R-:W-:Y:S05]  /*7e90*/  BSYNC.RECONVERGENT B0 ;  /* 0x0000000000007941 */ /* 0x000fea0003800200 */
.L_x_3234:
[----:B------:R-:W0:Y:S01]  /*7ea0*/  LDS R111, [R111+0x5000] ;  /* 0x005000006f6f7984 */ /* 0x000e220000000800 */
[----:B------:R-:W-:Y:S04]  /*7eb0*/  BSSY.RECONVERGENT B0, `(.L_x_3236) ;  /* 0x0000004000007945 */ /* 0x000fe80003800200 */
[----:B------:R-:W-:Y:S05]  /*7ec0*/  @!P5 BRA `(.L_x_3237) ;  /* 0x000000000008d947 */ /* 0x000fea0003800000 */
[----:B------:R1:W-:Y:S04]  /*7ed0*/  REDG.E.ADD.F32.FTZ.RN.STRONG.GPU desc[UR26][R48.64+0xe00], R94 ;  /* 0x000e005e300079a6 */ /* 0x0003e8000c12f31a */
[----:B0-----:R0:W-:Y:S02]  /*7ee0*/  REDG.E.ADD.F32.FTZ.RN.STRONG.GPU desc[UR26][R42.64+0xe00], R111 ;  /* 0x000e006f2a0079a6 */ /* 0x0011e4000c12f31a */
.L_x_3237:
[----:B------:R-:W-:Y:S05]  /*7ef0*/  BSYNC.RECONVERGENT B0 ;  /* 0x0000000000007941 */ /* 0x000fea0003800200 */
.L_x_3236:
        /* <DEDUP_REMOVED lines=9> */
.L_x_3239:
[----:B------:R-:W-:Y:S05]  /*7f90*/  BSYNC.RECONVERGENT B0 ;  /* 0x0000000000007941 */ /* 0x000fea0003800200 */
.L_x_3238:
[----:B------:R-:W0:Y:S01]  /*7fa0*/  LDS R109, [R109+0x5400] ;  /* 0x005400006d6d7984 */ /* 0x000e220000000800 */
[----:B------:R-:W-:Y:S04]  /*7fb0*/  BSSY.RECONVERGENT B0, `(.L_x_3240) ;  /* 0x0000004000007945 */ /* 0x000fe80003800200 */
[----:B------:R-:W-:Y:S05]  /*7fc0*/  @!P3 BRA `(.L_x_3241) ;  /* 0x000000000008b947 */ /* 0x000fea0003800000 */
[----:B------:R1:W-:Y:S04]  /*7fd0*/  REDG.E.ADD.F32.FTZ.RN.STRONG.GPU desc[UR26][R48.64+0x1200], R92 ;  /* 0x0012005c300079a6 */ /* 0x0003e8000c12f31a */
[----:B0-----:R1:W-:Y:S02]  /*7fe0*/  REDG.E.ADD.F32.FTZ.RN.STRONG.GPU desc[UR26][R42.64+0x1200], R109 ;  /* 0x0012006d2a0079a6 */ /* 0x0013e4000c12f31a */
.L_x_3241:
[----:B------:R-:W-:Y:S05]  /*7ff0*/  BSYNC.RECONVERGENT B0 ;  /* 0x0000000000007941 */ /* 0x000fea0003800200 */
.L_x_3240:
[----:B-1----:R1:W0:Y:S01]  /*8000*/  LDS R93, [R108+0x5600] ;  /* 0x005600006c5d7984 */ /* 0x0022220000000800 */
[----:B------:R-:W-:Y:S04]  /*8010*/  BSSY.RECONVERGENT B0, `(.L_x_3242) ;  /* 0x0000004000007945 */ /* 0x000fe80003800200 */
[----:B------:R-:W-:Y:S05]  /*8020*/  @!P4 BRA `(.L_x_3243) ;  /* 0x000000000008c947 */ /* 0x000fea0003800000 */
[----:B------:R1:W-:Y:S04]  /*8030*/  REDG.E.ADD.F32.FTZ.RN.STRONG.GPU desc[UR26][R48.64+0x1400], R91 ;  /* 0x0014005b300079a6 */ /* 0x0003e8000c12f31a */
[----:B0-----:R1:W-:Y:S02]  /*8040*/  REDG.E.ADD.F32.FTZ.RN.STRONG.GPU desc[UR26][R42.64+0x1400], R93 ;  /* 0x0014005d2a0079a6 */ /* 0x0013e4000c12f31a */
.L_x_3243:
[----:B------:R-:W-:Y:S05]  /*8050*/  BSYNC.RECONVERGENT B0 ;  /* 0x0000000000007941 */ /* 0x000fea0003800200 */
.L_x_3242:
[----:B------:R-:W0:Y:S01]  /*8060*/  LDS R107, [R107+0x5800] ;  /* 0x005800006b6b7984 */ /* 0x000e220000000800 */
[----:B------:R-:W-:Y:S04]  /*8070*/  BSSY.RECONVERGENT B0, `(.L_x_3244) ;  /* 0x0000004000007945 */ /* 0x000fe80003800200 */
[----:B------:R-:W-:Y:S05]  /*8080*/  @!P5 BRA `(.L_x_3245) ;  /* 0x000000000008d947 */ /* 0x000fea0003800000 */
[----:B------:R1:W-:Y:S04]  /*8090*/  REDG.E.ADD.F32.FTZ.RN.STRONG.GPU desc[UR26][R48.64+0x1600], R90 ;  /* 0x0016005a300079a6 */ /* 0x0003e8000c12f31a */
[----:B0-----:R1:W-:Y:S02]  /*80a0*/  REDG.E.ADD.F32.FTZ.RN.STRONG.GPU desc[UR26][R42.64+0x1600], R107 ;  /* 0x0016006b2a0079a6 */ /* 0x0013e4000c12f31a */
.L_x_3245:
[----:B------:R-:W-:Y:S05]  /*80b0*/  BSYNC.RECONVERGENT B0 ;  /* 0x0000000000007941 */ /* 0x000fea0003800200 */
.L_x_3244:
        /* <DEDUP_REMOVED lines=9> */
.L_x_3247:
[----:B------:R-:W-:Y:S05]  /*8150*/  BSYNC.RECONVERGENT B0 ;  /* 0x0000000000007941 */ /* 0x000fea0003800200 */
.L_x_3246:
[----:B------:R-:W0:Y:S01]  /*8160*/  LDS R105, [R105+0x5c00] ;  /* 0x005c000069697984 */ /* 0x000e220000000800 */
[----:B------:R-:W-:Y:S04]  /*8170*/  BSSY.RECONVERGENT B0, `(.L_x_3248) ;  /* 0x0000004000007945 */ /* 0x000fe80003800200 */
[----:B------:R-:W-:Y:S05]  /*8180*/  @!P3 BRA `(.L_x_3249) ;  /* 0x000000000008b947 */ /* 0x000fea0003800000 */
[----:B------:R1:W-:Y:S04]  /*8190*/  REDG.E.ADD.F32.FTZ.RN.STRONG.GPU desc[UR26][R48.64+0x1a00], R54 ;  /* 0x001a0036300079a6 */ /* 0x0003e8000c12f31a */
[----:B0-----:R1:W-:Y:S02]  /*81a0*/  REDG.E.ADD.F32.FTZ.RN.STRONG.GPU desc[UR26][R42.64+0x1a00], R105 ;  /* 0x001a00692a0079a6 */ /* 0x0013e4000c12f31a */
.L_x_3249:
[----:B------:R-:W-:Y:S05]  /*81b0*/  BSYNC.RECONVERGENT B0 ;  /* 0x0000000000007941 */ /* 0x000fea0003800200 */
.L_x_3248:
[----:B-1----:R1:W0:Y:S01]  /*81c0*/  LDS R55, [R104+0x5e00] ;  /* 0x005e000068377984 */ /* 0x0022220000000800 */
[----:B------:R-:W-:Y:S04]  /*81d0*/  BSSY.RECONVERGENT B0, `(.L_x_3250) ;  /* 0x0000004000007945 */ /* 0x000fe80003800200 */
[----:B------:R-:W-:Y:S05]  /*81e0*/  @!P4 BRA `(.L_x_3251) ;  /* 0x000000000008c947 */ /* 0x000fea0003800000 */
[----:B------:R1:W-:Y:S04]  /*81f0*/  REDG.E.ADD.F32.FTZ.RN.STRONG.GPU desc[UR26][R48.64+0x1c00], R53 ;  /* 0x001c0035300079a6 */ /* 0x0003e8000c12f31a */
[----:B0-----:R1:W-:Y:S02]  /*8200*/  REDG.E.ADD.F32.FTZ.RN.STRONG.GPU desc[UR26][R42.64+0x1c00], R55 ;  /* 0x001c00372a0079a6 */ /* 0x0013e4000c12f31a */
.L_x_3251:
[----:B------:R-:W-:Y:S05]  /*8210*/  BSYNC.RECONVERGENT B0 ;  /* 0x0000000000007941 */ /* 0x000fea0003800200 */
.L_x_3250:
[----:B------:R-:W0:Y:S01]  /*8220*/  LDS R103, [R103+0x6000] ;  /* 0x0060000067677984 */ /* 0x000e220000000800 */
[----:B------:R-:W-:Y:S04]  /*8230*/  BSSY.RECONVERGENT B0, `(.L_x_3252) ;  /* 0x0000004000007945 */ /* 0x000fe80003800200 */
[----:B------:R-:W-:Y:S05]  /*8240*/  @!P5 BRA `(.L_x_3253) ;  /* 0x000000000008d947 */ /* 0x000fea0003800000 */
[----:B------:R1:W-:Y:S04]  /*8250*/  REDG.E.ADD.F32.FTZ.RN.STRONG.GPU desc[UR26][R48.64+0x1e00], R52 ;  /* 0x001e0034300079a6 */ /* 0x0003e8000c12f31a */
[----:B0-----:R1:W-:Y:S02]  /*8260*/  REDG.E.ADD.F32.FTZ.RN.STRONG.GPU desc[UR26][R42.64+0x1e00], R103 ;  /* 0x001e00672a0079a6 */ /* 0x0013e4000c12f31a */
.L_x_3253:
[----:B------:R-:W-:Y:S05]  /*8270*/  BSYNC.RECONVERGENT B0 ;  /* 0x0000000000007941 */ /* 0x000fea0003800200 */
.L_x_3252:
[----:B-1----:R-:W1:Y:S01]  /*8280*/  S2R R52, SR_LANEID ;  /* 0x0000000000347919 */ /* 0x002e620000000000 */
[----:B0--3--:R-:W0:Y:S04]  /*8290*/  SHFL.DOWN P3, R42, R51, 0x1, 0x1f ;  /* 0x08201f00332a7f89 */ /* 0x009e280000060000 */
[----:B------:R-:W3:Y:S04]  /*82a0*/  LDL.LU R55, [R1] ;  /* 0x0000000001377983 */ /* 0x000ee80000300800 */
[----:B------:R-:W5:Y:S04]  /*82b0*/  LDL.LU R54, [R1+0x4] ;  /* 0x0000040001367983 */ /* 0x000f680000300800 */
[----:B------:R-:W2:Y:S01]  /*82c0*/  LDL.LU R53, [R1+0x8] ;  /* 0x0000080001357983 */ /* 0x000ea20000300800 */
[----:B0-----:R-:W-:Y:S01]  /*82d0*/  @P3 FADD R42, R51, R42 ;  /* 0x0000002a332a3221 */ /* 0x001fe20000000000 */
[----:B-1----:R-:W-:-:S04]  /*82e0*/  ISETP.NE.AND P4, PT, R52, RZ, PT ;  /* 0x000000ff3400720c */ /* 0x002fc80003f85270 */
[----:B------:R-:W0:Y:S04]  /*82f0*/  SHFL.DOWN P3, R43, R42, 0x2, 0x1f ;  /* 0x08401f002a2b7f89 */ /* 0x000e280000060000 */
[----:B------:R-:W4:Y:S04]  /*8300*/  LDL.LU R52, [R1+0xc] ;  /* 0x00000c0001347983 */ /* 0x000f280000300800 */
[----:B------:R-:W4:Y:S01]  /*8310*/  LDL.LU R51, [R1+0x10] ;  /* 0x0000100001337983 */ /* 0x000f220000300800 */
        /* <DEDUP_REMOVED lines=8> */
[----:B------:R-:W-:Y:S01]  /*83a0*/  FMUL.FTZ R76, R78, R76 ;  /* 0x0000004c4e4c7220 */ /* 0x000fe20000410000 */
[----:B0-----:R-:W-:-:S05]  /*83b0*/  @P3 FADD R49, R48, R49 ;  /* 0x0000003130313221 */ /* 0x001fca0000000000 */
[----:B------:R-:W0:Y:S01]  /*83c0*/  SHFL.DOWN P3, R50, R49, 0x10, 0x1f ;  /* 0x0a001f0031327f89 */ /* 0x000e220000060000 */
[----:B------:R-:W-:Y:S01]  /*83d0*/  @!P4 SHF.R.U32.HI R48, RZ, 0x3, R74 ;  /* 0x00000003ff30c819 */ /* 0x000fe2000001164a */
[----:B------:R-:W-:Y:S01]  /*83e0*/  FFMA.FTZ R42, R32, R125, R85 ;  /* 0x0000007d202a7223 */ /* 0x000fe20000010055 */
[----:B------:R-:W-:Y:S02]  /*83f0*/  FMUL.FTZ R123, R123, R128 ;  /* 0x000000807b7b7220 */ /* 0x000fe40000410000 */
[----:B------:R-:W-:Y:S01]  /*8400*/  @!P4 LOP3.LUT R48, R48, 0x7c, RZ, 0xc0, !PT ;  /* 0x0000007c3030c812 */ /* 0x000fe200078ec0ff */
[----:B------:R-:W-:Y:S01]  /*8410*/  FADD.FTZ R11, R42, R11 ;  /* 0x0000000b2a0b7221 */ /* 0x000fe20000010000 */
[----:B------:R-:W-:Y:S01]  /*8420*/  FMUL.FTZ R122, R122, R47 ;  /* 0x0000002f7a7a7220 */ /* 0x000fe20000410000 */
[----:B------:R-:W-:Y:S01]  /*8430*/  FFMA.FTZ R42, R34, R41, R123 ;  /* 0x00000029222a7223 */ /* 0x000fe2000001007b */
        /* <DEDUP_REMOVED lines=8> */
[----:B------:R-:W-:Y:S01]  /*84c0*/  FFMA.FTZ R89, R31, R89, R118 ;  /* 0x000000591f597223 */ /* 0x000fe20000010076 */
[----:B------:R-:W-:Y:S01]  /*84d0*/  FFMA.FTZ R43, R33, R86, R124 ;  /* 0x00000056212b7223 */ /* 0x000fe2000001007c */
[----:B0-----:R-:W-:Y:S01]  /*84e0*/  @P3 FADD R50, R49, R50 ;  /* 0x0000003231323221 */ /* 0x001fe20000000000 */
[----:B------:R-:W-:Y:S04]  /*84f0*/  BSSY.RECONVERGENT B0, `(.L_x_3254) ;  /* 0x0000026000007945 */ /* 0x000fe80003800200 */
[----:B------:R0:W-:Y:S01]  /*8500*/  @!P4 STS [R47+0x6304], R50 ;  /* 0x006304322f00c388 */ /* 0x0001e20000000800 */
[----:B------:R-:W-:Y:S01]  /*8510*/  FADD.FTZ R13, R88, R13 ;  /* 0x0000000d580d7221 */ /* 0x000fe20000010000 */
[----:B------:R-:W-:Y:S01]  /*8520*/  FFMA.FTZ R164, R125, R65, R164 ;  /* 0x000000417da47223 */ /* 0x000fe200000100a4 */
[----:B------:R-:W-:Y:S01]  /*8530*/  FADD.FTZ R12, R89, R12 ;  /* 0x0000000c590c7221 */ /* 0x000fe20000010000 */
[----:B------:R-:W-:Y:S01]  /*8540*/  FFMA.FTZ R165, R86, R66, R165 ;  /* 0x0000004256a57223 */ /* 0x000fe200000100a5 */
[----:B------:R-:W-:Y:S01]  /*8550*/  FADD.FTZ R10, R43, R10 ;  /* 0x0000000a2b0a7221 */ /* 0x000fe20000010000 */
[----:B------:R-:W-:Y:S01]  /*8560*/  FADD.FTZ R7, R42, R7 ;  /* 0x000000072a077221 */ /* 0x000fe20000010000 */
[----:B---3--:R-:W-:Y:S01]  /*8570*/  FFMA.FTZ R55, R41, R67, R55 ;  /* 0x0000004329377223 */ /* 0x008fe20000010037 */
[----:B-----5:R-:W-:-:S04]  /*8580*/  FFMA.FTZ R54, R79, R68, R54 ;  /* 0x000000444f367223 */ /* 0x020fc80000010036 */
[----:B------:R0:W-:Y:S01]  /*8590*/  STL [R1], R55 ;  /* 0x0000003701007387 */ /* 0x0001e20000100800 */
[----:B--2---:R-:W-:-:S03]  /*85a0*/  FFMA.FTZ R53, R40, R69, R53 ;  /* 0x0000004528357223 */ /* 0x004fc60000010035 */
[----:B------:R0:W-:Y:S04]  /*85b0*/  STL [R1+0x4], R54 ;  /* 0x0000043601007387 */ /* 0x0001e80000100800 */
[----:B------:R0:W-:Y:S01]  /*85c0*/  STL [R1+0x8], R53 ;  /* 0x0000083501007387 */ /* 0x0001e20000100800 */
[----:B----4-:R-:W-:Y:S01]  /*85d0*/  FFMA.FTZ R52, R77, R70, R52 ;  /* 0x000000464d347223 */ /* 0x010fe20000010034 */
[----:B------:R-:W-:-:S04]  /*85e0*/  FFMA.FTZ R51, R76, R71, R51 ;  /* 0x000000474c337223 */ /* 0x000fc80000010033 */
[----:B------:R0:W-:Y:S04]  /*85f0*/  STL [R1+0xc], R52 ;  /* 0x00000c3401007387 */ /* 0x0001e80000100800 */
[----:B------:R0:W-:Y:S01]  /*8600*/  STL [R1+0x10], R51 ;  /* 0x0000103301007387 */ /* 0x0001e20000100800 */
        /* <DEDUP_REMOVED lines=14> */
[----:B0-----:R-:W0:Y:S01]  /*86f0*/  @P2 LDS R47, [R45+0x7f50] ;  /* 0x007f50002d2f2984 */ /* 0x001e220000000800 */
[----:B-1----:R-:W-:-:S04]  /*8700*/  FADD.FTZ R40, R50, R40 ;  /* 0x0000002832287221 */ /* 0x002fc80000010000 */
[----:B------:R-:W-:-:S04]  /*8710*/  FADD.FTZ R40, R41, R40 ;  /* 0x0000002829287221 */ /* 0x000fc80000010000 */
[----:B--2---:R-:W-:-:S04]  /*8720*/  FADD.FTZ R40, R40, R43 ;  /* 0x0000002b28287221 */ /* 0x004fc80000010000 */
[----:B0-----:R-:W-:-:S05]  /*8730*/  @P2 FADD.FTZ R40, R40, R47 ;  /* 0x0000002f28282221 */ /* 0x001fca0000010000 */
[----:B------:R1:W-:Y:S02]  /*8740*/  STS [R45+0x7f50], R40 ;  /* 0x007f50282d007388 */ /* 0x0003e40000000800 */
.L_x_3255:
[----:B------:R-:W-:Y:S05]  /*8750*/  BSYNC.RECONVERGENT B0 ;  /* 0x0000000000007941 */ /* 0x000fea0003800200 */
.L_x_3254:
[----:B------:R-:W-:-:S04]  /*8760*/  UIADD3 UR8, UPT, UPT, UR8, 0x1, URZ ;  /* 0x0000000108087890 */ /* 0x000fc8000fffe0ff */
[----:B------:R-:W-:-:S09]  /*8770*/  UISETP.GE.AND UP0, UPT, UR8, UR49, UPT ;  /* 0x000000310800728c */ /* 0x000fd2000bf06270 */
[----:B------:R-:W-:Y:S05]  /*8780*/  BRA.U !UP0, `(.L_x_3256) ;  /* 0xffffffc508187547 */ /* 0x000fea000b83ffff */
.L_x_3211:
[----:B------:R-:W2:Y:S01]  /*8790*/  S2R R36, SR_TID.X ;  /* 0x0000000000247919 */ /* 0x000ea20000002100 */
[----:B------:R-:W-:Y:S01]  /*87a0*/  MOV R22, 0x10 ;  /* 0x0000001000167802 */ /* 0x000fe20000000f00 */
[----:B------:R-:W3:Y:S01]  /*87b0*/  LDCU.64 UR30, c[0x0][0x4f8] ;  /* 0x00009f00ff1e77ac */ /* 0x000ee20008000a00 */
[----:B0-----:R-:W4:Y:S01]  /*87c0*/  LDL.LU R41, [R1+0x10] ;  /* 0x0000100001297983 */ /* 0x001f220000300800 */
[----:B------:R-:W-:Y:S01]  /*87d0*/  BAR.SYNC.DEFER_BLOCKING 0x0 ;  /* 0x0000000000007b1d */ /* 0x000fe20000010000 */
[----:B------:R-:W-:Y:S02]  /*87e0*/  F2FP.F16.F32.PACK_AB R163, R0, R2 ;  /* 0x0000000200a3723e */ /* 0x000fe400000000ff */
[----:B------:R-:W-:-:S05]  /*87f0*/  F2FP.F16.F32.PACK_AB R162, R3, R4 ;  /* 0x0000000403a2723e */ /* 0x000fca00000000ff */
[----:B------:R-:W0:Y:S01]  /*8800*/  S2UR UR10, SR_CTAID.Y ;  /* 0x00000000000a79c3 */ /* 0x000e220000002600 */
[----:B------:R-:W-:Y:S01]  /*8810*/  F2FP.F16.F32.PACK_AB R160, R159, R160 ;  /* 0x000000a09fa0723e */ /* 0x000fe200000000ff */
[----:B------:R-:W4:Y:S01]  /*8820*/  LDL.LU R42, [R1+0xc] ;  /* 0x00000c00012a7983 */ /* 0x000f220000300800 */
[----:B------:R-:W0:Y:S03]  /*8830*/  LDCU.64 UR32, c[0x0][0x500] ;  /* 0x0000a000ff2077ac */ /* 0x000e260008000a00 */
[----:B------:R-:W5:Y:S01]  /*8840*/  LDL.LU R43, [R1+0x8] ;  /* 0x00000800012b7983 */ /* 0x000f620000300800 */
[----:B------:R-:W-:Y:S01]  /*8850*/  UIADD3 UR28, UPT, UPT, UR14, -0x1, URZ ;  /* 0xffffffff0e1c7890 */ /* 0x000fe2000fffe0ff */
[----:B------:R-:W3:Y:S02]  /*8860*/  LDCU.64 UR34, c[0x0][0x550] ;  /* 0x0000aa00ff2277ac */ /* 0x000ee40008000a00 */
[----:B------:R-:W5:Y:S04]  /*8870*/  LDL.LU R44, [R1+0x4] ;  /* 0x00000400012c7983 */ /* 0x000f680000300800 */
[----:B-1----:R-:W3:Y:S01]  /*8880*/  LDL.LU R45, [R1] ;  /* 0x00000000012d7983 */ /* 0x002ee20000300800 */
[----:B--2---:R-:W-:-:S02]  /*8890*/  SHF.L.U32 R21, R36, 0x1, RZ ;  /* 0x0000000124157819 */ /* 0x004fc400000006ff */
[----:B------:R-:W-:Y:S02]  /*88a0*/  LOP3.LUT R40, R36, 0x1f, RZ, 0xc0, !PT ;  /* 0x0000001f24287812 */ /* 0x000fe400078ec0ff */
[----:B------:R-:W-:-:S04]  /*88b0*/  LOP3.LUT R21, R21, 0x7c0, RZ, 0xc0, !PT ;  /* 0x000007c015157812 */ /* 0x000fc800078ec0ff */
[----:B------:R-:W-:-:S05]  /*88c0*/  LOP3.LUT R37, R21, R40, RZ, 0xfc, !PT ;  /* 0x0000002815257212 */ /* 0x000fca00078efcff */
[----:B------:R-:W-:-:S05]  /*88d0*/  IMAD.WIDE.U32 R22, R37, R22, UR12 ;  /* 0x0000000c25167e25 */ /* 0x000fca000f8e0016 */
[----:B------:R-:W2:Y:S04]  /*88e0*/  LDG.E.128 R24, desc[UR26][R22.64] ;  /* 0x0000001a16187981 */ /* 0x000ea8000c1e1d00 */
[----:B------:R-:W4:Y:S04]  /*88f0*/  LDG.E.128 R28, desc[UR26][R22.64+0x200] ;  /* 0x0002001a161c7981 */ /* 0x000f28000c1e1d00 */
[----:B--2---:R-:W-:Y:S04]  /*8900*/  STS.128 [R73], R24 ;  /* 0x0000001849007388 */ /* 0x004fe80000000c00 */
[----:B----4-:R-:W-:Y:S01]  /*8910*/  STS.128 [R73+0x200], R28 ;  /* 0x0002001c49007388 */ /* 0x010fe20000000c00 */
[----:B------:R-:W-:-:S03]  /*8920*/  NOP ;  /* 0x0000000000007918 */ /* 0x000fc60000000000 */
[----:B------:R-:W1:Y:S04]  /*8930*/  LDS.128 R32, [R72] ;  /* 0x0000000048207984 */ /* 0x000e680000000c00 */
[----:B------:R-:W2:Y:S01]  /*8940*/  LDS.128 R24, [R72+0x10] ;  /* 0x0000100048187984 */ /* 0x000ea20000000c00 */
[--C-:B-1----:R-:W-:Y:S02]  /*8950*/  HADD2.F32 R38, -RZ, R32.reuse.H0_H0 ;  /* 0x20000020ff267230 */ /* 0x102fe40000004100 */
[----:B------:R-:W-:Y:S02]  /*8960*/  HADD2.F32 R32, -RZ, R32.H1_H1 ;  /* 0x30000020ff207230 */ /* 0x000fe40000004100 */
[----:B------:R-:W-:Y:S02]  /*8970*/  HADD2.F32 R22, -RZ, R34.H0_H0 ;  /* 0x20000022ff167230 */ /* 0x000fe40000004100 */
[----:B------:R-:W-:Y:S01]  /*8980*/  FADD.FTZ R39, R38, UR6 ;  /* 0x0000000626277e21 */ /* 0x000fe20008010000 */
[----:B------:R-:W-:-:S02]  /*8990*/  HADD2.F32 R38, -RZ, R33.H0_H0 ;  /* 0x20000021ff267230 */ /* 0x000fc40000004100 */
        /* <DEDUP_REMOVED lines=17> */
[----:B------:R-:W-:Y:S01]  /*8ab0*/  FSETP.GTU.FTZ.AND P6, PT, R34, 20, PT ;  /* 0x41a000002200780b */ /* 0x000fe20003fdc000 */
[----:B------:R-:W-:Y:S01]  /*8ac0*/  FADD.FTZ R32, R30, UR6 ;  /* 0x000000061e207e21 */ /* 0x000fe20008010000 */
[----:B------:R-:W-:Y:S01]  /*8ad0*/  @!P5 FMUL.FTZ R30, R31, -1.4426950216293334961 ;  /* 0xbfb8aa3b1f1ed820 */ /* 0x000fe20000410000 */
[----:B------:R-:W1:Y:S01]  /*8ae0*/  @!P1 MUFU.EX2 R22, R22 ;  /* 0x0000001600169308 */ /* 0x000e620000000800 */
[----:B------:R-:W-:Y:S02]  /*8af0*/  @!P3 FMUL.FTZ R28, R38, -1.4426950216293334961 ;  /* 0xbfb8aa3b261cb820 */ /* 0x000fe40000410000 */
[----:B------:R-:W4:Y:S01]  /*8b00*/  LDL.LU R38, [R1+0x50] ;  /* 0x0000500001267983 */ /* 0x000f220000300800 */
[----:B------:R-:W0:Y:S01]  /*8b10*/  @!P2 MUFU.EX2 R23, R23 ;  /* 0x000000170017a308 */ /* 0x000e220000000800 */
[----:B------:R-:W-:Y:S01]  /*8b20*/  @!P4 FMUL.FTZ R29, R33, -1.4426950216293334961 ;  /* 0xbfb8aa3b211dc820 */ /* 0x000fe20000410000 */
[--C-:B--2---:R-:W-:Y:S01]  /*8b30*/  HADD2.F32 R33, -RZ, R24.reuse.H0_H0 ;  /* 0x20000018ff217230 */ /* 0x104fe20000004100 */
[----:B------:R-:W-:Y:S01]  /*8b40*/  FSETP.GTU.FTZ.AND P0, PT, R32, 20, PT ;  /* 0x41a000002000780b */ /* 0x000fe20003f1c000 */
[----:B------:R-:W2:Y:S01]  /*8b50*/  @!P3 MUFU.EX2 R28, R28 ;  /* 0x0000001c001cb308 */ /* 0x000ea20000000800 */
[----:B------:R-:W-:-:S02]  /*8b60*/  HADD2.F32 R24, -RZ, R24.H1_H1 ;  /* 0x30000018ff187230 */ /* 0x000fc40000004100 */
[----:B------:R-:W-:Y:S01]  /*8b70*/  @!P6 FMUL.FTZ R31, R34, -1.4426950216293334961 ;  /* 0xbfb8aa3b221fe820 */ /* 0x000fe20000410000 */
[----:B------:R-:W-:Y:S01]  /*8b80*/  FADD.FTZ R33, R33, UR6 ;  /* 0x0000000621217e21 */ /* 0x000fe20008010000 */
[----:B------:R-:W5:Y:S01]  /*8b90*/  @!P4 MUFU.EX2 R29, R29 ;  /* 0x0000001d001dc308 */ /* 0x000f620000000800 */
[----:B-1----:R-:W-:-:S03]  /*8ba0*/  @!P1 FADD.FTZ R22, R22, 1 ;  /* 0x3f80000016169421 */ /* 0x002fc60000010000 */
[----:B------:R-:W1:Y:S01]  /*8bb0*/  @!P5 MUFU.EX2 R30, R30 ;  /* 0x0000001e001ed308 */ /* 0x000e620000000800 */
[----:B0-----:R-:W-:-:S03]  /*8bc0*/  @!P2 FADD.FTZ R23, R23, 1 ;  /* 0x3f8000001717a421 */ /* 0x001fc60000010000 */
[----:B------:R-:W0:Y:S01]  /*8bd0*/  @!P1 MUFU.RCP R22, R22 ;  /* 0x0000001600169308 */ /* 0x000e220000001000 */
[----:B------:R-:W-:Y:S01]  /*8be0*/  @!P0 FMUL.FTZ R32, R32, -1.4426950216293334961 ;  /* 0xbfb8aa3b20208820 */ /* 0x000fe20000410000 */
[----:B--2---:R-:W-:Y:S01]  /*8bf0*/  @!P3 FADD.FTZ R28, R28, 1 ;  /* 0x3f8000001c1cb421 */ /* 0x004fe20000010000 */
[----:B-----5:R-:W-:-:S05]  /*8c00*/  @!P4 FADD.FTZ R29, R29, 1 ;  /* 0x3f8000001d1dc421 */ /* 0x020fca0000010000 */
[----:B------:R-:W2:Y:S01]  /*8c10*/  @!P2 MUFU.RCP R23, R23 ;  /* 0x000000170017a308 */ /* 0x000ea20000001000 */
[----:B-1----:R-:W-:-:S07]  /*8c20*/  @!P5 FADD.FTZ R30, R30, 1 ;  /* 0x3f8000001e1ed421 */ /* 0x002fce0000010000 */
[----:B------:R-:W1:Y:S01]  /*8c30*/  @!P6 MUFU.EX2 R31, R31 ;  /* 0x0000001f001fe308 */ /* 0x000e620000000800 */
[----:B0-----:R-:W-:Y:S01]  /*8c40*/  @!P1 FMUL.FTZ R5, R5, R22 ;  /* 0x0000001605059220 */ /* 0x001fe20000410000 */
[----:B------:R-:W-:Y:S02]  /*8c50*/  FSETP.GTU.FTZ.AND P1, PT, R35, 20, PT ;  /* 0x41a000002300780b */ /* 0x000fe40003f3c000 */
[----:B------:R-:W0:Y:S01]  /*8c60*/  @!P3 MUFU.RCP R34, R28 ;  /* 0x0000001c0022b308 */ /* 0x000e220000001000 */
[----:B--2---:R-:W-:Y:S01]  /*8c70*/  @!P2 FMUL.FTZ R6, R6, R23 ;  /* 0x000000170606a220 */ /* 0x004fe20000410000 */
[----:B------:R-:W-:-:S06]  /*8c80*/  FSETP.GTU.FTZ.AND P2, PT, R33, 20, PT ;  /* 0x41a000002100780b */ /* 0x000fcc0003f5c000 */
[----:B------:R-:W2:Y:S01]  /*8c90*/  @!P0 MUFU.EX2 R32, R32 ;  /* 0x0000002000208308 */ /* 0x000ea20000000800 */
[----:B-1----:R-:W-:Y:S02]  /*8ca0*/  @!P6 FADD.FTZ R31, R31, 1 ;  /* 0x3f8000001f1fe421 */ /* 0x002fe40000010000 */
[----:B------:R-:W-:Y:S01]  /*8cb0*/  @!P1 FMUL.FTZ R22, R35, -1.4426950216293334961 ;  /* 0xbfb8aa3b23169820 */ /* 0x000fe20000410000 */
[----:B------:R-:W1:Y:S01]  /*8cc0*/  @!P4 MUFU.RCP R29, R29 ;  /* 0x0000001d001dc308 */ /* 0x000e620000001000 */
[----:B0-----:R-:W-:Y:S02]  /*8cd0*/  @!P3 FMUL.FTZ R7, R7, R34 ;  /* 0x000000220707b220 */ /* 0x001fe40000410000 */
[----:B------:R-:W-:-:S05]  /*8ce0*/  @!P2 FMUL.FTZ R28, R33, -1.4426950216293334961 ;  /* 0xbfb8aa3b211ca820 */ /* 0x000fca0000410000 */
[----:B------:R-:W0:Y:S01]  /*8cf0*/  @!P1 MUFU.EX2 R22, R22 ;  /* 0x0000001600169308 */ /* 0x000e220000000800 */
[----:B--2---:R-:W-:-:S03]  /*8d00*/  @!P0 FADD.FTZ R32, R32, 1 ;  /* 0x3f80000020208421 */ /* 0x004fc60000010000 */
[----:B------:R-:W2:Y:S01]  /*8d10*/  @!P5 MUFU.RCP R30, R30 ;  /* 0x0000001e001ed308 */ /* 0x000ea20000001000 */
[----:B-1----:R-:W-:Y:S01]  /*8d20*/  @!P4 FMUL.FTZ R8, R8, R29 ;  /* 0x0000001d0808c220 */ /* 0x002fe20000410000 */
[----:B------:R-:W-:-:S06]  /*8d30*/  HADD2.F32 R29, -RZ, R26.H0_H0 ;  /* 0x2000001aff1d7230 */ /* 0x000fcc0000004100 */
[----:B------:R-:W1:Y:S01]  /*8d40*/  @!P2 MUFU.EX2 R28, R28 ;  /* 0x0000001c001ca308 */ /* 0x000e620000000800 */
[----:B------:R-:W-:Y:S02]  /*8d50*/  HADD2.F32 R26, -RZ, R26.H1_H1 ;  /* 0x3000001aff1a7230 */ /* 0x000fe40000004100 */
[----:B0-----:R-:W-:Y:S01]  /*8d60*/  @!P1 FADD.FTZ R23, R22, 1 ;  /* 0x3f80000016179421 */ /* 0x001fe20000010000 */
[--C-:B------:R-:W-:Y:S01]  /*8d70*/  HADD2.F32 R22, -RZ, R25.reuse.H0_H0 ;  /* 0x20000019ff167230 */ /* 0x100fe20000004100 */
[----:B------:R-:W0:Y:S01]  /*8d80*/  @!P6 MUFU.RCP R31, R31 ;  /* 0x0000001f001fe308 */ /* 0x000e220000001000 */
[----:B------:R-:W-:Y:S02]  /*8d90*/  HADD2.F32 R25, -RZ, R25.H1_H1 ;  /* 0x30000019ff197230 */ /* 0x000fe40000004100 */
[----:B------:R-:W-:Y:S01]  /*8da0*/  FADD.FTZ R29, R29, UR6 ;  /* 0x000000061d1d7e21 */ /* 0x000fe20008010000 */
[----:B------:R-:W-:Y:S02]  /*8db0*/  FADD.FTZ R26, R26, UR6 ;  /* 0x000000061a1a7e21 */ /* 0x000fe40008010000 */
[----:B------:R-:W-:Y:S01]  /*8dc0*/  FADD.FTZ R25, R25, UR6 ;  /* 0x0000000619197e21 */ /* 0x000fe20008010000 */
[----:B--2---:R-:W-:Y:S01]  /*8dd0*/  @!P5 FMUL.FTZ R9, R9, R30 ;  /* 0x0000001e0909d220 */ /* 0x004fe20000410000 */
[----:B------:R-:W2:Y:S01]  /*8de0*/  @!P0 MUFU.RCP R32, R32 ;  /* 0x0000002000208308 */ /* 0x000ea20000001000 */
[----:B------:R-:W-:Y:S01]  /*8df0*/  FADD.FTZ R30, R24, UR6 ;  /* 0x00000006181e7e21 */ /* 0x000fe20008010000 */
[----:B-1----:R-:W-:Y:S01]  /*8e00*/  @!P2 FADD.FTZ R28, R28, 1 ;  /* 0x3f8000001c1ca421 */ /* 0x002fe20000010000 */
[--C-:B------:R-:W-:Y:S01]  /*8e10*/  HADD2.F32 R24, -RZ, R27.reuse.H0_H0 ;  /* 0x2000001bff187230 */ /* 0x100fe20000004100 */
[----:B------:R-:W-:Y:S01]  /*8e20*/  FSETP.GTU.FTZ.AND P4, PT, R25, 20, PT ;  /* 0x41a000001900780b */ /* 0x000fe20003f9c000 */
[----:B------:R-:W-:Y:S01]  /*8e30*/  HADD2.F32 R27, -RZ, R27.H1_H1 ;  /* 0x3000001bff1b7230 */ /* 0x000fe20000004100 */
[----:B------:R-:W-:-:S02]  /*8e40*/  FSETP.GTU.FTZ.AND P3, PT, R30, 20, PT ;  /* 0x41a000001e00780b */ /* 0x000fc40003f7c000 */
[----:B------:R-:W1:Y:S01]  /*8e50*/  @!P2 MUFU.RCP R28, R28 ;  /* 0x0000001c001ca308 */ /* 0x000e620000001000 */
[----:B0-----:R-:W-:Y:S01]  /*8e60*/  @!P6 FMUL.FTZ R10, R10, R31 ;  /* 0x0000001f0a0ae220 */ /* 0x001fe20000410000 */
[----:B------:R-:W-:Y:S01]  /*8e70*/  FSETP.GTU.FTZ.AND P6, PT, R29, 20, PT ;  /* 0x41a000001d00780b */ /* 0x000fe20003fdc000 */
[----:B------:R-:W-:Y:S01]  /*8e80*/  FADD.FTZ R27, R27, UR6 ;  /* 0x000000061b1b7e21 */ /* 0x000fe20008010000 */
[----:B------:R-:W-:-:S04]  /*8e90*/  FADD.FTZ R31, R22, UR6 ;  /* 0x00000006161f7e21 */ /* 0x000fc80008010000 */
[----:B------:R-:W0:Y:S01]  /*8ea0*/  @!P1 MUFU.RCP R23, R23 ;  /* 0x0000001700179308 */ /* 0x000e220000001000 */
[----:B--2---:R-:W-:Y:S01]  /*8eb0*/  @!P0 FMUL.FTZ R11, R11, R32 ;  /* 0x000000200b0b8220 */ /* 0x004fe20000410000 */
[----:B------:R-:W-:Y:S01]  /*8ec0*/  FADD.FTZ R32, R24, UR6 ;  /* 0x0000000618207e21 */ /* 0x000fe20008010000 */
[----:B------:R-:W-:Y:S01]  /*8ed0*/  FSETP.GTU.FTZ.AND P0, PT, R26, 20, PT ;  /* 0x41a000001a00780b */ /* 0x000fe20003f1c000 */
[----:B------:R-:W-:Y:S01]  /*8ee0*/  @!P4 FMUL.FTZ R24, R25, -1.4426950216293334961 ;  /* 0xbfb8aa3b1918c820 */ /* 0x000fe20000410000 */
[----:B------:R-:W-:Y:S01]  /*8ef0*/  FSETP.GTU.FTZ.AND P5, PT, R31, 20, PT ;  /* 0x41a000001f00780b */ /* 0x000fe20003fbc000 */
[----:B------:R-:W-:Y:S01]  /*8f00*/  @!P3 FMUL.FTZ R22, R30, -1.4426950216293334961 ;  /* 0xbfb8aa3b1e16b820 */ /* 0x000fe20000410000 */
[----:B------:R-:W-:Y:S01]  /*8f10*/  @!P6 FMUL.FTZ R29, R29, -1.4426950216293334961 ;  /* 0xbfb8aa3b1d1de820 */ /* 0x000fe20000410000 */
[----:B------:R-:W-:Y:S01]  /*8f20*/  F2FP.F16.F32.PACK_AB R25, R44, R43 ;  /* 0x0000002b2c19723e */ /* 0x000fe200000000ff */
[----:B-1----:R-:W-:Y:S01]  /*8f30*/  @!P2 FMUL.FTZ R13, R13, R28 ;  /* 0x0000001c0d0da220 */ /* 0x002fe20000410000 */
[----:B------:R-:W-:Y:S01]  /*8f40*/  FSETP.GTU.FTZ.AND P2, PT, R27, 20, PT ;  /* 0x41a000001b00780b */ /* 0x000fe20003f5c000 */
[----:B------:R1:W2:Y:S04]  /*8f50*/  @!P4 MUFU.EX2 R28, R24 ;  /* 0x00000018001cc308 */ /* 0x0002a80000000800 */
[----:B------:R-:W5:Y:S01]  /*8f60*/  @!P6 MUFU.EX2 R29, R29 ;  /* 0x0000001d001de308 */ /* 0x000f620000000800 */
[----:B------:R-:W-:Y:S01]  /*8f70*/  @!P0 FMUL.FTZ R30, R26, -1.4426950216293334961 ;  /* 0xbfb8aa3b1a1e8820 */ /* 0x000fe20000410000 */
[----:B0-----:R-:W-:Y:S01]  /*8f80*/  @!P1 FMUL.FTZ R12, R12, R23 ;  /* 0x000000170c0c9220 */ /* 0x001fe20000410000 */
[----:B------:R-:W-:Y:S01]  /*8f90*/  FSETP.GTU.FTZ.AND P1, PT, R32, 20, PT ;  /* 0x41a000002000780b */ /* 0x000fe20003f3c000 */
[----:B------:R-:W-:Y:S01]  /*8fa0*/  @!P5 FMUL.FTZ R23, R31, -1.4426950216293334961 ;  /* 0xbfb8aa3b1f17d820 */ /* 0x000fe20000410000 */
[----:B---3--:R-:W-:Y:S01]  /*8fb0*/  F2FP.F16.F32.PACK_AB R26, R165, R45 ;  /* 0x0000002da51a723e */ /* 0x008fe200000000ff */
[----:B------:R-:W-:Y:S01]  /*8fc0*/  USHF.L.U32 UR8, UR28, 0xb, URZ ;  /* 0x0000000b1c087899 */ /* 0x000fe200080006ff */
[----:B-1----:R-:W-:Y:S01]  /*8fd0*/  F2FP.F16.F32.PACK_AB R24, R42, R41 ;  /* 0x000000292a18723e */ /* 0x002fe200000000ff */
[----:B------:R-:W-:Y:S01]  /*8fe0*/  @!P2 FMUL.FTZ R34, R27, -1.4426950216293334961 ;  /* 0xbfb8aa3b1b22a820 */ /* 0x000fe20000410000 */
[----:B------:R-:W-:Y:S01]  /*8ff0*/  F2FP.F16.F32.PACK_AB R27, R161, R164 ;  /* 0x000000a4a11b723e */ /* 0x000fe200000000ff */
[----:B------:R-:W-:Y:S01]  /*9000*/  BAR.SYNC.DEFER_BLOCKING 0x0 ;  /* 0x0000000000007b1d */ /* 0x000fe20000010000 */
[----:B------:R-:W-:-:S05]  /*9010*/  F2FP.F16.F32.PACK_AB R161, R136, R158 ;  /* 0x0000009e88a1723e */ /* 0x000fca00000000ff */
[----:B------:R-:W-:Y:S01]  /*9020*/  @!P1 FMUL.FTZ R31, R32, -1.4426950216293334961 ;  /* 0xbfb8aa3b201f9820 */ /* 0x000fe20000410000 */
[----:B--2---:R-:W-:Y:S01]  /*9030*/  @!P4 FADD.FTZ R0, R28, 1 ;  /* 0x3f8000001c00c421 */ /* 0x004fe20000010000 */
[----:B------:R-:W-:Y:S01]  /*9040*/  @!P0 MUFU.EX2 R32, R30 ;  /* 0x0000001e00208308 */ /* 0x000fe20000000800 */
[----:B-----5:R-:W-:-:S03]  /*9050*/  @!P6 FADD.FTZ R2, R29, 1 ;  /* 0x3f8000001d02e421 */ /* 0x020fc60000010000 */
[----:B------:R0:W-:Y:S01]  /*9060*/  @!P1 MUFU.EX2 R33, R31 ;  /* 0x0000001f00219308 */ /* 0x0001e20000000800 */
[----:B------:R-:W-:-:S03]  /*9070*/  UMOV UR9, URZ ;  /* 0x000000ff00097c82 */ /* 0x000fc60008000000 */
[----:B------:R-:W1:Y:S04]  /*9080*/  @!P5 MUFU.EX2 R23, R23 ;  /* 0x000000170017d308 */ /* 0x000e680000000800 */
[----:B------:R-:W2:Y:S01]  /*9090*/  @!P3 MUFU.EX2 R22, R22 ;  /* 0x000000160016b308 */ /* 0x000ea20000000800 */
[----:B------:R-:W-:Y:S01]  /*90a0*/  STS.128 [R72], R24 ;  /* 0x0000001848007388 */ /* 0x000fe20000000c00 */
[----:B------:R-:W-:Y:S02]  /*90b0*/  UIMAD UR29, UR10, UR33, URZ ;  /* 0x000000210a1d72a4 */ /* 0x000fe4000f8e02ff */
[----:B------:R-:W3:Y:S01]  /*90c0*/  @!P2 MUFU.EX2 R34, R34 ;  /* 0x000000220022a308 */ /* 0x000ee20000000800 */
[----:B------:R-:W-:Y:S01]  /*90d0*/  STS.128 [R72+0x10], R160 ;  /* 0x000010a048007388 */ /* 0x000fe20000000c00 */
[----:B------:R-:W-:-:S03]  /*90e0*/  NOP ;  /* 0x0000000000007918 */ /* 0x000fc60000000000 */
[----:B0-----:R-:W0:Y:S04]  /*90f0*/  LDS.128 R28, [R73] ;  /* 0x00000000491c7984 */ /* 0x001e280000000c00 */
[----:B------:R-:W5:Y:S01]  /*9100*/  LDS.128 R24, [R73+0x200] ;  /* 0x0002000049187984 */ /* 0x000f620000000c00 */
[----:B------:R-:W-:-:S04]  /*9110*/  UIMAD.WIDE.U32 UR24, UR23, UR30, UR8 ;  /* 0x0000001e171872a5 */ /* 0x000fc8000f8e0008 */
[----:B------:R-:W-:Y:S01]  /*9120*/  UIMAD UR25, UR23, UR31, UR25 ;  /* 0x0000001f171972a4 */ /* 0x000fe2000f8e0219 */
[----:B-1----:R-:W-:Y:S01]  /*9130*/  @!P5 FADD.FTZ R23, R23, 1 ;  /* 0x3f8000001717d421 */ /* 0x002fe20000010000 */
[----:B------:R-:W-:Y:S01]  /*9140*/  @!P0 FADD.FTZ R32, R32, 1 ;  /* 0x3f80000020208421 */ /* 0x000fe20000010000 */
[----:B--2---:R-:W-:Y:S01]  /*9150*/  @!P3 FADD.FTZ R22, R22, 1 ;  /* 0x3f8000001616b421 */ /* 0x004fe20000010000 */
[----:B------:R-:W-:Y:S01]  /*9160*/  UIMAD.WIDE.U32 UR24, UR10, UR32, UR24 ;  /* 0x000000200a1872a5 */ /* 0x000fe2000f8e0018 */
[----:B------:R-:W-:Y:S01]  /*9170*/  @!P5 MUFU.RCP R4, R23 ;  /* 0x000000170004d308 */ /* 0x000fe20000001000 */
[----:B------:R-:W-:-:S07]  /*9180*/  @!P1 FADD.FTZ R33, R33, 1 ;  /* 0x3f80000021219421 */ /* 0x000fce0000010000 */
[----:B------:R-:W-:Y:S01]  /*9190*/  @!P4 MUFU.RCP R39, R0 ;  /* 0x000000000027c308 */ /* 0x000fe20000001000 */
[----:B------:R-:W-:Y:S02]  /*91a0*/  UIADD3 UR29, UPT, UPT, UR25, UR29, URZ ;  /* 0x0000001d191d7290 */ /* 0x000fe4000fffe0ff */
[----:B------:R-:W-:Y:S01]  /*91b0*/  ULEA UR25, UP0, UR24, UR34, 0x1 ;  /* 0x0000002218197291 */ /* 0x000fe2000f8008ff */
[----:B---3--:R-:W-:Y:S01]  /*91c0*/  @!P2 FADD.FTZ R34, R34, 1 ;  /* 0x3f8000002222a421 */ /* 0x008fe20000010000 */
[----:B------:R-:W1:Y:S03]  /*91d0*/  LDCU.64 UR30, c[0x0][0x520] ;  /* 0x0000a400ff1e77ac */ /* 0x000e660008000a00 */
[----:B------:R-:W2:Y:S01]  /*91e0*/  @!P0 MUFU.RCP R23, R32 ;  /* 0x0000002000178308 */ /* 0x000ea20000001000 */
[----:B------:R-:W-:Y:S01]  /*91f0*/  ULEA.HI.X UR24, UR24, UR35, UR29, 0x1, UP0 ;  /* 0x0000002318187291 */ /* 0x000fe200080f0c1d */
[----:B------:R-:W3:Y:S06]  /*9200*/  LDCU.64 UR32, c[0x0][0x560] ;  /* 0x0000ac00ff2077ac */ /* 0x000eec0008000a00 */
[----:B------:R-:W0:Y:S01]  /*9210*/  @!P1 MUFU.RCP R0, R33 ;  /* 0x0000002100009308 */ /* 0x000e220000001000 */
[----:B------:R-:W-:-:S07]  /*9220*/  MOV R3, UR24 ;  /* 0x0000001800037c02 */ /* 0x000fce0008000f00 */
[----:B------:R-:W5:Y:S08]  /*9230*/  @!P3 MUFU.RCP R35, R22 ;  /* 0x000000160023b308 */ /* 0x000f700000001000 */
[----:B------:R1:W3:Y:S02]  /*9240*/  @!P6 MUFU.RCP R22, R2 ;  /* 0x000000020016e308 */ /* 0x0002e40000001000 */
[----:B-1----:R-:W-:-:S06]  /*9250*/  MOV R2, UR25 ;  /* 0x0000001900027c02 */ /* 0x002fcc0008000f00 */
[----:B------:R1:W1:Y:S01]  /*9260*/  @!P2 MUFU.RCP R41, R34 ;  /* 0x000000220029a308 */ /* 0x0002620000001000 */
[----:B--2---:R-:W-:Y:S01]  /*9270*/  @!P0 FMUL.FTZ R18, R18, R23 ;  /* 0x0000001712128220 */ /* 0x004fe20000410000 */
[----:B0-----:R-:W-:Y:S01]  /*9280*/  @!P1 FMUL.FTZ R19, R19, R0 ;  /* 0x0000000013139220 */ /* 0x001fe20000410000 */
[----:B------:R-:W-:Y:S01]  /*9290*/  F2FP.F16.F32.PACK_AB R33, R8, R7 ;  /* 0x000000070821723e */ /* 0x000fe200000000ff */
[----:B------:R-:W-:-:S04]  /*92a0*/  IMAD.WIDE.U32 R2, R37, 0x10, R2 ;  /* 0x0000001025027825 */ /* 0x000fc800078e0002 */
[----:B-----5:R-:W-:Y:S01]  /*92b0*/  @!P3 FMUL.FTZ R14, R14, R35 ;  /* 0x000000230e0eb220 */ /* 0x020fe20000410000 */
[----:B------:R-:W-:Y:S01]  /*92c0*/  @!P5 FMUL.FTZ R15, R15, R4 ;  /* 0x000000040f0fd220 */ /* 0x000fe20000410000 */
[----:B------:R-:W-:Y:S01]  /*92d0*/  @!P4 FMUL.FTZ R16, R16, R39 ;  /* 0x000000271010c220 */ /* 0x000fe20000410000 */
[----:B---3--:R-:W-:Y:S01]  /*92e0*/  @!P6 FMUL.FTZ R17, R17, R22 ;  /* 0x000000161111e220 */ /* 0x008fe20000410000 */
[----:B------:R-:W-:Y:S01]  /*92f0*/  STG.E.128 desc[UR26][R2.64], R28 ;  /* 0x0000001c02007986 */ /* 0x000fe2000c101d1a */
[----:B------:R-:W0:Y:S03]  /*9300*/  LDCU.64 UR24, c[0x0][0x518] ;  /* 0x0000a300ff1877ac */ /* 0x000e260008000a00 */
[----:B------:R2:W-:Y:S01]  /*9310*/  STG.E.128 desc[UR26][R2.64+0x200], R24 ;  /* 0x0002001802007986 */ /* 0x0005e2000c101d1a */
[----:B-1----:R-:W-:Y:S01]  /*9320*/  F2FP.F16.F32.PACK_AB R34, R10, R9 ;  /* 0x000000090a22723e */ /* 0x002fe200000000ff */
        /* <DEDUP_REMOVED lines=14> */
[----:B----4-:R-:W-:-:S04]  /*9410*/  FADD.FTZ R23, R5, R38 ;  /* 0x0000002605177221 */ /* 0x010fc80000010000 */
        /* <DEDUP_REMOVED lines=19> */
[----:B--2---:R-:W-:Y:S02]  /*9550*/  MOV R2, UR9 ;  /* 0x0000000900027c02 */ /* 0x004fe40008000f00 */
[----:B------:R-:W-:Y:S01]  /*9560*/  MOV R3, UR8 ;  /* 0x0000000800037c02 */ /* 0x000fe20008000f00 */
[----:B------:R-:W-:Y:S02]  /*9570*/  FADD.FTZ R19, R18, R19 ;  /* 0x0000001312137221 */ /* 0x000fe40000010000 */
        /* <DEDUP_REMOVED lines=11> */
[----:B------:R-:W-:-:S02]  /*9630*/  UIADD3 UR12, UP4, UPT, UR12, -0x1000, URZ ;  /* 0xfffff0000c0c7890 */ /* 0x000fc4000ff9e0ff */
[----:B------:R-:W-:Y:S02]  /*9640*/  UIADD3.X UR20, UPT, UPT, UR20, -0x1, URZ, UP1, !UPT ;  /* 0xffffffff14147890 */ /* 0x000fe40008ffe4ff */
[----:B------:R-:W-:Y:S02]  /*9650*/  UIADD3.X UR18, UPT, UPT, UR18, -0x1, URZ, UP2, !UPT ;  /* 0xffffffff12127890 */ /* 0x000fe400097fe4ff */
[----:B------:R-:W-:Y:S02]  /*9660*/  UIADD3.X UR16, UPT, UPT, UR16, -0x1, URZ, UP3, !UPT ;  /* 0xffffffff10107890 */ /* 0x000fe40009ffe4ff */
[----:B------:R-:W-:Y:S01]  /*9670*/  UIADD3.X UR13, UPT, UPT, UR13, -0x1, URZ, UP4, !UPT ;  /* 0xffffffff0d0d7890 */ /* 0x000fe2000a7fe4ff */
[----:B------:R-:W-:Y:S01]  /*9680*/  UMOV UR14, UR28 ;  /* 0x0000001c000e7c82 */ /* 0x000fe20008000000 */
[----:B0-----:R-:W-:Y:S10]  /*9690*/  BRA.U UP0, `(.L_x_3257) ;  /* 0xffffff7100b87547 */ /* 0x001ff4000b83ffff */
.L_x_3177:
        /* <DEDUP_REMOVED lines=45> */
.L_x_3259:
[----:B------:R-:W-:Y:S05]  /*9970*/  BSYNC.RECONVERGENT B0 ;  /* 0x0000000000007941 */ /* 0x000fea0003800200 */
.L_x_3258:
        /* <DEDUP_REMOVED lines=43> */
.L_x_3261:
[----:B------:R-:W-:Y:S05]  /*9c30*/  BSYNC.RECONVERGENT B0 ;  /* 0x0000000000007941 */ /* 0x000fea0003800200 */
.L_x_3260:
        /* <DEDUP_REMOVED lines=11> */
.L_x_3262:
        /* <DEDUP_REMOVED lines=18> */
.L_x_3216:
[----:B------:R-:W-:Y:S01]  /*9e10*/  MOV R157, R75 ;  /* 0x0000004b009d7202 */ /* 0x000fe20000000f00 */
[----:B------:R-:W-:Y:S01]  /*9e20*/  HFMA2 R53, -RZ, RZ, 0, 5.9604644775390625e-08 ;  /* 0x00000001ff357431 */ /* 0x000fe200000001ff */
[----:B------:R-:W-:Y:S02]  /*9e30*/  MOV R52, RZ ;  /* 0x000000ff00347202 */ /* 0x000fe40000000f00 */
[----:B------:R-:W-:-:S07]  /*9e40*/  MOV R154, 0xffffffff ;  /* 0xffffffff009a7802 */ /* 0x000fce0000000f00 */
[----:B01---5:R-:W-:Y:S05]  /*9e50*/  WARPSYNC.COLLECTIVE R154, `(.L_x_3263) ;  /* 0x000000009a087348 */ /* 0x023fea0003c00000 */
[----:B------:R2:W3:Y:S02]  /*9e60*/  SHFL.UP P6, R162, R157, R53, R52 ;  /* 0x040000359da27389 */ /* 0x0004e400000c0034 */
[----:B0123-5:R-:W-:Y:S05]  /*9e70*/  ENDCOLLECTIVE ;  /* 0x000000000000791b */ /* 0x02ffea0003800000 */
.L_x_3263:
[----:B------:R-:W-:Y:S02]  /*9e80*/  MOV R157, R153 ;  /* 0x00000099009d7202 */ /* 0x000fe40000000f00 */
[----:B------:R-:W-:-:S07]  /*9e90*/  MOV R155, R162 ;  /* 0x000000a2009b7202 */ /* 0x000fce0000000f00 */
[----:B------:R-:W-:Y:S05]  /*9ea0*/  WARPSYNC.COLLECTIVE R154, `(.L_x_3264) ;  /* 0x000000009a087348 */ /* 0x000fea0003c00000 */
[----:B------:R0:W1:Y:S02]  /*9eb0*/  SHFL.UP P6, R162, R157, R53, R52 ;  /* 0x040000359da27389 */ /* 0x00006400000c0034 */
[----:B01----:R-:W-:Y:S05]  /*9ec0*/  ENDCOLLECTIVE ;  /* 0x000000000000791b */ /* 0x003fea0003800000 */
.L_x_3264:
        /* <DEDUP_REMOVED lines=10> */
.L_x_3265:
[----:B------:R-:W-:Y:S02]  /*9f70*/  MOV R157, R155 ;  /* 0x0000009b009d7202 */ /* 0x000fe40000000f00 */
[----:B------:R-:W-:-:S07]  /*9f80*/  MOV R153, R162 ;  /* 0x000000a200997202 */ /* 0x000fce0000000f00 */
[----:B------:R-:W-:Y:S05]  /*9f90*/  WARPSYNC.COLLECTIVE R154, `(.L_x_3266) ;  /* 0x000000009a087348 */ /* 0x000fea0003c00000 */
[----:B------:R0:W1:Y:S02]  /*9fa0*/  SHFL.UP P6, R162, R157, R53, R52 ;  /* 0x040000359da27389 */ /* 0x00006400000c0034 */
[----:B01----:R-:W-:Y:S05]  /*9fb0*/  ENDCOLLECTIVE ;  /* 0x000000000000791b */ /* 0x003fea0003800000 */
.L_x_3266:
        /* <DEDUP_REMOVED lines=10> */
.L_x_3267:
[----:B------:R-:W-:Y:S02]  /*a060*/  MOV R157, R155 ;  /* 0x0000009b009d7202 */ /* 0x000fe40000000f00 */
[----:B------:R-:W-:-:S07]  /*a070*/  MOV R153, R162 ;  /* 0x000000a200997202 */ /* 0x000fce0000000f00 */
[----:B------:R-:W-:Y:S05]  /*a080*/  WARPSYNC.COLLECTIVE R154, `(.L_x_3268) ;  /* 0x000000009a087348 */ /* 0x000fea0003c00000 */
[----:B------:R0:W1:Y:S02]  /*a090*/  SHFL.UP P6, R162, R157, R53, R52 ;  /* 0x040000359da27389 */ /* 0x00006400000c0034 */
[----:B01----:R-:W-:Y:S05]  /*a0a0*/  ENDCOLLECTIVE ;  /* 0x000000000000791b */ /* 0x003fea0003800000 */
.L_x_3268:
        /* <DEDUP_REMOVED lines=10> */
.L_x_3269:
[----:B------:R-:W-:Y:S02]  /*a150*/  MOV R157, R155 ;  /* 0x0000009b009d7202 */ /* 0x000fe40000000f00 */
[----:B------:R-:W-:-:S07]  /*a160*/  MOV R153, R162 ;  /* 0x000000a200997202 */ /* 0x000fce0000000f00 */
[----:B------:R-:W-:Y:S05]  /*a170*/  WARPSYNC.COLLECTIVE R154, `(.L_x_3270) ;  /* 0x000000009a087348 */ /* 0x000fea0003c00000 */
[----:B------:R0:W1:Y:S02]  /*a180*/  SHFL.UP P6, R162, R157, R53, R52 ;  /* 0x040000359da27389 */ /* 0x00006400000c0034 */
[----:B01----:R-:W-:Y:S05]  /*a190*/  ENDCOLLECTIVE ;  /* 0x000000000000791b */ /* 0x003fea0003800000 */
.L_x_3270:
        /* <DEDUP_REMOVED lines=10> */
.L_x_3271:
[----:B------:R-:W-:Y:S02]  /*a240*/  MOV R157, R155 ;  /* 0x0000009b009d7202 */ /* 0x000fe40000000f00 */
[----:B------:R-:W-:-:S07]  /*a250*/  MOV R153, R162 ;  /* 0x000000a200997202 */ /* 0x000fce0000000f00 */
[----:B------:R-:W-:Y:S05]  /*a260*/  WARPSYNC.COLLECTIVE R154, `(.L_x_3272) ;  /* 0x000000009a087348 */ /* 0x000fea0003c00000 */
[----:B------:R0:W1:Y:S02]  /*a270*/  SHFL.UP P6, R162, R157, R53, R52 ;  /* 0x040000359da27389 */ /* 0x00006400000c0034 */
[----:B01----:R-:W-:Y:S05]  /*a280*/  ENDCOLLECTIVE ;  /* 0x000000000000791b */ /* 0x003fea0003800000 */
.L_x_3272:
[----:B------:R-:W-:Y:S01]  /*a290*/  MOV R52, R162 ;  /* 0x000000a200347202 */ /* 0x000fe20000000f00 */
[----:B------:R-:W-:Y:S06]  /*a2a0*/  BRA `(.L_x_3273) ;  /* 0xffffffb800b07947 */ /* 0x000fec000383ffff */
.L_x_3217:
        /* <DEDUP_REMOVED lines=8> */
.L_x_3275:
[----:B------:R-:W-:Y:S05]  /*a330*/  BSYNC B0 ;  /* 0x0000000000007941 */ /* 0x000fea0003800000 */
.L_x_3274:
[----:B------:R-:W-:Y:S05]  /*a340*/  BRA `(.L_x_3276) ;  /* 0xffffffb800a07947 */ /* 0x000fea000383ffff */
.L_x_3218:
        /* <DEDUP_REMOVED lines=8> */
.L_x_3278:
[----:B------:R-:W-:Y:S05]  /*a3d0*/  BSYNC B0 ;  /* 0x0000000000007941 */ /* 0x000fea0003800000 */
.L_x_3277:
[----:B------:R-:W-:Y:S05]  /*a3e0*/  BRA `(.L_x_3279) ;  /* 0xffffffb800807947 */ /* 0x000fea000383ffff */
.L_x_3219:
        /* <DEDUP_REMOVED lines=8> */
.L_x_3281:
[----:B------:R-:W-:Y:S05]  /*a470*/  BSYNC B0 ;  /* 0x0000000000007941 */ /* 0x000fea0003800000 */
.L_x_3280:
        /* <DEDUP_REMOVED lines=9> */
.L_x_3282:
[----:B------:R-:W-:Y:S01]  /*a510*/  HFMA2 R53, -RZ, RZ, 0, 0 ;  /* 0x00000000ff357431 */ /* 0x000fe200000001ff */
[----:B------:R-:W-:-:S07]  /*a520*/  MOV R52, 0x1f ;  /* 0x0000001f00347802 */ /* 0x000fce0000000f00 */
[----:B------:R-:W-:Y:S05]  /*a530*/  WARPSYNC.COLLECTIVE R154, `(.L_x_3283) ;  /* 0x000000009a087348 */ /* 0x000fea0003c00000 */
[----:B------:R0:W1:Y:S02]  /*a540*/  SHFL.IDX P2, R155, R153, R53, R52 ;  /* 0x00000035999b7389 */ /* 0x0000640000040034 */
[----:B01----:R-:W-:Y:S05]  /*a550*/  ENDCOLLECTIVE ;  /* 0x000000000000791b */ /* 0x003fea0003800000 */
.L_x_3283:
[----:B------:R-:W-:Y:S02]  /*a560*/  MOV R156, R162 ;  /* 0x000000a2009c7202 */ /* 0x000fe40000000f00 */
[----:B------:R-:W-:Y:S02]  /*a570*/  MOV R153, R45 ;  /* 0x0000002d00997202 */ /* 0x000fe40000000f00 */
[----:B------:R-:W-:-:S07]  /*a580*/  MOV R44, R155 ;  /* 0x0000009b002c7202 */ /* 0x000fce0000000f00 */
[----:B------:R-:W-:Y:S05]  /*a590*/  WARPSYNC.COLLECTIVE R154, `(.L_x_3284) ;  /* 0x000000009a087348 */ /* 0x000fea0003c00000 */
[----:B------:R0:W1:Y:S02]  /*a5a0*/  SHFL.IDX P2, R155, R153, R53, R52 ;  /* 0x00000035999b7389 */ /* 0x0000640000040034 */
[----:B01----:R-:W-:Y:S05]  /*a5b0*/  ENDCOLLECTIVE ;  /* 0x000000000000791b */ /* 0x003fea0003800000 */
.L_x_3284:
[----:B------:R-:W-:Y:S01]  /*a5c0*/  MOV R45, R155 ;  /* 0x0000009b002d7202 */ /* 0x000fe20000000f00 */
[----:B------:R-:W-:Y:S06]  /*a5d0*/  BRA `(.L_x_3285) ;  /* 0xffffffb8001c7947 */ /* 0x000fec000383ffff */
.L_x_3221:
        /* <DEDUP_REMOVED lines=9> */
.L_x_3286:
[----:B------:R-:W-:Y:S02]  /*a670*/  ISETP.GT.U32.AND P6, PT, R156, 0xf, PT ;  /* 0x0000000f9c00780c */ /* 0x000fe40003fc4070 */
[----:B------:R-:W-:Y:S02]  /*a680*/  MOV R153, R155 ;  /* 0x0000009b00997202 */ /* 0x000fe40000000f00 */
[----:B------:R-:W-:-:S03]  /*a690*/  MOV R155, R163 ;  /* 0x000000a3009b7202 */ /* 0x000fc60000000f00 */
[----:B------:R-:W-:-:S07]  /*a6a0*/  @P3 FMUL.FTZ R153, R153, R162 ;  /* 0x000000a299993220 */ /* 0x000fce0000410000 */
[----:B------:R-:W-:Y:S05]  /*a6b0*/  WARPSYNC.COLLECTIVE R154, `(.L_x_3287) ;  /* 0x000000009a087348 */ /* 0x000fea0003c00000 */
[----:B------:R0:W1:Y:S02]  /*a6c0*/  SHFL.DOWN P2, R155, R155, R52, R53 ;  /* 0x080000349b9b7389 */ /* 0x0000640000040035 */
[----:B01----:R-:W-:Y:S05]  /*a6d0*/  ENDCOLLECTIVE ;  /* 0x000000000000791b */ /* 0x003fea0003800000 */
.L_x_3287:
        /* <DEDUP_REMOVED lines=10> */
.L_x_3288:
[----:B------:R-:W-:Y:S02]  /*a780*/  MOV R153, R155 ;  /* 0x0000009b00997202 */ /* 0x000fe40000000f00 */
[----:B------:R-:W-:-:S03]  /*a790*/  MOV R155, R163 ;  /* 0x000000a3009b7202 */ /* 0x000fc60000000f00 */
[----:B------:R-:W-:-:S07]  /*a7a0*/  @!P3 FMUL.FTZ R153, R162, R153 ;  /* 0x00000099a299b220 */ /* 0x000fce0000410000 */
[----:B------:R-:W-:Y:S05]  /*a7b0*/  WARPSYNC.COLLECTIVE R154, `(.L_x_3289) ;  /* 0x000000009a087348 */ /* 0x000fea0003c00000 */
[----:B------:R0:W1:Y:S02]  /*a7c0*/  SHFL.DOWN P2, R155, R155, R52, R53 ;  /* 0x080000349b9b7389 */ /* 0x0000640000040035 */
[----:B01----:R-:W-:Y:S05]  /*a7d0*/  ENDCOLLECTIVE ;  /* 0x000000000000791b */ /* 0x003fea0003800000 */
.L_x_3289:
        /* <DEDUP_REMOVED lines=9> */
.L_x_3290:
[----:B------:R-:W-:Y:S02]  /*a870*/  MOV R153, R155 ;  /* 0x0000009b00997202 */ /* 0x000fe40000000f00 */
[----:B------:R-:W-:-:S03]  /*a880*/  MOV R155, R163 ;  /* 0x000000a3009b7202 */ /* 0x000fc60000000f00 */
[----:B------:R-:W-:-:S07]  /*a890*/  @!P4 FMUL.FTZ R153, R162, R153 ;  /* 0x00000099a299c220 */ /* 0x000fce0000410000 */
[----:B------:R-:W-:Y:S05]  /*a8a0*/  WARPSYNC.COLLECTIVE R154, `(.L_x_3291) ;  /* 0x000000009a087348 */ /* 0x000fea0003c00000 */
[----:B------:R0:W1:Y:S02]  /*a8b0*/  SHFL.DOWN P2, R155, R155, R52, R53 ;  /* 0x080000349b9b7389 */ /* 0x0000640000040035 */
[----:B01----:R-:W-:Y:S05]  /*a8c0*/  ENDCOLLECTIVE ;  /* 0x000000000000791b */ /* 0x003fea0003800000 */
.L_x_3291:
        /* <DEDUP_REMOVED lines=9> */
.L_x_3292:
[----:B------:R-:W-:Y:S02]  /*a960*/  MOV R153, R155 ;  /* 0x0000009b00997202 */ /* 0x000fe40000000f00 */
[----:B------:R-:W-:-:S03]  /*a970*/  MOV R155, R163 ;  /* 0x000000a3009b7202 */ /* 0x000fc60000000f00 */
[----:B------:R-:W-:-:S07]  /*a980*/  @!P5 FMUL.FTZ R153, R162, R153 ;  /* 0x00000099a299d220 */ /* 0x000fce0000410000 */
[----:B------:R-:W-:Y:S05]  /*a990*/  WARPSYNC.COLLECTIVE R154, `(.L_x_3293) ;  /* 0x000000009a087348 */ /* 0x000fea0003c00000 */
[----:B------:R0:W1:Y:S02]  /*a9a0*/  SHFL.DOWN P2, R155, R155, R52, R53 ;  /* 0x080000349b9b7389 */ /* 0x0000640000040035 */
[----:B01----:R-:W-:Y:S05]  /*a9b0*/  ENDCOLLECTIVE ;  /* 0x000000000000791b */ /* 0x003fea0003800000 */
.L_x_3293:
        /* <DEDUP_REMOVED lines=9> */
.L_x_3294:
[----:B------:R-:W-:Y:S02]  /*aa50*/  MOV R153, R155 ;  /* 0x0000009b00997202 */ /* 0x000fe40000000f00 */
[----:B------:R-:W-:-:S03]  /*aa60*/  MOV R155, R163 ;  /* 0x000000a3009b7202 */ /* 0x000fc60000000f00 */
[----:B------:R-:W-:-:S07]  /*aa70*/  @!P6 FMUL.FTZ R153, R162, R153 ;  /* 0x00000099a299e220 */ /* 0x000fce0000410000 */
[----:B------:R-:W-:Y:S05]  /*aa80*/  WARPSYNC.COLLECTIVE R154, `(.L_x_3295) ;  /* 0x000000009a087348 */ /* 0x000fea0003c00000 */
[----:B------:R0:W1:Y:S02]  /*aa90*/  SHFL.DOWN P2, R155, R155, R52, R53 ;  /* 0x080000349b9b7389 */ /* 0x0000640000040035 */
[----:B01----:R-:W-:Y:S05]  /*aaa0*/  ENDCOLLECTIVE ;  /* 0x000000000000791b */ /* 0x003fea0003800000 */
.L_x_3295:
        /* <DEDUP_REMOVED lines=10> */
.L_x_3296:
[----:B------:R-:W-:Y:S02]  /*ab50*/  MOV R153, R163 ;  /* 0x000000a300997202 */ /* 0x000fe40000000f00 */
[----:B------:R-:W-:-:S07]  /*ab60*/  MOV R157, R155 ;  /* 0x0000009b009d7202 */ /* 0x000fce0000000f00 */
[----:B------:R-:W-:Y:S05]  /*ab70*/  WARPSYNC.COLLECTIVE R154, `(.L_x_3297) ;  /* 0x000000009a087348 */ /* 0x000fea0003c00000 */
[----:B------:R0:W1:Y:S02]  /*ab80*/  SHFL.IDX P2, R155, R153, R53, R52 ;  /* 0x00000035999b7389 */ /* 0x0000640000040034 */
[----:B01----:R-:W-:Y:S05]  /*ab90*/  ENDCOLLECTIVE ;  /* 0x000000000000791b */ /* 0x003fea0003800000 */
.L_x_3297:
        /* <DEDUP_REMOVED lines=10> */
.L_x_3298:
[----:B------:R-:W-:Y:S02]  /*ac40*/  MOV R162, R155 ;  /* 0x0000009b00a27202 */ /* 0x000fe40000000f00 */
[----:B------:R-:W-:-:S07]  /*ac50*/  MOV R155, R163 ;  /* 0x000000a3009b7202 */ /* 0x000fce0000000f00 */
[----:B------:R-:W-:Y:S05]  /*ac60*/  WARPSYNC.COLLECTIVE R154, `(.L_x_3299) ;  /* 0x000000009a087348 */ /* 0x000fea0003c00000 */
[----:B------:R0:W1:Y:S02]  /*ac70*/  SHFL.DOWN P2, R155, R155, R52, R53 ;  /* 0x080000349b9b7389 */ /* 0x0000640000040035 */
[----:B01----:R-:W-:Y:S05]  /*ac80*/  ENDCOLLECTIVE ;  /* 0x000000000000791b */ /* 0x003fea0003800000 */
.L_x_3299:
[----:B------:R-:W-:Y:S01]  /*ac90*/  HFMA2 R53, -RZ, RZ, 0, 0 ;  /* 0x00000000ff357431 */ /* 0x000fe200000001ff */
[----:B------:R-:W-:Y:S02]  /*aca0*/  MOV R52, 0x1f ;  /* 0x0000001f00347802 */ /* 0x000fe40000000f00 */
[----:B------:R-:W-:-:S07]  /*acb0*/  MOV R163, R155 ;  /* 0x0000009b00a37202 */ /* 0x000fce0000000f00 */
[----:B------:R-:W-:Y:S05]  /*acc0*/  WARPSYNC.COLLECTIVE R154, `(.L_x_3300) ;  /* 0x000000009a087348 */ /* 0x000fea0003c00000 */
[----:B------:R0:W1:Y:S02]  /*acd0*/  SHFL.IDX P2, R155, R153, R53, R52 ;  /* 0x00000035999b7389 */ /* 0x0000640000040034 */
[----:B01----:R-:W-:Y:S05]  /*ace0*/  ENDCOLLECTIVE ;  /* 0x000000000000791b */ /* 0x003fea0003800000 */
.L_x_3300:
[----:B------:R-:W-:Y:S02]  /*acf0*/  MOV R153, R45 ;  /* 0x0000002d00997202 */ /* 0x000fe40000000f00 */
[----:B------:R-:W-:-:S07]  /*ad00*/  MOV R44, R155 ;  /* 0x0000009b002c7202 */ /* 0x000fce0000000f00 */
[----:B------:R-:W-:Y:S05]  /*ad10*/  WARPSYNC.COLLECTIVE R154, `(.L_x_3301) ;  /* 0x000000009a087348 */ /* 0x000fea0003c00000 */
[----:B------:R0:W1:Y:S02]  /*ad20*/  SHFL.IDX P2, R155, R153, R53, R52 ;  /* 0x00000035999b7389 */ /* 0x0000640000040034 */
[----:B01----:R-:W-:Y:S05]  /*ad30*/  ENDCOLLECTIVE ;  /* 0x000000000000791b */ /* 0x003fea0003800000 */
.L_x_3301:
[----:B------:R-:W-:Y:S02]  /*ad40*/  MOV R45, R155 ;  /* 0x0000009b002d7202 */ /* 0x000fe40000000f00 */
[----:B------:R-:W-:Y:S01]  /*ad50*/  ISETP.NE.AND P2, PT, R74, 0x1f, PT ;  /* 0x0000001f4a00780c */ /* 0x000fe20003f45270 */
[----:B------:R-:W-:-:S12]  /*ad60*/  BRA `(.L_x_3302) ;  /* 0xffffffb800587947 */ /* 0x000fd8000383ffff */
.L_x_3303:
        /* <DEDUP_REMOVED lines=9> */
.L_x_10439:


//--------------------- .text._Z25selective_scan_bwd_kernelI32Selective_Scan_bwd_kernel_traitsILi64ELi16ELb0ELb0ELb0ELb0ELb0EN3c104HalfEfEEv12SSMParamsBwd --------------------------
	.section	.text._Z25selective_scan_bwd_kernelI32Selective_Scan_bwd_kernel_traitsILi64ELi16ELb0ELb0ELb0ELb0ELb0EN3c104HalfEfEEv12SSMParamsBwd,"ax",@progbits
	.align	128
        .global         _Z25selective_scan_bwd_kernelI32Selective_Scan_bwd_kernel_traitsILi64ELi16ELb0ELb0ELb0ELb0ELb0EN3c104HalfEfEEv12SSMParamsBwd
        .type           _Z25selective_scan_bwd_kernelI32Selective_Scan_bwd_kernel_traitsILi64ELi16ELb0ELb0ELb0ELb0ELb0EN3c104HalfEfEEv12SSMParamsBwd,@function
        .size           _Z25selective_scan_bwd_kernelI32Selective_Scan_bwd_kernel_traitsILi64ELi16ELb0ELb0ELb0ELb0ELb0EN3c104HalfEfEEv12SSMParamsBwd,(.L_x_10440 - _Z25selective_scan_bwd_kernelI32Selective_Scan_bwd_kernel_traitsILi64ELi16ELb0ELb0ELb0ELb0ELb0EN3c104HalfEfEEv12SSMParamsBwd)
        .other          _Z25selective_scan_bwd_kernelI32Selective_Scan_bwd_kernel_traitsILi64ELi16ELb0ELb0ELb0ELb0ELb0EN3c104HalfEfEEv12SSMParamsBwd,@"STO_CUDA_ENTRY STV_DEFAULT"
_Z25selective_scan_bwd_kernelI32Selective_Scan_bwd_kernel_traitsILi64ELi16ELb0ELb0ELb0ELb0ELb0EN3c104HalfEfEEv12SSMParamsBwd:
.text._Z25selective_scan_bwd_kernelI32Selective_Scan_bwd_kernel_traitsILi64ELi16ELb0ELb0ELb0ELb0ELb0EN3c104HalfEfEEv12SSMParamsBwd:
[----:B------:R-:W-:Y:S01]  /*0000*/  LDC R1, c[0x0][0x37c] ;  /* 0x0000df00ff017b82 */ /* 0x000fe20000000800 */
[----:B------:R-:W0:Y:S07]  /*0010*/  LDCU.64 UR10, c[0x0][0x470] ;  /* 0x00008e00ff0a77ac */ /* 0x000e2e0008000a00 */
[----:B------:R-:W1:Y:S01]  /*0020*/  S2UR UR8, SR_CTAID.Y ;  /* 0x00000000000879c3 */ /* 0x000e620000002600 */
[----:B------:R-:W-:Y:S01]  /*0030*/  CS2R R10, SRZ ;  /* 0x00000000000a7805 */ /* 0x000fe2000001ff00 */
[----:B------:R-:W2:Y:S01]  /*0040*/  LDCU.128 UR4, c[0x0][0x450] ;  /* 0x00008a00ff0477ac */ /* 0x000ea20008000c00 */
[----:B------:R-:W3:Y:S05]  /*0050*/  LDCU.64 UR24, c[0x0][0x358] ;  /* 0x00006b00ff1877ac */ /* 0x000eea0008000a00 */
[----:B------:R-:W4:Y:S01]  /*0060*/  S2UR UR28, SR_CTAID.X ;  /* 0x00000000001c79c3 */ /* 0x000f220000002500 */
[----:B------:R-:W4:Y:S01]  /*0070*/  LDCU.128 UR32, c[0x0][0x400] ;  /* 0x00008000ff2077ac */ /* 0x000f220008000c00 */
[----:B------:R-:W4:Y:S01]  /*0080*/  LDCU.64 UR16, c[0x0][0x480] ;  /* 0x00009000ff1077ac */ /* 0x000f220008000a00 */
[----:B0-----:R-:W-:-:S02]  /*0090*/  UISETP.NE.U32.AND UP1, UPT, UR10, URZ, UPT ;  /* 0x000000ff0a00728c */ /* 0x001fc4000bf25070 */
[----:B--2---:R-:W-:Y:S02]  /*00a0*/  UISETP.NE.U32.AND UP0, UPT, UR6, URZ, UPT ;  /* 0x000000ff0600728c */ /* 0x004fe4000bf05070 */
[----:B------:R-:W-:Y:S02]  /*00b0*/  UISETP.NE.AND.EX UP1, UPT, UR11, URZ, UPT, UP1 ;  /* 0x000000ff0b00728c */ /* 0x000fe4000bf25310 */
[----:B------:R-:W-:Y:S01]  /*00c0*/  UISETP.NE.AND.EX UP0, UPT, UR7, URZ, UPT, UP0 ;  /* 0x000000ff0700728c */ /* 0x000fe2000bf05300 */
[----:B------:R-:W0:Y:S03]  /*00d0*/  LDCU UR31, c[0x0][0x394] ;  /* 0x00007280ff1f77ac */ /* 0x000e260008000800 */
[----:B------:R-:W-:Y:S02]  /*00e0*/  PLOP3.LUT P1, PT, PT, PT, UP1, 0x80, 0x8 ;  /* 0x000000000008781c */ /* 0x000fe40003f2f018 */
[----:B------:R-:W-:Y:S01]  /*00f0*/  PLOP3.LUT P0, PT, PT, PT, UP0, 0x80, 0x8 ;  /* 0x000000000008781c */ /* 0x000fe20003f0f008 */
[----:B------:R-:W2:Y:S02]  /*0100*/  LDCU.128 UR20, c[0x0][0x3f0] ;  /* 0x00007e00ff1477ac */ /* 0x000ea40008000c00 */
[----:B-1----:R-:W-:-:S02]  /*0110*/  @UP1 ULEA UR10, UP3, UR8, UR10, 0x2 ;  /* 0x0000000a080a1291 */ /* 0x002fc4000f8610ff */
[----:B------:R-:W-:Y:S02]  /*0120*/  @UP0 ULEA UR6, UP2, UR8, UR6, 0x2 ;  /* 0x0000000608060291 */ /* 0x000fe4000f8410ff */
[----:B------:R-:W-:Y:S02]  /*0130*/  @UP1 ULEA.HI.X UR11, UR8, UR11, URZ, 0x2, UP3 ;  /* 0x0000000b080b1291 */ /* 0x000fe400098f14ff */
[----:B------:R-:W-:Y:S01]  /*0140*/  @UP0 ULEA.HI.X UR7, UR8, UR7, URZ, 0x2, UP2 ;  /* 0x0000000708070291 */ /* 0x000fe200090f14ff */
[----:B------:R-:W-:Y:S01]  /*0150*/  MOV R4, UR10 ;  /* 0x0000000a00047c02 */ /* 0x000fe20008000f00 */
[----:B------:R-:W1:Y:S01]  /*0160*/  LDCU.128 UR12, c[0x0][0x460] ;  /* 0x00008c00ff0c77ac */ /* 0x000e620008000c00 */
[----:B------:R-:W-:Y:S02]  /*0170*/  MOV R2, UR6 ;  /* 0x0000000600027c02 */ /* 0x000fe40008000f00 */
[----:B------:R-:W-:Y:S01]  /*0180*/  MOV R5, UR11 ;  /* 0x0000000b00057c02 */ /* 0x000fe20008000f00 */
[----:B------:R-:W1:Y:S01]  /*0190*/  LDCU.64 UR36, c[0x0][0x498] ;  /* 0x00009300ff2477ac */ /* 0x000e620008000a00 */
[----:B------:R-:W-:-:S03]  /*01a0*/  MOV R3, UR7 ;  /* 0x0000000700037c02 */ /* 0x000fc60008000f00 */
[----:B---3--:R3:W5:Y:S04]  /*01b0*/  @P1 LDG.E R10, desc[UR24][R4.64] ;  /* 0x00000018040a1981 */ /* 0x008768000c1e1900 */
[----:B------:R3:W5:Y:S01]  /*01c0*/  @P0 LDG.E R11, desc[UR24][R2.64] ;  /* 0x00000018020b0981 */ /* 0x000762000c1e1900 */
[----:B----4-:R-:W-:Y:S02]  /*01d0*/  UIMAD.WIDE.U32 UR10, UR28, UR32, URZ ;  /* 0x000000201c0a72a5 */ /* 0x010fe4000f8e00ff */
[----:B------:R-:W-:Y:S02]  /*01e0*/  UISETP.NE.U32.AND UP0, UPT, UR16, URZ, UPT ;  /* 0x000000ff1000728c */ /* 0x000fe4000bf05070 */
[----:B------:R-:W-:Y:S02]  /*01f0*/  UIMAD UR11, UR28, UR33, UR11 ;  /* 0x000000211c0b72a4 */ /* 0x000fe4000f8e020b */
[----:B0-----:R-:W-:-:S02]  /*0200*/  ULEA UR9, UR31, 0xfffffc00, 0xa ;  /* 0xfffffc001f097891 */ /* 0x001fc4000f8e50ff */
[----:B------:R-:W-:Y:S02]  /*0210*/  UIMAD.WIDE.U32 UR18, UR8, UR34, UR10 ;  /* 0x00000022081272a5 */ /* 0x000fe4000f8e000a */
[----:B------:R-:W-:Y:S01]  /*0220*/  UISETP.NE.AND.EX UP0, UPT, UR17, URZ, UPT, UP0 ;  /* 0x000000ff1100728c */ /* 0x000fe2000bf05300 */
[----:B------:R-:W0:Y:S01]  /*0230*/  LDCU.64 UR16, c[0x0][0x3b8] ;  /* 0x00007700ff1077ac */ /* 0x000e220008000a00 */
[----:B------:R-:W-:Y:S02]  /*0240*/  UIMAD UR27, UR8, UR35, UR19 ;  /* 0x00000023081b72a4 */ /* 0x000fe4000f8e0213 */
[----:B------:R-:W-:Y:S02]  /*0250*/  UIADD3 UR18, UP3, UPT, UR9, UR18, URZ ;  /* 0x0000001209127290 */ /* 0x000fe4000ff7e0ff */
[----:B------:R-:W-:Y:S02]  /*0260*/  USHF.R.S32.HI UR26, URZ, 0x1f, UR9 ;  /* 0x0000001fff1a7899 */ /* 0x000fe40008011409 */
[----:B--2---:R-:W-:Y:S01]  /*0270*/  UIMAD.WIDE.U32 UR6, UR28, UR20, URZ ;  /* 0x000000141c0672a5 */ /* 0x004fe2000f8e00ff */
[----:B------:R-:W2:Y:S01]  /*0280*/  LDCU.64 UR32, c[0x0][0x3d8] ;  /* 0x00007b00ff2077ac */ /* 0x000ea20008000a00 */
[----:B-1----:R-:W-:-:S02]  /*0290*/  ULEA UR14, UP4, UR18, UR14, 0x1 ;  /* 0x0000000e120e7291 */ /* 0x002fc4000f8808ff */
[----:B------:R-:W-:Y:S02]  /*02a0*/  UIADD3.X UR27, UPT, UPT, UR26, UR27, URZ, UP3, !UPT ;  /* 0x0000001b1a1b7290 */ /* 0x000fe40009ffe4ff */
[----:B------:R-:W-:Y:S01]  /*02b0*/  UIMAD UR7, UR28, UR21, UR7 ;  /* 0x000000151c0772a4 */ /* 0x000fe2000f8e0207 */
[----:B------:R-:W1:Y:S01]  /*02c0*/  LDCU.64 UR10, c[0x0][0x4a0] ;  /* 0x00009400ff0a77ac */ /* 0x000e620008000a00 */
[----:B------:R-:W-:Y:S02]  /*02d0*/  ULEA.HI.X UR27, UR18, UR15, UR27, 0x1, UP4 ;  /* 0x0000000f121b7291 */ /* 0x000fe4000a0f0c1b */
[----:B------:R-:W-:Y:S01]  /*02e0*/  UIMAD.WIDE.U32 UR6, UR8, UR22, UR6 ;  /* 0x00000016080672a5 */ /* 0x000fe2000f8e0006 */
[----:B------:R-:W4:Y:S03]  /*02f0*/  @UP0 LDCU UR15, c[0x0][0x384] ;  /* 0x00007080ff0f07ac */ /* 0x000f260008000800 */
[----:B------:R-:W-:-:S02]  /*0300*/  UIMAD UR30, UR8, UR23, UR7 ;  /* 0x00000017081e72a4 */ /* 0x000fc4000f8e0207 */
[----:B------:R-:W-:Y:S02]  /*0310*/  UIADD3 UR6, UP1, UPT, UR9, UR6, URZ ;  /* 0x0000000609067290 */ /* 0x000fe4000ff3e0ff */
[----:B0-----:R-:W-:Y:S02]  /*0320*/  UIMAD.WIDE.U32 UR18, UR8, UR16, URZ ;  /* 0x00000010081272a5 */ /* 0x001fe4000f8e00ff */
[----:B------:R-:W-:Y:S02]  /*0330*/  UIMAD.WIDE.U32 UR20, UR28, UR36, URZ ;  /* 0x000000241c1472a5 */ /* 0x000fe4000f8e00ff */
[----:B------:R-:W-:Y:S02]  /*0340*/  ULEA UR29, UP2, UR6, UR12, 0x1 ;  /* 0x0000000c061d7291 */ /* 0x000fe4000f8408ff */
[----:B------:R-:W-:Y:S01]  /*0350*/  UIADD3.X UR30, UPT, UPT, UR26, UR30, URZ, UP1, !UPT ;  /* 0x0000001e1a1e7290 */ /* 0x000fe20008ffe4ff */
[----:B------:R-:W0:Y:S03]  /*0360*/  @UP0 LDCU UR16, c[0x0][0x38c] ;  /* 0x00007180ff1007ac */ /* 0x000e260008000800 */
[----:B------:R-:W-:Y:S01]  /*0370*/  ULEA.HI.X UR30, UR6, UR13, UR30, 0x1, UP2 ;  /* 0x0000000d061e7291 */ /* 0x000fe200090f0c1e */
[----:B------:R-:W3:Y:S01]  /*0380*/  @UP0 LDCU.64 UR34, c[0x0][0x480] ;  /* 0x00009000ff2207ac */ /* 0x000ee20008000a00 */
[----:B--2---:R-:W-:-:S02]  /*0390*/  UIMAD.WIDE.U32 UR22, UR8, UR32, URZ ;  /* 0x00000020081672a5 */ /* 0x004fc4000f8e00ff */
[----:B------:R-:W-:Y:S01]  /*03a0*/  UIMAD UR13, UR28, UR37, UR21 ;  /* 0x000000251c0d72a4 */ /* 0x000fe2000f8e0215 */
[----:B------:R-:W-:Y:S01]  /*03b0*/  UMOV UR12, UR20 ;  /* 0x00000014000c7c82 */ /* 0x000fe20008000000 */
[----:B------:R-:W-:Y:S02]  /*03c0*/  ULEA UR6, UP1, UR22, UR4, 0x2 ;  /* 0x0000000416067291 */ /* 0x000fe4000f8210ff */
[----:B-1----:R-:W-:Y:S02]  /*03d0*/  UIMAD.WIDE.U32 UR12, UR8, UR10, UR12 ;  /* 0x0000000a080c72a5 */ /* 0x002fe4000f8e000c */
[----:B----4-:R-:W-:Y:S02]  /*03e0*/  @UP0 UIMAD UR4, UR28, UR15, UR8 ;  /* 0x0000000f1c0402a4 */ /* 0x010fe4000f8e0208 */
[----:B------:R-:W-:Y:S02]  /*03f0*/  UIMAD UR11, UR8, UR11, UR13 ;  /* 0x0000000b080b72a4 */ /* 0x000fe4000f8e020d */
[----:B------:R-:W-:-:S02]  /*0400*/  UIADD3 UR12, UP2, UPT, UR9, UR12, URZ ;  /* 0x0000000c090c7290 */ /* 0x000fc4000ff5e0ff */
[----:B------:R-:W-:Y:S02]  /*0410*/  UIMAD UR7, UR8, UR33, UR23 ;  /* 0x00000021080772a4 */ /* 0x000fe4000f8e0217 */
[----:B------:R-:W-:Y:S01]  /*0420*/  @UP0 UIMAD UR4, UR4, UR31, URZ ;  /* 0x0000001f040402a4 */ /* 0x000fe2000f8e02ff */
[----:B------:R-:W1:Y:S01]  /*0430*/  LDCU.64 UR32, c[0x0][0x448] ;  /* 0x00008900ff2077ac */ /* 0x000e620008000a00 */
[----:B------:R-:W2:Y:S01]  /*0440*/  LDCU.64 UR36, c[0x0][0x528] ;  /* 0x0000a500ff2477ac */ /* 0x000ea20008000a00 */
[----:B------:R-:W-:Y:S02]  /*0450*/  UIADD3.X UR20, UPT, UPT, UR26, UR11, URZ, UP2, !UPT ;  /* 0x0000000b1a147290 */ /* 0x000fe400097fe4ff */
[----:B0-----:R-:W-:Y:S02]  /*0460*/  @UP0 UIMAD UR11, UR4, UR16, URZ ;  /* 0x00000010040b02a4 */ /* 0x001fe4000f8e02ff */
[----:B------:R-:W-:Y:S01]  /*0470*/  ULEA.HI.X UR7, UR22, UR5, UR7, 0x2, UP1 ;  /* 0x0000000516077291 */ /* 0x000fe200088f1407 */
[----:B------:R-:W-:-:S02]  /*0480*/  UMOV UR4, URZ ;  /* 0x000000ff00047c82 */ /* 0x000fc40008000000 */
[----:B------:R-:W-:Y:S01]  /*0490*/  UMOV UR5, URZ ;  /* 0x000000ff00057c82 */ /* 0x000fe20008000000 */
[----:B---3--:R-:W-:Y:S02]  /*04a0*/  @UP0 UIMAD.WIDE UR4, UR11, 0x8, UR34 ;  /* 0x000000080b0408a5 */ /* 0x008fe4000f8e0222 */
[----:B------:R-:W-:Y:S02]  /*04b0*/  UISETP.GE.AND UP0, UPT, UR31, 0x1, UPT ;  /* 0x000000011f00788c */ /* 0x000fe4000bf06270 */
[----:B------:R-:W-:Y:S01]  /*04c0*/  UIMAD UR10, UR8, UR17, UR19 ;  /* 0x00000011080a72a4 */ /* 0x000fe2000f8e0213 */
[----:B------:R-:W-:Y:S01]  /*04d0*/  CS2R R12, SRZ ;  /* 0x00000000000c7805 */ /* 0x000fe2000001ff00 */
[----:B-1----:R-:W-:Y:S02]  /*04e0*/  ULEA UR9, UP1, UR18, UR32, 0x2 ;  /* 0x0000002012097291 */ /* 0x002fe4000f8210ff */
[----:B--2---:R-:W-:Y:S02]  /*04f0*/  ULEA UR19, UP2, UR12, UR36, 0x1 ;  /* 0x000000240c137291 */ /* 0x004fe4000f8408ff */
[----:B------:R-:W-:-:S02]  /*0500*/  ULEA.HI.X UR10, UR18, UR33, UR10, 0x2, UP1 ;  /* 0x00000021120a7291 */ /* 0x000fc400088f140a */
[----:B------:R-:W-:Y:S01]  /*0510*/  ULEA.HI.X UR20, UR12, UR37, UR20, 0x1, UP2 ;  /* 0x000000250c147291 */ /* 0x000fe200090f0c14 */
[----:B------:R-:W-:Y:S11]  /*0520*/  BRA.U !UP0, `(.L_x_3304) ;  /* 0x0000004d087c7547 */ /* 0x000ff6000b800000 */
[----:B------:R-:W0:Y:S01]  /*0530*/  S2R R14, SR_TID.X ;  /* 0x00000000000e7919 */ /* 0x000e220000002100 */
[----:B------:R-:W1:Y:S01]  /*0540*/  LDCU.64 UR16, c[0x0][0x3a0] ;  /* 0x00007400ff1077ac */ /* 0x000e620008000a00 */
[----:B------:R-:W2:Y:S01]  /*0550*/  S2UR UR18, SR_CgaCtaId ;  /* 0x00000000001279c3 */ /* 0x000ea20000008800 */
[----:B------:R-:W-:Y:S01]  /*0560*/  CS2R R12, SRZ ;  /* 0x00000000000c7805 */ /* 0x000fe2000001ff00 */
[----:B------:R-:W3:Y:S01]  /*0570*/  LDCU.64 UR22, c[0x0][0x440] ;  /* 0x00008800ff1677ac */ /* 0x000ee20008000a00 */
[----:B------:R-:W-:Y:S01]  /*0580*/  UMOV UR15, UR29 ;  /* 0x0000001d000f7c82 */ /* 0x000fe20008000000 */
[----:B-1----:R-:W-:-:S03]  /*0590*/  UIMAD.WIDE.U32 UR12, UR8, UR16, URZ ;  /* 0x00000010080c72a5 */ /* 0x002fc6000f8e00ff */
[----:B------:R-:W-:Y:S01]  /*05a0*/  UMOV UR16, UR30 ;  /* 0x0000001e00107c82 */ /* 0x000fe20008000000 */
[----:B------:R-:W-:Y:S02]  /*05b0*/  UIMAD UR13, UR8, UR17, UR13 ;  /* 0x00000011080d72a4 */ /* 0x000fe4000f8e020d */
[----:B---3--:R-:W-:Y:S01]  /*05c0*/  ULEA UR11, UP0, UR12, UR22, 0x2 ;  /* 0x000000160c0b7291 */ /* 0x008fe2000f8010ff */
[----:B------:R-:W-:Y:S02]  /*05d0*/  UMOV UR17, 0x400 ;  /* 0x0000040000117882 */ /* 0x000fe40000000000 */
[----:B--2---:R-:W-:Y:S02]  /*05e0*/  ULEA UR18, UR18, UR17, 0x18 ;  /* 0x0000001112127291 */ /* 0x004fe4000f8ec0ff */
[----:B------:R-:W-:Y:S01]  /*05f0*/  ULEA.HI.X UR13, UR12, UR23, UR13, 0x2, UP0 ;  /* 0x000000170c0d7291 */ /* 0x000fe200080f140d */
[C---:B0-----:R-:W-:Y:S01]  /*0600*/  SHF.L.U32 R15, R14.reuse, 0x4, RZ ;  /* 0x000000040e0f7819 */ /* 0x041fe200000006ff */
[----:B------:R-:W0:Y:S01]  /*0610*/  LDCU UR12, c[0x0][0x394] ;  /* 0x00007280ff0c77ac */ /* 0x000e220008000800 */
[----:B------:R-:W-:-:S02]  /*0620*/  LOP3.LUT R200, R14, 0x1f, RZ, 0xc0, !PT ;  /* 0x0000001f0ec87812 */ /* 0x000fc400078ec0ff */
[----:B------:R-:W-:Y:S01]  /*0630*/  LOP3.LUT R15, R15, 0x3e00, RZ, 0xc0, !PT ;  /* 0x00003e000f0f7812 */ /* 0x000fe200078ec0ff */
[----:B------:R-:W-:Y:S01]  /*0640*/  UMOV UR17, UR27 ;  /* 0x0000001b00117c82 */ /* 0x000fe20008000000 */
[C---:B------:R-:W-:Y:S02]  /*0650*/  LEA R17, R14.reuse, UR18, 0x3 ;  /* 0x000000120e117c11 */ /* 0x040fe4000f8e18ff */
[----:B------:R-:W-:Y:S02]  /*0660*/  LOP3.LUT R16, R15, 0x1f, R14, 0xf8, !PT ;  /* 0x0000001f0f107812 */ /* 0x000fe400078ef80e */
[----:B------:R-:W-:Y:S02]  /*0670*/  LEA R18, R14, R17, 0x3 ;  /* 0x000000110e127211 */ /* 0x000fe400078e18ff */
[C---:B------:R-:W-:Y:S02]  /*0680*/  LOP3.LUT R19, R16.reuse, 0x20, RZ, 0xfc, !PT ;  /* 0x0000002010137812 */ /* 0x040fe400078efcff */
[----:B------:R-:W-:-:S02]  /*0690*/  LOP3.LUT R20, R16, 0x40, RZ, 0xfc, !PT ;  /* 0x0000004010147812 */ /* 0x000fc400078efcff */
[C---:B------:R-:W-:Y:S02]  /*06a0*/  LOP3.LUT R21, R16.reuse, 0x60, RZ, 0xfc, !PT ;  /* 0x0000006010157812 */ /* 0x040fe400078efcff */
[C---:B------:R-:W-:Y:S02]  /*06b0*/  LOP3.LUT R22, R16.reuse, 0x80, RZ, 0xfc, !PT ;  /* 0x0000008010167812 */ /* 0x040fe400078efcff */
[C---:B------:R-:W-:Y:S02]  /*06c0*/  LOP3.LUT R23, R16.reuse, 0xa0, RZ, 0xfc, !PT ;  /* 0x000000a010177812 */ /* 0x040fe400078efcff */
[C---:B------:R-:W-:Y:S02]  /*06d0*/  LOP3.LUT R24, R16.reuse, 0xc0, RZ, 0xfc, !PT ;  /* 0x000000c010187812 */ /* 0x040fe400078efcff */
        /* <DEDUP_REMOVED lines=8> */
[----:B------:R-:W-:Y:S02]  /*0760*/  LOP3.LUT R33, R16, 0x1e0, RZ, 0xfc, !PT ;  /* 0x000001e010217812 */ /* 0x000fe400078efcff */
[----:B------:R-:W-:Y:S01]  /*0770*/  LEA R202, R14, UR18, 0x2 ;  /* 0x000000120eca7c11 */ /* 0x000fe2000f8e10ff */
[----:B------:R-:W-:Y:S01]  /*0780*/  UMOV UR18, UR19 ;  /* 0x0000001300127c82 */ /* 0x000fe20008000000 */
[----:B0-----:R-:W-:-:S05]  /*0790*/  UMOV UR19, UR20 ;  /* 0x0000001400137c82 */ /* 0x001fca0008000000 */
.L_x_3319:
[----:B0-----:R-:W0:Y:S01]  /*07a0*/  LDC R34, c[0x0][0x388] ;  /* 0x0000e200ff227b82 */ /* 0x001e220000000800 */
[----:B------:R-:W-:Y:S01]  /*07b0*/  UIADD3 UR20, UPT, UPT, UR12, -0x1, URZ ;  /* 0xffffffff0c147890 */ /* 0x000fe2000fffe0ff */
[----:B------:R-:W-:Y:S02]  /*07c0*/  SHF.L.U32 R2, R16, 0x1, RZ ;  /* 0x0000000110027819 */ /* 0x000fe400000006ff */
[----:B------:R-:W-:Y:S01]  /*07d0*/  PRMT R9, RZ, 0x7610, R9 ;  /* 0x00007610ff097816 */ /* 0x000fe20000000009 */
[----:B------:R-:W-:Y:S01]  /*07e0*/  USHF.L.U32 UR34, UR20, 0xa, URZ ;  /* 0x0000000a14227899 */ /* 0x000fe200080006ff */
[----:B------:R-:W-:Y:S02]  /*07f0*/  IADD3 R6, P0, PT, R2, UR15, RZ ;  /* 0x0000000f02067c10 */ /* 0x000fe4000ff1e0ff */
        /* <DEDUP_REMOVED lines=14> */
[----:B------:R-:W-:Y:S01]  /*08e0*/  PRMT R60, RZ, 0x7610, R60 ;  /* 0x00007610ff3c7816 */ /* 0x000fe2000000003c */
[----:B------:R-:W-:Y:S01]  /*08f0*/  BAR.SYNC.DEFER_BLOCKING 0x0 ;  /* 0x0000000000007b1d */ /* 0x000fe20000010000 */
[----:B0-----:R-:W-:Y:S02]  /*0900*/  IADD3 R34, PT, PT, R34, -UR34, RZ ;  /* 0x8000002222227c10 */ /* 0x001fe4000fffe0ff */
[----:B------:R-:W-:Y:S02]  /*0910*/  IADD3.X R7, PT, PT, RZ, UR16, RZ, P0, !PT ;  /* 0x00000010ff077c10 */ /* 0x000fe400087fe4ff */
[----:B------:R-:W-:Y:S01]  /*0920*/  ISETP.GE.AND P0, PT, R20, R34, PT ;  /* 0x000000221400720c */ /* 0x000fe20003f06270 */
[----:B------:R-:W0:Y:S01]  /*0930*/  S2R R36, SR_LANEID ;  /* 0x0000000000247919 */ /* 0x000e220000000000 */
[C---:B------:R-:W-:Y:S01]  /*0940*/  IADD3 R4, P1, PT, R2.reuse, UR14, RZ ;  /* 0x0000000e02047c10 */ /* 0x040fe2000ff3e0ff */
[----:B-1----:R-:W1:Y:S01]  /*0950*/  S2UR UR22, SR_CgaCtaId ;  /* 0x00000000001679c3 */ /* 0x002e620000008800 */
[----:B------:R-:W-:Y:S01]  /*0960*/  IADD3 R2, P2, PT, R2, UR18, RZ ;  /* 0x0000001202027c10 */ /* 0x000fe2000ff5e0ff */
[----:B------:R-:W-:Y:S01]  /*0970*/  UMOV UR21, 0x400 ;  /* 0x0000040000157882 */ /* 0x000fe20000000000 */
[----:B------:R-:W-:Y:S01]  /*0980*/  IADD3.X R5, PT, PT, RZ, UR17, RZ, P1, !PT ;  /* 0x00000011ff057c10 */ /* 0x000fe20008ffe4ff */
[----:B------:R-:W2:Y:S01]  /*0990*/  LDCU UR23, c[0x0][0x38c] ;  /* 0x00007180ff1777ac */ /* 0x000ea20008000800 */
[----:B------:R-:W-:-:S02]  /*09a0*/  IADD3.X R3, PT, PT, RZ, UR19, RZ, P2, !PT ;  /* 0x00000013ff037c10 */ /* 0x000fc400097fe4ff */
[-C--:B------:R-:W-:Y:S02]  /*09b0*/  ISETP.GE.AND P1, PT, R19, R34.reuse, PT ;  /* 0x000000221300720c */ /* 0x080fe40003f26270 */
[-C--:B------:R-:W-:Y:S02]  /*09c0*/  ISETP.GE.AND P2, PT, R16, R34.reuse, PT ;  /* 0x000000221000720c */ /* 0x080fe40003f46270 */
[-C--:B------:R-:W-:Y:S02]  /*09d0*/  ISETP.GE.AND P3, PT, R24, R34.reuse, PT ;  /* 0x000000221800720c */ /* 0x080fe40003f66270 */
[-C--:B------:R-:W-:Y:S01]  /*09e0*/  ISETP.GE.AND P4, PT, R23, R34.reuse, PT ;  /* 0x000000221700720c */ /* 0x080fe20003f86270 */
[----:B------:R-:W3:Y:S01]  /*09f0*/  @!P0 LDG.E.U16 R9, desc[UR24][R6.64+0x80] ;  /* 0x0000801806098981 */ /* 0x000ee2000c1e1500 */
[-C--:B------:R-:W-:Y:S02]  /*0a00*/  ISETP.GE.AND P0, PT, R25, R34.reuse, PT ;  /* 0x000000221900720c */ /* 0x080fe40003f06270 */
[----:B------:R-:W-:-:S02]  /*0a10*/  ISETP.GE.AND P5, PT, R22, R34, PT ;  /* 0x000000221600720c */ /* 0x000fc40003fa6270 */
[-C--:B------:R-:W-:Y:S01]  /*0a20*/  ISETP.GE.AND P6, PT, R21, R34.reuse, PT ;  /* 0x000000221500720c */ /* 0x080fe20003fc6270 */
[----:B------:R-:W4:Y:S04]  /*0a30*/  @!P1 LDG.E.U16 R8, desc[UR24][R6.64+0x40] ;  /* 0x0000401806089981 */ /* 0x000f28000c1e1500 */
[----:B------:R-:W2:Y:S04]  /*0a40*/  @!P2 LDG.E.U16 R0, desc[UR24][R6.64] ;  /* 0x000000180600a981 */ /* 0x000ea8000c1e1500 */
[----:B------:R-:W3:Y:S01]  /*0a50*/  @!P0 LDG.E.U16 R52, desc[UR24][R6.64+0x1c0] ;  /* 0x0001c01806348981 */ /* 0x000ee2000c1e1500 */
[----:B------:R-:W-:-:S02]  /*0a60*/  ISETP.GE.AND P0, PT, R26, R34, PT ;  /* 0x000000221a00720c */ /* 0x000fc40003f06270 */
[-C--:B------:R-:W-:Y:S01]  /*0a70*/  ISETP.GE.AND P1, PT, R28, R34.reuse, PT ;  /* 0x000000221c00720c */ /* 0x080fe20003f26270 */
[----:B------:R-:W3:Y:S01]  /*0a80*/  @!P3 LDG.E.U16 R53, desc[UR24][R6.64+0x180] ;  /* 0x000180180635b981 */ /* 0x000ee2000c1e1500 */
[-C--:B------:R-:W-:Y:S02]  /*0a90*/  ISETP.GE.AND P2, PT, R29, R34.reuse, PT ;  /* 0x000000221d00720c */ /* 0x080fe40003f46270 */
[-C--:B------:R-:W-:Y:S01]  /*0aa0*/  ISETP.GE.AND P3, PT, R30, R34.reuse, PT ;  /* 0x000000221e00720c */ /* 0x080fe20003f66270 */
[----:B------:R-:W3:Y:S01]  /*0ab0*/  @!P4 LDG.E.U16 R50, desc[UR24][R6.64+0x140] ;  /* 0x000140180632c981 */ /* 0x000ee2000c1e1500 */
[----:B------:R-:W-:-:S03]  /*0ac0*/  ISETP.GE.AND P4, PT, R31, R34, PT ;  /* 0x000000221f00720c */ /* 0x000fc60003f86270 */
[----:B------:R-:W3:Y:S04]  /*0ad0*/  @!P5 LDG.E.U16 R47, desc[UR24][R6.64+0x100] ;  /* 0x00010018062fd981 */ /* 0x000ee8000c1e1500 */
[----:B------:R-:W3:Y:S01]  /*0ae0*/  @!P0 LDG.E.U16 R55, desc[UR24][R6.64+0x200] ;  /* 0x0002001806378981 */ /* 0x000ee2000c1e1500 */
[-C--:B------:R-:W-:Y:S02]  /*0af0*/  ISETP.GE.AND P0, PT, R27, R34.reuse, PT ;  /* 0x000000221b00720c */ /* 0x080fe40003f06270 */
[-C--:B------:R-:W-:Y:S01]  /*0b00*/  ISETP.GE.AND P5, PT, R32, R34.reuse, PT ;  /* 0x000000222000720c */ /* 0x080fe20003fa6270 */
[----:B------:R-:W3:Y:S01]  /*0b10*/  @!P6 LDG.E.U16 R48, desc[UR24][R6.64+0xc0] ;  /* 0x0000c0180630e981 */ /* 0x000ee2000c1e1500 */
[----:B------:R-:W-:-:S03]  /*0b20*/  ISETP.GE.AND P6, PT, R33, R34, PT ;  /* 0x000000222100720c */ /* 0x000fc60003fc6270 */
[----:B------:R-:W3:Y:S04]  /*0b30*/  @!P1 LDG.E.U16 R57, desc[UR24][R6.64+0x280] ;  /* 0x0002801806399981 */ /* 0x000ee8000c1e1500 */
[----:B------:R-:W3:Y:S04]  /*0b40*/  @!P2 LDG.E.U16 R56, desc[UR24][R6.64+0x2c0] ;  /* 0x0002c0180638a981 */ /* 0x000ee8000c1e1500 */
[----:B------:R-:W3:Y:S04]  /*0b50*/  @!P0 LDG.E.U16 R54, desc[UR24][R6.64+0x240] ;  /* 0x0002401806368981 */ /* 0x000ee8000c1e1500 */
[----:B------:R-:W3:Y:S04]  /*0b60*/  @!P3 LDG.E.U16 R59, desc[UR24][R6.64+0x300] ;  /* 0x00030018063bb981 */ /* 0x000ee8000c1e1500 */
[----:B------:R-:W3:Y:S04]  /*0b70*/  @!P4 LDG.E.U16 R58, desc[UR24][R6.64+0x340] ;  /* 0x00034018063ac981 */ /* 0x000ee8000c1e1500 */
[----:B------:R-:W3:Y:S04]  /*0b80*/  @!P5 LDG.E.U16 R61, desc[UR24][R6.64+0x380] ;  /* 0x00038018063dd981 */ /* 0x000ee8000c1e1500 */
[----:B------:R1:W3:Y:S01]  /*0b90*/  @!P6 LDG.E.U16 R60, desc[UR24][R6.64+0x3c0] ;  /* 0x0003c018063ce981 */ /* 0x0002e2000c1e1500 */
[----:B0-----:R-:W-:Y:S01]  /*0ba0*/  IADD3 R37, PT, PT, R15, R36, RZ ;  /* 0x000000240f257210 */ /* 0x001fe20007ffe0ff */
[----:B-1----:R-:W-:-:S03]  /*0bb0*/  ULEA UR35, UR22, UR21, 0x18 ;  /* 0x0000001516237291 */ /* 0x002fc6000f8ec0ff */
[C---:B------:R-:W-:Y:S02]  /*0bc0*/  IADD3 R38, PT, PT, R37.reuse, 0x20, RZ ;  /* 0x0000002025267810 */ /* 0x040fe40007ffe0ff */
[C---:B------:R-:W-:Y:S02]  /*0bd0*/  IADD3 R40, PT, PT, R37.reuse, 0x40, RZ ;  /* 0x0000004025287810 */ /* 0x040fe40007ffe0ff */
[C---:B------:R-:W-:Y:S02]  /*0be0*/  IADD3 R42, PT, PT, R37.reuse, 0x60, RZ ;  /* 0x00000060252a7810 */ /* 0x040fe40007ffe0ff */
[C---:B------:R-:W-:Y:S02]  /*0bf0*/  IADD3 R46, PT, PT, R37.reuse, 0xc0, RZ ;  /* 0x000000c0252e7810 */ /* 0x040fe40007ffe0ff */
[C---:B------:R-:W-:Y:S02]  /*0c00*/  LEA.HI.SX32 R35, R37.reuse, R37, 0x1b ;  /* 0x0000002525237211 */ /* 0x040fe400078fdaff */
[----:B------:R-:W-:-:S02]  /*0c10*/  IADD3 R44, PT, PT, R37, 0x80, RZ ;  /* 0x00000080252c7810 */ /* 0x000fc40007ffe0ff */
[C---:B------:R-:W-:Y:S02]  /*0c20*/  IADD3 R6, PT, PT, R37.reuse, 0xa0, RZ ;  /* 0x000000a025067810 */ /* 0x040fe40007ffe0ff */
[C---:B------:R-:W-:Y:S02]  /*0c30*/  IADD3 R62, PT, PT, R37.reuse, 0xe0, RZ ;  /* 0x000000e0253e7810 */ /* 0x040fe40007ffe0ff */
[C---:B------:R-:W-:Y:S02]  /*0c40*/  IADD3 R64, PT, PT, R37.reuse, 0x100, RZ ;  /* 0x0000010025407810 */ /* 0x040fe40007ffe0ff */
[C---:B------:R-:W-:Y:S02]  /*0c50*/  IADD3 R66, PT, PT, R37.reuse, 0x120, RZ ;  /* 0x0000012025427810 */ /* 0x040fe40007ffe0ff */
[C---:B------:R-:W-:Y:S02]  /*0c60*/  IADD3 R68, PT, PT, R37.reuse, 0x140, RZ ;  /* 0x0000014025447810 */ /* 0x040fe40007ffe0ff */
[----:B------:R-:W-:-:S02]  /*0c70*/  IADD3 R70, PT, PT, R37, 0x160, RZ ;  /* 0x0000016025467810 */ /* 0x000fc40007ffe0ff */
[C---:B------:R-:W-:Y:S02]  /*0c80*/  IADD3 R72, PT, PT, R37.reuse, 0x180, RZ ;  /* 0x0000018025487810 */ /* 0x040fe40007ffe0ff */
[C---:B------:R-:W-:Y:S02]  /*0c90*/  IADD3 R74, PT, PT, R37.reuse, 0x1a0, RZ ;  /* 0x000001a0254a7810 */ /* 0x040fe40007ffe0ff */
[C---:B------:R-:W-:Y:S02]  /*0ca0*/  IADD3 R76, PT, PT, R37.reuse, 0x1c0, RZ ;  /* 0x000001c0254c7810 */ /* 0x040fe40007ffe0ff */
[----:B------:R-:W-:Y:S02]  /*0cb0*/  IADD3 R78, PT, PT, R37, 0x1e0, RZ ;  /* 0x000001e0254e7810 */ /* 0x000fe40007ffe0ff */
[-C--:B------:R-:W-:Y:S02]  /*0cc0*/  LEA.HI.SX32 R38, R38, R37.reuse, 0x1b ;  /* 0x0000002526267211 */ /* 0x080fe400078fdaff */
[----:B------:R-:W-:-:S02]  /*0cd0*/  LEA.HI.SX32 R40, R40, R37, 0x1b ;  /* 0x0000002528287211 */ /* 0x000fc400078fdaff */
[-C--:B------:R-:W-:Y:S02]  /*0ce0*/  LEA.HI.SX32 R39, R42, R37.reuse, 0x1b ;  /* 0x000000252a277211 */ /* 0x080fe400078fdaff */
[-C--:B------:R-:W-:Y:S02]  /*0cf0*/  LEA.HI.SX32 R42, R46, R37.reuse, 0x1b ;  /* 0x000000252e2a7211 */ /* 0x080fe400078fdaff */
[----:B------:R-:W-:Y:S02]  /*0d00*/  LEA R35, R35, UR35, 0x1 ;  /* 0x0000002323237c11 */ /* 0x000fe4000f8e08ff */
        /* <DEDUP_REMOVED lines=10> */
[----:B------:R-:W-:Y:S02]  /*0db0*/  LEA.HI.SX32 R51, R78, R37, 0x1b ;  /* 0x000000254e337211 */ /* 0x000fe400078fdaff */
[----:B------:R-:W-:Y:S02]  /*0dc0*/  LEA R37, R38, UR35, 0x1 ;  /* 0x0000002326257c11 */ /* 0x000fe4000f8e08ff */
[----:B------:R-:W-:Y:S02]  /*0dd0*/  LOP3.LUT R7, R14, 0x3e0, RZ, 0xc0, !PT ;  /* 0x000003e00e077812 */ /* 0x000fe400078ec0ff */
[----:B------:R-:W-:Y:S02]  /*0de0*/  LEA R38, R40, UR35, 0x1 ;  /* 0x0000002328267c11 */ /* 0x000fe4000f8e08ff */
[----:B------:R-:W-:-:S02]  /*0df0*/  LEA R39, R39, UR35, 0x1 ;  /* 0x0000002327277c11 */ /* 0x000fc4000f8e08ff */
[----:B------:R-:W-:Y:S02]  /*0e00*/  LEA R40, R44, UR35, 0x1 ;  /* 0x000000232c287c11 */ /* 0x000fe4000f8e08ff */
[----:B------:R-:W-:Y:S02]  /*0e10*/  LEA R41, R6, UR35, 0x1 ;  /* 0x0000002306297c11 */ /* 0x000fe4000f8e08ff */
[----:B------:R-:W-:Y:S02]  /*0e20*/  IADD3 R7, PT, PT, R7, R36, RZ ;  /* 0x0000002407077210 */ /* 0x000fe40007ffe0ff */
[----:B------:R-:W-:Y:S02]  /*0e30*/  LEA R42, R42, UR35, 0x1 ;  /* 0x000000232a2a7c11 */ /* 0x000fe4000f8e08ff */
[----:B------:R-:W-:Y:S02]  /*0e40*/  LEA R43, R43, UR35, 0x1 ;  /* 0x000000232b2b7c11 */ /* 0x000fe4000f8e08ff */
[----:B------:R-:W-:-:S02]  /*0e50*/  LEA R44, R64, UR35, 0x1 ;  /* 0x00000023402c7c11 */ /* 0x000fc4000f8e08ff */
[----:B------:R-:W-:Y:S02]  /*0e60*/  LEA R45, R45, UR35, 0x1 ;  /* 0x000000232d2d7c11 */ /* 0x000fe4000f8e08ff */
[----:B------:R-:W-:Y:S02]  /*0e70*/  SHF.L.U32 R7, R7, 0x4, RZ ;  /* 0x0000000407077819 */ /* 0x000fe400000006ff */
[----:B------:R-:W-:Y:S02]  /*0e80*/  LEA R46, R46, UR35, 0x1 ;  /* 0x000000232e2e7c11 */ /* 0x000fe4000f8e08ff */
[----:B------:R-:W-:Y:S02]  /*0e90*/  LEA R49, R49, UR35, 0x1 ;  /* 0x0000002331317c11 */ /* 0x000fe4000f8e08ff */
[----:B------:R-:W-:Y:S02]  /*0ea0*/  LEA R51, R51, UR35, 0x1 ;  /* 0x0000002333337c11 */ /* 0x000fe4000f8e08ff */
[----:B------:R-:W-:-:S02]  /*0eb0*/  P2R R69, PR, RZ, 0x1 ;  /* 0x00000001ff457803 */ /* 0x000fc40000000000 */
[-C--:B------:R-:W-:Y:S02]  /*0ec0*/  ISETP.GE.AND P0, PT, R16, R34.reuse, PT ;  /* 0x000000221000720c */ /* 0x080fe40003f06270 */
[----:B------:R-:W-:Y:S02]  /*0ed0*/  P2R R67, PR, RZ, 0x2 ;  /* 0x00000002ff437803 */ /* 0x000fe40000000000 */
[----:B------:R-:W-:Y:S02]  /*0ee0*/  P2R R65, PR, RZ, 0x4 ;  /* 0x00000004ff417803 */ /* 0x000fe40000000000 */
[-C--:B------:R-:W-:Y:S02]  /*0ef0*/  ISETP.GE.AND P1, PT, R21, R34.reuse, PT ;  /* 0x000000221500720c */ /* 0x080fe40003f26270 */
[----:B------:R-:W-:Y:S02]  /*0f00*/  P2R R63, PR, RZ, 0x8 ;  /* 0x00000008ff3f7803 */ /* 0x000fe40000000000 */
[----:B------:R-:W-:-:S02]  /*0f10*/  ISETP.GE.AND P2, PT, R20, R34, PT ;  /* 0x000000221400720c */ /* 0x000fc40003f46270 */
[----:B------:R-:W-:Y:S02]  /*0f20*/  ISETP.GE.AND P3, PT, R19, R34, PT ;  /* 0x000000221300720c */ /* 0x000fe40003f66270 */
[----:B------:R-:W-:Y:S02]  /*0f30*/  PRMT R6, RZ, 0x7610, R6 ;  /* 0x00007610ff067816 */ /* 0x000fe40000000006 */
[----:B------:R-:W-:Y:S02]  /*0f40*/  PRMT R62, RZ, 0x7610, R62 ;  /* 0x00007610ff3e7816 */ /* 0x000fe4000000003e */
[----:B------:R-:W-:Y:S01]  /*0f50*/  PRMT R64, RZ, 0x7610, R64 ;  /* 0x00007610ff407816 */ /* 0x000fe20000000040 */
[----:B--2---:R-:W-:Y:S04]  /*0f60*/  STS.U16 [R35], R0 ;  /* 0x0000000023007388 */ /* 0x004fe80000000400 */
[----:B----4-:R-:W-:Y:S04]  /*0f70*/  STS.U16 [R37+0x40], R8 ;  /* 0x0000400825007388 */ /* 0x010fe80000000400 */
[----:B---3--:R-:W-:Y:S04]  /*0f80*/  STS.U16 [R38+0x80], R9 ;  /* 0x0000800926007388 */ /* 0x008fe80000000400 */
[----:B------:R0:W-:Y:S04]  /*0f90*/  STS.U16 [R39+0xc0], R48 ;  /* 0x0000c03027007388 */ /* 0x0001e80000000400 */
[----:B------:R1:W-:Y:S04]  /*0fa0*/  STS.U16 [R40+0x100], R47 ;  /* 0x0001002f28007388 */ /* 0x0003e80000000400 */
[----:B------:R2:W-:Y:S01]  /*0fb0*/  STS.U16 [R41+0x140], R50 ;  /* 0x0001403229007388 */ /* 0x0005e20000000400 */
[----:B0-----:R-:W-:-:S03]  /*0fc0*/  LEA R48, R72, UR35, 0x1 ;  /* 0x0000002348307c11 */ /* 0x001fc6000f8e08ff */
[----:B------:R-:W-:Y:S01]  /*0fd0*/  STS.U16 [R42+0x180], R53 ;  /* 0x000180352a007388 */ /* 0x000fe20000000400 */
[----:B-1----:R-:W-:-:S03]  /*0fe0*/  LEA R47, R70, UR35, 0x1 ;  /* 0x00000023462f7c11 */ /* 0x002fc6000f8e08ff */
[----:B------:R0:W-:Y:S01]  /*0ff0*/  STS.U16 [R43+0x1c0], R52 ;  /* 0x0001c0342b007388 */ /* 0x0001e20000000400 */
[----:B--2---:R-:W-:-:S03]  /*1000*/  LEA R50, R76, UR35, 0x1 ;  /* 0x000000234c327c11 */ /* 0x004fc6000f8e08ff */
[----:B------:R-:W-:Y:S04]  /*1010*/  STS.U16 [R44+0x200], R55 ;  /* 0x000200372c007388 */ /* 0x000fe80000000400 */
[----:B------:R-:W-:Y:S01]  /*1020*/  STS.U16 [R45+0x240], R54 ;  /* 0x000240362d007388 */ /* 0x000fe20000000400 */
[----:B0-----:R-:W-:-:S03]  /*1030*/  LEA.HI.SX32 R52, R7, R7, 0x1b ;  /* 0x0000000707347211 */ /* 0x001fc600078fdaff */
[----:B------:R0:W-:Y:S01]  /*1040*/  STS.U16 [R46+0x280], R57 ;  /* 0x000280392e007388 */ /* 0x0001e20000000400 */
[----:B------:R-:W-:-:S03]  /*1050*/  LEA R52, R52, UR35, 0x1 ;  /* 0x0000002334347c11 */ /* 0x000fc6000f8e08ff */
[----:B------:R1:W-:Y:S04]  /*1060*/  STS.U16 [R47+0x2c0], R56 ;  /* 0x0002c0382f007388 */ /* 0x0003e80000000400 */
[----:B------:R-:W-:Y:S04]  /*1070*/  STS.U16 [R48+0x300], R59 ;  /* 0x0003003b30007388 */ /* 0x000fe80000000400 */
[----:B------:R2:W-:Y:S04]  /*1080*/  STS.U16 [R49+0x340], R58 ;  /* 0x0003403a31007388 */ /* 0x0005e80000000400 */
[----:B------:R-:W-:Y:S04]  /*1090*/  STS.U16 [R50+0x380], R61 ;  /* 0x0003803d32007388 */ /* 0x000fe80000000400 */
[----:B------:R3:W-:Y:S01]  /*10a0*/  STS.U16 [R51+0x3c0], R60 ;  /* 0x0003c03c33007388 */ /* 0x0007e20000000400 */
[----:B------:R-:W-:-:S03]  /*10b0*/  NOP ;  /* 0x0000000000007918 */ /* 0x000fc60000000000 */
[----:B------:R-:W4:Y:S04]  /*10c0*/  LDS.U16 R80, [R52] ;  /* 0x0000000034507984 */ /* 0x000f280000000400 */
        /* <DEDUP_REMOVED lines=15> */
[----:B------:R-:W-:Y:S01]  /*11c0*/  BAR.SYNC.DEFER_BLOCKING 0x0 ;  /* 0x0000000000007b1d */ /* 0x000fe20000010000 */
[----:B------:R-:W-:-:S02]  /*11d0*/  PRMT R0, RZ, 0x7610, R0 ;  /* 0x00007610ff007816 */ /* 0x000fc40000000000 */
[----:B------:R-:W-:Y:S02]  /*11e0*/  PRMT R53, RZ, 0x7610, R53 ;  /* 0x00007610ff357816 */ /* 0x000fe40000000035 */
[----:B------:R-:W-:Y:S02]  /*11f0*/  PRMT R8, RZ, 0x7610, R8 ;  /* 0x00007610ff087816 */ /* 0x000fe40000000008 */
[----:B------:R-:W-:Y:S01]  /*1200*/  PRMT R9, RZ, 0x7610, R9 ;  /* 0x00007610ff097816 */ /* 0x000fe20000000009 */
[----:B------:R-:W4:Y:S01]  /*1210*/  @!P0 LDG.E.U16 R0, desc[UR24][R4.64] ;  /* 0x0000001804008981 */ /* 0x000f22000c1e1500 */
[----:B------:R-:W-:-:S03]  /*1220*/  ISETP.GE.AND P0, PT, R22, R34, PT ;  /* 0x000000221600720c */ /* 0x000fc60003f06270 */
[----:B------:R-:W4:Y:S01]  /*1230*/  @!P1 LDG.E.U16 R8, desc[UR24][R4.64+0xc0] ;  /* 0x0000c01804089981 */ /* 0x000f22000c1e1500 */
[----:B------:R-:W-:-:S03]  /*1240*/  ISETP.GE.AND P1, PT, R25, R34, PT ;  /* 0x000000221900720c */ /* 0x000fc60003f26270 */
[----:B------:R-:W4:Y:S01]  /*1250*/  @!P2 LDG.E.U16 R9, desc[UR24][R4.64+0x80] ;  /* 0x000080180409a981 */ /* 0x000f22000c1e1500 */
[----:B------:R-:W-:-:S03]  /*1260*/  ISETP.GE.AND P2, PT, R24, R34, PT ;  /* 0x000000221800720c */ /* 0x000fc60003f46270 */
[----:B------:R-:W4:Y:S04]  /*1270*/  @!P3 LDG.E.U16 R6, desc[UR24][R4.64+0x40] ;  /* 0x000040180406b981 */ /* 0x000f28000c1e1500 */
[----:B------:R-:W4:Y:S01]  /*1280*/  @!P0 LDG.E.U16 R53, desc[UR24][R4.64+0x100] ;  /* 0x0001001804358981 */ /* 0x000f22000c1e1500 */
[-C--:B------:R-:W-:Y:S02]  /*1290*/  ISETP.GE.AND P0, PT, R26, R34.reuse, PT ;  /* 0x000000221a00720c */ /* 0x080fe40003f06270 */
[----:B------:R-:W-:Y:S01]  /*12a0*/  ISETP.GE.AND P3, PT, R23, R34, PT ;  /* 0x000000221700720c */ /* 0x000fe20003f66270 */
[----:B------:R-:W4:Y:S01]  /*12b0*/  @!P4 LDG.E.U16 R62, desc[UR24][R4.64+0x340] ;  /* 0x00034018043ec981 */ /* 0x000f22000c1e1500 */
[----:B0-----:R-:W-:Y:S02]  /*12c0*/  PRMT R57, RZ, 0x7610, R57 ;  /* 0x00007610ff397816 */ /* 0x001fe40000000039 */
[----:B-1----:R-:W-:Y:S01]  /*12d0*/  PRMT R56, RZ, 0x7610, R56 ;  /* 0x00007610ff387816 */ /* 0x002fe20000000038 */
[----:B------:R-:W4:Y:S01]  /*12e0*/  @!P6 LDG.E.U16 R64, desc[UR24][R4.64+0x3c0] ;  /* 0x0003c0180440e981 */ /* 0x000f22000c1e1500 */
[----:B------:R-:W-:-:S02]  /*12f0*/  PRMT R55, RZ, 0x7610, R55 ;  /* 0x00007610ff377816 */ /* 0x000fc40000000037 */
[----:B------:R-:W-:Y:S02]  /*1300*/  PRMT R54, RZ, 0x7610, R54 ;  /* 0x00007610ff367816 */ /* 0x000fe40000000036 */
[----:B------:R-:W4:Y:S01]  /*1310*/  @!P1 LDG.E.U16 R56, desc[UR24][R4.64+0x1c0] ;  /* 0x0001c01804389981 */ /* 0x000f22000c1e1500 */
[----:B------:R-:W-:-:S03]  /*1320*/  ISETP.NE.AND P1, PT, R67, RZ, PT ;  /* 0x000000ff4300720c */ /* 0x000fc60003f25270 */
[----:B------:R-:W4:Y:S01]  /*1330*/  @!P0 LDG.E.U16 R57, desc[UR24][R4.64+0x200] ;  /* 0x0002001804398981 */ /* 0x000f22000c1e1500 */
[----:B------:R-:W-:-:S03]  /*1340*/  ISETP.NE.AND P0, PT, R69, RZ, PT ;  /* 0x000000ff4500720c */ /* 0x000fc60003f05270 */
[----:B------:R-:W4:Y:S01]  /*1350*/  @!P2 LDG.E.U16 R55, desc[UR24][R4.64+0x180] ;  /* 0x000180180437a981 */ /* 0x000f22000c1e1500 */
[----:B------:R-:W-:-:S03]  /*1360*/  ISETP.NE.AND P2, PT, R65, RZ, PT ;  /* 0x000000ff4100720c */ /* 0x000fc60003f45270 */
[----:B------:R-:W4:Y:S01]  /*1370*/  @!P3 LDG.E.U16 R54, desc[UR24][R4.64+0x140] ;  /* 0x000140180436b981 */ /* 0x000f22000c1e1500 */
[----:B------:R-:W-:Y:S02]  /*1380*/  ISETP.NE.AND P3, PT, R63, RZ, PT ;  /* 0x000000ff3f00720c */ /* 0x000fe40003f65270 */
[----:B--2---:R-:W-:Y:S02]  /*1390*/  PRMT R58, RZ, 0x7610, R58 ;  /* 0x00007610ff3a7816 */ /* 0x004fe4000000003a */
[----:B------:R-:W-:Y:S02]  /*13a0*/  PRMT R59, RZ, 0x7610, R59 ;  /* 0x00007610ff3b7816 */ /* 0x000fe4000000003b */
[----:B---3--:R-:W-:Y:S02]  /*13b0*/  PRMT R60, RZ, 0x7610, R60 ;  /* 0x00007610ff3c7816 */ /* 0x008fe4000000003c */
[----:B------:R-:W-:Y:S01]  /*13c0*/  PRMT R61, RZ, 0x7610, R61 ;  /* 0x00007610ff3d7816 */ /* 0x000fe2000000003d */
[----:B------:R-:W2:Y:S01]  /*13d0*/  @!P0 LDG.E.U16 R58, desc[UR24][R4.64+0x240] ;  /* 0x00024018043a8981 */ /* 0x000ea2000c1e1500 */
[----:B------:R-:W-:-:S03]  /*13e0*/  PRMT R7, RZ, 0x7610, R7 ;  /* 0x00007610ff077816 */ /* 0x000fc60000000007 */
[----:B------:R-:W3:Y:S04]  /*13f0*/  @!P1 LDG.E.U16 R59, desc[UR24][R4.64+0x280] ;  /* 0x00028018043b9981 */ /* 0x000ee8000c1e1500 */
[----:B------:R-:W3:Y:S04]  /*1400*/  @!P2 LDG.E.U16 R60, desc[UR24][R4.64+0x2c0] ;  /* 0x0002c018043ca981 */ /* 0x000ee8000c1e1500 */
[----:B------:R-:W3:Y:S04]  /*1410*/  @!P3 LDG.E.U16 R61, desc[UR24][R4.64+0x300] ;  /* 0x00030018043db981 */ /* 0x000ee8000c1e1500 */
[----:B------:R-:W3:Y:S01]  /*1420*/  @!P5 LDG.E.U16 R7, desc[UR24][R4.64+0x380] ;  /* 0x000380180407d981 */ /* 0x000ee2000c1e1500 */
[----:B------:R-:W-:-:S02]  /*1430*/  P2R R65, PR, RZ, 0x1 ;  /* 0x00000001ff417803 */ /* 0x000fc40000000000 */
[-C--:B------:R-:W-:Y:S02]  /*1440*/  ISETP.GE.AND P0, PT, R16, R34.reuse, PT ;  /* 0x000000221000720c */ /* 0x080fe40003f06270 */
[----:B------:R-:W-:Y:S02]  /*1450*/  PRMT R66, RZ, 0x7610, R66 ;  /* 0x00007610ff427816 */ /* 0x000fe40000000042 */
[----:B------:R-:W-:Y:S02]  /*1460*/  P2R R63, PR, RZ, 0x2 ;  /* 0x00000002ff3f7803 */ /* 0x000fe40000000000 */
[----:B------:R-:W-:Y:S02]  /*1470*/  ISETP.GE.AND P1, PT, R19, R34, PT ;  /* 0x000000221300720c */ /* 0x000fe40003f26270 */
[----:B------:R-:W-:Y:S01]  /*1480*/  PRMT R68, RZ, 0x7610, R68 ;  /* 0x00007610ff447816 */ /* 0x000fe20000000044 */
[----:B----4-:R-:W-:Y:S04]  /*1490*/  STS.U16 [R35], R0 ;  /* 0x0000000023007388 */ /* 0x010fe80000000400 */
        /* <DEDUP_REMOVED lines=8> */
[----:B--2---:R2:W-:Y:S04]  /*1520*/  STS.U16 [R45+0x240], R58 ;  /* 0x0002403a2d007388 */ /* 0x0045e80000000400 */
[----:B---3--:R3:W-:Y:S04]  /*1530*/  STS.U16 [R46+0x280], R59 ;  /* 0x0002803b2e007388 */ /* 0x0087e80000000400 */
[----:B------:R3:W-:Y:S04]  /*1540*/  STS.U16 [R47+0x2c0], R60 ;  /* 0x0002c03c2f007388 */ /* 0x0007e80000000400 */
        /* <DEDUP_REMOVED lines=23> */
[----:B-1----:R-:W-:-:S03]  /*16c0*/  PRMT R54, RZ, 0x7610, R54 ;  /* 0x00007610ff367816 */ /* 0x002fc60000000036 */
[----:B------:R-:W3:Y:S01]  /*16d0*/  @!P0 LDG.E.U16 R66, desc[UR24][R2.64] ;  /* 0x0000001802428981 */ /* 0x000ee2000c1e1500 */
[----:B------:R-:W-:-:S03]  /*16e0*/  ISETP.GE.AND P0, PT, R20, R34, PT ;  /* 0x000000221400720c */ /* 0x000fc60003f06270 */
[----:B------:R-:W3:Y:S01]  /*16f0*/  @!P1 LDG.E.U16 R54, desc[UR24][R2.64+0x40] ;  /* 0x0000401802369981 */ /* 0x000ee2000c1e1500 */
[-C--:B------:R-:W-:Y:S02]  /*1700*/  ISETP.GE.AND P1, PT, R21, R34.reuse, PT ;  /* 0x000000221500720c */ /* 0x080fe40003f26270 */
[----:B----4-:R-:W-:Y:S01]  /*1710*/  PRMT R55, RZ, 0x7610, R55 ;  /* 0x00007610ff377816 */ /* 0x010fe20000000037 */
[----:B------:R-:W4:Y:S06]  /*1720*/  @!P4 LDG.E.U16 R68, desc[UR24][R2.64+0x340] ;  /* 0x000340180244c981 */ /* 0x000f2c000c1e1500 */
[----:B------:R-:W4:Y:S01]  /*1730*/  @!P0 LDG.E.U16 R53, desc[UR24][R2.64+0x80] ;  /* 0x0000801802358981 */ /* 0x000f22000c1e1500 */
[----:B------:R-:W-:-:S02]  /*1740*/  ISETP.GE.AND P0, PT, R22, R34, PT ;  /* 0x000000221600720c */ /* 0x000fc40003f06270 */
[----:B------:R-:W-:-:S06]  /*1750*/  PRMT R56, RZ, 0x7610, R56 ;  /* 0x00007610ff387816 */ /* 0x000fcc0000000038 */
[----:B------:R-:W4:Y:S01]  /*1760*/  @!P1 LDG.E.U16 R56, desc[UR24][R2.64+0xc0] ;  /* 0x0000c01802389981 */ /* 0x000f22000c1e1500 */
[----:B------:R-:W-:-:S04]  /*1770*/  ISETP.GE.AND P1, PT, R23, R34, PT ;  /* 0x000000221700720c */ /* 0x000fc80003f26270 */
[----:B------:R-:W4:Y:S01]  /*1780*/  @!P0 LDG.E.U16 R55, desc[UR24][R2.64+0x100] ;  /* 0x0001001802378981 */ /* 0x000f22000c1e1500 */
[----:B------:R-:W-:Y:S02]  /*1790*/  ISETP.GE.AND P0, PT, R24, R34, PT ;  /* 0x000000221800720c */ /* 0x000fe40003f06270 */
[----:B------:R-:W-:Y:S02]  /*17a0*/  PRMT R57, RZ, 0x7610, R57 ;  /* 0x00007610ff397816 */ /* 0x000fe40000000039 */
[----:B--2---:R-:W-:-:S06]  /*17b0*/  PRMT R58, RZ, 0x7610, R58 ;  /* 0x00007610ff3a7816 */ /* 0x004fcc000000003a */
[----:B------:R-:W2:Y:S01]  /*17c0*/  @!P1 LDG.E.U16 R58, desc[UR24][R2.64+0x140] ;  /* 0x00014018023a9981 */ /* 0x000ea2000c1e1500 */
[----:B------:R-:W-:-:S03]  /*17d0*/  ISETP.GE.AND P1, PT, R25, R34, PT ;  /* 0x000000221900720c */ /* 0x000fc60003f26270 */
[----:B------:R-:W2:Y:S01]  /*17e0*/  @!P0 LDG.E.U16 R57, desc[UR24][R2.64+0x180] ;  /* 0x0001801802398981 */ /* 0x000ea2000c1e1500 */
[----:B------:R-:W-:Y:S02]  /*17f0*/  ISETP.GE.AND P0, PT, R26, R34, PT ;  /* 0x000000221a00720c */ /* 0x000fe40003f06270 */
[----:B---3--:R-:W-:Y:S02]  /*1800*/  PRMT R59, RZ, 0x7610, R59 ;  /* 0x00007610ff3b7816 */ /* 0x008fe4000000003b */
[----:B------:R-:W-:-:S06]  /*1810*/  PRMT R60, RZ, 0x7610, R60 ;  /* 0x00007610ff3c7816 */ /* 0x000fcc000000003c */
[----:B------:R-:W3:Y:S01]  /*1820*/  @!P1 LDG.E.U16 R60, desc[UR24][R2.64+0x1c0] ;  /* 0x0001c018023c9981 */ /* 0x000ee2000c1e1500 */
[----:B------:R-:W-:-:S03]  /*1830*/  ISETP.NE.AND P1, PT, R63, RZ, PT ;  /* 0x000000ff3f00720c */ /* 0x000fc60003f25270 */
[----:B------:R-:W3:Y:S01]  /*1840*/  @!P0 LDG.E.U16 R59, desc[UR24][R2.64+0x200] ;  /* 0x00020018023b8981 */ /* 0x000ee2000c1e1500 */
[----:B------:R-:W-:Y:S02]  /*1850*/  ISETP.NE.AND P0, PT, R65, RZ, PT ;  /* 0x000000ff4100720c */ /* 0x000fe40003f05270 */
[----:B------:R-:W-:Y:S02]  /*1860*/  PRMT R62, RZ, 0x7610, R62 ;  /* 0x00007610ff3e7816 */ /* 0x000fe4000000003e */
[----:B------:R-:W-:Y:S02]  /*1870*/  PRMT R61, RZ, 0x7610, R61 ;  /* 0x00007610ff3d7816 */ /* 0x000fe4000000003d */
[----:B------:R-:W-:Y:S02]  /*1880*/  PRMT R64, RZ, 0x7610, R64 ;  /* 0x00007610ff407816 */ /* 0x000fe40000000040 */
        /* <DEDUP_REMOVED lines=23> */
[----:B------:R-:W-:Y:S01]  /*1a00*/  UISETP.GE.AND UP0, UPT, UR23, 0x1, UPT ;  /* 0x000000011700788c */ /* 0x000fe2000bf06270 */
[----:B------:R-:W-:Y:S02]  /*1a10*/  HADD2.F32 R101, -RZ, R101.H0_H0 ;  /* 0x20000065ff657230 */ /* 0x000fe40000004100 */
[----:B------:R-:W-:Y:S02]  /*1a20*/  HADD2.F32 R103, -RZ, R103.H0_H0 ;  /* 0x20000067ff677230 */ /* 0x000fe40000004100 */
[----:B------:R-:W-:Y:S02]  /*1a30*/  HFMA2 R70, -RZ, RZ, 0, 0 ;  /* 0x00000000ff467431 */ /* 0x000fe400000001ff */
[----:B------:R-:W-:Y:S02]  /*1a40*/  HFMA2 R77, -RZ, RZ, 0, 0 ;  /* 0x00000000ff4d7431 */ /* 0x000fe400000001ff */
[----:B------:R-:W-:Y:S01]  /*1a50*/  HFMA2 R109, -RZ, RZ, 0, 0 ;  /* 0x00000000ff6d7431 */ /* 0x000fe200000001ff */
[----:B------:R-:W-:Y:S01]  /*1a60*/  MOV R81, RZ ;  /* 0x000000ff00517202 */ /* 0x000fe20000000f00 */
[----:B------:R-:W-:Y:S01]  /*1a70*/  IMAD.MOV.U32 R152, RZ, RZ, RZ ;  /* 0x000000ffff987224 */ /* 0x000fe200078e00ff */
[----:B------:R-:W-:-:S02]  /*1a80*/  MOV R150, RZ ;  /* 0x000000ff00967202 */ /* 0x000fc40000000f00 */
[----:B------:R-:W-:Y:S01]  /*1a90*/  CS2R R78, SRZ ;  /* 0x00000000004e7805 */ /* 0x000fe2000001ff00 */
[----:B------:R-:W-:Y:S04]  /*1aa0*/  STS.U16 [R35], R66 ;  /* 0x0000004223007388 */ /* 0x000fe80000000400 */
[----:B------:R-:W-:Y:S04]  /*1ab0*/  STS.U16 [R37+0x40], R54 ;  /* 0x0000403625007388 */ /* 0x000fe80000000400 */
[----:B----4-:R-:W-:Y:S04]  /*1ac0*/  STS.U16 [R38+0x80], R53 ;  /* 0x0000803526007388 */ /* 0x010fe80000000400 */
[----:B------:R-:W-:Y:S04]  /*1ad0*/  STS.U16 [R39+0xc0], R56 ;  /* 0x0000c03827007388 */ /* 0x000fe80000000400 */
[----:B------:R-:W-:Y:S04]  /*1ae0*/  STS.U16 [R40+0x100], R55 ;  /* 0x0001003728007388 */ /* 0x000fe80000000400 */
[----:B--2---:R-:W-:Y:S04]  /*1af0*/  STS.U16 [R41+0x140], R58 ;  /* 0x0001403a29007388 */ /* 0x004fe80000000400 */
        /* <DEDUP_REMOVED lines=16> */
[----:B------:R-:W4:Y:S04]  /*1c00*/  LDS.U16 R95, [R52+0xa] ;  /* 0x00000a00345f7984 */ /* 0x000f280000000400 */
[----:B------:R-:W4:Y:S04]  /*1c10*/  LDS.U16 R98, [R52+0xc] ;  /* 0x00000c0034627984 */ /* 0x000f280000000400 */
[----:B------:R-:W4:Y:S04]  /*1c20*/  LDS.U16 R102, [R52+0xe] ;  /* 0x00000e0034667984 */ /* 0x000f280000000400 */
[----:B------:R-:W4:Y:S04]  /*1c30*/  LDS.U16 R104, [R52+0x10] ;  /* 0x0000100034687984 */ /* 0x000f280000000400 */
[----:B------:R-:W4:Y:S04]  /*1c40*/  LDS.U16 R105, [R52+0x12] ;  /* 0x0000120034697984 */ /* 0x000f280000000400 */
[----:B------:R-:W4:Y:S01]  /*1c50*/  LDS.U16 R106, [R52+0x14] ;  /* 0x00001400346a7984 */ /* 0x000f220000000400 */
        /* <DEDUP_REMOVED lines=14> */
[----:B------:R-:W-:Y:S02]  /*1d40*/  HADD2.F32 R95, -RZ, R95.H0_H0 ;  /* 0x2000005fff5f7230 */ /* 0x000fe40000004100 */
        /* <DEDUP_REMOVED lines=20> */
[----:B------:R-:W-:Y:S01]  /*1e90*/  FFMA.FTZ R3, R112, R101, R3 ;  /* 0x0000006570037223 */ /* 0x000fe20000010003 */
[----:B------:R-:W-:Y:S02]  /*1ea0*/  CS2R R66, SRZ ;  /* 0x0000000000427805 */ /* 0x000fe4000001ff00 */
[----:B------:R-:W-:Y:S02]  /*1eb0*/  CS2R R62, SRZ ;  /* 0x00000000003e7805 */ /* 0x000fe4000001ff00 */
[----:B------:R-:W-:Y:S02]  /*1ec0*/  CS2R R58, SRZ ;  /* 0x00000000003a7805 */ /* 0x000fe4000001ff00 */
[----:B------:R-:W-:Y:S01]  /*1ed0*/  CS2R R54, SRZ ;  /* 0x0000000000367805 */ /* 0x000fe2000001ff00 */
        /* <DEDUP_REMOVED lines=15> */
[C---:B------:R-:W-:Y:S01]  /*1fd0*/  FMUL.FTZ R74, R114.reuse, R11 ;  /* 0x0000000b724a7220 */ /* 0x040fe20000410000 */
[----:B------:R-:W-:Y:S01]  /*1fe0*/  FFMA.FTZ R13, R114, R103, R3 ;  /* 0x00000067720d7223 */ /* 0x000fe20000010003 */
[----:B------:R-:W-:Y:S06]  /*1ff0*/  BAR.SYNC.DEFER_BLOCKING 0x0 ;  /* 0x0000000000007b1d */ /* 0x000fec0000010000 */
[----:B------:R-:W-:Y:S05]  /*2000*/  BRA.U !UP0, `(.L_x_3305) ;  /* 0x00000025083c7547 */ /* 0x000fea000b800000 */
[----:B------:R-:W0:Y:S01]  /*2010*/  LDC R2, c[0x0][0x394] ;  /* 0x0000e500ff027b82 */ /* 0x000e220000000800 */
[----:B------:R-:W1:Y:S01]  /*2020*/  LDCU.64 UR38, c[0x0][0x3e0] ;  /* 0x00007c00ff2677ac */ /* 0x000e620008000a00 */
[----:B------:R-:W-:Y:S01]  /*2030*/  HADD2.F32 R123, -RZ, R6.H0_H0 ;  /* 0x20000006ff7b7230 */ /* 0x000fe20000004100 */
[----:B------:R-:W-:Y:S01]  /*2040*/  LOP3.LUT R203, R203, 0xfffffffd, RZ, 0xc0, !PT ;  /* 0xfffffffdcbcb7812 */ /* 0x000fe200078ec0ff */
[----:B------:R-:W-:Y:S01]  /*2050*/  HADD2.F32 R125, -RZ, R8.H0_H0 ;  /* 0x20000008ff7d7230 */ /* 0x000fe20000004100 */
[----:B------:R-:W2:Y:S01]  /*2060*/  LDCU.64 UR40, c[0x0][0x3c0] ;  /* 0x00007800ff2877ac */ /* 0x000ea20008000a00 */
[----:B------:R-:W-:Y:S01]  /*2070*/  HADD2.F32 R3, -RZ, R4.H0_H0 ;  /* 0x20000004ff037230 */ /* 0x000fe20000004100 */
[----:B------:R-:W-:Y:S01]  /*2080*/  MOV R70, RZ ;  /* 0x000000ff00467202 */ /* 0x000fe20000000f00 */
[----:B------:R-:W3:Y:S01]  /*2090*/  LDC R204, c[0x0][0x394] ;  /* 0x0000e500ffcc7b82 */ /* 0x000ee20000000800 */
[----:B------:R-:W4:Y:S01]  /*20a0*/  LDCU.64 UR36, c[0x0][0x3a8] ;  /* 0x00007500ff2477ac */ /* 0x000f220008000a00 */
[----:B------:R-:W-:-:S02]  /*20b0*/  HADD2.F32 R5, -RZ, R5.H0_H0 ;  /* 0x20000005ff057230 */ /* 0x000fc40000004100 */
[----:B------:R-:W-:Y:S01]  /*20c0*/  HADD2.F32 R9, -RZ, R9.H0_H0 ;  /* 0x20000009ff097230 */ /* 0x000fe20000004100 */
[----:B------:R-:W-:Y:S01]  /*20d0*/  USHF.L.U32 UR21, UR20, 0x8, URZ ;  /* 0x0000000814157899 */ /* 0x000fe200080006ff */
[----:B------:R-:W-:Y:S01]  /*20e0*/  HADD2.F32 R127, -RZ, R111.H0_H0 ;  /* 0x2000006fff7f7230 */ /* 0x000fe20000004100 */
[----:B------:R-:W-:Y:S01]  /*20f0*/  UIADD3 UR22, UPT, UPT, UR12, -0x2, URZ ;  /* 0xfffffffe0c167890 */ /* 0x000fe2000fffe0ff */
[----:B------:R-:W-:Y:S01]  /*2100*/  HADD2.F32 R129, -RZ, R113.H0_H0 ;  /* 0x20000071ff817230 */ /* 0x000fe20000004100 */
[----:B------:R-:W-:Y:S01]  /*2110*/  ULOP3.LUT UR21, UR21, 0x100, URZ, 0xc0, !UPT ;  /* 0x0000010015157892 */ /* 0x000fe2000f8ec0ff */
[----:B------:R-:W-:Y:S01]  /*2120*/  HADD2.F32 R7, -RZ, R7.H0_H0 ;  /* 0x20000007ff077230 */ /* 0x000fe20000004100 */
[----:B------:R-:W-:Y:S01]  /*2130*/  MOV R111, UR35 ;  /* 0x00000023006f7c02 */ /* 0x000fe20008000f00 */
[----:B------:R-:W-:Y:S02]  /*2140*/  HADD2.F32 R131, -RZ, R115.H0_H0 ;  /* 0x20000073ff837230 */ /* 0x000fe40000004100 */
[----:B------:R-:W-:Y:S01]  /*2150*/  FADD.FTZ R113, R3, R10 ;  /* 0x0000000a03717221 */ /* 0x000fe20000010000 */
[----:B------:R-:W-:-:S02]  /*2160*/  HADD2.F32 R133, -RZ, R116.H0_H0 ;  /* 0x20000074ff857230 */ /* 0x000fc40000004100 */
[--C-:B------:R-:W-:Y:S01]  /*2170*/  FADD.FTZ R116, R125, R10.reuse ;  /* 0x0000000a7d747221 */ /* 0x100fe20000010000 */
[----:B0-----:R-:W-:Y:S01]  /*2180*/  ISETP.LE.AND P0, PT, R2, UR12, PT ;  /* 0x0000000c02007c0c */ /* 0x001fe2000bf03270 */
[----:B------:R-:W-:Y:S02]  /*2190*/  HADD2.F32 R135, -RZ, R117.H0_H0 ;  /* 0x20000075ff877230 */ /* 0x000fe40000004100 */
[--C-:B------:R-:W-:Y:S01]  /*21a0*/  FADD.FTZ R117, R123, R10.reuse ;  /* 0x0000000a7b757221 */ /* 0x100fe20000010000 */
[----:B------:R-:W-:Y:S01]  /*21b0*/  HADD2.F32 R137, -RZ, R118.H0_H0 ;  /* 0x20000076ff897230 */ /* 0x000fe20000004100 */
[----:B------:R-:W-:Y:S01]  /*21c0*/  ISETP.EQ.AND P0, PT, R200, RZ, !P0 ;  /* 0x000000ffc800720c */ /* 0x000fe20004702270 */
[----:B------:R-:W-:Y:S02]  /*21d0*/  HADD2.F32 R139, -RZ, R119.H0_H0 ;  /* 0x20000077ff8b7230 */ /* 0x000fe40000004100 */
[----:B------:R-:W-:Y:S01]  /*21e0*/  FADD.FTZ R115, R5, R10 ;  /* 0x0000000a05737221 */ /* 0x000fe20000010000 */
[----:B------:R-:W-:-:S02]  /*21f0*/  HADD2.F32 R141, -RZ, R120.H0_H0 ;  /* 0x20000078ff8d7230 */ /* 0x000fc40000004100 */
[--C-:B------:R-:W-:Y:S01]  /*2200*/  FADD.FTZ R118, R9, R10.reuse ;  /* 0x0000000a09767221 */ /* 0x100fe20000010000 */
[----:B------:R-:W-:Y:S02]  /*2210*/  HADD2.F32 R143, -RZ, R121.H0_H0 ;  /* 0x20000079ff8f7230 */ /* 0x000fe40000004100 */
[--C-:B------:R-:W-:Y:S01]  /*2220*/  FADD.FTZ R119, R127, R10.reuse ;  /* 0x0000000a7f777221 */ /* 0x100fe20000010000 */
[----:B------:R-:W-:Y:S02]  /*2230*/  HADD2.F32 R145, -RZ, R122.H0_H0 ;  /* 0x2000007aff917230 */ /* 0x000fe40000004100 */
[--C-:B------:R-:W-:Y:S01]  /*2240*/  FADD.FTZ R120, R129, R10.reuse ;  /* 0x0000000a81787221 */ /* 0x100fe20000010000 */
[--C-:B------:R-:W-:Y:S01]  /*2250*/  FADD.FTZ R122, R7, R10.reuse ;  /* 0x0000000a077a7221 */ /* 0x100fe20000010000 */
[--C-:B------:R-:W-:Y:S01]  /*2260*/  FADD.FTZ R124, R131, R10.reuse ;  /* 0x0000000a837c7221 */ /* 0x100fe20000010000 */
[--C-:B------:R-:W-:Y:S01]  /*2270*/  FADD.FTZ R121, R133, R10.reuse ;  /* 0x0000000a85797221 */ /* 0x100fe20000010000 */
[--C-:B------:R-:W-:Y:S01]  /*2280*/  FADD.FTZ R123, R135, R10.reuse ;  /* 0x0000000a877b7221 */ /* 0x100fe20000010000 */
[--C-:B------:R-:W-:Y:S01]  /*2290*/  FADD.FTZ R126, R137, R10.reuse ;  /* 0x0000000a897e7221 */ /* 0x100fe20000010000 */
[--C-:B------:R-:W-:Y:S01]  /*22a0*/  FADD.FTZ R128, R139, R10.reuse ;  /* 0x0000000a8b807221 */ /* 0x100fe20000010000 */
[----:B------:R-:W-:Y:S01]  /*22b0*/  UIMAD UR22, UR22, UR23, URZ ;  /* 0x00000017161672a4 */ /* 0x000fe2000f8e02ff */
[--C-:B------:R-:W-:Y:S01]  /*22c0*/  FADD.FTZ R125, R141, R10.reuse ;  /* 0x0000000a8d7d7221 */ /* 0x100fe20000010000 */
[--C-:B------:R-:W-:Y:S01]  /*22d0*/  FADD.FTZ R130, R143, R10.reuse ;  /* 0x0000000a8f827221 */ /* 0x100fe20000010000 */
[----:B------:R-:W-:Y:S01]  /*22e0*/  FADD.FTZ R132, R145, R10 ;  /* 0x0000000a91847221 */ /* 0x000fe20000010000 */
[----:B------:R-:W-:Y:S01]  /*22f0*/  IADD3 R127, PT, PT, R111, 0x1590, RZ ;  /* 0x000015906f7f7810 */ /* 0x000fe20007ffe0ff */
        /* <DEDUP_REMOVED lines=14> */
[----:B------:R-:W-:Y:S01]  /*23e0*/  @P0 LOP3.LUT R203, R203, 0x2, RZ, 0xfc, !PT ;  /* 0x00000002cbcb0812 */ /* 0x000fe200078efcff */
[----:B------:R-:W-:Y:S01]  /*23f0*/  FMUL.FTZ R145, R130, R101 ;  /* 0x0000006582917220 */ /* 0x000fe20000410000 */
[----:B------:R-:W-:Y:S01]  /*2400*/  FMUL.FTZ R146, R132, R103 ;  /* 0x0000006784927220 */ /* 0x000fe20000410000 */
[----:B------:R-:W-:Y:S01]  /*2410*/  MOV R147, UR21 ;  /* 0x0000001500937c02 */ /* 0x000fe20008000f00 */
[----:B------:R-:W-:Y:S01]  /*2420*/  UIADD3 UR42, UPT, UPT, -UR23, URZ, URZ ;  /* 0x000000ff172a7290 */ /* 0x000fe2000fffe1ff */
[----:B------:R-:W-:Y:S01]  /*2430*/  MOV R148, UR22 ;  /* 0x0000001600947c02 */ /* 0x000fe20008000f00 */
[----:B------:R-:W-:Y:S01]  /*2440*/  UMOV UR29, UR11 ;  /* 0x0000000b001d7c82 */ /* 0x000fe20008000000 */
[----:B------:R-:W-:Y:S01]  /*2450*/  UMOV UR30, UR13 ;  /* 0x0000000d001e7c82 */ /* 0x000fe20008000000 */
[----:B------:R-:W-:Y:S01]  /*2460*/  UMOV UR26, UR9 ;  /* 0x00000009001a7c82 */ /* 0x000fe20008000000 */
[----:B------:R-:W-:Y:S01]  /*2470*/  UMOV UR27, UR10 ;  /* 0x0000000a001b7c82 */ /* 0x000fe20008000000 */
[----:B------:R-:W0:Y:S01]  /*2480*/  LDCU UR43, c[0x0][0x394] ;  /* 0x00007280ff2b77ac */ /* 0x000e220008000800 */
[----:B-1----:R-:W-:-:S02]  /*2490*/  USHF.L.U64.HI UR33, UR38, 0x2, UR39 ;  /* 0x0000000226217899 */ /* 0x002fc40008010227 */
[----:B--2---:R-:W-:Y:S02]  /*24a0*/  USHF.L.U64.HI UR32, UR40, 0x2, UR41 ;  /* 0x0000000228207899 */ /* 0x004fe40008010229 */
[----:B----4-:R-:W-:Y:S01]  /*24b0*/  USHF.L.U64.HI UR31, UR36, 0x2, UR37 ;  /* 0x00000002241f7899 */ /* 0x010fe20008010225 */
[----:B------:R-:W-:Y:S01]  /*24c0*/  UMOV UR22, UR6 ;  /* 0x0000000600167c82 */ /* 0x000fe20008000000 */
[----:B---3--:R-:W-:-:S10]  /*24d0*/  UMOV UR23, UR7 ;  /* 0x0000000700177c82 */ /* 0x008fd40008000000 */
.L_x_3318:
[----:B------:R-:W-:Y:S02]  /*24e0*/  MOV R6, UR29 ;  /* 0x0000001d00067c02 */ /* 0x000fe40008000f00 */
[----:B------:R-:W-:-:S05]  /*24f0*/  MOV R7, UR30 ;  /* 0x0000001e00077c02 */ /* 0x000fca0008000f00 */
[----:B------:R-:W2:Y:S01]  /*2500*/  LDG.E R151, desc[UR24][R6.64] ;  /* 0x0000001806977981 */ /* 0x000ea2000c1e1900 */
[----:B------:R-:W-:Y:S02]  /*2510*/  MOV R2, UR26 ;  /* 0x0000001a00027c02 */ /* 0x000fe40008000f00 */
[----:B0-----:R-:W-:Y:S02]  /*2520*/  MOV R5, UR23 ;  /* 0x0000001700057c02 */ /* 0x001fe40008000f00 */
[----:B------:R-:W-:Y:S02]  /*2530*/  MOV R3, UR27 ;  /* 0x0000001b00037c02 */ /* 0x000fe40008000f00 */
[----:B------:R-:W-:-:S03]  /*2540*/  MOV R4, UR22 ;  /* 0x0000001600047c02 */ /* 0x000fc60008000f00 */
[----:B------:R-:W3:Y:S04]  /*2550*/  LDG.E R2, desc[UR24][R2.64] ;  /* 0x0000001802027981 */ /* 0x000ee8000c1e1900 */
[----:B-1----:R1:W3:Y:S01]  /*2560*/  LDG.E R5, desc[UR24][R4.64] ;  /* 0x0000001804057981 */ /* 0x0022e2000c1e1900 */
[----:B------:R-:W4:Y:S01]  /*2570*/  S2UR UR21, SR_CgaCtaId ;  /* 0x00000000001579c3 */ /* 0x000f220000008800 */
[C---:B------:R-:W-:Y:S01]  /*2580*/  ISETP.NE.AND P0, PT, R14.reuse, RZ, PT ;  /* 0x000000ff0e00720c */ /* 0x040fe20003f05270 */
[----:B------:R-:W-:Y:S01]  /*2590*/  UMOV UR35, 0x400 ;  /* 0x0000040000237882 */ /* 0x000fe20000000000 */
[C---:B------:R-:W-:Y:S01]  /*25a0*/  ISETP.NE.AND P1, PT, R14.reuse, 0x3f, PT ;  /* 0x0000003f0e00780c */ /* 0x040fe20003f25270 */
[----:B------:R-:W-:Y:S01]  /*25b0*/  BSSY.RECONVERGENT B0, `(.L_x_3306) ;  /* 0x0000042000007945 */ /* 0x000fe20003800200 */
[----:B-1----:R-:W-:-:S04]  /*25c0*/  IADD3 R4, PT, PT, R14, 0x200, RZ ;  /* 0x000002000e047810 */ /* 0x002fc80007ffe0ff */
[----:B------:R-:W-:Y:S01]  /*25d0*/  SEL R4, R147, R4, !P0 ;  /* 0x0000000493047207 */ /* 0x000fe20004000000 */
[----:B----4-:R-:W-:-:S06]  /*25e0*/  ULEA UR35, UR21, UR35, 0x18 ;  /* 0x0000002315237291 */ /* 0x010fcc000f8ec0ff */
[----:B------:R-:W-:Y:S01]  /*25f0*/  LEA R3, R4, UR35, 0x2 ;  /* 0x0000002304037c11 */ /* 0x000fe2000f8e10ff */
[----:B--2---:R-:W-:-:S04]  /*2600*/  FMUL.FTZ R9, R151, 1.4426950216293334961 ;  /* 0x3fb8aa3b97097820 */ /* 0x004fc80000410000 */
[-C--:B------:R-:W-:Y:S01]  /*2610*/  FMUL.FTZ R8, R113, R9.reuse ;  /* 0x0000000971087220 */ /* 0x080fe20000410000 */
[-C--:B------:R-:W-:Y:S01]  /*2620*/  FMUL.FTZ R153, R115, R9.reuse ;  /* 0x0000000973997220 */ /* 0x080fe20000410000 */
[-C--:B------:R-:W-:Y:S01]  /*2630*/  FMUL.FTZ R154, R117, R9.reuse ;  /* 0x00000009759a7220 */ /* 0x080fe20000410000 */
[-C--:B------:R-:W-:Y:S01]  /*2640*/  FMUL.FTZ R156, R116, R9.reuse ;  /* 0x00000009749c7220 */ /* 0x080fe20000410000 */
[-C--:B------:R-:W-:Y:S01]  /*2650*/  FMUL.FTZ R158, R118, R9.reuse ;  /* 0x00000009769e7220 */ /* 0x080fe20000410000 */
[-C--:B------:R-:W-:Y:S01]  /*2660*/  FMUL.FTZ R155, R119, R9.reuse ;  /* 0x00000009779b7220 */ /* 0x080fe20000410000 */
[----:B------:R-:W1:Y:S01]  /*2670*/  MUFU.EX2 R8, R8 ;  /* 0x0000000800087308 */ /* 0x000e620000000800 */
        /* <DEDUP_REMOVED lines=11> */
[----:B---3--:R-:W-:Y:S01]  /*2730*/  FMUL.FTZ R5, R2, R5 ;  /* 0x0000000502057220 */ /* 0x008fe20000410000 */
[----:B-1----:R1:W-:Y:S02]  /*2740*/  STS [R3+0xc90], R8 ;  /* 0x000c900803007388 */ /* 0x0023e40000000800 */
        /* <DEDUP_REMOVED lines=32> */
[----:B0-----:R-:W-:Y:S01]  /*2950*/  UISETP.NE.AND UP0, UPT, UR12, UR43, UPT ;  /* 0x0000002b0c00728c */ /* 0x001fe2000bf05270 */
[----:B------:R-:W-:-:S08]  /*2960*/  MOV R184, 0x3f800000 ;  /* 0x3f80000000b87802 */ /* 0x000fd00000000f00 */
[----:B------:R-:W-:Y:S05]  /*2970*/  BRA.U !UP0, `(.L_x_3308) ;  /* 0x0000000108147547 */ /* 0x000fea000b800000 */
[----:B------:R-:W-:-:S04]  /*2980*/  USHF.L.U32 UR21, UR12, 0xa, URZ ;  /* 0x0000000a0c157899 */ /* 0x000fc800080006ff */
[----:B------:R-:W-:-:S09]  /*2990*/  ULOP3.LUT UR21, UR21, 0x400, URZ, 0xc0, !UPT ;  /* 0x0000040015157892 */ /* 0x000fd2000f8ec0ff */
[----:B------:R3:W4:Y:S01]  /*29a0*/  LDS R184, [R111+UR21+0xc90] ;  /* 0x000c90156fb87984 */ /* 0x0007220008000800 */
[----:B------:R-:W-:Y:S05]  /*29b0*/  BRA `(.L_x_3308) ;  /* 0x0000000000047947 */ /* 0x000fea0003800000 */
.L_x_3307:
[----:B------:R1:W2:Y:S02]  /*29c0*/  LDS R184, [R202+0x1494] ;  /* 0x00149400cab87984 */ /* 0x0002a40000000800 */
.L_x_3308:
[----:B0-----:R-:W-:Y:S05]  /*29d0*/  BSYNC.RECONVERGENT B0 ;  /* 0x0000000000007941 */ /* 0x001fea0003800200 */
.L_x_3306:
[----:B------:R-:W-:Y:S01]  /*29e0*/  UISETP.NE.AND UP0, UPT, UR12, 0x1, UPT ;  /* 0x000000010c00788c */ /* 0x000fe2000bf05270 */
[-C--:B------:R-:W-:Y:S01]  /*29f0*/  FMUL.FTZ R7, R8, R153.reuse ;  /* 0x0000009908077220 */ /* 0x080fe20000410000 */
[----:B------:R-:W-:Y:S01]  /*2a00*/  FFMA.FTZ R6, R129, R153, R134 ;  /* 0x0000009981067223 */ /* 0x000fe20000010086 */
[----:B------:R-:W-:Y:S01]  /*2a10*/  HFMA2 R5, -RZ, RZ, 0, 4.76837158203125e-07 ;  /* 0x00000008ff057431 */ /* 0x000fe200000001ff */
[----:B------:R-:W-:Y:S01]  /*2a20*/  MOV R2, 0x3f800000 ;  /* 0x3f80000000027802 */ /* 0x000fe20000000f00 */
[----:B------:R-:W-:Y:S01]  /*2a30*/  HFMA2 R3, -RZ, RZ, 0, 0 ;  /* 0x00000000ff037431 */ /* 0x000fe200000001ff */
[----:B------:R-:W-:Y:S01]  /*2a40*/  PLOP3.LUT P1, PT, PT, PT, UP0, 0x80, 0x8 ;  /* 0x000000000008781c */ /* 0x000fe20003f2f008 */
[----:B------:R-:W-:-:S03]  /*2a50*/  FMUL.FTZ R7, R154, R7 ;  /* 0x000000079a077220 */ /* 0x000fc60000410000 */
[----:B------:R-:W-:Y:S01]  /*2a60*/  ISETP.NE.OR P1, PT, R200, RZ, !P1 ;  /* 0x000000ffc800720c */ /* 0x000fe20004f25670 */
[----:B------:R-:W-:Y:S01]  /*2a70*/  FFMA.FTZ R6, R154, R6, R131 ;  /* 0x000000069a067223 */ /* 0x000fe20000010083 */
[----:B------:R-:W-:-:S03]  /*2a80*/  FMUL.FTZ R7, R156, R7 ;  /* 0x000000079c077220 */ /* 0x000fc60000410000 */
[----:B------:R-:W-:Y:S01]  /*2a90*/  FFMA.FTZ R6, R156, R6, R133 ;  /* 0x000000069c067223 */ /* 0x000fe20000010085 */
[----:B------:R-:W-:-:S03]  /*2aa0*/  FMUL.FTZ R186, R158, R7 ;  /* 0x000000079eba7220 */ /* 0x000fc60000410000 */
[----:B------:R-:W-:Y:S01]  /*2ab0*/  FFMA.FTZ R6, R158, R6, R135 ;  /* 0x000000069e067223 */ /* 0x000fe20000010087 */
[----:B------:R-:W-:-:S03]  /*2ac0*/  FMUL.FTZ R7, R155, R186 ;  /* 0x000000ba9b077220 */ /* 0x000fc60000410000 */
[----:B------:R-:W-:-:S04]  /*2ad0*/  @!P1 IMAD.WIDE R4, R148, R5, UR4 ;  /* 0x0000000494049e25 */ /* 0x000fc8000f8e0205 */
[----:B------:R-:W-:Y:S01]  /*2ae0*/  FFMA.FTZ R6, R155, R6, R136 ;  /* 0x000000069b067223 */ /* 0x000fe20000010088 */
[----:B------:R0:W5:Y:S03]  /*2af0*/  @!P1 LDG.E.64 R2, desc[UR24][R4.64] ;  /* 0x0000001804029981 */ /* 0x000166000c1e1b00 */
[----:B------:R-:W-:Y:S01]  /*2b00*/  FFMA.FTZ R6, R160, R6, R137 ;  /* 0x00000006a0067223 */ /* 0x000fe20000010089 */
[----:B------:R-:W-:Y:S02]  /*2b10*/  ISETP.GT.U32.AND P2, PT, R14, 0x1f, PT ;  /* 0x0000001f0e00780c */ /* 0x000fe40003f44070 */
[----:B------:R-:W-:Y:S01]  /*2b20*/  LOP3.LUT R203, R203, 0xfffffffe, RZ, 0xc0, !PT ;  /* 0xfffffffecbcb7812 */ /* 0x000fe200078ec0ff */
[----:B------:R-:W-:-:S04]  /*2b30*/  FFMA.FTZ R6, R157, R6, R138 ;  /* 0x000000069d067223 */ /* 0x000fc8000001008a */
[----:B------:R-:W-:Y:S01]  /*2b40*/  FFMA.FTZ R6, R164, R6, R139 ;  /* 0x00000006a4067223 */ /* 0x000fe2000001008b */
[----:B0-----:R-:W-:-:S03]  /*2b50*/  FMUL.FTZ R4, R160, R7 ;  /* 0x00000007a0047220 */ /* 0x001fc60000410000 */
        /* <DEDUP_REMOVED lines=11> */
[----:B------:R-:W-:-:S04]  /*2c10*/  FMUL.FTZ R4, R172, R5 ;  /* 0x00000005ac047220 */ /* 0x000fc80000410000 */
[----:B------:R-:W-:-:S04]  /*2c20*/  FMUL.FTZ R5, R173, R4 ;  /* 0x00000004ad057220 */ /* 0x000fc80000410000 */
[C---:B------:R-:W-:Y:S01]  /*2c30*/  FMUL.FTZ R4, R178.reuse, R5 ;  /* 0x00000005b2047220 */ /* 0x040fe20000410000 */
[----:B------:R-:W-:-:S03]  /*2c40*/  FFMA.FTZ R5, R178, R6, R145 ;  /* 0x00000006b2057223 */ /* 0x000fc60000010091 */
[C---:B------:R-:W-:Y:S01]  /*2c50*/  FMUL.FTZ R4, R181.reuse, R4 ;  /* 0x00000004b5047220 */ /* 0x040fe20000410000 */
[----:B------:R-:W-:-:S05]  /*2c60*/  FFMA.FTZ R5, R181, R5, R146 ;  /* 0x00000005b5057223 */ /* 0x000fca0000010092 */
[----:B------:R0:W-:Y:S01]  /*2c70*/  STS.64 [R17+0x880], R4 ;  /* 0x0008800411007388 */ /* 0x0001e20000000a00 */
[----:B------:R-:W-:Y:S06]  /*2c80*/  BAR.SYNC.DEFER_BLOCKING 0x0 ;  /* 0x0000000000007b1d */ /* 0x000fec0000010000 */
[----:B------:R-:W-:Y:S05]  /*2c90*/  @P2 BRA `(.L_x_3309) ;  /* 0x0000000000cc2947 */ /* 0x000fea0003800000 */
[----:B0-----:R-:W0:Y:S01]  /*2ca0*/  LDS.128 R4, [R18+0x880] ;  /* 0x0008800012047984 */ /* 0x001e220000000c00 */
[----:B------:R-:W-:Y:S01]  /*2cb0*/  UMOV UR21, 0xffffffff ;  /* 0xffffffff00157882 */ /* 0x000fe20000000000 */
[C---:B------:R-:W-:Y:S02]  /*2cc0*/  ISETP.GE.AND P1, PT, R36.reuse, 0x10, PT ;  /* 0x000000102400780c */ /* 0x040fe40003f26270 */
[C---:B------:R-:W-:Y:S02]  /*2cd0*/  ISETP.GE.AND P2, PT, R36.reuse, 0x8, PT ;  /* 0x000000082400780c */ /* 0x040fe40003f46270 */
[C---:B------:R-:W-:Y:S02]  /*2ce0*/  ISETP.GE.AND P3, PT, R36.reuse, 0x4, PT ;  /* 0x000000042400780c */ /* 0x040fe40003f66270 */
[C---:B------:R-:W-:Y:S02]  /*2cf0*/  ISETP.GE.AND P4, PT, R36.reuse, 0x2, PT ;  /* 0x000000022400780c */ /* 0x040fe40003f86270 */
[----:B------:R-:W-:Y:S01]  /*2d00*/  ISETP.GE.AND P5, PT, R36, 0x1, PT ;  /* 0x000000012400780c */ /* 0x000fe20003fa6270 */
[-C--:B0-----:R-:W-:Y:S01]  /*2d10*/  FFMA.FTZ R5, R5, R6.reuse, R7 ;  /* 0x0000000605057223 */ /* 0x081fe20000010007 */
[----:B------:R-:W-:Y:S01]  /*2d20*/  FMUL.FTZ R6, R4, R6 ;  /* 0x0000000604067220 */ /* 0x000fe20000410000 */
[----:B------:R-:W-:Y:S10]  /*2d30*/  BRA.DIV UR21, `(.L_x_3310) ;  /* 0x0000003215007947 */ /* 0x000ff4000b800000 */
        /* <DEDUP_REMOVED lines=21> */
[----:B------:R0:W0:Y:S02]  /*2e90*/  SHFL.UP PT, R4, R5, 0x10, RZ ;  /* 0x0600000005047989 */ /* 0x00002400000e00ff */
.L_x_3336:
[C---:B0-----:R-:W-:Y:S01]  /*2ea0*/  FFMA.FTZ R4, R6.reuse, R4, R5 ;  /* 0x0000000406047223 */ /* 0x041fe20000010005 */
[----:B------:R-:W-:Y:S01]  /*2eb0*/  UMOV UR21, 0xffffffff ;  /* 0xffffffff00157882 */ /* 0x000fe20000000000 */
[----:B-1----:R-:W-:-:S03]  /*2ec0*/  @P1 FMUL.FTZ R6, R6, R9 ;  /* 0x0000000906061220 */ /* 0x002fc60000410000 */
[----:B------:R-:W-:Y:S01]  /*2ed0*/  FSEL R7, R5, R4, !P1 ;  /* 0x0000000405077208 */ /* 0x000fe20004800000 */
[----:B------:R-:W-:Y:S06]  /*2ee0*/  BRA.DIV UR21, `(.L_x_3311) ;  /* 0x0000003215987947 */ /* 0x000fec000b800000 */
.L_x_3339:
[----:B------:R-:W-:-:S03]  /*2ef0*/  UMOV UR21, 0xffffffff ;  /* 0xffffffff00157882 */ /* 0x000fc60000000000 */
[----:B------:R-:W-:Y:S05]  /*2f00*/  BRA.DIV UR21, `(.L_x_3312) ;  /* 0x0000003215b87947 */ /* 0x000fea000b800000 */
.L_x_3342:
[----:B------:R-:W-:-:S03]  /*2f10*/  UMOV UR21, 0xffffffff ;  /* 0xffffffff00157882 */ /* 0x000fc60000000000 */
[----:B------:R-:W-:Y:S05]  /*2f20*/  BRA.DIV UR21, `(.L_x_3313) ;  /* 0x0000003215d87947 */ /* 0x000fea000b800000 */
[----:B------:R0:W1:Y:S04]  /*2f30*/  SHFL.UP PT, R9, R6, 0x1, RZ ;  /* 0x0420000006097989 */ /* 0x00006800000e00ff */
[----:B------:R0:W0:Y:S04]  /*2f40*/  SHFL.UP PT, R186, R7, 0x1, RZ ;  /* 0x0420000007ba7989 */ /* 0x00002800000e00ff */
[----:B-----5:R0:W0:Y:S04]  /*2f50*/  SHFL.IDX PT, R4, R2, RZ, 0x1f ;  /* 0x00001fff02047589 */ /* 0x02002800000e0000 */
[----:B------:R0:W0:Y:S02]  /*2f60*/  SHFL.IDX PT, R5, R3, RZ, 0x1f ;  /* 0x00001fff03057589 */ /* 0x00002400000e0000 */
.L_x_3348:
[----:B0-----:R-:W0:Y:S01]  /*2f70*/  LDS.64 R6, [R18+0x880] ;  /* 0x0008800012067984 */ /* 0x001e220000000a00 */
[C---:B-1----:R-:W-:Y:S01]  /*2f80*/  @P0 FFMA.FTZ R5, R9.reuse, R5, R186 ;  /* 0x0000000509050223 */ /* 0x042fe200000100ba */
[----:B------:R-:W-:-:S03]  /*2f90*/  @P0 FMUL.FTZ R4, R9, R4 ;  /* 0x0000000409040220 */ /* 0x000fc60000410000 */
[-C--:B0-----:R-:W-:Y:S01]  /*2fa0*/  FFMA.FTZ R7, R5, R6.reuse, R7 ;  /* 0x0000000605077223 */ /* 0x081fe20000010007 */
[----:B------:R-:W-:-:S05]  /*2fb0*/  FMUL.FTZ R6, R4, R6 ;  /* 0x0000000604067220 */ /* 0x000fca0000410000 */
[----:B------:R0:W-:Y:S02]  /*2fc0*/  STS.128 [R18+0x880], R4 ;  /* 0x0008800412007388 */ /* 0x0001e40000000c00 */
.L_x_3309:
[----:B------:R-:W-:Y:S05]  /*2fd0*/  WARPSYNC.ALL ;  /* 0x0000000000007948 */ /* 0x000fea0003800000 */
[----:B------:R-:W-:Y:S01]  /*2fe0*/  BAR.SYNC.DEFER_BLOCKING 0x0 ;  /* 0x0000000000007b1d */ /* 0x000fe20000010000 */
[C---:B--2-45:R-:W-:Y:S01]  /*2ff0*/  FMUL.FTZ R3, R181.reuse, R184 ;  /* 0x000000b8b5037220 */ /* 0x074fe20000410000 */
[----:B------:R-:W-:Y:S01]  /*3000*/  FFMA.FTZ R2, R181, R183, R182 ;  /* 0x000000b7b5027223 */ /* 0x000fe200000100b6 */
[----:B------:R-:W-:Y:S02]  /*3010*/  LOP3.LUT P0, RZ, R203, 0x2, RZ, 0xc0, !PT ;  /* 0x00000002cbff7812 */ /* 0x000fe4000780c0ff */
[C---:B0-----:R-:W-:Y:S01]  /*3020*/  FMUL.FTZ R4, R178.reuse, R3 ;  /* 0x00000003b2047220 */ /* 0x041fe20000410000 */
[----:B------:R-:W-:Y:S01]  /*3030*/  FFMA.FTZ R2, R178, R2, R179 ;  /* 0x00000002b2027223 */ /* 0x000fe200000100b3 */
[----:B------:R-:W-:-:S02]  /*3040*/  MOV R9, RZ ;  /* 0x000000ff00097202 */ /* 0x000fc40000000f00 */
        /* <DEDUP_REMOVED lines=28> */
[----:B------:R-:W-:-:S03]  /*3210*/  MOV R8, 0x3f800000 ;  /* 0x3f80000000087802 */ /* 0x000fc60000000f00 */
[----:B------:R-:W-:-:S03]  /*3220*/  FFMA.FTZ R191, R153, R192, R134 ;  /* 0x000000c099bf7223 */ /* 0x000fc60000010086 */
[----:B------:R0:W2:Y:S01]  /*3230*/  @P0 LDS.64 R8, [R127] ;  /* 0x000000007f080984 */ /* 0x0000a20000000a00 */
[----:B------:R-:W-:Y:S01]  /*3240*/  FFMA.FTZ R190, R154, R191, R131 ;  /* 0x000000bf9abe7223 */ /* 0x000fe20000010083 */
[----:B------:R-:W-:Y:S02]  /*3250*/  ISETP.GT.U32.AND P0, PT, R14, 0x1f, PT ;  /* 0x0000001f0e00780c */ /* 0x000fe40003f04070 */
[----:B------:R0:W-:Y:S01]  /*3260*/  STS.64 [R17+0xa90], R2 ;  /* 0x000a900211007388 */ /* 0x0001e20000000a00 */
        /* <DEDUP_REMOVED lines=14> */
[----:B0-2---:R-:W-:Y:S05]  /*3350*/  @P0 BRA `(.L_x_3314) ;  /* 0x0000000000e80947 */ /* 0x005fea0003800000 */
[----:B------:R-:W0:Y:S01]  /*3360*/  LDS.128 R4, [R18+0xa90] ;  /* 0x000a900012047984 */ /* 0x000e220000000c00 */
[----:B------:R-:W-:Y:S01]  /*3370*/  UMOV UR21, 0xffffffff ;  /* 0xffffffff00157882 */ /* 0x000fe20000000000 */
[----:B------:R-:W-:Y:S01]  /*3380*/  ISETP.NE.AND P0, PT, R200, 0x1f, PT ;  /* 0x0000001fc800780c */ /* 0x000fe20003f05270 */
[C---:B0-----:R-:W-:Y:S01]  /*3390*/  FFMA.FTZ R5, R4.reuse, R7, R5 ;  /* 0x0000000704057223 */ /* 0x041fe20000010005 */
[----:B------:R-:W-:Y:S01]  /*33a0*/  FMUL.FTZ R6, R4, R6 ;  /* 0x0000000604067220 */ /* 0x000fe20000410000 */
[----:B------:R-:W-:Y:S10]  /*33b0*/  BRA.DIV UR21, `(.L_x_3315) ;  /* 0x00000032152c7947 */ /* 0x000ff4000b800000 */
[----:B------:R-:W0:Y:S01]  /*33c0*/  SHFL.DOWN PT, R2, R6, 0x1, 0x1f ;  /* 0x08201f0006027f89 */ /* 0x000e2200000e0000 */
[----:B------:R-:W-:Y:S02]  /*33d0*/  MOV R3, R6 ;  /* 0x0000000600037202 */ /* 0x000fe40000000f00 */
[----:B------:R-:W-:Y:S01]  /*33e0*/  MOV R4, R5 ;  /* 0x0000000500047202 */ /* 0x000fe20000000f00 */
[----:B------:R-:W2:Y:S04]  /*33f0*/  SHFL.DOWN PT, R7, R5, 0x1, 0x1f ;  /* 0x08201f0005077f89 */ /* 0x000ea800000e0000 */
[----:B------:R-:W-:Y:S01]  /*3400*/  SHFL.IDX PT, R207, R8, RZ, 0x1f ;  /* 0x00001fff08cf7589 */ /* 0x000fe200000e0000 */
[----:B0-----:R-:W-:Y:S01]  /*3410*/  @P0 FMUL.FTZ R2, R2, R3 ;  /* 0x0000000302020220 */ /* 0x001fe20000410000 */
[----:B--2---:R-:W-:-:S04]  /*3420*/  @P0 FFMA.FTZ R7, R3, R7, R4 ;  /* 0x0000000703070223 */ /* 0x004fc80000010004 */
[----:B------:R-:W-:Y:S02]  /*3430*/  @P0 MOV R3, R2 ;  /* 0x0000000200030202 */ /* 0x000fe40000000f00 */
[----:B------:R-:W-:-:S03]  /*3440*/  @P0 MOV R4, R7 ;  /* 0x0000000700040202 */ /* 0x000fc60000000f00 */
[----:B------:R-:W0:Y:S01]  /*3450*/  SHFL.DOWN PT, R2, R3, 0x2, 0x1f ;  /* 0x08401f0003027f89 */ /* 0x000e2200000e0000 */
[----:B------:R-:W-:-:S03]  /*3460*/  ISETP.GT.U32.AND P0, PT, R200, 0x1d, PT ;  /* 0x0000001dc800780c */ /* 0x000fc60003f04070 */
[----:B------:R-:W2:Y:S10]  /*3470*/  SHFL.DOWN PT, R7, R4, 0x2, 0x1f ;  /* 0x08401f0004077f89 */ /* 0x000eb400000e0000 */
[C---:B0-----:R-:W-:Y:S01]  /*3480*/  @!P0 FMUL.FTZ R2, R3.reuse, R2 ;  /* 0x0000000203028220 */ /* 0x041fe20000410000 */
[----:B--2---:R-:W-:-:S04]  /*3490*/  @!P0 FFMA.FTZ R7, R3, R7, R4 ;  /* 0x0000000703078223 */ /* 0x004fc80000010004 */
[----:B------:R-:W-:Y:S01]  /*34a0*/  @!P0 MOV R3, R2 ;  /* 0x0000000200038202 */ /* 0x000fe20000000f00 */
[----:B------:R-:W-:Y:S01]  /*34b0*/  @!P0 IMAD.MOV.U32 R4, RZ, RZ, R7 ;  /* 0x000000ffff048224 */ /* 0x000fe200078e0007 */
[----:B------:R-:W-:-:S03]  /*34c0*/  ISETP.GT.U32.AND P0, PT, R200, 0x1b, PT ;  /* 0x0000001bc800780c */ /* 0x000fc60003f04070 */
[----:B------:R-:W0:Y:S04]  /*34d0*/  SHFL.DOWN PT, R2, R3, 0x4, 0x1f ;  /* 0x08801f0003027f89 */ /* 0x000e2800000e0000 */
[----:B------:R-:W2:Y:S04]  /*34e0*/  SHFL.DOWN PT, R5, R4, 0x4, 0x1f ;  /* 0x08801f0004057f89 */ /* 0x000ea800000e0000 */
[----:B------:R-:W-:Y:S02]  /*34f0*/  SHFL.IDX PT, R7, R9, RZ, 0x1f ;  /* 0x00001fff09077589 */ /* 0x000fe400000e0000 */
[C---:B0-----:R-:W-:Y:S01]  /*3500*/  @!P0 FMUL.FTZ R2, R3.reuse, R2 ;  /* 0x0000000203028220 */ /* 0x041fe20000410000 */
[----:B--2---:R-:W-:-:S04]  /*3510*/  @!P0 FFMA.FTZ R5, R3, R5, R4 ;  /* 0x0000000503058223 */ /* 0x004fc80000010004 */
[----:B------:R-:W-:Y:S02]  /*3520*/  @!P0 MOV R3, R2 ;  /* 0x0000000200038202 */ /* 0x000fe40000000f00 */
[----:B------:R-:W-:-:S03]  /*3530*/  @!P0 MOV R4, R5 ;  /* 0x0000000500048202 */ /* 0x000fc60000000f00 */
[----:B------:R-:W0:Y:S01]  /*3540*/  SHFL.DOWN PT, R2, R3, 0x8, 0x1f ;  /* 0x09001f0003027f89 */ /* 0x000e2200000e0000 */
[----:B------:R-:W-:-:S03]  /*3550*/  ISETP.GT.U32.AND P0, PT, R200, 0x17, PT ;  /* 0x00000017c800780c */ /* 0x000fc60003f04070 */
[----:B------:R-:W2:Y:S10]  /*3560*/  SHFL.DOWN PT, R5, R4, 0x8, 0x1f ;  /* 0x09001f0004057f89 */ /* 0x000eb400000e0000 */
        /* <DEDUP_REMOVED lines=11> */
[----:B------:R-:W0:Y:S01]  /*3620*/  SHFL.IDX PT, R2, R3, RZ, 0x1f ;  /* 0x00001fff03027589 */ /* 0x000e2200000e0000 */
[----:B------:R-:W-:-:S03]  /*3630*/  ISETP.NE.AND P0, PT, R14, 0x1f, PT ;  /* 0x0000001f0e00780c */ /* 0x000fc60003f05270 */
[----:B------:R-:W2:Y:S04]  /*3640*/  SHFL.IDX PT, R6, R4, RZ, 0x1f ;  /* 0x00001fff04067589 */ /* 0x000ea800000e0000 */
[----:B------:R4:W1:Y:S04]  /*3650*/  SHFL.DOWN PT, R205, R3, 0x1, 0x1f ;  /* 0x08201f0003cd7f89 */ /* 0x00086800000e0000 */
[----:B------:R4:W1:Y:S01]  /*3660*/  SHFL.DOWN PT, R206, R4, 0x1, 0x1f ;  /* 0x08201f0004ce7f89 */ /* 0x00086200000e0000 */
[-C--:B0-----:R-:W-:Y:S01]  /*3670*/  FMUL.FTZ R8, R8, R2.reuse ;  /* 0x0000000208087220 */ /* 0x081fe20000410000 */
[----:B--2-4-:R-:W-:-:S07]  /*3680*/  FFMA.FTZ R9, R9, R2, R6 ;  /* 0x0000000209097223 */ /* 0x014fce0000010006 */
.L_x_3365:
[----:B------:R-:W0:Y:S01]  /*3690*/  LDS.64 R4, [R18+0xa98] ;  /* 0x000a980012047984 */ /* 0x000e220000000a00 */
[----:B------:R-:W-:Y:S01]  /*36a0*/  MOV R6, R207 ;  /* 0x000000cf00067202 */ /* 0x000fe20000000f00 */
[----:B-1----:R-:W-:-:S04]  /*36b0*/  @P0 FFMA.FTZ R7, R205, R7, R206 ;  /* 0x00000007cd070223 */ /* 0x002fc800000100ce */
[----:B------:R-:W-:Y:S01]  /*36c0*/  @P0 FMUL.FTZ R6, R205, R6 ;  /* 0x00000006cd060220 */ /* 0x000fe20000410000 */
[----:B0-----:R-:W-:-:S03]  /*36d0*/  FFMA.FTZ R5, R4, R7, R5 ;  /* 0x0000000704057223 */ /* 0x001fc60000010005 */
[----:B------:R-:W-:-:S05]  /*36e0*/  FMUL.FTZ R4, R4, R6 ;  /* 0x0000000604047220 */ /* 0x000fca0000410000 */
[----:B------:R0:W-:Y:S02]  /*36f0*/  STS.128 [R18+0xa90], R4 ;  /* 0x000a900412007388 */ /* 0x0001e40000000c00 */
.L_x_3314:
[----:B------:R-:W-:Y:S05]  /*3700*/  WARPSYNC.ALL ;  /* 0x0000000000007948 */ /* 0x000fea0003800000 */
[----:B------:R-:W-:Y:S01]  /*3710*/  BAR.SYNC.DEFER_BLOCKING 0x0 ;  /* 0x0000000000007b1d */ /* 0x000fe20000010000 */
[C---:B------:R-:W-:Y:S02]  /*3720*/  ISETP.GT.AND P1, PT, R36.reuse, 0x1e, PT ;  /* 0x0000001e2400780c */ /* 0x040fe40003f24270 */
[----:B------:R-:W-:Y:S02]  /*3730*/  ISETP.GT.AND P0, PT, R36, 0x1d, PT ;  /* 0x0000001d2400780c */ /* 0x000fe40003f04270 */
[----:B------:R-:W-:Y:S01]  /*3740*/  ISETP.NE.AND P2, PT, R14, RZ, PT ;  /* 0x000000ff0e00720c */ /* 0x000fe20003f45270 */
[----:B------:R-:W-:Y:S01]  /*3750*/  BSSY.RECONVERGENT B0, `(.L_x_3316) ;  /* 0x00000cd000007945 */ /* 0x000fe20003800200 */
[----:B------:R-:W2:Y:S11]  /*3760*/  LDS R2, [R17+0xa94] ;  /* 0x000a940011027984 */ /* 0x000eb60000000800 */
[----:B------:R4:W-:Y:S01]  /*3770*/  @!P2 STS.64 [R127], R8 ;  /* 0x000000087f00a388 */ /* 0x0009e20000000a00 */
[----:B--2---:R-:W-:Y:S01]  /*3780*/  FFMA.FTZ R184, R2, R184, R183 ;  /* 0x000000b802b87223 */ /* 0x004fe200000100b7 */
[----:B------:R-:W-:-:S03]  /*3790*/  FFMA.FTZ R2, R0, R192, RZ ;  /* 0x000000c000027223 */ /* 0x000fc600000100ff */
[-C--:B------:R-:W-:Y:S01]  /*37a0*/  FFMA.FTZ R182, R181, R184.reuse, R182 ;  /* 0x000000b8b5b67223 */ /* 0x080fe200000100b6 */
[----:B------:R-:W-:Y:S01]  /*37b0*/  FFMA.FTZ R3, R83, R191, R2 ;  /* 0x000000bf53037223 */ /* 0x000fe20000010002 */
[----:B------:R-:W-:Y:S01]  /*37c0*/  FADD.FTZ R191, -R134, R191 ;  /* 0x000000bf86bf7221 */ /* 0x000fe20000010100 */
[----:B------:R-:W-:Y:S01]  /*37d0*/  FMUL.FTZ R216, R132, R184 ;  /* 0x000000b884d87220 */ /* 0x000fe20000410000 */
[----:B------:R-:W-:Y:S01]  /*37e0*/  FFMA.FTZ R178, R178, R182, R179 ;  /* 0x000000b6b2b27223 */ /* 0x000fe200000100b3 */
[----:B------:R-:W-:Y:S01]  /*37f0*/  FFMA.FTZ R3, R86, R190, R3 ;  /* 0x000000be56037223 */ /* 0x000fe20000010003 */
[----:B------:R-:W-:Y:S01]  /*3800*/  FADD.FTZ R190, -R131, R190 ;  /* 0x000000be83be7221 */ /* 0x000fe20000010100 */
[----:B------:R-:W-:Y:S01]  /*3810*/  FADD.FTZ R74, R216, R74 ;  /* 0x0000004ad84a7221 */ /* 0x000fe20000010000 */
[----:B------:R-:W-:Y:S01]  /*3820*/  FFMA.FTZ R180, R173, R178, R180 ;  /* 0x000000b2adb47223 */ /* 0x000fe200000100b4 */
[----:B------:R-:W-:Y:S01]  /*3830*/  FFMA.FTZ R3, R90, R189, R3 ;  /* 0x000000bd5a037223 */ /* 0x000fe20000010003 */
[----:B------:R-:W-:-:S02]  /*3840*/  FADD.FTZ R189, -R133, R189 ;  /* 0x000000bd85bd7221 */ /* 0x000fc40000010100 */
[----:B------:R-:W-:Y:S01]  /*3850*/  FFMA.FTZ R172, R172, R180, R177 ;  /* 0x000000b4acac7223 */ /* 0x000fe200000100b1 */
[----:B------:R-:W-:Y:S01]  /*3860*/  FFMA.FTZ R2, R92, R188, R3 ;  /* 0x000000bc5c027223 */ /* 0x000fe20000010003 */
[-C--:B------:R-:W-:Y:S01]  /*3870*/  FMUL.FTZ R214, R128, R180.reuse ;  /* 0x000000b480d67220 */ /* 0x080fe20000410000 */
[----:B----4-:R-:W-:Y:S01]  /*3880*/  FMUL.FTZ R8, R151, R180 ;  /* 0x000000b497087220 */ /* 0x010fe20000410000 */
[-C--:B------:R-:W-:Y:S01]  /*3890*/  FFMA.FTZ R176, R169, R172.reuse, R176 ;  /* 0x000000aca9b07223 */ /* 0x080fe200000100b0 */
[----:B------:R-:W-:Y:S01]  /*38a0*/  FFMA.FTZ R3, R95, R187, R2 ;  /* 0x000000bb5f037223 */ /* 0x000fe20000010002 */
[----:B------:R-:W-:Y:S01]  /*38b0*/  FADD.FTZ R187, -R136, R187 ;  /* 0x000000bb88bb7221 */ /* 0x000fe20000010100 */
[----:B------:R-:W-:Y:S01]  /*38c0*/  FMUL.FTZ R212, R126, R172 ;  /* 0x000000ac7ed47220 */ /* 0x000fe20000410000 */
[----:B------:R-:W-:Y:S01]  /*38d0*/  FFMA.FTZ R168, R168, R176, R175 ;  /* 0x000000b0a8a87223 */ /* 0x000fe200000100af */
[----:B------:R-:W-:Y:S01]  /*38e0*/  FFMA.FTZ R3, R98, R186, R3 ;  /* 0x000000ba62037223 */ /* 0x000fe20000010003 */
[----:B------:R-:W-:Y:S01]  /*38f0*/  FMUL.FTZ R210, R123, R176 ;  /* 0x000000b07bd27220 */ /* 0x000fe20000410000 */
[----:B------:R-:W-:Y:S01]  /*3900*/  FADD.FTZ R69, R214, R69 ;  /* 0x00000045d6457221 */ /* 0x000fe20000010000 */
[----:B------:R-:W-:Y:S01]  /*3910*/  FFMA.FTZ R174, R163, R168, R174 ;  /* 0x000000a8a3ae7223 */ /* 0x000fe200000100ae */
[----:B------:R-:W-:Y:S01]  /*3920*/  FFMA.FTZ R3, R102, R185, R3 ;  /* 0x000000b966037223 */ /* 0x000fe20000010003 */
[----:B------:R-:W-:Y:S01]  /*3930*/  FADD.FTZ R185, -R138, R185 ;  /* 0x000000b98ab97221 */ /* 0x000fe20000010100 */
[----:B------:R-:W-:Y:S01]  /*3940*/  FADD.FTZ R163, -R145, R196 ;  /* 0x000000c491a37221 */ /* 0x000fe20000010100 */
[-C--:B------:R-:W-:Y:S01]  /*3950*/  FFMA.FTZ R164, R164, R174.reuse, R171 ;  /* 0x000000aea4a47223 */ /* 0x080fe200000100ab */
[----:B------:R-:W-:Y:S01]  /*3960*/  FFMA.FTZ R2, R104, R193, R3 ;  /* 0x000000c168027223 */ /* 0x000fe20000010003 */
[----:B------:R-:W-:Y:S01]  /*3970*/  FADD.FTZ R193, -R139, R193 ;  /* 0x000000c18bc17221 */ /* 0x000fe20000010100 */
[----:B------:R-:W-:Y:S01]  /*3980*/  FMUL.FTZ R208, R124, R174 ;  /* 0x000000ae7cd07220 */ /* 0x000fe20000410000 */
[----:B------:R-:W-:Y:S01]  /*3990*/  FFMA.FTZ R170, R157, R164, R170 ;  /* 0x000000a49daa7223 */ /* 0x000fe200000100aa */
[----:B------:R-:W-:Y:S01]  /*39a0*/  FFMA.FTZ R3, R105, R194, R2 ;  /* 0x000000c269037223 */ /* 0x000fe20000010002 */
[----:B------:R-:W-:Y:S01]  /*39b0*/  FADD.FTZ R68, R212, R68 ;  /* 0x00000044d4447221 */ /* 0x000fe20000010000 */
[----:B------:R-:W-:Y:S01]  /*39c0*/  FADD.FTZ R65, R210, R65 ;  /* 0x00000041d2417221 */ /* 0x000fe20000010000 */
[----:B------:R-:W-:Y:S01]  /*39d0*/  FFMA.FTZ R160, R160, R170, R167 ;  /* 0x000000aaa0a07223 */ /* 0x000fe200000100a7 */
[----:B0-----:R-:W-:Y:S01]  /*39e0*/  FFMA.FTZ R5, R106, R195, R3 ;  /* 0x000000c36a057223 */ /* 0x001fe20000010003 */
[----:B------:R-:W-:Y:S01]  /*39f0*/  FADD.FTZ R3, -R129, R192 ;  /* 0x000000c081037221 */ /* 0x000fe20000010100 */
[----:B------:R-:W-:Y:S01]  /*3a00*/  FADD.FTZ R195, -R141, R195 ;  /* 0x000000c38dc37221 */ /* 0x000fe20000010100 */
        /* <DEDUP_REMOVED lines=9> */
[----:B------:R-:W-:Y:S02]  /*3aa0*/  FMUL.FTZ R4, R116, R158 ;  /* 0x0000009e74047220 */ /* 0x000fe40000410000 */
[-C--:B------:R-:W-:Y:S01]  /*3ab0*/  FFMA.FTZ R154, R154, R156.reuse, R159 ;  /* 0x0000009c9a9a7223 */ /* 0x080fe2000001009f */
[----:B------:R-:W-:Y:S01]  /*3ac0*/  FMUL.FTZ R7, R117, R156 ;  /* 0x0000009c75077220 */ /* 0x000fe20000410000 */
[----:B------:R-:W-:Y:S01]  /*3ad0*/  FFMA.FTZ R157, R112, R196, R155 ;  /* 0x000000c4709d7223 */ /* 0x000fe2000001009b */
[----:B------:R-:W-:Y:S01]  /*3ae0*/  FADD.FTZ R159, -R140, R194 ;  /* 0x000000c28c9f7221 */ /* 0x000fe20000010100 */
[-C--:B------:R-:W-:Y:S01]  /*3af0*/  FFMA.FTZ R162, R153, R154.reuse, R162 ;  /* 0x0000009a99a27223 */ /* 0x080fe200000100a2 */
[----:B------:R-:W-:Y:S01]  /*3b00*/  FMUL.FTZ R6, R115, R154 ;  /* 0x0000009a73067220 */ /* 0x000fe20000410000 */
[----:B------:R-:W-:Y:S01]  /*3b10*/  FMUL.FTZ R194, R121, R168 ;  /* 0x000000a879c27220 */ /* 0x000fe20000410000 */
[----:B------:R-:W-:Y:S01]  /*3b20*/  FMUL.FTZ R196, R130, R182 ;  /* 0x000000b682c47220 */ /* 0x000fe20000410000 */
[----:B------:R-:W-:Y:S01]  /*3b30*/  FMUL.FTZ R2, R113, R162 ;  /* 0x000000a271027220 */ /* 0x000fe20000410000 */
[----:B------:R-:W-:Y:S01]  /*3b40*/  FADD.FTZ R76, R7, R76 ;  /* 0x0000004c074c7221 */ /* 0x000fe20000010000 */
[----:B------:R-:W-:Y:S01]  /*3b50*/  FADD.FTZ R73, R4, R73 ;  /* 0x0000004904497221 */ /* 0x000fe20000010000 */
[----:B------:R-:W-:Y:S01]  /*3b60*/  FADD.FTZ R71, R196, R71 ;  /* 0x00000047c4477221 */ /* 0x000fe20000010000 */
[----:B------:R-:W-:Y:S01]  /*3b70*/  FFMA.FTZ R5, R2, R3, RZ ;  /* 0x0000000302057223 */ /* 0x000fe200000100ff */
[----:B------:R-:W-:Y:S01]  /*3b80*/  FADD.FTZ R64, R194, R64 ;  /* 0x00000040c2407221 */ /* 0x000fe20000010000 */
[----:B------:R-:W-:Y:S01]  /*3b90*/  FADD.FTZ R75, R6, R75 ;  /* 0x0000004b064b7221 */ /* 0x000fe20000010000 */
[----:B------:R-:W-:Y:S01]  /*3ba0*/  FADD.FTZ R149, R2, R149 ;  /* 0x0000009502957221 */ /* 0x000fe20000010000 */
[----:B------:R-:W-:Y:S01]  /*3bb0*/  FFMA.FTZ R192, R6, R191, R5 ;  /* 0x000000bf06c07223 */ /* 0x000fe20000010005 */
[----:B------:R-:W-:Y:S01]  /*3bc0*/  FADD.FTZ R5, -R135, R188 ;  /* 0x000000bc87057221 */ /* 0x000fe20000010100 */
[----:B------:R-:W-:Y:S01]  /*3bd0*/  FFMA.FTZ R188, R114, R197, R157 ;  /* 0x000000c572bc7223 */ /* 0x000fe2000001009d */
[----:B------:R-:W-:Y:S01]  /*3be0*/  FADD.FTZ R157, -R137, R186 ;  /* 0x000000ba899d7221 */ /* 0x000fe20000010100 */
[----:B------:R-:W-:Y:S01]  /*3bf0*/  FFMA.FTZ R153, R7, R190, R192 ;  /* 0x000000be07997223 */ /* 0x000fe200000100c0 */
[----:B------:R-:W-:Y:S01]  /*3c00*/  FMUL.FTZ R192, R118, R166 ;  /* 0x000000a676c07220 */ /* 0x000fe20000410000 */
[----:B------:R-:W-:Y:S01]  /*3c10*/  FMUL.FTZ R186, R120, R170 ;  /* 0x000000aa78ba7220 */ /* 0x000fe20000410000 */
[----:B------:R-:W0:Y:S01]  /*3c20*/  SHFL.DOWN PT, R161, R188, 0x1, 0x1f ;  /* 0x08201f00bca17f89 */ /* 0x000e2200000e0000 */
[----:B------:R-:W-:Y:S01]  /*3c30*/  FFMA.FTZ R155, R4, R189, R153 ;  /* 0x000000bd049b7223 */ /* 0x000fe20000010099 */
[----:B------:R-:W-:Y:S01]  /*3c40*/  FMUL.FTZ R153, R119, R160 ;  /* 0x000000a077997220 */ /* 0x000fe20000410000 */
[----:B------:R-:W-:Y:S01]  /*3c50*/  FADD.FTZ R197, -R146, R197 ;  /* 0x000000c592c57221 */ /* 0x000fe20000010100 */
[----:B------:R-:W-:Y:S01]  /*3c60*/  FADD.FTZ R57, R186, R57 ;  /* 0x00000039ba397221 */ /* 0x000fe20000010000 */
[C---:B------:R-:W-:Y:S01]  /*3c70*/  FFMA.FTZ R206, R192.reuse, R5, R155 ;  /* 0x00000005c0ce7223 */ /* 0x040fe2000001009b */
[----:B------:R-:W-:Y:S01]  /*3c80*/  FADD.FTZ R56, R153, R56 ;  /* 0x0000003899387221 */ /* 0x000fe20000010000 */
[----:B------:R-:W-:-:S02]  /*3c90*/  FADD.FTZ R53, R192, R53 ;  /* 0x00000035c0357221 */ /* 0x000fc40000010000 */
        /* <DEDUP_REMOVED lines=8> */
[----:B------:R-:W-:Y:S01]  /*3d20*/  FADD.FTZ R161, -R144, R198 ;  /* 0x000000c690a17221 */ /* 0x000fe20000010100 */
[----:B------:R-:W-:Y:S02]  /*3d30*/  FMUL.FTZ R198, R125, R178 ;  /* 0x000000b27dc67220 */ /* 0x000fe40000410000 */
[----:B------:R-:W-:Y:S01]  /*3d40*/  FFMA.FTZ R155, R210, R195, R155 ;  /* 0x000000c3d29b7223 */ /* 0x000fe2000001009b */
[----:B------:R-:W0:Y:S01]  /*3d50*/  SHFL.DOWN PT, R165, R188, 0x2, 0x1f ;  /* 0x08401f00bca57f89 */ /* 0x000e2200000e0000 */
[----:B------:R-:W-:Y:S02]  /*3d60*/  FADD.FTZ R72, R198, R72 ;  /* 0x00000048c6487221 */ /* 0x000fe40000010000 */
[----:B------:R-:W-:-:S04]  /*3d70*/  FFMA.FTZ R155, R212, R201, R155 ;  /* 0x000000c9d49b7223 */ /* 0x000fc8000001009b */
[----:B------:R-:W-:-:S04]  /*3d80*/  FFMA.FTZ R155, R214, R199, R155 ;  /* 0x000000c7d69b7223 */ /* 0x000fc8000001009b */
[----:B------:R-:W-:-:S04]  /*3d90*/  FFMA.FTZ R155, R198, R161, R155 ;  /* 0x000000a1c69b7223 */ /* 0x000fc8000001009b */
[----:B------:R-:W-:Y:S01]  /*3da0*/  FFMA.FTZ R155, R196, R163, R155 ;  /* 0x000000a3c49b7223 */ /* 0x000fe2000001009b */
[----:B------:R-:W-:-:S03]  /*3db0*/  FMUL.FTZ R196, R151, R178 ;  /* 0x000000b297c47220 */ /* 0x000fc60000410000 */
[----:B------:R-:W-:Y:S01]  /*3dc0*/  FFMA.FTZ R155, R216, R197, R155 ;  /* 0x000000c5d89b7223 */ /* 0x000fe2000001009b */
[----:B------:R-:W-:Y:S01]  /*3dd0*/  FMUL.FTZ R216, R151, R182 ;  /* 0x000000b697d87220 */ /* 0x000fe20000410000 */
[----:B------:R-:W-:-:S03]  /*3de0*/  FMUL.FTZ R161, R161, R196 ;  /* 0x000000c4a1a17220 */ /* 0x000fc60000410000 */
[----:B------:R-:W2:Y:S01]  /*3df0*/  SHFL.DOWN PT, R218, R155, 0x1, 0x1f ;  /* 0x08201f009bda7f89 */ /* 0x000ea200000e0000 */
[----:B0-----:R-:W-:Y:S01]  /*3e00*/  @!P0 FADD.FTZ R188, R188, R165 ;  /* 0x000000a5bcbc8221 */ /* 0x001fe20000010000 */
[----:B------:R-:W-:Y:S01]  /*3e10*/  FMUL.FTZ R216, R163, R216 ;  /* 0x000000d8a3d87220 */ /* 0x000fe20000410000 */
[----:B------:R-:W-:-:S03]  /*3e20*/  FFMA.FTZ R161, R100, R178, R161 ;  /* 0x000000b264a17223 */ /* 0x000fc600000100a1 */
        /* <DEDUP_REMOVED lines=8> */
[----:B------:R-:W-:Y:S02]  /*3eb0*/  FMUL.FTZ R8, R151, R176 ;  /* 0x000000b097087220 */ /* 0x000fe40000410000 */
[----:B------:R-:W-:Y:S01]  /*3ec0*/  FADD.FTZ R63, R182, R63 ;  /* 0x0000003fb63f7221 */ /* 0x000fe20000010000 */
[----:B------:R-:W-:Y:S01]  /*3ed0*/  FFMA.FTZ R9, R97, R172, R178 ;  /* 0x000000ac61097223 */ /* 0x000fe200000100b2 */
[----:B------:R-:W-:Y:S01]  /*3ee0*/  FMUL.FTZ R195, R195, R8 ;  /* 0x00000008c3c37220 */ /* 0x000fe20000410000 */
[----:B------:R-:W-:-:S02]  /*3ef0*/  FMUL.FTZ R8, R151, R168 ;  /* 0x000000a897087220 */ /* 0x000fc40000410000 */
[----:B------:R-:W-:Y:S01]  /*3f00*/  FADD.FTZ R62, R9, R62 ;  /* 0x0000003e093e7221 */ /* 0x000fe20000010000 */
[----:B------:R-:W-:Y:S01]  /*3f10*/  FFMA.FTZ R172, R96, R176, R195 ;  /* 0x000000b060ac7223 */ /* 0x000fe200000100c3 */
[----:B------:R-:W-:Y:S01]  /*3f20*/  FMUL.FTZ R159, R159, R8 ;  /* 0x000000089f9f7220 */ /* 0x000fe20000410000 */
[----:B--2---:R-:W-:Y:S01]  /*3f30*/  @!P1 FADD.FTZ R155, R155, R218 ;  /* 0x000000da9b9b9221 */ /* 0x004fe20000010000 */
[----:B------:R-:W-:Y:S01]  /*3f40*/  ISETP.GT.AND P1, PT, R36, 0x1b, PT ;  /* 0x0000001b2400780c */ /* 0x000fe20003f24270 */
[----:B------:R-:W-:Y:S01]  /*3f50*/  FMUL.FTZ R8, R151, R174 ;  /* 0x000000ae97087220 */ /* 0x000fe20000410000 */
[----:B------:R-:W-:Y:S01]  /*3f60*/  FADD.FTZ R59, R172, R59 ;  /* 0x0000003bac3b7221 */ /* 0x000fe20000010000 */
[----:B------:R-:W-:Y:S01]  /*3f70*/  FFMA.FTZ R159, R94, R168, R159 ;  /* 0x000000a85e9f7223 */ /* 0x000fe2000001009f */
[----:B------:R-:W2:Y:S01]  /*3f80*/  SHFL.DOWN PT, R218, R155, 0x2, 0x1f ;  /* 0x08401f009bda7f89 */ /* 0x000ea200000e0000 */
[----:B------:R-:W-:Y:S01]  /*3f90*/  FMUL.FTZ R176, R193, R8 ;  /* 0x00000008c1b07220 */ /* 0x000fe20000410000 */
[----:B------:R-:W-:Y:S01]  /*3fa0*/  FMUL.FTZ R8, R151, R164 ;  /* 0x000000a497087220 */ /* 0x000fe20000410000 */
[----:B------:R-:W-:-:S02]  /*3fb0*/  FADD.FTZ R58, R159, R58 ;  /* 0x0000003a9f3a7221 */ /* 0x000fc40000010000 */
[----:B------:R-:W-:Y:S01]  /*3fc0*/  FFMA.FTZ R176, R93, R174, R176 ;  /* 0x000000ae5db07223 */ /* 0x000fe200000100b0 */
[----:B------:R-:W-:Y:S01]  /*3fd0*/  FMUL.FTZ R172, R185, R8 ;  /* 0x00000008b9ac7220 */ /* 0x000fe20000410000 */
[----:B------:R-:W-:Y:S02]  /*3fe0*/  FMUL.FTZ R8, R151, R170 ;  /* 0x000000aa97087220 */ /* 0x000fe40000410000 */
[----:B0-----:R-:W-:Y:S01]  /*3ff0*/  @!P1 FADD.FTZ R188, R188, R165 ;  /* 0x000000a5bcbc9221 */ /* 0x001fe20000010000 */
[----:B------:R-:W-:Y:S01]  /*4000*/  FFMA.FTZ R9, R91, R164, R172 ;  /* 0x000000a45b097223 */ /* 0x000fe200000100ac */
[----:B------:R-:W-:Y:S01]  /*4010*/  FMUL.FTZ R168, R157, R8 ;  /* 0x000000089da87220 */ /* 0x000fe20000410000 */
[----:B------:R-:W-:Y:S01]  /*4020*/  FMUL.FTZ R8, R151, R160 ;  /* 0x000000a097087220 */ /* 0x000fe20000410000 */
[----:B------:R-:W-:Y:S01]  /*4030*/  FADD.FTZ R55, R176, R55 ;  /* 0x00000037b0377221 */ /* 0x000fe20000010000 */
[----:B------:R-:W0:Y:S01]  /*4040*/  SHFL.DOWN PT, R165, R188, 0x8, 0x1f ;  /* 0x09001f00bca57f89 */ /* 0x000e2200000e0000 */
[----:B------:R-:W-:Y:S01]  /*4050*/  FADD.FTZ R54, R9, R54 ;  /* 0x0000003609367221 */ /* 0x000fe20000010000 */
[----:B------:R-:W-:Y:S01]  /*4060*/  FMUL.FTZ R187, R187, R8 ;  /* 0x00000008bbbb7220 */ /* 0x000fe20000410000 */
[C---:B------:R-:W-:Y:S01]  /*4070*/  FMUL.FTZ R8, R151.reuse, R166 ;  /* 0x000000a697087220 */ /* 0x040fe20000410000 */
[----:B------:R-:W-:Y:S01]  /*4080*/  FMUL.FTZ R9, R151, R156 ;  /* 0x0000009c97097220 */ /* 0x000fe20000410000 */
[----:B------:R-:W-:Y:S01]  /*4090*/  FFMA.FTZ R168, R89, R170, R168 ;  /* 0x000000aa59a87223 */ /* 0x000fe200000100a8 */
[----:B------:R-:W-:Y:S01]  /*40a0*/  FFMA.FTZ R187, R88, R160, R187 ;  /* 0x000000a058bb7223 */ /* 0x000fe200000100bb */
[----:B------:R-:W-:Y:S01]  /*40b0*/  FMUL.FTZ R164, R5, R8 ;  /* 0x0000000805a47220 */ /* 0x000fe20000410000 */
[----:B------:R-:W-:Y:S01]  /*40c0*/  FMUL.FTZ R8, R151, R158 ;  /* 0x0000009e97087220 */ /* 0x000fe20000410000 */
[----:B------:R-:W-:Y:S01]  /*40d0*/  FMUL.FTZ R9, R190, R9 ;  /* 0x00000009be097220 */ /* 0x000fe20000410000 */
[----:B--2---:R-:W-:Y:S01]  /*40e0*/  @!P0 FADD.FTZ R155, R155, R218 ;  /* 0x000000da9b9b8221 */ /* 0x004fe20000010000 */
[----:B------:R-:W-:Y:S01]  /*40f0*/  FMUL.FTZ R218, R151, R184 ;  /* 0x000000b897da7220 */ /* 0x000fe20000410000 */
[----:B------:R-:W-:Y:S01]  /*4100*/  ISETP.GT.AND P0, PT, R36, 0x17, PT ;  /* 0x000000172400780c */ /* 0x000fe20003f04270 */
[----:B------:R-:W-:Y:S01]  /*4110*/  FMUL.FTZ R8, R189, R8 ;  /* 0x00000008bd087220 */ /* 0x000fe20000410000 */
[----:B------:R-:W-:Y:S01]  /*4120*/  FFMA.FTZ R164, R87, R166, R164 ;  /* 0x000000a657a47223 */ /* 0x000fe200000100a4 */
[----:B------:R-:W2:Y:S01]  /*4130*/  SHFL.DOWN PT, R220, R155, 0x4, 0x1f ;  /* 0x08801f009bdc7f89 */ /* 0x000ea200000e0000 */
[----:B------:R-:W-:Y:S01]  /*4140*/  FMUL.FTZ R218, R197, R218 ;  /* 0x000000dac5da7220 */ /* 0x000fe20000410000 */
[----:B------:R-:W-:Y:S01]  /*4150*/  FFMA.FTZ R7, R85, R158, R8 ;  /* 0x0000009e55077223 */ /* 0x000fe20000010008 */
[C---:B------:R-:W-:Y:S01]  /*4160*/  FMUL.FTZ R158, R151.reuse, R154 ;  /* 0x0000009a979e7220 */ /* 0x040fe20000410000 */
[----:B------:R-:W-:Y:S01]  /*4170*/  FMUL.FTZ R8, R151, R162 ;  /* 0x000000a297087220 */ /* 0x000fe20000410000 */
[----:B------:R-:W-:Y:S01]  /*4180*/  FFMA.FTZ R163, R103, R184, R218 ;  /* 0x000000b867a37223 */ /* 0x000fe200000100da */
[----:B------:R-:W-:Y:S01]  /*4190*/  FFMA.FTZ R156, R84, R156, R9 ;  /* 0x0000009c549c7223 */ /* 0x000fe20000010009 */
[----:B------:R-:W-:Y:S01]  /*41a0*/  FMUL.FTZ R191, R191, R158 ;  /* 0x0000009ebfbf7220 */ /* 0x000fe20000410000 */
[----:B------:R-:W-:Y:S01]  /*41b0*/  FMUL.FTZ R3, R3, R8 ;  /* 0x0000000803037220 */ /* 0x000fe20000410000 */
[----:B------:R-:W-:Y:S01]  /*41c0*/  FADD.FTZ R70, R163, R70 ;  /* 0x00000046a3467221 */ /* 0x000fe20000010000 */
[----:B0-----:R-:W-:Y:S01]  /*41d0*/  @!P0 FADD.FTZ R188, R188, R165 ;  /* 0x000000a5bcbc8221 */ /* 0x001fe20000010000 */
[----:B------:R-:W-:Y:S01]  /*41e0*/  FFMA.FTZ R191, R82, R154, R191 ;  /* 0x0000009a52bf7223 */ /* 0x000fe200000100bf */
[----:B------:R-:W-:Y:S01]  /*41f0*/  FFMA.FTZ R162, R80, R162, R3 ;  /* 0x000000a250a27223 */ /* 0x000fe20000010003 */
[----:B------:R-:W-:Y:S01]  /*4200*/  FADD.FTZ R81, R168, R81 ;  /* 0x00000051a8517221 */ /* 0x000fe20000010000 */
[----:B------:R-:W-:Y:S01]  /*4210*/  FADD.FTZ R152, R187, R152 ;  /* 0x00000098bb987221 */ /* 0x000fe20000010000 */
[----:B------:R-:W-:Y:S01]  /*4220*/  SHFL.DOWN PT, R161, R188, 0x10, 0x1f ;  /* 0x0a001f00bca17f89 */ /* 0x000fe200000e0000 */
[----:B------:R-:W-:Y:S01]  /*4230*/  FADD.FTZ R77, R164, R77 ;  /* 0x0000004da44d7221 */ /* 0x000fe20000010000 */
[----:B------:R-:W-:Y:S01]  /*4240*/  FADD.FTZ R150, R7, R150 ;  /* 0x0000009607967221 */ /* 0x000fe20000010000 */
[----:B------:R-:W-:Y:S01]  /*4250*/  FADD.FTZ R109, R156, R109 ;  /* 0x0000006d9c6d7221 */ /* 0x000fe20000010000 */
[----:B------:R-:W-:Y:S01]  /*4260*/  FADD.FTZ R78, R191, R78 ;  /* 0x0000004ebf4e7221 */ /* 0x000fe20000010000 */
[----:B------:R-:W-:Y:S01]  /*4270*/  FADD.FTZ R79, R162, R79 ;  /* 0x0000004fa24f7221 */ /* 0x000fe20000010000 */
[----:B--2---:R-:W-:-:S05]  /*4280*/  @!P1 FADD.FTZ R155, R155, R220 ;  /* 0x000000dc9b9b9221 */ /* 0x004fca0000010000 */
[----:B------:R-:W0:Y:S02]  /*4290*/  SHFL.DOWN PT, R184, R155, 0x8, 0x1f ;  /* 0x09001f009bb87f89 */ /* 0x000e2400000e0000 */
[----:B0-----:R-:W-:Y:S01]  /*42a0*/  @!P0 FADD.FTZ R155, R155, R184 ;  /* 0x000000b89b9b8221 */ /* 0x001fe20000010000 */
[----:B------:R-:W-:-:S04]  /*42b0*/  ISETP.NE.AND P0, PT, R36, RZ, PT ;  /* 0x000000ff2400720c */ /* 0x000fc80003f05270 */
[----:B------:R-:W0:Y:S09]  /*42c0*/  SHFL.DOWN PT, R178, R155, 0x10, 0x1f ;  /* 0x0a001f009bb27f89 */ /* 0x000e3200000e0000 */
[----:B------:R-:W-:-:S04]  /*42d0*/  @!P0 SHF.R.U32.HI R5, RZ, 0x2, R14 ;  /* 0x00000002ff058819 */ /* 0x000fc8000001160e */
[----:B------:R-:W-:Y:S01]  /*42e0*/  @!P0 LOP3.LUT R153, R5, 0xf8, RZ, 0xc0, !PT ;  /* 0x000000f805998812 */ /* 0x000fe200078ec0ff */
[----:B------:R-:W-:Y:S01]  /*42f0*/  FADD.FTZ R5, R188, R161 ;  /* 0x000000a1bc057221 */ /* 0x000fe20000010000 */
[----:B0-----:R-:W-:-:S05]  /*4300*/  FADD.FTZ R4, R155, R178 ;  /* 0x000000b29b047221 */ /* 0x001fca0000010000 */
[----:B------:R0:W-:Y:S01]  /*4310*/  @!P0 STS.64 [R153+UR35+0x858], R4 ;  /* 0x0008580499008988 */ /* 0x0001e20008000a23 */
[----:B------:R-:W-:Y:S06]  /*4320*/  BAR.SYNC.DEFER_BLOCKING 0x0 ;  /* 0x0000000000007b1d */ /* 0x000fec0000010000 */
[----:B------:R-:W-:Y:S05]  /*4330*/  @P2 BRA `(.L_x_3317) ;  /* 0x0000000000382947 */ /* 0x000fea0003800000 */
[----:B------:R-:W-:Y:S01]  /*4340*/  ISETP.NE.AND P1, PT, R204, UR12, PT ;  /* 0x0000000ccc007c0c */ /* 0x000fe2000bf25270 */
[----:B------:R-:W2:Y:S01]  /*4350*/  LDS.64 R2, [UR35+0x860] ;  /* 0x00086023ff027984 */ /* 0x000ea20008000a00 */
[----:B------:R-:W-:-:S04]  /*4360*/  ISETP.GT.AND P0, PT, R36, 0xf, PT ;  /* 0x0000000f2400780c */ /* 0x000fc80003f04270 */
[----:B------:R-:W-:Y:S02]  /*4370*/  FSEL R188, R188, R5, P0 ;  /* 0x00000005bcbc7208 */ /* 0x000fe40000000000 */
[----:B------:R-:W-:-:S05]  /*4380*/  FSEL R155, R155, R4, P0 ;  /* 0x000000049b9b7208 */ /* 0x000fca0000000000 */
[----:B------:R-:W4:Y:S04]  /*4390*/  @P1 LDS R6, [R111+0x2190] ;  /* 0x002190006f061984 */ /* 0x000f280000000800 */
[----:B------:R-:W5:Y:S01]  /*43a0*/  @P1 LDS R7, [R111+0x1d90] ;  /* 0x001d90006f071984 */ /* 0x000f620000000800 */
[----:B--2---:R-:W-:Y:S01]  /*43b0*/  FADD.FTZ R3, R3, R188 ;  /* 0x000000bc03037221 */ /* 0x004fe20000010000 */
[----:B------:R-:W-:-:S03]  /*43c0*/  FADD.FTZ R2, R2, R155 ;  /* 0x0000009b02027221 */ /* 0x000fc60000010000 */
[----:B----4-:R-:W-:Y:S01]  /*43d0*/  @P1 FADD.FTZ R6, R3, R6 ;  /* 0x0000000603061221 */ /* 0x010fe20000010000 */
[----:B-----5:R-:W-:-:S04]  /*43e0*/  @P1 FADD.FTZ R2, R2, R7 ;  /* 0x0000000702021221 */ /* 0x020fc80000010000 */
[----:B------:R2:W-:Y:S04]  /*43f0*/  @P1 STS [R111+0x2190], R6 ;  /* 0x002190066f001388 */ /* 0x0005e80000000800 */
[----:B------:R2:W-:Y:S04]  /*4400*/  STS [R111+0x1d90], R2 ;  /* 0x001d90026f007388 */ /* 0x0005e80000000800 */
[----:B------:R2:W-:Y:S02]  /*4410*/  @!P1 STS [R111+0x2190], R3 ;  /* 0x002190036f009388 */ /* 0x0005e40000000800 */
.L_x_3317:
[----:B------:R-:W-:Y:S05]  /*4420*/  BSYNC.RECONVERGENT B0 ;  /* 0x0000000000007941 */ /* 0x000fea0003800200 */
.L_x_3316:
[----:B------:R-:W-:Y:S01]  /*4430*/  ULEA UR22, UP0, UR38, UR22, 0x2 ;  /* 0x0000001626167291 */ /* 0x000fe2000f8010ff */
[----:B------:R-:W-:Y:S01]  /*4440*/  IADD3 R148, PT, PT, R148, 0x1, RZ ;  /* 0x0000000194947810 */ /* 0x000fe20007ffe0ff */
[----:B------:R-:W-:Y:S01]  /*4450*/  UIADD3 UR42, UPT, UPT, UR42, 0x1, URZ ;  /* 0x000000012a2a7890 */ /* 0x000fe2000fffe0ff */
[----:B--23--:R-:W-:Y:S01]  /*4460*/  IADD3 R111, PT, PT, R111, 0x4, RZ ;  /* 0x000000046f6f7810 */ /* 0x00cfe20007ffe0ff */
[----:B------:R-:W-:Y:S01]  /*4470*/  UIADD3.X UR23, UPT, UPT, UR23, UR33, URZ, UP0, !UPT ;  /* 0x0000002117177290 */ /* 0x000fe200087fe4ff */
[----:B------:R-:W-:Y:S01]  /*4480*/  IADD3 R127, PT, PT, R127, 0x8, RZ ;  /* 0x000000087f7f7810 */ /* 0x000fe20007ffe0ff */
[----:B------:R-:W-:Y:S01]  /*4490*/  UISETP.NE.AND UP0, UPT, UR42, URZ, UPT ;  /* 0x000000ff2a00728c */ /* 0x000fe2000bf05270 */
[----:B------:R-:W-:Y:S01]  /*44a0*/  IADD3 R147, PT, PT, R147, 0x1, RZ ;  /* 0x0000000193937810 */ /* 0x000fe20007ffe0ff */
[----:B------:R-:W-:Y:S02]  /*44b0*/  ULEA UR26, UP1, UR40, UR26, 0x2 ;  /* 0x0000001a281a7291 */ /* 0x000fe4000f8210ff */
[----:B------:R-:W-:-:S02]  /*44c0*/  ULEA UR29, UP2, UR36, UR29, 0x2 ;  /* 0x0000001d241d7291 */ /* 0x000fc4000f8410ff */
[----:B------:R-:W-:Y:S02]  /*44d0*/  UIADD3.X UR27, UPT, UPT, UR27, UR32, URZ, UP1, !UPT ;  /* 0x000000201b1b7290 */ /* 0x000fe40008ffe4ff */
[----:B------:R-:W-:Y:S01]  /*44e0*/  UIADD3.X UR30, UPT, UPT, UR30, UR31, URZ, UP2, !UPT ;  /* 0x0000001f1e1e7290 */ /* 0x000fe200097fe4ff */
[----:B------:R-:W-:Y:S11]  /*44f0*/  BRA.U UP0, `(.L_x_3318) ;  /* 0xffffffdd00f87547 */ /* 0x000ff6000b83ffff */
.L_x_3305:
[----:B------:R-:W-:Y:S01]  /*4500*/  BAR.SYNC.DEFER_BLOCKING 0x0 ;  /* 0x0000000000007b1d */ /* 0x000fe20000010000 */
[----:B------:R-:W-:Y:S01]  /*4510*/  F2FP.F16.F32.PACK_AB R75, R75, R149 ;  /* 0x000000954b4b723e */ /* 0x000fe200000000ff */
[----:B------:R-:W-:Y:S01]  /*4520*/  USHF.R.S32.HI UR27, URZ, 0x1f, UR34 ;  /* 0x0000001fff1b7899 */ /* 0x000fe20008011422 */
[----:B------:R-:W-:Y:S01]  /*4530*/  F2FP.F16.F32.PACK_AB R73, R73, R76 ;  /* 0x0000004c4949723e */ /* 0x000fe200000000ff */
[----:B------:R-:W-:Y:S01]  /*4540*/  UIADD3 UR15, UP0, UPT, UR15, -0x800, URZ ;  /* 0xfffff8000f0f7890 */ /* 0x000fe2000ff1e0ff */
[----:B------:R-:W-:Y:S01]  /*4550*/  F2FP.F16.F32.PACK_AB R53, R56, R53 ;  /* 0x000000353835723e */ /* 0x000fe200000000ff */
[----:B------:R-:W2:Y:S01]  /*4560*/  LDCU.64 UR30, c[0x0][0x4f8] ;  /* 0x00009f00ff1e77ac */ /* 0x000ea20008000a00 */
[----:B------:R-:W-:Y:S02]  /*4570*/  PRMT R0, R75, 0x7632, R0 ;  /* 0x000076324b007816 */ /* 0x000fe40000000000 */
[----:B------:R-:W-:Y:S01]  /*4580*/  PRMT R2, R73, 0x7632, R2 ;  /* 0x0000763249027816 */ /* 0x000fe20000000002 */
[----:B------:R-:W3:Y:S01]  /*4590*/  LDCU.64 UR32, c[0x0][0x500] ;  /* 0x0000a000ff2077ac */ /* 0x000ee20008000a00 */
[----:B------:R-:W-:-:S02]  /*45a0*/  PRMT R3, R53, 0x7632, R3 ;  /* 0x0000763235037816 */ /* 0x000fc40000000003 */
[----:B------:R-:W-:Y:S01]  /*45b0*/  ISETP.NE.AND P0, PT, R14, RZ, PT ;  /* 0x000000ff0e00720c */ /* 0x000fe20003f05270 */
[----:B------:R-:W-:Y:S01]  /*45c0*/  UMOV UR26, UR34 ;  /* 0x00000022001a7c82 */ /* 0x000fe20008000000 */
[----:B------:R-:W-:Y:S01]  /*45d0*/  F2FP.F16.F32.PACK_AB R57, R60, R57 ;  /* 0x000000393c39723e */ /* 0x000fe200000000ff */
[----:B------:R-:W-:Y:S01]  /*45e0*/  UIADD3.X UR16, UPT, UPT, UR16, -0x1, URZ, UP0, !UPT ;  /* 0xffffffff10107890 */ /* 0x000fe200087fe4ff */
[----:B------:R-:W-:Y:S01]  /*45f0*/  F2FP.F16.F32.PACK_AB R61, R64, R61 ;  /* 0x0000003d403d723e */ /* 0x000fe200000000ff */
[----:B------:R-:W-:Y:S01]  /*4600*/  UISETP.GT.AND UP0, UPT, UR12, 0x1, UPT ;  /* 0x000000010c00788c */ /* 0x000fe2000bf04270 */
[----:B------:R-:W-:Y:S01]  /*4610*/  F2FP.F16.F32.PACK_AB R65, R68, R65 ;  /* 0x000000414441723e */ /* 0x000fe200000000ff */
[----:B------:R-:W-:Y:S01]  /*4620*/  UIADD3 UR14, UP1, UPT, UR14, -0x800, URZ ;  /* 0xfffff8000e0e7890 */ /* 0x000fe2000ff3e0ff */
[----:B------:R-:W-:Y:S01]  /*4630*/  F2FP.F16.F32.PACK_AB R69, R72, R69 ;  /* 0x000000454845723e */ /* 0x000fe200000000ff */
[----:B------:R-:W-:Y:S01]  /*4640*/  UIADD3 UR18, UP2, UPT, UR18, -0x800, URZ ;  /* 0xfffff80012127890 */ /* 0x000fe2000ff5e0ff */
[----:B------:R-:W-:Y:S01]  /*4650*/  F2FP.F16.F32.PACK_AB R71, R74, R71 ;  /* 0x000000474a47723e */ /* 0x000fe200000000ff */
[----:B------:R4:W-:Y:S01]  /*4660*/  STS.U16 [R52+0x2], R0 ;  /* 0x0000020034007388 */ /* 0x0009e20000000400 */
[----:B0-----:R-:W-:Y:S01]  /*4670*/  PRMT R4, R61, 0x7632, R4 ;  /* 0x000076323d047816 */ /* 0x001fe20000000004 */
[----:B--2---:R-:W-:Y:S01]  /*4680*/  UIMAD.WIDE.U32 UR22, UR28, UR30, UR26 ;  /* 0x0000001e1c1672a5 */ /* 0x004fe2000f8e001a */
[----:B------:R-:W-:Y:S01]  /*4690*/  PRMT R6, R71, 0x7632, R6 ;  /* 0x0000763247067816 */ /* 0x000fe20000000006 */
[----:B------:R0:W-:Y:S01]  /*46a0*/  STS.U16 [R52+0x6], R2 ;  /* 0x0000060234007388 */ /* 0x0001e20000000400 */
[----:B------:R-:W-:-:S02]  /*46b0*/  UIADD3.X UR17, UPT, UPT, UR17, -0x1, URZ, UP1, !UPT ;  /* 0xffffffff11117890 */ /* 0x000fc40008ffe4ff */
[----:B------:R-:W-:Y:S01]  /*46c0*/  UIMAD UR23, UR28, UR31, UR23 ;  /* 0x0000001f1c1772a4 */ /* 0x000fe2000f8e0217 */
[----:B------:R2:W-:Y:S01]  /*46d0*/  STS.U16 [R52+0xa], R3 ;  /* 0x00000a0334007388 */ /* 0x0005e20000000400 */
[----:B------:R-:W5:Y:S01]  /*46e0*/  LDCU.64 UR30, c[0x0][0x550] ;  /* 0x0000aa00ff1e77ac */ /* 0x000f620008000a00 */
[----:B----4-:R-:W-:Y:S02]  /*46f0*/  PRMT R0, R57, 0x7632, R0 ;  /* 0x0000763239007816 */ /* 0x010fe40000000000 */
[----:B------:R-:W-:Y:S01]  /*4700*/  STS.U16 [R52], R75 ;  /* 0x0000004b34007388 */ /* 0x000fe20000000400 */
[----:B---3--:R-:W-:Y:S01]  /*4710*/  UIMAD.WIDE.U32 UR22, UR8, UR32, UR22 ;  /* 0x00000020081672a5 */ /* 0x008fe2000f8e0016 */
[----:B0-----:R-:W-:Y:S01]  /*4720*/  PRMT R2, R65, 0x7632, R2 ;  /* 0x0000763241027816 */ /* 0x001fe20000000002 */
[----:B------:R-:W-:Y:S01]  /*4730*/  UIADD3.X UR19, UPT, UPT, UR19, -0x1, URZ, UP2, !UPT ;  /* 0xffffffff13137890 */ /* 0x000fe200097fe4ff */
[----:B------:R-:W-:Y:S01]  /*4740*/  STS.U16 [R52+0x4], R73 ;  /* 0x0000044934007388 */ /* 0x000fe20000000400 */
[----:B------:R-:W-:Y:S01]  /*4750*/  UIMAD UR21, UR8, UR33, UR23 ;  /* 0x00000021081572a4 */ /* 0x000fe2000f8e0217 */
[----:B--2---:R-:W-:Y:S01]  /*4760*/  PRMT R3, R69, 0x7632, R3 ;  /* 0x0000763245037816 */ /* 0x004fe20000000003 */
[----:B------:R-:W0:Y:S01]  /*4770*/  LDCU.64 UR32, c[0x0][0x560] ;  /* 0x0000ac00ff2077ac */ /* 0x000e220008000a00 */
[----:B------:R-:W-:Y:S01]  /*4780*/  STS.U16 [R52+0x8], R53 ;  /* 0x0000083534007388 */ /* 0x000fe20000000400 */
[----:B------:R-:W-:-:S03]  /*4790*/  UMOV UR12, UR20 ;  /* 0x00000014000c7c82 */ /* 0x000fc60008000000 */
        /* <DEDUP_REMOVED lines=11> */
[----:B------:R-:W-:Y:S01]  /*4850*/  LDS.U16 R5, [R35] ;  /* 0x0000000023057984 */ /* 0x000fe20000000400 */
[----:B--2---:R-:W-:Y:S01]  /*4860*/  IADD3 R3, P1, PT, R16, UR22, RZ ;  /* 0x0000001610037c10 */ /* 0x004fe2000ff3e0ff */
[----:B------:R-:W2:Y:S02]  /*4870*/  LDCU.64 UR22, c[0x0][0x518] ;  /* 0x0000a300ff1677ac */ /* 0x000ea40008000a00 */
[----:B------:R-:W-:Y:S01]  /*4880*/  LDS.U16 R7, [R37+0x40] ;  /* 0x0000400025077984 */ /* 0x000fe20000000400 */
[----:B------:R-:W-:Y:S02]  /*4890*/  IADD3.X R4, PT, PT, RZ, UR21, RZ, P1, !PT ;  /* 0x00000015ff047c10 */ /* 0x000fe40008ffe4ff */
[C---:B-----5:R-:W-:Y:S01]  /*48a0*/  LEA R2, P3, R3.reuse, UR30, 0x1 ;  /* 0x0000001e03027c11 */ /* 0x060fe2000f8608ff */
[----:B------:R-:W-:Y:S03]  /*48b0*/  LDS.U16 R9, [R38+0x80] ;  /* 0x0000800026097984 */ /* 0x000fe60000000400 */
[----:B------:R-:W-:Y:S01]  /*48c0*/  LEA.HI.X R3, R3, UR31, R4, 0x1, P3 ;  /* 0x0000001f03037c11 */ /* 0x000fe200098f0c04 */
[----:B------:R-:W-:Y:S01]  /*48d0*/  LDS.U16 R53, [R39+0xc0] ;  /* 0x0000c00027357984 */ /* 0x000fe20000000400 */
[----:B------:R-:W3:Y:S03]  /*48e0*/  LDCU.64 UR30, c[0x0][0x520] ;  /* 0x0000a400ff1e77ac */ /* 0x000ee60008000a00 */
[----:B------:R-:W-:Y:S04]  /*48f0*/  LDS.U16 R57, [R40+0x100] ;  /* 0x0001000028397984 */ /* 0x000fe80000000400 */
[----:B------:R-:W-:Y:S01]  /*4900*/  LDS.U16 R61, [R41+0x140] ;  /* 0x00014000293d7984 */ /* 0x000fe20000000400 */
[----:B--2---:R-:W-:-:S03]  /*4910*/  UIMAD.WIDE.U32 UR26, UR28, UR22, UR26 ;  /* 0x000000161c1a72a5 */ /* 0x004fc6000f8e001a */
[----:B------:R-:W-:Y:S01]  /*4920*/  LDS.U16 R65, [R42+0x180] ;  /* 0x000180002a417984 */ /* 0x000fe20000000400 */
[----:B------:R-:W-:-:S03]  /*4930*/  UIMAD UR23, UR28, UR23, UR27 ;  /* 0x000000171c1772a4 */ /* 0x000fc6000f8e021b */
[----:B------:R-:W-:Y:S01]  /*4940*/  LDS.U16 R69, [R43+0x1c0] ;  /* 0x0001c0002b457984 */ /* 0x000fe20000000400 */
[----:B------:R-:W-:Y:S02]  /*4950*/  UMOV UR22, UR26 ;  /* 0x0000001a00167c82 */ /* 0x000fe40008000000 */
[----:B---3--:R-:W-:Y:S01]  /*4960*/  UIMAD.WIDE.U32 UR22, UR8, UR30, UR22 ;  /* 0x0000001e081672a5 */ /* 0x008fe2000f8e0016 */
[----:B------:R-:W-:Y:S03]  /*4970*/  LDS.U16 R71, [R44+0x200] ;  /* 0x000200002c477984 */ /* 0x000fe60000000400 */
[----:B------:R-:W-:Y:S01]  /*4980*/  UIMAD UR21, UR8, UR31, UR23 ;  /* 0x0000001f081572a4 */ /* 0x000fe2000f8e0217 */
        /* <DEDUP_REMOVED lines=38> */
[----:B------:R-:W-:Y:S02]  /*4bf0*/  FADD.FTZ R79, R79, R12 ;  /* 0x0000000c4f4f7221 */ /* 0x000fe40000010000 */
[C---:B------:R-:W-:Y:S01]  /*4c00*/  PRMT R4, R0.reuse, 0x7610, R4 ;  /* 0x0000761000047816 */ /* 0x040fe20000000004 */
[----:B------:R-:W-:Y:S01]  /*4c10*/  @!P2 STG.E.U16 desc[UR24][R2.64+0x2c0], R83 ;  /* 0x0002c0530200a986 */ /* 0x000fe2000c101518 */
[----:B--2---:R-:W-:Y:S01]  /*4c20*/  PRMT R5, R0, 0x7632, R5 ;  /* 0x0000763200057816 */ /* 0x004fe20000000005 */
[----:B------:R-:W-:Y:S01]  /*4c30*/  FADD.FTZ R78, R79, R78 ;  /* 0x0000004e4f4e7221 */ /* 0x000fe20000010000 */
[----:B------:R-:W-:Y:S01]  /*4c40*/  F2FP.F16.F32.PACK_AB R0, R152, R77 ;  /* 0x0000004d9800723e */ /* 0x000fe200000000ff */
[----:B------:R-:W-:Y:S03]  /*4c50*/  @!P5 STG.E.U16 desc[UR24][R2.64+0x300], R85 ;  /* 0x000300550200d986 */ /* 0x000fe6000c101518 */
[C---:B------:R-:W-:Y:S01]  /*4c60*/  PRMT R8, R0.reuse, 0x7610, R8 ;  /* 0x0000761000087816 */ /* 0x040fe20000000008 */
[----:B------:R-:W-:Y:S01]  /*4c70*/  @!P4 STG.E.U16 desc[UR24][R2.64+0x340], R87 ;  /* 0x000340570200c986 */ /* 0x000fe2000c101518 */
[----:B---3--:R-:W-:-:S02]  /*4c80*/  PRMT R9, R0, 0x7632, R9 ;  /* 0x0000763200097816 */ /* 0x008fc40000000009 */
[----:B------:R-:W-:Y:S01]  /*4c90*/  F2FP.F16.F32.PACK_AB R0, R54, R81 ;  /* 0x000000513600723e */ /* 0x000fe200000000ff */
[----:B------:R-:W-:Y:S04]  /*4ca0*/  @!P3 STG.E.U16 desc[UR24][R2.64+0x380], R89 ;  /* 0x000380590200b986 */ /* 0x000fe8000c101518 */
[----:B------:R2:W-:Y:S01]  /*4cb0*/  @!P6 STG.E.U16 desc[UR24][R2.64+0x3c0], R91 ;  /* 0x0003c05b0200e986 */ /* 0x0005e2000c101518 */
[----:B------:R-:W-:Y:S01]  /*4cc0*/  BAR.SYNC.DEFER_BLOCKING 0x0 ;  /* 0x0000000000007b1d */ /* 0x000fe20000010000 */
[----:B--2---:R-:W-:Y:S01]  /*4cd0*/  F2FP.F16.F32.PACK_AB R3, R150, R109 ;  /* 0x0000006d9603723e */ /* 0x004fe200000000ff */
        /* <DEDUP_REMOVED lines=17> */
[C---:B--2---:R-:W-:Y:S01]  /*4df0*/  PRMT R4, R0.reuse, 0x7610, R4 ;  /* 0x0000761000047816 */ /* 0x044fe20000000004 */
[----:B------:R2:W-:Y:S02]  /*4e00*/  STS.U16 [R52+0x8], R8 ;  /* 0x0000080834007388 */ /* 0x0005e40000000400 */
[----:B------:R-:W-:Y:S01]  /*4e10*/  FADD.FTZ R58, R55, R58 ;  /* 0x0000003a373a7221 */ /* 0x000fe20000010000 */
[----:B---3--:R-:W-:Y:S02]  /*4e20*/  PRMT R5, R0, 0x7632, R5 ;  /* 0x0000763200057816 */ /* 0x008fe40000000005 */
[----:B------:R-:W-:Y:S01]  /*4e30*/  F2FP.F16.F32.PACK_AB R0, R66, R63 ;  /* 0x0000003f4200723e */ /* 0x000fe200000000ff */
[----:B------:R3:W-:Y:S01]  /*4e40*/  STS.U16 [R52+0xc], R4 ;  /* 0x00000c0434007388 */ /* 0x0007e20000000400 */
[----:B----4-:R-:W-:Y:S01]  /*4e50*/  PRMT R6, R3, 0x7632, R6 ;  /* 0x0000763203067816 */ /* 0x010fe20000000006 */
[----:B------:R-:W-:-:S02]  /*4e60*/  FADD.FTZ R59, R58, R59 ;  /* 0x0000003b3a3b7221 */ /* 0x000fc40000010000 */
[----:B------:R-:W-:Y:S01]  /*4e70*/  STS.U16 [R52+0x6], R7 ;  /* 0x0000060734007388 */ /* 0x000fe20000000400 */
[----:B--2---:R-:W-:Y:S01]  /*4e80*/  PRMT R8, R0, 0x7632, R8 ;  /* 0x0000763200087816 */ /* 0x004fe20000000008 */
[----:B------:R-:W-:Y:S02]  /*4e90*/  FADD.FTZ R62, R59, R62 ;  /* 0x0000003e3b3e7221 */ /* 0x000fe40000010000 */
[----:B------:R-:W-:Y:S01]  /*4ea0*/  STS.U16 [R52+0xa], R9 ;  /* 0x00000a0934007388 */ /* 0x000fe20000000400 */
[----:B---3--:R-:W-:Y:S01]  /*4eb0*/  PRMT R4, R2, 0x7632, R4 ;  /* 0x0000763202047816 */ /* 0x008fe20000000004 */
[----:B------:R-:W-:Y:S02]  /*4ec0*/  FADD.FTZ R63, R62, R63 ;  /* 0x0000003f3e3f7221 */ /* 0x000fe40000010000 */
[----:B------:R-:W-:Y:S02]  /*4ed0*/  STS.U16 [R52+0xe], R5 ;  /* 0x00000e0534007388 */ /* 0x000fe40000000400 */
[----:B------:R-:W-:-:S02]  /*4ee0*/  FADD.FTZ R66, R63, R66 ;  /* 0x000000423f427221 */ /* 0x000fc40000010000 */
[----:B------:R-:W-:Y:S02]  /*4ef0*/  STS.U16 [R52+0x10], R36 ;  /* 0x0000102434007388 */ /* 0x000fe40000000400 */
[----:B------:R-:W-:Y:S02]  /*4f00*/  FADD.FTZ R67, R66, R67 ;  /* 0x0000004342437221 */ /* 0x000fe40000010000 */
[----:B------:R-:W-:Y:S02]  /*4f10*/  STS.U16 [R52+0x12], R53 ;  /* 0x0000123534007388 */ /* 0x000fe40000000400 */
[----:B------:R-:W-:Y:S02]  /*4f20*/  FADD.FTZ R12, R67, R70 ;  /* 0x00000046430c7221 */ /* 0x000fe40000010000 */
[----:B------:R2:W-:Y:S04]  /*4f30*/  STS.U16 [R52+0x14], R3 ;  /* 0x0000140334007388 */ /* 0x0005e80000000400 */
[----:B------:R-:W-:Y:S04]  /*4f40*/  STS.U16 [R52+0x16], R6 ;  /* 0x0000160634007388 */ /* 0x000fe80000000400 */
[----:B------:R-:W-:Y:S01]  /*4f50*/  STS.U16 [R52+0x18], R0 ;  /* 0x0000180034007388 */ /* 0x000fe20000000400 */
[----:B--2---:R-:W-:-:S03]  /*4f60*/  IADD3 R3, P2, PT, R16, UR22, RZ ;  /* 0x0000001610037c10 */ /* 0x004fc6000ff5e0ff */
[----:B------:R-:W-:Y:S04]  /*4f70*/  STS.U16 [R52+0x1a], R8 ;  /* 0x00001a0834007388 */ /* 0x000fe80000000400 */
[----:B------:R-:W-:Y:S04]  /*4f80*/  STS.U16 [R52+0x1c], R2 ;  /* 0x00001c0234007388 */ /* 0x000fe80000000400 */
[----:B------:R2:W-:Y:S01]  /*4f90*/  STS.U16 [R52+0x1e], R4 ;  /* 0x00001e0434007388 */ /* 0x0005e20000000400 */
[----:B------:R-:W-:-:S03]  /*4fa0*/  NOP ;  /* 0x0000000000007918 */ /* 0x000fc60000000000 */
[----:B------:R-:W-:Y:S01]  /*4fb0*/  LDS.U16 R35, [R35] ;  /* 0x0000000023237984 */ /* 0x000fe20000000400 */
[----:B--2---:R-:W-:-:S03]  /*4fc0*/  IADD3.X R4, PT, PT, RZ, UR21, RZ, P2, !PT ;  /* 0x00000015ff047c10 */ /* 0x004fc600097fe4ff */
[----:B------:R-:W-:Y:S01]  /*4fd0*/  LDS.U16 R37, [R37+0x40] ;  /* 0x0000400025257984 */ /* 0x000fe20000000400 */
[----:B0-----:R-:W-:-:S03]  /*4fe0*/  LEA R2, P2, R3, UR32, 0x1 ;  /* 0x0000002003027c11 */ /* 0x001fc6000f8408ff */
[----:B------:R-:W-:Y:S01]  /*4ff0*/  LDS.U16 R5, [R38+0x80] ;  /* 0x0000800026057984 */ /* 0x000fe20000000400 */
[----:B------:R-:W-:-:S03]  /*5000*/  LEA.HI.X R3, R3, UR33, R4, 0x1, P2 ;  /* 0x0000002103037c11 */ /* 0x000fc600090f0c04 */
        /* <DEDUP_REMOVED lines=46> */
[----:B------:R0:W-:Y:S04]  /*52f0*/  @!P5 STG.E.U16 desc[UR24][R2.64+0x380], R65 ;  /* 0x000380410200d986 */ /* 0x0001e8000c101518 */
[----:B------:R0:W-:Y:S01]  /*5300*/  @!P6 STG.E.U16 desc[UR24][R2.64+0x3c0], R51 ;  /* 0x0003c0330200e986 */ /* 0x0001e2000c101518 */
[----:B------:R-:W-:Y:S05]  /*5310*/  BRA.U UP0, `(.L_x_3319) ;  /* 0xffffffb500207547 */ /* 0x000fea000b83ffff */
.L_x_3304:
[----:B------:R-:W2:Y:S01]  /*5320*/  LDCU.64 UR12, c[0x0][0x548] ;  /* 0x0000a900ff0c77ac */ /* 0x000ea20008000a00 */
[----:B-----5:R-:W3:Y:S01]  /*5330*/  S2R R11, SR_TID.X ;  /* 0x00000000000b7919 */ /* 0x020ee20000002100 */
[----:B------:R-:W4:Y:S01]  /*5340*/  LDCU UR38, c[0x0][0x38c] ;  /* 0x00007180ff2677ac */ /* 0x000f220008000800 */
[----:B------:R-:W0:Y:S01]  /*5350*/  LDCU.64 UR14, c[0x0][0x568] ;  /* 0x0000ad00ff0e77ac */ /* 0x000e220008000a00 */
[----:B--2---:R-:W-:-:S04]  /*5360*/  UISETP.NE.U32.AND UP0, UPT, UR12, URZ, UPT ;  /* 0x000000ff0c00728c */ /* 0x004fc8000bf05070 */
[----:B------:R-:W-:-:S09]  /*5370*/  UISETP.NE.AND.EX UP0, UPT, UR13, URZ, UPT, UP0 ;  /* 0x000000ff0d00728c */ /* 0x000fd2000bf05300 */
[----:B0---4-:R-:W-:Y:S05]  /*5380*/  BRA.U !UP0, `(.L_x_3320) ;  /* 0x00000001088c7547 */ /* 0x011fea000b800000 */
[----:B------:R-:W0:Y:S01]  /*5390*/  SHFL.DOWN P0, R0, R13, 0x1, 0x1f ;  /* 0x08201f000d007f89 */ /* 0x000e220000000000 */
[----:B------:R-:W-:Y:S01]  /*53a0*/  BSSY.RECONVERGENT B0, `(.L_x_3320) ;  /* 0x0000021000007945 */ /* 0x000fe20003800200 */
[----:B------:R-:W2:Y:S01]  /*53b0*/  S2R R4, SR_LANEID ;  /* 0x0000000000047919 */ /* 0x000ea20000000000 */
[----:B------:R-:W4:Y:S01]  /*53c0*/  S2R R6, SR_TID.X ;  /* 0x0000000000067919 */ /* 0x000f220000002100 */
[----:B0-----:R-:W-:-:S05]  /*53d0*/  @P0 FADD R0, R0, R13 ;  /* 0x0000000d00000221 */ /* 0x001fca0000000000 */
[----:B------:R-:W0:Y:S01]  /*53e0*/  SHFL.DOWN P0, R3, R0, 0x2, 0x1f ;  /* 0x08401f0000037f89 */ /* 0x000e220000000000 */
[----:B--2---:R-:W-:-:S13]  /*53f0*/  ISETP.NE.AND P1, PT, R4, RZ, PT ;  /* 0x000000ff0400720c */ /* 0x004fda0003f25270 */
[----:B------:R-:W2:Y:S01]  /*5400*/  @!P1 S2R R8, SR_CgaCtaId ;  /* 0x0000000000089919 */ /* 0x000ea20000008800 */
[----:B------:R-:W-:Y:S01]  /*5410*/  @!P1 MOV R7, 0x400 ;  /* 0x0000040000079802 */ /* 0x000fe20000000f00 */
[----:B0-----:R-:W-:Y:S01]  /*5420*/  @P0 FADD R3, R0, R3 ;  /* 0x0000000300030221 */ /* 0x001fe20000000000 */
[----:B----4-:R-:W-:-:S04]  /*5430*/  @!P1 SHF.R.U32.HI R0, RZ, 0x3, R6 ;  /* 0x00000003ff009819 */ /* 0x010fc80000011606 */
[----:B------:R-:W0:Y:S01]  /*5440*/  SHFL.DOWN P0, R2, R3, 0x4, 0x1f ;  /* 0x08801f0003027f89 */ /* 0x000e220000000000 */
[----:B------:R-:W-:Y:S02]  /*5450*/  @!P1 LOP3.LUT R0, R0, 0x7c, RZ, 0xc0, !PT ;  /* 0x0000007c00009812 */ /* 0x000fe400078ec0ff */
[----:B--2---:R-:W-:Y:S01]  /*5460*/  @!P1 LEA R7, R8, R7, 0x18 ;  /* 0x0000000708079211 */ /* 0x004fe200078ec0ff */
        /* <DEDUP_REMOVED lines=13> */
[----:B------:R-:W2:Y:S01]  /*5540*/  LDS R5, [UR4+0x858] ;  /* 0x00085804ff057984 */ /* 0x000ea20008000800 */
[----:B------:R-:W-:-:S04]  /*5550*/  ULEA UR4, UP0, UR8, UR12, 0x2 ;  /* 0x0000000c08047291 */ /* 0x000fc8000f8010ff */
[----:B------:R-:W-:Y:S02]  /*5560*/  ULEA.HI.X UR5, UR8, UR13, URZ, 0x2, UP0 ;  /* 0x0000000d08057291 */ /* 0x000fe400080f14ff */
[----:B------:R-:W-:-:S04]  /*5570*/  MOV R2, UR4 ;  /* 0x0000000400027c02 */ /* 0x000fc80008000f00 */
[----:B0-----:R-:W-:Y:S01]  /*5580*/  MOV R3, UR5 ;  /* 0x0000000500037c02 */ /* 0x001fe20008000f00 */
[----:B--2---:R-:W-:-:S05]  /*5590*/  FADD.FTZ R5, R4, R5 ;  /* 0x0000000504057221 */ /* 0x004fca0000010000 */
[----:B------:R2:W-:Y:S02]  /*55a0*/  REDG.E.ADD.F32.FTZ.RN.STRONG.GPU desc[UR24][R2.64], R5 ;  /* 0x00000005020079a6 */ /* 0x0005e4000c12f318 */
.L_x_3321:
[----:B------:R-:W-:Y:S05]  /*55b0*/  BSYNC.RECONVERGENT B0 ;  /* 0x0000000000007941 */ /* 0x000fea0003800200 */
.L_x_3320:
[----:B------:R-:W-:Y:S01]  /*55c0*/  UISETP.NE.U32.AND UP0, UPT, UR14, URZ, UPT ;  /* 0x000000ff0e00728c */ /* 0x000fe2000bf05070 */
[----:B---3--:R-:W-:-:S03]  /*55d0*/  ISETP.GE.AND P0, PT, R11, UR38, PT ;  /* 0x000000260b007c0c */ /* 0x008fc6000bf06270 */
[----:B------:R-:W-:-:S09]  /*55e0*/  UISETP.NE.AND.EX UP0, UPT, UR15, URZ, UPT, UP0 ;  /* 0x000000ff0f00728c */ /* 0x000fd2000bf05300 */
[----:B------:R-:W-:Y:S05]  /*55f0*/  BRA.U !UP0, `(.L_x_3322) ;  /* 0x0000000108907547 */ /* 0x000fea000b800000 */
[----:B------:R-:W-:Y:S06]  /*5600*/  BAR.SYNC.DEFER_BLOCKING 0x0 ;  /* 0x0000000000007b1d */ /* 0x000fec0000010000 */
[----:B------:R-:W-:Y:S01]  /*5610*/  BSSY.RECONVERGENT B0, `(.L_x_3322) ;  /* 0x0000022000007945 */ /* 0x000fe20003800200 */
[----:B0-2---:R-:W0:Y:S01]  /*5620*/  SHFL.DOWN P1, R3, R12, 0x1, 0x1f ;  /* 0x08201f000c037f89 */ /* 0x005e220000020000 */
[----:B------:R-:W2:Y:S01]  /*5630*/  S2R R4, SR_LANEID ;  /* 0x0000000000047919 */ /* 0x000ea20000000000 */
[----:B0-----:R-:W-:-:S05]  /*5640*/  @P1 FADD R3, R3, R12 ;  /* 0x0000000c03031221 */ /* 0x001fca0000000000 */
[----:B------:R-:W0:Y:S01]  /*5650*/  SHFL.DOWN P1, R0, R3, 0x2, 0x1f ;  /* 0x08401f0003007f89 */ /* 0x000e220000020000 */
[----:B--2---:R-:W-:Y:S02]  /*5660*/  ISETP.NE.AND P2, PT, R4, RZ, PT ;  /* 0x000000ff0400720c */ /* 0x004fe40003f45270 */
[----:B------:R-:W2:Y:S11]  /*5670*/  S2R R4, SR_TID.X ;  /* 0x0000000000047919 */ /* 0x000eb60000002100 */
[----:B------:R-:W3:Y:S01]  /*5680*/  @!P2 S2R R9, SR_CgaCtaId ;  /* 0x000000000009a919 */ /* 0x000ee20000008800 */
[----:B------:R-:W-:Y:S01]  /*5690*/  @!P2 MOV R6, 0x400 ;  /* 0x000004000006a802 */ /* 0x000fe20000000f00 */
[----:B0-----:R-:W-:-:S05]  /*56a0*/  @P1 FADD R0, R3, R0 ;  /* 0x0000000003001221 */ /* 0x001fca0000000000 */
[----:B------:R-:W0:Y:S01]  /*56b0*/  SHFL.DOWN P1, R5, R0, 0x4, 0x1f ;  /* 0x08801f0000057f89 */ /* 0x000e220000020000 */
[----:B--2---:R-:W-:-:S04]  /*56c0*/  @!P2 SHF.R.U32.HI R3, RZ, 0x3, R4 ;  /* 0x00000003ff03a819 */ /* 0x004fc80000011604 */
[----:B------:R-:W-:Y:S02]  /*56d0*/  @!P2 LOP3.LUT R3, R3, 0x7c, RZ, 0xc0, !PT ;  /* 0x0000007c0303a812 */ /* 0x000fe400078ec0ff */
[----:B---3--:R-:W-:Y:S01]  /*56e0*/  @!P2 LEA R6, R9, R6, 0x18 ;  /* 0x000000060906a211 */ /* 0x008fe200078ec0ff */
        /* <DEDUP_REMOVED lines=13> */
[----:B------:R-:W0:Y:S01]  /*57c0*/  LDS R0, [UR4+0x858] ;  /* 0x00085804ff007984 */ /* 0x000e220008000800 */
[----:B------:R-:W-:-:S04]  /*57d0*/  ULEA UR4, UP0, UR8, UR14, 0x2 ;  /* 0x0000000e08047291 */ /* 0x000fc8000f8010ff */
[----:B------:R-:W-:Y:S02]  /*57e0*/  ULEA.HI.X UR5, UR8, UR15, URZ, 0x2, UP0 ;  /* 0x0000000f08057291 */ /* 0x000fe400080f14ff */
[----:B------:R-:W-:-:S04]  /*57f0*/  MOV R2, UR4 ;  /* 0x0000000400027c02 */ /* 0x000fc80008000f00 */
[----:B------:R-:W-:Y:S01]  /*5800*/  MOV R3, UR5 ;  /* 0x0000000500037c02 */ /* 0x000fe20008000f00 */
[----:B0-----:R-:W-:-:S05]  /*5810*/  FADD.FTZ R7, R7, R0 ;  /* 0x0000000007077221 */ /* 0x001fca0000010000 */
[----:B------:R2:W-:Y:S02]  /*5820*/  REDG.E.ADD.F32.FTZ.RN.STRONG.GPU desc[UR24][R2.64], R7 ;  /* 0x00000007020079a6 */ /* 0x0005e4000c12f318 */
.L_x_3323:
[----:B------:R-:W-:Y:S05]  /*5830*/  BSYNC.RECONVERGENT B0 ;  /* 0x0000000000007941 */ /* 0x000fea0003800200 */
.L_x_3322:
[----:B------:R-:W-:Y:S05]  /*5840*/  @P0 EXIT ;  /* 0x000000000000094d */ /* 0x000fea0003800000 */
[----:B------:R-:W3:Y:S01]  /*5850*/  LDCU.64 UR12, c[0x0][0x4e8] ;  /* 0x00009d00ff0c77ac */ /* 0x000ee20008000a00 */
[----:B------:R-:W4:Y:S01]  /*5860*/  S2UR UR22, SR_CgaCtaId ;  /* 0x00000000001679c3 */ /* 0x000f220000008800 */
[----:B------:R-:W-:Y:S01]  /*5870*/  BSSY.RECONVERGENT B0, `(.L_x_3324) ;  /* 0x000004b000007945 */ /* 0x000fe20003800200 */
[----:B------:R-:W5:Y:S01]  /*5880*/  LDCU.64 UR18, c[0x0][0x4c8] ;  /* 0x00009900ff1277ac */ /* 0x000f620008000a00 */
[----:B------:R-:W0:Y:S01]  /*5890*/  LDCU.64 UR20, c[0x0][0x4a8] ;  /* 0x00009500ff1477ac */ /* 0x000e220008000a00 */
[----:B------:R-:W-:Y:S01]  /*58a0*/  UMOV UR17, 0x400 ;  /* 0x0000040000117882 */ /* 0x000fe20000000000 */
[----:B------:R-:W0:Y:S01]  /*58b0*/  LDCU UR23, c[0x0][0x360] ;  /* 0x00006c00ff1777ac */ /* 0x000e220008000800 */
[----:B------:R-:W0:Y:S01]  /*58c0*/  LDCU.64 UR40, c[0x0][0x3e0] ;  /* 0x00007c00ff2877ac */ /* 0x000e220008000a00 */
[----:B---3--:R-:W-:Y:S01]  /*58d0*/  UIMAD.WIDE.U32 UR4, UR8, UR12, URZ ;  /* 0x0000000c080472a5 */ /* 0x008fe2000f8e00ff */
[----:B------:R-:W3:Y:S03]  /*58e0*/  LDCU.64 UR42, c[0x0][0x3c0] ;  /* 0x00007800ff2a77ac */ /* 0x000ee60008000a00 */
[----:B------:R-:W-:-:S02]  /*58f0*/  UIMAD UR16, UR8, UR13, UR5 ;  /* 0x0000000d081072a4 */ /* 0x000fc4000f8e0205 */
[----:B-----5:R-:W-:Y:S02]  /*5900*/  UIMAD.WIDE.U32 UR12, UR8, UR18, URZ ;  /* 0x00000012080c72a5 */ /* 0x020fe4000f8e00ff */
[----:B0-----:R-:W-:Y:S02]  /*5910*/  UIMAD.WIDE.U32 UR14, UR8, UR20, URZ ;  /* 0x00000014080e72a5 */ /* 0x001fe4000f8e00ff */
[----:B------:R-:W-:Y:S01]  /*5920*/  UIMAD UR11, UR8, UR19, UR13 ;  /* 0x00000013080b72a4 */ /* 0x000fe2000f8e020d */
[----:B------:R-:W0:Y:S01]  /*5930*/  LDCU.64 UR26, c[0x0][0x4b0] ;  /* 0x00009600ff1a77ac */ /* 0x000e220008000a00 */
[----:B------:R-:W0:Y:S01]  /*5940*/  LDCU.64 UR32, c[0x0][0x4d0] ;  /* 0x00009a00ff2077ac */ /* 0x000e220008000a00 */
[----:B------:R-:W0:Y:S01]  /*5950*/  LDCU.64 UR34, c[0x0][0x4f0] ;  /* 0x00009e00ff2277ac */ /* 0x000e220008000a00 */
[----:B------:R-:W0:Y:S01]  /*5960*/  LDCU.64 UR36, c[0x0][0x540] ;  /* 0x0000a800ff2477ac */ /* 0x000e220008000a00 */
[----:B------:R-:W0:Y:S01]  /*5970*/  LDCU.128 UR28, c[0x0][0x530] ;  /* 0x0000a600ff1c77ac */ /* 0x000e220008000c00 */
[----:B------:R-:W-:-:S02]  /*5980*/  UIMAD UR8, UR8, UR21, UR15 ;  /* 0x00000015080872a4 */ /* 0x000fc4000f8e020f */
[----:B----4-:R-:W-:-:S12]  /*5990*/  ULEA UR17, UR22, UR17, 0x18 ;  /* 0x0000001116117291 */ /* 0x010fd8000f8ec0ff */
.L_x_3325:
[C---:B------:R-:W-:Y:S01]  /*59a0*/  LEA R0, R11.reuse, UR17, 0x2 ;  /* 0x000000110b007c11 */ /* 0x040fe2000f8e10ff */
[C---:B--2-4-:R-:W-:Y:S01]  /*59b0*/  IMAD.WIDE.U32 R6, R11.reuse, UR40, RZ ;  /* 0x000000280b067c25 */ /* 0x054fe2000f8e00ff */
[----:B------:R-:W-:Y:S02]  /*59c0*/  MOV R4, UR14 ;  /* 0x0000000e00047c02 */ /* 0x000fe40008000f00 */
[----:B------:R-:W-:Y:S01]  /*59d0*/  SHF.R.S32.HI R10, RZ, 0x1f, R11 ;  /* 0x0000001fff0a7819 */ /* 0x000fe2000001140b */
[----:B------:R-:W2:Y:S01]  /*59e0*/  LDS R13, [R0+0x1d90] ;  /* 0x001d9000000d7984 */ /* 0x000ea20000000800 */
[----:B------:R-:W-:Y:S02]  /*59f0*/  MOV R3, UR8 ;  /* 0x0000000800037c02 */ /* 0x000fe40008000f00 */
[----:B------:R-:W-:Y:S01]  /*5a00*/  MOV R2, R4 ;  /* 0x0000000400027202 */ /* 0x000fe20000000f00 */
[C---:B0-----:R-:W-:Y:S01]  /*5a10*/  IMAD R4, R10.reuse, UR26, RZ ;  /* 0x0000001a0a047c24 */ /* 0x041fe2000f8e02ff */
[----:B------:R-:W-:Y:S01]  /*5a20*/  MOV R5, UR15 ;  /* 0x0000000f00057c02 */ /* 0x000fe20008000f00 */
[----:B------:R-:W-:Y:S01]  /*5a30*/  IMAD R8, R10, UR40, RZ ;  /* 0x000000280a087c24 */ /* 0x000fe2000f8e02ff */
[----:B------:R-:W0:Y:S01]  /*5a40*/  LDS R0, [R0+0x2190] ;  /* 0x0021900000007984 */ /* 0x000e220000000800 */
[----:B------:R-:W-:-:S04]  /*5a50*/  IMAD.WIDE.U32 R2, R11, UR26, R2 ;  /* 0x0000001a0b027c25 */ /* 0x000fc8000f8e0002 */
[C---:B------:R-:W-:Y:S01]  /*5a60*/  IMAD R5, R11.reuse, UR27, R4 ;  /* 0x0000001b0b057c24 */ /* 0x040fe2000f8e0204 */
[----:B------:R-:W-:Y:S01]  /*5a70*/  LEA R4, P0, R2, UR28, 0x2 ;  /* 0x0000001c02047c11 */ /* 0x000fe2000f8010ff */
[----:B------:R-:W-:Y:S01]  /*5a80*/  IMAD R9, R11, UR41, R8 ;  /* 0x000000290b097c24 */ /* 0x000fe2000f8e0208 */
[----:B------:R-:W-:Y:S02]  /*5a90*/  LEA R8, P1, R6, UR6, 0x2 ;  /* 0x0000000606087c11 */ /* 0x000fe4000f8210ff */
[----:B------:R-:W-:Y:S02]  /*5aa0*/  IADD3 R5, PT, PT, R3, R5, RZ ;  /* 0x0000000503057210 */ /* 0x000fe40007ffe0ff */
[----:B------:R-:W-:Y:S02]  /*5ab0*/  IADD3 R3, PT, PT, R7, R9, RZ ;  /* 0x0000000907037210 */ /* 0x000fe40007ffe0ff */
[----:B------:R-:W-:Y:S02]  /*5ac0*/  LEA.HI.X R5, R2, UR29, R5, 0x2, P0 ;  /* 0x0000001d02057c11 */ /* 0x000fe400080f1405 */
[----:B------:R-:W-:-:S03]  /*5ad0*/  LEA.HI.X R9, R6, UR7, R3, 0x2, P1 ;  /* 0x0000000706097c11 */ /* 0x000fc600088f1403 */
[----:B--2---:R2:W-:Y:S04]  /*5ae0*/  REDG.E.ADD.F32.FTZ.RN.STRONG.GPU desc[UR24][R4.64], R13 ;  /* 0x0000000d040079a6 */ /* 0x0045e8000c12f318 */
[----:B------:R4:W0:Y:S01]  /*5af0*/  LDG.E R15, desc[UR24][R8.64] ;  /* 0x00000018080f7981 */ /* 0x000822000c1e1900 */
[----:B------:R-:W-:Y:S01]  /*5b00*/  IMAD.U32 R6, RZ, RZ, UR12 ;  /* 0x0000000cff067e24 */ /* 0x000fe2000f8e00ff */
[----:B------:R-:W-:Y:S01]  /*5b10*/  MOV R3, UR11 ;  /* 0x0000000b00037c02 */ /* 0x000fe20008000f00 */
[C---:B------:R-:W-:Y:S01]  /*5b20*/  IMAD R12, R10.reuse, UR32, RZ ;  /* 0x000000200a0c7c24 */ /* 0x040fe2000f8e02ff */
[----:B------:R-:W-:Y:S01]  /*5b30*/  MOV R7, UR13 ;  /* 0x0000000d00077c02 */ /* 0x000fe20008000f00 */
[----:B---3--:R-:W-:Y:S01]  /*5b40*/  IMAD R14, R10, UR42, RZ ;  /* 0x0000002a0a0e7c24 */ /* 0x008fe2000f8e02ff */
[----:B------:R-:W-:Y:S01]  /*5b50*/  MOV R2, R6 ;  /* 0x0000000600027202 */ /* 0x000fe20000000f00 */
[----:B------:R-:W-:-:S02]  /*5b60*/  IMAD R17, R11, UR33, R12 ;  /* 0x000000210b117c24 */ /* 0x000fc4000f8e020c */
[----:B------:R-:W-:-:S04]  /*5b70*/  IMAD.WIDE.U32 R6, R11, UR42, RZ ;  /* 0x0000002a0b067c25 */ /* 0x000fc8000f8e00ff */
[----:B------:R-:W-:Y:S01]  /*5b80*/  IMAD.WIDE.U32 R2, R11, UR32, R2 ;  /* 0x000000200b027c25 */ /* 0x000fe2000f8e0002 */
[----:B----4-:R-:W-:-:S03]  /*5b90*/  LEA R8, P1, R6, UR9, 0x2 ;  /* 0x0000000906087c11 */ /* 0x010fc6000f8210ff */
[----:B--2---:R-:W-:Y:S01]  /*5ba0*/  IMAD R13, R11, UR43, R14 ;  /* 0x0000002b0b0d7c24 */ /* 0x004fe2000f8e020e */
[----:B------:R-:W-:Y:S02]  /*5bb0*/  IADD3 R5, PT, PT, R3, R17, RZ ;  /* 0x0000001103057210 */ /* 0x000fe40007ffe0ff */
[C---:B------:R-:W-:Y:S02]  /*5bc0*/  LEA R4, P0, R2.reuse, UR30, 0x2 ;  /* 0x0000001e02047c11 */ /* 0x040fe4000f8010ff */
[----:B------:R-:W-:Y:S02]  /*5bd0*/  IADD3 R3, PT, PT, R7, R13, RZ ;  /* 0x0000000d07037210 */ /* 0x000fe40007ffe0ff */
[----:B------:R-:W-:Y:S02]  /*5be0*/  LEA.HI.X R5, R2, UR31, R5, 0x2, P0 ;  /* 0x0000001f02057c11 */ /* 0x000fe400080f1405 */
[----:B------:R-:W-:Y:S01]  /*5bf0*/  LEA.HI.X R9, R6, UR10, R3, 0x2, P1 ;  /* 0x0000000a06097c11 */ /* 0x000fe200088f1403 */
[----:B0-----:R-:W-:-:S05]  /*5c00*/  FMUL.FTZ R15, R0, R15 ;  /* 0x0000000f000f7220 */ /* 0x001fca0000410000 */
        /* <DEDUP_REMOVED lines=18> */
.L_x_3324:
[----:B------:R-:W-:Y:S05]  /*5d30*/  EXIT ;  /* 0x000000000000794d */ /* 0x000fea0003800000 */
.L_x_3310:
[----:B------:R-:W-:Y:S01]  /*5d40*/  MOV R187, R6 ;  /* 0x0000000600bb7202 */ /* 0x000fe20000000f00 */
[----:B------:R-:W-:Y:S01]  /*5d50*/  HFMA2 R188, -RZ, RZ, 0, 5.9604644775390625e-08 ;  /* 0x00000001ffbc7431 */ /* 0x000fe200000001ff */
[----:B------:R-:W-:Y:S02]  /*5d60*/  MOV R189, RZ ;  /* 0x000000ff00bd7202 */ /* 0x000fe40000000f00 */
[----:B------:R-:W-:-:S07]  /*5d70*/  MOV R208, 0xffffffff ;  /* 0xffffffff00d07802 */ /* 0x000fce0000000f00 */
[----:B-12345:R-:W-:Y:S05]  /*5d80*/  WARPSYNC.COLLECTIVE R208, `(.L_x_3326) ;  /* 0x00000000d0087348 */ /* 0x03efea0003c00000 */
[----:B------:R0:W0:Y:S02]  /*5d90*/  SHFL.UP P6, R4, R187, R188, R189 ;  /* 0x040000bcbb047389 */ /* 0x00002400000c00bd */
[----:B012345:R-:W-:Y:S05]  /*5da0*/  ENDCOLLECTIVE ;  /* 0x000000000000791b */ /* 0x03ffea0003800000 */
.L_x_3326:
[----:B------:R-:W-:Y:S02]  /*5db0*/  MOV R187, R5 ;  /* 0x0000000500bb7202 */ /* 0x000fe40000000f00 */
[----:B------:R-:W-:-:S07]  /*5dc0*/  MOV R7, R4 ;  /* 0x0000000400077202 */ /* 0x000fce0000000f00 */
[----:B------:R-:W-:Y:S05]  /*5dd0*/  WARPSYNC.COLLECTIVE R208, `(.L_x_3327) ;  /* 0x00000000d0087348 */ /* 0x000fea0003c00000 */
[----:B------:R0:W1:Y:S02]  /*5de0*/  SHFL.UP P6, R4, R187, R188, R189 ;  /* 0x040000bcbb047389 */ /* 0x00006400000c00bd */
[----:B01----:R-:W-:Y:S05]  /*5df0*/  ENDCOLLECTIVE ;  /* 0x000000000000791b */ /* 0x003fea0003800000 */
.L_x_3327:
        /* <DEDUP_REMOVED lines=8> */
.L_x_3328:
[----:B------:R-:W-:Y:S02]  /*5e80*/  MOV R187, R9 ;  /* 0x0000000900bb7202 */ /* 0x000fe40000000f00 */
[----:B------:R-:W-:-:S07]  /*5e90*/  MOV R7, R4 ;  /* 0x0000000400077202 */ /* 0x000fce0000000f00 */
[----:B------:R-:W-:Y:S05]  /*5ea0*/  WARPSYNC.COLLECTIVE R208, `(.L_x_3329) ;  /* 0x00000000d0087348 */ /* 0x000fea0003c00000 */
[----:B------:R0:W1:Y:S02]  /*5eb0*/  SHFL.UP P6, R4, R187, R188, R189 ;  /* 0x040000bcbb047389 */ /* 0x00006400000c00bd */
[----:B01----:R-:W-:Y:S05]  /*5ec0*/  ENDCOLLECTIVE ;  /* 0x000000000000791b */ /* 0x003fea0003800000 */
.L_x_3329:
        /* <DEDUP_REMOVED lines=8> */
.L_x_3330:
[----:B------:R-:W-:Y:S02]  /*5f50*/  MOV R187, R185 ;  /* 0x000000b900bb7202 */ /* 0x000fe40000000f00 */
[----:B------:R-:W-:-:S07]  /*5f60*/  MOV R5, R4 ;  /* 0x0000000400057202 */ /* 0x000fce0000000f00 */
[----:B------:R-:W-:Y:S05]  /*5f70*/  WARPSYNC.COLLECTIVE R208, `(.L_x_3331) ;  /* 0x00000000d0087348 */ /* 0x000fea0003c00000 */
[----:B------:R0:W1:Y:S02]  /*5f80*/  SHFL.UP P6, R4, R187, R188, R189 ;  /* 0x040000bcbb047389 */ /* 0x00006400000c00bd */
[----:B01----:R-:W-:Y:S05]  /*5f90*/  ENDCOLLECTIVE ;  /* 0x000000000000791b */ /* 0x003fea0003800000 */
.L_x_3331:
        /* <DEDUP_REMOVED lines=8> */
.L_x_3332:
[----:B------:R-:W-:Y:S01]  /*6020*/  MOV R187, R7 ;  /* 0x0000000700bb7202 */ /* 0x000fe20000000f00 */
[----:B------:R-:W-:-:S07]  /*6030*/  IMAD.MOV.U32 R5, RZ, RZ, R4 ;  /* 0x000000ffff057224 */ /* 0x000fce00078e0004 */
[----:B------:R-:W-:Y:S05]  /*6040*/  WARPSYNC.COLLECTIVE R208, `(.L_x_3333) ;  /* 0x00000000d0087348 */ /* 0x000fea0003c00000 */
[----:B------:R0:W1:Y:S02]  /*6050*/  SHFL.UP P6, R4, R187, R188, R189 ;  /* 0x040000bcbb047389 */ /* 0x00006400000c00bd */
[----:B01----:R-:W-:Y:S05]  /*6060*/  ENDCOLLECTIVE ;  /* 0x000000000000791b */ /* 0x003fea0003800000 */
.L_x_3333:
        /* <DEDUP_REMOVED lines=8> */
.L_x_3334:
[----:B------:R-:W-:Y:S02]  /*60f0*/  MOV R187, R5 ;  /* 0x0000000500bb7202 */ /* 0x000fe40000000f00 */
[----:B------:R-:W-:-:S07]  /*6100*/  MOV R9, R4 ;  /* 0x0000000400097202 */ /* 0x000fce0000000f00 */
[----:B------:R-:W-:Y:S05]  /*6110*/  WARPSYNC.COLLECTIVE R208, `(.L_x_3335) ;  /* 0x00000000d0087348 */ /* 0x000fea0003c00000 */
[----:B------:R0:W1:Y:S02]  /*6120*/  SHFL.UP P6, R4, R187, R188, R189 ;  /* 0x040000bcbb047389 */ /* 0x00006400000c00bd */
[----:B01----:R-:W-:Y:S05]  /*6130*/  ENDCOLLECTIVE ;  /* 0x000000000000791b */ /* 0x003fea0003800000 */
.L_x_3335:
[----:B------:R-:W-:Y:S05]  /*6140*/  BRA `(.L_x_3336) ;  /* 0xffffffcc00547947 */ /* 0x000fea000383ffff */
.L_x_3311:
[----:B------:R-:W-:Y:S01]  /*6150*/  HFMA2 R210, -RZ, RZ, 0, 1.847743988037109375e-06 ;  /* 0x0000001fffd27431 */ /* 0x000fe200000001ff */
[----:B------:R-:W-:Y:S01]  /*6160*/  BSSY B0, `(.L_x_3337) ;  /* 0x0000007000007945 */ /* 0x000fe20003800000 */
[----:B------:R-:W-:Y:S02]  /*6170*/  MOV R209, R6 ;  /* 0x0000000600d17202 */ /* 0x000fe40000000f00 */
[----:B------:R-:W-:Y:S02]  /*6180*/  MOV R211, 0x1f ;  /* 0x0000001f00d37802 */ /* 0x000fe40000000f00 */
[----:B------:R-:W-:-:S07]  /*6190*/  MOV R208, 0xffffffff ;  /* 0xffffffff00d07802 */ /* 0x000fce0000000f00 */
[----:B--2345:R-:W-:Y:S05]  /*61a0*/  WARPSYNC.COLLECTIVE R208, `(.L_x_3338) ;  /* 0x00000000d0087348 */ /* 0x03cfea0003c00000 */
[----:B------:R0:W1:Y:S02]  /*61b0*/  SHFL.IDX P1, R5, R209, R210, R211 ;  /* 0x000000d2d1057389 */ /* 0x00006400000200d3 */
[----:B012345:R-:W-:Y:S05]  /*61c0*/  ENDCOLLECTIVE ;  /* 0x000000000000791b */ /* 0x03ffea0003800000 */
.L_x_3338:
[----:B------:R-:W-:Y:S05]  /*61d0*/  BSYNC B0 ;  /* 0x0000000000007941 */ /* 0x000fea0003800000 */
.L_x_3337:
[----:B------:R-:W-:Y:S05]  /*61e0*/  BRA `(.L_x_3339) ;  /* 0xffffffcc00407947 */ /* 0x000fea000383ffff */
.L_x_3312:
        /* <DEDUP_REMOVED lines=8> */
.L_x_3341:
[----:B------:R-:W-:Y:S05]  /*6270*/  BSYNC B0 ;  /* 0x0000000000007941 */ /* 0x000fea0003800000 */
.L_x_3340:
[----:B------:R-:W-:Y:S05]  /*6280*/  BRA `(.L_x_3342) ;  /* 0xffffffcc00207947 */ /* 0x000fea000383ffff */
.L_x_3313:
[----:B------:R-:W-:Y:S01]  /*6290*/  HFMA2 R188, -RZ, RZ, 0, 5.9604644775390625e-08 ;  /* 0x00000001ffbc7431 */ /* 0x000fe200000001ff */
[----:B------:R-:W-:Y:S01]  /*62a0*/  BSSY B0, `(.L_x_3343) ;  /* 0x0000007000007945 */ /* 0x000fe20003800000 */
[----:B------:R-:W-:Y:S02]  /*62b0*/  MOV R187, R6 ;  /* 0x0000000600bb7202 */ /* 0x000fe40000000f00 */
[----:B------:R-:W-:Y:S02]  /*62c0*/  MOV R189, RZ ;  /* 0x000000ff00bd7202 */ /* 0x000fe40000000f00 */
[----:B------:R-:W-:-:S07]  /*62d0*/  MOV R208, 0xffffffff ;  /* 0xffffffff00d07802 */ /* 0x000fce0000000f00 */
[----:B--2345:R-:W-:Y:S05]  /*62e0*/  WARPSYNC.COLLECTIVE R208, `(.L_x_3344) ;  /* 0x00000000d0087348 */ /* 0x03cfea0003c00000 */
[----:B------:R0:W1:Y:S02]  /*62f0*/  SHFL.UP P6, R4, R187, R188, R189 ;  /* 0x040000bcbb047389 */ /* 0x00006400000c00bd */
[----:B012345:R-:W-:Y:S05]  /*6300*/  ENDCOLLECTIVE ;  /* 0x000000000000791b */ /* 0x03ffea0003800000 */
.L_x_3344:
[----:B------:R-:W-:Y:S05]  /*6310*/  BSYNC B0 ;  /* 0x0000000000007941 */ /* 0x000fea0003800000 */
.L_x_3343:
[----:B------:R-:W-:Y:S01]  /*6320*/  MOV R187, R7 ;  /* 0x0000000700bb7202 */ /* 0x000fe20000000f00 */
[----:B------:R-:W-:Y:S01]  /*6330*/  HFMA2 R188, -RZ, RZ, 0, 5.9604644775390625e-08 ;  /* 0x00000001ffbc7431 */ /* 0x000fe200000001ff */
[----:B------:R-:W-:Y:S01]  /*6340*/  MOV R189, RZ ;  /* 0x000000ff00bd7202 */ /* 0x000fe20000000f00 */
[----:B------:R-:W-:Y:S01]  /*6350*/  HFMA2 R210, -RZ, RZ, 0, 0 ;  /* 0x00000000ffd27431 */ /* 0x000fe200000001ff */
[----:B------:R-:W-:Y:S02]  /*6360*/  MOV R208, 0xffffffff ;  /* 0xffffffff00d07802 */ /* 0x000fe40000000f00 */
[----:B------:R-:W-:Y:S02]  /*6370*/  MOV R209, R2 ;  /* 0x0000000200d17202 */ /* 0x000fe40000000f00 */
[----:B------:R-:W-:Y:S02]  /*6380*/  MOV R211, 0x1f ;  /* 0x0000001f00d37802 */ /* 0x000fe40000000f00 */
[----:B------:R-:W-:-:S07]  /*6390*/  MOV R9, R4 ;  /* 0x0000000400097202 */ /* 0x000fce0000000f00 */
[----:B------:R-:W-:Y:S05]  /*63a0*/  WARPSYNC.COLLECTIVE R208, `(.L_x_3345) ;  /* 0x00000000d0087348 */ /* 0x000fea0003c00000 */
[----:B------:R0:W1:Y:S02]  /*63b0*/  SHFL.UP P6, R4, R187, R188, R189 ;  /* 0x040000bcbb047389 */ /* 0x00006400000c00bd */
[----:B01----:R-:W-:Y:S05]  /*63c0*/  ENDCOLLECTIVE ;  /* 0x000000000000791b */ /* 0x003fea0003800000 */
.L_x_3345:
[----:B------:R-:W-:Y:S05]  /*63d0*/  WARPSYNC.COLLECTIVE R208, `(.L_x_3346) ;  /* 0x00000000d0087348 */ /* 0x000fea0003c00000 */
[----:B------:R0:W1:Y:S02]  /*63e0*/  SHFL.IDX P1, R5, R209, R210, R211 ;  /* 0x000000d2d1057389 */ /* 0x00006400000200d3 */
[----:B01----:R-:W-:Y:S05]  /*63f0*/  ENDCOLLECTIVE ;  /* 0x000000000000791b */ /* 0x003fea0003800000 */
.L_x_3346:
[----:B------:R-:W-:Y:S02]  /*6400*/  MOV R209, R3 ;  /* 0x0000000300d17202 */ /* 0x000fe40000000f00 */
[----:B------:R-:W-:Y:S01]  /*6410*/  MOV R186, R4 ;  /* 0x0000000400ba7202 */ /* 0x000fe20000000f00 */
[----:B------:R-:W-:-:S07]  /*6420*/  IMAD.MOV.U32 R4, RZ, RZ, R5 ;  /* 0x000000ffff047224 */ /* 0x000fce00078e0005 */
[----:B------:R-:W-:Y:S05]  /*6430*/  WARPSYNC.COLLECTIVE R208, `(.L_x_3347) ;  /* 0x00000000d0087348 */ /* 0x000fea0003c00000 */
[----:B------:R0:W1:Y:S02]  /*6440*/  SHFL.IDX P1, R5, R209, R210, R211 ;  /* 0x000000d2d1057389 */ /* 0x00006400000200d3 */
[----:B01----:R-:W-:Y:S05]  /*6450*/  ENDCOLLECTIVE ;  /* 0x000000000000791b */ /* 0x003fea0003800000 */
.L_x_3347:
[----:B------:R-:W-:Y:S05]  /*6460*/  BRA `(.L_x_3348) ;  /* 0xffffffc800c07947 */ /* 0x000fea000383ffff */
.L_x_3315:
[-C--:B------:R-:W-:Y:S01]  /*6470*/  MOV R213, R6.reuse ;  /* 0x0000000600d57202 */ /* 0x080fe20000000f00 */
[----:B------:R-:W-:Y:S01]  /*6480*/  HFMA2 R212, -RZ, RZ, 0, 5.9604644775390625e-08 ;  /* 0x00000001ffd47431 */ /* 0x000fe200000001ff */
[----:B------:R-:W-:Y:S01]  /*6490*/  MOV R215, 0x1f ;  /* 0x0000001f00d77802 */ /* 0x000fe20000000f00 */
[----:B------:R-:W-:Y:S01]  /*64a0*/  HFMA2 R210, -RZ, RZ, 0, 0 ;  /* 0x00000000ffd27431 */ /* 0x000fe200000001ff */
[----:B------:R-:W-:Y:S02]  /*64b0*/  MOV R208, 0xffffffff ;  /* 0xffffffff00d07802 */ /* 0x000fe40000000f00 */
[----:B------:R-:W-:Y:S02]  /*64c0*/  MOV R3, R6 ;  /* 0x0000000600037202 */ /* 0x000fe40000000f00 */
[----:B------:R-:W-:-:S07]  /*64d0*/  MOV R4, R5 ;  /* 0x0000000500047202 */ /* 0x000fce0000000f00 */
[----:B-1-3--:R-:W-:Y:S05]  /*64e0*/  WARPSYNC.COLLECTIVE R208, `(.L_x_3349) ;  /* 0x00000000d0087348 */ /* 0x00afea0003c00000 */
[----:B------:R0:W2:Y:S02]  /*64f0*/  SHFL.DOWN P1, R7, R213, R212, R215 ;  /* 0x080000d4d5077389 */ /* 0x0000a400000200d7 */
[----:B0123--:R-:W-:Y:S05]  /*6500*/  ENDCOLLECTIVE ;  /* 0x000000000000791b */ /* 0x00ffea0003800000 */
.L_x_3349:
[----:B------:R-:W-:Y:S02]  /*6510*/  MOV R211, 0x1f ;  /* 0x0000001f00d37802 */ /* 0x000fe40000000f00 */
[----:B------:R-:W-:Y:S02]  /*6520*/  MOV R213, R5 ;  /* 0x0000000500d57202 */ /* 0x000fe40000000f00 */
[----:B------:R-:W-:-:S07]  /*6530*/  MOV R2, R7 ;  /* 0x0000000700027202 */ /* 0x000fce0000000f00 */
[----:B------:R-:W-:Y:S05]  /*6540*/  WARPSYNC.COLLECTIVE R208, `(.L_x_3350) ;  /* 0x00000000d0087348 */ /* 0x000fea0003c00000 */
[----:B------:R0:W1:Y:S02]  /*6550*/  SHFL.DOWN P1, R7, R213, R212, R215 ;  /* 0x080000d4d5077389 */ /* 0x00006400000200d7 */
[----:B01----:R-:W-:Y:S05]  /*6560*/  ENDCOLLECTIVE ;  /* 0x000000000000791b */ /* 0x003fea0003800000 */
.L_x_3350:
[----:B------:R-:W-:Y:S01]  /*6570*/  @P0 FMUL.FTZ R2, R2, R3 ;  /* 0x0000000302020220 */ /* 0x000fe20000410000 */
[----:B------:R-:W-:Y:S02]  /*6580*/  HFMA2 R212, -RZ, RZ, 0, 1.1920928955078125e-07 ;  /* 0x00000002ffd47431 */ /* 0x000fe400000001ff */
[----:B------:R-:W-:Y:S02]  /*6590*/  @P0 FFMA.FTZ R7, R3, R7, R4 ;  /* 0x0000000703070223 */ /* 0x000fe40000010004 */
[----:B------:R-:W-:-:S04]  /*65a0*/  @P0 MOV R3, R2 ;  /* 0x0000000200030202 */ /* 0x000fc80000000f00 */
[----:B------:R-:W-:Y:S02]  /*65b0*/  MOV R213, R3 ;  /* 0x0000000300d57202 */ /* 0x000fe40000000f00 */
[----:B------:R-:W-:Y:S02]  /*65c0*/  @P0 MOV R4, R7 ;  /* 0x0000000700040202 */ /* 0x000fe40000000f00 */
[----:B------:R-:W-:-:S13]  /*65d0*/  ISETP.GT.U32.AND P0, PT, R200, 0x1d, PT ;  /* 0x0000001dc800780c */ /* 0x000fda0003f04070 */
[----:B------:R-:W-:Y:S05]  /*65e0*/  WARPSYNC.COLLECTIVE R208, `(.L_x_3351) ;  /* 0x00000000d0087348 */ /* 0x000fea0003c00000 */
[----:B------:R0:W1:Y:S02]  /*65f0*/  SHFL.DOWN P1, R7, R213, R212, R215 ;  /* 0x080000d4d5077389 */ /* 0x00006400000200d7 */
[----:B01----:R-:W-:Y:S05]  /*6600*/  ENDCOLLECTIVE ;  /* 0x000000000000791b */ /* 0x003fea0003800000 */
.L_x_3351:
[----:B------:R-:W-:Y:S02]  /*6610*/  MOV R213, R4 ;  /* 0x0000000400d57202 */ /* 0x000fe40000000f00 */
[----:B------:R-:W-:-:S07]  /*6620*/  MOV R2, R7 ;  /* 0x0000000700027202 */ /* 0x000fce0000000f00 */
[----:B------:R-:W-:Y:S05]  /*6630*/  WARPSYNC.COLLECTIVE R208, `(.L_x_3352) ;  /* 0x00000000d0087348 */ /* 0x000fea0003c00000 */
[----:B------:R0:W1:Y:S02]  /*6640*/  SHFL.DOWN P1, R7, R213, R212, R215 ;  /* 0x080000d4d5077389 */ /* 0x00006400000200d7 */
[----:B01----:R-:W-:Y:S05]  /*6650*/  ENDCOLLECTIVE ;  /* 0x000000000000791b */ /* 0x003fea0003800000 */
.L_x_3352:
[C---:B------:R-:W-:Y:S01]  /*6660*/  @!P0 FMUL.FTZ R2, R3.reuse, R2 ;  /* 0x0000000203028220 */ /* 0x040fe20000410000 */
[----:B------:R-:W-:Y:S02]  /*6670*/  HFMA2 R212, -RZ, RZ, 0, 2.384185791015625e-07 ;  /* 0x00000004ffd47431 */ /* 0x000fe400000001ff */
[----:B------:R-:W-:Y:S02]  /*6680*/  @!P0 FFMA.FTZ R7, R3, R7, R4 ;  /* 0x0000000703078223 */ /* 0x000fe40000010004 */
[----:B------:R-:W-:-:S04]  /*6690*/  @!P0 MOV R3, R2 ;  /* 0x0000000200038202 */ /* 0x000fc80000000f00 */
[----:B------:R-:W-:Y:S02]  /*66a0*/  MOV R213, R3 ;  /* 0x0000000300d57202 */ /* 0x000fe40000000f00 */
[----:B------:R-:W-:Y:S02]  /*66b0*/  @!P0 MOV R4, R7 ;  /* 0x0000000700048202 */ /* 0x000fe40000000f00 */
[----:B------:R-:W-:-:S13]  /*66c0*/  ISETP.GT.U32.AND P0, PT, R200, 0x1b, PT ;  /* 0x0000001bc800780c */ /* 0x000fda0003f04070 */
[----:B------:R-:W-:Y:S05]  /*66d0*/  WARPSYNC.COLLECTIVE R208, `(.L_x_3353) ;  /* 0x00000000d0087348 */ /* 0x000fea0003c00000 */
[----:B------:R0:W1:Y:S02]  /*66e0*/  SHFL.DOWN P1, R7, R213, R212, R215 ;  /* 0x080000d4d5077389 */ /* 0x00006400000200d7 */
[----:B01----:R-:W-:Y:S05]  /*66f0*/  ENDCOLLECTIVE ;  /* 0x000000000000791b */ /* 0x003fea0003800000 */
.L_x_3353:
[----:B------:R-:W-:Y:S02]  /*6700*/  MOV R213, R4 ;  /* 0x0000000400d57202 */ /* 0x000fe40000000f00 */
[----:B------:R-:W-:-:S07]  /*6710*/  MOV R2, R7 ;  /* 0x0000000700027202 */ /* 0x000fce0000000f00 */
[----:B------:R-:W-:Y:S05]  /*6720*/  WARPSYNC.COLLECTIVE R208, `(.L_x_3354) ;  /* 0x00000000d0087348 */ /* 0x000fea0003c00000 */
[----:B------:R0:W1:Y:S02]  /*6730*/  SHFL.DOWN P1, R7, R213, R212, R215 ;  /* 0x080000d4d5077389 */ /* 0x00006400000200d7 */
[----:B01----:R-:W-:Y:S05]  /*6740*/  ENDCOLLECTIVE ;  /* 0x000000000000791b */ /* 0x003fea0003800000 */
.L_x_3354:
[----:B------:R-:W-:Y:S01]  /*6750*/  @!P0 FMUL.FTZ R2, R3, R2 ;  /* 0x0000000203028220 */ /* 0x000fe20000410000 */
[----:B------:R-:W-:Y:S01]  /*6760*/  HFMA2 R212, -RZ, RZ, 0, 4.76837158203125e-07 ;  /* 0x00000008ffd47431 */ /* 0x000fe200000001ff */
[----:B------:R-:W-:-:S05]  /*6770*/  MOV R5, R7 ;  /* 0x0000000700057202 */ /* 0x000fca0000000f00 */
[----:B------:R-:W-:Y:S01]  /*6780*/  @!P0 FFMA.FTZ R5, R3, R5, R4 ;  /* 0x0000000503058223 */ /* 0x000fe20000010004 */
[----:B------:R-:W-:-:S04]  /*6790*/  @!P0 MOV R3, R2 ;  /* 0x0000000200038202 */ /* 0x000fc80000000f00 */
[----:B------:R-:W-:Y:S02]  /*67a0*/  MOV R213, R3 ;  /* 0x0000000300d57202 */ /* 0x000fe40000000f00 */
[----:B------:R-:W-:Y:S02]  /*67b0*/  @!P0 MOV R4, R5 ;  /* 0x0000000500048202 */ /* 0x000fe40000000f00 */
[----:B------:R-:W-:-:S13]  /*67c0*/  ISETP.GT.U32.AND P0, PT, R200, 0x17, PT ;  /* 0x00000017c800780c */ /* 0x000fda0003f04070 */
[----:B------:R-:W-:Y:S05]  /*67d0*/  WARPSYNC.COLLECTIVE R208, `(.L_x_3355) ;  /* 0x00000000d0087348 */ /* 0x000fea0003c00000 */
[----:B------:R0:W1:Y:S02]  /*67e0*/  SHFL.DOWN P1, R7, R213, R212, R215 ;  /* 0x080000d4d5077389 */ /* 0x00006400000200d7 */
[----:B01----:R-:W-:Y:S05]  /*67f0*/  ENDCOLLECTIVE ;  /* 0x000000000000791b */ /* 0x003fea0003800000 */
.L_x_3355:
[----:B------:R-:W-:Y:S01]  /*6800*/  MOV R213, R4 ;  /* 0x0000000400d57202 */ /* 0x000fe20000000f00 */
[----:B------:R-:W-:-:S07]  /*6810*/  IMAD.MOV.U32 R2, RZ, RZ, R7 ;  /* 0x000000ffff027224 */ /* 0x000fce00078e0007 */
[----:B------:R-:W-:Y:S05]  /*6820*/  WARPSYNC.COLLECTIVE R208, `(.L_x_3356) ;  /* 0x00000000d0087348 */ /* 0x000fea0003c00000 */
[----:B------:R0:W1:Y:S02]  /*6830*/  SHFL.DOWN P1, R7, R213, R212, R215 ;  /* 0x080000d4d5077389 */ /* 0x00006400000200d7 */
[----:B01----:R-:W-:Y:S05]  /*6840*/  ENDCOLLECTIVE ;  /* 0x000000000000791b */ /* 0x003fea0003800000 */
.L_x_3356:
[----:B------:R-:W-:Y:S01]  /*6850*/  @!P0 FMUL.FTZ R2, R3, R2 ;  /* 0x0000000203028220 */ /* 0x000fe20000410000 */
[----:B------:R-:W-:Y:S01]  /*6860*/  HFMA2 R212, -RZ, RZ, 0, 9.5367431640625e-07 ;  /* 0x00000010ffd47431 */ /* 0x000fe200000001ff */
        /* <DEDUP_REMOVED lines=9> */
.L_x_3357:
[----:B------:R-:W-:Y:S02]  /*6900*/  MOV R213, R4 ;  /* 0x0000000400d57202 */ /* 0x000fe40000000f00 */
[----:B------:R-:W-:-:S07]  /*6910*/  MOV R2, R7 ;  /* 0x0000000700027202 */ /* 0x000fce0000000f00 */
[----:B------:R-:W-:Y:S05]  /*6920*/  WARPSYNC.COLLECTIVE R208, `(.L_x_3358) ;  /* 0x00000000d0087348 */ /* 0x000fea0003c00000 */
[----:B------:R0:W1:Y:S02]  /*6930*/  SHFL.DOWN P1, R7, R213, R212, R215 ;  /* 0x080000d4d5077389 */ /* 0x00006400000200d7 */
[----:B01----:R-:W-:Y:S05]  /*6940*/  ENDCOLLECTIVE ;  /* 0x000000000000791b */ /* 0x003fea0003800000 */
.L_x_3358:
[----:B------:R-:W-:Y:S01]  /*6950*/  @!P0 FMUL.FTZ R2, R3, R2 ;  /* 0x0000000203028220 */ /* 0x000fe20000410000 */
[----:B------:R-:W-:Y:S01]  /*6960*/  HFMA2 R212, -RZ, RZ, 0, 5.9604644775390625e-08 ;  /* 0x00000001ffd47431 */ /* 0x000fe200000001ff */
[----:B------:R-:W-:-:S05]  /*6970*/  MOV R5, R7 ;  /* 0x0000000700057202 */ /* 0x000fca0000000f00 */
[----:B------:R-:W-:Y:S01]  /*6980*/  @!P0 FFMA.FTZ R5, R3, R5, R4 ;  /* 0x0000000503058223 */ /* 0x000fe20000010004 */
[----:B------:R-:W-:-:S04]  /*6990*/  @!P0 MOV R3, R2 ;  /* 0x0000000200038202 */ /* 0x000fc80000000f00 */
[----:B------:R-:W-:Y:S02]  /*69a0*/  MOV R209, R3 ;  /* 0x0000000300d17202 */ /* 0x000fe40000000f00 */
[----:B------:R-:W-:Y:S02]  /*69b0*/  @!P0 MOV R4, R5 ;  /* 0x0000000500048202 */ /* 0x000fe40000000f00 */
[----:B------:R-:W-:-:S07]  /*69c0*/  MOV R213, R3 ;  /* 0x0000000300d57202 */ /* 0x000fce0000000f00 */
[----:B------:R-:W-:Y:S05]  /*69d0*/  WARPSYNC.COLLECTIVE R208, `(.L_x_3359) ;  /* 0x00000000d0087348 */ /* 0x000fea0003c00000 */
[----:B------:R0:W1:Y:S02]  /*69e0*/  SHFL.IDX P1, R5, R209, R210, R211 ;  /* 0x000000d2d1057389 */ /* 0x00006400000200d3 */
[----:B01----:R-:W-:Y:S05]  /*69f0*/  ENDCOLLECTIVE ;  /* 0x000000000000791b */ /* 0x003fea0003800000 */
.L_x_3359:
[----:B------:R-:W-:Y:S02]  /*6a00*/  ISETP.NE.AND P0, PT, R14, 0x1f, PT ;  /* 0x0000001f0e00780c */ /* 0x000fe40003f05270 */
[----:B------:R-:W-:Y:S02]  /*6a10*/  MOV R209, R4 ;  /* 0x0000000400d17202 */ /* 0x000fe40000000f00 */
[----:B------:R-:W-:-:S09]  /*6a20*/  MOV R2, R5 ;  /* 0x0000000500027202 */ /* 0x000fd20000000f00 */
[----:B------:R-:W-:Y:S05]  /*6a30*/  WARPSYNC.COLLECTIVE R208, `(.L_x_3360) ;  /* 0x00000000d0087348 */ /* 0x000fea0003c00000 */
[----:B------:R0:W1:Y:S02]  /*6a40*/  SHFL.IDX P1, R5, R209, R210, R211 ;  /* 0x000000d2d1057389 */ /* 0x00006400000200d3 */
[----:B01----:R-:W-:Y:S05]  /*6a50*/  ENDCOLLECTIVE ;  /* 0x000000000000791b */ /* 0x003fea0003800000 */
.L_x_3360:
[----:B------:R-:W-:Y:S05]  /*6a60*/  WARPSYNC.COLLECTIVE R208, `(.L_x_3361) ;  /* 0x00000000d0087348 */ /* 0x000fea0003c00000 */
[----:B------:R0:W1:Y:S02]  /*6a70*/  SHFL.DOWN P1, R7, R213, R212, R215 ;  /* 0x080000d4d5077389 */ /* 0x00006400000200d7 */
[----:B01----:R-:W-:Y:S05]  /*6a80*/  ENDCOLLECTIVE ;  /* 0x000000000000791b */ /* 0x003fea0003800000 */
.L_x_3361:
[----:B------:R-:W-:Y:S01]  /*6a90*/  MOV R209, R8 ;  /* 0x0000000800d17202 */ /* 0x000fe20000000f00 */
[----:B------:R-:W-:Y:S01]  /*6aa0*/  FMUL.FTZ R8, R8, R2 ;  /* 0x0000000208087220 */ /* 0x000fe20000410000 */
[----:B------:R-:W-:Y:S02]  /*6ab0*/  MOV R213, R4 ;  /* 0x0000000400d57202 */ /* 0x000fe40000000f00 */
[----:B------:R-:W-:Y:S02]  /*6ac0*/  MOV R6, R5 ;  /* 0x0000000500067202 */ /* 0x000fe40000000f00 */
[----:B------:R-:W-:-:S07]  /*6ad0*/  MOV R205, R7 ;  /* 0x0000000700cd7202 */ /* 0x000fce0000000f00 */
[----:B------:R-:W-:Y:S05]  /*6ae0*/  WARPSYNC.COLLECTIVE R208, `(.L_x_3362) ;  /* 0x00000000d0087348 */ /* 0x000fea0003c00000 */
[----:B------:R0:W1:Y:S02]  /*6af0*/  SHFL.DOWN P1, R7, R213, R212, R215 ;  /* 0x080000d4d5077389 */ /* 0x00006400000200d7 */
[----:B01----:R-:W-:Y:S05]  /*6b00*/  ENDCOLLECTIVE ;  /* 0x000000000000791b */ /* 0x003fea0003800000 */
.L_x_3362:
[----:B------:R-:W-:Y:S05]  /*6b10*/  WARPSYNC.COLLECTIVE R208, `(.L_x_3363) ;  /* 0x00000000d0087348 */ /* 0x000fea0003c00000 */
[----:B------:R0:W1:Y:S02]  /*6b20*/  SHFL.IDX P1, R5, R209, R210, R211 ;  /* 0x000000d2d1057389 */ /* 0x00006400000200d3 */
[----:B01----:R-:W-:Y:S05]  /*6b30*/  ENDCOLLECTIVE ;  /* 0x000000000000791b */ /* 0x003fea0003800000 */
.L_x_3363:
[----:B------:R-:W-:Y:S01]  /*6b40*/  MOV R209, R9 ;  /* 0x0000000900d17202 */ /* 0x000fe20000000f00 */
[----:B------:R-:W-:Y:S01]  /*6b50*/  FFMA.FTZ R9, R9, R2, R6 ;  /* 0x0000000209097223 */ /* 0x000fe20000010006 */
[----:B------:R-:W-:Y:S02]  /*6b60*/  MOV R206, R7 ;  /* 0x0000000700ce7202 */ /* 0x000fe40000000f00 */
[----:B------:R-:W-:-:S07]  /*6b70*/  MOV R207, R5 ;  /* 0x0000000500cf7202 */ /* 0x000fce0000000f00 */
[----:B------:R-:W-:Y:S05]  /*6b80*/  WARPSYNC.COLLECTIVE R208, `(.L_x_3364) ;  /* 0x00000000d0087348 */ /* 0x000fea0003c00000 */
[----:B------:R0:W1:Y:S02]  /*6b90*/  SHFL.IDX P1, R5, R209, R210, R211 ;  /* 0x000000d2d1057389 */ /* 0x00006400000200d3 */
[----:B01----:R-:W-:Y:S05]  /*6ba0*/  ENDCOLLECTIVE ;  /* 0x000000000000791b */ /* 0x003fea0003800000 */
.L_x_3364:
[----:B------:R-:W-:Y:S01]  /*6bb0*/  MOV R7, R5 ;  /* 0x0000000500077202 */ /* 0x000fe20000000f00 */
[----:B------:R-:W-:Y:S06]  /*6bc0*/  BRA `(.L_x_3365) ;  /* 0xffffffc800b07947 */ /* 0x000fec000383ffff */
.L_x_3366:
        /* <DEDUP_REMOVED lines=11> */
.L_x_10440:


//--------------------- .text._Z25selective_scan_bwd_kernelI32Selective_Scan_bwd_kernel_traitsILi64ELi16ELb0ELb0ELb0ELb0ELb1EN3c104HalfEfEEv12SSMParamsBwd --------------------------
	.section	.text._Z25selective_scan_bwd_kernelI32Selective_Scan_bwd_kernel_traitsILi64ELi16ELb0ELb0ELb0ELb0ELb1EN3c104HalfEfEEv12SSMParamsBwd,"ax",@progbits
	.align	128
        .global         _Z25selective_scan_bwd_kernelI32Selective_Scan_bwd_kernel_traitsILi64ELi16ELb0ELb0ELb0ELb0ELb1EN3c104HalfEfEEv12SSMParamsBwd
        .type           _Z25selective_scan_bwd_kernelI32Selective_Scan_bwd_kernel_traitsILi64ELi16ELb0ELb0ELb0ELb0ELb1EN3c104HalfEfEEv12SSMParamsBwd,@function
        .size           _Z25selective_scan_bwd_kernelI32Selective_Scan_bwd_kernel_traitsILi64ELi16ELb0ELb0ELb0ELb0ELb1EN3c104HalfEfEEv12SSMParamsBwd,(.L_x_10441 - _Z25selective_scan_bwd_kernelI32Selective_Scan_bwd_kernel_traitsILi64ELi16ELb0ELb0ELb0ELb0ELb1EN3c104HalfEfEEv12SSMParamsBwd)
        .other          _Z25selective_scan_bwd_kernelI32Selective_Scan_bwd_kernel_traitsILi64ELi16ELb0ELb0ELb0ELb0ELb1EN3c104HalfEfEEv12SSMParamsBwd,@"STO_CUDA_ENTRY STV_DEFAULT"
_Z25selective_scan_bwd_kernelI32Selective_Scan_bwd_kernel_traitsILi64ELi16ELb0ELb0ELb0ELb0ELb1EN3c104HalfEfEEv12SSMParamsBwd:
.text._Z25selective_scan_bwd_kernelI32Selective_Scan_bwd_kernel_traitsILi64ELi16ELb0ELb0ELb0ELb0ELb1EN3c104HalfEfEEv12SSMParamsBwd:
        /* <DEDUP_REMOVED lines=8> */
[----:B------:R-:W4:Y:S01]  /*0080*/  LDCU.128 UR24, c[0x0][0x400] ;  /* 0x00008000ff1877ac */ /* 0x000f220008000c00 */
[----:B0-----:R-:W-:-:S02]  /*0090*/  UISETP.NE.U32.AND UP1, UPT, UR8, URZ, UPT ;  /* 0x000000ff0800728c */ /* 0x001fc4000bf25070 */
[----:B--2---:R-:W-:Y:S02]  /*00a0*/  UISETP.NE.U32.AND UP0, UPT, UR6, URZ, UPT ;  /* 0x000000ff0600728c */ /* 0x004fe4000bf05070 */
[----:B------:R-:W-:Y:S02]  /*00b0*/  UISETP.NE.AND.EX UP1, UPT, UR9, URZ, UPT, UP1 ;  /* 0x000000ff0900728c */ /* 0x000fe4000bf25310 */
[----:B------:R-:W-:Y:S01]  /*00c0*/  UISETP.NE.AND.EX UP0, UPT, UR7, URZ, UPT, UP0 ;  /* 0x000000ff0700728c */ /* 0x000fe2000bf05300 */
[----:B------:R-:W0:Y:S03]  /*00d0*/  LDCU.64 UR34, c[0x0][0x480] ;  /* 0x00009000ff2277ac */ /* 0x000e260008000a00 */
[----:B------:R-:W-:Y:S02]  /*00e0*/  PLOP3.LUT P1, PT, PT, PT, UP1, 0x80, 0x8 ;  /* 0x000000000008781c */ /* 0x000fe40003f2f018 */
[----:B------:R-:W-:Y:S01]  /*00f0*/  PLOP3.LUT P0, PT, PT, PT, UP0, 0x80, 0x8 ;  /* 0x000000000008781c */ /* 0x000fe20003f0f008 */
[----:B------:R-:W2:Y:S02]  /*0100*/  LDCU UR30, c[0x0][0x394] ;  /* 0x00007280ff1e77ac */ /* 0x000ea40008000800 */
        /* <DEDUP_REMOVED lines=10> */
[----:B---3--:R3:W5:Y:S01]  /*01b0*/  @P1 LDG.E R10, desc[UR32][R4.64] ;  /* 0x00000020040a1981 */ /* 0x008762000c1e1900 */
[----:B----4-:R-:W-:Y:S01]  /*01c0*/  UIMAD.WIDE.U32 UR12, UR31, UR24, URZ ;  /* 0x000000181f0c72a5 */ /* 0x010fe2000f8e00ff */
[----:B------:R-:W4:Y:S02]  /*01d0*/  LDCU.128 UR8, c[0x0][0x460] ;  /* 0x00008c00ff0877ac */ /* 0x000f240008000c00 */
[----:B------:R3:W5:Y:S01]  /*01e0*/  @P0 LDG.E R11, desc[UR32][R2.64] ;  /* 0x00000020020b0981 */ /* 0x000762000c1e1900 */
[----:B------:R-:W-:Y:S02]  /*01f0*/  UIMAD.WIDE.U32 UR6, UR31, UR20, URZ ;  /* 0x000000141f0672a5 */ /* 0x000fe4000f8e00ff */
[----:B------:R-:W-:Y:S02]  /*0200*/  UIMAD UR13, UR31, UR25, UR13 ;  /* 0x000000191f0d72a4 */ /* 0x000fe4000f8e020d */
[----:B------:R-:W-:-:S04]  /*0210*/  UIMAD UR7, UR31, UR21, UR7 ;  /* 0x000000151f0772a4 */ /* 0x000fc8000f8e0207 */
[----:B------:R-:W-:Y:S02]  /*0220*/  UIMAD.WIDE.U32 UR14, UR16, UR22, UR6 ;  /* 0x00000016100e72a5 */ /* 0x000fe4000f8e0006 */
[----:B------:R-:W-:Y:S02]  /*0230*/  UIMAD.WIDE.U32 UR18, UR16, UR26, UR12 ;  /* 0x0000001a101272a5 */ /* 0x000fe4000f8e000c */
[----:B0-----:R-:W-:Y:S02]  /*0240*/  UISETP.NE.U32.AND UP0, UPT, UR34, URZ, UPT ;  /* 0x000000ff2200728c */ /* 0x001fe4000bf05070 */
[----:B------:R-:W-:Y:S02]  /*0250*/  UIMAD UR22, UR16, UR23, UR15 ;  /* 0x00000017101672a4 */ /* 0x000fe4000f8e020f */
[----:B--2---:R-:W-:Y:S02]  /*0260*/  ULEA UR15, UR30, 0xfffffc00, 0xa ;  /* 0xfffffc001e0f7891 */ /* 0x004fe4000f8e50ff */
[----:B------:R-:W-:-:S02]  /*0270*/  UIMAD UR17, UR16, UR27, UR19 ;  /* 0x0000001b101172a4 */ /* 0x000fc4000f8e0213 */
[----:B------:R-:W-:Y:S01]  /*0280*/  UISETP.NE.AND.EX UP0, UPT, UR35, URZ, UPT, UP0 ;  /* 0x000000ff2300728c */ /* 0x000fe2000bf05300 */
[----:B------:R-:W0:Y:S01]  /*0290*/  LDCU.64 UR34, c[0x0][0x3d8] ;  /* 0x00007b00ff2277ac */ /* 0x000e220008000a00 */
[----:B------:R-:W2:Y:S01]  /*02a0*/  LDCU.64 UR12, c[0x0][0x3b8] ;  /* 0x00007700ff0c77ac */ /* 0x000ea20008000a00 */
[----:B-1----:R-:W-:Y:S02]  /*02b0*/  UIMAD.WIDE.U32 UR20, UR31, UR28, URZ ;  /* 0x0000001c1f1472a5 */ /* 0x002fe4000f8e00ff */
[----:B------:R-:W-:Y:S02]  /*02c0*/  UIADD3 UR25, UP1, UPT, UR15, UR14, URZ ;  /* 0x0000000e0f197290 */ /* 0x000fe4000ff3e0ff */
[----:B------:R-:W-:Y:S02]  /*02d0*/  UIADD3 UR27, UP3, UPT, UR15, UR18, URZ ;  /* 0x000000120f1b7290 */ /* 0x000fe4000ff7e0ff */
[----:B------:R-:W-:Y:S02]  /*02e0*/  USHF.R.S32.HI UR14, URZ, 0x1f, UR15 ;  /* 0x0000001fff0e7899 */ /* 0x000fe4000801140f */
[----:B----4-:R-:W-:-:S02]  /*02f0*/  ULEA UR26, UP4, UR27, UR10, 0x1 ;  /* 0x0000000a1b1a7291 */ /* 0x010fc4000f8808ff */
[----:B------:R-:W-:Y:S02]  /*0300*/  ULEA UR24, UP2, UR25, UR8, 0x1 ;  /* 0x0000000819187291 */ /* 0x000fe4000f8408ff */
[----:B------:R-:W-:Y:S02]  /*0310*/  UIADD3.X UR10, UPT, UPT, UR14, UR22, URZ, UP1, !UPT ;  /* 0x000000160e0a7290 */ /* 0x000fe40008ffe4ff */
[----:B------:R-:W-:Y:S02]  /*0320*/  UIADD3.X UR8, UPT, UPT, UR14, UR17, URZ, UP3, !UPT ;  /* 0x000000110e087290 */ /* 0x000fe40009ffe4ff */
[----:B------:R-:W-:Y:S02]  /*0330*/  ULEA.HI.X UR25, UR25, UR9, UR10, 0x1, UP2 ;  /* 0x0000000919197291 */ /* 0x000fe400090f0c0a */
[----:B------:R-:W-:Y:S01]  /*0340*/  UIMAD UR9, UR31, UR29, UR21 ;  /* 0x0000001d1f0972a4 */ /* 0x000fe2000f8e0215 */
[----:B------:R-:W1:Y:S01]  /*0350*/  @UP0 LDCU UR21, c[0x0][0x384] ;  /* 0x00007080ff1507ac */ /* 0x000e620008000800 */
[----:B------:R-:W-:Y:S01]  /*0360*/  ULEA.HI.X UR27, UR27, UR11, UR8, 0x1, UP4 ;  /* 0x0000000b1b1b7291 */ /* 0x000fe2000a0f0c08 */
[----:B------:R-:W4:Y:S01]  /*0370*/  LDCU.64 UR6, c[0x0][0x4a0] ;  /* 0x00009400ff0677ac */ /* 0x000f220008000a00 */
[----:B0-----:R-:W-:-:S02]  /*0380*/  UIMAD.WIDE.U32 UR18, UR16, UR34, URZ ;  /* 0x00000022101272a5 */ /* 0x001fc4000f8e00ff */
[----:B--2---:R-:W-:Y:S01]  /*0390*/  UIMAD.WIDE.U32 UR10, UR16, UR12, URZ ;  /* 0x0000000c100a72a5 */ /* 0x004fe2000f8e00ff */
[----:B------:R-:W0:Y:S01]  /*03a0*/  @UP0 LDCU UR12, c[0x0][0x38c] ;  /* 0x00007180ff0c07ac */ /* 0x000e220008000800 */
[----:B------:R-:W-:Y:S01]  /*03b0*/  UIMAD UR19, UR16, UR35, UR19 ;  /* 0x00000023101372a4 */ /* 0x000fe2000f8e0213 */
[----:B------:R-:W2:Y:S01]  /*03c0*/  @UP0 LDCU.64 UR34, c[0x0][0x480] ;  /* 0x00009000ff2207ac */ /* 0x000ea20008000a00 */
[----:B------:R-:W-:Y:S02]  /*03d0*/  ULEA UR17, UP1, UR18, UR4, 0x2 ;  /* 0x0000000412117291 */ /* 0x000fe4000f8210ff */
[----:B-1----:R-:W-:Y:S01]  /*03e0*/  @UP0 UIMAD UR4, UR31, UR21, UR16 ;  /* 0x000000151f0402a4 */ /* 0x002fe2000f8e0210 */
[----:B------:R-:W1:Y:S03]  /*03f0*/  LDCU.64 UR22, c[0x0][0x448] ;  /* 0x00008900ff1677ac */ /* 0x000e660008000a00 */
[----:B------:R-:W-:Y:S01]  /*0400*/  @UP0 UIMAD UR4, UR4, UR30, URZ ;  /* 0x0000001e040402a4 */ /* 0x000fe2000f8e02ff */
[----:B------:R-:W-:-:S02]  /*0410*/  UMOV UR8, UR20 ;  /* 0x0000001400087c82 */ /* 0x000fc40008000000 */
[----:B----4-:R-:W-:Y:S02]  /*0420*/  UIMAD.WIDE.U32 UR8, UR16, UR6, UR8 ;  /* 0x00000006100872a5 */ /* 0x010fe4000f8e0008 */
[----:B0-----:R-:W-:Y:S02]  /*0430*/  @UP0 UIMAD UR6, UR4, UR12, URZ ;  /* 0x0000000c040602a4 */ /* 0x001fe4000f8e02ff */
[----:B------:R-:W-:Y:S01]  /*0440*/  ULEA.HI.X UR18, UR18, UR5, UR19, 0x2, UP1 ;  /* 0x0000000512127291 */ /* 0x000fe200088f1413 */
[----:B------:R-:W-:Y:S02]  /*0450*/  UMOV UR4, URZ ;  /* 0x000000ff00047c82 */ /* 0x000fe40008000000 */
[----:B------:R-:W-:Y:S01]  /*0460*/  UMOV UR5, URZ ;  /* 0x000000ff00057c82 */ /* 0x000fe20008000000 */
[----:B--2---:R-:W-:Y:S02]  /*0470*/  @UP0 UIMAD.WIDE UR4, UR6, 0x8, UR34 ;  /* 0x00000008060408a5 */ /* 0x004fe4000f8e0222 */
[----:B------:R-:W-:-:S02]  /*0480*/  UISETP.GE.AND UP0, UPT, UR30, 0x1, UPT ;  /* 0x000000011e00788c */ /* 0x000fc4000bf06270 */
[----:B------:R-:W-:Y:S02]  /*0490*/  UIMAD UR7, UR16, UR7, UR9 ;  /* 0x00000007100772a4 */ /* 0x000fe4000f8e0209 */
[----:B------:R-:W-:Y:S01]  /*04a0*/  UIADD3 UR8, UP2, UPT, UR15, UR8, URZ ;  /* 0x000000080f087290 */ /* 0x000fe2000ff5e0ff */
[----:B------:R-:W-:Y:S01]  /*04b0*/  CS2R R12, SRZ ;  /* 0x00000000000c7805 */ /* 0x000fe2000001ff00 */
[----:B------:R-:W-:Y:S02]  /*04c0*/  UIMAD UR13, UR16, UR13, UR11 ;  /* 0x0000000d100d72a4 */ /* 0x000fe4000f8e020b */
[----:B------:R-:W-:Y:S02]  /*04d0*/  UIADD3.X UR29, UPT, UPT, UR14, UR7, URZ, UP2, !UPT ;  /* 0x000000070e1d7290 */ /* 0x000fe400097fe4ff */
[----:B-1----:R-:W-:Y:S02]  /*04e0*/  ULEA UR19, UP1, UR10, UR22, 0x2 ;  /* 0x000000160a137291 */ /* 0x002fe4000f8210ff */
[----:B------:R-:W-:-:S02]  /*04f0*/  ULEA UR28, UP2, UR8, UR36, 0x1 ;  /* 0x00000024081c7291 */ /* 0x000fc4000f8408ff */
[----:B------:R-:W-:Y:S02]  /*0500*/  ULEA.HI.X UR20, UR10, UR23, UR13, 0x2, UP1 ;  /* 0x000000170a147291 */ /* 0x000fe400088f140d */
[----:B------:R-:W-:Y:S01]  /*0510*/  ULEA.HI.X UR29, UR8, UR37, UR29, 0x1, UP2 ;  /* 0x00000025081d7291 */ /* 0x000fe200090f0c1d */
[----:B---3--:R-:W-:Y:S11]  /*0520*/  BRA.U !UP0, `(.L_x_3367) ;  /* 0x0000007108f47547 */ /* 0x008ff6000b800000 */
[----:B------:R-:W0:Y:S01]  /*0530*/  S2R R14, SR_TID.X ;  /* 0x00000000000e7919 */ /* 0x000e220000002100 */
[----:B------:R-:W1:Y:S01]  /*0540*/  LDCU.64 UR8, c[0x0][0x3a0] ;  /* 0x00007400ff0877ac */ /* 0x000e620008000a00 */
[----:B------:R-:W2:Y:S01]  /*0550*/  S2UR UR7, SR_CgaCtaId ;  /* 0x00000000000779c3 */ /* 0x000ea20000008800 */
[----:B------:R-:W-:Y:S01]  /*0560*/  CS2R R12, SRZ ;  /* 0x00000000000c7805 */ /* 0x000fe2000001ff00 */
[----:B------:R-:W3:Y:S01]  /*0570*/  LDCU.64 UR10, c[0x0][0x440] ;  /* 0x00008800ff0a77ac */ /* 0x000ee20008000a00 */
[----:B-1----:R-:W-:-:S04]  /*0580*/  UIMAD.WIDE.U32 UR22, UR16, UR8, URZ ;  /* 0x00000008101672a5 */ /* 0x002fc8000f8e00ff */
[----:B------:R-:W-:Y:S02]  /*0590*/  UIMAD UR6, UR16, UR9, UR23 ;  /* 0x00000009100672a4 */ /* 0x000fe4000f8e0217 */
[----:B---3--:R-:W-:-:S04]  /*05a0*/  ULEA UR21, UP0, UR22, UR10, 0x2 ;  /* 0x0000000a16157291 */ /* 0x008fc8000f8010ff */
[----:B------:R-:W-:Y:S01]  /*05b0*/  ULEA.HI.X UR22, UR22, UR11, UR6, 0x2, UP0 ;  /* 0x0000000b16167291 */ /* 0x000fe200080f1406 */
[----:B------:R-:W1:Y:S01]  /*05c0*/  LDCU UR23, c[0x0][0x394] ;  /* 0x00007280ff1777ac */ /* 0x000e620008000800 */
[C---:B0-----:R-:W-:Y:S02]  /*05d0*/  SHF.L.U32 R15, R14.reuse, 0x4, RZ ;  /* 0x000000040e0f7819 */ /* 0x041fe400000006ff */
[----:B------:R-:W-:Y:S01]  /*05e0*/  LOP3.LUT R153, R14, 0x1f, RZ, 0xc0, !PT ;  /* 0x0000001f0e997812 */ /* 0x000fe200078ec0ff */
[----:B------:R-:W-:Y:S01]  /*05f0*/  UMOV UR6, 0x400 ;  /* 0x0000040000067882 */ /* 0x000fe20000000000 */
[----:B------:R-:W-:Y:S01]  /*0600*/  LOP3.LUT R15, R15, 0x3e00, RZ, 0xc0, !PT ;  /* 0x00003e000f0f7812 */ /* 0x000fe200078ec0ff */
[----:B--2---:R-:W-:-:S03]  /*0610*/  ULEA UR6, UR7, UR6, 0x18 ;  /* 0x0000000607067291 */ /* 0x004fc6000f8ec0ff */
[----:B------:R-:W-:-:S03]  /*0620*/  LOP3.LUT R16, R15, 0x1f, R14, 0xf8, !PT ;  /* 0x0000001f0f107812 */ /* 0x000fc600078ef80e */
[----:B------:R-:W-:Y:S02]  /*0630*/  LEA R17, R14, UR6, 0x3 ;  /* 0x000000060e117c11 */ /* 0x000fe4000f8e18ff */
[----:B------:R-:W-:Y:S02]  /*0640*/  LOP3.LUT R19, R16, 0x20, RZ, 0xfc, !PT ;  /* 0x0000002010137812 */ /* 0x000fe400078efcff */
[----:B------:R-:W-:Y:S02]  /*0650*/  LEA R18, R14, R17, 0x3 ;  /* 0x000000110e127211 */ /* 0x000fe400078e18ff */
        /* <DEDUP_REMOVED lines=13> */
[----:B-1----:R-:W-:-:S07]  /*0730*/  LOP3.LUT R33, R16, 0x1e0, RZ, 0xfc, !PT ;  /* 0x000001e010217812 */ /* 0x002fce00078efcff */
.L_x_3383:
[----:B0-----:R-:W0:Y:S01]  /*0740*/  LDCU.128 UR8, c[0x0][0x410] ;  /* 0x00008200ff0877ac */ /* 0x001e220008000c00 */
[----:B------:R-:W1:Y:S01]  /*0750*/  LDC R34, c[0x0][0x388] ;  /* 0x0000e200ff227b82 */ /* 0x000e620000000800 */
[----:B------:R-:W-:Y:S01]  /*0760*/  PRMT R47, RZ, 0x7610, R47 ;  /* 0x00007610ff2f7816 */ /* 0x000fe2000000002f */
[----:B------:R-:W-:Y:S01]  /*0770*/  UIADD3 UR30, UPT, UPT, UR23, -0x1, URZ ;  /* 0xffffffff171e7890 */ /* 0x000fe2000fffe0ff */
[----:B------:R-:W-:Y:S01]  /*0780*/  PRMT R54, RZ, 0x7610, R54 ;  /* 0x00007610ff367816 */ /* 0x000fe20000000036 */
[----:B------:R-:W-:Y:S01]  /*0790*/  UMOV UR7, URZ ;  /* 0x000000ff00077c82 */ /* 0x000fe20008000000 */
[----:B------:R-:W2:Y:S01]  /*07a0*/  LDCU.64 UR38, c[0x0][0x488] ;  /* 0x00009100ff2677ac */ /* 0x000ea20008000a00 */
[----:B------:R-:W-:Y:S02]  /*07b0*/  PRMT R48, RZ, 0x7610, R48 ;  /* 0x00007610ff307816 */ /* 0x000fe40000000030 */
[----:B------:R-:W-:Y:S01]  /*07c0*/  PRMT R50, RZ, 0x7610, R50 ;  /* 0x00007610ff327816 */ /* 0x000fe20000000032 */
[----:B------:R-:W-:Y:S01]  /*07d0*/  USHF.L.U32 UR6, UR30, 0xa, URZ ;  /* 0x0000000a1e067899 */ /* 0x000fe200080006ff */
[----:B------:R-:W-:Y:S01]  /*07e0*/  PRMT R49, RZ, 0x7610, R49 ;  /* 0x00007610ff317816 */ /* 0x000fe20000000031 */
[----:B------:R-:W3:Y:S01]  /*07f0*/  LDCU.128 UR12, c[0x0][0x420] ;  /* 0x00008400ff0c77ac */ /* 0x000ee20008000c00 */
[----:B------:R-:W-:-:S02]  /*0800*/  PRMT R52, RZ, 0x7610, R52 ;  /* 0x00007610ff347816 */ /* 0x000fc40000000034 */
[----:B------:R-:W-:Y:S01]  /*0810*/  PRMT R53, RZ, 0x7610, R53 ;  /* 0x00007610ff357816 */ /* 0x000fe20000000035 */
[----:B------:R-:W4:Y:S01]  /*0820*/  LDCU.64 UR40, c[0x0][0x478] ;  /* 0x00008f00ff2877ac */ /* 0x000f220008000a00 */
[----:B------:R-:W-:Y:S02]  /*0830*/  PRMT R55, RZ, 0x7610, R55 ;  /* 0x00007610ff377816 */ /* 0x000fe40000000037 */
[----:B------:R-:W-:Y:S01]  /*0840*/  PRMT R56, RZ, 0x7610, R56 ;  /* 0x00007610ff387816 */ /* 0x000fe20000000038 */
[----:B0-----:R-:W-:Y:S01]  /*0850*/  UIMAD.WIDE.U32 UR34, UR31, UR8, UR6 ;  /* 0x000000081f2272a5 */ /* 0x001fe2000f8e0006 */
[----:B------:R-:W-:Y:S02]  /*0860*/  PRMT R57, RZ, 0x7610, R57 ;  /* 0x00007610ff397816 */ /* 0x000fe40000000039 */
[----:B------:R-:W-:Y:S01]  /*0870*/  PRMT R58, RZ, 0x7610, R58 ;  /* 0x00007610ff3a7816 */ /* 0x000fe2000000003a */
[----:B------:R-:W-:Y:S01]  /*0880*/  UIMAD UR9, UR31, UR9, UR35 ;  /* 0x000000091f0972a4 */ /* 0x000fe2000f8e0223 */
[----:B-1----:R-:W-:-:S02]  /*0890*/  IADD3 R34, PT, PT, R34, -UR6, RZ ;  /* 0x8000000622227c10 */ /* 0x002fc4000fffe0ff */
[----:B------:R-:W-:Y:S01]  /*08a0*/  UMOV UR8, UR34 ;  /* 0x0000002200087c82 */ /* 0x000fe20008000000 */
[----:B------:R-:W-:Y:S01]  /*08b0*/  PRMT R59, RZ, 0x7610, R59 ;  /* 0x00007610ff3b7816 */ /* 0x000fe2000000003b */
[----:B------:R-:W-:Y:S01]  /*08c0*/  UIMAD.WIDE.U32 UR8, UR16, UR10, UR8 ;  /* 0x0000000a100872a5 */ /* 0x000fe2000f8e0008 */
[-C--:B------:R-:W-:Y:S01]  /*08d0*/  ISETP.GE.AND P6, PT, R21, R34.reuse, PT ;  /* 0x000000221500720c */ /* 0x080fe20003fc6270 */
[----:B---3--:R-:W-:Y:S01]  /*08e0*/  UIMAD.WIDE.U32 UR36, UR31, UR12, UR6 ;  /* 0x0000000c1f2472a5 */ /* 0x008fe2000f8e0006 */
[-C--:B------:R-:W-:Y:S01]  /*08f0*/  ISETP.GE.AND P5, PT, R22, R34.reuse, PT ;  /* 0x000000221600720c */ /* 0x080fe20003fa6270 */
[----:B------:R-:W-:Y:S01]  /*0900*/  UIMAD UR11, UR16, UR11, UR9 ;  /* 0x0000000b100b72a4 */ /* 0x000fe2000f8e0209 */
[----:B------:R-:W-:Y:S01]  /*0910*/  ISETP.GE.AND P4, PT, R23, R34, PT ;  /* 0x000000221700720c */ /* 0x000fe20003f86270 */
[----:B------:R-:W-:Y:S01]  /*0920*/  UIMAD UR13, UR31, UR13, UR37 ;  /* 0x0000000d1f0d72a4 */ /* 0x000fe2000f8e0225 */
[----:B------:R-:W-:Y:S02]  /*0930*/  IADD3 R5, P0, PT, R16, UR8, RZ ;  /* 0x0000000810057c10 */ /* 0x000fe4000ff1e0ff */
[----:B------:R-:W-:Y:S01]  /*0940*/  PRMT R60, RZ, 0x7610, R60 ;  /* 0x00007610ff3c7816 */ /* 0x000fe2000000003c */
[----:B------:R-:W-:Y:S01]  /*0950*/  UMOV UR12, UR36 ;  /* 0x00000024000c7c82 */ /* 0x000fe20008000000 */
[----:B------:R-:W-:Y:S01]  /*0960*/  IADD3.X R6, PT, PT, RZ, UR11, RZ, P0, !PT ;  /* 0x0000000bff067c10 */ /* 0x000fe200087fe4ff */
[----:B------:R-:W-:Y:S01]  /*0970*/  UIMAD.WIDE.U32 UR12, UR16, UR14, UR12 ;  /* 0x0000000e100c72a5 */ /* 0x000fe2000f8e000c */
[----:B--2---:R-:W-:-:S02]  /*0980*/  LEA R4, P0, R5, UR38, 0x1 ;  /* 0x0000002605047c11 */ /* 0x004fc4000f8008ff */
[----:B------:R-:W-:Y:S01]  /*0990*/  ISETP.GE.AND P3, PT, R24, R34, PT ;  /* 0x000000221800720c */ /* 0x000fe20003f66270 */
[----:B------:R-:W-:Y:S01]  /*09a0*/  UIMAD UR15, UR16, UR15, UR13 ;  /* 0x0000000f100f72a4 */ /* 0x000fe2000f8e020d */
[----:B------:R-:W-:Y:S02]  /*09b0*/  LEA.HI.X R5, R5, UR39, R6, 0x1, P0 ;  /* 0x0000002705057c11 */ /* 0x000fe400080f0c06 */
[----:B------:R-:W-:Y:S02]  /*09c0*/  PRMT R61, RZ, 0x7610, R61 ;  /* 0x00007610ff3d7816 */ /* 0x000fe4000000003d */
[----:B------:R-:W-:Y:S01]  /*09d0*/  PRMT R62, RZ, 0x7610, R62 ;  /* 0x00007610ff3e7816 */ /* 0x000fe2000000003e */
[----:B------:R-:W-:Y:S01]  /*09e0*/  BAR.SYNC.DEFER_BLOCKING 0x0 ;  /* 0x0000000000007b1d */ /* 0x000fe20000010000 */
[C---:B------:R-:W-:Y:S02]  /*09f0*/  SHF.L.U32 R6, R16.reuse, 0x1, RZ ;  /* 0x0000000110067819 */ /* 0x040fe400000006ff */
[----:B------:R-:W-:-:S02]  /*0a00*/  IADD3 R0, P1, PT, R16, UR12, RZ ;  /* 0x0000000c10007c10 */ /* 0x000fc4000ff3e0ff */
[----:B------:R-:W-:Y:S01]  /*0a10*/  IADD3 R38, P0, PT, R6, UR24, RZ ;  /* 0x0000001806267c10 */ /* 0x000fe2000ff1e0ff */
[----:B------:R-:W0:Y:S03]  /*0a20*/  S2R R36, SR_LANEID ;  /* 0x0000000000247919 */ /* 0x000e260000000000 */
[----:B------:R-:W-:Y:S01]  /*0a30*/  IADD3.X R39, PT, PT, RZ, UR25, RZ, P0, !PT ;  /* 0x00000019ff277c10 */ /* 0x000fe200087fe4ff */
[----:B------:R-:W1:Y:S01]  /*0a40*/  S2UR UR8, SR_CgaCtaId ;  /* 0x00000000000879c3 */ /* 0x000e620000008800 */
[----:B------:R-:W-:Y:S01]  /*0a50*/  ISETP.GE.AND P0, PT, R20, R34, PT ;  /* 0x000000221400720c */ /* 0x000fe20003f06270 */
[----:B------:R-:W2:Y:S01]  /*0a60*/  LDCU.64 UR10, c[0x0][0x508] ;  /* 0x0000a100ff0a77ac */ /* 0x000ea20008000a00 */
[----:B------:R-:W-:Y:S02]  /*0a70*/  IADD3.X R3, PT, PT, RZ, UR15, RZ, P1, !PT ;  /* 0x0000000fff037c10 */ /* 0x000fe40008ffe4ff */
[C---:B----4-:R-:W-:Y:S01]  /*0a80*/  LEA R2, P1, R0.reuse, UR40, 0x1 ;  /* 0x0000002800027c11 */ /* 0x050fe2000f8208ff */
[----:B------:R-:W-:Y:S01]  /*0a90*/  UMOV UR12, 0x400 ;  /* 0x00000400000c7882 */ /* 0x000fe20000000000 */
[----:B------:R-:W-:Y:S01]  /*0aa0*/  PRMT R63, RZ, 0x7610, R63 ;  /* 0x00007610ff3f7816 */ /* 0x000fe2000000003f */
[----:B------:R-:W3:Y:S01]  /*0ab0*/  LDCU.64 UR14, c[0x0][0x510] ;  /* 0x0000a200ff0e77ac */ /* 0x000ee20008000a00 */
[----:B------:R-:W-:-:S02]  /*0ac0*/  LEA.HI.X R3, R0, UR41, R3, 0x1, P1 ;  /* 0x0000002900037c11 */ /* 0x000fc400088f0c03 */
[C---:B------:R-:W-:Y:S01]  /*0ad0*/  IADD3 R8, P1, PT, R6.reuse, UR26, RZ ;  /* 0x0000001a06087c10 */ /* 0x040fe2000ff3e0ff */
[----:B------:R-:W4:Y:S01]  /*0ae0*/  LDCU.64 UR36, c[0x0][0x490] ;  /* 0x00009200ff2477ac */ /* 0x000f220008000a00 */
[----:B------:R-:W-:Y:S01]  /*0af0*/  IADD3 R6, P2, PT, R6, UR28, RZ ;  /* 0x0000001c06067c10 */ /* 0x000fe2000ff5e0ff */
[----:B------:R-:W2:Y:S01]  /*0b00*/  @!P0 LDG.E.U16 R47, desc[UR32][R38.64+0x80] ;  /* 0x00008020262f8981 */ /* 0x000ea2000c1e1500 */
[-C--:B------:R-:W-:Y:S01]  /*0b10*/  ISETP.GE.AND P0, PT, R25, R34.reuse, PT ;  /* 0x000000221900720c */ /* 0x080fe20003f06270 */
[----:B------:R-:W0:Y:S01]  /*0b20*/  LDCU UR34, c[0x0][0x38c] ;  /* 0x00007180ff2277ac */ /* 0x000e220008000800 */
[----:B------:R-:W-:Y:S01]  /*0b30*/  IADD3.X R7, PT, PT, RZ, UR29, RZ, P2, !PT ;  /* 0x0000001dff077c10 */ /* 0x000fe200097fe4ff */
[----:B------:R-:W3:Y:S01]  /*0b40*/  @!P6 LDG.E.U16 R50, desc[UR32][R38.64+0xc0] ;  /* 0x0000c0202632e981 */ /* 0x000ee2000c1e1500 */
[----:B------:R-:W-:Y:S02]  /*0b50*/  IADD3.X R9, PT, PT, RZ, UR27, RZ, P1, !PT ;  /* 0x0000001bff097c10 */ /* 0x000fe40008ffe4ff */
[-C--:B------:R-:W-:Y:S01]  /*0b60*/  ISETP.GE.AND P2, PT, R16, R34.reuse, PT ;  /* 0x000000221000720c */ /* 0x080fe20003f46270 */
[----:B------:R-:W4:Y:S01]  /*0b70*/  @!P5 LDG.E.U16 R49, desc[UR32][R38.64+0x100] ;  /* 0x000100202631d981 */ /* 0x000f22000c1e1500 */
[----:B------:R-:W-:-:S02]  /*0b80*/  ISETP.GE.AND P1, PT, R19, R34, PT ;  /* 0x000000221300720c */ /* 0x000fc40003f26270 */
[----:B------:R-:W-:Y:S01]  /*0b90*/  PRMT R0, RZ, 0x7610, R0 ;  /* 0x00007610ff007816 */ /* 0x000fe20000000000 */
[----:B------:R-:W4:Y:S04]  /*0ba0*/  @!P4 LDG.E.U16 R52, desc[UR32][R38.64+0x140] ;  /* 0x000140202634c981 */ /* 0x000f28000c1e1500 */
[----:B------:R-:W4:Y:S01]  /*0bb0*/  @!P0 LDG.E.U16 R54, desc[UR32][R38.64+0x1c0] ;  /* 0x0001c02026368981 */ /* 0x000f22000c1e1500 */
[----:B------:R-:W-:-:S03]  /*0bc0*/  ISETP.GE.AND P0, PT, R26, R34, PT ;  /* 0x000000221a00720c */ /* 0x000fc60003f06270 */
[----:B------:R-:W2:Y:S04]  /*0bd0*/  @!P2 LDG.E.U16 R0, desc[UR32][R38.64] ;  /* 0x000000202600a981 */ /* 0x000ea8000c1e1500 */
[----:B------:R-:W3:Y:S01]  /*0be0*/  @!P1 LDG.E.U16 R48, desc[UR32][R38.64+0x40] ;  /* 0x0000402026309981 */ /* 0x000ee2000c1e1500 */
[----:B------:R-:W-:-:S03]  /*0bf0*/  ISETP.GE.AND P1, PT, R28, R34, PT ;  /* 0x000000221c00720c */ /* 0x000fc60003f26270 */
[----:B------:R-:W4:Y:S01]  /*0c00*/  @!P3 LDG.E.U16 R53, desc[UR32][R38.64+0x180] ;  /* 0x000180202635b981 */ /* 0x000f22000c1e1500 */
[----:B------:R-:W-:-:S03]  /*0c10*/  ISETP.GE.AND P2, PT, R29, R34, PT ;  /* 0x000000221d00720c */ /* 0x000fc60003f46270 */
[----:B------:R-:W4:Y:S01]  /*0c20*/  @!P0 LDG.E.U16 R55, desc[UR32][R38.64+0x200] ;  /* 0x0002002026378981 */ /* 0x000f22000c1e1500 */
[-C--:B------:R-:W-:Y:S02]  /*0c30*/  ISETP.GE.AND P0, PT, R27, R34.reuse, PT ;  /* 0x000000221b00720c */ /* 0x080fe40003f06270 */
[-C--:B------:R-:W-:Y:S02]  /*0c40*/  ISETP.GE.AND P3, PT, R30, R34.reuse, PT ;  /* 0x000000221e00720c */ /* 0x080fe40003f66270 */
[-C--:B------:R-:W-:Y:S01]  /*0c50*/  ISETP.GE.AND P4, PT, R31, R34.reuse, PT ;  /* 0x000000221f00720c */ /* 0x080fe20003f86270 */
[----:B------:R-:W4:Y:S01]  /*0c60*/  @!P1 LDG.E.U16 R57, desc[UR32][R38.64+0x280] ;  /* 0x0002802026399981 */ /* 0x000f22000c1e1500 */
[-C--:B------:R-:W-:Y:S02]  /*0c70*/  ISETP.GE.AND P5, PT, R32, R34.reuse, PT ;  /* 0x000000222000720c */ /* 0x080fe40003fa6270 */
[----:B------:R-:W-:Y:S01]  /*0c80*/  ISETP.GE.AND P6, PT, R33, R34, PT ;  /* 0x000000222100720c */ /* 0x000fe20003fc6270 */
[----:B------:R-:W4:Y:S04]  /*0c90*/  @!P2 LDG.E.U16 R58, desc[UR32][R38.64+0x2c0] ;  /* 0x0002c020263aa981 */ /* 0x000f28000c1e1500 */
[----:B------:R-:W4:Y:S04]  /*0ca0*/  @!P0 LDG.E.U16 R56, desc[UR32][R38.64+0x240] ;  /* 0x0002402026388981 */ /* 0x000f28000c1e1500 */
[----:B------:R-:W4:Y:S04]  /*0cb0*/  @!P3 LDG.E.U16 R59, desc[UR32][R38.64+0x300] ;  /* 0x00030020263bb981 */ /* 0x000f28000c1e1500 */
[----:B------:R-:W4:Y:S04]  /*0cc0*/  @!P4 LDG.E.U16 R60, desc[UR32][R38.64+0x340] ;  /* 0x00034020263cc981 */ /* 0x000f28000c1e1500 */
[----:B------:R-:W4:Y:S04]  /*0cd0*/  @!P5 LDG.E.U16 R61, desc[UR32][R38.64+0x380] ;  /* 0x00038020263dd981 */ /* 0x000f28000c1e1500 */
[----:B------:R1:W4:Y:S01]  /*0ce0*/  @!P6 LDG.E.U16 R62, desc[UR32][R38.64+0x3c0] ;  /* 0x0003c020263ee981 */ /* 0x000322000c1e1500 */
[----:B0-----:R-:W-:Y:S01]  /*0cf0*/  IADD3 R37, PT, PT, R15, R36, RZ ;  /* 0x000000240f257210 */ /* 0x001fe20007ffe0ff */
[----:B-1----:R-:W-:-:S03]  /*0d00*/  ULEA UR12, UR8, UR12, 0x18 ;  /* 0x0000000c080c7291 */ /* 0x002fc6000f8ec0ff */
[C---:B------:R-:W-:Y:S02]  /*0d10*/  IADD3 R40, PT, PT, R37.reuse, 0x20, RZ ;  /* 0x0000002025287810 */ /* 0x040fe40007ffe0ff */
[C---:B------:R-:W-:Y:S02]  /*0d20*/  IADD3 R42, PT, PT, R37.reuse, 0x40, RZ ;  /* 0x00000040252a7810 */ /* 0x040fe40007ffe0ff */
[C---:B------:R-:W-:Y:S02]  /*0d30*/  IADD3 R44, PT, PT, R37.reuse, 0x60, RZ ;  /* 0x00000060252c7810 */ /* 0x040fe40007ffe0ff */
[C---:B------:R-:W-:Y:S02]  /*0d40*/  LEA.HI.SX32 R35, R37.reuse, R37, 0x1b ;  /* 0x0000002525237211 */ /* 0x040fe400078fdaff */
[C---:B------:R-:W-:Y:S02]  /*0d50*/  IADD3 R46, PT, PT, R37.reuse, 0x80, RZ ;  /* 0x00000080252e7810 */ /* 0x040fe40007ffe0ff */
        /* <DEDUP_REMOVED lines=14> */
[----:B------:R-:W-:Y:S02]  /*0e40*/  LEA R35, R35, UR12, 0x1 ;  /* 0x0000000c23237c11 */ /* 0x000fe4000f8e08ff */
        /* <DEDUP_REMOVED lines=23> */
[----:B------:R-:W-:Y:S02]  /*0fc0*/  P2R R88, PR, RZ, 0x1 ;  /* 0x00000001ff587803 */ /* 0x000fe40000000000 */
[-C--:B------:R-:W-:Y:S02]  /*0fd0*/  ISETP.GE.AND P0, PT, R16, R34.reuse, PT ;  /* 0x000000221000720c */ /* 0x080fe40003f06270 */
[----:B------:R-:W-:Y:S02]  /*0fe0*/  P2R R86, PR, RZ, 0x2 ;  /* 0x00000002ff567803 */ /* 0x000fe40000000000 */
[----:B------:R-:W-:Y:S02]  /*0ff0*/  P2R R69, PR, RZ, 0x4 ;  /* 0x00000004ff457803 */ /* 0x000fe40000000000 */
[----:B------:R-:W-:-:S02]  /*1000*/  ISETP.GE.AND P1, PT, R21, R34, PT ;  /* 0x000000221500720c */ /* 0x000fc40003f26270 */
[----:B------:R-:W-:Y:S02]  /*1010*/  P2R R67, PR, RZ, 0x8 ;  /* 0x00000008ff437803 */ /* 0x000fe40000000000 */
[-C--:B------:R-:W-:Y:S02]  /*1020*/  ISETP.GE.AND P2, PT, R20, R34.reuse, PT ;  /* 0x000000221400720c */ /* 0x080fe40003f46270 */
[----:B------:R-:W-:Y:S02]  /*1030*/  ISETP.GE.AND P3, PT, R19, R34, PT ;  /* 0x000000221300720c */ /* 0x000fe40003f66270 */
[----:B------:R-:W-:Y:S02]  /*1040*/  PRMT R64, RZ, 0x7610, R64 ;  /* 0x00007610ff407816 */ /* 0x000fe40000000040 */
[----:B------:R-:W-:Y:S02]  /*1050*/  PRMT R65, RZ, 0x7610, R65 ;  /* 0x00007610ff417816 */ /* 0x000fe40000000041 */
[----:B------:R-:W-:-:S02]  /*1060*/  PRMT R66, RZ, 0x7610, R66 ;  /* 0x00007610ff427816 */ /* 0x000fc40000000042 */
[----:B------:R-:W-:Y:S01]  /*1070*/  PRMT R68, RZ, 0x7610, R68 ;  /* 0x00007610ff447816 */ /* 0x000fe20000000044 */
[----:B--2---:R-:W-:Y:S04]  /*1080*/  STS.U16 [R35], R0 ;  /* 0x0000000023007388 */ /* 0x004fe80000000400 */
[----:B---3--:R-:W-:Y:S04]  /*1090*/  STS.U16 [R37+0x40], R48 ;  /* 0x0000403025007388 */ /* 0x008fe80000000400 */
[----:B------:R-:W-:Y:S04]  /*10a0*/  STS.U16 [R38+0x80], R47 ;  /* 0x0000802f26007388 */ /* 0x000fe80000000400 */
[----:B------:R-:W-:Y:S04]  /*10b0*/  STS.U16 [R39+0xc0], R50 ;  /* 0x0000c03227007388 */ /* 0x000fe80000000400 */
[----:B----4-:R-:W-:Y:S04]  /*10c0*/  STS.U16 [R40+0x100], R49 ;  /* 0x0001003128007388 */ /* 0x010fe80000000400 */
[----:B------:R-:W-:Y:S04]  /*10d0*/  STS.U16 [R41+0x140], R52 ;  /* 0x0001403429007388 */ /* 0x000fe80000000400 */
[----:B------:R0:W-:Y:S02]  /*10e0*/  STS.U16 [R42+0x180], R53 ;  /* 0x000180352a007388 */ /* 0x0001e40000000400 */
[----:B0-----:R-:W-:-:S04]  /*10f0*/  LOP3.LUT R53, R14, 0x3e0, RZ, 0xc0, !PT ;  /* 0x000003e00e357812 */ /* 0x001fc800078ec0ff */
[----:B------:R-:W-:Y:S01]  /*1100*/  IADD3 R53, PT, PT, R53, R36, RZ ;  /* 0x0000002435357210 */ /* 0x000fe20007ffe0ff */
[----:B------:R-:W-:Y:S01]  /*1110*/  STS.U16 [R43+0x1c0], R54 ;  /* 0x0001c0362b007388 */ /* 0x000fe20000000400 */
[----:B------:R-:W-:Y:S02]  /*1120*/  LEA R47, R76, UR12, 0x1 ;  /* 0x0000000c4c2f7c11 */ /* 0x000fe4000f8e08ff */
[----:B------:R-:W-:Y:S01]  /*1130*/  SHF.L.U32 R53, R53, 0x4, RZ ;  /* 0x0000000435357819 */ /* 0x000fe200000006ff */
[----:B------:R-:W-:Y:S01]  /*1140*/  STS.U16 [R44+0x200], R55 ;  /* 0x000200372c007388 */ /* 0x000fe20000000400 */
[----:B------:R-:W-:Y:S02]  /*1150*/  LEA R48, R78, UR12, 0x1 ;  /* 0x0000000c4e307c11 */ /* 0x000fe4000f8e08ff */
[----:B------:R-:W-:Y:S01]  /*1160*/  LEA R49, R80, UR12, 0x1 ;  /* 0x0000000c50317c11 */ /* 0x000fe2000f8e08ff */
[----:B------:R-:W-:Y:S01]  /*1170*/  STS.U16 [R45+0x240], R56 ;  /* 0x000240382d007388 */ /* 0x000fe20000000400 */
[----:B------:R-:W-:-:S02]  /*1180*/  LEA.HI.SX32 R52, R53, R53, 0x1b ;  /* 0x0000003535347211 */ /* 0x000fc400078fdaff */
[----:B------:R-:W-:Y:S01]  /*1190*/  LEA R50, R82, UR12, 0x1 ;  /* 0x0000000c52327c11 */ /* 0x000fe2000f8e08ff */
[----:B------:R0:W-:Y:S01]  /*11a0*/  STS.U16 [R46+0x280], R57 ;  /* 0x000280392e007388 */ /* 0x0001e20000000400 */
[----:B------:R-:W-:-:S03]  /*11b0*/  LEA R52, R52, UR12, 0x1 ;  /* 0x0000000c34347c11 */ /* 0x000fc6000f8e08ff */
[----:B------:R-:W-:Y:S04]  /*11c0*/  STS.U16 [R47+0x2c0], R58 ;  /* 0x0002c03a2f007388 */ /* 0x000fe80000000400 */
[----:B------:R-:W-:Y:S04]  /*11d0*/  STS.U16 [R48+0x300], R59 ;  /* 0x0003003b30007388 */ /* 0x000fe80000000400 */
        /* <DEDUP_REMOVED lines=21> */
[----:B------:R-:W-:-:S02]  /*1330*/  PRMT R0, RZ, 0x7610, R0 ;  /* 0x00007610ff007816 */ /* 0x000fc40000000000 */
[----:B0-----:R-:W-:Y:S02]  /*1340*/  PRMT R57, RZ, 0x7610, R57 ;  /* 0x00007610ff397816 */ /* 0x001fe40000000039 */
[----:B------:R-:W-:Y:S02]  /*1350*/  PRMT R56, RZ, 0x7610, R56 ;  /* 0x00007610ff387816 */ /* 0x000fe40000000038 */
[----:B------:R-:W-:Y:S02]  /*1360*/  PRMT R55, RZ, 0x7610, R55 ;  /* 0x00007610ff377816 */ /* 0x000fe40000000037 */
[----:B------:R-:W-:Y:S01]  /*1370*/  PRMT R54, RZ, 0x7610, R54 ;  /* 0x00007610ff367816 */ /* 0x000fe20000000036 */
[----:B------:R-:W3:Y:S01]  /*1380*/  @!P0 LDG.E.U16 R0, desc[UR32][R8.64] ;  /* 0x0000002008008981 */ /* 0x000ee2000c1e1500 */
        /* <DEDUP_REMOVED lines=10> */
[----:B-1----:R-:W-:Y:S02]  /*1430*/  PRMT R61, RZ, 0x7610, R61 ;  /* 0x00007610ff3d7816 */ /* 0x002fe4000000003d */
[----:B------:R-:W-:Y:S01]  /*1440*/  PRMT R60, RZ, 0x7610, R60 ;  /* 0x00007610ff3c7816 */ /* 0x000fe2000000003c */
        /* <DEDUP_REMOVED lines=11> */
[----:B--2---:R-:W-:Y:S01]  /*1500*/  PRMT R62, RZ, 0x7610, R62 ;  /* 0x00007610ff3e7816 */ /* 0x004fe2000000003e */
[----:B------:R-:W2:Y:S01]  /*1510*/  @!P1 LDG.E.U16 R63, desc[UR32][R8.64+0x280] ;  /* 0x00028020083f9981 */ /* 0x000ea2000c1e1500 */
[----:B------:R-:W-:-:S04]  /*1520*/  PRMT R53, RZ, 0x7610, R53 ;  /* 0x00007610ff357816 */ /* 0x000fc80000000035 */
[----:B------:R-:W2:Y:S04]  /*1530*/  @!P0 LDG.E.U16 R62, desc[UR32][R8.64+0x240] ;  /* 0x00024020083e8981 */ /* 0x000ea8000c1e1500 */
[----:B------:R-:W2:Y:S04]  /*1540*/  @!P2 LDG.E.U16 R64, desc[UR32][R8.64+0x2c0] ;  /* 0x0002c0200840a981 */ /* 0x000ea8000c1e1500 */
[----:B------:R-:W2:Y:S04]  /*1550*/  @!P3 LDG.E.U16 R65, desc[UR32][R8.64+0x300] ;  /* 0x000300200841b981 */ /* 0x000ea8000c1e1500 */
[----:B------:R-:W2:Y:S01]  /*1560*/  @!P5 LDG.E.U16 R53, desc[UR32][R8.64+0x380] ;  /* 0x000380200835d981 */ /* 0x000ea2000c1e1500 */
[----:B------:R-:W-:-:S02]  /*1570*/  P2R R72, PR, RZ, 0x1 ;  /* 0x00000001ff487803 */ /* 0x000fc40000000000 */
[-C--:B------:R-:W-:Y:S02]  /*1580*/  ISETP.GE.AND P0, PT, R16, R34.reuse, PT ;  /* 0x000000221000720c */ /* 0x080fe40003f06270 */
[----:B------:R-:W-:Y:S02]  /*1590*/  P2R R70, PR, RZ, 0x2 ;  /* 0x00000002ff467803 */ /* 0x000fe40000000000 */
[----:B------:R-:W-:Y:S02]  /*15a0*/  P2R R69, PR, RZ, 0x4 ;  /* 0x00000004ff457803 */ /* 0x000fe40000000000 */
[-C--:B------:R-:W-:Y:S02]  /*15b0*/  ISETP.GE.AND P1, PT, R21, R34.reuse, PT ;  /* 0x000000221500720c */ /* 0x080fe40003f26270 */
[----:B------:R-:W-:Y:S02]  /*15c0*/  P2R R67, PR, RZ, 0x8 ;  /* 0x00000008ff437803 */ /* 0x000fe40000000000 */
[----:B------:R-:W-:-:S02]  /*15d0*/  ISETP.GE.AND P2, PT, R20, R34, PT ;  /* 0x000000221400720c */ /* 0x000fc40003f46270 */
[----:B------:R-:W-:Y:S01]  /*15e0*/  ISETP.GE.AND P3, PT, R19, R34, PT ;  /* 0x000000221300720c */ /* 0x000fe20003f66270 */
[----:B---3--:R0:W-:Y:S04]  /*15f0*/  STS.U16 [R35], R0 ;  /* 0x0000000023007388 */ /* 0x0081e80000000400 */
[----:B----4-:R-:W-:Y:S04]  /*1600*/  STS.U16 [R37+0x40], R54 ;  /* 0x0000403625007388 */ /* 0x010fe80000000400 */
[----:B------:R-:W-:Y:S04]  /*1610*/  STS.U16 [R38+0x80], R55 ;  /* 0x0000803726007388 */ /* 0x000fe80000000400 */
[----:B------:R-:W-:Y:S04]  /*1620*/  STS.U16 [R39+0xc0], R56 ;  /* 0x0000c03827007388 */ /* 0x000fe80000000400 */
[----:B------:R1:W-:Y:S04]  /*1630*/  STS.U16 [R40+0x100], R57 ;  /* 0x0001003928007388 */ /* 0x0003e80000000400 */
[----:B------:R-:W-:Y:S04]  /*1640*/  STS.U16 [R41+0x140], R58 ;  /* 0x0001403a29007388 */ /* 0x000fe80000000400 */
[----:B------:R-:W-:Y:S04]  /*1650*/  STS.U16 [R42+0x180], R59 ;  /* 0x0001803b2a007388 */ /* 0x000fe80000000400 */
[----:B------:R-:W-:Y:S04]  /*1660*/  STS.U16 [R43+0x1c0], R60 ;  /* 0x0001c03c2b007388 */ /* 0x000fe80000000400 */
[----:B------:R3:W-:Y:S04]  /*1670*/  STS.U16 [R44+0x200], R61 ;  /* 0x0002003d2c007388 */ /* 0x0007e80000000400 */
[----:B--2---:R2:W-:Y:S04]  /*1680*/  STS.U16 [R45+0x240], R62 ;  /* 0x0002403e2d007388 */ /* 0x0045e80000000400 */
[----:B------:R-:W-:Y:S04]  /*1690*/  STS.U16 [R46+0x280], R63 ;  /* 0x0002803f2e007388 */ /* 0x000fe80000000400 */
        /* <DEDUP_REMOVED lines=24> */
[----:B-1----:R-:W-:-:S02]  /*1820*/  PRMT R57, RZ, 0x7610, R57 ;  /* 0x00007610ff397816 */ /* 0x002fc40000000039 */
        /* <DEDUP_REMOVED lines=12> */
[----:B------:R-:W-:Y:S02]  /*18f0*/  ISETP.GE.AND P3, PT, R23, R34, PT ;  /* 0x000000221700720c */ /* 0x000fe40003f66270 */
        /* <DEDUP_REMOVED lines=12> */
[----:B--2---:R-:W-:Y:S02]  /*19c0*/  PRMT R62, RZ, 0x7610, R62 ;  /* 0x00007610ff3e7816 */ /* 0x004fe4000000003e */
[----:B----4-:R-:W-:Y:S02]  /*19d0*/  PRMT R53, RZ, 0x7610, R53 ;  /* 0x00007610ff357816 */ /* 0x010fe40000000035 */
[----:B------:R-:W-:Y:S02]  /*19e0*/  PRMT R64, RZ, 0x7610, R64 ;  /* 0x00007610ff407816 */ /* 0x000fe40000000040 */
[----:B------:R-:W-:Y:S01]  /*19f0*/  PRMT R63, RZ, 0x7610, R63 ;  /* 0x00007610ff3f7816 */ /* 0x000fe2000000003f */
[----:B------:R-:W2:Y:S01]  /*1a00*/  @!P0 LDG.E.U16 R62, desc[UR32][R6.64+0x240] ;  /* 0x00024020063e8981 */ /* 0x000ea2000c1e1500 */
[----:B------:R-:W-:-:S02]  /*1a10*/  PRMT R66, RZ, 0x7610, R66 ;  /* 0x00007610ff427816 */ /* 0x000fc40000000042 */
[----:B------:R-:W-:Y:S01]  /*1a20*/  PRMT R65, RZ, 0x7610, R65 ;  /* 0x00007610ff417816 */ /* 0x000fe20000000041 */
[----:B------:R-:W4:Y:S01]  /*1a30*/  @!P1 LDG.E.U16 R53, desc[UR32][R6.64+0x280] ;  /* 0x0002802006359981 */ /* 0x000f22000c1e1500 */
[----:B------:R-:W-:-:S03]  /*1a40*/  PRMT R68, RZ, 0x7610, R68 ;  /* 0x00007610ff447816 */ /* 0x000fc60000000044 */
[----:B------:R-:W4:Y:S04]  /*1a50*/  @!P2 LDG.E.U16 R64, desc[UR32][R6.64+0x2c0] ;  /* 0x0002c0200640a981 */ /* 0x000f28000c1e1500 */
[----:B------:R-:W4:Y:S04]  /*1a60*/  @!P3 LDG.E.U16 R63, desc[UR32][R6.64+0x300] ;  /* 0x00030020063fb981 */ /* 0x000f28000c1e1500 */
[----:B------:R-:W4:Y:S04]  /*1a70*/  @!P4 LDG.E.U16 R66, desc[UR32][R6.64+0x340] ;  /* 0x000340200642c981 */ /* 0x000f28000c1e1500 */
[----:B------:R-:W4:Y:S04]  /*1a80*/  @!P5 LDG.E.U16 R65, desc[UR32][R6.64+0x380] ;  /* 0x000380200641d981 */ /* 0x000f28000c1e1500 */
[----:B------:R-:W4:Y:S01]  /*1a90*/  @!P6 LDG.E.U16 R68, desc[UR32][R6.64+0x3c0] ;  /* 0x0003c0200644e981 */ /* 0x000f22000c1e1500 */
        /* <DEDUP_REMOVED lines=10> */
[----:B------:R-:W-:Y:S02]  /*1b40*/  PRMT R67, RZ, 0x7610, R67 ;  /* 0x00007610ff437816 */ /* 0x000fe40000000043 */
[----:B------:R-:W-:Y:S02]  /*1b50*/  PRMT R69, RZ, 0x7610, R69 ;  /* 0x00007610ff457816 */ /* 0x000fe40000000045 */
[----:B------:R-:W-:-:S02]  /*1b60*/  PRMT R74, RZ, 0x7610, R74 ;  /* 0x00007610ff4a7816 */ /* 0x000fc4000000004a */
[----:B------:R-:W-:Y:S02]  /*1b70*/  PRMT R115, RZ, 0x7610, R115 ;  /* 0x00007610ff737816 */ /* 0x000fe40000000073 */
[----:B------:R-:W-:Y:S01]  /*1b80*/  PRMT R78, RZ, 0x7610, R78 ;  /* 0x00007610ff4e7816 */ /* 0x000fe2000000004e */
[----:B------:R-:W-:Y:S04]  /*1b90*/  STS.U16 [R35], R0 ;  /* 0x0000000023007388 */ /* 0x000fe80000000400 */
[----:B------:R-:W-:Y:S04]  /*1ba0*/  STS.U16 [R37+0x40], R54 ;  /* 0x0000403625007388 */ /* 0x000fe80000000400 */
[----:B------:R-:W-:Y:S04]  /*1bb0*/  STS.U16 [R38+0x80], R55 ;  /* 0x0000803726007388 */ /* 0x000fe80000000400 */
[----:B------:R-:W-:Y:S04]  /*1bc0*/  STS.U16 [R39+0xc0], R56 ;  /* 0x0000c03827007388 */ /* 0x000fe80000000400 */
[----:B------:R-:W-:Y:S04]  /*1bd0*/  STS.U16 [R40+0x100], R57 ;  /* 0x0001003928007388 */ /* 0x000fe80000000400 */
[----:B---3--:R0:W-:Y:S04]  /*1be0*/  STS.U16 [R41+0x140], R58 ;  /* 0x0001403a29007388 */ /* 0x0081e80000000400 */
[----:B------:R1:W-:Y:S04]  /*1bf0*/  STS.U16 [R42+0x180], R59 ;  /* 0x0001803b2a007388 */ /* 0x0003e80000000400 */
[----:B------:R3:W-:Y:S04]  /*1c00*/  STS.U16 [R43+0x1c0], R60 ;  /* 0x0001c03c2b007388 */ /* 0x0007e80000000400 */
[----:B------:R-:W-:Y:S04]  /*1c10*/  STS.U16 [R44+0x200], R61 ;  /* 0x0002003d2c007388 */ /* 0x000fe80000000400 */
[----:B--2---:R-:W-:Y:S04]  /*1c20*/  STS.U16 [R45+0x240], R62 ;  /* 0x0002403e2d007388 */ /* 0x004fe80000000400 */
[----:B----4-:R-:W-:Y:S04]  /*1c30*/  STS.U16 [R46+0x280], R53 ;  /* 0x000280352e007388 */ /* 0x010fe80000000400 */
[----:B------:R-:W-:Y:S04]  /*1c40*/  STS.U16 [R47+0x2c0], R64 ;  /* 0x0002c0402f007388 */ /* 0x000fe80000000400 */
        /* <DEDUP_REMOVED lines=25> */
[----:B------:R-:W-:Y:S01]  /*1de0*/  PRMT R57, RZ, 0x7610, R57 ;  /* 0x00007610ff397816 */ /* 0x000fe20000000039 */
[----:B------:R-:W3:Y:S01]  /*1df0*/  @!P0 LDG.E.U16 R58, desc[UR32][R4.64] ;  /* 0x00000020043a8981 */ /* 0x000ee2000c1e1500 */
[----:B------:R-:W-:-:S03]  /*1e00*/  ISETP.GE.AND P0, PT, R22, R34, PT ;  /* 0x000000221600720c */ /* 0x000fc60003f06270 */
[----:B------:R-:W3:Y:S01]  /*1e10*/  @!P1 LDG.E.U16 R60, desc[UR32][R4.64+0xc0] ;  /* 0x0000c020043c9981 */ /* 0x000ee2000c1e1500 */
[----:B------:R-:W-:-:S03]  /*1e20*/  ISETP.GE.AND P1, PT, R25, R34, PT ;  /* 0x000000221900720c */ /* 0x000fc60003f26270 */
[----:B------:R-:W3:Y:S01]  /*1e30*/  @!P2 LDG.E.U16 R57, desc[UR32][R4.64+0x80] ;  /* 0x000080200439a981 */ /* 0x000ee2000c1e1500 */
[----:B------:R-:W-:-:S03]  /*1e40*/  ISETP.GE.AND P2, PT, R24, R34, PT ;  /* 0x000000221800720c */ /* 0x000fc60003f46270 */
[----:B------:R-:W3:Y:S04]  /*1e50*/  @!P3 LDG.E.U16 R70, desc[UR32][R4.64+0x40] ;  /* 0x000040200446b981 */ /* 0x000ee8000c1e1500 */
[----:B------:R-:W3:Y:S01]  /*1e60*/  @!P0 LDG.E.U16 R59, desc[UR32][R4.64+0x100] ;  /* 0x00010020043b8981 */ /* 0x000ee2000c1e1500 */
[-C--:B------:R-:W-:Y:S02]  /*1e70*/  ISETP.GE.AND P0, PT, R26, R34.reuse, PT ;  /* 0x000000221a00720c */ /* 0x080fe40003f06270 */
[----:B------:R-:W-:Y:S01]  /*1e80*/  ISETP.GE.AND P3, PT, R23, R34, PT ;  /* 0x000000221700720c */ /* 0x000fe20003f66270 */
[----:B------:R-:W3:Y:S01]  /*1e90*/  @!P1 LDG.E.U16 R72, desc[UR32][R4.64+0x1c0] ;  /* 0x0001c02004489981 */ /* 0x000ee2000c1e1500 */
[----:B--2---:R-:W-:Y:S02]  /*1ea0*/  PRMT R63, RZ, 0x7610, R63 ;  /* 0x00007610ff3f7816 */ /* 0x004fe4000000003f */
[----:B------:R-:W-:Y:S01]  /*1eb0*/  PRMT R62, RZ, 0x7610, R62 ;  /* 0x00007610ff3e7816 */ /* 0x000fe2000000003e */
[----:B------:R-:W2:Y:S01]  /*1ec0*/  @!P2 LDG.E.U16 R67, desc[UR32][R4.64+0x180] ;  /* 0x000180200443a981 */ /* 0x000ea2000c1e1500 */
[----:B------:R-:W-:-:S02]  /*1ed0*/  ISETP.NE.AND P1, PT, R84, RZ, PT ;  /* 0x000000ff5400720c */ /* 0x000fc40003f25270 */
[----:B------:R-:W-:Y:S01]  /*1ee0*/  ISETP.NE.AND P2, PT, R82, RZ, PT ;  /* 0x000000ff5200720c */ /* 0x000fe20003f45270 */
[----:B------:R-:W2:Y:S04]  /*1ef0*/  @!P4 LDG.E.U16 R74, desc[UR32][R4.64+0x340] ;  /* 0x00034020044ac981 */ /* 0x000ea8000c1e1500 */
[----:B------:R-:W2:Y:S01]  /*1f00*/  @!P0 LDG.E.U16 R63, desc[UR32][R4.64+0x200] ;  /* 0x00020020043f8981 */ /* 0x000ea2000c1e1500 */
[----:B------:R-:W-:-:S03]  /*1f10*/  ISETP.NE.AND P0, PT, R86, RZ, PT ;  /* 0x000000ff5600720c */ /* 0x000fc60003f05270 */
[----:B------:R-:W2:Y:S01]  /*1f20*/  @!P3 LDG.E.U16 R62, desc[UR32][R4.64+0x140] ;  /* 0x00014020043eb981 */ /* 0x000ea2000c1e1500 */
[----:B------:R-:W-:Y:S02]  /*1f30*/  ISETP.NE.AND P3, PT, R80, RZ, PT ;  /* 0x000000ff5000720c */ /* 0x000fe40003f65270 */
[----:B----4-:R-:W-:Y:S01]  /*1f40*/  PRMT R66, RZ, 0x7610, R66 ;  /* 0x00007610ff427816 */ /* 0x010fe20000000042 */
[----:B------:R-:W4:Y:S01]  /*1f50*/  @!P5 LDG.E.U16 R115, desc[UR32][R4.64+0x380] ;  /* 0x000380200473d981 */ /* 0x000f22000c1e1500 */
[----:B------:R-:W-:Y:S02]  /*1f60*/  PRMT R65, RZ, 0x7610, R65 ;  /* 0x00007610ff417816 */ /* 0x000fe40000000041 */
[----:B------:R-:W-:Y:S01]  /*1f70*/  PRMT R68, RZ, 0x7610, R68 ;  /* 0x00007610ff447816 */ /* 0x000fe20000000044 */
[----:B------:R-:W4:Y:S04]  /*1f80*/  @!P6 LDG.E.U16 R78, desc[UR32][R4.64+0x3c0] ;  /* 0x0003c020044ee981 */ /* 0x000f28000c1e1500 */
[----:B------:R-:W4:Y:S04]  /*1f90*/  @!P0 LDG.E.U16 R66, desc[UR32][R4.64+0x240] ;  /* 0x0002402004428981 */ /* 0x000f28000c1e1500 */
[----:B------:R-:W4:Y:S04]  /*1fa0*/  @!P1 LDG.E.U16 R65, desc[UR32][R4.64+0x280] ;  /* 0x0002802004419981 */ /* 0x000f28000c1e1500 */
[----:B------:R-:W4:Y:S04]  /*1fb0*/  @!P2 LDG.E.U16 R68, desc[UR32][R4.64+0x2c0] ;  /* 0x0002c0200444a981 */ /* 0x000f28000c1e1500 */
[----:B------:R-:W4:Y:S01]  /*1fc0*/  @!P3 LDG.E.U16 R69, desc[UR32][R4.64+0x300] ;  /* 0x000300200445b981 */ /* 0x000f22000c1e1500 */
[----:B------:R-:W-:-:S02]  /*1fd0*/  P2R R90, PR, RZ, 0x1 ;  /* 0x00000001ff5a7803 */ /* 0x000fc40000000000 */
[-C--:B------:R-:W-:Y:S02]  /*1fe0*/  ISETP.GE.AND P0, PT, R16, R34.reuse, PT ;  /* 0x000000221000720c */ /* 0x080fe40003f06270 */
[----:B------:R-:W-:Y:S02]  /*1ff0*/  PRMT R80, RZ, 0x7610, R80 ;  /* 0x00007610ff507816 */ /* 0x000fe40000000050 */
[----:B------:R-:W-:Y:S02]  /*2000*/  P2R R82, PR, RZ, 0x2 ;  /* 0x00000002ff527803 */ /* 0x000fe40000000000 */
[----:B------:R-:W-:Y:S02]  /*2010*/  ISETP.GE.AND P1, PT, R19, R34, PT ;  /* 0x000000221300720c */ /* 0x000fe40003f26270 */
        /* <DEDUP_REMOVED lines=11> */
[----:B---3--:R-:W-:Y:S04]  /*20d0*/  STS.U16 [R35], R58 ;  /* 0x0000003a23007388 */ /* 0x008fe80000000400 */
        /* <DEDUP_REMOVED lines=8> */
[----:B----4-:R-:W-:Y:S04]  /*2160*/  STS.U16 [R45+0x240], R66 ;  /* 0x000240422d007388 */ /* 0x010fe80000000400 */
        /* <DEDUP_REMOVED lines=9> */
[----:B------:R-:W2:Y:S04]  /*2200*/  LDS.U16 R5, [R52+0x4] ;  /* 0x0000040034057984 */ /* 0x000ea80000000400 */
[----:B------:R-:W-:Y:S04]  /*2210*/  LDS.U16 R58, [R52+0x6] ;  /* 0x00000600343a7984 */ /* 0x000fe80000000400 */
[----:B------:R-:W-:Y:S04]  /*2220*/  LDS.U16 R59, [R52+0x8] ;  /* 0x00000800343b7984 */ /* 0x000fe80000000400 */
[----:B------:R-:W3:Y:S04]  /*2230*/  LDS.U16 R60, [R52+0xa] ;  /* 0x00000a00343c7984 */ /* 0x000ee80000000400 */
[----:B------:R-:W4:Y:S04]  /*2240*/  LDS.U16 R62, [R52+0xc] ;  /* 0x00000c00343e7984 */ /* 0x000f280000000400 */
[----:B------:R-:W-:Y:S04]  /*2250*/  LDS.U16 R63, [R52+0xe] ;  /* 0x00000e00343f7984 */ /* 0x000fe80000000400 */
[----:B------:R-:W-:Y:S04]  /*2260*/  LDS.U16 R65, [R52+0x10] ;  /* 0x0000100034417984 */ /* 0x000fe80000000400 */
[----:B------:R-:W-:Y:S04]  /*2270*/  LDS.U16 R66, [R52+0x12] ;  /* 0x0000120034427984 */ /* 0x000fe80000000400 */
[----:B------:R-:W-:Y:S04]  /*2280*/  LDS.U16 R67, [R52+0x14] ;  /* 0x0000140034437984 */ /* 0x000fe80000000400 */
[----:B------:R-:W-:Y:S04]  /*2290*/  LDS.U16 R68, [R52+0x16] ;  /* 0x0000160034447984 */ /* 0x000fe80000000400 */
[----:B------:R-:W-:Y:S04]  /*22a0*/  LDS.U16 R69, [R52+0x18] ;  /* 0x0000180034457984 */ /* 0x000fe80000000400 */
[----:B------:R-:W-:Y:S04]  /*22b0*/  LDS.U16 R70, [R52+0x1a] ;  /* 0x00001a0034467984 */ /* 0x000fe80000000400 */
[----:B------:R-:W4:Y:S04]  /*22c0*/  LDS.U16 R72, [R52+0x1c] ;  /* 0x00001c0034487984 */ /* 0x000f280000000400 */
[----:B------:R-:W4:Y:S01]  /*22d0*/  LDS.U16 R74, [R52+0x1e] ;  /* 0x00001e00344a7984 */ /* 0x000f220000000400 */
[----:B------:R-:W-:Y:S01]  /*22e0*/  BAR.SYNC.DEFER_BLOCKING 0x0 ;  /* 0x0000000000007b1d */ /* 0x000fe20000010000 */
[----:B0-----:R-:W-:-:S02]  /*22f0*/  PRMT R115, RZ, 0x7610, R115 ;  /* 0x00007610ff737816 */ /* 0x001fc40000000073 */
[----:B-1----:R-:W-:-:S03]  /*2300*/  PRMT R78, RZ, 0x7610, R78 ;  /* 0x00007610ff4e7816 */ /* 0x002fc6000000004e */
[----:B------:R-:W4:Y:S01]  /*2310*/  @!P0 LDG.E.U16 R80, desc[UR32][R2.64] ;  /* 0x0000002002508981 */ /* 0x000f22000c1e1500 */
[----:B------:R-:W-:-:S03]  /*2320*/  ISETP.GE.AND P0, PT, R20, R34, PT ;  /* 0x000000221400720c */ /* 0x000fc60003f06270 */
[----:B------:R-:W4:Y:S01]  /*2330*/  @!P1 LDG.E.U16 R78, desc[UR32][R2.64+0x40] ;  /* 0x00004020024e9981 */ /* 0x000f22000c1e1500 */
[----:B------:R-:W-:-:S03]  /*2340*/  ISETP.GE.AND P1, PT, R21, R34, PT ;  /* 0x000000221500720c */ /* 0x000fc60003f26270 */
[----:B------:R-:W4:Y:S04]  /*2350*/  @!P2 LDG.E.U16 R92, desc[UR32][R2.64+0x2c0] ;  /* 0x0002c020025ca981 */ /* 0x000f28000c1e1500 */
[----:B------:R-:W4:Y:S04]  /*2360*/  @!P3 LDG.E.U16 R137, desc[UR32][R2.64+0x300] ;  /* 0x000300200289b981 */ /* 0x000f28000c1e1500 */
        /* <DEDUP_REMOVED lines=9> */
[----:B------:R-:W-:-:S09]  /*2400*/  ISETP.GE.AND P1, PT, R25, R34, PT ;  /* 0x000000221900720c */ /* 0x000fd20003f26270 */
[----:B------:R-:W4:Y:S01]  /*2410*/  @!P0 LDG.E.U16 R125, desc[UR32][R2.64+0x180] ;  /* 0x00018020027d8981 */ /* 0x000f22000c1e1500 */
[----:B------:R-:W-:-:S03]  /*2420*/  ISETP.GE.AND P0, PT, R26, R34, PT ;  /* 0x000000221a00720c */ /* 0x000fc60003f06270 */
[----:B------:R-:W4:Y:S01]  /*2430*/  @!P1 LDG.E.U16 R88, desc[UR32][R2.64+0x1c0] ;  /* 0x0001c02002589981 */ /* 0x000f22000c1e1500 */
[----:B------:R-:W-:-:S09]  /*2440*/  ISETP.NE.AND P1, PT, R82, RZ, PT ;  /* 0x000000ff5200720c */ /* 0x000fd20003f25270 */
[----:B------:R-:W4:Y:S01]  /*2450*/  @!P0 LDG.E.U16 R127, desc[UR32][R2.64+0x200] ;  /* 0x00020020027f8981 */ /* 0x000f22000c1e1500 */
[----:B------:R-:W-:Y:S02]  /*2460*/  ISETP.NE.AND P0, PT, R90, RZ, PT ;  /* 0x000000ff5a00720c */ /* 0x000fe40003f05270 */
[----:B------:R-:W-:Y:S01]  /*2470*/  PRMT R90, RZ, 0x7610, R90 ;  /* 0x00007610ff5a7816 */ /* 0x000fe2000000005a */
[----:B------:R-:W4:Y:S01]  /*2480*/  @!P1 LDG.E.U16 R135, desc[UR32][R2.64+0x280] ;  /* 0x0002802002879981 */ /* 0x000f22000c1e1500 */
[----:B------:R-:W-:-:S06]  /*2490*/  PRMT R82, RZ, 0x7610, R82 ;  /* 0x00007610ff527816 */ /* 0x000fcc0000000052 */
[----:B------:R-:W4:Y:S04]  /*24a0*/  @!P6 LDG.E.U16 R82, desc[UR32][R2.64+0x3c0] ;  /* 0x0003c0200252e981 */ /* 0x000f28000c1e1500 */
[----:B------:R0:W4:Y:S01]  /*24b0*/  @!P0 LDG.E.U16 R90, desc[UR32][R2.64+0x240] ;  /* 0x00024020025a8981 */ /* 0x000122000c1e1500 */
[----:B--2---:R-:W-:Y:S02]  /*24c0*/  HADD2.F32 R5, -RZ, R5.H0_H0 ;  /* 0x20000005ff057230 */ /* 0x004fe40000004100 */
[----:B------:R-:W-:-:S03]  /*24d0*/  HADD2.F32 R4, -RZ, R4.H0_H0 ;  /* 0x20000004ff047230 */ /* 0x000fc60000004100 */
[----:B------:R-:W-:Y:S01]  /*24e0*/  FMUL.FTZ R116, R5, -1.4426950216293334961 ;  /* 0xbfb8aa3b05747820 */ /* 0x000fe20000410000 */
[----:B------:R-:W-:Y:S02]  /*24f0*/  HADD2.F32 R57, -RZ, R57.H0_H0 ;  /* 0x20000039ff397230 */ /* 0x000fe40000004100 */
[----:B------:R-:W-:-:S03]  /*2500*/  FMUL.FTZ R98, R4, -1.4426950216293334961 ;  /* 0xbfb8aa3b04627820 */ /* 0x000fc60000410000 */
[----:B------:R-:W-:Y:S01]  /*2510*/  MUFU.EX2 R116, R116 ;  /* 0x0000007400747308 */ /* 0x000fe20000000800 */
[----:B------:R-:W-:Y:S01]  /*2520*/  FMUL.FTZ R96, R57, -1.4426950216293334961 ;  /* 0xbfb8aa3b39607820 */ /* 0x000fe20000410000 */
[----:B---3--:R-:W-:Y:S02]  /*2530*/  HADD2.F32 R60, -RZ, R60.H0_H0 ;  /* 0x2000003cff3c7230 */ /* 0x008fe40000004100 */
[----:B------:R-:W1:Y:S01]  /*2540*/  MUFU.EX2 R98, R98 ;  /* 0x0000006200627308 */ /* 0x000e620000000800 */
[----:B------:R-:W-:-:S03]  /*2550*/  HADD2.F32 R59, -RZ, R59.H0_H0 ;  /* 0x2000003bff3b7230 */ /* 0x000fc60000004100 */
[----:B------:R-:W2:Y:S01]  /*2560*/  MUFU.EX2 R96, R96 ;  /* 0x0000006000607308 */ /* 0x000ea20000000800 */
[----:B------:R-:W-:Y:S01]  /*2570*/  FMUL.FTZ R118, R60, -1.4426950216293334961 ;  /* 0xbfb8aa3b3c767820 */ /* 0x000fe20000410000 */
[----:B------:R-:W-:Y:S02]  /*2580*/  HADD2.F32 R58, -RZ, R58.H0_H0 ;  /* 0x2000003aff3a7230 */ /* 0x000fe40000004100 */
[----:B0-----:R-:W-:-:S03]  /*2590*/  FMUL.FTZ R3, R59, -1.4426950216293334961 ;  /* 0xbfb8aa3b3b037820 */ /* 0x001fc60000410000 */
[----:B------:R-:W0:Y:S01]  /*25a0*/  MUFU.EX2 R118, R118 ;  /* 0x0000007600767308 */ /* 0x000e220000000800 */
[----:B------:R-:W-:Y:S01]  /*25b0*/  FMUL.FTZ R2, R58, -1.4426950216293334961 ;  /* 0xbfb8aa3b3a027820 */ /* 0x000fe20000410000 */
[----:B-1----:R-:W-:Y:S02]  /*25c0*/  FADD.FTZ R98, R98, 1 ;  /* 0x3f80000062627421 */ /* 0x002fe40000010000 */
[----:B------:R-:W1:Y:S01]  /*25d0*/  MUFU.EX2 R3, R3 ;  /* 0x0000000300037308 */ /* 0x000e620000000800 */
[----:B--2---:R-:W-:-:S03]  /*25e0*/  FADD.FTZ R96, R96, 1 ;  /* 0x3f80000060607421 */ /* 0x004fc60000010000 */
[----:B------:R-:W2:Y:S01]  /*25f0*/  MUFU.EX2 R2, R2 ;  /* 0x0000000200027308 */ /* 0x000ea20000000800 */
[----:B------:R-:W-:Y:S02]  /*2600*/  HADD2.F32 R121, -RZ, R121.H0_H0 ;  /* 0x20000079ff797230 */ /* 0x000fe40000004100 */
[----:B----4-:R-:W-:Y:S02]  /*2610*/  HADD2.F32 R62, -RZ, R62.H0_H0 ;  /* 0x2000003eff3e7230 */ /* 0x010fe40000004100 */
[----:B0-----:R-:W-:Y:S01]  /*2620*/  FADD.FTZ R118, R118, 1 ;  /* 0x3f80000076767421 */ /* 0x001fe20000010000 */
[----:B------:R-:W-:Y:S02]  /*2630*/  HADD2.F32 R72, -RZ, R72.H0_H0 ;  /* 0x20000048ff487230 */ /* 0x000fe40000004100 */
[----:B-1----:R-:W-:Y:S01]  /*2640*/  FADD.FTZ R3, R3, 1 ;  /* 0x3f80000003037421 */ /* 0x002fe20000010000 */
[----:B------:R-:W-:Y:S02]  /*2650*/  FMUL.FTZ R120, R62, -1.4426950216293334961 ;  /* 0xbfb8aa3b3e787820 */ /* 0x000fe40000410000 */
[----:B------:R-:W-:Y:S01]  /*2660*/  FMUL.FTZ R138, R72, -1.4426950216293334961 ;  /* 0xbfb8aa3b488a7820 */ /* 0x000fe20000410000 */
[----:B------:R-:W-:-:S02]  /*2670*/  HADD2.F32 R117, -RZ, R117.H0_H0 ;  /* 0x20000075ff757230 */ /* 0x000fc40000004100 */
[----:B--2---:R-:W-:Y:S01]  /*2680*/  FADD.FTZ R2, R2, 1 ;  /* 0x3f80000002027421 */ /* 0x004fe20000010000 */
[----:B------:R-:W-:Y:S01]  /*2690*/  HADD2.F32 R63, -RZ, R63.H0_H0 ;  /* 0x2000003fff3f7230 */ /* 0x000fe20000004100 */
[----:B------:R-:W-:Y:S01]  /*26a0*/  MUFU.EX2 R144, R138 ;  /* 0x0000008a00907308 */ /* 0x000fe20000000800 */
[----:B------:R-:W-:-:S03]  /*26b0*/  HADD2.F32 R69, -RZ, R69.H0_H0 ;  /* 0x20000045ff457230 */ /* 0x000fc60000004100 */
[----:B------:R-:W0:Y:S01]  /*26c0*/  MUFU.EX2 R120, R120 ;  /* 0x0000007800787308 */ /* 0x000e220000000800 */
[----:B------:R-:W-:Y:S02]  /*26d0*/  HADD2.F32 R65, -RZ, R65.H0_H0 ;  /* 0x20000041ff417230 */ /* 0x000fe40000004100 */
[----:B------:R-:W-:Y:S01]  /*26e0*/  FMUL.FTZ R122, R63, -1.4426950216293334961 ;  /* 0xbfb8aa3b3f7a7820 */ /* 0x000fe20000410000 */
[----:B------:R-:W-:Y:S02]  /*26f0*/  FMUL.FTZ R132, R69, -1.4426950216293334961 ;  /* 0xbfb8aa3b45847820 */ /* 0x000fe40000410000 */
[----:B------:R-:W-:Y:S02]  /*2700*/  FMUL.FTZ R124, R65, -1.4426950216293334961 ;  /* 0xbfb8aa3b417c7820 */ /* 0x000fe40000410000 */
[----:B------:R-:W-:Y:S04]  /*2710*/  MUFU.EX2 R134, R132 ;  /* 0x0000008400867308 */ /* 0x000fe80000000800 */
[----:B------:R-:W-:Y:S01]  /*2720*/  MUFU.EX2 R122, R122 ;  /* 0x0000007a007a7308 */ /* 0x000fe20000000800 */
[----:B------:R-:W-:-:S02]  /*2730*/  HADD2.F32 R66, -RZ, R66.H0_H0 ;  /* 0x20000042ff427230 */ /* 0x000fc40000004100 */
[----:B0-----:R-:W-:Y:S01]  /*2740*/  FADD.FTZ R120, R120, 1 ;  /* 0x3f80000078787421 */ /* 0x001fe20000010000 */
[----:B------:R-:W0:Y:S01]  /*2750*/  MUFU.EX2 R124, R124 ;  /* 0x0000007c007c7308 */ /* 0x000e220000000800 */
[----:B------:R-:W-:Y:S02]  /*2760*/  HADD2.F32 R119, -RZ, R119.H0_H0 ;  /* 0x20000077ff777230 */ /* 0x000fe40000004100 */
[----:B------:R-:W-:Y:S01]  /*2770*/  FMUL.FTZ R126, R66, -1.4426950216293334961 ;  /* 0xbfb8aa3b427e7820 */ /* 0x000fe20000410000 */
[----:B------:R-:W-:Y:S02]  /*2780*/  HADD2.F32 R68, -RZ, R68.H0_H0 ;  /* 0x20000044ff447230 */ /* 0x000fe40000004100 */
[----:B------:R-:W-:Y:S02]  /*2790*/  HADD2.F32 R131, -RZ, R131.H0_H0 ;  /* 0x20000083ff837230 */ /* 0x000fe40000004100 */
[----:B------:R-:W-:Y:S02]  /*27a0*/  HADD2.F32 R129, -RZ, R129.H0_H0 ;  /* 0x20000081ff817230 */ /* 0x000fe40000004100 */
[----:B------:R-:W-:-:S02]  /*27b0*/  HADD2.F32 R74, -RZ, R74.H0_H0 ;  /* 0x2000004aff4a7230 */ /* 0x000fc40000004100 */
[----:B------:R-:W-:Y:S01]  /*27c0*/  FMUL.FTZ R130, R68, -1.4426950216293334961 ;  /* 0xbfb8aa3b44827820 */ /* 0x000fe20000410000 */
[----:B------:R-:W-:Y:S01]  /*27d0*/  HADD2.F32 R70, -RZ, R70.H0_H0 ;  /* 0x20000046ff467230 */ /* 0x000fe20000004100 */
[----:B------:R-:W1:Y:S01]  /*27e0*/  MUFU.EX2 R126, R126 ;  /* 0x0000007e007e7308 */ /* 0x000e620000000800 */
[----:B------:R-:W-:Y:S02]  /*27f0*/  HADD2.F32 R133, -RZ, R133.H0_H0 ;  /* 0x20000085ff857230 */ /* 0x000fe40000004100 */
[----:B0-----:R-:W-:Y:S01]  /*2800*/  FADD.FTZ R124, R124, 1 ;  /* 0x3f8000007c7c7421 */ /* 0x001fe20000010000 */
[----:B------:R-:W-:Y:S01]  /*2810*/  FMUL.FTZ R140, R74, -1.4426950216293334961 ;  /* 0xbfb8aa3b4a8c7820 */ /* 0x000fe20000410000 */
[----:B------:R-:W-:Y:S01]  /*2820*/  FMUL.FTZ R136, R70, -1.4426950216293334961 ;  /* 0xbfb8aa3b46887820 */ /* 0x000fe20000410000 */
[----:B------:R-:W0:Y:S01]  /*2830*/  MUFU.EX2 R130, R130 ;  /* 0x0000008200827308 */ /* 0x000e220000000800 */
[----:B------:R-:W-:-:S03]  /*2840*/  HADD2.F32 R67, -RZ, R67.H0_H0 ;  /* 0x20000043ff437230 */ /* 0x000fc60000004100 */
[----:B------:R2:W-:Y:S04]  /*2850*/  MUFU.EX2 R146, R140 ;  /* 0x0000008c00927308 */ /* 0x0005e80000000800 */
[----:B------:R-:W3:Y:S01]  /*2860*/  MUFU.EX2 R136, R136 ;  /* 0x0000008800887308 */ /* 0x000ee20000000800 */
[----:B------:R-:W-:Y:S01]  /*2870*/  FMUL.FTZ R128, R67, -1.4426950216293334961 ;  /* 0xbfb8aa3b43807820 */ /* 0x000fe20000410000 */
[----:B-1----:R-:W-:Y:S01]  /*2880*/  FADD.FTZ R126, R126, 1 ;  /* 0x3f8000007e7e7421 */ /* 0x002fe20000010000 */
[----:B0-----:R-:W-:-:S04]  /*2890*/  FADD.FTZ R141, R130, 1 ;  /* 0x3f800000828d7421 */ /* 0x001fc80000010000 */
[----:B------:R-:W0:Y:S01]  /*28a0*/  MUFU.EX2 R128, R128 ;  /* 0x0000008000807308 */ /* 0x000e220000000800 */
[----:B------:R-:W-:Y:S01]  /*28b0*/  FADD.FTZ R134, R134, 1 ;  /* 0x3f80000086867421 */ /* 0x000fe20000010000 */
[----:B------:R1:W-:Y:S04]  /*28c0*/  STS.U16 [R35], R80 ;  /* 0x0000005023007388 */ /* 0x0003e80000000400 */
[----:B------:R-:W-:Y:S04]  /*28d0*/  STS.U16 [R37+0x40], R78 ;  /* 0x0000404e25007388 */ /* 0x000fe80000000400 */
[----:B------:R4:W-:Y:S04]  /*28e0*/  STS.U16 [R38+0x80], R115 ;  /* 0x0000807326007388 */ /* 0x0009e80000000400 */
[----:B------:R-:W-:Y:S04]  /*28f0*/  STS.U16 [R39+0xc0], R84 ;  /* 0x0000c05427007388 */ /* 0x000fe80000000400 */
[----:B------:R-:W-:Y:S04]  /*2900*/  STS.U16 [R40+0x100], R123 ;  /* 0x0001007b28007388 */ /* 0x000fe80000000400 */
[----:B------:R-:W-:Y:S04]  /*2910*/  STS.U16 [R41+0x140], R86 ;  /* 0x0001405629007388 */ /* 0x000fe80000000400 */
[----:B------:R2:W-:Y:S04]  /*2920*/  STS.U16 [R42+0x180], R125 ;  /* 0x0001807d2a007388 */ /* 0x0005e80000000400 */
        /* <DEDUP_REMOVED lines=10> */
[----:B------:R-:W0:Y:S04]  /*29d0*/  LDS.U16 R88, [R52+0x4] ;  /* 0x0000040034587984 */ /* 0x000e280000000400 */
[----:B------:R-:W0:Y:S01]  /*29e0*/  LDS.U16 R84, [R52] ;  /* 0x0000000034547984 */ /* 0x000e220000000400 */
[----:B-1----:R-:W-:Y:S01]  /*29f0*/  FADD.FTZ R80, R116, 1 ;  /* 0x3f80000074507421 */ /* 0x002fe20000010000 */
[----:B----4-:R-:W-:Y:S02]  /*2a00*/  MUFU.RCP R115, R98 ;  /* 0x0000006200737308 */ /* 0x010fe40000001000 */
[----:B------:R-:W1:Y:S04]  /*2a10*/  LDS.U16 R86, [R52+0x2] ;  /* 0x0000020034567984 */ /* 0x000e680000000400 */
[----:B------:R-:W4:Y:S02]  /*2a20*/  LDS.U16 R94, [R52+0x8] ;  /* 0x00000800345e7984 */ /* 0x000f240000000400 */
[----:B------:R-:W0:Y:S02]  /*2a30*/  MUFU.RCP R80, R80 ;  /* 0x0000005000507308 */ /* 0x000e240000001000 */
[----:B------:R-:W4:Y:S04]  /*2a40*/  LDS.U16 R92, [R52+0x6] ;  /* 0x00000600345c7984 */ /* 0x000f280000000400 */
[----:B------:R-:W-:Y:S02]  /*2a50*/  LDS.U16 R116, [R52+0xc] ;  /* 0x00000c0034747984 */ /* 0x000fe40000000400 */
[----:B------:R3:W1:Y:S08]  /*2a60*/  MUFU.RCP R78, R96 ;  /* 0x00000060004e7308 */ /* 0x0006700000001000 */
[----:B--2---:R2:W-:Y:S01]  /*2a70*/  MUFU.RCP R125, R118 ;  /* 0x00000076007d7308 */ /* 0x0045e20000001000 */
[----:B---3--:R-:W3:Y:S07]  /*2a80*/  LDS.U16 R96, [R52+0xa] ;  /* 0x00000a0034607984 */ /* 0x008eee0000000400 */
[----:B------:R1:W-:Y:S01]  /*2a90*/  MUFU.RCP R123, R2 ;  /* 0x00000002007b7308 */ /* 0x0003e20000001000 */
[----:B------:R-:W-:Y:S01]  /*2aa0*/  FADD.FTZ R90, R122, 1 ;  /* 0x3f8000007a5a7421 */ /* 0x000fe20000010000 */
[----:B0-----:R-:W-:-:S02]  /*2ab0*/  HADD2.F32 R88, -RZ, R88.H0_H0 ;  /* 0x20000058ff587230 */ /* 0x001fc40000004100 */
[C---:B--2---:R-:W-:Y:S01]  /*2ac0*/  FADD.FTZ R118, -R80.reuse, 1 ;  /* 0x3f80000050767421 */ /* 0x044fe20000010100 */
[----:B------:R-:W-:Y:S02]  /*2ad0*/  LDS.U16 R130, [R52+0x18] ;  /* 0x0000180034827984 */ /* 0x000fe40000000400 */
[----:B------:R-:W-:Y:S01]  /*2ae0*/  FMUL.FTZ R137, R121, R88 ;  /* 0x0000005879897220 */ /* 0x000fe20000410000 */
[----:B------:R0:W2:Y:S01]  /*2af0*/  MUFU.RCP R82, R3 ;  /* 0x0000000300527308 */ /* 0x0000a20000001000 */
[----:B------:R-:W-:Y:S02]  /*2b00*/  HADD2.F32 R84, -RZ, R84.H0_H0 ;  /* 0x20000054ff547230 */ /* 0x000fe40000004100 */
[----:B------:R-:W-:Y:S01]  /*2b10*/  FFMA.FTZ R118, R5, R118, 1 ;  /* 0x3f80000005767423 */ /* 0x000fe20000010076 */
[----:B------:R-:W-:Y:S01]  /*2b20*/  FMUL.FTZ R137, R80, R137 ;  /* 0x0000008950897220 */ /* 0x000fe20000410000 */
[----:B-1----:R-:W-:Y:S01]  /*2b30*/  FADD.FTZ R2, -R78, 1 ;  /* 0x3f8000004e027421 */ /* 0x002fe20000010100 */
[----:B0-----:R-:W-:-:S02]  /*2b40*/  FADD.FTZ R3, -R115, 1 ;  /* 0x3f80000073037421 */ /* 0x001fc40000010100 */
[----:B------:R-:W-:Y:S02]  /*2b50*/  FMUL.FTZ R138, R137, R118 ;  /* 0x00000076898a7220 */ /* 0x000fe40000410000 */
[----:B------:R-:W0:Y:S01]  /*2b60*/  LDS.U16 R118, [R52+0xe] ;  /* 0x00000e0034767984 */ /* 0x000e220000000400 */
[----:B------:R-:W-:Y:S01]  /*2b70*/  FFMA.FTZ R135, R4, R3, 1 ;  /* 0x3f80000004877423 */ /* 0x000fe20000010003 */
[----:B------:R-:W-:Y:S01]  /*2b80*/  FMUL.FTZ R3, R117, R84 ;  /* 0x0000005475037220 */ /* 0x000fe20000410000 */
[----:B------:R-:W-:-:S03]  /*2b90*/  FFMA.FTZ R2, R57, R2, 1 ;  /* 0x3f80000039027423 */ /* 0x000fc60000010002 */
[----:B------:R-:W-:-:S04]  /*2ba0*/  FMUL.FTZ R3, R78, R3 ;  /* 0x000000034e037220 */ /* 0x000fc80000410000 */
[----:B------:R-:W-:Y:S02]  /*2bb0*/  FMUL.FTZ R132, R3, R2 ;  /* 0x0000000203847220 */ /* 0x000fe40000410000 */
[----:B------:R-:W1:Y:S01]  /*2bc0*/  LDS.U16 R2, [R52+0x10] ;  /* 0x0000100034027984 */ /* 0x000e620000000400 */
[----:B------:R-:W-:Y:S01]  /*2bd0*/  HADD2.F32 R86, -RZ, R86.H0_H0 ;  /* 0x20000056ff567230 */ /* 0x000fe20000004100 */
[----:B------:R3:W0:Y:S01]  /*2be0*/  MUFU.RCP R127, R120 ;  /* 0x00000078007f7308 */ /* 0x0006220000001000 */
[----:B----4-:R-:W-:Y:S02]  /*2bf0*/  HADD2.F32 R94, -RZ, R94.H0_H0 ;  /* 0x2000005eff5e7230 */ /* 0x010fe40000004100 */
[----:B------:R-:W-:Y:S02]  /*2c00*/  HADD2.F32 R92, -RZ, R92.H0_H0 ;  /* 0x2000005cff5c7230 */ /* 0x000fe40000004100 */
[----:B------:R-:W-:Y:S01]  /*2c10*/  FMUL.FTZ R98, R119, R86 ;  /* 0x0000005677627220 */ /* 0x000fe20000410000 */
[----:B--2---:R-:W-:Y:S01]  /*2c20*/  FADD.FTZ R122, -R82, 1 ;  /* 0x3f800000527a7421 */ /* 0x004fe20000010100 */
[----:B------:R-:W-:-:S02]  /*2c30*/  FMUL.FTZ R137, R131, R94 ;  /* 0x0000005e83897220 */ /* 0x000fc40000410000 */
[----:B------:R-:W-:Y:S01]  /*2c40*/  FMUL.FTZ R98, R115, R98 ;  /* 0x0000006273627220 */ /* 0x000fe20000410000 */
[----:B------:R-:W-:Y:S01]  /*2c50*/  FADD.FTZ R3, -R123, 1 ;  /* 0x3f8000007b037421 */ /* 0x000fe20000010100 */
[----:B---3--:R-:W-:Y:S02]  /*2c60*/  HADD2.F32 R96, -RZ, R96.H0_H0 ;  /* 0x20000060ff607230 */ /* 0x008fe40000004100 */
[----:B------:R-:W-:Y:S01]  /*2c70*/  FMUL.FTZ R120, R129, R92 ;  /* 0x0000005c81787220 */ /* 0x000fe20000410000 */
[----:B------:R-:W2:Y:S01]  /*2c80*/  MUFU.RCP R90, R90 ;  /* 0x0000005a005a7308 */ /* 0x000ea20000001000 */
[----:B------:R-:W-:Y:S01]  /*2c90*/  FFMA.FTZ R122, R59, R122, 1 ;  /* 0x3f8000003b7a7423 */ /* 0x000fe2000001007a */
[----:B------:R-:W-:Y:S01]  /*2ca0*/  FMUL.FTZ R137, R82, R137 ;  /* 0x0000008952897220 */ /* 0x000fe20000410000 */
[----:B------:R-:W-:Y:S01]  /*2cb0*/  FMUL.FTZ R155, R98, R135 ;  /* 0x00000087629b7220 */ /* 0x000fe20000410000 */
[----:B------:R-:W-:Y:S01]  /*2cc0*/  FFMA.FTZ R3, R58, R3, 1 ;  /* 0x3f8000003a037423 */ /* 0x000fe20000010003 */
[----:B------:R-:W-:Y:S01]  /*2cd0*/  FMUL.FTZ R120, R123, R120 ;  /* 0x000000787b787220 */ /* 0x000fe20000410000 */
[----:B------:R-:W-:-:S02]  /*2ce0*/  FADD.FTZ R139, -R125, 1 ;  /* 0x3f8000007d8b7421 */ /* 0x000fc40000010100 */
[----:B------:R3:W4:Y:S01]  /*2cf0*/  MUFU.RCP R98, R124 ;  /* 0x0000007c00627308 */ /* 0x0007220000001000 */
[----:B------:R-:W-:Y:S01]  /*2d00*/  FMUL.FTZ R140, R137, R122 ;  /* 0x0000007a898c7220 */ /* 0x000fe20000410000 */
[----:B------:R-:W-:Y:S02]  /*2d10*/  HADD2.F32 R137, -RZ, R76.H0_H0 ;  /* 0x2000004cff897230 */ /* 0x000fe40000004100 */
[----:B------:R-:W-:Y:S01]  /*2d20*/  FMUL.FTZ R159, R120, R3 ;  /* 0x00000003789f7220 */ /* 0x000fe20000410000 */
[----:B------:R-:W-:Y:S02]  /*2d30*/  HADD2.F32 R116, -RZ, R116.H0_H0 ;  /* 0x20000074ff747230 */ /* 0x000fe40000004100 */
[----:B------:R-:W-:Y:S01]  /*2d40*/  FFMA.FTZ R139, R60, R139, 1 ;  /* 0x3f8000003c8b7423 */ /* 0x000fe2000001008b */
[----:B---3--:R-:W-:Y:S01]  /*2d50*/  FMUL.FTZ R124, R133, R96 ;  /* 0x00000060857c7220 */ /* 0x008fe20000410000 */
[----:B0-----:R-:W-:Y:S01]  /*2d60*/  FADD.FTZ R3, -R127, 1 ;  /* 0x3f8000007f037421 */ /* 0x001fe20000010100 */
[----:B------:R-:W0:Y:S02]  /*2d70*/  LDS.U16 R122, [R52+0x14] ;  /* 0x00001400347a7984 */ /* 0x000e240000000400 */
[----:B------:R-:W-:Y:S01]  /*2d80*/  FMUL.FTZ R124, R125, R124 ;  /* 0x0000007c7d7c7220 */ /* 0x000fe20000410000 */
[----:B------:R-:W-:Y:S01]  /*2d90*/  FMUL.FTZ R76, R137, R116 ;  /* 0x00000074894c7220 */ /* 0x000fe20000410000 */
[----:B------:R-:W-:Y:S01]  /*2da0*/  FFMA.FTZ R143, R62, R3, 1 ;  /* 0x3f8000003e8f7423 */ /* 0x000fe20000010003 */
[----:B------:R-:W-:-:S02]  /*2db0*/  HADD2.F32 R118, -RZ, R118.H0_H0 ;  /* 0x20000076ff767230 */ /* 0x000fc40000004100 */
[----:B------:R-:W-:Y:S01]  /*2dc0*/  FMUL.FTZ R161, R124, R139 ;  /* 0x0000008b7ca17220 */ /* 0x000fe20000410000 */
[----:B------:R-:W-:Y:S01]  /*2dd0*/  HADD2.F32 R139, -RZ, R64.H0_H0 ;  /* 0x20000040ff8b7230 */ /* 0x000fe20000004100 */
[----:B------:R-:W3:Y:S01]  /*2de0*/  LDS.U16 R3, [R52+0x12] ;  /* 0x0000120034037984 */ /* 0x000ee20000000400 */
[----:B------:R-:W-:-:S03]  /*2df0*/  FMUL.FTZ R76, R127, R76 ;  /* 0x0000004c7f4c7220 */ /* 0x000fc60000410000 */
[----:B------:R-:W3:Y:S01]  /*2e00*/  LDS.U16 R124, [R52+0x16] ;  /* 0x00001600347c7984 */ /* 0x000ee20000000400 */
[----:B------:R2:W0:Y:S01]  /*2e10*/  MUFU.RCP R135, R126 ;  /* 0x0000007e00877308 */ /* 0x0004220000001000 */
[----:B------:R-:W-:Y:S01]  /*2e20*/  FMUL.FTZ R145, R139, R118 ;  /* 0x000000768b917220 */ /* 0x000fe20000410000 */
[----:B------:R-:W-:Y:S01]  /*2e30*/  FMUL.FTZ R142, R76, R143 ;  /* 0x0000008f4c8e7220 */ /* 0x000fe20000410000 */
[----:B------:R-:W-:Y:S02]  /*2e40*/  HADD2.F32 R76, -RZ, R61.H0_H0 ;  /* 0x2000003dff4c7230 */ /* 0x000fe40000004100 */
[----:B------:R-:W-:Y:S01]  /*2e50*/  FADD.FTZ R136, R136, 1 ;  /* 0x3f80000088887421 */ /* 0x000fe20000010000 */
[----:B-1----:R-:W-:Y:S02]  /*2e60*/  HADD2.F32 R61, -RZ, R2.H0_H0 ;  /* 0x20000002ff3d7230 */ /* 0x002fe40000004100 */
[C---:B--2---:R-:W-:Y:S01]  /*2e70*/  FADD.FTZ R126, -R90.reuse, 1 ;  /* 0x3f8000005a7e7421 */ /* 0x044fe20000010100 */
[----:B------:R-:W-:Y:S01]  /*2e80*/  FMUL.FTZ R145, R90, R145 ;  /* 0x000000915a917220 */ /* 0x000fe20000410000 */
[----:B----4-:R-:W-:-:S02]  /*2e90*/  FADD.FTZ R2, -R98, 1 ;  /* 0x3f80000062027421 */ /* 0x010fc40000010100 */
[----:B------:R-:W-:Y:S01]  /*2ea0*/  FFMA.FTZ R126, R63, R126, 1 ;  /* 0x3f8000003f7e7423 */ /* 0x000fe2000001007e */
[----:B------:R1:W-:Y:S03]  /*2eb0*/  MUFU.RCP R64, R134 ;  /* 0x0000008600407308 */ /* 0x0003e60000001000 */
[----:B------:R-:W-:Y:S01]  /*2ec0*/  FMUL.FTZ R163, R145, R126 ;  /* 0x0000007e91a37220 */ /* 0x000fe20000410000 */
[----:B------:R-:W-:Y:S02]  /*2ed0*/  FFMA.FTZ R126, R65, R2, 1 ;  /* 0x3f800000417e7423 */ /* 0x000fe40000010002 */
[----:B------:R-:W2:Y:S02]  /*2ee0*/  LDS.U16 R2, [R52+0x1a] ;  /* 0x00001a0034027984 */ /* 0x000ea40000000400 */
[----:B------:R4:W-:Y:S02]  /*2ef0*/  MUFU.RCP R143, R136 ;  /* 0x00000088008f7308 */ /* 0x0009e40000001000 */
[----:B-1----:R-:W1:Y:S01]  /*2f00*/  LDS.U16 R134, [R52+0x1c] ;  /* 0x00001c0034867984 */ /* 0x002e620000000400 */
[----:B------:R-:W-:-:S03]  /*2f10*/  FADD.FTZ R128, R128, 1 ;  /* 0x3f80000080807421 */ /* 0x000fc60000010000 */
[----:B----4-:R-:W4:Y:S02]  /*2f20*/  LDS.U16 R136, [R52+0x1e] ;  /* 0x00001e0034887984 */ /* 0x010f240000000400 */
[----:B------:R-:W3:Y:S01]  /*2f30*/  MUFU.RCP R141, R141 ;  /* 0x0000008d008d7308 */ /* 0x000ee20000001000 */
[----:B------:R-:W-:-:S07]  /*2f40*/  FMUL.FTZ R147, R76, R61 ;  /* 0x0000003d4c937220 */ /* 0x000fce0000410000 */
[----:B------:R0:W2:Y:S01]  /*2f50*/  MUFU.RCP R120, R128 ;  /* 0x0000008000787308 */ /* 0x0000a20000001000 */
[----:B------:R-:W-:Y:S01]  /*2f60*/  FMUL.FTZ R147, R98, R147 ;  /* 0x0000009362937220 */ /* 0x000fe20000410000 */
[----:B------:R-:W-:-:S03]  /*2f70*/  FADD.FTZ R149, R144, 1 ;  /* 0x3f80000090957421 */ /* 0x000fc60000010000 */
[----:B------:R-:W-:Y:S01]  /*2f80*/  FMUL.FTZ R144, R147, R126 ;  /* 0x0000007e93907220 */ /* 0x000fe20000410000 */
[----:B------:R-:W-:Y:S02]  /*2f90*/  HADD2.F32 R147, -RZ, R53.H0_H0 ;  /* 0x20000035ff937230 */ /* 0x000fe40000004100 */
[----:B0-----:R-:W-:Y:S01]  /*2fa0*/  FADD.FTZ R53, -R135, 1 ;  /* 0x3f80000087357421 */ /* 0x001fe20000010100 */
[----:B------:R-:W-:Y:S02]  /*2fb0*/  HADD2.F32 R128, -RZ, R55.H0_H0 ;  /* 0x20000037ff807230 */ /* 0x000fe40000004100 */
[----:B---3--:R-:W-:Y:S01]  /*2fc0*/  FADD.FTZ R55, -R141, 1 ;  /* 0x3f8000008d377421 */ /* 0x008fe20000010100 */
[----:B------:R-:W-:Y:S01]  /*2fd0*/  FADD.FTZ R146, R146, 1 ;  /* 0x3f80000092927421 */ /* 0x000fe20000010000 */
[----:B------:R-:W-:Y:S02]  /*2fe0*/  HADD2.F32 R145, -RZ, R54.H0_H0 ;  /* 0x20000036ff917230 */ /* 0x000fe40000004100 */
[----:B------:R-:W-:Y:S01]  /*2ff0*/  FFMA.FTZ R157, R66, R53, 1 ;  /* 0x3f800000429d7423 */ /* 0x000fe20000010035 */
[----:B------:R-:W-:Y:S01]  /*3000*/  FFMA.FTZ R167, R68, R55, 1 ;  /* 0x3f80000044a77423 */ /* 0x000fe20000010037 */
[----:B------:R-:W-:Y:S01]  /*3010*/  HADD2.F32 R55, -RZ, R122.H0_H0 ;  /* 0x2000007aff377230 */ /* 0x000fe20000004100 */
[----:B------:R-:W0:Y:S01]  /*3020*/  MUFU.RCP R149, R149 ;  /* 0x0000009500957308 */ /* 0x000e220000001000 */
[----:B------:R-:W-:-:S02]  /*3030*/  HADD2.F32 R126, -RZ, R56.H0_H0 ;  /* 0x20000038ff7e7230 */ /* 0x000fc40000004100 */
[----:B--2---:R-:W-:Y:S01]  /*3040*/  FADD.FTZ R54, -R120, 1 ;  /* 0x3f80000078367421 */ /* 0x004fe20000010100 */
[----:B------:R-:W-:Y:S02]  /*3050*/  HADD2.F32 R53, -RZ, R3.H0_H0 ;  /* 0x20000003ff357230 */ /* 0x000fe40000004100 */
[----:B------:R-:W-:Y:S02]  /*3060*/  HADD2.F32 R122, -RZ, R124.H0_H0 ;  /* 0x2000007cff7a7230 */ /* 0x000fe40000004100 */
[----:B------:R2:W3:Y:S01]  /*3070*/  MUFU.RCP R151, R146 ;  /* 0x0000009200977308 */ /* 0x0004e20000001000 */
[----:B------:R-:W-:Y:S01]  /*3080*/  FFMA.FTZ R165, R67, R54, 1 ;  /* 0x3f80000043a57423 */ /* 0x000fe20000010036 */
[----:B------:R-:W-:Y:S02]  /*3090*/  HADD2.F32 R124, -RZ, R130.H0_H0 ;  /* 0x20000082ff7c7230 */ /* 0x000fe40000004100 */
[----:B------:R-:W-:Y:S01]  /*30a0*/  FMUL.FTZ R54, R126, R53 ;  /* 0x000000357e367220 */ /* 0x000fe20000410000 */
[----:B------:R-:W-:Y:S01]  /*30b0*/  FMUL.FTZ R130, R145, R122 ;  /* 0x0000007a91827220 */ /* 0x000fe20000410000 */
[----:B------:R-:W-:Y:S01]  /*30c0*/  FADD.FTZ R56, -R64, 1 ;  /* 0x3f80000040387421 */ /* 0x000fe20000010100 */
[----:B------:R-:W-:Y:S01]  /*30d0*/  FMUL.FTZ R3, R128, R55 ;  /* 0x0000003780037220 */ /* 0x000fe20000410000 */
[----:B------:R-:W-:Y:S01]  /*30e0*/  FMUL.FTZ R54, R135, R54 ;  /* 0x0000003687367220 */ /* 0x000fe20000410000 */
[----:B------:R-:W-:Y:S01]  /*30f0*/  FMUL.FTZ R130, R141, R130 ;  /* 0x000000828d827220 */ /* 0x000fe20000410000 */
[----:B------:R-:W-:Y:S01]  /*3100*/  FMUL.FTZ R169, R147, R124 ;  /* 0x0000007c93a97220 */ /* 0x000fe20000410000 */
[----:B--2---:R-:W-:Y:S01]  /*3110*/  FFMA.FTZ R146, R69, R56, 1 ;  /* 0x3f80000045927423 */ /* 0x004fe20000010038 */
[----:B------:R-:W-:Y:S01]  /*3120*/  FMUL.FTZ R56, R120, R3 ;  /* 0x0000000378387220 */ /* 0x000fe20000410000 */
[----:B------:R-:W-:Y:S01]  /*3130*/  F2FP.F16.F32.PACK_AB R148, R155, R132 ;  /* 0x000000849b94723e */ /* 0x000fe200000000ff */
[----:B------:R-:W-:Y:S01]  /*3140*/  BAR.SYNC.DEFER_BLOCKING 0x0 ;  /* 0x0000000000007b1d */ /* 0x000fe20000010000 */
[----:B------:R-:W-:Y:S01]  /*3150*/  FMUL.FTZ R3, R54, R157 ;  /* 0x0000009d36037220 */ /* 0x000fe20000410000 */
[----:B------:R-:W-:Y:S01]  /*3160*/  FMUL.FTZ R167, R130, R167 ;  /* 0x000000a782a77220 */ /* 0x000fe20000410000 */
[----:B------:R-:W-:-:S02]  /*3170*/  HADD2.F32 R155, -RZ, R7.H0_H0 ;  /* 0x20000007ff9b7230 */ /* 0x000fc40000004100 */
[----:B------:R-:W-:Y:S01]  /*3180*/  FMUL.FTZ R169, R64, R169 ;  /* 0x000000a940a97220 */ /* 0x000fe20000410000 */
[----:B------:R-:W-:Y:S02]  /*3190*/  HADD2.F32 R132, -RZ, R6.H0_H0 ;  /* 0x20000006ff847230 */ /* 0x000fe40000004100 */
[----:B------:R-:W-:Y:S02]  /*31a0*/  HADD2.F32 R157, -RZ, R0.H0_H0 ;  /* 0x20000000ff9d7230 */ /* 0x000fe40000004100 */
[----:B------:R-:W-:Y:S02]  /*31b0*/  HADD2.F32 R6, -RZ, R2.H0_H0 ;  /* 0x20000002ff067230 */ /* 0x000fe40000004100 */
[----:B-1----:R-:W-:Y:S02]  /*31c0*/  HADD2.F32 R7, -RZ, R134.H0_H0 ;  /* 0x20000086ff077230 */ /* 0x002fe40000004100 */
[----:B----4-:R-:W-:Y:S02]  /*31d0*/  HADD2.F32 R130, -RZ, R136.H0_H0 ;  /* 0x20000088ff827230 */ /* 0x010fe40000004100 */
[----:B------:R-:W-:Y:S01]  /*31e0*/  FMUL.FTZ R56, R56, R165 ;  /* 0x000000a538387220 */ /* 0x000fe20000410000 */
[----:B------:R-:W-:Y:S01]  /*31f0*/  FMUL.FTZ R146, R169, R146 ;  /* 0x00000092a9927220 */ /* 0x000fe20000410000 */
[----:B------:R-:W-:Y:S01]  /*3200*/  FADD.FTZ R165, -R143, 1 ;  /* 0x3f8000008fa57421 */ /* 0x000fe20000010100 */
[----:B0-----:R-:W-:Y:S01]  /*3210*/  FADD.FTZ R169, -R149, 1 ;  /* 0x3f80000095a97421 */ /* 0x001fe20000010100 */
[----:B---3--:R-:W-:Y:S01]  /*3220*/  FADD.FTZ R171, -R151, 1 ;  /* 0x3f80000097ab7421 */ /* 0x008fe20000010100 */
[----:B------:R-:W-:Y:S01]  /*3230*/  FMUL.FTZ R0, R155, R6 ;  /* 0x000000069b007220 */ /* 0x000fe20000410000 */
        /* <DEDUP_REMOVED lines=8> */
[----:B------:R-:W-:Y:S01]  /*32c0*/  F2FP.F16.F32.PACK_AB R138, R159, R138 ;  /* 0x0000008a9f8a723e */ /* 0x000fe200000000ff */
[----:B------:R-:W-:Y:S01]  /*32d0*/  FMUL.FTZ R165, R0, R165 ;  /* 0x000000a500a57220 */ /* 0x000fe20000410000 */
[----:B------:R-:W-:Y:S01]  /*32e0*/  F2FP.F16.F32.PACK_AB R140, R161, R140 ;  /* 0x0000008ca18c723e */ /* 0x000fe200000000ff */
[----:B------:R-:W-:Y:S01]  /*32f0*/  FMUL.FTZ R2, R2, R169 ;  /* 0x000000a902027220 */ /* 0x000fe20000410000 */
[----:B------:R-:W-:Y:S01]  /*3300*/  FMUL.FTZ R171, R54, R171 ;  /* 0x000000ab36ab7220 */ /* 0x000fe20000410000 */
[----:B------:R-:W-:-:S02]  /*3310*/  PRMT R0, R148, 0x7632, R0 ;  /* 0x0000763294007816 */ /* 0x000fc40000000000 */
[----:B------:R-:W-:Y:S02]  /*3320*/  PRMT R54, R138, 0x7632, R54 ;  /* 0x000076328a367816 */ /* 0x000fe40000000036 */
[----:B------:R-:W-:Y:S02]  /*3330*/  PRMT R134, R140, 0x7632, R134 ;  /* 0x000076328c867816 */ /* 0x000fe40000000086 */
[----:B------:R-:W-:Y:S02]  /*3340*/  ISETP.NE.AND P0, PT, R14, RZ, PT ;  /* 0x000000ff0e00720c */ /* 0x000fe40003f05270 */
[----:B------:R-:W-:Y:S02]  /*3350*/  F2FP.F16.F32.PACK_AB R142, R163, R142 ;  /* 0x0000008ea38e723e */ /* 0x000fe400000000ff */
[----:B------:R-:W-:Y:S02]  /*3360*/  F2FP.F16.F32.PACK_AB R3, R3, R144 ;  /* 0x000000900303723e */ /* 0x000fe400000000ff */
[----:B------:R-:W-:-:S02]  /*3370*/  F2FP.F16.F32.PACK_AB R56, R167, R56 ;  /* 0x00000038a738723e */ /* 0x000fc400000000ff */
[----:B------:R-:W-:Y:S02]  /*3380*/  F2FP.F16.F32.PACK_AB R146, R165, R146 ;  /* 0x00000092a592723e */ /* 0x000fe400000000ff */
[----:B------:R-:W-:Y:S01]  /*3390*/  F2FP.F16.F32.PACK_AB R2, R171, R2 ;  /* 0x00000002ab02723e */ /* 0x000fe200000000ff */
[----:B------:R0:W-:Y:S01]  /*33a0*/  STS.U16 [R52+0x2], R0 ;  /* 0x0000020034007388 */ /* 0x0001e20000000400 */
[----:B------:R-:W-:-:S03]  /*33b0*/  PRMT R136, R3, 0x7632, R136 ;  /* 0x0000763203887816 */ /* 0x000fc60000000088 */
[----:B------:R1:W-:Y:S04]  /*33c0*/  STS.U16 [R52+0x4], R138 ;  /* 0x0000048a34007388 */ /* 0x0003e80000000400 */
[----:B------:R2:W-:Y:S01]  /*33d0*/  STS.U16 [R52+0x6], R54 ;  /* 0x0000063634007388 */ /* 0x0005e20000000400 */
[----:B0-----:R-:W-:-:S03]  /*33e0*/  PRMT R0, R142, 0x7632, R0 ;  /* 0x000076328e007816 */ /* 0x001fc60000000000 */
[----:B------:R0:W-:Y:S01]  /*33f0*/  STS.U16 [R52+0xa], R134 ;  /* 0x00000a8634007388 */ /* 0x0001e20000000400 */
[----:B-1----:R-:W-:Y:S02]  /*3400*/  PRMT R138, R2, 0x7632, R138 ;  /* 0x00007632028a7816 */ /* 0x002fe4000000008a */
[----:B--2---:R-:W-:Y:S02]  /*3410*/  PRMT R54, R56, 0x7632, R54 ;  /* 0x0000763238367816 */ /* 0x004fe40000000036 */
[----:B0-----:R-:W-:Y:S01]  /*3420*/  PRMT R134, R146, 0x7632, R134 ;  /* 0x0000763292867816 */ /* 0x001fe20000000086 */
[----:B------:R-:W-:Y:S04]  /*3430*/  STS.U16 [R52], R148 ;  /* 0x0000009434007388 */ /* 0x000fe80000000400 */
        /* <DEDUP_REMOVED lines=30> */
[----:B------:R-:W-:-:S04]  /*3620*/  UIMAD.WIDE.U32 UR8, UR31, UR10, UR6 ;  /* 0x0000000a1f0872a5 */ /* 0x000fc8000f8e0006 */
[----:B------:R-:W-:Y:S01]  /*3630*/  UIMAD UR9, UR31, UR11, UR9 ;  /* 0x0000000b1f0972a4 */ /* 0x000fe2000f8e0209 */
[----:B------:R-:W2:Y:S01]  /*3640*/  LDCU.64 UR10, c[0x0][0x558] ;  /* 0x0000ab00ff0a77ac */ /* 0x000ea20008000a00 */
[----:B------:R-:W3:Y:S02]  /*3650*/  LDS R0, [UR12+0x840] ;  /* 0x0008400cff007984 */ /* 0x000ee40008000800 */
[----:B------:R-:W-:-:S04]  /*3660*/  UIMAD.WIDE.U32 UR8, UR16, UR14, UR8 ;  /* 0x0000000e100872a5 */ /* 0x000fc8000f8e0008 */
[----:B------:R-:W-:Y:S02]  /*3670*/  UIMAD UR9, UR16, UR15, UR9 ;  /* 0x0000000f100972a4 */ /* 0x000fe4000f8e0209 */
[----:B0-----:R-:W-:-:S04]  /*3680*/  IADD3 R3, P1, PT, R16, UR8, RZ ;  /* 0x0000000810037c10 */ /* 0x001fc8000ff3e0ff */
[----:B-1----:R-:W-:Y:S02]  /*3690*/  IADD3.X R54, PT, PT, RZ, UR9, RZ, P1, !PT ;  /* 0x00000009ff367c10 */ /* 0x002fe40008ffe4ff */
[----:B--2---:R-:W-:-:S04]  /*36a0*/  LEA R2, P1, R3, UR10, 0x1 ;  /* 0x0000000a03027c11 */ /* 0x004fc8000f8208ff */
        /* <DEDUP_REMOVED lines=89> */
[----:B------:R-:W-:-:S02]  /*3c40*/  PRMT R57, R59, 0x7632, R57 ;  /* 0x000076323b397816 */ /* 0x000fc40000000039 */
[----:B------:R-:W-:Y:S01]  /*3c50*/  F2FP.F16.F32.PACK_AB R63, R63, R116 ;  /* 0x000000743f3f723e */ /* 0x000fe200000000ff */
        /* <DEDUP_REMOVED lines=13> */
[----:B------:R-:W-:Y:S01]  /*3d30*/  STS.U16 [R52+0x4], R5 ;  /* 0x0000040534007388 */ /* 0x000fe20000000400 */
[----:B------:R-:W-:Y:S01]  /*3d40*/  PRMT R61, R6, 0x7632, R61 ;  /* 0x00007632063d7816 */ /* 0x000fe2000000003d */
[----:B------:R-:W-:Y:S01]  /*3d50*/  UIMAD UR9, UR31, UR9, UR15 ;  /* 0x000000091f0972a4 */ /* 0x000fe2000f8e020f */
[----:B---3--:R-:W-:Y:S01]  /*3d60*/  PRMT R57, R55, 0x7632, R57 ;  /* 0x0000763237397816 */ /* 0x008fe20000000039 */
[----:B------:R-:W-:Y:S01]  /*3d70*/  STS.U16 [R52+0x6], R53 ;  /* 0x0000063534007388 */ /* 0x000fe20000000400 */
[C---:B------:R-:W-:Y:S01]  /*3d80*/  PRMT R65, R7.reuse, 0x7632, R65 ;  /* 0x0000763207417816 */ /* 0x040fe20000000041 */
[----:B------:R-:W-:Y:S01]  /*3d90*/  UMOV UR8, UR14 ;  /* 0x0000000e00087c82 */ /* 0x000fe20008000000 */
[----:B-1----:R-:W-:Y:S01]  /*3da0*/  PRMT R63, R7, 0x7610, R63 ;  /* 0x00007610073f7816 */ /* 0x002fe2000000003f */
[----:B------:R-:W-:Y:S01]  /*3db0*/  STS.U16 [R52+0x8], R59 ;  /* 0x0000083b34007388 */ /* 0x000fe20000000400 */
[----:B------:R-:W-:-:S03]  /*3dc0*/  UIMAD.WIDE.U32 UR8, UR16, UR10, UR8 ;  /* 0x0000000a100872a5 */ /* 0x000fc6000f8e0008 */
[----:B------:R0:W-:Y:S01]  /*3dd0*/  STS.U16 [R52+0xe], R3 ;  /* 0x00000e0334007388 */ /* 0x0001e20000000400 */
[----:B------:R-:W-:-:S03]  /*3de0*/  UIMAD UR11, UR16, UR11, UR9 ;  /* 0x0000000b100b72a4 */ /* 0x000fc6000f8e0209 */
[----:B------:R1:W-:Y:S04]  /*3df0*/  STS.U16 [R52+0x10], R2 ;  /* 0x0000100234007388 */ /* 0x0003e80000000400 */
[----:B------:R-:W-:Y:S01]  /*3e00*/  STS.U16 [R52+0x12], R4 ;  /* 0x0000120434007388 */ /* 0x000fe20000000400 */
[----:B0-----:R-:W-:-:S03]  /*3e10*/  IADD3 R3, P1, PT, R16, UR8, RZ ;  /* 0x0000000810037c10 */ /* 0x001fc6000ff3e0ff */
[----:B------:R-:W-:Y:S01]  /*3e20*/  STS.U16 [R52+0x14], R55 ;  /* 0x0000143734007388 */ /* 0x000fe20000000400 */
[----:B-1----:R-:W-:-:S03]  /*3e30*/  LEA R2, P5, R3, UR36, 0x1 ;  /* 0x0000002403027c11 */ /* 0x002fc6000f8a08ff */
[----:B------:R-:W-:Y:S04]  /*3e40*/  STS.U16 [R52+0x16], R57 ;  /* 0x0000163934007388 */ /* 0x000fe80000000400 */
[----:B------:R0:W-:Y:S04]  /*3e50*/  STS.U16 [R52+0x18], R6 ;  /* 0x0000180634007388 */ /* 0x0001e80000000400 */
[----:B------:R-:W-:Y:S04]  /*3e60*/  STS.U16 [R52+0x1a], R61 ;  /* 0x00001a3d34007388 */ /* 0x000fe80000000400 */
[----:B------:R-:W-:Y:S01]  /*3e70*/  STS.U16 [R52+0x1c], R63 ;  /* 0x00001c3f34007388 */ /* 0x000fe20000000400 */
[----:B0-----:R-:W-:-:S03]  /*3e80*/  IADD3.X R6, PT, PT, RZ, UR11, RZ, P1, !PT ;  /* 0x0000000bff067c10 */ /* 0x001fc60008ffe4ff */
[----:B------:R-:W-:Y:S01]  /*3e90*/  STS.U16 [R52+0x1e], R65 ;  /* 0x00001e4134007388 */ /* 0x000fe20000000400 */
[----:B------:R-:W-:-:S03]  /*3ea0*/  NOP ;  /* 0x0000000000007918 */ /* 0x000fc60000000000 */
[----:B------:R-:W-:Y:S01]  /*3eb0*/  LDS.U16 R5, [R35] ;  /* 0x0000000023057984 */ /* 0x000fe20000000400 */
        /* <DEDUP_REMOVED lines=51> */
.L_x_3368:
[----:B------:R-:W-:Y:S01]  /*41f0*/  HADD2.F32 R71, -RZ, R71.H0_H0 ;  /* 0x20000047ff477230 */ /* 0x000fe20000004100 */
[----:B------:R-:W-:Y:S01]  /*4200*/  BAR.SYNC.DEFER_BLOCKING 0x0 ;  /* 0x0000000000007b1d */ /* 0x000fe20000010000 */
[----:B------:R-:W-:Y:S01]  /*4210*/  HADD2.F32 R73, -RZ, R73.H0_H0 ;  /* 0x20000049ff497230 */ /* 0x000fe20000004100 */
[----:B------:R-:W-:Y:S01]  /*4220*/  UISETP.GE.AND UP0, UPT, UR34, 0x1, UPT ;  /* 0x000000012200788c */ /* 0x000fe2000bf06270 */
[----:B------:R-:W-:Y:S02]  /*4230*/  HADD2.F32 R75, -RZ, R75.H0_H0 ;  /* 0x2000004bff4b7230 */ /* 0x000fe40000004100 */
[----:B0-----:R-:W-:Y:S01]  /*4240*/  FFMA.FTZ R115, R0, R71, R13 ;  /* 0x0000004700737223 */ /* 0x001fe2000001000d */
[----:B------:R-:W-:Y:S02]  /*4250*/  HADD2.F32 R77, -RZ, R77.H0_H0 ;  /* 0x2000004dff4d7230 */ /* 0x000fe40000004100 */
[----:B------:R-:W-:Y:S02]  /*4260*/  HFMA2 R98, -RZ, RZ, 0, 0 ;  /* 0x00000000ff627431 */ /* 0x000fe400000001ff */
[----:B------:R-:W-:-:S02]  /*4270*/  HADD2.F32 R79, -RZ, R79.H0_H0 ;  /* 0x2000004fff4f7230 */ /* 0x000fc40000004100 */
[----:B------:R-:W-:Y:S01]  /*4280*/  FFMA.FTZ R117, R54, R73, R115 ;  /* 0x0000004936757223 */ /* 0x000fe20000010073 */
[----:B------:R-:W-:Y:S02]  /*4290*/  HADD2.F32 R81, -RZ, R81.H0_H0 ;  /* 0x20000051ff517230 */ /* 0x000fe40000004100 */
[----:B------:R-:W-:Y:S02]  /*42a0*/  HFMA2 R96, -RZ, RZ, 0, 0 ;  /* 0x00000000ff607431 */ /* 0x000fe400000001ff */
[----:B------:R-:W-:Y:S02]  /*42b0*/  HADD2.F32 R83, -RZ, R83.H0_H0 ;  /* 0x20000053ff537230 */ /* 0x000fe40000004100 */
[----:B------:R-:W-:Y:S01]  /*42c0*/  FFMA.FTZ R121, R56, R75, R117 ;  /* 0x0000004b38797223 */ /* 0x000fe20000010075 */
[----:B------:R-:W-:Y:S02]  /*42d0*/  HADD2.F32 R85, -RZ, R85.H0_H0 ;  /* 0x20000055ff557230 */ /* 0x000fe40000004100 */
[----:B------:R-:W-:-:S02]  /*42e0*/  HFMA2 R94, -RZ, RZ, 0, 0 ;  /* 0x00000000ff5e7431 */ /* 0x000fc400000001ff */
[----:B------:R-:W-:Y:S02]  /*42f0*/  HADD2.F32 R87, -RZ, R87.H0_H0 ;  /* 0x20000057ff577230 */ /* 0x000fe40000004100 */
[----:B------:R-:W-:Y:S01]  /*4300*/  FFMA.FTZ R125, R58, R77, R121 ;  /* 0x0000004d3a7d7223 */ /* 0x000fe20000010079 */
[----:B------:R-:W-:Y:S02]  /*4310*/  HADD2.F32 R89, -RZ, R89.H0_H0 ;  /* 0x20000059ff597230 */ /* 0x000fe40000004100 */
[----:B------:R-:W-:Y:S02]  /*4320*/  HFMA2 R92, -RZ, RZ, 0, 0 ;  /* 0x00000000ff5c7431 */ /* 0x000fe400000001ff */
[----:B------:R-:W-:Y:S02]  /*4330*/  HADD2.F32 R91, -RZ, R91.H0_H0 ;  /* 0x2000005bff5b7230 */ /* 0x000fe40000004100 */
[----:B------:R-:W-:Y:S01]  /*4340*/  FFMA.FTZ R125, R60, R79, R125 ;  /* 0x0000004f3c7d7223 */ /* 0x000fe2000001007d */
[----:B------:R-:W-:-:S02]  /*4350*/  HADD2.F32 R93, -RZ, R93.H0_H0 ;  /* 0x2000005dff5d7230 */ /* 0x000fc40000004100 */
[----:B------:R-:W-:Y:S02]  /*4360*/  HFMA2 R90, -RZ, RZ, 0, 0 ;  /* 0x00000000ff5a7431 */ /* 0x000fe400000001ff */
        /* <DEDUP_REMOVED lines=15> */
[--C-:B-----5:R-:W-:Y:S01]  /*4460*/  FADD.FTZ R118, R113, R10.reuse ;  /* 0x0000000a71767221 */ /* 0x120fe20000010000 */
[----:B------:R-:W-:Y:S02]  /*4470*/  HADD2.F32 R115, -RZ, R106.H0_H0 ;  /* 0x2000006aff737230 */ /* 0x000fe40000004100 */
[----:B------:R-:W-:Y:S01]  /*4480*/  FFMA.FTZ R125, R80, R89, R125 ;  /* 0x00000059507d7223 */ /* 0x000fe2000001007d */
[----:B------:R-:W-:Y:S02]  /*4490*/  HADD2.F32 R105, -RZ, R105.H0_H0 ;  /* 0x20000069ff697230 */ /* 0x000fe40000004100 */
[----:B------:R-:W-:Y:S01]  /*44a0*/  FADD.FTZ R122, R111, R10 ;  /* 0x0000000a6f7a7221 */ /* 0x000fe20000010000 */
[----:B------:R-:W-:Y:S02]  /*44b0*/  HADD2.F32 R103, -RZ, R103.H0_H0 ;  /* 0x20000067ff677230 */ /* 0x000fe40000004100 */
[----:B------:R-:W-:Y:S01]  /*44c0*/  FFMA.FTZ R125, R78, R91, R125 ;  /* 0x0000005b4e7d7223 */ /* 0x000fe2000001007d */
[----:B------:R-:W-:-:S02]  /*44d0*/  HADD2.F32 R101, -RZ, R101.H0_H0 ;  /* 0x20000065ff657230 */ /* 0x000fc40000004100 */
[--C-:B------:R-:W-:Y:S01]  /*44e0*/  FADD.FTZ R126, R109, R10.reuse ;  /* 0x0000000a6d7e7221 */ /* 0x100fe20000010000 */
        /* <DEDUP_REMOVED lines=16> */
[--C-:B------:R-:W-:Y:S01]  /*45f0*/  FADD.FTZ R138, R103, R10.reuse ;  /* 0x0000000a678a7221 */ /* 0x100fe20000010000 */
[----:B------:R-:W-:Y:S01]  /*4600*/  MOV R69, RZ ;  /* 0x000000ff00457202 */ /* 0x000fe20000000f00 */
        /* <DEDUP_REMOVED lines=14> */
[----:B------:R-:W-:Y:S01]  /*46f0*/  FADD.FTZ R146, R123, R10 ;  /* 0x0000000a7b927221 */ /* 0x000fe20000010000 */
[----:B------:R-:W-:Y:S01]  /*4700*/  MOV R53, UR12 ;  /* 0x0000000c00357c02 */ /* 0x000fe20008000f00 */
        /* <DEDUP_REMOVED lines=17> */
[----:B------:R-:W-:Y:S06]  /*4820*/  BRA.U !UP0, `(.L_x_3369) ;  /* 0x0000002108b87547 */ /* 0x000fec000b800000 */
[----:B------:R-:W0:Y:S01]  /*4830*/  LDC R203, c[0x0][0x394] ;  /* 0x0000e500ffcb7b82 */ /* 0x000e220000000800 */
[----:B------:R-:W1:Y:S01]  /*4840*/  LDCU.64 UR36, c[0x0][0x3e0] ;  /* 0x00007c00ff2477ac */ /* 0x000e620008000a00 */
[----:B------:R-:W-:Y:S01]  /*4850*/  FMUL.FTZ R117, R116, R71 ;  /* 0x0000004774757220 */ /* 0x000fe20000410000 */
[----:B------:R-:W-:Y:S01]  /*4860*/  FMUL.FTZ R148, R118, R73 ;  /* 0x0000004976947220 */ /* 0x000fe20000410000 */
[----:B------:R-:W-:Y:S01]  /*4870*/  FMUL.FTZ R119, R120, R75 ;  /* 0x0000004b78777220 */ /* 0x000fe20000410000 */
[----:B------:R-:W2:Y:S01]  /*4880*/  LDCU.64 UR38, c[0x0][0x3c0] ;  /* 0x00007800ff2677ac */ /* 0x000ea20008000a00 */
[----:B------:R-:W-:Y:S01]  /*4890*/  FMUL.FTZ R121, R122, R77 ;  /* 0x0000004d7a797220 */ /* 0x000fe20000410000 */
[----:B------:R-:W-:Y:S01]  /*48a0*/  FMUL.FTZ R123, R124, R79 ;  /* 0x0000004f7c7b7220 */ /* 0x000fe20000410000 */
[----:B------:R-:W-:Y:S01]  /*48b0*/  FMUL.FTZ R125, R126, R81 ;  /* 0x000000517e7d7220 */ /* 0x000fe20000410000 */
[----:B------:R-:W3:Y:S01]  /*48c0*/  LDCU.64 UR40, c[0x0][0x3a8] ;  /* 0x00007500ff2877ac */ /* 0x000ee20008000a00 */
[----:B------:R-:W-:Y:S01]  /*48d0*/  FMUL.FTZ R127, R128, R83 ;  /* 0x00000053807f7220 */ /* 0x000fe20000410000 */
[----:B------:R-:W-:Y:S01]  /*48e0*/  FMUL.FTZ R129, R130, R85 ;  /* 0x0000005582817220 */ /* 0x000fe20000410000 */
[----:B------:R-:W-:Y:S01]  /*48f0*/  FMUL.FTZ R131, R132, R87 ;  /* 0x0000005784837220 */ /* 0x000fe20000410000 */
[----:B------:R-:W-:Y:S01]  /*4900*/  USHF.L.U32 UR8, UR30, 0x8, URZ ;  /* 0x000000081e087899 */ /* 0x000fe200080006ff */
[----:B------:R-:W-:Y:S01]  /*4910*/  FMUL.FTZ R133, R134, R89 ;  /* 0x0000005986857220 */ /* 0x000fe20000410000 */
[----:B------:R-:W-:Y:S01]  /*4920*/  UISETP.NE.AND UP0, UPT, UR23, 0x1, UPT ;  /* 0x000000011700788c */ /* 0x000fe2000bf05270 */
[----:B------:R-:W-:Y:S01]  /*4930*/  FMUL.FTZ R135, R136, R91 ;  /* 0x0000005b88877220 */ /* 0x000fe20000410000 */
[----:B------:R-:W-:Y:S01]  /*4940*/  UIADD3 UR9, UPT, UPT, UR23, -0x2, URZ ;  /* 0xfffffffe17097890 */ /* 0x000fe2000fffe0ff */
[----:B------:R-:W-:Y:S01]  /*4950*/  FMUL.FTZ R137, R138, R93 ;  /* 0x0000005d8a897220 */ /* 0x000fe20000410000 */
[----:B------:R-:W-:Y:S01]  /*4960*/  ULOP3.LUT UR8, UR8, 0x100, URZ, 0xc0, !UPT ;  /* 0x0000010008087892 */ /* 0x000fe2000f8ec0ff */
[----:B------:R-:W-:Y:S01]  /*4970*/  FMUL.FTZ R139, R140, R95 ;  /* 0x0000005f8c8b7220 */ /* 0x000fe20000410000 */
[----:B------:R-:W-:Y:S01]  /*4980*/  UIMAD UR9, UR9, UR34, URZ ;  /* 0x00000022090972a4 */ /* 0x000fe2000f8e02ff */
[----:B------:R-:W-:Y:S01]  /*4990*/  PLOP3.LUT P1, PT, PT, PT, UP0, 0x80, 0x8 ;  /* 0x000000000008781c */ /* 0x000fe20003f2f008 */
[----:B------:R-:W-:Y:S01]  /*49a0*/  FMUL.FTZ R141, R142, R97 ;  /* 0x000000618e8d7220 */ /* 0x000fe20000410000 */
[----:B------:R-:W-:Y:S01]  /*49b0*/  FMUL.FTZ R143, R144, R99 ;  /* 0x00000063908f7220 */ /* 0x000fe20000410000 */
[----:B------:R-:W-:Y:S01]  /*49c0*/  FMUL.FTZ R145, R146, R101 ;  /* 0x0000006592917220 */ /* 0x000fe20000410000 */
[----:B------:R-:W-:Y:S01]  /*49d0*/  ISETP.EQ.AND P1, PT, R153, RZ, P1 ;  /* 0x000000ff9900720c */ /* 0x000fe20000f22270 */
[----:B------:R-:W-:Y:S01]  /*49e0*/  UIADD3 UR42, UPT, UPT, -UR34, URZ, URZ ;  /* 0x000000ff222a7290 */ /* 0x000fe2000fffe1ff */
[----:B------:R-:W-:Y:S01]  /*49f0*/  IADD3 R147, PT, PT, R53, 0x1590, RZ ;  /* 0x0000159035937810 */ /* 0x000fe20007ffe0ff */
[----:B------:R-:W-:Y:S01]  /*4a00*/  UMOV UR14, UR21 ;  /* 0x00000015000e7c82 */ /* 0x000fe20008000000 */
[----:B------:R-:W-:Y:S01]  /*4a10*/  MOV R98, RZ ;  /* 0x000000ff00627202 */ /* 0x000fe20000000f00 */
[----:B------:R-:W-:Y:S01]  /*4a20*/  UMOV UR15, UR22 ;  /* 0x00000016000f7c82 */ /* 0x000fe20008000000 */
[----:B------:R-:W-:Y:S01]  /*4a30*/  MOV R149, UR8 ;  /* 0x0000000800957c02 */ /* 0x000fe20008000f00 */
[----:B------:R-:W-:Y:S01]  /*4a40*/  UMOV UR11, UR19 ;  /* 0x00000013000b7c82 */ /* 0x000fe20008000000 */
[----:B------:R-:W-:Y:S01]  /*4a50*/  MOV R150, UR9 ;  /* 0x0000000900967c02 */ /* 0x000fe20008000f00 */
[----:B------:R-:W-:Y:S01]  /*4a60*/  UMOV UR13, UR20 ;  /* 0x00000014000d7c82 */ /* 0x000fe20008000000 */
[----:B------:R-:W4:Y:S01]  /*4a70*/  LDCU UR43, c[0x0][0x394] ;  /* 0x00007280ff2b77ac */ /* 0x000f220008000800 */
[----:B-1----:R-:W-:-:S02]  /*4a80*/  USHF.L.U64.HI UR37, UR36, 0x2, UR37 ;  /* 0x0000000224257899 */ /* 0x002fc40008010225 */
[----:B--2---:R-:W-:Y:S02]  /*4a90*/  USHF.L.U64.HI UR35, UR38, 0x2, UR39 ;  /* 0x0000000226237899 */ /* 0x004fe40008010227 */
[----:B---3--:R-:W-:Y:S01]  /*4aa0*/  USHF.L.U64.HI UR34, UR40, 0x2, UR41 ;  /* 0x0000000228227899 */ /* 0x008fe20008010229 */
[----:B------:R-:W-:Y:S01]  /*4ab0*/  UMOV UR9, UR17 ;  /* 0x0000001100097c82 */ /* 0x000fe20008000000 */
[----:B------:R-:W-:-:S10]  /*4ac0*/  UMOV UR10, UR18 ;  /* 0x00000012000a7c82 */ /* 0x000fd40008000000 */
.L_x_3382:
        /* <DEDUP_REMOVED lines=8> */
[----:B------:R1:W3:Y:S01]  /*4b50*/  LDG.E R5, desc[UR32][R4.64] ;  /* 0x0000002004057981 */ /* 0x0002e2000c1e1900 */
[----:B------:R-:W5:Y:S01]  /*4b60*/  S2UR UR8, SR_CgaCtaId ;  /* 0x00000000000879c3 */ /* 0x000f620000008800 */
[C---:B------:R-:W-:Y:S01]  /*4b70*/  ISETP.NE.AND P0, PT, R14.reuse, RZ, PT ;  /* 0x000000ff0e00720c */ /* 0x040fe20003f05270 */
[----:B------:R-:W-:Y:S01]  /*4b80*/  UMOV UR12, 0x400 ;  /* 0x00000400000c7882 */ /* 0x000fe20000000000 */
[C---:B------:R-:W-:Y:S01]  /*4b90*/  ISETP.NE.AND P2, PT, R14.reuse, 0x3f, PT ;  /* 0x0000003f0e00780c */ /* 0x040fe20003f45270 */
[----:B------:R-:W-:Y:S01]  /*4ba0*/  BSSY.RECONVERGENT B0, `(.L_x_3370) ;  /* 0x0000043000007945 */ /* 0x000fe20003800200 */
[----:B-1----:R-:W-:-:S04]  /*4bb0*/  IADD3 R4, PT, PT, R14, 0x200, RZ ;  /* 0x000002000e047810 */ /* 0x002fc80007ffe0ff */
[----:B------:R-:W-:Y:S01]  /*4bc0*/  SEL R4, R149, R4, !P0 ;  /* 0x0000000495047207 */ /* 0x000fe20004000000 */
[----:B-----5:R-:W-:-:S06]  /*4bd0*/  ULEA UR12, UR8, UR12, 0x18 ;  /* 0x0000000c080c7291 */ /* 0x020fcc000f8ec0ff */
        /* <DEDUP_REMOVED lines=53> */
[----:B-123--:R-:W-:Y:S05]  /*4f30*/  @P2 BRA `(.L_x_3371) ;  /* 0x00000000001c2947 */ /* 0x00efea0003800000 */
[----:B----4-:R-:W-:Y:S01]  /*4f40*/  UISETP.NE.AND UP0, UPT, UR23, UR43, UPT ;  /* 0x0000002b1700728c */ /* 0x010fe2000bf05270 */
[----:B------:R-:W-:-:S08]  /*4f50*/  HFMA2 R186, -RZ, RZ, 1.875, 0 ;  /* 0x3f800000ffba7431 */ /* 0x000fd000000001ff */
[----:B------:R-:W-:Y:S05]  /*4f60*/  BRA.U !UP0, `(.L_x_3372) ;  /* 0x0000000108187547 */ /* 0x000fea000b800000 */
[----:B------:R-:W-:-:S04]  /*4f70*/  USHF.L.U32 UR8, UR23, 0xa, URZ ;  /* 0x0000000a17087899 */ /* 0x000fc800080006ff */
[----:B------:R-:W-:-:S09]  /*4f80*/  ULOP3.LUT UR8, UR8, 0x400, URZ, 0xc0, !UPT ;  /* 0x0000040008087892 */ /* 0x000fd2000f8ec0ff */
[----:B------:R2:W3:Y:S01]  /*4f90*/  LDS R186, [R53+UR8+0xc90] ;  /* 0x000c900835ba7984 */ /* 0x0004e20008000800 */
[----:B------:R-:W-:Y:S05]  /*4fa0*/  BRA `(.L_x_3372) ;  /* 0x0000000000087947 */ /* 0x000fea0003800000 */
.L_x_3371:
[----:B------:R-:W-:-:S06]  /*4fb0*/  LEA R186, R14, UR12, 0x2 ;  /* 0x0000000c0eba7c11 */ /* 0x000fcc000f8e10ff */
[----:B------:R-:W1:Y:S02]  /*4fc0*/  LDS R186, [R186+0x1494] ;  /* 0x00149400baba7984 */ /* 0x000e640000000800 */
.L_x_3372:
[----:B----4-:R-:W-:Y:S05]  /*4fd0*/  BSYNC.RECONVERGENT B0 ;  /* 0x0000000000007941 */ /* 0x010fea0003800200 */
.L_x_3370:
[-C--:B------:R-:W-:Y:S01]  /*4fe0*/  FMUL.FTZ R7, R8, R155.reuse ;  /* 0x0000009b08077220 */ /* 0x080fe20000410000 */
[----:B------:R-:W-:Y:S01]  /*4ff0*/  FFMA.FTZ R6, R117, R155, R148 ;  /* 0x0000009b75067223 */ /* 0x000fe20000010094 */
[----:B------:R-:W-:Y:S01]  /*5000*/  MOV R5, 0x8 ;  /* 0x0000000800057802 */ /* 0x000fe20000000f00 */
[----:B------:R-:W-:Y:S02]  /*5010*/  HFMA2 R2, -RZ, RZ, 1.875, 0 ;  /* 0x3f800000ff027431 */ /* 0x000fe400000001ff */
[C---:B------:R-:W-:Y:S01]  /*5020*/  FMUL.FTZ R7, R156.reuse, R7 ;  /* 0x000000079c077220 */ /* 0x040fe20000410000 */
[----:B------:R-:W-:Y:S01]  /*5030*/  FFMA.FTZ R6, R156, R6, R119 ;  /* 0x000000069c067223 */ /* 0x000fe20000010077 */
[----:B------:R-:W-:Y:S01]  /*5040*/  MOV R3, RZ ;  /* 0x000000ff00037202 */ /* 0x000fe20000000f00 */
[----:B------:R-:W-:-:S04]  /*5050*/  @P1 IMAD.WIDE R4, R150, R5, UR4 ;  /* 0x0000000496041e25 */ /* 0x000fc8000f8e0205 */
[C---:B0-----:R-:W-:Y:S01]  /*5060*/  FMUL.FTZ R7, R158.reuse, R7 ;  /* 0x000000079e077220 */ /* 0x041fe20000410000 */
[----:B------:R-:W-:-:S03]  /*5070*/  FFMA.FTZ R6, R158, R6, R121 ;  /* 0x000000069e067223 */ /* 0x000fc60000010079 */
[C---:B------:R-:W-:Y:S01]  /*5080*/  FMUL.FTZ R7, R160.reuse, R7 ;  /* 0x00000007a0077220 */ /* 0x040fe20000410000 */
[----:B------:R-:W-:Y:S01]  /*5090*/  FFMA.FTZ R6, R160, R6, R123 ;  /* 0x00000006a0067223 */ /* 0x000fe2000001007b */
[----:B------:R-:W-:Y:S01]  /*50a0*/  ISETP.GT.U32.AND P2, PT, R14, 0x1f, PT ;  /* 0x0000001f0e00780c */ /* 0x000fe20003f44070 */
[----:B------:R0:W5:Y:S01]  /*50b0*/  @P1 LDG.E.64 R2, desc[UR32][R4.64] ;  /* 0x0000002004021981 */ /* 0x000162000c1e1b00 */
[C---:B------:R-:W-:Y:S01]  /*50c0*/  FMUL.FTZ R7, R162.reuse, R7 ;  /* 0x00000007a2077220 */ /* 0x040fe20000410000 */
[----:B------:R-:W-:Y:S01]  /*50d0*/  FFMA.FTZ R6, R162, R6, R125 ;  /* 0x00000006a2067223 */ /* 0x000fe2000001007d */
[----:B------:R-:W-:Y:S02]  /*50e0*/  LOP3.LUT R154, R154, 0xfffffffd, RZ, 0xc0, !PT ;  /* 0xfffffffd9a9a7812 */ /* 0x000fe400078ec0ff */
[C---:B------:R-:W-:Y:S01]  /*50f0*/  FMUL.FTZ R7, R164.reuse, R7 ;  /* 0x00000007a4077220 */ /* 0x040fe20000410000 */
[----:B------:R-:W-:-:S03]  /*5100*/  FFMA.FTZ R6, R164, R6, R127 ;  /* 0x00000006a4067223 */ /* 0x000fc6000001007f */
[C---:B------:R-:W-:Y:S01]  /*5110*/  FMUL.FTZ R7, R166.reuse, R7 ;  /* 0x00000007a6077220 */ /* 0x040fe20000410000 */
[----:B------:R-:W-:Y:S02]  /*5120*/  FFMA.FTZ R6, R166, R6, R129 ;  /* 0x00000006a6067223 */ /* 0x000fe40000010081 */
[----:B------:R-:W-:Y:S01]  /*5130*/  @P2 LOP3.LUT R154, R154, 0x2, RZ, 0xfc, !PT ;  /* 0x000000029a9a2812 */ /* 0x000fe200078efcff */
        /* <DEDUP_REMOVED lines=13> */
[----:B0-----:R-:W-:-:S03]  /*5210*/  FFMA.FTZ R5, R182, R6, R143 ;  /* 0x00000006b6057223 */ /* 0x001fc6000001008f */
[C---:B------:R-:W-:Y:S01]  /*5220*/  FMUL.FTZ R4, R184.reuse, R7 ;  /* 0x00000007b8047220 */ /* 0x040fe20000410000 */
[----:B------:R-:W-:-:S05]  /*5230*/  FFMA.FTZ R5, R184, R5, R145 ;  /* 0x00000005b8057223 */ /* 0x000fca0000010091 */
[----:B------:R0:W-:Y:S01]  /*5240*/  STS.64 [R17+0x880], R4 ;  /* 0x0008800411007388 */ /* 0x0001e20000000a00 */
[----:B------:R-:W-:Y:S06]  /*5250*/  BAR.SYNC.DEFER_BLOCKING 0x0 ;  /* 0x0000000000007b1d */ /* 0x000fec0000010000 */
[----:B------:R-:W-:Y:S05]  /*5260*/  @P2 BRA `(.L_x_3373) ;  /* 0x0000000000d82947 */ /* 0x000fea0003800000 */
[----:B0-----:R-:W0:Y:S01]  /*5270*/  LDS.128 R4, [R18+0x880] ;  /* 0x0008800012047984 */ /* 0x001e220000000c00 */
[----:B------:R-:W-:Y:S01]  /*5280*/  ISETP.GE.AND P2, PT, R36, 0x10, PT ;  /* 0x000000102400780c */ /* 0x000fe20003f46270 */
[----:B------:R-:W-:Y:S01]  /*5290*/  UMOV UR8, 0xffffffff ;  /* 0xffffffff00087882 */ /* 0x000fe20000000000 */
[----:B------:R-:W-:Y:S02]  /*52a0*/  LOP3.LUT R154, R154, 0xfffffffe, RZ, 0xc0, !PT ;  /* 0xfffffffe9a9a7812 */ /* 0x000fe400078ec0ff */
[C---:B------:R-:W-:Y:S02]  /*52b0*/  ISETP.GE.AND P3, PT, R36.reuse, 0x4, PT ;  /* 0x000000042400780c */ /* 0x040fe40003f66270 */
[C---:B------:R-:W-:Y:S02]  /*52c0*/  ISETP.GE.AND P4, PT, R36.reuse, 0x2, PT ;  /* 0x000000022400780c */ /* 0x040fe40003f86270 */
[----:B------:R-:W-:-:S05]  /*52d0*/  ISETP.GE.AND P5, PT, R36, 0x1, PT ;  /* 0x000000012400780c */ /* 0x000fca0003fa6270 */
[----:B------:R-:W-:Y:S02]  /*52e0*/  @P2 LOP3.LUT R154, R154, 0x1, RZ, 0xfc, !PT ;  /* 0x000000019a9a2812 */ /* 0x000fe400078efcff */
[----:B------:R-:W-:Y:S01]  /*52f0*/  ISETP.GE.AND P2, PT, R36, 0x8, PT ;  /* 0x000000082400780c */ /* 0x000fe20003f46270 */
[-C--:B0-----:R-:W-:Y:S01]  /*5300*/  FFMA.FTZ R5, R5, R6.reuse, R7 ;  /* 0x0000000605057223 */ /* 0x081fe20000010007 */
[----:B------:R-:W-:Y:S01]  /*5310*/  FMUL.FTZ R6, R4, R6 ;  /* 0x0000000604067220 */ /* 0x000fe20000410000 */
[----:B------:R-:W-:Y:S10]  /*5320*/  BRA.DIV UR8, `(.L_x_3374) ;  /* 0x0000002e08fc7947 */ /* 0x000ff4000b800000 */
[----:B------:R-:W0:Y:S04]  /*5330*/  SHFL.UP PT, R4, R5, 0x1, RZ ;  /* 0x0420000005047989 */ /* 0x000e2800000e00ff */
[----:B------:R-:W4:Y:S01]  /*5340*/  SHFL.UP PT, R7, R6, 0x1, RZ ;  /* 0x0420000006077989 */ /* 0x000f2200000e00ff */
[C---:B0-----:R-:W-:Y:S01]  /*5350*/  FFMA.FTZ R4, R6.reuse, R4, R5 ;  /* 0x0000000406047223 */ /* 0x041fe20000010005 */
[----:B----4-:R-:W-:-:S04]  /*5360*/  @P5 FMUL.FTZ R6, R6, R7 ;  /* 0x0000000706065220 */ /* 0x010fc80000410000 */
        /* <DEDUP_REMOVED lines=16> */
[----:B------:R0:W4:Y:S04]  /*5470*/  SHFL.UP PT, R9, R6, 0x10, RZ ;  /* 0x0600000006097989 */ /* 0x00012800000e00ff */
[----:B------:R0:W0:Y:S02]  /*5480*/  SHFL.UP PT, R4, R5, 0x10, RZ ;  /* 0x0600000005047989 */ /* 0x00002400000e00ff */
.L_x_3400:
[----:B------:R-:W-:Y:S01]  /*5490*/  ISETP.GE.AND P2, PT, R36, 0x10, PT ;  /* 0x000000102400780c */ /* 0x000fe20003f46270 */
[----:B0-----:R-:W-:Y:S01]  /*54a0*/  FFMA.FTZ R4, R6, R4, R5 ;  /* 0x0000000406047223 */ /* 0x001fe20000010005 */
[----:B------:R-:W-:-:S04]  /*54b0*/  UMOV UR8, 0xffffffff ;  /* 0xffffffff00087882 */ /* 0x000fc80000000000 */
[----:B------:R-:W-:-:S07]  /*54c0*/  FSEL R7, R5, R4, !P2 ;  /* 0x0000000405077208 */ /* 0x000fce0005000000 */
[----:B----4-:R-:W-:Y:S01]  /*54d0*/  @P2 FMUL.FTZ R6, R6, R9 ;  /* 0x0000000906062220 */ /* 0x010fe20000410000 */
[----:B------:R-:W-:Y:S06]  /*54e0*/  BRA.DIV UR8, `(.L_x_3375) ;  /* 0x0000003208907947 */ /* 0x000fec000b800000 */
.L_x_3403:
[----:B------:R-:W-:-:S03]  /*54f0*/  UMOV UR8, 0xffffffff ;  /* 0xffffffff00087882 */ /* 0x000fc60000000000 */
[----:B------:R-:W-:Y:S05]  /*5500*/  BRA.DIV UR8, `(.L_x_3376) ;  /* 0x0000003208b07947 */ /* 0x000fea000b800000 */
.L_x_3406:
[----:B------:R-:W-:-:S03]  /*5510*/  UMOV UR8, 0xffffffff ;  /* 0xffffffff00087882 */ /* 0x000fc60000000000 */
[----:B------:R-:W-:Y:S05]  /*5520*/  BRA.DIV UR8, `(.L_x_3377) ;  /* 0x0000003208d07947 */ /* 0x000fea000b800000 */
[----:B------:R0:W4:Y:S04]  /*5530*/  SHFL.UP PT, R9, R6, 0x1, RZ ;  /* 0x0420000006097989 */ /* 0x00012800000e00ff */
[----:B------:R0:W0:Y:S04]  /*5540*/  SHFL.UP PT, R188, R7, 0x1, RZ ;  /* 0x0420000007bc7989 */ /* 0x00002800000e00ff */
[----:B-----5:R0:W0:Y:S04]  /*5550*/  SHFL.IDX PT, R4, R2, RZ, 0x1f ;  /* 0x00001fff02047589 */ /* 0x02002800000e0000 */
[----:B------:R0:W0:Y:S02]  /*5560*/  SHFL.IDX PT, R5, R3, RZ, 0x1f ;  /* 0x00001fff03057589 */ /* 0x00002400000e0000 */
.L_x_3412:
[----:B0-----:R-:W0:Y:S01]  /*5570*/  LDS.64 R6, [R18+0x880] ;  /* 0x0008800012067984 */ /* 0x001e220000000a00 */
[C---:B----4-:R-:W-:Y:S01]  /*5580*/  @P0 FFMA.FTZ R5, R9.reuse, R5, R188 ;  /* 0x0000000509050223 */ /* 0x050fe200000100bc */
[----:B------:R-:W-:-:S03]  /*5590*/  @P0 FMUL.FTZ R4, R9, R4 ;  /* 0x0000000409040220 */ /* 0x000fc60000410000 */
[-C--:B0-----:R-:W-:Y:S01]  /*55a0*/  FFMA.FTZ R7, R5, R6.reuse, R7 ;  /* 0x0000000605077223 */ /* 0x081fe20000010007 */
[----:B------:R-:W-:-:S05]  /*55b0*/  FMUL.FTZ R6, R4, R6 ;  /* 0x0000000604067220 */ /* 0x000fca0000410000 */
[----:B------:R4:W-:Y:S02]  /*55c0*/  STS.128 [R18+0x880], R4 ;  /* 0x0008800412007388 */ /* 0x0009e40000000c00 */
.L_x_3373:
[----:B------:R-:W-:Y:S05]  /*55d0*/  WARPSYNC.ALL ;  /* 0x0000000000007948 */ /* 0x000fea0003800000 */
[----:B------:R-:W-:Y:S01]  /*55e0*/  BAR.SYNC.DEFER_BLOCKING 0x0 ;  /* 0x0000000000007b1d */ /* 0x000fe20000010000 */
[C---:B-1-3-5:R-:W-:Y:S01]  /*55f0*/  FMUL.FTZ R3, R184.reuse, R186 ;  /* 0x000000bab8037220 */ /* 0x06afe20000410000 */
[----:B------:R-:W-:Y:S01]  /*5600*/  FFMA.FTZ R2, R184, R185, R183 ;  /* 0x000000b9b8027223 */ /* 0x000fe200000100b7 */
[----:B------:R-:W-:Y:S02]  /*5610*/  ISETP.LE.AND P0, PT, R203, UR23, PT ;  /* 0x00000017cb007c0c */ /* 0x000fe4000bf03270 */
[C---:B------:R-:W-:Y:S01]  /*5620*/  FMUL.FTZ R3, R182.reuse, R3 ;  /* 0x00000003b6037220 */ /* 0x040fe20000410000 */
[----:B------:R-:W-:Y:S01]  /*5630*/  FFMA.FTZ R2, R182, R2, R181 ;  /* 0x00000002b6027223 */ /* 0x000fe200000100b5 */
[----:B------:R-:W-:-:S02]  /*5640*/  ISETP.NE.OR P0, PT, R153, RZ, P0 ;  /* 0x000000ff9900720c */ /* 0x000fc40000705670 */
[C---:B------:R-:W-:Y:S01]  /*5650*/  FMUL.FTZ R3, R180.reuse, R3 ;  /* 0x00000003b4037220 */ /* 0x040fe20000410000 */
[----:B------:R-:W-:Y:S01]  /*5660*/  FFMA.FTZ R2, R180, R2, R179 ;  /* 0x00000002b4027223 */ /* 0x000fe200000100b3 */
[----:B------:R-:W-:Y:S02]  /*5670*/  ISETP.GT.U32.AND P2, PT, R14, 0x1f, PT ;  /* 0x0000001f0e00780c */ /* 0x000fe40003f44070 */
[C---:B------:R-:W-:Y:S01]  /*5680*/  FMUL.FTZ R3, R178.reuse, R3 ;  /* 0x00000003b2037220 */ /* 0x040fe20000410000 */
[----:B------:R-:W-:Y:S01]  /*5690*/  FFMA.FTZ R2, R178, R2, R177 ;  /* 0x00000002b2027223 */ /* 0x000fe200000100b1 */
[----:B------:R-:W-:Y:S02]  /*56a0*/  MOV R9, RZ ;  /* 0x000000ff00097202 */ /* 0x000fe40000000f00 */
[C---:B------:R-:W-:Y:S01]  /*56b0*/  FMUL.FTZ R3, R176.reuse, R3 ;  /* 0x00000003b0037220 */ /* 0x040fe20000410000 */
[----:B------:R-:W-:-:S03]  /*56c0*/  FFMA.FTZ R2, R176, R2, R175 ;  /* 0x00000002b0027223 */ /* 0x000fc600000100af */
[C---:B------:R-:W-:Y:S01]  /*56d0*/  FMUL.FTZ R3, R174.reuse, R3 ;  /* 0x00000003ae037220 */ /* 0x040fe20000410000 */
[----:B------:R-:W-:Y:S01]  /*56e0*/  FFMA.FTZ R2, R174, R2, R173 ;  /* 0x00000002ae027223 */ /* 0x000fe200000100ad */
[----:B------:R-:W1:Y:S02]  /*56f0*/  LDS R194, [R17+0x884] ;  /* 0x0008840011c27984 */ /* 0x000e640000000800 */
        /* <DEDUP_REMOVED lines=14> */
[C---:B0---4-:R-:W-:Y:S01]  /*57e0*/  FMUL.FTZ R4, R156.reuse, R3 ;  /* 0x000000039c047220 */ /* 0x051fe20000410000 */
[----:B------:R-:W-:-:S03]  /*57f0*/  FFMA.FTZ R3, R156, R2, R157 ;  /* 0x000000029c037223 */ /* 0x000fc6000001009d */
[C---:B------:R-:W-:Y:S01]  /*5800*/  FMUL.FTZ R2, R155.reuse, R4 ;  /* 0x000000049b027220 */ /* 0x040fe20000410000 */
[----:B------:R-:W-:Y:S01]  /*5810*/  FFMA.FTZ R3, R155, R3, R168 ;  /* 0x000000039b037223 */ /* 0x000fe200000100a8 */
[----:B-1----:R-:W-:Y:S01]  /*5820*/  FFMA.FTZ R194, R8, R194, R117 ;  /* 0x000000c208c27223 */ /* 0x002fe20000010075 */
[----:B------:R-:W-:-:S03]  /*5830*/  HFMA2 R8, -RZ, RZ, 1.875, 0 ;  /* 0x3f800000ff087431 */ /* 0x000fc600000001ff */
[----:B------:R-:W-:-:S03]  /*5840*/  FFMA.FTZ R193, R155, R194, R148 ;  /* 0x000000c29bc17223 */ /* 0x000fc60000010094 */
[----:B------:R0:W1:Y:S01]  /*5850*/  @!P0 LDS.64 R8, [R147] ;  /* 0x0000000093088984 */ /* 0x0000620000000a00 */
        /* <DEDUP_REMOVED lines=26> */
[----:B------:R-:W1:Y:S04]  /*5a00*/  SHFL.DOWN PT, R7, R5, 0x1, 0x1f ;  /* 0x08201f0005077f89 */ /* 0x000e6800000e0000 */
        /* <DEDUP_REMOVED lines=13> */
[----:B------:R-:W-:-:S03]  /*5ae0*/  ISETP.GT.U32.AND P0, PT, R153, 0x1b, PT ;  /* 0x0000001b9900780c */ /* 0x000fc60003f04070 */
[----:B------:R-:W1:Y:S04]  /*5af0*/  SHFL.DOWN PT, R5, R4, 0x4, 0x1f ;  /* 0x08801f0004057f89 */ /* 0x000e6800000e0000 */
[----:B------:R-:W-:Y:S06]  /*5b00*/  SHFL.IDX PT, R7, R9, RZ, 0x1f ;  /* 0x00001fff09077589 */ /* 0x000fec00000e0000 */
[C---:B0-----:R-:W-:Y:S01]  /*5b10*/  @!P0 FMUL.FTZ R2, R3.reuse, R2 ;  /* 0x0000000203028220 */ /* 0x041fe20000410000 */
[----:B-1----:R-:W-:-:S04]  /*5b20*/  @!P0 FFMA.FTZ R5, R3, R5, R4 ;  /* 0x0000000503058223 */ /* 0x002fc80000010004 */
[----:B------:R-:W-:Y:S02]  /*5b30*/  @!P0 MOV R3, R2 ;  /* 0x0000000200038202 */ /* 0x000fe40000000f00 */
[----:B------:R-:W-:-:S03]  /*5b40*/  @!P0 MOV R4, R5 ;  /* 0x0000000500048202 */ /* 0x000fc60000000f00 */
        /* <DEDUP_REMOVED lines=14> */
[----:B------:R-:W0:Y:S01]  /*5c30*/  SHFL.IDX PT, R2, R3, RZ, 0x1f ;  /* 0x00001fff03027589 */ /* 0x000e2200000e0000 */
[----:B------:R-:W-:-:S03]  /*5c40*/  ISETP.NE.AND P0, PT, R14, 0x1f, PT ;  /* 0x0000001f0e00780c */ /* 0x000fc60003f05270 */
[----:B------:R-:W1:Y:S04]  /*5c50*/  SHFL.IDX PT, R6, R4, RZ, 0x1f ;  /* 0x00001fff04067589 */ /* 0x000e6800000e0000 */
[----:B------:R3:W4:Y:S04]  /*5c60*/  SHFL.DOWN PT, R204, R3, 0x1, 0x1f ;  /* 0x08201f0003cc7f89 */ /* 0x00072800000e0000 */
[----:B------:R3:W2:Y:S01]  /*5c70*/  SHFL.DOWN PT, R205, R4, 0x1, 0x1f ;  /* 0x08201f0004cd7f89 */ /* 0x0006a200000e0000 */
[-C--:B0-----:R-:W-:Y:S01]  /*5c80*/  FMUL.FTZ R8, R8, R2.reuse ;  /* 0x0000000208087220 */ /* 0x081fe20000410000 */
[----:B-1-3--:R-:W-:-:S07]  /*5c90*/  FFMA.FTZ R9, R9, R2, R6 ;  /* 0x0000000209097223 */ /* 0x00afce0000010006 */
.L_x_3429:
[----:B------:R-:W0:Y:S01]  /*5ca0*/  LDS.64 R4, [R18+0xa98] ;  /* 0x000a980012047984 */ /* 0x000e220000000a00 */
[----:B------:R-:W-:Y:S01]  /*5cb0*/  MOV R6, R206 ;  /* 0x000000ce00067202 */ /* 0x000fe20000000f00 */
[----:B--2-4-:R-:W-:-:S04]  /*5cc0*/  @P0 FFMA.FTZ R7, R204, R7, R205 ;  /* 0x00000007cc070223 */ /* 0x014fc800000100cd */
[----:B------:R-:W-:Y:S01]  /*5cd0*/  @P0 FMUL.FTZ R6, R204, R6 ;  /* 0x00000006cc060220 */ /* 0x000fe20000410000 */
[----:B0-----:R-:W-:-:S03]  /*5ce0*/  FFMA.FTZ R5, R4, R7, R5 ;  /* 0x0000000704057223 */ /* 0x001fc60000010005 */
[----:B------:R-:W-:-:S05]  /*5cf0*/  FMUL.FTZ R4, R4, R6 ;  /* 0x0000000604047220 */ /* 0x000fca0000410000 */
[----:B------:R0:W-:Y:S02]  /*5d00*/  STS.128 [R18+0xa90], R4 ;  /* 0x000a900412007388 */ /* 0x0001e40000000c00 */
.L_x_3378:
[----:B------:R-:W-:Y:S05]  /*5d10*/  WARPSYNC.ALL ;  /* 0x0000000000007948 */ /* 0x000fea0003800000 */
[----:B------:R-:W-:Y:S01]  /*5d20*/  BAR.SYNC.DEFER_BLOCKING 0x0 ;  /* 0x0000000000007b1d */ /* 0x000fe20000010000 */
[----:B------:R-:W-:Y:S01]  /*5d30*/  FFMA.FTZ R3, R0, R194, RZ ;  /* 0x000000c200037223 */ /* 0x000fe200000100ff */
[C---:B------:R-:W-:Y:S02]  /*5d40*/  ISETP.GT.AND P2, PT, R36.reuse, 0x1e, PT ;  /* 0x0000001e2400780c */ /* 0x040fe40003f44270 */
[----:B------:R-:W-:Y:S01]  /*5d50*/  ISETP.GT.AND P0, PT, R36, 0x1d, PT ;  /* 0x0000001d2400780c */ /* 0x000fe20003f04270 */
[----:B------:R-:W-:Y:S01]  /*5d60*/  FFMA.FTZ R3, R54, R193, R3 ;  /* 0x000000c136037223 */ /* 0x000fe20000010003 */
[----:B------:R-:W-:Y:S01]  /*5d70*/  FADD.FTZ R193, -R148, R193 ;  /* 0x000000c194c17221 */ /* 0x000fe20000010100 */
[----:B------:R-:W-:Y:S01]  /*5d80*/  ISETP.GT.AND P3, PT, R36, 0x1b, PT ;  /* 0x0000001b2400780c */ /* 0x000fe20003f64270 */
[----:B------:R-:W-:Y:S01]  /*5d90*/  BSSY.RECONVERGENT B0, `(.L_x_3380) ;  /* 0x00000ca000007945 */ /* 0x000fe20003800200 */
[----:B------:R-:W-:Y:S01]  /*5da0*/  FFMA.FTZ R3, R56, R192, R3 ;  /* 0x000000c038037223 */ /* 0x000fe20000010003 */
[----:B------:R-:W-:-:S03]  /*5db0*/  FADD.FTZ R192, -R119, R192 ;  /* 0x000000c077c07221 */ /* 0x000fc60000010100 */
[----:B------:R-:W-:Y:S01]  /*5dc0*/  FFMA.FTZ R3, R58, R191, R3 ;  /* 0x000000bf3a037223 */ /* 0x000fe20000010003 */
[----:B------:R-:W-:-:S03]  /*5dd0*/  FADD.FTZ R191, -R121, R191 ;  /* 0x000000bf79bf7221 */ /* 0x000fc60000010100 */
[----:B------:R-:W-:Y:S01]  /*5de0*/  FFMA.FTZ R3, R60, R190, R3 ;  /* 0x000000be3c037223 */ /* 0x000fe20000010003 */
[----:B------:R-:W-:-:S03]  /*5df0*/  FADD.FTZ R190, -R123, R190 ;  /* 0x000000be7bbe7221 */ /* 0x000fc60000010100 */
[----:B------:R-:W-:Y:S01]  /*5e00*/  FFMA.FTZ R3, R62, R189, R3 ;  /* 0x000000bd3e037223 */ /* 0x000fe20000010003 */
[----:B------:R-:W-:Y:S01]  /*5e10*/  FADD.FTZ R189, -R125, R189 ;  /* 0x000000bd7dbd7221 */ /* 0x000fe20000010100 */
[----:B------:R-:W1:Y:S02]  /*5e20*/  LDS R2, [R17+0xa94] ;  /* 0x000a940011027984 */ /* 0x000e640000000800 */
[----:B------:R-:W-:-:S04]  /*5e30*/  FFMA.FTZ R3, R64, R188, R3 ;  /* 0x000000bc40037223 */ /* 0x000fc80000010003 */
[----:B------:R-:W-:-:S04]  /*5e40*/  FFMA.FTZ R3, R66, R187, R3 ;  /* 0x000000bb42037223 */ /* 0x000fc80000010003 */
[----:B------:R-:W-:Y:S01]  /*5e50*/  FFMA.FTZ R3, R82, R195, R3 ;  /* 0x000000c352037223 */ /* 0x000fe20000010003 */
[----:B------:R-:W-:-:S03]  /*5e60*/  FADD.FTZ R195, -R131, R195 ;  /* 0x000000c383c37221 */ /* 0x000fc60000010100 */
[----:B------:R-:W-:Y:S01]  /*5e70*/  FFMA.FTZ R3, R80, R196, R3 ;  /* 0x000000c450037223 */ /* 0x000fe20000010003 */
[----:B------:R-:W-:-:S03]  /*5e80*/  FADD.FTZ R196, -R133, R196 ;  /* 0x000000c485c47221 */ /* 0x000fc60000010100 */
[----:B0-----:R-:W-:Y:S01]  /*5e90*/  FFMA.FTZ R5, R78, R197, R3 ;  /* 0x000000c54e057223 */ /* 0x001fe20000010003 */
[----:B------:R-:W-:Y:S01]  /*5ea0*/  FADD.FTZ R3, -R117, R194 ;  /* 0x000000c275037221 */ /* 0x000fe20000010100 */
[----:B------:R-:W-:Y:S02]  /*5eb0*/  FADD.FTZ R197, -R135, R197 ;  /* 0x000000c587c57221 */ /* 0x000fe40000010100 */
[----:B------:R-:W-:Y:S01]  /*5ec0*/  FFMA.FTZ R7, R76, R202, R5 ;  /* 0x000000ca4c077223 */ /* 0x000fe20000010005 */
[----:B------:R-:W-:-:S03]  /*5ed0*/  FADD.FTZ R202, -R137, R202 ;  /* 0x000000ca89ca7221 */ /* 0x000fc60000010100 */
[----:B------:R-:W-:Y:S01]  /*5ee0*/  FFMA.FTZ R205, R74, R201, R7 ;  /* 0x000000c94acd7223 */ /* 0x000fe20000010007 */
[----:B------:R-:W-:Y:S01]  /*5ef0*/  FADD.FTZ R201, -R139, R201 ;  /* 0x000000c98bc97221 */ /* 0x000fe20000010100 */
[----:B-1----:R-:W-:-:S04]  /*5f00*/  FFMA.FTZ R185, R2, R186, R185 ;  /* 0x000000ba02b97223 */ /* 0x002fc800000100b9 */
[----:B------:R-:W-:-:S04]  /*5f10*/  FFMA.FTZ R183, R184, R185, R183 ;  /* 0x000000b9b8b77223 */ /* 0x000fc800000100b7 */
[----:B------:R-:W-:Y:S01]  /*5f20*/  FFMA.FTZ R181, R182, R183, R181 ;  /* 0x000000b7b6b57223 */ /* 0x000fe200000100b5 */
[----:B------:R-:W-:-:S03]  /*5f30*/  FMUL.FTZ R182, R146, R185 ;  /* 0x000000b992b67220 */ /* 0x000fc60000410000 */
[----:B------:R-:W-:Y:S01]  /*5f40*/  FFMA.FTZ R179, R180, R181, R179 ;  /* 0x000000b5b4b37223 */ /* 0x000fe200000100b3 */
[----:B------:R-:W-:Y:S01]  /*5f50*/  FADD.FTZ R180, -R143, R199 ;  /* 0x000000c78fb47221 */ /* 0x000fe20000010100 */
[----:B------:R-:W-:Y:S02]  /*5f60*/  FADD.FTZ R109, R182, R109 ;  /* 0x0000006db66d7221 */ /* 0x000fe40000010000 */
[----:B------:R-:W-:Y:S01]  /*5f70*/  FFMA.FTZ R177, R178, R179, R177 ;  /* 0x000000b3b2b17223 */ /* 0x000fe200000100b1 */
[----:B------:R-:W-:-:S03]  /*5f80*/  FMUL.FTZ R178, R144, R183 ;  /* 0x000000b790b27220 */ /* 0x000fc60000410000 */
[----:B------:R-:W-:Y:S01]  /*5f90*/  FFMA.FTZ R175, R176, R177, R175 ;  /* 0x000000b1b0af7223 */ /* 0x000fe200000100af */
[----:B------:R-:W-:Y:S01]  /*5fa0*/  FMUL.FTZ R176, R142, R181 ;  /* 0x000000b58eb07220 */ /* 0x000fe20000410000 */
[----:B------:R-:W-:Y:S02]  /*5fb0*/  FADD.FTZ R106, R178, R106 ;  /* 0x0000006ab26a7221 */ /* 0x000fe40000010000 */
[----:B------:R-:W-:Y:S01]  /*5fc0*/  FFMA.FTZ R173, R174, R175, R173 ;  /* 0x000000afaead7223 */ /* 0x000fe200000100ad */
[----:B------:R-:W-:Y:S01]  /*5fd0*/  FMUL.FTZ R174, R140, R179 ;  /* 0x000000b38cae7220 */ /* 0x000fe20000410000 */
[----:B------:R-:W-:Y:S02]  /*5fe0*/  FADD.FTZ R107, R176, R107 ;  /* 0x0000006bb06b7221 */ /* 0x000fe40000010000 */
[----:B------:R-:W-:Y:S01]  /*5ff0*/  FFMA.FTZ R171, R172, R173, R171 ;  /* 0x000000adacab7223 */ /* 0x000fe200000100ab */
[----:B------:R-:W-:Y:S01]  /*6000*/  FMUL.FTZ R172, R138, R177 ;  /* 0x000000b18aac7220 */ /* 0x000fe20000410000 */
[----:B------:R-:W-:-:S02]  /*6010*/  FADD.FTZ R104, R174, R104 ;  /* 0x00000068ae687221 */ /* 0x000fc40000010000 */
[----:B------:R-:W-:Y:S01]  /*6020*/  FFMA.FTZ R169, R170, R171, R169 ;  /* 0x000000abaaa97223 */ /* 0x000fe200000100a9 */
[----:B------:R-:W-:Y:S01]  /*6030*/  FMUL.FTZ R170, R136, R175 ;  /* 0x000000af88aa7220 */ /* 0x000fe20000410000 */
[----:B------:R-:W-:Y:S02]  /*6040*/  FADD.FTZ R105, R172, R105 ;  /* 0x00000069ac697221 */ /* 0x000fe40000010000 */
[----:B------:R-:W-:Y:S01]  /*6050*/  FFMA.FTZ R167, R166, R169, R167 ;  /* 0x000000a9a6a77223 */ /* 0x000fe200000100a7 */
[----:B------:R-:W-:Y:S01]  /*6060*/  FMUL.FTZ R166, R132, R171 ;  /* 0x000000ab84a67220 */ /* 0x000fe20000410000 */
[----:B------:R-:W-:Y:S02]  /*6070*/  FADD.FTZ R102, R170, R102 ;  /* 0x00000066aa667221 */ /* 0x000fe40000010000 */
[----:B------:R-:W-:Y:S01]  /*6080*/  FFMA.FTZ R165, R164, R167, R165 ;  /* 0x000000a7a4a57223 */ /* 0x000fe200000100a5 */
[----:B------:R-:W-:Y:S01]  /*6090*/  FADD.FTZ R164, -R129, R187 ;  /* 0x000000bb81a47221 */ /* 0x000fe20000010100 */
[----:B------:R-:W-:-:S02]  /*60a0*/  FADD.FTZ R100, R166, R100 ;  /* 0x00000064a6647221 */ /* 0x000fc40000010000 */
[----:B------:R-:W-:Y:S01]  /*60b0*/  FFMA.FTZ R163, R162, R165, R163 ;  /* 0x000000a5a2a37223 */ /* 0x000fe200000100a3 */
[----:B------:R-:W-:-:S03]  /*60c0*/  FMUL.FTZ R162, R130, R169 ;  /* 0x000000a982a27220 */ /* 0x000fc60000410000 */
[----:B------:R-:W-:Y:S01]  /*60d0*/  FFMA.FTZ R161, R160, R163, R161 ;  /* 0x000000a3a0a17223 */ /* 0x000fe200000100a1 */
[----:B------:R-:W-:-:S03]  /*60e0*/  FADD.FTZ R108, R162, R108 ;  /* 0x0000006ca26c7221 */ /* 0x000fc60000010000 */
[-C--:B------:R-:W-:Y:S01]  /*60f0*/  FFMA.FTZ R159, R158, R161.reuse, R159 ;  /* 0x000000a19e9f7223 */ /* 0x080fe2000001009f */
[----:B------:R-:W-:Y:S01]  /*6100*/  FMUL.FTZ R4, R122, R161 ;  /* 0x000000a17a047220 */ /* 0x000fe20000410000 */
[----:B------:R-:W-:Y:S02]  /*6110*/  FMUL.FTZ R158, R126, R165 ;  /* 0x000000a57e9e7220 */ /* 0x000fe40000410000 */
[-C--:B------:R-:W-:Y:S01]  /*6120*/  FFMA.FTZ R157, R156, R159.reuse, R157 ;  /* 0x0000009f9c9d7223 */ /* 0x080fe2000001009d */
[----:B------:R-:W-:Y:S01]  /*6130*/  FMUL.FTZ R7, R120, R159 ;  /* 0x0000009f78077220 */ /* 0x000fe20000410000 */
[----:B------:R-:W-:Y:S01]  /*6140*/  FADD.FTZ R110, R158, R110 ;  /* 0x0000006e9e6e7221 */ /* 0x000fe20000010000 */
[----:B------:R-:W-:Y:S01]  /*6150*/  FADD.FTZ R112, R4, R112 ;  /* 0x0000007004707221 */ /* 0x000fe20000010000 */
[-C--:B------:R-:W-:Y:S01]  /*6160*/  FFMA.FTZ R155, R155, R157.reuse, R168 ;  /* 0x0000009d9b9b7223 */ /* 0x080fe200000100a8 */
[----:B------:R-:W-:Y:S01]  /*6170*/  FMUL.FTZ R6, R118, R157 ;  /* 0x0000009d76067220 */ /* 0x000fe20000410000 */
[----:B------:R-:W-:Y:S01]  /*6180*/  FMUL.FTZ R168, R134, R173 ;  /* 0x000000ad86a87220 */ /* 0x000fe20000410000 */
[----:B------:R-:W-:Y:S01]  /*6190*/  FADD.FTZ R115, R7, R115 ;  /* 0x0000007307737221 */ /* 0x000fe20000010000 */
[----:B------:R-:W-:Y:S01]  /*61a0*/  FMUL.FTZ R2, R116, R155 ;  /* 0x0000009b74027220 */ /* 0x000fe20000410000 */
[----:B------:R-:W-:Y:S01]  /*61b0*/  FADD.FTZ R114, R6, R114 ;  /* 0x0000007206727221 */ /* 0x000fe20000010000 */
[----:B------:R-:W-:-:S02]  /*61c0*/  FADD.FTZ R103, R168, R103 ;  /* 0x00000067a8677221 */ /* 0x000fc40000010000 */
[C---:B------:R-:W-:Y:S01]  /*61d0*/  FFMA.FTZ R5, R2.reuse, R3, RZ ;  /* 0x0000000302057223 */ /* 0x040fe200000100ff */
[----:B------:R-:W-:-:S03]  /*61e0*/  FADD.FTZ R151, R2, R151 ;  /* 0x0000009702977221 */ /* 0x000fc60000010000 */
[----:B------:R-:W-:Y:S01]  /*61f0*/  FFMA.FTZ R156, R6, R193, R5 ;  /* 0x000000c1069c7223 */ /* 0x000fe20000010005 */
[----:B------:R-:W-:Y:S01]  /*6200*/  FFMA.FTZ R5, R72, R200, R205 ;  /* 0x000000c848057223 */ /* 0x000fe200000100cd */
[----:B------:R-:W-:Y:S02]  /*6210*/  FADD.FTZ R200, -R141, R200 ;  /* 0x000000c88dc87221 */ /* 0x000fe40000010100 */
[----:B------:R-:W-:Y:S01]  /*6220*/  FFMA.FTZ R205, R7, R192, R156 ;  /* 0x000000c007cd7223 */ /* 0x000fe2000001009c */
[----:B------:R-:W-:Y:S01]  /*6230*/  FFMA.FTZ R207, R70, R199, R5 ;  /* 0x000000c746cf7223 */ /* 0x000fe20000010005 */
[----:B------:R-:W-:Y:S02]  /*6240*/  FMUL.FTZ R5, R124, R163 ;  /* 0x000000a37c057220 */ /* 0x000fe40000410000 */
[----:B------:R-:W-:Y:S01]  /*6250*/  FFMA.FTZ R160, R4, R191, R205 ;  /* 0x000000bf04a07223 */ /* 0x000fe200000100cd */
[----:B------:R-:W-:Y:S01]  /*6260*/  FFMA.FTZ R156, R68, R198, R207 ;  /* 0x000000c6449c7223 */ /* 0x000fe200000100cf */
[----:B------:R-:W-:Y:S01]  /*6270*/  FADD.FTZ R205, -R127, R188 ;  /* 0x000000bc7fcd7221 */ /* 0x000fe20000010100 */
[----:B------:R-:W-:Y:S01]  /*6280*/  FADD.FTZ R198, -R145, R198 ;  /* 0x000000c691c67221 */ /* 0x000fe20000010100 */
[C---:B------:R-:W-:Y:S01]  /*6290*/  FFMA.FTZ R207, R5.reuse, R190, R160 ;  /* 0x000000be05cf7223 */ /* 0x040fe200000100a0 */
[----:B------:R-:W-:Y:S01]  /*62a0*/  FMUL.FTZ R160, R128, R167 ;  /* 0x000000a780a07220 */ /* 0x000fe20000410000 */
[----:B------:R-:W0:Y:S01]  /*62b0*/  SHFL.DOWN PT, R209, R156, 0x1, 0x1f ;  /* 0x08201f009cd17f89 */ /* 0x000e2200000e0000 */
[----:B------:R-:W-:Y:S01]  /*62c0*/  FADD.FTZ R113, R5, R113 ;  /* 0x0000007105717221 */ /* 0x000fe20000010000 */
[----:B------:R-:W-:Y:S01]  /*62d0*/  FFMA.FTZ R207, R158, R189, R207 ;  /* 0x000000bd9ecf7223 */ /* 0x000fe200000100cf */
[----:B------:R-:W-:-:S03]  /*62e0*/  FADD.FTZ R111, R160, R111 ;  /* 0x0000006fa06f7221 */ /* 0x000fc60000010000 */
[----:B------:R-:W-:-:S04]  /*62f0*/  FFMA.FTZ R207, R160, R205, R207 ;  /* 0x000000cda0cf7223 */ /* 0x000fc800000100cf */
[----:B------:R-:W-:-:S04]  /*6300*/  FFMA.FTZ R207, R162, R164, R207 ;  /* 0x000000a4a2cf7223 */ /* 0x000fc800000100cf */
[----:B------:R-:W-:-:S04]  /*6310*/  FFMA.FTZ R207, R166, R195, R207 ;  /* 0x000000c3a6cf7223 */ /* 0x000fc800000100cf */
[----:B------:R-:W-:-:S04]  /*6320*/  FFMA.FTZ R207, R168, R196, R207 ;  /* 0x000000c4a8cf7223 */ /* 0x000fc800000100cf */
[----:B------:R-:W-:Y:S01]  /*6330*/  FFMA.FTZ R207, R170, R197, R207 ;  /* 0x000000c5aacf7223 */ /* 0x000fe200000100cf */
[----:B0-----:R-:W-:-:S03]  /*6340*/  @!P2 FADD.FTZ R156, R156, R209 ;  /* 0x000000d19c9ca221 */ /* 0x001fc60000010000 */
[----:B------:R-:W-:Y:S02]  /*6350*/  FFMA.FTZ R207, R172, R202, R207 ;  /* 0x000000caaccf7223 */ /* 0x000fe400000100cf */
[----:B------:R-:W0:Y:S02]  /*6360*/  SHFL.DOWN PT, R199, R156, 0x2, 0x1f ;  /* 0x08401f009cc77f89 */ /* 0x000e2400000e0000 */
[----:B------:R-:W-:-:S04]  /*6370*/  FFMA.FTZ R207, R174, R201, R207 ;  /* 0x000000c9aecf7223 */ /* 0x000fc800000100cf */
[----:B------:R-:W-:-:S04]  /*6380*/  FFMA.FTZ R207, R176, R200, R207 ;  /* 0x000000c8b0cf7223 */ /* 0x000fc800000100cf */
[----:B------:R-:W-:-:S04]  /*6390*/  FFMA.FTZ R207, R178, R180, R207 ;  /* 0x000000b4b2cf7223 */ /* 0x000fc800000100cf */
[----:B------:R-:W-:Y:S01]  /*63a0*/  FFMA.FTZ R187, R182, R198, R207 ;  /* 0x000000c6b6bb7223 */ /* 0x000fe200000100cf */
[----:B------:R-:W-:-:S04]  /*63b0*/  FMUL.FTZ R207, R152, R183 ;  /* 0x000000b798cf7220 */ /* 0x000fc80000410000 */
[----:B------:R-:W1:Y:S01]  /*63c0*/  SHFL.DOWN PT, R184, R187, 0x1, 0x1f ;  /* 0x08201f00bbb87f89 */ /* 0x000e6200000e0000 */
[----:B------:R-:W-:-:S04]  /*63d0*/  FMUL.FTZ R180, R180, R207 ;  /* 0x000000cfb4b47220 */ /* 0x000fc80000410000 */
[----:B------:R-:W-:Y:S01]  /*63e0*/  FFMA.FTZ R180, R99, R183, R180 ;  /* 0x000000b763b47223 */ /* 0x000fe200000100b4 */
[----:B0-----:R-:W-:-:S03]  /*63f0*/  @!P0 FADD.FTZ R156, R156, R199 ;  /* 0x000000c79c9c8221 */ /* 0x001fc60000010000 */
[----:B------:R-:W-:Y:S02]  /*6400*/  FADD.FTZ R69, R180, R69 ;  /* 0x00000045b4457221 */ /* 0x000fe40000010000 */
[----:B------:R-:W0:Y:S01]  /*6410*/  SHFL.DOWN PT, R199, R156, 0x4, 0x1f ;  /* 0x08801f009cc77f89 */ /* 0x000e2200000e0000 */
[----:B-1----:R-:W-:Y:S01]  /*6420*/  @!P2 FADD.FTZ R187, R187, R184 ;  /* 0x000000b8bbbba221 */ /* 0x002fe20000010000 */
[----:B------:R-:W-:-:S04]  /*6430*/  ISETP.GT.AND P2, PT, R36, 0x17, PT ;  /* 0x000000172400780c */ /* 0x000fc80003f44270 */
[----:B------:R-:W1:Y:S01]  /*6440*/  SHFL.DOWN PT, R184, R187, 0x2, 0x1f ;  /* 0x08401f00bbb87f89 */ /* 0x000e6200000e0000 */
[----:B0-----:R-:W-:-:S05]  /*6450*/  @!P3 FADD.FTZ R156, R156, R199 ;  /* 0x000000c79c9cb221 */ /* 0x001fca0000010000 */
[----:B------:R-:W0:Y:S01]  /*6460*/  SHFL.DOWN PT, R199, R156, 0x8, 0x1f ;  /* 0x09001f009cc77f89 */ /* 0x000e2200000e0000 */
[----:B-1----:R-:W-:Y:S01]  /*6470*/  @!P0 FADD.FTZ R187, R187, R184 ;  /* 0x000000b8bbbb8221 */ /* 0x002fe20000010000 */
[----:B------:R-:W-:-:S04]  /*6480*/  ISETP.NE.AND P0, PT, R14, RZ, PT ;  /* 0x000000ff0e00720c */ /* 0x000fc80003f05270 */
[----:B------:R-:W1:Y:S01]  /*6490*/  SHFL.DOWN PT, R184, R187, 0x4, 0x1f ;  /* 0x08801f00bbb87f89 */ /* 0x000e6200000e0000 */
[----:B0-----:R-:W-:Y:S01]  /*64a0*/  @!P2 FADD.FTZ R156, R156, R199 ;  /* 0x000000c79c9ca221 */ /* 0x001fe20000010000 */
[----:B------:R-:W-:-:S07]  /*64b0*/  FMUL.FTZ R199, R152, R185 ;  /* 0x000000b998c77220 */ /* 0x000fce0000410000 */
[----:B------:R0:W-:Y:S01]  /*64c0*/  @!P0 STS.64 [R147], R8 ;  /* 0x0000000893008388 */ /* 0x0001e20000000a00 */
[----:B------:R-:W-:Y:S01]  /*64d0*/  FMUL.FTZ R198, R198, R199 ;  /* 0x000000c7c6c67220 */ /* 0x000fe20000410000 */
[----:B------:R-:W-:-:S03]  /*64e0*/  FMUL.FTZ R199, R152, R181 ;  /* 0x000000b598c77220 */ /* 0x000fc60000410000 */
[----:B------:R-:W-:Y:S01]  /*64f0*/  FFMA.FTZ R185, R101, R185, R198 ;  /* 0x000000b965b97223 */ /* 0x000fe200000100c6 */
[----:B------:R-:W-:-:S03]  /*6500*/  FMUL.FTZ R200, R200, R199 ;  /* 0x000000c7c8c87220 */ /* 0x000fc60000410000 */
[----:B------:R-:W-:Y:S01]  /*6510*/  FADD.FTZ R98, R185, R98 ;  /* 0x00000062b9627221 */ /* 0x000fe20000010000 */
[----:B------:R-:W-:Y:S01]  /*6520*/  FFMA.FTZ R181, R97, R181, R200 ;  /* 0x000000b561b57223 */ /* 0x000fe200000100c8 */
[C---:B0-----:R-:W-:Y:S01]  /*6530*/  FMUL.FTZ R8, R152.reuse, R179 ;  /* 0x000000b398087220 */ /* 0x041fe20000410000 */
[C---:B------:R-:W-:Y:S01]  /*6540*/  FMUL.FTZ R9, R152.reuse, R177 ;  /* 0x000000b198097220 */ /* 0x040fe20000410000 */
[----:B-1----:R-:W-:Y:S02]  /*6550*/  @!P3 FADD.FTZ R187, R187, R184 ;  /* 0x000000b8bbbbb221 */ /* 0x002fe40000010000 */
[----:B------:R-:W-:Y:S01]  /*6560*/  FMUL.FTZ R174, R201, R8 ;  /* 0x00000008c9ae7220 */ /* 0x000fe20000410000 */
[----:B------:R-:W-:Y:S01]  /*6570*/  FMUL.FTZ R8, R152, R175 ;  /* 0x000000af98087220 */ /* 0x000fe20000410000 */
[----:B------:R-:W-:Y:S01]  /*6580*/  FMUL.FTZ R202, R202, R9 ;  /* 0x00000009caca7220 */ /* 0x000fe20000410000 */
[C---:B------:R-:W-:Y:S01]  /*6590*/  FMUL.FTZ R9, R152.reuse, R173 ;  /* 0x000000ad98097220 */ /* 0x040fe20000410000 */
[----:B------:R-:W0:Y:S01]  /*65a0*/  SHFL.DOWN PT, R176, R187, 0x8, 0x1f ;  /* 0x09001f00bbb07f89 */ /* 0x000e2200000e0000 */
[----:B------:R-:W-:Y:S01]  /*65b0*/  FMUL.FTZ R170, R197, R8 ;  /* 0x00000008c5aa7220 */ /* 0x000fe20000410000 */
[----:B------:R-:W-:Y:S01]  /*65c0*/  FMUL.FTZ R8, R152, R171 ;  /* 0x000000ab98087220 */ /* 0x000fe20000410000 */
[----:B------:R-:W-:Y:S01]  /*65d0*/  FMUL.FTZ R196, R196, R9 ;  /* 0x00000009c4c47220 */ /* 0x000fe20000410000 */
[----:B------:R-:W-:Y:S01]  /*65e0*/  FMUL.FTZ R9, R152, R169 ;  /* 0x000000a998097220 */ /* 0x000fe20000410000 */
[----:B------:R-:W-:Y:S01]  /*65f0*/  FFMA.FTZ R170, R91, R175, R170 ;  /* 0x000000af5baa7223 */ /* 0x000fe200000100aa */
[----:B------:R-:W-:Y:S01]  /*6600*/  FMUL.FTZ R8, R195, R8 ;  /* 0x00000008c3087220 */ /* 0x000fe20000410000 */
[----:B------:R-:W1:Y:S01]  /*6610*/  SHFL.DOWN PT, R175, R156, 0x10, 0x1f ;  /* 0x0a001f009caf7f89 */ /* 0x000e6200000e0000 */
[----:B------:R-:W-:Y:S01]  /*6620*/  FMUL.FTZ R164, R164, R9 ;  /* 0x00000009a4a47220 */ /* 0x000fe20000410000 */
[C---:B------:R-:W-:Y:S01]  /*6630*/  FMUL.FTZ R9, R152.reuse, R163 ;  /* 0x000000a398097220 */ /* 0x040fe20000410000 */
[----:B------:R-:W-:Y:S01]  /*6640*/  FFMA.FTZ R162, R87, R171, R8 ;  /* 0x000000ab57a27223 */ /* 0x000fe20000010008 */
[----:B------:R-:W-:Y:S01]  /*6650*/  FMUL.FTZ R8, R152, R167 ;  /* 0x000000a798087220 */ /* 0x000fe20000410000 */
[----:B------:R-:W-:Y:S01]  /*6660*/  FFMA.FTZ R174, R95, R179, R174 ;  /* 0x000000b35fae7223 */ /* 0x000fe200000100ae */
[----:B------:R-:W-:Y:S01]  /*6670*/  FMUL.FTZ R190, R190, R9 ;  /* 0x00000009bebe7220 */ /* 0x000fe20000410000 */
[C---:B------:R-:W-:Y:S01]  /*6680*/  FMUL.FTZ R9, R152.reuse, R159 ;  /* 0x0000009f98097220 */ /* 0x040fe20000410000 */
        /* <DEDUP_REMOVED lines=9> */
[----:B0-----:R-:W-:Y:S01]  /*6720*/  @!P2 FADD.FTZ R187, R187, R176 ;  /* 0x000000b0bbbba221 */ /* 0x001fe20000010000 */
[----:B------:R-:W-:Y:S01]  /*6730*/  ISETP.NE.AND P2, PT, R36, RZ, PT ;  /* 0x000000ff2400720c */ /* 0x000fe20003f45270 */
[----:B------:R-:W-:Y:S01]  /*6740*/  FFMA.FTZ R165, R81, R165, R8 ;  /* 0x000000a551a57223 */ /* 0x000fe20000010008 */
[----:B------:R-:W-:Y:S01]  /*6750*/  FMUL.FTZ R8, R152, R161 ;  /* 0x000000a198087220 */ /* 0x000fe20000410000 */
[----:B------:R-:W-:Y:S01]  /*6760*/  FFMA.FTZ R192, R75, R159, R192 ;  /* 0x0000009f4bc07223 */ /* 0x000fe200000100c0 */
[----:B------:R-:W0:Y:S01]  /*6770*/  SHFL.DOWN PT, R166, R187, 0x10, 0x1f ;  /* 0x0a001f00bba67f89 */ /* 0x000e2200000e0000 */
[----:B------:R-:W-:Y:S01]  /*6780*/  FADD.FTZ R96, R181, R96 ;  /* 0x00000060b5607221 */ /* 0x000fe20000010000 */
[----:B------:R-:W-:Y:S01]  /*6790*/  FMUL.FTZ R8, R191, R8 ;  /* 0x00000008bf087220 */ /* 0x000fe20000410000 */
[----:B------:R-:W-:Y:S01]  /*67a0*/  FADD.FTZ R67, R174, R67 ;  /* 0x00000043ae437221 */ /* 0x000fe20000010000 */
[----:B------:R-:W-:Y:S01]  /*67b0*/  FADD.FTZ R94, R177, R94 ;  /* 0x0000005eb15e7221 */ /* 0x000fe20000010000 */
[----:B------:R-:W-:Y:S01]  /*67c0*/  FADD.FTZ R65, R170, R65 ;  /* 0x00000041aa417221 */ /* 0x000fe20000010000 */
[----:B------:R-:W-:Y:S01]  /*67d0*/  FFMA.FTZ R161, R77, R161, R8 ;  /* 0x000000a14da17223 */ /* 0x000fe20000010008 */
[C---:B------:R-:W-:Y:S01]  /*67e0*/  FMUL.FTZ R8, R152.reuse, R157 ;  /* 0x0000009d98087220 */ /* 0x040fe20000410000 */
[----:B------:R-:W-:Y:S01]  /*67f0*/  FMUL.FTZ R152, R152, R155 ;  /* 0x0000009b98987220 */ /* 0x000fe20000410000 */
[----:B------:R-:W-:Y:S01]  /*6800*/  @!P2 SHF.R.U32.HI R5, RZ, 0x2, R14 ;  /* 0x00000002ff05a819 */ /* 0x000fe2000001160e */
[----:B------:R-:W-:Y:S01]  /*6810*/  FADD.FTZ R92, R173, R92 ;  /* 0x0000005cad5c7221 */ /* 0x000fe20000010000 */
[----:B------:R-:W-:Y:S01]  /*6820*/  FMUL.FTZ R8, R193, R8 ;  /* 0x00000008c1087220 */ /* 0x000fe20000410000 */
[----:B------:R-:W-:Y:S01]  /*6830*/  FMUL.FTZ R152, R3, R152 ;  /* 0x0000009803987220 */ /* 0x000fe20000410000 */
[----:B------:R-:W-:Y:S01]  /*6840*/  @!P2 LOP3.LUT R158, R5, 0xf8, RZ, 0xc0, !PT ;  /* 0x000000f8059ea812 */ /* 0x000fe200078ec0ff */
[----:B-1----:R-:W-:Y:S01]  /*6850*/  FADD.FTZ R5, R156, R175 ;  /* 0x000000af9c057221 */ /* 0x002fe20000010000 */
[----:B------:R-:W-:Y:S01]  /*6860*/  FFMA.FTZ R157, R73, R157, R8 ;  /* 0x0000009d499d7223 */ /* 0x000fe20000010008 */
        /* <DEDUP_REMOVED lines=8> */
[----:B0-----:R-:W-:Y:S01]  /*68f0*/  FADD.FTZ R4, R187, R166 ;  /* 0x000000a6bb047221 */ /* 0x001fe20000010000 */
[----:B------:R-:W-:Y:S01]  /*6900*/  FADD.FTZ R84, R157, R84 ;  /* 0x000000549d547221 */ /* 0x000fe20000010000 */
[----:B------:R-:W-:-:S03]  /*6910*/  FADD.FTZ R55, R152, R55 ;  /* 0x0000003798377221 */ /* 0x000fc60000010000 */
[----:B------:R0:W-:Y:S01]  /*6920*/  @!P2 STS.64 [R158+UR12+0x858], R4 ;  /* 0x000858049e00a988 */ /* 0x0001e20008000a0c */
[----:B------:R-:W-:Y:S06]  /*6930*/  BAR.SYNC.DEFER_BLOCKING 0x0 ;  /* 0x0000000000007b1d */ /* 0x000fec0000010000 */
[----:B------:R-:W-:Y:S05]  /*6940*/  @P0 BRA `(.L_x_3381) ;  /* 0x0000000000380947 */ /* 0x000fea0003800000 */
[----:B------:R-:W-:Y:S01]  /*6950*/  ISETP.NE.AND P3, PT, R203, UR23, PT ;  /* 0x00000017cb007c0c */ /* 0x000fe2000bf65270 */
[----:B------:R-:W1:Y:S01]  /*6960*/  LDS.64 R2, [UR12+0x860] ;  /* 0x0008600cff027984 */ /* 0x000e620008000a00 */
[----:B------:R-:W-:-:S04]  /*6970*/  ISETP.GT.AND P2, PT, R36, 0xf, PT ;  /* 0x0000000f2400780c */ /* 0x000fc80003f44270 */
[----:B------:R-:W-:Y:S02]  /*6980*/  FSEL R156, R156, R5, P2 ;  /* 0x000000059c9c7208 */ /* 0x000fe40001000000 */
[----:B------:R-:W-:-:S05]  /*6990*/  FSEL R187, R187, R4, P2 ;  /* 0x00000004bbbb7208 */ /* 0x000fca0001000000 */
[----:B------:R-:W3:Y:S04]  /*69a0*/  @P3 LDS R6, [R53+0x2190] ;  /* 0x0021900035063984 */ /* 0x000ee80000000800 */
[----:B------:R-:W4:Y:S01]  /*69b0*/  @P3 LDS R7, [R53+0x1d90] ;  /* 0x001d900035073984 */ /* 0x000f220000000800 */
[----:B-1----:R-:W-:Y:S01]  /*69c0*/  FADD.FTZ R3, R3, R156 ;  /* 0x0000009c03037221 */ /* 0x002fe20000010000 */
[----:B------:R-:W-:-:S03]  /*69d0*/  FADD.FTZ R2, R2, R187 ;  /* 0x000000bb02027221 */ /* 0x000fc60000010000 */
[----:B---3--:R-:W-:Y:S01]  /*69e0*/  @P3 FADD.FTZ R6, R3, R6 ;  /* 0x0000000603063221 */ /* 0x008fe20000010000 */
[----:B----4-:R-:W-:-:S04]  /*69f0*/  @P3 FADD.FTZ R2, R2, R7 ;  /* 0x0000000702023221 */ /* 0x010fc80000010000 */
[----:B------:R1:W-:Y:S04]  /*6a00*/  @P3 STS [R53+0x2190], R6 ;  /* 0x0021900635003388 */ /* 0x0003e80000000800 */
[----:B------:R1:W-:Y:S04]  /*6a10*/  STS [R53+0x1d90], R2 ;  /* 0x001d900235007388 */ /* 0x0003e80000000800 */
[----:B------:R1:W-:Y:S02]  /*6a20*/  @!P3 STS [R53+0x2190], R3 ;  /* 0x002190033500b388 */ /* 0x0003e40000000800 */
.L_x_3381:
[----:B------:R-:W-:Y:S05]  /*6a30*/  BSYNC.RECONVERGENT B0 ;  /* 0x0000000000007941 */ /* 0x000fea0003800200 */
.L_x_3380:
[----:B------:R-:W-:Y:S01]  /*6a40*/  ULEA UR9, UP0, UR36, UR9, 0x2 ;  /* 0x0000000924097291 */ /* 0x000fe2000f8010ff */
[----:B------:R-:W-:Y:S01]  /*6a50*/  IADD3 R150, PT, PT, R150, 0x1, RZ ;  /* 0x0000000196967810 */ /* 0x000fe20007ffe0ff */
[----:B------:R-:W-:Y:S01]  /*6a60*/  UIADD3 UR42, UPT, UPT, UR42, 0x1, URZ ;  /* 0x000000012a2a7890 */ /* 0x000fe2000fffe0ff */
[----:B-12---:R-:W-:Y:S01]  /*6a70*/  IADD3 R53, PT, PT, R53, 0x4, RZ ;  /* 0x0000000435357810 */ /* 0x006fe20007ffe0ff */
        /* <DEDUP_REMOVED lines=9> */
.L_x_3369:
[----:B------:R-:W-:Y:S01]  /*6b10*/  BAR.SYNC.DEFER_BLOCKING 0x0 ;  /* 0x0000000000007b1d */ /* 0x000fe20000010000 */
[----:B------:R-:W-:Y:S01]  /*6b20*/  F2FP.F16.F32.PACK_AB R114, R114, R151 ;  /* 0x000000977272723e */ /* 0x000fe200000000ff */
[----:B------:R-:W-:Y:S01]  /*6b30*/  UIADD3 UR24, UP0, UPT, UR24, -0x800, URZ ;  /* 0xfffff80018187890 */ /* 0x000fe2000ff1e0ff */
[----:B------:R-:W-:Y:S01]  /*6b40*/  F2FP.F16.F32.PACK_AB R112, R112, R115 ;  /* 0x000000737070723e */ /* 0x000fe200000000ff */
[----:B------:R-:W-:Y:S01]  /*6b50*/  UIADD3 UR26, UP1, UPT, UR26, -0x800, URZ ;  /* 0xfffff8001a1a7890 */ /* 0x000fe2000ff3e0ff */
[----:B------:R-:W-:Y:S01]  /*6b60*/  F2FP.F16.F32.PACK_AB R110, R110, R113 ;  /* 0x000000716e6e723e */ /* 0x000fe200000000ff */
[----:B------:R-:W1:Y:S01]  /*6b70*/  LDCU.64 UR10, c[0x0][0x4f8] ;  /* 0x00009f00ff0a77ac */ /* 0x000e620008000a00 */
[----:B------:R-:W-:Y:S02]  /*6b80*/  PRMT R0, R114, 0x7632, R0 ;  /* 0x0000763272007816 */ /* 0x000fe40000000000 */
[----:B------:R-:W-:Y:S01]  /*6b90*/  PRMT R2, R112, 0x7632, R2 ;  /* 0x0000763270027816 */ /* 0x000fe20000000002 */
[----:B------:R-:W2:Y:S01]  /*6ba0*/  LDCU.64 UR14, c[0x0][0x500] ;  /* 0x0000a000ff0e77ac */ /* 0x000ea20008000a00 */
[----:B------:R-:W-:-:S02]  /*6bb0*/  PRMT R3, R110, 0x7632, R3 ;  /* 0x000076326e037816 */ /* 0x000fc40000000003 */
[----:B------:R-:W-:Y:S01]  /*6bc0*/  F2FP.F16.F32.PACK_AB R108, R108, R111 ;  /* 0x0000006f6c6c723e */ /* 0x000fe200000000ff */
[----:B------:R-:W-:Y:S01]  /*6bd0*/  UMOV UR7, URZ ;  /* 0x000000ff00077c82 */ /* 0x000fe20008000000 */
[----:B------:R-:W-:Y:S01]  /*6be0*/  F2FP.F16.F32.PACK_AB R100, R103, R100 ;  /* 0x000000646764723e */ /* 0x000fe200000000ff */
[----:B------:R-:W-:Y:S01]  /*6bf0*/  UIADD3.X UR25, UPT, UPT, UR25, -0x1, URZ, UP0, !UPT ;  /* 0xffffffff19197890 */ /* 0x000fe200087fe4ff */
[----:B------:R-:W-:Y:S01]  /*6c00*/  F2FP.F16.F32.PACK_AB R102, R105, R102 ;  /* 0x000000666966723e */ /* 0x000fe200000000ff */
[----:B------:R-:W-:Y:S01]  /*6c10*/  UISETP.GT.AND UP0, UPT, UR23, 0x1, UPT ;  /* 0x000000011700788c */ /* 0x000fe2000bf04270 */
[----:B------:R-:W-:Y:S01]  /*6c20*/  F2FP.F16.F32.PACK_AB R104, R107, R104 ;  /* 0x000000686b68723e */ /* 0x000fe200000000ff */
[----:B------:R-:W-:Y:S01]  /*6c30*/  UIADD3 UR28, UP2, UPT, UR28, -0x800, URZ ;  /* 0xfffff8001c1c7890 */ /* 0x000fe2000ff5e0ff */
[----:B------:R-:W-:Y:S01]  /*6c40*/  F2FP.F16.F32.PACK_AB R106, R109, R106 ;  /* 0x0000006a6d6a723e */ /* 0x000fe200000000ff */
[----:B------:R-:W-:Y:S01]  /*6c50*/  UIADD3.X UR27, UPT, UPT, UR27, -0x1, URZ, UP1, !UPT ;  /* 0xffffffff1b1b7890 */ /* 0x000fe20008ffe4ff */
[----:B0-----:R-:W-:Y:S01]  /*6c60*/  PRMT R4, R100, 0x7632, R4 ;  /* 0x0000763264047816 */ /* 0x001fe20000000004 */
[----:B------:R0:W-:Y:S01]  /*6c70*/  STS.U16 [R52+0x2], R0 ;  /* 0x0000020034007388 */ /* 0x0001e20000000400 */
[----:B------:R-:W-:Y:S01]  /*6c80*/  PRMT R6, R106, 0x7632, R6 ;  /* 0x000076326a067816 */ /* 0x000fe20000000006 */
[----:B-1----:R-:W-:-:S02]  /*6c90*/  UIMAD.WIDE.U32 UR8, UR31, UR10, UR6 ;  /* 0x0000000a1f0872a5 */ /* 0x002fc4000f8e0006 */
[----:B------:R1:W-:Y:S01]  /*6ca0*/  STS.U16 [R52+0x6], R2 ;  /* 0x0000060234007388 */ /* 0x0003e20000000400 */
[----:B------:R-:W-:Y:S02]  /*6cb0*/  UIADD3.X UR29, UPT, UPT, UR29, -0x1, URZ, UP2, !UPT ;  /* 0xffffffff1d1d7890 */ /* 0x000fe400097fe4ff */
[----:B------:R-:W-:Y:S01]  /*6cc0*/  UIMAD UR9, UR31, UR11, UR9 ;  /* 0x0000000b1f0972a4 */ /* 0x000fe2000f8e0209 */
[----:B------:R3:W-:Y:S01]  /*6cd0*/  STS.U16 [R52+0xa], R3 ;  /* 0x00000a0334007388 */ /* 0x0007e20000000400 */
[----:B------:R-:W4:Y:S01]  /*6ce0*/  LDCU.64 UR10, c[0x0][0x550] ;  /* 0x0000aa00ff0a77ac */ /* 0x000f220008000a00 */
[----:B0-----:R-:W-:Y:S02]  /*6cf0*/  PRMT R0, R108, 0x7632, R0 ;  /* 0x000076326c007816 */ /* 0x001fe40000000000 */
[----:B------:R-:W-:Y:S01]  /*6d00*/  STS.U16 [R52], R114 ;  /* 0x0000007234007388 */ /* 0x000fe20000000400 */
[----:B--2---:R-:W-:Y:S01]  /*6d10*/  UIMAD.WIDE.U32 UR8, UR16, UR14, UR8 ;  /* 0x0000000e100872a5 */ /* 0x004fe2000f8e0008 */
[----:B-1----:R-:W-:Y:S01]  /*6d20*/  PRMT R2, R102, 0x7632, R2 ;  /* 0x0000763266027816 */ /* 0x002fe20000000002 */
[----:B------:R-:W-:Y:S01]  /*6d30*/  UMOV UR23, UR30 ;  /* 0x0000001e00177c82 */ /* 0x000fe20008000000 */
[----:B------:R-:W-:Y:S01]  /*6d40*/  STS.U16 [R52+0x4], R112 ;  /* 0x0000047034007388 */ /* 0x000fe20000000400 */
[----:B------:R-:W-:Y:S01]  /*6d50*/  UIMAD UR9, UR16, UR15, UR9 ;  /* 0x0000000f100972a4 */ /* 0x000fe2000f8e0209 */
[----:B---3--:R-:W-:-:S02]  /*6d60*/  PRMT R3, R104, 0x7632, R3 ;  /* 0x0000763268037816 */ /* 0x008fc40000000003 */
        /* <DEDUP_REMOVED lines=13> */
[----:B0-----:R-:W-:-:S03]  /*6e40*/  IADD3 R3, P1, PT, R16, UR8, RZ ;  /* 0x0000000810037c10 */ /* 0x001fc6000ff3e0ff */
[----:B------:R-:W-:Y:S01]  /*6e50*/  LDS.U16 R7, [R37+0x40] ;  /* 0x0000400025077984 */ /* 0x000fe20000000400 */
[----:B------:R-:W-:Y:S01]  /*6e60*/  IADD3.X R4, PT, PT, RZ, UR9, RZ, P1, !PT ;  /* 0x00000009ff047c10 */ /* 0x000fe20008ffe4ff */
[----:B------:R-:W0:Y:S01]  /*6e70*/  LDCU.64 UR8, c[0x0][0x518] ;  /* 0x0000a300ff0877ac */ /* 0x000e220008000a00 */
[C---:B----4-:R-:W-:Y:S01]  /*6e80*/  LEA R2, P3, R3.reuse, UR10, 0x1 ;  /* 0x0000000a03027c11 */ /* 0x050fe2000f8608ff */
[----:B------:R-:W-:Y:S03]  /*6e90*/  LDS.U16 R9, [R38+0x80] ;  /* 0x0000800026097984 */ /* 0x000fe60000000400 */
[----:B------:R-:W-:Y:S01]  /*6ea0*/  LEA.HI.X R3, R3, UR11, R4, 0x1, P3 ;  /* 0x0000000b03037c11 */ /* 0x000fe200098f0c04 */
[----:B------:R-:W-:Y:S01]  /*6eb0*/  LDS.U16 R53, [R39+0xc0] ;  /* 0x0000c00027357984 */ /* 0x000fe20000000400 */
[----:B------:R-:W1:Y:S03]  /*6ec0*/  LDCU.64 UR10, c[0x0][0x520] ;  /* 0x0000a400ff0a77ac */ /* 0x000e660008000a00 */
[----:B------:R-:W-:Y:S04]  /*6ed0*/  LDS.U16 R71, [R40+0x100] ;  /* 0x0001000028477984 */ /* 0x000fe80000000400 */
[----:B------:R-:W-:Y:S04]  /*6ee0*/  LDS.U16 R73, [R41+0x140] ;  /* 0x0001400029497984 */ /* 0x000fe80000000400 */
[----:B------:R-:W-:Y:S01]  /*6ef0*/  LDS.U16 R75, [R42+0x180] ;  /* 0x000180002a4b7984 */ /* 0x000fe20000000400 */
[----:B0-----:R-:W-:-:S03]  /*6f00*/  UIMAD.WIDE.U32 UR6, UR31, UR8, UR6 ;  /* 0x000000081f0672a5 */ /* 0x001fc6000f8e0006 */
[----:B------:R-:W-:Y:S01]  /*6f10*/  LDS.U16 R77, [R43+0x1c0] ;  /* 0x0001c0002b4d7984 */ /* 0x000fe20000000400 */
[----:B------:R-:W-:Y:S01]  /*6f20*/  UIMAD UR7, UR31, UR9, UR7 ;  /* 0x000000091f0772a4 */ /* 0x000fe2000f8e0207 */
[----:B------:R-:W0:Y:S02]  /*6f30*/  LDCU.64 UR8, c[0x0][0x560] ;  /* 0x0000ac00ff0877ac */ /* 0x000e240008000a00 */
[----:B------:R-:W-:Y:S01]  /*6f40*/  LDS.U16 R79, [R44+0x200] ;  /* 0x000200002c4f7984 */ /* 0x000fe20000000400 */
[----:B-1----:R-:W-:-:S03]  /*6f50*/  UIMAD.WIDE.U32 UR6, UR16, UR10, UR6 ;  /* 0x0000000a100672a5 */ /* 0x002fc6000f8e0006 */
[----:B------:R-:W-:Y:S01]  /*6f60*/  LDS.U16 R81, [R45+0x240] ;  /* 0x000240002d517984 */ /* 0x000fe20000000400 */
[----:B------:R-:W-:-:S03]  /*6f70*/  UIMAD UR7, UR16, UR11, UR7 ;  /* 0x0000000b100772a4 */ /* 0x000fc6000f8e0207 */
        /* <DEDUP_REMOVED lines=40> */
[----:B-1----:R-:W-:Y:S01]  /*7200*/  PRMT R5, R0, 0x7632, R5 ;  /* 0x0000763200057816 */ /* 0x002fe20000000005 */
[----:B------:R-:W-:Y:S01]  /*7210*/  FADD.FTZ R84, R55, R84 ;  /* 0x0000005437547221 */ /* 0x000fe20000010000 */
[----:B------:R-:W-:Y:S01]  /*7220*/  F2FP.F16.F32.PACK_AB R0, R88, R59 ;  /* 0x0000003b5800723e */ /* 0x000fe200000000ff */
[----:B------:R-:W-:Y:S03]  /*7230*/  @!P5 STG.E.U16 desc[UR32][R2.64+0x300], R87 ;  /* 0x000300570200d986 */ /* 0x000fe6000c101520 */
[C---:B------:R-:W-:Y:S01]  /*7240*/  PRMT R8, R0.reuse, 0x7610, R8 ;  /* 0x0000761000087816 */ /* 0x040fe20000000008 */
[----:B------:R-:W-:Y:S01]  /*7250*/  @!P4 STG.E.U16 desc[UR32][R2.64+0x340], R89 ;  /* 0x000340590200c986 */ /* 0x000fe2000c101520 */
[----:B--2---:R-:W-:-:S02]  /*7260*/  PRMT R9, R0, 0x7632, R9 ;  /* 0x0000763200097816 */ /* 0x004fc40000000009 */
[----:B------:R-:W-:Y:S01]  /*7270*/  F2FP.F16.F32.PACK_AB R0, R90, R61 ;  /* 0x0000003d5a00723e */ /* 0x000fe200000000ff */
[----:B------:R-:W-:Y:S04]  /*7280*/  @!P3 STG.E.U16 desc[UR32][R2.64+0x380], R91 ;  /* 0x0003805b0200b986 */ /* 0x000fe8000c101520 */
[----:B------:R1:W-:Y:S01]  /*7290*/  @!P6 STG.E.U16 desc[UR32][R2.64+0x3c0], R93 ;  /* 0x0003c05d0200e986 */ /* 0x0003e2000c101520 */
[----:B------:R-:W-:Y:S01]  /*72a0*/  BAR.SYNC.DEFER_BLOCKING 0x0 ;  /* 0x0000000000007b1d */ /* 0x000fe20000010000 */
[----:B-1----:R-:W-:Y:S01]  /*72b0*/  F2FP.F16.F32.PACK_AB R3, R86, R57 ;  /* 0x000000395603723e */ /* 0x002fe200000000ff */
        /* <DEDUP_REMOVED lines=17> */
[C---:B-1----:R-:W-:Y:S01]  /*73d0*/  PRMT R4, R0.reuse, 0x7610, R4 ;  /* 0x0000761000047816 */ /* 0x042fe20000000004 */
[----:B------:R1:W-:Y:S02]  /*73e0*/  STS.U16 [R52+0x8], R8 ;  /* 0x0000080834007388 */ /* 0x0003e40000000400 */
[----:B------:R-:W-:Y:S01]  /*73f0*/  FADD.FTZ R92, R63, R92 ;  /* 0x0000005c3f5c7221 */ /* 0x000fe20000010000 */
[----:B--2---:R-:W-:Y:S02]  /*7400*/  PRMT R5, R0, 0x7632, R5 ;  /* 0x0000763200057816 */ /* 0x004fe40000000005 */
[----:B------:R-:W-:Y:S01]  /*7410*/  F2FP.F16.F32.PACK_AB R0, R96, R67 ;  /* 0x000000436000723e */ /* 0x000fe200000000ff */
[----:B------:R2:W-:Y:S01]  /*7420*/  STS.U16 [R52+0xc], R4 ;  /* 0x00000c0434007388 */ /* 0x0005e20000000400 */
[----:B---3--:R-:W-:Y:S01]  /*7430*/  PRMT R6, R3, 0x7632, R6 ;  /* 0x0000763203067816 */ /* 0x008fe20000000006 */
[----:B------:R-:W-:-:S02]  /*7440*/  FADD.FTZ R65, R92, R65 ;  /* 0x000000415c417221 */ /* 0x000fc40000010000 */
[----:B------:R-:W-:Y:S01]  /*7450*/  STS.U16 [R52+0x6], R7 ;  /* 0x0000060734007388 */ /* 0x000fe20000000400 */
[----:B-1----:R-:W-:Y:S01]  /*7460*/  PRMT R8, R0, 0x7632, R8 ;  /* 0x0000763200087816 */ /* 0x002fe20000000008 */
[----:B------:R-:W-:Y:S02]  /*7470*/  FADD.FTZ R94, R65, R94 ;  /* 0x0000005e415e7221 */ /* 0x000fe40000010000 */
[----:B------:R-:W-:Y:S01]  /*7480*/  STS.U16 [R52+0xa], R9 ;  /* 0x00000a0934007388 */ /* 0x000fe20000000400 */
[----:B--2---:R-:W-:Y:S01]  /*7490*/  PRMT R4, R2, 0x7632, R4 ;  /* 0x0000763202047816 */ /* 0x004fe20000000004 */
        /* <DEDUP_REMOVED lines=10> */
[----:B-1----:R-:W-:-:S03]  /*7540*/  IADD3 R3, P2, PT, R16, UR6, RZ ;  /* 0x0000000610037c10 */ /* 0x002fc6000ff5e0ff */
[----:B------:R-:W-:Y:S04]  /*7550*/  STS.U16 [R52+0x1a], R8 ;  /* 0x00001a0834007388 */ /* 0x000fe80000000400 */
[----:B------:R-:W-:Y:S04]  /*7560*/  STS.U16 [R52+0x1c], R2 ;  /* 0x00001c0234007388 */ /* 0x000fe80000000400 */
[----:B------:R1:W-:Y:S01]  /*7570*/  STS.U16 [R52+0x1e], R4 ;  /* 0x00001e0434007388 */ /* 0x0003e20000000400 */
[----:B------:R-:W-:-:S03]  /*7580*/  NOP ;  /* 0x0000000000007918 */ /* 0x000fc60000000000 */
[----:B------:R-:W-:Y:S01]  /*7590*/  LDS.U16 R35, [R35] ;  /* 0x0000000023237984 */ /* 0x000fe20000000400 */
[----:B-1----:R-:W-:-:S03]  /*75a0*/  IADD3.X R4, PT, PT, RZ, UR7, RZ, P2, !PT ;  /* 0x00000007ff047c10 */ /* 0x002fc600097fe4ff */
        /* <DEDUP_REMOVED lines=53> */
.L_x_3367:
[----:B------:R-:W1:Y:S01]  /*7900*/  LDCU.64 UR6, c[0x0][0x548] ;  /* 0x0000a900ff0677ac */ /* 0x000e620008000a00 */
[----:B-----5:R-:W2:Y:S01]  /*7910*/  S2R R11, SR_TID.X ;  /* 0x00000000000b7919 */ /* 0x020ea20000002100 */
[----:B------:R-:W3:Y:S01]  /*7920*/  LDCU UR23, c[0x0][0x38c] ;  /* 0x00007180ff1777ac */ /* 0x000ee20008000800 */
[----:B------:R-:W4:Y:S01]  /*7930*/  LDCU.64 UR8, c[0x0][0x568] ;  /* 0x0000ad00ff0877ac */ /* 0x000f220008000a00 */
[----:B-1----:R-:W-:-:S04]  /*7940*/  UISETP.NE.U32.AND UP0, UPT, UR6, URZ, UPT ;  /* 0x000000ff0600728c */ /* 0x002fc8000bf05070 */
[----:B------:R-:W-:-:S09]  /*7950*/  UISETP.NE.AND.EX UP0, UPT, UR7, URZ, UPT, UP0 ;  /* 0x000000ff0700728c */ /* 0x000fd2000bf05300 */
[----:B---34-:R-:W-:Y:S05]  /*7960*/  BRA.U !UP0, `(.L_x_3384) ;  /* 0x00000001088c7547 */ /* 0x018fea000b800000 */
[----:B------:R-:W1:Y:S01]  /*7970*/  SHFL.DOWN P0, R0, R13, 0x1, 0x1f ;  /* 0x08201f000d007f89 */ /* 0x000e620000000000 */
[----:B------:R-:W-:Y:S01]  /*7980*/  BSSY.RECONVERGENT B0, `(.L_x_3384) ;  /* 0x0000021000007945 */ /* 0x000fe20003800200 */
[----:B------:R-:W3:Y:S01]  /*7990*/  S2R R4, SR_LANEID ;  /* 0x0000000000047919 */ /* 0x000ee20000000000 */
[----:B------:R-:W4:Y:S01]  /*79a0*/  S2R R6, SR_TID.X ;  /* 0x0000000000067919 */ /* 0x000f220000002100 */
[----:B-1----:R-:W-:-:S05]  /*79b0*/  @P0 FADD R0, R0, R13 ;  /* 0x0000000d00000221 */ /* 0x002fca0000000000 */
[----:B0-----:R-:W0:Y:S01]  /*79c0*/  SHFL.DOWN P0, R3, R0, 0x2, 0x1f ;  /* 0x08401f0000037f89 */ /* 0x001e220000000000 */
[----:B---3--:R-:W-:-:S13]  /*79d0*/  ISETP.NE.AND P1, PT, R4, RZ, PT ;  /* 0x000000ff0400720c */ /* 0x008fda0003f25270 */
[----:B------:R-:W1:Y:S01]  /*79e0*/  @!P1 S2R R8, SR_CgaCtaId ;  /* 0x0000000000089919 */ /* 0x000e620000008800 */
[----:B------:R-:W-:Y:S01]  /*79f0*/  @!P1 MOV R7, 0x400 ;  /* 0x0000040000079802 */ /* 0x000fe20000000f00 */
[----:B0-----:R-:W-:Y:S01]  /*7a00*/  @P0 FADD R3, R0, R3 ;  /* 0x0000000300030221 */ /* 0x001fe20000000000 */
[----:B----4-:R-:W-:-:S04]  /*7a10*/  @!P1 SHF.R.U32.HI R0, RZ, 0x3, R6 ;  /* 0x00000003ff009819 */ /* 0x010fc80000011606 */
[----:B------:R-:W0:Y:S01]  /*7a20*/  SHFL.DOWN P0, R2, R3, 0x4, 0x1f ;  /* 0x08801f0003027f89 */ /* 0x000e220000000000 */
[----:B------:R-:W-:Y:S02]  /*7a30*/  @!P1 LOP3.LUT R0, R0, 0x7c, RZ, 0xc0, !PT ;  /* 0x0000007c00009812 */ /* 0x000fe400078ec0ff */
[----:B-1----:R-:W-:Y:S01]  /*7a40*/  @!P1 LEA R7, R8, R7, 0x18 ;  /* 0x0000000708079211 */ /* 0x002fe200078ec0ff */
        /* <DEDUP_REMOVED lines=13> */
[----:B------:R-:W1:Y:S01]  /*7b20*/  LDS R5, [UR4+0x858] ;  /* 0x00085804ff057984 */ /* 0x000e620008000800 */
[----:B------:R-:W-:-:S04]  /*7b30*/  ULEA UR4, UP0, UR16, UR6, 0x2 ;  /* 0x0000000610047291 */ /* 0x000fc8000f8010ff */
[----:B------:R-:W-:Y:S02]  /*7b40*/  ULEA.HI.X UR5, UR16, UR7, URZ, 0x2, UP0 ;  /* 0x0000000710057291 */ /* 0x000fe400080f14ff */
[----:B------:R-:W-:-:S04]  /*7b50*/  MOV R2, UR4 ;  /* 0x0000000400027c02 */ /* 0x000fc80008000f00 */
[----:B0-----:R-:W-:Y:S01]  /*7b60*/  MOV R3, UR5 ;  /* 0x0000000500037c02 */ /* 0x001fe20008000f00 */
[----:B-1----:R-:W-:-:S05]  /*7b70*/  FADD.FTZ R5, R4, R5 ;  /* 0x0000000504057221 */ /* 0x002fca0000010000 */
[----:B------:R1:W-:Y:S02]  /*7b80*/  REDG.E.ADD.F32.FTZ.RN.STRONG.GPU desc[UR32][R2.64], R5 ;  /* 0x00000005020079a6 */ /* 0x0003e4000c12f320 */
.L_x_3385:
[----:B------:R-:W-:Y:S05]  /*7b90*/  BSYNC.RECONVERGENT B0 ;  /* 0x0000000000007941 */ /* 0x000fea0003800200 */
.L_x_3384:
[----:B------:R-:W-:Y:S01]  /*7ba0*/  UISETP.NE.U32.AND UP0, UPT, UR8, URZ, UPT ;  /* 0x000000ff0800728c */ /* 0x000fe2000bf05070 */
[----:B--2---:R-:W-:-:S03]  /*7bb0*/  ISETP.GE.AND P0, PT, R11, UR23, PT ;  /* 0x000000170b007c0c */ /* 0x004fc6000bf06270 */
[----:B------:R-:W-:-:S09]  /*7bc0*/  UISETP.NE.AND.EX UP0, UPT, UR9, URZ, UPT, UP0 ;  /* 0x000000ff0900728c */ /* 0x000fd2000bf05300 */
[----:B------:R-:W-:Y:S05]  /*7bd0*/  BRA.U !UP0, `(.L_x_3386) ;  /* 0x0000000108907547 */ /* 0x000fea000b800000 */
[----:B------:R-:W-:Y:S06]  /*7be0*/  BAR.SYNC.DEFER_BLOCKING 0x0 ;  /* 0x0000000000007b1d */ /* 0x000fec0000010000 */
[----:B------:R-:W-:Y:S01]  /*7bf0*/  BSSY.RECONVERGENT B0, `(.L_x_3386) ;  /* 0x0000022000007945 */ /* 0x000fe20003800200 */
[----:B01----:R-:W0:Y:S01]  /*7c00*/  SHFL.DOWN P1, R3, R12, 0x1, 0x1f ;  /* 0x08201f000c037f89 */ /* 0x003e220000020000 */
[----:B------:R-:W1:Y:S01]  /*7c10*/  S2R R4, SR_LANEID ;  /* 0x0000000000047919 */ /* 0x000e620000000000 */
[----:B0-----:R-:W-:-:S05]  /*7c20*/  @P1 FADD R3, R3, R12 ;  /* 0x0000000c03031221 */ /* 0x001fca0000000000 */
[----:B------:R-:W0:Y:S01]  /*7c30*/  SHFL.DOWN P1, R0, R3, 0x2, 0x1f ;  /* 0x08401f0003007f89 */ /* 0x000e220000020000 */
[----:B-1----:R-:W-:Y:S02]  /*7c40*/  ISETP.NE.AND P2, PT, R4, RZ, PT ;  /* 0x000000ff0400720c */ /* 0x002fe40003f45270 */
[----:B------:R-:W1:Y:S11]  /*7c50*/  S2R R4, SR_TID.X ;  /* 0x0000000000047919 */ /* 0x000e760000002100 */
[----:B------:R-:W2:Y:S01]  /*7c60*/  @!P2 S2R R9, SR_CgaCtaId ;  /* 0x000000000009a919 */ /* 0x000ea20000008800 */
[----:B------:R-:W-:Y:S01]  /*7c70*/  @!P2 MOV R6, 0x400 ;  /* 0x000004000006a802 */ /* 0x000fe20000000f00 */
[----:B0-----:R-:W-:-:S05]  /*7c80*/  @P1 FADD R0, R3, R0 ;  /* 0x0000000003001221 */ /* 0x001fca0000000000 */
[----:B------:R-:W0:Y:S01]  /*7c90*/  SHFL.DOWN P1, R5, R0, 0x4, 0x1f ;  /* 0x08801f0000057f89 */ /* 0x000e220000020000 */
[----:B-1----:R-:W-:-:S04]  /*7ca0*/  @!P2 SHF.R.U32.HI R3, RZ, 0x3, R4 ;  /* 0x00000003ff03a819 */ /* 0x002fc80000011604 */
        /* <DEDUP_REMOVED lines=15> */
[----:B------:R-:W0:Y:S01]  /*7da0*/  LDS R0, [UR4+0x858] ;  /* 0x00085804ff007984 */ /* 0x000e220008000800 */
[----:B------:R-:W-:-:S04]  /*7db0*/  ULEA UR4, UP0, UR16, UR8, 0x2 ;  /* 0x0000000810047291 */ /* 0x000fc8000f8010ff */
[----:B------:R-:W-:Y:S02]  /*7dc0*/  ULEA.HI.X UR5, UR16, UR9, URZ, 0x2, UP0 ;  /* 0x0000000910057291 */ /* 0x000fe400080f14ff */
[----:B------:R-:W-:-:S04]  /*7dd0*/  MOV R2, UR4 ;  /* 0x0000000400027c02 */ /* 0x000fc80008000f00 */
[----:B------:R-:W-:Y:S01]  /*7de0*/  MOV R3, UR5 ;  /* 0x0000000500037c02 */ /* 0x000fe20008000f00 */
[----:B0-----:R-:W-:-:S05]  /*7df0*/  FADD.FTZ R7, R7, R0 ;  /* 0x0000000007077221 */ /* 0x001fca0000010000 */
[----:B------:R1:W-:Y:S02]  /*7e00*/  REDG.E.ADD.F32.FTZ.RN.STRONG.GPU desc[UR32][R2.64], R7 ;  /* 0x00000007020079a6 */ /* 0x0003e4000c12f320 */
.L_x_3387:
[----:B------:R-:W-:Y:S05]  /*7e10*/  BSYNC.RECONVERGENT B0 ;  /* 0x0000000000007941 */ /* 0x000fea0003800200 */
.L_x_3386:
[----:B------:R-:W-:Y:S05]  /*7e20*/  @P0 EXIT ;  /* 0x000000000000094d */ /* 0x000fea0003800000 */
[----:B------:R-:W2:Y:S01]  /*7e30*/  S2UR UR21, SR_CgaCtaId ;  /* 0x00000000001579c3 */ /* 0x000ea20000008800 */
[----:B------:R-:W3:Y:S01]  /*7e40*/  LDCU.64 UR10, c[0x0][0x4e8] ;  /* 0x00009d00ff0a77ac */ /* 0x000ee20008000a00 */
[----:B------:R-:W-:Y:S01]  /*7e50*/  BSSY.RECONVERGENT B0, `(.L_x_3388) ;  /* 0x000004b000007945 */ /* 0x000fe20003800200 */
[----:B------:R-:W4:Y:S01]  /*7e60*/  LDCU.64 UR12, c[0x0][0x4c8] ;  /* 0x00009900ff0c77ac */ /* 0x000f220008000a00 */
[----:B------:R-:W5:Y:S01]  /*7e70*/  LDCU.64 UR14, c[0x0][0x4a8] ;  /* 0x00009500ff0e77ac */ /* 0x000f620008000a00 */
[----:B------:R-:W0:Y:S01]  /*7e80*/  LDCU UR22, c[0x0][0x360] ;  /* 0x00006c00ff1677ac */ /* 0x000e220008000800 */
[----:B------:R-:W0:Y:S01]  /*7e90*/  LDCU.64 UR38, c[0x0][0x3e0] ;  /* 0x00007c00ff2677ac */ /* 0x000e220008000a00 */
[----:B---3--:R-:W-:Y:S02]  /*7ea0*/  UIMAD.WIDE.U32 UR4, UR16, UR10, URZ ;  /* 0x0000000a100472a5 */ /* 0x008fe4000f8e00ff */
[----:B----4-:R-:W-:Y:S02]  /*7eb0*/  UIMAD.WIDE.U32 UR6, UR16, UR12, URZ ;  /* 0x0000000c100672a5 */ /* 0x010fe4000f8e00ff */
[----:B------:R-:W-:-:S02]  /*7ec0*/  UIMAD UR11, UR16, UR11, UR5 ;  /* 0x0000000b100b72a4 */ /* 0x000fc4000f8e0205 */
[----:B-----5:R-:W-:Y:S01]  /*7ed0*/  UIMAD.WIDE.U32 UR8, UR16, UR14, URZ ;  /* 0x0000000e100872a5 */ /* 0x020fe2000f8e00ff */
[----:B------:R-:W-:Y:S01]  /*7ee0*/  UMOV UR12, 0x400 ;  /* 0x00000400000c7882 */ /* 0x000fe20000000000 */
[----:B------:R-:W-:Y:S01]  /*7ef0*/  UIMAD UR10, UR16, UR13, UR7 ;  /* 0x0000000d100a72a4 */ /* 0x000fe2000f8e0207 */
[----:B------:R-:W3:Y:S01]  /*7f00*/  LDCU.64 UR40, c[0x0][0x3c0] ;  /* 0x00007800ff2877ac */ /* 0x000ee20008000a00 */
[----:B------:R-:W4:Y:S01]  /*7f10*/  LDCU.64 UR28, c[0x0][0x4b0] ;  /* 0x00009600ff1c77ac */ /* 0x000f220008000a00 */
[----:B------:R-:W0:Y:S01]  /*7f20*/  LDCU.64 UR30, c[0x0][0x4d0] ;  /* 0x00009a00ff1e77ac */ /* 0x000e220008000a00 */
[----:B------:R-:W0:Y:S01]  /*7f30*/  LDCU.64 UR34, c[0x0][0x4f0] ;  /* 0x00009e00ff2277ac */ /* 0x000e220008000a00 */
[----:B------:R-:W0:Y:S01]  /*7f40*/  LDCU.64 UR36, c[0x0][0x540] ;  /* 0x0000a800ff2477ac */ /* 0x000e220008000a00 */
[----:B------:R-:W0:Y:S01]  /*7f50*/  LDCU.128 UR24, c[0x0][0x530] ;  /* 0x0000a600ff1877ac */ /* 0x000e220008000c00 */
[----:B------:R-:W-:Y:S02]  /*7f60*/  UIMAD UR16, UR16, UR15, UR9 ;  /* 0x0000000f101072a4 */ /* 0x000fe4000f8e0209 */
[----:B--2---:R-:W-:-:S12]  /*7f70*/  ULEA UR12, UR21, UR12, 0x18 ;  /* 0x0000000c150c7291 */ /* 0x004fd8000f8ec0ff */
.L_x_3389:
[C---:B------:R-:W-:Y:S01]  /*7f80*/  LEA R0, R11.reuse, UR12, 0x2 ;  /* 0x0000000c0b007c11 */ /* 0x040fe2000f8e10ff */
[C---:B012---:R-:W-:Y:S01]  /*7f90*/  IMAD.WIDE.U32 R6, R11.reuse, UR38, RZ ;  /* 0x000000260b067c25 */ /* 0x047fe2000f8e00ff */
[----:B------:R-:W-:Y:S02]  /*7fa0*/  MOV R4, UR8 ;  /* 0x0000000800047c02 */ /* 0x000fe40008000f00 */
[----:B------:R-:W-:Y:S01]  /*7fb0*/  SHF.R.S32.HI R10, RZ, 0x1f, R11 ;  /* 0x0000001fff0a7819 */ /* 0x000fe2000001140b */
[----:B------:R-:W0:Y:S01]  /*7fc0*/  LDS R13, [R0+0x1d90] ;  /* 0x001d9000000d7984 */ /* 0x000e220000000800 */
[----:B------:R-:W-:Y:S02]  /*7fd0*/  MOV R3, UR16 ;  /* 0x0000001000037c02 */ /* 0x000fe40008000f00 */
[----:B------:R-:W-:Y:S01]  /*7fe0*/  MOV R2, R4 ;  /* 0x0000000400027202 */ /* 0x000fe20000000f00 */
[C---:B----4-:R-:W-:Y:S01]  /*7ff0*/  IMAD R4, R10.reuse, UR28, RZ ;  /* 0x0000001c0a047c24 */ /* 0x050fe2000f8e02ff */
[----:B------:R-:W-:Y:S01]  /*8000*/  MOV R5, UR9 ;  /* 0x0000000900057c02 */ /* 0x000fe20008000f00 */
[----:B------:R-:W-:Y:S01]  /*8010*/  IMAD R8, R10, UR38, RZ ;  /* 0x000000260a087c24 */ /* 0x000fe2000f8e02ff */
[----:B------:R-:W1:Y:S01]  /*8020*/  LDS R0, [R0+0x2190] ;  /* 0x0021900000007984 */ /* 0x000e620000000800 */
        /* <DEDUP_REMOVED lines=9> */
[----:B0-----:R0:W-:Y:S04]  /*80c0*/  REDG.E.ADD.F32.FTZ.RN.STRONG.GPU desc[UR32][R4.64], R13 ;  /* 0x0000000d040079a6 */ /* 0x0011e8000c12f320 */
[----:B------:R2:W1:Y:S01]  /*80d0*/  LDG.E R15, desc[UR32][R8.64] ;  /* 0x00000020080f7981 */ /* 0x000462000c1e1900 */
[----:B------:R-:W-:Y:S01]  /*80e0*/  MOV R6, UR6 ;  /* 0x0000000600067c02 */ /* 0x000fe20008000f00 */
[C---:B------:R-:W-:Y:S01]  /*80f0*/  IMAD R12, R10.reuse, UR30, RZ ;  /* 0x0000001e0a0c7c24 */ /* 0x040fe2000f8e02ff */
[----:B------:R-:W-:Y:S01]  /*8100*/  MOV R3, UR10 ;  /* 0x0000000a00037c02 */ /* 0x000fe20008000f00 */
[----:B---3--:R-:W-:Y:S01]  /*8110*/  IMAD R14, R10, UR40, RZ ;  /* 0x000000280a0e7c24 */ /* 0x008fe2000f8e02ff */
[----:B------:R-:W-:Y:S01]  /*8120*/  MOV R2, R6 ;  /* 0x0000000600027202 */ /* 0x000fe20000000f00 */
[C---:B------:R-:W-:Y:S01]  /*8130*/  IMAD R17, R11.reuse, UR31, R12 ;  /* 0x0000001f0b117c24 */ /* 0x040fe2000f8e020c */
[----:B------:R-:W-:Y:S01]  /*8140*/  MOV R7, UR7 ;  /* 0x0000000700077c02 */ /* 0x000fe20008000f00 */
[----:B------:R-:W-:-:S04]  /*8150*/  IMAD.WIDE.U32 R6, R11, UR40, RZ ;  /* 0x000000280b067c25 */ /* 0x000fc8000f8e00ff */
[----:B------:R-:W-:Y:S01]  /*8160*/  IMAD.WIDE.U32 R2, R11, UR30, R2 ;  /* 0x0000001e0b027c25 */ /* 0x000fe2000f8e0002 */
[----:B--2---:R-:W-:-:S03]  /*8170*/  LEA R8, P1, R6, UR19, 0x2 ;  /* 0x0000001306087c11 */ /* 0x004fc6000f8210ff */
[----:B0-----:R-:W-:Y:S01]  /*8180*/  IMAD R13, R11, UR41, R14 ;  /* 0x000000290b0d7c24 */ /* 0x001fe2000f8e020e */
[----:B------:R-:W-:Y:S02]  /*8190*/  IADD3 R5, PT, PT, R3, R17, RZ ;  /* 0x0000001103057210 */ /* 0x000fe40007ffe0ff */
[C---:B------:R-:W-:Y:S02]  /*81a0*/  LEA R4, P0, R2.reuse, UR26, 0x2 ;  /* 0x0000001a02047c11 */ /* 0x040fe4000f8010ff */
[----:B------:R-:W-:Y:S02]  /*81b0*/  IADD3 R3, PT, PT, R7, R13, RZ ;  /* 0x0000000d07037210 */ /* 0x000fe40007ffe0ff */
[----:B------:R-:W-:Y:S02]  /*81c0*/  LEA.HI.X R5, R2, UR27, R5, 0x2, P0 ;  /* 0x0000001b02057c11 */ /* 0x000fe400080f1405 */
[----:B------:R-:W-:Y:S01]  /*81d0*/  LEA.HI.X R9, R6, UR20, R3, 0x2, P1 ;  /* 0x0000001406097c11 */ /* 0x000fe200088f1403 */
[----:B-1----:R-:W-:-:S05]  /*81e0*/  FMUL.FTZ R15, R0, R15 ;  /* 0x0000000f000f7220 */ /* 0x002fca0000410000 */
[----:B------:R2:W-:Y:S04]  /*81f0*/  REDG.E.ADD.F32.FTZ.RN.STRONG.GPU desc[UR32][R4.64], R15 ;  /* 0x0000000f040079a6 */ /* 0x0005e8000c12f320 */
[----:B------:R-:W3:Y:S01]  /*8200*/  LDG.E R9, desc[UR32][R8.64] ;  /* 0x0000002008097981 */ /* 0x000ee2000c1e1900 */
        /* <DEDUP_REMOVED lines=12> */
[----:B---3--:R-:W-:-:S05]  /*82d0*/  FMUL.FTZ R3, R0, R9 ;  /* 0x0000000900037220 */ /* 0x008fca0000410000 */
[----:B------:R2:W-:Y:S07]  /*82e0*/  REDG.E.ADD.F32.FTZ.RN.STRONG.GPU desc[UR32][R6.64], R3 ;  /* 0x00000003060079a6 */ /* 0x0005ee000c12f320 */
[----:B------:R-:W-:Y:S05]  /*82f0*/  @!P0 BRA `(.L_x_3389) ;  /* 0xfffffffc00208947 */ /* 0x000fea000383ffff */
[----:B------:R-:W-:Y:S05]  /*8300*/  BSYNC.RECONVERGENT B0 ;  /* 0x0000000000007941 */ /* 0x000fea0003800200 */
.L_x_3388:
[----:B------:R-:W-:Y:S05]  /*8310*/  EXIT ;  /* 0x000000000000794d */ /* 0x000fea0003800000 */
.L_x_3374:
[----:B------:R-:W-:Y:S01]  /*8320*/  MOV R190, R6 ;  /* 0x0000000600be7202 */ /* 0x000fe20000000f00 */
[----:B------:R-:W-:Y:S01]  /*8330*/  HFMA2 R189, -RZ, RZ, 0, 5.9604644775390625e-08 ;  /* 0x00000001ffbd7431 */ /* 0x000fe200000001ff */
[----:B------:R-:W-:Y:S02]  /*8340*/  MOV R192, RZ ;  /* 0x000000ff00c07202 */ /* 0x000fe40000000f00 */
[----:B------:R-:W-:-:S07]  /*8350*/  MOV R207, 0xffffffff ;  /* 0xffffffff00cf7802 */ /* 0x000fce0000000f00 */
[----:B-123-5:R-:W-:Y:S05]  /*8360*/  WARPSYNC.COLLECTIVE R207, `(.L_x_3390) ;  /* 0x00000000cf087348 */ /* 0x02efea0003c00000 */
[----:B------:R0:W4:Y:S02]  /*8370*/  SHFL.UP P6, R4, R190, R189, R192 ;  /* 0x040000bdbe047389 */ /* 0x00012400000c00c0 */
[----:B012345:R-:W-:Y:S05]  /*8380*/  ENDCOLLECTIVE ;  /* 0x000000000000791b */ /* 0x03ffea0003800000 */
.L_x_3390:
[----:B------:R-:W-:Y:S02]  /*8390*/  MOV R190, R5 ;  /* 0x0000000500be7202 */ /* 0x000fe40000000f00 */
[----:B------:R-:W-:-:S07]  /*83a0*/  MOV R7, R4 ;  /* 0x0000000400077202 */ /* 0x000fce0000000f00 */
[----:B------:R-:W-:Y:S05]  /*83b0*/  WARPSYNC.COLLECTIVE R207, `(.L_x_3391) ;  /* 0x00000000cf087348 */ /* 0x000fea0003c00000 */
[----:B------:R0:W1:Y:S02]  /*83c0*/  SHFL.UP P6, R4, R190, R189, R192 ;  /* 0x040000bdbe047389 */ /* 0x00006400000c00c0 */
[----:B01----:R-:W-:Y:S05]  /*83d0*/  ENDCOLLECTIVE ;  /* 0x000000000000791b */ /* 0x003fea0003800000 */
.L_x_3391:
        /* <DEDUP_REMOVED lines=8> */
.L_x_3392:
[----:B------:R-:W-:Y:S02]  /*8460*/  MOV R190, R9 ;  /* 0x0000000900be7202 */ /* 0x000fe40000000f00 */
[----:B------:R-:W-:-:S07]  /*8470*/  MOV R7, R4 ;  /* 0x0000000400077202 */ /* 0x000fce0000000f00 */
[----:B------:R-:W-:Y:S05]  /*8480*/  WARPSYNC.COLLECTIVE R207, `(.L_x_3393) ;  /* 0x00000000cf087348 */ /* 0x000fea0003c00000 */
[----:B------:R0:W1:Y:S02]  /*8490*/  SHFL.UP P6, R4, R190, R189, R192 ;  /* 0x040000bdbe047389 */ /* 0x00006400000c00c0 */
[----:B01----:R-:W-:Y:S05]  /*84a0*/  ENDCOLLECTIVE ;  /* 0x000000000000791b */ /* 0x003fea0003800000 */
.L_x_3393:
        /* <DEDUP_REMOVED lines=8> */
.L_x_3394:
[----:B------:R-:W-:Y:S02]  /*8530*/  MOV R190, R187 ;  /* 0x000000bb00be7202 */ /* 0x000fe40000000f00 */
[----:B------:R-:W-:-:S07]  /*8540*/  MOV R5, R4 ;  /* 0x0000000400057202 */ /* 0x000fce0000000f00 */
[----:B------:R-:W-:Y:S05]  /*8550*/  WARPSYNC.COLLECTIVE R207, `(.L_x_3395) ;  /* 0x00000000cf087348 */ /* 0x000fea0003c00000 */
[----:B------:R0:W1:Y:S02]  /*8560*/  SHFL.UP P6, R4, R190, R189, R192 ;  /* 0x040000bdbe047389 */ /* 0x00006400000c00c0 */
[----:B01----:R-:W-:Y:S05]  /*8570*/  ENDCOLLECTIVE ;  /* 0x000000000000791b */ /* 0x003fea0003800000 */
.L_x_3395:
        /* <DEDUP_REMOVED lines=8> */
.L_x_3396:
[----:B------:R-:W-:Y:S02]  /*8600*/  MOV R190, R7 ;  /* 0x0000000700be7202 */ /* 0x000fe40000000f00 */
[----:B------:R-:W-:-:S07]  /*8610*/  MOV R5, R4 ;  /* 0x0000000400057202 */ /* 0x000fce0000000f00 */
[----:B------:R-:W-:Y:S05]  /*8620*/  WARPSYNC.COLLECTIVE R207, `(.L_x_3397) ;  /* 0x00000000cf087348 */ /* 0x000fea0003c00000 */
[----:B------:R0:W1:Y:S02]  /*8630*/  SHFL.UP P6, R4, R190, R189, R192 ;  /* 0x040000bdbe047389 */ /* 0x00006400000c00c0 */
[----:B01----:R-:W-:Y:S05]  /*8640*/  ENDCOLLECTIVE ;  /* 0x000000000000791b */ /* 0x003fea0003800000 */
.L_x_3397:
        /* <DEDUP_REMOVED lines=8> */
.L_x_3398:
[----:B------:R-:W-:Y:S02]  /*86d0*/  MOV R190, R5 ;  /* 0x0000000500be7202 */ /* 0x000fe40000000f00 */
[----:B------:R-:W-:-:S07]  /*86e0*/  MOV R9, R4 ;  /* 0x0000000400097202 */ /* 0x000fce0000000f00 */
[----:B------:R-:W-:Y:S05]  /*86f0*/  WARPSYNC.COLLECTIVE R207, `(.L_x_3399) ;  /* 0x00000000cf087348 */ /* 0x000fea0003c00000 */
[----:B------:R0:W1:Y:S02]  /*8700*/  SHFL.UP P6, R4, R190, R189, R192 ;  /* 0x040000bdbe047389 */ /* 0x00006400000c00c0 */
[----:B01----:R-:W-:Y:S05]  /*8710*/  ENDCOLLECTIVE ;  /* 0x000000000000791b */ /* 0x003fea0003800000 */
.L_x_3399:
[----:B------:R-:W-:Y:S05]  /*8720*/  BRA `(.L_x_3400) ;  /* 0xffffffcc00587947 */ /* 0x000fea000383ffff */
.L_x_3375:
[----:B------:R-:W-:Y:S01]  /*8730*/  HFMA2 R209, -RZ, RZ, 0, 1.847743988037109375e-06 ;  /* 0x0000001fffd17431 */ /* 0x000fe200000001ff */
[----:B------:R-:W-:Y:S01]  /*8740*/  BSSY B0, `(.L_x_3401) ;  /* 0x0000007000007945 */ /* 0x000fe20003800000 */
[----:B------:R-:W-:Y:S02]  /*8750*/  MOV R208, R6 ;  /* 0x0000000600d07202 */ /* 0x000fe40000000f00 */
[----:B------:R-:W-:Y:S02]  /*8760*/  MOV R210, 0x1f ;  /* 0x0000001f00d27802 */ /* 0x000fe40000000f00 */
[----:B------:R-:W-:-:S07]  /*8770*/  MOV R207, 0xffffffff ;  /* 0xffffffff00cf7802 */ /* 0x000fce0000000f00 */
[----:B-123-5:R-:W-:Y:S05]  /*8780*/  WARPSYNC.COLLECTIVE R207, `(.L_x_3402) ;  /* 0x00000000cf087348 */ /* 0x02efea0003c00000 */
[----:B------:R0:W4:Y:S02]  /*8790*/  SHFL.IDX P2, R5, R208, R209, R210 ;  /* 0x000000d1d0057389 */ /* 0x00012400000400d2 */
[----:B012345:R-:W-:Y:S05]  /*87a0*/  ENDCOLLECTIVE ;  /* 0x000000000000791b */ /* 0x03ffea0003800000 */
.L_x_3402:
[----:B------:R-:W-:Y:S05]  /*87b0*/  BSYNC B0 ;  /* 0x0000000000007941 */ /* 0x000fea0003800000 */
.L_x_3401:
[----:B------:R-:W-:Y:S05]  /*87c0*/  BRA `(.L_x_3403) ;  /* 0xffffffcc00487947 */ /* 0x000fea000383ffff */
.L_x_3376:
        /* <DEDUP_REMOVED lines=8> */
.L_x_3405:
[----:B------:R-:W-:Y:S05]  /*8850*/  BSYNC B0 ;  /* 0x0000000000007941 */ /* 0x000fea0003800000 */
.L_x_3404:
[----:B------:R-:W-:Y:S05]  /*8860*/  BRA `(.L_x_3406) ;  /* 0xffffffcc00287947 */ /* 0x000fea000383ffff */
.L_x_3377:
[----:B------:R-:W-:Y:S01]  /*8870*/  HFMA2 R189, -RZ, RZ, 0, 5.9604644775390625e-08 ;  /* 0x00000001ffbd7431 */ /* 0x000fe200000001ff */
[----:B------:R-:W-:Y:S01]  /*8880*/  BSSY B0, `(.L_x_3407) ;  /* 0x0000007000007945 */ /* 0x000fe20003800000 */
[----:B------:R-:W-:Y:S02]  /*8890*/  MOV R190, R6 ;  /* 0x0000000600be7202 */ /* 0x000fe40000000f00 */
[----:B------:R-:W-:Y:S02]  /*88a0*/  MOV R192, RZ ;  /* 0x000000ff00c07202 */ /* 0x000fe40000000f00 */
[----:B------:R-:W-:-:S07]  /*88b0*/  MOV R207, 0xffffffff ;  /* 0xffffffff00cf7802 */ /* 0x000fce0000000f00 */
[----:B-123-5:R-:W-:Y:S05]  /*88c0*/  WARPSYNC.COLLECTIVE R207, `(.L_x_3408) ;  /* 0x00000000cf087348 */ /* 0x02efea0003c00000 */
[----:B------:R0:W4:Y:S02]  /*88d0*/  SHFL.UP P6, R4, R190, R189, R192 ;  /* 0x040000bdbe047389 */ /* 0x00012400000c00c0 */
[----:B012345:R-:W-:Y:S05]  /*88e0*/  ENDCOLLECTIVE ;  /* 0x000000000000791b */ /* 0x03ffea0003800000 */
.L_x_3408:
[----:B------:R-:W-:Y:S05]  /*88f0*/  BSYNC B0 ;  /* 0x0000000000007941 */ /* 0x000fea0003800000 */
.L_x_3407:
        /* <DEDUP_REMOVED lines=11> */
.L_x_3409:
[----:B------:R-:W-:Y:S05]  /*89b0*/  WARPSYNC.COLLECTIVE R207, `(.L_x_3410) ;  /* 0x00000000cf087348 */ /* 0x000fea0003c00000 */
[----:B------:R0:W1:Y:S02]  /*89c0*/  SHFL.IDX P2, R5, R208, R209, R210 ;  /* 0x000000d1d0057389 */ /* 0x00006400000400d2 */
[----:B01----:R-:W-:Y:S05]  /*89d0*/  ENDCOLLECTIVE ;  /* 0x000000000000791b */ /* 0x003fea0003800000 */
.L_x_3410:
[----:B------:R-:W-:Y:S02]  /*89e0*/  MOV R208, R3 ;  /* 0x0000000300d07202 */ /* 0x000fe40000000f00 */
[----:B------:R-:W-:Y:S02]  /*89f0*/  MOV R188, R4 ;  /* 0x0000000400bc7202 */ /* 0x000fe40000000f00 */
[----:B------:R-:W-:-:S07]  /*8a00*/  MOV R4, R5 ;  /* 0x0000000500047202 */ /* 0x000fce0000000f00 */
[----:B------:R-:W-:Y:S05]  /*8a10*/  WARPSYNC.COLLECTIVE R207, `(.L_x_3411) ;  /* 0x00000000cf087348 */ /* 0x000fea0003c00000 */
[----:B------:R0:W1:Y:S02]  /*8a20*/  SHFL.IDX P2, R5, R208, R209, R210 ;  /* 0x000000d1d0057389 */ /* 0x00006400000400d2 */
[----:B01----:R-:W-:Y:S05]  /*8a30*/  ENDCOLLECTIVE ;  /* 0x000000000000791b */ /* 0x003fea0003800000 */
.L_x_3411:
[----:B------:R-:W-:Y:S05]  /*8a40*/  BRA `(.L_x_3412) ;  /* 0xffffffc800c87947 */ /* 0x000fea000383ffff */
.L_x_3379:
[-C--:B------:R-:W-:Y:S01]  /*8a50*/  MOV R212, R6.reuse ;  /* 0x0000000600d47202 */ /* 0x080fe20000000f00 */
[----:B------:R-:W-:Y:S01]  /*8a60*/  HFMA2 R211, -RZ, RZ, 0, 5.9604644775390625e-08 ;  /* 0x00000001ffd37431 */ /* 0x000fe200000001ff */
[----:B------:R-:W-:Y:S01]  /*8a70*/  MOV R214, 0x1f ;  /* 0x0000001f00d67802 */ /* 0x000fe20000000f00 */
[----:B------:R-:W-:Y:S01]  /*8a80*/  HFMA2 R209, -RZ, RZ, 0, 0 ;  /* 0x00000000ffd17431 */ /* 0x000fe200000001ff */
[----:B------:R-:W-:Y:S02]  /*8a90*/  MOV R207, 0xffffffff ;  /* 0xffffffff00cf7802 */ /* 0x000fe40000000f00 */
[----:B------:R-:W-:Y:S02]  /*8aa0*/  MOV R3, R6 ;  /* 0x0000000600037202 */ /* 0x000fe40000000f00 */
[----:B------:R-:W-:-:S07]  /*8ab0*/  MOV R4, R5 ;  /* 0x0000000500047202 */ /* 0x000fce0000000f00 */
[----:B--2---:R-:W-:Y:S05]  /*8ac0*/  WARPSYNC.COLLECTIVE R207, `(.L_x_3413) ;  /* 0x00000000cf087348 */ /* 0x004fea0003c00000 */
[----:B------:R0:W1:Y:S02]  /*8ad0*/  SHFL.DOWN P2, R7, R212, R211, R214 ;  /* 0x080000d3d4077389 */ /* 0x00006400000400d6 */
[----:B012---:R-:W-:Y:S05]  /*8ae0*/  ENDCOLLECTIVE ;  /* 0x000000000000791b */ /* 0x007fea0003800000 */
.L_x_3413:
[----:B------:R-:W-:Y:S02]  /*8af0*/  MOV R210, 0x1f ;  /* 0x0000001f00d27802 */ /* 0x000fe40000000f00 */
[----:B------:R-:W-:Y:S02]  /*8b00*/  MOV R212, R5 ;  /* 0x0000000500d47202 */ /* 0x000fe40000000f00 */
[----:B------:R-:W-:-:S07]  /*8b10*/  MOV R2, R7 ;  /* 0x0000000700027202 */ /* 0x000fce0000000f00 */
[----:B------:R-:W-:Y:S05]  /*8b20*/  WARPSYNC.COLLECTIVE R207, `(.L_x_3414) ;  /* 0x00000000cf087348 */ /* 0x000fea0003c00000 */
[----:B------:R0:W1:Y:S02]  /*8b30*/  SHFL.DOWN P2, R7, R212, R211, R214 ;  /* 0x080000d3d4077389 */ /* 0x00006400000400d6 */
[----:B01----:R-:W-:Y:S05]  /*8b40*/  ENDCOLLECTIVE ;  /* 0x000000000000791b */ /* 0x003fea0003800000 */
.L_x_3414:
        /* <DEDUP_REMOVED lines=10> */
.L_x_3415:
[----:B------:R-:W-:Y:S02]  /*8bf0*/  MOV R212, R4 ;  /* 0x0000000400d47202 */ /* 0x000fe40000000f00 */
[----:B------:R-:W-:-:S07]  /*8c00*/  MOV R2, R7 ;  /* 0x0000000700027202 */ /* 0x000fce0000000f00 */
[----:B------:R-:W-:Y:S05]  /*8c10*/  WARPSYNC.COLLECTIVE R207, `(.L_x_3416) ;  /* 0x00000000cf087348 */ /* 0x000fea0003c00000 */
[----:B------:R0:W1:Y:S02]  /*8c20*/  SHFL.DOWN P2, R7, R212, R211, R214 ;  /* 0x080000d3d4077389 */ /* 0x00006400000400d6 */
[----:B01----:R-:W-:Y:S05]  /*8c30*/  ENDCOLLECTIVE ;  /* 0x000000000000791b */ /* 0x003fea0003800000 */
.L_x_3416:
        /* <DEDUP_REMOVED lines=10> */
.L_x_3417:
[----:B------:R-:W-:Y:S02]  /*8ce0*/  MOV R212, R4 ;  /* 0x0000000400d47202 */ /* 0x000fe40000000f00 */
[----:B------:R-:W-:-:S07]  /*8cf0*/  MOV R2, R7 ;  /* 0x0000000700027202 */ /* 0x000fce0000000f00 */
[----:B------:R-:W-:Y:S05]  /*8d00*/  WARPSYNC.COLLECTIVE R207, `(.L_x_3418) ;  /* 0x00000000cf087348 */ /* 0x000fea0003c00000 */
[----:B------:R0:W1:Y:S02]  /*8d10*/  SHFL.DOWN P2, R7, R212, R211, R214 ;  /* 0x080000d3d4077389 */ /* 0x00006400000400d6 */
[----:B01----:R-:W-:Y:S05]  /*8d20*/  ENDCOLLECTIVE ;  /* 0x000000000000791b */ /* 0x003fea0003800000 */
.L_x_3418:
        /* <DEDUP_REMOVED lines=11> */
.L_x_3419:
[----:B------:R-:W-:Y:S02]  /*8de0*/  MOV R212, R4 ;  /* 0x0000000400d47202 */ /* 0x000fe40000000f00 */
[----:B------:R-:W-:-:S07]  /*8df0*/  MOV R2, R7 ;  /* 0x0000000700027202 */ /* 0x000fce0000000f00 */
[----:B------:R-:W-:Y:S05]  /*8e00*/  WARPSYNC.COLLECTIVE R207, `(.L_x_3420) ;  /* 0x00000000cf087348 */ /* 0x000fea0003c00000 */
[----:B------:R0:W1:Y:S02]  /*8e10*/  SHFL.DOWN P2, R7, R212, R211, R214 ;  /* 0x080000d3d4077389 */ /* 0x00006400000400d6 */
[----:B01----:R-:W-:Y:S05]  /*8e20*/  ENDCOLLECTIVE ;  /* 0x000000000000791b */ /* 0x003fea0003800000 */
.L_x_3420:
        /* <DEDUP_REMOVED lines=11> */
.L_x_3421:
[----:B------:R-:W-:Y:S02]  /*8ee0*/  MOV R212, R4 ;  /* 0x0000000400d47202 */ /* 0x000fe40000000f00 */
[----:B------:R-:W-:-:S07]  /*8ef0*/  MOV R2, R7 ;  /* 0x0000000700027202 */ /* 0x000fce0000000f00 */
[----:B------:R-:W-:Y:S05]  /*8f00*/  WARPSYNC.COLLECTIVE R207, `(.L_x_3422) ;  /* 0x00000000cf087348 */ /* 0x000fea0003c00000 */
[----:B------:R0:W1:Y:S02]  /*8f10*/  SHFL.DOWN P2, R7, R212, R211, R214 ;  /* 0x080000d3d4077389 */ /* 0x00006400000400d6 */
[----:B01----:R-:W-:Y:S05]  /*8f20*/  ENDCOLLECTIVE ;  /* 0x000000000000791b */ /* 0x003fea0003800000 */
.L_x_3422:
        /* <DEDUP_REMOVED lines=11> */
.L_x_3423:
[----:B------:R-:W-:Y:S02]  /*8fe0*/  ISETP.NE.AND P0, PT, R14, 0x1f, PT ;  /* 0x0000001f0e00780c */ /* 0x000fe40003f05270 */
[----:B------:R-:W-:Y:S02]  /*8ff0*/  MOV R208, R4 ;  /* 0x0000000400d07202 */ /* 0x000fe40000000f00 */
[----:B------:R-:W-:-:S09]  /*9000*/  MOV R2, R5 ;  /* 0x0000000500027202 */ /* 0x000fd20000000f00 */
[----:B------:R-:W-:Y:S05]  /*9010*/  WARPSYNC.COLLECTIVE R207, `(.L_x_3424) ;  /* 0x00000000cf087348 */ /* 0x000fea0003c00000 */
[----:B------:R0:W1:Y:S02]  /*9020*/  SHFL.IDX P2, R5, R208, R209, R210 ;  /* 0x000000d1d0057389 */ /* 0x00006400000400d2 */
[----:B01----:R-:W-:Y:S05]  /*9030*/  ENDCOLLECTIVE ;  /* 0x000000000000791b */ /* 0x003fea0003800000 */
.L_x_3424:
[----:B------:R-:W-:Y:S05]  /*9040*/  WARPSYNC.COLLECTIVE R207, `(.L_x_3425) ;  /* 0x00000000cf087348 */ /* 0x000fea0003c00000 */
[----:B------:R0:W1:Y:S02]  /*9050*/  SHFL.DOWN P2, R7, R212, R211, R214 ;  /* 0x080000d3d4077389 */ /* 0x00006400000400d6 */
[----:B01----:R-:W-:Y:S05]  /*9060*/  ENDCOLLECTIVE ;  /* 0x000000000000791b */ /* 0x003fea0003800000 */
.L_x_3425:
        /* <DEDUP_REMOVED lines=8> */
.L_x_3426:
[----:B------:R-:W-:Y:S05]  /*90f0*/  WARPSYNC.COLLECTIVE R207, `(.L_x_3427) ;  /* 0x00000000cf087348 */ /* 0x000fea0003c00000 */
[----:B------:R0:W1:Y:S02]  /*9100*/  SHFL.IDX P2, R5, R208, R209, R210 ;  /* 0x000000d1d0057389 */ /* 0x00006400000400d2 */
[----:B01----:R-:W-:Y:S05]  /*9110*/  ENDCOLLECTIVE ;  /* 0x000000000000791b */ /* 0x003fea0003800000 */
.L_x_3427:
[----:B------:R-:W-:Y:S01]  /*9120*/  MOV R208, R9 ;  /* 0x0000000900d07202 */ /* 0x000fe20000000f00 */
[----:B------:R-:W-:Y:S01]  /*9130*/  FFMA.FTZ R9, R9, R2, R6 ;  /* 0x0000000209097223 */ /* 0x000fe20000010006 */
[----:B------:R-:W-:Y:S02]  /*9140*/  MOV R205, R7 ;  /* 0x0000000700cd7202 */ /* 0x000fe40000000f00 */
[----:B------:R-:W-:-:S07]  /*9150*/  MOV R206, R5 ;  /* 0x0000000500ce7202 */ /* 0x000fce0000000f00 */
[----:B------:R-:W-:Y:S05]  /*9160*/  WARPSYNC.COLLECTIVE R207, `(.L_x_3428) ;  /* 0x00000000cf087348 */ /* 0x000fea0003c00000 */
[----:B------:R0:W1:Y:S02]  /*9170*/  SHFL.IDX P2, R5, R208, R209, R210 ;  /* 0x000000d1d0057389 */ /* 0x00006400000400d2 */
[----:B01----:R-:W-:Y:S05]  /*9180*/  ENDCOLLECTIVE ;  /* 0x000000000000791b */ /* 0x003fea0003800000 */
.L_x_3428:
[----:B------:R-:W-:Y:S01]  /*9190*/  MOV R7, R5 ;  /* 0x0000000500077202 */ /* 0x000fe20000000f00 */
[----:B------:R-:W-:Y:S06]  /*91a0*/  BRA `(.L_x_3429) ;  /* 0xffffffc800bc7947 */ /* 0x000fec000383ffff */
.L_x_3430:
        /* <DEDUP_REMOVED lines=13> */
.L_x_10441:


//--------------------- .text._Z25selective_scan_bwd_kernelI32Selective_Scan_bwd_kernel_traitsILi64ELi16ELb0ELb0ELb0ELb1ELb0EN3c104HalfEfEEv12SSMParamsBwd --------------------------
	.section	.text._Z25selective_scan_bwd_kernelI32Selective_Scan_bwd_kernel_traitsILi64ELi16ELb0ELb0ELb0ELb1ELb0EN3c104HalfEfEEv12SSMParamsBwd,"ax",@progbits
	.align	128
        .global         _Z25selective_scan_bwd_kernelI32Selective_Scan_bwd_kernel_traitsILi64ELi16ELb0ELb0ELb0ELb1ELb0EN3c104HalfEfEEv12SSMParamsBwd
        .type           _Z25selective_scan_bwd_kernelI32Selective_Scan_bwd_kernel_traitsILi64ELi16ELb0ELb0ELb0ELb1ELb0EN3c104HalfEfEEv12SSMParamsBwd,@function
        .size           _Z25selective_scan_bwd_kernelI32Selective_Scan_bwd_kernel_traitsILi64ELi16ELb0ELb0ELb0ELb1ELb0EN3c104HalfEfEEv12SSMParamsBwd,(.L_x_10442 - _Z25selective_scan_bwd_kernelI32Selective_Scan_bwd_kernel_traitsILi64ELi16ELb0ELb0ELb0ELb1ELb0EN3c104HalfEfEEv12SSMParamsBwd)
        .other          _Z25selective_scan_bwd_kernelI32Selective_Scan_bwd_kernel_traitsILi64ELi16ELb0ELb0ELb0ELb1ELb0EN3c104HalfEfEEv12SSMParamsBwd,@"STO_CUDA_ENTRY STV_DEFAULT"
_Z25selective_scan_bwd_kernelI32Selective_Scan_bwd_kernel_traitsILi64ELi16ELb0ELb0ELb0ELb1ELb0EN3c104HalfEfEEv12SSMParamsBwd:
.text._Z25selective_scan_bwd_kernelI32Selective_Scan_bwd_kernel_traitsILi64ELi16ELb0ELb0ELb0ELb1ELb0EN3c104HalfEfEEv12SSMParamsBwd:
[----:B------:R-:W-:Y:S01]  /*0000*/  LDC R1, c[0x0][0x37c] ;  /* 0x0000df00ff017b82 */ /* 0x000fe20000000800 */
[----:B------:R-:W0:Y:S07]  /*0010*/  LDCU.64 UR10, c[0x0][0x470] ;  /* 0x00008e00ff0a77ac */ /* 0x000e2e0008000a00 */
[----:B------:R-:W1:Y:S01]  /*0020*/  S2UR UR8, SR_CTAID.Y ;  /* 0x00000000000879c3 */ /* 0x000e620000002600 */
[----:B------:R-:W-:Y:S01]  /*0030*/  HFMA2 R67, -RZ, RZ, 0, 0 ;  /* 0x00000000ff437431 */ /* 0x000fe200000001ff */
[----:B------:R-:W-:Y:S01]  /*0040*/  MOV R38, RZ ;  /* 0x000000ff00267202 */ /* 0x000fe20000000f00 */
[----:B------:R-:W2:Y:S01]  /*0050*/  LDCU.128 UR4, c[0x0][0x450] ;  /* 0x00008a00ff0477ac */ /* 0x000ea20008000c00 */
[----:B------:R-:W3:Y:S04]  /*0060*/  LDCU.64 UR24, c[0x0][0x358] ;  /* 0x00006b00ff1877ac */ /* 0x000ee80008000a00 */
        /* <DEDUP_REMOVED lines=69> */
[----:B------:R-:W-:Y:S01]  /*04c0*/  UISETP.GE.AND UP0, UPT, UR31, 0x1, UPT ;  /* 0x000000011f00788c */ /* 0x000fe2000bf06270 */
[----:B------:R-:W-:Y:S01]  /*04d0*/  HFMA2 R65, -RZ, RZ, 0, 0 ;  /* 0x00000000ff417431 */ /* 0x000fe200000001ff */
[----:B------:R-:W-:Y:S01]  /*04e0*/  UIMAD UR10, UR8, UR17, UR19 ;  /* 0x00000011080a72a4 */ /* 0x000fe2000f8e0213 */
[----:B------:R-:W-:Y:S01]  /*04f0*/  MOV R36, RZ ;  /* 0x000000ff00247202 */ /* 0x000fe20000000f00 */
        /* <DEDUP_REMOVED lines=8> */
[----:B------:R-:W-:Y:S01]  /*0580*/  MOV R36, RZ ;  /* 0x000000ff00247202 */ /* 0x000fe20000000f00 */
[----:B------:R-:W3:Y:S01]  /*0590*/  LDCU.64 UR22, c[0x0][0x440] ;  /* 0x00008800ff1677ac */ /* 0x000ee20008000a00 */
[----:B------:R-:W-:Y:S01]  /*05a0*/  MOV R65, RZ ;  /* 0x000000ff00417202 */ /* 0x000fe20000000f00 */
        /* <DEDUP_REMOVED lines=13> */
[----:B------:R-:W-:Y:S01]  /*0680*/  LEA R32, R63, UR18, 0x3 ;  /* 0x000000123f207c11 */ /* 0x000fe2000f8e18ff */
[----:B------:R-:W-:Y:S01]  /*0690*/  UMOV UR18, UR19 ;  /* 0x0000001300127c82 */ /* 0x000fe20008000000 */
[----:B------:R-:W-:Y:S01]  /*06a0*/  LOP3.LUT R61, R34, 0x1f, R63, 0xf8, !PT ;  /* 0x0000001f223d7812 */ /* 0x000fe200078ef83f */
[----:B------:R-:W-:-:S03]  /*06b0*/  UMOV UR19, UR20 ;  /* 0x0000001400137c82 */ /* 0x000fc60008000000 */
        /* <DEDUP_REMOVED lines=14> */
[----:B0-----:R-:W-:-:S07]  /*07a0*/  LOP3.LUT R31, R61, 0x1e0, RZ, 0xfc, !PT ;  /* 0x000001e03d1f7812 */ /* 0x001fce00078efcff */
.L_x_3478:
[----:B------:R-:W0:Y:S01]  /*07b0*/  LDC R30, c[0x0][0x388] ;  /* 0x0000e200ff1e7b82 */ /* 0x000e220000000800 */
[----:B------:R-:W-:Y:S01]  /*07c0*/  UIADD3 UR20, UPT, UPT, UR12, -0x1, URZ ;  /* 0xffffffff0c147890 */ /* 0x000fe2000fffe0ff */
[----:B------:R-:W-:Y:S02]  /*07d0*/  SHF.L.U32 R2, R61, 0x1, RZ ;  /* 0x000000013d027819 */ /* 0x000fe400000006ff */
[----:B------:R-:W-:Y:S01]  /*07e0*/  PRMT R11, RZ, 0x7610, R11 ;  /* 0x00007610ff0b7816 */ /* 0x000fe2000000000b */
[----:B------:R-:W-:Y:S01]  /*07f0*/  USHF.L.U32 UR34, UR20, 0xa, URZ ;  /* 0x0000000a14227899 */ /* 0x000fe200080006ff */
[----:B------:R-:W-:Y:S02]  /*0800*/  IADD3 R4, P0, PT, R2, UR15, RZ ;  /* 0x0000000f02047c10 */ /* 0x000fe4000ff1e0ff */
[----:B------:R-:W-:Y:S02]  /*0810*/  PRMT R12, RZ, 0x7610, R12 ;  /* 0x00007610ff0c7816 */ /* 0x000fe4000000000c */
[----:B------:R-:W-:-:S02]  /*0820*/  IADD3.X R5, PT, PT, RZ, UR16, RZ, P0, !PT ;  /* 0x00000010ff057c10 */ /* 0x000fc400087fe4ff */
[C---:B------:R-:W-:Y:S02]  /*0830*/  IADD3 R8, P1, PT, R2.reuse, UR14, RZ ;  /* 0x0000000e02087c10 */ /* 0x040fe4000ff3e0ff */
[----:B------:R-:W-:Y:S02]  /*0840*/  IADD3 R2, P2, PT, R2, UR18, RZ ;  /* 0x0000001202027c10 */ /* 0x000fe4000ff5e0ff */
[----:B------:R-:W-:Y:S02]  /*0850*/  IADD3.X R9, PT, PT, RZ, UR17, RZ, P1, !PT ;  /* 0x00000011ff097c10 */ /* 0x000fe40008ffe4ff */
[----:B------:R-:W-:Y:S02]  /*0860*/  IADD3.X R3, PT, PT, RZ, UR19, RZ, P2, !PT ;  /* 0x00000013ff037c10 */ /* 0x000fe400097fe4ff */
[----:B------:R-:W-:Y:S02]  /*0870*/  PRMT R7, RZ, 0x7610, R7 ;  /* 0x00007610ff077816 */ /* 0x000fe40000000007 */
[----:B------:R-:W-:-:S02]  /*0880*/  PRMT R0, RZ, 0x7610, R0 ;  /* 0x00007610ff007816 */ /* 0x000fc40000000000 */
[----:B0-----:R-:W-:Y:S02]  /*0890*/  IADD3 R30, PT, PT, R30, -UR34, RZ ;  /* 0x800000221e1e7c10 */ /* 0x001fe4000fffe0ff */
[----:B------:R-:W-:Y:S02]  /*08a0*/  PRMT R71, RZ, 0x7610, R71 ;  /* 0x00007610ff477816 */ /* 0x000fe40000000047 */
[-C--:B------:R-:W-:Y:S01]  /*08b0*/  ISETP.GE.AND P0, PT, R57, R30.reuse, PT ;  /* 0x0000001e3900720c */ /* 0x080fe20003f06270 */
[----:B------:R-:W-:Y:S01]  /*08c0*/  BAR.SYNC.DEFER_BLOCKING 0x0 ;  /* 0x0000000000007b1d */ /* 0x000fe20000010000 */
[-C--:B------:R-:W-:Y:S02]  /*08d0*/  ISETP.GE.AND P2, PT, R61, R30.reuse, PT ;  /* 0x0000001e3d00720c */ /* 0x080fe40003f46270 */
[-C--:B------:R-:W-:Y:S02]  /*08e0*/  ISETP.GE.AND P1, PT, R59, R30.reuse, PT ;  /* 0x0000001e3b00720c */ /* 0x080fe40003f26270 */
[----:B------:R-:W-:-:S02]  /*08f0*/  ISETP.GE.AND P3, PT, R49, R30, PT ;  /* 0x0000001e3100720c */ /* 0x000fc40003f66270 */
[-C--:B------:R-:W-:Y:S02]  /*0900*/  ISETP.GE.AND P4, PT, R51, R30.reuse, PT ;  /* 0x0000001e3300720c */ /* 0x080fe40003f86270 */
[-C--:B------:R-:W-:Y:S02]  /*0910*/  ISETP.GE.AND P5, PT, R53, R30.reuse, PT ;  /* 0x0000001e3500720c */ /* 0x080fe40003fa6270 */
[----:B------:R-:W-:Y:S02]  /*0920*/  ISETP.GE.AND P6, PT, R55, R30, PT ;  /* 0x0000001e3700720c */ /* 0x000fe40003fc6270 */
[----:B------:R-:W-:Y:S02]  /*0930*/  PRMT R69, RZ, 0x7610, R69 ;  /* 0x00007610ff457816 */ /* 0x000fe40000000045 */
[----:B------:R-:W-:Y:S02]  /*0940*/  PRMT R10, RZ, 0x7610, R10 ;  /* 0x00007610ff0a7816 */ /* 0x000fe4000000000a */
[----:B------:R-:W-:-:S02]  /*0950*/  PRMT R13, RZ, 0x7610, R13 ;  /* 0x00007610ff0d7816 */ /* 0x000fc4000000000d */
[----:B------:R-:W-:Y:S02]  /*0960*/  PRMT R6, RZ, 0x7610, R6 ;  /* 0x00007610ff067816 */ /* 0x000fe40000000006 */
[----:B------:R-:W-:Y:S02]  /*0970*/  PRMT R40, RZ, 0x7610, R40 ;  /* 0x00007610ff287816 */ /* 0x000fe40000000028 */
[----:B------:R-:W-:Y:S01]  /*0980*/  PRMT R73, RZ, 0x7610, R73 ;  /* 0x00007610ff497816 */ /* 0x000fe20000000049 */
[----:B------:R-:W2:Y:S01]  /*0990*/  @!P0 LDG.E.U16 R11, desc[UR24][R4.64+0x80] ;  /* 0x00008018040b8981 */ /* 0x000ea2000c1e1500 */
[----:B------:R-:W-:Y:S02]  /*09a0*/  ISETP.GE.AND P0, PT, R47, R30, PT ;  /* 0x0000001e2f00720c */ /* 0x000fe40003f06270 */
[----:B------:R-:W-:Y:S01]  /*09b0*/  PRMT R42, RZ, 0x7610, R42 ;  /* 0x00007610ff2a7816 */ /* 0x000fe2000000002a */
[----:B------:R-:W3:Y:S01]  /*09c0*/  @!P2 LDG.E.U16 R7, desc[UR24][R4.64] ;  /* 0x000000180407a981 */ /* 0x000ee2000c1e1500 */
[----:B------:R-:W-:-:S02]  /*09d0*/  PRMT R75, RZ, 0x7610, R75 ;  /* 0x00007610ff4b7816 */ /* 0x000fc4000000004b */
[----:B------:R-:W-:Y:S01]  /*09e0*/  PRMT R44, RZ, 0x7610, R44 ;  /* 0x00007610ff2c7816 */ /* 0x000fe2000000002c */
[----:B------:R-:W4:Y:S01]  /*09f0*/  @!P1 LDG.E.U16 R0, desc[UR24][R4.64+0x40] ;  /* 0x0000401804009981 */ /* 0x000f22000c1e1500 */
[----:B------:R-:W-:Y:S02]  /*0a00*/  PRMT R77, RZ, 0x7610, R77 ;  /* 0x00007610ff4d7816 */ /* 0x000fe4000000004d */
[----:B------:R-:W-:Y:S01]  /*0a10*/  PRMT R46, RZ, 0x7610, R46 ;  /* 0x00007610ff2e7816 */ /* 0x000fe2000000002e */
[----:B------:R-:W2:Y:S04]  /*0a20*/  @!P3 LDG.E.U16 R69, desc[UR24][R4.64+0x180] ;  /* 0x000180180445b981 */ /* 0x000ea8000c1e1500 */
[----:B------:R-:W2:Y:S01]  /*0a30*/  @!P0 LDG.E.U16 R12, desc[UR24][R4.64+0x1c0] ;  /* 0x0001c018040c8981 */ /* 0x000ea2000c1e1500 */
[----:B------:R-:W-:-:S02]  /*0a40*/  ISETP.GE.AND P0, PT, R45, R30, PT ;  /* 0x0000001e2d00720c */ /* 0x000fc40003f06270 */
[-C--:B------:R-:W-:Y:S01]  /*0a50*/  ISETP.GE.AND P1, PT, R41, R30.reuse, PT ;  /* 0x0000001e2900720c */ /* 0x080fe20003f26270 */
[----:B------:R-:W2:Y:S01]  /*0a60*/  @!P4 LDG.E.U16 R10, desc[UR24][R4.64+0x140] ;  /* 0x00014018040ac981 */ /* 0x000ea2000c1e1500 */
[-C--:B------:R-:W-:Y:S02]  /*0a70*/  ISETP.GE.AND P2, PT, R39, R30.reuse, PT ;  /* 0x0000001e2700720c */ /* 0x080fe40003f46270 */
[-C--:B------:R-:W-:Y:S01]  /*0a80*/  ISETP.GE.AND P3, PT, R37, R30.reuse, PT ;  /* 0x0000001e2500720c */ /* 0x080fe20003f66270 */
[----:B------:R-:W2:Y:S01]  /*0a90*/  @!P5 LDG.E.U16 R13, desc[UR24][R4.64+0x100] ;  /* 0x00010018040dd981 */ /* 0x000ea2000c1e1500 */
[----:B------:R-:W-:-:S03]  /*0aa0*/  ISETP.GE.AND P4, PT, R35, R30, PT ;  /* 0x0000001e2300720c */ /* 0x000fc60003f86270 */
[----:B------:R-:W2:Y:S04]  /*0ab0*/  @!P6 LDG.E.U16 R6, desc[UR24][R4.64+0xc0] ;  /* 0x0000c0180406e981 */ /* 0x000ea8000c1e1500 */
[----:B------:R-:W2:Y:S01]  /*0ac0*/  @!P0 LDG.E.U16 R71, desc[UR24][R4.64+0x200] ;  /* 0x0002001804478981 */ /* 0x000ea2000c1e1500 */
[-C--:B------:R-:W-:Y:S02]  /*0ad0*/  ISETP.GE.AND P0, PT, R43, R30.reuse, PT ;  /* 0x0000001e2b00720c */ /* 0x080fe40003f06270 */
[-C--:B------:R-:W-:Y:S01]  /*0ae0*/  ISETP.GE.AND P5, PT, R33, R30.reuse, PT ;  /* 0x0000001e2100720c */ /* 0x080fe20003fa6270 */
[----:B------:R-:W2:Y:S01]  /*0af0*/  @!P1 LDG.E.U16 R73, desc[UR24][R4.64+0x280] ;  /* 0x0002801804499981 */ /* 0x000ea2000c1e1500 */
[----:B------:R-:W-:-:S03]  /*0b00*/  ISETP.GE.AND P6, PT, R31, R30, PT ;  /* 0x0000001e1f00720c */ /* 0x000fc60003fc6270 */
[----:B------:R-:W2:Y:S04]  /*0b10*/  @!P2 LDG.E.U16 R42, desc[UR24][R4.64+0x2c0] ;  /* 0x0002c018042aa981 */ /* 0x000ea8000c1e1500 */
[----:B------:R-:W2:Y:S04]  /*0b20*/  @!P3 LDG.E.U16 R75, desc[UR24][R4.64+0x300] ;  /* 0x00030018044bb981 */ /* 0x000ea8000c1e1500 */
[----:B------:R-:W2:Y:S04]  /*0b30*/  @!P0 LDG.E.U16 R40, desc[UR24][R4.64+0x240] ;  /* 0x0002401804288981 */ /* 0x000ea8000c1e1500 */
[----:B------:R-:W2:Y:S04]  /*0b40*/  @!P4 LDG.E.U16 R44, desc[UR24][R4.64+0x340] ;  /* 0x00034018042cc981 */ /* 0x000ea8000c1e1500 */
[----:B------:R-:W2:Y:S04]  /*0b50*/  @!P5 LDG.E.U16 R77, desc[UR24][R4.64+0x380] ;  /* 0x00038018044dd981 */ /* 0x000ea8000c1e1500 */
[----:B------:R0:W2:Y:S01]  /*0b60*/  @!P6 LDG.E.U16 R46, desc[UR24][R4.64+0x3c0] ;  /* 0x0003c018042ee981 */ /* 0x0000a2000c1e1500 */
[----:B------:R-:W1:Y:S01]  /*0b70*/  S2R R29, SR_LANEID ;  /* 0x00000000001d7919 */ /* 0x000e620000000000 */
[----:B------:R-:W0:Y:S01]  /*0b80*/  S2UR UR22, SR_CgaCtaId ;  /* 0x00000000001679c3 */ /* 0x000e220000008800 */
[----:B------:R-:W-:-:S02]  /*0b90*/  UMOV UR21, 0x400 ;  /* 0x0000040000157882 */ /* 0x000fc40000000000 */
[----:B0-----:R-:W-:Y:S01]  /*0ba0*/  ULEA UR35, UR22, UR21, 0x18 ;  /* 0x0000001516237291 */ /* 0x001fe2000f8ec0ff */
[----:B-1----:R-:W-:-:S04]  /*0bb0*/  IADD3 R14, PT, PT, R34, R29, RZ ;  /* 0x0000001d220e7210 */ /* 0x002fc80007ffe0ff */
[C---:B------:R-:W-:Y:S02]  /*0bc0*/  IADD3 R15, PT, PT, R14.reuse, 0x20, RZ ;  /* 0x000000200e0f7810 */ /* 0x040fe40007ffe0ff */
[CC--:B------:R-:W-:Y:S02]  /*0bd0*/  LEA.HI.SX32 R28, R14.reuse, R14.reuse, 0x1b ;  /* 0x0000000e0e1c7211 */ /* 0x0c0fe400078fdaff */
[C---:B------:R-:W-:Y:S02]  /*0be0*/  IADD3 R27, PT, PT, R14.reuse, 0x100, RZ ;  /* 0x000001000e1b7810 */ /* 0x040fe40007ffe0ff */
[----:B------:R-:W-:Y:S02]  /*0bf0*/  LEA.HI.SX32 R15, R15, R14, 0x1b ;  /* 0x0000000e0f0f7211 */ /* 0x000fe400078fdaff */
[----:B------:R-:W-:Y:S02]  /*0c00*/  IADD3 R17, PT, PT, R14, 0x40, RZ ;  /* 0x000000400e117810 */ /* 0x000fe40007ffe0ff */
[----:B------:R-:W-:-:S02]  /*0c10*/  LEA R28, R28, UR35, 0x1 ;  /* 0x000000231c1c7c11 */ /* 0x000fc4000f8e08ff */
[----:B------:R-:W-:Y:S02]  /*0c20*/  LEA.HI.SX32 R20, R27, R14, 0x1b ;  /* 0x0000000e1b147211 */ /* 0x000fe400078fdaff */
[C---:B------:R-:W-:Y:S02]  /*0c30*/  IADD3 R19, PT, PT, R14.reuse, 0x60, RZ ;  /* 0x000000600e137810 */ /* 0x040fe40007ffe0ff */
[----:B------:R-:W-:Y:S02]  /*0c40*/  LEA R27, R15, UR35, 0x1 ;  /* 0x000000230f1b7c11 */ /* 0x000fe4000f8e08ff */
[C---:B------:R-:W-:Y:S02]  /*0c50*/  IADD3 R21, PT, PT, R14.reuse, 0x80, RZ ;  /* 0x000000800e157810 */ /* 0x040fe40007ffe0ff */
[C---:B------:R-:W-:Y:S02]  /*0c60*/  IADD3 R5, PT, PT, R14.reuse, 0xa0, RZ ;  /* 0x000000a00e057810 */ /* 0x040fe40007ffe0ff */
[----:B------:R-:W-:-:S02]  /*0c70*/  IADD3 R23, PT, PT, R14, 0xc0, RZ ;  /* 0x000000c00e177810 */ /* 0x000fc40007ffe0ff */
[C---:B------:R-:W-:Y:S02]  /*0c80*/  IADD3 R25, PT, PT, R14.reuse, 0xe0, RZ ;  /* 0x000000e00e197810 */ /* 0x040fe40007ffe0ff */
[-C--:B------:R-:W-:Y:S02]  /*0c90*/  LEA.HI.SX32 R17, R17, R14.reuse, 0x1b ;  /* 0x0000000e11117211 */ /* 0x080fe400078fdaff */
[-C--:B------:R-:W-:Y:S02]  /*0ca0*/  LEA.HI.SX32 R19, R19, R14.reuse, 0x1b ;  /* 0x0000000e13137211 */ /* 0x080fe400078fdaff */
[-C--:B------:R-:W-:Y:S02]  /*0cb0*/  LEA.HI.SX32 R21, R21, R14.reuse, 0x1b ;  /* 0x0000000e15157211 */ /* 0x080fe400078fdaff */
[----:B------:R-:W-:Y:S02]  /*0cc0*/  IADD3 R79, PT, PT, R14, 0x120, RZ ;  /* 0x000001200e4f7810 */ /* 0x000fe40007ffe0ff */
[----:B------:R-:W-:-:S02]  /*0cd0*/  LEA.HI.SX32 R5, R5, R14, 0x1b ;  /* 0x0000000e05057211 */ /* 0x000fc400078fdaff */
[C---:B------:R-:W-:Y:S02]  /*0ce0*/  IADD3 R81, PT, PT, R14.reuse, 0x140, RZ ;  /* 0x000001400e517810 */ /* 0x040fe40007ffe0ff */
[-C--:B------:R-:W-:Y:S02]  /*0cf0*/  LEA.HI.SX32 R22, R23, R14.reuse, 0x1b ;  /* 0x0000000e17167211 */ /* 0x080fe400078fdaff */
[----:B------:R-:W-:Y:S02]  /*0d00*/  LEA.HI.SX32 R4, R25, R14, 0x1b ;  /* 0x0000000e19047211 */ /* 0x000fe400078fdaff */
[----:B------:R-:W-:Y:S02]  /*0d10*/  LEA R26, R17, UR35, 0x1 ;  /* 0x00000023111a7c11 */ /* 0x000fe4000f8e08ff */
[----:B------:R-:W-:Y:S02]  /*0d20*/  IADD3 R83, PT, PT, R14, 0x160, RZ ;  /* 0x000001600e537810 */ /* 0x000fe40007ffe0ff */
[----:B------:R-:W-:-:S02]  /*0d30*/  LEA R25, R19, UR35, 0x1 ;  /* 0x0000002313197c11 */ /* 0x000fc4000f8e08ff */
[C---:B------:R-:W-:Y:S02]  /*0d40*/  IADD3 R85, PT, PT, R14.reuse, 0x180, RZ ;  /* 0x000001800e557810 */ /* 0x040fe40007ffe0ff */
[----:B------:R-:W-:Y:S02]  /*0d50*/  LEA R24, R21, UR35, 0x1 ;  /* 0x0000002315187c11 */ /* 0x000fe4000f8e08ff */
[C---:B------:R-:W-:Y:S02]  /*0d60*/  IADD3 R87, PT, PT, R14.reuse, 0x1a0, RZ ;  /* 0x000001a00e577810 */ /* 0x040fe40007ffe0ff */
[----:B------:R-:W-:Y:S02]  /*0d70*/  LEA.HI.SX32 R79, R79, R14, 0x1b ;  /* 0x0000000e4f4f7211 */ /* 0x000fe400078fdaff */
[----:B------:R-:W-:Y:S02]  /*0d80*/  LEA R23, R5, UR35, 0x1 ;  /* 0x0000002305177c11 */ /* 0x000fe4000f8e08ff */
        /* <DEDUP_REMOVED lines=10> */
[-C--:B------:R-:W-:Y:S02]  /*0e30*/  LEA.HI.SX32 R89, R89, R14.reuse, 0x1b ;  /* 0x0000000e59597211 */ /* 0x080fe400078fdaff */
[----:B------:R-:W-:Y:S02]  /*0e40*/  LEA R18, R18, UR35, 0x1 ;  /* 0x0000002312127c11 */ /* 0x000fe4000f8e08ff */
[----:B------:R-:W-:-:S02]  /*0e50*/  LEA.HI.SX32 R91, R91, R14, 0x1b ;  /* 0x0000000e5b5b7211 */ /* 0x000fc400078fdaff */
[----:B------:R-:W-:Y:S02]  /*0e60*/  LEA R17, R83, UR35, 0x1 ;  /* 0x0000002353117c11 */ /* 0x000fe4000f8e08ff */
[----:B------:R-:W-:Y:S02]  /*0e70*/  LEA R16, R16, UR35, 0x1 ;  /* 0x0000002310107c11 */ /* 0x000fe4000f8e08ff */
[----:B------:R-:W-:Y:S02]  /*0e80*/  LEA R15, R87, UR35, 0x1 ;  /* 0x00000023570f7c11 */ /* 0x000fe4000f8e08ff */
[----:B------:R-:W-:Y:S02]  /*0e90*/  LEA R14, R89, UR35, 0x1 ;  /* 0x00000023590e7c11 */ /* 0x000fe4000f8e08ff */
[----:B------:R-:W-:Y:S02]  /*0ea0*/  P2R R72, PR, RZ, 0x1 ;  /* 0x00000001ff487803 */ /* 0x000fe40000000000 */
[----:B------:R-:W-:-:S02]  /*0eb0*/  ISETP.GE.AND P0, PT, R61, R30, PT ;  /* 0x0000001e3d00720c */ /* 0x000fc40003f06270 */
[----:B------:R-:W-:Y:S02]  /*0ec0*/  PRMT R5, RZ, 0x7610, R5 ;  /* 0x00007610ff057816 */ /* 0x000fe40000000005 */
        /* <DEDUP_REMOVED lines=9> */
[----:B------:R-:W-:Y:S01]  /*0f60*/  PRMT R64, RZ, 0x7610, R64 ;  /* 0x00007610ff407816 */ /* 0x000fe20000000040 */
[----:B---3--:R-:W-:Y:S04]  /*0f70*/  STS.U16 [R28], R7 ;  /* 0x000000071c007388 */ /* 0x008fe80000000400 */
[----:B----4-:R0:W-:Y:S04]  /*0f80*/  STS.U16 [R27+0x40], R0 ;  /* 0x000040001b007388 */ /* 0x0101e80000000400 */
[----:B--2---:R-:W-:Y:S01]  /*0f90*/  STS.U16 [R26+0x80], R11 ;  /* 0x0000800b1a007388 */ /* 0x004fe20000000400 */
[----:B0-----:R-:W-:-:S04]  /*0fa0*/  LOP3.LUT R0, R63, 0x3e0, RZ, 0xc0, !PT ;  /* 0x000003e03f007812 */ /* 0x001fc800078ec0ff */
[----:B------:R-:W-:-:S04]  /*0fb0*/  IADD3 R0, PT, PT, R0, R29, RZ ;  /* 0x0000001d00007210 */ /* 0x000fc80007ffe0ff */
[----:B------:R-:W-:Y:S01]  /*0fc0*/  SHF.L.U32 R0, R0, 0x4, RZ ;  /* 0x0000000400007819 */ /* 0x000fe200000006ff */
[----:B------:R-:W-:Y:S04]  /*0fd0*/  STS.U16 [R25+0xc0], R6 ;  /* 0x0000c00619007388 */ /* 0x000fe80000000400 */
[----:B------:R0:W-:Y:S04]  /*0fe0*/  STS.U16 [R24+0x100], R13 ;  /* 0x0001000d18007388 */ /* 0x0001e80000000400 */
[----:B------:R-:W-:Y:S04]  /*0ff0*/  STS.U16 [R23+0x140], R10 ;  /* 0x0001400a17007388 */ /* 0x000fe80000000400 */
[----:B------:R-:W-:Y:S04]  /*1000*/  STS.U16 [R22+0x180], R69 ;  /* 0x0001804516007388 */ /* 0x000fe80000000400 */
[----:B------:R1:W-:Y:S01]  /*1010*/  STS.U16 [R21+0x1c0], R12 ;  /* 0x0001c00c15007388 */ /* 0x0003e20000000400 */
[----:B0-----:R-:W-:-:S03]  /*1020*/  LEA R13, R91, UR35, 0x1 ;  /* 0x000000235b0d7c11 */ /* 0x001fc6000f8e08ff */
[----:B------:R0:W-:Y:S04]  /*1030*/  STS.U16 [R20+0x200], R71 ;  /* 0x0002004714007388 */ /* 0x0001e80000000400 */
[----:B------:R2:W-:Y:S01]  /*1040*/  STS.U16 [R19+0x240], R40 ;  /* 0x0002402813007388 */ /* 0x0005e20000000400 */
[----:B-1----:R-:W-:-:S03]  /*1050*/  LEA.HI.SX32 R12, R0, R0, 0x1b ;  /* 0x00000000000c7211 */ /* 0x002fc600078fdaff */
[----:B------:R1:W-:Y:S01]  /*1060*/  STS.U16 [R18+0x280], R73 ;  /* 0x0002804912007388 */ /* 0x0003e20000000400 */
[----:B------:R-:W-:-:S03]  /*1070*/  LEA R12, R12, UR35, 0x1 ;  /* 0x000000230c0c7c11 */ /* 0x000fc6000f8e08ff */
        /* <DEDUP_REMOVED lines=38> */
[----:B--2---:R-:W-:-:S02]  /*12e0*/  PRMT R40, RZ, 0x7610, R40 ;  /* 0x00007610ff287816 */ /* 0x004fc40000000028 */
[----:B------:R-:W-:Y:S02]  /*12f0*/  PRMT R69, RZ, 0x7610, R69 ;  /* 0x00007610ff457816 */ /* 0x000fe40000000045 */
        /* <DEDUP_REMOVED lines=9> */
[----:B-1----:R-:W-:Y:S02]  /*1390*/  PRMT R73, RZ, 0x7610, R73 ;  /* 0x00007610ff497816 */ /* 0x002fe40000000049 */
[----:B---3--:R-:W-:Y:S01]  /*13a0*/  PRMT R75, RZ, 0x7610, R75 ;  /* 0x00007610ff4b7816 */ /* 0x008fe2000000004b */
[----:B------:R-:W3:Y:S01]  /*13b0*/  @!P0 LDG.E.U16 R60, desc[UR24][R8.64+0x240] ;  /* 0x00024018083c8981 */ /* 0x000ee2000c1e1500 */
[----:B----4-:R-:W-:Y:S02]  /*13c0*/  PRMT R77, RZ, 0x7610, R77 ;  /* 0x00007610ff4d7816 */ /* 0x010fe4000000004d */
        /* <DEDUP_REMOVED lines=31> */
[----:B---3--:R-:W-:Y:S04]  /*15c0*/  STS.U16 [R19+0x240], R60 ;  /* 0x0002403c13007388 */ /* 0x008fe80000000400 */
[----:B----4-:R0:W-:Y:S04]  /*15d0*/  STS.U16 [R18+0x280], R73 ;  /* 0x0002804912007388 */ /* 0x0101e80000000400 */
[----:B------:R-:W-:Y:S04]  /*15e0*/  STS.U16 [R17+0x2c0], R62 ;  /* 0x0002c03e11007388 */ /* 0x000fe80000000400 */
[----:B------:R1:W-:Y:S04]  /*15f0*/  STS.U16 [R16+0x300], R75 ;  /* 0x0003004b10007388 */ /* 0x0003e80000000400 */
[----:B------:R-:W-:Y:S04]  /*1600*/  STS.U16 [R15+0x340], R64 ;  /* 0x000340400f007388 */ /* 0x000fe80000000400 */
[----:B------:R2:W-:Y:S04]  /*1610*/  STS.U16 [R14+0x380], R77 ;  /* 0x0003804d0e007388 */ /* 0x0005e80000000400 */
[----:B------:R-:W-:Y:S01]  /*1620*/  STS.U16 [R13+0x3c0], R0 ;  /* 0x0003c0000d007388 */ /* 0x000fe20000000400 */
[----:B------:R-:W-:-:S03]  /*1630*/  NOP ;  /* 0x0000000000007918 */ /* 0x000fc60000000000 */
[----:B------:R-:W3:Y:S04]  /*1640*/  LDS.U16 R11, [R12] ;  /* 0x000000000c0b7984 */ /* 0x000ee80000000400 */
[----:B------:R-:W4:Y:S04]  /*1650*/  LDS.U16 R40, [R12+0x2] ;  /* 0x000002000c287984 */ /* 0x000f280000000400 */
[----:B------:R-:W-:Y:S04]  /*1660*/  LDS.U16 R60, [R12+0x4] ;  /* 0x000004000c3c7984 */ /* 0x000fe80000000400 */
[----:B------:R-:W-:Y:S04]  /*1670*/  LDS.U16 R66, [R12+0x6] ;  /* 0x000006000c427984 */ /* 0x000fe80000000400 */
[----:B------:R-:W-:Y:S04]  /*1680*/  LDS.U16 R62, [R12+0x8] ;  /* 0x000008000c3e7984 */ /* 0x000fe80000000400 */
[----:B------:R-:W4:Y:S04]  /*1690*/  LDS.U16 R69, [R12+0xa] ;  /* 0x00000a000c457984 */ /* 0x000f280000000400 */
[----:B------:R-:W4:Y:S04]  /*16a0*/  LDS.U16 R64, [R12+0xc] ;  /* 0x00000c000c407984 */ /* 0x000f280000000400 */
[----:B------:R-:W1:Y:S04]  /*16b0*/  LDS.U16 R71, [R12+0xe] ;  /* 0x00000e000c477984 */ /* 0x000e680000000400 */
[----:B------:R-:W2:Y:S04]  /*16c0*/  LDS.U16 R105, [R12+0x10] ;  /* 0x000010000c697984 */ /* 0x000ea80000000400 */
[----:B------:R-:W3:Y:S04]  /*16d0*/  LDS.U16 R107, [R12+0x12] ;  /* 0x000012000c6b7984 */ /* 0x000ee80000000400 */
[----:B------:R-:W3:Y:S04]  /*16e0*/  LDS.U16 R10, [R12+0x14] ;  /* 0x000014000c0a7984 */ /* 0x000ee80000000400 */
[----:B------:R-:W3:Y:S04]  /*16f0*/  LDS.U16 R7, [R12+0x16] ;  /* 0x000016000c077984 */ /* 0x000ee80000000400 */
[----:B------:R-:W3:Y:S04]  /*1700*/  LDS.U16 R0, [R12+0x18] ;  /* 0x000018000c007984 */ /* 0x000ee80000000400 */
[----:B------:R-:W3:Y:S04]  /*1710*/  LDS.U16 R6, [R12+0x1a] ;  /* 0x00001a000c067984 */ /* 0x000ee80000000400 */
[----:B------:R-:W3:Y:S04]  /*1720*/  LDS.U16 R5, [R12+0x1c] ;  /* 0x00001c000c057984 */ /* 0x000ee80000000400 */
[----:B------:R-:W3:Y:S01]  /*1730*/  LDS.U16 R4, [R12+0x1e] ;  /* 0x00001e000c047984 */ /* 0x000ee20000000400 */
[----:B------:R-:W-:Y:S01]  /*1740*/  BAR.SYNC.DEFER_BLOCKING 0x0 ;  /* 0x0000000000007b1d */ /* 0x000fe20000010000 */
[----:B0-----:R-:W-:-:S05]  /*1750*/  PRMT R73, RZ, 0x7610, R73 ;  /* 0x00007610ff497816 */ /* 0x001fca0000000049 */
[----:B------:R-:W4:Y:S01]  /*1760*/  @!P0 LDG.E.U16 R79, desc[UR24][R2.64] ;  /* 0x00000018024f8981 */ /* 0x000f22000c1e1500 */
[----:B------:R-:W-:-:S03]  /*1770*/  ISETP.GE.AND P0, PT, R57, R30, PT ;  /* 0x0000001e3900720c */ /* 0x000fc60003f06270 */
[----:B------:R-:W4:Y:S01]  /*1780*/  @!P1 LDG.E.U16 R68, desc[UR24][R2.64+0x40] ;  /* 0x0000401802449981 */ /* 0x000f22000c1e1500 */
[----:B------:R-:W-:Y:S02]  /*1790*/  ISETP.GE.AND P1, PT, R55, R30, PT ;  /* 0x0000001e3700720c */ /* 0x000fe40003f26270 */
[----:B-1----:R-:W-:Y:S01]  /*17a0*/  PRMT R75, RZ, 0x7610, R75 ;  /* 0x00007610ff4b7816 */ /* 0x002fe2000000004b */
[----:B------:R-:W4:Y:S01]  /*17b0*/  @!P2 LDG.E.U16 R94, desc[UR24][R2.64+0x2c0] ;  /* 0x0002c018025ea981 */ /* 0x000f22000c1e1500 */
[----:B--2---:R-:W-:-:S03]  /*17c0*/  PRMT R77, RZ, 0x7610, R77 ;  /* 0x00007610ff4d7816 */ /* 0x004fc6000000004d */
[----:B------:R-:W2:Y:S04]  /*17d0*/  @!P3 LDG.E.U16 R85, desc[UR24][R2.64+0x300] ;  /* 0x000300180255b981 */ /* 0x000ea8000c1e1500 */
[----:B------:R-:W2:Y:S01]  /*17e0*/  @!P0 LDG.E.U16 R73, desc[UR24][R2.64+0x80] ;  /* 0x0000801802498981 */ /* 0x000ea2000c1e1500 */
[----:B------:R-:W-:-:S03]  /*17f0*/  ISETP.GE.AND P0, PT, R53, R30, PT ;  /* 0x0000001e3500720c */ /* 0x000fc60003f06270 */
[----:B------:R-:W2:Y:S01]  /*1800*/  @!P1 LDG.E.U16 R70, desc[UR24][R2.64+0xc0] ;  /* 0x0000c01802469981 */ /* 0x000ea2000c1e1500 */
[----:B------:R-:W-:-:S03]  /*1810*/  ISETP.GE.AND P1, PT, R51, R30, PT ;  /* 0x0000001e3300720c */ /* 0x000fc60003f26270 */
[----:B------:R-:W2:Y:S04]  /*1820*/  @!P4 LDG.E.U16 R98, desc[UR24][R2.64+0x340] ;  /* 0x000340180262c981 */ /* 0x000ea8000c1e1500 */
[----:B------:R-:W2:Y:S04]  /*1830*/  @!P5 LDG.E.U16 R87, desc[UR24][R2.64+0x380] ;  /* 0x000380180257d981 */ /* 0x000ea8000c1e1500 */
[----:B------:R-:W2:Y:S01]  /*1840*/  @!P0 LDG.E.U16 R75, desc[UR24][R2.64+0x100] ;  /* 0x00010018024b8981 */ /* 0x000ea2000c1e1500 */
[----:B------:R-:W-:-:S03]  /*1850*/  ISETP.GE.AND P0, PT, R49, R30, PT ;  /* 0x0000001e3100720c */ /* 0x000fc60003f06270 */
[----:B------:R-:W2:Y:S01]  /*1860*/  @!P1 LDG.E.U16 R72, desc[UR24][R2.64+0x140] ;  /* 0x0001401802489981 */ /* 0x000ea2000c1e1500 */
[----:B------:R-:W-:-:S03]  /*1870*/  ISETP.GE.AND P1, PT, R47, R30, PT ;  /* 0x0000001e2f00720c */ /* 0x000fc60003f26270 */
[----:B------:R-:W2:Y:S06]  /*1880*/  @!P6 LDG.E.U16 R108, desc[UR24][R2.64+0x3c0] ;  /* 0x0003c018026ce981 */ /* 0x000eac000c1e1500 */
[----:B------:R-:W2:Y:S01]  /*1890*/  @!P0 LDG.E.U16 R77, desc[UR24][R2.64+0x180] ;  /* 0x00018018024d8981 */ /* 0x000ea2000c1e1500 */
[----:B------:R-:W-:-:S03]  /*18a0*/  ISETP.GE.AND P0, PT, R45, R30, PT ;  /* 0x0000001e2d00720c */ /* 0x000fc60003f06270 */
[----:B------:R-:W2:Y:S01]  /*18b0*/  @!P1 LDG.E.U16 R74, desc[UR24][R2.64+0x1c0] ;  /* 0x0001c018024a9981 */ /* 0x000ea2000c1e1500 */
[----:B------:R-:W-:-:S09]  /*18c0*/  ISETP.NE.AND P1, PT, R76, RZ, PT ;  /* 0x000000ff4c00720c */ /* 0x000fd20003f25270 */
[----:B------:R-:W2:Y:S01]  /*18d0*/  @!P0 LDG.E.U16 R81, desc[UR24][R2.64+0x200] ;  /* 0x0002001802518981 */ /* 0x000ea2000c1e1500 */
[----:B------:R-:W-:Y:S02]  /*18e0*/  ISETP.NE.AND P0, PT, R78, RZ, PT ;  /* 0x000000ff4e00720c */ /* 0x000fe40003f05270 */
[----:B------:R-:W-:Y:S01]  /*18f0*/  PRMT R76, RZ, 0x7610, R76 ;  /* 0x00007610ff4c7816 */ /* 0x000fe2000000004c */
[----:B------:R-:W2:Y:S10]  /*1900*/  @!P1 LDG.E.U16 R83, desc[UR24][R2.64+0x280] ;  /* 0x0002801802539981 */ /* 0x000eb4000c1e1500 */
[----:B------:R-:W2:Y:S01]  /*1910*/  @!P0 LDG.E.U16 R76, desc[UR24][R2.64+0x240] ;  /* 0x00024018024c8981 */ /* 0x000ea2000c1e1500 */
[----:B---3--:R-:W-:-:S05]  /*1920*/  HADD2.F32 R11, -RZ, R11.H0_H0 ;  /* 0x2000000bff0b7230 */ /* 0x008fca0000004100 */
[----:B-----5:R-:W-:-:S05]  /*1930*/  FADD.FTZ R91, R11, R38 ;  /* 0x000000260b5b7221 */ /* 0x020fca0000010000 */
[----:B------:R-:W-:Y:S01]  /*1940*/  FSETP.GTU.FTZ.AND P0, PT, R91, 20, PT ;  /* 0x41a000005b00780b */ /* 0x000fe20003f1c000 */
[----:B----4-:R-:W-:Y:S02]  /*1950*/  HADD2.F32 R89, -RZ, R40.H0_H0 ;  /* 0x20000028ff597230 */ /* 0x010fe40000004100 */
[----:B------:R-:W-:Y:S01]  /*1960*/  HADD2.F32 R69, -RZ, R69.H0_H0 ;  /* 0x20000045ff457230 */ /* 0x000fe20000004100 */
[----:B------:R-:W-:Y:S02]  /*1970*/  BSSY.RECONVERGENT B0, `(.L_x_3432) ;  /* 0x000005e000007945 */ /* 0x000fe40003800200 */
[----:B------:R-:W-:Y:S01]  /*1980*/  FADD.FTZ R89, R89, R38 ;  /* 0x0000002659597221 */ /* 0x000fe20000010000 */
[----:B------:R-:W-:Y:S01]  /*1990*/  HFMA2 R101, -RZ, RZ, 0, 0 ;  /* 0x00000000ff657431 */ /* 0x000fe200000001ff */
[----:B------:R-:W-:Y:S02]  /*19a0*/  PRMT R78, RZ, 0x7610, R78 ;  /* 0x00007610ff4e7816 */ /* 0x000fe4000000004e */
[----:B------:R-:W-:-:S02]  /*19b0*/  MOV R99, RZ ;  /* 0x000000ff00637202 */ /* 0x000fc40000000f00 */
[----:B------:R-:W-:Y:S02]  /*19c0*/  MOV R97, RZ ;  /* 0x000000ff00617202 */ /* 0x000fe40000000f00 */
[----:B------:R-:W-:Y:S02]  /*19d0*/  MOV R95, RZ ;  /* 0x000000ff005f7202 */ /* 0x000fe40000000f00 */
[----:B------:R-:W-:Y:S02]  /*19e0*/  MOV R93, RZ ;  /* 0x000000ff005d7202 */ /* 0x000fe40000000f00 */
[----:B------:R-:W-:Y:S01]  /*19f0*/  FSETP.GTU.FTZ.AND P1, PT, R89, 20, PT ;  /* 0x41a000005900780b */ /* 0x000fe20003f3c000 */
[----:B------:R-:W-:Y:S04]  /*1a00*/  STS.U16 [R28], R79 ;  /* 0x0000004f1c007388 */ /* 0x000fe80000000400 */
[----:B------:R-:W-:Y:S04]  /*1a10*/  STS.U16 [R27+0x40], R68 ;  /* 0x000040441b007388 */ /* 0x000fe80000000400 */
[----:B--2---:R-:W-:Y:S04]  /*1a20*/  STS.U16 [R26+0x80], R73 ;  /* 0x000080491a007388 */ /* 0x004fe80000000400 */
        /* <DEDUP_REMOVED lines=29> */
[----:B------:R1:W1:Y:S01]  /*1c00*/  LDS.U16 R133, [R12+0x1e] ;  /* 0x00001e000c857984 */ /* 0x0002620000000400 */
[----:B0-----:R-:W-:-:S02]  /*1c10*/  HADD2.F32 R87, -RZ, R60.H0_H0 ;  /* 0x2000003cff577230 */ /* 0x001fc40000004100 */
[----:B------:R-:W-:Y:S02]  /*1c20*/  HADD2.F32 R85, -RZ, R66.H0_H0 ;  /* 0x20000042ff557230 */ /* 0x000fe40000004100 */
[----:B------:R-:W-:Y:S02]  /*1c30*/  HADD2.F32 R83, -RZ, R62.H0_H0 ;  /* 0x2000003eff537230 */ /* 0x000fe40000004100 */
[--C-:B------:R-:W-:Y:S01]  /*1c40*/  FADD.FTZ R87, R87, R38.reuse ;  /* 0x0000002657577221 */ /* 0x100fe20000010000 */
[--C-:B------:R-:W-:Y:S01]  /*1c50*/  FADD.FTZ R81, R69, R38.reuse ;  /* 0x0000002645517221 */ /* 0x100fe20000010000 */
[--C-:B------:R-:W-:Y:S01]  /*1c60*/  FADD.FTZ R85, R85, R38.reuse ;  /* 0x0000002655557221 */ /* 0x100fe20000010000 */
[----:B------:R-:W-:Y:S02]  /*1c70*/  HADD2.F32 R75, -RZ, R64.H0_H0 ;  /* 0x20000040ff4b7230 */ /* 0x000fe40000004100 */
[----:B------:R-:W-:Y:S01]  /*1c80*/  FADD.FTZ R83, R83, R38 ;  /* 0x0000002653537221 */ /* 0x000fe20000010000 */
[----:B------:R-:W-:-:S02]  /*1c90*/  HFMA2 R74, -RZ, RZ, 0, 0 ;  /* 0x00000000ff4a7431 */ /* 0x000fc400000001ff */
[----:B------:R-:W-:Y:S02]  /*1ca0*/  HFMA2 R72, -RZ, RZ, 0, 0 ;  /* 0x00000000ff487431 */ /* 0x000fe400000001ff */
[----:B------:R-:W-:Y:S02]  /*1cb0*/  HFMA2 R70, -RZ, RZ, 0, 0 ;  /* 0x00000000ff467431 */ /* 0x000fe400000001ff */
[----:B------:R-:W-:Y:S02]  /*1cc0*/  HFMA2 R68, -RZ, RZ, 0, 0 ;  /* 0x00000000ff447431 */ /* 0x000fe400000001ff */
[----:B------:R-:W-:Y:S01]  /*1cd0*/  HFMA2 R66, -RZ, RZ, 0, 0 ;  /* 0x00000000ff427431 */ /* 0x000fe200000001ff */
[----:B------:R-:W-:Y:S02]  /*1ce0*/  CS2R R76, SRZ ;  /* 0x00000000004c7805 */ /* 0x000fe4000001ff00 */
[----:B------:R-:W-:Y:S01]  /*1cf0*/  FSETP.GTU.FTZ.AND P2, PT, R87, 20, PT ;  /* 0x41a000005700780b */ /* 0x000fe20003f5c000 */
[----:B------:R-:W-:Y:S01]  /*1d00*/  FADD.FTZ R75, R75, R38 ;  /* 0x000000264b4b7221 */ /* 0x000fe20000010000 */
[----:B------:R-:W-:-:S02]  /*1d10*/  FSETP.GTU.FTZ.AND P3, PT, R85, 20, PT ;  /* 0x41a000005500780b */ /* 0x000fc40003f7c000 */
[----:B------:R-:W-:Y:S02]  /*1d20*/  FSETP.GTU.FTZ.AND P4, PT, R83, 20, PT ;  /* 0x41a000005300780b */ /* 0x000fe40003f9c000 */
[----:B------:R-:W-:Y:S02]  /*1d30*/  FSETP.GTU.FTZ.AND P5, PT, R81, 20, PT ;  /* 0x41a000005100780b */ /* 0x000fe40003fbc000 */
[----:B------:R-:W-:Y:S02]  /*1d40*/  MOV R79, RZ ;  /* 0x000000ff004f7202 */ /* 0x000fe40000000f00 */
[----:B------:R-:W-:Y:S01]  /*1d50*/  MOV R64, RZ ;  /* 0x000000ff00407202 */ /* 0x000fe20000000f00 */
[----:B--234-:R-:W-:Y:S08]  /*1d60*/  @P0 BRA `(.L_x_3433) ;  /* 0x0000000000780947 */ /* 0x01cff00003800000 */
        /* <DEDUP_REMOVED lines=30> */
.L_x_3433:
[----:B------:R-:W-:Y:S05]  /*1f50*/  BSYNC.RECONVERGENT B0 ;  /* 0x0000000000007941 */ /* 0x000fea0003800200 */
.L_x_3432:
[----:B------:R-:W-:Y:S01]  /*1f60*/  HADD2.F32 R71, -RZ, R71.H0_H0 ;  /* 0x20000047ff477230 */ /* 0x000fe20000004100 */
[----:B------:R-:W-:Y:S01]  /*1f70*/  BSSY.RECONVERGENT B0, `(.L_x_3434) ;  /* 0x0000026000007945 */ /* 0x000fe20003800200 */
[----:B------:R-:W-:Y:S01]  /*1f80*/  HFMA2 R62, -RZ, RZ, 0, 0 ;  /* 0x00000000ff3e7431 */ /* 0x000fe200000001ff */
[----:B------:R-:W-:Y:S01]  /*1f90*/  FSETP.GTU.FTZ.AND P0, PT, R75, 20, PT ;  /* 0x41a000004b00780b */ /* 0x000fe20003f1c000 */
[----:B------:R-:W-:Y:S01]  /*1fa0*/  HADD2.F32 R58, -RZ, R58.H0_H0 ;  /* 0x2000003aff3a7230 */ /* 0x000fe20000004100 */
[----:B------:R-:W-:Y:S01]  /*1fb0*/  MOV R73, RZ ;  /* 0x000000ff00497202 */ /* 0x000fe20000000f00 */
[----:B------:R-:W-:Y:S01]  /*1fc0*/  FADD.FTZ R71, R71, R38 ;  /* 0x0000002647477221 */ /* 0x000fe20000010000 */
[----:B------:R-:W-:Y:S01]  /*1fd0*/  MOV R60, UR35 ;  /* 0x00000023003c7c02 */ /* 0x000fe20008000f00 */
        /* <DEDUP_REMOVED lines=31> */
.L_x_3435:
[----:B------:R-:W-:Y:S05]  /*21d0*/  BSYNC.RECONVERGENT B0 ;  /* 0x0000000000007941 */ /* 0x000fea0003800200 */
.L_x_3434:
[----:B------:R-:W-:Y:S01]  /*21e0*/  HADD2.F32 R105, -RZ, R105.H0_H0 ;  /* 0x20000069ff697230 */ /* 0x000fe20000004100 */
[----:B------:R-:W-:Y:S01]  /*21f0*/  BSSY.RECONVERGENT B0, `(.L_x_3436) ;  /* 0x0000026000007945 */ /* 0x000fe20003800200 */
[----:B------:R-:W-:Y:S01]  /*2200*/  FSETP.GTU.FTZ.AND P1, PT, R71, 20, PT ;  /* 0x41a000004700780b */ /* 0x000fe20003f3c000 */
[----:B------:R-:W-:Y:S02]  /*2210*/  HADD2.F32 R56, -RZ, R56.H0_H0 ;  /* 0x20000038ff387230 */ /* 0x000fe40000004100 */
[----:B------:R-:W-:Y:S02]  /*2220*/  HADD2.F32 R54, -RZ, R54.H0_H0 ;  /* 0x20000036ff367230 */ /* 0x000fe40000004100 */
[----:B------:R-:W-:Y:S01]  /*2230*/  FADD.FTZ R69, R105, R38 ;  /* 0x0000002669457221 */ /* 0x000fe20000010000 */
        /* <DEDUP_REMOVED lines=33> */
.L_x_3437:
[----:B------:R-:W-:Y:S05]  /*2450*/  BSYNC.RECONVERGENT B0 ;  /* 0x0000000000007941 */ /* 0x000fea0003800200 */
.L_x_3436:
        /* <DEDUP_REMOVED lines=39> */
.L_x_3439:
[----:B------:R-:W-:Y:S05]  /*26d0*/  BSYNC.RECONVERGENT B0 ;  /* 0x0000000000007941 */ /* 0x000fea0003800200 */
.L_x_3438:
        /* <DEDUP_REMOVED lines=39> */
.L_x_3441:
[----:B------:R-:W-:Y:S05]  /*2950*/  BSYNC.RECONVERGENT B0 ;  /* 0x0000000000007941 */ /* 0x000fea0003800200 */
.L_x_3440:
[----:B------:R-:W-:Y:S01]  /*2960*/  BSSY.RECONVERGENT B0, `(.L_x_3442) ;  /* 0x0000027000007945 */ /* 0x000fe20003800200 */
[----:B------:R-:W-:Y:S01]  /*2970*/  HADD2.F32 R109, -RZ, R0.H0_H0 ;  /* 0x20000000ff6d7230 */ /* 0x000fe20000004100 */
[----:B------:R-:W-:Y:S01]  /*2980*/  FSETP.GTU.FTZ.AND P4, PT, R105, 20, PT ;  /* 0x41a000006900780b */ /* 0x000fe20003f9c000 */
[----:B------:R-:W-:Y:S02]  /*2990*/  HADD2.F32 R84, -RZ, R84.H0_H0 ;  /* 0x20000054ff547230 */ /* 0x000fe40000004100 */
[----:B------:R-:W-:Y:S01]  /*29a0*/  FADD.FTZ R107, R107, R38 ;  /* 0x000000266b6b7221 */ /* 0x000fe20000010000 */
        /* <DEDUP_REMOVED lines=34> */
.L_x_3443:
[----:B------:R-:W-:Y:S05]  /*2bd0*/  BSYNC.RECONVERGENT B0 ;  /* 0x0000000000007941 */ /* 0x000fea0003800200 */
.L_x_3442:
[----:B------:R-:W-:Y:S02]  /*2be0*/  HADD2.F32 R90, -RZ, R90.H0_H0 ;  /* 0x2000005aff5a7230 */ /* 0x000fe40000004100 */
[----:B------:R-:W-:Y:S01]  /*2bf0*/  FFMA.FTZ R65, R0, R58, R65 ;  /* 0x0000003a00417223 */ /* 0x000fe20000010041 */
[----:B------:R-:W-:Y:S01]  /*2c00*/  BSSY.RECONVERGENT B0, `(.L_x_3444) ;  /* 0x0000025000007945 */ /* 0x000fe20003800200 */
[----:B------:R-:W-:Y:S01]  /*2c10*/  FSETP.GTU.FTZ.AND P5, PT, R107, 20, PT ;  /* 0x41a000006b00780b */ /* 0x000fe20003fbc000 */
[----:B------:R-:W-:Y:S02]  /*2c20*/  HADD2.F32 R111, -RZ, R6.H0_H0 ;  /* 0x20000006ff6f7230 */ /* 0x000fe40000004100 */
[----:B------:R-:W-:Y:S01]  /*2c30*/  FADD.FTZ R109, R109, R38 ;  /* 0x000000266d6d7221 */ /* 0x000fe20000010000 */
        /* <DEDUP_REMOVED lines=33> */
.L_x_3445:
[----:B------:R-:W-:Y:S05]  /*2e50*/  BSYNC.RECONVERGENT B0 ;  /* 0x0000000000007941 */ /* 0x000fea0003800200 */
.L_x_3444:
        /* <DEDUP_REMOVED lines=39> */
.L_x_3447:
[----:B------:R-:W-:Y:S05]  /*30d0*/  BSYNC.RECONVERGENT B0 ;  /* 0x0000000000007941 */ /* 0x000fea0003800200 */
.L_x_3446:
[----:B------:R-:W-:Y:S02]  /*30e0*/  HADD2.F32 R98, -RZ, R98.H0_H0 ;  /* 0x20000062ff627230 */ /* 0x000fe40000004100 */
[----:B------:R-:W-:Y:S01]  /*30f0*/  FFMA.FTZ R65, R96, R50, R65 ;  /* 0x0000003260417223 */ /* 0x000fe20000010041 */
[----:B------:R-:W-:Y:S01]  /*3100*/  BSSY.RECONVERGENT B0, `(.L_x_3448) ;  /* 0x0000025000007945 */ /* 0x000fe20003800200 */
[----:B------:R-:W-:Y:S01]  /*3110*/  FSETP.GTU.FTZ.AND P1, PT, R111, 20, PT ;  /* 0x41a000006f00780b */ /* 0x000fe20003f3c000 */
[----:B------:R-:W-:Y:S02]  /*3120*/  HADD2.F32 R115, -RZ, R4.H0_H0 ;  /* 0x20000004ff737230 */ /* 0x000fe40000004100 */
[----:B------:R-:W-:Y:S01]  /*3130*/  FADD.FTZ R113, R113, R38 ;  /* 0x0000002671717221 */ /* 0x000fe20000010000 */
[----:B-1----:R-:W-:Y:S02]  /*3140*/  HADD2.F32 R100, -RZ, R100.H0_H0 ;  /* 0x20000064ff647230 */ /* 0x002fe40000004100 */
        /* <DEDUP_REMOVED lines=32> */
.L_x_3449:
[----:B------:R-:W-:Y:S05]  /*3350*/  BSYNC.RECONVERGENT B0 ;  /* 0x0000000000007941 */ /* 0x000fea0003800200 */
.L_x_3448:
        /* <DEDUP_REMOVED lines=39> */
.L_x_3451:
[----:B------:R-:W-:Y:S05]  /*35d0*/  BSYNC.RECONVERGENT B0 ;  /* 0x0000000000007941 */ /* 0x000fea0003800200 */
.L_x_3450:
[----:B------:R-:W-:Y:S02]  /*35e0*/  HADD2.F32 R108, -RZ, R108.H0_H0 ;  /* 0x2000006cff6c7230 */ /* 0x000fe40000004100 */
[----:B------:R-:W-:Y:S01]  /*35f0*/  FFMA.FTZ R65, R106, R42, R65 ;  /* 0x0000002a6a417223 */ /* 0x000fe20000010041 */
[----:B------:R-:W-:Y:S01]  /*3600*/  HADD2.F32 R110, -RZ, R110.H0_H0 ;  /* 0x2000006eff6e7230 */ /* 0x000fe20000004100 */
[----:B------:R-:W-:Y:S01]  /*3610*/  BSSY.RECONVERGENT B0, `(.L_x_3452) ;  /* 0x0000029000007945 */ /* 0x000fe20003800200 */
[----:B------:R-:W-:Y:S01]  /*3620*/  FSETP.GTU.FTZ.AND P3, PT, R115, 20, PT ;  /* 0x41a000007300780b */ /* 0x000fe20003f7c000 */
[----:B------:R-:W-:Y:S01]  /*3630*/  FFMA.FTZ R3, R108, R103, R65 ;  /* 0x000000676c037223 */ /* 0x000fe20000010041 */
[----:B------:R-:W-:Y:S02]  /*3640*/  HADD2.F32 R112, -RZ, R112.H0_H0 ;  /* 0x20000070ff707230 */ /* 0x000fe40000004100 */
[----:B------:R-:W-:Y:S01]  /*3650*/  FMUL.FTZ R153, R0, R67 ;  /* 0x0000004300997220 */ /* 0x000fe20000410000 */
        /* <DEDUP_REMOVED lines=36> */
.L_x_3453:
[----:B------:R-:W-:Y:S05]  /*38a0*/  BSYNC.RECONVERGENT B0 ;  /* 0x0000000000007941 */ /* 0x000fea0003800200 */
.L_x_3452:
        /* <DEDUP_REMOVED lines=32> */
.L_x_3455:
[----:B------:R-:W-:Y:S05]  /*3ab0*/  BSYNC.RECONVERGENT B0 ;  /* 0x0000000000007941 */ /* 0x000fea0003800200 */
.L_x_3454:
        /* <DEDUP_REMOVED lines=32> */
.L_x_3457:
[----:B------:R-:W-:Y:S05]  /*3cc0*/  BSYNC.RECONVERGENT B0 ;  /* 0x0000000000007941 */ /* 0x000fea0003800200 */
.L_x_3456:
        /* <DEDUP_REMOVED lines=32> */
.L_x_3459:
[----:B------:R-:W-:Y:S05]  /*3ed0*/  BSYNC.RECONVERGENT B0 ;  /* 0x0000000000007941 */ /* 0x000fea0003800200 */
.L_x_3458:
        /* <DEDUP_REMOVED lines=32> */
.L_x_3461:
[----:B------:R-:W-:Y:S05]  /*40e0*/  BSYNC.RECONVERGENT B0 ;  /* 0x0000000000007941 */ /* 0x000fea0003800200 */
.L_x_3460:
        /* <DEDUP_REMOVED lines=32> */
.L_x_3463:
[----:B------:R-:W-:Y:S05]  /*42f0*/  BSYNC.RECONVERGENT B0 ;  /* 0x0000000000007941 */ /* 0x000fea0003800200 */
.L_x_3462:
[----:B------:R-:W0:Y:S01]  /*4300*/  LDCU UR23, c[0x0][0x38c] ;  /* 0x00007180ff1777ac */ /* 0x000e220008000800 */
[----:B------:R-:W-:Y:S01]  /*4310*/  FFMA.FTZ R3, R112, R82, R3 ;  /* 0x0000005270037223 */ /* 0x000fe20000010003 */
[-C--:B------:R-:W-:Y:S01]  /*4320*/  FMUL.FTZ R118, R90, R67.reuse ;  /* 0x000000435a767220 */ /* 0x080fe20000410000 */
[-C--:B------:R-:W-:Y:S01]  /*4330*/  FMUL.FTZ R119, R92, R67.reuse ;  /* 0x000000435c777220 */ /* 0x080fe20000410000 */
[-C--:B------:R-:W-:Y:S01]  /*4340*/  FMUL.FTZ R120, R94, R67.reuse ;  /* 0x000000435e787220 */ /* 0x080fe20000410000 */
        /* <DEDUP_REMOVED lines=8> */
[C---:B------:R-:W-:Y:S01]  /*43d0*/  FFMA.FTZ R2, R117.reuse, R88, R2 ;  /* 0x0000005875027223 */ /* 0x040fe20000010002 */
[-C--:B------:R-:W-:Y:S01]  /*43e0*/  FMUL.FTZ R127, R110, R67.reuse ;  /* 0x000000436e7f7220 */ /* 0x080fe20000410000 */
[-C--:B------:R-:W-:Y:S01]  /*43f0*/  FMUL.FTZ R128, R112, R67.reuse ;  /* 0x0000004370807220 */ /* 0x080fe20000410000 */
[-C--:B------:R-:W-:Y:S01]  /*4400*/  FMUL.FTZ R129, R114, R67.reuse ;  /* 0x0000004372817220 */ /* 0x080fe20000410000 */
[-C--:B------:R-:W-:Y:S01]  /*4410*/  FMUL.FTZ R130, R116, R67.reuse ;  /* 0x0000004374827220 */ /* 0x080fe20000410000 */
[----:B0-----:R-:W-:Y:S01]  /*4420*/  UISETP.GE.AND UP0, UPT, UR23, 0x1, UPT ;  /* 0x000000011700788c */ /* 0x001fe2000bf06270 */
[-C--:B------:R-:W-:Y:S01]  /*4430*/  FMUL.FTZ R131, R117, R67.reuse ;  /* 0x0000004375837220 */ /* 0x080fe20000410000 */
[C---:B------:R-:W-:Y:S01]  /*4440*/  FMUL.FTZ R132, R133.reuse, R67 ;  /* 0x0000004385847220 */ /* 0x040fe20000410000 */
[----:B------:R-:W-:Y:S01]  /*4450*/  FFMA.FTZ R65, R133, R104, R2 ;  /* 0x0000006885417223 */ /* 0x000fe20000010002 */
[----:B------:R-:W-:Y:S06]  /*4460*/  BAR.SYNC.DEFER_BLOCKING 0x0 ;  /* 0x0000000000007b1d */ /* 0x000fec0000010000 */
[----:B------:R-:W-:Y:S05]  /*4470*/  BRA.U !UP0, `(.L_x_3464) ;  /* 0x0000002108c07547 */ /* 0x000fea000b800000 */
[----:B------:R-:W0:Y:S01]  /*4480*/  LDC R205, c[0x0][0x394] ;  /* 0x0000e500ffcd7b82 */ /* 0x000e220000000800 */
[----:B------:R-:W1:Y:S01]  /*4490*/  LDCU.64 UR36, c[0x0][0x3e0] ;  /* 0x00007c00ff2477ac */ /* 0x000e620008000a00 */
[----:B------:R-:W-:Y:S02]  /*44a0*/  HFMA2 R101, -RZ, RZ, 0, 0 ;  /* 0x00000000ff657431 */ /* 0x000fe400000001ff */
        /* <DEDUP_REMOVED lines=24> */
[----:B------:R-:W-:Y:S01]  /*4630*/  FMUL.FTZ R149, R104, R115 ;  /* 0x0000007368957220 */ /* 0x000fe20000410000 */
[----:B------:R-:W-:Y:S01]  /*4640*/  IADD3 R150, PT, PT, R60, 0x1590, RZ ;  /* 0x000015903c967810 */ /* 0x000fe20007ffe0ff */
[----:B------:R-:W-:Y:S01]  /*4650*/  UIADD3 UR42, UPT, UPT, -UR23, URZ, URZ ;  /* 0x000000ff172a7290 */ /* 0x000fe2000fffe1ff */
[----:B------:R-:W-:Y:S01]  /*4660*/  MOV R151, UR21 ;  /* 0x0000001500977c02 */ /* 0x000fe20008000f00 */
[----:B------:R-:W-:Y:S01]  /*4670*/  UMOV UR29, UR11 ;  /* 0x0000000b001d7c82 */ /* 0x000fe20008000000 */
[----:B------:R-:W-:Y:S01]  /*4680*/  MOV R152, UR22 ;  /* 0x0000001600987c02 */ /* 0x000fe20008000f00 */
[----:B------:R-:W-:Y:S01]  /*4690*/  UMOV UR30, UR13 ;  /* 0x0000000d001e7c82 */ /* 0x000fe20008000000 */
[----:B------:R-:W-:Y:S01]  /*46a0*/  UMOV UR26, UR9 ;  /* 0x00000009001a7c82 */ /* 0x000fe20008000000 */
[----:B------:R-:W-:Y:S01]  /*46b0*/  UMOV UR27, UR10 ;  /* 0x0000000a001b7c82 */ /* 0x000fe20008000000 */
[----:B------:R-:W4:Y:S01]  /*46c0*/  LDCU UR43, c[0x0][0x394] ;  /* 0x00007280ff2b77ac */ /* 0x000f220008000800 */
[----:B-1----:R-:W-:-:S02]  /*46d0*/  USHF.L.U64.HI UR33, UR36, 0x2, UR37 ;  /* 0x0000000224217899 */ /* 0x002fc40008010225 */
[----:B--2---:R-:W-:Y:S02]  /*46e0*/  USHF.L.U64.HI UR32, UR38, 0x2, UR39 ;  /* 0x0000000226207899 */ /* 0x004fe40008010227 */
[----:B---3--:R-:W-:Y:S01]  /*46f0*/  USHF.L.U64.HI UR31, UR40, 0x2, UR41 ;  /* 0x00000002281f7899 */ /* 0x008fe20008010229 */
[----:B------:R-:W-:Y:S01]  /*4700*/  UMOV UR22, UR6 ;  /* 0x0000000600167c82 */ /* 0x000fe20008000000 */
[----:B------:R-:W-:-:S10]  /*4710*/  UMOV UR23, UR7 ;  /* 0x0000000700177c82 */ /* 0x000fd40008000000 */
.L_x_3477:
        /* <DEDUP_REMOVED lines=19> */
[C---:B------:R-:W-:Y:S01]  /*4850*/  FMUL.FTZ R11, R10.reuse, R91 ;  /* 0x0000005b0a0b7220 */ /* 0x040fe20000410000 */
[C---:B------:R-:W-:Y:S01]  /*4860*/  FMUL.FTZ R156, R10.reuse, R89 ;  /* 0x000000590a9c7220 */ /* 0x040fe20000410000 */
[C---:B------:R-:W-:Y:S01]  /*4870*/  FMUL.FTZ R155, R10.reuse, R87 ;  /* 0x000000570a9b7220 */ /* 0x040fe20000410000 */
[C---:B------:R-:W-:Y:S01]  /*4880*/  FMUL.FTZ R158, R10.reuse, R85 ;  /* 0x000000550a9e7220 */ /* 0x040fe20000410000 */
        /* <DEDUP_REMOVED lines=55> */
.L_x_3466:
[----:B------:R-:W-:-:S06]  /*4c00*/  LEA R186, R63, UR35, 0x2 ;  /* 0x000000233fba7c11 */ /* 0x000fcc000f8e10ff */
[----:B------:R-:W1:Y:S02]  /*4c10*/  LDS R186, [R186+0x1494] ;  /* 0x00149400baba7984 */ /* 0x000e640000000800 */
.L_x_3467:
[----:B----4-:R-:W-:Y:S05]  /*4c20*/  BSYNC.RECONVERGENT B0 ;  /* 0x0000000000007941 */ /* 0x010fea0003800200 */
.L_x_3465:
        /* <DEDUP_REMOVED lines=12> */
[----:B------:R0:W5:Y:S01]  /*4cf0*/  @P1 LDG.E.64 R2, desc[UR24][R4.64] ;  /* 0x0000001804021981 */ /* 0x000162000c1e1b00 */
[----:B------:R-:W-:Y:S01]  /*4d00*/  ISETP.GT.U32.AND P2, PT, R63, 0x1f, PT ;  /* 0x0000001f3f00780c */ /* 0x000fe20003f44070 */
[C---:B------:R-:W-:Y:S01]  /*4d10*/  FMUL.FTZ R6, R160.reuse, R187 ;  /* 0x000000bba0067220 */ /* 0x040fe20000410000 */
[----:B------:R-:W-:Y:S01]  /*4d20*/  FFMA.FTZ R7, R160, R7, R139 ;  /* 0x00000007a0077223 */ /* 0x000fe2000001008b */
[----:B------:R-:W-:-:S03]  /*4d30*/  LOP3.LUT R188, R188, 0xfffffffd, RZ, 0xc0, !PT ;  /* 0xfffffffdbcbc7812 */ /* 0x000fc600078ec0ff */
[C---:B------:R-:W-:Y:S01]  /*4d40*/  FFMA.FTZ R7, R159.reuse, R7, R140 ;  /* 0x000000079f077223 */ /* 0x040fe2000001008c */
[----:B0-----:R-:W-:-:S03]  /*4d50*/  FMUL.FTZ R5, R159, R6 ;  /* 0x000000069f057220 */ /* 0x001fc60000410000 */
[C---:B------:R-:W-:Y:S01]  /*4d60*/  FFMA.FTZ R7, R162.reuse, R7, R141 ;  /* 0x00000007a2077223 */ /* 0x040fe2000001008d */
[----:B------:R-:W-:-:S03]  /*4d70*/  FMUL.FTZ R4, R162, R5 ;  /* 0x00000005a2047220 */ /* 0x000fc60000410000 */
[C---:B------:R-:W-:Y:S01]  /*4d80*/  FFMA.FTZ R7, R163.reuse, R7, R142 ;  /* 0x00000007a3077223 */ /* 0x040fe2000001008e */
[----:B------:R-:W-:Y:S01]  /*4d90*/  @P2 LOP3.LUT R188, R188, 0x2, RZ, 0xfc, !PT ;  /* 0x00000002bcbc2812 */ /* 0x000fe200078efcff */
[----:B------:R-:W-:Y:S02]  /*4da0*/  FMUL.FTZ R5, R163, R4 ;  /* 0x00000004a3057220 */ /* 0x000fe40000410000 */
[C---:B------:R-:W-:Y:S02]  /*4db0*/  FFMA.FTZ R7, R166.reuse, R7, R143 ;  /* 0x00000007a6077223 */ /* 0x040fe4000001008f */
[----:B------:R-:W-:Y:S02]  /*4dc0*/  FMUL.FTZ R4, R166, R5 ;  /* 0x00000005a6047220 */ /* 0x000fe40000410000 */
[C---:B------:R-:W-:Y:S02]  /*4dd0*/  FFMA.FTZ R7, R169.reuse, R7, R144 ;  /* 0x00000007a9077223 */ /* 0x040fe40000010090 */
[----:B------:R-:W-:-:S02]  /*4de0*/  FMUL.FTZ R5, R169, R4 ;  /* 0x00000004a9057220 */ /* 0x000fc40000410000 */
[C---:B------:R-:W-:Y:S02]  /*4df0*/  FFMA.FTZ R7, R172.reuse, R7, R145 ;  /* 0x00000007ac077223 */ /* 0x040fe40000010091 */
[----:B------:R-:W-:Y:S02]  /*4e00*/  FMUL.FTZ R4, R172, R5 ;  /* 0x00000005ac047220 */ /* 0x000fe40000410000 */
[C---:B------:R-:W-:Y:S02]  /*4e10*/  FFMA.FTZ R7, R173.reuse, R7, R146 ;  /* 0x00000007ad077223 */ /* 0x040fe40000010092 */
[----:B------:R-:W-:Y:S02]  /*4e20*/  FMUL.FTZ R5, R173, R4 ;  /* 0x00000004ad057220 */ /* 0x000fe40000410000 */
[C---:B------:R-:W-:Y:S02]  /*4e30*/  FFMA.FTZ R7, R176.reuse, R7, R147 ;  /* 0x00000007b0077223 */ /* 0x040fe40000010093 */
[----:B------:R-:W-:-:S02]  /*4e40*/  FMUL.FTZ R4, R176, R5 ;  /* 0x00000005b0047220 */ /* 0x000fc40000410000 */
[C---:B------:R-:W-:Y:S02]  /*4e50*/  FFMA.FTZ R7, R179.reuse, R7, R148 ;  /* 0x00000007b3077223 */ /* 0x040fe40000010094 */
[----:B------:R-:W-:-:S04]  /*4e60*/  FMUL.FTZ R5, R179, R4 ;  /* 0x00000004b3057220 */ /* 0x000fc80000410000 */
[C---:B------:R-:W-:Y:S01]  /*4e70*/  FMUL.FTZ R4, R184.reuse, R5 ;  /* 0x00000005b8047220 */ /* 0x040fe20000410000 */
[----:B------:R-:W-:-:S05]  /*4e80*/  FFMA.FTZ R5, R184, R7, R149 ;  /* 0x00000007b8057223 */ /* 0x000fca0000010095 */
[----:B------:R0:W-:Y:S01]  /*4e90*/  STS.64 [R32+0x880], R4 ;  /* 0x0008800420007388 */ /* 0x0001e20000000a00 */
[----:B------:R-:W-:Y:S06]  /*4ea0*/  BAR.SYNC.DEFER_BLOCKING 0x0 ;  /* 0x0000000000007b1d */ /* 0x000fec0000010000 */
[----:B------:R-:W-:Y:S05]  /*4eb0*/  @P2 BRA `(.L_x_3468) ;  /* 0x0000000000dc2947 */ /* 0x000fea0003800000 */
[----:B------:R-:W-:Y:S01]  /*4ec0*/  LEA R191, R63, R32, 0x3 ;  /* 0x000000203fbf7211 */ /* 0x000fe200078e18ff */
[----:B------:R-:W-:Y:S01]  /*4ed0*/  UMOV UR21, 0xffffffff ;  /* 0xffffffff00157882 */ /* 0x000fe20000000000 */
[C---:B------:R-:W-:Y:S02]  /*4ee0*/  ISETP.GE.AND P2, PT, R29.reuse, 0x10, PT ;  /* 0x000000101d00780c */ /* 0x040fe40003f46270 */
[----:B------:R-:W-:Y:S01]  /*4ef0*/  LOP3.LUT R188, R188, 0xfffffffe, RZ, 0xc0, !PT ;  /* 0xfffffffebcbc7812 */ /* 0x000fe200078ec0ff */
[----:B0-----:R-:W0:Y:S01]  /*4f00*/  LDS.128 R4, [R191+0x880] ;  /* 0x00088000bf047984 */ /* 0x001e220000000c00 */
        /* <DEDUP_REMOVED lines=30> */
.L_x_3495:
[----:B------:R-:W-:Y:S01]  /*50f0*/  ISETP.GE.AND P2, PT, R29, 0x10, PT ;  /* 0x000000101d00780c */ /* 0x000fe20003f46270 */
[----:B0-----:R-:W-:Y:S01]  /*5100*/  FFMA.FTZ R4, R6, R4, R5 ;  /* 0x0000000406047223 */ /* 0x001fe20000010005 */
[----:B------:R-:W-:-:S04]  /*5110*/  UMOV UR21, 0xffffffff ;  /* 0xffffffff00157882 */ /* 0x000fc80000000000 */
[----:B------:R-:W-:-:S07]  /*5120*/  FSEL R7, R5, R4, !P2 ;  /* 0x0000000405077208 */ /* 0x000fce0005000000 */
[----:B----4-:R-:W-:Y:S01]  /*5130*/  @P2 FMUL.FTZ R6, R6, R187 ;  /* 0x000000bb06062220 */ /* 0x010fe20000410000 */
[----:B------:R-:W-:Y:S06]  /*5140*/  BRA.DIV UR21, `(.L_x_3470) ;  /* 0x0000003e15e47947 */ /* 0x000fec000b800000 */
.L_x_3498:
[----:B------:R-:W-:-:S03]  /*5150*/  UMOV UR21, 0xffffffff ;  /* 0xffffffff00157882 */ /* 0x000fc60000000000 */
[----:B------:R-:W-:Y:S05]  /*5160*/  BRA.DIV UR21, `(.L_x_3471) ;  /* 0x0000004215047947 */ /* 0x000fea000b800000 */
.L_x_3501:
[----:B------:R-:W-:-:S03]  /*5170*/  UMOV UR21, 0xffffffff ;  /* 0xffffffff00157882 */ /* 0x000fc60000000000 */
[----:B------:R-:W-:Y:S05]  /*5180*/  BRA.DIV UR21, `(.L_x_3472) ;  /* 0x0000004215247947 */ /* 0x000fea000b800000 */
[----:B------:R0:W4:Y:S04]  /*5190*/  SHFL.UP PT, R10, R6, 0x1, RZ ;  /* 0x04200000060a7989 */ /* 0x00012800000e00ff */
[----:B------:R0:W0:Y:S04]  /*51a0*/  SHFL.UP PT, R187, R7, 0x1, RZ ;  /* 0x0420000007bb7989 */ /* 0x00002800000e00ff */
[----:B-----5:R0:W0:Y:S04]  /*51b0*/  SHFL.IDX PT, R4, R2, RZ, 0x1f ;  /* 0x00001fff02047589 */ /* 0x02002800000e0000 */
[----:B------:R0:W0:Y:S02]  /*51c0*/  SHFL.IDX PT, R5, R3, RZ, 0x1f ;  /* 0x00001fff03057589 */ /* 0x00002400000e0000 */
.L_x_3507:
[----:B0-----:R-:W0:Y:S01]  /*51d0*/  LDS.64 R6, [R191+0x880] ;  /* 0x00088000bf067984 */ /* 0x001e220000000a00 */
[C---:B----4-:R-:W-:Y:S01]  /*51e0*/  @P0 FFMA.FTZ R5, R10.reuse, R5, R187 ;  /* 0x000000050a050223 */ /* 0x050fe200000100bb */
[----:B------:R-:W-:-:S03]  /*51f0*/  @P0 FMUL.FTZ R4, R10, R4 ;  /* 0x000000040a040220 */ /* 0x000fc60000410000 */
[-C--:B0-----:R-:W-:Y:S01]  /*5200*/  FFMA.FTZ R7, R5, R6.reuse, R7 ;  /* 0x0000000605077223 */ /* 0x081fe20000010007 */
[----:B------:R-:W-:-:S05]  /*5210*/  FMUL.FTZ R6, R4, R6 ;  /* 0x0000000604067220 */ /* 0x000fca0000410000 */
[----:B------:R4:W-:Y:S02]  /*5220*/  STS.128 [R191+0x880], R4 ;  /* 0x00088004bf007388 */ /* 0x0009e40000000c00 */
.L_x_3468:
[----:B------:R-:W-:Y:S05]  /*5230*/  WARPSYNC.ALL ;  /* 0x0000000000007948 */ /* 0x000fea0003800000 */
[----:B------:R-:W-:Y:S01]  /*5240*/  BAR.SYNC.DEFER_BLOCKING 0x0 ;  /* 0x0000000000007b1d */ /* 0x000fe20000010000 */
[C---:B-1-3-5:R-:W-:Y:S01]  /*5250*/  FMUL.FTZ R2, R184.reuse, R186 ;  /* 0x000000bab8027220 */ /* 0x06afe20000410000 */
[----:B------:R-:W-:Y:S01]  /*5260*/  FFMA.FTZ R3, R184, R185, R183 ;  /* 0x000000b9b8037223 */ /* 0x000fe200000100b7 */
[----:B------:R-:W-:Y:S01]  /*5270*/  ISETP.LE.AND P0, PT, R205, UR12, PT ;  /* 0x0000000ccd007c0c */ /* 0x000fe2000bf03270 */
[----:B------:R-:W-:Y:S02]  /*5280*/  HFMA2 R10, -RZ, RZ, 1.875, 0 ;  /* 0x3f800000ff0a7431 */ /* 0x000fe400000001ff */
[C---:B0---4-:R-:W-:Y:S01]  /*5290*/  FMUL.FTZ R5, R179.reuse, R2 ;  /* 0x00000002b3057220 */ /* 0x051fe20000410000 */
[----:B------:R-:W-:Y:S01]  /*52a0*/  FFMA.FTZ R3, R179, R3, R182 ;  /* 0x00000003b3037223 */ /* 0x000fe200000100b6 */
[----:B------:R-:W-:-:S02]  /*52b0*/  ISETP.NE.OR P0, PT, R190, RZ, P0 ;  /* 0x000000ffbe00720c */ /* 0x000fc40000705670 */
[C---:B------:R-:W-:Y:S01]  /*52c0*/  FMUL.FTZ R2, R176.reuse, R5 ;  /* 0x00000005b0027220 */ /* 0x040fe20000410000 */
[----:B------:R-:W-:Y:S01]  /*52d0*/  FFMA.FTZ R3, R176, R3, R181 ;  /* 0x00000003b0037223 */ /* 0x000fe200000100b5 */
[----:B------:R-:W-:Y:S02]  /*52e0*/  ISETP.GT.U32.AND P2, PT, R63, 0x1f, PT ;  /* 0x0000001f3f00780c */ /* 0x000fe40003f44070 */
        /* <DEDUP_REMOVED lines=26> */
[----:B------:R-:W-:-:S03]  /*5490*/  MOV R11, RZ ;  /* 0x000000ff000b7202 */ /* 0x000fc60000000f00 */
        /* <DEDUP_REMOVED lines=19> */
[----:B------:R-:W-:Y:S01]  /*55d0*/  LEA R209, R63, R32, 0x3 ;  /* 0x000000203fd17211 */ /* 0x000fe200078e18ff */
[----:B------:R-:W-:Y:S01]  /*55e0*/  UMOV UR21, 0xffffffff ;  /* 0xffffffff00157882 */ /* 0x000fe20000000000 */
[----:B------:R-:W-:-:S03]  /*55f0*/  ISETP.NE.AND P0, PT, R190, 0x1f, PT ;  /* 0x0000001fbe00780c */ /* 0x000fc60003f05270 */
[----:B------:R-:W0:Y:S02]  /*5600*/  LDS.128 R4, [R209+0xa90] ;  /* 0x000a9000d1047984 */ /* 0x000e240000000c00 */
[C---:B0-----:R-:W-:Y:S01]  /*5610*/  FFMA.FTZ R5, R4.reuse, R7, R5 ;  /* 0x0000000704057223 */ /* 0x041fe20000010005 */
[----:B------:R-:W-:Y:S01]  /*5620*/  FMUL.FTZ R6, R4, R6 ;  /* 0x0000000604067220 */ /* 0x000fe20000410000 */
[----:B------:R-:W-:Y:S06]  /*5630*/  BRA.DIV UR21, `(.L_x_3474) ;  /* 0x0000003e15707947 */ /* 0x000fec000b800000 */
        /* <DEDUP_REMOVED lines=45> */
.L_x_3524:
[----:B------:R-:W0:Y:S01]  /*5910*/  LDS.64 R4, [R209+0xa98] ;  /* 0x000a9800d1047984 */ /* 0x000e220000000a00 */
[----:B------:R-:W-:Y:S01]  /*5920*/  MOV R6, R208 ;  /* 0x000000d000067202 */ /* 0x000fe20000000f00 */
[----:B--2-4-:R-:W-:-:S04]  /*5930*/  @P0 FFMA.FTZ R7, R206, R7, R207 ;  /* 0x00000007ce070223 */ /* 0x014fc800000100cf */
[----:B------:R-:W-:Y:S01]  /*5940*/  @P0 FMUL.FTZ R6, R206, R6 ;  /* 0x00000006ce060220 */ /* 0x000fe20000410000 */
[----:B0-----:R-:W-:-:S03]  /*5950*/  FFMA.FTZ R5, R4, R7, R5 ;  /* 0x0000000704057223 */ /* 0x001fc60000010005 */
[----:B------:R-:W-:-:S05]  /*5960*/  FMUL.FTZ R4, R4, R6 ;  /* 0x0000000604047220 */ /* 0x000fca0000410000 */
[----:B------:R0:W-:Y:S02]  /*5970*/  STS.128 [R209+0xa90], R4 ;  /* 0x000a9004d1007388 */ /* 0x0001e40000000c00 */
.L_x_3473:
[----:B------:R-:W-:Y:S05]  /*5980*/  WARPSYNC.ALL ;  /* 0x0000000000007948 */ /* 0x000fea0003800000 */
[----:B------:R-:W-:Y:S01]  /*5990*/  BAR.SYNC.DEFER_BLOCKING 0x0 ;  /* 0x0000000000007b1d */ /* 0x000fe20000010000 */
[----:B------:R-:W-:Y:S01]  /*59a0*/  FFMA.FTZ R3, R0, R197, RZ ;  /* 0x000000c500037223 */ /* 0x000fe200000100ff */
[----:B------:R-:W-:Y:S01]  /*59b0*/  FADD.FTZ R197, -R134, R197 ;  /* 0x000000c586c57221 */ /* 0x000fe20000010100 */
[----:B------:R-:W-:Y:S02]  /*59c0*/  ISETP.GT.AND P2, PT, R29, 0x1e, PT ;  /* 0x0000001e1d00780c */ /* 0x000fe40003f44270 */
[----:B------:R-:W-:Y:S01]  /*59d0*/  FFMA.FTZ R3, R90, R194, R3 ;  /* 0x000000c25a037223 */ /* 0x000fe20000010003 */
[----:B------:R-:W-:Y:S01]  /*59e0*/  FADD.FTZ R194, -R135, R194 ;  /* 0x000000c287c27221 */ /* 0x000fe20000010100 */
[----:B------:R-:W-:Y:S01]  /*59f0*/  ISETP.GT.AND P0, PT, R29, 0x1d, PT ;  /* 0x0000001d1d00780c */ /* 0x000fe20003f04270 */
[----:B------:R-:W-:Y:S01]  /*5a00*/  BSSY.RECONVERGENT B0, `(.L_x_3475) ;  /* 0x00000ca000007945 */ /* 0x000fe20003800200 */
[----:B------:R-:W-:Y:S01]  /*5a10*/  FFMA.FTZ R3, R92, R195, R3 ;  /* 0x000000c35c037223 */ /* 0x000fe20000010003 */
[----:B------:R-:W-:Y:S01]  /*5a20*/  FADD.FTZ R195, -R136, R195 ;  /* 0x000000c388c37221 */ /* 0x000fe20000010100 */
[----:B------:R-:W-:-:S02]  /*5a30*/  ISETP.NE.AND P3, PT, R63, RZ, PT ;  /* 0x000000ff3f00720c */ /* 0x000fc40003f65270 */
[----:B------:R-:W-:Y:S01]  /*5a40*/  FFMA.FTZ R3, R94, R192, R3 ;  /* 0x000000c05e037223 */ /* 0x000fe20000010003 */
[----:B------:R-:W-:-:S03]  /*5a50*/  FADD.FTZ R192, -R137, R192 ;  /* 0x000000c089c07221 */ /* 0x000fc60000010100 */
[----:B------:R-:W-:Y:S01]  /*5a60*/  FFMA.FTZ R3, R96, R193, R3 ;  /* 0x000000c160037223 */ /* 0x000fe20000010003 */
[----:B------:R-:W-:-:S03]  /*5a70*/  FADD.FTZ R193, -R138, R193 ;  /* 0x000000c18ac17221 */ /* 0x000fc60000010100 */
[----:B------:R-:W-:Y:S01]  /*5a80*/  FFMA.FTZ R3, R98, R191, R3 ;  /* 0x000000bf62037223 */ /* 0x000fe20000010003 */
[----:B------:R-:W-:Y:S01]  /*5a90*/  FADD.FTZ R191, -R139, R191 ;  /* 0x000000bf8bbf7221 */ /* 0x000fe20000010100 */
[----:B------:R-:W1:Y:S02]  /*5aa0*/  LDS R2, [R32+0xa94] ;  /* 0x000a940020027984 */ /* 0x000e640000000800 */
[----:B------:R-:W-:Y:S01]  /*5ab0*/  FFMA.FTZ R3, R100, R189, R3 ;  /* 0x000000bd64037223 */ /* 0x000fe20000010003 */
[----:B------:R-:W-:Y:S01]  /*5ac0*/  FADD.FTZ R189, -R140, R189 ;  /* 0x000000bd8cbd7221 */ /* 0x000fe20000010100 */
[----:B------:R3:W-:Y:S02]  /*5ad0*/  @!P3 STS.64 [R150], R10 ;  /* 0x0000000a9600b388 */ /* 0x0007e40000000a00 */
[----:B------:R-:W-:-:S04]  /*5ae0*/  FFMA.FTZ R3, R102, R187, R3 ;  /* 0x000000bb66037223 */ /* 0x000fc80000010003 */
[----:B------:R-:W-:Y:S01]  /*5af0*/  FFMA.FTZ R3, R106, R199, R3 ;  /* 0x000000c76a037223 */ /* 0x000fe20000010003 */
[----:B------:R-:W-:-:S03]  /*5b00*/  FADD.FTZ R199, -R142, R199 ;  /* 0x000000c78ec77221 */ /* 0x000fc60000010100 */
[----:B------:R-:W-:Y:S01]  /*5b10*/  FFMA.FTZ R3, R108, R196, R3 ;  /* 0x000000c46c037223 */ /* 0x000fe20000010003 */
[----:B------:R-:W-:-:S03]  /*5b20*/  FADD.FTZ R196, -R143, R196 ;  /* 0x000000c48fc47221 */ /* 0x000fc60000010100 */
[----:B------:R-:W-:Y:S01]  /*5b30*/  FFMA.FTZ R3, R110, R201, R3 ;  /* 0x000000c96e037223 */ /* 0x000fe20000010003 */
[----:B------:R-:W-:-:S03]  /*5b40*/  FADD.FTZ R201, -R144, R201 ;  /* 0x000000c990c97221 */ /* 0x000fc60000010100 */
[----:B0-----:R-:W-:Y:S01]  /*5b50*/  FFMA.FTZ R5, R112, R204, R3 ;  /* 0x000000cc70057223 */ /* 0x001fe20000010003 */
[----:B------:R-:W-:-:S03]  /*5b60*/  FADD.FTZ R204, -R145, R204 ;  /* 0x000000cc91cc7221 */ /* 0x000fc60000010100 */
[----:B------:R-:W-:Y:S01]  /*5b70*/  FFMA.FTZ R5, R114, R203, R5 ;  /* 0x000000cb72057223 */ /* 0x000fe20000010005 */
[----:B------:R-:W-:Y:S01]  /*5b80*/  FADD.FTZ R203, -R146, R203 ;  /* 0x000000cb92cb7221 */ /* 0x000fe20000010100 */
[----:B-1----:R-:W-:-:S04]  /*5b90*/  FFMA.FTZ R185, R2, R186, R185 ;  /* 0x000000ba02b97223 */ /* 0x002fc800000100b9 */
[----:B------:R-:W-:-:S04]  /*5ba0*/  FFMA.FTZ R183, R184, R185, R183 ;  /* 0x000000b9b8b77223 */ /* 0x000fc800000100b7 */
[----:B------:R-:W-:-:S04]  /*5bb0*/  FFMA.FTZ R179, R179, R183, R182 ;  /* 0x000000b7b3b37223 */ /* 0x000fc800000100b6 */
[----:B------:R-:W-:Y:S01]  /*5bc0*/  FFMA.FTZ R181, R176, R179, R181 ;  /* 0x000000b3b0b57223 */ /* 0x000fe200000100b5 */
[----:B------:R-:W-:-:S03]  /*5bd0*/  FMUL.FTZ R176, R183, R113 ;  /* 0x00000071b7b07220 */ /* 0x000fc60000410000 */
[-C--:B------:R-:W-:Y:S01]  /*5be0*/  FFMA.FTZ R173, R173, R181.reuse, R180 ;  /* 0x000000b5adad7223 */ /* 0x080fe200000100b4 */
[----:B---3--:R-:W-:Y:S01]  /*5bf0*/  FMUL.FTZ R10, R154, R181 ;  /* 0x000000b59a0a7220 */ /* 0x008fe20000410000 */
[----:B------:R-:W-:Y:S02]  /*5c00*/  FADD.FTZ R131, R176, R131 ;  /* 0x00000083b0837221 */ /* 0x000fe40000010000 */
[----:B------:R-:W-:Y:S01]  /*5c10*/  FFMA.FTZ R177, R172, R173, R177 ;  /* 0x000000adacb17223 */ /* 0x000fe200000100b1 */
[----:B------:R-:W-:Y:S01]  /*5c20*/  FMUL.FTZ R172, R181, R109 ;  /* 0x0000006db5ac7220 */ /* 0x000fe20000410000 */
[----:B------:R-:W-:Y:S02]  /*5c30*/  FMUL.FTZ R11, R154, R173 ;  /* 0x000000ad9a0b7220 */ /* 0x000fe40000410000 */
        /* <DEDUP_REMOVED lines=20> */
[----:B------:R-:W-:Y:S01]  /*5d80*/  FFMA.FTZ R155, R155, R165, R164 ;  /* 0x000000a59b9b7223 */ /* 0x000fe200000100a4 */
[----:B------:R-:W-:-:S03]  /*5d90*/  FMUL.FTZ R164, R175, R69 ;  /* 0x00000045afa47220 */ /* 0x000fc60000410000 */
[----:B------:R-:W-:Y:S01]  /*5da0*/  FFMA.FTZ R161, R156, R155, R161 ;  /* 0x0000009b9ca17223 */ /* 0x000fe200000100a1 */
[----:B------:R-:W-:Y:S01]  /*5db0*/  FMUL.FTZ R3, R155, R89 ;  /* 0x000000599b037220 */ /* 0x000fe20000410000 */
[----:B------:R-:W-:Y:S01]  /*5dc0*/  FMUL.FTZ R156, R165, R87 ;  /* 0x00000057a59c7220 */ /* 0x000fe20000410000 */
[----:B------:R-:W-:Y:S01]  /*5dd0*/  FADD.FTZ R125, R164, R125 ;  /* 0x0000007da47d7221 */ /* 0x000fe20000010000 */
[----:B------:R-:W-:Y:S01]  /*5de0*/  FMUL.FTZ R2, R161, R91 ;  /* 0x0000005ba1027220 */ /* 0x000fe20000410000 */
[----:B------:R-:W-:Y:S01]  /*5df0*/  FADD.FTZ R118, R3, R118 ;  /* 0x0000007603767221 */ /* 0x000fe20000010000 */
[----:B------:R-:W-:Y:S02]  /*5e00*/  FADD.FTZ R119, R156, R119 ;  /* 0x000000779c777221 */ /* 0x000fe40000010000 */
[C---:B------:R-:W-:Y:S01]  /*5e10*/  FFMA.FTZ R4, R2.reuse, R197, RZ ;  /* 0x000000c502047223 */ /* 0x040fe200000100ff */
[----:B------:R-:W-:-:S03]  /*5e20*/  FADD.FTZ R153, R2, R153 ;  /* 0x0000009902997221 */ /* 0x000fc60000010000 */
[----:B------:R-:W-:Y:S01]  /*5e30*/  FFMA.FTZ R7, R3, R194, R4 ;  /* 0x000000c203077223 */ /* 0x000fe20000010004 */
[----:B------:R-:W-:Y:S01]  /*5e40*/  FFMA.FTZ R4, R116, R202, R5 ;  /* 0x000000ca74047223 */ /* 0x000fe20000010005 */
[----:B------:R-:W-:Y:S01]  /*5e50*/  FMUL.FTZ R5, R157, R85 ;  /* 0x000000559d057220 */ /* 0x000fe20000410000 */
[----:B------:R-:W-:Y:S01]  /*5e60*/  FADD.FTZ R202, -R147, R202 ;  /* 0x000000ca93ca7221 */ /* 0x000fe20000010100 */
[----:B------:R-:W-:Y:S01]  /*5e70*/  FFMA.FTZ R6, R156, R195, R7 ;  /* 0x000000c39c067223 */ /* 0x000fe20000010007 */
[----:B------:R-:W-:Y:S01]  /*5e80*/  FFMA.FTZ R158, R117, R200, R4 ;  /* 0x000000c8759e7223 */ /* 0x000fe20000010004 */
[----:B------:R-:W-:Y:S01]  /*5e90*/  FMUL.FTZ R4, R167, R83 ;  /* 0x00000053a7047220 */ /* 0x000fe20000410000 */
[----:B------:R-:W-:Y:S01]  /*5ea0*/  FMUL.FTZ R7, R159, R81 ;  /* 0x000000519f077220 */ /* 0x000fe20000410000 */
[----:B------:R-:W-:Y:S01]  /*5eb0*/  FFMA.FTZ R207, R5, R192, R6 ;  /* 0x000000c005cf7223 */ /* 0x000fe20000010006 */
[----:B------:R-:W-:Y:S01]  /*5ec0*/  FFMA.FTZ R6, R133, R198, R158 ;  /* 0x000000c685067223 */ /* 0x000fe2000001009e */
[----:B------:R-:W-:Y:S01]  /*5ed0*/  FMUL.FTZ R158, R171, R75 ;  /* 0x0000004bab9e7220 */ /* 0x000fe20000410000 */
[----:B------:R-:W-:Y:S01]  /*5ee0*/  FADD.FTZ R200, -R148, R200 ;  /* 0x000000c894c87221 */ /* 0x000fe20000010100 */
[----:B------:R-:W-:Y:S01]  /*5ef0*/  FFMA.FTZ R160, R4, R193, R207 ;  /* 0x000000c104a07223 */ /* 0x000fe200000100cf */
[----:B------:R-:W-:Y:S01]  /*5f00*/  FADD.FTZ R198, -R149, R198 ;  /* 0x000000c695c67221 */ /* 0x000fe20000010100 */
[----:B------:R-:W0:Y:S01]  /*5f10*/  SHFL.DOWN PT, R209, R6, 0x1, 0x1f ;  /* 0x08201f0006d17f89 */ /* 0x000e2200000e0000 */
[C---:B------:R-:W-:Y:S01]  /*5f20*/  FADD.FTZ R122, R7.reuse, R122 ;  /* 0x0000007a077a7221 */ /* 0x040fe20000010000 */
[----:B------:R-:W-:Y:S01]  /*5f30*/  FFMA.FTZ R207, R7, R191, R160 ;  /* 0x000000bf07cf7223 */ /* 0x000fe200000100a0 */
[----:B------:R-:W-:Y:S01]  /*5f40*/  FMUL.FTZ R160, R163, R71 ;  /* 0x00000047a3a07220 */ /* 0x000fe20000410000 */
[----:B------:R-:W-:Y:S01]  /*5f50*/  FMUL.FTZ R7, R154, R157 ;  /* 0x0000009d9a077220 */ /* 0x000fe20000410000 */
[----:B------:R-:W-:Y:S01]  /*5f60*/  FADD.FTZ R121, R4, R121 ;  /* 0x0000007904797221 */ /* 0x000fe20000010000 */
[----:B------:R-:W-:Y:S01]  /*5f70*/  FFMA.FTZ R207, R158, R189, R207 ;  /* 0x000000bd9ecf7223 */ /* 0x000fe200000100cf */
[----:B------:R-:W-:Y:S01]  /*5f80*/  FADD.FTZ R124, R160, R124 ;  /* 0x0000007ca07c7221 */ /* 0x000fe20000010000 */
[----:B------:R-:W-:Y:S01]  /*5f90*/  FMUL.FTZ R7, R192, R7 ;  /* 0x00000007c0077220 */ /* 0x000fe20000410000 */
[----:B------:R-:W-:Y:S01]  /*5fa0*/  FADD.FTZ R123, R158, R123 ;  /* 0x0000007b9e7b7221 */ /* 0x000fe20000010000 */
[----:B------:R-:W-:Y:S01]  /*5fb0*/  FFMA.FTZ R207, R160, R162, R207 ;  /* 0x000000a2a0cf7223 */ /* 0x000fe200000100cf */
[----:B------:R-:W-:-:S03]  /*5fc0*/  FADD.FTZ R120, R5, R120 ;  /* 0x0000007805787221 */ /* 0x000fc60000010000 */
[----:B------:R-:W-:-:S04]  /*5fd0*/  FFMA.FTZ R207, R164, R199, R207 ;  /* 0x000000c7a4cf7223 */ /* 0x000fc800000100cf */
[----:B------:R-:W-:-:S04]  /*5fe0*/  FFMA.FTZ R207, R166, R196, R207 ;  /* 0x000000c4a6cf7223 */ /* 0x000fc800000100cf */
[----:B------:R-:W-:Y:S01]  /*5ff0*/  FFMA.FTZ R207, R168, R201, R207 ;  /* 0x000000c9a8cf7223 */ /* 0x000fe200000100cf */
[----:B0-----:R-:W-:-:S03]  /*6000*/  @!P2 FADD.FTZ R6, R6, R209 ;  /* 0x000000d10606a221 */ /* 0x001fc60000010000 */
[----:B------:R-:W-:Y:S02]  /*6010*/  FFMA.FTZ R207, R170, R204, R207 ;  /* 0x000000ccaacf7223 */ /* 0x000fe400000100cf */
[----:B------:R-:W0:Y:S02]  /*6020*/  SHFL.DOWN PT, R209, R6, 0x2, 0x1f ;  /* 0x08401f0006d17f89 */ /* 0x000e2400000e0000 */
        /* <DEDUP_REMOVED lines=13> */
[----:B------:R-:W-:Y:S01]  /*6100*/  FADD.FTZ R72, R201, R72 ;  /* 0x00000048c9487221 */ /* 0x000fe20000010000 */
[----:B------:R-:W-:-:S02]  /*6110*/  FFMA.FTZ R199, R42, R175, R199 ;  /* 0x000000af2ac77223 */ /* 0x000fc400000100c7 */
[----:B------:R-:W1:Y:S01]  /*6120*/  SHFL.DOWN PT, R180, R187, 0x1, 0x1f ;  /* 0x08201f00bbb47f89 */ /* 0x000e6200000e0000 */
[----:B------:R-:W-:Y:S01]  /*6130*/  FMUL.FTZ R189, R189, R10 ;  /* 0x0000000abdbd7220 */ /* 0x000fe20000410000 */
[----:B------:R-:W-:Y:S01]  /*6140*/  FMUL.FTZ R10, R154, R159 ;  /* 0x0000009f9a0a7220 */ /* 0x000fe20000410000 */
[----:B------:R-:W-:Y:S02]  /*6150*/  FADD.FTZ R70, R199, R70 ;  /* 0x00000046c7467221 */ /* 0x000fe40000010000 */
[----:B------:R-:W-:Y:S01]  /*6160*/  FFMA.FTZ R189, R46, R171, R189 ;  /* 0x000000ab2ebd7223 */ /* 0x000fe200000100bd */
[----:B0-----:R-:W-:Y:S01]  /*6170*/  @!P0 FADD.FTZ R6, R6, R209 ;  /* 0x000000d106068221 */ /* 0x001fe20000010000 */
[----:B------:R-:W-:Y:S01]  /*6180*/  FMUL.FTZ R191, R191, R10 ;  /* 0x0000000abfbf7220 */ /* 0x000fe20000410000 */
[C---:B------:R-:W-:Y:S01]  /*6190*/  FMUL.FTZ R10, R154.reuse, R167 ;  /* 0x000000a79a0a7220 */ /* 0x040fe20000410000 */
[----:B------:R-:W-:Y:S01]  /*61a0*/  FMUL.FTZ R209, R154, R183 ;  /* 0x000000b79ad17220 */ /* 0x000fe20000410000 */
[----:B------:R-:W-:Y:S01]  /*61b0*/  FADD.FTZ R68, R189, R68 ;  /* 0x00000044bd447221 */ /* 0x000fe20000010000 */
[----:B------:R-:W0:Y:S01]  /*61c0*/  SHFL.DOWN PT, R207, R6, 0x4, 0x1f ;  /* 0x08801f0006cf7f89 */ /* 0x000e2200000e0000 */
[----:B------:R-:W-:Y:S01]  /*61d0*/  FMUL.FTZ R193, R193, R10 ;  /* 0x0000000ac1c17220 */ /* 0x000fe20000410000 */
[----:B------:R-:W-:Y:S01]  /*61e0*/  FFMA.FTZ R10, R48, R159, R191 ;  /* 0x0000009f300a7223 */ /* 0x000fe200000100bf */
[----:B------:R-:W-:-:S02]  /*61f0*/  FMUL.FTZ R209, R200, R209 ;  /* 0x000000d1c8d17220 */ /* 0x000fc40000410000 */
[----:B------:R-:W-:Y:S01]  /*6200*/  FFMA.FTZ R193, R50, R167, R193 ;  /* 0x000000a732c17223 */ /* 0x000fe200000100c1 */
[----:B------:R-:W-:Y:S01]  /*6210*/  FADD.FTZ R79, R10, R79 ;  /* 0x0000004f0a4f7221 */ /* 0x000fe20000010000 */
[----:B------:R-:W-:Y:S01]  /*6220*/  FMUL.FTZ R10, R154, R165 ;  /* 0x000000a59a0a7220 */ /* 0x000fe20000410000 */
[----:B------:R-:W-:Y:S01]  /*6230*/  FFMA.FTZ R209, R88, R183, R209 ;  /* 0x000000b758d17223 */ /* 0x000fe200000100d1 */
[----:B------:R-:W-:Y:S02]  /*6240*/  FADD.FTZ R66, R193, R66 ;  /* 0x00000042c1427221 */ /* 0x000fe40000010000 */
[----:B------:R-:W-:Y:S01]  /*6250*/  FMUL.FTZ R195, R195, R10 ;  /* 0x0000000ac3c37220 */ /* 0x000fe20000410000 */
[----:B------:R-:W-:Y:S01]  /*6260*/  FFMA.FTZ R10, R52, R157, R7 ;  /* 0x0000009d340a7223 */ /* 0x000fe20000010007 */
[----:B-1----:R-:W-:Y:S01]  /*6270*/  @!P2 FADD.FTZ R187, R187, R180 ;  /* 0x000000b4bbbba221 */ /* 0x002fe20000010000 */
[----:B------:R-:W-:Y:S01]  /*6280*/  ISETP.GT.AND P2, PT, R29, 0x1b, PT ;  /* 0x0000001b1d00780c */ /* 0x000fe20003f44270 */
[----:B------:R-:W-:Y:S01]  /*6290*/  FMUL.FTZ R7, R154, R155 ;  /* 0x0000009b9a077220 */ /* 0x000fe20000410000 */
[----:B------:R-:W-:Y:S01]  /*62a0*/  FADD.FTZ R77, R10, R77 ;  /* 0x0000004d0a4d7221 */ /* 0x000fe20000010000 */
[----:B------:R-:W-:Y:S01]  /*62b0*/  FFMA.FTZ R195, R54, R165, R195 ;  /* 0x000000a536c37223 */ /* 0x000fe200000100c3 */
[----:B------:R-:W1:Y:S01]  /*62c0*/  SHFL.DOWN PT, R180, R187, 0x2, 0x1f ;  /* 0x08401f00bbb47f89 */ /* 0x000e6200000e0000 */
[----:B------:R-:W-:Y:S01]  /*62d0*/  FMUL.FTZ R7, R194, R7 ;  /* 0x00000007c2077220 */ /* 0x000fe20000410000 */
[----:B------:R-:W-:Y:S01]  /*62e0*/  FADD.FTZ R76, R209, R76 ;  /* 0x0000004cd14c7221 */ /* 0x000fe20000010000 */
[----:B------:R-:W-:-:S02]  /*62f0*/  FADD.FTZ R64, R195, R64 ;  /* 0x00000040c3407221 */ /* 0x000fc40000010000 */
[----:B------:R-:W-:-:S04]  /*6300*/  FFMA.FTZ R7, R56, R155, R7 ;  /* 0x0000009b38077223 */ /* 0x000fc80000010007 */
[----:B0-----:R-:W-:Y:S01]  /*6310*/  @!P2 FADD.FTZ R6, R6, R207 ;  /* 0x000000cf0606a221 */ /* 0x001fe20000010000 */
[----:B------:R-:W-:-:S04]  /*6320*/  FADD.FTZ R62, R7, R62 ;  /* 0x0000003e073e7221 */ /* 0x000fc80000010000 */
[----:B------:R-:W0:Y:S01]  /*6330*/  SHFL.DOWN PT, R207, R6, 0x8, 0x1f ;  /* 0x09001f0006cf7f89 */ /* 0x000e2200000e0000 */
[----:B-1----:R-:W-:Y:S01]  /*6340*/  @!P0 FADD.FTZ R187, R187, R180 ;  /* 0x000000b4bbbb8221 */ /* 0x002fe20000010000 */
[----:B------:R-:W-:-:S04]  /*6350*/  ISETP.GT.AND P0, PT, R29, 0x17, PT ;  /* 0x000000171d00780c */ /* 0x000fc80003f04270 */
[----:B------:R-:W1:Y:S09]  /*6360*/  SHFL.DOWN PT, R180, R187, 0x4, 0x1f ;  /* 0x08801f00bbb47f89 */ /* 0x000e7200000e0000 */
[----:B0-----:R-:W-:Y:S01]  /*6370*/  @!P0 FADD.FTZ R6, R6, R207 ;  /* 0x000000cf06068221 */ /* 0x001fe20000010000 */
[----:B------:R-:W-:-:S04]  /*6380*/  FMUL.FTZ R207, R154, R185 ;  /* 0x000000b99acf7220 */ /* 0x000fc80000410000 */
[----:B------:R-:W-:Y:S01]  /*6390*/  FMUL.FTZ R211, R198, R207 ;  /* 0x000000cfc6d37220 */ /* 0x000fe20000410000 */
[----:B------:R-:W-:-:S03]  /*63a0*/  FMUL.FTZ R207, R154, R179 ;  /* 0x000000b39acf7220 */ /* 0x000fc60000410000 */
[----:B------:R-:W-:Y:S01]  /*63b0*/  FFMA.FTZ R176, R104, R185, R211 ;  /* 0x000000b968b07223 */ /* 0x000fe200000100d3 */
[----:B------:R-:W-:-:S03]  /*63c0*/  FMUL.FTZ R207, R202, R207 ;  /* 0x000000cfcacf7220 */ /* 0x000fc60000410000 */
[----:B------:R-:W-:Y:S01]  /*63d0*/  FADD.FTZ R101, R176, R101 ;  /* 0x00000065b0657221 */ /* 0x000fe20000010000 */
[----:B------:R-:W-:Y:S01]  /*63e0*/  FFMA.FTZ R172, R86, R179, R207 ;  /* 0x000000b356ac7223 */ /* 0x000fe200000100cf */
[----:B-1----:R-:W-:Y:S01]  /*63f0*/  @!P2 FADD.FTZ R187, R187, R180 ;  /* 0x000000b4bbbba221 */ /* 0x002fe20000010000 */
[----:B------:R-:W-:Y:S01]  /*6400*/  FMUL.FTZ R179, R204, R11 ;  /* 0x0000000bccb37220 */ /* 0x000fe20000410000 */
[----:B------:R-:W-:Y:S01]  /*6410*/  FMUL.FTZ R11, R154, R169 ;  /* 0x000000a99a0b7220 */ /* 0x000fe20000410000 */
[----:B------:R-:W-:Y:S02]  /*6420*/  FADD.FTZ R99, R172, R99 ;  /* 0x00000063ac637221 */ /* 0x000fe40000010000 */
[----:B------:R-:W0:Y:S01]  /*6430*/  SHFL.DOWN PT, R174, R187, 0x8, 0x1f ;  /* 0x09001f00bbae7f89 */ /* 0x000e2200000e0000 */
[----:B------:R-:W-:Y:S01]  /*6440*/  FMUL.FTZ R196, R196, R11 ;  /* 0x0000000bc4c47220 */ /* 0x000fe20000410000 */
[C---:B------:R-:W-:Y:S01]  /*6450*/  FMUL.FTZ R11, R154.reuse, R163 ;  /* 0x000000a39a0b7220 */ /* 0x040fe20000410000 */
[----:B------:R-:W-:Y:S01]  /*6460*/  FMUL.FTZ R154, R154, R161 ;  /* 0x000000a19a9a7220 */ /* 0x000fe20000410000 */
[----:B------:R-:W-:Y:S01]  /*6470*/  FFMA.FTZ R168, R82, R173, R179 ;  /* 0x000000ad52a87223 */ /* 0x000fe200000100b3 */
[----:B------:R-:W-:Y:S01]  /*6480*/  FFMA.FTZ R196, R103, R169, R196 ;  /* 0x000000a967c47223 */ /* 0x000fe200000100c4 */
[----:B------:R-:W-:Y:S01]  /*6490*/  FMUL.FTZ R11, R162, R11 ;  /* 0x0000000ba20b7220 */ /* 0x000fe20000410000 */
[----:B------:R-:W1:Y:S01]  /*64a0*/  SHFL.DOWN PT, R169, R6, 0x10, 0x1f ;  /* 0x0a001f0006a97f89 */ /* 0x000e6200000e0000 */
[----:B------:R-:W-:Y:S01]  /*64b0*/  FMUL.FTZ R197, R197, R154 ;  /* 0x0000009ac5c57220 */ /* 0x000fe20000410000 */
[----:B------:R-:W-:Y:S01]  /*64c0*/  FADD.FTZ R97, R168, R97 ;  /* 0x00000061a8617221 */ /* 0x000fe20000010000 */
[----:B------:R-:W-:Y:S01]  /*64d0*/  FFMA.FTZ R158, R44, R163, R11 ;  /* 0x000000a32c9e7223 */ /* 0x000fe2000001000b */
[----:B------:R-:W-:Y:S01]  /*64e0*/  FADD.FTZ R95, R196, R95 ;  /* 0x0000005fc45f7221 */ /* 0x000fe20000010000 */
[----:B------:R-:W-:-:S02]  /*64f0*/  FFMA.FTZ R10, R58, R161, R197 ;  /* 0x000000a13a0a7223 */ /* 0x000fc400000100c5 */
[----:B------:R-:W-:Y:S02]  /*6500*/  FADD.FTZ R93, R158, R93 ;  /* 0x0000005d9e5d7221 */ /* 0x000fe40000010000 */
[----:B------:R-:W-:Y:S01]  /*6510*/  FADD.FTZ R73, R10, R73 ;  /* 0x000000490a497221 */ /* 0x000fe20000010000 */
[----:B0-----:R-:W-:Y:S01]  /*6520*/  @!P0 FADD.FTZ R187, R187, R174 ;  /* 0x000000aebbbb8221 */ /* 0x001fe20000010000 */
[----:B------:R-:W-:-:S04]  /*6530*/  ISETP.NE.AND P0, PT, R29, RZ, PT ;  /* 0x000000ff1d00720c */ /* 0x000fc80003f05270 */
[----:B------:R-:W0:Y:S01]  /*6540*/  SHFL.DOWN PT, R160, R187, 0x10, 0x1f ;  /* 0x0a001f00bba07f89 */ /* 0x000e2200000e0000 */
[----:B-1----:R-:W-:-:S08]  /*6550*/  FADD.FTZ R5, R6, R169 ;  /* 0x000000a906057221 */ /* 0x002fd00000010000 */
[----:B------:R-:W-:-:S04]  /*6560*/  @!P0 SHF.R.U32.HI R4, RZ, 0x2, R63 ;  /* 0x00000002ff048819 */ /* 0x000fc8000001163f */
[----:B------:R-:W-:Y:S01]  /*6570*/  @!P0 LOP3.LUT R11, R4, 0xf8, RZ, 0xc0, !PT ;  /* 0x000000f8040b8812 */ /* 0x000fe200078ec0ff */
[----:B0-----:R-:W-:-:S05]  /*6580*/  FADD.FTZ R4, R187, R160 ;  /* 0x000000a0bb047221 */ /* 0x001fca0000010000 */
        /* <DEDUP_REMOVED lines=17> */
.L_x_3476:
[----:B------:R-:W-:Y:S05]  /*66a0*/  BSYNC.RECONVERGENT B0 ;  /* 0x0000000000007941 */ /* 0x000fea0003800200 */
.L_x_3475:
        /* <DEDUP_REMOVED lines=13> */
.L_x_3464:
[----:B------:R-:W-:Y:S01]  /*6780*/  BAR.SYNC.DEFER_BLOCKING 0x0 ;  /* 0x0000000000007b1d */ /* 0x000fe20000010000 */
[-C--:B------:R-:W-:Y:S02]  /*6790*/  ISETP.GE.AND P2, PT, R61, R30.reuse, PT ;  /* 0x0000001e3d00720c */ /* 0x080fe40003f46270 */
[-C--:B------:R-:W-:Y:S02]  /*67a0*/  ISETP.GE.AND P1, PT, R59, R30.reuse, PT ;  /* 0x0000001e3b00720c */ /* 0x080fe40003f26270 */
[----:B------:R-:W-:Y:S01]  /*67b0*/  PRMT R3, RZ, 0x7610, R3 ;  /* 0x00007610ff037816 */ /* 0x000fe20000000003 */
[----:B------:R-:W1:Y:S01]  /*67c0*/  LDCU.64 UR30, c[0x0][0x4f8] ;  /* 0x00009f00ff1e77ac */ /* 0x000e620008000a00 */
[----:B------:R-:W-:Y:S02]  /*67d0*/  PRMT R0, RZ, 0x7610, R0 ;  /* 0x00007610ff007816 */ /* 0x000fe40000000000 */
[-C--:B------:R-:W-:Y:S01]  /*67e0*/  ISETP.GE.AND P0, PT, R57, R30.reuse, PT ;  /* 0x0000001e3900720c */ /* 0x080fe20003f06270 */
[----:B------:R-:W2:Y:S01]  /*67f0*/  LDCU.64 UR32, c[0x0][0x500] ;  /* 0x0000a000ff2077ac */ /* 0x000ea20008000a00 */
[----:B------:R-:W-:-:S02]  /*6800*/  ISETP.GE.AND P4, PT, R55, R30, PT ;  /* 0x0000001e3700720c */ /* 0x000fc40003f86270 */
[-C--:B------:R-:W-:Y:S02]  /*6810*/  ISETP.GE.AND P6, PT, R53, R30.reuse, PT ;  /* 0x0000001e3500720c */ /* 0x080fe40003fc6270 */
[-C--:B------:R-:W-:Y:S02]  /*6820*/  ISETP.GE.AND P5, PT, R51, R30.reuse, PT ;  /* 0x0000001e3300720c */ /* 0x080fe40003fa6270 */
[-C--:B------:R-:W-:Y:S02]  /*6830*/  ISETP.GE.AND P3, PT, R49, R30.reuse, PT ;  /* 0x0000001e3100720c */ /* 0x080fe40003f66270 */
[----:B0-----:R-:W-:Y:S01]  /*6840*/  PRMT R5, RZ, 0x7610, R5 ;  /* 0x00007610ff057816 */ /* 0x001fe20000000005 */
[----:B------:R-:W3:Y:S01]  /*6850*/  @!P2 LDG.E.U16 R3, desc[UR24][R8.64] ;  /* 0x000000180803a981 */ /* 0x000ee2000c1e1500 */
[-C--:B------:R-:W-:Y:S02]  /*6860*/  ISETP.GE.AND P2, PT, R47, R30.reuse, PT ;  /* 0x0000001e2f00720c */ /* 0x080fe40003f46270 */
[----:B------:R-:W-:Y:S01]  /*6870*/  PRMT R2, RZ, 0x7610, R2 ;  /* 0x00007610ff027816 */ /* 0x000fe20000000002 */
[----:B------:R-:W4:Y:S01]  /*6880*/  @!P1 LDG.E.U16 R0, desc[UR24][R8.64+0x40] ;  /* 0x0000401808009981 */ /* 0x000f22000c1e1500 */
[----:B------:R-:W-:-:S02]  /*6890*/  ISETP.GE.AND P1, PT, R45, R30, PT ;  /* 0x0000001e2d00720c */ /* 0x000fc40003f26270 */
[----:B------:R-:W-:Y:S01]  /*68a0*/  PRMT R7, RZ, 0x7610, R7 ;  /* 0x00007610ff077816 */ /* 0x000fe20000000007 */
[----:B------:R-:W5:Y:S01]  /*68b0*/  @!P0 LDG.E.U16 R5, desc[UR24][R8.64+0x80] ;  /* 0x0000801808058981 */ /* 0x000f62000c1e1500 */
[----:B------:R-:W-:Y:S02]  /*68c0*/  PRMT R4, RZ, 0x7610, R4 ;  /* 0x00007610ff047816 */ /* 0x000fe40000000004 */
[----:B------:R-:W-:Y:S01]  /*68d0*/  PRMT R11, RZ, 0x7610, R11 ;  /* 0x00007610ff0b7816 */ /* 0x000fe2000000000b */
[----:B------:R-:W2:Y:S01]  /*68e0*/  @!P4 LDG.E.U16 R2, desc[UR24][R8.64+0xc0] ;  /* 0x0000c0180802c981 */ /* 0x000ea2000c1e1500 */
[----:B------:R-:W-:Y:S02]  /*68f0*/  PRMT R6, RZ, 0x7610, R6 ;  /* 0x00007610ff067816 */ /* 0x000fe40000000006 */
[----:B------:R-:W-:Y:S01]  /*6900*/  PRMT R29, RZ, 0x7610, R29 ;  /* 0x00007610ff1d7816 */ /* 0x000fe2000000001d */
        /* <DEDUP_REMOVED lines=8> */
[----:B------:R-:W2:Y:S01]  /*6990*/  @!P2 LDG.E.U16 R6, desc[UR24][R8.64+0x1c0] ;  /* 0x0001c0180806a981 */ /* 0x000ea2000c1e1500 */
[----:B------:R-:W-:-:S03]  /*69a0*/  ISETP.GE.AND P2, PT, R33, R30, PT ;  /* 0x0000001e2100720c */ /* 0x000fc60003f46270 */
[----:B------:R-:W2:Y:S01]  /*69b0*/  @!P1 LDG.E.U16 R29, desc[UR24][R8.64+0x200] ;  /* 0x00020018081d9981 */ /* 0x000ea2000c1e1500 */
[----:B------:R-:W-:Y:S02]  /*69c0*/  ISETP.GE.AND P1, PT, R31, R30, PT ;  /* 0x0000001e1f00720c */ /* 0x000fe40003f26270 */
[----:B------:R-:W-:Y:S02]  /*69d0*/  PRMT R10, RZ, 0x7610, R10 ;  /* 0x00007610ff0a7816 */ /* 0x000fe4000000000a */
[----:B------:R-:W-:Y:S02]  /*69e0*/  PRMT R69, RZ, 0x7610, R69 ;  /* 0x00007610ff457816 */ /* 0x000fe40000000045 */
[----:B------:R-:W-:Y:S02]  /*69f0*/  PRMT R40, RZ, 0x7610, R40 ;  /* 0x00007610ff287816 */ /* 0x000fe40000000028 */
[----:B------:R-:W-:Y:S01]  /*6a00*/  PRMT R71, RZ, 0x7610, R71 ;  /* 0x00007610ff477816 */ /* 0x000fe20000000047 */
[----:B------:R-:W2:Y:S01]  /*6a10*/  @!P0 LDG.E.U16 R10, desc[UR24][R8.64+0x240] ;  /* 0x00024018080a8981 */ /* 0x000ea2000c1e1500 */
[----:B------:R-:W-:-:S02]  /*6a20*/  PRMT R42, RZ, 0x7610, R42 ;  /* 0x00007610ff2a7816 */ /* 0x000fc4000000002a */
[----:B------:R-:W-:Y:S01]  /*6a30*/  PRMT R75, RZ, 0x7610, R75 ;  /* 0x00007610ff4b7816 */ /* 0x000fe2000000004b */
[----:B------:R-:W2:Y:S04]  /*6a40*/  @!P4 LDG.E.U16 R69, desc[UR24][R8.64+0x280] ;  /* 0x000280180845c981 */ /* 0x000ea8000c1e1500 */
[----:B------:R-:W2:Y:S04]  /*6a50*/  @!P6 LDG.E.U16 R40, desc[UR24][R8.64+0x2c0] ;  /* 0x0002c0180828e981 */ /* 0x000ea8000c1e1500 */
[----:B------:R-:W2:Y:S04]  /*6a60*/  @!P5 LDG.E.U16 R71, desc[UR24][R8.64+0x300] ;  /* 0x000300180847d981 */ /* 0x000ea8000c1e1500 */
[----:B------:R-:W2:Y:S04]  /*6a70*/  @!P3 LDG.E.U16 R42, desc[UR24][R8.64+0x340] ;  /* 0x00034018082ab981 */ /* 0x000ea8000c1e1500 */
[----:B------:R-:W2:Y:S04]  /*6a80*/  @!P2 LDG.E.U16 R75, desc[UR24][R8.64+0x380] ;  /* 0x00038018084ba981 */ /* 0x000ea8000c1e1500 */
[----:B------:R-:W2:Y:S01]  /*6a90*/  @!P1 LDG.E.U16 R78, desc[UR24][R8.64+0x3c0] ;  /* 0x0003c018084e9981 */ /* 0x000ea2000c1e1500 */
[----:B------:R-:W-:-:S02]  /*6aa0*/  F2FP.F16.F32.PACK_AB R118, R118, R153 ;  /* 0x000000997676723e */ /* 0x000fc400000000ff */
[----:B------:R-:W-:Y:S02]  /*6ab0*/  F2FP.F16.F32.PACK_AB R121, R122, R121 ;  /* 0x000000797a79723e */ /* 0x000fe400000000ff */
[----:B------:R-:W-:Y:S02]  /*6ac0*/  F2FP.F16.F32.PACK_AB R127, R128, R127 ;  /* 0x0000007f807f723e */ /* 0x000fe400000000ff */
[----:B------:R-:W-:Y:S02]  /*6ad0*/  F2FP.F16.F32.PACK_AB R119, R120, R119 ;  /* 0x000000777877723e */ /* 0x000fe400000000ff */
[----:B------:R-:W-:Y:S01]  /*6ae0*/  F2FP.F16.F32.PACK_AB R123, R124, R123 ;  /* 0x0000007b7c7b723e */ /* 0x000fe200000000ff */
[----:B---3--:R-:W-:Y:S04]  /*6af0*/  STS.U16 [R28], R3 ;  /* 0x000000031c007388 */ /* 0x008fe80000000400 */
[----:B----4-:R-:W-:Y:S04]  /*6b00*/  STS.U16 [R27+0x40], R0 ;  /* 0x000040001b007388 */ /* 0x010fe80000000400 */
[----:B-----5:R-:W-:Y:S04]  /*6b10*/  STS.U16 [R26+0x80], R5 ;  /* 0x000080051a007388 */ /* 0x020fe80000000400 */
        /* <DEDUP_REMOVED lines=15> */
[----:B------:R-:W2:Y:S04]  /*6c10*/  LDS.U16 R2, [R12+0x2] ;  /* 0x000002000c027984 */ /* 0x000ea80000000400 */
[----:B------:R-:W3:Y:S04]  /*6c20*/  LDS.U16 R3, [R12+0x4] ;  /* 0x000004000c037984 */ /* 0x000ee80000000400 */
[----:B------:R-:W-:Y:S04]  /*6c30*/  LDS.U16 R4, [R12+0xc] ;  /* 0x00000c000c047984 */ /* 0x000fe80000000400 */
[----:B------:R-:W-:Y:S01]  /*6c40*/  LDS.U16 R6, [R12+0x10] ;  /* 0x000010000c067984 */ /* 0x000fe20000000400 */
[----:B0-----:R-:W-:-:S03]  /*6c50*/  HADD2.F32 R5, -RZ, R0.H0_H0 ;  /* 0x20000000ff057230 */ /* 0x001fc60000004100 */
[----:B------:R-:W0:Y:S01]  /*6c60*/  LDS.U16 R0, [R12+0x6] ;  /* 0x000006000c007984 */ /* 0x000e220000000400 */
[----:B--2---:R-:W-:Y:S02]  /*6c70*/  HADD2.F32 R7, -RZ, R2.H0_H0 ;  /* 0x20000002ff077230 */ /* 0x004fe40000004100 */
[--C-:B------:R-:W-:Y:S01]  /*6c80*/  FADD.FTZ R8, R5, R38.reuse ;  /* 0x0000002605087221 */ /* 0x100fe20000010000 */
[----:B------:R-:W2:Y:S02]  /*6c90*/  LDS.U16 R2, [R12+0x8] ;  /* 0x000008000c027984 */ /* 0x000ea40000000400 */
[--C-:B------:R-:W-:Y:S01]  /*6ca0*/  FADD.FTZ R10, R7, R38.reuse ;  /* 0x00000026070a7221 */ /* 0x100fe20000010000 */
[----:B---3--:R-:W-:Y:S01]  /*6cb0*/  HADD2.F32 R7, -RZ, R3.H0_H0 ;  /* 0x20000003ff077230 */ /* 0x008fe20000004100 */
[----:B------:R-:W-:Y:S01]  /*6cc0*/  FSETP.GTU.FTZ.AND P1, PT, R8, 20, PT ;  /* 0x41a000000800780b */ /* 0x000fe20003f3c000 */
[----:B------:R-:W3:Y:S02]  /*6cd0*/  LDS.U16 R3, [R12+0xa] ;  /* 0x00000a000c037984 */ /* 0x000ee40000000400 */
[C---:B------:R-:W-:Y:S01]  /*6ce0*/  FSETP.GTU.FTZ.AND P6, PT, R10.reuse, 20, PT ;  /* 0x41a000000a00780b */ /* 0x040fe20003fdc000 */
[----:B------:R-:W-:Y:S01]  /*6cf0*/  FADD.FTZ R29, R7, R38 ;  /* 0x00000026071d7221 */ /* 0x000fe20000010000 */
[----:B------:R-:W4:Y:S04]  /*6d00*/  LDS.U16 R5, [R12+0xe] ;  /* 0x00000e000c057984 */ /* 0x000f280000000400 */
[----:B------:R-:W-:Y:S01]  /*6d10*/  FSETP.GTU.FTZ.AND P5, PT, R29, 20, PT ;  /* 0x41a000001d00780b */ /* 0x000fe20003fbc000 */
[----:B------:R-:W5:Y:S06]  /*6d20*/  LDS.U16 R7, [R12+0x12] ;  /* 0x000012000c077984 */ /* 0x000f6c0000000400 */
[----:B------:R-:W-:Y:S01]  /*6d30*/  @!P6 FMUL.FTZ R10, R10, -1.4426950216293334961 ;  /* 0xbfb8aa3b0a0ae820 */ /* 0x000fe20000410000 */
[----:B------:R-:W-:-:S05]  /*6d40*/  @!P1 FMUL.FTZ R8, R8, -1.4426950216293334961 ;  /* 0xbfb8aa3b08089820 */ /* 0x000fca0000410000 */
[----:B------:R-:W1:Y:S01]  /*6d50*/  @!P6 MUFU.EX2 R10, R10 ;  /* 0x0000000a000ae308 */ /* 0x000e620000000800 */
[----:B------:R-:W-:Y:S01]  /*6d60*/  @!P5 FMUL.FTZ R29, R29, -1.4426950216293334961 ;  /* 0xbfb8aa3b1d1dd820 */ /* 0x000fe20000410000 */
[----:B0-----:R-:W-:-:S05]  /*6d70*/  HADD2.F32 R69, -RZ, R0.H0_H0 ;  /* 0x20000000ff457230 */ /* 0x001fca0000004100 */
[----:B------:R-:W0:Y:S01]  /*6d80*/  @!P5 MUFU.EX2 R29, R29 ;  /* 0x0000001d001dd308 */ /* 0x000e220000000800 */
[----:B------:R-:W-:-:S03]  /*6d90*/  FADD.FTZ R69, R69, R38 ;  /* 0x0000002645457221 */ /* 0x000fc60000010000 */
[----:B------:R-:W2:Y:S01]  /*6da0*/  @!P1 MUFU.EX2 R8, R8 ;  /* 0x0000000800089308 */ /* 0x000ea20000000800 */
[----:B-1----:R-:W-:Y:S01]  /*6db0*/  @!P6 FADD.FTZ R11, R10, 1 ;  /* 0x3f8000000a0be421 */ /* 0x002fe20000010000 */
[----:B------:R-:W-:-:S05]  /*6dc0*/  FSETP.GTU.FTZ.AND P0, PT, R69, 20, PT ;  /* 0x41a000004500780b */ /* 0x000fca0003f1c000 */
[----:B------:R-:W1:Y:S01]  /*6dd0*/  @!P6 MUFU.RCP R11, R11 ;  /* 0x0000000b000be308 */ /* 0x000e620000001000 */
[----:B0-----:R-:W-:Y:S01]  /*6de0*/  @!P5 FADD.FTZ R0, R29, 1 ;  /* 0x3f8000001d00d421 */ /* 0x001fe20000010000 */
[----:B--2---:R-:W-:-:S06]  /*6df0*/  @!P1 FADD.FTZ R9, R8, 1 ;  /* 0x3f80000008099421 */ /* 0x004fcc0000010000 */
[----:B------:R0:W-:Y:S01]  /*6e00*/  @!P5 MUFU.RCP R29, R0 ;  /* 0x00000000001dd308 */ /* 0x0001e20000001000 */
[----:B------:R-:W-:Y:S02]  /*6e10*/  HADD2.F32 R71, -RZ, R2.H0_H0 ;  /* 0x20000002ff477230 */ /* 0x000fe40000004100 */
[----:B------:R-:W-:-:S05]  /*6e20*/  HADD2.F32 R75, -RZ, R4.H0_H0 ;  /* 0x20000004ff4b7230 */ /* 0x000fca0000004100 */
[----:B------:R2:W5:Y:S01]  /*6e30*/  @!P1 MUFU.RCP R40, R9 ;  /* 0x0000000900289308 */ /* 0x0005620000001000 */
[----:B0-----:R-:W-:Y:S01]  /*6e40*/  @!P0 FMUL.FTZ R0, R69, -1.4426950216293334961 ;  /* 0xbfb8aa3b45008820 */ /* 0x001fe20000410000 */
[--C-:B------:R-:W-:Y:S01]  /*6e50*/  FADD.FTZ R71, R71, R38.reuse ;  /* 0x0000002647477221 */ /* 0x100fe20000010000 */
[----:B------:R-:W-:Y:S01]  /*6e60*/  FADD.FTZ R75, R75, R38 ;  /* 0x000000264b4b7221 */ /* 0x000fe20000010000 */
[----:B--2---:R-:W-:-:S04]  /*6e70*/  HADD2.F32 R9, -RZ, R6.H0_H0 ;  /* 0x20000006ff097230 */ /* 0x004fc80000004100 */
[----:B------:R-:W0:Y:S01]  /*6e80*/  @!P0 MUFU.EX2 R0, R0 ;  /* 0x0000000000008308 */ /* 0x000e220000000800 */
[----:B---3--:R-:W-:Y:S02]  /*6e90*/  HADD2.F32 R3, -RZ, R3.H0_H0 ;  /* 0x20000003ff037230 */ /* 0x008fe40000004100 */
[--C-:B------:R-:W-:Y:S01]  /*6ea0*/  FADD.FTZ R9, R9, R38.reuse ;  /* 0x0000002609097221 */ /* 0x100fe20000010000 */
[----:B----4-:R-:W-:Y:S02]  /*6eb0*/  HADD2.F32 R5, -RZ, R5.H0_H0 ;  /* 0x20000005ff057230 */ /* 0x010fe40000004100 */
[----:B-1----:R-:W-:Y:S01]  /*6ec0*/  @!P6 FMUL.FTZ R62, R62, R11 ;  /* 0x0000000b3e3ee220 */ /* 0x002fe20000410000 */
[----:B------:R-:W-:Y:S02]  /*6ed0*/  FSETP.GTU.FTZ.AND P4, PT, R71, 20, PT ;  /* 0x41a000004700780b */ /* 0x000fe40003f9c000 */
[----:B------:R-:W-:Y:S02]  /*6ee0*/  FSETP.GTU.FTZ.AND P2, PT, R75, 20, PT ;  /* 0x41a000004b00780b */ /* 0x000fe40003f5c000 */
[----:B------:R-:W-:Y:S01]  /*6ef0*/  FSETP.GTU.FTZ.AND P6, PT, R9, 20, PT ;  /* 0x41a000000900780b */ /* 0x000fe20003fdc000 */
[--C-:B------:R-:W-:Y:S01]  /*6f00*/  FADD.FTZ R3, R3, R38.reuse ;  /* 0x0000002603037221 */ /* 0x100fe20000010000 */
[----:B------:R-:W-:Y:S01]  /*6f10*/  FADD.FTZ R5, R5, R38 ;  /* 0x0000002605057221 */ /* 0x000fe20000010000 */
[----:B-----5:R-:W-:Y:S01]  /*6f20*/  @!P1 FMUL.FTZ R73, R73, R40 ;  /* 0x0000002849499220 */ /* 0x020fe20000410000 */
[----:B0-----:R-:W-:-:S02]  /*6f30*/  @!P0 FADD.FTZ R0, R0, 1 ;  /* 0x3f80000000008421 */ /* 0x001fc40000010000 */
[----:B------:R-:W-:Y:S02]  /*6f40*/  FSETP.GTU.FTZ.AND P3, PT, R3, 20, PT ;  /* 0x41a000000300780b */ /* 0x000fe40003f7c000 */
[----:B------:R-:W-:Y:S01]  /*6f50*/  FSETP.GTU.FTZ.AND P1, PT, R5, 20, PT ;  /* 0x41a000000500780b */ /* 0x000fe20003f3c000 */
[----:B------:R-:W-:Y:S01]  /*6f60*/  @!P4 FMUL.FTZ R2, R71, -1.4426950216293334961 ;  /* 0xbfb8aa3b4702c820 */ /* 0x000fe20000410000 */
[----:B------:R-:W0:Y:S01]  /*6f70*/  @!P0 MUFU.RCP R0, R0 ;  /* 0x0000000000008308 */ /* 0x000e220000001000 */
[----:B------:R-:W-:Y:S02]  /*6f80*/  @!P2 FMUL.FTZ R4, R75, -1.4426950216293334961 ;  /* 0xbfb8aa3b4b04a820 */ /* 0x000fe40000410000 */
[----:B------:R-:W-:Y:S01]  /*6f90*/  @!P6 FMUL.FTZ R6, R9, -1.4426950216293334961 ;  /* 0xbfb8aa3b0906e820 */ /* 0x000fe20000410000 */
[----:B------:R-:W-:-:S04]  /*6fa0*/  HADD2.F32 R7, -RZ, R7.H0_H0 ;  /* 0x20000007ff077230 */ /* 0x000fc80000004100 */
[----:B------:R-:W1:Y:S01]  /*6fb0*/  @!P4 MUFU.EX2 R2, R2 ;  /* 0x000000020002c308 */ /* 0x000e620000000800 */
[----:B------:R-:W-:-:S03]  /*6fc0*/  @!P3 FMUL.FTZ R3, R3, -1.4426950216293334961 ;  /* 0xbfb8aa3b0303b820 */ /* 0x000fc60000410000 */
[----:B------:R-:W2:Y:S01]  /*6fd0*/  @!P2 MUFU.EX2 R4, R4 ;  /* 0x000000040004a308 */ /* 0x000ea20000000800 */
[----:B------:R-:W-:-:S03]  /*6fe0*/  @!P1 FMUL.FTZ R5, R5, -1.4426950216293334961 ;  /* 0xbfb8aa3b05059820 */ /* 0x000fc60000410000 */
[----:B------:R-:W3:Y:S01]  /*6ff0*/  @!P6 MUFU.EX2 R6, R6 ;  /* 0x000000060006e308 */ /* 0x000ee20000000800 */
[----:B------:R-:W-:Y:S01]  /*7000*/  FADD.FTZ R7, R7, R38 ;  /* 0x0000002607077221 */ /* 0x000fe20000010000 */
[----:B------:R-:W-:Y:S02]  /*7010*/  @!P5 FMUL.FTZ R64, R64, R29 ;  /* 0x0000001d4040d220 */ /* 0x000fe40000410000 */
[----:B------:R-:W4:Y:S02]  /*7020*/  @!P3 MUFU.EX2 R3, R3 ;  /* 0x000000030003b308 */ /* 0x000f240000000800 */
[----:B------:R-:W-:Y:S02]  /*7030*/  FSETP.GTU.FTZ.AND P5, PT, R7, 20, PT ;  /* 0x41a000000700780b */ /* 0x000fe40003fbc000 */
[----:B------:R-:W5:Y:S01]  /*7040*/  @!P1 MUFU.EX2 R5, R5 ;  /* 0x0000000500059308 */ /* 0x000f620000000800 */
[----:B0-----:R-:W-:Y:S01]  /*7050*/  @!P0 FMUL.FTZ R77, R77, R0 ;  /* 0x000000004d4d8220 */ /* 0x001fe20000410000 */
[----:B-1----:R-:W-:Y:S01]  /*7060*/  @!P4 FADD.FTZ R2, R2, 1 ;  /* 0x3f8000000202c421 */ /* 0x002fe20000010000 */
[----:B--2---:R-:W-:Y:S01]  /*7070*/  @!P2 FADD.FTZ R4, R4, 1 ;  /* 0x3f8000000404a421 */ /* 0x004fe20000010000 */
[----:B------:R-:W0:Y:S01]  /*7080*/  LDS.U16 R0, [R12+0x14] ;  /* 0x000014000c007984 */ /* 0x000e220000000400 */
[----:B---3--:R-:W-:Y:S01]  /*7090*/  @!P6 FADD.FTZ R6, R6, 1 ;  /* 0x3f8000000606e421 */ /* 0x008fe20000010000 */
[----:B------:R1:W2:Y:S01]  /*70a0*/  @!P4 MUFU.RCP R9, R2 ;  /* 0x000000020009c308 */ /* 0x0002a20000001000 */
[----:B----4-:R-:W-:-:S04]  /*70b0*/  @!P3 FADD.FTZ R3, R3, 1 ;  /* 0x3f8000000303b421 */ /* 0x010fc80000010000 */
[----:B------:R-:W-:-:S03]  /*70c0*/  @!P5 FMUL.FTZ R7, R7, -1.4426950216293334961 ;  /* 0xbfb8aa3b0707d820 */ /* 0x000fc60000410000 */
[----:B------:R3:W4:Y:S01]  /*70d0*/  @!P2 MUFU.RCP R11, R4 ;  /* 0x00000004000ba308 */ /* 0x0007220000001000 */
[----:B-1----:R-:W-:Y:S01]  /*70e0*/  LDS.U16 R2, [R12+0x16] ;  /* 0x000016000c027984 */ /* 0x002fe20000000400 */
[----:B-----5:R-:W-:-:S06]  /*70f0*/  @!P1 FADD.FTZ R5, R5, 1 ;  /* 0x3f80000005059421 */ /* 0x020fcc0000010000 */
[----:B------:R1:W-:Y:S01]  /*7100*/  @!P6 MUFU.RCP R29, R6 ;  /* 0x00000006001de308 */ /* 0x0003e20000001000 */
[----:B---3--:R-:W3:Y:S04]  /*7110*/  LDS.U16 R4, [R12+0x1a] ;  /* 0x00001a000c047984 */ /* 0x008ee80000000400 */
[----:B-1----:R-:W1:Y:S03]  /*7120*/  LDS.U16 R6, [R12+0x1e] ;  /* 0x00001e000c067984 */ /* 0x002e660000000400 */
[----:B------:R5:W1:Y:S08]  /*7130*/  @!P3 MUFU.RCP R8, R3 ;  /* 0x000000030008b308 */ /* 0x000a700000001000 */
[----:B------:R2:W-:Y:S01]  /*7140*/  @!P1 MUFU.RCP R10, R5 ;  /* 0x00000005000a9308 */ /* 0x0005e20000001000 */
[----:B-----5:R-:W5:Y:S07]  /*7150*/  LDS.U16 R3, [R12+0x18] ;  /* 0x000018000c037984 */ /* 0x020f6e0000000400 */
[----:B------:R-:W4:Y:S01]  /*7160*/  @!P5 MUFU.EX2 R7, R7 ;  /* 0x000000070007d308 */ /* 0x000f220000000800 */
[----:B--2---:R-:W2:Y:S01]  /*7170*/  LDS.U16 R5, [R12+0x1c] ;  /* 0x00001c000c057984 */ /* 0x004ea20000000400 */
[----:B------:R-:W-:Y:S01]  /*7180*/  BAR.SYNC.DEFER_BLOCKING 0x0 ;  /* 0x0000000000007b1d */ /* 0x000fe20000010000 */
[----:B----4-:R-:W-:-:S05]  /*7190*/  @!P5 FADD.FTZ R7, R7, 1 ;  /* 0x3f8000000707d421 */ /* 0x010fca0000010000 */
[----:B------:R4:W5:Y:S01]  /*71a0*/  @!P5 MUFU.RCP R40, R7 ;  /* 0x000000070028d308 */ /* 0x0009620000001000 */
[----:B------:R-:W-:Y:S01]  /*71b0*/  @!P4 FMUL.FTZ R66, R66, R9 ;  /* 0x000000094242c220 */ /* 0x000fe20000410000 */
[----:B------:R-:W-:Y:S01]  /*71c0*/  @!P2 FMUL.FTZ R68, R68, R11 ;  /* 0x0000000b4444a220 */ /* 0x000fe20000410000 */
[----:B------:R-:W-:Y:S02]  /*71d0*/  PRMT R9, R121, 0x7632, R9 ;  /* 0x0000763279097816 */ /* 0x000fe40000000009 */
[----:B----4-:R-:W-:Y:S02]  /*71e0*/  PRMT R7, R118, 0x7632, R7 ;  /* 0x0000763276077816 */ /* 0x010fe40000000007 */
[----:B------:R-:W-:-:S03]  /*71f0*/  PRMT R11, R127, 0x7632, R11 ;  /* 0x000076327f0b7816 */ /* 0x000fc6000000000b */
[----:B------:R0:W-:Y:S04]  /*7200*/  STS.U16 [R12+0x2], R7 ;  /* 0x000002070c007388 */ /* 0x0001e80000000400 */
[----:B------:R3:W-:Y:S01]  /*7210*/  STS.U16 [R12+0xa], R9 ;  /* 0x00000a090c007388 */ /* 0x0007e20000000400 */
[----:B0-----:R-:W-:-:S03]  /*7220*/  HADD2.F32 R7, -RZ, R0.H0_H0 ;  /* 0x20000000ff077230 */ /* 0x001fc60000004100 */
[----:B------:R1:W-:Y:S01]  /*7230*/  STS.U16 [R12+0x16], R11 ;  /* 0x0000160b0c007388 */ /* 0x0003e20000000400 */
[----:B---3--:R-:W-:Y:S02]  /*7240*/  HADD2.F32 R9, -RZ, R4.H0_H0 ;  /* 0x20000004ff097230 */ /* 0x008fe40000004100 */
[----:B------:R-:W-:Y:S01]  /*7250*/  FADD.FTZ R0, R7, R38 ;  /* 0x0000002607007221 */ /* 0x000fe20000010000 */
[----:B------:R-:W-:Y:S02]  /*7260*/  HADD2.F32 R7, -RZ, R2.H0_H0 ;  /* 0x20000002ff077230 */ /* 0x000fe40000004100 */
[----:B-1----:R-:W-:-:S03]  /*7270*/  HADD2.F32 R11, -RZ, R6.H0_H0 ;  /* 0x20000006ff0b7230 */ /* 0x002fc60000004100 */
[--C-:B------:R-:W-:Y:S01]  /*7280*/  FADD.FTZ R7, R7, R38.reuse ;  /* 0x0000002607077221 */ /* 0x100fe20000010000 */
[--C-:B------:R-:W-:Y:S01]  /*7290*/  FADD.FTZ R9, R9, R38.reuse ;  /* 0x0000002609097221 */ /* 0x100fe20000010000 */
[----:B------:R-:W-:Y:S01]  /*72a0*/  FADD.FTZ R11, R11, R38 ;  /* 0x000000260b0b7221 */ /* 0x000fe20000010000 */
[----:B------:R-:W-:Y:S01]  /*72b0*/  @!P3 FMUL.FTZ R79, R79, R8 ;  /* 0x000000084f4fb220 */ /* 0x000fe20000410000 */
[----:B-----5:R-:W-:Y:S01]  /*72c0*/  @!P5 FMUL.FTZ R95, R95, R40 ;  /* 0x000000285f5fd220 */ /* 0x020fe20000410000 */
[----:B------:R-:W-:Y:S01]  /*72d0*/  @!P1 FMUL.FTZ R93, R93, R10 ;  /* 0x0000000a5d5d9220 */ /* 0x000fe20000410000 */
[----:B------:R-:W-:Y:S02]  /*72e0*/  FSETP.GTU.FTZ.AND P3, PT, R7, 20, PT ;  /* 0x41a000000700780b */ /* 0x000fe40003f7c000 */
[----:B------:R-:W-:Y:S02]  /*72f0*/  FSETP.GTU.FTZ.AND P5, PT, R9, 20, PT ;  /* 0x41a000000900780b */ /* 0x000fe40003fbc000 */
[----:B------:R-:W-:-:S02]  /*7300*/  FSETP.GTU.FTZ.AND P4, PT, R11, 20, PT ;  /* 0x41a000000b00780b */ /* 0x000fc40003f9c000 */
[----:B------:R-:W-:Y:S02]  /*7310*/  PRMT R8, R119, 0x7632, R8 ;  /* 0x0000763277087816 */ /* 0x000fe40000000008 */
[----:B------:R-:W-:Y:S02]  /*7320*/  PRMT R10, R123, 0x7632, R10 ;  /* 0x000076327b0a7816 */ /* 0x000fe4000000000a */
[----:B------:R-:W-:Y:S02]  /*7330*/  ISETP.NE.AND P0, PT, R63, RZ, PT ;  /* 0x000000ff3f00720c */ /* 0x000fe40003f05270 */
[----:B------:R-:W-:Y:S02]  /*7340*/  F2FP.F16.F32.PACK_AB R125, R126, R125 ;  /* 0x0000007d7e7d723e */ /* 0x000fe400000000ff */
[----:B------:R-:W-:Y:S02]  /*7350*/  F2FP.F16.F32.PACK_AB R129, R130, R129 ;  /* 0x000000818281723e */ /* 0x000fe400000000ff */
[----:B------:R-:W-:Y:S01]  /*7360*/  F2FP.F16.F32.PACK_AB R131, R132, R131 ;  /* 0x000000838483723e */ /* 0x000fe200000000ff */
[----:B------:R-:W-:Y:S01]  /*7370*/  @!P6 FMUL.FTZ R70, R70, R29 ;  /* 0x0000001d4646e220 */ /* 0x000fe20000410000 */
[----:B------:R0:W-:Y:S01]  /*7380*/  STS.U16 [R12+0x6], R8 ;  /* 0x000006080c007388 */ /* 0x0001e20000000400 */
[----:B------:R-:W-:Y:S01]  /*7390*/  HADD2.F32 R3, -RZ, R3.H0_H0 ;  /* 0x20000003ff037230 */ /* 0x000fe20000004100 */
[----:B------:R-:W-:-:S02]  /*73a0*/  PRMT R29, R131, 0x7632, R29 ;  /* 0x00007632831d7816 */ /* 0x000fc4000000001d */
[----:B------:R1:W-:Y:S01]  /*73b0*/  STS.U16 [R12+0xe], R10 ;  /* 0x00000e0a0c007388 */ /* 0x0003e20000000400 */
[----:B--2---:R-:W-:Y:S02]  /*73c0*/  HADD2.F32 R5, -RZ, R5.H0_H0 ;  /* 0x20000005ff057230 */ /* 0x004fe40000004100 */
[----:B------:R-:W-:Y:S01]  /*73d0*/  FADD.FTZ R3, R3, R38 ;  /* 0x0000002603037221 */ /* 0x000fe20000010000 */
[----:B0-----:R-:W-:Y:S02]  /*73e0*/  PRMT R8, R125, 0x7632, R8 ;  /* 0x000076327d087816 */ /* 0x001fe40000000008 */
[----:B-1----:R-:W-:Y:S01]  /*73f0*/  PRMT R10, R129, 0x7632, R10 ;  /* 0x00007632810a7816 */ /* 0x002fe2000000000a */
[----:B------:R-:W-:Y:S01]  /*7400*/  STS.U16 [R12], R118 ;  /* 0x000000760c007388 */ /* 0x000fe20000000400 */
[----:B------:R-:W-:Y:S01]  /*7410*/  @!P3 FMUL.FTZ R2, R7, -1.4426950216293334961 ;  /* 0xbfb8aa3b0702b820 */ /* 0x000fe20000410000 */
[----:B------:R-:W-:Y:S01]  /*7420*/  @!P5 FMUL.FTZ R4, R9, -1.4426950216293334961 ;  /* 0xbfb8aa3b0904d820 */ /* 0x000fe20000410000 */
[----:B------:R-:W-:Y:S01]  /*7430*/  @!P4 FMUL.FTZ R6, R11, -1.4426950216293334961 ;  /* 0xbfb8aa3b0b06c820 */ /* 0x000fe20000410000 */
[----:B------:R-:W-:Y:S01]  /*7440*/  STS.U16 [R12+0x4], R119 ;  /* 0x000004770c007388 */ /* 0x000fe20000000400 */
[----:B------:R-:W-:-:S03]  /*7450*/  FSETP.GTU.FTZ.AND P6, PT, R0, 20, PT ;  /* 0x41a000000000780b */ /* 0x000fc60003fdc000 */
        /* <DEDUP_REMOVED lines=10> */
[----:B------:R-:W-:Y:S01]  /*7500*/  LDS.U16 R7, [R28] ;  /* 0x000000001c077984 */ /* 0x000fe20000000400 */
[----:B------:R-:W-:-:S03]  /*7510*/  FSETP.GTU.FTZ.AND P2, PT, R3, 20, PT ;  /* 0x41a000000300780b */ /* 0x000fc60003f5c000 */
[----:B------:R-:W-:Y:S01]  /*7520*/  LDS.U16 R9, [R27+0x40] ;  /* 0x000040001b097984 */ /* 0x000fe20000000400 */
[----:B------:R-:W-:-:S03]  /*7530*/  FADD.FTZ R5, R5, R38 ;  /* 0x0000002605057221 */ /* 0x000fc60000010000 */
        /* <DEDUP_REMOVED lines=17> */
[----:B------:R-:W-:Y:S01]  /*7650*/  @!P6 FMUL.FTZ R0, R0, -1.4426950216293334961 ;  /* 0xbfb8aa3b0000e820 */ /* 0x000fe20000410000 */
[----:B------:R-:W-:-:S05]  /*7660*/  @!P2 FMUL.FTZ R3, R3, -1.4426950216293334961 ;  /* 0xbfb8aa3b0303a820 */ /* 0x000fca0000410000 */
[----:B------:R-:W0:Y:S04]  /*7670*/  @!P6 MUFU.EX2 R0, R0 ;  /* 0x000000000000e308 */ /* 0x000e280000000800 */
[----:B------:R-:W1:Y:S02]  /*7680*/  @!P2 MUFU.EX2 R3, R3 ;  /* 0x000000030003a308 */ /* 0x000e640000000800 */
[----:B------:R-:W-:Y:S02]  /*7690*/  @!P1 FMUL.FTZ R5, R5, -1.4426950216293334961 ;  /* 0xbfb8aa3b05059820 */ /* 0x000fe40000410000 */
[----:B------:R-:W2:Y:S04]  /*76a0*/  @!P3 MUFU.EX2 R2, R2 ;  /* 0x000000020002b308 */ /* 0x000ea80000000800 */
[----:B------:R-:W3:Y:S01]  /*76b0*/  @!P1 MUFU.EX2 R5, R5 ;  /* 0x0000000500059308 */ /* 0x000ee20000000800 */
[----:B------:R-:W4:Y:S01]  /*76c0*/  LDS R8, [UR35+0x840] ;  /* 0x00084023ff087984 */ /* 0x000f220008000800 */
[----:B0-----:R-:W-:Y:S01]  /*76d0*/  @!P6 FADD.FTZ R0, R0, 1 ;  /* 0x3f8000000000e421 */ /* 0x001fe20000010000 */
[----:B------:R-:W-:Y:S01]  /*76e0*/  USHF.R.S32.HI UR27, URZ, 0x1f, UR34 ;  /* 0x0000001fff1b7899 */ /* 0x000fe20008011422 */
[----:B-1----:R-:W-:Y:S01]  /*76f0*/  @!P2 FADD.FTZ R3, R3, 1 ;  /* 0x3f8000000303a421 */ /* 0x002fe20000010000 */
[----:B------:R-:W-:Y:S01]  /*7700*/  UMOV UR26, UR34 ;  /* 0x00000022001a7c82 */ /* 0x000fe20008000000 */
[----:B------:R-:W0:Y:S01]  /*7710*/  @!P6 MUFU.RCP R109, R0 ;  /* 0x00000000006de308 */ /* 0x000e220000001000 */
[----:B--2---:R-:W-:Y:S01]  /*7720*/  @!P3 FADD.FTZ R2, R2, 1 ;  /* 0x3f8000000202b421 */ /* 0x004fe20000010000 */
[----:B------:R-:W-:Y:S01]  /*7730*/  UIMAD.WIDE.U32 UR22, UR28, UR30, UR26 ;  /* 0x0000001e1c1672a5 */ /* 0x000fe2000f8e001a */
[----:B---3--:R-:W-:-:S03]  /*7740*/  @!P1 FADD.FTZ R5, R5, 1 ;  /* 0x3f80000005059421 */ /* 0x008fc60000010000 */
[----:B------:R-:W-:Y:S02]  /*7750*/  UIMAD UR23, UR28, UR31, UR23 ;  /* 0x0000001f1c1772a4 */ /* 0x000fe4000f8e0217 */
[----:B------:R-:W1:Y:S01]  /*7760*/  @!P5 MUFU.EX2 R4, R4 ;  /* 0x000000040004d308 */ /* 0x000e620000000800 */
[----:B------:R-:W2:Y:S03]  /*7770*/  LDCU.64 UR30, c[0x0][0x550] ;  /* 0x0000aa00ff1e77ac */ /* 0x000ea60008000a00 */
[----:B------:R-:W3:Y:S04]  /*7780*/  @!P4 MUFU.EX2 R6, R6 ;  /* 0x000000060006c308 */ /* 0x000ee80000000800 */
[----:B------:R-:W5:Y:S08]  /*7790*/  @!P2 MUFU.RCP R3, R3 ;  /* 0x000000030003a308 */ /* 0x000f700000001000 */
[----:B------:R-:W2:Y:S01]  /*77a0*/  @!P3 MUFU.RCP R2, R2 ;  /* 0x000000020002b308 */ /* 0x000ea20000001000 */
[----:B------:R-:W-:-:S07]  /*77b0*/  UIMAD.WIDE.U32 UR22, UR8, UR32, UR22 ;  /* 0x00000020081672a5 */ /* 0x000fce000f8e0016 */
[----:B------:R-:W4:Y:S01]  /*77c0*/  @!P1 MUFU.RCP R5, R5 ;  /* 0x0000000500059308 */ /* 0x000f220000001000 */
[----:B------:R-:W-:Y:S01]  /*77d0*/  UIMAD UR21, UR8, UR33, UR23 ;  /* 0x00000021081572a4 */ /* 0x000fe2000f8e0217 */
[----:B-1----:R-:W-:Y:S01]  /*77e0*/  @!P5 FADD.FTZ R4, R4, 1 ;  /* 0x3f8000000404d421 */ /* 0x002fe20000010000 */
[----:B---3--:R-:W-:Y:S01]  /*77f0*/  @!P4 FADD.FTZ R6, R6, 1 ;  /* 0x3f8000000606c421 */ /* 0x008fe20000010000 */
[----:B0-----:R-:W-:Y:S01]  /*7800*/  @!P6 FMUL.FTZ R72, R72, R109 ;  /* 0x0000006d4848e220 */ /* 0x001fe20000410000 */
[----:B------:R-:W-:Y:S01]  /*7810*/  IADD3 R0, P6, PT, R61, UR22, RZ ;  /* 0x000000163d007c10 */ /* 0x000fe2000ffde0ff */
[----:B-----5:R-:W-:Y:S01]  /*7820*/  @!P2 FMUL.FTZ R74, R74, R3 ;  /* 0x000000034a4aa220 */ /* 0x020fe20000410000 */
[----:B------:R-:W0:Y:S01]  /*7830*/  LDCU.64 UR22, c[0x0][0x518] ;  /* 0x0000a300ff1677ac */ /* 0x000e220008000a00 */
[----:B------:R-:W1:Y:S01]  /*7840*/  @!P5 MUFU.RCP R4, R4 ;  /* 0x000000040004d308 */ /* 0x000e620000001000 */
[----:B------:R-:W-:Y:S01]  /*7850*/  IADD3.X R3, PT, PT, RZ, UR21, RZ, P6, !PT ;  /* 0x00000015ff037c10 */ /* 0x000fe2000b7fe4ff */
[----:B--2---:R-:W-:Y:S01]  /*7860*/  @!P3 FMUL.FTZ R97, R97, R2 ;  /* 0x000000026161b220 */ /* 0x004fe20000410000 */
[C---:B------:R-:W-:Y:S01]  /*7870*/  LEA R2, P6, R0.reuse, UR30, 0x1 ;  /* 0x0000001e00027c11 */ /* 0x040fe2000f8c08ff */
[----:B------:R-:W2:Y:S04]  /*7880*/  LDCU.64 UR32, c[0x0][0x560] ;  /* 0x0000ac00ff2077ac */ /* 0x000ea80008000a00 */
[----:B------:R-:W3:Y:S01]  /*7890*/  @!P4 MUFU.RCP R6, R6 ;  /* 0x000000060006c308 */ /* 0x000ee20000001000 */
[----:B------:R-:W-:Y:S01]  /*78a0*/  LEA.HI.X R3, R0, UR31, R3, 0x1, P6 ;  /* 0x0000001f00037c11 */ /* 0x000fe2000b0f0c03 */
[----:B----4-:R-:W-:Y:S01]  /*78b0*/  @!P1 FMUL.FTZ R76, R76, R5 ;  /* 0x000000054c4c9220 */ /* 0x010fe20000410000 */
        /* <DEDUP_REMOVED lines=39> */
[----:B------:R-:W-:-:S04]  /*7b30*/  F2FP.F16.F32.PACK_AB R0, R79, R66 ;  /* 0x000000424f00723e */ /* 0x000fc800000000ff */
[C---:B------:R-:W-:Y:S02]  /*7b40*/  PRMT R8, R0.reuse, 0x7610, R8 ;  /* 0x0000761000087816 */ /* 0x040fe40000000008 */
[----:B-1----:R-:W-:Y:S02]  /*7b50*/  PRMT R9, R0, 0x7632, R9 ;  /* 0x0000763200097816 */ /* 0x002fe40000000009 */
[----:B------:R-:W-:Y:S02]  /*7b60*/  F2FP.F16.F32.PACK_AB R0, R93, R68 ;  /* 0x000000445d00723e */ /* 0x000fe400000000ff */
[----:B---3--:R-:W-:Y:S02]  /*7b70*/  F2FP.F16.F32.PACK_AB R3, R77, R64 ;  /* 0x000000404d03723e */ /* 0x008fe400000000ff */
[----:B------:R-:W-:Y:S02]  /*7b80*/  F2FP.F16.F32.PACK_AB R2, R95, R70 ;  /* 0x000000465f02723e */ /* 0x000fe400000000ff */
[----:B------:R-:W-:-:S02]  /*7b90*/  PRMT R5, R3, 0x7610, R5 ;  /* 0x0000761003057816 */ /* 0x000fc40000000005 */
[----:B------:R-:W-:Y:S02]  /*7ba0*/  PRMT R7, R3, 0x7632, R7 ;  /* 0x0000763203077816 */ /* 0x000fe40000000007 */
[C---:B------:R-:W-:Y:S01]  /*7bb0*/  PRMT R10, R2.reuse, 0x7610, R10 ;  /* 0x00007610020a7816 */ /* 0x040fe2000000000a */
[----:B------:R1:W-:Y:S01]  /*7bc0*/  STS.U16 [R12], R6 ;  /* 0x000000060c007388 */ /* 0x0003e20000000400 */
[----:B------:R-:W-:-:S03]  /*7bd0*/  PRMT R11, R2, 0x7632, R11 ;  /* 0x00007632020b7816 */ /* 0x000fc6000000000b */
[----:B------:R3:W-:Y:S01]  /*7be0*/  STS.U16 [R12+0x2], R4 ;  /* 0x000002040c007388 */ /* 0x0007e20000000400 */
[----:B------:R-:W-:Y:S02]  /*7bf0*/  F2FP.F16.F32.PACK_AB R3, R97, R72 ;  /* 0x000000486103723e */ /* 0x000fe400000000ff */
[----:B------:R-:W-:Y:S02]  /*7c00*/  F2FP.F16.F32.PACK_AB R2, R101, R76 ;  /* 0x0000004c6502723e */ /* 0x000fe400000000ff */
[C---:B-1----:R-:W-:Y:S02]  /*7c10*/  PRMT R6, R0.reuse, 0x7610, R6 ;  /* 0x0000761000067816 */ /* 0x042fe40000000006 */
[----:B---3--:R-:W-:Y:S02]  /*7c20*/  PRMT R4, R0, 0x7632, R4 ;  /* 0x0000763200047816 */ /* 0x008fe40000000004 */
[----:B------:R-:W-:Y:S01]  /*7c30*/  F2FP.F16.F32.PACK_AB R0, R99, R74 ;  /* 0x0000004a6300723e */ /* 0x000fe200000000ff */
[----:B------:R1:W-:Y:S03]  /*7c40*/  STS.U16 [R12+0x8], R8 ;  /* 0x000008080c007388 */ /* 0x0003e60000000400 */
[----:B------:R-:W-:Y:S01]  /*7c50*/  PRMT R29, R0, 0x7632, R29 ;  /* 0x00007632001d7816 */ /* 0x000fe2000000001d */
[----:B------:R3:W-:Y:S01]  /*7c60*/  STS.U16 [R12+0xc], R6 ;  /* 0x00000c060c007388 */ /* 0x0007e20000000400 */
[----:B-1----:R-:W-:-:S02]  /*7c70*/  PRMT R8, R3, 0x7632, R8 ;  /* 0x0000763203087816 */ /* 0x002fc40000000008 */
[----:B---3--:R-:W-:Y:S01]  /*7c80*/  PRMT R6, R2, 0x7632, R6 ;  /* 0x0000763202067816 */ /* 0x008fe20000000006 */
        /* <DEDUP_REMOVED lines=34> */
[----:B------:R-:W-:-:S03]  /*7eb0*/  UMOV UR22, UR26 ;  /* 0x0000001a00167c82 */ /* 0x000fc60008000000 */
[----:B----4-:R-:W-:-:S04]  /*7ec0*/  UIMAD.WIDE.U32 UR22, UR8, UR30, UR22 ;  /* 0x0000001e081672a5 */ /* 0x010fc8000f8e0016 */
[----:B------:R-:W-:Y:S02]  /*7ed0*/  UIMAD UR21, UR8, UR31, UR23 ;  /* 0x0000001f081572a4 */ /* 0x000fe4000f8e0217 */
[----:B-1----:R-:W-:Y:S01]  /*7ee0*/  IADD3 R3, P0, PT, R61, UR22, RZ ;  /* 0x000000163d037c10 */ /* 0x002fe2000ff1e0ff */
[----:B------:R-:W-:-:S03]  /*7ef0*/  FADD.FTZ R73, R73, R36 ;  /* 0x0000002449497221 */ /* 0x000fc60000010000 */
[----:B------:R-:W-:Y:S01]  /*7f00*/  IADD3.X R4, PT, PT, RZ, UR21, RZ, P0, !PT ;  /* 0x00000015ff047c10 */ /* 0x000fe200087fe4ff */
[----:B------:R-:W-:Y:S01]  /*7f10*/  FADD.FTZ R73, R73, R62 ;  /* 0x0000003e49497221 */ /* 0x000fe20000010000 */
[----:B--2---:R-:W-:-:S03]  /*7f20*/  LEA R2, P2, R3, UR32, 0x1 ;  /* 0x0000002003027c11 */ /* 0x004fc6000f8408ff */
[----:B------:R-:W-:Y:S01]  /*7f30*/  FADD.FTZ R64, R73, R64 ;  /* 0x0000004049407221 */ /* 0x000fe20000010000 */
[----:B------:R-:W-:-:S03]  /*7f40*/  LEA.HI.X R3, R3, UR33, R4, 0x1, P2 ;  /* 0x0000002103037c11 */ /* 0x000fc600090f0c04 */
[----:B------:R-:W-:Y:S01]  /*7f50*/  FADD.FTZ R77, R64, R77 ;  /* 0x0000004d404d7221 */ /* 0x000fe20000010000 */
[-C--:B0-----:R-:W-:Y:S02]  /*7f60*/  ISETP.GE.AND P0, PT, R61, R0.reuse, PT ;  /* 0x000000003d00720c */ /* 0x081fe40003f06270 */
[-C--:B------:R-:W-:Y:S02]  /*7f70*/  ISETP.GE.AND P1, PT, R59, R0.reuse, PT ;  /* 0x000000003b00720c */ /* 0x080fe40003f26270 */
[-C--:B------:R-:W-:Y:S02]  /*7f80*/  ISETP.GE.AND P2, PT, R53, R0.reuse, PT ;  /* 0x000000003500720c */ /* 0x080fe40003f46270 */
[-C--:B------:R-:W-:Y:S02]  /*7f90*/  ISETP.GE.AND P3, PT, R51, R0.reuse, PT ;  /* 0x000000003300720c */ /* 0x080fe40003f66270 */
[-C--:B------:R-:W-:Y:S02]  /*7fa0*/  ISETP.GE.AND P4, PT, R49, R0.reuse, PT ;  /* 0x000000003100720c */ /* 0x080fe40003f86270 */
[----:B------:R-:W-:-:S02]  /*7fb0*/  ISETP.GE.AND P5, PT, R47, R0, PT ;  /* 0x000000002f00720c */ /* 0x000fc40003fa6270 */
        /* <DEDUP_REMOVED lines=27> */
[----:B------:R0:W-:Y:S04]  /*8170*/  @!P1 STG.E.U16 desc[UR24][R2.64+0x280], R69 ;  /* 0x0002804502009986 */ /* 0x0001e8000c101518 */
[----:B------:R0:W-:Y:S04]  /*8180*/  @!P2 STG.E.U16 desc[UR24][R2.64+0x2c0], R17 ;  /* 0x0002c0110200a986 */ /* 0x0001e8000c101518 */
[----:B------:R0:W-:Y:S04]  /*8190*/  @!P3 STG.E.U16 desc[UR24][R2.64+0x300], R71 ;  /* 0x000300470200b986 */ /* 0x0001e8000c101518 */
[----:B------:R0:W-:Y:S04]  /*81a0*/  @!P4 STG.E.U16 desc[UR24][R2.64+0x340], R15 ;  /* 0x0003400f0200c986 */ /* 0x0001e8000c101518 */
[----:B------:R0:W-:Y:S04]  /*81b0*/  @!P5 STG.E.U16 desc[UR24][R2.64+0x380], R75 ;  /* 0x0003804b0200d986 */ /* 0x0001e8000c101518 */
[----:B------:R0:W-:Y:S01]  /*81c0*/  @!P6 STG.E.U16 desc[UR24][R2.64+0x3c0], R13 ;  /* 0x0003c00d0200e986 */ /* 0x0001e2000c101518 */
[----:B------:R-:W-:Y:S01]  /*81d0*/  FADD.FTZ R97, R72, R97 ;  /* 0x0000006148617221 */ /* 0x000fe20000010000 */
[----:B------:R-:W-:-:S03]  /*81e0*/  UIADD3 UR15, UP0, UPT, UR15, -0x800, URZ ;  /* 0xfffff8000f0f7890 */ /* 0x000fc6000ff1e0ff */
[----:B------:R-:W-:Y:S01]  /*81f0*/  FADD.FTZ R74, R97, R74 ;  /* 0x0000004a614a7221 */ /* 0x000fe20000010000 */
[----:B------:R-:W-:Y:S02]  /*8200*/  UIADD3.X UR16, UPT, UPT, UR16, -0x1, URZ, UP0, !UPT ;  /* 0xffffffff10107890 */ /* 0x000fe400087fe4ff */
[----:B------:R-:W-:Y:S01]  /*8210*/  UISETP.GT.AND UP0, UPT, UR12, 0x1, UPT ;  /* 0x000000010c00788c */ /* 0x000fe2000bf04270 */
[----:B------:R-:W-:Y:S01]  /*8220*/  FADD.FTZ R99, R74, R99 ;  /* 0x000000634a637221 */ /* 0x000fe20000010000 */
[----:B------:R-:W-:-:S03]  /*8230*/  UIADD3 UR18, UP1, UPT, UR18, -0x800, URZ ;  /* 0xfffff80012127890 */ /* 0x000fc6000ff3e0ff */
[----:B------:R-:W-:Y:S01]  /*8240*/  FADD.FTZ R36, R99, R76 ;  /* 0x0000004c63247221 */ /* 0x000fe20000010000 */
[----:B------:R-:W-:-:S03]  /*8250*/  UIADD3 UR14, UP2, UPT, UR14, -0x800, URZ ;  /* 0xfffff8000e0e7890 */ /* 0x000fc6000ff5e0ff */
[----:B------:R-:W-:Y:S01]  /*8260*/  FADD.FTZ R36, R36, R101 ;  /* 0x0000006524247221 */ /* 0x000fe20000010000 */
[----:B------:R-:W-:Y:S02]  /*8270*/  UIADD3.X UR19, UPT, UPT, UR19, -0x1, URZ, UP1, !UPT ;  /* 0xffffffff13137890 */ /* 0x000fe40008ffe4ff */
[----:B------:R-:W-:Y:S01]  /*8280*/  UIADD3.X UR17, UPT, UPT, UR17, -0x1, URZ, UP2, !UPT ;  /* 0xffffffff11117890 */ /* 0x000fe200097fe4ff */
[----:B------:R-:W-:Y:S01]  /*8290*/  UMOV UR12, UR20 ;  /* 0x00000014000c7c82 */ /* 0x000fe20008000000 */
[----:B0-----:R-:W-:Y:S10]  /*82a0*/  BRA.U UP0, `(.L_x_3478) ;  /* 0xffffff8500407547 */ /* 0x001ff4000b83ffff */
.L_x_3431:
[----:B------:R-:W0:Y:S01]  /*82b0*/  LDCU.64 UR12, c[0x0][0x548] ;  /* 0x0000a900ff0c77ac */ /* 0x000e220008000a00 */
[----:B------:R-:W1:Y:S01]  /*82c0*/  S2R R11, SR_TID.X ;  /* 0x00000000000b7919 */ /* 0x000e620000002100 */
[----:B------:R-:W2:Y:S01]  /*82d0*/  LDCU UR38, c[0x0][0x38c] ;  /* 0x00007180ff2677ac */ /* 0x000ea20008000800 */
[----:B------:R-:W3:Y:S01]  /*82e0*/  LDCU.64 UR14, c[0x0][0x568] ;  /* 0x0000ad00ff0e77ac */ /* 0x000ee20008000a00 */
[----:B0-----:R-:W-:-:S04]  /*82f0*/  UISETP.NE.U32.AND UP0, UPT, UR12, URZ, UPT ;  /* 0x000000ff0c00728c */ /* 0x001fc8000bf05070 */
[----:B------:R-:W-:-:S09]  /*8300*/  UISETP.NE.AND.EX UP0, UPT, UR13, URZ, UPT, UP0 ;  /* 0x000000ff0d00728c */ /* 0x000fd2000bf05300 */
[----:B--23--:R-:W-:Y:S05]  /*8310*/  BRA.U !UP0, `(.L_x_3479) ;  /* 0x00000001088c7547 */ /* 0x00cfea000b800000 */
[----:B------:R-:W0:Y:S01]  /*8320*/  SHFL.DOWN P0, R0, R65, 0x1, 0x1f ;  /* 0x08201f0041007f89 */ /* 0x000e220000000000 */
[----:B------:R-:W-:Y:S01]  /*8330*/  BSSY.RECONVERGENT B0, `(.L_x_3479) ;  /* 0x0000021000007945 */ /* 0x000fe20003800200 */
[----:B------:R-:W2:Y:S01]  /*8340*/  S2R R4, SR_LANEID ;  /* 0x0000000000047919 */ /* 0x000ea20000000000 */
[----:B------:R-:W3:Y:S01]  /*8350*/  S2R R6, SR_TID.X ;  /* 0x0000000000067919 */ /* 0x000ee20000002100 */
[----:B0-----:R-:W-:-:S05]  /*8360*/  @P0 FADD R0, R0, R65 ;  /* 0x0000004100000221 */ /* 0x001fca0000000000 */
[----:B------:R-:W0:Y:S01]  /*8370*/  SHFL.DOWN P0, R3, R0, 0x2, 0x1f ;  /* 0x08401f0000037f89 */ /* 0x000e220000000000 */
[----:B--2---:R-:W-:-:S13]  /*8380*/  ISETP.NE.AND P1, PT, R4, RZ, PT ;  /* 0x000000ff0400720c */ /* 0x004fda0003f25270 */
[----:B------:R-:W2:Y:S01]  /*8390*/  @!P1 S2R R8, SR_CgaCtaId ;  /* 0x0000000000089919 */ /* 0x000ea20000008800 */
[----:B------:R-:W-:Y:S01]  /*83a0*/  @!P1 MOV R7, 0x400 ;  /* 0x0000040000079802 */ /* 0x000fe20000000f00 */
[----:B0-----:R-:W-:Y:S01]  /*83b0*/  @P0 FADD R3, R0, R3 ;  /* 0x0000000300030221 */ /* 0x001fe20000000000 */
[----:B---3--:R-:W-:-:S04]  /*83c0*/  @!P1 SHF.R.U32.HI R0, RZ, 0x3, R6 ;  /* 0x00000003ff009819 */ /* 0x008fc80000011606 */
        /* <DEDUP_REMOVED lines=23> */
.L_x_3480:
[----:B------:R-:W-:Y:S05]  /*8540*/  BSYNC.RECONVERGENT B0 ;  /* 0x0000000000007941 */ /* 0x000fea0003800200 */
.L_x_3479:
[----:B------:R-:W-:Y:S01]  /*8550*/  UISETP.NE.U32.AND UP0, UPT, UR14, URZ, UPT ;  /* 0x000000ff0e00728c */ /* 0x000fe2000bf05070 */
[----:B-1----:R-:W-:-:S03]  /*8560*/  ISETP.GE.AND P0, PT, R11, UR38, PT ;  /* 0x000000260b007c0c */ /* 0x002fc6000bf06270 */
[----:B------:R-:W-:-:S09]  /*8570*/  UISETP.NE.AND.EX UP0, UPT, UR15, URZ, UPT, UP0 ;  /* 0x000000ff0f00728c */ /* 0x000fd2000bf05300 */
[----:B------:R-:W-:Y:S05]  /*8580*/  BRA.U !UP0, `(.L_x_3481) ;  /* 0x0000000108907547 */ /* 0x000fea000b800000 */
[----:B------:R-:W-:Y:S06]  /*8590*/  BAR.SYNC.DEFER_BLOCKING 0x0 ;  /* 0x0000000000007b1d */ /* 0x000fec0000010000 */
[----:B------:R-:W-:Y:S01]  /*85a0*/  BSSY.RECONVERGENT B0, `(.L_x_3481) ;  /* 0x0000022000007945 */ /* 0x000fe20003800200 */
[----:B0-2---:R-:W0:Y:S01]  /*85b0*/  SHFL.DOWN P1, R3, R36, 0x1, 0x1f ;  /* 0x08201f0024037f89 */ /* 0x005e220000020000 */
        /* <DEDUP_REMOVED lines=32> */
.L_x_3482:
[----:B------:R-:W-:Y:S05]  /*87c0*/  BSYNC.RECONVERGENT B0 ;  /* 0x0000000000007941 */ /* 0x000fea0003800200 */
.L_x_3481:
[----:B------:R-:W-:Y:S05]  /*87d0*/  @P0 EXIT ;  /* 0x000000000000094d */ /* 0x000fea0003800000 */
[----:B------:R-:W3:Y:S01]  /*87e0*/  LDCU.64 UR12, c[0x0][0x4e8] ;  /* 0x00009d00ff0c77ac */ /* 0x000ee20008000a00 */
[----:B------:R-:W4:Y:S01]  /*87f0*/  S2UR UR22, SR_CgaCtaId ;  /* 0x00000000001679c3 */ /* 0x000f220000008800 */
[----:B------:R-:W-:Y:S01]  /*8800*/  BSSY.RECONVERGENT B0, `(.L_x_3483) ;  /* 0x000004b000007945 */ /* 0x000fe20003800200 */
[----:B------:R-:W0:Y:S01]  /*8810*/  LDCU.64 UR18, c[0x0][0x4c8] ;  /* 0x00009900ff1277ac */ /* 0x000e220008000a00 */
[----:B------:R-:W1:Y:S01]  /*8820*/  LDCU.64 UR20, c[0x0][0x4a8] ;  /* 0x00009500ff1477ac */ /* 0x000e620008000a00 */
[----:B------:R-:W-:Y:S01]  /*8830*/  UMOV UR17, 0x400 ;  /* 0x0000040000117882 */ /* 0x000fe20000000000 */
[----:B------:R-:W0:Y:S01]  /*8840*/  LDCU UR23, c[0x0][0x360] ;  /* 0x00006c00ff1777ac */ /* 0x000e220008000800 */
[----:B------:R-:W1:Y:S01]  /*8850*/  LDCU.64 UR40, c[0x0][0x3e0] ;  /* 0x00007c00ff2877ac */ /* 0x000e620008000a00 */
[----:B---3--:R-:W-:Y:S01]  /*8860*/  UIMAD.WIDE.U32 UR4, UR8, UR12, URZ ;  /* 0x0000000c080472a5 */ /* 0x008fe2000f8e00ff */
[----:B------:R-:W3:Y:S03]  /*8870*/  LDCU.64 UR42, c[0x0][0x3c0] ;  /* 0x00007800ff2a77ac */ /* 0x000ee60008000a00 */
[----:B------:R-:W-:-:S02]  /*8880*/  UIMAD UR16, UR8, UR13, UR5 ;  /* 0x0000000d081072a4 */ /* 0x000fc4000f8e0205 */
[----:B0-----:R-:W-:Y:S02]  /*8890*/  UIMAD.WIDE.U32 UR12, UR8, UR18, URZ ;  /* 0x00000012080c72a5 */ /* 0x001fe4000f8e00ff */
[----:B-1----:R-:W-:Y:S02]  /*88a0*/  UIMAD.WIDE.U32 UR14, UR8, UR20, URZ ;  /* 0x00000014080e72a5 */ /* 0x002fe4000f8e00ff */
[----:B------:R-:W-:Y:S01]  /*88b0*/  UIMAD UR11, UR8, UR19, UR13 ;  /* 0x00000013080b72a4 */ /* 0x000fe2000f8e020d */
[----:B------:R-:W0:Y:S01]  /*88c0*/  LDCU.64 UR26, c[0x0][0x4b0] ;  /* 0x00009600ff1a77ac */ /* 0x000e220008000a00 */
[----:B------:R-:W1:Y:S01]  /*88d0*/  LDCU.64 UR32, c[0x0][0x4d0] ;  /* 0x00009a00ff2077ac */ /* 0x000e620008000a00 */
[----:B------:R-:W0:Y:S01]  /*88e0*/  LDCU.64 UR34, c[0x0][0x4f0] ;  /* 0x00009e00ff2277ac */ /* 0x000e220008000a00 */
[----:B------:R-:W0:Y:S01]  /*88f0*/  LDCU.64 UR36, c[0x0][0x540] ;  /* 0x0000a800ff2477ac */ /* 0x000e220008000a00 */
[----:B------:R-:W0:Y:S01]  /*8900*/  LDCU.128 UR28, c[0x0][0x530] ;  /* 0x0000a600ff1c77ac */ /* 0x000e220008000c00 */
[----:B------:R-:W-:-:S02]  /*8910*/  UIMAD UR8, UR8, UR21, UR15 ;  /* 0x00000015080872a4 */ /* 0x000fc4000f8e020f */
[----:B----4-:R-:W-:-:S12]  /*8920*/  ULEA UR17, UR22, UR17, 0x18 ;  /* 0x0000001116117291 */ /* 0x010fd8000f8ec0ff */
.L_x_3484:
[C---:B------:R-:W-:Y:S01]  /*8930*/  LEA R0, R11.reuse, UR17, 0x2 ;  /* 0x000000110b007c11 */ /* 0x040fe2000f8e10ff */
[C---:B----4-:R-:W-:Y:S01]  /*8940*/  IMAD.WIDE.U32 R6, R11.reuse, UR40, RZ ;  /* 0x000000280b067c25 */ /* 0x050fe2000f8e00ff */
[----:B------:R-:W-:Y:S02]  /*8950*/  MOV R4, UR14 ;  /* 0x0000000e00047c02 */ /* 0x000fe40008000f00 */
[----:B------:R-:W-:Y:S01]  /*8960*/  SHF.R.S32.HI R10, RZ, 0x1f, R11 ;  /* 0x0000001fff0a7819 */ /* 0x000fe2000001140b */
[----:B------:R-:W4:Y:S01]  /*8970*/  LDS R13, [R0+0x1d90] ;  /* 0x001d9000000d7984 */ /* 0x000f220000000800 */
[----:B--2---:R-:W-:Y:S02]  /*8980*/  MOV R3, UR8 ;  /* 0x0000000800037c02 */ /* 0x004fe40008000f00 */
        /* <DEDUP_REMOVED lines=14> */
[----:B----4-:R2:W-:Y:S04]  /*8a70*/  REDG.E.ADD.F32.FTZ.RN.STRONG.GPU desc[UR24][R4.64], R13 ;  /* 0x0000000d040079a6 */ /* 0x0105e8000c12f318 */
[----:B------:R4:W0:Y:S01]  /*8a80*/  LDG.E R15, desc[UR24][R8.64] ;  /* 0x00000018080f7981 */ /* 0x000822000c1e1900 */
[----:B------:R-:W-:Y:S01]  /*8a90*/  MOV R6, UR12 ;  /* 0x0000000c00067c02 */ /* 0x000fe20008000f00 */
[C---:B-1----:R-:W-:Y:S01]  /*8aa0*/  IMAD R12, R10.reuse, UR32, RZ ;  /* 0x000000200a0c7c24 */ /* 0x042fe2000f8e02ff */
[----:B------:R-:W-:Y:S01]  /*8ab0*/  MOV R3, UR11 ;  /* 0x0000000b00037c02 */ /* 0x000fe20008000f00 */
[----:B---3--:R-:W-:Y:S01]  /*8ac0*/  IMAD R14, R10, UR42, RZ ;  /* 0x0000002a0a0e7c24 */ /* 0x008fe2000f8e02ff */
[----:B------:R-:W-:Y:S01]  /*8ad0*/  MOV R2, R6 ;  /* 0x0000000600027202 */ /* 0x000fe20000000f00 */
[C---:B------:R-:W-:Y:S01]  /*8ae0*/  IMAD R17, R11.reuse, UR33, R12 ;  /* 0x000000210b117c24 */ /* 0x040fe2000f8e020c */
[----:B------:R-:W-:Y:S01]  /*8af0*/  MOV R7, UR13 ;  /* 0x0000000d00077c02 */ /* 0x000fe20008000f00 */
        /* <DEDUP_REMOVED lines=28> */
.L_x_3483:
[----:B------:R-:W-:Y:S05]  /*8cc0*/  EXIT ;  /* 0x000000000000794d */ /* 0x000fea0003800000 */
.L_x_3469:
[----:B------:R-:W-:Y:S01]  /*8cd0*/  MOV R193, R6 ;  /* 0x0000000600c17202 */ /* 0x000fe20000000f00 */
[----:B------:R-:W-:Y:S01]  /*8ce0*/  HFMA2 R192, -RZ, RZ, 0, 5.9604644775390625e-08 ;  /* 0x00000001ffc07431 */ /* 0x000fe200000001ff */
[----:B------:R-:W-:Y:S02]  /*8cf0*/  MOV R195, RZ ;  /* 0x000000ff00c37202 */ /* 0x000fe40000000f00 */
[----:B------:R-:W-:-:S07]  /*8d00*/  MOV R210, 0xffffffff ;  /* 0xffffffff00d27802 */ /* 0x000fce0000000f00 */
[----:B-123-5:R-:W-:Y:S05]  /*8d10*/  WARPSYNC.COLLECTIVE R210, `(.L_x_3485) ;  /* 0x00000000d2087348 */ /* 0x02efea0003c00000 */
[----:B------:R0:W4:Y:S02]  /*8d20*/  SHFL.UP P6, R4, R193, R192, R195 ;  /* 0x040000c0c1047389 */ /* 0x00012400000c00c3 */
[----:B012345:R-:W-:Y:S05]  /*8d30*/  ENDCOLLECTIVE ;  /* 0x000000000000791b */ /* 0x03ffea0003800000 */
.L_x_3485:
[----:B------:R-:W-:Y:S02]  /*8d40*/  MOV R193, R5 ;  /* 0x0000000500c17202 */ /* 0x000fe40000000f00 */
[----:B------:R-:W-:-:S07]  /*8d50*/  MOV R7, R4 ;  /* 0x0000000400077202 */ /* 0x000fce0000000f00 */
[----:B------:R-:W-:Y:S05]  /*8d60*/  WARPSYNC.COLLECTIVE R210, `(.L_x_3486) ;  /* 0x00000000d2087348 */ /* 0x000fea0003c00000 */
[----:B------:R0:W1:Y:S02]  /*8d70*/  SHFL.UP P6, R4, R193, R192, R195 ;  /* 0x040000c0c1047389 */ /* 0x00006400000c00c3 */
[----:B01----:R-:W-:Y:S05]  /*8d80*/  ENDCOLLECTIVE ;  /* 0x000000000000791b */ /* 0x003fea0003800000 */
.L_x_3486:
        /* <DEDUP_REMOVED lines=8> */
.L_x_3487:
[----:B------:R-:W-:Y:S02]  /*8e10*/  MOV R193, R187 ;  /* 0x000000bb00c17202 */ /* 0x000fe40000000f00 */
[----:B------:R-:W-:-:S07]  /*8e20*/  MOV R7, R4 ;  /* 0x0000000400077202 */ /* 0x000fce0000000f00 */
[----:B------:R-:W-:Y:S05]  /*8e30*/  WARPSYNC.COLLECTIVE R210, `(.L_x_3488) ;  /* 0x00000000d2087348 */ /* 0x000fea0003c00000 */
[----:B------:R0:W1:Y:S02]  /*8e40*/  SHFL.UP P6, R4, R193, R192, R195 ;  /* 0x040000c0c1047389 */ /* 0x00006400000c00c3 */
[----:B01----:R-:W-:Y:S05]  /*8e50*/  ENDCOLLECTIVE ;  /* 0x000000000000791b */ /* 0x003fea0003800000 */
.L_x_3488:
        /* <DEDUP_REMOVED lines=8> */
.L_x_3489:
[----:B------:R-:W-:Y:S02]  /*8ee0*/  MOV R193, R189 ;  /* 0x000000bd00c17202 */ /* 0x000fe40000000f00 */
[----:B------:R-:W-:-:S07]  /*8ef0*/  MOV R5, R4 ;  /* 0x0000000400057202 */ /* 0x000fce0000000f00 */
[----:B------:R-:W-:Y:S05]  /*8f00*/  WARPSYNC.COLLECTIVE R210, `(.L_x_3490) ;  /* 0x00000000d2087348 */ /* 0x000fea0003c00000 */
[----:B------:R0:W1:Y:S02]  /*8f10*/  SHFL.UP P6, R4, R193, R192, R195 ;  /* 0x040000c0c1047389 */ /* 0x00006400000c00c3 */
[----:B01----:R-:W-:Y:S05]  /*8f20*/  ENDCOLLECTIVE ;  /* 0x000000000000791b */ /* 0x003fea0003800000 */
.L_x_3490:
        /* <DEDUP_REMOVED lines=8> */
.L_x_3491:
[----:B------:R-:W-:Y:S02]  /*8fb0*/  MOV R193, R7 ;  /* 0x0000000700c17202 */ /* 0x000fe40000000f00 */
[----:B------:R-:W-:-:S07]  /*8fc0*/  MOV R5, R4 ;  /* 0x0000000400057202 */ /* 0x000fce0000000f00 */
[----:B------:R-:W-:Y:S05]  /*8fd0*/  WARPSYNC.COLLECTIVE R210, `(.L_x_3492) ;  /* 0x00000000d2087348 */ /* 0x000fea0003c00000 */
[----:B------:R0:W1:Y:S02]  /*8fe0*/  SHFL.UP P6, R4, R193, R192, R195 ;  /* 0x040000c0c1047389 */ /* 0x00006400000c00c3 */
[----:B01----:R-:W-:Y:S05]  /*8ff0*/  ENDCOLLECTIVE ;  /* 0x000000000000791b */ /* 0x003fea0003800000 */
.L_x_3492:
        /* <DEDUP_REMOVED lines=8> */
.L_x_3493:
[----:B------:R-:W-:Y:S02]  /*9080*/  MOV R193, R5 ;  /* 0x0000000500c17202 */ /* 0x000fe40000000f00 */
[----:B------:R-:W-:-:S07]  /*9090*/  MOV R187, R4 ;  /* 0x0000000400bb7202 */ /* 0x000fce0000000f00 */
[----:B------:R-:W-:Y:S05]  /*90a0*/  WARPSYNC.COLLECTIVE R210, `(.L_x_3494) ;  /* 0x00000000d2087348 */ /* 0x000fea0003c00000 */
[----:B------:R0:W1:Y:S02]  /*90b0*/  SHFL.UP P6, R4, R193, R192, R195 ;  /* 0x040000c0c1047389 */ /* 0x00006400000c00c3 */
[----:B01----:R-:W-:Y:S05]  /*90c0*/  ENDCOLLECTIVE ;  /* 0x000000000000791b */ /* 0x003fea0003800000 */
.L_x_3494:
[----:B------:R-:W-:Y:S05]  /*90d0*/  BRA `(.L_x_3495) ;  /* 0xffffffc000047947 */ /* 0x000fea000383ffff */
.L_x_3470:
        /* <DEDUP_REMOVED lines=8> */
.L_x_3497:
[----:B------:R-:W-:Y:S05]  /*9160*/  BSYNC B0 ;  /* 0x0000000000007941 */ /* 0x000fea0003800000 */
.L_x_3496:
[----:B------:R-:W-:Y:S05]  /*9170*/  BRA `(.L_x_3498) ;  /* 0xffffffbc00f47947 */ /* 0x000fea000383ffff */
.L_x_3471:
        /* <DEDUP_REMOVED lines=8> */
.L_x_3500:
[----:B------:R-:W-:Y:S05]  /*9200*/  BSYNC B0 ;  /* 0x0000000000007941 */ /* 0x000fea0003800000 */
.L_x_3499:
[----:B------:R-:W-:Y:S05]  /*9210*/  BRA `(.L_x_3501) ;  /* 0xffffffbc00d47947 */ /* 0x000fea000383ffff */
.L_x_3472:
        /* <DEDUP_REMOVED lines=8> */
.L_x_3503:
[----:B------:R-:W-:Y:S05]  /*92a0*/  BSYNC B0 ;  /* 0x0000000000007941 */ /* 0x000fea0003800000 */
.L_x_3502:
        /* <DEDUP_REMOVED lines=11> */
.L_x_3504:
[----:B------:R-:W-:Y:S05]  /*9360*/  WARPSYNC.COLLECTIVE R210, `(.L_x_3505) ;  /* 0x00000000d2087348 */ /* 0x000fea0003c00000 */
[----:B------:R0:W1:Y:S02]  /*9370*/  SHFL.IDX P2, R5, R211, R212, R213 ;  /* 0x000000d4d3057389 */ /* 0x00006400000400d5 */
[----:B01----:R-:W-:Y:S05]  /*9380*/  ENDCOLLECTIVE ;  /* 0x000000000000791b */ /* 0x003fea0003800000 */
.L_x_3505:
[----:B------:R-:W-:Y:S02]  /*9390*/  MOV R211, R3 ;  /* 0x0000000300d37202 */ /* 0x000fe40000000f00 */
[----:B------:R-:W-:Y:S02]  /*93a0*/  MOV R187, R4 ;  /* 0x0000000400bb7202 */ /* 0x000fe40000000f00 */
[----:B------:R-:W-:-:S07]  /*93b0*/  MOV R4, R5 ;  /* 0x0000000500047202 */ /* 0x000fce0000000f00 */
[----:B------:R-:W-:Y:S05]  /*93c0*/  WARPSYNC.COLLECTIVE R210, `(.L_x_3506) ;  /* 0x00000000d2087348 */ /* 0x000fea0003c00000 */
[----:B------:R0:W1:Y:S02]  /*93d0*/  SHFL.IDX P2, R5, R211, R212, R213 ;  /* 0x000000d4d3057389 */ /* 0x00006400000400d5 */
[----:B01----:R-:W-:Y:S05]  /*93e0*/  ENDCOLLECTIVE ;  /* 0x000000000000791b */ /* 0x003fea0003800000 */
.L_x_3506:
[----:B------:R-:W-:Y:S05]  /*93f0*/  BRA `(.L_x_3507) ;  /* 0xffffffbc00747947 */ /* 0x000fea000383ffff */
.L_x_3474:
        /* <DEDUP_REMOVED lines=10> */
.L_x_3508:
[----:B------:R-:W-:Y:S02]  /*94a0*/  MOV R213, 0x1f ;  /* 0x0000001f00d57802 */ /* 0x000fe40000000f00 */
[----:B------:R-:W-:Y:S02]  /*94b0*/  MOV R215, R5 ;  /* 0x0000000500d77202 */ /* 0x000fe40000000f00 */
[----:B------:R-:W-:-:S07]  /*94c0*/  MOV R2, R7 ;  /* 0x0000000700027202 */ /* 0x000fce0000000f00 */
[----:B------:R-:W-:Y:S05]  /*94d0*/  WARPSYNC.COLLECTIVE R210, `(.L_x_3509) ;  /* 0x00000000d2087348 */ /* 0x000fea0003c00000 */
[----:B------:R0:W1:Y:S02]  /*94e0*/  SHFL.DOWN P2, R7, R215, R214, R217 ;  /* 0x080000d6d7077389 */ /* 0x00006400000400d9 */
[----:B01----:R-:W-:Y:S05]  /*94f0*/  ENDCOLLECTIVE ;  /* 0x000000000000791b */ /* 0x003fea0003800000 */
.L_x_3509:
        /* <DEDUP_REMOVED lines=10> */
.L_x_3510:
[----:B------:R-:W-:Y:S02]  /*95a0*/  MOV R215, R4 ;  /* 0x0000000400d77202 */ /* 0x000fe40000000f00 */
[----:B------:R-:W-:-:S07]  /*95b0*/  MOV R2, R7 ;  /* 0x0000000700027202 */ /* 0x000fce0000000f00 */
[----:B------:R-:W-:Y:S05]  /*95c0*/  WARPSYNC.COLLECTIVE R210, `(.L_x_3511) ;  /* 0x00000000d2087348 */ /* 0x000fea0003c00000 */
[----:B------:R0:W1:Y:S02]  /*95d0*/  SHFL.DOWN P2, R7, R215, R214, R217 ;  /* 0x080000d6d7077389 */ /* 0x00006400000400d9 */
[----:B01----:R-:W-:Y:S05]  /*95e0*/  ENDCOLLECTIVE ;  /* 0x000000000000791b */ /* 0x003fea0003800000 */
.L_x_3511:
        /* <DEDUP_REMOVED lines=10> */
.L_x_3512:
[----:B------:R-:W-:Y:S02]  /*9690*/  MOV R215, R4 ;  /* 0x0000000400d77202 */ /* 0x000fe40000000f00 */
[----:B------:R-:W-:-:S07]  /*96a0*/  MOV R2, R7 ;  /* 0x0000000700027202 */ /* 0x000fce0000000f00 */
[----:B------:R-:W-:Y:S05]  /*96b0*/  WARPSYNC.COLLECTIVE R210, `(.L_x_3513) ;  /* 0x00000000d2087348 */ /* 0x000fea0003c00000 */
[----:B------:R0:W1:Y:S02]  /*96c0*/  SHFL.DOWN P2, R7, R215, R214, R217 ;  /* 0x080000d6d7077389 */ /* 0x00006400000400d9 */
[----:B01----:R-:W-:Y:S05]  /*96d0*/  ENDCOLLECTIVE ;  /* 0x000000000000791b */ /* 0x003fea0003800000 */
.L_x_3513:
        /* <DEDUP_REMOVED lines=11> */
.L_x_3514:
[----:B------:R-:W-:Y:S02]  /*9790*/  MOV R215, R4 ;  /* 0x0000000400d77202 */ /* 0x000fe40000000f00 */
[----:B------:R-:W-:-:S07]  /*97a0*/  MOV R2, R7 ;  /* 0x0000000700027202 */ /* 0x000fce0000000f00 */
[----:B------:R-:W-:Y:S05]  /*97b0*/  WARPSYNC.COLLECTIVE R210, `(.L_x_3515) ;  /* 0x00000000d2087348 */ /* 0x000fea0003c00000 */
[----:B------:R0:W1:Y:S02]  /*97c0*/  SHFL.DOWN P2, R7, R215, R214, R217 ;  /* 0x080000d6d7077389 */ /* 0x00006400000400d9 */
[----:B01----:R-:W-:Y:S05]  /*97d0*/  ENDCOLLECTIVE ;  /* 0x000000000000791b */ /* 0x003fea0003800000 */
.L_x_3515:
        /* <DEDUP_REMOVED lines=11> */
.L_x_3516:
[----:B------:R-:W-:Y:S02]  /*9890*/  MOV R215, R4 ;  /* 0x0000000400d77202 */ /* 0x000fe40000000f00 */
[----:B------:R-:W-:-:S07]  /*98a0*/  MOV R2, R7 ;  /* 0x0000000700027202 */ /* 0x000fce0000000f00 */
[----:B------:R-:W-:Y:S05]  /*98b0*/  WARPSYNC.COLLECTIVE R210, `(.L_x_3517) ;  /* 0x00000000d2087348 */ /* 0x000fea0003c00000 */
[----:B------:R0:W1:Y:S02]  /*98c0*/  SHFL.DOWN P2, R7, R215, R214, R217 ;  /* 0x080000d6d7077389 */ /* 0x00006400000400d9 */
[----:B01----:R-:W-:Y:S05]  /*98d0*/  ENDCOLLECTIVE ;  /* 0x000000000000791b */ /* 0x003fea0003800000 */
.L_x_3517:
        /* <DEDUP_REMOVED lines=11> */
.L_x_3518:
[----:B------:R-:W-:Y:S02]  /*9990*/  ISETP.NE.AND P0, PT, R63, 0x1f, PT ;  /* 0x0000001f3f00780c */ /* 0x000fe40003f05270 */
[----:B------:R-:W-:Y:S02]  /*99a0*/  MOV R211, R4 ;  /* 0x0000000400d37202 */ /* 0x000fe40000000f00 */
[----:B------:R-:W-:-:S09]  /*99b0*/  MOV R2, R5 ;  /* 0x0000000500027202 */ /* 0x000fd20000000f00 */
[----:B------:R-:W-:Y:S05]  /*99c0*/  WARPSYNC.COLLECTIVE R210, `(.L_x_3519) ;  /* 0x00000000d2087348 */ /* 0x000fea0003c00000 */
[----:B------:R0:W1:Y:S02]  /*99d0*/  SHFL.IDX P2, R5, R211, R212, R213 ;  /* 0x000000d4d3057389 */ /* 0x00006400000400d5 */
[----:B01----:R-:W-:Y:S05]  /*99e0*/  ENDCOLLECTIVE ;  /* 0x000000000000791b */ /* 0x003fea0003800000 */
.L_x_3519:
[----:B------:R-:W-:Y:S05]  /*99f0*/  WARPSYNC.COLLECTIVE R210, `(.L_x_3520) ;  /* 0x00000000d2087348 */ /* 0x000fea0003c00000 */
[----:B------:R0:W1:Y:S02]  /*9a00*/  SHFL.DOWN P2, R7, R215, R214, R217 ;  /* 0x080000d6d7077389 */ /* 0x00006400000400d9 */
[----:B01----:R-:W-:Y:S05]  /*9a10*/  ENDCOLLECTIVE ;  /* 0x000000000000791b */ /* 0x003fea0003800000 */
.L_x_3520:
        /* <DEDUP_REMOVED lines=8> */
.L_x_3521:
[----:B------:R-:W-:Y:S05]  /*9aa0*/  WARPSYNC.COLLECTIVE R210, `(.L_x_3522) ;  /* 0x00000000d2087348 */ /* 0x000fea0003c00000 */
[----:B------:R0:W1:Y:S02]  /*9ab0*/  SHFL.IDX P2, R5, R211, R212, R213 ;  /* 0x000000d4d3057389 */ /* 0x00006400000400d5 */
[----:B01----:R-:W-:Y:S05]  /*9ac0*/  ENDCOLLECTIVE ;  /* 0x000000000000791b */ /* 0x003fea0003800000 */
.L_x_3522:
[----:B------:R-:W-:Y:S01]  /*9ad0*/  MOV R211, R11 ;  /* 0x0000000b00d37202 */ /* 0x000fe20000000f00 */
[----:B------:R-:W-:Y:S01]  /*9ae0*/  FFMA.FTZ R11, R11, R2, R6 ;  /* 0x000000020b0b7223 */ /* 0x000fe20000010006 */
[----:B------:R-:W-:Y:S02]  /*9af0*/  MOV R207, R7 ;  /* 0x0000000700cf7202 */ /* 0x000fe40000000f00 */
[----:B------:R-:W-:-:S07]  /*9b00*/  MOV R208, R5 ;  /* 0x0000000500d07202 */ /* 0x000fce0000000f00 */
[----:B------:R-:W-:Y:S05]  /*9b10*/  WARPSYNC.COLLECTIVE R210, `(.L_x_3523) ;  /* 0x00000000d2087348 */ /* 0x000fea0003c00000 */
[----:B------:R0:W1:Y:S02]  /*9b20*/  SHFL.IDX P2, R5, R211, R212, R213 ;  /* 0x000000d4d3057389 */ /* 0x00006400000400d5 */
[----:B01----:R-:W-:Y:S05]  /*9b30*/  ENDCOLLECTIVE ;  /* 0x000000000000791b */ /* 0x003fea0003800000 */
.L_x_3523:
[----:B------:R-:W-:Y:S01]  /*9b40*/  MOV R7, R5 ;  /* 0x0000000500077202 */ /* 0x000fe20000000f00 */
[----:B------:R-:W-:Y:S06]  /*9b50*/  BRA `(.L_x_3524) ;  /* 0xffffffbc006c7947 */ /* 0x000fec000383ffff */
.L_x_3525:
        /* <DEDUP_REMOVED lines=10> */
.L_x_10442:


//--------------------- .text._Z25selective_scan_bwd_kernelI32Selective_Scan_bwd_kernel_traitsILi64ELi16ELb0ELb0ELb0ELb1ELb1EN3c104HalfEfEEv12SSMParamsBwd --------------------------
	.section	.text._Z25selective_scan_bwd_kernelI32Selective_Scan_bwd_kernel_traitsILi64ELi16ELb0ELb0ELb0ELb1ELb1EN3c104HalfEfEEv12SSMParamsBwd,"ax",@progbits
	.align	128
        .global         _Z25selective_scan_bwd_kernelI32Selective_Scan_bwd_kernel_traitsILi64ELi16ELb0ELb0ELb0ELb1ELb1EN3c104HalfEfEEv12SSMParamsBwd
        .type           _Z25selective_scan_bwd_kernelI32Selective_Scan_bwd_kernel_traitsILi64ELi16ELb0ELb0ELb0ELb1ELb1EN3c104HalfEfEEv12SSMParamsBwd,@function
        .size           _Z25selective_scan_bwd_kernelI32Selective_Scan_bwd_kernel_traitsILi64ELi16ELb0ELb0ELb0ELb1ELb1EN3c104HalfEfEEv12SSMParamsBwd,(.L_x_10443 - _Z25selective_scan_bwd_kernelI32Selective_Scan_bwd_kernel_traitsILi64ELi16ELb0ELb0ELb0ELb1ELb1EN3c104HalfEfEEv12SSMParamsBwd)
        .other          _Z25selective_scan_bwd_kernelI32Selective_Scan_bwd_kernel_traitsILi64ELi16ELb0ELb0ELb0ELb1ELb1EN3c104HalfEfEEv12SSMParamsBwd,@"STO_CUDA_ENTRY STV_DEFAULT"
_Z25selective_scan_bwd_kernelI32Selective_Scan_bwd_kernel_traitsILi64ELi16ELb0ELb0ELb0ELb1ELb1EN3c104HalfEfEEv12SSMParamsBwd:
.text._Z25selective_scan_bwd_kernelI32Selective_Scan_bwd_kernel_traitsILi64ELi16ELb0ELb0ELb0ELb1ELb1EN3c104HalfEfEEv12SSMParamsBwd:
        /* <DEDUP_REMOVED lines=26> */
[----:B------:R-:W-:-:S02]  /*01a0*/  MOV R3, UR7 ;  /* 0x0000000700037c02 */ /* 0x000fc40008000f00 */
[----:B------:R-:W1:Y:S01]  /*01b0*/  LDCU.128 UR8, c[0x0][0x460] ;  /* 0x00008c00ff0877ac */ /* 0x000e620008000c00 */
[----:B---3--:R3:W5:Y:S04]  /*01c0*/  @P1 LDG.E R38, desc[UR26][R4.64] ;  /* 0x0000001a04261981 */ /* 0x008768000c1e1900 */
[----:B------:R3:W5:Y:S01]  /*01d0*/  @P0 LDG.E R67, desc[UR26][R2.64] ;  /* 0x0000001a02430981 */ /* 0x000762000c1e1900 */
[----:B----4-:R-:W-:Y:S02]  /*01e0*/  UIMAD.WIDE.U32 UR6, UR30, UR20, URZ ;  /* 0x000000141e0672a5 */ /* 0x010fe4000f8e00ff */
[----:B------:R-:W-:Y:S02]  /*01f0*/  UIMAD.WIDE.U32 UR14, UR30, UR32, URZ ;  /* 0x000000201e0e72a5 */ /* 0x000fe4000f8e00ff */
[----:B------:R-:W-:-:S02]  /*0200*/  UIMAD UR7, UR30, UR21, UR7 ;  /* 0x000000151e0772a4 */ /* 0x000fc4000f8e0207 */
[----:B------:R-:W-:Y:S01]  /*0210*/  UIMAD UR15, UR30, UR33, UR15 ;  /* 0x000000211e0f72a4 */ /* 0x000fe2000f8e020f */
[----:B------:R-:W4:Y:S01]  /*0220*/  LDCU.64 UR32, c[0x0][0x3d8] ;  /* 0x00007b00ff2077ac */ /* 0x000f220008000a00 */
[----:B------:R-:W-:Y:S02]  /*0230*/  UIMAD.WIDE.U32 UR16, UR12, UR22, UR6 ;  /* 0x000000160c1072a5 */ /* 0x000fe4000f8e0006 */
[----:B0-----:R-:W-:Y:S02]  /*0240*/  UISETP.NE.U32.AND UP0, UPT, UR38, URZ, UPT ;  /* 0x000000ff2600728c */ /* 0x001fe4000bf05070 */
[----:B--2---:R-:W-:Y:S02]  /*0250*/  ULEA UR22, UR28, 0xfffffc00, 0xa ;  /* 0xfffffc001c167891 */ /* 0x004fe4000f8e50ff */
[----:B------:R-:W-:Y:S02]  /*0260*/  UIMAD UR25, UR12, UR23, UR17 ;  /* 0x000000170c1972a4 */ /* 0x000fe4000f8e0211 */
[----:B------:R-:W-:-:S02]  /*0270*/  UISETP.NE.AND.EX UP0, UPT, UR39, URZ, UPT, UP0 ;  /* 0x000000ff2700728c */ /* 0x000fc4000bf05300 */
[----:B-1----:R-:W-:Y:S02]  /*0280*/  UIMAD.WIDE.U32 UR20, UR30, UR36, URZ ;  /* 0x000000241e1472a5 */ /* 0x002fe4000f8e00ff */
[----:B------:R-:W-:Y:S02]  /*0290*/  UIADD3 UR16, UP1, UPT, UR22, UR16, URZ ;  /* 0x0000001016107290 */ /* 0x000fe4000ff3e0ff */
[----:B------:R-:W-:Y:S02]  /*02a0*/  USHF.R.S32.HI UR23, URZ, 0x1f, UR22 ;  /* 0x0000001fff177899 */ /* 0x000fe40008011416 */
[----:B------:R-:W-:Y:S02]  /*02b0*/  ULEA UR24, UP2, UR16, UR8, 0x1 ;  /* 0x0000000810187291 */ /* 0x000fe4000f8408ff */
[----:B------:R-:W-:Y:S02]  /*02c0*/  UIADD3.X UR25, UPT, UPT, UR23, UR25, URZ, UP1, !UPT ;  /* 0x0000001917197290 */ /* 0x000fe40008ffe4ff */
[----:B------:R-:W-:-:S02]  /*02d0*/  UIMAD.WIDE.U32 UR18, UR12, UR34, UR14 ;  /* 0x000000220c1272a5 */ /* 0x000fc4000f8e000e */
[----:B------:R-:W-:Y:S02]  /*02e0*/  ULEA.HI.X UR25, UR16, UR9, UR25, 0x1, UP2 ;  /* 0x0000000910197291 */ /* 0x000fe400090f0c19 */
[----:B------:R-:W-:Y:S02]  /*02f0*/  UIMAD UR9, UR30, UR37, UR21 ;  /* 0x000000251e0972a4 */ /* 0x000fe4000f8e0215 */
[----:B------:R-:W-:Y:S01]  /*0300*/  UIMAD UR17, UR12, UR35, UR19 ;  /* 0x000000230c1172a4 */ /* 0x000fe2000f8e0213 */
[----:B------:R-:W0:Y:S01]  /*0310*/  LDCU.64 UR14, c[0x0][0x3b8] ;  /* 0x00007700ff0e77ac */ /* 0x000e220008000a00 */
[----:B------:R-:W-:Y:S01]  /*0320*/  UIADD3 UR13, UP3, UPT, UR22, UR18, URZ ;  /* 0x00000012160d7290 */ /* 0x000fe2000ff7e0ff */
[----:B------:R-:W1:Y:S01]  /*0330*/  @UP0 LDCU UR21, c[0x0][0x384] ;  /* 0x00007080ff1507ac */ /* 0x000e620008000800 */
[----:B----4-:R-:W-:Y:S01]  /*0340*/  UIMAD.WIDE.U32 UR18, UR12, UR32, URZ ;  /* 0x000000200c1272a5 */ /* 0x010fe2000f8e00ff */
[----:B------:R-:W2:Y:S03]  /*0350*/  LDCU.64 UR6, c[0x0][0x4a0] ;  /* 0x00009400ff0677ac */ /* 0x000ea60008000a00 */
[----:B------:R-:W-:Y:S01]  /*0360*/  UIMAD UR19, UR12, UR33, UR19 ;  /* 0x000000210c1372a4 */ /* 0x000fe2000f8e0213 */
[----:B------:R-:W4:Y:S01]  /*0370*/  LDCU.64 UR32, c[0x0][0x448] ;  /* 0x00008900ff2077ac */ /* 0x000f220008000a00 */
[----:B------:R-:W3:Y:S01]  /*0380*/  @UP0 LDCU UR29, c[0x0][0x38c] ;  /* 0x00007180ff1d07ac */ /* 0x000ee20008000800 */
[----:B------:R-:W-:-:S02]  /*0390*/  ULEA UR10, UP4, UR13, UR10, 0x1 ;  /* 0x0000000a0d0a7291 */ /* 0x000fc4000f8808ff */
[----:B------:R-:W-:Y:S01]  /*03a0*/  UIADD3.X UR8, UPT, UPT, UR23, UR17, URZ, UP3, !UPT ;  /* 0x0000001117087290 */ /* 0x000fe20009ffe4ff */
[----:B------:R-:W3:Y:S03]  /*03b0*/  @UP0 LDCU.64 UR34, c[0x0][0x480] ;  /* 0x00009000ff2207ac */ /* 0x000ee60008000a00 */
[----:B------:R-:W-:Y:S02]  /*03c0*/  ULEA.HI.X UR11, UR13, UR11, UR8, 0x1, UP4 ;  /* 0x0000000b0d0b7291 */ /* 0x000fe4000a0f0c08 */
[----:B------:R-:W-:Y:S02]  /*03d0*/  ULEA UR13, UP1, UR18, UR4, 0x2 ;  /* 0x00000004120d7291 */ /* 0x000fe4000f8210ff */
[----:B0-----:R-:W-:Y:S02]  /*03e0*/  UIMAD.WIDE.U32 UR16, UR12, UR14, URZ ;  /* 0x0000000e0c1072a5 */ /* 0x001fe4000f8e00ff */
[----:B-1----:R-:W-:-:S02]  /*03f0*/  @UP0 UIMAD UR4, UR30, UR21, UR12 ;  /* 0x000000151e0402a4 */ /* 0x002fc4000f8e020c */
[----:B------:R-:W-:Y:S02]  /*0400*/  ULEA.HI.X UR14, UR18, UR5, UR19, 0x2, UP1 ;  /* 0x00000005120e7291 */ /* 0x000fe400088f1413 */
[----:B------:R-:W-:Y:S02]  /*0410*/  UIMAD UR5, UR12, UR15, UR17 ;  /* 0x0000000f0c0572a4 */ /* 0x000fe4000f8e0211 */
[----:B------:R-:W-:Y:S01]  /*0420*/  @UP0 UIMAD UR4, UR4, UR28, URZ ;  /* 0x0000001c040402a4 */ /* 0x000fe2000f8e02ff */
[----:B------:R-:W0:Y:S01]  /*0430*/  LDCU.64 UR36, c[0x0][0x528] ;  /* 0x0000a500ff2477ac */ /* 0x000e220008000a00 */
[----:B------:R-:W-:Y:S01]  /*0440*/  UMOV UR8, UR20 ;  /* 0x0000001400087c82 */ /* 0x000fe20008000000 */
[----:B----4-:R-:W-:Y:S02]  /*0450*/  ULEA UR15, UP1, UR16, UR32, 0x2 ;  /* 0x00000020100f7291 */ /* 0x010fe4000f8210ff */
[----:B--2---:R-:W-:Y:S02]  /*0460*/  UIMAD.WIDE.U32 UR8, UR12, UR6, UR8 ;  /* 0x000000060c0872a5 */ /* 0x004fe4000f8e0008 */
[----:B---3--:R-:W-:-:S02]  /*0470*/  @UP0 UIMAD UR6, UR4, UR29, URZ ;  /* 0x0000001d040602a4 */ /* 0x008fc4000f8e02ff */
[----:B------:R-:W-:Y:S01]  /*0480*/  ULEA.HI.X UR16, UR16, UR33, UR5, 0x2, UP1 ;  /* 0x0000002110107291 */ /* 0x000fe200088f1405 */
[----:B------:R-:W-:Y:S02]  /*0490*/  UMOV UR4, URZ ;  /* 0x000000ff00047c82 */ /* 0x000fe40008000000 */
[----:B------:R-:W-:Y:S01]  /*04a0*/  UMOV UR5, URZ ;  /* 0x000000ff00057c82 */ /* 0x000fe20008000000 */
[----:B------:R-:W-:Y:S02]  /*04b0*/  @UP0 UIMAD.WIDE UR4, UR6, 0x8, UR34 ;  /* 0x00000008060408a5 */ /* 0x000fe4000f8e0222 */
[----:B------:R-:W-:Y:S02]  /*04c0*/  UISETP.GE.AND UP0, UPT, UR28, 0x1, UPT ;  /* 0x000000011c00788c */ /* 0x000fe4000bf06270 */
[----:B------:R-:W-:Y:S02]  /*04d0*/  UIMAD UR7, UR12, UR7, UR9 ;  /* 0x000000070c0772a4 */ /* 0x000fe4000f8e0209 */
[----:B------:R-:W-:Y:S01]  /*04e0*/  UIADD3 UR8, UP2, UPT, UR22, UR8, URZ ;  /* 0x0000000816087290 */ /* 0x000fe2000ff5e0ff */
[----:B------:R-:W-:Y:S01]  /*04f0*/  HFMA2 R65, -RZ, RZ, 0, 0 ;  /* 0x00000000ff417431 */ /* 0x000fe200000001ff */
[----:B------:R-:W-:-:S02]  /*0500*/  MOV R36, RZ ;  /* 0x000000ff00247202 */ /* 0x000fc40000000f00 */
[----:B------:R-:W-:Y:S02]  /*0510*/  UIADD3.X UR19, UPT, UPT, UR23, UR7, URZ, UP2, !UPT ;  /* 0x0000000717137290 */ /* 0x000fe400097fe4ff */
[----:B0-----:R-:W-:-:S04]  /*0520*/  ULEA UR18, UP2, UR8, UR36, 0x1 ;  /* 0x0000002408127291 */ /* 0x001fc8000f8408ff */
[----:B------:R-:W-:Y:S01]  /*0530*/  ULEA.HI.X UR19, UR8, UR37, UR19, 0x1, UP2 ;  /* 0x0000002508137291 */ /* 0x000fe200090f0c13 */
[----:B------:R-:W-:Y:S11]  /*0540*/  BRA.U !UP0, `(.L_x_3526) ;  /* 0x000000a508ac7547 */ /* 0x000ff6000b800000 */
[----:B------:R-:W0:Y:S01]  /*0550*/  S2R R63, SR_TID.X ;  /* 0x00000000003f7919 */ /* 0x000e220000002100 */
[----:B------:R-:W1:Y:S01]  /*0560*/  S2UR UR7, SR_CgaCtaId ;  /* 0x00000000000779c3 */ /* 0x000e620000008800 */
[----:B------:R-:W-:Y:S01]  /*0570*/  UMOV UR6, 0x400 ;  /* 0x0000040000067882 */ /* 0x000fe20000000000 */
[----:B------:R-:W-:Y:S01]  /*0580*/  MOV R36, RZ ;  /* 0x000000ff00247202 */ /* 0x000fe20000000f00 */
[----:B------:R-:W2:Y:S01]  /*0590*/  LDCU UR21, c[0x0][0x394] ;  /* 0x00007280ff1577ac */ /* 0x000ea20008000800 */
[----:B------:R-:W-:Y:S01]  /*05a0*/  MOV R65, RZ ;  /* 0x000000ff00417202 */ /* 0x000fe20000000f00 */
[----:B------:R-:W-:Y:S01]  /*05b0*/  UMOV UR20, UR25 ;  /* 0x0000001900147c82 */ /* 0x000fe20008000000 */
[----:B------:R-:W-:Y:S01]  /*05c0*/  UMOV UR22, UR10 ;  /* 0x0000000a00167c82 */ /* 0x000fe20008000000 */
[----:B------:R-:W-:Y:S01]  /*05d0*/  UMOV UR17, UR11 ;  /* 0x0000000b00117c82 */ /* 0x000fe20008000000 */
[----:B-1----:R-:W-:Y:S01]  /*05e0*/  ULEA UR6, UR7, UR6, 0x18 ;  /* 0x0000000607067291 */ /* 0x002fe2000f8ec0ff */
[----:B0-----:R-:W-:-:S02]  /*05f0*/  SHF.L.U32 R34, R63, 0x4, RZ ;  /* 0x000000043f227819 */ /* 0x001fc400000006ff */
[C---:B------:R-:W-:Y:S02]  /*0600*/  LOP3.LUT R155, R63.reuse, 0x1f, RZ, 0xc0, !PT ;  /* 0x0000001f3f9b7812 */ /* 0x040fe400078ec0ff */
[----:B------:R-:W-:Y:S02]  /*0610*/  LOP3.LUT R34, R34, 0x3e00, RZ, 0xc0, !PT ;  /* 0x00003e0022227812 */ /* 0x000fe400078ec0ff */
[----:B------:R-:W-:Y:S02]  /*0620*/  LEA R32, R63, UR6, 0x3 ;  /* 0x000000063f207c11 */ /* 0x000fe4000f8e18ff */
[----:B------:R-:W-:-:S04]  /*0630*/  LOP3.LUT R61, R34, 0x1f, R63, 0xf8, !PT ;  /* 0x0000001f223d7812 */ /* 0x000fc800078ef83f */
        /* <DEDUP_REMOVED lines=14> */
[----:B--2---:R-:W-:-:S07]  /*0720*/  LOP3.LUT R31, R61, 0x1e0, RZ, 0xfc, !PT ;  /* 0x000001e03d1f7812 */ /* 0x004fce00078efcff */
.L_x_3574:
[----:B------:R-:W0:Y:S01]  /*0730*/  LDC R30, c[0x0][0x388] ;  /* 0x0000e200ff1e7b82 */ /* 0x000e220000000800 */
[----:B------:R-:W-:Y:S01]  /*0740*/  UIADD3 UR23, UPT, UPT, UR21, -0x1, URZ ;  /* 0xffffffff15177890 */ /* 0x000fe2000fffe0ff */
[----:B------:R-:W-:Y:S02]  /*0750*/  SHF.L.U32 R2, R61, 0x1, RZ ;  /* 0x000000013d027819 */ /* 0x000fe400000006ff */
[----:B------:R-:W-:Y:S01]  /*0760*/  PRMT R11, RZ, 0x7610, R11 ;  /* 0x00007610ff0b7816 */ /* 0x000fe2000000000b */
[----:B------:R-:W-:Y:S01]  /*0770*/  USHF.L.U32 UR6, UR23, 0xa, URZ ;  /* 0x0000000a17067899 */ /* 0x000fe200080006ff */
[C---:B------:R-:W-:Y:S02]  /*0780*/  IADD3 R4, P0, PT, R2.reuse, UR24, RZ ;  /* 0x0000001802047c10 */ /* 0x040fe4000ff1e0ff */
[----:B------:R-:W-:Y:S02]  /*0790*/  IADD3 R8, P1, PT, R2, UR22, RZ ;  /* 0x0000001602087c10 */ /* 0x000fe4000ff3e0ff */
[----:B------:R-:W-:-:S02]  /*07a0*/  IADD3.X R5, PT, PT, RZ, UR20, RZ, P0, !PT ;  /* 0x00000014ff057c10 */ /* 0x000fc400087fe4ff */
[----:B------:R-:W-:Y:S02]  /*07b0*/  IADD3 R2, P2, PT, R2, UR18, RZ ;  /* 0x0000001202027c10 */ /* 0x000fe4000ff5e0ff */
[----:B------:R-:W-:Y:S02]  /*07c0*/  PRMT R12, RZ, 0x7610, R12 ;  /* 0x00007610ff0c7816 */ /* 0x000fe4000000000c */
        /* <DEDUP_REMOVED lines=9> */
[----:B------:R-:W-:Y:S02]  /*0860*/  P2R R80, PR, RZ, 0x1 ;  /* 0x00000001ff507803 */ /* 0x000fe40000000000 */
[----:B------:R-:W-:-:S02]  /*0870*/  ISETP.GE.AND P1, PT, R59, R30, PT ;  /* 0x0000001e3b00720c */ /* 0x000fc40003f26270 */
[-C--:B------:R-:W-:Y:S02]  /*0880*/  ISETP.GE.AND P6, PT, R55, R30.reuse, PT ;  /* 0x0000001e3700720c */ /* 0x080fe40003fc6270 */
[-C--:B------:R-:W-:Y:S02]  /*0890*/  ISETP.GE.AND P5, PT, R53, R30.reuse, PT ;  /* 0x0000001e3500720c */ /* 0x080fe40003fa6270 */
[-C--:B------:R-:W-:Y:S02]  /*08a0*/  ISETP.GE.AND P3, PT, R49, R30.reuse, PT ;  /* 0x0000001e3100720c */ /* 0x080fe40003f66270 */
[----:B------:R-:W-:Y:S02]  /*08b0*/  ISETP.GE.AND P4, PT, R51, R30, PT ;  /* 0x0000001e3300720c */ /* 0x000fe40003f86270 */
[----:B------:R-:W-:Y:S02]  /*08c0*/  PRMT R13, RZ, 0x7610, R13 ;  /* 0x00007610ff0d7816 */ /* 0x000fe4000000000d */
[----:B------:R-:W-:-:S02]  /*08d0*/  PRMT R71, RZ, 0x7610, R71 ;  /* 0x00007610ff477816 */ /* 0x000fc40000000047 */
[----:B------:R-:W-:Y:S02]  /*08e0*/  PRMT R69, RZ, 0x7610, R69 ;  /* 0x00007610ff457816 */ /* 0x000fe40000000045 */
[----:B------:R-:W-:Y:S02]  /*08f0*/  PRMT R10, RZ, 0x7610, R10 ;  /* 0x00007610ff0a7816 */ /* 0x000fe4000000000a */
[----:B------:R-:W-:Y:S01]  /*0900*/  P2R R78, PR, RZ, 0x40 ;  /* 0x00000040ff4e7803 */ /* 0x000fe20000000000 */
[----:B------:R-:W2:Y:S01]  /*0910*/  @!P0 LDG.E.U16 R11, desc[UR26][R4.64+0x80] ;  /* 0x0000801a040b8981 */ /* 0x000ea2000c1e1500 */
[----:B------:R-:W-:Y:S02]  /*0920*/  ISETP.GE.AND P0, PT, R47, R30, PT ;  /* 0x0000001e2f00720c */ /* 0x000fe40003f06270 */
[----:B------:R-:W-:Y:S01]  /*0930*/  P2R R74, PR, RZ, 0x20 ;  /* 0x00000020ff4a7803 */ /* 0x000fe20000000000 */
[----:B------:R-:W3:Y:S01]  /*0940*/  @!P2 LDG.E.U16 R7, desc[UR26][R4.64] ;  /* 0x0000001a0407a981 */ /* 0x000ee2000c1e1500 */
[----:B------:R-:W-:-:S02]  /*0950*/  P2R R90, PR, RZ, 0x1 ;  /* 0x00000001ff5a7803 */ /* 0x000fc40000000000 */
[----:B------:R-:W-:Y:S01]  /*0960*/  P2R R82, PR, RZ, 0x2 ;  /* 0x00000002ff527803 */ /* 0x000fe20000000000 */
[----:B------:R-:W4:Y:S01]  /*0970*/  @!P1 LDG.E.U16 R0, desc[UR26][R4.64+0x40] ;  /* 0x0000401a04009981 */ /* 0x000f22000c1e1500 */
[----:B------:R-:W-:Y:S02]  /*0980*/  P2R R84, PR, RZ, 0x4 ;  /* 0x00000004ff547803 */ /* 0x000fe40000000000 */
[----:B------:R-:W-:Y:S01]  /*0990*/  P2R R88, PR, RZ, 0x8 ;  /* 0x00000008ff587803 */ /* 0x000fe20000000000 */
[----:B------:R-:W2:Y:S01]  /*09a0*/  @!P6 LDG.E.U16 R6, desc[UR26][R4.64+0xc0] ;  /* 0x0000c01a0406e981 */ /* 0x000ea2000c1e1500 */
[----:B------:R-:W-:Y:S02]  /*09b0*/  P2R R86, PR, RZ, 0x10 ;  /* 0x00000010ff567803 */ /* 0x000fe40000000000 */
[----:B------:R-:W-:Y:S01]  /*09c0*/  PRMT R40, RZ, 0x7610, R40 ;  /* 0x00007610ff287816 */ /* 0x000fe20000000028 */
[----:B------:R-:W2:Y:S01]  /*09d0*/  @!P0 LDG.E.U16 R12, desc[UR26][R4.64+0x1c0] ;  /* 0x0001c01a040c8981 */ /* 0x000ea2000c1e1500 */
[----:B------:R-:W-:-:S02]  /*09e0*/  ISETP.GE.AND P0, PT, R45, R30, PT ;  /* 0x0000001e2d00720c */ /* 0x000fc40003f06270 */
[-C--:B------:R-:W-:Y:S01]  /*09f0*/  ISETP.GE.AND P6, PT, R43, R30.reuse, PT ;  /* 0x0000001e2b00720c */ /* 0x080fe20003fc6270 */
[----:B------:R-:W2:Y:S01]  /*0a00*/  @!P5 LDG.E.U16 R13, desc[UR26][R4.64+0x100] ;  /* 0x0001001a040dd981 */ /* 0x000ea2000c1e1500 */
[----:B------:R-:W-:Y:S02]  /*0a10*/  P2R R92, PR, RZ, 0x1 ;  /* 0x00000001ff5c7803 */ /* 0x000fe40000000000 */
[-C--:B------:R-:W-:Y:S01]  /*0a20*/  ISETP.GE.AND P5, PT, R41, R30.reuse, PT ;  /* 0x0000001e2900720c */ /* 0x080fe20003fa6270 */
[----:B------:R-:W2:Y:S01]  /*0a30*/  @!P3 LDG.E.U16 R69, desc[UR26][R4.64+0x180] ;  /* 0x0001801a0445b981 */ /* 0x000ea2000c1e1500 */
[-C--:B------:R-:W-:Y:S02]  /*0a40*/  ISETP.GE.AND P1, PT, R37, R30.reuse, PT ;  /* 0x0000001e2500720c */ /* 0x080fe40003f26270 */
[----:B------:R-:W-:Y:S01]  /*0a50*/  ISETP.GE.AND P2, PT, R35, R30, PT ;  /* 0x0000001e2300720c */ /* 0x000fe20003f46270 */
[----:B------:R-:W2:Y:S01]  /*0a60*/  @!P4 LDG.E.U16 R10, desc[UR26][R4.64+0x140] ;  /* 0x0001401a040ac981 */ /* 0x000ea2000c1e1500 */
[----:B------:R-:W-:-:S02]  /*0a70*/  PRMT R73, RZ, 0x7610, R73 ;  /* 0x00007610ff497816 */ /* 0x000fc40000000049 */
[----:B------:R-:W-:Y:S01]  /*0a80*/  PRMT R42, RZ, 0x7610, R42 ;  /* 0x00007610ff2a7816 */ /* 0x000fe2000000002a */
[----:B------:R-:W2:Y:S01]  /*0a90*/  @!P0 LDG.E.U16 R71, desc[UR26][R4.64+0x200] ;  /* 0x0002001a04478981 */ /* 0x000ea2000c1e1500 */
[-C--:B------:R-:W-:Y:S02]  /*0aa0*/  ISETP.GE.AND P0, PT, R39, R30.reuse, PT ;  /* 0x0000001e2700720c */ /* 0x080fe40003f06270 */
[-C--:B------:R-:W-:Y:S01]  /*0ab0*/  ISETP.GE.AND P3, PT, R33, R30.reuse, PT ;  /* 0x0000001e2100720c */ /* 0x080fe20003f66270 */
[----:B------:R-:W2:Y:S01]  /*0ac0*/  @!P6 LDG.E.U16 R40, desc[UR26][R4.64+0x240] ;  /* 0x0002401a0428e981 */ /* 0x000ea2000c1e1500 */
[----:B------:R-:W-:Y:S02]  /*0ad0*/  ISETP.GE.AND P4, PT, R31, R30, PT ;  /* 0x0000001e1f00720c */ /* 0x000fe40003f86270 */
[----:B------:R-:W-:Y:S01]  /*0ae0*/  PRMT R75, RZ, 0x7610, R75 ;  /* 0x00007610ff4b7816 */ /* 0x000fe2000000004b */
[----:B------:R-:W2:Y:S01]  /*0af0*/  @!P5 LDG.E.U16 R73, desc[UR26][R4.64+0x280] ;  /* 0x0002801a0449d981 */ /* 0x000ea2000c1e1500 */
[----:B------:R-:W-:-:S02]  /*0b00*/  PRMT R44, RZ, 0x7610, R44 ;  /* 0x00007610ff2c7816 */ /* 0x000fc4000000002c */
[----:B------:R-:W-:Y:S02]  /*0b10*/  PRMT R77, RZ, 0x7610, R77 ;  /* 0x00007610ff4d7816 */ /* 0x000fe4000000004d */
[----:B------:R-:W-:Y:S01]  /*0b20*/  PRMT R46, RZ, 0x7610, R46 ;  /* 0x00007610ff2e7816 */ /* 0x000fe2000000002e */
        /* <DEDUP_REMOVED lines=9> */
[----:B------:R-:W-:Y:S02]  /*0bc0*/  P2R R64, PR, RZ, 0x40 ;  /* 0x00000040ff407803 */ /* 0x000fe40000000000 */
[----:B------:R-:W-:-:S04]  /*0bd0*/  ISETP.NE.AND P6, PT, R92, RZ, PT ;  /* 0x000000ff5c00720c */ /* 0x000fc80003fc5270 */
[----:B------:R-:W-:Y:S02]  /*0be0*/  P2R R62, PR, RZ, 0x40 ;  /* 0x00000040ff3e7803 */ /* 0x000fe40000000000 */
[----:B------:R-:W-:Y:S01]  /*0bf0*/  ISETP.NE.AND P6, PT, R90, RZ, PT ;  /* 0x000000ff5a00720c */ /* 0x000fe20003fc5270 */
        /* <DEDUP_REMOVED lines=24> */
[----:B------:R-:W-:Y:S02]  /*0d80*/  P2R R60, PR, RZ, 0x40 ;  /* 0x00000040ff3c7803 */ /* 0x000fe40000000000 */
[----:B------:R-:W-:-:S02]  /*0d90*/  IADD3 R83, PT, PT, R14, 0x160, RZ ;  /* 0x000001600e537810 */ /* 0x000fc40007ffe0ff */
[----:B------:R-:W-:Y:S02]  /*0da0*/  LEA R25, R19, UR25, 0x1 ;  /* 0x0000001913197c11 */ /* 0x000fe4000f8e08ff */
[----:B------:R-:W-:Y:S02]  /*0db0*/  ISETP.NE.AND P6, PT, R88, RZ, PT ;  /* 0x000000ff5800720c */ /* 0x000fe40003fc5270 */
[C---:B------:R-:W-:Y:S02]  /*0dc0*/  IADD3 R85, PT, PT, R14.reuse, 0x180, RZ ;  /* 0x000001800e557810 */ /* 0x040fe40007ffe0ff */
[----:B------:R-:W-:Y:S02]  /*0dd0*/  LEA R24, R21, UR25, 0x1 ;  /* 0x0000001915187c11 */ /* 0x000fe4000f8e08ff */
[----:B------:R-:W-:Y:S02]  /*0de0*/  IADD3 R87, PT, PT, R14, 0x1a0, RZ ;  /* 0x000001a00e577810 */ /* 0x000fe40007ffe0ff */
[----:B------:R-:W-:-:S02]  /*0df0*/  LEA.HI.SX32 R79, R79, R14, 0x1b ;  /* 0x0000000e4f4f7211 */ /* 0x000fc400078fdaff */
[----:B------:R-:W-:Y:S02]  /*0e00*/  LEA R23, R5, UR25, 0x1 ;  /* 0x0000001905177c11 */ /* 0x000fe4000f8e08ff */
[----:B------:R-:W-:Y:S02]  /*0e10*/  IADD3 R89, PT, PT, R14, 0x1c0, RZ ;  /* 0x000001c00e597810 */ /* 0x000fe40007ffe0ff */
        /* <DEDUP_REMOVED lines=8> */
[----:B------:R-:W-:Y:S02]  /*0ea0*/  ISETP.NE.AND P6, PT, R86, RZ, PT ;  /* 0x000000ff5600720c */ /* 0x000fe40003fc5270 */
[----:B------:R-:W-:-:S02]  /*0eb0*/  LEA.HI.SX32 R87, R87, R14, 0x1b ;  /* 0x0000000e57577211 */ /* 0x000fc400078fdaff */
[----:B------:R-:W-:Y:S02]  /*0ec0*/  LEA R19, R79, UR25, 0x1 ;  /* 0x000000194f137c11 */ /* 0x000fe4000f8e08ff */
[-C--:B------:R-:W-:Y:S02]  /*0ed0*/  LEA.HI.SX32 R89, R89, R14.reuse, 0x1b ;  /* 0x0000000e59597211 */ /* 0x080fe400078fdaff */
[----:B------:R-:W-:Y:S02]  /*0ee0*/  LEA R18, R18, UR25, 0x1 ;  /* 0x0000001912127c11 */ /* 0x000fe4000f8e08ff */
        /* <DEDUP_REMOVED lines=16> */
[----:B------:R-:W-:Y:S01]  /*0ff0*/  PRMT R4, RZ, 0x7610, R4 ;  /* 0x00007610ff047816 */ /* 0x000fe20000000004 */
[----:B---3--:R-:W-:Y:S04]  /*1000*/  STS.U16 [R28], R7 ;  /* 0x000000071c007388 */ /* 0x008fe80000000400 */
[----:B----4-:R0:W-:Y:S04]  /*1010*/  STS.U16 [R27+0x40], R0 ;  /* 0x000040001b007388 */ /* 0x0101e80000000400 */
[----:B--2---:R-:W-:Y:S01]  /*1020*/  STS.U16 [R26+0x80], R11 ;  /* 0x0000800b1a007388 */ /* 0x004fe20000000400 */
[----:B0-----:R-:W-:-:S03]  /*1030*/  LOP3.LUT R0, R63, 0x3e0, RZ, 0xc0, !PT ;  /* 0x000003e03f007812 */ /* 0x001fc600078ec0ff */
[----:B------:R-:W-:Y:S01]  /*1040*/  STS.U16 [R25+0xc0], R6 ;  /* 0x0000c00619007388 */ /* 0x000fe20000000400 */
[----:B------:R-:W-:-:S03]  /*1050*/  IADD3 R0, PT, PT, R0, R29, RZ ;  /* 0x0000001d00007210 */ /* 0x000fc60007ffe0ff */
[----:B------:R0:W-:Y:S01]  /*1060*/  STS.U16 [R24+0x100], R13 ;  /* 0x0001000d18007388 */ /* 0x0001e20000000400 */
[----:B------:R-:W-:-:S03]  /*1070*/  SHF.L.U32 R0, R0, 0x4, RZ ;  /* 0x0000000400007819 */ /* 0x000fc600000006ff */
[----:B------:R-:W-:Y:S04]  /*1080*/  STS.U16 [R23+0x140], R10 ;  /* 0x0001400a17007388 */ /* 0x000fe80000000400 */
[----:B------:R-:W-:Y:S01]  /*1090*/  STS.U16 [R22+0x180], R69 ;  /* 0x0001804516007388 */ /* 0x000fe20000000400 */
[----:B0-----:R-:W-:-:S03]  /*10a0*/  LEA R13, R91, UR25, 0x1 ;  /* 0x000000195b0d7c11 */ /* 0x001fc6000f8e08ff */
[----:B------:R0:W-:Y:S04]  /*10b0*/  STS.U16 [R21+0x1c0], R12 ;  /* 0x0001c00c15007388 */ /* 0x0001e80000000400 */
[----:B------:R-:W-:Y:S04]  /*10c0*/  STS.U16 [R20+0x200], R71 ;  /* 0x0002004714007388 */ /* 0x000fe80000000400 */
[----:B------:R1:W-:Y:S01]  /*10d0*/  STS.U16 [R19+0x240], R40 ;  /* 0x0002402813007388 */ /* 0x0003e20000000400 */
[----:B0-----:R-:W-:-:S03]  /*10e0*/  LEA.HI.SX32 R12, R0, R0, 0x1b ;  /* 0x00000000000c7211 */ /* 0x001fc600078fdaff */
[----:B------:R-:W-:Y:S01]  /*10f0*/  STS.U16 [R18+0x280], R73 ;  /* 0x0002804912007388 */ /* 0x000fe20000000400 */
[----:B------:R-:W-:-:S03]  /*1100*/  LEA R12, R12, UR25, 0x1 ;  /* 0x000000190c0c7c11 */ /* 0x000fc6000f8e08ff */
[----:B------:R0:W-:Y:S04]  /*1110*/  STS.U16 [R17+0x2c0], R42 ;  /* 0x0002c02a11007388 */ /* 0x0001e80000000400 */
        /* <DEDUP_REMOVED lines=23> */
[----:B------:R-:W4:Y:S01]  /*1290*/  @!P6 LDG.E.U16 R5, desc[UR26][R8.64] ;  /* 0x0000001a0805e981 */ /* 0x000f22000c1e1500 */
[----:B------:R-:W-:-:S13]  /*12a0*/  ISETP.NE.AND P6, PT, R48, RZ, PT ;  /* 0x000000ff3000720c */ /* 0x000fda0003fc5270 */
        /* <DEDUP_REMOVED lines=14> */
[----:B-1----:R-:W-:-:S11]  /*1390*/  PRMT R40, RZ, 0x7610, R40 ;  /* 0x00007610ff287816 */ /* 0x002fd60000000028 */
[----:B------:R-:W4:Y:S01]  /*13a0*/  @!P6 LDG.E.U16 R69, desc[UR26][R8.64+0x180] ;  /* 0x0001801a0845e981 */ /* 0x000f22000c1e1500 */
[----:B------:R-:W-:Y:S02]  /*13b0*/  ISETP.NE.AND P6, PT, R60, RZ, PT ;  /* 0x000000ff3c00720c */ /* 0x000fe40003fc5270 */
[----:B------:R-:W-:-:S11]  /*13c0*/  PRMT R71, RZ, 0x7610, R71 ;  /* 0x00007610ff477816 */ /* 0x000fd60000000047 */
[----:B------:R-:W4:Y:S01]  /*13d0*/  @!P6 LDG.E.U16 R40, desc[UR26][R8.64+0x1c0] ;  /* 0x0001c01a0828e981 */ /* 0x000f22000c1e1500 */
[----:B------:R-:W-:Y:S02]  /*13e0*/  ISETP.NE.AND P6, PT, R62, RZ, PT ;  /* 0x000000ff3e00720c */ /* 0x000fe40003fc5270 */
[----:B0-----:R-:W-:Y:S02]  /*13f0*/  PRMT R42, RZ, 0x7610, R42 ;  /* 0x00007610ff2a7816 */ /* 0x001fe4000000002a */
[----:B--2---:R-:W-:Y:S02]  /*1400*/  PRMT R77, RZ, 0x7610, R77 ;  /* 0x00007610ff4d7816 */ /* 0x004fe4000000004d */
[----:B------:R-:W-:Y:S02]  /*1410*/  PRMT R44, RZ, 0x7610, R44 ;  /* 0x00007610ff2c7816 */ /* 0x000fe4000000002c */
[----:B------:R-:W-:Y:S02]  /*1420*/  PRMT R81, RZ, 0x7610, R81 ;  /* 0x00007610ff517816 */ /* 0x000fe40000000051 */
[----:B---3--:R-:W-:Y:S01]  /*1430*/  PRMT R46, RZ, 0x7610, R46 ;  /* 0x00007610ff2e7816 */ /* 0x008fe2000000002e */
[----:B------:R-:W2:Y:S04]  /*1440*/  @!P5 LDG.E.U16 R77, desc[UR26][R8.64+0x280] ;  /* 0x0002801a084dd981 */ /* 0x000ea8000c1e1500 */
[----:B------:R-:W3:Y:S01]  /*1450*/  @!P6 LDG.E.U16 R71, desc[UR26][R8.64+0x200] ;  /* 0x0002001a0847e981 */ /* 0x000ee2000c1e1500 */
        /* <DEDUP_REMOVED lines=8> */
[----:B------:R-:W2:Y:S01]  /*14e0*/  @!P4 LDG.E.U16 R0, desc[UR26][R8.64+0x3c0] ;  /* 0x0003c01a0800c981 */ /* 0x000ea2000c1e1500 */
        /* <DEDUP_REMOVED lines=21> */
[----:B----4-:R-:W-:Y:S04]  /*1640*/  STS.U16 [R28], R5 ;  /* 0x000000051c007388 */ /* 0x010fe80000000400 */
[----:B------:R-:W-:Y:S04]  /*1650*/  STS.U16 [R27+0x40], R4 ;  /* 0x000040041b007388 */ /* 0x000fe80000000400 */
[----:B------:R-:W-:Y:S04]  /*1660*/  STS.U16 [R26+0x80], R7 ;  /* 0x000080071a007388 */ /* 0x000fe80000000400 */
[----:B------:R-:W-:Y:S04]  /*1670*/  STS.U16 [R25+0xc0], R6 ;  /* 0x0000c00619007388 */ /* 0x000fe80000000400 */
[----:B------:R-:W-:Y:S04]  /*1680*/  STS.U16 [R24+0x100], R11 ;  /* 0x0001000b18007388 */ /* 0x000fe80000000400 */
[----:B------:R-:W-:Y:S04]  /*1690*/  STS.U16 [R23+0x140], R10 ;  /* 0x0001400a17007388 */ /* 0x000fe80000000400 */
[----:B------:R0:W-:Y:S04]  /*16a0*/  STS.U16 [R22+0x180], R69 ;  /* 0x0001804516007388 */ /* 0x0001e80000000400 */
[----:B------:R-:W-:Y:S04]  /*16b0*/  STS.U16 [R21+0x1c0], R40 ;  /* 0x0001c02815007388 */ /* 0x000fe80000000400 */
[----:B---3--:R1:W-:Y:S04]  /*16c0*/  STS.U16 [R20+0x200], R71 ;  /* 0x0002004714007388 */ /* 0x0083e80000000400 */
[----:B--2---:R-:W-:Y:S04]  /*16d0*/  STS.U16 [R19+0x240], R42 ;  /* 0x0002402a13007388 */ /* 0x004fe80000000400 */
        /* <DEDUP_REMOVED lines=8> */
[----:B------:R-:W-:Y:S04]  /*1760*/  LDS.U16 R4, [R12+0x2] ;  /* 0x000002000c047984 */ /* 0x000fe80000000400 */
[----:B------:R-:W4:Y:S04]  /*1770*/  LDS.U16 R5, [R12+0x4] ;  /* 0x000004000c057984 */ /* 0x000f280000000400 */
[----:B------:R-:W-:Y:S04]  /*1780*/  LDS.U16 R6, [R12+0x6] ;  /* 0x000006000c067984 */ /* 0x000fe80000000400 */
[----:B------:R-:W4:Y:S04]  /*1790*/  LDS.U16 R7, [R12+0x8] ;  /* 0x000008000c077984 */ /* 0x000f280000000400 */
[----:B------:R-:W-:Y:S04]  /*17a0*/  LDS.U16 R10, [R12+0xa] ;  /* 0x00000a000c0a7984 */ /* 0x000fe80000000400 */
[----:B------:R-:W4:Y:S04]  /*17b0*/  LDS.U16 R11, [R12+0xc] ;  /* 0x00000c000c0b7984 */ /* 0x000f280000000400 */
[----:B------:R-:W-:Y:S04]  /*17c0*/  LDS.U16 R40, [R12+0xe] ;  /* 0x00000e000c287984 */ /* 0x000fe80000000400 */
[----:B------:R-:W-:Y:S04]  /*17d0*/  LDS.U16 R42, [R12+0x10] ;  /* 0x000010000c2a7984 */ /* 0x000fe80000000400 */
[----:B------:R-:W-:Y:S04]  /*17e0*/  LDS.U16 R44, [R12+0x12] ;  /* 0x000012000c2c7984 */ /* 0x000fe80000000400 */
[----:B------:R-:W-:Y:S04]  /*17f0*/  LDS.U16 R46, [R12+0x14] ;  /* 0x000014000c2e7984 */ /* 0x000fe80000000400 */
[----:B------:R-:W-:Y:S04]  /*1800*/  LDS.U16 R48, [R12+0x16] ;  /* 0x000016000c307984 */ /* 0x000fe80000000400 */
[----:B------:R-:W4:Y:S04]  /*1810*/  LDS.U16 R50, [R12+0x18] ;  /* 0x000018000c327984 */ /* 0x000f280000000400 */
[----:B------:R-:W4:Y:S04]  /*1820*/  LDS.U16 R52, [R12+0x1a] ;  /* 0x00001a000c347984 */ /* 0x000f280000000400 */
[----:B------:R-:W4:Y:S04]  /*1830*/  LDS.U16 R54, [R12+0x1c] ;  /* 0x00001c000c367984 */ /* 0x000f280000000400 */
[----:B------:R-:W4:Y:S01]  /*1840*/  LDS.U16 R56, [R12+0x1e] ;  /* 0x00001e000c387984 */ /* 0x000f220000000400 */
[----:B------:R-:W-:Y:S01]  /*1850*/  BAR.SYNC.DEFER_BLOCKING 0x0 ;  /* 0x0000000000007b1d */ /* 0x000fe20000010000 */
[----:B0-----:R-:W-:-:S05]  /*1860*/  PRMT R69, RZ, 0x7610, R69 ;  /* 0x00007610ff457816 */ /* 0x001fca0000000045 */
[----:B------:R-:W4:Y:S01]  /*1870*/  @!P6 LDG.E.U16 R87, desc[UR26][R2.64] ;  /* 0x0000001a0257e981 */ /* 0x000f22000c1e1500 */
[----:B------:R-:W-:-:S13]  /*1880*/  ISETP.NE.AND P6, PT, R96, RZ, PT ;  /* 0x000000ff6000720c */ /* 0x000fda0003fc5270 */
[----:B------:R-:W4:Y:S01]  /*1890*/  @!P6 LDG.E.U16 R58, desc[UR26][R2.64+0x40] ;  /* 0x0000401a023ae981 */ /* 0x000f22000c1e1500 */
[----:B------:R-:W-:-:S13]  /*18a0*/  ISETP.NE.AND P6, PT, R98, RZ, PT ;  /* 0x000000ff6200720c */ /* 0x000fda0003fc5270 */
        /* <DEDUP_REMOVED lines=17> */
[----:B------:R-:W-:Y:S02]  /*19c0*/  PRMT R66, RZ, 0x7610, R66 ;  /* 0x00007610ff427816 */ /* 0x000fe40000000042 */
[----:B----4-:R-:W-:Y:S02]  /*19d0*/  PRMT R85, RZ, 0x7610, R85 ;  /* 0x00007610ff557816 */ /* 0x010fe40000000055 */
        /* <DEDUP_REMOVED lines=14> */
[----:B------:R-:W-:Y:S01]  /*1ac0*/  P2R R76, PR, RZ, 0x20 ;  /* 0x00000020ff4c7803 */ /* 0x000fe20000000000 */
[----:B0-----:R-:W-:-:S02]  /*1ad0*/  HADD2.F32 R3, -RZ, R0.H0_H0 ;  /* 0x20000000ff037230 */ /* 0x001fc40000004100 */
        /* <DEDUP_REMOVED lines=8> */
[----:B-----5:R-:W-:Y:S01]  /*1b60*/  FADD.FTZ R52, R11, R38 ;  /* 0x000000260b347221 */ /* 0x020fe20000010000 */
[----:B------:R-:W-:Y:S04]  /*1b70*/  STS.U16 [R28], R87 ;  /* 0x000000571c007388 */ /* 0x000fe80000000400 */
[----:B------:R-:W-:Y:S04]  /*1b80*/  STS.U16 [R27+0x40], R58 ;  /* 0x0000403a1b007388 */ /* 0x000fe80000000400 */
[----:B------:R-:W-:Y:S04]  /*1b90*/  STS.U16 [R26+0x80], R69 ;  /* 0x000080451a007388 */ /* 0x000fe80000000400 */
[----:B------:R-:W-:Y:S04]  /*1ba0*/  STS.U16 [R25+0xc0], R60 ;  /* 0x0000c03c19007388 */ /* 0x000fe80000000400 */
[----:B------:R-:W-:Y:S04]  /*1bb0*/  STS.U16 [R24+0x100], R71 ;  /* 0x0001004718007388 */ /* 0x000fe80000000400 */
[----:B--2---:R-:W-:Y:S04]  /*1bc0*/  STS.U16 [R23+0x140], R62 ;  /* 0x0001403e17007388 */ /* 0x004fe80000000400 */
[----:B------:R-:W-:Y:S04]  /*1bd0*/  STS.U16 [R22+0x180], R77 ;  /* 0x0001804d16007388 */ /* 0x000fe80000000400 */
[----:B---3--:R-:W-:Y:S04]  /*1be0*/  STS.U16 [R21+0x1c0], R64 ;  /* 0x0001c04015007388 */ /* 0x008fe80000000400 */
[----:B----4-:R0:W-:Y:S02]  /*1bf0*/  STS.U16 [R20+0x200], R81 ;  /* 0x0002005114007388 */ /* 0x0101e40000000400 */
[----:B0-----:R-:W-:-:S02]  /*1c00*/  HADD2.F32 R81, -RZ, R40.H0_H0 ;  /* 0x20000028ff517230 */ /* 0x001fc40000004100 */
[----:B------:R-:W-:-:S05]  /*1c10*/  FADD.FTZ R40, R3, R38 ;  /* 0x0000002603287221 */ /* 0x000fca0000010000 */
[----:B------:R-:W-:Y:S01]  /*1c20*/  FSETP.GTU.FTZ.AND P5, PT, R40, 20, PT ;  /* 0x41a000002800780b */ /* 0x000fe20003fbc000 */
[----:B------:R-:W-:Y:S04]  /*1c30*/  STS.U16 [R19+0x240], R66 ;  /* 0x0002404213007388 */ /* 0x000fe80000000400 */
[----:B------:R0:W-:Y:S01]  /*1c40*/  STS.U16 [R18+0x280], R85 ;  /* 0x0002805512007388 */ /* 0x0001e20000000400 */
[----:B------:R-:W-:-:S03]  /*1c50*/  HADD2.F32 R69, -RZ, R4.H0_H0 ;  /* 0x20000004ff457230 */ /* 0x000fc60000004100 */
[----:B------:R-:W-:Y:S01]  /*1c60*/  STS.U16 [R17+0x2c0], R68 ;  /* 0x0002c04411007388 */ /* 0x000fe20000000400 */
[----:B------:R-:W-:-:S03]  /*1c70*/  HADD2.F32 R71, -RZ, R6.H0_H0 ;  /* 0x20000006ff477230 */ /* 0x000fc60000004100 */
[----:B------:R1:W-:Y:S01]  /*1c80*/  STS.U16 [R16+0x300], R91 ;  /* 0x0003005b10007388 */ /* 0x0003e20000000400 */
[----:B------:R-:W-:-:S03]  /*1c90*/  HADD2.F32 R77, -RZ, R10.H0_H0 ;  /* 0x2000000aff4d7230 */ /* 0x000fc60000004100 */
[----:B------:R-:W-:Y:S01]  /*1ca0*/  STS.U16 [R15+0x340], R70 ;  /* 0x000340460f007388 */ /* 0x000fe20000000400 */
[----:B0-----:R-:W-:Y:S02]  /*1cb0*/  HADD2.F32 R85, -RZ, R42.H0_H0 ;  /* 0x2000002aff557230 */ /* 0x001fe40000004100 */
[----:B------:R-:W-:Y:S01]  /*1cc0*/  HADD2.F32 R87, -RZ, R44.H0_H0 ;  /* 0x2000002cff577230 */ /* 0x000fe20000004100 */
[----:B------:R0:W-:Y:S01]  /*1cd0*/  STS.U16 [R14+0x380], R97 ;  /* 0x000380610e007388 */ /* 0x0001e20000000400 */
[----:B-1----:R-:W-:-:S03]  /*1ce0*/  HADD2.F32 R91, -RZ, R46.H0_H0 ;  /* 0x2000002eff5b7230 */ /* 0x002fc60000004100 */
[----:B------:R1:W-:Y:S01]  /*1cf0*/  STS.U16 [R13+0x3c0], R72 ;  /* 0x0003c0480d007388 */ /* 0x0003e20000000400 */
[--C-:B------:R-:W-:Y:S01]  /*1d00*/  FADD.FTZ R42, R69, R38.reuse ;  /* 0x00000026452a7221 */ /* 0x100fe20000010000 */
[----:B0-----:R-:W-:Y:S02]  /*1d10*/  HADD2.F32 R97, -RZ, R48.H0_H0 ;  /* 0x20000030ff617230 */ /* 0x001fe40000004100 */
[--C-:B------:R-:W-:Y:S01]  /*1d20*/  FADD.FTZ R44, R5, R38.reuse ;  /* 0x00000026052c7221 */ /* 0x100fe20000010000 */
        /* <DEDUP_REMOVED lines=11> */
[----:B------:R-:W-:Y:S01]  /*1de0*/  FADD.FTZ R69, R121, R38 ;  /* 0x0000002679457221 */ /* 0x000fe20000010000 */
[----:B------:R-:W-:Y:S01]  /*1df0*/  NOP ;  /* 0x0000000000007918 */ /* 0x000fe20000000000 */
[----:B-1----:R-:W-:Y:S05]  /*1e00*/  @P5 BRA `(.L_x_3528) ;  /* 0x0000000000785947 */ /* 0x002fea0003800000 */
        /* <DEDUP_REMOVED lines=30> */
.L_x_3528:
[----:B------:R-:W-:Y:S05]  /*1ff0*/  BSYNC.RECONVERGENT B0 ;  /* 0x0000000000007941 */ /* 0x000fea0003800200 */
.L_x_3527:
        /* <DEDUP_REMOVED lines=33> */
.L_x_3530:
[----:B------:R-:W-:Y:S05]  /*2210*/  BSYNC.RECONVERGENT B0 ;  /* 0x0000000000007941 */ /* 0x000fea0003800200 */
.L_x_3529:
        /* <DEDUP_REMOVED lines=33> */
.L_x_3532:
[----:B------:R-:W-:Y:S05]  /*2430*/  BSYNC.RECONVERGENT B0 ;  /* 0x0000000000007941 */ /* 0x000fea0003800200 */
.L_x_3531:
        /* <DEDUP_REMOVED lines=33> */
.L_x_3534:
[----:B------:R-:W-:Y:S05]  /*2650*/  BSYNC.RECONVERGENT B0 ;  /* 0x0000000000007941 */ /* 0x000fea0003800200 */
.L_x_3533:
        /* <DEDUP_REMOVED lines=33> */
.L_x_3536:
[----:B------:R-:W-:Y:S05]  /*2870*/  BSYNC.RECONVERGENT B0 ;  /* 0x0000000000007941 */ /* 0x000fea0003800200 */
.L_x_3535:
        /* <DEDUP_REMOVED lines=33> */
.L_x_3538:
[----:B------:R-:W-:Y:S05]  /*2a90*/  BSYNC.RECONVERGENT B0 ;  /* 0x0000000000007941 */ /* 0x000fea0003800200 */
.L_x_3537:
        /* <DEDUP_REMOVED lines=33> */
.L_x_3540:
[----:B------:R-:W-:Y:S05]  /*2cb0*/  BSYNC.RECONVERGENT B0 ;  /* 0x0000000000007941 */ /* 0x000fea0003800200 */
.L_x_3539:
        /* <DEDUP_REMOVED lines=33> */
.L_x_3542:
[----:B------:R-:W-:Y:S05]  /*2ed0*/  BSYNC.RECONVERGENT B0 ;  /* 0x0000000000007941 */ /* 0x000fea0003800200 */
.L_x_3541:
        /* <DEDUP_REMOVED lines=33> */
.L_x_3544:
[----:B------:R-:W-:Y:S05]  /*30f0*/  BSYNC.RECONVERGENT B0 ;  /* 0x0000000000007941 */ /* 0x000fea0003800200 */
.L_x_3543:
        /* <DEDUP_REMOVED lines=33> */
.L_x_3546:
[----:B------:R-:W-:Y:S05]  /*3310*/  BSYNC.RECONVERGENT B0 ;  /* 0x0000000000007941 */ /* 0x000fea0003800200 */
.L_x_3545:
        /* <DEDUP_REMOVED lines=33> */
.L_x_3548:
[----:B------:R-:W-:Y:S05]  /*3530*/  BSYNC.RECONVERGENT B0 ;  /* 0x0000000000007941 */ /* 0x000fea0003800200 */
.L_x_3547:
        /* <DEDUP_REMOVED lines=33> */
.L_x_3550:
[----:B------:R-:W-:Y:S05]  /*3750*/  BSYNC.RECONVERGENT B0 ;  /* 0x0000000000007941 */ /* 0x000fea0003800200 */
.L_x_3549:
        /* <DEDUP_REMOVED lines=33> */
.L_x_3552:
[----:B------:R-:W-:Y:S05]  /*3970*/  BSYNC.RECONVERGENT B0 ;  /* 0x0000000000007941 */ /* 0x000fea0003800200 */
.L_x_3551:
        /* <DEDUP_REMOVED lines=33> */
.L_x_3554:
[----:B------:R-:W-:Y:S05]  /*3b90*/  BSYNC.RECONVERGENT B0 ;  /* 0x0000000000007941 */ /* 0x000fea0003800200 */
.L_x_3553:
        /* <DEDUP_REMOVED lines=33> */
.L_x_3556:
[----:B------:R-:W-:Y:S05]  /*3db0*/  BSYNC.RECONVERGENT B0 ;  /* 0x0000000000007941 */ /* 0x000fea0003800200 */
.L_x_3555:
        /* <DEDUP_REMOVED lines=33> */
.L_x_3558:
[----:B------:R-:W-:Y:S05]  /*3fd0*/  BSYNC.RECONVERGENT B0 ;  /* 0x0000000000007941 */ /* 0x000fea0003800200 */
.L_x_3557:
[----:B------:R-:W0:Y:S01]  /*3fe0*/  LDCU.128 UR8, c[0x0][0x410] ;  /* 0x00008200ff0877ac */ /* 0x000e220008000c00 */
[----:B------:R-:W-:Y:S01]  /*3ff0*/  ISETP.NE.AND P6, PT, R76, RZ, PT ;  /* 0x000000ff4c00720c */ /* 0x000fe20003fc5270 */
[----:B------:R-:W1:Y:S01]  /*4000*/  LDS.U16 R96, [R12] ;  /* 0x000000000c607984 */ /* 0x000e620000000400 */
[----:B------:R-:W-:Y:S01]  /*4010*/  P2R R120, PR, RZ, 0x1 ;  /* 0x00000001ff787803 */ /* 0x000fe20000000000 */
[----:B------:R-:W-:Y:S01]  /*4020*/  UMOV UR7, URZ ;  /* 0x000000ff00077c82 */ /* 0x000fe20008000000 */
[----:B------:R-:W-:Y:S01]  /*4030*/  ISETP.NE.AND P0, PT, R74, RZ, PT ;  /* 0x000000ff4a00720c */ /* 0x000fe20003f05270 */
[----:B------:R-:W2:Y:S01]  /*4040*/  LDS.U16 R98, [R12+0x2] ;  /* 0x000002000c627984 */ /* 0x000ea20000000400 */
[----:B------:R-:W-:Y:S01]  /*4050*/  PRMT R85, RZ, 0x7610, R85 ;  /* 0x00007610ff557816 */ /* 0x000fe20000000055 */
[----:B------:R-:W3:Y:S01]  /*4060*/  LDCU.64 UR32, c[0x0][0x490] ;  /* 0x00009200ff2077ac */ /* 0x000ee20008000a00 */
[----:B------:R-:W-:Y:S01]  /*4070*/  P2R R118, PR, RZ, 0x1 ;  /* 0x00000001ff767803 */ /* 0x000fe20000000000 */
[----:B------:R-:W4:Y:S01]  /*4080*/  LDS.U16 R123, [R12+0x4] ;  /* 0x000004000c7b7984 */ /* 0x000f220000000400 */
[----:B------:R-:W-:-:S02]  /*4090*/  ISETP.NE.AND P0, PT, R78, RZ, PT ;  /* 0x000000ff4e00720c */ /* 0x000fc40003f05270 */
[----:B------:R-:W-:Y:S01]  /*40a0*/  PRMT R72, RZ, 0x7610, R72 ;  /* 0x00007610ff487816 */ /* 0x000fe20000000048 */
[----:B------:R-:W5:Y:S01]  /*40b0*/  LDS.U16 R133, [R12+0x6] ;  /* 0x000006000c857984 */ /* 0x000f620000000400 */
[----:B------:R-:W-:Y:S02]  /*40c0*/  P2R R116, PR, RZ, 0x1 ;  /* 0x00000001ff747803 */ /* 0x000fe40000000000 */
[----:B------:R-:W-:Y:S01]  /*40d0*/  ISETP.NE.AND P0, PT, R80, RZ, PT ;  /* 0x000000ff5000720c */ /* 0x000fe20003f05270 */
[----:B0-----:R-:W-:Y:S01]  /*40e0*/  UIMAD.WIDE.U32 UR28, UR30, UR8, UR6 ;  /* 0x000000081e1c72a5 */ /* 0x001fe2000f8e0006 */
[----:B------:R-:W-:Y:S01]  /*40f0*/  LDS.U16 R135, [R12+0x8] ;  /* 0x000008000c877984 */ /* 0x000fe20000000400 */
[----:B------:R-:W-:Y:S02]  /*4100*/  PRMT R87, RZ, 0x7610, R87 ;  /* 0x00007610ff577816 */ /* 0x000fe40000000057 */
[----:B------:R-:W-:Y:S01]  /*4110*/  UIMAD UR9, UR30, UR9, UR29 ;  /* 0x000000091e0972a4 */ /* 0x000fe2000f8e021d */
[----:B------:R-:W-:Y:S01]  /*4120*/  LDS.U16 R137, [R12+0xa] ;  /* 0x00000a000c897984 */ /* 0x000fe20000000400 */
[----:B------:R-:W-:Y:S01]  /*4130*/  P2R R114, PR, RZ, 0x1 ;  /* 0x00000001ff727803 */ /* 0x000fe20000000000 */
[----:B------:R-:W-:Y:S01]  /*4140*/  UMOV UR8, UR28 ;  /* 0x0000001c00087c82 */ /* 0x000fe20008000000 */
[----:B------:R-:W-:Y:S01]  /*4150*/  ISETP.NE.AND P0, PT, R82, RZ, PT ;  /* 0x000000ff5200720c */ /* 0x000fe20003f05270 */
[----:B------:R-:W-:Y:S01]  /*4160*/  UIMAD.WIDE.U32 UR8, UR12, UR10, UR8 ;  /* 0x0000000a0c0872a5 */ /* 0x000fe2000f8e0008 */
[----:B------:R-:W-:Y:S01]  /*4170*/  LDS.U16 R81, [R12+0xc] ;  /* 0x00000c000c517984 */ /* 0x000fe20000000400 */
[----:B------:R-:W-:-:S02]  /*4180*/  P2R R122, PR, RZ, 0x2 ;  /* 0x00000002ff7a7803 */ /* 0x000fc40000000000 */
[----:B------:R-:W-:Y:S01]  /*4190*/  UIMAD UR11, UR12, UR11, UR9 ;  /* 0x0000000b0c0b72a4 */ /* 0x000fe2000f8e0209 */
[----:B------:R-:W-:Y:S01]  /*41a0*/  LDS.U16 R71, [R12+0xe] ;  /* 0x00000e000c477984 */ /* 0x000fe20000000400 */
[----:B------:R-:W-:Y:S02]  /*41b0*/  IADD3 R2, P5, PT, R61, UR8, RZ ;  /* 0x000000083d027c10 */ /* 0x000fe4000ffbe0ff */
[----:B------:R-:W-:Y:S01]  /*41c0*/  P2R R112, PR, RZ, 0x1 ;  /* 0x00000001ff707803 */ /* 0x000fe20000000000 */
[----:B------:R-:W-:Y:S01]  /*41d0*/  LDS.U16 R70, [R12+0x10] ;  /* 0x000010000c467984 */ /* 0x000fe20000000400 */
[----:B------:R-:W-:Y:S02]  /*41e0*/  IADD3.X R5, PT, PT, RZ, UR11, RZ, P5, !PT ;  /* 0x0000000bff057c10 */ /* 0x000fe4000affe4ff */
[----:B------:R-:W-:Y:S01]  /*41f0*/  ISETP.NE.AND P0, PT, R84, RZ, PT ;  /* 0x000000ff5400720c */ /* 0x000fe20003f05270 */
[----:B------:R-:W-:Y:S01]  /*4200*/  LDS.U16 R11, [R12+0x12] ;  /* 0x000012000c0b7984 */ /* 0x000fe20000000400 */
[----:B------:R-:W-:Y:S01]  /*4210*/  ISETP.NE.AND P1, PT, R86, RZ, PT ;  /* 0x000000ff5600720c */ /* 0x000fe20003f25270 */
[----:B------:R-:W0:Y:S01]  /*4220*/  LDCU.128 UR8, c[0x0][0x420] ;  /* 0x00008400ff0877ac */ /* 0x000e220008000c00 */
[----:B------:R-:W-:Y:S01]  /*4230*/  P2R R124, PR, RZ, 0x4 ;  /* 0x00000004ff7c7803 */ /* 0x000fe20000000000 */
[----:B------:R-:W-:Y:S01]  /*4240*/  LDS.U16 R10, [R12+0x14] ;  /* 0x000014000c0a7984 */ /* 0x000fe20000000400 */
[----:B------:R-:W-:-:S02]  /*4250*/  ISETP.NE.AND P2, PT, R88, RZ, PT ;  /* 0x000000ff5800720c */ /* 0x000fc40003f45270 */
[----:B------:R-:W-:Y:S01]  /*4260*/  P2R R125, PR, RZ, 0x8 ;  /* 0x00000008ff7d7803 */ /* 0x000fe20000000000 */
[----:B------:R-:W-:Y:S01]  /*4270*/  LDS.U16 R7, [R12+0x16] ;  /* 0x000016000c077984 */ /* 0x000fe20000000400 */
[----:B------:R-:W-:Y:S02]  /*4280*/  ISETP.NE.AND P3, PT, R90, RZ, PT ;  /* 0x000000ff5a00720c */ /* 0x000fe40003f65270 */
[----:B------:R-:W-:Y:S01]  /*4290*/  P2R R126, PR, RZ, 0x10 ;  /* 0x00000010ff7e7803 */ /* 0x000fe20000000000 */
[----:B------:R-:W-:Y:S01]  /*42a0*/  LDS.U16 R6, [R12+0x18] ;  /* 0x000018000c067984 */ /* 0x000fe20000000400 */
[----:B------:R-:W-:Y:S02]  /*42b0*/  ISETP.NE.AND P4, PT, R92, RZ, PT ;  /* 0x000000ff5c00720c */ /* 0x000fe40003f85270 */
[----:B------:R-:W-:Y:S01]  /*42c0*/  PRMT R91, RZ, 0x7610, R91 ;  /* 0x00007610ff5b7816 */ /* 0x000fe2000000005b */
[----:B------:R-:W-:Y:S01]  /*42d0*/  LDS.U16 R4, [R12+0x1c] ;  /* 0x00001c000c047984 */ /* 0x000fe20000000400 */
[----:B------:R-:W-:-:S02]  /*42e0*/  PRMT R100, RZ, 0x7610, R100 ;  /* 0x00007610ff647816 */ /* 0x000fc40000000064 */
[----:B------:R-:W-:Y:S01]  /*42f0*/  PRMT R97, RZ, 0x7610, R97 ;  /* 0x00007610ff617816 */ /* 0x000fe20000000061 */
[----:B0-----:R-:W-:Y:S01]  /*4300*/  UIMAD.WIDE.U32 UR28, UR30, UR8, UR6 ;  /* 0x000000081e1c72a5 */ /* 0x001fe2000f8e0006 */
[----:B------:R-:W-:Y:S02]  /*4310*/  PRMT R102, RZ, 0x7610, R102 ;  /* 0x00007610ff667816 */ /* 0x000fe40000000066 */
[----:B------:R-:W-:Y:S01]  /*4320*/  PRMT R99, RZ, 0x7610, R99 ;  /* 0x00007610ff637816 */ /* 0x000fe20000000063 */
[----:B------:R-:W-:Y:S01]  /*4330*/  UIMAD UR9, UR30, UR9, UR29 ;  /* 0x000000091e0972a4 */ /* 0x000fe2000f8e021d */
[----:B------:R-:W-:Y:S02]  /*4340*/  PRMT R104, RZ, 0x7610, R104 ;  /* 0x00007610ff687816 */ /* 0x000fe40000000068 */
[----:B------:R-:W-:Y:S01]  /*4350*/  UMOV UR8, UR28 ;  /* 0x0000001c00087c82 */ /* 0x000fe20008000000 */
        /* <DEDUP_REMOVED lines=8> */
[----:B------:R-:W-:Y:S02]  /*43e0*/  PRMT R129, RZ, 0x7610, R129 ;  /* 0x00007610ff817816 */ /* 0x000fe40000000081 */
[----:B------:R-:W-:Y:S01]  /*43f0*/  PRMT R131, RZ, 0x7610, R131 ;  /* 0x00007610ff837816 */ /* 0x000fe20000000083 */
[----:B-1----:R-:W-:Y:S01]  /*4400*/  HADD2.F32 R96, -RZ, R96.H0_H0 ;  /* 0x20000060ff607230 */ /* 0x002fe20000004100 */
[----:B------:R-:W-:Y:S01]  /*4410*/  IADD3 R0, P5, PT, R61, UR8, RZ ;  /* 0x000000083d007c10 */ /* 0x000fe2000ffbe0ff */
[----:B------:R-:W0:Y:S03]  /*4420*/  LDCU.64 UR8, c[0x0][0x488] ;  /* 0x00009100ff0877ac */ /* 0x000e260008000a00 */
[----:B------:R-:W-:Y:S01]  /*4430*/  IADD3.X R3, PT, PT, RZ, UR11, RZ, P5, !PT ;  /* 0x0000000bff037c10 */ /* 0x000fe2000affe4ff */
[----:B--2---:R-:W-:Y:S01]  /*4440*/  HADD2.F32 R98, -RZ, R98.H0_H0 ;  /* 0x20000062ff627230 */ /* 0x004fe20000004100 */
[----:B------:R-:W1:Y:S01]  /*4450*/  LDCU.64 UR10, c[0x0][0x508] ;  /* 0x0000a100ff0a77ac */ /* 0x000e620008000a00 */
[----:B----4-:R-:W-:-:S02]  /*4460*/  HADD2.F32 R123, -RZ, R123.H0_H0 ;  /* 0x2000007bff7b7230 */ /* 0x010fc40000004100 */
[----:B-----5:R-:W-:Y:S01]  /*4470*/  HADD2.F32 R133, -RZ, R133.H0_H0 ;  /* 0x20000085ff857230 */ /* 0x020fe20000004100 */
[----:B------:R-:W2:Y:S01]  /*4480*/  LDCU.64 UR28, c[0x0][0x510] ;  /* 0x0000a200ff1c77ac */ /* 0x000ea20008000a00 */
[----:B0-----:R-:W-:-:S04]  /*4490*/  LEA R76, P5, R2, UR8, 0x1 ;  /* 0x00000008024c7c11 */ /* 0x001fc8000f8a08ff */
[----:B------:R-:W-:Y:S01]  /*44a0*/  LEA.HI.X R77, R2, UR9, R5, 0x1, P5 ;  /* 0x00000009024d7c11 */ /* 0x000fe2000a8f0c05 */
[----:B------:R-:W0:Y:S01]  /*44b0*/  LDCU.64 UR8, c[0x0][0x478] ;  /* 0x00008f00ff0877ac */ /* 0x000e220008000a00 */
[----:B------:R-:W-:Y:S01]  /*44c0*/  LDS.U16 R5, [R12+0x1a] ;  /* 0x00001a000c057984 */ /* 0x000fe20000000400 */
[----:B0-----:R-:W-:-:S04]  /*44d0*/  LEA R2, P5, R0, UR8, 0x1 ;  /* 0x0000000800027c11 */ /* 0x001fc8000f8a08ff */
[----:B------:R-:W-:Y:S02]  /*44e0*/  LEA.HI.X R3, R0, UR9, R3, 0x1, P5 ;  /* 0x0000000900037c11 */ /* 0x000fe4000a8f0c03 */
[----:B------:R-:W-:Y:S01]  /*44f0*/  LDS.U16 R0, [R12+0x1e] ;  /* 0x00001e000c007984 */ /* 0x000fe20000000400 */
[----:B------:R-:W-:Y:S01]  /*4500*/  BAR.SYNC.DEFER_BLOCKING 0x0 ;  /* 0x0000000000007b1d */ /* 0x000fe20000010000 */
[----:B------:R-:W-:Y:S02]  /*4510*/  ISETP.NE.AND P5, PT, R94, RZ, PT ;  /* 0x000000ff5e00720c */ /* 0x000fe40003fa5270 */
[----:B------:R-:W-:-:S03]  /*4520*/  PRMT R94, RZ, 0x7610, R94 ;  /* 0x00007610ff5e7816 */ /* 0x000fc6000000005e */
[----:B------:R-:W4:Y:S01]  /*4530*/  @!P0 LDG.E.U16 R85, desc[UR26][R76.64] ;  /* 0x0000001a4c558981 */ /* 0x000f22000c1e1500 */
[----:B------:R-:W-:-:S03]  /*4540*/  ISETP.NE.AND P0, PT, R112, RZ, PT ;  /* 0x000000ff7000720c */ /* 0x000fc60003f05270 */
[----:B------:R-:W5:Y:S04]  /*4550*/  @!P1 LDG.E.U16 R100, desc[UR26][R76.64+0x140] ;  /* 0x0001401a4c649981 */ /* 0x000f68000c1e1500 */
[----:B------:R-:W3:Y:S04]  /*4560*/  @!P2 LDG.E.U16 R97, desc[UR26][R76.64+0x180] ;  /* 0x0001801a4c61a981 */ /* 0x000ee8000c1e1500 */
[----:B------:R-:W2:Y:S04]  /*4570*/  @!P3 LDG.E.U16 R102, desc[UR26][R76.64+0x1c0] ;  /* 0x0001c01a4c66b981 */ /* 0x000ea8000c1e1500 */
[----:B------:R-:W5:Y:S01]  /*4580*/  @!P0 LDG.E.U16 R72, desc[UR26][R76.64+0x40] ;  /* 0x0000401a4c488981 */ /* 0x000f62000c1e1500 */
[----:B------:R-:W-:-:S03]  /*4590*/  ISETP.NE.AND P0, PT, R114, RZ, PT ;  /* 0x000000ff7200720c */ /* 0x000fc60003f05270 */
[----:B------:R-:W2:Y:S04]  /*45a0*/  @!P4 LDG.E.U16 R99, desc[UR26][R76.64+0x200] ;  /* 0x0002001a4c63c981 */ /* 0x000ea8000c1e1500 */
[----:B------:R-:W2:Y:S04]  /*45b0*/  @!P5 LDG.E.U16 R104, desc[UR26][R76.64+0x240] ;  /* 0x0002401a4c68d981 */ /* 0x000ea8000c1e1500 */
[----:B------:R-:W2:Y:S04]  /*45c0*/  @!P6 LDG.E.U16 R103, desc[UR26][R76.64+0x280] ;  /* 0x0002801a4c67e981 */ /* 0x000ea8000c1e1500 */
[----:B------:R-:W3:Y:S01]  /*45d0*/  @!P0 LDG.E.U16 R87, desc[UR26][R76.64+0x80] ;  /* 0x0000801a4c578981 */ /* 0x000ee2000c1e1500 */
[----:B------:R-:W-:-:S13]  /*45e0*/  ISETP.NE.AND P0, PT, R116, RZ, PT ;  /* 0x000000ff7400720c */ /* 0x000fda0003f05270 */
[----:B------:R-:W2:Y:S01]  /*45f0*/  @!P0 LDG.E.U16 R94, desc[UR26][R76.64+0xc0] ;  /* 0x0000c01a4c5e8981 */ /* 0x000ea2000c1e1500 */
[----:B------:R-:W-:Y:S02]  /*4600*/  ISETP.NE.AND P0, PT, R118, RZ, PT ;  /* 0x000000ff7600720c */ /* 0x000fe40003f05270 */
[----:B------:R-:W-:Y:S02]  /*4610*/  ISETP.NE.AND P1, PT, R122, RZ, PT ;  /* 0x000000ff7a00720c */ /* 0x000fe40003f25270 */
[----:B------:R-:W-:Y:S02]  /*4620*/  ISETP.NE.AND P2, PT, R124, RZ, PT ;  /* 0x000000ff7c00720c */ /* 0x000fe40003f45270 */
[----:B------:R-:W-:Y:S02]  /*4630*/  ISETP.NE.AND P3, PT, R125, RZ, PT ;  /* 0x000000ff7d00720c */ /* 0x000fe40003f65270 */
[----:B------:R-:W-:-:S05]  /*4640*/  ISETP.NE.AND P4, PT, R126, RZ, PT ;  /* 0x000000ff7e00720c */ /* 0x000fca0003f85270 */
[----:B------:R-:W2:Y:S01]  /*4650*/  @!P0 LDG.E.U16 R91, desc[UR26][R76.64+0x100] ;  /* 0x0001001a4c5b8981 */ /* 0x000ea2000c1e1500 */
[----:B------:R-:W-:-:S03]  /*4660*/  ISETP.NE.AND P0, PT, R120, RZ, PT ;  /* 0x000000ff7800720c */ /* 0x000fc60003f05270 */
        /* <DEDUP_REMOVED lines=24> */
[----:B----4-:R-:W-:Y:S04]  /*47f0*/  STS.U16 [R28], R85 ;  /* 0x000000551c007388 */ /* 0x010fe80000000400 */
[----:B-----5:R-:W-:Y:S04]  /*4800*/  STS.U16 [R27+0x40], R72 ;  /* 0x000040481b007388 */ /* 0x020fe80000000400 */
[----:B---3--:R-:W-:Y:S04]  /*4810*/  STS.U16 [R26+0x80], R87 ;  /* 0x000080571a007388 */ /* 0x008fe80000000400 */
[----:B--2---:R-:W-:Y:S04]  /*4820*/  STS.U16 [R25+0xc0], R94 ;  /* 0x0000c05e19007388 */ /* 0x004fe80000000400 */
        /* <DEDUP_REMOVED lines=8> */
[----:B------:R1:W-:Y:S04]  /*48b0*/  STS.U16 [R16+0x300], R107 ;  /* 0x0003006b10007388 */ /* 0x0003e80000000400 */
[----:B------:R-:W-:Y:S04]  /*48c0*/  STS.U16 [R15+0x340], R108 ;  /* 0x0003406c0f007388 */ /* 0x000fe80000000400 */
[----:B------:R1:W-:Y:S04]  /*48d0*/  STS.U16 [R14+0x380], R121 ;  /* 0x000380790e007388 */ /* 0x0003e80000000400 */
[----:B------:R1:W-:Y:S01]  /*48e0*/  STS.U16 [R13+0x3c0], R110 ;  /* 0x0003c06e0d007388 */ /* 0x0003e20000000400 */
[----:B------:R-:W-:-:S03]  /*48f0*/  NOP ;  /* 0x0000000000007918 */ /* 0x000fc60000000000 */
[----:B------:R-:W1:Y:S04]  /*4900*/  LDS.U16 R76, [R12] ;  /* 0x000000000c4c7984 */ /* 0x000e680000000400 */
[----:B------:R-:W-:Y:S04]  /*4910*/  LDS.U16 R72, [R12+0x2] ;  /* 0x000002000c487984 */ /* 0x000fe80000000400 */
[----:B------:R-:W-:Y:S04]  /*4920*/  LDS.U16 R74, [R12+0x4] ;  /* 0x000004000c4a7984 */ /* 0x000fe80000000400 */
[----:B------:R-:W1:Y:S04]  /*4930*/  LDS.U16 R77, [R12+0x6] ;  /* 0x000006000c4d7984 */ /* 0x000e680000000400 */
[----:B------:R-:W1:Y:S04]  /*4940*/  LDS.U16 R78, [R12+0x8] ;  /* 0x000008000c4e7984 */ /* 0x000e680000000400 */
[----:B------:R-:W1:Y:S04]  /*4950*/  LDS.U16 R80, [R12+0xa] ;  /* 0x00000a000c507984 */ /* 0x000e680000000400 */
[----:B------:R-:W1:Y:S04]  /*4960*/  LDS.U16 R82, [R12+0xc] ;  /* 0x00000c000c527984 */ /* 0x000e680000000400 */
[----:B------:R-:W-:Y:S04]  /*4970*/  LDS.U16 R84, [R12+0xe] ;  /* 0x00000e000c547984 */ /* 0x000fe80000000400 */
[----:B------:R-:W-:Y:S04]  /*4980*/  LDS.U16 R85, [R12+0x10] ;  /* 0x000010000c557984 */ /* 0x000fe80000000400 */
[----:B------:R-:W-:Y:S04]  /*4990*/  LDS.U16 R86, [R12+0x12] ;  /* 0x000012000c567984 */ /* 0x000fe80000000400 */
[----:B------:R-:W-:Y:S04]  /*49a0*/  LDS.U16 R87, [R12+0x14] ;  /* 0x000014000c577984 */ /* 0x000fe80000000400 */
[----:B------:R-:W1:Y:S04]  /*49b0*/  LDS.U16 R88, [R12+0x16] ;  /* 0x000016000c587984 */ /* 0x000e680000000400 */
[----:B------:R-:W-:Y:S04]  /*49c0*/  LDS.U16 R90, [R12+0x18] ;  /* 0x000018000c5a7984 */ /* 0x000fe80000000400 */
[----:B------:R-:W-:Y:S04]  /*49d0*/  LDS.U16 R91, [R12+0x1a] ;  /* 0x00001a000c5b7984 */ /* 0x000fe80000000400 */
[----:B------:R-:W1:Y:S04]  /*49e0*/  LDS.U16 R92, [R12+0x1c] ;  /* 0x00001c000c5c7984 */ /* 0x000e680000000400 */
[----:B------:R-:W1:Y:S01]  /*49f0*/  LDS.U16 R94, [R12+0x1e] ;  /* 0x00001e000c5e7984 */ /* 0x000e620000000400 */
[----:B------:R-:W-:Y:S01]  /*4a00*/  BAR.SYNC.DEFER_BLOCKING 0x0 ;  /* 0x0000000000007b1d */ /* 0x000fe20000010000 */
[----:B0-----:R-:W-:-:S05]  /*4a10*/  PRMT R100, RZ, 0x7610, R100 ;  /* 0x00007610ff647816 */ /* 0x001fca0000000064 */
[----:B------:R-:W5:Y:S01]  /*4a20*/  @!P5 LDG.E.U16 R125, desc[UR26][R2.64] ;  /* 0x0000001a027dd981 */ /* 0x000f62000c1e1500 */
[----:B------:R-:W-:Y:S02]  /*4a30*/  ISETP.NE.AND P5, PT, R112, RZ, PT ;  /* 0x000000ff7000720c */ /* 0x000fe40003fa5270 */
[----:B--2---:R-:W-:Y:S01]  /*4a40*/  PRMT R97, RZ, 0x7610, R97 ;  /* 0x00007610ff617816 */ /* 0x004fe20000000061 */
[----:B------:R-:W2:Y:S01]  /*4a50*/  @!P1 LDG.E.U16 R129, desc[UR26][R2.64+0x300] ;  /* 0x0003001a02819981 */ /* 0x000ea2000c1e1500 */
[----:B---3--:R-:W-:Y:S02]  /*4a60*/  PRMT R102, RZ, 0x7610, R102 ;  /* 0x00007610ff667816 */ /* 0x008fe40000000066 */
[----:B----4-:R-:W-:Y:S01]  /*4a70*/  PRMT R99, RZ, 0x7610, R99 ;  /* 0x00007610ff637816 */ /* 0x010fe20000000063 */
[----:B------:R-:W3:Y:S06]  /*4a80*/  @!P3 LDG.E.U16 R131, desc[UR26][R2.64+0x380] ;  /* 0x0003801a0283b981 */ /* 0x000eec000c1e1500 */
[----:B------:R-:W4:Y:S01]  /*4a90*/  @!P5 LDG.E.U16 R100, desc[UR26][R2.64+0x40] ;  /* 0x0000401a0264d981 */ /* 0x000f22000c1e1500 */
[----:B------:R-:W-:-:S13]  /*4aa0*/  ISETP.NE.AND P5, PT, R114, RZ, PT ;  /* 0x000000ff7200720c */ /* 0x000fda0003fa5270 */
[----:B------:R-:W2:Y:S01]  /*4ab0*/  @!P5 LDG.E.U16 R97, desc[UR26][R2.64+0x80] ;  /* 0x0000801a0261d981 */ /* 0x000ea2000c1e1500 */
[----:B------:R-:W-:-:S13]  /*4ac0*/  ISETP.NE.AND P5, PT, R116, RZ, PT ;  /* 0x000000ff7400720c */ /* 0x000fda0003fa5270 */
[----:B------:R-:W3:Y:S01]  /*4ad0*/  @!P5 LDG.E.U16 R102, desc[UR26][R2.64+0xc0] ;  /* 0x0000c01a0266d981 */ /* 0x000ee2000c1e1500 */
[----:B------:R-:W-:Y:S02]  /*4ae0*/  ISETP.NE.AND P5, PT, R118, RZ, PT ;  /* 0x000000ff7600720c */ /* 0x000fe40003fa5270 */
[----:B-----5:R-:W-:-:S11]  /*4af0*/  PRMT R104, RZ, 0x7610, R104 ;  /* 0x00007610ff687816 */ /* 0x020fd60000000068 */
        /* <DEDUP_REMOVED lines=17> */
[----:B------:R-:W-:Y:S01]  /*4c10*/  PRMT R114, RZ, 0x7610, R114 ;  /* 0x00007610ff727816 */ /* 0x000fe20000000072 */
[----:B------:R-:W5:Y:S04]  /*4c20*/  @!P6 LDG.E.U16 R127, desc[UR26][R2.64+0x280] ;  /* 0x0002801a027fe981 */ /* 0x000f68000c1e1500 */
[----:B------:R-:W5:Y:S04]  /*4c30*/  @!P5 LDG.E.U16 R108, desc[UR26][R2.64+0x240] ;  /* 0x0002401a026cd981 */ /* 0x000f68000c1e1500 */
[----:B------:R-:W5:Y:S04]  /*4c40*/  @!P0 LDG.E.U16 R110, desc[UR26][R2.64+0x2c0] ;  /* 0x0002c01a026e8981 */ /* 0x000f68000c1e1500 */
[----:B------:R-:W5:Y:S04]  /*4c50*/  @!P2 LDG.E.U16 R112, desc[UR26][R2.64+0x340] ;  /* 0x0003401a0270a981 */ /* 0x000f68000c1e1500 */
[----:B------:R0:W5:Y:S01]  /*4c60*/  @!P4 LDG.E.U16 R114, desc[UR26][R2.64+0x3c0] ;  /* 0x0003c01a0272c981 */ /* 0x000162000c1e1500 */
[----:B------:R-:W-:-:S05]  /*4c70*/  HADD2.F32 R76, -RZ, R76.H0_H0 ;  /* 0x2000004cff4c7230 */ /* 0x000fca0000004100 */
[----:B------:R-:W-:-:S06]  /*4c80*/  FMUL.FTZ R103, R76, -1.4426950216293334961 ;  /* 0xbfb8aa3b4c677820 */ /* 0x000fcc0000410000 */
[----:B------:R-:W1:Y:S01]  /*4c90*/  MUFU.EX2 R103, R103 ;  /* 0x0000006700677308 */ /* 0x000e620000000800 */
[----:B------:R-:W-:Y:S02]  /*4ca0*/  HADD2.F32 R77, -RZ, R77.H0_H0 ;  /* 0x2000004dff4d7230 */ /* 0x000fe40000004100 */
[----:B------:R-:W-:Y:S02]  /*4cb0*/  HADD2.F32 R78, -RZ, R78.H0_H0 ;  /* 0x2000004eff4e7230 */ /* 0x000fe40000004100 */
[----:B------:R-:W-:Y:S02]  /*4cc0*/  HADD2.F32 R72, -RZ, R72.H0_H0 ;  /* 0x20000048ff487230 */ /* 0x000fe40000004100 */
[----:B0-----:R-:W-:Y:S01]  /*4cd0*/  FMUL.FTZ R2, R77, -1.4426950216293334961 ;  /* 0xbfb8aa3b4d027820 */ /* 0x001fe20000410000 */
[----:B------:R-:W-:Y:S02]  /*4ce0*/  HADD2.F32 R74, -RZ, R74.H0_H0 ;  /* 0x2000004aff4a7230 */ /* 0x000fe40000004100 */
[----:B------:R-:W-:Y:S01]  /*4cf0*/  FMUL.FTZ R3, R78, -1.4426950216293334961 ;  /* 0xbfb8aa3b4e037820 */ /* 0x000fe20000410000 */
[----:B------:R-:W-:-:S02]  /*4d00*/  FMUL.FTZ R116, R72, -1.4426950216293334961 ;  /* 0xbfb8aa3b48747820 */ /* 0x000fc40000410000 */
[----:B------:R-:W-:Y:S01]  /*4d10*/  FMUL.FTZ R118, R74, -1.4426950216293334961 ;  /* 0xbfb8aa3b4a767820 */ /* 0x000fe20000410000 */
[----:B-1----:R-:W-:Y:S01]  /*4d20*/  FADD.FTZ R103, R103, 1 ;  /* 0x3f80000067677421 */ /* 0x002fe20000010000 */
[----:B------:R-:W0:Y:S04]  /*4d30*/  MUFU.EX2 R2, R2 ;  /* 0x0000000200027308 */ /* 0x000e280000000800 */
[----:B------:R-:W1:Y:S04]  /*4d40*/  MUFU.EX2 R3, R3 ;  /* 0x0000000300037308 */ /* 0x000e680000000800 */
[----:B------:R-:W5:Y:S08]  /*4d50*/  MUFU.RCP R103, R103 ;  /* 0x0000006700677308 */ /* 0x000f700000001000 */
[----:B------:R-:W1:Y:S04]  /*4d60*/  MUFU.EX2 R116, R116 ;  /* 0x0000007400747308 */ /* 0x000e680000000800 */
[----:B------:R-:W1:Y:S01]  /*4d70*/  MUFU.EX2 R118, R118 ;  /* 0x0000007600767308 */ /* 0x000e620000000800 */
[----:B0-----:R-:W-:Y:S01]  /*4d80*/  FADD.FTZ R2, R2, 1 ;  /* 0x3f80000002027421 */ /* 0x001fe20000010000 */
[----:B------:R-:W-:-:S02]  /*4d90*/  HADD2.F32 R80, -RZ, R80.H0_H0 ;  /* 0x20000050ff507230 */ /* 0x000fc40000004100 */
[----:B-1----:R-:W-:Y:S01]  /*4da0*/  FADD.FTZ R3, R3, 1 ;  /* 0x3f80000003037421 */ /* 0x002fe20000010000 */
[----:B------:R-:W-:Y:S02]  /*4db0*/  HADD2.F32 R82, -RZ, R82.H0_H0 ;  /* 0x20000052ff527230 */ /* 0x000fe40000004100 */
[----:B------:R-:W-:Y:S02]  /*4dc0*/  HADD2.F32 R88, -RZ, R88.H0_H0 ;  /* 0x20000058ff587230 */ /* 0x000fe40000004100 */
[----:B------:R-:W-:Y:S01]  /*4dd0*/  FMUL.FTZ R120, R80, -1.4426950216293334961 ;  /* 0xbfb8aa3b50787820 */ /* 0x000fe20000410000 */
[----:B------:R-:W-:Y:S01]  /*4de0*/  FADD.FTZ R116, R116, 1 ;  /* 0x3f80000074747421 */ /* 0x000fe20000010000 */
[----:B------:R-:W-:Y:S01]  /*4df0*/  FADD.FTZ R118, R118, 1 ;  /* 0x3f80000076767421 */ /* 0x000fe20000010000 */
[----:B------:R-:W-:Y:S01]  /*4e00*/  FMUL.FTZ R122, R82, -1.4426950216293334961 ;  /* 0xbfb8aa3b527a7820 */ /* 0x000fe20000410000 */
[----:B------:R-:W-:Y:S02]  /*4e10*/  FMUL.FTZ R134, R88, -1.4426950216293334961 ;  /* 0xbfb8aa3b58867820 */ /* 0x000fe40000410000 */
[----:B------:R-:W0:Y:S01]  /*4e20*/  MUFU.EX2 R120, R120 ;  /* 0x0000007800787308 */ /* 0x000e220000000800 */
[----:B------:R-:W-:-:S03]  /*4e30*/  HADD2.F32 R84, -RZ, R84.H0_H0 ;  /* 0x20000054ff547230 */ /* 0x000fc60000004100 */
[----:B------:R1:W-:Y:S01]  /*4e40*/  MUFU.EX2 R140, R134 ;  /* 0x00000086008c7308 */ /* 0x0003e20000000800 */
[----:B------:R-:W-:Y:S02]  /*4e50*/  HADD2.F32 R92, -RZ, R92.H0_H0 ;  /* 0x2000005cff5c7230 */ /* 0x000fe40000004100 */
[----:B------:R-:W-:Y:S01]  /*4e60*/  HADD2.F32 R94, -RZ, R94.H0_H0 ;  /* 0x2000005eff5e7230 */ /* 0x000fe20000004100 */
[----:B------:R-:W1:Y:S01]  /*4e70*/  MUFU.EX2 R122, R122 ;  /* 0x0000007a007a7308 */ /* 0x000e620000000800 */
[----:B------:R-:W-:Y:S02]  /*4e80*/  HADD2.F32 R85, -RZ, R85.H0_H0 ;  /* 0x20000055ff557230 */ /* 0x000fe40000004100 */
[----:B------:R-:W-:Y:S01]  /*4e90*/  FMUL.FTZ R124, R84, -1.4426950216293334961 ;  /* 0xbfb8aa3b547c7820 */ /* 0x000fe20000410000 */
[----:B------:R-:W-:Y:S01]  /*4ea0*/  FMUL.FTZ R139, R92, -1.4426950216293334961 ;  /* 0xbfb8aa3b5c8b7820 */ /* 0x000fe20000410000 */
[----:B------:R-:W-:Y:S01]  /*4eb0*/  FMUL.FTZ R141, R94, -1.4426950216293334961 ;  /* 0xbfb8aa3b5e8d7820 */ /* 0x000fe20000410000 */
[----:B------:R-:W-:-:S02]  /*4ec0*/  HADD2.F32 R90, -RZ, R90.H0_H0 ;  /* 0x2000005aff5a7230 */ /* 0x000fc40000004100 */
[----:B------:R-:W-:Y:S01]  /*4ed0*/  FMUL.FTZ R126, R85, -1.4426950216293334961 ;  /* 0xbfb8aa3b557e7820 */ /* 0x000fe20000410000 */
[----:B------:R1:W-:Y:S01]  /*4ee0*/  MUFU.EX2 R146, R139 ;  /* 0x0000008b00927308 */ /* 0x0003e20000000800 */
[----:B0-----:R-:W-:Y:S01]  /*4ef0*/  FADD.FTZ R120, R120, 1 ;  /* 0x3f80000078787421 */ /* 0x001fe20000010000 */
[----:B------:R-:W-:Y:S04]  /*4f00*/  STS.U16 [R28], R125 ;  /* 0x0000007d1c007388 */ /* 0x000fe80000000400 */
[----:B----4-:R-:W-:Y:S04]  /*4f10*/  STS.U16 [R27+0x40], R100 ;  /* 0x000040641b007388 */ /* 0x010fe80000000400 */
[----:B--2---:R-:W-:Y:S04]  /*4f20*/  STS.U16 [R26+0x80], R97 ;  /* 0x000080611a007388 */ /* 0x004fe80000000400 */
[----:B---3--:R0:W-:Y:S04]  /*4f30*/  STS.U16 [R25+0xc0], R102 ;  /* 0x0000c06619007388 */ /* 0x0081e80000000400 */
        /* <DEDUP_REMOVED lines=17> */
[----:B------:R-:W5:Y:S01]  /*5050*/  LDS.U16 R106, [R12+0x8] ;  /* 0x000008000c6a7984 */ /* 0x000f620000000400 */
[----:B0-----:R0:W-:Y:S03]  /*5060*/  MUFU.RCP R102, R2 ;  /* 0x0000000200667308 */ /* 0x0011e60000001000 */
[----:B------:R-:W5:Y:S05]  /*5070*/  LDS.U16 R108, [R12+0xa] ;  /* 0x00000a000c6c7984 */ /* 0x000f6a0000000400 */
[----:B------:R1:W-:Y:S01]  /*5080*/  MUFU.RCP R125, R3 ;  /* 0x00000003007d7308 */ /* 0x0003e20000001000 */
[----:B0-----:R-:W0:Y:S01]  /*5090*/  LDS.U16 R2, [R12+0xc] ;  /* 0x00000c000c027984 */ /* 0x001e220000000400 */
[----:B-1----:R-:W-:Y:S01]  /*50a0*/  FADD.FTZ R3, -R103, 1 ;  /* 0x3f80000067037421 */ /* 0x002fe20000010100 */
[----:B--2---:R-:W-:-:S05]  /*50b0*/  HADD2.F32 R97, -RZ, R97.H0_H0 ;  /* 0x20000061ff617230 */ /* 0x004fca0000004100 */
[----:B------:R-:W1:Y:S01]  /*50c0*/  MUFU.RCP R107, R116 ;  /* 0x00000074006b7308 */ /* 0x000e620000001000 */
[----:B------:R-:W-:Y:S01]  /*50d0*/  FFMA.FTZ R3, R76, R3, 1 ;  /* 0x3f8000004c037423 */ /* 0x000fe20000010003 */
[----:B------:R-:W-:-:S06]  /*50e0*/  FMUL.FTZ R110, R96, R97 ;  /* 0x00000061606e7220 */ /* 0x000fcc0000410000 */
[----:B------:R-:W2:Y:S01]  /*50f0*/  MUFU.RCP R121, R118 ;  /* 0x0000007600797308 */ /* 0x000ea20000001000 */
[----:B------:R-:W-:-:S04]  /*5100*/  FMUL.FTZ R110, R103, R110 ;  /* 0x0000006e676e7220 */ /* 0x000fc80000410000 */
[----:B------:R-:W-:Y:S02]  /*5110*/  FMUL.FTZ R134, R110, R3 ;  /* 0x000000036e867220 */ /* 0x000fe40000410000 */
[----:B------:R-:W0:Y:S01]  /*5120*/  LDS.U16 R3, [R12+0xe] ;  /* 0x00000e000c037984 */ /* 0x000e220000000400 */
[----:B---3--:R-:W-:Y:S02]  /*5130*/  HADD2.F32 R99, -RZ, R99.H0_H0 ;  /* 0x20000063ff637230 */ /* 0x008fe40000004100 */
[----:B----4-:R-:W-:Y:S01]  /*5140*/  HADD2.F32 R100, -RZ, R100.H0_H0 ;  /* 0x20000064ff647230 */ /* 0x010fe20000004100 */
[----:B------:R-:W3:Y:S01]  /*5150*/  MUFU.EX2 R124, R124 ;  /* 0x0000007c007c7308 */ /* 0x000ee20000000800 */
[----:B-1----:R-:W-:Y:S01]  /*5160*/  FADD.FTZ R139, -R107, 1 ;  /* 0x3f8000006b8b7421 */ /* 0x002fe20000010100 */
[----:B------:R-:W-:Y:S02]  /*5170*/  FMUL.FTZ R112, R98, R99 ;  /* 0x0000006362707220 */ /* 0x000fe40000410000 */
[----:B------:R2:W-:Y:S01]  /*5180*/  MUFU.EX2 R148, R141 ;  /* 0x0000008d00947308 */ /* 0x0005e20000000800 */
[----:B------:R-:W-:Y:S01]  /*5190*/  FMUL.FTZ R114, R123, R100 ;  /* 0x000000647b727220 */ /* 0x000fe20000410000 */
[----:B------:R-:W-:Y:S01]  /*51a0*/  FMUL.FTZ R136, R90, -1.4426950216293334961 ;  /* 0xbfb8aa3b5a887820 */ /* 0x000fe20000410000 */
[----:B------:R-:W-:Y:S01]  /*51b0*/  FADD.FTZ R122, R122, 1 ;  /* 0x3f8000007a7a7421 */ /* 0x000fe20000010000 */
[----:B------:R-:W1:Y:S01]  /*51c0*/  MUFU.EX2 R126, R126 ;  /* 0x0000007e007e7308 */ /* 0x000e620000000800 */
[----:B------:R-:W-:Y:S01]  /*51d0*/  FFMA.FTZ R139, R72, R139, 1 ;  /* 0x3f800000488b7423 */ /* 0x000fe2000001008b */
[----:B--2---:R-:W-:-:S02]  /*51e0*/  FADD.FTZ R141, -R121, 1 ;  /* 0x3f800000798d7421 */ /* 0x004fc40000010100 */
[----:B------:R-:W2:Y:S01]  /*51f0*/  MUFU.RCP R127, R120 ;  /* 0x00000078007f7308 */ /* 0x000ea20000001000 */
[----:B------:R-:W-:Y:S01]  /*5200*/  FMUL.FTZ R112, R107, R112 ;  /* 0x000000706b707220 */ /* 0x000fe20000410000 */
[----:B------:R-:W-:Y:S01]  /*5210*/  FMUL.FTZ R114, R121, R114 ;  /* 0x0000007279727220 */ /* 0x000fe20000410000 */
[----:B------:R-:W-:Y:S01]  /*5220*/  FFMA.FTZ R141, R74, R141, 1 ;  /* 0x3f8000004a8d7423 */ /* 0x000fe2000001008d */
[----:B-----5:R-:W-:Y:S02]  /*5230*/  HADD2.F32 R104, -RZ, R104.H0_H0 ;  /* 0x20000068ff687230 */ /* 0x020fe40000004100 */
[----:B------:R-:W-:Y:S01]  /*5240*/  FMUL.FTZ R157, R112, R139 ;  /* 0x0000008b709d7220 */ /* 0x000fe20000410000 */
[----:B------:R-:W-:Y:S01]  /*5250*/  HADD2.F32 R86, -RZ, R86.H0_H0 ;  /* 0x20000056ff567230 */ /* 0x000fe20000004100 */
[----:B------:R4:W-:Y:S01]  /*5260*/  MUFU.EX2 R142, R136 ;  /* 0x00000088008e7308 */ /* 0x0009e20000000800 */
[----:B------:R-:W-:Y:S01]  /*5270*/  FADD.FTZ R112, -R102, 1 ;  /* 0x3f80000066707421 */ /* 0x000fe20000010100 */
[----:B------:R-:W-:-:S02]  /*5280*/  HADD2.F32 R135, -RZ, R135.H0_H0 ;  /* 0x20000087ff877230 */ /* 0x000fc40000004100 */
[----:B------:R-:W5:Y:S01]  /*5290*/  MUFU.RCP R129, R122 ;  /* 0x0000007a00817308 */ /* 0x000f620000001000 */
[----:B------:R-:W-:Y:S02]  /*52a0*/  HADD2.F32 R106, -RZ, R106.H0_H0 ;  /* 0x2000006aff6a7230 */ /* 0x000fe40000004100 */
[----:B----4-:R-:W-:Y:S01]  /*52b0*/  FMUL.FTZ R136, R114, R141 ;  /* 0x0000008d72887220 */ /* 0x010fe20000410000 */
[----:B------:R-:W-:Y:S01]  /*52c0*/  FMUL.FTZ R141, R133, R104 ;  /* 0x00000068858d7220 */ /* 0x000fe20000410000 */
[----:B------:R-:W4:Y:S01]  /*52d0*/  LDS.U16 R114, [R12+0x10] ;  /* 0x000010000c727984 */ /* 0x000f220000000400 */
[----:B------:R-:W-:Y:S02]  /*52e0*/  HADD2.F32 R91, -RZ, R91.H0_H0 ;  /* 0x2000005bff5b7230 */ /* 0x000fe40000004100 */
[----:B---3--:R-:W-:Y:S01]  /*52f0*/  FADD.FTZ R124, R124, 1 ;  /* 0x3f8000007c7c7421 */ /* 0x008fe20000010000 */
[----:B------:R-:W-:Y:S01]  /*5300*/  FFMA.FTZ R112, R77, R112, 1 ;  /* 0x3f8000004d707423 */ /* 0x000fe20000010070 */
[----:B------:R-:W-:Y:S01]  /*5310*/  FMUL.FTZ R141, R102, R141 ;  /* 0x0000008d668d7220 */ /* 0x000fe20000410000 */
[----:B------:R-:W-:-:S02]  /*5320*/  HADD2.F32 R87, -RZ, R87.H0_H0 ;  /* 0x20000057ff577230 */ /* 0x000fc40000004100 */
[----:B------:R-:W-:Y:S01]  /*5330*/  FMUL.FTZ R128, R86, -1.4426950216293334961 ;  /* 0xbfb8aa3b56807820 */ /* 0x000fe20000410000 */
[----:B------:R-:W-:Y:S01]  /*5340*/  FADD.FTZ R143, -R125, 1 ;  /* 0x3f8000007d8f7421 */ /* 0x000fe20000010100 */
[----:B------:R-:W-:Y:S01]  /*5350*/  FMUL.FTZ R116, R135, R106 ;  /* 0x0000006a87747220 */ /* 0x000fe20000410000 */
[----:B------:R-:W-:Y:S02]  /*5360*/  HADD2.F32 R137, -RZ, R137.H0_H0 ;  /* 0x20000089ff897230 */ /* 0x000fe40000004100 */
[----:B-1----:R-:W-:Y:S01]  /*5370*/  FADD.FTZ R126, R126, 1 ;  /* 0x3f8000007e7e7421 */ /* 0x002fe20000010000 */
[----:B------:R-:W-:Y:S01]  /*5380*/  HADD2.F32 R108, -RZ, R108.H0_H0 ;  /* 0x2000006cff6c7230 */ /* 0x000fe20000004100 */
[----:B------:R1:W3:Y:S01]  /*5390*/  MUFU.RCP R131, R124 ;  /* 0x0000007c00837308 */ /* 0x0002e20000001000 */
[----:B------:R-:W-:Y:S01]  /*53a0*/  FMUL.FTZ R161, R141, R112 ;  /* 0x000000708da17220 */ /* 0x000fe20000410000 */
[----:B------:R-:W-:Y:S01]  /*53b0*/  FMUL.FTZ R138, R91, -1.4426950216293334961 ;  /* 0xbfb8aa3b5b8a7820 */ /* 0x000fe20000410000 */
[----:B------:R-:W-:-:S02]  /*53c0*/  HADD2.F32 R112, -RZ, R81.H0_H0 ;  /* 0x20000051ff707230 */ /* 0x000fc40000004100 */
[----:B------:R-:W-:Y:S01]  /*53d0*/  FMUL.FTZ R130, R87, -1.4426950216293334961 ;  /* 0xbfb8aa3b57827820 */ /* 0x000fe20000410000 */
[----:B------:R-:W-:Y:S01]  /*53e0*/  FFMA.FTZ R143, R78, R143, 1 ;  /* 0x3f8000004e8f7423 */ /* 0x000fe2000001008f */
[----:B------:R-:W-:Y:S01]  /*53f0*/  FMUL.FTZ R116, R125, R116 ;  /* 0x000000747d747220 */ /* 0x000fe20000410000 */
[----:B0-----:R-:W-:Y:S01]  /*5400*/  HADD2.F32 R81, -RZ, R2.H0_H0 ;  /* 0x20000002ff517230 */ /* 0x001fe20000004100 */
[----:B------:R-:W0:Y:S01]  /*5410*/  MUFU.EX2 R128, R128 ;  /* 0x0000008000807308 */ /* 0x000e220000000800 */
[----:B------:R-:W-:Y:S01]  /*5420*/  FMUL.FTZ R118, R137, R108 ;  /* 0x0000006c89767220 */ /* 0x000fe20000410000 */
[C---:B--2---:R-:W-:Y:S02]  /*5430*/  FADD.FTZ R145, -R127.reuse, 1 ;  /* 0x3f8000007f917421 */ /* 0x044fe40000010100 */
[----:B------:R2:W4:Y:S01]  /*5440*/  MUFU.RCP R110, R126 ;  /* 0x0000007e006e7308 */ /* 0x0005220000001000 */
[----:B------:R-:W-:Y:S01]  /*5450*/  FMUL.FTZ R120, R127, R118 ;  /* 0x000000767f787220 */ /* 0x000fe20000410000 */
[----:B------:R-:W-:Y:S01]  /*5460*/  FFMA.FTZ R145, R80, R145, 1 ;  /* 0x3f80000050917423 */ /* 0x000fe20000010091 */
[C---:B-----5:R-:W-:Y:S01]  /*5470*/  FADD.FTZ R141, -R129.reuse, 1 ;  /* 0x3f800000818d7421 */ /* 0x060fe20000010100 */
[----:B------:R-:W-:Y:S01]  /*5480*/  FADD.FTZ R140, R140, 1 ;  /* 0x3f8000008c8c7421 */ /* 0x000fe20000010000 */
[----:B------:R-:W5:Y:S03]  /*5490*/  LDS.U16 R2, [R12+0x12] ;  /* 0x000012000c027984 */ /* 0x000f660000000400 */
[----:B------:R3:W-:Y:S01]  /*54a0*/  MUFU.EX2 R144, R138 ;  /* 0x0000008a00907308 */ /* 0x0007e20000000800 */
[----:B-1----:R-:W1:Y:S03]  /*54b0*/  LDS.U16 R124, [R12+0x16] ;  /* 0x000016000c7c7984 */ /* 0x002e660000000400 */
[----:B------:R-:W4:Y:S01]  /*54c0*/  MUFU.EX2 R130, R130 ;  /* 0x0000008200827308 */ /* 0x000f220000000800 */
[----:B0-----:R-:W-:Y:S01]  /*54d0*/  FADD.FTZ R128, R128, 1 ;  /* 0x3f80000080807421 */ /* 0x001fe20000010000 */
[----:B--2---:R-:W-:Y:S01]  /*54e0*/  LDS.U16 R126, [R12+0x18] ;  /* 0x000018000c7e7984 */ /* 0x004fe20000000400 */
[----:B---3--:R-:W-:Y:S01]  /*54f0*/  FMUL.FTZ R138, R116, R143 ;  /* 0x0000008f748a7220 */ /* 0x008fe20000410000 */
[----:B------:R-:W-:Y:S01]  /*5500*/  FMUL.FTZ R116, R112, R81 ;  /* 0x0000005170747220 */ /* 0x000fe20000410000 */
[----:B------:R-:W-:Y:S01]  /*5510*/  FMUL.FTZ R163, R120, R145 ;  /* 0x0000009178a37220 */ /* 0x000fe20000410000 */
[----:B------:R-:W-:Y:S01]  /*5520*/  FFMA.FTZ R141, R82, R141, 1 ;  /* 0x3f800000528d7423 */ /* 0x000fe2000001008d */
[----:B------:R-:W0:Y:S01]  /*5530*/  LDS.U16 R120, [R12+0x14] ;  /* 0x000014000c787984 */ /* 0x000e220000000400 */
[----:B------:R-:W-:Y:S01]  /*5540*/  FMUL.FTZ R122, R129, R116 ;  /* 0x00000074817a7220 */ /* 0x000fe20000410000 */
[----:B------:R-:W-:-:S02]  /*5550*/  HADD2.F32 R116, -RZ, R71.H0_H0 ;  /* 0x20000047ff747230 */ /* 0x000fc40000004100 */
[----:B------:R-:W-:Y:S01]  /*5560*/  HADD2.F32 R71, -RZ, R3.H0_H0 ;  /* 0x20000003ff477230 */ /* 0x000fe20000004100 */
[----:B------:R2:W-:Y:S01]  /*5570*/  MUFU.RCP R143, R140 ;  /* 0x0000008c008f7308 */ /* 0x0005e20000001000 */
[----:B------:R-:W-:Y:S01]  /*5580*/  FADD.FTZ R3, -R131, 1 ;  /* 0x3f80000083037421 */ /* 0x000fe20000010100 */
[----:B----4-:R-:W-:Y:S01]  /*5590*/  FADD.FTZ R130, R130, 1 ;  /* 0x3f80000082827421 */ /* 0x010fe20000010000 */
[----:B--2---:R-:W-:Y:S01]  /*55a0*/  FMUL.FTZ R140, R122, R141 ;  /* 0x0000008d7a8c7220 */ /* 0x004fe20000410000 */
[----:B------:R-:W-:-:S04]  /*55b0*/  FMUL.FTZ R122, R116, R71 ;  /* 0x00000047747a7220 */ /* 0x000fc80000410000 */
[----:B------:R2:W-:Y:S01]  /*55c0*/  MUFU.RCP R139, R128 ;  /* 0x00000080008b7308 */ /* 0x0005e20000001000 */
[----:B------:R-:W-:Y:S01]  /*55d0*/  FFMA.FTZ R3, R84, R3, 1 ;  /* 0x3f80000054037423 */ /* 0x000fe20000010003 */
[----:B------:R-:W-:Y:S01]  /*55e0*/  FMUL.FTZ R122, R131, R122 ;  /* 0x0000007a837a7220 */ /* 0x000fe20000410000 */
[----:B--2---:R-:W-:-:S03]  /*55f0*/  FADD.FTZ R128, -R110, 1 ;  /* 0x3f8000006e807421 */ /* 0x004fc60000010100 */
[----:B------:R-:W-:Y:S02]  /*5600*/  FMUL.FTZ R165, R122, R3 ;  /* 0x000000037aa57220 */ /* 0x000fe40000410000 */
[----:B------:R2:W3:Y:S01]  /*5610*/  MUFU.RCP R118, R130 ;  /* 0x0000008200767308 */ /* 0x0004e20000001000 */
[----:B------:R-:W4:Y:S01]  /*5620*/  LDS.U16 R3, [R12+0x1a] ;  /* 0x00001a000c037984 */ /* 0x000f220000000400 */
[----:B------:R-:W-:-:S03]  /*5630*/  FFMA.FTZ R122, R85, R128, 1 ;  /* 0x3f800000557a7423 */ /* 0x000fc60000010080 */
[----:B------:R-:W4:Y:S04]  /*5640*/  LDS.U16 R128, [R12+0x1c] ;  /* 0x00001c000c807984 */ /* 0x000f280000000400 */
[----:B--2---:R-:W2:Y:S01]  /*5650*/  LDS.U16 R130, [R12+0x1e] ;  /* 0x00001e000c827984 */ /* 0x004ea20000000400 */
[----:B------:R-:W-:Y:S02]  /*5660*/  HADD2.F32 R141, -RZ, R70.H0_H0 ;  /* 0x20000046ff8d7230 */ /* 0x000fe40000004100 */
[----:B------:R-:W-:Y:S02]  /*5670*/  HADD2.F32 R114, -RZ, R114.H0_H0 ;  /* 0x20000072ff727230 */ /* 0x000fe40000004100 */
[----:B------:R-:W-:-:S03]  /*5680*/  FADD.FTZ R142, R142, 1 ;  /* 0x3f8000008e8e7421 */ /* 0x000fc60000010000 */
[----:B------:R-:W-:Y:S01]  /*5690*/  FMUL.FTZ R147, R141, R114 ;  /* 0x000000728d937220 */ /* 0x000fe20000410000 */
[----:B------:R5:W4:Y:S03]  /*56a0*/  MUFU.RCP R145, R142 ;  /* 0x0000008e00917308 */ /* 0x000b260000001000 */
[----:B------:R-:W-:Y:S01]  /*56b0*/  FMUL.FTZ R147, R110, R147 ;  /* 0x000000936e937220 */ /* 0x000fe20000410000 */
[----:B------:R-:W-:Y:S02]  /*56c0*/  HADD2.F32 R149, -RZ, R6.H0_H0 ;  /* 0x20000006ff957230 */ /* 0x000fe40000004100 */
[----:B---3--:R-:W-:Y:S01]  /*56d0*/  FADD.FTZ R6, -R118, 1 ;  /* 0x3f80000076067421 */ /* 0x008fe20000010100 */
[----:B------:R-:W-:Y:S01]  /*56e0*/  FADD.FTZ R70, R144, 1 ;  /* 0x3f80000090467421 */ /* 0x000fe20000010000 */
[----:B-----5:R-:W-:Y:S01]  /*56f0*/  FMUL.FTZ R142, R147, R122 ;  /* 0x0000007a938e7220 */ /* 0x020fe20000410000 */
[----:B------:R-:W-:-:S02]  /*5700*/  HADD2.F32 R147, -RZ, R7.H0_H0 ;  /* 0x20000007ff937230 */ /* 0x000fc40000004100 */
[----:B------:R-:W-:Y:S01]  /*5710*/  FADD.FTZ R7, -R139, 1 ;  /* 0x3f8000008b077421 */ /* 0x000fe20000010100 */
[----:B------:R-:W-:Y:S01]  /*5720*/  FADD.FTZ R146, R146, 1 ;  /* 0x3f80000092927421 */ /* 0x000fe20000010000 */
[----:B------:R-:W-:Y:S01]  /*5730*/  FADD.FTZ R148, R148, 1 ;  /* 0x3f80000094947421 */ /* 0x000fe20000010000 */
[----:B------:R-:W-:Y:S01]  /*5740*/  FFMA.FTZ R169, R87, R6, 1 ;  /* 0x3f80000057a97423 */ /* 0x000fe20000010006 */
[----:B------:R-:W-:Y:S02]  /*5750*/  HADD2.F32 R11, -RZ, R11.H0_H0 ;  /* 0x2000000bff0b7230 */ /* 0x000fe40000004100 */
[----:B------:R-:W-:Y:S01]  /*5760*/  FFMA.FTZ R159, R86, R7, 1 ;  /* 0x3f800000569f7423 */ /* 0x000fe20000010007 */
[----:B------:R-:W-:Y:S02]  /*5770*/  HADD2.F32 R122, -RZ, R10.H0_H0 ;  /* 0x2000000aff7a7230 */ /* 0x000fe40000004100 */
[----:B------:R-:W-:Y:S02]  /*5780*/  HADD2.F32 R6, -RZ, R2.H0_H0 ;  /* 0x20000002ff067230 */ /* 0x000fe40000004100 */
[----:B------:R-:W-:Y:S01]  /*5790*/  FADD.FTZ R167, -R143, 1 ;  /* 0x3f8000008fa77421 */ /* 0x000fe20000010100 */
[----:B-1----:R-:W-:Y:S01]  /*57a0*/  HADD2.F32 R10, -RZ, R124.H0_H0 ;  /* 0x2000007cff0a7230 */ /* 0x002fe20000004100 */
[----:B------:R-:W1:Y:S01]  /*57b0*/  MUFU.RCP R70, R70 ;  /* 0x0000004600467308 */ /* 0x000e620000001000 */
[----:B0-----:R-:W-:-:S02]  /*57c0*/  HADD2.F32 R7, -RZ, R120.H0_H0 ;  /* 0x20000078ff077230 */ /* 0x001fc40000004100 */
[----:B------:R-:W-:Y:S01]  /*57d0*/  FMUL.FTZ R2, R11, R6 ;  /* 0x000000060b027220 */ /* 0x000fe20000410000 */
[----:B------:R-:W-:Y:S02]  /*57e0*/  HADD2.F32 R120, -RZ, R126.H0_H0 ;  /* 0x2000007eff787230 */ /* 0x000fe40000004100 */
[----:B------:R-:W-:Y:S01]  /*57f0*/  FFMA.FTZ R171, R88, R167, 1 ;  /* 0x3f80000058ab7423 */ /* 0x000fe200000100a7 */
[----:B------:R-:W-:Y:S01]  /*5800*/  FMUL.FTZ R126, R147, R10 ;  /* 0x0000000a937e7220 */ /* 0x000fe20000410000 */
[----:B------:R-:W0:Y:S01]  /*5810*/  MUFU.RCP R151, R146 ;  /* 0x0000009200977308 */ /* 0x000e220000001000 */
[----:B------:R-:W-:Y:S01]  /*5820*/  FMUL.FTZ R167, R122, R7 ;  /* 0x000000077aa77220 */ /* 0x000fe20000410000 */
[----:B------:R-:W-:-:S06]  /*5830*/  FMUL.FTZ R2, R139, R2 ;  /* 0x000000028b027220 */ /* 0x000fcc0000410000 */
[----:B------:R-:W3:Y:S01]  /*5840*/  MUFU.RCP R153, R148 ;  /* 0x0000009400997308 */ /* 0x000ee20000001000 */
[----:B------:R-:W-:Y:S01]  /*5850*/  FMUL.FTZ R126, R143, R126 ;  /* 0x0000007e8f7e7220 */ /* 0x000fe20000410000 */
[----:B------:R-:W-:Y:S01]  /*5860*/  FMUL.FTZ R124, R118, R167 ;  /* 0x000000a7767c7220 */ /* 0x000fe20000410000 */
[----:B----4-:R-:W-:Y:S01]  /*5870*/  FADD.FTZ R173, -R145, 1 ;  /* 0x3f80000091ad7421 */ /* 0x010fe20000010100 */
[----:B------:R-:W-:Y:S01]  /*5880*/  FMUL.FTZ R144, R149, R120 ;  /* 0x0000007895907220 */ /* 0x000fe20000410000 */
[----:B------:R-:W-:Y:S01]  /*5890*/  FMUL.FTZ R167, R2, R159 ;  /* 0x0000009f02a77220 */ /* 0x000fe20000410000 */
[----:B------:R-:W-:Y:S01]  /*58a0*/  FMUL.FTZ R2, R126, R171 ;  /* 0x000000ab7e027220 */ /* 0x000fe20000410000 */
[----:B------:R-:W-:Y:S01]  /*58b0*/  F2FP.F16.F32.PACK_AB R134, R157, R134 ;  /* 0x000000869d86723e */ /* 0x000fe200000000ff */
[----:B------:R-:W-:Y:S01]  /*58c0*/  BAR.SYNC.DEFER_BLOCKING 0x0 ;  /* 0x0000000000007b1d */ /* 0x000fe20000010000 */
[----:B------:R-:W-:Y:S01]  /*58d0*/  FMUL.FTZ R169, R124, R169 ;  /* 0x000000a97ca97220 */ /* 0x000fe20000410000 */
[----:B------:R-:W-:-:S02]  /*58e0*/  HADD2.F32 R157, -RZ, R5.H0_H0 ;  /* 0x20000005ff9d7230 */ /* 0x000fc40000004100 */
[----:B------:R-:W-:Y:S01]  /*58f0*/  FFMA.FTZ R173, R90, R173, 1 ;  /* 0x3f8000005aad7423 */ /* 0x000fe200000100ad */
[----:B------:R-:W-:Y:S02]  /*5900*/  HADD2.F32 R126, -RZ, R4.H0_H0 ;  /* 0x20000004ff7e7230 */ /* 0x000fe40000004100 */
[----:B------:R-:W-:Y:S01]  /*5910*/  FMUL.FTZ R144, R145, R144 ;  /* 0x0000009091907220 */ /* 0x000fe20000410000 */
[----:B------:R-:W-:Y:S02]  /*5920*/  HADD2.F32 R159, -RZ, R0.H0_H0 ;  /* 0x20000000ff9f7230 */ /* 0x000fe40000004100 */
[----:B------:R-:W-:Y:S02]  /*5930*/  HADD2.F32 R4, -RZ, R3.H0_H0 ;  /* 0x20000003ff047230 */ /* 0x000fe40000004100 */
[----:B------:R-:W-:Y:S02]  /*5940*/  HADD2.F32 R5, -RZ, R128.H0_H0 ;  /* 0x20000080ff057230 */ /* 0x000fe40000004100 */
[----:B--2---:R-:W-:-:S02]  /*5950*/  HADD2.F32 R124, -RZ, R130.H0_H0 ;  /* 0x20000082ff7c7230 */ /* 0x004fc40000004100 */
[----:B------:R-:W-:Y:S01]  /*5960*/  FMUL.FTZ R144, R144, R173 ;  /* 0x000000ad90907220 */ /* 0x000fe20000410000 */
[----:B-1----:R-:W-:Y:S01]  /*5970*/  FADD.FTZ R0, -R70, 1 ;  /* 0x3f80000046007421 */ /* 0x002fe20000010100 */
        /* <DEDUP_REMOVED lines=13> */
[----:B------:R-:W-:Y:S01]  /*5a50*/  FMUL.FTZ R128, R128, R171 ;  /* 0x000000ab80807220 */ /* 0x000fe20000410000 */
[----:B------:R-:W-:Y:S01]  /*5a60*/  FMUL.FTZ R173, R130, R173 ;  /* 0x000000ad82ad7220 */ /* 0x000fe20000410000 */
[----:B------:R-:W-:-:S02]  /*5a70*/  PRMT R0, R134, 0x7632, R0 ;  /* 0x0000763286007816 */ /* 0x000fc40000000000 */
[----:B------:R-:W-:Y:S02]  /*5a80*/  F2FP.F16.F32.PACK_AB R138, R163, R138 ;  /* 0x0000008aa38a723e */ /* 0x000fe400000000ff */
[----:B------:R-:W-:Y:S02]  /*5a90*/  PRMT R130, R136, 0x7632, R130 ;  /* 0x0000763288827816 */ /* 0x000fe40000000082 */
[----:B------:R-:W-:Y:S02]  /*5aa0*/  ISETP.NE.AND P0, PT, R63, RZ, PT ;  /* 0x000000ff3f00720c */ /* 0x000fe40003f05270 */
[----:B------:R-:W-:Y:S02]  /*5ab0*/  F2FP.F16.F32.PACK_AB R140, R165, R140 ;  /* 0x0000008ca58c723e */ /* 0x000fe400000000ff */
[----:B------:R-:W-:Y:S02]  /*5ac0*/  F2FP.F16.F32.PACK_AB R142, R167, R142 ;  /* 0x0000008ea78e723e */ /* 0x000fe400000000ff */
[----:B------:R-:W-:-:S02]  /*5ad0*/  F2FP.F16.F32.PACK_AB R2, R2, R169 ;  /* 0x000000a90202723e */ /* 0x000fc400000000ff */
[----:B------:R-:W-:Y:S02]  /*5ae0*/  F2FP.F16.F32.PACK_AB R3, R3, R144 ;  /* 0x000000900303723e */ /* 0x000fe400000000ff */
[----:B------:R-:W-:Y:S01]  /*5af0*/  F2FP.F16.F32.PACK_AB R128, R173, R128 ;  /* 0x00000080ad80723e */ /* 0x000fe200000000ff */
[----:B------:R0:W-:Y:S01]  /*5b00*/  STS.U16 [R12], R134 ;  /* 0x000000860c007388 */ /* 0x0001e20000000400 */
[----:B------:R-:W-:-:S03]  /*5b10*/  PRMT R146, R138, 0x7632, R146 ;  /* 0x000076328a927816 */ /* 0x000fc60000000092 */
[----:B------:R1:W-:Y:S04]  /*5b20*/  STS.U16 [R12+0x2], R0 ;  /* 0x000002000c007388 */ /* 0x0003e80000000400 */
[----:B------:R2:W-:Y:S01]  /*5b30*/  STS.U16 [R12+0x4], R136 ;  /* 0x000004880c007388 */ /* 0x0005e20000000400 */
[----:B0-----:R-:W-:-:S03]  /*5b40*/  PRMT R134, R142, 0x7632, R134 ;  /* 0x000076328e867816 */ /* 0x001fc60000000086 */
[----:B------:R0:W-:Y:S01]  /*5b50*/  STS.U16 [R12+0x6], R130 ;  /* 0x000006820c007388 */ /* 0x0001e20000000400 */
[----:B-1----:R-:W-:-:S03]  /*5b60*/  PRMT R0, R140, 0x7632, R0 ;  /* 0x000076328c007816 */ /* 0x002fc60000000000 */
[----:B------:R1:W-:Y:S01]  /*5b70*/  STS.U16 [R12+0x8], R138 ;  /* 0x0000088a0c007388 */ /* 0x0003e20000000400 */
[----:B--2---:R-:W-:Y:S02]  /*5b80*/  PRMT R136, R3, 0x7632, R136 ;  /* 0x0000763203887816 */ /* 0x004fe40000000088 */
[----:B0-----:R-:W-:Y:S02]  /*5b90*/  PRMT R130, R2, 0x7632, R130 ;  /* 0x0000763202827816 */ /* 0x001fe40000000082 */
[----:B-1----:R-:W-:Y:S01]  /*5ba0*/  PRMT R138, R128, 0x7632, R138 ;  /* 0x00007632808a7816 */ /* 0x002fe2000000008a */
        /* <DEDUP_REMOVED lines=30> */
[----:B------:R-:W-:-:S05]  /*5d90*/  UIMAD.WIDE.U32 UR8, UR30, UR10, UR6 ;  /* 0x0000000a1e0872a5 */ /* 0x000fca000f8e0006 */
[----:B------:R-:W2:Y:S01]  /*5da0*/  LDS R0, [UR25+0x840] ;  /* 0x00084019ff007984 */ /* 0x000ea20008000800 */
[----:B------:R-:W-:Y:S01]  /*5db0*/  UIMAD UR9, UR30, UR11, UR9 ;  /* 0x0000000b1e0972a4 */ /* 0x000fe2000f8e0209 */
[----:B------:R-:W3:Y:S03]  /*5dc0*/  LDCU.64 UR10, c[0x0][0x558] ;  /* 0x0000ab00ff0a77ac */ /* 0x000ee60008000a00 */
[----:B------:R-:W-:-:S04]  /*5dd0*/  UIMAD.WIDE.U32 UR8, UR12, UR28, UR8 ;  /* 0x0000001c0c0872a5 */ /* 0x000fc8000f8e0008 */
[----:B------:R-:W-:Y:S02]  /*5de0*/  UIMAD UR9, UR12, UR29, UR9 ;  /* 0x0000001d0c0972a4 */ /* 0x000fe4000f8e0209 */
[----:B0-----:R-:W-:-:S04]  /*5df0*/  IADD3 R3, P1, PT, R61, UR8, RZ ;  /* 0x000000083d037c10 */ /* 0x001fc8000ff3e0ff */
[----:B-1----:R-:W-:Y:S02]  /*5e00*/  IADD3.X R128, PT, PT, RZ, UR9, RZ, P1, !PT ;  /* 0x00000009ff807c10 */ /* 0x002fe40008ffe4ff */
[----:B---3--:R-:W-:-:S04]  /*5e10*/  LEA R2, P2, R3, UR10, 0x1 ;  /* 0x0000000a03027c11 */ /* 0x008fc8000f8408ff */
        /* <DEDUP_REMOVED lines=91> */
[----:B------:R1:W-:Y:S01]  /*63d0*/  STS.U16 [R12], R2 ;  /* 0x000000020c007388 */ /* 0x0003e20000000400 */
[----:B------:R-:W-:Y:S02]  /*63e0*/  F2FP.F16.F32.PACK_AB R81, R102, R81 ;  /* 0x000000516651723e */ /* 0x000fe400000000ff */
[----:B------:R-:W-:Y:S01]  /*63f0*/  F2FP.F16.F32.PACK_AB R6, R6, R85 ;  /* 0x000000550606723e */ /* 0x000fe200000000ff */
[----:B------:R2:W-:Y:S01]  /*6400*/  STS.U16 [R12+0x2], R3 ;  /* 0x000002030c007388 */ /* 0x0005e20000000400 */
[----:B------:R-:W-:Y:S02]  /*6410*/  F2FP.F16.F32.PACK_AB R7, R10, R7 ;  /* 0x000000070a07723e */ /* 0x000fe400000000ff */
[----:B------:R-:W-:Y:S01]  /*6420*/  F2FP.F16.F32.PACK_AB R91, R91, R120 ;  /* 0x000000785b5b723e */ /* 0x000fe200000000ff */
[----:B------:R3:W-:Y:S01]  /*6430*/  STS.U16 [R12+0x6], R4 ;  /* 0x000006040c007388 */ /* 0x0007e20000000400 */
[----:B------:R-:W-:-:S02]  /*6440*/  F2FP.F16.F32.PACK_AB R5, R124, R5 ;  /* 0x000000057c05723e */ /* 0x000fc400000000ff */
[----:B------:R-:W-:Y:S01]  /*6450*/  PRMT R11, R106, 0x7632, R11 ;  /* 0x000076326a0b7816 */ /* 0x000fe2000000000b */
[----:B------:R-:W-:Y:S01]  /*6460*/  STS.U16 [R12+0x4], R77 ;  /* 0x0000044d0c007388 */ /* 0x000fe20000000400 */
[----:B-1----:R-:W-:Y:S01]  /*6470*/  PRMT R2, R81, 0x7632, R2 ;  /* 0x0000763251027816 */ /* 0x002fe20000000002 */
        /* <DEDUP_REMOVED lines=9> */
[----:B------:R-:W-:Y:S01]  /*6510*/  PRMT R97, R5, 0x7632, R97 ;  /* 0x0000763205617816 */ /* 0x000fe20000000061 */
[----:B------:R-:W-:Y:S01]  /*6520*/  STS.U16 [R12+0xc], R81 ;  /* 0x00000c510c007388 */ /* 0x000fe20000000400 */
[----:B------:R-:W-:-:S03]  /*6530*/  UIMAD.WIDE.U32 UR8, UR12, UR10, UR8 ;  /* 0x0000000a0c0872a5 */ /* 0x000fc6000f8e0008 */
[----:B------:R-:W-:Y:S01]  /*6540*/  STS.U16 [R12+0xe], R2 ;  /* 0x00000e020c007388 */ /* 0x000fe20000000400 */
[----:B------:R-:W-:-:S03]  /*6550*/  UIMAD UR11, UR12, UR11, UR9 ;  /* 0x0000000b0c0b72a4 */ /* 0x000fc6000f8e0209 */
[----:B------:R-:W-:Y:S04]  /*6560*/  STS.U16 [R12+0x10], R6 ;  /* 0x000010060c007388 */ /* 0x000fe80000000400 */
[----:B------:R0:W-:Y:S04]  /*6570*/  STS.U16 [R12+0x12], R3 ;  /* 0x000012030c007388 */ /* 0x0001e80000000400 */
[----:B------:R-:W-:Y:S04]  /*6580*/  STS.U16 [R12+0x14], R7 ;  /* 0x000014070c007388 */ /* 0x000fe80000000400 */
[----:B------:R-:W-:Y:S01]  /*6590*/  STS.U16 [R12+0x16], R4 ;  /* 0x000016040c007388 */ /* 0x000fe20000000400 */
[----:B0-----:R-:W-:-:S03]  /*65a0*/  IADD3 R3, P1, PT, R61, UR8, RZ ;  /* 0x000000083d037c10 */ /* 0x001fc6000ff3e0ff */
[----:B------:R-:W-:Y:S01]  /*65b0*/  STS.U16 [R12+0x18], R91 ;  /* 0x0000185b0c007388 */ /* 0x000fe20000000400 */
[----:B------:R-:W-:-:S03]  /*65c0*/  IADD3.X R6, PT, PT, RZ, UR11, RZ, P1, !PT ;  /* 0x0000000bff067c10 */ /* 0x000fc60008ffe4ff */
[----:B------:R-:W-:Y:S01]  /*65d0*/  STS.U16 [R12+0x1a], R10 ;  /* 0x00001a0a0c007388 */ /* 0x000fe20000000400 */
[----:B------:R-:W-:-:S03]  /*65e0*/  LEA R2, P5, R3, UR32, 0x1 ;  /* 0x0000002003027c11 */ /* 0x000fc6000f8a08ff */
[----:B------:R-:W-:Y:S01]  /*65f0*/  STS.U16 [R12+0x1c], R87 ;  /* 0x00001c570c007388 */ /* 0x000fe20000000400 */
[----:B------:R-:W-:-:S03]  /*6600*/  LEA.HI.X R3, R3, UR33, R6, 0x1, P5 ;  /* 0x0000002103037c11 */ /* 0x000fc6000a8f0c06 */
        /* <DEDUP_REMOVED lines=53> */
.L_x_3559:
[----:B------:R-:W-:Y:S01]  /*6960*/  HADD2.F32 R73, -RZ, R73.H0_H0 ;  /* 0x20000049ff497230 */ /* 0x000fe20000004100 */
[----:B------:R-:W1:Y:S01]  /*6970*/  LDCU UR34, c[0x0][0x38c] ;  /* 0x00007180ff2277ac */ /* 0x000e620008000800 */
[----:B------:R-:W-:Y:S02]  /*6980*/  HADD2.F32 R75, -RZ, R75.H0_H0 ;  /* 0x2000004bff4b7230 */ /* 0x000fe40000004100 */
[----:B------:R-:W-:Y:S02]  /*6990*/  HFMA2 R100, -RZ, RZ, 0, 0 ;  /* 0x00000000ff647431 */ /* 0x000fe400000001ff */
[----:B------:R-:W-:Y:S02]  /*69a0*/  HADD2.F32 R79, -RZ, R79.H0_H0 ;  /* 0x2000004fff4f7230 */ /* 0x000fe40000004100 */
[----:B------:R-:W-:Y:S01]  /*69b0*/  FFMA.FTZ R65, R0, R73, R65 ;  /* 0x0000004900417223 */ /* 0x000fe20000010041 */
[----:B------:R-:W-:Y:S02]  /*69c0*/  HADD2.F32 R83, -RZ, R83.H0_H0 ;  /* 0x20000053ff537230 */ /* 0x000fe40000004100 */
[----:B0-----:R-:W-:-:S02]  /*69d0*/  HFMA2 R77, -RZ, RZ, 0, 0 ;  /* 0x00000000ff4d7431 */ /* 0x001fc400000001ff */
        /* <DEDUP_REMOVED lines=10> */
[----:B------:R-:W-:Y:S01]  /*6a80*/  HADD2.F32 R109, -RZ, R109.H0_H0 ;  /* 0x2000006dff6d7230 */ /* 0x000fe20000004100 */
[----:B-1----:R-:W-:Y:S01]  /*6a90*/  UISETP.GE.AND UP0, UPT, UR34, 0x1, UPT ;  /* 0x000000012200788c */ /* 0x002fe2000bf06270 */
        /* <DEDUP_REMOVED lines=11> */
[----:B------:R-:W-:Y:S01]  /*6b50*/  HFMA2 R114, -RZ, RZ, 0, 0 ;  /* 0x00000000ff727431 */ /* 0x000fe200000001ff */
[----:B------:R-:W-:Y:S01]  /*6b60*/  PRMT R102, RZ, 0x7610, R102 ;  /* 0x00007610ff667816 */ /* 0x000fe20000000066 */
[----:B------:R-:W-:Y:S01]  /*6b70*/  FFMA.FTZ R65, R82, R101, R65 ;  /* 0x0000006552417223 */ /* 0x000fe20000010041 */
[----:B------:R-:W-:Y:S01]  /*6b80*/  HFMA2 R99, -RZ, RZ, 0, 0 ;  /* 0x00000000ff637431 */ /* 0x000fe200000001ff */
[----:B------:R-:W-:Y:S01]  /*6b90*/  MOV R71, RZ ;  /* 0x000000ff00477202 */ /* 0x000fe20000000f00 */
[----:B------:R-:W-:Y:S01]  /*6ba0*/  FMUL.FTZ R153, R0, R67 ;  /* 0x0000004300997220 */ /* 0x000fe20000410000 */
[----:B------:R-:W-:Y:S01]  /*6bb0*/  FFMA.FTZ R65, R84, R105, R65 ;  /* 0x0000006954417223 */ /* 0x000fe20000010041 */
[----:B------:R-:W-:Y:S01]  /*6bc0*/  MOV R104, RZ ;  /* 0x000000ff00687202 */ /* 0x000fe20000000f00 */
[----:B------:R-:W-:Y:S01]  /*6bd0*/  FMUL.FTZ R116, R70, R67 ;  /* 0x0000004346747220 */ /* 0x000fe20000410000 */
[----:B------:R-:W-:Y:S01]  /*6be0*/  MOV R81, RZ ;  /* 0x000000ff00517202 */ /* 0x000fe20000000f00 */
        /* <DEDUP_REMOVED lines=11> */
[----:B------:R-:W-:Y:S01]  /*6ca0*/  MOV R107, UR25 ;  /* 0x00000019006b7c02 */ /* 0x000fe20008000f00 */
[----:B------:R-:W-:Y:S01]  /*6cb0*/  FFMA.FTZ R65, R92, R115, R65 ;  /* 0x000000735c417223 */ /* 0x000fe20000010041 */
[-C--:B------:R-:W-:Y:S01]  /*6cc0*/  FMUL.FTZ R123, R78, R67.reuse ;  /* 0x000000434e7b7220 */ /* 0x080fe20000410000 */
[-C--:B------:R-:W-:Y:S01]  /*6cd0*/  FMUL.FTZ R122, R80, R67.reuse ;  /* 0x00000043507a7220 */ /* 0x080fe20000410000 */
[----:B------:R-:W-:Y:S01]  /*6ce0*/  FMUL.FTZ R125, R82, R67 ;  /* 0x00000043527d7220 */ /* 0x000fe20000410000 */
[----:B------:R-:W-:Y:S01]  /*6cf0*/  FFMA.FTZ R65, R90, R117, R65 ;  /* 0x000000755a417223 */ /* 0x000fe20000010041 */
[-C--:B------:R-:W-:Y:S01]  /*6d00*/  FMUL.FTZ R124, R84, R67.reuse ;  /* 0x00000043547c7220 */ /* 0x080fe20000410000 */
[-C--:B------:R-:W-:Y:S01]  /*6d10*/  FMUL.FTZ R127, R98, R67.reuse ;  /* 0x00000043627f7220 */ /* 0x080fe20000410000 */
[----:B------:R-:W-:Y:S01]  /*6d20*/  FMUL.FTZ R126, R96, R67 ;  /* 0x00000043607e7220 */ /* 0x000fe20000410000 */
[----:B------:R-:W-:Y:S01]  /*6d30*/  FFMA.FTZ R65, R88, R119, R65 ;  /* 0x0000007758417223 */ /* 0x000fe20000010041 */
        /* <DEDUP_REMOVED lines=9> */
[----:B------:R-:W1:Y:S01]  /*6dd0*/  LDCU.128 UR8, c[0x0][0x3a0] ;  /* 0x00007400ff0877ac */ /* 0x000e620008000c00 */
[----:B------:R-:W-:Y:S01]  /*6de0*/  LOP3.LUT R156, R156, 0xfffffffd, RZ, 0xc0, !PT ;  /* 0xfffffffd9c9c7812 */ /* 0x000fe200078ec0ff */
[----:B------:R-:W-:Y:S01]  /*6df0*/  FMUL.FTZ R134, R73, R40 ;  /* 0x0000002849867220 */ /* 0x000fe20000410000 */
[----:B------:R-:W-:Y:S01]  /*6e00*/  FMUL.FTZ R135, R75, R42 ;  /* 0x0000002a4b877220 */ /* 0x000fe20000410000 */
[----:B------:R-:W2:Y:S01]  /*6e10*/  LDCU.64 UR32, c[0x0][0x440] ;  /* 0x00008800ff2077ac */ /* 0x000ea20008000a00 */
[----:B------:R-:W-:Y:S01]  /*6e20*/  FMUL.FTZ R136, R79, R44 ;  /* 0x0000002c4f887220 */ /* 0x000fe20000410000 */
[----:B------:R-:W-:Y:S01]  /*6e30*/  FMUL.FTZ R137, R83, R46 ;  /* 0x0000002e53897220 */ /* 0x000fe20000410000 */
[----:B------:R-:W3:Y:S01]  /*6e40*/  LDC R204, c[0x0][0x394] ;  /* 0x0000e500ffcc7b82 */ /* 0x000ee20000000800 */
[----:B------:R-:W4:Y:S01]  /*6e50*/  LDCU.64 UR36, c[0x0][0x3e0] ;  /* 0x00007c00ff2477ac */ /* 0x000f220008000a00 */
[----:B------:R-:W-:Y:S01]  /*6e60*/  FMUL.FTZ R138, R89, R48 ;  /* 0x00000030598a7220 */ /* 0x000fe20000410000 */
[----:B------:R-:W-:Y:S01]  /*6e70*/  FMUL.FTZ R139, R93, R50 ;  /* 0x000000325d8b7220 */ /* 0x000fe20000410000 */
[----:B------:R-:W-:Y:S01]  /*6e80*/  FMUL.FTZ R140, R95, R52 ;  /* 0x000000345f8c7220 */ /* 0x000fe20000410000 */
[----:B------:R-:W5:Y:S01]  /*6e90*/  LDCU.64 UR38, c[0x0][0x3c0] ;  /* 0x00007800ff2677ac */ /* 0x000f620008000a00 */
[----:B------:R-:W-:Y:S01]  /*6ea0*/  FMUL.FTZ R141, R101, R54 ;  /* 0x00000036658d7220 */ /* 0x000fe20000410000 */
[----:B------:R-:W-:Y:S01]  /*6eb0*/  FMUL.FTZ R142, R105, R56 ;  /* 0x00000038698e7220 */ /* 0x000fe20000410000 */
[----:B------:R-:W-:Y:S01]  /*6ec0*/  FMUL.FTZ R143, R109, R58 ;  /* 0x0000003a6d8f7220 */ /* 0x000fe20000410000 */
[----:B------:R-:W-:Y:S01]  /*6ed0*/  USHF.L.U32 UR7, UR23, 0x8, URZ ;  /* 0x0000000817077899 */ /* 0x000fe200080006ff */
[----:B------:R-:W-:Y:S01]  /*6ee0*/  FMUL.FTZ R144, R111, R60 ;  /* 0x0000003c6f907220 */ /* 0x000fe20000410000 */
[----:B-1----:R-:W-:Y:S01]  /*6ef0*/  UIMAD.WIDE.U32 UR28, UR12, UR8, URZ ;  /* 0x000000080c1c72a5 */ /* 0x002fe2000f8e00ff */
[----:B------:R-:W-:Y:S01]  /*6f00*/  FMUL.FTZ R145, R113, R62 ;  /* 0x0000003e71917220 */ /* 0x000fe20000410000 */
[----:B------:R-:W-:Y:S01]  /*6f10*/  UIADD3 UR8, UPT, UPT, UR21, -0x2, URZ ;  /* 0xfffffffe15087890 */ /* 0x000fe2000fffe0ff */
[----:B------:R-:W-:Y:S01]  /*6f20*/  FMUL.FTZ R146, R115, R64 ;  /* 0x0000004073927220 */ /* 0x000fe20000410000 */
[----:B------:R-:W-:Y:S01]  /*6f30*/  ULOP3.LUT UR7, UR7, 0x100, URZ, 0xc0, !UPT ;  /* 0x0000010007077892 */ /* 0x000fe2000f8ec0ff */
[----:B0-----:R-:W-:Y:S01]  /*6f40*/  ISETP.LE.AND P0, PT, R2, UR21, PT ;  /* 0x0000001502007c0c */ /* 0x001fe2000bf03270 */
[----:B------:R-:W-:Y:S01]  /*6f50*/  UIMAD UR9, UR12, UR9, UR29 ;  /* 0x000000090c0972a4 */ /* 0x000fe2000f8e021d */
[----:B------:R-:W-:Y:S01]  /*6f60*/  FMUL.FTZ R147, R117, R66 ;  /* 0x0000004275937220 */ /* 0x000fe20000410000 */
[----:B------:R-:W-:Y:S01]  /*6f70*/  UIMAD UR8, UR8, UR34, URZ ;  /* 0x00000022080872a4 */ /* 0x000fe2000f8e02ff */
[----:B------:R-:W-:Y:S01]  /*6f80*/  ISETP.EQ.AND P0, PT, R155, RZ, !P0 ;  /* 0x000000ff9b00720c */ /* 0x000fe20004702270 */
[----:B--2---:R-:W-:Y:S01]  /*6f90*/  ULEA UR31, UP0, UR28, UR32, 0x2 ;  /* 0x000000201c1f7291 */ /* 0x004fe2000f8010ff */
[----:B------:R-:W-:Y:S01]  /*6fa0*/  FMUL.FTZ R148, R119, R68 ;  /* 0x0000004477947220 */ /* 0x000fe20000410000 */
[----:B------:R-:W-:Y:S01]  /*6fb0*/  FMUL.FTZ R149, R132, R69 ;  /* 0x0000004584957220 */ /* 0x000fe20000410000 */
[----:B------:R-:W-:Y:S01]  /*6fc0*/  IADD3 R150, PT, PT, R107, 0x1590, RZ ;  /* 0x000015906b967810 */ /* 0x000fe20007ffe0ff */
[----:B------:R-:W-:Y:S01]  /*6fd0*/  ULEA.HI.X UR32, UR28, UR33, UR9, 0x2, UP0 ;  /* 0x000000211c207291 */ /* 0x000fe200080f1409 */
[----:B------:R-:W-:Y:S01]  /*6fe0*/  MOV R100, RZ ;  /* 0x000000ff00647202 */ /* 0x000fe20000000f00 */
[----:B------:R-:W-:Y:S01]  /*6ff0*/  UIADD3 UR35, UPT, UPT, -UR34, URZ, URZ ;  /* 0x000000ff22237290 */ /* 0x000fe2000fffe1ff */
[----:B------:R-:W-:Y:S01]  /*7000*/  MOV R151, UR7 ;  /* 0x0000000700977c02 */ /* 0x000fe20008000f00 */
[----:B------:R-:W-:Y:S01]  /*7010*/  UMOV UR28, UR15 ;  /* 0x0000000f001c7c82 */ /* 0x000fe20008000000 */
[----:B------:R-:W-:Y:S01]  /*7020*/  MOV R152, UR8 ;  /* 0x0000000800987c02 */ /* 0x000fe20008000f00 */
[----:B------:R-:W-:Y:S01]  /*7030*/  UMOV UR29, UR16 ;  /* 0x00000010001d7c82 */ /* 0x000fe20008000000 */
[----:B------:R-:W0:Y:S01]  /*7040*/  LDCU UR40, c[0x0][0x394] ;  /* 0x00007280ff2877ac */ /* 0x000e220008000800 */
[----:B------:R-:W-:Y:S01]  /*7050*/  @P0 LOP3.LUT R156, R156, 0x2, RZ, 0xfc, !PT ;  /* 0x000000029c9c0812 */ /* 0x000fe200078efcff */
[----:B------:R-:W-:-:S02]  /*7060*/  USHF.L.U64.HI UR11, UR10, 0x2, UR11 ;  /* 0x000000020a0b7899 */ /* 0x000fc4000801020b */
[----:B----4-:R-:W-:Y:S02]  /*7070*/  USHF.L.U64.HI UR34, UR36, 0x2, UR37 ;  /* 0x0000000224227899 */ /* 0x010fe40008010225 */
[----:B-----5:R-:W-:Y:S01]  /*7080*/  USHF.L.U64.HI UR33, UR38, 0x2, UR39 ;  /* 0x0000000226217899 */ /* 0x020fe20008010227 */
[----:B------:R-:W-:Y:S01]  /*7090*/  UMOV UR8, UR13 ;  /* 0x0000000d00087c82 */ /* 0x000fe20008000000 */
[----:B---3--:R-:W-:-:S10]  /*70a0*/  UMOV UR9, UR14 ;  /* 0x0000000e00097c82 */ /* 0x008fd40008000000 */
.L_x_3573:
        /* <DEDUP_REMOVED lines=72> */
[----:B------:R-:W-:-:S08]  /*7530*/  HFMA2 R188, -RZ, RZ, 1.875, 0 ;  /* 0x3f800000ffbc7431 */ /* 0x000fd000000001ff */
[----:B------:R-:W-:Y:S05]  /*7540*/  BRA.U !UP0, `(.L_x_3563) ;  /* 0x0000000108187547 */ /* 0x000fea000b800000 */
[----:B------:R-:W-:-:S04]  /*7550*/  USHF.L.U32 UR7, UR21, 0xa, URZ ;  /* 0x0000000a15077899 */ /* 0x000fc800080006ff */
[----:B------:R-:W-:-:S09]  /*7560*/  ULOP3.LUT UR7, UR7, 0x400, URZ, 0xc0, !UPT ;  /* 0x0000040007077892 */ /* 0x000fd2000f8ec0ff */
[----:B------:R2:W3:Y:S01]  /*7570*/  LDS R188, [R107+UR7+0xc90] ;  /* 0x000c90076bbc7984 */ /* 0x0004e20008000800 */
[----:B------:R-:W-:Y:S05]  /*7580*/  BRA `(.L_x_3563) ;  /* 0x0000000000087947 */ /* 0x000fea0003800000 */
.L_x_3562:
[----:B------:R-:W-:-:S06]  /*7590*/  LEA R188, R63, UR25, 0x2 ;  /* 0x000000193fbc7c11 */ /* 0x000fcc000f8e10ff */
[----:B------:R-:W1:Y:S02]  /*75a0*/  LDS R188, [R188+0x1494] ;  /* 0x00149400bcbc7984 */ /* 0x000e640000000800 */
.L_x_3563:
[----:B0-----:R-:W-:Y:S05]  /*75b0*/  BSYNC.RECONVERGENT B0 ;  /* 0x0000000000007941 */ /* 0x001fea0003800200 */
.L_x_3561:
[----:B------:R-:W-:Y:S01]  /*75c0*/  UISETP.NE.AND UP0, UPT, UR21, 0x1, UPT ;  /* 0x000000011500788c */ /* 0x000fe2000bf05270 */
[-C--:B------:R-:W-:Y:S01]  /*75d0*/  FMUL.FTZ R6, R11, R158.reuse ;  /* 0x0000009e0b067220 */ /* 0x080fe20000410000 */
[----:B------:R-:W-:Y:S01]  /*75e0*/  FFMA.FTZ R7, R134, R158, R135 ;  /* 0x0000009e86077223 */ /* 0x000fe20000010087 */
[----:B------:R-:W-:Y:S01]  /*75f0*/  MOV R5, 0x8 ;  /* 0x0000000800057802 */ /* 0x000fe20000000f00 */
[----:B------:R-:W-:Y:S01]  /*7600*/  HFMA2 R2, -RZ, RZ, 1.875, 0 ;  /* 0x3f800000ff027431 */ /* 0x000fe200000001ff */
[----:B------:R-:W-:Y:S02]  /*7610*/  MOV R3, RZ ;  /* 0x000000ff00037202 */ /* 0x000fe40000000f00 */
        /* <DEDUP_REMOVED lines=41> */
[C---:B------:R-:W-:Y:S01]  /*78b0*/  ISETP.GE.AND P2, PT, R29.reuse, 0x8, PT ;  /* 0x000000081d00780c */ /* 0x040fe20003f46270 */
[----:B0-----:R-:W0:Y:S01]  /*78c0*/  LDS.128 R4, [R190+0x880] ;  /* 0x00088000be047984 */ /* 0x001e220000000c00 */
[C---:B------:R-:W-:Y:S02]  /*78d0*/  ISETP.GE.AND P3, PT, R29.reuse, 0x4, PT ;  /* 0x000000041d00780c */ /* 0x040fe40003f66270 */
[C---:B------:R-:W-:Y:S02]  /*78e0*/  ISETP.GE.AND P4, PT, R29.reuse, 0x2, PT ;  /* 0x000000021d00780c */ /* 0x040fe40003f86270 */
        /* <DEDUP_REMOVED lines=26> */
.L_x_3591:
[C---:B0-----:R-:W-:Y:S01]  /*7a90*/  FFMA.FTZ R4, R6.reuse, R4, R5 ;  /* 0x0000000406047223 */ /* 0x041fe20000010005 */
[----:B------:R-:W-:Y:S01]  /*7aa0*/  UMOV UR7, 0xffffffff ;  /* 0xffffffff00077882 */ /* 0x000fe20000000000 */
[----:B----4-:R-:W-:-:S03]  /*7ab0*/  @P1 FMUL.FTZ R6, R6, R189 ;  /* 0x000000bd06061220 */ /* 0x010fc60000410000 */
[----:B------:R-:W-:Y:S01]  /*7ac0*/  FSEL R7, R5, R4, !P1 ;  /* 0x0000000405077208 */ /* 0x000fe20004800000 */
[----:B------:R-:W-:Y:S06]  /*7ad0*/  BRA.DIV UR7, `(.L_x_3566) ;  /* 0x0000003e07d47947 */ /* 0x000fec000b800000 */
.L_x_3594:
[----:B------:R-:W-:-:S03]  /*7ae0*/  UMOV UR7, 0xffffffff ;  /* 0xffffffff00077882 */ /* 0x000fc60000000000 */
[----:B------:R-:W-:Y:S05]  /*7af0*/  BRA.DIV UR7, `(.L_x_3567) ;  /* 0x0000003e07f47947 */ /* 0x000fea000b800000 */
.L_x_3597:
[----:B------:R-:W-:-:S03]  /*7b00*/  UMOV UR7, 0xffffffff ;  /* 0xffffffff00077882 */ /* 0x000fc60000000000 */
[----:B------:R-:W-:Y:S05]  /*7b10*/  BRA.DIV UR7, `(.L_x_3568) ;  /* 0x0000004207147947 */ /* 0x000fea000b800000 */
[----:B------:R0:W4:Y:S04]  /*7b20*/  SHFL.UP PT, R10, R6, 0x1, RZ ;  /* 0x04200000060a7989 */ /* 0x00012800000e00ff */
[----:B------:R0:W0:Y:S04]  /*7b30*/  SHFL.UP PT, R189, R7, 0x1, RZ ;  /* 0x0420000007bd7989 */ /* 0x00002800000e00ff */
[----:B-----5:R0:W0:Y:S04]  /*7b40*/  SHFL.IDX PT, R4, R2, RZ, 0x1f ;  /* 0x00001fff02047589 */ /* 0x02002800000e0000 */
[----:B------:R0:W0:Y:S02]  /*7b50*/  SHFL.IDX PT, R5, R3, RZ, 0x1f ;  /* 0x00001fff03057589 */ /* 0x00002400000e0000 */
.L_x_3603:
[----:B0-----:R-:W0:Y:S01]  /*7b60*/  LDS.64 R6, [R190+0x880] ;  /* 0x00088000be067984 */ /* 0x001e220000000a00 */
[C---:B----4-:R-:W-:Y:S01]  /*7b70*/  @P0 FFMA.FTZ R5, R10.reuse, R5, R189 ;  /* 0x000000050a050223 */ /* 0x050fe200000100bd */
[----:B------:R-:W-:-:S03]  /*7b80*/  @P0 FMUL.FTZ R4, R10, R4 ;  /* 0x000000040a040220 */ /* 0x000fc60000410000 */
[-C--:B0-----:R-:W-:Y:S01]  /*7b90*/  FFMA.FTZ R7, R5, R6.reuse, R7 ;  /* 0x0000000605077223 */ /* 0x081fe20000010007 */
[----:B------:R-:W-:-:S05]  /*7ba0*/  FMUL.FTZ R6, R4, R6 ;  /* 0x0000000604067220 */ /* 0x000fca0000410000 */
[----:B------:R4:W-:Y:S02]  /*7bb0*/  STS.128 [R190+0x880], R4 ;  /* 0x00088004be007388 */ /* 0x0009e40000000c00 */
.L_x_3564:
[----:B------:R-:W-:Y:S05]  /*7bc0*/  WARPSYNC.ALL ;  /* 0x0000000000007948 */ /* 0x000fea0003800000 */
[----:B------:R-:W-:Y:S01]  /*7bd0*/  BAR.SYNC.DEFER_BLOCKING 0x0 ;  /* 0x0000000000007b1d */ /* 0x000fe20000010000 */
[C---:B-1-3-5:R-:W-:Y:S01]  /*7be0*/  FMUL.FTZ R2, R186.reuse, R188 ;  /* 0x000000bcba027220 */ /* 0x06afe20000410000 */
[----:B------:R-:W-:Y:S01]  /*7bf0*/  FFMA.FTZ R3, R186, R187, R185 ;  /* 0x000000bbba037223 */ /* 0x000fe200000100b9 */
[----:B------:R-:W-:Y:S02]  /*7c00*/  LOP3.LUT P0, RZ, R156, 0x2, RZ, 0xc0, !PT ;  /* 0x000000029cff7812 */ /* 0x000fe4000780c0ff */
[C---:B0---4-:R-:W-:Y:S01]  /*7c10*/  FMUL.FTZ R5, R181.reuse, R2 ;  /* 0x00000002b5057220 */ /* 0x051fe20000410000 */
[----:B------:R-:W-:Y:S01]  /*7c20*/  FFMA.FTZ R3, R181, R3, R184 ;  /* 0x00000003b5037223 */ /* 0x000fe200000100b8 */
[----:B------:R-:W-:-:S02]  /*7c30*/  MOV R10, 0x3f800000 ;  /* 0x3f800000000a7802 */ /* 0x000fc40000000f00 */
        /* <DEDUP_REMOVED lines=30> */
[----:B------:R0:W1:Y:S01]  /*7e20*/  @P0 LDS.64 R10, [R150] ;  /* 0x00000000960a0984 */ /* 0x0000620000000a00 */
        /* <DEDUP_REMOVED lines=70> */
.L_x_3620:
[----:B------:R-:W0:Y:S01]  /*8290*/  LDS.64 R4, [R209+0xa98] ;  /* 0x000a9800d1047984 */ /* 0x000e220000000a00 */
[----:B------:R-:W-:Y:S01]  /*82a0*/  MOV R6, R208 ;  /* 0x000000d000067202 */ /* 0x000fe20000000f00 */
[----:B--2-4-:R-:W-:-:S04]  /*82b0*/  @P0 FFMA.FTZ R7, R206, R7, R207 ;  /* 0x00000007ce070223 */ /* 0x014fc800000100cf */
[----:B------:R-:W-:Y:S01]  /*82c0*/  @P0 FMUL.FTZ R6, R206, R6 ;  /* 0x00000006ce060220 */ /* 0x000fe20000410000 */
[----:B0-----:R-:W-:-:S03]  /*82d0*/  FFMA.FTZ R5, R4, R7, R5 ;  /* 0x0000000704057223 */ /* 0x001fc60000010005 */
[----:B------:R-:W-:-:S05]  /*82e0*/  FMUL.FTZ R4, R4, R6 ;  /* 0x0000000604047220 */ /* 0x000fca0000410000 */
[----:B------:R0:W-:Y:S02]  /*82f0*/  STS.128 [R209+0xa90], R4 ;  /* 0x000a9004d1007388 */ /* 0x0001e40000000c00 */
.L_x_3569:
[----:B------:R-:W-:Y:S05]  /*8300*/  WARPSYNC.ALL ;  /* 0x0000000000007948 */ /* 0x000fea0003800000 */
[----:B------:R-:W-:Y:S01]  /*8310*/  BAR.SYNC.DEFER_BLOCKING 0x0 ;  /* 0x0000000000007b1d */ /* 0x000fe20000010000 */
[----:B------:R-:W-:Y:S01]  /*8320*/  FFMA.FTZ R3, R0, R197, RZ ;  /* 0x000000c500037223 */ /* 0x000fe200000100ff */
[----:B------:R-:W-:Y:S01]  /*8330*/  FADD.FTZ R197, -R134, R197 ;  /* 0x000000c586c57221 */ /* 0x000fe20000010100 */
[----:B------:R-:W-:Y:S02]  /*8340*/  ISETP.GT.AND P1, PT, R29, 0x1e, PT ;  /* 0x0000001e1d00780c */ /* 0x000fe40003f24270 */
[----:B------:R-:W-:Y:S01]  /*8350*/  FFMA.FTZ R3, R70, R194, R3 ;  /* 0x000000c246037223 */ /* 0x000fe20000010003 */
[----:B------:R-:W-:Y:S01]  /*8360*/  FADD.FTZ R194, -R135, R194 ;  /* 0x000000c287c27221 */ /* 0x000fe20000010100 */
[C---:B------:R-:W-:Y:S01]  /*8370*/  ISETP.GT.AND P0, PT, R29.reuse, 0x1d, PT ;  /* 0x0000001d1d00780c */ /* 0x040fe20003f04270 */
[----:B------:R-:W-:Y:S01]  /*8380*/  BSSY.RECONVERGENT B0, `(.L_x_3571) ;  /* 0x00000ca000007945 */ /* 0x000fe20003800200 */
[----:B------:R-:W-:Y:S01]  /*8390*/  FFMA.FTZ R3, R72, R195, R3 ;  /* 0x000000c348037223 */ /* 0x000fe20000010003 */
[----:B------:R-:W-:Y:S01]  /*83a0*/  FADD.FTZ R195, -R136, R195 ;  /* 0x000000c388c37221 */ /* 0x000fe20000010100 */
[----:B------:R-:W-:-:S02]  /*83b0*/  ISETP.GT.AND P2, PT, R29, 0x1b, PT ;  /* 0x0000001b1d00780c */ /* 0x000fc40003f44270 */
        /* <DEDUP_REMOVED lines=9> */
[----:B------:R-:W-:-:S04]  /*8450*/  FFMA.FTZ R3, R84, R199, R3 ;  /* 0x000000c754037223 */ /* 0x000fc80000010003 */
[----:B------:R-:W-:Y:S01]  /*8460*/  FFMA.FTZ R3, R98, R196, R3 ;  /* 0x000000c462037223 */ /* 0x000fe20000010003 */
[----:B------:R-:W-:-:S03]  /*8470*/  FADD.FTZ R196, -R143, R196 ;  /* 0x000000c48fc47221 */ /* 0x000fc60000010100 */
[----:B------:R-:W-:-:S04]  /*8480*/  FFMA.FTZ R3, R96, R201, R3 ;  /* 0x000000c960037223 */ /* 0x000fc80000010003 */
[----:B0-----:R-:W-:Y:S01]  /*8490*/  FFMA.FTZ R5, R94, R202, R3 ;  /* 0x000000ca5e057223 */ /* 0x001fe20000010003 */
[----:B------:R-:W-:-:S03]  /*84a0*/  FADD.FTZ R202, -R145, R202 ;  /* 0x000000ca91ca7221 */ /* 0x000fc60000010100 */
[----:B------:R-:W-:-:S04]  /*84b0*/  FFMA.FTZ R5, R92, R205, R5 ;  /* 0x000000cd5c057223 */ /* 0x000fc80000010005 */
[----:B------:R-:W-:Y:S01]  /*84c0*/  FFMA.FTZ R5, R90, R200, R5 ;  /* 0x000000c85a057223 */ /* 0x000fe20000010005 */
[----:B------:R-:W-:-:S03]  /*84d0*/  FADD.FTZ R200, -R147, R200 ;  /* 0x000000c893c87221 */ /* 0x000fc60000010100 */
[----:B------:R-:W-:Y:S01]  /*84e0*/  FFMA.FTZ R209, R88, R203, R5 ;  /* 0x000000cb58d17223 */ /* 0x000fe20000010005 */
[----:B-1----:R-:W-:-:S04]  /*84f0*/  FFMA.FTZ R187, R2, R188, R187 ;  /* 0x000000bc02bb7223 */ /* 0x002fc800000100bb */
[----:B------:R-:W-:Y:S01]  /*8500*/  FFMA.FTZ R185, R186, R187, R185 ;  /* 0x000000bbbab97223 */ /* 0x000fe200000100b9 */
[----:B------:R-:W-:-:S03]  /*8510*/  FMUL.FTZ R215, R187, R69 ;  /* 0x00000045bbd77220 */ /* 0x000fc60000410000 */
        /* <DEDUP_REMOVED lines=9> */
[----:B------:R-:W-:Y:S01]  /*85b0*/  FADD.FTZ R168, -R144, R201 ;  /* 0x000000c990a87221 */ /* 0x000fe20000010100 */
[----:B------:R-:W-:Y:S02]  /*85c0*/  FMUL.FTZ R201, R179, R60 ;  /* 0x0000003cb3c97220 */ /* 0x000fe40000410000 */
[----:B------:R-:W-:Y:S02]  /*85d0*/  FFMA.FTZ R165, R165, R177, R176 ;  /* 0x000000b1a5a57223 */ /* 0x000fe400000100b0 */
[----:B------:R-:W-:Y:S02]  /*85e0*/  FADD.FTZ R126, R201, R126 ;  /* 0x0000007ec97e7221 */ /* 0x000fe40000010000 */
[----:B------:R-:W-:Y:S01]  /*85f0*/  FFMA.FTZ R173, R164, R165, R173 ;  /* 0x000000a5a4ad7223 */ /* 0x000fe200000100ad */
[----:B------:R-:W-:-:S03]  /*8600*/  FADD.FTZ R164, -R141, R189 ;  /* 0x000000bd8da47221 */ /* 0x000fc60000010100 */
[----:B------:R-:W-:Y:S01]  /*8610*/  FFMA.FTZ R161, R161, R173, R172 ;  /* 0x000000ada1a17223 */ /* 0x000fe200000100ac */
[----:B------:R-:W-:Y:S01]  /*8620*/  FADD.FTZ R172, -R148, R203 ;  /* 0x000000cb94ac7221 */ /* 0x000fe20000010100 */
[----:B------:R-:W-:Y:S02]  /*8630*/  FMUL.FTZ R203, R185, R68 ;  /* 0x00000044b9cb7220 */ /* 0x000fe40000410000 */
[----:B------:R-:W-:Y:S02]  /*8640*/  FFMA.FTZ R169, R162, R161, R169 ;  /* 0x000000a1a2a97223 */ /* 0x000fe400000100a9 */
[----:B------:R-:W-:Y:S02]  /*8650*/  FADD.FTZ R130, R203, R130 ;  /* 0x00000082cb827221 */ /* 0x000fe40000010000 */
[----:B------:R-:W-:Y:S01]  /*8660*/  FFMA.FTZ R159, R159, R169, R170 ;  /* 0x000000a99f9f7223 */ /* 0x000fe200000100aa */
[----:B------:R-:W-:Y:S01]  /*8670*/  FMUL.FTZ R5, R169, R48 ;  /* 0x00000030a9057220 */ /* 0x000fe20000410000 */
[----:B------:R-:W-:Y:S01]  /*8680*/  FADD.FTZ R170, -R146, R205 ;  /* 0x000000cd92aa7221 */ /* 0x000fe20000010100 */
[----:B------:R-:W-:Y:S01]  /*8690*/  FMUL.FTZ R205, R183, R64 ;  /* 0x00000040b7cd7220 */ /* 0x000fe20000410000 */
[----:B------:R-:W-:Y:S01]  /*86a0*/  FFMA.FTZ R167, R160, R159, R167 ;  /* 0x0000009fa0a77223 */ /* 0x000fe200000100a7 */
[----:B------:R-:W-:-:S02]  /*86b0*/  FADD.FTZ R120, R5, R120 ;  /* 0x0000007805787221 */ /* 0x000fc40000010000 */
[----:B------:R-:W-:Y:S01]  /*86c0*/  FADD.FTZ R128, R205, R128 ;  /* 0x00000080cd807221 */ /* 0x000fe20000010000 */
[----:B------:R-:W-:Y:S01]  /*86d0*/  FFMA.FTZ R157, R157, R167, R166 ;  /* 0x000000a79d9d7223 */ /* 0x000fe200000100a6 */
[----:B------:R-:W-:Y:S01]  /*86e0*/  FMUL.FTZ R7, R167, R44 ;  /* 0x0000002ca7077220 */ /* 0x000fe20000410000 */
[----:B------:R-:W-:Y:S01]  /*86f0*/  FADD.FTZ R166, -R142, R199 ;  /* 0x000000c78ea67221 */ /* 0x000fe20000010100 */
[----:B------:R-:W-:Y:S01]  /*8700*/  FMUL.FTZ R199, R177, R56 ;  /* 0x00000038b1c77220 */ /* 0x000fe20000410000 */
[----:B------:R-:W-:Y:S01]  /*8710*/  FFMA.FTZ R163, R158, R157, R163 ;  /* 0x0000009d9ea37223 */ /* 0x000fe200000100a3 */
[----:B------:R-:W-:Y:S01]  /*8720*/  FMUL.FTZ R3, R157, R42 ;  /* 0x0000002a9d037220 */ /* 0x000fe20000410000 */
[----:B------:R-:W-:Y:S01]  /*8730*/  FMUL.FTZ R158, R161, R50 ;  /* 0x00000032a19e7220 */ /* 0x000fe20000410000 */
        /* <DEDUP_REMOVED lines=12> */
[----:B------:R-:W-:Y:S01]  /*8800*/  FADD.FTZ R198, -R149, R198 ;  /* 0x000000c695c67221 */ /* 0x000fe20000010100 */
[----:B------:R-:W-:Y:S01]  /*8810*/  FFMA.FTZ R160, R4, R192, R207 ;  /* 0x000000c004a07223 */ /* 0x000fe200000100cf */
[----:B------:R-:W-:Y:S01]  /*8820*/  FMUL.FTZ R7, R154, R157 ;  /* 0x0000009d9a077220 */ /* 0x000fe20000410000 */
[----:B------:R-:W0:Y:S01]  /*8830*/  SHFL.DOWN PT, R213, R6, 0x1, 0x1f ;  /* 0x08201f0006d57f89 */ /* 0x000e2200000e0000 */
[----:B------:R-:W-:Y:S01]  /*8840*/  FADD.FTZ R121, R4, R121 ;  /* 0x0000007904797221 */ /* 0x000fe20000010000 */
[----:B------:R-:W-:Y:S01]  /*8850*/  FFMA.FTZ R207, R5, R193, R160 ;  /* 0x000000c105cf7223 */ /* 0x000fe200000100a0 */
[----:B------:R-:W-:Y:S01]  /*8860*/  FADD.FTZ R160, -R140, R191 ;  /* 0x000000bf8ca07221 */ /* 0x000fe20000010100 */
[----:B------:R-:W-:Y:S01]  /*8870*/  FMUL.FTZ R191, R173, R52 ;  /* 0x00000034adbf7220 */ /* 0x000fe20000410000 */
[----:B------:R-:W-:Y:S01]  /*8880*/  FMUL.FTZ R194, R194, R7 ;  /* 0x00000007c2c27220 */ /* 0x000fe20000410000 */
[----:B------:R-:W-:Y:S01]  /*8890*/  FFMA.FTZ R162, R158, R190, R207 ;  /* 0x000000be9ea27223 */ /* 0x000fe200000100cf */
[----:B------:R-:W-:Y:S01]  /*88a0*/  FMUL.FTZ R207, R165, R54 ;  /* 0x00000036a5cf7220 */ /* 0x000fe20000410000 */
[----:B------:R-:W-:Y:S01]  /*88b0*/  FADD.FTZ R127, R209, R127 ;  /* 0x0000007fd17f7221 */ /* 0x000fe20000010000 */
[----:B------:R-:W-:Y:S01]  /*88c0*/  FFMA.FTZ R194, R75, R157, R194 ;  /* 0x0000009d4bc27223 */ /* 0x000fe200000100c2 */
[----:B------:R-:W-:Y:S01]  /*88d0*/  FFMA.FTZ R162, R191, R160, R162 ;  /* 0x000000a0bfa27223 */ /* 0x000fe200000100a2 */
[----:B------:R-:W-:Y:S01]  /*88e0*/  FADD.FTZ R125, R207, R125 ;  /* 0x0000007dcf7d7221 */ /* 0x000fe20000010000 */
[----:B------:R-:W-:Y:S01]  /*88f0*/  FADD.FTZ R122, R191, R122 ;  /* 0x0000007abf7a7221 */ /* 0x000fe20000010000 */
[----:B------:R-:W-:Y:S01]  /*8900*/  FADD.FTZ R99, R194, R99 ;  /* 0x00000063c2637221 */ /* 0x000fe20000010000 */
[----:B------:R-:W-:-:S04]  /*8910*/  FFMA.FTZ R162, R207, R164, R162 ;  /* 0x000000a4cfa27223 */ /* 0x000fc800000100a2 */
[----:B------:R-:W-:-:S04]  /*8920*/  FFMA.FTZ R162, R199, R166, R162 ;  /* 0x000000a6c7a27223 */ /* 0x000fc800000100a2 */
[----:B------:R-:W-:Y:S01]  /*8930*/  FFMA.FTZ R162, R209, R196, R162 ;  /* 0x000000c4d1a27223 */ /* 0x000fe200000100a2 */
[----:B0-----:R-:W-:Y:S01]  /*8940*/  @!P1 FADD.FTZ R6, R6, R213 ;  /* 0x000000d506069221 */ /* 0x001fe20000010000 */
[----:B------:R-:W-:Y:S02]  /*8950*/  FMUL.FTZ R213, R181, R66 ;  /* 0x00000042b5d57220 */ /* 0x000fe40000410000 */
[----:B------:R-:W-:Y:S02]  /*8960*/  FFMA.FTZ R162, R201, R168, R162 ;  /* 0x000000a8c9a27223 */ /* 0x000fe400000100a2 */
[----:B------:R-:W0:Y:S02]  /*8970*/  SHFL.DOWN PT, R217, R6, 0x2, 0x1f ;  /* 0x08401f0006d97f89 */ /* 0x000e2400000e0000 */
[----:B------:R-:W-:Y:S01]  /*8980*/  FFMA.FTZ R162, R211, R202, R162 ;  /* 0x000000cad3a27223 */ /* 0x000fe200000100a2 */
[----:B------:R-:W-:-:S03]  /*8990*/  FADD.FTZ R131, R213, R131 ;  /* 0x00000083d5837221 */ /* 0x000fc60000010000 */
[----:B------:R-:W-:-:S04]  /*89a0*/  FFMA.FTZ R162, R205, R170, R162 ;  /* 0x000000aacda27223 */ /* 0x000fc800000100a2 */
[----:B------:R-:W-:-:S04]  /*89b0*/  FFMA.FTZ R162, R213, R200, R162 ;  /* 0x000000c8d5a27223 */ /* 0x000fc800000100a2 */
[----:B------:R-:W-:Y:S01]  /*89c0*/  FFMA.FTZ R162, R203, R172, R162 ;  /* 0x000000accba27223 */ /* 0x000fe200000100a2 */
[----:B------:R-:W-:-:S03]  /*89d0*/  FMUL.FTZ R203, R154, R181 ;  /* 0x000000b59acb7220 */ /* 0x000fc60000410000 */
[----:B------:R-:W-:Y:S01]  /*89e0*/  FFMA.FTZ R189, R215, R198, R162 ;  /* 0x000000c6d7bd7223 */ /* 0x000fe200000100a2 */
[----:B------:R-:W-:Y:S01]  /*89f0*/  FMUL.FTZ R215, R154, R185 ;  /* 0x000000b99ad77220 */ /* 0x000fe20000410000 */
[----:B------:R-:W-:-:S03]  /*8a00*/  FMUL.FTZ R200, R200, R203 ;  /* 0x000000cbc8c87220 */ /* 0x000fc60000410000 */
[----:B------:R-:W1:Y:S01]  /*8a10*/  SHFL.DOWN PT, R162, R189, 0x1, 0x1f ;  /* 0x08201f00bda27f89 */ /* 0x000e6200000e0000 */
[----:B------:R-:W-:Y:S01]  /*8a20*/  FMUL.FTZ R172, R172, R215 ;  /* 0x000000d7acac7220 */ /* 0x000fe20000410000 */
[----:B0-----:R-:W-:Y:S01]  /*8a30*/  @!P0 FADD.FTZ R6, R6, R217 ;  /* 0x000000d906068221 */ /* 0x001fe20000010000 */
[----:B------:R-:W-:Y:S02]  /*8a40*/  FFMA.FTZ R200, R117, R181, R200 ;  /* 0x000000b575c87223 */ /* 0x000fe400000100c8 */
[----:B------:R-:W-:Y:S02]  /*8a50*/  FFMA.FTZ R172, R119, R185, R172 ;  /* 0x000000b977ac7223 */ /* 0x000fe400000100ac */
[----:B------:R-:W0:Y:S01]  /*8a60*/  SHFL.DOWN PT, R217, R6, 0x4, 0x1f ;  /* 0x08801f0006d97f89 */ /* 0x000e2200000e0000 */
[----:B------:R-:W-:Y:S01]  /*8a70*/  FADD.FTZ R77, R200, R77 ;  /* 0x0000004dc84d7221 */ /* 0x000fe20000010000 */
[----:B------:R-:W-:Y:S01]  /*8a80*/  FADD.FTZ R71, R172, R71 ;  /* 0x00000047ac477221 */ /* 0x000fe20000010000 */
        /* <DEDUP_REMOVED lines=9> */
[----:B------:R-:W-:-:S04]  /*8b20*/  FMUL.FTZ R217, R154, R187 ;  /* 0x000000bb9ad97220 */ /* 0x000fc80000410000 */
[----:B------:R-:W-:-:S03]  /*8b30*/  FMUL.FTZ R217, R198, R217 ;  /* 0x000000d9c6d97220 */ /* 0x000fc60000410000 */
[----:B------:R0:W-:Y:S01]  /*8b40*/  @!P0 STS.64 [R150], R10 ;  /* 0x0000000a96008388 */ /* 0x0001e20000000a00 */
[----:B------:R-:W-:-:S04]  /*8b50*/  FFMA.FTZ R217, R132, R187, R217 ;  /* 0x000000bb84d97223 */ /* 0x000fc800000100d9 */
[----:B------:R-:W-:Y:S01]  /*8b60*/  FADD.FTZ R100, R217, R100 ;  /* 0x00000064d9647221 */ /* 0x000fe20000010000 */
[----:B0-----:R-:W-:Y:S01]  /*8b70*/  FMUL.FTZ R11, R154, R183 ;  /* 0x000000b79a0b7220 */ /* 0x001fe20000410000 */
[----:B-1----:R-:W-:-:S03]  /*8b80*/  @!P2 FADD.FTZ R189, R189, R162 ;  /* 0x000000a2bdbda221 */ /* 0x002fc60000010000 */
[----:B------:R-:W-:Y:S01]  /*8b90*/  FMUL.FTZ R170, R170, R11 ;  /* 0x0000000baaaa7220 */ /* 0x000fe20000410000 */
[----:B------:R-:W-:Y:S01]  /*8ba0*/  FMUL.FTZ R11, R154, R175 ;  /* 0x000000af9a0b7220 */ /* 0x000fe20000410000 */
[----:B------:R-:W0:Y:S03]  /*8bb0*/  SHFL.DOWN PT, R10, R189, 0x8, 0x1f ;  /* 0x09001f00bd0a7f89 */ /* 0x000e2600000e0000 */
[----:B------:R-:W-:Y:S01]  /*8bc0*/  FMUL.FTZ R202, R202, R11 ;  /* 0x0000000bcaca7220 */ /* 0x000fe20000410000 */
[----:B------:R-:W-:Y:S01]  /*8bd0*/  FMUL.FTZ R11, R154, R179 ;  /* 0x000000b39a0b7220 */ /* 0x000fe20000410000 */
[----:B------:R-:W-:Y:S02]  /*8be0*/  FFMA.FTZ R183, R115, R183, R170 ;  /* 0x000000b773b77223 */ /* 0x000fe400000100aa */
        /* <DEDUP_REMOVED lines=11> */
[----:B------:R-:W1:Y:S01]  /*8ca0*/  SHFL.DOWN PT, R171, R6, 0x10, 0x1f ;  /* 0x0a001f0006ab7f89 */ /* 0x000e6200000e0000 */
[----:B------:R-:W-:Y:S01]  /*8cb0*/  FMUL.FTZ R11, R154, R165 ;  /* 0x000000a59a0b7220 */ /* 0x000fe20000410000 */
[----:B------:R-:W-:Y:S01]  /*8cc0*/  FADD.FTZ R85, R196, R85 ;  /* 0x00000055c4557221 */ /* 0x000fe20000010000 */
[----:B------:R-:W-:Y:S02]  /*8cd0*/  FFMA.FTZ R177, R105, R177, R166 ;  /* 0x000000b169b17223 */ /* 0x000fe400000100a6 */
[----:B------:R-:W-:Y:S01]  /*8ce0*/  FMUL.FTZ R164, R164, R11 ;  /* 0x0000000ba4a47220 */ /* 0x000fe20000410000 */
[C---:B------:R-:W-:Y:S01]  /*8cf0*/  FMUL.FTZ R11, R154.reuse, R173 ;  /* 0x000000ad9a0b7220 */ /* 0x040fe20000410000 */
[----:B0-----:R-:W-:Y:S01]  /*8d00*/  @!P1 FADD.FTZ R189, R189, R10 ;  /* 0x0000000abdbd9221 */ /* 0x001fe20000010000 */
[----:B------:R-:W-:Y:S01]  /*8d10*/  ISETP.NE.AND P1, PT, R29, RZ, PT ;  /* 0x000000ff1d00720c */ /* 0x000fe20003f25270 */
[----:B------:R-:W-:Y:S01]  /*8d20*/  FMUL.FTZ R10, R154, R169 ;  /* 0x000000a99a0a7220 */ /* 0x000fe20000410000 */
[----:B------:R-:W-:Y:S01]  /*8d30*/  FMUL.FTZ R160, R160, R11 ;  /* 0x0000000ba0a07220 */ /* 0x000fe20000410000 */
[----:B------:R-:W-:Y:S01]  /*8d40*/  FMUL.FTZ R11, R154, R161 ;  /* 0x000000a19a0b7220 */ /* 0x000fe20000410000 */
[----:B------:R-:W0:Y:S01]  /*8d50*/  SHFL.DOWN PT, R162, R189, 0x10, 0x1f ;  /* 0x0a001f00bda27f89 */ /* 0x000e2200000e0000 */
[----:B------:R-:W-:Y:S01]  /*8d60*/  FMUL.FTZ R10, R193, R10 ;  /* 0x0000000ac10a7220 */ /* 0x000fe20000410000 */
[----:B------:R-:W-:Y:S01]  /*8d70*/  FFMA.FTZ R160, R95, R173, R160 ;  /* 0x000000ad5fa07223 */ /* 0x000fe200000100a0 */
[----:B------:R-:W-:Y:S01]  /*8d80*/  FMUL.FTZ R190, R190, R11 ;  /* 0x0000000bbebe7220 */ /* 0x000fe20000410000 */
[C---:B------:R-:W-:Y:S01]  /*8d90*/  FMUL.FTZ R11, R154.reuse, R159 ;  /* 0x0000009f9a0b7220 */ /* 0x040fe20000410000 */
[----:B------:R-:W-:Y:S01]  /*8da0*/  FFMA.FTZ R158, R89, R169, R10 ;  /* 0x000000a9599e7223 */ /* 0x000fe2000001000a */
[C---:B------:R-:W-:Y:S01]  /*8db0*/  FMUL.FTZ R10, R154.reuse, R167 ;  /* 0x000000a79a0a7220 */ /* 0x040fe20000410000 */
[----:B------:R-:W-:Y:S01]  /*8dc0*/  FMUL.FTZ R154, R154, R163 ;  /* 0x000000a39a9a7220 */ /* 0x000fe20000410000 */
[----:B------:R-:W-:Y:S01]  /*8dd0*/  FADD.FTZ R87, R160, R87 ;  /* 0x00000057a0577221 */ /* 0x000fe20000010000 */
[----:B------:R-:W-:Y:S01]  /*8de0*/  @!P1 SHF.R.U32.HI R5, RZ, 0x2, R63 ;  /* 0x00000002ff059819 */ /* 0x000fe2000001163f */
[----:B------:R-:W-:Y:S01]  /*8df0*/  FMUL.FTZ R192, R192, R11 ;  /* 0x0000000bc0c07220 */ /* 0x000fe20000410000 */
[----:B------:R-:W-:Y:S01]  /*8e00*/  FMUL.FTZ R10, R195, R10 ;  /* 0x0000000ac30a7220 */ /* 0x000fe20000410000 */
[----:B------:R-:W-:Y:S01]  /*8e10*/  FMUL.FTZ R154, R197, R154 ;  /* 0x0000009ac59a7220 */ /* 0x000fe20000410000 */
[----:B------:R-:W-:Y:S01]  /*8e20*/  @!P1 LOP3.LUT R160, R5, 0xf8, RZ, 0xc0, !PT ;  /* 0x000000f805a09812 */ /* 0x000fe200078ec0ff */
[----:B-1----:R-:W-:Y:S01]  /*8e30*/  FADD.FTZ R5, R6, R171 ;  /* 0x000000ab06057221 */ /* 0x002fe20000010000 */
[----:B------:R-:W-:Y:S01]  /*8e40*/  FFMA.FTZ R165, R101, R165, R164 ;  /* 0x000000a565a57223 */ /* 0x000fe200000100a4 */
[----:B------:R-:W-:Y:S01]  /*8e50*/  FFMA.FTZ R161, R93, R161, R190 ;  /* 0x000000a15da17223 */ /* 0x000fe200000100be */
[----:B------:R-:W-:Y:S01]  /*8e60*/  FFMA.FTZ R159, R83, R159, R192 ;  /* 0x0000009f539f7223 */ /* 0x000fe200000100c0 */
[----:B------:R-:W-:Y:S01]  /*8e70*/  FFMA.FTZ R10, R79, R167, R10 ;  /* 0x000000a74f0a7223 */ /* 0x000fe2000001000a */
[----:B------:R-:W-:Y:S01]  /*8e80*/  FFMA.FTZ R154, R73, R163, R154 ;  /* 0x000000a3499a7223 */ /* 0x000fe2000001009a */
[----:B------:R-:W-:Y:S01]  /*8e90*/  FADD.FTZ R108, R177, R108 ;  /* 0x0000006cb16c7221 */ /* 0x000fe20000010000 */
[----:B------:R-:W-:Y:S01]  /*8ea0*/  FADD.FTZ R110, R165, R110 ;  /* 0x0000006ea56e7221 */ /* 0x000fe20000010000 */
[----:B------:R-:W-:Y:S01]  /*8eb0*/  FADD.FTZ R112, R161, R112 ;  /* 0x00000070a1707221 */ /* 0x000fe20000010000 */
[----:B------:R-:W-:Y:S01]  /*8ec0*/  FADD.FTZ R91, R158, R91 ;  /* 0x0000005b9e5b7221 */ /* 0x000fe20000010000 */
[----:B0-----:R-:W-:Y:S01]  /*8ed0*/  FADD.FTZ R4, R189, R162 ;  /* 0x000000a2bd047221 */ /* 0x001fe20000010000 */
[----:B------:R-:W-:Y:S01]  /*8ee0*/  FADD.FTZ R114, R159, R114 ;  /* 0x000000729f727221 */ /* 0x000fe20000010000 */
[----:B------:R-:W-:Y:S01]  /*8ef0*/  FADD.FTZ R97, R10, R97 ;  /* 0x000000610a617221 */ /* 0x000fe20000010000 */
[----:B------:R-:W-:-:S02]  /*8f00*/  FADD.FTZ R103, R154, R103 ;  /* 0x000000679a677221 */ /* 0x000fc40000010000 */
        /* <DEDUP_REMOVED lines=8> */
[----:B------:R-:W0:Y:S04]  /*8f90*/  @P2 LDS R7, [R107+0x2190] ;  /* 0x002190006b072984 */ /* 0x000e280000000800 */
[----:B------:R-:W3:Y:S01]  /*8fa0*/  @P2 LDS R11, [R107+0x1d90] ;  /* 0x001d90006b0b2984 */ /* 0x000ee20000000800 */
[----:B-1----:R-:W-:Y:S01]  /*8fb0*/  FADD.FTZ R6, R3, R6 ;  /* 0x0000000603067221 */ /* 0x002fe20000010000 */
[----:B------:R-:W-:-:S03]  /*8fc0*/  FADD.FTZ R2, R2, R189 ;  /* 0x000000bd02027221 */ /* 0x000fc60000010000 */
[----:B0-----:R-:W-:Y:S01]  /*8fd0*/  @P2 FADD.FTZ R4, R6, R7 ;  /* 0x0000000706042221 */ /* 0x001fe20000010000 */
[----:B---3--:R-:W-:-:S04]  /*8fe0*/  @P2 FADD.FTZ R2, R2, R11 ;  /* 0x0000000b02022221 */ /* 0x008fc80000010000 */
[----:B------:R1:W-:Y:S04]  /*8ff0*/  @P2 STS [R107+0x2190], R4 ;  /* 0x002190046b002388 */ /* 0x0003e80000000800 */
[----:B------:R1:W-:Y:S04]  /*9000*/  STS [R107+0x1d90], R2 ;  /* 0x001d90026b007388 */ /* 0x0003e80000000800 */
[----:B------:R1:W-:Y:S02]  /*9010*/  @!P2 STS [R107+0x2190], R6 ;  /* 0x002190066b00a388 */ /* 0x0003e40000000800 */
.L_x_3572:
[----:B------:R-:W-:Y:S05]  /*9020*/  BSYNC.RECONVERGENT B0 ;  /* 0x0000000000007941 */ /* 0x000fea0003800200 */
.L_x_3571:
        /* <DEDUP_REMOVED lines=13> */
.L_x_3560:
[----:B------:R-:W-:Y:S01]  /*9100*/  BAR.SYNC.DEFER_BLOCKING 0x0 ;  /* 0x0000000000007b1d */ /* 0x000fe20000010000 */
[-C--:B------:R-:W-:Y:S02]  /*9110*/  ISETP.GE.AND P2, PT, R61, R30.reuse, PT ;  /* 0x0000001e3d00720c */ /* 0x080fe40003f46270 */
[-C--:B------:R-:W-:Y:S02]  /*9120*/  ISETP.GE.AND P3, PT, R59, R30.reuse, PT ;  /* 0x0000001e3b00720c */ /* 0x080fe40003f66270 */
[-C--:B------:R-:W-:Y:S01]  /*9130*/  ISETP.GE.AND P4, PT, R57, R30.reuse, PT ;  /* 0x0000001e3900720c */ /* 0x080fe20003f86270 */
[----:B------:R-:W1:Y:S01]  /*9140*/  LDCU.64 UR10, c[0x0][0x4f8] ;  /* 0x00009f00ff0a77ac */ /* 0x000e620008000a00 */
[----:B------:R-:W-:Y:S02]  /*9150*/  ISETP.GE.AND P5, PT, R55, R30, PT ;  /* 0x0000001e3700720c */ /* 0x000fe40003fa6270 */
[----:B------:R-:W-:Y:S01]  /*9160*/  PRMT R3, RZ, 0x7610, R3 ;  /* 0x00007610ff037816 */ /* 0x000fe20000000003 */
[----:B------:R-:W2:Y:S01]  /*9170*/  LDCU.64 UR28, c[0x0][0x500] ;  /* 0x0000a000ff1c77ac */ /* 0x000ea20008000a00 */
[----:B------:R-:W-:-:S02]  /*9180*/  PRMT R0, RZ, 0x7610, R0 ;  /* 0x00007610ff007816 */ /* 0x000fc40000000000 */
[----:B0-----:R-:W-:Y:S02]  /*9190*/  PRMT R5, RZ, 0x7610, R5 ;  /* 0x00007610ff057816 */ /* 0x001fe40000000005 */
[----:B------:R-:W-:Y:S02]  /*91a0*/  PRMT R2, RZ, 0x7610, R2 ;  /* 0x00007610ff027816 */ /* 0x000fe40000000002 */
[-C--:B------:R-:W-:Y:S02]  /*91b0*/  ISETP.GE.AND P6, PT, R53, R30.reuse, PT ;  /* 0x0000001e3500720c */ /* 0x080fe40003fc6270 */
[-C--:B------:R-:W-:Y:S01]  /*91c0*/  ISETP.GE.AND P1, PT, R51, R30.reuse, PT ;  /* 0x0000001e3300720c */ /* 0x080fe20003f26270 */
[----:B------:R-:W3:Y:S01]  /*91d0*/  @!P2 LDG.E.U16 R3, desc[UR26][R8.64] ;  /* 0x0000001a0803a981 */ /* 0x000ee2000c1e1500 */
[----:B------:R-:W-:-:S03]  /*91e0*/  ISETP.GE.AND P2, PT, R49, R30, PT ;  /* 0x0000001e3100720c */ /* 0x000fc60003f46270 */
[----:B------:R-:W4:Y:S01]  /*91f0*/  @!P3 LDG.E.U16 R0, desc[UR26][R8.64+0x40] ;  /* 0x0000401a0800b981 */ /* 0x000f22000c1e1500 */
[-C--:B------:R-:W-:Y:S02]  /*9200*/  ISETP.GE.AND P3, PT, R47, R30.reuse, PT ;  /* 0x0000001e2f00720c */ /* 0x080fe40003f66270 */
[----:B------:R-:W-:Y:S01]  /*9210*/  PRMT R7, RZ, 0x7610, R7 ;  /* 0x00007610ff077816 */ /* 0x000fe20000000007 */
[----:B------:R-:W5:Y:S01]  /*9220*/  @!P4 LDG.E.U16 R5, desc[UR26][R8.64+0x80] ;  /* 0x0000801a0805c981 */ /* 0x000f62000c1e1500 */
[-C--:B------:R-:W-:Y:S02]  /*9230*/  ISETP.GE.AND P4, PT, R45, R30.reuse, PT ;  /* 0x0000001e2d00720c */ /* 0x080fe40003f86270 */
[----:B------:R-:W-:Y:S01]  /*9240*/  PRMT R4, RZ, 0x7610, R4 ;  /* 0x00007610ff047816 */ /* 0x000fe20000000004 */
[----:B------:R-:W2:Y:S01]  /*9250*/  @!P5 LDG.E.U16 R2, desc[UR26][R8.64+0xc0] ;  /* 0x0000c01a0802d981 */ /* 0x000ea2000c1e1500 */
[----:B------:R-:W-:Y:S02]  /*9260*/  ISETP.GE.AND P5, PT, R43, R30, PT ;  /* 0x0000001e2b00720c */ /* 0x000fe40003fa6270 */
[----:B------:R-:W-:Y:S01]  /*9270*/  PRMT R11, RZ, 0x7610, R11 ;  /* 0x00007610ff0b7816 */ /* 0x000fe2000000000b */
[----:B------:R-:W2:Y:S01]  /*9280*/  @!P6 LDG.E.U16 R7, desc[UR26][R8.64+0x100] ;  /* 0x0001001a0807e981 */ /* 0x000ea2000c1e1500 */
[----:B------:R-:W-:-:S02]  /*9290*/  PRMT R6, RZ, 0x7610, R6 ;  /* 0x00007610ff067816 */ /* 0x000fc40000000006 */
[----:B------:R-:W-:Y:S01]  /*92a0*/  PRMT R29, RZ, 0x7610, R29 ;  /* 0x00007610ff1d7816 */ /* 0x000fe2000000001d */
[----:B------:R-:W2:Y:S01]  /*92b0*/  @!P1 LDG.E.U16 R4, desc[UR26][R8.64+0x140] ;  /* 0x0001401a08049981 */ /* 0x000ea2000c1e1500 */
[----:B------:R-:W-:Y:S02]  /*92c0*/  PRMT R10, RZ, 0x7610, R10 ;  /* 0x00007610ff0a7816 */ /* 0x000fe4000000000a */
        /* <DEDUP_REMOVED lines=21> */
[----:B------:R-:W-:-:S02]  /*9420*/  F2FP.F16.F32.PACK_AB R116, R116, R153 ;  /* 0x000000997474723e */ /* 0x000fc400000000ff */
        /* <DEDUP_REMOVED lines=22> */
[----:B------:R-:W4:Y:S04]  /*9590*/  LDS.U16 R4, [R12+0x6] ;  /* 0x000006000c047984 */ /* 0x000f280000000400 */
[----:B------:R-:W-:Y:S01]  /*95a0*/  LDS.U16 R6, [R12+0x12] ;  /* 0x000012000c067984 */ /* 0x000fe20000000400 */
[----:B0-----:R-:W-:-:S03]  /*95b0*/  HADD2.F32 R5, -RZ, R0.H0_H0 ;  /* 0x20000000ff057230 */ /* 0x001fc60000004100 */
[----:B------:R-:W0:Y:S01]  /*95c0*/  LDS.U16 R0, [R12+0x8] ;  /* 0x000008000c007984 */ /* 0x000e220000000400 */
[----:B--2---:R-:W-:Y:S02]  /*95d0*/  HADD2.F32 R3, -RZ, R3.H0_H0 ;  /* 0x20000003ff037230 */ /* 0x004fe40000004100 */
[--C-:B------:R-:W-:Y:S01]  /*95e0*/  FADD.FTZ R7, R5, R38.reuse ;  /* 0x0000002605077221 */ /* 0x100fe20000010000 */
[----:B---3--:R-:W-:Y:S02]  /*95f0*/  HADD2.F32 R5, -RZ, R2.H0_H0 ;  /* 0x20000002ff057230 */ /* 0x008fe40000004100 */
[----:B------:R-:W-:Y:S02]  /*9600*/  FADD.FTZ R10, R3, R38 ;  /* 0x00000026030a7221 */ /* 0x000fe40000010000 */
[----:B------:R-:W-:Y:S01]  /*9610*/  FSETP.GTU.FTZ.AND P3, PT, R7, 20, PT ;  /* 0x41a000000700780b */ /* 0x000fe20003f7c000 */
[----:B------:R-:W2:Y:S01]  /*9620*/  LDS.U16 R2, [R12+0xa] ;  /* 0x00000a000c027984 */ /* 0x000ea20000000400 */
[----:B----4-:R-:W-:-:S02]  /*9630*/  HADD2.F32 R3, -RZ, R4.H0_H0 ;  /* 0x20000004ff037230 */ /* 0x010fc40000004100 */
[--C-:B------:R-:W-:Y:S01]  /*9640*/  FADD.FTZ R9, R5, R38.reuse ;  /* 0x0000002605097221 */ /* 0x100fe20000010000 */
[----:B------:R-:W-:Y:S01]  /*9650*/  FSETP.GTU.FTZ.AND P1, PT, R10, 20, PT ;  /* 0x41a000000a00780b */ /* 0x000fe20003f3c000 */
[----:B------:R-:W-:Y:S01]  /*9660*/  LDS.U16 R4, [R12+0xe] ;  /* 0x00000e000c047984 */ /* 0x000fe20000000400 */
[----:B------:R-:W-:Y:S02]  /*9670*/  FADD.FTZ R29, R3, R38 ;  /* 0x00000026031d7221 */ /* 0x000fe40000010000 */
[----:B------:R-:W-:Y:S01]  /*9680*/  FSETP.GTU.FTZ.AND P5, PT, R9, 20, PT ;  /* 0x41a000000900780b */ /* 0x000fe20003fbc000 */
[----:B------:R-:W3:Y:S02]  /*9690*/  LDS.U16 R3, [R12+0xc] ;  /* 0x00000c000c037984 */ /* 0x000ee40000000400 */
[----:B------:R-:W-:Y:S02]  /*96a0*/  FSETP.GTU.FTZ.AND P2, PT, R29, 20, PT ;  /* 0x41a000001d00780b */ /* 0x000fe40003f5c000 */
[----:B------:R-:W4:Y:S01]  /*96b0*/  LDS.U16 R5, [R12+0x10] ;  /* 0x000010000c057984 */ /* 0x000f220000000400 */
[----:B------:R-:W-:-:S03]  /*96c0*/  @!P3 FMUL.FTZ R7, R7, -1.4426950216293334961 ;  /* 0xbfb8aa3b0707b820 */ /* 0x000fc60000410000 */
[----:B------:R-:W-:-:S03]  /*96d0*/  @!P1 FMUL.FTZ R10, R10, -1.4426950216293334961 ;  /* 0xbfb8aa3b0a0a9820 */ /* 0x000fc60000410000 */
[----:B------:R-:W5:Y:S01]  /*96e0*/  @!P3 MUFU.EX2 R7, R7 ;  /* 0x000000070007b308 */ /* 0x000f620000000800 */
[----:B------:R-:W-:-:S03]  /*96f0*/  @!P5 FMUL.FTZ R9, R9, -1.4426950216293334961 ;  /* 0xbfb8aa3b0909d820 */ /* 0x000fc60000410000 */
[----:B------:R-:W-:Y:S01]  /*9700*/  @!P2 FMUL.FTZ R29, R29, -1.4426950216293334961 ;  /* 0xbfb8aa3b1d1da820 */ /* 0x000fe20000410000 */
[----:B------:R-:W1:Y:S04]  /*9710*/  @!P1 MUFU.EX2 R10, R10 ;  /* 0x0000000a000a9308 */ /* 0x000e680000000800 */
[----:B------:R-:W0:Y:S04]  /*9720*/  @!P5 MUFU.EX2 R9, R9 ;  /* 0x000000090009d308 */ /* 0x000e280000000800 */
[----:B------:R-:W2:Y:S01]  /*9730*/  @!P2 MUFU.EX2 R29, R29 ;  /* 0x0000001d001da308 */ /* 0x000ea20000000800 */
[----:B-----5:R-:W-:Y:S01]  /*9740*/  @!P3 FADD.FTZ R8, R7, 1 ;  /* 0x3f8000000708b421 */ /* 0x020fe20000010000 */
[----:B-1----:R-:W-:-:S05]  /*9750*/  @!P1 FADD.FTZ R11, R10, 1 ;  /* 0x3f8000000a0b9421 */ /* 0x002fca0000010000 */
[----:B------:R-:W1:Y:S01]  /*9760*/  @!P3 MUFU.RCP R8, R8 ;  /* 0x000000080008b308 */ /* 0x000e620000001000 */
[----:B0-----:R-:W-:Y:S01]  /*9770*/  @!P5 FADD.FTZ R7, R9, 1 ;  /* 0x3f8000000907d421 */ /* 0x001fe20000010000 */
[----:B--2---:R-:W-:-:S06]  /*9780*/  @!P2 FADD.FTZ R40, R29, 1 ;  /* 0x3f8000001d28a421 */ /* 0x004fcc0000010000 */
[----:B------:R0:W2:Y:S01]  /*9790*/  @!P5 MUFU.RCP R42, R7 ;  /* 0x00000007002ad308 */ /* 0x0000a20000001000 */
[----:B------:R-:W-:-:S07]  /*97a0*/  HADD2.F32 R9, -RZ, R0.H0_H0 ;  /* 0x20000000ff097230 */ /* 0x000fce0000004100 */
[----:B------:R-:W5:Y:S01]  /*97b0*/  @!P1 MUFU.RCP R44, R11 ;  /* 0x0000000b002c9308 */ /* 0x000f620000001000 */
[----:B------:R-:W-:-:S07]  /*97c0*/  HADD2.F32 R69, -RZ, R2.H0_H0 ;  /* 0x20000002ff457230 */ /* 0x000fce0000004100 */
[----:B------:R-:W5:Y:S01]  /*97d0*/  @!P2 MUFU.RCP R73, R40 ;  /* 0x000000280049a308 */ /* 0x000f620000001000 */
[----:B---3--:R-:W-:Y:S02]  /*97e0*/  HADD2.F32 R3, -RZ, R3.H0_H0 ;  /* 0x20000003ff037230 */ /* 0x008fe40000004100 */
[--C-:B------:R-:W-:Y:S01]  /*97f0*/  FADD.FTZ R0, R9, R38.reuse ;  /* 0x0000002609007221 */ /* 0x100fe20000010000 */
[----:B------:R-:W-:Y:S02]  /*9800*/  HADD2.F32 R9, -RZ, R4.H0_H0 ;  /* 0x20000004ff097230 */ /* 0x000fe40000004100 */
[----:B----4-:R-:W-:Y:S02]  /*9810*/  HADD2.F32 R5, -RZ, R5.H0_H0 ;  /* 0x20000005ff057230 */ /* 0x010fe40000004100 */
[----:B0-----:R-:W-:Y:S02]  /*9820*/  HADD2.F32 R7, -RZ, R6.H0_H0 ;  /* 0x20000006ff077230 */ /* 0x001fe40000004100 */
[--C-:B------:R-:W-:Y:S01]  /*9830*/  FADD.FTZ R69, R69, R38.reuse ;  /* 0x0000002645457221 */ /* 0x100fe20000010000 */
[--C-:B------:R-:W-:Y:S01]  /*9840*/  FADD.FTZ R4, R3, R38.reuse ;  /* 0x0000002603047221 */ /* 0x100fe20000010000 */
[--C-:B------:R-:W-:Y:S01]  /*9850*/  FADD.FTZ R9, R9, R38.reuse ;  /* 0x0000002609097221 */ /* 0x100fe20000010000 */
[----:B-1----:R-:W-:Y:S01]  /*9860*/  @!P3 FMUL.FTZ R103, R103, R8 ;  /* 0x000000086767b220 */ /* 0x002fe20000410000 */
[--C-:B------:R-:W-:Y:S01]  /*9870*/  FADD.FTZ R6, R5, R38.reuse ;  /* 0x0000002605067221 */ /* 0x100fe20000010000 */
[----:B------:R-:W-:Y:S01]  /*9880*/  FADD.FTZ R7, R7, R38 ;  /* 0x0000002607077221 */ /* 0x000fe20000010000 */
[----:B------:R-:W-:Y:S01]  /*9890*/  FSETP.GTU.FTZ.AND P3, PT, R0, 20, PT ;  /* 0x41a000000000780b */ /* 0x000fe20003f7c000 */
[----:B--2---:R-:W-:Y:S01]  /*98a0*/  @!P5 FMUL.FTZ R99, R99, R42 ;  /* 0x0000002a6363d220 */ /* 0x004fe20000410000 */
[----:B------:R-:W-:Y:S01]  /*98b0*/  FSETP.GTU.FTZ.AND P4, PT, R69, 20, PT ;  /* 0x41a000004500780b */ /* 0x000fe20003f9c000 */
[----:B-----5:R-:W-:Y:S01]  /*98c0*/  @!P1 FMUL.FTZ R97, R97, R44 ;  /* 0x0000002c61619220 */ /* 0x020fe20000410000 */
[----:B------:R-:W-:Y:S01]  /*98d0*/  FSETP.GTU.FTZ.AND P6, PT, R4, 20, PT ;  /* 0x41a000000400780b */ /* 0x000fe20003fdc000 */
[----:B------:R-:W-:Y:S01]  /*98e0*/  @!P2 FMUL.FTZ R114, R114, R73 ;  /* 0x000000497272a220 */ /* 0x000fe20000410000 */
[----:B------:R-:W-:-:S02]  /*98f0*/  FSETP.GTU.FTZ.AND P5, PT, R9, 20, PT ;  /* 0x41a000000900780b */ /* 0x000fc40003fbc000 */
[----:B------:R-:W-:Y:S02]  /*9900*/  FSETP.GTU.FTZ.AND P1, PT, R6, 20, PT ;  /* 0x41a000000600780b */ /* 0x000fe40003f3c000 */
[----:B------:R-:W-:-:S03]  /*9910*/  FSETP.GTU.FTZ.AND P2, PT, R7, 20, PT ;  /* 0x41a000000700780b */ /* 0x000fc60003f5c000 */
[----:B------:R-:W-:Y:S02]  /*9920*/  @!P3 FMUL.FTZ R0, R0, -1.4426950216293334961 ;  /* 0xbfb8aa3b0000b820 */ /* 0x000fe40000410000 */
[----:B------:R-:W-:Y:S02]  /*9930*/  @!P4 FMUL.FTZ R3, R69, -1.4426950216293334961 ;  /* 0xbfb8aa3b4503c820 */ /* 0x000fe40000410000 */
[----:B------:R-:W-:Y:S02]  /*9940*/  @!P6 FMUL.FTZ R4, R4, -1.4426950216293334961 ;  /* 0xbfb8aa3b0404e820 */ /* 0x000fe40000410000 */
        /* <DEDUP_REMOVED lines=12> */
[----:B---3--:R-:W-:Y:S01]  /*9a10*/  @!P5 FADD.FTZ R4, R5, 1 ;  /* 0x3f8000000504d421 */ /* 0x008fe20000010000 */
[----:B----4-:R-:W-:Y:S01]  /*9a20*/  @!P1 FADD.FTZ R5, R6, 1 ;  /* 0x3f80000006059421 */ /* 0x010fe20000010000 */
[----:B-----5:R-:W-:Y:S01]  /*9a30*/  @!P2 FADD.FTZ R7, R7, 1 ;  /* 0x3f8000000707a421 */ /* 0x020fe20000010000 */
[----:B------:R-:W0:Y:S08]  /*9a40*/  @!P3 MUFU.RCP R2, R2 ;  /* 0x000000020002b308 */ /* 0x000e300000001000 */
[----:B------:R-:W1:Y:S08]  /*9a50*/  @!P2 MUFU.RCP R6, R7 ;  /* 0x000000070006a308 */ /* 0x000e700000001000 */
[----:B------:R-:W2:Y:S01]  /*9a60*/  @!P1 MUFU.RCP R5, R5 ;  /* 0x0000000500059308 */ /* 0x000ea20000001000 */
[----:B0-----:R-:W-:-:S02]  /*9a70*/  @!P3 FMUL.FTZ R91, R91, R2 ;  /* 0x000000025b5bb220 */ /* 0x001fc40000410000 */
[----:B------:R-:W-:Y:S05]  /*9a80*/  LDS.U16 R2, [R12+0x16] ;  /* 0x000016000c027984 */ /* 0x000fea0000000400 */
[----:B------:R0:W3:Y:S01]  /*9a90*/  @!P4 MUFU.RCP R9, R0 ;  /* 0x000000000009c308 */ /* 0x0000e20000001000 */
[----:B-1----:R-:W-:Y:S02]  /*9aa0*/  @!P2 FMUL.FTZ R85, R85, R6 ;  /* 0x000000065555a220 */ /* 0x002fe40000410000 */
[----:B------:R-:W1:Y:S04]  /*9ab0*/  LDS.U16 R6, [R12+0x1e] ;  /* 0x00001e000c067984 */ /* 0x000e680000000400 */
[----:B0-----:R-:W0:Y:S01]  /*9ac0*/  LDS.U16 R0, [R12+0x14] ;  /* 0x000014000c007984 */ /* 0x001e220000000400 */
[----:B------:R4:W5:Y:S01]  /*9ad0*/  @!P5 MUFU.RCP R11, R4 ;  /* 0x00000004000bd308 */ /* 0x0009620000001000 */
[----:B--2---:R-:W-:-:S02]  /*9ae0*/  @!P1 FMUL.FTZ R108, R108, R5 ;  /* 0x000000056c6c9220 */ /* 0x004fc40000410000 */
[----:B------:R-:W-:Y:S05]  /*9af0*/  LDS.U16 R5, [R12+0x1c] ;  /* 0x00001c000c057984 */ /* 0x000fea0000000400 */
[----:B------:R2:W0:Y:S01]  /*9b00*/  @!P6 MUFU.RCP R8, R3 ;  /* 0x000000030008e308 */ /* 0x0004220000001000 */
[----:B----4-:R-:W4:Y:S04]  /*9b10*/  LDS.U16 R4, [R12+0x1a] ;  /* 0x00001a000c047984 */ /* 0x010f280000000400 */
[----:B--2---:R-:W2:Y:S01]  /*9b20*/  LDS.U16 R3, [R12+0x18] ;  /* 0x000018000c037984 */ /* 0x004ea20000000400 */
[----:B------:R-:W-:Y:S01]  /*9b30*/  BAR.SYNC.DEFER_BLOCKING 0x0 ;  /* 0x0000000000007b1d */ /* 0x000fe20000010000 */
[----:B------:R-:W-:Y:S01]  /*9b40*/  PRMT R7, R116, 0x7632, R7 ;  /* 0x0000763274077816 */ /* 0x000fe20000000007 */
[----:B---3--:R-:W-:Y:S01]  /*9b50*/  @!P4 FMUL.FTZ R112, R112, R9 ;  /* 0x000000097070c220 */ /* 0x008fe20000410000 */
[----:B------:R-:W-:Y:S01]  /*9b60*/  PRMT R9, R120, 0x7632, R9 ;  /* 0x0000763278097816 */ /* 0x000fe20000000009 */
[----:B-----5:R-:W-:-:S02]  /*9b70*/  @!P5 FMUL.FTZ R110, R110, R11 ;  /* 0x0000000b6e6ed220 */ /* 0x020fc40000410000 */
[----:B------:R3:W-:Y:S02]  /*9b80*/  STS.U16 [R12+0x2], R7 ;  /* 0x000002070c007388 */ /* 0x0007e40000000400 */
[----:B---3--:R-:W-:-:S05]  /*9b90*/  PRMT R7, R122, 0x7632, R7 ;  /* 0x000076327a077816 */ /* 0x008fca0000000007 */
[----:B------:R0:W-:Y:S01]  /*9ba0*/  STS.U16 [R12+0xe], R7 ;  /* 0x00000e070c007388 */ /* 0x0001e20000000400 */
[----:B-1----:R-:W-:-:S03]  /*9bb0*/  HADD2.F32 R11, -RZ, R6.H0_H0 ;  /* 0x20000006ff0b7230 */ /* 0x002fc60000004100 */
[----:B------:R4:W-:Y:S01]  /*9bc0*/  STS.U16 [R12+0xa], R9 ;  /* 0x00000a090c007388 */ /* 0x0009e20000000400 */
[----:B0-----:R-:W-:Y:S02]  /*9bd0*/  HADD2.F32 R7, -RZ, R0.H0_H0 ;  /* 0x20000000ff077230 */ /* 0x001fe40000004100 */
[----:B----4-:R-:W-:-:S03]  /*9be0*/  HADD2.F32 R9, -RZ, R4.H0_H0 ;  /* 0x20000004ff097230 */ /* 0x010fc60000004100 */
[--C-:B------:R-:W-:Y:S01]  /*9bf0*/  FADD.FTZ R0, R7, R38.reuse ;  /* 0x0000002607007221 */ /* 0x100fe20000010000 */
[----:B------:R-:W-:Y:S02]  /*9c00*/  HADD2.F32 R7, -RZ, R2.H0_H0 ;  /* 0x20000002ff077230 */ /* 0x000fe40000004100 */
[--C-:B------:R-:W-:Y:S01]  /*9c10*/  FADD.FTZ R11, R11, R38.reuse ;  /* 0x000000260b0b7221 */ /* 0x100fe20000010000 */
[--C-:B------:R-:W-:Y:S02]  /*9c20*/  FADD.FTZ R9, R9, R38.reuse ;  /* 0x0000002609097221 */ /* 0x100fe40000010000 */
[----:B------:R-:W-:Y:S01]  /*9c30*/  FADD.FTZ R7, R7, R38 ;  /* 0x0000002607077221 */ /* 0x000fe20000010000 */
[----:B------:R-:W-:Y:S01]  /*9c40*/  F2FP.F16.F32.PACK_AB R118, R121, R118 ;  /* 0x000000767976723e */ /* 0x000fe200000000ff */
[----:B------:R-:W-:Y:S01]  /*9c50*/  @!P6 FMUL.FTZ R87, R87, R8 ;  /* 0x000000085757e220 */ /* 0x000fe20000410000 */
[----:B------:R-:W-:Y:S02]  /*9c60*/  FSETP.GTU.FTZ.AND P5, PT, R9, 20, PT ;  /* 0x41a000000900780b */ /* 0x000fe40003fbc000 */
[----:B------:R-:W-:-:S02]  /*9c70*/  FSETP.GTU.FTZ.AND P3, PT, R7, 20, PT ;  /* 0x41a000000700780b */ /* 0x000fc40003f7c000 */
[----:B------:R-:W-:Y:S02]  /*9c80*/  FSETP.GTU.FTZ.AND P4, PT, R11, 20, PT ;  /* 0x41a000000b00780b */ /* 0x000fe40003f9c000 */
[----:B------:R-:W-:Y:S02]  /*9c90*/  PRMT R8, R118, 0x7632, R8 ;  /* 0x0000763276087816 */ /* 0x000fe40000000008 */
[----:B------:R-:W-:Y:S02]  /*9ca0*/  F2FP.F16.F32.PACK_AB R124, R127, R124 ;  /* 0x0000007c7f7c723e */ /* 0x000fe400000000ff */
[----:B------:R-:W-:Y:S02]  /*9cb0*/  F2FP.F16.F32.PACK_AB R126, R129, R126 ;  /* 0x0000007e817e723e */ /* 0x000fe400000000ff */
[----:B------:R-:W-:Y:S02]  /*9cc0*/  F2FP.F16.F32.PACK_AB R128, R131, R128 ;  /* 0x000000808380723e */ /* 0x000fe400000000ff */
[----:B------:R-:W-:Y:S01]  /*9cd0*/  F2FP.F16.F32.PACK_AB R130, R133, R130 ;  /* 0x000000828582723e */ /* 0x000fe200000000ff */
[----:B------:R0:W-:Y:S01]  /*9ce0*/  STS.U16 [R12+0x6], R8 ;  /* 0x000006080c007388 */ /* 0x0001e20000000400 */
[----:B--2---:R-:W-:Y:S01]  /*9cf0*/  HADD2.F32 R3, -RZ, R3.H0_H0 ;  /* 0x20000003ff037230 */ /* 0x004fe20000004100 */
[----:B------:R-:W-:-:S02]  /*9d00*/  PRMT R10, R124, 0x7632, R10 ;  /* 0x000076327c0a7816 */ /* 0x000fc4000000000a */
[----:B------:R-:W-:Y:S02]  /*9d10*/  PRMT R29, R128, 0x7632, R29 ;  /* 0x00007632801d7816 */ /* 0x000fe4000000001d */
[----:B------:R-:W-:Y:S02]  /*9d20*/  PRMT R40, R130, 0x7632, R40 ;  /* 0x0000763282287816 */ /* 0x000fe40000000028 */
[----:B0-----:R-:W-:Y:S01]  /*9d30*/  PRMT R8, R126, 0x7632, R8 ;  /* 0x000076327e087816 */ /* 0x001fe20000000008 */
[----:B------:R-:W-:Y:S01]  /*9d40*/  FADD.FTZ R3, R3, R38 ;  /* 0x0000002603037221 */ /* 0x000fe20000010000 */
[----:B------:R-:W-:Y:S01]  /*9d50*/  STS.U16 [R12], R116 ;  /* 0x000000740c007388 */ /* 0x000fe20000000400 */
[----:B------:R-:W-:Y:S01]  /*9d60*/  FSETP.GTU.FTZ.AND P6, PT, R0, 20, PT ;  /* 0x41a000000000780b */ /* 0x000fe20003fdc000 */
[----:B------:R-:W-:Y:S01]  /*9d70*/  @!P3 FMUL.FTZ R2, R7, -1.4426950216293334961 ;  /* 0xbfb8aa3b0702b820 */ /* 0x000fe20000410000 */
[----:B------:R-:W-:Y:S01]  /*9d80*/  @!P5 FMUL.FTZ R4, R9, -1.4426950216293334961 ;  /* 0xbfb8aa3b0904d820 */ /* 0x000fe20000410000 */
[----:B------:R-:W-:Y:S01]  /*9d90*/  STS.U16 [R12+0x4], R118 ;  /* 0x000004760c007388 */ /* 0x000fe20000000400 */
[----:B------:R-:W-:Y:S01]  /*9da0*/  @!P4 FMUL.FTZ R6, R11, -1.4426950216293334961 ;  /* 0xbfb8aa3b0b06c820 */ /* 0x000fe20000410000 */
[----:B------:R-:W-:-:S02]  /*9db0*/  HADD2.F32 R5, -RZ, R5.H0_H0 ;  /* 0x20000005ff057230 */ /* 0x000fc40000004100 */
        /* <DEDUP_REMOVED lines=29> */
[----:B------:R-:W-:Y:S01]  /*9f90*/  FADD.FTZ R5, R5, R38 ;  /* 0x0000002605057221 */ /* 0x000fe20000010000 */
[----:B------:R-:W-:Y:S01]  /*9fa0*/  BAR.SYNC.DEFER_BLOCKING 0x0 ;  /* 0x0000000000007b1d */ /* 0x000fe20000010000 */
[----:B------:R-:W-:-:S03]  /*9fb0*/  @!P6 FMUL.FTZ R0, R0, -1.4426950216293334961 ;  /* 0xbfb8aa3b0000e820 */ /* 0x000fc60000410000 */
[----:B------:R-:W-:Y:S01]  /*9fc0*/  FSETP.GTU.FTZ.AND P1, PT, R5, 20, PT ;  /* 0x41a000000500780b */ /* 0x000fe20003f3c000 */
[----:B------:R-:W-:Y:S02]  /*9fd0*/  @!P2 FMUL.FTZ R3, R3, -1.4426950216293334961 ;  /* 0xbfb8aa3b0303a820 */ /* 0x000fe40000410000 */
[----:B------:R-:W1:Y:S04]  /*9fe0*/  @!P6 MUFU.EX2 R0, R0 ;  /* 0x000000000000e308 */ /* 0x000e680000000800 */
[----:B------:R-:W2:Y:S06]  /*9ff0*/  @!P2 MUFU.EX2 R3, R3 ;  /* 0x000000030003a308 */ /* 0x000eac0000000800 */
[----:B------:R-:W-:Y:S01]  /*a000*/  @!P1 FMUL.FTZ R5, R5, -1.4426950216293334961 ;  /* 0xbfb8aa3b05059820 */ /* 0x000fe20000410000 */
[----:B------:R-:W3:Y:S05]  /*a010*/  @!P3 MUFU.EX2 R2, R2 ;  /* 0x000000020002b308 */ /* 0x000eea0000000800 */
[----:B------:R-:W4:Y:S01]  /*a020*/  @!P1 MUFU.EX2 R5, R5 ;  /* 0x0000000500059308 */ /* 0x000f220000000800 */
[----:B------:R-:W5:Y:S01]  /*a030*/  LDS R8, [UR25+0x840] ;  /* 0x00084019ff087984 */ /* 0x000f620008000800 */
[----:B-1----:R-:W-:Y:S01]  /*a040*/  @!P6 FADD.FTZ R0, R0, 1 ;  /* 0x3f8000000000e421 */ /* 0x002fe20000010000 */
[----:B--2---:R-:W-:Y:S01]  /*a050*/  @!P2 FADD.FTZ R3, R3, 1 ;  /* 0x3f8000000303a421 */ /* 0x004fe20000010000 */
[----:B------:R-:W-:-:S02]  /*a060*/  UMOV UR7, URZ ;  /* 0x000000ff00077c82 */ /* 0x000fc40008000000 */
[----:B------:R-:W-:Y:S02]  /*a070*/  UIMAD.WIDE.U32 UR8, UR30, UR10, UR6 ;  /* 0x0000000a1e0872a5 */ /* 0x000fe4000f8e0006 */
[----:B------:R-:W1:Y:S01]  /*a080*/  @!P6 MUFU.RCP R0, R0 ;  /* 0x000000000000e308 */ /* 0x000e620000001000 */
[----:B---3--:R-:W-:Y:S01]  /*a090*/  @!P3 FADD.FTZ R2, R2, 1 ;  /* 0x3f8000000202b421 */ /* 0x008fe20000010000 */
[----:B------:R-:W-:Y:S01]  /*a0a0*/  UIMAD UR9, UR30, UR11, UR9 ;  /* 0x0000000b1e0972a4 */ /* 0x000fe2000f8e0209 */
[----:B------:R-:W2:Y:S01]  /*a0b0*/  LDCU.64 UR10, c[0x0][0x550] ;  /* 0x0000aa00ff0a77ac */ /* 0x000ea20008000a00 */
[----:B----4-:R-:W-:-:S04]  /*a0c0*/  @!P1 FADD.FTZ R5, R5, 1 ;  /* 0x3f80000005059421 */ /* 0x010fc80000010000 */
[----:B------:R-:W3:Y:S04]  /*a0d0*/  @!P5 MUFU.EX2 R4, R4 ;  /* 0x000000040004d308 */ /* 0x000ee80000000800 */
[----:B------:R-:W4:Y:S01]  /*a0e0*/  @!P2 MUFU.RCP R3, R3 ;  /* 0x000000030003a308 */ /* 0x000f220000001000 */
[----:B------:R-:W-:-:S07]  /*a0f0*/  UIMAD.WIDE.U32 UR8, UR12, UR28, UR8 ;  /* 0x0000001c0c0872a5 */ /* 0x000fce000f8e0008 */
[----:B------:R-:W2:Y:S04]  /*a100*/  @!P4 MUFU.EX2 R6, R6 ;  /* 0x000000060006c308 */ /* 0x000ea80000000800 */
[----:B------:R5:W5:Y:S01]  /*a110*/  @!P3 MUFU.RCP R111, R2 ;  /* 0x00000002006fb308 */ /* 0x000b620000001000 */
[----:B------:R-:W-:-:S07]  /*a120*/  UIMAD UR9, UR12, UR29, UR9 ;  /* 0x0000001d0c0972a4 */ /* 0x000fce000f8e0209 */
[----:B0-----:R-:W0:Y:S01]  /*a130*/  @!P1 MUFU.RCP R10, R5 ;  /* 0x00000005000a9308 */ /* 0x001e220000001000 */
[----:B---3--:R-:W-:Y:S01]  /*a140*/  @!P5 FADD.FTZ R4, R4, 1 ;  /* 0x3f8000000404d421 */ /* 0x008fe20000010000 */
[----:B-1----:R-:W-:Y:S01]  /*a150*/  @!P6 FMUL.FTZ R81, R81, R0 ;  /* 0x000000005151e220 */ /* 0x002fe20000410000 */
[C---:B------:R-:W-:Y:S01]  /*a160*/  IADD3 R0, P6, PT, R61.reuse, UR8, RZ ;  /* 0x000000083d007c10 */ /* 0x040fe2000ffde0ff */
[----:B--2---:R-:W-:Y:S01]  /*a170*/  @!P4 FADD.FTZ R6, R6, 1 ;  /* 0x3f8000000606c421 */ /* 0x004fe20000010000 */
[----:B----4-:R-:W-:Y:S02]  /*a180*/  @!P2 FMUL.FTZ R104, R104, R3 ;  /* 0x000000036868a220 */ /* 0x010fe40000410000 */
[----:B------:R-:W-:Y:S01]  /*a190*/  IADD3.X R3, PT, PT, RZ, UR9, RZ, P6, !PT ;  /* 0x00000009ff037c10 */ /* 0x000fe2000b7fe4ff */
[----:B------:R-:W1:Y:S01]  /*a1a0*/  @!P5 MUFU.RCP R4, R4 ;  /* 0x000000040004d308 */ /* 0x000e620000001000 */
[----:B-----5:R-:W-:Y:S01]  /*a1b0*/  LEA R2, P6, R0, UR10, 0x1 ;  /* 0x0000000a00027c11 */ /* 0x020fe2000f8c08ff */
[----:B------:R-:W-:Y:S01]  /*a1c0*/  @!P3 FMUL.FTZ R106, R106, R111 ;  /* 0x0000006f6a6ab220 */ /* 0x000fe20000410000 */
[----:B------:R-:W-:Y:S01]  /*a1d0*/  ISETP.GE.AND P2, PT, R61, R8, PT ;  /* 0x000000083d00720c */ /* 0x000fe20003f46270 */
[----:B------:R-:W2:Y:S04]  /*a1e0*/  LDCU.64 UR8, c[0x0][0x518] ;  /* 0x0000a300ff0877ac */ /* 0x000ea80008000a00 */
[----:B------:R-:W3:Y:S01]  /*a1f0*/  @!P4 MUFU.RCP R113, R6 ;  /* 0x000000060071c308 */ /* 0x000ee20000001000 */
[----:B------:R-:W-:Y:S01]  /*a200*/  LEA.HI.X R3, R0, UR11, R3, 0x1, P6 ;  /* 0x0000000b00037c11 */ /* 0x000fe2000b0f0c03 */
[----:B0-----:R-:W-:Y:S01]  /*a210*/  @!P1 FMUL.FTZ R71, R71, R10 ;  /* 0x0000000a47479220 */ /* 0x001fe20000410000 */
[-C--:B------:R-:W-:Y:S01]  /*a220*/  ISETP.GE.AND P3, PT, R59, R8.reuse, PT ;  /* 0x000000083b00720c */ /* 0x080fe20003f66270 */
[----:B------:R-:W0:Y:S01]  /*a230*/  LDCU.64 UR10, c[0x0][0x520] ;  /* 0x0000a400ff0a77ac */ /* 0x000e220008000a00 */
[----:B------:R-:W-:-:S02]  /*a240*/  ISETP.GE.AND P6, PT, R57, R8, PT ;  /* 0x000000083900720c */ /* 0x000fc40003fc6270 */
[-C--:B------:R-:W-:Y:S01]  /*a250*/  ISETP.GE.AND P1, PT, R55, R8.reuse, PT ;  /* 0x000000083700720c */ /* 0x080fe20003f26270 */
[----:B------:R-:W-:Y:S01]  /*a260*/  @!P2 STG.E.U16 desc[UR26][R2.64], R7 ;  /* 0x000000070200a986 */ /* 0x000fe2000c10151a */
[----:B------:R-:W-:Y:S01]  /*a270*/  ISETP.GE.AND P2, PT, R53, R8, PT ;  /* 0x000000083500720c */ /* 0x000fe20003f46270 */
[----:B-1----:R-:W-:Y:S01]  /*a280*/  @!P5 FMUL.FTZ R77, R77, R4 ;  /* 0x000000044d4dd220 */ /* 0x002fe20000410000 */
[----:B------:R-:W-:-:S05]  /*a290*/  ISETP.GE.AND P5, PT, R47, R8, PT ;  /* 0x000000082f00720c */ /* 0x000fca0003fa6270 */
[----:B------:R1:W-:Y:S01]  /*a2a0*/  @!P3 STG.E.U16 desc[UR26][R2.64+0x40], R9 ;  /* 0x000040090200b986 */ /* 0x0003e2000c10151a */
[-C--:B------:R-:W-:Y:S01]  /*a2b0*/  ISETP.GE.AND P3, PT, R51, R8.reuse, PT ;  /* 0x000000083300720c */ /* 0x080fe20003f66270 */
        /* <DEDUP_REMOVED lines=82> */
[----:B------:R-:W2:Y:S01]  /*a7e0*/  LDS R0, [UR25+0x840] ;  /* 0x00084019ff007984 */ /* 0x000ea20008000800 */
[----:B------:R-:W-:Y:S01]  /*a7f0*/  UIMAD UR7, UR30, UR9, UR7 ;  /* 0x000000091e0772a4 */ /* 0x000fe2000f8e0207 */
[----:B------:R-:W3:Y:S03]  /*a800*/  LDCU.64 UR8, c[0x0][0x560] ;  /* 0x0000ac00ff0877ac */ /* 0x000ee60008000a00 */
[----:B0-----:R-:W-:-:S04]  /*a810*/  UIMAD.WIDE.U32 UR6, UR12, UR10, UR6 ;  /* 0x0000000a0c0672a5 */ /* 0x001fc8000f8e0006 */
[----:B------:R-:W-:Y:S02]  /*a820*/  UIMAD UR7, UR12, UR11, UR7 ;  /* 0x0000000b0c0772a4 */ /* 0x000fe4000f8e0207 */
[----:B-1----:R-:W-:Y:S01]  /*a830*/  IADD3 R3, P0, PT, R61, UR6, RZ ;  /* 0x000000063d037c10 */ /* 0x002fe2000ff1e0ff */
[----:B------:R-:W-:-:S03]  /*a840*/  FADD.FTZ R36, R103, R36 ;  /* 0x0000002467247221 */ /* 0x000fc60000010000 */
[----:B------:R-:W-:Y:S01]  /*a850*/  IADD3.X R4, PT, PT, RZ, UR7, RZ, P0, !PT ;  /* 0x00000007ff047c10 */ /* 0x000fe200087fe4ff */
[----:B------:R-:W-:Y:S01]  /*a860*/  FADD.FTZ R36, R36, R99 ;  /* 0x0000006324247221 */ /* 0x000fe20000010000 */
[----:B---3--:R-:W-:-:S03]  /*a870*/  LEA R2, P2, R3, UR8, 0x1 ;  /* 0x0000000803027c11 */ /* 0x008fc6000f8408ff */
[----:B------:R-:W-:Y:S01]  /*a880*/  FADD.FTZ R97, R36, R97 ;  /* 0x0000006124617221 */ /* 0x000fe20000010000 */
[----:B------:R-:W-:-:S03]  /*a890*/  LEA.HI.X R3, R3, UR9, R4, 0x1, P2 ;  /* 0x0000000903037c11 */ /* 0x000fc600090f0c04 */
[----:B------:R-:W-:Y:S01]  /*a8a0*/  FADD.FTZ R114, R97, R114 ;  /* 0x0000007261727221 */ /* 0x000fe20000010000 */
[-C--:B--2---:R-:W-:Y:S02]  /*a8b0*/  ISETP.GE.AND P0, PT, R61, R0.reuse, PT ;  /* 0x000000003d00720c */ /* 0x084fe40003f06270 */
        /* <DEDUP_REMOVED lines=52> */
.L_x_3526:
        /* <DEDUP_REMOVED lines=41> */
.L_x_3576:
[----:B------:R-:W-:Y:S05]  /*ae90*/  BSYNC.RECONVERGENT B0 ;  /* 0x0000000000007941 */ /* 0x000fea0003800200 */
.L_x_3575:
        /* <DEDUP_REMOVED lines=39> */
.L_x_3578:
[----:B------:R-:W-:Y:S05]  /*b110*/  BSYNC.RECONVERGENT B0 ;  /* 0x0000000000007941 */ /* 0x000fea0003800200 */
.L_x_3577:
[----:B------:R-:W-:Y:S05]  /*b120*/  @P0 EXIT ;  /* 0x000000000000094d */ /* 0x000fea0003800000 */
[----:B------:R-:W3:Y:S01]  /*b130*/  S2UR UR22, SR_CgaCtaId ;  /* 0x00000000001679c3 */ /* 0x000ee20000008800 */
[----:B------:R-:W4:Y:S01]  /*b140*/  LDCU.64 UR10, c[0x0][0x4e8] ;  /* 0x00009d00ff0a77ac */ /* 0x000f220008000a00 */
[----:B------:R-:W-:Y:S01]  /*b150*/  BSSY.RECONVERGENT B0, `(.L_x_3579) ;  /* 0x000004b000007945 */ /* 0x000fe20003800200 */
[----:B------:R-:W0:Y:S01]  /*b160*/  LDCU.64 UR18, c[0x0][0x4c8] ;  /* 0x00009900ff1277ac */ /* 0x000e220008000a00 */
[----:B------:R-:W1:Y:S01]  /*b170*/  LDCU.64 UR20, c[0x0][0x4a8] ;  /* 0x00009500ff1477ac */ /* 0x000e620008000a00 */
[----:B------:R-:W-:Y:S01]  /*b180*/  UMOV UR17, 0x400 ;  /* 0x0000040000117882 */ /* 0x000fe20000000000 */
[----:B------:R-:W1:Y:S01]  /*b190*/  LDCU UR23, c[0x0][0x360] ;  /* 0x00006c00ff1777ac */ /* 0x000e620008000800 */
[----:B------:R-:W1:Y:S01]  /*b1a0*/  LDCU.64 UR40, c[0x0][0x3e0] ;  /* 0x00007c00ff2877ac */ /* 0x000e620008000a00 */
[----:B----4-:R-:W-:Y:S02]  /*b1b0*/  UIMAD.WIDE.U32 UR4, UR12, UR10, URZ ;  /* 0x0000000a0c0472a5 */ /* 0x010fe4000f8e00ff */
[----:B0-----:R-:W-:-:S02]  /*b1c0*/  UIMAD.WIDE.U32 UR6, UR12, UR18, URZ ;  /* 0x000000120c0672a5 */ /* 0x001fc4000f8e00ff */
[----:B------:R-:W-:Y:S02]  /*b1d0*/  UIMAD UR11, UR12, UR11, UR5 ;  /* 0x0000000b0c0b72a4 */ /* 0x000fe4000f8e0205 */
[----:B-1----:R-:W-:Y:S02]  /*b1e0*/  UIMAD.WIDE.U32 UR8, UR12, UR20, URZ ;  /* 0x000000140c0872a5 */ /* 0x002fe4000f8e00ff */
[----:B------:R-:W-:Y:S01]  /*b1f0*/  UIMAD UR10, UR12, UR19, UR7 ;  /* 0x000000130c0a72a4 */ /* 0x000fe2000f8e0207 */
[----:B------:R-:W0:Y:S01]  /*b200*/  LDCU.64 UR42, c[0x0][0x3c0] ;  /* 0x00007800ff2a77ac */ /* 0x000e220008000a00 */
[----:B------:R-:W1:Y:S01]  /*b210*/  LDCU.64 UR24, c[0x0][0x4b0] ;  /* 0x00009600ff1877ac */ /* 0x000e620008000a00 */
[----:B------:R-:W4:Y:S01]  /*b220*/  LDCU.64 UR32, c[0x0][0x4d0] ;  /* 0x00009a00ff2077ac */ /* 0x000f220008000a00 */
[----:B------:R-:W0:Y:S01]  /*b230*/  LDCU.64 UR34, c[0x0][0x4f0] ;  /* 0x00009e00ff2277ac */ /* 0x000e220008000a00 */
[----:B------:R-:W0:Y:S01]  /*b240*/  LDCU.64 UR36, c[0x0][0x540] ;  /* 0x0000a800ff2477ac */ /* 0x000e220008000a00 */
[----:B------:R-:W0:Y:S01]  /*b250*/  LDCU.128 UR28, c[0x0][0x530] ;  /* 0x0000a600ff1c77ac */ /* 0x000e220008000c00 */
[----:B------:R-:W-:-:S02]  /*b260*/  UIMAD UR12, UR12, UR21, UR9 ;  /* 0x000000150c0c72a4 */ /* 0x000fc4000f8e0209 */
[----:B---3--:R-:W-:-:S12]  /*b270*/  ULEA UR17, UR22, UR17, 0x18 ;  /* 0x0000001116117291 */ /* 0x008fd8000f8ec0ff */
.L_x_3580:
[C---:B------:R-:W-:Y:S01]  /*b280*/  LEA R0, R11.reuse, UR17, 0x2 ;  /* 0x000000110b007c11 */ /* 0x040fe2000f8e10ff */
[C---:B---3--:R-:W-:Y:S01]  /*b290*/  IMAD.WIDE.U32 R6, R11.reuse, UR40, RZ ;  /* 0x000000280b067c25 */ /* 0x048fe2000f8e00ff */
[----:B------:R-:W-:Y:S02]  /*b2a0*/  MOV R4, UR8 ;  /* 0x0000000800047c02 */ /* 0x000fe40008000f00 */
[----:B------:R-:W-:Y:S01]  /*b2b0*/  SHF.R.S32.HI R10, RZ, 0x1f, R11 ;  /* 0x0000001fff0a7819 */ /* 0x000fe2000001140b */
[----:B------:R-:W3:Y:S01]  /*b2c0*/  LDS R13, [R0+0x1d90] ;  /* 0x001d9000000d7984 */ /* 0x000ee20000000800 */
[----:B--2---:R-:W-:Y:S02]  /*b2d0*/  MOV R3, UR12 ;  /* 0x0000000c00037c02 */ /* 0x004fe40008000f00 */
[----:B------:R-:W-:Y:S01]  /*b2e0*/  MOV R2, R4 ;  /* 0x0000000400027202 */ /* 0x000fe20000000f00 */
[C---:B-1----:R-:W-:Y:S01]  /*b2f0*/  IMAD R4, R10.reuse, UR24, RZ ;  /* 0x000000180a047c24 */ /* 0x042fe2000f8e02ff */
[----:B------:R-:W-:Y:S01]  /*b300*/  MOV R5, UR9 ;  /* 0x0000000900057c02 */ /* 0x000fe20008000f00 */
[----:B------:R-:W-:Y:S01]  /*b310*/  IMAD R8, R10, UR40, RZ ;  /* 0x000000280a087c24 */ /* 0x000fe2000f8e02ff */
[----:B------:R-:W1:Y:S01]  /*b320*/  LDS R0, [R0+0x2190] ;  /* 0x0021900000007984 */ /* 0x000e620000000800 */
        /* <DEDUP_REMOVED lines=9> */
[----:B---3--:R0:W-:Y:S04]  /*b3c0*/  REDG.E.ADD.F32.FTZ.RN.STRONG.GPU desc[UR26][R4.64], R13 ;  /* 0x0000000d040079a6 */ /* 0x0081e8000c12f31a */
[----:B------:R2:W1:Y:S01]  /*b3d0*/  LDG.E R15, desc[UR26][R8.64] ;  /* 0x0000001a080f7981 */ /* 0x000462000c1e1900 */
[----:B------:R-:W-:Y:S01]  /*b3e0*/  MOV R6, UR6 ;  /* 0x0000000600067c02 */ /* 0x000fe20008000f00 */
[C---:B----4-:R-:W-:Y:S01]  /*b3f0*/  IMAD R12, R10.reuse, UR32, RZ ;  /* 0x000000200a0c7c24 */ /* 0x050fe2000f8e02ff */
[----:B------:R-:W-:Y:S01]  /*b400*/  MOV R3, UR10 ;  /* 0x0000000a00037c02 */ /* 0x000fe20008000f00 */
[----:B------:R-:W-:Y:S01]  /*b410*/  IMAD R14, R10, UR42, RZ ;  /* 0x0000002a0a0e7c24 */ /* 0x000fe2000f8e02ff */
        /* <DEDUP_REMOVED lines=31> */
.L_x_3579:
[----:B------:R-:W-:Y:S05]  /*b610*/  EXIT ;  /* 0x000000000000794d */ /* 0x000fea0003800000 */
.L_x_3565:
[----:B------:R-:W-:Y:S01]  /*b620*/  MOV R193, R6 ;  /* 0x0000000600c17202 */ /* 0x000fe20000000f00 */
[----:B------:R-:W-:Y:S01]  /*b630*/  HFMA2 R192, -RZ, RZ, 0, 5.9604644775390625e-08 ;  /* 0x00000001ffc07431 */ /* 0x000fe200000001ff */
[----:B------:R-:W-:Y:S02]  /*b640*/  MOV R195, RZ ;  /* 0x000000ff00c37202 */ /* 0x000fe40000000f00 */
[----:B------:R-:W-:-:S07]  /*b650*/  MOV R210, 0xffffffff ;  /* 0xffffffff00d27802 */ /* 0x000fce0000000f00 */
[----:B-123-5:R-:W-:Y:S05]  /*b660*/  WARPSYNC.COLLECTIVE R210, `(.L_x_3581) ;  /* 0x00000000d2087348 */ /* 0x02efea0003c00000 */
[----:B------:R0:W4:Y:S02]  /*b670*/  SHFL.UP P6, R4, R193, R192, R195 ;  /* 0x040000c0c1047389 */ /* 0x00012400000c00c3 */
[----:B012345:R-:W-:Y:S05]  /*b680*/  ENDCOLLECTIVE ;  /* 0x000000000000791b */ /* 0x03ffea0003800000 */
.L_x_3581:
[----:B------:R-:W-:Y:S02]  /*b690*/  MOV R193, R5 ;  /* 0x0000000500c17202 */ /* 0x000fe40000000f00 */
[----:B------:R-:W-:-:S07]  /*b6a0*/  MOV R7, R4 ;  /* 0x0000000400077202 */ /* 0x000fce0000000f00 */
[----:B------:R-:W-:Y:S05]  /*b6b0*/  WARPSYNC.COLLECTIVE R210, `(.L_x_3582) ;  /* 0x00000000d2087348 */ /* 0x000fea0003c00000 */
[----:B------:R0:W1:Y:S02]  /*b6c0*/  SHFL.UP P6, R4, R193, R192, R195 ;  /* 0x040000c0c1047389 */ /* 0x00006400000c00c3 */
[----:B01----:R-:W-:Y:S05]  /*b6d0*/  ENDCOLLECTIVE ;  /* 0x000000000000791b */ /* 0x003fea0003800000 */
.L_x_3582:
        /* <DEDUP_REMOVED lines=8> */
.L_x_3583:
[----:B------:R-:W-:Y:S02]  /*b760*/  MOV R193, R189 ;  /* 0x000000bd00c17202 */ /* 0x000fe40000000f00 */
[----:B------:R-:W-:-:S07]  /*b770*/  MOV R7, R4 ;  /* 0x0000000400077202 */ /* 0x000fce0000000f00 */
[----:B------:R-:W-:Y:S05]  /*b780*/  WARPSYNC.COLLECTIVE R210, `(.L_x_3584) ;  /* 0x00000000d2087348 */ /* 0x000fea0003c00000 */
[----:B------:R0:W1:Y:S02]  /*b790*/  SHFL.UP P6, R4, R193, R192, R195 ;  /* 0x040000c0c1047389 */ /* 0x00006400000c00c3 */
[----:B01----:R-:W-:Y:S05]  /*b7a0*/  ENDCOLLECTIVE ;  /* 0x000000000000791b */ /* 0x003fea0003800000 */
.L_x_3584:
        /* <DEDUP_REMOVED lines=8> */
.L_x_3585:
[----:B------:R-:W-:Y:S02]  /*b830*/  MOV R193, R191 ;  /* 0x000000bf00c17202 */ /* 0x000fe40000000f00 */
[----:B------:R-:W-:-:S07]  /*b840*/  MOV R5, R4 ;  /* 0x0000000400057202 */ /* 0x000fce0000000f00 */
[----:B------:R-:W-:Y:S05]  /*b850*/  WARPSYNC.COLLECTIVE R210, `(.L_x_3586) ;  /* 0x00000000d2087348 */ /* 0x000fea0003c00000 */
[----:B------:R0:W1:Y:S02]  /*b860*/  SHFL.UP P6, R4, R193, R192, R195 ;  /* 0x040000c0c1047389 */ /* 0x00006400000c00c3 */
[----:B01----:R-:W-:Y:S05]  /*b870*/  ENDCOLLECTIVE ;  /* 0x000000000000791b */ /* 0x003fea0003800000 */
.L_x_3586:
        /* <DEDUP_REMOVED lines=8> */
.L_x_3587:
[----:B------:R-:W-:Y:S02]  /*b900*/  MOV R193, R7 ;  /* 0x0000000700c17202 */ /* 0x000fe40000000f00 */
[----:B------:R-:W-:-:S07]  /*b910*/  MOV R5, R4 ;  /* 0x0000000400057202 */ /* 0x000fce0000000f00 */
[----:B------:R-:W-:Y:S05]  /*b920*/  WARPSYNC.COLLECTIVE R210, `(.L_x_3588) ;  /* 0x00000000d2087348 */ /* 0x000fea0003c00000 */
[----:B------:R0:W1:Y:S02]  /*b930*/  SHFL.UP P6, R4, R193, R192, R195 ;  /* 0x040000c0c1047389 */ /* 0x00006400000c00c3 */
[----:B01----:R-:W-:Y:S05]  /*b940*/  ENDCOLLECTIVE ;  /* 0x000000000000791b */ /* 0x003fea0003800000 */
.L_x_3588:
        /* <DEDUP_REMOVED lines=8> */
.L_x_3589:
[----:B------:R-:W-:Y:S02]  /*b9d0*/  MOV R193, R5 ;  /* 0x0000000500c17202 */ /* 0x000fe40000000f00 */
[----:B------:R-:W-:-:S07]  /*b9e0*/  MOV R189, R4 ;  /* 0x0000000400bd7202 */ /* 0x000fce0000000f00 */
[----:B------:R-:W-:Y:S05]  /*b9f0*/  WARPSYNC.COLLECTIVE R210, `(.L_x_3590) ;  /* 0x00000000d2087348 */ /* 0x000fea0003c00000 */
[----:B------:R0:W1:Y:S02]  /*ba00*/  SHFL.UP P6, R4, R193, R192, R195 ;  /* 0x040000c0c1047389 */ /* 0x00006400000c00c3 */
[----:B01----:R-:W-:Y:S05]  /*ba10*/  ENDCOLLECTIVE ;  /* 0x000000000000791b */ /* 0x003fea0003800000 */
.L_x_3590:
[----:B------:R-:W-:Y:S05]  /*ba20*/  BRA `(.L_x_3591) ;  /* 0xffffffc000187947 */ /* 0x000fea000383ffff */
.L_x_3566:
        /* <DEDUP_REMOVED lines=8> */
.L_x_3593:
[----:B------:R-:W-:Y:S05]  /*bab0*/  BSYNC B0 ;  /* 0x0000000000007941 */ /* 0x000fea0003800000 */
.L_x_3592:
[----:B------:R-:W-:Y:S05]  /*bac0*/  BRA `(.L_x_3594) ;  /* 0xffffffc000047947 */ /* 0x000fea000383ffff */
.L_x_3567:
        /* <DEDUP_REMOVED lines=8> */
.L_x_3596:
[----:B------:R-:W-:Y:S05]  /*bb50*/  BSYNC B0 ;  /* 0x0000000000007941 */ /* 0x000fea0003800000 */
.L_x_3595:
[----:B------:R-:W-:Y:S05]  /*bb60*/  BRA `(.L_x_3597) ;  /* 0xffffffbc00e47947 */ /* 0x000fea000383ffff */
.L_x_3568:
        /* <DEDUP_REMOVED lines=8> */
.L_x_3599:
[----:B------:R-:W-:Y:S05]  /*bbf0*/  BSYNC B0 ;  /* 0x0000000000007941 */ /* 0x000fea0003800000 */
.L_x_3598:
        /* <DEDUP_REMOVED lines=11> */
.L_x_3600:
[----:B------:R-:W-:Y:S05]  /*bcb0*/  WARPSYNC.COLLECTIVE R210, `(.L_x_3601) ;  /* 0x00000000d2087348 */ /* 0x000fea0003c00000 */
[----:B------:R0:W1:Y:S02]  /*bcc0*/  SHFL.IDX P1, R5, R211, R212, R213 ;  /* 0x000000d4d3057389 */ /* 0x00006400000200d5 */
[----:B01----:R-:W-:Y:S05]  /*bcd0*/  ENDCOLLECTIVE ;  /* 0x000000000000791b */ /* 0x003fea0003800000 */
.L_x_3601:
[----:B------:R-:W-:Y:S02]  /*bce0*/  MOV R211, R3 ;  /* 0x0000000300d37202 */ /* 0x000fe40000000f00 */
[----:B------:R-:W-:Y:S02]  /*bcf0*/  MOV R189, R4 ;  /* 0x0000000400bd7202 */ /* 0x000fe40000000f00 */
[----:B------:R-:W-:-:S07]  /*bd00*/  MOV R4, R5 ;  /* 0x0000000500047202 */ /* 0x000fce0000000f00 */
[----:B------:R-:W-:Y:S05]  /*bd10*/  WARPSYNC.COLLECTIVE R210, `(.L_x_3602) ;  /* 0x00000000d2087348 */ /* 0x000fea0003c00000 */
[----:B------:R0:W1:Y:S02]  /*bd20*/  SHFL.IDX P1, R5, R211, R212, R213 ;  /* 0x000000d4d3057389 */ /* 0x00006400000200d5 */
[----:B01----:R-:W-:Y:S05]  /*bd30*/  ENDCOLLECTIVE ;  /* 0x000000000000791b */ /* 0x003fea0003800000 */
.L_x_3602:
[----:B------:R-:W-:Y:S05]  /*bd40*/  BRA `(.L_x_3603) ;  /* 0xffffffbc00847947 */ /* 0x000fea000383ffff */
.L_x_3570:
        /* <DEDUP_REMOVED lines=10> */
.L_x_3604:
[----:B------:R-:W-:Y:S02]  /*bdf0*/  MOV R213, 0x1f ;  /* 0x0000001f00d57802 */ /* 0x000fe40000000f00 */
[----:B------:R-:W-:Y:S02]  /*be00*/  MOV R215, R5 ;  /* 0x0000000500d77202 */ /* 0x000fe40000000f00 */
[----:B------:R-:W-:-:S07]  /*be10*/  MOV R2, R7 ;  /* 0x0000000700027202 */ /* 0x000fce0000000f00 */
[----:B------:R-:W-:Y:S05]  /*be20*/  WARPSYNC.COLLECTIVE R210, `(.L_x_3605) ;  /* 0x00000000d2087348 */ /* 0x000fea0003c00000 */
[----:B------:R0:W1:Y:S02]  /*be30*/  SHFL.DOWN P1, R7, R215, R214, R217 ;  /* 0x080000d6d7077389 */ /* 0x00006400000200d9 */
[----:B01----:R-:W-:Y:S05]  /*be40*/  ENDCOLLECTIVE ;  /* 0x000000000000791b */ /* 0x003fea0003800000 */
.L_x_3605:
        /* <DEDUP_REMOVED lines=10> */
.L_x_3606:
[----:B------:R-:W-:Y:S02]  /*bef0*/  MOV R215, R4 ;  /* 0x0000000400d77202 */ /* 0x000fe40000000f00 */
[----:B------:R-:W-:-:S07]  /*bf00*/  MOV R2, R7 ;  /* 0x0000000700027202 */ /* 0x000fce0000000f00 */
[----:B------:R-:W-:Y:S05]  /*bf10*/  WARPSYNC.COLLECTIVE R210, `(.L_x_3607) ;  /* 0x00000000d2087348 */ /* 0x000fea0003c00000 */
[----:B------:R0:W1:Y:S02]  /*bf20*/  SHFL.DOWN P1, R7, R215, R214, R217 ;  /* 0x080000d6d7077389 */ /* 0x00006400000200d9 */
[----:B01----:R-:W-:Y:S05]  /*bf30*/  ENDCOLLECTIVE ;  /* 0x000000000000791b */ /* 0x003fea0003800000 */
.L_x_3607:
        /* <DEDUP_REMOVED lines=10> */
.L_x_3608:
[----:B------:R-:W-:Y:S02]  /*bfe0*/  MOV R215, R4 ;  /* 0x0000000400d77202 */ /* 0x000fe40000000f00 */
[----:B------:R-:W-:-:S07]  /*bff0*/  MOV R2, R7 ;  /* 0x0000000700027202 */ /* 0x000fce0000000f00 */
[----:B------:R-:W-:Y:S05]  /*c000*/  WARPSYNC.COLLECTIVE R210, `(.L_x_3609) ;  /* 0x00000000d2087348 */ /* 0x000fea0003c00000 */
[----:B------:R0:W1:Y:S02]  /*c010*/  SHFL.DOWN P1, R7, R215, R214, R217 ;  /* 0x080000d6d7077389 */ /* 0x00006400000200d9 */
[----:B01----:R-:W-:Y:S05]  /*c020*/  ENDCOLLECTIVE ;  /* 0x000000000000791b */ /* 0x003fea0003800000 */
.L_x_3609:
        /* <DEDUP_REMOVED lines=11> */
.L_x_3610:
[----:B------:R-:W-:Y:S02]  /*c0e0*/  MOV R215, R4 ;  /* 0x0000000400d77202 */ /* 0x000fe40000000f00 */
[----:B------:R-:W-:-:S07]  /*c0f0*/  MOV R2, R7 ;  /* 0x0000000700027202 */ /* 0x000fce0000000f00 */
[----:B------:R-:W-:Y:S05]  /*c100*/  WARPSYNC.COLLECTIVE R210, `(.L_x_3611) ;  /* 0x00000000d2087348 */ /* 0x000fea0003c00000 */
[----:B------:R0:W1:Y:S02]  /*c110*/  SHFL.DOWN P1, R7, R215, R214, R217 ;  /* 0x080000d6d7077389 */ /* 0x00006400000200d9 */
[----:B01----:R-:W-:Y:S05]  /*c120*/  ENDCOLLECTIVE ;  /* 0x000000000000791b */ /* 0x003fea0003800000 */
.L_x_3611:
        /* <DEDUP_REMOVED lines=11> */
.L_x_3612:
[----:B------:R-:W-:Y:S02]  /*c1e0*/  MOV R215, R4 ;  /* 0x0000000400d77202 */ /* 0x000fe40000000f00 */
[----:B------:R-:W-:-:S07]  /*c1f0*/  MOV R2, R7 ;  /* 0x0000000700027202 */ /* 0x000fce0000000f00 */
[----:B------:R-:W-:Y:S05]  /*c200*/  WARPSYNC.COLLECTIVE R210, `(.L_x_3613) ;  /* 0x00000000d2087348 */ /* 0x000fea0003c00000 */
[----:B------:R0:W1:Y:S02]  /*c210*/  SHFL.DOWN P1, R7, R215, R214, R217 ;  /* 0x080000d6d7077389 */ /* 0x00006400000200d9 */
[----:B01----:R-:W-:Y:S05]  /*c220*/  ENDCOLLECTIVE ;  /* 0x000000000000791b */ /* 0x003fea0003800000 */
.L_x_3613:
        /* <DEDUP_REMOVED lines=11> */
.L_x_3614:
[----:B------:R-:W-:Y:S02]  /*c2e0*/  ISETP.NE.AND P0, PT, R63, 0x1f, PT ;  /* 0x0000001f3f00780c */ /* 0x000fe40003f05270 */
[----:B------:R-:W-:Y:S02]  /*c2f0*/  MOV R211, R4 ;  /* 0x0000000400d37202 */ /* 0x000fe40000000f00 */
[----:B------:R-:W-:-:S09]  /*c300*/  MOV R2, R5 ;  /* 0x0000000500027202 */ /* 0x000fd20000000f00 */
[----:B------:R-:W-:Y:S05]  /*c310*/  WARPSYNC.COLLECTIVE R210, `(.L_x_3615) ;  /* 0x00000000d2087348 */ /* 0x000fea0003c00000 */
[----:B------:R0:W1:Y:S02]  /*c320*/  SHFL.IDX P1, R5, R211, R212, R213 ;  /* 0x000000d4d3057389 */ /* 0x00006400000200d5 */
[----:B01----:R-:W-:Y:S05]  /*c330*/  ENDCOLLECTIVE ;  /* 0x000000000000791b */ /* 0x003fea0003800000 */
.L_x_3615:
[----:B------:R-:W-:Y:S05]  /*c340*/  WARPSYNC.COLLECTIVE R210, `(.L_x_3616) ;  /* 0x00000000d2087348 */ /* 0x000fea0003c00000 */
[----:B------:R0:W1:Y:S02]  /*c350*/  SHFL.DOWN P1, R7, R215, R214, R217 ;  /* 0x080000d6d7077389 */ /* 0x00006400000200d9 */
[----:B01----:R-:W-:Y:S05]  /*c360*/  ENDCOLLECTIVE ;  /* 0x000000000000791b */ /* 0x003fea0003800000 */
.L_x_3616:
        /* <DEDUP_REMOVED lines=8> */
.L_x_3617:
[----:B------:R-:W-:Y:S05]  /*c3f0*/  WARPSYNC.COLLECTIVE R210, `(.L_x_3618) ;  /* 0x00000000d2087348 */ /* 0x000fea0003c00000 */
[----:B------:R0:W1:Y:S02]  /*c400*/  SHFL.IDX P1, R5, R211, R212, R213 ;  /* 0x000000d4d3057389 */ /* 0x00006400000200d5 */
[----:B01----:R-:W-:Y:S05]  /*c410*/  ENDCOLLECTIVE ;  /* 0x000000000000791b */ /* 0x003fea0003800000 */
.L_x_3618:
[----:B------:R-:W-:Y:S01]  /*c420*/  MOV R211, R11 ;  /* 0x0000000b00d37202 */ /* 0x000fe20000000f00 */
[----:B------:R-:W-:Y:S01]  /*c430*/  FFMA.FTZ R11, R11, R2, R6 ;  /* 0x000000020b0b7223 */ /* 0x000fe20000010006 */
[----:B------:R-:W-:Y:S02]  /*c440*/  MOV R207, R7 ;  /* 0x0000000700cf7202 */ /* 0x000fe40000000f00 */
[----:B------:R-:W-:-:S07]  /*c450*/  MOV R208, R5 ;  /* 0x0000000500d07202 */ /* 0x000fce0000000f00 */
[----:B------:R-:W-:Y:S05]  /*c460*/  WARPSYNC.COLLECTIVE R210, `(.L_x_3619) ;  /* 0x00000000d2087348 */ /* 0x000fea0003c00000 */
[----:B------:R0:W1:Y:S02]  /*c470*/  SHFL.IDX P1, R5, R211, R212, R213 ;  /* 0x000000d4d3057389 */ /* 0x00006400000200d5 */
[----:B01----:R-:W-:Y:S05]  /*c480*/  ENDCOLLECTIVE ;  /* 0x000000000000791b */ /* 0x003fea0003800000 */
.L_x_3619:
[----:B------:R-:W-:Y:S01]  /*c490*/  MOV R7, R5 ;  /* 0x0000000500077202 */ /* 0x000fe20000000f00 */
[----:B------:R-:W-:Y:S06]  /*c4a0*/  BRA `(.L_x_3620) ;  /* 0xffffffbc00787947 */ /* 0x000fec000383ffff */
.L_x_3621:
        /* <DEDUP_REMOVED lines=13> */
.L_x_10443:


//--------------------- .text._Z25selective_scan_bwd_kernelI32Selective_Scan_bwd_kernel_traitsILi64ELi16ELb0ELb0ELb1ELb0ELb0EN3c104HalfEfEEv12SSMParamsBwd --------------------------
	.section	.text._Z25selective_scan_bwd_kernelI32Selective_Scan_bwd_kernel_traitsILi64ELi16ELb0ELb0ELb1ELb0ELb0EN3c104HalfEfEEv12SSMParamsBwd,"ax",@progbits
	.align	128
        .global         _Z25selective_scan_bwd_kernelI32Selective_Scan_bwd_kernel_traitsILi64ELi16ELb0ELb0ELb1ELb0ELb0EN3c104HalfEfEEv12SSMParamsBwd
        .type           _Z25selective_scan_bwd_kernelI32Selective_Scan_bwd_kernel_traitsILi64ELi16ELb0ELb0ELb1ELb0ELb0EN3c104HalfEfEEv12SSMParamsBwd,@function
        .size           _Z25selective_scan_bwd_kernelI32Selective_Scan_bwd_kernel_traitsILi64ELi16ELb0ELb0ELb1ELb0ELb0EN3c104HalfEfEEv12SSMParamsBwd,(.L_x_10444 - _Z25selective_scan_bwd_kernelI32Selective_Scan_bwd_kernel_traitsILi64ELi16ELb0ELb0ELb1ELb0ELb0EN3c104HalfEfEEv12SSMParamsBwd)
        .other          _Z25selective_scan_bwd_kernelI32Selective_Scan_bwd_kernel_traitsILi64ELi16ELb0ELb0ELb1ELb0ELb0EN3c104HalfEfEEv12SSMParamsBwd,@"STO_CUDA_ENTRY STV_DEFAULT"
_Z25selective_scan_bwd_kernelI32Selective_Scan_bwd_kernel_traitsILi64ELi16ELb0ELb0ELb1ELb0ELb0EN3c104HalfEfEEv12SSMParamsBwd:
.text._Z25selective_scan_bwd_kernelI32Selective_Scan_bwd_kernel_traitsILi64ELi16ELb0ELb0ELb1ELb0ELb0EN3c104HalfEfEEv12SSMParamsBwd:
[----:B------:R-:W-:Y:S08]  /*0000*/  LDC R1, c[0x0][0x37c] ;  /* 0x0000df00ff017b82 */ /* 0x000ff00000000800 */
[----:B------:R-:W0:Y:S01]  /*0010*/  LDC R8, c[0x0][0x398] ;  /* 0x0000e600ff087b82 */ /* 0x000e220000000800 */
[----:B------:R-:W1:Y:S01]  /*0020*/  LDCU.64 UR4, c[0x0][0x458] ;  /* 0x00008b00ff0477ac */ /* 0x000e620008000a00 */
[----:B------:R-:W-:Y:S01]  /*0030*/  HFMA2 R159, -RZ, RZ, 0, 0 ;  /* 0x00000000ff9f7431 */ /* 0x000fe200000001ff */
[----:B------:R-:W-:Y:S01]  /*0040*/  CS2R R152, SRZ ;  /* 0x0000000000987805 */ /* 0x000fe2000001ff00 */
[----:B------:R-:W2:Y:S04]  /*0050*/  LDCU.64 UR6, c[0x0][0x470] ;  /* 0x00008e00ff0677ac */ /* 0x000ea80008000a00 */
[----:B------:R-:W3:Y:S01]  /*0060*/  S2UR UR26, SR_CTAID.Y ;  /* 0x00000000001a79c3 */ /* 0x000ee20000002600 */
[----:B------:R-:W4:Y:S01]  /*0070*/  LDCU.64 UR24, c[0x0][0x358] ;  /* 0x00006b00ff1877ac */ /* 0x000f220008000a00 */
[----:B------:R-:W4:Y:S06]  /*0080*/  LDCU.128 UR12, c[0x0][0x3f0] ;  /* 0x00007e00ff0c77ac */ /* 0x000f2c0008000c00 */
[----:B------:R-:W4:Y:S01]  /*0090*/  S2UR UR27, SR_CTAID.X ;  /* 0x00000000001b79c3 */ /* 0x000f220000002500 */
[----:B------:R-:W4:Y:S01]  /*00a0*/  LDCU.128 UR16, c[0x0][0x400] ;  /* 0x00008000ff1077ac */ /* 0x000f220008000c00 */
[----:B-1----:R-:W-:-:S02]  /*00b0*/  UISETP.NE.U32.AND UP0, UPT, UR4, URZ, UPT ;  /* 0x000000ff0400728c */ /* 0x002fc4000bf05070 */
[----:B--2---:R-:W-:Y:S01]  /*00c0*/  UISETP.NE.U32.AND UP1, UPT, UR6, URZ, UPT ;  /* 0x000000ff0600728c */ /* 0x004fe2000bf25070 */
[----:B0-----:R-:W-:Y:S01]  /*00d0*/  IABS R9, R8 ;  /* 0x0000000800097213 */ /* 0x001fe20000000000 */
[----:B------:R-:W-:Y:S02]  /*00e0*/  UISETP.NE.AND.EX UP0, UPT, UR5, URZ, UPT, UP0 ;  /* 0x000000ff0500728c */ /* 0x000fe4000bf05300 */
[----:B------:R-:W-:Y:S01]  /*00f0*/  UISETP.NE.AND.EX UP1, UPT, UR7, URZ, UPT, UP1 ;  /* 0x000000ff0700728c */ /* 0x000fe2000bf25310 */
[----:B------:R-:W0:Y:S01]  /*0100*/  I2F.RP R0, R9 ;  /* 0x0000000900007306 */ /* 0x000e220000209400 */
[----:B------:R-:W1:Y:S02]  /*0110*/  LDCU UR28, c[0x0][0x394] ;  /* 0x00007280ff1c77ac */ /* 0x000e640008000800 */
[----:B------:R-:W-:Y:S02]  /*0120*/  PLOP3.LUT P0, PT, PT, PT, UP0, 0x80, 0x8 ;  /* 0x000000000008781c */ /* 0x000fe40003f0f008 */
[----:B------:R-:W-:Y:S01]  /*0130*/  PLOP3.LUT P1, PT, PT, PT, UP1, 0x80, 0x8 ;  /* 0x000000000008781c */ /* 0x000fe20003f2f018 */
[----:B------:R-:W2:Y:S02]  /*0140*/  LDCU.64 UR22, c[0x0][0x480] ;  /* 0x00009000ff1677ac */ /* 0x000ea40008000a00 */
[----:B---3--:R-:W-:-:S02]  /*0150*/  @UP0 ULEA UR4, UP2, UR26, UR4, 0x2 ;  /* 0x000000041a040291 */ /* 0x008fc4000f8410ff */
[----:B------:R-:W-:Y:S02]  /*0160*/  @UP1 ULEA UR6, UP3, UR26, UR6, 0x2 ;  /* 0x000000061a061291 */ /* 0x000fe4000f8610ff */
[----:B------:R-:W-:Y:S01]  /*0170*/  @UP0 ULEA.HI.X UR5, UR26, UR5, URZ, 0x2, UP2 ;  /* 0x000000051a050291 */ /* 0x000fe200090f14ff */
[----:B0-----:R-:W0:Y:S01]  /*0180*/  MUFU.RCP R0, R0 ;  /* 0x0000000000007308 */ /* 0x001e220000001000 */
[----:B------:R-:W-:Y:S01]  /*0190*/  MOV R2, UR4 ;  /* 0x0000000400027c02 */ /* 0x000fe20008000f00 */
[----:B------:R-:W-:Y:S01]  /*01a0*/  @UP1 ULEA.HI.X UR7, UR26, UR7, URZ, 0x2, UP3 ;  /* 0x000000071a071291 */ /* 0x000fe200098f14ff */
[----:B------:R-:W-:Y:S01]  /*01b0*/  IMAD.U32 R4, RZ, RZ, UR6 ;  /* 0x00000006ff047e24 */ /* 0x000fe2000f8e00ff */
[----:B------:R-:W3:Y:S01]  /*01c0*/  LDCU.64 UR20, c[0x0][0x3d0] ;  /* 0x00007a00ff1477ac */ /* 0x000ee20008000a00 */
[----:B------:R-:W-:-:S03]  /*01d0*/  MOV R3, UR5 ;  /* 0x0000000500037c02 */ /* 0x000fc60008000f00 */
[----:B------:R-:W-:Y:S02]  /*01e0*/  MOV R5, UR7 ;  /* 0x0000000700057c02 */ /* 0x000fe40008000f00 */
[----:B----4-:R-:W5:Y:S01]  /*01f0*/  @P0 LDG.E R159, desc[UR24][R2.64] ;  /* 0x00000018029f0981 */ /* 0x010f62000c1e1900 */
[----:B0-----:R-:W-:Y:S01]  /*0200*/  IADD3 R6, PT, PT, R0, 0xffffffe, RZ ;  /* 0x0ffffffe00067810 */ /* 0x001fe20007ffe0ff */
[----:B------:R-:W-:Y:S02]  /*0210*/  UIMAD.WIDE.U32 UR4, UR27, UR12, URZ ;  /* 0x0000000c1b0472a5 */ /* 0x000fe4000f8e00ff */
[----:B------:R0:W5:Y:S01]  /*0220*/  @P1 LDG.E R152, desc[UR24][R4.64] ;  /* 0x0000001804981981 */ /* 0x000162000c1e1900 */
[----:B------:R-:W-:Y:S01]  /*0230*/  UIMAD.WIDE.U32 UR6, UR27, UR16, URZ ;  /* 0x000000101b0672a5 */ /* 0x000fe2000f8e00ff */
[----:B------:R4:W3:Y:S01]  /*0240*/  F2I.FTZ.U32.TRUNC.NTZ R7, R6 ;  /* 0x0000000600077305 */ /* 0x0008e2000021f000 */
[----:B------:R-:W-:Y:S01]  /*0250*/  IABS R0, UR26 ;  /* 0x0000001a00007c13 */ /* 0x000fe20008000000 */
[----:B------:R-:W-:Y:S01]  /*0260*/  UIMAD UR5, UR27, UR13, UR5 ;  /* 0x0000000d1b0572a4 */ /* 0x000fe2000f8e0205 */
[----:B------:R-:W-:Y:S01]  /*0270*/  HFMA2 R155, -RZ, RZ, 0, 0 ;  /* 0x00000000ff9b7431 */ /* 0x000fe200000001ff */
[----:B------:R-:W-:-:S02]  /*0280*/  UIMAD UR7, UR27, UR17, UR7 ;  /* 0x000000111b0772a4 */ /* 0x000fc4000f8e0207 */
[----:B------:R-:W-:Y:S02]  /*0290*/  UIMAD.WIDE.U32 UR8, UR26, UR14, UR4 ;  /* 0x0000000e1a0872a5 */ /* 0x000fe4000f8e0004 */
[----:B------:R-:W-:Y:S01]  /*02a0*/  UIMAD.WIDE.U32 UR10, UR26, UR18, UR6 ;  /* 0x000000121a0a72a5 */ /* 0x000fe2000f8e0006 */
[----:B----4-:R-:W-:Y:S01]  /*02b0*/  IMAD.MOV.U32 R6, RZ, RZ, RZ ;  /* 0x000000ffff067224 */ /* 0x010fe200078e00ff */
[----:B-1----:R-:W-:Y:S01]  /*02c0*/  ULEA UR12, UR28, 0xfffffc00, 0xa ;  /* 0xfffffc001c0c7891 */ /* 0x002fe2000f8e50ff */
[----:B0-----:R-:W0:Y:S01]  /*02d0*/  LDC.64 R4, c[0x0][0x3e8] ;  /* 0x0000fa00ff047b82 */ /* 0x001e220000000a00 */
[----:B--2---:R-:W-:Y:S02]  /*02e0*/  UISETP.NE.U32.AND UP0, UPT, UR22, URZ, UPT ;  /* 0x000000ff1600728c */ /* 0x004fe4000bf05070 */
[----:B------:R-:W-:Y:S01]  /*02f0*/  UIADD3 UR8, UP1, UPT, UR12, UR8, URZ ;  /* 0x000000080c087290 */ /* 0x000fe2000ff3e0ff */
[----:B---3--:R-:W-:Y:S01]  /*0300*/  IADD3 R2, PT, PT, RZ, -R7, RZ ;  /* 0x80000007ff027210 */ /* 0x008fe20007ffe0ff */
[----:B------:R-:W1:Y:S04]  /*0310*/  LDCU.128 UR4, c[0x0][0x460] ;  /* 0x00008c00ff0477ac */ /* 0x000e680008000c00 */
[----:B------:R-:W-:Y:S01]  /*0320*/  IMAD R3, R2, R9, RZ ;  /* 0x0000000902037224 */ /* 0x000fe200078e02ff */
[----:B------:R-:W-:-:S02]  /*0330*/  UIMAD UR14, UR26, UR15, UR9 ;  /* 0x0000000f1a0e72a4 */ /* 0x000fc4000f8e0209 */
[----:B------:R-:W-:Y:S01]  /*0340*/  UIMAD UR16, UR26, UR19, UR11 ;  /* 0x000000131a1072a4 */ /* 0x000fe2000f8e020b */
[----:B------:R-:W-:Y:S01]  /*0350*/  IMAD.HI.U32 R6, R7, R3, R6 ;  /* 0x0000000307067227 */ /* 0x000fe200078e0006 */
[----:B------:R-:W-:Y:S01]  /*0360*/  USHF.R.S32.HI UR17, URZ, 0x1f, UR12 ;  /* 0x0000001fff117899 */ /* 0x000fe2000801140c */
[----:B------:R-:W2:Y:S04]  /*0370*/  LDCU.64 UR18, c[0x0][0x498] ;  /* 0x00009300ff1277ac */ /* 0x000ea80008000a00 */
[----:B------:R-:W-:Y:S01]  /*0380*/  IMAD.HI.U32 R157, R6, R0, RZ ;  /* 0x00000000069d7227 */ /* 0x000fe200078e00ff */
[----:B------:R-:W-:Y:S01]  /*0390*/  UIADD3 UR10, UP3, UPT, UR12, UR10, URZ ;  /* 0x0000000a0c0a7290 */ /* 0x000fe2000ff7e0ff */
[----:B------:R-:W3:Y:S01]  /*03a0*/  LDC.64 R6, c[0x0][0x450] ;  /* 0x00011400ff067b82 */ /* 0x000ee20000000a00 */
[----:B------:R-:W-:-:S02]  /*03b0*/  UISETP.NE.AND.EX UP0, UPT, UR23, URZ, UPT, UP0 ;  /* 0x000000ff1700728c */ /* 0x000fc4000bf05300 */
[----:B------:R-:W-:Y:S01]  /*03c0*/  IADD3 R2, PT, PT, -R157, RZ, RZ ;  /* 0x000000ff9d027210 */ /* 0x000fe20007ffe1ff */
[----:B-1----:R-:W-:Y:S02]  /*03d0*/  ULEA UR13, UP2, UR8, UR4, 0x1 ;  /* 0x00000004080d7291 */ /* 0x002fe4000f8408ff */
[----:B------:R-:W-:Y:S02]  /*03e0*/  UIADD3.X UR14, UPT, UPT, UR17, UR14, URZ, UP1, !UPT ;  /* 0x0000000e110e7290 */ /* 0x000fe40008ffe4ff */
[C---:B------:R-:W-:Y:S01]  /*03f0*/  IMAD R0, R9.reuse, R2, R0 ;  /* 0x0000000209007224 */ /* 0x040fe200078e0200 */
[----:B------:R-:W-:Y:S02]  /*0400*/  ULEA UR15, UP4, UR10, UR6, 0x1 ;  /* 0x000000060a0f7291 */ /* 0x000fe4000f8808ff */
[----:B------:R-:W-:Y:S02]  /*0410*/  ULEA.HI.X UR14, UR8, UR5, UR14, 0x1, UP2 ;  /* 0x00000005080e7291 */ /* 0x000fe400090f0c0e */
[----:B------:R-:W-:Y:S01]  /*0420*/  ISETP.GT.U32.AND P1, PT, R9, R0, PT ;  /* 0x000000000900720c */ /* 0x000fe20003f24070 */
[----:B------:R-:W-:Y:S01]  /*0430*/  UIADD3.X UR16, UPT, UPT, UR17, UR16, URZ, UP3, !UPT ;  /* 0x0000001011107290 */ /* 0x000fe20009ffe4ff */
[----:B------:R-:W1:Y:S03]  /*0440*/  LDCU.64 UR8, c[0x0][0x4a0] ;  /* 0x00009400ff0877ac */ /* 0x000e660008000a00 */
[----:B------:R-:W-:Y:S01]  /*0450*/  ULEA.HI.X UR16, UR10, UR7, UR16, 0x1, UP4 ;  /* 0x000000070a107291 */ /* 0x000fe2000a0f0c10 */
[----:B------:R-:W4:Y:S07]  /*0460*/  @UP0 LDCU UR10, c[0x0][0x384] ;  /* 0x00007080ff0a07ac */ /* 0x000f2e0008000800 */
[-C--:B------:R-:W-:Y:S01]  /*0470*/  @!P1 IADD3 R0, PT, PT, R0, -R9.reuse, RZ ;  /* 0x8000000900009210 */ /* 0x080fe20007ffe0ff */
[----:B--2---:R-:W-:Y:S01]  /*0480*/  UIMAD.WIDE.U32 UR4, UR27, UR18, URZ ;  /* 0x000000121b0472a5 */ /* 0x004fe2000f8e00ff */
[----:B------:R-:W-:Y:S01]  /*0490*/  @!P1 IADD3 R157, PT, PT, R157, 0x1, RZ ;  /* 0x000000019d9d9810 */ /* 0x000fe20007ffe0ff */
[----:B------:R-:W2:Y:S01]  /*04a0*/  LDCU.64 UR22, c[0x0][0x528] ;  /* 0x0000a500ff1677ac */ /* 0x000ea20008000a00 */
[----:B------:R-:W-:-:S02]  /*04b0*/  ISETP.GE.U32.AND P0, PT, R0, R9, PT ;  /* 0x000000090000720c */ /* 0x000fc40003f06070 */
[C---:B------:R-:W-:Y:S01]  /*04c0*/  LOP3.LUT R0, R8.reuse, UR26, RZ, 0x3c, !PT ;  /* 0x0000001a08007c12 */ /* 0x040fe2000f8e3cff */
[----:B------:R-:W3:Y:S01]  /*04d0*/  @UP0 LDCU UR11, c[0x0][0x38c] ;  /* 0x00007180ff0b07ac */ /* 0x000ee20008000800 */
[----:B------:R-:W-:Y:S02]  /*04e0*/  ISETP.NE.AND P1, PT, R8, RZ, PT ;  /* 0x000000ff0800720c */ /* 0x000fe40003f25270 */
[----:B------:R-:W-:Y:S01]  /*04f0*/  ISETP.GE.AND P2, PT, R0, RZ, PT ;  /* 0x000000ff0000720c */ /* 0x000fe20003f46270 */
[----:B------:R-:W-:Y:S01]  /*0500*/  UIMAD UR5, UR27, UR19, UR5 ;  /* 0x000000131b0572a4 */ /* 0x000fe2000f8e0205 */
[----:B------:R-:W3:Y:S05]  /*0510*/  @UP0 LDCU.64 UR30, c[0x0][0x480] ;  /* 0x00009000ff1e07ac */ /* 0x000eea0008000a00 */
[----:B------:R-:W-:Y:S01]  /*0520*/  @P0 VIADD R157, R157, 0x1 ;  /* 0x000000019d9d0836 */ /* 0x000fe20000000000 */
[----:B-1----:R-:W-:-:S02]  /*0530*/  UIMAD.WIDE.U32 UR4, UR26, UR8, UR4 ;  /* 0x000000081a0472a5 */ /* 0x002fc4000f8e0004 */
[----:B------:R-:W-:Y:S02]  /*0540*/  UIMAD.WIDE.U32 UR6, UR27, UR20, URZ ;  /* 0x000000141b0672a5 */ /* 0x000fe4000f8e00ff */
[----:B------:R-:W-:Y:S01]  /*0550*/  UIMAD UR20, UR26, UR9, UR5 ;  /* 0x000000091a1472a4 */ /* 0x000fe2000f8e0205 */
[----:B------:R-:W-:Y:S01]  /*0560*/  @!P2 IADD3 R157, PT, PT, -R157, RZ, RZ ;  /* 0x000000ff9d9da210 */ /* 0x000fe20007ffe1ff */
[----:B----4-:R-:W-:Y:S01]  /*0570*/  @UP0 UIMAD UR5, UR27, UR10, UR26 ;  /* 0x0000000a1b0502a4 */ /* 0x010fe2000f8e021a */
[----:B------:R-:W-:Y:S01]  /*0580*/  @!P1 LOP3.LUT R157, RZ, R8, RZ, 0x33, !PT ;  /* 0x00000008ff9d9212 */ /* 0x000fe200078e33ff */
[----:B------:R-:W-:Y:S02]  /*0590*/  UIMAD UR7, UR27, UR21, UR7 ;  /* 0x000000151b0772a4 */ /* 0x000fe4000f8e0207 */
[----:B------:R-:W-:Y:S01]  /*05a0*/  UIADD3 UR4, UP1, UPT, UR12, UR4, URZ ;  /* 0x000000040c047290 */ /* 0x000fe2000ff3e0ff */
[----:B------:R-:W-:Y:S01]  /*05b0*/  SHF.R.S32.HI R3, RZ, 0x1f, R157 ;  /* 0x0000001fff037819 */ /* 0x000fe2000001149d */
[----:B------:R-:W-:-:S02]  /*05c0*/  @UP0 UIMAD UR5, UR5, UR28, URZ ;  /* 0x0000001c050502a4 */ /* 0x000fc4000f8e02ff */
[----:B------:R-:W-:Y:S02]  /*05d0*/  UIADD3.X UR20, UPT, UPT, UR17, UR20, URZ, UP1, !UPT ;  /* 0x0000001411147290 */ /* 0x000fe40008ffe4ff */
[-C--:B0-----:R-:W-:Y:S01]  /*05e0*/  IMAD R0, R3, R4.reuse, RZ ;  /* 0x0000000403007224 */ /* 0x081fe200078e02ff */
[----:B--2---:R-:W-:Y:S01]  /*05f0*/  ULEA UR19, UP1, UR4, UR22, 0x1 ;  /* 0x0000001604137291 */ /* 0x004fe2000f8208ff */
[C---:B------:R-:W-:Y:S01]  /*0600*/  IMAD.WIDE.U32 R2, R157.reuse, R4, UR6 ;  /* 0x000000069d027e25 */ /* 0x040fe2000f8e0004 */
[----:B---3--:R-:W-:Y:S02]  /*0610*/  @UP0 UIMAD UR6, UR5, UR11, URZ ;  /* 0x0000000b050602a4 */ /* 0x008fe4000f8e02ff */
[----:B------:R-:W-:Y:S01]  /*0620*/  ULEA.HI.X UR20, UR4, UR23, UR20, 0x1, UP1 ;  /* 0x0000001704147291 */ /* 0x000fe200088f0c14 */
[----:B------:R-:W-:Y:S01]  /*0630*/  IMAD R5, R157, R5, R0 ;  /* 0x000000059d057224 */ /* 0x000fe200078e0200 */
[----:B------:R-:W-:Y:S01]  /*0640*/  UMOV UR5, URZ ;  /* 0x000000ff00057c82 */ /* 0x000fe20008000000 */
[----:B------:R-:W-:Y:S01]  /*0650*/  UMOV UR4, URZ ;  /* 0x000000ff00047c82 */ /* 0x000fe20008000000 */
[----:B------:R-:W-:Y:S01]  /*0660*/  @UP0 UIMAD.WIDE UR4, UR6, 0x8, UR30 ;  /* 0x00000008060408a5 */ /* 0x000fe2000f8e021e */
[----:B------:R-:W-:Y:S01]  /*0670*/  IADD3 R149, P0, PT, R2, UR12, RZ ;  /* 0x0000000c02957c10 */ /* 0x000fe2000ff1e0ff */
[----:B------:R-:W-:Y:S01]  /*0680*/  UISETP.GE.AND UP0, UPT, UR28, 0x1, UPT ;  /* 0x000000011c00788c */ /* 0x000fe2000bf06270 */
[----:B------:R-:W-:-:S02]  /*0690*/  IADD3 R0, PT, PT, R3, R5, RZ ;  /* 0x0000000503007210 */ /* 0x000fc40007ffe0ff */
[----:B------:R-:W-:Y:S02]  /*06a0*/  LEA R151, P1, R149, R6, 0x1 ;  /* 0x0000000695977211 */ /* 0x000fe400078208ff */
[----:B------:R-:W-:-:S04]  /*06b0*/  IADD3.X R0, PT, PT, R0, UR17, RZ, P0, !PT ;  /* 0x0000001100007c10 */ /* 0x000fc800087fe4ff */
[----:B------:R-:W-:Y:S01]  /*06c0*/  LEA.HI.X R149, R149, R7, R0, 0x1, P1 ;  /* 0x0000000795957211 */ /* 0x000fe200008f0c00 */
[----:B------:R-:W-:Y:S06]  /*06d0*/  BRA.U !UP0, `(.L_x_3622) ;  /* 0x0000006508f47547 */ /* 0x000fec000b800000 */
[----:B------:R-:W0:Y:S01]  /*06e0*/  S2R R150, SR_TID.X ;  /* 0x0000000000967919 */ /* 0x000e220000002100 */
[----:B------:R-:W1:Y:S01]  /*06f0*/  S2UR UR18, SR_CgaCtaId ;  /* 0x00000000001279c3 */ /* 0x000e620000008800 */
[----:B------:R-:W2:Y:S01]  /*0700*/  LDCU.64 UR10, c[0x0][0x3a0] ;  /* 0x00007400ff0a77ac */ /* 0x000ea20008000a00 */
[----:B------:R-:W-:Y:S02]  /*0710*/  MOV R153, RZ ;  /* 0x000000ff00997202 */ /* 0x000fe40000000f00 */
[----:B------:R-:W-:Y:S01]  /*0720*/  MOV R155, RZ ;  /* 0x000000ff009b7202 */ /* 0x000fe20000000f00 */
[----:B------:R-:W3:Y:S01]  /*0730*/  LDCU.64 UR22, c[0x0][0x3b8] ;  /* 0x00007700ff1677ac */ /* 0x000ee20008000a00 */
[----:B------:R-:W-:Y:S01]  /*0740*/  UMOV UR17, 0x400 ;  /* 0x0000040000117882 */ /* 0x000fe20000000000 */
[----:B--2---:R-:W-:Y:S02]  /*0750*/  UIMAD.WIDE.U32 UR8, UR26, UR10, URZ ;  /* 0x0000000a1a0872a5 */ /* 0x004fe4000f8e00ff */
[----:B---3--:R-:W-:-:S02]  /*0760*/  UIMAD.WIDE.U32 UR6, UR26, UR22, URZ ;  /* 0x000000161a0672a5 */ /* 0x008fc4000f8e00ff */
[----:B-1----:R-:W-:Y:S02]  /*0770*/  ULEA UR17, UR18, UR17, 0x18 ;  /* 0x0000001112117291 */ /* 0x002fe4000f8ec0ff */
[----:B------:R-:W-:Y:S02]  /*0780*/  UIMAD UR10, UR26, UR11, UR9 ;  /* 0x0000000b1a0a72a4 */ /* 0x000fe4000f8e0209 */
[----:B------:R-:W-:Y:S01]  /*0790*/  UIMAD UR12, UR26, UR23, UR7 ;  /* 0x000000171a0c72a4 */ /* 0x000fe2000f8e0207 */
[C---:B0-----:R-:W-:Y:S01]  /*07a0*/  IMAD.SHL.U32 R0, R150.reuse, 0x10, RZ ;  /* 0x0000001096007824 */ /* 0x041fe200078e00ff */
[C---:B------:R-:W-:Y:S01]  /*07b0*/  LOP3.LUT R184, R150.reuse, 0x1f, RZ, 0xc0, !PT ;  /* 0x0000001f96b87812 */ /* 0x040fe200078ec0ff */
[----:B------:R-:W0:Y:S01]  /*07c0*/  LDCU UR11, c[0x0][0x394] ;  /* 0x00007280ff0b77ac */ /* 0x000e220008000800 */
[----:B------:R-:W-:Y:S02]  /*07d0*/  LEA R147, R150, UR17, 0x3 ;  /* 0x0000001196937c11 */ /* 0x000fe4000f8e18ff */
[C---:B------:R-:W-:Y:S01]  /*07e0*/  LOP3.LUT R3, R0.reuse, 0x3e00, RZ, 0xc0, !PT ;  /* 0x00003e0000037812 */ /* 0x040fe200078ec0ff */
[----:B------:R-:W-:Y:S01]  /*07f0*/  UMOV UR18, UR20 ;  /* 0x0000001400127c82 */ /* 0x000fe20008000000 */
[----:B------:R-:W-:-:S02]  /*0800*/  LEA.HI R146, R0, R0, RZ, 0x1b ;  /* 0x0000000000927211 */ /* 0x000fc400078fd8ff */
[----:B------:R-:W-:Y:S02]  /*0810*/  LOP3.LUT R148, R3, 0x1f, R150, 0xf8, !PT ;  /* 0x0000001f03947812 */ /* 0x000fe400078ef896 */
[----:B------:R-:W-:Y:S01]  /*0820*/  LEA R146, R146, UR17, 0x2 ;  /* 0x0000001192927c11 */ /* 0x000fe2000f8e10ff */
[----:B------:R-:W-:Y:S01]  /*0830*/  UMOV UR17, UR19 ;  /* 0x0000001300117c82 */ /* 0x000fe20008000000 */
        /* <DEDUP_REMOVED lines=14> */
[----:B0-----:R-:W-:-:S07]  /*0920*/  LOP3.LUT R131, R148, 0x1e0, RZ, 0xfc, !PT ;  /* 0x000001e094837812 */ /* 0x001fce00078efcff */
.L_x_3669:
[----:B0-----:R-:W0:Y:S01]  /*0930*/  LDCU UR19, c[0x0][0x388] ;  /* 0x00007100ff1377ac */ /* 0x001e220008000800 */
[----:B-1----:R-:W-:Y:S02]  /*0940*/  SHF.L.U32 R2, R148, 0x1, RZ ;  /* 0x0000000194027819 */ /* 0x002fe400000006ff */
[----:B------:R-:W-:Y:S01]  /*0950*/  PRMT R0, RZ, 0x7610, R0 ;  /* 0x00007610ff007816 */ /* 0x000fe20000000000 */
[----:B------:R-:W-:Y:S01]  /*0960*/  ULEA UR22, UR11, 0xfffffc00, 0xa ;  /* 0xfffffc000b167891 */ /* 0x000fe2000f8e50ff */
[C---:B------:R-:W-:Y:S02]  /*0970*/  IADD3 R6, P2, PT, R2.reuse, UR13, RZ ;  /* 0x0000000d02067c10 */ /* 0x040fe4000ff5e0ff */
[C---:B------:R-:W-:Y:S02]  /*0980*/  IADD3 R4, P1, PT, R2.reuse, UR15, RZ ;  /* 0x0000000f02047c10 */ /* 0x040fe4000ff3e0ff */
[----:B------:R-:W-:Y:S01]  /*0990*/  IADD3 R2, P0, PT, R2, UR17, RZ ;  /* 0x0000001102027c10 */ /* 0x000fe2000ff1e0ff */
[----:B------:R-:W-:Y:S01]  /*09a0*/  IMAD.X R7, RZ, RZ, UR14, P2 ;  /* 0x0000000eff077e24 */ /* 0x000fe200090e06ff */
[----:B------:R-:W-:-:S02]  /*09b0*/  PRMT R15, RZ, 0x7610, R15 ;  /* 0x00007610ff0f7816 */ /* 0x000fc4000000000f */
[----:B------:R-:W-:Y:S02]  /*09c0*/  IADD3.X R3, PT, PT, RZ, UR18, RZ, P0, !PT ;  /* 0x00000012ff037c10 */ /* 0x000fe400087fe4ff */
[----:B------:R-:W-:Y:S02]  /*09d0*/  IADD3.X R5, PT, PT, RZ, UR16, RZ, P1, !PT ;  /* 0x00000010ff057c10 */ /* 0x000fe40008ffe4ff */
[----:B------:R-:W-:Y:S01]  /*09e0*/  PRMT R14, RZ, 0x7610, R14 ;  /* 0x00007610ff0e7816 */ /* 0x000fe2000000000e */
[----:B0-----:R-:W-:Y:S01]  /*09f0*/  UIADD3 UR23, UPT, UPT, -UR22, UR19, URZ ;  /* 0x0000001316177290 */ /* 0x001fe2000fffe1ff */
[----:B------:R-:W-:Y:S02]  /*0a00*/  PRMT R9, RZ, 0x7610, R9 ;  /* 0x00007610ff097816 */ /* 0x000fe40000000009 */
[----:B------:R-:W-:Y:S02]  /*0a10*/  PRMT R8, RZ, 0x7610, R8 ;  /* 0x00007610ff087816 */ /* 0x000fe40000000008 */
[----:B------:R-:W-:-:S02]  /*0a20*/  PRMT R12, RZ, 0x7610, R12 ;  /* 0x00007610ff0c7816 */ /* 0x000fc4000000000c */
[----:B------:R-:W-:Y:S01]  /*0a30*/  ISETP.GE.AND P0, PT, R148, UR23, PT ;  /* 0x0000001794007c0c */ /* 0x000fe2000bf06270 */
[----:B------:R-:W-:Y:S01]  /*0a40*/  BAR.SYNC.DEFER_BLOCKING 0x0 ;  /* 0x0000000000007b1d */ /* 0x000fe20000010000 */
[----:B------:R-:W-:Y:S02]  /*0a50*/  ISETP.GE.AND P1, PT, R145, UR23, PT ;  /* 0x0000001791007c0c */ /* 0x000fe4000bf26270 */
[----:B------:R-:W-:Y:S02]  /*0a60*/  ISETP.GE.AND P2, PT, R144, UR23, PT ;  /* 0x0000001790007c0c */ /* 0x000fe4000bf46270 */
[----:B------:R-:W-:Y:S02]  /*0a70*/  ISETP.GE.AND P3, PT, R140, UR23, PT ;  /* 0x000000178c007c0c */ /* 0x000fe4000bf66270 */
[----:B------:R-:W-:Y:S02]  /*0a80*/  ISETP.GE.AND P6, PT, R143, UR23, PT ;  /* 0x000000178f007c0c */ /* 0x000fe4000bfc6270 */
[----:B------:R-:W-:-:S02]  /*0a90*/  ISETP.GE.AND P4, PT, R141, UR23, PT ;  /* 0x000000178d007c0c */ /* 0x000fc4000bf86270 */
[----:B------:R-:W-:Y:S02]  /*0aa0*/  ISETP.GE.AND P5, PT, R142, UR23, PT ;  /* 0x000000178e007c0c */ /* 0x000fe4000bfa6270 */
        /* <DEDUP_REMOVED lines=8> */
[----:B------:R-:W-:Y:S01]  /*0b30*/  PRMT R18, RZ, 0x7610, R18 ;  /* 0x00007610ff127816 */ /* 0x000fe20000000012 */
[----:B------:R-:W3:Y:S01]  /*0b40*/  @!P1 LDG.E.U16 R9, desc[UR24][R6.64+0x40] ;  /* 0x0000401806099981 */ /* 0x000ee2000c1e1500 */
[----:B------:R-:W-:Y:S02]  /*0b50*/  PRMT R21, RZ, 0x7610, R21 ;  /* 0x00007610ff157816 */ /* 0x000fe40000000015 */
[----:B------:R-:W-:Y:S01]  /*0b60*/  PRMT R20, RZ, 0x7610, R20 ;  /* 0x00007610ff147816 */ /* 0x000fe20000000014 */
[----:B------:R-:W4:Y:S01]  /*0b70*/  @!P2 LDG.E.U16 R8, desc[UR24][R6.64+0x80] ;  /* 0x000080180608a981 */ /* 0x000f22000c1e1500 */
[----:B------:R-:W-:-:S03]  /*0b80*/  PRMT R23, RZ, 0x7610, R23 ;  /* 0x00007610ff177816 */ /* 0x000fc60000000017 */
[----:B------:R-:W4:Y:S04]  /*0b90*/  @!P3 LDG.E.U16 R12, desc[UR24][R6.64+0x180] ;  /* 0x00018018060cb981 */ /* 0x000f28000c1e1500 */
[----:B------:R-:W4:Y:S01]  /*0ba0*/  @!P0 LDG.E.U16 R15, desc[UR24][R6.64+0x1c0] ;  /* 0x0001c018060f8981 */ /* 0x000f22000c1e1500 */
[----:B------:R-:W-:Y:S02]  /*0bb0*/  ISETP.GE.AND P0, PT, R138, UR23, PT ;  /* 0x000000178a007c0c */ /* 0x000fe4000bf06270 */
[----:B------:R-:W-:Y:S01]  /*0bc0*/  ISETP.GE.AND P1, PT, R136, UR23, PT ;  /* 0x0000001788007c0c */ /* 0x000fe2000bf26270 */
[----:B------:R-:W4:Y:S01]  /*0bd0*/  @!P6 LDG.E.U16 R11, desc[UR24][R6.64+0xc0] ;  /* 0x0000c018060be981 */ /* 0x000f22000c1e1500 */
[----:B------:R-:W-:Y:S02]  /*0be0*/  ISETP.GE.AND P2, PT, R135, UR23, PT ;  /* 0x0000001787007c0c */ /* 0x000fe4000bf46270 */
[----:B------:R-:W-:Y:S01]  /*0bf0*/  ISETP.GE.AND P3, PT, R134, UR23, PT ;  /* 0x0000001786007c0c */ /* 0x000fe2000bf66270 */
[----:B------:R-:W4:Y:S01]  /*0c00*/  @!P4 LDG.E.U16 R13, desc[UR24][R6.64+0x140] ;  /* 0x00014018060dc981 */ /* 0x000f22000c1e1500 */
[----:B------:R-:W-:-:S03]  /*0c10*/  ISETP.GE.AND P4, PT, R133, UR23, PT ;  /* 0x0000001785007c0c */ /* 0x000fc6000bf86270 */
[----:B------:R-:W4:Y:S04]  /*0c20*/  @!P5 LDG.E.U16 R10, desc[UR24][R6.64+0x100] ;  /* 0x00010018060ad981 */ /* 0x000f28000c1e1500 */
[----:B------:R-:W4:Y:S01]  /*0c30*/  @!P0 LDG.E.U16 R14, desc[UR24][R6.64+0x200] ;  /* 0x00020018060e8981 */ /* 0x000f22000c1e1500 */
        /* <DEDUP_REMOVED lines=10> */
[----:B------:R-:W1:Y:S01]  /*0ce0*/  S2R R130, SR_LANEID ;  /* 0x0000000000827919 */ /* 0x000e620000000000 */
[----:B------:R-:W0:Y:S01]  /*0cf0*/  S2UR UR21, SR_CgaCtaId ;  /* 0x00000000001579c3 */ /* 0x000e220000008800 */
[----:B------:R-:W-:-:S04]  /*0d00*/  SHF.L.U32 R22, R150, 0x4, RZ ;  /* 0x0000000496167819 */ /* 0x000fc800000006ff */
[----:B------:R-:W-:Y:S01]  /*0d10*/  LOP3.LUT R25, R22, 0x3e00, RZ, 0xc0, !PT ;  /* 0x00003e0016197812 */ /* 0x000fe200078ec0ff */
[----:B------:R-:W-:Y:S02]  /*0d20*/  UMOV UR20, 0x400 ;  /* 0x0000040000147882 */ /* 0x000fe40000000000 */
[----:B0-----:R-:W-:Y:S01]  /*0d30*/  ULEA UR32, UR21, UR20, 0x18 ;  /* 0x0000001415207291 */ /* 0x001fe2000f8ec0ff */
[----:B------:R-:W-:Y:S01]  /*0d40*/  P2R R33, PR, RZ, 0x1 ;  /* 0x00000001ff217803 */ /* 0x000fe20000000000 */
[----:B------:R-:W0:Y:S01]  /*0d50*/  LDCU UR20, c[0x0][0x38c] ;  /* 0x00007180ff1477ac */ /* 0x000e220008000800 */
[----:B-1----:R-:W-:-:S05]  /*0d60*/  IMAD.IADD R25, R25, 0x1, R130 ;  /* 0x0000000119197824 */ /* 0x002fca00078e0282 */
[CC--:B------:R-:W-:Y:S02]  /*0d70*/  LEA.HI.SX32 R129, R25.reuse, R25.reuse, 0x1b ;  /* 0x0000001919817211 */ /* 0x0c0fe400078fdaff */
[----:B------:R-:W-:Y:S02]  /*0d80*/  IADD3 R6, PT, PT, R25, 0x20, RZ ;  /* 0x0000002019067810 */ /* 0x000fe40007ffe0ff */
[----:B------:R-:W-:Y:S02]  /*0d90*/  LEA R129, R129, UR32, 0x1 ;  /* 0x0000002081817c11 */ /* 0x000fe4000f8e08ff */
[----:B------:R-:W-:Y:S01]  /*0da0*/  LEA.HI.SX32 R6, R6, R25, 0x1b ;  /* 0x0000001906067211 */ /* 0x000fe200078fdaff */
[C---:B------:R-:W-:Y:S01]  /*0db0*/  VIADD R26, R25.reuse, 0x80 ;  /* 0x00000080191a7836 */ /* 0x040fe20000000000 */
[C---:B------:R-:W-:Y:S02]  /*0dc0*/  IADD3 R22, PT, PT, R25.reuse, 0x40, RZ ;  /* 0x0000004019167810 */ /* 0x040fe40007ffe0ff */
[----:B------:R-:W-:-:S02]  /*0dd0*/  IADD3 R24, PT, PT, R25, 0x60, RZ ;  /* 0x0000006019187810 */ /* 0x000fc40007ffe0ff */
[----:B------:R-:W-:Y:S02]  /*0de0*/  LEA R128, R6, UR32, 0x1 ;  /* 0x0000002006807c11 */ /* 0x000fe4000f8e08ff */
[-C--:B------:R-:W-:Y:S02]  /*0df0*/  LEA.HI.SX32 R22, R22, R25.reuse, 0x1b ;  /* 0x0000001916167211 */ /* 0x080fe400078fdaff */
[C---:B------:R-:W-:Y:S02]  /*0e00*/  IADD3 R6, PT, PT, R25.reuse, 0xe0, RZ ;  /* 0x000000e019067810 */ /* 0x040fe40007ffe0ff */
[-C--:B------:R-:W-:Y:S02]  /*0e10*/  LEA.HI.SX32 R24, R24, R25.reuse, 0x1b ;  /* 0x0000001918187211 */ /* 0x080fe400078fdaff */
[----:B------:R-:W-:Y:S02]  /*0e20*/  LEA.HI.SX32 R26, R26, R25, 0x1b ;  /* 0x000000191a1a7211 */ /* 0x000fe400078fdaff */
[----:B------:R-:W-:-:S02]  /*0e30*/  IADD3 R28, PT, PT, R25, 0xa0, RZ ;  /* 0x000000a0191c7810 */ /* 0x000fc40007ffe0ff */
[----:B------:R-:W-:Y:S01]  /*0e40*/  LEA R127, R22, UR32, 0x1 ;  /* 0x00000020167f7c11 */ /* 0x000fe2000f8e08ff */
[C---:B------:R-:W-:Y:S01]  /*0e50*/  VIADD R22, R25.reuse, 0x100 ;  /* 0x0000010019167836 */ /* 0x040fe20000000000 */
[-C--:B------:R-:W-:Y:S02]  /*0e60*/  LEA.HI.SX32 R6, R6, R25.reuse, 0x1b ;  /* 0x0000001906067211 */ /* 0x080fe400078fdaff */
[----:B------:R-:W-:Y:S02]  /*0e70*/  LEA R126, R24, UR32, 0x1 ;  /* 0x00000020187e7c11 */ /* 0x000fe4000f8e08ff */
[----:B------:R-:W-:Y:S02]  /*0e80*/  LEA R125, R26, UR32, 0x1 ;  /* 0x000000201a7d7c11 */ /* 0x000fe4000f8e08ff */
[----:B------:R-:W-:Y:S02]  /*0e90*/  LEA.HI.SX32 R28, R28, R25, 0x1b ;  /* 0x000000191c1c7211 */ /* 0x000fe400078fdaff */
[----:B------:R-:W-:-:S02]  /*0ea0*/  IADD3 R24, PT, PT, R25, 0x120, RZ ;  /* 0x0000012019187810 */ /* 0x000fc40007ffe0ff */
[C---:B------:R-:W-:Y:S02]  /*0eb0*/  IADD3 R26, PT, PT, R25.reuse, 0x140, RZ ;  /* 0x00000140191a7810 */ /* 0x040fe40007ffe0ff */
[----:B------:R-:W-:Y:S01]  /*0ec0*/  LEA R122, R6, UR32, 0x1 ;  /* 0x00000020067a7c11 */ /* 0x000fe2000f8e08ff */
[----:B------:R-:W-:Y:S01]  /*0ed0*/  VIADD R6, R25, 0x180 ;  /* 0x0000018019067836 */ /* 0x000fe20000000000 */
[-C--:B------:R-:W-:Y:S02]  /*0ee0*/  LEA.HI.SX32 R22, R22, R25.reuse, 0x1b ;  /* 0x0000001916167211 */ /* 0x080fe400078fdaff */
[----:B------:R-:W-:Y:S02]  /*0ef0*/  LEA R124, R28, UR32, 0x1 ;  /* 0x000000201c7c7c11 */ /* 0x000fe4000f8e08ff */
[-C--:B------:R-:W-:Y:S02]  /*0f00*/  LEA.HI.SX32 R24, R24, R25.reuse, 0x1b ;  /* 0x0000001918187211 */ /* 0x080fe400078fdaff */
[----:B------:R-:W-:-:S02]  /*0f10*/  LEA.HI.SX32 R26, R26, R25, 0x1b ;  /* 0x000000191a1a7211 */ /* 0x000fc400078fdaff */
[----:B------:R-:W-:Y:S02]  /*0f20*/  LEA R121, R22, UR32, 0x1 ;  /* 0x0000002016797c11 */ /* 0x000fe4000f8e08ff */
[----:B------:R-:W-:Y:S02]  /*0f30*/  LEA.HI.SX32 R6, R6, R25, 0x1b ;  /* 0x0000001906067211 */ /* 0x000fe400078fdaff */
[----:B------:R-:W-:Y:S02]  /*0f40*/  LEA R120, R24, UR32, 0x1 ;  /* 0x0000002018787c11 */ /* 0x000fe4000f8e08ff */
[----:B------:R-:W-:Y:S02]  /*0f50*/  LEA R119, R26, UR32, 0x1 ;  /* 0x000000201a777c11 */ /* 0x000fe4000f8e08ff */
[----:B------:R-:W-:Y:S02]  /*0f60*/  IADD3 R22, PT, PT, R25, 0x1e0, RZ ;  /* 0x000001e019167810 */ /* 0x000fe40007ffe0ff */
[----:B------:R-:W-:-:S02]  /*0f70*/  LEA R117, R6, UR32, 0x1 ;  /* 0x0000002006757c11 */ /* 0x000fc4000f8e08ff */
[----:B------:R-:W-:-:S04]  /*0f80*/  LEA.HI.SX32 R22, R22, R25, 0x1b ;  /* 0x0000001916167211 */ /* 0x000fc800078fdaff */
[----:B------:R-:W-:Y:S02]  /*0f90*/  LEA R114, R22, UR32, 0x1 ;  /* 0x0000002016727c11 */ /* 0x000fe4000f8e08ff */
[----:B------:R-:W-:Y:S02]  /*0fa0*/  ISETP.GE.AND P0, PT, R148, UR23, PT ;  /* 0x0000001794007c0c */ /* 0x000fe4000bf06270 */
[----:B------:R-:W-:Y:S02]  /*0fb0*/  PRMT R34, RZ, 0x7610, R34 ;  /* 0x00007610ff227816 */ /* 0x000fe40000000022 */
[----:B------:R-:W-:Y:S02]  /*0fc0*/  P2R R31, PR, RZ, 0x2 ;  /* 0x00000002ff1f7803 */ /* 0x000fe40000000000 */
[----:B------:R-:W-:Y:S02]  /*0fd0*/  P2R R29, PR, RZ, 0x4 ;  /* 0x00000004ff1d7803 */ /* 0x000fe40000000000 */
[----:B------:R-:W-:-:S02]  /*0fe0*/  ISETP.GE.AND P1, PT, R143, UR23, PT ;  /* 0x000000178f007c0c */ /* 0x000fc4000bf26270 */
[----:B------:R-:W-:Y:S02]  /*0ff0*/  P2R R27, PR, RZ, 0x8 ;  /* 0x00000008ff1b7803 */ /* 0x000fe40000000000 */
[----:B------:R-:W-:Y:S02]  /*1000*/  ISETP.GE.AND P2, PT, R144, UR23, PT ;  /* 0x0000001790007c0c */ /* 0x000fe4000bf46270 */
[----:B------:R-:W-:Y:S02]  /*1010*/  ISETP.GE.AND P3, PT, R145, UR23, PT ;  /* 0x0000001791007c0c */ /* 0x000fe4000bf66270 */
[----:B------:R-:W-:Y:S02]  /*1020*/  PRMT R38, RZ, 0x7610, R38 ;  /* 0x00007610ff267816 */ /* 0x000fe40000000026 */
[----:B------:R-:W-:Y:S02]  /*1030*/  PRMT R36, RZ, 0x7610, R36 ;  /* 0x00007610ff247816 */ /* 0x000fe40000000024 */
[----:B------:R-:W-:-:S02]  /*1040*/  PRMT R7, RZ, 0x7610, R7 ;  /* 0x00007610ff077816 */ /* 0x000fc40000000007 */
[----:B------:R-:W-:Y:S02]  /*1050*/  PRMT R42, RZ, 0x7610, R42 ;  /* 0x00007610ff2a7816 */ /* 0x000fe4000000002a */
[----:B------:R-:W-:Y:S02]  /*1060*/  PRMT R40, RZ, 0x7610, R40 ;  /* 0x00007610ff287816 */ /* 0x000fe40000000028 */
[----:B------:R-:W-:Y:S02]  /*1070*/  PRMT R44, RZ, 0x7610, R44 ;  /* 0x00007610ff2c7816 */ /* 0x000fe4000000002c */
[----:B------:R-:W-:Y:S01]  /*1080*/  PRMT R46, RZ, 0x7610, R46 ;  /* 0x00007610ff2e7816 */ /* 0x000fe2000000002e */
[----:B--2---:R1:W-:Y:S02]  /*1090*/  STS.U16 [R129], R0 ;  /* 0x0000000081007388 */ /* 0x0043e40000000400 */
[----:B-1----:R-:W-:-:S04]  /*10a0*/  IADD3 R0, PT, PT, R25, 0xc0, RZ ;  /* 0x000000c019007810 */ /* 0x002fc80007ffe0ff */
[----:B------:R-:W-:Y:S01]  /*10b0*/  LEA.HI.SX32 R0, R0, R25, 0x1b ;  /* 0x0000001900007211 */ /* 0x000fe200078fdaff */
[----:B---3--:R-:W-:Y:S03]  /*10c0*/  STS.U16 [R128+0x40], R9 ;  /* 0x0000400980007388 */ /* 0x008fe60000000400 */
[----:B------:R-:W-:Y:S01]  /*10d0*/  LEA R123, R0, UR32, 0x1 ;  /* 0x00000020007b7c11 */ /* 0x000fe2000f8e08ff */
[----:B----4-:R1:W-:Y:S01]  /*10e0*/  STS.U16 [R127+0x80], R8 ;  /* 0x000080087f007388 */ /* 0x0103e20000000400 */
[----:B------:R-:W-:-:S03]  /*10f0*/  IADD3 R0, PT, PT, R25, 0x160, RZ ;  /* 0x0000016019007810 */ /* 0x000fc60007ffe0ff */
[----:B------:R-:W-:Y:S01]  /*1100*/  STS.U16 [R126+0xc0], R11 ;  /* 0x0000c00b7e007388 */ /* 0x000fe20000000400 */
[----:B------:R-:W-:-:S03]  /*1110*/  LEA.HI.SX32 R0, R0, R25, 0x1b ;  /* 0x0000001900007211 */ /* 0x000fc600078fdaff */
[----:B------:R2:W-:Y:S01]  /*1120*/  STS.U16 [R125+0x100], R10 ;  /* 0x0001000a7d007388 */ /* 0x0005e20000000400 */
[C---:B-1----:R-:W-:Y:S02]  /*1130*/  IADD3 R8, PT, PT, R25.reuse, 0x1a0, RZ ;  /* 0x000001a019087810 */ /* 0x042fe40007ffe0ff */
[----:B------:R-:W-:Y:S01]  /*1140*/  LEA R118, R0, UR32, 0x1 ;  /* 0x0000002000767c11 */ /* 0x000fe2000f8e08ff */
[----:B------:R-:W-:Y:S01]  /*1150*/  STS.U16 [R124+0x140], R13 ;  /* 0x0001400d7c007388 */ /* 0x000fe20000000400 */
[-C--:B------:R-:W-:Y:S02]  /*1160*/  LEA.HI.SX32 R8, R8, R25.reuse, 0x1b ;  /* 0x0000001908087211 */ /* 0x080fe400078fdaff */
[----:B--2---:R-:W-:Y:S01]  /*1170*/  IADD3 R10, PT, PT, R25, 0x1c0, RZ ;  /* 0x000001c0190a7810 */ /* 0x004fe20007ffe0ff */
[----:B------:R1:W-:Y:S03]  /*1180*/  STS.U16 [R123+0x180], R12 ;  /* 0x0001800c7b007388 */ /* 0x0003e60000000400 */
[----:B------:R-:W-:Y:S01]  /*1190*/  LEA.HI.SX32 R10, R10, R25, 0x1b ;  /* 0x000000190a0a7211 */ /* 0x000fe200078fdaff */
[----:B------:R-:W-:Y:S01]  /*11a0*/  STS.U16 [R122+0x1c0], R15 ;  /* 0x0001c00f7a007388 */ /* 0x000fe20000000400 */
[----:B------:R-:W-:-:S02]  /*11b0*/  LEA R116, R8, UR32, 0x1 ;  /* 0x0000002008747c11 */ /* 0x000fc4000f8e08ff */
        /* <DEDUP_REMOVED lines=11> */
[C---:B------:R-:W-:Y:S02]  /*1270*/  IADD3 R6, PT, PT, R25.reuse, 0x2, RZ ;  /* 0x0000000219067810 */ /* 0x040fe40007ffe0ff */
[----:B------:R1:W-:Y:S01]  /*1280*/  STS.U16 [R115+0x380], R20 ;  /* 0x0003801473007388 */ /* 0x0003e20000000400 */
[C---:B------:R-:W-:Y:S02]  /*1290*/  IADD3 R8, PT, PT, R25.reuse, 0x3, RZ ;  /* 0x0000000319087810 */ /* 0x040fe40007ffe0ff */
[C---:B------:R-:W-:Y:S02]  /*12a0*/  IADD3 R10, PT, PT, R25.reuse, 0x4, RZ ;  /* 0x00000004190a7810 */ /* 0x040fe40007ffe0ff */
[C---:B--2---:R-:W-:Y:S02]  /*12b0*/  IADD3 R14, PT, PT, R25.reuse, 0x6, RZ ;  /* 0x00000006190e7810 */ /* 0x044fe40007ffe0ff */
[----:B---3--:R-:W-:-:S02]  /*12c0*/  IADD3 R16, PT, PT, R25, 0x7, RZ ;  /* 0x0000000719107810 */ /* 0x008fc40007ffe0ff */
[C---:B----4-:R-:W-:Y:S01]  /*12d0*/  IADD3 R18, PT, PT, R25.reuse, 0x8, RZ ;  /* 0x0000000819127810 */ /* 0x050fe20007ffe0ff */
[C---:B-1----:R-:W-:Y:S01]  /*12e0*/  VIADD R20, R25.reuse, 0x9 ;  /* 0x0000000919147836 */ /* 0x042fe20000000000 */
[C---:B------:R-:W-:Y:S02]  /*12f0*/  IADD3 R22, PT, PT, R25.reuse, 0xa, RZ ;  /* 0x0000000a19167810 */ /* 0x040fe40007ffe0ff */
        /* <DEDUP_REMOVED lines=36> */
[----:B------:R1:W-:Y:S01]  /*1540*/  STS.U16 [R114+0x3c0], R23 ;  /* 0x0003c01772007388 */ /* 0x0003e20000000400 */
[----:B------:R-:W-:-:S03]  /*1550*/  NOP ;  /* 0x0000000000007918 */ /* 0x000fc60000000000 */
[----:B------:R-:W2:Y:S04]  /*1560*/  LDS.U16 R80, [R113] ;  /* 0x0000000071507984 */ /* 0x000ea80000000400 */
[----:B------:R-:W3:Y:S04]  /*1570*/  LDS.U16 R81, [R112+0x2] ;  /* 0x0000020070517984 */ /* 0x000ee80000000400 */
[----:B------:R-:W4:Y:S04]  /*1580*/  LDS.U16 R78, [R111+0x4] ;  /* 0x000004006f4e7984 */ /* 0x000f280000000400 */
        /* <DEDUP_REMOVED lines=13> */
[----:B------:R-:W-:Y:S01]  /*1660*/  BAR.SYNC.DEFER_BLOCKING 0x0 ;  /* 0x0000000000007b1d */ /* 0x000fe20000010000 */
[----:B------:R-:W-:-:S05]  /*1670*/  PRMT R9, RZ, 0x7610, R9 ;  /* 0x00007610ff097816 */ /* 0x000fca0000000009 */
[----:B------:R-:W2:Y:S01]  /*1680*/  @!P0 LDG.E.U16 R34, desc[UR24][R4.64] ;  /* 0x0000001804228981 */ /* 0x000ea2000c1e1500 */
[----:B------:R-:W-:-:S03]  /*1690*/  ISETP.GE.AND P0, PT, R142, UR23, PT ;  /* 0x000000178e007c0c */ /* 0x000fc6000bf06270 */
[----:B------:R-:W3:Y:S01]  /*16a0*/  @!P1 LDG.E.U16 R9, desc[UR24][R4.64+0xc0] ;  /* 0x0000c01804099981 */ /* 0x000ee2000c1e1500 */
[----:B------:R-:W-:-:S03]  /*16b0*/  ISETP.GE.AND P1, PT, R139, UR23, PT ;  /* 0x000000178b007c0c */ /* 0x000fc6000bf26270 */
[----:B------:R-:W4:Y:S01]  /*16c0*/  @!P2 LDG.E.U16 R36, desc[UR24][R4.64+0x80] ;  /* 0x000080180424a981 */ /* 0x000f22000c1e1500 */
[----:B------:R-:W-:-:S03]  /*16d0*/  ISETP.GE.AND P2, PT, R140, UR23, PT ;  /* 0x000000178c007c0c */ /* 0x000fc6000bf46270 */
[----:B------:R-:W3:Y:S04]  /*16e0*/  @!P3 LDG.E.U16 R7, desc[UR24][R4.64+0x40] ;  /* 0x000040180407b981 */ /* 0x000ee8000c1e1500 */
[----:B------:R-:W4:Y:S01]  /*16f0*/  @!P0 LDG.E.U16 R38, desc[UR24][R4.64+0x100] ;  /* 0x0001001804268981 */ /* 0x000f22000c1e1500 */
[----:B------:R-:W-:Y:S02]  /*1700*/  ISETP.GE.AND P0, PT, R138, UR23, PT ;  /* 0x000000178a007c0c */ /* 0x000fe4000bf06270 */
[----:B------:R-:W-:Y:S02]  /*1710*/  ISETP.GE.AND P3, PT, R141, UR23, PT ;  /* 0x000000178d007c0c */ /* 0x000fe4000bf66270 */
[----:B------:R-:W-:Y:S01]  /*1720*/  PRMT R13, RZ, 0x7610, R13 ;  /* 0x00007610ff0d7816 */ /* 0x000fe2000000000d */
[----:B------:R-:W4:Y:S01]  /*1730*/  @!P2 LDG.E.U16 R40, desc[UR24][R4.64+0x180] ;  /* 0x000180180428a981 */ /* 0x000f22000c1e1500 */
[----:B------:R-:W-:-:S02]  /*1740*/  PRMT R11, RZ, 0x7610, R11 ;  /* 0x00007610ff0b7816 */ /* 0x000fc4000000000b */
[----:B------:R-:W-:Y:S02]  /*1750*/  ISETP.NE.AND P2, PT, R29, RZ, PT ;  /* 0x000000ff1d00720c */ /* 0x000fe40003f45270 */
[----:B------:R-:W4:Y:S01]  /*1760*/  @!P1 LDG.E.U16 R13, desc[UR24][R4.64+0x1c0] ;  /* 0x0001c018040d9981 */ /* 0x000f22000c1e1500 */
[----:B------:R-:W-:-:S03]  /*1770*/  ISETP.NE.AND P1, PT, R31, RZ, PT ;  /* 0x000000ff1f00720c */ /* 0x000fc60003f25270 */
[----:B------:R-:W4:Y:S01]  /*1780*/  @!P0 LDG.E.U16 R42, desc[UR24][R4.64+0x200] ;  /* 0x00020018042a8981 */ /* 0x000f22000c1e1500 */
[----:B------:R-:W-:-:S03]  /*1790*/  ISETP.NE.AND P0, PT, R33, RZ, PT ;  /* 0x000000ff2100720c */ /* 0x000fc60003f05270 */
[----:B------:R-:W4:Y:S01]  /*17a0*/  @!P3 LDG.E.U16 R11, desc[UR24][R4.64+0x140] ;  /* 0x00014018040bb981 */ /* 0x000f22000c1e1500 */
[----:B------:R-:W-:Y:S02]  /*17b0*/  ISETP.NE.AND P3, PT, R27, RZ, PT ;  /* 0x000000ff1b00720c */ /* 0x000fe40003f65270 */
[----:B------:R-:W-:Y:S02]  /*17c0*/  PRMT R15, RZ, 0x7610, R15 ;  /* 0x00007610ff0f7816 */ /* 0x000fe4000000000f */
        /* <DEDUP_REMOVED lines=12> */
[----:B------:R-:W-:Y:S02]  /*1890*/  ISETP.GE.AND P0, PT, R148, UR23, PT ;  /* 0x0000001794007c0c */ /* 0x000fe4000bf06270 */
[----:B------:R-:W-:Y:S02]  /*18a0*/  P2R R26, PR, RZ, 0x2 ;  /* 0x00000002ff1a7803 */ /* 0x000fe40000000000 */
[----:B------:R-:W-:Y:S02]  /*18b0*/  ISETP.GE.AND P1, PT, R145, UR23, PT ;  /* 0x0000001791007c0c */ /* 0x000fe4000bf26270 */
[----:B------:R-:W-:Y:S02]  /*18c0*/  PRMT R0, RZ, 0x7610, R0 ;  /* 0x00007610ff007816 */ /* 0x000fe40000000000 */
[----:B------:R-:W-:Y:S02]  /*18d0*/  PRMT R20, RZ, 0x7610, R20 ;  /* 0x00007610ff147816 */ /* 0x000fe40000000014 */
[----:B-1----:R-:W-:-:S02]  /*18e0*/  PRMT R23, RZ, 0x7610, R23 ;  /* 0x00007610ff177816 */ /* 0x002fc40000000017 */
        /* <DEDUP_REMOVED lines=10> */
[----:B--2---:R-:W-:Y:S04]  /*1990*/  STS.U16 [R129], R34 ;  /* 0x0000002281007388 */ /* 0x004fe80000000400 */
[----:B---3--:R-:W-:Y:S04]  /*19a0*/  STS.U16 [R128+0x40], R7 ;  /* 0x0000400780007388 */ /* 0x008fe80000000400 */
        /* <DEDUP_REMOVED lines=32> */
[----:B-1----:R-:W-:-:S05]  /*1bb0*/  PRMT R21, RZ, 0x7610, R21 ;  /* 0x00007610ff157816 */ /* 0x002fca0000000015 */
[----:B------:R-:W2:Y:S01]  /*1bc0*/  @!P0 LDG.E.U16 R0, desc[UR24][R2.64] ;  /* 0x0000001802008981 */ /* 0x000ea2000c1e1500 */
[----:B------:R-:W-:-:S03]  /*1bd0*/  ISETP.GE.AND P0, PT, R144, UR23, PT ;  /* 0x0000001790007c0c */ /* 0x000fc6000bf06270 */
[----:B------:R-:W3:Y:S01]  /*1be0*/  @!P1 LDG.E.U16 R21, desc[UR24][R2.64+0x40] ;  /* 0x0000401802159981 */ /* 0x000ee2000c1e1500 */
[----:B------:R-:W-:-:S03]  /*1bf0*/  ISETP.GE.AND P1, PT, R143, UR23, PT ;  /* 0x000000178f007c0c */ /* 0x000fc6000bf26270 */
[----:B------:R-:W4:Y:S04]  /*1c00*/  @!P2 LDG.E.U16 R31, desc[UR24][R2.64+0x2c0] ;  /* 0x0002c018021fa981 */ /* 0x000f28000c1e1500 */
[----:B------:R-:W4:Y:S04]  /*1c10*/  @!P3 LDG.E.U16 R30, desc[UR24][R2.64+0x300] ;  /* 0x00030018021eb981 */ /* 0x000f28000c1e1500 */
[----:B------:R-:W4:Y:S01]  /*1c20*/  @!P0 LDG.E.U16 R20, desc[UR24][R2.64+0x80] ;  /* 0x0000801802148981 */ /* 0x000f22000c1e1500 */
[----:B------:R-:W-:-:S03]  /*1c30*/  ISETP.GE.AND P0, PT, R142, UR23, PT ;  /* 0x000000178e007c0c */ /* 0x000fc6000bf06270 */
[----:B------:R-:W4:Y:S01]  /*1c40*/  @!P1 LDG.E.U16 R23, desc[UR24][R2.64+0xc0] ;  /* 0x0000c01802179981 */ /* 0x000f22000c1e1500 */
[----:B------:R-:W-:-:S03]  /*1c50*/  ISETP.GE.AND P1, PT, R141, UR23, PT ;  /* 0x000000178d007c0c */ /* 0x000fc6000bf26270 */
[----:B------:R-:W4:Y:S04]  /*1c60*/  @!P4 LDG.E.U16 R33, desc[UR24][R2.64+0x340] ;  /* 0x000340180221c981 */ /* 0x000f28000c1e1500 */
[----:B------:R-:W4:Y:S04]  /*1c70*/  @!P5 LDG.E.U16 R32, desc[UR24][R2.64+0x380] ;  /* 0x000380180220d981 */ /* 0x000f28000c1e1500 */
[----:B------:R-:W4:Y:S01]  /*1c80*/  @!P0 LDG.E.U16 R22, desc[UR24][R2.64+0x100] ;  /* 0x0001001802168981 */ /* 0x000f22000c1e1500 */
[----:B------:R-:W-:-:S03]  /*1c90*/  ISETP.GE.AND P0, PT, R140, UR23, PT ;  /* 0x000000178c007c0c */ /* 0x000fc6000bf06270 */
[----:B------:R-:W4:Y:S01]  /*1ca0*/  @!P1 LDG.E.U16 R25, desc[UR24][R2.64+0x140] ;  /* 0x0001401802199981 */ /* 0x000f22000c1e1500 */
[----:B------:R-:W-:-:S03]  /*1cb0*/  ISETP.GE.AND P1, PT, R139, UR23, PT ;  /* 0x000000178b007c0c */ /* 0x000fc6000bf26270 */
[----:B------:R-:W4:Y:S06]  /*1cc0*/  @!P6 LDG.E.U16 R35, desc[UR24][R2.64+0x3c0] ;  /* 0x0003c0180223e981 */ /* 0x000f2c000c1e1500 */
[----:B------:R-:W4:Y:S01]  /*1cd0*/  @!P0 LDG.E.U16 R24, desc[UR24][R2.64+0x180] ;  /* 0x0001801802188981 */ /* 0x000f22000c1e1500 */
[----:B------:R-:W-:-:S03]  /*1ce0*/  ISETP.GE.AND P0, PT, R138, UR23, PT ;  /* 0x000000178a007c0c */ /* 0x000fc6000bf06270 */
[----:B------:R-:W4:Y:S01]  /*1cf0*/  @!P1 LDG.E.U16 R27, desc[UR24][R2.64+0x1c0] ;  /* 0x0001c018021b9981 */ /* 0x000f22000c1e1500 */
[----:B------:R-:W-:Y:S02]  /*1d00*/  ISETP.NE.AND P1, PT, R26, RZ, PT ;  /* 0x000000ff1a00720c */ /* 0x000fe40003f25270 */
[----:B------:R-:W-:-:S07]  /*1d10*/  PRMT R26, RZ, 0x7610, R26 ;  /* 0x00007610ff1a7816 */ /* 0x000fce000000001a */
[----:B------:R-:W4:Y:S01]  /*1d20*/  @!P0 LDG.E.U16 R26, desc[UR24][R2.64+0x200] ;  /* 0x00020018021a8981 */ /* 0x000f22000c1e1500 */
[----:B------:R-:W-:Y:S02]  /*1d30*/  ISETP.NE.AND P0, PT, R28, RZ, PT ;  /* 0x000000ff1c00720c */ /* 0x000fe40003f05270 */
[----:B------:R-:W-:-:S06]  /*1d40*/  PRMT R28, RZ, 0x7610, R28 ;  /* 0x00007610ff1c7816 */ /* 0x000fcc000000001c */
[----:B------:R-:W4:Y:S05]  /*1d50*/  @!P1 LDG.E.U16 R28, desc[UR24][R2.64+0x280] ;  /* 0x00028018021c9981 */ /* 0x000f2a000c1e1500 */
[----:B------:R-:W4:Y:S01]  /*1d60*/  @!P0 LDG.E.U16 R29, desc[UR24][R2.64+0x240] ;  /* 0x00024018021d8981 */ /* 0x000f22000c1e1500 */
[----:B------:R-:W-:Y:S02]  /*1d70*/  HADD2.F32 R80, -RZ, R80.H0_H0 ;  /* 0x20000050ff507230 */ /* 0x000fe40000004100 */
[----:B------:R-:W-:Y:S02]  /*1d80*/  HADD2.F32 R81, -RZ, R81.H0_H0 ;  /* 0x20000051ff517230 */ /* 0x000fe40000004100 */
[----:B------:R-:W-:-:S02]  /*1d90*/  HADD2.F32 R78, -RZ, R78.H0_H0 ;  /* 0x2000004eff4e7230 */ /* 0x000fc40000004100 */
[----:B0-----:R-:W-:Y:S02]  /*1da0*/  HADD2.F32 R77, -RZ, R77.H0_H0 ;  /* 0x2000004dff4d7230 */ /* 0x001fe40000004100 */
        /* <DEDUP_REMOVED lines=9> */
[----:B------:R-:W-:Y:S01]  /*1e40*/  HADD2.F32 R63, -RZ, R63.H0_H0 ;  /* 0x2000003fff3f7230 */ /* 0x000fe20000004100 */
[----:B------:R-:W-:Y:S01]  /*1e50*/  UISETP.GE.AND UP0, UPT, UR20, 0x1, UPT ;  /* 0x000000011400788c */ /* 0x000fe2000bf06270 */
[----:B------:R-:W-:-:S02]  /*1e60*/  HADD2.F32 R60, -RZ, R60.H0_H0 ;  /* 0x2000003cff3c7230 */ /* 0x000fc40000004100 */
[----:B------:R-:W-:Y:S01]  /*1e70*/  HADD2.F32 R59, -RZ, R59.H0_H0 ;  /* 0x2000003bff3b7230 */ /* 0x000fe20000004100 */
[----:B------:R-:W-:Y:S02]  /*1e80*/  CS2R R96, SRZ ;  /* 0x0000000000607805 */ /* 0x000fe4000001ff00 */
[----:B------:R-:W-:Y:S02]  /*1e90*/  CS2R R94, SRZ ;  /* 0x00000000005e7805 */ /* 0x000fe4000001ff00 */
[----:B------:R-:W-:Y:S02]  /*1ea0*/  CS2R R92, SRZ ;  /* 0x00000000005c7805 */ /* 0x000fe4000001ff00 */
[----:B------:R-:W-:Y:S02]  /*1eb0*/  CS2R R90, SRZ ;  /* 0x00000000005a7805 */ /* 0x000fe4000001ff00 */
[----:B------:R-:W-:Y:S02]  /*1ec0*/  CS2R R88, SRZ ;  /* 0x0000000000587805 */ /* 0x000fe4000001ff00 */
[----:B------:R-:W-:-:S02]  /*1ed0*/  CS2R R86, SRZ ;  /* 0x0000000000567805 */ /* 0x000fc4000001ff00 */
[----:B------:R-:W-:Y:S02]  /*1ee0*/  CS2R R84, SRZ ;  /* 0x0000000000547805 */ /* 0x000fe4000001ff00 */
[----:B------:R-:W-:Y:S01]  /*1ef0*/  CS2R R82, SRZ ;  /* 0x0000000000527805 */ /* 0x000fe2000001ff00 */
        /* <DEDUP_REMOVED lines=83> */
[----:B------:R-:W-:Y:S01]  /*2430*/  HADD2.F32 R29, -RZ, R8.H0_H0 ;  /* 0x20000008ff1d7230 */ /* 0x000fe20000004100 */
[----:B------:R-:W-:Y:S01]  /*2440*/  UISETP.NE.AND UP0, UPT, UR11, 0x1, UPT ;  /* 0x000000010b00788c */ /* 0x000fe2000bf05270 */
[----:B------:R-:W-:Y:S01]  /*2450*/  HADD2.F32 R3, -RZ, R9.H0_H0 ;  /* 0x20000009ff037230 */ /* 0x000fe20000004100 */
[----:B------:R-:W-:Y:S01]  /*2460*/  ISETP.GE.AND P2, PT, R148, UR23, PT ;  /* 0x0000001794007c0c */ /* 0x000fe2000bf46270 */
[----:B------:R-:W-:Y:S01]  /*2470*/  HADD2.F32 R27, -RZ, R10.H0_H0 ;  /* 0x2000000aff1b7230 */ /* 0x000fe20000004100 */
[----:B------:R-:W0:Y:S01]  /*2480*/  LDC.64 R8, c[0x0][0x440] ;  /* 0x00011000ff087b82 */ /* 0x000e220000000a00 */
[----:B------:R-:W-:Y:S01]  /*2490*/  HADD2.F32 R21, -RZ, R11.H0_H0 ;  /* 0x2000000bff157230 */ /* 0x000fe20000004100 */
[----:B------:R-:W-:Y:S01]  /*24a0*/  PLOP3.LUT P1, PT, PT, PT, UP0, 0x80, 0x8 ;  /* 0x000000000008781c */ /* 0x000fe20003f2f008 */
[----:B------:R-:W-:Y:S01]  /*24b0*/  HADD2.F32 R25, -RZ, R12.H0_H0 ;  /* 0x2000000cff197230 */ /* 0x000fe20000004100 */
[----:B------:R-:W-:Y:S01]  /*24c0*/  MOV R35, RZ ;  /* 0x000000ff00237202 */ /* 0x000fe20000000f00 */
[----:B------:R-:W-:-:S02]  /*24d0*/  HADD2.F32 R23, -RZ, R13.H0_H0 ;  /* 0x2000000dff177230 */ /* 0x000fc40000004100 */
[--C-:B------:R-:W-:Y:S01]  /*24e0*/  FADD.FTZ R26, R21, R152.reuse ;  /* 0x00000098151a7221 */ /* 0x100fe20000010000 */
[----:B------:R-:W-:Y:S01]  /*24f0*/  HADD2.F32 R33, -RZ, R4.H0_H0 ;  /* 0x20000004ff217230 */ /* 0x000fe20000004100 */
[----:B------:R-:W1:Y:S01]  /*2500*/  LDC.64 R10, c[0x0][0x448] ;  /* 0x00011200ff0a7b82 */ /* 0x000e620000000a00 */
[----:B------:R-:W-:Y:S02]  /*2510*/  HADD2.F32 R5, -RZ, R5.H0_H0 ;  /* 0x20000005ff057230 */ /* 0x000fe40000004100 */
[--C-:B------:R-:W-:Y:S01]  /*2520*/  FADD.FTZ R24, R23, R152.reuse ;  /* 0x0000009817187221 */ /* 0x100fe20000010000 */
[----:B------:R-:W-:Y:S02]  /*2530*/  HADD2.F32 R31, -RZ, R6.H0_H0 ;  /* 0x20000006ff1f7230 */ /* 0x000fe40000004100 */
[--C-:B------:R-:W-:Y:S01]  /*2540*/  FADD.FTZ R33, R33, R152.reuse ;  /* 0x0000009821217221 */ /* 0x100fe20000010000 */
[----:B------:R-:W-:Y:S02]  /*2550*/  HADD2.F32 R7, -RZ, R7.H0_H0 ;  /* 0x20000007ff077230 */ /* 0x000fe40000004100 */
[----:B------:R-:W-:Y:S01]  /*2560*/  FADD.FTZ R32, R5, R152 ;  /* 0x0000009805207221 */ /* 0x000fe20000010000 */
[----:B------:R-:W-:Y:S01]  /*2570*/  HADD2.F32 R161, -RZ, R14.H0_H0 ;  /* 0x2000000effa17230 */ /* 0x000fe20000004100 */
[----:B------:R-:W2:Y:S01]  /*2580*/  LDC.64 R12, c[0x0][0x4d8] ;  /* 0x00013600ff0c7b82 */ /* 0x000ea20000000a00 */
[----:B------:R-:W-:-:S02]  /*2590*/  HADD2.F32 R15, -RZ, R15.H0_H0 ;  /* 0x2000000fff0f7230 */ /* 0x000fc40000004100 */
[--C-:B------:R-:W-:Y:S01]  /*25a0*/  FADD.FTZ R31, R31, R152.reuse ;  /* 0x000000981f1f7221 */ /* 0x100fe20000010000 */
[----:B------:R-:W-:Y:S02]  /*25b0*/  HADD2.F32 R163, -RZ, R16.H0_H0 ;  /* 0x20000010ffa37230 */ /* 0x000fe40000004100 */
[--C-:B------:R-:W-:Y:S01]  /*25c0*/  FADD.FTZ R30, R7, R152.reuse ;  /* 0x00000098071e7221 */ /* 0x100fe20000010000 */
[----:B------:R-:W-:Y:S02]  /*25d0*/  HADD2.F32 R17, -RZ, R17.H0_H0 ;  /* 0x20000011ff117230 */ /* 0x000fe40000004100 */
[--C-:B------:R-:W-:Y:S01]  /*25e0*/  FADD.FTZ R29, R29, R152.reuse ;  /* 0x000000981d1d7221 */ /* 0x100fe20000010000 */
[----:B------:R-:W-:Y:S02]  /*25f0*/  HADD2.F32 R165, -RZ, R18.H0_H0 ;  /* 0x20000012ffa57230 */ /* 0x000fe40000004100 */
[----:B------:R-:W-:Y:S01]  /*2600*/  FADD.FTZ R28, R3, R152 ;  /* 0x00000098031c7221 */ /* 0x000fe20000010000 */
[----:B------:R-:W-:-:S02]  /*2610*/  HADD2.F32 R167, -RZ, R19.H0_H0 ;  /* 0x20000013ffa77230 */ /* 0x000fc40000004100 */
[--C-:B------:R-:W-:Y:S01]  /*2620*/  FADD.FTZ R27, R27, R152.reuse ;  /* 0x000000981b1b7221 */ /* 0x100fe20000010000 */
[----:B------:R-:W-:Y:S02]  /*2630*/  IMAD.MOV.U32 R97, RZ, RZ, RZ ;  /* 0x000000ffff617224 */ /* 0x000fe400078e00ff */
[--C-:B------:R-:W-:Y:S01]  /*2640*/  FADD.FTZ R25, R25, R152.reuse ;  /* 0x0000009819197221 */ /* 0x100fe20000010000 */
[----:B------:R-:W-:Y:S01]  /*2650*/  ISETP.EQ.AND P1, PT, R184, RZ, P1 ;  /* 0x000000ffb800720c */ /* 0x000fe20000f22270 */
[--C-:B------:R-:W-:Y:S01]  /*2660*/  FADD.FTZ R23, R161, R152.reuse ;  /* 0x00000098a1177221 */ /* 0x100fe20000010000 */
[--C-:B------:R-:W-:Y:S01]  /*2670*/  FADD.FTZ R22, R15, R152.reuse ;  /* 0x000000980f167221 */ /* 0x100fe20000010000 */
[--C-:B------:R-:W-:Y:S01]  /*2680*/  FADD.FTZ R21, R163, R152.reuse ;  /* 0x00000098a3157221 */ /* 0x100fe20000010000 */
[--C-:B------:R-:W-:Y:S01]  /*2690*/  FADD.FTZ R20, R17, R152.reuse ;  /* 0x0000009811147221 */ /* 0x100fe20000010000 */
[--C-:B------:R-:W-:Y:S01]  /*26a0*/  FADD.FTZ R19, R165, R152.reuse ;  /* 0x00000098a5137221 */ /* 0x100fe20000010000 */
[----:B------:R-:W-:Y:S01]  /*26b0*/  FADD.FTZ R18, R167, R152 ;  /* 0x00000098a7127221 */ /* 0x000fe20000010000 */
[----:B------:R-:W3:Y:S01]  /*26c0*/  LDCU UR42, c[0x0][0x394] ;  /* 0x00007280ff2a77ac */ /* 0x000ee20008000800 */
[----:B------:R-:W4:Y:S01]  /*26d0*/  LDCU UR43, c[0x0][0x38c] ;  /* 0x00007180ff2b77ac */ /* 0x000f220008000800 */
[----:B------:R-:W0:Y:S01]  /*26e0*/  LDCU UR21, c[0x0][0x388] ;  /* 0x00007100ff1577ac */ /* 0x000e220008000800 */
[----:B------:R-:W0:Y:S01]  /*26f0*/  LDCU.64 UR28, c[0x0][0x3a8] ;  /* 0x00007500ff1c77ac */ /* 0x000e220008000a00 */
[----:B------:R-:W0:Y:S01]  /*2700*/  LDCU.64 UR30, c[0x0][0x3c0] ;  /* 0x00007800ff1e77ac */ /* 0x000e220008000a00 */
[----:B------:R-:W0:Y:S01]  /*2710*/  LDCU.64 UR34, c[0x0][0x3e0] ;  /* 0x00007c00ff2277ac */ /* 0x000e220008000a00 */
[----:B------:R-:W0:Y:S01]  /*2720*/  LDCU.64 UR36, c[0x0][0x4e0] ;  /* 0x00009c00ff2477ac */ /* 0x000e220008000a00 */
[----:B------:R-:W0:Y:S01]  /*2730*/  LDCU.64 UR38, c[0x0][0x4f0] ;  /* 0x00009e00ff2677ac */ /* 0x000e220008000a00 */
[----:B------:R-:W0:Y:S02]  /*2740*/  LDCU.64 UR40, c[0x0][0x540] ;  /* 0x0000a800ff2877ac */ /* 0x000e240008000a00 */
.L_x_3668:
[----:B--2---:R-:W-:Y:S01]  /*2750*/  MOV R2, R148 ;  /* 0x0000009400027202 */ /* 0x004fe20000000f00 */
[----:B------:R-:W-:Y:S01]  /*2760*/  HFMA2 R3, -RZ, RZ, 0, 0 ;  /* 0x00000000ff037431 */ /* 0x000fe200000001ff */
[----:B------:R-:W-:Y:S02]  /*2770*/  ISETP.GE.AND P6, PT, R145, UR23, PT ;  /* 0x0000001791007c0c */ /* 0x000fe4000bfc6270 */
[----:B------:R-:W-:Y:S01]  /*2780*/  ISETP.GE.AND P4, PT, R142, UR23, PT ;  /* 0x000000178e007c0c */ /* 0x000fe2000bf86270 */
[----:B01----:R-:W-:Y:S01]  /*2790*/  IMAD.WIDE.U32 R4, R35, UR34, R2 ;  /* 0x0000002223047c25 */ /* 0x003fe2000f8e0002 */
[----:B------:R-:W-:-:S03]  /*27a0*/  ISETP.GE.AND P3, PT, R143, UR23, PT ;  /* 0x000000178f007c0c */ /* 0x000fc6000bf66270 */
[----:B------:R-:W-:Y:S01]  /*27b0*/  IMAD R3, R35, UR35, R5 ;  /* 0x0000002323037c24 */ /* 0x000fe2000f8e0205 */
[----:B------:R-:W-:-:S04]  /*27c0*/  LEA R2, P0, R4, R151, 0x1 ;  /* 0x0000009704027211 */ /* 0x000fc800078008ff */
[----:B------:R-:W-:Y:S02]  /*27d0*/  LEA.HI.X R3, R4, R149, R3, 0x1, P0 ;  /* 0x0000009504037211 */ /* 0x000fe400000f0c03 */
[----:B------:R-:W-:-:S03]  /*27e0*/  ISETP.GE.AND P0, PT, R144, UR23, PT ;  /* 0x0000001790007c0c */ /* 0x000fc6000bf06270 */
[----:B------:R-:W5:Y:S01]  /*27f0*/  @!P2 LDG.E.U16 R14, desc[UR24][R2.64] ;  /* 0x00000018020ea981 */ /* 0x000f62000c1e1500 */
[----:B------:R-:W-:-:S03]  /*2800*/  ISETP.GE.AND P5, PT, R141, UR23, PT ;  /* 0x000000178d007c0c */ /* 0x000fc6000bfa6270 */
[----:B------:R-:W3:Y:S04]  /*2810*/  @!P6 LDG.E.U16 R5, desc[UR24][R2.64+0x40] ;  /* 0x000040180205e981 */ /* 0x000ee8000c1e1500 */
[----:B------:R-:W4:Y:S04]  /*2820*/  @!P4 LDG.E.U16 R6, desc[UR24][R2.64+0x100] ;  /* 0x000100180206c981 */ /* 0x000f28000c1e1500 */
[----:B------:R-:W2:Y:S04]  /*2830*/  @!P0 LDG.E.U16 R4, desc[UR24][R2.64+0x80] ;  /* 0x0000801802048981 */ /* 0x000ea8000c1e1500 */
[----:B------:R-:W2:Y:S04]  /*2840*/  @!P5 LDG.E.U16 R15, desc[UR24][R2.64+0x140] ;  /* 0x00014018020fd981 */ /* 0x000ea8000c1e1500 */
[----:B------:R-:W2:Y:S01]  /*2850*/  @!P3 LDG.E.U16 R7, desc[UR24][R2.64+0xc0] ;  /* 0x0000c0180207b981 */ /* 0x000ea2000c1e1500 */
[----:B------:R-:W-:Y:S01]  /*2860*/  MOV R154, RZ ;  /* 0x000000ff009a7202 */ /* 0x000fe20000000f00 */
[----:B------:R-:W-:-:S02]  /*2870*/  HFMA2 R158, -RZ, RZ, 0, 0 ;  /* 0x00000000ff9e7431 */ /* 0x000fc400000001ff */
[----:B------:R-:W-:Y:S01]  /*2880*/  IMAD.MOV.U32 R156, RZ, RZ, RZ ;  /* 0x000000ffff9c7224 */ /* 0x000fe200078e00ff */
[----:B-----5:R-:W-:-:S04]  /*2890*/  @!P2 PRMT R154, R14, 0x5410, RZ ;  /* 0x000054100e9aa816 */ /* 0x020fc800000000ff */
[----:B---3--:R-:W-:Y:S02]  /*28a0*/  @!P6 PRMT R154, R154, 0x5410, R5 ;  /* 0x000054109a9ae816 */ /* 0x008fe40000000005 */
[----:B------:R-:W-:Y:S02]  /*28b0*/  ISETP.GE.AND P6, PT, R140, UR23, PT ;  /* 0x000000178c007c0c */ /* 0x000fe4000bfc6270 */
[----:B----4-:R-:W-:Y:S02]  /*28c0*/  @!P4 PRMT R158, R6, 0x5410, RZ ;  /* 0x00005410069ec816 */ /* 0x010fe400000000ff */
[----:B------:R-:W-:Y:S02]  /*28d0*/  ISETP.GE.AND P4, PT, R138, UR23, PT ;  /* 0x000000178a007c0c */ /* 0x000fe4000bf86270 */
[----:B--2---:R-:W-:Y:S02]  /*28e0*/  @!P0 PRMT R156, R4, 0x5410, RZ ;  /* 0x00005410049c8816 */ /* 0x004fe400000000ff */
[----:B------:R-:W-:-:S02]  /*28f0*/  ISETP.GE.AND P0, PT, R136, UR23, PT ;  /* 0x0000001788007c0c */ /* 0x000fc4000bf06270 */
[----:B------:R-:W-:-:S03]  /*2900*/  @!P5 PRMT R158, R158, 0x5410, R15 ;  /* 0x000054109e9ed816 */ /* 0x000fc6000000000f */
[----:B------:R-:W2:Y:S01]  /*2910*/  @!P6 LDG.E.U16 R14, desc[UR24][R2.64+0x180] ;  /* 0x00018018020ee981 */ /* 0x000ea2000c1e1500 */
[----:B------:R-:W-:Y:S02]  /*2920*/  ISETP.GE.AND P5, PT, R139, UR23, PT ;  /* 0x000000178b007c0c */ /* 0x000fe4000bfa6270 */
[----:B------:R-:W-:Y:S01]  /*2930*/  @!P3 PRMT R156, R156, 0x5410, R7 ;  /* 0x000054109c9cb816 */ /* 0x000fe20000000007 */
[----:B------:R-:W3:Y:S01]  /*2940*/  @!P4 LDG.E.U16 R162, desc[UR24][R2.64+0x200] ;  /* 0x0002001802a2c981 */ /* 0x000ee2000c1e1500 */
[----:B------:R-:W-:-:S03]  /*2950*/  ISETP.GE.AND P3, PT, R137, UR23, PT ;  /* 0x0000001789007c0c */ /* 0x000fc6000bf66270 */
[----:B------:R-:W4:Y:S06]  /*2960*/  @!P0 LDG.E.U16 R165, desc[UR24][R2.64+0x280] ;  /* 0x0002801802a58981 */ /* 0x000f2c000c1e1500 */
[----:B------:R-:W5:Y:S04]  /*2970*/  @!P5 LDG.E.U16 R161, desc[UR24][R2.64+0x1c0] ;  /* 0x0001c01802a1d981 */ /* 0x000f68000c1e1500 */
[----:B------:R-:W4:Y:S01]  /*2980*/  @!P3 LDG.E.U16 R163, desc[UR24][R2.64+0x240] ;  /* 0x0002401802a3b981 */ /* 0x000f22000c1e1500 */
[----:B------:R-:W-:-:S02]  /*2990*/  MOV R6, UR8 ;  /* 0x0000000800067c02 */ /* 0x000fc40008000f00 */
[----:B------:R-:W-:Y:S02]  /*29a0*/  MOV R5, UR10 ;  /* 0x0000000a00057c02 */ /* 0x000fe40008000f00 */
[----:B------:R-:W-:Y:S02]  /*29b0*/  MOV R4, R6 ;  /* 0x0000000600047202 */ /* 0x000fe40000000f00 */
[----:B------:R-:W-:Y:S01]  /*29c0*/  MOV R160, RZ ;  /* 0x000000ff00a07202 */ /* 0x000fe20000000f00 */
[----:B------:R-:W-:Y:S02]  /*29d0*/  IMAD.U32 R7, RZ, RZ, UR9 ;  /* 0x00000009ff077e24 */ /* 0x000fe4000f8e00ff */
[----:B------:R-:W-:Y:S01]  /*29e0*/  IMAD.WIDE.U32 R4, R35, UR28, R4 ;  /* 0x0000001c23047c25 */ /* 0x000fe2000f8e0004 */
[----:B------:R-:W-:-:S03]  /*29f0*/  MOV R7, UR12 ;  /* 0x0000000c00077c02 */ /* 0x000fc60008000f00 */
[----:B------:R-:W-:Y:S02]  /*2a00*/  IMAD R5, R35, UR29, R5 ;  /* 0x0000001d23057c24 */ /* 0x000fe4000f8e0205 */
[----:B------:R-:W-:Y:S01]  /*2a10*/  IMAD.MOV.U32 R164, RZ, RZ, RZ ;  /* 0x000000ffffa47224 */ /* 0x000fe200078e00ff */
[----:B------:R-:W-:Y:S02]  /*2a20*/  MOV R15, UR7 ;  /* 0x00000007000f7c02 */ /* 0x000fe40008000f00 */
[----:B--2---:R-:W-:Y:S01]  /*2a30*/  @!P6 PRMT R160, R14, 0x5410, RZ ;  /* 0x000054100ea0e816 */ /* 0x004fe200000000ff */
[----:B------:R-:W-:Y:S01]  /*2a40*/  IMAD.U32 R14, RZ, RZ, UR6 ;  /* 0x00000006ff0e7e24 */ /* 0x000fe2000f8e00ff */
[----:B------:R-:W-:-:S04]  /*2a50*/  LEA R16, P6, R4, R8, 0x2 ;  /* 0x0000000804107211 */ /* 0x000fc800078c10ff */
[----:B------:R-:W-:Y:S01]  /*2a60*/  MOV R6, R14 ;  /* 0x0000000e00067202 */ /* 0x000fe20000000f00 */
[----:B------:R-:W-:Y:S01]  /*2a70*/  HFMA2 R14, -RZ, RZ, 0, 0 ;  /* 0x00000000ff0e7431 */ /* 0x000fe200000001ff */
[----:B------:R-:W-:-:S03]  /*2a80*/  LEA.HI.X R17, R4, R9, R5, 0x2, P6 ;  /* 0x0000000904117211 */ /* 0x000fc600030f1405 */
[----:B------:R-:W-:Y:S01]  /*2a90*/  IMAD.WIDE.U32 R6, R35, UR30, R6 ;  /* 0x0000001e23067c25 */ /* 0x000fe2000f8e0006 */
[----:B------:R-:W-:Y:S01]  /*2aa0*/  ISETP.GE.AND P6, PT, R135, UR23, PT ;  /* 0x0000001787007c0c */ /* 0x000fe2000bfc6270 */
[----:B------:R-:W2:Y:S01]  /*2ab0*/  LDG.E R16, desc[UR24][R16.64] ;  /* 0x0000001810107981 */ /* 0x000ea2000c1e1900 */
[----:B---3--:R-:W-:Y:S01]  /*2ac0*/  @!P4 PRMT R14, R162, 0x5410, RZ ;  /* 0x00005410a20ec816 */ /* 0x008fe200000000ff */
[----:B------:R-:W-:Y:S01]  /*2ad0*/  IMAD R5, R35, UR31, R7 ;  /* 0x0000001f23057c24 */ /* 0x000fe2000f8e0207 */
[----:B-----5:R-:W-:Y:S02]  /*2ae0*/  @!P5 PRMT R160, R160, 0x5410, R161 ;  /* 0x00005410a0a0d816 */ /* 0x020fe400000000a1 */
[----:B------:R-:W-:Y:S02]  /*2af0*/  ISETP.GE.AND P4, PT, R134, UR23, PT ;  /* 0x0000001786007c0c */ /* 0x000fe4000bf86270 */
[----:B----4-:R-:W-:Y:S02]  /*2b00*/  @!P0 PRMT R164, R165, 0x5410, RZ ;  /* 0x00005410a5a48816 */ /* 0x010fe400000000ff */
[----:B-1----:R-:W-:-:S02]  /*2b10*/  LEA R4, P5, R6, R10, 0x2 ;  /* 0x0000000a06047211 */ /* 0x002fc400078a10ff */
[----:B------:R-:W-:Y:S01]  /*2b20*/  ISETP.GE.AND P0, PT, R132, UR23, PT ;  /* 0x0000001784007c0c */ /* 0x000fe2000bf06270 */
[----:B------:R-:W3:Y:S01]  /*2b30*/  @!P6 LDG.E.U16 R15, desc[UR24][R2.64+0x2c0] ;  /* 0x0002c018020fe981 */ /* 0x000ee2000c1e1500 */
[----:B------:R-:W-:Y:S02]  /*2b40*/  @!P3 PRMT R14, R14, 0x5410, R163 ;  /* 0x000054100e0eb816 */ /* 0x000fe400000000a3 */
[----:B------:R-:W-:Y:S02]  /*2b50*/  ISETP.GE.AND P3, PT, R133, UR23, PT ;  /* 0x0000001785007c0c */ /* 0x000fe4000bf66270 */
[----:B------:R-:W-:Y:S02]  /*2b60*/  LEA.HI.X R5, R6, R11, R5, 0x2, P5 ;  /* 0x0000000b06057211 */ /* 0x000fe400028f1405 */
[----:B------:R-:W-:Y:S01]  /*2b70*/  ISETP.GE.AND P5, PT, R131, UR23, PT ;  /* 0x0000001783007c0c */ /* 0x000fe2000bfa6270 */
[----:B------:R-:W4:Y:S04]  /*2b80*/  @!P4 LDG.E.U16 R6, desc[UR24][R2.64+0x300] ;  /* 0x000300180206c981 */ /* 0x000f28000c1e1500 */
[----:B------:R-:W5:Y:S04]  /*2b90*/  @!P0 LDG.E.U16 R17, desc[UR24][R2.64+0x380] ;  /* 0x0003801802118981 */ /* 0x000f68000c1e1500 */
[----:B------:R-:W2:Y:S04]  /*2ba0*/  @!P3 LDG.E.U16 R7, desc[UR24][R2.64+0x340] ;  /* 0x000340180207b981 */ /* 0x000ea8000c1e1500 */
[----:B------:R-:W2:Y:S04]  /*2bb0*/  @!P5 LDG.E.U16 R161, desc[UR24][R2.64+0x3c0] ;  /* 0x0003c01802a1d981 */ /* 0x000ea8000c1e1500 */
[----:B------:R0:W2:Y:S01]  /*2bc0*/  LDG.E R188, desc[UR24][R4.64] ;  /* 0x0000001804bc7981 */ /* 0x0000a2000c1e1900 */
[----:B------:R-:W-:-:S02]  /*2bd0*/  PRMT R162, R156, 0x7632, R162 ;  /* 0x000076329ca27816 */ /* 0x000fc400000000a2 */
[----:B------:R-:W-:Y:S01]  /*2be0*/  PRMT R163, R158, 0x7632, R163 ;  /* 0x000076329ea37816 */ /* 0x000fe200000000a3 */
[----:B------:R-:W-:Y:S01]  /*2bf0*/  STS.U16 [R129], R154 ;  /* 0x0000009a81007388 */ /* 0x000fe20000000400 */
[----:B0-----:R-:W-:Y:S02]  /*2c00*/  PRMT R5, R154, 0x7632, R5 ;  /* 0x000076329a057816 */ /* 0x001fe40000000005 */
[----:B------:R-:W-:-:S03]  /*2c10*/  PRMT R165, R160, 0x7632, R165 ;  /* 0x00007632a0a57816 */ /* 0x000fc600000000a5 */
[----:B------:R-:W-:Y:S01]  /*2c20*/  STS.U16 [R128+0x40], R5 ;  /* 0x0000400580007388 */ /* 0x000fe20000000400 */
[----:B------:R-:W-:-:S03]  /*2c30*/  PRMT R4, R14, 0x7632, R4 ;  /* 0x000076320e047816 */ /* 0x000fc60000000004 */
[----:B------:R-:W-:Y:S04]  /*2c40*/  STS.U16 [R127+0x80], R156 ;  /* 0x0000809c7f007388 */ /* 0x000fe80000000400 */
[----:B------:R-:W-:Y:S04]  /*2c50*/  STS.U16 [R126+0xc0], R162 ;  /* 0x0000c0a27e007388 */ /* 0x000fe80000000400 */
[----:B------:R-:W-:Y:S01]  /*2c60*/  STS.U16 [R125+0x100], R158 ;  /* 0x0001009e7d007388 */ /* 0x000fe20000000400 */
[----:B------:R-:W-:-:S03]  /*2c70*/  MOV R2, RZ ;  /* 0x000000ff00027202 */ /* 0x000fc60000000f00 */
[----:B------:R-:W-:Y:S04]  /*2c80*/  STS.U16 [R124+0x140], R163 ;  /* 0x000140a37c007388 */ /* 0x000fe80000000400 */
[----:B------:R-:W-:Y:S04]  /*2c90*/  STS.U16 [R123+0x180], R160 ;  /* 0x000180a07b007388 */ /* 0x000fe80000000400 */
[----:B------:R-:W-:Y:S04]  /*2ca0*/  STS.U16 [R122+0x1c0], R165 ;  /* 0x0001c0a57a007388 */ /* 0x000fe80000000400 */
[----:B------:R-:W-:Y:S04]  /*2cb0*/  STS.U16 [R121+0x200], R14 ;  /* 0x0002000e79007388 */ /* 0x000fe80000000400 */
[----:B------:R0:W-:Y:S02]  /*2cc0*/  STS.U16 [R120+0x240], R4 ;  /* 0x0002400478007388 */ /* 0x0001e40000000400 */
[----:B0-----:R-:W-:Y:S01]  /*2cd0*/  HFMA2 R4, -RZ, RZ, 0, 0 ;  /* 0x00000000ff047431 */ /* 0x001fe200000001ff */
[----:B------:R-:W0:Y:S01]  /*2ce0*/  S2UR UR20, SR_CgaCtaId ;  /* 0x00000000001479c3 */ /* 0x000e220000008800 */
[----:B------:R-:W-:-:S04]  /*2cf0*/  USHF.L.U32 UR33, UR11, 0x8, URZ ;  /* 0x000000080b217899 */ /* 0x000fc800080006ff */
[----:B------:R-:W-:-:S04]  /*2d00*/  UIADD3 UR19, UPT, UPT, UR33, -0x100, URZ ;  /* 0xffffff0021137890 */ /* 0x000fc8000fffe0ff */
[----:B------:R-:W-:Y:S01]  /*2d10*/  ULOP3.LUT UR19, UR19, 0x100, URZ, 0xc0, !UPT ;  /* 0x0000010013137892 */ /* 0x000fe2000f8ec0ff */
[----:B------:R-:W-:Y:S02]  /*2d20*/  UMOV UR32, 0x400 ;  /* 0x0000040000207882 */ /* 0x000fe40000000000 */
[----:B0-----:R-:W-:Y:S01]  /*2d30*/  ULEA UR32, UR20, UR32, 0x18 ;  /* 0x0000002014207291 */ /* 0x001fe2000f8ec0ff */
[----:B------:R-:W-:Y:S01]  /*2d40*/  BSSY.RECONVERGENT B0, `(.L_x_3624) ;  /* 0x0000080000007945 */ /* 0x000fe20003800200 */
[----:B---3--:R-:W-:-:S04]  /*2d50*/  @!P6 PRMT R164, R164, 0x5410, R15 ;  /* 0x00005410a4a4e816 */ /* 0x008fc8000000000f */
[----:B------:R-:W-:Y:S02]  /*2d60*/  PRMT R5, R164, 0x7632, R5 ;  /* 0x00007632a4057816 */ /* 0x000fe40000000005 */
[----:B----4-:R-:W-:Y:S02]  /*2d70*/  @!P4 PRMT R2, R6, 0x5410, RZ ;  /* 0x000054100602c816 */ /* 0x010fe400000000ff */
[----:B-----5:R-:W-:Y:S01]  /*2d80*/  @!P0 PRMT R4, R17, 0x5410, RZ ;  /* 0x0000541011048816 */ /* 0x020fe200000000ff */
[----:B------:R-:W-:Y:S01]  /*2d90*/  STS.U16 [R119+0x280], R164 ;  /* 0x000280a477007388 */ /* 0x000fe20000000400 */
[----:B--2---:R-:W-:-:S03]  /*2da0*/  @!P3 PRMT R2, R2, 0x5410, R7 ;  /* 0x000054100202b816 */ /* 0x004fc60000000007 */
[----:B------:R0:W-:Y:S01]  /*2db0*/  STS.U16 [R118+0x2c0], R5 ;  /* 0x0002c00576007388 */ /* 0x0001e20000000400 */
[----:B------:R-:W-:-:S03]  /*2dc0*/  @!P5 PRMT R4, R4, 0x5410, R161 ;  /* 0x000054100404d816 */ /* 0x000fc600000000a1 */
[----:B------:R1:W-:Y:S01]  /*2dd0*/  STS.U16 [R117+0x300], R2 ;  /* 0x0003000275007388 */ /* 0x0003e20000000400 */
[----:B------:R-:W-:Y:S02]  /*2de0*/  PRMT R6, R4, 0x7632, R6 ;  /* 0x0000763204067816 */ /* 0x000fe40000000006 */
[----:B0-----:R-:W-:-:S05]  /*2df0*/  PRMT R5, R2, 0x7632, R5 ;  /* 0x0000763202057816 */ /* 0x001fca0000000005 */
[----:B------:R-:W-:Y:S04]  /*2e00*/  STS.U16 [R116+0x340], R5 ;  /* 0x0003400574007388 */ /* 0x000fe80000000400 */
[----:B------:R-:W-:Y:S04]  /*2e10*/  STS.U16 [R115+0x380], R4 ;  /* 0x0003800473007388 */ /* 0x000fe80000000400 */
[----:B------:R-:W-:Y:S01]  /*2e20*/  STS.U16 [R114+0x3c0], R6 ;  /* 0x0003c00672007388 */ /* 0x000fe20000000400 */
[----:B------:R-:W-:-:S03]  /*2e30*/  NOP ;  /* 0x0000000000007918 */ /* 0x000fc60000000000 */
[----:B------:R-:W0:Y:S04]  /*2e40*/  LDS.U16 R201, [R105+0x10] ;  /* 0x0000100069c97984 */ /* 0x000e280000000400 */
[----:B------:R-:W2:Y:S04]  /*2e50*/  LDS.U16 R197, [R103+0x14] ;  /* 0x0000140067c57984 */ /* 0x000ea80000000400 */
[----:B------:R-:W3:Y:S04]  /*2e60*/  LDS.U16 R217, [R113] ;  /* 0x0000000071d97984 */ /* 0x000ee80000000400 */
        /* <DEDUP_REMOVED lines=13> */
[----:B------:R-:W-:-:S04]  /*2f40*/  FMUL.FTZ R3, R16, 1.4426950216293334961 ;  /* 0x3fb8aa3b10037820 */ /* 0x000fc80000410000 */
[-C--:B------:R-:W-:Y:S01]  /*2f50*/  FMUL.FTZ R219, R33, R3.reuse ;  /* 0x0000000321db7220 */ /* 0x080fe20000410000 */
[----:B-1----:R-:W-:Y:S02]  /*2f60*/  VIADD R2, R35, UR19 ;  /* 0x0000001323027c36 */ /* 0x002fe40008000000 */
        /* <DEDUP_REMOVED lines=11> */
[----:B------:R-:W-:Y:S01]  /*3020*/  ISETP.NE.AND P0, PT, R150, RZ, PT ;  /* 0x000000ff9600720c */ /* 0x000fe20003f05270 */
[-C--:B------:R-:W-:Y:S01]  /*3030*/  FMUL.FTZ R183, R22, R3.reuse ;  /* 0x0000000316b77220 */ /* 0x080fe20000410000 */
[----:B------:R-:W-:Y:S01]  /*3040*/  IADD3 R161, PT, PT, R150, 0x200, RZ ;  /* 0x0000020096a17810 */ /* 0x000fe20007ffe0ff */
[-C--:B------:R-:W-:Y:S01]  /*3050*/  FMUL.FTZ R176, R21, R3.reuse ;  /* 0x0000000315b07220 */ /* 0x080fe20000410000 */
[-C--:B------:R-:W-:Y:S01]  /*3060*/  FMUL.FTZ R181, R20, R3.reuse ;  /* 0x0000000314b57220 */ /* 0x080fe20000410000 */
[-C--:B------:R-:W-:Y:S01]  /*3070*/  FMUL.FTZ R179, R19, R3.reuse ;  /* 0x0000000313b37220 */ /* 0x080fe20000410000 */
[----:B------:R-:W-:Y:S01]  /*3080*/  FMUL.FTZ R177, R18, R3 ;  /* 0x0000000312b17220 */ /* 0x000fe20000410000 */
[----:B------:R-:W-:-:S02]  /*3090*/  ISETP.NE.AND P3, PT, R150, 0x3f, PT ;  /* 0x0000003f9600780c */ /* 0x000fc40003f65270 */
[----:B------:R-:W-:Y:S01]  /*30a0*/  SEL R2, R2, R161, !P0 ;  /* 0x000000a102027207 */ /* 0x000fe20004000000 */
[----:B------:R-:W1:Y:S01]  /*30b0*/  MUFU.EX2 R156, R156 ;  /* 0x0000009c009c7308 */ /* 0x000e620000000800 */
[----:B0-----:R-:W-:-:S03]  /*30c0*/  HADD2.F32 R201, -RZ, R201.H0_H0 ;  /* 0x200000c9ffc97230 */ /* 0x001fc60000004100 */
[----:B------:R-:W0:Y:S01]  /*30d0*/  MUFU.EX2 R154, R154 ;  /* 0x0000009a009a7308 */ /* 0x000e220000000800 */
[----:B------:R-:W-:Y:S01]  /*30e0*/  LEA R2, R2, UR32, 0x2 ;  /* 0x0000002002027c11 */ /* 0x000fe2000f8e10ff */
[----:B--2---:R-:W-:Y:S02]  /*30f0*/  HADD2.F32 R197, -RZ, R197.H0_H0 ;  /* 0x200000c5ffc57230 */ /* 0x004fe40000004100 */
[----:B------:R-:W2:Y:S01]  /*3100*/  MUFU.EX2 R163, R163 ;  /* 0x000000a300a37308 */ /* 0x000ea20000000800 */
[----:B---3--:R-:W-:-:S03]  /*3110*/  HADD2.F32 R217, -RZ, R217.H0_H0 ;  /* 0x200000d9ffd97230 */ /* 0x008fc60000004100 */
[----:B------:R-:W3:Y:S01]  /*3120*/  MUFU.EX2 R158, R158 ;  /* 0x0000009e009e7308 */ /* 0x000ee20000000800 */
[----:B----4-:R-:W-:-:S03]  /*3130*/  HADD2.F32 R213, -RZ, R213.H0_H0 ;  /* 0x200000d5ffd57230 */ /* 0x010fc60000004100 */
[----:B------:R-:W4:Y:S01]  /*3140*/  MUFU.EX2 R189, R189 ;  /* 0x000000bd00bd7308 */ /* 0x000f220000000800 */
[----:B-----5:R-:W-:-:S03]  /*3150*/  HADD2.F32 R209, -RZ, R209.H0_H0 ;  /* 0x200000d1ffd17230 */ /* 0x020fc60000004100 */
[----:B------:R-:W0:Y:S01]  /*3160*/  MUFU.EX2 R182, R182 ;  /* 0x000000b600b67308 */ /* 0x000e220000000800 */
[----:B------:R-:W-:-:S03]  /*3170*/  HADD2.F32 R207, -RZ, R207.H0_H0 ;  /* 0x200000cfffcf7230 */ /* 0x000fc60000004100 */
        /* <DEDUP_REMOVED lines=17> */
[----:B-1----:R1:W-:Y:S01]  /*3290*/  STS [R2+0x1d10], R219 ;  /* 0x001d10db02007388 */ /* 0x0023e20000000800 */
        /* <DEDUP_REMOVED lines=9> */
[C---:B-1----:R-:W-:Y:S01]  /*3330*/  FMUL.FTZ R2, R188.reuse, R207 ;  /* 0x000000cfbc027220 */ /* 0x042fe20000410000 */
[C---:B------:R-:W-:Y:S01]  /*3340*/  FMUL.FTZ R221, R188.reuse, R193 ;  /* 0x000000c1bcdd7220 */ /* 0x040fe20000410000 */
[C---:B------:R-:W-:Y:S01]  /*3350*/  FMUL.FTZ R164, R188.reuse, R191 ;  /* 0x000000bfbca47220 */ /* 0x040fe20000410000 */
[C---:B------:R-:W-:Y:S01]  /*3360*/  FMUL.FTZ R223, R188.reuse, R175 ;  /* 0x000000afbcdf7220 */ /* 0x040fe20000410000 */
[----:B------:R-:W-:Y:S01]  /*3370*/  FMUL.FTZ R225, R188, R17 ;  /* 0x00000011bce17220 */ /* 0x000fe20000410000 */
[----:B------:R-:W-:Y:S01]  /*3380*/  FMUL.FTZ R170, R58, R165 ;  /* 0x000000a53aaa7220 */ /* 0x000fe20000410000 */
[----:B------:R-:W-:Y:S01]  /*3390*/  FMUL.FTZ R168, R56, R167 ;  /* 0x000000a738a87220 */ /* 0x000fe20000410000 */
[----:B------:R-:W-:-:S02]  /*33a0*/  HADD2.F32 R215, -RZ, R215.H0_H0 ;  /* 0x200000d7ffd77230 */ /* 0x000fc40000004100 */
        /* <DEDUP_REMOVED lines=14> */
[----:B0-234-:R-:W-:Y:S05]  /*3490*/  @P3 BRA `(.L_x_3625) ;  /* 0x0000000000203947 */ /* 0x01dfea0003800000 */
[----:B------:R-:W-:Y:S01]  /*34a0*/  UISETP.NE.AND UP0, UPT, UR11, UR42, UPT ;  /* 0x0000002a0b00728c */ /* 0x000fe2000bf05270 */
[----:B------:R-:W-:-:S08]  /*34b0*/  MOV R160, 0x3f800000 ;  /* 0x3f80000000a07802 */ /* 0x000fd00000000f00 */
[----:B------:R-:W-:Y:S05]  /*34c0*/  BRA.U !UP0, `(.L_x_3626) ;  /* 0x00000001081c7547 */ /* 0x000fea000b800000 */
[----:B------:R-:W-:-:S06]  /*34d0*/  ULOP3.LUT UR19, UR33, 0x100, URZ, 0xc0, !UPT ;  /* 0x0000010021137892 */ /* 0x000fcc000f8ec0ff */
[----:B------:R-:W-:-:S04]  /*34e0*/  IADD3 R2, PT, PT, R35, UR19, RZ ;  /* 0x0000001323027c10 */ /* 0x000fc8000fffe0ff */
[----:B------:R-:W-:-:S05]  /*34f0*/  LEA R2, R2, UR32, 0x2 ;  /* 0x0000002002027c11 */ /* 0x000fca000f8e10ff */
[----:B------:R1:W2:Y:S01]  /*3500*/  LDS R160, [R2+0x1d10] ;  /* 0x001d100002a07984 */ /* 0x0002a20000000800 */
[----:B------:R-:W-:Y:S05]  /*3510*/  BRA `(.L_x_3626) ;  /* 0x0000000000087947 */ /* 0x000fea0003800000 */
.L_x_3625:
[----:B------:R-:W-:-:S06]  /*3520*/  LEA R160, R150, UR32, 0x2 ;  /* 0x0000002096a07c11 */ /* 0x000fcc000f8e10ff */
[----:B------:R-:W0:Y:S02]  /*3530*/  LDS R160, [R160+0x2514] ;  /* 0x00251400a0a07984 */ /* 0x000e240000000800 */
.L_x_3626:
[----:B------:R-:W-:Y:S05]  /*3540*/  BSYNC.RECONVERGENT B0 ;  /* 0x0000000000007941 */ /* 0x000fea0003800200 */
.L_x_3624:
[----:B------:R-:W3:Y:S01]  /*3550*/  @P1 LDC R4, c[0x0][0x38c] ;  /* 0x0000e300ff041b82 */ /* 0x000ee20000000800 */
[----:B------:R-:W-:Y:S01]  /*3560*/  VOTEU.ANY UP0, P1 ;  /* 0x0000000000ff7886 */ /* 0x000fe20000800100 */
[----:B------:R-:W-:Y:S01]  /*3570*/  FMUL.FTZ R190, R33, R80 ;  /* 0x0000005021be7220 */ /* 0x000fe20000410000 */
[----:B------:R-:W-:Y:S01]  /*3580*/  FMUL.FTZ R225, R32, R81 ;  /* 0x0000005120e17220 */ /* 0x000fe20000410000 */
[----:B------:R-:W-:Y:S01]  /*3590*/  MOV R5, 0x8 ;  /* 0x0000000800057802 */ /* 0x000fe20000000f00 */
[----:B-1----:R-:W-:Y:S01]  /*35a0*/  IMAD.MOV.U32 R2, RZ, RZ, 0x3f800000 ;  /* 0x3f800000ff027424 */ /* 0x002fe200078e00ff */
[----:B------:R-:W-:Y:S01]  /*35b0*/  @UP0 UIADD3 UR19, UPT, UPT, UR11, -0x2, URZ ;  /* 0xfffffffe0b130890 */ /* 0x000fe2000fffe0ff */
[----:B------:R-:W-:Y:S01]  /*35c0*/  FMUL.FTZ R7, R219, R156 ;  /* 0x0000009cdb077220 */ /* 0x000fe20000410000 */
[----:B------:R-:W-:Y:S01]  /*35d0*/  FMUL.FTZ R221, R31, R78 ;  /* 0x0000004e1fdd7220 */ /* 0x000fe20000410000 */
[----:B------:R-:W-:Y:S01]  /*35e0*/  FFMA.FTZ R6, R156, R190, R225 ;  /* 0x000000be9c067223 */ /* 0x000fe200000100e1 */
[----:B------:R-:W-:Y:S01]  /*35f0*/  FMUL.FTZ R194, R30, R77 ;  /* 0x0000004d1ec27220 */ /* 0x000fe20000410000 */
[----:B------:R-:W-:Y:S01]  /*3600*/  FMUL.FTZ R192, R154, R7 ;  /* 0x000000079ac07220 */ /* 0x000fe20000410000 */
[----:B------:R-:W-:-:S02]  /*3610*/  HFMA2 R3, -RZ, RZ, 0, 0 ;  /* 0x00000000ff037431 */ /* 0x000fc400000001ff */
[----:B------:R-:W-:Y:S01]  /*3620*/  FFMA.FTZ R6, R154, R6, R221 ;  /* 0x000000069a067223 */ /* 0x000fe200000100dd */
[----:B------:R-:W-:Y:S01]  /*3630*/  FMUL.FTZ R223, R29, R74 ;  /* 0x0000004a1ddf7220 */ /* 0x000fe20000410000 */
[C---:B------:R-:W-:Y:S02]  /*3640*/  FMUL.FTZ R7, R163.reuse, R192 ;  /* 0x000000c0a3077220 */ /* 0x040fe40000410000 */
[----:B------:R-:W-:Y:S01]  /*3650*/  FFMA.FTZ R6, R163, R6, R194 ;  /* 0x00000006a3067223 */ /* 0x000fe200000100c2 */
[----:B---3--:R-:W-:-:S04]  /*3660*/  @P1 IMAD R4, R4, UR19, R35 ;  /* 0x0000001304041c24 */ /* 0x008fc8000f8e0223 */
        /* <DEDUP_REMOVED lines=13> */
[----:B-1----:R-:W-:Y:S01]  /*3740*/  FMUL.FTZ R4, R158, R7 ;  /* 0x000000079e047220 */ /* 0x002fe20000410000 */
        /* <DEDUP_REMOVED lines=9> */
[----:B------:R-:W-:-:S02]  /*37e0*/  LOP3.LUT R186, R186, 0xfffffffb, RZ, 0xc0, !PT ;  /* 0xfffffffbbaba7812 */ /* 0x000fc400078ec0ff */
[----:B------:R-:W-:Y:S01]  /*37f0*/  FMUL.FTZ R5, R187, R4 ;  /* 0x00000004bb057220 */ /* 0x000fe20000410000 */
[----:B------:R-:W-:-:S03]  /*3800*/  FFMA.FTZ R6, R178, R6, R233 ;  /* 0x00000006b2067223 */ /* 0x000fc600000100e9 */
[----:B------:R-:W-:Y:S01]  /*3810*/  FMUL.FTZ R4, R180, R5 ;  /* 0x00000005b4047220 */ /* 0x000fe20000410000 */
[----:B------:R-:W-:Y:S02]  /*3820*/  FFMA.FTZ R6, R183, R6, R206 ;  /* 0x00000006b7067223 */ /* 0x000fe400000100ce */
[----:B------:R-:W-:Y:S01]  /*3830*/  @P3 LOP3.LUT R186, R186, 0x4, RZ, 0xfc, !PT ;  /* 0x00000004baba3812 */ /* 0x000fe200078efcff */
[----:B------:R-:W-:Y:S01]  /*3840*/  FMUL.FTZ R5, R185, R4 ;  /* 0x00000004b9057220 */ /* 0x000fe20000410000 */
[----:B------:R-:W-:-:S03]  /*3850*/  FFMA.FTZ R6, R176, R6, R235 ;  /* 0x00000006b0067223 */ /* 0x000fc600000100eb */
[----:B------:R-:W-:Y:S01]  /*3860*/  FMUL.FTZ R4, R178, R5 ;  /* 0x00000005b2047220 */ /* 0x000fe20000410000 */
[----:B------:R-:W-:-:S03]  /*3870*/  FFMA.FTZ R6, R181, R6, R208 ;  /* 0x00000006b5067223 */ /* 0x000fc600000100d0 */
[----:B------:R-:W-:-:S04]  /*3880*/  FMUL.FTZ R5, R183, R4 ;  /* 0x00000004b7057220 */ /* 0x000fc80000410000 */
[----:B------:R-:W-:Y:S01]  /*3890*/  FMUL.FTZ R4, R176, R5 ;  /* 0x00000005b0047220 */ /* 0x000fe20000410000 */
[----:B------:R-:W-:-:S03]  /*38a0*/  FFMA.FTZ R5, R179, R6, R204 ;  /* 0x00000006b3057223 */ /* 0x000fc600000100cc */
[----:B------:R-:W-:Y:S01]  /*38b0*/  FMUL.FTZ R4, R181, R4 ;  /* 0x00000004b5047220 */ /* 0x000fe20000410000 */
[----:B------:R-:W-:-:S03]  /*38c0*/  FFMA.FTZ R5, R177, R5, R200 ;  /* 0x00000005b1057223 */ /* 0x000fc600000100c8 */
[----:B------:R-:W-:-:S04]  /*38d0*/  FMUL.FTZ R4, R179, R4 ;  /* 0x00000004b3047220 */ /* 0x000fc80000410000 */
[----:B------:R-:W-:-:S05]  /*38e0*/  FMUL.FTZ R4, R177, R4 ;  /* 0x00000004b1047220 */ /* 0x000fca0000410000 */
[----:B------:R1:W-:Y:S01]  /*38f0*/  STS.64 [R147+0x1900], R4 ;  /* 0x0019000493007388 */ /* 0x0003e20000000a00 */
[----:B------:R-:W-:Y:S06]  /*3900*/  BAR.SYNC.DEFER_BLOCKING 0x0 ;  /* 0x0000000000007b1d */ /* 0x000fec0000010000 */
[----:B------:R-:W-:Y:S05]  /*3910*/  @P3 BRA `(.L_x_3627) ;  /* 0x0000000000e83947 */ /* 0x000fea0003800000 */
[----:B------:R-:W-:Y:S01]  /*3920*/  LEA R192, R150, R147, 0x3 ;  /* 0x0000009396c07211 */ /* 0x000fe200078e18ff */
[----:B------:R-:W-:Y:S01]  /*3930*/  UMOV UR19, 0xffffffff ;  /* 0xffffffff00137882 */ /* 0x000fe20000000000 */
[C---:B------:R-:W-:Y:S02]  /*3940*/  ISETP.GE.AND P3, PT, R130.reuse, 0x10, PT ;  /* 0x000000108200780c */ /* 0x040fe40003f66270 */
[----:B------:R-:W-:Y:S01]  /*3950*/  ISETP.GE.AND P4, PT, R130, 0x8, PT ;  /* 0x000000088200780c */ /* 0x000fe20003f86270 */
[----:B-1----:R-:W1:Y:S01]  /*3960*/  LDS.128 R4, [R192+0x1900] ;  /* 0x00190000c0047984 */ /* 0x002e620000000c00 */
[----:B------:R-:W-:Y:S02]  /*3970*/  LOP3.LUT R186, R186, 0xfffffffd, RZ, 0xc0, !PT ;  /* 0xfffffffdbaba7812 */ /* 0x000fe400078ec0ff */
[----:B------:R-:W-:-:S07]  /*3980*/  ISETP.GE.AND P5, PT, R130, 0x1, PT ;  /* 0x000000018200780c */ /* 0x000fce0003fa6270 */
[----:B------:R-:W-:Y:S02]  /*3990*/  @P3 LOP3.LUT R186, R186, 0x2, RZ, 0xfc, !PT ;  /* 0x00000002baba3812 */ /* 0x000fe400078efcff */
[----:B------:R-:W-:Y:S02]  /*39a0*/  ISETP.GE.AND P3, PT, R130, 0x4, PT ;  /* 0x000000048200780c */ /* 0x000fe40003f66270 */
[----:B------:R-:W-:-:S04]  /*39b0*/  LOP3.LUT R186, R186, 0xfffffffe, RZ, 0xc0, !PT ;  /* 0xfffffffebaba7812 */ /* 0x000fc800078ec0ff */
[----:B------:R-:W-:Y:S02]  /*39c0*/  @P4 LOP3.LUT R186, R186, 0x1, RZ, 0xfc, !PT ;  /* 0x00000001baba4812 */ /* 0x000fe400078efcff */
[----:B------:R-:W-:Y:S01]  /*39d0*/  ISETP.GE.AND P4, PT, R130, 0x2, PT ;  /* 0x000000028200780c */ /* 0x000fe20003f86270 */
[-C--:B-1----:R-:W-:Y:S01]  /*39e0*/  FFMA.FTZ R5, R5, R6.reuse, R7 ;  /* 0x0000000605057223 */ /* 0x082fe20000010007 */
[----:B------:R-:W-:Y:S01]  /*39f0*/  FMUL.FTZ R212, R4, R6 ;  /* 0x0000000604d47220 */ /* 0x000fe20000410000 */
[----:B------:R-:W-:Y:S10]  /*3a00*/  BRA.DIV UR19, `(.L_x_3628) ;  /* 0x0000003e13187947 */ /* 0x000ff4000b800000 */
[----:B------:R-:W1:Y:S01]  /*3a10*/  SHFL.UP PT, R4, R5, 0x1, RZ ;  /* 0x0420000005047989 */ /* 0x000e6200000e00ff */
[----:B------:R-:W-:-:S03]  /*3a20*/  ISETP.GE.AND P6, PT, R130, 0x8, PT ;  /* 0x000000088200780c */ /* 0x000fc60003fc6270 */
[----:B------:R-:W3:Y:S01]  /*3a30*/  SHFL.UP PT, R7, R212, 0x1, RZ ;  /* 0x04200000d4077989 */ /* 0x000ee200000e00ff */
[C---:B-1----:R-:W-:Y:S01]  /*3a40*/  FFMA.FTZ R4, R212.reuse, R4, R5 ;  /* 0x00000004d4047223 */ /* 0x042fe20000010005 */
[----:B---3--:R-:W-:-:S04]  /*3a50*/  @P5 FMUL.FTZ R212, R212, R7 ;  /* 0x00000007d4d45220 */ /* 0x008fc80000410000 */
[----:B------:R-:W-:Y:S01]  /*3a60*/  FSEL R229, R5, R4, !P5 ;  /* 0x0000000405e57208 */ /* 0x000fe20006800000 */
[----:B------:R-:W-:Y:S04]  /*3a70*/  SHFL.UP PT, R7, R212, 0x2, RZ ;  /* 0x04400000d4077989 */ /* 0x000fe800000e00ff */
[----:B------:R-:W1:Y:S02]  /*3a80*/  SHFL.UP PT, R4, R229, 0x2, RZ ;  /* 0x04400000e5047989 */ /* 0x000e6400000e00ff */
[C---:B-1----:R-:W-:Y:S01]  /*3a90*/  FFMA.FTZ R4, R212.reuse, R4, R229 ;  /* 0x00000004d4047223 */ /* 0x042fe200000100e5 */
[----:B------:R-:W-:-:S04]  /*3aa0*/  @P4 FMUL.FTZ R212, R212, R7 ;  /* 0x00000007d4d44220 */ /* 0x000fc80000410000 */
        /* <DEDUP_REMOVED lines=11> */
[----:B------:R1:W3:Y:S04]  /*3b60*/  SHFL.UP PT, R229, R212, 0x10, RZ ;  /* 0x06000000d4e57989 */ /* 0x0002e800000e00ff */
[----:B------:R1:W4:Y:S02]  /*3b70*/  SHFL.UP PT, R4, R5, 0x10, RZ ;  /* 0x0600000005047989 */ /* 0x00032400000e00ff */
.L_x_3686:
[----:B------:R-:W-:Y:S01]  /*3b80*/  ISETP.GE.AND P3, PT, R130, 0x10, PT ;  /* 0x000000108200780c */ /* 0x000fe20003f66270 */
[----:B----4-:R-:W-:Y:S01]  /*3b90*/  FFMA.FTZ R4, R212, R4, R5 ;  /* 0x00000004d4047223 */ /* 0x010fe20000010005 */
[----:B------:R-:W-:-:S04]  /*3ba0*/  UMOV UR19, 0xffffffff ;  /* 0xffffffff00137882 */ /* 0x000fc80000000000 */
[----:B------:R-:W-:-:S07]  /*3bb0*/  FSEL R214, R5, R4, !P3 ;  /* 0x0000000405d67208 */ /* 0x000fce0005800000 */
[----:B-1-3--:R-:W-:Y:S01]  /*3bc0*/  @P3 FMUL.FTZ R212, R212, R229 ;  /* 0x000000e5d4d43220 */ /* 0x00afe20000410000 */
[----:B------:R-:W-:Y:S06]  /*3bd0*/  BRA.DIV UR19, `(.L_x_3629) ;  /* 0x0000003e13ac7947 */ /* 0x000fec000b800000 */
.L_x_3689:
[----:B------:R-:W-:-:S03]  /*3be0*/  UMOV UR19, 0xffffffff ;  /* 0xffffffff00137882 */ /* 0x000fc60000000000 */
[----:B------:R-:W-:Y:S05]  /*3bf0*/  BRA.DIV UR19, `(.L_x_3630) ;  /* 0x0000003e13cc7947 */ /* 0x000fea000b800000 */
.L_x_3692:
[----:B------:R-:W-:-:S03]  /*3c00*/  UMOV UR19, 0xffffffff ;  /* 0xffffffff00137882 */ /* 0x000fc60000000000 */
[----:B------:R-:W-:Y:S05]  /*3c10*/  BRA.DIV UR19, `(.L_x_3631) ;  /* 0x0000003e13ec7947 */ /* 0x000fea000b800000 */
[----:B------:R-:W1:Y:S04]  /*3c20*/  SHFL.UP PT, R212, R212, 0x1, RZ ;  /* 0x04200000d4d47989 */ /* 0x000e6800000e00ff */
[----:B------:R3:W4:Y:S04]  /*3c30*/  SHFL.UP PT, R229, R214, 0x1, RZ ;  /* 0x04200000d6e57989 */ /* 0x00072800000e00ff */
[----:B-----5:R3:W0:Y:S04]  /*3c40*/  SHFL.IDX PT, R4, R2, RZ, 0x1f ;  /* 0x00001fff02047589 */ /* 0x02062800000e0000 */
[----:B------:R3:W0:Y:S02]  /*3c50*/  SHFL.IDX PT, R5, R3, RZ, 0x1f ;  /* 0x00001fff03057589 */ /* 0x00062400000e0000 */
.L_x_3698:
[----:B------:R-:W5:Y:S01]  /*3c60*/  LDS.64 R6, [R192+0x1900] ;  /* 0x00190000c0067984 */ /* 0x000f620000000a00 */
[C---:B01--4-:R-:W-:Y:S01]  /*3c70*/  @P0 FFMA.FTZ R5, R212.reuse, R5, R229 ;  /* 0x00000005d4050223 */ /* 0x053fe200000100e5 */
[----:B------:R-:W-:-:S03]  /*3c80*/  @P0 FMUL.FTZ R4, R212, R4 ;  /* 0x00000004d4040220 */ /* 0x000fc60000410000 */
[-C--:B-----5:R-:W-:Y:S01]  /*3c90*/  FFMA.FTZ R7, R5, R6.reuse, R7 ;  /* 0x0000000605077223 */ /* 0x0a0fe20000010007 */
[----:B------:R-:W-:-:S05]  /*3ca0*/  FMUL.FTZ R6, R4, R6 ;  /* 0x0000000604067220 */ /* 0x000fca0000410000 */
[----:B------:R4:W-:Y:S02]  /*3cb0*/  STS.128 [R192+0x1900], R4 ;  /* 0x00190004c0007388 */ /* 0x0009e40000000c00 */
.L_x_3627:
[----:B------:R-:W-:Y:S05]  /*3cc0*/  WARPSYNC.ALL ;  /* 0x0000000000007948 */ /* 0x000fea0003800000 */
[----:B------:R-:W-:Y:S01]  /*3cd0*/  BAR.SYNC.DEFER_BLOCKING 0x0 ;  /* 0x0000000000007b1d */ /* 0x000fe20000010000 */
[C---:B012-4-:R-:W-:Y:S01]  /*3ce0*/  FMUL.FTZ R4, R177.reuse, R160 ;  /* 0x000000a0b1047220 */ /* 0x057fe20000410000 */
[----:B---3-5:R-:W-:Y:S01]  /*3cf0*/  FFMA.FTZ R3, R177, R165, R162 ;  /* 0x000000a5b1037223 */ /* 0x028fe200000100a2 */
[----:B------:R-:W-:Y:S01]  /*3d00*/  UISETP.GE.AND UP0, UPT, UR11, UR42, UPT ;  /* 0x0000002a0b00728c */ /* 0x000fe2000bf06270 */
[----:B------:R-:W-:Y:S01]  /*3d10*/  FMUL.FTZ R210, R188, R211 ;  /* 0x000000d3bcd27220 */ /* 0x000fe20000410000 */
[C---:B------:R-:W-:Y:S01]  /*3d20*/  FMUL.FTZ R4, R179.reuse, R4 ;  /* 0x00000004b3047220 */ /* 0x040fe20000410000 */
[----:B------:R-:W-:Y:S01]  /*3d30*/  FFMA.FTZ R3, R179, R3, R164 ;  /* 0x00000003b3037223 */ /* 0x000fe200000100a4 */
[----:B------:R-:W-:-:S02]  /*3d40*/  ISETP.GT.U32.AND P3, PT, R150, 0x1f, PT ;  /* 0x0000001f9600780c */ /* 0x000fc40003f64070 */
[C---:B------:R-:W-:Y:S01]  /*3d50*/  FMUL.FTZ R5, R181.reuse, R4 ;  /* 0x00000004b5057220 */ /* 0x040fe20000410000 */
[----:B------:R-:W-:Y:S01]  /*3d60*/  FFMA.FTZ R3, R181, R3, R166 ;  /* 0x00000003b5037223 */ /* 0x000fe200000100a6 */
[----:B------:R-:W-:Y:S02]  /*3d70*/  PLOP3.LUT P0, PT, PT, PT, UP0, 0x80, 0x8 ;  /* 0x000000000008781c */ /* 0x000fe40003f0f008 */
[C---:B------:R-:W-:Y:S01]  /*3d80*/  FMUL.FTZ R4, R176.reuse, R5 ;  /* 0x00000005b0047220 */ /* 0x040fe20000410000 */
[----:B------:R-:W-:Y:S01]  /*3d90*/  FFMA.FTZ R3, R176, R3, R167 ;  /* 0x00000003b0037223 */ /* 0x000fe200000100a7 */
[----:B------:R-:W-:Y:S02]  /*3da0*/  ISETP.NE.OR P0, PT, R184, RZ, P0 ;  /* 0x000000ffb800720c */ /* 0x000fe40000705670 */
[C---:B------:R-:W-:Y:S01]  /*3db0*/  FMUL.FTZ R5, R183.reuse, R4 ;  /* 0x00000004b7057220 */ /* 0x040fe20000410000 */
[----:B------:R-:W-:Y:S01]  /*3dc0*/  FFMA.FTZ R4, R183, R3, R168 ;  /* 0x00000003b7047223 */ /* 0x000fe200000100a8 */
[----:B------:R-:W-:-:S02]  /*3dd0*/  IMAD.MOV.U32 R3, RZ, RZ, RZ ;  /* 0x000000ffff037224 */ /* 0x000fc400078e00ff */
[C---:B------:R-:W-:Y:S01]  /*3de0*/  FMUL.FTZ R6, R178.reuse, R5 ;  /* 0x00000005b2067220 */ /* 0x040fe20000410000 */
[----:B------:R-:W-:Y:S01]  /*3df0*/  FFMA.FTZ R5, R178, R4, R169 ;  /* 0x00000004b2057223 */ /* 0x000fe200000100a9 */
[----:B------:R-:W0:Y:S02]  /*3e00*/  LDS R2, [R147+0x1904] ;  /* 0x0019040093027984 */ /* 0x000e240000000800 */
[C---:B------:R-:W-:Y:S01]  /*3e10*/  FMUL.FTZ R7, R185.reuse, R6 ;  /* 0x00000006b9077220 */ /* 0x040fe20000410000 */
[----:B------:R-:W-:Y:S02]  /*3e20*/  FFMA.FTZ R5, R185, R5, R170 ;  /* 0x00000005b9057223 */ /* 0x000fe400000100aa */
[----:B------:R-:W-:Y:S01]  /*3e30*/  @!P0 LEA R4, R35, UR32, 0x3 ;  /* 0x0000002023048c11 */ /* 0x000fe2000f8e18ff */
        /* <DEDUP_REMOVED lines=8> */
[----:B------:R-:W-:Y:S01]  /*3ec0*/  FMUL.FTZ R6, R188, R215 ;  /* 0x000000d7bc067220 */ /* 0x000fe20000410000 */
[----:B0-----:R-:W-:Y:S01]  /*3ed0*/  FFMA.FTZ R190, R219, R2, R190 ;  /* 0x00000002dbbe7223 */ /* 0x001fe200000100be */
[----:B------:R-:W-:-:S03]  /*3ee0*/  HFMA2 R2, -RZ, RZ, 1.875, 0 ;  /* 0x3f800000ff027431 */ /* 0x000fc600000001ff */
[----:B------:R-:W-:Y:S01]  /*3ef0*/  FFMA.FTZ R219, R156, R190, R225 ;  /* 0x000000be9cdb7223 */ /* 0x000fe200000100e1 */
[----:B------:R-:W-:Y:S02]  /*3f00*/  FMUL.FTZ R225, R73, R210 ;  /* 0x000000d249e17220 */ /* 0x000fe40000410000 */
[----:B------:R0:W1:Y:S01]  /*3f10*/  @!P0 LDS.64 R2, [R4+0x2610] ;  /* 0x0026100004028984 */ /* 0x0000620000000a00 */
[----:B------:R-:W-:Y:S01]  /*3f20*/  FFMA.FTZ R192, R154, R219, R221 ;  /* 0x000000db9ac07223 */ /* 0x000fe200000100dd */
[----:B------:R-:W-:-:S03]  /*3f30*/  FFMA.FTZ R5, R158, R5, R225 ;  /* 0x000000059e057223 */ /* 0x000fc600000100e1 */
[C---:B------:R-:W-:Y:S01]  /*3f40*/  FFMA.FTZ R221, R163.reuse, R192, R194 ;  /* 0x000000c0a3dd7223 */ /* 0x040fe200000100c2 */
[C---:B------:R-:W-:Y:S01]  /*3f50*/  FFMA.FTZ R5, R163.reuse, R5, R14 ;  /* 0x00000005a3057223 */ /* 0x040fe2000001000e */
[C---:B0-----:R-:W-:Y:S02]  /*3f60*/  FMUL.FTZ R4, R158.reuse, R7 ;  /* 0x000000079e047220 */ /* 0x041fe40000410000 */
[----:B------:R-:W-:Y:S02]  /*3f70*/  FFMA.FTZ R194, R158, R221, R223 ;  /* 0x000000dd9ec27223 */ /* 0x000fe400000100df */
[----:B------:R-:W-:Y:S02]  /*3f80*/  FMUL.FTZ R7, R163, R4 ;  /* 0x00000004a3077220 */ /* 0x000fe40000410000 */
[----:B------:R-:W-:Y:S02]  /*3f90*/  FFMA.FTZ R223, R189, R194, R196 ;  /* 0x000000c2bddf7223 */ /* 0x000fe400000100c4 */
[----:B------:R-:W-:-:S02]  /*3fa0*/  FMUL.FTZ R7, R154, R7 ;  /* 0x000000079a077220 */ /* 0x000fc40000410000 */
[----:B------:R-:W-:Y:S01]  /*3fb0*/  FFMA.FTZ R196, R182, R223, R227 ;  /* 0x000000dfb6c47223 */ /* 0x000fe200000100e3 */
[----:B------:R-:W-:Y:S01]  /*3fc0*/  FMUL.FTZ R227, R79, R6 ;  /* 0x000000064fe37220 */ /* 0x000fe20000410000 */
[----:B------:R-:W-:Y:S02]  /*3fd0*/  FMUL.FTZ R4, R156, R7 ;  /* 0x000000079c047220 */ /* 0x000fe40000410000 */
[----:B------:R-:W-:Y:S01]  /*3fe0*/  FFMA.FTZ R229, R187, R196, R198 ;  /* 0x000000c4bbe57223 */ /* 0x000fe200000100c6 */
[----:B------:R-:W-:-:S03]  /*3ff0*/  FFMA.FTZ R5, R154, R5, R227 ;  /* 0x000000059a057223 */ /* 0x000fc600000100e3 */
[----:B------:R-:W-:Y:S01]  /*4000*/  FFMA.FTZ R198, R180, R229, R231 ;  /* 0x000000e5b4c67223 */ /* 0x000fe200000100e7 */
[----:B------:R-:W-:-:S03]  /*4010*/  FFMA.FTZ R5, R156, R5, R15 ;  /* 0x000000059c057223 */ /* 0x000fc6000001000f */
        /* <DEDUP_REMOVED lines=17> */
[----:B------:R-:W0:Y:S04]  /*4130*/  SHFL.DOWN PT, R208, R5, 0x1, 0x1f ;  /* 0x08201f0005d07f89 */ /* 0x000e2800000e0000 */
[----:B------:R-:W1:Y:S04]  /*4140*/  SHFL.DOWN PT, R7, R4, 0x1, 0x1f ;  /* 0x08201f0004077f89 */ /* 0x000e6800000e0000 */
[----:B------:R-:W-:Y:S04]  /*4150*/  SHFL.IDX PT, R216, R2, RZ, 0x1f ;  /* 0x00001fff02d87589 */ /* 0x000fe800000e0000 */
[----:B------:R-:W-:Y:S01]  /*4160*/  SHFL.IDX PT, R218, R3, RZ, 0x1f ;  /* 0x00001fff03da7589 */ /* 0x000fe200000e0000 */
[----:B0-----:R-:W-:Y:S01]  /*4170*/  @P0 FFMA.FTZ R208, R4, R208, R5 ;  /* 0x000000d004d00223 */ /* 0x001fe20000010005 */
[----:B-1----:R-:W-:-:S04]  /*4180*/  @P0 FMUL.FTZ R7, R7, R4 ;  /* 0x0000000407070220 */ /* 0x002fc80000410000 */
[----:B------:R-:W-:Y:S02]  /*4190*/  @P0 MOV R5, R208 ;  /* 0x000000d000050202 */ /* 0x000fe40000000f00 */
[----:B------:R-:W-:-:S03]  /*41a0*/  @P0 MOV R4, R7 ;  /* 0x0000000700040202 */ /* 0x000fc60000000f00 */
[----:B------:R-:W0:Y:S01]  /*41b0*/  SHFL.DOWN PT, R208, R5, 0x2, 0x1f ;  /* 0x08401f0005d07f89 */ /* 0x000e2200000e0000 */
[----:B------:R-:W-:-:S03]  /*41c0*/  ISETP.GT.U32.AND P0, PT, R184, 0x1d, PT ;  /* 0x0000001db800780c */ /* 0x000fc60003f04070 */
[----:B------:R-:W1:Y:S10]  /*41d0*/  SHFL.DOWN PT, R7, R4, 0x2, 0x1f ;  /* 0x08401f0004077f89 */ /* 0x000e7400000e0000 */
[C---:B0-----:R-:W-:Y:S01]  /*41e0*/  @!P0 FFMA.FTZ R208, R4.reuse, R208, R5 ;  /* 0x000000d004d08223 */ /* 0x041fe20000010005 */
[----:B-1----:R-:W-:-:S04]  /*41f0*/  @!P0 FMUL.FTZ R7, R4, R7 ;  /* 0x0000000704078220 */ /* 0x002fc80000410000 */
[----:B------:R-:W-:Y:S01]  /*4200*/  @!P0 MOV R5, R208 ;  /* 0x000000d000058202 */ /* 0x000fe20000000f00 */
[----:B------:R-:W-:Y:S01]  /*4210*/  @!P0 IMAD.MOV.U32 R4, RZ, RZ, R7 ;  /* 0x000000ffff048224 */ /* 0x000fe200078e0007 */
[----:B------:R-:W-:-:S03]  /*4220*/  ISETP.GT.U32.AND P0, PT, R184, 0x1b, PT ;  /* 0x0000001bb800780c */ /* 0x000fc60003f04070 */
[----:B------:R-:W0:Y:S04]  /*4230*/  SHFL.DOWN PT, R208, R5, 0x4, 0x1f ;  /* 0x08801f0005d07f89 */ /* 0x000e2800000e0000 */
[----:B------:R-:W1:Y:S06]  /*4240*/  SHFL.DOWN PT, R7, R4, 0x4, 0x1f ;  /* 0x08801f0004077f89 */ /* 0x000e6c00000e0000 */
[C---:B0-----:R-:W-:Y:S01]  /*4250*/  @!P0 FFMA.FTZ R208, R4.reuse, R208, R5 ;  /* 0x000000d004d08223 */ /* 0x041fe20000010005 */
[----:B-1----:R-:W-:-:S04]  /*4260*/  @!P0 FMUL.FTZ R7, R4, R7 ;  /* 0x0000000704078220 */ /* 0x002fc80000410000 */
[----:B------:R-:W-:Y:S02]  /*4270*/  @!P0 MOV R5, R208 ;  /* 0x000000d000058202 */ /* 0x000fe40000000f00 */
[----:B------:R-:W-:-:S03]  /*4280*/  @!P0 MOV R4, R7 ;  /* 0x0000000700048202 */ /* 0x000fc60000000f00 */
        /* <DEDUP_REMOVED lines=14> */
[----:B------:R-:W-:Y:S01]  /*4370*/  SHFL.IDX PT, R212, R5, RZ, 0x1f ;  /* 0x00001fff05d47589 */ /* 0x000fe200000e0000 */
[----:B------:R-:W-:-:S03]  /*4380*/  ISETP.NE.AND P0, PT, R150, 0x1f, PT ;  /* 0x0000001f9600780c */ /* 0x000fc60003f05270 */
[----:B------:R-:W0:Y:S04]  /*4390*/  SHFL.IDX PT, R208, R4, RZ, 0x1f ;  /* 0x00001fff04d07589 */ /* 0x000e2800000e0000 */
[----:B------:R1:W2:Y:S04]  /*43a0*/  SHFL.DOWN PT, R214, R4, 0x1, 0x1f ;  /* 0x08201f0004d67f89 */ /* 0x0002a800000e0000 */
[----:B------:R1:W3:Y:S01]  /*43b0*/  SHFL.DOWN PT, R241, R5, 0x1, 0x1f ;  /* 0x08201f0005f17f89 */ /* 0x0002e200000e0000 */
[-C--:B0-----:R-:W-:Y:S01]  /*43c0*/  FFMA.FTZ R212, R3, R208.reuse, R212 ;  /* 0x000000d003d47223 */ /* 0x081fe200000100d4 */
[----:B-1----:R-:W-:-:S07]  /*43d0*/  FMUL.FTZ R208, R2, R208 ;  /* 0x000000d002d07220 */ /* 0x002fce0000410000 */
.L_x_3715:
[----:B------:R-:W0:Y:S01]  /*43e0*/  LDS.64 R4, [R200+0x1b18] ;  /* 0x001b1800c8047984 */ /* 0x000e220000000a00 */
[----:B------:R-:W-:Y:S01]  /*43f0*/  IMAD.MOV.U32 R7, RZ, RZ, R218 ;  /* 0x000000ffff077224 */ /* 0x000fe200078e00da */
[----:B------:R-:W-:Y:S02]  /*4400*/  MOV R6, R216 ;  /* 0x000000d800067202 */ /* 0x000fe40000000f00 */
[----:B------:R-:W-:Y:S01]  /*4410*/  MOV R3, R212 ;  /* 0x000000d400037202 */ /* 0x000fe20000000f00 */
[C---:B--23--:R-:W-:Y:S01]  /*4420*/  @P0 FFMA.FTZ R7, R214.reuse, R7, R241 ;  /* 0x00000007d6070223 */ /* 0x04cfe200000100f1 */
[----:B------:R-:W-:Y:S01]  /*4430*/  MOV R2, R208 ;  /* 0x000000d000027202 */ /* 0x000fe20000000f00 */
[----:B------:R-:W-:Y:S02]  /*4440*/  @P0 FMUL.FTZ R6, R214, R6 ;  /* 0x00000006d6060220 */ /* 0x000fe40000410000 */
[C---:B0-----:R-:W-:Y:S02]  /*4450*/  FFMA.FTZ R5, R4.reuse, R7, R5 ;  /* 0x0000000704057223 */ /* 0x041fe40000010005 */
[----:B------:R-:W-:-:S05]  /*4460*/  FMUL.FTZ R4, R4, R6 ;  /* 0x0000000604047220 */ /* 0x000fca0000410000 */
[----:B------:R0:W-:Y:S02]  /*4470*/  STS.128 [R200+0x1b10], R4 ;  /* 0x001b1004c8007388 */ /* 0x0001e40000000c00 */
.L_x_3632:
[----:B------:R-:W-:Y:S01]  /*4480*/  ISETP.NE.AND P3, PT, R150, RZ, PT ;  /* 0x000000ff9600720c */ /* 0x000fe20003f65270 */
[----:B------:R-:W-:Y:S05]  /*4490*/  WARPSYNC.ALL ;  /* 0x0000000000007948 */ /* 0x000fea0003800000 */
[----:B0-----:R-:W-:Y:S01]  /*44a0*/  P2R R4, PR, RZ, 0x8 ;  /* 0x00000008ff047803 */ /* 0x001fe20000000000 */
[----:B------:R-:W-:Y:S01]  /*44b0*/  BAR.SYNC.DEFER_BLOCKING 0x0 ;  /* 0x0000000000007b1d */ /* 0x000fe20000010000 */
[----:B------:R-:W-:Y:S01]  /*44c0*/  FMUL.FTZ R217, R217, R190 ;  /* 0x000000bed9d97220 */ /* 0x000fe20000410000 */
        /* <DEDUP_REMOVED lines=17> */
[----:B------:R-:W-:Y:S01]  /*45e0*/  SHF.R.S32.HI R208, RZ, 0x1f, R157 ;  /* 0x0000001fffd07819 */ /* 0x000fe2000001149d */
[----:B------:R-:W-:Y:S01]  /*45f0*/  FMUL.FTZ R7, R188, R190 ;  /* 0x000000bebc077220 */ /* 0x000fe20000410000 */
[----:B------:R-:W-:Y:S01]  /*4600*/  FFMA.FTZ R4, R70, R209, R211 ;  /* 0x000000d146047223 */ /* 0x000fe200000100d3 */
[----:B------:R-:W-:Y:S01]  /*4610*/  UMOV UR19, UR21 ;  /* 0x0000001500137c82 */ /* 0x000fe20008000000 */
[----:B------:R-:W-:Y:S01]  /*4620*/  FMUL.FTZ R175, R175, R204 ;  /* 0x000000ccafaf7220 */ /* 0x000fe20000410000 */
[----:B------:R-:W0:Y:S01]  /*4630*/  LDS R6, [R147+0x1b14] ;  /* 0x001b140093067984 */ /* 0x000e220000000800 */
[----:B------:R-:W-:Y:S01]  /*4640*/  FFMA.FTZ R207, R67, R207, R4 ;  /* 0x000000cf43cf7223 */ /* 0x000fe20000010004 */
[----:B------:R-:W-:Y:S01]  /*4650*/  IMAD R208, R208, UR36, RZ ;  /* 0x00000024d0d07c24 */ /* 0x000fe2000f8e02ff */
[----:B------:R-:W-:Y:S02]  /*4660*/  BSSY.RECONVERGENT B0, `(.L_x_3634) ;  /* 0x0000073000007945 */ /* 0x000fe40003800200 */
[----:B------:R-:W-:-:S04]  /*4670*/  FFMA.FTZ R4, R64, R205, R207 ;  /* 0x000000cd40047223 */ /* 0x000fc800000100cf */
[----:B------:R-:W-:-:S04]  /*4680*/  FFMA.FTZ R203, R61, R203, R4 ;  /* 0x000000cb3dcb7223 */ /* 0x000fc80000010004 */
[----:B------:R-:W-:Y:S01]  /*4690*/  FFMA.FTZ R4, R58, R201, R203 ;  /* 0x000000c93a047223 */ /* 0x000fe200000100cb */
[----:B------:R-:W-:Y:S01]  /*46a0*/  @!P3 LEA R201, R35, UR32, 0x3 ;  /* 0x0000002023c9bc11 */ /* 0x000fe2000f8e18ff */
[----:B------:R-:W-:Y:S02]  /*46b0*/  VIADD R203, R150, 0x40 ;  /* 0x0000004096cb7836 */ /* 0x000fe40000000000 */
[----:B------:R-:W-:Y:S01]  /*46c0*/  FFMA.FTZ R199, R57, R199, R4 ;  /* 0x000000c739c77223 */ /* 0x000fe20000010004 */
[----:B------:R-:W-:Y:S01]  /*46d0*/  IMAD.MOV.U32 R4, RZ, RZ, R150 ;  /* 0x000000ffff047224 */ /* 0x000fe200078e0096 */
[----:B------:R1:W-:Y:S01]  /*46e0*/  @!P3 STS.64 [R201+0x2610], R2 ;  /* 0x00261002c900b388 */ /* 0x0003e20000000a00 */
[----:B------:R-:W-:Y:S01]  /*46f0*/  LEA.HI R203, R203, R150, RZ, 0x1b ;  /* 0x00000096cbcb7211 */ /* 0x000fe200078fd8ff */
[----:B------:R-:W-:Y:S01]  /*4700*/  FFMA.FTZ R200, R56, R197, R199 ;  /* 0x000000c538c87223 */ /* 0x000fe200000100c7 */
[----:B------:R-:W-:-:S04]  /*4710*/  IMAD.WIDE.U32 R4, R12, UR27, R4 ;  /* 0x0000001b0c047c25 */ /* 0x000fc8000f8e0004 */
[----:B------:R-:W-:Y:S01]  /*4720*/  FMUL.FTZ R199, R188, R194 ;  /* 0x000000c2bcc77220 */ /* 0x000fe20000410000 */
[----:B------:R-:W-:Y:S01]  /*4730*/  FFMA.FTZ R195, R55, R195, R200 ;  /* 0x000000c337c37223 */ /* 0x000fe200000100c8 */
[----:B------:R-:W-:Y:S02]  /*4740*/  IMAD R5, R13, UR27, R5 ;  /* 0x0000001b0d057c24 */ /* 0x000fe4000f8e0205 */
[----:B------:R-:W-:Y:S01]  /*4750*/  FMUL.FTZ R199, R70, R199 ;  /* 0x000000c746c77220 */ /* 0x000fe20000410000 */
[----:B------:R-:W-:Y:S02]  /*4760*/  IMAD R197, R157, UR37, R208 ;  /* 0x000000259dc57c24 */ /* 0x000fe4000f8e02d0 */
[----:B------:R-:W-:Y:S01]  /*4770*/  FFMA.FTZ R200, R54, R193, R195 ;  /* 0x000000c136c87223 */ /* 0x000fe200000100c3 */
[----:B------:R-:W-:Y:S01]  /*4780*/  SHF.R.U32.HI R195, RZ, 0x1, R150 ;  /* 0x00000001ffc37819 */ /* 0x000fe20000011696 */
[----:B------:R-:W-:Y:S01]  /*4790*/  FMUL.FTZ R193, R191, R235 ;  /* 0x000000ebbfc17220 */ /* 0x000fe20000410000 */
[----:B------:R-:W-:-:S04]  /*47a0*/  IMAD.WIDE.U32 R4, R157, UR36, R4 ;  /* 0x000000249d047c25 */ /* 0x000fc8000f8e0004 */
[----:B------:R-:W-:Y:S01]  /*47b0*/  FMUL.FTZ R191, R0, R7 ;  /* 0x0000000700bf7220 */ /* 0x000fe20000410000 */
[----:B------:R-:W-:Y:S01]  /*47c0*/  LEA R195, R150, R195, 0x4 ;  /* 0x000000c396c37211 */ /* 0x000fe200078e20ff */
[----:B------:R-:W-:Y:S01]  /*47d0*/  FFMA.FTZ R7, R53, R193, R200 ;  /* 0x000000c135077223 */ /* 0x000fe200000100c8 */
[----:B-1----:R-:W-:Y:S01]  /*47e0*/  FMUL.FTZ R2, R188, R223 ;  /* 0x000000dfbc027220 */ /* 0x002fe20000410000 */
[----:B------:R-:W-:Y:S01]  /*47f0*/  IADD3 R4, P0, PT, R4, UR22, RZ ;  /* 0x0000001604047c10 */ /* 0x000fe2000ff1e0ff */
[----:B------:R-:W-:Y:S01]  /*4800*/  FMUL.FTZ R201, R188, R198 ;  /* 0x000000c6bcc97220 */ /* 0x000fe20000410000 */
[----:B------:R-:W-:Y:S01]  /*4810*/  LEA R208, R195, UR32, 0x2 ;  /* 0x00000020c3d07c11 */ /* 0x000fe2000f8e10ff */
[----:B0-----:R-:W-:Y:S01]  /*4820*/  FFMA.FTZ R165, R6, R160, R165 ;  /* 0x000000a006a57223 */ /* 0x001fe200000100a5 */
[C---:B------:R-:W-:Y:S01]  /*4830*/  FMUL.FTZ R6, R188.reuse, R219 ;  /* 0x000000dbbc067220 */ /* 0x040fe20000410000 */
[C---:B------:R-:W-:Y:S01]  /*4840*/  FMUL.FTZ R195, R188.reuse, R192 ;  /* 0x000000c0bcc37220 */ /* 0x040fe20000410000 */
[C---:B------:R-:W-:Y:S01]  /*4850*/  FMUL.FTZ R160, R188.reuse, R221 ;  /* 0x000000ddbca07220 */ /* 0x040fe20000410000 */
[----:B------:R0:W-:Y:S01]  /*4860*/  STS [R208+0x850], R191 ;  /* 0x000850bfd0007388 */ /* 0x0001e20000000800 */
[----:B------:R-:W-:Y:S01]  /*4870*/  FMUL.FTZ R193, R79, R6 ;  /* 0x000000064fc17220 */ /* 0x000fe20000410000 */
[----:B------:R-:W-:Y:S01]  /*4880*/  FMUL.FTZ R6, R188, R229 ;  /* 0x000000e5bc067220 */ /* 0x000fe20000410000 */
[----:B------:R-:W-:Y:S01]  /*4890*/  IADD3.X R5, PT, PT, R5, R197, RZ, P0, !PT ;  /* 0x000000c505057210 */ /* 0x000fe200007fe4ff */
[----:B------:R-:W-:Y:S01]  /*48a0*/  FMUL.FTZ R195, R76, R195 ;  /* 0x000000c34cc37220 */ /* 0x000fe20000410000 */
[----:B------:R-:W-:Y:S01]  /*48b0*/  FMUL.FTZ R197, R73, R160 ;  /* 0x000000a049c57220 */ /* 0x000fe20000410000 */
[----:B------:R1:W-:Y:S01]  /*48c0*/  STS [R146+0x854], R193 ;  /* 0x000854c192007388 */ /* 0x0003e20000000800 */
[----:B------:R-:W-:Y:S01]  /*48d0*/  FMUL.FTZ R3, R67, R2 ;  /* 0x0000000243037220 */ /* 0x000fe20000410000 */
[----:B------:R-:W-:Y:S01]  /*48e0*/  FMUL.FTZ R201, R58, R201 ;  /* 0x000000c93ac97220 */ /* 0x000fe20000410000 */
[C---:B------:R-:W-:Y:S01]  /*48f0*/  FMUL.FTZ R2, R188.reuse, R231 ;  /* 0x000000e7bc027220 */ /* 0x040fe20000410000 */
[----:B0-----:R-:W-:Y:S01]  /*4900*/  FMUL.FTZ R191, R188, R196 ;  /* 0x000000c4bcbf7220 */ /* 0x001fe20000410000 */
[----:B------:R-:W-:Y:S01]  /*4910*/  FFMA.FTZ R177, R177, R165, R162 ;  /* 0x000000a5b1b17223 */ /* 0x000fe200000100a2 */
[----:B------:R0:W-:Y:S01]  /*4920*/  STS [R146+0x858], R195 ;  /* 0x000858c392007388 */ /* 0x0001e20000000800 */
[----:B------:R-:W-:Y:S01]  /*4930*/  FFMA.FTZ R7, R52, R175, R7 ;  /* 0x000000af34077223 */ /* 0x000fe20000010007 */
[----:B------:R-:W-:Y:S01]  /*4940*/  FMUL.FTZ R191, R64, R191 ;  /* 0x000000bf40bf7220 */ /* 0x000fe20000410000 */
[----:B------:R-:W-:Y:S01]  /*4950*/  FFMA.FTZ R179, R179, R177, R164 ;  /* 0x000000b1b3b37223 */ /* 0x000fe200000100a4 */
[----:B-1----:R-:W-:Y:S01]  /*4960*/  FMUL.FTZ R193, R61, R6 ;  /* 0x000000063dc17220 */ /* 0x002fe20000410000 */
[----:B------:R1:W-:Y:S01]  /*4970*/  STS [R146+0x85c], R197 ;  /* 0x00085cc592007388 */ /* 0x0003e20000000800 */
[----:B------:R-:W-:Y:S01]  /*4980*/  FMUL.FTZ R6, R188, R233 ;  /* 0x000000e9bc067220 */ /* 0x000fe20000410000 */
[----:B------:R-:W-:-:S02]  /*4990*/  FFMA.FTZ R181, R181, R179, R166 ;  /* 0x000000b3b5b57223 */ /* 0x000fc400000100a6 */
[----:B------:R2:W-:Y:S01]  /*49a0*/  STS [R146+0x860], R199 ;  /* 0x000860c792007388 */ /* 0x0005e20000000800 */
[----:B0-----:R-:W-:Y:S01]  /*49b0*/  FMUL.FTZ R195, R57, R2 ;  /* 0x0000000239c37220 */ /* 0x001fe20000410000 */
[----:B------:R-:W-:Y:S01]  /*49c0*/  FMUL.FTZ R2, R188, R235 ;  /* 0x000000ebbc027220 */ /* 0x000fe20000410000 */
[----:B------:R-:W-:Y:S01]  /*49d0*/  FFMA.FTZ R167, R176, R181, R167 ;  /* 0x000000b5b0a77223 */ /* 0x000fe200000100a7 */
[----:B------:R0:W-:Y:S01]  /*49e0*/  STS [R146+0x86c], R193 ;  /* 0x00086cc192007388 */ /* 0x0001e20000000800 */
[C---:B-1----:R-:W-:Y:S02]  /*49f0*/  FMUL.FTZ R197, R188.reuse, R202 ;  /* 0x000000cabcc57220 */ /* 0x042fe40000410000 */
[----:B------:R-:W-:Y:S01]  /*4a00*/  FFMA.FTZ R183, R183, R167, R168 ;  /* 0x000000a7b7b77223 */ /* 0x000fe200000100a8 */
[----:B------:R1:W-:Y:S01]  /*4a10*/  STS [R146+0x870], R201 ;  /* 0x000870c992007388 */ /* 0x0003e20000000800 */
[----:B--2---:R-:W-:Y:S01]  /*4a20*/  FMUL.FTZ R199, R188, R206 ;  /* 0x000000cebcc77220 */ /* 0x004fe20000410000 */
[----:B------:R-:W-:-:S02]  /*4a30*/  FMUL.FTZ R197, R56, R197 ;  /* 0x000000c538c57220 */ /* 0x000fc40000410000 */
[----:B------:R2:W-:Y:S01]  /*4a40*/  STS [R146+0x864], R3 ;  /* 0x0008640392007388 */ /* 0x0005e20000000800 */
[----:B------:R-:W-:Y:S01]  /*4a50*/  FFMA.FTZ R169, R178, R183, R169 ;  /* 0x000000b7b2a97223 */ /* 0x000fe200000100a9 */
[----:B0-----:R-:W-:Y:S01]  /*4a60*/  FMUL.FTZ R193, R188, R204 ;  /* 0x000000ccbcc17220 */ /* 0x001fe20000410000 */
[----:B------:R-:W-:Y:S01]  /*4a70*/  FMUL.FTZ R199, R54, R199 ;  /* 0x000000c736c77220 */ /* 0x000fe20000410000 */
[----:B------:R0:W-:Y:S01]  /*4a80*/  STS [R146+0x868], R191 ;  /* 0x000868bf92007388 */ /* 0x0001e20000000800 */
[----:B------:R-:W-:Y:S01]  /*4a90*/  FFMA.FTZ R185, R185, R169, R170 ;  /* 0x000000a9b9b97223 */ /* 0x000fe200000100aa */
[----:B-1----:R-:W-:Y:S01]  /*4aa0*/  FMUL.FTZ R201, R188, R237 ;  /* 0x000000edbcc97220 */ /* 0x002fe20000410000 */
[----:B------:R-:W-:Y:S01]  /*4ab0*/  FMUL.FTZ R193, R52, R193 ;  /* 0x000000c134c17220 */ /* 0x000fe20000410000 */
[----:B------:R1:W-:Y:S01]  /*4ac0*/  STS [R146+0x874], R195 ;  /* 0x000874c392007388 */ /* 0x0003e20000000800 */
[----:B------:R-:W-:Y:S01]  /*4ad0*/  FFMA.FTZ R171, R180, R185, R171 ;  /* 0x000000b9b4ab7223 */ /* 0x000fe200000100ab */
[----:B--2---:R-:W-:Y:S01]  /*4ae0*/  FMUL.FTZ R3, R55, R6 ;  /* 0x0000000637037220 */ /* 0x004fe20000410000 */
[----:B------:R-:W-:Y:S01]  /*4af0*/  FMUL.FTZ R201, R50, R201 ;  /* 0x000000c932c97220 */ /* 0x000fe20000410000 */
[----:B------:R-:W-:Y:S01]  /*4b00*/  STS [R146+0x878], R197 ;  /* 0x000878c592007388 */ /* 0x000fe20000000800 */
[----:B------:R-:W-:Y:S01]  /*4b10*/  FFMA.FTZ R187, R187, R171, R172 ;  /* 0x000000abbbbb7223 */ /* 0x000fe200000100ac */
[----:B0-----:R-:W-:Y:S01]  /*4b20*/  FMUL.FTZ R191, R53, R2 ;  /* 0x0000000235bf7220 */ /* 0x001fe20000410000 */
[----:B------:R-:W-:Y:S01]  /*4b30*/  FMUL.FTZ R6, R17, R237 ;  /* 0x000000ed11067220 */ /* 0x000fe20000410000 */
[----:B------:R0:W-:Y:S01]  /*4b40*/  STS [R146+0x87c], R3 ;  /* 0x00087c0392007388 */ /* 0x0001e20000000800 */
[----:B------:R-:W-:Y:S01]  /*4b50*/  FFMA.FTZ R173, R182, R187, R173 ;  /* 0x000000bbb6ad7223 */ /* 0x000fe200000100ad */
[----:B-1----:R-:W-:Y:S01]  /*4b60*/  LEA R195, R203, UR32, 0x2 ;  /* 0x00000020cbc37c11 */ /* 0x002fe2000f8e10ff */
[----:B------:R-:W-:Y:S01]  /*4b70*/  FFMA.FTZ R6, R50, R6, R7 ;  /* 0x0000000632067223 */ /* 0x000fe20000010007 */
[----:B------:R1:W-:Y:S01]  /*4b80*/  STS [R146+0x880], R199 ;  /* 0x000880c792007388 */ /* 0x0003e20000000800 */
[----:B------:R-:W-:Y:S01]  /*4b90*/  FFMA.FTZ R189, R189, R173, R174 ;  /* 0x000000adbdbd7223 */ /* 0x000fe200000100ae */
[----:B------:R-:W-:-:S02]  /*4ba0*/  MOV R17, UR19 ;  /* 0x0000001300117c02 */ /* 0x000fc40008000f00 */
[----:B------:R1:W-:Y:S01]  /*4bb0*/  STS [R146+0x884], R191 ;  /* 0x000884bf92007388 */ /* 0x0003e20000000800 */
[----:B------:R-:W-:Y:S01]  /*4bc0*/  FFMA.FTZ R225, R158, R189, R225 ;  /* 0x000000bd9ee17223 */ /* 0x000fe200000100e1 */
[----:B0-----:R-:W-:Y:S01]  /*4bd0*/  IMAD.WIDE.U32 R2, R35, UR38, R4 ;  /* 0x0000002623027c25 */ /* 0x001fe2000f8e0004 */
[----:B------:R-:W-:Y:S01]  /*4be0*/  IADD3 R7, PT, PT, R150, 0xc0, RZ ;  /* 0x000000c096077810 */ /* 0x000fe20007ffe0ff */
[----:B------:R1:W-:Y:S02]  /*4bf0*/  STS [R146+0x888], R193 ;  /* 0x000888c192007388 */ /* 0x0003e40000000800 */
[----:B------:R-:W-:Y:S01]  /*4c00*/  FFMA.FTZ R163, R163, R225, R14 ;  /* 0x000000e1a3a37223 */ /* 0x000fe2000001000e */
[----:B------:R-:W-:Y:S01]  /*4c10*/  IMAD R3, R35, UR39, R3 ;  /* 0x0000002723037c24 */ /* 0x000fe2000f8e0203 */
[----:B------:R-:W-:Y:S01]  /*4c20*/  LEA R4, P0, R2, UR40, 0x2 ;  /* 0x0000002802047c11 */ /* 0x000fe2000f8010ff */
[----:B------:R1:W-:Y:S01]  /*4c30*/  STS [R146+0x88c], R201 ;  /* 0x00088cc992007388 */ /* 0x0003e20000000800 */
[----:B------:R-:W-:Y:S01]  /*4c40*/  FFMA.FTZ R227, R154, R163, R227 ;  /* 0x000000a39ae37223 */ /* 0x000fe200000100e3 */
[----:B------:R-:W-:Y:S01]  /*4c50*/  IADD3 R154, PT, PT, R17, -UR22, -R150 ;  /* 0x80000016119a7c10 */ /* 0x000fe2000fffe896 */
[----:B------:R-:W-:Y:S01]  /*4c60*/  VIADD R17, R150, 0x100 ;  /* 0x0000010096117836 */ /* 0x000fe20000000000 */
[----:B------:R-:W-:Y:S01]  /*4c70*/  BAR.SYNC.DEFER_BLOCKING 0x0 ;  /* 0x0000000000007b1d */ /* 0x000fe20000010000 */
[----:B------:R-:W-:Y:S01]  /*4c80*/  LEA.HI.X R5, R2, UR41, R3, 0x2, P0 ;  /* 0x0000002902057c11 */ /* 0x000fe200080f1403 */
[----:B------:R-:W-:Y:S01]  /*4c90*/  FFMA.FTZ R15, R156, R227, R15 ;  /* 0x000000e39c0f7223 */ /* 0x000fe2000001000f */
[----:B------:R-:W-:-:S02]  /*4ca0*/  ISETP.GE.AND P6, PT, R154, 0x1, PT ;  /* 0x000000019a00780c */ /* 0x000fc40003fc6270 */
[----:B------:R-:W-:Y:S02]  /*4cb0*/  IADD3 R3, PT, PT, R150, 0x80, RZ ;  /* 0x0000008096037810 */ /* 0x000fe40007ffe0ff */
[-C--:B------:R-:W-:Y:S02]  /*4cc0*/  LEA.HI R7, R7, R150.reuse, RZ, 0x1b ;  /* 0x0000009607077211 */ /* 0x080fe400078fd8ff */
[----:B------:R-:W-:Y:S02]  /*4cd0*/  LEA.HI R3, R3, R150, RZ, 0x1b ;  /* 0x0000009603037211 */ /* 0x000fe400078fd8ff */
[C---:B------:R-:W-:Y:S02]  /*4ce0*/  ISETP.GE.AND P5, PT, R154.reuse, 0x41, PT ;  /* 0x000000419a00780c */ /* 0x040fe40003fa6270 */
[----:B------:R-:W-:Y:S02]  /*4cf0*/  LEA R14, R3, UR32, 0x2 ;  /* 0x00000020030e7c11 */ /* 0x000fe4000f8e10ff */
[----:B------:R-:W-:-:S02]  /*4d00*/  ISETP.GE.AND P4, PT, R154, 0x81, PT ;  /* 0x000000819a00780c */ /* 0x000fc40003f86270 */
[C---:B------:R-:W-:Y:S02]  /*4d10*/  ISETP.GE.AND P3, PT, R154.reuse, 0xc1, PT ;  /* 0x000000c19a00780c */ /* 0x040fe40003f66270 */
[----:B------:R-:W-:Y:S01]  /*4d20*/  ISETP.GE.AND P0, PT, R154, 0x101, PT ;  /* 0x000001019a00780c */ /* 0x000fe20003f06270 */
[----:B------:R-:W0:Y:S01]  /*4d30*/  LDS R195, [R195+0x950] ;  /* 0x00095000c3c37984 */ /* 0x000e220000000800 */
[----:B-1----:R-:W-:Y:S11]  /*4d40*/  @!P6 BRA `(.L_x_3635) ;  /* 0x000000000010e947 */ /* 0x002ff60003800000 */
[----:B------:R-:W-:-:S04]  /*4d50*/  LEA.HI R2, R150, R150, RZ, 0x1b ;  /* 0x0000009696027211 */ /* 0x000fc800078fd8ff */
[----:B------:R-:W-:-:S05]  /*4d60*/  LEA R2, R2, UR32, 0x2 ;  /* 0x0000002002027c11 */ /* 0x000fca000f8e10ff */
[----:B------:R-:W1:Y:S04]  /*4d70*/  LDS R3, [R2+0x850] ;  /* 0x0008500002037984 */ /* 0x000e680000000800 */
[----:B-1----:R1:W-:Y:S02]  /*4d80*/  REDG.E.ADD.F32.FTZ.RN.STRONG.GPU desc[UR24][R4.64], R3 ;  /* 0x00000003040079a6 */ /* 0x0023e4000c12f318 */
.L_x_3635:
[----:B------:R-:W-:Y:S05]  /*4d90*/  BSYNC.RECONVERGENT B0 ;  /* 0x0000000000007941 */ /* 0x000fea0003800200 */
.L_x_3634:
[----:B------:R-:W-:Y:S01]  /*4da0*/  BSSY.RECONVERGENT B0, `(.L_x_3636) ;  /* 0x0000004000007945 */ /* 0x000fe20003800200 */
[----:B------:R-:W-:-:S03]  /*4db0*/  ISETP.GE.AND P6, PT, R154, 0x141, PT ;  /* 0x000001419a00780c */ /* 0x000fc60003fc6270 */
[----:B------:R-:W-:Y:S10]  /*4dc0*/  @!P5 BRA `(.L_x_3637) ;  /* 0x000000000004d947 */ /* 0x000ff40003800000 */
[----:B0-----:R2:W-:Y:S02]  /*4dd0*/  REDG.E.ADD.F32.FTZ.RN.STRONG.GPU desc[UR24][R4.64+0x100], R195 ;  /* 0x000100c3040079a6 */ /* 0x0015e4000c12f318 */
.L_x_3637:
[----:B------:R-:W-:Y:S05]  /*4de0*/  BSYNC.RECONVERGENT B0 ;  /* 0x0000000000007941 */ /* 0x000fea0003800200 */
.L_x_3636:
[----:B-1----:R1:W3:Y:S01]  /*4df0*/  LDS R3, [R14+0xa50] ;  /* 0x000a50000e037984 */ /* 0x0022e20000000800 */
[----:B------:R-:W-:Y:S01]  /*4e00*/  BSSY.RECONVERGENT B0, `(.L_x_3638) ;  /* 0x0000006000007945 */ /* 0x000fe20003800200 */
[----:B------:R-:W-:Y:S02]  /*4e10*/  IADD3 R175, PT, PT, R150, 0x140, RZ ;  /* 0x0000014096af7810 */ /* 0x000fe40007ffe0ff */
[----:B------:R-:W-:Y:S02]  /*4e20*/  LEA.HI R17, R17, R150, RZ, 0x1b ;  /* 0x0000009611117211 */ /* 0x000fe400078fd8ff */
[----:B------:R-:W-:Y:S01]  /*4e30*/  LEA R7, R7, UR32, 0x2 ;  /* 0x0000002007077c11 */ /* 0x000fe2000f8e10ff */
[----:B------:R-:W-:Y:S06]  /*4e40*/  @!P4 BRA `(.L_x_3639) ;  /* 0x000000000004c947 */ /* 0x000fec0003800000 */
[----:B---3--:R4:W-:Y:S02]  /*4e50*/  REDG.E.ADD.F32.FTZ.RN.STRONG.GPU desc[UR24][R4.64+0x200], R3 ;  /* 0x00020003040079a6 */ /* 0x0089e4000c12f318 */
.L_x_3639:
[----:B------:R-:W-:Y:S05]  /*4e60*/  BSYNC.RECONVERGENT B0 ;  /* 0x0000000000007941 */ /* 0x000fea0003800200 */
.L_x_3638:
[----:B---34-:R3:W4:Y:S01]  /*4e70*/  LDS R3, [R7+0xb50] ;  /* 0x000b500007037984 */ /* 0x0187220000000800 */
[----:B------:R-:W-:Y:S01]  /*4e80*/  BSSY.RECONVERGENT B0, `(.L_x_3640) ;  /* 0x0000005000007945 */ /* 0x000fe20003800200 */
[----:B------:R-:W-:Y:S02]  /*4e90*/  LEA.HI R175, R175, R150, RZ, 0x1b ;  /* 0x00000096afaf7211 */ /* 0x000fe400078fd8ff */
[----:B------:R-:W-:Y:S01]  /*4ea0*/  LEA R17, R17, UR32, 0x2 ;  /* 0x0000002011117c11 */ /* 0x000fe2000f8e10ff */
[----:B------:R-:W-:Y:S06]  /*4eb0*/  @!P3 BRA `(.L_x_3641) ;  /* 0x000000000004b947 */ /* 0x000fec0003800000 */
[----:B----4-:R4:W-:Y:S02]  /*4ec0*/  REDG.E.ADD.F32.FTZ.RN.STRONG.GPU desc[UR24][R4.64+0x300], R3 ;  /* 0x00030003040079a6 */ /* 0x0109e4000c12f318 */
.L_x_3641:
[----:B------:R-:W-:Y:S05]  /*4ed0*/  BSYNC.RECONVERGENT B0 ;  /* 0x0000000000007941 */ /* 0x000fea0003800200 */
.L_x_3640:
[----:B----4-:R4:W0:Y:S01]  /*4ee0*/  LDS R3, [R17+0xc50] ;  /* 0x000c500011037984 */ /* 0x0108220000000800 */
[----:B------:R-:W-:Y:S01]  /*4ef0*/  BSSY.RECONVERGENT B0, `(.L_x_3642) ;  /* 0x0000004000007945 */ /* 0x000fe20003800200 */
[----:B------:R-:W-:-:S03]  /*4f00*/  LEA R175, R175, UR32, 0x2 ;  /* 0x00000020afaf7c11 */ /* 0x000fc6000f8e10ff */
[----:B------:R-:W-:Y:S05]  /*4f10*/  @!P0 BRA `(.L_x_3643) ;  /* 0x0000000000048947 */ /* 0x000fea0003800000 */
[----:B0-----:R0:W-:Y:S02]  /*4f20*/  REDG.E.ADD.F32.FTZ.RN.STRONG.GPU desc[UR24][R4.64+0x400], R3 ;  /* 0x00040003040079a6 */ /* 0x0011e4000c12f318 */
.L_x_3643:
[----:B------:R-:W-:Y:S05]  /*4f30*/  BSYNC.RECONVERGENT B0 ;  /* 0x0000000000007941 */ /* 0x000fea0003800200 */
.L_x_3642:
[----:B0-----:R0:W0:Y:S01]  /*4f40*/  LDS R3, [R175+0xd50] ;  /* 0x000d5000af037984 */ /* 0x0010220000000800 */
[----:B------:R-:W-:Y:S01]  /*4f50*/  BSSY.RECONVERGENT B0, `(.L_x_3644) ;  /* 0x0000005000007945 */ /* 0x000fe20003800200 */
[C---:B---3--:R-:W-:Y:S02]  /*4f60*/  IADD3 R7, PT, PT, R150.reuse, 0x180, RZ ;  /* 0x0000018096077810 */ /* 0x048fe40007ffe0ff */
[----:B----4-:R-:W-:Y:S01]  /*4f70*/  IADD3 R17, PT, PT, R150, 0x1c0, RZ ;  /* 0x000001c096117810 */ /* 0x010fe20007ffe0ff */
[----:B------:R-:W-:Y:S06]  /*4f80*/  @!P6 BRA `(.L_x_3645) ;  /* 0x000000000004e947 */ /* 0x000fec0003800000 */
[----:B0-----:R3:W-:Y:S02]  /*4f90*/  REDG.E.ADD.F32.FTZ.RN.STRONG.GPU desc[UR24][R4.64+0x500], R3 ;  /* 0x00050003040079a6 */ /* 0x0017e4000c12f318 */
.L_x_3645:
[----:B------:R-:W-:Y:S05]  /*4fa0*/  BSYNC.RECONVERGENT B0 ;  /* 0x0000000000007941 */ /* 0x000fea0003800200 */
.L_x_3644:
[-C--:B------:R-:W-:Y:S01]  /*4fb0*/  LEA.HI R7, R7, R150.reuse, RZ, 0x1b ;  /* 0x0000009607077211 */ /* 0x080fe200078fd8ff */
[----:B------:R-:W-:Y:S01]  /*4fc0*/  BSSY.RECONVERGENT B0, `(.L_x_3646) ;  /* 0x000000e000007945 */ /* 0x000fe20003800200 */
[----:B------:R-:W-:Y:S01]  /*4fd0*/  ISETP.GE.AND P6, PT, R154, 0x181, PT ;  /* 0x000001819a00780c */ /* 0x000fe20003fc6270 */
[----:B0-----:R-:W-:Y:S01]  /*4fe0*/  VIADD R175, R150, 0x240 ;  /* 0x0000024096af7836 */ /* 0x001fe20000000000 */
[----:B---3--:R-:W-:Y:S02]  /*4ff0*/  LEA R3, R7, UR32, 0x2 ;  /* 0x0000002007037c11 */ /* 0x008fe4000f8e10ff */
[-C--:B------:R-:W-:Y:S02]  /*5000*/  LEA.HI R17, R17, R150.reuse, RZ, 0x1b ;  /* 0x0000009611117211 */ /* 0x080fe400078fd8ff */
[----:B------:R-:W-:Y:S02]  /*5010*/  LEA.HI R161, R161, R150, RZ, 0x1b ;  /* 0x00000096a1a17211 */ /* 0x000fe400078fd8ff */
[----:B------:R-:W0:Y:S01]  /*5020*/  LDS R3, [R3+0xe50] ;  /* 0x000e500003037984 */ /* 0x000e220000000800 */
[----:B------:R-:W-:-:S02]  /*5030*/  LEA R17, R17, UR32, 0x2 ;  /* 0x0000002011117c11 */ /* 0x000fc4000f8e10ff */
[C---:B------:R-:W-:Y:S02]  /*5040*/  ISETP.GE.AND P0, PT, R154.reuse, 0x1c1, PT ;  /* 0x000001c19a00780c */ /* 0x040fe40003f06270 */
[C---:B------:R-:W-:Y:S02]  /*5050*/  ISETP.GE.AND P3, PT, R154.reuse, 0x201, PT ;  /* 0x000002019a00780c */ /* 0x040fe40003f66270 */
[C---:B------:R-:W-:Y:S02]  /*5060*/  ISETP.GE.AND P4, PT, R154.reuse, 0x241, PT ;  /* 0x000002419a00780c */ /* 0x040fe40003f86270 */
[----:B------:R-:W-:Y:S01]  /*5070*/  ISETP.GE.AND P5, PT, R154, 0x281, PT ;  /* 0x000002819a00780c */ /* 0x000fe20003fa6270 */
[----:B------:R-:W-:-:S12]  /*5080*/  @!P6 BRA `(.L_x_3647) ;  /* 0x000000000004e947 */ /* 0x000fd80003800000 */
[----:B0-----:R3:W-:Y:S02]  /*5090*/  REDG.E.ADD.F32.FTZ.RN.STRONG.GPU desc[UR24][R4.64+0x600], R3 ;  /* 0x00060003040079a6 */ /* 0x0017e4000c12f318 */
.L_x_3647:
[----:B------:R-:W-:Y:S05]  /*50a0*/  BSYNC.RECONVERGENT B0 ;  /* 0x0000000000007941 */ /* 0x000fea0003800200 */
.L_x_3646:
[----:B0--3--:R0:W3:Y:S01]  /*50b0*/  LDS R3, [R17+0xf50] ;  /* 0x000f500011037984 */ /* 0x0090e20000000800 */
[----:B------:R-:W-:Y:S01]  /*50c0*/  BSSY.RECONVERGENT B0, `(.L_x_3648) ;  /* 0x0000006000007945 */ /* 0x000fe20003800200 */
[----:B------:R-:W-:Y:S02]  /*50d0*/  IADD3 R7, PT, PT, R150, 0x280, RZ ;  /* 0x0000028096077810 */ /* 0x000fe40007ffe0ff */
[----:B------:R-:W-:Y:S02]  /*50e0*/  LEA R161, R161, UR32, 0x2 ;  /* 0x00000020a1a17c11 */ /* 0x000fe4000f8e10ff */
[----:B------:R-:W-:Y:S01]  /*50f0*/  LEA.HI R175, R175, R150, RZ, 0x1b ;  /* 0x00000096afaf7211 */ /* 0x000fe200078fd8ff */
[----:B------:R-:W-:Y:S06]  /*5100*/  @!P0 BRA `(.L_x_3649) ;  /* 0x0000000000048947 */ /* 0x000fec0003800000 */
[----:B---3--:R4:W-:Y:S02]  /*5110*/  REDG.E.ADD.F32.FTZ.RN.STRONG.GPU desc[UR24][R4.64+0x700], R3 ;  /* 0x00070003040079a6 */ /* 0x0089e4000c12f318 */
.L_x_3649:
[----:B------:R-:W-:Y:S05]  /*5120*/  BSYNC.RECONVERGENT B0 ;  /* 0x0000000000007941 */ /* 0x000fea0003800200 */
.L_x_3648:
[----:B---34-:R3:W4:Y:S01]  /*5130*/  LDS R3, [R161+0x1050] ;  /* 0x00105000a1037984 */ /* 0x0187220000000800 */
[----:B------:R-:W-:Y:S01]  /*5140*/  BSSY.RECONVERGENT B0, `(.L_x_3650) ;  /* 0x0000005000007945 */ /* 0x000fe20003800200 */
[----:B------:R-:W-:Y:S02]  /*5150*/  LEA.HI R7, R7, R150, RZ, 0x1b ;  /* 0x0000009607077211 */ /* 0x000fe400078fd8ff */
[----:B------:R-:W-:Y:S01]  /*5160*/  LEA R175, R175, UR32, 0x2 ;  /* 0x00000020afaf7c11 */ /* 0x000fe2000f8e10ff */
[----:B------:R-:W-:Y:S06]  /*5170*/  @!P3 BRA `(.L_x_3651) ;  /* 0x000000000004b947 */ /* 0x000fec0003800000 */
[----:B----4-:R4:W-:Y:S02]  /*5180*/  REDG.E.ADD.F32.FTZ.RN.STRONG.GPU desc[UR24][R4.64+0x800], R3 ;  /* 0x00080003040079a6 */ /* 0x0109e4000c12f318 */
.L_x_3651:
[----:B------:R-:W-:Y:S05]  /*5190*/  BSYNC.RECONVERGENT B0 ;  /* 0x0000000000007941 */ /* 0x000fea0003800200 */
.L_x_3650:
[----:B----4-:R4:W1:Y:S01]  /*51a0*/  LDS R3, [R175+0x1150] ;  /* 0x00115000af037984 */ /* 0x0108620000000800 */
[----:B------:R-:W-:Y:S01]  /*51b0*/  BSSY.RECONVERGENT B0, `(.L_x_3652) ;  /* 0x0000005000007945 */ /* 0x000fe20003800200 */
[----:B0-----:R-:W-:Y:S02]  /*51c0*/  IADD3 R17, PT, PT, R150, 0x2c0, RZ ;  /* 0x000002c096117810 */ /* 0x001fe40007ffe0ff */
[----:B------:R-:W-:Y:S01]  /*51d0*/  LEA R7, R7, UR32, 0x2 ;  /* 0x0000002007077c11 */ /* 0x000fe2000f8e10ff */
[----:B------:R-:W-:Y:S06]  /*51e0*/  @!P4 BRA `(.L_x_3653) ;  /* 0x000000000004c947 */ /* 0x000fec0003800000 */
[----:B-1----:R0:W-:Y:S02]  /*51f0*/  REDG.E.ADD.F32.FTZ.RN.STRONG.GPU desc[UR24][R4.64+0x900], R3 ;  /* 0x00090003040079a6 */ /* 0x0021e4000c12f318 */
.L_x_3653:
[----:B------:R-:W-:Y:S05]  /*5200*/  BSYNC.RECONVERGENT B0 ;  /* 0x0000000000007941 */ /* 0x000fea0003800200 */
.L_x_3652:
[----:B01----:R0:W1:Y:S01]  /*5210*/  LDS R3, [R7+0x1250] ;  /* 0x0012500007037984 */ /* 0x0030620000000800 */
[----:B------:R-:W-:Y:S01]  /*5220*/  BSSY.RECONVERGENT B0, `(.L_x_3654) ;  /* 0x0000004000007945 */ /* 0x000fe20003800200 */
[----:B------:R-:W-:-:S03]  /*5230*/  LEA.HI R17, R17, R150, RZ, 0x1b ;  /* 0x0000009611117211 */ /* 0x000fc600078fd8ff */
[----:B------:R-:W-:Y:S05]  /*5240*/  @!P5 BRA `(.L_x_3655) ;  /* 0x000000000004d947 */ /* 0x000fea0003800000 */
[----:B-1----:R1:W-:Y:S02]  /*5250*/  REDG.E.ADD.F32.FTZ.RN.STRONG.GPU desc[UR24][R4.64+0xa00], R3 ;  /* 0x000a0003040079a6 */ /* 0x0023e4000c12f318 */
.L_x_3655:
[----:B------:R-:W-:Y:S05]  /*5260*/  BSYNC.RECONVERGENT B0 ;  /* 0x0000000000007941 */ /* 0x000fea0003800200 */
.L_x_3654:
[----:B0-----:R-:W-:Y:S01]  /*5270*/  LEA R7, R17, UR32, 0x2 ;  /* 0x0000002011077c11 */ /* 0x001fe2000f8e10ff */
[----:B------:R-:W-:Y:S01]  /*5280*/  BSSY.RECONVERGENT B0, `(.L_x_3656) ;  /* 0x000000b000007945 */ /* 0x000fe20003800200 */
[C---:B------:R-:W-:Y:S01]  /*5290*/  ISETP.GE.AND P6, PT, R154.reuse, 0x2c1, PT ;  /* 0x000002c19a00780c */ /* 0x040fe20003fc6270 */
[C---:B-1----:R-:W-:Y:S01]  /*52a0*/  FFMA.FTZ R3, -R33.reuse, R80, R190 ;  /* 0x0000005021037223 */ /* 0x042fe200000101be */
[C---:B------:R-:W-:Y:S01]  /*52b0*/  ISETP.GE.AND P0, PT, R154.reuse, 0x301, PT ;  /* 0x000003019a00780c */ /* 0x040fe20003f06270 */
[----:B------:R-:W-:Y:S01]  /*52c0*/  FMUL.FTZ R2, R33, R15 ;  /* 0x0000000f21027220 */ /* 0x000fe20000410000 */
[----:B------:R-:W0:Y:S01]  /*52d0*/  LDS R7, [R7+0x1350] ;  /* 0x0013500007077984 */ /* 0x000e220000000800 */
[C---:B------:R-:W-:Y:S02]  /*52e0*/  ISETP.GE.AND P3, PT, R154.reuse, 0x341, PT ;  /* 0x000003419a00780c */ /* 0x040fe40003f66270 */
[C---:B------:R-:W-:Y:S02]  /*52f0*/  ISETP.GE.AND P4, PT, R154.reuse, 0x381, PT ;  /* 0x000003819a00780c */ /* 0x040fe40003f86270 */
[----:B------:R-:W-:-:S04]  /*5300*/  ISETP.GE.AND P5, PT, R154, 0x3c1, PT ;  /* 0x000003c19a00780c */ /* 0x000fc80003fa6270 */
[----:B------:R-:W-:Y:S09]  /*5310*/  @!P6 BRA `(.L_x_3657) ;  /* 0x000000000004e947 */ /* 0x000ff20003800000 */
[----:B0-----:R1:W-:Y:S02]  /*5320*/  REDG.E.ADD.F32.FTZ.RN.STRONG.GPU desc[UR24][R4.64+0xb00], R7 ;  /* 0x000b0007040079a6 */ /* 0x0013e4000c12f318 */
.L_x_3657:
[----:B------:R-:W-:Y:S05]  /*5330*/  BSYNC.RECONVERGENT B0 ;  /* 0x0000000000007941 */ /* 0x000fea0003800200 */
.L_x_3656:
[----:B----4-:R-:W-:Y:S01]  /*5340*/  IADD3 R175, PT, PT, R150, 0x300, RZ ;  /* 0x0000030096af7810 */ /* 0x010fe20007ffe0ff */
[C---:B------:R-:W-:Y:S01]  /*5350*/  FFMA.FTZ R14, -R32.reuse, R81, R219 ;  /* 0x00000051200e7223 */ /* 0x040fe200000101db */
[----:B01----:R-:W-:Y:S01]  /*5360*/  FMUL.FTZ R7, R32, R227 ;  /* 0x000000e320077220 */ /* 0x003fe20000410000 */
[----:B------:R-:W-:Y:S01]  /*5370*/  FFMA.FTZ R154, R2, R3, RZ ;  /* 0x00000003029a7223 */ /* 0x000fe200000100ff */
[----:B------:R-:W-:Y:S01]  /*5380*/  LEA.HI R175, R175, R150, RZ, 0x1b ;  /* 0x00000096afaf7211 */ /* 0x000fe200078fd8ff */
[C---:B------:R-:W-:Y:S01]  /*5390*/  FFMA.FTZ R192, -R31.reuse, R78, R192 ;  /* 0x0000004e1fc07223 */ /* 0x040fe200000101c0 */
[----:B------:R-:W-:Y:S01]  /*53a0*/  FMUL.FTZ R17, R31, R163 ;  /* 0x000000a31f117220 */ /* 0x000fe20000410000 */
[----:B------:R-:W-:Y:S01]  /*53b0*/  FFMA.FTZ R156, R7, R14, R154 ;  /* 0x0000000e079c7223 */ /* 0x000fe2000001009a */
[----:B------:R-:W-:Y:S01]  /*53c0*/  LEA R175, R175, UR32, 0x2 ;  /* 0x00000020afaf7c11 */ /* 0x000fe2000f8e10ff */
[C---:B------:R-:W-:Y:S01]  /*53d0*/  FFMA.FTZ R221, -R30.reuse, R77, R221 ;  /* 0x0000004d1edd7223 */ /* 0x040fe200000101dd */
[----:B------:R-:W-:Y:S01]  /*53e0*/  FMUL.FTZ R154, R30, R225 ;  /* 0x000000e11e9a7220 */ /* 0x000fe20000410000 */
[----:B---3--:R-:W-:Y:S01]  /*53f0*/  FFMA.FTZ R161, R17, R192, R156 ;  /* 0x000000c011a17223 */ /* 0x008fe2000001009c */
[C---:B------:R-:W-:Y:S01]  /*5400*/  FFMA.FTZ R194, -R29.reuse, R74, R194 ;  /* 0x0000004a1dc27223 */ /* 0x040fe200000101c2 */
[----:B------:R-:W-:Y:S01]  /*5410*/  FMUL.FTZ R156, R29, R189 ;  /* 0x000000bd1d9c7220 */ /* 0x000fe20000410000 */
[----:B------:R-:W0:Y:S01]  /*5420*/  LDS R175, [R175+0x1450] ;  /* 0x00145000afaf7984 */ /* 0x000e220000000800 */
[----:B------:R-:W-:Y:S01]  /*5430*/  FFMA.FTZ R161, R154, R221, R161 ;  /* 0x000000dd9aa17223 */ /* 0x000fe200000100a1 */
[----:B------:R-:W-:-:S02]  /*5440*/  VIADD R191, R150, 0x340 ;  /* 0x0000034096bf7836 */ /* 0x000fc40000000000 */
[C---:B------:R-:W-:Y:S01]  /*5450*/  FFMA.FTZ R223, -R28.reuse, R75, R223 ;  /* 0x0000004b1cdf7223 */ /* 0x040fe200000101df */
[----:B------:R-:W-:Y:S01]  /*5460*/  FMUL.FTZ R158, R28, R173 ;  /* 0x000000ad1c9e7220 */ /* 0x000fe20000410000 */
[----:B------:R-:W-:Y:S01]  /*5470*/  FFMA.FTZ R161, R156, R194, R161 ;  /* 0x000000c29ca17223 */ /* 0x000fe200000100a1 */
[----:B------:R-:W-:Y:S01]  /*5480*/  FFMA.FTZ R196, -R27, R72, R196 ;  /* 0x000000481bc47223 */ /* 0x000fe200000101c4 */
[----:B------:R-:W-:Y:S01]  /*5490*/  LEA.HI R191, R191, R150, RZ, 0x1b ;  /* 0x00000096bfbf7211 */ /* 0x000fe200078fd8ff */
[----:B------:R-:W-:Y:S01]  /*54a0*/  FMUL.FTZ R160, R27, R187 ;  /* 0x000000bb1ba07220 */ /* 0x000fe20000410000 */
[----:B------:R-:W-:Y:S01]  /*54b0*/  FFMA.FTZ R161, R158, R223, R161 ;  /* 0x000000df9ea17223 */ /* 0x000fe200000100a1 */
[----:B------:R-:W-:Y:S01]  /*54c0*/  BSSY.RECONVERGENT B0, `(.L_x_3658) ;  /* 0x0000007000007945 */ /* 0x000fe20003800200 */
[C---:B------:R-:W-:Y:S01]  /*54d0*/  FFMA.FTZ R229, -R26.reuse, R71, R229 ;  /* 0x000000471ae57223 */ /* 0x040fe200000101e5 */
[----:B------:R-:W-:Y:S01]  /*54e0*/  LEA R191, R191, UR32, 0x2 ;  /* 0x00000020bfbf7c11 */ /* 0x000fe2000f8e10ff */
[----:B------:R-:W-:Y:S01]  /*54f0*/  FMUL.FTZ R162, R26, R171 ;  /* 0x000000ab1aa27220 */ /* 0x000fe20000410000 */
[----:B------:R-:W-:Y:S01]  /*5500*/  FFMA.FTZ R161, R160, R196, R161 ;  /* 0x000000c4a0a17223 */ /* 0x000fe200000100a1 */
[----:B------:R-:W-:Y:S06]  /*5510*/  @!P0 BRA `(.L_x_3659) ;  /* 0x0000000000048947 */ /* 0x000fec0003800000 */
[----:B0-----:R1:W-:Y:S02]  /*5520*/  REDG.E.ADD.F32.FTZ.RN.STRONG.GPU desc[UR24][R4.64+0xc00], R175 ;  /* 0x000c00af040079a6 */ /* 0x0013e4000c12f318 */
.L_x_3659:
[----:B------:R-:W-:Y:S05]  /*5530*/  BSYNC.RECONVERGENT B0 ;  /* 0x0000000000007941 */ /* 0x000fea0003800200 */
.L_x_3658:
[----:B01----:R0:W1:Y:S01]  /*5540*/  LDS R175, [R191+0x1550] ;  /* 0x00155000bfaf7984 */ /* 0x0030620000000800 */
[----:B------:R-:W-:Y:S01]  /*5550*/  BSSY.RECONVERGENT B0, `(.L_x_3660) ;  /* 0x0000006000007945 */ /* 0x000fe20003800200 */
[C---:B------:R-:W-:Y:S01]  /*5560*/  FFMA.FTZ R198, -R25.reuse, R68, R198 ;  /* 0x0000004419c67223 */ /* 0x040fe200000101c6 */
[----:B------:R-:W-:Y:S01]  /*5570*/  FMUL.FTZ R164, R25, R185 ;  /* 0x000000b919a47220 */ /* 0x000fe20000410000 */
[----:B------:R-:W-:Y:S01]  /*5580*/  FFMA.FTZ R161, R162, R229, R161 ;  /* 0x000000e5a2a17223 */ /* 0x000fe200000100a1 */
[----:B------:R-:W-:Y:S06]  /*5590*/  @!P3 BRA `(.L_x_3661) ;  /* 0x000000000004b947 */ /* 0x000fec0003800000 */
[----:B-1----:R3:W-:Y:S02]  /*55a0*/  REDG.E.ADD.F32.FTZ.RN.STRONG.GPU desc[UR24][R4.64+0xd00], R175 ;  /* 0x000d00af040079a6 */ /* 0x0027e4000c12f318 */
.L_x_3661:
[----:B------:R-:W-:Y:S05]  /*55b0*/  BSYNC.RECONVERGENT B0 ;  /* 0x0000000000007941 */ /* 0x000fea0003800200 */
.L_x_3660:
[----:B-1-3--:R-:W-:Y:S01]  /*55c0*/  IADD3 R175, PT, PT, R150, 0x380, RZ ;  /* 0x0000038096af7810 */ /* 0x00afe20007ffe0ff */
[C---:B------:R-:W-:Y:S01]  /*55d0*/  FFMA.FTZ R231, -R24.reuse, R69, R231 ;  /* 0x0000004518e77223 */ /* 0x040fe200000101e7 */
[----:B------:R-:W-:Y:S01]  /*55e0*/  FMUL.FTZ R166, R24, R169 ;  /* 0x000000a918a67220 */ /* 0x000fe20000410000 */
[----:B------:R-:W-:Y:S01]  /*55f0*/  FFMA.FTZ R161, R164, R198, R161 ;  /* 0x000000c6a4a17223 */ /* 0x000fe200000100a1 */
[----:B------:R-:W-:Y:S01]  /*5600*/  LEA.HI R175, R175, R150, RZ, 0x1b ;  /* 0x00000096afaf7211 */ /* 0x000fe200078fd8ff */
[C---:B------:R-:W-:Y:S01]  /*5610*/  FFMA.FTZ R202, -R23.reuse, R66, R202 ;  /* 0x0000004217ca7223 */ /* 0x040fe200000101ca */
[----:B------:R-:W-:Y:S01]  /*5620*/  FMUL.FTZ R168, R23, R183 ;  /* 0x000000b717a87220 */ /* 0x000fe20000410000 */
[----:B------:R-:W-:Y:S01]  /*5630*/  FFMA.FTZ R161, R166, R231, R161 ;  /* 0x000000e7a6a17223 */ /* 0x000fe200000100a1 */
[----:B------:R-:W-:Y:S01]  /*5640*/  LEA R175, R175, UR32, 0x2 ;  /* 0x00000020afaf7c11 */ /* 0x000fe2000f8e10ff */
[C---:B------:R-:W-:Y:S01]  /*5650*/  FFMA.FTZ R233, -R22.reuse, R65, R233 ;  /* 0x0000004116e97223 */ /* 0x040fe200000101e9 */
[----:B------:R-:W-:Y:S01]  /*5660*/  FMUL.FTZ R170, R22, R167 ;  /* 0x000000a716aa7220 */ /* 0x000fe20000410000 */
[----:B------:R-:W-:Y:S01]  /*5670*/  FFMA.FTZ R161, R168, R202, R161 ;  /* 0x000000caa8a17223 */ /* 0x000fe200000100a1 */
[C---:B------:R-:W-:Y:S01]  /*5680*/  FFMA.FTZ R206, -R21.reuse, R62, R206 ;  /* 0x0000003e15ce7223 */ /* 0x040fe200000101ce */
[----:B------:R-:W-:Y:S01]  /*5690*/  FMUL.FTZ R172, R21, R181 ;  /* 0x000000b515ac7220 */ /* 0x000fe20000410000 */
[----:B------:R-:W1:Y:S01]  /*56a0*/  LDS R175, [R175+0x1650] ;  /* 0x00165000afaf7984 */ /* 0x000e620000000800 */
[----:B------:R-:W-:Y:S01]  /*56b0*/  FFMA.FTZ R161, R170, R233, R161 ;  /* 0x000000e9aaa17223 */ /* 0x000fe200000100a1 */
[----:B------:R-:W-:Y:S01]  /*56c0*/  FFMA.FTZ R235, -R20, R63, R235 ;  /* 0x0000003f14eb7223 */ /* 0x000fe200000101eb */
[----:B0-----:R-:W-:Y:S01]  /*56d0*/  IADD3 R191, PT, PT, R150, 0x3c0, RZ ;  /* 0x000003c096bf7810 */ /* 0x001fe20007ffe0ff */
        /* <DEDUP_REMOVED lines=12> */
[----:B-1----:R0:W-:Y:S02]  /*57a0*/  REDG.E.ADD.F32.FTZ.RN.STRONG.GPU desc[UR24][R4.64+0xe00], R175 ;  /* 0x000e00af040079a6 */ /* 0x0021e4000c12f318 */
.L_x_3663:
[----:B------:R-:W-:Y:S05]  /*57b0*/  BSYNC.RECONVERGENT B0 ;  /* 0x0000000000007941 */ /* 0x000fea0003800200 */
.L_x_3662:
[----:B01----:R0:W1:Y:S01]  /*57c0*/  LDS R175, [R191+0x1750] ;  /* 0x00175000bfaf7984 */ /* 0x0030620000000800 */
[----:B------:R-:W-:Y:S01]  /*57d0*/  BSSY.RECONVERGENT B0, `(.L_x_3664) ;  /* 0x0000004000007945 */ /* 0x000fe20003800200 */
[----:B------:R-:W-:-:S03]  /*57e0*/  FFMA.FTZ R161, R178, R237, R161 ;  /* 0x000000edb2a17223 */ /* 0x000fc600000100a1 */
[----:B------:R-:W-:Y:S05]  /*57f0*/  @!P5 BRA `(.L_x_3665) ;  /* 0x000000000004d947 */ /* 0x000fea0003800000 */
[----:B-1----:R3:W-:Y:S02]  /*5800*/  REDG.E.ADD.F32.FTZ.RN.STRONG.GPU desc[UR24][R4.64+0xf00], R175 ;  /* 0x000f00af040079a6 */ /* 0x0027e4000c12f318 */
.L_x_3665:
[----:B------:R-:W-:Y:S05]  /*5810*/  BSYNC.RECONVERGENT B0 ;  /* 0x0000000000007941 */ /* 0x000fea0003800200 */
.L_x_3664:
[----:B--23--:R-:W2:Y:S01]  /*5820*/  SHFL.DOWN PT, R4, R161, 0x1, 0x1f ;  /* 0x08201f00a1047f89 */ /* 0x00cea200000e0000 */
[----:B------:R-:W-:Y:S01]  /*5830*/  ISETP.GT.AND P0, PT, R130, 0x1e, PT ;  /* 0x0000001e8200780c */ /* 0x000fe20003f04270 */
[----:B------:R-:W-:Y:S01]  /*5840*/  FADD.FTZ R39, R172, R39 ;  /* 0x00000027ac277221 */ /* 0x000fe20000010000 */
[----:B------:R-:W-:Y:S01]  /*5850*/  FADD.FTZ R34, R178, R34 ;  /* 0x00000022b2227221 */ /* 0x000fe20000010000 */
[----:B------:R-:W3:Y:S01]  /*5860*/  SHFL.DOWN PT, R5, R6, 0x1, 0x1f ;  /* 0x08201f0006057f89 */ /* 0x000ee200000e0000 */
[----:B------:R-:W-:Y:S01]  /*5870*/  FADD.FTZ R36, R174, R36 ;  /* 0x00000024ae247221 */ /* 0x000fe20000010000 */
[----:B------:R-:W-:Y:S01]  /*5880*/  FADD.FTZ R38, R170, R38 ;  /* 0x00000026aa267221 */ /* 0x000fe20000010000 */
[----:B------:R-:W-:Y:S01]  /*5890*/  FADD.FTZ R40, R166, R40 ;  /* 0x00000028a6287221 */ /* 0x000fe20000010000 */
[----:B------:R-:W-:Y:S01]  /*58a0*/  FADD.FTZ R43, R164, R43 ;  /* 0x0000002ba42b7221 */ /* 0x000fe20000010000 */
[----:B------:R-:W-:Y:S01]  /*58b0*/  FADD.FTZ R42, R162, R42 ;  /* 0x0000002aa22a7221 */ /* 0x000fe20000010000 */
[----:B------:R-:W-:Y:S01]  /*58c0*/  FADD.FTZ R47, R156, R47 ;  /* 0x0000002f9c2f7221 */ /* 0x000fe20000010000 */
[----:B------:R-:W-:Y:S01]  /*58d0*/  ISETP.NE.AND P3, PT, R150, RZ, PT ;  /* 0x000000ff9600720c */ /* 0x000fe20003f65270 */
[----:B------:R-:W-:Y:S01]  /*58e0*/  FADD.FTZ R46, R154, R46 ;  /* 0x0000002e9a2e7221 */ /* 0x000fe20000010000 */
[----:B------:R-:W-:Y:S01]  /*58f0*/  FADD.FTZ R49, R17, R49 ;  /* 0x0000003111317221 */ /* 0x000fe20000010000 */
[C---:B------:R-:W-:Y:S01]  /*5900*/  FMUL.FTZ R154, R16.reuse, R225 ;  /* 0x000000e1109a7220 */ /* 0x040fe20000410000 */
[----:B------:R-:W-:Y:S01]  /*5910*/  FMUL.FTZ R17, R16, R227 ;  /* 0x000000e310117220 */ /* 0x000fe20000410000 */
[----:B------:R-:W-:Y:S01]  /*5920*/  FADD.FTZ R44, R158, R44 ;  /* 0x0000002c9e2c7221 */ /* 0x000fe20000010000 */
[----:B------:R-:W-:Y:S01]  /*5930*/  BSSY.RECONVERGENT B0, `(.L_x_3666) ;  /* 0x000006e000007945 */ /* 0x000fe20003800200 */
[----:B------:R-:W-:Y:S01]  /*5940*/  FMUL.FTZ R154, R221, R154 ;  /* 0x0000009add9a7220 */ /* 0x000fe20000410000 */
[----:B------:R-:W-:Y:S01]  /*5950*/  FMUL.FTZ R14, R14, R17 ;  /* 0x000000110e0e7220 */ /* 0x000fe20000410000 */
[----:B------:R-:W-:Y:S01]  /*5960*/  FADD.FTZ R37, R176, R37 ;  /* 0x00000025b0257221 */ /* 0x000fe20000010000 */
[----:B------:R-:W-:Y:S01]  /*5970*/  FADD.FTZ R41, R168, R41 ;  /* 0x00000029a8297221 */ /* 0x000fe20000010000 */
[----:B------:R-:W-:Y:S01]  /*5980*/  FFMA.FTZ R154, R77, R225, R154 ;  /* 0x000000e14d9a7223 */ /* 0x000fe2000001009a */
[----:B------:R-:W-:Y:S01]  /*5990*/  FFMA.FTZ R14, R81, R227, R14 ;  /* 0x000000e3510e7223 */ /* 0x000fe2000001000e */
[----:B--2---:R-:W-:Y:S01]  /*59a0*/  @!P0 FADD.FTZ R161, R161, R4 ;  /* 0x00000004a1a18221 */ /* 0x004fe20000010000 */
[----:B------:R-:W-:Y:S01]  /*59b0*/  FADD.FTZ R45, R160, R45 ;  /* 0x0000002da02d7221 */ /* 0x000fe20000010000 */
[----:B------:R-:W-:Y:S01]  /*59c0*/  FADD.FTZ R48, R7, R48 ;  /* 0x0000003007307221 */ /* 0x000fe20000010000 */
[----:B------:R-:W-:Y:S01]  /*59d0*/  FADD.FTZ R85, R154, R85 ;  /* 0x000000559a557221 */ /* 0x000fe20000010000 */
[----:B---3--:R-:W-:Y:S01]  /*59e0*/  @!P0 FADD.FTZ R6, R6, R5 ;  /* 0x0000000506068221 */ /* 0x008fe20000010000 */
[----:B------:R-:W2:Y:S01]  /*59f0*/  SHFL.DOWN PT, R4, R161, 0x2, 0x1f ;  /* 0x08401f00a1047f89 */ /* 0x000ea200000e0000 */
[----:B------:R-:W-:Y:S01]  /*5a00*/  ISETP.GT.AND P0, PT, R130, 0x1d, PT ;  /* 0x0000001d8200780c */ /* 0x000fe20003f04270 */
[----:B------:R-:W-:Y:S01]  /*5a10*/  FADD.FTZ R51, R2, R51 ;  /* 0x0000003302337221 */ /* 0x000fe20000010000 */
[----:B------:R-:W-:Y:S01]  /*5a20*/  FADD.FTZ R83, R14, R83 ;  /* 0x000000530e537221 */ /* 0x000fe20000010000 */
[----:B------:R-:W3:Y:S10]  /*5a30*/  SHFL.DOWN PT, R5, R6, 0x2, 0x1f ;  /* 0x08401f0006057f89 */ /* 0x000ef400000e0000 */
[----:B--2---:R-:W-:Y:S01]  /*5a40*/  @!P0 FADD.FTZ R161, R161, R4 ;  /* 0x00000004a1a18221 */ /* 0x004fe20000010000 */
[----:B------:R-:W-:Y:S01]  /*5a50*/  FMUL.FTZ R4, R16, R165 ;  /* 0x000000a510047220 */ /* 0x000fe20000410000 */
[----:B---3--:R-:W-:-:S03]  /*5a60*/  @!P0 FADD.FTZ R6, R6, R5 ;  /* 0x0000000506068221 */ /* 0x008fc60000010000 */
[----:B------:R-:W2:Y:S01]  /*5a70*/  SHFL.DOWN PT, R180, R161, 0x4, 0x1f ;  /* 0x08801f00a1b47f89 */ /* 0x000ea200000e0000 */
[----:B------:R-:W-:Y:S01]  /*5a80*/  ISETP.GT.AND P0, PT, R130, 0x1b, PT ;  /* 0x0000001b8200780c */ /* 0x000fe20003f04270 */
[C---:B------:R-:W-:Y:S01]  /*5a90*/  FMUL.FTZ R5, R16.reuse, R177 ;  /* 0x000000b110057220 */ /* 0x040fe20000410000 */
[----:B------:R-:W-:Y:S01]  /*5aa0*/  FMUL.FTZ R178, R237, R4 ;  /* 0x00000004edb27220 */ /* 0x000fe20000410000 */
[----:B-1----:R-:W1:Y:S01]  /*5ab0*/  SHFL.DOWN PT, R175, R6, 0x4, 0x1f ;  /* 0x08801f0006af7f89 */ /* 0x002e6200000e0000 */
[----:B------:R-:W-:Y:S01]  /*5ac0*/  FMUL.FTZ R4, R16, R179 ;  /* 0x000000b310047220 */ /* 0x000fe20000410000 */
[----:B------:R-:W-:Y:S01]  /*5ad0*/  FMUL.FTZ R5, R204, R5 ;  /* 0x00000005cc057220 */ /* 0x000fe20000410000 */
[----:B------:R-:W-:Y:S02]  /*5ae0*/  FFMA.FTZ R178, R59, R165, R178 ;  /* 0x000000a53bb27223 */ /* 0x000fe400000100b2 */
[----:B------:R-:W-:Y:S01]  /*5af0*/  FMUL.FTZ R174, R235, R4 ;  /* 0x00000004ebae7220 */ /* 0x000fe20000410000 */
        /* <DEDUP_REMOVED lines=10> */
[----:B------:R-:W-:Y:S01]  /*5ba0*/  FMUL.FTZ R5, R16, R183 ;  /* 0x000000b710057220 */ /* 0x000fe20000410000 */
[----:B------:R-:W-:Y:S01]  /*5bb0*/  FFMA.FTZ R170, R65, R167, R170 ;  /* 0x000000a741aa7223 */ /* 0x000fe200000100aa */
[----:B------:R-:W-:Y:S01]  /*5bc0*/  FMUL.FTZ R4, R231, R4 ;  /* 0x00000004e7047220 */ /* 0x000fe20000410000 */
[----:B------:R-:W-:Y:S01]  /*5bd0*/  FADD.FTZ R95, R174, R95 ;  /* 0x0000005fae5f7221 */ /* 0x000fe20000010000 */
[----:B--2---:R-:W-:Y:S01]  /*5be0*/  @!P0 FADD.FTZ R161, R161, R180 ;  /* 0x000000b4a1a18221 */ /* 0x004fe20000010000 */
[----:B------:R-:W-:Y:S01]  /*5bf0*/  FMUL.FTZ R165, R202, R5 ;  /* 0x00000005caa57220 */ /* 0x000fe20000410000 */
[----:B------:R-:W-:Y:S01]  /*5c00*/  FMUL.FTZ R5, R16, R185 ;  /* 0x000000b910057220 */ /* 0x000fe20000410000 */
[----:B------:R-:W-:Y:S01]  /*5c10*/  FFMA.FTZ R164, R69, R169, R4 ;  /* 0x000000a945a47223 */ /* 0x000fe20000010004 */
[----:B-1----:R-:W-:Y:S01]  /*5c20*/  @!P0 FADD.FTZ R6, R6, R175 ;  /* 0x000000af06068221 */ /* 0x002fe20000010000 */
[----:B------:R-:W1:Y:S01]  /*5c30*/  SHFL.DOWN PT, R172, R161, 0x8, 0x1f ;  /* 0x09001f00a1ac7f89 */ /* 0x000e6200000e0000 */
[----:B------:R-:W-:Y:S01]  /*5c40*/  ISETP.GT.AND P0, PT, R130, 0x17, PT ;  /* 0x000000178200780c */ /* 0x000fe20003f04270 */
[----:B------:R-:W-:Y:S01]  /*5c50*/  FMUL.FTZ R5, R198, R5 ;  /* 0x00000005c6057220 */ /* 0x000fe20000410000 */
[----:B------:R-:W-:Y:S01]  /*5c60*/  FFMA.FTZ R165, R66, R183, R165 ;  /* 0x000000b742a57223 */ /* 0x000fe200000100a5 */
[----:B------:R-:W2:Y:S01]  /*5c70*/  SHFL.DOWN PT, R175, R6, 0x8, 0x1f ;  /* 0x09001f0006af7f89 */ /* 0x000ea200000e0000 */
[----:B------:R-:W-:Y:S01]  /*5c80*/  FMUL.FTZ R4, R16, R171 ;  /* 0x000000ab10047220 */ /* 0x000fe20000410000 */
[----:B------:R-:W-:Y:S01]  /*5c90*/  FFMA.FTZ R185, R68, R185, R5 ;  /* 0x000000b944b97223 */ /* 0x000fe20000010005 */
[C---:B------:R-:W-:Y:S01]  /*5ca0*/  FMUL.FTZ R5, R16.reuse, R187 ;  /* 0x000000bb10057220 */ /* 0x040fe20000410000 */
[----:B------:R-:W-:Y:S01]  /*5cb0*/  FADD.FTZ R92, R165, R92 ;  /* 0x0000005ca55c7221 */ /* 0x000fe20000010000 */
[----:B------:R-:W-:Y:S01]  /*5cc0*/  FMUL.FTZ R162, R229, R4 ;  /* 0x00000004e5a27220 */ /* 0x000fe20000410000 */
[----:B------:R-:W-:Y:S01]  /*5cd0*/  FMUL.FTZ R4, R16, R173 ;  /* 0x000000ad10047220 */ /* 0x000fe20000410000 */
[----:B------:R-:W-:Y:S01]  /*5ce0*/  FMUL.FTZ R165, R196, R5 ;  /* 0x00000005c4a57220 */ /* 0x000fe20000410000 */
[----:B------:R-:W-:Y:S01]  /*5cf0*/  FMUL.FTZ R5, R16, R189 ;  /* 0x000000bd10057220 */ /* 0x000fe20000410000 */
        /* <DEDUP_REMOVED lines=8> */
[C---:B------:R-:W-:Y:S01]  /*5d80*/  FMUL.FTZ R165, R16.reuse, R163 ;  /* 0x000000a310a57220 */ /* 0x040fe20000410000 */
[----:B------:R-:W-:Y:S01]  /*5d90*/  FMUL.FTZ R16, R16, R15 ;  /* 0x0000000f10107220 */ /* 0x000fe20000410000 */
[----:B------:R-:W-:Y:S01]  /*5da0*/  FADD.FTZ R91, R164, R91 ;  /* 0x0000005ba45b7221 */ /* 0x000fe20000010000 */
[----:B-1----:R-:W-:Y:S01]  /*5db0*/  @!P0 FADD.FTZ R161, R161, R172 ;  /* 0x000000aca1a18221 */ /* 0x002fe20000010000 */
[----:B------:R-:W-:Y:S01]  /*5dc0*/  FMUL.FTZ R165, R192, R165 ;  /* 0x000000a5c0a57220 */ /* 0x000fe20000410000 */
[----:B------:R-:W-:Y:S01]  /*5dd0*/  FMUL.FTZ R3, R3, R16 ;  /* 0x0000001003037220 */ /* 0x000fe20000410000 */
[----:B------:R-:W-:Y:S01]  /*5de0*/  FADD.FTZ R90, R185, R90 ;  /* 0x0000005ab95a7221 */ /* 0x000fe20000010000 */
[----:B--2---:R-:W-:Y:S01]  /*5df0*/  @!P0 FADD.FTZ R6, R6, R175 ;  /* 0x000000af06068221 */ /* 0x004fe20000010000 */
[----:B------:R-:W1:Y:S01]  /*5e00*/  SHFL.DOWN PT, R166, R161, 0x10, 0x1f ;  /* 0x0a001f00a1a67f89 */ /* 0x000e6200000e0000 */
[----:B------:R-:W-:Y:S01]  /*5e10*/  ISETP.NE.AND P0, PT, R130, RZ, PT ;  /* 0x000000ff8200720c */ /* 0x000fe20003f05270 */
[----:B------:R-:W-:Y:S01]  /*5e20*/  FFMA.FTZ R165, R78, R163, R165 ;  /* 0x000000a34ea57223 */ /* 0x000fe200000100a5 */
[----:B------:R-:W-:Y:S01]  /*5e30*/  FFMA.FTZ R3, R80, R15, R3 ;  /* 0x0000000f50037223 */ /* 0x000fe20000010003 */
[----:B------:R-:W2:Y:S01]  /*5e40*/  SHFL.DOWN PT, R167, R6, 0x10, 0x1f ;  /* 0x0a001f0006a77f89 */ /* 0x000ea200000e0000 */
[----:B------:R-:W-:Y:S01]  /*5e50*/  FADD.FTZ R89, R162, R89 ;  /* 0x00000059a2597221 */ /* 0x000fe20000010000 */
[----:B------:R-:W-:Y:S01]  /*5e60*/  FADD.FTZ R88, R187, R88 ;  /* 0x00000058bb587221 */ /* 0x000fe20000010000 */
[----:B------:R-:W-:Y:S01]  /*5e70*/  FADD.FTZ R87, R156, R87 ;  /* 0x000000579c577221 */ /* 0x000fe20000010000 */
[----:B------:R-:W-:Y:S01]  /*5e80*/  FADD.FTZ R86, R189, R86 ;  /* 0x00000056bd567221 */ /* 0x000fe20000010000 */
[----:B------:R-:W-:Y:S01]  /*5e90*/  FADD.FTZ R84, R165, R84 ;  /* 0x00000054a5547221 */ /* 0x000fe20000010000 */
[----:B------:R-:W-:-:S04]  /*5ea0*/  FADD.FTZ R82, R3, R82 ;  /* 0x0000005203527221 */ /* 0x000fc80000010000 */
[----:B------:R-:W-:-:S04]  /*5eb0*/  @!P0 SHF.R.U32.HI R4, RZ, 0x2, R150 ;  /* 0x00000002ff048819 */ /* 0x000fc80000011696 */
[----:B------:R-:W-:Y:S01]  /*5ec0*/  @!P0 LOP3.LUT R158, R4, 0xf8, RZ, 0xc0, !PT ;  /* 0x000000f8049e8812 */ /* 0x000fe200078ec0ff */
[----:B-1----:R-:W-:Y:S01]  /*5ed0*/  FADD.FTZ R4, R161, R166 ;  /* 0x000000a6a1047221 */ /* 0x002fe20000010000 */
[----:B--2---:R-:W-:-:S05]  /*5ee0*/  FADD.FTZ R5, R6, R167 ;  /* 0x000000a706057221 */ /* 0x004fca0000010000 */
[----:B------:R1:W-:Y:S01]  /*5ef0*/  @!P0 STS.64 [R158+UR32+0x18d8], R4 ;  /* 0x0018d8049e008988 */ /* 0x0003e20008000a20 */
[----:B------:R-:W-:Y:S06]  /*5f00*/  BAR.SYNC.DEFER_BLOCKING 0x0 ;  /* 0x0000000000007b1d */ /* 0x000fec0000010000 */
[----:B------:R-:W-:Y:S05]  /*5f10*/  @P3 BRA `(.L_x_3667) ;  /* 0x00000000003c3947 */ /* 0x000fea0003800000 */
[----:B------:R-:W-:Y:S01]  /*5f20*/  UISETP.NE.AND UP0, UPT, UR11, UR42, UPT ;  /* 0x0000002a0b00728c */ /* 0x000fe2000bf05270 */
[----:B------:R-:W-:Y:S01]  /*5f30*/  LEA R15, R35, UR32, 0x2 ;  /* 0x00000020230f7c11 */ /* 0x000fe2000f8e10ff */
[----:B------:R-:W2:Y:S01]  /*5f40*/  LDS.64 R2, [UR32+0x18e0] ;  /* 0x0018e020ff027984 */ /* 0x000ea20008000a00 */
[----:B------:R-:W-:-:S03]  /*5f50*/  ISETP.GT.AND P0, PT, R130, 0xf, PT ;  /* 0x0000000f8200780c */ /* 0x000fc60003f04270 */
[----:B------:R-:W-:Y:S02]  /*5f60*/  PLOP3.LUT P3, PT, PT, PT, UP0, 0x80, 0x8 ;  /* 0x000000000008781c */ /* 0x000fe40003f6f008 */
[----:B------:R-:W-:Y:S02]  /*5f70*/  FSEL R6, R6, R5, P0 ;  /* 0x0000000506067208 */ /* 0x000fe40000000000 */
[----:B------:R-:W-:-:S09]  /*5f80*/  FSEL R161, R161, R4, P0 ;  /* 0x00000004a1a17208 */ /* 0x000fd20000000000 */
[----:B------:R-:W3:Y:S04]  /*5f90*/  @P3 LDS R14, [R15+0x3210] ;  /* 0x003210000f0e3984 */ /* 0x000ee80000000800 */
[----:B------:R-:W4:Y:S01]  /*5fa0*/  @P3 LDS R7, [R15+0x2e10] ;  /* 0x002e10000f073984 */ /* 0x000f220000000800 */
[----:B--2---:R-:W-:Y:S01]  /*5fb0*/  FADD.FTZ R3, R3, R6 ;  /* 0x0000000603037221 */ /* 0x004fe20000010000 */
[----:B------:R-:W-:-:S03]  /*5fc0*/  FADD.FTZ R2, R2, R161 ;  /* 0x000000a102027221 */ /* 0x000fc60000010000 */
[----:B---3--:R-:W-:Y:S01]  /*5fd0*/  @P3 FADD.FTZ R3, R3, R14 ;  /* 0x0000000e03033221 */ /* 0x008fe20000010000 */
[----:B----4-:R-:W-:-:S04]  /*5fe0*/  @P3 FADD.FTZ R2, R2, R7 ;  /* 0x0000000702023221 */ /* 0x010fc80000010000 */
[----:B------:R2:W-:Y:S04]  /*5ff0*/  STS [R15+0x3210], R3 ;  /* 0x003210030f007388 */ /* 0x0005e80000000800 */
[----:B------:R2:W-:Y:S02]  /*6000*/  STS [R15+0x2e10], R2 ;  /* 0x002e10020f007388 */ /* 0x0005e40000000800 */
.L_x_3667:
[----:B------:R-:W-:Y:S05]  /*6010*/  BSYNC.RECONVERGENT B0 ;  /* 0x0000000000007941 */ /* 0x000fea0003800200 */
.L_x_3666:
[----:B------:R-:W-:-:S04]  /*6020*/  IADD3 R35, PT, PT, R35, 0x1, RZ ;  /* 0x0000000123237810 */ /* 0x000fc80007ffe0ff */
[----:B------:R-:W-:-:S13]  /*6030*/  ISETP.GE.AND P0, PT, R35, UR43, PT ;  /* 0x0000002b23007c0c */ /* 0x000fda000bf06270 */
[----:B------:R-:W-:Y:S05]  /*6040*/  @!P0 BRA `(.L_x_3668) ;  /* 0xffffffc400c08947 */ /* 0x000fea000383ffff */
.L_x_3623:
[----:B------:R-:W-:Y:S01]  /*6050*/  BAR.SYNC.DEFER_BLOCKING 0x0 ;  /* 0x0000000000007b1d */ /* 0x000fe20000010000 */
[----:B------:R-:W-:Y:S01]  /*6060*/  F2FP.F16.F32.PACK_AB R48, R48, R51 ;  /* 0x000000333030723e */ /* 0x000fe200000000ff */
[----:B------:R-:W-:Y:S01]  /*6070*/  UIADD3 UR19, UPT, UPT, -UR22, UR19, URZ ;  /* 0x0000001316137290 */ /* 0x000fe2000fffe1ff */
[----:B------:R-:W-:Y:S01]  /*6080*/  F2FP.F16.F32.PACK_AB R46, R46, R49 ;  /* 0x000000312e2e723e */ /* 0x000fe200000000ff */
[----:B------:R-:W-:Y:S01]  /*6090*/  USHF.R.S32.HI UR23, URZ, 0x1f, UR22 ;  /* 0x0000001fff177899 */ /* 0x000fe20008011416 */
[----:B------:R-:W-:Y:S01]  /*60a0*/  PRMT R56, R48, 0x7632, R56 ;  /* 0x0000763230387816 */ /* 0x000fe20000000038 */
[----:B------:R-:W3:Y:S01]  /*60b0*/  LDCU.64 UR28, c[0x0][0x4f8] ;  /* 0x00009f00ff1c77ac */ /* 0x000ee20008000a00 */
[----:B------:R-:W-:Y:S01]  /*60c0*/  F2FP.F16.F32.PACK_AB R44, R44, R47 ;  /* 0x0000002f2c2c723e */ /* 0x000fe200000000ff */
[----:B------:R-:W-:Y:S01]  /*60d0*/  IMAD.U32 R6, RZ, RZ, UR19 ;  /* 0x00000013ff067e24 */ /* 0x000fe2000f8e00ff */
[----:B------:R-:W-:Y:S01]  /*60e0*/  PRMT R55, R46, 0x7632, R55 ;  /* 0x000076322e377816 */ /* 0x000fe20000000037 */
[----:B------:R-:W4:Y:S01]  /*60f0*/  LDCU.64 UR30, c[0x0][0x500] ;  /* 0x0000a000ff1e77ac */ /* 0x000f220008000a00 */
[----:B------:R-:W-:-:S02]  /*6100*/  F2FP.F16.F32.PACK_AB R42, R42, R45 ;  /* 0x0000002d2a2a723e */ /* 0x000fc400000000ff */
[----:B------:R-:W-:Y:S01]  /*6110*/  PRMT R54, R44, 0x7632, R54 ;  /* 0x000076322c367816 */ /* 0x000fe20000000036 */
[----:B------:R-:W-:Y:S01]  /*6120*/  UIADD3 UR13, UP0, UPT, UR13, -0x800, URZ ;  /* 0xfffff8000d0d7890 */ /* 0x000fe2000ff1e0ff */
[----:B------:R-:W-:Y:S01]  /*6130*/  F2FP.F16.F32.PACK_AB R40, R40, R43 ;  /* 0x0000002b2828723e */ /* 0x000fe200000000ff */
[----:B------:R-:W-:Y:S01]  /*6140*/  UIADD3 UR15, UP1, UPT, UR15, -0x800, URZ ;  /* 0xfffff8000f0f7890 */ /* 0x000fe2000ff3e0ff */
[----:B------:R-:W-:Y:S01]  /*6150*/  PRMT R53, R42, 0x7632, R53 ;  /* 0x000076322a357816 */ /* 0x000fe20000000035 */
[----:B------:R-:W-:Y:S01]  /*6160*/  UIADD3.X UR14, UPT, UPT, UR14, -0x1, URZ, UP0, !UPT ;  /* 0xffffffff0e0e7890 */ /* 0x000fe200087fe4ff */
[----:B------:R-:W-:Y:S01]  /*6170*/  F2FP.F16.F32.PACK_AB R38, R38, R41 ;  /* 0x000000292626723e */ /* 0x000fe200000000ff */
[----:B------:R-:W-:Y:S01]  /*6180*/  UISETP.GT.AND UP0, UPT, UR11, 0x1, UPT ;  /* 0x000000010b00788c */ /* 0x000fe2000bf04270 */
[----:B------:R-:W-:Y:S01]  /*6190*/  PRMT R52, R40, 0x7632, R52 ;  /* 0x0000763228347816 */ /* 0x000fe20000000034 */
[----:B------:R-:W-:Y:S01]  /*61a0*/  UIADD3 UR17, UP2, UPT, UR17, -0x800, URZ ;  /* 0xfffff80011117890 */ /* 0x000fe2000ff5e0ff */
[----:B------:R-:W-:Y:S01]  /*61b0*/  F2FP.F16.F32.PACK_AB R36, R36, R39 ;  /* 0x000000272424723e */ /* 0x000fe200000000ff */
[----:B------:R-:W-:Y:S01]  /*61c0*/  STS.U16 [R113], R48 ;  /* 0x0000003071007388 */ /* 0x000fe20000000400 */
[----:B------:R-:W-:Y:S01]  /*61d0*/  ISETP.NE.AND P0, PT, R150, RZ, PT ;  /* 0x000000ff9600720c */ /* 0x000fe20003f05270 */
[----:B---3--:R-:W-:Y:S01]  /*61e0*/  UIMAD.WIDE.U32 UR20, UR27, UR28, UR22 ;  /* 0x0000001c1b1472a5 */ /* 0x008fe2000f8e0016 */
[----:B------:R-:W-:Y:S01]  /*61f0*/  PRMT R51, R38, 0x7632, R51 ;  /* 0x0000763226337816 */ /* 0x000fe20000000033 */
[----:B------:R-:W-:Y:S01]  /*6200*/  STS.U16 [R112+0x2], R56 ;  /* 0x0000023870007388 */ /* 0x000fe20000000400 */
[----:B------:R-:W-:Y:S01]  /*6210*/  F2FP.F16.F32.PACK_AB R34, R34, R37 ;  /* 0x000000252222723e */ /* 0x000fe200000000ff */
[----:B------:R-:W-:Y:S01]  /*6220*/  UIMAD UR21, UR27, UR29, UR21 ;  /* 0x0000001d1b1572a4 */ /* 0x000fe2000f8e0215 */
[----:B------:R-:W-:Y:S01]  /*6230*/  PRMT R50, R36, 0x7632, R50 ;  /* 0x0000763224327816 */ /* 0x000fe20000000032 */
[----:B------:R-:W-:Y:S01]  /*6240*/  STS.U16 [R111+0x4], R46 ;  /* 0x0000042e6f007388 */ /* 0x000fe20000000400 */
[----:B------:R-:W-:Y:S01]  /*6250*/  PRMT R49, R34, 0x7632, R49 ;  /* 0x0000763222317816 */ /* 0x000fe20000000031 */
[----:B------:R-:W3:Y:S02]  /*6260*/  LDCU.64 UR28, c[0x0][0x550] ;  /* 0x0000aa00ff1c77ac */ /* 0x000ee40008000a00 */
[----:B------:R-:W-:Y:S01]  /*6270*/  STS.U16 [R110+0x6], R55 ;  /* 0x000006376e007388 */ /* 0x000fe20000000400 */
[----:B----4-:R-:W-:-:S03]  /*6280*/  UIMAD.WIDE.U32 UR20, UR26, UR30, UR20 ;  /* 0x0000001e1a1472a5 */ /* 0x010fc6000f8e0014 */
[----:B------:R-:W-:Y:S01]  /*6290*/  STS.U16 [R109+0x8], R44 ;  /* 0x0000082c6d007388 */ /* 0x000fe20000000400 */
[----:B------:R-:W-:Y:S02]  /*62a0*/  UIADD3.X UR16, UPT, UPT, UR16, -0x1, URZ, UP1, !UPT ;  /* 0xffffffff10107890 */ /* 0x000fe40008ffe4ff */
[----:B------:R-:W-:Y:S01]  /*62b0*/  UIMAD UR19, UR26, UR31, UR21 ;  /* 0x0000001f1a1372a4 */ /* 0x000fe2000f8e0215 */
[----:B------:R-:W-:Y:S01]  /*62c0*/  STS.U16 [R108+0xa], R54 ;  /* 0x00000a366c007388 */ /* 0x000fe20000000400 */
[----:B--2---:R-:W-:Y:S01]  /*62d0*/  IADD3 R3, P1, PT, R148, UR20, RZ ;  /* 0x0000001494037c10 */ /* 0x004fe2000ff3e0ff */
[----:B------:R-:W2:Y:S02]  /*62e0*/  LDCU.64 UR30, c[0x0][0x560] ;  /* 0x0000ac00ff1e77ac */ /* 0x000ea40008000a00 */
[----:B------:R-:W-:Y:S01]  /*62f0*/  STS.U16 [R107+0xc], R42 ;  /* 0x00000c2a6b007388 */ /* 0x000fe20000000400 */
[----:B-1----:R-:W-:Y:S01]  /*6300*/  IADD3.X R4, PT, PT, RZ, UR19, RZ, P1, !PT ;  /* 0x00000013ff047c10 */ /* 0x002fe20008ffe4ff */
[----:B------:R-:W1:Y:S02]  /*6310*/  LDCU.64 UR20, c[0x0][0x518] ;  /* 0x0000a300ff1477ac */ /* 0x000e640008000a00 */
[----:B------:R-:W-:Y:S01]  /*6320*/  STS.U16 [R106+0xe], R53 ;  /* 0x00000e356a007388 */ /* 0x000fe20000000400 */
[----:B---3--:R-:W-:Y:S01]  /*6330*/  LEA R2, P4, R3, UR28, 0x1 ;  /* 0x0000001c03027c11 */ /* 0x008fe2000f8808ff */
[----:B------:R-:W-:-:S02]  /*6340*/  UIADD3.X UR18, UPT, UPT, UR18, -0x1, URZ, UP2, !UPT ;  /* 0xffffffff12127890 */ /* 0x000fc400097fe4ff */
[----:B------:R-:W-:Y:S01]  /*6350*/  STS.U16 [R105+0x10], R40 ;  /* 0x0000102869007388 */ /* 0x000fe20000000400 */
[----:B------:R-:W-:Y:S01]  /*6360*/  LEA.HI.X R3, R3, UR29, R4, 0x1, P4 ;  /* 0x0000001d03037c11 */ /* 0x000fe2000a0f0c04 */
[----:B------:R-:W3:Y:S02]  /*6370*/  LDCU.64 UR28, c[0x0][0x520] ;  /* 0x0000a400ff1c77ac */ /* 0x000ee40008000a00 */
[----:B------:R-:W-:Y:S04]  /*6380*/  STS.U16 [R104+0x12], R52 ;  /* 0x0000123468007388 */ /* 0x000fe80000000400 */
[----:B------:R-:W-:Y:S04]  /*6390*/  STS.U16 [R103+0x14], R38 ;  /* 0x0000142667007388 */ /* 0x000fe80000000400 */
[----:B------:R-:W-:Y:S01]  /*63a0*/  STS.U16 [R102+0x16], R51 ;  /* 0x0000163366007388 */ /* 0x000fe20000000400 */
[----:B-1----:R-:W-:-:S03]  /*63b0*/  UIMAD.WIDE.U32 UR22, UR27, UR20, UR22 ;  /* 0x000000141b1672a5 */ /* 0x002fc6000f8e0016 */
[----:B------:R-:W-:Y:S01]  /*63c0*/  STS.U16 [R101+0x18], R36 ;  /* 0x0000182465007388 */ /* 0x000fe20000000400 */
[----:B------:R-:W-:-:S03]  /*63d0*/  UIMAD UR21, UR27, UR21, UR23 ;  /* 0x000000151b1572a4 */ /* 0x000fc6000f8e0217 */
[----:B------:R-:W-:Y:S01]  /*63e0*/  STS.U16 [R100+0x1a], R50 ;  /* 0x00001a3264007388 */ /* 0x000fe20000000400 */
[----:B------:R-:W-:Y:S02]  /*63f0*/  UMOV UR20, UR22 ;  /* 0x0000001600147c82 */ /* 0x000fe40008000000 */
[----:B---3--:R-:W-:Y:S01]  /*6400*/  UIMAD.WIDE.U32 UR20, UR26, UR28, UR20 ;  /* 0x0000001c1a1472a5 */ /* 0x008fe2000f8e0014 */
[----:B------:R-:W-:Y:S03]  /*6410*/  STS.U16 [R99+0x1c], R34 ;  /* 0x00001c2263007388 */ /* 0x000fe60000000400 */
[----:B------:R-:W-:Y:S01]  /*6420*/  UIMAD UR19, UR26, UR29, UR21 ;  /* 0x0000001d1a1372a4 */ /* 0x000fe2000f8e0215 */
        /* <DEDUP_REMOVED lines=52> */
[----:B------:R-:W-:Y:S01]  /*6770*/  PRMT R56, R0, 0x7632, R56 ;  /* 0x0000763200387816 */ /* 0x000fe20000000038 */
[----:B------:R-:W-:Y:S01]  /*6780*/  FADD.FTZ R83, R82, R83 ;  /* 0x0000005352537221 */ /* 0x000fe20000010000 */
[----:B------:R-:W-:Y:S01]  /*6790*/  F2FP.F16.F32.PACK_AB R0, R87, R86 ;  /* 0x000000565700723e */ /* 0x000fe200000000ff */
[----:B------:R-:W-:Y:S03]  /*67a0*/  @!P2 STG.E.U16 desc[UR24][R2.64+0x300], R29 ;  /* 0x0003001d0200a986 */ /* 0x000fe6000c101518 */
[C---:B-1----:R-:W-:Y:S01]  /*67b0*/  PRMT R5, R0.reuse, 0x7610, R5 ;  /* 0x0000761000057816 */ /* 0x042fe20000000005 */
[----:B------:R-:W-:Y:S01]  /*67c0*/  @!P1 STG.E.U16 desc[UR24][R2.64+0x340], R31 ;  /* 0x0003401f02009986 */ /* 0x000fe2000c101518 */
[----:B------:R-:W-:-:S02]  /*67d0*/  PRMT R54, R0, 0x7632, R54 ;  /* 0x0000763200367816 */ /* 0x000fc40000000036 */
[----:B------:R-:W-:Y:S01]  /*67e0*/  F2FP.F16.F32.PACK_AB R0, R91, R90 ;  /* 0x0000005a5b00723e */ /* 0x000fe200000000ff */
[----:B------:R-:W-:Y:S03]  /*67f0*/  @!P5 STG.E.U16 desc[UR24][R2.64+0x380], R33 ;  /* 0x000380210200d986 */ /* 0x000fe6000c101518 */
[----:B------:R-:W-:Y:S01]  /*6800*/  PRMT R52, R0, 0x7632, R52 ;  /* 0x0000763200347816 */ /* 0x000fe20000000034 */
        /* <DEDUP_REMOVED lines=10> */
[----:B------:R-:W-:-:S03]  /*68b0*/  F2FP.F16.F32.PACK_AB R2, R93, R92 ;  /* 0x0000005c5d02723e */ /* 0x000fc600000000ff */
[----:B------:R-:W-:Y:S01]  /*68c0*/  FADD.FTZ R87, R86, R87 ;  /* 0x0000005756577221 */ /* 0x000fe20000010000 */
[----:B------:R-:W-:Y:S01]  /*68d0*/  PRMT R51, R2, 0x7632, R51 ;  /* 0x0000763202337816 */ /* 0x000fe20000000033 */
[----:B------:R1:W-:Y:S02]  /*68e0*/  STS.U16 [R113], R4 ;  /* 0x0000000471007388 */ /* 0x0003e40000000400 */
[----:B------:R-:W-:Y:S02]  /*68f0*/  FADD.FTZ R88, R87, R88 ;  /* 0x0000005857587221 */ /* 0x000fe40000010000 */
[----:B------:R-:W-:Y:S02]  /*6900*/  STS.U16 [R112+0x2], R56 ;  /* 0x0000023870007388 */ /* 0x000fe40000000400 */
[----:B------:R-:W-:Y:S02]  /*6910*/  FADD.FTZ R89, R88, R89 ;  /* 0x0000005958597221 */ /* 0x000fe40000010000 */
[----:B------:R3:W-:Y:S02]  /*6920*/  STS.U16 [R111+0x4], R3 ;  /* 0x000004036f007388 */ /* 0x0007e40000000400 */
[----:B------:R-:W-:Y:S01]  /*6930*/  FADD.FTZ R90, R89, R90 ;  /* 0x0000005a595a7221 */ /* 0x000fe20000010000 */
[----:B-1----:R-:W-:Y:S01]  /*6940*/  PRMT R4, R0, 0x7610, R4 ;  /* 0x0000761000047816 */ /* 0x002fe20000000004 */
[----:B------:R-:W-:Y:S01]  /*6950*/  STS.U16 [R110+0x6], R55 ;  /* 0x000006376e007388 */ /* 0x000fe20000000400 */
[----:B------:R-:W-:Y:S01]  /*6960*/  F2FP.F16.F32.PACK_AB R0, R95, R94 ;  /* 0x0000005e5f00723e */ /* 0x000fe200000000ff */
[----:B------:R-:W-:-:S02]  /*6970*/  FADD.FTZ R91, R90, R91 ;  /* 0x0000005b5a5b7221 */ /* 0x000fc40000010000 */
[----:B------:R-:W-:Y:S01]  /*6980*/  STS.U16 [R109+0x8], R5 ;  /* 0x000008056d007388 */ /* 0x000fe20000000400 */
[----:B------:R-:W-:Y:S01]  /*6990*/  PRMT R50, R0, 0x7632, R50 ;  /* 0x0000763200327816 */ /* 0x000fe20000000032 */
[----:B------:R-:W-:Y:S01]  /*69a0*/  FADD.FTZ R92, R91, R92 ;  /* 0x0000005c5b5c7221 */ /* 0x000fe20000010000 */
[----:B---3--:R-:W-:Y:S01]  /*69b0*/  PRMT R3, R2, 0x7610, R3 ;  /* 0x0000761002037816 */ /* 0x008fe20000000003 */
[----:B------:R-:W-:Y:S01]  /*69c0*/  STS.U16 [R108+0xa], R54 ;  /* 0x00000a366c007388 */ /* 0x000fe20000000400 */
[----:B------:R-:W-:Y:S01]  /*69d0*/  F2FP.F16.F32.PACK_AB R2, R97, R96 ;  /* 0x000000606102723e */ /* 0x000fe200000000ff */
[----:B------:R-:W-:Y:S02]  /*69e0*/  FADD.FTZ R93, R92, R93 ;  /* 0x0000005d5c5d7221 */ /* 0x000fe40000010000 */
[----:B------:R-:W-:Y:S01]  /*69f0*/  STS.U16 [R107+0xc], R7 ;  /* 0x00000c076b007388 */ /* 0x000fe20000000400 */
[----:B------:R-:W-:Y:S01]  /*6a00*/  PRMT R49, R2, 0x7632, R49 ;  /* 0x0000763202317816 */ /* 0x000fe20000000031 */
[----:B------:R-:W-:-:S02]  /*6a10*/  FADD.FTZ R94, R93, R94 ;  /* 0x0000005e5d5e7221 */ /* 0x000fc40000010000 */
[----:B------:R-:W-:Y:S02]  /*6a20*/  STS.U16 [R106+0xe], R53 ;  /* 0x00000e356a007388 */ /* 0x000fe40000000400 */
[----:B------:R-:W-:Y:S02]  /*6a30*/  FADD.FTZ R95, R94, R95 ;  /* 0x0000005f5e5f7221 */ /* 0x000fe40000010000 */
[----:B------:R-:W-:Y:S02]  /*6a40*/  STS.U16 [R105+0x10], R4 ;  /* 0x0000100469007388 */ /* 0x000fe40000000400 */
[----:B------:R-:W-:Y:S02]  /*6a50*/  FADD.FTZ R96, R95, R96 ;  /* 0x000000605f607221 */ /* 0x000fe40000010000 */
[----:B------:R-:W-:Y:S02]  /*6a60*/  STS.U16 [R104+0x12], R52 ;  /* 0x0000123468007388 */ /* 0x000fe40000000400 */
[----:B------:R-:W-:-:S02]  /*6a70*/  FADD.FTZ R153, R96, R97 ;  /* 0x0000006160997221 */ /* 0x000fc40000010000 */
[----:B------:R1:W-:Y:S04]  /*6a80*/  STS.U16 [R103+0x14], R3 ;  /* 0x0000140367007388 */ /* 0x0003e80000000400 */
[----:B------:R-:W-:Y:S04]  /*6a90*/  STS.U16 [R102+0x16], R51 ;  /* 0x0000163366007388 */ /* 0x000fe80000000400 */
[----:B------:R-:W-:Y:S01]  /*6aa0*/  STS.U16 [R101+0x18], R0 ;  /* 0x0000180065007388 */ /* 0x000fe20000000400 */
[----:B-1----:R-:W-:-:S03]  /*6ab0*/  IADD3 R3, P2, PT, R148, UR20, RZ ;  /* 0x0000001494037c10 */ /* 0x002fc6000ff5e0ff */
[----:B------:R-:W-:Y:S01]  /*6ac0*/  STS.U16 [R100+0x1a], R50 ;  /* 0x00001a3264007388 */ /* 0x000fe20000000400 */
[----:B------:R-:W-:Y:S01]  /*6ad0*/  IADD3.X R4, PT, PT, RZ, UR19, RZ, P2, !PT ;  /* 0x00000013ff047c10 */ /* 0x000fe200097fe4ff */
[----:B------:R-:W-:Y:S02]  /*6ae0*/  UIADD3 UR19, UPT, UPT, UR11, -0x1, URZ ;  /* 0xffffffff0b137890 */ /* 0x000fe4000fffe0ff */
[----:B------:R2:W-:Y:S04]  /*6af0*/  STS.U16 [R99+0x1c], R2 ;  /* 0x00001c0263007388 */ /* 0x0005e80000000400 */
[----:B------:R-:W-:Y:S01]  /*6b00*/  STS.U16 [R98+0x1e], R49 ;  /* 0x00001e3162007388 */ /* 0x000fe20000000400 */
[----:B------:R-:W-:-:S03]  /*6b10*/  NOP ;  /* 0x0000000000007918 */ /* 0x000fc60000000000 */
[----:B------:R-:W-:Y:S01]  /*6b20*/  LDS.U16 R129, [R129] ;  /* 0x0000000081817984 */ /* 0x000fe20000000400 */
[C---:B--2---:R-:W-:Y:S01]  /*6b30*/  LEA R2, P2, R3.reuse, UR30, 0x1 ;  /* 0x0000001e03027c11 */ /* 0x044fe2000f8408ff */
[----:B------:R-:W-:Y:S02]  /*6b40*/  UMOV UR11, UR19 ;  /* 0x00000013000b7c82 */ /* 0x000fe40008000000 */
        /* <DEDUP_REMOVED lines=49> */
[----:B------:R-:W-:-:S13]  /*6e60*/  ISETP.GE.AND P0, PT, R137, R0, PT ;  /* 0x000000008900720c */ /* 0x000fda0003f06270 */
[----:B------:R1:W-:Y:S01]  /*6e70*/  @!P0 STG.E.U16 desc[UR24][R2.64+0x240], R13 ;  /* 0x0002400d02008986 */ /* 0x0003e2000c101518 */
[----:B------:R-:W-:-:S04]  /*6e80*/  IADD3 R151, P0, PT, R151, -0x800, RZ ;  /* 0xfffff80097977810 */ /* 0x000fc80007f1e0ff */
[----:B------:R-:W-:Y:S01]  /*6e90*/  IADD3.X R149, PT, PT, R149, -0x1, RZ, P0, !PT ;  /* 0xffffffff95957810 */ /* 0x000fe200007fe4ff */
[----:B------:R-:W-:Y:S08]  /*6ea0*/  BRA.U UP0, `(.L_x_3669) ;  /* 0xffffff9900a07547 */ /* 0x000ff0000b83ffff */
.L_x_3622:
[----:B------:R-:W2:Y:S01]  /*6eb0*/  LDCU.64 UR6, c[0x0][0x548] ;  /* 0x0000a900ff0677ac */ /* 0x000ea20008000a00 */
[----:B-1----:R-:W1:Y:S01]  /*6ec0*/  S2R R9, SR_TID.X ;  /* 0x0000000000097919 */ /* 0x002e620000002100 */
[----:B------:R-:W3:Y:S01]  /*6ed0*/  LDCU UR15, c[0x0][0x38c] ;  /* 0x00007180ff0f77ac */ /* 0x000ee20008000800 */
[----:B------:R-:W4:Y:S01]  /*6ee0*/  LDCU.64 UR8, c[0x0][0x568] ;  /* 0x0000ad00ff0877ac */ /* 0x000f220008000a00 */
[----:B--2---:R-:W-:-:S04]  /*6ef0*/  UISETP.NE.U32.AND UP0, UPT, UR6, URZ, UPT ;  /* 0x000000ff0600728c */ /* 0x004fc8000bf05070 */
[----:B------:R-:W-:-:S09]  /*6f00*/  UISETP.NE.AND.EX UP0, UPT, UR7, URZ, UPT, UP0 ;  /* 0x000000ff0700728c */ /* 0x000fd2000bf05300 */
[----:B---34-:R-:W-:Y:S05]  /*6f10*/  BRA.U !UP0, `(.L_x_3670) ;  /* 0x00000001088c7547 */ /* 0x018fea000b800000 */
[----:B------:R-:W2:Y:S01]  /*6f20*/  SHFL.DOWN P0, R0, R155, 0x1, 0x1f ;  /* 0x08201f009b007f89 */ /* 0x000ea20000000000 */
[----:B------:R-:W-:Y:S01]  /*6f30*/  BSSY.RECONVERGENT B0, `(.L_x_3670) ;  /* 0x0000021000007945 */ /* 0x000fe20003800200 */
[----:B------:R-:W3:Y:S01]  /*6f40*/  S2R R4, SR_LANEID ;  /* 0x0000000000047919 */ /* 0x000ee20000000000 */
[----:B------:R-:W4:Y:S01]  /*6f50*/  S2R R6, SR_TID.X ;  /* 0x0000000000067919 */ /* 0x000f220000002100 */
[----:B--2---:R-:W-:-:S05]  /*6f60*/  @P0 FADD R0, R0, R155 ;  /* 0x0000009b00000221 */ /* 0x004fca0000000000 */
[----:B------:R-:W2:Y:S01]  /*6f70*/  SHFL.DOWN P0, R3, R0, 0x2, 0x1f ;  /* 0x08401f0000037f89 */ /* 0x000ea20000000000 */
[----:B---3--:R-:W-:-:S13]  /*6f80*/  ISETP.NE.AND P1, PT, R4, RZ, PT ;  /* 0x000000ff0400720c */ /* 0x008fda0003f25270 */
[----:B------:R-:W3:Y:S01]  /*6f90*/  @!P1 S2R R8, SR_CgaCtaId ;  /* 0x0000000000089919 */ /* 0x000ee20000008800 */
[----:B------:R-:W-:Y:S01]  /*6fa0*/  @!P1 MOV R7, 0x400 ;  /* 0x0000040000079802 */ /* 0x000fe20000000f00 */
[----:B--2---:R-:W-:Y:S01]  /*6fb0*/  @P0 FADD R3, R0, R3 ;  /* 0x0000000300030221 */ /* 0x004fe20000000000 */
[----:B----4-:R-:W-:-:S04]  /*6fc0*/  @!P1 SHF.R.U32.HI R0, RZ, 0x3, R6 ;  /* 0x00000003ff009819 */ /* 0x010fc80000011606 */
[----:B------:R-:W2:Y:S01]  /*6fd0*/  SHFL.DOWN P0, R2, R3, 0x4, 0x1f ;  /* 0x08801f0003027f89 */ /* 0x000ea20000000000 */
[----:B------:R-:W-:Y:S02]  /*6fe0*/  @!P1 LOP3.LUT R0, R0, 0x7c, RZ, 0xc0, !PT ;  /* 0x0000007c00009812 */ /* 0x000fe400078ec0ff */
[----:B---3--:R-:W-:Y:S01]  /*6ff0*/  @!P1 LEA R7, R8, R7, 0x18 ;  /* 0x0000000708079211 */ /* 0x008fe200078ec0ff */
[----:B--2---:R-:W-:-:S03]  /*7000*/  @P0 FADD R2, R3, R2 ;  /* 0x0000000203020221 */ /* 0x004fc60000000000 */
[----:B------:R-:W-:Y:S02]  /*7010*/  @!P1 IADD3 R3, PT, PT, R7, R0, RZ ;  /* 0x0000000007039210 */ /* 0x000fe40007ffe0ff */
[----:B------:R-:W2:Y:S02]  /*7020*/  SHFL.DOWN P0, R5, R2, 0x8, 0x1f ;  /* 0x09001f0002057f89 */ /* 0x000ea40000000000 */
[----:B--2---:R-:W-:-:S05]  /*7030*/  @P0 FADD R5, R2, R5 ;  /* 0x0000000502050221 */ /* 0x004fca0000000000 */
[----:B------:R-:W2:Y:S02]  /*7040*/  SHFL.DOWN P0, R4, R5, 0x10, 0x1f ;  /* 0x0a001f0005047f89 */ /* 0x000ea40000000000 */
[----:B--2---:R-:W-:Y:S01]  /*7050*/  @P0 FADD R4, R5, R4 ;  /* 0x0000000405040221 */ /* 0x004fe20000000000 */
[----:B------:R-:W-:-:S04]  /*7060*/  ISETP.NE.AND P0, PT, R6, RZ, PT ;  /* 0x000000ff0600720c */ /* 0x000fc80003f05270 */
[----:B------:R2:W-:Y:S01]  /*7070*/  @!P1 STS [R3+0x18d4], R4 ;  /* 0x0018d40403009388 */ /* 0x0005e20000000800 */
[----:B------:R-:W-:Y:S08]  /*7080*/  BAR.SYNC.DEFER_BLOCKING 0x0 ;  /* 0x0000000000007b1d */ /* 0x000ff00000010000 */
[----:B------:R-:W-:Y:S05]  /*7090*/  @P0 BRA `(.L_x_3671) ;  /* 0x0000000000280947 */ /* 0x000fea0003800000 */
[----:B------:R-:W3:Y:S01]  /*70a0*/  S2UR UR5, SR_CgaCtaId ;  /* 0x00000000000579c3 */ /* 0x000ee20000008800 */
[----:B------:R-:W-:Y:S02]  /*70b0*/  UMOV UR4, 0x400 ;  /* 0x0000040000047882 */ /* 0x000fe40000000000 */
[----:B---3--:R-:W-:-:S09]  /*70c0*/  ULEA UR4, UR5, UR4, 0x18 ;  /* 0x0000000405047291 */ /* 0x008fd2000f8ec0ff */
[----:B------:R-:W3:Y:S01]  /*70d0*/  LDS R5, [UR4+0x18d8] ;  /* 0x0018d804ff057984 */ /* 0x000ee20008000800 */
[----:B------:R-:W-:-:S04]  /*70e0*/  ULEA UR4, UP0, UR26, UR6, 0x2 ;  /* 0x000000061a047291 */ /* 0x000fc8000f8010ff */
[----:B------:R-:W-:Y:S02]  /*70f0*/  ULEA.HI.X UR5, UR26, UR7, URZ, 0x2, UP0 ;  /* 0x000000071a057291 */ /* 0x000fe400080f14ff */
[----:B------:R-:W-:-:S04]  /*7100*/  IMAD.U32 R2, RZ, RZ, UR4 ;  /* 0x00000004ff027e24 */ /* 0x000fc8000f8e00ff */
[----:B--2---:R-:W-:Y:S01]  /*7110*/  MOV R3, UR5 ;  /* 0x0000000500037c02 */ /* 0x004fe20008000f00 */
[----:B---3--:R-:W-:-:S05]  /*7120*/  FADD.FTZ R5, R4, R5 ;  /* 0x0000000504057221 */ /* 0x008fca0000010000 */
[----:B------:R3:W-:Y:S02]  /*7130*/  REDG.E.ADD.F32.FTZ.RN.STRONG.GPU desc[UR24][R2.64], R5 ;  /* 0x00000005020079a6 */ /* 0x0007e4000c12f318 */
.L_x_3671:
[----:B------:R-:W-:Y:S05]  /*7140*/  BSYNC.RECONVERGENT B0 ;  /* 0x0000000000007941 */ /* 0x000fea0003800200 */
.L_x_3670:
[----:B------:R-:W-:Y:S01]  /*7150*/  UISETP.NE.U32.AND UP0, UPT, UR8, URZ, UPT ;  /* 0x000000ff0800728c */ /* 0x000fe2000bf05070 */
[----:B-1----:R-:W-:-:S03]  /*7160*/  ISETP.GE.AND P0, PT, R9, UR15, PT ;  /* 0x0000000f09007c0c */ /* 0x002fc6000bf06270 */
[----:B------:R-:W-:-:S09]  /*7170*/  UISETP.NE.AND.EX UP0, UPT, UR9, URZ, UPT, UP0 ;  /* 0x000000ff0900728c */ /* 0x000fd2000bf05300 */
[----:B------:R-:W-:Y:S05]  /*7180*/  BRA.U !UP0, `(.L_x_3672) ;  /* 0x0000000108907547 */ /* 0x000fea000b800000 */
[----:B------:R-:W-:Y:S06]  /*7190*/  BAR.SYNC.DEFER_BLOCKING 0x0 ;  /* 0x0000000000007b1d */ /* 0x000fec0000010000 */
[----:B------:R-:W-:Y:S01]  /*71a0*/  BSSY.RECONVERGENT B0, `(.L_x_3672) ;  /* 0x0000022000007945 */ /* 0x000fe20003800200 */
[----:B------:R-:W1:Y:S01]  /*71b0*/  SHFL.DOWN P1, R0, R153, 0x1, 0x1f ;  /* 0x08201f0099007f89 */ /* 0x000e620000020000 */
[----:B--2---:R-:W2:Y:S01]  /*71c0*/  S2R R4, SR_LANEID ;  /* 0x0000000000047919 */ /* 0x004ea20000000000 */
[----:B------:R-:W4:Y:S01]  /*71d0*/  S2R R6, SR_TID.X ;  /* 0x0000000000067919 */ /* 0x000f220000002100 */
[----:B-1----:R-:W-:-:S05]  /*71e0*/  @P1 FADD R0, R0, R153 ;  /* 0x0000009900001221 */ /* 0x002fca0000000000 */
[----:B---3--:R-:W1:Y:S01]  /*71f0*/  SHFL.DOWN P1, R3, R0, 0x2, 0x1f ;  /* 0x08401f0000037f89 */ /* 0x008e620000020000 */
[----:B--2---:R-:W-:-:S13]  /*7200*/  ISETP.NE.AND P2, PT, R4, RZ, PT ;  /* 0x000000ff0400720c */ /* 0x004fda0003f45270 */
[----:B------:R-:W2:Y:S01]  /*7210*/  @!P2 S2R R8, SR_CgaCtaId ;  /* 0x000000000008a919 */ /* 0x000ea20000008800 */
[----:B------:R-:W-:Y:S01]  /*7220*/  @!P2 MOV R7, 0x400 ;  /* 0x000004000007a802 */ /* 0x000fe20000000f00 */
[----:B-1----:R-:W-:Y:S01]  /*7230*/  @P1 FADD R3, R0, R3 ;  /* 0x0000000300031221 */ /* 0x002fe20000000000 */
[----:B----4-:R-:W-:-:S04]  /*7240*/  @!P2 SHF.R.U32.HI R0, RZ, 0x3, R6 ;  /* 0x00000003ff00a819 */ /* 0x010fc80000011606 */
[----:B------:R-:W1:Y:S01]  /*7250*/  SHFL.DOWN P1, R2, R3, 0x4, 0x1f ;  /* 0x08801f0003027f89 */ /* 0x000e620000020000 */
[----:B------:R-:W-:Y:S02]  /*7260*/  @!P2 LOP3.LUT R0, R0, 0x7c, RZ, 0xc0, !PT ;  /* 0x0000007c0000a812 */ /* 0x000fe400078ec0ff */
[----:B--2---:R-:W-:Y:S01]  /*7270*/  @!P2 LEA R7, R8, R7, 0x18 ;  /* 0x000000070807a211 */ /* 0x004fe200078ec0ff */
        /* <DEDUP_REMOVED lines=17> */
[----:B------:R-:W-:Y:S02]  /*7390*/  IMAD.U32 R3, RZ, RZ, UR5 ;  /* 0x00000005ff037e24 */ /* 0x000fe4000f8e00ff */
[----:B--2---:R-:W-:-:S05]  /*73a0*/  FADD.FTZ R5, R4, R5 ;  /* 0x0000000504057221 */ /* 0x004fca0000010000 */
[----:B------:R2:W-:Y:S02]  /*73b0*/  REDG.E.ADD.F32.FTZ.RN.STRONG.GPU desc[UR24][R2.64], R5 ;  /* 0x00000005020079a6 */ /* 0x0005e4000c12f318 */
.L_x_3673:
[----:B------:R-:W-:Y:S05]  /*73c0*/  BSYNC.RECONVERGENT B0 ;  /* 0x0000000000007941 */ /* 0x000fea0003800200 */
.L_x_3672:
[----:B------:R-:W-:Y:S05]  /*73d0*/  @P0 EXIT ;  /* 0x000000000000094d */ /* 0x000fea0003800000 */
[----:B------:R-:W4:Y:S01]  /*73e0*/  S2UR UR12, SR_CTAID.Y ;  /* 0x00000000000c79c3 */ /* 0x000f220000002600 */
[----:B------:R-:W4:Y:S01]  /*73f0*/  LDCU.64 UR8, c[0x0][0x4a8] ;  /* 0x00009500ff0877ac */ /* 0x000f220008000a00 */
[----:B------:R-:W-:Y:S01]  /*7400*/  BSSY.RECONVERGENT B0, `(.L_x_3674) ;  /* 0x0000025000007945 */ /* 0x000fe20003800200 */
[----:B------:R-:W-:Y:S01]  /*7410*/  MOV R0, R9 ;  /* 0x0000000900007202 */ /* 0x000fe20000000f00 */
[----:B------:R-:W0:Y:S04]  /*7420*/  LDCU.64 UR10, c[0x0][0x4c8] ;  /* 0x00009900ff0a77ac */ /* 0x000e280008000a00 */
[----:B------:R-:W1:Y:S01]  /*7430*/  S2UR UR13, SR_CgaCtaId ;  /* 0x00000000000d79c3 */ /* 0x000e620000008800 */
[----:B------:R-:W0:Y:S01]  /*7440*/  LDCU UR14, c[0x0][0x360] ;  /* 0x00006c00ff0e77ac */ /* 0x000e220008000800 */
[----:B------:R-:W1:Y:S06]  /*7450*/  LDCU.128 UR16, c[0x0][0x530] ;  /* 0x0000a600ff1077ac */ /* 0x000e6c0008000c00 */
[----:B------:R-:W2:Y:S08]  /*7460*/  LDC.64 R14, c[0x0][0x4b0] ;  /* 0x00012c00ff0e7b82 */ /* 0x000eb00000000a00 */
[----:B------:R-:W2:Y:S01]  /*7470*/  LDC.64 R16, c[0x0][0x4d0] ;  /* 0x00013400ff107b82 */ /* 0x000ea20000000a00 */
[----:B----4-:R-:W-:-:S02]  /*7480*/  UIMAD.WIDE.U32 UR4, UR12, UR8, URZ ;  /* 0x000000080c0472a5 */ /* 0x010fc4000f8e00ff */
[----:B0-----:R-:W-:Y:S01]  /*7490*/  UIMAD.WIDE.U32 UR6, UR12, UR10, URZ ;  /* 0x0000000a0c0672a5 */ /* 0x001fe2000f8e00ff */
[----:B------:R-:W-:Y:S01]  /*74a0*/  UMOV UR8, 0x400 ;  /* 0x0000040000087882 */ /* 0x000fe20000000000 */
[----:B------:R-:W-:Y:S02]  /*74b0*/  UIMAD UR9, UR12, UR9, UR5 ;  /* 0x000000090c0972a4 */ /* 0x000fe4000f8e0205 */
[----:B------:R-:W-:Y:S02]  /*74c0*/  UIMAD UR11, UR12, UR11, UR7 ;  /* 0x0000000b0c0b72a4 */ /* 0x000fe4000f8e0207 */
[----:B-1----:R-:W-:-:S12]  /*74d0*/  ULEA UR13, UR13, UR8, 0x18 ;  /* 0x000000080d0d7291 */ /* 0x002fd8000f8ec0ff */
.L_x_3675:
[C---:B0-----:R-:W-:Y:S01]  /*74e0*/  LEA R8, R0.reuse, UR13, 0x2 ;  /* 0x0000000d00087c11 */ /* 0x041fe2000f8e10ff */
[----:B------:R-:W-:Y:S01]  /*74f0*/  UMOV UR8, UR4 ;  /* 0x0000000400087c82 */ /* 0x000fe20008000000 */
[----:B--23--:R-:W-:Y:S01]  /*7500*/  SHF.R.S32.HI R3, RZ, 0x1f, R0 ;  /* 0x0000001fff037819 */ /* 0x00cfe20000011400 */
[----:B------:R-:W-:Y:S02]  /*7510*/  UMOV UR10, UR6 ;  /* 0x00000006000a7c82 */ /* 0x000fe40008000000 */
[----:B------:R-:W0:Y:S01]  /*7520*/  LDS R11, [R8+0x2e10] ;  /* 0x002e1000080b7984 */ /* 0x000e220000000800 */
[----:B------:R-:W-:-:S03]  /*7530*/  IMAD.WIDE.U32 R6, R0, R16, UR10 ;  /* 0x0000000a00067e25 */ /* 0x000fc6000f8e0010 */
[----:B------:R1:W2:Y:S01]  /*7540*/  LDS R13, [R8+0x3210] ;  /* 0x00321000080d7984 */ /* 0x0002a20000000800 */
[C---:B------:R-:W-:Y:S02]  /*7550*/  IMAD R4, R3.reuse, R14, RZ ;  /* 0x0000000e03047224 */ /* 0x040fe400078e02ff */
[----:B------:R-:W-:Y:S02]  /*7560*/  IMAD R9, R3, R16, RZ ;  /* 0x0000001003097224 */ /* 0x000fe400078e02ff */
[----:B------:R-:W-:Y:S01]  /*7570*/  IMAD.WIDE.U32 R2, R0, R14, UR8 ;  /* 0x0000000800027e25 */ /* 0x000fe2000f8e000e */
[----:B-1----:R-:W-:-:S03]  /*7580*/  LEA R8, P1, R6, UR18, 0x2 ;  /* 0x0000001206087c11 */ /* 0x002fc6000f8210ff */
[----:B------:R-:W-:Y:S01]  /*7590*/  IMAD R5, R0, R15, R4 ;  /* 0x0000000f00057224 */ /* 0x000fe200078e0204 */
[----:B------:R-:W-:Y:S01]  /*75a0*/  LEA R4, P0, R2, UR16, 0x2 ;  /* 0x0000001002047c11 */ /* 0x000fe2000f8010ff */
[C---:B------:R-:W-:Y:S02]  /*75b0*/  IMAD R9, R0.reuse, R17, R9 ;  /* 0x0000001100097224 */ /* 0x040fe400078e0209 */
[----:B------:R-:W-:Y:S01]  /*75c0*/  VIADD R0, R0, UR14 ;  /* 0x0000000e00007c36 */ /* 0x000fe20008000000 */
[----:B------:R-:W-:Y:S02]  /*75d0*/  IADD3 R5, PT, PT, R3, R5, RZ ;  /* 0x0000000503057210 */ /* 0x000fe40007ffe0ff */
[----:B------:R-:W-:Y:S02]  /*75e0*/  IADD3 R3, PT, PT, R7, R9, RZ ;  /* 0x0000000907037210 */ /* 0x000fe40007ffe0ff */
[----:B------:R-:W-:Y:S02]  /*75f0*/  LEA.HI.X R5, R2, UR17, R5, 0x2, P0 ;  /* 0x0000001102057c11 */ /* 0x000fe400080f1405 */
[----:B------:R-:W-:-:S02]  /*7600*/  ISETP.GE.AND P0, PT, R0, UR15, PT ;  /* 0x0000000f00007c0c */ /* 0x000fc4000bf06270 */
[----:B------:R-:W-:Y:S01]  /*7610*/  LEA.HI.X R9, R6, UR19, R3, 0x2, P1 ;  /* 0x0000001306097c11 */ /* 0x000fe200088f1403 */
[----:B0-----:R0:W-:Y:S04]  /*7620*/  REDG.E.ADD.F32.FTZ.RN.STRONG.GPU desc[UR24][R4.64], R11 ;  /* 0x0000000b040079a6 */ /* 0x0011e8000c12f318 */
[----:B--2---:R0:W-:Y:S06]  /*7630*/  REDG.E.ADD.F32.FTZ.RN.STRONG.GPU desc[UR24][R8.64], R13 ;  /* 0x0000000d080079a6 */ /* 0x0041ec000c12f318 */
[----:B------:R-:W-:Y:S05]  /*7640*/  @!P0 BRA `(.L_x_3675) ;  /* 0xfffffffc00a48947 */ /* 0x000fea000383ffff */
[----:B------:R-:W-:Y:S05]  /*7650*/  BSYNC.RECONVERGENT B0 ;  /* 0x0000000000007941 */ /* 0x000fea0003800200 */
.L_x_3674:
[----:B------:R-:W-:Y:S05]  /*7660*/  EXIT ;  /* 0x000000000000794d */ /* 0x000fea0003800000 */
.L_x_3628:
[----:B------:R-:W-:Y:S01]  /*7670*/  MOV R241, R212 ;  /* 0x000000d400f17202 */ /* 0x000fe20000000f00 */
[----:B------:R-:W-:Y:S01]  /*7680*/  HFMA2 R216, -RZ, RZ, 0, 5.9604644775390625e-08 ;  /* 0x00000001ffd87431 */ /* 0x000fe200000001ff */
[----:B------:R-:W-:Y:S01]  /*7690*/  MOV R243, RZ ;  /* 0x000000ff00f37202 */ /* 0x000fe20000000f00 */
[----:B------:R-:W-:-:S07]  /*76a0*/  IMAD.MOV.U32 R6, RZ, RZ, -0x1 ;  /* 0xffffffffff067424 */ /* 0x000fce00078e00ff */
[----:B0-2--5:R-:W-:Y:S05]  /*76b0*/  WARPSYNC.COLLECTIVE R6, `(.L_x_3676) ;  /* 0x0000000006087348 */ /* 0x025fea0003c00000 */
[----:B------:R1:W3:Y:S02]  /*76c0*/  SHFL.UP P6, R4, R241, R216, R243 ;  /* 0x040000d8f1047389 */ /* 0x0002e400000c00f3 */
[----:B0123-5:R-:W-:Y:S05]  /*76d0*/  ENDCOLLECTIVE ;  /* 0x000000000000791b */ /* 0x02ffea0003800000 */
.L_x_3676:
[----:B------:R-:W-:Y:S02]  /*76e0*/  MOV R241, R5 ;  /* 0x0000000500f17202 */ /* 0x000fe40000000f00 */
[----:B------:R-:W-:-:S07]  /*76f0*/  MOV R7, R4 ;  /* 0x0000000400077202 */ /* 0x000fce0000000f00 */
[----:B------:R-:W-:Y:S05]  /*7700*/  WARPSYNC.COLLECTIVE R6, `(.L_x_3677) ;  /* 0x0000000006087348 */ /* 0x000fea0003c00000 */
[----:B------:R0:W1:Y:S02]  /*7710*/  SHFL.UP P6, R4, R241, R216, R243 ;  /* 0x040000d8f1047389 */ /* 0x00006400000c00f3 */
[----:B01----:R-:W-:Y:S05]  /*7720*/  ENDCOLLECTIVE ;  /* 0x000000000000791b */ /* 0x003fea0003800000 */
.L_x_3677:
[----:B------:R-:W-:Y:S02]  /*7730*/  IMAD.MOV.U32 R216, RZ, RZ, 0x2 ;  /* 0x00000002ffd87424 */ /* 0x000fe400078e00ff */
[C---:B------:R-:W-:Y:S01]  /*7740*/  FFMA.FTZ R4, R212.reuse, R4, R5 ;  /* 0x00000004d4047223 */ /* 0x040fe20000010005 */
[----:B------:R-:W-:-:S04]  /*7750*/  @P5 FMUL.FTZ R212, R212, R7 ;  /* 0x00000007d4d45220 */ /* 0x000fc80000410000 */
[----:B------:R-:W-:Y:S02]  /*7760*/  FSEL R229, R5, R4, !P5 ;  /* 0x0000000405e57208 */ /* 0x000fe40006800000 */
[----:B------:R-:W-:Y:S02]  /*7770*/  MOV R241, R212 ;  /* 0x000000d400f17202 */ /* 0x000fe40000000f00 */
[----:B------:R-:W-:-:S13]  /*7780*/  ISETP.GE.AND P5, PT, R130, 0x8, PT ;  /* 0x000000088200780c */ /* 0x000fda0003fa6270 */
[----:B------:R-:W-:Y:S05]  /*7790*/  WARPSYNC.COLLECTIVE R6, `(.L_x_3678) ;  /* 0x0000000006087348 */ /* 0x000fea0003c00000 */
[----:B------:R0:W1:Y:S02]  /*77a0*/  SHFL.UP P6, R4, R241, R216, R243 ;  /* 0x040000d8f1047389 */ /* 0x00006400000c00f3 */
[----:B01----:R-:W-:Y:S05]  /*77b0*/  ENDCOLLECTIVE ;  /* 0x000000000000791b */ /* 0x003fea0003800000 */
.L_x_3678:
[----:B------:R-:W-:Y:S02]  /*77c0*/  MOV R241, R229 ;  /* 0x000000e500f17202 */ /* 0x000fe40000000f00 */
[----:B------:R-:W-:-:S07]  /*77d0*/  MOV R7, R4 ;  /* 0x0000000400077202 */ /* 0x000fce0000000f00 */
[----:B------:R-:W-:Y:S05]  /*77e0*/  WARPSYNC.COLLECTIVE R6, `(.L_x_3679) ;  /* 0x0000000006087348 */ /* 0x000fea0003c00000 */
[----:B------:R0:W1:Y:S02]  /*77f0*/  SHFL.UP P6, R4, R241, R216, R243 ;  /* 0x040000d8f1047389 */ /* 0x00006400000c00f3 */
[----:B01----:R-:W-:Y:S05]  /*7800*/  ENDCOLLECTIVE ;  /* 0x000000000000791b */ /* 0x003fea0003800000 */
.L_x_3679:
[----:B------:R-:W-:Y:S02]  /*7810*/  IMAD.MOV.U32 R216, RZ, RZ, 0x4 ;  /* 0x00000004ffd87424 */ /* 0x000fe400078e00ff */
[C---:B------:R-:W-:Y:S01]  /*7820*/  FFMA.FTZ R4, R212.reuse, R4, R229 ;  /* 0x00000004d4047223 */ /* 0x040fe200000100e5 */
[----:B------:R-:W-:-:S04]  /*7830*/  @P4 FMUL.FTZ R212, R212, R7 ;  /* 0x00000007d4d44220 */ /* 0x000fc80000410000 */
[----:B------:R-:W-:Y:S02]  /*7840*/  FSEL R237, R229, R4, !P4 ;  /* 0x00000004e5ed7208 */ /* 0x000fe40006000000 */
[----:B------:R-:W-:-:S07]  /*7850*/  MOV R241, R212 ;  /* 0x000000d400f17202 */ /* 0x000fce0000000f00 */
[----:B------:R-:W-:Y:S05]  /*7860*/  WARPSYNC.COLLECTIVE R6, `(.L_x_3680) ;  /* 0x0000000006087348 */ /* 0x000fea0003c00000 */
[----:B------:R0:W1:Y:S02]  /*7870*/  SHFL.UP P6, R4, R241, R216, R243 ;  /* 0x040000d8f1047389 */ /* 0x00006400000c00f3 */
[----:B01----:R-:W-:Y:S05]  /*7880*/  ENDCOLLECTIVE ;  /* 0x000000000000791b */ /* 0x003fea0003800000 */
.L_x_3680:
[----:B------:R-:W-:Y:S02]  /*7890*/  MOV R241, R237 ;  /* 0x000000ed00f17202 */ /* 0x000fe40000000f00 */
[----:B------:R-:W-:-:S07]  /*78a0*/  MOV R5, R4 ;  /* 0x0000000400057202 */ /* 0x000fce0000000f00 */
[----:B------:R-:W-:Y:S05]  /*78b0*/  WARPSYNC.COLLECTIVE R6, `(.L_x_3681) ;  /* 0x0000000006087348 */ /* 0x000fea0003c00000 */
[----:B------:R0:W1:Y:S02]  /*78c0*/  SHFL.UP P6, R4, R241, R216, R243 ;  /* 0x040000d8f1047389 */ /* 0x00006400000c00f3 */
[----:B01----:R-:W-:Y:S05]  /*78d0*/  ENDCOLLECTIVE ;  /* 0x000000000000791b */ /* 0x003fea0003800000 */
.L_x_3681:
        /* <DEDUP_REMOVED lines=8> */
.L_x_3682:
[----:B------:R-:W-:Y:S02]  /*7960*/  MOV R241, R7 ;  /* 0x0000000700f17202 */ /* 0x000fe40000000f00 */
[----:B------:R-:W-:-:S07]  /*7970*/  MOV R5, R4 ;  /* 0x0000000400057202 */ /* 0x000fce0000000f00 */
[----:B------:R-:W-:Y:S05]  /*7980*/  WARPSYNC.COLLECTIVE R6, `(.L_x_3683) ;  /* 0x0000000006087348 */ /* 0x000fea0003c00000 */
[----:B------:R0:W1:Y:S02]  /*7990*/  SHFL.UP P6, R4, R241, R216, R243 ;  /* 0x040000d8f1047389 */ /* 0x00006400000c00f3 */
[----:B01----:R-:W-:Y:S05]  /*79a0*/  ENDCOLLECTIVE ;  /* 0x000000000000791b */ /* 0x003fea0003800000 */
.L_x_3683:
        /* <DEDUP_REMOVED lines=8> */
.L_x_3684:
[----:B------:R-:W-:Y:S02]  /*7a30*/  MOV R241, R5 ;  /* 0x0000000500f17202 */ /* 0x000fe40000000f00 */
[----:B------:R-:W-:-:S07]  /*7a40*/  MOV R229, R4 ;  /* 0x0000000400e57202 */ /* 0x000fce0000000f00 */
[----:B------:R-:W-:Y:S05]  /*7a50*/  WARPSYNC.COLLECTIVE R6, `(.L_x_3685) ;  /* 0x0000000006087348 */ /* 0x000fea0003c00000 */
[----:B------:R0:W1:Y:S02]  /*7a60*/  SHFL.UP P6, R4, R241, R216, R243 ;  /* 0x040000d8f1047389 */ /* 0x00006400000c00f3 */
[----:B01----:R-:W-:Y:S05]  /*7a70*/  ENDCOLLECTIVE ;  /* 0x000000000000791b */ /* 0x003fea0003800000 */
.L_x_3685:
[----:B------:R-:W-:Y:S05]  /*7a80*/  BRA `(.L_x_3686) ;  /* 0xffffffc0003c7947 */ /* 0x000fea000383ffff */
.L_x_3629:
[----:B------:R-:W-:Y:S01]  /*7a90*/  HFMA2 R7, -RZ, RZ, 0, 1.847743988037109375e-06 ;  /* 0x0000001fff077431 */ /* 0x000fe200000001ff */
[----:B------:R-:W-:Y:S01]  /*7aa0*/  BSSY B0, `(.L_x_3687) ;  /* 0x0000007000007945 */ /* 0x000fe20003800000 */
[----:B------:R-:W-:Y:S01]  /*7ab0*/  MOV R239, R212 ;  /* 0x000000d400ef7202 */ /* 0x000fe20000000f00 */
[----:B------:R-:W-:Y:S01]  /*7ac0*/  IMAD.MOV.U32 R210, RZ, RZ, 0x1f ;  /* 0x0000001fffd27424 */ /* 0x000fe200078e00ff */
[----:B------:R-:W-:-:S07]  /*7ad0*/  MOV R6, 0xffffffff ;  /* 0xffffffff00067802 */ /* 0x000fce0000000f00 */
[----:B0-2--5:R-:W-:Y:S05]  /*7ae0*/  WARPSYNC.COLLECTIVE R6, `(.L_x_3688) ;  /* 0x0000000006087348 */ /* 0x025fea0003c00000 */
[----:B------:R1:W3:Y:S02]  /*7af0*/  SHFL.IDX P3, R218, R239, R210, R7 ;  /* 0x000000d2efda7389 */ /* 0x0002e40000060007 */
[----:B0123-5:R-:W-:Y:S05]  /*7b00*/  ENDCOLLECTIVE ;  /* 0x000000000000791b */ /* 0x02ffea0003800000 */
.L_x_3688:
[----:B------:R-:W-:Y:S05]  /*7b10*/  BSYNC B0 ;  /* 0x0000000000007941 */ /* 0x000fea0003800000 */
.L_x_3687:
[----:B------:R-:W-:Y:S05]  /*7b20*/  BRA `(.L_x_3689) ;  /* 0xffffffc0002c7947 */ /* 0x000fea000383ffff */
.L_x_3630:
        /* <DEDUP_REMOVED lines=8> */
.L_x_3691:
[----:B------:R-:W-:Y:S05]  /*7bb0*/  BSYNC B0 ;  /* 0x0000000000007941 */ /* 0x000fea0003800000 */
.L_x_3690:
[----:B------:R-:W-:Y:S05]  /*7bc0*/  BRA `(.L_x_3692) ;  /* 0xffffffc0000c7947 */ /* 0x000fea000383ffff */
.L_x_3631:
[----:B------:R-:W-:Y:S01]  /*7bd0*/  HFMA2 R243, -RZ, RZ, 0, 0 ;  /* 0x00000000fff37431 */ /* 0x000fe200000001ff */
[----:B------:R-:W-:Y:S01]  /*7be0*/  BSSY B0, `(.L_x_3693) ;  /* 0x0000007000007945 */ /* 0x000fe20003800000 */
[----:B------:R-:W-:Y:S01]  /*7bf0*/  MOV R241, R212 ;  /* 0x000000d400f17202 */ /* 0x000fe20000000f00 */
[----:B------:R-:W-:Y:S01]  /*7c00*/  IMAD.MOV.U32 R216, RZ, RZ, 0x1 ;  /* 0x00000001ffd87424 */ /* 0x000fe200078e00ff */
[----:B------:R-:W-:-:S07]  /*7c10*/  MOV R6, 0xffffffff ;  /* 0xffffffff00067802 */ /* 0x000fce0000000f00 */
[----:B0-2--5:R-:W-:Y:S05]  /*7c20*/  WARPSYNC.COLLECTIVE R6, `(.L_x_3694) ;  /* 0x0000000006087348 */ /* 0x025fea0003c00000 */
[----:B------:R1:W3:Y:S02]  /*7c30*/  SHFL.UP P6, R4, R241, R216, R243 ;  /* 0x040000d8f1047389 */ /* 0x0002e400000c00f3 */
[----:B0123-5:R-:W-:Y:S05]  /*7c40*/  ENDCOLLECTIVE ;  /* 0x000000000000791b */ /* 0x02ffea0003800000 */
.L_x_3694:
[----:B------:R-:W-:Y:S05]  /*7c50*/  BSYNC B0 ;  /* 0x0000000000007941 */ /* 0x000fea0003800000 */
.L_x_3693:
[----:B------:R-:W-:Y:S02]  /*7c60*/  IMAD.MOV.U32 R241, RZ, RZ, R214 ;  /* 0x000000fffff17224 */ /* 0x000fe400078e00d6 */
        /* <DEDUP_REMOVED lines=10> */
.L_x_3695:
[----:B------:R-:W-:Y:S05]  /*7d10*/  WARPSYNC.COLLECTIVE R6, `(.L_x_3696) ;  /* 0x0000000006087348 */ /* 0x000fea0003c00000 */
[----:B------:R0:W1:Y:S02]  /*7d20*/  SHFL.IDX P3, R218, R239, R210, R7 ;  /* 0x000000d2efda7389 */ /* 0x0000640000060007 */
[----:B01----:R-:W-:Y:S05]  /*7d30*/  ENDCOLLECTIVE ;  /* 0x000000000000791b */ /* 0x003fea0003800000 */
.L_x_3696:
[----:B------:R-:W-:Y:S01]  /*7d40*/  MOV R239, R3 ;  /* 0x0000000300ef7202 */ /* 0x000fe20000000f00 */
[----:B------:R-:W-:Y:S02]  /*7d50*/  IMAD.MOV.U32 R229, RZ, RZ, R4 ;  /* 0x000000ffffe57224 */ /* 0x000fe400078e0004 */
[----:B------:R-:W-:-:S07]  /*7d60*/  IMAD.MOV.U32 R4, RZ, RZ, R218 ;  /* 0x000000ffff047224 */ /* 0x000fce00078e00da */
[----:B------:R-:W-:Y:S05]  /*7d70*/  WARPSYNC.COLLECTIVE R6, `(.L_x_3697) ;  /* 0x0000000006087348 */ /* 0x000fea0003c00000 */
[----:B------:R0:W1:Y:S02]  /*7d80*/  SHFL.IDX P3, R218, R239, R210, R7 ;  /* 0x000000d2efda7389 */ /* 0x0000640000060007 */
[----:B01----:R-:W-:Y:S05]  /*7d90*/  ENDCOLLECTIVE ;  /* 0x000000000000791b */ /* 0x003fea0003800000 */
.L_x_3697:
[----:B------:R-:W-:Y:S01]  /*7da0*/  MOV R5, R218 ;  /* 0x000000da00057202 */ /* 0x000fe20000000f00 */
[----:B------:R-:W-:Y:S06]  /*7db0*/  BRA `(.L_x_3698) ;  /* 0xffffffbc00a87947 */ /* 0x000fec000383ffff */
.L_x_3633:
[----:B------:R-:W-:Y:S01]  /*7dc0*/  MOV R243, R4 ;  /* 0x0000000400f37202 */ /* 0x000fe20000000f00 */
[----:B------:R-:W-:Y:S02]  /*7dd0*/  IMAD.MOV.U32 R220, RZ, RZ, 0x1 ;  /* 0x00000001ffdc7424 */ /* 0x000fe400078e00ff */
[----:B------:R-:W-:Y:S01]  /*7de0*/  HFMA2 R245, -RZ, RZ, 0, 1.847743988037109375e-06 ;  /* 0x0000001ffff57431 */ /* 0x000fe200000001ff */
[----:B------:R-:W-:Y:S01]  /*7df0*/  MOV R6, 0xffffffff ;  /* 0xffffffff00067802 */ /* 0x000fe20000000f00 */
[----:B------:R-:W-:-:S07]  /*7e00*/  HFMA2 R210, -RZ, RZ, 0, 0 ;  /* 0x00000000ffd27431 */ /* 0x000fce00000001ff */
[----:B------:R-:W-:Y:S05]  /*7e10*/  WARPSYNC.COLLECTIVE R6, `(.L_x_3699) ;  /* 0x0000000006087348 */ /* 0x000fea0003c00000 */
[----:B------:R0:W1:Y:S02]  /*7e20*/  SHFL.DOWN P3, R241, R243, R220, R245 ;  /* 0x080000dcf3f17389 */ /* 0x00006400000600f5 */
[----:B01----:R-:W-:Y:S05]  /*7e30*/  ENDCOLLECTIVE ;  /* 0x000000000000791b */ /* 0x003fea0003800000 */
.L_x_3699:
[----:B------:R-:W-:Y:S01]  /*7e40*/  IMAD.MOV.U32 R243, RZ, RZ, R5 ;  /* 0x000000fffff37224 */ /* 0x000fe200078e0005 */
[----:B------:R-:W-:-:S07]  /*7e50*/  MOV R7, R241 ;  /* 0x000000f100077202 */ /* 0x000fce0000000f00 */
[----:B------:R-:W-:Y:S05]  /*7e60*/  WARPSYNC.COLLECTIVE R6, `(.L_x_3700) ;  /* 0x0000000006087348 */ /* 0x000fea0003c00000 */
[----:B------:R0:W1:Y:S02]  /*7e70*/  SHFL.DOWN P3, R241, R243, R220, R245 ;  /* 0x080000dcf3f17389 */ /* 0x00006400000600f5 */
[----:B01----:R-:W-:Y:S05]  /*7e80*/  ENDCOLLECTIVE ;  /* 0x000000000000791b */ /* 0x003fea0003800000 */
.L_x_3700:
[----:B------:R-:W-:Y:S01]  /*7e90*/  @P0 FMUL.FTZ R7, R7, R4 ;  /* 0x0000000407070220 */ /* 0x000fe20000410000 */
[----:B------:R-:W-:Y:S01]  /*7ea0*/  HFMA2 R220, -RZ, RZ, 0, 1.1920928955078125e-07 ;  /* 0x00000002ffdc7431 */ /* 0x000fe200000001ff */
[----:B------:R-:W-:-:S05]  /*7eb0*/  MOV R208, R241 ;  /* 0x000000f100d07202 */ /* 0x000fca0000000f00 */
[----:B------:R-:W-:Y:S01]  /*7ec0*/  @P0 FFMA.FTZ R208, R4, R208, R5 ;  /* 0x000000d004d00223 */ /* 0x000fe20000010005 */
[----:B------:R-:W-:-:S04]  /*7ed0*/  @P0 MOV R4, R7 ;  /* 0x0000000700040202 */ /* 0x000fc80000000f00 */
[----:B------:R-:W-:Y:S01]  /*7ee0*/  @P0 MOV R5, R208 ;  /* 0x000000d000050202 */ /* 0x000fe20000000f00 */
[----:B------:R-:W-:Y:S01]  /*7ef0*/  IMAD.MOV.U32 R243, RZ, RZ, R4 ;  /* 0x000000fffff37224 */ /* 0x000fe200078e0004 */
[----:B------:R-:W-:-:S13]  /*7f00*/  ISETP.GT.U32.AND P0, PT, R184, 0x1d, PT ;  /* 0x0000001db800780c */ /* 0x000fda0003f04070 */
[----:B------:R-:W-:Y:S05]  /*7f10*/  WARPSYNC.COLLECTIVE R6, `(.L_x_3701) ;  /* 0x0000000006087348 */ /* 0x000fea0003c00000 */
[----:B------:R0:W1:Y:S02]  /*7f20*/  SHFL.DOWN P3, R241, R243, R220, R245 ;  /* 0x080000dcf3f17389 */ /* 0x00006400000600f5 */
[----:B01----:R-:W-:Y:S05]  /*7f30*/  ENDCOLLECTIVE ;  /* 0x000000000000791b */ /* 0x003fea0003800000 */
.L_x_3701:
[----:B------:R-:W-:Y:S02]  /*7f40*/  MOV R243, R5 ;  /* 0x0000000500f37202 */ /* 0x000fe40000000f00 */
[----:B------:R-:W-:-:S07]  /*7f50*/  MOV R7, R241 ;  /* 0x000000f100077202 */ /* 0x000fce0000000f00 */
[----:B------:R-:W-:Y:S05]  /*7f60*/  WARPSYNC.COLLECTIVE R6, `(.L_x_3702) ;  /* 0x0000000006087348 */ /* 0x000fea0003c00000 */
[----:B------:R0:W1:Y:S02]  /*7f70*/  SHFL.DOWN P3, R241, R243, R220, R245 ;  /* 0x080000dcf3f17389 */ /* 0x00006400000600f5 */
[----:B01----:R-:W-:Y:S05]  /*7f80*/  ENDCOLLECTIVE ;  /* 0x000000000000791b */ /* 0x003fea0003800000 */
.L_x_3702:
[----:B------:R-:W-:Y:S01]  /*7f90*/  @!P0 FMUL.FTZ R7, R4, R7 ;  /* 0x0000000704078220 */ /* 0x000fe20000410000 */
[----:B------:R-:W-:Y:S02]  /*7fa0*/  IMAD.MOV.U32 R220, RZ, RZ, 0x4 ;  /* 0x00000004ffdc7424 */ /* 0x000fe400078e00ff */
[----:B------:R-:W-:-:S04]  /*7fb0*/  IMAD.MOV.U32 R208, RZ, RZ, R241 ;  /* 0x000000ffffd07224 */ /* 0x000fc800078e00f1 */
        /* <DEDUP_REMOVED lines=8> */
.L_x_3703:
[----:B------:R-:W-:Y:S02]  /*8040*/  MOV R243, R5 ;  /* 0x0000000500f37202 */ /* 0x000fe40000000f00 */
[----:B------:R-:W-:-:S07]  /*8050*/  MOV R7, R241 ;  /* 0x000000f100077202 */ /* 0x000fce0000000f00 */
[----:B------:R-:W-:Y:S05]  /*8060*/  WARPSYNC.COLLECTIVE R6, `(.L_x_3704) ;  /* 0x0000000006087348 */ /* 0x000fea0003c00000 */
[----:B------:R0:W1:Y:S02]  /*8070*/  SHFL.DOWN P3, R241, R243, R220, R245 ;  /* 0x080000dcf3f17389 */ /* 0x00006400000600f5 */
[----:B01----:R-:W-:Y:S05]  /*8080*/  ENDCOLLECTIVE ;  /* 0x000000000000791b */ /* 0x003fea0003800000 */
.L_x_3704:
[----:B------:R-:W-:Y:S01]  /*8090*/  @!P0 FMUL.FTZ R7, R4, R7 ;  /* 0x0000000704078220 */ /* 0x000fe20000410000 */
[----:B------:R-:W-:Y:S01]  /*80a0*/  HFMA2 R220, -RZ, RZ, 0, 4.76837158203125e-07 ;  /* 0x00000008ffdc7431 */ /* 0x000fe200000001ff */
[----:B------:R-:W-:-:S05]  /*80b0*/  MOV R208, R241 ;  /* 0x000000f100d07202 */ /* 0x000fca0000000f00 */
[----:B------:R-:W-:Y:S01]  /*80c0*/  @!P0 FFMA.FTZ R208, R4, R208, R5 ;  /* 0x000000d004d08223 */ /* 0x000fe20000010005 */
[----:B------:R-:W-:-:S03]  /*80d0*/  @!P0 MOV R4, R7 ;  /* 0x0000000700048202 */ /* 0x000fc60000000f00 */
[----:B------:R-:W-:Y:S01]  /*80e0*/  @!P0 IMAD.MOV.U32 R5, RZ, RZ, R208 ;  /* 0x000000ffff058224 */ /* 0x000fe200078e00d0 */
[----:B------:R-:W-:Y:S02]  /*80f0*/  MOV R243, R4 ;  /* 0x0000000400f37202 */ /* 0x000fe40000000f00 */
[----:B------:R-:W-:-:S13]  /*8100*/  ISETP.GT.U32.AND P0, PT, R184, 0x17, PT ;  /* 0x00000017b800780c */ /* 0x000fda0003f04070 */
[----:B------:R-:W-:Y:S05]  /*8110*/  WARPSYNC.COLLECTIVE R6, `(.L_x_3705) ;  /* 0x0000000006087348 */ /* 0x000fea0003c00000 */
[----:B------:R0:W1:Y:S02]  /*8120*/  SHFL.DOWN P3, R241, R243, R220, R245 ;  /* 0x080000dcf3f17389 */ /* 0x00006400000600f5 */
[----:B01----:R-:W-:Y:S05]  /*8130*/  ENDCOLLECTIVE ;  /* 0x000000000000791b */ /* 0x003fea0003800000 */
.L_x_3705:
[----:B------:R-:W-:Y:S01]  /*8140*/  MOV R243, R5 ;  /* 0x0000000500f37202 */ /* 0x000fe20000000f00 */
[----:B------:R-:W-:-:S07]  /*8150*/  IMAD.MOV.U32 R7, RZ, RZ, R241 ;  /* 0x000000ffff077224 */ /* 0x000fce00078e00f1 */
[----:B------:R-:W-:Y:S05]  /*8160*/  WARPSYNC.COLLECTIVE R6, `(.L_x_3706) ;  /* 0x0000000006087348 */ /* 0x000fea0003c00000 */
[----:B------:R0:W1:Y:S02]  /*8170*/  SHFL.DOWN P3, R241, R243, R220, R245 ;  /* 0x080000dcf3f17389 */ /* 0x00006400000600f5 */
[----:B01----:R-:W-:Y:S05]  /*8180*/  ENDCOLLECTIVE ;  /* 0x000000000000791b */ /* 0x003fea0003800000 */
.L_x_3706:
[----:B------:R-:W-:Y:S01]  /*8190*/  @!P0 FMUL.FTZ R7, R4, R7 ;  /* 0x0000000704078220 */ /* 0x000fe20000410000 */
[----:B------:R-:W-:Y:S01]  /*81a0*/  HFMA2 R220, -RZ, RZ, 0, 9.5367431640625e-07 ;  /* 0x00000010ffdc7431 */ /* 0x000fe200000001ff */
[----:B------:R-:W-:-:S05]  /*81b0*/  MOV R208, R241 ;  /* 0x000000f100d07202 */ /* 0x000fca0000000f00 */
[----:B------:R-:W-:Y:S01]  /*81c0*/  @!P0 FFMA.FTZ R208, R4, R208, R5 ;  /* 0x000000d004d08223 */ /* 0x000fe20000010005 */
[----:B------:R-:W-:-:S04]  /*81d0*/  @!P0 IMAD.MOV.U32 R4, RZ, RZ, R7 ;  /* 0x000000ffff048224 */ /* 0x000fc800078e0007 */
[----:B------:R-:W-:Y:S02]  /*81e0*/  @!P0 MOV R5, R208 ;  /* 0x000000d000058202 */ /* 0x000fe40000000f00 */
[----:B------:R-:W-:Y:S02]  /*81f0*/  MOV R243, R4 ;  /* 0x0000000400f37202 */ /* 0x000fe40000000f00 */
[----:B------:R-:W-:-:S13]  /*8200*/  ISETP.GT.U32.AND P0, PT, R184, 0xf, PT ;  /* 0x0000000fb800780c */ /* 0x000fda0003f04070 */
[----:B------:R-:W-:Y:S05]  /*8210*/  WARPSYNC.COLLECTIVE R6, `(.L_x_3707) ;  /* 0x0000000006087348 */ /* 0x000fea0003c00000 */
[----:B------:R0:W1:Y:S02]  /*8220*/  SHFL.DOWN P3, R241, R243, R220, R245 ;  /* 0x080000dcf3f17389 */ /* 0x00006400000600f5 */
[----:B01----:R-:W-:Y:S05]  /*8230*/  ENDCOLLECTIVE ;  /* 0x000000000000791b */ /* 0x003fea0003800000 */
.L_x_3707:
[----:B------:R-:W-:Y:S01]  /*8240*/  IMAD.MOV.U32 R243, RZ, RZ, R5 ;  /* 0x000000fffff37224 */ /* 0x000fe200078e0005 */
[----:B------:R-:W-:-:S07]  /*8250*/  MOV R7, R241 ;  /* 0x000000f100077202 */ /* 0x000fce0000000f00 */
[----:B------:R-:W-:Y:S05]  /*8260*/  WARPSYNC.COLLECTIVE R6, `(.L_x_3708) ;  /* 0x0000000006087348 */ /* 0x000fea0003c00000 */
[----:B------:R0:W1:Y:S02]  /*8270*/  SHFL.DOWN P3, R241, R243, R220, R245 ;  /* 0x080000dcf3f17389 */ /* 0x00006400000600f5 */
[----:B01----:R-:W-:Y:S05]  /*8280*/  ENDCOLLECTIVE ;  /* 0x000000000000791b */ /* 0x003fea0003800000 */
.L_x_3708:
[----:B------:R-:W-:Y:S01]  /*8290*/  @!P0 FMUL.FTZ R7, R4, R7 ;  /* 0x0000000704078220 */ /* 0x000fe20000410000 */
[----:B------:R-:W-:Y:S01]  /*82a0*/  HFMA2 R220, -RZ, RZ, 0, 5.9604644775390625e-08 ;  /* 0x00000001ffdc7431 */ /* 0x000fe200000001ff */
[----:B------:R-:W-:-:S05]  /*82b0*/  MOV R208, R241 ;  /* 0x000000f100d07202 */ /* 0x000fca0000000f00 */
[----:B------:R-:W-:Y:S01]  /*82c0*/  @!P0 FFMA.FTZ R208, R4, R208, R5 ;  /* 0x000000d004d08223 */ /* 0x000fe20000010005 */
[----:B------:R-:W-:Y:S02]  /*82d0*/  @!P0 MOV R4, R7 ;  /* 0x0000000700048202 */ /* 0x000fe40000000f00 */
[----:B------:R-:W-:Y:S02]  /*82e0*/  MOV R7, 0x1f ;  /* 0x0000001f00077802 */ /* 0x000fe40000000f00 */
[----:B------:R-:W-:Y:S01]  /*82f0*/  @!P0 MOV R5, R208 ;  /* 0x000000d000058202 */ /* 0x000fe20000000f00 */
[----:B------:R-:W-:Y:S01]  /*8300*/  IMAD.MOV.U32 R239, RZ, RZ, R4 ;  /* 0x000000ffffef7224 */ /* 0x000fe200078e0004 */
[----:B------:R-:W-:Y:S02]  /*8310*/  MOV R243, R4 ;  /* 0x0000000400f37202 */ /* 0x000fe40000000f00 */
[----:B------:R-:W-:-:S13]  /*8320*/  ISETP.NE.AND P0, PT, R150, 0x1f, PT ;  /* 0x0000001f9600780c */ /* 0x000fda0003f05270 */
[----:B------:R-:W-:Y:S05]  /*8330*/  WARPSYNC.COLLECTIVE R6, `(.L_x_3709) ;  /* 0x0000000006087348 */ /* 0x000fea0003c00000 */
[----:B------:R0:W1:Y:S02]  /*8340*/  SHFL.IDX P3, R218, R239, R210, R7 ;  /* 0x000000d2efda7389 */ /* 0x0000640000060007 */
[----:B01----:R-:W-:Y:S05]  /*8350*/  ENDCOLLECTIVE ;  /* 0x000000000000791b */ /* 0x003fea0003800000 */
.L_x_3709:
[----:B------:R-:W-:Y:S01]  /*8360*/  IMAD.MOV.U32 R239, RZ, RZ, R5 ;  /* 0x000000ffffef7224 */ /* 0x000fe200078e0005 */
[----:B------:R-:W-:-:S07]  /*8370*/  MOV R208, R218 ;  /* 0x000000da00d07202 */ /* 0x000fce0000000f00 */
[----:B------:R-:W-:Y:S05]  /*8380*/  WARPSYNC.COLLECTIVE R6, `(.L_x_3710) ;  /* 0x0000000006087348 */ /* 0x000fea0003c00000 */
[----:B------:R0:W1:Y:S02]  /*8390*/  SHFL.IDX P3, R218, R239, R210, R7 ;  /* 0x000000d2efda7389 */ /* 0x0000640000060007 */
[----:B01----:R-:W-:Y:S05]  /*83a0*/  ENDCOLLECTIVE ;  /* 0x000000000000791b */ /* 0x003fea0003800000 */
.L_x_3710:
[----:B------:R-:W-:Y:S05]  /*83b0*/  WARPSYNC.COLLECTIVE R6, `(.L_x_3711) ;  /* 0x0000000006087348 */ /* 0x000fea0003c00000 */
[----:B------:R0:W1:Y:S02]  /*83c0*/  SHFL.DOWN P3, R241, R243, R220, R245 ;  /* 0x080000dcf3f17389 */ /* 0x00006400000600f5 */
[----:B01----:R-:W-:Y:S05]  /*83d0*/  ENDCOLLECTIVE ;  /* 0x000000000000791b */ /* 0x003fea0003800000 */
.L_x_3711:
[----:B------:R-:W-:Y:S02]  /*83e0*/  MOV R239, R2 ;  /* 0x0000000200ef7202 */ /* 0x000fe40000000f00 */
[----:B------:R-:W-:Y:S02]  /*83f0*/  MOV R243, R5 ;  /* 0x0000000500f37202 */ /* 0x000fe40000000f00 */
[----:B------:R-:W-:Y:S01]  /*8400*/  MOV R212, R218 ;  /* 0x000000da00d47202 */ /* 0x000fe20000000f00 */
[----:B------:R-:W-:-:S04]  /*8410*/  IMAD.MOV.U32 R214, RZ, RZ, R241 ;  /* 0x000000ffffd67224 */ /* 0x000fc800078e00f1 */
[----:B------:R-:W-:-:S07]  /*8420*/  FFMA.FTZ R212, R3, R208, R212 ;  /* 0x000000d003d47223 */ /* 0x000fce00000100d4 */
[----:B------:R-:W-:Y:S05]  /*8430*/  WARPSYNC.COLLECTIVE R6, `(.L_x_3712) ;  /* 0x0000000006087348 */ /* 0x000fea0003c00000 */
[----:B------:R0:W1:Y:S02]  /*8440*/  SHFL.DOWN P3, R241, R243, R220, R245 ;  /* 0x080000dcf3f17389 */ /* 0x00006400000600f5 */
[----:B01----:R-:W-:Y:S05]  /*8450*/  ENDCOLLECTIVE ;  /* 0x000000000000791b */ /* 0x003fea0003800000 */
.L_x_3712:
[----:B------:R-:W-:-:S07]  /*8460*/  FMUL.FTZ R208, R2, R208 ;  /* 0x000000d002d07220 */ /* 0x000fce0000410000 */
[----:B------:R-:W-:Y:S05]  /*8470*/  WARPSYNC.COLLECTIVE R6, `(.L_x_3713) ;  /* 0x0000000006087348 */ /* 0x000fea0003c00000 */
[----:B------:R0:W1:Y:S02]  /*8480*/  SHFL.IDX P3, R218, R239, R210, R7 ;  /* 0x000000d2efda7389 */ /* 0x0000640000060007 */
[----:B01----:R-:W-:Y:S05]  /*8490*/  ENDCOLLECTIVE ;  /* 0x000000000000791b */ /* 0x003fea0003800000 */
.L_x_3713:
[----:B------:R-:W-:Y:S02]  /*84a0*/  MOV R239, R3 ;  /* 0x0000000300ef7202 */ /* 0x000fe40000000f00 */
[----:B------:R-:W-:-:S07]  /*84b0*/  MOV R216, R218 ;  /* 0x000000da00d87202 */ /* 0x000fce0000000f00 */
[----:B------:R-:W-:Y:S05]  /*84c0*/  WARPSYNC.COLLECTIVE R6, `(.L_x_3714) ;  /* 0x0000000006087348 */ /* 0x000fea0003c00000 */
[----:B------:R0:W1:Y:S02]  /*84d0*/  SHFL.IDX P3, R218, R239, R210, R7 ;  /* 0x000000d2efda7389 */ /* 0x0000640000060007 */
[----:B01----:R-:W-:Y:S05]  /*84e0*/  ENDCOLLECTIVE ;  /* 0x000000000000791b */ /* 0x003fea0003800000 */
.L_x_3714:
[----:B------:R-:W-:Y:S05]  /*84f0*/  BRA `(.L_x_3715) ;  /* 0xffffffbc00b87947 */ /* 0x000fea000383ffff */
.L_x_3716:
        /* <DEDUP_REMOVED lines=16> */
.L_x_10444:


//--------------------- .text._Z25selective_scan_bwd_kernelI32Selective_Scan_bwd_kernel_traitsILi64ELi16ELb0ELb0ELb1ELb0ELb1EN3c104HalfEfEEv12SSMParamsBwd --------------------------
	.section	.text._Z25selective_scan_bwd_kernelI32Selective_Scan_bwd_kernel_traitsILi64ELi16ELb0ELb0ELb1ELb0ELb1EN3c104HalfEfEEv12SSMParamsBwd,"ax",@progbits
	.align	128
        .global         _Z25selective_scan_bwd_kernelI32Selective_Scan_bwd_kernel_traitsILi64ELi16ELb0ELb0ELb1ELb0ELb1EN3c104HalfEfEEv12SSMParamsBwd
        .type           _Z25selective_scan_bwd_kernelI32Selective_Scan_bwd_kernel_traitsILi64ELi16ELb0ELb0ELb1ELb0ELb1EN3c104HalfEfEEv12SSMParamsBwd,@function
        .size           _Z25selective_scan_bwd_kernelI32Selective_Scan_bwd_kernel_traitsILi64ELi16ELb0ELb0ELb1ELb0ELb1EN3c104HalfEfEEv12SSMParamsBwd,(.L_x_10445 - _Z25selective_scan_bwd_kernelI32Selective_Scan_bwd_kernel_traitsILi64ELi16ELb0ELb0ELb1ELb0ELb1EN3c104HalfEfEEv12SSMParamsBwd)
        .other          _Z25selective_scan_bwd_kernelI32Selective_Scan_bwd_kernel_traitsILi64ELi16ELb0ELb0ELb1ELb0ELb1EN3c104HalfEfEEv12SSMParamsBwd,@"STO_CUDA_ENTRY STV_DEFAULT"
_Z25selective_scan_bwd_kernelI32Selective_Scan_bwd_kernel_traitsILi64ELi16ELb0ELb0ELb1ELb0ELb1EN3c104HalfEfEEv12SSMParamsBwd:
.text._Z25selective_scan_bwd_kernelI32Selective_Scan_bwd_kernel_traitsILi64ELi16ELb0ELb0ELb1ELb0ELb1EN3c104HalfEfEEv12SSMParamsBwd:
        /* <DEDUP_REMOVED lines=27> */
[----:B------:R-:W-:Y:S02]  /*01b0*/  MOV R4, UR6 ;  /* 0x0000000600047c02 */ /* 0x000fe40008000f00 */
[----:B------:R-:W-:-:S03]  /*01c0*/  MOV R3, UR5 ;  /* 0x0000000500037c02 */ /* 0x000fc60008000f00 */
[----:B------:R-:W-:Y:S02]  /*01d0*/  MOV R5, UR7 ;  /* 0x0000000700057c02 */ /* 0x000fe40008000f00 */
[----:B----4-:R-:W5:Y:S01]  /*01e0*/  @P0 LDG.E R157, desc[UR30][R2.64] ;  /* 0x0000001e029d0981 */ /* 0x010f62000c1e1900 */
[----:B0-----:R-:W-:Y:S01]  /*01f0*/  IADD3 R6, PT, PT, R0, 0xffffffe, RZ ;  /* 0x0ffffffe00067810 */ /* 0x001fe20007ffe0ff */
[----:B------:R-:W-:Y:S02]  /*0200*/  UIMAD.WIDE.U32 UR4, UR36, UR12, URZ ;  /* 0x0000000c240472a5 */ /* 0x000fe4000f8e00ff */
[----:B------:R0:W5:Y:S01]  /*0210*/  @P1 LDG.E R150, desc[UR30][R4.64] ;  /* 0x0000001e04961981 */ /* 0x000162000c1e1900 */
[----:B------:R-:W-:Y:S01]  /*0220*/  UIMAD.WIDE.U32 UR6, UR36, UR16, URZ ;  /* 0x00000010240672a5 */ /* 0x000fe2000f8e00ff */
[----:B------:R3:W4:Y:S01]  /*0230*/  F2I.FTZ.U32.TRUNC.NTZ R7, R6 ;  /* 0x0000000600077305 */ /* 0x000722000021f000 */
[----:B------:R-:W-:Y:S01]  /*0240*/  IABS R0, UR29 ;  /* 0x0000001d00007c13 */ /* 0x000fe20008000000 */
[----:B------:R-:W-:Y:S01]  /*0250*/  UIMAD UR5, UR36, UR13, UR5 ;  /* 0x0000000d240572a4 */ /* 0x000fe2000f8e0205 */
[----:B------:R-:W-:Y:S01]  /*0260*/  HFMA2 R153, -RZ, RZ, 0, 0 ;  /* 0x00000000ff997431 */ /* 0x000fe200000001ff */
[----:B------:R-:W-:-:S02]  /*0270*/  UIMAD UR7, UR36, UR17, UR7 ;  /* 0x00000011240772a4 */ /* 0x000fc4000f8e0207 */
[----:B------:R-:W-:Y:S02]  /*0280*/  UIMAD.WIDE.U32 UR8, UR29, UR14, UR4 ;  /* 0x0000000e1d0872a5 */ /* 0x000fe4000f8e0004 */
[----:B------:R-:W-:Y:S01]  /*0290*/  UIMAD.WIDE.U32 UR10, UR29, UR18, UR6 ;  /* 0x000000121d0a72a5 */ /* 0x000fe2000f8e0006 */
[----:B---3--:R-:W-:Y:S01]  /*02a0*/  MOV R6, RZ ;  /* 0x000000ff00067202 */ /* 0x008fe20000000f00 */
[----:B-1----:R-:W-:Y:S01]  /*02b0*/  ULEA UR16, UR20, 0xfffffc00, 0xa ;  /* 0xfffffc0014107891 */ /* 0x002fe2000f8e50ff */
[----:B0-----:R-:W0:Y:S01]  /*02c0*/  LDC.64 R4, c[0x0][0x3e8] ;  /* 0x0000fa00ff047b82 */ /* 0x001e220000000a00 */
[----:B------:R-:W1:Y:S01]  /*02d0*/  LDCU.64 UR12, c[0x0][0x498] ;  /* 0x00009300ff0c77ac */ /* 0x000e620008000a00 */
[----:B----4-:R-:W-:Y:S02]  /*02e0*/  IMAD.MOV R2, RZ, RZ, -R7 ;  /* 0x000000ffff027224 */ /* 0x010fe400078e0a07 */
[----:B------:R-:W3:Y:S02]  /*02f0*/  LDCU.128 UR4, c[0x0][0x460] ;  /* 0x00008c00ff0477ac */ /* 0x000ee40008000c00 */
[----:B------:R-:W-:Y:S01]  /*0300*/  IMAD R3, R2, R9, RZ ;  /* 0x0000000902037224 */ /* 0x000fe200078e02ff */
[----:B------:R-:W-:-:S02]  /*0310*/  UIADD3 UR8, UP1, UPT, UR16, UR8, URZ ;  /* 0x0000000810087290 */ /* 0x000fc4000ff3e0ff */
[----:B--2---:R-:W-:Y:S01]  /*0320*/  UISETP.NE.U32.AND UP0, UPT, UR32, URZ, UPT ;  /* 0x000000ff2000728c */ /* 0x004fe2000bf05070 */
[----:B------:R-:W-:Y:S01]  /*0330*/  IMAD.HI.U32 R6, R7, R3, R6 ;  /* 0x0000000307067227 */ /* 0x000fe200078e0006 */
[----:B------:R-:W-:Y:S02]  /*0340*/  UIMAD UR24, UR29, UR15, UR9 ;  /* 0x0000000f1d1872a4 */ /* 0x000fe4000f8e0209 */
[----:B------:R-:W-:Y:S01]  /*0350*/  USHF.R.S32.HI UR17, URZ, 0x1f, UR16 ;  /* 0x0000001fff117899 */ /* 0x000fe20008011410 */
[----:B------:R-:W2:Y:S02]  /*0360*/  LDCU.64 UR14, c[0x0][0x3d0] ;  /* 0x00007a00ff0e77ac */ /* 0x000ea40008000a00 */
[----:B------:R-:W-:Y:S02]  /*0370*/  IMAD.HI.U32 R155, R6, R0, RZ ;  /* 0x00000000069b7227 */ /* 0x000fe400078e00ff */
[----:B------:R-:W4:Y:S01]  /*0380*/  LDC.64 R6, c[0x0][0x450] ;  /* 0x00011400ff067b82 */ /* 0x000f220000000a00 */
[----:B------:R-:W-:-:S02]  /*0390*/  UIADD3 UR10, UP3, UPT, UR16, UR10, URZ ;  /* 0x0000000a100a7290 */ /* 0x000fc4000ff7e0ff */
[----:B------:R-:W-:Y:S01]  /*03a0*/  IADD3 R2, PT, PT, -R155, RZ, RZ ;  /* 0x000000ff9b027210 */ /* 0x000fe20007ffe1ff */
[----:B------:R-:W-:Y:S02]  /*03b0*/  UISETP.NE.AND.EX UP0, UPT, UR33, URZ, UPT, UP0 ;  /* 0x000000ff2100728c */ /* 0x000fe4000bf05300 */
[----:B---3--:R-:W-:Y:S02]  /*03c0*/  ULEA UR23, UP2, UR8, UR4, 0x1 ;  /* 0x0000000408177291 */ /* 0x008fe4000f8408ff */
[C---:B------:R-:W-:Y:S01]  /*03d0*/  IMAD R0, R9.reuse, R2, R0 ;  /* 0x0000000209007224 */ /* 0x040fe200078e0200 */
[----:B------:R-:W-:Y:S02]  /*03e0*/  UIADD3.X UR24, UPT, UPT, UR17, UR24, URZ, UP1, !UPT ;  /* 0x0000001811187290 */ /* 0x000fe40008ffe4ff */
[----:B------:R-:W-:Y:S02]  /*03f0*/  UIMAD UR26, UR29, UR19, UR11 ;  /* 0x000000131d1a72a4 */ /* 0x000fe4000f8e020b */
[----:B------:R-:W-:Y:S01]  /*0400*/  ISETP.GT.U32.AND P1, PT, R9, R0, PT ;  /* 0x000000000900720c */ /* 0x000fe20003f24070 */
[----:B------:R-:W-:-:S02]  /*0410*/  ULEA.HI.X UR24, UR8, UR5, UR24, 0x1, UP2 ;  /* 0x0000000508187291 */ /* 0x000fc400090f0c18 */
[----:B------:R-:W-:Y:S02]  /*0420*/  ULEA UR25, UP4, UR10, UR6, 0x1 ;  /* 0x000000060a197291 */ /* 0x000fe4000f8808ff */
[----:B------:R-:W-:Y:S01]  /*0430*/  UIADD3.X UR26, UPT, UPT, UR17, UR26, URZ, UP3, !UPT ;  /* 0x0000001a111a7290 */ /* 0x000fe20009ffe4ff */
[----:B------:R-:W3:Y:S03]  /*0440*/  LDCU.64 UR8, c[0x0][0x4a0] ;  /* 0x00009400ff0877ac */ /* 0x000ee60008000a00 */
[----:B------:R-:W-:-:S04]  /*0450*/  ULEA.HI.X UR26, UR10, UR7, UR26, 0x1, UP4 ;  /* 0x000000070a1a7291 */ /* 0x000fc8000a0f0c1a */
[-C--:B------:R-:W-:Y:S01]  /*0460*/  @!P1 IADD3 R0, PT, PT, R0, -R9.reuse, RZ ;  /* 0x8000000900009210 */ /* 0x080fe20007ffe0ff */
[----:B------:R-:W0:Y:S01]  /*0470*/  @UP0 LDCU UR10, c[0x0][0x384] ;  /* 0x00007080ff0a07ac */ /* 0x000e220008000800 */
[----:B------:R-:W-:Y:S02]  /*0480*/  @!P1 IADD3 R155, PT, PT, R155, 0x1, RZ ;  /* 0x000000019b9b9810 */ /* 0x000fe40007ffe0ff */
[----:B------:R-:W-:Y:S01]  /*0490*/  ISETP.GE.U32.AND P0, PT, R0, R9, PT ;  /* 0x000000090000720c */ /* 0x000fe20003f06070 */
[----:B-1----:R-:W-:Y:S01]  /*04a0*/  UIMAD.WIDE.U32 UR4, UR36, UR12, URZ ;  /* 0x0000000c240472a5 */ /* 0x002fe2000f8e00ff */
[C---:B------:R-:W-:Y:S01]  /*04b0*/  LOP3.LUT R0, R8.reuse, UR29, RZ, 0x3c, !PT ;  /* 0x0000001d08007c12 */ /* 0x040fe2000f8e3cff */
[----:B--2---:R-:W-:Y:S01]  /*04c0*/  UIMAD.WIDE.U32 UR6, UR36, UR14, URZ ;  /* 0x0000000e240672a5 */ /* 0x004fe2000f8e00ff */
[----:B------:R-:W-:Y:S01]  /*04d0*/  ISETP.NE.AND P1, PT, R8, RZ, PT ;  /* 0x000000ff0800720c */ /* 0x000fe20003f25270 */
[----:B------:R-:W-:Y:S01]  /*04e0*/  UIMAD UR5, UR36, UR13, UR5 ;  /* 0x0000000d240572a4 */ /* 0x000fe2000f8e0205 */
[----:B------:R-:W-:Y:S01]  /*04f0*/  ISETP.GE.AND P2, PT, R0, RZ, PT ;  /* 0x000000ff0000720c */ /* 0x000fe20003f46270 */
[----:B------:R-:W1:Y:S01]  /*0500*/  LDCU.64 UR12, c[0x0][0x528] ;  /* 0x0000a500ff0c77ac */ /* 0x000e620008000a00 */
[----:B------:R-:W2:Y:S05]  /*0510*/  @UP0 LDCU UR11, c[0x0][0x38c] ;  /* 0x00007180ff0b07ac */ /* 0x000eaa0008000800 */
[----:B------:R-:W-:Y:S01]  /*0520*/  @P0 IADD3 R155, PT, PT, R155, 0x1, RZ ;  /* 0x000000019b9b0810 */ /* 0x000fe20007ffe0ff */
[----:B------:R-:W-:Y:S01]  /*0530*/  UIMAD UR7, UR36, UR15, UR7 ;  /* 0x0000000f240772a4 */ /* 0x000fe2000f8e0207 */
[----:B------:R-:W4:Y:S04]  /*0540*/  @UP0 LDCU.64 UR14, c[0x0][0x480] ;  /* 0x00009000ff0e07ac */ /* 0x000f280008000a00 */
[----:B------:R-:W-:Y:S01]  /*0550*/  @!P2 IADD3 R155, PT, PT, -R155, RZ, RZ ;  /* 0x000000ff9b9ba210 */ /* 0x000fe20007ffe1ff */
[----:B---3--:R-:W-:Y:S01]  /*0560*/  UIMAD.WIDE.U32 UR4, UR29, UR8, UR4 ;  /* 0x000000081d0472a5 */ /* 0x008fe2000f8e0004 */
[----:B------:R-:W-:-:S03]  /*0570*/  @!P1 LOP3.LUT R155, RZ, R8, RZ, 0x33, !PT ;  /* 0x00000008ff9b9212 */ /* 0x000fc600078e33ff */
[----:B------:R-:W-:Y:S01]  /*0580*/  UIMAD UR28, UR29, UR9, UR5 ;  /* 0x000000091d1c72a4 */ /* 0x000fe2000f8e0205 */
[----:B------:R-:W-:Y:S01]  /*0590*/  SHF.R.S32.HI R3, RZ, 0x1f, R155 ;  /* 0x0000001fff037819 */ /* 0x000fe2000001149b */
[----:B0-----:R-:W-:Y:S02]  /*05a0*/  @UP0 UIMAD UR5, UR36, UR10, UR29 ;  /* 0x0000000a240502a4 */ /* 0x001fe4000f8e021d */
[----:B------:R-:W-:Y:S02]  /*05b0*/  UIADD3 UR4, UP1, UPT, UR16, UR4, URZ ;  /* 0x0000000410047290 */ /* 0x000fe4000ff3e0ff */
[----:B------:R-:W-:Y:S01]  /*05c0*/  @UP0 UIMAD UR5, UR5, UR20, URZ ;  /* 0x00000014050502a4 */ /* 0x000fe2000f8e02ff */
[-C--:B------:R-:W-:Y:S01]  /*05d0*/  IMAD R0, R3, R4.reuse, RZ ;  /* 0x0000000403007224 */ /* 0x080fe200078e02ff */
[----:B------:R-:W-:Y:S01]  /*05e0*/  UIADD3.X UR28, UPT, UPT, UR17, UR28, URZ, UP1, !UPT ;  /* 0x0000001c111c7290 */ /* 0x000fe20008ffe4ff */
[----:B------:R-:W-:Y:S01]  /*05f0*/  IMAD.WIDE.U32 R2, R155, R4, UR6 ;  /* 0x000000069b027e25 */ /* 0x000fe2000f8e0004 */
[----:B-1----:R-:W-:-:S02]  /*0600*/  ULEA UR27, UP1, UR4, UR12, 0x1 ;  /* 0x0000000c041b7291 */ /* 0x002fc4000f8208ff */
[----:B--2---:R-:W-:Y:S01]  /*0610*/  @UP0 UIMAD UR6, UR5, UR11, URZ ;  /* 0x0000000b050602a4 */ /* 0x004fe2000f8e02ff */
[----:B------:R-:W-:Y:S01]  /*0620*/  IMAD R5, R155, R5, R0 ;  /* 0x000000059b057224 */ /* 0x000fe200078e0200 */
[----:B------:R-:W-:Y:S01]  /*0630*/  ULEA.HI.X UR28, UR4, UR13, UR28, 0x1, UP1 ;  /* 0x0000000d041c7291 */ /* 0x000fe200088f0c1c */
[----:B------:R-:W-:Y:S01]  /*0640*/  IADD3 R147, P0, PT, R2, UR16, RZ ;  /* 0x0000001002937c10 */ /* 0x000fe2000ff1e0ff */
[----:B------:R-:W-:Y:S01]  /*0650*/  UMOV UR5, URZ ;  /* 0x000000ff00057c82 */ /* 0x000fe20008000000 */
[----:B------:R-:W-:Y:S01]  /*0660*/  UMOV UR4, URZ ;  /* 0x000000ff00047c82 */ /* 0x000fe20008000000 */
[----:B----4-:R-:W-:Y:S01]  /*0670*/  @UP0 UIMAD.WIDE UR4, UR6, 0x8, UR14 ;  /* 0x00000008060408a5 */ /* 0x010fe2000f8e020e */
[----:B------:R-:W-:Y:S01]  /*0680*/  IMAD.IADD R0, R3, 0x1, R5 ;  /* 0x0000000103007824 */ /* 0x000fe200078e0205 */
[----:B------:R-:W-:Y:S01]  /*0690*/  UISETP.GE.AND UP0, UPT, UR20, 0x1, UPT ;  /* 0x000000011400788c */ /* 0x000fe2000bf06270 */
[----:B------:R-:W-:-:S03]  /*06a0*/  LEA R149, P1, R147, R6, 0x1 ;  /* 0x0000000693957211 */ /* 0x000fc600078208ff */
        /* <DEDUP_REMOVED lines=10> */
[----:B------:R-:W4:Y:S01]  /*0750*/  LDCU UR22, c[0x0][0x394] ;  /* 0x00007280ff1677ac */ /* 0x000f220008000800 */
[----:B--2---:R-:W-:Y:S02]  /*0760*/  UIMAD.WIDE.U32 UR16, UR29, UR8, URZ ;  /* 0x000000081d1072a5 */ /* 0x004fe4000f8e00ff */
[----:B---3--:R-:W-:-:S02]  /*0770*/  UIMAD.WIDE.U32 UR18, UR29, UR20, URZ ;  /* 0x000000141d1272a5 */ /* 0x008fc4000f8e00ff */
[----:B-1----:R-:W-:Y:S02]  /*0780*/  ULEA UR6, UR7, UR6, 0x18 ;  /* 0x0000000607067291 */ /* 0x002fe4000f8ec0ff */
[----:B------:R-:W-:Y:S02]  /*0790*/  UIMAD UR20, UR29, UR9, UR17 ;  /* 0x000000091d1472a4 */ /* 0x000fe4000f8e0211 */
[----:B------:R-:W-:Y:S01]  /*07a0*/  UIMAD UR21, UR29, UR21, UR19 ;  /* 0x000000151d1572a4 */ /* 0x000fe2000f8e0213 */
[C---:B0-----:R-:W-:Y:S02]  /*07b0*/  SHF.L.U32 R0, R148.reuse, 0x4, RZ ;  /* 0x0000000494007819 */ /* 0x041fe400000006ff */
[----:B------:R-:W-:Y:S02]  /*07c0*/  LOP3.LUT R187, R148, 0x1f, RZ, 0xc0, !PT ;  /* 0x0000001f94bb7812 */ /* 0x000fe400078ec0ff */
[C---:B------:R-:W-:Y:S02]  /*07d0*/  LOP3.LUT R3, R0.reuse, 0x3e00, RZ, 0xc0, !PT ;  /* 0x00003e0000037812 */ /* 0x040fe400078ec0ff */
[----:B------:R-:W-:-:S02]  /*07e0*/  LEA.HI R144, R0, R0, RZ, 0x1b ;  /* 0x0000000000907211 */ /* 0x000fc400078fd8ff */
[----:B------:R-:W-:Y:S02]  /*07f0*/  LOP3.LUT R146, R3, 0x1f, R148, 0xf8, !PT ;  /* 0x0000001f03927812 */ /* 0x000fe400078ef894 */
[----:B------:R-:W-:Y:S02]  /*0800*/  LEA R145, R148, UR6, 0x3 ;  /* 0x0000000694917c11 */ /* 0x000fe4000f8e18ff */
[----:B------:R-:W-:Y:S02]  /*0810*/  LEA R144, R144, UR6, 0x2 ;  /* 0x0000000690907c11 */ /* 0x000fe4000f8e10ff */
        /* <DEDUP_REMOVED lines=14> */
[----:B----4-:R-:W-:-:S07]  /*0900*/  LOP3.LUT R129, R146, 0x1e0, RZ, 0xfc, !PT ;  /* 0x000001e092817812 */ /* 0x010fce00078efcff */
.L_x_3765:
[----:B0-----:R-:W0:Y:S01]  /*0910*/  LDCU.128 UR12, c[0x0][0x420] ;  /* 0x00008400ff0c77ac */ /* 0x001e220008000c00 */
[----:B-1----:R-:W-:Y:S02]  /*0920*/  PRMT R19, RZ, 0x7610, R19 ;  /* 0x00007610ff137816 */ /* 0x002fe40000000013 */
[----:B------:R-:W-:Y:S01]  /*0930*/  PRMT R18, RZ, 0x7610, R18 ;  /* 0x00007610ff127816 */ /* 0x000fe20000000012 */
[----:B------:R-:W1:Y:S01]  /*0940*/  LDCU.128 UR8, c[0x0][0x410] ;  /* 0x00008200ff0877ac */ /* 0x000e620008000c00 */
[----:B------:R-:W-:Y:S02]  /*0950*/  PRMT R12, RZ, 0x7610, R12 ;  /* 0x00007610ff0c7816 */ /* 0x000fe4000000000c */
[----:B------:R-:W-:Y:S01]  /*0960*/  PRMT R13, RZ, 0x7610, R13 ;  /* 0x00007610ff0d7816 */ /* 0x000fe2000000000d */
[----:B------:R-:W-:Y:S01]  /*0970*/  ULEA UR6, UR22, 0xfffffc00, 0xa ;  /* 0xfffffc0016067891 */ /* 0x000fe2000f8e50ff */
[----:B------:R-:W-:Y:S01]  /*0980*/  PRMT R16, RZ, 0x7610, R16 ;  /* 0x00007610ff107816 */ /* 0x000fe20000000010 */
[----:B------:R-:W-:Y:S01]  /*0990*/  UMOV UR7, URZ ;  /* 0x000000ff00077c82 */ /* 0x000fe20008000000 */
[----:B------:R-:W2:Y:S01]  /*09a0*/  LDCU.64 UR38, c[0x0][0x488] ;  /* 0x00009100ff2677ac */ /* 0x000ea20008000a00 */
[----:B------:R-:W-:-:S02]  /*09b0*/  PRMT R15, RZ, 0x7610, R15 ;  /* 0x00007610ff0f7816 */ /* 0x000fc4000000000f */
[----:B------:R-:W-:Y:S01]  /*09c0*/  PRMT R17, RZ, 0x7610, R17 ;  /* 0x00007610ff117816 */ /* 0x000fe20000000011 */
[----:B------:R-:W3:Y:S01]  /*09d0*/  LDCU.64 UR40, c[0x0][0x478] ;  /* 0x00008f00ff2877ac */ /* 0x000ee20008000a00 */
[----:B------:R-:W-:Y:S02]  /*09e0*/  PRMT R14, RZ, 0x7610, R14 ;  /* 0x00007610ff0e7816 */ /* 0x000fe4000000000e */
[----:B------:R-:W-:Y:S01]  /*09f0*/  PRMT R21, RZ, 0x7610, R21 ;  /* 0x00007610ff157816 */ /* 0x000fe20000000015 */
[----:B0-----:R-:W-:Y:S01]  /*0a00*/  UIMAD.WIDE.U32 UR34, UR36, UR12, UR6 ;  /* 0x0000000c242272a5 */ /* 0x001fe2000f8e0006 */
[----:B------:R-:W-:Y:S01]  /*0a10*/  PRMT R20, RZ, 0x7610, R20 ;  /* 0x00007610ff147816 */ /* 0x000fe20000000014 */
[----:B-1----:R-:W-:Y:S01]  /*0a20*/  UIMAD.WIDE.U32 UR32, UR36, UR8, UR6 ;  /* 0x00000008242072a5 */ /* 0x002fe2000f8e0006 */
[----:B------:R-:W-:Y:S01]  /*0a30*/  PRMT R23, RZ, 0x7610, R23 ;  /* 0x00007610ff177816 */ /* 0x000fe20000000017 */
[----:B------:R-:W-:Y:S01]  /*0a40*/  UIMAD UR13, UR36, UR13, UR35 ;  /* 0x0000000d240d72a4 */ /* 0x000fe2000f8e0223 */
[----:B------:R-:W-:-:S02]  /*0a50*/  PRMT R22, RZ, 0x7610, R22 ;  /* 0x00007610ff167816 */ /* 0x000fc40000000016 */
[----:B------:R-:W-:Y:S01]  /*0a60*/  UMOV UR12, UR34 ;  /* 0x00000022000c7c82 */ /* 0x000fe20008000000 */
[----:B------:R-:W-:Y:S01]  /*0a70*/  UIMAD UR9, UR36, UR9, UR33 ;  /* 0x00000009240972a4 */ /* 0x000fe2000f8e0221 */
[----:B------:R-:W-:Y:S01]  /*0a80*/  PRMT R25, RZ, 0x7610, R25 ;  /* 0x00007610ff197816 */ /* 0x000fe20000000019 */
[----:B------:R-:W-:Y:S01]  /*0a90*/  UIMAD.WIDE.U32 UR12, UR29, UR14, UR12 ;  /* 0x0000000e1d0c72a5 */ /* 0x000fe2000f8e000c */
[----:B------:R-:W-:Y:S01]  /*0aa0*/  PRMT R24, RZ, 0x7610, R24 ;  /* 0x00007610ff187816 */ /* 0x000fe20000000018 */
[----:B------:R-:W-:Y:S01]  /*0ab0*/  UMOV UR8, UR32 ;  /* 0x0000002000087c82 */ /* 0x000fe20008000000 */
[----:B------:R-:W-:Y:S01]  /*0ac0*/  PRMT R27, RZ, 0x7610, R27 ;  /* 0x00007610ff1b7816 */ /* 0x000fe2000000001b */
[----:B------:R-:W-:Y:S02]  /*0ad0*/  UIMAD.WIDE.U32 UR8, UR29, UR10, UR8 ;  /* 0x0000000a1d0872a5 */ /* 0x000fe4000f8e0008 */
[----:B------:R-:W-:Y:S01]  /*0ae0*/  UIMAD UR15, UR29, UR15, UR13 ;  /* 0x0000000f1d0f72a4 */ /* 0x000fe2000f8e020d */
[----:B------:R-:W-:Y:S01]  /*0af0*/  IADD3 R0, P1, PT, R146, UR12, RZ ;  /* 0x0000000c92007c10 */ /* 0x000fe2000ff3e0ff */
[----:B------:R-:W-:-:S02]  /*0b00*/  UIMAD UR11, UR29, UR11, UR9 ;  /* 0x0000000b1d0b72a4 */ /* 0x000fc4000f8e0209 */
[----:B------:R-:W-:Y:S01]  /*0b10*/  IADD3 R5, P0, PT, R146, UR8, RZ ;  /* 0x0000000892057c10 */ /* 0x000fe2000ff1e0ff */
[----:B------:R-:W0:Y:S01]  /*0b20*/  LDCU UR13, c[0x0][0x388] ;  /* 0x00007100ff0d77ac */ /* 0x000e220008000800 */
[----:B------:R-:W-:Y:S02]  /*0b30*/  IADD3.X R3, PT, PT, RZ, UR15, RZ, P1, !PT ;  /* 0x0000000fff037c10 */ /* 0x000fe40008ffe4ff */
[----:B------:R-:W-:Y:S01]  /*0b40*/  IADD3.X R6, PT, PT, RZ, UR11, RZ, P0, !PT ;  /* 0x0000000bff067c10 */ /* 0x000fe200087fe4ff */
[----:B------:R-:W-:Y:S01]  /*0b50*/  BAR.SYNC.DEFER_BLOCKING 0x0 ;  /* 0x0000000000007b1d */ /* 0x000fe20000010000 */
[C---:B--2---:R-:W-:Y:S02]  /*0b60*/  LEA R4, P0, R5.reuse, UR38, 0x1 ;  /* 0x0000002605047c11 */ /* 0x044fe4000f8008ff */
[----:B---3--:R-:W-:Y:S02]  /*0b70*/  LEA R2, P1, R0, UR40, 0x1 ;  /* 0x0000002800027c11 */ /* 0x008fe4000f8208ff */
[----:B------:R-:W-:Y:S01]  /*0b80*/  LEA.HI.X R5, R5, UR39, R6, 0x1, P0 ;  /* 0x0000002705057c11 */ /* 0x000fe200080f0c06 */
[----:B------:R-:W-:Y:S01]  /*0b90*/  IMAD.SHL.U32 R6, R146, 0x2, RZ ;  /* 0x0000000292067824 */ /* 0x000fe200078e00ff */
[----:B------:R-:W-:Y:S01]  /*0ba0*/  LEA.HI.X R3, R0, UR41, R3, 0x1, P1 ;  /* 0x0000002900037c11 */ /* 0x000fe200088f0c03 */
[----:B------:R-:W1:Y:S01]  /*0bb0*/  S2R R128, SR_LANEID ;  /* 0x0000000000807919 */ /* 0x000e620000000000 */
[----:B------:R-:W-:Y:S01]  /*0bc0*/  PRMT R0, RZ, 0x7610, R0 ;  /* 0x00007610ff007816 */ /* 0x000fe20000000000 */
[----:B------:R-:W2:Y:S01]  /*0bd0*/  S2UR UR8, SR_CgaCtaId ;  /* 0x00000000000879c3 */ /* 0x000ea20000008800 */
[----:B------:R-:W-:-:S02]  /*0be0*/  IADD3 R10, P1, PT, R6, UR23, RZ ;  /* 0x00000017060a7c10 */ /* 0x000fc4000ff3e0ff */
[----:B------:R-:W-:Y:S01]  /*0bf0*/  SHF.L.U32 R26, R148, 0x4, RZ ;  /* 0x00000004941a7819 */ /* 0x000fe200000006ff */
[----:B0-----:R-:W-:Y:S01]  /*0c00*/  UIADD3 UR32, UPT, UPT, -UR6, UR13, URZ ;  /* 0x0000000d06207290 */ /* 0x001fe2000fffe1ff */
[C---:B------:R-:W-:Y:S01]  /*0c10*/  IADD3 R8, P2, PT, R6.reuse, UR25, RZ ;  /* 0x0000001906087c10 */ /* 0x040fe2000ff5e0ff */
[----:B------:R-:W-:Y:S01]  /*0c20*/  UMOV UR12, 0x400 ;  /* 0x00000400000c7882 */ /* 0x000fe20000000000 */
[----:B------:R-:W-:Y:S01]  /*0c30*/  IADD3 R6, P0, PT, R6, UR27, RZ ;  /* 0x0000001b06067c10 */ /* 0x000fe2000ff1e0ff */
[----:B------:R-:W0:Y:S01]  /*0c40*/  LDCU.64 UR10, c[0x0][0x508] ;  /* 0x0000a100ff0a77ac */ /* 0x000e220008000a00 */
[----:B------:R-:W-:Y:S02]  /*0c50*/  IADD3.X R11, PT, PT, RZ, UR24, RZ, P1, !PT ;  /* 0x00000018ff0b7c10 */ /* 0x000fe40008ffe4ff */
[----:B------:R-:W-:Y:S01]  /*0c60*/  IADD3.X R7, PT, PT, RZ, UR28, RZ, P0, !PT ;  /* 0x0000001cff077c10 */ /* 0x000fe200087fe4ff */
[----:B------:R-:W3:Y:S01]  /*0c70*/  LDCU.64 UR14, c[0x0][0x510] ;  /* 0x0000a200ff0e77ac */ /* 0x000ee20008000a00 */
[----:B------:R-:W-:-:S02]  /*0c80*/  ISETP.GE.AND P0, PT, R146, UR32, PT ;  /* 0x0000002092007c0c */ /* 0x000fc4000bf06270 */
[----:B------:R-:W-:Y:S01]  /*0c90*/  IADD3.X R9, PT, PT, RZ, UR26, RZ, P2, !PT ;  /* 0x0000001aff097c10 */ /* 0x000fe200097fe4ff */
[----:B------:R-:W4:Y:S01]  /*0ca0*/  LDCU.64 UR34, c[0x0][0x490] ;  /* 0x00009200ff2277ac */ /* 0x000f220008000a00 */
[----:B------:R-:W-:Y:S02]  /*0cb0*/  ISETP.GE.AND P1, PT, R142, UR32, PT ;  /* 0x000000208e007c0c */ /* 0x000fe4000bf26270 */
[----:B------:R-:W-:Y:S01]  /*0cc0*/  ISETP.GE.AND P2, PT, R143, UR32, PT ;  /* 0x000000208f007c0c */ /* 0x000fe2000bf46270 */
[----:B------:R-:W0:Y:S01]  /*0cd0*/  LDCU UR33, c[0x0][0x38c] ;  /* 0x00007180ff2177ac */ /* 0x000e220008000800 */
[----:B------:R-:W-:Y:S02]  /*0ce0*/  ISETP.GE.AND P3, PT, R138, UR32, PT ;  /* 0x000000208a007c0c */ /* 0x000fe4000bf66270 */
[----:B------:R-:W-:Y:S02]  /*0cf0*/  ISETP.GE.AND P6, PT, R141, UR32, PT ;  /* 0x000000208d007c0c */ /* 0x000fe4000bfc6270 */
[----:B------:R-:W-:Y:S01]  /*0d00*/  ISETP.GE.AND P4, PT, R139, UR32, PT ;  /* 0x000000208b007c0c */ /* 0x000fe2000bf86270 */
[----:B------:R-:W3:Y:S01]  /*0d10*/  @!P0 LDG.E.U16 R0, desc[UR30][R10.64] ;  /* 0x0000001e0a008981 */ /* 0x000ee2000c1e1500 */
[----:B------:R-:W-:-:S02]  /*0d20*/  ISETP.GE.AND P0, PT, R137, UR32, PT ;  /* 0x0000002089007c0c */ /* 0x000fc4000bf06270 */
[----:B------:R-:W-:Y:S01]  /*0d30*/  ISETP.GE.AND P5, PT, R140, UR32, PT ;  /* 0x000000208c007c0c */ /* 0x000fe2000bfa6270 */
[----:B------:R-:W4:Y:S04]  /*0d40*/  @!P1 LDG.E.U16 R12, desc[UR30][R10.64+0x80] ;  /* 0x0000801e0a0c9981 */ /* 0x000f28000c1e1500 */
[----:B------:R-:W4:Y:S04]  /*0d50*/  @!P2 LDG.E.U16 R13, desc[UR30][R10.64+0x40] ;  /* 0x0000401e0a0da981 */ /* 0x000f28000c1e1500 */
[----:B------:R-:W4:Y:S04]  /*0d60*/  @!P3 LDG.E.U16 R16, desc[UR30][R10.64+0x180] ;  /* 0x0001801e0a10b981 */ /* 0x000f28000c1e1500 */
[----:B------:R-:W4:Y:S01]  /*0d70*/  @!P0 LDG.E.U16 R19, desc[UR30][R10.64+0x1c0] ;  /* 0x0001c01e0a138981 */ /* 0x000f22000c1e1500 */
[----:B------:R-:W-:-:S02]  /*0d80*/  ISETP.GE.AND P0, PT, R136, UR32, PT ;  /* 0x0000002088007c0c */ /* 0x000fc4000bf06270 */
        /* <DEDUP_REMOVED lines=18> */
[----:B------:R-:W-:Y:S01]  /*0eb0*/  LOP3.LUT R29, R26, 0x3e00, RZ, 0xc0, !PT ;  /* 0x00003e001a1d7812 */ /* 0x000fe200078ec0ff */
[----:B--2---:R-:W-:-:S03]  /*0ec0*/  ULEA UR12, UR8, UR12, 0x18 ;  /* 0x0000000c080c7291 */ /* 0x004fc6000f8ec0ff */
[----:B-1----:R-:W-:-:S04]  /*0ed0*/  IADD3 R29, PT, PT, R29, R128, RZ ;  /* 0x000000801d1d7210 */ /* 0x002fc80007ffe0ff */
[CC--:B------:R-:W-:Y:S02]  /*0ee0*/  LEA.HI.SX32 R127, R29.reuse, R29.reuse, 0x1b ;  /* 0x0000001d1d7f7211 */ /* 0x0c0fe400078fdaff */
[C---:B0-----:R-:W-:Y:S01]  /*0ef0*/  IADD3 R10, PT, PT, R29.reuse, 0x20, RZ ;  /* 0x000000201d0a7810 */ /* 0x041fe20007ffe0ff */
[----:B------:R-:W-:Y:S01]  /*0f00*/  VIADD R26, R29, 0x40 ;  /* 0x000000401d1a7836 */ /* 0x000fe20000000000 */
[----:B------:R-:W-:Y:S02]  /*0f10*/  LEA R127, R127, UR12, 0x1 ;  /* 0x0000000c7f7f7c11 */ /* 0x000fe4000f8e08ff */
[----:B------:R-:W-:Y:S02]  /*0f20*/  LEA.HI.SX32 R10, R10, R29, 0x1b ;  /* 0x0000001d0a0a7211 */ /* 0x000fe400078fdaff */
[C---:B------:R-:W-:Y:S02]  /*0f30*/  IADD3 R28, PT, PT, R29.reuse, 0x60, RZ ;  /* 0x000000601d1c7810 */ /* 0x040fe40007ffe0ff */
[----:B------:R-:W-:-:S02]  /*0f40*/  IADD3 R30, PT, PT, R29, 0x80, RZ ;  /* 0x000000801d1e7810 */ /* 0x000fc40007ffe0ff */
[-C--:B------:R-:W-:Y:S02]  /*0f50*/  LEA.HI.SX32 R26, R26, R29.reuse, 0x1b ;  /* 0x0000001d1a1a7211 */ /* 0x080fe400078fdaff */
[----:B------:R-:W-:Y:S02]  /*0f60*/  LEA R126, R10, UR12, 0x1 ;  /* 0x0000000c0a7e7c11 */ /* 0x000fe4000f8e08ff */
[-C--:B------:R-:W-:Y:S02]  /*0f70*/  LEA.HI.SX32 R28, R28, R29.reuse, 0x1b ;  /* 0x0000001d1c1c7211 */ /* 0x080fe400078fdaff */
[C---:B------:R-:W-:Y:S02]  /*0f80*/  IADD3 R10, PT, PT, R29.reuse, 0xe0, RZ ;  /* 0x000000e01d0a7810 */ /* 0x040fe40007ffe0ff */
[----:B------:R-:W-:Y:S02]  /*0f90*/  LEA.HI.SX32 R30, R30, R29, 0x1b ;  /* 0x0000001d1e1e7211 */ /* 0x000fe400078fdaff */
[----:B------:R-:W-:-:S02]  /*0fa0*/  IADD3 R32, PT, PT, R29, 0xa0, RZ ;  /* 0x000000a01d207810 */ /* 0x000fc40007ffe0ff */
[----:B------:R-:W-:Y:S02]  /*0fb0*/  LEA R125, R26, UR12, 0x1 ;  /* 0x0000000c1a7d7c11 */ /* 0x000fe4000f8e08ff */
[----:B------:R-:W-:Y:S01]  /*0fc0*/  LEA R124, R28, UR12, 0x1 ;  /* 0x0000000c1c7c7c11 */ /* 0x000fe2000f8e08ff */
[C---:B------:R-:W-:Y:S01]  /*0fd0*/  VIADD R28, R29.reuse, 0x120 ;  /* 0x000001201d1c7836 */ /* 0x040fe20000000000 */
[-C--:B------:R-:W-:Y:S02]  /*0fe0*/  LEA.HI.SX32 R10, R10, R29.reuse, 0x1b ;  /* 0x0000001d0a0a7211 */ /* 0x080fe400078fdaff */
[----:B------:R-:W-:Y:S02]  /*0ff0*/  LEA R123, R30, UR12, 0x1 ;  /* 0x0000000c1e7b7c11 */ /* 0x000fe4000f8e08ff */
[----:B------:R-:W-:Y:S02]  /*1000*/  IADD3 R26, PT, PT, R29, 0x100, RZ ;  /* 0x000001001d1a7810 */ /* 0x000fe40007ffe0ff */
[----:B------:R-:W-:-:S02]  /*1010*/  LEA.HI.SX32 R32, R32, R29, 0x1b ;  /* 0x0000001d20207211 */ /* 0x000fc400078fdaff */
[C---:B------:R-:W-:Y:S02]  /*1020*/  IADD3 R30, PT, PT, R29.reuse, 0x140, RZ ;  /* 0x000001401d1e7810 */ /* 0x040fe40007ffe0ff */
[----:B------:R-:W-:Y:S02]  /*1030*/  LEA R120, R10, UR12, 0x1 ;  /* 0x0000000c0a787c11 */ /* 0x000fe4000f8e08ff */
[-C--:B------:R-:W-:Y:S02]  /*1040*/  LEA.HI.SX32 R26, R26, R29.reuse, 0x1b ;  /* 0x0000001d1a1a7211 */ /* 0x080fe400078fdaff */
[----:B------:R-:W-:Y:S02]  /*1050*/  IADD3 R10, PT, PT, R29, 0x180, RZ ;  /* 0x000001801d0a7810 */ /* 0x000fe40007ffe0ff */
[----:B------:R-:W-:Y:S02]  /*1060*/  LEA R122, R32, UR12, 0x1 ;  /* 0x0000000c207a7c11 */ /* 0x000fe4000f8e08ff */
[----:B------:R-:W-:-:S02]  /*1070*/  LEA.HI.SX32 R28, R28, R29, 0x1b ;  /* 0x0000001d1c1c7211 */ /* 0x000fc400078fdaff */
[-C--:B------:R-:W-:Y:S02]  /*1080*/  LEA.HI.SX32 R30, R30, R29.reuse, 0x1b ;  /* 0x0000001d1e1e7211 */ /* 0x080fe400078fdaff */
[----:B------:R-:W-:Y:S02]  /*1090*/  LEA R119, R26, UR12, 0x1 ;  /* 0x0000000c1a777c11 */ /* 0x000fe4000f8e08ff */
[----:B------:R-:W-:Y:S02]  /*10a0*/  LEA.HI.SX32 R10, R10, R29, 0x1b ;  /* 0x0000001d0a0a7211 */ /* 0x000fe400078fdaff */
[----:B------:R-:W-:Y:S02]  /*10b0*/  LEA R118, R28, UR12, 0x1 ;  /* 0x0000000c1c767c11 */ /* 0x000fe4000f8e08ff */
[----:B------:R-:W-:Y:S02]  /*10c0*/  LEA R117, R30, UR12, 0x1 ;  /* 0x0000000c1e757c11 */ /* 0x000fe4000f8e08ff */
[----:B------:R-:W-:-:S02]  /*10d0*/  IADD3 R26, PT, PT, R29, 0x1e0, RZ ;  /* 0x000001e01d1a7810 */ /* 0x000fc40007ffe0ff */
[----:B------:R-:W-:Y:S02]  /*10e0*/  LEA R115, R10, UR12, 0x1 ;  /* 0x0000000c0a737c11 */ /* 0x000fe4000f8e08ff */
[----:B------:R-:W-:-:S04]  /*10f0*/  LEA.HI.SX32 R26, R26, R29, 0x1b ;  /* 0x0000001d1a1a7211 */ /* 0x000fc800078fdaff */
[----:B------:R-:W-:Y:S02]  /*1100*/  LEA R112, R26, UR12, 0x1 ;  /* 0x0000000c1a707c11 */ /* 0x000fe4000f8e08ff */
[----:B------:R-:W-:Y:S02]  /*1110*/  P2R R37, PR, RZ, 0x1 ;  /* 0x00000001ff257803 */ /* 0x000fe40000000000 */
[----:B------:R-:W-:Y:S02]  /*1120*/  ISETP.GE.AND P0, PT, R146, UR32, PT ;  /* 0x0000002092007c0c */ /* 0x000fe4000bf06270 */
[----:B------:R-:W-:Y:S02]  /*1130*/  PRMT R38, RZ, 0x7610, R38 ;  /* 0x00007610ff267816 */ /* 0x000fe40000000026 */
        /* <DEDUP_REMOVED lines=14> */
[----:B---3--:R0:W-:Y:S02]  /*1220*/  STS.U16 [R127], R0 ;  /* 0x000000007f007388 */ /* 0x0081e40000000400 */
[----:B0-----:R-:W-:-:S04]  /*1230*/  IADD3 R0, PT, PT, R29, 0xc0, RZ ;  /* 0x000000c01d007810 */ /* 0x001fc80007ffe0ff */
[----:B------:R-:W-:Y:S01]  /*1240*/  LEA.HI.SX32 R0, R0, R29, 0x1b ;  /* 0x0000001d00007211 */ /* 0x000fe200078fdaff */
[----:B----4-:R-:W-:Y:S03]  /*1250*/  STS.U16 [R126+0x40], R13 ;  /* 0x0000400d7e007388 */ /* 0x010fe60000000400 */
[----:B------:R-:W-:Y:S01]  /*1260*/  LEA R121, R0, UR12, 0x1 ;  /* 0x0000000c00797c11 */ /* 0x000fe2000f8e08ff */
[----:B------:R0:W-:Y:S01]  /*1270*/  STS.U16 [R125+0x80], R12 ;  /* 0x0000800c7d007388 */ /* 0x0001e20000000400 */
[----:B------:R-:W-:-:S03]  /*1280*/  IADD3 R0, PT, PT, R29, 0x160, RZ ;  /* 0x000001601d007810 */ /* 0x000fc60007ffe0ff */
[----:B------:R-:W-:Y:S01]  /*1290*/  STS.U16 [R124+0xc0], R15 ;  /* 0x0000c00f7c007388 */ /* 0x000fe20000000400 */
[----:B------:R-:W-:-:S03]  /*12a0*/  LEA.HI.SX32 R0, R0, R29, 0x1b ;  /* 0x0000001d00007211 */ /* 0x000fc600078fdaff */
[----:B------:R1:W-:Y:S01]  /*12b0*/  STS.U16 [R123+0x100], R14 ;  /* 0x0001000e7b007388 */ /* 0x0003e20000000400 */
[C---:B0-----:R-:W-:Y:S02]  /*12c0*/  IADD3 R12, PT, PT, R29.reuse, 0x1a0, RZ ;  /* 0x000001a01d0c7810 */ /* 0x041fe40007ffe0ff */
[----:B------:R-:W-:Y:S01]  /*12d0*/  LEA R116, R0, UR12, 0x1 ;  /* 0x0000000c00747c11 */ /* 0x000fe2000f8e08ff */
[----:B------:R-:W-:Y:S01]  /*12e0*/  STS.U16 [R122+0x140], R17 ;  /* 0x000140117a007388 */ /* 0x000fe20000000400 */
[-C--:B------:R-:W-:Y:S02]  /*12f0*/  LEA.HI.SX32 R12, R12, R29.reuse, 0x1b ;  /* 0x0000001d0c0c7211 */ /* 0x080fe400078fdaff */
[----:B-1----:R-:W-:Y:S01]  /*1300*/  IADD3 R14, PT, PT, R29, 0x1c0, RZ ;  /* 0x000001c01d0e7810 */ /* 0x002fe20007ffe0ff */
[----:B------:R0:W-:Y:S03]  /*1310*/  STS.U16 [R121+0x180], R16 ;  /* 0x0001801079007388 */ /* 0x0001e60000000400 */
        /* <DEDUP_REMOVED lines=17> */
[C---:B0-----:R-:W-:Y:S01]  /*1430*/  IADD3 R16, PT, PT, R29.reuse, 0x5, RZ ;  /* 0x000000051d107810 */ /* 0x041fe20007ffe0ff */
[C---:B-1----:R-:W-:Y:S01]  /*1440*/  VIADD R22, R29.reuse, 0x8 ;  /* 0x000000081d167836 */ /* 0x042fe20000000000 */
[C---:B------:R-:W-:Y:S02]  /*1450*/  IADD3 R18, PT, PT, R29.reuse, 0x6, RZ ;  /* 0x000000061d127810 */ /* 0x040fe40007ffe0ff */
[C---:B------:R-:W-:Y:S02]  /*1460*/  IADD3 R20, PT, PT, R29.reuse, 0x7, RZ ;  /* 0x000000071d147810 */ /* 0x040fe40007ffe0ff */
[----:B------:R-:W-:-:S02]  /*1470*/  IADD3 R26, PT, PT, R29, 0xa, RZ ;  /* 0x0000000a1d1a7810 */ /* 0x000fc40007ffe0ff */
[C---:B------:R-:W-:Y:S02]  /*1480*/  IADD3 R28, PT, PT, R29.reuse, 0xb, RZ ;  /* 0x0000000b1d1c7810 */ /* 0x040fe40007ffe0ff */
[C---:B--2---:R-:W-:Y:S02]  /*1490*/  IADD3 R24, PT, PT, R29.reuse, 0x9, RZ ;  /* 0x000000091d187810 */ /* 0x044fe40007ffe0ff */
        /* <DEDUP_REMOVED lines=64> */
[----:B------:R-:W-:Y:S01]  /*18a0*/  ISETP.GE.AND P3, PT, R139, UR32, PT ;  /* 0x000000208b007c0c */ /* 0x000fe2000bf66270 */
[----:B------:R-:W4:Y:S01]  /*18b0*/  @!P5 LDG.E.U16 R66, desc[UR30][R8.64+0x380] ;  /* 0x0003801e0842d981 */ /* 0x000f22000c1e1500 */
[----:B------:R-:W-:Y:S02]  /*18c0*/  PRMT R17, RZ, 0x7610, R17 ;  /* 0x00007610ff117816 */ /* 0x000fe40000000011 */
[----:B------:R-:W-:Y:S01]  /*18d0*/  PRMT R15, RZ, 0x7610, R15 ;  /* 0x00007610ff0f7816 */ /* 0x000fe2000000000f */
        /* <DEDUP_REMOVED lines=19> */
[----:B------:R-:W-:Y:S02]  /*1a10*/  ISETP.GE.AND P0, PT, R146, UR32, PT ;  /* 0x0000002092007c0c */ /* 0x000fe4000bf06270 */
[----:B------:R-:W-:Y:S02]  /*1a20*/  PRMT R0, RZ, 0x7610, R0 ;  /* 0x00007610ff007816 */ /* 0x000fe40000000000 */
[----:B------:R-:W-:Y:S02]  /*1a30*/  P2R R45, PR, RZ, 0x2 ;  /* 0x00000002ff2d7803 */ /* 0x000fe40000000000 */
[----:B------:R-:W-:Y:S02]  /*1a40*/  P2R R43, PR, RZ, 0x4 ;  /* 0x00000004ff2b7803 */ /* 0x000fe40000000000 */
[----:B------:R-:W-:Y:S02]  /*1a50*/  ISETP.GE.AND P1, PT, R141, UR32, PT ;  /* 0x000000208d007c0c */ /* 0x000fe4000bf26270 */
[----:B------:R-:W-:-:S02]  /*1a60*/  P2R R41, PR, RZ, 0x8 ;  /* 0x00000008ff297803 */ /* 0x000fc40000000000 */
[----:B------:R-:W-:Y:S02]  /*1a70*/  ISETP.GE.AND P2, PT, R142, UR32, PT ;  /* 0x000000208e007c0c */ /* 0x000fe4000bf46270 */
[----:B------:R-:W-:Y:S02]  /*1a80*/  ISETP.GE.AND P3, PT, R143, UR32, PT ;  /* 0x000000208f007c0c */ /* 0x000fe4000bf66270 */
[----:B------:R-:W-:Y:S02]  /*1a90*/  PRMT R26, RZ, 0x7610, R26 ;  /* 0x00007610ff1a7816 */ /* 0x000fe4000000001a */
[----:B------:R-:W-:Y:S02]  /*1aa0*/  PRMT R29, RZ, 0x7610, R29 ;  /* 0x00007610ff1d7816 */ /* 0x000fe4000000001d */
[----:B------:R-:W-:Y:S02]  /*1ab0*/  PRMT R24, RZ, 0x7610, R24 ;  /* 0x00007610ff187816 */ /* 0x000fe40000000018 */
[----:B0-----:R-:W-:-:S02]  /*1ac0*/  PRMT R27, RZ, 0x7610, R27 ;  /* 0x00007610ff1b7816 */ /* 0x001fc4000000001b */
        /* <DEDUP_REMOVED lines=55> */
[----:B------:R-:W-:-:S03]  /*1e40*/  ISETP.NE.AND P1, PT, R45, RZ, PT ;  /* 0x000000ff2d00720c */ /* 0x000fc60003f25270 */
[----:B------:R-:W4:Y:S01]  /*1e50*/  @!P2 LDG.E.U16 R28, desc[UR30][R6.64+0x180] ;  /* 0x0001801e061ca981 */ /* 0x000f22000c1e1500 */
[----:B------:R-:W-:Y:S02]  /*1e60*/  ISETP.NE.AND P2, PT, R43, RZ, PT ;  /* 0x000000ff2b00720c */ /* 0x000fe40003f45270 */
[----:B0-----:R-:W-:Y:S01]  /*1e70*/  PRMT R25, RZ, 0x7610, R25 ;  /* 0x00007610ff197816 */ /* 0x001fe20000000019 */
[----:B------:R-:W4:Y:S04]  /*1e80*/  @!P4 LDG.E.U16 R37, desc[UR30][R6.64+0x340] ;  /* 0x0003401e0625c981 */ /* 0x000f28000c1e1500 */
[----:B------:R-:W4:Y:S01]  /*1e90*/  @!P0 LDG.E.U16 R30, desc[UR30][R6.64+0x200] ;  /* 0x0002001e061e8981 */ /* 0x000f22000c1e1500 */
[----:B------:R-:W-:-:S03]  /*1ea0*/  ISETP.NE.AND P0, PT, R47, RZ, PT ;  /* 0x000000ff2f00720c */ /* 0x000fc60003f05270 */
[----:B------:R-:W4:Y:S01]  /*1eb0*/  @!P3 LDG.E.U16 R31, desc[UR30][R6.64+0x140] ;  /* 0x0001401e061fb981 */ /* 0x000f22000c1e1500 */
[----:B------:R-:W-:-:S03]  /*1ec0*/  ISETP.NE.AND P3, PT, R41, RZ, PT ;  /* 0x000000ff2900720c */ /* 0x000fc60003f65270 */
[----:B------:R-:W4:Y:S04]  /*1ed0*/  @!P1 LDG.E.U16 R32, desc[UR30][R6.64+0x280] ;  /* 0x0002801e06209981 */ /* 0x000f28000c1e1500 */
        /* <DEDUP_REMOVED lines=55> */
[----:B------:R-:W-:Y:S01]  /*2250*/  PRMT R27, RZ, 0x7610, R27 ;  /* 0x00007610ff1b7816 */ /* 0x000fe2000000001b */
[----:B------:R-:W4:Y:S01]  /*2260*/  @!P0 LDG.E.U16 R42, desc[UR30][R4.64] ;  /* 0x0000001e042a8981 */ /* 0x000f22000c1e1500 */
[----:B------:R-:W-:-:S03]  /*2270*/  ISETP.GE.AND P0, PT, R140, UR32, PT ;  /* 0x000000208c007c0c */ /* 0x000fc6000bf06270 */
[----:B------:R-:W4:Y:S01]  /*2280*/  @!P1 LDG.E.U16 R29, desc[UR30][R4.64+0xc0] ;  /* 0x0000c01e041d9981 */ /* 0x000f22000c1e1500 */
[----:B------:R-:W-:-:S03]  /*2290*/  ISETP.GE.AND P1, PT, R137, UR32, PT ;  /* 0x0000002089007c0c */ /* 0x000fc6000bf26270 */
[----:B------:R-:W4:Y:S01]  /*22a0*/  @!P2 LDG.E.U16 R28, desc[UR30][R4.64+0x80] ;  /* 0x0000801e041ca981 */ /* 0x000f22000c1e1500 */
[----:B------:R-:W-:-:S03]  /*22b0*/  ISETP.GE.AND P2, PT, R138, UR32, PT ;  /* 0x000000208a007c0c */ /* 0x000fc6000bf46270 */
[----:B------:R-:W4:Y:S04]  /*22c0*/  @!P3 LDG.E.U16 R27, desc[UR30][R4.64+0x40] ;  /* 0x0000401e041bb981 */ /* 0x000f28000c1e1500 */
[----:B------:R-:W4:Y:S01]  /*22d0*/  @!P0 LDG.E.U16 R46, desc[UR30][R4.64+0x100] ;  /* 0x0001001e042e8981 */ /* 0x000f22000c1e1500 */
[----:B------:R-:W-:Y:S02]  /*22e0*/  ISETP.GE.AND P0, PT, R136, UR32, PT ;  /* 0x0000002088007c0c */ /* 0x000fe4000bf06270 */
[----:B------:R-:W-:Y:S01]  /*22f0*/  ISETP.GE.AND P3, PT, R139, UR32, PT ;  /* 0x000000208b007c0c */ /* 0x000fe2000bf66270 */
[----:B------:R-:W4:Y:S01]  /*2300*/  @!P4 LDG.E.U16 R41, desc[UR30][R4.64+0x340] ;  /* 0x0003401e0429c981 */ /* 0x000f22000c1e1500 */
[----:B--2---:R-:W-:Y:S02]  /*2310*/  PRMT R34, RZ, 0x7610, R34 ;  /* 0x00007610ff227816 */ /* 0x004fe40000000022 */
[----:B------:R-:W-:Y:S01]  /*2320*/  PRMT R35, RZ, 0x7610, R35 ;  /* 0x00007610ff237816 */ /* 0x000fe20000000023 */
[----:B------:R-:W2:Y:S01]  /*2330*/  @!P5 LDG.E.U16 R64, desc[UR30][R4.64+0x380] ;  /* 0x0003801e0440d981 */ /* 0x000ea2000c1e1500 */
[----:B------:R-:W-:-:S02]  /*2340*/  PRMT R32, RZ, 0x7610, R32 ;  /* 0x00007610ff207816 */ /* 0x000fc40000000020 */
[----:B------:R-:W-:Y:S01]  /*2350*/  PRMT R33, RZ, 0x7610, R33 ;  /* 0x00007610ff217816 */ /* 0x000fe20000000021 */
[----:B------:R-:W2:Y:S04]  /*2360*/  @!P6 LDG.E.U16 R43, desc[UR30][R4.64+0x3c0] ;  /* 0x0003c01e042be981 */ /* 0x000ea8000c1e1500 */
        /* <DEDUP_REMOVED lines=8> */
[----:B---3--:R-:W-:Y:S02]  /*23f0*/  PRMT R37, RZ, 0x7610, R37 ;  /* 0x00007610ff257816 */ /* 0x008fe40000000025 */
[----:B----4-:R-:W-:Y:S02]  /*2400*/  PRMT R36, RZ, 0x7610, R36 ;  /* 0x00007610ff247816 */ /* 0x010fe40000000024 */
[----:B------:R-:W-:Y:S02]  /*2410*/  PRMT R39, RZ, 0x7610, R39 ;  /* 0x00007610ff277816 */ /* 0x000fe40000000027 */
[----:B------:R-:W3:Y:S04]  /*2420*/  @!P0 LDG.E.U16 R37, desc[UR30][R4.64+0x240] ;  /* 0x0002401e04258981 */ /* 0x000ee8000c1e1500 */
        /* <DEDUP_REMOVED lines=22> */
[----:B------:R0:W-:Y:S04]  /*2590*/  STS.U16 [R123+0x100], R46 ;  /* 0x0001002e7b007388 */ /* 0x0001e80000000400 */
[----:B--2---:R-:W-:Y:S04]  /*25a0*/  STS.U16 [R122+0x140], R33 ;  /* 0x000140217a007388 */ /* 0x004fe80000000400 */
[----:B------:R-:W-:Y:S04]  /*25b0*/  STS.U16 [R121+0x180], R32 ;  /* 0x0001802079007388 */ /* 0x000fe80000000400 */
[----:B------:R-:W-:Y:S04]  /*25c0*/  STS.U16 [R120+0x1c0], R35 ;  /* 0x0001c02378007388 */ /* 0x000fe80000000400 */
[----:B------:R-:W-:Y:S04]  /*25d0*/  STS.U16 [R119+0x200], R34 ;  /* 0x0002002277007388 */ /* 0x000fe80000000400 */
[----:B---3--:R-:W-:Y:S04]  /*25e0*/  STS.U16 [R118+0x240], R37 ;  /* 0x0002402576007388 */ /* 0x008fe80000000400 */
[----:B----4-:R-:W-:Y:S04]  /*25f0*/  STS.U16 [R117+0x280], R36 ;  /* 0x0002802475007388 */ /* 0x010fe80000000400 */
        /* <DEDUP_REMOVED lines=20> */
[----:B------:R-:W-:Y:S04]  /*2740*/  LDS.U16 R43, [R97+0x1c] ;  /* 0x00001c00612b7984 */ /* 0x000fe80000000400 */
[----:B------:R-:W4:Y:S01]  /*2750*/  LDS.U16 R45, [R96+0x1e] ;  /* 0x00001e00602d7984 */ /* 0x000f220000000400 */
[----:B------:R-:W-:Y:S01]  /*2760*/  BAR.SYNC.DEFER_BLOCKING 0x0 ;  /* 0x0000000000007b1d */ /* 0x000fe20000010000 */
[----:B0-----:R-:W-:-:S02]  /*2770*/  PRMT R46, RZ, 0x7610, R46 ;  /* 0x00007610ff2e7816 */ /* 0x001fc4000000002e */
[----:B-1----:R-:W-:-:S04]  /*2780*/  PRMT R48, RZ, 0x7610, R48 ;  /* 0x00007610ff307816 */ /* 0x002fc80000000030 */
[----:B------:R-:W4:Y:S01]  /*2790*/  @!P0 LDG.E.U16 R46, desc[UR30][R2.64] ;  /* 0x0000001e022e8981 */ /* 0x000f22000c1e1500 */
[----:B------:R-:W-:-:S03]  /*27a0*/  ISETP.GE.AND P0, PT, R142, UR32, PT ;  /* 0x000000208e007c0c */ /* 0x000fc6000bf06270 */
[----:B------:R-:W4:Y:S01]  /*27b0*/  @!P1 LDG.E.U16 R47, desc[UR30][R2.64+0x40] ;  /* 0x0000401e022f9981 */ /* 0x000f22000c1e1500 */
[----:B------:R-:W-:Y:S02]  /*27c0*/  ISETP.GE.AND P1, PT, R141, UR32, PT ;  /* 0x000000208d007c0c */ /* 0x000fe4000bf26270 */
[----:B--2---:R-:W-:Y:S01]  /*27d0*/  PRMT R64, RZ, 0x7610, R64 ;  /* 0x00007610ff407816 */ /* 0x004fe20000000040 */
[----:B------:R-:W2:Y:S04]  /*27e0*/  @!P2 LDG.E.U16 R81, desc[UR30][R2.64+0x2c0] ;  /* 0x0002c01e0251a981 */ /* 0x000ea8000c1e1500 */
[----:B------:R-:W2:Y:S04]  /*27f0*/  @!P3 LDG.E.U16 R74, desc[UR30][R2.64+0x300] ;  /* 0x0003001e024ab981 */ /* 0x000ea8000c1e1500 */
[----:B------:R-:W2:Y:S01]  /*2800*/  @!P0 LDG.E.U16 R48, desc[UR30][R2.64+0x80] ;  /* 0x0000801e02308981 */ /* 0x000ea2000c1e1500 */
[----:B------:R-:W-:-:S03]  /*2810*/  ISETP.GE.AND P0, PT, R140, UR32, PT ;  /* 0x000000208c007c0c */ /* 0x000fc6000bf06270 */
[----:B------:R-:W2:Y:S01]  /*2820*/  @!P1 LDG.E.U16 R67, desc[UR30][R2.64+0xc0] ;  /* 0x0000c01e02439981 */ /* 0x000ea2000c1e1500 */
[----:B------:R-:W-:-:S03]  /*2830*/  ISETP.GE.AND P1, PT, R139, UR32, PT ;  /* 0x000000208b007c0c */ /* 0x000fc6000bf26270 */
[----:B------:R-:W2:Y:S04]  /*2840*/  @!P4 LDG.E.U16 R83, desc[UR30][R2.64+0x340] ;  /* 0x0003401e0253c981 */ /* 0x000ea8000c1e1500 */
[----:B------:R-:W2:Y:S04]  /*2850*/  @!P5 LDG.E.U16 R76, desc[UR30][R2.64+0x380] ;  /* 0x0003801e024cd981 */ /* 0x000ea8000c1e1500 */
[----:B------:R-:W2:Y:S01]  /*2860*/  @!P0 LDG.E.U16 R64, desc[UR30][R2.64+0x100] ;  /* 0x0001001e02408981 */ /* 0x000ea2000c1e1500 */
[----:B------:R-:W-:-:S03]  /*2870*/  ISETP.GE.AND P0, PT, R138, UR32, PT ;  /* 0x000000208a007c0c */ /* 0x000fc6000bf06270 */
[----:B------:R-:W2:Y:S01]  /*2880*/  @!P1 LDG.E.U16 R73, desc[UR30][R2.64+0x140] ;  /* 0x0001401e02499981 */ /* 0x000ea2000c1e1500 */
[----:B------:R-:W-:-:S03]  /*2890*/  ISETP.GE.AND P1, PT, R137, UR32, PT ;  /* 0x0000002089007c0c */ /* 0x000fc6000bf26270 */
[----:B------:R-:W2:Y:S06]  /*28a0*/  @!P6 LDG.E.U16 R85, desc[UR30][R2.64+0x3c0] ;  /* 0x0003c01e0255e981 */ /* 0x000eac000c1e1500 */
[----:B------:R-:W2:Y:S01]  /*28b0*/  @!P0 LDG.E.U16 R66, desc[UR30][R2.64+0x180] ;  /* 0x0001801e02428981 */ /* 0x000ea2000c1e1500 */
[----:B------:R-:W-:-:S03]  /*28c0*/  ISETP.GE.AND P0, PT, R136, UR32, PT ;  /* 0x0000002088007c0c */ /* 0x000fc6000bf06270 */
[----:B------:R-:W2:Y:S01]  /*28d0*/  @!P1 LDG.E.U16 R75, desc[UR30][R2.64+0x1c0] ;  /* 0x0001c01e024b9981 */ /* 0x000ea2000c1e1500 */
[----:B------:R-:W-:Y:S02]  /*28e0*/  ISETP.NE.AND P1, PT, R70, RZ, PT ;  /* 0x000000ff4600720c */ /* 0x000fe40003f25270 */
[----:B------:R-:W-:-:S07]  /*28f0*/  PRMT R70, RZ, 0x7610, R70 ;  /* 0x00007610ff467816 */ /* 0x000fce0000000046 */
[----:B------:R-:W2:Y:S01]  /*2900*/  @!P0 LDG.E.U16 R70, desc[UR30][R2.64+0x200] ;  /* 0x0002001e02468981 */ /* 0x000ea2000c1e1500 */
[----:B------:R-:W-:Y:S02]  /*2910*/  ISETP.NE.AND P0, PT, R72, RZ, PT ;  /* 0x000000ff4800720c */ /* 0x000fe40003f05270 */
[----:B------:R-:W-:-:S06]  /*2920*/  PRMT R72, RZ, 0x7610, R72 ;  /* 0x00007610ff487816 */ /* 0x000fcc0000000048 */
[----:B------:R-:W2:Y:S05]  /*2930*/  @!P1 LDG.E.U16 R72, desc[UR30][R2.64+0x280] ;  /* 0x0002801e02489981 */ /* 0x000eaa000c1e1500 */
[----:B------:R0:W2:Y:S01]  /*2940*/  @!P0 LDG.E.U16 R79, desc[UR30][R2.64+0x240] ;  /* 0x0002401e024f8981 */ /* 0x0000a2000c1e1500 */
[----:B---3--:R-:W-:Y:S02]  /*2950*/  HADD2.F32 R41, -RZ, R41.H0_H0 ;  /* 0x20000029ff297230 */ /* 0x008fe40000004100 */
[----:B------:R-:W-:Y:S02]  /*2960*/  HADD2.F32 R27, -RZ, R27.H0_H0 ;  /* 0x2000001bff1b7230 */ /* 0x000fe40000004100 */
[----:B------:R-:W-:-:S02]  /*2970*/  HADD2.F32 R4, -RZ, R4.H0_H0 ;  /* 0x20000004ff047230 */ /* 0x000fc40000004100 */
[----:B----4-:R-:W-:Y:S02]  /*2980*/  HADD2.F32 R42, -RZ, R42.H0_H0 ;  /* 0x2000002aff2a7230 */ /* 0x010fe40000004100 */
[----:B------:R-:W-:Y:S01]  /*2990*/  FMUL.FTZ R80, R27, -1.4426950216293334961 ;  /* 0xbfb8aa3b1b507820 */ /* 0x000fe20000410000 */
[----:B------:R-:W-:Y:S01]  /*29a0*/  FMUL.FTZ R78, R4, -1.4426950216293334961 ;  /* 0xbfb8aa3b044e7820 */ /* 0x000fe20000410000 */
[----:B------:R-:W-:-:S04]  /*29b0*/  HADD2.F32 R5, -RZ, R5.H0_H0 ;  /* 0x20000005ff057230 */ /* 0x000fc80000004100 */
[----:B------:R-:W-:Y:S04]  /*29c0*/  MUFU.EX2 R80, R80 ;  /* 0x0000005000507308 */ /* 0x000fe80000000800 */
[----:B------:R-:W-:Y:S01]  /*29d0*/  MUFU.EX2 R78, R78 ;  /* 0x0000004e004e7308 */ /* 0x000fe20000000800 */
[----:B------:R-:W-:Y:S01]  /*29e0*/  FMUL.FTZ R82, R5, -1.4426950216293334961 ;  /* 0xbfb8aa3b05527820 */ /* 0x000fe20000410000 */
[----:B------:R-:W-:Y:S02]  /*29f0*/  HADD2.F32 R28, -RZ, R28.H0_H0 ;  /* 0x2000001cff1c7230 */ /* 0x000fe40000004100 */
[----:B------:R-:W-:-:S03]  /*2a00*/  HADD2.F32 R39, -RZ, R39.H0_H0 ;  /* 0x20000027ff277230 */ /* 0x000fc60000004100 */
[----:B------:R-:W-:Y:S01]  /*2a10*/  MUFU.EX2 R82, R82 ;  /* 0x0000005200527308 */ /* 0x000fe20000000800 */
[----:B------:R-:W-:Y:S02]  /*2a20*/  HADD2.F32 R29, -RZ, R29.H0_H0 ;  /* 0x2000001dff1d7230 */ /* 0x000fe40000004100 */
[----:B0-----:R-:W-:Y:S01]  /*2a30*/  FMUL.FTZ R2, R28, -1.4426950216293334961 ;  /* 0xbfb8aa3b1c027820 */ /* 0x001fe20000410000 */
[----:B------:R-:W-:Y:S02]  /*2a40*/  HADD2.F32 R37, -RZ, R37.H0_H0 ;  /* 0x20000025ff257230 */ /* 0x000fe40000004100 */
[----:B------:R-:W-:Y:S01]  /*2a50*/  FMUL.FTZ R92, R39, -1.4426950216293334961 ;  /* 0xbfb8aa3b275c7820 */ /* 0x000fe20000410000 */
[----:B------:R0:W-:Y:S01]  /*2a60*/  MUFU.EX2 R84, R2 ;  /* 0x0000000200547308 */ /* 0x0001e20000000800 */
[----:B------:R-:W-:Y:S01]  /*2a70*/  FMUL.FTZ R3, R29, -1.4426950216293334961 ;  /* 0xbfb8aa3b1d037820 */ /* 0x000fe20000410000 */
[----:B------:R-:W-:Y:S02]  /*2a80*/  HADD2.F32 R34, -RZ, R34.H0_H0 ;  /* 0x20000022ff227230 */ /* 0x000fe40000004100 */
[----:B------:R-:W-:Y:S01]  /*2a90*/  FMUL.FTZ R90, R37, -1.4426950216293334961 ;  /* 0xbfb8aa3b255a7820 */ /* 0x000fe20000410000 */
[----:B------:R-:W-:Y:S01]  /*2aa0*/  MUFU.EX2 R158, R92 ;  /* 0x0000005c009e7308 */ /* 0x000fe20000000800 */
[----:B------:R-:W-:-:S03]  /*2ab0*/  HADD2.F32 R33, -RZ, R33.H0_H0 ;  /* 0x20000021ff217230 */ /* 0x000fc60000004100 */
[----:B------:R-:W-:Y:S01]  /*2ac0*/  MUFU.EX2 R86, R3 ;  /* 0x0000000300567308 */ /* 0x000fe20000000800 */
[----:B------:R-:W-:-:S03]  /*2ad0*/  FMUL.FTZ R89, R34, -1.4426950216293334961 ;  /* 0xbfb8aa3b22597820 */ /* 0x000fc60000410000 */
[----:B------:R-:W-:Y:S01]  /*2ae0*/  MUFU.EX2 R156, R90 ;  /* 0x0000005a009c7308 */ /* 0x000fe20000000800 */
[----:B------:R-:W-:-:S03]  /*2af0*/  FMUL.FTZ R88, R33, -1.4426950216293334961 ;  /* 0xbfb8aa3b21587820 */ /* 0x000fc60000410000 */
[----:B------:R-:W1:Y:S01]  /*2b00*/  MUFU.EX2 R89, R89 ;  /* 0x0000005900597308 */ /* 0x000e620000000800 */
[----:B------:R-:W-:Y:S02]  /*2b10*/  HADD2.F32 R32, -RZ, R32.H0_H0 ;  /* 0x20000020ff207230 */ /* 0x000fe40000004100 */
[----:B------:R-:W-:Y:S01]  /*2b20*/  HADD2.F32 R69, -RZ, R69.H0_H0 ;  /* 0x20000045ff457230 */ /* 0x000fe20000004100 */
[----:B------:R-:W-:Y:S01]  /*2b30*/  MUFU.EX2 R88, R88 ;  /* 0x0000005800587308 */ /* 0x000fe20000000800 */
[----:B------:R-:W-:Y:S02]  /*2b40*/  HADD2.F32 R35, -RZ, R35.H0_H0 ;  /* 0x20000023ff237230 */ /* 0x000fe40000004100 */
[----:B------:R-:W-:Y:S01]  /*2b50*/  FMUL.FTZ R87, R32, -1.4426950216293334961 ;  /* 0xbfb8aa3b20577820 */ /* 0x000fe20000410000 */
[----:B------:R-:W-:Y:S02]  /*2b60*/  HADD2.F32 R36, -RZ, R36.H0_H0 ;  /* 0x20000024ff247230 */ /* 0x000fe40000004100 */
[----:B------:R-:W-:-:S02]  /*2b70*/  HADD2.F32 R68, -RZ, R68.H0_H0 ;  /* 0x20000044ff447230 */ /* 0x000fc40000004100 */
[----:B0-----:R-:W-:Y:S01]  /*2b80*/  FMUL.FTZ R2, R35, -1.4426950216293334961 ;  /* 0xbfb8aa3b23027820 */ /* 0x001fe20000410000 */
[----:B------:R-:W-:Y:S01]  /*2b90*/  HADD2.F32 R71, -RZ, R71.H0_H0 ;  /* 0x20000047ff477230 */ /* 0x000fe20000004100 */
[----:B------:R-:W-:Y:S01]  /*2ba0*/  MUFU.EX2 R87, R87 ;  /* 0x0000005700577308 */ /* 0x000fe20000000800 */
[----:B-1----:R-:W-:Y:S01]  /*2bb0*/  FADD.FTZ R89, R89, 1 ;  /* 0x3f80000059597421 */ /* 0x002fe20000010000 */
[----:B------:R-:W-:Y:S02]  /*2bc0*/  FMUL.FTZ R3, R36, -1.4426950216293334961 ;  /* 0xbfb8aa3b24037820 */ /* 0x000fe40000410000 */
[----:B------:R-:W-:Y:S01]  /*2bd0*/  MUFU.EX2 R91, R2 ;  /* 0x00000002005b7308 */ /* 0x000fe20000000800 */
[----:B------:R-:W-:-:S03]  /*2be0*/  HADD2.F32 R93, -RZ, R93.H0_H0 ;  /* 0x2000005dff5d7230 */ /* 0x000fc60000004100 */
[----:B------:R-:W0:Y:S01]  /*2bf0*/  MUFU.EX2 R152, R3 ;  /* 0x0000000300987308 */ /* 0x000e220000000800 */
[----:B------:R-:W-:Y:S02]  /*2c00*/  HADD2.F32 R77, -RZ, R77.H0_H0 ;  /* 0x2000004dff4d7230 */ /* 0x000fe40000004100 */
[----:B0-----:R-:W-:Y:S01]  /*2c10*/  FADD.FTZ R154, R152, 1 ;  /* 0x3f800000989a7421 */ /* 0x001fe20000010000 */
[----:B------:R-:W-:Y:S02]  /*2c20*/  HADD2.F32 R45, -RZ, R45.H0_H0 ;  /* 0x2000002dff2d7230 */ /* 0x000fe40000004100 */
[----:B------:R-:W-:Y:S01]  /*2c30*/  FADD.FTZ R158, R158, 1 ;  /* 0x3f8000009e9e7421 */ /* 0x000fe20000010000 */
[----:B------:R-:W-:Y:S02]  /*2c40*/  HADD2.F32 R43, -RZ, R43.H0_H0 ;  /* 0x2000002bff2b7230 */ /* 0x000fe40000004100 */
[----:B------:R-:W-:-:S03]  /*2c50*/  FMUL.FTZ R3, R45, -1.4426950216293334961 ;  /* 0xbfb8aa3b2d037820 */ /* 0x000fc60000410000 */
[----:B------:R-:W-:-:S03]  /*2c60*/  FMUL.FTZ R2, R43, -1.4426950216293334961 ;  /* 0xbfb8aa3b2b027820 */ /* 0x000fc60000410000 */
[----:B------:R-:W-:Y:S04]  /*2c70*/  MUFU.EX2 R3, R3 ;  /* 0x0000000300037308 */ /* 0x000fe80000000800 */
[----:B------:R-:W-:Y:S01]  /*2c80*/  MUFU.EX2 R2, R2 ;  /* 0x0000000200027308 */ /* 0x000fe20000000800 */
[----:B------:R0:W-:Y:S04]  /*2c90*/  STS.U16 [R127], R46 ;  /* 0x0000002e7f007388 */ /* 0x0001e80000000400 */
[----:B------:R1:W-:Y:S04]  /*2ca0*/  STS.U16 [R126+0x40], R47 ;  /* 0x0000402f7e007388 */ /* 0x0003e80000000400 */
[----:B--2---:R-:W-:Y:S04]  /*2cb0*/  STS.U16 [R125+0x80], R48 ;  /* 0x000080307d007388 */ /* 0x004fe80000000400 */
[----:B------:R-:W-:Y:S01]  /*2cc0*/  STS.U16 [R124+0xc0], R67 ;  /* 0x0000c0437c007388 */ /* 0x000fe20000000400 */
[----:B0-----:R-:W-:-:S03]  /*2cd0*/  FMUL.FTZ R46, R41, -1.4426950216293334961 ;  /* 0xbfb8aa3b292e7820 */ /* 0x001fc60000410000 */
[----:B------:R0:W-:Y:S04]  /*2ce0*/  STS.U16 [R123+0x100], R64 ;  /* 0x000100407b007388 */ /* 0x0001e80000000400 */
[----:B------:R-:W-:Y:S04]  /*2cf0*/  STS.U16 [R122+0x140], R73 ;  /* 0x000140497a007388 */ /* 0x000fe80000000400 */
[----:B------:R2:W-:Y:S04]  /*2d00*/  STS.U16 [R121+0x180], R66 ;  /* 0x0001804279007388 */ /* 0x0005e80000000400 */
[----:B------:R-:W-:Y:S01]  /*2d10*/  STS.U16 [R120+0x1c0], R75 ;  /* 0x0001c04b78007388 */ /* 0x000fe20000000400 */
[----:B------:R3:W4:Y:S03]  /*2d20*/  MUFU.EX2 R160, R46 ;  /* 0x0000002e00a07308 */ /* 0x0007260000000800 */
[----:B------:R4:W-:Y:S01]  /*2d30*/  STS.U16 [R119+0x200], R70 ;  /* 0x0002004677007388 */ /* 0x0009e20000000400 */
[----:B-1----:R-:W-:-:S03]  /*2d40*/  FMUL.FTZ R47, R42, -1.4426950216293334961 ;  /* 0xbfb8aa3b2a2f7820 */ /* 0x002fc60000410000 */
        /* <DEDUP_REMOVED lines=8> */
[----:B---3--:R-:W3:Y:S01]  /*2dd0*/  LDS.U16 R46, [R111] ;  /* 0x000000006f2e7984 */ /* 0x008ee20000000400 */
[----:B------:R4:W3:Y:S03]  /*2de0*/  MUFU.EX2 R162, R47 ;  /* 0x0000002f00a27308 */ /* 0x0008e60000000800 */
[----:B------:R-:W3:Y:S01]  /*2df0*/  LDS.U16 R48, [R109+0x4] ;  /* 0x000004006d307984 */ /* 0x000ee20000000400 */
[----:B0-----:R-:W-:-:S03]  /*2e00*/  FADD.FTZ R64, R80, 1 ;  /* 0x3f80000050407421 */ /* 0x001fc60000010000 */
[----:B------:R-:W-:Y:S04]  /*2e10*/  LDS.U16 R72, [R108+0x6] ;  /* 0x000006006c487984 */ /* 0x000fe80000000400 */
[----:B----4-:R-:W0:Y:S01]  /*2e20*/  LDS.U16 R47, [R110+0x2] ;  /* 0x000002006e2f7984 */ /* 0x010e220000000400 */
[----:B------:R-:W-:Y:S01]  /*2e30*/  FADD.FTZ R67, R78, 1 ;  /* 0x3f8000004e437421 */ /* 0x000fe20000010000 */
[----:B------:R-:W4:Y:S02]  /*2e40*/  MUFU.RCP R64, R64 ;  /* 0x0000004000407308 */ /* 0x000f240000001000 */
[----:B------:R-:W0:Y:S01]  /*2e50*/  LDS.U16 R76, [R107+0x8] ;  /* 0x000008006b4c7984 */ /* 0x000e220000000400 */
[----:B--2---:R-:W-:-:S03]  /*2e60*/  FADD.FTZ R66, R82, 1 ;  /* 0x3f80000052427421 */ /* 0x004fc60000010000 */
[----:B------:R-:W2:Y:S02]  /*2e70*/  LDS.U16 R92, [R104+0xe] ;  /* 0x00000e00685c7984 */ /* 0x000ea40000000400 */
[----:B------:R-:W3:Y:S02]  /*2e80*/  MUFU.RCP R67, R67 ;  /* 0x0000004300437308 */ /* 0x000ee40000001000 */
[----:B------:R-:W2:Y:S01]  /*2e90*/  LDS.U16 R90, [R105+0xc] ;  /* 0x00000c00695a7984 */ /* 0x000ea20000000400 */
[----:B------:R-:W-:Y:S01]  /*2ea0*/  FADD.FTZ R73, R84, 1 ;  /* 0x3f80000054497421 */ /* 0x000fe20000010000 */
[----:B------:R-:W-:Y:S02]  /*2eb0*/  FADD.FTZ R70, R86, 1 ;  /* 0x3f80000056467421 */ /* 0x000fe40000010000 */
[----:B------:R-:W2:Y:S02]  /*2ec0*/  LDS.U16 R86, [R106+0xa] ;  /* 0x00000a006a567984 */ /* 0x000ea40000000400 */
[----:B------:R-:W0:Y:S01]  /*2ed0*/  MUFU.RCP R66, R66 ;  /* 0x0000004200427308 */ /* 0x000e220000001000 */
[----:B----4-:R-:W-:Y:S01]  /*2ee0*/  FADD.FTZ R78, -R64, 1 ;  /* 0x3f800000404e7421 */ /* 0x010fe20000010100 */
[----:B-1----:R-:W-:Y:S01]  /*2ef0*/  FADD.FTZ R74, R88, 1 ;  /* 0x3f800000584a7421 */ /* 0x002fe20000010000 */
[----:B------:R-:W1:Y:S02]  /*2f00*/  LDS.U16 R94, [R103+0x10] ;  /* 0x00001000675e7984 */ /* 0x000e640000000400 */
[----:B------:R-:W-:-:S02]  /*2f10*/  FFMA.FTZ R80, R27, R78, 1 ;  /* 0x3f8000001b507423 */ /* 0x000fc4000001004e */
[----:B------:R-:W4:Y:S01]  /*2f20*/  LDS.U16 R95, [R102+0x12] ;  /* 0x00001200665f7984 */ /* 0x000f220000000400 */
[----:B---3--:R-:W-:Y:S01]  /*2f30*/  HADD2.F32 R46, -RZ, R46.H0_H0 ;  /* 0x2000002eff2e7230 */ /* 0x008fe20000004100 */
[----:B------:R-:W3:Y:S01]  /*2f40*/  MUFU.RCP R73, R73 ;  /* 0x0000004900497308 */ /* 0x000ee20000001000 */
[----:B------:R-:W-:Y:S01]  /*2f50*/  FADD.FTZ R79, -R67, 1 ;  /* 0x3f800000434f7421 */ /* 0x000fe20000010100 */
[----:B------:R-:W-:Y:S01]  /*2f60*/  FADD.FTZ R75, R87, 1 ;  /* 0x3f800000574b7421 */ /* 0x000fe20000010000 */
[----:B------:R-:W4:Y:S01]  /*2f70*/  LDS.U16 R163, [R99+0x18] ;  /* 0x0000180063a37984 */ /* 0x000f220000000400 */
[----:B------:R-:W-:Y:S01]  /*2f80*/  FMUL.FTZ R78, R69, R46 ;  /* 0x0000002e454e7220 */ /* 0x000fe20000410000 */
[----:B------:R-:W-:Y:S01]  /*2f90*/  FFMA.FTZ R79, R4, R79, 1 ;  /* 0x3f800000044f7423 */ /* 0x000fe2000001004f */
[----:B------:R-:W-:Y:S01]  /*2fa0*/  HADD2.F32 R48, -RZ, R48.H0_H0 ;  /* 0x20000030ff307230 */ /* 0x000fe20000004100 */
[----:B------:R-:W-:Y:S01]  /*2fb0*/  LDS.U16 R164, [R96+0x1e] ;  /* 0x00001e0060a47984 */ /* 0x000fe20000000400 */
[----:B------:R-:W2:Y:S01]  /*2fc0*/  MUFU.RCP R70, R70 ;  /* 0x0000004600467308 */ /* 0x000ea20000001000 */
[----:B------:R-:W-:Y:S01]  /*2fd0*/  FMUL.FTZ R78, R67, R78 ;  /* 0x0000004e434e7220 */ /* 0x000fe20000410000 */
[----:B0-----:R-:W-:-:S02]  /*2fe0*/  HADD2.F32 R47, -RZ, R47.H0_H0 ;  /* 0x2000002fff2f7230 */ /* 0x001fc40000004100 */
[----:B------:R-:W-:Y:S01]  /*2ff0*/  FADD.FTZ R82, -R66, 1 ;  /* 0x3f80000042527421 */ /* 0x000fe20000010100 */
[----:B------:R-:W-:Y:S02]  /*3000*/  FMUL.FTZ R78, R78, R79 ;  /* 0x0000004f4e4e7220 */ /* 0x000fe40000410000 */
[----:B------:R-:W-:Y:S01]  /*3010*/  FMUL.FTZ R81, R68, R47 ;  /* 0x0000002f44517220 */ /* 0x000fe20000410000 */
[----:B------:R0:W1:Y:S01]  /*3020*/  MUFU.RCP R79, R89 ;  /* 0x00000059004f7308 */ /* 0x0000620000001000 */
[----:B------:R-:W-:Y:S01]  /*3030*/  FMUL.FTZ R83, R71, R48 ;  /* 0x0000003047537220 */ /* 0x000fe20000410000 */
[----:B------:R-:W-:Y:S02]  /*3040*/  HADD2.F32 R72, -RZ, R72.H0_H0 ;  /* 0x20000048ff487230 */ /* 0x000fe40000004100 */
[----:B------:R-:W-:Y:S01]  /*3050*/  FMUL.FTZ R81, R64, R81 ;  /* 0x0000005140517220 */ /* 0x000fe20000410000 */
[----:B------:R-:W-:Y:S01]  /*3060*/  FFMA.FTZ R85, R5, R82, 1 ;  /* 0x3f80000005557423 */ /* 0x000fe20000010052 */
[----:B------:R-:W-:Y:S01]  /*3070*/  FMUL.FTZ R82, R66, R83 ;  /* 0x0000005342527220 */ /* 0x000fe20000410000 */
[----:B------:R-:W-:-:S02]  /*3080*/  HADD2.F32 R76, -RZ, R76.H0_H0 ;  /* 0x2000004cff4c7230 */ /* 0x000fc40000004100 */
[----:B------:R-:W-:Y:S01]  /*3090*/  FMUL.FTZ R83, R81, R80 ;  /* 0x0000005051537220 */ /* 0x000fe20000410000 */
[----:B------:R-:W4:Y:S01]  /*30a0*/  MUFU.RCP R74, R74 ;  /* 0x0000004a004a7308 */ /* 0x000f220000001000 */
[----:B---3--:R-:W-:Y:S01]  /*30b0*/  FADD.FTZ R81, -R73, 1 ;  /* 0x3f80000049517421 */ /* 0x008fe20000010100 */
[----:B------:R-:W-:Y:S01]  /*30c0*/  FMUL.FTZ R84, R93, R72 ;  /* 0x000000485d547220 */ /* 0x000fe20000410000 */
[----:B------:R-:W-:Y:S01]  /*30d0*/  FMUL.FTZ R82, R82, R85 ;  /* 0x0000005552527220 */ /* 0x000fe20000410000 */
[----:B------:R-:W-:Y:S01]  /*30e0*/  FADD.FTZ R80, R91, 1 ;  /* 0x3f8000005b507421 */ /* 0x000fe20000010000 */
[----:B------:R-:W-:Y:S01]  /*30f0*/  FFMA.FTZ R81, R28, R81, 1 ;  /* 0x3f8000001c517423 */ /* 0x000fe20000010051 */
[----:B------:R-:W-:Y:S01]  /*3100*/  FMUL.FTZ R85, R77, R76 ;  /* 0x0000004c4d557220 */ /* 0x000fe20000410000 */
[----:B------:R-:W-:Y:S01]  /*3110*/  FMUL.FTZ R84, R73, R84 ;  /* 0x0000005449547220 */ /* 0x000fe20000410000 */
[----:B--2---:R-:W-:Y:S01]  /*3120*/  FADD.FTZ R88, -R70, 1 ;  /* 0x3f80000046587421 */ /* 0x004fe20000010100 */
[----:B------:R-:W-:-:S02]  /*3130*/  HADD2.F32 R91, -RZ, R44.H0_H0 ;  /* 0x2000002cff5b7230 */ /* 0x000fc40000004100 */
[----:B0-----:R-:W-:Y:S02]  /*3140*/  HADD2.F32 R89, -RZ, R38.H0_H0 ;  /* 0x20000026ff597230 */ /* 0x001fe40000004100 */
[----:B------:R-:W-:Y:S02]  /*3150*/  HADD2.F32 R44, -RZ, R92.H0_H0 ;  /* 0x2000005cff2c7230 */ /* 0x000fe40000004100 */
[----:B------:R-:W-:Y:S01]  /*3160*/  FMUL.FTZ R85, R70, R85 ;  /* 0x0000005546557220 */ /* 0x000fe20000410000 */
[----:B------:R-:W-:Y:S01]  /*3170*/  FMUL.FTZ R87, R84, R81 ;  /* 0x0000005154577220 */ /* 0x000fe20000410000 */
[----:B------:R-:W0:Y:S01]  /*3180*/  MUFU.RCP R75, R75 ;  /* 0x0000004b004b7308 */ /* 0x000e220000001000 */
[----:B------:R-:W-:Y:S01]  /*3190*/  FFMA.FTZ R88, R29, R88, 1 ;  /* 0x3f8000001d587423 */ /* 0x000fe20000010058 */
[----:B------:R-:W-:Y:S02]  /*31a0*/  HADD2.F32 R81, -RZ, R40.H0_H0 ;  /* 0x20000028ff517230 */ /* 0x000fe40000004100 */
[----:B-1----:R-:W-:Y:S01]  /*31b0*/  FADD.FTZ R161, -R79, 1 ;  /* 0x3f8000004fa17421 */ /* 0x002fe20000010100 */
[----:B------:R-:W-:-:S02]  /*31c0*/  HADD2.F32 R40, -RZ, R90.H0_H0 ;  /* 0x2000005aff287230 */ /* 0x000fc40000004100 */
[----:B------:R-:W-:Y:S01]  /*31d0*/  FMUL.FTZ R90, R89, R44 ;  /* 0x0000002c595a7220 */ /* 0x000fe20000410000 */
[----:B------:R-:W-:Y:S01]  /*31e0*/  FMUL.FTZ R88, R85, R88 ;  /* 0x0000005855587220 */ /* 0x000fe20000410000 */
[----:B------:R-:W-:Y:S01]  /*31f0*/  FADD.FTZ R84, R156, 1 ;  /* 0x3f8000009c547421 */ /* 0x000fe20000010000 */
[----:B------:R1:W-:Y:S01]  /*3200*/  MUFU.RCP R85, R154 ;  /* 0x0000009a00557308 */ /* 0x0003e20000001000 */
[----:B------:R-:W-:Y:S01]  /*3210*/  FFMA.FTZ R165, R34, R161, 1 ;  /* 0x3f80000022a57423 */ /* 0x000fe200000100a1 */
[----:B------:R-:W-:Y:S01]  /*3220*/  FMUL.FTZ R92, R79, R90 ;  /* 0x0000005a4f5c7220 */ /* 0x000fe20000410000 */
[----:B------:R-:W-:Y:S01]  /*3230*/  LDS.U16 R156, [R100+0x16] ;  /* 0x00001600649c7984 */ /* 0x000fe20000000400 */
[----:B----4-:R-:W-:-:S03]  /*3240*/  FADD.FTZ R38, -R74, 1 ;  /* 0x3f8000004a267421 */ /* 0x010fc60000010100 */
[----:B-1----:R-:W1:Y:S01]  /*3250*/  LDS.U16 R154, [R101+0x14] ;  /* 0x00001400659a7984 */ /* 0x002e620000000400 */
[----:B------:R-:W-:Y:S01]  /*3260*/  FMUL.FTZ R171, R92, R165 ;  /* 0x000000a55cab7220 */ /* 0x000fe20000410000 */
[----:B------:R-:W-:Y:S01]  /*3270*/  FADD.FTZ R92, R160, 1 ;  /* 0x3f800000a05c7421 */ /* 0x000fe20000010000 */
[----:B------:R-:W-:Y:S01]  /*3280*/  FFMA.FTZ R152, R33, R38, 1 ;  /* 0x3f80000021987423 */ /* 0x000fe20000010026 */
[----:B------:R-:W2:Y:S01]  /*3290*/  LDS.U16 R160, [R98+0x1a] ;  /* 0x00001a0062a07984 */ /* 0x000ea20000000400 */
[----:B------:R-:W-:Y:S01]  /*32a0*/  HADD2.F32 R38, -RZ, R86.H0_H0 ;  /* 0x20000056ff267230 */ /* 0x000fe20000004100 */
[----:B------:R-:W3:Y:S01]  /*32b0*/  MUFU.RCP R80, R80 ;  /* 0x0000005000507308 */ /* 0x000ee20000001000 */
[----:B0-----:R-:W-:-:S03]  /*32c0*/  FADD.FTZ R159, -R75, 1 ;  /* 0x3f8000004b9f7421 */ /* 0x001fc60000010100 */
[----:B------:R-:W-:Y:S01]  /*32d0*/  FMUL.FTZ R86, R91, R38 ;  /* 0x000000265b567220 */ /* 0x000fe20000410000 */
[----:B------:R-:W-:Y:S01]  /*32e0*/  FFMA.FTZ R159, R32, R159, 1 ;  /* 0x3f800000209f7423 */ /* 0x000fe2000001009f */
[----:B------:R-:W-:Y:S02]  /*32f0*/  FMUL.FTZ R161, R81, R40 ;  /* 0x0000002851a17220 */ /* 0x000fe40000410000 */
[----:B------:R-:W-:Y:S01]  /*3300*/  FMUL.FTZ R86, R75, R86 ;  /* 0x000000564b567220 */ /* 0x000fe20000410000 */
[----:B------:R-:W0:Y:S01]  /*3310*/  MUFU.RCP R90, R158 ;  /* 0x0000009e005a7308 */ /* 0x000e220000001000 */
[----:B------:R-:W-:Y:S02]  /*3320*/  FADD.FTZ R167, R162, 1 ;  /* 0x3f800000a2a77421 */ /* 0x000fe40000010000 */
[----:B------:R-:W4:Y:S01]  /*3330*/  LDS.U16 R162, [R97+0x1c] ;  /* 0x00001c0061a27984 */ /* 0x000f220000000400 */
[----:B------:R-:W-:Y:S01]  /*3340*/  FMUL.FTZ R169, R86, R159 ;  /* 0x0000009f56a97220 */ /* 0x000fe20000410000 */
[----:B------:R-:W-:-:S02]  /*3350*/  HADD2.F32 R159, -RZ, R31.H0_H0 ;  /* 0x2000001fff9f7230 */ /* 0x000fc40000004100 */
[----:B------:R-:W-:Y:S01]  /*3360*/  FMUL.FTZ R161, R74, R161 ;  /* 0x000000a14aa17220 */ /* 0x000fe20000410000 */
[----:B------:R-:W-:Y:S01]  /*3370*/  HADD2.F32 R86, -RZ, R30.H0_H0 ;  /* 0x2000001eff567230 */ /* 0x000fe20000004100 */
[----:B------:R-:W1:Y:S01]  /*3380*/  MUFU.RCP R92, R92 ;  /* 0x0000005c005c7308 */ /* 0x000e620000001000 */
[----:B------:R-:W-:Y:S02]  /*3390*/  HADD2.F32 R30, -RZ, R94.H0_H0 ;  /* 0x2000005eff1e7230 */ /* 0x000fe40000004100 */
[----:B------:R-:W-:Y:S02]  /*33a0*/  HADD2.F32 R31, -RZ, R95.H0_H0 ;  /* 0x2000005fff1f7230 */ /* 0x000fe40000004100 */
[----:B------:R-:W-:Y:S01]  /*33b0*/  FMUL.FTZ R166, R161, R152 ;  /* 0x00000098a1a67220 */ /* 0x000fe20000410000 */
[----:B---3--:R-:W-:Y:S01]  /*33c0*/  FADD.FTZ R94, -R80, 1 ;  /* 0x3f800000505e7421 */ /* 0x008fe20000010100 */
[----:B------:R-:W-:Y:S01]  /*33d0*/  FADD.FTZ R165, -R85, 1 ;  /* 0x3f80000055a57421 */ /* 0x000fe20000010100 */
[----:B------:R-:W-:Y:S01]  /*33e0*/  FMUL.FTZ R95, R159, R30 ;  /* 0x0000001e9f5f7220 */ /* 0x000fe20000410000 */
[----:B------:R-:W3:Y:S01]  /*33f0*/  MUFU.RCP R84, R84 ;  /* 0x0000005400547308 */ /* 0x000ee20000001000 */
[----:B------:R-:W-:Y:S01]  /*3400*/  FMUL.FTZ R152, R86, R31 ;  /* 0x0000001f56987220 */ /* 0x000fe20000410000 */
[----:B------:R-:W-:Y:S01]  /*3410*/  FFMA.FTZ R161, R35, R94, 1 ;  /* 0x3f80000023a17423 */ /* 0x000fe2000001005e */
[----:B------:R-:W-:Y:S01]  /*3420*/  FFMA.FTZ R165, R36, R165, 1 ;  /* 0x3f80000024a57423 */ /* 0x000fe200000100a5 */
[----:B------:R-:W-:Y:S01]  /*3430*/  FMUL.FTZ R94, R80, R95 ;  /* 0x0000005f505e7220 */ /* 0x000fe20000410000 */
[----:B------:R-:W-:-:S03]  /*3440*/  FMUL.FTZ R152, R85, R152 ;  /* 0x0000009855987220 */ /* 0x000fc60000410000 */
[----:B------:R2:W4:Y:S01]  /*3450*/  MUFU.RCP R95, R167 ;  /* 0x000000a7005f7308 */ /* 0x0005220000001000 */
[----:B------:R-:W-:Y:S01]  /*3460*/  FMUL.FTZ R173, R152, R165 ;  /* 0x000000a598ad7220 */ /* 0x000fe20000410000 */
[----:B------:R-:W-:Y:S02]  /*3470*/  HADD2.F32 R152, -RZ, R24.H0_H0 ;  /* 0x20000018ff987230 */ /* 0x000fe40000004100 */
[----:B0-----:R-:W-:Y:S01]  /*3480*/  FADD.FTZ R158, -R90, 1 ;  /* 0x3f8000005a9e7421 */ /* 0x001fe20000010100 */
[----:B------:R-:W-:Y:S02]  /*3490*/  HADD2.F32 R163, -RZ, R163.H0_H0 ;  /* 0x200000a3ffa37230 */ /* 0x000fe40000004100 */
[----:B------:R-:W-:Y:S01]  /*34a0*/  FMUL.FTZ R168, R94, R161 ;  /* 0x000000a15ea87220 */ /* 0x000fe20000410000 */
[----:B------:R-:W-:Y:S01]  /*34b0*/  FADD.FTZ R172, R3, 1 ;  /* 0x3f80000003ac7421 */ /* 0x000fe20000010000 */
[----:B------:R-:W-:Y:S02]  /*34c0*/  HADD2.F32 R161, -RZ, R26.H0_H0 ;  /* 0x2000001affa17230 */ /* 0x000fe40000004100 */
[----:B------:R-:W-:Y:S01]  /*34d0*/  FADD.FTZ R94, R2, 1 ;  /* 0x3f800000025e7421 */ /* 0x000fe20000010000 */
[----:B------:R-:W-:-:S02]  /*34e0*/  HADD2.F32 R26, -RZ, R25.H0_H0 ;  /* 0x20000019ff1a7230 */ /* 0x000fc40000004100 */
[----:B-1----:R-:W-:Y:S01]  /*34f0*/  FADD.FTZ R170, -R92, 1 ;  /* 0x3f8000005caa7421 */ /* 0x002fe20000010100 */
[----:B------:R-:W-:Y:S02]  /*3500*/  HADD2.F32 R24, -RZ, R154.H0_H0 ;  /* 0x2000009aff187230 */ /* 0x000fe40000004100 */
[----:B------:R-:W-:Y:S01]  /*3510*/  FFMA.FTZ R154, R39, R158, 1 ;  /* 0x3f800000279a7423 */ /* 0x000fe2000001009e */
[----:B------:R-:W-:Y:S02]  /*3520*/  HADD2.F32 R25, -RZ, R156.H0_H0 ;  /* 0x2000009cff197230 */ /* 0x000fe40000004100 */
[----:B--2---:R-:W-:Y:S01]  /*3530*/  FMUL.FTZ R167, R152, R163 ;  /* 0x000000a398a77220 */ /* 0x004fe20000410000 */
[----:B------:R-:W0:Y:S01]  /*3540*/  MUFU.RCP R158, R172 ;  /* 0x000000ac009e7308 */ /* 0x000e220000001000 */
[----:B---3--:R-:W-:Y:S01]  /*3550*/  FADD.FTZ R2, -R84, 1 ;  /* 0x3f80000054027421 */ /* 0x008fe20000010100 */
[----:B------:R-:W-:Y:S01]  /*3560*/  FMUL.FTZ R3, R161, R24 ;  /* 0x00000018a1037220 */ /* 0x000fe20000410000 */
[----:B------:R-:W-:Y:S01]  /*3570*/  FFMA.FTZ R170, R41, R170, 1 ;  /* 0x3f80000029aa7423 */ /* 0x000fe200000100aa */
[----:B------:R-:W-:Y:S01]  /*3580*/  FMUL.FTZ R167, R92, R167 ;  /* 0x000000a75ca77220 */ /* 0x000fe20000410000 */
[----:B------:R-:W-:-:S02]  /*3590*/  HADD2.F32 R156, -RZ, R7.H0_H0 ;  /* 0x20000007ff9c7230 */ /* 0x000fc40000004100 */
[----:B------:R-:W-:Y:S01]  /*35a0*/  FMUL.FTZ R165, R26, R25 ;  /* 0x000000191aa57220 */ /* 0x000fe20000410000 */
[----:B------:R-:W-:Y:S01]  /*35b0*/  HADD2.F32 R7, -RZ, R160.H0_H0 ;  /* 0x200000a0ff077230 */ /* 0x000fe20000004100 */
[----:B------:R-:W1:Y:S01]  /*35c0*/  MUFU.RCP R94, R94 ;  /* 0x0000005e005e7308 */ /* 0x000e620000001000 */
[----:B------:R-:W-:Y:S01]  /*35d0*/  FFMA.FTZ R2, R37, R2, 1 ;  /* 0x3f80000025027423 */ /* 0x000fe20000010002 */
[----:B------:R-:W-:Y:S01]  /*35e0*/  FMUL.FTZ R3, R84, R3 ;  /* 0x0000000354037220 */ /* 0x000fe20000410000 */
[----:B------:R-:W-:Y:S01]  /*35f0*/  FMUL.FTZ R170, R167, R170 ;  /* 0x000000aaa7aa7220 */ /* 0x000fe20000410000 */
[----:B------:R-:W-:Y:S01]  /*3600*/  FMUL.FTZ R165, R90, R165 ;  /* 0x000000a55aa57220 */ /* 0x000fe20000410000 */
[----:B------:R-:W-:Y:S02]  /*3610*/  HADD2.F32 R167, -RZ, R0.H0_H0 ;  /* 0x20000000ffa77230 */ /* 0x000fe40000004100 */
[----:B----4-:R-:W-:Y:S01]  /*3620*/  FADD.FTZ R175, -R95, 1 ;  /* 0x3f8000005faf7421 */ /* 0x010fe20000010100 */
[----:B------:R-:W-:Y:S01]  /*3630*/  FMUL.FTZ R0, R156, R7 ;  /* 0x000000079c007220 */ /* 0x000fe20000410000 */
[----:B------:R-:W-:Y:S01]  /*3640*/  FMUL.FTZ R2, R3, R2 ;  /* 0x0000000203027220 */ /* 0x000fe20000410000 */
[----:B------:R-:W-:Y:S01]  /*3650*/  FMUL.FTZ R3, R165, R154 ;  /* 0x0000009aa5037220 */ /* 0x000fe20000410000 */
[----:B------:R-:W-:Y:S01]  /*3660*/  FFMA.FTZ R175, R42, R175, 1 ;  /* 0x3f8000002aaf7423 */ /* 0x000fe200000100af */
[----:B------:R-:W-:Y:S01]  /*3670*/  FMUL.FTZ R0, R95, R0 ;  /* 0x000000005f007220 */ /* 0x000fe20000410000 */
[----:B------:R-:W-:-:S02]  /*3680*/  HADD2.F32 R154, -RZ, R164.H0_H0 ;  /* 0x200000a4ff9a7230 */ /* 0x000fc40000004100 */
[----:B------:R-:W-:Y:S02]  /*3690*/  HADD2.F32 R165, -RZ, R6.H0_H0 ;  /* 0x20000006ffa57230 */ /* 0x000fe40000004100 */
[----:B------:R-:W-:Y:S01]  /*36a0*/  FMUL.FTZ R175, R0, R175 ;  /* 0x000000af00af7220 */ /* 0x000fe20000410000 */
[----:B------:R-:W-:Y:S02]  /*36b0*/  HADD2.F32 R6, -RZ, R162.H0_H0 ;  /* 0x200000a2ff067230 */ /* 0x000fe40000004100 */
[----:B0-----:R-:W-:Y:S01]  /*36c0*/  FADD.FTZ R0, -R158, 1 ;  /* 0x3f8000009e007421 */ /* 0x001fe20000010100 */
[----:B------:R-:W-:Y:S01]  /*36d0*/  FMUL.FTZ R179, R167, R154 ;  /* 0x0000009aa7b37220 */ /* 0x000fe20000410000 */
[----:B------:R-:W-:Y:S01]  /*36e0*/  F2FP.F16.F32.PACK_AB R78, R83, R78 ;  /* 0x0000004e534e723e */ /* 0x000fe200000000ff */
[----:B------:R-:W-:Y:S01]  /*36f0*/  BAR.SYNC.DEFER_BLOCKING 0x0 ;  /* 0x0000000000007b1d */ /* 0x000fe20000010000 */
[----:B-1----:R-:W-:Y:S01]  /*3700*/  FADD.FTZ R160, -R94, 1 ;  /* 0x3f8000005ea07421 */ /* 0x002fe20000010100 */
[----:B------:R-:W-:Y:S01]  /*3710*/  FMUL.FTZ R177, R165, R6 ;  /* 0x00000006a5b17220 */ /* 0x000fe20000410000 */
[----:B------:R-:W-:Y:S01]  /*3720*/  FFMA.FTZ R0, R45, R0, 1 ;  /* 0x3f8000002d007423 */ /* 0x000fe20000010000 */
[----:B------:R-:W-:Y:S01]  /*3730*/  FMUL.FTZ R179, R158, R179 ;  /* 0x000000b39eb37220 */ /* 0x000fe20000410000 */
[----:B------:R-:W-:Y:S01]  /*3740*/  F2FP.F16.F32.PACK_AB R82, R87, R82 ;  /* 0x000000525752723e */ /* 0x000fe200000000ff */
[----:B------:R-:W-:Y:S01]  /*3750*/  FFMA.FTZ R160, R43, R160, 1 ;  /* 0x3f8000002ba07423 */ /* 0x000fe200000100a0 */
[----:B------:R-:W-:Y:S01]  /*3760*/  PRMT R83, R78, 0x7632, R83 ;  /* 0x000076324e537816 */ /* 0x000fe20000000053 */
[----:B------:R-:W-:Y:S01]  /*3770*/  FMUL.FTZ R177, R94, R177 ;  /* 0x000000b15eb17220 */ /* 0x000fe20000410000 */
[----:B------:R-:W-:Y:S01]  /*3780*/  F2FP.F16.F32.PACK_AB R88, R169, R88 ;  /* 0x00000058a958723e */ /* 0x000fe200000000ff */
[----:B------:R-:W-:Y:S01]  /*3790*/  FMUL.FTZ R179, R179, R0 ;  /* 0x00000000b3b37220 */ /* 0x000fe20000410000 */
[----:B------:R-:W-:-:S02]  /*37a0*/  PRMT R0, R82, 0x7632, R0 ;  /* 0x0000763252007816 */ /* 0x000fc40000000000 */
[----:B------:R-:W-:Y:S01]  /*37b0*/  F2FP.F16.F32.PACK_AB R166, R171, R166 ;  /* 0x000000a6aba6723e */ /* 0x000fe200000000ff */
[----:B------:R-:W-:Y:S01]  /*37c0*/  FMUL.FTZ R160, R177, R160 ;  /* 0x000000a0b1a07220 */ /* 0x000fe20000410000 */
[----:B------:R-:W-:Y:S02]  /*37d0*/  PRMT R87, R88, 0x7632, R87 ;  /* 0x0000763258577816 */ /* 0x000fe40000000057 */
[----:B------:R-:W-:Y:S02]  /*37e0*/  F2FP.F16.F32.PACK_AB R168, R173, R168 ;  /* 0x000000a8ada8723e */ /* 0x000fe400000000ff */
[----:B------:R-:W-:Y:S01]  /*37f0*/  F2FP.F16.F32.PACK_AB R2, R3, R2 ;  /* 0x000000020302723e */ /* 0x000fe200000000ff */
[----:B------:R0:W-:Y:S01]  /*3800*/  STS.U16 [R111], R78 ;  /* 0x0000004e6f007388 */ /* 0x0001e20000000400 */
[----:B------:R-:W-:-:S03]  /*3810*/  PRMT R3, R168, 0x7632, R3 ;  /* 0x00007632a8037816 */ /* 0x000fc60000000003 */
[----:B------:R-:W-:Y:S01]  /*3820*/  STS.U16 [R110+0x2], R83 ;  /* 0x000002536e007388 */ /* 0x000fe20000000400 */
[----:B------:R-:W-:-:S03]  /*3830*/  F2FP.F16.F32.PACK_AB R170, R175, R170 ;  /* 0x000000aaafaa723e */ /* 0x000fc600000000ff */
[----:B------:R-:W-:Y:S01]  /*3840*/  STS.U16 [R109+0x4], R82 ;  /* 0x000004526d007388 */ /* 0x000fe20000000400 */
[----:B0-----:R-:W-:-:S03]  /*3850*/  PRMT R78, R166, 0x7632, R78 ;  /* 0x00007632a64e7816 */ /* 0x001fc6000000004e */
[----:B------:R0:W-:Y:S01]  /*3860*/  STS.U16 [R108+0x6], R0 ;  /* 0x000006006c007388 */ /* 0x0001e20000000400 */
[----:B------:R-:W-:-:S03]  /*3870*/  ISETP.NE.AND P5, PT, R148, RZ, PT ;  /* 0x000000ff9400720c */ /* 0x000fc60003fa5270 */
[----:B------:R-:W-:Y:S01]  /*3880*/  STS.U16 [R107+0x8], R88 ;  /* 0x000008586b007388 */ /* 0x000fe20000000400 */
[----:B------:R-:W-:-:S03]  /*3890*/  F2FP.F16.F32.PACK_AB R160, R179, R160 ;  /* 0x000000a0b3a0723e */ /* 0x000fc600000000ff */
[----:B------:R-:W-:Y:S01]  /*38a0*/  STS.U16 [R106+0xa], R87 ;  /* 0x00000a576a007388 */ /* 0x000fe20000000400 */
[----:B0-----:R-:W-:-:S03]  /*38b0*/  PRMT R0, R2, 0x7632, R0 ;  /* 0x0000763202007816 */ /* 0x001fc60000000000 */
[----:B------:R-:W-:Y:S01]  /*38c0*/  STS.U16 [R105+0xc], R166 ;  /* 0x00000ca669007388 */ /* 0x000fe20000000400 */
[----:B------:R-:W-:-:S03]  /*38d0*/  PRMT R82, R170, 0x7632, R82 ;  /* 0x00007632aa527816 */ /* 0x000fc60000000052 */
[----:B------:R0:W-:Y:S04]  /*38e0*/  STS.U16 [R104+0xe], R78 ;  /* 0x00000e4e68007388 */ /* 0x0001e80000000400 */
[----:B------:R-:W-:Y:S04]  /*38f0*/  STS.U16 [R103+0x10], R168 ;  /* 0x000010a867007388 */ /* 0x000fe80000000400 */
[----:B------:R-:W-:Y:S01]  /*3900*/  STS.U16 [R102+0x12], R3 ;  /* 0x0000120366007388 */ /* 0x000fe20000000400 */
[----:B0-----:R-:W-:-:S03]  /*3910*/  PRMT R78, R160, 0x7632, R78 ;  /* 0x00007632a04e7816 */ /* 0x001fc6000000004e */
[----:B------:R0:W-:Y:S04]  /*3920*/  STS.U16 [R101+0x14], R2 ;  /* 0x0000140265007388 */ /* 0x0001e80000000400 */
[----:B------:R-:W-:Y:S04]  /*3930*/  STS.U16 [R100+0x16], R0 ;  /* 0x0000160064007388 */ /* 0x000fe80000000400 */
[----:B------:R-:W-:Y:S01]  /*3940*/  STS.U16 [R99+0x18], R170 ;  /* 0x000018aa63007388 */ /* 0x000fe20000000400 */
[----:B0-----:R-:W-:-:S03]  /*3950*/  MOV R2, UR32 ;  /* 0x0000002000027c02 */ /* 0x001fc60008000f00 */
        /* <DEDUP_REMOVED lines=24> */
[----:B------:R-:W1:Y:S01]  /*3ae0*/  LDCU.64 UR10, c[0x0][0x558] ;  /* 0x0000ab00ff0a77ac */ /* 0x000e620008000a00 */
[----:B------:R-:W2:Y:S02]  /*3af0*/  LDS R0, [UR12+0x840] ;  /* 0x0008400cff007984 */ /* 0x000ea40008000800 */
[----:B------:R-:W-:-:S04]  /*3b00*/  UIMAD.WIDE.U32 UR8, UR29, UR14, UR8 ;  /* 0x0000000e1d0872a5 */ /* 0x000fc8000f8e0008 */
[----:B------:R-:W-:Y:S02]  /*3b10*/  UIMAD UR9, UR29, UR15, UR9 ;  /* 0x0000000f1d0972a4 */ /* 0x000fe4000f8e0209 */
[----:B------:R-:W-:-:S04]  /*3b20*/  IADD3 R3, P0, PT, R146, UR8, RZ ;  /* 0x0000000892037c10 */ /* 0x000fc8000ff1e0ff */
[----:B0-----:R-:W-:Y:S02]  /*3b30*/  IADD3.X R78, PT, PT, RZ, UR9, RZ, P0, !PT ;  /* 0x00000009ff4e7c10 */ /* 0x001fe400087fe4ff */
[----:B-1----:R-:W-:-:S04]  /*3b40*/  LEA R2, P0, R3, UR10, 0x1 ;  /* 0x0000000a03027c11 */ /* 0x002fc8000f8008ff */
[----:B------:R-:W-:Y:S02]  /*3b50*/  LEA.HI.X R3, R3, UR11, R78, 0x1, P0 ;  /* 0x0000000b03037c11 */ /* 0x000fe400080f0c4e */
[-C--:B--2---:R-:W-:Y:S02]  /*3b60*/  ISETP.GE.AND P2, PT, R146, R0.reuse, PT ;  /* 0x000000009200720c */ /* 0x084fe40003f46270 */
[-C--:B------:R-:W-:Y:S02]  /*3b70*/  ISETP.GE.AND P0, PT, R143, R0.reuse, PT ;  /* 0x000000008f00720c */ /* 0x080fe40003f06270 */
[-C--:B------:R-:W-:Y:S02]  /*3b80*/  ISETP.GE.AND P1, PT, R142, R0.reuse, PT ;  /* 0x000000008e00720c */ /* 0x080fe40003f26270 */
[-C--:B------:R-:W-:Y:S02]  /*3b90*/  ISETP.GE.AND P3, PT, R141, R0.reuse, PT ;  /* 0x000000008d00720c */ /* 0x080fe40003f66270 */
[----:B------:R-:W-:-:S02]  /*3ba0*/  ISETP.GE.AND P4, PT, R140, R0, PT ;  /* 0x000000008c00720c */ /* 0x000fc40003f86270 */
[----:B------:R-:W-:-:S03]  /*3bb0*/  ISETP.GE.AND P6, PT, R139, R0, PT ;  /* 0x000000008b00720c */ /* 0x000fc60003fc6270 */
[----:B------:R-:W-:Y:S01]  /*3bc0*/  @!P2 STG.E.U16 desc[UR30][R2.64], R83 ;  /* 0x000000530200a986 */ /* 0x000fe2000c10151e */
        /* <DEDUP_REMOVED lines=84> */
[----:B------:R0:W-:Y:S01]  /*4110*/  STS.U16 [R111], R4 ;  /* 0x000000046f007388 */ /* 0x0001e20000000400 */
[----:B------:R-:W-:Y:S01]  /*4120*/  F2FP.F16.F32.PACK_AB R30, R31, R30 ;  /* 0x0000001e1f1e723e */ /* 0x000fe200000000ff */
[----:B------:R-:W1:Y:S01]  /*4130*/  LDCU.128 UR8, c[0x0][0x430] ;  /* 0x00008600ff0877ac */ /* 0x000e620008000c00 */
[----:B------:R-:W-:Y:S01]  /*4140*/  F2FP.F16.F32.PACK_AB R24, R25, R24 ;  /* 0x000000181918723e */ /* 0x000fe200000000ff */
[----:B------:R2:W-:Y:S01]  /*4150*/  STS.U16 [R110+0x2], R2 ;  /* 0x000002026e007388 */ /* 0x0005e20000000400 */
[----:B------:R-:W-:-:S02]  /*4160*/  F2FP.F16.F32.PACK_AB R41, R42, R41 ;  /* 0x000000292a29723e */ /* 0x000fc400000000ff */
[----:B------:R-:W-:Y:S01]  /*4170*/  F2FP.F16.F32.PACK_AB R6, R45, R6 ;  /* 0x000000062d06723e */ /* 0x000fe200000000ff */
[----:B------:R-:W-:Y:S01]  /*4180*/  STS.U16 [R109+0x4], R5 ;  /* 0x000004056d007388 */ /* 0x000fe20000000400 */
[----:B------:R-:W-:Y:S02]  /*4190*/  PRMT R26, R41, 0x7632, R26 ;  /* 0x00007632291a7816 */ /* 0x000fe4000000001a */
[----:B0-----:R-:W-:Y:S01]  /*41a0*/  PRMT R4, R30, 0x7632, R4 ;  /* 0x000076321e047816 */ /* 0x001fe20000000004 */
[----:B------:R0:W-:Y:S01]  /*41b0*/  STS.U16 [R108+0x6], R3 ;  /* 0x000006036c007388 */ /* 0x0001e20000000400 */
[----:B------:R-:W-:Y:S02]  /*41c0*/  PRMT R48, R6, 0x7632, R48 ;  /* 0x0000763206307816 */ /* 0x000fe40000000030 */
[----:B--2---:R-:W-:Y:S01]  /*41d0*/  PRMT R2, R33, 0x7632, R2 ;  /* 0x0000763221027816 */ /* 0x004fe20000000002 */
[----:B------:R-:W-:Y:S04]  /*41e0*/  STS.U16 [R107+0x8], R29 ;  /* 0x0000081d6b007388 */ /* 0x000fe80000000400 */
[----:B------:R2:W-:Y:S01]  /*41f0*/  STS.U16 [R106+0xa], R7 ;  /* 0x00000a076a007388 */ /* 0x0005e20000000400 */
[----:B-1----:R-:W-:Y:S01]  /*4200*/  UIMAD.WIDE.U32 UR14, UR36, UR8, UR6 ;  /* 0x00000008240e72a5 */ /* 0x002fe2000f8e0006 */
[----:B0-----:R-:W-:-:S02]  /*4210*/  PRMT R3, R24, 0x7610, R3 ;  /* 0x0000761018037816 */ /* 0x001fc40000000003 */
[----:B------:R-:W-:Y:S01]  /*4220*/  STS.U16 [R105+0xc], R33 ;  /* 0x00000c2169007388 */ /* 0x000fe20000000400 */
[----:B------:R-:W-:-:S03]  /*4230*/  UIMAD UR9, UR36, UR9, UR15 ;  /* 0x00000009240972a4 */ /* 0x000fc6000f8e020f */
[----:B------:R-:W-:Y:S01]  /*4240*/  STS.U16 [R104+0xe], R2 ;  /* 0x00000e0268007388 */ /* 0x000fe20000000400 */
[----:B------:R-:W-:Y:S01]  /*4250*/  UMOV UR8, UR14 ;  /* 0x0000000e00087c82 */ /* 0x000fe20008000000 */
[----:B--2---:R-:W-:Y:S01]  /*4260*/  PRMT R7, R24, 0x7632, R7 ;  /* 0x0000763218077816 */ /* 0x004fe20000000007 */
[----:B------:R-:W-:Y:S01]  /*4270*/  UIMAD.WIDE.U32 UR8, UR29, UR10, UR8 ;  /* 0x0000000a1d0872a5 */ /* 0x000fe2000f8e0008 */
[----:B------:R-:W-:Y:S01]  /*4280*/  STS.U16 [R103+0x10], R30 ;  /* 0x0000101e67007388 */ /* 0x000fe20000000400 */
[----:B------:R-:W-:Y:S02]  /*4290*/  MOV R24, UR32 ;  /* 0x0000002000187c02 */ /* 0x000fe40008000f00 */
[----:B------:R-:W-:Y:S01]  /*42a0*/  UIMAD UR11, UR29, UR11, UR9 ;  /* 0x0000000b1d0b72a4 */ /* 0x000fe2000f8e0209 */
[----:B------:R-:W-:Y:S04]  /*42b0*/  STS.U16 [R102+0x12], R4 ;  /* 0x0000120466007388 */ /* 0x000fe80000000400 */
[----:B------:R0:W-:Y:S04]  /*42c0*/  STS.U16 [R101+0x14], R3 ;  /* 0x0000140365007388 */ /* 0x0001e80000000400 */
[----:B------:R-:W-:Y:S04]  /*42d0*/  STS.U16 [R100+0x16], R7 ;  /* 0x0000160764007388 */ /* 0x000fe80000000400 */
[----:B------:R-:W-:Y:S01]  /*42e0*/  STS.U16 [R99+0x18], R41 ;  /* 0x0000182963007388 */ /* 0x000fe20000000400 */
[----:B0-----:R-:W-:-:S03]  /*42f0*/  IADD3 R3, P0, PT, R146, UR8, RZ ;  /* 0x0000000892037c10 */ /* 0x001fc6000ff1e0ff */
[----:B------:R-:W-:Y:S01]  /*4300*/  STS.U16 [R98+0x1a], R26 ;  /* 0x00001a1a62007388 */ /* 0x000fe20000000400 */
[----:B------:R-:W-:-:S03]  /*4310*/  LEA R2, P4, R3, UR34, 0x1 ;  /* 0x0000002203027c11 */ /* 0x000fc6000f8808ff */
[----:B------:R0:W-:Y:S04]  /*4320*/  STS.U16 [R97+0x1c], R6 ;  /* 0x00001c0661007388 */ /* 0x0001e80000000400 */
[----:B------:R-:W-:Y:S01]  /*4330*/  STS.U16 [R96+0x1e], R48 ;  /* 0x00001e3060007388 */ /* 0x000fe20000000400 */
[----:B------:R-:W-:-:S03]  /*4340*/  NOP ;  /* 0x0000000000007918 */ /* 0x000fc60000000000 */
[----:B------:R-:W-:Y:S01]  /*4350*/  LDS.U16 R5, [R127] ;  /* 0x000000007f057984 */ /* 0x000fe20000000400 */
[----:B0-----:R-:W-:-:S03]  /*4360*/  IADD3.X R6, PT, PT, RZ, UR11, RZ, P0, !PT ;  /* 0x0000000bff067c10 */ /* 0x001fc600087fe4ff */
        /* <DEDUP_REMOVED lines=51> */
.L_x_3718:
        /* <DEDUP_REMOVED lines=10> */
[----:B------:R-:W-:Y:S01]  /*4740*/  HADD2.F32 R3, -RZ, R8.H0_H0 ;  /* 0x20000008ff037230 */ /* 0x000fe20000004100 */
[----:B------:R-:W-:Y:S01]  /*4750*/  CS2R R78, SRZ ;  /* 0x00000000004e7805 */ /* 0x000fe2000001ff00 */
[----:B------:R-:W-:Y:S02]  /*4760*/  HADD2.F32 R58, -RZ, R58.H0_H0 ;  /* 0x2000003aff3a7230 */ /* 0x000fe40000004100 */
[----:B------:R-:W-:Y:S01]  /*4770*/  FFMA.FTZ R2, R94, R63, R29 ;  /* 0x0000003f5e027223 */ /* 0x000fe2000001001d */
[----:B------:R-:W-:Y:S02]  /*4780*/  HADD2.F32 R59, -RZ, R59.H0_H0 ;  /* 0x2000003bff3b7230 */ /* 0x000fe40000004100 */
[----:B-----5:R-:W-:Y:S01]  /*4790*/  FADD.FTZ R48, R3, R150 ;  /* 0x0000009603307221 */ /* 0x020fe20000010000 */
[----:B------:R-:W-:Y:S02]  /*47a0*/  HADD2.F32 R56, -RZ, R56.H0_H0 ;  /* 0x20000038ff387230 */ /* 0x000fe40000004100 */
[----:B------:R-:W-:Y:S01]  /*47b0*/  FFMA.FTZ R35, R93, R60, R2 ;  /* 0x0000003c5d237223 */ /* 0x000fe20000010002 */
[----:B------:R-:W-:Y:S01]  /*47c0*/  HADD2.F32 R57, -RZ, R57.H0_H0 ;  /* 0x20000039ff397230 */ /* 0x000fe20000004100 */
[----:B------:R-:W-:Y:S01]  /*47d0*/  CS2R R76, SRZ ;  /* 0x00000000004c7805 */ /* 0x000fe2000001ff00 */
[----:B------:R-:W-:-:S02]  /*47e0*/  HADD2.F32 R54, -RZ, R54.H0_H0 ;  /* 0x20000036ff367230 */ /* 0x000fc40000004100 */
[----:B------:R-:W-:Y:S01]  /*47f0*/  FFMA.FTZ R2, R92, R61, R35 ;  /* 0x0000003d5c027223 */ /* 0x000fe20000010023 */
[----:B------:R-:W-:Y:S01]  /*4800*/  HADD2.F32 R55, -RZ, R55.H0_H0 ;  /* 0x20000037ff377230 */ /* 0x000fe20000004100 */
[----:B------:R-:W-:Y:S01]  /*4810*/  CS2R R74, SRZ ;  /* 0x00000000004a7805 */ /* 0x000fe2000001ff00 */
[----:B------:R-:W-:Y:S02]  /*4820*/  HADD2.F32 R52, -RZ, R52.H0_H0 ;  /* 0x20000034ff347230 */ /* 0x000fe40000004100 */
[----:B------:R-:W-:Y:S01]  /*4830*/  FFMA.FTZ R3, R91, R58, R2 ;  /* 0x0000003a5b037223 */ /* 0x000fe20000010002 */
[----:B------:R-:W-:Y:S01]  /*4840*/  HADD2.F32 R53, -RZ, R53.H0_H0 ;  /* 0x20000035ff357230 */ /* 0x000fe20000004100 */
[----:B------:R-:W-:Y:S01]  /*4850*/  CS2R R72, SRZ ;  /* 0x0000000000487805 */ /* 0x000fe2000001ff00 */
        /* <DEDUP_REMOVED lines=35> */
[--C-:B------:R-:W-:Y:S01]  /*4a90*/  FADD.FTZ R34, R33, R150.reuse ;  /* 0x0000009621227221 */ /* 0x100fe20000010000 */
[--C-:B------:R-:W-:Y:S01]  /*4aa0*/  FADD.FTZ R32, R23, R150.reuse ;  /* 0x0000009617207221 */ /* 0x100fe20000010000 */
[----:B------:R-:W-:Y:S02]  /*4ab0*/  CS2R R66, SRZ ;  /* 0x0000000000427805 */ /* 0x000fe4000001ff00 */
[----:B------:R-:W-:Y:S01]  /*4ac0*/  MOV R64, RZ ;  /* 0x000000ff00407202 */ /* 0x000fe20000000f00 */
[--C-:B------:R-:W-:Y:S01]  /*4ad0*/  FADD.FTZ R47, R9, R150.reuse ;  /* 0x00000096092f7221 */ /* 0x100fe20000010000 */
[--C-:B------:R-:W-:Y:S01]  /*4ae0*/  FADD.FTZ R46, R5, R150.reuse ;  /* 0x00000096052e7221 */ /* 0x100fe20000010000 */
[--C-:B------:R-:W-:Y:S01]  /*4af0*/  FADD.FTZ R45, R11, R150.reuse ;  /* 0x000000960b2d7221 */ /* 0x100fe20000010000 */
[--C-:B------:R-:W-:Y:S01]  /*4b00*/  FADD.FTZ R44, R7, R150.reuse ;  /* 0x00000096072c7221 */ /* 0x100fe20000010000 */
[--C-:B------:R-:W-:Y:S01]  /*4b10*/  FADD.FTZ R43, R13, R150.reuse ;  /* 0x000000960d2b7221 */ /* 0x100fe20000010000 */
[--C-:B------:R-:W-:Y:S01]  /*4b20*/  FADD.FTZ R41, R15, R150.reuse ;  /* 0x000000960f297221 */ /* 0x100fe20000010000 */
[----:B------:R-:W-:Y:S01]  /*4b30*/  FADD.FTZ R39, R17, R150 ;  /* 0x0000009611277221 */ /* 0x000fe20000010000 */
        /* <DEDUP_REMOVED lines=18> */
[----:B------:R-:W0:Y:S01]  /*4c60*/  LDC.64 R8, c[0x0][0x440] ;  /* 0x00011000ff087b82 */ /* 0x000e220000000a00 */
[----:B------:R-:W-:Y:S01]  /*4c70*/  ISETP.GE.AND P0, PT, R146, UR32, PT ;  /* 0x0000002092007c0c */ /* 0x000fe2000bf06270 */
[----:B------:R-:W-:Y:S01]  /*4c80*/  UISETP.NE.AND UP0, UPT, UR22, 0x1, UPT ;  /* 0x000000011600788c */ /* 0x000fe2000bf05270 */
[----:B------:R-:W-:Y:S01]  /*4c90*/  LOP3.LUT R186, R186, 0xfffffffb, RZ, 0xc0, !PT ;  /* 0xfffffffbbaba7812 */ /* 0x000fe200078ec0ff */
[----:B------:R-:W-:Y:S01]  /*4ca0*/  IMAD.MOV.U32 R17, RZ, RZ, RZ ;  /* 0x000000ffff117224 */ /* 0x000fe200078e00ff */
[----:B------:R-:W-:Y:S01]  /*4cb0*/  MOV R81, RZ ;  /* 0x000000ff00517202 */ /* 0x000fe20000000f00 */
[----:B------:R-:W1:Y:S02]  /*4cc0*/  LDCU UR33, c[0x0][0x394] ;  /* 0x00007280ff2177ac */ /* 0x000e640008000800 */
[----:B------:R-:W2:Y:S01]  /*4cd0*/  LDC.64 R10, c[0x0][0x448] ;  /* 0x00011200ff0a7b82 */ /* 0x000ea20000000a00 */
[----:B------:R-:W-:Y:S01]  /*4ce0*/  PLOP3.LUT P1, PT, PT, PT, UP0, 0x80, 0x8 ;  /* 0x000000000008781c */ /* 0x000fe20003f2f008 */
[----:B------:R-:W3:Y:S03]  /*4cf0*/  LDCU UR37, c[0x0][0x38c] ;  /* 0x00007180ff2577ac */ /* 0x000ee60008000800 */
[----:B------:R-:W-:Y:S01]  /*4d00*/  ISETP.EQ.AND P1, PT, R187, RZ, P1 ;  /* 0x000000ffbb00720c */ /* 0x000fe20000f22270 */
[----:B------:R-:W4:Y:S01]  /*4d10*/  LDCU UR13, c[0x0][0x388] ;  /* 0x00007100ff0d77ac */ /* 0x000f220008000800 */
[----:B------:R-:W-:Y:S01]  /*4d20*/  @P0 LOP3.LUT R186, R186, 0x4, RZ, 0xfc, !PT ;  /* 0x00000004baba0812 */ /* 0x000fe200078efcff */
[----:B------:R-:W0:Y:S01]  /*4d30*/  LDC.64 R12, c[0x0][0x4d8] ;  /* 0x00013600ff0c7b82 */ /* 0x000e220000000a00 */
[----:B------:R-:W0:Y:S01]  /*4d40*/  LDCU.64 UR10, c[0x0][0x3a8] ;  /* 0x00007500ff0a77ac */ /* 0x000e220008000a00 */
[----:B------:R-:W0:Y:S01]  /*4d50*/  LDCU.64 UR14, c[0x0][0x3c0] ;  /* 0x00007800ff0e77ac */ /* 0x000e220008000a00 */
[----:B------:R-:W0:Y:S01]  /*4d60*/  LDCU.64 UR34, c[0x0][0x3e0] ;  /* 0x00007c00ff2277ac */ /* 0x000e220008000a00 */
[----:B------:R-:W0:Y:S01]  /*4d70*/  LDCU.64 UR38, c[0x0][0x4e0] ;  /* 0x00009c00ff2677ac */ /* 0x000e220008000a00 */
[----:B------:R-:W0:Y:S01]  /*4d80*/  LDCU.64 UR40, c[0x0][0x4f0] ;  /* 0x00009e00ff2877ac */ /* 0x000e220008000a00 */
[----:B------:R-:W0:Y:S04]  /*4d90*/  LDCU.64 UR42, c[0x0][0x540] ;  /* 0x0000a800ff2a77ac */ /* 0x000e280008000a00 */
.L_x_3764:
[----:B--2---:R-:W-:Y:S01]  /*4da0*/  MOV R2, R146 ;  /* 0x0000009200027202 */ /* 0x004fe20000000f00 */
[----:B------:R-:W-:Y:S01]  /*4db0*/  HFMA2 R3, -RZ, RZ, 0, 0 ;  /* 0x00000000ff037431 */ /* 0x000fe200000001ff */
[----:B------:R-:W-:Y:S02]  /*4dc0*/  LOP3.LUT P6, RZ, R186, 0x4, RZ, 0xc0, !PT ;  /* 0x00000004baff7812 */ /* 0x000fe400078cc0ff */
[----:B------:R-:W-:Y:S01]  /*4dd0*/  ISETP.GE.AND P5, PT, R143, UR32, PT ;  /* 0x000000208f007c0c */ /* 0x000fe2000bfa6270 */
[----:B01----:R-:W-:Y:S01]  /*4de0*/  IMAD.WIDE.U32 R4, R17, UR34, R2 ;  /* 0x0000002211047c25 */ /* 0x003fe2000f8e0002 */
[----:B------:R-:W-:Y:S02]  /*4df0*/  ISETP.GE.AND P3, PT, R140, UR32, PT ;  /* 0x000000208c007c0c */ /* 0x000fe4000bf66270 */
[----:B------:R-:W-:Y:S01]  /*4e00*/  ISETP.GE.AND P4, PT, R139, UR32, PT ;  /* 0x000000208b007c0c */ /* 0x000fe2000bf86270 */
[----:B------:R-:W-:Y:S01]  /*4e10*/  IMAD R3, R17, UR35, R5 ;  /* 0x0000002311037c24 */ /* 0x000fe2000f8e0205 */
[----:B------:R-:W-:-:S02]  /*4e20*/  LEA R2, P0, R4, R149, 0x1 ;  /* 0x0000009504027211 */ /* 0x000fc400078008ff */
[----:B------:R-:W-:Y:S02]  /*4e30*/  ISETP.GE.AND P2, PT, R141, UR32, PT ;  /* 0x000000208d007c0c */ /* 0x000fe4000bf46270 */
[----:B------:R-:W-:Y:S02]  /*4e40*/  LEA.HI.X R3, R4, R147, R3, 0x1, P0 ;  /* 0x0000009304037211 */ /* 0x000fe400000f0c03 */
[----:B------:R-:W-:-:S03]  /*4e50*/  ISETP.GE.AND P0, PT, R142, UR32, PT ;  /* 0x000000208e007c0c */ /* 0x000fc6000bf06270 */
[----:B------:R-:W5:Y:S04]  /*4e60*/  @!P6 LDG.E.U16 R14, desc[UR30][R2.64] ;  /* 0x0000001e020ee981 */ /* 0x000f68000c1e1500 */
[----:B------:R-:W3:Y:S04]  /*4e70*/  @!P5 LDG.E.U16 R5, desc[UR30][R2.64+0x40] ;  /* 0x0000401e0205d981 */ /* 0x000ee8000c1e1500 */
[----:B------:R-:W4:Y:S04]  /*4e80*/  @!P3 LDG.E.U16 R6, desc[UR30][R2.64+0x100] ;  /* 0x0001001e0206b981 */ /* 0x000f28000c1e1500 */
[----:B------:R-:W2:Y:S04]  /*4e90*/  @!P0 LDG.E.U16 R4, desc[UR30][R2.64+0x80] ;  /* 0x0000801e02048981 */ /* 0x000ea8000c1e1500 */
[----:B------:R-:W2:Y:S04]  /*4ea0*/  @!P4 LDG.E.U16 R15, desc[UR30][R2.64+0x140] ;  /* 0x0001401e020fc981 */ /* 0x000ea8000c1e1500 */
[----:B------:R-:W2:Y:S01]  /*4eb0*/  @!P2 LDG.E.U16 R7, desc[UR30][R2.64+0xc0] ;  /* 0x0000c01e0207a981 */ /* 0x000ea2000c1e1500 */
[----:B------:R-:W-:-:S02]  /*4ec0*/  MOV R154, RZ ;  /* 0x000000ff009a7202 */ /* 0x000fc40000000f00 */
[----:B------:R-:W-:Y:S01]  /*4ed0*/  MOV R158, RZ ;  /* 0x000000ff009e7202 */ /* 0x000fe20000000f00 */
[----:B------:R-:W-:Y:S01]  /*4ee0*/  HFMA2 R156, -RZ, RZ, 0, 0 ;  /* 0x00000000ff9c7431 */ /* 0x000fe200000001ff */
        /* <DEDUP_REMOVED lines=16> */
[----:B------:R-:W-:Y:S01]  /*4ff0*/  MOV R4, UR16 ;  /* 0x0000001000047c02 */ /* 0x000fe20008000f00 */
[----:B------:R-:W-:-:S03]  /*5000*/  IMAD.U32 R15, RZ, RZ, UR20 ;  /* 0x00000014ff0f7e24 */ /* 0x000fc6000f8e00ff */
[----:B------:R-:W-:Y:S01]  /*5010*/  MOV R14, R4 ;  /* 0x00000004000e7202 */ /* 0x000fe20000000f00 */
[----:B------:R-:W-:Y:S01]  /*5020*/  HFMA2 R160, -RZ, RZ, 0, 0 ;  /* 0x00000000ffa07431 */ /* 0x000fe200000001ff */
[----:B------:R-:W-:-:S03]  /*5030*/  MOV R5, UR17 ;  /* 0x0000001100057c02 */ /* 0x000fc60008000f00 */
[----:B------:R-:W-:-:S04]  /*5040*/  IMAD.WIDE.U32 R14, R17, UR10, R14 ;  /* 0x0000000a110e7c25 */ /* 0x000fc8000f8e000e */
[----:B------:R-:W-:Y:S01]  /*5050*/  IMAD R5, R17, UR11, R15 ;  /* 0x0000000b11057c24 */ /* 0x000fe2000f8e020f */
[----:B------:R-:W-:Y:S02]  /*5060*/  MOV R15, UR21 ;  /* 0x00000015000f7c02 */ /* 0x000fe40008000f00 */
[----:B------:R-:W-:Y:S01]  /*5070*/  MOV R162, RZ ;  /* 0x000000ff00a27202 */ /* 0x000fe20000000f00 */
[----:B------:R-:W-:Y:S01]  /*5080*/  IMAD.U32 R7, RZ, RZ, UR19 ;  /* 0x00000013ff077e24 */ /* 0x000fe2000f8e00ff */
[----:B--2---:R-:W-:Y:S02]  /*5090*/  @!P5 PRMT R160, R6, 0x5410, RZ ;  /* 0x0000541006a0d816 */ /* 0x004fe400000000ff */
[C---:B------:R-:W-:Y:S02]  /*50a0*/  LEA R4, P5, R14.reuse, R8, 0x2 ;  /* 0x000000080e047211 */ /* 0x040fe400078a10ff */
[----:B------:R-:W-:Y:S02]  /*50b0*/  MOV R6, UR18 ;  /* 0x0000001200067c02 */ /* 0x000fe40008000f00 */
[----:B------:R-:W-:-:S02]  /*50c0*/  LEA.HI.X R5, R14, R9, R5, 0x2, P5 ;  /* 0x000000090e057211 */ /* 0x000fc400028f1405 */
[----:B------:R-:W-:Y:S01]  /*50d0*/  MOV R14, R6 ;  /* 0x00000006000e7202 */ /* 0x000fe20000000f00 */
[----:B------:R-:W-:Y:S01]  /*50e0*/  HFMA2 R6, -RZ, RZ, 0, 0 ;  /* 0x00000000ff067431 */ /* 0x000fe200000001ff */
[----:B------:R-:W-:Y:S01]  /*50f0*/  ISETP.GE.AND P5, PT, R133, UR32, PT ;  /* 0x0000002085007c0c */ /* 0x000fe2000bfa6270 */
[----:B------:R0:W2:Y:S02]  /*5100*/  LDG.E R152, desc[UR30][R4.64] ;  /* 0x0000001e04987981 */ /* 0x0000a4000c1e1900 */
[----:B------:R-:W-:Y:S01]  /*5110*/  IMAD.WIDE.U32 R14, R17, UR14, R14 ;  /* 0x0000000e110e7c25 */ /* 0x000fe2000f8e000e */
[----:B---3--:R-:W-:Y:S02]  /*5120*/  @!P3 PRMT R6, R161, 0x5410, RZ ;  /* 0x00005410a106b816 */ /* 0x008fe400000000ff */
[----:B-----5:R-:W-:Y:S01]  /*5130*/  @!P4 PRMT R160, R160, 0x5410, R159 ;  /* 0x00005410a0a0c816 */ /* 0x020fe2000000009f */
[----:B------:R-:W-:Y:S01]  /*5140*/  IMAD R15, R17, UR15, R15 ;  /* 0x0000000f110f7c24 */ /* 0x000fe2000f8e020f */
[----:B------:R-:W-:-:S02]  /*5150*/  ISETP.GE.AND P3, PT, R132, UR32, PT ;  /* 0x0000002084007c0c */ /* 0x000fc4000bf66270 */
[----:B----4-:R-:W-:Y:S02]  /*5160*/  @!P0 PRMT R162, R164, 0x5410, RZ ;  /* 0x00005410a4a28816 */ /* 0x010fe400000000ff */
[----:B0-----:R-:W-:Y:S01]  /*5170*/  LEA R4, P4, R14, R10, 0x2 ;  /* 0x0000000a0e047211 */ /* 0x001fe200078810ff */
[----:B------:R-:W3:Y:S01]  /*5180*/  @!P5 LDG.E.U16 R7, desc[UR30][R2.64+0x2c0] ;  /* 0x0002c01e0207d981 */ /* 0x000ee2000c1e1500 */
[----:B------:R-:W-:Y:S02]  /*5190*/  ISETP.GE.AND P0, PT, R130, UR32, PT ;  /* 0x0000002082007c0c */ /* 0x000fe4000bf06270 */
[----:B------:R-:W-:Y:S02]  /*51a0*/  @!P2 PRMT R6, R6, 0x5410, R163 ;  /* 0x000054100606a816 */ /* 0x000fe400000000a3 */
[----:B------:R-:W-:Y:S02]  /*51b0*/  ISETP.GE.AND P2, PT, R131, UR32, PT ;  /* 0x0000002083007c0c */ /* 0x000fe4000bf46270 */
[----:B------:R-:W-:-:S02]  /*51c0*/  LEA.HI.X R5, R14, R11, R15, 0x2, P4 ;  /* 0x0000000b0e057211 */ /* 0x000fc400020f140f */
        /* <DEDUP_REMOVED lines=16> */
[----:B------:R-:W-:-:S03]  /*52d0*/  HFMA2 R2, -RZ, RZ, 0, 0 ;  /* 0x00000000ff027431 */ /* 0x000fc600000001ff */
[----:B------:R-:W-:Y:S04]  /*52e0*/  STS.U16 [R122+0x140], R163 ;  /* 0x000140a37a007388 */ /* 0x000fe80000000400 */
[----:B------:R-:W-:Y:S04]  /*52f0*/  STS.U16 [R121+0x180], R160 ;  /* 0x000180a079007388 */ /* 0x000fe80000000400 */
[----:B------:R-:W-:Y:S04]  /*5300*/  STS.U16 [R120+0x1c0], R164 ;  /* 0x0001c0a478007388 */ /* 0x000fe80000000400 */
[----:B------:R-:W-:Y:S04]  /*5310*/  STS.U16 [R119+0x200], R6 ;  /* 0x0002000677007388 */ /* 0x000fe80000000400 */
[----:B------:R0:W-:Y:S02]  /*5320*/  STS.U16 [R118+0x240], R4 ;  /* 0x0002400476007388 */ /* 0x0001e40000000400 */
[----:B0-----:R-:W-:Y:S01]  /*5330*/  MOV R4, RZ ;  /* 0x000000ff00047202 */ /* 0x001fe20000000f00 */
[----:B------:R-:W0:Y:S01]  /*5340*/  S2UR UR9, SR_CgaCtaId ;  /* 0x00000000000979c3 */ /* 0x000e220000008800 */
[----:B------:R-:W-:-:S04]  /*5350*/  ULEA UR8, UR22, 0xffffff00, 0x8 ;  /* 0xffffff0016087891 */ /* 0x000fc8000f8e40ff */
[----:B------:R-:W-:Y:S01]  /*5360*/  ULOP3.LUT UR8, UR8, 0x100, URZ, 0xc0, !UPT ;  /* 0x0000010008087892 */ /* 0x000fe2000f8ec0ff */
[----:B------:R-:W-:Y:S01]  /*5370*/  UMOV UR12, 0x400 ;  /* 0x00000400000c7882 */ /* 0x000fe20000000000 */
[----:B------:R-:W-:Y:S01]  /*5380*/  BSSY.RECONVERGENT B0, `(.L_x_3720) ;  /* 0x000007e000007945 */ /* 0x000fe20003800200 */
[----:B0-----:R-:W-:Y:S01]  /*5390*/  ULEA UR12, UR9, UR12, 0x18 ;  /* 0x0000000c090c7291 */ /* 0x001fe2000f8ec0ff */
        /* <DEDUP_REMOVED lines=16> */
[----:B------:R-:W3:Y:S04]  /*54a0*/  LDS.U16 R212, [R110+0x2] ;  /* 0x000002006ed47984 */ /* 0x000ee80000000400 */
[----:B------:R-:W4:Y:S04]  /*54b0*/  LDS.U16 R210, [R109+0x4] ;  /* 0x000004006dd27984 */ /* 0x000f280000000400 */
        /* <DEDUP_REMOVED lines=9> */
[----:B------:R-:W1:Y:S04]  /*5550*/  LDS.U16 R214, [R111] ;  /* 0x000000006fd67984 */ /* 0x000e680000000400 */
[----:B------:R-:W1:Y:S04]  /*5560*/  LDS.U16 R202, [R105+0xc] ;  /* 0x00000c0069ca7984 */ /* 0x000e680000000400 */
[----:B------:R-:W1:Y:S04]  /*5570*/  LDS.U16 R200, [R104+0xe] ;  /* 0x00000e0068c87984 */ /* 0x000e680000000400 */
[----:B------:R-:W1:Y:S01]  /*5580*/  LDS.U16 R190, [R99+0x18] ;  /* 0x0000180063be7984 */ /* 0x000e620000000400 */
[----:B------:R-:W-:-:S04]  /*5590*/  FMUL.FTZ R3, R152, 1.4426950216293334961 ;  /* 0x3fb8aa3b98037820 */ /* 0x000fc80000410000 */
[-C--:B------:R-:W-:Y:S01]  /*55a0*/  FMUL.FTZ R189, R48, R3.reuse ;  /* 0x0000000330bd7220 */ /* 0x080fe20000410000 */
[----:B--2---:R-:W-:Y:S02]  /*55b0*/  VIADD R2, R17, UR8 ;  /* 0x0000000811027c36 */ /* 0x004fe40008000000 */
[-C--:B------:R-:W-:Y:S01]  /*55c0*/  FMUL.FTZ R158, R47, R3.reuse ;  /* 0x000000032f9e7220 */ /* 0x080fe20000410000 */
[-C--:B------:R-:W-:Y:S01]  /*55d0*/  FMUL.FTZ R156, R46, R3.reuse ;  /* 0x000000032e9c7220 */ /* 0x080fe20000410000 */
[-C--:B------:R-:W-:Y:S01]  /*55e0*/  FMUL.FTZ R161, R45, R3.reuse ;  /* 0x000000032da17220 */ /* 0x080fe20000410000 */
[-C--:B------:R-:W-:Y:S01]  /*55f0*/  FMUL.FTZ R163, R44, R3.reuse ;  /* 0x000000032ca37220 */ /* 0x080fe20000410000 */
[----:B------:R-:W2:Y:S01]  /*5600*/  MUFU.EX2 R189, R189 ;  /* 0x000000bd00bd7308 */ /* 0x000ea20000000800 */
[-C--:B------:R-:W-:Y:S01]  /*5610*/  FMUL.FTZ R183, R43, R3.reuse ;  /* 0x000000032bb77220 */ /* 0x080fe20000410000 */
[-C--:B------:R-:W-:Y:S01]  /*5620*/  FMUL.FTZ R184, R42, R3.reuse ;  /* 0x000000032ab87220 */ /* 0x080fe20000410000 */
[-C--:B------:R-:W-:Y:S01]  /*5630*/  FMUL.FTZ R182, R41, R3.reuse ;  /* 0x0000000329b67220 */ /* 0x080fe20000410000 */
[-C--:B------:R-:W-:Y:S01]  /*5640*/  FMUL.FTZ R180, R40, R3.reuse ;  /* 0x0000000328b47220 */ /* 0x080fe20000410000 */
[-C--:B------:R-:W-:Y:S01]  /*5650*/  FMUL.FTZ R181, R39, R3.reuse ;  /* 0x0000000327b57220 */ /* 0x080fe20000410000 */
[-C--:B------:R-:W-:Y:S01]  /*5660*/  FMUL.FTZ R178, R38, R3.reuse ;  /* 0x0000000326b27220 */ /* 0x080fe20000410000 */
[C---:B------:R-:W-:Y:S01]  /*5670*/  ISETP.NE.AND P0, PT, R148.reuse, RZ, PT ;  /* 0x000000ff9400720c */ /* 0x040fe20003f05270 */
        /* <DEDUP_REMOVED lines=11> */
[----:B------:R-:W-:-:S03]  /*5730*/  LEA R2, R2, UR12, 0x2 ;  /* 0x0000000c02027c11 */ /* 0x000fc6000f8e10ff */
[----:B------:R-:W0:Y:S01]  /*5740*/  MUFU.EX2 R161, R161 ;  /* 0x000000a100a17308 */ /* 0x000e220000000800 */
[----:B---3--:R-:W-:-:S03]  /*5750*/  HADD2.F32 R212, -RZ, R212.H0_H0 ;  /* 0x200000d4ffd47230 */ /* 0x008fc60000004100 */
[----:B------:R-:W3:Y:S01]  /*5760*/  MUFU.EX2 R163, R163 ;  /* 0x000000a300a37308 */ /* 0x000ee20000000800 */
[----:B----4-:R-:W-:-:S03]  /*5770*/  HADD2.F32 R210, -RZ, R210.H0_H0 ;  /* 0x200000d2ffd27230 */ /* 0x010fc60000004100 */
[----:B------:R-:W4:Y:S01]  /*5780*/  MUFU.EX2 R183, R183 ;  /* 0x000000b700b77308 */ /* 0x000f220000000800 */
[----:B-----5:R-:W-:-:S03]  /*5790*/  HADD2.F32 R208, -RZ, R208.H0_H0 ;  /* 0x200000d0ffd07230 */ /* 0x020fc60000004100 */
[----:B------:R-:W0:Y:S01]  /*57a0*/  MUFU.EX2 R184, R184 ;  /* 0x000000b800b87308 */ /* 0x000e220000000800 */
[----:B-1----:R-:W-:-:S03]  /*57b0*/  HADD2.F32 R206, -RZ, R206.H0_H0 ;  /* 0x200000ceffce7230 */ /* 0x002fc60000004100 */
[----:B------:R-:W1:Y:S01]  /*57c0*/  MUFU.EX2 R182, R182 ;  /* 0x000000b600b67308 */ /* 0x000e620000000800 */
        /* <DEDUP_REMOVED lines=13> */
[----:B------:R-:W0:Y:S04]  /*58a0*/  MUFU.EX2 R177, R177 ;  /* 0x000000b100b17308 */ /* 0x000e280000000800 */
[----:B------:R-:W0:Y:S01]  /*58b0*/  MUFU.EX2 R175, R175 ;  /* 0x000000af00af7308 */ /* 0x000e220000000800 */
[----:B--2---:R2:W-:Y:S01]  /*58c0*/  STS [R2+0x1d10], R189 ;  /* 0x001d10bd02007388 */ /* 0x0045e20000000800 */
        /* <DEDUP_REMOVED lines=9> */
[C---:B--2---:R-:W-:Y:S01]  /*5960*/  FMUL.FTZ R2, R185.reuse, R212 ;  /* 0x000000d4b9027220 */ /* 0x044fe20000410000 */
[C---:B------:R-:W-:Y:S01]  /*5970*/  FMUL.FTZ R191, R185.reuse, R173 ;  /* 0x000000adb9bf7220 */ /* 0x040fe20000410000 */
[----:B------:R-:W-:Y:S01]  /*5980*/  FMUL.FTZ R193, R185, R154 ;  /* 0x0000009ab9c17220 */ /* 0x000fe20000410000 */
        /* <DEDUP_REMOVED lines=21> */
[----:B------:R-:W-:-:S04]  /*5ae0*/  USHF.L.U32 UR8, UR22, 0x8, URZ ;  /* 0x0000000816087899 */ /* 0x000fc800080006ff */
[----:B------:R-:W-:-:S06]  /*5af0*/  ULOP3.LUT UR8, UR8, 0x100, URZ, 0xc0, !UPT ;  /* 0x0000010008087892 */ /* 0x000fcc000f8ec0ff */
[----:B------:R-:W-:-:S04]  /*5b00*/  IADD3 R2, PT, PT, R17, UR8, RZ ;  /* 0x0000000811027c10 */ /* 0x000fc8000fffe0ff */
[----:B------:R-:W-:-:S05]  /*5b10*/  LEA R2, R2, UR12, 0x2 ;  /* 0x0000000c02027c11 */ /* 0x000fca000f8e10ff */
[----:B------:R1:W2:Y:S01]  /*5b20*/  LDS R162, [R2+0x1d10] ;  /* 0x001d100002a27984 */ /* 0x0002a20000000800 */
[----:B------:R-:W-:Y:S05]  /*5b30*/  BRA `(.L_x_3722) ;  /* 0x0000000000087947 */ /* 0x000fea0003800000 */
.L_x_3721:
[----:B------:R-:W-:-:S06]  /*5b40*/  LEA R162, R148, UR12, 0x2 ;  /* 0x0000000c94a27c11 */ /* 0x000fcc000f8e10ff */
[----:B------:R-:W0:Y:S02]  /*5b50*/  LDS R162, [R162+0x2514] ;  /* 0x00251400a2a27984 */ /* 0x000e240000000800 */
.L_x_3722:
[----:B------:R-:W-:Y:S05]  /*5b60*/  BSYNC.RECONVERGENT B0 ;  /* 0x0000000000007941 */ /* 0x000fea0003800200 */
.L_x_3720:
[----:B------:R-:W3:Y:S01]  /*5b70*/  @P1 LDC R4, c[0x0][0x38c] ;  /* 0x0000e300ff041b82 */ /* 0x000ee20000000800 */
[----:B------:R-:W-:Y:S01]  /*5b80*/  VOTEU.ANY UP0, P1 ;  /* 0x0000000000ff7886 */ /* 0x000fe20000800100 */
[----:B------:R-:W-:Y:S01]  /*5b90*/  FMUL.FTZ R216, R48, R65 ;  /* 0x0000004130d87220 */ /* 0x000fe20000410000 */
[----:B------:R-:W-:Y:S01]  /*5ba0*/  FMUL.FTZ R195, R47, R62 ;  /* 0x0000003e2fc37220 */ /* 0x000fe20000410000 */
[----:B------:R-:W-:Y:S01]  /*5bb0*/  FMUL.FTZ R7, R189, R158 ;  /* 0x0000009ebd077220 */ /* 0x000fe20000410000 */
[----:B------:R-:W-:Y:S01]  /*5bc0*/  FMUL.FTZ R191, R46, R63 ;  /* 0x0000003f2ebf7220 */ /* 0x000fe20000410000 */
[----:B------:R-:W-:Y:S01]  /*5bd0*/  @UP0 UIADD3 UR8, UPT, UPT, UR22, -0x2, URZ ;  /* 0xfffffffe16080890 */ /* 0x000fe2000fffe0ff */
[----:B------:R-:W-:Y:S01]  /*5be0*/  FFMA.FTZ R6, R158, R216, R195 ;  /* 0x000000d89e067223 */ /* 0x000fe200000100c3 */
[----:B------:R-:W-:Y:S01]  /*5bf0*/  FMUL.FTZ R218, R45, R60 ;  /* 0x0000003c2dda7220 */ /* 0x000fe20000410000 */
[----:B------:R-:W-:Y:S01]  /*5c00*/  FMUL.FTZ R222, R156, R7 ;  /* 0x000000079cde7220 */ /* 0x000fe20000410000 */
[----:B------:R-:W-:-:S02]  /*5c10*/  HFMA2 R5, -RZ, RZ, 0, 4.76837158203125e-07 ;  /* 0x00000008ff057431 */ /* 0x000fc400000001ff */
[----:B------:R-:W-:Y:S01]  /*5c20*/  FFMA.FTZ R6, R156, R6, R191 ;  /* 0x000000069c067223 */ /* 0x000fe200000100bf */
[----:B------:R-:W-:Y:S01]  /*5c30*/  FMUL.FTZ R220, R44, R61 ;  /* 0x0000003d2cdc7220 */ /* 0x000fe20000410000 */
[C---:B------:R-:W-:Y:S01]  /*5c40*/  FMUL.FTZ R224, R161.reuse, R222 ;  /* 0x000000dea1e07220 */ /* 0x040fe20000410000 */
[----:B-1----:R-:W-:Y:S01]  /*5c50*/  MOV R2, 0x3f800000 ;  /* 0x3f80000000027802 */ /* 0x002fe20000000f00 */
[----:B------:R-:W-:Y:S01]  /*5c60*/  FFMA.FTZ R6, R161, R6, R218 ;  /* 0x00000006a1067223 */ /* 0x000fe200000100da */
[----:B------:R-:W-:Y:S02]  /*5c70*/  HFMA2 R3, -RZ, RZ, 0, 0 ;  /* 0x00000000ff037431 */ /* 0x000fe400000001ff */
[----:B------:R-:W-:Y:S01]  /*5c80*/  FMUL.FTZ R222, R43, R58 ;  /* 0x0000003a2bde7220 */ /* 0x000fe20000410000 */
[C---:B------:R-:W-:Y:S01]  /*5c90*/  FMUL.FTZ R224, R163.reuse, R224 ;  /* 0x000000e0a3e07220 */ /* 0x040fe20000410000 */
[----:B---3--:R-:W-:Y:S02]  /*5ca0*/  @P1 IMAD R4, R4, UR8, R17 ;  /* 0x0000000804041c24 */ /* 0x008fe4000f8e0211 */
[----:B------:R-:W-:-:S02]  /*5cb0*/  FFMA.FTZ R6, R163, R6, R220 ;  /* 0x00000006a3067223 */ /* 0x000fc400000100dc */
        /* <DEDUP_REMOVED lines=14> */
[----:B------:R-:W-:Y:S01]  /*5da0*/  FMUL.FTZ R224, R39, R54 ;  /* 0x0000003627e07220 */ /* 0x000fe20000410000 */
[----:B------:R-:W-:Y:S01]  /*5db0*/  FFMA.FTZ R6, R180, R6, R207 ;  /* 0x00000006b4067223 */ /* 0x000fe200000100cf */
[----:B------:R-:W-:Y:S01]  /*5dc0*/  ISETP.GT.U32.AND P2, PT, R148, 0x1f, PT ;  /* 0x0000001f9400780c */ /* 0x000fe20003f44070 */
[----:B------:R-:W-:Y:S01]  /*5dd0*/  FMUL.FTZ R5, R184, R5 ;  /* 0x00000005b8057220 */ /* 0x000fe20000410000 */
[----:B------:R-:W-:Y:S01]  /*5de0*/  FMUL.FTZ R226, R32, R49 ;  /* 0x0000003120e27220 */ /* 0x000fe20000410000 */
[----:B------:R-:W-:Y:S01]  /*5df0*/  FFMA.FTZ R6, R181, R6, R224 ;  /* 0x00000006b5067223 */ /* 0x000fe200000100e0 */
[----:B------:R-:W-:Y:S01]  /*5e00*/  LOP3.LUT R186, R186, 0xfffffffd, RZ, 0xc0, !PT ;  /* 0xfffffffdbaba7812 */ /* 0x000fe200078ec0ff */
[----:B------:R-:W-:-:S02]  /*5e10*/  FMUL.FTZ R5, R182, R5 ;  /* 0x00000005b6057220 */ /* 0x000fc40000410000 */
[----:B------:R-:W-:Y:S02]  /*5e20*/  FFMA.FTZ R6, R178, R6, R209 ;  /* 0x00000006b2067223 */ /* 0x000fe400000100d1 */
[----:B------:R-:W-:Y:S02]  /*5e30*/  FMUL.FTZ R4, R180, R5 ;  /* 0x00000005b4047220 */ /* 0x000fe40000410000 */
[----:B------:R-:W-:Y:S02]  /*5e40*/  FFMA.FTZ R6, R179, R6, R230 ;  /* 0x00000006b3067223 */ /* 0x000fe400000100e6 */
[----:B------:R-:W-:Y:S01]  /*5e50*/  FMUL.FTZ R5, R181, R4 ;  /* 0x00000004b5057220 */ /* 0x000fe20000410000 */
[----:B------:R-:W-:Y:S01]  /*5e60*/  @P2 LOP3.LUT R186, R186, 0x2, RZ, 0xfc, !PT ;  /* 0x00000002baba2812 */ /* 0x000fe200078efcff */
[----:B------:R-:W-:Y:S02]  /*5e70*/  FFMA.FTZ R6, R176, R6, R211 ;  /* 0x00000006b0067223 */ /* 0x000fe400000100d3 */
[----:B------:R-:W-:-:S02]  /*5e80*/  FMUL.FTZ R4, R178, R5 ;  /* 0x00000005b2047220 */ /* 0x000fc40000410000 */
[----:B------:R-:W-:Y:S02]  /*5e90*/  FFMA.FTZ R6, R174, R6, R213 ;  /* 0x00000006ae067223 */ /* 0x000fe400000100d5 */
[----:B------:R-:W-:-:S04]  /*5ea0*/  FMUL.FTZ R5, R179, R4 ;  /* 0x00000004b3057220 */ /* 0x000fc80000410000 */
[----:B------:R-:W-:-:S04]  /*5eb0*/  FMUL.FTZ R5, R176, R5 ;  /* 0x00000005b0057220 */ /* 0x000fc80000410000 */
[----:B------:R-:W-:Y:S01]  /*5ec0*/  FMUL.FTZ R4, R174, R5 ;  /* 0x00000005ae047220 */ /* 0x000fe20000410000 */
[----:B------:R-:W-:-:S03]  /*5ed0*/  FFMA.FTZ R5, R177, R6, R228 ;  /* 0x00000006b1057223 */ /* 0x000fc600000100e4 */
[----:B------:R-:W-:Y:S01]  /*5ee0*/  FMUL.FTZ R4, R177, R4 ;  /* 0x00000004b1047220 */ /* 0x000fe20000410000 */
[----:B------:R-:W-:-:S03]  /*5ef0*/  FFMA.FTZ R5, R175, R5, R226 ;  /* 0x00000005af057223 */ /* 0x000fc600000100e2 */
[----:B------:R-:W-:-:S05]  /*5f00*/  FMUL.FTZ R4, R175, R4 ;  /* 0x00000004af047220 */ /* 0x000fca0000410000 */
[----:B------:R1:W-:Y:S01]  /*5f10*/  STS.64 [R145+0x1900], R4 ;  /* 0x0019000491007388 */ /* 0x0003e20000000a00 */
[----:B------:R-:W-:Y:S06]  /*5f20*/  BAR.SYNC.DEFER_BLOCKING 0x0 ;  /* 0x0000000000007b1d */ /* 0x000fec0000010000 */
[----:B------:R-:W-:Y:S05]  /*5f30*/  @P2 BRA `(.L_x_3723) ;  /* 0x0000000000dc2947 */ /* 0x000fea0003800000 */
[----:B------:R-:W-:Y:S01]  /*5f40*/  LEA R193, R148, R145, 0x3 ;  /* 0x0000009194c17211 */ /* 0x000fe200078e18ff */
[----:B------:R-:W-:Y:S01]  /*5f50*/  UMOV UR8, 0xffffffff ;  /* 0xffffffff00087882 */ /* 0x000fe20000000000 */
[----:B------:R-:W-:Y:S02]  /*5f60*/  ISETP.GE.AND P2, PT, R128, 0x10, PT ;  /* 0x000000108000780c */ /* 0x000fe40003f46270 */
[----:B------:R-:W-:Y:S01]  /*5f70*/  LOP3.LUT R186, R186, 0xfffffffe, RZ, 0xc0, !PT ;  /* 0xfffffffebaba7812 */ /* 0x000fe200078ec0ff */
[----:B-1----:R-:W1:Y:S01]  /*5f80*/  LDS.128 R4, [R193+0x1900] ;  /* 0x00190000c1047984 */ /* 0x002e620000000c00 */
[C---:B------:R-:W-:Y:S02]  /*5f90*/  ISETP.GE.AND P3, PT, R128.reuse, 0x4, PT ;  /* 0x000000048000780c */ /* 0x040fe40003f66270 */
[C---:B------:R-:W-:Y:S02]  /*5fa0*/  ISETP.GE.AND P4, PT, R128.reuse, 0x2, PT ;  /* 0x000000028000780c */ /* 0x040fe40003f86270 */
[----:B------:R-:W-:-:S05]  /*5fb0*/  ISETP.GE.AND P5, PT, R128, 0x1, PT ;  /* 0x000000018000780c */ /* 0x000fca0003fa6270 */
[----:B------:R-:W-:Y:S02]  /*5fc0*/  @P2 LOP3.LUT R186, R186, 0x1, RZ, 0xfc, !PT ;  /* 0x00000001baba2812 */ /* 0x000fe400078efcff */
[----:B------:R-:W-:Y:S01]  /*5fd0*/  ISETP.GE.AND P2, PT, R128, 0x8, PT ;  /* 0x000000088000780c */ /* 0x000fe20003f46270 */
[-C--:B-1----:R-:W-:Y:S01]  /*5fe0*/  FFMA.FTZ R232, R5, R6.reuse, R7 ;  /* 0x0000000605e87223 */ /* 0x082fe20000010007 */
[----:B------:R-:W-:Y:S01]  /*5ff0*/  FMUL.FTZ R197, R4, R6 ;  /* 0x0000000604c57220 */ /* 0x000fe20000410000 */
[----:B------:R-:W-:Y:S10]  /*6000*/  BRA.DIV UR8, `(.L_x_3724) ;  /* 0x0000003e08107947 */ /* 0x000ff4000b800000 */
[----:B------:R-:W1:Y:S04]  /*6010*/  SHFL.UP PT, R5, R232, 0x1, RZ ;  /* 0x04200000e8057989 */ /* 0x000e6800000e00ff */
        /* <DEDUP_REMOVED lines=21> */
.L_x_3782:
[----:B------:R-:W-:Y:S01]  /*6170*/  ISETP.GE.AND P2, PT, R128, 0x10, PT ;  /* 0x000000108000780c */ /* 0x000fe20003f46270 */
[----:B----4-:R-:W-:Y:S01]  /*6180*/  FFMA.FTZ R5, R197, R5, R4 ;  /* 0x00000005c5057223 */ /* 0x010fe20000010004 */
[----:B------:R-:W-:-:S04]  /*6190*/  UMOV UR8, 0xffffffff ;  /* 0xffffffff00087882 */ /* 0x000fc80000000000 */
[----:B------:R-:W-:-:S07]  /*61a0*/  FSEL R199, R4, R5, !P2 ;  /* 0x0000000504c77208 */ /* 0x000fce0005000000 */
[----:B-1-3--:R-:W-:Y:S01]  /*61b0*/  @P2 FMUL.FTZ R197, R197, R234 ;  /* 0x000000eac5c52220 */ /* 0x00afe20000410000 */
[----:B------:R-:W-:Y:S06]  /*61c0*/  BRA.DIV UR8, `(.L_x_3725) ;  /* 0x0000003e08a47947 */ /* 0x000fec000b800000 */
.L_x_3785:
[----:B------:R-:W-:-:S03]  /*61d0*/  UMOV UR8, 0xffffffff ;  /* 0xffffffff00087882 */ /* 0x000fc60000000000 */
[----:B------:R-:W-:Y:S05]  /*61e0*/  BRA.DIV UR8, `(.L_x_3726) ;  /* 0x0000003e08c47947 */ /* 0x000fea000b800000 */
.L_x_3788:
[----:B------:R-:W-:-:S03]  /*61f0*/  UMOV UR8, 0xffffffff ;  /* 0xffffffff00087882 */ /* 0x000fc60000000000 */
[----:B------:R-:W-:Y:S05]  /*6200*/  BRA.DIV UR8, `(.L_x_3727) ;  /* 0x0000003e08e47947 */ /* 0x000fea000b800000 */
[----:B------:R-:W1:Y:S04]  /*6210*/  SHFL.UP PT, R197, R197, 0x1, RZ ;  /* 0x04200000c5c57989 */ /* 0x000e6800000e00ff */
[----:B------:R3:W4:Y:S04]  /*6220*/  SHFL.UP PT, R232, R199, 0x1, RZ ;  /* 0x04200000c7e87989 */ /* 0x00072800000e00ff */
[----:B-----5:R3:W0:Y:S04]  /*6230*/  SHFL.IDX PT, R4, R2, RZ, 0x1f ;  /* 0x00001fff02047589 */ /* 0x02062800000e0000 */
[----:B------:R3:W0:Y:S02]  /*6240*/  SHFL.IDX PT, R5, R3, RZ, 0x1f ;  /* 0x00001fff03057589 */ /* 0x00062400000e0000 */
.L_x_3794:
[----:B------:R-:W5:Y:S01]  /*6250*/  LDS.64 R6, [R193+0x1900] ;  /* 0x00190000c1067984 */ /* 0x000f620000000a00 */
[C---:B01--4-:R-:W-:Y:S01]  /*6260*/  @P0 FFMA.FTZ R5, R197.reuse, R5, R232 ;  /* 0x00000005c5050223 */ /* 0x053fe200000100e8 */
[----:B------:R-:W-:-:S03]  /*6270*/  @P0 FMUL.FTZ R4, R197, R4 ;  /* 0x00000004c5040220 */ /* 0x000fc60000410000 */
[-C--:B-----5:R-:W-:Y:S01]  /*6280*/  FFMA.FTZ R7, R5, R6.reuse, R7 ;  /* 0x0000000605077223 */ /* 0x0a0fe20000010007 */
[----:B------:R-:W-:-:S05]  /*6290*/  FMUL.FTZ R6, R4, R6 ;  /* 0x0000000604067220 */ /* 0x000fca0000410000 */
[----:B------:R4:W-:Y:S02]  /*62a0*/  STS.128 [R193+0x1900], R4 ;  /* 0x00190004c1007388 */ /* 0x0009e40000000c00 */
.L_x_3723:
[----:B------:R-:W-:Y:S05]  /*62b0*/  WARPSYNC.ALL ;  /* 0x0000000000007948 */ /* 0x000fea0003800000 */
[----:B------:R-:W-:Y:S01]  /*62c0*/  BAR.SYNC.DEFER_BLOCKING 0x0 ;  /* 0x0000000000007b1d */ /* 0x000fe20000010000 */
[C---:B012-4-:R-:W-:Y:S01]  /*62d0*/  FMUL.FTZ R4, R175.reuse, R162 ;  /* 0x000000a2af047220 */ /* 0x057fe20000410000 */
[----:B---3-5:R-:W-:Y:S01]  /*62e0*/  FFMA.FTZ R3, R175, R165, R164 ;  /* 0x000000a5af037223 */ /* 0x028fe200000100a4 */
[C---:B------:R-:W-:Y:S01]  /*62f0*/  FMUL.FTZ R193, R185.reuse, R190 ;  /* 0x000000beb9c17220 */ /* 0x040fe20000410000 */
[----:B------:R-:W-:Y:S01]  /*6300*/  FMUL.FTZ R6, R185, R200 ;  /* 0x000000c8b9067220 */ /* 0x000fe20000410000 */
[C---:B------:R-:W-:Y:S01]  /*6310*/  FMUL.FTZ R5, R177.reuse, R4 ;  /* 0x00000004b1057220 */ /* 0x040fe20000410000 */
[----:B------:R-:W-:Y:S01]  /*6320*/  FFMA.FTZ R3, R177, R3, R166 ;  /* 0x00000003b1037223 */ /* 0x000fe200000100a6 */
[----:B------:R-:W-:Y:S01]  /*6330*/  FMUL.FTZ R193, R84, R193 ;  /* 0x000000c154c17220 */ /* 0x000fe20000410000 */
[----:B------:R-:W-:Y:S01]  /*6340*/  FMUL.FTZ R199, R185, R202 ;  /* 0x000000cab9c77220 */ /* 0x000fe20000410000 */
[C---:B------:R-:W-:Y:S01]  /*6350*/  FMUL.FTZ R5, R174.reuse, R5 ;  /* 0x00000005ae057220 */ /* 0x040fe20000410000 */
[----:B------:R-:W-:Y:S01]  /*6360*/  FMUL.FTZ R197, R89, R6 ;  /* 0x0000000659c57220 */ /* 0x000fe20000410000 */
[----:B------:R-:W-:Y:S01]  /*6370*/  FFMA.FTZ R3, R174, R3, R193 ;  /* 0x00000003ae037223 */ /* 0x000fe200000100c1 */
[----:B------:R-:W-:Y:S01]  /*6380*/  UISETP.GE.AND UP0, UPT, UR22, UR33, UPT ;  /* 0x000000211600728c */ /* 0x000fe2000bf06270 */
[----:B------:R-:W-:Y:S01]  /*6390*/  FMUL.FTZ R199, R90, R199 ;  /* 0x000000c75ac77220 */ /* 0x000fe20000410000 */
[----:B------:R-:W-:Y:S01]  /*63a0*/  FMUL.FTZ R205, R185, R214 ;  /* 0x000000d6b9cd7220 */ /* 0x000fe20000410000 */
[----:B------:R-:W-:Y:S01]  /*63b0*/  FFMA.FTZ R3, R176, R3, R167 ;  /* 0x00000003b0037223 */ /* 0x000fe200000100a7 */
[----:B------:R-:W-:-:S02]  /*63c0*/  ISETP.GT.U32.AND P2, PT, R148, 0x1f, PT ;  /* 0x0000001f9400780c */ /* 0x000fc40003f44070 */
[----:B------:R-:W-:Y:S01]  /*63d0*/  PLOP3.LUT P0, PT, PT, PT, UP0, 0x80, 0x8 ;  /* 0x000000000008781c */ /* 0x000fe20003f0f008 */
[----:B------:R-:W-:Y:S01]  /*63e0*/  FFMA.FTZ R3, R179, R3, R168 ;  /* 0x00000003b3037223 */ /* 0x000fe200000100a8 */
[----:B------:R-:W-:Y:S02]  /*63f0*/  FMUL.FTZ R205, R0, R205 ;  /* 0x000000cd00cd7220 */ /* 0x000fe40000410000 */
[----:B------:R-:W-:Y:S01]  /*6400*/  ISETP.NE.OR P0, PT, R187, RZ, P0 ;  /* 0x000000ffbb00720c */ /* 0x000fe20000705670 */
[----:B------:R-:W-:Y:S01]  /*6410*/  FFMA.FTZ R3, R178, R3, R169 ;  /* 0x00000003b2037223 */ /* 0x000fe200000100a9 */
[----:B------:R-:W0:Y:S03]  /*6420*/  LDS R2, [R145+0x1904] ;  /* 0x0019040091027984 */ /* 0x000e260000000800 */
[----:B------:R-:W-:Y:S01]  /*6430*/  FFMA.FTZ R3, R181, R3, R170 ;  /* 0x00000003b5037223 */ /* 0x000fe200000100aa */
[----:B0-----:R-:W-:Y:S01]  /*6440*/  FFMA.FTZ R189, R189, R2, R216 ;  /* 0x00000002bdbd7223 */ /* 0x001fe200000100d8 */
[----:B------:R-:W-:-:S03]  /*6450*/  FMUL.FTZ R2, R176, R5 ;  /* 0x00000005b0027220 */ /* 0x000fc60000410000 */
[----:B------:R-:W-:Y:S01]  /*6460*/  FFMA.FTZ R216, R158, R189, R195 ;  /* 0x000000bd9ed87223 */ /* 0x000fe200000100c3 */
[----:B------:R-:W-:Y:S01]  /*6470*/  FMUL.FTZ R5, R179, R2 ;  /* 0x00000002b3057220 */ /* 0x000fe20000410000 */
[----:B------:R-:W-:Y:S02]  /*6480*/  IMAD.MOV.U32 R2, RZ, RZ, 0x3f800000 ;  /* 0x3f800000ff027424 */ /* 0x000fe400078e00ff */
[----:B------:R-:W-:Y:S01]  /*6490*/  FFMA.FTZ R191, R156, R216, R191 ;  /* 0x000000d89cbf7223 */ /* 0x000fe200000100bf */
[----:B------:R-:W-:-:S03]  /*64a0*/  FMUL.FTZ R4, R178, R5 ;  /* 0x00000005b2047220 */ /* 0x000fc60000410000 */
[----:B------:R-:W-:Y:S01]  /*64b0*/  FFMA.FTZ R218, R161, R191, R218 ;  /* 0x000000bfa1da7223 */ /* 0x000fe200000100da */
[----:B------:R-:W-:Y:S01]  /*64c0*/  FMUL.FTZ R5, R181, R4 ;  /* 0x00000004b5057220 */ /* 0x000fe20000410000 */
[C---:B------:R-:W-:Y:S01]  /*64d0*/  FFMA.FTZ R4, R180.reuse, R3, R197 ;  /* 0x00000003b4047223 */ /* 0x040fe200000100c5 */
[----:B------:R-:W-:Y:S02]  /*64e0*/  HFMA2 R3, -RZ, RZ, 0, 0 ;  /* 0x00000000ff037431 */ /* 0x000fe400000001ff */
[----:B------:R-:W-:Y:S01]  /*64f0*/  FFMA.FTZ R195, R163, R218, R220 ;  /* 0x000000daa3c37223 */ /* 0x000fe200000100dc */
[----:B------:R-:W-:Y:S01]  /*6500*/  FMUL.FTZ R5, R180, R5 ;  /* 0x00000005b4057220 */ /* 0x000fe20000410000 */
[C---:B------:R-:W-:Y:S01]  /*6510*/  FFMA.FTZ R6, R182.reuse, R4, R199 ;  /* 0x00000004b6067223 */ /* 0x040fe200000100c7 */
[----:B------:R-:W-:Y:S01]  /*6520*/  @!P0 LEA R4, R17, UR12, 0x3 ;  /* 0x0000000c11048c11 */ /* 0x000fe2000f8e18ff */
[----:B------:R-:W-:Y:S01]  /*6530*/  FFMA.FTZ R220, R183, R195, R222 ;  /* 0x000000c3b7dc7223 */ /* 0x000fe200000100de */
[----:B------:R-:W-:-:S03]  /*6540*/  FMUL.FTZ R5, R182, R5 ;  /* 0x00000005b6057220 */ /* 0x000fc60000410000 */
[C---:B------:R-:W-:Y:S01]  /*6550*/  FFMA.FTZ R201, R184.reuse, R220, R201 ;  /* 0x000000dcb8c97223 */ /* 0x040fe200000100c9 */
[C---:B------:R-:W-:Y:S01]  /*6560*/  FMUL.FTZ R232, R184.reuse, R5 ;  /* 0x00000005b8e87220 */ /* 0x040fe20000410000 */
[----:B------:R-:W-:Y:S01]  /*6570*/  FFMA.FTZ R5, R184, R6, R171 ;  /* 0x00000006b8057223 */ /* 0x000fe200000100ab */
[----:B------:R0:W1:Y:S01]  /*6580*/  @!P0 LDS.64 R2, [R4+0x2610] ;  /* 0x0026100004028984 */ /* 0x0000620000000a00 */
[----:B------:R-:W-:Y:S01]  /*6590*/  FFMA.FTZ R222, R182, R201, R203 ;  /* 0x000000c9b6de7223 */ /* 0x000fe200000100cb */
[C---:B------:R-:W-:Y:S01]  /*65a0*/  FMUL.FTZ R232, R183.reuse, R232 ;  /* 0x000000e8b7e87220 */ /* 0x040fe20000410000 */
[----:B------:R-:W-:Y:S02]  /*65b0*/  FFMA.FTZ R5, R183, R5, R172 ;  /* 0x00000005b7057223 */ /* 0x000fe400000100ac */
        /* <DEDUP_REMOVED lines=10> */
[C---:B0-----:R-:W-:Y:S01]  /*6660*/  FMUL.FTZ R4, R158.reuse, R7 ;  /* 0x000000079e047220 */ /* 0x041fe20000410000 */
[----:B------:R-:W-:-:S02]  /*6670*/  FFMA.FTZ R5, R158, R5, R205 ;  /* 0x000000059e057223 */ /* 0x000fc400000100cd */
[----:B------:R-:W-:-:S03]  /*6680*/  FFMA.FTZ R209, R176, R230, R211 ;  /* 0x000000e6b0d17223 */ /* 0x000fc600000100d3 */
[----:B------:R0:W-:Y:S01]  /*6690*/  STS.64 [R145+0x1b10], R4 ;  /* 0x001b100491007388 */ /* 0x0001e20000000a00 */
[----:B------:R-:W-:-:S04]  /*66a0*/  FFMA.FTZ R232, R174, R209, R213 ;  /* 0x000000d1aee87223 */ /* 0x000fc800000100d5 */
[----:B------:R-:W-:-:S04]  /*66b0*/  FFMA.FTZ R228, R177, R232, R228 ;  /* 0x000000e8b1e47223 */ /* 0x000fc800000100e4 */
[----:B------:R-:W-:Y:S01]  /*66c0*/  FFMA.FTZ R211, R175, R228, R226 ;  /* 0x000000e4afd37223 */ /* 0x000fe200000100e2 */
[----:B------:R-:W-:Y:S06]  /*66d0*/  BAR.SYNC.DEFER_BLOCKING 0x0 ;  /* 0x0000000000007b1d */ /* 0x000fec0000010000 */
[----:B------:R-:W-:Y:S05]  /*66e0*/  @P2 BRA `(.L_x_3728) ;  /* 0x0000000000f02947 */ /* 0x000fea0003800000 */
[----:B------:R-:W-:Y:S01]  /*66f0*/  LEA R213, R148, R145, 0x3 ;  /* 0x0000009194d57211 */ /* 0x000fe200078e18ff */
[----:B------:R-:W-:Y:S01]  /*6700*/  UMOV UR8, 0xffffffff ;  /* 0xffffffff00087882 */ /* 0x000fe20000000000 */
[----:B------:R-:W-:-:S03]  /*6710*/  ISETP.NE.AND P0, PT, R187, 0x1f, PT ;  /* 0x0000001fbb00780c */ /* 0x000fc60003f05270 */
[----:B0-----:R-:W0:Y:S02]  /*6720*/  LDS.128 R4, [R213+0x1b10] ;  /* 0x001b1000d5047984 */ /* 0x001e240000000c00 */
[C---:B0-----:R-:W-:Y:S01]  /*6730*/  FFMA.FTZ R5, R4.reuse, R7, R5 ;  /* 0x0000000704057223 */ /* 0x041fe20000010005 */
[----:B------:R-:W-:Y:S01]  /*6740*/  FMUL.FTZ R4, R4, R6 ;  /* 0x0000000604047220 */ /* 0x000fe20000410000 */
[----:B------:R-:W-:Y:S06]  /*6750*/  BRA.DIV UR8, `(.L_x_3729) ;  /* 0x0000003e080c7947 */ /* 0x000fec000b800000 */
[----:B------:R-:W0:Y:S04]  /*6760*/  SHFL.DOWN PT, R215, R5, 0x1, 0x1f ;  /* 0x08201f0005d77f89 */ /* 0x000e2800000e0000 */
[----:B------:R-:W2:Y:S04]  /*6770*/  SHFL.DOWN PT, R7, R4, 0x1, 0x1f ;  /* 0x08201f0004077f89 */ /* 0x000ea800000e0000 */
[----:B-1----:R-:W-:Y:S04]  /*6780*/  SHFL.IDX PT, R221, R2, RZ, 0x1f ;  /* 0x00001fff02dd7589 */ /* 0x002fe800000e0000 */
[----:B------:R-:W-:Y:S01]  /*6790*/  SHFL.IDX PT, R223, R3, RZ, 0x1f ;  /* 0x00001fff03df7589 */ /* 0x000fe200000e0000 */
[----:B0-----:R-:W-:Y:S01]  /*67a0*/  @P0 FFMA.FTZ R215, R4, R215, R5 ;  /* 0x000000d704d70223 */ /* 0x001fe20000010005 */
[----:B--2---:R-:W-:-:S04]  /*67b0*/  @P0 FMUL.FTZ R7, R7, R4 ;  /* 0x0000000407070220 */ /* 0x004fc80000410000 */
[----:B------:R-:W-:Y:S02]  /*67c0*/  @P0 MOV R5, R215 ;  /* 0x000000d700050202 */ /* 0x000fe40000000f00 */
[----:B------:R-:W-:-:S03]  /*67d0*/  @P0 MOV R4, R7 ;  /* 0x0000000700040202 */ /* 0x000fc60000000f00 */
[----:B------:R-:W0:Y:S01]  /*67e0*/  SHFL.DOWN PT, R215, R5, 0x2, 0x1f ;  /* 0x08401f0005d77f89 */ /* 0x000e2200000e0000 */
[----:B------:R-:W-:-:S03]  /*67f0*/  ISETP.GT.U32.AND P0, PT, R187, 0x1d, PT ;  /* 0x0000001dbb00780c */ /* 0x000fc60003f04070 */
[----:B------:R-:W1:Y:S10]  /*6800*/  SHFL.DOWN PT, R7, R4, 0x2, 0x1f ;  /* 0x08401f0004077f89 */ /* 0x000e7400000e0000 */
        /* <DEDUP_REMOVED lines=32> */
.L_x_3811:
[----:B------:R-:W0:Y:S01]  /*6a10*/  LDS.64 R4, [R213+0x1b18] ;  /* 0x001b1800d5047984 */ /* 0x000e220000000a00 */
[----:B------:R-:W-:Y:S01]  /*6a20*/  MOV R7, R223 ;  /* 0x000000df00077202 */ /* 0x000fe20000000f00 */
[----:B------:R-:W-:Y:S01]  /*6a30*/  IMAD.MOV.U32 R6, RZ, RZ, R221 ;  /* 0x000000ffff067224 */ /* 0x000fe200078e00dd */
[----:B------:R-:W-:Y:S02]  /*6a40*/  MOV R3, R226 ;  /* 0x000000e200037202 */ /* 0x000fe40000000f00 */
[----:B------:R-:W-:Y:S01]  /*6a50*/  MOV R2, R217 ;  /* 0x000000d900027202 */ /* 0x000fe20000000f00 */
[C---:B--23--:R-:W-:Y:S01]  /*6a60*/  @P0 FFMA.FTZ R7, R219.reuse, R7, R236 ;  /* 0x00000007db070223 */ /* 0x04cfe200000100ec */
[----:B------:R-:W-:-:S03]  /*6a70*/  @P0 FMUL.FTZ R6, R219, R6 ;  /* 0x00000006db060220 */ /* 0x000fc60000410000 */
[C---:B0-----:R-:W-:Y:S01]  /*6a80*/  FFMA.FTZ R5, R4.reuse, R7, R5 ;  /* 0x0000000704057223 */ /* 0x041fe20000010005 */
[----:B------:R-:W-:-:S05]  /*6a90*/  FMUL.FTZ R4, R4, R6 ;  /* 0x0000000604047220 */ /* 0x000fca0000410000 */
[----:B------:R2:W-:Y:S02]  /*6aa0*/  STS.128 [R213+0x1b10], R4 ;  /* 0x001b1004d5007388 */ /* 0x0005e40000000c00 */
.L_x_3728:
[----:B------:R-:W-:Y:S05]  /*6ab0*/  WARPSYNC.ALL ;  /* 0x0000000000007948 */ /* 0x000fea0003800000 */
[----:B------:R-:W-:Y:S01]  /*6ac0*/  ISETP.NE.AND P5, PT, R148, RZ, PT ;  /* 0x000000ff9400720c */ /* 0x000fe20003fa5270 */
[----:B------:R-:W-:Y:S01]  /*6ad0*/  BAR.SYNC.DEFER_BLOCKING 0x0 ;  /* 0x0000000000007b1d */ /* 0x000fe20000010000 */
[----:B0-2---:R-:W-:Y:S01]  /*6ae0*/  FMUL.FTZ R5, R214, R189 ;  /* 0x000000bdd6057220 */ /* 0x005fe20000410000 */
        /* <DEDUP_REMOVED lines=13> */
[----:B------:R-:W-:Y:S01]  /*6bc0*/  MOV R4, R148 ;  /* 0x0000009400047202 */ /* 0x000fe20000000f00 */
[----:B------:R-:W-:Y:S01]  /*6bd0*/  FMUL.FTZ R192, R192, R230 ;  /* 0x000000e6c0c07220 */ /* 0x000fe20000410000 */
[----:B------:R-:W-:Y:S01]  /*6be0*/  FFMA.FTZ R5, R93, R208, R210 ;  /* 0x000000d05d057223 */ /* 0x000fe200000100d2 */
[----:B------:R-:W-:Y:S01]  /*6bf0*/  FMUL.FTZ R190, R190, R209 ;  /* 0x000000d1bebe7220 */ /* 0x000fe20000410000 */
[----:B------:R-:W-:Y:S01]  /*6c00*/  SHF.R.U32.HI R213, RZ, 0x1, R148 ;  /* 0x00000001ffd57819 */ /* 0x000fe20000011694 */
[C---:B------:R-:W-:Y:S01]  /*6c10*/  FMUL.FTZ R219, R185.reuse, R195 ;  /* 0x000000c3b9db7220 */ /* 0x040fe20000410000 */
[----:B------:R-:W-:Y:S01]  /*6c20*/  FFMA.FTZ R206, R92, R206, R5 ;  /* 0x000000ce5cce7223 */ /* 0x000fe20000010005 */
[----:B------:R-:W-:Y:S01]  /*6c30*/  FMUL.FTZ R223, R185, R203 ;  /* 0x000000cbb9df7220 */ /* 0x000fe20000410000 */
[----:B------:R-:W-:Y:S01]  /*6c40*/  LEA R213, R148, R213, 0x4 ;  /* 0x000000d594d57211 */ /* 0x000fe200078e20ff */
[----:B------:R-:W0:Y:S01]  /*6c50*/  LDS R6, [R145+0x1b14] ;  /* 0x001b140091067984 */ /* 0x000e220000000800 */
[----:B------:R-:W-:Y:S01]  /*6c60*/  FFMA.FTZ R5, R91, R204, R206 ;  /* 0x000000cc5b057223 */ /* 0x000fe200000100ce */
[----:B------:R-:W-:Y:S01]  /*6c70*/  FMUL.FTZ R219, R92, R219 ;  /* 0x000000db5cdb7220 */ /* 0x000fe20000410000 */
[----:B------:R-:W-:Y:S01]  /*6c80*/  LEA R221, R213, UR12, 0x2 ;  /* 0x0000000cd5dd7c11 */ /* 0x000fe2000f8e10ff */
[----:B------:R-:W-:Y:S01]  /*6c90*/  FMUL.FTZ R223, R88, R223 ;  /* 0x000000df58df7220 */ /* 0x000fe20000410000 */
[----:B------:R-:W-:Y:S01]  /*6ca0*/  FFMA.FTZ R202, R90, R202, R5 ;  /* 0x000000ca5aca7223 */ /* 0x000fe20000010005 */
[----:B------:R-:W-:Y:S01]  /*6cb0*/  FMUL.FTZ R173, R173, R228 ;  /* 0x000000e4adad7220 */ /* 0x000fe20000410000 */
[----:B------:R-:W-:Y:S02]  /*6cc0*/  BSSY.RECONVERGENT B0, `(.L_x_3730) ;  /* 0x000006e000007945 */ /* 0x000fe40003800200 */
[----:B------:R-:W-:-:S04]  /*6cd0*/  FFMA.FTZ R5, R89, R200, R202 ;  /* 0x000000c859057223 */ /* 0x000fc800000100ca */
[----:B------:R-:W-:Y:S01]  /*6ce0*/  FFMA.FTZ R198, R88, R198, R5 ;  /* 0x000000c658c67223 */ /* 0x000fe20000010005 */
[----:B------:R-:W-:-:S03]  /*6cf0*/  HFMA2 R5, -RZ, RZ, 0, 0 ;  /* 0x00000000ff057431 */ /* 0x000fc600000001ff */
[----:B------:R-:W-:Y:S01]  /*6d00*/  FFMA.FTZ R7, R87, R196, R198 ;  /* 0x000000c457077223 */ /* 0x000fe200000100c6 */
[----:B------:R-:W-:-:S04]  /*6d10*/  IMAD.WIDE.U32 R4, R12, UR36, R4 ;  /* 0x000000240c047c25 */ /* 0x000fc8000f8e0004 */
[----:B------:R-:W-:Y:S01]  /*6d20*/  FFMA.FTZ R194, R86, R194, R7 ;  /* 0x000000c256c27223 */ /* 0x000fe20000010007 */
[----:B------:R-:W-:-:S03]  /*6d30*/  IMAD R5, R13, UR36, R5 ;  /* 0x000000240d057c24 */ /* 0x000fc6000f8e0205 */
[----:B------:R-:W-:Y:S01]  /*6d40*/  FFMA.FTZ R7, R85, R192, R194 ;  /* 0x000000c055077223 */ /* 0x000fe200000100c2 */
[----:B------:R-:W-:Y:S01]  /*6d50*/  SHF.R.S32.HI R194, RZ, 0x1f, R155 ;  /* 0x0000001fffc27819 */ /* 0x000fe2000001149b */
[----:B------:R-:W-:-:S04]  /*6d60*/  IMAD.WIDE.U32 R4, R155, UR38, R4 ;  /* 0x000000269b047c25 */ /* 0x000fc8000f8e0004 */
[----:B------:R-:W-:Y:S01]  /*6d70*/  FMUL.FTZ R192, R188, R232 ;  /* 0x000000e8bcc07220 */ /* 0x000fe20000410000 */
[----:B------:R-:W-:Y:S01]  /*6d80*/  FFMA.FTZ R190, R84, R190, R7 ;  /* 0x000000be54be7223 */ /* 0x000fe20000010007 */
[----:B------:R-:W-:Y:S01]  /*6d90*/  FMUL.FTZ R7, R185, R189 ;  /* 0x000000bdb9077220 */ /* 0x000fe20000410000 */
[----:B------:R-:W-:Y:S01]  /*6da0*/  IMAD R194, R194, UR38, RZ ;  /* 0x00000026c2c27c24 */ /* 0x000fe2000f8e02ff */
[----:B------:R-:W-:Y:S02]  /*6db0*/  IADD3 R4, P0, PT, R4, UR6, RZ ;  /* 0x0000000604047c10 */ /* 0x000fe4000ff1e0ff */
[----:B------:R-:W-:Y:S01]  /*6dc0*/  FMUL.FTZ R188, R0, R7 ;  /* 0x0000000700bc7220 */ /* 0x000fe20000410000 */
[----:B------:R-:W-:Y:S01]  /*6dd0*/  IMAD R215, R155, UR39, R194 ;  /* 0x000000279bd77c24 */ /* 0x000fe2000f8e02c2 */
[----:B------:R-:W-:Y:S01]  /*6de0*/  @!P5 LEA R194, R17, UR12, 0x3 ;  /* 0x0000000c11c2dc11 */ /* 0x000fe2000f8e18ff */
[----:B------:R-:W-:Y:S01]  /*6df0*/  FFMA.FTZ R7, R83, R192, R190 ;  /* 0x000000c053077223 */ /* 0x000fe200000100be */
[----:B0-----:R-:W-:Y:S01]  /*6e00*/  FFMA.FTZ R165, R6, R162, R165 ;  /* 0x000000a206a57223 */ /* 0x001fe200000100a5 */
[----:B------:R-:W-:Y:S01]  /*6e10*/  FMUL.FTZ R6, R185, R216 ;  /* 0x000000d8b9067220 */ /* 0x000fe20000410000 */
[----:B------:R-:W-:Y:S01]  /*6e20*/  IADD3.X R5, PT, PT, R5, R215, RZ, P0, !PT ;  /* 0x000000d705057210 */ /* 0x000fe200007fe4ff */
[----:B-1----:R0:W-:Y:S01]  /*6e30*/  @!P5 STS.64 [R194+0x2610], R2 ;  /* 0x00261002c200d388 */ /* 0x0021e20000000a00 */
[----:B------:R-:W-:Y:S01]  /*6e40*/  FMUL.FTZ R215, R185, R191 ;  /* 0x000000bfb9d77220 */ /* 0x000fe20000410000 */
[----:B------:R-:W-:Y:S01]  /*6e50*/  FMUL.FTZ R213, R95, R6 ;  /* 0x000000065fd57220 */ /* 0x000fe20000410000 */
[C---:B------:R-:W-:Y:S01]  /*6e60*/  FMUL.FTZ R162, R185.reuse, R218 ;  /* 0x000000dab9a27220 */ /* 0x040fe20000410000 */
[----:B------:R1:W-:Y:S01]  /*6e70*/  STS [R221+0x850], R188 ;  /* 0x000850bcdd007388 */ /* 0x0003e20000000800 */
[----:B------:R-:W-:Y:S01]  /*6e80*/  FMUL.FTZ R6, R185, R222 ;  /* 0x000000deb9067220 */ /* 0x000fe20000410000 */
[----:B------:R-:W-:Y:S01]  /*6e90*/  FMUL.FTZ R215, R94, R215 ;  /* 0x000000d75ed77220 */ /* 0x000fe20000410000 */
[----:B------:R-:W-:Y:S01]  /*6ea0*/  FMUL.FTZ R217, R93, R162 ;  /* 0x000000a25dd97220 */ /* 0x000fe20000410000 */
[----:B------:R2:W-:Y:S01]  /*6eb0*/  STS [R144+0x854], R213 ;  /* 0x000854d590007388 */ /* 0x0005e20000000800 */
[----:B------:R-:W-:Y:S01]  /*6ec0*/  FFMA.FTZ R175, R175, R165, R164 ;  /* 0x000000a5afaf7223 */ /* 0x000fe200000100a4 */
[----:B------:R-:W-:Y:S01]  /*6ed0*/  FFMA.FTZ R7, R82, R173, R7 ;  /* 0x000000ad52077223 */ /* 0x000fe20000010007 */
[----:B------:R-:W-:Y:S01]  /*6ee0*/  MOV R173, UR13 ;  /* 0x0000000d00ad7c02 */ /* 0x000fe20008000f00 */
[C---:B0-----:R-:W-:Y:S01]  /*6ef0*/  FMUL.FTZ R2, R185.reuse, R220 ;  /* 0x000000dcb9027220 */ /* 0x041fe20000410000 */
[----:B------:R0:W-:Y:S01]  /*6f00*/  STS [R144+0x858], R215 ;  /* 0x000858d790007388 */ /* 0x0001e20000000800 */
[----:B-1----:R-:W-:Y:S01]  /*6f10*/  FMUL.FTZ R221, R185, R201 ;  /* 0x000000c9b9dd7220 */ /* 0x002fe20000410000 */
[----:B------:R-:W-:Y:S01]  /*6f20*/  FFMA.FTZ R177, R177, R175, R166 ;  /* 0x000000afb1b17223 */ /* 0x000fe200000100a6 */
[----:B------:R-:W-:Y:S01]  /*6f30*/  FMUL.FTZ R3, R91, R2 ;  /* 0x000000025b037220 */ /* 0x000fe20000410000 */
[----:B------:R-:W-:Y:S01]  /*6f40*/  FMUL.FTZ R2, R185, R224 ;  /* 0x000000e0b9027220 */ /* 0x000fe20000410000 */
[----:B------:R-:W-:Y:S01]  /*6f50*/  FMUL.FTZ R221, R90, R221 ;  /* 0x000000dd5add7220 */ /* 0x000fe20000410000 */
[----:B--2---:R-:W-:Y:S01]  /*6f60*/  FMUL.FTZ R213, R89, R6 ;  /* 0x0000000659d57220 */ /* 0x004fe20000410000 */
[----:B------:R1:W-:Y:S01]  /*6f70*/  STS [R144+0x85c], R217 ;  /* 0x00085cd990007388 */ /* 0x0003e20000000800 */
[----:B------:R-:W-:Y:S01]  /*6f80*/  FMUL.FTZ R6, R185, R230 ;  /* 0x000000e6b9067220 */ /* 0x000fe20000410000 */
[----:B------:R-:W-:Y:S01]  /*6f90*/  FFMA.FTZ R193, R174, R177, R193 ;  /* 0x000000b1aec17223 */ /* 0x000fe200000100c1 */
[----:B0-----:R-:W-:Y:S01]  /*6fa0*/  FMUL.FTZ R215, R87, R2 ;  /* 0x0000000257d77220 */ /* 0x001fe20000410000 */
[----:B------:R0:W-:Y:S01]  /*6fb0*/  STS [R144+0x860], R219 ;  /* 0x000860db90007388 */ /* 0x0001e20000000800 */
[----:B------:R-:W-:Y:S01]  /*6fc0*/  FMUL.FTZ R2, R185, R232 ;  /* 0x000000e8b9027220 */ /* 0x000fe20000410000 */
[----:B------:R-:W-:-:S02]  /*6fd0*/  FFMA.FTZ R167, R176, R193, R167 ;  /* 0x000000c1b0a77223 */ /* 0x000fc400000100a7 */
[----:B------:R2:W-:Y:S01]  /*6fe0*/  STS [R144+0x868], R221 ;  /* 0x000868dd90007388 */ /* 0x0005e20000000800 */
[----:B-1----:R-:W-:Y:S01]  /*6ff0*/  FMUL.FTZ R217, R185, R207 ;  /* 0x000000cfb9d97220 */ /* 0x002fe20000410000 */
[----:B------:R-:W-:Y:S02]  /*7000*/  FFMA.FTZ R179, R179, R167, R168 ;  /* 0x000000a7b3b37223 */ /* 0x000fe400000100a8 */
[----:B------:R1:W-:Y:S01]  /*7010*/  STS [R144+0x86c], R213 ;  /* 0x00086cd590007388 */ /* 0x0003e20000000800 */
[C---:B0-----:R-:W-:Y:S01]  /*7020*/  FMUL.FTZ R219, R185.reuse, R209 ;  /* 0x000000d1b9db7220 */ /* 0x041fe20000410000 */
[----:B------:R-:W-:Y:S02]  /*7030*/  FMUL.FTZ R217, R86, R217 ;  /* 0x000000d956d97220 */ /* 0x000fe40000410000 */
[----:B------:R0:W-:Y:S01]  /*7040*/  STS [R144+0x864], R3 ;  /* 0x0008640390007388 */ /* 0x0001e20000000800 */
[----:B------:R-:W-:Y:S01]  /*7050*/  FFMA.FTZ R169, R178, R179, R169 ;  /* 0x000000b3b2a97223 */ /* 0x000fe200000100a9 */
[----:B--2---:R-:W-:Y:S01]  /*7060*/  FMUL.FTZ R221, R185, R211 ;  /* 0x000000d3b9dd7220 */ /* 0x004fe20000410000 */
[----:B------:R-:W-:Y:S01]  /*7070*/  FMUL.FTZ R219, R84, R219 ;  /* 0x000000db54db7220 */ /* 0x000fe20000410000 */
[----:B------:R2:W-:Y:S01]  /*7080*/  STS [R144+0x870], R223 ;  /* 0x000870df90007388 */ /* 0x0005e20000000800 */
[----:B------:R-:W-:Y:S01]  /*7090*/  FFMA.FTZ R181, R181, R169, R170 ;  /* 0x000000a9b5b57223 */ /* 0x000fe200000100aa */
[----:B-1----:R-:W-:Y:S01]  /*70a0*/  FMUL.FTZ R213, R185, R228 ;  /* 0x000000e4b9d57220 */ /* 0x002fe20000410000 */
[----:B------:R-:W-:Y:S01]  /*70b0*/  FMUL.FTZ R185, R83, R2 ;  /* 0x0000000253b97220 */ /* 0x000fe20000410000 */
[----:B------:R-:W-:Y:S01]  /*70c0*/  FMUL.FTZ R221, R80, R221 ;  /* 0x000000dd50dd7220 */ /* 0x000fe20000410000 */
[----:B------:R1:W-:Y:S01]  /*70d0*/  STS [R144+0x874], R215 ;  /* 0x000874d790007388 */ /* 0x0003e20000000800 */
[----:B0-----:R-:W-:Y:S01]  /*70e0*/  FMUL.FTZ R3, R85, R6 ;  /* 0x0000000655037220 */ /* 0x001fe20000410000 */
[----:B------:R-:W-:Y:S01]  /*70f0*/  FMUL.FTZ R213, R82, R213 ;  /* 0x000000d552d57220 */ /* 0x000fe20000410000 */
[----:B------:R-:W-:Y:S01]  /*7100*/  FFMA.FTZ R197, R180, R181, R197 ;  /* 0x000000b5b4c57223 */ /* 0x000fe200000100c5 */
[----:B------:R-:W-:Y:S01]  /*7110*/  STS [R144+0x878], R217 ;  /* 0x000878d990007388 */ /* 0x000fe20000000800 */
[----:B--2---:R-:W-:-:S02]  /*7120*/  VIADD R223, R148, 0x40 ;  /* 0x0000004094df7836 */ /* 0x004fc40000000000 */
[----:B------:R-:W-:Y:S01]  /*7130*/  FMUL.FTZ R6, R154, R211 ;  /* 0x000000d39a067220 */ /* 0x000fe20000410000 */
[----:B------:R-:W-:Y:S01]  /*7140*/  FFMA.FTZ R199, R182, R197, R199 ;  /* 0x000000c5b6c77223 */ /* 0x000fe200000100c7 */
[----:B------:R0:W-:Y:S01]  /*7150*/  STS [R144+0x87c], R3 ;  /* 0x00087c0390007388 */ /* 0x0001e20000000800 */
[----:B------:R-:W-:Y:S01]  /*7160*/  IADD3 R154, PT, PT, R173, -UR6, -R148 ;  /* 0x80000006ad9a7c10 */ /* 0x000fe2000fffe894 */
[----:B------:R-:W-:Y:S01]  /*7170*/  FFMA.FTZ R6, R80, R6, R7 ;  /* 0x0000000650067223 */ /* 0x000fe20000010007 */
[----:B------:R-:W-:Y:S01]  /*7180*/  LEA.HI R223, R223, R148, RZ, 0x1b ;  /* 0x00000094dfdf7211 */ /* 0x000fe200078fd8ff */
[----:B------:R2:W-:Y:S01]  /*7190*/  STS [R144+0x880], R219 ;  /* 0x000880db90007388 */ /* 0x0005e20000000800 */
[----:B------:R-:W-:Y:S01]  /*71a0*/  FFMA.FTZ R171, R184, R199, R171 ;  /* 0x000000c7b8ab7223 */ /* 0x000fe200000100ab */
[----:B------:R-:W-:Y:S02]  /*71b0*/  ISETP.GE.AND P6, PT, R154, 0x1, PT ;  /* 0x000000019a00780c */ /* 0x000fe40003fc6270 */
[----:B------:R2:W-:Y:S01]  /*71c0*/  STS [R144+0x884], R185 ;  /* 0x000884b990007388 */ /* 0x0005e20000000800 */
[----:B-1----:R-:W-:Y:S01]  /*71d0*/  LEA R215, R223, UR12, 0x2 ;  /* 0x0000000cdfd77c11 */ /* 0x002fe2000f8e10ff */
[----:B0-----:R-:W-:-:S04]  /*71e0*/  IMAD.WIDE.U32 R2, R17, UR40, R4 ;  /* 0x0000002811027c25 */ /* 0x001fc8000f8e0004 */
[----:B------:R-:W-:Y:S01]  /*71f0*/  FFMA.FTZ R183, R183, R171, R172 ;  /* 0x000000abb7b77223 */ /* 0x000fe200000100ac */
[----:B------:R2:W-:Y:S01]  /*7200*/  STS [R144+0x888], R213 ;  /* 0x000888d590007388 */ /* 0x0005e20000000800 */
[----:B------:R-:W-:Y:S01]  /*7210*/  IADD3 R7, PT, PT, R148, 0xc0, RZ ;  /* 0x000000c094077810 */ /* 0x000fe20007ffe0ff */
[----:B------:R-:W-:Y:S01]  /*7220*/  IMAD R3, R17, UR41, R3 ;  /* 0x0000002911037c24 */ /* 0x000fe2000f8e0203 */
[----:B------:R-:W-:Y:S01]  /*7230*/  LEA R4, P0, R2, UR42, 0x2 ;  /* 0x0000002a02047c11 */ /* 0x000fe2000f8010ff */
[----:B------:R2:W-:Y:S01]  /*7240*/  STS [R144+0x88c], R221 ;  /* 0x00088cdd90007388 */ /* 0x0005e20000000800 */
[----:B------:R-:W-:Y:S01]  /*7250*/  FFMA.FTZ R163, R163, R183, R160 ;  /* 0x000000b7a3a37223 */ /* 0x000fe200000100a0 */
[----:B------:R-:W-:Y:S01]  /*7260*/  IADD3 R173, PT, PT, R148, 0x100, RZ ;  /* 0x0000010094ad7810 */ /* 0x000fe20007ffe0ff */
[----:B------:R-:W-:Y:S01]  /*7270*/  BAR.SYNC.DEFER_BLOCKING 0x0 ;  /* 0x0000000000007b1d */ /* 0x000fe20000010000 */
[----:B------:R-:W-:Y:S01]  /*7280*/  LEA.HI.X R5, R2, UR43, R3, 0x2, P0 ;  /* 0x0000002b02057c11 */ /* 0x000fe200080f1403 */
[----:B------:R-:W-:Y:S01]  /*7290*/  FFMA.FTZ R161, R161, R163, R14 ;  /* 0x000000a3a1a17223 */ /* 0x000fe2000001000e */
[----:B------:R-:W-:-:S02]  /*72a0*/  IADD3 R3, PT, PT, R148, 0x80, RZ ;  /* 0x0000008094037810 */ /* 0x000fc40007ffe0ff */
[-C--:B------:R-:W-:Y:S01]  /*72b0*/  LEA.HI R7, R7, R148.reuse, RZ, 0x1b ;  /* 0x0000009407077211 */ /* 0x080fe200078fd8ff */
[----:B------:R-:W-:Y:S01]  /*72c0*/  FFMA.FTZ R15, R156, R161, R15 ;  /* 0x000000a19c0f7223 */ /* 0x000fe2000001000f */
[----:B------:R-:W-:Y:S02]  /*72d0*/  LEA.HI R3, R3, R148, RZ, 0x1b ;  /* 0x0000009403037211 */ /* 0x000fe400078fd8ff */
[----:B------:R-:W-:Y:S01]  /*72e0*/  ISETP.GE.AND P4, PT, R154, 0x41, PT ;  /* 0x000000419a00780c */ /* 0x000fe20003f86270 */
[----:B------:R-:W-:Y:S01]  /*72f0*/  FFMA.FTZ R205, R158, R15, R205 ;  /* 0x0000000f9ecd7223 */ /* 0x000fe200000100cd */
[----:B------:R-:W-:Y:S02]  /*7300*/  LEA R14, R3, UR12, 0x2 ;  /* 0x0000000c030e7c11 */ /* 0x000fe4000f8e10ff */
[C---:B------:R-:W-:Y:S02]  /*7310*/  ISETP.GE.AND P3, PT, R154.reuse, 0x81, PT ;  /* 0x000000819a00780c */ /* 0x040fe40003f66270 */
[----:B------:R-:W-:-:S02]  /*7320*/  ISETP.GE.AND P2, PT, R154, 0xc1, PT ;  /* 0x000000c19a00780c */ /* 0x000fc40003f46270 */
[----:B------:R-:W-:Y:S01]  /*7330*/  ISETP.GE.AND P0, PT, R154, 0x101, PT ;  /* 0x000001019a00780c */ /* 0x000fe20003f06270 */
[----:B------:R-:W0:Y:S01]  /*7340*/  LDS R215, [R215+0x950] ;  /* 0x00095000d7d77984 */ /* 0x000e220000000800 */
[----:B--2---:R-:W-:Y:S11]  /*7350*/  @!P6 BRA `(.L_x_3731) ;  /* 0x000000000010e947 */ /* 0x004ff60003800000 */
[----:B------:R-:W-:-:S04]  /*7360*/  LEA.HI R2, R148, R148, RZ, 0x1b ;  /* 0x0000009494027211 */ /* 0x000fc800078fd8ff */
[----:B------:R-:W-:-:S05]  /*7370*/  LEA R2, R2, UR12, 0x2 ;  /* 0x0000000c02027c11 */ /* 0x000fca000f8e10ff */
[----:B------:R-:W1:Y:S04]  /*7380*/  LDS R3, [R2+0x850] ;  /* 0x0008500002037984 */ /* 0x000e680000000800 */
[----:B-1----:R1:W-:Y:S02]  /*7390*/  REDG.E.ADD.F32.FTZ.RN.STRONG.GPU desc[UR30][R4.64], R3 ;  /* 0x00000003040079a6 */ /* 0x0023e4000c12f31e */
.L_x_3731:
[----:B------:R-:W-:Y:S05]  /*73a0*/  BSYNC.RECONVERGENT B0 ;  /* 0x0000000000007941 */ /* 0x000fea0003800200 */
.L_x_3730:
[----:B------:R-:W-:Y:S01]  /*73b0*/  BSSY.RECONVERGENT B0, `(.L_x_3732) ;  /* 0x0000004000007945 */ /* 0x000fe20003800200 */
[----:B------:R-:W-:-:S03]  /*73c0*/  ISETP.GE.AND P6, PT, R154, 0x141, PT ;  /* 0x000001419a00780c */ /* 0x000fc60003fc6270 */
[----:B------:R-:W-:Y:S10]  /*73d0*/  @!P4 BRA `(.L_x_3733) ;  /* 0x000000000004c947 */ /* 0x000ff40003800000 */
[----:B0-----:R2:W-:Y:S02]  /*73e0*/  REDG.E.ADD.F32.FTZ.RN.STRONG.GPU desc[UR30][R4.64+0x100], R215 ;  /* 0x000100d7040079a6 */ /* 0x0015e4000c12f31e */
.L_x_3733:
[----:B------:R-:W-:Y:S05]  /*73f0*/  BSYNC.RECONVERGENT B0 ;  /* 0x0000000000007941 */ /* 0x000fea0003800200 */
.L_x_3732:
[----:B-1----:R1:W3:Y:S01]  /*7400*/  LDS R3, [R14+0xa50] ;  /* 0x000a50000e037984 */ /* 0x0022e20000000800 */
[----:B------:R-:W-:Y:S01]  /*7410*/  BSSY.RECONVERGENT B0, `(.L_x_3734) ;  /* 0x0000006000007945 */ /* 0x000fe20003800200 */
[----:B------:R-:W-:Y:S02]  /*7420*/  IADD3 R185, PT, PT, R148, 0x140, RZ ;  /* 0x0000014094b97810 */ /* 0x000fe40007ffe0ff */
[----:B------:R-:W-:Y:S02]  /*7430*/  LEA.HI R173, R173, R148, RZ, 0x1b ;  /* 0x00000094adad7211 */ /* 0x000fe400078fd8ff */
[----:B------:R-:W-:Y:S01]  /*7440*/  LEA R7, R7, UR12, 0x2 ;  /* 0x0000000c07077c11 */ /* 0x000fe2000f8e10ff */
[----:B------:R-:W-:Y:S06]  /*7450*/  @!P3 BRA `(.L_x_3735) ;  /* 0x000000000004b947 */ /* 0x000fec0003800000 */
[----:B---3--:R4:W-:Y:S02]  /*7460*/  REDG.E.ADD.F32.FTZ.RN.STRONG.GPU desc[UR30][R4.64+0x200], R3 ;  /* 0x00020003040079a6 */ /* 0x0089e4000c12f31e */
.L_x_3735:
[----:B------:R-:W-:Y:S05]  /*7470*/  BSYNC.RECONVERGENT B0 ;  /* 0x0000000000007941 */ /* 0x000fea0003800200 */
.L_x_3734:
[----:B---34-:R3:W4:Y:S01]  /*7480*/  LDS R3, [R7+0xb50] ;  /* 0x000b500007037984 */ /* 0x0187220000000800 */
[----:B------:R-:W-:Y:S01]  /*7490*/  BSSY.RECONVERGENT B0, `(.L_x_3736) ;  /* 0x0000005000007945 */ /* 0x000fe20003800200 */
[----:B------:R-:W-:Y:S02]  /*74a0*/  LEA.HI R185, R185, R148, RZ, 0x1b ;  /* 0x00000094b9b97211 */ /* 0x000fe400078fd8ff */
[----:B------:R-:W-:Y:S01]  /*74b0*/  LEA R173, R173, UR12, 0x2 ;  /* 0x0000000cadad7c11 */ /* 0x000fe2000f8e10ff */
[----:B------:R-:W-:Y:S06]  /*74c0*/  @!P2 BRA `(.L_x_3737) ;  /* 0x000000000004a947 */ /* 0x000fec0003800000 */
[----:B----4-:R4:W-:Y:S02]  /*74d0*/  REDG.E.ADD.F32.FTZ.RN.STRONG.GPU desc[UR30][R4.64+0x300], R3 ;  /* 0x00030003040079a6 */ /* 0x0109e4000c12f31e */
.L_x_3737:
[----:B------:R-:W-:Y:S05]  /*74e0*/  BSYNC.RECONVERGENT B0 ;  /* 0x0000000000007941 */ /* 0x000fea0003800200 */
.L_x_3736:
[----:B----4-:R4:W0:Y:S01]  /*74f0*/  LDS R3, [R173+0xc50] ;  /* 0x000c5000ad037984 */ /* 0x0108220000000800 */
[----:B------:R-:W-:Y:S01]  /*7500*/  BSSY.RECONVERGENT B0, `(.L_x_3738) ;  /* 0x0000004000007945 */ /* 0x000fe20003800200 */
[----:B------:R-:W-:-:S03]  /*7510*/  LEA R185, R185, UR12, 0x2 ;  /* 0x0000000cb9b97c11 */ /* 0x000fc6000f8e10ff */
[----:B------:R-:W-:Y:S05]  /*7520*/  @!P0 BRA `(.L_x_3739) ;  /* 0x0000000000048947 */ /* 0x000fea0003800000 */
[----:B0-----:R0:W-:Y:S02]  /*7530*/  REDG.E.ADD.F32.FTZ.RN.STRONG.GPU desc[UR30][R4.64+0x400], R3 ;  /* 0x00040003040079a6 */ /* 0x0011e4000c12f31e */
.L_x_3739:
[----:B------:R-:W-:Y:S05]  /*7540*/  BSYNC.RECONVERGENT B0 ;  /* 0x0000000000007941 */ /* 0x000fea0003800200 */
.L_x_3738:
[----:B0-----:R0:W0:Y:S01]  /*7550*/  LDS R3, [R185+0xd50] ;  /* 0x000d5000b9037984 */ /* 0x0010220000000800 */
[----:B------:R-:W-:Y:S01]  /*7560*/  BSSY.RECONVERGENT B0, `(.L_x_3740) ;  /* 0x0000005000007945 */ /* 0x000fe20003800200 */
[C---:B---3--:R-:W-:Y:S01]  /*7570*/  IADD3 R7, PT, PT, R148.reuse, 0x180, RZ ;  /* 0x0000018094077810 */ /* 0x048fe20007ffe0ff */
[----:B----4-:R-:W-:Y:S02]  /*7580*/  VIADD R173, R148, 0x1c0 ;  /* 0x000001c094ad7836 */ /* 0x010fe40000000000 */
[----:B------:R-:W-:Y:S05]  /*7590*/  @!P6 BRA `(.L_x_3741) ;  /* 0x000000000004e947 */ /* 0x000fea0003800000 */
[----:B0-----:R3:W-:Y:S02]  /*75a0*/  REDG.E.ADD.F32.FTZ.RN.STRONG.GPU desc[UR30][R4.64+0x500], R3 ;  /* 0x00050003040079a6 */ /* 0x0017e4000c12f31e */
.L_x_3741:
[----:B------:R-:W-:Y:S05]  /*75b0*/  BSYNC.RECONVERGENT B0 ;  /* 0x0000000000007941 */ /* 0x000fea0003800200 */
.L_x_3740:
[-C--:B------:R-:W-:Y:S01]  /*75c0*/  LEA.HI R7, R7, R148.reuse, RZ, 0x1b ;  /* 0x0000009407077211 */ /* 0x080fe200078fd8ff */
[----:B------:R-:W-:Y:S01]  /*75d0*/  BSSY.RECONVERGENT B0, `(.L_x_3742) ;  /* 0x000000e000007945 */ /* 0x000fe20003800200 */
[----:B------:R-:W-:Y:S02]  /*75e0*/  ISETP.GE.AND P6, PT, R154, 0x181, PT ;  /* 0x000001819a00780c */ /* 0x000fe40003fc6270 */
[----:B0--3--:R-:W-:Y:S02]  /*75f0*/  LEA R3, R7, UR12, 0x2 ;  /* 0x0000000c07037c11 */ /* 0x009fe4000f8e10ff */
[-C--:B------:R-:W-:Y:S02]  /*7600*/  LEA.HI R173, R173, R148.reuse, RZ, 0x1b ;  /* 0x00000094adad7211 */ /* 0x080fe400078fd8ff */
[----:B------:R-:W-:Y:S02]  /*7610*/  LEA.HI R159, R159, R148, RZ, 0x1b ;  /* 0x000000949f9f7211 */ /* 0x000fe400078fd8ff */
[----:B------:R-:W0:Y:S01]  /*7620*/  LDS R3, [R3+0xe50] ;  /* 0x000e500003037984 */ /* 0x000e220000000800 */
[----:B------:R-:W-:-:S02]  /*7630*/  IADD3 R185, PT, PT, R148, 0x240, RZ ;  /* 0x0000024094b97810 */ /* 0x000fc40007ffe0ff */
[----:B------:R-:W-:Y:S02]  /*7640*/  LEA R173, R173, UR12, 0x2 ;  /* 0x0000000cadad7c11 */ /* 0x000fe4000f8e10ff */
[C---:B------:R-:W-:Y:S02]  /*7650*/  ISETP.GE.AND P0, PT, R154.reuse, 0x1c1, PT ;  /* 0x000001c19a00780c */ /* 0x040fe40003f06270 */
[C---:B------:R-:W-:Y:S02]  /*7660*/  ISETP.GE.AND P2, PT, R154.reuse, 0x201, PT ;  /* 0x000002019a00780c */ /* 0x040fe40003f46270 */
[C---:B------:R-:W-:Y:S02]  /*7670*/  ISETP.GE.AND P3, PT, R154.reuse, 0x241, PT ;  /* 0x000002419a00780c */ /* 0x040fe40003f66270 */
[----:B------:R-:W-:Y:S01]  /*7680*/  ISETP.GE.AND P4, PT, R154, 0x281, PT ;  /* 0x000002819a00780c */ /* 0x000fe20003f86270 */
[----:B------:R-:W-:-:S12]  /*7690*/  @!P6 BRA `(.L_x_3743) ;  /* 0x000000000004e947 */ /* 0x000fd80003800000 */
[----:B0-----:R3:W-:Y:S02]  /*76a0*/  REDG.E.ADD.F32.FTZ.RN.STRONG.GPU desc[UR30][R4.64+0x600], R3 ;  /* 0x00060003040079a6 */ /* 0x0017e4000c12f31e */
.L_x_3743:
[----:B------:R-:W-:Y:S05]  /*76b0*/  BSYNC.RECONVERGENT B0 ;  /* 0x0000000000007941 */ /* 0x000fea0003800200 */
.L_x_3742:
[----:B0--3--:R0:W3:Y:S01]  /*76c0*/  LDS R3, [R173+0xf50] ;  /* 0x000f5000ad037984 */ /* 0x0090e20000000800 */
[----:B------:R-:W-:Y:S01]  /*76d0*/  BSSY.RECONVERGENT B0, `(.L_x_3744) ;  /* 0x0000006000007945 */ /* 0x000fe20003800200 */
[----:B------:R-:W-:Y:S02]  /*76e0*/  IADD3 R7, PT, PT, R148, 0x280, RZ ;  /* 0x0000028094077810 */ /* 0x000fe40007ffe0ff */
[----:B------:R-:W-:Y:S02]  /*76f0*/  LEA R159, R159, UR12, 0x2 ;  /* 0x0000000c9f9f7c11 */ /* 0x000fe4000f8e10ff */
[----:B------:R-:W-:Y:S01]  /*7700*/  LEA.HI R185, R185, R148, RZ, 0x1b ;  /* 0x00000094b9b97211 */ /* 0x000fe200078fd8ff */
[----:B------:R-:W-:Y:S06]  /*7710*/  @!P0 BRA `(.L_x_3745) ;  /* 0x0000000000048947 */ /* 0x000fec0003800000 */
[----:B---3--:R4:W-:Y:S02]  /*7720*/  REDG.E.ADD.F32.FTZ.RN.STRONG.GPU desc[UR30][R4.64+0x700], R3 ;  /* 0x00070003040079a6 */ /* 0x0089e4000c12f31e */
.L_x_3745:
[----:B------:R-:W-:Y:S05]  /*7730*/  BSYNC.RECONVERGENT B0 ;  /* 0x0000000000007941 */ /* 0x000fea0003800200 */
.L_x_3744:
[----:B---34-:R3:W4:Y:S01]  /*7740*/  LDS R3, [R159+0x1050] ;  /* 0x001050009f037984 */ /* 0x0187220000000800 */
[----:B------:R-:W-:Y:S01]  /*7750*/  BSSY.RECONVERGENT B0, `(.L_x_3746) ;  /* 0x0000005000007945 */ /* 0x000fe20003800200 */
[----:B------:R-:W-:Y:S02]  /*7760*/  LEA.HI R7, R7, R148, RZ, 0x1b ;  /* 0x0000009407077211 */ /* 0x000fe400078fd8ff */
[----:B------:R-:W-:Y:S01]  /*7770*/  LEA R185, R185, UR12, 0x2 ;  /* 0x0000000cb9b97c11 */ /* 0x000fe2000f8e10ff */
[----:B------:R-:W-:Y:S06]  /*7780*/  @!P2 BRA `(.L_x_3747) ;  /* 0x000000000004a947 */ /* 0x000fec0003800000 */
[----:B----4-:R4:W-:Y:S02]  /*7790*/  REDG.E.ADD.F32.FTZ.RN.STRONG.GPU desc[UR30][R4.64+0x800], R3 ;  /* 0x00080003040079a6 */ /* 0x0109e4000c12f31e */
.L_x_3747:
[----:B------:R-:W-:Y:S05]  /*77a0*/  BSYNC.RECONVERGENT B0 ;  /* 0x0000000000007941 */ /* 0x000fea0003800200 */
.L_x_3746:
[----:B----4-:R4:W0:Y:S01]  /*77b0*/  LDS R3, [R185+0x1150] ;  /* 0x00115000b9037984 */ /* 0x0108220000000800 */
[----:B------:R-:W-:Y:S01]  /*77c0*/  BSSY.RECONVERGENT B0, `(.L_x_3748) ;  /* 0x0000005000007945 */ /* 0x000fe20003800200 */
[----:B---3--:R-:W-:Y:S02]  /*77d0*/  IADD3 R159, PT, PT, R148, 0x2c0, RZ ;  /* 0x000002c0949f7810 */ /* 0x008fe40007ffe0ff */
[----:B------:R-:W-:Y:S01]  /*77e0*/  LEA R7, R7, UR12, 0x2 ;  /* 0x0000000c07077c11 */ /* 0x000fe2000f8e10ff */
[----:B------:R-:W-:Y:S06]  /*77f0*/  @!P3 BRA `(.L_x_3749) ;  /* 0x000000000004b947 */ /* 0x000fec0003800000 */
[----:B0-----:R3:W-:Y:S02]  /*7800*/  REDG.E.ADD.F32.FTZ.RN.STRONG.GPU desc[UR30][R4.64+0x900], R3 ;  /* 0x00090003040079a6 */ /* 0x0017e4000c12f31e */
.L_x_3749:
[----:B------:R-:W-:Y:S05]  /*7810*/  BSYNC.RECONVERGENT B0 ;  /* 0x0000000000007941 */ /* 0x000fea0003800200 */
.L_x_3748:
[----:B0--3--:R0:W3:Y:S01]  /*7820*/  LDS R3, [R7+0x1250] ;  /* 0x0012500007037984 */ /* 0x0090e20000000800 */
[----:B------:R-:W-:Y:S01]  /*7830*/  BSSY.RECONVERGENT B0, `(.L_x_3750) ;  /* 0x0000004000007945 */ /* 0x000fe20003800200 */
[----:B------:R-:W-:-:S03]  /*7840*/  LEA.HI R159, R159, R148, RZ, 0x1b ;  /* 0x000000949f9f7211 */ /* 0x000fc600078fd8ff */
[----:B------:R-:W-:Y:S05]  /*7850*/  @!P4 BRA `(.L_x_3751) ;  /* 0x000000000004c947 */ /* 0x000fea0003800000 */
[----:B---3--:R3:W-:Y:S02]  /*7860*/  REDG.E.ADD.F32.FTZ.RN.STRONG.GPU desc[UR30][R4.64+0xa00], R3 ;  /* 0x000a0003040079a6 */ /* 0x0087e4000c12f31e */
.L_x_3751:
[----:B------:R-:W-:Y:S05]  /*7870*/  BSYNC.RECONVERGENT B0 ;  /* 0x0000000000007941 */ /* 0x000fea0003800200 */
.L_x_3750:
[----:B---3--:R-:W-:Y:S01]  /*7880*/  LEA R3, R159, UR12, 0x2 ;  /* 0x0000000c9f037c11 */ /* 0x008fe2000f8e10ff */
[----:B------:R-:W-:Y:S01]  /*7890*/  BSSY.RECONVERGENT B0, `(.L_x_3752) ;  /* 0x000000b000007945 */ /* 0x000fe20003800200 */
[----:B------:R-:W-:Y:S01]  /*78a0*/  ISETP.GE.AND P6, PT, R154, 0x2c1, PT ;  /* 0x000002c19a00780c */ /* 0x000fe20003fc6270 */
[----:B------:R-:W-:Y:S01]  /*78b0*/  FFMA.FTZ R189, -R48, R65, R189 ;  /* 0x0000004130bd7223 */ /* 0x000fe200000101bd */
[----:B------:R-:W-:Y:S01]  /*78c0*/  ISETP.GE.AND P0, PT, R154, 0x301, PT ;  /* 0x000003019a00780c */ /* 0x000fe20003f06270 */
[----:B------:R-:W-:Y:S01]  /*78d0*/  FMUL.FTZ R2, R48, R205 ;  /* 0x000000cd30027220 */ /* 0x000fe20000410000 */
[----:B------:R-:W3:Y:S01]  /*78e0*/  LDS R3, [R3+0x1350] ;  /* 0x0013500003037984 */ /* 0x000ee20000000800 */
[C---:B------:R-:W-:Y:S02]  /*78f0*/  ISETP.GE.AND P2, PT, R154.reuse, 0x341, PT ;  /* 0x000003419a00780c */ /* 0x040fe40003f46270 */
[C---:B------:R-:W-:Y:S02]  /*7900*/  ISETP.GE.AND P3, PT, R154.reuse, 0x381, PT ;  /* 0x000003819a00780c */ /* 0x040fe40003f66270 */
[----:B------:R-:W-:-:S04]  /*7910*/  ISETP.GE.AND P4, PT, R154, 0x3c1, PT ;  /* 0x000003c19a00780c */ /* 0x000fc80003f86270 */
[----:B------:R-:W-:Y:S09]  /*7920*/  @!P6 BRA `(.L_x_3753) ;  /* 0x000000000004e947 */ /* 0x000ff20003800000 */
[----:B---3--:R3:W-:Y:S02]  /*7930*/  REDG.E.ADD.F32.FTZ.RN.STRONG.GPU desc[UR30][R4.64+0xb00], R3 ;  /* 0x000b0003040079a6 */ /* 0x0087e4000c12f31e */
.L_x_3753:
[----:B------:R-:W-:Y:S05]  /*7940*/  BSYNC.RECONVERGENT B0 ;  /* 0x0000000000007941 */ /* 0x000fea0003800200 */
.L_x_3752:
[C---:B------:R-:W-:Y:S01]  /*7950*/  FFMA.FTZ R216, -R47.reuse, R62, R216 ;  /* 0x0000003e2fd87223 */ /* 0x040fe200000101d8 */
[----:B---3--:R-:W-:Y:S01]  /*7960*/  FMUL.FTZ R3, R47, R15 ;  /* 0x0000000f2f037220 */ /* 0x008fe20000410000 */
[----:B------:R-:W-:Y:S01]  /*7970*/  FFMA.FTZ R154, R2, R189, RZ ;  /* 0x000000bd029a7223 */ /* 0x000fe200000100ff */
[C---:B------:R-:W-:Y:S01]  /*7980*/  FFMA.FTZ R191, -R46.reuse, R63, R191 ;  /* 0x0000003f2ebf7223 */ /* 0x040fe200000101bf */
[----:B-1----:R-:W-:Y:S01]  /*7990*/  FMUL.FTZ R14, R46, R161 ;  /* 0x000000a12e0e7220 */ /* 0x002fe20000410000 */
[----:B------:R-:W-:Y:S01]  /*79a0*/  FFMA.FTZ R218, -R45, R60, R218 ;  /* 0x0000003c2dda7223 */ /* 0x000fe200000101da */
[----:B------:R-:W-:Y:S01]  /*79b0*/  FFMA.FTZ R159, R3, R216, R154 ;  /* 0x000000d8039f7223 */ /* 0x000fe2000001009a */
[----:B0-----:R-:W-:Y:S01]  /*79c0*/  FMUL.FTZ R7, R45, R163 ;  /* 0x000000a32d077220 */ /* 0x001fe20000410000 */
[----:B------:R-:W-:Y:S01]  /*79d0*/  IADD3 R173, PT, PT, R148, 0x300, RZ ;  /* 0x0000030094ad7810 */ /* 0x000fe20007ffe0ff */
[----:B------:R-:W-:Y:S01]  /*79e0*/  FFMA.FTZ R195, -R44, R61, R195 ;  /* 0x0000003d2cc37223 */ /* 0x000fe200000101c3 */
[----:B------:R-:W-:Y:S01]  /*79f0*/  FFMA.FTZ R156, R14, R191, R159 ;  /* 0x000000bf0e9c7223 */ /* 0x000fe2000001009f */
[----:B------:R-:W-:Y:S01]  /*7a00*/  FMUL.FTZ R154, R44, R183 ;  /* 0x000000b72c9a7220 */ /* 0x000fe20000410000 */
[----:B------:R-:W-:Y:S01]  /*7a10*/  FFMA.FTZ R220, -R43, R58, R220 ;  /* 0x0000003a2bdc7223 */ /* 0x000fe200000101dc */
[----:B------:R-:W-:Y:S01]  /*7a20*/  FFMA.FTZ R201, -R42, R59, R201 ;  /* 0x0000003b2ac97223 */ /* 0x000fe200000101c9 */
[----:B------:R-:W-:Y:S01]  /*7a30*/  FFMA.FTZ R159, R7, R218, R156 ;  /* 0x000000da079f7223 */ /* 0x000fe2000001009c */
[-C--:B------:R-:W-:Y:S01]  /*7a40*/  LEA.HI R156, R173, R148.reuse, RZ, 0x1b ;  /* 0x00000094ad9c7211 */ /* 0x080fe200078fd8ff */
        /* <DEDUP_REMOVED lines=8> */
[----:B------:R-:W-:Y:S01]  /*7ad0*/  FFMA.FTZ R222, -R41, R56, R222 ;  /* 0x0000003829de7223 */ /* 0x000fe200000101de */
[----:B------:R-:W-:Y:S01]  /*7ae0*/  LEA R213, R185, UR12, 0x2 ;  /* 0x0000000cb9d57c11 */ /* 0x000fe2000f8e10ff */
[----:B------:R-:W-:Y:S01]  /*7af0*/  FFMA.FTZ R160, R156, R201, R159 ;  /* 0x000000c99ca07223 */ /* 0x000fe2000001009f */
[----:B------:R-:W-:Y:S01]  /*7b00*/  FMUL.FTZ R185, R41, R197 ;  /* 0x000000c529b97220 */ /* 0x000fe20000410000 */
[----:B------:R0:W1:Y:S01]  /*7b10*/  LDS R159, [R162+0x1450] ;  /* 0x00145000a29f7984 */ /* 0x0000620000000800 */
[----:B------:R-:W-:Y:S05]  /*7b20*/  @!P0 BRA `(.L_x_3755) ;  /* 0x0000000000048947 */ /* 0x000fea0003800000 */
[----:B-1----:R3:W-:Y:S02]  /*7b30*/  REDG.E.ADD.F32.FTZ.RN.STRONG.GPU desc[UR30][R4.64+0xc00], R159 ;  /* 0x000c009f040079a6 */ /* 0x0027e4000c12f31e */
.L_x_3755:
[----:B------:R-:W-:Y:S05]  /*7b40*/  BSYNC.RECONVERGENT B0 ;  /* 0x0000000000007941 */ /* 0x000fea0003800200 */
.L_x_3754:
[----:B------:R-:W4:Y:S01]  /*7b50*/  LDS R213, [R213+0x1550] ;  /* 0x00155000d5d57984 */ /* 0x000f220000000800 */
[----:B------:R-:W-:Y:S01]  /*7b60*/  BSSY.RECONVERGENT B0, `(.L_x_3756) ;  /* 0x0000006000007945 */ /* 0x000fe20003800200 */
[C---:B------:R-:W-:Y:S01]  /*7b70*/  FFMA.FTZ R203, -R40.reuse, R57, R203 ;  /* 0x0000003928cb7223 */ /* 0x040fe200000101cb */
[----:B------:R-:W-:Y:S01]  /*7b80*/  FMUL.FTZ R158, R40, R181 ;  /* 0x000000b5289e7220 */ /* 0x000fe20000410000 */
[----:B-1-3--:R-:W-:Y:S01]  /*7b90*/  FFMA.FTZ R159, R185, R222, R160 ;  /* 0x000000deb99f7223 */ /* 0x00afe200000100a0 */
[----:B------:R-:W-:Y:S06]  /*7ba0*/  @!P2 BRA `(.L_x_3757) ;  /* 0x000000000004a947 */ /* 0x000fec0003800000 */
[----:B----4-:R1:W-:Y:S02]  /*7bb0*/  REDG.E.ADD.F32.FTZ.RN.STRONG.GPU desc[UR30][R4.64+0xd00], R213 ;  /* 0x000d00d5040079a6 */ /* 0x0103e4000c12f31e */
.L_x_3757:
[----:B------:R-:W-:Y:S05]  /*7bc0*/  BSYNC.RECONVERGENT B0 ;  /* 0x0000000000007941 */ /* 0x000fea0003800200 */
.L_x_3756:
[----:B-1--4-:R-:W-:Y:S01]  /*7bd0*/  IADD3 R213, PT, PT, R148, 0x380, RZ ;  /* 0x0000038094d57810 */ /* 0x012fe20007ffe0ff */
[----:B------:R-:W-:Y:S01]  /*7be0*/  FFMA.FTZ R174, -R32, R49, R211 ;  /* 0x0000003120ae7223 */ /* 0x000fe200000101d3 */
[C---:B------:R-:W-:Y:S01]  /*7bf0*/  FFMA.FTZ R224, -R39.reuse, R54, R224 ;  /* 0x0000003627e07223 */ /* 0x040fe200000101e0 */
[----:B------:R-:W-:Y:S01]  /*7c00*/  FMUL.FTZ R160, R39, R169 ;  /* 0x000000a927a07220 */ /* 0x000fe20000410000 */
[----:B------:R-:W-:Y:S01]  /*7c10*/  LEA.HI R213, R213, R148, RZ, 0x1b ;  /* 0x00000094d5d57211 */ /* 0x000fe200078fd8ff */
[----:B------:R-:W-:Y:S01]  /*7c20*/  FFMA.FTZ R159, R158, R203, R159 ;  /* 0x000000cb9e9f7223 */ /* 0x000fe2000001009f */
[C---:B------:R-:W-:Y:S01]  /*7c30*/  FFMA.FTZ R207, -R38.reuse, R55, R207 ;  /* 0x0000003726cf7223 */ /* 0x040fe200000101cf */
[----:B0-----:R-:W-:Y:S01]  /*7c40*/  FMUL.FTZ R162, R38, R179 ;  /* 0x000000b326a27220 */ /* 0x001fe20000410000 */
[----:B------:R-:W-:Y:S01]  /*7c50*/  LEA R213, R213, UR12, 0x2 ;  /* 0x0000000cd5d57c11 */ /* 0x000fe2000f8e10ff */
[----:B------:R-:W-:Y:S01]  /*7c60*/  FFMA.FTZ R159, R160, R224, R159 ;  /* 0x000000e0a09f7223 */ /* 0x000fe2000001009f */
[C---:B------:R-:W-:Y:S01]  /*7c70*/  FFMA.FTZ R230, -R37.reuse, R52, R230 ;  /* 0x0000003425e67223 */ /* 0x040fe200000101e6 */
[----:B------:R-:W-:Y:S01]  /*7c80*/  FMUL.FTZ R164, R37, R167 ;  /* 0x000000a725a47220 */ /* 0x000fe20000410000 */
[----:B------:R-:W-:Y:S01]  /*7c90*/  FFMA.FTZ R209, -R36, R53, R209 ;  /* 0x0000003524d17223 */ /* 0x000fe200000101d1 */
[----:B------:R0:W1:Y:S01]  /*7ca0*/  LDS R211, [R213+0x1650] ;  /* 0x00165000d5d37984 */ /* 0x0000620000000800 */
[----:B------:R-:W-:Y:S01]  /*7cb0*/  FFMA.FTZ R159, R162, R207, R159 ;  /* 0x000000cfa29f7223 */ /* 0x000fe2000001009f */
[----:B------:R-:W-:Y:S01]  /*7cc0*/  FMUL.FTZ R166, R36, R193 ;  /* 0x000000c124a67220 */ /* 0x000fe20000410000 */
[----:B--2---:R-:W-:-:S02]  /*7cd0*/  VIADD R215, R148, 0x3c0 ;  /* 0x000003c094d77836 */ /* 0x004fc40000000000 */
[C---:B------:R-:W-:Y:S01]  /*7ce0*/  FFMA.FTZ R232, -R35.reuse, R50, R232 ;  /* 0x0000003223e87223 */ /* 0x040fe200000101e8 */
[----:B------:R-:W-:Y:S01]  /*7cf0*/  FFMA.FTZ R159, R164, R230, R159 ;  /* 0x000000e6a49f7223 */ /* 0x000fe2000001009f */
[----:B------:R-:W-:Y:S01]  /*7d00*/  FMUL.FTZ R168, R35, R177 ;  /* 0x000000b123a87220 */ /* 0x000fe20000410000 */
[----:B------:R-:W-:Y:S01]  /*7d10*/  FFMA.FTZ R228, -R34, R51, R228 ;  /* 0x0000003322e47223 */ /* 0x000fe200000101e4 */
[----:B------:R-:W-:Y:S01]  /*7d20*/  LEA.HI R215, R215, R148, RZ, 0x1b ;  /* 0x00000094d7d77211 */ /* 0x000fe200078fd8ff */
[----:B------:R-:W-:Y:S01]  /*7d30*/  FFMA.FTZ R159, R166, R209, R159 ;  /* 0x000000d1a69f7223 */ /* 0x000fe2000001009f */
[----:B------:R-:W-:Y:S01]  /*7d40*/  FMUL.FTZ R170, R34, R175 ;  /* 0x000000af22aa7220 */ /* 0x000fe20000410000 */
[----:B------:R-:W-:Y:S01]  /*7d50*/  BSSY.RECONVERGENT B0, `(.L_x_3758) ;  /* 0x0000007000007945 */ /* 0x000fe20003800200 */
[----:B------:R-:W-:Y:S01]  /*7d60*/  LEA R215, R215, UR12, 0x2 ;  /* 0x0000000cd7d77c11 */ /* 0x000fe2000f8e10ff */
[----:B------:R-:W-:Y:S01]  /*7d70*/  FFMA.FTZ R159, R168, R232, R159 ;  /* 0x000000e8a89f7223 */ /* 0x000fe2000001009f */
[----:B------:R-:W-:-:S03]  /*7d80*/  FMUL.FTZ R172, R32, R165 ;  /* 0x000000a520ac7220 */ /* 0x000fc60000410000 */
[----:B------:R-:W-:Y:S01]  /*7d90*/  FFMA.FTZ R159, R170, R228, R159 ;  /* 0x000000e4aa9f7223 */ /* 0x000fe2000001009f */
[----:B0-----:R-:W-:Y:S06]  /*7da0*/  @!P3 BRA `(.L_x_3759) ;  /* 0x000000000004b947 */ /* 0x001fec0003800000 */
[----:B-1----:R0:W-:Y:S02]  /*7db0*/  REDG.E.ADD.F32.FTZ.RN.STRONG.GPU desc[UR30][R4.64+0xe00], R211 ;  /* 0x000e00d3040079a6 */ /* 0x0021e4000c12f31e */
.L_x_3759:
[----:B------:R-:W-:Y:S05]  /*7dc0*/  BSYNC.RECONVERGENT B0 ;  /* 0x0000000000007941 */ /* 0x000fea0003800200 */
.L_x_3758:
[----:B01----:R0:W1:Y:S01]  /*7dd0*/  LDS R211, [R215+0x1750] ;  /* 0x00175000d7d37984 */ /* 0x0030620000000800 */
[----:B------:R-:W-:Y:S01]  /*7de0*/  BSSY.RECONVERGENT B0, `(.L_x_3760) ;  /* 0x0000004000007945 */ /* 0x000fe20003800200 */
[----:B------:R-:W-:-:S03]  /*7df0*/  FFMA.FTZ R159, R172, R174, R159 ;  /* 0x000000aeac9f7223 */ /* 0x000fc6000001009f */
[----:B------:R-:W-:Y:S05]  /*7e00*/  @!P4 BRA `(.L_x_3761) ;  /* 0x000000000004c947 */ /* 0x000fea0003800000 */
[----:B-1----:R2:W-:Y:S02]  /*7e10*/  REDG.E.ADD.F32.FTZ.RN.STRONG.GPU desc[UR30][R4.64+0xf00], R211 ;  /* 0x000f00d3040079a6 */ /* 0x0025e4000c12f31e */
.L_x_3761:
[----:B------:R-:W-:Y:S05]  /*7e20*/  BSYNC.RECONVERGENT B0 ;  /* 0x0000000000007941 */ /* 0x000fea0003800200 */
.L_x_3760:
[----:B--2---:R-:W2:Y:S01]  /*7e30*/  SHFL.DOWN PT, R4, R159, 0x1, 0x1f ;  /* 0x08201f009f047f89 */ /* 0x004ea200000e0000 */
        /* <DEDUP_REMOVED lines=10> */
[----:B------:R-:W-:Y:S01]  /*7ee0*/  FMUL.FTZ R7, R152, R163 ;  /* 0x000000a398077220 */ /* 0x000fe20000410000 */
[----:B------:R-:W-:Y:S01]  /*7ef0*/  FADD.FTZ R29, R154, R29 ;  /* 0x0000001d9a1d7221 */ /* 0x000fe20000010000 */
[----:B------:R-:W-:Y:S01]  /*7f00*/  FADD.FTZ R31, R14, R31 ;  /* 0x0000001f0e1f7221 */ /* 0x000fe20000010000 */
[----:B-1----:R-:W-:Y:S01]  /*7f10*/  FMUL.FTZ R211, R152, R175 ;  /* 0x000000af98d37220 */ /* 0x002fe20000410000 */
[----:B------:R-:W-:Y:S01]  /*7f20*/  FMUL.FTZ R7, R218, R7 ;  /* 0x00000007da077220 */ /* 0x000fe20000410000 */
[----:B------:R-:W-:Y:S01]  /*7f30*/  BSSY.RECONVERGENT B0, `(.L_x_3762) ;  /* 0x000006e000007945 */ /* 0x000fe20003800200 */
[----:B------:R-:W-:Y:S01]  /*7f40*/  FADD.FTZ R16, R172, R16 ;  /* 0x00000010ac107221 */ /* 0x000fe20000010000 */
[----:B------:R-:W-:Y:S01]  /*7f50*/  FMUL.FTZ R228, R228, R211 ;  /* 0x000000d3e4e47220 */ /* 0x000fe20000410000 */
[----:B------:R-:W-:Y:S01]  /*7f60*/  FFMA.FTZ R14, R60, R163, R7 ;  /* 0x000000a33c0e7223 */ /* 0x000fe20000010007 */
[----:B------:R-:W-:Y:S01]  /*7f70*/  FMUL.FTZ R7, R152, R15 ;  /* 0x0000000f98077220 */ /* 0x000fe20000410000 */
[----:B------:R-:W-:Y:S01]  /*7f80*/  FADD.FTZ R19, R170, R19 ;  /* 0x00000013aa137221 */ /* 0x000fe20000010000 */
[----:B------:R-:W-:Y:S01]  /*7f90*/  FFMA.FTZ R175, R51, R175, R228 ;  /* 0x000000af33af7223 */ /* 0x000fe200000100e4 */
[----:B------:R-:W-:Y:S01]  /*7fa0*/  FADD.FTZ R69, R14, R69 ;  /* 0x000000450e457221 */ /* 0x000fe20000010000 */
[----:B--2---:R-:W-:Y:S01]  /*7fb0*/  @!P0 FADD.FTZ R159, R159, R4 ;  /* 0x000000049f9f8221 */ /* 0x004fe20000010000 */
[----:B------:R-:W-:Y:S01]  /*7fc0*/  FMUL.FTZ R7, R216, R7 ;  /* 0x00000007d8077220 */ /* 0x000fe20000410000 */
[----:B------:R-:W-:Y:S01]  /*7fd0*/  FADD.FTZ R78, R175, R78 ;  /* 0x0000004eaf4e7221 */ /* 0x000fe20000010000 */
[----:B------:R-:W-:Y:S01]  /*7fe0*/  FADD.FTZ R24, R185, R24 ;  /* 0x00000018b9187221 */ /* 0x000fe20000010000 */
[----:B---3--:R-:W-:Y:S01]  /*7ff0*/  @!P0 FADD.FTZ R6, R6, R5 ;  /* 0x0000000506068221 */ /* 0x008fe20000010000 */
[----:B------:R-:W1:Y:S01]  /*8000*/  SHFL.DOWN PT, R4, R159, 0x2, 0x1f ;  /* 0x08401f009f047f89 */ /* 0x000e6200000e0000 */
[----:B------:R-:W-:Y:S01]  /*8010*/  ISETP.GT.AND P0, PT, R128, 0x1d, PT ;  /* 0x0000001d8000780c */ /* 0x000fe20003f04270 */
[----:B------:R-:W-:Y:S01]  /*8020*/  FFMA.FTZ R14, R62, R15, R7 ;  /* 0x0000000f3e0e7223 */ /* 0x000fe20000010007 */
[----:B------:R-:W-:Y:S01]  /*8030*/  FADD.FTZ R26, R173, R26 ;  /* 0x0000001aad1a7221 */ /* 0x000fe20000010000 */
[----:B------:R-:W2:Y:S01]  /*8040*/  SHFL.DOWN PT, R5, R6, 0x2, 0x1f ;  /* 0x08401f0006057f89 */ /* 0x000ea200000e0000 */
[----:B------:R-:W-:Y:S01]  /*8050*/  FADD.FTZ R30, R3, R30 ;  /* 0x0000001e031e7221 */ /* 0x000fe20000010000 */
[----:B------:R-:W-:Y:S01]  /*8060*/  FADD.FTZ R33, R2, R33 ;  /* 0x0000002102217221 */ /* 0x000fe20000010000 */
[----:B------:R-:W-:-:S07]  /*8070*/  FADD.FTZ R67, R14, R67 ;  /* 0x000000430e437221 */ /* 0x000fce0000010000 */
[----:B-1----:R-:W-:Y:S01]  /*8080*/  @!P0 FADD.FTZ R159, R159, R4 ;  /* 0x000000049f9f8221 */ /* 0x002fe20000010000 */
[----:B--2---:R-:W-:-:S04]  /*8090*/  @!P0 FADD.FTZ R6, R6, R5 ;  /* 0x0000000506068221 */ /* 0x004fc80000010000 */
[----:B------:R-:W1:Y:S01]  /*80a0*/  SHFL.DOWN PT, R4, R159, 0x4, 0x1f ;  /* 0x08801f009f047f89 */ /* 0x000e6200000e0000 */
[----:B------:R-:W-:Y:S01]  /*80b0*/  ISETP.GT.AND P0, PT, R128, 0x1b, PT ;  /* 0x0000001b8000780c */ /* 0x000fe20003f04270 */
[----:B------:R-:W-:Y:S02]  /*80c0*/  FMUL.FTZ R5, R152, R165 ;  /* 0x000000a598057220 */ /* 0x000fe40000410000 */
[----:B------:R-:W2:Y:S02]  /*80d0*/  SHFL.DOWN PT, R213, R6, 0x4, 0x1f ;  /* 0x08801f0006d57f89 */ /* 0x000ea400000e0000 */
[----:B------:R-:W-:Y:S01]  /*80e0*/  FMUL.FTZ R174, R174, R5 ;  /* 0x00000005aeae7220 */ /* 0x000fe20000410000 */
[----:B------:R-:W-:-:S03]  /*80f0*/  FMUL.FTZ R5, R152, R177 ;  /* 0x000000b198057220 */ /* 0x000fc60000410000 */
[----:B------:R-:W-:Y:S01]  /*8100*/  FFMA.FTZ R174, R49, R165, R174 ;  /* 0x000000a531ae7223 */ /* 0x000fe200000100ae */
[----:B------:R-:W-:Y:S01]  /*8110*/  FMUL.FTZ R165, R232, R5 ;  /* 0x00000005e8a57220 */ /* 0x000fe20000410000 */
[----:B------:R-:W-:Y:S02]  /*8120*/  FMUL.FTZ R5, R152, R167 ;  /* 0x000000a798057220 */ /* 0x000fe40000410000 */
[----:B------:R-:W-:Y:S01]  /*8130*/  FADD.FTZ R81, R174, R81 ;  /* 0x00000051ae517221 */ /* 0x000fe20000010000 */
[----:B------:R-:W-:Y:S01]  /*8140*/  FFMA.FTZ R166, R50, R177, R165 ;  /* 0x000000b132a67223 */ /* 0x000fe200000100a5 */
[----:B------:R-:W-:Y:S01]  /*8150*/  FMUL.FTZ R165, R230, R5 ;  /* 0x00000005e6a57220 */ /* 0x000fe20000410000 */
[----:B------:R-:W-:Y:S02]  /*8160*/  FMUL.FTZ R5, R152, R169 ;  /* 0x000000a998057220 */ /* 0x000fe40000410000 */
[----:B------:R-:W-:Y:S01]  /*8170*/  FADD.FTZ R79, R166, R79 ;  /* 0x0000004fa64f7221 */ /* 0x000fe20000010000 */
[----:B------:R-:W-:Y:S01]  /*8180*/  FFMA.FTZ R164, R52, R167, R165 ;  /* 0x000000a734a47223 */ /* 0x000fe200000100a5 */
[----:B------:R-:W-:Y:S01]  /*8190*/  FMUL.FTZ R5, R224, R5 ;  /* 0x00000005e0057220 */ /* 0x000fe20000410000 */
[----:B-1----:R-:W-:Y:S01]  /*81a0*/  @!P0 FADD.FTZ R159, R159, R4 ;  /* 0x000000049f9f8221 */ /* 0x002fe20000010000 */
[----:B------:R-:W-:-:S02]  /*81b0*/  FMUL.FTZ R4, R152, R193 ;  /* 0x000000c198047220 */ /* 0x000fc40000410000 */
[----:B------:R-:W-:Y:S01]  /*81c0*/  FFMA.FTZ R158, R54, R169, R5 ;  /* 0x000000a9369e7223 */ /* 0x000fe20000010005 */
[----:B------:R-:W-:Y:S01]  /*81d0*/  FMUL.FTZ R5, R152, R197 ;  /* 0x000000c598057220 */ /* 0x000fe20000410000 */
[----:B--2---:R-:W-:Y:S01]  /*81e0*/  @!P0 FADD.FTZ R6, R6, R213 ;  /* 0x000000d506068221 */ /* 0x004fe20000010000 */
[----:B------:R-:W-:Y:S01]  /*81f0*/  FMUL.FTZ R4, R209, R4 ;  /* 0x00000004d1047220 */ /* 0x000fe20000410000 */
[----:B------:R-:W1:Y:S01]  /*8200*/  SHFL.DOWN PT, R168, R159, 0x8, 0x1f ;  /* 0x09001f009fa87f89 */ /* 0x000e6200000e0000 */
[----:B------:R-:W-:Y:S01]  /*8210*/  ISETP.GT.AND P0, PT, R128, 0x17, PT ;  /* 0x000000178000780c */ /* 0x000fe20003f04270 */
[----:B------:R-:W-:Y:S01]  /*8220*/  FMUL.FTZ R165, R222, R5 ;  /* 0x00000005dea57220 */ /* 0x000fe20000410000 */
[----:B------:R-:W-:Y:S01]  /*8230*/  FFMA.FTZ R193, R53, R193, R4 ;  /* 0x000000c135c17223 */ /* 0x000fe20000010004 */
[----:B------:R-:W2:Y:S01]  /*8240*/  SHFL.DOWN PT, R209, R6, 0x8, 0x1f ;  /* 0x09001f0006d17f89 */ /* 0x000ea200000e0000 */
[C---:B------:R-:W-:Y:S01]  /*8250*/  FMUL.FTZ R4, R152.reuse, R179 ;  /* 0x000000b398047220 */ /* 0x040fe20000410000 */
[----:B------:R-:W-:Y:S01]  /*8260*/  FMUL.FTZ R5, R152, R171 ;  /* 0x000000ab98057220 */ /* 0x000fe20000410000 */
[----:B------:R-:W-:Y:S01]  /*8270*/  FADD.FTZ R75, R158, R75 ;  /* 0x0000004b9e4b7221 */ /* 0x000fe20000010000 */
[----:B------:R-:W-:Y:S01]  /*8280*/  FFMA.FTZ R158, R56, R197, R165 ;  /* 0x000000c5389e7223 */ /* 0x000fe200000100a5 */
[----:B------:R-:W-:Y:S01]  /*8290*/  FMUL.FTZ R162, R207, R4 ;  /* 0x00000004cfa27220 */ /* 0x000fe20000410000 */
[----:B------:R-:W-:Y:S01]  /*82a0*/  FMUL.FTZ R4, R152, R181 ;  /* 0x000000b598047220 */ /* 0x000fe20000410000 */
[----:B------:R-:W-:Y:S01]  /*82b0*/  FMUL.FTZ R5, R220, R5 ;  /* 0x00000005dc057220 */ /* 0x000fe20000410000 */
[----:B------:R-:W-:Y:S01]  /*82c0*/  FADD.FTZ R73, R158, R73 ;  /* 0x000000499e497221 */ /* 0x000fe20000010000 */
[----:B------:R-:W-:Y:S01]  /*82d0*/  FFMA.FTZ R179, R55, R179, R162 ;  /* 0x000000b337b37223 */ /* 0x000fe200000100a2 */
[----:B------:R-:W-:Y:S01]  /*82e0*/  FMUL.FTZ R4, R203, R4 ;  /* 0x00000004cb047220 */ /* 0x000fe20000410000 */
[----:B------:R-:W-:Y:S01]  /*82f0*/  FADD.FTZ R76, R193, R76 ;  /* 0x0000004cc14c7221 */ /* 0x000fe20000010000 */
[----:B------:R-:W-:Y:S01]  /*8300*/  FADD.FTZ R77, R164, R77 ;  /* 0x0000004da44d7221 */ /* 0x000fe20000010000 */
[----:B------:R-:W-:Y:S01]  /*8310*/  FADD.FTZ R74, R179, R74 ;  /* 0x0000004ab34a7221 */ /* 0x000fe20000010000 */
[----:B------:R-:W-:Y:S01]  /*8320*/  FFMA.FTZ R181, R57, R181, R4 ;  /* 0x000000b539b57223 */ /* 0x000fe20000010004 */
[----:B------:R-:W-:-:S03]  /*8330*/  FMUL.FTZ R4, R152, R199 ;  /* 0x000000c798047220 */ /* 0x000fc60000410000 */
[----:B------:R-:W-:Y:S01]  /*8340*/  FADD.FTZ R72, R181, R72 ;  /* 0x00000048b5487221 */ /* 0x000fe20000010000 */
[----:B------:R-:W-:Y:S01]  /*8350*/  FMUL.FTZ R156, R201, R4 ;  /* 0x00000004c99c7220 */ /* 0x000fe20000410000 */
[----:B-1----:R-:W-:Y:S01]  /*8360*/  @!P0 FADD.FTZ R159, R159, R168 ;  /* 0x000000a89f9f8221 */ /* 0x002fe20000010000 */
[----:B------:R-:W-:Y:S02]  /*8370*/  FMUL.FTZ R4, R152, R183 ;  /* 0x000000b798047220 */ /* 0x000fe40000410000 */
[----:B------:R-:W-:Y:S01]  /*8380*/  FFMA.FTZ R199, R59, R199, R156 ;  /* 0x000000c73bc77223 */ /* 0x000fe2000001009c */
[----:B--2---:R-:W-:Y:S01]  /*8390*/  @!P0 FADD.FTZ R6, R6, R209 ;  /* 0x000000d106068221 */ /* 0x004fe20000010000 */
[----:B------:R-:W1:Y:S01]  /*83a0*/  SHFL.DOWN PT, R160, R159, 0x10, 0x1f ;  /* 0x0a001f009fa07f89 */ /* 0x000e6200000e0000 */
[----:B------:R-:W-:Y:S01]  /*83b0*/  ISETP.NE.AND P0, PT, R128, RZ, PT ;  /* 0x000000ff8000720c */ /* 0x000fe20003f05270 */
[----:B------:R-:W-:Y:S01]  /*83c0*/  FMUL.FTZ R154, R195, R4 ;  /* 0x00000004c39a7220 */ /* 0x000fe20000410000 */
[----:B------:R-:W-:Y:S01]  /*83d0*/  FFMA.FTZ R156, R58, R171, R5 ;  /* 0x000000ab3a9c7223 */ /* 0x000fe20000010005 */
[----:B------:R-:W2:Y:S01]  /*83e0*/  SHFL.DOWN PT, R167, R6, 0x10, 0x1f ;  /* 0x0a001f0006a77f89 */ /* 0x000ea200000e0000 */
[----:B------:R-:W-:Y:S01]  /*83f0*/  FADD.FTZ R70, R199, R70 ;  /* 0x00000046c7467221 */ /* 0x000fe20000010000 */
[----:B------:R-:W-:Y:S01]  /*8400*/  FFMA.FTZ R183, R61, R183, R154 ;  /* 0x000000b73db77223 */ /* 0x000fe2000001009a */
[C---:B------:R-:W-:Y:S01]  /*8410*/  FMUL.FTZ R154, R152.reuse, R161 ;  /* 0x000000a1989a7220 */ /* 0x040fe20000410000 */
[----:B------:R-:W-:Y:S01]  /*8420*/  FMUL.FTZ R152, R152, R205 ;  /* 0x000000cd98987220 */ /* 0x000fe20000410000 */
[----:B------:R-:W-:Y:S01]  /*8430*/  FADD.FTZ R71, R156, R71 ;  /* 0x000000479c477221 */ /* 0x000fe20000010000 */
[----:B------:R-:W-:Y:S01]  /*8440*/  FADD.FTZ R68, R183, R68 ;  /* 0x00000044b7447221 */ /* 0x000fe20000010000 */
[----:B------:R-:W-:Y:S01]  /*8450*/  FMUL.FTZ R154, R191, R154 ;  /* 0x0000009abf9a7220 */ /* 0x000fe20000410000 */
[----:B------:R-:W-:-:S02]  /*8460*/  FMUL.FTZ R152, R189, R152 ;  /* 0x00000098bd987220 */ /* 0x000fc40000410000 */
[----:B------:R-:W-:Y:S01]  /*8470*/  @!P0 SHF.R.U32.HI R4, RZ, 0x2, R148 ;  /* 0x00000002ff048819 */ /* 0x000fe20000011694 */
[----:B------:R-:W-:Y:S01]  /*8480*/  FFMA.FTZ R161, R63, R161, R154 ;  /* 0x000000a13fa17223 */ /* 0x000fe2000001009a */
[----:B------:R-:W-:Y:S02]  /*8490*/  FFMA.FTZ R205, R65, R205, R152 ;  /* 0x000000cd41cd7223 */ /* 0x000fe40000010098 */
[----:B------:R-:W-:Y:S01]  /*84a0*/  @!P0 LOP3.LUT R158, R4, 0xf8, RZ, 0xc0, !PT ;  /* 0x000000f8049e8812 */ /* 0x000fe200078ec0ff */
[----:B------:R-:W-:Y:S01]  /*84b0*/  FADD.FTZ R66, R161, R66 ;  /* 0x00000042a1427221 */ /* 0x000fe20000010000 */
[----:B------:R-:W-:Y:S01]  /*84c0*/  FADD.FTZ R64, R205, R64 ;  /* 0x00000040cd407221 */ /* 0x000fe20000010000 */
        /* <DEDUP_REMOVED lines=20> */
.L_x_3763:
[----:B------:R-:W-:Y:S05]  /*8610*/  BSYNC.RECONVERGENT B0 ;  /* 0x0000000000007941 */ /* 0x000fea0003800200 */
.L_x_3762:
[----:B------:R-:W-:-:S04]  /*8620*/  IADD3 R17, PT, PT, R17, 0x1, RZ ;  /* 0x0000000111117810 */ /* 0x000fc80007ffe0ff */
[----:B------:R-:W-:-:S13]  /*8630*/  ISETP.GE.AND P0, PT, R17, UR37, PT ;  /* 0x0000002511007c0c */ /* 0x000fda000bf06270 */
[----:B------:R-:W-:Y:S05]  /*8640*/  @!P0 BRA `(.L_x_3764) ;  /* 0xffffffc400d48947 */ /* 0x000fea000383ffff */
.L_x_3719:
[----:B------:R-:W-:Y:S01]  /*8650*/  BAR.SYNC.DEFER_BLOCKING 0x0 ;  /* 0x0000000000007b1d */ /* 0x000fe20000010000 */
[----:B------:R-:W-:Y:S01]  /*8660*/  F2FP.F16.F32.PACK_AB R30, R30, R33 ;  /* 0x000000211e1e723e */ /* 0x000fe200000000ff */
[----:B------:R-:W-:Y:S01]  /*8670*/  UIADD3 UR13, UPT, UPT, -UR6, UR13, URZ ;  /* 0x0000000d060d7290 */ /* 0x000fe2000fffe1ff */
[----:B------:R-:W-:Y:S01]  /*8680*/  F2FP.F16.F32.PACK_AB R28, R28, R31 ;  /* 0x0000001f1c1c723e */ /* 0x000fe200000000ff */
[----:B------:R-:W-:Y:S01]  /*8690*/  UIADD3 UR23, UP0, UPT, UR23, -0x800, URZ ;  /* 0xfffff80017177890 */ /* 0x000fe2000ff1e0ff */
[----:B------:R-:W-:Y:S01]  /*86a0*/  F2FP.F16.F32.PACK_AB R26, R26, R29 ;  /* 0x0000001d1a1a723e */ /* 0x000fe200000000ff */
[----:B------:R-:W3:Y:S01]  /*86b0*/  LDCU.64 UR10, c[0x0][0x4f8] ;  /* 0x00009f00ff0a77ac */ /* 0x000ee20008000a00 */
[----:B------:R-:W-:Y:S02]  /*86c0*/  PRMT R55, R30, 0x7632, R55 ;  /* 0x000076321e377816 */ /* 0x000fe40000000037 */
[----:B------:R-:W-:Y:S01]  /*86d0*/  PRMT R54, R28, 0x7632, R54 ;  /* 0x000076321c367816 */ /* 0x000fe20000000036 */
[----:B------:R-:W4:Y:S01]  /*86e0*/  LDCU.64 UR14, c[0x0][0x500] ;  /* 0x0000a000ff0e77ac */ /* 0x000f220008000a00 */
[----:B------:R-:W-:-:S02]  /*86f0*/  F2FP.F16.F32.PACK_AB R24, R24, R27 ;  /* 0x0000001b1818723e */ /* 0x000fc400000000ff */
[----:B------:R-:W-:Y:S01]  /*8700*/  PRMT R53, R26, 0x7632, R53 ;  /* 0x000076321a357816 */ /* 0x000fe20000000035 */
[----:B------:R-:W-:Y:S01]  /*8710*/  UMOV UR7, URZ ;  /* 0x000000ff00077c82 */ /* 0x000fe20008000000 */
[----:B------:R-:W-:Y:S01]  /*8720*/  F2FP.F16.F32.PACK_AB R22, R22, R25 ;  /* 0x000000191616723e */ /* 0x000fe200000000ff */
[----:B------:R-:W-:Y:S01]  /*8730*/  UIADD3.X UR24, UPT, UPT, UR24, -0x1, URZ, UP0, !UPT ;  /* 0xffffffff18187890 */ /* 0x000fe200087fe4ff */
[----:B------:R-:W-:Y:S01]  /*8740*/  PRMT R52, R24, 0x7632, R52 ;  /* 0x0000763218347816 */ /* 0x000fe20000000034 */
[----:B------:R-:W-:Y:S01]  /*8750*/  UISETP.GT.AND UP0, UPT, UR22, 0x1, UPT ;  /* 0x000000011600788c */ /* 0x000fe2000bf04270 */
[----:B------:R-:W-:Y:S01]  /*8760*/  F2FP.F16.F32.PACK_AB R20, R20, R23 ;  /* 0x000000171414723e */ /* 0x000fe200000000ff */
[----:B------:R-:W-:Y:S01]  /*8770*/  UIADD3 UR25, UP1, UPT, UR25, -0x800, URZ ;  /* 0xfffff80019197890 */ /* 0x000fe2000ff3e0ff */
[----:B------:R-:W-:Y:S01]  /*8780*/  PRMT R51, R22, 0x7632, R51 ;  /* 0x0000763216337816 */ /* 0x000fe20000000033 */
[----:B------:R-:W-:Y:S01]  /*8790*/  UIADD3 UR27, UP2, UPT, UR27, -0x800, URZ ;  /* 0xfffff8001b1b7890 */ /* 0x000fe2000ff5e0ff */
[----:B------:R-:W-:Y:S01]  /*87a0*/  F2FP.F16.F32.PACK_AB R18, R18, R21 ;  /* 0x000000151212723e */ /* 0x000fe200000000ff */
[----:B------:R-:W-:Y:S01]  /*87b0*/  STS.U16 [R111], R30 ;  /* 0x0000001e6f007388 */ /* 0x000fe20000000400 */
[----:B------:R-:W-:Y:S01]  /*87c0*/  PRMT R50, R20, 0x7632, R50 ;  /* 0x0000763214327816 */ /* 0x000fe20000000032 */
[----:B---3--:R-:W-:Y:S01]  /*87d0*/  UIMAD.WIDE.U32 UR8, UR36, UR10, UR6 ;  /* 0x0000000a240872a5 */ /* 0x008fe2000f8e0006 */
[----:B------:R-:W-:Y:S01]  /*87e0*/  F2FP.F16.F32.PACK_AB R16, R16, R19 ;  /* 0x000000131010723e */ /* 0x000fe200000000ff */
[----:B------:R-:W-:Y:S01]  /*87f0*/  STS.U16 [R110+0x2], R55 ;  /* 0x000002376e007388 */ /* 0x000fe20000000400 */
[----:B------:R-:W-:Y:S01]  /*8800*/  PRMT R49, R18, 0x7632, R49 ;  /* 0x0000763212317816 */ /* 0x000fe20000000031 */
[----:B------:R-:W-:Y:S01]  /*8810*/  UIMAD UR9, UR36, UR11, UR9 ;  /* 0x0000000b240972a4 */ /* 0x000fe2000f8e0209 */
[----:B------:R-:W-:Y:S01]  /*8820*/  PRMT R48, R16, 0x7632, R48 ;  /* 0x0000763210307816 */ /* 0x000fe20000000030 */
[----:B------:R-:W-:Y:S01]  /*8830*/  STS.U16 [R109+0x4], R28 ;  /* 0x0000041c6d007388 */ /* 0x000fe20000000400 */
[----:B------:R-:W-:Y:S01]  /*8840*/  MOV R6, UR13 ;  /* 0x0000000d00067c02 */ /* 0x000fe20008000f00 */
        /* <DEDUP_REMOVED lines=8> */
[----:B------:R-:W-:Y:S02]  /*88d0*/  UIADD3.X UR28, UPT, UPT, UR28, -0x1, URZ, UP2, !UPT ;  /* 0xffffffff1c1c7890 */ /* 0x000fe400097fe4ff */
[----:B------:R-:W-:Y:S01]  /*88e0*/  STS.U16 [R105+0xc], R24 ;  /* 0x00000c1869007388 */ /* 0x000fe20000000400 */
[----:B-1----:R-:W-:-:S03]  /*88f0*/  IADD3.X R4, PT, PT, RZ, UR9, RZ, P0, !PT ;  /* 0x00000009ff047c10 */ /* 0x002fc600087fe4ff */
[----:B------:R-:W-:Y:S01]  /*8900*/  STS.U16 [R104+0xe], R52 ;  /* 0x00000e3468007388 */ /* 0x000fe20000000400 */
[C---:B---3--:R-:W-:Y:S01]  /*8910*/  LEA R2, P3, R3.reuse, UR10, 0x1 ;  /* 0x0000000a03027c11 */ /* 0x048fe2000f8608ff */
[----:B------:R-:W1:Y:S02]  /*8920*/  LDCU.64 UR8, c[0x0][0x518] ;  /* 0x0000a300ff0877ac */ /* 0x000e640008000a00 */
[----:B------:R-:W-:Y:S01]  /*8930*/  STS.U16 [R103+0x10], R22 ;  /* 0x0000101667007388 */ /* 0x000fe20000000400 */
[----:B------:R-:W-:Y:S01]  /*8940*/  LEA.HI.X R3, R3, UR11, R4, 0x1, P3 ;  /* 0x0000000b03037c11 */ /* 0x000fe200098f0c04 */
[----:B------:R-:W2:Y:S02]  /*8950*/  LDCU.64 UR10, c[0x0][0x520] ;  /* 0x0000a400ff0a77ac */ /* 0x000ea40008000a00 */
[----:B------:R-:W-:Y:S04]  /*8960*/  STS.U16 [R102+0x12], R51 ;  /* 0x0000123366007388 */ /* 0x000fe80000000400 */
[----:B------:R-:W-:Y:S04]  /*8970*/  STS.U16 [R101+0x14], R20 ;  /* 0x0000141465007388 */ /* 0x000fe80000000400 */
[----:B------:R-:W-:Y:S04]  /*8980*/  STS.U16 [R100+0x16], R50 ;  /* 0x0000163264007388 */ /* 0x000fe80000000400 */
[----:B------:R-:W-:Y:S01]  /*8990*/  STS.U16 [R99+0x18], R18 ;  /* 0x0000181263007388 */ /* 0x000fe20000000400 */
[----:B-1----:R-:W-:-:S03]  /*89a0*/  UIMAD.WIDE.U32 UR6, UR36, UR8, UR6 ;  /* 0x00000008240672a5 */ /* 0x002fc6000f8e0006 */
[----:B------:R-:W-:Y:S01]  /*89b0*/  STS.U16 [R98+0x1a], R49 ;  /* 0x00001a3162007388 */ /* 0x000fe20000000400 */
[----:B------:R-:W-:Y:S01]  /*89c0*/  UIMAD UR7, UR36, UR9, UR7 ;  /* 0x00000009240772a4 */ /* 0x000fe2000f8e0207 */
[----:B------:R-:W1:Y:S02]  /*89d0*/  LDCU.64 UR8, c[0x0][0x560] ;  /* 0x0000ac00ff0877ac */ /* 0x000e640008000a00 */
[----:B------:R-:W-:Y:S01]  /*89e0*/  STS.U16 [R97+0x1c], R16 ;  /* 0x00001c1061007388 */ /* 0x000fe20000000400 */
[----:B--2---:R-:W-:-:S03]  /*89f0*/  UIMAD.WIDE.U32 UR6, UR29, UR10, UR6 ;  /* 0x0000000a1d0672a5 */ /* 0x004fc6000f8e0006 */
[----:B------:R-:W-:Y:S01]  /*8a00*/  STS.U16 [R96+0x1e], R48 ;  /* 0x00001e3060007388 */ /* 0x000fe20000000400 */
[----:B------:R-:W-:-:S03]  /*8a10*/  NOP ;  /* 0x0000000000007918 */ /* 0x000fc60000000000 */
[----:B------:R-:W-:Y:S01]  /*8a20*/  LDS.U16 R5, [R127] ;  /* 0x000000007f057984 */ /* 0x000fe20000000400 */
[----:B------:R-:W-:-:S03]  /*8a30*/  UIMAD UR7, UR29, UR11, UR7 ;  /* 0x0000000b1d0772a4 */ /* 0x000fc6000f8e0207 */
        /* <DEDUP_REMOVED lines=53> */
[C---:B--2---:R-:W-:Y:S01]  /*8d90*/  PRMT R5, R0.reuse, 0x7610, R5 ;  /* 0x0000761000057816 */ /* 0x044fe20000000005 */
[----:B------:R-:W-:Y:S01]  /*8da0*/  @!P0 STG.E.U16 desc[UR30][R2.64+0x340], R31 ;  /* 0x0003401f02008986 */ /* 0x000fe2000c10151e */
[----:B------:R-:W-:-:S02]  /*8db0*/  PRMT R53, R0, 0x7632, R53 ;  /* 0x0000763200357816 */ /* 0x000fc40000000035 */
[----:B------:R-:W-:Y:S01]  /*8dc0*/  F2FP.F16.F32.PACK_AB R0, R75, R72 ;  /* 0x000000484b00723e */ /* 0x000fe200000000ff */
[----:B------:R-:W-:Y:S03]  /*8dd0*/  @!P4 STG.E.U16 desc[UR30][R2.64+0x380], R33 ;  /* 0x000380210200c986 */ /* 0x000fe6000c10151e */
[----:B------:R-:W-:Y:S01]  /*8de0*/  PRMT R51, R0, 0x7632, R51 ;  /* 0x0000763200337816 */ /* 0x000fe20000000033 */
        /* <DEDUP_REMOVED lines=19> */
[----:B--2---:R-:W-:Y:S01]  /*8f20*/  PRMT R4, R0, 0x7610, R4 ;  /* 0x0000761000047816 */ /* 0x004fe20000000004 */
        /* <DEDUP_REMOVED lines=22> */
[----:B--2---:R-:W-:Y:S01]  /*9090*/  IADD3 R3, P2, PT, R146, UR6, RZ ;  /* 0x0000000692037c10 */ /* 0x004fe2000ff5e0ff */
[----:B------:R-:W-:-:S02]  /*90a0*/  UIADD3 UR6, UPT, UPT, UR22, -0x1, URZ ;  /* 0xffffffff16067890 */ /* 0x000fc4000fffe0ff */
[----:B------:R-:W-:Y:S01]  /*90b0*/  STS.U16 [R98+0x1a], R49 ;  /* 0x00001a3162007388 */ /* 0x000fe20000000400 */
[----:B------:R-:W-:-:S03]  /*90c0*/  IADD3.X R4, PT, PT, RZ, UR7, RZ, P2, !PT ;  /* 0x00000007ff047c10 */ /* 0x000fc600097fe4ff */
[----:B------:R1:W-:Y:S01]  /*90d0*/  STS.U16 [R97+0x1c], R2 ;  /* 0x00001c0261007388 */ /* 0x0003e20000000400 */
[----:B------:R-:W-:-:S03]  /*90e0*/  UMOV UR22, UR6 ;  /* 0x0000000600167c82 */ /* 0x000fc60008000000 */
[----:B------:R-:W-:Y:S01]  /*90f0*/  STS.U16 [R96+0x1e], R48 ;  /* 0x00001e3060007388 */ /* 0x000fe20000000400 */
[----:B------:R-:W-:-:S03]  /*9100*/  NOP ;  /* 0x0000000000007918 */ /* 0x000fc60000000000 */
[----:B------:R-:W-:Y:S01]  /*9110*/  LDS.U16 R127, [R127] ;  /* 0x000000007f7f7984 */ /* 0x000fe20000000400 */
[----:B-1----:R-:W-:-:S03]  /*9120*/  LEA R2, P2, R3, UR8, 0x1 ;  /* 0x0000000803027c11 */ /* 0x002fc6000f8408ff */
        /* <DEDUP_REMOVED lines=54> */
.L_x_3717:
        /* <DEDUP_REMOVED lines=37> */
[----:B------:R-:W-:-:S04]  /*96e0*/  MOV R2, UR4 ;  /* 0x0000000400027c02 */ /* 0x000fc80008000f00 */
[----:B--2---:R-:W-:Y:S02]  /*96f0*/  IMAD.U32 R3, RZ, RZ, UR5 ;  /* 0x00000005ff037e24 */ /* 0x004fe4000f8e00ff */
[----:B---3--:R-:W-:-:S05]  /*9700*/  FADD.FTZ R5, R4, R5 ;  /* 0x0000000504057221 */ /* 0x008fca0000010000 */
[----:B------:R3:W-:Y:S02]  /*9710*/  REDG.E.ADD.F32.FTZ.RN.STRONG.GPU desc[UR30][R2.64], R5 ;  /* 0x00000005020079a6 */ /* 0x0007e4000c12f31e */
.L_x_3767:
[----:B------:R-:W-:Y:S05]  /*9720*/  BSYNC.RECONVERGENT B0 ;  /* 0x0000000000007941 */ /* 0x000fea0003800200 */
.L_x_3766:
        /* <DEDUP_REMOVED lines=36> */
[----:B------:R-:W-:Y:S01]  /*9970*/  MOV R3, UR5 ;  /* 0x0000000500037c02 */ /* 0x000fe20008000f00 */
[----:B--2---:R-:W-:-:S05]  /*9980*/  FADD.FTZ R5, R4, R5 ;  /* 0x0000000504057221 */ /* 0x004fca0000010000 */
[----:B------:R2:W-:Y:S02]  /*9990*/  REDG.E.ADD.F32.FTZ.RN.STRONG.GPU desc[UR30][R2.64], R5 ;  /* 0x00000005020079a6 */ /* 0x0005e4000c12f31e */
.L_x_3769:
[----:B------:R-:W-:Y:S05]  /*99a0*/  BSYNC.RECONVERGENT B0 ;  /* 0x0000000000007941 */ /* 0x000fea0003800200 */
.L_x_3768:
        /* <DEDUP_REMOVED lines=17> */
.L_x_3771:
        /* <DEDUP_REMOVED lines=24> */
.L_x_3770:
[----:B------:R-:W-:Y:S05]  /*9c40*/  EXIT ;  /* 0x000000000000794d */ /* 0x000fea0003800000 */
.L_x_3724:
[----:B------:R-:W-:Y:S01]  /*9c50*/  MOV R205, R197 ;  /* 0x000000c500cd7202 */ /* 0x000fe20000000f00 */
[----:B------:R-:W-:Y:S01]  /*9c60*/  HFMA2 R217, -RZ, RZ, 0, 5.9604644775390625e-08 ;  /* 0x00000001ffd97431 */ /* 0x000fe200000001ff */
[----:B------:R-:W-:Y:S02]  /*9c70*/  MOV R238, RZ ;  /* 0x000000ff00ee7202 */ /* 0x000fe40000000f00 */
[----:B------:R-:W-:-:S07]  /*9c80*/  MOV R6, 0xffffffff ;  /* 0xffffffff00067802 */ /* 0x000fce0000000f00 */
[----:B0-2--5:R-:W-:Y:S05]  /*9c90*/  WARPSYNC.COLLECTIVE R6, `(.L_x_3772) ;  /* 0x0000000006087348 */ /* 0x025fea0003c00000 */
[----:B------:R1:W3:Y:S02]  /*9ca0*/  SHFL.UP P6, R5, R205, R217, R238 ;  /* 0x040000d9cd057389 */ /* 0x0002e400000c00ee */
[----:B0123-5:R-:W-:Y:S05]  /*9cb0*/  ENDCOLLECTIVE ;  /* 0x000000000000791b */ /* 0x02ffea0003800000 */
.L_x_3772:
[----:B------:R-:W-:Y:S02]  /*9cc0*/  MOV R205, R232 ;  /* 0x000000e800cd7202 */ /* 0x000fe40000000f00 */
[----:B------:R-:W-:-:S07]  /*9cd0*/  MOV R4, R5 ;  /* 0x0000000500047202 */ /* 0x000fce0000000f00 */
[----:B------:R-:W-:Y:S05]  /*9ce0*/  WARPSYNC.COLLECTIVE R6, `(.L_x_3773) ;  /* 0x0000000006087348 */ /* 0x000fea0003c00000 */
[----:B------:R0:W1:Y:S02]  /*9cf0*/  SHFL.UP P6, R5, R205, R217, R238 ;  /* 0x040000d9cd057389 */ /* 0x00006400000c00ee */
[----:B01----:R-:W-:Y:S05]  /*9d00*/  ENDCOLLECTIVE ;  /* 0x000000000000791b */ /* 0x003fea0003800000 */
.L_x_3773:
[----:B------:R-:W-:Y:S02]  /*9d10*/  HFMA2 R217, -RZ, RZ, 0, 1.1920928955078125e-07 ;  /* 0x00000002ffd97431 */ /* 0x000fe400000001ff */
[C---:B------:R-:W-:Y:S01]  /*9d20*/  FFMA.FTZ R5, R197.reuse, R5, R232 ;  /* 0x00000005c5057223 */ /* 0x040fe200000100e8 */
[----:B------:R-:W-:-:S04]  /*9d30*/  @P5 FMUL.FTZ R197, R197, R4 ;  /* 0x00000004c5c55220 */ /* 0x000fc80000410000 */
[----:B------:R-:W-:Y:S01]  /*9d40*/  IMAD.MOV.U32 R205, RZ, RZ, R197 ;  /* 0x000000ffffcd7224 */ /* 0x000fe200078e00c5 */
[----:B------:R-:W-:-:S07]  /*9d50*/  FSEL R234, R232, R5, !P5 ;  /* 0x00000005e8ea7208 */ /* 0x000fce0006800000 */
[----:B------:R-:W-:Y:S05]  /*9d60*/  WARPSYNC.COLLECTIVE R6, `(.L_x_3774) ;  /* 0x0000000006087348 */ /* 0x000fea0003c00000 */
[----:B------:R0:W1:Y:S02]  /*9d70*/  SHFL.UP P6, R5, R205, R217, R238 ;  /* 0x040000d9cd057389 */ /* 0x00006400000c00ee */
[----:B01----:R-:W-:Y:S05]  /*9d80*/  ENDCOLLECTIVE ;  /* 0x000000000000791b */ /* 0x003fea0003800000 */
.L_x_3774:
[----:B------:R-:W-:Y:S02]  /*9d90*/  MOV R205, R234 ;  /* 0x000000ea00cd7202 */ /* 0x000fe40000000f00 */
[----:B------:R-:W-:-:S07]  /*9da0*/  MOV R4, R5 ;  /* 0x0000000500047202 */ /* 0x000fce0000000f00 */
[----:B------:R-:W-:Y:S05]  /*9db0*/  WARPSYNC.COLLECTIVE R6, `(.L_x_3775) ;  /* 0x0000000006087348 */ /* 0x000fea0003c00000 */
[----:B------:R0:W1:Y:S02]  /*9dc0*/  SHFL.UP P6, R5, R205, R217, R238 ;  /* 0x040000d9cd057389 */ /* 0x00006400000c00ee */
[----:B01----:R-:W-:Y:S05]  /*9dd0*/  ENDCOLLECTIVE ;  /* 0x000000000000791b */ /* 0x003fea0003800000 */
.L_x_3775:
        /* <DEDUP_REMOVED lines=8> */
.L_x_3776:
[----:B------:R-:W-:Y:S01]  /*9e60*/  IMAD.MOV.U32 R205, RZ, RZ, R236 ;  /* 0x000000ffffcd7224 */ /* 0x000fe200078e00ec */
[----:B------:R-:W-:-:S07]  /*9e70*/  MOV R4, R5 ;  /* 0x0000000500047202 */ /* 0x000fce0000000f00 */
[----:B------:R-:W-:Y:S05]  /*9e80*/  WARPSYNC.COLLECTIVE R6, `(.L_x_3777) ;  /* 0x0000000006087348 */ /* 0x000fea0003c00000 */
[----:B------:R0:W1:Y:S02]  /*9e90*/  SHFL.UP P6, R5, R205, R217, R238 ;  /* 0x040000d9cd057389 */ /* 0x00006400000c00ee */
[----:B01----:R-:W-:Y:S05]  /*9ea0*/  ENDCOLLECTIVE ;  /* 0x000000000000791b */ /* 0x003fea0003800000 */
.L_x_3777:
        /* <DEDUP_REMOVED lines=8> */
.L_x_3778:
[----:B------:R-:W-:Y:S02]  /*9f30*/  MOV R205, R232 ;  /* 0x000000e800cd7202 */ /* 0x000fe40000000f00 */
[----:B------:R-:W-:-:S07]  /*9f40*/  MOV R4, R5 ;  /* 0x0000000500047202 */ /* 0x000fce0000000f00 */
[----:B------:R-:W-:Y:S05]  /*9f50*/  WARPSYNC.COLLECTIVE R6, `(.L_x_3779) ;  /* 0x0000000006087348 */ /* 0x000fea0003c00000 */
[----:B------:R0:W1:Y:S02]  /*9f60*/  SHFL.UP P6, R5, R205, R217, R238 ;  /* 0x040000d9cd057389 */ /* 0x00006400000c00ee */
[----:B01----:R-:W-:Y:S05]  /*9f70*/  ENDCOLLECTIVE ;  /* 0x000000000000791b */ /* 0x003fea0003800000 */
.L_x_3779:
        /* <DEDUP_REMOVED lines=8> */
.L_x_3780:
[----:B------:R-:W-:Y:S01]  /*a000*/  MOV R205, R4 ;  /* 0x0000000400cd7202 */ /* 0x000fe20000000f00 */
[----:B------:R-:W-:-:S07]  /*a010*/  IMAD.MOV.U32 R234, RZ, RZ, R5 ;  /* 0x000000ffffea7224 */ /* 0x000fce00078e0005 */
[----:B------:R-:W-:Y:S05]  /*a020*/  WARPSYNC.COLLECTIVE R6, `(.L_x_3781) ;  /* 0x0000000006087348 */ /* 0x000fea0003c00000 */
[----:B------:R0:W1:Y:S02]  /*a030*/  SHFL.UP P6, R5, R205, R217, R238 ;  /* 0x040000d9cd057389 */ /* 0x00006400000c00ee */
[----:B01----:R-:W-:Y:S05]  /*a040*/  ENDCOLLECTIVE ;  /* 0x000000000000791b */ /* 0x003fea0003800000 */
.L_x_3781:
[----:B------:R-:W-:Y:S05]  /*a050*/  BRA `(.L_x_3782) ;  /* 0xffffffc000447947 */ /* 0x000fea000383ffff */
.L_x_3725:
[----:B------:R-:W-:Y:S01]  /*a060*/  HFMA2 R215, -RZ, RZ, 0, 1.847743988037109375e-06 ;  /* 0x0000001fffd77431 */ /* 0x000fe200000001ff */
[----:B------:R-:W-:Y:S01]  /*a070*/  BSSY B0, `(.L_x_3783) ;  /* 0x0000007000007945 */ /* 0x000fe20003800000 */
[----:B------:R-:W-:Y:S02]  /*a080*/  MOV R234, R197 ;  /* 0x000000c500ea7202 */ /* 0x000fe40000000f00 */
[----:B------:R-:W-:Y:S02]  /*a090*/  MOV R7, 0x1f ;  /* 0x0000001f00077802 */ /* 0x000fe40000000f00 */
[----:B------:R-:W-:-:S07]  /*a0a0*/  MOV R6, 0xffffffff ;  /* 0xffffffff00067802 */ /* 0x000fce0000000f00 */
[----:B0-2--5:R-:W-:Y:S05]  /*a0b0*/  WARPSYNC.COLLECTIVE R6, `(.L_x_3784) ;  /* 0x0000000006087348 */ /* 0x025fea0003c00000 */
[----:B------:R1:W3:Y:S02]  /*a0c0*/  SHFL.IDX P2, R223, R234, R215, R7 ;  /* 0x000000d7eadf7389 */ /* 0x0002e40000040007 */
[----:B0123-5:R-:W-:Y:S05]  /*a0d0*/  ENDCOLLECTIVE ;  /* 0x000000000000791b */ /* 0x02ffea0003800000 */
.L_x_3784:
[----:B------:R-:W-:Y:S05]  /*a0e0*/  BSYNC B0 ;  /* 0x0000000000007941 */ /* 0x000fea0003800000 */
.L_x_3783:
[----:B------:R-:W-:Y:S05]  /*a0f0*/  BRA `(.L_x_3785) ;  /* 0xffffffc000347947 */ /* 0x000fea000383ffff */
.L_x_3726:
        /* <DEDUP_REMOVED lines=8> */
.L_x_3787:
[----:B------:R-:W-:Y:S05]  /*a180*/  BSYNC B0 ;  /* 0x0000000000007941 */ /* 0x000fea0003800000 */
.L_x_3786:
[----:B------:R-:W-:Y:S05]  /*a190*/  BRA `(.L_x_3788) ;  /* 0xffffffc000147947 */ /* 0x000fea000383ffff */
.L_x_3727:
[----:B------:R-:W-:Y:S01]  /*a1a0*/  HFMA2 R217, -RZ, RZ, 0, 5.9604644775390625e-08 ;  /* 0x00000001ffd97431 */ /* 0x000fe200000001ff */
[----:B------:R-:W-:Y:S01]  /*a1b0*/  BSSY B0, `(.L_x_3789) ;  /* 0x0000007000007945 */ /* 0x000fe20003800000 */
[----:B------:R-:W-:Y:S02]  /*a1c0*/  MOV R205, R197 ;  /* 0x000000c500cd7202 */ /* 0x000fe40000000f00 */
[----:B------:R-:W-:Y:S02]  /*a1d0*/  MOV R238, RZ ;  /* 0x000000ff00ee7202 */ /* 0x000fe40000000f00 */
[----:B------:R-:W-:-:S07]  /*a1e0*/  MOV R6, 0xffffffff ;  /* 0xffffffff00067802 */ /* 0x000fce0000000f00 */
[----:B0-2--5:R-:W-:Y:S05]  /*a1f0*/  WARPSYNC.COLLECTIVE R6, `(.L_x_3790) ;  /* 0x0000000006087348 */ /* 0x025fea0003c00000 */
[----:B------:R1:W3:Y:S02]  /*a200*/  SHFL.UP P6, R5, R205, R217, R238 ;  /* 0x040000d9cd057389 */ /* 0x0002e400000c00ee */
[----:B0123-5:R-:W-:Y:S05]  /*a210*/  ENDCOLLECTIVE ;  /* 0x000000000000791b */ /* 0x02ffea0003800000 */
.L_x_3790:
[----:B------:R-:W-:Y:S05]  /*a220*/  BSYNC B0 ;  /* 0x0000000000007941 */ /* 0x000fea0003800000 */
.L_x_3789:
[----:B------:R-:W-:Y:S01]  /*a230*/  MOV R205, R199 ;  /* 0x000000c700cd7202 */ /* 0x000fe20000000f00 */
[----:B------:R-:W-:Y:S01]  /*a240*/  HFMA2 R217, -RZ, RZ, 0, 5.9604644775390625e-08 ;  /* 0x00000001ffd97431 */ /* 0x000fe200000001ff */
[----:B------:R-:W-:Y:S01]  /*a250*/  MOV R238, RZ ;  /* 0x000000ff00ee7202 */ /* 0x000fe20000000f00 */
[----:B------:R-:W-:Y:S01]  /*a260*/  IMAD.MOV.U32 R215, RZ, RZ, RZ ;  /* 0x000000ffffd77224 */ /* 0x000fe200078e00ff */
[----:B------:R-:W-:Y:S01]  /*a270*/  MOV R6, 0xffffffff ;  /* 0xffffffff00067802 */ /* 0x000fe20000000f00 */
[----:B------:R-:W-:Y:S01]  /*a280*/  HFMA2 R7, -RZ, RZ, 0, 1.847743988037109375e-06 ;  /* 0x0000001fff077431 */ /* 0x000fe200000001ff */
[----:B------:R-:W-:Y:S01]  /*a290*/  MOV R234, R2 ;  /* 0x0000000200ea7202 */ /* 0x000fe20000000f00 */
[----:B------:R-:W-:-:S07]  /*a2a0*/  IMAD.MOV.U32 R197, RZ, RZ, R5 ;  /* 0x000000ffffc57224 */ /* 0x000fce00078e0005 */
[----:B------:R-:W-:Y:S05]  /*a2b0*/  WARPSYNC.COLLECTIVE R6, `(.L_x_3791) ;  /* 0x0000000006087348 */ /* 0x000fea0003c00000 */
[----:B------:R0:W1:Y:S02]  /*a2c0*/  SHFL.UP P6, R5, R205, R217, R238 ;  /* 0x040000d9cd057389 */ /* 0x00006400000c00ee */
[----:B01----:R-:W-:Y:S05]  /*a2d0*/  ENDCOLLECTIVE ;  /* 0x000000000000791b */ /* 0x003fea0003800000 */
.L_x_3791:
[----:B------:R-:W-:Y:S05]  /*a2e0*/  WARPSYNC.COLLECTIVE R6, `(.L_x_3792) ;  /* 0x0000000006087348 */ /* 0x000fea0003c00000 */
[----:B------:R0:W1:Y:S02]  /*a2f0*/  SHFL.IDX P2, R223, R234, R215, R7 ;  /* 0x000000d7eadf7389 */ /* 0x0000640000040007 */
[----:B01----:R-:W-:Y:S05]  /*a300*/  ENDCOLLECTIVE ;  /* 0x000000000000791b */ /* 0x003fea0003800000 */
.L_x_3792:
[----:B------:R-:W-:Y:S02]  /*a310*/  MOV R234, R3 ;  /* 0x0000000300ea7202 */ /* 0x000fe40000000f00 */
[----:B------:R-:W-:Y:S02]  /*a320*/  MOV R232, R5 ;  /* 0x0000000500e87202 */ /* 0x000fe40000000f00 */
[----:B------:R-:W-:-:S07]  /*a330*/  MOV R4, R223 ;  /* 0x000000df00047202 */ /* 0x000fce0000000f00 */
[----:B------:R-:W-:Y:S05]  /*a340*/  WARPSYNC.COLLECTIVE R6, `(.L_x_3793) ;  /* 0x0000000006087348 */ /* 0x000fea0003c00000 */
[----:B------:R0:W1:Y:S02]  /*a350*/  SHFL.IDX P2, R223, R234, R215, R7 ;  /* 0x000000d7eadf7389 */ /* 0x0000640000040007 */
[----:B01----:R-:W-:Y:S05]  /*a360*/  ENDCOLLECTIVE ;  /* 0x000000000000791b */ /* 0x003fea0003800000 */
.L_x_3793:
[----:B------:R-:W-:Y:S01]  /*a370*/  MOV R5, R223 ;  /* 0x000000df00057202 */ /* 0x000fe20000000f00 */
[----:B------:R-:W-:Y:S06]  /*a380*/  BRA `(.L_x_3794) ;  /* 0xffffffbc00b07947 */ /* 0x000fec000383ffff */
.L_x_3729:
[----:B------:R-:W-:Y:S01]  /*a390*/  MOV R225, R4 ;  /* 0x0000000400e17202 */ /* 0x000fe20000000f00 */
[----:B------:R-:W-:Y:S02]  /*a3a0*/  HFMA2 R227, -RZ, RZ, 0, 5.9604644775390625e-08 ;  /* 0x00000001ffe37431 */ /* 0x000fe400000001ff */
[----:B------:R-:W-:Y:S01]  /*a3b0*/  IMAD.MOV.U32 R238, RZ, RZ, 0x1f ;  /* 0x0000001fffee7424 */ /* 0x000fe200078e00ff */
[----:B------:R-:W-:-:S07]  /*a3c0*/  MOV R6, 0xffffffff ;  /* 0xffffffff00067802 */ /* 0x000fce0000000f00 */
[----:B-1----:R-:W-:Y:S05]  /*a3d0*/  WARPSYNC.COLLECTIVE R6, `(.L_x_3795) ;  /* 0x0000000006087348 */ /* 0x002fea0003c00000 */
[----:B------:R0:W2:Y:S02]  /*a3e0*/  SHFL.DOWN P2, R215, R225, R227, R238 ;  /* 0x080000e3e1d77389 */ /* 0x0000a400000400ee */
[----:B012---:R-:W-:Y:S05]  /*a3f0*/  ENDCOLLECTIVE ;  /* 0x000000000000791b */ /* 0x007fea0003800000 */
.L_x_3795:
[----:B------:R-:W-:Y:S02]  /*a400*/  MOV R225, R5 ;  /* 0x0000000500e17202 */ /* 0x000fe40000000f00 */
[----:B------:R-:W-:-:S07]  /*a410*/  MOV R7, R215 ;  /* 0x000000d700077202 */ /* 0x000fce0000000f00 */
[----:B------:R-:W-:Y:S05]  /*a420*/  WARPSYNC.COLLECTIVE R6, `(.L_x_3796) ;  /* 0x0000000006087348 */ /* 0x000fea0003c00000 */
[----:B------:R0:W1:Y:S02]  /*a430*/  SHFL.DOWN P2, R215, R225, R227, R238 ;  /* 0x080000e3e1d77389 */ /* 0x00006400000400ee */
[----:B01----:R-:W-:Y:S05]  /*a440*/  ENDCOLLECTIVE ;  /* 0x000000000000791b */ /* 0x003fea0003800000 */
.L_x_3796:
[----:B------:R-:W-:Y:S01]  /*a450*/  @P0 FMUL.FTZ R7, R7, R4 ;  /* 0x0000000407070220 */ /* 0x000fe20000410000 */
[----:B------:R-:W-:Y:S02]  /*a460*/  IMAD.MOV.U32 R227, RZ, RZ, 0x2 ;  /* 0x00000002ffe37424 */ /* 0x000fe400078e00ff */
        /* <DEDUP_REMOVED lines=8> */
.L_x_3797:
[----:B------:R-:W-:Y:S02]  /*a4f0*/  MOV R225, R5 ;  /* 0x0000000500e17202 */ /* 0x000fe40000000f00 */
[----:B------:R-:W-:-:S07]  /*a500*/  MOV R7, R215 ;  /* 0x000000d700077202 */ /* 0x000fce0000000f00 */
[----:B------:R-:W-:Y:S05]  /*a510*/  WARPSYNC.COLLECTIVE R6, `(.L_x_3798) ;  /* 0x0000000006087348 */ /* 0x000fea0003c00000 */
[----:B------:R0:W1:Y:S02]  /*a520*/  SHFL.DOWN P2, R215, R225, R227, R238 ;  /* 0x080000e3e1d77389 */ /* 0x00006400000400ee */
[----:B01----:R-:W-:Y:S05]  /*a530*/  ENDCOLLECTIVE ;  /* 0x000000000000791b */ /* 0x003fea0003800000 */
.L_x_3798:
        /* <DEDUP_REMOVED lines=10> */
.L_x_3799:
[----:B------:R-:W-:Y:S01]  /*a5e0*/  MOV R225, R5 ;  /* 0x0000000500e17202 */ /* 0x000fe20000000f00 */
[----:B------:R-:W-:-:S07]  /*a5f0*/  IMAD.MOV.U32 R7, RZ, RZ, R215 ;  /* 0x000000ffff077224 */ /* 0x000fce00078e00d7 */
[----:B------:R-:W-:Y:S05]  /*a600*/  WARPSYNC.COLLECTIVE R6, `(.L_x_3800) ;  /* 0x0000000006087348 */ /* 0x000fea0003c00000 */
[----:B------:R0:W1:Y:S02]  /*a610*/  SHFL.DOWN P2, R215, R225, R227, R238 ;  /* 0x080000e3e1d77389 */ /* 0x00006400000400ee */
[----:B01----:R-:W-:Y:S05]  /*a620*/  ENDCOLLECTIVE ;  /* 0x000000000000791b */ /* 0x003fea0003800000 */
.L_x_3800:
[C---:B------:R-:W-:Y:S01]  /*a630*/  @!P0 FMUL.FTZ R7, R4.reuse, R7 ;  /* 0x0000000704078220 */ /* 0x040fe20000410000 */
[----:B------:R-:W-:Y:S02]  /*a640*/  HFMA2 R227, -RZ, RZ, 0, 4.76837158203125e-07 ;  /* 0x00000008ffe37431 */ /* 0x000fe400000001ff */
        /* <DEDUP_REMOVED lines=8> */
.L_x_3801:
[----:B------:R-:W-:Y:S01]  /*a6d0*/  IMAD.MOV.U32 R225, RZ, RZ, R5 ;  /* 0x000000ffffe17224 */ /* 0x000fe200078e0005 */
[----:B------:R-:W-:-:S07]  /*a6e0*/  MOV R7, R215 ;  /* 0x000000d700077202 */ /* 0x000fce0000000f00 */
[----:B------:R-:W-:Y:S05]  /*a6f0*/  WARPSYNC.COLLECTIVE R6, `(.L_x_3802) ;  /* 0x0000000006087348 */ /* 0x000fea0003c00000 */
[----:B------:R0:W1:Y:S02]  /*a700*/  SHFL.DOWN P2, R215, R225, R227, R238 ;  /* 0x080000e3e1d77389 */ /* 0x00006400000400ee */
[----:B01----:R-:W-:Y:S05]  /*a710*/  ENDCOLLECTIVE ;  /* 0x000000000000791b */ /* 0x003fea0003800000 */
.L_x_3802:
[C---:B------:R-:W-:Y:S01]  /*a720*/  @!P0 FMUL.FTZ R7, R4.reuse, R7 ;  /* 0x0000000704078220 */ /* 0x040fe20000410000 */
[----:B------:R-:W-:Y:S02]  /*a730*/  HFMA2 R227, -RZ, RZ, 0, 9.5367431640625e-07 ;  /* 0x00000010ffe37431 */ /* 0x000fe400000001ff */
        /* <DEDUP_REMOVED lines=8> */
.L_x_3803:
[----:B------:R-:W-:Y:S02]  /*a7c0*/  MOV R225, R5 ;  /* 0x0000000500e17202 */ /* 0x000fe40000000f00 */
[----:B------:R-:W-:-:S07]  /*a7d0*/  MOV R7, R215 ;  /* 0x000000d700077202 */ /* 0x000fce0000000f00 */
[----:B------:R-:W-:Y:S05]  /*a7e0*/  WARPSYNC.COLLECTIVE R6, `(.L_x_3804) ;  /* 0x0000000006087348 */ /* 0x000fea0003c00000 */
[----:B------:R0:W1:Y:S02]  /*a7f0*/  SHFL.DOWN P2, R215, R225, R227, R238 ;  /* 0x080000e3e1d77389 */ /* 0x00006400000400ee */
[----:B01----:R-:W-:Y:S05]  /*a800*/  ENDCOLLECTIVE ;  /* 0x000000000000791b */ /* 0x003fea0003800000 */
.L_x_3804:
[C---:B------:R-:W-:Y:S01]  /*a810*/  @!P0 FMUL.FTZ R7, R4.reuse, R7 ;  /* 0x0000000704078220 */ /* 0x040fe20000410000 */
[----:B------:R-:W-:Y:S02]  /*a820*/  IMAD.MOV.U32 R227, RZ, RZ, 0x1 ;  /* 0x00000001ffe37424 */ /* 0x000fe400078e00ff */
[----:B------:R-:W-:Y:S01]  /*a830*/  @!P0 FFMA.FTZ R215, R4, R215, R5 ;  /* 0x000000d704d78223 */ /* 0x000fe20000010005 */
[----:B------:R-:W-:Y:S01]  /*a840*/  @!P0 IMAD.MOV.U32 R4, RZ, RZ, R7 ;  /* 0x000000ffff048224 */ /* 0x000fe200078e0007 */
[----:B------:R-:W-:-:S03]  /*a850*/  MOV R7, 0x1f ;  /* 0x0000001f00077802 */ /* 0x000fc60000000f00 */
[----:B------:R-:W-:Y:S01]  /*a860*/  @!P0 MOV R5, R215 ;  /* 0x000000d700058202 */ /* 0x000fe20000000f00 */
[----:B------:R-:W-:Y:S01]  /*a870*/  HFMA2 R215, -RZ, RZ, 0, 0 ;  /* 0x00000000ffd77431 */ /* 0x000fe200000001ff */
[-C--:B------:R-:W-:Y:S02]  /*a880*/  MOV R234, R4.reuse ;  /* 0x0000000400ea7202 */ /* 0x080fe40000000f00 */
[----:B------:R-:W-:Y:S02]  /*a890*/  MOV R225, R4 ;  /* 0x0000000400e17202 */ /* 0x000fe40000000f00 */
[----:B------:R-:W-:-:S13]  /*a8a0*/  ISETP.NE.AND P0, PT, R148, 0x1f, PT ;  /* 0x0000001f9400780c */ /* 0x000fda0003f05270 */
[----:B------:R-:W-:Y:S05]  /*a8b0*/  WARPSYNC.COLLECTIVE R6, `(.L_x_3805) ;  /* 0x0000000006087348 */ /* 0x000fea0003c00000 */
[----:B------:R0:W1:Y:S02]  /*a8c0*/  SHFL.IDX P2, R223, R234, R215, R7 ;  /* 0x000000d7eadf7389 */ /* 0x0000640000040007 */
[----:B01----:R-:W-:Y:S05]  /*a8d0*/  ENDCOLLECTIVE ;  /* 0x000000000000791b */ /* 0x003fea0003800000 */
.L_x_3805:
[----:B------:R-:W-:Y:S02]  /*a8e0*/  MOV R234, R5 ;  /* 0x0000000500ea7202 */ /* 0x000fe40000000f00 */
[----:B------:R-:W-:-:S07]  /*a8f0*/  MOV R217, R223 ;  /* 0x000000df00d97202 */ /* 0x000fce0000000f00 */
[----:B------:R-:W-:Y:S05]  /*a900*/  WARPSYNC.COLLECTIVE R6, `(.L_x_3806) ;  /* 0x0000000006087348 */ /* 0x000fea0003c00000 */
[----:B------:R0:W1:Y:S02]  /*a910*/  SHFL.IDX P2, R223, R234, R215, R7 ;  /* 0x000000d7eadf7389 */ /* 0x0000640000040007 */
[----:B01----:R-:W-:Y:S05]  /*a920*/  ENDCOLLECTIVE ;  /* 0x000000000000791b */ /* 0x003fea0003800000 */
.L_x_3806:
[----:B------:R-:W-:Y:S05]  /*a930*/  WARPSYNC.COLLECTIVE R6, `(.L_x_3807) ;  /* 0x0000000006087348 */ /* 0x000fea0003c00000 */
[----:B------:R0:W1:Y:S02]  /*a940*/  SHFL.DOWN P2, R215, R225, R227, R238 ;  /* 0x080000e3e1d77389 */ /* 0x00006400000400ee */
[----:B01----:R-:W-:Y:S05]  /*a950*/  ENDCOLLECTIVE ;  /* 0x000000000000791b */ /* 0x003fea0003800000 */
.L_x_3807:
[----:B------:R-:W-:Y:S02]  /*a960*/  MOV R234, R2 ;  /* 0x0000000200ea7202 */ /* 0x000fe40000000f00 */
[----:B------:R-:W-:Y:S02]  /*a970*/  MOV R225, R5 ;  /* 0x0000000500e17202 */ /* 0x000fe40000000f00 */
[----:B------:R-:W-:Y:S02]  /*a980*/  MOV R226, R223 ;  /* 0x000000df00e27202 */ /* 0x000fe40000000f00 */
[----:B------:R-:W-:-:S03]  /*a990*/  MOV R219, R215 ;  /* 0x000000d700db7202 */ /* 0x000fc60000000f00 */
[----:B------:R-:W-:-:S07]  /*a9a0*/  FFMA.FTZ R226, R3, R217, R226 ;  /* 0x000000d903e27223 */ /* 0x000fce00000100e2 */
[----:B------:R-:W-:Y:S05]  /*a9b0*/  WARPSYNC.COLLECTIVE R6, `(.L_x_3808) ;  /* 0x0000000006087348 */ /* 0x000fea0003c00000 */
[----:B------:R0:W1:Y:S02]  /*a9c0*/  SHFL.DOWN P2, R215, R225, R227, R238 ;  /* 0x080000e3e1d77389 */ /* 0x00006400000400ee */
[----:B01----:R-:W-:Y:S05]  /*a9d0*/  ENDCOLLECTIVE ;  /* 0x000000000000791b */ /* 0x003fea0003800000 */
.L_x_3808:
[----:B------:R-:W-:Y:S01]  /*a9e0*/  FMUL.FTZ R217, R2, R217 ;  /* 0x000000d902d97220 */ /* 0x000fe20000410000 */
[----:B------:R-:W-:Y:S01]  /*a9f0*/  MOV R236, R215 ;  /* 0x000000d700ec7202 */ /* 0x000fe20000000f00 */
[----:B------:R-:W-:-:S07]  /*aa00*/  HFMA2 R215, -RZ, RZ, 0, 0 ;  /* 0x00000000ffd77431 */ /* 0x000fce00000001ff */
[----:B------:R-:W-:Y:S05]  /*aa10*/  WARPSYNC.COLLECTIVE R6, `(.L_x_3809) ;  /* 0x0000000006087348 */ /* 0x000fea0003c00000 */
[----:B------:R0:W1:Y:S02]  /*aa20*/  SHFL.IDX P2, R223, R234, R215, R7 ;  /* 0x000000d7eadf7389 */ /* 0x0000640000040007 */
[----:B01----:R-:W-:Y:S05]  /*aa30*/  ENDCOLLECTIVE ;  /* 0x000000000000791b */ /* 0x003fea0003800000 */
.L_x_3809:
[----:B------:R-:W-:Y:S02]  /*aa40*/  MOV R234, R3 ;  /* 0x0000000300ea7202 */ /* 0x000fe40000000f00 */
[----:B------:R-:W-:-:S07]  /*aa50*/  MOV R221, R223 ;  /* 0x000000df00dd7202 */ /* 0x000fce0000000f00 */
[----:B------:R-:W-:Y:S05]  /*aa60*/  WARPSYNC.COLLECTIVE R6, `(.L_x_3810) ;  /* 0x0000000006087348 */ /* 0x000fea0003c00000 */
[----:B------:R0:W1:Y:S02]  /*aa70*/  SHFL.IDX P2, R223, R234, R215, R7 ;  /* 0x000000d7eadf7389 */ /* 0x0000640000040007 */
[----:B01----:R-:W-:Y:S05]  /*aa80*/  ENDCOLLECTIVE ;  /* 0x000000000000791b */ /* 0x003fea0003800000 */
.L_x_3810:
[----:B------:R-:W-:Y:S05]  /*aa90*/  BRA `(.L_x_3811) ;  /* 0xffffffbc00dc7947 */ /* 0x000fea000383ffff */
.L_x_3812:
        /* <DEDUP_REMOVED lines=14> */
.L_x_10445:


//--------------------- .text._Z25selective_scan_bwd_kernelI32Selective_Scan_bwd_kernel_traitsILi64ELi16ELb0ELb0ELb1ELb1ELb0EN3c104HalfEfEEv12SSMParamsBwd --------------------------
	.section	.text._Z25selective_scan_bwd_kernelI32Selective_Scan_bwd_kernel_traitsILi64ELi16ELb0ELb0ELb1ELb1ELb0EN3c104HalfEfEEv12SSMParamsBwd,"ax",@progbits
	.align	128
        .global         _Z25selective_scan_bwd_kernelI32Selective_Scan_bwd_kernel_traitsILi64ELi16ELb0ELb0ELb1ELb1ELb0EN3c104HalfEfEEv12SSMParamsBwd
        .type           _Z25selective_scan_bwd_kernelI32Selective_Scan_bwd_kernel_traitsILi64ELi16ELb0ELb0ELb1ELb1ELb0EN3c104HalfEfEEv12SSMParamsBwd,@function
        .size           _Z25selective_scan_bwd_kernelI32Selective_Scan_bwd_kernel_traitsILi64ELi16ELb0ELb0ELb1ELb1ELb0EN3c104HalfEfEEv12SSMParamsBwd,(.L_x_10446 - _Z25selective_scan_bwd_kernelI32Selective_Scan_bwd_kernel_traitsILi64ELi16ELb0ELb0ELb1ELb1ELb0EN3c104HalfEfEEv12SSMParamsBwd)
        .other          _Z25selective_scan_bwd_kernelI32Selective_Scan_bwd_kernel_traitsILi64ELi16ELb0ELb0ELb1ELb1ELb0EN3c104HalfEfEEv12SSMParamsBwd,@"STO_CUDA_ENTRY STV_DEFAULT"
_Z25selective_scan_bwd_kernelI32Selective_Scan_bwd_kernel_traitsILi64ELi16ELb0ELb0ELb1ELb1ELb0EN3c104HalfEfEEv12SSMParamsBwd:
.text._Z25selective_scan_bwd_kernelI32Selective_Scan_bwd_kernel_traitsILi64ELi16ELb0ELb0ELb1ELb1ELb0EN3c104HalfEfEEv12SSMParamsBwd:
        /* <DEDUP_REMOVED lines=27> */
[----:B------:R-:W-:Y:S01]  /*01b0*/  MOV R4, UR6 ;  /* 0x0000000600047c02 */ /* 0x000fe20008000f00 */
        /* <DEDUP_REMOVED lines=15> */
[----:B----4-:R-:W-:Y:S01]  /*02b0*/  MOV R6, RZ ;  /* 0x000000ff00067202 */ /* 0x010fe20000000f00 */
        /* <DEDUP_REMOVED lines=38> */
[----:B------:R-:W-:Y:S01]  /*0520*/  @P0 IADD3 R159, PT, PT, R159, 0x1, RZ ;  /* 0x000000019f9f0810 */ /* 0x000fe20007ffe0ff */
        /* <DEDUP_REMOVED lines=39> */
[C---:B0-----:R-:W-:Y:S01]  /*07a0*/  SHF.L.U32 R0, R152.reuse, 0x4, RZ ;  /* 0x0000000498007819 */ /* 0x041fe200000006ff */
[----:B------:R-:W0:Y:S01]  /*07b0*/  LDCU UR11, c[0x0][0x394] ;  /* 0x00007280ff0b77ac */ /* 0x000e220008000800 */
[----:B------:R-:W-:Y:S02]  /*07c0*/  LOP3.LUT R184, R152, 0x1f, RZ, 0xc0, !PT ;  /* 0x0000001f98b87812 */ /* 0x000fe400078ec0ff */
[----:B------:R-:W-:Y:S01]  /*07d0*/  LOP3.LUT R3, R0, 0x3e00, RZ, 0xc0, !PT ;  /* 0x00003e0000037812 */ /* 0x000fe200078ec0ff */
[----:B------:R-:W-:Y:S01]  /*07e0*/  UMOV UR18, UR20 ;  /* 0x0000001400127c82 */ /* 0x000fe20008000000 */
[----:B------:R-:W-:Y:S01]  /*07f0*/  LEA R149, R152, UR17, 0x3 ;  /* 0x0000001198957c11 */ /* 0x000fe2000f8e18ff */
[----:B------:R-:W-:Y:S01]  /*0800*/  UMOV UR17, UR19 ;  /* 0x0000001300117c82 */ /* 0x000fe20008000000 */
        /* <DEDUP_REMOVED lines=16> */
.L_x_3892:
[----:B0-----:R-:W0:Y:S01]  /*0910*/  LDCU UR19, c[0x0][0x388] ;  /* 0x00007100ff1377ac */ /* 0x001e220008000800 */
[----:B------:R-:W-:Y:S02]  /*0920*/  SHF.L.U32 R2, R150, 0x1, RZ ;  /* 0x0000000196027819 */ /* 0x000fe400000006ff */
[----:B------:R-:W-:Y:S01]  /*0930*/  PRMT R7, RZ, 0x7610, R7 ;  /* 0x00007610ff077816 */ /* 0x000fe20000000007 */
[----:B------:R-:W-:Y:S01]  /*0940*/  ULEA UR22, UR11, 0xfffffc00, 0xa ;  /* 0xfffffc000b167891 */ /* 0x000fe2000f8e50ff */
[C---:B------:R-:W-:Y:S02]  /*0950*/  IADD3 R4, P2, PT, R2.reuse, UR13, RZ ;  /* 0x0000000d02047c10 */ /* 0x040fe4000ff5e0ff */
[C---:B------:R-:W-:Y:S02]  /*0960*/  IADD3 R8, P1, PT, R2.reuse, UR15, RZ ;  /* 0x0000000f02087c10 */ /* 0x040fe4000ff3e0ff */
[----:B------:R-:W-:Y:S02]  /*0970*/  IADD3 R2, P0, PT, R2, UR17, RZ ;  /* 0x0000001102027c10 */ /* 0x000fe4000ff1e0ff */
[----:B------:R-:W-:-:S02]  /*0980*/  IADD3.X R5, PT, PT, RZ, UR14, RZ, P2, !PT ;  /* 0x0000000eff057c10 */ /* 0x000fc400097fe4ff */
[----:B------:R-:W-:Y:S02]  /*0990*/  IADD3.X R3, PT, PT, RZ, UR18, RZ, P0, !PT ;  /* 0x00000012ff037c10 */ /* 0x000fe400087fe4ff */
[----:B------:R-:W-:Y:S02]  /*09a0*/  PRMT R12, RZ, 0x7610, R12 ;  /* 0x00007610ff0c7816 */ /* 0x000fe4000000000c */
[----:B------:R-:W-:Y:S01]  /*09b0*/  IADD3.X R9, PT, PT, RZ, UR16, RZ, P1, !PT ;  /* 0x00000010ff097c10 */ /* 0x000fe20008ffe4ff */
        /* <DEDUP_REMOVED lines=25> */
[----:B------:R-:W-:-:S02]  /*0b50*/  PRMT R20, RZ, 0x7610, R20 ;  /* 0x00007610ff147816 */ /* 0x000fc40000000014 */
[----:B------:R-:W-:Y:S01]  /*0b60*/  PRMT R23, RZ, 0x7610, R23 ;  /* 0x00007610ff177816 */ /* 0x000fe20000000017 */
[----:B------:R-:W4:Y:S04]  /*0b70*/  @!P3 LDG.E.U16 R15, desc[UR24][R4.64+0x180] ;  /* 0x00018018040fb981 */ /* 0x000f28000c1e1500 */
[----:B------:R-:W4:Y:S01]  /*0b80*/  @!P0 LDG.E.U16 R12, desc[UR24][R4.64+0x1c0] ;  /* 0x0001c018040c8981 */ /* 0x000f22000c1e1500 */
[----:B------:R-:W-:Y:S02]  /*0b90*/  ISETP.GE.AND P0, PT, R141, UR23, PT ;  /* 0x000000178d007c0c */ /* 0x000fe4000bf06270 */
[----:B------:R-:W-:Y:S01]  /*0ba0*/  ISETP.GE.AND P1, PT, R139, UR23, PT ;  /* 0x000000178b007c0c */ /* 0x000fe2000bf26270 */
[----:B------:R-:W4:Y:S01]  /*0bb0*/  @!P6 LDG.E.U16 R6, desc[UR24][R4.64+0xc0] ;  /* 0x0000c0180406e981 */ /* 0x000f22000c1e1500 */
[----:B------:R-:W-:-:S02]  /*0bc0*/  ISETP.GE.AND P2, PT, R138, UR23, PT ;  /* 0x000000178a007c0c */ /* 0x000fc4000bf46270 */
        /* <DEDUP_REMOVED lines=21> */
[----:B-1----:R-:W-:-:S04]  /*0d20*/  IADD3 R22, PT, PT, R22, R133, RZ ;  /* 0x0000008516167210 */ /* 0x002fc80007ffe0ff */
[CC--:B------:R-:W-:Y:S02]  /*0d30*/  LEA.HI.SX32 R132, R22.reuse, R22.reuse, 0x1b ;  /* 0x0000001616847211 */ /* 0x0c0fe400078fdaff */
[----:B------:R-:W-:Y:S02]  /*0d40*/  IADD3 R5, PT, PT, R22, 0x20, RZ ;  /* 0x0000002016057810 */ /* 0x000fe40007ffe0ff */
[----:B------:R-:W-:Y:S02]  /*0d50*/  LEA R132, R132, UR32, 0x1 ;  /* 0x0000002084847c11 */ /* 0x000fe4000f8e08ff */
[C---:B------:R-:W-:Y:S02]  /*0d60*/  IADD3 R25, PT, PT, R22.reuse, 0x40, RZ ;  /* 0x0000004016197810 */ /* 0x040fe40007ffe0ff */
[----:B------:R-:W-:Y:S02]  /*0d70*/  LEA.HI.SX32 R5, R5, R22, 0x1b ;  /* 0x0000001605057211 */ /* 0x000fe400078fdaff */
[----:B------:R-:W-:-:S02]  /*0d80*/  IADD3 R27, PT, PT, R22, 0x60, RZ ;  /* 0x00000060161b7810 */ /* 0x000fc40007ffe0ff */
[C---:B------:R-:W-:Y:S02]  /*0d90*/  IADD3 R29, PT, PT, R22.reuse, 0x80, RZ ;  /* 0x00000080161d7810 */ /* 0x040fe40007ffe0ff */
[-C--:B------:R-:W-:Y:S02]  /*0da0*/  LEA.HI.SX32 R25, R25, R22.reuse, 0x1b ;  /* 0x0000001619197211 */ /* 0x080fe400078fdaff */
[----:B------:R-:W-:Y:S02]  /*0db0*/  LEA R131, R5, UR32, 0x1 ;  /* 0x0000002005837c11 */ /* 0x000fe4000f8e08ff */
[----:B------:R-:W-:Y:S02]  /*0dc0*/  IADD3 R5, PT, PT, R22, 0xc0, RZ ;  /* 0x000000c016057810 */ /* 0x000fe40007ffe0ff */
[-C--:B------:R-:W-:Y:S02]  /*0dd0*/  LEA.HI.SX32 R27, R27, R22.reuse, 0x1b ;  /* 0x000000161b1b7211 */ /* 0x080fe400078fdaff */
[----:B------:R-:W-:-:S02]  /*0de0*/  LEA.HI.SX32 R29, R29, R22, 0x1b ;  /* 0x000000161d1d7211 */ /* 0x000fc400078fdaff */
[C---:B------:R-:W-:Y:S02]  /*0df0*/  IADD3 R31, PT, PT, R22.reuse, 0xa0, RZ ;  /* 0x000000a0161f7810 */ /* 0x040fe40007ffe0ff */
[----:B------:R-:W-:Y:S02]  /*0e00*/  LEA R130, R25, UR32, 0x1 ;  /* 0x0000002019827c11 */ /* 0x000fe4000f8e08ff */
[----:B------:R-:W-:Y:S02]  /*0e10*/  IADD3 R25, PT, PT, R22, 0x100, RZ ;  /* 0x0000010016197810 */ /* 0x000fe40007ffe0ff */
[----:B------:R-:W-:Y:S02]  /*0e20*/  LEA.HI.SX32 R5, R5, R22, 0x1b ;  /* 0x0000001605057211 */ /* 0x000fe400078fdaff */
[----:B------:R-:W-:Y:S02]  /*0e30*/  LEA R129, R27, UR32, 0x1 ;  /* 0x000000201b817c11 */ /* 0x000fe4000f8e08ff */
[----:B------:R-:W-:-:S02]  /*0e40*/  LEA R128, R29, UR32, 0x1 ;  /* 0x000000201d807c11 */ /* 0x000fc4000f8e08ff */
[-C--:B------:R-:W-:Y:S02]  /*0e50*/  LEA.HI.SX32 R31, R31, R22.reuse, 0x1b ;  /* 0x000000161f1f7211 */ /* 0x080fe400078fdaff */
[C---:B------:R-:W-:Y:S02]  /*0e60*/  IADD3 R27, PT, PT, R22.reuse, 0x120, RZ ;  /* 0x00000120161b7810 */ /* 0x040fe40007ffe0ff */
[C---:B------:R-:W-:Y:S02]  /*0e70*/  IADD3 R29, PT, PT, R22.reuse, 0x140, RZ ;  /* 0x00000140161d7810 */ /* 0x040fe40007ffe0ff */
[----:B------:R-:W-:Y:S02]  /*0e80*/  LEA.HI.SX32 R25, R25, R22, 0x1b ;  /* 0x0000001619197211 */ /* 0x000fe400078fdaff */
[----:B------:R-:W-:Y:S02]  /*0e90*/  LEA R126, R5, UR32, 0x1 ;  /* 0x00000020057e7c11 */ /* 0x000fe4000f8e08ff */
[----:B------:R-:W-:-:S02]  /*0ea0*/  IADD3 R5, PT, PT, R22, 0x160, RZ ;  /* 0x0000016016057810 */ /* 0x000fc40007ffe0ff */
[----:B------:R-:W-:Y:S02]  /*0eb0*/  LEA R127, R31, UR32, 0x1 ;  /* 0x000000201f7f7c11 */ /* 0x000fe4000f8e08ff */
[-C--:B------:R-:W-:Y:S02]  /*0ec0*/  LEA.HI.SX32 R27, R27, R22.reuse, 0x1b ;  /* 0x000000161b1b7211 */ /* 0x080fe400078fdaff */
[-C--:B------:R-:W-:Y:S02]  /*0ed0*/  LEA.HI.SX32 R29, R29, R22.reuse, 0x1b ;  /* 0x000000161d1d7211 */ /* 0x080fe400078fdaff */
[----:B------:R-:W-:Y:S02]  /*0ee0*/  LEA R124, R25, UR32, 0x1 ;  /* 0x00000020197c7c11 */ /* 0x000fe4000f8e08ff */
[----:B------:R-:W-:Y:S02]  /*0ef0*/  IADD3 R25, PT, PT, R22, 0x1e0, RZ ;  /* 0x000001e016197810 */ /* 0x000fe40007ffe0ff */
[----:B------:R-:W-:-:S02]  /*0f00*/  LEA.HI.SX32 R5, R5, R22, 0x1b ;  /* 0x0000001605057211 */ /* 0x000fc400078fdaff */
[----:B------:R-:W-:Y:S02]  /*0f10*/  LEA R123, R27, UR32, 0x1 ;  /* 0x000000201b7b7c11 */ /* 0x000fe4000f8e08ff */
[----:B------:R-:W-:Y:S02]  /*0f20*/  LEA R122, R29, UR32, 0x1 ;  /* 0x000000201d7a7c11 */ /* 0x000fe4000f8e08ff */
[----:B------:R-:W-:Y:S02]  /*0f30*/  LEA.HI.SX32 R25, R25, R22, 0x1b ;  /* 0x0000001619197211 */ /* 0x000fe400078fdaff */
[----:B------:R-:W-:Y:S02]  /*0f40*/  LEA R121, R5, UR32, 0x1 ;  /* 0x0000002005797c11 */ /* 0x000fe4000f8e08ff */
[----:B------:R-:W-:Y:S02]  /*0f50*/  LEA R118, R25, UR32, 0x1 ;  /* 0x0000002019767c11 */ /* 0x000fe4000f8e08ff */
        /* <DEDUP_REMOVED lines=14> */
[----:B--2---:R0:W-:Y:S02]  /*1040*/  STS.U16 [R132], R7 ;  /* 0x0000000784007388 */ /* 0x0041e40000000400 */
[C---:B0-----:R-:W-:Y:S02]  /*1050*/  VIADD R7, R22.reuse, 0xe0 ;  /* 0x000000e016077836 */ /* 0x041fe40000000000 */
[----:B---3--:R-:W-:Y:S03]  /*1060*/  STS.U16 [R131+0x40], R0 ;  /* 0x0000400083007388 */ /* 0x008fe60000000400 */
[----:B------:R-:W-:Y:S01]  /*1070*/  LEA.HI.SX32 R7, R7, R22, 0x1b ;  /* 0x0000001607077211 */ /* 0x000fe200078fdaff */
[----:B----4-:R0:W-:Y:S03]  /*1080*/  STS.U16 [R130+0x80], R11 ;  /* 0x0000800b82007388 */ /* 0x0101e60000000400 */
[----:B------:R-:W-:Y:S01]  /*1090*/  LEA R125, R7, UR32, 0x1 ;  /* 0x00000020077d7c11 */ /* 0x000fe2000f8e08ff */
[----:B------:R-:W-:Y:S01]  /*10a0*/  STS.U16 [R129+0xc0], R6 ;  /* 0x0000c00681007388 */ /* 0x000fe20000000400 */
[----:B------:R-:W-:-:S02]  /*10b0*/  IADD3 R7, PT, PT, R22, 0x180, RZ ;  /* 0x0000018016077810 */ /* 0x000fc40007ffe0ff */
[C---:B0-----:R-:W-:Y:S01]  /*10c0*/  IADD3 R11, PT, PT, R22.reuse, 0x1a0, RZ ;  /* 0x000001a0160b7810 */ /* 0x041fe20007ffe0ff */
[----:B------:R0:W-:Y:S01]  /*10d0*/  STS.U16 [R128+0x100], R13 ;  /* 0x0001000d80007388 */ /* 0x0001e20000000400 */
[-C--:B------:R-:W-:Y:S02]  /*10e0*/  LEA.HI.SX32 R7, R7, R22.reuse, 0x1b ;  /* 0x0000001607077211 */ /* 0x080fe400078fdaff */
[----:B------:R-:W-:Y:S01]  /*10f0*/  LEA.HI.SX32 R11, R11, R22, 0x1b ;  /* 0x000000160b0b7211 */ /* 0x000fe200078fdaff */
        /* <DEDUP_REMOVED lines=12> */
[----:B------:R-:W-:Y:S04]  /*11c0*/  STS.U16 [R121+0x2c0], R16 ;  /* 0x0002c01079007388 */ /* 0x000fe80000000400 */
[----:B------:R3:W-:Y:S01]  /*11d0*/  STS.U16 [R120+0x300], R21 ;  /* 0x0003001578007388 */ /* 0x0007e20000000400 */
[----:B------:R-:W-:-:S03]  /*11e0*/  IADD3 R5, PT, PT, R22, 0x1, RZ ;  /* 0x0000000116057810 */ /* 0x000fc60007ffe0ff */
[----:B------:R-:W-:Y:S01]  /*11f0*/  STS.U16 [R119+0x340], R18 ;  /* 0x0003401277007388 */ /* 0x000fe20000000400 */
        /* <DEDUP_REMOVED lines=15> */
[----:B------:R-:W-:Y:S02]  /*12f0*/  IADD3 R35, PT, PT, R22, 0xf, RZ ;  /* 0x0000000f16237810 */ /* 0x000fe40007ffe0ff */
        /* <DEDUP_REMOVED lines=72> */
[----:B------:R-:W-:Y:S02]  /*1780*/  PRMT R47, RZ, 0x7610, R47 ;  /* 0x00007610ff2f7816 */ /* 0x000fe4000000002f */
[----:B------:R-:W-:Y:S02]  /*1790*/  PRMT R14, RZ, 0x7610, R14 ;  /* 0x00007610ff0e7816 */ /* 0x000fe4000000000e */
[----:B------:R-:W-:Y:S01]  /*17a0*/  PRMT R49, RZ, 0x7610, R49 ;  /* 0x00007610ff317816 */ /* 0x000fe20000000031 */
[----:B------:R-:W4:Y:S01]  /*17b0*/  @!P0 LDG.E.U16 R12, desc[UR24][R8.64+0x240] ;  /* 0x00024018080c8981 */ /* 0x000f22000c1e1500 */
        /* <DEDUP_REMOVED lines=45> */
[----:B------:R-:W-:Y:S04]  /*1a90*/  LDS.U16 R13, [R115+0x2] ;  /* 0x00000200730d7984 */ /* 0x000fe80000000400 */
[----:B------:R-:W1:Y:S04]  /*1aa0*/  LDS.U16 R12, [R114+0x4] ;  /* 0x00000400720c7984 */ /* 0x000e680000000400 */
[----:B------:R-:W2:Y:S04]  /*1ab0*/  LDS.U16 R15, [R113+0x6] ;  /* 0x00000600710f7984 */ /* 0x000ea80000000400 */
[----:B------:R-:W3:Y:S04]  /*1ac0*/  LDS.U16 R14, [R112+0x8] ;  /* 0x00000800700e7984 */ /* 0x000ee80000000400 */
[----:B------:R-:W4:Y:S04]  /*1ad0*/  LDS.U16 R17, [R111+0xa] ;  /* 0x00000a006f117984 */ /* 0x000f280000000400 */
[----:B------:R-:W4:Y:S04]  /*1ae0*/  LDS.U16 R16, [R110+0xc] ;  /* 0x00000c006e107984 */ /* 0x000f280000000400 */
        /* <DEDUP_REMOVED lines=8> */
[----:B------:R0:W0:Y:S01]  /*1b70*/  LDS.U16 R4, [R101+0x1e] ;  /* 0x00001e0065047984 */ /* 0x0000220000000400 */
[----:B------:R-:W-:Y:S06]  /*1b80*/  BAR.SYNC.DEFER_BLOCKING 0x0 ;  /* 0x0000000000007b1d */ /* 0x000fec0000010000 */
        /* <DEDUP_REMOVED lines=24> */
[----:B------:R-:W-:Y:S01]  /*1d10*/  PRMT R30, RZ, 0x7610, R30 ;  /* 0x00007610ff1e7816 */ /* 0x000fe2000000001e */
[----:B------:R-:W4:Y:S10]  /*1d20*/  @!P1 LDG.E.U16 R31, desc[UR24][R2.64+0x280] ;  /* 0x00028018021f9981 */ /* 0x000f34000c1e1500 */
[----:B------:R1:W4:Y:S01]  /*1d30*/  @!P0 LDG.E.U16 R30, desc[UR24][R2.64+0x240] ;  /* 0x00024018021e8981 */ /* 0x000322000c1e1500 */
[----:B0-----:R-:W-:-:S05]  /*1d40*/  HADD2.F32 R11, -RZ, R11.H0_H0 ;  /* 0x2000000bff0b7230 */ /* 0x001fca0000004100 */
[----:B-----5:R-:W-:-:S05]  /*1d50*/  FADD.FTZ R92, R11, R154 ;  /* 0x0000009a0b5c7221 */ /* 0x020fca0000010000 */
[----:B------:R-:W-:Y:S01]  /*1d60*/  FSETP.GTU.FTZ.AND P0, PT, R92, 20, PT ;  /* 0x41a000005c00780b */ /* 0x000fe20003f1c000 */
[----:B-1----:R-:W-:Y:S02]  /*1d70*/  HADD2.F32 R3, -RZ, R12.H0_H0 ;  /* 0x2000000cff037230 */ /* 0x002fe40000004100 */
[----:B------:R-:W-:Y:S02]  /*1d80*/  HADD2.F32 R13, -RZ, R13.H0_H0 ;  /* 0x2000000dff0d7230 */ /* 0x000fe40000004100 */
[----:B--2---:R-:W-:Y:S02]  /*1d90*/  HADD2.F32 R15, -RZ, R15.H0_H0 ;  /* 0x2000000fff0f7230 */ /* 0x004fe40000004100 */
[----:B---3--:R-:W-:Y:S02]  /*1da0*/  HADD2.F32 R85, -RZ, R14.H0_H0 ;  /* 0x2000000eff557230 */ /* 0x008fe40000004100 */
[----:B----4-:R-:W-:Y:S02]  /*1db0*/  HADD2.F32 R17, -RZ, R17.H0_H0 ;  /* 0x20000011ff117230 */ /* 0x010fe40000004100 */
[--C-:B------:R-:W-:Y:S01]  /*1dc0*/  FADD.FTZ R88, R3, R154.reuse ;  /* 0x0000009a03587221 */ /* 0x100fe20000010000 */
[--C-:B------:R-:W-:Y:S01]  /*1dd0*/  FADD.FTZ R90, R13, R154.reuse ;  /* 0x0000009a0d5a7221 */ /* 0x100fe20000010000 */
[--C-:B------:R-:W-:Y:S01]  /*1de0*/  FADD.FTZ R87, R15, R154.reuse ;  /* 0x0000009a0f577221 */ /* 0x100fe20000010000 */
[--C-:B------:R-:W-:Y:S01]  /*1df0*/  FADD.FTZ R85, R85, R154.reuse ;  /* 0x0000009a55557221 */ /* 0x100fe20000010000 */
[----:B------:R-:W-:Y:S01]  /*1e00*/  FADD.FTZ R86, R17, R154 ;  /* 0x0000009a11567221 */ /* 0x000fe20000010000 */
[----:B------:R-:W-:Y:S01]  /*1e10*/  HADD2.F32 R3, -RZ, R16.H0_H0 ;  /* 0x20000010ff037230 */ /* 0x000fe20000004100 */
[----:B------:R-:W-:Y:S01]  /*1e20*/  BSSY.RECONVERGENT B0, `(.L_x_3814) ;  /* 0x0000052000007945 */ /* 0x000fe20003800200 */
[----:B------:R-:W-:-:S02]  /*1e30*/  HFMA2 R98, -RZ, RZ, 0, 0 ;  /* 0x00000000ff627431 */ /* 0x000fc400000001ff */
[----:B------:R-:W-:Y:S02]  /*1e40*/  HFMA2 R91, -RZ, RZ, 0, 0 ;  /* 0x00000000ff5b7431 */ /* 0x000fe400000001ff */
[----:B------:R-:W-:Y:S01]  /*1e50*/  HFMA2 R81, -RZ, RZ, 0, 0 ;  /* 0x00000000ff517431 */ /* 0x000fe200000001ff */
[----:B------:R-:W-:Y:S02]  /*1e60*/  PRMT R99, RZ, 0x7610, R99 ;  /* 0x00007610ff637816 */ /* 0x000fe40000000063 */
[----:B------:R-:W-:Y:S02]  /*1e70*/  CS2R R96, SRZ ;  /* 0x0000000000607805 */ /* 0x000fe4000001ff00 */
[----:B------:R-:W-:Y:S02]  /*1e80*/  MOV R100, RZ ;  /* 0x000000ff00647202 */ /* 0x000fe40000000f00 */
[----:B------:R-:W-:Y:S02]  /*1e90*/  CS2R R94, SRZ ;  /* 0x00000000005e7805 */ /* 0x000fe4000001ff00 */
[----:B------:R-:W-:Y:S01]  /*1ea0*/  MOV R93, RZ ;  /* 0x000000ff005d7202 */ /* 0x000fe20000000f00 */
[----:B------:R-:W-:Y:S01]  /*1eb0*/  IMAD.MOV.U32 R89, RZ, RZ, RZ ;  /* 0x000000ffff597224 */ /* 0x000fe200078e00ff */
[----:B------:R-:W-:-:S02]  /*1ec0*/  FSETP.GTU.FTZ.AND P1, PT, R90, 20, PT ;  /* 0x41a000005a00780b */ /* 0x000fc40003f3c000 */
[----:B------:R-:W-:Y:S02]  /*1ed0*/  CS2R R82, SRZ ;  /* 0x0000000000527805 */ /* 0x000fe4000001ff00 */
[----:B------:R-:W-:Y:S01]  /*1ee0*/  FSETP.GTU.FTZ.AND P2, PT, R88, 20, PT ;  /* 0x41a000005800780b */ /* 0x000fe20003f5c000 */
[----:B------:R-:W-:Y:S01]  /*1ef0*/  FADD.FTZ R80, R3, R154 ;  /* 0x0000009a03507221 */ /* 0x000fe20000010000 */
        /* <DEDUP_REMOVED lines=21> */
[----:B------:R0:W1:Y:S04]  /*2050*/  LDS.U16 R2, [R116] ;  /* 0x0000000074027984 */ /* 0x0000680000000400 */
[----:B------:R0:W2:Y:S04]  /*2060*/  LDS.U16 R56, [R115+0x2] ;  /* 0x0000020073387984 */ /* 0x0000a80000000400 */
        /* <DEDUP_REMOVED lines=14> */
[----:B-1234-:R-:W-:Y:S05]  /*2150*/  @P0 BRA `(.L_x_3815) ;  /* 0x0000000000780947 */ /* 0x01efea0003800000 */
        /* <DEDUP_REMOVED lines=30> */
.L_x_3815:
[----:B------:R-:W-:Y:S05]  /*2340*/  BSYNC.RECONVERGENT B0 ;  /* 0x0000000000007941 */ /* 0x000fea0003800200 */
.L_x_3814:
[----:B------:R-:W-:Y:S01]  /*2350*/  HADD2.F32 R75, -RZ, R18.H0_H0 ;  /* 0x20000012ff4b7230 */ /* 0x000fe20000004100 */
[----:B------:R-:W-:Y:S01]  /*2360*/  BSSY.RECONVERGENT B0, `(.L_x_3816) ;  /* 0x0000025000007945 */ /* 0x000fe20003800200 */
[----:B------:R-:W-:Y:S02]  /*2370*/  FSETP.GTU.FTZ.AND P0, PT, R80, 20, PT ;  /* 0x41a000005000780b */ /* 0x000fe40003f1c000 */
[----:B------:R-:W-:Y:S02]  /*2380*/  CS2R R78, SRZ ;  /* 0x00000000004e7805 */ /* 0x000fe4000001ff00 */
[----:B------:R-:W-:Y:S01]  /*2390*/  MOV R76, RZ ;  /* 0x000000ff004c7202 */ /* 0x000fe20000000f00 */
[----:B------:R-:W-:Y:S02]  /*23a0*/  HADD2.F32 R77, -RZ, R77.H0_H0 ;  /* 0x2000004dff4d7230 */ /* 0x000fe40000004100 */
[----:B------:R-:W-:Y:S01]  /*23b0*/  FADD.FTZ R75, R75, R154 ;  /* 0x0000009a4b4b7221 */ /* 0x000fe20000010000 */
        /* <DEDUP_REMOVED lines=31> */
.L_x_3817:
[----:B------:R-:W-:Y:S05]  /*25b0*/  BSYNC.RECONVERGENT B0 ;  /* 0x0000000000007941 */ /* 0x000fea0003800200 */
.L_x_3816:
        /* <DEDUP_REMOVED lines=39> */
.L_x_3819:
[----:B------:R-:W-:Y:S05]  /*2830*/  BSYNC.RECONVERGENT B0 ;  /* 0x0000000000007941 */ /* 0x000fea0003800200 */
.L_x_3818:
        /* <DEDUP_REMOVED lines=39> */
.L_x_3821:
[----:B------:R-:W-:Y:S05]  /*2ab0*/  BSYNC.RECONVERGENT B0 ;  /* 0x0000000000007941 */ /* 0x000fea0003800200 */
.L_x_3820:
        /* <DEDUP_REMOVED lines=39> */
.L_x_3823:
[----:B------:R-:W-:Y:S05]  /*2d30*/  BSYNC.RECONVERGENT B0 ;  /* 0x0000000000007941 */ /* 0x000fea0003800200 */
.L_x_3822:
        /* <DEDUP_REMOVED lines=39> */
.L_x_3825:
[----:B------:R-:W-:Y:S05]  /*2fb0*/  BSYNC.RECONVERGENT B0 ;  /* 0x0000000000007941 */ /* 0x000fea0003800200 */
.L_x_3824:
        /* <DEDUP_REMOVED lines=39> */
.L_x_3827:
[----:B------:R-:W-:Y:S05]  /*3230*/  BSYNC.RECONVERGENT B0 ;  /* 0x0000000000007941 */ /* 0x000fea0003800200 */
.L_x_3826:
[----:B------:R-:W-:Y:S02]  /*3240*/  HADD2.F32 R53, -RZ, R53.H0_H0 ;  /* 0x20000035ff357230 */ /* 0x000fe40000004100 */
[----:B------:R-:W-:Y:S01]  /*3250*/  FFMA.FTZ R2, R54, R71, R157 ;  /* 0x0000004736027223 */ /* 0x000fe2000001009d */
[----:B------:R-:W-:Y:S01]  /*3260*/  BSSY.RECONVERGENT B0, `(.L_x_3828) ;  /* 0x0000025000007945 */ /* 0x000fe20003800200 */
[----:B------:R-:W-:Y:S01]  /*3270*/  FSETP.GTU.FTZ.AND P0, PT, R55, 20, PT ;  /* 0x41a000003700780b */ /* 0x000fe20003f1c000 */
[----:B------:R-:W-:Y:S02]  /*3280*/  HADD2.F32 R49, -RZ, R5.H0_H0 ;  /* 0x20000005ff317230 */ /* 0x000fe40000004100 */
[----:B------:R-:W-:Y:S01]  /*3290*/  FADD.FTZ R52, R7, R154 ;  /* 0x0000009a07347221 */ /* 0x000fe20000010000 */
[----:B0-----:R-:W-:Y:S02]  /*32a0*/  HADD2.F32 R51, -RZ, R51.H0_H0 ;  /* 0x20000033ff337230 */ /* 0x001fe40000004100 */
        /* <DEDUP_REMOVED lines=32> */
.L_x_3829:
[----:B------:R-:W-:Y:S05]  /*34b0*/  BSYNC.RECONVERGENT B0 ;  /* 0x0000000000007941 */ /* 0x000fea0003800200 */
.L_x_3828:
        /* <DEDUP_REMOVED lines=39> */
.L_x_3831:
[----:B------:R-:W-:Y:S05]  /*3730*/  BSYNC.RECONVERGENT B0 ;  /* 0x0000000000007941 */ /* 0x000fea0003800200 */
.L_x_3830:
        /* <DEDUP_REMOVED lines=39> */
.L_x_3833:
[----:B------:R-:W-:Y:S05]  /*39b0*/  BSYNC.RECONVERGENT B0 ;  /* 0x0000000000007941 */ /* 0x000fea0003800200 */
.L_x_3832:
        /* <DEDUP_REMOVED lines=44> */
.L_x_3835:
[----:B------:R-:W-:Y:S05]  /*3c80*/  BSYNC.RECONVERGENT B0 ;  /* 0x0000000000007941 */ /* 0x000fea0003800200 */
.L_x_3834:
        /* <DEDUP_REMOVED lines=32> */
.L_x_3837:
[----:B------:R-:W-:Y:S05]  /*3e90*/  BSYNC.RECONVERGENT B0 ;  /* 0x0000000000007941 */ /* 0x000fea0003800200 */
.L_x_3836:
        /* <DEDUP_REMOVED lines=32> */
.L_x_3839:
[----:B------:R-:W-:Y:S05]  /*40a0*/  BSYNC.RECONVERGENT B0 ;  /* 0x0000000000007941 */ /* 0x000fea0003800200 */
.L_x_3838:
        /* <DEDUP_REMOVED lines=32> */
.L_x_3841:
[----:B------:R-:W-:Y:S05]  /*42b0*/  BSYNC.RECONVERGENT B0 ;  /* 0x0000000000007941 */ /* 0x000fea0003800200 */
.L_x_3840:
        /* <DEDUP_REMOVED lines=32> */
.L_x_3843:
[----:B------:R-:W-:Y:S05]  /*44c0*/  BSYNC.RECONVERGENT B0 ;  /* 0x0000000000007941 */ /* 0x000fea0003800200 */
.L_x_3842:
        /* <DEDUP_REMOVED lines=32> */
.L_x_3845:
[----:B------:R-:W-:Y:S05]  /*46d0*/  BSYNC.RECONVERGENT B0 ;  /* 0x0000000000007941 */ /* 0x000fea0003800200 */
.L_x_3844:
        /* <DEDUP_REMOVED lines=24> */
[----:B------:R-:W0:Y:S01]  /*4860*/  LDC.64 R10, c[0x0][0x440] ;  /* 0x00011000ff0a7b82 */ /* 0x000e220000000a00 */
[----:B------:R-:W-:Y:S01]  /*4870*/  UISETP.NE.AND UP0, UPT, UR11, 0x1, UPT ;  /* 0x000000010b00788c */ /* 0x000fe2000bf05270 */
[----:B------:R-:W-:Y:S01]  /*4880*/  HFMA2 R100, -RZ, RZ, 0, 0 ;  /* 0x00000000ff647431 */ /* 0x000fe200000001ff */
[----:B------:R-:W-:Y:S01]  /*4890*/  ISETP.GE.AND P2, PT, R150, UR23, PT ;  /* 0x0000001796007c0c */ /* 0x000fe2000bf46270 */
[----:B------:R-:W-:Y:S01]  /*48a0*/  IMAD.MOV.U32 R21, RZ, RZ, RZ ;  /* 0x000000ffff157224 */ /* 0x000fe200078e00ff */
[----:B------:R-:W1:Y:S02]  /*48b0*/  LDCU UR42, c[0x0][0x394] ;  /* 0x00007280ff2a77ac */ /* 0x000e640008000800 */
[----:B------:R-:W-:Y:S01]  /*48c0*/  PLOP3.LUT P1, PT, PT, PT, UP0, 0x80, 0x8 ;  /* 0x000000000008781c */ /* 0x000fe20003f2f008 */
[----:B------:R-:W2:Y:S01]  /*48d0*/  LDC.64 R12, c[0x0][0x448] ;  /* 0x00011200ff0c7b82 */ /* 0x000ea20000000a00 */
[----:B------:R-:W3:Y:S02]  /*48e0*/  LDCU UR43, c[0x0][0x38c] ;  /* 0x00007180ff2b77ac */ /* 0x000ee40008000800 */
[----:B------:R-:W-:Y:S01]  /*48f0*/  ISETP.EQ.AND P1, PT, R184, RZ, P1 ;  /* 0x000000ffb800720c */ /* 0x000fe20000f22270 */
[----:B------:R-:W4:Y:S04]  /*4900*/  LDCU UR21, c[0x0][0x388] ;  /* 0x00007100ff1577ac */ /* 0x000f280008000800 */
[----:B------:R-:W0:Y:S01]  /*4910*/  LDC.64 R14, c[0x0][0x4d8] ;  /* 0x00013600ff0e7b82 */ /* 0x000e220000000a00 */
[----:B------:R-:W0:Y:S01]  /*4920*/  LDCU.64 UR28, c[0x0][0x3a8] ;  /* 0x00007500ff1c77ac */ /* 0x000e220008000a00 */
[----:B------:R-:W0:Y:S01]  /*4930*/  LDCU.64 UR30, c[0x0][0x3c0] ;  /* 0x00007800ff1e77ac */ /* 0x000e220008000a00 */
[----:B------:R-:W0:Y:S01]  /*4940*/  LDCU.64 UR34, c[0x0][0x3e0] ;  /* 0x00007c00ff2277ac */ /* 0x000e220008000a00 */
[----:B------:R-:W0:Y:S01]  /*4950*/  LDCU.64 UR36, c[0x0][0x4e0] ;  /* 0x00009c00ff2477ac */ /* 0x000e220008000a00 */
[----:B------:R-:W0:Y:S01]  /*4960*/  LDCU.64 UR38, c[0x0][0x4f0] ;  /* 0x00009e00ff2677ac */ /* 0x000e220008000a00 */
[----:B------:R-:W0:Y:S02]  /*4970*/  LDCU.64 UR40, c[0x0][0x540] ;  /* 0x0000a800ff2877ac */ /* 0x000e240008000a00 */
.L_x_3891:
[----:B--2---:R-:W-:Y:S02]  /*4980*/  MOV R2, R150 ;  /* 0x0000009600027202 */ /* 0x004fe40000000f00 */
[----:B------:R-:W-:Y:S02]  /*4990*/  MOV R3, RZ ;  /* 0x000000ff00037202 */ /* 0x000fe40000000f00 */
[----:B------:R-:W-:Y:S02]  /*49a0*/  ISETP.GE.AND P6, PT, R148, UR23, PT ;  /* 0x0000001794007c0c */ /* 0x000fe4000bfc6270 */
[----:B------:R-:W-:Y:S01]  /*49b0*/  ISETP.GE.AND P4, PT, R145, UR23, PT ;  /* 0x0000001791007c0c */ /* 0x000fe2000bf86270 */
[----:B01----:R-:W-:Y:S01]  /*49c0*/  IMAD.WIDE.U32 R4, R21, UR34, R2 ;  /* 0x0000002215047c25 */ /* 0x003fe2000f8e0002 */
[----:B------:R-:W-:-:S03]  /*49d0*/  ISETP.GE.AND P3, PT, R146, UR23, PT ;  /* 0x0000001792007c0c */ /* 0x000fc6000bf66270 */
[----:B------:R-:W-:Y:S01]  /*49e0*/  IMAD R3, R21, UR35, R5 ;  /* 0x0000002315037c24 */ /* 0x000fe2000f8e0205 */
[----:B------:R-:W-:-:S04]  /*49f0*/  LEA R2, P0, R4, R153, 0x1 ;  /* 0x0000009904027211 */ /* 0x000fc800078008ff */
[----:B------:R-:W-:Y:S02]  /*4a00*/  LEA.HI.X R3, R4, R151, R3, 0x1, P0 ;  /* 0x0000009704037211 */ /* 0x000fe400000f0c03 */
[----:B------:R-:W-:Y:S02]  /*4a10*/  ISETP.GE.AND P0, PT, R147, UR23, PT ;  /* 0x0000001793007c0c */ /* 0x000fe4000bf06270 */
[----:B------:R-:W-:Y:S01]  /*4a20*/  ISETP.GE.AND P5, PT, R144, UR23, PT ;  /* 0x0000001790007c0c */ /* 0x000fe2000bfa6270 */
[----:B------:R-:W5:Y:S04]  /*4a30*/  @!P2 LDG.E.U16 R17, desc[UR24][R2.64] ;  /* 0x000000180211a981 */ /* 0x000f68000c1e1500 */
[----:B------:R-:W3:Y:S04]  /*4a40*/  @!P6 LDG.E.U16 R4, desc[UR24][R2.64+0x40] ;  /* 0x000040180204e981 */ /* 0x000ee8000c1e1500 */
[----:B------:R-:W4:Y:S04]  /*4a50*/  @!P4 LDG.E.U16 R7, desc[UR24][R2.64+0x100] ;  /* 0x000100180207c981 */ /* 0x000f28000c1e1500 */
[----:B------:R-:W2:Y:S04]  /*4a60*/  @!P0 LDG.E.U16 R5, desc[UR24][R2.64+0x80] ;  /* 0x0000801802058981 */ /* 0x000ea8000c1e1500 */
[----:B------:R-:W2:Y:S04]  /*4a70*/  @!P5 LDG.E.U16 R16, desc[UR24][R2.64+0x140] ;  /* 0x000140180210d981 */ /* 0x000ea8000c1e1500 */
[----:B------:R-:W2:Y:S01]  /*4a80*/  @!P3 LDG.E.U16 R6, desc[UR24][R2.64+0xc0] ;  /* 0x0000c0180206b981 */ /* 0x000ea2000c1e1500 */
[----:B------:R-:W-:-:S02]  /*4a90*/  MOV R163, RZ ;  /* 0x000000ff00a37202 */ /* 0x000fc40000000f00 */
[----:B------:R-:W-:Y:S02]  /*4aa0*/  MOV R167, RZ ;  /* 0x000000ff00a77202 */ /* 0x000fe40000000f00 */
[----:B------:R-:W-:Y:S02]  /*4ab0*/  MOV R165, RZ ;  /* 0x000000ff00a57202 */ /* 0x000fe40000000f00 */
[----:B-----5:R-:W-:-:S04]  /*4ac0*/  @!P2 PRMT R163, R17, 0x5410, RZ ;  /* 0x0000541011a3a816 */ /* 0x020fc800000000ff */
[----:B---3--:R-:W-:Y:S02]  /*4ad0*/  @!P6 PRMT R163, R163, 0x5410, R4 ;  /* 0x00005410a3a3e816 */ /* 0x008fe40000000004 */
[----:B------:R-:W-:Y:S02]  /*4ae0*/  ISETP.GE.AND P6, PT, R143, UR23, PT ;  /* 0x000000178f007c0c */ /* 0x000fe4000bfc6270 */
[----:B----4-:R-:W-:Y:S02]  /*4af0*/  @!P4 PRMT R167, R7, 0x5410, RZ ;  /* 0x0000541007a7c816 */ /* 0x010fe400000000ff */
[----:B------:R-:W-:Y:S02]  /*4b00*/  ISETP.GE.AND P4, PT, R141, UR23, PT ;  /* 0x000000178d007c0c */ /* 0x000fe4000bf86270 */
[----:B--2---:R-:W-:Y:S02]  /*4b10*/  @!P0 PRMT R165, R5, 0x5410, RZ ;  /* 0x0000541005a58816 */ /* 0x004fe400000000ff */
[----:B------:R-:W-:-:S02]  /*4b20*/  ISETP.GE.AND P0, PT, R139, UR23, PT ;  /* 0x000000178b007c0c */ /* 0x000fc4000bf06270 */
[----:B------:R-:W-:Y:S02]  /*4b30*/  @!P5 PRMT R167, R167, 0x5410, R16 ;  /* 0x00005410a7a7d816 */ /* 0x000fe40000000010 */
[----:B------:R-:W-:Y:S01]  /*4b40*/  ISETP.GE.AND P5, PT, R142, UR23, PT ;  /* 0x000000178e007c0c */ /* 0x000fe2000bfa6270 */
[----:B------:R-:W2:Y:S01]  /*4b50*/  @!P6 LDG.E.U16 R17, desc[UR24][R2.64+0x180] ;  /* 0x000180180211e981 */ /* 0x000ea2000c1e1500 */
[----:B------:R-:W-:Y:S02]  /*4b60*/  @!P3 PRMT R165, R165, 0x5410, R6 ;  /* 0x00005410a5a5b816 */ /* 0x000fe40000000006 */
[----:B------:R-:W-:Y:S01]  /*4b70*/  ISETP.GE.AND P3, PT, R140, UR23, PT ;  /* 0x000000178c007c0c */ /* 0x000fe2000bf66270 */
[----:B------:R-:W3:Y:S04]  /*4b80*/  @!P4 LDG.E.U16 R158, desc[UR24][R2.64+0x200] ;  /* 0x00020018029ec981 */ /* 0x000ee8000c1e1500 */
[----:B------:R-:W4:Y:S04]  /*4b90*/  @!P0 LDG.E.U16 R162, desc[UR24][R2.64+0x280] ;  /* 0x0002801802a28981 */ /* 0x000f28000c1e1500 */
[----:B------:R-:W5:Y:S04]  /*4ba0*/  @!P5 LDG.E.U16 R156, desc[UR24][R2.64+0x1c0] ;  /* 0x0001c018029cd981 */ /* 0x000f68000c1e1500 */
[----:B------:R-:W4:Y:S01]  /*4bb0*/  @!P3 LDG.E.U16 R160, desc[UR24][R2.64+0x240] ;  /* 0x0002401802a0b981 */ /* 0x000f22000c1e1500 */
[----:B------:R-:W-:-:S02]  /*4bc0*/  MOV R6, UR8 ;  /* 0x0000000800067c02 */ /* 0x000fc40008000f00 */
[----:B------:R-:W-:Y:S02]  /*4bd0*/  MOV R5, UR10 ;  /* 0x0000000a00057c02 */ /* 0x000fe40008000f00 */
[----:B------:R-:W-:Y:S02]  /*4be0*/  MOV R4, R6 ;  /* 0x0000000600047202 */ /* 0x000fe40000000f00 */
[----:B------:R-:W-:-:S03]  /*4bf0*/  MOV R16, UR6 ;  /* 0x0000000600107c02 */ /* 0x000fc60008000f00 */
[C---:B------:R-:W-:Y:S01]  /*4c00*/  IMAD.WIDE.U32 R4, R21.reuse, UR28, R4 ;  /* 0x0000001c15047c25 */ /* 0x040fe2000f8e0004 */
[----:B------:R-:W-:Y:S02]  /*4c10*/  MOV R7, UR9 ;  /* 0x0000000900077c02 */ /* 0x000fe40008000f00 */
[----:B------:R-:W-:Y:S01]  /*4c20*/  MOV R169, RZ ;  /* 0x000000ff00a97202 */ /* 0x000fe20000000f00 */
[----:B------:R-:W-:Y:S01]  /*4c30*/  IMAD R5, R21, UR29, R5 ;  /* 0x0000001d15057c24 */ /* 0x000fe2000f8e0205 */
[----:B------:R-:W-:Y:S02]  /*4c40*/  MOV R7, UR12 ;  /* 0x0000000c00077c02 */ /* 0x000fe40008000f00 */
[----:B------:R-:W-:-:S05]  /*4c50*/  MOV R6, R16 ;  /* 0x0000001000067202 */ /* 0x000fca0000000f00 */
[----:B------:R-:W-:Y:S01]  /*4c60*/  IMAD.WIDE.U32 R6, R21, UR30, R6 ;  /* 0x0000001e15067c25 */ /* 0x000fe2000f8e0006 */
[----:B------:R-:W-:Y:S02]  /*4c70*/  MOV R171, RZ ;  /* 0x000000ff00ab7202 */ /* 0x000fe40000000f00 */
[----:B--2---:R-:W-:Y:S02]  /*4c80*/  @!P6 PRMT R169, R17, 0x5410, RZ ;  /* 0x0000541011a9e816 */ /* 0x004fe400000000ff */
[C---:B------:R-:W-:Y:S02]  /*4c90*/  LEA R18, P6, R4.reuse, R10, 0x2 ;  /* 0x0000000a04127211 */ /* 0x040fe400078c10ff */
[----:B------:R-:W-:Y:S02]  /*4ca0*/  MOV R17, UR7 ;  /* 0x0000000700117c02 */ /* 0x000fe40008000f00 */
[----:B------:R-:W-:Y:S02]  /*4cb0*/  LEA.HI.X R19, R4, R11, R5, 0x2, P6 ;  /* 0x0000000b04137211 */ /* 0x000fe400030f1405 */
[----:B------:R-:W-:-:S02]  /*4cc0*/  ISETP.GE.AND P6, PT, R138, UR23, PT ;  /* 0x000000178a007c0c */ /* 0x000fc4000bfc6270 */
[----:B------:R-:W-:Y:S01]  /*4cd0*/  MOV R17, RZ ;  /* 0x000000ff00117202 */ /* 0x000fe20000000f00 */
[----:B------:R-:W-:Y:S01]  /*4ce0*/  IMAD R5, R21, UR31, R7 ;  /* 0x0000001f15057c24 */ /* 0x000fe2000f8e0207 */
[----:B---3--:R-:W-:Y:S01]  /*4cf0*/  @!P4 PRMT R17, R158, 0x5410, RZ ;  /* 0x000054109e11c816 */ /* 0x008fe200000000ff */
[----:B------:R-:W2:Y:S01]  /*4d00*/  LDG.E R18, desc[UR24][R18.64] ;  /* 0x0000001812127981 */ /* 0x000ea2000c1e1900 */
[----:B-----5:R-:W-:Y:S02]  /*4d10*/  @!P5 PRMT R169, R169, 0x5410, R156 ;  /* 0x00005410a9a9d816 */ /* 0x020fe4000000009c */
[----:B------:R-:W-:Y:S02]  /*4d20*/  ISETP.GE.AND P4, PT, R137, UR23, PT ;  /* 0x0000001789007c0c */ /* 0x000fe4000bf86270 */
[----:B----4-:R-:W-:Y:S02]  /*4d30*/  @!P0 PRMT R171, R162, 0x5410, RZ ;  /* 0x00005410a2ab8816 */ /* 0x010fe400000000ff */
[----:B------:R-:W-:Y:S01]  /*4d40*/  LEA R4, P5, R6, R12, 0x2 ;  /* 0x0000000c06047211 */ /* 0x000fe200078a10ff */
[----:B------:R-:W3:Y:S01]  /*4d50*/  @!P6 LDG.E.U16 R16, desc[UR24][R2.64+0x2c0] ;  /* 0x0002c0180210e981 */ /* 0x000ee2000c1e1500 */
[----:B------:R-:W-:-:S02]  /*4d60*/  ISETP.GE.AND P0, PT, R135, UR23, PT ;  /* 0x0000001787007c0c */ /* 0x000fc4000bf06270 */
[----:B------:R-:W-:Y:S02]  /*4d70*/  @!P3 PRMT R17, R17, 0x5410, R160 ;  /* 0x000054101111b816 */ /* 0x000fe400000000a0 */
[----:B------:R-:W-:Y:S02]  /*4d80*/  ISETP.GE.AND P3, PT, R136, UR23, PT ;  /* 0x0000001788007c0c */ /* 0x000fe4000bf66270 */
[----:B------:R-:W-:Y:S02]  /*4d90*/  LEA.HI.X R5, R6, R13, R5, 0x2, P5 ;  /* 0x0000000d06057211 */ /* 0x000fe400028f1405 */
[----:B------:R-:W-:Y:S01]  /*4da0*/  ISETP.GE.AND P5, PT, R134, UR23, PT ;  /* 0x0000001786007c0c */ /* 0x000fe2000bfa6270 */
[----:B------:R-:W4:Y:S04]  /*4db0*/  @!P4 LDG.E.U16 R6, desc[UR24][R2.64+0x300] ;  /* 0x000300180206c981 */ /* 0x000f28000c1e1500 */
[----:B------:R-:W5:Y:S04]  /*4dc0*/  @!P0 LDG.E.U16 R7, desc[UR24][R2.64+0x380] ;  /* 0x0003801802078981 */ /* 0x000f68000c1e1500 */
[----:B------:R-:W2:Y:S04]  /*4dd0*/  @!P3 LDG.E.U16 R156, desc[UR24][R2.64+0x340] ;  /* 0x00034018029cb981 */ /* 0x000ea8000c1e1500 */
[----:B------:R0:W2:Y:S04]  /*4de0*/  @!P5 LDG.E.U16 R19, desc[UR24][R2.64+0x3c0] ;  /* 0x0003c0180213d981 */ /* 0x0000a8000c1e1500 */
[----:B------:R1:W2:Y:S01]  /*4df0*/  LDG.E R192, desc[UR24][R4.64] ;  /* 0x0000001804c07981 */ /* 0x0002a2000c1e1900 */
[----:B------:R-:W-:-:S02]  /*4e00*/  PRMT R158, R167, 0x7632, R158 ;  /* 0x00007632a79e7816 */ /* 0x000fc4000000009e */
[----:B0-----:R-:W-:Y:S01]  /*4e10*/  PRMT R3, R163, 0x7632, R3 ;  /* 0x00007632a3037816 */ /* 0x001fe20000000003 */
[----:B------:R-:W-:Y:S01]  /*4e20*/  STS.U16 [R132], R163 ;  /* 0x000000a384007388 */ /* 0x000fe20000000400 */
[----:B-1----:R-:W-:-:S03]  /*4e30*/  PRMT R5, R165, 0x7632, R5 ;  /* 0x00007632a5057816 */ /* 0x002fc60000000005 */
        /* <DEDUP_REMOVED lines=10> */
[----:B------:R0:W-:Y:S02]  /*4ee0*/  STS.U16 [R123+0x240], R2 ;  /* 0x000240027b007388 */ /* 0x0001e40000000400 */
[----:B0-----:R-:W-:Y:S01]  /*4ef0*/  CS2R R2, SRZ ;  /* 0x0000000000027805 */ /* 0x001fe2000001ff00 */
[----:B------:R-:W0:Y:S01]  /*4f00*/  S2UR UR20, SR_CgaCtaId ;  /* 0x00000000001479c3 */ /* 0x000e220000008800 */
[----:B------:R-:W-:-:S04]  /*4f10*/  USHF.L.U32 UR33, UR11, 0x8, URZ ;  /* 0x000000080b217899 */ /* 0x000fc800080006ff */
[----:B------:R-:W-:-:S04]  /*4f20*/  UIADD3 UR19, UPT, UPT, UR33, -0x100, URZ ;  /* 0xffffff0021137890 */ /* 0x000fc8000fffe0ff */
[----:B------:R-:W-:Y:S01]  /*4f30*/  ULOP3.LUT UR19, UR19, 0x100, URZ, 0xc0, !UPT ;  /* 0x0000010013137892 */ /* 0x000fe2000f8ec0ff */
[----:B------:R-:W-:Y:S01]  /*4f40*/  IADD3 R163, PT, PT, R152, 0x200, RZ ;  /* 0x0000020098a37810 */ /* 0x000fe20007ffe0ff */
        /* <DEDUP_REMOVED lines=11> */
[----:B------:R-:W-:Y:S01]  /*5000*/  STS.U16 [R120+0x300], R3 ;  /* 0x0003000378007388 */ /* 0x000fe20000000400 */
[----:B------:R-:W-:Y:S02]  /*5010*/  PRMT R6, R2, 0x7632, R6 ;  /* 0x0000763202067816 */ /* 0x000fe40000000006 */
[----:B0-----:R-:W-:-:S05]  /*5020*/  PRMT R5, R3, 0x7632, R5 ;  /* 0x0000763203057816 */ /* 0x001fca0000000005 */
[----:B------:R-:W-:Y:S04]  /*5030*/  STS.U16 [R119+0x340], R5 ;  /* 0x0003400577007388 */ /* 0x000fe80000000400 */
[----:B------:R0:W-:Y:S04]  /*5040*/  STS.U16 [R117+0x380], R2 ;  /* 0x0003800275007388 */ /* 0x0001e80000000400 */
[----:B------:R-:W-:Y:S01]  /*5050*/  STS.U16 [R118+0x3c0], R6 ;  /* 0x0003c00676007388 */ /* 0x000fe20000000400 */
[----:B------:R-:W-:-:S03]  /*5060*/  NOP ;  /* 0x0000000000007918 */ /* 0x000fc60000000000 */
[----:B------:R-:W1:Y:S04]  /*5070*/  LDS.U16 R201, [R106+0x14] ;  /* 0x000014006ac97984 */ /* 0x000e680000000400 */
        /* <DEDUP_REMOVED lines=16> */
[C---:B------:R-:W-:Y:S01]  /*5180*/  FMUL.FTZ R223, R4.reuse, R92 ;  /* 0x0000005c04df7220 */ /* 0x040fe20000410000 */
[C---:B------:R-:W-:Y:S01]  /*5190*/  FMUL.FTZ R160, R4.reuse, R90 ;  /* 0x0000005a04a07220 */ /* 0x040fe20000410000 */
[C---:B------:R-:W-:Y:S01]  /*51a0*/  FMUL.FTZ R158, R4.reuse, R88 ;  /* 0x00000058049e7220 */ /* 0x040fe20000410000 */
[C---:B------:R-:W-:Y:S01]  /*51b0*/  FMUL.FTZ R165, R4.reuse, R87 ;  /* 0x0000005704a57220 */ /* 0x040fe20000410000 */
[C---:B------:R-:W-:Y:S01]  /*51c0*/  FMUL.FTZ R167, R4.reuse, R85 ;  /* 0x0000005504a77220 */ /* 0x040fe20000410000 */
[C---:B------:R-:W-:Y:S01]  /*51d0*/  FMUL.FTZ R193, R4.reuse, R86 ;  /* 0x0000005604c17220 */ /* 0x040fe20000410000 */
[----:B------:R-:W5:Y:S01]  /*51e0*/  MUFU.EX2 R223, R223 ;  /* 0x000000df00df7308 */ /* 0x000f620000000800 */
[C---:B------:R-:W-:Y:S01]  /*51f0*/  FMUL.FTZ R190, R4.reuse, R80 ;  /* 0x0000005004be7220 */ /* 0x040fe20000410000 */
[C---:B------:R-:W-:Y:S01]  /*5200*/  FMUL.FTZ R191, R4.reuse, R75 ;  /* 0x0000004b04bf7220 */ /* 0x040fe20000410000 */
[C---:B------:R-:W-:Y:S01]  /*5210*/  FMUL.FTZ R188, R4.reuse, R70 ;  /* 0x0000004604bc7220 */ /* 0x040fe20000410000 */
[C---:B------:R-:W-:Y:S01]  /*5220*/  FMUL.FTZ R189, R4.reuse, R63 ;  /* 0x0000003f04bd7220 */ /* 0x040fe20000410000 */
[----:B------:R-:W-:Y:S01]  /*5230*/  FMUL.FTZ R182, R4, R61 ;  /* 0x0000003d04b67220 */ /* 0x000fe20000410000 */
[----:B------:R-:W-:Y:S01]  /*5240*/  ISETP.NE.AND P0, PT, R152, RZ, PT ;  /* 0x000000ff9800720c */ /* 0x000fe20003f05270 */
[C---:B------:R-:W-:Y:S01]  /*5250*/  FMUL.FTZ R187, R4.reuse, R57 ;  /* 0x0000003904bb7220 */ /* 0x040fe20000410000 */
[----:B0-----:R-:W-:Y:S01]  /*5260*/  IADD3 R2, PT, PT, R21, UR19, RZ ;  /* 0x0000001315027c10 */ /* 0x001fe2000fffe0ff */
[C---:B------:R-:W-:Y:S01]  /*5270*/  FMUL.FTZ R180, R4.reuse, R55 ;  /* 0x0000003704b47220 */ /* 0x040fe20000410000 */
[C---:B------:R-:W-:Y:S01]  /*5280*/  FMUL.FTZ R185, R4.reuse, R52 ;  /* 0x0000003404b97220 */ /* 0x040fe20000410000 */
[C---:B------:R-:W-:Y:S01]  /*5290*/  FMUL.FTZ R183, R4.reuse, R49 ;  /* 0x0000003104b77220 */ /* 0x040fe20000410000 */
[----:B------:R-:W-:Y:S01]  /*52a0*/  FMUL.FTZ R181, R4, R45 ;  /* 0x0000002d04b57220 */ /* 0x000fe20000410000 */
[----:B------:R-:W-:-:S02]  /*52b0*/  ISETP.NE.AND P3, PT, R152, 0x3f, PT ;  /* 0x0000003f9800780c */ /* 0x000fc40003f65270 */
[----:B------:R-:W-:Y:S01]  /*52c0*/  SEL R2, R2, R163, !P0 ;  /* 0x000000a302027207 */ /* 0x000fe20004000000 */
[----:B------:R-:W0:Y:S01]  /*52d0*/  MUFU.EX2 R160, R160 ;  /* 0x000000a000a07308 */ /* 0x000e220000000800 */
[----:B-1----:R-:W-:-:S03]  /*52e0*/  HADD2.F32 R201, -RZ, R201.H0_H0 ;  /* 0x200000c9ffc97230 */ /* 0x002fc60000004100 */
[----:B------:R-:W1:Y:S01]  /*52f0*/  MUFU.EX2 R158, R158 ;  /* 0x0000009e009e7308 */ /* 0x000e620000000800 */
[----:B------:R-:W-:-:S03]  /*5300*/  LEA R2, R2, UR32, 0x2 ;  /* 0x0000002002027c11 */ /* 0x000fc6000f8e10ff */
[----:B------:R-:W0:Y:S01]  /*5310*/  MUFU.EX2 R165, R165 ;  /* 0x000000a500a57308 */ /* 0x000e220000000800 */
[----:B--2---:R-:W-:-:S03]  /*5320*/  HADD2.F32 R221, -RZ, R221.H0_H0 ;  /* 0x200000ddffdd7230 */ /* 0x004fc60000004100 */
        /* <DEDUP_REMOVED lines=23> */
[----:B------:R-:W-:Y:S02]  /*54a0*/  HADD2.F32 R195, -RZ, R195.H0_H0 ;  /* 0x200000c3ffc37230 */ /* 0x000fe40000004100 */
[----:B------:R-:W-:Y:S02]  /*54b0*/  HADD2.F32 R179, -RZ, R179.H0_H0 ;  /* 0x200000b3ffb37230 */ /* 0x000fe40000004100 */
[----:B------:R-:W-:Y:S01]  /*54c0*/  HADD2.F32 R156, -RZ, R156.H0_H0 ;  /* 0x2000009cff9c7230 */ /* 0x000fe20000004100 */
[----:B------:R5:W-:Y:S01]  /*54d0*/  STS [R2+0x1d10], R223 ;  /* 0x001d10df02007388 */ /* 0x000be20000000800 */
        /* <DEDUP_REMOVED lines=9> */
[C---:B-----5:R-:W-:Y:S01]  /*5570*/  FMUL.FTZ R2, R192.reuse, R207 ;  /* 0x000000cfc0027220 */ /* 0x060fe20000410000 */
[C---:B------:R-:W-:Y:S01]  /*5580*/  FMUL.FTZ R4, R192.reuse, R203 ;  /* 0x000000cbc0047220 */ /* 0x040fe20000410000 */
[C---:B------:R-:W-:Y:S01]  /*5590*/  FMUL.FTZ R6, R192.reuse, R199 ;  /* 0x000000c7c0067220 */ /* 0x040fe20000410000 */
[C---:B------:R-:W-:Y:S01]  /*55a0*/  FMUL.FTZ R225, R192.reuse, R197 ;  /* 0x000000c5c0e17220 */ /* 0x040fe20000410000 */
[C---:B------:R-:W-:Y:S01]  /*55b0*/  FMUL.FTZ R168, R192.reuse, R195 ;  /* 0x000000c3c0a87220 */ /* 0x040fe20000410000 */
[C---:B------:R-:W-:Y:S01]  /*55c0*/  FMUL.FTZ R227, R192.reuse, R179 ;  /* 0x000000b3c0e37220 */ /* 0x040fe20000410000 */
        /* <DEDUP_REMOVED lines=18> */
[----:B01234-:R-:W-:Y:S05]  /*56f0*/  @P3 BRA `(.L_x_3848) ;  /* 0x0000000000203947 */ /* 0x01ffea0003800000 */
        /* <DEDUP_REMOVED lines=8> */
.L_x_3848:
[----:B------:R-:W-:-:S06]  /*5780*/  LEA R164, R152, UR32, 0x2 ;  /* 0x0000002098a47c11 */ /* 0x000fcc000f8e10ff */
[----:B------:R-:W0:Y:S02]  /*5790*/  LDS R164, [R164+0x2514] ;  /* 0x00251400a4a47984 */ /* 0x000e240000000800 */
.L_x_3849:
[----:B------:R-:W-:Y:S05]  /*57a0*/  BSYNC.RECONVERGENT B0 ;  /* 0x0000000000007941 */ /* 0x000fea0003800200 */
.L_x_3847:
        /* <DEDUP_REMOVED lines=37> */
[----:B------:R-:W-:Y:S01]  /*5a00*/  ISETP.GT.U32.AND P3, PT, R152, 0x1f, PT ;  /* 0x0000001f9800780c */ /* 0x000fe20003f64070 */
[----:B------:R-:W-:Y:S01]  /*5a10*/  FMUL.FTZ R4, R190, R5 ;  /* 0x00000005be047220 */ /* 0x000fe20000410000 */
[----:B------:R-:W-:Y:S01]  /*5a20*/  FFMA.FTZ R6, R189, R6, R216 ;  /* 0x00000006bd067223 */ /* 0x000fe200000100d8 */
[----:B------:R-:W-:Y:S01]  /*5a30*/  FMUL.FTZ R206, R46, R45 ;  /* 0x0000002d2ece7220 */ /* 0x000fe20000410000 */
[----:B------:R-:W-:Y:S01]  /*5a40*/  LOP3.LUT R186, R186, 0xfffffffb, RZ, 0xc0, !PT ;  /* 0xfffffffbbaba7812 */ /* 0x000fe200078ec0ff */
[----:B------:R-:W-:Y:S01]  /*5a50*/  FMUL.FTZ R5, R191, R4 ;  /* 0x00000004bf057220 */ /* 0x000fe20000410000 */
[----:B------:R-:W-:-:S03]  /*5a60*/  FFMA.FTZ R6, R182, R6, R231 ;  /* 0x00000006b6067223 */ /* 0x000fc600000100e7 */
[----:B------:R-:W-:Y:S01]  /*5a70*/  FMUL.FTZ R4, R188, R5 ;  /* 0x00000005bc047220 */ /* 0x000fe20000410000 */
[----:B------:R-:W-:-:S03]  /*5a80*/  FFMA.FTZ R6, R187, R6, R212 ;  /* 0x00000006bb067223 */ /* 0x000fc600000100d4 */
[----:B------:R-:W-:Y:S01]  /*5a90*/  FMUL.FTZ R5, R189, R4 ;  /* 0x00000004bd057220 */ /* 0x000fe20000410000 */
[----:B------:R-:W-:Y:S01]  /*5aa0*/  FFMA.FTZ R6, R180, R6, R233 ;  /* 0x00000006b4067223 */ /* 0x000fe200000100e9 */
[----:B------:R-:W-:Y:S02]  /*5ab0*/  @P3 LOP3.LUT R186, R186, 0x4, RZ, 0xfc, !PT ;  /* 0x00000004baba3812 */ /* 0x000fe400078efcff */
        /* <DEDUP_REMOVED lines=15> */
[C---:B------:R-:W-:Y:S01]  /*5bb0*/  ISETP.GE.AND P4, PT, R133.reuse, 0x8, PT ;  /* 0x000000088500780c */ /* 0x040fe20003f86270 */
        /* <DEDUP_REMOVED lines=34> */
.L_x_3909:
[----:B------:R-:W-:Y:S01]  /*5de0*/  ISETP.GE.AND P3, PT, R133, 0x10, PT ;  /* 0x000000108500780c */ /* 0x000fe20003f66270 */
[----:B----4-:R-:W-:Y:S01]  /*5df0*/  FFMA.FTZ R4, R196, R4, R5 ;  /* 0x00000004c4047223 */ /* 0x010fe20000010005 */
[----:B------:R-:W-:-:S04]  /*5e00*/  UMOV UR19, 0xffffffff ;  /* 0xffffffff00137882 */ /* 0x000fc80000000000 */
[----:B------:R-:W-:-:S07]  /*5e10*/  FSEL R222, R5, R4, !P3 ;  /* 0x0000000405de7208 */ /* 0x000fce0005800000 */
[----:B-1-3--:R-:W-:Y:S01]  /*5e20*/  @P3 FMUL.FTZ R196, R196, R237 ;  /* 0x000000edc4c43220 */ /* 0x00afe20000410000 */
[----:B------:R-:W-:Y:S06]  /*5e30*/  BRA.DIV UR19, `(.L_x_3852) ;  /* 0x0000004a13ec7947 */ /* 0x000fec000b800000 */
.L_x_3912:
[----:B------:R-:W-:-:S03]  /*5e40*/  UMOV UR19, 0xffffffff ;  /* 0xffffffff00137882 */ /* 0x000fc60000000000 */
[----:B------:R-:W-:Y:S05]  /*5e50*/  BRA.DIV UR19, `(.L_x_3853) ;  /* 0x0000004e130c7947 */ /* 0x000fea000b800000 */
.L_x_3915:
[----:B------:R-:W-:-:S03]  /*5e60*/  UMOV UR19, 0xffffffff ;  /* 0xffffffff00137882 */ /* 0x000fc60000000000 */
[----:B------:R-:W-:Y:S05]  /*5e70*/  BRA.DIV UR19, `(.L_x_3854) ;  /* 0x0000004e132c7947 */ /* 0x000fea000b800000 */
[----:B------:R-:W1:Y:S04]  /*5e80*/  SHFL.UP PT, R196, R196, 0x1, RZ ;  /* 0x04200000c4c47989 */ /* 0x000e6800000e00ff */
[----:B------:R3:W4:Y:S04]  /*5e90*/  SHFL.UP PT, R237, R222, 0x1, RZ ;  /* 0x04200000deed7989 */ /* 0x00072800000e00ff */
[----:B-----5:R3:W0:Y:S04]  /*5ea0*/  SHFL.IDX PT, R4, R2, RZ, 0x1f ;  /* 0x00001fff02047589 */ /* 0x02062800000e0000 */
[----:B------:R3:W0:Y:S02]  /*5eb0*/  SHFL.IDX PT, R5, R3, RZ, 0x1f ;  /* 0x00001fff03057589 */ /* 0x00062400000e0000 */
.L_x_3921:
[----:B------:R-:W5:Y:S01]  /*5ec0*/  LDS.64 R6, [R194+0x1900] ;  /* 0x00190000c2067984 */ /* 0x000f620000000a00 */
[C---:B01--4-:R-:W-:Y:S01]  /*5ed0*/  @P0 FFMA.FTZ R5, R196.reuse, R5, R237 ;  /* 0x00000005c4050223 */ /* 0x053fe200000100ed */
[----:B------:R-:W-:-:S03]  /*5ee0*/  @P0 FMUL.FTZ R4, R196, R4 ;  /* 0x00000004c4040220 */ /* 0x000fc60000410000 */
[-C--:B-----5:R-:W-:Y:S01]  /*5ef0*/  FFMA.FTZ R7, R5, R6.reuse, R7 ;  /* 0x0000000605077223 */ /* 0x0a0fe20000010007 */
[----:B------:R-:W-:-:S05]  /*5f00*/  FMUL.FTZ R6, R4, R6 ;  /* 0x0000000604067220 */ /* 0x000fca0000410000 */
[----:B------:R4:W-:Y:S02]  /*5f10*/  STS.128 [R194+0x1900], R4 ;  /* 0x00190004c2007388 */ /* 0x0009e40000000c00 */
.L_x_3850:
[----:B------:R-:W-:Y:S05]  /*5f20*/  WARPSYNC.ALL ;  /* 0x0000000000007948 */ /* 0x000fea0003800000 */
[----:B------:R-:W-:Y:S01]  /*5f30*/  BAR.SYNC.DEFER_BLOCKING 0x0 ;  /* 0x0000000000007b1d */ /* 0x000fe20000010000 */
[C---:B012-4-:R-:W-:Y:S01]  /*5f40*/  FMUL.FTZ R4, R181.reuse, R164 ;  /* 0x000000a4b5047220 */ /* 0x057fe20000410000 */
[----:B---3-5:R-:W-:Y:S01]  /*5f50*/  FFMA.FTZ R3, R181, R169, R166 ;  /* 0x000000a9b5037223 */ /* 0x028fe200000100a6 */
[----:B------:R-:W-:Y:S01]  /*5f60*/  UISETP.GE.AND UP0, UPT, UR11, UR42, UPT ;  /* 0x0000002a0b00728c */ /* 0x000fe2000bf06270 */
[----:B------:R-:W-:Y:S01]  /*5f70*/  ISETP.GT.U32.AND P3, PT, R152, 0x1f, PT ;  /* 0x0000001f9800780c */ /* 0x000fe20003f64070 */
[C---:B------:R-:W-:Y:S01]  /*5f80*/  FMUL.FTZ R4, R183.reuse, R4 ;  /* 0x00000004b7047220 */ /* 0x040fe20000410000 */
[----:B------:R-:W-:-:S03]  /*5f90*/  FFMA.FTZ R3, R183, R3, R168 ;  /* 0x00000003b7037223 */ /* 0x000fc600000100a8 */
[C---:B------:R-:W-:Y:S01]  /*5fa0*/  FMUL.FTZ R5, R185.reuse, R4 ;  /* 0x00000004b9057220 */ /* 0x040fe20000410000 */
[----:B------:R-:W-:Y:S01]  /*5fb0*/  FFMA.FTZ R3, R185, R3, R170 ;  /* 0x00000003b9037223 */ /* 0x000fe200000100aa */
[----:B------:R-:W-:Y:S02]  /*5fc0*/  PLOP3.LUT P0, PT, PT, PT, UP0, 0x80, 0x8 ;  /* 0x000000000008781c */ /* 0x000fe40003f0f008 */
[C---:B------:R-:W-:Y:S01]  /*5fd0*/  FMUL.FTZ R4, R180.reuse, R5 ;  /* 0x00000005b4047220 */ /* 0x040fe20000410000 */
[----:B------:R-:W-:Y:S01]  /*5fe0*/  FFMA.FTZ R3, R180, R3, R171 ;  /* 0x00000003b4037223 */ /* 0x000fe200000100ab */
[----:B------:R-:W-:Y:S02]  /*5ff0*/  ISETP.NE.OR P0, PT, R184, RZ, P0 ;  /* 0x000000ffb800720c */ /* 0x000fe40000705670 */
[C---:B------:R-:W-:Y:S01]  /*6000*/  FMUL.FTZ R5, R187.reuse, R4 ;  /* 0x00000004bb057220 */ /* 0x040fe20000410000 */
[----:B------:R-:W-:-:S04]  /*6010*/  FFMA.FTZ R3, R187, R3, R172 ;  /* 0x00000003bb037223 */ /* 0x000fc800000100ac */
[----:B------:R-:W-:Y:S01]  /*6020*/  FFMA.FTZ R3, R182, R3, R173 ;  /* 0x00000003b6037223 */ /* 0x000fe200000100ad */
[----:B------:R-:W0:Y:S03]  /*6030*/  LDS R2, [R149+0x1904] ;  /* 0x0019040095027984 */ /* 0x000e260000000800 */
[----:B------:R-:W-:Y:S02]  /*6040*/  FFMA.FTZ R3, R189, R3, R174 ;  /* 0x00000003bd037223 */ /* 0x000fe400000100ae */
[----:B------:R-:W-:Y:S02]  /*6050*/  @!P0 LEA R6, R21, UR32, 0x3 ;  /* 0x0000002015068c11 */ /* 0x000fe4000f8e18ff */
[----:B------:R-:W-:Y:S01]  /*6060*/  FFMA.FTZ R3, R188, R3, R175 ;  /* 0x00000003bc037223 */ /* 0x000fe200000100af */
[----:B0-----:R-:W-:Y:S01]  /*6070*/  FFMA.FTZ R198, R223, R2, R198 ;  /* 0x00000002dfc67223 */ /* 0x001fe200000100c6 */
[----:B------:R-:W-:-:S03]  /*6080*/  FMUL.FTZ R2, R182, R5 ;  /* 0x00000005b6027220 */ /* 0x000fc60000410000 */
[----:B------:R-:W-:Y:S01]  /*6090*/  FFMA.FTZ R194, R160, R198, R229 ;  /* 0x000000c6a0c27223 */ /* 0x000fe200000100e5 */
[----:B------:R-:W-:Y:S01]  /*60a0*/  FMUL.FTZ R5, R189, R2 ;  /* 0x00000002bd057220 */ /* 0x000fe20000410000 */
[----:B------:R-:W-:Y:S02]  /*60b0*/  HFMA2 R2, -RZ, RZ, 1.875, 0 ;  /* 0x3f800000ff027431 */ /* 0x000fe400000001ff */
[----:B------:R-:W-:Y:S01]  /*60c0*/  FFMA.FTZ R196, R158, R194, R225 ;  /* 0x000000c29ec47223 */ /* 0x000fe200000100e1 */
[----:B------:R-:W-:-:S03]  /*60d0*/  FMUL.FTZ R4, R188, R5 ;  /* 0x00000005bc047220 */ /* 0x000fc60000410000 */
[----:B------:R-:W-:Y:S01]  /*60e0*/  FFMA.FTZ R223, R165, R196, R200 ;  /* 0x000000c4a5df7223 */ /* 0x000fe200000100c8 */
[C---:B------:R-:W-:Y:S01]  /*60f0*/  FMUL.FTZ R5, R191.reuse, R4 ;  /* 0x00000004bf057220 */ /* 0x040fe20000410000 */
[----:B------:R-:W-:Y:S01]  /*6100*/  FFMA.FTZ R4, R191, R3, R176 ;  /* 0x00000003bf047223 */ /* 0x000fe200000100b0 */
[----:B------:R-:W-:Y:S01]  /*6110*/  MOV R3, RZ ;  /* 0x000000ff00037202 */ /* 0x000fe20000000f00 */
[----:B------:R-:W-:Y:S01]  /*6120*/  FFMA.FTZ R225, R167, R223, R202 ;  /* 0x000000dfa7e17223 */ /* 0x000fe200000100ca */
[C---:B------:R-:W-:Y:S01]  /*6130*/  FMUL.FTZ R202, R190.reuse, R5 ;  /* 0x00000005beca7220 */ /* 0x040fe20000410000 */
[C---:B------:R-:W-:Y:S02]  /*6140*/  FFMA.FTZ R5, R190.reuse, R4, R177 ;  /* 0x00000004be057223 */ /* 0x040fe400000100b1 */
[C---:B------:R-:W-:Y:S01]  /*6150*/  FFMA.FTZ R200, R193.reuse, R225, R204 ;  /* 0x000000e1c1c87223 */ /* 0x040fe200000100cc */
[C---:B------:R-:W-:Y:S01]  /*6160*/  FMUL.FTZ R4, R193.reuse, R202 ;  /* 0x000000cac1047220 */ /* 0x040fe20000410000 */
[----:B------:R-:W-:Y:S01]  /*6170*/  FFMA.FTZ R5, R193, R5, R178 ;  /* 0x00000005c1057223 */ /* 0x000fe200000100b2 */
[----:B------:R0:W1:Y:S01]  /*6180*/  @!P0 LDS.64 R2, [R6+0x2610] ;  /* 0x0026100006028984 */ /* 0x0000620000000a00 */
        /* <DEDUP_REMOVED lines=20> */
[----:B0-----:R-:W-:Y:S05]  /*62d0*/  @P3 BRA `(.L_x_3855) ;  /* 0x0000000000f43947 */ /* 0x001fea0003800000 */
        /* <DEDUP_REMOVED lines=8> */
[----:B------:R-:W-:-:S03]  /*6360*/  IMAD.MOV.U32 R4, RZ, RZ, R7 ;  /* 0x000000ffff047224 */ /* 0x000fc600078e0007 */
[----:B------:R-:W2:Y:S04]  /*6370*/  SHFL.DOWN PT, R212, R7, 0x1, 0x1f ;  /* 0x08201f0007d47f89 */ /* 0x000ea800000e0000 */
[----:B-1----:R-:W-:Y:S04]  /*6380*/  SHFL.IDX PT, R214, R2, RZ, 0x1f ;  /* 0x00001fff02d67589 */ /* 0x002fe800000e0000 */
[----:B------:R-:W-:Y:S01]  /*6390*/  SHFL.IDX PT, R216, R3, RZ, 0x1f ;  /* 0x00001fff03d87589 */ /* 0x000fe200000e0000 */
[----:B0-----:R-:W-:Y:S01]  /*63a0*/  @P0 FMUL.FTZ R208, R208, R5 ;  /* 0x00000005d0d00220 */ /* 0x001fe20000410000 */
[----:B--2---:R-:W-:-:S04]  /*63b0*/  @P0 FFMA.FTZ R212, R5, R212, R4 ;  /* 0x000000d405d40223 */ /* 0x004fc80000010004 */
        /* <DEDUP_REMOVED lines=37> */
.L_x_3938:
[----:B------:R-:W0:Y:S01]  /*6610*/  LDS.64 R4, [R206+0x1b18] ;  /* 0x001b1800ce047984 */ /* 0x000e220000000a00 */
[----:B------:R-:W-:Y:S02]  /*6620*/  MOV R7, R216 ;  /* 0x000000d800077202 */ /* 0x000fe40000000f00 */
[----:B------:R-:W-:Y:S02]  /*6630*/  MOV R6, R214 ;  /* 0x000000d600067202 */ /* 0x000fe40000000f00 */
[----:B------:R-:W-:Y:S01]  /*6640*/  MOV R3, R222 ;  /* 0x000000de00037202 */ /* 0x000fe20000000f00 */
[C---:B--23--:R-:W-:Y:S01]  /*6650*/  @P0 FFMA.FTZ R7, R212.reuse, R7, R243 ;  /* 0x00000007d4070223 */ /* 0x04cfe200000100f3 */
[----:B------:R-:W-:Y:S01]  /*6660*/  MOV R2, R208 ;  /* 0x000000d000027202 */ /* 0x000fe20000000f00 */
[----:B------:R-:W-:Y:S02]  /*6670*/  @P0 FMUL.FTZ R6, R212, R6 ;  /* 0x00000006d4060220 */ /* 0x000fe40000410000 */
[----:B0-----:R-:W-:-:S02]  /*6680*/  FFMA.FTZ R5, R4, R7, R5 ;  /* 0x0000000704057223 */ /* 0x001fc40000010005 */
[----:B------:R-:W-:-:S05]  /*6690*/  FMUL.FTZ R4, R4, R6 ;  /* 0x0000000604047220 */ /* 0x000fca0000410000 */
[----:B------:R0:W-:Y:S02]  /*66a0*/  STS.128 [R206+0x1b10], R4 ;  /* 0x001b1004ce007388 */ /* 0x0001e40000000c00 */
.L_x_3855:
        /* <DEDUP_REMOVED lines=18> */
[----:B------:R-:W-:-:S02]  /*67d0*/  HFMA2 R5, -RZ, RZ, 0, 0 ;  /* 0x00000000ff057431 */ /* 0x000fc400000001ff */
[----:B------:R-:W-:Y:S01]  /*67e0*/  FMUL.FTZ R199, R199, R235 ;  /* 0x000000ebc7c77220 */ /* 0x000fe20000410000 */
[----:B------:R-:W-:Y:S01]  /*67f0*/  FFMA.FTZ R4, R53, R215, R4 ;  /* 0x000000d735047223 */ /* 0x000fe20000010004 */
[----:B------:R-:W-:Y:S01]  /*6800*/  FMUL.FTZ R197, R197, R233 ;  /* 0x000000e9c5c57220 */ /* 0x000fe20000410000 */
[----:B------:R-:W-:Y:S01]  /*6810*/  SHF.R.S32.HI R208, RZ, 0x1f, R159 ;  /* 0x0000001fffd07819 */ /* 0x000fe2000001149f */
[----:B------:R-:W-:Y:S01]  /*6820*/  FMUL.FTZ R7, R192, R198 ;  /* 0x000000c6c0077220 */ /* 0x000fe20000410000 */
[----:B------:R-:W-:Y:S01]  /*6830*/  FFMA.FTZ R213, R51, R213, R4 ;  /* 0x000000d533d57223 */ /* 0x000fe20000010004 */
[----:B------:R-:W-:Y:S01]  /*6840*/  FMUL.FTZ R179, R179, R237 ;  /* 0x000000edb3b37220 */ /* 0x000fe20000410000 */
[----:B------:R-:W-:Y:S01]  /*6850*/  UMOV UR19, UR21 ;  /* 0x0000001500137c82 */ /* 0x000fe20008000000 */
[----:B------:R-:W0:Y:S01]  /*6860*/  LDS R6, [R149+0x1b14] ;  /* 0x001b140095067984 */ /* 0x000e220000000800 */
[----:B------:R-:W-:Y:S01]  /*6870*/  FFMA.FTZ R211, R50, R211, R213 ;  /* 0x000000d332d37223 */ /* 0x000fe200000100d5 */
[----:B------:R-:W-:-:S02]  /*6880*/  IMAD R208, R208, UR36, RZ ;  /* 0x00000024d0d07c24 */ /* 0x000fc4000f8e02ff */
[----:B------:R-:W-:Y:S01]  /*6890*/  FMUL.FTZ R156, R156, R239 ;  /* 0x000000ef9c9c7220 */ /* 0x000fe20000410000 */
[----:B------:R-:W-:Y:S01]  /*68a0*/  BSSY.RECONVERGENT B0, `(.L_x_3857) ;  /* 0x0000074000007945 */ /* 0x000fe20003800200 */
[----:B------:R-:W-:-:S04]  /*68b0*/  FFMA.FTZ R4, R48, R209, R211 ;  /* 0x000000d130047223 */ /* 0x000fc800000100d3 */
[----:B------:R-:W-:-:S04]  /*68c0*/  FFMA.FTZ R207, R47, R207, R4 ;  /* 0x000000cf2fcf7223 */ /* 0x000fc80000010004 */
[----:B------:R-:W-:Y:S01]  /*68d0*/  FFMA.FTZ R4, R44, R205, R207 ;  /* 0x000000cd2c047223 */ /* 0x000fe200000100cf */
[----:B------:R-:W-:Y:S01]  /*68e0*/  SHF.L.U32 R205, R152, 0x4, RZ ;  /* 0x0000000498cd7819 */ /* 0x000fe200000006ff */
[----:B------:R-:W-:Y:S02]  /*68f0*/  FMUL.FTZ R207, R192, R233 ;  /* 0x000000e9c0cf7220 */ /* 0x000fe40000410000 */
[----:B------:R-:W-:Y:S01]  /*6900*/  FFMA.FTZ R203, R43, R203, R4 ;  /* 0x000000cb2bcb7223 */ /* 0x000fe20000010004 */
[----:B------:R-:W-:Y:S01]  /*6910*/  MOV R4, R152 ;  /* 0x0000009800047202 */ /* 0x000fe20000000f00 */
[----:B------:R-:W-:Y:S02]  /*6920*/  FMUL.FTZ R207, R40, R207 ;  /* 0x000000cf28cf7220 */ /* 0x000fe40000410000 */
[----:B------:R-:W-:Y:S01]  /*6930*/  FFMA.FTZ R206, R42, R201, R203 ;  /* 0x000000c92ace7223 */ /* 0x000fe200000100cb */
[----:B------:R-:W-:Y:S01]  /*6940*/  IMAD R201, R159, UR37, R208 ;  /* 0x000000259fc97c24 */ /* 0x000fe2000f8e02d0 */
[----:B------:R-:W-:Y:S01]  /*6950*/  @!P3 LEA R203, R21, UR32, 0x3 ;  /* 0x0000002015cbbc11 */ /* 0x000fe2000f8e18ff */
[----:B------:R-:W-:-:S04]  /*6960*/  IMAD.WIDE.U32 R4, R14, UR27, R4 ;  /* 0x0000001b0e047c25 */ /* 0x000fc8000f8e0004 */
[----:B------:R-:W-:Y:S01]  /*6970*/  FFMA.FTZ R199, R41, R199, R206 ;  /* 0x000000c729c77223 */ /* 0x000fe200000100ce */
[----:B------:R-:W-:-:S03]  /*6980*/  IMAD R5, R15, UR27, R5 ;  /* 0x0000001b0f057c24 */ /* 0x000fc6000f8e0205 */
[----:B------:R-:W-:Y:S01]  /*6990*/  FFMA.FTZ R206, R40, R197, R199 ;  /* 0x000000c528ce7223 */ /* 0x000fe200000100c7 */
[----:B------:R-:W-:Y:S01]  /*69a0*/  FMUL.FTZ R197, R195, R210 ;  /* 0x000000d2c3c57220 */ /* 0x000fe20000410000 */
[----:B------:R-:W-:Y:S01]  /*69b0*/  FMUL.FTZ R195, R0, R7 ;  /* 0x0000000700c37220 */ /* 0x000fe20000410000 */
[----:B------:R-:W-:Y:S01]  /*69c0*/  IMAD.WIDE.U32 R4, R159, UR36, R4 ;  /* 0x000000249f047c25 */ /* 0x000fe2000f8e0004 */
[----:B------:R-:W-:-:S03]  /*69d0*/  LEA.HI R199, R152, R205, RZ, 0x1f ;  /* 0x000000cd98c77211 */ /* 0x000fc600078ff8ff */
[----:B------:R-:W-:Y:S01]  /*69e0*/  FFMA.FTZ R7, R39, R197, R206 ;  /* 0x000000c527077223 */ /* 0x000fe200000100ce */
[----:B------:R-:W-:Y:S01]  /*69f0*/  FMUL.FTZ R197, R192, R194 ;  /* 0x000000c2c0c57220 */ /* 0x000fe20000410000 */
[----:B-1----:R1:W-:Y:S01]  /*6a00*/  @!P3 STS.64 [R203+0x2610], R2 ;  /* 0x00261002cb00b388 */ /* 0x0023e20000000a00 */
[----:B------:R-:W-:Y:S01]  /*6a10*/  IADD3 R4, P0, PT, R4, UR22, RZ ;  /* 0x0000001604047c10 */ /* 0x000fe2000ff1e0ff */
[----:B------:R-:W-:Y:S01]  /*6a20*/  FFMA.FTZ R7, R38, R179, R7 ;  /* 0x000000b326077223 */ /* 0x000fe20000010007 */
[----:B------:R-:W-:Y:S01]  /*6a30*/  LEA R208, R199, UR32, 0x2 ;  /* 0x00000020c7d07c11 */ /* 0x000fe2000f8e10ff */
[----:B0-----:R-:W-:Y:S01]  /*6a40*/  FFMA.FTZ R169, R6, R164, R169 ;  /* 0x000000a406a97223 */ /* 0x001fe200000100a9 */
[----:B------:R-:W-:Y:S01]  /*6a50*/  LEA.HI R6, R205, R205, RZ, 0x1b ;  /* 0x000000cdcd067211 */ /* 0x000fe200078fd8ff */
[----:B------:R-:W-:Y:S01]  /*6a60*/  FMUL.FTZ R197, R56, R197 ;  /* 0x000000c538c57220 */ /* 0x000fe20000410000 */
[----:B------:R-:W-:Y:S01]  /*6a70*/  IADD3.X R5, PT, PT, R5, R201, RZ, P0, !PT ;  /* 0x000000c905057210 */ /* 0x000fe200007fe4ff */
[----:B------:R-:W-:Y:S01]  /*6a80*/  FFMA.FTZ R181, R181, R169, R166 ;  /* 0x000000a9b5b57223 */ /* 0x000fe200000100a6 */
[----:B------:R-:W-:Y:S01]  /*6a90*/  LEA R6, R6, UR32, 0x2 ;  /* 0x0000002006067c11 */ /* 0x000fe2000f8e10ff */
[C---:B------:R-:W-:Y:S01]  /*6aa0*/  FMUL.FTZ R164, R192.reuse, R223 ;  /* 0x000000dfc0a47220 */ /* 0x040fe20000410000 */
[C---:B------:R-:W-:Y:S01]  /*6ab0*/  FMUL.FTZ R166, R192.reuse, R225 ;  /* 0x000000e1c0a67220 */ /* 0x040fe20000410000 */
[C---:B------:R-:W-:Y:S01]  /*6ac0*/  FMUL.FTZ R201, R192.reuse, R200 ;  /* 0x000000c8c0c97220 */ /* 0x040fe20000410000 */
[C---:B-1----:R-:W-:Y:S01]  /*6ad0*/  FMUL.FTZ R203, R192.reuse, R202 ;  /* 0x000000cac0cb7220 */ /* 0x042fe20000410000 */
[C---:B------:R-:W-:Y:S01]  /*6ae0*/  FMUL.FTZ R2, R192.reuse, R227 ;  /* 0x000000e3c0027220 */ /* 0x040fe20000410000 */
[----:B------:R0:W-:Y:S01]  /*6af0*/  STS [R208+0x850], R195 ;  /* 0x000850c3d0007388 */ /* 0x0001e20000000800 */
[----:B------:R-:W-:Y:S01]  /*6b00*/  FMUL.FTZ R3, R53, R164 ;  /* 0x000000a435037220 */ /* 0x000fe20000410000 */
[----:B------:R-:W-:Y:S01]  /*6b10*/  FMUL.FTZ R199, R192, R196 ;  /* 0x000000c4c0c77220 */ /* 0x000fe20000410000 */
[----:B------:R-:W-:Y:S01]  /*6b20*/  FMUL.FTZ R201, R50, R201 ;  /* 0x000000c932c97220 */ /* 0x000fe20000410000 */
[----:B------:R1:W-:Y:S01]  /*6b30*/  STS [R6+0x854], R197 ;  /* 0x000854c506007388 */ /* 0x0003e20000000800 */
[----:B------:R-:W-:Y:S01]  /*6b40*/  FMUL.FTZ R203, R48, R203 ;  /* 0x000000cb30cb7220 */ /* 0x000fe20000410000 */
[----:B------:R-:W-:Y:S01]  /*6b50*/  FMUL.FTZ R199, R54, R199 ;  /* 0x000000c736c77220 */ /* 0x000fe20000410000 */
[C---:B------:R-:W-:Y:S01]  /*6b60*/  FMUL.FTZ R205, R192.reuse, R204 ;  /* 0x000000ccc0cd7220 */ /* 0x040fe20000410000 */
[----:B------:R2:W-:Y:S01]  /*6b70*/  STS [R6+0x85c], R3 ;  /* 0x00085c0306007388 */ /* 0x0005e20000000800 */
[----:B------:R-:W-:Y:S01]  /*6b80*/  FMUL.FTZ R164, R192, R235 ;  /* 0x000000ebc0a47220 */ /* 0x000fe20000410000 */
[----:B0-----:R-:W-:Y:S01]  /*6b90*/  FMUL.FTZ R195, R51, R166 ;  /* 0x000000a633c37220 */ /* 0x001fe20000410000 */
[----:B------:R-:W-:Y:S01]  /*6ba0*/  FMUL.FTZ R205, R44, R205 ;  /* 0x000000cd2ccd7220 */ /* 0x000fe20000410000 */
[----:B------:R0:W-:Y:S01]  /*6bb0*/  STS [R6+0x864], R201 ;  /* 0x000864c906007388 */ /* 0x0001e20000000800 */
[----:B------:R-:W-:Y:S01]  /*6bc0*/  FFMA.FTZ R183, R183, R181, R168 ;  /* 0x000000b5b7b77223 */ /* 0x000fe200000100a8 */
[----:B-1----:R-:W-:Y:S01]  /*6bd0*/  FMUL.FTZ R197, R47, R2 ;  /* 0x000000022fc57220 */ /* 0x002fe20000410000 */
[C---:B------:R-:W-:Y:S01]  /*6be0*/  FMUL.FTZ R2, R192.reuse, R229 ;  /* 0x000000e5c0027220 */ /* 0x040fe20000410000 */
[----:B------:R1:W-:Y:S01]  /*6bf0*/  STS [R6+0x860], R195 ;  /* 0x000860c306007388 */ /* 0x0003e20000000800 */
[----:B------:R-:W-:Y:S01]  /*6c00*/  FFMA.FTZ R185, R185, R183, R170 ;  /* 0x000000b7b9b97223 */ /* 0x000fe200000100aa */
[----:B------:R-:W-:Y:S01]  /*6c10*/  MOV R179, UR19 ;  /* 0x0000001300b37c02 */ /* 0x000fe20008000f00 */
[----:B--2---:R-:W-:Y:S01]  /*6c20*/  FMUL.FTZ R3, R43, R2 ;  /* 0x000000022b037220 */ /* 0x004fe20000410000 */
[----:B------:R2:W-:Y:S01]  /*6c30*/  STS [R6+0x868], R203 ;  /* 0x000868cb06007388 */ /* 0x0005e20000000800 */
[C---:B------:R-:W-:Y:S01]  /*6c40*/  FMUL.FTZ R2, R192.reuse, R210 ;  /* 0x000000d2c0027220 */ /* 0x040fe20000410000 */
[----:B0-----:R-:W-:Y:S01]  /*6c50*/  FMUL.FTZ R201, R192, R237 ;  /* 0x000000edc0c97220 */ /* 0x001fe20000410000 */
[----:B------:R-:W-:Y:S01]  /*6c60*/  FFMA.FTZ R171, R180, R185, R171 ;  /* 0x000000b9b4ab7223 */ /* 0x000fe200000100ab */
[----:B------:R0:W-:Y:S01]  /*6c70*/  STS [R6+0x858], R199 ;  /* 0x000858c706007388 */ /* 0x0001e20000000800 */
[----:B-1----:R-:W-:Y:S01]  /*6c80*/  FMUL.FTZ R195, R192, R231 ;  /* 0x000000e7c0c37220 */ /* 0x002fe20000410000 */
[----:B------:R-:W-:-:S02]  /*6c90*/  FMUL.FTZ R201, R38, R201 ;  /* 0x000000c926c97220 */ /* 0x000fc40000410000 */
[----:B------:R1:W-:Y:S01]  /*6ca0*/  STS [R6+0x86c], R197 ;  /* 0x00086cc506007388 */ /* 0x0003e20000000800 */
[----:B------:R-:W-:Y:S01]  /*6cb0*/  FFMA.FTZ R187, R187, R171, R172 ;  /* 0x000000abbbbb7223 */ /* 0x000fe200000100ac */
[----:B--2---:R-:W-:Y:S01]  /*6cc0*/  FMUL.FTZ R203, R192, R239 ;  /* 0x000000efc0cb7220 */ /* 0x004fe20000410000 */
[----:B------:R-:W-:Y:S01]  /*6cd0*/  FMUL.FTZ R195, R42, R195 ;  /* 0x000000c32ac37220 */ /* 0x000fe20000410000 */
[----:B------:R2:W-:Y:S01]  /*6ce0*/  STS [R6+0x870], R205 ;  /* 0x000870cd06007388 */ /* 0x0005e20000000800 */
[----:B------:R-:W-:Y:S01]  /*6cf0*/  FFMA.FTZ R173, R182, R187, R173 ;  /* 0x000000bbb6ad7223 */ /* 0x000fe200000100ad */
[----:B0-----:R-:W-:Y:S01]  /*6d00*/  FMUL.FTZ R199, R41, R164 ;  /* 0x000000a429c77220 */ /* 0x001fe20000410000 */
[----:B------:R-:W-:Y:S01]  /*6d10*/  FMUL.FTZ R203, R36, R203 ;  /* 0x000000cb24cb7220 */ /* 0x000fe20000410000 */
[----:B------:R0:W-:Y:S01]  /*6d20*/  STS [R6+0x874], R3 ;  /* 0x0008740306007388 */ /* 0x0001e20000000800 */
[----:B------:R-:W-:Y:S01]  /*6d30*/  FFMA.FTZ R189, R189, R173, R174 ;  /* 0x000000adbdbd7223 */ /* 0x000fe200000100ae */
[----:B-1----:R-:W-:-:S02]  /*6d40*/  FMUL.FTZ R197, R39, R2 ;  /* 0x0000000227c57220 */ /* 0x002fc40000410000 */
[----:B------:R1:W-:Y:S01]  /*6d50*/  STS [R6+0x878], R195 ;  /* 0x000878c306007388 */ /* 0x0003e20000000800 */
[----:B------:R-:W-:Y:S01]  /*6d60*/  FFMA.FTZ R175, R188, R189, R175 ;  /* 0x000000bdbcaf7223 */ /* 0x000fe200000100af */
[----:B--2---:R-:W-:Y:S02]  /*6d70*/  IADD3 R205, PT, PT, R152, 0x40, RZ ;  /* 0x0000004098cd7810 */ /* 0x004fe40007ffe0ff */
[----:B------:R-:W-:Y:S01]  /*6d80*/  STS [R6+0x87c], R199 ;  /* 0x00087cc706007388 */ /* 0x000fe20000000800 */
[----:B------:R-:W-:Y:S01]  /*6d90*/  FFMA.FTZ R191, R191, R175, R176 ;  /* 0x000000afbfbf7223 */ /* 0x000fe200000100b0 */
[----:B------:R-:W-:Y:S01]  /*6da0*/  LEA.HI R205, R205, R152, RZ, 0x1b ;  /* 0x00000098cdcd7211 */ /* 0x000fe200078fd8ff */
[----:B0-----:R-:W-:Y:S01]  /*6db0*/  IMAD.WIDE.U32 R2, R21, UR38, R4 ;  /* 0x0000002615027c25 */ /* 0x001fe2000f8e0004 */
[----:B------:R-:W-:Y:S03]  /*6dc0*/  STS [R6+0x880], R207 ;  /* 0x000880cf06007388 */ /* 0x000fe60000000800 */
[----:B------:R-:W-:Y:S01]  /*6dd0*/  FFMA.FTZ R177, R190, R191, R177 ;  /* 0x000000bfbeb17223 */ /* 0x000fe200000100b1 */
[----:B-1----:R-:W-:Y:S01]  /*6de0*/  LEA R195, R205, UR32, 0x2 ;  /* 0x00000020cdc37c11 */ /* 0x002fe2000f8e10ff */
[----:B------:R-:W-:Y:S01]  /*6df0*/  IMAD R3, R21, UR39, R3 ;  /* 0x0000002715037c24 */ /* 0x000fe2000f8e0203 */
[----:B------:R-:W-:Y:S01]  /*6e00*/  STS [R6+0x884], R197 ;  /* 0x000884c506007388 */ /* 0x000fe20000000800 */
[----:B------:R-:W-:Y:S01]  /*6e10*/  FFMA.FTZ R193, R193, R177, R178 ;  /* 0x000000b1c1c17223 */ /* 0x000fe200000100b2 */
[----:B------:R-:W-:-:S02]  /*6e20*/  LEA R4, P0, R2, UR40, 0x2 ;  /* 0x0000002802047c11 */ /* 0x000fc4000f8010ff */
[----:B------:R-:W-:Y:S01]  /*6e30*/  STS [R6+0x888], R201 ;  /* 0x000888c906007388 */ /* 0x000fe20000000800 */
[----:B------:R-:W-:Y:S01]  /*6e40*/  FFMA.FTZ R167, R167, R193, R162 ;  /* 0x000000c1a7a77223 */ /* 0x000fe200000100a2 */
[----:B------:R-:W-:Y:S02]  /*6e50*/  LEA.HI.X R5, R2, UR41, R3, 0x2, P0 ;  /* 0x0000002902057c11 */ /* 0x000fe400080f1403 */
[----:B------:R0:W-:Y:S01]  /*6e60*/  STS [R6+0x88c], R203 ;  /* 0x00088ccb06007388 */ /* 0x0001e20000000800 */
[----:B------:R-:W-:Y:S01]  /*6e70*/  FFMA.FTZ R165, R165, R167, R16 ;  /* 0x000000a7a5a57223 */ /* 0x000fe20000010010 */
[----:B------:R-:W-:Y:S01]  /*6e80*/  IADD3 R3, PT, PT, R152, 0x80, RZ ;  /* 0x0000008098037810 */ /* 0x000fe20007ffe0ff */
[----:B------:R-:W-:Y:S02]  /*6e90*/  BAR.SYNC.DEFER_BLOCKING 0x0 ;  /* 0x0000000000007b1d */ /* 0x000fe40000010000 */
[----:B------:R-:W-:Y:S01]  /*6ea0*/  FFMA.FTZ R17, R158, R165, R17 ;  /* 0x000000a59e117223 */ /* 0x000fe20000010011 */
[----:B------:R-:W-:-:S03]  /*6eb0*/  LEA.HI R3, R3, R152, RZ, 0x1b ;  /* 0x0000009803037211 */ /* 0x000fc600078fd8ff */
[----:B------:R-:W-:Y:S01]  /*6ec0*/  FFMA.FTZ R19, R160, R17, R19 ;  /* 0x00000011a0137223 */ /* 0x000fe20000010013 */
[----:B0-----:R-:W-:Y:S01]  /*6ed0*/  FFMA.FTZ R6, R36, R156, R7 ;  /* 0x0000009c24067223 */ /* 0x001fe20000010007 */
[----:B------:R-:W-:Y:S02]  /*6ee0*/  IADD3 R156, PT, PT, R179, -UR22, -R152 ;  /* 0x80000016b39c7c10 */ /* 0x000fe4000fffe898 */
[----:B------:R-:W-:Y:S02]  /*6ef0*/  IADD3 R7, PT, PT, R152, 0xc0, RZ ;  /* 0x000000c098077810 */ /* 0x000fe40007ffe0ff */
[----:B------:R-:W-:Y:S02]  /*6f00*/  ISETP.GE.AND P6, PT, R156, 0x1, PT ;  /* 0x000000019c00780c */ /* 0x000fe40003fc6270 */
[----:B------:R-:W-:Y:S02]  /*6f10*/  IADD3 R179, PT, PT, R152, 0x100, RZ ;  /* 0x0000010098b37810 */ /* 0x000fe40007ffe0ff */
[----:B------:R-:W-:-:S02]  /*6f20*/  LEA.HI R7, R7, R152, RZ, 0x1b ;  /* 0x0000009807077211 */ /* 0x000fc400078fd8ff */
[----:B------:R-:W-:Y:S02]  /*6f30*/  LEA R16, R3, UR32, 0x2 ;  /* 0x0000002003107c11 */ /* 0x000fe4000f8e10ff */
[C---:B------:R-:W-:Y:S02]  /*6f40*/  ISETP.GE.AND P5, PT, R156.reuse, 0x41, PT ;  /* 0x000000419c00780c */ /* 0x040fe40003fa6270 */
[C---:B------:R-:W-:Y:S02]  /*6f50*/  ISETP.GE.AND P4, PT, R156.reuse, 0x81, PT ;  /* 0x000000819c00780c */ /* 0x040fe40003f86270 */
[C---:B------:R-:W-:Y:S01]  /*6f60*/  ISETP.GE.AND P3, PT, R156.reuse, 0xc1, PT ;  /* 0x000000c19c00780c */ /* 0x040fe20003f66270 */
[----:B------:R-:W0:Y:S01]  /*6f70*/  LDS R195, [R195+0x950] ;  /* 0x00095000c3c37984 */ /* 0x000e220000000800 */
[----:B------:R-:W-:Y:S01]  /*6f80*/  ISETP.GE.AND P0, PT, R156, 0x101, PT ;  /* 0x000001019c00780c */ /* 0x000fe20003f06270 */
[----:B------:R-:W-:-:S12]  /*6f90*/  @!P6 BRA `(.L_x_3858) ;  /* 0x000000000010e947 */ /* 0x000fd80003800000 */
[----:B------:R-:W-:-:S04]  /*6fa0*/  LEA.HI R2, R152, R152, RZ, 0x1b ;  /* 0x0000009898027211 */ /* 0x000fc800078fd8ff */
[----:B------:R-:W-:-:S05]  /*6fb0*/  LEA R2, R2, UR32, 0x2 ;  /* 0x0000002002027c11 */ /* 0x000fca000f8e10ff */
[----:B------:R-:W1:Y:S04]  /*6fc0*/  LDS R3, [R2+0x850] ;  /* 0x0008500002037984 */ /* 0x000e680000000800 */
[----:B-1----:R1:W-:Y:S02]  /*6fd0*/  REDG.E.ADD.F32.FTZ.RN.STRONG.GPU desc[UR24][R4.64], R3 ;  /* 0x00000003040079a6 */ /* 0x0023e4000c12f318 */
.L_x_3858:
[----:B------:R-:W-:Y:S05]  /*6fe0*/  BSYNC.RECONVERGENT B0 ;  /* 0x0000000000007941 */ /* 0x000fea0003800200 */
.L_x_3857:
[----:B------:R-:W-:Y:S01]  /*6ff0*/  BSSY.RECONVERGENT B0, `(.L_x_3859) ;  /* 0x0000004000007945 */ /* 0x000fe20003800200 */
[----:B------:R-:W-:-:S03]  /*7000*/  ISETP.GE.AND P6, PT, R156, 0x141, PT ;  /* 0x000001419c00780c */ /* 0x000fc60003fc6270 */
[----:B------:R-:W-:Y:S10]  /*7010*/  @!P5 BRA `(.L_x_3860) ;  /* 0x000000000004d947 */ /* 0x000ff40003800000 */
[----:B0-----:R2:W-:Y:S02]  /*7020*/  REDG.E.ADD.F32.FTZ.RN.STRONG.GPU desc[UR24][R4.64+0x100], R195 ;  /* 0x000100c3040079a6 */ /* 0x0015e4000c12f318 */
.L_x_3860:
[----:B------:R-:W-:Y:S05]  /*7030*/  BSYNC.RECONVERGENT B0 ;  /* 0x0000000000007941 */ /* 0x000fea0003800200 */
.L_x_3859:
[----:B-1----:R1:W3:Y:S01]  /*7040*/  LDS R3, [R16+0xa50] ;  /* 0x000a500010037984 */ /* 0x0022e20000000800 */
[----:B------:R-:W-:Y:S01]  /*7050*/  BSSY.RECONVERGENT B0, `(.L_x_3861) ;  /* 0x0000006000007945 */ /* 0x000fe20003800200 */
[----:B0-2---:R-:W-:Y:S02]  /*7060*/  IADD3 R195, PT, PT, R152, 0x140, RZ ;  /* 0x0000014098c37810 */ /* 0x005fe40007ffe0ff */
[----:B------:R-:W-:Y:S02]  /*7070*/  LEA.HI R179, R179, R152, RZ, 0x1b ;  /* 0x00000098b3b37211 */ /* 0x000fe400078fd8ff */
[----:B------:R-:W-:Y:S01]  /*7080*/  LEA R7, R7, UR32, 0x2 ;  /* 0x0000002007077c11 */ /* 0x000fe2000f8e10ff */
[----:B------:R-:W-:Y:S06]  /*7090*/  @!P4 BRA `(.L_x_3862) ;  /* 0x000000000004c947 */ /* 0x000fec0003800000 */
[----:B---3--:R0:W-:Y:S02]  /*70a0*/  REDG.E.ADD.F32.FTZ.RN.STRONG.GPU desc[UR24][R4.64+0x200], R3 ;  /* 0x00020003040079a6 */ /* 0x0081e4000c12f318 */
.L_x_3862:
[----:B------:R-:W-:Y:S05]  /*70b0*/  BSYNC.RECONVERGENT B0 ;  /* 0x0000000000007941 */ /* 0x000fea0003800200 */
.L_x_3861:
[----:B0--3--:R0:W2:Y:S01]  /*70c0*/  LDS R3, [R7+0xb50] ;  /* 0x000b500007037984 */ /* 0x0090a20000000800 */
[----:B------:R-:W-:Y:S01]  /*70d0*/  BSSY.RECONVERGENT B0, `(.L_x_3863) ;  /* 0x0000005000007945 */ /* 0x000fe20003800200 */
[----:B------:R-:W-:Y:S02]  /*70e0*/  LEA.HI R195, R195, R152, RZ, 0x1b ;  /* 0x00000098c3c37211 */ /* 0x000fe400078fd8ff */
[----:B------:R-:W-:Y:S01]  /*70f0*/  LEA R179, R179, UR32, 0x2 ;  /* 0x00000020b3b37c11 */ /* 0x000fe2000f8e10ff */
[----:B------:R-:W-:Y:S06]  /*7100*/  @!P3 BRA `(.L_x_3864) ;  /* 0x000000000004b947 */ /* 0x000fec0003800000 */
[----:B--2---:R3:W-:Y:S02]  /*7110*/  REDG.E.ADD.F32.FTZ.RN.STRONG.GPU desc[UR24][R4.64+0x300], R3 ;  /* 0x00030003040079a6 */ /* 0x0047e4000c12f318 */
.L_x_3864:
[----:B------:R-:W-:Y:S05]  /*7120*/  BSYNC.RECONVERGENT B0 ;  /* 0x0000000000007941 */ /* 0x000fea0003800200 */
.L_x_3863:
[----:B--23--:R2:W3:Y:S01]  /*7130*/  LDS R3, [R179+0xc50] ;  /* 0x000c5000b3037984 */ /* 0x00c4e20000000800 */
[----:B------:R-:W-:Y:S01]  /*7140*/  BSSY.RECONVERGENT B0, `(.L_x_3865) ;  /* 0x0000004000007945 */ /* 0x000fe20003800200 */
[----:B------:R-:W-:-:S03]  /*7150*/  LEA R195, R195, UR32, 0x2 ;  /* 0x00000020c3c37c11 */ /* 0x000fc6000f8e10ff */
[----:B------:R-:W-:Y:S05]  /*7160*/  @!P0 BRA `(.L_x_3866) ;  /* 0x0000000000048947 */ /* 0x000fea0003800000 */
[----:B---3--:R4:W-:Y:S02]  /*7170*/  REDG.E.ADD.F32.FTZ.RN.STRONG.GPU desc[UR24][R4.64+0x400], R3 ;  /* 0x00040003040079a6 */ /* 0x0089e4000c12f318 */
.L_x_3866:
[----:B------:R-:W-:Y:S05]  /*7180*/  BSYNC.RECONVERGENT B0 ;  /* 0x0000000000007941 */ /* 0x000fea0003800200 */
.L_x_3865:
[----:B---34-:R3:W4:Y:S01]  /*7190*/  LDS R3, [R195+0xd50] ;  /* 0x000d5000c3037984 */ /* 0x0187220000000800 */
[----:B------:R-:W-:Y:S01]  /*71a0*/  BSSY.RECONVERGENT B0, `(.L_x_3867) ;  /* 0x0000005000007945 */ /* 0x000fe20003800200 */
[C---:B0-----:R-:W-:Y:S02]  /*71b0*/  IADD3 R7, PT, PT, R152.reuse, 0x180, RZ ;  /* 0x0000018098077810 */ /* 0x041fe40007ffe0ff */
[----:B--2---:R-:W-:Y:S01]  /*71c0*/  IADD3 R179, PT, PT, R152, 0x1c0, RZ ;  /* 0x000001c098b37810 */ /* 0x004fe20007ffe0ff */
[----:B------:R-:W-:Y:S06]  /*71d0*/  @!P6 BRA `(.L_x_3868) ;  /* 0x000000000004e947 */ /* 0x000fec0003800000 */
[----:B----4-:R0:W-:Y:S02]  /*71e0*/  REDG.E.ADD.F32.FTZ.RN.STRONG.GPU desc[UR24][R4.64+0x500], R3 ;  /* 0x00050003040079a6 */ /* 0x0101e4000c12f318 */
.L_x_3868:
[----:B------:R-:W-:Y:S05]  /*71f0*/  BSYNC.RECONVERGENT B0 ;  /* 0x0000000000007941 */ /* 0x000fea0003800200 */
.L_x_3867:
[-C--:B------:R-:W-:Y:S01]  /*7200*/  LEA.HI R7, R7, R152.reuse, RZ, 0x1b ;  /* 0x0000009807077211 */ /* 0x080fe200078fd8ff */
[----:B------:R-:W-:Y:S01]  /*7210*/  BSSY.RECONVERGENT B0, `(.L_x_3869) ;  /* 0x000000e000007945 */ /* 0x000fe20003800200 */
[----:B------:R-:W-:Y:S02]  /*7220*/  ISETP.GE.AND P6, PT, R156, 0x181, PT ;  /* 0x000001819c00780c */ /* 0x000fe40003fc6270 */
[----:B0---4-:R-:W-:Y:S02]  /*7230*/  LEA R3, R7, UR32, 0x2 ;  /* 0x0000002007037c11 */ /* 0x011fe4000f8e10ff */
[-C--:B------:R-:W-:Y:S02]  /*7240*/  LEA.HI R179, R179, R152.reuse, RZ, 0x1b ;  /* 0x00000098b3b37211 */ /* 0x080fe400078fd8ff */
[----:B------:R-:W-:Y:S02]  /*7250*/  LEA.HI R163, R163, R152, RZ, 0x1b ;  /* 0x00000098a3a37211 */ /* 0x000fe400078fd8ff */
[----:B------:R-:W0:Y:S01]  /*7260*/  LDS R3, [R3+0xe50] ;  /* 0x000e500003037984 */ /* 0x000e220000000800 */
[----:B---3--:R-:W-:-:S02]  /*7270*/  IADD3 R195, PT, PT, R152, 0x240, RZ ;  /* 0x0000024098c37810 */ /* 0x008fc40007ffe0ff */
[----:B------:R-:W-:Y:S02]  /*7280*/  LEA R179, R179, UR32, 0x2 ;  /* 0x00000020b3b37c11 */ /* 0x000fe4000f8e10ff */
[C---:B------:R-:W-:Y:S02]  /*7290*/  ISETP.GE.AND P0, PT, R156.reuse, 0x1c1, PT ;  /* 0x000001c19c00780c */ /* 0x040fe40003f06270 */
[C---:B------:R-:W-:Y:S02]  /*72a0*/  ISETP.GE.AND P3, PT, R156.reuse, 0x201, PT ;  /* 0x000002019c00780c */ /* 0x040fe40003f66270 */
[C---:B------:R-:W-:Y:S02]  /*72b0*/  ISETP.GE.AND P4, PT, R156.reuse, 0x241, PT ;  /* 0x000002419c00780c */ /* 0x040fe40003f86270 */
[----:B------:R-:W-:Y:S01]  /*72c0*/  ISETP.GE.AND P5, PT, R156, 0x281, PT ;  /* 0x000002819c00780c */ /* 0x000fe20003fa6270 */
[----:B------:R-:W-:-:S12]  /*72d0*/  @!P6 BRA `(.L_x_3870) ;  /* 0x000000000004e947 */ /* 0x000fd80003800000 */
[----:B0-----:R2:W-:Y:S02]  /*72e0*/  REDG.E.ADD.F32.FTZ.RN.STRONG.GPU desc[UR24][R4.64+0x600], R3 ;  /* 0x00060003040079a6 */ /* 0x0015e4000c12f318 */
.L_x_3870:
[----:B------:R-:W-:Y:S05]  /*72f0*/  BSYNC.RECONVERGENT B0 ;  /* 0x0000000000007941 */ /* 0x000fea0003800200 */
.L_x_3869:
[----:B0-2---:R0:W2:Y:S01]  /*7300*/  LDS R3, [R179+0xf50] ;  /* 0x000f5000b3037984 */ /* 0x0050a20000000800 */
[----:B------:R-:W-:Y:S01]  /*7310*/  BSSY.RECONVERGENT B0, `(.L_x_3871) ;  /* 0x0000006000007945 */ /* 0x000fe20003800200 */
[----:B------:R-:W-:Y:S02]  /*7320*/  IADD3 R7, PT, PT, R152, 0x280, RZ ;  /* 0x0000028098077810 */ /* 0x000fe40007ffe0ff */
[----:B------:R-:W-:Y:S02]  /*7330*/  LEA R163, R163, UR32, 0x2 ;  /* 0x00000020a3a37c11 */ /* 0x000fe4000f8e10ff */
[----:B------:R-:W-:Y:S01]  /*7340*/  LEA.HI R195, R195, R152, RZ, 0x1b ;  /* 0x00000098c3c37211 */ /* 0x000fe200078fd8ff */
[----:B------:R-:W-:Y:S06]  /*7350*/  @!P0 BRA `(.L_x_3872) ;  /* 0x0000000000048947 */ /* 0x000fec0003800000 */
[----:B--2---:R3:W-:Y:S02]  /*7360*/  REDG.E.ADD.F32.FTZ.RN.STRONG.GPU desc[UR24][R4.64+0x700], R3 ;  /* 0x00070003040079a6 */ /* 0x0047e4000c12f318 */
.L_x_3872:
[----:B------:R-:W-:Y:S05]  /*7370*/  BSYNC.RECONVERGENT B0 ;  /* 0x0000000000007941 */ /* 0x000fea0003800200 */
.L_x_3871:
[----:B--23--:R2:W3:Y:S01]  /*7380*/  LDS R3, [R163+0x1050] ;  /* 0x00105000a3037984 */ /* 0x00c4e20000000800 */
[----:B------:R-:W-:Y:S01]  /*7390*/  BSSY.RECONVERGENT B0, `(.L_x_3873) ;  /* 0x0000005000007945 */ /* 0x000fe20003800200 */
[----:B------:R-:W-:Y:S02]  /*73a0*/  LEA.HI R7, R7, R152, RZ, 0x1b ;  /* 0x0000009807077211 */ /* 0x000fe400078fd8ff */
[----:B------:R-:W-:Y:S01]  /*73b0*/  LEA R195, R195, UR32, 0x2 ;  /* 0x00000020c3c37c11 */ /* 0x000fe2000f8e10ff */
[----:B------:R-:W-:Y:S06]  /*73c0*/  @!P3 BRA `(.L_x_3874) ;  /* 0x000000000004b947 */ /* 0x000fec0003800000 */
[----:B---3--:R4:W-:Y:S02]  /*73d0*/  REDG.E.ADD.F32.FTZ.RN.STRONG.GPU desc[UR24][R4.64+0x800], R3 ;  /* 0x00080003040079a6 */ /* 0x0089e4000c12f318 */
.L_x_3874:
[----:B------:R-:W-:Y:S05]  /*73e0*/  BSYNC.RECONVERGENT B0 ;  /* 0x0000000000007941 */ /* 0x000fea0003800200 */
.L_x_3873:
[----:B---34-:R3:W4:Y:S01]  /*73f0*/  LDS R3, [R195+0x1150] ;  /* 0x00115000c3037984 */ /* 0x0187220000000800 */
[----:B------:R-:W-:Y:S01]  /*7400*/  BSSY.RECONVERGENT B0, `(.L_x_3875) ;  /* 0x0000005000007945 */ /* 0x000fe20003800200 */
[----:B--2---:R-:W-:Y:S01]  /*7410*/  VIADD R163, R152, 0x2c0 ;  /* 0x000002c098a37836 */ /* 0x004fe20000000000 */
[----:B------:R-:W-:Y:S02]  /*7420*/  LEA R7, R7, UR32, 0x2 ;  /* 0x0000002007077c11 */ /* 0x000fe4000f8e10ff */
[----:B------:R-:W-:Y:S05]  /*7430*/  @!P4 BRA `(.L_x_3876) ;  /* 0x000000000004c947 */ /* 0x000fea0003800000 */
[----:B----4-:R2:W-:Y:S02]  /*7440*/  REDG.E.ADD.F32.FTZ.RN.STRONG.GPU desc[UR24][R4.64+0x900], R3 ;  /* 0x00090003040079a6 */ /* 0x0105e4000c12f318 */
.L_x_3876:
[----:B------:R-:W-:Y:S05]  /*7450*/  BSYNC.RECONVERGENT B0 ;  /* 0x0000000000007941 */ /* 0x000fea0003800200 */
.L_x_3875:
[----:B--2-4-:R2:W4:Y:S01]  /*7460*/  LDS R3, [R7+0x1250] ;  /* 0x0012500007037984 */ /* 0x0145220000000800 */
[----:B------:R-:W-:Y:S01]  /*7470*/  BSSY.RECONVERGENT B0, `(.L_x_3877) ;  /* 0x0000004000007945 */ /* 0x000fe20003800200 */
[----:B------:R-:W-:-:S03]  /*7480*/  LEA.HI R163, R163, R152, RZ, 0x1b ;  /* 0x00000098a3a37211 */ /* 0x000fc600078fd8ff */
[----:B------:R-:W-:Y:S05]  /*7490*/  @!P5 BRA `(.L_x_3878) ;  /* 0x000000000004d947 */ /* 0x000fea0003800000 */
[----:B----4-:R4:W-:Y:S02]  /*74a0*/  REDG.E.ADD.F32.FTZ.RN.STRONG.GPU desc[UR24][R4.64+0xa00], R3 ;  /* 0x000a0003040079a6 */ /* 0x0109e4000c12f318 */
.L_x_3878:
[----:B------:R-:W-:Y:S05]  /*74b0*/  BSYNC.RECONVERGENT B0 ;  /* 0x0000000000007941 */ /* 0x000fea0003800200 */
.L_x_3877:
[----:B--2---:R-:W-:Y:S01]  /*74c0*/  LEA R7, R163, UR32, 0x2 ;  /* 0x00000020a3077c11 */ /* 0x004fe2000f8e10ff */
[----:B------:R-:W-:Y:S01]  /*74d0*/  BSSY.RECONVERGENT B0, `(.L_x_3879) ;  /* 0x000000b000007945 */ /* 0x000fe20003800200 */
[C---:B------:R-:W-:Y:S01]  /*74e0*/  ISETP.GE.AND P6, PT, R156.reuse, 0x2c1, PT ;  /* 0x000002c19c00780c */ /* 0x040fe20003fc6270 */
[-C--:B----4-:R-:W-:Y:S01]  /*74f0*/  FFMA.FTZ R3, R77, -R92.reuse, R198 ;  /* 0x8000005c4d037223 */ /* 0x090fe200000100c6 */
[C---:B------:R-:W-:Y:S01]  /*7500*/  ISETP.GE.AND P0, PT, R156.reuse, 0x301, PT ;  /* 0x000003019c00780c */ /* 0x040fe20003f06270 */
[----:B------:R-:W-:Y:S01]  /*7510*/  FMUL.FTZ R2, R19, R92 ;  /* 0x0000005c13027220 */ /* 0x000fe20000410000 */
[----:B------:R-:W2:Y:S01]  /*7520*/  LDS R7, [R7+0x1350] ;  /* 0x0013500007077984 */ /* 0x000ea20000000800 */
[C---:B------:R-:W-:Y:S02]  /*7530*/  ISETP.GE.AND P3, PT, R156.reuse, 0x341, PT ;  /* 0x000003419c00780c */ /* 0x040fe40003f66270 */
[C---:B------:R-:W-:Y:S02]  /*7540*/  ISETP.GE.AND P4, PT, R156.reuse, 0x381, PT ;  /* 0x000003819c00780c */ /* 0x040fe40003f86270 */
[----:B------:R-:W-:-:S04]  /*7550*/  ISETP.GE.AND P5, PT, R156, 0x3c1, PT ;  /* 0x000003c19c00780c */ /* 0x000fc80003fa6270 */
[----:B------:R-:W-:Y:S09]  /*7560*/  @!P6 BRA `(.L_x_3880) ;  /* 0x000000000004e947 */ /* 0x000ff20003800000 */
[----:B--2---:R4:W-:Y:S02]  /*7570*/  REDG.E.ADD.F32.FTZ.RN.STRONG.GPU desc[UR24][R4.64+0xb00], R7 ;  /* 0x000b0007040079a6 */ /* 0x0049e4000c12f318 */
.L_x_3880:
[----:B------:R-:W-:Y:S05]  /*7580*/  BSYNC.RECONVERGENT B0 ;  /* 0x0000000000007941 */ /* 0x000fea0003800200 */
.L_x_3879:
[C---:B0-----:R-:W-:Y:S01]  /*7590*/  IADD3 R179, PT, PT, R152.reuse, 0x300, RZ ;  /* 0x0000030098b37810 */ /* 0x041fe20007ffe0ff */
[-C--:B------:R-:W-:Y:S01]  /*75a0*/  FFMA.FTZ R194, R73, -R90.reuse, R194 ;  /* 0x8000005a49c27223 */ /* 0x080fe200000100c2 */
[----:B---3--:R-:W-:Y:S01]  /*75b0*/  IADD3 R195, PT, PT, R152, 0x340, RZ ;  /* 0x0000034098c37810 */ /* 0x008fe20007ffe0ff */
[----:B--2-4-:R-:W-:Y:S01]  /*75c0*/  FMUL.FTZ R7, R17, R90 ;  /* 0x0000005a11077220 */ /* 0x014fe20000410000 */
[-C--:B------:R-:W-:Y:S01]  /*75d0*/  LEA.HI R160, R179, R152.reuse, RZ, 0x1b ;  /* 0x00000098b3a07211 */ /* 0x080fe200078fd8ff */
[----:B------:R-:W-:Y:S01]  /*75e0*/  FFMA.FTZ R156, R2, R3, RZ ;  /* 0x00000003029c7223 */ /* 0x000fe200000100ff */
[----:B------:R-:W-:Y:S01]  /*75f0*/  LEA.HI R195, R195, R152, RZ, 0x1b ;  /* 0x00000098c3c37211 */ /* 0x000fe200078fd8ff */
[-C--:B------:R-:W-:Y:S01]  /*7600*/  FFMA.FTZ R196, R71, -R88.reuse, R196 ;  /* 0x8000005847c47223 */ /* 0x080fe200000100c4 */
[----:B------:R-:W-:Y:S01]  /*7610*/  LEA R164, R160, UR32, 0x2 ;  /* 0x00000020a0a47c11 */ /* 0x000fe2000f8e10ff */
[----:B-1----:R-:W-:Y:S01]  /*7620*/  FMUL.FTZ R16, R165, R88 ;  /* 0x00000058a5107220 */ /* 0x002fe20000410000 */
[----:B------:R-:W-:Y:S01]  /*7630*/  LEA R166, R195, UR32, 0x2 ;  /* 0x00000020c3a67c11 */ /* 0x000fe2000f8e10ff */
[----:B------:R-:W-:Y:S01]  /*7640*/  FFMA.FTZ R163, R7, R194, R156 ;  /* 0x000000c207a37223 */ /* 0x000fe2000001009c */
[-C--:B------:R-:W-:Y:S01]  /*7650*/  FFMA.FTZ R223, R74, -R87.reuse, R223 ;  /* 0x800000574adf7223 */ /* 0x080fe200000100df */
[----:B------:R0:W1:Y:S01]  /*7660*/  LDS R195, [R164+0x1450] ;  /* 0x00145000a4c37984 */ /* 0x0000620000000800 */
[----:B------:R-:W-:Y:S01]  /*7670*/  FMUL.FTZ R156, R167, R87 ;  /* 0x00000057a79c7220 */ /* 0x000fe20000410000 */
[----:B------:R-:W-:Y:S01]  /*7680*/  FFMA.FTZ R163, R16, R196, R163 ;  /* 0x000000c410a37223 */ /* 0x000fe200000100a3 */
[-C--:B------:R-:W-:Y:S01]  /*7690*/  FFMA.FTZ R225, R72, -R85.reuse, R225 ;  /* 0x8000005548e17223 */ /* 0x080fe200000100e1 */
[----:B------:R-:W-:Y:S01]  /*76a0*/  FMUL.FTZ R158, R193, R85 ;  /* 0x00000055c19e7220 */ /* 0x000fe20000410000 */
[-C--:B------:R-:W-:Y:S01]  /*76b0*/  FFMA.FTZ R200, R69, -R86.reuse, R200 ;  /* 0x8000005645c87223 */ /* 0x080fe200000100c8 */
[----:B------:R-:W-:Y:S01]  /*76c0*/  FFMA.FTZ R163, R156, R223, R163 ;  /* 0x000000df9ca37223 */ /* 0x000fe200000100a3 */
[----:B------:R-:W-:Y:S01]  /*76d0*/  FMUL.FTZ R179, R177, R86 ;  /* 0x00000056b1b37220 */ /* 0x000fe20000410000 */
[-C--:B------:R-:W-:Y:S01]  /*76e0*/  FFMA.FTZ R202, R67, -R80.reuse, R202 ;  /* 0x8000005043ca7223 */ /* 0x080fe200000100ca */
[----:B------:R-:W-:Y:S01]  /*76f0*/  FMUL.FTZ R160, R191, R80 ;  /* 0x00000050bfa07220 */ /* 0x000fe20000410000 */
[----:B------:R-:W-:Y:S01]  /*7700*/  FFMA.FTZ R162, R158, R225, R163 ;  /* 0x000000e19ea27223 */ /* 0x000fe200000100a3 */
[----:B------:R-:W-:Y:S01]  /*7710*/  BSSY.RECONVERGENT B0, `(.L_x_3881) ;  /* 0x0000007000007945 */ /* 0x000fe20003800200 */
[----:B------:R-:W-:-:S02]  /*7720*/  FFMA.FTZ R227, R68, -R75, R227 ;  /* 0x8000004b44e37223 */ /* 0x000fc400000100e3 */
[----:B------:R-:W-:Y:S01]  /*7730*/  FFMA.FTZ R163, R179, R200, R162 ;  /* 0x000000c8b3a37223 */ /* 0x000fe200000100a2 */
[----:B------:R-:W-:-:S03]  /*7740*/  FMUL.FTZ R162, R175, R75 ;  /* 0x0000004bafa27220 */ /* 0x000fc60000410000 */
[----:B------:R-:W-:Y:S01]  /*7750*/  FFMA.FTZ R163, R160, R202, R163 ;  /* 0x000000caa0a37223 */ /* 0x000fe200000100a3 */
[----:B0-----:R-:W-:Y:S06]  /*7760*/  @!P0 BRA `(.L_x_3882) ;  /* 0x0000000000048947 */ /* 0x001fec0003800000 */
[----:B-1----:R0:W-:Y:S02]  /*7770*/  REDG.E.ADD.F32.FTZ.RN.STRONG.GPU desc[UR24][R4.64+0xc00], R195 ;  /* 0x000c00c3040079a6 */ /* 0x0021e4000c12f318 */
.L_x_3882:
[----:B------:R-:W-:Y:S05]  /*7780*/  BSYNC.RECONVERGENT B0 ;  /* 0x0000000000007941 */ /* 0x000fea0003800200 */
.L_x_3881:
[----:B01----:R0:W1:Y:S01]  /*7790*/  LDS R195, [R166+0x1550] ;  /* 0x00155000a6c37984 */ /* 0x0030620000000800 */
[----:B------:R-:W-:Y:S01]  /*77a0*/  BSSY.RECONVERGENT B0, `(.L_x_3883) ;  /* 0x0000006000007945 */ /* 0x000fe20003800200 */
[-C--:B------:R-:W-:Y:S01]  /*77b0*/  FFMA.FTZ R204, R65, -R70.reuse, R204 ;  /* 0x8000004641cc7223 */ /* 0x080fe200000100cc */
[----:B------:R-:W-:Y:S01]  /*77c0*/  FMUL.FTZ R164, R189, R70 ;  /* 0x00000046bda47220 */ /* 0x000fe20000410000 */
[----:B------:R-:W-:Y:S01]  /*77d0*/  FFMA.FTZ R163, R162, R227, R163 ;  /* 0x000000e3a2a37223 */ /* 0x000fe200000100a3 */
[----:B------:R-:W-:Y:S06]  /*77e0*/  @!P3 BRA `(.L_x_3884) ;  /* 0x000000000004b947 */ /* 0x000fec0003800000 */
[----:B-1----:R2:W-:Y:S02]  /*77f0*/  REDG.E.ADD.F32.FTZ.RN.STRONG.GPU desc[UR24][R4.64+0xd00], R195 ;  /* 0x000d00c3040079a6 */ /* 0x0025e4000c12f318 */
.L_x_3884:
[----:B------:R-:W-:Y:S05]  /*7800*/  BSYNC.RECONVERGENT B0 ;  /* 0x0000000000007941 */ /* 0x000fea0003800200 */
.L_x_3883:
[----:B-12---:R-:W-:Y:S01]  /*7810*/  IADD3 R195, PT, PT, R152, 0x380, RZ ;  /* 0x0000038098c37810 */ /* 0x006fe20007ffe0ff */
[-C--:B------:R-:W-:Y:S01]  /*7820*/  FFMA.FTZ R229, R66, -R63.reuse, R229 ;  /* 0x8000003f42e57223 */ /* 0x080fe200000100e5 */
[----:B0-----:R-:W-:Y:S01]  /*7830*/  FMUL.FTZ R166, R173, R63 ;  /* 0x0000003fada67220 */ /* 0x001fe20000410000 */
[----:B------:R-:W-:Y:S01]  /*7840*/  FFMA.FTZ R163, R164, R204, R163 ;  /* 0x000000cca4a37223 */ /* 0x000fe200000100a3 */
[----:B------:R-:W-:Y:S01]  /*7850*/  LEA.HI R195, R195, R152, RZ, 0x1b ;  /* 0x00000098c3c37211 */ /* 0x000fe200078fd8ff */
[-C--:B------:R-:W-:Y:S01]  /*7860*/  FFMA.FTZ R231, R64, -R61.reuse, R231 ;  /* 0x8000003d40e77223 */ /* 0x080fe200000100e7 */
[----:B------:R-:W-:Y:S01]  /*7870*/  FMUL.FTZ R168, R187, R61 ;  /* 0x0000003dbba87220 */ /* 0x000fe20000410000 */
[----:B------:R-:W-:Y:S01]  /*7880*/  FFMA.FTZ R163, R166, R229, R163 ;  /* 0x000000e5a6a37223 */ /* 0x000fe200000100a3 */
[----:B------:R-:W-:Y:S01]  /*7890*/  LEA R195, R195, UR32, 0x2 ;  /* 0x00000020c3c37c11 */ /* 0x000fe2000f8e10ff */
[-C--:B------:R-:W-:Y:S01]  /*78a0*/  FFMA.FTZ R235, R62, -R57.reuse, R235 ;  /* 0x800000393eeb7223 */ /* 0x080fe200000100eb */
[----:B------:R-:W-:Y:S01]  /*78b0*/  FMUL.FTZ R170, R171, R57 ;  /* 0x00000039abaa7220 */ /* 0x000fe20000410000 */
        /* <DEDUP_REMOVED lines=20> */
.L_x_3886:
[----:B------:R-:W-:Y:S05]  /*7a00*/  BSYNC.RECONVERGENT B0 ;  /* 0x0000000000007941 */ /* 0x000fea0003800200 */
.L_x_3885:
[----:B01----:R0:W1:Y:S01]  /*7a10*/  LDS R195, [R197+0x1750] ;  /* 0x00175000c5c37984 */ /* 0x0030620000000800 */
[----:B------:R-:W-:Y:S01]  /*7a20*/  BSSY.RECONVERGENT B0, `(.L_x_3887) ;  /* 0x0000004000007945 */ /* 0x000fe20003800200 */
[----:B------:R-:W-:-:S03]  /*7a30*/  FFMA.FTZ R163, R178, R239, R163 ;  /* 0x000000efb2a37223 */ /* 0x000fc600000100a3 */
[----:B------:R-:W-:Y:S05]  /*7a40*/  @!P5 BRA `(.L_x_3888) ;  /* 0x000000000004d947 */ /* 0x000fea0003800000 */
[----:B-1----:R2:W-:Y:S02]  /*7a50*/  REDG.E.ADD.F32.FTZ.RN.STRONG.GPU desc[UR24][R4.64+0xf00], R195 ;  /* 0x000f00c3040079a6 */ /* 0x0025e4000c12f318 */
.L_x_3888:
[----:B------:R-:W-:Y:S05]  /*7a60*/  BSYNC.RECONVERGENT B0 ;  /* 0x0000000000007941 */ /* 0x000fea0003800200 */
.L_x_3887:
[----:B--2---:R-:W2:Y:S01]  /*7a70*/  SHFL.DOWN PT, R5, R6, 0x1, 0x1f ;  /* 0x08201f0006057f89 */ /* 0x004ea200000e0000 */
[----:B------:R-:W-:Y:S01]  /*7a80*/  ISETP.GT.AND P0, PT, R133, 0x1e, PT ;  /* 0x0000001e8500780c */ /* 0x000fe20003f04270 */
[----:B------:R-:W-:Y:S01]  /*7a90*/  FMUL.FTZ R180, R18, R169 ;  /* 0x000000a912b47220 */ /* 0x000fe20000410000 */
[----:B------:R-:W-:Y:S01]  /*7aa0*/  FADD.FTZ R25, R172, R25 ;  /* 0x00000019ac197221 */ /* 0x000fe20000010000 */
[----:B------:R-:W3:Y:S01]  /*7ab0*/  SHFL.DOWN PT, R4, R163, 0x1, 0x1f ;  /* 0x08201f00a3047f89 */ /* 0x000ee200000e0000 */
[----:B------:R-:W-:Y:S01]  /*7ac0*/  FADD.FTZ R28, R162, R28 ;  /* 0x0000001ca21c7221 */ /* 0x000fe20000010000 */
[----:B------:R-:W-:Y:S01]  /*7ad0*/  FMUL.FTZ R239, R239, R180 ;  /* 0x000000b4efef7220 */ /* 0x000fe20000410000 */
[----:B------:R-:W-:Y:S01]  /*7ae0*/  FADD.FTZ R32, R156, R32 ;  /* 0x000000209c207221 */ /* 0x000fe20000010000 */
[----:B------:R-:W-:Y:S01]  /*7af0*/  FMUL.FTZ R156, R18, R167 ;  /* 0x000000a7129c7220 */ /* 0x000fe20000410000 */
[----:B------:R-:W-:Y:S01]  /*7b00*/  FADD.FTZ R35, R16, R35 ;  /* 0x0000002310237221 */ /* 0x000fe20000010000 */
[----:B------:R-:W-:Y:S01]  /*7b10*/  FFMA.FTZ R239, R46, R169, R239 ;  /* 0x000000a92eef7223 */ /* 0x000fe200000100ef */
[----:B------:R-:W-:Y:S01]  /*7b20*/  ISETP.NE.AND P3, PT, R152, RZ, PT ;  /* 0x000000ff9800720c */ /* 0x000fe20003f65270 */
[----:B------:R-:W-:Y:S01]  /*7b30*/  FMUL.FTZ R223, R223, R156 ;  /* 0x0000009cdfdf7220 */ /* 0x000fe20000410000 */
[----:B------:R-:W-:Y:S01]  /*7b40*/  FADD.FTZ R33, R158, R33 ;  /* 0x000000219e217221 */ /* 0x000fe20000010000 */
[----:B------:R-:W-:Y:S01]  /*7b50*/  FADD.FTZ R22, R174, R22 ;  /* 0x00000016ae167221 */ /* 0x000fe20000010000 */
[----:B------:R-:W-:Y:S01]  /*7b60*/  FADD.FTZ R24, R170, R24 ;  /* 0x00000018aa187221 */ /* 0x000fe20000010000 */
[----:B------:R-:W-:Y:S01]  /*7b70*/  FFMA.FTZ R16, R74, R167, R223 ;  /* 0x000000a74a107223 */ /* 0x000fe200000100df */
[----:B------:R-:W-:Y:S01]  /*7b80*/  FMUL.FTZ R167, R18, R17 ;  /* 0x0000001112a77220 */ /* 0x000fe20000410000 */
[----:B------:R-:W-:Y:S01]  /*7b90*/  FADD.FTZ R26, R166, R26 ;  /* 0x0000001aa61a7221 */ /* 0x000fe20000010000 */
[----:B------:R-:W-:Y:S01]  /*7ba0*/  FADD.FTZ R31, R160, R31 ;  /* 0x0000001fa01f7221 */ /* 0x000fe20000010000 */
[----:B------:R-:W-:Y:S01]  /*7bb0*/  BSSY.RECONVERGENT B0, `(.L_x_3889) ;  /* 0x000006b000007945 */ /* 0x000fe20003800200 */
[----:B------:R-:W-:Y:S01]  /*7bc0*/  FMUL.FTZ R194, R194, R167 ;  /* 0x000000a7c2c27220 */ /* 0x000fe20000410000 */
[----:B------:R-:W-:Y:S01]  /*7bd0*/  FADD.FTZ R20, R178, R20 ;  /* 0x00000014b2147221 */ /* 0x000fe20000010000 */
[----:B------:R-:W-:Y:S01]  /*7be0*/  FADD.FTZ R23, R176, R23 ;  /* 0x00000017b0177221 */ /* 0x000fe20000010000 */
[----:B--2---:R-:W-:Y:S01]  /*7bf0*/  @!P0 FADD.FTZ R6, R6, R5 ;  /* 0x0000000506068221 */ /* 0x004fe20000010000 */
[----:B------:R-:W-:Y:S01]  /*7c00*/  FFMA.FTZ R194, R73, R17, R194 ;  /* 0x0000001149c27223 */ /* 0x000fe200000100c2 */
[----:B------:R-:W-:Y:S01]  /*7c10*/  FADD.FTZ R100, R239, R100 ;  /* 0x00000064ef647221 */ /* 0x000fe20000010000 */
[----:B------:R-:W-:Y:S01]  /*7c20*/  FADD.FTZ R27, R168, R27 ;  /* 0x0000001ba81b7221 */ /* 0x000fe20000010000 */
[----:B---3--:R-:W-:Y:S01]  /*7c30*/  @!P0 FADD.FTZ R163, R163, R4 ;  /* 0x00000004a3a38221 */ /* 0x008fe20000010000 */
[----:B------:R-:W2:Y:S01]  /*7c40*/  SHFL.DOWN PT, R5, R6, 0x2, 0x1f ;  /* 0x08401f0006057f89 */ /* 0x000ea200000e0000 */
[----:B------:R-:W-:Y:S01]  /*7c50*/  ISETP.GT.AND P0, PT, R133, 0x1d, PT ;  /* 0x0000001d8500780c */ /* 0x000fe20003f04270 */
[----:B------:R-:W-:Y:S01]  /*7c60*/  FADD.FTZ R29, R164, R29 ;  /* 0x0000001da41d7221 */ /* 0x000fe20000010000 */
[----:B------:R-:W-:Y:S01]  /*7c70*/  FADD.FTZ R30, R179, R30 ;  /* 0x0000001eb31e7221 */ /* 0x000fe20000010000 */
[----:B------:R-:W3:Y:S01]  /*7c80*/  SHFL.DOWN PT, R4, R163, 0x2, 0x1f ;  /* 0x08401f00a3047f89 */ /* 0x000ee200000e0000 */
[----:B------:R-:W-:Y:S01]  /*7c90*/  FADD.FTZ R34, R7, R34 ;  /* 0x0000002207227221 */ /* 0x000fe20000010000 */
[----:B------:R-:W-:Y:S01]  /*7ca0*/  FADD.FTZ R81, R16, R81 ;  /* 0x0000005110517221 */ /* 0x000fe20000010000 */
[----:B------:R-:W-:Y:S01]  /*7cb0*/  FADD.FTZ R37, R2, R37 ;  /* 0x0000002502257221 */ /* 0x000fe20000010000 */
[----:B------:R-:W-:-:S06]  /*7cc0*/  FADD.FTZ R79, R194, R79 ;  /* 0x0000004fc24f7221 */ /* 0x000fcc0000010000 */
[----:B--2---:R-:W-:Y:S01]  /*7cd0*/  @!P0 FADD.FTZ R6, R6, R5 ;  /* 0x0000000506068221 */ /* 0x004fe20000010000 */
[----:B------:R-:W-:Y:S01]  /*7ce0*/  FMUL.FTZ R5, R18, R183 ;  /* 0x000000b712057220 */ /* 0x000fe20000410000 */
[----:B---3--:R-:W-:-:S03]  /*7cf0*/  @!P0 FADD.FTZ R163, R163, R4 ;  /* 0x00000004a3a38221 */ /* 0x008fc60000010000 */
[----:B-1----:R-:W1:Y:S01]  /*7d00*/  SHFL.DOWN PT, R195, R6, 0x4, 0x1f ;  /* 0x08801f0006c37f89 */ /* 0x002e6200000e0000 */
[----:B------:R-:W-:Y:S01]  /*7d10*/  ISETP.GT.AND P0, PT, R133, 0x1b, PT ;  /* 0x0000001b8500780c */ /* 0x000fe20003f04270 */
[----:B------:R-:W-:Y:S01]  /*7d20*/  FMUL.FTZ R4, R18, R181 ;  /* 0x000000b512047220 */ /* 0x000fe20000410000 */
[----:B------:R-:W-:Y:S01]  /*7d30*/  FMUL.FTZ R210, R210, R5 ;  /* 0x00000005d2d27220 */ /* 0x000fe20000410000 */
[----:B------:R-:W2:Y:S01]  /*7d40*/  SHFL.DOWN PT, R182, R163, 0x4, 0x1f ;  /* 0x08801f00a3b67f89 */ /* 0x000ea200000e0000 */
[C---:B------:R-:W-:Y:S01]  /*7d50*/  FMUL.FTZ R5, R18.reuse, R189 ;  /* 0x000000bd12057220 */ /* 0x040fe20000410000 */
[----:B------:R-:W-:Y:S01]  /*7d60*/  FMUL.FTZ R237, R237, R4 ;  /* 0x00000004eded7220 */ /* 0x000fe20000410000 */
        /* <DEDUP_REMOVED lines=15> */
[----:B------:R-:W-:Y:S01]  /*7e60*/  FMUL.FTZ R4, R18, R173 ;  /* 0x000000ad12047220 */ /* 0x000fe20000410000 */
[----:B------:R-:W-:Y:S01]  /*7e70*/  FFMA.FTZ R204, R65, R189, R204 ;  /* 0x000000bd41cc7223 */ /* 0x000fe200000100cc */
[----:B-1----:R-:W-:Y:S01]  /*7e80*/  @!P0 FADD.FTZ R6, R6, R195 ;  /* 0x000000c306068221 */ /* 0x002fe20000010000 */
[----:B------:R-:W-:Y:S01]  /*7e90*/  FFMA.FTZ R166, R64, R187, R231 ;  /* 0x000000bb40a67223 */ /* 0x000fe200000100e7 */
[----:B------:R-:W-:Y:S01]  /*7ea0*/  FMUL.FTZ R229, R229, R4 ;  /* 0x00000004e5e57220 */ /* 0x000fe20000410000 */
[C---:B------:R-:W-:Y:S01]  /*7eb0*/  FMUL.FTZ R4, R18.reuse, R175 ;  /* 0x000000af12047220 */ /* 0x040fe20000410000 */
[----:B--2---:R-:W-:Y:S01]  /*7ec0*/  @!P0 FADD.FTZ R163, R163, R182 ;  /* 0x000000b6a3a38221 */ /* 0x004fe20000010000 */
[----:B------:R-:W1:Y:S01]  /*7ed0*/  SHFL.DOWN PT, R169, R6, 0x8, 0x1f ;  /* 0x09001f0006a97f89 */ /* 0x000e6200000e0000 */
[----:B------:R-:W-:Y:S01]  /*7ee0*/  ISETP.GT.AND P0, PT, R133, 0x17, PT ;  /* 0x000000178500780c */ /* 0x000fe20003f04270 */
[----:B------:R-:W-:Y:S01]  /*7ef0*/  FMUL.FTZ R227, R227, R4 ;  /* 0x00000004e3e37220 */ /* 0x000fe20000410000 */
[----:B------:R-:W-:Y:S01]  /*7f00*/  FMUL.FTZ R4, R18, R193 ;  /* 0x000000c112047220 */ /* 0x000fe20000410000 */
[----:B------:R-:W2:Y:S01]  /*7f10*/  SHFL.DOWN PT, R172, R163, 0x8, 0x1f ;  /* 0x09001f00a3ac7f89 */ /* 0x000ea200000e0000 */
[----:B------:R-:W-:Y:S01]  /*7f20*/  FFMA.FTZ R229, R66, R173, R229 ;  /* 0x000000ad42e57223 */ /* 0x000fe200000100e5 */
[----:B------:R-:W-:Y:S01]  /*7f30*/  FFMA.FTZ R160, R68, R175, R227 ;  /* 0x000000af44a07223 */ /* 0x000fe200000100e3 */
[----:B------:R-:W-:Y:S01]  /*7f40*/  FMUL.FTZ R225, R225, R4 ;  /* 0x00000004e1e17220 */ /* 0x000fe20000410000 */
[----:B------:R-:W-:Y:S01]  /*7f50*/  FFMA.FTZ R191, R67, R191, R202 ;  /* 0x000000bf43bf7223 */ /* 0x000fe200000100ca */
[----:B------:R-:W-:Y:S01]  /*7f60*/  FFMA.FTZ R200, R69, R177, R200 ;  /* 0x000000b145c87223 */ /* 0x000fe200000100c8 */
[----:B------:R-:W-:Y:S01]  /*7f70*/  FADD.FTZ R97, R174, R97 ;  /* 0x00000061ae617221 */ /* 0x000fe20000010000 */
        /* <DEDUP_REMOVED lines=12> */
[----:B--2---:R-:W-:-:S04]  /*8040*/  @!P0 FADD.FTZ R163, R163, R172 ;  /* 0x000000aca3a38221 */ /* 0x004fc80000010000 */
[----:B------:R-:W1:Y:S01]  /*8050*/  SHFL.DOWN PT, R169, R6, 0x10, 0x1f ;  /* 0x0a001f0006a97f89 */ /* 0x000e6200000e0000 */
[----:B------:R-:W-:-:S03]  /*8060*/  ISETP.NE.AND P0, PT, R133, RZ, PT ;  /* 0x000000ff8500720c */ /* 0x000fc60003f05270 */
[----:B------:R-:W2:Y:S10]  /*8070*/  SHFL.DOWN PT, R162, R163, 0x10, 0x1f ;  /* 0x0a001f00a3a27f89 */ /* 0x000eb400000e0000 */
[----:B------:R-:W-:-:S04]  /*8080*/  @!P0 SHF.R.U32.HI R4, RZ, 0x2, R152 ;  /* 0x00000002ff048819 */ /* 0x000fc80000011698 */
[----:B------:R-:W-:Y:S01]  /*8090*/  @!P0 LOP3.LUT R158, R4, 0xf8, RZ, 0xc0, !PT ;  /* 0x000000f8049e8812 */ /* 0x000fe200078ec0ff */
[----:B-1----:R-:W-:Y:S01]  /*80a0*/  FADD.FTZ R5, R6, R169 ;  /* 0x000000a906057221 */ /* 0x002fe20000010000 */
[C---:B------:R-:W-:Y:S01]  /*80b0*/  FMUL.FTZ R169, R18.reuse, R165 ;  /* 0x000000a512a97220 */ /* 0x040fe20000410000 */
[----:B------:R-:W-:Y:S01]  /*80c0*/  FMUL.FTZ R18, R18, R19 ;  /* 0x0000001312127220 */ /* 0x000fe20000410000 */
[----:B--2---:R-:W-:Y:S02]  /*80d0*/  FADD.FTZ R4, R163, R162 ;  /* 0x000000a2a3047221 */ /* 0x004fe40000010000 */
[----:B------:R-:W-:Y:S01]  /*80e0*/  FMUL.FTZ R196, R196, R169 ;  /* 0x000000a9c4c47220 */ /* 0x000fe20000410000 */
[----:B------:R-:W-:Y:S02]  /*80f0*/  FMUL.FTZ R18, R3, R18 ;  /* 0x0000001203127220 */ /* 0x000fe40000410000 */
[----:B------:R1:W-:Y:S01]  /*8100*/  @!P0 STS.64 [R158+UR32+0x18d8], R4 ;  /* 0x0018d8049e008988 */ /* 0x0003e20008000a20 */
[----:B------:R-:W-:Y:S01]  /*8110*/  FFMA.FTZ R165, R71, R165, R196 ;  /* 0x000000a547a57223 */ /* 0x000fe200000100c4 */
[----:B------:R-:W-:-:S03]  /*8120*/  FFMA.FTZ R19, R77, R19, R18 ;  /* 0x000000134d137223 */ /* 0x000fc60000010012 */
[----:B------:R-:W-:Y:S01]  /*8130*/  FADD.FTZ R78, R165, R78 ;  /* 0x0000004ea54e7221 */ /* 0x000fe20000010000 */
[----:B------:R-:W-:Y:S01]  /*8140*/  FADD.FTZ R76, R19, R76 ;  /* 0x0000004c134c7221 */ /* 0x000fe20000010000 */
        /* <DEDUP_REMOVED lines=17> */
.L_x_3890:
[----:B------:R-:W-:Y:S05]  /*8260*/  BSYNC.RECONVERGENT B0 ;  /* 0x0000000000007941 */ /* 0x000fea0003800200 */
.L_x_3889:
[----:B------:R-:W-:-:S04]  /*8270*/  IADD3 R21, PT, PT, R21, 0x1, RZ ;  /* 0x0000000115157810 */ /* 0x000fc80007ffe0ff */
[----:B------:R-:W-:-:S13]  /*8280*/  ISETP.GE.AND P0, PT, R21, UR43, PT ;  /* 0x0000002b15007c0c */ /* 0x000fda000bf06270 */
[----:B------:R-:W-:Y:S05]  /*8290*/  @!P0 BRA `(.L_x_3891) ;  /* 0xffffffc400b88947 */ /* 0x000fea000383ffff */
.L_x_3846:
[----:B------:R-:W-:Y:S01]  /*82a0*/  BAR.SYNC.DEFER_BLOCKING 0x0 ;  /* 0x0000000000007b1d */ /* 0x000fe20000010000 */
[----:B------:R-:W-:Y:S01]  /*82b0*/  UIADD3 UR19, UPT, UPT, -UR22, UR19, URZ ;  /* 0x0000001316137290 */ /* 0x000fe2000fffe1ff */
[----:B--2---:R-:W-:Y:S02]  /*82c0*/  PRMT R3, RZ, 0x7610, R3 ;  /* 0x00007610ff037816 */ /* 0x004fe40000000003 */
[----:B------:R-:W-:Y:S02]  /*82d0*/  PRMT R0, RZ, 0x7610, R0 ;  /* 0x00007610ff007816 */ /* 0x000fe40000000000 */
[----:B-1----:R-:W-:Y:S01]  /*82e0*/  PRMT R5, RZ, 0x7610, R5 ;  /* 0x00007610ff057816 */ /* 0x002fe20000000005 */
[----:B------:R-:W1:Y:S01]  /*82f0*/  LDCU.64 UR28, c[0x0][0x4f8] ;  /* 0x00009f00ff1c77ac */ /* 0x000e620008000a00 */
[----:B------:R-:W-:Y:S02]  /*8300*/  ISETP.GE.AND P2, PT, R150, UR19, PT ;  /* 0x0000001396007c0c */ /* 0x000fe4000bf46270 */
[----:B------:R-:W-:Y:S01]  /*8310*/  ISETP.GE.AND P1, PT, R148, UR19, PT ;  /* 0x0000001394007c0c */ /* 0x000fe2000bf26270 */
[----:B------:R-:W2:Y:S01]  /*8320*/  LDCU.64 UR30, c[0x0][0x500] ;  /* 0x0000a000ff1e77ac */ /* 0x000ea20008000a00 */
[----:B------:R-:W-:-:S02]  /*8330*/  ISETP.GE.AND P0, PT, R147, UR19, PT ;  /* 0x0000001393007c0c */ /* 0x000fc4000bf06270 */
[----:B------:R-:W-:Y:S02]  /*8340*/  ISETP.GE.AND P4, PT, R146, UR19, PT ;  /* 0x0000001392007c0c */ /* 0x000fe4000bf86270 */
[----:B------:R-:W-:Y:S02]  /*8350*/  ISETP.GE.AND P6, PT, R145, UR19, PT ;  /* 0x0000001391007c0c */ /* 0x000fe4000bfc6270 */
[----:B------:R-:W-:Y:S02]  /*8360*/  ISETP.GE.AND P5, PT, R144, UR19, PT ;  /* 0x0000001390007c0c */ /* 0x000fe4000bfa6270 */
[----:B------:R-:W-:Y:S02]  /*8370*/  ISETP.GE.AND P3, PT, R143, UR19, PT ;  /* 0x000000138f007c0c */ /* 0x000fe4000bf66270 */
[----:B------:R-:W-:Y:S01]  /*8380*/  PRMT R2, RZ, 0x7610, R2 ;  /* 0x00007610ff027816 */ /* 0x000fe20000000002 */
[----:B------:R-:W3:Y:S01]  /*8390*/  @!P2 LDG.E.U16 R3, desc[UR24][R8.64] ;  /* 0x000000180803a981 */ /* 0x000ee2000c1e1500 */
[----:B------:R-:W-:-:S02]  /*83a0*/  ISETP.GE.AND P2, PT, R142, UR19, PT ;  /* 0x000000138e007c0c */ /* 0x000fc4000bf46270 */
[----:B------:R-:W-:Y:S01]  /*83b0*/  PRMT R7, RZ, 0x7610, R7 ;  /* 0x00007610ff077816 */ /* 0x000fe20000000007 */
[----:B------:R-:W4:Y:S01]  /*83c0*/  @!P1 LDG.E.U16 R0, desc[UR24][R8.64+0x40] ;  /* 0x0000401808009981 */ /* 0x000f22000c1e1500 */
[----:B------:R-:W-:Y:S02]  /*83d0*/  ISETP.GE.AND P1, PT, R141, UR19, PT ;  /* 0x000000138d007c0c */ /* 0x000fe4000bf26270 */
[----:B------:R-:W-:Y:S01]  /*83e0*/  PRMT R4, RZ, 0x7610, R4 ;  /* 0x00007610ff047816 */ /* 0x000fe20000000004 */
[----:B------:R-:W5:Y:S01]  /*83f0*/  @!P0 LDG.E.U16 R5, desc[UR24][R8.64+0x80] ;  /* 0x0000801808058981 */ /* 0x000f62000c1e1500 */
[----:B------:R-:W-:Y:S02]  /*8400*/  PRMT R11, RZ, 0x7610, R11 ;  /* 0x00007610ff0b7816 */ /* 0x000fe4000000000b */
[----:B------:R-:W-:Y:S01]  /*8410*/  PRMT R6, RZ, 0x7610, R6 ;  /* 0x00007610ff067816 */ /* 0x000fe20000000006 */
[----:B------:R-:W2:Y:S01]  /*8420*/  @!P4 LDG.E.U16 R2, desc[UR24][R8.64+0xc0] ;  /* 0x0000c0180802c981 */ /* 0x000ea2000c1e1500 */
[----:B------:R-:W-:-:S02]  /*8430*/  PRMT R13, RZ, 0x7610, R13 ;  /* 0x00007610ff0d7816 */ /* 0x000fc4000000000d */
[----:B------:R-:W-:Y:S01]  /*8440*/  ISETP.GE.AND P0, PT, R140, UR19, PT ;  /* 0x000000138c007c0c */ /* 0x000fe2000bf06270 */
[----:B------:R-:W2:Y:S01]  /*8450*/  @!P6 LDG.E.U16 R7, desc[UR24][R8.64+0x100] ;  /* 0x000100180807e981 */ /* 0x000ea2000c1e1500 */
[----:B------:R-:W-:Y:S02]  /*8460*/  ISETP.GE.AND P4, PT, R139, UR19, PT ;  /* 0x000000138b007c0c */ /* 0x000fe4000bf86270 */
[----:B------:R-:W-:Y:S01]  /*8470*/  ISETP.GE.AND P6, PT, R138, UR19, PT ;  /* 0x000000138a007c0c */ /* 0x000fe2000bfc6270 */
[----:B------:R-:W2:Y:S01]  /*8480*/  @!P5 LDG.E.U16 R4, desc[UR24][R8.64+0x140] ;  /* 0x000140180804d981 */ /* 0x000ea2000c1e1500 */
[----:B------:R-:W-:-:S03]  /*8490*/  ISETP.GE.AND P5, PT, R137, UR19, PT ;  /* 0x0000001389007c0c */ /* 0x000fc6000bfa6270 */
[----:B------:R-:W2:Y:S01]  /*84a0*/  @!P3 LDG.E.U16 R11, desc[UR24][R8.64+0x180] ;  /* 0x00018018080bb981 */ /* 0x000ea2000c1e1500 */
[----:B------:R-:W-:-:S03]  /*84b0*/  ISETP.GE.AND P3, PT, R136, UR19, PT ;  /* 0x0000001388007c0c */ /* 0x000fc6000bf66270 */
[----:B------:R-:W2:Y:S01]  /*84c0*/  @!P2 LDG.E.U16 R6, desc[UR24][R8.64+0x1c0] ;  /* 0x0001c0180806a981 */ /* 0x000ea2000c1e1500 */
[----:B------:R-:W-:-:S03]  /*84d0*/  ISETP.GE.AND P2, PT, R135, UR19, PT ;  /* 0x0000001387007c0c */ /* 0x000fc6000bf46270 */
[----:B------:R-:W2:Y:S01]  /*84e0*/  @!P1 LDG.E.U16 R13, desc[UR24][R8.64+0x200] ;  /* 0x00020018080d9981 */ /* 0x000ea2000c1e1500 */
[----:B------:R-:W-:Y:S02]  /*84f0*/  ISETP.GE.AND P1, PT, R134, UR19, PT ;  /* 0x0000001386007c0c */ /* 0x000fe4000bf26270 */
        /* <DEDUP_REMOVED lines=36> */
[----:B------:R-:W2:Y:S04]  /*8740*/  LDS.U16 R2, [R115+0x2] ;  /* 0x0000020073027984 */ /* 0x000ea80000000400 */
[----:B------:R-:W3:Y:S04]  /*8750*/  LDS.U16 R0, [R116] ;  /* 0x0000000074007984 */ /* 0x000ee80000000400 */
[----:B------:R-:W4:Y:S04]  /*8760*/  LDS.U16 R3, [R114+0x4] ;  /* 0x0000040072037984 */ /* 0x000f280000000400 */
[----:B------:R-:W-:Y:S04]  /*8770*/  LDS.U16 R6, [R108+0x10] ;  /* 0x000010006c067984 */ /* 0x000fe80000000400 */
[----:B------:R-:W-:Y:S01]  /*8780*/  LDS.U16 R4, [R110+0xc] ;  /* 0x00000c006e047984 */ /* 0x000fe20000000400 */
[----:B--2---:R-:W-:-:S03]  /*8790*/  HADD2.F32 R7, -RZ, R2.H0_H0 ;  /* 0x20000002ff077230 */ /* 0x004fc60000004100 */
[----:B------:R-:W-:Y:S02]  /*87a0*/  LDS.U16 R2, [R112+0x8] ;  /* 0x0000080070027984 */ /* 0x000fe40000000400 */
[--C-:B------:R-:W-:Y:S01]  /*87b0*/  FADD.FTZ R10, R7, R154.reuse ;  /* 0x0000009a070a7221 */ /* 0x100fe20000010000 */
[----:B---3--:R-:W-:Y:S02]  /*87c0*/  HADD2.F32 R5, -RZ, R0.H0_H0 ;  /* 0x20000000ff057230 */ /* 0x008fe40000004100 */
[----:B----4-:R-:W-:Y:S01]  /*87d0*/  HADD2.F32 R7, -RZ, R3.H0_H0 ;  /* 0x20000003ff077230 */ /* 0x010fe20000004100 */
[----:B------:R-:W2:Y:S01]  /*87e0*/  LDS.U16 R0, [R113+0x6] ;  /* 0x0000060071007984 */ /* 0x000ea20000000400 */
[----:B------:R-:W-:Y:S01]  /*87f0*/  FSETP.GTU.FTZ.AND P6, PT, R10, 20, PT ;  /* 0x41a000000a00780b */ /* 0x000fe20003fdc000 */
[--C-:B------:R-:W-:Y:S02]  /*8800*/  FADD.FTZ R8, R5, R154.reuse ;  /* 0x0000009a05087221 */ /* 0x100fe40000010000 */
[----:B------:R-:W-:Y:S01]  /*8810*/  FADD.FTZ R12, R7, R154 ;  /* 0x0000009a070c7221 */ /* 0x000fe20000010000 */
[----:B------:R-:W3:Y:S02]  /*8820*/  LDS.U16 R3, [R111+0xa] ;  /* 0x00000a006f037984 */ /* 0x000ee40000000400 */
[----:B------:R-:W-:-:S07]  /*8830*/  FSETP.GTU.FTZ.AND P1, PT, R8, 20, PT ;  /* 0x41a000000800780b */ /* 0x000fce0003f3c000 */
[----:B------:R-:W-:Y:S01]  /*8840*/  @!P6 FMUL.FTZ R10, R10, -1.4426950216293334961 ;  /* 0xbfb8aa3b0a0ae820 */ /* 0x000fe20000410000 */
[----:B------:R-:W-:Y:S01]  /*8850*/  FSETP.GTU.FTZ.AND P5, PT, R12, 20, PT ;  /* 0x41a000000c00780b */ /* 0x000fe20003fbc000 */
[----:B------:R-:W4:Y:S04]  /*8860*/  LDS.U16 R5, [R109+0xe] ;  /* 0x00000e006d057984 */ /* 0x000f280000000400 */
[----:B------:R-:W5:Y:S01]  /*8870*/  @!P6 MUFU.EX2 R10, R10 ;  /* 0x0000000a000ae308 */ /* 0x000f620000000800 */
[----:B------:R-:W-:Y:S01]  /*8880*/  @!P1 FMUL.FTZ R8, R8, -1.4426950216293334961 ;  /* 0xbfb8aa3b08089820 */ /* 0x000fe20000410000 */
[----:B------:R-:W0:Y:S05]  /*8890*/  LDS.U16 R7, [R107+0x12] ;  /* 0x000012006b077984 */ /* 0x000e2a0000000400 */
[----:B------:R-:W1:Y:S01]  /*88a0*/  @!P1 MUFU.EX2 R8, R8 ;  /* 0x0000000800089308 */ /* 0x000e620000000800 */
[----:B------:R-:W-:Y:S01]  /*88b0*/  @!P5 FMUL.FTZ R12, R12, -1.4426950216293334961 ;  /* 0xbfb8aa3b0c0cd820 */ /* 0x000fe20000410000 */
[----:B-----5:R-:W-:-:S05]  /*88c0*/  @!P6 FADD.FTZ R11, R10, 1 ;  /* 0x3f8000000a0be421 */ /* 0x020fca0000010000 */
[----:B------:R-:W5:Y:S04]  /*88d0*/  @!P5 MUFU.EX2 R12, R12 ;  /* 0x0000000c000cd308 */ /* 0x000f680000000800 */
[----:B------:R-:W3:Y:S01]  /*88e0*/  @!P6 MUFU.RCP R14, R11 ;  /* 0x0000000b000ee308 */ /* 0x000ee20000001000 */
[----:B-1----:R-:W-:-:S07]  /*88f0*/  @!P1 FADD.FTZ R9, R8, 1 ;  /* 0x3f80000008099421 */ /* 0x002fce0000010000 */
[----:B------:R1:W0:Y:S01]  /*8900*/  @!P1 MUFU.RCP R19, R9 ;  /* 0x0000000900139308 */ /* 0x0002220000001000 */
[----:B--2---:R-:W-:Y:S02]  /*8910*/  HADD2.F32 R13, -RZ, R0.H0_H0 ;  /* 0x20000000ff0d7230 */ /* 0x004fe40000004100 */
[----:B-1----:R-:W-:Y:S02]  /*8920*/  HADD2.F32 R9, -RZ, R6.H0_H0 ;  /* 0x20000006ff097230 */ /* 0x002fe40000004100 */
[----:B-----5:R-:W-:-:S03]  /*8930*/  @!P5 FADD.FTZ R0, R12, 1 ;  /* 0x3f8000000c00d421 */ /* 0x020fc60000010000 */
[--C-:B------:R-:W-:Y:S01]  /*8940*/  FADD.FTZ R9, R9, R154.reuse ;  /* 0x0000009a09097221 */ /* 0x100fe20000010000 */
[----:B---3--:R-:W-:Y:S01]  /*8950*/  @!P6 FMUL.FTZ R79, R79, R14 ;  /* 0x0000000e4f4fe220 */ /* 0x008fe20000410000 */
[----:B------:R-:W-:Y:S02]  /*8960*/  HADD2.F32 R15, -RZ, R2.H0_H0 ;  /* 0x20000002ff0f7230 */ /* 0x000fe40000004100 */
[--C-:B------:R-:W-:Y:S01]  /*8970*/  FADD.FTZ R2, R13, R154.reuse ;  /* 0x0000009a0d027221 */ /* 0x100fe20000010000 */
[----:B------:R-:W-:Y:S01]  /*8980*/  HADD2.F32 R3, -RZ, R3.H0_H0 ;  /* 0x20000003ff037230 */ /* 0x000fe20000004100 */
[----:B------:R-:W-:Y:S01]  /*8990*/  FSETP.GTU.FTZ.AND P6, PT, R9, 20, PT ;  /* 0x41a000000900780b */ /* 0x000fe20003fdc000 */
[----:B------:R-:W-:Y:S01]  /*89a0*/  HADD2.F32 R17, -RZ, R4.H0_H0 ;  /* 0x20000004ff117230 */ /* 0x000fe20000004100 */
[----:B------:R1:W2:Y:S01]  /*89b0*/  @!P5 MUFU.RCP R13, R0 ;  /* 0x00000000000dd308 */ /* 0x0002a20000001000 */
[----:B------:R-:W-:Y:S01]  /*89c0*/  FSETP.GTU.FTZ.AND P0, PT, R2, 20, PT ;  /* 0x41a000000200780b */ /* 0x000fe20003f1c000 */
[--C-:B------:R-:W-:Y:S01]  /*89d0*/  FADD.FTZ R3, R3, R154.reuse ;  /* 0x0000009a03037221 */ /* 0x100fe20000010000 */
[--C-:B------:R-:W-:Y:S01]  /*89e0*/  FADD.FTZ R15, R15, R154.reuse ;  /* 0x0000009a0f0f7221 */ /* 0x100fe20000010000 */
[----:B------:R-:W-:Y:S01]  /*89f0*/  FADD.FTZ R17, R17, R154 ;  /* 0x0000009a11117221 */ /* 0x000fe20000010000 */
[----:B----4-:R-:W-:-:S02]  /*8a00*/  HADD2.F32 R5, -RZ, R5.H0_H0 ;  /* 0x20000005ff057230 */ /* 0x010fc40000004100 */
[----:B0-----:R-:W-:Y:S01]  /*8a10*/  HADD2.F32 R7, -RZ, R7.H0_H0 ;  /* 0x20000007ff077230 */ /* 0x001fe20000004100 */
[----:B------:R-:W-:Y:S02]  /*8a20*/  FSETP.GTU.FTZ.AND P3, PT, R3, 20, PT ;  /* 0x41a000000300780b */ /* 0x000fe40003f7c000 */
[----:B------:R-:W-:Y:S01]  /*8a30*/  FSETP.GTU.FTZ.AND P4, PT, R15, 20, PT ;  /* 0x41a000000f00780b */ /* 0x000fe20003f9c000 */
[----:B------:R-:W-:Y:S01]  /*8a40*/  @!P6 FMUL.FTZ R6, R9, -1.4426950216293334961 ;  /* 0xbfb8aa3b0906e820 */ /* 0x000fe20000410000 */
[----:B------:R-:W-:Y:S01]  /*8a50*/  FSETP.GTU.FTZ.AND P2, PT, R17, 20, PT ;  /* 0x41a000001100780b */ /* 0x000fe20003f5c000 */
[--C-:B------:R-:W-:Y:S01]  /*8a60*/  FADD.FTZ R5, R5, R154.reuse ;  /* 0x0000009a05057221 */ /* 0x100fe20000010000 */
[----:B------:R-:W-:Y:S01]  /*8a70*/  FADD.FTZ R7, R7, R154 ;  /* 0x0000009a07077221 */ /* 0x000fe20000010000 */
[----:B------:R-:W-:Y:S01]  /*8a80*/  @!P1 FMUL.FTZ R76, R76, R19 ;  /* 0x000000134c4c9220 */ /* 0x000fe20000410000 */
[----:B-1----:R-:W-:Y:S01]  /*8a90*/  @!P0 FMUL.FTZ R0, R2, -1.4426950216293334961 ;  /* 0xbfb8aa3b02008820 */ /* 0x002fe20000410000 */
[----:B------:R-:W0:Y:S01]  /*8aa0*/  @!P6 MUFU.EX2 R6, R6 ;  /* 0x000000060006e308 */ /* 0x000e220000000800 */
[----:B------:R-:W-:Y:S01]  /*8ab0*/  FSETP.GTU.FTZ.AND P1, PT, R5, 20, PT ;  /* 0x41a000000500780b */ /* 0x000fe20003f3c000 */
[----:B--2---:R-:W-:Y:S01]  /*8ac0*/  @!P5 FMUL.FTZ R78, R78, R13 ;  /* 0x0000000d4e4ed220 */ /* 0x004fe20000410000 */
[----:B------:R-:W-:Y:S01]  /*8ad0*/  FSETP.GTU.FTZ.AND P5, PT, R7, 20, PT ;  /* 0x41a000000700780b */ /* 0x000fe20003fbc000 */
[----:B------:R-:W-:Y:S01]  /*8ae0*/  @!P3 FMUL.FTZ R3, R3, -1.4426950216293334961 ;  /* 0xbfb8aa3b0303b820 */ /* 0x000fe20000410000 */
[----:B------:R-:W1:Y:S01]  /*8af0*/  @!P0 MUFU.EX2 R0, R0 ;  /* 0x0000000000008308 */ /* 0x000e620000000800 */
[----:B------:R-:W-:-:S02]  /*8b00*/  @!P4 FMUL.FTZ R2, R15, -1.4426950216293334961 ;  /* 0xbfb8aa3b0f02c820 */ /* 0x000fc40000410000 */
[----:B------:R-:W-:Y:S02]  /*8b10*/  @!P2 FMUL.FTZ R4, R17, -1.4426950216293334961 ;  /* 0xbfb8aa3b1104a820 */ /* 0x000fe40000410000 */
[----:B------:R-:W2:Y:S04]  /*8b20*/  @!P3 MUFU.EX2 R3, R3 ;  /* 0x000000030003b308 */ /* 0x000ea80000000800 */
[----:B------:R-:W3:Y:S01]  /*8b30*/  @!P4 MUFU.EX2 R2, R2 ;  /* 0x000000020002c308 */ /* 0x000ee20000000800 */
[----:B------:R-:W-:Y:S01]  /*8b40*/  @!P1 FMUL.FTZ R5, R5, -1.4426950216293334961 ;  /* 0xbfb8aa3b05059820 */ /* 0x000fe20000410000 */
[----:B0-----:R-:W-:Y:S02]  /*8b50*/  @!P6 FADD.FTZ R6, R6, 1 ;  /* 0x3f8000000606e421 */ /* 0x001fe40000010000 */
[----:B------:R-:W0:Y:S01]  /*8b60*/  @!P2 MUFU.EX2 R4, R4 ;  /* 0x000000040004a308 */ /* 0x000e220000000800 */
[----:B------:R-:W-:Y:S01]  /*8b70*/  @!P5 FMUL.FTZ R7, R7, -1.4426950216293334961 ;  /* 0xbfb8aa3b0707d820 */ /* 0x000fe20000410000 */
[----:B-1----:R-:W-:-:S02]  /*8b80*/  @!P0 FADD.FTZ R0, R0, 1 ;  /* 0x3f80000000008421 */ /* 0x002fc40000010000 */
[----:B------:R-:W1:Y:S04]  /*8b90*/  @!P1 MUFU.EX2 R5, R5 ;  /* 0x0000000500059308 */ /* 0x000e680000000800 */
[----:B------:R-:W4:Y:S01]  /*8ba0*/  @!P6 MUFU.RCP R6, R6 ;  /* 0x000000060006e308 */ /* 0x000f220000001000 */
[----:B--2---:R-:W-:Y:S01]  /*8bb0*/  @!P3 FADD.FTZ R3, R3, 1 ;  /* 0x3f8000000303b421 */ /* 0x004fe20000010000 */
[----:B---3--:R-:W-:-:S06]  /*8bc0*/  @!P4 FADD.FTZ R2, R2, 1 ;  /* 0x3f8000000202c421 */ /* 0x008fcc0000010000 */
[----:B------:R-:W2:Y:S01]  /*8bd0*/  @!P5 MUFU.EX2 R7, R7 ;  /* 0x000000070007d308 */ /* 0x000ea20000000800 */
[----:B0-----:R-:W-:-:S03]  /*8be0*/  @!P2 FADD.FTZ R4, R4, 1 ;  /* 0x3f8000000404a421 */ /* 0x001fc60000010000 */
[----:B------:R0:W-:Y:S01]  /*8bf0*/  @!P0 MUFU.RCP R8, R0 ;  /* 0x0000000000088308 */ /* 0x0001e20000001000 */
[----:B-1----:R-:W-:Y:S01]  /*8c00*/  @!P1 FADD.FTZ R5, R5, 1 ;  /* 0x3f80000005059421 */ /* 0x002fe20000010000 */
[----:B0-----:R-:W-:Y:S06]  /*8c10*/  LDS.U16 R0, [R106+0x14] ;  /* 0x000014006a007984 */ /* 0x001fec0000000400 */
[----:B------:R0:W-:Y:S01]  /*8c20*/  @!P3 MUFU.RCP R10, R3 ;  /* 0x00000003000ab308 */ /* 0x0001e20000001000 */
[----:B--2---:R-:W-:-:S07]  /*8c30*/  @!P5 FADD.FTZ R7, R7, 1 ;  /* 0x3f8000000707d421 */ /* 0x004fce0000010000 */
[----:B------:R1:W2:Y:S01]  /*8c40*/  @!P4 MUFU.RCP R9, R2 ;  /* 0x000000020009c308 */ /* 0x0002a20000001000 */
[----:B0-----:R-:W0:Y:S07]  /*8c50*/  LDS.U16 R3, [R104+0x18] ;  /* 0x0000180068037984 */ /* 0x001e2e0000000400 */
[----:B------:R3:W-:Y:S01]  /*8c60*/  @!P2 MUFU.RCP R11, R4 ;  /* 0x00000004000ba308 */ /* 0x0007e20000001000 */
[----:B-1----:R-:W1:Y:S01]  /*8c70*/  LDS.U16 R2, [R105+0x16] ;  /* 0x0000160069027984 */ /* 0x002e620000000400 */
[----:B----4-:R-:W-:-:S03]  /*8c80*/  @!P6 FMUL.FTZ R91, R91, R6 ;  /* 0x000000065b5be220 */ /* 0x010fc60000410000 */
[----:B------:R-:W-:Y:S04]  /*8c90*/  LDS.U16 R6, [R101+0x1e] ;  /* 0x00001e0065067984 */ /* 0x000fe80000000400 */
[----:B---3--:R-:W3:Y:S01]  /*8ca0*/  LDS.U16 R4, [R103+0x1a] ;  /* 0x00001a0067047984 */ /* 0x008ee20000000400 */
[----:B------:R4:W-:Y:S03]  /*8cb0*/  @!P1 MUFU.RCP R12, R5 ;  /* 0x00000005000c9308 */ /* 0x0009e60000001000 */
[----:B----4-:R-:W4:Y:S05]  /*8cc0*/  LDS.U16 R5, [R102+0x1c] ;  /* 0x00001c0066057984 */ /* 0x010f2a0000000400 */
[----:B------:R-:W5:Y:S01]  /*8cd0*/  @!P5 MUFU.RCP R7, R7 ;  /* 0x000000070007d308 */ /* 0x000f620000001000 */
[----:B------:R-:W-:Y:S01]  /*8ce0*/  BAR.SYNC.DEFER_BLOCKING 0x0 ;  /* 0x0000000000007b1d */ /* 0x000fe20000010000 */
[----:B--2---:R-:W-:Y:S01]  /*8cf0*/  @!P4 FMUL.FTZ R82, R82, R9 ;  /* 0x000000095252c220 */ /* 0x004fe20000410000 */
[----:B-----5:R-:W-:Y:S01]  /*8d00*/  @!P5 FMUL.FTZ R94, R94, R7 ;  /* 0x000000075e5ed220 */ /* 0x020fe20000410000 */
[----:B------:R-:W-:Y:S01]  /*8d10*/  PRMT R7, R34, 0x7632, R7 ;  /* 0x0000763222077816 */ /* 0x000fe20000000007 */
[----:B0-----:R-:W-:-:S02]  /*8d20*/  HADD2.F32 R3, -RZ, R3.H0_H0 ;  /* 0x20000003ff037230 */ /* 0x001fc40000004100 */
[----:B------:R-:W-:Y:S04]  /*8d30*/  STS.U16 [R116], R34 ;  /* 0x0000002274007388 */ /* 0x000fe80000000400 */
[----:B------:R0:W-:Y:S01]  /*8d40*/  STS.U16 [R115+0x2], R7 ;  /* 0x0000020773007388 */ /* 0x0001e20000000400 */
[----:B-1----:R-:W-:Y:S02]  /*8d50*/  HADD2.F32 R9, -RZ, R2.H0_H0 ;  /* 0x20000002ff097230 */ /* 0x002fe40000004100 */
[----:B------:R-:W-:Y:S01]  /*8d60*/  @!P0 FMUL.FTZ R81, R81, R8 ;  /* 0x0000000851518220 */ /* 0x000fe20000410000 */
[----:B0-----:R-:W-:Y:S01]  /*8d70*/  HADD2.F32 R7, -RZ, R0.H0_H0 ;  /* 0x20000000ff077230 */ /* 0x001fe20000004100 */
[----:B------:R-:W-:-:S04]  /*8d80*/  PRMT R8, R32, 0x7632, R8 ;  /* 0x0000763220087816 */ /* 0x000fc80000000008 */
[--C-:B------:R-:W-:Y:S01]  /*8d90*/  FADD.FTZ R0, R7, R154.reuse ;  /* 0x0000009a07007221 */ /* 0x100fe20000010000 */
[----:B---3--:R-:W-:Y:S02]  /*8da0*/  HADD2.F32 R7, -RZ, R4.H0_H0 ;  /* 0x20000004ff077230 */ /* 0x008fe40000004100 */
[----:B------:R-:W-:Y:S01]  /*8db0*/  @!P3 FMUL.FTZ R83, R83, R10 ;  /* 0x0000000a5353b220 */ /* 0x000fe20000410000 */
[----:B------:R-:W-:Y:S01]  /*8dc0*/  FADD.FTZ R4, R3, R154 ;  /* 0x0000009a03047221 */ /* 0x000fe20000010000 */
[----:B------:R-:W-:Y:S01]  /*8dd0*/  PRMT R10, R30, 0x7632, R10 ;  /* 0x000076321e0a7816 */ /* 0x000fe2000000000a */
[--C-:B------:R-:W-:Y:S01]  /*8de0*/  FADD.FTZ R9, R9, R154.reuse ;  /* 0x0000009a09097221 */ /* 0x100fe20000010000 */
[----:B------:R-:W-:Y:S01]  /*8df0*/  FADD.FTZ R7, R7, R154 ;  /* 0x0000009a07077221 */ /* 0x000fe20000010000 */
[----:B------:R-:W-:Y:S01]  /*8e00*/  @!P2 FMUL.FTZ R84, R84, R11 ;  /* 0x0000000b5454a220 */ /* 0x000fe20000410000 */
[----:B------:R-:W-:Y:S01]  /*8e10*/  STS.U16 [R114+0x4], R32 ;  /* 0x0000042072007388 */ /* 0x000fe20000000400 */
[----:B------:R-:W-:-:S02]  /*8e20*/  PRMT R11, R28, 0x7632, R11 ;  /* 0x000076321c0b7816 */ /* 0x000fc4000000000b */
[----:B------:R-:W-:Y:S01]  /*8e30*/  PRMT R2, R26, 0x7632, R2 ;  /* 0x000076321a027816 */ /* 0x000fe20000000002 */
[----:B------:R0:W-:Y:S01]  /*8e40*/  STS.U16 [R113+0x6], R8 ;  /* 0x0000060871007388 */ /* 0x0001e20000000400 */
[----:B------:R-:W-:Y:S02]  /*8e50*/  FSETP.GTU.FTZ.AND P2, PT, R4, 20, PT ;  /* 0x41a000000400780b */ /* 0x000fe40003f5c000 */
[----:B------:R-:W-:Y:S01]  /*8e60*/  FSETP.GTU.FTZ.AND P3, PT, R9, 20, PT ;  /* 0x41a000000900780b */ /* 0x000fe20003f7c000 */
[----:B------:R-:W-:Y:S01]  /*8e70*/  STS.U16 [R112+0x8], R30 ;  /* 0x0000081e70007388 */ /* 0x000fe20000000400 */
[----:B------:R-:W-:Y:S02]  /*8e80*/  FSETP.GTU.FTZ.AND P5, PT, R7, 20, PT ;  /* 0x41a000000700780b */ /* 0x000fe40003fbc000 */
[----:B------:R-:W-:Y:S01]  /*8e90*/  F2FP.F16.F32.PACK_AB R22, R22, R25 ;  /* 0x000000191616723e */ /* 0x000fe200000000ff */
[----:B------:R1:W-:Y:S01]  /*8ea0*/  STS.U16 [R111+0xa], R10 ;  /* 0x00000a0a6f007388 */ /* 0x0003e20000000400 */
[----:B------:R-:W-:-:S02]  /*8eb0*/  ISETP.NE.AND P0, PT, R152, RZ, PT ;  /* 0x000000ff9800720c */ /* 0x000fc40003f05270 */
[----:B0-----:R-:W-:Y:S01]  /*8ec0*/  PRMT R8, R24, 0x7632, R8 ;  /* 0x0000763218087816 */ /* 0x001fe20000000008 */
[----:B------:R-:W-:Y:S01]  /*8ed0*/  STS.U16 [R110+0xc], R28 ;  /* 0x00000c1c6e007388 */ /* 0x000fe20000000400 */
[----:B------:R-:W-:-:S03]  /*8ee0*/  F2FP.F16.F32.PACK_AB R20, R20, R23 ;  /* 0x000000171414723e */ /* 0x000fc600000000ff */
[----:B------:R-:W-:Y:S01]  /*8ef0*/  STS.U16 [R109+0xe], R11 ;  /* 0x00000e0b6d007388 */ /* 0x000fe20000000400 */
[----:B------:R-:W-:Y:S01]  /*8f00*/  HADD2.F32 R3, -RZ, R6.H0_H0 ;  /* 0x20000006ff037230 */ /* 0x000fe20000004100 */
[----:B-1----:R-:W-:Y:S02]  /*8f10*/  PRMT R10, R22, 0x7632, R10 ;  /* 0x00007632160a7816 */ /* 0x002fe4000000000a */
[----:B------:R-:W-:Y:S04]  /*8f20*/  STS.U16 [R108+0x10], R26 ;  /* 0x0000101a6c007388 */ /* 0x000fe80000000400 */
[----:B------:R-:W-:Y:S04]  /*8f30*/  STS.U16 [R107+0x12], R2 ;  /* 0x000012026b007388 */ /* 0x000fe80000000400 */
[----:B------:R-:W-:Y:S01]  /*8f40*/  STS.U16 [R106+0x14], R24 ;  /* 0x000014186a007388 */ /* 0x000fe20000000400 */
[----:B------:R-:W-:-:S03]  /*8f50*/  @!P1 FMUL.FTZ R89, R89, R12 ;  /* 0x0000000c59599220 */ /* 0x000fc60000410000 */
[----:B------:R0:W-:Y:S01]  /*8f60*/  STS.U16 [R105+0x16], R8 ;  /* 0x0000160869007388 */ /* 0x0001e20000000400 */
[----:B------:R-:W-:Y:S01]  /*8f70*/  MOV R12, UR19 ;  /* 0x00000013000c7c02 */ /* 0x000fe20008000f00 */
[----:B------:R-:W-:Y:S02]  /*8f80*/  FADD.FTZ R6, R3, R154 ;  /* 0x0000009a03067221 */ /* 0x000fe40000010000 */
[----:B------:R-:W-:Y:S01]  /*8f90*/  STS.U16 [R104+0x18], R22 ;  /* 0x0000181668007388 */ /* 0x000fe20000000400 */
[----:B------:R-:W-:Y:S02]  /*8fa0*/  FSETP.GTU.FTZ.AND P6, PT, R0, 20, PT ;  /* 0x41a000000000780b */ /* 0x000fe40003fdc000 */
[----:B0-----:R-:W-:Y:S01]  /*8fb0*/  PRMT R8, R20, 0x7632, R8 ;  /* 0x0000763214087816 */ /* 0x001fe20000000008 */
[----:B------:R-:W-:Y:S01]  /*8fc0*/  STS.U16 [R103+0x1a], R10 ;  /* 0x00001a0a67007388 */ /* 0x000fe20000000400 */
[----:B------:R-:W-:Y:S01]  /*8fd0*/  @!P2 FMUL.FTZ R3, R4, -1.4426950216293334961 ;  /* 0xbfb8aa3b0403a820 */ /* 0x000fe20000410000 */
[----:B------:R-:W-:-:S02]  /*8fe0*/  @!P3 FMUL.FTZ R2, R9, -1.4426950216293334961 ;  /* 0xbfb8aa3b0902b820 */ /* 0x000fc40000410000 */
[----:B------:R-:W-:Y:S01]  /*8ff0*/  STS.U16 [R102+0x1c], R20 ;  /* 0x00001c1466007388 */ /* 0x000fe20000000400 */
[----:B------:R-:W-:Y:S01]  /*9000*/  @!P5 FMUL.FTZ R4, R7, -1.4426950216293334961 ;  /* 0xbfb8aa3b0704d820 */ /* 0x000fe20000410000 */
[----:B----4-:R-:W-:Y:S02]  /*9010*/  HADD2.F32 R5, -RZ, R5.H0_H0 ;  /* 0x20000005ff057230 */ /* 0x010fe40000004100 */
        /* <DEDUP_REMOVED lines=22> */
[----:B------:R-:W-:-:S03]  /*9180*/  FSETP.GTU.FTZ.AND P1, PT, R5, 20, PT ;  /* 0x41a000000500780b */ /* 0x000fc60003f3c000 */
[----:B------:R-:W1:Y:S01]  /*9190*/  @!P6 MUFU.EX2 R0, R0 ;  /* 0x000000000000e308 */ /* 0x000e620000000800 */
[----:B------:R-:W-:-:S09]  /*91a0*/  FSETP.GTU.FTZ.AND P4, PT, R6, 20, PT ;  /* 0x41a000000600780b */ /* 0x000fd20003f9c000 */
[----:B------:R-:W-:Y:S01]  /*91b0*/  @!P1 FMUL.FTZ R5, R5, -1.4426950216293334961 ;  /* 0xbfb8aa3b05059820 */ /* 0x000fe20000410000 */
[----:B------:R-:W2:Y:S04]  /*91c0*/  @!P3 MUFU.EX2 R2, R2 ;  /* 0x000000020002b308 */ /* 0x000ea80000000800 */
[----:B------:R-:W3:Y:S01]  /*91d0*/  @!P2 MUFU.EX2 R3, R3 ;  /* 0x000000030003a308 */ /* 0x000ee20000000800 */
[----:B------:R-:W4:Y:S03]  /*91e0*/  LDS R39, [UR32+0x840] ;  /* 0x00084020ff277984 */ /* 0x000f260008000800 */
[----:B------:R-:W5:Y:S01]  /*91f0*/  @!P1 MUFU.EX2 R5, R5 ;  /* 0x0000000500059308 */ /* 0x000f620000000800 */
[----:B-1----:R-:W-:Y:S01]  /*9200*/  @!P6 FADD.FTZ R0, R0, 1 ;  /* 0x3f8000000000e421 */ /* 0x002fe20000010000 */
[----:B------:R-:W-:Y:S01]  /*9210*/  USHF.R.S32.HI UR23, URZ, 0x1f, UR22 ;  /* 0x0000001fff177899 */ /* 0x000fe20008011416 */
[----:B------:R-:W-:-:S03]  /*9220*/  @!P4 FMUL.FTZ R6, R6, -1.4426950216293334961 ;  /* 0xbfb8aa3b0606c820 */ /* 0x000fc60000410000 */
[----:B------:R-:W-:Y:S01]  /*9230*/  UIMAD.WIDE.U32 UR20, UR27, UR28, UR22 ;  /* 0x0000001c1b1472a5 */ /* 0x000fe2000f8e0016 */
[----:B------:R-:W1:Y:S01]  /*9240*/  @!P6 MUFU.RCP R0, R0 ;  /* 0x000000000000e308 */ /* 0x000e620000001000 */
[----:B--2---:R-:W-:Y:S01]  /*9250*/  @!P3 FADD.FTZ R2, R2, 1 ;  /* 0x3f8000000202b421 */ /* 0x004fe20000010000 */
[----:B---3--:R-:W-:Y:S01]  /*9260*/  @!P2 FADD.FTZ R3, R3, 1 ;  /* 0x3f8000000303a421 */ /* 0x008fe20000010000 */
[----:B------:R-:W-:Y:S01]  /*9270*/  UIMAD UR21, UR27, UR29, UR21 ;  /* 0x0000001d1b1572a4 */ /* 0x000fe2000f8e0215 */
[----:B------:R-:W2:Y:S01]  /*9280*/  LDCU.64 UR28, c[0x0][0x550] ;  /* 0x0000aa00ff1c77ac */ /* 0x000ea20008000a00 */
[----:B-----5:R-:W-:-:S03]  /*9290*/  @!P1 FADD.FTZ R5, R5, 1 ;  /* 0x3f80000005059421 */ /* 0x020fc60000010000 */
[----:B------:R-:W3:Y:S04]  /*92a0*/  @!P5 MUFU.EX2 R4, R4 ;  /* 0x000000040004d308 */ /* 0x000ee80000000800 */
[----:B------:R-:W5:Y:S01]  /*92b0*/  @!P4 MUFU.EX2 R6, R6 ;  /* 0x000000060006c308 */ /* 0x000f620000000800 */
[----:B------:R-:W-:-:S03]  /*92c0*/  UIMAD.WIDE.U32 UR20, UR26, UR30, UR20 ;  /* 0x0000001e1a1472a5 */ /* 0x000fc6000f8e0014 */
[----:B------:R-:W2:Y:S01]  /*92d0*/  @!P3 MUFU.RCP R41, R2 ;  /* 0x000000020029b308 */ /* 0x000ea20000001000 */
[----:B------:R-:W-:Y:S01]  /*92e0*/  UIMAD UR19, UR26, UR31, UR21 ;  /* 0x0000001f1a1372a4 */ /* 0x000fe2000f8e0215 */
[----:B-1----:R-:W-:-:S06]  /*92f0*/  @!P6 FMUL.FTZ R93, R93, R0 ;  /* 0x000000005d5de220 */ /* 0x002fcc0000410000 */
[----:B0-----:R0:W1:Y:S08]  /*9300*/  @!P2 MUFU.RCP R8, R3 ;  /* 0x000000030008a308 */ /* 0x0010700000001000 */
[----:B------:R-:W1:Y:S01]  /*9310*/  @!P1 MUFU.RCP R10, R5 ;  /* 0x00000005000a9308 */ /* 0x000e620000001000 */
[----:B------:R-:W-:Y:S01]  /*9320*/  IADD3 R0, P6, PT, R150, UR20, RZ ;  /* 0x0000001496007c10 */ /* 0x000fe2000ffde0ff */
[----:B---3--:R-:W-:Y:S01]  /*9330*/  @!P5 FADD.FTZ R4, R4, 1 ;  /* 0x3f8000000404d421 */ /* 0x008fe20000010000 */
[----:B-----5:R-:W-:Y:S01]  /*9340*/  @!P4 FADD.FTZ R6, R6, 1 ;  /* 0x3f8000000606c421 */ /* 0x020fe20000010000 */
[----:B--2---:R-:W-:Y:S01]  /*9350*/  @!P3 FMUL.FTZ R96, R96, R41 ;  /* 0x000000296060b220 */ /* 0x004fe20000410000 */
[----:B0-----:R-:W-:Y:S01]  /*9360*/  IADD3.X R3, PT, PT, RZ, UR19, RZ, P6, !PT ;  /* 0x00000013ff037c10 */ /* 0x001fe2000b7fe4ff */
[----:B------:R-:W0:Y:S01]  /*9370*/  LDCU.64 UR20, c[0x0][0x518] ;  /* 0x0000a300ff1477ac */ /* 0x000e220008000a00 */
[----:B------:R-:W-:Y:S01]  /*9380*/  LEA R2, P6, R0, UR28, 0x1 ;  /* 0x0000001c00027c11 */ /* 0x000fe2000f8c08ff */
[----:B------:R-:W2:Y:S01]  /*9390*/  @!P5 MUFU.RCP R43, R4 ;  /* 0x00000004002bd308 */ /* 0x000ea20000001000 */
[-C--:B----4-:R-:W-:Y:S01]  /*93a0*/  ISETP.GE.AND P3, PT, R148, R39.reuse, PT ;  /* 0x000000279400720c */ /* 0x090fe20003f66270 */
[----:B-1----:R-:W-:Y:S01]  /*93b0*/  @!P2 FMUL.FTZ R95, R95, R8 ;  /* 0x000000085f5fa220 */ /* 0x002fe20000410000 */
[----:B------:R-:W-:Y:S01]  /*93c0*/  LEA.HI.X R3, R0, UR29, R3, 0x1, P6 ;  /* 0x0000001d00037c11 */ /* 0x000fe2000b0f0c03 */
[----:B------:R-:W1:Y:S04]  /*93d0*/  LDCU.64 UR28, c[0x0][0x520] ;  /* 0x0000a400ff1c77ac */ /* 0x000e680008000a00 */
[----:B------:R-:W3:Y:S01]  /*93e0*/  @!P4 MUFU.RCP R45, R6 ;  /* 0x00000006002dc308 */ /* 0x000ee20000001000 */
[-C--:B------:R-:W-:Y:S01]  /*93f0*/  ISETP.GE.AND P2, PT, R150, R39.reuse, PT ;  /* 0x000000279600720c */ /* 0x080fe20003f46270 */
[----:B------:R-:W-:Y:S01]  /*9400*/  @!P1 FMUL.FTZ R97, R97, R10 ;  /* 0x0000000a61619220 */ /* 0x000fe20000410000 */
[-C--:B------:R-:W-:Y:S01]  /*9410*/  ISETP.GE.AND P6, PT, R147, R39.reuse, PT ;  /* 0x000000279300720c */ /* 0x080fe20003fc6270 */
[----:B------:R-:W4:Y:S01]  /*9420*/  LDCU.64 UR30, c[0x0][0x560] ;  /* 0x0000ac00ff1e77ac */ /* 0x000f220008000a00 */
[-C--:B------:R-:W-:Y:S01]  /*9430*/  ISETP.GE.AND P1, PT, R146, R39.reuse, PT ;  /* 0x000000279200720c */ /* 0x080fe20003f26270 */
[----:B------:R-:W-:Y:S01]  /*9440*/  @!P3 STG.E.U16 desc[UR24][R2.64+0x40], R9 ;  /* 0x000040090200b986 */ /* 0x000fe2000c101518 */
[----:B------:R-:W-:Y:S01]  /*9450*/  ISETP.GE.AND P3, PT, R144, R39, PT ;  /* 0x000000279000720c */ /* 0x000fe20003f66270 */
[----:B--2---:R-:W-:Y:S01]  /*9460*/  @!P5 FMUL.FTZ R98, R98, R43 ;  /* 0x0000002b6262d220 */ /* 0x004fe20000410000 */
[----:B------:R-:W-:-:S05]  /*9470*/  ISETP.GE.AND P5, PT, R142, R39, PT ;  /* 0x000000278e00720c */ /* 0x000fca0003fa6270 */
[----:B------:R-:W-:Y:S01]  /*9480*/  @!P2 STG.E.U16 desc[UR24][R2.64], R7 ;  /* 0x000000070200a986 */ /* 0x000fe2000c101518 */
[----:B------:R-:W-:Y:S01]  /*9490*/  ISETP.GE.AND P2, PT, R145, R39, PT ;  /* 0x000000279100720c */ /* 0x000fe20003f46270 */
[----:B---3--:R-:W-:Y:S02]  /*94a0*/  @!P4 FMUL.FTZ R100, R100, R45 ;  /* 0x0000002d6464c220 */ /* 0x008fe40000410000 */
        /* <DEDUP_REMOVED lines=29> */
[C---:B------:R-:W-:Y:S02]  /*9680*/  PRMT R56, R0.reuse, 0x7610, R56 ;  /* 0x0000761000387816 */ /* 0x040fe40000000038 */
[----:B------:R-:W-:-:S02]  /*9690*/  PRMT R6, R0, 0x7632, R6 ;  /* 0x0000763200067816 */ /* 0x000fc40000000006 */
[----:B------:R-:W-:Y:S02]  /*96a0*/  F2FP.F16.F32.PACK_AB R0, R89, R84 ;  /* 0x000000545900723e */ /* 0x000fe400000000ff */
[----:B------:R-:W-:Y:S02]  /*96b0*/  PRMT R5, R3, 0x7632, R5 ;  /* 0x0000763203057816 */ /* 0x000fe40000000005 */
[----:B------:R-:W-:Y:S02]  /*96c0*/  F2FP.F16.F32.PACK_AB R2, R94, R91 ;  /* 0x0000005b5e02723e */ /* 0x000fe400000000ff */
[C---:B------:R-:W-:Y:S02]  /*96d0*/  PRMT R55, R0.reuse, 0x7610, R55 ;  /* 0x0000761000377816 */ /* 0x040fe40000000037 */
[----:B------:R-:W-:Y:S02]  /*96e0*/  PRMT R7, R0, 0x7632, R7 ;  /* 0x0000763200077816 */ /* 0x000fe40000000007 */
[----:B------:R-:W-:Y:S01]  /*96f0*/  F2FP.F16.F32.PACK_AB R0, R96, R93 ;  /* 0x0000005d6000723e */ /* 0x000fe200000000ff */
[----:B------:R-:W-:Y:S01]  /*9700*/  STS.U16 [R116], R58 ;  /* 0x0000003a74007388 */ /* 0x000fe20000000400 */
[----:B------:R-:W-:-:S03]  /*9710*/  PRMT R54, R2, 0x7610, R54 ;  /* 0x0000761002367816 */ /* 0x000fc60000000036 */
[----:B------:R2:W-:Y:S01]  /*9720*/  STS.U16 [R115+0x2], R4 ;  /* 0x0000020473007388 */ /* 0x0005e20000000400 */
[----:B------:R-:W-:-:S03]  /*9730*/  PRMT R53, R0, 0x7610, R53 ;  /* 0x0000761000357816 */ /* 0x000fc60000000035 */
[----:B------:R3:W-:Y:S04]  /*9740*/  STS.U16 [R114+0x4], R3 ;  /* 0x0000040372007388 */ /* 0x0007e80000000400 */
[----:B------:R-:W-:Y:S01]  /*9750*/  STS.U16 [R113+0x6], R5 ;  /* 0x0000060571007388 */ /* 0x000fe20000000400 */
[----:B--2---:R-:W-:-:S03]  /*9760*/  PRMT R4, R2, 0x7632, R4 ;  /* 0x0000763202047816 */ /* 0x004fc60000000004 */
[----:B------:R-:W-:Y:S01]  /*9770*/  STS.U16 [R112+0x8], R56 ;  /* 0x0000083870007388 */ /* 0x000fe20000000400 */
[----:B------:R-:W-:Y:S02]  /*9780*/  F2FP.F16.F32.PACK_AB R2, R98, R95 ;  /* 0x0000005f6202723e */ /* 0x000fe400000000ff */
[----:B---3--:R-:W-:Y:S01]  /*9790*/  PRMT R3, R0, 0x7632, R3 ;  /* 0x0000763200037816 */ /* 0x008fe20000000003 */
[----:B------:R2:W-:Y:S01]  /*97a0*/  STS.U16 [R111+0xa], R6 ;  /* 0x00000a066f007388 */ /* 0x0005e20000000400 */
[----:B------:R-:W-:-:S03]  /*97b0*/  F2FP.F16.F32.PACK_AB R0, R100, R97 ;  /* 0x000000616400723e */ /* 0x000fc600000000ff */
[----:B------:R-:W-:Y:S01]  /*97c0*/  STS.U16 [R110+0xc], R55 ;  /* 0x00000c376e007388 */ /* 0x000fe20000000400 */
[----:B------:R-:W-:-:S03]  /*97d0*/  PRMT R8, R0, 0x7632, R8 ;  /* 0x0000763200087816 */ /* 0x000fc60000000008 */
[----:B------:R-:W-:Y:S01]  /*97e0*/  STS.U16 [R109+0xe], R7 ;  /* 0x00000e076d007388 */ /* 0x000fe20000000400 */
[----:B--2---:R-:W-:-:S03]  /*97f0*/  PRMT R6, R2, 0x7632, R6 ;  /* 0x0000763202067816 */ /* 0x004fc60000000006 */
        /* <DEDUP_REMOVED lines=27> */
[----:B------:R-:W3:Y:S01]  /*99b0*/  LDS R21, [UR32+0x840] ;  /* 0x00084020ff157984 */ /* 0x000ee20008000800 */
[----:B0-----:R-:W-:-:S04]  /*99c0*/  UIMAD.WIDE.U32 UR22, UR27, UR20, UR22 ;  /* 0x000000141b1672a5 */ /* 0x001fc8000f8e0016 */
[----:B------:R-:W-:-:S03]  /*99d0*/  UIMAD UR21, UR27, UR21, UR23 ;  /* 0x000000151b1572a4 */ /* 0x000fc6000f8e0217 */
[----:B------:R-:W-:Y:S02]  /*99e0*/  UMOV UR20, UR22 ;  /* 0x0000001600147c82 */ /* 0x000fe40008000000 */
[----:B-1----:R-:W-:Y:S01]  /*99f0*/  UIMAD.WIDE.U32 UR20, UR26, UR28, UR20 ;  /* 0x0000001c1a1472a5 */ /* 0x002fe2000f8e0014 */
[----:B------:R-:W-:-:S03]  /*9a00*/  FADD.FTZ R76, R76, R155 ;  /* 0x0000009b4c4c7221 */ /* 0x000fc60000010000 */
[----:B------:R-:W-:Y:S02]  /*9a10*/  UIMAD UR19, UR26, UR29, UR21 ;  /* 0x0000001d1a1372a4 */ /* 0x000fe4000f8e0215 */
[----:B--2---:R-:W-:Y:S01]  /*9a20*/  IADD3 R0, P0, PT, R150, UR20, RZ ;  /* 0x0000001496007c10 */ /* 0x004fe2000ff1e0ff */
[----:B------:R-:W-:-:S03]  /*9a30*/  FADD.FTZ R79, R76, R79 ;  /* 0x0000004f4c4f7221 */ /* 0x000fc60000010000 */
[----:B------:R-:W-:Y:S02]  /*9a40*/  IADD3.X R3, PT, PT, RZ, UR19, RZ, P0, !PT ;  /* 0x00000013ff037c10 */ /* 0x000fe400087fe4ff */
[----:B----4-:R-:W-:Y:S01]  /*9a50*/  LEA R2, P2, R0, UR30, 0x1 ;  /* 0x0000001e00027c11 */ /* 0x010fe2000f8408ff */
[----:B------:R-:W-:-:S03]  /*9a60*/  FADD.FTZ R78, R79, R78 ;  /* 0x0000004e4f4e7221 */ /* 0x000fc60000010000 */
[----:B------:R-:W-:Y:S01]  /*9a70*/  LEA.HI.X R3, R0, UR31, R3, 0x1, P2 ;  /* 0x0000001f00037c11 */ /* 0x000fe200090f0c03 */
[----:B------:R-:W-:Y:S01]  /*9a80*/  FADD.FTZ R81, R78, R81 ;  /* 0x000000514e517221 */ /* 0x000fe20000010000 */
[-C--:B---3--:R-:W-:Y:S02]  /*9a90*/  ISETP.GE.AND P1, PT, R148, R21.reuse, PT ;  /* 0x000000159400720c */ /* 0x088fe40003f26270 */
[-C--:B------:R-:W-:Y:S02]  /*9aa0*/  ISETP.GE.AND P2, PT, R145, R21.reuse, PT ;  /* 0x000000159100720c */ /* 0x080fe40003f46270 */
[-C--:B------:R-:W-:Y:S02]  /*9ab0*/  ISETP.GE.AND P3, PT, R144, R21.reuse, PT ;  /* 0x000000159000720c */ /* 0x080fe40003f66270 */
[-C--:B------:R-:W-:Y:S02]  /*9ac0*/  ISETP.GE.AND P4, PT, R143, R21.reuse, PT ;  /* 0x000000158f00720c */ /* 0x080fe40003f86270 */
[----:B------:R-:W-:-:S02]  /*9ad0*/  ISETP.GE.AND P5, PT, R142, R21, PT ;  /* 0x000000158e00720c */ /* 0x000fc40003fa6270 */
[----:B------:R-:W-:-:S03]  /*9ae0*/  ISETP.GE.AND P6, PT, R141, R21, PT ;  /* 0x000000158d00720c */ /* 0x000fc60003fc6270 */
[----:B------:R0:W-:Y:S01]  /*9af0*/  @!P1 STG.E.U16 desc[UR24][R2.64+0x40], R131 ;  /* 0x0000408302009986 */ /* 0x0001e2000c101518 */
[-C--:B------:R-:W-:Y:S02]  /*9b00*/  ISETP.GE.AND P1, PT, R146, R21.reuse, PT ;  /* 0x000000159200720c */ /* 0x080fe40003f26270 */
        /* <DEDUP_REMOVED lines=27> */
[----:B------:R0:W-:Y:S01]  /*9cc0*/  @!P6 STG.E.U16 desc[UR24][R2.64+0x3c0], R19 ;  /* 0x0003c0130200e986 */ /* 0x0001e2000c101518 */
[----:B------:R-:W-:-:S03]  /*9cd0*/  FADD.FTZ R96, R93, R96 ;  /* 0x000000605d607221 */ /* 0x000fc60000010000 */
[----:B------:R0:W-:Y:S01]  /*9ce0*/  @!P0 STG.E.U16 desc[UR24][R2.64+0x80], R7 ;  /* 0x0000800702008986 */ /* 0x0001e2000c101518 */
[----:B------:R-:W-:Y:S01]  /*9cf0*/  ISETP.GE.AND P0, PT, R140, R21, PT ;  /* 0x000000158c00720c */ /* 0x000fe20003f06270 */
[----:B------:R-:W-:Y:S01]  /*9d00*/  UIADD3 UR13, UP0, UPT, UR13, -0x800, URZ ;  /* 0xfffff8000d0d7890 */ /* 0x000fe2000ff1e0ff */
[----:B------:R-:W-:-:S03]  /*9d10*/  FADD.FTZ R95, R96, R95 ;  /* 0x0000005f605f7221 */ /* 0x000fc60000010000 */
[----:B------:R-:W-:Y:S02]  /*9d20*/  UIADD3.X UR14, UPT, UPT, UR14, -0x1, URZ, UP0, !UPT ;  /* 0xffffffff0e0e7890 */ /* 0x000fe400087fe4ff */
[----:B------:R-:W-:Y:S01]  /*9d30*/  UISETP.GT.AND UP0, UPT, UR11, 0x1, UPT ;  /* 0x000000010b00788c */ /* 0x000fe2000bf04270 */
[----:B------:R-:W-:Y:S01]  /*9d40*/  FADD.FTZ R98, R95, R98 ;  /* 0x000000625f627221 */ /* 0x000fe20000010000 */
[----:B------:R-:W-:-:S03]  /*9d50*/  UIADD3 UR19, UPT, UPT, UR11, -0x1, URZ ;  /* 0xffffffff0b137890 */ /* 0x000fc6000fffe0ff */
[----:B------:R-:W-:Y:S01]  /*9d60*/  FADD.FTZ R97, R98, R97 ;  /* 0x0000006162617221 */ /* 0x000fe20000010000 */
[----:B------:R0:W-:Y:S01]  /*9d70*/  @!P0 STG.E.U16 desc[UR24][R2.64+0x240], R123 ;  /* 0x0002407b02008986 */ /* 0x0001e2000c101518 */
[----:B------:R-:W-:Y:S01]  /*9d80*/  IADD3 R153, P0, PT, R153, -0x800, RZ ;  /* 0xfffff80099997810 */ /* 0x000fe20007f1e0ff */
[----:B------:R-:W-:Y:S01]  /*9d90*/  UIADD3 UR17, UP1, UPT, UR17, -0x800, URZ ;  /* 0xfffff80011117890 */ /* 0x000fe2000ff3e0ff */
[----:B------:R-:W-:Y:S01]  /*9da0*/  FADD.FTZ R155, R97, R100 ;  /* 0x00000064619b7221 */ /* 0x000fe20000010000 */
[----:B------:R-:W-:Y:S01]  /*9db0*/  UIADD3 UR15, UP2, UPT, UR15, -0x800, URZ ;  /* 0xfffff8000f0f7890 */ /* 0x000fe2000ff5e0ff */
[----:B------:R-:W-:Y:S01]  /*9dc0*/  IADD3.X R151, PT, PT, R151, -0x1, RZ, P0, !PT ;  /* 0xffffffff97977810 */ /* 0x000fe200007fe4ff */
[----:B------:R-:W-:Y:S02]  /*9dd0*/  UIADD3.X UR18, UPT, UPT, UR18, -0x1, URZ, UP1, !UPT ;  /* 0xffffffff12127890 */ /* 0x000fe40008ffe4ff */
[----:B------:R-:W-:Y:S01]  /*9de0*/  UIADD3.X UR16, UPT, UPT, UR16, -0x1, URZ, UP2, !UPT ;  /* 0xffffffff10107890 */ /* 0x000fe200097fe4ff */
[----:B------:R-:W-:Y:S01]  /*9df0*/  UMOV UR11, UR19 ;  /* 0x00000013000b7c82 */ /* 0x000fe20008000000 */
[----:B------:R-:W-:Y:S10]  /*9e00*/  BRA.U UP0, `(.L_x_3892) ;  /* 0xffffff6900c07547 */ /* 0x000ff4000b83ffff */
.L_x_3813:
[----:B------:R-:W1:Y:S01]  /*9e10*/  LDCU.64 UR6, c[0x0][0x548] ;  /* 0x0000a900ff0677ac */ /* 0x000e620008000a00 */
[----:B0-----:R-:W0:Y:S01]  /*9e20*/  S2R R9, SR_TID.X ;  /* 0x0000000000097919 */ /* 0x001e220000002100 */
[----:B------:R-:W2:Y:S01]  /*9e30*/  LDCU UR15, c[0x0][0x38c] ;  /* 0x00007180ff0f77ac */ /* 0x000ea20008000800 */
[----:B------:R-:W3:Y:S01]  /*9e40*/  LDCU.64 UR8, c[0x0][0x568] ;  /* 0x0000ad00ff0877ac */ /* 0x000ee20008000a00 */
[----:B-1----:R-:W-:-:S04]  /*9e50*/  UISETP.NE.U32.AND UP0, UPT, UR6, URZ, UPT ;  /* 0x000000ff0600728c */ /* 0x002fc8000bf05070 */
[----:B------:R-:W-:-:S09]  /*9e60*/  UISETP.NE.AND.EX UP0, UPT, UR7, URZ, UPT, UP0 ;  /* 0x000000ff0700728c */ /* 0x000fd2000bf05300 */
[----:B--23--:R-:W-:Y:S05]  /*9e70*/  BRA.U !UP0, `(.L_x_3893) ;  /* 0x00000001088c7547 */ /* 0x00cfea000b800000 */
[----:B------:R-:W1:Y:S01]  /*9e80*/  SHFL.DOWN P0, R0, R157, 0x1, 0x1f ;  /* 0x08201f009d007f89 */ /* 0x000e620000000000 */
[----:B------:R-:W-:Y:S01]  /*9e90*/  BSSY.RECONVERGENT B0, `(.L_x_3893) ;  /* 0x0000021000007945 */ /* 0x000fe20003800200 */
[----:B------:R-:W2:Y:S01]  /*9ea0*/  S2R R4, SR_LANEID ;  /* 0x0000000000047919 */ /* 0x000ea20000000000 */
[----:B------:R-:W3:Y:S01]  /*9eb0*/  S2R R6, SR_TID.X ;  /* 0x0000000000067919 */ /* 0x000ee20000002100 */
[----:B-1----:R-:W-:-:S05]  /*9ec0*/  @P0 FADD R0, R0, R157 ;  /* 0x0000009d00000221 */ /* 0x002fca0000000000 */
[----:B------:R-:W1:Y:S01]  /*9ed0*/  SHFL.DOWN P0, R3, R0, 0x2, 0x1f ;  /* 0x08401f0000037f89 */ /* 0x000e620000000000 */
[----:B--2---:R-:W-:-:S13]  /*9ee0*/  ISETP.NE.AND P1, PT, R4, RZ, PT ;  /* 0x000000ff0400720c */ /* 0x004fda0003f25270 */
[----:B------:R-:W2:Y:S01]  /*9ef0*/  @!P1 S2R R8, SR_CgaCtaId ;  /* 0x0000000000089919 */ /* 0x000ea20000008800 */
[----:B------:R-:W-:Y:S01]  /*9f00*/  @!P1 MOV R7, 0x400 ;  /* 0x0000040000079802 */ /* 0x000fe20000000f00 */
[----:B-1----:R-:W-:Y:S01]  /*9f10*/  @P0 FADD R3, R0, R3 ;  /* 0x0000000300030221 */ /* 0x002fe20000000000 */
[----:B---3--:R-:W-:-:S04]  /*9f20*/  @!P1 SHF.R.U32.HI R0, RZ, 0x3, R6 ;  /* 0x00000003ff009819 */ /* 0x008fc80000011606 */
        /* <DEDUP_REMOVED lines=20> */
[----:B-1----:R-:W-:Y:S01]  /*a070*/  MOV R3, UR5 ;  /* 0x0000000500037c02 */ /* 0x002fe20008000f00 */
[----:B--2---:R-:W-:-:S05]  /*a080*/  FADD.FTZ R5, R4, R5 ;  /* 0x0000000504057221 */ /* 0x004fca0000010000 */
[----:B------:R2:W-:Y:S02]  /*a090*/  REDG.E.ADD.F32.FTZ.RN.STRONG.GPU desc[UR24][R2.64], R5 ;  /* 0x00000005020079a6 */ /* 0x0005e4000c12f318 */
.L_x_3894:
[----:B------:R-:W-:Y:S05]  /*a0a0*/  BSYNC.RECONVERGENT B0 ;  /* 0x0000000000007941 */ /* 0x000fea0003800200 */
.L_x_3893:
[----:B------:R-:W-:Y:S01]  /*a0b0*/  UISETP.NE.U32.AND UP0, UPT, UR8, URZ, UPT ;  /* 0x000000ff0800728c */ /* 0x000fe2000bf05070 */
[----:B0-----:R-:W-:-:S03]  /*a0c0*/  ISETP.GE.AND P0, PT, R9, UR15, PT ;  /* 0x0000000f09007c0c */ /* 0x001fc6000bf06270 */
[----:B------:R-:W-:-:S09]  /*a0d0*/  UISETP.NE.AND.EX UP0, UPT, UR9, URZ, UPT, UP0 ;  /* 0x000000ff0900728c */ /* 0x000fd2000bf05300 */
[----:B------:R-:W-:Y:S05]  /*a0e0*/  BRA.U !UP0, `(.L_x_3895) ;  /* 0x0000000108907547 */ /* 0x000fea000b800000 */
[----:B------:R-:W-:Y:S06]  /*a0f0*/  BAR.SYNC.DEFER_BLOCKING 0x0 ;  /* 0x0000000000007b1d */ /* 0x000fec0000010000 */
[----:B------:R-:W-:Y:S01]  /*a100*/  BSSY.RECONVERGENT B0, `(.L_x_3895) ;  /* 0x0000022000007945 */ /* 0x000fe20003800200 */
[----:B------:R-:W0:Y:S01]  /*a110*/  SHFL.DOWN P1, R0, R155, 0x1, 0x1f ;  /* 0x08201f009b007f89 */ /* 0x000e220000020000 */
[----:B-1----:R-:W1:Y:S01]  /*a120*/  S2R R4, SR_LANEID ;  /* 0x0000000000047919 */ /* 0x002e620000000000 */
[----:B------:R-:W3:Y:S01]  /*a130*/  S2R R6, SR_TID.X ;  /* 0x0000000000067919 */ /* 0x000ee20000002100 */
[----:B0-----:R-:W-:-:S05]  /*a140*/  @P1 FADD R0, R0, R155 ;  /* 0x0000009b00001221 */ /* 0x001fca0000000000 */
[----:B--2---:R-:W0:Y:S01]  /*a150*/  SHFL.DOWN P1, R3, R0, 0x2, 0x1f ;  /* 0x08401f0000037f89 */ /* 0x004e220000020000 */
[----:B-1----:R-:W-:-:S13]  /*a160*/  ISETP.NE.AND P2, PT, R4, RZ, PT ;  /* 0x000000ff0400720c */ /* 0x002fda0003f45270 */
[----:B------:R-:W1:Y:S01]  /*a170*/  @!P2 S2R R8, SR_CgaCtaId ;  /* 0x000000000008a919 */ /* 0x000e620000008800 */
[----:B------:R-:W-:Y:S01]  /*a180*/  @!P2 MOV R7, 0x400 ;  /* 0x000004000007a802 */ /* 0x000fe20000000f00 */
[----:B0-----:R-:W-:Y:S01]  /*a190*/  @P1 FADD R3, R0, R3 ;  /* 0x0000000300031221 */ /* 0x001fe20000000000 */
[----:B---3--:R-:W-:-:S04]  /*a1a0*/  @!P2 SHF.R.U32.HI R0, RZ, 0x3, R6 ;  /* 0x00000003ff00a819 */ /* 0x008fc80000011606 */
        /* <DEDUP_REMOVED lines=20> */
[----:B------:R-:W-:Y:S01]  /*a2f0*/  MOV R3, UR5 ;  /* 0x0000000500037c02 */ /* 0x000fe20008000f00 */
[----:B-1----:R-:W-:-:S05]  /*a300*/  FADD.FTZ R5, R4, R5 ;  /* 0x0000000504057221 */ /* 0x002fca0000010000 */
[----:B------:R1:W-:Y:S02]  /*a310*/  REDG.E.ADD.F32.FTZ.RN.STRONG.GPU desc[UR24][R2.64], R5 ;  /* 0x00000005020079a6 */ /* 0x0003e4000c12f318 */
.L_x_3896:
[----:B------:R-:W-:Y:S05]  /*a320*/  BSYNC.RECONVERGENT B0 ;  /* 0x0000000000007941 */ /* 0x000fea0003800200 */
.L_x_3895:
[----:B------:R-:W-:Y:S05]  /*a330*/  @P0 EXIT ;  /* 0x000000000000094d */ /* 0x000fea0003800000 */
[----:B------:R-:W3:Y:S01]  /*a340*/  S2UR UR12, SR_CTAID.Y ;  /* 0x00000000000c79c3 */ /* 0x000ee20000002600 */
[----:B------:R-:W3:Y:S01]  /*a350*/  LDCU.64 UR8, c[0x0][0x4a8] ;  /* 0x00009500ff0877ac */ /* 0x000ee20008000a00 */
[----:B------:R-:W-:Y:S01]  /*a360*/  BSSY.RECONVERGENT B0, `(.L_x_3897) ;  /* 0x0000025000007945 */ /* 0x000fe20003800200 */
[----:B------:R-:W-:Y:S01]  /*a370*/  MOV R0, R9 ;  /* 0x0000000900007202 */ /* 0x000fe20000000f00 */
[----:B------:R-:W4:Y:S04]  /*a380*/  LDCU.64 UR10, c[0x0][0x4c8] ;  /* 0x00009900ff0a77ac */ /* 0x000f280008000a00 */
[----:B------:R-:W0:Y:S01]  /*a390*/  S2UR UR13, SR_CgaCtaId ;  /* 0x00000000000d79c3 */ /* 0x000e220000008800 */
[----:B------:R-:W0:Y:S01]  /*a3a0*/  LDCU UR14, c[0x0][0x360] ;  /* 0x00006c00ff0e77ac */ /* 0x000e220008000800 */
[----:B------:R-:W0:Y:S06]  /*a3b0*/  LDCU.128 UR16, c[0x0][0x530] ;  /* 0x0000a600ff1077ac */ /* 0x000e2c0008000c00 */
[----:B------:R-:W1:Y:S08]  /*a3c0*/  LDC.64 R14, c[0x0][0x4b0] ;  /* 0x00012c00ff0e7b82 */ /* 0x000e700000000a00 */
[----:B------:R-:W1:Y:S01]  /*a3d0*/  LDC.64 R16, c[0x0][0x4d0] ;  /* 0x00013400ff107b82 */ /* 0x000e620000000a00 */
[----:B---3--:R-:W-:-:S02]  /*a3e0*/  UIMAD.WIDE.U32 UR4, UR12, UR8, URZ ;  /* 0x000000080c0472a5 */ /* 0x008fc4000f8e00ff */
[----:B----4-:R-:W-:Y:S01]  /*a3f0*/  UIMAD.WIDE.U32 UR6, UR12, UR10, URZ ;  /* 0x0000000a0c0672a5 */ /* 0x010fe2000f8e00ff */
[----:B------:R-:W-:Y:S01]  /*a400*/  UMOV UR8, 0x400 ;  /* 0x0000040000087882 */ /* 0x000fe20000000000 */
[----:B------:R-:W-:Y:S02]  /*a410*/  UIMAD UR9, UR12, UR9, UR5 ;  /* 0x000000090c0972a4 */ /* 0x000fe4000f8e0205 */
[----:B------:R-:W-:Y:S02]  /*a420*/  UIMAD UR11, UR12, UR11, UR7 ;  /* 0x0000000b0c0b72a4 */ /* 0x000fe4000f8e0207 */
[----:B0-----:R-:W-:-:S12]  /*a430*/  ULEA UR13, UR13, UR8, 0x18 ;  /* 0x000000080d0d7291 */ /* 0x001fd8000f8ec0ff */
.L_x_3898:
[C---:B0-----:R-:W-:Y:S01]  /*a440*/  LEA R8, R0.reuse, UR13, 0x2 ;  /* 0x0000000d00087c11 */ /* 0x041fe2000f8e10ff */
[----:B------:R-:W-:Y:S01]  /*a450*/  UMOV UR8, UR4 ;  /* 0x0000000400087c82 */ /* 0x000fe20008000000 */
[----:B-12---:R-:W-:Y:S01]  /*a460*/  SHF.R.S32.HI R3, RZ, 0x1f, R0 ;  /* 0x0000001fff037819 */ /* 0x006fe20000011400 */
        /* <DEDUP_REMOVED lines=10> */
[C---:B------:R-:W-:Y:S01]  /*a510*/  IMAD R9, R0.reuse, R17, R9 ;  /* 0x0000001100097224 */ /* 0x040fe200078e0209 */
[----:B------:R-:W-:Y:S02]  /*a520*/  IADD3 R0, PT, PT, R0, UR14, RZ ;  /* 0x0000000e00007c10 */ /* 0x000fe4000fffe0ff */
        /* <DEDUP_REMOVED lines=9> */
.L_x_3897:
[----:B------:R-:W-:Y:S05]  /*a5c0*/  EXIT ;  /* 0x000000000000794d */ /* 0x000fea0003800000 */
.L_x_3851:
[----:B------:R-:W-:Y:S01]  /*a5d0*/  MOV R243, R196 ;  /* 0x000000c400f37202 */ /* 0x000fe20000000f00 */
[----:B------:R-:W-:Y:S01]  /*a5e0*/  HFMA2 R224, -RZ, RZ, 0, 5.9604644775390625e-08 ;  /* 0x00000001ffe07431 */ /* 0x000fe200000001ff */
[----:B------:R-:W-:Y:S02]  /*a5f0*/  MOV R245, RZ ;  /* 0x000000ff00f57202 */ /* 0x000fe40000000f00 */
[----:B------:R-:W-:-:S07]  /*a600*/  MOV R6, 0xffffffff ;  /* 0xffffffff00067802 */ /* 0x000fce0000000f00 */
[----:B0-2--5:R-:W-:Y:S05]  /*a610*/  WARPSYNC.COLLECTIVE R6, `(.L_x_3899) ;  /* 0x0000000006087348 */ /* 0x025fea0003c00000 */
[----:B------:R1:W3:Y:S02]  /*a620*/  SHFL.UP P6, R4, R243, R224, R245 ;  /* 0x040000e0f3047389 */ /* 0x0002e400000c00f5 */
[----:B0123-5:R-:W-:Y:S05]  /*a630*/  ENDCOLLECTIVE ;  /* 0x000000000000791b */ /* 0x02ffea0003800000 */
.L_x_3899:
[----:B------:R-:W-:Y:S02]  /*a640*/  MOV R243, R5 ;  /* 0x0000000500f37202 */ /* 0x000fe40000000f00 */
[----:B------:R-:W-:-:S07]  /*a650*/  MOV R7, R4 ;  /* 0x0000000400077202 */ /* 0x000fce0000000f00 */
[----:B------:R-:W-:Y:S05]  /*a660*/  WARPSYNC.COLLECTIVE R6, `(.L_x_3900) ;  /* 0x0000000006087348 */ /* 0x000fea0003c00000 */
[----:B------:R0:W1:Y:S02]  /*a670*/  SHFL.UP P6, R4, R243, R224, R245 ;  /* 0x040000e0f3047389 */ /* 0x00006400000c00f5 */
[----:B01----:R-:W-:Y:S05]  /*a680*/  ENDCOLLECTIVE ;  /* 0x000000000000791b */ /* 0x003fea0003800000 */
.L_x_3900:
[----:B------:R-:W-:Y:S02]  /*a690*/  HFMA2 R224, -RZ, RZ, 0, 1.1920928955078125e-07 ;  /* 0x00000002ffe07431 */ /* 0x000fe400000001ff */
        /* <DEDUP_REMOVED lines=8> */
.L_x_3901:
[----:B------:R-:W-:Y:S02]  /*a720*/  MOV R243, R237 ;  /* 0x000000ed00f37202 */ /* 0x000fe40000000f00 */
[----:B------:R-:W-:-:S07]  /*a730*/  MOV R7, R4 ;  /* 0x0000000400077202 */ /* 0x000fce0000000f00 */
[----:B------:R-:W-:Y:S05]  /*a740*/  WARPSYNC.COLLECTIVE R6, `(.L_x_3902) ;  /* 0x0000000006087348 */ /* 0x000fea0003c00000 */
[----:B------:R0:W1:Y:S02]  /*a750*/  SHFL.UP P6, R4, R243, R224, R245 ;  /* 0x040000e0f3047389 */ /* 0x00006400000c00f5 */
[----:B01----:R-:W-:Y:S05]  /*a760*/  ENDCOLLECTIVE ;  /* 0x000000000000791b */ /* 0x003fea0003800000 */
.L_x_3902:
[----:B------:R-:W-:Y:S02]  /*a770*/  HFMA2 R224, -RZ, RZ, 0, 2.384185791015625e-07 ;  /* 0x00000004ffe07431 */ /* 0x000fe400000001ff */
[C---:B------:R-:W-:Y:S01]  /*a780*/  FFMA.FTZ R4, R196.reuse, R4, R237 ;  /* 0x00000004c4047223 */ /* 0x040fe200000100ed */
[----:B------:R-:W-:-:S04]  /*a790*/  @P4 FMUL.FTZ R196, R196, R7 ;  /* 0x00000007c4c44220 */ /* 0x000fc80000410000 */
[----:B------:R-:W-:Y:S01]  /*a7a0*/  IMAD.MOV.U32 R243, RZ, RZ, R196 ;  /* 0x000000fffff37224 */ /* 0x000fe200078e00c4 */
[----:B------:R-:W-:-:S07]  /*a7b0*/  FSEL R239, R237, R4, !P4 ;  /* 0x00000004edef7208 */ /* 0x000fce0006000000 */
[----:B------:R-:W-:Y:S05]  /*a7c0*/  WARPSYNC.COLLECTIVE R6, `(.L_x_3903) ;  /* 0x0000000006087348 */ /* 0x000fea0003c00000 */
[----:B------:R0:W1:Y:S02]  /*a7d0*/  SHFL.UP P6, R4, R243, R224, R245 ;  /* 0x040000e0f3047389 */ /* 0x00006400000c00f5 */
[----:B01----:R-:W-:Y:S05]  /*a7e0*/  ENDCOLLECTIVE ;  /* 0x000000000000791b */ /* 0x003fea0003800000 */
.L_x_3903:
[----:B------:R-:W-:Y:S02]  /*a7f0*/  MOV R243, R239 ;  /* 0x000000ef00f37202 */ /* 0x000fe40000000f00 */
[----:B------:R-:W-:-:S07]  /*a800*/  MOV R5, R4 ;  /* 0x0000000400057202 */ /* 0x000fce0000000f00 */
[----:B------:R-:W-:Y:S05]  /*a810*/  WARPSYNC.COLLECTIVE R6, `(.L_x_3904) ;  /* 0x0000000006087348 */ /* 0x000fea0003c00000 */
[----:B------:R0:W1:Y:S02]  /*a820*/  SHFL.UP P6, R4, R243, R224, R245 ;  /* 0x040000e0f3047389 */ /* 0x00006400000c00f5 */
[----:B01----:R-:W-:Y:S05]  /*a830*/  ENDCOLLECTIVE ;  /* 0x000000000000791b */ /* 0x003fea0003800000 */
.L_x_3904:
        /* <DEDUP_REMOVED lines=8> */
.L_x_3905:
[----:B------:R-:W-:Y:S02]  /*a8c0*/  MOV R243, R7 ;  /* 0x0000000700f37202 */ /* 0x000fe40000000f00 */
[----:B------:R-:W-:-:S07]  /*a8d0*/  MOV R5, R4 ;  /* 0x0000000400057202 */ /* 0x000fce0000000f00 */
[----:B------:R-:W-:Y:S05]  /*a8e0*/  WARPSYNC.COLLECTIVE R6, `(.L_x_3906) ;  /* 0x0000000006087348 */ /* 0x000fea0003c00000 */
[----:B------:R0:W1:Y:S02]  /*a8f0*/  SHFL.UP P6, R4, R243, R224, R245 ;  /* 0x040000e0f3047389 */ /* 0x00006400000c00f5 */
[----:B01----:R-:W-:Y:S05]  /*a900*/  ENDCOLLECTIVE ;  /* 0x000000000000791b */ /* 0x003fea0003800000 */
.L_x_3906:
        /* <DEDUP_REMOVED lines=8> */
.L_x_3907:
[----:B------:R-:W-:Y:S02]  /*a990*/  MOV R243, R5 ;  /* 0x0000000500f37202 */ /* 0x000fe40000000f00 */
[----:B------:R-:W-:-:S07]  /*a9a0*/  MOV R237, R4 ;  /* 0x0000000400ed7202 */ /* 0x000fce0000000f00 */
[----:B------:R-:W-:Y:S05]  /*a9b0*/  WARPSYNC.COLLECTIVE R6, `(.L_x_3908) ;  /* 0x0000000006087348 */ /* 0x000fea0003c00000 */
[----:B------:R0:W1:Y:S02]  /*a9c0*/  SHFL.UP P6, R4, R243, R224, R245 ;  /* 0x040000e0f3047389 */ /* 0x00006400000c00f5 */
[----:B01----:R-:W-:Y:S05]  /*a9d0*/  ENDCOLLECTIVE ;  /* 0x000000000000791b */ /* 0x003fea0003800000 */
.L_x_3908:
[----:B------:R-:W-:Y:S05]  /*a9e0*/  BRA `(.L_x_3909) ;  /* 0xffffffb000fc7947 */ /* 0x000fea000383ffff */
.L_x_3852:
        /* <DEDUP_REMOVED lines=8> */
.L_x_3911:
[----:B------:R-:W-:Y:S05]  /*aa70*/  BSYNC B0 ;  /* 0x0000000000007941 */ /* 0x000fea0003800000 */
.L_x_3910:
[----:B------:R-:W-:Y:S05]  /*aa80*/  BRA `(.L_x_3912) ;  /* 0xffffffb000ec7947 */ /* 0x000fea000383ffff */
.L_x_3853:
        /* <DEDUP_REMOVED lines=8> */
.L_x_3914:
[----:B------:R-:W-:Y:S05]  /*ab10*/  BSYNC B0 ;  /* 0x0000000000007941 */ /* 0x000fea0003800000 */
.L_x_3913:
[----:B------:R-:W-:Y:S05]  /*ab20*/  BRA `(.L_x_3915) ;  /* 0xffffffb000cc7947 */ /* 0x000fea000383ffff */
.L_x_3854:
        /* <DEDUP_REMOVED lines=8> */
.L_x_3917:
[----:B------:R-:W-:Y:S05]  /*abb0*/  BSYNC B0 ;  /* 0x0000000000007941 */ /* 0x000fea0003800000 */
.L_x_3916:
        /* <DEDUP_REMOVED lines=11> */
.L_x_3918:
[----:B------:R-:W-:Y:S05]  /*ac70*/  WARPSYNC.COLLECTIVE R6, `(.L_x_3919) ;  /* 0x0000000006087348 */ /* 0x000fea0003c00000 */
[----:B------:R0:W1:Y:S02]  /*ac80*/  SHFL.IDX P3, R220, R241, R218, R7 ;  /* 0x000000daf1dc7389 */ /* 0x0000640000060007 */
[----:B01----:R-:W-:Y:S05]  /*ac90*/  ENDCOLLECTIVE ;  /* 0x000000000000791b */ /* 0x003fea0003800000 */
.L_x_3919:
[----:B------:R-:W-:Y:S01]  /*aca0*/  MOV R241, R3 ;  /* 0x0000000300f17202 */ /* 0x000fe20000000f00 */
[----:B------:R-:W-:Y:S01]  /*acb0*/  IMAD.MOV.U32 R237, RZ, RZ, R4 ;  /* 0x000000ffffed7224 */ /* 0x000fe200078e0004 */
[----:B------:R-:W-:-:S07]  /*acc0*/  MOV R4, R220 ;  /* 0x000000dc00047202 */ /* 0x000fce0000000f00 */
[----:B------:R-:W-:Y:S05]  /*acd0*/  WARPSYNC.COLLECTIVE R6, `(.L_x_3920) ;  /* 0x0000000006087348 */ /* 0x000fea0003c00000 */
[----:B------:R0:W1:Y:S02]  /*ace0*/  SHFL.IDX P3, R220, R241, R218, R7 ;  /* 0x000000daf1dc7389 */ /* 0x0000640000060007 */
[----:B01----:R-:W-:Y:S05]  /*acf0*/  ENDCOLLECTIVE ;  /* 0x000000000000791b */ /* 0x003fea0003800000 */
.L_x_3920:
[----:B------:R-:W-:Y:S01]  /*ad00*/  MOV R5, R220 ;  /* 0x000000dc00057202 */ /* 0x000fe20000000f00 */
[----:B------:R-:W-:Y:S06]  /*ad10*/  BRA `(.L_x_3921) ;  /* 0xffffffb000687947 */ /* 0x000fec000383ffff */
.L_x_3856:
[----:B------:R-:W-:Y:S01]  /*ad20*/  MOV R245, R5 ;  /* 0x0000000500f57202 */ /* 0x000fe20000000f00 */
[----:B------:R-:W-:Y:S01]  /*ad30*/  HFMA2 R216, -RZ, RZ, 0, 5.9604644775390625e-08 ;  /* 0x00000001ffd87431 */ /* 0x000fe200000001ff */
[----:B------:R-:W-:Y:S01]  /*ad40*/  MOV R247, 0x1f ;  /* 0x0000001f00f77802 */ /* 0x000fe20000000f00 */
[----:B------:R-:W-:Y:S01]  /*ad50*/  HFMA2 R218, -RZ, RZ, 0, 0 ;  /* 0x00000000ffda7431 */ /* 0x000fe200000001ff */
[----:B------:R-:W-:Y:S02]  /*ad60*/  MOV R6, 0xffffffff ;  /* 0xffffffff00067802 */ /* 0x000fe40000000f00 */
[----:B------:R-:W-:-:S07]  /*ad70*/  MOV R4, R7 ;  /* 0x0000000700047202 */ /* 0x000fce0000000f00 */
[----:B-1----:R-:W-:Y:S05]  /*ad80*/  WARPSYNC.COLLECTIVE R6, `(.L_x_3922) ;  /* 0x0000000006087348 */ /* 0x002fea0003c00000 */
[----:B------:R0:W2:Y:S02]  /*ad90*/  SHFL.DOWN P3, R243, R245, R216, R247 ;  /* 0x080000d8f5f37389 */ /* 0x0000a400000600f7 */
[----:B012---:R-:W-:Y:S05]  /*ada0*/  ENDCOLLECTIVE ;  /* 0x000000000000791b */ /* 0x007fea0003800000 */
.L_x_3922:
[----:B------:R-:W-:Y:S02]  /*adb0*/  MOV R245, R7 ;  /* 0x0000000700f57202 */ /* 0x000fe40000000f00 */
[----:B------:R-:W-:-:S07]  /*adc0*/  MOV R208, R243 ;  /* 0x000000f300d07202 */ /* 0x000fce0000000f00 */
[----:B------:R-:W-:Y:S05]  /*add0*/  WARPSYNC.COLLECTIVE R6, `(.L_x_3923) ;  /* 0x0000000006087348 */ /* 0x000fea0003c00000 */
[----:B------:R0:W1:Y:S02]  /*ade0*/  SHFL.DOWN P3, R243, R245, R216, R247 ;  /* 0x080000d8f5f37389 */ /* 0x00006400000600f7 */
[----:B01----:R-:W-:Y:S05]  /*adf0*/  ENDCOLLECTIVE ;  /* 0x000000000000791b */ /* 0x003fea0003800000 */
.L_x_3923:
[----:B------:R-:W-:Y:S01]  /*ae00*/  @P0 FMUL.FTZ R208, R208, R5 ;  /* 0x00000005d0d00220 */ /* 0x000fe20000410000 */
[----:B------:R-:W-:Y:S01]  /*ae10*/  HFMA2 R216, -RZ, RZ, 0, 1.1920928955078125e-07 ;  /* 0x00000002ffd87431 */ /* 0x000fe200000001ff */
        /* <DEDUP_REMOVED lines=9> */
.L_x_3924:
[----:B------:R-:W-:Y:S02]  /*aeb0*/  MOV R245, R4 ;  /* 0x0000000400f57202 */ /* 0x000fe40000000f00 */
[----:B------:R-:W-:-:S07]  /*aec0*/  MOV R208, R243 ;  /* 0x000000f300d07202 */ /* 0x000fce0000000f00 */
[----:B------:R-:W-:Y:S05]  /*aed0*/  WARPSYNC.COLLECTIVE R6, `(.L_x_3925) ;  /* 0x0000000006087348 */ /* 0x000fea0003c00000 */
[----:B------:R0:W1:Y:S02]  /*aee0*/  SHFL.DOWN P3, R243, R245, R216, R247 ;  /* 0x080000d8f5f37389 */ /* 0x00006400000600f7 */
[----:B01----:R-:W-:Y:S05]  /*aef0*/  ENDCOLLECTIVE ;  /* 0x000000000000791b */ /* 0x003fea0003800000 */
.L_x_3925:
[----:B------:R-:W-:Y:S01]  /*af00*/  @!P0 FMUL.FTZ R208, R5, R208 ;  /* 0x000000d005d08220 */ /* 0x000fe20000410000 */
[----:B------:R-:W-:Y:S01]  /*af10*/  HFMA2 R216, -RZ, RZ, 0, 2.384185791015625e-07 ;  /* 0x00000004ffd87431 */ /* 0x000fe200000001ff */
        /* <DEDUP_REMOVED lines=9> */
.L_x_3926:
[----:B------:R-:W-:Y:S02]  /*afb0*/  MOV R245, R4 ;  /* 0x0000000400f57202 */ /* 0x000fe40000000f00 */
[----:B------:R-:W-:-:S07]  /*afc0*/  MOV R208, R243 ;  /* 0x000000f300d07202 */ /* 0x000fce0000000f00 */
[----:B------:R-:W-:Y:S05]  /*afd0*/  WARPSYNC.COLLECTIVE R6, `(.L_x_3927) ;  /* 0x0000000006087348 */ /* 0x000fea0003c00000 */
[----:B------:R0:W1:Y:S02]  /*afe0*/  SHFL.DOWN P3, R243, R245, R216, R247 ;  /* 0x080000d8f5f37389 */ /* 0x00006400000600f7 */
[----:B01----:R-:W-:Y:S05]  /*aff0*/  ENDCOLLECTIVE ;  /* 0x000000000000791b */ /* 0x003fea0003800000 */
.L_x_3927:
        /* <DEDUP_REMOVED lines=11> */
.L_x_3928:
[----:B------:R-:W-:Y:S02]  /*b0b0*/  MOV R245, R4 ;  /* 0x0000000400f57202 */ /* 0x000fe40000000f00 */
[----:B------:R-:W-:-:S07]  /*b0c0*/  MOV R208, R243 ;  /* 0x000000f300d07202 */ /* 0x000fce0000000f00 */
[----:B------:R-:W-:Y:S05]  /*b0d0*/  WARPSYNC.COLLECTIVE R6, `(.L_x_3929) ;  /* 0x0000000006087348 */ /* 0x000fea0003c00000 */
[----:B------:R0:W1:Y:S02]  /*b0e0*/  SHFL.DOWN P3, R243, R245, R216, R247 ;  /* 0x080000d8f5f37389 */ /* 0x00006400000600f7 */
[----:B01----:R-:W-:Y:S05]  /*b0f0*/  ENDCOLLECTIVE ;  /* 0x000000000000791b */ /* 0x003fea0003800000 */
.L_x_3929:
        /* <DEDUP_REMOVED lines=11> */
.L_x_3930:
[----:B------:R-:W-:Y:S02]  /*b1b0*/  MOV R245, R4 ;  /* 0x0000000400f57202 */ /* 0x000fe40000000f00 */
[----:B------:R-:W-:-:S07]  /*b1c0*/  MOV R208, R243 ;  /* 0x000000f300d07202 */ /* 0x000fce0000000f00 */
[----:B------:R-:W-:Y:S05]  /*b1d0*/  WARPSYNC.COLLECTIVE R6, `(.L_x_3931) ;  /* 0x0000000006087348 */ /* 0x000fea0003c00000 */
[----:B------:R0:W1:Y:S02]  /*b1e0*/  SHFL.DOWN P3, R243, R245, R216, R247 ;  /* 0x080000d8f5f37389 */ /* 0x00006400000600f7 */
[----:B01----:R-:W-:Y:S05]  /*b1f0*/  ENDCOLLECTIVE ;  /* 0x000000000000791b */ /* 0x003fea0003800000 */
.L_x_3931:
[----:B------:R-:W-:Y:S01]  /*b200*/  @!P0 FMUL.FTZ R208, R5, R208 ;  /* 0x000000d005d08220 */ /* 0x000fe20000410000 */
[----:B------:R-:W-:Y:S01]  /*b210*/  HFMA2 R216, -RZ, RZ, 0, 5.9604644775390625e-08 ;  /* 0x00000001ffd87431 */ /* 0x000fe200000001ff */
[----:B------:R-:W-:-:S05]  /*b220*/  MOV R7, R243 ;  /* 0x000000f300077202 */ /* 0x000fca0000000f00 */
[----:B------:R-:W-:Y:S01]  /*b230*/  @!P0 FFMA.FTZ R7, R5, R7, R4 ;  /* 0x0000000705078223 */ /* 0x000fe20000010004 */
[----:B------:R-:W-:-:S04]  /*b240*/  @!P0 MOV R5, R208 ;  /* 0x000000d000058202 */ /* 0x000fc80000000f00 */
[----:B------:R-:W-:Y:S02]  /*b250*/  @!P0 MOV R4, R7 ;  /* 0x0000000700048202 */ /* 0x000fe40000000f00 */
[-C--:B------:R-:W-:Y:S02]  /*b260*/  MOV R241, R5.reuse ;  /* 0x0000000500f17202 */ /* 0x080fe40000000f00 */
[----:B------:R-:W-:Y:S02]  /*b270*/  MOV R7, 0x1f ;  /* 0x0000001f00077802 */ /* 0x000fe40000000f00 */
[----:B------:R-:W-:Y:S02]  /*b280*/  MOV R245, R5 ;  /* 0x0000000500f57202 */ /* 0x000fe40000000f00 */
[----:B------:R-:W-:-:S13]  /*b290*/  ISETP.NE.AND P0, PT, R152, 0x1f, PT ;  /* 0x0000001f9800780c */ /* 0x000fda0003f05270 */
[----:B------:R-:W-:Y:S05]  /*b2a0*/  WARPSYNC.COLLECTIVE R6, `(.L_x_3932) ;  /* 0x0000000006087348 */ /* 0x000fea0003c00000 */
[----:B------:R0:W1:Y:S02]  /*b2b0*/  SHFL.IDX P3, R220, R241, R218, R7 ;  /* 0x000000daf1dc7389 */ /* 0x0000640000060007 */
[----:B01----:R-:W-:Y:S05]  /*b2c0*/  ENDCOLLECTIVE ;  /* 0x000000000000791b */ /* 0x003fea0003800000 */
.L_x_3932:
[----:B------:R-:W-:Y:S02]  /*b2d0*/  MOV R241, R4 ;  /* 0x0000000400f17202 */ /* 0x000fe40000000f00 */
[----:B------:R-:W-:-:S07]  /*b2e0*/  MOV R208, R220 ;  /* 0x000000dc00d07202 */ /* 0x000fce0000000f00 */
[----:B------:R-:W-:Y:S05]  /*b2f0*/  WARPSYNC.COLLECTIVE R6, `(.L_x_3933) ;  /* 0x0000000006087348 */ /* 0x000fea0003c00000 */
[----:B------:R0:W1:Y:S02]  /*b300*/  SHFL.IDX P3, R220, R241, R218, R7 ;  /* 0x000000daf1dc7389 */ /* 0x0000640000060007 */
[----:B01----:R-:W-:Y:S05]  /*b310*/  ENDCOLLECTIVE ;  /* 0x000000000000791b */ /* 0x003fea0003800000 */
.L_x_3933:
[----:B------:R-:W-:Y:S05]  /*b320*/  WARPSYNC.COLLECTIVE R6, `(.L_x_3934) ;  /* 0x0000000006087348 */ /* 0x000fea0003c00000 */
[----:B------:R0:W1:Y:S02]  /*b330*/  SHFL.DOWN P3, R243, R245, R216, R247 ;  /* 0x080000d8f5f37389 */ /* 0x00006400000600f7 */
[----:B01----:R-:W-:Y:S05]  /*b340*/  ENDCOLLECTIVE ;  /* 0x000000000000791b */ /* 0x003fea0003800000 */
.L_x_3934:
        /* <DEDUP_REMOVED lines=8> */
.L_x_3935:
[----:B------:R-:W-:Y:S05]  /*b3d0*/  WARPSYNC.COLLECTIVE R6, `(.L_x_3936) ;  /* 0x0000000006087348 */ /* 0x000fea0003c00000 */
[----:B------:R0:W1:Y:S02]  /*b3e0*/  SHFL.IDX P3, R220, R241, R218, R7 ;  /* 0x000000daf1dc7389 */ /* 0x0000640000060007 */
[----:B01----:R-:W-:Y:S05]  /*b3f0*/  ENDCOLLECTIVE ;  /* 0x000000000000791b */ /* 0x003fea0003800000 */
.L_x_3936:
[----:B------:R-:W-:Y:S02]  /*b400*/  MOV R241, R3 ;  /* 0x0000000300f17202 */ /* 0x000fe40000000f00 */
[----:B------:R-:W-:-:S07]  /*b410*/  MOV R214, R220 ;  /* 0x000000dc00d67202 */ /* 0x000fce0000000f00 */
[----:B------:R-:W-:Y:S05]  /*b420*/  WARPSYNC.COLLECTIVE R6, `(.L_x_3937) ;  /* 0x0000000006087348 */ /* 0x000fea0003c00000 */
[----:B------:R0:W1:Y:S02]  /*b430*/  SHFL.IDX P3, R220, R241, R218, R7 ;  /* 0x000000daf1dc7389 */ /* 0x0000640000060007 */
[----:B01----:R-:W-:Y:S05]  /*b440*/  ENDCOLLECTIVE ;  /* 0x000000000000791b */ /* 0x003fea0003800000 */
.L_x_3937:
[----:B------:R-:W-:Y:S01]  /*b450*/  MOV R216, R220 ;  /* 0x000000dc00d87202 */ /* 0x000fe20000000f00 */
[----:B------:R-:W-:Y:S06]  /*b460*/  BRA `(.L_x_3938) ;  /* 0xffffffb000687947 */ /* 0x000fec000383ffff */
.L_x_3939:
        /* <DEDUP_REMOVED lines=9> */
.L_x_10446:


//--------------------- .text._Z25selective_scan_bwd_kernelI32Selective_Scan_bwd_kernel_traitsILi64ELi16ELb0ELb0ELb1ELb1ELb1EN3c104HalfEfEEv12SSMParamsBwd --------------------------
	.section	.text._Z25selective_scan_bwd_kernelI32Selective_Scan_bwd_kernel_traitsILi64ELi16ELb0ELb0ELb1ELb1ELb1EN3c104HalfEfEEv12SSMParamsBwd,"ax",@progbits
	.align	128
        .global         _Z25selective_scan_bwd_kernelI32Selective_Scan_bwd_kernel_traitsILi64ELi16ELb0ELb0ELb1ELb1ELb1EN3c104HalfEfEEv12SSMParamsBwd
        .type           _Z25selective_scan_bwd_kernelI32Selective_Scan_bwd_kernel_traitsILi64ELi16ELb0ELb0ELb1ELb1ELb1EN3c104HalfEfEEv12SSMParamsBwd,@function
        .size           _Z25selective_scan_bwd_kernelI32Selective_Scan_bwd_kernel_traitsILi64ELi16ELb0ELb0ELb1ELb1ELb1EN3c104HalfEfEEv12SSMParamsBwd,(.L_x_10447 - _Z25selective_scan_bwd_kernelI32Selective_Scan_bwd_kernel_traitsILi64ELi16ELb0ELb0ELb1ELb1ELb1EN3c104HalfEfEEv12SSMParamsBwd)
        .other          _Z25selective_scan_bwd_kernelI32Selective_Scan_bwd_kernel_traitsILi64ELi16ELb0ELb0ELb1ELb1ELb1EN3c104HalfEfEEv12SSMParamsBwd,@"STO_CUDA_ENTRY STV_DEFAULT"
_Z25selective_scan_bwd_kernelI32Selective_Scan_bwd_kernel_traitsILi64ELi16ELb0ELb0ELb1ELb1ELb1EN3c104HalfEfEEv12SSMParamsBwd:
.text._Z25selective_scan_bwd_kernelI32Selective_Scan_bwd_kernel_traitsILi64ELi16ELb0ELb0ELb1ELb1ELb1EN3c104HalfEfEEv12SSMParamsBwd:
[----:B------:R-:W-:Y:S08]  /*0000*/  LDC R1, c[0x0][0x37c] ;  /* 0x0000df00ff017b82 */ /* 0x000ff00000000800 */
[----:B------:R-:W0:Y:S01]  /*0010*/  LDC R8, c[0x0][0x398] ;  /* 0x0000e600ff087b82 */ /* 0x000e220000000800 */
[----:B------:R-:W1:Y:S01]  /*0020*/  LDCU.64 UR4, c[0x0][0x458] ;  /* 0x00008b00ff0477ac */ /* 0x000e620008000a00 */
[----:B------:R-:W-:Y:S01]  /*0030*/  HFMA2 R103, -RZ, RZ, 0, 0 ;  /* 0x00000000ff677431 */ /* 0x000fe200000001ff */
[----:B------:R-:W-:Y:S01]  /*0040*/  MOV R100, RZ ;  /* 0x000000ff00647202 */ /* 0x000fe20000000f00 */
        /* <DEDUP_REMOVED lines=33> */
[----:B------:R-:W-:Y:S01]  /*0260*/  CS2R R98, SRZ ;  /* 0x0000000000627805 */ /* 0x000fe2000001ff00 */
[----:B------:R-:W-:-:S02]  /*0270*/  UIMAD UR7, UR31, UR17, UR7 ;  /* 0x000000111f0772a4 */ /* 0x000fc4000f8e0207 */
[----:B------:R-:W-:Y:S02]  /*0280*/  UIMAD.WIDE.U32 UR8, UR30, UR14, UR4 ;  /* 0x0000000e1e0872a5 */ /* 0x000fe4000f8e0004 */
[----:B------:R-:W-:Y:S01]  /*0290*/  UIMAD.WIDE.U32 UR10, UR30, UR18, UR6 ;  /* 0x000000121e0a72a5 */ /* 0x000fe2000f8e0006 */
[----:B---3--:R-:W-:Y:S01]  /*02a0*/  HFMA2 R6, -RZ, RZ, 0, 0 ;  /* 0x00000000ff067431 */ /* 0x008fe200000001ff */
[----:B-1----:R-:W-:Y:S01]  /*02b0*/  ULEA UR16, UR25, 0xfffffc00, 0xa ;  /* 0xfffffc0019107891 */ /* 0x002fe2000f8e50ff */
[----:B0-----:R-:W0:Y:S01]  /*02c0*/  LDC.64 R4, c[0x0][0x3e8] ;  /* 0x0000fa00ff047b82 */ /* 0x001e220000000a00 */
[----:B------:R-:W1:Y:S01]  /*02d0*/  LDCU.64 UR12, c[0x0][0x498] ;  /* 0x00009300ff0c77ac */ /* 0x000e620008000a00 */
[----:B----4-:R-:W-:Y:S02]  /*02e0*/  IADD3 R2, PT, PT, RZ, -R7, RZ ;  /* 0x80000007ff027210 */ /* 0x010fe40007ffe0ff */
[----:B------:R-:W3:Y:S03]  /*02f0*/  LDCU.128 UR4, c[0x0][0x460] ;  /* 0x00008c00ff0477ac */ /* 0x000ee60008000c00 */
        /* <DEDUP_REMOVED lines=56> */
[----:B------:R-:W-:Y:S01]  /*0680*/  IADD3 R0, PT, PT, R3, R5, RZ ;  /* 0x0000000503007210 */ /* 0x000fe20007ffe0ff */
[----:B------:R-:W-:Y:S01]  /*0690*/  UISETP.GE.AND UP0, UPT, UR25, 0x1, UPT ;  /* 0x000000011900788c */ /* 0x000fe2000bf06270 */
[----:B------:R-:W-:Y:S02]  /*06a0*/  LEA R97, P1, R95, R6, 0x1 ;  /* 0x000000065f617211 */ /* 0x000fe400078208ff */
[----:B------:R-:W-:-:S04]  /*06b0*/  IADD3.X R0, PT, PT, R0, UR17, RZ, P0, !PT ;  /* 0x0000001100007c10 */ /* 0x000fc800087fe4ff */
[----:B------:R-:W-:Y:S02]  /*06c0*/  LEA.HI.X R95, R95, R7, R0, 0x1, P1 ;  /* 0x000000075f5f7211 */ /* 0x000fe400008f0c00 */
[----:B------:R-:W-:Y:S05]  /*06d0*/  BRA.U !UP0, `(.L_x_3940) ;  /* 0x000000c1085c7547 */ /* 0x000fea000b800000 */
[----:B------:R-:W0:Y:S01]  /*06e0*/  S2R R96, SR_TID.X ;  /* 0x0000000000607919 */ /* 0x000e220000002100 */
[----:B------:R-:W1:Y:S01]  /*06f0*/  S2UR UR7, SR_CgaCtaId ;  /* 0x00000000000779c3 */ /* 0x000e620000008800 */
[----:B------:R-:W2:Y:S01]  /*0700*/  LDCU.64 UR16, c[0x0][0x3a0] ;  /* 0x00007400ff1077ac */ /* 0x000ea20008000a00 */
[----:B------:R-:W-:Y:S01]  /*0710*/  CS2R R98, SRZ ;  /* 0x0000000000627805 */ /* 0x000fe2000001ff00 */
[----:B------:R-:W3:Y:S01]  /*0720*/  LDCU.64 UR8, c[0x0][0x3b8] ;  /* 0x00007700ff0877ac */ /* 0x000ee20008000a00 */
[----:B------:R-:W-:Y:S01]  /*0730*/  UMOV UR6, 0x400 ;  /* 0x0000040000067882 */ /* 0x000fe20000000000 */
[----:B--2---:R-:W-:Y:S01]  /*0740*/  UIMAD.WIDE.U32 UR12, UR30, UR16, URZ ;  /* 0x000000101e0c72a5 */ /* 0x004fe2000f8e00ff */
[----:B------:R-:W2:Y:S01]  /*0750*/  LDCU UR16, c[0x0][0x394] ;  /* 0x00007280ff1077ac */ /* 0x000ea20008000800 */
[----:B-1----:R-:W-:Y:S02]  /*0760*/  ULEA UR6, UR7, UR6, 0x18 ;  /* 0x0000000607067291 */ /* 0x002fe4000f8ec0ff */
[----:B---3--:R-:W-:-:S02]  /*0770*/  UIMAD.WIDE.U32 UR14, UR30, UR8, URZ ;  /* 0x000000081e0e72a5 */ /* 0x008fc4000f8e00ff */
[----:B------:R-:W-:Y:S01]  /*0780*/  UIMAD UR17, UR30, UR17, UR13 ;  /* 0x000000111e1172a4 */ /* 0x000fe2000f8e020d */
[C---:B0-----:R-:W-:Y:S01]  /*0790*/  SHF.L.U32 R0, R96.reuse, 0x4, RZ ;  /* 0x0000000460007819 */ /* 0x041fe200000006ff */
[----:B------:R-:W-:Y:S01]  /*07a0*/  UIMAD UR19, UR30, UR9, UR15 ;  /* 0x000000091e1372a4 */ /* 0x000fe2000f8e020f */
[----:B------:R-:W-:Y:S02]  /*07b0*/  LOP3.LUT R186, R96, 0x1f, RZ, 0xc0, !PT ;  /* 0x0000001f60ba7812 */ /* 0x000fe400078ec0ff */
[C---:B------:R-:W-:Y:S02]  /*07c0*/  LOP3.LUT R3, R0.reuse, 0x3e00, RZ, 0xc0, !PT ;  /* 0x00003e0000037812 */ /* 0x040fe400078ec0ff */
[----:B------:R-:W-:Y:S02]  /*07d0*/  LEA.HI R0, R0, R0, RZ, 0x1b ;  /* 0x0000000000007211 */ /* 0x000fe400078fd8ff */
[----:B------:R-:W-:Y:S02]  /*07e0*/  LOP3.LUT R94, R3, 0x1f, R96, 0xf8, !PT ;  /* 0x0000001f035e7812 */ /* 0x000fe400078ef860 */
[----:B------:R-:W-:-:S02]  /*07f0*/  LEA R93, R96, UR6, 0x3 ;  /* 0x00000006605d7c11 */ /* 0x000fc4000f8e18ff */
[----:B------:R-:W-:Y:S02]  /*0800*/  LEA R92, R0, UR6, 0x2 ;  /* 0x00000006005c7c11 */ /* 0x000fe4000f8e10ff */
        /* <DEDUP_REMOVED lines=14> */
[----:B--2---:R-:W-:-:S07]  /*08f0*/  LOP3.LUT R77, R94, 0x1e0, RZ, 0xfc, !PT ;  /* 0x000001e05e4d7812 */ /* 0x004fce00078efcff */
.L_x_4020:
        /* <DEDUP_REMOVED lines=15> */
[----:B------:R-:W-:Y:S02]  /*09f0*/  ISETP.GE.AND P5, PT, R94, UR34, PT ;  /* 0x000000225e007c0c */ /* 0x000fe4000bfa6270 */
[----:B------:R-:W-:Y:S02]  /*0a00*/  ISETP.GE.AND P4, PT, R91, UR34, PT ;  /* 0x000000225b007c0c */ /* 0x000fe4000bf86270 */
[----:B------:R-:W-:Y:S02]  /*0a10*/  P2R R109, PR, RZ, 0x20 ;  /* 0x00000020ff6d7803 */ /* 0x000fe40000000000 */
[----:B------:R-:W-:Y:S02]  /*0a20*/  ISETP.GE.AND P3, PT, R90, UR34, PT ;  /* 0x000000225a007c0c */ /* 0x000fe4000bf66270 */
[----:B------:R-:W-:Y:S01]  /*0a30*/  ISETP.NE.AND P0, PT, R109, RZ, PT ;  /* 0x000000ff6d00720c */ /* 0x000fe20003f05270 */
[----:B------:R-:W-:Y:S01]  /*0a40*/  BAR.SYNC.DEFER_BLOCKING 0x0 ;  /* 0x0000000000007b1d */ /* 0x000fe20000010000 */
[----:B------:R-:W-:-:S02]  /*0a50*/  P2R R108, PR, RZ, 0x10 ;  /* 0x00000010ff6c7803 */ /* 0x000fc40000000000 */
[----:B------:R-:W-:Y:S02]  /*0a60*/  P2R R107, PR, RZ, 0x8 ;  /* 0x00000008ff6b7803 */ /* 0x000fe40000000000 */
[----:B------:R-:W-:Y:S02]  /*0a70*/  ISETP.GE.AND P6, PT, R89, UR34, PT ;  /* 0x0000002259007c0c */ /* 0x000fe4000bfc6270 */
[----:B------:R-:W-:Y:S02]  /*0a80*/  ISETP.GE.AND P5, PT, R88, UR34, PT ;  /* 0x0000002258007c0c */ /* 0x000fe4000bfa6270 */
[----:B------:R-:W-:Y:S02]  /*0a90*/  ISETP.NE.AND P1, PT, R108, RZ, PT ;  /* 0x000000ff6c00720c */ /* 0x000fe40003f25270 */
[----:B------:R-:W-:Y:S02]  /*0aa0*/  ISETP.NE.AND P2, PT, R107, RZ, PT ;  /* 0x000000ff6b00720c */ /* 0x000fe40003f45270 */
[----:B------:R-:W-:-:S02]  /*0ab0*/  ISETP.GE.AND P3, PT, R86, UR34, PT ;  /* 0x0000002256007c0c */ /* 0x000fc4000bf66270 */
[----:B------:R-:W-:Y:S02]  /*0ac0*/  PRMT R14, RZ, 0x7610, R14 ;  /* 0x00007610ff0e7816 */ /* 0x000fe4000000000e */
[----:B------:R-:W-:Y:S02]  /*0ad0*/  PRMT R6, RZ, 0x7610, R6 ;  /* 0x00007610ff067816 */ /* 0x000fe40000000006 */
[----:B------:R-:W-:Y:S02]  /*0ae0*/  ISETP.GE.AND P4, PT, R87, UR34, PT ;  /* 0x0000002257007c0c */ /* 0x000fe4000bf86270 */
[----:B------:R-:W-:Y:S02]  /*0af0*/  PRMT R12, RZ, 0x7610, R12 ;  /* 0x00007610ff0c7816 */ /* 0x000fe4000000000c */
[----:B------:R-:W-:Y:S01]  /*0b00*/  P2R R106, PR, RZ, 0x40 ;  /* 0x00000040ff6a7803 */ /* 0x000fe20000000000 */
[----:B------:R-:W2:Y:S01]  /*0b10*/  @!P0 LDG.E.U16 R0, desc[UR28][R4.64] ;  /* 0x0000001c04008981 */ /* 0x000ea2000c1e1500 */
[----:B------:R-:W-:-:S02]  /*0b20*/  ISETP.GE.AND P0, PT, R85, UR34, PT ;  /* 0x0000002255007c0c */ /* 0x000fc4000bf06270 */
[----:B------:R-:W-:Y:S01]  /*0b30*/  P2R R105, PR, RZ, 0x20 ;  /* 0x00000020ff697803 */ /* 0x000fe20000000000 */
[----:B------:R-:W3:Y:S01]  /*0b40*/  @!P6 LDG.E.U16 R11, desc[UR28][R4.64+0xc0] ;  /* 0x0000c01c040be981 */ /* 0x000ee2000c1e1500 */
[----:B------:R-:W-:Y:S02]  /*0b50*/  P2R R115, PR, RZ, 0x1 ;  /* 0x00000001ff737803 */ /* 0x000fe40000000000 */
[----:B------:R-:W-:Y:S01]  /*0b60*/  PRMT R13, RZ, 0x7610, R13 ;  /* 0x00007610ff0d7816 */ /* 0x000fe2000000000d */
[----:B------:R-:W4:Y:S01]  /*0b70*/  @!P5 LDG.E.U16 R10, desc[UR28][R4.64+0x100] ;  /* 0x0001001c040ad981 */ /* 0x000f22000c1e1500 */
[----:B------:R-:W-:Y:S02]  /*0b80*/  P2R R114, PR, RZ, 0x8 ;  /* 0x00000008ff727803 */ /* 0x000fe40000000000 */
[----:B------:R-:W-:Y:S01]  /*0b90*/  PRMT R17, RZ, 0x7610, R17 ;  /* 0x00007610ff117816 */ /* 0x000fe20000000011 */
[----:B------:R-:W3:Y:S01]  /*0ba0*/  @!P1 LDG.E.U16 R7, desc[UR28][R4.64+0x40] ;  /* 0x0000401c04079981 */ /* 0x000ee2000c1e1500 */
[----:B------:R-:W-:-:S02]  /*0bb0*/  PRMT R16, RZ, 0x7610, R16 ;  /* 0x00007610ff107816 */ /* 0x000fc40000000010 */
[----:B------:R-:W-:Y:S01]  /*0bc0*/  PRMT R19, RZ, 0x7610, R19 ;  /* 0x00007610ff137816 */ /* 0x000fe20000000013 */
[----:B------:R-:W4:Y:S01]  /*0bd0*/  @!P0 LDG.E.U16 R15, desc[UR28][R4.64+0x1c0] ;  /* 0x0001c01c040f8981 */ /* 0x000f22000c1e1500 */
[----:B------:R-:W-:Y:S02]  /*0be0*/  ISETP.GE.AND P0, PT, R84, UR34, PT ;  /* 0x0000002254007c0c */ /* 0x000fe4000bf06270 */
[----:B------:R-:W-:Y:S01]  /*0bf0*/  ISETP.GE.AND P6, PT, R83, UR34, PT ;  /* 0x0000002253007c0c */ /* 0x000fe2000bfc6270 */
[----:B------:R-:W4:Y:S01]  /*0c00*/  @!P2 LDG.E.U16 R6, desc[UR28][R4.64+0x80] ;  /* 0x0000801c0406a981 */ /* 0x000f22000c1e1500 */
[----:B------:R-:W-:Y:S02]  /*0c10*/  P2R R117, PR, RZ, 0x1 ;  /* 0x00000001ff757803 */ /* 0x000fe40000000000 */
[----:B------:R-:W-:Y:S01]  /*0c20*/  ISETP.GE.AND P5, PT, R82, UR34, PT ;  /* 0x0000002252007c0c */ /* 0x000fe2000bfa6270 */
[----:B------:R-:W4:Y:S01]  /*0c30*/  @!P3 LDG.E.U16 R12, desc[UR28][R4.64+0x180] ;  /* 0x0001801c040cb981 */ /* 0x000f22000c1e1500 */
[----:B------:R-:W-:-:S02]  /*0c40*/  ISETP.GE.AND P1, PT, R80, UR34, PT ;  /* 0x0000002250007c0c */ /* 0x000fc4000bf26270 */
[----:B------:R-:W-:Y:S01]  /*0c50*/  ISETP.GE.AND P2, PT, R79, UR34, PT ;  /* 0x000000224f007c0c */ /* 0x000fe2000bf46270 */
[----:B------:R-:W4:Y:S01]  /*0c60*/  @!P4 LDG.E.U16 R13, desc[UR28][R4.64+0x140] ;  /* 0x0001401c040dc981 */ /* 0x000f22000c1e1500 */
[----:B------:R-:W-:Y:S02]  /*0c70*/  PRMT R18, RZ, 0x7610, R18 ;  /* 0x00007610ff127816 */ /* 0x000fe40000000012 */
[----:B------:R-:W-:Y:S01]  /*0c80*/  PRMT R21, RZ, 0x7610, R21 ;  /* 0x00007610ff157816 */ /* 0x000fe20000000015 */
[----:B------:R-:W4:Y:S01]  /*0c90*/  @!P0 LDG.E.U16 R14, desc[UR28][R4.64+0x200] ;  /* 0x0002001c040e8981 */ /* 0x000f22000c1e1500 */
[----:B------:R-:W-:Y:S02]  /*0ca0*/  ISETP.GE.AND P0, PT, R81, UR34, PT ;  /* 0x0000002251007c0c */ /* 0x000fe4000bf06270 */
[----:B------:R-:W-:Y:S01]  /*0cb0*/  ISETP.GE.AND P3, PT, R78, UR34, PT ;  /* 0x000000224e007c0c */ /* 0x000fe2000bf66270 */
[----:B------:R-:W4:Y:S01]  /*0cc0*/  @!P6 LDG.E.U16 R17, desc[UR28][R4.64+0x240] ;  /* 0x0002401c0411e981 */ /* 0x000f22000c1e1500 */
[----:B------:R-:W-:-:S02]  /*0cd0*/  PRMT R20, RZ, 0x7610, R20 ;  /* 0x00007610ff147816 */ /* 0x000fc40000000014 */
[----:B------:R-:W-:Y:S01]  /*0ce0*/  P2R R111, PR, RZ, 0x10 ;  /* 0x00000010ff6f7803 */ /* 0x000fe20000000000 */
[----:B------:R-:W4:Y:S01]  /*0cf0*/  @!P5 LDG.E.U16 R16, desc[UR28][R4.64+0x280] ;  /* 0x0002801c0410d981 */ /* 0x000f22000c1e1500 */
[----:B------:R-:W-:Y:S02]  /*0d00*/  ISETP.GE.AND P4, PT, R77, UR34, PT ;  /* 0x000000224d007c0c */ /* 0x000fe4000bf86270 */
[----:B------:R-:W-:Y:S01]  /*0d10*/  PRMT R23, RZ, 0x7610, R23 ;  /* 0x00007610ff177816 */ /* 0x000fe20000000017 */
[----:B------:R-:W4:Y:S04]  /*0d20*/  @!P1 LDG.E.U16 R18, desc[UR28][R4.64+0x300] ;  /* 0x0003001c04129981 */ /* 0x000f28000c1e1500 */
[----:B------:R-:W4:Y:S04]  /*0d30*/  @!P0 LDG.E.U16 R19, desc[UR28][R4.64+0x2c0] ;  /* 0x0002c01c04138981 */ /* 0x000f28000c1e1500 */
[----:B------:R-:W4:Y:S04]  /*0d40*/  @!P2 LDG.E.U16 R21, desc[UR28][R4.64+0x340] ;  /* 0x0003401c0415a981 */ /* 0x000f28000c1e1500 */
[----:B------:R-:W4:Y:S04]  /*0d50*/  @!P3 LDG.E.U16 R20, desc[UR28][R4.64+0x380] ;  /* 0x0003801c0414b981 */ /* 0x000f28000c1e1500 */
[----:B------:R0:W4:Y:S01]  /*0d60*/  @!P4 LDG.E.U16 R23, desc[UR28][R4.64+0x3c0] ;  /* 0x0003c01c0417c981 */ /* 0x000122000c1e1500 */
[----:B------:R-:W1:Y:S01]  /*0d70*/  S2R R76, SR_LANEID ;  /* 0x00000000004c7919 */ /* 0x000e620000000000 */
[----:B------:R-:W0:Y:S01]  /*0d80*/  S2UR UR6, SR_CgaCtaId ;  /* 0x00000000000679c3 */ /* 0x000e220000008800 */
[----:B------:R-:W-:Y:S01]  /*0d90*/  IMAD.SHL.U32 R22, R96, 0x10, RZ ;  /* 0x0000001060167824 */ /* 0x000fe200078e00ff */
[----:B------:R-:W-:-:S04]  /*0da0*/  UMOV UR26, 0x400 ;  /* 0x00000400001a7882 */ /* 0x000fc80000000000 */
[----:B------:R-:W-:Y:S01]  /*0db0*/  LOP3.LUT R25, R22, 0x3e00, RZ, 0xc0, !PT ;  /* 0x00003e0016197812 */ /* 0x000fe200078ec0ff */
[----:B0-----:R-:W-:-:S03]  /*0dc0*/  ULEA UR26, UR6, UR26, 0x18 ;  /* 0x0000001a061a7291 */ /* 0x001fc6000f8ec0ff */
        /* <DEDUP_REMOVED lines=10> */
[-C--:B------:R-:W-:Y:S02]  /*0e70*/  LEA.HI.SX32 R24, R24, R25.reuse, 0x1b ;  /* 0x0000001918187211 */ /* 0x080fe400078fdaff */
[----:B------:R-:W-:Y:S02]  /*0e80*/  IADD3 R4, PT, PT, R25, 0xe0, RZ ;  /* 0x000000e019047810 */ /* 0x000fe40007ffe0ff */
[----:B------:R-:W-:-:S02]  /*0e90*/  LEA.HI.SX32 R26, R26, R25, 0x1b ;  /* 0x000000191a1a7211 */ /* 0x000fc400078fdaff */
[C---:B------:R-:W-:Y:S02]  /*0ea0*/  IADD3 R28, PT, PT, R25.reuse, 0xa0, RZ ;  /* 0x000000a0191c7810 */ /* 0x040fe40007ffe0ff */
[----:B------:R-:W-:Y:S02]  /*0eb0*/  LEA R73, R22, UR26, 0x1 ;  /* 0x0000001a16497c11 */ /* 0x000fe4000f8e08ff */
[----:B------:R-:W-:Y:S02]  /*0ec0*/  LEA R72, R24, UR26, 0x1 ;  /* 0x0000001a18487c11 */ /* 0x000fe4000f8e08ff */
[----:B------:R-:W-:Y:S02]  /*0ed0*/  LEA.HI.SX32 R4, R4, R25, 0x1b ;  /* 0x0000001904047211 */ /* 0x000fe400078fdaff */
[----:B------:R-:W-:Y:S02]  /*0ee0*/  LEA R71, R26, UR26, 0x1 ;  /* 0x0000001a1a477c11 */ /* 0x000fe4000f8e08ff */
[----:B------:R-:W-:-:S02]  /*0ef0*/  IADD3 R22, PT, PT, R25, 0x100, RZ ;  /* 0x0000010019167810 */ /* 0x000fc40007ffe0ff */
[----:B------:R-:W-:Y:S02]  /*0f00*/  LEA.HI.SX32 R28, R28, R25, 0x1b ;  /* 0x000000191c1c7211 */ /* 0x000fe400078fdaff */
[C---:B------:R-:W-:Y:S02]  /*0f10*/  IADD3 R24, PT, PT, R25.reuse, 0x120, RZ ;  /* 0x0000012019187810 */ /* 0x040fe40007ffe0ff */
[----:B------:R-:W-:Y:S02]  /*0f20*/  IADD3 R26, PT, PT, R25, 0x140, RZ ;  /* 0x00000140191a7810 */ /* 0x000fe40007ffe0ff */
[----:B------:R-:W-:Y:S02]  /*0f30*/  LEA R68, R4, UR26, 0x1 ;  /* 0x0000001a04447c11 */ /* 0x000fe4000f8e08ff */
[----:B------:R-:W-:Y:S02]  /*0f40*/  P2R R110, PR, RZ, 0x40 ;  /* 0x00000040ff6e7803 */ /* 0x000fe40000000000 */
[----:B------:R-:W-:-:S02]  /*0f50*/  P2R R116, PR, RZ, 0x40 ;  /* 0x00000040ff747803 */ /* 0x000fc40000000000 */
[-C--:B------:R-:W-:Y:S02]  /*0f60*/  LEA.HI.SX32 R22, R22, R25.reuse, 0x1b ;  /* 0x0000001916167211 */ /* 0x080fe400078fdaff */
[----:B------:R-:W-:Y:S02]  /*0f70*/  IADD3 R4, PT, PT, R25, 0x180, RZ ;  /* 0x0000018019047810 */ /* 0x000fe40007ffe0ff */
[----:B------:R-:W-:Y:S02]  /*0f80*/  ISETP.NE.AND P6, PT, R117, RZ, PT ;  /* 0x000000ff7500720c */ /* 0x000fe40003fc5270 */
[----:B------:R-:W-:Y:S02]  /*0f90*/  LEA R70, R28, UR26, 0x1 ;  /* 0x0000001a1c467c11 */ /* 0x000fe4000f8e08ff */
[-C--:B------:R-:W-:Y:S02]  /*0fa0*/  LEA.HI.SX32 R24, R24, R25.reuse, 0x1b ;  /* 0x0000001918187211 */ /* 0x080fe400078fdaff */
[----:B------:R-:W-:-:S02]  /*0fb0*/  LEA.HI.SX32 R26, R26, R25, 0x1b ;  /* 0x000000191a1a7211 */ /* 0x000fc400078fdaff */
[----:B------:R-:W-:Y:S02]  /*0fc0*/  LEA R67, R22, UR26, 0x1 ;  /* 0x0000001a16437c11 */ /* 0x000fe4000f8e08ff */
[----:B------:R-:W-:Y:S02]  /*0fd0*/  LEA.HI.SX32 R4, R4, R25, 0x1b ;  /* 0x0000001904047211 */ /* 0x000fe400078fdaff */
[----:B------:R-:W-:Y:S02]  /*0fe0*/  P2R R113, PR, RZ, 0x40 ;  /* 0x00000040ff717803 */ /* 0x000fe40000000000 */
[----:B------:R-:W-:Y:S02]  /*0ff0*/  LEA R66, R24, UR26, 0x1 ;  /* 0x0000001a18427c11 */ /* 0x000fe4000f8e08ff */
[----:B------:R-:W-:Y:S02]  /*1000*/  ISETP.NE.AND P6, PT, R115, RZ, PT ;  /* 0x000000ff7300720c */ /* 0x000fe40003fc5270 */
[----:B------:R-:W-:-:S02]  /*1010*/  LEA R65, R26, UR26, 0x1 ;  /* 0x0000001a1a417c11 */ /* 0x000fc4000f8e08ff */
[----:B------:R-:W-:Y:S02]  /*1020*/  IADD3 R22, PT, PT, R25, 0x1e0, RZ ;  /* 0x000001e019167810 */ /* 0x000fe40007ffe0ff */
[----:B------:R-:W-:Y:S02]  /*1030*/  LEA R63, R4, UR26, 0x1 ;  /* 0x0000001a043f7c11 */ /* 0x000fe4000f8e08ff */
[----:B------:R-:W-:Y:S02]  /*1040*/  P2R R41, PR, RZ, 0x40 ;  /* 0x00000040ff297803 */ /* 0x000fe40000000000 */
[----:B------:R-:W-:Y:S02]  /*1050*/  LEA.HI.SX32 R22, R22, R25, 0x1b ;  /* 0x0000001916167211 */ /* 0x000fe400078fdaff */
        /* <DEDUP_REMOVED lines=16> */
[----:B--2---:R0:W-:Y:S02]  /*1160*/  STS.U16 [R75], R0 ;  /* 0x000000004b007388 */ /* 0x0041e40000000400 */
[----:B0-----:R-:W-:-:S04]  /*1170*/  IADD3 R0, PT, PT, R25, 0xc0, RZ ;  /* 0x000000c019007810 */ /* 0x001fc80007ffe0ff */
        /* <DEDUP_REMOVED lines=8> */
[----:B0-----:R-:W-:-:S03]  /*1200*/  IADD3 R6, PT, PT, R25, 0x1a0, RZ ;  /* 0x000001a019067810 */ /* 0x001fc60007ffe0ff */
[----:B------:R-:W-:Y:S01]  /*1210*/  STS.U16 [R70+0x140], R13 ;  /* 0x0001400d46007388 */ /* 0x000fe20000000400 */
[-C--:B------:R-:W-:Y:S02]  /*1220*/  LEA.HI.SX32 R6, R6, R25.reuse, 0x1b ;  /* 0x0000001906067211 */ /* 0x080fe400078fdaff */
[----:B-1----:R-:W-:Y:S01]  /*1230*/  IADD3 R10, PT, PT, R25, 0x1c0, RZ ;  /* 0x000001c0190a7810 */ /* 0x002fe20007ffe0ff */
[----:B------:R0:W-:Y:S01]  /*1240*/  STS.U16 [R69+0x180], R12 ;  /* 0x0001800c45007388 */ /* 0x0001e20000000400 */
[----:B------:R-:W-:Y:S02]  /*1250*/  LEA R64, R0, UR26, 0x1 ;  /* 0x0000001a00407c11 */ /* 0x000fe4000f8e08ff */
[----:B------:R-:W-:Y:S01]  /*1260*/  LEA.HI.SX32 R10, R10, R25, 0x1b ;  /* 0x000000190a0a7211 */ /* 0x000fe200078fdaff */
[----:B------:R-:W-:Y:S01]  /*1270*/  STS.U16 [R68+0x1c0], R15 ;  /* 0x0001c00f44007388 */ /* 0x000fe20000000400 */
[----:B------:R-:W-:Y:S01]  /*1280*/  LEA R62, R6, UR26, 0x1 ;  /* 0x0000001a063e7c11 */ /* 0x000fe2000f8e08ff */
[----:B------:R-:W-:Y:S01]  /*1290*/  IMAD R25, R76, 0xf, R25 ;  /* 0x0000000f4c197824 */ /* 0x000fe200078e0219 */
[----:B------:R-:W-:Y:S01]  /*12a0*/  LEA R61, R10, UR26, 0x1 ;  /* 0x0000001a0a3d7c11 */ /* 0x000fe2000f8e08ff */
[----:B------:R1:W-:Y:S04]  /*12b0*/  STS.U16 [R67+0x200], R14 ;  /* 0x0002000e43007388 */ /* 0x0003e80000000400 */
[----:B------:R-:W-:Y:S04]  /*12c0*/  STS.U16 [R66+0x240], R17 ;  /* 0x0002401142007388 */ /* 0x000fe80000000400 */
[----:B------:R2:W-:Y:S01]  /*12d0*/  STS.U16 [R65+0x280], R16 ;  /* 0x0002801041007388 */ /* 0x0005e20000000400 */
[----:B------:R-:W-:-:S03]  /*12e0*/  VIADD R6, R25, 0x3 ;  /* 0x0000000319067836 */ /* 0x000fc60000000000 */
[----:B------:R-:W-:Y:S01]  /*12f0*/  STS.U16 [R64+0x2c0], R19 ;  /* 0x0002c01340007388 */ /* 0x000fe20000000400 */
[----:B------:R-:W-:-:S03]  /*1300*/  IADD3 R0, PT, PT, R25, 0x1, RZ ;  /* 0x0000000119007810 */ /* 0x000fc60007ffe0ff */
[----:B------:R3:W-:Y:S01]  /*1310*/  STS.U16 [R63+0x300], R18 ;  /* 0x000300123f007388 */ /* 0x0007e20000000400 */
[----:B------:R-:W-:-:S03]  /*1320*/  IADD3 R4, PT, PT, R25, 0x2, RZ ;  /* 0x0000000219047810 */ /* 0x000fc60007ffe0ff */
[----:B------:R-:W-:Y:S01]  /*1330*/  STS.U16 [R62+0x340], R21 ;  /* 0x000340153e007388 */ /* 0x000fe20000000400 */
[C---:B------:R-:W-:Y:S02]  /*1340*/  IADD3 R10, PT, PT, R25.reuse, 0x4, RZ ;  /* 0x00000004190a7810 */ /* 0x040fe40007ffe0ff */
[C---:B0-----:R-:W-:Y:S01]  /*1350*/  IADD3 R12, PT, PT, R25.reuse, 0x5, RZ ;  /* 0x00000005190c7810 */ /* 0x041fe20007ffe0ff */
[----:B------:R0:W-:Y:S01]  /*1360*/  STS.U16 [R61+0x380], R20 ;  /* 0x000380143d007388 */ /* 0x0001e20000000400 */
[C---:B-1----:R-:W-:Y:S02]  /*1370*/  IADD3 R14, PT, PT, R25.reuse, 0x6, RZ ;  /* 0x00000006190e7810 */ /* 0x042fe40007ffe0ff */
[C---:B--2---:R-:W-:Y:S02]  /*1380*/  IADD3 R16, PT, PT, R25.reuse, 0x7, RZ ;  /* 0x0000000719107810 */ /* 0x044fe40007ffe0ff */
[C---:B---3--:R-:W-:Y:S02]  /*1390*/  IADD3 R18, PT, PT, R25.reuse, 0x8, RZ ;  /* 0x0000000819127810 */ /* 0x048fe40007ffe0ff */
[----:B------:R-:W-:-:S02]  /*13a0*/  IADD3 R22, PT, PT, R25, 0xa, RZ ;  /* 0x0000000a19167810 */ /* 0x000fc40007ffe0ff */
[C---:B------:R-:W-:Y:S02]  /*13b0*/  IADD3 R24, PT, PT, R25.reuse, 0xb, RZ ;  /* 0x0000000b19187810 */ /* 0x040fe40007ffe0ff */
[C---:B0-----:R-:W-:Y:S02]  /*13c0*/  IADD3 R20, PT, PT, R25.reuse, 0x9, RZ ;  /* 0x0000000919147810 */ /* 0x041fe40007ffe0ff */
        /* <DEDUP_REMOVED lines=113> */
[----:B0-----:R-:W-:Y:S02]  /*1ae0*/  PRMT R23, RZ, 0x7610, R23 ;  /* 0x00007610ff177816 */ /* 0x001fe40000000017 */
[----:B------:R-:W-:Y:S02]  /*1af0*/  PRMT R24, RZ, 0x7610, R24 ;  /* 0x00007610ff187816 */ /* 0x000fe40000000018 */
[----:B------:R-:W-:-:S02]  /*1b00*/  PRMT R25, RZ, 0x7610, R25 ;  /* 0x00007610ff197816 */ /* 0x000fc40000000019 */
        /* <DEDUP_REMOVED lines=19> */
[----:B------:R-:W-:Y:S04]  /*1c40*/  LDS.U16 R4, [R58+0x2] ;  /* 0x000002003a047984 */ /* 0x000fe80000000400 */
[----:B------:R-:W2:Y:S04]  /*1c50*/  LDS.U16 R5, [R57+0x4] ;  /* 0x0000040039057984 */ /* 0x000ea80000000400 */
[----:B------:R-:W-:Y:S04]  /*1c60*/  LDS.U16 R6, [R56+0x6] ;  /* 0x0000060038067984 */ /* 0x000fe80000000400 */
[----:B------:R-:W3:Y:S04]  /*1c70*/  LDS.U16 R7, [R55+0x8] ;  /* 0x0000080037077984 */ /* 0x000ee80000000400 */
[----:B------:R-:W-:Y:S04]  /*1c80*/  LDS.U16 R10, [R54+0xa] ;  /* 0x00000a00360a7984 */ /* 0x000fe80000000400 */
[----:B------:R-:W4:Y:S04]  /*1c90*/  LDS.U16 R11, [R53+0xc] ;  /* 0x00000c00350b7984 */ /* 0x000f280000000400 */
[----:B------:R-:W-:Y:S04]  /*1ca0*/  LDS.U16 R12, [R52+0xe] ;  /* 0x00000e00340c7984 */ /* 0x000fe80000000400 */
[----:B------:R-:W4:Y:S04]  /*1cb0*/  LDS.U16 R13, [R51+0x10] ;  /* 0x00001000330d7984 */ /* 0x000f280000000400 */
[----:B------:R-:W-:Y:S04]  /*1cc0*/  LDS.U16 R14, [R50+0x12] ;  /* 0x00001200320e7984 */ /* 0x000fe80000000400 */
[----:B------:R-:W4:Y:S04]  /*1cd0*/  LDS.U16 R15, [R49+0x14] ;  /* 0x00001400310f7984 */ /* 0x000f280000000400 */
[----:B------:R-:W4:Y:S04]  /*1ce0*/  LDS.U16 R16, [R48+0x16] ;  /* 0x0000160030107984 */ /* 0x000f280000000400 */
[----:B------:R-:W4:Y:S04]  /*1cf0*/  LDS.U16 R17, [R47+0x18] ;  /* 0x000018002f117984 */ /* 0x000f280000000400 */
[----:B------:R-:W4:Y:S04]  /*1d00*/  LDS.U16 R18, [R46+0x1a] ;  /* 0x00001a002e127984 */ /* 0x000f280000000400 */
[----:B------:R-:W4:Y:S04]  /*1d10*/  LDS.U16 R19, [R45+0x1c] ;  /* 0x00001c002d137984 */ /* 0x000f280000000400 */
[----:B------:R-:W4:Y:S01]  /*1d20*/  LDS.U16 R20, [R43+0x1e] ;  /* 0x00001e002b147984 */ /* 0x000f220000000400 */
[----:B------:R-:W-:Y:S06]  /*1d30*/  BAR.SYNC.DEFER_BLOCKING 0x0 ;  /* 0x0000000000007b1d */ /* 0x000fec0000010000 */
[----:B------:R-:W4:Y:S01]  /*1d40*/  @!P6 LDG.E.U16 R22, desc[UR28][R2.64] ;  /* 0x0000001c0216e981 */ /* 0x000f22000c1e1500 */
[----:B------:R-:W-:-:S13]  /*1d50*/  ISETP.NE.AND P6, PT, R39, RZ, PT ;  /* 0x000000ff2700720c */ /* 0x000fda0003fc5270 */
[----:B------:R-:W4:Y:S01]  /*1d60*/  @!P6 LDG.E.U16 R23, desc[UR28][R2.64+0x40] ;  /* 0x0000401c0217e981 */ /* 0x000f22000c1e1500 */
[----:B------:R-:W-:-:S13]  /*1d70*/  ISETP.NE.AND P6, PT, R41, RZ, PT ;  /* 0x000000ff2900720c */ /* 0x000fda0003fc5270 */
        /* <DEDUP_REMOVED lines=18> */
[----:B0-----:R-:W-:Y:S02]  /*1ea0*/  PRMT R21, RZ, 0x7610, R21 ;  /* 0x00007610ff157816 */ /* 0x001fe40000000015 */
        /* <DEDUP_REMOVED lines=14> */
[----:B-1----:R-:W-:-:S05]  /*1f90*/  HADD2.F32 R3, -RZ, R0.H0_H0 ;  /* 0x20000000ff037230 */ /* 0x002fca0000004100 */
[----:B-----5:R-:W-:-:S05]  /*1fa0*/  FADD.FTZ R44, R3, R100 ;  /* 0x00000064032c7221 */ /* 0x020fca0000010000 */
[----:B------:R-:W-:Y:S01]  /*1fb0*/  FSETP.GTU.FTZ.AND P5, PT, R44, 20, PT ;  /* 0x41a000002c00780b */ /* 0x000fe20003fbc000 */
[----:B--2---:R-:W-:Y:S02]  /*1fc0*/  HADD2.F32 R5, -RZ, R5.H0_H0 ;  /* 0x20000005ff057230 */ /* 0x004fe40000004100 */
[----:B---3--:R-:W-:Y:S02]  /*1fd0*/  HADD2.F32 R7, -RZ, R7.H0_H0 ;  /* 0x20000007ff077230 */ /* 0x008fe40000004100 */
[----:B----4-:R-:W-:Y:S02]  /*1fe0*/  HADD2.F32 R11, -RZ, R11.H0_H0 ;  /* 0x2000000bff0b7230 */ /* 0x010fe40000004100 */
[----:B------:R-:W-:Y:S02]  /*1ff0*/  HADD2.F32 R13, -RZ, R13.H0_H0 ;  /* 0x2000000dff0d7230 */ /* 0x000fe40000004100 */
[----:B------:R-:W-:Y:S02]  /*2000*/  HADD2.F32 R15, -RZ, R15.H0_H0 ;  /* 0x2000000fff0f7230 */ /* 0x000fe40000004100 */
[----:B------:R-:W-:-:S02]  /*2010*/  HADD2.F32 R113, -RZ, R16.H0_H0 ;  /* 0x20000010ff717230 */ /* 0x000fc40000004100 */
[----:B------:R-:W-:Y:S02]  /*2020*/  HADD2.F32 R17, -RZ, R17.H0_H0 ;  /* 0x20000011ff117230 */ /* 0x000fe40000004100 */
[----:B------:R-:W-:Y:S02]  /*2030*/  HADD2.F32 R119, -RZ, R18.H0_H0 ;  /* 0x20000012ff777230 */ /* 0x000fe40000004100 */
[----:B------:R-:W-:Y:S02]  /*2040*/  HADD2.F32 R19, -RZ, R19.H0_H0 ;  /* 0x20000013ff137230 */ /* 0x000fe40000004100 */
[----:B------:R-:W-:Y:S01]  /*2050*/  HADD2.F32 R129, -RZ, R20.H0_H0 ;  /* 0x20000014ff817230 */ /* 0x000fe20000004100 */
[----:B------:R-:W-:Y:S01]  /*2060*/  BSSY.RECONVERGENT B0, `(.L_x_3941) ;  /* 0x0000045000007945 */ /* 0x000fe20003800200 */
[--C-:B------:R-:W-:Y:S01]  /*2070*/  FADD.FTZ R41, R5, R100.reuse ;  /* 0x0000006405297221 */ /* 0x100fe20000010000 */
[----:B------:R-:W-:Y:S01]  /*2080*/  FADD.FTZ R39, R7, R100 ;  /* 0x0000006407277221 */ /* 0x000fe20000010000 */
[----:B------:R-:W-:Y:S04]  /*2090*/  STS.U16 [R75], R22 ;  /* 0x000000164b007388 */ /* 0x000fe80000000400 */
[----:B------:R0:W-:Y:S04]  /*20a0*/  STS.U16 [R74+0x40], R23 ;  /* 0x000040174a007388 */ /* 0x0001e80000000400 */
[----:B------:R-:W-:Y:S01]  /*20b0*/  STS.U16 [R73+0x80], R24 ;  /* 0x0000801849007388 */ /* 0x000fe20000000400 */
[----:B0-----:R-:W-:-:S03]  /*20c0*/  HADD2.F32 R23, -RZ, R4.H0_H0 ;  /* 0x20000004ff177230 */ /* 0x001fc60000004100 */
[----:B------:R0:W-:Y:S04]  /*20d0*/  STS.U16 [R72+0xc0], R25 ;  /* 0x0000c01948007388 */ /* 0x0001e80000000400 */
[----:B------:R-:W-:Y:S01]  /*20e0*/  STS.U16 [R71+0x100], R26 ;  /* 0x0001001a47007388 */ /* 0x000fe20000000400 */
[----:B0-----:R-:W-:-:S03]  /*20f0*/  HADD2.F32 R25, -RZ, R6.H0_H0 ;  /* 0x20000006ff197230 */ /* 0x001fc60000004100 */
[----:B------:R0:W-:Y:S01]  /*2100*/  STS.U16 [R70+0x140], R29 ;  /* 0x0001401d46007388 */ /* 0x0001e20000000400 */
[----:B------:R-:W-:-:S03]  /*2110*/  FADD.FTZ R42, R23, R100 ;  /* 0x00000064172a7221 */ /* 0x000fc60000010000 */
[----:B------:R1:W-:Y:S01]  /*2120*/  STS.U16 [R69+0x180], R28 ;  /* 0x0001801c45007388 */ /* 0x0003e20000000400 */
[----:B0-----:R-:W-:Y:S02]  /*2130*/  HADD2.F32 R29, -RZ, R10.H0_H0 ;  /* 0x2000000aff1d7230 */ /* 0x001fe40000004100 */
[--C-:B------:R-:W-:Y:S01]  /*2140*/  FADD.FTZ R40, R25, R100.reuse ;  /* 0x0000006419287221 */ /* 0x100fe20000010000 */
[----:B------:R0:W-:Y:S02]  /*2150*/  STS.U16 [R68+0x1c0], R31 ;  /* 0x0001c01f44007388 */ /* 0x0001e40000000400 */
[--C-:B------:R-:W-:Y:S01]  /*2160*/  FADD.FTZ R38, R29, R100.reuse ;  /* 0x000000641d267221 */ /* 0x100fe20000010000 */
[--C-:B------:R-:W-:Y:S01]  /*2170*/  FADD.FTZ R29, R19, R100.reuse ;  /* 0x00000064131d7221 */ /* 0x100fe20000010000 */
[----:B-1----:R-:W-:Y:S01]  /*2180*/  FADD.FTZ R28, R129, R100 ;  /* 0x00000064811c7221 */ /* 0x002fe20000010000 */
[----:B0-----:R-:W-:Y:S01]  /*2190*/  HADD2.F32 R31, -RZ, R14.H0_H0 ;  /* 0x2000000eff1f7230 */ /* 0x001fe20000004100 */
[----:B------:R-:W-:Y:S04]  /*21a0*/  STS.U16 [R67+0x200], R30 ;  /* 0x0002001e43007388 */ /* 0x000fe80000000400 */
[----:B------:R-:W-:Y:S04]  /*21b0*/  STS.U16 [R66+0x240], R33 ;  /* 0x0002402142007388 */ /* 0x000fe80000000400 */
[----:B------:R-:W-:Y:S04]  /*21c0*/  STS.U16 [R65+0x280], R32 ;  /* 0x0002802041007388 */ /* 0x000fe80000000400 */
[----:B------:R0:W-:Y:S04]  /*21d0*/  STS.U16 [R64+0x2c0], R21 ;  /* 0x0002c01540007388 */ /* 0x0001e80000000400 */
[----:B------:R1:W-:Y:S04]  /*21e0*/  STS.U16 [R63+0x300], R34 ;  /* 0x000300223f007388 */ /* 0x0003e80000000400 */
[----:B------:R2:W-:Y:S01]  /*21f0*/  STS.U16 [R62+0x340], R35 ;  /* 0x000340233e007388 */ /* 0x0005e20000000400 */
[----:B0-----:R-:W-:-:S03]  /*2200*/  HADD2.F32 R21, -RZ, R12.H0_H0 ;  /* 0x2000000cff157230 */ /* 0x001fc60000004100 */
[----:B------:R0:W-:Y:S04]  /*2210*/  STS.U16 [R61+0x380], R36 ;  /* 0x000380243d007388 */ /* 0x0001e80000000400 */
[----:B------:R3:W-:Y:S01]  /*2220*/  STS.U16 [R60+0x3c0], R37 ;  /* 0x0003c0253c007388 */ /* 0x0007e20000000400 */
[--C-:B-1----:R-:W-:Y:S01]  /*2230*/  FADD.FTZ R34, R31, R100.reuse ;  /* 0x000000641f227221 */ /* 0x102fe20000010000 */
[--C-:B--2---:R-:W-:Y:S01]  /*2240*/  FADD.FTZ R35, R13, R100.reuse ;  /* 0x000000640d237221 */ /* 0x104fe20000010000 */
[--C-:B------:R-:W-:Y:S01]  /*2250*/  FADD.FTZ R33, R15, R100.reuse ;  /* 0x000000640f217221 */ /* 0x100fe20000010000 */
[--C-:B------:R-:W-:Y:S01]  /*2260*/  FADD.FTZ R32, R113, R100.reuse ;  /* 0x0000006471207221 */ /* 0x100fe20000010000 */
[--C-:B------:R-:W-:Y:S01]  /*2270*/  FADD.FTZ R31, R17, R100.reuse ;  /* 0x00000064111f7221 */ /* 0x100fe20000010000 */
[--C-:B0-----:R-:W-:Y:S01]  /*2280*/  FADD.FTZ R36, R21, R100.reuse ;  /* 0x0000006415247221 */ /* 0x101fe20000010000 */
[--C-:B------:R-:W-:Y:S01]  /*2290*/  FADD.FTZ R30, R119, R100.reuse ;  /* 0x00000064771e7221 */ /* 0x100fe20000010000 */
[----:B---3--:R-:W-:Y:S01]  /*22a0*/  FADD.FTZ R37, R11, R100 ;  /* 0x000000640b257221 */ /* 0x008fe20000010000 */
[----:B------:R-:W-:Y:S01]  /*22b0*/  NOP ;  /* 0x0000000000007918 */ /* 0x000fe20000000000 */
        /* <DEDUP_REMOVED lines=31> */
.L_x_3942:
[----:B------:R-:W-:Y:S05]  /*24b0*/  BSYNC.RECONVERGENT B0 ;  /* 0x0000000000007941 */ /* 0x000fea0003800200 */
.L_x_3941:
        /* <DEDUP_REMOVED lines=33> */
.L_x_3944:
[----:B------:R-:W-:Y:S05]  /*26d0*/  BSYNC.RECONVERGENT B0 ;  /* 0x0000000000007941 */ /* 0x000fea0003800200 */
.L_x_3943:
        /* <DEDUP_REMOVED lines=33> */
.L_x_3946:
[----:B------:R-:W-:Y:S05]  /*28f0*/  BSYNC.RECONVERGENT B0 ;  /* 0x0000000000007941 */ /* 0x000fea0003800200 */
.L_x_3945:
        /* <DEDUP_REMOVED lines=33> */
.L_x_3948:
[----:B------:R-:W-:Y:S05]  /*2b10*/  BSYNC.RECONVERGENT B0 ;  /* 0x0000000000007941 */ /* 0x000fea0003800200 */
.L_x_3947:
        /* <DEDUP_REMOVED lines=33> */
.L_x_3950:
[----:B------:R-:W-:Y:S05]  /*2d30*/  BSYNC.RECONVERGENT B0 ;  /* 0x0000000000007941 */ /* 0x000fea0003800200 */
.L_x_3949:
        /* <DEDUP_REMOVED lines=33> */
.L_x_3952:
[----:B------:R-:W-:Y:S05]  /*2f50*/  BSYNC.RECONVERGENT B0 ;  /* 0x0000000000007941 */ /* 0x000fea0003800200 */
.L_x_3951:
        /* <DEDUP_REMOVED lines=33> */
.L_x_3954:
[----:B------:R-:W-:Y:S05]  /*3170*/  BSYNC.RECONVERGENT B0 ;  /* 0x0000000000007941 */ /* 0x000fea0003800200 */
.L_x_3953:
        /* <DEDUP_REMOVED lines=33> */
.L_x_3956:
[----:B------:R-:W-:Y:S05]  /*3390*/  BSYNC.RECONVERGENT B0 ;  /* 0x0000000000007941 */ /* 0x000fea0003800200 */
.L_x_3955:
        /* <DEDUP_REMOVED lines=33> */
.L_x_3958:
[----:B------:R-:W-:Y:S05]  /*35b0*/  BSYNC.RECONVERGENT B0 ;  /* 0x0000000000007941 */ /* 0x000fea0003800200 */
.L_x_3957:
        /* <DEDUP_REMOVED lines=33> */
.L_x_3960:
[----:B------:R-:W-:Y:S05]  /*37d0*/  BSYNC.RECONVERGENT B0 ;  /* 0x0000000000007941 */ /* 0x000fea0003800200 */
.L_x_3959:
        /* <DEDUP_REMOVED lines=33> */
.L_x_3962:
[----:B------:R-:W-:Y:S05]  /*39f0*/  BSYNC.RECONVERGENT B0 ;  /* 0x0000000000007941 */ /* 0x000fea0003800200 */
.L_x_3961:
        /* <DEDUP_REMOVED lines=33> */
.L_x_3964:
[----:B------:R-:W-:Y:S05]  /*3c10*/  BSYNC.RECONVERGENT B0 ;  /* 0x0000000000007941 */ /* 0x000fea0003800200 */
.L_x_3963:
        /* <DEDUP_REMOVED lines=33> */
.L_x_3966:
[----:B------:R-:W-:Y:S05]  /*3e30*/  BSYNC.RECONVERGENT B0 ;  /* 0x0000000000007941 */ /* 0x000fea0003800200 */
.L_x_3965:
        /* <DEDUP_REMOVED lines=33> */
.L_x_3968:
[----:B------:R-:W-:Y:S05]  /*4050*/  BSYNC.RECONVERGENT B0 ;  /* 0x0000000000007941 */ /* 0x000fea0003800200 */
.L_x_3967:
        /* <DEDUP_REMOVED lines=33> */
.L_x_3970:
[----:B------:R-:W-:Y:S05]  /*4270*/  BSYNC.RECONVERGENT B0 ;  /* 0x0000000000007941 */ /* 0x000fea0003800200 */
.L_x_3969:
        /* <DEDUP_REMOVED lines=33> */
.L_x_3972:
[----:B------:R-:W-:Y:S05]  /*4490*/  BSYNC.RECONVERGENT B0 ;  /* 0x0000000000007941 */ /* 0x000fea0003800200 */
.L_x_3971:
[----:B------:R-:W0:Y:S01]  /*44a0*/  LDCU.128 UR8, c[0x0][0x410] ;  /* 0x00008200ff0877ac */ /* 0x000e220008000c00 */
[----:B------:R-:W-:Y:S01]  /*44b0*/  P2R R140, PR, RZ, 0x1 ;  /* 0x00000001ff8c7803 */ /* 0x000fe20000000000 */
[----:B------:R-:W1:Y:S01]  /*44c0*/  LDS.U16 R113, [R59] ;  /* 0x000000003b717984 */ /* 0x000e620000000400 */
[----:B------:R-:W-:Y:S01]  /*44d0*/  ISETP.NE.AND P0, PT, R105, RZ, PT ;  /* 0x000000ff6900720c */ /* 0x000fe20003f05270 */
[----:B------:R-:W-:Y:S01]  /*44e0*/  UMOV UR6, UR25 ;  /* 0x0000001900067c82 */ /* 0x000fe20008000000 */
[----:B------:R-:W-:Y:S01]  /*44f0*/  UMOV UR7, URZ ;  /* 0x000000ff00077c82 */ /* 0x000fe20008000000 */
[----:B------:R-:W-:Y:S01]  /*4500*/  ISETP.NE.AND P6, PT, R112, RZ, PT ;  /* 0x000000ff7000720c */ /* 0x000fe20003fc5270 */
[----:B------:R-:W2:Y:S01]  /*4510*/  LDS.U16 R116, [R58+0x2] ;  /* 0x000002003a747984 */ /* 0x000ea20000000400 */
[----:B------:R-:W-:Y:S02]  /*4520*/  P2R R139, PR, RZ, 0x1 ;  /* 0x00000001ff8b7803 */ /* 0x000fe40000000000 */
[----:B------:R-:W-:Y:S01]  /*4530*/  ISETP.NE.AND P0, PT, R106, RZ, PT ;  /* 0x000000ff6a00720c */ /* 0x000fe20003f05270 */
[----:B------:R-:W3:Y:S01]  /*4540*/  LDS.U16 R126, [R57+0x4] ;  /* 0x00000400397e7984 */ /* 0x000ee20000000400 */
[----:B------:R-:W-:-:S02]  /*4550*/  PRMT R16, RZ, 0x7610, R16 ;  /* 0x00007610ff107816 */ /* 0x000fc40000000010 */
[----:B------:R-:W-:Y:S01]  /*4560*/  P2R R136, PR, RZ, 0x1 ;  /* 0x00000001ff887803 */ /* 0x000fe20000000000 */
[----:B------:R-:W-:Y:S01]  /*4570*/  LDS.U16 R112, [R56+0x6] ;  /* 0x0000060038707984 */ /* 0x000fe20000000400 */
[----:B------:R-:W-:Y:S01]  /*4580*/  ISETP.NE.AND P0, PT, R107, RZ, PT ;  /* 0x000000ff6b00720c */ /* 0x000fe20003f05270 */
[----:B0-----:R-:W-:Y:S02]  /*4590*/  UIMAD.WIDE.U32 UR32, UR31, UR8, UR6 ;  /* 0x000000081f2072a5 */ /* 0x001fe4000f8e0006 */
[----:B------:R-:W-:Y:S01]  /*45a0*/  LDS.U16 R22, [R54+0xa] ;  /* 0x00000a0036167984 */ /* 0x000fe20000000400 */
[----:B------:R-:W-:Y:S01]  /*45b0*/  P2R R135, PR, RZ, 0x1 ;  /* 0x00000001ff877803 */ /* 0x000fe20000000000 */
[----:B------:R-:W-:Y:S02]  /*45c0*/  UIMAD UR9, UR31, UR9, UR33 ;  /* 0x000000091f0972a4 */ /* 0x000fe4000f8e0221 */
[----:B------:R-:W-:Y:S01]  /*45d0*/  LDS.U16 R20, [R53+0xc] ;  /* 0x00000c0035147984 */ /* 0x000fe20000000400 */
[----:B------:R-:W-:Y:S01]  /*45e0*/  ISETP.NE.AND P0, PT, R108, RZ, PT ;  /* 0x000000ff6c00720c */ /* 0x000fe20003f05270 */
[----:B------:R-:W-:Y:S01]  /*45f0*/  UMOV UR8, UR32 ;  /* 0x0000002000087c82 */ /* 0x000fe20008000000 */
[----:B------:R-:W-:Y:S01]  /*4600*/  PRMT R15, RZ, 0x7610, R15 ;  /* 0x00007610ff0f7816 */ /* 0x000fe2000000000f */
[----:B------:R-:W-:Y:S01]  /*4610*/  UIMAD.WIDE.U32 UR8, UR30, UR10, UR8 ;  /* 0x0000000a1e0872a5 */ /* 0x000fe2000f8e0008 */
[----:B------:R-:W0:Y:S01]  /*4620*/  LDS.U16 R18, [R52+0xe] ;  /* 0x00000e0034127984 */ /* 0x000e220000000400 */
[----:B------:R-:W-:-:S02]  /*4630*/  P2R R133, PR, RZ, 0x1 ;  /* 0x00000001ff857803 */ /* 0x000fc40000000000 */
[----:B------:R-:W-:Y:S01]  /*4640*/  UIMAD UR11, UR30, UR11, UR9 ;  /* 0x0000000b1e0b72a4 */ /* 0x000fe2000f8e0209 */
[----:B------:R-:W-:Y:S01]  /*4650*/  LDS.U16 R14, [R51+0x10] ;  /* 0x00001000330e7984 */ /* 0x000fe20000000400 */
[----:B------:R-:W-:Y:S02]  /*4660*/  IADD3 R2, P5, PT, R94, UR8, RZ ;  /* 0x000000085e027c10 */ /* 0x000fe4000ffbe0ff */
[----:B------:R-:W-:Y:S01]  /*4670*/  ISETP.NE.AND P0, PT, R109, RZ, PT ;  /* 0x000000ff6d00720c */ /* 0x000fe20003f05270 */
[----:B------:R-:W-:Y:S01]  /*4680*/  LDS.U16 R13, [R50+0x12] ;  /* 0x00001200320d7984 */ /* 0x000fe20000000400 */
[----:B------:R-:W-:Y:S02]  /*4690*/  IADD3.X R5, PT, PT, RZ, UR11, RZ, P5, !PT ;  /* 0x0000000bff057c10 */ /* 0x000fe4000affe4ff */
[----:B------:R-:W-:Y:S01]  /*46a0*/  PRMT R24, RZ, 0x7610, R24 ;  /* 0x00007610ff187816 */ /* 0x000fe20000000018 */
[----:B------:R-:W-:Y:S01]  /*46b0*/  LDS.U16 R12, [R49+0x14] ;  /* 0x00001400310c7984 */ /* 0x000fe20000000400 */
[----:B------:R-:W-:Y:S01]  /*46c0*/  PRMT R17, RZ, 0x7610, R17 ;  /* 0x00007610ff117816 */ /* 0x000fe20000000011 */
[----:B------:R-:W4:Y:S01]  /*46d0*/  LDCU.128 UR8, c[0x0][0x420] ;  /* 0x00008400ff0877ac */ /* 0x000f220008000c00 */
        /* <DEDUP_REMOVED lines=9> */
[----:B------:R-:W-:Y:S01]  /*4770*/  P2R R146, PR, RZ, 0x10 ;  /* 0x00000010ff927803 */ /* 0x000fe20000000000 */
[----:B------:R-:W-:Y:S01]  /*4780*/  LDS.U16 R6, [R45+0x1c] ;  /* 0x00001c002d067984 */ /* 0x000fe20000000400 */
[----:B------:R-:W-:-:S02]  /*4790*/  ISETP.NE.AND P4, PT, R117, RZ, PT ;  /* 0x000000ff7500720c */ /* 0x000fc40003f85270 */
[----:B------:R-:W-:Y:S01]  /*47a0*/  PRMT R26, RZ, 0x7610, R26 ;  /* 0x00007610ff1a7816 */ /* 0x000fe2000000001a */
[----:B----4-:R-:W-:Y:S01]  /*47b0*/  UIMAD.WIDE.U32 UR32, UR31, UR8, UR6 ;  /* 0x000000081f2072a5 */ /* 0x010fe2000f8e0006 */
        /* <DEDUP_REMOVED lines=17> */
[----:B------:R-:W1:Y:S03]  /*48d0*/  LDCU.64 UR8, c[0x0][0x488] ;  /* 0x00009100ff0877ac */ /* 0x000e660008000a00 */
[----:B------:R-:W-:Y:S01]  /*48e0*/  IADD3.X R3, PT, PT, RZ, UR11, RZ, P5, !PT ;  /* 0x0000000bff037c10 */ /* 0x000fe2000affe4ff */
[----:B--2---:R-:W-:Y:S01]  /*48f0*/  HADD2.F32 R116, -RZ, R116.H0_H0 ;  /* 0x20000074ff747230 */ /* 0x004fe20000004100 */
[----:B------:R-:W2:Y:S01]  /*4900*/  LDCU.64 UR10, c[0x0][0x508] ;  /* 0x0000a100ff0a77ac */ /* 0x000ea20008000a00 */
[----:B---3--:R-:W-:-:S02]  /*4910*/  HADD2.F32 R126, -RZ, R126.H0_H0 ;  /* 0x2000007eff7e7230 */ /* 0x008fc40000004100 */
[----:B0-----:R-:W-:Y:S01]  /*4920*/  HADD2.F32 R18, -RZ, R18.H0_H0 ;  /* 0x20000012ff127230 */ /* 0x001fe20000004100 */
[----:B------:R-:W0:Y:S01]  /*4930*/  LDCU.64 UR32, c[0x0][0x510] ;  /* 0x0000a200ff2077ac */ /* 0x000e220008000a00 */
[----:B-1----:R-:W-:-:S04]  /*4940*/  LEA R4, P5, R2, UR8, 0x1 ;  /* 0x0000000802047c11 */ /* 0x002fc8000f8a08ff */
[----:B------:R-:W-:Y:S01]  /*4950*/  LEA.HI.X R5, R2, UR9, R5, 0x1, P5 ;  /* 0x0000000902057c11 */ /* 0x000fe2000a8f0c05 */
[----:B------:R-:W1:Y:S02]  /*4960*/  LDCU.64 UR8, c[0x0][0x478] ;  /* 0x00008f00ff0877ac */ /* 0x000e640008000a00 */
[----:B-1----:R-:W-:-:S04]  /*4970*/  LEA R2, P5, R0, UR8, 0x1 ;  /* 0x0000000800027c11 */ /* 0x002fc8000f8a08ff */
[----:B------:R-:W-:Y:S02]  /*4980*/  LEA.HI.X R3, R0, UR9, R3, 0x1, P5 ;  /* 0x0000000900037c11 */ /* 0x000fe4000a8f0c03 */
[----:B------:R-:W-:Y:S01]  /*4990*/  ISETP.NE.AND P5, PT, R110, RZ, PT ;  /* 0x000000ff6e00720c */ /* 0x000fe20003fa5270 */
[----:B------:R-:W-:Y:S04]  /*49a0*/  LDS.U16 R0, [R43+0x1e] ;  /* 0x00001e002b007984 */ /* 0x000fe80000000400 */
[----:B------:R-:W-:Y:S01]  /*49b0*/  LDS.U16 R110, [R55+0x8] ;  /* 0x00000800376e7984 */ /* 0x000fe20000000400 */
[----:B------:R-:W-:Y:S06]  /*49c0*/  BAR.SYNC.DEFER_BLOCKING 0x0 ;  /* 0x0000000000007b1d */ /* 0x000fec0000010000 */
[----:B------:R-:W3:Y:S01]  /*49d0*/  @!P0 LDG.E.U16 R16, desc[UR28][R4.64] ;  /* 0x0000001c04108981 */ /* 0x000ee2000c1e1500 */
[----:B------:R-:W-:-:S03]  /*49e0*/  ISETP.NE.AND P0, PT, R133, RZ, PT ;  /* 0x000000ff8500720c */ /* 0x000fc60003f05270 */
[----:B------:R-:W4:Y:S04]  /*49f0*/  @!P1 LDG.E.U16 R19, desc[UR28][R4.64+0x140] ;  /* 0x0001401c04139981 */ /* 0x000f28000c1e1500 */
[----:B------:R-:W5:Y:S04]  /*4a00*/  @!P2 LDG.E.U16 R102, desc[UR28][R4.64+0x180] ;  /* 0x0001801c0466a981 */ /* 0x000f68000c1e1500 */
[----:B------:R-:W2:Y:S04]  /*4a10*/  @!P3 LDG.E.U16 R21, desc[UR28][R4.64+0x1c0] ;  /* 0x0001c01c0415b981 */ /* 0x000ea8000c1e1500 */
[----:B------:R-:W4:Y:S01]  /*4a20*/  @!P0 LDG.E.U16 R15, desc[UR28][R4.64+0x40] ;  /* 0x0000401c040f8981 */ /* 0x000f22000c1e1500 */
[----:B------:R-:W-:-:S03]  /*4a30*/  ISETP.NE.AND P0, PT, R135, RZ, PT ;  /* 0x000000ff8700720c */ /* 0x000fc60003f05270 */
[----:B------:R-:W2:Y:S04]  /*4a40*/  @!P4 LDG.E.U16 R104, desc[UR28][R4.64+0x200] ;  /* 0x0002001c0468c981 */ /* 0x000ea8000c1e1500 */
[----:B------:R-:W2:Y:S04]  /*4a50*/  @!P5 LDG.E.U16 R23, desc[UR28][R4.64+0x240] ;  /* 0x0002401c0417d981 */ /* 0x000ea8000c1e1500 */
[----:B------:R-:W2:Y:S04]  /*4a60*/  @!P6 LDG.E.U16 R128, desc[UR28][R4.64+0x280] ;  /* 0x0002801c0480e981 */ /* 0x000ea8000c1e1500 */
[----:B------:R-:W5:Y:S01]  /*4a70*/  @!P0 LDG.E.U16 R24, desc[UR28][R4.64+0x80] ;  /* 0x0000801c04188981 */ /* 0x000f62000c1e1500 */
        /* <DEDUP_REMOVED lines=64> */
[----:B------:R-:W0:Y:S04]  /*4e80*/  LDS.U16 R105, [R46+0x1a] ;  /* 0x00001a002e697984 */ /* 0x000e280000000400 */
[----:B------:R-:W-:Y:S04]  /*4e90*/  LDS.U16 R106, [R45+0x1c] ;  /* 0x00001c002d6a7984 */ /* 0x000fe80000000400 */
[----:B------:R-:W-:Y:S01]  /*4ea0*/  LDS.U16 R107, [R43+0x1e] ;  /* 0x00001e002b6b7984 */ /* 0x000fe20000000400 */
[----:B------:R-:W-:Y:S06]  /*4eb0*/  BAR.SYNC.DEFER_BLOCKING 0x0 ;  /* 0x0000000000007b1d */ /* 0x000fec0000010000 */
[----:B------:R-:W5:Y:S01]  /*4ec0*/  @!P5 LDG.E.U16 R108, desc[UR28][R2.64] ;  /* 0x0000001c026cd981 */ /* 0x000f62000c1e1500 */
[----:B------:R-:W-:-:S13]  /*4ed0*/  ISETP.NE.AND P5, PT, R111, RZ, PT ;  /* 0x000000ff6f00720c */ /* 0x000fda0003fa5270 */
[----:B------:R-:W5:Y:S01]  /*4ee0*/  @!P5 LDG.E.U16 R109, desc[UR28][R2.64+0x40] ;  /* 0x0000401c026dd981 */ /* 0x000f62000c1e1500 */
[----:B------:R-:W-:Y:S02]  /*4ef0*/  ISETP.NE.AND P5, PT, R114, RZ, PT ;  /* 0x000000ff7200720c */ /* 0x000fe40003fa5270 */
[----:B------:R-:W-:Y:S02]  /*4f00*/  PRMT R114, RZ, 0x7610, R114 ;  /* 0x00007610ff727816 */ /* 0x000fe40000000072 */
[----:B------:R-:W-:-:S09]  /*4f10*/  PRMT R111, RZ, 0x7610, R111 ;  /* 0x00007610ff6f7816 */ /* 0x000fd2000000006f */
        /* <DEDUP_REMOVED lines=18> */
[----:B------:R-:W-:Y:S02]  /*5040*/  PRMT R136, RZ, 0x7610, R136 ;  /* 0x00007610ff887816 */ /* 0x000fe40000000088 */
[----:B----4-:R-:W-:Y:S02]  /*5050*/  PRMT R129, RZ, 0x7610, R129 ;  /* 0x00007610ff817816 */ /* 0x010fe40000000081 */
        /* <DEDUP_REMOVED lines=13> */
[----:B-----5:R-:W-:-:S02]  /*5130*/  HADD2.F32 R104, -RZ, R104.H0_H0 ;  /* 0x20000068ff687230 */ /* 0x020fc40000004100 */
[----:B0-----:R-:W-:Y:S02]  /*5140*/  HADD2.F32 R105, -RZ, R105.H0_H0 ;  /* 0x20000069ff697230 */ /* 0x001fe40000004100 */
[----:B------:R-:W-:Y:S02]  /*5150*/  HADD2.F32 R15, -RZ, R15.H0_H0 ;  /* 0x2000000fff0f7230 */ /* 0x000fe40000004100 */
[----:B------:R-:W-:-:S03]  /*5160*/  HADD2.F32 R4, -RZ, R4.H0_H0 ;  /* 0x20000004ff047230 */ /* 0x000fc60000004100 */
[----:B------:R-:W-:Y:S01]  /*5170*/  FMUL.FTZ R141, R15, -1.4426950216293334961 ;  /* 0xbfb8aa3b0f8d7820 */ /* 0x000fe20000410000 */
[----:B------:R-:W-:Y:S02]  /*5180*/  HADD2.F32 R5, -RZ, R5.H0_H0 ;  /* 0x20000005ff057230 */ /* 0x000fe40000004100 */
[----:B------:R-:W-:-:S03]  /*5190*/  FMUL.FTZ R139, R4, -1.4426950216293334961 ;  /* 0xbfb8aa3b048b7820 */ /* 0x000fc60000410000 */
[----:B------:R-:W-:Y:S01]  /*51a0*/  MUFU.EX2 R141, R141 ;  /* 0x0000008d008d7308 */ /* 0x000fe20000000800 */
[----:B------:R-:W-:-:S03]  /*51b0*/  FMUL.FTZ R145, R5, -1.4426950216293334961 ;  /* 0xbfb8aa3b05917820 */ /* 0x000fc60000410000 */
[----:B------:R-:W-:Y:S01]  /*51c0*/  MUFU.EX2 R139, R139 ;  /* 0x0000008b008b7308 */ /* 0x000fe20000000800 */
[----:B------:R-:W-:-:S03]  /*51d0*/  HADD2.F32 R21, -RZ, R21.H0_H0 ;  /* 0x20000015ff157230 */ /* 0x000fc60000004100 */
[----:B------:R-:W-:Y:S02]  /*51e0*/  MUFU.EX2 R145, R145 ;  /* 0x0000009100917308 */ /* 0x000fe40000000800 */
[----:B------:R-:W-:Y:S01]  /*51f0*/  FMUL.FTZ R150, R21, -1.4426950216293334961 ;  /* 0xbfb8aa3b15967820 */ /* 0x000fe20000410000 */
[----:B------:R-:W-:Y:S02]  /*5200*/  HADD2.F32 R16, -RZ, R16.H0_H0 ;  /* 0x20000010ff107230 */ /* 0x000fe40000004100 */
[----:B------:R-:W-:-:S03]  /*5210*/  HADD2.F32 R17, -RZ, R17.H0_H0 ;  /* 0x20000011ff117230 */ /* 0x000fc60000004100 */
[----:B------:R-:W-:Y:S01]  /*5220*/  MUFU.EX2 R150, R150 ;  /* 0x0000009600967308 */ /* 0x000fe20000000800 */
[----:B-1----:R-:W-:Y:S01]  /*5230*/  FMUL.FTZ R2, R16, -1.4426950216293334961 ;  /* 0xbfb8aa3b10027820 */ /* 0x002fe20000410000 */
[----:B------:R-:W-:Y:S02]  /*5240*/  HADD2.F32 R19, -RZ, R19.H0_H0 ;  /* 0x20000013ff137230 */ /* 0x000fe40000004100 */
[----:B------:R-:W-:Y:S01]  /*5250*/  FMUL.FTZ R3, R17, -1.4426950216293334961 ;  /* 0xbfb8aa3b11037820 */ /* 0x000fe20000410000 */
[----:B------:R0:W-:Y:S02]  /*5260*/  MUFU.EX2 R146, R2 ;  /* 0x0000000200927308 */ /* 0x0001e40000000800 */
[----:B------:R-:W-:Y:S02]  /*5270*/  FMUL.FTZ R148, R19, -1.4426950216293334961 ;  /* 0xbfb8aa3b13947820 */ /* 0x000fe40000410000 */
[----:B------:R-:W-:Y:S01]  /*5280*/  MUFU.EX2 R147, R3 ;  /* 0x0000000300937308 */ /* 0x000fe20000000800 */
[----:B------:R-:W-:-:S03]  /*5290*/  HADD2.F32 R23, -RZ, R23.H0_H0 ;  /* 0x20000017ff177230 */ /* 0x000fc60000004100 */
[----:B------:R-:W-:Y:S02]  /*52a0*/  MUFU.EX2 R148, R148 ;  /* 0x0000009400947308 */ /* 0x000fe40000000800 */
[----:B------:R-:W-:Y:S01]  /*52b0*/  FMUL.FTZ R151, R23, -1.4426950216293334961 ;  /* 0xbfb8aa3b17977820 */ /* 0x000fe20000410000 */
[----:B------:R-:W-:Y:S02]  /*52c0*/  HADD2.F32 R24, -RZ, R24.H0_H0 ;  /* 0x20000018ff187230 */ /* 0x000fe40000004100 */
[----:B------:R-:W-:-:S03]  /*52d0*/  HADD2.F32 R102, -RZ, R102.H0_H0 ;  /* 0x20000066ff667230 */ /* 0x000fc60000004100 */
[----:B------:R-:W1:Y:S01]  /*52e0*/  MUFU.EX2 R151, R151 ;  /* 0x0000009700977308 */ /* 0x000e620000000800 */
[----:B0-----:R-:W-:Y:S01]  /*52f0*/  FMUL.FTZ R2, R24, -1.4426950216293334961 ;  /* 0xbfb8aa3b18027820 */ /* 0x001fe20000410000 */
[----:B------:R-:W-:Y:S02]  /*5300*/  HADD2.F32 R26, -RZ, R26.H0_H0 ;  /* 0x2000001aff1a7230 */ /* 0x000fe40000004100 */
[----:B------:R-:W-:Y:S01]  /*5310*/  FMUL.FTZ R154, R102, -1.4426950216293334961 ;  /* 0xbfb8aa3b669a7820 */ /* 0x000fe20000410000 */
[----:B------:R-:W-:Y:S02]  /*5320*/  MUFU.EX2 R152, R2 ;  /* 0x0000000200987308 */ /* 0x000fe40000000800 */
[----:B------:R-:W-:Y:S02]  /*5330*/  FMUL.FTZ R153, R26, -1.4426950216293334961 ;  /* 0xbfb8aa3b1a997820 */ /* 0x000fe40000410000 */
[----:B------:R-:W0:Y:S04]  /*5340*/  MUFU.EX2 R158, R154 ;  /* 0x0000009a009e7308 */ /* 0x000e280000000800 */
[----:B------:R1:W5:Y:S01]  /*5350*/  MUFU.EX2 R157, R153 ;  /* 0x00000099009d7308 */ /* 0x0003620000000800 */
[----:B------:R-:W-:-:S02]  /*5360*/  HADD2.F32 R25, -RZ, R25.H0_H0 ;  /* 0x20000019ff197230 */ /* 0x000fc40000004100 */
[----:B-1----:R-:W-:-:S03]  /*5370*/  FADD.FTZ R153, R151, 1 ;  /* 0x3f80000097997421 */ /* 0x002fc60000010000 */
[----:B------:R-:W-:Y:S01]  /*5380*/  FMUL.FTZ R3, R25, -1.4426950216293334961 ;  /* 0xbfb8aa3b19037820 */ /* 0x000fe20000410000 */
[----:B------:R1:W-:Y:S04]  /*5390*/  STS.U16 [R75], R108 ;  /* 0x0000006c4b007388 */ /* 0x0003e80000000400 */
[----:B------:R0:W-:Y:S01]  /*53a0*/  STS.U16 [R74+0x40], R109 ;  /* 0x0000406d4a007388 */ /* 0x0001e20000000400 */
[----:B-1----:R-:W-:-:S03]  /*53b0*/  FMUL.FTZ R108, R104, -1.4426950216293334961 ;  /* 0xbfb8aa3b686c7820 */ /* 0x002fc60000410000 */
[----:B------:R1:W-:Y:S01]  /*53c0*/  STS.U16 [R73+0x80], R114 ;  /* 0x0000807249007388 */ /* 0x0003e20000000400 */
[----:B0-----:R-:W-:-:S03]  /*53d0*/  FMUL.FTZ R109, R105, -1.4426950216293334961 ;  /* 0xbfb8aa3b696d7820 */ /* 0x001fc60000410000 */
[----:B------:R-:W-:Y:S01]  /*53e0*/  STS.U16 [R72+0xc0], R111 ;  /* 0x0000c06f48007388 */ /* 0x000fe20000000400 */
[----:B------:R0:W-:Y:S03]  /*53f0*/  MUFU.EX2 R165, R108 ;  /* 0x0000006c00a57308 */ /* 0x0001e60000000800 */
[----:B------:R-:W-:Y:S01]  /*5400*/  STS.U16 [R71+0x100], R128 ;  /* 0x0001008047007388 */ /* 0x000fe20000000400 */
[----:B------:R1:W-:Y:S03]  /*5410*/  MUFU.EX2 R166, R109 ;  /* 0x0000006d00a67308 */ /* 0x0003e60000000800 */
[----:B--2---:R2:W-:Y:S04]  /*5420*/  STS.U16 [R70+0x140], R115 ;  /* 0x0001407346007388 */ /* 0x0045e80000000400 */
[----:B------:R-:W-:Y:S04]  /*5430*/  STS.U16 [R69+0x180], R130 ;  /* 0x0001808245007388 */ /* 0x000fe80000000400 */
[----:B---3--:R-:W-:Y:S04]  /*5440*/  STS.U16 [R68+0x1c0], R117 ;  /* 0x0001c07544007388 */ /* 0x008fe80000000400 */
[----:B----4-:R-:W-:Y:S04]  /*5450*/  STS.U16 [R67+0x200], R134 ;  /* 0x0002008643007388 */ /* 0x010fe80000000400 */
[----:B------:R-:W-:Y:S04]  /*5460*/  STS.U16 [R66+0x240], R119 ;  /* 0x0002407742007388 */ /* 0x000fe80000000400 */
[----:B------:R3:W-:Y:S04]  /*5470*/  STS.U16 [R65+0x280], R136 ;  /* 0x0002808841007388 */ /* 0x0007e80000000400 */
[----:B------:R-:W-:Y:S04]  /*5480*/  STS.U16 [R64+0x2c0], R129 ;  /* 0x0002c08140007388 */ /* 0x000fe80000000400 */
[----:B------:R4:W-:Y:S04]  /*5490*/  STS.U16 [R63+0x300], R140 ;  /* 0x0003008c3f007388 */ /* 0x0009e80000000400 */
[----:B------:R-:W-:Y:S04]  /*54a0*/  STS.U16 [R62+0x340], R133 ;  /* 0x000340853e007388 */ /* 0x000fe80000000400 */
[----:B------:R-:W-:Y:S04]  /*54b0*/  STS.U16 [R61+0x380], R142 ;  /* 0x0003808e3d007388 */ /* 0x000fe80000000400 */
[----:B------:R-:W-:Y:S01]  /*54c0*/  STS.U16 [R60+0x3c0], R135 ;  /* 0x0003c0873c007388 */ /* 0x000fe20000000400 */
[----:B------:R-:W-:-:S03]  /*54d0*/  NOP ;  /* 0x0000000000007918 */ /* 0x000fc60000000000 */
[----:B0-----:R-:W0:Y:S04]  /*54e0*/  LDS.U16 R108, [R59] ;  /* 0x000000003b6c7984 */ /* 0x001e280000000400 */
[----:B-1----:R-:W1:Y:S04]  /*54f0*/  LDS.U16 R109, [R58+0x2] ;  /* 0x000002003a6d7984 */ /* 0x002e680000000400 */
[----:B------:R-:W5:Y:S01]  /*5500*/  LDS.U16 R111, [R57+0x4] ;  /* 0x00000400396f7984 */ /* 0x000f620000000400 */
[----:B------:R-:W-:Y:S01]  /*5510*/  FADD.FTZ R114, R141, 1 ;  /* 0x3f8000008d727421 */ /* 0x000fe20000010000 */
[----:B--2---:R-:W-:-:S02]  /*5520*/  FADD.FTZ R115, R139, 1 ;  /* 0x3f8000008b737421 */ /* 0x004fc40000010000 */
[----:B------:R-:W2:Y:S04]  /*5530*/  LDS.U16 R133, [R56+0x6] ;  /* 0x0000060038857984 */ /* 0x000ea80000000400 */
[----:B------:R-:W2:Y:S01]  /*5540*/  LDS.U16 R135, [R55+0x8] ;  /* 0x0000080037877984 */ /* 0x000ea20000000400 */
[----:B------:R-:W4:Y:S01]  /*5550*/  MUFU.RCP R114, R114 ;  /* 0x0000007200727308 */ /* 0x000f220000001000 */
[----:B------:R-:W-:Y:S01]  /*5560*/  FADD.FTZ R128, R145, 1 ;  /* 0x3f80000091807421 */ /* 0x000fe20000010000 */
[----:B---3--:R-:W-:Y:S01]  /*5570*/  FADD.FTZ R136, R150, 1 ;  /* 0x3f80000096887421 */ /* 0x008fe20000010000 */
[----:B------:R-:W3:Y:S04]  /*5580*/  LDS.U16 R141, [R54+0xa] ;  /* 0x00000a00368d7984 */ /* 0x000ee80000000400 */
[----:B------:R-:W3:Y:S01]  /*5590*/  LDS.U16 R150, [R52+0xe] ;  /* 0x00000e0034967984 */ /* 0x000ee20000000400 */
[----:B------:R-:W1:Y:S01]  /*55a0*/  MUFU.RCP R115, R115 ;  /* 0x0000007300737308 */ /* 0x000e620000001000 */
[----:B------:R-:W-:Y:S01]  /*55b0*/  FADD.FTZ R117, R146, 1 ;  /* 0x3f80000092757421 */ /* 0x000fe20000010000 */
[----:B------:R-:W-:Y:S01]  /*55c0*/  FADD.FTZ R130, R147, 1 ;  /* 0x3f80000093827421 */ /* 0x000fe20000010000 */
[----:B------:R-:W-:Y:S01]  /*55d0*/  FADD.FTZ R134, R148, 1 ;  /* 0x3f80000094867421 */ /* 0x000fe20000010000 */
[----:B------:R-:W3:Y:S04]  /*55e0*/  LDS.U16 R147, [R53+0xc] ;  /* 0x00000c0035937984 */ /* 0x000ee80000000400 */
[----:B------:R-:W2:Y:S01]  /*55f0*/  MUFU.RCP R128, R128 ;  /* 0x0000008000807308 */ /* 0x000ea20000001000 */
[----:B------:R-:W3:Y:S01]  /*5600*/  LDS.U16 R154, [R51+0x10] ;  /* 0x00001000339a7984 */ /* 0x000ee20000000400 */
[----:B----4-:R-:W-:-:S03]  /*5610*/  FADD.FTZ R140, -R114, 1 ;  /* 0x3f800000728c7421 */ /* 0x010fc60000010100 */
[----:B------:R-:W4:Y:S01]  /*5620*/  LDS.U16 R156, [R50+0x12] ;  /* 0x00001200329c7984 */ /* 0x000f220000000400 */
[----:B0-----:R-:W-:Y:S02]  /*5630*/  HADD2.F32 R108, -RZ, R108.H0_H0 ;  /* 0x2000006cff6c7230 */ /* 0x001fe40000004100 */
[----:B------:R-:W-:Y:S01]  /*5640*/  FADD.FTZ R163, R158, 1 ;  /* 0x3f8000009ea37421 */ /* 0x000fe20000010000 */
[----:B------:R-:W0:Y:S01]  /*5650*/  MUFU.EX2 R155, R3 ;  /* 0x00000003009b7308 */ /* 0x000e220000000800 */
[----:B-1----:R-:W-:Y:S01]  /*5660*/  FADD.FTZ R119, -R115, 1 ;  /* 0x3f80000073777421 */ /* 0x002fe20000010100 */
[----:B------:R-:W-:Y:S02]  /*5670*/  HADD2.F32 R109, -RZ, R109.H0_H0 ;  /* 0x2000006dff6d7230 */ /* 0x000fe40000004100 */
[----:B------:R-:W-:Y:S01]  /*5680*/  FFMA.FTZ R146, R15, R140, 1 ;  /* 0x3f8000000f927423 */ /* 0x000fe2000001008c */
[----:B------:R-:W1:Y:S01]  /*5690*/  MUFU.RCP R117, R117 ;  /* 0x0000007500757308 */ /* 0x000e620000001000 */
[----:B------:R-:W4:Y:S01]  /*56a0*/  LDS.U16 R159, [R48+0x16] ;  /* 0x00001600309f7984 */ /* 0x000f220000000400 */
[----:B-----5:R-:W-:-:S02]  /*56b0*/  HADD2.F32 R111, -RZ, R111.H0_H0 ;  /* 0x2000006fff6f7230 */ /* 0x020fc40000004100 */
[----:B------:R-:W-:Y:S01]  /*56c0*/  FFMA.FTZ R142, R4, R119, 1 ;  /* 0x3f800000048e7423 */ /* 0x000fe20000010077 */
[----:B------:R-:W-:Y:S01]  /*56d0*/  FMUL.FTZ R140, R113, R108 ;  /* 0x0000006c718c7220 */ /* 0x000fe20000410000 */
[----:B------:R-:W-:Y:S01]  /*56e0*/  FMUL.FTZ R119, R116, R109 ;  /* 0x0000006d74777220 */ /* 0x000fe20000410000 */
[----:B--2---:R-:W-:Y:S01]  /*56f0*/  FADD.FTZ R148, -R128, 1 ;  /* 0x3f80000080947421 */ /* 0x004fe20000010100 */
[----:B------:R-:W-:Y:S01]  /*5700*/  FMUL.FTZ R129, R126, R111 ;  /* 0x0000006f7e817220 */ /* 0x000fe20000410000 */
[----:B------:R-:W2:Y:S01]  /*5710*/  MUFU.RCP R130, R130 ;  /* 0x0000008200827308 */ /* 0x000ea20000001000 */
[----:B------:R-:W-:Y:S01]  /*5720*/  FMUL.FTZ R139, R115, R140 ;  /* 0x0000008c738b7220 */ /* 0x000fe20000410000 */
[----:B------:R-:W-:Y:S01]  /*5730*/  FMUL.FTZ R119, R114, R119 ;  /* 0x0000007772777220 */ /* 0x000fe20000410000 */
[----:B------:R-:W-:Y:S01]  /*5740*/  FFMA.FTZ R148, R5, R148, 1 ;  /* 0x3f80000005947423 */ /* 0x000fe20000010094 */
[----:B------:R-:W-:Y:S01]  /*5750*/  FMUL.FTZ R129, R128, R129 ;  /* 0x0000008180817220 */ /* 0x000fe20000410000 */
[----:B------:R-:W-:Y:S01]  /*5760*/  HADD2.F32 R22, -RZ, R22.H0_H0 ;  /* 0x20000016ff167230 */ /* 0x000fe20000004100 */
[----:B------:R-:W-:Y:S02]  /*5770*/  LDS.U16 R168, [R43+0x1e] ;  /* 0x00001e002ba87984 */ /* 0x000fe40000000400 */
[----:B------:R-:W5:Y:S01]  /*5780*/  MUFU.RCP R136, R136 ;  /* 0x0000008800887308 */ /* 0x000f620000001000 */
[----:B------:R-:W-:Y:S01]  /*5790*/  FMUL.FTZ R139, R139, R142 ;  /* 0x0000008e8b8b7220 */ /* 0x000fe20000410000 */
[----:B------:R-:W-:Y:S01]  /*57a0*/  FMUL.FTZ R142, R119, R146 ;  /* 0x00000092778e7220 */ /* 0x000fe20000410000 */
[----:B------:R-:W-:Y:S01]  /*57b0*/  FMUL.FTZ R146, R129, R148 ;  /* 0x0000009481927220 */ /* 0x000fe20000410000 */
[----:B------:R-:W-:-:S04]  /*57c0*/  HADD2.F32 R129, -RZ, R110.H0_H0 ;  /* 0x2000006eff817230 */ /* 0x000fc80000004100 */
[----:B------:R-:W0:Y:S01]  /*57d0*/  MUFU.RCP R134, R134 ;  /* 0x0000008600867308 */ /* 0x000e220000001000 */
[----:B------:R-:W-:Y:S02]  /*57e0*/  HADD2.F32 R119, -RZ, R112.H0_H0 ;  /* 0x20000070ff777230 */ /* 0x000fe40000004100 */
[----:B------:R-:W-:Y:S02]  /*57f0*/  HADD2.F32 R110, -RZ, R133.H0_H0 ;  /* 0x20000085ff6e7230 */ /* 0x000fe40000004100 */
[----:B------:R-:W-:Y:S02]  /*5800*/  HADD2.F32 R112, -RZ, R135.H0_H0 ;  /* 0x20000087ff707230 */ /* 0x000fe40000004100 */
[----:B-1----:R-:W-:Y:S01]  /*5810*/  FADD.FTZ R151, -R117, 1 ;  /* 0x3f80000075977421 */ /* 0x002fe20000010100 */
[----:B------:R1:W4:Y:S01]  /*5820*/  MUFU.RCP R140, R153 ;  /* 0x00000099008c7308 */ /* 0x0003220000001000 */
[----:B------:R-:W-:Y:S01]  /*5830*/  FMUL.FTZ R148, R119, R110 ;  /* 0x0000006e77947220 */ /* 0x000fe20000410000 */
[----:B------:R-:W-:Y:S01]  /*5840*/  FADD.FTZ R145, R152, 1 ;  /* 0x3f80000098917421 */ /* 0x000fe20000010000 */
[----:B--2---:R-:W-:Y:S01]  /*5850*/  FADD.FTZ R152, -R130, 1 ;  /* 0x3f80000082987421 */ /* 0x004fe20000010100 */
[----:B------:R-:W-:Y:S01]  /*5860*/  FMUL.FTZ R133, R129, R112 ;  /* 0x0000007081857220 */ /* 0x000fe20000410000 */
[----:B------:R-:W-:Y:S01]  /*5870*/  FFMA.FTZ R151, R16, R151, 1 ;  /* 0x3f80000010977423 */ /* 0x000fe20000010097 */
[----:B------:R-:W-:Y:S01]  /*5880*/  FMUL.FTZ R148, R117, R148 ;  /* 0x0000009475947220 */ /* 0x000fe20000410000 */
[----:B-----5:R-:W-:Y:S01]  /*5890*/  FADD.FTZ R160, -R136, 1 ;  /* 0x3f80000088a07421 */ /* 0x020fe20000010100 */
[----:B------:R-:W-:Y:S01]  /*58a0*/  FFMA.FTZ R152, R17, R152, 1 ;  /* 0x3f80000011987423 */ /* 0x000fe20000010098 */
[----:B------:R-:W-:Y:S01]  /*58b0*/  FMUL.FTZ R133, R130, R133 ;  /* 0x0000008582857220 */ /* 0x000fe20000410000 */
[----:B-1----:R-:W-:Y:S01]  /*58c0*/  FMUL.FTZ R153, R148, R151 ;  /* 0x0000009794997220 */ /* 0x002fe20000410000 */
[----:B------:R-:W-:Y:S01]  /*58d0*/  FADD.FTZ R151, R157, 1 ;  /* 0x3f8000009d977421 */ /* 0x000fe20000010000 */
[----:B0-----:R-:W-:Y:S01]  /*58e0*/  FADD.FTZ R158, -R134, 1 ;  /* 0x3f800000869e7421 */ /* 0x001fe20000010100 */
[----:B------:R-:W-:Y:S01]  /*58f0*/  FMUL.FTZ R152, R133, R152 ;  /* 0x0000009885987220 */ /* 0x000fe20000410000 */
[----:B------:R-:W-:Y:S01]  /*5900*/  FFMA.FTZ R157, R21, R160, 1 ;  /* 0x3f800000159d7423 */ /* 0x000fe200000100a0 */
[----:B---3--:R-:W-:Y:S01]  /*5910*/  HADD2.F32 R133, -RZ, R141.H0_H0 ;  /* 0x2000008dff857230 */ /* 0x008fe20000004100 */
[----:B------:R-:W0:Y:S01]  /*5920*/  LDS.U16 R160, [R47+0x18] ;  /* 0x000018002fa07984 */ /* 0x000e220000000400 */
[----:B------:R-:W-:-:S02]  /*5930*/  HADD2.F32 R141, -RZ, R150.H0_H0 ;  /* 0x20000096ff8d7230 */ /* 0x000fc40000004100 */
[----:B------:R-:W-:Y:S01]  /*5940*/  FFMA.FTZ R162, R19, R158, 1 ;  /* 0x3f80000013a27423 */ /* 0x000fe2000001009e */
[----:B----4-:R-:W-:Y:S01]  /*5950*/  FADD.FTZ R164, -R140, 1 ;  /* 0x3f8000008ca47421 */ /* 0x010fe20000010100 */
[----:B------:R-:W1:Y:S01]  /*5960*/  LDS.U16 R158, [R49+0x14] ;  /* 0x00001400319e7984 */ /* 0x000e620000000400 */
[----:B------:R-:W-:Y:S02]  /*5970*/  FMUL.FTZ R161, R18, R141 ;  /* 0x0000008d12a17220 */ /* 0x000fe40000410000 */
[----:B------:R-:W-:Y:S01]  /*5980*/  FFMA.FTZ R164, R23, R164, 1 ;  /* 0x3f80000017a47423 */ /* 0x000fe200000100a4 */
[----:B------:R-:W2:Y:S01]  /*5990*/  MUFU.RCP R145, R145 ;  /* 0x0000009100917308 */ /* 0x000ea20000001000 */
[----:B------:R-:W-:Y:S01]  /*59a0*/  FMUL.FTZ R161, R140, R161 ;  /* 0x000000a18ca17220 */ /* 0x000fe20000410000 */
[----:B------:R-:W-:Y:S01]  /*59b0*/  FADD.FTZ R155, R155, 1 ;  /* 0x3f8000009b9b7421 */ /* 0x000fe20000010000 */
[----:B------:R-:W-:Y:S02]  /*59c0*/  HADD2.F32 R135, -RZ, R147.H0_H0 ;  /* 0x20000093ff877230 */ /* 0x000fe40000004100 */
[----:B------:R-:W-:Y:S01]  /*59d0*/  FMUL.FTZ R147, R22, R133 ;  /* 0x0000008516937220 */ /* 0x000fe20000410000 */
[----:B------:R-:W-:-:S02]  /*59e0*/  HADD2.F32 R20, -RZ, R20.H0_H0 ;  /* 0x20000014ff147230 */ /* 0x000fc40000004100 */
[----:B------:R-:W-:Y:S02]  /*59f0*/  FMUL.FTZ R171, R161, R164 ;  /* 0x000000a4a1ab7220 */ /* 0x000fe40000410000 */
[----:B------:R-:W3:Y:S01]  /*5a00*/  LDS.U16 R164, [R46+0x1a] ;  /* 0x00001a002ea47984 */ /* 0x000ee20000000400 */
[----:B------:R4:W5:Y:S01]  /*5a10*/  MUFU.RCP R148, R155 ;  /* 0x0000009b00947308 */ /* 0x0009620000001000 */
[----:B------:R-:W-:Y:S01]  /*5a20*/  FMUL.FTZ R147, R134, R147 ;  /* 0x0000009386937220 */ /* 0x000fe20000410000 */
[----:B------:R-:W-:Y:S02]  /*5a30*/  HADD2.F32 R107, -RZ, R107.H0_H0 ;  /* 0x2000006bff6b7230 */ /* 0x000fe40000004100 */
[----:B------:R-:W-:Y:S01]  /*5a40*/  FADD.FTZ R161, R165, 1 ;  /* 0x3f800000a5a17421 */ /* 0x000fe20000010000 */
[----:B------:R-:W-:Y:S02]  /*5a50*/  HADD2.F32 R106, -RZ, R106.H0_H0 ;  /* 0x2000006aff6a7230 */ /* 0x000fe40000004100 */
[----:B------:R-:W-:Y:S01]  /*5a60*/  FMUL.FTZ R169, R147, R162 ;  /* 0x000000a293a97220 */ /* 0x000fe20000410000 */
[----:B----4-:R-:W-:Y:S01]  /*5a70*/  FMUL.FTZ R155, R20, R135 ;  /* 0x00000087149b7220 */ /* 0x010fe20000410000 */
[----:B------:R-:W-:-:S02]  /*5a80*/  HADD2.F32 R14, -RZ, R14.H0_H0 ;  /* 0x2000000eff0e7230 */ /* 0x000fc40000004100 */
[----:B------:R-:W-:Y:S02]  /*5a90*/  HADD2.F32 R147, -RZ, R154.H0_H0 ;  /* 0x2000009aff937230 */ /* 0x000fe40000004100 */
[----:B------:R-:W-:Y:S01]  /*5aa0*/  FMUL.FTZ R150, R136, R155 ;  /* 0x0000009b88967220 */ /* 0x000fe20000410000 */
[----:B------:R-:W-:Y:S01]  /*5ab0*/  FMUL.FTZ R3, R107, -1.4426950216293334961 ;  /* 0xbfb8aa3b6b037820 */ /* 0x000fe20000410000 */
[----:B------:R-:W-:Y:S01]  /*5ac0*/  FADD.FTZ R167, R166, 1 ;  /* 0x3f800000a6a77421 */ /* 0x000fe20000010000 */
[----:B------:R-:W4:Y:S01]  /*5ad0*/  MUFU.RCP R161, R161 ;  /* 0x000000a100a17308 */ /* 0x000f220000001000 */
[----:B------:R-:W-:Y:S01]  /*5ae0*/  FMUL.FTZ R170, R150, R157 ;  /* 0x0000009d96aa7220 */ /* 0x000fe20000410000 */
[----:B------:R-:W-:Y:S01]  /*5af0*/  FMUL.FTZ R2, R106, -1.4426950216293334961 ;  /* 0xbfb8aa3b6a027820 */ /* 0x000fe20000410000 */
[----:B--2---:R-:W-:Y:S01]  /*5b00*/  FADD.FTZ R157, -R145, 1 ;  /* 0x3f800000919d7421 */ /* 0x004fe20000010100 */
[----:B------:R-:W2:Y:S01]  /*5b10*/  LDS.U16 R166, [R45+0x1c] ;  /* 0x00001c002da67984 */ /* 0x000ea20000000400 */
[----:B------:R-:W-:Y:S01]  /*5b20*/  FMUL.FTZ R154, R14, R147 ;  /* 0x000000930e9a7220 */ /* 0x000fe20000410000 */
[----:B------:R-:W-:-:S02]  /*5b30*/  HADD2.F32 R13, -RZ, R13.H0_H0 ;  /* 0x2000000dff0d7230 */ /* 0x000fc40000004100 */
[----:B------:R-:W-:Y:S01]  /*5b40*/  FFMA.FTZ R157, R24, R157, 1 ;  /* 0x3f800000189d7423 */ /* 0x000fe2000001009d */
[----:B------:R-:W4:Y:S01]  /*5b50*/  MUFU.EX2 R3, R3 ;  /* 0x0000000300037308 */ /* 0x000f220000000800 */
[----:B------:R-:W-:Y:S02]  /*5b60*/  HADD2.F32 R150, -RZ, R156.H0_H0 ;  /* 0x2000009cff967230 */ /* 0x000fe40000004100 */
[----:B------:R-:W-:Y:S01]  /*5b70*/  FMUL.FTZ R154, R145, R154 ;  /* 0x0000009a919a7220 */ /* 0x000fe20000410000 */
[----:B------:R-:W3:Y:S01]  /*5b80*/  MUFU.RCP R151, R151 ;  /* 0x0000009700977308 */ /* 0x000ee20000001000 */
[----:B-----5:R-:W-:Y:S02]  /*5b90*/  FADD.FTZ R156, -R148, 1 ;  /* 0x3f800000949c7421 */ /* 0x020fe40000010100 */
[----:B------:R-:W-:Y:S01]  /*5ba0*/  FMUL.FTZ R172, R154, R157 ;  /* 0x0000009d9aac7220 */ /* 0x000fe20000410000 */
[----:B------:R-:W-:-:S04]  /*5bb0*/  HADD2.F32 R157, -RZ, R12.H0_H0 ;  /* 0x2000000cff9d7230 */ /* 0x000fc80000004100 */
[----:B------:R5:W3:Y:S01]  /*5bc0*/  MUFU.RCP R155, R163 ;  /* 0x000000a3009b7308 */ /* 0x000ae20000001000 */
[----:B------:R-:W-:Y:S02]  /*5bd0*/  HADD2.F32 R12, -RZ, R11.H0_H0 ;  /* 0x2000000bff0c7230 */ /* 0x000fe40000004100 */
[----:B------:R-:W-:Y:S01]  /*5be0*/  FFMA.FTZ R162, R25, R156, 1 ;  /* 0x3f80000019a27423 */ /* 0x000fe2000001009c */
[----:B------:R-:W-:-:S04]  /*5bf0*/  HADD2.F32 R11, -RZ, R159.H0_H0 ;  /* 0x2000009fff0b7230 */ /* 0x000fc80000004100 */
[----:B------:R-:W3:Y:S01]  /*5c00*/  MUFU.EX2 R2, R2 ;  /* 0x0000000200027308 */ /* 0x000ee20000000800 */
[----:B-----5:R-:W-:Y:S01]  /*5c10*/  FMUL.FTZ R163, R13, R150 ;  /* 0x000000960da37220 */ /* 0x020fe20000410000 */
[----:B------:R-:W-:Y:S02]  /*5c20*/  HADD2.F32 R154, -RZ, R10.H0_H0 ;  /* 0x2000000aff9a7230 */ /* 0x000fe40000004100 */
[----:B0-----:R-:W-:Y:S02]  /*5c30*/  HADD2.F32 R159, -RZ, R160.H0_H0 ;  /* 0x200000a0ff9f7230 */ /* 0x001fe40000004100 */
[----:B------:R-:W-:Y:S01]  /*5c40*/  FMUL.FTZ R163, R148, R163 ;  /* 0x000000a394a37220 */ /* 0x000fe20000410000 */
[----:B------:R0:W5:Y:S01]  /*5c50*/  MUFU.RCP R156, R167 ;  /* 0x000000a7009c7308 */ /* 0x0001620000001000 */
[----:B-1----:R-:W-:Y:S02]  /*5c60*/  HADD2.F32 R10, -RZ, R158.H0_H0 ;  /* 0x2000009eff0a7230 */ /* 0x002fe40000004100 */
[----:B------:R-:W-:Y:S01]  /*5c70*/  FMUL.FTZ R173, R163, R162 ;  /* 0x000000a2a3ad7220 */ /* 0x000fe20000410000 */
[----:B----4-:R-:W-:Y:S01]  /*5c80*/  FADD.FTZ R162, R3, 1 ;  /* 0x3f80000003a27421 */ /* 0x010fe20000010000 */
[----:B------:R-:W-:Y:S01]  /*5c90*/  FMUL.FTZ R160, R154, R159 ;  /* 0x0000009f9aa07220 */ /* 0x000fe20000410000 */
[----:B0-----:R-:W-:Y:S01]  /*5ca0*/  FADD.FTZ R167, -R161, 1 ;  /* 0x3f800000a1a77421 */ /* 0x001fe20000010100 */
[----:B---3--:R-:W-:Y:S01]  /*5cb0*/  FADD.FTZ R163, R2, 1 ;  /* 0x3f80000002a37421 */ /* 0x008fe20000010000 */
[----:B------:R-:W-:Y:S01]  /*5cc0*/  FADD.FTZ R3, -R151, 1 ;  /* 0x3f80000097037421 */ /* 0x000fe20000010100 */
[----:B------:R-:W-:Y:S01]  /*5cd0*/  FMUL.FTZ R2, R157, R10 ;  /* 0x0000000a9d027220 */ /* 0x000fe20000410000 */
[----:B------:R-:W-:Y:S01]  /*5ce0*/  FFMA.FTZ R167, R104, R167, 1 ;  /* 0x3f80000068a77423 */ /* 0x000fe200000100a7 */
[----:B------:R-:W-:Y:S01]  /*5cf0*/  FMUL.FTZ R160, R161, R160 ;  /* 0x000000a0a1a07220 */ /* 0x000fe20000410000 */
[----:B------:R-:W-:Y:S01]  /*5d00*/  FADD.FTZ R165, -R155, 1 ;  /* 0x3f8000009ba57421 */ /* 0x000fe20000010100 */
[----:B------:R-:W-:Y:S01]  /*5d10*/  FMUL.FTZ R158, R12, R11 ;  /* 0x0000000b0c9e7220 */ /* 0x000fe20000410000 */
[----:B------:R-:W0:Y:S01]  /*5d20*/  MUFU.RCP R162, R162 ;  /* 0x000000a200a27308 */ /* 0x000e220000001000 */
[----:B------:R-:W-:Y:S01]  /*5d30*/  FFMA.FTZ R3, R26, R3, 1 ;  /* 0x3f8000001a037423 */ /* 0x000fe20000010003 */
[----:B------:R-:W-:Y:S01]  /*5d40*/  FMUL.FTZ R2, R151, R2 ;  /* 0x0000000297027220 */ /* 0x000fe20000410000 */
[----:B------:R-:W-:Y:S01]  /*5d50*/  FMUL.FTZ R174, R160, R167 ;  /* 0x000000a7a0ae7220 */ /* 0x000fe20000410000 */
[----:B------:R-:W-:Y:S01]  /*5d60*/  FFMA.FTZ R165, R102, R165, 1 ;  /* 0x3f80000066a57423 */ /* 0x000fe200000100a5 */
[----:B------:R-:W-:Y:S01]  /*5d70*/  FMUL.FTZ R158, R155, R158 ;  /* 0x0000009e9b9e7220 */ /* 0x000fe20000410000 */
[----:B------:R-:W-:-:S02]  /*5d80*/  HADD2.F32 R160, -RZ, R7.H0_H0 ;  /* 0x20000007ffa07230 */ /* 0x000fc40000004100 */
[----:B------:R-:W1:Y:S01]  /*5d90*/  MUFU.RCP R163, R163 ;  /* 0x000000a300a37308 */ /* 0x000e620000001000 */
[----:B------:R-:W-:Y:S02]  /*5da0*/  HADD2.F32 R7, -RZ, R164.H0_H0 ;  /* 0x200000a4ff077230 */ /* 0x000fe40000004100 */
[----:B------:R-:W-:Y:S01]  /*5db0*/  FMUL.FTZ R2, R2, R3 ;  /* 0x0000000302027220 */ /* 0x000fe20000410000 */
[----:B------:R-:W-:Y:S01]  /*5dc0*/  FMUL.FTZ R3, R158, R165 ;  /* 0x000000a59e037220 */ /* 0x000fe20000410000 */
[----:B-----5:R-:W-:Y:S01]  /*5dd0*/  FADD.FTZ R158, -R156, 1 ;  /* 0x3f8000009c9e7421 */ /* 0x020fe20000010100 */
[----:B------:R-:W-:Y:S01]  /*5de0*/  FMUL.FTZ R175, R160, R7 ;  /* 0x00000007a0af7220 */ /* 0x000fe20000410000 */
[----:B------:R-:W-:Y:S02]  /*5df0*/  HADD2.F32 R167, -RZ, R0.H0_H0 ;  /* 0x20000000ffa77230 */ /* 0x000fe40000004100 */
[----:B------:R-:W-:Y:S01]  /*5e00*/  FFMA.FTZ R0, R105, R158, 1 ;  /* 0x3f80000069007423 */ /* 0x000fe2000001009e */
[----:B------:R-:W-:-:S02]  /*5e10*/  HADD2.F32 R158, -RZ, R168.H0_H0 ;  /* 0x200000a8ff9e7230 */ /* 0x000fc40000004100 */
[----:B------:R-:W-:Y:S01]  /*5e20*/  FMUL.FTZ R175, R156, R175 ;  /* 0x000000af9caf7220 */ /* 0x000fe20000410000 */
[----:B------:R-:W-:Y:S02]  /*5e30*/  HADD2.F32 R165, -RZ, R6.H0_H0 ;  /* 0x20000006ffa57230 */ /* 0x000fe40000004100 */
[----:B--2---:R-:W-:Y:S02]  /*5e40*/  HADD2.F32 R6, -RZ, R166.H0_H0 ;  /* 0x200000a6ff067230 */ /* 0x004fe40000004100 */
[----:B------:R-:W-:Y:S01]  /*5e50*/  FMUL.FTZ R175, R175, R0 ;  /* 0x00000000afaf7220 */ /* 0x000fe20000410000 */
        /* <DEDUP_REMOVED lines=22> */
[----:B------:R1:W-:Y:S01]  /*5fc0*/  STS.U16 [R58+0x2], R142 ;  /* 0x0000028e3a007388 */ /* 0x0003e20000000400 */
[----:B------:R-:W-:-:S03]  /*5fd0*/  F2FP.F16.F32.PACK_AB R174, R175, R174 ;  /* 0x000000aeafae723e */ /* 0x000fc600000000ff */
[----:B------:R-:W-:Y:S01]  /*5fe0*/  STS.U16 [R57+0x4], R146 ;  /* 0x0000049239007388 */ /* 0x000fe20000000400 */
[----:B0-----:R-:W-:-:S03]  /*5ff0*/  PRMT R139, R170, 0x7632, R139 ;  /* 0x00007632aa8b7816 */ /* 0x001fc6000000008b */
[----:B------:R0:W-:Y:S01]  /*6000*/  STS.U16 [R56+0x6], R0 ;  /* 0x0000060038007388 */ /* 0x0001e20000000400 */
[----:B------:R-:W-:-:S03]  /*6010*/  ISETP.NE.AND P5, PT, R96, RZ, PT ;  /* 0x000000ff6000720c */ /* 0x000fc60003fa5270 */
[----:B------:R2:W-:Y:S01]  /*6020*/  STS.U16 [R55+0x8], R152 ;  /* 0x0000089837007388 */ /* 0x0005e20000000400 */
[C---:B-1----:R-:W-:Y:S02]  /*6030*/  PRMT R142, R2.reuse, 0x7632, R142 ;  /* 0x00007632028e7816 */ /* 0x042fe4000000008e */
[----:B------:R-:W-:Y:S01]  /*6040*/  F2FP.F16.F32.PACK_AB R164, R179, R164 ;  /* 0x000000a4b3a4723e */ /* 0x000fe200000000ff */
[----:B------:R-:W-:Y:S01]  /*6050*/  STS.U16 [R54+0xa], R153 ;  /* 0x00000a9936007388 */ /* 0x000fe20000000400 */
[----:B0-----:R-:W-:-:S03]  /*6060*/  PRMT R0, R2, 0x7610, R0 ;  /* 0x0000761002007816 */ /* 0x001fc60000000000 */
[----:B------:R-:W-:Y:S01]  /*6070*/  STS.U16 [R53+0xc], R170 ;  /* 0x00000caa35007388 */ /* 0x000fe20000000400 */
[----:B------:R-:W-:-:S03]  /*6080*/  PRMT R146, R174, 0x7632, R146 ;  /* 0x00007632ae927816 */ /* 0x000fc60000000092 */
[----:B------:R-:W-:Y:S01]  /*6090*/  STS.U16 [R52+0xe], R139 ;  /* 0x00000e8b34007388 */ /* 0x000fe20000000400 */
[----:B--2---:R-:W-:-:S03]  /*60a0*/  PRMT R152, R164, 0x7632, R152 ;  /* 0x00007632a4987816 */ /* 0x004fc60000000098 */
[----:B------:R-:W-:Y:S04]  /*60b0*/  STS.U16 [R51+0x10], R172 ;  /* 0x000010ac33007388 */ /* 0x000fe80000000400 */
[----:B------:R0:W-:Y:S01]  /*60c0*/  STS.U16 [R50+0x12], R3 ;  /* 0x0000120332007388 */ /* 0x0001e20000000400 */
[----:B------:R-:W-:-:S03]  /*60d0*/  MOV R2, UR34 ;  /* 0x0000002200027c02 */ /* 0x000fc60008000f00 */
        /* <DEDUP_REMOVED lines=26> */
[----:B------:R-:W3:Y:S01]  /*6280*/  LDS R0, [UR26+0x840] ;  /* 0x0008401aff007984 */ /* 0x000ee20008000800 */
[----:B------:R-:W-:Y:S01]  /*6290*/  UIMAD UR9, UR31, UR11, UR9 ;  /* 0x0000000b1f0972a4 */ /* 0x000fe2000f8e0209 */
[----:B------:R-:W2:Y:S03]  /*62a0*/  LDCU.64 UR10, c[0x0][0x558] ;  /* 0x0000ab00ff0a77ac */ /* 0x000ea60008000a00 */
[----:B------:R-:W-:-:S04]  /*62b0*/  UIMAD.WIDE.U32 UR8, UR30, UR32, UR8 ;  /* 0x000000201e0872a5 */ /* 0x000fc8000f8e0008 */
[----:B------:R-:W-:Y:S02]  /*62c0*/  UIMAD UR9, UR30, UR33, UR9 ;  /* 0x000000211e0972a4 */ /* 0x000fe4000f8e0209 */
[----:B0-----:R-:W-:Y:S01]  /*62d0*/  IADD3 R3, P0, PT, R94, UR8, RZ ;  /* 0x000000085e037c10 */ /* 0x001fe2000ff1e0ff */
[----:B------:R-:W0:Y:S03]  /*62e0*/  LDCU.64 UR32, c[0x0][0x490] ;  /* 0x00009200ff2077ac */ /* 0x000e260008000a00 */
[----:B-1----:R-:W-:Y:S02]  /*62f0*/  IADD3.X R142, PT, PT, RZ, UR9, RZ, P0, !PT ;  /* 0x00000009ff8e7c10 */ /* 0x002fe400087fe4ff */
[----:B--2---:R-:W-:-:S04]  /*6300*/  LEA R2, P1, R3, UR10, 0x1 ;  /* 0x0000000a03027c11 */ /* 0x004fc8000f8208ff */
[----:B------:R-:W-:Y:S02]  /*6310*/  LEA.HI.X R3, R3, UR11, R142, 0x1, P1 ;  /* 0x0000000b03037c11 */ /* 0x000fe400088f0c8e */
[-C--:B---3--:R-:W-:Y:S02]  /*6320*/  ISETP.GE.AND P0, PT, R94, R0.reuse, PT ;  /* 0x000000005e00720c */ /* 0x088fe40003f06270 */
        /* <DEDUP_REMOVED lines=97> */
[C---:B------:R-:W-:Y:S01]  /*6940*/  PRMT R11, R10.reuse, 0x7632, R11 ;  /* 0x000076320a0b7816 */ /* 0x040fe2000000000b */
[----:B------:R-:W-:Y:S01]  /*6950*/  STS.U16 [R57+0x4], R5 ;  /* 0x0000040539007388 */ /* 0x000fe20000000400 */
[----:B------:R-:W-:Y:S02]  /*6960*/  F2FP.F16.F32.PACK_AB R6, R107, R6 ;  /* 0x000000066b06723e */ /* 0x000fe400000000ff */
        /* <DEDUP_REMOVED lines=9> */
[----:B------:R-:W-:Y:S01]  /*6a00*/  MOV R10, UR34 ;  /* 0x00000022000a7c02 */ /* 0x000fe20008000f00 */
[----:B------:R-:W-:Y:S02]  /*6a10*/  UIMAD UR7, UR31, UR9, UR7 ;  /* 0x000000091f0772a4 */ /* 0x000fe4000f8e0207 */
[----:B------:R0:W-:Y:S01]  /*6a20*/  STS.U16 [R52+0xe], R2 ;  /* 0x00000e0234007388 */ /* 0x0001e20000000400 */
[----:B--2---:R-:W-:Y:S01]  /*6a30*/  PRMT R102, R7, 0x7610, R102 ;  /* 0x0000761007667816 */ /* 0x004fe20000000066 */
[----:B------:R-:W-:Y:S02]  /*6a40*/  UIMAD.WIDE.U32 UR6, UR30, UR10, UR6 ;  /* 0x0000000a1e0672a5 */ /* 0x000fe4000f8e0006 */
[----:B------:R-:W-:Y:S02]  /*6a50*/  STS.U16 [R51+0x10], R145 ;  /* 0x0000109133007388 */ /* 0x000fe40000000400 */
[----:B------:R-:W-:-:S02]  /*6a60*/  UIMAD UR11, UR30, UR11, UR7 ;  /* 0x0000000b1e0b72a4 */ /* 0x000fc4000f8e0207 */
[----:B------:R-:W-:Y:S01]  /*6a70*/  STS.U16 [R50+0x12], R4 ;  /* 0x0000120432007388 */ /* 0x000fe20000000400 */
[----:B0-----:R-:W-:-:S03]  /*6a80*/  PRMT R2, R6, 0x7632, R2 ;  /* 0x0000763206027816 */ /* 0x001fc60000000002 */
[----:B------:R0:W-:Y:S04]  /*6a90*/  STS.U16 [R49+0x14], R3 ;  /* 0x0000140331007388 */ /* 0x0001e80000000400 */
[----:B------:R-:W-:Y:S04]  /*6aa0*/  STS.U16 [R48+0x16], R11 ;  /* 0x0000160b30007388 */ /* 0x000fe80000000400 */
[----:B------:R-:W-:Y:S01]  /*6ab0*/  STS.U16 [R47+0x18], R102 ;  /* 0x000018662f007388 */ /* 0x000fe20000000400 */
[----:B0-----:R-:W-:-:S03]  /*6ac0*/  IADD3 R3, P0, PT, R94, UR6, RZ ;  /* 0x000000065e037c10 */ /* 0x001fc6000ff1e0ff */
[----:B------:R-:W-:Y:S04]  /*6ad0*/  STS.U16 [R46+0x1a], R104 ;  /* 0x00001a682e007388 */ /* 0x000fe80000000400 */
[----:B------:R0:W-:Y:S04]  /*6ae0*/  STS.U16 [R45+0x1c], R6 ;  /* 0x00001c062d007388 */ /* 0x0001e80000000400 */
[----:B------:R1:W-:Y:S01]  /*6af0*/  STS.U16 [R43+0x1e], R2 ;  /* 0x00001e022b007388 */ /* 0x0003e20000000400 */
[----:B------:R-:W-:-:S03]  /*6b00*/  NOP ;  /* 0x0000000000007918 */ /* 0x000fc60000000000 */
[----:B------:R-:W-:Y:S01]  /*6b10*/  LDS.U16 R5, [R75] ;  /* 0x000000004b057984 */ /* 0x000fe20000000400 */
[----:B0-----:R-:W-:Y:S02]  /*6b20*/  IADD3.X R6, PT, PT, RZ, UR11, RZ, P0, !PT ;  /* 0x0000000bff067c10 */ /* 0x001fe400087fe4ff */
[C---:B-1----:R-:W-:Y:S01]  /*6b30*/  LEA R2, P4, R3.reuse, UR32, 0x1 ;  /* 0x0000002003027c11 */ /* 0x042fe2000f8808ff */
[----:B------:R-:W-:Y:S03]  /*6b40*/  LDS.U16 R7, [R74+0x40] ;  /* 0x000040004a077984 */ /* 0x000fe60000000400 */
[----:B------:R-:W-:Y:S01]  /*6b50*/  LEA.HI.X R3, R3, UR33, R6, 0x1, P4 ;  /* 0x0000002103037c11 */ /* 0x000fe2000a0f0c06 */
        /* <DEDUP_REMOVED lines=49> */
.L_x_3973:
[----:B------:R-:W-:Y:S02]  /*6e70*/  HADD2.F32 R149, -RZ, R149.H0_H0 ;  /* 0x20000095ff957230 */ /* 0x000fe40000004100 */
[----:B------:R-:W-:Y:S01]  /*6e80*/  FFMA.FTZ R99, R0, R27, R99 ;  /* 0x0000001b00637223 */ /* 0x000fe20000010063 */
[----:B------:R-:W-:Y:S01]  /*6e90*/  HADD2.F32 R144, -RZ, R144.H0_H0 ;  /* 0x20000090ff907230 */ /* 0x000fe20000004100 */
[----:B------:R-:W1:Y:S01]  /*6ea0*/  LDCU UR6, c[0x0][0x38c] ;  /* 0x00007180ff0677ac */ /* 0x000e620008000800 */
[----:B------:R-:W-:Y:S02]  /*6eb0*/  HADD2.F32 R143, -RZ, R143.H0_H0 ;  /* 0x2000008fff8f7230 */ /* 0x000fe40000004100 */
[----:B0-----:R-:W-:Y:S01]  /*6ec0*/  FFMA.FTZ R2, R26, R149, R99 ;  /* 0x000000951a027223 */ /* 0x001fe20000010063 */
        /* <DEDUP_REMOVED lines=16> */
[----:B------:R-:W-:Y:S01]  /*6fd0*/  HADD2.F32 R120, -RZ, R120.H0_H0 ;  /* 0x20000078ff787230 */ /* 0x000fe20000004100 */
[----:B-1----:R-:W-:Y:S01]  /*6fe0*/  UISETP.GE.AND UP0, UPT, UR6, 0x1, UPT ;  /* 0x000000010600788c */ /* 0x002fe2000bf06270 */
[----:B------:R-:W-:-:S02]  /*6ff0*/  HADD2.F32 R123, -RZ, R123.H0_H0 ;  /* 0x2000007bff7b7230 */ /* 0x000fc40000004100 */
[----:B------:R-:W-:Y:S01]  /*7000*/  FFMA.FTZ R3, R21, R132, R2 ;  /* 0x0000008415037223 */ /* 0x000fe20000010002 */
[----:B------:R-:W-:Y:S01]  /*7010*/  HADD2.F32 R118, -RZ, R118.H0_H0 ;  /* 0x20000076ff767230 */ /* 0x000fe20000004100 */
[----:B------:R-:W-:Y:S01]  /*7020*/  PRMT R153, RZ, 0x7610, R153 ;  /* 0x00007610ff997816 */ /* 0x000fe20000000099 */
[----:B------:R-:W-:Y:S02]  /*7030*/  HADD2.F32 R121, -RZ, R121.H0_H0 ;  /* 0x20000079ff797230 */ /* 0x000fe40000004100 */
[----:B------:R-:W-:Y:S01]  /*7040*/  FFMA.FTZ R2, R20, R131, R3 ;  /* 0x0000008314027223 */ /* 0x000fe20000010003 */
[----:B------:R-:W-:Y:S01]  /*7050*/  CS2R R146, SRZ ;  /* 0x0000000000927805 */ /* 0x000fe2000001ff00 */
[----:B------:R-:W-:Y:S01]  /*7060*/  IMAD.MOV.U32 R142, RZ, RZ, RZ ;  /* 0x000000ffff8e7224 */ /* 0x000fe200078e00ff */
[----:B------:R-:W-:Y:S01]  /*7070*/  MOV R145, RZ ;  /* 0x000000ff00917202 */ /* 0x000fe20000000f00 */
[----:B------:R-:W-:Y:S01]  /*7080*/  FFMA.FTZ R3, R19, R124, R2 ;  /* 0x0000007c13037223 */ /* 0x000fe20000010002 */
[----:B------:R-:W-:-:S02]  /*7090*/  CS2R R140, SRZ ;  /* 0x00000000008c7805 */ /* 0x000fc4000001ff00 */
[----:B------:R-:W-:Y:S02]  /*70a0*/  MOV R139, RZ ;  /* 0x000000ff008b7202 */ /* 0x000fe40000000f00 */
[----:B------:R-:W-:Y:S01]  /*70b0*/  CS2R R134, SRZ ;  /* 0x0000000000867805 */ /* 0x000fe2000001ff00 */
[----:B------:R-:W-:Y:S01]  /*70c0*/  FFMA.FTZ R2, R18, R127, R3 ;  /* 0x0000007f12027223 */ /* 0x000fe20000010003 */
[----:B------:R-:W-:Y:S02]  /*70d0*/  MOV R133, RZ ;  /* 0x000000ff00857202 */ /* 0x000fe40000000f00 */
[----:B------:R-:W-:Y:S01]  /*70e0*/  CS2R R128, SRZ ;  /* 0x0000000000807805 */ /* 0x000fe2000001ff00 */
        /* <DEDUP_REMOVED lines=17> */
[C---:B------:R-:W-:Y:S01]  /*7200*/  FFMA.FTZ R99, R13.reuse, R118, R2 ;  /* 0x000000760d637223 */ /* 0x040fe20000010002 */
[-C--:B------:R-:W-:Y:S01]  /*7210*/  FMUL.FTZ R104, R14, R103.reuse ;  /* 0x000000670e687220 */ /* 0x080fe20000410000 */
[-C--:B------:R-:W-:Y:S01]  /*7220*/  FMUL.FTZ R105, R13, R103.reuse ;  /* 0x000000670d697220 */ /* 0x080fe20000410000 */
[C---:B------:R-:W-:Y:S01]  /*7230*/  FMUL.FTZ R102, R12.reuse, R103 ;  /* 0x000000670c667220 */ /* 0x040fe20000410000 */
[----:B------:R-:W-:Y:S01]  /*7240*/  FFMA.FTZ R99, R12, R121, R99 ;  /* 0x000000790c637223 */ /* 0x000fe20000010063 */
[----:B------:R-:W-:Y:S06]  /*7250*/  BAR.SYNC.DEFER_BLOCKING 0x0 ;  /* 0x0000000000007b1d */ /* 0x000fec0000010000 */
[----:B------:R-:W-:Y:S05]  /*7260*/  BRA.U !UP0, `(.L_x_3974) ;  /* 0x0000003908a07547 */ /* 0x000fea000b800000 */
[----:B------:R-:W0:Y:S01]  /*7270*/  LDC.64 R10, c[0x0][0x4d8] ;  /* 0x00013600ff0a7b82 */ /* 0x000e220000000a00 */
[----:B------:R-:W-:Y:S01]  /*7280*/  ISETP.GE.AND P0, PT, R94, UR34, PT ;  /* 0x000000225e007c0c */ /* 0x000fe2000bf06270 */
[----:B------:R-:W-:Y:S01]  /*7290*/  UIADD3 UR7, UPT, UPT, UR16, -0x1, URZ ;  /* 0xffffffff10077890 */ /* 0x000fe2000fffe0ff */
[----:B------:R-:W-:Y:S01]  /*72a0*/  LOP3.LUT R184, R184, 0xfffffffb, RZ, 0xc0, !PT ;  /* 0xfffffffbb8b87812 */ /* 0x000fe200078ec0ff */
[----:B------:R-:W-:Y:S01]  /*72b0*/  UISETP.NE.AND UP0, UPT, UR16, 0x1, UPT ;  /* 0x000000011000788c */ /* 0x000fe2000bf05270 */
[----:B------:R-:W-:Y:S01]  /*72c0*/  MOV R151, RZ ;  /* 0x000000ff00977202 */ /* 0x000fe20000000f00 */
[----:B------:R-:W-:Y:S01]  /*72d0*/  ULEA.HI UR6, UR7, UR7, URZ, 0x1 ;  /* 0x0000000707067291 */ /* 0x000fe2000f8f08ff */
[----:B------:R-:W1:Y:S03]  /*72e0*/  LDCU UR35, c[0x0][0x394] ;  /* 0x00007280ff2377ac */ /* 0x000e660008000800 */
[----:B------:R-:W-:Y:S01]  /*72f0*/  PLOP3.LUT P1, PT, PT, PT, UP0, 0x80, 0x8 ;  /* 0x000000000008781c */ /* 0x000fe20003f2f008 */
[----:B------:R-:W-:-:S03]  /*7300*/  ULOP3.LUT UR6, UR6, 0xfffffe, URZ, 0xc0, !UPT ;  /* 0x00fffffe06067892 */ /* 0x000fc6000f8ec0ff */
[----:B------:R-:W-:Y:S01]  /*7310*/  ISETP.EQ.AND P1, PT, R186, RZ, P1 ;  /* 0x000000ffba00720c */ /* 0x000fe20000f22270 */
[----:B------:R-:W2:Y:S01]  /*7320*/  LDCU UR48, c[0x0][0x38c] ;  /* 0x00007180ff3077ac */ /* 0x000ea20008000800 */
[----:B------:R-:W-:Y:S01]  /*7330*/  @P0 LOP3.LUT R184, R184, 0x4, RZ, 0xfc, !PT ;  /* 0x00000004b8b80812 */ /* 0x000fe200078efcff */
[----:B------:R-:W-:Y:S01]  /*7340*/  UIADD3 UR7, UPT, UPT, UR7, -UR6, URZ ;  /* 0x8000000607077290 */ /* 0x000fe2000fffe0ff */
[----:B------:R-:W3:Y:S01]  /*7350*/  LDCU UR27, c[0x0][0x388] ;  /* 0x00007100ff1b77ac */ /* 0x000ee20008000800 */
[----:B------:R-:W4:Y:S01]  /*7360*/  LDCU.64 UR36, c[0x0][0x3a8] ;  /* 0x00007500ff2477ac */ /* 0x000f220008000a00 */
[----:B------:R-:W0:Y:S01]  /*7370*/  LDCU.64 UR38, c[0x0][0x3c0] ;  /* 0x00007800ff2677ac */ /* 0x000e220008000a00 */
[----:B------:R-:W0:Y:S01]  /*7380*/  LDCU.64 UR40, c[0x0][0x3e0] ;  /* 0x00007c00ff2877ac */ /* 0x000e220008000a00 */
[----:B------:R-:W0:Y:S01]  /*7390*/  LDCU.64 UR42, c[0x0][0x4e0] ;  /* 0x00009c00ff2a77ac */ /* 0x000e220008000a00 */
[----:B------:R-:W0:Y:S01]  /*73a0*/  LDCU.64 UR44, c[0x0][0x4f0] ;  /* 0x00009e00ff2c77ac */ /* 0x000e220008000a00 */
[----:B------:R-:W0:Y:S01]  /*73b0*/  LDCU.64 UR46, c[0x0][0x540] ;  /* 0x0000a800ff2e77ac */ /* 0x000e220008000a00 */
[----:B------:R-:W0:Y:S01]  /*73c0*/  LDCU.128 UR8, c[0x0][0x440] ;  /* 0x00008800ff0877ac */ /* 0x000e220008000c00 */
[----:B-1----:R-:W-:-:S05]  /*73d0*/  UMOV UR6, URZ ;  /* 0x000000ff00067c82 */ /* 0x002fca0008000000 */
.L_x_4019:
[----:B01----:R-:W-:Y:S01]  /*73e0*/  MOV R5, UR40 ;  /* 0x0000002800057c02 */ /* 0x003fe20008000f00 */
[----:B--2---:R-:W-:Y:S01]  /*73f0*/  HFMA2 R3, -RZ, RZ, 0, 0 ;  /* 0x00000000ff037431 */ /* 0x004fe200000001ff */
[----:B------:R-:W-:Y:S02]  /*7400*/  MOV R2, R94 ;  /* 0x0000005e00027202 */ /* 0x000fe40000000f00 */
[----:B------:R-:W-:Y:S02]  /*7410*/  MOV R7, UR41 ;  /* 0x0000002900077c02 */ /* 0x000fe40008000f00 */
[----:B------:R-:W-:Y:S01]  /*7420*/  LOP3.LUT P6, RZ, R184, 0x4, RZ, 0xc0, !PT ;  /* 0x00000004b8ff7812 */ /* 0x000fe200078cc0ff */
[----:B------:R-:W-:Y:S01]  /*7430*/  IMAD.WIDE.U32 R4, R5, UR6, R2 ;  /* 0x0000000605047c25 */ /* 0x000fe2000f8e0002 */
[----:B------:R-:W-:Y:S02]  /*7440*/  ISETP.GE.AND P0, PT, R91, UR34, PT ;  /* 0x000000225b007c0c */ /* 0x000fe4000bf06270 */
[----:B------:R-:W-:Y:S01]  /*7450*/  ISETP.GE.AND P3, PT, R89, UR34, PT ;  /* 0x0000002259007c0c */ /* 0x000fe2000bf66270 */
[----:B------:R-:W-:Y:S01]  /*7460*/  IMAD R3, R7, UR6, R5 ;  /* 0x0000000607037c24 */ /* 0x000fe2000f8e0205 */
[----:B------:R-:W-:-:S04]  /*7470*/  LEA R2, P2, R4, R97, 0x1 ;  /* 0x0000006104027211 */ /* 0x000fc800078408ff */
[----:B------:R-:W-:Y:S02]  /*7480*/  LEA.HI.X R3, R4, R95, R3, 0x1, P2 ;  /* 0x0000005f04037211 */ /* 0x000fe400010f0c03 */
[----:B------:R-:W-:Y:S02]  /*7490*/  ISETP.GE.AND P2, PT, R90, UR34, PT ;  /* 0x000000225a007c0c */ /* 0x000fe4000bf46270 */
[----:B------:R-:W-:Y:S01]  /*74a0*/  ISETP.GE.AND P4, PT, R88, UR34, PT ;  /* 0x0000002258007c0c */ /* 0x000fe2000bf86270 */
[----:B------:R-:W5:Y:S01]  /*74b0*/  @!P6 LDG.E.U16 R150, desc[UR28][R2.64] ;  /* 0x0000001c0296e981 */ /* 0x000f62000c1e1500 */
[----:B------:R-:W-:-:S03]  /*74c0*/  ISETP.GE.AND P5, PT, R87, UR34, PT ;  /* 0x0000002257007c0c */ /* 0x000fc6000bfa6270 */
[----:B------:R-:W2:Y:S04]  /*74d0*/  @!P0 LDG.E.U16 R5, desc[UR28][R2.64+0x40] ;  /* 0x0000401c02058981 */ /* 0x000ea8000c1e1500 */
[----:B------:R-:W3:Y:S04]  /*74e0*/  @!P3 LDG.E.U16 R7, desc[UR28][R2.64+0xc0] ;  /* 0x0000c01c0207b981 */ /* 0x000ee8000c1e1500 */
[----:B------:R-:W4:Y:S04]  /*74f0*/  @!P2 LDG.E.U16 R4, desc[UR28][R2.64+0x80] ;  /* 0x0000801c0204a981 */ /* 0x000f28000c1e1500 */
[----:B------:R-:W3:Y:S04]  /*7500*/  @!P4 LDG.E.U16 R148, desc[UR28][R2.64+0x100] ;  /* 0x0001001c0294c981 */ /* 0x000ee8000c1e1500 */
[----:B------:R-:W3:Y:S01]  /*7510*/  @!P5 LDG.E.U16 R155, desc[UR28][R2.64+0x140] ;  /* 0x0001401c029bd981 */ /* 0x000ee2000c1e1500 */
[----:B------:R-:W-:-:S02]  /*7520*/  MOV R6, RZ ;  /* 0x000000ff00067202 */ /* 0x000fc40000000f00 */
[----:B------:R-:W-:Y:S02]  /*7530*/  MOV R152, RZ ;  /* 0x000000ff00987202 */ /* 0x000fe40000000f00 */
[----:B-----5:R-:W-:Y:S01]  /*7540*/  @!P6 PRMT R6, R150, 0x5410, RZ ;  /* 0x000054109606e816 */ /* 0x020fe200000000ff */
[----:B------:R-:W-:-:S03]  /*7550*/  HFMA2 R150, -RZ, RZ, 0, 0 ;  /* 0x00000000ff967431 */ /* 0x000fc600000001ff */
[----:B--2---:R-:W-:Y:S02]  /*7560*/  @!P0 PRMT R6, R6, 0x5410, R5 ;  /* 0x0000541006068816 */ /* 0x004fe40000000005 */
[----:B------:R-:W-:Y:S02]  /*7570*/  ISETP.GE.AND P0, PT, R86, UR34, PT ;  /* 0x0000002256007c0c */ /* 0x000fe4000bf06270 */
[----:B----4-:R-:W-:Y:S02]  /*7580*/  @!P2 PRMT R150, R4, 0x5410, RZ ;  /* 0x000054100496a816 */ /* 0x010fe400000000ff */
[----:B------:R-:W-:Y:S02]  /*7590*/  ISETP.GE.AND P2, PT, R85, UR34, PT ;  /* 0x0000002255007c0c */ /* 0x000fe4000bf46270 */
[----:B---3--:R-:W-:Y:S02]  /*75a0*/  @!P3 PRMT R150, R150, 0x5410, R7 ;  /* 0x000054109696b816 */ /* 0x008fe40000000007 */
[----:B------:R-:W-:-:S05]  /*75b0*/  ISETP.GE.AND P3, PT, R84, UR34, PT ;  /* 0x0000002254007c0c */ /* 0x000fca000bf66270 */
[----:B------:R-:W2:Y:S01]  /*75c0*/  @!P0 LDG.E.U16 R4, desc[UR28][R2.64+0x180] ;  /* 0x0001801c02048981 */ /* 0x000ea2000c1e1500 */
[----:B------:R-:W-:Y:S02]  /*75d0*/  @!P4 PRMT R152, R148, 0x5410, RZ ;  /* 0x000054109498c816 */ /* 0x000fe400000000ff */
[----:B------:R-:W-:Y:S02]  /*75e0*/  ISETP.GE.AND P4, PT, R83, UR34, PT ;  /* 0x0000002253007c0c */ /* 0x000fe4000bf86270 */
[----:B------:R-:W-:Y:S02]  /*75f0*/  @!P5 PRMT R152, R152, 0x5410, R155 ;  /* 0x000054109898d816 */ /* 0x000fe4000000009b */
[----:B------:R-:W-:Y:S01]  /*7600*/  ISETP.GE.AND P5, PT, R82, UR34, PT ;  /* 0x0000002252007c0c */ /* 0x000fe2000bfa6270 */
[----:B------:R-:W3:Y:S04]  /*7610*/  @!P2 LDG.E.U16 R7, desc[UR28][R2.64+0x1c0] ;  /* 0x0001c01c0207a981 */ /* 0x000ee8000c1e1500 */
[----:B------:R-:W4:Y:S04]  /*7620*/  @!P3 LDG.E.U16 R155, desc[UR28][R2.64+0x200] ;  /* 0x0002001c029bb981 */ /* 0x000f28000c1e1500 */
[----:B------:R-:W5:Y:S04]  /*7630*/  @!P4 LDG.E.U16 R157, desc[UR28][R2.64+0x240] ;  /* 0x0002401c029dc981 */ /* 0x000f68000c1e1500 */
[----:B------:R-:W5:Y:S01]  /*7640*/  @!P5 LDG.E.U16 R159, desc[UR28][R2.64+0x280] ;  /* 0x0002801c029fd981 */ /* 0x000f62000c1e1500 */
[----:B------:R-:W-:Y:S01]  /*7650*/  HFMA2 R154, -RZ, RZ, 0, 0 ;  /* 0x00000000ff9a7431 */ /* 0x000fe200000001ff */
[----:B------:R-:W-:Y:S01]  /*7660*/  MOV R156, RZ ;  /* 0x000000ff009c7202 */ /* 0x000fe20000000f00 */
[----:B------:R-:W-:Y:S01]  /*7670*/  HFMA2 R158, -RZ, RZ, 0, 0 ;  /* 0x00000000ff9e7431 */ /* 0x000fe200000001ff */
[----:B------:R-:W-:Y:S01]  /*7680*/  UMOV UR32, UR12 ;  /* 0x0000000c00207c82 */ /* 0x000fe20008000000 */
[----:B------:R-:W-:-:S02]  /*7690*/  UMOV UR33, UR17 ;  /* 0x0000001100217c82 */ /* 0x000fc40008000000 */
[----:B------:R-:W-:-:S04]  /*76a0*/  UIMAD.WIDE.U32 UR32, UR6, UR36, UR32 ;  /* 0x00000024062072a5 */ /* 0x000fc8000f8e0020 */
[----:B------:R-:W-:Y:S02]  /*76b0*/  UIMAD UR26, UR6, UR37, UR33 ;  /* 0x00000025061a72a4 */ /* 0x000fe4000f8e0221 */
[----:B------:R-:W-:-:S04]  /*76c0*/  ULEA UR33, UP0, UR32, UR8, 0x2 ;  /* 0x0000000820217291 */ /* 0x000fc8000f8010ff */
[----:B------:R-:W-:-:S06]  /*76d0*/  ULEA.HI.X UR32, UR32, UR9, UR26, 0x2, UP0 ;  /* 0x0000000920207291 */ /* 0x000fcc00080f141a */
[----:B------:R-:W-:Y:S01]  /*76e0*/  MOV R5, UR32 ;  /* 0x0000002000057c02 */ /* 0x000fe20008000f00 */
[----:B------:R-:W-:Y:S01]  /*76f0*/  UMOV UR32, UR14 ;  /* 0x0000000e00207c82 */ /* 0x000fe20008000000 */
[----:B--2---:R-:W-:Y:S02]  /*7700*/  @!P0 PRMT R154, R4, 0x5410, RZ ;  /* 0x00005410049a8816 */ /* 0x004fe400000000ff */
[----:B------:R-:W-:Y:S02]  /*7710*/  ISETP.GE.AND P0, PT, R81, UR34, PT ;  /* 0x0000002251007c0c */ /* 0x000fe4000bf06270 */
[----:B---3--:R-:W-:Y:S02]  /*7720*/  @!P2 PRMT R154, R154, 0x5410, R7 ;  /* 0x000054109a9aa816 */ /* 0x008fe40000000007 */
[----:B------:R-:W-:Y:S02]  /*7730*/  ISETP.GE.AND P2, PT, R80, UR34, PT ;  /* 0x0000002250007c0c */ /* 0x000fe4000bf46270 */
[----:B----4-:R-:W-:-:S02]  /*7740*/  @!P3 PRMT R156, R155, 0x5410, RZ ;  /* 0x000054109b9cb816 */ /* 0x010fc400000000ff */
[----:B------:R-:W-:-:S05]  /*7750*/  ISETP.GE.AND P3, PT, R78, UR34, PT ;  /* 0x000000224e007c0c */ /* 0x000fca000bf66270 */
[----:B------:R-:W2:Y:S01]  /*7760*/  @!P0 LDG.E.U16 R7, desc[UR28][R2.64+0x2c0] ;  /* 0x0002c01c02078981 */ /* 0x000ea2000c1e1500 */
[----:B-----5:R-:W-:Y:S02]  /*7770*/  @!P4 PRMT R156, R156, 0x5410, R157 ;  /* 0x000054109c9cc816 */ /* 0x020fe4000000009d */
[----:B------:R-:W-:Y:S02]  /*7780*/  ISETP.GE.AND P4, PT, R79, UR34, PT ;  /* 0x000000224f007c0c */ /* 0x000fe4000bf86270 */
[----:B------:R-:W-:Y:S02]  /*7790*/  @!P5 PRMT R158, R159, 0x5410, RZ ;  /* 0x000054109f9ed816 */ /* 0x000fe400000000ff */
[----:B------:R-:W-:Y:S01]  /*77a0*/  ISETP.GE.AND P5, PT, R77, UR34, PT ;  /* 0x000000224d007c0c */ /* 0x000fe2000bfa6270 */
[----:B------:R-:W3:Y:S04]  /*77b0*/  @!P2 LDG.E.U16 R155, desc[UR28][R2.64+0x300] ;  /* 0x0003001c029ba981 */ /* 0x000ee8000c1e1500 */
[----:B------:R-:W4:Y:S04]  /*77c0*/  @!P3 LDG.E.U16 R160, desc[UR28][R2.64+0x380] ;  /* 0x0003801c02a0b981 */ /* 0x000f28000c1e1500 */
[----:B------:R-:W5:Y:S04]  /*77d0*/  @!P4 LDG.E.U16 R157, desc[UR28][R2.64+0x340] ;  /* 0x0003401c029dc981 */ /* 0x000f68000c1e1500 */
[----:B------:R-:W5:Y:S01]  /*77e0*/  @!P5 LDG.E.U16 R165, desc[UR28][R2.64+0x3c0] ;  /* 0x0003c01c02a5d981 */ /* 0x000f62000c1e1500 */
[----:B------:R-:W-:Y:S01]  /*77f0*/  MOV R4, UR33 ;  /* 0x0000002100047c02 */ /* 0x000fe20008000f00 */
[----:B------:R-:W-:-:S04]  /*7800*/  UMOV UR33, UR19 ;  /* 0x0000001300217c82 */ /* 0x000fc80008000000 */
[----:B------:R0:W5:Y:S01]  /*7810*/  LDG.E R148, desc[UR28][R4.64] ;  /* 0x0000001c04947981 */ /* 0x000162000c1e1900 */
[----:B------:R-:W-:-:S04]  /*7820*/  UIMAD.WIDE.U32 UR32, UR6, UR38, UR32 ;  /* 0x00000026062072a5 */ /* 0x000fc8000f8e0020 */
[----:B------:R-:W-:Y:S02]  /*7830*/  UIMAD UR26, UR6, UR39, UR33 ;  /* 0x00000027061a72a4 */ /* 0x000fe4000f8e0221 */
[----:B------:R-:W-:-:S04]  /*7840*/  ULEA UR33, UP0, UR32, UR10, 0x2 ;  /* 0x0000000a20217291 */ /* 0x000fc8000f8010ff */
[----:B------:R-:W-:Y:S02]  /*7850*/  ULEA.HI.X UR32, UR32, UR11, UR26, 0x2, UP0 ;  /* 0x0000000b20207291 */ /* 0x000fe400080f141a */
[----:B0-----:R-:W-:-:S04]  /*7860*/  IMAD.U32 R4, RZ, RZ, UR33 ;  /* 0x00000021ff047e24 */ /* 0x001fc8000f8e00ff */
[----:B------:R-:W-:-:S05]  /*7870*/  MOV R5, UR32 ;  /* 0x0000002000057c02 */ /* 0x000fca0008000f00 */
[----:B------:R0:W5:Y:S01]  /*7880*/  LDG.E R174, desc[UR28][R4.64] ;  /* 0x0000001c04ae7981 */ /* 0x000162000c1e1900 */
[----:B------:R-:W-:Y:S02]  /*7890*/  PRMT R159, R150, 0x7632, R159 ;  /* 0x00007632969f7816 */ /* 0x000fe4000000009f */
        /* <DEDUP_REMOVED lines=8> */
[----:B------:R-:W-:Y:S04]  /*7920*/  STS.U16 [R71+0x100], R152 ;  /* 0x0001009847007388 */ /* 0x000fe80000000400 */
[----:B------:R0:W-:Y:S04]  /*7930*/  STS.U16 [R70+0x140], R2 ;  /* 0x0001400246007388 */ /* 0x0001e80000000400 */
[----:B------:R-:W-:Y:S04]  /*7940*/  STS.U16 [R69+0x180], R154 ;  /* 0x0001809a45007388 */ /* 0x000fe80000000400 */
[----:B------:R-:W-:Y:S01]  /*7950*/  STS.U16 [R68+0x1c0], R162 ;  /* 0x0001c0a244007388 */ /* 0x000fe20000000400 */
[----:B0-----:R-:W-:-:S03]  /*7960*/  HFMA2 R2, -RZ, RZ, 0, 0 ;  /* 0x00000000ff027431 */ /* 0x001fc600000001ff */
[----:B------:R-:W-:Y:S04]  /*7970*/  STS.U16 [R67+0x200], R156 ;  /* 0x0002009c43007388 */ /* 0x000fe80000000400 */
[----:B------:R0:W-:Y:S02]  /*7980*/  STS.U16 [R66+0x240], R4 ;  /* 0x0002400442007388 */ /* 0x0001e40000000400 */
[----:B0-----:R-:W-:Y:S01]  /*7990*/  MOV R4, RZ ;  /* 0x000000ff00047202 */ /* 0x001fe20000000f00 */
[----:B------:R-:W0:Y:S01]  /*79a0*/  S2UR UR32, SR_CgaCtaId ;  /* 0x00000000002079c3 */ /* 0x000e220000008800 */
[----:B------:R-:W-:Y:S01]  /*79b0*/  ULEA UR33, UR7, UR6, 0x8 ;  /* 0x0000000607217291 */ /* 0x000fe2000f8e40ff */
[----:B------:R-:W-:Y:S01]  /*79c0*/  UMOV UR26, 0x400 ;  /* 0x00000400001a7882 */ /* 0x000fe20000000000 */
[----:B------:R-:W-:Y:S01]  /*79d0*/  BSSY.RECONVERGENT B0, `(.L_x_3975) ;  /* 0x0000085000007945 */ /* 0x000fe20003800200 */
[----:B0-----:R-:W-:Y:S01]  /*79e0*/  ULEA UR26, UR32, UR26, 0x18 ;  /* 0x0000001a201a7291 */ /* 0x001fe2000f8ec0ff */
[----:B--2---:R-:W-:-:S04]  /*79f0*/  @!P0 PRMT R158, R158, 0x5410, R7 ;  /* 0x000054109e9e8816 */ /* 0x004fc80000000007 */
[----:B------:R-:W-:Y:S02]  /*7a00*/  PRMT R5, R158, 0x7632, R5 ;  /* 0x000076329e057816 */ /* 0x000fe40000000005 */
[----:B---3--:R-:W-:Y:S02]  /*7a10*/  @!P2 PRMT R2, R155, 0x5410, RZ ;  /* 0x000054109b02a816 */ /* 0x008fe400000000ff */
[----:B----4-:R-:W-:Y:S01]  /*7a20*/  @!P3 PRMT R4, R160, 0x5410, RZ ;  /* 0x00005410a004b816 */ /* 0x010fe200000000ff */
[----:B------:R-:W-:Y:S01]  /*7a30*/  STS.U16 [R65+0x280], R158 ;  /* 0x0002809e41007388 */ /* 0x000fe20000000400 */
[----:B-----5:R-:W-:-:S03]  /*7a40*/  @!P4 PRMT R2, R2, 0x5410, R157 ;  /* 0x000054100202c816 */ /* 0x020fc6000000009d */
        /* <DEDUP_REMOVED lines=37> */
[C---:B------:R-:W-:Y:S01]  /*7ca0*/  FMUL.FTZ R175, R3.reuse, R33 ;  /* 0x0000002103af7220 */ /* 0x040fe20000410000 */
[C---:B------:R-:W-:Y:S01]  /*7cb0*/  ISETP.NE.AND P0, PT, R96.reuse, RZ, PT ;  /* 0x000000ff6000720c */ /* 0x040fe20003f05270 */
[C---:B------:R-:W-:Y:S01]  /*7cc0*/  FMUL.FTZ R173, R3.reuse, R32 ;  /* 0x0000002003ad7220 */ /* 0x040fe20000410000 */
[C---:B------:R-:W-:Y:S01]  /*7cd0*/  IADD3 R157, PT, PT, R96.reuse, 0x200, RZ ;  /* 0x00000200609d7810 */ /* 0x040fe20007ffe0ff */
[C---:B------:R-:W-:Y:S01]  /*7ce0*/  FMUL.FTZ R171, R3.reuse, R31 ;  /* 0x0000001f03ab7220 */ /* 0x040fe20000410000 */
[C---:B------:R-:W-:Y:S01]  /*7cf0*/  FMUL.FTZ R197, R3.reuse, R30 ;  /* 0x0000001e03c57220 */ /* 0x040fe20000410000 */
[C---:B------:R-:W-:Y:S01]  /*7d00*/  FMUL.FTZ R195, R3.reuse, R29 ;  /* 0x0000001d03c37220 */ /* 0x040fe20000410000 */
[----:B------:R-:W-:Y:S01]  /*7d10*/  FMUL.FTZ R193, R3, R28 ;  /* 0x0000001c03c17220 */ /* 0x000fe20000410000 */
[----:B------:R-:W-:-:S02]  /*7d20*/  ISETP.NE.AND P2, PT, R96, 0x3f, PT ;  /* 0x0000003f6000780c */ /* 0x000fc40003f45270 */
[----:B-1----:R-:W-:Y:S01]  /*7d30*/  SEL R2, R157, UR33, P0 ;  /* 0x000000219d027c07 */ /* 0x002fe20008000000 */
        /* <DEDUP_REMOVED lines=76> */
.L_x_3976:
[----:B------:R-:W-:-:S06]  /*8200*/  LEA R176, R96, UR26, 0x2 ;  /* 0x0000001a60b07c11 */ /* 0x000fcc000f8e10ff */
[----:B------:R-:W0:Y:S02]  /*8210*/  LDS R176, [R176+0x2514] ;  /* 0x00251400b0b07984 */ /* 0x000e240000000800 */
.L_x_3977:
[----:B------:R-:W-:Y:S05]  /*8220*/  BSYNC.RECONVERGENT B0 ;  /* 0x0000000000007941 */ /* 0x000fea0003800200 */
.L_x_3975:
[----:B------:R-:W2:Y:S01]  /*8230*/  @P1 LDC R3, c[0x0][0x38c] ;  /* 0x0000e300ff031b82 */ /* 0x000ea20000000800 */
[----:B------:R-:W-:Y:S01]  /*8240*/  MOV R2, UR16 ;  /* 0x0000001000027c02 */ /* 0x000fe20008000f00 */
[----:B------:R-:W-:Y:S01]  /*8250*/  FMUL.FTZ R221, R27, R44 ;  /* 0x0000002c1bdd7220 */ /* 0x000fe20000410000 */
[----:B------:R-:W-:Y:S01]  /*8260*/  FMUL.FTZ R190, R149, R42 ;  /* 0x0000002a95be7220 */ /* 0x000fe20000410000 */
[----:B------:R-:W-:Y:S01]  /*8270*/  HFMA2 R5, -RZ, RZ, 0, 4.76837158203125e-07 ;  /* 0x00000008ff057431 */ /* 0x000fe200000001ff */
        /* <DEDUP_REMOVED lines=10> */
[----:B--2---:R-:W-:Y:S01]  /*8320*/  @P1 IMAD R4, R2, R3, UR6 ;  /* 0x0000000602041e24 */ /* 0x004fe2000f8e0203 */
[----:B------:R-:W-:Y:S01]  /*8330*/  MOV R2, 0x3f800000 ;  /* 0x3f80000000027802 */ /* 0x000fe20000000f00 */
[----:B------:R-:W-:Y:S02]  /*8340*/  HFMA2 R3, -RZ, RZ, 0, 0 ;  /* 0x00000000ff037431 */ /* 0x000fe400000001ff */
        /* <DEDUP_REMOVED lines=47> */
[----:B--2---:R-:W2:Y:S01]  /*8640*/  LDS.128 R4, [R216+0x1900] ;  /* 0x00190000d8047984 */ /* 0x004ea20000000c00 */
[C---:B------:R-:W-:Y:S02]  /*8650*/  ISETP.GE.AND P3, PT, R76.reuse, 0x4, PT ;  /* 0x000000044c00780c */ /* 0x040fe40003f66270 */
[C---:B------:R-:W-:Y:S02]  /*8660*/  ISETP.GE.AND P4, PT, R76.reuse, 0x2, PT ;  /* 0x000000024c00780c */ /* 0x040fe40003f86270 */
[----:B------:R-:W-:-:S05]  /*8670*/  ISETP.GE.AND P5, PT, R76, 0x1, PT ;  /* 0x000000014c00780c */ /* 0x000fca0003fa6270 */
[----:B------:R-:W-:Y:S02]  /*8680*/  @P2 LOP3.LUT R184, R184, 0x1, RZ, 0xfc, !PT ;  /* 0x00000001b8b82812 */ /* 0x000fe400078efcff */
[----:B------:R-:W-:Y:S01]  /*8690*/  ISETP.GE.AND P2, PT, R76, 0x8, PT ;  /* 0x000000084c00780c */ /* 0x000fe20003f46270 */
[-C--:B--2---:R-:W-:Y:S01]  /*86a0*/  FFMA.FTZ R5, R5, R6.reuse, R7 ;  /* 0x0000000605057223 */ /* 0x084fe20000010007 */
[----:B------:R-:W-:Y:S01]  /*86b0*/  FMUL.FTZ R220, R4, R6 ;  /* 0x0000000604dc7220 */ /* 0x000fe20000410000 */
[----:B------:R-:W-:Y:S10]  /*86c0*/  BRA.DIV UR32, `(.L_x_3979) ;  /* 0x0000004a20507947 */ /* 0x000ff4000b800000 */
[----:B------:R-:W2:Y:S04]  /*86d0*/  SHFL.UP PT, R4, R5, 0x1, RZ ;  /* 0x0420000005047989 */ /* 0x000ea800000e00ff */
[----:B------:R-:W3:Y:S01]  /*86e0*/  SHFL.UP PT, R7, R220, 0x1, RZ ;  /* 0x04200000dc077989 */ /* 0x000ee200000e00ff */
[C---:B--2---:R-:W-:Y:S01]  /*86f0*/  FFMA.FTZ R4, R220.reuse, R4, R5 ;  /* 0x00000004dc047223 */ /* 0x044fe20000010005 */
[----:B---3--:R-:W-:-:S04]  /*8700*/  @P5 FMUL.FTZ R220, R220, R7 ;  /* 0x00000007dcdc5220 */ /* 0x008fc80000410000 */
        /* <DEDUP_REMOVED lines=18> */
.L_x_4037:
[----:B------:R-:W-:Y:S01]  /*8830*/  ISETP.GE.AND P2, PT, R76, 0x10, PT ;  /* 0x000000104c00780c */ /* 0x000fe20003f46270 */
[----:B----4-:R-:W-:Y:S01]  /*8840*/  FFMA.FTZ R4, R220, R4, R5 ;  /* 0x00000004dc047223 */ /* 0x010fe20000010005 */
[----:B------:R-:W-:-:S04]  /*8850*/  UMOV UR32, 0xffffffff ;  /* 0xffffffff00207882 */ /* 0x000fc80000000000 */
[----:B------:R-:W-:-:S07]  /*8860*/  FSEL R222, R5, R4, !P2 ;  /* 0x0000000405de7208 */ /* 0x000fce0005000000 */
[----:B--23--:R-:W-:Y:S01]  /*8870*/  @P2 FMUL.FTZ R220, R220, R223 ;  /* 0x000000dfdcdc2220 */ /* 0x00cfe20000410000 */
[----:B------:R-:W-:Y:S06]  /*8880*/  BRA.DIV UR32, `(.L_x_3980) ;  /* 0x0000004a20e47947 */ /* 0x000fec000b800000 */
.L_x_4040:
[----:B------:R-:W-:-:S03]  /*8890*/  UMOV UR32, 0xffffffff ;  /* 0xffffffff00207882 */ /* 0x000fc60000000000 */
[----:B------:R-:W-:Y:S05]  /*88a0*/  BRA.DIV UR32, `(.L_x_3981) ;  /* 0x0000004e20047947 */ /* 0x000fea000b800000 */
.L_x_4043:
[----:B------:R-:W-:-:S03]  /*88b0*/  UMOV UR32, 0xffffffff ;  /* 0xffffffff00207882 */ /* 0x000fc60000000000 */
[----:B------:R-:W-:Y:S05]  /*88c0*/  BRA.DIV UR32, `(.L_x_3982) ;  /* 0x0000004e20247947 */ /* 0x000fea000b800000 */
[----:B------:R-:W2:Y:S04]  /*88d0*/  SHFL.UP PT, R220, R220, 0x1, RZ ;  /* 0x04200000dcdc7989 */ /* 0x000ea800000e00ff */
[----:B------:R3:W4:Y:S04]  /*88e0*/  SHFL.UP PT, R223, R222, 0x1, RZ ;  /* 0x04200000dedf7989 */ /* 0x00072800000e00ff */
[----:B-----5:R3:W0:Y:S04]  /*88f0*/  SHFL.IDX PT, R4, R2, RZ, 0x1f ;  /* 0x00001fff02047589 */ /* 0x02062800000e0000 */
[----:B------:R3:W0:Y:S02]  /*8900*/  SHFL.IDX PT, R5, R3, RZ, 0x1f ;  /* 0x00001fff03057589 */ /* 0x00062400000e0000 */
.L_x_4049:
[----:B------:R-:W5:Y:S01]  /*8910*/  LDS.64 R6, [R216+0x1900] ;  /* 0x00190000d8067984 */ /* 0x000f620000000a00 */
[C---:B0-2-4-:R-:W-:Y:S01]  /*8920*/  @P0 FFMA.FTZ R5, R220.reuse, R5, R223 ;  /* 0x00000005dc050223 */ /* 0x055fe200000100df */
[----:B------:R-:W-:-:S03]  /*8930*/  @P0 FMUL.FTZ R4, R220, R4 ;  /* 0x00000004dc040220 */ /* 0x000fc60000410000 */
[-C--:B-----5:R-:W-:Y:S01]  /*8940*/  FFMA.FTZ R7, R5, R6.reuse, R7 ;  /* 0x0000000605077223 */ /* 0x0a0fe20000010007 */
[----:B------:R-:W-:-:S05]  /*8950*/  FMUL.FTZ R6, R4, R6 ;  /* 0x0000000604067220 */ /* 0x000fca0000410000 */
[----:B------:R4:W-:Y:S02]  /*8960*/  STS.128 [R216+0x1900], R4 ;  /* 0x00190004d8007388 */ /* 0x0009e40000000c00 */
.L_x_3978:
        /* <DEDUP_REMOVED lines=15> */
[----:B------:R-:W-:-:S03]  /*8a60*/  FFMA.FTZ R3, R173, R3, R158 ;  /* 0x00000003ad037223 */ /* 0x000fc6000001009e */
[C---:B------:R-:W-:Y:S01]  /*8a70*/  FMUL.FTZ R4, R175.reuse, R4 ;  /* 0x00000004af047220 */ /* 0x040fe20000410000 */
[----:B------:R-:W-:Y:S01]  /*8a80*/  FFMA.FTZ R3, R175, R3, R160 ;  /* 0x00000003af037223 */ /* 0x000fe200000100a0 */
[----:B------:R-:W0:Y:S02]  /*8a90*/  LDS R2, [R93+0x1904] ;  /* 0x001904005d027984 */ /* 0x000e240000000800 */
[C---:B------:R-:W-:Y:S01]  /*8aa0*/  FMUL.FTZ R4, R177.reuse, R4 ;  /* 0x00000004b1047220 */ /* 0x040fe20000410000 */
[----:B------:R-:W-:Y:S02]  /*8ab0*/  FFMA.FTZ R3, R177, R3, R162 ;  /* 0x00000003b1037223 */ /* 0x000fe400000100a2 */
[----:B------:R-:W-:Y:S01]  /*8ac0*/  VOTEU.ALL UP0, P0 ;  /* 0x0000000000ff7886 */ /* 0x000fe20000000000 */
[C---:B------:R-:W-:Y:S01]  /*8ad0*/  FMUL.FTZ R5, R179.reuse, R4 ;  /* 0x00000004b3057220 */ /* 0x040fe20000410000 */
[----:B------:R-:W-:-:S03]  /*8ae0*/  FFMA.FTZ R3, R179, R3, R164 ;  /* 0x00000003b3037223 */ /* 0x000fc600000100a4 */
[C---:B------:R-:W-:Y:S01]  /*8af0*/  FMUL.FTZ R4, R170.reuse, R5 ;  /* 0x00000005aa047220 */ /* 0x040fe20000410000 */
[----:B------:R-:W-:Y:S01]  /*8b00*/  FFMA.FTZ R3, R170, R3, R165 ;  /* 0x00000003aa037223 */ /* 0x000fe200000100a5 */
[----:B------:R-:W-:Y:S02]  /*8b10*/  @!UP0 ULEA UR32, UR6, UR26, 0x3 ;  /* 0x0000001a06208291 */ /* 0x000fe4000f8e18ff */
[C---:B------:R-:W-:Y:S01]  /*8b20*/  FMUL.FTZ R5, R181.reuse, R4 ;  /* 0x00000004b5057220 */ /* 0x040fe20000410000 */
[----:B------:R-:W-:Y:S01]  /*8b30*/  FFMA.FTZ R4, R181, R3, R166 ;  /* 0x00000003b5047223 */ /* 0x000fe200000100a6 */
[----:B------:R-:W-:Y:S02]  /*8b40*/  MOV R3, RZ ;  /* 0x000000ff00037202 */ /* 0x000fe40000000f00 */
        /* <DEDUP_REMOVED lines=11> */
[----:B------:R-:W-:-:S03]  /*8c00*/  HFMA2 R2, -RZ, RZ, 1.875, 0 ;  /* 0x3f800000ff027431 */ /* 0x000fc600000001ff */
[----:B------:R-:W-:-:S03]  /*8c10*/  FFMA.FTZ R190, R163, R188, R190 ;  /* 0x000000bca3be7223 */ /* 0x000fc600000100be */
[----:B------:R-:W0:Y:S01]  /*8c20*/  @!P0 LDS.64 R2, [UR32+0x2610] ;  /* 0x00261020ff028984 */ /* 0x000e220008000a00 */
        /* <DEDUP_REMOVED lines=44> */
[----:B------:R-:W-:Y:S01]  /*8ef0*/  @!P0 MOV R4, R7 ;  /* 0x0000000700048202 */ /* 0x000fe20000000f00 */
[----:B------:R-:W-:Y:S01]  /*8f00*/  @!P0 IMAD.MOV.U32 R5, RZ, RZ, R208 ;  /* 0x000000ffff058224 */ /* 0x000fe200078e00d0 */
[----:B------:R-:W-:-:S03]  /*8f10*/  ISETP.GT.U32.AND P0, PT, R186, 0x17, PT ;  /* 0x00000017ba00780c */ /* 0x000fc60003f04070 */
[----:B------:R-:W0:Y:S04]  /*8f20*/  SHFL.DOWN PT, R7, R4, 0x8, 0x1f ;  /* 0x09001f0004077f89 */ /* 0x000e2800000e0000 */
[----:B------:R-:W1:Y:S06]  /*8f30*/  SHFL.DOWN PT, R208, R5, 0x8, 0x1f ;  /* 0x09001f0005d07f89 */ /* 0x000e6c00000e0000 */
        /* <DEDUP_REMOVED lines=11> */
[----:B------:R-:W-:Y:S01]  /*8ff0*/  SHFL.DOWN PT, R212, R4, 0x1, 0x1f ;  /* 0x08201f0004d47f89 */ /* 0x000fe200000e0000 */
[----:B------:R-:W-:-:S03]  /*9000*/  ISETP.NE.AND P0, PT, R96, 0x1f, PT ;  /* 0x0000001f6000780c */ /* 0x000fc60003f05270 */
[----:B------:R-:W-:Y:S04]  /*9010*/  SHFL.IDX PT, R208, R4, RZ, 0x1f ;  /* 0x00001fff04d07589 */ /* 0x000fe800000e0000 */
[----:B------:R-:W0:Y:S04]  /*9020*/  SHFL.IDX PT, R210, R5, RZ, 0x1f ;  /* 0x00001fff05d27589 */ /* 0x000e2800000e0000 */
[----:B------:R1:W2:Y:S01]  /*9030*/  SHFL.DOWN PT, R237, R5, 0x1, 0x1f ;  /* 0x08201f0005ed7f89 */ /* 0x0002a200000e0000 */
[-C--:B0-----:R-:W-:Y:S01]  /*9040*/  FFMA.FTZ R210, R3, R208.reuse, R210 ;  /* 0x000000d003d27223 */ /* 0x081fe200000100d2 */
[----:B-1----:R-:W-:-:S07]  /*9050*/  FMUL.FTZ R208, R2, R208 ;  /* 0x000000d002d07220 */ /* 0x002fce0000410000 */
.L_x_4066:
[----:B------:R-:W0:Y:S01]  /*9060*/  LDS.64 R4, [R206+0x1b18] ;  /* 0x001b1800ce047984 */ /* 0x000e220000000a00 */
[----:B------:R-:W-:Y:S02]  /*9070*/  MOV R7, R216 ;  /* 0x000000d800077202 */ /* 0x000fe40000000f00 */
[----:B------:R-:W-:Y:S02]  /*9080*/  MOV R6, R214 ;  /* 0x000000d600067202 */ /* 0x000fe40000000f00 */
[----:B------:R-:W-:Y:S01]  /*9090*/  MOV R3, R210 ;  /* 0x000000d200037202 */ /* 0x000fe20000000f00 */
[C---:B--2---:R-:W-:Y:S01]  /*90a0*/  @P0 FFMA.FTZ R7, R212.reuse, R7, R237 ;  /* 0x00000007d4070223 */ /* 0x044fe200000100ed */
[----:B------:R-:W-:Y:S01]  /*90b0*/  MOV R2, R208 ;  /* 0x000000d000027202 */ /* 0x000fe20000000f00 */
[----:B------:R-:W-:Y:S02]  /*90c0*/  @P0 FMUL.FTZ R6, R212, R6 ;  /* 0x00000006d4060220 */ /* 0x000fe40000410000 */
[----:B0-----:R-:W-:-:S02]  /*90d0*/  FFMA.FTZ R5, R4, R7, R5 ;  /* 0x0000000704057223 */ /* 0x001fc40000010005 */
[----:B------:R-:W-:-:S05]  /*90e0*/  FMUL.FTZ R4, R4, R6 ;  /* 0x0000000604047220 */ /* 0x000fca0000410000 */
[----:B------:R0:W-:Y:S02]  /*90f0*/  STS.128 [R206+0x1b10], R4 ;  /* 0x001b1004ce007388 */ /* 0x0001e40000000c00 */
.L_x_3983:
[----:B------:R-:W-:Y:S05]  /*9100*/  WARPSYNC.ALL ;  /* 0x0000000000007948 */ /* 0x000fea0003800000 */
[----:B------:R-:W-:Y:S01]  /*9110*/  ISETP.NE.AND P5, PT, R96, RZ, PT ;  /* 0x000000ff6000720c */ /* 0x000fe20003fa5270 */
        /* <DEDUP_REMOVED lines=9> */
[----:B0-----:R-:W-:Y:S01]  /*91b0*/  FFMA.FTZ R4, R26, R217, R219 ;  /* 0x000000d91a047223 */ /* 0x001fe200000100db */
[----:B------:R-:W-:-:S02]  /*91c0*/  HFMA2 R5, -RZ, RZ, 0, 0 ;  /* 0x00000000ff057431 */ /* 0x000fc400000001ff */
[----:B------:R-:W-:Y:S01]  /*91d0*/  FMUL.FTZ R205, R205, R196 ;  /* 0x000000c4cdcd7220 */ /* 0x000fe20000410000 */
[----:B------:R-:W-:Y:S01]  /*91e0*/  FMUL.FTZ R203, R203, R227 ;  /* 0x000000e3cbcb7220 */ /* 0x000fe20000410000 */
[----:B------:R-:W-:Y:S01]  /*91f0*/  FFMA.FTZ R215, R25, R215, R4 ;  /* 0x000000d719d77223 */ /* 0x000fe20000010004 */
[----:B------:R-:W-:Y:S01]  /*9200*/  SHF.R.S32.HI R208, RZ, 0x1f, R101 ;  /* 0x0000001fffd07819 */ /* 0x000fe20000011465 */
[----:B------:R-:W-:Y:S01]  /*9210*/  FMUL.FTZ R201, R201, R198 ;  /* 0x000000c6c9c97220 */ /* 0x000fe20000410000 */
[----:B------:R-:W-:Y:S01]  /*9220*/  FMUL.FTZ R199, R199, R229 ;  /* 0x000000e5c7c77220 */ /* 0x000fe20000410000 */
[----:B------:R-:W-:Y:S01]  /*9230*/  FFMA.FTZ R4, R24, R213, R215 ;  /* 0x000000d518047223 */ /* 0x000fe200000100d7 */
[----:B------:R-:W-:Y:S01]  /*9240*/  VOTEU.ALL UP0, P5 ;  /* 0x0000000000ff7886 */ /* 0x000fe20002800000 */
[----:B------:R-:W-:Y:S02]  /*9250*/  IMAD R208, R208, UR42, RZ ;  /* 0x0000002ad0d07c24 */ /* 0x000fe4000f8e02ff */
[----:B------:R-:W-:Y:S01]  /*9260*/  FMUL.FTZ R191, R191, R200 ;  /* 0x000000c8bfbf7220 */ /* 0x000fe20000410000 */
[----:B------:R-:W-:Y:S01]  /*9270*/  FFMA.FTZ R211, R23, R211, R4 ;  /* 0x000000d317d37223 */ /* 0x000fe20000010004 */
[----:B------:R-:W-:Y:S01]  /*9280*/  FMUL.FTZ R169, R169, R233 ;  /* 0x000000e9a9a97220 */ /* 0x000fe20000410000 */
[----:B------:R-:W-:Y:S01]  /*9290*/  IMAD R7, R101, UR43, R208 ;  /* 0x0000002b65077c24 */ /* 0x000fe2000f8e02d0 */
[----:B------:R-:W0:Y:S01]  /*92a0*/  LDS R6, [R93+0x1b14] ;  /* 0x001b14005d067984 */ /* 0x000e220000000800 */
[----:B------:R-:W-:Y:S01]  /*92b0*/  FFMA.FTZ R4, R22, R209, R211 ;  /* 0x000000d116047223 */ /* 0x000fe200000100d3 */
[----:B------:R-:W-:Y:S01]  /*92c0*/  @!UP0 ULEA UR32, UR6, UR26, 0x3 ;  /* 0x0000001a06208291 */ /* 0x000fe2000f8e18ff */
[----:B------:R-:W-:Y:S02]  /*92d0*/  BSSY.RECONVERGENT B0, `(.L_x_3985) ;  /* 0x0000077000007945 */ /* 0x000fe40003800200 */
[----:B------:R-:W-:Y:S01]  /*92e0*/  FFMA.FTZ R207, R21, R207, R4 ;  /* 0x000000cf15cf7223 */ /* 0x000fe20000010004 */
[----:B------:R-:W-:-:S03]  /*92f0*/  MOV R4, R96 ;  /* 0x0000006000047202 */ /* 0x000fc60000000f00 */
[----:B------:R-:W-:Y:S01]  /*9300*/  FFMA.FTZ R206, R20, R205, R207 ;  /* 0x000000cd14ce7223 */ /* 0x000fe200000100cf */
[----:B------:R-:W-:Y:S01]  /*9310*/  SHF.L.U32 R205, R96, 0x4, RZ ;  /* 0x0000000460cd7819 */ /* 0x000fe200000006ff */
[----:B------:R-:W-:Y:S01]  /*9320*/  IMAD.WIDE.U32 R4, R10, UR31, R4 ;  /* 0x0000001f0a047c25 */ /* 0x000fe2000f8e0004 */
[----:B------:R1:W-:Y:S03]  /*9330*/  @!P5 STS.64 [UR32+0x2610], R2 ;  /* 0x00261002ff00d988 */ /* 0x0003e60008000a20 */
[----:B------:R-:W-:Y:S01]  /*9340*/  FFMA.FTZ R203, R19, R203, R206 ;  /* 0x000000cb13cb7223 */ /* 0x000fe200000100ce */
[----:B------:R-:W-:Y:S01]  /*9350*/  MOV R207, UR44 ;  /* 0x0000002c00cf7c02 */ /* 0x000fe20008000f00 */
[----:B------:R-:W-:Y:S02]  /*9360*/  IMAD R5, R11, UR31, R5 ;  /* 0x0000001f0b057c24 */ /* 0x000fe4000f8e0205 */
[----:B------:R-:W-:Y:S01]  /*9370*/  FFMA.FTZ R206, R18, R201, R203 ;  /* 0x000000c912ce7223 */ /* 0x000fe200000100cb */
[----:B------:R-:W-:Y:S01]  /*9380*/  FMUL.FTZ R201, R174, R194 ;  /* 0x000000c2aec97220 */ /* 0x000fe20000410000 */
[----:B------:R-:W-:-:S04]  /*9390*/  IMAD.WIDE.U32 R4, R101, UR42, R4 ;  /* 0x0000002a65047c25 */ /* 0x000fc8000f8e0004 */
[----:B------:R-:W-:Y:S01]  /*93a0*/  FFMA.FTZ R199, R17, R199, R206 ;  /* 0x000000c711c77223 */ /* 0x000fe200000100ce */
[----:B------:R-:W-:Y:S01]  /*93b0*/  FMUL.FTZ R201, R22, R201 ;  /* 0x000000c916c97220 */ /* 0x000fe20000410000 */
[----:B-1----:R-:W-:Y:S01]  /*93c0*/  FMUL.FTZ R2, R174, R227 ;  /* 0x000000e3ae027220 */ /* 0x002fe20000410000 */
[----:B------:R-:W-:Y:S01]  /*93d0*/  IADD3 R4, P0, PT, R4, UR25, RZ ;  /* 0x0000001904047c10 */ /* 0x000fe2000ff1e0ff */
[----:B------:R-:W-:Y:S01]  /*93e0*/  FFMA.FTZ R206, R16, R191, R199 ;  /* 0x000000bf10ce7223 */ /* 0x000fe200000100c7 */
[C---:B------:R-:W-:Y:S02]  /*93f0*/  FMUL.FTZ R199, R174.reuse, R192 ;  /* 0x000000c0aec77220 */ /* 0x040fe40000410000 */
[----:B------:R-:W-:Y:S01]  /*9400*/  IADD3.X R5, PT, PT, R5, R7, RZ, P0, !PT ;  /* 0x0000000705057210 */ /* 0x000fe200007fe4ff */
[----:B------:R-:W-:Y:S01]  /*9410*/  FMUL.FTZ R7, R174, R188 ;  /* 0x000000bcae077220 */ /* 0x000fe20000410000 */
[----:B------:R-:W-:-:S03]  /*9420*/  FMUL.FTZ R199, R24, R199 ;  /* 0x000000c718c77220 */ /* 0x000fc60000410000 */
[----:B------:R-:W-:Y:S01]  /*9430*/  FMUL.FTZ R7, R0, R7 ;  /* 0x0000000700077220 */ /* 0x000fe20000410000 */
[----:B0-----:R-:W-:Y:S01]  /*9440*/  FFMA.FTZ R185, R6, R176, R185 ;  /* 0x000000b006b97223 */ /* 0x001fe200000100b9 */
[----:B------:R-:W-:Y:S01]  /*9450*/  LEA.HI R176, R96, R205, RZ, 0x1f ;  /* 0x000000cd60b07211 */ /* 0x000fe200078ff8ff */
[----:B------:R-:W-:Y:S01]  /*9460*/  FMUL.FTZ R6, R189, R231 ;  /* 0x000000e7bd067220 */ /* 0x000fe20000410000 */
[----:B------:R-:W-:Y:S01]  /*9470*/  FMUL.FTZ R189, R174, R190 ;  /* 0x000000beaebd7220 */ /* 0x000fe20000410000 */
[----:B------:R-:W-:Y:S01]  /*9480*/  FFMA.FTZ R193, R193, R185, R178 ;  /* 0x000000b9c1c17223 */ /* 0x000fe200000100b2 */
[----:B------:R-:W-:Y:S01]  /*9490*/  LEA R208, R176, UR26, 0x2 ;  /* 0x0000001ab0d07c11 */ /* 0x000fe2000f8e10ff */
[----:B------:R-:W-:Y:S01]  /*94a0*/  FFMA.FTZ R203, R15, R6, R206 ;  /* 0x000000060fcb7223 */ /* 0x000fe200000100ce */
[C---:B------:R-:W-:Y:S01]  /*94b0*/  FMUL.FTZ R176, R174.reuse, R223 ;  /* 0x000000dfaeb07220 */ /* 0x040fe20000410000 */
[C---:B------:R-:W-:Y:S01]  /*94c0*/  FMUL.FTZ R6, R174.reuse, R221 ;  /* 0x000000ddae067220 */ /* 0x040fe20000410000 */
[----:B------:R-:W-:Y:S01]  /*94d0*/  FMUL.FTZ R178, R174, R225 ;  /* 0x000000e1aeb27220 */ /* 0x000fe20000410000 */
[----:B------:R-:W-:Y:S01]  /*94e0*/  FMUL.FTZ R189, R26, R189 ;  /* 0x000000bd1abd7220 */ /* 0x000fe20000410000 */
[----:B------:R0:W-:Y:S01]  /*94f0*/  STS [R208+0x850], R7 ;  /* 0x00085007d0007388 */ /* 0x0001e20000000800 */
[----:B------:R-:W-:Y:S01]  /*9500*/  FMUL.FTZ R3, R23, R176 ;  /* 0x000000b017037220 */ /* 0x000fe20000410000 */
[----:B------:R-:W-:Y:S01]  /*9510*/  FMUL.FTZ R191, R25, R6 ;  /* 0x0000000619bf7220 */ /* 0x000fe20000410000 */
[----:B------:R-:W-:Y:S01]  /*9520*/  FFMA.FTZ R195, R195, R193, R180 ;  /* 0x000000c1c3c37223 */ /* 0x000fe200000100b4 */
[----:B------:R-:W-:Y:S01]  /*9530*/  LEA.HI R205, R205, R205, RZ, 0x1b ;  /* 0x000000cdcdcd7211 */ /* 0x000fe200078fd8ff */
[----:B------:R1:W-:Y:S01]  /*9540*/  STS [R92+0x854], R189 ;  /* 0x000854bd5c007388 */ /* 0x0003e20000000800 */
[----:B------:R-:W-:Y:S01]  /*9550*/  FMUL.FTZ R6, R187, R202 ;  /* 0x000000cabb067220 */ /* 0x000fe20000410000 */
[----:B------:R-:W-:Y:S01]  /*9560*/  FFMA.FTZ R197, R197, R195, R182 ;  /* 0x000000c3c5c57223 */ /* 0x000fe200000100b6 */
[----:B------:R-:W-:Y:S01]  /*9570*/  FMUL.FTZ R187, R174, R196 ;  /* 0x000000c4aebb7220 */ /* 0x000fe20000410000 */
[----:B------:R2:W-:Y:S01]  /*9580*/  STS [R92+0x860], R3 ;  /* 0x000860035c007388 */ /* 0x0005e20000000800 */
[----:B0-----:R-:W-:Y:S01]  /*9590*/  FMUL.FTZ R7, R21, R178 ;  /* 0x000000b215077220 */ /* 0x001fe20000410000 */
[----:B------:R-:W-:Y:S01]  /*95a0*/  FFMA.FTZ R171, R171, R197, R156 ;  /* 0x000000c5abab7223 */ /* 0x000fe2000001009c */
[----:B------:R-:W-:Y:S01]  /*95b0*/  FMUL.FTZ R187, R20, R187 ;  /* 0x000000bb14bb7220 */ /* 0x000fe20000410000 */
[----:B------:R0:W-:Y:S01]  /*95c0*/  STS [R92+0x858], R191 ;  /* 0x000858bf5c007388 */ /* 0x0001e20000000800 */
[----:B------:R-:W-:Y:S01]  /*95d0*/  FFMA.FTZ R156, R14, R6, R203 ;  /* 0x000000060e9c7223 */ /* 0x000fe200000100cb */
[----:B-1----:R-:W-:Y:S01]  /*95e0*/  FMUL.FTZ R189, R19, R2 ;  /* 0x0000000213bd7220 */ /* 0x002fe20000410000 */
[----:B------:R-:W-:Y:S01]  /*95f0*/  FMUL.FTZ R6, R174, R231 ;  /* 0x000000e7ae067220 */ /* 0x000fe20000410000 */
[----:B------:R1:W-:Y:S01]  /*9600*/  STS [R92+0x85c], R199 ;  /* 0x00085cc75c007388 */ /* 0x0003e20000000800 */
[----:B------:R-:W-:Y:S01]  /*9610*/  FFMA.FTZ R173, R173, R171, R158 ;  /* 0x000000abadad7223 */ /* 0x000fe2000001009e */
[----:B--2---:R-:W-:-:S04]  /*9620*/  IMAD.WIDE.U32 R2, R207, UR6, R4 ;  /* 0x00000006cf027c25 */ /* 0x004fc8000f8e0004 */
[C---:B------:R-:W-:Y:S01]  /*9630*/  FMUL.FTZ R5, R174.reuse, R198 ;  /* 0x000000c6ae057220 */ /* 0x040fe20000410000 */
[----:B------:R2:W-:Y:S01]  /*9640*/  STS [R92+0x864], R201 ;  /* 0x000864c95c007388 */ /* 0x0005e20000000800 */
[C---:B------:R-:W-:Y:S01]  /*9650*/  FMUL.FTZ R4, R174.reuse, R229 ;  /* 0x000000e5ae047220 */ /* 0x040fe20000410000 */
[----:B0-----:R-:W-:Y:S01]  /*9660*/  FMUL.FTZ R191, R174, R200 ;  /* 0x000000c8aebf7220 */ /* 0x001fe20000410000 */
[----:B------:R-:W-:Y:S01]  /*9670*/  FMUL.FTZ R5, R18, R5 ;  /* 0x0000000512057220 */ /* 0x000fe20000410000 */
[----:B------:R0:W-:Y:S01]  /*9680*/  STS [R92+0x868], R7 ;  /* 0x000868075c007388 */ /* 0x0001e20000000800 */
[----:B------:R-:W-:Y:S01]  /*9690*/  FFMA.FTZ R175, R175, R173, R160 ;  /* 0x000000adafaf7223 */ /* 0x000fe200000100a0 */
[----:B-1----:R-:W-:Y:S01]  /*96a0*/  FMUL.FTZ R199, R174, R204 ;  /* 0x000000ccaec77220 */ /* 0x002fe20000410000 */
[----:B------:R-:W-:Y:S01]  /*96b0*/  FMUL.FTZ R191, R16, R191 ;  /* 0x000000bf10bf7220 */ /* 0x000fe20000410000 */
[----:B------:R-:W-:Y:S01]  /*96c0*/  FFMA.FTZ R169, R13, R169, R156 ;  /* 0x000000a90da97223 */ /* 0x000fe2000001009c */
[----:B------:R-:W-:Y:S01]  /*96d0*/  FFMA.FTZ R177, R177, R175, R162 ;  /* 0x000000afb1b17223 */ /* 0x000fe200000100a2 */
[----:B------:R-:W-:Y:S01]  /*96e0*/  FMUL.FTZ R199, R12, R199 ;  /* 0x000000c70cc77220 */ /* 0x000fe20000410000 */
[----:B--2---:R-:W-:-:S02]  /*96f0*/  IADD3 R201, PT, PT, R96, 0x40, RZ ;  /* 0x0000004060c97810 */ /* 0x004fc40007ffe0ff */
[----:B------:R-:W-:Y:S01]  /*9700*/  FFMA.FTZ R179, R179, R177, R164 ;  /* 0x000000b1b3b37223 */ /* 0x000fe200000100a4 */
[----:B0-----:R-:W-:Y:S01]  /*9710*/  LEA R92, R205, UR26, 0x2 ;  /* 0x0000001acd5c7c11 */ /* 0x001fe2000f8e10ff */
[----:B------:R-:W-:Y:S01]  /*9720*/  FMUL.FTZ R7, R17, R4 ;  /* 0x0000000411077220 */ /* 0x000fe20000410000 */
[----:B------:R-:W-:Y:S01]  /*9730*/  FMUL.FTZ R4, R174, R233 ;  /* 0x000000e9ae047220 */ /* 0x000fe20000410000 */
[----:B------:R-:W-:Y:S01]  /*9740*/  LEA.HI R201, R201, R96, RZ, 0x1b ;  /* 0x00000060c9c97211 */ /* 0x000fe200078fd8ff */
[----:B------:R-:W-:Y:S01]  /*9750*/  FFMA.FTZ R165, R170, R179, R165 ;  /* 0x000000b3aaa57223 */ /* 0x000fe200000100a5 */
[----:B------:R0:W-:Y:S03]  /*9760*/  STS [R92+0x870], R189 ;  /* 0x000870bd5c007388 */ /* 0x0001e60000000800 */
[----:B------:R-:W-:Y:S01]  /*9770*/  FFMA.FTZ R181, R181, R165, R166 ;  /* 0x000000a5b5b57223 */ /* 0x000fe200000100a6 */
[----:B------:R1:W-:Y:S03]  /*9780*/  STS [R92+0x86c], R187 ;  /* 0x00086cbb5c007388 */ /* 0x0003e60000000800 */
[----:B------:R-:W-:Y:S01]  /*9790*/  FFMA.FTZ R167, R172, R181, R167 ;  /* 0x000000b5aca77223 */ /* 0x000fe200000100a7 */
[----:B------:R2:W-:Y:S01]  /*97a0*/  STS [R92+0x874], R5 ;  /* 0x000874055c007388 */ /* 0x0005e20000000800 */
[----:B0-----:R-:W-:-:S02]  /*97b0*/  FMUL.FTZ R189, R174, R202 ;  /* 0x000000caaebd7220 */ /* 0x001fc40000410000 */
[----:B------:R-:W-:Y:S01]  /*97c0*/  FFMA.FTZ R183, R183, R167, R168 ;  /* 0x000000a7b7b77223 */ /* 0x000fe200000100a8 */
[----:B------:R0:W-:Y:S01]  /*97d0*/  STS [R92+0x878], R7 ;  /* 0x000878075c007388 */ /* 0x0001e20000000800 */
[----:B-1----:R-:W-:Y:S01]  /*97e0*/  FMUL.FTZ R187, R15, R6 ;  /* 0x000000060fbb7220 */ /* 0x002fe20000410000 */
[----:B------:R-:W-:Y:S02]  /*97f0*/  FMUL.FTZ R189, R14, R189 ;  /* 0x000000bd0ebd7220 */ /* 0x000fe40000410000 */
[----:B------:R-:W-:Y:S01]  /*9800*/  STS [R92+0x87c], R191 ;  /* 0x00087cbf5c007388 */ /* 0x000fe20000000800 */
[----:B------:R-:W-:Y:S01]  /*9810*/  FMUL.FTZ R6, R155, R204 ;  /* 0x000000cc9b067220 */ /* 0x000fe20000410000 */
[----:B--2---:R-:W-:Y:S01]  /*9820*/  FMUL.FTZ R5, R13, R4 ;  /* 0x000000040d057220 */ /* 0x004fe20000410000 */
[----:B------:R-:W-:Y:S01]  /*9830*/  FFMA.FTZ R159, R159, R183, R150 ;  /* 0x000000b79f9f7223 */ /* 0x000fe20000010096 */
[----:B------:R1:W-:Y:S01]  /*9840*/  STS [R92+0x880], R187 ;  /* 0x000880bb5c007388 */ /* 0x0003e20000000800 */
[----:B------:R-:W-:Y:S01]  /*9850*/  FFMA.FTZ R6, R12, R6, R169 ;  /* 0x000000060c067223 */ /* 0x000fe200000100a9 */
[----:B0-----:R-:W-:Y:S01]  /*9860*/  LEA R7, R201, UR26, 0x2 ;  /* 0x0000001ac9077c11 */ /* 0x001fe2000f8e10ff */
[----:B------:R-:W-:Y:S01]  /*9870*/  FFMA.FTZ R161, R161, R159, R152 ;  /* 0x0000009fa1a17223 */ /* 0x000fe20000010098 */
[----:B------:R-:W-:Y:S01]  /*9880*/  STS [R92+0x884], R189 ;  /* 0x000884bd5c007388 */ /* 0x000fe20000000800 */
[----:B------:R-:W-:-:S02]  /*9890*/  MOV R169, UR27 ;  /* 0x0000001b00a97c02 */ /* 0x000fc40008000f00 */
[----:B------:R-:W-:Y:S01]  /*98a0*/  LEA R4, P0, R2, UR46, 0x2 ;  /* 0x0000002e02047c11 */ /* 0x000fe2000f8010ff */
[----:B------:R0:W-:Y:S01]  /*98b0*/  STS [R92+0x888], R5 ;  /* 0x000888055c007388 */ /* 0x0001e20000000800 */
[----:B------:R-:W-:Y:S01]  /*98c0*/  IADD3 R152, PT, PT, R169, -UR25, -R96 ;  /* 0x80000019a9987c10 */ /* 0x000fe2000fffe860 */
[----:B------:R-:W-:Y:S01]  /*98d0*/  FFMA.FTZ R163, R163, R161, R154 ;  /* 0x000000a1a3a37223 */ /* 0x000fe2000001009a */
[----:B-1----:R-:W-:Y:S01]  /*98e0*/  MOV R187, UR45 ;  /* 0x0000002d00bb7c02 */ /* 0x002fe20008000f00 */
[----:B------:R1:W-:Y:S01]  /*98f0*/  STS [R92+0x88c], R199 ;  /* 0x00088cc75c007388 */ /* 0x0003e20000000800 */
[----:B------:R-:W-:Y:S01]  /*9900*/  BAR.SYNC.DEFER_BLOCKING 0x0 ;  /* 0x0000000000007b1d */ /* 0x000fe20000010000 */
[----:B------:R-:W-:Y:S02]  /*9910*/  ISETP.GE.AND P6, PT, R152, 0x1, PT ;  /* 0x000000019800780c */ /* 0x000fe40003fc6270 */
[----:B------:R-:W-:Y:S01]  /*9920*/  IMAD R3, R187, UR6, R3 ;  /* 0x00000006bb037c24 */ /* 0x000fe2000f8e0203 */
[----:B------:R-:W-:-:S02]  /*9930*/  IADD3 R155, PT, PT, R96, 0xc0, RZ ;  /* 0x000000c0609b7810 */ /* 0x000fc40007ffe0ff */
[----:B------:R-:W-:Y:S02]  /*9940*/  IADD3 R169, PT, PT, R96, 0x100, RZ ;  /* 0x0000010060a97810 */ /* 0x000fe40007ffe0ff */
[----:B0-----:R-:W-:Y:S02]  /*9950*/  LEA.HI.X R5, R2, UR47, R3, 0x2, P0 ;  /* 0x0000002f02057c11 */ /* 0x001fe400080f1403 */
[----:B------:R-:W-:Y:S02]  /*9960*/  IADD3 R3, PT, PT, R96, 0x80, RZ ;  /* 0x0000008060037810 */ /* 0x000fe40007ffe0ff */
[-C--:B------:R-:W-:Y:S02]  /*9970*/  LEA.HI R155, R155, R96.reuse, RZ, 0x1b ;  /* 0x000000609b9b7211 */ /* 0x080fe400078fd8ff */
[----:B------:R-:W-:Y:S02]  /*9980*/  LEA.HI R3, R3, R96, RZ, 0x1b ;  /* 0x0000006003037211 */ /* 0x000fe400078fd8ff */
[----:B------:R-:W-:-:S02]  /*9990*/  ISETP.GE.AND P4, PT, R152, 0x41, PT ;  /* 0x000000419800780c */ /* 0x000fc40003f86270 */
[----:B------:R-:W-:Y:S02]  /*99a0*/  LEA R150, R3, UR26, 0x2 ;  /* 0x0000001a03967c11 */ /* 0x000fe4000f8e10ff */
[C---:B------:R-:W-:Y:S02]  /*99b0*/  ISETP.GE.AND P3, PT, R152.reuse, 0x81, PT ;  /* 0x000000819800780c */ /* 0x040fe40003f66270 */
        /* <DEDUP_REMOVED lines=8> */
.L_x_3986:
[----:B------:R-:W-:Y:S05]  /*9a40*/  BSYNC.RECONVERGENT B0 ;  /* 0x0000000000007941 */ /* 0x000fea0003800200 */
.L_x_3985:
[----:B------:R-:W-:Y:S01]  /*9a50*/  BSSY.RECONVERGENT B0, `(.L_x_3987) ;  /* 0x0000004000007945 */ /* 0x000fe20003800200 */
[----:B------:R-:W-:-:S03]  /*9a60*/  ISETP.GE.AND P6, PT, R152, 0x141, PT ;  /* 0x000001419800780c */ /* 0x000fc60003fc6270 */
[----:B------:R-:W-:Y:S10]  /*9a70*/  @!P4 BRA `(.L_x_3988) ;  /* 0x000000000004c947 */ /* 0x000ff40003800000 */
[----:B0-----:R2:W-:Y:S02]  /*9a80*/  REDG.E.ADD.F32.FTZ.RN.STRONG.GPU desc[UR28][R4.64+0x100], R7 ;  /* 0x00010007040079a6 */ /* 0x0015e4000c12f31c */
.L_x_3988:
[----:B------:R-:W-:Y:S05]  /*9a90*/  BSYNC.RECONVERGENT B0 ;  /* 0x0000000000007941 */ /* 0x000fea0003800200 */
.L_x_3987:
[----:B-1----:R1:W3:Y:S01]  /*9aa0*/  LDS R3, [R150+0xa50] ;  /* 0x000a500096037984 */ /* 0x0022e20000000800 */
[----:B------:R-:W-:Y:S01]  /*9ab0*/  BSSY.RECONVERGENT B0, `(.L_x_3989) ;  /* 0x0000006000007945 */ /* 0x000fe20003800200 */
[----:B0-2---:R-:W-:Y:S01]  /*9ac0*/  VIADD R7, R96, 0x140 ;  /* 0x0000014060077836 */ /* 0x005fe20000000000 */
[----:B------:R-:W-:Y:S02]  /*9ad0*/  LEA.HI R169, R169, R96, RZ, 0x1b ;  /* 0x00000060a9a97211 */ /* 0x000fe400078fd8ff */
[----:B------:R-:W-:Y:S01]  /*9ae0*/  LEA R155, R155, UR26, 0x2 ;  /* 0x0000001a9b9b7c11 */ /* 0x000fe2000f8e10ff */
[----:B------:R-:W-:Y:S06]  /*9af0*/  @!P3 BRA `(.L_x_3990) ;  /* 0x000000000004b947 */ /* 0x000fec0003800000 */
[----:B---3--:R0:W-:Y:S02]  /*9b00*/  REDG.E.ADD.F32.FTZ.RN.STRONG.GPU desc[UR28][R4.64+0x200], R3 ;  /* 0x00020003040079a6 */ /* 0x0081e4000c12f31c */
.L_x_3990:
[----:B------:R-:W-:Y:S05]  /*9b10*/  BSYNC.RECONVERGENT B0 ;  /* 0x0000000000007941 */ /* 0x000fea0003800200 */
.L_x_3989:
[----:B0--3--:R0:W2:Y:S01]  /*9b20*/  LDS R3, [R155+0xb50] ;  /* 0x000b50009b037984 */ /* 0x0090a20000000800 */
[----:B------:R-:W-:Y:S01]  /*9b30*/  BSSY.RECONVERGENT B0, `(.L_x_3991) ;  /* 0x0000005000007945 */ /* 0x000fe20003800200 */
[----:B------:R-:W-:Y:S02]  /*9b40*/  LEA.HI R7, R7, R96, RZ, 0x1b ;  /* 0x0000006007077211 */ /* 0x000fe400078fd8ff */
[----:B------:R-:W-:Y:S01]  /*9b50*/  LEA R169, R169, UR26, 0x2 ;  /* 0x0000001aa9a97c11 */ /* 0x000fe2000f8e10ff */
[----:B------:R-:W-:Y:S06]  /*9b60*/  @!P2 BRA `(.L_x_3992) ;  /* 0x000000000004a947 */ /* 0x000fec0003800000 */
[----:B--2---:R3:W-:Y:S02]  /*9b70*/  REDG.E.ADD.F32.FTZ.RN.STRONG.GPU desc[UR28][R4.64+0x300], R3 ;  /* 0x00030003040079a6 */ /* 0x0047e4000c12f31c */
.L_x_3992:
[----:B------:R-:W-:Y:S05]  /*9b80*/  BSYNC.RECONVERGENT B0 ;  /* 0x0000000000007941 */ /* 0x000fea0003800200 */
.L_x_3991:
[----:B--23--:R2:W3:Y:S01]  /*9b90*/  LDS R3, [R169+0xc50] ;  /* 0x000c5000a9037984 */ /* 0x00c4e20000000800 */
[----:B------:R-:W-:Y:S01]  /*9ba0*/  BSSY.RECONVERGENT B0, `(.L_x_3993) ;  /* 0x0000004000007945 */ /* 0x000fe20003800200 */
[----:B------:R-:W-:-:S03]  /*9bb0*/  LEA R2, R7, UR26, 0x2 ;  /* 0x0000001a07027c11 */ /* 0x000fc6000f8e10ff */
[----:B------:R-:W-:Y:S05]  /*9bc0*/  @!P0 BRA `(.L_x_3994) ;  /* 0x0000000000048947 */ /* 0x000fea0003800000 */
[----:B---3--:R4:W-:Y:S02]  /*9bd0*/  REDG.E.ADD.F32.FTZ.RN.STRONG.GPU desc[UR28][R4.64+0x400], R3 ;  /* 0x00040003040079a6 */ /* 0x0089e4000c12f31c */
.L_x_3994:
[----:B------:R-:W-:Y:S05]  /*9be0*/  BSYNC.RECONVERGENT B0 ;  /* 0x0000000000007941 */ /* 0x000fea0003800200 */
.L_x_3993:
[----:B---34-:R3:W4:Y:S01]  /*9bf0*/  LDS R3, [R2+0xd50] ;  /* 0x000d500002037984 */ /* 0x0187220000000800 */
[----:B------:R-:W-:Y:S01]  /*9c00*/  BSSY.RECONVERGENT B0, `(.L_x_3995) ;  /* 0x0000005000007945 */ /* 0x000fe20003800200 */
[C---:B------:R-:W-:Y:S02]  /*9c10*/  IADD3 R7, PT, PT, R96.reuse, 0x180, RZ ;  /* 0x0000018060077810 */ /* 0x040fe40007ffe0ff */
[----:B0-----:R-:W-:Y:S01]  /*9c20*/  IADD3 R155, PT, PT, R96, 0x1c0, RZ ;  /* 0x000001c0609b7810 */ /* 0x001fe20007ffe0ff */
[----:B------:R-:W-:Y:S06]  /*9c30*/  @!P6 BRA `(.L_x_3996) ;  /* 0x000000000004e947 */ /* 0x000fec0003800000 */
[----:B----4-:R0:W-:Y:S02]  /*9c40*/  REDG.E.ADD.F32.FTZ.RN.STRONG.GPU desc[UR28][R4.64+0x500], R3 ;  /* 0x00050003040079a6 */ /* 0x0101e4000c12f31c */
.L_x_3996:
[----:B------:R-:W-:Y:S05]  /*9c50*/  BSYNC.RECONVERGENT B0 ;  /* 0x0000000000007941 */ /* 0x000fea0003800200 */
.L_x_3995:
[-C--:B------:R-:W-:Y:S01]  /*9c60*/  LEA.HI R7, R7, R96.reuse, RZ, 0x1b ;  /* 0x0000006007077211 */ /* 0x080fe200078fd8ff */
[----:B------:R-:W-:Y:S01]  /*9c70*/  BSSY.RECONVERGENT B0, `(.L_x_3997) ;  /* 0x000000e000007945 */ /* 0x000fe20003800200 */
[----:B------:R-:W-:Y:S02]  /*9c80*/  ISETP.GE.AND P6, PT, R152, 0x181, PT ;  /* 0x000001819800780c */ /* 0x000fe40003fc6270 */
[----:B0---4-:R-:W-:Y:S02]  /*9c90*/  LEA R3, R7, UR26, 0x2 ;  /* 0x0000001a07037c11 */ /* 0x011fe4000f8e10ff */
[-C--:B------:R-:W-:Y:S02]  /*9ca0*/  LEA.HI R155, R155, R96.reuse, RZ, 0x1b ;  /* 0x000000609b9b7211 */ /* 0x080fe400078fd8ff */
[----:B------:R-:W-:Y:S02]  /*9cb0*/  LEA.HI R157, R157, R96, RZ, 0x1b ;  /* 0x000000609d9d7211 */ /* 0x000fe400078fd8ff */
[----:B------:R-:W0:Y:S01]  /*9cc0*/  LDS R3, [R3+0xe50] ;  /* 0x000e500003037984 */ /* 0x000e220000000800 */
[----:B--2---:R-:W-:-:S02]  /*9cd0*/  IADD3 R169, PT, PT, R96, 0x240, RZ ;  /* 0x0000024060a97810 */ /* 0x004fc40007ffe0ff */
[----:B------:R-:W-:Y:S02]  /*9ce0*/  LEA R155, R155, UR26, 0x2 ;  /* 0x0000001a9b9b7c11 */ /* 0x000fe4000f8e10ff */
[C---:B------:R-:W-:Y:S02]  /*9cf0*/  ISETP.GE.AND P0, PT, R152.reuse, 0x1c1, PT ;  /* 0x000001c19800780c */ /* 0x040fe40003f06270 */
[C---:B------:R-:W-:Y:S02]  /*9d00*/  ISETP.GE.AND P2, PT, R152.reuse, 0x201, PT ;  /* 0x000002019800780c */ /* 0x040fe40003f46270 */
[C---:B------:R-:W-:Y:S02]  /*9d10*/  ISETP.GE.AND P3, PT, R152.reuse, 0x241, PT ;  /* 0x000002419800780c */ /* 0x040fe40003f66270 */
[----:B------:R-:W-:Y:S01]  /*9d20*/  ISETP.GE.AND P4, PT, R152, 0x281, PT ;  /* 0x000002819800780c */ /* 0x000fe20003f86270 */
[----:B------:R-:W-:-:S12]  /*9d30*/  @!P6 BRA `(.L_x_3998) ;  /* 0x000000000004e947 */ /* 0x000fd80003800000 */
[----:B0-----:R2:W-:Y:S02]  /*9d40*/  REDG.E.ADD.F32.FTZ.RN.STRONG.GPU desc[UR28][R4.64+0x600], R3 ;  /* 0x00060003040079a6 */ /* 0x0015e4000c12f31c */
.L_x_3998:
[----:B------:R-:W-:Y:S05]  /*9d50*/  BSYNC.RECONVERGENT B0 ;  /* 0x0000000000007941 */ /* 0x000fea0003800200 */
.L_x_3997:
[----:B0-2---:R0:W2:Y:S01]  /*9d60*/  LDS R3, [R155+0xf50] ;  /* 0x000f50009b037984 */ /* 0x0050a20000000800 */
[----:B------:R-:W-:Y:S01]  /*9d70*/  BSSY.RECONVERGENT B0, `(.L_x_3999) ;  /* 0x0000006000007945 */ /* 0x000fe20003800200 */
[----:B------:R-:W-:Y:S02]  /*9d80*/  IADD3 R7, PT, PT, R96, 0x280, RZ ;  /* 0x0000028060077810 */ /* 0x000fe40007ffe0ff */
[----:B------:R-:W-:Y:S02]  /*9d90*/  LEA R157, R157, UR26, 0x2 ;  /* 0x0000001a9d9d7c11 */ /* 0x000fe4000f8e10ff */
[----:B------:R-:W-:Y:S01]  /*9da0*/  LEA.HI R169, R169, R96, RZ, 0x1b ;  /* 0x00000060a9a97211 */ /* 0x000fe200078fd8ff */
[----:B------:R-:W-:Y:S06]  /*9db0*/  @!P0 BRA `(.L_x_4000) ;  /* 0x0000000000048947 */ /* 0x000fec0003800000 */
[----:B--2---:R4:W-:Y:S02]  /*9dc0*/  REDG.E.ADD.F32.FTZ.RN.STRONG.GPU desc[UR28][R4.64+0x700], R3 ;  /* 0x00070003040079a6 */ /* 0x0049e4000c12f31c */
.L_x_4000:
[----:B------:R-:W-:Y:S05]  /*9dd0*/  BSYNC.RECONVERGENT B0 ;  /* 0x0000000000007941 */ /* 0x000fea0003800200 */
.L_x_3999:
[----:B--2-4-:R2:W4:Y:S01]  /*9de0*/  LDS R3, [R157+0x1050] ;  /* 0x001050009d037984 */ /* 0x0145220000000800 */
[----:B------:R-:W-:Y:S01]  /*9df0*/  BSSY.RECONVERGENT B0, `(.L_x_4001) ;  /* 0x0000005000007945 */ /* 0x000fe20003800200 */
[----:B------:R-:W-:Y:S02]  /*9e00*/  LEA.HI R7, R7, R96, RZ, 0x1b ;  /* 0x0000006007077211 */ /* 0x000fe400078fd8ff */
[----:B------:R-:W-:Y:S01]  /*9e10*/  LEA R169, R169, UR26, 0x2 ;  /* 0x0000001aa9a97c11 */ /* 0x000fe2000f8e10ff */
[----:B------:R-:W-:Y:S06]  /*9e20*/  @!P2 BRA `(.L_x_4002) ;  /* 0x000000000004a947 */ /* 0x000fec0003800000 */
[----:B----4-:R4:W-:Y:S02]  /*9e30*/  REDG.E.ADD.F32.FTZ.RN.STRONG.GPU desc[UR28][R4.64+0x800], R3 ;  /* 0x00080003040079a6 */ /* 0x0109e4000c12f31c */
.L_x_4002:
[----:B------:R-:W-:Y:S05]  /*9e40*/  BSYNC.RECONVERGENT B0 ;  /* 0x0000000000007941 */ /* 0x000fea0003800200 */
.L_x_4001:
[----:B----4-:R4:W1:Y:S01]  /*9e50*/  LDS R3, [R169+0x1150] ;  /* 0x00115000a9037984 */ /* 0x0108620000000800 */
[----:B------:R-:W-:Y:S01]  /*9e60*/  BSSY.RECONVERGENT B0, `(.L_x_4003) ;  /* 0x0000005000007945 */ /* 0x000fe20003800200 */
[----:B0-----:R-:W-:Y:S02]  /*9e70*/  IADD3 R155, PT, PT, R96, 0x2c0, RZ ;  /* 0x000002c0609b7810 */ /* 0x001fe40007ffe0ff */
[----:B------:R-:W-:Y:S01]  /*9e80*/  LEA R7, R7, UR26, 0x2 ;  /* 0x0000001a07077c11 */ /* 0x000fe2000f8e10ff */
[----:B------:R-:W-:Y:S06]  /*9e90*/  @!P3 BRA `(.L_x_4004) ;  /* 0x000000000004b947 */ /* 0x000fec0003800000 */
[----:B-1----:R0:W-:Y:S02]  /*9ea0*/  REDG.E.ADD.F32.FTZ.RN.STRONG.GPU desc[UR28][R4.64+0x900], R3 ;  /* 0x00090003040079a6 */ /* 0x0021e4000c12f31c */
.L_x_4004:
[----:B------:R-:W-:Y:S05]  /*9eb0*/  BSYNC.RECONVERGENT B0 ;  /* 0x0000000000007941 */ /* 0x000fea0003800200 */
.L_x_4003:
[----:B01----:R0:W1:Y:S01]  /*9ec0*/  LDS R3, [R7+0x1250] ;  /* 0x0012500007037984 */ /* 0x0030620000000800 */
[----:B------:R-:W-:Y:S01]  /*9ed0*/  BSSY.RECONVERGENT B0, `(.L_x_4005) ;  /* 0x0000004000007945 */ /* 0x000fe20003800200 */
[----:B------:R-:W-:-:S03]  /*9ee0*/  LEA.HI R155, R155, R96, RZ, 0x1b ;  /* 0x000000609b9b7211 */ /* 0x000fc600078fd8ff */
[----:B------:R-:W-:Y:S05]  /*9ef0*/  @!P4 BRA `(.L_x_4006) ;  /* 0x000000000004c947 */ /* 0x000fea0003800000 */
[----:B-1----:R1:W-:Y:S02]  /*9f00*/  REDG.E.ADD.F32.FTZ.RN.STRONG.GPU desc[UR28][R4.64+0xa00], R3 ;  /* 0x000a0003040079a6 */ /* 0x0023e4000c12f31c */
.L_x_4006:
[----:B------:R-:W-:Y:S05]  /*9f10*/  BSYNC.RECONVERGENT B0 ;  /* 0x0000000000007941 */ /* 0x000fea0003800200 */
.L_x_4005:
[----:B0-----:R-:W-:Y:S01]  /*9f20*/  LEA R7, R155, UR26, 0x2 ;  /* 0x0000001a9b077c11 */ /* 0x001fe2000f8e10ff */
[----:B------:R-:W-:Y:S01]  /*9f30*/  BSSY.RECONVERGENT B0, `(.L_x_4007) ;  /* 0x000000b000007945 */ /* 0x000fe20003800200 */
[C---:B------:R-:W-:Y:S01]  /*9f40*/  ISETP.GE.AND P6, PT, R152.reuse, 0x2c1, PT ;  /* 0x000002c19800780c */ /* 0x040fe20003fc6270 */
[-C--:B-1----:R-:W-:Y:S01]  /*9f50*/  FFMA.FTZ R3, R27, -R44.reuse, R188 ;  /* 0x8000002c1b037223 */ /* 0x082fe200000100bc */
[C---:B------:R-:W-:Y:S01]  /*9f60*/  ISETP.GE.AND P0, PT, R152.reuse, 0x301, PT ;  /* 0x000003019800780c */ /* 0x040fe20003f06270 */
[----:B---3--:R-:W-:Y:S01]  /*9f70*/  FMUL.FTZ R2, R163, R44 ;  /* 0x0000002ca3027220 */ /* 0x008fe20000410000 */
[----:B------:R-:W0:Y:S01]  /*9f80*/  LDS R7, [R7+0x1350] ;  /* 0x0013500007077984 */ /* 0x000e220000000800 */
[C---:B------:R-:W-:Y:S02]  /*9f90*/  ISETP.GE.AND P2, PT, R152.reuse, 0x341, PT ;  /* 0x000003419800780c */ /* 0x040fe40003f46270 */
[C---:B------:R-:W-:Y:S02]  /*9fa0*/  ISETP.GE.AND P3, PT, R152.reuse, 0x381, PT ;  /* 0x000003819800780c */ /* 0x040fe40003f66270 */
[----:B------:R-:W-:-:S04]  /*9fb0*/  ISETP.GE.AND P4, PT, R152, 0x3c1, PT ;  /* 0x000003c19800780c */ /* 0x000fc80003f86270 */
[----:B------:R-:W-:Y:S09]  /*9fc0*/  @!P6 BRA `(.L_x_4008) ;  /* 0x000000000004e947 */ /* 0x000ff20003800000 */
[----:B0-----:R1:W-:Y:S02]  /*9fd0*/  REDG.E.ADD.F32.FTZ.RN.STRONG.GPU desc[UR28][R4.64+0xb00], R7 ;  /* 0x000b0007040079a6 */ /* 0x0013e4000c12f31c */
.L_x_4008:
[----:B------:R-:W-:Y:S05]  /*9fe0*/  BSYNC.RECONVERGENT B0 ;  /* 0x0000000000007941 */ /* 0x000fea0003800200 */
.L_x_4007:
[-C--:B------:R-:W-:Y:S01]  /*9ff0*/  FFMA.FTZ R190, R149, -R42.reuse, R190 ;  /* 0x8000002a95be7223 */ /* 0x080fe200000100be */
[----:B01----:R-:W-:Y:S01]  /*a000*/  FMUL.FTZ R7, R161, R42 ;  /* 0x0000002aa1077220 */ /* 0x003fe20000410000 */
[----:B------:R-:W-:Y:S01]  /*a010*/  FFMA.FTZ R152, R2, R3, RZ ;  /* 0x0000000302987223 */ /* 0x000fe200000100ff */
[-C--:B------:R-:W-:Y:S01]  /*a020*/  FFMA.FTZ R221, R144, -R41.reuse, R221 ;  /* 0x8000002990dd7223 */ /* 0x080fe200000100dd */
[----:B------:R-:W-:Y:S01]  /*a030*/  FMUL.FTZ R150, R159, R41 ;  /* 0x000000299f967220 */ /* 0x000fe20000410000 */
[----:B------:R-:W-:Y:S01]  /*a040*/  FFMA.FTZ R192, R143, -R40, R192 ;  /* 0x800000288fc07223 */ /* 0x000fe200000100c0 */
[----:B--2---:R-:W-:Y:S01]  /*a050*/  FFMA.FTZ R157, R7, R190, R152 ;  /* 0x000000be079d7223 */ /* 0x004fe20000010098 */
[----:B------:R-:W-:Y:S01]  /*a060*/  FMUL.FTZ R155, R183, R40 ;  /* 0x00000028b79b7220 */ /* 0x000fe20000410000 */
[-C--:B------:R-:W-:Y:S01]  /*a070*/  FFMA.FTZ R223, R138, -R39.reuse, R223 ;  /* 0x800000278adf7223 */ /* 0x080fe200000100df */
[----:B------:R-:W-:Y:S01]  /*a080*/  FMUL.FTZ R152, R167, R39 ;  /* 0x00000027a7987220 */ /* 0x000fe20000410000 */
[----:B------:R-:W-:Y:S01]  /*a090*/  FFMA.FTZ R154, R150, R221, R157 ;  /* 0x000000dd969a7223 */ /* 0x000fe2000001009d */
[----:B------:R-:W-:Y:S01]  /*a0a0*/  IADD3 R157, PT, PT, R96, 0x300, RZ ;  /* 0x00000300609d7810 */ /* 0x000fe20007ffe0ff */
[----:B------:R-:W-:Y:S01]  /*a0b0*/  FFMA.FTZ R194, R137, -R38, R194 ;  /* 0x8000002689c27223 */ /* 0x000fe200000100c2 */
[----:B------:R-:W-:Y:S01]  /*a0c0*/  FFMA.FTZ R225, R132, -R37, R225 ;  /* 0x8000002584e17223 */ /* 0x000fe200000100e1 */
[----:B----4-:R-:W-:Y:S01]  /*a0d0*/  FFMA.FTZ R169, R155, R192, R154 ;  /* 0x000000c09ba97223 */ /* 0x010fe2000001009a */
[----:B------:R-:W-:Y:S01]  /*a0e0*/  LEA.HI R154, R157, R96, RZ, 0x1b ;  /* 0x000000609d9a7211 */ /* 0x000fe200078fd8ff */
[----:B------:R-:W-:Y:S01]  /*a0f0*/  FMUL.FTZ R157, R181, R38 ;  /* 0x00000026b59d7220 */ /* 0x000fe20000410000 */
[----:B------:R-:W-:Y:S01]  /*a100*/  IADD3 R187, PT, PT, R96, 0x340, RZ ;  /* 0x0000034060bb7810 */ /* 0x000fe20007ffe0ff */
        /* <DEDUP_REMOVED lines=13> */
.L_x_4010:
[----:B------:R-:W-:Y:S05]  /*a1e0*/  BSYNC.RECONVERGENT B0 ;  /* 0x0000000000007941 */ /* 0x000fea0003800200 */
.L_x_4009:
[----:B------:R-:W3:Y:S01]  /*a1f0*/  LDS R189, [R189+0x1550] ;  /* 0x00155000bdbd7984 */ /* 0x000ee20000000800 */
[----:B------:R-:W-:Y:S01]  /*a200*/  BSSY.RECONVERGENT B0, `(.L_x_4011) ;  /* 0x0000006000007945 */ /* 0x000fe20003800200 */
[-C--:B------:R-:W-:Y:S01]  /*a210*/  FFMA.FTZ R227, R124, -R35.reuse, R227 ;  /* 0x800000237ce37223 */ /* 0x080fe200000100e3 */
[----:B------:R-:W-:Y:S01]  /*a220*/  FMUL.FTZ R156, R177, R35 ;  /* 0x00000023b19c7220 */ /* 0x000fe20000410000 */
[----:B-12---:R-:W-:Y:S01]  /*a230*/  FFMA.FTZ R169, R187, R196, R158 ;  /* 0x000000c4bba97223 */ /* 0x006fe2000001009e */
[----:B------:R-:W-:Y:S06]  /*a240*/  @!P2 BRA `(.L_x_4012) ;  /* 0x000000000004a947 */ /* 0x000fec0003800000 */
[----:B---3--:R1:W-:Y:S02]  /*a250*/  REDG.E.ADD.F32.FTZ.RN.STRONG.GPU desc[UR28][R4.64+0xd00], R189 ;  /* 0x000d00bd040079a6 */ /* 0x0083e4000c12f31c */
.L_x_4012:
[----:B------:R-:W-:Y:S05]  /*a260*/  BSYNC.RECONVERGENT B0 ;  /* 0x0000000000007941 */ /* 0x000fea0003800200 */
.L_x_4011:
[----:B-1-3--:R-:W-:Y:S01]  /*a270*/  IADD3 R189, PT, PT, R96, 0x380, RZ ;  /* 0x0000038060bd7810 */ /* 0x00afe20007ffe0ff */
[-C--:B------:R-:W-:Y:S01]  /*a280*/  FFMA.FTZ R198, R127, -R34.reuse, R198 ;  /* 0x800000227fc67223 */ /* 0x080fe200000100c6 */
[----:B------:R-:W-:Y:S01]  /*a290*/  FMUL.FTZ R158, R175, R34 ;  /* 0x00000022af9e7220 */ /* 0x000fe20000410000 */
[----:B------:R-:W-:Y:S01]  /*a2a0*/  FFMA.FTZ R169, R156, R227, R169 ;  /* 0x000000e39ca97223 */ /* 0x000fe200000100a9 */
[----:B------:R-:W-:Y:S01]  /*a2b0*/  LEA.HI R189, R189, R96, RZ, 0x1b ;  /* 0x00000060bdbd7211 */ /* 0x000fe200078fd8ff */
[-C--:B------:R-:W-:Y:S01]  /*a2c0*/  FFMA.FTZ R229, R122, -R33.reuse, R229 ;  /* 0x800000217ae57223 */ /* 0x080fe200000100e5 */
[----:B0-----:R-:W-:Y:S01]  /*a2d0*/  FMUL.FTZ R160, R173, R33 ;  /* 0x00000021ada07220 */ /* 0x001fe20000410000 */
        /* <DEDUP_REMOVED lines=24> */
.L_x_4014:
[----:B------:R-:W-:Y:S05]  /*a460*/  BSYNC.RECONVERGENT B0 ;  /* 0x0000000000007941 */ /* 0x000fea0003800200 */
.L_x_4013:
[----:B01----:R0:W1:Y:S01]  /*a470*/  LDS R189, [R191+0x1750] ;  /* 0x00175000bfbd7984 */ /* 0x0030620000000800 */
[----:B------:R-:W-:Y:S01]  /*a480*/  BSSY.RECONVERGENT B0, `(.L_x_4015) ;  /* 0x0000004000007945 */ /* 0x000fe20003800200 */
[----:B------:R-:W-:-:S03]  /*a490*/  FFMA.FTZ R169, R170, R204, R169 ;  /* 0x000000ccaaa97223 */ /* 0x000fc600000100a9 */
[----:B------:R-:W-:Y:S05]  /*a4a0*/  @!P4 BRA `(.L_x_4016) ;  /* 0x000000000004c947 */ /* 0x000fea0003800000 */
[----:B-1----:R2:W-:Y:S02]  /*a4b0*/  REDG.E.ADD.F32.FTZ.RN.STRONG.GPU desc[UR28][R4.64+0xf00], R189 ;  /* 0x000f00bd040079a6 */ /* 0x0025e4000c12f31c */
.L_x_4016:
[----:B------:R-:W-:Y:S05]  /*a4c0*/  BSYNC.RECONVERGENT B0 ;  /* 0x0000000000007941 */ /* 0x000fea0003800200 */
.L_x_4015:
[----:B--2---:R-:W2:Y:S01]  /*a4d0*/  SHFL.DOWN PT, R4, R169, 0x1, 0x1f ;  /* 0x08201f00a9047f89 */ /* 0x004ea200000e0000 */
[----:B------:R-:W-:Y:S01]  /*a4e0*/  ISETP.GT.AND P0, PT, R76, 0x1e, PT ;  /* 0x0000001e4c00780c */ /* 0x000fe20003f04270 */
[----:B------:R-:W-:Y:S01]  /*a4f0*/  FADD.FTZ R107, R164, R107 ;  /* 0x0000006ba46b7221 */ /* 0x000fe20000010000 */
[----:B------:R-:W-:Y:S01]  /*a500*/  FADD.FTZ R111, R156, R111 ;  /* 0x0000006f9c6f7221 */ /* 0x000fe20000010000 */
[----:B------:R-:W3:Y:S01]  /*a510*/  SHFL.DOWN PT, R5, R6, 0x1, 0x1f ;  /* 0x08201f0006057f89 */ /* 0x000ee200000e0000 */
[----:B------:R-:W-:Y:S01]  /*a520*/  FADD.FTZ R114, R155, R114 ;  /* 0x000000729b727221 */ /* 0x000fe20000010000 */
[----:B------:R-:W-:Y:S01]  /*a530*/  FMUL.FTZ R155, R148, R183 ;  /* 0x000000b7949b7220 */ /* 0x000fe20000410000 */
[----:B------:R-:W-:Y:S01]  /*a540*/  FADD.FTZ R115, R152, R115 ;  /* 0x0000007398737221 */ /* 0x000fe20000010000 */
[----:B------:R-:W-:Y:S01]  /*a550*/  FMUL.FTZ R152, R148, R159 ;  /* 0x0000009f94987220 */ /* 0x000fe20000410000 */
[----:B------:R-:W-:Y:S01]  /*a560*/  FADD.FTZ R113, R154, R113 ;  /* 0x000000719a717221 */ /* 0x000fe20000010000 */
[----:B------:R-:W-:Y:S01]  /*a570*/  FMUL.FTZ R192, R192, R155 ;  /* 0x0000009bc0c07220 */ /* 0x000fe20000410000 */
[----:B------:R-:W-:Y:S01]  /*a580*/  FMUL.FTZ R155, R148, R161 ;  /* 0x000000a1949b7220 */ /* 0x000fe20000410000 */
[----:B------:R-:W-:Y:S01]  /*a590*/  FMUL.FTZ R221, R221, R152 ;  /* 0x00000098dddd7220 */ /* 0x000fe20000410000 */
[----:B------:R-:W-:Y:S01]  /*a5a0*/  BSSY.RECONVERGENT B0, `(.L_x_4017) ;  /* 0x0000071000007945 */ /* 0x000fe20003800200 */
        /* <DEDUP_REMOVED lines=9> */
[----:B------:R-:W-:Y:S01]  /*a640*/  FADD.FTZ R108, R158, R108 ;  /* 0x0000006c9e6c7221 */ /* 0x000fe20000010000 */
        /* <DEDUP_REMOVED lines=12> */
[----:B------:R-:W-:-:S07]  /*a710*/  FADD.FTZ R126, R161, R126 ;  /* 0x0000007ea17e7221 */ /* 0x000fce0000010000 */
        /* <DEDUP_REMOVED lines=10> */
[----:B------:R-:W-:Y:S01]  /*a7c0*/  FMUL.FTZ R5, R148, R195 ;  /* 0x000000c394057220 */ /* 0x000fe20000410000 */
[----:B------:R-:W-:Y:S01]  /*a7d0*/  FFMA.FTZ R233, R118, R193, R233 ;  /* 0x000000c176e97223 */ /* 0x000fe200000100e9 */
[----:B------:R-:W-:Y:S01]  /*a7e0*/  FMUL.FTZ R231, R231, R4 ;  /* 0x00000004e7e77220 */ /* 0x000fe20000410000 */
[----:B------:R-:W-:Y:S01]  /*a7f0*/  FFMA.FTZ R204, R121, R185, R204 ;  /* 0x000000b979cc7223 */ /* 0x000fe200000100cc */
        /* <DEDUP_REMOVED lines=13> */
[----:B--2---:R-:W-:Y:S01]  /*a8d0*/  @!P0 FADD.FTZ R169, R169, R172 ;  /* 0x000000aca9a98221 */ /* 0x004fe20000010000 */
[----:B------:R-:W-:Y:S01]  /*a8e0*/  FMUL.FTZ R198, R198, R5 ;  /* 0x00000005c6c67220 */ /* 0x000fe20000410000 */
[----:B------:R-:W-:Y:S01]  /*a8f0*/  FMUL.FTZ R5, R148, R179 ;  /* 0x000000b394057220 */ /* 0x000fe20000410000 */
[----:B------:R-:W-:Y:S01]  /*a900*/  FMUL.FTZ R225, R225, R4 ;  /* 0x00000004e1e17220 */ /* 0x000fe20000410000 */
[----:B-1----:R-:W-:Y:S01]  /*a910*/  @!P0 FADD.FTZ R6, R6, R189 ;  /* 0x000000bd06068221 */ /* 0x002fe20000010000 */
[----:B------:R-:W1:Y:S01]  /*a920*/  SHFL.DOWN PT, R164, R169, 0x8, 0x1f ;  /* 0x09001f00a9a47f89 */ /* 0x000e6200000e0000 */
        /* <DEDUP_REMOVED lines=24> */
[----:B------:R-:W-:Y:S01]  /*aab0*/  FADD.FTZ R136, R227, R136 ;  /* 0x00000088e3887221 */ /* 0x000fe20000010000 */
[----:B------:R-:W-:Y:S01]  /*aac0*/  FADD.FTZ R139, R196, R139 ;  /* 0x0000008bc48b7221 */ /* 0x000fe20000010000 */
[----:B------:R-:W-:Y:S01]  /*aad0*/  FADD.FTZ R134, R225, R134 ;  /* 0x00000086e1867221 */ /* 0x000fe20000010000 */
[----:B--2---:R-:W-:Y:S01]  /*aae0*/  @!P0 FADD.FTZ R6, R6, R185 ;  /* 0x000000b906068221 */ /* 0x004fe20000010000 */
[----:B------:R-:W1:Y:S01]  /*aaf0*/  SHFL.DOWN PT, R156, R169, 0x10, 0x1f ;  /* 0x0a001f00a99c7f89 */ /* 0x000e6200000e0000 */
[----:B------:R-:W-:Y:S01]  /*ab00*/  ISETP.NE.AND P0, PT, R76, RZ, PT ;  /* 0x000000ff4c00720c */ /* 0x000fe20003f05270 */
[----:B------:R-:W-:Y:S01]  /*ab10*/  FADD.FTZ R135, R194, R135 ;  /* 0x00000087c2877221 */ /* 0x000fe20000010000 */
[----:B------:R-:W-:Y:S01]  /*ab20*/  FADD.FTZ R130, R223, R130 ;  /* 0x00000082df827221 */ /* 0x000fe20000010000 */
[----:B------:R-:W2:Y:S01]  /*ab30*/  SHFL.DOWN PT, R171, R6, 0x10, 0x1f ;  /* 0x0a001f0006ab7f89 */ /* 0x000ea200000e0000 */
[----:B------:R-:W-:-:S09]  /*ab40*/  FADD.FTZ R129, R148, R129 ;  /* 0x0000008194817221 */ /* 0x000fd20000010000 */
        /* <DEDUP_REMOVED lines=8> */
[----:B------:R-:W2:Y:S01]  /*abd0*/  LDS.64 R2, [UR26+0x18e0] ;  /* 0x0018e01aff027984 */ /* 0x000ea20008000a00 */
[----:B------:R-:W-:Y:S01]  /*abe0*/  ULEA UR32, UR6, UR26, 0x2 ;  /* 0x0000001a06207291 */ /* 0x000fe2000f8e10ff */
[----:B------:R-:W-:-:S03]  /*abf0*/  ISETP.GT.AND P0, PT, R76, 0xf, PT ;  /* 0x0000000f4c00780c */ /* 0x000fc60003f04270 */
[----:B------:R-:W-:Y:S02]  /*ac00*/  PLOP3.LUT P2, PT, PT, PT, UP0, 0x80, 0x8 ;  /* 0x000000000008781c */ /* 0x000fe40003f4f008 */
[----:B------:R-:W-:Y:S02]  /*ac10*/  FSEL R6, R6, R5, P0 ;  /* 0x0000000506067208 */ /* 0x000fe40000000000 */
[----:B------:R-:W-:-:S09]  /*ac20*/  FSEL R169, R169, R4, P0 ;  /* 0x00000004a9a97208 */ /* 0x000fd20000000000 */
[----:B------:R-:W3:Y:S04]  /*ac30*/  @P2 LDS R148, [UR32+0x3210] ;  /* 0x00321020ff942984 */ /* 0x000ee80008000800 */
[----:B------:R-:W4:Y:S01]  /*ac40*/  @P2 LDS R7, [UR32+0x2e10] ;  /* 0x002e1020ff072984 */ /* 0x000f220008000800 */
[----:B--2---:R-:W-:Y:S01]  /*ac50*/  FADD.FTZ R3, R3, R6 ;  /* 0x0000000603037221 */ /* 0x004fe20000010000 */
[----:B------:R-:W-:-:S03]  /*ac60*/  FADD.FTZ R2, R2, R169 ;  /* 0x000000a902027221 */ /* 0x000fc60000010000 */
[----:B---3--:R-:W-:Y:S01]  /*ac70*/  @P2 FADD.FTZ R3, R3, R148 ;  /* 0x0000009403032221 */ /* 0x008fe20000010000 */
[----:B----4-:R-:W-:-:S04]  /*ac80*/  @P2 FADD.FTZ R2, R2, R7 ;  /* 0x0000000702022221 */ /* 0x010fc80000010000 */
[----:B------:R2:W-:Y:S04]  /*ac90*/  STS [UR32+0x3210], R3 ;  /* 0x00321003ff007988 */ /* 0x0005e80008000820 */
[----:B------:R2:W-:Y:S02]  /*aca0*/  STS [UR32+0x2e10], R2 ;  /* 0x002e1002ff007988 */ /* 0x0005e40008000820 */
.L_x_4018:
[----:B------:R-:W-:Y:S05]  /*acb0*/  BSYNC.RECONVERGENT B0 ;  /* 0x0000000000007941 */ /* 0x000fea0003800200 */
.L_x_4017:
[----:B------:R-:W-:-:S04]  /*acc0*/  UIADD3 UR6, UPT, UPT, UR6, 0x1, URZ ;  /* 0x0000000106067890 */ /* 0x000fc8000fffe0ff */
[----:B------:R-:W-:-:S09]  /*acd0*/  UISETP.GE.AND UP0, UPT, UR6, UR48, UPT ;  /* 0x000000300600728c */ /* 0x000fd2000bf06270 */
[----:B------:R-:W-:Y:S05]  /*ace0*/  BRA.U !UP0, `(.L_x_4019) ;  /* 0xffffffc508bc7547 */ /* 0x000fea000b83ffff */
.L_x_3974:
[----:B------:R-:W-:Y:S01]  /*acf0*/  BAR.SYNC.DEFER_BLOCKING 0x0 ;  /* 0x0000000000007b1d */ /* 0x000fe20000010000 */
[----:B------:R-:W-:Y:S01]  /*ad00*/  UIADD3 UR27, UPT, UPT, -UR25, UR27, URZ ;  /* 0x0000001b191b7290 */ /* 0x000fe2000fffe1ff */
[----:B------:R-:W-:Y:S02]  /*ad10*/  PRMT R0, RZ, 0x7610, R0 ;  /* 0x00007610ff007816 */ /* 0x000fe40000000000 */
[----:B--2---:R-:W-:Y:S02]  /*ad20*/  PRMT R3, RZ, 0x7610, R3 ;  /* 0x00007610ff037816 */ /* 0x004fe40000000003 */
[----:B------:R-:W-:Y:S01]  /*ad30*/  PRMT R2, RZ, 0x7610, R2 ;  /* 0x00007610ff027816 */ /* 0x000fe20000000002 */
[----:B------:R-:W2:Y:S01]  /*ad40*/  LDCU.64 UR10, c[0x0][0x4f8] ;  /* 0x00009f00ff0a77ac */ /* 0x000ea20008000a00 */
[----:B------:R-:W-:Y:S02]  /*ad50*/  ISETP.GE.AND P1, PT, R94, UR27, PT ;  /* 0x0000001b5e007c0c */ /* 0x000fe4000bf26270 */
[----:B------:R-:W-:Y:S01]  /*ad60*/  ISETP.GE.AND P2, PT, R91, UR27, PT ;  /* 0x0000001b5b007c0c */ /* 0x000fe2000bf46270 */
[----:B------:R-:W3:Y:S01]  /*ad70*/  LDCU.64 UR32, c[0x0][0x500] ;  /* 0x0000a000ff2077ac */ /* 0x000ee20008000a00 */
[----:B------:R-:W-:-:S02]  /*ad80*/  ISETP.GE.AND P3, PT, R90, UR27, PT ;  /* 0x0000001b5a007c0c */ /* 0x000fc4000bf66270 */
[----:B------:R-:W-:Y:S02]  /*ad90*/  ISETP.GE.AND P4, PT, R89, UR27, PT ;  /* 0x0000001b59007c0c */ /* 0x000fe4000bf86270 */
[----:B-1----:R-:W-:Y:S02]  /*ada0*/  PRMT R5, RZ, 0x7610, R5 ;  /* 0x00007610ff057816 */ /* 0x002fe40000000005 */
[----:B------:R-:W-:Y:S02]  /*adb0*/  ISETP.GE.AND P6, PT, R88, UR27, PT ;  /* 0x0000001b58007c0c */ /* 0x000fe4000bfc6270 */
[----:B------:R-:W-:Y:S02]  /*adc0*/  ISETP.GE.AND P0, PT, R87, UR27, PT ;  /* 0x0000001b57007c0c */ /* 0x000fe4000bf06270 */
[----:B------:R-:W-:Y:S01]  /*add0*/  PRMT R4, RZ, 0x7610, R4 ;  /* 0x00007610ff047816 */ /* 0x000fe20000000004 */
[----:B------:R-:W4:Y:S01]  /*ade0*/  @!P1 LDG.E.U16 R0, desc[UR28][R8.64] ;  /* 0x0000001c08009981 */ /* 0x000f22000c1e1500 */
[----:B------:R-:W-:-:S02]  /*adf0*/  ISETP.GE.AND P1, PT, R86, UR27, PT ;  /* 0x0000001b56007c0c */ /* 0x000fc4000bf26270 */
[----:B------:R-:W-:Y:S01]  /*ae00*/  PRMT R7, RZ, 0x7610, R7 ;  /* 0x00007610ff077816 */ /* 0x000fe20000000007 */
[----:B------:R-:W5:Y:S01]  /*ae10*/  @!P2 LDG.E.U16 R3, desc[UR28][R8.64+0x40] ;  /* 0x0000401c0803a981 */ /* 0x000f62000c1e1500 */
[----:B------:R-:W-:Y:S02]  /*ae20*/  ISETP.GE.AND P2, PT, R85, UR27, PT ;  /* 0x0000001b55007c0c */ /* 0x000fe4000bf46270 */
[----:B------:R-:W-:Y:S01]  /*ae30*/  PRMT R6, RZ, 0x7610, R6 ;  /* 0x00007610ff067816 */ /* 0x000fe20000000006 */
[----:B------:R-:W2:Y:S01]  /*ae40*/  @!P3 LDG.E.U16 R2, desc[UR28][R8.64+0x80] ;  /* 0x0000801c0802b981 */ /* 0x000ea2000c1e1500 */
[----:B------:R-:W-:Y:S02]  /*ae50*/  ISETP.GE.AND P3, PT, R84, UR27, PT ;  /* 0x0000001b54007c0c */ /* 0x000fe4000bf66270 */
[----:B------:R-:W-:Y:S01]  /*ae60*/  PRMT R11, RZ, 0x7610, R11 ;  /* 0x00007610ff0b7816 */ /* 0x000fe2000000000b */
[----:B------:R-:W3:Y:S01]  /*ae70*/  @!P4 LDG.E.U16 R5, desc[UR28][R8.64+0xc0] ;  /* 0x0000c01c0805c981 */ /* 0x000ee2000c1e1500 */
[----:B------:R-:W-:-:S02]  /*ae80*/  ISETP.GE.AND P4, PT, R83, UR27, PT ;  /* 0x0000001b53007c0c */ /* 0x000fc4000bf86270 */
[----:B------:R-:W-:Y:S01]  /*ae90*/  PRMT R10, RZ, 0x7610, R10 ;  /* 0x00007610ff0a7816 */ /* 0x000fe2000000000a */
[----:B------:R-:W3:Y:S01]  /*aea0*/  @!P6 LDG.E.U16 R4, desc[UR28][R8.64+0x100] ;  /* 0x0001001c0804e981 */ /* 0x000ee2000c1e1500 */
[----:B------:R-:W-:Y:S02]  /*aeb0*/  PRMT R13, RZ, 0x7610, R13 ;  /* 0x00007610ff0d7816 */ /* 0x000fe4000000000d */
        /* <DEDUP_REMOVED lines=9> */
[----:B------:R-:W3:Y:S01]  /*af50*/  @!P4 LDG.E.U16 R13, desc[UR28][R8.64+0x240] ;  /* 0x0002401c080dc981 */ /* 0x000ee2000c1e1500 */
[----:B------:R-:W-:Y:S02]  /*af60*/  ISETP.GE.AND P4, PT, R77, UR27, PT ;  /* 0x0000001b4d007c0c */ /* 0x000fe4000bf86270 */
        /* <DEDUP_REMOVED lines=11> */
[----:B------:R-:W-:-:S02]  /*b020*/  F2FP.F16.F32.PACK_AB R116, R116, R119 ;  /* 0x000000777474723e */ /* 0x000fc400000000ff */
[----:B------:R-:W-:Y:S02]  /*b030*/  F2FP.F16.F32.PACK_AB R114, R114, R117 ;  /* 0x000000757272723e */ /* 0x000fe400000000ff */
[----:B------:R-:W-:Y:S02]  /*b040*/  PRMT R29, R116, 0x7632, R29 ;  /* 0x00007632741d7816 */ /* 0x000fe4000000001d */
[----:B------:R-:W-:Y:S02]  /*b050*/  F2FP.F16.F32.PACK_AB R112, R112, R115 ;  /* 0x000000737070723e */ /* 0x000fe400000000ff */
[----:B------:R-:W-:Y:S02]  /*b060*/  PRMT R28, R114, 0x7632, R28 ;  /* 0x00007632721c7816 */ /* 0x000fe4000000001c */
[----:B------:R-:W-:Y:S02]  /*b070*/  F2FP.F16.F32.PACK_AB R110, R110, R113 ;  /* 0x000000716e6e723e */ /* 0x000fe400000000ff */
[----:B------:R-:W-:-:S02]  /*b080*/  PRMT R27, R112, 0x7632, R27 ;  /* 0x00007632701b7816 */ /* 0x000fc4000000001b */
[----:B------:R-:W-:Y:S02]  /*b090*/  F2FP.F16.F32.PACK_AB R108, R108, R111 ;  /* 0x0000006f6c6c723e */ /* 0x000fe400000000ff */
[----:B------:R-:W-:Y:S02]  /*b0a0*/  PRMT R26, R110, 0x7632, R26 ;  /* 0x000076326e1a7816 */ /* 0x000fe4000000001a */
[----:B------:R-:W-:Y:S01]  /*b0b0*/  F2FP.F16.F32.PACK_AB R106, R106, R109 ;  /* 0x0000006d6a6a723e */ /* 0x000fe200000000ff */
[----:B----4-:R-:W-:Y:S04]  /*b0c0*/  STS.U16 [R75], R0 ;  /* 0x000000004b007388 */ /* 0x010fe80000000400 */
[----:B-----5:R-:W-:Y:S04]  /*b0d0*/  STS.U16 [R74+0x40], R3 ;  /* 0x000040034a007388 */ /* 0x020fe80000000400 */
        /* <DEDUP_REMOVED lines=15> */
[----:B------:R-:W1:Y:S04]  /*b1d0*/  LDS.U16 R0, [R59] ;  /* 0x000000003b007984 */ /* 0x000e680000000400 */
[----:B------:R-:W2:Y:S04]  /*b1e0*/  LDS.U16 R3, [R57+0x4] ;  /* 0x0000040039037984 */ /* 0x000ea80000000400 */
[----:B------:R-:W3:Y:S04]  /*b1f0*/  LDS.U16 R2, [R58+0x2] ;  /* 0x000002003a027984 */ /* 0x000ee80000000400 */
[----:B------:R-:W4:Y:S04]  /*b200*/  LDS.U16 R4, [R56+0x6] ;  /* 0x0000060038047984 */ /* 0x000f280000000400 */
[----:B------:R-:W-:Y:S01]  /*b210*/  LDS.U16 R6, [R50+0x12] ;  /* 0x0000120032067984 */ /* 0x000fe20000000400 */
[----:B-1----:R-:W-:-:S03]  /*b220*/  HADD2.F32 R5, -RZ, R0.H0_H0 ;  /* 0x20000000ff057230 */ /* 0x002fc60000004100 */
[----:B------:R-:W-:Y:S02]  /*b230*/  LDS.U16 R0, [R55+0x8] ;  /* 0x0000080037007984 */ /* 0x000fe40000000400 */
[----:B------:R-:W-:Y:S01]  /*b240*/  FADD.FTZ R7, R5, R100 ;  /* 0x0000006405077221 */ /* 0x000fe20000010000 */
[----:B--2---:R-:W-:-:S04]  /*b250*/  HADD2.F32 R3, -RZ, R3.H0_H0 ;  /* 0x20000003ff037230 */ /* 0x004fc80000004100 */
[----:B------:R-:W-:Y:S01]  /*b260*/  FSETP.GTU.FTZ.AND P2, PT, R7, 20, PT ;  /* 0x41a000000700780b */ /* 0x000fe20003f5c000 */
[----:B---3--:R-:W-:Y:S02]  /*b270*/  HADD2.F32 R5, -RZ, R2.H0_H0 ;  /* 0x20000002ff057230 */ /* 0x008fe40000004100 */
[--C-:B------:R-:W-:Y:S01]  /*b280*/  FADD.FTZ R10, R3, R100.reuse ;  /* 0x00000064030a7221 */ /* 0x100fe20000010000 */
[----:B----4-:R-:W-:Y:S01]  /*b290*/  HADD2.F32 R3, -RZ, R4.H0_H0 ;  /* 0x20000004ff037230 */ /* 0x010fe20000004100 */
[----:B------:R-:W1:Y:S01]  /*b2a0*/  LDS.U16 R2, [R54+0xa] ;  /* 0x00000a0036027984 */ /* 0x000e620000000400 */
[----:B------:R-:W-:-:S03]  /*b2b0*/  FADD.FTZ R9, R5, R100 ;  /* 0x0000006405097221 */ /* 0x000fc60000010000 */
[----:B------:R-:W-:Y:S01]  /*b2c0*/  FADD.FTZ R12, R3, R100 ;  /* 0x00000064030c7221 */ /* 0x000fe20000010000 */
[----:B------:R-:W-:Y:S01]  /*b2d0*/  FSETP.GTU.FTZ.AND P0, PT, R10, 20, PT ;  /* 0x41a000000a00780b */ /* 0x000fe20003f1c000 */
[----:B------:R-:W2:Y:S01]  /*b2e0*/  LDS.U16 R3, [R53+0xc] ;  /* 0x00000c0035037984 */ /* 0x000ea20000000400 */
[----:B------:R-:W-:Y:S01]  /*b2f0*/  FSETP.GTU.FTZ.AND P4, PT, R9, 20, PT ;  /* 0x41a000000900780b */ /* 0x000fe20003f9c000 */
[----:B------:R-:W-:Y:S01]  /*b300*/  @!P2 FMUL.FTZ R7, R7, -1.4426950216293334961 ;  /* 0xbfb8aa3b0707a820 */ /* 0x000fe20000410000 */
[----:B------:R-:W-:Y:S01]  /*b310*/  FSETP.GTU.FTZ.AND P1, PT, R12, 20, PT ;  /* 0x41a000000c00780b */ /* 0x000fe20003f3c000 */
[----:B------:R-:W3:Y:S04]  /*b320*/  LDS.U16 R4, [R52+0xe] ;  /* 0x00000e0034047984 */ /* 0x000ee80000000400 */
[----:B------:R-:W4:Y:S01]  /*b330*/  @!P2 MUFU.EX2 R7, R7 ;  /* 0x000000070007a308 */ /* 0x000f220000000800 */
[----:B------:R-:W5:Y:S03]  /*b340*/  LDS.U16 R5, [R51+0x10] ;  /* 0x0000100033057984 */ /* 0x000f660000000400 */
[----:B------:R-:W-:-:S02]  /*b350*/  @!P0 FMUL.FTZ R10, R10, -1.4426950216293334961 ;  /* 0xbfb8aa3b0a0a8820 */ /* 0x000fc40000410000 */
[----:B------:R-:W-:Y:S02]  /*b360*/  @!P4 FMUL.FTZ R9, R9, -1.4426950216293334961 ;  /* 0xbfb8aa3b0909c820 */ /* 0x000fe40000410000 */
[----:B------:R-:W-:Y:S02]  /*b370*/  @!P1 FMUL.FTZ R12, R12, -1.4426950216293334961 ;  /* 0xbfb8aa3b0c0c9820 */ /* 0x000fe40000410000 */
[----:B------:R-:W0:Y:S04]  /*b380*/  @!P0 MUFU.EX2 R10, R10 ;  /* 0x0000000a000a8308 */ /* 0x000e280000000800 */
[----:B------:R-:W1:Y:S01]  /*b390*/  @!P4 MUFU.EX2 R9, R9 ;  /* 0x000000090009c308 */ /* 0x000e620000000800 */
[----:B----4-:R-:W-:-:S03]  /*b3a0*/  @!P2 FADD.FTZ R8, R7, 1 ;  /* 0x3f8000000708a421 */ /* 0x010fc60000010000 */
[----:B------:R-:W4:Y:S04]  /*b3b0*/  @!P1 MUFU.EX2 R12, R12 ;  /* 0x0000000c000c9308 */ /* 0x000f280000000800 */
[----:B------:R-:W2:Y:S01]  /*b3c0*/  @!P2 MUFU.RCP R8, R8 ;  /* 0x000000080008a308 */ /* 0x000ea20000001000 */
[----:B0-----:R-:W-:Y:S01]  /*b3d0*/  @!P0 FADD.FTZ R11, R10, 1 ;  /* 0x3f8000000a0b8421 */ /* 0x001fe20000010000 */
[----:B-1----:R-:W-:Y:S02]  /*b3e0*/  HADD2.F32 R15, -RZ, R2.H0_H0 ;  /* 0x20000002ff0f7230 */ /* 0x002fe40000004100 */
[----:B------:R-:W-:Y:S01]  /*b3f0*/  @!P4 FADD.FTZ R7, R9, 1 ;  /* 0x3f8000000907c421 */ /* 0x000fe20000010000 */
[----:B------:R-:W-:Y:S02]  /*b400*/  HADD2.F32 R9, -RZ, R0.H0_H0 ;  /* 0x20000000ff097230 */ /* 0x000fe40000004100 */
[----:B----4-:R-:W-:Y:S01]  /*b410*/  @!P1 FADD.FTZ R13, R12, 1 ;  /* 0x3f8000000c0d9421 */ /* 0x010fe20000010000 */
[----:B------:R-:W-:Y:S02]  /*b420*/  @!P4 MUFU.RCP R17, R7 ;  /* 0x000000070011c308 */ /* 0x000fe40000001000 */
[--C-:B------:R-:W-:Y:S01]  /*b430*/  FADD.FTZ R2, R9, R100.reuse ;  /* 0x0000006409027221 */ /* 0x100fe20000010000 */
[----:B------:R-:W-:-:S05]  /*b440*/  FADD.FTZ R15, R15, R100 ;  /* 0x000000640f0f7221 */ /* 0x000fca0000010000 */
[----:B------:R-:W0:Y:S01]  /*b450*/  @!P1 MUFU.RCP R0, R13 ;  /* 0x0000000d00009308 */ /* 0x000e220000001000 */
[----:B--2---:R-:W-:Y:S01]  /*b460*/  @!P2 FMUL.FTZ R129, R129, R8 ;  /* 0x000000088181a220 */ /* 0x004fe20000410000 */
[----:B------:R-:W-:Y:S02]  /*b470*/  FSETP.GTU.FTZ.AND P2, PT, R2, 20, PT ;  /* 0x41a000000200780b */ /* 0x000fe40003f5c000 */
[----:B------:R-:W-:-:S04]  /*b480*/  FSETP.GTU.FTZ.AND P3, PT, R15, 20, PT ;  /* 0x41a000000f00780b */ /* 0x000fc80003f7c000 */
[----:B------:R-:W1:Y:S01]  /*b490*/  @!P0 MUFU.RCP R11, R11 ;  /* 0x0000000b000b8308 */ /* 0x000e620000001000 */
[----:B------:R-:W-:Y:S02]  /*b4a0*/  HADD2.F32 R3, -RZ, R3.H0_H0 ;  /* 0x20000003ff037230 */ /* 0x000fe40000004100 */
[----:B---3--:R-:W-:Y:S02]  /*b4b0*/  HADD2.F32 R9, -RZ, R4.H0_H0 ;  /* 0x20000004ff097230 */ /* 0x008fe40000004100 */
[----:B-----5:R-:W-:Y:S02]  /*b4c0*/  HADD2.F32 R5, -RZ, R5.H0_H0 ;  /* 0x20000005ff057230 */ /* 0x020fe40000004100 */
[--C-:B------:R-:W-:Y:S01]  /*b4d0*/  FADD.FTZ R4, R3, R100.reuse ;  /* 0x0000006403047221 */ /* 0x100fe20000010000 */
[--C-:B------:R-:W-:Y:S02]  /*b4e0*/  FADD.FTZ R9, R9, R100.reuse ;  /* 0x0000006409097221 */ /* 0x100fe40000010000 */
[----:B------:R-:W-:Y:S01]  /*b4f0*/  FADD.FTZ R8, R5, R100 ;  /* 0x0000006405087221 */ /* 0x000fe20000010000 */
[----:B0-----:R-:W-:Y:S01]  /*b500*/  @!P1 FMUL.FTZ R133, R133, R0 ;  /* 0x0000000085859220 */ /* 0x001fe20000410000 */
[----:B------:R-:W-:Y:S01]  /*b510*/  @!P2 FMUL.FTZ R0, R2, -1.4426950216293334961 ;  /* 0xbfb8aa3b0200a820 */ /* 0x000fe20000410000 */
[----:B------:R-:W-:Y:S01]  /*b520*/  @!P4 FMUL.FTZ R126, R126, R17 ;  /* 0x000000117e7ec220 */ /* 0x000fe20000410000 */
[----:B------:R-:W-:Y:S01]  /*b530*/  FSETP.GTU.FTZ.AND P6, PT, R4, 20, PT ;  /* 0x41a000000400780b */ /* 0x000fe20003fdc000 */
[----:B------:R-:W-:Y:S01]  /*b540*/  @!P3 FMUL.FTZ R3, R15, -1.4426950216293334961 ;  /* 0xbfb8aa3b0f03b820 */ /* 0x000fe20000410000 */
[----:B------:R-:W-:Y:S01]  /*b550*/  FSETP.GTU.FTZ.AND P4, PT, R9, 20, PT ;  /* 0x41a000000900780b */ /* 0x000fe20003f9c000 */
[----:B-1----:R-:W-:Y:S01]  /*b560*/  @!P0 FMUL.FTZ R128, R128, R11 ;  /* 0x0000000b80808220 */ /* 0x002fe20000410000 */
[----:B------:R-:W-:Y:S01]  /*b570*/  FSETP.GTU.FTZ.AND P0, PT, R8, 20, PT ;  /* 0x41a000000800780b */ /* 0x000fe20003f1c000 */
[----:B------:R-:W0:Y:S01]  /*b580*/  @!P2 MUFU.EX2 R0, R0 ;  /* 0x000000000000a308 */ /* 0x000e220000000800 */
[----:B------:R-:W-:-:S03]  /*b590*/  HADD2.F32 R7, -RZ, R6.H0_H0 ;  /* 0x20000006ff077230 */ /* 0x000fc60000004100 */
[----:B------:R-:W1:Y:S02]  /*b5a0*/  @!P3 MUFU.EX2 R3, R3 ;  /* 0x000000030003b308 */ /* 0x000e640000000800 */
[----:B------:R-:W-:Y:S02]  /*b5b0*/  FADD.FTZ R6, R7, R100 ;  /* 0x0000006407067221 */ /* 0x000fe40000010000 */
[----:B------:R-:W-:Y:S02]  /*b5c0*/  @!P6 FMUL.FTZ R5, R4, -1.4426950216293334961 ;  /* 0xbfb8aa3b0405e820 */ /* 0x000fe40000410000 */
[----:B------:R-:W-:Y:S02]  /*b5d0*/  @!P4 FMUL.FTZ R7, R9, -1.4426950216293334961 ;  /* 0xbfb8aa3b0907c820 */ /* 0x000fe40000410000 */
[----:B------:R-:W-:Y:S01]  /*b5e0*/  @!P0 FMUL.FTZ R8, R8, -1.4426950216293334961 ;  /* 0xbfb8aa3b08088820 */ /* 0x000fe20000410000 */
[----:B------:R-:W-:Y:S01]  /*b5f0*/  FSETP.GTU.FTZ.AND P1, PT, R6, 20, PT ;  /* 0x41a000000600780b */ /* 0x000fe20003f3c000 */
[----:B------:R-:W2:Y:S01]  /*b600*/  @!P6 MUFU.EX2 R5, R5 ;  /* 0x000000050005e308 */ /* 0x000ea20000000800 */
[----:B0-----:R-:W-:-:S02]  /*b610*/  @!P2 FADD.FTZ R2, R0, 1 ;  /* 0x3f8000000002a421 */ /* 0x001fc40000010000 */
[----:B------:R-:W0:Y:S01]  /*b620*/  LDS.U16 R0, [R49+0x14] ;  /* 0x0000140031007984 */ /* 0x000e220000000400 */
[----:B------:R-:W3:Y:S01]  /*b630*/  @!P4 MUFU.EX2 R7, R7 ;  /* 0x000000070007c308 */ /* 0x000ee20000000800 */
[----:B-1----:R-:W-:Y:S02]  /*b640*/  @!P3 FADD.FTZ R4, R3, 1 ;  /* 0x3f8000000304b421 */ /* 0x002fe40000010000 */
[----:B------:R-:W1:Y:S01]  /*b650*/  LDS.U16 R3, [R47+0x18] ;  /* 0x000018002f037984 */ /* 0x000e620000000400 */
[----:B------:R-:W4:Y:S04]  /*b660*/  @!P0 MUFU.EX2 R8, R8 ;  /* 0x0000000800088308 */ /* 0x000f280000000800 */
[----:B------:R5:W-:Y:S01]  /*b670*/  @!P2 MUFU.RCP R11, R2 ;  /* 0x00000002000ba308 */ /* 0x000be20000001000 */
[----:B------:R-:W-:-:S07]  /*b680*/  @!P1 FMUL.FTZ R9, R6, -1.4426950216293334961 ;  /* 0xbfb8aa3b06099820 */ /* 0x000fce0000410000 */
[----:B------:R3:W-:Y:S01]  /*b690*/  @!P3 MUFU.RCP R10, R4 ;  /* 0x00000004000ab308 */ /* 0x0007e20000001000 */
[----:B-----5:R-:W-:Y:S01]  /*b6a0*/  LDS.U16 R2, [R48+0x16] ;  /* 0x0000160030027984 */ /* 0x020fe20000000400 */
[----:B--2---:R-:W-:-:S03]  /*b6b0*/  @!P6 FADD.FTZ R6, R5, 1 ;  /* 0x3f8000000506e421 */ /* 0x004fc60000010000 */
[----:B---3--:R-:W2:Y:S01]  /*b6c0*/  LDS.U16 R4, [R46+0x1a] ;  /* 0x00001a002e047984 */ /* 0x008ea20000000400 */
[----:B------:R-:W-:Y:S01]  /*b6d0*/  @!P4 FADD.FTZ R5, R7, 1 ;  /* 0x3f8000000705c421 */ /* 0x000fe20000010000 */
[----:B----4-:R-:W-:Y:S01]  /*b6e0*/  @!P0 FADD.FTZ R7, R8, 1 ;  /* 0x3f80000008078421 */ /* 0x010fe20000010000 */
[----:B------:R-:W3:Y:S04]  /*b6f0*/  @!P1 MUFU.EX2 R9, R9 ;  /* 0x0000000900099308 */ /* 0x000ee80000000800 */
[----:B------:R4:W-:Y:S08]  /*b700*/  @!P6 MUFU.RCP R13, R6 ;  /* 0x00000006000de308 */ /* 0x0009f00000001000 */
[----:B------:R-:W5:Y:S01]  /*b710*/  @!P0 MUFU.RCP R7, R7 ;  /* 0x0000000700078308 */ /* 0x000f620000001000 */
[----:B----4-:R-:W4:Y:S01]  /*b720*/  LDS.U16 R6, [R43+0x1e] ;  /* 0x00001e002b067984 */ /* 0x010f220000000400 */
[----:B---3--:R-:W-:-:S06]  /*b730*/  @!P1 FADD.FTZ R9, R9, 1 ;  /* 0x3f80000009099421 */ /* 0x008fcc0000010000 */
[----:B------:R3:W2:Y:S02]  /*b740*/  @!P4 MUFU.RCP R12, R5 ;  /* 0x00000005000cc308 */ /* 0x0006a40000001000 */
[----:B---3--:R-:W3:Y:S01]  /*b750*/  LDS.U16 R5, [R45+0x1c] ;  /* 0x00001c002d057984 */ /* 0x008ee20000000400 */
[----:B------:R-:W-:Y:S01]  /*b760*/  BAR.SYNC.DEFER_BLOCKING 0x0 ;  /* 0x0000000000007b1d */ /* 0x000fe20000010000 */
[----:B-----5:R-:W-:Y:S01]  /*b770*/  @!P0 FMUL.FTZ R136, R136, R7 ;  /* 0x0000000788888220 */ /* 0x020fe20000410000 */
[----:B0-----:R-:W-:-:S04]  /*b780*/  HADD2.F32 R7, -RZ, R0.H0_H0 ;  /* 0x20000000ff077230 */ /* 0x001fc80000004100 */
[----:B------:R0:W5:Y:S01]  /*b790*/  @!P1 MUFU.RCP R8, R9 ;  /* 0x0000000900089308 */ /* 0x0001620000001000 */
[--C-:B------:R-:W-:Y:S01]  /*b7a0*/  FADD.FTZ R0, R7, R100.reuse ;  /* 0x0000006407007221 */ /* 0x100fe20000010000 */
[----:B-1----:R-:W-:Y:S02]  /*b7b0*/  HADD2.F32 R3, -RZ, R3.H0_H0 ;  /* 0x20000003ff037230 */ /* 0x002fe40000004100 */
[----:B--2---:R-:W-:Y:S02]  /*b7c0*/  HADD2.F32 R7, -RZ, R4.H0_H0 ;  /* 0x20000004ff077230 */ /* 0x004fe40000004100 */
[----:B0-----:R-:W-:Y:S02]  /*b7d0*/  HADD2.F32 R9, -RZ, R2.H0_H0 ;  /* 0x20000002ff097230 */ /* 0x001fe40000004100 */
[--C-:B------:R-:W-:Y:S01]  /*b7e0*/  FADD.FTZ R4, R3, R100.reuse ;  /* 0x0000006403047221 */ /* 0x100fe20000010000 */
[--C-:B------:R-:W-:Y:S02]  /*b7f0*/  FADD.FTZ R7, R7, R100.reuse ;  /* 0x0000006407077221 */ /* 0x100fe40000010000 */
[----:B------:R-:W-:Y:S01]  /*b800*/  FADD.FTZ R9, R9, R100 ;  /* 0x0000006409097221 */ /* 0x000fe20000010000 */
[----:B------:R-:W-:Y:S01]  /*b810*/  @!P2 FMUL.FTZ R130, R130, R11 ;  /* 0x0000000b8282a220 */ /* 0x000fe20000410000 */
[----:B------:R-:W-:Y:S01]  /*b820*/  @!P4 FMUL.FTZ R139, R139, R12 ;  /* 0x0000000c8b8bc220 */ /* 0x000fe20000410000 */
[----:B------:R-:W-:Y:S01]  /*b830*/  STS.U16 [R59], R116 ;  /* 0x000000743b007388 */ /* 0x000fe20000000400 */
[----:B-----5:R-:W-:Y:S01]  /*b840*/  @!P1 FMUL.FTZ R141, R141, R8 ;  /* 0x000000088d8d9220 */ /* 0x020fe20000410000 */
[----:B------:R-:W-:-:S02]  /*b850*/  FSETP.GTU.FTZ.AND P1, PT, R4, 20, PT ;  /* 0x41a000000400780b */ /* 0x000fc40003f3c000 */
[----:B------:R-:W-:Y:S01]  /*b860*/  STS.U16 [R58+0x2], R29 ;  /* 0x0000021d3a007388 */ /* 0x000fe20000000400 */
[----:B------:R-:W-:Y:S01]  /*b870*/  @!P6 FMUL.FTZ R134, R134, R13 ;  /* 0x0000000d8686e220 */ /* 0x000fe20000410000 */
[----:B------:R-:W-:Y:S02]  /*b880*/  FSETP.GTU.FTZ.AND P2, PT, R9, 20, PT ;  /* 0x41a000000900780b */ /* 0x000fe40003f5c000 */
[----:B------:R-:W-:Y:S01]  /*b890*/  STS.U16 [R57+0x4], R114 ;  /* 0x0000047239007388 */ /* 0x000fe20000000400 */
[----:B------:R-:W-:Y:S02]  /*b8a0*/  FSETP.GTU.FTZ.AND P4, PT, R7, 20, PT ;  /* 0x41a000000700780b */ /* 0x000fe40003f9c000 */
[----:B------:R-:W-:Y:S01]  /*b8b0*/  FSETP.GTU.FTZ.AND P6, PT, R0, 20, PT ;  /* 0x41a000000000780b */ /* 0x000fe20003fdc000 */
[----:B------:R-:W-:Y:S01]  /*b8c0*/  STS.U16 [R56+0x6], R28 ;  /* 0x0000061c38007388 */ /* 0x000fe20000000400 */
[----:B------:R-:W-:Y:S02]  /*b8d0*/  PRMT R25, R108, 0x7632, R25 ;  /* 0x000076326c197816 */ /* 0x000fe40000000019 */
[----:B------:R-:W-:Y:S01]  /*b8e0*/  F2FP.F16.F32.PACK_AB R104, R104, R107 ;  /* 0x0000006b6868723e */ /* 0x000fe200000000ff */
[----:B------:R-:W-:Y:S01]  /*b8f0*/  STS.U16 [R55+0x8], R112 ;  /* 0x0000087037007388 */ /* 0x000fe20000000400 */
[----:B------:R-:W-:-:S02]  /*b900*/  PRMT R24, R106, 0x7632, R24 ;  /* 0x000076326a187816 */ /* 0x000fc40000000018 */
[----:B------:R-:W-:Y:S01]  /*b910*/  F2FP.F16.F32.PACK_AB R102, R102, R105 ;  /* 0x000000696666723e */ /* 0x000fe200000000ff */
[----:B------:R-:W-:Y:S01]  /*b920*/  STS.U16 [R54+0xa], R27 ;  /* 0x00000a1b36007388 */ /* 0x000fe20000000400 */
[----:B------:R-:W-:-:S03]  /*b930*/  PRMT R23, R104, 0x7632, R23 ;  /* 0x0000763268177816 */ /* 0x000fc60000000017 */
[----:B------:R-:W-:Y:S01]  /*b940*/  STS.U16 [R53+0xc], R110 ;  /* 0x00000c6e35007388 */ /* 0x000fe20000000400 */
[----:B----4-:R-:W-:-:S03]  /*b950*/  HADD2.F32 R3, -RZ, R6.H0_H0 ;  /* 0x20000006ff037230 */ /* 0x010fc60000004100 */
[----:B------:R-:W-:Y:S01]  /*b960*/  STS.U16 [R52+0xe], R26 ;  /* 0x00000e1a34007388 */ /* 0x000fe20000000400 */
[----:B------:R-:W-:-:S03]  /*b970*/  PRMT R8, R102, 0x7632, R8 ;  /* 0x0000763266087816 */ /* 0x000fc60000000008 */
[----:B------:R-:W-:Y:S01]  /*b980*/  STS.U16 [R51+0x10], R108 ;  /* 0x0000106c33007388 */ /* 0x000fe20000000400 */
[----:B------:R-:W-:-:S03]  /*b990*/  @!P3 FMUL.FTZ R135, R135, R10 ;  /* 0x0000000a8787b220 */ /* 0x000fc60000410000 */
[----:B------:R-:W-:Y:S01]  /*b9a0*/  STS.U16 [R50+0x12], R25 ;  /* 0x0000121932007388 */ /* 0x000fe20000000400 */
[----:B------:R-:W-:-:S03]  /*b9b0*/  MOV R10, UR27 ;  /* 0x0000001b000a7c02 */ /* 0x000fc60008000f00 */
[----:B------:R-:W-:Y:S01]  /*b9c0*/  STS.U16 [R49+0x14], R106 ;  /* 0x0000146a31007388 */ /* 0x000fe20000000400 */
[----:B------:R-:W-:-:S03]  /*b9d0*/  FADD.FTZ R6, R3, R100 ;  /* 0x0000006403067221 */ /* 0x000fc60000010000 */
[----:B------:R-:W-:Y:S01]  /*b9e0*/  STS.U16 [R48+0x16], R24 ;  /* 0x0000161830007388 */ /* 0x000fe20000000400 */
[----:B---3--:R-:W-:-:S03]  /*b9f0*/  HADD2.F32 R5, -RZ, R5.H0_H0 ;  /* 0x20000005ff057230 */ /* 0x008fc60000004100 */
[----:B------:R-:W-:Y:S01]  /*ba00*/  STS.U16 [R47+0x18], R104 ;  /* 0x000018682f007388 */ /* 0x000fe20000000400 */
[----:B------:R-:W-:-:S03]  /*ba10*/  @!P1 FMUL.FTZ R3, R4, -1.4426950216293334961 ;  /* 0xbfb8aa3b04039820 */ /* 0x000fc60000410000 */
[----:B------:R-:W-:Y:S01]  /*ba20*/  STS.U16 [R46+0x1a], R23 ;  /* 0x00001a172e007388 */ /* 0x000fe20000000400 */
[----:B------:R-:W-:Y:S01]  /*ba30*/  @!P2 FMUL.FTZ R2, R9, -1.4426950216293334961 ;  /* 0xbfb8aa3b0902a820 */ /* 0x000fe20000410000 */
[----:B------:R-:W-:Y:S02]  /*ba40*/  @!P4 FMUL.FTZ R4, R7, -1.4426950216293334961 ;  /* 0xbfb8aa3b0704c820 */ /* 0x000fe40000410000 */
[----:B------:R-:W-:Y:S01]  /*ba50*/  STS.U16 [R45+0x1c], R102 ;  /* 0x00001c662d007388 */ /* 0x000fe20000000400 */
[----:B------:R-:W-:-:S03]  /*ba60*/  @!P6 FMUL.FTZ R0, R0, -1.4426950216293334961 ;  /* 0xbfb8aa3b0000e820 */ /* 0x000fc60000410000 */
[----:B------:R0:W-:Y:S01]  /*ba70*/  STS.U16 [R43+0x1e], R8 ;  /* 0x00001e082b007388 */ /* 0x0001e20000000400 */
[----:B------:R-:W-:-:S03]  /*ba80*/  NOP ;  /* 0x0000000000007918 */ /* 0x000fc60000000000 */
[----:B------:R-:W-:Y:S01]  /*ba90*/  LDS.U16 R7, [R75] ;  /* 0x000000004b077984 */ /* 0x000fe20000000400 */
        /* <DEDUP_REMOVED lines=18> */
[----:B------:R-:W-:-:S02]  /*bbc0*/  FSETP.GTU.FTZ.AND P0, PT, R5, 20, PT ;  /* 0x41a000000500780b */ /* 0x000fc40003f1c000 */
[----:B------:R-:W-:Y:S01]  /*bbd0*/  FSETP.GTU.FTZ.AND P3, PT, R6, 20, PT ;  /* 0x41a000000600780b */ /* 0x000fe20003f7c000 */
[----:B------:R-:W2:Y:S04]  /*bbe0*/  @!P1 MUFU.EX2 R3, R3 ;  /* 0x0000000300039308 */ /* 0x000ea80000000800 */
[----:B------:R-:W3:Y:S01]  /*bbf0*/  @!P2 MUFU.EX2 R2, R2 ;  /* 0x000000020002a308 */ /* 0x000ee20000000800 */
[----:B-1----:R-:W-:-:S05]  /*bc00*/  @!P6 FADD.FTZ R0, R0, 1 ;  /* 0x3f8000000000e421 */ /* 0x002fca0000010000 */
[----:B------:R-:W-:Y:S01]  /*bc10*/  @!P0 FMUL.FTZ R5, R5, -1.4426950216293334961 ;  /* 0xbfb8aa3b05058820 */ /* 0x000fe20000410000 */
[----:B------:R1:W4:Y:S01]  /*bc20*/  @!P6 MUFU.RCP R39, R0 ;  /* 0x000000000027e308 */ /* 0x0003220000001000 */
[----:B------:R-:W-:Y:S07]  /*bc30*/  BAR.SYNC.DEFER_BLOCKING 0x0 ;  /* 0x0000000000007b1d */ /* 0x000fee0000010000 */
[----:B------:R-:W5:Y:S01]  /*bc40*/  @!P0 MUFU.EX2 R5, R5 ;  /* 0x0000000500058308 */ /* 0x000f620000000800 */
[----:B------:R-:W-:Y:S01]  /*bc50*/  @!P3 FMUL.FTZ R6, R6, -1.4426950216293334961 ;  /* 0xbfb8aa3b0606b820 */ /* 0x000fe20000410000 */
[----:B--2---:R-:W-:Y:S01]  /*bc60*/  @!P1 FADD.FTZ R3, R3, 1 ;  /* 0x3f80000003039421 */ /* 0x004fe20000010000 */
[----:B---3--:R-:W-:Y:S01]  /*bc70*/  @!P2 FADD.FTZ R2, R2, 1 ;  /* 0x3f8000000202a421 */ /* 0x008fe20000010000 */
[----:B------:R-:W-:Y:S01]  /*bc80*/  UMOV UR6, UR25 ;  /* 0x0000001900067c82 */ /* 0x000fe20008000000 */
[----:B------:R-:W-:Y:S01]  /*bc90*/  UMOV UR7, URZ ;  /* 0x000000ff00077c82 */ /* 0x000fe20008000000 */
[----:B-1----:R-:W1:Y:S01]  /*bca0*/  LDS R0, [UR26+0x840] ;  /* 0x0008401aff007984 */ /* 0x002e620008000800 */
[----:B------:R-:W-:Y:S01]  /*bcb0*/  UIMAD.WIDE.U32 UR8, UR31, UR10, UR6 ;  /* 0x0000000a1f0872a5 */ /* 0x000fe2000f8e0006 */
[----:B------:R-:W2:Y:S01]  /*bcc0*/  @!P4 MUFU.EX2 R4, R4 ;  /* 0x000000040004c308 */ /* 0x000ea20000000800 */
[----:B-----5:R-:W-:-:S02]  /*bcd0*/  @!P0 FADD.FTZ R5, R5, 1 ;  /* 0x3f80000005058421 */ /* 0x020fc40000010000 */
[----:B------:R-:W-:Y:S01]  /*bce0*/  UIMAD UR9, UR31, UR11, UR9 ;  /* 0x0000000b1f0972a4 */ /* 0x000fe2000f8e0209 */
[----:B------:R-:W3:Y:S01]  /*bcf0*/  @!P3 MUFU.EX2 R6, R6 ;  /* 0x000000060006b308 */ /* 0x000ee20000000800 */
[----:B------:R-:W5:Y:S03]  /*bd00*/  LDCU.64 UR10, c[0x0][0x550] ;  /* 0x0000aa00ff0a77ac */ /* 0x000f660008000a00 */
[----:B------:R-:W5:Y:S08]  /*bd10*/  @!P1 MUFU.RCP R3, R3 ;  /* 0x0000000300039308 */ /* 0x000f700000001000 */
[----:B------:R-:W1:Y:S01]  /*bd20*/  @!P2 MUFU.RCP R2, R2 ;  /* 0x000000020002a308 */ /* 0x000e620000001000 */
[----:B------:R-:W-:-:S07]  /*bd30*/  UIMAD.WIDE.U32 UR8, UR30, UR32, UR8 ;  /* 0x000000201e0872a5 */ /* 0x000fce000f8e0008 */
[----:B------:R-:W1:Y:S01]  /*bd40*/  @!P0 MUFU.RCP R5, R5 ;  /* 0x0000000500058308 */ /* 0x000e620000001000 */
[----:B------:R-:W-:Y:S01]  /*bd50*/  UIMAD UR9, UR30, UR33, UR9 ;  /* 0x000000211e0972a4 */ /* 0x000fe2000f8e0209 */
[----:B--2---:R-:W-:Y:S01]  /*bd60*/  @!P4 FADD.FTZ R4, R4, 1 ;  /* 0x3f8000000404c421 */ /* 0x004fe20000010000 */
[----:B---3--:R-:W-:Y:S01]  /*bd70*/  @!P3 FADD.FTZ R6, R6, 1 ;  /* 0x3f8000000606b421 */ /* 0x008fe20000010000 */
[----:B----4-:R-:W-:Y:S01]  /*bd80*/  @!P6 FMUL.FTZ R140, R140, R39 ;  /* 0x000000278c8ce220 */ /* 0x010fe20000410000 */
[----:B0-----:R-:W-:Y:S01]  /*bd90*/  IADD3 R8, P6, PT, R94, UR8, RZ ;  /* 0x000000085e087c10 */ /* 0x001fe2000ffde0ff */
[----:B-----5:R-:W-:Y:S02]  /*bda0*/  @!P1 FMUL.FTZ R142, R142, R3 ;  /* 0x000000038e8e9220 */ /* 0x020fe40000410000 */
[----:B------:R-:W0:Y:S01]  /*bdb0*/  @!P4 MUFU.RCP R4, R4 ;  /* 0x000000040004c308 */ /* 0x000e220000001000 */
[----:B------:R-:W-:Y:S01]  /*bdc0*/  IADD3.X R3, PT, PT, RZ, UR9, RZ, P6, !PT ;  /* 0x00000009ff037c10 */ /* 0x000fe2000b7fe4ff */
[----:B-1----:R-:W-:Y:S01]  /*bdd0*/  @!P2 FMUL.FTZ R145, R145, R2 ;  /* 0x000000029191a220 */ /* 0x002fe20000410000 */
        /* <DEDUP_REMOVED lines=13> */
[----:B------:R-:W-:Y:S01]  /*beb0*/  ISETP.GE.AND P1, PT, R88, R0, PT ;  /* 0x000000005800720c */ /* 0x000fe20003f26270 */
        /* <DEDUP_REMOVED lines=42> */
[----:B0-----:R-:W-:-:S02]  /*c160*/  PRMT R4, R0, 0x7610, R4 ;  /* 0x0000761000047816 */ /* 0x001fc40000000004 */
[----:B------:R-:W-:Y:S01]  /*c170*/  F2FP.F16.F32.PACK_AB R0, R145, R140 ;  /* 0x0000008c9100723e */ /* 0x000fe200000000ff */
[----:B------:R-:W-:Y:S01]  /*c180*/  STS.U16 [R56+0x6], R28 ;  /* 0x0000061c38007388 */ /* 0x000fe20000000400 */
[----:B--2---:R-:W-:Y:S02]  /*c190*/  PRMT R5, R2, 0x7610, R5 ;  /* 0x0000761002057816 */ /* 0x004fe40000000005 */
[----:B------:R-:W-:Y:S01]  /*c1a0*/  F2FP.F16.F32.PACK_AB R2, R147, R142 ;  /* 0x0000008e9302723e */ /* 0x000fe200000000ff */
[----:B------:R-:W-:Y:S01]  /*c1b0*/  STS.U16 [R55+0x8], R6 ;  /* 0x0000080637007388 */ /* 0x000fe20000000400 */
[C---:B----4-:R-:W-:Y:S02]  /*c1c0*/  PRMT R3, R0.reuse, 0x7610, R3 ;  /* 0x0000761000037816 */ /* 0x050fe40000000003 */
[----:B------:R-:W-:Y:S01]  /*c1d0*/  PRMT R24, R0, 0x7632, R24 ;  /* 0x0000763200187816 */ /* 0x000fe20000000018 */
[----:B------:R-:W-:Y:S01]  /*c1e0*/  STS.U16 [R54+0xa], R27 ;  /* 0x00000a1b36007388 */ /* 0x000fe20000000400 */
[----:B------:R-:W-:-:S03]  /*c1f0*/  F2FP.F16.F32.PACK_AB R0, R151, R146 ;  /* 0x000000929700723e */ /* 0x000fc600000000ff */
        /* <DEDUP_REMOVED lines=31> */
[----:B-1----:R-:W-:-:S05]  /*c3f0*/  UIMAD.WIDE.U32 UR6, UR31, UR8, UR6 ;  /* 0x000000081f0672a5 */ /* 0x002fca000f8e0006 */
[----:B------:R-:W1:Y:S01]  /*c400*/  LDS R0, [UR26+0x840] ;  /* 0x0008401aff007984 */ /* 0x000e620008000800 */
[----:B------:R-:W-:Y:S01]  /*c410*/  UIMAD UR7, UR31, UR9, UR7 ;  /* 0x000000091f0772a4 */ /* 0x000fe2000f8e0207 */
[----:B------:R-:W4:Y:S03]  /*c420*/  LDCU.64 UR8, c[0x0][0x560] ;  /* 0x0000ac00ff0877ac */ /* 0x000f260008000a00 */
[----:B---3--:R-:W-:Y:S01]  /*c430*/  UIMAD.WIDE.U32 UR6, UR30, UR10, UR6 ;  /* 0x0000000a1e0672a5 */ /* 0x008fe2000f8e0006 */
[----:B------:R-:W-:-:S03]  /*c440*/  FADD.FTZ R129, R129, R98 ;  /* 0x0000006281817221 */ /* 0x000fc60000010000 */
[----:B------:R-:W-:Y:S02]  /*c450*/  UIMAD UR7, UR30, UR11, UR7 ;  /* 0x0000000b1e0772a4 */ /* 0x000fe4000f8e0207 */
[----:B0-----:R-:W-:Y:S01]  /*c460*/  IADD3 R3, P0, PT, R94, UR6, RZ ;  /* 0x000000065e037c10 */ /* 0x001fe2000ff1e0ff */
[----:B------:R-:W-:-:S03]  /*c470*/  FADD.FTZ R129, R129, R126 ;  /* 0x0000007e81817221 */ /* 0x000fc60000010000 */
[----:B--2---:R-:W-:Y:S02]  /*c480*/  IADD3.X R4, PT, PT, RZ, UR7, RZ, P0, !PT ;  /* 0x00000007ff047c10 */ /* 0x004fe400087fe4ff */
[----:B----4-:R-:W-:Y:S01]  /*c490*/  LEA R2, P2, R3, UR8, 0x1 ;  /* 0x0000000803027c11 */ /* 0x010fe2000f8408ff */
[----:B------:R-:W-:-:S03]  /*c4a0*/  FADD.FTZ R128, R129, R128 ;  /* 0x0000008081807221 */ /* 0x000fc60000010000 */
[----:B------:R-:W-:Y:S01]  /*c4b0*/  LEA.HI.X R3, R3, UR9, R4, 0x1, P2 ;  /* 0x0000000903037c11 */ /* 0x000fe200090f0c04 */
[----:B------:R-:W-:Y:S01]  /*c4c0*/  FADD.FTZ R133, R128, R133 ;  /* 0x0000008580857221 */ /* 0x000fe20000010000 */
[-C--:B-1----:R-:W-:Y:S02]  /*c4d0*/  ISETP.GE.AND P1, PT, R91, R0.reuse, PT ;  /* 0x000000005b00720c */ /* 0x082fe40003f26270 */
        /* <DEDUP_REMOVED lines=55> */
.L_x_3940:
        /* <DEDUP_REMOVED lines=41> */
.L_x_4022:
[----:B------:R-:W-:Y:S05]  /*cae0*/  BSYNC.RECONVERGENT B0 ;  /* 0x0000000000007941 */ /* 0x000fea0003800200 */
.L_x_4021:
        /* <DEDUP_REMOVED lines=39> */
.L_x_4024:
[----:B------:R-:W-:Y:S05]  /*cd60*/  BSYNC.RECONVERGENT B0 ;  /* 0x0000000000007941 */ /* 0x000fea0003800200 */
.L_x_4023:
[----:B------:R-:W-:Y:S05]  /*cd70*/  @P0 EXIT ;  /* 0x000000000000094d */ /* 0x000fea0003800000 */
[----:B------:R-:W2:Y:S01]  /*cd80*/  S2UR UR12, SR_CTAID.Y ;  /* 0x00000000000c79c3 */ /* 0x000ea20000002600 */
[----:B------:R-:W2:Y:S01]  /*cd90*/  LDCU.64 UR8, c[0x0][0x4a8] ;  /* 0x00009500ff0877ac */ /* 0x000ea20008000a00 */
[----:B------:R-:W-:Y:S01]  /*cda0*/  BSSY.RECONVERGENT B0, `(.L_x_4025) ;  /* 0x0000025000007945 */ /* 0x000fe20003800200 */
[----:B------:R-:W-:Y:S01]  /*cdb0*/  MOV R0, R10 ;  /* 0x0000000a00007202 */ /* 0x000fe20000000f00 */
[----:B------:R-:W3:Y:S04]  /*cdc0*/  LDCU.64 UR10, c[0x0][0x4c8] ;  /* 0x00009900ff0a77ac */ /* 0x000ee80008000a00 */
[----:B------:R-:W4:Y:S01]  /*cdd0*/  S2UR UR13, SR_CgaCtaId ;  /* 0x00000000000d79c3 */ /* 0x000f220000008800 */
[----:B------:R-:W1:Y:S01]  /*cde0*/  LDCU UR14, c[0x0][0x360] ;  /* 0x00006c00ff0e77ac */ /* 0x000e620008000800 */
[----:B------:R-:W1:Y:S06]  /*cdf0*/  LDCU.128 UR16, c[0x0][0x530] ;  /* 0x0000a600ff1077ac */ /* 0x000e6c0008000c00 */
[----:B0-----:R-:W0:Y:S08]  /*ce00*/  LDC.64 R14, c[0x0][0x4b0] ;  /* 0x00012c00ff0e7b82 */ /* 0x001e300000000a00 */
[----:B------:R-:W0:Y:S01]  /*ce10*/  LDC.64 R16, c[0x0][0x4d0] ;  /* 0x00013400ff107b82 */ /* 0x000e220000000a00 */
[----:B--2---:R-:W-:-:S02]  /*ce20*/  UIMAD.WIDE.U32 UR4, UR12, UR8, URZ ;  /* 0x000000080c0472a5 */ /* 0x004fc4000f8e00ff */
[----:B---3--:R-:W-:Y:S01]  /*ce30*/  UIMAD.WIDE.U32 UR6, UR12, UR10, URZ ;  /* 0x0000000a0c0672a5 */ /* 0x008fe2000f8e00ff */
[----:B------:R-:W-:Y:S01]  /*ce40*/  UMOV UR8, 0x400 ;  /* 0x0000040000087882 */ /* 0x000fe20000000000 */
[----:B------:R-:W-:Y:S02]  /*ce50*/  UIMAD UR9, UR12, UR9, UR5 ;  /* 0x000000090c0972a4 */ /* 0x000fe4000f8e0205 */
[----:B------:R-:W-:Y:S02]  /*ce60*/  UIMAD UR11, UR12, UR11, UR7 ;  /* 0x0000000b0c0b72a4 */ /* 0x000fe4000f8e0207 */
[----:B-1--4-:R-:W-:-:S12]  /*ce70*/  ULEA UR13, UR13, UR8, 0x18 ;  /* 0x000000080d0d7291 */ /* 0x012fd8000f8ec0ff */
.L_x_4026:
[C---:B-1----:R-:W-:Y:S01]  /*ce80*/  LEA R8, R0.reuse, UR13, 0x2 ;  /* 0x0000000d00087c11 */ /* 0x042fe2000f8e10ff */
[----:B------:R-:W-:Y:S01]  /*ce90*/  UMOV UR8, UR4 ;  /* 0x0000000400087c82 */ /* 0x000fe20008000000 */
[----:B------:R-:W-:Y:S01]  /*cea0*/  SHF.R.S32.HI R3, RZ, 0x1f, R0 ;  /* 0x0000001fff037819 */ /* 0x000fe20000011400 */
[----:B------:R-:W-:Y:S02]  /*ceb0*/  UMOV UR10, UR6 ;  /* 0x00000006000a7c82 */ /* 0x000fe40008000000 */
[----:B------:R-:W1:Y:S01]  /*cec0*/  LDS R11, [R8+0x2e10] ;  /* 0x002e1000080b7984 */ /* 0x000e620000000800 */
[----:B0-----:R-:W-:-:S03]  /*ced0*/  IMAD.WIDE.U32 R6, R0, R16, UR10 ;  /* 0x0000000a00067e25 */ /* 0x001fc6000f8e0010 */
[----:B------:R0:W2:Y:S01]  /*cee0*/  LDS R13, [R8+0x3210] ;  /* 0x00321000080d7984 */ /* 0x0000a20000000800 */
[C---:B------:R-:W-:Y:S02]  /*cef0*/  IMAD R4, R3.reuse, R14, RZ ;  /* 0x0000000e03047224 */ /* 0x040fe400078e02ff */
[----:B------:R-:W-:Y:S02]  /*cf00*/  IMAD R9, R3, R16, RZ ;  /* 0x0000001003097224 */ /* 0x000fe400078e02ff */
[----:B------:R-:W-:Y:S01]  /*cf10*/  IMAD.WIDE.U32 R2, R0, R14, UR8 ;  /* 0x0000000800027e25 */ /* 0x000fe2000f8e000e */
[----:B0-----:R-:W-:-:S03]  /*cf20*/  LEA R8, P1, R6, UR18, 0x2 ;  /* 0x0000001206087c11 */ /* 0x001fc6000f8210ff */
[----:B------:R-:W-:Y:S01]  /*cf30*/  IMAD R5, R0, R15, R4 ;  /* 0x0000000f00057224 */ /* 0x000fe200078e0204 */
[----:B------:R-:W-:Y:S01]  /*cf40*/  LEA R4, P0, R2, UR16, 0x2 ;  /* 0x0000001002047c11 */ /* 0x000fe2000f8010ff */
[C---:B------:R-:W-:Y:S02]  /*cf50*/  IMAD R9, R0.reuse, R17, R9 ;  /* 0x0000001100097224 */ /* 0x040fe400078e0209 */
[----:B------:R-:W-:Y:S01]  /*cf60*/  IMAD.IADD R5, R3, 0x1, R5 ;  /* 0x0000000103057824 */ /* 0x000fe200078e0205 */
[----:B------:R-:W-:Y:S02]  /*cf70*/  IADD3 R0, PT, PT, R0, UR14, RZ ;  /* 0x0000000e00007c10 */ /* 0x000fe4000fffe0ff */
[----:B------:R-:W-:Y:S02]  /*cf80*/  IADD3 R3, PT, PT, R7, R9, RZ ;  /* 0x0000000907037210 */ /* 0x000fe40007ffe0ff */
[----:B------:R-:W-:Y:S02]  /*cf90*/  LEA.HI.X R5, R2, UR17, R5, 0x2, P0 ;  /* 0x0000001102057c11 */ /* 0x000fe400080f1405 */
[----:B------:R-:W-:-:S02]  /*cfa0*/  ISETP.GE.AND P0, PT, R0, UR15, PT ;  /* 0x0000000f00007c0c */ /* 0x000fc4000bf06270 */
[----:B------:R-:W-:Y:S01]  /*cfb0*/  LEA.HI.X R9, R6, UR19, R3, 0x2, P1 ;  /* 0x0000001306097c11 */ /* 0x000fe200088f1403 */
[----:B-1----:R1:W-:Y:S04]  /*cfc0*/  REDG.E.ADD.F32.FTZ.RN.STRONG.GPU desc[UR28][R4.64], R11 ;  /* 0x0000000b040079a6 */ /* 0x0023e8000c12f31c */
[----:B--2---:R1:W-:Y:S06]  /*cfd0*/  REDG.E.ADD.F32.FTZ.RN.STRONG.GPU desc[UR28][R8.64], R13 ;  /* 0x0000000d080079a6 */ /* 0x0043ec000c12f31c */
[----:B------:R-:W-:Y:S05]  /*cfe0*/  @!P0 BRA `(.L_x_4026) ;  /* 0xfffffffc00a48947 */ /* 0x000fea000383ffff */
[----:B------:R-:W-:Y:S05]  /*cff0*/  BSYNC.RECONVERGENT B0 ;  /* 0x0000000000007941 */ /* 0x000fea0003800200 */
.L_x_4025:
[----:B------:R-:W-:Y:S05]  /*d000*/  EXIT ;  /* 0x000000000000794d */ /* 0x000fea0003800000 */
.L_x_3979:
[----:B------:R-:W-:Y:S01]  /*d010*/  MOV R231, R220 ;  /* 0x000000dc00e77202 */ /* 0x000fe20000000f00 */
[----:B------:R-:W-:Y:S01]  /*d020*/  HFMA2 R224, -RZ, RZ, 0, 5.9604644775390625e-08 ;  /* 0x00000001ffe07431 */ /* 0x000fe200000001ff */
[----:B------:R-:W-:Y:S02]  /*d030*/  MOV R233, RZ ;  /* 0x000000ff00e97202 */ /* 0x000fe40000000f00 */
[----:B------:R-:W-:-:S07]  /*d040*/  MOV R6, 0xffffffff ;  /* 0xffffffff00067802 */ /* 0x000fce0000000f00 */
[----:B01---5:R-:W-:Y:S05]  /*d050*/  WARPSYNC.COLLECTIVE R6, `(.L_x_4027) ;  /* 0x0000000006087348 */ /* 0x023fea0003c00000 */
[----:B------:R2:W3:Y:S02]  /*d060*/  SHFL.UP P6, R4, R231, R224, R233 ;  /* 0x040000e0e7047389 */ /* 0x0004e400000c00e9 */
[----:B0123-5:R-:W-:Y:S05]  /*d070*/  ENDCOLLECTIVE ;  /* 0x000000000000791b */ /* 0x02ffea0003800000 */
.L_x_4027:
[----:B------:R-:W-:Y:S02]  /*d080*/  MOV R231, R5 ;  /* 0x0000000500e77202 */ /* 0x000fe40000000f00 */
[----:B------:R-:W-:-:S07]  /*d090*/  MOV R7, R4 ;  /* 0x0000000400077202 */ /* 0x000fce0000000f00 */
[----:B------:R-:W-:Y:S05]  /*d0a0*/  WARPSYNC.COLLECTIVE R6, `(.L_x_4028) ;  /* 0x0000000006087348 */ /* 0x000fea0003c00000 */
[----:B------:R0:W1:Y:S02]  /*d0b0*/  SHFL.UP P6, R4, R231, R224, R233 ;  /* 0x040000e0e7047389 */ /* 0x00006400000c00e9 */
[----:B01----:R-:W-:Y:S05]  /*d0c0*/  ENDCOLLECTIVE ;  /* 0x000000000000791b */ /* 0x003fea0003800000 */
.L_x_4028:
        /* <DEDUP_REMOVED lines=8> */
.L_x_4029:
[----:B------:R-:W-:Y:S02]  /*d150*/  MOV R231, R223 ;  /* 0x000000df00e77202 */ /* 0x000fe40000000f00 */
[----:B------:R-:W-:-:S07]  /*d160*/  MOV R7, R4 ;  /* 0x0000000400077202 */ /* 0x000fce0000000f00 */
[----:B------:R-:W-:Y:S05]  /*d170*/  WARPSYNC.COLLECTIVE R6, `(.L_x_4030) ;  /* 0x0000000006087348 */ /* 0x000fea0003c00000 */
[----:B------:R0:W1:Y:S02]  /*d180*/  SHFL.UP P6, R4, R231, R224, R233 ;  /* 0x040000e0e7047389 */ /* 0x00006400000c00e9 */
[----:B01----:R-:W-:Y:S05]  /*d190*/  ENDCOLLECTIVE ;  /* 0x000000000000791b */ /* 0x003fea0003800000 */
.L_x_4030:
        /* <DEDUP_REMOVED lines=8> */
.L_x_4031:
[----:B------:R-:W-:Y:S02]  /*d220*/  MOV R231, R229 ;  /* 0x000000e500e77202 */ /* 0x000fe40000000f00 */
[----:B------:R-:W-:-:S07]  /*d230*/  MOV R5, R4 ;  /* 0x0000000400057202 */ /* 0x000fce0000000f00 */
[----:B------:R-:W-:Y:S05]  /*d240*/  WARPSYNC.COLLECTIVE R6, `(.L_x_4032) ;  /* 0x0000000006087348 */ /* 0x000fea0003c00000 */
[----:B------:R0:W1:Y:S02]  /*d250*/  SHFL.UP P6, R4, R231, R224, R233 ;  /* 0x040000e0e7047389 */ /* 0x00006400000c00e9 */
[----:B01----:R-:W-:Y:S05]  /*d260*/  ENDCOLLECTIVE ;  /* 0x000000000000791b */ /* 0x003fea0003800000 */
.L_x_4032:
        /* <DEDUP_REMOVED lines=8> */
.L_x_4033:
[----:B------:R-:W-:Y:S01]  /*d2f0*/  IMAD.MOV.U32 R231, RZ, RZ, R7 ;  /* 0x000000ffffe77224 */ /* 0x000fe200078e0007 */
[----:B------:R-:W-:-:S07]  /*d300*/  MOV R5, R4 ;  /* 0x0000000400057202 */ /* 0x000fce0000000f00 */
[----:B------:R-:W-:Y:S05]  /*d310*/  WARPSYNC.COLLECTIVE R6, `(.L_x_4034) ;  /* 0x0000000006087348 */ /* 0x000fea0003c00000 */
[----:B------:R0:W1:Y:S02]  /*d320*/  SHFL.UP P6, R4, R231, R224, R233 ;  /* 0x040000e0e7047389 */ /* 0x00006400000c00e9 */
[----:B01----:R-:W-:Y:S05]  /*d330*/  ENDCOLLECTIVE ;  /* 0x000000000000791b */ /* 0x003fea0003800000 */
.L_x_4034:
        /* <DEDUP_REMOVED lines=8> */
.L_x_4035:
[----:B------:R-:W-:Y:S02]  /*d3c0*/  MOV R231, R5 ;  /* 0x0000000500e77202 */ /* 0x000fe40000000f00 */
[----:B------:R-:W-:-:S07]  /*d3d0*/  MOV R223, R4 ;  /* 0x0000000400df7202 */ /* 0x000fce0000000f00 */
[----:B------:R-:W-:Y:S05]  /*d3e0*/  WARPSYNC.COLLECTIVE R6, `(.L_x_4036) ;  /* 0x0000000006087348 */ /* 0x000fea0003c00000 */
[----:B------:R0:W1:Y:S02]  /*d3f0*/  SHFL.UP P6, R4, R231, R224, R233 ;  /* 0x040000e0e7047389 */ /* 0x00006400000c00e9 */
[----:B01----:R-:W-:Y:S05]  /*d400*/  ENDCOLLECTIVE ;  /* 0x000000000000791b */ /* 0x003fea0003800000 */
.L_x_4036:
[----:B------:R-:W-:Y:S05]  /*d410*/  BRA `(.L_x_4037) ;  /* 0xffffffb400047947 */ /* 0x000fea000383ffff */
.L_x_3980:
        /* <DEDUP_REMOVED lines=8> */
.L_x_4039:
[----:B------:R-:W-:Y:S05]  /*d4a0*/  BSYNC B0 ;  /* 0x0000000000007941 */ /* 0x000fea0003800000 */
.L_x_4038:
[----:B------:R-:W-:Y:S05]  /*d4b0*/  BRA `(.L_x_4040) ;  /* 0xffffffb000f47947 */ /* 0x000fea000383ffff */
.L_x_3981:
        /* <DEDUP_REMOVED lines=8> */
.L_x_4042:
[----:B------:R-:W-:Y:S05]  /*d540*/  BSYNC B0 ;  /* 0x0000000000007941 */ /* 0x000fea0003800000 */
.L_x_4041:
[----:B------:R-:W-:Y:S05]  /*d550*/  BRA `(.L_x_4043) ;  /* 0xffffffb000d47947 */ /* 0x000fea000383ffff */
.L_x_3982:
        /* <DEDUP_REMOVED lines=8> */
.L_x_4045:
[----:B------:R-:W-:Y:S05]  /*d5e0*/  BSYNC B0 ;  /* 0x0000000000007941 */ /* 0x000fea0003800000 */
.L_x_4044:
[----:B------:R-:W-:Y:S01]  /*d5f0*/  MOV R231, R222 ;  /* 0x000000de00e77202 */ /* 0x000fe20000000f00 */
[----:B------:R-:W-:Y:S02]  /*d600*/  HFMA2 R224, -RZ, RZ, 0, 5.9604644775390625e-08 ;  /* 0x00000001ffe07431 */ /* 0x000fe400000001ff */
[----:B------:R-:W-:Y:S01]  /*d610*/  IMAD.MOV.U32 R233, RZ, RZ, RZ ;  /* 0x000000ffffe97224 */ /* 0x000fe200078e00ff */
[----:B------:R-:W-:Y:S01]  /*d620*/  MOV R6, 0xffffffff ;  /* 0xffffffff00067802 */ /* 0x000fe20000000f00 */
[----:B------:R-:W-:Y:S01]  /*d630*/  HFMA2 R218, -RZ, RZ, 0, 0 ;  /* 0x00000000ffda7431 */ /* 0x000fe200000001ff */
[----:B------:R-:W-:Y:S02]  /*d640*/  MOV R235, R2 ;  /* 0x0000000200eb7202 */ /* 0x000fe40000000f00 */
[----:B------:R-:W-:Y:S02]  /*d650*/  MOV R7, 0x1f ;  /* 0x0000001f00077802 */ /* 0x000fe40000000f00 */
[----:B------:R-:W-:-:S07]  /*d660*/  MOV R220, R4 ;  /* 0x0000000400dc7202 */ /* 0x000fce0000000f00 */
[----:B------:R-:W-:Y:S05]  /*d670*/  WARPSYNC.COLLECTIVE R6, `(.L_x_4046) ;  /* 0x0000000006087348 */ /* 0x000fea0003c00000 */
[----:B------:R0:W1:Y:S02]  /*d680*/  SHFL.UP P6, R4, R231, R224, R233 ;  /* 0x040000e0e7047389 */ /* 0x00006400000c00e9 */
[----:B01----:R-:W-:Y:S05]  /*d690*/  ENDCOLLECTIVE ;  /* 0x000000000000791b */ /* 0x003fea0003800000 */
.L_x_4046:
[----:B------:R-:W-:Y:S05]  /*d6a0*/  WARPSYNC.COLLECTIVE R6, `(.L_x_4047) ;  /* 0x0000000006087348 */ /* 0x000fea0003c00000 */
[----:B------:R0:W1:Y:S02]  /*d6b0*/  SHFL.IDX P2, R226, R235, R218, R7 ;  /* 0x000000daebe27389 */ /* 0x0000640000040007 */
[----:B01----:R-:W-:Y:S05]  /*d6c0*/  ENDCOLLECTIVE ;  /* 0x000000000000791b */ /* 0x003fea0003800000 */
.L_x_4047:
[----:B------:R-:W-:Y:S02]  /*d6d0*/  MOV R235, R3 ;  /* 0x0000000300eb7202 */ /* 0x000fe40000000f00 */
[----:B------:R-:W-:Y:S02]  /*d6e0*/  MOV R223, R4 ;  /* 0x0000000400df7202 */ /* 0x000fe40000000f00 */
[----:B------:R-:W-:-:S07]  /*d6f0*/  MOV R4, R226 ;  /* 0x000000e200047202 */ /* 0x000fce0000000f00 */
[----:B------:R-:W-:Y:S05]  /*d700*/  WARPSYNC.COLLECTIVE R6, `(.L_x_4048) ;  /* 0x0000000006087348 */ /* 0x000fea0003c00000 */
[----:B------:R0:W1:Y:S02]  /*d710*/  SHFL.IDX P2, R226, R235, R218, R7 ;  /* 0x000000daebe27389 */ /* 0x0000640000040007 */
[----:B01----:R-:W-:Y:S05]  /*d720*/  ENDCOLLECTIVE ;  /* 0x000000000000791b */ /* 0x003fea0003800000 */
.L_x_4048:
[----:B------:R-:W-:Y:S01]  /*d730*/  MOV R5, R226 ;  /* 0x000000e200057202 */ /* 0x000fe20000000f00 */
[----:B------:R-:W-:Y:S06]  /*d740*/  BRA `(.L_x_4049) ;  /* 0xffffffb000707947 */ /* 0x000fec000383ffff */
.L_x_3984:
[----:B------:R-:W-:Y:S01]  /*d750*/  MOV R239, R4 ;  /* 0x0000000400ef7202 */ /* 0x000fe20000000f00 */
[----:B------:R-:W-:Y:S01]  /*d760*/  HFMA2 R216, -RZ, RZ, 0, 5.9604644775390625e-08 ;  /* 0x00000001ffd87431 */ /* 0x000fe200000001ff */
[----:B------:R-:W-:Y:S01]  /*d770*/  MOV R241, 0x1f ;  /* 0x0000001f00f17802 */ /* 0x000fe20000000f00 */
[----:B------:R-:W-:Y:S01]  /*d780*/  HFMA2 R218, -RZ, RZ, 0, 0 ;  /* 0x00000000ffda7431 */ /* 0x000fe200000001ff */
[----:B------:R-:W-:-:S07]  /*d790*/  MOV R6, 0xffffffff ;  /* 0xffffffff00067802 */ /* 0x000fce0000000f00 */
[----:B------:R-:W-:Y:S05]  /*d7a0*/  WARPSYNC.COLLECTIVE R6, `(.L_x_4050) ;  /* 0x0000000006087348 */ /* 0x000fea0003c00000 */
[----:B------:R0:W1:Y:S02]  /*d7b0*/  SHFL.DOWN P2, R237, R239, R216, R241 ;  /* 0x080000d8efed7389 */ /* 0x00006400000400f1 */
[----:B01----:R-:W-:Y:S05]  /*d7c0*/  ENDCOLLECTIVE ;  /* 0x000000000000791b */ /* 0x003fea0003800000 */
.L_x_4050:
[----:B------:R-:W-:Y:S02]  /*d7d0*/  MOV R239, R5 ;  /* 0x0000000500ef7202 */ /* 0x000fe40000000f00 */
[----:B------:R-:W-:-:S07]  /*d7e0*/  MOV R7, R237 ;  /* 0x000000ed00077202 */ /* 0x000fce0000000f00 */
[----:B------:R-:W-:Y:S05]  /*d7f0*/  WARPSYNC.COLLECTIVE R6, `(.L_x_4051) ;  /* 0x0000000006087348 */ /* 0x000fea0003c00000 */
[----:B------:R0:W1:Y:S02]  /*d800*/  SHFL.DOWN P2, R237, R239, R216, R241 ;  /* 0x080000d8efed7389 */ /* 0x00006400000400f1 */
[----:B01----:R-:W-:Y:S05]  /*d810*/  ENDCOLLECTIVE ;  /* 0x000000000000791b */ /* 0x003fea0003800000 */
.L_x_4051:
        /* <DEDUP_REMOVED lines=11> */
.L_x_4052:
[----:B------:R-:W-:Y:S01]  /*d8d0*/  MOV R239, R5 ;  /* 0x0000000500ef7202 */ /* 0x000fe20000000f00 */
[----:B------:R-:W-:-:S07]  /*d8e0*/  IMAD.MOV.U32 R7, RZ, RZ, R237 ;  /* 0x000000ffff077224 */ /* 0x000fce00078e00ed */
[----:B------:R-:W-:Y:S05]  /*d8f0*/  WARPSYNC.COLLECTIVE R6, `(.L_x_4053) ;  /* 0x0000000006087348 */ /* 0x000fea0003c00000 */
[----:B------:R0:W1:Y:S02]  /*d900*/  SHFL.DOWN P2, R237, R239, R216, R241 ;  /* 0x080000d8efed7389 */ /* 0x00006400000400f1 */
[----:B01----:R-:W-:Y:S05]  /*d910*/  ENDCOLLECTIVE ;  /* 0x000000000000791b */ /* 0x003fea0003800000 */
.L_x_4053:
        /* <DEDUP_REMOVED lines=11> */
.L_x_4054:
[----:B------:R-:W-:Y:S02]  /*d9d0*/  MOV R239, R5 ;  /* 0x0000000500ef7202 */ /* 0x000fe40000000f00 */
[----:B------:R-:W-:-:S07]  /*d9e0*/  MOV R7, R237 ;  /* 0x000000ed00077202 */ /* 0x000fce0000000f00 */
[----:B------:R-:W-:Y:S05]  /*d9f0*/  WARPSYNC.COLLECTIVE R6, `(.L_x_4055) ;  /* 0x0000000006087348 */ /* 0x000fea0003c00000 */
[----:B------:R0:W1:Y:S02]  /*da00*/  SHFL.DOWN P2, R237, R239, R216, R241 ;  /* 0x080000d8efed7389 */ /* 0x00006400000400f1 */
[----:B01----:R-:W-:Y:S05]  /*da10*/  ENDCOLLECTIVE ;  /* 0x000000000000791b */ /* 0x003fea0003800000 */
.L_x_4055:
        /* <DEDUP_REMOVED lines=11> */
.L_x_4056:
[----:B------:R-:W-:Y:S02]  /*dad0*/  MOV R239, R5 ;  /* 0x0000000500ef7202 */ /* 0x000fe40000000f00 */
[----:B------:R-:W-:-:S07]  /*dae0*/  MOV R7, R237 ;  /* 0x000000ed00077202 */ /* 0x000fce0000000f00 */
[----:B------:R-:W-:Y:S05]  /*daf0*/  WARPSYNC.COLLECTIVE R6, `(.L_x_4057) ;  /* 0x0000000006087348 */ /* 0x000fea0003c00000 */
[----:B------:R0:W1:Y:S02]  /*db00*/  SHFL.DOWN P2, R237, R239, R216, R241 ;  /* 0x080000d8efed7389 */ /* 0x00006400000400f1 */
[----:B01----:R-:W-:Y:S05]  /*db10*/  ENDCOLLECTIVE ;  /* 0x000000000000791b */ /* 0x003fea0003800000 */
.L_x_4057:
[----:B------:R-:W-:Y:S01]  /*db20*/  @!P0 FMUL.FTZ R7, R4, R7 ;  /* 0x0000000704078220 */ /* 0x000fe20000410000 */
[----:B------:R-:W-:Y:S01]  /*db30*/  IMAD.MOV.U32 R216, RZ, RZ, 0x10 ;  /* 0x00000010ffd87424 */ /* 0x000fe200078e00ff */
        /* <DEDUP_REMOVED lines=9> */
.L_x_4058:
[----:B------:R-:W-:Y:S02]  /*dbd0*/  MOV R239, R5 ;  /* 0x0000000500ef7202 */ /* 0x000fe40000000f00 */
[----:B------:R-:W-:-:S07]  /*dbe0*/  MOV R7, R237 ;  /* 0x000000ed00077202 */ /* 0x000fce0000000f00 */
[----:B------:R-:W-:Y:S05]  /*dbf0*/  WARPSYNC.COLLECTIVE R6, `(.L_x_4059) ;  /* 0x0000000006087348 */ /* 0x000fea0003c00000 */
[----:B------:R0:W1:Y:S02]  /*dc00*/  SHFL.DOWN P2, R237, R239, R216, R241 ;  /* 0x080000d8efed7389 */ /* 0x00006400000400f1 */
[----:B01----:R-:W-:Y:S05]  /*dc10*/  ENDCOLLECTIVE ;  /* 0x000000000000791b */ /* 0x003fea0003800000 */
.L_x_4059:
[----:B------:R-:W-:Y:S01]  /*dc20*/  @!P0 FMUL.FTZ R7, R4, R7 ;  /* 0x0000000704078220 */ /* 0x000fe20000410000 */
[----:B------:R-:W-:Y:S01]  /*dc30*/  HFMA2 R216, -RZ, RZ, 0, 5.9604644775390625e-08 ;  /* 0x00000001ffd87431 */ /* 0x000fe200000001ff */
[----:B------:R-:W-:-:S05]  /*dc40*/  MOV R208, R237 ;  /* 0x000000ed00d07202 */ /* 0x000fca0000000f00 */
[----:B------:R-:W-:Y:S01]  /*dc50*/  @!P0 FFMA.FTZ R208, R4, R208, R5 ;  /* 0x000000d004d08223 */ /* 0x000fe20000010005 */
[----:B------:R-:W-:Y:S02]  /*dc60*/  @!P0 MOV R4, R7 ;  /* 0x0000000700048202 */ /* 0x000fe40000000f00 */
[----:B------:R-:W-:Y:S02]  /*dc70*/  MOV R7, 0x1f ;  /* 0x0000001f00077802 */ /* 0x000fe40000000f00 */
[----:B------:R-:W-:Y:S02]  /*dc80*/  MOV R235, R4 ;  /* 0x0000000400eb7202 */ /* 0x000fe40000000f00 */
[----:B------:R-:W-:Y:S02]  /*dc90*/  @!P0 MOV R5, R208 ;  /* 0x000000d000058202 */ /* 0x000fe40000000f00 */
[----:B------:R-:W-:-:S07]  /*dca0*/  MOV R239, R4 ;  /* 0x0000000400ef7202 */ /* 0x000fce0000000f00 */
[----:B------:R-:W-:Y:S05]  /*dcb0*/  WARPSYNC.COLLECTIVE R6, `(.L_x_4060) ;  /* 0x0000000006087348 */ /* 0x000fea0003c00000 */
[----:B------:R0:W1:Y:S02]  /*dcc0*/  SHFL.IDX P2, R226, R235, R218, R7 ;  /* 0x000000daebe27389 */ /* 0x0000640000040007 */
[----:B01----:R-:W-:Y:S05]  /*dcd0*/  ENDCOLLECTIVE ;  /* 0x000000000000791b */ /* 0x003fea0003800000 */
.L_x_4060:
[----:B------:R-:W-:Y:S02]  /*dce0*/  ISETP.NE.AND P0, PT, R96, 0x1f, PT ;  /* 0x0000001f6000780c */ /* 0x000fe40003f05270 */
[----:B------:R-:W-:Y:S02]  /*dcf0*/  MOV R235, R5 ;  /* 0x0000000500eb7202 */ /* 0x000fe40000000f00 */
[----:B------:R-:W-:-:S09]  /*dd00*/  MOV R208, R226 ;  /* 0x000000e200d07202 */ /* 0x000fd20000000f00 */
[----:B------:R-:W-:Y:S05]  /*dd10*/  WARPSYNC.COLLECTIVE R6, `(.L_x_4061) ;  /* 0x0000000006087348 */ /* 0x000fea0003c00000 */
[----:B------:R0:W1:Y:S02]  /*dd20*/  SHFL.IDX P2, R226, R235, R218, R7 ;  /* 0x000000daebe27389 */ /* 0x0000640000040007 */
[----:B01----:R-:W-:Y:S05]  /*dd30*/  ENDCOLLECTIVE ;  /* 0x000000000000791b */ /* 0x003fea0003800000 */
.L_x_4061:
[----:B------:R-:W-:Y:S05]  /*dd40*/  WARPSYNC.COLLECTIVE R6, `(.L_x_4062) ;  /* 0x0000000006087348 */ /* 0x000fea0003c00000 */
[----:B------:R0:W1:Y:S02]  /*dd50*/  SHFL.DOWN P2, R237, R239, R216, R241 ;  /* 0x080000d8efed7389 */ /* 0x00006400000400f1 */
[----:B01----:R-:W-:Y:S05]  /*dd60*/  ENDCOLLECTIVE ;  /* 0x000000000000791b */ /* 0x003fea0003800000 */
.L_x_4062:
        /* <DEDUP_REMOVED lines=8> */
.L_x_4063:
[----:B------:R-:W-:-:S07]  /*ddf0*/  FMUL.FTZ R208, R2, R208 ;  /* 0x000000d002d07220 */ /* 0x000fce0000410000 */
[----:B------:R-:W-:Y:S05]  /*de00*/  WARPSYNC.COLLECTIVE R6, `(.L_x_4064) ;  /* 0x0000000006087348 */ /* 0x000fea0003c00000 */
[----:B------:R0:W1:Y:S02]  /*de10*/  SHFL.IDX P2, R226, R235, R218, R7 ;  /* 0x000000daebe27389 */ /* 0x0000640000040007 */
[----:B01----:R-:W-:Y:S05]  /*de20*/  ENDCOLLECTIVE ;  /* 0x000000000000791b */ /* 0x003fea0003800000 */
.L_x_4064:
[----:B------:R-:W-:Y:S02]  /*de30*/  MOV R235, R3 ;  /* 0x0000000300eb7202 */ /* 0x000fe40000000f00 */
[----:B------:R-:W-:-:S07]  /*de40*/  MOV R214, R226 ;  /* 0x000000e200d67202 */ /* 0x000fce0000000f00 */
[----:B------:R-:W-:Y:S05]  /*de50*/  WARPSYNC.COLLECTIVE R6, `(.L_x_4065) ;  /* 0x0000000006087348 */ /* 0x000fea0003c00000 */
[----:B------:R0:W1:Y:S02]  /*de60*/  SHFL.IDX P2, R226, R235, R218, R7 ;  /* 0x000000daebe27389 */ /* 0x0000640000040007 */
[----:B01----:R-:W-:Y:S05]  /*de70*/  ENDCOLLECTIVE ;  /* 0x000000000000791b */ /* 0x003fea0003800000 */
.L_x_4065:
[----:B------:R-:W-:Y:S01]  /*de80*/  MOV R216, R226 ;  /* 0x000000e200d87202 */ /* 0x000fe20000000f00 */
[----:B------:R-:W-:Y:S06]  /*de90*/  BRA `(.L_x_4066) ;  /* 0xffffffb000707947 */ /* 0x000fec000383ffff */
.L_x_4067:
        /* <DEDUP_REMOVED lines=14> */
.L_x_10447:


//--------------------- .text._Z25selective_scan_bwd_kernelI32Selective_Scan_bwd_kernel_traitsILi64ELi16ELb0ELb1ELb0ELb0ELb0EN3c104HalfEfEEv12SSMParamsBwd --------------------------
	.section	.text._Z25selective_scan_bwd_kernelI32Selective_Scan_bwd_kernel_traitsILi64ELi16ELb0ELb1ELb0ELb0ELb0EN3c104HalfEfEEv12SSMParamsBwd,"ax",@progbits
	.align	128
        .global         _Z25selective_scan_bwd_kernelI32Selective_Scan_bwd_kernel_traitsILi64ELi16ELb0ELb1ELb0ELb0ELb0EN3c104HalfEfEEv12SSMParamsBwd
        .type           _Z25selective_scan_bwd_kernelI32Selective_Scan_bwd_kernel_traitsILi64ELi16ELb0ELb1ELb0ELb0ELb0EN3c104HalfEfEEv12SSMParamsBwd,@function
        .size           _Z25selective_scan_bwd_kernelI32Selective_Scan_bwd_kernel_traitsILi64ELi16ELb0ELb1ELb0ELb0ELb0EN3c104HalfEfEEv12SSMParamsBwd,(.L_x_10448 - _Z25selective_scan_bwd_kernelI32Selective_Scan_bwd_kernel_traitsILi64ELi16ELb0ELb1ELb0ELb0ELb0EN3c104HalfEfEEv12SSMParamsBwd)
        .other          _Z25selective_scan_bwd_kernelI32Selective_Scan_bwd_kernel_traitsILi64ELi16ELb0ELb1ELb0ELb0ELb0EN3c104HalfEfEEv12SSMParamsBwd,@"STO_CUDA_ENTRY STV_DEFAULT"
_Z25selective_scan_bwd_kernelI32Selective_Scan_bwd_kernel_traitsILi64ELi16ELb0ELb1ELb0ELb0ELb0EN3c104HalfEfEEv12SSMParamsBwd:
.text._Z25selective_scan_bwd_kernelI32Selective_Scan_bwd_kernel_traitsILi64ELi16ELb0ELb1ELb0ELb0ELb0EN3c104HalfEfEEv12SSMParamsBwd:
[----:B------:R-:W-:Y:S01]  /*0000*/  LDC R1, c[0x0][0x37c] ;  /* 0x0000df00ff017b82 */ /* 0x000fe20000000800 */
[----:B------:R-:W0:Y:S07]  /*0010*/  LDCU.64 UR8, c[0x0][0x470] ;  /* 0x00008e00ff0877ac */ /* 0x000e2e0008000a00 */
[----:B------:R-:W1:Y:S01]  /*0020*/  S2UR UR7, SR_CTAID.Y ;  /* 0x00000000000779c3 */ /* 0x000e620000002600 */
[----:B------:R-:W-:Y:S01]  /*0030*/  CS2R R144, SRZ ;  /* 0x0000000000907805 */ /* 0x000fe2000001ff00 */
[----:B------:R-:W-:Y:S01]  /*0040*/  HFMA2 R147, -RZ, RZ, 0, 0 ;  /* 0x00000000ff937431 */ /* 0x000fe200000001ff */
[----:B------:R-:W2:Y:S01]  /*0050*/  LDCU.64 UR28, c[0x0][0x358] ;  /* 0x00006b00ff1c77ac */ /* 0x000ea20008000a00 */
[----:B------:R-:W3:Y:S01]  /*0060*/  LDCU UR24, c[0x0][0x398] ;  /* 0x00007300ff1877ac */ /* 0x000ee20008000800 */
[----:B------:R-:W4:Y:S03]  /*0070*/  LDCU.64 UR4, c[0x0][0x458] ;  /* 0x00008b00ff0477ac */ /* 0x000f260008000a00 */
[----:B------:R-:W2:Y:S01]  /*0080*/  S2UR UR32, SR_CTAID.X ;  /* 0x00000000002079c3 */ /* 0x000ea20000002500 */
[----:B------:R-:W2:Y:S01]  /*0090*/  LDCU.128 UR16, c[0x0][0x3f0] ;  /* 0x00007e00ff1077ac */ /* 0x000ea20008000c00 */
[----:B0-----:R-:W-:Y:S01]  /*00a0*/  UISETP.NE.U32.AND UP1, UPT, UR8, URZ, UPT ;  /* 0x000000ff0800728c */ /* 0x001fe2000bf25070 */
[----:B------:R-:W0:Y:S03]  /*00b0*/  LDCU.128 UR12, c[0x0][0x400] ;  /* 0x00008000ff0c77ac */ /* 0x000e260008000c00 */
[----:B------:R-:W-:Y:S01]  /*00c0*/  UISETP.NE.AND.EX UP1, UPT, UR9, URZ, UPT, UP1 ;  /* 0x000000ff0900728c */ /* 0x000fe2000bf25310 */
[----:B---3--:R-:W-:Y:S01]  /*00d0*/  IMAD.U32 R0, RZ, RZ, UR24 ;  /* 0x00000018ff007e24 */ /* 0x008fe2000f8e00ff */
[----:B------:R-:W3:Y:S04]  /*00e0*/  LDCU.64 UR22, c[0x0][0x498] ;  /* 0x00009300ff1677ac */ /* 0x000ee80008000a00 */
[----:B------:R-:W-:Y:S01]  /*00f0*/  PLOP3.LUT P1, PT, PT, PT, UP1, 0x80, 0x8 ;  /* 0x000000000008781c */ /* 0x000fe20003f2f018 */
[----:B----4-:R-:W-:Y:S01]  /*0100*/  UISETP.NE.U32.AND UP0, UPT, UR4, URZ, UPT ;  /* 0x000000ff0400728c */ /* 0x010fe2000bf05070 */
[----:B------:R-:W4:Y:S03]  /*0110*/  LDCU UR25, c[0x0][0x394] ;  /* 0x00007280ff1977ac */ /* 0x000f260008000800 */
[----:B-1----:R-:W-:Y:S01]  /*0120*/  @UP1 ULEA UR8, UP3, UR7, UR8, 0x2 ;  /* 0x0000000807081291 */ /* 0x002fe2000f8610ff */
[----:B------:R-:W-:Y:S01]  /*0130*/  IABS R9, R0 ;  /* 0x0000000000097213 */ /* 0x000fe20000000000 */
[----:B------:R-:W-:-:S02]  /*0140*/  UISETP.NE.AND.EX UP0, UPT, UR5, URZ, UPT, UP0 ;  /* 0x000000ff0500728c */ /* 0x000fc4000bf05300 */
[----:B------:R-:W-:Y:S02]  /*0150*/  @UP1 ULEA.HI.X UR9, UR7, UR9, URZ, 0x2, UP3 ;  /* 0x0000000907091291 */ /* 0x000fe400098f14ff */
[----:B------:R-:W-:Y:S01]  /*0160*/  MOV R4, UR8 ;  /* 0x0000000800047c02 */ /* 0x000fe20008000f00 */
[----:B------:R-:W1:Y:S01]  /*0170*/  I2F.RP R0, R9 ;  /* 0x0000000900007306 */ /* 0x000e620000209400 */
[----:B------:R-:W-:Y:S01]  /*0180*/  PLOP3.LUT P0, PT, PT, PT, UP0, 0x80, 0x8 ;  /* 0x000000000008781c */ /* 0x000fe20003f0f008 */
[----:B------:R-:W4:Y:S01]  /*0190*/  LDCU.64 UR30, c[0x0][0x480] ;  /* 0x00009000ff1e77ac */ /* 0x000f220008000a00 */
[----:B------:R-:W-:-:S03]  /*01a0*/  MOV R5, UR9 ;  /* 0x0000000900057c02 */ /* 0x000fc60008000f00 */
[----:B------:R-:W-:Y:S02]  /*01b0*/  @UP0 ULEA UR4, UP2, UR7, UR4, 0x2 ;  /* 0x0000000407040291 */ /* 0x000fe4000f8410ff */
[----:B--2---:R-:W5:Y:S01]  /*01c0*/  @P1 LDG.E R145, desc[UR28][R4.64] ;  /* 0x0000001c04911981 */ /* 0x004f62000c1e1900 */
[----:B------:R-:W2:Y:S03]  /*01d0*/  LDCU.64 UR26, c[0x0][0x3b0] ;  /* 0x00007600ff1a77ac */ /* 0x000ea60008000a00 */
[----:B------:R-:W-:Y:S01]  /*01e0*/  MOV R2, UR4 ;  /* 0x0000000400027c02 */ /* 0x000fe20008000f00 */
[----:B------:R-:W-:Y:S01]  /*01f0*/  @UP0 ULEA.HI.X UR5, UR7, UR5, URZ, 0x2, UP2 ;  /* 0x0000000507050291 */ /* 0x000fe200090f14ff */
[----:B-1----:R-:W1:Y:S05]  /*0200*/  MUFU.RCP R0, R0 ;  /* 0x0000000000007308 */ /* 0x002e6a0000001000 */
[----:B------:R-:W-:-:S05]  /*0210*/  IMAD.U32 R3, RZ, RZ, UR5 ;  /* 0x00000005ff037e24 */ /* 0x000fca000f8e00ff */
[----:B------:R0:W5:Y:S01]  /*0220*/  @P0 LDG.E R147, desc[UR28][R2.64] ;  /* 0x0000001c02930981 */ /* 0x000162000c1e1900 */
[----:B-1----:R-:W-:-:S04]  /*0230*/  IADD3 R6, PT, PT, R0, 0xffffffe, RZ ;  /* 0x0ffffffe00067810 */ /* 0x002fc80007ffe0ff */
[----:B------:R1:W3:Y:S02]  /*0240*/  F2I.FTZ.U32.TRUNC.NTZ R7, R6 ;  /* 0x0000000600077305 */ /* 0x0002e4000021f000 */
[----:B-1----:R-:W-:-:S04]  /*0250*/  MOV R6, RZ ;  /* 0x000000ff00067202 */ /* 0x002fc80000000f00 */
[----:B------:R-:W-:Y:S02]  /*0260*/  R2UR UR4, R6 ;  /* 0x00000000060472ca */ /* 0x000fe400000e0000 */
[----:B---3--:R-:W-:Y:S01]  /*0270*/  R2UR UR5, R7 ;  /* 0x00000000070572ca */ /* 0x008fe200000e0000 */
[----:B0-----:R-:W-:-:S04]  /*0280*/  IMAD.MOV R2, RZ, RZ, -R7 ;  /* 0x000000ffff027224 */ /* 0x001fc800078e0a07 */
[----:B------:R-:W-:Y:S01]  /*0290*/  IMAD R3, R2, R9, RZ ;  /* 0x0000000902037224 */ /* 0x000fe200078e02ff */
[----:B------:R-:W-:-:S07]  /*02a0*/  IABS R0, UR7 ;  /* 0x0000000700007c13 */ /* 0x000fce0008000000 */
[----:B------:R-:W-:Y:S01]  /*02b0*/  IMAD.HI.U32 R3, R7, R3, UR4 ;  /* 0x0000000407037e27 */ /* 0x000fe2000f8e0003 */
[----:B------:R-:W-:-:S04]  /*02c0*/  R2UR UR10, R0 ;  /* 0x00000000000a72ca */ /* 0x000fc800000e0000 */
[----:B------:R-:W-:-:S13]  /*02d0*/  R2UR UR8, R3 ;  /* 0x00000000030872ca */ /* 0x000fda00000e0000 */
[----:B------:R-:W-:-:S07]  /*02e0*/  UIMAD.WIDE.U32 UR8, UR8, UR10, URZ ;  /* 0x0000000a080872a5 */ /* 0x000fce000f8e00ff */
[----:B------:R-:W-:Y:S02]  /*02f0*/  UMOV UR6, UR9 ;  /* 0x0000000900067c82 */ /* 0x000fe40008000000 */
[----:B------:R-:W-:-:S05]  /*0300*/  IADD3 R0, PT, PT, RZ, -UR6, RZ ;  /* 0x80000006ff007c10 */ /* 0x000fca000fffe0ff */
[C---:B------:R-:W-:Y:S01]  /*0310*/  IMAD R0, R9.reuse, R0, UR10 ;  /* 0x0000000a09007e24 */ /* 0x040fe2000f8e0200 */
[----:B------:R-:W-:Y:S02]  /*0320*/  UIMAD.WIDE.U32 UR4, UR32, UR16, URZ ;  /* 0x00000010200472a5 */ /* 0x000fe4000f8e00ff */
[----:B------:R-:W-:Y:S02]  /*0330*/  UIMAD.WIDE.U32 UR20, UR32, UR12, URZ ;  /* 0x0000000c201472a5 */ /* 0x000fe4000f8e00ff */
[----:B------:R-:W-:Y:S01]  /*0340*/  ISETP.GT.U32.AND P0, PT, R9, R0, PT ;  /* 0x000000000900720c */ /* 0x000fe20003f04070 */
[----:B------:R-:W-:Y:S01]  /*0350*/  UIMAD UR5, UR32, UR17, UR5 ;  /* 0x00000011200572a4 */ /* 0x000fe2000f8e0205 */
[----:B------:R-:W0:Y:S01]  /*0360*/  LDCU.128 UR8, c[0x0][0x460] ;  /* 0x00008c00ff0877ac */ /* 0x000e220008000c00 */
[----:B------:R-:W-:Y:S02]  /*0370*/  UIMAD UR13, UR32, UR13, UR21 ;  /* 0x0000000d200d72a4 */ /* 0x000fe4000f8e0215 */
[----:B------:R-:W-:Y:S01]  /*0380*/  UIMAD.WIDE.U32 UR4, UR7, UR18, UR4 ;  /* 0x00000012070472a5 */ /* 0x000fe2000f8e0004 */
[----:B------:R-:W-:-:S07]  /*0390*/  UMOV UR12, UR20 ;  /* 0x00000014000c7c82 */ /* 0x000fce0008000000 */
[----:B------:R-:W-:Y:S01]  /*03a0*/  VOTEU.ANY UP1, P0 ;  /* 0x0000000000ff7886 */ /* 0x000fe20000020100 */
[----:B------:R-:W-:Y:S01]  /*03b0*/  PLOP3.LUT P0, PT, PT, PT, UP1, 0x80, 0x8 ;  /* 0x000000000008781c */ /* 0x000fe20003f0f018 */
[----:B------:R-:W-:Y:S02]  /*03c0*/  UIMAD.WIDE.U32 UR20, UR32, UR22, URZ ;  /* 0x00000016201472a5 */ /* 0x000fe4000f8e00ff */
[----:B------:R-:W-:Y:S02]  /*03d0*/  UIMAD.WIDE.U32 UR12, UR7, UR14, UR12 ;  /* 0x0000000e070c72a5 */ /* 0x000fe4000f8e000c */
[----:B------:R-:W-:Y:S02]  /*03e0*/  UIMAD UR17, UR7, UR19, UR5 ;  /* 0x00000013071172a4 */ /* 0x000fe4000f8e0205 */
[----:B------:R-:W-:Y:S01]  /*03f0*/  UIMAD UR5, UR32, UR23, UR21 ;  /* 0x00000017200572a4 */ /* 0x000fe2000f8e0215 */
[----:B------:R-:W1:Y:S01]  /*0400*/  LDCU.64 UR22, c[0x0][0x4a0] ;  /* 0x00009400ff1677ac */ /* 0x000e620008000a00 */
[----:B------:R-:W-:-:S02]  /*0410*/  UIMAD UR15, UR7, UR15, UR13 ;  /* 0x0000000f070f72a4 */ /* 0x000fc4000f8e020d */
[----:B----4-:R-:W-:Y:S02]  /*0420*/  ULEA UR13, UR25, 0xfffffc00, 0xa ;  /* 0xfffffc00190d7891 */ /* 0x010fe4000f8e50ff */
[-C--:B------:R-:W-:Y:S02]  /*0430*/  @!P0 IADD3 R0, PT, PT, R0, -R9.reuse, RZ ;  /* 0x8000000900008210 */ /* 0x080fe40007ffe0ff */
[----:B------:R-:W-:Y:S02]  /*0440*/  UIADD3 UR4, UP0, UPT, UR13, UR4, URZ ;  /* 0x000000040d047290 */ /* 0x000fe4000ff1e0ff */
[----:B------:R-:W-:Y:S01]  /*0450*/  USHF.R.S32.HI UR14, URZ, 0x1f, UR13 ;  /* 0x0000001fff0e7899 */ /* 0x000fe2000801140d */
[----:B------:R-:W-:Y:S01]  /*0460*/  ISETP.GE.U32.AND P0, PT, R0, R9, PT ;  /* 0x000000090000720c */ /* 0x000fe20003f06070 */
[----:B0-----:R-:W-:Y:S02]  /*0470*/  ULEA UR16, UP2, UR4, UR8, 0x1 ;  /* 0x0000000804107291 */ /* 0x001fe4000f8408ff */
[----:B------:R-:W-:-:S04]  /*0480*/  UIADD3.X UR17, UPT, UPT, UR14, UR17, URZ, UP0, !UPT ;  /* 0x000000110e117290 */ /* 0x000fc800087fe4ff */
[----:B------:R-:W-:-:S03]  /*0490*/  ULEA.HI.X UR17, UR4, UR9, UR17, 0x1, UP2 ;  /* 0x0000000904117291 */ /* 0x000fc600090f0c11 */
[----:B------:R-:W-:Y:S01]  /*04a0*/  UMOV UR4, UR20 ;  /* 0x0000001400047c82 */ /* 0x000fe20008000000 */
[----:B------:R-:W-:Y:S02]  /*04b0*/  UISETP.NE.U32.AND UP0, UPT, UR30, URZ, UPT ;  /* 0x000000ff1e00728c */ /* 0x000fe4000bf05070 */
[----:B-1----:R-:W-:Y:S02]  /*04c0*/  UIMAD.WIDE.U32 UR4, UR7, UR22, UR4 ;  /* 0x00000016070472a5 */ /* 0x002fe4000f8e0004 */
[----:B------:R-:W-:Y:S02]  /*04d0*/  UIADD3 UR12, UP3, UPT, UR13, UR12, URZ ;  /* 0x0000000c0d0c7290 */ /* 0x000fe4000ff7e0ff */
[----:B------:R-:W-:Y:S02]  /*04e0*/  UIMAD UR21, UR7, UR23, UR5 ;  /* 0x00000017071572a4 */ /* 0x000fe4000f8e0205 */
[----:B------:R-:W-:Y:S02]  /*04f0*/  UISETP.NE.AND.EX UP0, UPT, UR31, URZ, UPT, UP0 ;  /* 0x000000ff1f00728c */ /* 0x000fe4000bf05300 */
[----:B------:R-:W-:-:S02]  /*0500*/  ULOP3.LUT UR5, UR7, UR24, URZ, 0x3c, !UPT ;  /* 0x0000001807057292 */ /* 0x000fc4000f8e3cff */
[----:B------:R-:W-:Y:S02]  /*0510*/  ULEA UR18, UP4, UR12, UR10, 0x1 ;  /* 0x0000000a0c127291 */ /* 0x000fe4000f8808ff */
[----:B------:R-:W-:Y:S01]  /*0520*/  UIADD3.X UR19, UPT, UPT, UR14, UR15, URZ, UP3, !UPT ;  /* 0x0000000f0e137290 */ /* 0x000fe20009ffe4ff */
[----:B------:R-:W-:Y:S01]  /*0530*/  VOTEU.ANY UP2, P0 ;  /* 0x0000000000ff7886 */ /* 0x000fe20000040100 */
[----:B------:R-:W-:Y:S02]  /*0540*/  @!UP1 UIADD3 UR6, UPT, UPT, UR6, 0x1, URZ ;  /* 0x0000000106069890 */ /* 0x000fe4000fffe0ff */
[----:B------:R-:W-:Y:S02]  /*0550*/  UISETP.GE.AND UP1, UPT, UR5, URZ, UPT ;  /* 0x000000ff0500728c */ /* 0x000fe4000bf26270 */
[----:B------:R-:W-:Y:S02]  /*0560*/  ULEA.HI.X UR19, UR12, UR11, UR19, 0x1, UP4 ;  /* 0x0000000b0c137291 */ /* 0x000fe4000a0f0c13 */
[----:B------:R-:W-:Y:S01]  /*0570*/  UISETP.NE.AND UP3, UPT, UR24, URZ, UPT ;  /* 0x000000ff1800728c */ /* 0x000fe2000bf65270 */
[----:B------:R-:W0:Y:S01]  /*0580*/  LDCU.64 UR10, c[0x0][0x3c8] ;  /* 0x00007900ff0a77ac */ /* 0x000e220008000a00 */
[----:B------:R-:W-:Y:S01]  /*0590*/  @UP2 UIADD3 UR6, UPT, UPT, UR6, 0x1, URZ ;  /* 0x0000000106062890 */ /* 0x000fe2000fffe0ff */
[----:B------:R-:W1:Y:S01]  /*05a0*/  @UP0 LDCU UR5, c[0x0][0x384] ;  /* 0x00007080ff0507ac */ /* 0x000e620008000800 */
[----:B--2---:R-:W-:-:S05]  /*05b0*/  UIMAD.WIDE.U32 UR8, UR32, UR26, URZ ;  /* 0x0000001a200872a5 */ /* 0x004fca000f8e00ff */
[----:B------:R-:W-:Y:S01]  /*05c0*/  UMOV UR12, UR6 ;  /* 0x00000006000c7c82 */ /* 0x000fe20008000000 */
[----:B------:R-:W2:Y:S01]  /*05d0*/  @UP0 LDCU UR15, c[0x0][0x38c] ;  /* 0x00007180ff0f07ac */ /* 0x000ea20008000800 */
[----:B------:R-:W-:Y:S02]  /*05e0*/  @!UP1 UIADD3 UR12, UPT, UPT, -UR12, URZ, URZ ;  /* 0x000000ff0c0c9290 */ /* 0x000fe4000fffe1ff */
[----:B------:R-:W-:Y:S02]  /*05f0*/  UIMAD UR9, UR32, UR27, UR9 ;  /* 0x0000001b200972a4 */ /* 0x000fe4000f8e0209 */
[----:B------:R-:W-:Y:S01]  /*0600*/  @!UP3 ULOP3.LUT UR12, URZ, UR24, URZ, 0x33, !UPT ;  /* 0x00000018ff0cb292 */ /* 0x000fe2000f8e33ff */
[----:B------:R-:W3:Y:S03]  /*0610*/  LDCU.64 UR26, c[0x0][0x528] ;  /* 0x0000a500ff1a77ac */ /* 0x000ee60008000a00 */
[----:B------:R-:W-:Y:S01]  /*0620*/  USHF.R.S32.HI UR6, URZ, 0x1f, UR12 ;  /* 0x0000001fff067899 */ /* 0x000fe2000801140c */
[----:B------:R-:W4:Y:S03]  /*0630*/  @UP0 LDCU.64 UR34, c[0x0][0x480] ;  /* 0x00009000ff2207ac */ /* 0x000f260008000a00 */
[----:B0-----:R-:W-:-:S02]  /*0640*/  UIMAD UR6, UR6, UR10, URZ ;  /* 0x0000000a060672a4 */ /* 0x001fc4000f8e02ff */
[----:B------:R-:W-:Y:S02]  /*0650*/  UIMAD.WIDE.U32 UR8, UR12, UR10, UR8 ;  /* 0x0000000a0c0872a5 */ /* 0x000fe4000f8e0008 */
[----:B------:R-:W-:Y:S02]  /*0660*/  UIMAD UR6, UR12, UR11, UR6 ;  /* 0x0000000b0c0672a4 */ /* 0x000fe4000f8e0206 */
[----:B-1----:R-:W-:Y:S02]  /*0670*/  @UP0 UIMAD UR5, UR32, UR5, UR7 ;  /* 0x00000005200502a4 */ /* 0x002fe4000f8e0207 */
[----:B------:R-:W-:Y:S02]  /*0680*/  UIADD3 UR4, UP1, UPT, UR13, UR4, URZ ;  /* 0x000000040d047290 */ /* 0x000fe4000ff3e0ff */
[----:B------:R-:W-:Y:S02]  /*0690*/  UIADD3 UR13, UP2, UPT, UR13, UR8, URZ ;  /* 0x000000080d0d7290 */ /* 0x000fe4000ff5e0ff */
[----:B------:R-:W-:-:S02]  /*06a0*/  UIADD3 UR6, UPT, UPT, UR9, UR6, URZ ;  /* 0x0000000609067290 */ /* 0x000fc4000fffe0ff */
[----:B------:R-:W-:Y:S01]  /*06b0*/  @UP0 UIMAD UR5, UR5, UR25, URZ ;  /* 0x00000019050502a4 */ /* 0x000fe2000f8e02ff */
[----:B------:R-:W0:Y:S01]  /*06c0*/  LDCU.64 UR30, c[0x0][0x448] ;  /* 0x00008900ff1e77ac */ /* 0x000e220008000a00 */
[----:B------:R-:W-:Y:S02]  /*06d0*/  UIADD3.X UR21, UPT, UPT, UR14, UR21, URZ, UP1, !UPT ;  /* 0x000000150e157290 */ /* 0x000fe40008ffe4ff */
[----:B---3--:R-:W-:Y:S02]  /*06e0*/  ULEA UR20, UP1, UR4, UR26, 0x1 ;  /* 0x0000001a04147291 */ /* 0x008fe4000f8208ff */
[----:B------:R-:W-:Y:S02]  /*06f0*/  UIADD3.X UR24, UPT, UPT, UR14, UR6, URZ, UP2, !UPT ;  /* 0x000000060e187290 */ /* 0x000fe400097fe4ff */
[----:B--2---:R-:W-:Y:S02]  /*0700*/  @UP0 UIMAD UR6, UR5, UR15, URZ ;  /* 0x0000000f050602a4 */ /* 0x004fe4000f8e02ff */
[----:B------:R-:W-:Y:S01]  /*0710*/  ULEA.HI.X UR21, UR4, UR27, UR21, 0x1, UP1 ;  /* 0x0000001b04157291 */ /* 0x000fe200088f0c15 */
[----:B------:R-:W-:-:S02]  /*0720*/  UMOV UR5, URZ ;  /* 0x000000ff00057c82 */ /* 0x000fc40008000000 */
[----:B------:R-:W-:Y:S01]  /*0730*/  UMOV UR4, URZ ;  /* 0x000000ff00047c82 */ /* 0x000fe20008000000 */
[----:B----4-:R-:W-:Y:S02]  /*0740*/  @UP0 UIMAD.WIDE UR4, UR6, 0x8, UR34 ;  /* 0x00000008060408a5 */ /* 0x010fe4000f8e0222 */
[----:B------:R-:W-:Y:S01]  /*0750*/  UISETP.GE.AND UP0, UPT, UR25, 0x1, UPT ;  /* 0x000000011900788c */ /* 0x000fe2000bf06270 */
[----:B------:R-:W-:Y:S01]  /*0760*/  IMAD.MOV.U32 R143, RZ, RZ, RZ ;  /* 0x000000ffff8f7224 */ /* 0x000fe200078e00ff */
[----:B0-----:R-:W-:-:S04]  /*0770*/  ULEA UR23, UP3, UR13, UR30, 0x1 ;  /* 0x0000001e0d177291 */ /* 0x001fc8000f8608ff */
[----:B------:R-:W-:-:S03]  /*0780*/  ULEA.HI.X UR24, UR13, UR31, UR24, 0x1, UP3 ;  /* 0x0000001f0d187291 */ /* 0x000fc600098f0c18 */
[----:B------:R-:W-:Y:S09]  /*0790*/  BRA.U !UP0, `(.L_x_4068) ;  /* 0x0000006908007547 */ /* 0x000ff2000b800000 */
[----:B------:R-:W0:Y:S01]  /*07a0*/  S2R R142, SR_TID.X ;  /* 0x00000000008e7919 */ /* 0x000e220000002100 */
[----:B------:R-:W1:Y:S01]  /*07b0*/  S2UR UR22, SR_CgaCtaId ;  /* 0x00000000001679c3 */ /* 0x000e620000008800 */
[----:B------:R-:W2:Y:S01]  /*07c0*/  LDCU.64 UR14, c[0x0][0x3a0] ;  /* 0x00007400ff0e77ac */ /* 0x000ea20008000a00 */
[----:B------:R-:W-:Y:S01]  /*07d0*/  MOV R144, RZ ;  /* 0x000000ff00907202 */ /* 0x000fe20000000f00 */
[----:B------:R-:W-:Y:S01]  /*07e0*/  IMAD.MOV.U32 R143, RZ, RZ, RZ ;  /* 0x000000ffff8f7224 */ /* 0x000fe200078e00ff */
        /* <DEDUP_REMOVED lines=8> */
[----:B------:R-:W-:Y:S01]  /*0870*/  UMOV UR22, UR23 ;  /* 0x0000001700167c82 */ /* 0x000fe20008000000 */
[----:B------:R-:W-:Y:S01]  /*0880*/  LOP3.LUT R200, R142, 0x1f, RZ, 0xc0, !PT ;  /* 0x0000001f8ec87812 */ /* 0x000fe200078ec0ff */
[----:B------:R-:W-:Y:S01]  /*0890*/  UIMAD UR15, UR7, UR27, UR11 ;  /* 0x0000001b070f72a4 */ /* 0x000fe2000f8e020b */
[C---:B------:R-:W-:Y:S01]  /*08a0*/  LOP3.LUT R3, R0.reuse, 0x3e00, RZ, 0xc0, !PT ;  /* 0x00003e0000037812 */ /* 0x040fe200078ec0ff */
[----:B------:R-:W-:Y:S01]  /*08b0*/  UMOV UR23, UR24 ;  /* 0x0000001800177c82 */ /* 0x000fe20008000000 */
        /* <DEDUP_REMOVED lines=19> */
.L_x_4115:
[----:B0-----:R-:W0:Y:S01]  /*09f0*/  LDCU UR26, c[0x0][0x388] ;  /* 0x00007100ff1a77ac */ /* 0x001e220008000800 */
[----:B------:R-:W-:Y:S01]  /*0a00*/  SHF.L.U32 R2, R142, 0x4, RZ ;  /* 0x000000048e027819 */ /* 0x000fe200000006ff */
[----:B------:R-:W-:Y:S01]  /*0a10*/  IMAD.U32 R7, RZ, RZ, UR17 ;  /* 0x00000011ff077e24 */ /* 0x000fe2000f8e00ff */
[----:B------:R-:W-:Y:S01]  /*0a20*/  MOV R6, UR16 ;  /* 0x0000001000067c02 */ /* 0x000fe20008000f00 */
[----:B------:R-:W-:Y:S01]  /*0a30*/  ULEA UR24, UR14, 0xfffffc00, 0xa ;  /* 0xfffffc000e187891 */ /* 0x000fe2000f8e50ff */
[----:B------:R-:W-:Y:S02]  /*0a40*/  LOP3.LUT R22, R2, 0x3e00, RZ, 0xc0, !PT ;  /* 0x00003e0002167812 */ /* 0x000fe400078ec0ff */
[----:B------:R-:W-:Y:S02]  /*0a50*/  PRMT R9, RZ, 0x7610, R9 ;  /* 0x00007610ff097816 */ /* 0x000fe40000000009 */
[----:B------:R-:W-:Y:S02]  /*0a60*/  LOP3.LUT R124, R22, 0x1f, R142, 0xf8, !PT ;  /* 0x0000001f167c7812 */ /* 0x000fe400078ef88e */
[----:B------:R-:W-:-:S02]  /*0a70*/  PRMT R12, RZ, 0x7610, R12 ;  /* 0x00007610ff0c7816 */ /* 0x000fc4000000000c */
[C---:B------:R-:W-:Y:S01]  /*0a80*/  SHF.L.U32 R2, R124.reuse, 0x1, RZ ;  /* 0x000000017c027819 */ /* 0x040fe200000006ff */
[----:B------:R-:W-:Y:S01]  /*0a90*/  IMAD.WIDE.U32 R6, R124, 0x2, R6 ;  /* 0x000000027c067825 */ /* 0x000fe200078e0006 */
[----:B------:R-:W-:Y:S02]  /*0aa0*/  PRMT R17, RZ, 0x7610, R17 ;  /* 0x00007610ff117816 */ /* 0x000fe40000000011 */
[C---:B------:R-:W-:Y:S01]  /*0ab0*/  IADD3 R4, P1, PT, R2.reuse, UR18, RZ ;  /* 0x0000001202047c10 */ /* 0x040fe2000ff3e0ff */
[----:B0-----:R-:W-:Y:S01]  /*0ac0*/  UIADD3 UR33, UPT, UPT, -UR24, UR26, URZ ;  /* 0x0000001a18217290 */ /* 0x001fe2000fffe1ff */
[----:B------:R-:W-:Y:S02]  /*0ad0*/  IADD3 R2, P0, PT, R2, UR20, RZ ;  /* 0x0000001402027c10 */ /* 0x000fe4000ff1e0ff */
[----:B------:R-:W-:Y:S02]  /*0ae0*/  IADD3.X R5, PT, PT, RZ, UR19, RZ, P1, !PT ;  /* 0x00000013ff057c10 */ /* 0x000fe40008ffe4ff */
[----:B------:R-:W-:Y:S01]  /*0af0*/  PRMT R0, RZ, 0x7610, R0 ;  /* 0x00007610ff007816 */ /* 0x000fe20000000000 */
[----:B------:R-:W-:Y:S01]  /*0b00*/  IMAD.X R3, RZ, RZ, UR21, P0 ;  /* 0x00000015ff037e24 */ /* 0x000fe200080e06ff */
[----:B------:R-:W-:Y:S01]  /*0b10*/  ISETP.GE.AND P0, PT, R124, UR33, PT ;  /* 0x000000217c007c0c */ /* 0x000fe2000bf06270 */
[----:B------:R-:W-:Y:S01]  /*0b20*/  BAR.SYNC.DEFER_BLOCKING 0x0 ;  /* 0x0000000000007b1d */ /* 0x000fe20000010000 */
[----:B------:R-:W-:-:S02]  /*0b30*/  ISETP.GE.AND P1, PT, R139, UR33, PT ;  /* 0x000000218b007c0c */ /* 0x000fc4000bf26270 */
[----:B------:R-:W-:Y:S02]  /*0b40*/  ISETP.GE.AND P6, PT, R138, UR33, PT ;  /* 0x000000218a007c0c */ /* 0x000fe4000bfc6270 */
[----:B------:R-:W-:Y:S02]  /*0b50*/  ISETP.GE.AND P2, PT, R134, UR33, PT ;  /* 0x0000002186007c0c */ /* 0x000fe4000bf46270 */
[----:B------:R-:W-:Y:S02]  /*0b60*/  ISETP.GE.AND P5, PT, R137, UR33, PT ;  /* 0x0000002189007c0c */ /* 0x000fe4000bfa6270 */
[----:B------:R-:W-:Y:S02]  /*0b70*/  ISETP.GE.AND P3, PT, R135, UR33, PT ;  /* 0x0000002187007c0c */ /* 0x000fe4000bf66270 */
[----:B------:R-:W-:Y:S02]  /*0b80*/  ISETP.GE.AND P4, PT, R136, UR33, PT ;  /* 0x0000002188007c0c */ /* 0x000fe4000bf86270 */
[----:B------:R-:W-:-:S02]  /*0b90*/  PRMT R11, RZ, 0x7610, R11 ;  /* 0x00007610ff0b7816 */ /* 0x000fc4000000000b */
[----:B------:R-:W-:Y:S02]  /*0ba0*/  PRMT R15, RZ, 0x7610, R15 ;  /* 0x00007610ff0f7816 */ /* 0x000fe4000000000f */
[----:B------:R-:W-:Y:S02]  /*0bb0*/  PRMT R8, RZ, 0x7610, R8 ;  /* 0x00007610ff087816 */ /* 0x000fe40000000008 */
[----:B------:R-:W-:Y:S02]  /*0bc0*/  PRMT R10, RZ, 0x7610, R10 ;  /* 0x00007610ff0a7816 */ /* 0x000fe4000000000a */
[----:B------:R-:W-:Y:S02]  /*0bd0*/  PRMT R13, RZ, 0x7610, R13 ;  /* 0x00007610ff0d7816 */ /* 0x000fe4000000000d */
[----:B------:R-:W-:Y:S01]  /*0be0*/  PRMT R14, RZ, 0x7610, R14 ;  /* 0x00007610ff0e7816 */ /* 0x000fe2000000000e */
[----:B------:R-:W2:Y:S01]  /*0bf0*/  @!P0 LDG.E.U16 R9, desc[UR28][R6.64] ;  /* 0x0000001c06098981 */ /* 0x000ea2000c1e1500 */
[----:B------:R-:W-:-:S02]  /*0c00*/  ISETP.GE.AND P0, PT, R133, UR33, PT ;  /* 0x0000002185007c0c */ /* 0x000fc4000bf06270 */
[----:B------:R-:W-:Y:S01]  /*0c10*/  PRMT R19, RZ, 0x7610, R19 ;  /* 0x00007610ff137816 */ /* 0x000fe20000000013 */
[----:B------:R-:W3:Y:S01]  /*0c20*/  @!P1 LDG.E.U16 R0, desc[UR28][R6.64+0x40] ;  /* 0x0000401c06009981 */ /* 0x000ee2000c1e1500 */
[----:B------:R-:W-:Y:S02]  /*0c30*/  PRMT R16, RZ, 0x7610, R16 ;  /* 0x00007610ff107816 */ /* 0x000fe40000000010 */
[----:B------:R-:W-:Y:S01]  /*0c40*/  PRMT R21, RZ, 0x7610, R21 ;  /* 0x00007610ff157816 */ /* 0x000fe20000000015 */
[----:B----4-:R-:W4:Y:S01]  /*0c50*/  @!P6 LDG.E.U16 R11, desc[UR28][R6.64+0x80] ;  /* 0x0000801c060be981 */ /* 0x010f22000c1e1500 */
[----:B------:R-:W-:Y:S02]  /*0c60*/  PRMT R18, RZ, 0x7610, R18 ;  /* 0x00007610ff127816 */ /* 0x000fe40000000012 */
[----:B------:R-:W-:Y:S01]  /*0c70*/  PRMT R23, RZ, 0x7610, R23 ;  /* 0x00007610ff177816 */ /* 0x000fe20000000017 */
[----:B------:R-:W4:Y:S01]  /*0c80*/  @!P2 LDG.E.U16 R15, desc[UR28][R6.64+0x180] ;  /* 0x0001801c060fa981 */ /* 0x000f22000c1e1500 */
[----:B------:R-:W-:-:S03]  /*0c90*/  PRMT R20, RZ, 0x7610, R20 ;  /* 0x00007610ff147816 */ /* 0x000fc60000000014 */
[----:B------:R-:W4:Y:S01]  /*0ca0*/  @!P0 LDG.E.U16 R12, desc[UR28][R6.64+0x1c0] ;  /* 0x0001c01c060c8981 */ /* 0x000f22000c1e1500 */
[----:B------:R-:W-:Y:S02]  /*0cb0*/  ISETP.GE.AND P0, PT, R132, UR33, PT ;  /* 0x0000002184007c0c */ /* 0x000fe4000bf06270 */
[----:B------:R-:W-:Y:S01]  /*0cc0*/  ISETP.GE.AND P1, PT, R130, UR33, PT ;  /* 0x0000002182007c0c */ /* 0x000fe2000bf26270 */
        /* <DEDUP_REMOVED lines=23> */
[----:B-1----:R-:W-:-:S04]  /*0e40*/  IADD3 R22, PT, PT, R22, R123, RZ ;  /* 0x0000007b16167210 */ /* 0x002fc80007ffe0ff */
[C---:B------:R-:W-:Y:S02]  /*0e50*/  IADD3 R7, PT, PT, R22.reuse, 0x60, RZ ;  /* 0x0000006016077810 */ /* 0x040fe40007ffe0ff */
[CC--:B------:R-:W-:Y:S01]  /*0e60*/  LEA.HI.SX32 R122, R22.reuse, R22.reuse, 0x1b ;  /* 0x00000016167a7211 */ /* 0x0c0fe200078fdaff */
[C---:B------:R-:W-:Y:S01]  /*0e70*/  VIADD R27, R22.reuse, 0x40 ;  /* 0x00000040161b7836 */ /* 0x040fe20000000000 */
[----:B------:R-:W-:Y:S02]  /*0e80*/  IADD3 R25, PT, PT, R22, 0x20, RZ ;  /* 0x0000002016197810 */ /* 0x000fe40007ffe0ff */
[----:B------:R-:W-:Y:S02]  /*0e90*/  LEA.HI.SX32 R7, R7, R22, 0x1b ;  /* 0x0000001607077211 */ /* 0x000fe400078fdaff */
[----:B------:R-:W-:Y:S02]  /*0ea0*/  LEA R122, R122, UR25, 0x1 ;  /* 0x000000197a7a7c11 */ /* 0x000fe4000f8e08ff */
[----:B------:R-:W-:-:S02]  /*0eb0*/  IADD3 R29, PT, PT, R22, 0x80, RZ ;  /* 0x00000080161d7810 */ /* 0x000fc40007ffe0ff */
[-C--:B------:R-:W-:Y:S02]  /*0ec0*/  LEA.HI.SX32 R25, R25, R22.reuse, 0x1b ;  /* 0x0000001619197211 */ /* 0x080fe400078fdaff */
[----:B------:R-:W-:Y:S02]  /*0ed0*/  LEA R119, R7, UR25, 0x1 ;  /* 0x0000001907777c11 */ /* 0x000fe4000f8e08ff */
[-C--:B------:R-:W-:Y:S02]  /*0ee0*/  LEA.HI.SX32 R27, R27, R22.reuse, 0x1b ;  /* 0x000000161b1b7211 */ /* 0x080fe400078fdaff */
[C---:B------:R-:W-:Y:S01]  /*0ef0*/  IADD3 R7, PT, PT, R22.reuse, 0xc0, RZ ;  /* 0x000000c016077810 */ /* 0x040fe20007ffe0ff */
[----:B------:R-:W-:Y:S01]  /*0f00*/  VIADD R31, R22, 0xa0 ;  /* 0x000000a0161f7836 */ /* 0x000fe20000000000 */
[----:B------:R-:W-:Y:S02]  /*0f10*/  LEA.HI.SX32 R29, R29, R22, 0x1b ;  /* 0x000000161d1d7211 */ /* 0x000fe400078fdaff */
[----:B------:R-:W-:-:S02]  /*0f20*/  LEA R121, R25, UR25, 0x1 ;  /* 0x0000001919797c11 */ /* 0x000fc4000f8e08ff */
[----:B------:R-:W-:Y:S02]  /*0f30*/  LEA R120, R27, UR25, 0x1 ;  /* 0x000000191b787c11 */ /* 0x000fe4000f8e08ff */
[-C--:B------:R-:W-:Y:S01]  /*0f40*/  LEA.HI.SX32 R7, R7, R22.reuse, 0x1b ;  /* 0x0000001607077211 */ /* 0x080fe200078fdaff */
[C---:B------:R-:W-:Y:S01]  /*0f50*/  VIADD R25, R22.reuse, 0x100 ;  /* 0x0000010016197836 */ /* 0x040fe20000000000 */
[----:B------:R-:W-:Y:S02]  /*0f60*/  LEA R118, R29, UR25, 0x1 ;  /* 0x000000191d767c11 */ /* 0x000fe4000f8e08ff */
[----:B------:R-:W-:Y:S02]  /*0f70*/  LEA.HI.SX32 R31, R31, R22, 0x1b ;  /* 0x000000161f1f7211 */ /* 0x000fe400078fdaff */
[C---:B------:R-:W-:Y:S02]  /*0f80*/  IADD3 R27, PT, PT, R22.reuse, 0x120, RZ ;  /* 0x00000120161b7810 */ /* 0x040fe40007ffe0ff */
[----:B------:R-:W-:Y:S01]  /*0f90*/  LEA R116, R7, UR25, 0x1 ;  /* 0x0000001907747c11 */ /* 0x000fe2000f8e08ff */
[C---:B------:R-:W-:Y:S01]  /*0fa0*/  VIADD R7, R22.reuse, 0x160 ;  /* 0x0000016016077836 */ /* 0x040fe20000000000 */
[----:B------:R-:W-:-:S02]  /*0fb0*/  IADD3 R29, PT, PT, R22, 0x140, RZ ;  /* 0x00000140161d7810 */ /* 0x000fc40007ffe0ff */
[-C--:B------:R-:W-:Y:S02]  /*0fc0*/  LEA.HI.SX32 R25, R25, R22.reuse, 0x1b ;  /* 0x0000001619197211 */ /* 0x080fe400078fdaff */
[----:B------:R-:W-:Y:S02]  /*0fd0*/  LEA R117, R31, UR25, 0x1 ;  /* 0x000000191f757c11 */ /* 0x000fe4000f8e08ff */
[-C--:B------:R-:W-:Y:S02]  /*0fe0*/  LEA.HI.SX32 R27, R27, R22.reuse, 0x1b ;  /* 0x000000161b1b7211 */ /* 0x080fe400078fdaff */
[-C--:B------:R-:W-:Y:S02]  /*0ff0*/  LEA.HI.SX32 R29, R29, R22.reuse, 0x1b ;  /* 0x000000161d1d7211 */ /* 0x080fe400078fdaff */
[----:B------:R-:W-:Y:S02]  /*1000*/  LEA.HI.SX32 R7, R7, R22, 0x1b ;  /* 0x0000001607077211 */ /* 0x000fe400078fdaff */
[----:B------:R-:W-:-:S02]  /*1010*/  LEA R114, R25, UR25, 0x1 ;  /* 0x0000001919727c11 */ /* 0x000fc4000f8e08ff */
[----:B------:R-:W-:Y:S02]  /*1020*/  LEA R113, R27, UR25, 0x1 ;  /* 0x000000191b717c11 */ /* 0x000fe4000f8e08ff */
[----:B------:R-:W-:Y:S02]  /*1030*/  LEA R112, R29, UR25, 0x1 ;  /* 0x000000191d707c11 */ /* 0x000fe4000f8e08ff */
[----:B------:R-:W-:Y:S02]  /*1040*/  IADD3 R25, PT, PT, R22, 0x1e0, RZ ;  /* 0x000001e016197810 */ /* 0x000fe40007ffe0ff */
[----:B------:R-:W-:Y:S02]  /*1050*/  LEA R111, R7, UR25, 0x1 ;  /* 0x00000019076f7c11 */ /* 0x000fe4000f8e08ff */
        /* <DEDUP_REMOVED lines=18> */
[----:B--2---:R1:W-:Y:S04]  /*1180*/  STS.U16 [R122], R9 ;  /* 0x000000097a007388 */ /* 0x0043e80000000400 */
[----:B---3--:R-:W-:Y:S01]  /*1190*/  STS.U16 [R121+0x40], R0 ;  /* 0x0000400079007388 */ /* 0x008fe20000000400 */
[----:B-1----:R-:W-:-:S03]  /*11a0*/  IADD3 R9, PT, PT, R22, 0xe0, RZ ;  /* 0x000000e016097810 */ /* 0x002fc60007ffe0ff */
[----:B----4-:R1:W-:Y:S01]  /*11b0*/  STS.U16 [R120+0x80], R11 ;  /* 0x0000800b78007388 */ /* 0x0103e20000000400 */
[----:B------:R-:W-:-:S04]  /*11c0*/  LEA.HI.SX32 R9, R9, R22, 0x1b ;  /* 0x0000001609097211 */ /* 0x000fc800078fdaff */
[----:B------:R-:W-:Y:S01]  /*11d0*/  LEA R115, R9, UR25, 0x1 ;  /* 0x0000001909737c11 */ /* 0x000fe2000f8e08ff */
[----:B------:R-:W-:Y:S01]  /*11e0*/  STS.U16 [R119+0xc0], R8 ;  /* 0x0000c00877007388 */ /* 0x000fe20000000400 */
[C---:B------:R-:W-:Y:S02]  /*11f0*/  IADD3 R9, PT, PT, R22.reuse, 0x180, RZ ;  /* 0x0000018016097810 */ /* 0x040fe40007ffe0ff */
[C---:B-1----:R-:W-:Y:S01]  /*1200*/  IADD3 R11, PT, PT, R22.reuse, 0x1a0, RZ ;  /* 0x000001a0160b7810 */ /* 0x042fe20007ffe0ff */
[----:B------:R1:W-:Y:S01]  /*1210*/  STS.U16 [R118+0x100], R13 ;  /* 0x0001000d76007388 */ /* 0x0003e20000000400 */
[-C--:B------:R-:W-:Y:S02]  /*1220*/  LEA.HI.SX32 R9, R9, R22.reuse, 0x1b ;  /* 0x0000001609097211 */ /* 0x080fe400078fdaff */
[----:B------:R-:W-:Y:S01]  /*1230*/  LEA.HI.SX32 R11, R11, R22, 0x1b ;  /* 0x000000160b0b7211 */ /* 0x000fe200078fdaff */
[----:B------:R-:W-:Y:S01]  /*1240*/  STS.U16 [R117+0x140], R10 ;  /* 0x0001400a75007388 */ /* 0x000fe20000000400 */
[----:B-1----:R-:W-:-:S03]  /*1250*/  VIADD R13, R22, 0x1c0 ;  /* 0x000001c0160d7836 */ /* 0x002fc60000000000 */
        /* <DEDUP_REMOVED lines=9> */
[----:B------:R-:W-:Y:S01]  /*12f0*/  STS.U16 [R112+0x280], R19 ;  /* 0x0002801370007388 */ /* 0x000fe20000000400 */
[----:B------:R-:W-:-:S03]  /*1300*/  VIADD R9, R22, 0x2 ;  /* 0x0000000216097836 */ /* 0x000fc60000000000 */
[----:B------:R-:W-:Y:S01]  /*1310*/  STS.U16 [R111+0x2c0], R16 ;  /* 0x0002c0106f007388 */ /* 0x000fe20000000400 */
[----:B-1----:R-:W-:-:S03]  /*1320*/  VIADD R15, R22, 0x5 ;  /* 0x00000005160f7836 */ /* 0x002fc60000000000 */
[----:B------:R1:W-:Y:S01]  /*1330*/  STS.U16 [R110+0x300], R21 ;  /* 0x000300156e007388 */ /* 0x0003e20000000400 */
[C---:B------:R-:W-:Y:S01]  /*1340*/  VIADD R29, R22.reuse, 0xc ;  /* 0x0000000c161d7836 */ /* 0x040fe20000000000 */
[C---:B------:R-:W-:Y:S02]  /*1350*/  IADD3 R7, PT, PT, R22.reuse, 0x1, RZ ;  /* 0x0000000116077810 */ /* 0x040fe40007ffe0ff */
[----:B------:R-:W-:Y:S01]  /*1360*/  STS.U16 [R109+0x340], R18 ;  /* 0x000340126d007388 */ /* 0x000fe20000000400 */
[C---:B------:R-:W-:Y:S02]  /*1370*/  IADD3 R11, PT, PT, R22.reuse, 0x3, RZ ;  /* 0x00000003160b7810 */ /* 0x040fe40007ffe0ff */
[C---:B------:R-:W-:Y:S01]  /*1380*/  IADD3 R13, PT, PT, R22.reuse, 0x4, RZ ;  /* 0x00000004160d7810 */ /* 0x040fe20007ffe0ff */
[----:B------:R3:W-:Y:S01]  /*1390*/  STS.U16 [R108+0x380], R23 ;  /* 0x000380176c007388 */ /* 0x0007e20000000400 */
[C---:B--2---:R-:W-:Y:S01]  /*13a0*/  IADD3 R17, PT, PT, R22.reuse, 0x6, RZ ;  /* 0x0000000616117810 */ /* 0x044fe20007ffe0ff */
[C---:B-1----:R-:W-:Y:S01]  /*13b0*/  VIADD R21, R22.reuse, 0x8 ;  /* 0x0000000816157836 */ /* 0x042fe20000000000 */
[----:B------:R-:W-:-:S02]  /*13c0*/  IADD3 R19, PT, PT, R22, 0x7, RZ ;  /* 0x0000000716137810 */ /* 0x000fc40007ffe0ff */
[C---:B------:R-:W-:Y:S02]  /*13d0*/  IADD3 R25, PT, PT, R22.reuse, 0xa, RZ ;  /* 0x0000000a16197810 */ /* 0x040fe40007ffe0ff */
[C---:B------:R-:W-:Y:S02]  /*13e0*/  IADD3 R27, PT, PT, R22.reuse, 0xb, RZ ;  /* 0x0000000b161b7810 */ /* 0x040fe40007ffe0ff */
[C---:B------:R-:W-:Y:S02]  /*13f0*/  IADD3 R31, PT, PT, R22.reuse, 0xd, RZ ;  /* 0x0000000d161f7810 */ /* 0x040fe40007ffe0ff */
[C---:B---3--:R-:W-:Y:S02]  /*1400*/  IADD3 R23, PT, PT, R22.reuse, 0x9, RZ ;  /* 0x0000000916177810 */ /* 0x048fe40007ffe0ff */
        /* <DEDUP_REMOVED lines=89> */
[----:B------:R-:W-:Y:S02]  /*19a0*/  ISETP.GE.AND P1, PT, R139, UR33, PT ;  /* 0x000000218b007c0c */ /* 0x000fe4000bf26270 */
[----:B------:R-:W-:Y:S02]  /*19b0*/  PRMT R23, RZ, 0x7610, R23 ;  /* 0x00007610ff177816 */ /* 0x000fe40000000017 */
[----:B------:R-:W-:-:S02]  /*19c0*/  PRMT R25, RZ, 0x7610, R25 ;  /* 0x00007610ff197816 */ /* 0x000fc40000000019 */
[----:B-1----:R-:W-:Y:S02]  /*19d0*/  PRMT R20, RZ, 0x7610, R20 ;  /* 0x00007610ff147816 */ /* 0x002fe40000000014 */
        /* <DEDUP_REMOVED lines=10> */
[----:B---3--:R1:W-:Y:S04]  /*1a80*/  STS.U16 [R121+0x40], R0 ;  /* 0x0000400079007388 */ /* 0x0083e80000000400 */
        /* <DEDUP_REMOVED lines=48> */
[----:B------:R-:W-:-:S09]  /*1d90*/  ISETP.GE.AND P1, PT, R133, UR33, PT ;  /* 0x0000002185007c0c */ /* 0x000fd2000bf26270 */
[----:B------:R-:W4:Y:S01]  /*1da0*/  @!P0 LDG.E.U16 R27, desc[UR28][R2.64+0x180] ;  /* 0x0001801c021b8981 */ /* 0x000f22000c1e1500 */
[----:B------:R-:W-:-:S03]  /*1db0*/  ISETP.GE.AND P0, PT, R132, UR33, PT ;  /* 0x0000002184007c0c */ /* 0x000fc6000bf06270 */
        /* <DEDUP_REMOVED lines=8> */
[----:B------:R-:W4:Y:S01]  /*1e40*/  @!P0 LDG.E.U16 R26, desc[UR28][R2.64+0x240] ;  /* 0x0002401c021a8981 */ /* 0x000f22000c1e1500 */
[----:B------:R-:W-:Y:S02]  /*1e50*/  HADD2.F32 R74, -RZ, R74.H0_H0 ;  /* 0x2000004aff4a7230 */ /* 0x000fe40000004100 */
[----:B------:R-:W-:Y:S02]  /*1e60*/  HADD2.F32 R73, -RZ, R73.H0_H0 ;  /* 0x20000049ff497230 */ /* 0x000fe40000004100 */
[----:B------:R-:W-:Y:S02]  /*1e70*/  HADD2.F32 R70, -RZ, R70.H0_H0 ;  /* 0x20000046ff467230 */ /* 0x000fe40000004100 */
[----:B0-----:R-:W-:-:S02]  /*1e80*/  HADD2.F32 R71, -RZ, R71.H0_H0 ;  /* 0x20000047ff477230 */ /* 0x001fc40000004100 */
        /* <DEDUP_REMOVED lines=9> */
[----:B------:R-:W-:Y:S01]  /*1f20*/  HADD2.F32 R55, -RZ, R55.H0_H0 ;  /* 0x20000037ff377230 */ /* 0x000fe20000004100 */
[----:B------:R-:W-:Y:S01]  /*1f30*/  UISETP.GE.AND UP0, UPT, UR6, 0x1, UPT ;  /* 0x000000010600788c */ /* 0x000fe2000bf06270 */
[----:B------:R-:W-:Y:S02]  /*1f40*/  HADD2.F32 R52, -RZ, R52.H0_H0 ;  /* 0x20000034ff347230 */ /* 0x000fe40000004100 */
[----:B------:R-:W-:-:S02]  /*1f50*/  HADD2.F32 R53, -RZ, R53.H0_H0 ;  /* 0x20000035ff357230 */ /* 0x000fc40000004100 */
[----:B------:R-:W-:Y:S02]  /*1f60*/  HFMA2 R75, -RZ, RZ, 0, 0 ;  /* 0x00000000ff4b7431 */ /* 0x000fe400000001ff */
[----:B------:R-:W-:Y:S01]  /*1f70*/  IMAD.MOV.U32 R90, RZ, RZ, RZ ;  /* 0x000000ffff5a7224 */ /* 0x000fe200078e00ff */
        /* <DEDUP_REMOVED lines=94> */
[----:B------:R-:W0:Y:S01]  /*2560*/  LDC.64 R8, c[0x0][0x4b8] ;  /* 0x00012e00ff087b82 */ /* 0x000e220000000a00 */
[----:B------:R-:W-:Y:S01]  /*2570*/  HADD2.F32 R12, -RZ, R12.H0_H0 ;  /* 0x2000000cff0c7230 */ /* 0x000fe20000004100 */
[----:B------:R-:W-:Y:S01]  /*2580*/  MOV R90, RZ ;  /* 0x000000ff005a7202 */ /* 0x000fe20000000f00 */
[----:B------:R-:W-:Y:S01]  /*2590*/  HADD2.F32 R14, -RZ, R14.H0_H0 ;  /* 0x2000000eff0e7230 */ /* 0x000fe20000004100 */
[----:B------:R-:W-:Y:S01]  /*25a0*/  PLOP3.LUT P1, PT, PT, PT, UP0, 0x80, 0x8 ;  /* 0x000000000008781c */ /* 0x000fe20003f2f008 */
        /* <DEDUP_REMOVED lines=16> */
[----:B------:R-:W-:Y:S01]  /*26b0*/  HADD2.F32 R150, -RZ, R16.H0_H0 ;  /* 0x20000010ff967230 */ /* 0x000fe20000004100 */
[----:B------:R-:W-:Y:S01]  /*26c0*/  ISETP.EQ.AND P1, PT, R200, RZ, P1 ;  /* 0x000000ffc800720c */ /* 0x000fe20000f22270 */
[----:B------:R-:W-:Y:S02]  /*26d0*/  HADD2.F32 R152, -RZ, R17.H0_H0 ;  /* 0x20000011ff987230 */ /* 0x000fe40000004100 */
[----:B------:R-:W-:Y:S01]  /*26e0*/  FADD.FTZ R17, R14, R145 ;  /* 0x000000910e117221 */ /* 0x000fe20000010000 */
[----:B------:R-:W-:-:S02]  /*26f0*/  HADD2.F32 R154, -RZ, R18.H0_H0 ;  /* 0x20000012ff9a7230 */ /* 0x000fc40000004100 */
[--C-:B------:R-:W-:Y:S01]  /*2700*/  FADD.FTZ R18, R146, R145.reuse ;  /* 0x0000009192127221 */ /* 0x100fe20000010000 */
[----:B------:R-:W-:Y:S02]  /*2710*/  HADD2.F32 R156, -RZ, R19.H0_H0 ;  /* 0x20000013ff9c7230 */ /* 0x000fe40000004100 */
[--C-:B------:R-:W-:Y:S01]  /*2720*/  FADD.FTZ R19, R12, R145.reuse ;  /* 0x000000910c137221 */ /* 0x100fe20000010000 */
[--C-:B------:R-:W-:Y:S01]  /*2730*/  FADD.FTZ R16, R148, R145.reuse ;  /* 0x0000009194107221 */ /* 0x100fe20000010000 */
[--C-:B------:R-:W-:Y:S01]  /*2740*/  FADD.FTZ R15, R150, R145.reuse ;  /* 0x00000091960f7221 */ /* 0x100fe20000010000 */
[--C-:B------:R-:W-:Y:S01]  /*2750*/  FADD.FTZ R14, R152, R145.reuse ;  /* 0x00000091980e7221 */ /* 0x100fe20000010000 */
[--C-:B------:R-:W-:Y:S01]  /*2760*/  FADD.FTZ R13, R154, R145.reuse ;  /* 0x000000919a0d7221 */ /* 0x100fe20000010000 */
[----:B------:R-:W-:Y:S01]  /*2770*/  FADD.FTZ R12, R156, R145 ;  /* 0x000000919c0c7221 */ /* 0x000fe20000010000 */
[----:B------:R-:W1:Y:S01]  /*2780*/  LDCU UR50, c[0x0][0x394] ;  /* 0x00007280ff3277ac */ /* 0x000e620008000800 */
[----:B------:R-:W2:Y:S01]  /*2790*/  LDCU UR51, c[0x0][0x38c] ;  /* 0x00007180ff3377ac */ /* 0x000ea20008000800 */
        /* <DEDUP_REMOVED lines=9> */
[----:B------:R-:W-:-:S05]  /*2830*/  UMOV UR6, URZ ;  /* 0x000000ff00067c82 */ /* 0x000fca0008000000 */
.L_x_4114:
[----:B0-----:R-:W-:Y:S01]  /*2840*/  MOV R5, UR38 ;  /* 0x0000002600057c02 */ /* 0x001fe20008000f00 */
[----:B-1----:R-:W-:Y:S01]  /*2850*/  HFMA2 R3, -RZ, RZ, 0, 0 ;  /* 0x00000000ff037431 */ /* 0x002fe200000001ff */
[----:B------:R-:W-:Y:S01]  /*2860*/  MOV R2, R124 ;  /* 0x0000007c00027202 */ /* 0x000fe20000000f00 */
[----:B------:R-:W-:Y:S01]  /*2870*/  IMAD.U32 R7, RZ, RZ, UR39 ;  /* 0x00000027ff077e24 */ /* 0x000fe2000f8e00ff */
[----:B------:R-:W-:Y:S02]  /*2880*/  ISETP.GE.AND P3, PT, R138, UR33, PT ;  /* 0x000000218a007c0c */ /* 0x000fe4000bf66270 */
[----:B------:R-:W-:Y:S01]  /*2890*/  ISETP.GE.AND P0, PT, R139, UR33, PT ;  /* 0x000000218b007c0c */ /* 0x000fe2000bf06270 */
[----:B------:R-:W-:Y:S01]  /*28a0*/  IMAD.WIDE.U32 R2, R5, UR6, R2 ;  /* 0x0000000605027c25 */ /* 0x000fe2000f8e0002 */
[----:B------:R-:W-:Y:S02]  /*28b0*/  ISETP.GE.AND P5, PT, R136, UR33, PT ;  /* 0x0000002188007c0c */ /* 0x000fe4000bfa6270 */
[----:B------:R-:W-:Y:S01]  /*28c0*/  ISETP.GE.AND P6, PT, R135, UR33, PT ;  /* 0x0000002187007c0c */ /* 0x000fe2000bfc6270 */
[----:B------:R-:W-:Y:S01]  /*28d0*/  IMAD R3, R7, UR6, R3 ;  /* 0x0000000607037c24 */ /* 0x000fe2000f8e0203 */
[----:B------:R-:W-:-:S04]  /*28e0*/  LEA R4, P4, R2, UR22, 0x1 ;  /* 0x0000001602047c11 */ /* 0x000fc8000f8808ff */
[----:B------:R-:W-:Y:S02]  /*28f0*/  LEA.HI.X R5, R2, UR23, R3, 0x1, P4 ;  /* 0x0000001702057c11 */ /* 0x000fe4000a0f0c03 */
[----:B------:R-:W-:-:S03]  /*2900*/  ISETP.GE.AND P4, PT, R137, UR33, PT ;  /* 0x0000002189007c0c */ /* 0x000fc6000bf86270 */
[----:B------:R-:W5:Y:S04]  /*2910*/  @!P2 LDG.E.U16 R11, desc[UR28][R4.64] ;  /* 0x0000001c040ba981 */ /* 0x000f68000c1e1500 */
[----:B--2---:R-:W2:Y:S04]  /*2920*/  @!P3 LDG.E.U16 R3, desc[UR28][R4.64+0x80] ;  /* 0x0000801c0403b981 */ /* 0x004ea8000c1e1500 */
[----:B------:R-:W3:Y:S04]  /*2930*/  @!P0 LDG.E.U16 R2, desc[UR28][R4.64+0x40] ;  /* 0x0000401c04028981 */ /* 0x000ee8000c1e1500 */
[----:B----4-:R-:W4:Y:S04]  /*2940*/  @!P4 LDG.E.U16 R6, desc[UR28][R4.64+0xc0] ;  /* 0x0000c01c0406c981 */ /* 0x010f28000c1e1500 */
[----:B------:R-:W4:Y:S04]  /*2950*/  @!P5 LDG.E.U16 R10, desc[UR28][R4.64+0x100] ;  /* 0x0001001c040ad981 */ /* 0x000f28000c1e1500 */
[----:B------:R-:W4:Y:S01]  /*2960*/  @!P6 LDG.E.U16 R146, desc[UR28][R4.64+0x140] ;  /* 0x0001401c0492e981 */ /* 0x000f22000c1e1500 */
[----:B------:R-:W-:Y:S01]  /*2970*/  MOV R7, RZ ;  /* 0x000000ff00077202 */ /* 0x000fe20000000f00 */
[----:B------:R-:W-:Y:S01]  /*2980*/  HFMA2 R149, -RZ, RZ, 0, 0 ;  /* 0x00000000ff957431 */ /* 0x000fe200000001ff */
[----:B-----5:R-:W-:Y:S01]  /*2990*/  @!P2 PRMT R7, R11, 0x5410, RZ ;  /* 0x000054100b07a816 */ /* 0x020fe200000000ff */
[----:B------:R-:W-:Y:S01]  /*29a0*/  IMAD.MOV.U32 R11, RZ, RZ, RZ ;  /* 0x000000ffff0b7224 */ /* 0x000fe200078e00ff */
[----:B--2---:R-:W-:-:S02]  /*29b0*/  @!P3 PRMT R11, R3, 0x5410, RZ ;  /* 0x00005410030bb816 */ /* 0x004fc400000000ff */
[----:B---3--:R-:W-:Y:S02]  /*29c0*/  @!P0 PRMT R7, R7, 0x5410, R2 ;  /* 0x0000541007078816 */ /* 0x008fe40000000002 */
[----:B------:R-:W-:Y:S02]  /*29d0*/  ISETP.GE.AND P0, PT, R134, UR33, PT ;  /* 0x0000002186007c0c */ /* 0x000fe4000bf06270 */
[----:B----4-:R-:W-:Y:S02]  /*29e0*/  @!P4 PRMT R11, R11, 0x5410, R6 ;  /* 0x000054100b0bc816 */ /* 0x010fe40000000006 */
[----:B------:R-:W-:Y:S02]  /*29f0*/  ISETP.GE.AND P4, PT, R132, UR33, PT ;  /* 0x0000002184007c0c */ /* 0x000fe4000bf86270 */
[----:B------:R-:W-:Y:S02]  /*2a00*/  ISETP.GE.AND P3, PT, R133, UR33, PT ;  /* 0x0000002185007c0c */ /* 0x000fe4000bf66270 */
[----:B------:R-:W-:-:S02]  /*2a10*/  @!P5 PRMT R149, R10, 0x5410, RZ ;  /* 0x000054100a95d816 */ /* 0x000fc400000000ff */
[----:B------:R-:W-:Y:S02]  /*2a20*/  ISETP.GE.AND P5, PT, R131, UR33, PT ;  /* 0x0000002183007c0c */ /* 0x000fe4000bfa6270 */
[----:B------:R-:W-:Y:S02]  /*2a30*/  @!P6 PRMT R149, R149, 0x5410, R146 ;  /* 0x000054109595e816 */ /* 0x000fe40000000092 */
[----:B------:R-:W-:Y:S01]  /*2a40*/  ISETP.GE.AND P6, PT, R130, UR33, PT ;  /* 0x0000002182007c0c */ /* 0x000fe2000bfc6270 */
[----:B------:R-:W2:Y:S04]  /*2a50*/  @!P0 LDG.E.U16 R146, desc[UR28][R4.64+0x180] ;  /* 0x0001801c04928981 */ /* 0x000ea8000c1e1500 */
[----:B------:R-:W3:Y:S04]  /*2a60*/  @!P4 LDG.E.U16 R3, desc[UR28][R4.64+0x200] ;  /* 0x0002001c0403c981 */ /* 0x000ee8000c1e1500 */
[----:B------:R-:W4:Y:S04]  /*2a70*/  @!P3 LDG.E.U16 R2, desc[UR28][R4.64+0x1c0] ;  /* 0x0001c01c0402b981 */ /* 0x000f28000c1e1500 */
[----:B------:R-:W5:Y:S04]  /*2a80*/  @!P5 LDG.E.U16 R6, desc[UR28][R4.64+0x240] ;  /* 0x0002401c0406d981 */ /* 0x000f68000c1e1500 */
[----:B------:R-:W5:Y:S01]  /*2a90*/  @!P6 LDG.E.U16 R10, desc[UR28][R4.64+0x280] ;  /* 0x0002801c040ae981 */ /* 0x000f62000c1e1500 */
[----:B------:R-:W-:Y:S01]  /*2aa0*/  MOV R151, RZ ;  /* 0x000000ff00977202 */ /* 0x000fe20000000f00 */
[----:B------:R-:W-:-:S02]  /*2ab0*/  HFMA2 R153, -RZ, RZ, 0, 0 ;  /* 0x00000000ff997431 */ /* 0x000fc400000001ff */
[----:B------:R-:W-:Y:S01]  /*2ac0*/  IMAD.MOV.U32 R155, RZ, RZ, RZ ;  /* 0x000000ffff9b7224 */ /* 0x000fe200078e00ff */
[----:B--2---:R-:W-:Y:S02]  /*2ad0*/  @!P0 PRMT R151, R146, 0x5410, RZ ;  /* 0x0000541092978816 */ /* 0x004fe400000000ff */
[----:B---3--:R-:W-:Y:S02]  /*2ae0*/  @!P4 PRMT R153, R3, 0x5410, RZ ;  /* 0x000054100399c816 */ /* 0x008fe400000000ff */
[----:B------:R-:W-:Y:S02]  /*2af0*/  ISETP.GE.AND P0, PT, R129, UR33, PT ;  /* 0x0000002181007c0c */ /* 0x000fe4000bf06270 */
[----:B----4-:R-:W-:Y:S02]  /*2b00*/  @!P3 PRMT R151, R151, 0x5410, R2 ;  /* 0x000054109797b816 */ /* 0x010fe40000000002 */
[----:B------:R-:W-:Y:S02]  /*2b10*/  ISETP.GE.AND P3, PT, R128, UR33, PT ;  /* 0x0000002180007c0c */ /* 0x000fe4000bf66270 */
[----:B-----5:R-:W-:-:S02]  /*2b20*/  @!P5 PRMT R153, R153, 0x5410, R6 ;  /* 0x000054109999d816 */ /* 0x020fc40000000006 */
[----:B------:R-:W-:Y:S02]  /*2b30*/  ISETP.GE.AND P5, PT, R126, UR33, PT ;  /* 0x000000217e007c0c */ /* 0x000fe4000bfa6270 */
[----:B------:R-:W-:Y:S02]  /*2b40*/  ISETP.GE.AND P4, PT, R127, UR33, PT ;  /* 0x000000217f007c0c */ /* 0x000fe4000bf86270 */
[----:B------:R-:W-:Y:S01]  /*2b50*/  @!P6 PRMT R155, R10, 0x5410, RZ ;  /* 0x000054100a9be816 */ /* 0x000fe200000000ff */
[----:B------:R-:W2:Y:S01]  /*2b60*/  @!P0 LDG.E.U16 R6, desc[UR28][R4.64+0x2c0] ;  /* 0x0002c01c04068981 */ /* 0x000ea2000c1e1500 */
[----:B------:R-:W-:-:S03]  /*2b70*/  ISETP.GE.AND P6, PT, R125, UR33, PT ;  /* 0x000000217d007c0c */ /* 0x000fc6000bfc6270 */
[----:B------:R-:W3:Y:S04]  /*2b80*/  @!P3 LDG.E.U16 R10, desc[UR28][R4.64+0x300] ;  /* 0x0003001c040ab981 */ /* 0x000ee8000c1e1500 */
[----:B------:R-:W4:Y:S04]  /*2b90*/  @!P5 LDG.E.U16 R150, desc[UR28][R4.64+0x380] ;  /* 0x0003801c0496d981 */ /* 0x000f28000c1e1500 */
[----:B------:R-:W5:Y:S04]  /*2ba0*/  @!P4 LDG.E.U16 R148, desc[UR28][R4.64+0x340] ;  /* 0x0003401c0494c981 */ /* 0x000f68000c1e1500 */
[----:B------:R0:W5:Y:S01]  /*2bb0*/  @!P6 LDG.E.U16 R152, desc[UR28][R4.64+0x3c0] ;  /* 0x0003c01c0498e981 */ /* 0x000162000c1e1500 */
[----:B------:R-:W-:Y:S01]  /*2bc0*/  UMOV UR30, UR8 ;  /* 0x00000008001e7c82 */ /* 0x000fe20008000000 */
[----:B------:R-:W-:-:S02]  /*2bd0*/  UMOV UR31, UR13 ;  /* 0x0000000d001f7c82 */ /* 0x000fc40008000000 */
[----:B------:R-:W-:-:S04]  /*2be0*/  UIMAD.WIDE.U32 UR30, UR6, UR34, UR30 ;  /* 0x00000022061e72a5 */ /* 0x000fc8000f8e001e */
[----:B------:R-:W-:Y:S02]  /*2bf0*/  UIMAD UR25, UR6, UR35, UR31 ;  /* 0x00000023061972a4 */ /* 0x000fe4000f8e021f */
[----:B------:R-:W-:-:S04]  /*2c00*/  ULEA UR27, UP0, UR30, UR36, 0x2 ;  /* 0x000000241e1b7291 */ /* 0x000fc8000f8010ff */
[----:B------:R-:W-:Y:S02]  /*2c10*/  ULEA.HI.X UR30, UR30, UR37, UR25, 0x2, UP0 ;  /* 0x000000251e1e7291 */ /* 0x000fe400080f1419 */
[----:B------:R-:W-:-:S04]  /*2c20*/  MOV R2, UR27 ;  /* 0x0000001b00027c02 */ /* 0x000fc80008000f00 */
[----:B------:R-:W-:-:S05]  /*2c30*/  MOV R3, UR30 ;  /* 0x0000001e00037c02 */ /* 0x000fca0008000f00 */
[----:B------:R1:W5:Y:S01]  /*2c40*/  LDG.E R146, desc[UR28][R2.64] ;  /* 0x0000001c02927981 */ /* 0x000362000c1e1900 */
[----:B0-----:R-:W-:Y:S01]  /*2c50*/  PRMT R5, R11, 0x7632, R5 ;  /* 0x000076320b057816 */ /* 0x001fe20000000005 */
[----:B------:R-:W-:Y:S01]  /*2c60*/  UMOV UR30, UR10 ;  /* 0x0000000a001e7c82 */ /* 0x000fe20008000000 */
[----:B------:R-:W-:Y:S01]  /*2c70*/  UMOV UR31, UR15 ;  /* 0x0000000f001f7c82 */ /* 0x000fe20008000000 */
[----:B------:R0:W-:Y:S01]  /*2c80*/  STS.U16 [R122], R7 ;  /* 0x000000077a007388 */ /* 0x0001e20000000400 */
[----:B-1----:R-:W-:Y:S01]  /*2c90*/  PRMT R3, R7, 0x7632, R3 ;  /* 0x0000763207037816 */ /* 0x002fe20000000003 */
[----:B------:R-:W-:Y:S01]  /*2ca0*/  UIMAD.WIDE.U32 UR30, UR6, UR42, UR30 ;  /* 0x0000002a061e72a5 */ /* 0x000fe2000f8e001e */
[----:B------:R-:W-:-:S03]  /*2cb0*/  PRMT R4, R149, 0x7632, R4 ;  /* 0x0000763295047816 */ /* 0x000fc60000000004 */
[----:B------:R-:W-:Y:S04]  /*2cc0*/  STS.U16 [R121+0x40], R3 ;  /* 0x0000400379007388 */ /* 0x000fe80000000400 */
[----:B------:R-:W-:Y:S01]  /*2cd0*/  STS.U16 [R120+0x80], R11 ;  /* 0x0000800b78007388 */ /* 0x000fe20000000400 */
[----:B------:R-:W-:-:S03]  /*2ce0*/  PRMT R154, R151, 0x7632, R154 ;  /* 0x00007632979a7816 */ /* 0x000fc6000000009a */
[----:B------:R1:W-:Y:S01]  /*2cf0*/  STS.U16 [R119+0xc0], R5 ;  /* 0x0000c00577007388 */ /* 0x0003e20000000400 */
[----:B------:R-:W-:Y:S01]  /*2d00*/  UIMAD UR25, UR6, UR43, UR31 ;  /* 0x0000002b061972a4 */ /* 0x000fe2000f8e021f */
[----:B0-----:R-:W-:Y:S01]  /*2d10*/  IMAD.MOV.U32 R7, RZ, RZ, RZ ;  /* 0x000000ffff077224 */ /* 0x001fe200078e00ff */
[----:B------:R-:W-:Y:S01]  /*2d20*/  ULEA UR27, UP0, UR30, UR40, 0x2 ;  /* 0x000000281e1b7291 */ /* 0x000fe2000f8010ff */
[----:B------:R-:W-:Y:S01]  /*2d30*/  STS.U16 [R118+0x100], R149 ;  /* 0x0001009576007388 */ /* 0x000fe20000000400 */
[----:B------:R-:W-:Y:S01]  /*2d40*/  PRMT R156, R153, 0x7632, R156 ;  /* 0x00007632999c7816 */ /* 0x000fe2000000009c */
[----:B-1----:R-:W-:Y:S02]  /*2d50*/  HFMA2 R5, -RZ, RZ, 0, 0 ;  /* 0x00000000ff057431 */ /* 0x002fe400000001ff */
[----:B------:R-:W-:Y:S01]  /*2d60*/  STS.U16 [R117+0x140], R4 ;  /* 0x0001400475007388 */ /* 0x000fe20000000400 */
[----:B------:R-:W-:-:S03]  /*2d70*/  ULEA.HI.X UR30, UR30, UR41, UR25, 0x2, UP0 ;  /* 0x000000291e1e7291 */ /* 0x000fc600080f1419 */
[----:B------:R-:W-:Y:S04]  /*2d80*/  STS.U16 [R116+0x180], R151 ;  /* 0x0001809774007388 */ /* 0x000fe80000000400 */
[----:B------:R-:W-:Y:S04]  /*2d90*/  STS.U16 [R115+0x1c0], R154 ;  /* 0x0001c09a73007388 */ /* 0x000fe80000000400 */
[----:B------:R-:W-:Y:S04]  /*2da0*/  STS.U16 [R114+0x200], R153 ;  /* 0x0002009972007388 */ /* 0x000fe80000000400 */
[----:B------:R-:W-:Y:S01]  /*2db0*/  STS.U16 [R113+0x240], R156 ;  /* 0x0002409c71007388 */ /* 0x000fe20000000400 */
[----:B------:R-:W-:-:S02]  /*2dc0*/  MOV R2, UR27 ;  /* 0x0000001b00027c02 */ /* 0x000fc40008000f00 */
[----:B--2---:R-:W-:Y:S02]  /*2dd0*/  @!P0 PRMT R155, R155, 0x5410, R6 ;  /* 0x000054109b9b8816 */ /* 0x004fe40000000006 */
[----:B---3--:R-:W-:Y:S02]  /*2de0*/  @!P3 PRMT R5, R10, 0x5410, RZ ;  /* 0x000054100a05b816 */ /* 0x008fe400000000ff */
[----:B----4-:R-:W-:Y:S02]  /*2df0*/  @!P5 PRMT R7, R150, 0x5410, RZ ;  /* 0x000054109607d816 */ /* 0x010fe400000000ff */
[----:B------:R-:W-:Y:S02]  /*2e00*/  PRMT R3, R155, 0x7632, R3 ;  /* 0x000076329b037816 */ /* 0x000fe40000000003 */
[----:B-----5:R-:W-:Y:S01]  /*2e10*/  @!P4 PRMT R5, R5, 0x5410, R148 ;  /* 0x000054100505c816 */ /* 0x020fe20000000094 */
[----:B------:R-:W-:Y:S01]  /*2e20*/  STS.U16 [R112+0x280], R155 ;  /* 0x0002809b70007388 */ /* 0x000fe20000000400 */
[----:B------:R-:W-:-:S02]  /*2e30*/  @!P6 PRMT R7, R7, 0x5410, R152 ;  /* 0x000054100707e816 */ /* 0x000fc40000000098 */
[----:B------:R-:W-:Y:S01]  /*2e40*/  PRMT R6, R5, 0x7632, R6 ;  /* 0x0000763205067816 */ /* 0x000fe20000000006 */
[----:B------:R0:W-:Y:S01]  /*2e50*/  STS.U16 [R111+0x2c0], R3 ;  /* 0x0002c0036f007388 */ /* 0x0001e20000000400 */
[----:B------:R-:W-:-:S03]  /*2e60*/  PRMT R10, R7, 0x7632, R10 ;  /* 0x00007632070a7816 */ /* 0x000fc6000000000a */
[----:B------:R1:W-:Y:S04]  /*2e70*/  STS.U16 [R110+0x300], R5 ;  /* 0x000300056e007388 */ /* 0x0003e80000000400 */
[----:B------:R-:W-:Y:S01]  /*2e80*/  STS.U16 [R109+0x340], R6 ;  /* 0x000340066d007388 */ /* 0x000fe20000000400 */
[----:B0-----:R-:W-:-:S03]  /*2e90*/  MOV R3, UR30 ;  /* 0x0000001e00037c02 */ /* 0x001fc60008000f00 */
[----:B------:R-:W-:Y:S04]  /*2ea0*/  STS.U16 [R108+0x380], R7 ;  /* 0x000380076c007388 */ /* 0x000fe80000000400 */
[----:B------:R-:W-:Y:S01]  /*2eb0*/  STS.U16 [R107+0x3c0], R10 ;  /* 0x0003c00a6b007388 */ /* 0x000fe20000000400 */
[----:B------:R-:W-:-:S03]  /*2ec0*/  NOP ;  /* 0x0000000000007918 */ /* 0x000fc60000000000 */
[----:B------:R0:W2:Y:S01]  /*2ed0*/  LDG.E R3, desc[UR28][R2.64] ;  /* 0x0000001c02037981 */ /* 0x0000a2000c1e1900 */
[----:B------:R-:W3:Y:S03]  /*2ee0*/  S2UR UR31, SR_CgaCtaId ;  /* 0x00000000001f79c3 */ /* 0x000ee60000008800 */
        /* <DEDUP_REMOVED lines=16> */
[----:B------:R-:W-:Y:S01]  /*2ff0*/  USHF.L.U32 UR52, UR14, 0x8, URZ ;  /* 0x000000080e347899 */ /* 0x000fe200080006ff */
[----:B------:R-:W-:-:S03]  /*3000*/  FMUL.FTZ R4, R146, 1.4426950216293334961 ;  /* 0x3fb8aa3b92047820 */ /* 0x000fc60000410000 */
[----:B------:R-:W-:Y:S01]  /*3010*/  UIADD3 UR25, UPT, UPT, UR52, -0x100, URZ ;  /* 0xffffff0034197890 */ /* 0x000fe2000fffe0ff */
[----:B------:R-:W-:-:S03]  /*3020*/  FMUL.FTZ R228, R27, R4 ;  /* 0x000000041be47220 */ /* 0x000fc60000410000 */
[----:B------:R-:W-:Y:S01]  /*3030*/  ULOP3.LUT UR25, UR25, 0x100, URZ, 0xc0, !UPT ;  /* 0x0000010019197892 */ /* 0x000fe2000f8ec0ff */
[-C--:B------:R-:W-:Y:S01]  /*3040*/  FMUL.FTZ R173, R26, R4.reuse ;  /* 0x000000041aad7220 */ /* 0x080fe20000410000 */
[-C--:B------:R-:W-:Y:S01]  /*3050*/  FMUL.FTZ R172, R25, R4.reuse ;  /* 0x0000000419ac7220 */ /* 0x080fe20000410000 */
[----:B------:R-:W4:Y:S01]  /*3060*/  MUFU.EX2 R228, R228 ;  /* 0x000000e400e47308 */ /* 0x000f220000000800 */
        /* <DEDUP_REMOVED lines=14> */
[----:B------:R-:W-:Y:S01]  /*3150*/  UMOV UR30, 0x400 ;  /* 0x00000400001e7882 */ /* 0x000fe20000000000 */
[----:B------:R-:W-:-:S02]  /*3160*/  ISETP.NE.AND P0, PT, R142, RZ, PT ;  /* 0x000000ff8e00720c */ /* 0x000fc40003f05270 */
[C---:B0-----:R-:W-:Y:S01]  /*3170*/  IADD3 R2, PT, PT, R142.reuse, 0x200, RZ ;  /* 0x000002008e027810 */ /* 0x041fe20007ffe0ff */
[----:B---3--:R-:W-:Y:S01]  /*3180*/  ULEA UR25, UR31, UR30, 0x18 ;  /* 0x0000001e1f197291 */ /* 0x008fe2000f8ec0ff */
[----:B------:R-:W-:Y:S01]  /*3190*/  ISETP.NE.AND P3, PT, R142, 0x3f, PT ;  /* 0x0000003f8e00780c */ /* 0x000fe20003f65270 */
[----:B------:R-:W0:Y:S01]  /*31a0*/  MUFU.EX2 R173, R173 ;  /* 0x000000ad00ad7308 */ /* 0x000e220000000800 */
[----:B------:R-:W-:-:S03]  /*31b0*/  SEL R2, R2, UR27, P0 ;  /* 0x0000001b02027c07 */ /* 0x000fc60008000000 */
[----:B------:R-:W3:Y:S01]  /*31c0*/  MUFU.EX2 R172, R172 ;  /* 0x000000ac00ac7308 */ /* 0x000ee20000000800 */
[----:B-1----:R-:W-:-:S03]  /*31d0*/  LEA R5, R2, UR25, 0x2 ;  /* 0x0000001902057c11 */ /* 0x002fc6000f8e10ff */
[----:B------:R-:W1:Y:S04]  /*31e0*/  MUFU.EX2 R171, R171 ;  /* 0x000000ab00ab7308 */ /* 0x000e680000000800 */
        /* <DEDUP_REMOVED lines=12> */
[----:B----4-:R4:W-:Y:S01]  /*32b0*/  STS [R5+0x1d10], R228 ;  /* 0x001d10e405007388 */ /* 0x0109e20000000800 */
[----:B------:R-:W-:Y:S01]  /*32c0*/  BSSY.RECONVERGENT B0, `(.L_x_4070) ;  /* 0x000002d000007945 */ /* 0x000fe20003800200 */
[----:B------:R-:W-:-:S02]  /*32d0*/  HADD2.F32 R149, -RZ, R149.H0_H0 ;  /* 0x20000095ff957230 */ /* 0x000fc40000004100 */
[----:B-----5:R-:W-:Y:S02]  /*32e0*/  HADD2.F32 R148, -RZ, R148.H0_H0 ;  /* 0x20000094ff947230 */ /* 0x020fe40000004100 */
        /* <DEDUP_REMOVED lines=33> */
[----:B------:R-:W-:-:S08]  /*3500*/  IMAD.MOV.U32 R198, RZ, RZ, 0x3f800000 ;  /* 0x3f800000ffc67424 */ /* 0x000fd000078e00ff */
[----:B------:R-:W-:Y:S05]  /*3510*/  BRA.U !UP0, `(.L_x_4072) ;  /* 0x00000001081c7547 */ /* 0x000fea000b800000 */
[----:B------:R-:W-:-:S04]  /*3520*/  ULOP3.LUT UR27, UR52, 0x100, URZ, 0xc0, !UPT ;  /* 0x00000100341b7892 */ /* 0x000fc8000f8ec0ff */
[----:B------:R-:W-:-:S04]  /*3530*/  UIADD3 UR27, UPT, UPT, UR27, UR6, URZ ;  /* 0x000000061b1b7290 */ /* 0x000fc8000fffe0ff */
[----:B------:R-:W-:-:S09]  /*3540*/  ULEA UR27, UR27, UR25, 0x2 ;  /* 0x000000191b1b7291 */ /* 0x000fd2000f8e10ff */
[----:B------:R-:W1:Y:S01]  /*3550*/  LDS R198, [UR27+0x1d10] ;  /* 0x001d101bffc67984 */ /* 0x000e620008000800 */
[----:B------:R-:W-:Y:S05]  /*3560*/  BRA `(.L_x_4072) ;  /* 0x0000000000087947 */ /* 0x000fea0003800000 */
.L_x_4071:
[----:B------:R-:W-:-:S06]  /*3570*/  LEA R198, R142, UR25, 0x2 ;  /* 0x000000198ec67c11 */ /* 0x000fcc000f8e10ff */
[----:B------:R-:W0:Y:S02]  /*3580*/  LDS R198, [R198+0x2514] ;  /* 0x00251400c6c67984 */ /* 0x000e240000000800 */
.L_x_4072:
[----:B------:R-:W-:Y:S05]  /*3590*/  BSYNC.RECONVERGENT B0 ;  /* 0x0000000000007941 */ /* 0x000fea0003800200 */
.L_x_4070:
        /* <DEDUP_REMOVED lines=12> */
[----:B------:R-:W-:Y:S01]  /*3660*/  FFMA.FTZ R6, R173, R6, R10 ;  /* 0x00000006ad067223 */ /* 0x000fe2000001000a */
[----:B--2---:R-:W-:-:S02]  /*3670*/  @P1 IMAD R4, R2, R3, UR6 ;  /* 0x0000000602041e24 */ /* 0x004fc4000f8e0203 */
[----:B------:R-:W-:Y:S02]  /*3680*/  HFMA2 R3, -RZ, RZ, 0, 0 ;  /* 0x00000000ff037431 */ /* 0x000fe400000001ff */
[----:B------:R-:W-:Y:S02]  /*3690*/  IMAD.MOV.U32 R2, RZ, RZ, 0x3f800000 ;  /* 0x3f800000ff027424 */ /* 0x000fe400078e00ff */
[----:B------:R-:W-:-:S04]  /*36a0*/  @P1 IMAD.WIDE R4, R4, R5, UR4 ;  /* 0x0000000404041e25 */ /* 0x000fc8000f8e0205 */
[----:B------:R-:W-:Y:S01]  /*36b0*/  FMUL.FTZ R190, R23, R68 ;  /* 0x0000004417be7220 */ /* 0x000fe20000410000 */
[----:B------:R-:W-:Y:S01]  /*36c0*/  FMUL.FTZ R214, R162, R193 ;  /* 0x000000c1a2d67220 */ /* 0x000fe20000410000 */
[----:B------:R-:W-:Y:S01]  /*36d0*/  FFMA.FTZ R6, R172, R6, R213 ;  /* 0x00000006ac067223 */ /* 0x000fe200000100d5 */
[----:B------:R2:W5:Y:S01]  /*36e0*/  @P1 LDG.E.64 R2, desc[UR28][R4.64] ;  /* 0x0000001c04021981 */ /* 0x000562000c1e1b00 */
        /* <DEDUP_REMOVED lines=40> */
[----:B------:R-:W-:Y:S01]  /*3970*/  ISETP.GT.U32.AND P3, PT, R142, 0x1f, PT ;  /* 0x0000001f8e00780c */ /* 0x000fe20003f64070 */
[----:B------:R-:W-:Y:S01]  /*3980*/  FMUL.FTZ R4, R197, R4 ;  /* 0x00000004c5047220 */ /* 0x000fe20000410000 */
[----:B------:R-:W-:Y:S01]  /*3990*/  FFMA.FTZ R6, R209, R6, R218 ;  /* 0x00000006d1067223 */ /* 0x000fe200000100da */
[----:B------:R-:W-:Y:S01]  /*39a0*/  FMUL.FTZ R230, R150, R165 ;  /* 0x000000a596e67220 */ /* 0x000fe20000410000 */
[----:B------:R-:W-:Y:S01]  /*39b0*/  LOP3.LUT R201, R201, 0xfffffffb, RZ, 0xc0, !PT ;  /* 0xfffffffbc9c97812 */ /* 0x000fe200078ec0ff */
[----:B------:R-:W-:-:S04]  /*39c0*/  FMUL.FTZ R5, R211, R4 ;  /* 0x00000004d3057220 */ /* 0x000fc80000410000 */
[----:B------:R-:W-:-:S04]  /*39d0*/  FMUL.FTZ R4, R210, R5 ;  /* 0x00000005d2047220 */ /* 0x000fc80000410000 */
[----:B------:R-:W-:Y:S01]  /*39e0*/  FMUL.FTZ R5, R209, R4 ;  /* 0x00000004d1057220 */ /* 0x000fe20000410000 */
[----:B------:R-:W-:-:S03]  /*39f0*/  @P3 LOP3.LUT R201, R201, 0x4, RZ, 0xfc, !PT ;  /* 0x00000004c9c93812 */ /* 0x000fc600078efcff */
[C---:B------:R-:W-:Y:S01]  /*3a00*/  FMUL.FTZ R4, R208.reuse, R5 ;  /* 0x00000005d0047220 */ /* 0x040fe20000410000 */
[----:B------:R-:W-:-:S03]  /*3a10*/  FFMA.FTZ R5, R208, R6, R219 ;  /* 0x00000006d0057223 */ /* 0x000fc600000100db */
        /* <DEDUP_REMOVED lines=8> */
[----:B------:R-:W-:Y:S01]  /*3aa0*/  ISETP.GE.AND P4, PT, R123, 0x8, PT ;  /* 0x000000087b00780c */ /* 0x000fe20003f86270 */
[----:B--2---:R-:W2:Y:S01]  /*3ab0*/  LDS.128 R4, [R10+0x1900] ;  /* 0x001900000a047984 */ /* 0x004ea20000000c00 */
[----:B------:R-:W-:Y:S02]  /*3ac0*/  LOP3.LUT R201, R201, 0xfffffffd, RZ, 0xc0, !PT ;  /* 0xfffffffdc9c97812 */ /* 0x000fe400078ec0ff */
[----:B------:R-:W-:-:S07]  /*3ad0*/  ISETP.GE.AND P5, PT, R123, 0x1, PT ;  /* 0x000000017b00780c */ /* 0x000fce0003fa6270 */
[----:B------:R-:W-:Y:S02]  /*3ae0*/  @P3 LOP3.LUT R201, R201, 0x2, RZ, 0xfc, !PT ;  /* 0x00000002c9c93812 */ /* 0x000fe400078efcff */
[----:B------:R-:W-:Y:S02]  /*3af0*/  ISETP.GE.AND P3, PT, R123, 0x4, PT ;  /* 0x000000047b00780c */ /* 0x000fe40003f66270 */
[----:B------:R-:W-:-:S04]  /*3b00*/  LOP3.LUT R201, R201, 0xfffffffe, RZ, 0xc0, !PT ;  /* 0xfffffffec9c97812 */ /* 0x000fc800078ec0ff */
[----:B------:R-:W-:Y:S02]  /*3b10*/  @P4 LOP3.LUT R201, R201, 0x1, RZ, 0xfc, !PT ;  /* 0x00000001c9c94812 */ /* 0x000fe400078efcff */
[----:B------:R-:W-:Y:S01]  /*3b20*/  ISETP.GE.AND P4, PT, R123, 0x2, PT ;  /* 0x000000027b00780c */ /* 0x000fe20003f86270 */
[-C--:B--2---:R-:W-:Y:S01]  /*3b30*/  FFMA.FTZ R222, R5, R6.reuse, R7 ;  /* 0x0000000605de7223 */ /* 0x084fe20000010007 */
[----:B------:R-:W-:Y:S01]  /*3b40*/  FMUL.FTZ R215, R4, R6 ;  /* 0x0000000604d77220 */ /* 0x000fe20000410000 */
[----:B------:R-:W-:Y:S10]  /*3b50*/  BRA.DIV UR27, `(.L_x_4074) ;  /* 0x0000003e1b0c7947 */ /* 0x000ff4000b800000 */
[----:B------:R-:W2:Y:S01]  /*3b60*/  SHFL.UP PT, R5, R222, 0x1, RZ ;  /* 0x04200000de057989 */ /* 0x000ea200000e00ff */
[----:B------:R-:W-:-:S03]  /*3b70*/  ISETP.GE.AND P6, PT, R123, 0x8, PT ;  /* 0x000000087b00780c */ /* 0x000fc60003fc6270 */
        /* <DEDUP_REMOVED lines=21> */
.L_x_4132:
[----:B------:R-:W-:Y:S01]  /*3cd0*/  ISETP.GE.AND P3, PT, R123, 0x10, PT ;  /* 0x000000107b00780c */ /* 0x000fe20003f66270 */
[----:B----4-:R-:W-:Y:S01]  /*3ce0*/  FFMA.FTZ R5, R215, R5, R4 ;  /* 0x00000005d7057223 */ /* 0x010fe20000010004 */
[----:B------:R-:W-:-:S04]  /*3cf0*/  UMOV UR27, 0xffffffff ;  /* 0xffffffff001b7882 */ /* 0x000fc80000000000 */
[----:B------:R-:W-:-:S07]  /*3d00*/  FSEL R217, R4, R5, !P3 ;  /* 0x0000000504d97208 */ /* 0x000fce0005800000 */
[----:B--23--:R-:W-:Y:S01]  /*3d10*/  @P3 FMUL.FTZ R215, R215, R224 ;  /* 0x000000e0d7d73220 */ /* 0x00cfe20000410000 */
[----:B------:R-:W-:Y:S06]  /*3d20*/  BRA.DIV UR27, `(.L_x_4075) ;  /* 0x0000003e1ba07947 */ /* 0x000fec000b800000 */
.L_x_4135:
[----:B------:R-:W-:-:S03]  /*3d30*/  UMOV UR27, 0xffffffff ;  /* 0xffffffff001b7882 */ /* 0x000fc60000000000 */
[----:B------:R-:W-:Y:S05]  /*3d40*/  BRA.DIV UR27, `(.L_x_4076) ;  /* 0x0000003e1bc07947 */ /* 0x000fea000b800000 */
.L_x_4138:
[----:B------:R-:W-:-:S03]  /*3d50*/  UMOV UR27, 0xffffffff ;  /* 0xffffffff001b7882 */ /* 0x000fc60000000000 */
[----:B------:R-:W-:Y:S05]  /*3d60*/  BRA.DIV UR27, `(.L_x_4077) ;  /* 0x0000003e1be07947 */ /* 0x000fea000b800000 */
[----:B------:R-:W2:Y:S04]  /*3d70*/  SHFL.UP PT, R215, R215, 0x1, RZ ;  /* 0x04200000d7d77989 */ /* 0x000ea800000e00ff */
[----:B------:R3:W4:Y:S04]  /*3d80*/  SHFL.UP PT, R222, R217, 0x1, RZ ;  /* 0x04200000d9de7989 */ /* 0x00072800000e00ff */
[----:B-----5:R3:W0:Y:S04]  /*3d90*/  SHFL.IDX PT, R4, R2, RZ, 0x1f ;  /* 0x00001fff02047589 */ /* 0x02062800000e0000 */
[----:B------:R3:W0:Y:S02]  /*3da0*/  SHFL.IDX PT, R5, R3, RZ, 0x1f ;  /* 0x00001fff03057589 */ /* 0x00062400000e0000 */
.L_x_4144:
[----:B------:R-:W5:Y:S01]  /*3db0*/  LDS.64 R6, [R10+0x1900] ;  /* 0x001900000a067984 */ /* 0x000f620000000a00 */
[C---:B0-2-4-:R-:W-:Y:S01]  /*3dc0*/  @P0 FFMA.FTZ R5, R215.reuse, R5, R222 ;  /* 0x00000005d7050223 */ /* 0x055fe200000100de */
[----:B------:R-:W-:-:S03]  /*3dd0*/  @P0 FMUL.FTZ R4, R215, R4 ;  /* 0x00000004d7040220 */ /* 0x000fc60000410000 */
[-C--:B-----5:R-:W-:Y:S01]  /*3de0*/  FFMA.FTZ R7, R5, R6.reuse, R7 ;  /* 0x0000000605077223 */ /* 0x0a0fe20000010007 */
[----:B------:R-:W-:-:S05]  /*3df0*/  FMUL.FTZ R6, R4, R6 ;  /* 0x0000000604067220 */ /* 0x000fca0000410000 */
[----:B------:R4:W-:Y:S02]  /*3e00*/  STS.128 [R10+0x1900], R4 ;  /* 0x001900040a007388 */ /* 0x0009e40000000c00 */
.L_x_4073:
[----:B------:R-:W-:Y:S01]  /*3e10*/  FMUL.FTZ R226, R27, R74 ;  /* 0x0000004a1be27220 */ /* 0x000fe20000410000 */
[----:B------:R-:W-:Y:S01]  /*3e20*/  FMUL.FTZ R227, R26, R73 ;  /* 0x000000491ae37220 */ /* 0x000fe20000410000 */
[----:B------:R-:W-:Y:S05]  /*3e30*/  WARPSYNC.ALL ;  /* 0x0000000000007948 */ /* 0x000fea0003800000 */
[----:B----4-:R-:W-:Y:S01]  /*3e40*/  FMUL.FTZ R7, R149, R226 ;  /* 0x000000e295077220 */ /* 0x010fe20000410000 */
[----:B------:R-:W-:Y:S01]  /*3e50*/  FMUL.FTZ R6, R148, R227 ;  /* 0x000000e394067220 */ /* 0x000fe20000410000 */
[----:B------:R-:W-:Y:S01]  /*3e60*/  BAR.SYNC.DEFER_BLOCKING 0x0 ;  /* 0x0000000000007b1d */ /* 0x000fe20000010000 */
[C---:B012---:R-:W-:Y:S01]  /*3e70*/  FMUL.FTZ R5, R207.reuse, R198 ;  /* 0x000000c6cf057220 */ /* 0x047fe20000410000 */
[----:B---3-5:R-:W-:Y:S01]  /*3e80*/  FFMA.FTZ R2, R207, R199, R202 ;  /* 0x000000c7cf027223 */ /* 0x028fe200000100ca */
[----:B------:R-:W-:Y:S01]  /*3e90*/  UISETP.GE.AND UP0, UPT, UR14, UR50, UPT ;  /* 0x000000320e00728c */ /* 0x000fe2000bf06270 */
[----:B------:R-:W-:Y:S01]  /*3ea0*/  ISETP.GT.U32.AND P3, PT, R142, 0x1f, PT ;  /* 0x0000001f8e00780c */ /* 0x000fe20003f64070 */
[C---:B------:R-:W-:Y:S01]  /*3eb0*/  FMUL.FTZ R4, R208.reuse, R5 ;  /* 0x00000005d0047220 */ /* 0x040fe20000410000 */
[----:B------:R-:W-:Y:S01]  /*3ec0*/  FFMA.FTZ R2, R208, R2, R203 ;  /* 0x00000002d0027223 */ /* 0x000fe200000100cb */
[----:B------:R-:W-:-:S02]  /*3ed0*/  HFMA2 R10, -RZ, RZ, 1.875, 0 ;  /* 0x3f800000ff0a7431 */ /* 0x000fc400000001ff */
        /* <DEDUP_REMOVED lines=19> */
[----:B------:R-:W-:-:S04]  /*4010*/  FMUL.FTZ R4, R181, R4 ;  /* 0x00000004b5047220 */ /* 0x000fc80000410000 */
[----:B------:R-:W-:Y:S01]  /*4020*/  FMUL.FTZ R5, R183, R4 ;  /* 0x00000004b7057220 */ /* 0x000fe20000410000 */
[----:B0-----:R-:W-:Y:S01]  /*4030*/  FFMA.FTZ R228, R228, R3, R7 ;  /* 0x00000003e4e47223 */ /* 0x001fe20000010007 */
[----:B------:R-:W-:Y:S02]  /*4040*/  FFMA.FTZ R3, R181, R2, R176 ;  /* 0x00000002b5037223 */ /* 0x000fe400000100b0 */
[----:B------:R-:W-:Y:S01]  /*4050*/  FMUL.FTZ R2, R180, R5 ;  /* 0x00000005b4027220 */ /* 0x000fe20000410000 */
[----:B------:R-:W-:Y:S01]  /*4060*/  FFMA.FTZ R229, R173, R228, R6 ;  /* 0x000000e4ade57223 */ /* 0x000fe20000010006 */
[----:B------:R-:W-:Y:S02]  /*4070*/  FFMA.FTZ R3, R183, R3, R178 ;  /* 0x00000003b7037223 */ /* 0x000fe400000100b2 */
[----:B------:R-:W-:Y:S01]  /*4080*/  FMUL.FTZ R5, R171, R2 ;  /* 0x00000002ab057220 */ /* 0x000fe20000410000 */
[----:B------:R-:W-:Y:S01]  /*4090*/  FFMA.FTZ R224, R172, R229, R213 ;  /* 0x000000e5ace07223 */ /* 0x000fe200000100d5 */
[----:B------:R-:W-:-:S02]  /*40a0*/  FFMA.FTZ R3, R180, R3, R179 ;  /* 0x00000003b4037223 */ /* 0x000fc400000100b3 */
[----:B------:R-:W-:Y:S01]  /*40b0*/  FMUL.FTZ R2, R172, R5 ;  /* 0x00000005ac027220 */ /* 0x000fe20000410000 */
[C---:B------:R-:W-:Y:S01]  /*40c0*/  FFMA.FTZ R225, R171.reuse, R224, R214 ;  /* 0x000000e0abe17223 */ /* 0x040fe200000100d6 */
[----:B------:R-:W-:Y:S02]  /*40d0*/  FFMA.FTZ R3, R171, R3, R168 ;  /* 0x00000003ab037223 */ /* 0x000fe400000100a8 */
[----:B------:R-:W-:Y:S01]  /*40e0*/  FMUL.FTZ R2, R173, R2 ;  /* 0x00000002ad027220 */ /* 0x000fe20000410000 */
[----:B------:R-:W-:Y:S01]  /*40f0*/  FFMA.FTZ R222, R180, R225, R11 ;  /* 0x000000e1b4de7223 */ /* 0x000fe2000001000b */
[----:B------:R-:W-:Y:S01]  /*4100*/  FFMA.FTZ R3, R172, R3, R169 ;  /* 0x00000003ac037223 */ /* 0x000fe200000100a9 */
[----:B------:R-:W-:Y:S02]  /*4110*/  IMAD.MOV.U32 R11, RZ, RZ, RZ ;  /* 0x000000ffff0b7224 */ /* 0x000fe400078e00ff */
[----:B------:R-:W-:Y:S01]  /*4120*/  FFMA.FTZ R217, R183, R222, R216 ;  /* 0x000000deb7d97223 */ /* 0x000fe200000100d8 */
[----:B------:R-:W-:-:S03]  /*4130*/  FFMA.FTZ R3, R173, R3, R170 ;  /* 0x00000003ad037223 */ /* 0x000fc600000100aa */
        /* <DEDUP_REMOVED lines=14> */
[----:B------:R-:W-:Y:S01]  /*4220*/  LEA R2, R142, R141, 0x3 ;  /* 0x0000008d8e027211 */ /* 0x000fe200078e18ff */
[----:B------:R-:W-:Y:S01]  /*4230*/  UMOV UR27, 0xffffffff ;  /* 0xffffffff001b7882 */ /* 0x000fe20000000000 */
[----:B------:R-:W-:-:S03]  /*4240*/  ISETP.NE.AND P0, PT, R200, 0x1f, PT ;  /* 0x0000001fc800780c */ /* 0x000fc60003f05270 */
[----:B------:R-:W1:Y:S02]  /*4250*/  LDS.128 R4, [R2+0x1b10] ;  /* 0x001b100002047984 */ /* 0x000e640000000c00 */
[C---:B-1----:R-:W-:Y:S01]  /*4260*/  FFMA.FTZ R5, R4.reuse, R7, R5 ;  /* 0x0000000704057223 */ /* 0x042fe20000010005 */
[----:B------:R-:W-:Y:S01]  /*4270*/  FMUL.FTZ R3, R4, R6 ;  /* 0x0000000604037220 */ /* 0x000fe20000410000 */
[----:B------:R-:W-:Y:S06]  /*4280*/  BRA.DIV UR27, `(.L_x_4079) ;  /* 0x0000003e1b107947 */ /* 0x000fec000b800000 */
[----:B------:R-:W1:Y:S01]  /*4290*/  SHFL.DOWN PT, R230, R3, 0x1, 0x1f ;  /* 0x08201f0003e67f89 */ /* 0x000e6200000e0000 */
[----:B------:R-:W-:-:S03]  /*42a0*/  MOV R4, R5 ;  /* 0x0000000500047202 */ /* 0x000fc60000000f00 */
[----:B------:R-:W2:Y:S04]  /*42b0*/  SHFL.DOWN PT, R7, R5, 0x1, 0x1f ;  /* 0x08201f0005077f89 */ /* 0x000ea800000e0000 */
[----:B0-----:R-:W-:Y:S04]  /*42c0*/  SHFL.IDX PT, R234, R10, RZ, 0x1f ;  /* 0x00001fff0aea7589 */ /* 0x001fe800000e0000 */
[----:B------:R-:W-:Y:S01]  /*42d0*/  SHFL.IDX PT, R235, R11, RZ, 0x1f ;  /* 0x00001fff0beb7589 */ /* 0x000fe200000e0000 */
[----:B-1----:R-:W-:Y:S01]  /*42e0*/  @P0 FMUL.FTZ R230, R230, R3 ;  /* 0x00000003e6e60220 */ /* 0x002fe20000410000 */
[----:B--2---:R-:W-:-:S04]  /*42f0*/  @P0 FFMA.FTZ R7, R3, R7, R4 ;  /* 0x0000000703070223 */ /* 0x004fc80000010004 */
[----:B------:R-:W-:Y:S01]  /*4300*/  @P0 MOV R3, R230 ;  /* 0x000000e600030202 */ /* 0x000fe20000000f00 */
[----:B------:R-:W-:Y:S01]  /*4310*/  @P0 IMAD.MOV.U32 R4, RZ, RZ, R7 ;  /* 0x000000ffff040224 */ /* 0x000fe200078e0007 */
        /* <DEDUP_REMOVED lines=28> */
[----:B------:R-:W-:-:S03]  /*44e0*/  ISETP.NE.AND P0, PT, R142, 0x1f, PT ;  /* 0x0000001f8e00780c */ /* 0x000fc60003f05270 */
[----:B------:R-:W-:Y:S04]  /*44f0*/  SHFL.IDX PT, R230, R3, RZ, 0x1f ;  /* 0x00001fff03e67589 */ /* 0x000fe800000e0000 */
[----:B------:R-:W0:Y:S04]  /*4500*/  SHFL.IDX PT, R5, R4, RZ, 0x1f ;  /* 0x00001fff04057589 */ /* 0x000e2800000e0000 */
[----:B------:R1:W2:Y:S04]  /*4510*/  SHFL.DOWN PT, R232, R3, 0x1, 0x1f ;  /* 0x08201f0003e87f89 */ /* 0x0002a800000e0000 */
[----:B------:R1:W3:Y:S01]  /*4520*/  SHFL.DOWN PT, R233, R4, 0x1, 0x1f ;  /* 0x08201f0004e97f89 */ /* 0x0002e200000e0000 */
[-C--:B0-----:R-:W-:Y:S01]  /*4530*/  FFMA.FTZ R236, R11, R230.reuse, R5 ;  /* 0x000000e60bec7223 */ /* 0x081fe20000010005 */
[----:B-1----:R-:W-:-:S07]  /*4540*/  FMUL.FTZ R230, R10, R230 ;  /* 0x000000e60ae67220 */ /* 0x002fce0000410000 */
.L_x_4161:
[----:B------:R-:W0:Y:S01]  /*4550*/  LDS.64 R4, [R2+0x1b18] ;  /* 0x001b180002047984 */ /* 0x000e220000000a00 */
[----:B------:R-:W-:Y:S01]  /*4560*/  MOV R7, R235 ;  /* 0x000000eb00077202 */ /* 0x000fe20000000f00 */
[----:B------:R-:W-:Y:S01]  /*4570*/  IMAD.MOV.U32 R10, RZ, RZ, R230 ;  /* 0x000000ffff0a7224 */ /* 0x000fe200078e00e6 */
[----:B------:R-:W-:Y:S02]  /*4580*/  MOV R6, R234 ;  /* 0x000000ea00067202 */ /* 0x000fe40000000f00 */
[----:B------:R-:W-:Y:S01]  /*4590*/  MOV R11, R236 ;  /* 0x000000ec000b7202 */ /* 0x000fe20000000f00 */
[C---:B--23--:R-:W-:Y:S02]  /*45a0*/  @P0 FFMA.FTZ R7, R232.reuse, R7, R233 ;  /* 0x00000007e8070223 */ /* 0x04cfe400000100e9 */
[----:B------:R-:W-:Y:S02]  /*45b0*/  @P0 FMUL.FTZ R6, R232, R6 ;  /* 0x00000006e8060220 */ /* 0x000fe40000410000 */
[----:B0-----:R-:W-:-:S02]  /*45c0*/  FFMA.FTZ R5, R4, R7, R5 ;  /* 0x0000000704057223 */ /* 0x001fc40000010005 */
[----:B------:R-:W-:-:S05]  /*45d0*/  FMUL.FTZ R4, R4, R6 ;  /* 0x0000000604047220 */ /* 0x000fca0000410000 */
[----:B------:R1:W-:Y:S02]  /*45e0*/  STS.128 [R2+0x1b10], R4 ;  /* 0x001b100402007388 */ /* 0x0003e40000000c00 */
.L_x_4078:
[C---:B------:R-:W-:Y:S01]  /*45f0*/  ISETP.NE.AND P3, PT, R142.reuse, RZ, PT ;  /* 0x000000ff8e00720c */ /* 0x040fe20003f65270 */
[----:B------:R-:W-:Y:S05]  /*4600*/  WARPSYNC.ALL ;  /* 0x0000000000007948 */ /* 0x000fea0003800000 */
[----:B------:R-:W-:Y:S02]  /*4610*/  IADD3 R3, PT, PT, R142, 0x200, RZ ;  /* 0x000002008e037810 */ /* 0x000fe40007ffe0ff */
[----:B-1----:R-:W-:Y:S01]  /*4620*/  P2R R2, PR, RZ, 0x8 ;  /* 0x00000008ff027803 */ /* 0x002fe20000000000 */
[----:B------:R-:W-:Y:S01]  /*4630*/  BAR.SYNC.DEFER_BLOCKING 0x0 ;  /* 0x0000000000007b1d */ /* 0x000fe20000010000 */
[----:B------:R-:W-:Y:S01]  /*4640*/  FFMA.FTZ R5, R0, R228, RZ ;  /* 0x000000e400057223 */ /* 0x000fe200000100ff */
[----:B------:R-:W-:Y:S01]  /*4650*/  MOV R4, R142 ;  /* 0x0000008e00047202 */ /* 0x000fe20000000f00 */
[----:B------:R-:W-:Y:S01]  /*4660*/  USHF.R.S32.HI UR27, URZ, 0x1f, UR12 ;  /* 0x0000001fff1b7899 */ /* 0x000fe2000801140c */
[----:B------:R-:W-:Y:S01]  /*4670*/  FFMA.FTZ R177, R156, -R177, R213 ;  /* 0x800000b19cb17223 */ /* 0x000fe200000100d5 */
[----:B------:R-:W-:Y:S01]  /*4680*/  FFMA.FTZ R6, R72, R229, R5 ;  /* 0x000000e548067223 */ /* 0x000fe20000010005 */
[----:B------:R-:W-:Y:S01]  /*4690*/  HFMA2 R5, -RZ, RZ, 0, 0 ;  /* 0x00000000ff057431 */ /* 0x000fe200000001ff */
[----:B------:R-:W-:Y:S01]  /*46a0*/  UIMAD UR27, UR27, UR44, URZ ;  /* 0x0000002c1b1b72a4 */ /* 0x000fe2000f8e02ff */
[----:B------:R-:W-:Y:S01]  /*46b0*/  FFMA.FTZ R227, R148, -R227, R229 ;  /* 0x800000e394e37223 */ /* 0x000fe200000100e5 */
[----:B------:R-:W-:Y:S01]  /*46c0*/  FFMA.FTZ R7, R69, R224, R6 ;  /* 0x000000e045077223 */ /* 0x000fe20000010006 */
[----:B------:R-:W-:Y:S01]  /*46d0*/  VOTEU.ALL UP0, P3 ;  /* 0x0000000000ff7886 */ /* 0x000fe20001800000 */
[----:B------:R-:W-:Y:S01]  /*46e0*/  IMAD.WIDE.U32 R4, R8, UR32, R4 ;  /* 0x0000002008047c25 */ /* 0x000fe2000f8e0004 */
[----:B------:R-:W-:-:S03]  /*46f0*/  UIMAD UR27, UR12, UR45, UR27 ;  /* 0x0000002d0c1b72a4 */ /* 0x000fc6000f8e021b */
[----:B------:R-:W-:Y:S01]  /*4700*/  FFMA.FTZ R6, R66, R225, R7 ;  /* 0x000000e142067223 */ /* 0x000fe20000010007 */
[----:B------:R-:W-:Y:S01]  /*4710*/  FFMA.FTZ R194, R163, -R194, R224 ;  /* 0x800000c2a3c27223 */ /* 0x000fe200000100e0 */
[----:B------:R-:W-:Y:S02]  /*4720*/  IMAD R5, R9, UR32, R5 ;  /* 0x0000002009057c24 */ /* 0x000fe4000f8e0205 */
[----:B------:R-:W-:Y:S01]  /*4730*/  FFMA.FTZ R193, R162, -R193, R225 ;  /* 0x800000c1a2c17223 */ /* 0x000fe200000100e1 */
[----:B------:R-:W-:Y:S01]  /*4740*/  FFMA.FTZ R7, R63, R222, R6 ;  /* 0x000000de3f077223 */ /* 0x000fe20000010006 */
[----:B------:R-:W-:Y:S01]  /*4750*/  FFMA.FTZ R190, R161, -R190, R222 ;  /* 0x800000bea1be7223 */ /* 0x000fe200000100de */
[----:B------:R-:W-:Y:S01]  /*4760*/  FFMA.FTZ R187, R160, -R187, R217 ;  /* 0x800000bba0bb7223 */ /* 0x000fe200000100d9 */
[----:B------:R-:W-:Y:S01]  /*4770*/  FFMA.FTZ R184, R159, -R184, R216 ;  /* 0x800000b89fb87223 */ /* 0x000fe200000100d8 */
[----:B------:R-:W-:Y:S01]  /*4780*/  FFMA.FTZ R6, R60, R217, R7 ;  /* 0x000000d93c067223 */ /* 0x000fe20000010007 */
[----:B------:R-:W-:Y:S01]  /*4790*/  FFMA.FTZ R185, R158, -R185, R215 ;  /* 0x800000b99eb97223 */ /* 0x000fe200000100d7 */
[----:B------:R-:W-:Y:S01]  /*47a0*/  FFMA.FTZ R182, R157, -R182, R214 ;  /* 0x800000b69db67223 */ /* 0x000fe200000100d6 */
[----:B------:R-:W1:Y:S01]  /*47b0*/  LDS R2, [R141+0x1b14] ;  /* 0x001b14008d027984 */ /* 0x000e620000000800 */
[----:B------:R-:W-:Y:S01]  /*47c0*/  FFMA.FTZ R7, R57, R216, R6 ;  /* 0x000000d839077223 */ /* 0x000fe20000010006 */
[----:B------:R-:W-:Y:S01]  /*47d0*/  FFMA.FTZ R174, R155, -R174, R212 ;  /* 0x800000ae9bae7223 */ /* 0x000fe200000100d4 */
[----:B------:R-:W-:Y:S01]  /*47e0*/  FFMA.FTZ R175, R154, -R175, R223 ;  /* 0x800000af9aaf7223 */ /* 0x000fe200000100df */
[----:B------:R-:W-:Y:S01]  /*47f0*/  FFMA.FTZ R166, R153, -R166, R220 ;  /* 0x800000a699a67223 */ /* 0x000fe200000100dc */
[----:B------:R-:W-:Y:S01]  /*4800*/  FFMA.FTZ R6, R54, R215, R7 ;  /* 0x000000d736067223 */ /* 0x000fe20000010007 */
[----:B------:R-:W-:Y:S01]  /*4810*/  FFMA.FTZ R167, R152, -R167, R221 ;  /* 0x800000a798a77223 */ /* 0x000fe200000100dd */
[----:B------:R-:W-:Y:S01]  /*4820*/  FFMA.FTZ R164, R151, -R164, R218 ;  /* 0x800000a497a47223 */ /* 0x000fe200000100da */
[----:B------:R-:W-:Y:S01]  /*4830*/  FFMA.FTZ R165, R150, -R165, R219 ;  /* 0x800000a596a57223 */ /* 0x000fe200000100db */
[----:B------:R-:W-:Y:S01]  /*4840*/  FFMA.FTZ R7, R51, R214, R6 ;  /* 0x000000d633077223 */ /* 0x000fe20000010006 */
[----:B------:R-:W-:Y:S03]  /*4850*/  BSSY.RECONVERGENT B0, `(.L_x_4080) ;  /* 0x000007f000007945 */ /* 0x000fe60003800200 */
[----:B------:R-:W-:Y:S01]  /*4860*/  FFMA.FTZ R6, R50, R213, R7 ;  /* 0x000000d532067223 */ /* 0x000fe20000010007 */
[----:B------:R-:W-:Y:S01]  /*4870*/  SHF.R.U32.HI R7, RZ, 0x1, R142 ;  /* 0x00000001ff077819 */ /* 0x000fe2000001168e */
[----:B-1----:R-:W-:Y:S01]  /*4880*/  FFMA.FTZ R199, R2, R198, R199 ;  /* 0x000000c602c77223 */ /* 0x002fe200000100c7 */
[----:B------:R-:W-:-:S03]  /*4890*/  FFMA.FTZ R2, R149, -R226, R228 ;  /* 0x800000e295027223 */ /* 0x000fc600000100e4 */
[----:B------:R-:W-:-:S04]  /*48a0*/  FFMA.FTZ R202, R207, R199, R202 ;  /* 0x000000c7cfca7223 */ /* 0x000fc800000100ca */
[----:B------:R-:W-:-:S04]  /*48b0*/  FFMA.FTZ R203, R208, R202, R203 ;  /* 0x000000cad0cb7223 */ /* 0x000fc800000100cb */
[----:B------:R-:W-:-:S04]  /*48c0*/  FFMA.FTZ R204, R209, R203, R204 ;  /* 0x000000cbd1cc7223 */ /* 0x000fc800000100cc */
[----:B------:R-:W-:-:S04]  /*48d0*/  FFMA.FTZ R205, R210, R204, R205 ;  /* 0x000000ccd2cd7223 */ /* 0x000fc800000100cd */
[----:B------:R-:W-:-:S04]  /*48e0*/  FFMA.FTZ R206, R211, R205, R206 ;  /* 0x000000cdd3ce7223 */ /* 0x000fc800000100ce */
[----:B------:R-:W-:-:S04]  /*48f0*/  FFMA.FTZ R197, R197, R206, R196 ;  /* 0x000000cec5c57223 */ /* 0x000fc800000100c4 */
[----:B------:R-:W-:Y:S01]  /*4900*/  FFMA.FTZ R192, R195, R197, R192 ;  /* 0x000000c5c3c07223 */ /* 0x000fe200000100c0 */
[----:B------:R-:W-:-:S03]  /*4910*/  IMAD.U32 R195, RZ, RZ, UR44 ;  /* 0x0000002cffc37e24 */ /* 0x000fc6000f8e00ff */
[----:B------:R-:W-:Y:S01]  /*4920*/  FFMA.FTZ R189, R189, R192, R186 ;  /* 0x000000c0bdbd7223 */ /* 0x000fe200000100ba */
[----:B------:R-:W-:-:S04]  /*4930*/  IMAD.WIDE.U32 R4, R195, UR12, R4 ;  /* 0x0000000cc3047c25 */ /* 0x000fc8000f8e0004 */
[----:B------:R-:W-:Y:S01]  /*4940*/  FMUL.FTZ R211, R19, R192 ;  /* 0x000000c013d37220 */ /* 0x000fe20000410000 */
[----:B------:R-:W-:Y:S01]  /*4950*/  FFMA.FTZ R188, R191, R189, R188 ;  /* 0x000000bdbfbc7223 */ /* 0x000fe200000100bc */
[----:B------:R-:W-:-:S03]  /*4960*/  IADD3 R4, P0, PT, R4, UR24, RZ ;  /* 0x0000001804047c10 */ /* 0x000fc6000ff1e0ff */
[----:B------:R-:W-:Y:S01]  /*4970*/  FFMA.FTZ R181, R181, R188, R176 ;  /* 0x000000bcb5b57223 */ /* 0x000fe200000100b0 */
[----:B------:R-:W-:Y:S01]  /*4980*/  IADD3.X R5, PT, PT, R5, UR27, RZ, P0, !PT ;  /* 0x0000001b05057c10 */ /* 0x000fe200087fe4ff */
[----:B------:R-:W-:Y:S02]  /*4990*/  @!UP0 ULEA UR27, UR6, UR25, 0x3 ;  /* 0x00000019061b8291 */ /* 0x000fe4000f8e18ff */
[----:B------:R-:W-:-:S04]  /*49a0*/  FFMA.FTZ R178, R183, R181, R178 ;  /* 0x000000b5b7b27223 */ /* 0x000fc800000100b2 */
[-C--:B------:R-:W-:Y:S01]  /*49b0*/  FFMA.FTZ R179, R180, R178.reuse, R179 ;  /* 0x000000b2b4b37223 */ /* 0x080fe200000100b3 */
[----:B------:R-:W-:-:S03]  /*49c0*/  FMUL.FTZ R207, R23, R178 ;  /* 0x000000b217cf7220 */ /* 0x000fc60000410000 */
[-C--:B------:R-:W-:Y:S01]  /*49d0*/  FFMA.FTZ R168, R171, R179.reuse, R168 ;  /* 0x000000b3aba87223 */ /* 0x080fe200000100a8 */
[----:B------:R-:W-:Y:S01]  /*49e0*/  FFMA.FTZ R171, R49, R212, R6 ;  /* 0x000000d431ab7223 */ /* 0x000fe20000010006 */
[----:B------:R-:W-:Y:S01]  /*49f0*/  FMUL.FTZ R176, R24, R179 ;  /* 0x000000b318b07220 */ /* 0x000fe20000410000 */
[----:B0-----:R0:W-:Y:S01]  /*4a00*/  @!P3 STS.64 [UR27+0x2610], R10 ;  /* 0x0026100aff00b988 */ /* 0x0011e20008000a1b */
[-C--:B------:R-:W-:Y:S01]  /*4a10*/  FFMA.FTZ R169, R172, R168.reuse, R169 ;  /* 0x000000a8aca97223 */ /* 0x080fe200000100a9 */
[----:B------:R-:W-:Y:S01]  /*4a20*/  LEA R172, R142, R7, 0x4 ;  /* 0x000000078eac7211 */ /* 0x000fe200078e20ff */
[----:B------:R-:W-:Y:S01]  /*4a30*/  FFMA.FTZ R6, R48, R223, R171 ;  /* 0x000000df30067223 */ /* 0x000fe200000100ab */
[----:B------:R-:W-:Y:S01]  /*4a40*/  FMUL.FTZ R183, R25, R168 ;  /* 0x000000a819b77220 */ /* 0x000fe20000410000 */
[-C--:B------:R-:W-:Y:S01]  /*4a50*/  FFMA.FTZ R170, R173, R169.reuse, R170 ;  /* 0x000000a9adaa7223 */ /* 0x080fe200000100aa */
[----:B------:R-:W-:Y:S01]  /*4a60*/  LEA R180, R172, UR25, 0x2 ;  /* 0x00000019acb47c11 */ /* 0x000fe2000f8e10ff */
[----:B------:R-:W-:Y:S01]  /*4a70*/  FFMA.FTZ R213, R47, R220, R6 ;  /* 0x000000dc2fd57223 */ /* 0x000fe20000010006 */
[----:B------:R-:W-:Y:S01]  /*4a80*/  FMUL.FTZ R172, R26, R169 ;  /* 0x000000a91aac7220 */ /* 0x000fe20000410000 */
[----:B------:R-:W-:Y:S01]  /*4a90*/  FMUL.FTZ R7, R27, R170 ;  /* 0x000000aa1b077220 */ /* 0x000fe20000410000 */
[----:B------:R-:W-:Y:S01]  /*4aa0*/  MOV R173, UR46 ;  /* 0x0000002e00ad7c02 */ /* 0x000fe20008000f00 */
[----:B0-----:R-:W-:Y:S01]  /*4ab0*/  FMUL.FTZ R10, R22, R181 ;  /* 0x000000b5160a7220 */ /* 0x001fe20000410000 */
[----:B------:R-:W-:Y:S01]  /*4ac0*/  FMUL.FTZ R195, R71, R176 ;  /* 0x000000b047c37220 */ /* 0x000fe20000410000 */
[-C--:B------:R-:W-:Y:S01]  /*4ad0*/  FFMA.FTZ R6, R2, R7.reuse, RZ ;  /* 0x0000000702067223 */ /* 0x080fe200000100ff */
[----:B------:R-:W-:Y:S01]  /*4ae0*/  FMUL.FTZ R171, R74, R7 ;  /* 0x000000074aab7220 */ /* 0x000fe20000410000 */
[----:B------:R-:W-:Y:S01]  /*4af0*/  FMUL.FTZ R191, R70, R183 ;  /* 0x000000b746bf7220 */ /* 0x000fe20000410000 */
[----:B------:R-:W-:-:S04]  /*4b00*/  IMAD.WIDE.U32 R4, R173, UR6, R4 ;  /* 0x00000006ad047c25 */ /* 0x000fc8000f8e0004 */
        /* <DEDUP_REMOVED lines=13> */
[----:B0-----:R-:W-:Y:S01]  /*4be0*/  FMUL.FTZ R171, R67, R10 ;  /* 0x0000000a43ab7220 */ /* 0x001fe20000410000 */
[----:B------:R0:W-:Y:S01]  /*4bf0*/  STS [R140+0x858], R191 ;  /* 0x000858bf8c007388 */ /* 0x0001e20000000800 */
[----:B------:R-:W-:Y:S01]  /*4c00*/  FMUL.FTZ R207, R15, R204 ;  /* 0x000000cc0fcf7220 */ /* 0x000fe20000410000 */
[----:B------:R-:W-:Y:S01]  /*4c10*/  FFMA.FTZ R7, R187, R10, R6 ;  /* 0x0000000abb077223 */ /* 0x000fe20000010006 */
[----:B------:R-:W-:Y:S01]  /*4c20*/  FMUL.FTZ R10, R18, R197 ;  /* 0x000000c5120a7220 */ /* 0x000fe20000410000 */
[----:B-1----:R-:W-:Y:S01]  /*4c30*/  FMUL.FTZ R195, R17, R206 ;  /* 0x000000ce11c37220 */ /* 0x002fe20000410000 */
[----:B------:R1:W-:Y:S01]  /*4c40*/  STS [R140+0x860], R11 ;  /* 0x0008600b8c007388 */ /* 0x0003e20000000800 */
[----:B------:R-:W-:Y:S01]  /*4c50*/  FFMA.FTZ R6, R184, R183, R7 ;  /* 0x000000b7b8067223 */ /* 0x000fe20000010007 */
[-C--:B--2---:R-:W-:Y:S01]  /*4c60*/  FMUL.FTZ R173, R65, R172.reuse ;  /* 0x000000ac41ad7220 */ /* 0x084fe20000410000 */
[----:B------:R-:W-:Y:S01]  /*4c70*/  FMUL.FTZ R180, R12, R199 ;  /* 0x000000c70cb47220 */ /* 0x000fe20000410000 */
[----:B------:R2:W-:Y:S01]  /*4c80*/  STS [R140+0x864], R171 ;  /* 0x000864ab8c007388 */ /* 0x0005e20000000800 */
[----:B0-----:R-:W-:Y:S01]  /*4c90*/  FMUL.FTZ R191, R62, R211 ;  /* 0x000000d33ebf7220 */ /* 0x001fe20000410000 */
[----:B------:R-:W-:Y:S01]  /*4ca0*/  FFMA.FTZ R7, R185, R172, R6 ;  /* 0x000000acb9077223 */ /* 0x000fe20000010006 */
[----:B------:R-:W-:Y:S01]  /*4cb0*/  FMUL.FTZ R172, R14, R203 ;  /* 0x000000cb0eac7220 */ /* 0x000fe20000410000 */
[----:B------:R0:W-:Y:S01]  /*4cc0*/  STS [R140+0x868], R209 ;  /* 0x000868d18c007388 */ /* 0x0001e20000000800 */
[----:B------:R-:W-:Y:S01]  /*4cd0*/  FMUL.FTZ R183, R59, R176 ;  /* 0x000000b03bb77220 */ /* 0x000fe20000410000 */
[-C--:B-1----:R-:W-:Y:S01]  /*4ce0*/  FMUL.FTZ R11, R61, R10.reuse ;  /* 0x0000000a3d0b7220 */ /* 0x082fe20000410000 */
[----:B------:R-:W-:Y:S01]  /*4cf0*/  FFMA.FTZ R6, R182, R211, R7 ;  /* 0x000000d3b6067223 */ /* 0x000fe20000010007 */
[----:B------:R1:W-:Y:S01]  /*4d00*/  STS [R140+0x86c], R173 ;  /* 0x00086cad8c007388 */ /* 0x0003e20000000800 */
[----:B------:R-:W-:Y:S01]  /*4d10*/  IADD3 R211, PT, PT, R142, 0x40, RZ ;  /* 0x000000408ed37810 */ /* 0x000fe20007ffe0ff */
[-C--:B--2---:R-:W-:Y:S01]  /*4d20*/  FMUL.FTZ R171, R58, R195.reuse ;  /* 0x000000c33aab7220 */ /* 0x084fe20000410000 */
[----:B------:R-:W-:Y:S01]  /*4d30*/  FFMA.FTZ R7, R177, R10, R6 ;  /* 0x0000000ab1077223 */ /* 0x000fe20000010006 */
[----:B------:R2:W-:Y:S01]  /*4d40*/  STS [R140+0x870], R191 ;  /* 0x000870bf8c007388 */ /* 0x0005e20000000800 */
[----:B------:R-:W-:Y:S01]  /*4d50*/  LEA.HI R211, R211, R142, RZ, 0x1b ;  /* 0x0000008ed3d37211 */ /* 0x000fe200078fd8ff */
[----:B0-----:R-:W-:Y:S01]  /*4d60*/  FMUL.FTZ R209, R13, R202 ;  /* 0x000000ca0dd17220 */ /* 0x001fe20000410000 */
[----:B------:R-:W-:Y:S01]  /*4d70*/  FFMA.FTZ R6, R174, R195, R7 ;  /* 0x000000c3ae067223 */ /* 0x000fe20000010007 */
[----:B------:R0:W-:Y:S01]  /*4d80*/  STS [R140+0x874], R11 ;  /* 0x0008740b8c007388 */ /* 0x0001e20000000800 */
[----:B-1----:R-:W-:-:S02]  /*4d90*/  FMUL.FTZ R173, R56, R207 ;  /* 0x000000cf38ad7220 */ /* 0x002fc40000410000 */
[----:B------:R-:W-:Y:S01]  /*4da0*/  FFMA.FTZ R7, R175, R176, R6 ;  /* 0x000000b0af077223 */ /* 0x000fe20000010006 */
[----:B------:R1:W-:Y:S01]  /*4db0*/  STS [R140+0x878], R171 ;  /* 0x000878ab8c007388 */ /* 0x0003e20000000800 */
[----:B------:R-:W-:Y:S01]  /*4dc0*/  FFMA.FTZ R176, R46, R221, R213 ;  /* 0x000000dd2eb07223 */ /* 0x000fe200000100d5 */
[----:B--2---:R-:W-:Y:S01]  /*4dd0*/  FMUL.FTZ R191, R55, R172 ;  /* 0x000000ac37bf7220 */ /* 0x004fe20000410000 */
[----:B------:R-:W-:Y:S01]  /*4de0*/  FFMA.FTZ R10, R166, R207, R7 ;  /* 0x000000cfa60a7223 */ /* 0x000fe20000010007 */
[----:B------:R2:W-:Y:S01]  /*4df0*/  STS [R140+0x87c], R183 ;  /* 0x00087cb78c007388 */ /* 0x0005e20000000800 */
[----:B------:R-:W-:Y:S01]  /*4e00*/  LEA R6, P0, R4, UR48, 0x2 ;  /* 0x0000003004067c11 */ /* 0x000fe2000f8010ff */
[----:B0-----:R-:W-:Y:S02]  /*4e10*/  FMUL.FTZ R11, R52, R209 ;  /* 0x000000d1340b7220 */ /* 0x001fe40000410000 */
[----:B------:R0:W-:Y:S01]  /*4e20*/  STS [R140+0x880], R173 ;  /* 0x000880ad8c007388 */ /* 0x0001e20000000800 */
[----:B-1----:R-:W-:-:S03]  /*4e30*/  FMUL.FTZ R171, R53, R180 ;  /* 0x000000b435ab7220 */ /* 0x002fc60000410000 */
[----:B------:R-:W-:Y:S01]  /*4e40*/  STS [R140+0x884], R191 ;  /* 0x000884bf8c007388 */ /* 0x000fe20000000800 */
[----:B--2---:R-:W-:-:S03]  /*4e50*/  IMAD.U32 R183, RZ, RZ, UR47 ;  /* 0x0000002fffb77e24 */ /* 0x004fc6000f8e00ff */
[----:B------:R1:W-:Y:S01]  /*4e60*/  STS [R140+0x888], R11 ;  /* 0x0008880b8c007388 */ /* 0x0003e20000000800 */
[----:B0-----:R-:W-:Y:S01]  /*4e70*/  LEA R173, R211, UR25, 0x2 ;  /* 0x00000019d3ad7c11 */ /* 0x001fe2000f8e10ff */
[----:B------:R-:W-:Y:S02]  /*4e80*/  IMAD R7, R183, UR6, R5 ;  /* 0x00000006b7077c24 */ /* 0x000fe4000f8e0205 */
[----:B------:R0:W-:Y:S01]  /*4e90*/  STS [R140+0x88c], R171 ;  /* 0x00088cab8c007388 */ /* 0x0001e20000000800 */
[----:B------:R-:W-:Y:S01]  /*4ea0*/  MOV R183, UR26 ;  /* 0x0000001a00b77c02 */ /* 0x000fe20008000f00 */
[----:B------:R-:W-:Y:S01]  /*4eb0*/  FFMA.FTZ R5, R167, R172, R10 ;  /* 0x000000aca7057223 */ /* 0x000fe2000001000a */
[----:B------:R-:W-:Y:S01]  /*4ec0*/  BAR.SYNC.DEFER_BLOCKING 0x0 ;  /* 0x0000000000007b1d */ /* 0x000fe20000010000 */
[----:B------:R-:W-:Y:S01]  /*4ed0*/  LEA.HI.X R7, R4, UR49, R7, 0x2, P0 ;  /* 0x0000003104077c11 */ /* 0x000fe200080f1407 */
[----:B-1----:R-:W-:Y:S01]  /*4ee0*/  FFMA.FTZ R11, R45, R218, R176 ;  /* 0x000000da2d0b7223 */ /* 0x002fe200000100b0 */
[----:B------:R-:W-:Y:S01]  /*4ef0*/  IADD3 R176, PT, PT, R183, -UR24, -R142 ;  /* 0x80000018b7b07c10 */ /* 0x000fe2000fffe88e */
[----:B------:R-:W-:Y:S01]  /*4f00*/  FFMA.FTZ R4, R164, R209, R5 ;  /* 0x000000d1a4047223 */ /* 0x000fe20000010005 */
[----:B------:R-:W-:Y:S01]  /*4f10*/  IADD3 R5, PT, PT, R142, 0x80, RZ ;  /* 0x000000808e057810 */ /* 0x000fe20007ffe0ff */
[----:B------:R-:W-:Y:S01]  /*4f20*/  FFMA.FTZ R10, R44, R219, R11 ;  /* 0x000000db2c0a7223 */ /* 0x000fe2000001000b */
[----:B------:R-:W-:Y:S01]  /*4f30*/  ISETP.GE.AND P6, PT, R176, 0x1, PT ;  /* 0x00000001b000780c */ /* 0x000fe20003fc6270 */
[----:B------:R-:W-:Y:S01]  /*4f40*/  FFMA.FTZ R11, R165, R180, R4 ;  /* 0x000000b4a50b7223 */ /* 0x000fe20000010004 */
[C---:B0-----:R-:W-:Y:S01]  /*4f50*/  IADD3 R171, PT, PT, R142.reuse, 0xc0, RZ ;  /* 0x000000c08eab7810 */ /* 0x041fe20007ffe0ff */
[----:B------:R-:W-:Y:S01]  /*4f60*/  VIADD R183, R142, 0x100 ;  /* 0x000001008eb77836 */ /* 0x000fe20000000000 */
[----:B------:R-:W-:-:S02]  /*4f70*/  LEA.HI R5, R5, R142, RZ, 0x1b ;  /* 0x0000008e05057211 */ /* 0x000fc400078fd8ff */
[----:B------:R-:W-:Y:S02]  /*4f80*/  LEA.HI R171, R171, R142, RZ, 0x1b ;  /* 0x0000008eabab7211 */ /* 0x000fe400078fd8ff */
[----:B------:R-:W-:Y:S02]  /*4f90*/  LEA R172, R5, UR25, 0x2 ;  /* 0x0000001905ac7c11 */ /* 0x000fe4000f8e10ff */
[C---:B------:R-:W-:Y:S02]  /*4fa0*/  ISETP.GE.AND P5, PT, R176.reuse, 0x41, PT ;  /* 0x00000041b000780c */ /* 0x040fe40003fa6270 */
[C---:B------:R-:W-:Y:S02]  /*4fb0*/  ISETP.GE.AND P4, PT, R176.reuse, 0x81, PT ;  /* 0x00000081b000780c */ /* 0x040fe40003f86270 */
[C---:B------:R-:W-:Y:S02]  /*4fc0*/  ISETP.GE.AND P3, PT, R176.reuse, 0xc1, PT ;  /* 0x000000c1b000780c */ /* 0x040fe40003f66270 */
[----:B------:R-:W-:Y:S01]  /*4fd0*/  ISETP.GE.AND P0, PT, R176, 0x101, PT ;  /* 0x00000101b000780c */ /* 0x000fe20003f06270 */
[----:B------:R-:W0:Y:S01]  /*4fe0*/  LDS R173, [R173+0x950] ;  /* 0x00095000adad7984 */ /* 0x000e220000000800 */
[----:B------:R-:W-:Y:S11]  /*4ff0*/  @!P6 BRA `(.L_x_4081) ;  /* 0x000000000010e947 */ /* 0x000ff60003800000 */
[----:B------:R-:W-:-:S04]  /*5000*/  LEA.HI R4, R142, R142, RZ, 0x1b ;  /* 0x0000008e8e047211 */ /* 0x000fc800078fd8ff */
[----:B------:R-:W-:-:S05]  /*5010*/  LEA R4, R4, UR25, 0x2 ;  /* 0x0000001904047c11 */ /* 0x000fca000f8e10ff */
[----:B------:R-:W1:Y:S04]  /*5020*/  LDS R5, [R4+0x850] ;  /* 0x0008500004057984 */ /* 0x000e680000000800 */
[----:B-1----:R1:W-:Y:S02]  /*5030*/  REDG.E.ADD.F32.FTZ.RN.STRONG.GPU desc[UR28][R6.64], R5 ;  /* 0x00000005060079a6 */ /* 0x0023e4000c12f31c */
.L_x_4081:
[----:B------:R-:W-:Y:S05]  /*5040*/  BSYNC.RECONVERGENT B0 ;  /* 0x0000000000007941 */ /* 0x000fea0003800200 */
.L_x_4080:
[----:B------:R-:W-:Y:S01]  /*5050*/  BSSY.RECONVERGENT B0, `(.L_x_4082) ;  /* 0x0000004000007945 */ /* 0x000fe20003800200 */
[----:B------:R-:W-:-:S03]  /*5060*/  ISETP.GE.AND P6, PT, R176, 0x141, PT ;  /* 0x00000141b000780c */ /* 0x000fc60003fc6270 */
[----:B------:R-:W-:Y:S10]  /*5070*/  @!P5 BRA `(.L_x_4083) ;  /* 0x000000000004d947 */ /* 0x000ff40003800000 */
[----:B0-----:R2:W-:Y:S02]  /*5080*/  REDG.E.ADD.F32.FTZ.RN.STRONG.GPU desc[UR28][R6.64+0x100], R173 ;  /* 0x000100ad060079a6 */ /* 0x0015e4000c12f31c */
.L_x_4083:
[----:B------:R-:W-:Y:S05]  /*5090*/  BSYNC.RECONVERGENT B0 ;  /* 0x0000000000007941 */ /* 0x000fea0003800200 */
.L_x_4082:
[----:B-1----:R1:W3:Y:S01]  /*50a0*/  LDS R5, [R172+0xa50] ;  /* 0x000a5000ac057984 */ /* 0x0022e20000000800 */
[----:B------:R-:W-:Y:S01]  /*50b0*/  BSSY.RECONVERGENT B0, `(.L_x_4084) ;  /* 0x0000006000007945 */ /* 0x000fe20003800200 */
[----:B0-2---:R-:W-:Y:S02]  /*50c0*/  IADD3 R173, PT, PT, R142, 0x140, RZ ;  /* 0x000001408ead7810 */ /* 0x005fe40007ffe0ff */
[----:B------:R-:W-:Y:S02]  /*50d0*/  LEA.HI R183, R183, R142, RZ, 0x1b ;  /* 0x0000008eb7b77211 */ /* 0x000fe400078fd8ff */
[----:B------:R-:W-:Y:S01]  /*50e0*/  LEA R171, R171, UR25, 0x2 ;  /* 0x00000019abab7c11 */ /* 0x000fe2000f8e10ff */
[----:B------:R-:W-:Y:S06]  /*50f0*/  @!P4 BRA `(.L_x_4085) ;  /* 0x000000000004c947 */ /* 0x000fec0003800000 */
[----:B---3--:R0:W-:Y:S02]  /*5100*/  REDG.E.ADD.F32.FTZ.RN.STRONG.GPU desc[UR28][R6.64+0x200], R5 ;  /* 0x00020005060079a6 */ /* 0x0081e4000c12f31c */
.L_x_4085:
[----:B------:R-:W-:Y:S05]  /*5110*/  BSYNC.RECONVERGENT B0 ;  /* 0x0000000000007941 */ /* 0x000fea0003800200 */
.L_x_4084:
[----:B0--3--:R0:W2:Y:S01]  /*5120*/  LDS R5, [R171+0xb50] ;  /* 0x000b5000ab057984 */ /* 0x0090a20000000800 */
[----:B------:R-:W-:Y:S01]  /*5130*/  BSSY.RECONVERGENT B0, `(.L_x_4086) ;  /* 0x0000005000007945 */ /* 0x000fe20003800200 */
[----:B------:R-:W-:Y:S02]  /*5140*/  LEA.HI R173, R173, R142, RZ, 0x1b ;  /* 0x0000008eadad7211 */ /* 0x000fe400078fd8ff */
[----:B------:R-:W-:Y:S01]  /*5150*/  LEA R183, R183, UR25, 0x2 ;  /* 0x00000019b7b77c11 */ /* 0x000fe2000f8e10ff */
[----:B------:R-:W-:Y:S06]  /*5160*/  @!P3 BRA `(.L_x_4087) ;  /* 0x000000000004b947 */ /* 0x000fec0003800000 */
[----:B--2---:R3:W-:Y:S02]  /*5170*/  REDG.E.ADD.F32.FTZ.RN.STRONG.GPU desc[UR28][R6.64+0x300], R5 ;  /* 0x00030005060079a6 */ /* 0x0047e4000c12f31c */
.L_x_4087:
[----:B------:R-:W-:Y:S05]  /*5180*/  BSYNC.RECONVERGENT B0 ;  /* 0x0000000000007941 */ /* 0x000fea0003800200 */
.L_x_4086:
[----:B--23--:R2:W3:Y:S01]  /*5190*/  LDS R5, [R183+0xc50] ;  /* 0x000c5000b7057984 */ /* 0x00c4e20000000800 */
[----:B------:R-:W-:Y:S01]  /*51a0*/  BSSY.RECONVERGENT B0, `(.L_x_4088) ;  /* 0x0000004000007945 */ /* 0x000fe20003800200 */
[----:B------:R-:W-:-:S03]  /*51b0*/  LEA R4, R173, UR25, 0x2 ;  /* 0x00000019ad047c11 */ /* 0x000fc6000f8e10ff */
[----:B------:R-:W-:Y:S05]  /*51c0*/  @!P0 BRA `(.L_x_4089) ;  /* 0x0000000000048947 */ /* 0x000fea0003800000 */
[----:B---3--:R4:W-:Y:S02]  /*51d0*/  REDG.E.ADD.F32.FTZ.RN.STRONG.GPU desc[UR28][R6.64+0x400], R5 ;  /* 0x00040005060079a6 */ /* 0x0089e4000c12f31c */
.L_x_4089:
[----:B------:R-:W-:Y:S05]  /*51e0*/  BSYNC.RECONVERGENT B0 ;  /* 0x0000000000007941 */ /* 0x000fea0003800200 */
.L_x_4088:
[----:B---34-:R3:W4:Y:S01]  /*51f0*/  LDS R5, [R4+0xd50] ;  /* 0x000d500004057984 */ /* 0x0187220000000800 */
[----:B------:R-:W-:Y:S01]  /*5200*/  BSSY.RECONVERGENT B0, `(.L_x_4090) ;  /* 0x0000005000007945 */ /* 0x000fe20003800200 */
[C---:B0-----:R-:W-:Y:S02]  /*5210*/  IADD3 R171, PT, PT, R142.reuse, 0x180, RZ ;  /* 0x000001808eab7810 */ /* 0x041fe40007ffe0ff */
[----:B------:R-:W-:Y:S01]  /*5220*/  IADD3 R173, PT, PT, R142, 0x1c0, RZ ;  /* 0x000001c08ead7810 */ /* 0x000fe20007ffe0ff */
[----:B------:R-:W-:Y:S06]  /*5230*/  @!P6 BRA `(.L_x_4091) ;  /* 0x000000000004e947 */ /* 0x000fec0003800000 */
[----:B----4-:R0:W-:Y:S02]  /*5240*/  REDG.E.ADD.F32.FTZ.RN.STRONG.GPU desc[UR28][R6.64+0x500], R5 ;  /* 0x00050005060079a6 */ /* 0x0101e4000c12f31c */
.L_x_4091:
[----:B------:R-:W-:Y:S05]  /*5250*/  BSYNC.RECONVERGENT B0 ;  /* 0x0000000000007941 */ /* 0x000fea0003800200 */
.L_x_4090:
[-C--:B------:R-:W-:Y:S01]  /*5260*/  LEA.HI R171, R171, R142.reuse, RZ, 0x1b ;  /* 0x0000008eabab7211 */ /* 0x080fe200078fd8ff */
[----:B------:R-:W-:Y:S01]  /*5270*/  BSSY.RECONVERGENT B0, `(.L_x_4092) ;  /* 0x000000e000007945 */ /* 0x000fe20003800200 */
[-C--:B---3--:R-:W-:Y:S01]  /*5280*/  LEA.HI R4, R3, R142.reuse, RZ, 0x1b ;  /* 0x0000008e03047211 */ /* 0x088fe200078fd8ff */
[----:B0---4-:R-:W-:Y:S01]  /*5290*/  VIADD R5, R142, 0x240 ;  /* 0x000002408e057836 */ /* 0x011fe20000000000 */
[----:B------:R-:W-:Y:S02]  /*52a0*/  LEA R3, R171, UR25, 0x2 ;  /* 0x00000019ab037c11 */ /* 0x000fe4000f8e10ff */
[C---:B------:R-:W-:Y:S02]  /*52b0*/  ISETP.GE.AND P6, PT, R176.reuse, 0x181, PT ;  /* 0x00000181b000780c */ /* 0x040fe40003fc6270 */
[----:B------:R-:W-:Y:S02]  /*52c0*/  LEA.HI R173, R173, R142, RZ, 0x1b ;  /* 0x0000008eadad7211 */ /* 0x000fe400078fd8ff */
[----:B------:R-:W0:Y:S01]  /*52d0*/  LDS R3, [R3+0xe50] ;  /* 0x000e500003037984 */ /* 0x000e220000000800 */
[----:B------:R-:W-:-:S02]  /*52e0*/  ISETP.GE.AND P0, PT, R176, 0x1c1, PT ;  /* 0x000001c1b000780c */ /* 0x000fc40003f06270 */
[----:B------:R-:W-:Y:S02]  /*52f0*/  LEA R173, R173, UR25, 0x2 ;  /* 0x00000019adad7c11 */ /* 0x000fe4000f8e10ff */
[C---:B------:R-:W-:Y:S02]  /*5300*/  ISETP.GE.AND P3, PT, R176.reuse, 0x201, PT ;  /* 0x00000201b000780c */ /* 0x040fe40003f66270 */
[C---:B------:R-:W-:Y:S02]  /*5310*/  ISETP.GE.AND P4, PT, R176.reuse, 0x241, PT ;  /* 0x00000241b000780c */ /* 0x040fe40003f86270 */
[----:B------:R-:W-:Y:S01]  /*5320*/  ISETP.GE.AND P5, PT, R176, 0x281, PT ;  /* 0x00000281b000780c */ /* 0x000fe20003fa6270 */
[----:B------:R-:W-:-:S12]  /*5330*/  @!P6 BRA `(.L_x_4093) ;  /* 0x000000000004e947 */ /* 0x000fd80003800000 */
[----:B0-----:R3:W-:Y:S02]  /*5340*/  REDG.E.ADD.F32.FTZ.RN.STRONG.GPU desc[UR28][R6.64+0x600], R3 ;  /* 0x00060003060079a6 */ /* 0x0017e4000c12f31c */
.L_x_4093:
[----:B------:R-:W-:Y:S05]  /*5350*/  BSYNC.RECONVERGENT B0 ;  /* 0x0000000000007941 */ /* 0x000fea0003800200 */
.L_x_4092:
[----:B0--3--:R0:W3:Y:S01]  /*5360*/  LDS R3, [R173+0xf50] ;  /* 0x000f5000ad037984 */ /* 0x0090e20000000800 */
[----:B------:R-:W-:Y:S01]  /*5370*/  BSSY.RECONVERGENT B0, `(.L_x_4094) ;  /* 0x0000006000007945 */ /* 0x000fe20003800200 */
[----:B------:R-:W-:Y:S02]  /*5380*/  IADD3 R171, PT, PT, R142, 0x280, RZ ;  /* 0x000002808eab7810 */ /* 0x000fe40007ffe0ff */
[----:B------:R-:W-:Y:S02]  /*5390*/  LEA R4, R4, UR25, 0x2 ;  /* 0x0000001904047c11 */ /* 0x000fe4000f8e10ff */
[----:B------:R-:W-:Y:S01]  /*53a0*/  LEA.HI R5, R5, R142, RZ, 0x1b ;  /* 0x0000008e05057211 */ /* 0x000fe200078fd8ff */
[----:B------:R-:W-:Y:S06]  /*53b0*/  @!P0 BRA `(.L_x_4095) ;  /* 0x0000000000048947 */ /* 0x000fec0003800000 */
[----:B---3--:R4:W-:Y:S02]  /*53c0*/  REDG.E.ADD.F32.FTZ.RN.STRONG.GPU desc[UR28][R6.64+0x700], R3 ;  /* 0x00070003060079a6 */ /* 0x0089e4000c12f31c */
.L_x_4095:
[----:B------:R-:W-:Y:S05]  /*53d0*/  BSYNC.RECONVERGENT B0 ;  /* 0x0000000000007941 */ /* 0x000fea0003800200 */
.L_x_4094:
[----:B---34-:R3:W4:Y:S01]  /*53e0*/  LDS R3, [R4+0x1050] ;  /* 0x0010500004037984 */ /* 0x0187220000000800 */
[----:B------:R-:W-:Y:S01]  /*53f0*/  BSSY.RECONVERGENT B0, `(.L_x_4096) ;  /* 0x0000005000007945 */ /* 0x000fe20003800200 */
[----:B------:R-:W-:Y:S02]  /*5400*/  LEA.HI R171, R171, R142, RZ, 0x1b ;  /* 0x0000008eabab7211 */ /* 0x000fe400078fd8ff */
[----:B------:R-:W-:Y:S01]  /*5410*/  LEA R5, R5, UR25, 0x2 ;  /* 0x0000001905057c11 */ /* 0x000fe2000f8e10ff */
[----:B------:R-:W-:Y:S06]  /*5420*/  @!P3 BRA `(.L_x_4097) ;  /* 0x000000000004b947 */ /* 0x000fec0003800000 */
[----:B----4-:R4:W-:Y:S02]  /*5430*/  REDG.E.ADD.F32.FTZ.RN.STRONG.GPU desc[UR28][R6.64+0x800], R3 ;  /* 0x00080003060079a6 */ /* 0x0109e4000c12f31c */
.L_x_4097:
[----:B------:R-:W-:Y:S05]  /*5440*/  BSYNC.RECONVERGENT B0 ;  /* 0x0000000000007941 */ /* 0x000fea0003800200 */
.L_x_4096:
[----:B----4-:R4:W0:Y:S01]  /*5450*/  LDS R3, [R5+0x1150] ;  /* 0x0011500005037984 */ /* 0x0108220000000800 */
[----:B------:R-:W-:Y:S01]  /*5460*/  BSSY.RECONVERGENT B0, `(.L_x_4098) ;  /* 0x0000004000007945 */ /* 0x000fe20003800200 */
[----:B---3--:R-:W-:-:S03]  /*5470*/  LEA R4, R171, UR25, 0x2 ;  /* 0x00000019ab047c11 */ /* 0x008fc6000f8e10ff */
[----:B------:R-:W-:Y:S05]  /*5480*/  @!P4 BRA `(.L_x_4099) ;  /* 0x000000000004c947 */ /* 0x000fea0003800000 */
[----:B0-----:R3:W-:Y:S02]  /*5490*/  REDG.E.ADD.F32.FTZ.RN.STRONG.GPU desc[UR28][R6.64+0x900], R3 ;  /* 0x00090003060079a6 */ /* 0x0017e4000c12f31c */
.L_x_4099:
[----:B------:R-:W-:Y:S05]  /*54a0*/  BSYNC.RECONVERGENT B0 ;  /* 0x0000000000007941 */ /* 0x000fea0003800200 */
.L_x_4098:
[----:B0--3--:R0:W3:Y:S01]  /*54b0*/  LDS R3, [R4+0x1250] ;  /* 0x0012500004037984 */ /* 0x0090e20000000800 */
[----:B------:R-:W-:Y:S01]  /*54c0*/  BSSY.RECONVERGENT B0, `(.L_x_4100) ;  /* 0x0000005000007945 */ /* 0x000fe20003800200 */
[C---:B----4-:R-:W-:Y:S02]  /*54d0*/  IADD3 R5, PT, PT, R142.reuse, 0x2c0, RZ ;  /* 0x000002c08e057810 */ /* 0x050fe40007ffe0ff */
[----:B------:R-:W-:Y:S01]  /*54e0*/  IADD3 R171, PT, PT, R142, 0x300, RZ ;  /* 0x000003008eab7810 */ /* 0x000fe20007ffe0ff */
[----:B------:R-:W-:Y:S06]  /*54f0*/  @!P5 BRA `(.L_x_4101) ;  /* 0x000000000004d947 */ /* 0x000fec0003800000 */
[----:B---3--:R4:W-:Y:S02]  /*5500*/  REDG.E.ADD.F32.FTZ.RN.STRONG.GPU desc[UR28][R6.64+0xa00], R3 ;  /* 0x000a0003060079a6 */ /* 0x0089e4000c12f31c */
.L_x_4101:
[----:B------:R-:W-:Y:S05]  /*5510*/  BSYNC.RECONVERGENT B0 ;  /* 0x0000000000007941 */ /* 0x000fea0003800200 */
.L_x_4100:
[----:B---34-:R-:W-:Y:S01]  /*5520*/  VIADD R3, R142, 0x340 ;  /* 0x000003408e037836 */ /* 0x018fe20000000000 */
[-C--:B------:R-:W-:Y:S01]  /*5530*/  LEA.HI R5, R5, R142.reuse, RZ, 0x1b ;  /* 0x0000008e05057211 */ /* 0x080fe200078fd8ff */
[----:B------:R-:W-:Y:S01]  /*5540*/  BSSY.RECONVERGENT B0, `(.L_x_4102) ;  /* 0x000000e000007945 */ /* 0x000fe20003800200 */
[----:B------:R-:W-:Y:S02]  /*5550*/  ISETP.GE.AND P6, PT, R176, 0x2c1, PT ;  /* 0x000002c1b000780c */ /* 0x000fe40003fc6270 */
[-C--:B0-----:R-:W-:Y:S02]  /*5560*/  LEA.HI R4, R3, R142.reuse, RZ, 0x1b ;  /* 0x0000008e03047211 */ /* 0x081fe400078fd8ff */
[----:B------:R-:W-:Y:S02]  /*5570*/  LEA R3, R5, UR25, 0x2 ;  /* 0x0000001905037c11 */ /* 0x000fe4000f8e10ff */
[----:B------:R-:W-:Y:S02]  /*5580*/  LEA.HI R171, R171, R142, RZ, 0x1b ;  /* 0x0000008eabab7211 */ /* 0x000fe400078fd8ff */
[----:B------:R-:W-:-:S02]  /*5590*/  IADD3 R173, PT, PT, R142, 0x380, RZ ;  /* 0x000003808ead7810 */ /* 0x000fc40007ffe0ff */
[----:B------:R-:W0:Y:S01]  /*55a0*/  LDS R3, [R3+0x1350] ;  /* 0x0013500003037984 */ /* 0x000e220000000800 */
[----:B------:R-:W-:Y:S02]  /*55b0*/  LEA R171, R171, UR25, 0x2 ;  /* 0x00000019abab7c11 */ /* 0x000fe4000f8e10ff */
[C---:B------:R-:W-:Y:S02]  /*55c0*/  ISETP.GE.AND P0, PT, R176.reuse, 0x301, PT ;  /* 0x00000301b000780c */ /* 0x040fe40003f06270 */
[C---:B------:R-:W-:Y:S02]  /*55d0*/  ISETP.GE.AND P3, PT, R176.reuse, 0x341, PT ;  /* 0x00000341b000780c */ /* 0x040fe40003f66270 */
[C---:B------:R-:W-:Y:S02]  /*55e0*/  ISETP.GE.AND P4, PT, R176.reuse, 0x381, PT ;  /* 0x00000381b000780c */ /* 0x040fe40003f86270 */
[----:B------:R-:W-:Y:S01]  /*55f0*/  ISETP.GE.AND P5, PT, R176, 0x3c1, PT ;  /* 0x000003c1b000780c */ /* 0x000fe20003fa6270 */
[----:B------:R-:W-:-:S12]  /*5600*/  @!P6 BRA `(.L_x_4103) ;  /* 0x000000000004e947 */ /* 0x000fd80003800000 */
[----:B0-----:R3:W-:Y:S02]  /*5610*/  REDG.E.ADD.F32.FTZ.RN.STRONG.GPU desc[UR28][R6.64+0xb00], R3 ;  /* 0x000b0003060079a6 */ /* 0x0017e4000c12f31c */
.L_x_4103:
[----:B------:R-:W-:Y:S05]  /*5620*/  BSYNC.RECONVERGENT B0 ;  /* 0x0000000000007941 */ /* 0x000fea0003800200 */
.L_x_4102:
[----:B0--3--:R0:W3:Y:S01]  /*5630*/  LDS R3, [R171+0x1450] ;  /* 0x00145000ab037984 */ /* 0x0090e20000000800 */
[----:B------:R-:W-:Y:S01]  /*5640*/  BSSY.RECONVERGENT B0, `(.L_x_4104) ;  /* 0x0000006000007945 */ /* 0x000fe20003800200 */
[----:B------:R-:W-:Y:S02]  /*5650*/  IADD3 R5, PT, PT, R142, 0x3c0, RZ ;  /* 0x000003c08e057810 */ /* 0x000fe40007ffe0ff */
[----:B------:R-:W-:Y:S02]  /*5660*/  LEA.HI R173, R173, R142, RZ, 0x1b ;  /* 0x0000008eadad7211 */ /* 0x000fe400078fd8ff */
[----:B------:R-:W-:Y:S01]  /*5670*/  LEA R4, R4, UR25, 0x2 ;  /* 0x0000001904047c11 */ /* 0x000fe2000f8e10ff */
[----:B------:R-:W-:Y:S06]  /*5680*/  @!P0 BRA `(.L_x_4105) ;  /* 0x0000000000048947 */ /* 0x000fec0003800000 */
[----:B---3--:R4:W-:Y:S02]  /*5690*/  REDG.E.ADD.F32.FTZ.RN.STRONG.GPU desc[UR28][R6.64+0xc00], R3 ;  /* 0x000c0003060079a6 */ /* 0x0089e4000c12f31c */
.L_x_4105:
[----:B------:R-:W-:Y:S05]  /*56a0*/  BSYNC.RECONVERGENT B0 ;  /* 0x0000000000007941 */ /* 0x000fea0003800200 */
.L_x_4104:
[----:B---34-:R3:W4:Y:S01]  /*56b0*/  LDS R3, [R4+0x1550] ;  /* 0x0015500004037984 */ /* 0x0187220000000800 */
[----:B------:R-:W-:Y:S01]  /*56c0*/  BSSY.RECONVERGENT B0, `(.L_x_4106) ;  /* 0x0000005000007945 */ /* 0x000fe20003800200 */
[----:B------:R-:W-:Y:S02]  /*56d0*/  LEA.HI R5, R5, R142, RZ, 0x1b ;  /* 0x0000008e05057211 */ /* 0x000fe400078fd8ff */
[----:B------:R-:W-:Y:S01]  /*56e0*/  LEA R173, R173, UR25, 0x2 ;  /* 0x00000019adad7c11 */ /* 0x000fe2000f8e10ff */
[----:B------:R-:W-:Y:S06]  /*56f0*/  @!P3 BRA `(.L_x_4107) ;  /* 0x000000000004b947 */ /* 0x000fec0003800000 */
[----:B----4-:R4:W-:Y:S02]  /*5700*/  REDG.E.ADD.F32.FTZ.RN.STRONG.GPU desc[UR28][R6.64+0xd00], R3 ;  /* 0x000d0003060079a6 */ /* 0x0109e4000c12f31c */
.L_x_4107:
[----:B------:R-:W-:Y:S05]  /*5710*/  BSYNC.RECONVERGENT B0 ;  /* 0x0000000000007941 */ /* 0x000fea0003800200 */
.L_x_4106:
[----:B----4-:R4:W0:Y:S01]  /*5720*/  LDS R3, [R173+0x1650] ;  /* 0x00165000ad037984 */ /* 0x0108220000000800 */
[----:B------:R-:W-:Y:S01]  /*5730*/  BSSY.RECONVERGENT B0, `(.L_x_4108) ;  /* 0x0000004000007945 */ /* 0x000fe20003800200 */
[----:B------:R-:W-:-:S03]  /*5740*/  LEA R5, R5, UR25, 0x2 ;  /* 0x0000001905057c11 */ /* 0x000fc6000f8e10ff */
[----:B------:R-:W-:Y:S05]  /*5750*/  @!P4 BRA `(.L_x_4109) ;  /* 0x000000000004c947 */ /* 0x000fea0003800000 */
[----:B0-----:R0:W-:Y:S02]  /*5760*/  REDG.E.ADD.F32.FTZ.RN.STRONG.GPU desc[UR28][R6.64+0xe00], R3 ;  /* 0x000e0003060079a6 */ /* 0x0011e4000c12f31c */
.L_x_4109:
[----:B------:R-:W-:Y:S05]  /*5770*/  BSYNC.RECONVERGENT B0 ;  /* 0x0000000000007941 */ /* 0x000fea0003800200 */
.L_x_4108:
[----:B0-----:R0:W0:Y:S01]  /*5780*/  LDS R3, [R5+0x1750] ;  /* 0x0017500005037984 */ /* 0x0010220000000800 */
[----:B------:R-:W-:Y:S04]  /*5790*/  BSSY.RECONVERGENT B0, `(.L_x_4110) ;  /* 0x0000003000007945 */ /* 0x000fe80003800200 */
[----:B------:R-:W-:Y:S05]  /*57a0*/  @!P5 BRA `(.L_x_4111) ;  /* 0x000000000004d947 */ /* 0x000fea0003800000 */
[----:B0-----:R0:W-:Y:S02]  /*57b0*/  REDG.E.ADD.F32.FTZ.RN.STRONG.GPU desc[UR28][R6.64+0xf00], R3 ;  /* 0x000f0003060079a6 */ /* 0x0011e4000c12f31c */
.L_x_4111:
[----:B------:R-:W-:Y:S05]  /*57c0*/  BSYNC.RECONVERGENT B0 ;  /* 0x0000000000007941 */ /* 0x000fea0003800200 */
.L_x_4110:
[----:B0-----:R-:W0:Y:S01]  /*57d0*/  SHFL.DOWN PT, R3, R10, 0x1, 0x1f ;  /* 0x08201f000a037f89 */ /* 0x001e2200000e0000 */
[----:B------:R-:W-:Y:S01]  /*57e0*/  ISETP.GT.AND P0, PT, R123, 0x1e, PT ;  /* 0x0000001e7b00780c */ /* 0x000fe20003f04270 */
[----:B------:R-:W-:Y:S01]  /*57f0*/  FMUL.FTZ R150, R150, R199 ;  /* 0x000000c796967220 */ /* 0x000fe20000410000 */
[----:B------:R-:W-:Y:S01]  /*5800*/  FMUL.FTZ R151, R151, R202 ;  /* 0x000000ca97977220 */ /* 0x000fe20000410000 */
[----:B---3--:R-:W3:Y:S01]  /*5810*/  SHFL.DOWN PT, R4, R11, 0x1, 0x1f ;  /* 0x08201f000b047f89 */ /* 0x008ee200000e0000 */
[----:B------:R-:W-:Y:S01]  /*5820*/  FMUL.FTZ R152, R152, R203 ;  /* 0x000000cb98987220 */ /* 0x000fe20000410000 */
[----:B------:R-:W-:Y:S01]  /*5830*/  FFMA.FTZ R29, R12, R150, R29 ;  /* 0x000000960c1d7223 */ /* 0x000fe2000001001d */
[----:B------:R-:W-:Y:S01]  /*5840*/  FFMA.FTZ R28, R13, R151, R28 ;  /* 0x000000970d1c7223 */ /* 0x000fe2000001001c */
[----:B------:R-:W-:Y:S01]  /*5850*/  FMUL.FTZ R153, R153, R204 ;  /* 0x000000cc99997220 */ /* 0x000fe20000410000 */
[----:B------:R-:W-:Y:S01]  /*5860*/  FFMA.FTZ R31, R14, R152, R31 ;  /* 0x000000980e1f7223 */ /* 0x000fe2000001001f */
        /* <DEDUP_REMOVED lines=9> */
[----:B------:R-:W-:Y:S01]  /*5900*/  FFMA.FTZ R30, R15, R153, R30 ;  /* 0x000000990f1e7223 */ /* 0x000fe2000001001e */
[----:B------:R-:W-:Y:S01]  /*5910*/  ISETP.NE.AND P3, PT, R142, RZ, PT ;  /* 0x000000ff8e00720c */ /* 0x000fe20003f65270 */
[----:B------:R-:W-:Y:S01]  /*5920*/  FMUL.FTZ R163, R163, R168 ;  /* 0x000000a8a3a37220 */ /* 0x000fe20000410000 */
[----:B------:R-:W-:Y:S01]  /*5930*/  FMUL.FTZ R148, R148, R169 ;  /* 0x000000a994947220 */ /* 0x000fe20000410000 */
[----:B------:R-:W-:Y:S01]  /*5940*/  FMUL.FTZ R149, R149, R170 ;  /* 0x000000aa95957220 */ /* 0x000fe20000410000 */
[----:B0-----:R-:W-:Y:S01]  /*5950*/  @!P0 FADD.FTZ R10, R10, R3 ;  /* 0x000000030a0a8221 */ /* 0x001fe20000010000 */
[----:B------:R-:W-:Y:S01]  /*5960*/  FMUL.FTZ R3, R146, R202 ;  /* 0x000000ca92037220 */ /* 0x000fe20000410000 */
[----:B------:R-:W-:Y:S01]  /*5970*/  BSSY.RECONVERGENT B0, `(.L_x_4112) ;  /* 0x0000075000007945 */ /* 0x000fe20003800200 */
[----:B------:R-:W-:Y:S01]  /*5980*/  FFMA.FTZ R33, R16, R154, R33 ;  /* 0x0000009a10217223 */ /* 0x000fe20000010021 */
[----:B---3--:R-:W-:Y:S01]  /*5990*/  @!P0 FADD.FTZ R11, R11, R4 ;  /* 0x000000040b0b8221 */ /* 0x008fe20000010000 */
[----:B------:R-:W0:Y:S01]  /*59a0*/  SHFL.DOWN PT, R5, R10, 0x2, 0x1f ;  /* 0x08401f000a057f89 */ /* 0x000e2200000e0000 */
[----:B------:R-:W-:Y:S01]  /*59b0*/  ISETP.GT.AND P0, PT, R123, 0x1d, PT ;  /* 0x0000001d7b00780c */ /* 0x000fe20003f04270 */
[----:B------:R-:W-:Y:S01]  /*59c0*/  FMUL.FTZ R4, R146, R199 ;  /* 0x000000c792047220 */ /* 0x000fe20000410000 */
[----:B------:R-:W-:Y:S01]  /*59d0*/  FFMA.FTZ R32, R17, R155, R32 ;  /* 0x0000009b11207223 */ /* 0x000fe20000010020 */
[----:B-1----:R-:W1:Y:S01]  /*59e0*/  SHFL.DOWN PT, R172, R11, 0x2, 0x1f ;  /* 0x08401f000bac7f89 */ /* 0x002e6200000e0000 */
[----:B------:R-:W-:Y:S01]  /*59f0*/  FFMA.FTZ R35, R18, R156, R35 ;  /* 0x0000009c12237223 */ /* 0x000fe20000010023 */
[----:B------:R-:W-:Y:S01]  /*5a00*/  FMUL.FTZ R6, R165, R4 ;  /* 0x00000004a5067220 */ /* 0x000fe20000410000 */
[----:B------:R-:W-:Y:S01]  /*5a10*/  FMUL.FTZ R4, R146, R203 ;  /* 0x000000cb92047220 */ /* 0x000fe20000410000 */
[----:B------:R-:W-:Y:S01]  /*5a20*/  FFMA.FTZ R34, R19, R157, R34 ;  /* 0x0000009d13227223 */ /* 0x000fe20000010022 */
[----:B------:R-:W-:Y:S01]  /*5a30*/  FFMA.FTZ R37, R20, R158, R37 ;  /* 0x0000009e14257223 */ /* 0x000fe20000010025 */
[----:B------:R-:W-:Y:S01]  /*5a40*/  FFMA.FTZ R7, R53, R150, R6 ;  /* 0x0000009635077223 */ /* 0x000fe20000010006 */
[----:B------:R-:W-:Y:S01]  /*5a50*/  FMUL.FTZ R6, R167, R4 ;  /* 0x00000004a7067220 */ /* 0x000fe20000410000 */
[C---:B------:R-:W-:Y:S01]  /*5a60*/  FMUL.FTZ R4, R146.reuse, R205 ;  /* 0x000000cd92047220 */ /* 0x040fe20000410000 */
[----:B------:R-:W-:Y:S01]  /*5a70*/  FFMA.FTZ R36, R21, R159, R36 ;  /* 0x0000009f15247223 */ /* 0x000fe20000010024 */
[----:B------:R-:W-:Y:S01]  /*5a80*/  FADD.FTZ R90, R7, R90 ;  /* 0x0000005a075a7221 */ /* 0x000fe20000010000 */
        /* <DEDUP_REMOVED lines=8> */
[----:B------:R-:W-:Y:S01]  /*5b10*/  FFMA.FTZ R38, R23, R161, R38 ;  /* 0x000000a117267223 */ /* 0x000fe20000010026 */
[----:B0-----:R-:W-:Y:S01]  /*5b20*/  @!P0 FADD.FTZ R10, R10, R5 ;  /* 0x000000050a0a8221 */ /* 0x001fe20000010000 */
[----:B------:R-:W-:Y:S01]  /*5b30*/  FMUL.FTZ R5, R164, R3 ;  /* 0x00000003a4057220 */ /* 0x000fe20000410000 */
[----:B------:R-:W-:Y:S01]  /*5b40*/  FMUL.FTZ R3, R146, R204 ;  /* 0x000000cc92037220 */ /* 0x000fe20000410000 */
[----:B------:R-:W-:Y:S01]  /*5b50*/  FADD.FTZ R86, R7, R86 ;  /* 0x0000005607567221 */ /* 0x000fe20000010000 */
[----:B-1----:R-:W-:Y:S01]  /*5b60*/  @!P0 FADD.FTZ R11, R11, R172 ;  /* 0x000000ac0b0b8221 */ /* 0x002fe20000010000 */
[----:B------:R-:W0:Y:S01]  /*5b70*/  SHFL.DOWN PT, R165, R10, 0x4, 0x1f ;  /* 0x08801f000aa57f89 */ /* 0x000e2200000e0000 */
[----:B------:R-:W-:Y:S01]  /*5b80*/  ISETP.GT.AND P0, PT, R123, 0x1b, PT ;  /* 0x0000001b7b00780c */ /* 0x000fe20003f04270 */
[----:B------:R-:W-:Y:S01]  /*5b90*/  FFMA.FTZ R150, R52, R151, R5 ;  /* 0x0000009734967223 */ /* 0x000fe20000010005 */
[----:B------:R-:W-:Y:S01]  /*5ba0*/  FMUL.FTZ R5, R166, R3 ;  /* 0x00000003a6057220 */ /* 0x000fe20000410000 */
[----:B------:R-:W1:Y:S01]  /*5bb0*/  SHFL.DOWN PT, R164, R11, 0x4, 0x1f ;  /* 0x08801f000ba47f89 */ /* 0x000e6200000e0000 */
        /* <DEDUP_REMOVED lines=8> */
[----:B------:R-:W-:Y:S01]  /*5c40*/  FFMA.FTZ R150, R58, R155, R5 ;  /* 0x0000009b3a967223 */ /* 0x000fe20000010005 */
[----:B------:R-:W-:Y:S01]  /*5c50*/  FMUL.FTZ R5, R182, R3 ;  /* 0x00000003b6057220 */ /* 0x000fe20000410000 */
[C---:B------:R-:W-:Y:S01]  /*5c60*/  FMUL.FTZ R3, R146.reuse, R188 ;  /* 0x000000bc92037220 */ /* 0x040fe20000410000 */
[----:B------:R-:W-:Y:S01]  /*5c70*/  FMUL.FTZ R4, R146, R181 ;  /* 0x000000b592047220 */ /* 0x000fe20000410000 */
[----:B------:R-:W-:Y:S01]  /*5c80*/  FADD.FTZ R85, R150, R85 ;  /* 0x0000005596557221 */ /* 0x000fe20000010000 */
[----:B------:R-:W-:Y:S01]  /*5c90*/  FFMA.FTZ R150, R62, R157, R5 ;  /* 0x0000009d3e967223 */ /* 0x000fe20000010005 */
[----:B------:R-:W-:Y:S01]  /*5ca0*/  FMUL.FTZ R5, R184, R3 ;  /* 0x00000003b8057220 */ /* 0x000fe20000410000 */
[----:B------:R-:W-:Y:S01]  /*5cb0*/  FMUL.FTZ R3, R146, R178 ;  /* 0x000000b292037220 */ /* 0x000fe20000410000 */
[----:B------:R-:W-:Y:S01]  /*5cc0*/  FADD.FTZ R84, R7, R84 ;  /* 0x0000005407547221 */ /* 0x000fe20000010000 */
[----:B------:R-:W-:Y:S01]  /*5cd0*/  FADD.FTZ R83, R150, R83 ;  /* 0x0000005396537221 */ /* 0x000fe20000010000 */
[----:B------:R-:W-:Y:S01]  /*5ce0*/  FFMA.FTZ R7, R65, R158, R6 ;  /* 0x0000009e41077223 */ /* 0x000fe20000010006 */
[----:B0-----:R-:W-:Y:S01]  /*5cf0*/  @!P0 FADD.FTZ R10, R10, R165 ;  /* 0x000000a50a0a8221 */ /* 0x001fe20000010000 */
[----:B------:R-:W-:Y:S01]  /*5d00*/  FFMA.FTZ R150, R64, R159, R5 ;  /* 0x0000009f40967223 */ /* 0x000fe20000010005 */
[----:B------:R-:W-:Y:S01]  /*5d10*/  FMUL.FTZ R6, R187, R4 ;  /* 0x00000004bb067220 */ /* 0x000fe20000410000 */
[----:B------:R-:W-:Y:S01]  /*5d20*/  FMUL.FTZ R3, R190, R3 ;  /* 0x00000003be037220 */ /* 0x000fe20000410000 */
[----:B-1----:R-:W-:Y:S01]  /*5d30*/  @!P0 FADD.FTZ R11, R11, R164 ;  /* 0x000000a40b0b8221 */ /* 0x002fe20000010000 */
[----:B------:R-:W0:Y:S01]  /*5d40*/  SHFL.DOWN PT, R151, R10, 0x8, 0x1f ;  /* 0x09001f000a977f89 */ /* 0x000e2200000e0000 */
[----:B------:R-:W-:Y:S01]  /*5d50*/  ISETP.GT.AND P0, PT, R123, 0x17, PT ;  /* 0x000000177b00780c */ /* 0x000fe20003f04270 */
[----:B------:R-:W-:Y:S01]  /*5d60*/  FMUL.FTZ R4, R146, R179 ;  /* 0x000000b392047220 */ /* 0x000fe20000410000 */
[----:B------:R-:W-:Y:S01]  /*5d70*/  FADD.FTZ R82, R7, R82 ;  /* 0x0000005207527221 */ /* 0x000fe20000010000 */
[----:B------:R-:W1:Y:S01]  /*5d80*/  SHFL.DOWN PT, R152, R11, 0x8, 0x1f ;  /* 0x09001f000b987f89 */ /* 0x000e6200000e0000 */
[----:B------:R-:W-:Y:S01]  /*5d90*/  FADD.FTZ R81, R150, R81 ;  /* 0x0000005196517221 */ /* 0x000fe20000010000 */
[----:B------:R-:W-:Y:S01]  /*5da0*/  FFMA.FTZ R7, R67, R160, R6 ;  /* 0x000000a043077223 */ /* 0x000fe20000010006 */
[----:B------:R-:W-:Y:S01]  /*5db0*/  FFMA.FTZ R150, R68, R161, R3 ;  /* 0x000000a144967223 */ /* 0x000fe20000010003 */
[----:B------:R-:W-:Y:S01]  /*5dc0*/  FMUL.FTZ R6, R193, R4 ;  /* 0x00000004c1067220 */ /* 0x000fe20000410000 */
[----:B------:R-:W-:Y:S01]  /*5dd0*/  FMUL.FTZ R3, R146, R168 ;  /* 0x000000a892037220 */ /* 0x000fe20000410000 */
[----:B------:R-:W-:Y:S01]  /*5de0*/  FADD.FTZ R80, R7, R80 ;  /* 0x0000005007507221 */ /* 0x000fe20000010000 */
[----:B------:R-:W-:Y:S01]  /*5df0*/  FFMA.FTZ R41, R24, R162, R41 ;  /* 0x000000a218297223 */ /* 0x000fe20000010029 */
[----:B------:R-:W-:Y:S01]  /*5e00*/  FADD.FTZ R79, R150, R79 ;  /* 0x0000004f964f7221 */ /* 0x000fe20000010000 */
[----:B------:R-:W-:Y:S01]  /*5e10*/  FMUL.FTZ R7, R194, R3 ;  /* 0x00000003c2077220 */ /* 0x000fe20000410000 */
[----:B------:R-:W-:Y:S01]  /*5e20*/  FMUL.FTZ R3, R146, R170 ;  /* 0x000000aa92037220 */ /* 0x000fe20000410000 */
[----:B------:R-:W-:Y:S01]  /*5e30*/  FFMA.FTZ R40, R25, R163, R40 ;  /* 0x000000a319287223 */ /* 0x000fe20000010028 */
[----:B------:R-:W-:Y:S01]  /*5e40*/  FFMA.FTZ R43, R26, R148, R43 ;  /* 0x000000941a2b7223 */ /* 0x000fe2000001002b */
[----:B------:R-:W-:Y:S01]  /*5e50*/  FFMA.FTZ R42, R27, R149, R42 ;  /* 0x000000951b2a7223 */ /* 0x000fe2000001002a */
[----:B------:R-:W-:-:S04]  /*5e60*/  FMUL.FTZ R3, R2, R3 ;  /* 0x0000000302037220 */ /* 0x000fc80000410000 */
[----:B------:R-:W-:Y:S01]  /*5e70*/  FFMA.FTZ R2, R74, R149, R3 ;  /* 0x000000954a027223 */ /* 0x000fe20000010003 */
[----:B0-----:R-:W-:-:S03]  /*5e80*/  @!P0 FADD.FTZ R10, R10, R151 ;  /* 0x000000970a0a8221 */ /* 0x001fc60000010000 */
[----:B------:R-:W-:Y:S01]  /*5e90*/  FADD.FTZ R75, R2, R75 ;  /* 0x0000004b024b7221 */ /* 0x000fe20000010000 */
[----:B-1----:R-:W-:Y:S01]  /*5ea0*/  @!P0 FADD.FTZ R11, R11, R152 ;  /* 0x000000980b0b8221 */ /* 0x002fe20000010000 */
[----:B------:R-:W0:Y:S01]  /*5eb0*/  SHFL.DOWN PT, R151, R10, 0x10, 0x1f ;  /* 0x0a001f000a977f89 */ /* 0x000e2200000e0000 */
[----:B------:R-:W-:-:S03]  /*5ec0*/  ISETP.NE.AND P0, PT, R123, RZ, PT ;  /* 0x000000ff7b00720c */ /* 0x000fc60003f05270 */
[----:B------:R-:W1:Y:S10]  /*5ed0*/  SHFL.DOWN PT, R152, R11, 0x10, 0x1f ;  /* 0x0a001f000b987f89 */ /* 0x000e7400000e0000 */
[----:B------:R-:W-:-:S04]  /*5ee0*/  @!P0 SHF.R.U32.HI R5, RZ, 0x2, R142 ;  /* 0x00000002ff058819 */ /* 0x000fc8000001168e */
[----:B------:R-:W-:Y:S01]  /*5ef0*/  @!P0 LOP3.LUT R153, R5, 0xf8, RZ, 0xc0, !PT ;  /* 0x000000f805998812 */ /* 0x000fe200078ec0ff */
[----:B0-----:R-:W-:Y:S01]  /*5f00*/  FADD.FTZ R5, R10, R151 ;  /* 0x000000970a057221 */ /* 0x001fe20000010000 */
[----:B------:R-:W-:Y:S01]  /*5f10*/  FFMA.FTZ R151, R71, R162, R6 ;  /* 0x000000a247977223 */ /* 0x000fe20000010006 */
[----:B------:R-:W-:Y:S01]  /*5f20*/  FMUL.FTZ R6, R146, R169 ;  /* 0x000000a992067220 */ /* 0x000fe20000410000 */
[----:B------:R-:W-:Y:S01]  /*5f30*/  FFMA.FTZ R146, R70, R163, R7 ;  /* 0x000000a346927223 */ /* 0x000fe20000010007 */
[----:B-1----:R-:W-:Y:S01]  /*5f40*/  FADD.FTZ R4, R11, R152 ;  /* 0x000000980b047221 */ /* 0x002fe20000010000 */
[----:B------:R-:W-:Y:S01]  /*5f50*/  FADD.FTZ R78, R151, R78 ;  /* 0x0000004e974e7221 */ /* 0x000fe20000010000 */
[----:B------:R-:W-:Y:S01]  /*5f60*/  FMUL.FTZ R6, R227, R6 ;  /* 0x00000006e3067220 */ /* 0x000fe20000410000 */
[----:B------:R-:W-:Y:S02]  /*5f70*/  FADD.FTZ R77, R146, R77 ;  /* 0x0000004d924d7221 */ /* 0x000fe40000010000 */
[----:B------:R0:W-:Y:S01]  /*5f80*/  @!P0 STS.64 [R153+UR25+0x18d8], R4 ;  /* 0x0018d80499008988 */ /* 0x0001e20008000a19 */
[----:B------:R-:W-:-:S04]  /*5f90*/  FFMA.FTZ R7, R73, R148, R6 ;  /* 0x0000009449077223 */ /* 0x000fc80000010006 */
[----:B------:R-:W-:Y:S01]  /*5fa0*/  FADD.FTZ R76, R7, R76 ;  /* 0x0000004c074c7221 */ /* 0x000fe20000010000 */
[----:B------:R-:W-:Y:S06]  /*5fb0*/  BAR.SYNC.DEFER_BLOCKING 0x0 ;  /* 0x0000000000007b1d */ /* 0x000fec0000010000 */
[----:B------:R-:W-:Y:S05]  /*5fc0*/  @P3 BRA `(.L_x_4113) ;  /* 0x00000000003c3947 */ /* 0x000fea0003800000 */
[----:B------:R-:W-:Y:S01]  /*5fd0*/  UISETP.NE.AND UP0, UPT, UR14, UR50, UPT ;  /* 0x000000320e00728c */ /* 0x000fe2000bf05270 */
[----:B------:R-:W1:Y:S01]  /*5fe0*/  LDS.64 R2, [UR25+0x18e0] ;  /* 0x0018e019ff027984 */ /* 0x000e620008000a00 */
[----:B------:R-:W-:Y:S01]  /*5ff0*/  ULEA UR27, UR6, UR25, 0x2 ;  /* 0x00000019061b7291 */ /* 0x000fe2000f8e10ff */
[----:B------:R-:W-:-:S03]  /*6000*/  ISETP.GT.AND P0, PT, R123, 0xf, PT ;  /* 0x0000000f7b00780c */ /* 0x000fc60003f04270 */
[----:B------:R-:W-:Y:S02]  /*6010*/  PLOP3.LUT P3, PT, PT, PT, UP0, 0x80, 0x8 ;  /* 0x000000000008781c */ /* 0x000fe40003f6f008 */
[----:B------:R-:W-:Y:S02]  /*6020*/  FSEL R10, R10, R5, P0 ;  /* 0x000000050a0a7208 */ /* 0x000fe40000000000 */
[----:B------:R-:W-:-:S09]  /*6030*/  FSEL R11, R11, R4, P0 ;  /* 0x000000040b0b7208 */ /* 0x000fd20000000000 */
[----:B------:R-:W3:Y:S04]  /*6040*/  @P3 LDS R6, [UR27+0x3210] ;  /* 0x0032101bff063984 */ /* 0x000ee80008000800 */
[----:B------:R-:W5:Y:S01]  /*6050*/  @P3 LDS R7, [UR27+0x2e10] ;  /* 0x002e101bff073984 */ /* 0x000f620008000800 */
[----:B-1----:R-:W-:Y:S01]  /*6060*/  FADD.FTZ R3, R3, R10 ;  /* 0x0000000a03037221 */ /* 0x002fe20000010000 */
[----:B------:R-:W-:-:S03]  /*6070*/  FADD.FTZ R2, R2, R11 ;  /* 0x0000000b02027221 */ /* 0x000fc60000010000 */
[----:B---3--:R-:W-:Y:S01]  /*6080*/  @P3 FADD.FTZ R3, R3, R6 ;  /* 0x0000000603033221 */ /* 0x008fe20000010000 */
[----:B-----5:R-:W-:-:S04]  /*6090*/  @P3 FADD.FTZ R2, R2, R7 ;  /* 0x0000000702023221 */ /* 0x020fc80000010000 */
[----:B------:R1:W-:Y:S04]  /*60a0*/  STS [UR27+0x3210], R3 ;  /* 0x00321003ff007988 */ /* 0x0003e8000800081b */
[----:B------:R1:W-:Y:S02]  /*60b0*/  STS [UR27+0x2e10], R2 ;  /* 0x002e1002ff007988 */ /* 0x0003e4000800081b */
.L_x_4113:
[----:B------:R-:W-:Y:S05]  /*60c0*/  BSYNC.RECONVERGENT B0 ;  /* 0x0000000000007941 */ /* 0x000fea0003800200 */
.L_x_4112:
[----:B------:R-:W-:-:S04]  /*60d0*/  UIADD3 UR6, UPT, UPT, UR6, 0x1, URZ ;  /* 0x0000000106067890 */ /* 0x000fc8000fffe0ff */
[----:B------:R-:W-:-:S09]  /*60e0*/  UISETP.GE.AND UP0, UPT, UR6, UR51, UPT ;  /* 0x000000330600728c */ /* 0x000fd2000bf06270 */
[----:B------:R-:W-:Y:S05]  /*60f0*/  BRA.U !UP0, `(.L_x_4114) ;  /* 0xffffffc508d07547 */ /* 0x000fea000b83ffff */
.L_x_4069:
[----:B------:R-:W-:Y:S01]  /*6100*/  BAR.SYNC.DEFER_BLOCKING 0x0 ;  /* 0x0000000000007b1d */ /* 0x000fe20000010000 */
[----:B------:R-:W-:Y:S01]  /*6110*/  F2FP.F16.F32.PACK_AB R42, R43, R42 ;  /* 0x0000002a2b2a723e */ /* 0x000fe200000000ff */
[----:B------:R-:W-:Y:S01]  /*6120*/  UIADD3 UR26, UPT, UPT, -UR24, UR26, URZ ;  /* 0x0000001a181a7290 */ /* 0x000fe2000fffe1ff */
[----:B------:R-:W-:Y:S01]  /*6130*/  F2FP.F16.F32.PACK_AB R40, R41, R40 ;  /* 0x000000282928723e */ /* 0x000fe200000000ff */
[----:B------:R-:W-:Y:S01]  /*6140*/  USHF.R.S32.HI UR31, URZ, 0x1f, UR24 ;  /* 0x0000001fff1f7899 */ /* 0x000fe20008011418 */
[----:B------:R-:W-:Y:S01]  /*6150*/  PRMT R0, R42, 0x7632, R0 ;  /* 0x000076322a007816 */ /* 0x000fe20000000000 */
[----:B------:R-:W3:Y:S01]  /*6160*/  LDCU.64 UR34, c[0x0][0x4f8] ;  /* 0x00009f00ff2277ac */ /* 0x000ee20008000a00 */
[----:B------:R-:W-:Y:S02]  /*6170*/  F2FP.F16.F32.PACK_AB R38, R39, R38 ;  /* 0x000000262726723e */ /* 0x000fe400000000ff */
[----:B-1----:R-:W-:Y:S01]  /*6180*/  PRMT R2, R40, 0x7632, R2 ;  /* 0x0000763228027816 */ /* 0x002fe20000000002 */
[----:B------:R-:W1:Y:S01]  /*6190*/  LDCU.64 UR36, c[0x0][0x500] ;  /* 0x0000a000ff2477ac */ /* 0x000e620008000a00 */
[----:B------:R-:W-:-:S02]  /*61a0*/  F2FP.F16.F32.PACK_AB R36, R37, R36 ;  /* 0x000000242524723e */ /* 0x000fc400000000ff */
[----:B------:R-:W-:Y:S01]  /*61b0*/  PRMT R3, R38, 0x7632, R3 ;  /* 0x0000763226037816 */ /* 0x000fe20000000003 */
[----:B------:R-:W-:Y:S01]  /*61c0*/  UMOV UR30, UR24 ;  /* 0x00000018001e7c82 */ /* 0x000fe20008000000 */
[----:B------:R-:W-:Y:S01]  /*61d0*/  F2FP.F16.F32.PACK_AB R34, R35, R34 ;  /* 0x000000222322723e */ /* 0x000fe200000000ff */
[----:B------:R-:W-:Y:S01]  /*61e0*/  UIADD3 UR22, UP0, UPT, UR22, -0x800, URZ ;  /* 0xfffff80016167890 */ /* 0x000fe2000ff1e0ff */
[----:B0-----:R-:W-:Y:S01]  /*61f0*/  PRMT R4, R36, 0x7632, R4 ;  /* 0x0000763224047816 */ /* 0x001fe20000000004 */
[----:B------:R-:W-:Y:S01]  /*6200*/  UIADD3 UR16, UP1, UPT, UR16, -0x800, URZ ;  /* 0xfffff80010107890 */ /* 0x000fe2000ff3e0ff */
[----:B------:R-:W-:Y:S01]  /*6210*/  F2FP.F16.F32.PACK_AB R32, R33, R32 ;  /* 0x000000202120723e */ /* 0x000fe200000000ff */
[----:B------:R-:W-:Y:S01]  /*6220*/  UIADD3.X UR23, UPT, UPT, UR23, -0x1, URZ, UP0, !UPT ;  /* 0xffffffff17177890 */ /* 0x000fe200087fe4ff */
[----:B------:R-:W-:Y:S01]  /*6230*/  F2FP.F16.F32.PACK_AB R30, R31, R30 ;  /* 0x0000001e1f1e723e */ /* 0x000fe200000000ff */
[----:B------:R-:W-:Y:S01]  /*6240*/  UISETP.GT.AND UP0, UPT, UR14, 0x1, UPT ;  /* 0x000000010e00788c */ /* 0x000fe2000bf04270 */
[----:B------:R-:W-:Y:S01]  /*6250*/  ISETP.NE.AND P0, PT, R142, RZ, PT ;  /* 0x000000ff8e00720c */ /* 0x000fe20003f05270 */
[----:B------:R-:W-:Y:S01]  /*6260*/  STS.U16 [R106], R42 ;  /* 0x0000002a6a007388 */ /* 0x000fe20000000400 */
[----:B------:R-:W-:Y:S01]  /*6270*/  F2FP.F16.F32.PACK_AB R28, R29, R28 ;  /* 0x0000001c1d1c723e */ /* 0x000fe200000000ff */
[----:B------:R-:W-:Y:S01]  /*6280*/  UIADD3 UR18, UP2, UPT, UR18, -0x800, URZ ;  /* 0xfffff80012127890 */ /* 0x000fe2000ff5e0ff */
[----:B------:R-:W-:Y:S01]  /*6290*/  MOV R6, UR26 ;  /* 0x0000001a00067c02 */ /* 0x000fe20008000f00 */
[----:B------:R0:W-:Y:S01]  /*62a0*/  STS.U16 [R105+0x2], R0 ;  /* 0x0000020069007388 */ /* 0x0001e20000000400 */
[----:B---3--:R-:W-:-:S02]  /*62b0*/  UIMAD.WIDE.U32 UR26, UR32, UR34, UR30 ;  /* 0x00000022201a72a5 */ /* 0x008fc4000f8e001e */
[----:B------:R-:W-:Y:S01]  /*62c0*/  UIADD3 UR20, UP3, UPT, UR20, -0x800, URZ ;  /* 0xfffff80014147890 */ /* 0x000fe2000ff7e0ff */
[----:B------:R-:W-:Y:S01]  /*62d0*/  STS.U16 [R104+0x4], R40 ;  /* 0x0000042868007388 */ /* 0x000fe20000000400 */
[----:B------:R-:W-:Y:S01]  /*62e0*/  UIMAD UR27, UR32, UR35, UR27 ;  /* 0x00000023201b72a4 */ /* 0x000fe2000f8e021b */
[----:B------:R-:W3:Y:S02]  /*62f0*/  LDCU.64 UR34, c[0x0][0x550] ;  /* 0x0000aa00ff2277ac */ /* 0x000ee40008000a00 */
[----:B------:R5:W-:Y:S01]  /*6300*/  STS.U16 [R103+0x6], R2 ;  /* 0x0000060267007388 */ /* 0x000be20000000400 */
[----:B0-----:R-:W-:Y:S01]  /*6310*/  PRMT R0, R34, 0x7632, R0 ;  /* 0x0000763222007816 */ /* 0x001fe20000000000 */
[----:B-1----:R-:W-:Y:S02]  /*6320*/  UIMAD.WIDE.U32 UR26, UR7, UR36, UR26 ;  /* 0x00000024071a72a5 */ /* 0x002fe4000f8e001a */
[----:B------:R-:W-:Y:S01]  /*6330*/  STS.U16 [R102+0x8], R38 ;  /* 0x0000082666007388 */ /* 0x000fe20000000400 */
[----:B------:R-:W-:-:S02]  /*6340*/  UIADD3.X UR17, UPT, UPT, UR17, -0x1, URZ, UP1, !UPT ;  /* 0xffffffff11117890 */ /* 0x000fc40008ffe4ff */
[----:B------:R-:W-:Y:S01]  /*6350*/  UIMAD UR6, UR7, UR37, UR27 ;  /* 0x00000025070672a4 */ /* 0x000fe2000f8e021b */
[----:B------:R0:W-:Y:S01]  /*6360*/  STS.U16 [R101+0xa], R3 ;  /* 0x00000a0365007388 */ /* 0x0001e20000000400 */
[----:B------:R-:W-:Y:S01]  /*6370*/  UIADD3.X UR19, UPT, UPT, UR19, -0x1, URZ, UP2, !UPT ;  /* 0xffffffff13137890 */ /* 0x000fe200097fe4ff */
[----:B-----5:R-:W-:Y:S01]  /*6380*/  PRMT R2, R32, 0x7632, R2 ;  /* 0x0000763220027816 */ /* 0x020fe20000000002 */
[----:B------:R-:W-:Y:S01]  /*6390*/  UIADD3.X UR21, UPT, UPT, UR21, -0x1, URZ, UP3, !UPT ;  /* 0xffffffff15157890 */ /* 0x000fe20009ffe4ff */
[----:B------:R-:W-:Y:S04]  /*63a0*/  STS.U16 [R100+0xc], R36 ;  /* 0x00000c2464007388 */ /* 0x000fe80000000400 */
[----:B------:R1:W-:Y:S01]  /*63b0*/  STS.U16 [R99+0xe], R4 ;  /* 0x00000e0463007388 */ /* 0x0003e20000000400 */
[----:B0-----:R-:W-:-:S03]  /*63c0*/  PRMT R3, R30, 0x7632, R3 ;  /* 0x000076321e037816 */ /* 0x001fc60000000003 */
[----:B------:R-:W-:Y:S04]  /*63d0*/  STS.U16 [R98+0x10], R34 ;  /* 0x0000102262007388 */ /* 0x000fe80000000400 */
[----:B------:R-:W-:Y:S01]  /*63e0*/  STS.U16 [R97+0x12], R0 ;  /* 0x0000120061007388 */ /* 0x000fe20000000400 */
[----:B-1----:R-:W-:-:S03]  /*63f0*/  PRMT R4, R28, 0x7632, R4 ;  /* 0x000076321c047816 */ /* 0x002fc60000000004 */
[----:B------:R-:W-:Y:S04]  /*6400*/  STS.U16 [R96+0x14], R32 ;  /* 0x0000142060007388 */ /* 0x000fe80000000400 */
[----:B------:R0:W-:Y:S04]  /*6410*/  STS.U16 [R95+0x16], R2 ;  /* 0x000016025f007388 */ /* 0x0001e80000000400 */
[----:B------:R-:W-:Y:S04]  /*6420*/  STS.U16 [R94+0x18], R30 ;  /* 0x0000181e5e007388 */ /* 0x000fe80000000400 */
[----:B------:R1:W-:Y:S01]  /*6430*/  STS.U16 [R93+0x1a], R3 ;  /* 0x00001a035d007388 */ /* 0x0003e20000000400 */
[----:B0-----:R-:W-:-:S03]  /*6440*/  IMAD.SHL.U32 R2, R142, 0x10, RZ ;  /* 0x000000108e027824 */ /* 0x001fc600078e00ff */
[----:B------:R-:W-:Y:S04]  /*6450*/  STS.U16 [R92+0x1c], R28 ;  /* 0x00001c1c5c007388 */ /* 0x000fe80000000400 */
[----:B------:R0:W-:Y:S01]  /*6460*/  STS.U16 [R91+0x1e], R4 ;  /* 0x00001e045b007388 */ /* 0x0001e20000000400 */
[----:B------:R-:W-:-:S03]  /*6470*/  NOP ;  /* 0x0000000000007918 */ /* 0x000fc60000000000 */
[----:B------:R-:W-:Y:S01]  /*6480*/  LDS.U16 R5, [R122] ;  /* 0x000000007a057984 */ /* 0x000fe20000000400 */
[----:B-1----:R-:W-:-:S03]  /*6490*/  LOP3.LUT R3, R2, 0x3e00, RZ, 0xc0, !PT ;  /* 0x00003e0002037812 */ /* 0x002fc600078ec0ff */
[----:B------:R-:W-:Y:S01]  /*64a0*/  LDS.U16 R7, [R121+0x40] ;  /* 0x0000400079077984 */ /* 0x000fe20000000400 */
[----:B------:R-:W-:-:S03]  /*64b0*/  LOP3.LUT R37, R3, 0x1f, R142, 0xf8, !PT ;  /* 0x0000001f03257812 */ /* 0x000fc600078ef88e */
[----:B------:R-:W-:Y:S01]  /*64c0*/  LDS.U16 R9, [R120+0x80] ;  /* 0x0000800078097984 */ /* 0x000fe20000000400 */
[----:B------:R-:W-:Y:S01]  /*64d0*/  IADD3 R3, P1, PT, R37, UR26, RZ ;  /* 0x0000001a25037c10 */ /* 0x000fe2000ff3e0ff */
[----:B------:R-:W1:Y:S02]  /*64e0*/  LDCU.64 UR26, c[0x0][0x518] ;  /* 0x0000a300ff1a77ac */ /* 0x000e640008000a00 */
[----:B------:R-:W-:Y:S01]  /*64f0*/  LDS.U16 R11, [R119+0xc0] ;  /* 0x0000c000770b7984 */ /* 0x000fe20000000400 */
[----:B0-----:R-:W-:Y:S02]  /*6500*/  IADD3.X R4, PT, PT, RZ, UR6, RZ, P1, !PT ;  /* 0x00000006ff047c10 */ /* 0x001fe40008ffe4ff */
[C---:B---3--:R-:W-:Y:S01]  /*6510*/  LEA R2, P4, R3.reuse, UR34, 0x1 ;  /* 0x0000002203027c11 */ /* 0x048fe2000f8808ff */
[----:B------:R-:W-:Y:S03]  /*6520*/  LDS.U16 R13, [R118+0x100] ;  /* 0x00010000760d7984 */ /* 0x000fe60000000400 */
[----:B------:R-:W-:Y:S01]  /*6530*/  LEA.HI.X R3, R3, UR35, R4, 0x1, P4 ;  /* 0x0000002303037c11 */ /* 0x000fe2000a0f0c04 */
[----:B------:R-:W-:Y:S01]  /*6540*/  LDS.U16 R15, [R117+0x140] ;  /* 0x00014000750f7984 */ /* 0x000fe20000000400 */
[----:B------:R-:W0:Y:S03]  /*6550*/  LDCU.64 UR34, c[0x0][0x520] ;  /* 0x0000a400ff2277ac */ /* 0x000e260008000a00 */
[----:B------:R-:W-:Y:S04]  /*6560*/  LDS.U16 R17, [R116+0x180] ;  /* 0x0001800074117984 */ /* 0x000fe80000000400 */
[----:B------:R-:W-:Y:S01]  /*6570*/  LDS.U16 R19, [R115+0x1c0] ;  /* 0x0001c00073137984 */ /* 0x000fe20000000400 */
[----:B-1----:R-:W-:-:S03]  /*6580*/  UIMAD.WIDE.U32 UR30, UR32, UR26, UR30 ;  /* 0x0000001a201e72a5 */ /* 0x002fc6000f8e001e */
[----:B------:R-:W-:Y:S04]  /*6590*/  LDS.U16 R21, [R114+0x200] ;  /* 0x0002000072157984 */ /* 0x000fe80000000400 */
[----:B------:R-:W-:Y:S01]  /*65a0*/  LDS.U16 R23, [R113+0x240] ;  /* 0x0002400071177984 */ /* 0x000fe20000000400 */
[----:B------:R-:W-:-:S03]  /*65b0*/  UMOV UR24, UR30 ;  /* 0x0000001e00187c82 */ /* 0x000fc60008000000 */
        /* <DEDUP_REMOVED lines=44> */
[C---:B------:R-:W-:Y:S01]  /*6880*/  PRMT R51, R0.reuse, 0x7610, R51 ;  /* 0x0000761000337816 */ /* 0x040fe20000000033 */
[----:B------:R-:W-:Y:S04]  /*6890*/  @!P1 STG.E.U16 desc[UR28][R2.64+0x380], R33 ;  /* 0x0003802102009986 */ /* 0x000fe8000c10151c */
[----:B------:R1:W-:Y:S04]  /*68a0*/  @!P5 STG.E.U16 desc[UR28][R2.64], R5 ;  /* 0x000000050200d986 */ /* 0x0003e8000c10151c */
[----:B------:R3:W-:Y:S01]  /*68b0*/  @!P6 STG.E.U16 desc[UR28][R2.64+0x3c0], R35 ;  /* 0x0003c0230200e986 */ /* 0x0007e2000c10151c */
[----:B------:R-:W-:Y:S01]  /*68c0*/  BAR.SYNC.DEFER_BLOCKING 0x0 ;  /* 0x0000000000007b1d */ /* 0x000fe20000010000 */
[----:B-1----:R-:W-:-:S02]  /*68d0*/  PRMT R5, R0, 0x7632, R5 ;  /* 0x0000763200057816 */ /* 0x002fc40000000005 */
[----:B------:R-:W-:Y:S02]  /*68e0*/  F2FP.F16.F32.PACK_AB R0, R84, R83 ;  /* 0x000000535400723e */ /* 0x000fe400000000ff */
[----:B---3--:R-:W-:Y:S01]  /*68f0*/  F2FP.F16.F32.PACK_AB R3, R78, R77 ;  /* 0x0000004d4e03723e */ /* 0x008fe200000000ff */
[----:B------:R-:W-:Y:S01]  /*6900*/  FADD.FTZ R77, R76, R77 ;  /* 0x0000004d4c4d7221 */ /* 0x000fe20000010000 */
[----:B------:R-:W-:Y:S02]  /*6910*/  F2FP.F16.F32.PACK_AB R2, R82, R81 ;  /* 0x000000515202723e */ /* 0x000fe400000000ff */
[----:B------:R-:W-:Y:S01]  /*6920*/  PRMT R7, R3, 0x7632, R7 ;  /* 0x0000763203077816 */ /* 0x000fe20000000007 */
[----:B------:R-:W-:Y:S01]  /*6930*/  FADD.FTZ R78, R77, R78 ;  /* 0x0000004e4d4e7221 */ /* 0x000fe20000010000 */
[----:B------:R-:W-:Y:S02]  /*6940*/  PRMT R50, R2, 0x7610, R50 ;  /* 0x0000761002327816 */ /* 0x000fe40000000032 */
[----:B------:R-:W-:Y:S01]  /*6950*/  PRMT R49, R0, 0x7610, R49 ;  /* 0x0000761000317816 */ /* 0x000fe20000000031 */
[----:B------:R-:W-:-:S04]  /*6960*/  FADD.FTZ R79, R78, R79 ;  /* 0x0000004f4e4f7221 */ /* 0x000fc80000010000 */
[----:B------:R-:W-:Y:S01]  /*6970*/  FADD.FTZ R80, R79, R80 ;  /* 0x000000504f507221 */ /* 0x000fe20000010000 */
[----:B------:R-:W-:Y:S03]  /*6980*/  STS.U16 [R106], R53 ;  /* 0x000000356a007388 */ /* 0x000fe60000000400 */
[----:B------:R-:W-:Y:S01]  /*6990*/  FADD.FTZ R81, R80, R81 ;  /* 0x0000005150517221 */ /* 0x000fe20000010000 */
[----:B------:R1:W-:Y:S03]  /*69a0*/  STS.U16 [R105+0x2], R4 ;  /* 0x0000020469007388 */ /* 0x0003e60000000400 */
[----:B------:R-:W-:Y:S01]  /*69b0*/  FADD.FTZ R82, R81, R82 ;  /* 0x0000005251527221 */ /* 0x000fe20000010000 */
[----:B------:R3:W-:Y:S03]  /*69c0*/  STS.U16 [R104+0x4], R3 ;  /* 0x0000040368007388 */ /* 0x0007e60000000400 */
[----:B------:R-:W-:Y:S01]  /*69d0*/  FADD.FTZ R83, R82, R83 ;  /* 0x0000005352537221 */ /* 0x000fe20000010000 */
[----:B------:R5:W-:Y:S03]  /*69e0*/  STS.U16 [R103+0x6], R7 ;  /* 0x0000060767007388 */ /* 0x000be60000000400 */
[----:B------:R-:W-:Y:S01]  /*69f0*/  FADD.FTZ R84, R83, R84 ;  /* 0x0000005453547221 */ /* 0x000fe20000010000 */
[----:B-1----:R-:W-:-:S02]  /*6a00*/  PRMT R4, R2, 0x7632, R4 ;  /* 0x0000763202047816 */ /* 0x002fc40000000004 */
[----:B------:R-:W-:Y:S01]  /*6a10*/  F2FP.F16.F32.PACK_AB R2, R86, R85 ;  /* 0x000000555602723e */ /* 0x000fe200000000ff */
[----:B------:R-:W-:Y:S01]  /*6a20*/  STS.U16 [R102+0x8], R51 ;  /* 0x0000083366007388 */ /* 0x000fe20000000400 */
[----:B---3--:R-:W-:Y:S01]  /*6a30*/  PRMT R3, R0, 0x7632, R3 ;  /* 0x0000763200037816 */ /* 0x008fe20000000003 */
[----:B------:R-:W-:Y:S01]  /*6a40*/  FADD.FTZ R85, R84, R85 ;  /* 0x0000005554557221 */ /* 0x000fe20000010000 */
[----:B------:R-:W-:Y:S01]  /*6a50*/  F2FP.F16.F32.PACK_AB R0, R88, R87 ;  /* 0x000000575800723e */ /* 0x000fe200000000ff */
[----:B------:R-:W-:Y:S01]  /*6a60*/  STS.U16 [R101+0xa], R5 ;  /* 0x00000a0565007388 */ /* 0x000fe20000000400 */
[C---:B------:R-:W-:Y:S01]  /*6a70*/  PRMT R48, R2.reuse, 0x7610, R48 ;  /* 0x0000761002307816 */ /* 0x040fe20000000030 */
[----:B------:R-:W-:Y:S01]  /*6a80*/  FADD.FTZ R86, R85, R86 ;  /* 0x0000005655567221 */ /* 0x000fe20000010000 */
[----:B-----5:R-:W-:Y:S01]  /*6a90*/  PRMT R7, R2, 0x7632, R7 ;  /* 0x0000763202077816 */ /* 0x020fe20000000007 */
[----:B------:R-:W-:Y:S01]  /*6aa0*/  STS.U16 [R100+0xc], R50 ;  /* 0x00000c3264007388 */ /* 0x000fe20000000400 */
[----:B------:R-:W-:Y:S01]  /*6ab0*/  F2FP.F16.F32.PACK_AB R2, R90, R89 ;  /* 0x000000595a02723e */ /* 0x000fe200000000ff */
[----:B------:R-:W-:Y:S01]  /*6ac0*/  FADD.FTZ R87, R86, R87 ;  /* 0x0000005756577221 */ /* 0x000fe20000010000 */
[----:B------:R-:W-:Y:S01]  /*6ad0*/  PRMT R8, R0, 0x7632, R8 ;  /* 0x0000763200087816 */ /* 0x000fe20000000008 */
[----:B------:R1:W-:Y:S02]  /*6ae0*/  STS.U16 [R99+0xe], R4 ;  /* 0x00000e0463007388 */ /* 0x0003e40000000400 */
[----:B------:R-:W-:-:S02]  /*6af0*/  FADD.FTZ R88, R87, R88 ;  /* 0x0000005857587221 */ /* 0x000fc40000010000 */
[----:B------:R-:W-:Y:S02]  /*6b00*/  STS.U16 [R98+0x10], R49 ;  /* 0x0000103162007388 */ /* 0x000fe40000000400 */
[----:B------:R-:W-:Y:S02]  /*6b10*/  FADD.FTZ R89, R88, R89 ;  /* 0x0000005958597221 */ /* 0x000fe40000010000 */
[----:B------:R3:W-:Y:S01]  /*6b20*/  STS.U16 [R97+0x12], R3 ;  /* 0x0000120361007388 */ /* 0x0007e20000000400 */
[----:B-1----:R-:W-:Y:S01]  /*6b30*/  PRMT R4, R2, 0x7632, R4 ;  /* 0x0000763202047816 */ /* 0x002fe20000000004 */
[----:B------:R-:W-:Y:S02]  /*6b40*/  FADD.FTZ R144, R89, R90 ;  /* 0x0000005a59907221 */ /* 0x000fe40000010000 */
        /* <DEDUP_REMOVED lines=26> */
[----:B------:R-:W-:Y:S01]  /*6cf0*/  UIMAD UR25, UR32, UR27, UR31 ;  /* 0x0000001b201972a4 */ /* 0x000fe2000f8e021f */
[----:B------:R-:W2:Y:S03]  /*6d00*/  LDCU.64 UR26, c[0x0][0x560] ;  /* 0x0000ac00ff1a77ac */ /* 0x000ea60008000a00 */
[----:B0-----:R-:W-:-:S04]  /*6d10*/  UIMAD.WIDE.U32 UR24, UR7, UR34, UR24 ;  /* 0x00000022071872a5 */ /* 0x001fc8000f8e0018 */
[----:B------:R-:W-:Y:S02]  /*6d20*/  UIMAD UR6, UR7, UR35, UR25 ;  /* 0x00000023070672a4 */ /* 0x000fe4000f8e0219 */
[----:B---3--:R-:W-:-:S04]  /*6d30*/  IADD3 R3, P2, PT, R37, UR24, RZ ;  /* 0x0000001825037c10 */ /* 0x008fc8000ff5e0ff */
[----:B-1----:R-:W-:Y:S01]  /*6d40*/  IADD3.X R4, PT, PT, RZ, UR6, RZ, P2, !PT ;  /* 0x00000006ff047c10 */ /* 0x002fe200097fe4ff */
[----:B------:R-:W-:Y:S01]  /*6d50*/  UIADD3 UR6, UPT, UPT, UR14, -0x1, URZ ;  /* 0xffffffff0e067890 */ /* 0x000fe2000fffe0ff */
[----:B--2---:R-:W-:-:S04]  /*6d60*/  LEA R2, P2, R3, UR26, 0x1 ;  /* 0x0000001a03027c11 */ /* 0x004fc8000f8408ff */
[----:B------:R-:W-:Y:S02]  /*6d70*/  LEA.HI.X R3, R3, UR27, R4, 0x1, P2 ;  /* 0x0000001b03037c11 */ /* 0x000fe400090f0c04 */
[----:B------:R-:W-:Y:S01]  /*6d80*/  UMOV UR14, UR6 ;  /* 0x00000006000e7c82 */ /* 0x000fe20008000000 */
[-C--:B-----5:R-:W-:Y:S02]  /*6d90*/  ISETP.GE.AND P0, PT, R37, R0.reuse, PT ;  /* 0x000000002500720c */ /* 0x0a0fe40003f06270 */
        /* <DEDUP_REMOVED lines=32> */
.L_x_4068:
        /* <DEDUP_REMOVED lines=37> */
[----:B------:R-:W-:-:S04]  /*71f0*/  IMAD.U32 R2, RZ, RZ, UR4 ;  /* 0x00000004ff027e24 */ /* 0x000fc8000f8e00ff */
[----:B-1----:R-:W-:Y:S01]  /*7200*/  MOV R3, UR5 ;  /* 0x0000000500037c02 */ /* 0x002fe20008000f00 */
[----:B--2---:R-:W-:-:S05]  /*7210*/  FADD.FTZ R5, R4, R5 ;  /* 0x0000000504057221 */ /* 0x004fca0000010000 */
[----:B------:R2:W-:Y:S02]  /*7220*/  REDG.E.ADD.F32.FTZ.RN.STRONG.GPU desc[UR28][R2.64], R5 ;  /* 0x00000005020079a6 */ /* 0x0005e4000c12f31c */
.L_x_4117:
[----:B------:R-:W-:Y:S05]  /*7230*/  BSYNC.RECONVERGENT B0 ;  /* 0x0000000000007941 */ /* 0x000fea0003800200 */
.L_x_4116:
[----:B------:R-:W-:Y:S01]  /*7240*/  UISETP.NE.U32.AND UP0, UPT, UR10, URZ, UPT ;  /* 0x000000ff0a00728c */ /* 0x000fe2000bf05070 */
[----:B0-----:R-:W-:-:S03]  /*7250*/  ISETP.GE.AND P0, PT, R11, UR22, PT ;  /* 0x000000160b007c0c */ /* 0x001fc6000bf06270 */
[----:B------:R-:W-:-:S09]  /*7260*/  UISETP.NE.AND.EX UP0, UPT, UR11, URZ, UPT, UP0 ;  /* 0x000000ff0b00728c */ /* 0x000fd2000bf05300 */
[----:B------:R-:W-:Y:S05]  /*7270*/  BRA.U !UP0, `(.L_x_4118) ;  /* 0x0000000108907547 */ /* 0x000fea000b800000 */
[----:B------:R-:W-:Y:S06]  /*7280*/  BAR.SYNC.DEFER_BLOCKING 0x0 ;  /* 0x0000000000007b1d */ /* 0x000fec0000010000 */
[----:B------:R-:W-:Y:S01]  /*7290*/  BSSY.RECONVERGENT B0, `(.L_x_4118) ;  /* 0x0000022000007945 */ /* 0x000fe20003800200 */
[----:B-12---:R-:W0:Y:S01]  /*72a0*/  SHFL.DOWN P1, R3, R144, 0x1, 0x1f ;  /* 0x08201f0090037f89 */ /* 0x006e220000020000 */
        /* <DEDUP_REMOVED lines=29> */
[----:B------:R-:W-:Y:S02]  /*7480*/  IMAD.U32 R3, RZ, RZ, UR5 ;  /* 0x00000005ff037e24 */ /* 0x000fe4000f8e00ff */
[----:B0-----:R-:W-:-:S05]  /*7490*/  FADD.FTZ R7, R7, R0 ;  /* 0x0000000007077221 */ /* 0x001fca0000010000 */
[----:B------:R1:W-:Y:S02]  /*74a0*/  REDG.E.ADD.F32.FTZ.RN.STRONG.GPU desc[UR28][R2.64], R7 ;  /* 0x00000007020079a6 */ /* 0x0003e4000c12f31c */
.L_x_4119:
[----:B------:R-:W-:Y:S05]  /*74b0*/  BSYNC.RECONVERGENT B0 ;  /* 0x0000000000007941 */ /* 0x000fea0003800200 */
.L_x_4118:
[----:B------:R-:W-:Y:S05]  /*74c0*/  @P0 EXIT ;  /* 0x000000000000094d */ /* 0x000fea0003800000 */
[----:B------:R-:W3:Y:S01]  /*74d0*/  S2UR UR6, SR_CTAID.Y ;  /* 0x00000000000679c3 */ /* 0x000ee20000002600 */
[----:B------:R-:W0:Y:S01]  /*74e0*/  LDCU.64 UR10, c[0x0][0x4e8] ;  /* 0x00009d00ff0a77ac */ /* 0x000e220008000a00 */
[----:B------:R-:W-:Y:S01]  /*74f0*/  BSSY.RECONVERGENT B0, `(.L_x_4120) ;  /* 0x0000028000007945 */ /* 0x000fe20003800200 */
[----:B------:R-:W3:Y:S05]  /*7500*/  LDCU.64 UR12, c[0x0][0x4a8] ;  /* 0x00009500ff0c77ac */ /* 0x000eea0008000a00 */
[----:B------:R-:W1:Y:S01]  /*7510*/  S2UR UR14, SR_CgaCtaId ;  /* 0x00000000000e79c3 */ /* 0x000e620000008800 */
[----:B------:R-:W1:Y:S01]  /*7520*/  LDCU UR15, c[0x0][0x360] ;  /* 0x00006c00ff0f77ac */ /* 0x000e620008000800 */
[----:B------:R-:W1:Y:S06]  /*7530*/  LDCU.64 UR16, c[0x0][0x530] ;  /* 0x0000a600ff1077ac */ /* 0x000e6c0008000a00 */
[----:B------:R-:W2:Y:S01]  /*7540*/  LDC.64 R16, c[0x0][0x4b0] ;  /* 0x00012c00ff107b82 */ /* 0x000ea20000000a00 */
[----:B------:R-:W2:Y:S01]  /*7550*/  LDCU.64 UR18, c[0x0][0x4f0] ;  /* 0x00009e00ff1277ac */ /* 0x000ea20008000a00 */
[----:B0-----:R-:W-:Y:S01]  /*7560*/  UIMAD.WIDE.U32 UR4, UR7, UR10, URZ ;  /* 0x0000000a070472a5 */ /* 0x001fe2000f8e00ff */
[----:B------:R-:W0:Y:S01]  /*7570*/  LDCU.64 UR20, c[0x0][0x540] ;  /* 0x0000a800ff1477ac */ /* 0x000e220008000a00 */
[----:B---3--:R-:W-:-:S02]  /*7580*/  UIMAD.WIDE.U32 UR8, UR6, UR12, URZ ;  /* 0x0000000c060872a5 */ /* 0x008fc4000f8e00ff */
[----:B------:R-:W-:Y:S02]  /*7590*/  UIMAD UR10, UR7, UR11, UR5 ;  /* 0x0000000b070a72a4 */ /* 0x000fe4000f8e0205 */
[----:B------:R-:W-:-:S03]  /*75a0*/  UIMAD UR7, UR6, UR13, UR9 ;  /* 0x0000000d060772a4 */ /* 0x000fc6000f8e0209 */
[----:B------:R-:W-:Y:S02]  /*75b0*/  UMOV UR6, 0x400 ;  /* 0x0000040000067882 */ /* 0x000fe40000000000 */
[----:B-1----:R-:W-:-:S12]  /*75c0*/  ULEA UR14, UR14, UR6, 0x18 ;  /* 0x000000060e0e7291 */ /* 0x002fd8000f8ec0ff */
.L_x_4121:
[----:B------:R-:W-:Y:S01]  /*75d0*/  LEA R0, R11, UR14, 0x2 ;  /* 0x0000000e0b007c11 */ /* 0x000fe2000f8e10ff */
[----:B------:R-:W-:Y:S01]  /*75e0*/  UMOV UR6, UR8 ;  /* 0x0000000800067c82 */ /* 0x000fe20008000000 */
[----:B--2---:R-:W-:Y:S02]  /*75f0*/  MOV R3, UR5 ;  /* 0x0000000500037c02 */ /* 0x004fe40008000f00 */
[----:B------:R-:W-:Y:S01]  /*7600*/  SHF.R.S32.HI R3, RZ, 0x1f, R11 ;  /* 0x0000001fff037819 */ /* 0x000fe2000001140b */
[----:B-1----:R-:W1:Y:S01]  /*7610*/  LDS R13, [R0+0x2e10] ;  /* 0x002e1000000d7984 */ /* 0x002e620000000800 */
[----:B------:R-:W-:Y:S02]  /*7620*/  MOV R2, UR4 ;  /* 0x0000000400027c02 */ /* 0x000fe40008000f00 */
[----:B------:R-:W-:Y:S01]  /*7630*/  MOV R7, UR10 ;  /* 0x0000000a00077c02 */ /* 0x000fe20008000f00 */
[----:B------:R-:W2:Y:S01]  /*7640*/  LDS R15, [R0+0x3210] ;  /* 0x00321000000f7984 */ /* 0x000ea20000000800 */
[----:B------:R-:W-:-:S02]  /*7650*/  IMAD R4, R3, R16, RZ ;  /* 0x0000001003047224 */ /* 0x000fc400078e02ff */
[----:B------:R-:W-:Y:S02]  /*7660*/  IMAD.MOV.U32 R6, RZ, RZ, R2 ;  /* 0x000000ffff067224 */ /* 0x000fe400078e0002 */
[----:B------:R-:W-:Y:S02]  /*7670*/  IMAD R8, R3, UR18, RZ ;  /* 0x0000001203087c24 */ /* 0x000fe4000f8e02ff */
[----:B------:R-:W-:-:S04]  /*7680*/  IMAD.WIDE.U32 R2, R11, R16, UR6 ;  /* 0x000000060b027e25 */ /* 0x000fc8000f8e0010 */
[C---:B------:R-:W-:Y:S01]  /*7690*/  IMAD R5, R11.reuse, R17, R4 ;  /* 0x000000110b057224 */ /* 0x040fe200078e0204 */
[C---:B------:R-:W-:Y:S01]  /*76a0*/  LEA R4, P0, R2.reuse, UR16, 0x2 ;  /* 0x0000001002047c11 */ /* 0x040fe2000f8010ff */
[C---:B------:R-:W-:Y:S02]  /*76b0*/  IMAD R9, R11.reuse, UR19, R8 ;  /* 0x000000130b097c24 */ /* 0x040fe4000f8e0208 */
[----:B------:R-:W-:Y:S01]  /*76c0*/  IMAD.WIDE.U32 R6, R11, UR18, R6 ;  /* 0x000000120b067c25 */ /* 0x000fe2000f8e0006 */
[----:B------:R-:W-:Y:S02]  /*76d0*/  IADD3 R5, PT, PT, R3, R5, RZ ;  /* 0x0000000503057210 */ /* 0x000fe40007ffe0ff */
[----:B------:R-:W-:Y:S02]  /*76e0*/  IADD3 R11, PT, PT, R11, UR15, RZ ;  /* 0x0000000f0b0b7c10 */ /* 0x000fe4000fffe0ff */
[----:B------:R-:W-:Y:S02]  /*76f0*/  LEA.HI.X R5, R2, UR17, R5, 0x2, P0 ;  /* 0x0000001102057c11 */ /* 0x000fe400080f1405 */
[----:B------:R-:W-:-:S02]  /*7700*/  ISETP.GE.AND P0, PT, R11, UR22, PT ;  /* 0x000000160b007c0c */ /* 0x000fc4000bf06270 */
[----:B------:R-:W-:Y:S02]  /*7710*/  IADD3 R3, PT, PT, R7, R9, RZ ;  /* 0x0000000907037210 */ /* 0x000fe40007ffe0ff */
[----:B0-----:R-:W-:-:S04]  /*7720*/  LEA R8, P1, R6, UR20, 0x2 ;  /* 0x0000001406087c11 */ /* 0x001fc8000f8210ff */
[----:B------:R-:W-:Y:S01]  /*7730*/  LEA.HI.X R9, R6, UR21, R3, 0x2, P1 ;  /* 0x0000001506097c11 */ /* 0x000fe200088f1403 */
[----:B-1----:R1:W-:Y:S04]  /*7740*/  REDG.E.ADD.F32.FTZ.RN.STRONG.GPU desc[UR28][R4.64], R13 ;  /* 0x0000000d040079a6 */ /* 0x0023e8000c12f31c */
[----:B--2---:R1:W-:Y:S01]  /*7750*/  REDG.E.ADD.F32.FTZ.RN.STRONG.GPU desc[UR28][R8.64], R15 ;  /* 0x0000000f080079a6 */ /* 0x0043e2000c12f31c */
[----:B------:R-:W-:Y:S05]  /*7760*/  @!P0 BRA `(.L_x_4121) ;  /* 0xfffffffc00988947 */ /* 0x000fea000383ffff */
[----:B------:R-:W-:Y:S05]  /*7770*/  BSYNC.RECONVERGENT B0 ;  /* 0x0000000000007941 */ /* 0x000fea0003800200 */
.L_x_4120:
[----:B------:R-:W-:Y:S05]  /*7780*/  EXIT ;  /* 0x000000000000794d */ /* 0x000fea0003800000 */
.L_x_4074:
[----:B------:R-:W-:Y:S02]  /*7790*/  IMAD.MOV.U32 R223, RZ, RZ, R215 ;  /* 0x000000ffffdf7224 */ /* 0x000fe400078e00d7 */
[----:B------:R-:W-:Y:S01]  /*77a0*/  HFMA2 R225, -RZ, RZ, 0, 5.9604644775390625e-08 ;  /* 0x00000001ffe17431 */ /* 0x000fe200000001ff */
[----:B------:R-:W-:Y:S02]  /*77b0*/  MOV R242, RZ ;  /* 0x000000ff00f27202 */ /* 0x000fe40000000f00 */
[----:B------:R-:W-:-:S07]  /*77c0*/  MOV R6, 0xffffffff ;  /* 0xffffffff00067802 */ /* 0x000fce0000000f00 */
[----:B01---5:R-:W-:Y:S05]  /*77d0*/  WARPSYNC.COLLECTIVE R6, `(.L_x_4122) ;  /* 0x0000000006087348 */ /* 0x023fea0003c00000 */
[----:B------:R2:W3:Y:S02]  /*77e0*/  SHFL.UP P6, R5, R223, R225, R242 ;  /* 0x040000e1df057389 */ /* 0x0004e400000c00f2 */
[----:B0123-5:R-:W-:Y:S05]  /*77f0*/  ENDCOLLECTIVE ;  /* 0x000000000000791b */ /* 0x02ffea0003800000 */
.L_x_4122:
[----:B------:R-:W-:Y:S01]  /*7800*/  MOV R223, R222 ;  /* 0x000000de00df7202 */ /* 0x000fe20000000f00 */
[----:B------:R-:W-:-:S07]  /*7810*/  IMAD.MOV.U32 R4, RZ, RZ, R5 ;  /* 0x000000ffff047224 */ /* 0x000fce00078e0005 */
[----:B------:R-:W-:Y:S05]  /*7820*/  WARPSYNC.COLLECTIVE R6, `(.L_x_4123) ;  /* 0x0000000006087348 */ /* 0x000fea0003c00000 */
[----:B------:R0:W1:Y:S02]  /*7830*/  SHFL.UP P6, R5, R223, R225, R242 ;  /* 0x040000e1df057389 */ /* 0x00006400000c00f2 */
[----:B01----:R-:W-:Y:S05]  /*7840*/  ENDCOLLECTIVE ;  /* 0x000000000000791b */ /* 0x003fea0003800000 */
.L_x_4123:
        /* <DEDUP_REMOVED lines=9> */
.L_x_4124:
[----:B------:R-:W-:Y:S01]  /*78e0*/  MOV R223, R224 ;  /* 0x000000e000df7202 */ /* 0x000fe20000000f00 */
[----:B------:R-:W-:-:S07]  /*78f0*/  IMAD.MOV.U32 R4, RZ, RZ, R5 ;  /* 0x000000ffff047224 */ /* 0x000fce00078e0005 */
[----:B------:R-:W-:Y:S05]  /*7900*/  WARPSYNC.COLLECTIVE R6, `(.L_x_4125) ;  /* 0x0000000006087348 */ /* 0x000fea0003c00000 */
[----:B------:R0:W1:Y:S02]  /*7910*/  SHFL.UP P6, R5, R223, R225, R242 ;  /* 0x040000e1df057389 */ /* 0x00006400000c00f2 */
[----:B01----:R-:W-:Y:S05]  /*7920*/  ENDCOLLECTIVE ;  /* 0x000000000000791b */ /* 0x003fea0003800000 */
.L_x_4125:
        /* <DEDUP_REMOVED lines=8> */
.L_x_4126:
[----:B------:R-:W-:Y:S01]  /*79b0*/  MOV R223, R226 ;  /* 0x000000e200df7202 */ /* 0x000fe20000000f00 */
[----:B------:R-:W-:-:S07]  /*79c0*/  IMAD.MOV.U32 R4, RZ, RZ, R5 ;  /* 0x000000ffff047224 */ /* 0x000fce00078e0005 */
[----:B------:R-:W-:Y:S05]  /*79d0*/  WARPSYNC.COLLECTIVE R6, `(.L_x_4127) ;  /* 0x0000000006087348 */ /* 0x000fea0003c00000 */
[----:B------:R0:W1:Y:S02]  /*79e0*/  SHFL.UP P6, R5, R223, R225, R242 ;  /* 0x040000e1df057389 */ /* 0x00006400000c00f2 */
[----:B01----:R-:W-:Y:S05]  /*79f0*/  ENDCOLLECTIVE ;  /* 0x000000000000791b */ /* 0x003fea0003800000 */
.L_x_4127:
        /* <DEDUP_REMOVED lines=8> */
.L_x_4128:
[----:B------:R-:W-:Y:S01]  /*7a80*/  MOV R223, R222 ;  /* 0x000000de00df7202 */ /* 0x000fe20000000f00 */
[----:B------:R-:W-:-:S07]  /*7a90*/  IMAD.MOV.U32 R4, RZ, RZ, R5 ;  /* 0x000000ffff047224 */ /* 0x000fce00078e0005 */
[----:B------:R-:W-:Y:S05]  /*7aa0*/  WARPSYNC.COLLECTIVE R6, `(.L_x_4129) ;  /* 0x0000000006087348 */ /* 0x000fea0003c00000 */
[----:B------:R0:W1:Y:S02]  /*7ab0*/  SHFL.UP P6, R5, R223, R225, R242 ;  /* 0x040000e1df057389 */ /* 0x00006400000c00f2 */
[----:B01----:R-:W-:Y:S05]  /*7ac0*/  ENDCOLLECTIVE ;  /* 0x000000000000791b */ /* 0x003fea0003800000 */
.L_x_4129:
        /* <DEDUP_REMOVED lines=8> */
.L_x_4130:
[----:B------:R-:W-:Y:S01]  /*7b50*/  MOV R223, R4 ;  /* 0x0000000400df7202 */ /* 0x000fe20000000f00 */
[----:B------:R-:W-:-:S07]  /*7b60*/  IMAD.MOV.U32 R224, RZ, RZ, R5 ;  /* 0x000000ffffe07224 */ /* 0x000fce00078e0005 */
[----:B------:R-:W-:Y:S05]  /*7b70*/  WARPSYNC.COLLECTIVE R6, `(.L_x_4131) ;  /* 0x0000000006087348 */ /* 0x000fea0003c00000 */
[----:B------:R0:W1:Y:S02]  /*7b80*/  SHFL.UP P6, R5, R223, R225, R242 ;  /* 0x040000e1df057389 */ /* 0x00006400000c00f2 */
[----:B01----:R-:W-:Y:S05]  /*7b90*/  ENDCOLLECTIVE ;  /* 0x000000000000791b */ /* 0x003fea0003800000 */
.L_x_4131:
[----:B------:R-:W-:Y:S05]  /*7ba0*/  BRA `(.L_x_4132) ;  /* 0xffffffc000487947 */ /* 0x000fea000383ffff */
.L_x_4075:
[----:B------:R-:W-:Y:S01]  /*7bb0*/  HFMA2 R231, -RZ, RZ, 0, 1.847743988037109375e-06 ;  /* 0x0000001fffe77431 */ /* 0x000fe200000001ff */
[----:B------:R-:W-:Y:S01]  /*7bc0*/  BSSY B0, `(.L_x_4133) ;  /* 0x0000007000007945 */ /* 0x000fe20003800000 */
[----:B------:R-:W-:Y:S01]  /*7bd0*/  MOV R240, R215 ;  /* 0x000000d700f07202 */ /* 0x000fe20000000f00 */
[----:B------:R-:W-:Y:S01]  /*7be0*/  IMAD.MOV.U32 R7, RZ, RZ, 0x1f ;  /* 0x0000001fff077424 */ /* 0x000fe200078e00ff */
[----:B------:R-:W-:-:S07]  /*7bf0*/  MOV R6, 0xffffffff ;  /* 0xffffffff00067802 */ /* 0x000fce0000000f00 */
[----:B01---5:R-:W-:Y:S05]  /*7c00*/  WARPSYNC.COLLECTIVE R6, `(.L_x_4134) ;  /* 0x0000000006087348 */ /* 0x023fea0003c00000 */
[----:B------:R2:W3:Y:S02]  /*7c10*/  SHFL.IDX P3, R5, R240, R231, R7 ;  /* 0x000000e7f0057389 */ /* 0x0004e40000060007 */
[----:B0123-5:R-:W-:Y:S05]  /*7c20*/  ENDCOLLECTIVE ;  /* 0x000000000000791b */ /* 0x02ffea0003800000 */
.L_x_4134:
[----:B------:R-:W-:Y:S05]  /*7c30*/  BSYNC B0 ;  /* 0x0000000000007941 */ /* 0x000fea0003800000 */
.L_x_4133:
[----:B------:R-:W-:Y:S05]  /*7c40*/  BRA `(.L_x_4135) ;  /* 0xffffffc000387947 */ /* 0x000fea000383ffff */
.L_x_4076:
        /* <DEDUP_REMOVED lines=8> */
.L_x_4137:
[----:B------:R-:W-:Y:S05]  /*7cd0*/  BSYNC B0 ;  /* 0x0000000000007941 */ /* 0x000fea0003800000 */
.L_x_4136:
[----:B------:R-:W-:Y:S05]  /*7ce0*/  BRA `(.L_x_4138) ;  /* 0xffffffc000187947 */ /* 0x000fea000383ffff */
.L_x_4077:
[----:B------:R-:W-:Y:S01]  /*7cf0*/  HFMA2 R225, -RZ, RZ, 0, 5.9604644775390625e-08 ;  /* 0x00000001ffe17431 */ /* 0x000fe200000001ff */
[----:B------:R-:W-:Y:S01]  /*7d00*/  BSSY B0, `(.L_x_4139) ;  /* 0x0000007000007945 */ /* 0x000fe20003800000 */
[----:B------:R-:W-:Y:S01]  /*7d10*/  MOV R223, R215 ;  /* 0x000000d700df7202 */ /* 0x000fe20000000f00 */
[----:B------:R-:W-:Y:S01]  /*7d20*/  IMAD.MOV.U32 R242, RZ, RZ, RZ ;  /* 0x000000fffff27224 */ /* 0x000fe200078e00ff */
[----:B------:R-:W-:-:S07]  /*7d30*/  MOV R6, 0xffffffff ;  /* 0xffffffff00067802 */ /* 0x000fce0000000f00 */
[----:B01---5:R-:W-:Y:S05]  /*7d40*/  WARPSYNC.COLLECTIVE R6, `(.L_x_4140) ;  /* 0x0000000006087348 */ /* 0x023fea0003c00000 */
[----:B------:R2:W3:Y:S02]  /*7d50*/  SHFL.UP P6, R5, R223, R225, R242 ;  /* 0x040000e1df057389 */ /* 0x0004e400000c00f2 */
[----:B0123-5:R-:W-:Y:S05]  /*7d60*/  ENDCOLLECTIVE ;  /* 0x000000000000791b */ /* 0x02ffea0003800000 */
.L_x_4140:
[----:B------:R-:W-:Y:S05]  /*7d70*/  BSYNC B0 ;  /* 0x0000000000007941 */ /* 0x000fea0003800000 */
.L_x_4139:
[----:B------:R-:W-:Y:S01]  /*7d80*/  MOV R223, R217 ;  /* 0x000000d900df7202 */ /* 0x000fe20000000f00 */
[----:B------:R-:W-:Y:S02]  /*7d90*/  IMAD.MOV.U32 R225, RZ, RZ, 0x1 ;  /* 0x00000001ffe17424 */ /* 0x000fe400078e00ff */
[----:B------:R-:W-:Y:S01]  /*7da0*/  HFMA2 R242, -RZ, RZ, 0, 0 ;  /* 0x00000000fff27431 */ /* 0x000fe200000001ff */
[----:B------:R-:W-:Y:S01]  /*7db0*/  MOV R6, 0xffffffff ;  /* 0xffffffff00067802 */ /* 0x000fe20000000f00 */
[----:B------:R-:W-:Y:S01]  /*7dc0*/  IMAD.MOV.U32 R240, RZ, RZ, R2 ;  /* 0x000000fffff07224 */ /* 0x000fe200078e0002 */
[----:B------:R-:W-:Y:S01]  /*7dd0*/  MOV R215, R5 ;  /* 0x0000000500d77202 */ /* 0x000fe20000000f00 */
[----:B------:R-:W-:Y:S01]  /*7de0*/  HFMA2 R231, -RZ, RZ, 0, 0 ;  /* 0x00000000ffe77431 */ /* 0x000fe200000001ff */
[----:B------:R-:W-:-:S07]  /*7df0*/  MOV R7, 0x1f ;  /* 0x0000001f00077802 */ /* 0x000fce0000000f00 */
[----:B------:R-:W-:Y:S05]  /*7e00*/  WARPSYNC.COLLECTIVE R6, `(.L_x_4141) ;  /* 0x0000000006087348 */ /* 0x000fea0003c00000 */
[----:B------:R0:W1:Y:S02]  /*7e10*/  SHFL.UP P6, R5, R223, R225, R242 ;  /* 0x040000e1df057389 */ /* 0x00006400000c00f2 */
[----:B01----:R-:W-:Y:S05]  /*7e20*/  ENDCOLLECTIVE ;  /* 0x000000000000791b */ /* 0x003fea0003800000 */
.L_x_4141:
[----:B------:R-:W-:-:S07]  /*7e30*/  MOV R222, R5 ;  /* 0x0000000500de7202 */ /* 0x000fce0000000f00 */
[----:B------:R-:W-:Y:S05]  /*7e40*/  WARPSYNC.COLLECTIVE R6, `(.L_x_4142) ;  /* 0x0000000006087348 */ /* 0x000fea0003c00000 */
[----:B------:R0:W1:Y:S02]  /*7e50*/  SHFL.IDX P3, R5, R240, R231, R7 ;  /* 0x000000e7f0057389 */ /* 0x0000640000060007 */
[----:B01----:R-:W-:Y:S05]  /*7e60*/  ENDCOLLECTIVE ;  /* 0x000000000000791b */ /* 0x003fea0003800000 */
.L_x_4142:
[----:B------:R-:W-:Y:S01]  /*7e70*/  IMAD.MOV.U32 R240, RZ, RZ, R3 ;  /* 0x000000fffff07224 */ /* 0x000fe200078e0003 */
[----:B------:R-:W-:-:S07]  /*7e80*/  MOV R4, R5 ;  /* 0x0000000500047202 */ /* 0x000fce0000000f00 */
[----:B------:R-:W-:Y:S05]  /*7e90*/  WARPSYNC.COLLECTIVE R6, `(.L_x_4143) ;  /* 0x0000000006087348 */ /* 0x000fea0003c00000 */
[----:B------:R0:W1:Y:S02]  /*7ea0*/  SHFL.IDX P3, R5, R240, R231, R7 ;  /* 0x000000e7f0057389 */ /* 0x0000640000060007 */
[----:B01----:R-:W-:Y:S05]  /*7eb0*/  ENDCOLLECTIVE ;  /* 0x000000000000791b */ /* 0x003fea0003800000 */
.L_x_4143:
[----:B------:R-:W-:Y:S05]  /*7ec0*/  BRA `(.L_x_4144) ;  /* 0xffffffbc00b87947 */ /* 0x000fea000383ffff */
.L_x_4079:
[----:B------:R-:W-:Y:S01]  /*7ed0*/  MOV R235, R3 ;  /* 0x0000000300eb7202 */ /* 0x000fe20000000f00 */
[----:B------:R-:W-:Y:S01]  /*7ee0*/  HFMA2 R237, -RZ, RZ, 0, 5.9604644775390625e-08 ;  /* 0x00000001ffed7431 */ /* 0x000fe200000001ff */
[----:B------:R-:W-:Y:S01]  /*7ef0*/  MOV R238, 0x1f ;  /* 0x0000001f00ee7802 */ /* 0x000fe20000000f00 */
[----:B------:R-:W-:Y:S02]  /*7f00*/  IMAD.MOV.U32 R6, RZ, RZ, -0x1 ;  /* 0xffffffffff067424 */ /* 0x000fe400078e00ff */
[----:B------:R-:W-:Y:S02]  /*7f10*/  IMAD.MOV.U32 R4, RZ, RZ, R5 ;  /* 0x000000ffff047224 */ /* 0x000fe400078e0005 */
[----:B------:R-:W-:-:S07]  /*7f20*/  IMAD.MOV.U32 R231, RZ, RZ, RZ ;  /* 0x000000ffffe77224 */ /* 0x000fce00078e00ff */
[----:B0-----:R-:W-:Y:S05]  /*7f30*/  WARPSYNC.COLLECTIVE R6, `(.L_x_4145) ;  /* 0x0000000006087348 */ /* 0x001fea0003c00000 */
[----:B------:R1:W2:Y:S02]  /*7f40*/  SHFL.DOWN P3, R233, R235, R237, R238 ;  /* 0x080000edebe97389 */ /* 0x0002a400000600ee */
[----:B012---:R-:W-:Y:S05]  /*7f50*/  ENDCOLLECTIVE ;  /* 0x000000000000791b */ /* 0x007fea0003800000 */
.L_x_4145:
[----:B------:R-:W-:Y:S02]  /*7f60*/  MOV R235, R5 ;  /* 0x0000000500eb7202 */ /* 0x000fe40000000f00 */
[----:B------:R-:W-:-:S07]  /*7f70*/  MOV R230, R233 ;  /* 0x000000e900e67202 */ /* 0x000fce0000000f00 */
[----:B------:R-:W-:Y:S05]  /*7f80*/  WARPSYNC.COLLECTIVE R6, `(.L_x_4146) ;  /* 0x0000000006087348 */ /* 0x000fea0003c00000 */
[----:B------:R0:W1:Y:S02]  /*7f90*/  SHFL.DOWN P3, R233, R235, R237, R238 ;  /* 0x080000edebe97389 */ /* 0x00006400000600ee */
[----:B01----:R-:W-:Y:S05]  /*7fa0*/  ENDCOLLECTIVE ;  /* 0x000000000000791b */ /* 0x003fea0003800000 */
.L_x_4146:
[----:B------:R-:W-:Y:S01]  /*7fb0*/  @P0 FMUL.FTZ R230, R230, R3 ;  /* 0x00000003e6e60220 */ /* 0x000fe20000410000 */
[----:B------:R-:W-:Y:S01]  /*7fc0*/  IMAD.MOV.U32 R237, RZ, RZ, 0x2 ;  /* 0x00000002ffed7424 */ /* 0x000fe200078e00ff */
        /* <DEDUP_REMOVED lines=9> */
.L_x_4147:
[----:B------:R-:W-:Y:S02]  /*8060*/  MOV R235, R4 ;  /* 0x0000000400eb7202 */ /* 0x000fe40000000f00 */
[----:B------:R-:W-:-:S07]  /*8070*/  MOV R230, R233 ;  /* 0x000000e900e67202 */ /* 0x000fce0000000f00 */
[----:B------:R-:W-:Y:S05]  /*8080*/  WARPSYNC.COLLECTIVE R6, `(.L_x_4148) ;  /* 0x0000000006087348 */ /* 0x000fea0003c00000 */
[----:B------:R0:W1:Y:S02]  /*8090*/  SHFL.DOWN P3, R233, R235, R237, R238 ;  /* 0x080000edebe97389 */ /* 0x00006400000600ee */
[----:B01----:R-:W-:Y:S05]  /*80a0*/  ENDCOLLECTIVE ;  /* 0x000000000000791b */ /* 0x003fea0003800000 */
.L_x_4148:
[----:B------:R-:W-:Y:S01]  /*80b0*/  @!P0 FMUL.FTZ R230, R3, R230 ;  /* 0x000000e603e68220 */ /* 0x000fe20000410000 */
[----:B------:R-:W-:Y:S01]  /*80c0*/  HFMA2 R237, -RZ, RZ, 0, 2.384185791015625e-07 ;  /* 0x00000004ffed7431 */ /* 0x000fe200000001ff */
[----:B------:R-:W-:-:S05]  /*80d0*/  MOV R7, R233 ;  /* 0x000000e900077202 */ /* 0x000fca0000000f00 */
[----:B------:R-:W-:Y:S01]  /*80e0*/  @!P0 FFMA.FTZ R7, R3, R7, R4 ;  /* 0x0000000703078223 */ /* 0x000fe20000010004 */
[----:B------:R-:W-:-:S03]  /*80f0*/  @!P0 MOV R3, R230 ;  /* 0x000000e600038202 */ /* 0x000fc60000000f00 */
[----:B------:R-:W-:Y:S01]  /*8100*/  @!P0 IMAD.MOV.U32 R4, RZ, RZ, R7 ;  /* 0x000000ffff048224 */ /* 0x000fe200078e0007 */
[----:B------:R-:W-:Y:S01]  /*8110*/  MOV R235, R3 ;  /* 0x0000000300eb7202 */ /* 0x000fe20000000f00 */
[----:B------:R-:W-:Y:S01]  /*8120*/  HFMA2 R7, -RZ, RZ, 0, 1.847743988037109375e-06 ;  /* 0x0000001fff077431 */ /* 0x000fe200000001ff */
[----:B------:R-:W-:-:S13]  /*8130*/  ISETP.GT.U32.AND P0, PT, R200, 0x1b, PT ;  /* 0x0000001bc800780c */ /* 0x000fda0003f04070 */
[----:B------:R-:W-:Y:S05]  /*8140*/  WARPSYNC.COLLECTIVE R6, `(.L_x_4149) ;  /* 0x0000000006087348 */ /* 0x000fea0003c00000 */
[----:B------:R0:W1:Y:S02]  /*8150*/  SHFL.DOWN P3, R233, R235, R237, R238 ;  /* 0x080000edebe97389 */ /* 0x00006400000600ee */
[----:B01----:R-:W-:Y:S05]  /*8160*/  ENDCOLLECTIVE ;  /* 0x000000000000791b */ /* 0x003fea0003800000 */
.L_x_4149:
[----:B------:R-:W-:Y:S01]  /*8170*/  MOV R235, R4 ;  /* 0x0000000400eb7202 */ /* 0x000fe20000000f00 */
[----:B------:R-:W-:-:S07]  /*8180*/  IMAD.MOV.U32 R230, RZ, RZ, R233 ;  /* 0x000000ffffe67224 */ /* 0x000fce00078e00e9 */
[----:B------:R-:W-:Y:S05]  /*8190*/  WARPSYNC.COLLECTIVE R6, `(.L_x_4150) ;  /* 0x0000000006087348 */ /* 0x000fea0003c00000 */
[----:B------:R0:W1:Y:S02]  /*81a0*/  SHFL.DOWN P3, R233, R235, R237, R238 ;  /* 0x080000edebe97389 */ /* 0x00006400000600ee */
[----:B01----:R-:W-:Y:S05]  /*81b0*/  ENDCOLLECTIVE ;  /* 0x000000000000791b */ /* 0x003fea0003800000 */
.L_x_4150:
[----:B------:R-:W-:Y:S01]  /*81c0*/  @!P0 FMUL.FTZ R230, R3, R230 ;  /* 0x000000e603e68220 */ /* 0x000fe20000410000 */
[----:B------:R-:W-:Y:S01]  /*81d0*/  HFMA2 R237, -RZ, RZ, 0, 4.76837158203125e-07 ;  /* 0x00000008ffed7431 */ /* 0x000fe200000001ff */
        /* <DEDUP_REMOVED lines=9> */
.L_x_4151:
[----:B------:R-:W-:Y:S01]  /*8270*/  IMAD.MOV.U32 R235, RZ, RZ, R4 ;  /* 0x000000ffffeb7224 */ /* 0x000fe200078e0004 */
[----:B------:R-:W-:-:S07]  /*8280*/  MOV R230, R233 ;  /* 0x000000e900e67202 */ /* 0x000fce0000000f00 */
[----:B------:R-:W-:Y:S05]  /*8290*/  WARPSYNC.COLLECTIVE R6, `(.L_x_4152) ;  /* 0x0000000006087348 */ /* 0x000fea0003c00000 */
[----:B------:R0:W1:Y:S02]  /*82a0*/  SHFL.DOWN P3, R233, R235, R237, R238 ;  /* 0x080000edebe97389 */ /* 0x00006400000600ee */
[----:B01----:R-:W-:Y:S05]  /*82b0*/  ENDCOLLECTIVE ;  /* 0x000000000000791b */ /* 0x003fea0003800000 */
.L_x_4152:
[----:B------:R-:W-:Y:S01]  /*82c0*/  @!P0 FMUL.FTZ R230, R3, R230 ;  /* 0x000000e603e68220 */ /* 0x000fe20000410000 */
[----:B------:R-:W-:Y:S01]  /*82d0*/  HFMA2 R237, -RZ, RZ, 0, 9.5367431640625e-07 ;  /* 0x00000010ffed7431 */ /* 0x000fe200000001ff */
[----:B------:R-:W-:-:S05]  /*82e0*/  MOV R5, R233 ;  /* 0x000000e900057202 */ /* 0x000fca0000000f00 */
[----:B------:R-:W-:Y:S01]  /*82f0*/  @!P0 FFMA.FTZ R5, R3, R5, R4 ;  /* 0x0000000503058223 */ /* 0x000fe20000010004 */
[----:B------:R-:W-:-:S04]  /*8300*/  @!P0 MOV R3, R230 ;  /* 0x000000e600038202 */ /* 0x000fc80000000f00 */
[----:B------:R-:W-:Y:S01]  /*8310*/  @!P0 MOV R4, R5 ;  /* 0x0000000500048202 */ /* 0x000fe20000000f00 */
[----:B------:R-:W-:Y:S01]  /*8320*/  IMAD.MOV.U32 R235, RZ, RZ, R3 ;  /* 0x000000ffffeb7224 */ /* 0x000fe200078e0003 */
[----:B------:R-:W-:-:S13]  /*8330*/  ISETP.GT.U32.AND P0, PT, R200, 0xf, PT ;  /* 0x0000000fc800780c */ /* 0x000fda0003f04070 */
[----:B------:R-:W-:Y:S05]  /*8340*/  WARPSYNC.COLLECTIVE R6, `(.L_x_4153) ;  /* 0x0000000006087348 */ /* 0x000fea0003c00000 */
[----:B------:R0:W1:Y:S02]  /*8350*/  SHFL.DOWN P3, R233, R235, R237, R238 ;  /* 0x080000edebe97389 */ /* 0x00006400000600ee */
[----:B01----:R-:W-:Y:S05]  /*8360*/  ENDCOLLECTIVE ;  /* 0x000000000000791b */ /* 0x003fea0003800000 */
.L_x_4153:
[----:B------:R-:W-:Y:S02]  /*8370*/  MOV R235, R4 ;  /* 0x0000000400eb7202 */ /* 0x000fe40000000f00 */
[----:B------:R-:W-:-:S07]  /*8380*/  MOV R230, R233 ;  /* 0x000000e900e67202 */ /* 0x000fce0000000f00 */
[----:B------:R-:W-:Y:S05]  /*8390*/  WARPSYNC.COLLECTIVE R6, `(.L_x_4154) ;  /* 0x0000000006087348 */ /* 0x000fea0003c00000 */
[----:B------:R0:W1:Y:S02]  /*83a0*/  SHFL.DOWN P3, R233, R235, R237, R238 ;  /* 0x080000edebe97389 */ /* 0x00006400000600ee */
[----:B01----:R-:W-:Y:S05]  /*83b0*/  ENDCOLLECTIVE ;  /* 0x000000000000791b */ /* 0x003fea0003800000 */
.L_x_4154:
[----:B------:R-:W-:Y:S01]  /*83c0*/  @!P0 FMUL.FTZ R230, R3, R230 ;  /* 0x000000e603e68220 */ /* 0x000fe20000410000 */
[----:B------:R-:W-:Y:S02]  /*83d0*/  HFMA2 R237, -RZ, RZ, 0, 5.9604644775390625e-08 ;  /* 0x00000001ffed7431 */ /* 0x000fe400000001ff */
[----:B------:R-:W-:-:S04]  /*83e0*/  IMAD.MOV.U32 R5, RZ, RZ, R233 ;  /* 0x000000ffff057224 */ /* 0x000fc800078e00e9 */
[----:B------:R-:W-:Y:S01]  /*83f0*/  @!P0 FFMA.FTZ R5, R3, R5, R4 ;  /* 0x0000000503058223 */ /* 0x000fe20000010004 */
[----:B------:R-:W-:-:S04]  /*8400*/  @!P0 MOV R3, R230 ;  /* 0x000000e600038202 */ /* 0x000fc80000000f00 */
[----:B------:R-:W-:Y:S01]  /*8410*/  MOV R240, R3 ;  /* 0x0000000300f07202 */ /* 0x000fe20000000f00 */
[----:B------:R-:W-:Y:S01]  /*8420*/  IMAD.MOV.U32 R235, RZ, RZ, R3 ;  /* 0x000000ffffeb7224 */ /* 0x000fe200078e0003 */
[----:B------:R-:W-:Y:S02]  /*8430*/  @!P0 MOV R4, R5 ;  /* 0x0000000500048202 */ /* 0x000fe40000000f00 */
[----:B------:R-:W-:-:S13]  /*8440*/  ISETP.NE.AND P0, PT, R142, 0x1f, PT ;  /* 0x0000001f8e00780c */ /* 0x000fda0003f05270 */
[----:B------:R-:W-:Y:S05]  /*8450*/  WARPSYNC.COLLECTIVE R6, `(.L_x_4155) ;  /* 0x0000000006087348 */ /* 0x000fea0003c00000 */
[----:B------:R0:W1:Y:S02]  /*8460*/  SHFL.IDX P3, R5, R240, R231, R7 ;  /* 0x000000e7f0057389 */ /* 0x0000640000060007 */
[----:B01----:R-:W-:Y:S05]  /*8470*/  ENDCOLLECTIVE ;  /* 0x000000000000791b */ /* 0x003fea0003800000 */
.L_x_4155:
[----:B------:R-:W-:Y:S02]  /*8480*/  MOV R240, R4 ;  /* 0x0000000400f07202 */ /* 0x000fe40000000f00 */
[----:B------:R-:W-:-:S07]  /*8490*/  MOV R230, R5 ;  /* 0x0000000500e67202 */ /* 0x000fce0000000f00 */
[----:B------:R-:W-:Y:S05]  /*84a0*/  WARPSYNC.COLLECTIVE R6, `(.L_x_4156) ;  /* 0x0000000006087348 */ /* 0x000fea0003c00000 */
[----:B------:R0:W1:Y:S02]  /*84b0*/  SHFL.IDX P3, R5, R240, R231, R7 ;  /* 0x000000e7f0057389 */ /* 0x0000640000060007 */
[----:B01----:R-:W-:Y:S05]  /*84c0*/  ENDCOLLECTIVE ;  /* 0x000000000000791b */ /* 0x003fea0003800000 */
.L_x_4156:
[----:B------:R-:W-:Y:S05]  /*84d0*/  WARPSYNC.COLLECTIVE R6, `(.L_x_4157) ;  /* 0x0000000006087348 */ /* 0x000fea0003c00000 */
[----:B------:R0:W1:Y:S02]  /*84e0*/  SHFL.DOWN P3, R233, R235, R237, R238 ;  /* 0x080000edebe97389 */ /* 0x00006400000600ee */
[----:B01----:R-:W-:Y:S05]  /*84f0*/  ENDCOLLECTIVE ;  /* 0x000000000000791b */ /* 0x003fea0003800000 */
.L_x_4157:
[----:B------:R-:W-:Y:S01]  /*8500*/  IMAD.MOV.U32 R240, RZ, RZ, R10 ;  /* 0x000000fffff07224 */ /* 0x000fe200078e000a */
[----:B------:R-:W-:Y:S01]  /*8510*/  MOV R235, R4 ;  /* 0x0000000400eb7202 */ /* 0x000fe20000000f00 */
[-C--:B------:R-:W-:Y:S01]  /*8520*/  FFMA.FTZ R236, R11, R230.reuse, R5 ;  /* 0x000000e60bec7223 */ /* 0x080fe20000010005 */
[----:B------:R-:W-:Y:S01]  /*8530*/  FMUL.FTZ R230, R10, R230 ;  /* 0x000000e60ae67220 */ /* 0x000fe20000410000 */
[----:B------:R-:W-:-:S07]  /*8540*/  MOV R232, R233 ;  /* 0x000000e900e87202 */ /* 0x000fce0000000f00 */
[----:B------:R-:W-:Y:S05]  /*8550*/  WARPSYNC.COLLECTIVE R6, `(.L_x_4158) ;  /* 0x0000000006087348 */ /* 0x000fea0003c00000 */
[----:B------:R0:W1:Y:S02]  /*8560*/  SHFL.DOWN P3, R233, R235, R237, R238 ;  /* 0x080000edebe97389 */ /* 0x00006400000600ee */
[----:B01----:R-:W-:Y:S05]  /*8570*/  ENDCOLLECTIVE ;  /* 0x000000000000791b */ /* 0x003fea0003800000 */
.L_x_4158:
[----:B------:R-:W-:Y:S05]  /*8580*/  WARPSYNC.COLLECTIVE R6, `(.L_x_4159) ;  /* 0x0000000006087348 */ /* 0x000fea0003c00000 */
[----:B------:R0:W1:Y:S02]  /*8590*/  SHFL.IDX P3, R5, R240, R231, R7 ;  /* 0x000000e7f0057389 */ /* 0x0000640000060007 */
[----:B01----:R-:W-:Y:S05]  /*85a0*/  ENDCOLLECTIVE ;  /* 0x000000000000791b */ /* 0x003fea0003800000 */
.L_x_4159:
[----:B------:R-:W-:Y:S02]  /*85b0*/  MOV R240, R11 ;  /* 0x0000000b00f07202 */ /* 0x000fe40000000f00 */
[----:B------:R-:W-:-:S07]  /*85c0*/  MOV R234, R5 ;  /* 0x0000000500ea7202 */ /* 0x000fce0000000f00 */
[----:B------:R-:W-:Y:S05]  /*85d0*/  WARPSYNC.COLLECTIVE R6, `(.L_x_4160) ;  /* 0x0000000006087348 */ /* 0x000fea0003c00000 */
[----:B------:R0:W1:Y:S02]  /*85e0*/  SHFL.IDX P3, R5, R240, R231, R7 ;  /* 0x000000e7f0057389 */ /* 0x0000640000060007 */
[----:B01----:R-:W-:Y:S05]  /*85f0*/  ENDCOLLECTIVE ;  /* 0x000000000000791b */ /* 0x003fea0003800000 */
.L_x_4160:
[----:B------:R-:W-:Y:S01]  /*8600*/  MOV R235, R5 ;  /* 0x0000000500eb7202 */ /* 0x000fe20000000f00 */
[----:B------:R-:W-:Y:S06]  /*8610*/  BRA `(.L_x_4161) ;  /* 0xffffffbc00cc7947 */ /* 0x000fec000383ffff */
.L_x_4162:
        /* <DEDUP_REMOVED lines=14> */
.L_x_10448:


//--------------------- .text._Z25selective_scan_bwd_kernelI32Selective_Scan_bwd_kernel_traitsILi64ELi16ELb0ELb1ELb0ELb0ELb1EN3c104HalfEfEEv12SSMParamsBwd --------------------------
	.section	.text._Z25selective_scan_bwd_kernelI32Selective_Scan_bwd_kernel_traitsILi64ELi16ELb0ELb1ELb0ELb0ELb1EN3c104HalfEfEEv12SSMParamsBwd,"ax",@progbits
	.align	128
        .global         _Z25selective_scan_bwd_kernelI32Selective_Scan_bwd_kernel_traitsILi64ELi16ELb0ELb1ELb0ELb0ELb1EN3c104HalfEfEEv12SSMParamsBwd
        .type           _Z25selective_scan_bwd_kernelI32Selective_Scan_bwd_kernel_traitsILi64ELi16ELb0ELb1ELb0ELb0ELb1EN3c104HalfEfEEv12SSMParamsBwd,@function
        .size           _Z25selective_scan_bwd_kernelI32Selective_Scan_bwd_kernel_traitsILi64ELi16ELb0ELb1ELb0ELb0ELb1EN3c104HalfEfEEv12SSMParamsBwd,(.L_x_10449 - _Z25selective_scan_bwd_kernelI32Selective_Scan_bwd_kernel_traitsILi64ELi16ELb0ELb1ELb0ELb0ELb1EN3c104HalfEfEEv12SSMParamsBwd)
        .other          _Z25selective_scan_bwd_kernelI32Selective_Scan_bwd_kernel_traitsILi64ELi16ELb0ELb1ELb0ELb0ELb1EN3c104HalfEfEEv12SSMParamsBwd,@"STO_CUDA_ENTRY STV_DEFAULT"
_Z25selective_scan_bwd_kernelI32Selective_Scan_bwd_kernel_traitsILi64ELi16ELb0ELb1ELb0ELb0ELb1EN3c104HalfEfEEv12SSMParamsBwd:
.text._Z25selective_scan_bwd_kernelI32Selective_Scan_bwd_kernel_traitsILi64ELi16ELb0ELb1ELb0ELb0ELb1EN3c104HalfEfEEv12SSMParamsBwd:
[----:B------:R-:W-:Y:S01]  /*0000*/  LDC R1, c[0x0][0x37c] ;  /* 0x0000df00ff017b82 */ /* 0x000fe20000000800 */
[----:B------:R-:W0:Y:S07]  /*0010*/  LDCU.64 UR6, c[0x0][0x470] ;  /* 0x00008e00ff0677ac */ /* 0x000e2e0008000a00 */
[----:B------:R-:W1:Y:S01]  /*0020*/  S2UR UR16, SR_CTAID.Y ;  /* 0x00000000001079c3 */ /* 0x000e620000002600 */
[----:B------:R-:W-:Y:S01]  /*0030*/  HFMA2 R142, -RZ, RZ, 0, 0 ;  /* 0x00000000ff8e7431 */ /* 0x000fe200000001ff */
[----:B------:R-:W-:Y:S01]  /*0040*/  CS2R R144, SRZ ;  /* 0x0000000000907805 */ /* 0x000fe2000001ff00 */
        /* <DEDUP_REMOVED lines=9> */
[----:B------:R-:W3:Y:S04]  /*00e0*/  LDCU UR25, c[0x0][0x394] ;  /* 0x00007280ff1977ac */ /* 0x000ee80008000800 */
[----:B------:R-:W-:Y:S01]  /*00f0*/  PLOP3.LUT P1, PT, PT, PT, UP1, 0x80, 0x8 ;  /* 0x000000000008781c */ /* 0x000fe20003f2f018 */
[----:B----4-:R-:W-:Y:S01]  /*0100*/  UISETP.NE.U32.AND UP0, UPT, UR4, URZ, UPT ;  /* 0x000000ff0400728c */ /* 0x010fe2000bf05070 */
[----:B------:R-:W4:Y:S03]  /*0110*/  LDCU.64 UR22, c[0x0][0x498] ;  /* 0x00009300ff1677ac */ /* 0x000f260008000a00 */
        /* <DEDUP_REMOVED lines=10> */
[----:B--2---:R-:W5:Y:S02]  /*01c0*/  @P1 LDG.E R142, desc[UR34][R4.64] ;  /* 0x00000022048e1981 */ /* 0x004f64000c1e1900 */
[----:B------:R-:W-:Y:S02]  /*01d0*/  @UP0 ULEA.HI.X UR5, UR16, UR5, URZ, 0x2, UP2 ;  /* 0x0000000510050291 */ /* 0x000fe400090f14ff */
[----:B------:R-:W-:Y:S01]  /*01e0*/  MOV R2, UR4 ;  /* 0x0000000400027c02 */ /* 0x000fe20008000f00 */
[----:B-1----:R-:W1:Y:S03]  /*01f0*/  MUFU.RCP R0, R0 ;  /* 0x0000000000007308 */ /* 0x002e660000001000 */
[----:B------:R-:W-:-:S05]  /*0200*/  MOV R3, UR5 ;  /* 0x0000000500037c02 */ /* 0x000fca0008000f00 */
[----:B------:R2:W5:Y:S01]  /*0210*/  @P0 LDG.E R144, desc[UR34][R2.64] ;  /* 0x0000002202900981 */ /* 0x000562000c1e1900 */
[----:B-1----:R-:W-:-:S04]  /*0220*/  IADD3 R6, PT, PT, R0, 0xffffffe, RZ ;  /* 0x0ffffffe00067810 */ /* 0x002fc80007ffe0ff */
[----:B------:R1:W0:Y:S02]  /*0230*/  F2I.FTZ.U32.TRUNC.NTZ R7, R6 ;  /* 0x0000000600077305 */ /* 0x000224000021f000 */
[----:B-1----:R-:W-:-:S04]  /*0240*/  MOV R6, RZ ;  /* 0x000000ff00067202 */ /* 0x002fc80000000f00 */
[----:B------:R-:W-:Y:S02]  /*0250*/  R2UR UR4, R6 ;  /* 0x00000000060472ca */ /* 0x000fe400000e0000 */
[----:B0-----:R-:W-:Y:S02]  /*0260*/  R2UR UR5, R7 ;  /* 0x00000000070572ca */ /* 0x001fe400000e0000 */
[----:B--2---:R-:W-:-:S05]  /*0270*/  IADD3 R2, PT, PT, RZ, -R7, RZ ;  /* 0x80000007ff027210 */ /* 0x004fca0007ffe0ff */
[----:B------:R-:W-:Y:S01]  /*0280*/  IMAD R3, R2, R9, RZ ;  /* 0x0000000902037224 */ /* 0x000fe200078e02ff */
[----:B------:R-:W-:-:S05]  /*0290*/  IABS R0, UR16 ;  /* 0x0000001000007c13 */ /* 0x000fca0008000000 */
[----:B------:R-:W-:Y:S01]  /*02a0*/  IMAD.HI.U32 R3, R7, R3, UR4 ;  /* 0x0000000407037e27 */ /* 0x000fe2000f8e0003 */
[----:B------:R-:W-:-:S04]  /*02b0*/  R2UR UR6, R0 ;  /* 0x00000000000672ca */ /* 0x000fc800000e0000 */
[----:B------:R-:W-:Y:S01]  /*02c0*/  R2UR UR4, R3 ;  /* 0x00000000030472ca */ /* 0x000fe200000e0000 */
[----:B------:R-:W-:-:S12]  /*02d0*/  UIMAD.WIDE.U32 UR20, UR33, UR8, URZ ;  /* 0x00000008211472a5 */ /* 0x000fd8000f8e00ff */
[----:B------:R-:W-:-:S07]  /*02e0*/  UIMAD.WIDE.U32 UR4, UR4, UR6, URZ ;  /* 0x00000006040472a5 */ /* 0x000fce000f8e00ff */
[----:B------:R-:W-:Y:S02]  /*02f0*/  UMOV UR17, UR5 ;  /* 0x0000000500117c82 */ /* 0x000fe40008000000 */
[----:B------:R-:W-:Y:S01]  /*0300*/  IADD3 R0, PT, PT, RZ, -UR17, RZ ;  /* 0x80000011ff007c10 */ /* 0x000fe2000fffe0ff */
[----:B------:R-:W-:-:S04]  /*0310*/  UIMAD.WIDE.U32 UR18, UR33, UR12, URZ ;  /* 0x0000000c211272a5 */ /* 0x000fc8000f8e00ff */
[----:B------:R-:W-:Y:S01]  /*0320*/  IMAD R0, R9, R0, UR6 ;  /* 0x0000000609007e24 */ /* 0x000fe2000f8e0200 */
[----:B------:R-:W0:Y:S01]  /*0330*/  LDCU.128 UR4, c[0x0][0x460] ;  /* 0x00008c00ff0477ac */ /* 0x000e220008000c00 */
[----:B------:R-:W-:-:S03]  /*0340*/  UIMAD UR19, UR33, UR13, UR19 ;  /* 0x0000000d211372a4 */ /* 0x000fc6000f8e0213 */
[----:B------:R-:W-:Y:S01]  /*0350*/  ISETP.GT.U32.AND P0, PT, R9, R0, PT ;  /* 0x000000000900720c */ /* 0x000fe20003f04070 */
[----:B------:R-:W-:Y:S01]  /*0360*/  UIMAD UR13, UR33, UR9, UR21 ;  /* 0x00000009210d72a4 */ /* 0x000fe2000f8e0215 */
[----:B------:R-:W-:Y:S01]  /*0370*/  UMOV UR12, UR20 ;  /* 0x00000014000c7c82 */ /* 0x000fe20008000000 */
[----:B------:R-:W-:Y:S01]  /*0380*/  UIMAD.WIDE.U32 UR8, UR16, UR14, UR18 ;  /* 0x0000000e100872a5 */ /* 0x000fe2000f8e0012 */
[----:B------:R-:W1:Y:S03]  /*0390*/  LDCU.64 UR20, c[0x0][0x4a0] ;  /* 0x00009400ff1477ac */ /* 0x000e660008000a00 */
[----:B------:R-:W-:Y:S02]  /*03a0*/  UIMAD UR15, UR16, UR15, UR9 ;  /* 0x0000000f100f72a4 */ /* 0x000fe4000f8e0209 */
[----:B---3--:R-:W-:Y:S02]  /*03b0*/  ULEA UR9, UR25, 0xfffffc00, 0xa ;  /* 0xfffffc0019097891 */ /* 0x008fe4000f8e50ff */
[----:B------:R-:W-:-:S02]  /*03c0*/  UIMAD.WIDE.U32 UR12, UR16, UR10, UR12 ;  /* 0x0000000a100c72a5 */ /* 0x000fc4000f8e000c */
[----:B------:R-:W-:Y:S02]  /*03d0*/  UIADD3 UR8, UP0, UPT, UR9, UR8, URZ ;  /* 0x0000000809087290 */ /* 0x000fe4000ff1e0ff */
[----:B------:R-:W-:Y:S02]  /*03e0*/  USHF.R.S32.HI UR10, URZ, 0x1f, UR9 ;  /* 0x0000001fff0a7899 */ /* 0x000fe40008011409 */
[----:B----4-:R-:W-:Y:S01]  /*03f0*/  UIMAD.WIDE.U32 UR18, UR33, UR22, URZ ;  /* 0x00000016211272a5 */ /* 0x010fe2000f8e00ff */
[----:B------:R-:W-:Y:S01]  /*0400*/  VOTEU.ANY UP1, P0 ;  /* 0x0000000000ff7886 */ /* 0x000fe20000020100 */
[----:B------:R-:W-:Y:S01]  /*0410*/  PLOP3.LUT P0, PT, PT, PT, UP1, 0x80, 0x8 ;  /* 0x000000000008781c */ /* 0x000fe20003f0f018 */
[----:B0-----:R-:W-:Y:S02]  /*0420*/  ULEA UR24, UP2, UR8, UR4, 0x1 ;  /* 0x0000000408187291 */ /* 0x001fe4000f8408ff */
[----:B------:R-:W-:Y:S02]  /*0430*/  UIADD3.X UR26, UPT, UPT, UR10, UR15, URZ, UP0, !UPT ;  /* 0x0000000f0a1a7290 */ /* 0x000fe400087fe4ff */
[----:B------:R-:W-:-:S02]  /*0440*/  UIMAD UR19, UR33, UR23, UR19 ;  /* 0x00000017211372a4 */ /* 0x000fc4000f8e0213 */
[----:B------:R-:W-:Y:S02]  /*0450*/  ULEA.HI.X UR26, UR8, UR5, UR26, 0x1, UP2 ;  /* 0x00000005081a7291 */ /* 0x000fe400090f0c1a */
[----:B-1----:R-:W-:Y:S02]  /*0460*/  UIMAD.WIDE.U32 UR4, UR16, UR20, UR18 ;  /* 0x00000014100472a5 */ /* 0x002fe4000f8e0012 */
[----:B------:R-:W-:Y:S02]  /*0470*/  UISETP.NE.U32.AND UP0, UPT, UR30, URZ, UPT ;  /* 0x000000ff1e00728c */ /* 0x000fe4000bf05070 */
[----:B------:R-:W-:Y:S01]  /*0480*/  UIMAD UR30, UR16, UR21, UR5 ;  /* 0x00000015101e72a4 */ /* 0x000fe2000f8e0205 */
[----:B------:R-:W-:Y:S01]  /*0490*/  @!P0 IADD3 R0, PT, PT, R0, -R9, RZ ;  /* 0x8000000900008210 */ /* 0x000fe20007ffe0ff */
[----:B------:R-:W-:Y:S02]  /*04a0*/  UISETP.NE.AND.EX UP0, UPT, UR31, URZ, UPT, UP0 ;  /* 0x000000ff1f00728c */ /* 0x000fe4000bf05300 */
[----:B------:R-:W-:-:S02]  /*04b0*/  ULOP3.LUT UR5, UR16, UR29, URZ, 0x3c, !UPT ;  /* 0x0000001d10057292 */ /* 0x000fc4000f8e3cff */
[----:B------:R-:W-:Y:S01]  /*04c0*/  UIADD3 UR12, UP3, UPT, UR9, UR12, URZ ;  /* 0x0000000c090c7290 */ /* 0x000fe2000ff7e0ff */
[----:B------:R-:W-:Y:S01]  /*04d0*/  ISETP.GE.U32.AND P0, PT, R0, R9, PT ;  /* 0x000000090000720c */ /* 0x000fe20003f06070 */
[----:B------:R-:W-:Y:S01]  /*04e0*/  UIMAD UR11, UR16, UR11, UR13 ;  /* 0x0000000b100b72a4 */ /* 0x000fe2000f8e020d */
[----:B------:R-:W0:Y:S01]  /*04f0*/  LDCU.64 UR22, c[0x0][0x3b0] ;  /* 0x00007600ff1677ac */ /* 0x000e220008000a00 */
[----:B------:R-:W-:Y:S02]  /*0500*/  ULEA UR27, UP4, UR12, UR6, 0x1 ;  /* 0x000000060c1b7291 */ /* 0x000fe4000f8808ff */
[----:B------:R-:W-:Y:S02]  /*0510*/  UIADD3.X UR28, UPT, UPT, UR10, UR11, URZ, UP3, !UPT ;  /* 0x0000000b0a1c7290 */ /* 0x000fe40009ffe4ff */
[----:B------:R-:W-:Y:S02]  /*0520*/  @!UP1 UIADD3 UR17, UPT, UPT, UR17, 0x1, URZ ;  /* 0x0000000111119890 */ /* 0x000fe4000fffe0ff */
[----:B------:R-:W-:Y:S01]  /*0530*/  UISETP.GE.AND UP1, UPT, UR5, URZ, UPT ;  /* 0x000000ff0500728c */ /* 0x000fe2000bf26270 */
[----:B------:R-:W1:Y:S01]  /*0540*/  @UP0 LDCU UR5, c[0x0][0x384] ;  /* 0x00007080ff0507ac */ /* 0x000e620008000800 */
[----:B------:R-:W-:Y:S01]  /*0550*/  ULEA.HI.X UR28, UR12, UR7, UR28, 0x1, UP4 ;  /* 0x000000070c1c7291 */ /* 0x000fe2000a0f0c1c */
[----:B------:R-:W2:Y:S01]  /*0560*/  LDCU.64 UR12, c[0x0][0x3c8] ;  /* 0x00007900ff0c77ac */ /* 0x000ea20008000a00 */
[----:B------:R-:W-:Y:S01]  /*0570*/  UISETP.NE.AND UP3, UPT, UR29, URZ, UPT ;  /* 0x000000ff1d00728c */ /* 0x000fe2000bf65270 */
[----:B------:R-:W3:Y:S01]  /*0580*/  LDCU.64 UR14, c[0x0][0x528] ;  /* 0x0000a500ff0e77ac */ /* 0x000ee20008000a00 */
[----:B------:R-:W-:Y:S01]  /*0590*/  VOTEU.ANY UP2, P0 ;  /* 0x0000000000ff7886 */ /* 0x000fe20000040100 */
[----:B------:R-:W4:Y:S04]  /*05a0*/  @UP0 LDCU UR11, c[0x0][0x38c] ;  /* 0x00007180ff0b07ac */ /* 0x000f280008000800 */
[----:B------:R-:W-:Y:S01]  /*05b0*/  @UP2 UIADD3 UR17, UPT, UPT, UR17, 0x1, URZ ;  /* 0x0000000111112890 */ /* 0x000fe2000fffe0ff */
[----:B------:R-:W4:Y:S01]  /*05c0*/  @UP0 LDCU.64 UR20, c[0x0][0x480] ;  /* 0x00009000ff1407ac */ /* 0x000f220008000a00 */
[----:B0-----:R-:W-:-:S02]  /*05d0*/  UIMAD.WIDE.U32 UR6, UR33, UR22, URZ ;  /* 0x00000016210672a5 */ /* 0x001fc4000f8e00ff */
[----:B------:R-:W-:Y:S02]  /*05e0*/  @!UP1 UIADD3 UR17, UPT, UPT, -UR17, URZ, URZ ;  /* 0x000000ff11119290 */ /* 0x000fe4000fffe1ff */
[----:B------:R-:W-:Y:S02]  /*05f0*/  UIMAD UR7, UR33, UR23, UR7 ;  /* 0x00000017210772a4 */ /* 0x000fe4000f8e0207 */
[----:B------:R-:W-:Y:S02]  /*0600*/  @!UP3 ULOP3.LUT UR17, URZ, UR29, URZ, 0x33, !UPT ;  /* 0x0000001dff11b292 */ /* 0x000fe4000f8e33ff */
[----:B-1----:R-:W-:Y:S02]  /*0610*/  @UP0 UIMAD UR5, UR33, UR5, UR16 ;  /* 0x00000005210502a4 */ /* 0x002fe4000f8e0210 */
[----:B------:R-:W-:Y:S02]  /*0620*/  UIADD3 UR4, UP1, UPT, UR9, UR4, URZ ;  /* 0x0000000409047290 */ /* 0x000fe4000ff3e0ff */
[----:B--2---:R-:W-:-:S02]  /*0630*/  UIMAD.WIDE.U32 UR6, UR17, UR12, UR6 ;  /* 0x0000000c110672a5 */ /* 0x004fc4000f8e0006 */
[----:B------:R-:W-:Y:S01]  /*0640*/  @UP0 UIMAD UR5, UR5, UR25, URZ ;  /* 0x00000019050502a4 */ /* 0x000fe2000f8e02ff */
[----:B------:R-:W0:Y:S01]  /*0650*/  LDCU.64 UR18, c[0x0][0x448] ;  /* 0x00008900ff1277ac */ /* 0x000e220008000a00 */
[----:B------:R-:W-:Y:S02]  /*0660*/  UIADD3.X UR30, UPT, UPT, UR10, UR30, URZ, UP1, !UPT ;  /* 0x0000001e0a1e7290 */ /* 0x000fe40008ffe4ff */
[----:B---3--:R-:W-:Y:S02]  /*0670*/  ULEA UR29, UP1, UR4, UR14, 0x1 ;  /* 0x0000000e041d7291 */ /* 0x008fe4000f8208ff */
[----:B------:R-:W-:Y:S02]  /*0680*/  USHF.R.S32.HI UR8, URZ, 0x1f, UR17 ;  /* 0x0000001fff087899 */ /* 0x000fe40008011411 */
[----:B------:R-:W-:Y:S02]  /*0690*/  UIADD3 UR9, UP2, UPT, UR9, UR6, URZ ;  /* 0x0000000609097290 */ /* 0x000fe4000ff5e0ff */
[----:B----4-:R-:W-:-:S02]  /*06a0*/  @UP0 UIMAD UR6, UR5, UR11, URZ ;  /* 0x0000000b050602a4 */ /* 0x010fc4000f8e02ff */
[----:B------:R-:W-:Y:S02]  /*06b0*/  ULEA.HI.X UR30, UR4, UR15, UR30, 0x1, UP1 ;  /* 0x0000000f041e7291 */ /* 0x000fe400088f0c1e */
[----:B------:R-:W-:Y:S01]  /*06c0*/  UIMAD UR8, UR8, UR12, URZ ;  /* 0x0000000c080872a4 */ /* 0x000fe2000f8e02ff */
[----:B------:R-:W-:Y:S01]  /*06d0*/  UMOV UR4, URZ ;  /* 0x000000ff00047c82 */ /* 0x000fe20008000000 */
[----:B------:R-:W-:Y:S01]  /*06e0*/  UMOV UR5, URZ ;  /* 0x000000ff00057c82 */ /* 0x000fe20008000000 */
[----:B------:R-:W-:Y:S02]  /*06f0*/  @UP0 UIMAD.WIDE UR4, UR6, 0x8, UR20 ;  /* 0x00000008060408a5 */ /* 0x000fe4000f8e0214 */
[----:B------:R-:W-:Y:S02]  /*0700*/  UISETP.GE.AND UP0, UPT, UR25, 0x1, UPT ;  /* 0x000000011900788c */ /* 0x000fe4000bf06270 */
[----:B------:R-:W-:-:S04]  /*0710*/  UIMAD UR8, UR17, UR13, UR8 ;  /* 0x0000000d110872a4 */ /* 0x000fc8000f8e0208 */
[----:B------:R-:W-:Y:S01]  /*0720*/  UIADD3 UR8, UPT, UPT, UR7, UR8, URZ ;  /* 0x0000000807087290 */ /* 0x000fe2000fffe0ff */
[----:B------:R-:W-:Y:S01]  /*0730*/  IMAD.MOV.U32 R147, RZ, RZ, RZ ;  /* 0x000000ffff937224 */ /* 0x000fe200078e00ff */
[----:B0-----:R-:W-:Y:S02]  /*0740*/  ULEA UR32, UP3, UR9, UR18, 0x1 ;  /* 0x0000001209207291 */ /* 0x001fe4000f8608ff */
[----:B------:R-:W-:-:S04]  /*0750*/  UIADD3.X UR31, UPT, UPT, UR10, UR8, URZ, UP2, !UPT ;  /* 0x000000080a1f7290 */ /* 0x000fc800097fe4ff */
[----:B------:R-:W-:Y:S01]  /*0760*/  ULEA.HI.X UR31, UR9, UR19, UR31, 0x1, UP3 ;  /* 0x00000013091f7291 */ /* 0x000fe200098f0c1f */
[----:B------:R-:W-:Y:S11]  /*0770*/  BRA.U !UP0, `(.L_x_4163) ;  /* 0x0000008d08687547 */ /* 0x000ff6000b800000 */
[----:B------:R-:W0:Y:S01]  /*0780*/  S2R R143, SR_TID.X ;  /* 0x00000000008f7919 */ /* 0x000e220000002100 */
[----:B------:R-:W1:Y:S01]  /*0790*/  S2UR UR7, SR_CgaCtaId ;  /* 0x00000000000779c3 */ /* 0x000e620000008800 */
[----:B------:R-:W2:Y:S01]  /*07a0*/  LDCU.64 UR22, c[0x0][0x3a0] ;  /* 0x00007400ff1677ac */ /* 0x000ea20008000a00 */
[----:B------:R-:W-:Y:S02]  /*07b0*/  MOV R145, RZ ;  /* 0x000000ff00917202 */ /* 0x000fe40000000f00 */
[----:B------:R-:W-:Y:S01]  /*07c0*/  MOV R147, RZ ;  /* 0x000000ff00937202 */ /* 0x000fe20000000f00 */
[----:B------:R-:W3:Y:S01]  /*07d0*/  LDCU.64 UR8, c[0x0][0x3d8] ;  /* 0x00007b00ff0877ac */ /* 0x000ee20008000a00 */
[----:B------:R-:W-:Y:S01]  /*07e0*/  UMOV UR6, 0x400 ;  /* 0x0000040000067882 */ /* 0x000fe20000000000 */
[----:B--2---:R-:W-:Y:S01]  /*07f0*/  UIMAD.WIDE.U32 UR18, UR16, UR22, URZ ;  /* 0x00000016101272a5 */ /* 0x004fe2000f8e00ff */
[----:B------:R-:W2:Y:S01]  /*0800*/  LDCU UR22, c[0x0][0x394] ;  /* 0x00007280ff1677ac */ /* 0x000ea20008000800 */
[----:B-1----:R-:W-:-:S02]  /*0810*/  ULEA UR6, UR7, UR6, 0x18 ;  /* 0x0000000607067291 */ /* 0x002fc4000f8ec0ff */
[----:B---3--:R-:W-:Y:S02]  /*0820*/  UIMAD.WIDE.U32 UR20, UR16, UR8, URZ ;  /* 0x00000008101472a5 */ /* 0x008fe4000f8e00ff */
[----:B------:R-:W-:Y:S01]  /*0830*/  UIMAD UR23, UR16, UR23, UR19 ;  /* 0x00000017101772a4 */ /* 0x000fe2000f8e0213 */
[C---:B0-----:R-:W-:Y:S01]  /*0840*/  SHF.L.U32 R0, R143.reuse, 0x4, RZ ;  /* 0x000000048f007819 */ /* 0x041fe200000006ff */
[----:B------:R-:W-:Y:S01]  /*0850*/  UIMAD UR25, UR16, UR9, UR21 ;  /* 0x00000009101972a4 */ /* 0x000fe2000f8e0215 */
[----:B------:R-:W-:Y:S02]  /*0860*/  LOP3.LUT R201, R143, 0x1f, RZ, 0xc0, !PT ;  /* 0x0000001f8fc97812 */ /* 0x000fe400078ec0ff */
[C---:B------:R-:W-:Y:S02]  /*0870*/  LOP3.LUT R2, R0.reuse, 0x3e00, RZ, 0xc0, !PT ;  /* 0x00003e0000027812 */ /* 0x040fe400078ec0ff */
[----:B------:R-:W-:Y:S02]  /*0880*/  LEA.HI R0, R0, R0, RZ, 0x1b ;  /* 0x0000000000007211 */ /* 0x000fe400078fd8ff */
[----:B------:R-:W-:-:S02]  /*0890*/  LOP3.LUT R141, R2, 0x1f, R143, 0xf8, !PT ;  /* 0x0000001f028d7812 */ /* 0x000fc400078ef88f */
[----:B------:R-:W-:Y:S02]  /*08a0*/  LEA R140, R143, UR6, 0x3 ;  /* 0x000000068f8c7c11 */ /* 0x000fe4000f8e18ff */
[----:B------:R-:W-:Y:S02]  /*08b0*/  LEA R139, R0, UR6, 0x2 ;  /* 0x00000006008b7c11 */ /* 0x000fe4000f8e10ff */
        /* <DEDUP_REMOVED lines=14> */
[----:B--2---:R-:W-:-:S07]  /*09a0*/  LOP3.LUT R124, R141, 0x1e0, RZ, 0xfc, !PT ;  /* 0x000001e08d7c7812 */ /* 0x004fce00078efcff */
.L_x_4211:
[----:B0-----:R-:W0:Y:S01]  /*09b0*/  LDCU.128 UR12, c[0x0][0x420] ;  /* 0x00008400ff0c77ac */ /* 0x001e220008000c00 */
[----:B------:R-:W-:Y:S02]  /*09c0*/  PRMT R13, RZ, 0x7610, R13 ;  /* 0x00007610ff0d7816 */ /* 0x000fe4000000000d */
[----:B------:R-:W-:Y:S01]  /*09d0*/  PRMT R16, RZ, 0x7610, R16 ;  /* 0x00007610ff107816 */ /* 0x000fe20000000010 */
[----:B------:R-:W1:Y:S01]  /*09e0*/  LDCU.128 UR8, c[0x0][0x410] ;  /* 0x00008200ff0877ac */ /* 0x000e620008000c00 */
[----:B------:R-:W-:Y:S02]  /*09f0*/  PRMT R21, RZ, 0x7610, R21 ;  /* 0x00007610ff157816 */ /* 0x000fe40000000015 */
[----:B------:R-:W-:Y:S01]  /*0a00*/  PRMT R15, RZ, 0x7610, R15 ;  /* 0x00007610ff0f7816 */ /* 0x000fe2000000000f */
[----:B------:R-:W-:Y:S01]  /*0a10*/  ULEA UR6, UR22, 0xfffffc00, 0xa ;  /* 0xfffffc0016067891 */ /* 0x000fe2000f8e50ff */
[----:B------:R-:W-:Y:S01]  /*0a20*/  PRMT R19, RZ, 0x7610, R19 ;  /* 0x00007610ff137816 */ /* 0x000fe20000000013 */
[----:B------:R-:W-:Y:S01]  /*0a30*/  UMOV UR7, URZ ;  /* 0x000000ff00077c82 */ /* 0x000fe20008000000 */
[----:B--2---:R-:W2:Y:S01]  /*0a40*/  LDCU.64 UR40, c[0x0][0x488] ;  /* 0x00009100ff2877ac */ /* 0x004ea20008000a00 */
        /* <DEDUP_REMOVED lines=28> */
[C---:B---3--:R-:W-:Y:S02]  /*0c10*/  LEA R4, P1, R0.reuse, UR42, 0x1 ;  /* 0x0000002a00047c11 */ /* 0x048fe4000f8208ff */
        /* <DEDUP_REMOVED lines=18> */
[----:B----4-:R-:W4:Y:S01]  /*0d40*/  LDCU.64 UR36, c[0x0][0x490] ;  /* 0x00009200ff2477ac */ /* 0x010f220008000a00 */
        /* <DEDUP_REMOVED lines=35> */
[CC--:B------:R-:W-:Y:S01]  /*0f80*/  LEA.HI.SX32 R122, R26.reuse, R26.reuse, 0x1b ;  /* 0x0000001a1a7a7211 */ /* 0x0c0fe200078fdaff */
[C---:B0-----:R-:W-:Y:S01]  /*0f90*/  VIADD R11, R26.reuse, 0x20 ;  /* 0x000000201a0b7836 */ /* 0x041fe20000000000 */
[----:B------:R-:W-:Y:S02]  /*0fa0*/  IADD3 R29, PT, PT, R26, 0x40, RZ ;  /* 0x000000401a1d7810 */ /* 0x000fe40007ffe0ff */
[----:B------:R-:W-:Y:S02]  /*0fb0*/  LEA R122, R122, UR12, 0x1 ;  /* 0x0000000c7a7a7c11 */ /* 0x000fe4000f8e08ff */
[----:B------:R-:W-:Y:S02]  /*0fc0*/  LEA.HI.SX32 R11, R11, R26, 0x1b ;  /* 0x0000001a0b0b7211 */ /* 0x000fe400078fdaff */
        /* <DEDUP_REMOVED lines=8> */
[----:B------:R-:W-:Y:S02]  /*1050*/  LEA R120, R29, UR12, 0x1 ;  /* 0x0000000c1d787c11 */ /* 0x000fe4000f8e08ff */
[-C--:B------:R-:W-:Y:S02]  /*1060*/  LEA.HI.SX32 R11, R11, R26.reuse, 0x1b ;  /* 0x0000001a0b0b7211 */ /* 0x080fe400078fdaff */
[----:B------:R-:W-:Y:S02]  /*1070*/  LEA R119, R31, UR12, 0x1 ;  /* 0x0000000c1f777c11 */ /* 0x000fe4000f8e08ff */
[----:B------:R-:W-:Y:S02]  /*1080*/  LEA R118, R33, UR12, 0x1 ;  /* 0x0000000c21767c11 */ /* 0x000fe4000f8e08ff */
[----:B------:R-:W-:Y:S02]  /*1090*/  IADD3 R29, PT, PT, R26, 0x100, RZ ;  /* 0x000001001a1d7810 */ /* 0x000fe40007ffe0ff */
[----:B------:R-:W-:-:S02]  /*10a0*/  LEA.HI.SX32 R35, R35, R26, 0x1b ;  /* 0x0000001a23237211 */ /* 0x000fc400078fdaff */
[C---:B------:R-:W-:Y:S02]  /*10b0*/  IADD3 R31, PT, PT, R26.reuse, 0x120, RZ ;  /* 0x000001201a1f7810 */ /* 0x040fe40007ffe0ff */
[C---:B------:R-:W-:Y:S02]  /*10c0*/  IADD3 R33, PT, PT, R26.reuse, 0x140, RZ ;  /* 0x000001401a217810 */ /* 0x040fe40007ffe0ff */
[----:B------:R-:W-:Y:S02]  /*10d0*/  LEA R116, R11, UR12, 0x1 ;  /* 0x0000000c0b747c11 */ /* 0x000fe4000f8e08ff */
[----:B------:R-:W-:Y:S02]  /*10e0*/  IADD3 R11, PT, PT, R26, 0x160, RZ ;  /* 0x000001601a0b7810 */ /* 0x000fe40007ffe0ff */
[----:B------:R-:W-:Y:S02]  /*10f0*/  LEA.HI.SX32 R29, R29, R26, 0x1b ;  /* 0x0000001a1d1d7211 */ /* 0x000fe400078fdaff */
[----:B------:R-:W-:-:S02]  /*1100*/  LEA R117, R35, UR12, 0x1 ;  /* 0x0000000c23757c11 */ /* 0x000fc4000f8e08ff */
[-C--:B------:R-:W-:Y:S02]  /*1110*/  LEA.HI.SX32 R31, R31, R26.reuse, 0x1b ;  /* 0x0000001a1f1f7211 */ /* 0x080fe400078fdaff */
[-C--:B------:R-:W-:Y:S02]  /*1120*/  LEA.HI.SX32 R33, R33, R26.reuse, 0x1b ;  /* 0x0000001a21217211 */ /* 0x080fe400078fdaff */
[----:B------:R-:W-:Y:S02]  /*1130*/  LEA.HI.SX32 R11, R11, R26, 0x1b ;  /* 0x0000001a0b0b7211 */ /* 0x000fe400078fdaff */
[----:B------:R-:W-:Y:S02]  /*1140*/  LEA R114, R29, UR12, 0x1 ;  /* 0x0000000c1d727c11 */ /* 0x000fe4000f8e08ff */
[----:B------:R-:W-:Y:S02]  /*1150*/  LEA R113, R31, UR12, 0x1 ;  /* 0x0000000c1f717c11 */ /* 0x000fe4000f8e08ff */
[----:B------:R-:W-:-:S02]  /*1160*/  LEA R112, R33, UR12, 0x1 ;  /* 0x0000000c21707c11 */ /* 0x000fc4000f8e08ff */
[----:B------:R-:W-:Y:S02]  /*1170*/  IADD3 R29, PT, PT, R26, 0x1e0, RZ ;  /* 0x000001e01a1d7810 */ /* 0x000fe40007ffe0ff */
        /* <DEDUP_REMOVED lines=21> */
[----:B0-----:R-:W-:-:S02]  /*12d0*/  VIADD R13, R26, 0xe0 ;  /* 0x000000e01a0d7836 */ /* 0x001fc40000000000 */
[----:B----4-:R-:W-:Y:S03]  /*12e0*/  STS.U16 [R121+0x40], R0 ;  /* 0x0000400079007388 */ /* 0x010fe60000000400 */
[----:B------:R-:W-:Y:S01]  /*12f0*/  LEA.HI.SX32 R13, R13, R26, 0x1b ;  /* 0x0000001a0d0d7211 */ /* 0x000fe200078fdaff */
[----:B------:R0:W-:Y:S03]  /*1300*/  STS.U16 [R120+0x80], R15 ;  /* 0x0000800f78007388 */ /* 0x0001e60000000400 */
[----:B------:R-:W-:Y:S01]  /*1310*/  LEA R115, R13, UR12, 0x1 ;  /* 0x0000000c0d737c11 */ /* 0x000fe2000f8e08ff */
[----:B------:R-:W-:Y:S01]  /*1320*/  STS.U16 [R119+0xc0], R12 ;  /* 0x0000c00c77007388 */ /* 0x000fe20000000400 */
[C---:B------:R-:W-:Y:S01]  /*1330*/  IADD3 R13, PT, PT, R26.reuse, 0x180, RZ ;  /* 0x000001801a0d7810 */ /* 0x040fe20007ffe0ff */
[----:B0-----:R-:W-:-:S02]  /*1340*/  VIADD R15, R26, 0x1a0 ;  /* 0x000001a01a0f7836 */ /* 0x001fc40000000000 */
        /* <DEDUP_REMOVED lines=127> */
[----:B0-----:R-:W-:Y:S02]  /*1b40*/  PRMT R24, RZ, 0x7610, R24 ;  /* 0x00007610ff187816 */ /* 0x001fe40000000018 */
        /* <DEDUP_REMOVED lines=60> */
[----:B------:R-:W-:-:S03]  /*1f10*/  ISETP.NE.AND P2, PT, R40, RZ, PT ;  /* 0x000000ff2800720c */ /* 0x000fc60003f45270 */
        /* <DEDUP_REMOVED lines=13> */
[----:B-1----:R-:W-:Y:S02]  /*1ff0*/  P2R R69, PR, RZ, 0x2 ;  /* 0x00000002ff457803 */ /* 0x002fe40000000000 */
        /* <DEDUP_REMOVED lines=11> */
[----:B--2---:R-:W-:Y:S04]  /*20b0*/  STS.U16 [R122], R25 ;  /* 0x000000197a007388 */ /* 0x004fe80000000400 */
[----:B---3--:R-:W-:Y:S04]  /*20c0*/  STS.U16 [R121+0x40], R0 ;  /* 0x0000400079007388 */ /* 0x008fe80000000400 */
[----:B----4-:R0:W-:Y:S04]  /*20d0*/  STS.U16 [R120+0x80], R27 ;  /* 0x0000801b78007388 */ /* 0x0101e80000000400 */
        /* <DEDUP_REMOVED lines=33> */
[----:B--2---:R-:W-:Y:S02]  /*22f0*/  PRMT R28, RZ, 0x7610, R28 ;  /* 0x00007610ff1c7816 */ /* 0x004fe4000000001c */
[----:B------:R-:W-:Y:S01]  /*2300*/  PRMT R29, RZ, 0x7610, R29 ;  /* 0x00007610ff1d7816 */ /* 0x000fe2000000001d */
        /* <DEDUP_REMOVED lines=12> */
[----:B------:R-:W-:Y:S01]  /*23d0*/  PRMT R35, RZ, 0x7610, R35 ;  /* 0x00007610ff237816 */ /* 0x000fe20000000023 */
[----:B------:R-:W3:Y:S01]  /*23e0*/  @!P4 LDG.E.U16 R62, desc[UR34][R2.64+0x340] ;  /* 0x00034022023ec981 */ /* 0x000ee2000c1e1500 */
[----:B------:R-:W-:-:S02]  /*23f0*/  PRMT R30, RZ, 0x7610, R30 ;  /* 0x00007610ff1e7816 */ /* 0x000fc4000000001e */
[----:B------:R-:W-:Y:S01]  /*2400*/  ISETP.NE.AND P1, PT, R69, RZ, PT ;  /* 0x000000ff4500720c */ /* 0x000fe20003f25270 */
[----:B------:R-:W3:Y:S04]  /*2410*/  @!P5 LDG.E.U16 R43, desc[UR34][R2.64+0x380] ;  /* 0x00038022022bd981 */ /* 0x000ee8000c1e1500 */
[----:B------:R-:W3:Y:S01]  /*2420*/  @!P0 LDG.E.U16 R37, desc[UR34][R2.64+0x200] ;  /* 0x0002002202258981 */ /* 0x000ee2000c1e1500 */
[----:B------:R-:W-:-:S03]  /*2430*/  ISETP.NE.AND P0, PT, R70, RZ, PT ;  /* 0x000000ff4600720c */ /* 0x000fc60003f05270 */
[----:B------:R-:W3:Y:S01]  /*2440*/  @!P2 LDG.E.U16 R35, desc[UR34][R2.64+0x180] ;  /* 0x000180220223a981 */ /* 0x000ee2000c1e1500 */
[----:B------:R-:W-:-:S03]  /*2450*/  ISETP.NE.AND P2, PT, R66, RZ, PT ;  /* 0x000000ff4200720c */ /* 0x000fc60003f45270 */
[----:B------:R-:W3:Y:S01]  /*2460*/  @!P3 LDG.E.U16 R30, desc[UR34][R2.64+0x140] ;  /* 0x00014022021eb981 */ /* 0x000ee2000c1e1500 */
[----:B------:R-:W-:Y:S02]  /*2470*/  ISETP.NE.AND P3, PT, R63, RZ, PT ;  /* 0x000000ff3f00720c */ /* 0x000fe40003f65270 */
[----:B----4-:R-:W-:Y:S01]  /*2480*/  PRMT R34, RZ, 0x7610, R34 ;  /* 0x00007610ff227816 */ /* 0x010fe20000000022 */
[----:B------:R-:W4:Y:S01]  /*2490*/  @!P6 LDG.E.U16 R64, desc[UR34][R2.64+0x3c0] ;  /* 0x0003c0220240e981 */ /* 0x000f22000c1e1500 */
[----:B------:R-:W-:Y:S02]  /*24a0*/  PRMT R39, RZ, 0x7610, R39 ;  /* 0x00007610ff277816 */ /* 0x000fe40000000027 */
[----:B------:R-:W-:Y:S02]  /*24b0*/  PRMT R36, RZ, 0x7610, R36 ;  /* 0x00007610ff247816 */ /* 0x000fe40000000024 */
        /* <DEDUP_REMOVED lines=20> */
[----:B--2---:R-:W-:Y:S04]  /*2600*/  STS.U16 [R122], R27 ;  /* 0x0000001b7a007388 */ /* 0x004fe80000000400 */
        /* <DEDUP_REMOVED lines=29> */
[----:B------:R-:W2:Y:S04]  /*27e0*/  LDS.U16 R41, [R93+0x1a] ;  /* 0x00001a005d297984 */ /* 0x000ea80000000400 */
[----:B------:R-:W3:Y:S04]  /*27f0*/  LDS.U16 R43, [R92+0x1c] ;  /* 0x00001c005c2b7984 */ /* 0x000ee80000000400 */
[----:B------:R-:W4:Y:S01]  /*2800*/  LDS.U16 R60, [R90+0x1e] ;  /* 0x00001e005a3c7984 */ /* 0x000f220000000400 */
[----:B------:R-:W-:Y:S01]  /*2810*/  BAR.SYNC.DEFER_BLOCKING 0x0 ;  /* 0x0000000000007b1d */ /* 0x000fe20000010000 */
[----:B0-----:R-:W-:-:S05]  /*2820*/  PRMT R62, RZ, 0x7610, R62 ;  /* 0x00007610ff3e7816 */ /* 0x001fca000000003e */
[----:B------:R-:W4:Y:S01]  /*2830*/  @!P0 LDG.E.U16 R63, desc[UR34][R4.64] ;  /* 0x00000022043f8981 */ /* 0x000f22000c1e1500 */
[----:B------:R-:W-:-:S03]  /*2840*/  ISETP.GE.AND P0, PT, R137, UR50, PT ;  /* 0x0000003289007c0c */ /* 0x000fc6000bf06270 */
[----:B------:R-:W4:Y:S01]  /*2850*/  @!P1 LDG.E.U16 R62, desc[UR34][R4.64+0x40] ;  /* 0x00004022043e9981 */ /* 0x000f22000c1e1500 */
[----:B------:R-:W-:Y:S02]  /*2860*/  ISETP.GE.AND P1, PT, R136, UR50, PT ;  /* 0x0000003288007c0c */ /* 0x000fe4000bf26270 */
[----:B-1----:R-:W-:Y:S01]  /*2870*/  PRMT R64, RZ, 0x7610, R64 ;  /* 0x00007610ff407816 */ /* 0x002fe20000000040 */
        /* <DEDUP_REMOVED lines=24> */
[----:B------:R-:W-:Y:S02]  /*2a00*/  HADD2.F32 R28, -RZ, R28.H0_H0 ;  /* 0x2000001cff1c7230 */ /* 0x000fe40000004100 */
[----:B------:R-:W-:-:S03]  /*2a10*/  HADD2.F32 R39, -RZ, R39.H0_H0 ;  /* 0x20000027ff277230 */ /* 0x000fc60000004100 */
[----:B------:R-:W-:Y:S01]  /*2a20*/  FMUL.FTZ R83, R28, -1.4426950216293334961 ;  /* 0xbfb8aa3b1c537820 */ /* 0x000fe20000410000 */
[----:B------:R-:W-:Y:S02]  /*2a30*/  HADD2.F32 R29, -RZ, R29.H0_H0 ;  /* 0x2000001dff1d7230 */ /* 0x000fe40000004100 */
[----:B------:R-:W-:-:S03]  /*2a40*/  HADD2.F32 R27, -RZ, R27.H0_H0 ;  /* 0x2000001bff1b7230 */ /* 0x000fc60000004100 */
[----:B------:R-:W-:Y:S01]  /*2a50*/  MUFU.EX2 R83, R83 ;  /* 0x0000005300537308 */ /* 0x000fe20000000800 */
[----:B------:R-:W-:Y:S01]  /*2a60*/  FMUL.FTZ R80, R29, -1.4426950216293334961 ;  /* 0xbfb8aa3b1d507820 */ /* 0x000fe20000410000 */
[----:B------:R-:W-:Y:S01]  /*2a70*/  FMUL.FTZ R82, R27, -1.4426950216293334961 ;  /* 0xbfb8aa3b1b527820 */ /* 0x000fe20000410000 */
[----:B------:R-:W-:-:S04]  /*2a80*/  HADD2.F32 R30, -RZ, R30.H0_H0 ;  /* 0x2000001eff1e7230 */ /* 0x000fc80000004100 */
[----:B------:R-:W1:Y:S01]  /*2a90*/  MUFU.EX2 R80, R80 ;  /* 0x0000005000507308 */ /* 0x000e620000000800 */
[----:B------:R-:W-:-:S03]  /*2aa0*/  FMUL.FTZ R84, R30, -1.4426950216293334961 ;  /* 0xbfb8aa3b1e547820 */ /* 0x000fc60000410000 */
[----:B------:R-:W-:Y:S01]  /*2ab0*/  MUFU.EX2 R82, R82 ;  /* 0x0000005200527308 */ /* 0x000fe20000000800 */
[----:B0-----:R-:W-:Y:S02]  /*2ac0*/  HADD2.F32 R5, -RZ, R3.H0_H0 ;  /* 0x20000003ff057230 */ /* 0x001fe40000004100 */
[----:B------:R-:W-:Y:S01]  /*2ad0*/  HADD2.F32 R4, -RZ, R2.H0_H0 ;  /* 0x20000002ff047230 */ /* 0x000fe20000004100 */
[----:B------:R-:W-:Y:S01]  /*2ae0*/  MUFU.EX2 R84, R84 ;  /* 0x0000005400547308 */ /* 0x000fe20000000800 */
[----:B------:R-:W-:Y:S02]  /*2af0*/  HADD2.F32 R34, -RZ, R34.H0_H0 ;  /* 0x20000022ff227230 */ /* 0x000fe40000004100 */
[----:B------:R-:W-:Y:S01]  /*2b00*/  FMUL.FTZ R88, R5, -1.4426950216293334961 ;  /* 0xbfb8aa3b05587820 */ /* 0x000fe20000410000 */
[----:B-1----:R-:W-:Y:S01]  /*2b10*/  FADD.FTZ R80, R80, 1 ;  /* 0x3f80000050507421 */ /* 0x002fe20000010000 */
[----:B------:R-:W-:Y:S01]  /*2b20*/  FMUL.FTZ R3, R4, -1.4426950216293334961 ;  /* 0xbfb8aa3b04037820 */ /* 0x000fe20000410000 */
[----:B------:R-:W-:-:S03]  /*2b30*/  FMUL.FTZ R91, R34, -1.4426950216293334961 ;  /* 0xbfb8aa3b225b7820 */ /* 0x000fc60000410000 */
[----:B------:R-:W-:Y:S04]  /*2b40*/  MUFU.EX2 R88, R88 ;  /* 0x0000005800587308 */ /* 0x000fe80000000800 */
[----:B------:R-:W-:Y:S01]  /*2b50*/  MUFU.EX2 R87, R3 ;  /* 0x0000000300577308 */ /* 0x000fe20000000800 */
[----:B------:R-:W-:-:S03]  /*2b60*/  HADD2.F32 R31, -RZ, R31.H0_H0 ;  /* 0x2000001fff1f7230 */ /* 0x000fc60000004100 */
[----:B------:R-:W0:Y:S01]  /*2b70*/  MUFU.EX2 R91, R91 ;  /* 0x0000005b005b7308 */ /* 0x000e220000000800 */
[----:B------:R-:W-:Y:S02]  /*2b80*/  HADD2.F32 R67, -RZ, R67.H0_H0 ;  /* 0x20000043ff437230 */ /* 0x000fe40000004100 */
[----:B------:R-:W-:Y:S01]  /*2b90*/  FMUL.FTZ R2, R31, -1.4426950216293334961 ;  /* 0xbfb8aa3b1f027820 */ /* 0x000fe20000410000 */
[----:B------:R-:W-:-:S03]  /*2ba0*/  HADD2.F32 R35, -RZ, R35.H0_H0 ;  /* 0x20000023ff237230 */ /* 0x000fc60000004100 */
[----:B------:R1:W-:Y:S01]  /*2bb0*/  MUFU.EX2 R85, R2 ;  /* 0x0000000200557308 */ /* 0x0003e20000000800 */
[----:B------:R-:W-:Y:S02]  /*2bc0*/  HADD2.F32 R37, -RZ, R37.H0_H0 ;  /* 0x20000025ff257230 */ /* 0x000fe40000004100 */
[----:B------:R-:W-:Y:S02]  /*2bd0*/  HADD2.F32 R68, -RZ, R68.H0_H0 ;  /* 0x20000044ff447230 */ /* 0x000fe40000004100 */
[----:B------:R-:W-:Y:S01]  /*2be0*/  FMUL.FTZ R146, R35, -1.4426950216293334961 ;  /* 0xbfb8aa3b23927820 */ /* 0x000fe20000410000 */
[----:B------:R-:W-:Y:S02]  /*2bf0*/  HADD2.F32 R38, -RZ, R38.H0_H0 ;  /* 0x20000026ff267230 */ /* 0x000fe40000004100 */
[----:B0-----:R-:W-:Y:S01]  /*2c00*/  FADD.FTZ R91, R91, 1 ;  /* 0x3f8000005b5b7421 */ /* 0x001fe20000010000 */
[----:B------:R-:W-:Y:S01]  /*2c10*/  FMUL.FTZ R3, R37, -1.4426950216293334961 ;  /* 0xbfb8aa3b25037820 */ /* 0x000fe20000410000 */
[----:B------:R-:W-:Y:S01]  /*2c20*/  MUFU.EX2 R148, R146 ;  /* 0x0000009200947308 */ /* 0x000fe20000000800 */
[----:B------:R-:W-:Y:S01]  /*2c30*/  FMUL.FTZ R150, R38, -1.4426950216293334961 ;  /* 0xbfb8aa3b26967820 */ /* 0x000fe20000410000 */
[----:B------:R-:W-:-:S02]  /*2c40*/  HADD2.F32 R89, -RZ, R89.H0_H0 ;  /* 0x20000059ff597230 */ /* 0x000fc40000004100 */
[----:B------:R-:W-:Y:S01]  /*2c50*/  MUFU.EX2 R153, R3 ;  /* 0x0000000300997308 */ /* 0x000fe20000000800 */
[----:B------:R-:W-:-:S03]  /*2c60*/  HADD2.F32 R36, -RZ, R36.H0_H0 ;  /* 0x20000024ff247230 */ /* 0x000fc60000004100 */
[----:B------:R-:W0:Y:S01]  /*2c70*/  MUFU.EX2 R154, R150 ;  /* 0x00000096009a7308 */ /* 0x000e220000000800 */
[----:B------:R-:W-:Y:S02]  /*2c80*/  HADD2.F32 R65, -RZ, R65.H0_H0 ;  /* 0x20000041ff417230 */ /* 0x000fe40000004100 */
[----:B-1----:R-:W-:Y:S01]  /*2c90*/  FMUL.FTZ R2, R36, -1.4426950216293334961 ;  /* 0xbfb8aa3b24027820 */ /* 0x002fe20000410000 */
[----:B------:R-:W-:-:S03]  /*2ca0*/  HADD2.F32 R86, -RZ, R86.H0_H0 ;  /* 0x20000056ff567230 */ /* 0x000fc60000004100 */
[----:B------:R-:W1:Y:S01]  /*2cb0*/  MUFU.EX2 R149, R2 ;  /* 0x0000000200957308 */ /* 0x000e620000000800 */
[----:B------:R-:W-:Y:S02]  /*2cc0*/  HADD2.F32 R61, -RZ, R61.H0_H0 ;  /* 0x2000003dff3d7230 */ /* 0x000fe40000004100 */
[----:B0-----:R-:W-:Y:S01]  /*2cd0*/  FADD.FTZ R156, R154, 1 ;  /* 0x3f8000009a9c7421 */ /* 0x001fe20000010000 */
[----:B-1----:R-:W-:Y:S01]  /*2ce0*/  FADD.FTZ R152, R149, 1 ;  /* 0x3f80000095987421 */ /* 0x002fe20000010000 */
[----:B---3--:R-:W-:Y:S02]  /*2cf0*/  HADD2.F32 R43, -RZ, R43.H0_H0 ;  /* 0x2000002bff2b7230 */ /* 0x008fe40000004100 */
[----:B----4-:R-:W-:-:S03]  /*2d00*/  HADD2.F32 R60, -RZ, R60.H0_H0 ;  /* 0x2000003cff3c7230 */ /* 0x010fc60000004100 */
[----:B------:R-:W-:Y:S02]  /*2d10*/  FMUL.FTZ R2, R43, -1.4426950216293334961 ;  /* 0xbfb8aa3b2b027820 */ /* 0x000fe40000410000 */
[----:B------:R-:W-:Y:S01]  /*2d20*/  FMUL.FTZ R3, R60, -1.4426950216293334961 ;  /* 0xbfb8aa3b3c037820 */ /* 0x000fe20000410000 */
[----:B------:R-:W-:Y:S04]  /*2d30*/  STS.U16 [R122], R63 ;  /* 0x0000003f7a007388 */ /* 0x000fe80000000400 */
[----:B------:R0:W-:Y:S04]  /*2d40*/  STS.U16 [R121+0x40], R62 ;  /* 0x0000403e79007388 */ /* 0x0001e80000000400 */
[----:B------:R1:W-:Y:S04]  /*2d50*/  STS.U16 [R120+0x80], R69 ;  /* 0x0000804578007388 */ /* 0x0003e80000000400 */
[----:B------:R-:W-:Y:S01]  /*2d60*/  STS.U16 [R119+0xc0], R64 ;  /* 0x0000c04077007388 */ /* 0x000fe20000000400 */
[----:B0-----:R-:W-:-:S03]  /*2d70*/  FMUL.FTZ R62, R41, -1.4426950216293334961 ;  /* 0xbfb8aa3b293e7820 */ /* 0x001fc60000410000 */
[----:B------:R-:W-:Y:S04]  /*2d80*/  STS.U16 [R118+0x100], R71 ;  /* 0x0001004776007388 */ /* 0x000fe80000000400 */
[----:B------:R-:W-:Y:S04]  /*2d90*/  STS.U16 [R117+0x140], R66 ;  /* 0x0001404275007388 */ /* 0x000fe80000000400 */
[----:B------:R-:W-:Y:S04]  /*2da0*/  STS.U16 [R116+0x180], R73 ;  /* 0x0001804974007388 */ /* 0x000fe80000000400 */
[----:B------:R0:W-:Y:S01]  /*2db0*/  STS.U16 [R115+0x1c0], R70 ;  /* 0x0001c04673007388 */ /* 0x0001e20000000400 */
[----:B------:R2:W-:Y:S03]  /*2dc0*/  MUFU.EX2 R160, R62 ;  /* 0x0000003e00a07308 */ /* 0x0005e60000000800 */
[----:B------:R-:W-:Y:S01]  /*2dd0*/  STS.U16 [R114+0x200], R75 ;  /* 0x0002004b72007388 */ /* 0x000fe20000000400 */
[----:B------:R-:W-:-:S03]  /*2de0*/  FMUL.FTZ R63, R39, -1.4426950216293334961 ;  /* 0xbfb8aa3b273f7820 */ /* 0x000fc60000410000 */
        /* <DEDUP_REMOVED lines=8> */
[----:B--2---:R-:W2:Y:S01]  /*2e70*/  LDS.U16 R62, [R106] ;  /* 0x000000006a3e7984 */ /* 0x004ea20000000400 */
[----:B------:R3:W2:Y:S01]  /*2e80*/  MUFU.EX2 R158, R63 ;  /* 0x0000003f009e7308 */ /* 0x0006a20000000800 */
[----:B-1----:R-:W-:Y:S02]  /*2e90*/  FADD.FTZ R69, R83, 1 ;  /* 0x3f80000053457421 */ /* 0x002fe40000010000 */
[----:B------:R-:W-:Y:S01]  /*2ea0*/  LDS.U16 R74, [R103+0x6] ;  /* 0x00000600674a7984 */ /* 0x000fe20000000400 */
[----:B0-----:R-:W4:Y:S01]  /*2eb0*/  MUFU.RCP R70, R80 ;  /* 0x0000005000467308 */ /* 0x001f220000001000 */
[----:B------:R-:W-:Y:S02]  /*2ec0*/  FADD.FTZ R66, R82, 1 ;  /* 0x3f80000052427421 */ /* 0x000fe40000010000 */
[----:B------:R-:W-:Y:S04]  /*2ed0*/  LDS.U16 R64, [R104+0x4] ;  /* 0x0000040068407984 */ /* 0x000fe80000000400 */
[----:B---3--:R-:W0:Y:S01]  /*2ee0*/  LDS.U16 R63, [R105+0x2] ;  /* 0x00000200693f7984 */ /* 0x008e220000000400 */
[----:B------:R-:W1:Y:S01]  /*2ef0*/  MUFU.RCP R69, R69 ;  /* 0x0000004500457308 */ /* 0x000e620000001000 */
[----:B------:R-:W-:-:S02]  /*2f00*/  FADD.FTZ R71, R84, 1 ;  /* 0x3f80000054477421 */ /* 0x000fc40000010000 */
[----:B------:R-:W3:Y:S01]  /*2f10*/  LDS.U16 R75, [R102+0x8] ;  /* 0x00000800664b7984 */ /* 0x000ee20000000400 */
[----:B------:R-:W-:Y:S01]  /*2f20*/  FADD.FTZ R73, R87, 1 ;  /* 0x3f80000057497421 */ /* 0x000fe20000010000 */
[----:B------:R-:W-:Y:S02]  /*2f30*/  FADD.FTZ R76, R88, 1 ;  /* 0x3f800000584c7421 */ /* 0x000fe40000010000 */
[----:B------:R-:W3:Y:S01]  /*2f40*/  LDS.U16 R87, [R101+0xa] ;  /* 0x00000a0065577984 */ /* 0x000ee20000000400 */
[----:B------:R-:W0:Y:S01]  /*2f50*/  MUFU.RCP R66, R66 ;  /* 0x0000004200427308 */ /* 0x000e220000001000 */
[----:B----4-:R-:W-:Y:S02]  /*2f60*/  FADD.FTZ R78, -R70, 1 ;  /* 0x3f800000464e7421 */ /* 0x010fe40000010100 */
[----:B------:R-:W4:Y:S01]  /*2f70*/  LDS.U16 R88, [R100+0xc] ;  /* 0x00000c0064587984 */ /* 0x000f220000000400 */
[----:B------:R-:W-:-:S03]  /*2f80*/  FADD.FTZ R72, R85, 1 ;  /* 0x3f80000055487421 */ /* 0x000fc60000010000 */
[----:B------:R-:W4:Y:S01]  /*2f90*/  LDS.U16 R146, [R99+0xe] ;  /* 0x00000e0063927984 */ /* 0x000f220000000400 */
[----:B-1----:R-:W-:Y:S01]  /*2fa0*/  FADD.FTZ R77, -R69, 1 ;  /* 0x3f800000454d7421 */ /* 0x002fe20000010100 */
[----:B------:R-:W1:Y:S02]  /*2fb0*/  MUFU.RCP R71, R71 ;  /* 0x0000004700477308 */ /* 0x000e640000001000 */
[----:B------:R-:W4:Y:S01]  /*2fc0*/  LDS.U16 R150, [R98+0x10] ;  /* 0x0000100062967984 */ /* 0x000f220000000400 */
[----:B------:R-:W-:-:S03]  /*2fd0*/  FFMA.FTZ R83, R28, R77, 1 ;  /* 0x3f8000001c537423 */ /* 0x000fc6000001004d */
[----:B------:R-:W4:Y:S01]  /*2fe0*/  LDS.U16 R151, [R97+0x12] ;  /* 0x0000120061977984 */ /* 0x000f220000000400 */
[----:B--2---:R-:W-:-:S03]  /*2ff0*/  HADD2.F32 R62, -RZ, R62.H0_H0 ;  /* 0x2000003eff3e7230 */ /* 0x004fc60000004100 */
[----:B------:R-:W-:Y:S02]  /*3000*/  LDS.U16 R155, [R94+0x18] ;  /* 0x000018005e9b7984 */ /* 0x000fe40000000400 */
[----:B------:R-:W-:Y:S01]  /*3010*/  FMUL.FTZ R77, R67, R62 ;  /* 0x0000003e434d7220 */ /* 0x000fe20000410000 */
[----:B------:R-:W-:Y:S01]  /*3020*/  FFMA.FTZ R78, R29, R78, 1 ;  /* 0x3f8000001d4e7423 */ /* 0x000fe2000001004e */
[----:B------:R-:W-:Y:S02]  /*3030*/  LDS.U16 R154, [R95+0x16] ;  /* 0x000016005f9a7984 */ /* 0x000fe40000000400 */
[----:B------:R-:W-:Y:S02]  /*3040*/  FMUL.FTZ R77, R70, R77 ;  /* 0x0000004d464d7220 */ /* 0x000fe40000410000 */
[----:B------:R-:W-:Y:S01]  /*3050*/  LDS.U16 R161, [R90+0x1e] ;  /* 0x00001e005aa17984 */ /* 0x000fe20000000400 */
[----:B0-----:R-:W-:Y:S02]  /*3060*/  HADD2.F32 R63, -RZ, R63.H0_H0 ;  /* 0x2000003fff3f7230 */ /* 0x001fe40000004100 */
[----:B------:R-:W-:Y:S01]  /*3070*/  FADD.FTZ R80, -R66, 1 ;  /* 0x3f80000042507421 */ /* 0x000fe20000010100 */
[----:B------:R-:W-:-:S02]  /*3080*/  FMUL.FTZ R78, R77, R78 ;  /* 0x0000004e4d4e7220 */ /* 0x000fc40000410000 */
[----:B------:R-:W0:Y:S01]  /*3090*/  MUFU.RCP R77, R91 ;  /* 0x0000005b004d7308 */ /* 0x000e220000001000 */
[----:B------:R-:W-:Y:S01]  /*30a0*/  FMUL.FTZ R79, R68, R63 ;  /* 0x0000003f444f7220 */ /* 0x000fe20000410000 */
[----:B------:R-:W-:Y:S01]  /*30b0*/  FFMA.FTZ R80, R27, R80, 1 ;  /* 0x3f8000001b507423 */ /* 0x000fe20000010050 */
[----:B------:R-:W-:Y:S02]  /*30c0*/  HADD2.F32 R74, -RZ, R74.H0_H0 ;  /* 0x2000004aff4a7230 */ /* 0x000fe40000004100 */
[----:B------:R-:W-:-:S03]  /*30d0*/  FMUL.FTZ R79, R66, R79 ;  /* 0x0000004f424f7220 */ /* 0x000fc60000410000 */
[----:B------:R-:W-:Y:S01]  /*30e0*/  FMUL.FTZ R84, R89, R74 ;  /* 0x0000004a59547220 */ /* 0x000fe20000410000 */
[----:B------:R-:W-:Y:S01]  /*30f0*/  FMUL.FTZ R81, R79, R80 ;  /* 0x000000504f517220 */ /* 0x000fe20000410000 */
[C---:B-1----:R-:W-:Y:S01]  /*3100*/  FADD.FTZ R79, -R71.reuse, 1 ;  /* 0x3f800000474f7421 */ /* 0x042fe20000010100 */
[----:B------:R-:W1:Y:S01]  /*3110*/  MUFU.RCP R76, R76 ;  /* 0x0000004c004c7308 */ /* 0x000e620000001000 */
[----:B------:R-:W-:Y:S02]  /*3120*/  FMUL.FTZ R84, R71, R84 ;  /* 0x0000005447547220 */ /* 0x000fe40000410000 */
[----:B------:R-:W-:Y:S01]  /*3130*/  FFMA.FTZ R79, R30, R79, 1 ;  /* 0x3f8000001e4f7423 */ /* 0x000fe2000001004f */
[----:B------:R-:W-:-:S04]  /*3140*/  HADD2.F32 R64, -RZ, R64.H0_H0 ;  /* 0x20000040ff407230 */ /* 0x000fc80000004100 */
[----:B------:R-:W2:Y:S01]  /*3150*/  MUFU.RCP R72, R72 ;  /* 0x0000004800487308 */ /* 0x000ea20000001000 */
[----:B------:R-:W-:Y:S01]  /*3160*/  FMUL.FTZ R163, R84, R79 ;  /* 0x0000004f54a37220 */ /* 0x000fe20000410000 */
[----:B------:R-:W-:Y:S01]  /*3170*/  FADD.FTZ R84, R153, 1 ;  /* 0x3f80000099547421 */ /* 0x000fe20000010000 */
[----:B0-----:R-:W-:Y:S01]  /*3180*/  FADD.FTZ R153, -R77, 1 ;  /* 0x3f8000004d997421 */ /* 0x001fe20000010100 */
[----:B------:R-:W-:-:S04]  /*3190*/  FMUL.FTZ R82, R65, R64 ;  /* 0x0000004041527220 */ /* 0x000fc80000410000 */
[----:B------:R-:W0:Y:S01]  /*31a0*/  MUFU.RCP R73, R73 ;  /* 0x0000004900497308 */ /* 0x000e220000001000 */
[----:B------:R-:W-:Y:S01]  /*31b0*/  FMUL.FTZ R82, R69, R82 ;  /* 0x0000005245527220 */ /* 0x000fe20000410000 */
[----:B---3--:R-:W-:Y:S02]  /*31c0*/  HADD2.F32 R75, -RZ, R75.H0_H0 ;  /* 0x2000004bff4b7230 */ /* 0x008fe40000004100 */
[----:B------:R-:W-:Y:S02]  /*31d0*/  FFMA.FTZ R159, R34, R153, 1 ;  /* 0x3f800000229f7423 */ /* 0x000fe40000010099 */
[----:B------:R-:W3:Y:S01]  /*31e0*/  LDS.U16 R153, [R96+0x14] ;  /* 0x0000140060997984 */ /* 0x000ee20000000400 */
[----:B------:R-:W-:Y:S02]  /*31f0*/  HADD2.F32 R85, -RZ, R40.H0_H0 ;  /* 0x20000028ff557230 */ /* 0x000fe40000004100 */
[----:B------:R-:W-:Y:S01]  /*3200*/  FMUL.FTZ R82, R82, R83 ;  /* 0x0000005352527220 */ /* 0x000fe20000410000 */
[----:B-1----:R-:W-:Y:S01]  /*3210*/  FADD.FTZ R40, -R76, 1 ;  /* 0x3f8000004c287421 */ /* 0x002fe20000010100 */
[----:B------:R-:W-:Y:S01]  /*3220*/  FADD.FTZ R80, R148, 1 ;  /* 0x3f80000094507421 */ /* 0x000fe20000010000 */
[----:B------:R-:W-:Y:S01]  /*3230*/  FMUL.FTZ R83, R86, R75 ;  /* 0x0000004b56537220 */ /* 0x000fe20000410000 */
[----:B--2---:R-:W-:Y:S01]  /*3240*/  FADD.FTZ R148, -R72, 1 ;  /* 0x3f80000048947421 */ /* 0x004fe20000010100 */
[----:B------:R-:W-:-:S02]  /*3250*/  HADD2.F32 R79, -RZ, R42.H0_H0 ;  /* 0x2000002aff4f7230 */ /* 0x000fc40000004100 */
[----:B------:R-:W-:Y:S01]  /*3260*/  FFMA.FTZ R157, R5, R40, 1 ;  /* 0x3f800000059d7423 */ /* 0x000fe20000010028 */
[----:B------:R-:W-:Y:S01]  /*3270*/  FMUL.FTZ R83, R72, R83 ;  /* 0x0000005348537220 */ /* 0x000fe20000410000 */
[----:B------:R-:W-:Y:S02]  /*3280*/  HADD2.F32 R40, -RZ, R87.H0_H0 ;  /* 0x20000057ff287230 */ /* 0x000fe40000004100 */
[----:B------:R-:W-:Y:S01]  /*3290*/  FFMA.FTZ R148, R31, R148, 1 ;  /* 0x3f8000001f947423 */ /* 0x000fe20000010094 */
[----:B----4-:R-:W-:Y:S01]  /*32a0*/  HADD2.F32 R42, -RZ, R88.H0_H0 ;  /* 0x20000058ff2a7230 */ /* 0x010fe20000004100 */
[----:B------:R-:W1:Y:S01]  /*32b0*/  MUFU.RCP R80, R80 ;  /* 0x0000005000507308 */ /* 0x000e620000001000 */
[----:B0-----:R-:W-:Y:S01]  /*32c0*/  FADD.FTZ R149, -R73, 1 ;  /* 0x3f80000049957421 */ /* 0x001fe20000010100 */
[----:B------:R-:W-:Y:S01]  /*32d0*/  FMUL.FTZ R91, R83, R148 ;  /* 0x00000094535b7220 */ /* 0x000fe20000410000 */
[----:B------:R-:W-:Y:S01]  /*32e0*/  FMUL.FTZ R88, R61, R40 ;  /* 0x000000283d587220 */ /* 0x000fe20000410000 */
[----:B------:R-:W-:Y:S01]  /*32f0*/  FMUL.FTZ R87, R79, R42 ;  /* 0x0000002a4f577220 */ /* 0x000fe20000410000 */
[----:B------:R-:W-:-:S03]  /*3300*/  FFMA.FTZ R149, R4, R149, 1 ;  /* 0x3f80000004957423 */ /* 0x000fc60000010095 */
[----:B------:R0:W2:Y:S01]  /*3310*/  MUFU.RCP R83, R152 ;  /* 0x0000009800537308 */ /* 0x0000a20000001000 */
[----:B------:R-:W-:Y:S01]  /*3320*/  FMUL.FTZ R88, R73, R88 ;  /* 0x0000005849587220 */ /* 0x000fe20000410000 */
[----:B------:R-:W-:Y:S01]  /*3330*/  FMUL.FTZ R148, R76, R87 ;  /* 0x000000574c947220 */ /* 0x000fe20000410000 */
[----:B------:R-:W-:Y:S02]  /*3340*/  HADD2.F32 R146, -RZ, R146.H0_H0 ;  /* 0x20000092ff927230 */ /* 0x000fe40000004100 */
[----:B------:R-:W-:Y:S01]  /*3350*/  FMUL.FTZ R162, R88, R149 ;  /* 0x0000009558a27220 */ /* 0x000fe20000410000 */
[----:B------:R-:W-:Y:S01]  /*3360*/  FMUL.FTZ R164, R148, R157 ;  /* 0x0000009d94a47220 */ /* 0x000fe20000410000 */
[----:B------:R-:W-:Y:S01]  /*3370*/  FADD.FTZ R88, R158, 1 ;  /* 0x3f8000009e587421 */ /* 0x000fe20000010000 */
[----:B------:R-:W4:Y:S01]  /*3380*/  LDS.U16 R157, [R93+0x1a] ;  /* 0x00001a005d9d7984 */ /* 0x000f220000000400 */
[----:B0-----:R-:W-:Y:S01]  /*3390*/  FMUL.FTZ R152, R85, R146 ;  /* 0x0000009255987220 */ /* 0x001fe20000410000 */
[----:B------:R0:W3:Y:S01]  /*33a0*/  MUFU.RCP R87, R156 ;  /* 0x0000009c00577308 */ /* 0x0000e20000001000 */
[----:B------:R-:W-:-:S02]  /*33b0*/  HADD2.F32 R148, -RZ, R32.H0_H0 ;  /* 0x20000020ff947230 */ /* 0x000fc40000004100 */
[----:B------:R-:W-:Y:S01]  /*33c0*/  FADD.FTZ R158, R160, 1 ;  /* 0x3f800000a09e7421 */ /* 0x000fe20000010000 */
[----:B------:R-:W-:Y:S01]  /*33d0*/  HADD2.F32 R149, -RZ, R33.H0_H0 ;  /* 0x20000021ff957230 */ /* 0x000fe20000004100 */
[----:B------:R-:W4:Y:S01]  /*33e0*/  LDS.U16 R160, [R92+0x1c] ;  /* 0x00001c005ca07984 */ /* 0x000f220000000400 */
[----:B------:R-:W-:Y:S02]  /*33f0*/  HADD2.F32 R32, -RZ, R150.H0_H0 ;  /* 0x20000096ff207230 */ /* 0x000fe40000004100 */
[----:B------:R-:W-:Y:S01]  /*3400*/  FMUL.FTZ R152, R77, R152 ;  /* 0x000000984d987220 */ /* 0x000fe20000410000 */
[----:B------:R-:W-:Y:S01]  /*3410*/  HADD2.F32 R33, -RZ, R151.H0_H0 ;  /* 0x20000097ff217230 */ /* 0x000fe20000004100 */
[----:B------:R-:W3:Y:S01]  /*3420*/  MUFU.RCP R88, R88 ;  /* 0x0000005800587308 */ /* 0x000ee20000001000 */
[----:B-1----:R-:W-:Y:S01]  /*3430*/  FADD.FTZ R150, -R80, 1 ;  /* 0x3f80000050967421 */ /* 0x002fe20000010100 */
[----:B------:R-:W-:Y:S01]  /*3440*/  FMUL.FTZ R151, R149, R32 ;  /* 0x0000002095977220 */ /* 0x000fe20000410000 */
[----:B------:R-:W-:Y:S01]  /*3450*/  FMUL.FTZ R165, R152, R159 ;  /* 0x0000009f98a57220 */ /* 0x000fe20000410000 */
[----:B--2---:R-:W-:Y:S01]  /*3460*/  FADD.FTZ R159, -R83, 1 ;  /* 0x3f800000539f7421 */ /* 0x004fe20000010100 */
[----:B------:R-:W-:Y:S01]  /*3470*/  FMUL.FTZ R152, R148, R33 ;  /* 0x0000002194987220 */ /* 0x000fe20000410000 */
[----:B------:R-:W-:-:S02]  /*3480*/  FFMA.FTZ R150, R35, R150, 1 ;  /* 0x3f80000023967423 */ /* 0x000fc40000010096 */
[----:B------:R-:W1:Y:S01]  /*3490*/  MUFU.EX2 R2, R2 ;  /* 0x0000000200027308 */ /* 0x000e620000000800 */
[----:B------:R-:W-:-:S03]  /*34a0*/  FMUL.FTZ R151, R80, R151 ;  /* 0x0000009750977220 */ /* 0x000fc60000410000 */
[----:B------:R-:W2:Y:S01]  /*34b0*/  MUFU.RCP R84, R84 ;  /* 0x0000005400547308 */ /* 0x000ea20000001000 */
[----:B------:R-:W-:Y:S01]  /*34c0*/  FFMA.FTZ R159, R36, R159, 1 ;  /* 0x3f800000249f7423 */ /* 0x000fe2000001009f */
[----:B0-----:R-:W-:Y:S01]  /*34d0*/  FMUL.FTZ R156, R83, R152 ;  /* 0x00000098539c7220 */ /* 0x001fe20000410000 */
[----:B------:R-:W-:-:S05]  /*34e0*/  FMUL.FTZ R166, R151, R150 ;  /* 0x0000009697a67220 */ /* 0x000fca0000410000 */
[----:B------:R-:W0:Y:S01]  /*34f0*/  MUFU.EX2 R3, R3 ;  /* 0x0000000300037308 */ /* 0x000e220000000800 */
[----:B------:R-:W-:Y:S02]  /*3500*/  HADD2.F32 R150, -RZ, R24.H0_H0 ;  /* 0x20000018ff967230 */ /* 0x000fe40000004100 */
[----:B------:R-:W-:Y:S01]  /*3510*/  FMUL.FTZ R167, R156, R159 ;  /* 0x0000009f9ca77220 */ /* 0x000fe20000410000 */
[----:B---3--:R-:W-:Y:S02]  /*3520*/  HADD2.F32 R24, -RZ, R153.H0_H0 ;  /* 0x20000099ff187230 */ /* 0x008fe40000004100 */
[----:B------:R-:W-:Y:S01]  /*3530*/  FADD.FTZ R159, -R87, 1 ;  /* 0x3f800000579f7421 */ /* 0x000fe20000010100 */
[----:B------:R-:W-:Y:S01]  /*3540*/  HADD2.F32 R153, -RZ, R155.H0_H0 ;  /* 0x2000009bff997230 */ /* 0x000fe20000004100 */
[----:B------:R3:W4:Y:S01]  /*3550*/  MUFU.RCP R152, R158 ;  /* 0x0000009e00987308 */ /* 0x0007220000001000 */
[----:B------:R-:W-:Y:S02]  /*3560*/  HADD2.F32 R151, -RZ, R26.H0_H0 ;  /* 0x2000001aff977230 */ /* 0x000fe40000004100 */
[----:B------:R-:W-:Y:S01]  /*3570*/  FFMA.FTZ R155, R38, R159, 1 ;  /* 0x3f800000269b7423 */ /* 0x000fe2000001009f */
[----:B------:R-:W-:-:S02]  /*3580*/  HADD2.F32 R26, -RZ, R25.H0_H0 ;  /* 0x20000019ff1a7230 */ /* 0x000fc40000004100 */
[----:B-1----:R-:W-:Y:S01]  /*3590*/  FADD.FTZ R156, R2, 1 ;  /* 0x3f800000029c7421 */ /* 0x002fe20000010000 */
[----:B------:R-:W-:Y:S02]  /*35a0*/  HADD2.F32 R25, -RZ, R154.H0_H0 ;  /* 0x2000009aff197230 */ /* 0x000fe40000004100 */
[----:B------:R-:W-:Y:S01]  /*35b0*/  FMUL.FTZ R159, R150, R153 ;  /* 0x00000099969f7220 */ /* 0x000fe20000410000 */
[----:B---3--:R-:W-:Y:S01]  /*35c0*/  FADD.FTZ R158, -R88, 1 ;  /* 0x3f800000589e7421 */ /* 0x008fe20000010100 */
[----:B0-----:R-:W-:Y:S01]  /*35d0*/  FADD.FTZ R168, R3, 1 ;  /* 0x3f80000003a87421 */ /* 0x001fe20000010000 */
[----:B--2---:R-:W-:Y:S01]  /*35e0*/  FADD.FTZ R2, -R84, 1 ;  /* 0x3f80000054027421 */ /* 0x004fe20000010100 */
[----:B------:R-:W-:Y:S01]  /*35f0*/  FMUL.FTZ R3, R151, R24 ;  /* 0x0000001897037220 */ /* 0x000fe20000410000 */
[----:B------:R-:W-:Y:S01]  /*3600*/  FFMA.FTZ R169, R39, R158, 1 ;  /* 0x3f80000027a97423 */ /* 0x000fe2000001009e */
[----:B------:R-:W-:Y:S01]  /*3610*/  FMUL.FTZ R154, R26, R25 ;  /* 0x000000191a9a7220 */ /* 0x000fe20000410000 */
[----:B------:R-:W-:Y:S01]  /*3620*/  FMUL.FTZ R158, R88, R159 ;  /* 0x0000009f589e7220 */ /* 0x000fe20000410000 */
[----:B------:R-:W0:Y:S01]  /*3630*/  MUFU.RCP R156, R156 ;  /* 0x0000009c009c7308 */ /* 0x000e220000001000 */
[----:B------:R-:W-:Y:S01]  /*3640*/  FFMA.FTZ R2, R37, R2, 1 ;  /* 0x3f80000025027423 */ /* 0x000fe20000010002 */
[----:B------:R-:W-:Y:S01]  /*3650*/  FMUL.FTZ R3, R84, R3 ;  /* 0x0000000354037220 */ /* 0x000fe20000410000 */
[----:B------:R-:W-:-:S05]  /*3660*/  FMUL.FTZ R154, R87, R154 ;  /* 0x0000009a579a7220 */ /* 0x000fca0000410000 */
[----:B------:R-:W1:Y:S01]  /*3670*/  MUFU.RCP R159, R168 ;  /* 0x000000a8009f7308 */ /* 0x000e620000001000 */
[----:B------:R-:W-:Y:S01]  /*3680*/  FMUL.FTZ R2, R3, R2 ;  /* 0x0000000203027220 */ /* 0x000fe20000410000 */
[----:B------:R-:W-:Y:S01]  /*3690*/  FMUL.FTZ R3, R154, R155 ;  /* 0x0000009b9a037220 */ /* 0x000fe20000410000 */
[----:B------:R-:W-:Y:S01]  /*36a0*/  FMUL.FTZ R169, R158, R169 ;  /* 0x000000a99ea97220 */ /* 0x000fe20000410000 */
[----:B----4-:R-:W-:Y:S01]  /*36b0*/  FADD.FTZ R154, -R152, 1 ;  /* 0x3f800000989a7421 */ /* 0x010fe20000010100 */
[----:B------:R-:W-:Y:S02]  /*36c0*/  HADD2.F32 R158, -RZ, R7.H0_H0 ;  /* 0x20000007ff9e7230 */ /* 0x000fe40000004100 */
[----:B------:R-:W-:Y:S02]  /*36d0*/  HADD2.F32 R7, -RZ, R157.H0_H0 ;  /* 0x2000009dff077230 */ /* 0x000fe40000004100 */
[----:B------:R-:W-:Y:S02]  /*36e0*/  HADD2.F32 R157, -RZ, R0.H0_H0 ;  /* 0x20000000ff9d7230 */ /* 0x000fe40000004100 */
[----:B------:R-:W-:Y:S01]  /*36f0*/  FFMA.FTZ R0, R41, R154, 1 ;  /* 0x3f80000029007423 */ /* 0x000fe2000001009a */
[----:B------:R-:W-:-:S02]  /*3700*/  HADD2.F32 R155, -RZ, R6.H0_H0 ;  /* 0x20000006ff9b7230 */ /* 0x000fc40000004100 */
[----:B------:R-:W-:Y:S02]  /*3710*/  HADD2.F32 R6, -RZ, R160.H0_H0 ;  /* 0x200000a0ff067230 */ /* 0x000fe40000004100 */
[----:B------:R-:W-:Y:S02]  /*3720*/  HADD2.F32 R154, -RZ, R161.H0_H0 ;  /* 0x200000a1ff9a7230 */ /* 0x000fe40000004100 */
[----:B------:R-:W-:Y:S01]  /*3730*/  FMUL.FTZ R171, R158, R7 ;  /* 0x000000079eab7220 */ /* 0x000fe20000410000 */
[----:B------:R-:W-:Y:S01]  /*3740*/  F2FP.F16.F32.PACK_AB R78, R81, R78 ;  /* 0x0000004e514e723e */ /* 0x000fe200000000ff */
[----:B------:R-:W-:Y:S01]  /*3750*/  BAR.SYNC.DEFER_BLOCKING 0x0 ;  /* 0x0000000000007b1d */ /* 0x000fe20000010000 */
[----:B0-----:R-:W-:Y:S01]  /*3760*/  FADD.FTZ R160, -R156, 1 ;  /* 0x3f8000009ca07421 */ /* 0x001fe20000010100 */
[----:B------:R-:W-:Y:S01]  /*3770*/  FMUL.FTZ R173, R155, R6 ;  /* 0x000000069bad7220 */ /* 0x000fe20000410000 */
[----:B-1----:R-:W-:Y:S01]  /*3780*/  FADD.FTZ R161, -R159, 1 ;  /* 0x3f8000009fa17421 */ /* 0x002fe20000010100 */
[----:B------:R-:W-:Y:S01]  /*3790*/  FMUL.FTZ R168, R157, R154 ;  /* 0x0000009a9da87220 */ /* 0x000fe20000410000 */
[----:B------:R-:W-:Y:S01]  /*37a0*/  F2FP.F16.F32.PACK_AB R82, R163, R82 ;  /* 0x00000052a352723e */ /* 0x000fe200000000ff */
[----:B------:R-:W-:Y:S01]  /*37b0*/  FMUL.FTZ R171, R152, R171 ;  /* 0x000000ab98ab7220 */ /* 0x000fe20000410000 */
[----:B------:R-:W-:Y:S01]  /*37c0*/  PRMT R81, R78, 0x7632, R81 ;  /* 0x000076324e517816 */ /* 0x000fe20000000051 */
[----:B------:R-:W-:Y:S01]  /*37d0*/  FFMA.FTZ R160, R43, R160, 1 ;  /* 0x3f8000002ba07423 */ /* 0x000fe200000100a0 */
[----:B------:R-:W-:Y:S01]  /*37e0*/  F2FP.F16.F32.PACK_AB R91, R162, R91 ;  /* 0x0000005ba25b723e */ /* 0x000fe200000000ff */
[----:B------:R-:W-:Y:S01]  /*37f0*/  FMUL.FTZ R173, R156, R173 ;  /* 0x000000ad9cad7220 */ /* 0x000fe20000410000 */
[----:B------:R-:W-:Y:S01]  /*3800*/  FFMA.FTZ R161, R60, R161, 1 ;  /* 0x3f8000003ca17423 */ /* 0x000fe200000100a1 */
[----:B------:R-:W-:Y:S01]  /*3810*/  FMUL.FTZ R168, R159, R168 ;  /* 0x000000a89fa87220 */ /* 0x000fe20000410000 */
[----:B------:R-:W-:Y:S01]  /*3820*/  PRMT R162, R82, 0x7632, R162 ;  /* 0x0000763252a27816 */ /* 0x000fe200000000a2 */
[----:B------:R-:W-:Y:S01]  /*3830*/  FMUL.FTZ R0, R171, R0 ;  /* 0x00000000ab007220 */ /* 0x000fe20000410000 */
[----:B------:R-:W-:Y:S01]  /*3840*/  F2FP.F16.F32.PACK_AB R164, R165, R164 ;  /* 0x000000a4a5a4723e */ /* 0x000fe200000000ff */
[----:B------:R-:W-:Y:S01]  /*3850*/  FMUL.FTZ R160, R173, R160 ;  /* 0x000000a0ada07220 */ /* 0x000fe20000410000 */
[----:B------:R-:W-:Y:S01]  /*3860*/  PRMT R163, R91, 0x7632, R163 ;  /* 0x000076325ba37816 */ /* 0x000fe200000000a3 */
[----:B------:R-:W-:Y:S01]  /*3870*/  FMUL.FTZ R161, R168, R161 ;  /* 0x000000a1a8a17220 */ /* 0x000fe20000410000 */
[----:B------:R-:W-:-:S02]  /*3880*/  F2FP.F16.F32.PACK_AB R166, R167, R166 ;  /* 0x000000a6a7a6723e */ /* 0x000fc400000000ff */
[----:B------:R-:W-:Y:S01]  /*3890*/  F2FP.F16.F32.PACK_AB R2, R3, R2 ;  /* 0x000000020302723e */ /* 0x000fe200000000ff */
[----:B------:R0:W-:Y:S01]  /*38a0*/  STS.U16 [R106], R78 ;  /* 0x0000004e6a007388 */ /* 0x0001e20000000400 */
[----:B------:R-:W-:-:S03]  /*38b0*/  PRMT R3, R166, 0x7632, R3 ;  /* 0x00007632a6037816 */ /* 0x000fc60000000003 */
[----:B------:R1:W-:Y:S01]  /*38c0*/  STS.U16 [R105+0x2], R81 ;  /* 0x0000025169007388 */ /* 0x0003e20000000400 */
[----:B------:R-:W-:-:S03]  /*38d0*/  F2FP.F16.F32.PACK_AB R0, R0, R169 ;  /* 0x000000a90000723e */ /* 0x000fc600000000ff */
[----:B------:R2:W-:Y:S01]  /*38e0*/  STS.U16 [R104+0x4], R82 ;  /* 0x0000045268007388 */ /* 0x0005e20000000400 */
[----:B0-----:R-:W-:-:S03]  /*38f0*/  PRMT R78, R164, 0x7632, R78 ;  /* 0x00007632a44e7816 */ /* 0x001fc6000000004e */
[----:B------:R-:W-:Y:S01]  /*3900*/  STS.U16 [R103+0x6], R162 ;  /* 0x000006a267007388 */ /* 0x000fe20000000400 */
[----:B------:R-:W-:-:S03]  /*3910*/  ISETP.NE.AND P5, PT, R143, RZ, PT ;  /* 0x000000ff8f00720c */ /* 0x000fc60003fa5270 */
[----:B------:R-:W-:Y:S01]  /*3920*/  STS.U16 [R102+0x8], R91 ;  /* 0x0000085b66007388 */ /* 0x000fe20000000400 */
[----:B-1----:R-:W-:Y:S02]  /*3930*/  PRMT R81, R2, 0x7632, R81 ;  /* 0x0000763202517816 */ /* 0x002fe40000000051 */
[----:B------:R-:W-:Y:S01]  /*3940*/  F2FP.F16.F32.PACK_AB R160, R161, R160 ;  /* 0x000000a0a1a0723e */ /* 0x000fe200000000ff */
[----:B------:R-:W-:Y:S01]  /*3950*/  STS.U16 [R101+0xa], R163 ;  /* 0x00000aa365007388 */ /* 0x000fe20000000400 */
[----:B--2---:R-:W-:-:S03]  /*3960*/  PRMT R82, R0, 0x7632, R82 ;  /* 0x0000763200527816 */ /* 0x004fc60000000052 */
        /* <DEDUP_REMOVED lines=8> */
[----:B0-----:R-:W-:-:S03]  /*39f0*/  IMAD.U32 R2, RZ, RZ, UR50 ;  /* 0x00000032ff027e24 */ /* 0x001fc6000f8e00ff */
        /* <DEDUP_REMOVED lines=122> */
[----:B------:R-:W0:Y:S01]  /*41a0*/  LDCU.128 UR8, c[0x0][0x430] ;  /* 0x00008600ff0877ac */ /* 0x000e220008000c00 */
[----:B------:R-:W-:Y:S01]  /*41b0*/  STS.U16 [R106], R29 ;  /* 0x0000001d6a007388 */ /* 0x000fe20000000400 */
[----:B------:R-:W-:-:S02]  /*41c0*/  PRMT R27, R4, 0x7632, R27 ;  /* 0x00007632041b7816 */ /* 0x000fc4000000001b */
[----:B------:R-:W-:Y:S01]  /*41d0*/  F2FP.F16.F32.PACK_AB R32, R33, R32 ;  /* 0x000000202120723e */ /* 0x000fe200000000ff */
[----:B------:R1:W-:Y:S01]  /*41e0*/  STS.U16 [R105+0x2], R7 ;  /* 0x0000020769007388 */ /* 0x0003e20000000400 */
[----:B------:R-:W-:Y:S02]  /*41f0*/  F2FP.F16.F32.PACK_AB R24, R25, R24 ;  /* 0x000000181918723e */ /* 0x000fe400000000ff */
[----:B------:R-:W-:Y:S01]  /*4200*/  PRMT R25, R32, 0x7632, R25 ;  /* 0x0000763220197816 */ /* 0x000fe20000000019 */
[----:B------:R2:W-:Y:S01]  /*4210*/  STS.U16 [R104+0x4], R28 ;  /* 0x0000041c68007388 */ /* 0x0005e20000000400 */
[----:B------:R-:W-:Y:S02]  /*4220*/  F2FP.F16.F32.PACK_AB R2, R2, R39 ;  /* 0x000000270202723e */ /* 0x000fe400000000ff */
[----:B------:R-:W-:Y:S01]  /*4230*/  F2FP.F16.F32.PACK_AB R3, R3, R6 ;  /* 0x000000060303723e */ /* 0x000fe200000000ff */
[----:B------:R3:W-:Y:S01]  /*4240*/  STS.U16 [R103+0x6], R26 ;  /* 0x0000061a67007388 */ /* 0x0007e20000000400 */
[----:B------:R-:W-:-:S02]  /*4250*/  PRMT R6, R2, 0x7632, R6 ;  /* 0x0000763202067816 */ /* 0x000fc40000000006 */
[----:B-1----:R-:W-:Y:S01]  /*4260*/  PRMT R7, R5, 0x7632, R7 ;  /* 0x0000763205077816 */ /* 0x002fe20000000007 */
[----:B------:R1:W-:Y:S01]  /*4270*/  STS.U16 [R102+0x8], R4 ;  /* 0x0000080466007388 */ /* 0x0003e20000000400 */
[----:B0-----:R-:W-:Y:S01]  /*4280*/  UIMAD.WIDE.U32 UR14, UR33, UR8, UR6 ;  /* 0x00000008210e72a5 */ /* 0x001fe2000f8e0006 */
[----:B--2---:R-:W-:Y:S02]  /*4290*/  PRMT R28, R3, 0x7632, R28 ;  /* 0x00007632031c7816 */ /* 0x004fe4000000001c */
[----:B------:R-:W-:Y:S01]  /*42a0*/  STS.U16 [R101+0xa], R27 ;  /* 0x00000a1b65007388 */ /* 0x000fe20000000400 */
[----:B------:R-:W-:Y:S01]  /*42b0*/  UIMAD UR9, UR33, UR9, UR15 ;  /* 0x00000009210972a4 */ /* 0x000fe2000f8e020f */
[C---:B---3--:R-:W-:Y:S02]  /*42c0*/  PRMT R26, R24.reuse, 0x7610, R26 ;  /* 0x00007610181a7816 */ /* 0x048fe4000000001a */
[----:B------:R-:W-:Y:S01]  /*42d0*/  STS.U16 [R100+0xc], R5 ;  /* 0x00000c0564007388 */ /* 0x000fe20000000400 */
[----:B------:R-:W-:Y:S01]  /*42e0*/  UMOV UR8, UR14 ;  /* 0x0000000e00087c82 */ /* 0x000fe20008000000 */
[----:B-1----:R-:W-:Y:S01]  /*42f0*/  PRMT R4, R24, 0x7632, R4 ;  /* 0x0000763218047816 */ /* 0x002fe20000000004 */
[----:B------:R-:W-:Y:S01]  /*4300*/  UIMAD.WIDE.U32 UR8, UR16, UR10, UR8 ;  /* 0x0000000a100872a5 */ /* 0x000fe2000f8e0008 */
[----:B------:R-:W-:Y:S01]  /*4310*/  STS.U16 [R99+0xe], R7 ;  /* 0x00000e0763007388 */ /* 0x000fe20000000400 */
[----:B------:R-:W-:-:S02]  /*4320*/  MOV R24, UR50 ;  /* 0x0000003200187c02 */ /* 0x000fc40008000f00 */
[----:B------:R-:W-:Y:S01]  /*4330*/  UIMAD UR11, UR16, UR11, UR9 ;  /* 0x0000000b100b72a4 */ /* 0x000fe2000f8e0209 */
        /* <DEDUP_REMOVED lines=9> */
[----:B------:R-:W-:Y:S01]  /*43d0*/  LDS.U16 R5, [R122] ;  /* 0x000000007a057984 */ /* 0x000fe20000000400 */
[----:B0-----:R-:W-:-:S03]  /*43e0*/  IADD3 R3, P0, PT, R141, UR8, RZ ;  /* 0x000000088d037c10 */ /* 0x001fc6000ff1e0ff */
[----:B------:R-:W-:Y:S01]  /*43f0*/  LDS.U16 R7, [R121+0x40] ;  /* 0x0000400079077984 */ /* 0x000fe20000000400 */
[----:B------:R-:W-:Y:S02]  /*4400*/  IADD3.X R6, PT, PT, RZ, UR11, RZ, P0, !PT ;  /* 0x0000000bff067c10 */ /* 0x000fe400087fe4ff */
[C---:B------:R-:W-:Y:S01]  /*4410*/  LEA R2, P4, R3.reuse, UR36, 0x1 ;  /* 0x0000002403027c11 */ /* 0x040fe2000f8808ff */
        /* <DEDUP_REMOVED lines=50> */
.L_x_4164:
[----:B------:R-:W-:Y:S01]  /*4740*/  HADD2.F32 R59, -RZ, R59.H0_H0 ;  /* 0x2000003bff3b7230 */ /* 0x000fe20000004100 */
[----:B------:R-:W-:Y:S01]  /*4750*/  BAR.SYNC.DEFER_BLOCKING 0x0 ;  /* 0x0000000000007b1d */ /* 0x000fe20000010000 */
[----:B------:R-:W-:Y:S01]  /*4760*/  HADD2.F32 R58, -RZ, R58.H0_H0 ;  /* 0x2000003aff3a7230 */ /* 0x000fe20000004100 */
[----:B------:R-:W-:Y:S01]  /*4770*/  UISETP.GE.AND UP0, UPT, UR38, 0x1, UPT ;  /* 0x000000012600788c */ /* 0x000fe2000bf06270 */
[----:B------:R-:W-:Y:S02]  /*4780*/  HADD2.F32 R57, -RZ, R57.H0_H0 ;  /* 0x20000039ff397230 */ /* 0x000fe40000004100 */
[----:B0-----:R-:W-:Y:S01]  /*4790*/  FFMA.FTZ R2, R0, R59, R147 ;  /* 0x0000003b00027223 */ /* 0x001fe20000010093 */
        /* <DEDUP_REMOVED lines=8> */
[----:B------:R-:W-:Y:S02]  /*4820*/  HADD2.F32 R53, -RZ, R53.H0_H0 ;  /* 0x20000035ff357230 */ /* 0x000fe40000004100 */
[----:B-----5:R-:W-:Y:S01]  /*4830*/  FADD.FTZ R40, R21, R142 ;  /* 0x0000008e15287221 */ /* 0x020fe20000010000 */
[----:B------:R-:W-:Y:S02]  /*4840*/  HADD2.F32 R3, -RZ, R12.H0_H0 ;  /* 0x2000000cff037230 */ /* 0x000fe40000004100 */
[----:B------:R-:W-:Y:S01]  /*4850*/  FFMA.FTZ R29, R89, R56, R2 ;  /* 0x00000038591d7223 */ /* 0x000fe20000010002 */
[----:B------:R-:W-:Y:S01]  /*4860*/  HADD2.F32 R52, -RZ, R52.H0_H0 ;  /* 0x20000034ff347230 */ /* 0x000fe20000004100 */
[----:B------:R-:W-:Y:S01]  /*4870*/  CS2R R70, SRZ ;  /* 0x0000000000467805 */ /* 0x000fe2000001ff00 */
[----:B------:R-:W-:Y:S02]  /*4880*/  HADD2.F32 R51, -RZ, R51.H0_H0 ;  /* 0x20000033ff337230 */ /* 0x000fe40000004100 */
[----:B------:R-:W-:Y:S01]  /*4890*/  FFMA.FTZ R2, R86, R55, R29 ;  /* 0x0000003756027223 */ /* 0x000fe2000001001d */
[----:B------:R-:W-:Y:S01]  /*48a0*/  FADD.FTZ R38, R3, R142 ;  /* 0x0000008e03267221 */ /* 0x000fe20000010000 */
[----:B------:R-:W-:Y:S01]  /*48b0*/  HADD2.F32 R50, -RZ, R50.H0_H0 ;  /* 0x20000032ff327230 */ /* 0x000fe20000004100 */
[----:B------:R-:W-:Y:S01]  /*48c0*/  CS2R R68, SRZ ;  /* 0x0000000000447805 */ /* 0x000fe2000001ff00 */
        /* <DEDUP_REMOVED lines=18> */
[--C-:B------:R-:W-:Y:S01]  /*49f0*/  FADD.FTZ R42, R23, R142.reuse ;  /* 0x0000008e172a7221 */ /* 0x100fe20000010000 */
[----:B------:R-:W-:Y:S02]  /*4a00*/  HADD2.F32 R19, -RZ, R19.H0_H0 ;  /* 0x20000013ff137230 */ /* 0x000fe40000004100 */
[----:B------:R-:W-:Y:S01]  /*4a10*/  FFMA.FTZ R2, R80, R49, R3 ;  /* 0x0000003150027223 */ /* 0x000fe20000010003 */
[----:B------:R-:W-:Y:S02]  /*4a20*/  HADD2.F32 R27, -RZ, R16.H0_H0 ;  /* 0x20000010ff1b7230 */ /* 0x000fe40000004100 */
[----:B------:R-:W-:Y:S01]  /*4a30*/  FADD.FTZ R37, R15, R142 ;  /* 0x0000008e0f257221 */ /* 0x000fe20000010000 */
        /* <DEDUP_REMOVED lines=47> */
[----:B------:R-:W-:Y:S01]  /*4d30*/  HFMA2 R75, -RZ, RZ, 0, 0 ;  /* 0x00000000ff4b7431 */ /* 0x000fe200000001ff */
[----:B------:R-:W1:Y:S03]  /*4d40*/  LDCU UR51, c[0x0][0x394] ;  /* 0x00007280ff3377ac */ /* 0x000e660008000800 */
[----:B------:R-:W-:Y:S01]  /*4d50*/  PLOP3.LUT P1, PT, PT, PT, UP0, 0x80, 0x8 ;  /* 0x000000000008781c */ /* 0x000fe20003f2f008 */
[----:B------:R-:W2:Y:S03]  /*4d60*/  LDCU UR52, c[0x0][0x38c] ;  /* 0x00007180ff3477ac */ /* 0x000ea60008000800 */
[----:B------:R-:W-:Y:S01]  /*4d70*/  ISETP.EQ.AND P1, PT, R201, RZ, P1 ;  /* 0x000000ffc900720c */ /* 0x000fe20000f22270 */
[----:B------:R-:W3:Y:S01]  /*4d80*/  LDCU UR9, c[0x0][0x388] ;  /* 0x00007100ff0977ac */ /* 0x000ee20008000800 */
[----:B------:R-:W-:Y:S01]  /*4d90*/  @P0 LOP3.LUT R200, R200, 0x4, RZ, 0xfc, !PT ;  /* 0x00000004c8c80812 */ /* 0x000fe200078efcff */
        /* <DEDUP_REMOVED lines=9> */
.L_x_4210:
[----:B0-----:R-:W-:Y:S01]  /*4e30*/  MOV R5, UR38 ;  /* 0x0000002600057c02 */ /* 0x001fe20008000f00 */
[----:B------:R-:W-:Y:S01]  /*4e40*/  IMAD.U32 R7, RZ, RZ, UR39 ;  /* 0x00000027ff077e24 */ /* 0x000fe2000f8e00ff */
[----:B---3--:R-:W-:Y:S02]  /*4e50*/  MOV R2, R141 ;  /* 0x0000008d00027202 */ /* 0x008fe40000000f00 */
[----:B------:R-:W-:Y:S02]  /*4e60*/  MOV R3, RZ ;  /* 0x000000ff00037202 */ /* 0x000fe40000000f00 */
[----:B------:R-:W-:Y:S02]  /*4e70*/  LOP3.LUT P6, RZ, R200, 0x4, RZ, 0xc0, !PT ;  /* 0x00000004c8ff7812 */ /* 0x000fe400078cc0ff */
[----:B------:R-:W-:Y:S01]  /*4e80*/  ISETP.GE.AND P2, PT, R137, UR50, PT ;  /* 0x0000003289007c0c */ /* 0x000fe2000bf46270 */
[----:B------:R-:W-:Y:S01]  /*4e90*/  IMAD.WIDE.U32 R2, R5, UR8, R2 ;  /* 0x0000000805027c25 */ /* 0x000fe2000f8e0002 */
[----:B------:R-:W-:-:S02]  /*4ea0*/  ISETP.GE.AND P0, PT, R138, UR50, PT ;  /* 0x000000328a007c0c */ /* 0x000fc4000bf06270 */
[----:B------:R-:W-:Y:S01]  /*4eb0*/  ISETP.GE.AND P4, PT, R135, UR50, PT ;  /* 0x0000003287007c0c */ /* 0x000fe2000bf86270 */
[----:B------:R-:W-:Y:S01]  /*4ec0*/  IMAD R3, R7, UR8, R3 ;  /* 0x0000000807037c24 */ /* 0x000fe2000f8e0203 */
[----:B------:R-:W-:Y:S02]  /*4ed0*/  LEA R4, P3, R2, UR32, 0x1 ;  /* 0x0000002002047c11 */ /* 0x000fe4000f8608ff */
[----:B------:R-:W-:Y:S02]  /*4ee0*/  ISETP.GE.AND P5, PT, R134, UR50, PT ;  /* 0x0000003286007c0c */ /* 0x000fe4000bfa6270 */
        /* <DEDUP_REMOVED lines=8> */
[----:B------:R-:W-:-:S02]  /*4f70*/  MOV R7, RZ ;  /* 0x000000ff00077202 */ /* 0x000fc40000000f00 */
[----:B------:R-:W-:Y:S02]  /*4f80*/  MOV R149, RZ ;  /* 0x000000ff00957202 */ /* 0x000fe40000000f00 */
[----:B-----5:R-:W-:Y:S02]  /*4f90*/  @!P6 PRMT R7, R11, 0x5410, RZ ;  /* 0x000054100b07e816 */ /* 0x020fe400000000ff */
[----:B------:R-:W-:Y:S02]  /*4fa0*/  MOV R11, RZ ;  /* 0x000000ff000b7202 */ /* 0x000fe40000000f00 */
[----:B--2---:R-:W-:Y:S02]  /*4fb0*/  @!P2 PRMT R11, R3, 0x5410, RZ ;  /* 0x00005410030ba816 */ /* 0x004fe400000000ff */
[----:B---3--:R-:W-:Y:S02]  /*4fc0*/  @!P0 PRMT R7, R7, 0x5410, R2 ;  /* 0x0000541007078816 */ /* 0x008fe40000000002 */
[----:B------:R-:W-:-:S02]  /*4fd0*/  ISETP.GE.AND P0, PT, R133, UR50, PT ;  /* 0x0000003285007c0c */ /* 0x000fc4000bf06270 */
[----:B----4-:R-:W-:Y:S02]  /*4fe0*/  @!P3 PRMT R11, R11, 0x5410, R6 ;  /* 0x000054100b0bb816 */ /* 0x010fe40000000006 */
[----:B------:R-:W-:Y:S02]  /*4ff0*/  ISETP.GE.AND P3, PT, R131, UR50, PT ;  /* 0x0000003283007c0c */ /* 0x000fe4000bf66270 */
[----:B------:R-:W-:Y:S02]  /*5000*/  ISETP.GE.AND P2, PT, R132, UR50, PT ;  /* 0x0000003284007c0c */ /* 0x000fe4000bf46270 */
[----:B------:R-:W-:Y:S02]  /*5010*/  @!P4 PRMT R149, R10, 0x5410, RZ ;  /* 0x000054100a95c816 */ /* 0x000fe400000000ff */
[----:B------:R-:W-:Y:S02]  /*5020*/  ISETP.GE.AND P4, PT, R130, UR50, PT ;  /* 0x0000003282007c0c */ /* 0x000fe4000bf86270 */
[----:B------:R-:W-:-:S02]  /*5030*/  @!P5 PRMT R149, R149, 0x5410, R146 ;  /* 0x000054109595d816 */ /* 0x000fc40000000092 */
[----:B------:R-:W-:Y:S01]  /*5040*/  ISETP.GE.AND P5, PT, R129, UR50, PT ;  /* 0x0000003281007c0c */ /* 0x000fe2000bfa6270 */
[----:B------:R-:W2:Y:S04]  /*5050*/  @!P0 LDG.E.U16 R146, desc[UR34][R4.64+0x180] ;  /* 0x0001802204928981 */ /* 0x000ea8000c1e1500 */
[----:B------:R-:W3:Y:S04]  /*5060*/  @!P3 LDG.E.U16 R3, desc[UR34][R4.64+0x200] ;  /* 0x000200220403b981 */ /* 0x000ee8000c1e1500 */
[----:B------:R-:W4:Y:S04]  /*5070*/  @!P2 LDG.E.U16 R2, desc[UR34][R4.64+0x1c0] ;  /* 0x0001c0220402a981 */ /* 0x000f28000c1e1500 */
[----:B------:R-:W5:Y:S04]  /*5080*/  @!P4 LDG.E.U16 R6, desc[UR34][R4.64+0x240] ;  /* 0x000240220406c981 */ /* 0x000f68000c1e1500 */
[----:B------:R-:W5:Y:S01]  /*5090*/  @!P5 LDG.E.U16 R10, desc[UR34][R4.64+0x280] ;  /* 0x00028022040ad981 */ /* 0x000f62000c1e1500 */
[----:B------:R-:W-:Y:S01]  /*50a0*/  IMAD.MOV.U32 R151, RZ, RZ, RZ ;  /* 0x000000ffff977224 */ /* 0x000fe200078e00ff */
[----:B------:R-:W-:-:S02]  /*50b0*/  MOV R153, RZ ;  /* 0x000000ff00997202 */ /* 0x000fc40000000f00 */
[----:B------:R-:W-:Y:S02]  /*50c0*/  MOV R155, RZ ;  /* 0x000000ff009b7202 */ /* 0x000fe40000000f00 */
[----:B--2---:R-:W-:Y:S02]  /*50d0*/  @!P0 PRMT R151, R146, 0x5410, RZ ;  /* 0x0000541092978816 */ /* 0x004fe400000000ff */
[----:B---3--:R-:W-:Y:S02]  /*50e0*/  @!P3 PRMT R153, R3, 0x5410, RZ ;  /* 0x000054100399b816 */ /* 0x008fe400000000ff */
[----:B----4-:R-:W-:Y:S02]  /*50f0*/  @!P2 PRMT R151, R151, 0x5410, R2 ;  /* 0x000054109797a816 */ /* 0x010fe40000000002 */
[----:B------:R-:W-:Y:S02]  /*5100*/  ISETP.GE.AND P2, PT, R127, UR50, PT ;  /* 0x000000327f007c0c */ /* 0x000fe4000bf46270 */
[----:B-----5:R-:W-:-:S02]  /*5110*/  @!P4 PRMT R153, R153, 0x5410, R6 ;  /* 0x000054109999c816 */ /* 0x020fc40000000006 */
[----:B------:R-:W-:Y:S02]  /*5120*/  ISETP.GE.AND P0, PT, R128, UR50, PT ;  /* 0x0000003280007c0c */ /* 0x000fe4000bf06270 */
[----:B------:R-:W-:Y:S02]  /*5130*/  ISETP.GE.AND P4, PT, R125, UR50, PT ;  /* 0x000000327d007c0c */ /* 0x000fe4000bf86270 */
[----:B------:R-:W-:Y:S02]  /*5140*/  ISETP.GE.AND P3, PT, R126, UR50, PT ;  /* 0x000000327e007c0c */ /* 0x000fe4000bf66270 */
[----:B------:R-:W-:Y:S02]  /*5150*/  @!P5 PRMT R155, R10, 0x5410, RZ ;  /* 0x000054100a9bd816 */ /* 0x000fe400000000ff */
[----:B------:R-:W-:Y:S01]  /*5160*/  ISETP.GE.AND P5, PT, R124, UR50, PT ;  /* 0x000000327c007c0c */ /* 0x000fe2000bfa6270 */
[----:B------:R-:W2:Y:S04]  /*5170*/  @!P2 LDG.E.U16 R10, desc[UR34][R4.64+0x300] ;  /* 0x00030022040aa981 */ /* 0x000ea8000c1e1500 */
        /* <DEDUP_REMOVED lines=12> */
[----:B-1----:R1:W5:Y:S01]  /*5240*/  LDG.E R146, desc[UR34][R2.64] ;  /* 0x0000002202927981 */ /* 0x002362000c1e1900 */
[----:B0-----:R-:W-:Y:S01]  /*5250*/  PRMT R5, R11, 0x7632, R5 ;  /* 0x000076320b057816 */ /* 0x001fe20000000005 */
[----:B------:R-:W-:Y:S01]  /*5260*/  UMOV UR10, UR20 ;  /* 0x00000014000a7c82 */ /* 0x000fe20008000000 */
[----:B------:R-:W-:Y:S01]  /*5270*/  UMOV UR11, UR25 ;  /* 0x00000019000b7c82 */ /* 0x000fe20008000000 */
[----:B------:R0:W-:Y:S01]  /*5280*/  STS.U16 [R122], R7 ;  /* 0x000000077a007388 */ /* 0x0001e20000000400 */
[----:B-1----:R-:W-:Y:S01]  /*5290*/  PRMT R3, R7, 0x7632, R3 ;  /* 0x0000763207037816 */ /* 0x002fe20000000003 */
[----:B------:R-:W-:-:S04]  /*52a0*/  UIMAD.WIDE.U32 UR10, UR8, UR42, UR10 ;  /* 0x0000002a080a72a5 */ /* 0x000fc8000f8e000a */
[----:B------:R-:W-:Y:S01]  /*52b0*/  STS.U16 [R121+0x40], R3 ;  /* 0x0000400379007388 */ /* 0x000fe20000000400 */
[----:B------:R-:W-:-:S03]  /*52c0*/  PRMT R4, R149, 0x7632, R4 ;  /* 0x0000763295047816 */ /* 0x000fc60000000004 */
[----:B------:R-:W-:Y:S01]  /*52d0*/  STS.U16 [R120+0x80], R11 ;  /* 0x0000800b78007388 */ /* 0x000fe20000000400 */
[----:B0-----:R-:W-:-:S03]  /*52e0*/  IMAD.MOV.U32 R7, RZ, RZ, RZ ;  /* 0x000000ffff077224 */ /* 0x001fc600078e00ff */
[----:B------:R0:W-:Y:S01]  /*52f0*/  STS.U16 [R119+0xc0], R5 ;  /* 0x0000c00577007388 */ /* 0x0001e20000000400 */
[----:B------:R-:W-:Y:S01]  /*5300*/  PRMT R154, R151, 0x7632, R154 ;  /* 0x00007632979a7816 */ /* 0x000fe2000000009a */
[----:B------:R-:W-:Y:S02]  /*5310*/  UIMAD UR11, UR8, UR43, UR11 ;  /* 0x0000002b080b72a4 */ /* 0x000fe4000f8e020b */
[----:B------:R-:W-:Y:S01]  /*5320*/  ULEA UR12, UP0, UR10, UR40, 0x2 ;  /* 0x000000280a0c7291 */ /* 0x000fe2000f8010ff */
[----:B------:R-:W-:Y:S01]  /*5330*/  STS.U16 [R118+0x100], R149 ;  /* 0x0001009576007388 */ /* 0x000fe20000000400 */
[----:B0-----:R-:W-:-:S03]  /*5340*/  MOV R5, RZ ;  /* 0x000000ff00057202 */ /* 0x001fc60000000f00 */
[----:B------:R-:W-:Y:S01]  /*5350*/  STS.U16 [R117+0x140], R4 ;  /* 0x0001400475007388 */ /* 0x000fe20000000400 */
[----:B------:R-:W-:Y:S01]  /*5360*/  PRMT R156, R153, 0x7632, R156 ;  /* 0x00007632999c7816 */ /* 0x000fe2000000009c */
[----:B------:R-:W-:Y:S02]  /*5370*/  ULEA.HI.X UR10, UR10, UR41, UR11, 0x2, UP0 ;  /* 0x000000290a0a7291 */ /* 0x000fe400080f140b */
[----:B------:R-:W-:Y:S04]  /*5380*/  STS.U16 [R116+0x180], R151 ;  /* 0x0001809774007388 */ /* 0x000fe80000000400 */
[----:B------:R-:W-:Y:S01]  /*5390*/  STS.U16 [R115+0x1c0], R154 ;  /* 0x0001c09a73007388 */ /* 0x000fe20000000400 */
[----:B------:R-:W-:-:S03]  /*53a0*/  MOV R2, UR12 ;  /* 0x0000000c00027c02 */ /* 0x000fc60008000f00 */
[----:B------:R-:W-:Y:S04]  /*53b0*/  STS.U16 [R114+0x200], R153 ;  /* 0x0002009972007388 */ /* 0x000fe80000000400 */
[----:B------:R-:W-:Y:S01]  /*53c0*/  STS.U16 [R113+0x240], R156 ;  /* 0x0002409c71007388 */ /* 0x000fe20000000400 */
[----:B--2---:R-:W-:Y:S02]  /*53d0*/  @!P2 PRMT R5, R10, 0x5410, RZ ;  /* 0x000054100a05a816 */ /* 0x004fe400000000ff */
[----:B---3--:R-:W-:Y:S02]  /*53e0*/  @!P0 PRMT R155, R155, 0x5410, R6 ;  /* 0x000054109b9b8816 */ /* 0x008fe40000000006 */
[----:B----4-:R-:W-:Y:S02]  /*53f0*/  @!P4 PRMT R7, R150, 0x5410, RZ ;  /* 0x000054109607c816 */ /* 0x010fe400000000ff */
[----:B------:R-:W-:-:S02]  /*5400*/  PRMT R3, R155, 0x7632, R3 ;  /* 0x000076329b037816 */ /* 0x000fc40000000003 */
[----:B-----5:R-:W-:Y:S02]  /*5410*/  @!P3 PRMT R5, R5, 0x5410, R148 ;  /* 0x000054100505b816 */ /* 0x020fe40000000094 */
[----:B------:R-:W-:Y:S02]  /*5420*/  @!P5 PRMT R7, R7, 0x5410, R152 ;  /* 0x000054100707d816 */ /* 0x000fe40000000098 */
[----:B------:R-:W-:Y:S01]  /*5430*/  PRMT R6, R5, 0x7632, R6 ;  /* 0x0000763205067816 */ /* 0x000fe20000000006 */
[----:B------:R-:W-:Y:S01]  /*5440*/  STS.U16 [R112+0x280], R155 ;  /* 0x0002809b70007388 */ /* 0x000fe20000000400 */
[----:B------:R-:W-:-:S03]  /*5450*/  PRMT R10, R7, 0x7632, R10 ;  /* 0x00007632070a7816 */ /* 0x000fc6000000000a */
[----:B------:R0:W-:Y:S04]  /*5460*/  STS.U16 [R111+0x2c0], R3 ;  /* 0x0002c0036f007388 */ /* 0x0001e80000000400 */
[----:B------:R-:W-:Y:S04]  /*5470*/  STS.U16 [R110+0x300], R5 ;  /* 0x000300056e007388 */ /* 0x000fe80000000400 */
[----:B------:R-:W-:Y:S01]  /*5480*/  STS.U16 [R109+0x340], R6 ;  /* 0x000340066d007388 */ /* 0x000fe20000000400 */
[----:B0-----:R-:W-:-:S03]  /*5490*/  MOV R3, UR10 ;  /* 0x0000000a00037c02 */ /* 0x001fc60008000f00 */
[----:B------:R-:W-:Y:S04]  /*54a0*/  STS.U16 [R108+0x380], R7 ;  /* 0x000380076c007388 */ /* 0x000fe80000000400 */
[----:B------:R-:W-:Y:S01]  /*54b0*/  STS.U16 [R107+0x3c0], R10 ;  /* 0x0003c00a6b007388 */ /* 0x000fe20000000400 */
[----:B------:R-:W-:-:S03]  /*54c0*/  NOP ;  /* 0x0000000000007918 */ /* 0x000fc60000000000 */
[----:B------:R0:W2:Y:S01]  /*54d0*/  LDG.E R2, desc[UR34][R2.64] ;  /* 0x0000002202027981 */ /* 0x0000a2000c1e1900 */
[----:B------:R-:W1:Y:S03]  /*54e0*/  S2UR UR11, SR_CgaCtaId ;  /* 0x00000000000b79c3 */ /* 0x000e660000008800 */
        /* <DEDUP_REMOVED lines=16> */
[----:B------:R-:W-:Y:S01]  /*55f0*/  FMUL.FTZ R4, R146, 1.4426950216293334961 ;  /* 0x3fb8aa3b92047820 */ /* 0x000fe20000410000 */
[----:B------:R-:W-:-:S03]  /*5600*/  ULEA UR10, UR22, 0xffffff00, 0x8 ;  /* 0xffffff00160a7891 */ /* 0x000fc6000f8e40ff */
[-C--:B------:R-:W-:Y:S01]  /*5610*/  FMUL.FTZ R230, R42, R4.reuse ;  /* 0x000000042ae67220 */ /* 0x080fe20000410000 */
[----:B------:R-:W-:Y:S01]  /*5620*/  ULOP3.LUT UR10, UR10, 0x100, URZ, 0xc0, !UPT ;  /* 0x000001000a0a7892 */ /* 0x000fe2000f8ec0ff */
[-C--:B------:R-:W-:Y:S01]  /*5630*/  FMUL.FTZ R173, R43, R4.reuse ;  /* 0x000000042bad7220 */ /* 0x080fe20000410000 */
[-C--:B------:R-:W-:Y:S01]  /*5640*/  FMUL.FTZ R172, R40, R4.reuse ;  /* 0x0000000428ac7220 */ /* 0x080fe20000410000 */
[-C--:B------:R-:W-:Y:S01]  /*5650*/  FMUL.FTZ R171, R41, R4.reuse ;  /* 0x0000000429ab7220 */ /* 0x080fe20000410000 */
[----:B------:R-:W-:Y:S01]  /*5660*/  UIADD3 UR10, UPT, UPT, UR10, UR8, URZ ;  /* 0x000000080a0a7290 */ /* 0x000fe2000fffe0ff */
        /* <DEDUP_REMOVED lines=16> */
[----:B-1----:R-:W-:Y:S01]  /*5770*/  ULEA UR12, UR11, UR12, 0x18 ;  /* 0x0000000c0b0c7291 */ /* 0x002fe2000f8ec0ff */
[----:B------:R-:W-:Y:S01]  /*5780*/  ISETP.NE.AND P2, PT, R143, 0x3f, PT ;  /* 0x0000003f8f00780c */ /* 0x000fe20003f45270 */
[----:B------:R-:W0:Y:S01]  /*5790*/  MUFU.EX2 R173, R173 ;  /* 0x000000ad00ad7308 */ /* 0x000e220000000800 */
[----:B------:R-:W-:-:S03]  /*57a0*/  SEL R3, R3, UR10, P0 ;  /* 0x0000000a03037c07 */ /* 0x000fc60008000000 */
[----:B------:R-:W1:Y:S01]  /*57b0*/  MUFU.EX2 R172, R172 ;  /* 0x000000ac00ac7308 */ /* 0x000e620000000800 */
        /* <DEDUP_REMOVED lines=14> */
[----:B---3--:R3:W-:Y:S01]  /*58a0*/  STS [R3+0x1d10], R230 ;  /* 0x001d10e603007388 */ /* 0x0087e20000000800 */
[----:B------:R-:W-:Y:S01]  /*58b0*/  BSSY.RECONVERGENT B0, `(.L_x_4166) ;  /* 0x000002e000007945 */ /* 0x000fe20003800200 */
[----:B------:R-:W-:-:S02]  /*58c0*/  HADD2.F32 R149, -RZ, R149.H0_H0 ;  /* 0x20000095ff957230 */ /* 0x000fc40000004100 */
        /* <DEDUP_REMOVED lines=42> */
.L_x_4167:
[----:B------:R-:W-:-:S06]  /*5b70*/  LEA R198, R143, UR12, 0x2 ;  /* 0x0000000c8fc67c11 */ /* 0x000fcc000f8e10ff */
[----:B------:R-:W0:Y:S02]  /*5b80*/  LDS R198, [R198+0x2514] ;  /* 0x00251400c6c67984 */ /* 0x000e240000000800 */
.L_x_4168:
[----:B------:R-:W-:Y:S05]  /*5b90*/  BSYNC.RECONVERGENT B0 ;  /* 0x0000000000007941 */ /* 0x000fea0003800200 */
.L_x_4166:
[----:B------:R-:W2:Y:S01]  /*5ba0*/  @P1 LDC R3, c[0x0][0x38c] ;  /* 0x0000e300ff031b82 */ /* 0x000ea20000000800 */
[----:B------:R-:W-:Y:S01]  /*5bb0*/  MOV R2, UR22 ;  /* 0x0000001600027c02 */ /* 0x000fe20008000f00 */
[----:B------:R-:W-:Y:S01]  /*5bc0*/  FMUL.FTZ R6, R42, R59 ;  /* 0x0000003b2a067220 */ /* 0x000fe20000410000 */
        /* <DEDUP_REMOVED lines=9> */
[----:B------:R-:W-:Y:S01]  /*5c60*/  FFMA.FTZ R6, R173, R6, R10 ;  /* 0x00000006ad067223 */ /* 0x000fe2000001000a */
[----:B--2---:R-:W-:-:S02]  /*5c70*/  @P1 IMAD R4, R2, R3, UR8 ;  /* 0x0000000802041e24 */ /* 0x004fc4000f8e0203 */
[----:B------:R-:W-:Y:S01]  /*5c80*/  HFMA2 R2, -RZ, RZ, 1.875, 0 ;  /* 0x3f800000ff027431 */ /* 0x000fe200000001ff */
[----:B------:R-:W-:Y:S01]  /*5c90*/  MOV R3, RZ ;  /* 0x000000ff00037202 */ /* 0x000fe20000000f00 */
        /* <DEDUP_REMOVED lines=96> */
.L_x_4228:
[----:B------:R-:W-:Y:S01]  /*62a0*/  ISETP.GE.AND P2, PT, R123, 0x10, PT ;  /* 0x000000107b00780c */ /* 0x000fe20003f46270 */
[----:B----4-:R-:W-:Y:S01]  /*62b0*/  FFMA.FTZ R5, R215, R5, R4 ;  /* 0x00000005d7057223 */ /* 0x010fe20000010004 */
[----:B------:R-:W-:-:S04]  /*62c0*/  UMOV UR10, 0xffffffff ;  /* 0xffffffff000a7882 */ /* 0x000fc80000000000 */
[----:B------:R-:W-:-:S07]  /*62d0*/  FSEL R221, R4, R5, !P2 ;  /* 0x0000000504dd7208 */ /* 0x000fce0005000000 */
[----:B--23--:R-:W-:Y:S01]  /*62e0*/  @P2 FMUL.FTZ R215, R215, R226 ;  /* 0x000000e2d7d72220 */ /* 0x00cfe20000410000 */
[----:B------:R-:W-:Y:S06]  /*62f0*/  BRA.DIV UR10, `(.L_x_4171) ;  /* 0x0000003e0a887947 */ /* 0x000fec000b800000 */
.L_x_4231:
[----:B------:R-:W-:-:S03]  /*6300*/  UMOV UR10, 0xffffffff ;  /* 0xffffffff000a7882 */ /* 0x000fc60000000000 */
[----:B------:R-:W-:Y:S05]  /*6310*/  BRA.DIV UR10, `(.L_x_4172) ;  /* 0x0000003e0aa87947 */ /* 0x000fea000b800000 */
.L_x_4234:
[----:B------:R-:W-:-:S03]  /*6320*/  UMOV UR10, 0xffffffff ;  /* 0xffffffff000a7882 */ /* 0x000fc60000000000 */
[----:B------:R-:W-:Y:S05]  /*6330*/  BRA.DIV UR10, `(.L_x_4173) ;  /* 0x0000003e0ac87947 */ /* 0x000fea000b800000 */
[----:B------:R-:W2:Y:S04]  /*6340*/  SHFL.UP PT, R215, R215, 0x1, RZ ;  /* 0x04200000d7d77989 */ /* 0x000ea800000e00ff */
[----:B------:R3:W4:Y:S04]  /*6350*/  SHFL.UP PT, R224, R221, 0x1, RZ ;  /* 0x04200000dde07989 */ /* 0x00072800000e00ff */
[----:B-----5:R3:W0:Y:S04]  /*6360*/  SHFL.IDX PT, R4, R2, RZ, 0x1f ;  /* 0x00001fff02047589 */ /* 0x02062800000e0000 */
[----:B------:R3:W0:Y:S02]  /*6370*/  SHFL.IDX PT, R5, R3, RZ, 0x1f ;  /* 0x00001fff03057589 */ /* 0x00062400000e0000 */
.L_x_4240:
[----:B------:R-:W5:Y:S01]  /*6380*/  LDS.64 R6, [R10+0x1900] ;  /* 0x001900000a067984 */ /* 0x000f620000000a00 */
[C---:B0-2-4-:R-:W-:Y:S01]  /*6390*/  @P0 FFMA.FTZ R5, R215.reuse, R5, R224 ;  /* 0x00000005d7050223 */ /* 0x055fe200000100e0 */
[----:B------:R-:W-:-:S03]  /*63a0*/  @P0 FMUL.FTZ R4, R215, R4 ;  /* 0x00000004d7040220 */ /* 0x000fc60000410000 */
[-C--:B-----5:R-:W-:Y:S01]  /*63b0*/  FFMA.FTZ R7, R5, R6.reuse, R7 ;  /* 0x0000000605077223 */ /* 0x0a0fe20000010007 */
[----:B------:R-:W-:-:S05]  /*63c0*/  FMUL.FTZ R6, R4, R6 ;  /* 0x0000000604067220 */ /* 0x000fca0000410000 */
[----:B------:R4:W-:Y:S02]  /*63d0*/  STS.128 [R10+0x1900], R4 ;  /* 0x001900040a007388 */ /* 0x0009e40000000c00 */
.L_x_4169:
        /* <DEDUP_REMOVED lines=116> */
.L_x_4257:
        /* <DEDUP_REMOVED lines=10> */
.L_x_4174:
[----:B------:R-:W-:Y:S05]  /*6bc0*/  WARPSYNC.ALL ;  /* 0x0000000000007948 */ /* 0x000fea0003800000 */
[C---:B------:R-:W-:Y:S02]  /*6bd0*/  ISETP.NE.AND P5, PT, R143.reuse, RZ, PT ;  /* 0x000000ff8f00720c */ /* 0x040fe40003fa5270 */
[----:B------:R-:W-:Y:S01]  /*6be0*/  IADD3 R232, PT, PT, R143, 0x200, RZ ;  /* 0x000002008fe87810 */ /* 0x000fe20007ffe0ff */
[----:B------:R-:W-:Y:S01]  /*6bf0*/  BAR.SYNC.DEFER_BLOCKING 0x0 ;  /* 0x0000000000007b1d */ /* 0x000fe20000010000 */
[----:B-1----:R-:W-:Y:S01]  /*6c00*/  FFMA.FTZ R4, R0, R230, RZ ;  /* 0x000000e600047223 */ /* 0x002fe200000100ff */
[----:B------:R-:W-:Y:S01]  /*6c10*/  FFMA.FTZ R225, R148, -R225, R227 ;  /* 0x800000e194e17223 */ /* 0x000fe200000100e3 */
[----:B------:R-:W-:Y:S01]  /*6c20*/  FFMA.FTZ R194, R163, -R194, R226 ;  /* 0x800000c2a3c27223 */ /* 0x000fe200000100e2 */
[----:B------:R-:W-:Y:S01]  /*6c30*/  FFMA.FTZ R193, R162, -R193, R223 ;  /* 0x800000c1a2c17223 */ /* 0x000fe200000100df */
[----:B------:R-:W-:Y:S01]  /*6c40*/  FFMA.FTZ R227, R91, R227, R4 ;  /* 0x000000e35be37223 */ /* 0x000fe20000010004 */
[----:B------:R-:W-:Y:S01]  /*6c50*/  FFMA.FTZ R190, R161, -R190, R224 ;  /* 0x800000bea1be7223 */ /* 0x000fe200000100e0 */
[----:B------:R-:W-:-:S02]  /*6c60*/  HFMA2 R5, -RZ, RZ, 0, 0 ;  /* 0x00000000ff057431 */ /* 0x000fc400000001ff */
[----:B------:R-:W-:Y:S02]  /*6c70*/  IMAD.MOV.U32 R4, RZ, RZ, R143 ;  /* 0x000000ffff047224 */ /* 0x000fe400078e008f */
[----:B------:R-:W-:Y:S01]  /*6c80*/  FFMA.FTZ R226, R88, R226, R227 ;  /* 0x000000e258e27223 */ /* 0x000fe200000100e3 */
[----:B------:R-:W-:Y:S01]  /*6c90*/  FFMA.FTZ R187, R160, -R187, R215 ;  /* 0x800000bba0bb7223 */ /* 0x000fe200000100d7 */
[----:B------:R-:W-:Y:S01]  /*6ca0*/  FFMA.FTZ R184, R159, -R184, R218 ;  /* 0x800000b89fb87223 */ /* 0x000fe200000100da */
[----:B------:R-:W-:-:S04]  /*6cb0*/  IMAD.WIDE.U32 R4, R8, UR33, R4 ;  /* 0x0000002108047c25 */ /* 0x000fc8000f8e0004 */
[----:B------:R-:W-:Y:S01]  /*6cc0*/  FFMA.FTZ R223, R89, R223, R226 ;  /* 0x000000df59df7223 */ /* 0x000fe200000100e2 */
[----:B------:R-:W-:Y:S01]  /*6cd0*/  MOV R3, UR44 ;  /* 0x0000002c00037c02 */ /* 0x000fe20008000f00 */
[----:B------:R-:W-:Y:S01]  /*6ce0*/  USHF.R.S32.HI UR10, URZ, 0x1f, UR17 ;  /* 0x0000001fff0a7899 */ /* 0x000fe20008011411 */
[----:B------:R-:W-:Y:S02]  /*6cf0*/  IMAD R5, R9, UR33, R5 ;  /* 0x0000002109057c24 */ /* 0x000fe4000f8e0205 */
[----:B------:R-:W-:Y:S01]  /*6d00*/  FFMA.FTZ R224, R86, R224, R223 ;  /* 0x000000e056e07223 */ /* 0x000fe200000100df */
[----:B------:R-:W-:Y:S01]  /*6d10*/  FFMA.FTZ R185, R158, -R185, R213 ;  /* 0x800000b99eb97223 */ /* 0x000fe200000100d5 */
[----:B------:R-:W-:Y:S01]  /*6d20*/  UIMAD UR10, UR10, UR44, URZ ;  /* 0x0000002c0a0a72a4 */ /* 0x000fe2000f8e02ff */
[----:B------:R-:W-:-:S04]  /*6d30*/  IMAD.WIDE.U32 R4, R3, UR17, R4 ;  /* 0x0000001103047c25 */ /* 0x000fc8000f8e0004 */
[----:B------:R-:W-:Y:S01]  /*6d40*/  FFMA.FTZ R215, R87, R215, R224 ;  /* 0x000000d757d77223 */ /* 0x000fe200000100e0 */
[----:B------:R-:W-:Y:S01]  /*6d50*/  FFMA.FTZ R182, R157, -R182, R216 ;  /* 0x800000b69db67223 */ /* 0x000fe200000100d8 */
[----:B------:R-:W-:Y:S01]  /*6d60*/  UIMAD UR10, UR17, UR45, UR10 ;  /* 0x0000002d110a72a4 */ /* 0x000fe2000f8e020a */
[----:B------:R-:W1:Y:S01]  /*6d70*/  LDS R2, [R140+0x1b14] ;  /* 0x001b14008c027984 */ /* 0x000e620000000800 */
[----:B------:R-:W-:Y:S01]  /*6d80*/  FFMA.FTZ R218, R84, R218, R215 ;  /* 0x000000da54da7223 */ /* 0x000fe200000100d7 */
[----:B------:R-:W-:Y:S01]  /*6d90*/  IADD3 R4, P0, PT, R4, UR6, RZ ;  /* 0x0000000604047c10 */ /* 0x000fe2000ff1e0ff */
[----:B------:R-:W-:Y:S01]  /*6da0*/  FFMA.FTZ R174, R155, -R174, R214 ;  /* 0x800000ae9bae7223 */ /* 0x000fe200000100d6 */
[----:B------:R-:W-:Y:S01]  /*6db0*/  VOTEU.ALL UP0, P5 ;  /* 0x0000000000ff7886 */ /* 0x000fe20002800000 */
[----:B------:R-:W-:Y:S01]  /*6dc0*/  FFMA.FTZ R213, R85, R213, R218 ;  /* 0x000000d555d57223 */ /* 0x000fe200000100da */
[----:B------:R-:W-:Y:S01]  /*6dd0*/  IADD3.X R5, PT, PT, R5, UR10, RZ, P0, !PT ;  /* 0x0000000a05057c10 */ /* 0x000fe200087fe4ff */
[----:B------:R-:W-:Y:S01]  /*6de0*/  FFMA.FTZ R177, R156, -R177, R212 ;  /* 0x800000b19cb17223 */ /* 0x000fe200000100d4 */
[----:B------:R-:W-:Y:S01]  /*6df0*/  FFMA.FTZ R175, R154, -R175, R221 ;  /* 0x800000af9aaf7223 */ /* 0x000fe200000100dd */
[----:B------:R-:W-:Y:S01]  /*6e00*/  FFMA.FTZ R216, R82, R216, R213 ;  /* 0x000000d852d87223 */ /* 0x000fe200000100d5 */
[----:B------:R-:W-:Y:S01]  /*6e10*/  MOV R213, UR46 ;  /* 0x0000002e00d57c02 */ /* 0x000fe20008000f00 */
[----:B------:R-:W-:Y:S01]  /*6e20*/  @!UP0 ULEA UR10, UR8, UR12, 0x3 ;  /* 0x0000000c080a8291 */ /* 0x000fe2000f8e18ff */
[----:B------:R-:W-:Y:S01]  /*6e30*/  FFMA.FTZ R166, R153, -R166, R222 ;  /* 0x800000a699a67223 */ /* 0x000fe200000100de */
[----:B------:R-:W-:Y:S01]  /*6e40*/  FFMA.FTZ R3, R83, R212, R216 ;  /* 0x000000d453037223 */ /* 0x000fe200000100d8 */
[----:B------:R-:W-:Y:S01]  /*6e50*/  UMOV UR13, UR9 ;  /* 0x00000009000d7c82 */ /* 0x000fe20008000000 */
[----:B------:R-:W-:-:S04]  /*6e60*/  IMAD.WIDE.U32 R4, R213, UR8, R4 ;  /* 0x00000008d5047c25 */ /* 0x000fc8000f8e0004 */
[----:B------:R-:W-:Y:S01]  /*6e70*/  FFMA.FTZ R167, R152, -R167, R219 ;  /* 0x800000a798a77223 */ /* 0x000fe200000100db */
[----:B------:R-:W-:Y:S01]  /*6e80*/  FFMA.FTZ R214, R80, R214, R3 ;  /* 0x000000d650d67223 */ /* 0x000fe20000010003 */
[----:B------:R-:W-:Y:S01]  /*6e90*/  FFMA.FTZ R164, R151, -R164, R220 ;  /* 0x800000a497a47223 */ /* 0x000fe200000100dc */
[----:B------:R-:W-:Y:S01]  /*6ea0*/  FFMA.FTZ R165, R150, -R165, R217 ;  /* 0x800000a596a57223 */ /* 0x000fe200000100d9 */
[----:B0-----:R0:W-:Y:S01]  /*6eb0*/  @!P5 STS.64 [UR10+0x2610], R10 ;  /* 0x0026100aff00d988 */ /* 0x0011e20008000a0a */
[----:B------:R-:W-:Y:S01]  /*6ec0*/  FFMA.FTZ R221, R81, R221, R214 ;  /* 0x000000dd51dd7223 */ /* 0x000fe200000100d6 */
[----:B------:R-:W-:Y:S03]  /*6ed0*/  BSSY.RECONVERGENT B0, `(.L_x_4176) ;  /* 0x0000076000007945 */ /* 0x000fe60003800200 */
[----:B------:R-:W-:-:S04]  /*6ee0*/  FFMA.FTZ R222, R78, R222, R221 ;  /* 0x000000de4ede7223 */ /* 0x000fc800000100dd */
[----:B------:R-:W-:Y:S01]  /*6ef0*/  FFMA.FTZ R219, R79, R219, R222 ;  /* 0x000000db4fdb7223 */ /* 0x000fe200000100de */
        /* <DEDUP_REMOVED lines=11> */
[----:B------:R-:W-:-:S03]  /*6fb0*/  FMUL.FTZ R188, R30, R209 ;  /* 0x000000d11ebc7220 */ /* 0x000fc60000410000 */
[----:B------:R-:W-:-:S04]  /*6fc0*/  FFMA.FTZ R181, R181, R191, R176 ;  /* 0x000000bfb5b57223 */ /* 0x000fc800000100b0 */
[----:B------:R-:W-:-:S04]  /*6fd0*/  FFMA.FTZ R183, R183, R181, R178 ;  /* 0x000000b5b7b77223 */ /* 0x000fc800000100b2 */
[-C--:B------:R-:W-:Y:S01]  /*6fe0*/  FFMA.FTZ R179, R180, R183.reuse, R179 ;  /* 0x000000b7b4b37223 */ /* 0x080fe200000100b3 */
[----:B------:R-:W-:Y:S01]  /*6ff0*/  SHF.L.U32 R180, R143, 0x4, RZ ;  /* 0x000000048fb47819 */ /* 0x000fe200000006ff */
[----:B------:R-:W-:Y:S02]  /*7000*/  FMUL.FTZ R176, R38, R183 ;  /* 0x000000b726b07220 */ /* 0x000fe40000410000 */
[-C--:B------:R-:W-:Y:S01]  /*7010*/  FFMA.FTZ R171, R171, R179.reuse, R168 ;  /* 0x000000b3abab7223 */ /* 0x080fe200000100a8 */
[----:B------:R-:W-:Y:S01]  /*7020*/  LEA.HI R6, R143, R180, RZ, 0x1f ;  /* 0x000000b48f067211 */ /* 0x000fe200078ff8ff */
[----:B------:R-:W-:Y:S01]  /*7030*/  FMUL.FTZ R215, R41, R179 ;  /* 0x000000b329d77220 */ /* 0x000fe20000410000 */
[----:B0-----:R-:W-:Y:S01]  /*7040*/  FMUL.FTZ R10, R55, R176 ;  /* 0x000000b0370a7220 */ /* 0x001fe20000410000 */
[-C--:B------:R-:W-:Y:S01]  /*7050*/  FFMA.FTZ R169, R172, R171.reuse, R169 ;  /* 0x000000abaca97223 */ /* 0x080fe200000100a9 */
[----:B------:R-:W-:Y:S01]  /*7060*/  LEA R178, R6, UR12, 0x2 ;  /* 0x0000000c06b27c11 */ /* 0x000fe2000f8e10ff */
[----:B------:R-:W-:Y:S01]  /*7070*/  FMUL.FTZ R168, R40, R171 ;  /* 0x000000ab28a87220 */ /* 0x000fe20000410000 */
[----:B------:R-:W-:Y:S01]  /*7080*/  FMUL.FTZ R172, R56, R215 ;  /* 0x000000d738ac7220 */ /* 0x000fe20000410000 */
[-C--:B------:R-:W-:Y:S01]  /*7090*/  FFMA.FTZ R173, R173, R169.reuse, R170 ;  /* 0x000000a9adad7223 */ /* 0x080fe200000100aa */
[----:B------:R-:W-:Y:S01]  /*70a0*/  FMUL.FTZ R213, R43, R169 ;  /* 0x000000a92bd57220 */ /* 0x000fe20000410000 */
[----:B------:R-:W-:Y:S01]  /*70b0*/  FMUL.FTZ R170, R57, R168 ;  /* 0x000000a839aa7220 */ /* 0x000fe20000410000 */
[----:B------:R-:W-:Y:S01]  /*70c0*/  LEA.HI R11, R180, R180, RZ, 0x1b ;  /* 0x000000b4b40b7211 */ /* 0x000fe200078fd8ff */
[----:B------:R-:W-:Y:S01]  /*70d0*/  FMUL.FTZ R3, R42, R173 ;  /* 0x000000ad2a037220 */ /* 0x000fe20000410000 */
[----:B------:R-:W-:-:S03]  /*70e0*/  FMUL.FTZ R180, R34, R195 ;  /* 0x000000c322b47220 */ /* 0x000fc60000410000 */
[-C--:B------:R-:W-:Y:S01]  /*70f0*/  FFMA.FTZ R6, R2, R3.reuse, RZ ;  /* 0x0000000302067223 */ /* 0x080fe200000100ff */
[----:B------:R-:W-:-:S03]  /*7100*/  FMUL.FTZ R7, R59, R3 ;  /* 0x000000033b077220 */ /* 0x000fc60000410000 */
[-C--:B------:R-:W-:Y:S01]  /*7110*/  FFMA.FTZ R3, R225, R213.reuse, R6 ;  /* 0x000000d5e1037223 */ /* 0x080fe20000010006 */
[----:B------:R-:W-:Y:S01]  /*7120*/  FMUL.FTZ R6, R58, R213 ;  /* 0x000000d53a067220 */ /* 0x000fe20000410000 */
[----:B------:R0:W-:Y:S01]  /*7130*/  STS [R178+0x850], R7 ;  /* 0x00085007b2007388 */ /* 0x0001e20000000800 */
[----:B------:R-:W-:Y:S01]  /*7140*/  FMUL.FTZ R213, R33, R205 ;  /* 0x000000cd21d57220 */ /* 0x000fe20000410000 */
[----:B------:R-:W-:Y:S01]  /*7150*/  FFMA.FTZ R168, R194, R168, R3 ;  /* 0x000000a8c2a87223 */ /* 0x000fe20000010003 */
[----:B------:R-:W-:Y:S01]  /*7160*/  FMUL.FTZ R3, R39, R181 ;  /* 0x000000b527037220 */ /* 0x000fe20000410000 */
[----:B------:R1:W-:Y:S02]  /*7170*/  STS [R139+0x854], R6 ;  /* 0x000854068b007388 */ /* 0x0003e40000000800 */
[----:B------:R-:W-:Y:S01]  /*7180*/  FFMA.FTZ R215, R193, R215, R168 ;  /* 0x000000d7c1d77223 */ /* 0x000fe200000100a8 */
[----:B------:R-:W-:Y:S01]  /*7190*/  FMUL.FTZ R168, R54, R3 ;  /* 0x0000000336a87220 */ /* 0x000fe20000410000 */
[----:B------:R2:W-:Y:S01]  /*71a0*/  STS [R139+0x858], R170 ;  /* 0x000858aa8b007388 */ /* 0x0005e20000000800 */
[----:B0-----:R-:W-:Y:S01]  /*71b0*/  FMUL.FTZ R7, R37, R189 ;  /* 0x000000bd25077220 */ /* 0x001fe20000410000 */
[----:B------:R-:W-:-:S02]  /*71c0*/  FFMA.FTZ R176, R190, R176, R215 ;  /* 0x000000b0beb07223 */ /* 0x000fc400000100d7 */
[----:B------:R-:W-:Y:S01]  /*71d0*/  STS [R139+0x85c], R172 ;  /* 0x00085cac8b007388 */ /* 0x000fe20000000800 */
[----:B------:R-:W-:Y:S01]  /*71e0*/  FMUL.FTZ R178, R36, R191 ;  /* 0x000000bf24b27220 */ /* 0x000fe20000410000 */
[----:B------:R-:W-:Y:S01]  /*71f0*/  FMUL.FTZ R215, R29, R199 ;  /* 0x000000c71dd77220 */ /* 0x000fe20000410000 */
[----:B------:R-:W-:Y:S01]  /*7200*/  FFMA.FTZ R3, R187, R3, R176 ;  /* 0x00000003bb037223 */ /* 0x000fe200000100b0 */
[----:B------:R0:W-:Y:S01]  /*7210*/  STS [R139+0x860], R10 ;  /* 0x0008600a8b007388 */ /* 0x0001e20000000800 */
[-C--:B-1----:R-:W-:Y:S01]  /*7220*/  FMUL.FTZ R6, R53, R178.reuse ;  /* 0x000000b235067220 */ /* 0x082fe20000410000 */
[----:B--2---:R-:W-:Y:S01]  /*7230*/  FMUL.FTZ R170, R52, R7 ;  /* 0x0000000734aa7220 */ /* 0x004fe20000410000 */
[----:B------:R-:W-:Y:S01]  /*7240*/  FFMA.FTZ R178, R184, R178, R3 ;  /* 0x000000b2b8b27223 */ /* 0x000fe20000010003 */
[----:B------:R-:W-:Y:S01]  /*7250*/  FMUL.FTZ R176, R32, R211 ;  /* 0x000000d320b07220 */ /* 0x000fe20000410000 */
[----:B------:R-:W-:Y:S02]  /*7260*/  FMUL.FTZ R3, R31, R203 ;  /* 0x000000cb1f037220 */ /* 0x000fe40000410000 */
[----:B------:R-:W-:Y:S01]  /*7270*/  FFMA.FTZ R7, R185, R7, R178 ;  /* 0x00000007b9077223 */ /* 0x000fe200000100b2 */
[----:B------:R-:W-:Y:S01]  /*7280*/  FMUL.FTZ R186, R49, R176 ;  /* 0x000000b031ba7220 */ /* 0x000fe20000410000 */
[----:B------:R-:W-:Y:S01]  /*7290*/  FMUL.FTZ R178, R44, R215 ;  /* 0x000000d72cb27220 */ /* 0x000fe20000410000 */
[----:B0-----:R-:W-:Y:S01]  /*72a0*/  LEA R139, R11, UR12, 0x2 ;  /* 0x0000000c0b8b7c11 */ /* 0x001fe2000f8e10ff */
[----:B------:R-:W-:Y:S01]  /*72b0*/  FMUL.FTZ R11, R35, R197 ;  /* 0x000000c5230b7220 */ /* 0x000fe20000410000 */
[-C--:B------:R-:W-:Y:S01]  /*72c0*/  FMUL.FTZ R10, R51, R180.reuse ;  /* 0x000000b4330a7220 */ /* 0x080fe20000410000 */
[----:B------:R-:W-:Y:S01]  /*72d0*/  FFMA.FTZ R180, R182, R180, R7 ;  /* 0x000000b4b6b47223 */ /* 0x000fe20000010007 */
[----:B------:R-:W-:-:S02]  /*72e0*/  IMAD.U32 R7, RZ, RZ, UR47 ;  /* 0x0000002fff077e24 */ /* 0x000fc4000f8e00ff */
[-C--:B------:R-:W-:Y:S01]  /*72f0*/  FMUL.FTZ R172, R50, R11.reuse ;  /* 0x0000000b32ac7220 */ /* 0x080fe20000410000 */
[----:B------:R0:W-:Y:S01]  /*7300*/  STS [R139+0x86c], R170 ;  /* 0x00086caa8b007388 */ /* 0x0001e20000000800 */
[----:B------:R-:W-:Y:S01]  /*7310*/  FFMA.FTZ R11, R177, R11, R180 ;  /* 0x0000000bb10b7223 */ /* 0x000fe200000100b4 */
[----:B------:R-:W-:Y:S01]  /*7320*/  IADD3 R180, PT, PT, R143, 0x40, RZ ;  /* 0x000000408fb47810 */ /* 0x000fe20007ffe0ff */
[----:B------:R-:W-:Y:S01]  /*7330*/  IMAD R5, R7, UR8, R5 ;  /* 0x0000000807057c24 */ /* 0x000fe2000f8e0205 */
[----:B------:R1:W-:Y:S01]  /*7340*/  STS [R139+0x864], R168 ;  /* 0x000864a88b007388 */ /* 0x0003e20000000800 */
[----:B------:R-:W-:Y:S01]  /*7350*/  FFMA.FTZ R176, R174, R176, R11 ;  /* 0x000000b0aeb07223 */ /* 0x000fe2000001000b */
[----:B------:R-:W-:Y:S02]  /*7360*/  LEA.HI R180, R180, R143, RZ, 0x1b ;  /* 0x0000008fb4b47211 */ /* 0x000fe400078fd8ff */
[----:B------:R2:W-:Y:S01]  /*7370*/  STS [R139+0x868], R6 ;  /* 0x000868068b007388 */ /* 0x0005e20000000800 */
[----:B0-----:R-:W-:Y:S01]  /*7380*/  FMUL.FTZ R170, R28, R207 ;  /* 0x000000cf1caa7220 */ /* 0x001fe20000410000 */
[----:B------:R-:W-:-:S02]  /*7390*/  LEA R180, R180, UR12, 0x2 ;  /* 0x0000000cb4b47c11 */ /* 0x000fc4000f8e10ff */
[----:B------:R0:W-:Y:S01]  /*73a0*/  STS [R139+0x870], R10 ;  /* 0x0008700a8b007388 */ /* 0x0001e20000000800 */
[----:B-1----:R-:W-:-:S03]  /*73b0*/  FMUL.FTZ R168, R47, R188 ;  /* 0x000000bc2fa87220 */ /* 0x002fc60000410000 */
[----:B------:R1:W-:Y:S01]  /*73c0*/  STS [R139+0x874], R172 ;  /* 0x000874ac8b007388 */ /* 0x0003e20000000800 */
[-C--:B--2---:R-:W-:Y:S01]  /*73d0*/  FMUL.FTZ R6, R48, R213.reuse ;  /* 0x000000d530067220 */ /* 0x084fe20000410000 */
[----:B------:R-:W-:Y:S02]  /*73e0*/  FFMA.FTZ R213, R175, R213, R176 ;  /* 0x000000d5afd57223 */ /* 0x000fe400000100b0 */
[----:B------:R-:W-:Y:S01]  /*73f0*/  STS [R139+0x878], R186 ;  /* 0x000878ba8b007388 */ /* 0x000fe20000000800 */
[----:B------:R-:W-:Y:S01]  /*7400*/  MOV R176, UR13 ;  /* 0x0000000d00b07c02 */ /* 0x000fe20008000f00 */
[-C--:B0-----:R-:W-:Y:S01]  /*7410*/  FMUL.FTZ R10, R46, R3.reuse ;  /* 0x000000032e0a7220 */ /* 0x081fe20000410000 */
[----:B------:R-:W-:Y:S01]  /*7420*/  FFMA.FTZ R188, R166, R188, R213 ;  /* 0x000000bca6bc7223 */ /* 0x000fe200000100d5 */
[----:B------:R0:W-:Y:S01]  /*7430*/  STS [R139+0x87c], R6 ;  /* 0x00087c068b007388 */ /* 0x0001e20000000800 */
[----:B------:R-:W-:Y:S01]  /*7440*/  IADD3 R176, PT, PT, R176, -UR6, -R143 ;  /* 0x80000006b0b07c10 */ /* 0x000fe2000fffe88f */
[----:B-1----:R-:W-:Y:S01]  /*7450*/  FMUL.FTZ R172, R45, R170 ;  /* 0x000000aa2dac7220 */ /* 0x002fe20000410000 */
[----:B------:R-:W-:Y:S01]  /*7460*/  FFMA.FTZ R3, R167, R3, R188 ;  /* 0x00000003a7037223 */ /* 0x000fe200000100bc */
[----:B------:R1:W-:Y:S01]  /*7470*/  STS [R139+0x880], R168 ;  /* 0x000880a88b007388 */ /* 0x0003e20000000800 */
[----:B------:R-:W-:-:S02]  /*7480*/  ISETP.GE.AND P6, PT, R176, 0x1, PT ;  /* 0x00000001b000780c */ /* 0x000fc40003fc6270 */
[----:B------:R-:W-:Y:S01]  /*7490*/  FFMA.FTZ R170, R164, R170, R3 ;  /* 0x000000aaa4aa7223 */ /* 0x000fe20000010003 */
[----:B------:R2:W-:Y:S01]  /*74a0*/  STS [R139+0x884], R10 ;  /* 0x0008840a8b007388 */ /* 0x0005e20000000800 */
[----:B------:R-:W-:Y:S02]  /*74b0*/  ISETP.GE.AND P4, PT, R176, 0x41, PT ;  /* 0x00000041b000780c */ /* 0x000fe40003f86270 */
[C---:B0-----:R-:W-:Y:S01]  /*74c0*/  LEA R6, P0, R4.reuse, UR48, 0x2 ;  /* 0x0000003004067c11 */ /* 0x041fe2000f8010ff */
[----:B------:R0:W-:Y:S01]  /*74d0*/  STS [R139+0x888], R172 ;  /* 0x000888ac8b007388 */ /* 0x0001e20000000800 */
[----:B------:R-:W-:Y:S01]  /*74e0*/  FFMA.FTZ R11, R165, R215, R170 ;  /* 0x000000d7a50b7223 */ /* 0x000fe200000100aa */
[C---:B-1----:R-:W-:Y:S02]  /*74f0*/  IADD3 R168, PT, PT, R143.reuse, 0xc0, RZ ;  /* 0x000000c08fa87810 */ /* 0x042fe40007ffe0ff */
[----:B------:R0:W-:Y:S01]  /*7500*/  STS [R139+0x88c], R178 ;  /* 0x00088cb28b007388 */ /* 0x0001e20000000800 */
[----:B------:R-:W-:Y:S01]  /*7510*/  LEA.HI.X R7, R4, UR49, R5, 0x2, P0 ;  /* 0x0000003104077c11 */ /* 0x000fe200080f1405 */
[----:B--2---:R-:W-:Y:S01]  /*7520*/  FFMA.FTZ R10, R76, R220, R219 ;  /* 0x000000dc4c0a7223 */ /* 0x004fe200000100db */
[C---:B------:R-:W-:Y:S01]  /*7530*/  IADD3 R4, PT, PT, R143.reuse, 0x80, RZ ;  /* 0x000000808f047810 */ /* 0x040fe20007ffe0ff */
[----:B------:R-:W-:Y:S01]  /*7540*/  BAR.SYNC.DEFER_BLOCKING 0x0 ;  /* 0x0000000000007b1d */ /* 0x000fe20000010000 */
[----:B------:R-:W-:Y:S01]  /*7550*/  IADD3 R170, PT, PT, R143, 0x100, RZ ;  /* 0x000001008faa7810 */ /* 0x000fe20007ffe0ff */
[----:B------:R-:W-:Y:S01]  /*7560*/  FFMA.FTZ R10, R77, R217, R10 ;  /* 0x000000d94d0a7223 */ /* 0x000fe2000001000a */
[----:B------:R-:W-:-:S02]  /*7570*/  LEA.HI R4, R4, R143, RZ, 0x1b ;  /* 0x0000008f04047211 */ /* 0x000fc400078fd8ff */
[----:B------:R-:W-:Y:S02]  /*7580*/  LEA.HI R168, R168, R143, RZ, 0x1b ;  /* 0x0000008fa8a87211 */ /* 0x000fe400078fd8ff */
[----:B------:R-:W-:Y:S02]  /*7590*/  LEA R5, R4, UR12, 0x2 ;  /* 0x0000000c04057c11 */ /* 0x000fe4000f8e10ff */
[C---:B------:R-:W-:Y:S02]  /*75a0*/  ISETP.GE.AND P3, PT, R176.reuse, 0x81, PT ;  /* 0x00000081b000780c */ /* 0x040fe40003f66270 */
[C---:B------:R-:W-:Y:S02]  /*75b0*/  ISETP.GE.AND P2, PT, R176.reuse, 0xc1, PT ;  /* 0x000000c1b000780c */ /* 0x040fe40003f46270 */
[----:B------:R-:W-:Y:S01]  /*75c0*/  ISETP.GE.AND P0, PT, R176, 0x101, PT ;  /* 0x00000101b000780c */ /* 0x000fe20003f06270 */
[----:B------:R0:W1:Y:S01]  /*75d0*/  LDS R221, [R180+0x950] ;  /* 0x00095000b4dd7984 */ /* 0x0000620000000800 */
[----:B------:R-:W-:Y:S11]  /*75e0*/  @!P6 BRA `(.L_x_4177) ;  /* 0x000000000010e947 */ /* 0x000ff60003800000 */
[----:B------:R-:W-:-:S04]  /*75f0*/  LEA.HI R3, R143, R143, RZ, 0x1b ;  /* 0x0000008f8f037211 */ /* 0x000fc800078fd8ff */
[----:B------:R-:W-:-:S06]  /*7600*/  LEA R3, R3, UR12, 0x2 ;  /* 0x0000000c03037c11 */ /* 0x000fcc000f8e10ff */
[----:B------:R-:W2:Y:S04]  /*7610*/  LDS R3, [R3+0x850] ;  /* 0x0008500003037984 */ /* 0x000ea80000000800 */
[----:B--2---:R2:W-:Y:S02]  /*7620*/  REDG.E.ADD.F32.FTZ.RN.STRONG.GPU desc[UR34][R6.64], R3 ;  /* 0x00000003060079a6 */ /* 0x0045e4000c12f322 */
.L_x_4177:
[----:B------:R-:W-:Y:S05]  /*7630*/  BSYNC.RECONVERGENT B0 ;  /* 0x0000000000007941 */ /* 0x000fea0003800200 */
.L_x_4176:
[----:B------:R-:W-:Y:S01]  /*7640*/  BSSY.RECONVERGENT B0, `(.L_x_4178) ;  /* 0x0000004000007945 */ /* 0x000fe20003800200 */
[----:B------:R-:W-:-:S03]  /*7650*/  ISETP.GE.AND P6, PT, R176, 0x141, PT ;  /* 0x00000141b000780c */ /* 0x000fc60003fc6270 */
[----:B------:R-:W-:Y:S10]  /*7660*/  @!P4 BRA `(.L_x_4179) ;  /* 0x000000000004c947 */ /* 0x000ff40003800000 */
[----:B-1----:R3:W-:Y:S02]  /*7670*/  REDG.E.ADD.F32.FTZ.RN.STRONG.GPU desc[UR34][R6.64+0x100], R221 ;  /* 0x000100dd060079a6 */ /* 0x0027e4000c12f322 */
.L_x_4179:
[----:B------:R-:W-:Y:S05]  /*7680*/  BSYNC.RECONVERGENT B0 ;  /* 0x0000000000007941 */ /* 0x000fea0003800200 */
.L_x_4178:
[----:B--2---:R2:W4:Y:S01]  /*7690*/  LDS R3, [R5+0xa50] ;  /* 0x000a500005037984 */ /* 0x0045220000000800 */
[----:B------:R-:W-:Y:S01]  /*76a0*/  BSSY.RECONVERGENT B0, `(.L_x_4180) ;  /* 0x0000006000007945 */ /* 0x000fe20003800200 */
[----:B------:R-:W-:Y:S02]  /*76b0*/  IADD3 R4, PT, PT, R143, 0x140, RZ ;  /* 0x000001408f047810 */ /* 0x000fe40007ffe0ff */
[----:B------:R-:W-:Y:S02]  /*76c0*/  LEA.HI R170, R170, R143, RZ, 0x1b ;  /* 0x0000008faaaa7211 */ /* 0x000fe400078fd8ff */
[----:B------:R-:W-:Y:S01]  /*76d0*/  LEA R168, R168, UR12, 0x2 ;  /* 0x0000000ca8a87c11 */ /* 0x000fe2000f8e10ff */
[----:B------:R-:W-:Y:S06]  /*76e0*/  @!P3 BRA `(.L_x_4181) ;  /* 0x000000000004b947 */ /* 0x000fec0003800000 */
[----:B----4-:R4:W-:Y:S02]  /*76f0*/  REDG.E.ADD.F32.FTZ.RN.STRONG.GPU desc[UR34][R6.64+0x200], R3 ;  /* 0x00020003060079a6 */ /* 0x0109e4000c12f322 */
.L_x_4181:
[----:B------:R-:W-:Y:S05]  /*7700*/  BSYNC.RECONVERGENT B0 ;  /* 0x0000000000007941 */ /* 0x000fea0003800200 */
.L_x_4180:
[----:B----4-:R4:W0:Y:S01]  /*7710*/  LDS R3, [R168+0xb50] ;  /* 0x000b5000a8037984 */ /* 0x0108220000000800 */
[----:B------:R-:W-:Y:S01]  /*7720*/  BSSY.RECONVERGENT B0, `(.L_x_4182) ;  /* 0x0000005000007945 */ /* 0x000fe20003800200 */
[----:B------:R-:W-:Y:S02]  /*7730*/  LEA.HI R4, R4, R143, RZ, 0x1b ;  /* 0x0000008f04047211 */ /* 0x000fe400078fd8ff */
[----:B------:R-:W-:Y:S01]  /*7740*/  LEA R170, R170, UR12, 0x2 ;  /* 0x0000000caaaa7c11 */ /* 0x000fe2000f8e10ff */
[----:B------:R-:W-:Y:S06]  /*7750*/  @!P2 BRA `(.L_x_4183) ;  /* 0x000000000004a947 */ /* 0x000fec0003800000 */
[----:B0-----:R0:W-:Y:S02]  /*7760*/  REDG.E.ADD.F32.FTZ.RN.STRONG.GPU desc[UR34][R6.64+0x300], R3 ;  /* 0x00030003060079a6 */ /* 0x0011e4000c12f322 */
.L_x_4183:
[----:B------:R-:W-:Y:S05]  /*7770*/  BSYNC.RECONVERGENT B0 ;  /* 0x0000000000007941 */ /* 0x000fea0003800200 */
.L_x_4182:
[----:B0-----:R0:W0:Y:S01]  /*7780*/  LDS R3, [R170+0xc50] ;  /* 0x000c5000aa037984 */ /* 0x0010220000000800 */
[----:B------:R-:W-:Y:S01]  /*7790*/  BSSY.RECONVERGENT B0, `(.L_x_4184) ;  /* 0x0000004000007945 */ /* 0x000fe20003800200 */
[----:B--2---:R-:W-:-:S03]  /*77a0*/  LEA R5, R4, UR12, 0x2 ;  /* 0x0000000c04057c11 */ /* 0x004fc6000f8e10ff */
[----:B------:R-:W-:Y:S05]  /*77b0*/  @!P0 BRA `(.L_x_4185) ;  /* 0x0000000000048947 */ /* 0x000fea0003800000 */
[----:B0-----:R2:W-:Y:S02]  /*77c0*/  REDG.E.ADD.F32.FTZ.RN.STRONG.GPU desc[UR34][R6.64+0x400], R3 ;  /* 0x00040003060079a6 */ /* 0x0015e4000c12f322 */
.L_x_4185:
[----:B------:R-:W-:Y:S05]  /*77d0*/  BSYNC.RECONVERGENT B0 ;  /* 0x0000000000007941 */ /* 0x000fea0003800200 */
.L_x_4184:
[----:B0-2---:R0:W2:Y:S01]  /*77e0*/  LDS R3, [R5+0xd50] ;  /* 0x000d500005037984 */ /* 0x0050a20000000800 */
[----:B------:R-:W-:Y:S01]  /*77f0*/  BSSY.RECONVERGENT B0, `(.L_x_4186) ;  /* 0x0000005000007945 */ /* 0x000fe20003800200 */
[C---:B------:R-:W-:Y:S01]  /*7800*/  VIADD R4, R143.reuse, 0x180 ;  /* 0x000001808f047836 */ /* 0x040fe20000000000 */
[----:B----4-:R-:W-:Y:S02]  /*7810*/  IADD3 R168, PT, PT, R143, 0x1c0, RZ ;  /* 0x000001c08fa87810 */ /* 0x010fe40007ffe0ff */
[----:B------:R-:W-:Y:S05]  /*7820*/  @!P6 BRA `(.L_x_4187) ;  /* 0x000000000004e947 */ /* 0x000fea0003800000 */
[----:B--2---:R4:W-:Y:S02]  /*7830*/  REDG.E.ADD.F32.FTZ.RN.STRONG.GPU desc[UR34][R6.64+0x500], R3 ;  /* 0x00050003060079a6 */ /* 0x0049e4000c12f322 */
.L_x_4187:
[----:B------:R-:W-:Y:S05]  /*7840*/  BSYNC.RECONVERGENT B0 ;  /* 0x0000000000007941 */ /* 0x000fea0003800200 */
.L_x_4186:
[-C--:B------:R-:W-:Y:S01]  /*7850*/  LEA.HI R4, R4, R143.reuse, RZ, 0x1b ;  /* 0x0000008f04047211 */ /* 0x080fe200078fd8ff */
[----:B------:R-:W-:Y:S01]  /*7860*/  BSSY.RECONVERGENT B0, `(.L_x_4188) ;  /* 0x000000e000007945 */ /* 0x000fe20003800200 */
[----:B------:R-:W-:Y:S02]  /*7870*/  ISETP.GE.AND P6, PT, R176, 0x181, PT ;  /* 0x00000181b000780c */ /* 0x000fe40003fc6270 */
[----:B--2-4-:R-:W-:Y:S02]  /*7880*/  LEA R3, R4, UR12, 0x2 ;  /* 0x0000000c04037c11 */ /* 0x014fe4000f8e10ff */
[-C--:B------:R-:W-:Y:S02]  /*7890*/  LEA.HI R168, R168, R143.reuse, RZ, 0x1b ;  /* 0x0000008fa8a87211 */ /* 0x080fe400078fd8ff */
[----:B------:R-:W-:Y:S02]  /*78a0*/  LEA.HI R232, R232, R143, RZ, 0x1b ;  /* 0x0000008fe8e87211 */ /* 0x000fe400078fd8ff */
[----:B------:R-:W2:Y:S01]  /*78b0*/  LDS R3, [R3+0xe50] ;  /* 0x000e500003037984 */ /* 0x000ea20000000800 */
[----:B------:R-:W-:-:S02]  /*78c0*/  IADD3 R170, PT, PT, R143, 0x240, RZ ;  /* 0x000002408faa7810 */ /* 0x000fc40007ffe0ff */
[----:B------:R-:W-:Y:S02]  /*78d0*/  LEA R168, R168, UR12, 0x2 ;  /* 0x0000000ca8a87c11 */ /* 0x000fe4000f8e10ff */
[C---:B------:R-:W-:Y:S02]  /*78e0*/  ISETP.GE.AND P0, PT, R176.reuse, 0x1c1, PT ;  /* 0x000001c1b000780c */ /* 0x040fe40003f06270 */
[C---:B------:R-:W-:Y:S02]  /*78f0*/  ISETP.GE.AND P2, PT, R176.reuse, 0x201, PT ;  /* 0x00000201b000780c */ /* 0x040fe40003f46270 */
[C---:B------:R-:W-:Y:S02]  /*7900*/  ISETP.GE.AND P3, PT, R176.reuse, 0x241, PT ;  /* 0x00000241b000780c */ /* 0x040fe40003f66270 */
[----:B------:R-:W-:Y:S01]  /*7910*/  ISETP.GE.AND P4, PT, R176, 0x281, PT ;  /* 0x00000281b000780c */ /* 0x000fe20003f86270 */
[----:B------:R-:W-:-:S12]  /*7920*/  @!P6 BRA `(.L_x_4189) ;  /* 0x000000000004e947 */ /* 0x000fd80003800000 */
[----:B--2---:R4:W-:Y:S02]  /*7930*/  REDG.E.ADD.F32.FTZ.RN.STRONG.GPU desc[UR34][R6.64+0x600], R3 ;  /* 0x00060003060079a6 */ /* 0x0049e4000c12f322 */
.L_x_4189:
[----:B------:R-:W-:Y:S05]  /*7940*/  BSYNC.RECONVERGENT B0 ;  /* 0x0000000000007941 */ /* 0x000fea0003800200 */
.L_x_4188:
[----:B--2-4-:R2:W4:Y:S01]  /*7950*/  LDS R3, [R168+0xf50] ;  /* 0x000f5000a8037984 */ /* 0x0145220000000800 */
[----:B------:R-:W-:Y:S01]  /*7960*/  BSSY.RECONVERGENT B0, `(.L_x_4190) ;  /* 0x0000006000007945 */ /* 0x000fe20003800200 */
[----:B------:R-:W-:Y:S02]  /*7970*/  IADD3 R4, PT, PT, R143, 0x280, RZ ;  /* 0x000002808f047810 */ /* 0x000fe40007ffe0ff */
[----:B------:R-:W-:Y:S02]  /*7980*/  LEA R232, R232, UR12, 0x2 ;  /* 0x0000000ce8e87c11 */ /* 0x000fe4000f8e10ff */
[----:B------:R-:W-:Y:S01]  /*7990*/  LEA.HI R170, R170, R143, RZ, 0x1b ;  /* 0x0000008faaaa7211 */ /* 0x000fe200078fd8ff */
[----:B------:R-:W-:Y:S06]  /*79a0*/  @!P0 BRA `(.L_x_4191) ;  /* 0x0000000000048947 */ /* 0x000fec0003800000 */
[----:B----4-:R4:W-:Y:S02]  /*79b0*/  REDG.E.ADD.F32.FTZ.RN.STRONG.GPU desc[UR34][R6.64+0x700], R3 ;  /* 0x00070003060079a6 */ /* 0x0109e4000c12f322 */
.L_x_4191:
[----:B------:R-:W-:Y:S05]  /*79c0*/  BSYNC.RECONVERGENT B0 ;  /* 0x0000000000007941 */ /* 0x000fea0003800200 */
.L_x_4190:
[----:B----4-:R4:W0:Y:S01]  /*79d0*/  LDS R3, [R232+0x1050] ;  /* 0x00105000e8037984 */ /* 0x0108220000000800 */
[----:B------:R-:W-:Y:S01]  /*79e0*/  BSSY.RECONVERGENT B0, `(.L_x_4192) ;  /* 0x0000005000007945 */ /* 0x000fe20003800200 */
[----:B------:R-:W-:Y:S02]  /*79f0*/  LEA.HI R4, R4, R143, RZ, 0x1b ;  /* 0x0000008f04047211 */ /* 0x000fe400078fd8ff */
[----:B------:R-:W-:Y:S01]  /*7a00*/  LEA R170, R170, UR12, 0x2 ;  /* 0x0000000caaaa7c11 */ /* 0x000fe2000f8e10ff */
[----:B------:R-:W-:Y:S06]  /*7a10*/  @!P2 BRA `(.L_x_4193) ;  /* 0x000000000004a947 */ /* 0x000fec0003800000 */
[----:B0-----:R0:W-:Y:S02]  /*7a20*/  REDG.E.ADD.F32.FTZ.RN.STRONG.GPU desc[UR34][R6.64+0x800], R3 ;  /* 0x00080003060079a6 */ /* 0x0011e4000c12f322 */
.L_x_4193:
[----:B------:R-:W-:Y:S05]  /*7a30*/  BSYNC.RECONVERGENT B0 ;  /* 0x0000000000007941 */ /* 0x000fea0003800200 */
.L_x_4192:
[----:B0-----:R0:W0:Y:S01]  /*7a40*/  LDS R3, [R170+0x1150] ;  /* 0x00115000aa037984 */ /* 0x0010220000000800 */
[----:B------:R-:W-:Y:S01]  /*7a50*/  BSSY.RECONVERGENT B0, `(.L_x_4194) ;  /* 0x0000004000007945 */ /* 0x000fe20003800200 */
[----:B------:R-:W-:-:S03]  /*7a60*/  LEA R5, R4, UR12, 0x2 ;  /* 0x0000000c04057c11 */ /* 0x000fc6000f8e10ff */
[----:B------:R-:W-:Y:S05]  /*7a70*/  @!P3 BRA `(.L_x_4195) ;  /* 0x000000000004b947 */ /* 0x000fea0003800000 */
[----:B0-----:R0:W-:Y:S02]  /*7a80*/  REDG.E.ADD.F32.FTZ.RN.STRONG.GPU desc[UR34][R6.64+0x900], R3 ;  /* 0x00090003060079a6 */ /* 0x0011e4000c12f322 */
.L_x_4195:
[----:B------:R-:W-:Y:S05]  /*7a90*/  BSYNC.RECONVERGENT B0 ;  /* 0x0000000000007941 */ /* 0x000fea0003800200 */
.L_x_4194:
[----:B0-----:R0:W0:Y:S01]  /*7aa0*/  LDS R3, [R5+0x1250] ;  /* 0x0012500005037984 */ /* 0x0010220000000800 */
[----:B------:R-:W-:Y:S01]  /*7ab0*/  BSSY.RECONVERGENT B0, `(.L_x_4196) ;  /* 0x0000005000007945 */ /* 0x000fe20003800200 */
[C---:B------:R-:W-:Y:S02]  /*7ac0*/  IADD3 R4, PT, PT, R143.reuse, 0x2c0, RZ ;  /* 0x000002c08f047810 */ /* 0x040fe40007ffe0ff */
[----:B--2---:R-:W-:Y:S01]  /*7ad0*/  IADD3 R168, PT, PT, R143, 0x300, RZ ;  /* 0x000003008fa87810 */ /* 0x004fe20007ffe0ff */
[----:B------:R-:W-:Y:S06]  /*7ae0*/  @!P4 BRA `(.L_x_4197) ;  /* 0x000000000004c947 */ /* 0x000fec0003800000 */
[----:B0-----:R2:W-:Y:S02]  /*7af0*/  REDG.E.ADD.F32.FTZ.RN.STRONG.GPU desc[UR34][R6.64+0xa00], R3 ;  /* 0x000a0003060079a6 */ /* 0x0015e4000c12f322 */
.L_x_4197:
[----:B------:R-:W-:Y:S05]  /*7b00*/  BSYNC.RECONVERGENT B0 ;  /* 0x0000000000007941 */ /* 0x000fea0003800200 */
.L_x_4196:
[-C--:B------:R-:W-:Y:S01]  /*7b10*/  LEA.HI R4, R4, R143.reuse, RZ, 0x1b ;  /* 0x0000008f04047211 */ /* 0x080fe200078fd8ff */
[C---:B------:R-:W-:Y:S01]  /*7b20*/  VIADD R170, R143.reuse, 0x340 ;  /* 0x000003408faa7836 */ /* 0x040fe20000000000 */
[----:B------:R-:W-:Y:S01]  /*7b30*/  ISETP.GE.AND P6, PT, R176, 0x2c1, PT ;  /* 0x000002c1b000780c */ /* 0x000fe20003fc6270 */
[----:B------:R-:W-:Y:S01]  /*7b40*/  BSSY.RECONVERGENT B0, `(.L_x_4198) ;  /* 0x000000d000007945 */ /* 0x000fe20003800200 */
[----:B0-2---:R-:W-:Y:S02]  /*7b50*/  LEA R3, R4, UR12, 0x2 ;  /* 0x0000000c04037c11 */ /* 0x005fe4000f8e10ff */
[-C--:B------:R-:W-:Y:S02]  /*7b60*/  LEA.HI R168, R168, R143.reuse, RZ, 0x1b ;  /* 0x0000008fa8a87211 */ /* 0x080fe400078fd8ff */
[----:B------:R-:W-:Y:S02]  /*7b70*/  IADD3 R172, PT, PT, R143, 0x380, RZ ;  /* 0x000003808fac7810 */ /* 0x000fe40007ffe0ff */
        /* <DEDUP_REMOVED lines=9> */
.L_x_4199:
[----:B------:R-:W-:Y:S05]  /*7c10*/  BSYNC.RECONVERGENT B0 ;  /* 0x0000000000007941 */ /* 0x000fea0003800200 */
.L_x_4198:
[----:B0-2---:R0:W2:Y:S01]  /*7c20*/  LDS R3, [R168+0x1450] ;  /* 0x00145000a8037984 */ /* 0x0050a20000000800 */
[----:B------:R-:W-:Y:S01]  /*7c30*/  BSSY.RECONVERGENT B0, `(.L_x_4200) ;  /* 0x0000006000007945 */ /* 0x000fe20003800200 */
[----:B------:R-:W-:Y:S02]  /*7c40*/  IADD3 R4, PT, PT, R143, 0x3c0, RZ ;  /* 0x000003c08f047810 */ /* 0x000fe40007ffe0ff */
[----:B------:R-:W-:Y:S02]  /*7c50*/  LEA.HI R172, R172, R143, RZ, 0x1b ;  /* 0x0000008facac7211 */ /* 0x000fe400078fd8ff */
[----:B------:R-:W-:Y:S01]  /*7c60*/  LEA R170, R170, UR12, 0x2 ;  /* 0x0000000caaaa7c11 */ /* 0x000fe2000f8e10ff */
[----:B------:R-:W-:Y:S06]  /*7c70*/  @!P0 BRA `(.L_x_4201) ;  /* 0x0000000000048947 */ /* 0x000fec0003800000 */
[----:B--2---:R2:W-:Y:S02]  /*7c80*/  REDG.E.ADD.F32.FTZ.RN.STRONG.GPU desc[UR34][R6.64+0xc00], R3 ;  /* 0x000c0003060079a6 */ /* 0x0045e4000c12f322 */
.L_x_4201:
[----:B------:R-:W-:Y:S05]  /*7c90*/  BSYNC.RECONVERGENT B0 ;  /* 0x0000000000007941 */ /* 0x000fea0003800200 */
.L_x_4200:
[----:B--2---:R2:W0:Y:S01]  /*7ca0*/  LDS R3, [R170+0x1550] ;  /* 0x00155000aa037984 */ /* 0x0044220000000800 */
[----:B------:R-:W-:Y:S01]  /*7cb0*/  BSSY.RECONVERGENT B0, `(.L_x_4202) ;  /* 0x0000005000007945 */ /* 0x000fe20003800200 */
[----:B------:R-:W-:Y:S02]  /*7cc0*/  LEA.HI R4, R4, R143, RZ, 0x1b ;  /* 0x0000008f04047211 */ /* 0x000fe400078fd8ff */
[----:B------:R-:W-:Y:S01]  /*7cd0*/  LEA R172, R172, UR12, 0x2 ;  /* 0x0000000cacac7c11 */ /* 0x000fe2000f8e10ff */
[----:B------:R-:W-:Y:S06]  /*7ce0*/  @!P2 BRA `(.L_x_4203) ;  /* 0x000000000004a947 */ /* 0x000fec0003800000 */
[----:B0-----:R0:W-:Y:S02]  /*7cf0*/  REDG.E.ADD.F32.FTZ.RN.STRONG.GPU desc[UR34][R6.64+0xd00], R3 ;  /* 0x000d0003060079a6 */ /* 0x0011e4000c12f322 */
.L_x_4203:
[----:B------:R-:W-:Y:S05]  /*7d00*/  BSYNC.RECONVERGENT B0 ;  /* 0x0000000000007941 */ /* 0x000fea0003800200 */
.L_x_4202:
[----:B0-----:R0:W0:Y:S01]  /*7d10*/  LDS R3, [R172+0x1650] ;  /* 0x00165000ac037984 */ /* 0x0010220000000800 */
[----:B------:R-:W-:Y:S01]  /*7d20*/  BSSY.RECONVERGENT B0, `(.L_x_4204) ;  /* 0x0000004000007945 */ /* 0x000fe20003800200 */
[----:B------:R-:W-:-:S03]  /*7d30*/  LEA R4, R4, UR12, 0x2 ;  /* 0x0000000c04047c11 */ /* 0x000fc6000f8e10ff */
[----:B------:R-:W-:Y:S05]  /*7d40*/  @!P3 BRA `(.L_x_4205) ;  /* 0x000000000004b947 */ /* 0x000fea0003800000 */
[----:B0-----:R0:W-:Y:S02]  /*7d50*/  REDG.E.ADD.F32.FTZ.RN.STRONG.GPU desc[UR34][R6.64+0xe00], R3 ;  /* 0x000e0003060079a6 */ /* 0x0011e4000c12f322 */
.L_x_4205:
[----:B------:R-:W-:Y:S05]  /*7d60*/  BSYNC.RECONVERGENT B0 ;  /* 0x0000000000007941 */ /* 0x000fea0003800200 */
.L_x_4204:
[----:B0-----:R0:W0:Y:S01]  /*7d70*/  LDS R3, [R4+0x1750] ;  /* 0x0017500004037984 */ /* 0x0010220000000800 */
[----:B------:R-:W-:Y:S04]  /*7d80*/  BSSY.RECONVERGENT B0, `(.L_x_4206) ;  /* 0x0000003000007945 */ /* 0x000fe80003800200 */
[----:B------:R-:W-:Y:S05]  /*7d90*/  @!P4 BRA `(.L_x_4207) ;  /* 0x000000000004c947 */ /* 0x000fea0003800000 */
[----:B0-----:R0:W-:Y:S02]  /*7da0*/  REDG.E.ADD.F32.FTZ.RN.STRONG.GPU desc[UR34][R6.64+0xf00], R3 ;  /* 0x000f0003060079a6 */ /* 0x0011e4000c12f322 */
.L_x_4207:
[----:B------:R-:W-:Y:S05]  /*7db0*/  BSYNC.RECONVERGENT B0 ;  /* 0x0000000000007941 */ /* 0x000fea0003800200 */
.L_x_4206:
[----:B0-----:R-:W0:Y:S01]  /*7dc0*/  SHFL.DOWN PT, R4, R11, 0x1, 0x1f ;  /* 0x08201f000b047f89 */ /* 0x001e2200000e0000 */
[----:B------:R-:W-:Y:S01]  /*7dd0*/  ISETP.GT.AND P0, PT, R123, 0x1e, PT ;  /* 0x0000001e7b00780c */ /* 0x000fe20003f04270 */
[----:B------:R-:W-:Y:S01]  /*7de0*/  FMUL.FTZ R5, R152, R203 ;  /* 0x000000cb98057220 */ /* 0x000fe20000410000 */
[----:B------:R-:W-:Y:S01]  /*7df0*/  BSSY.RECONVERGENT B0, `(.L_x_4208) ;  /* 0x000008b000007945 */ /* 0x000fe20003800200 */
[----:B------:R-:W5:Y:S02]  /*7e00*/  SHFL.DOWN PT, R3, R10, 0x1, 0x1f ;  /* 0x08201f000a037f89 */ /* 0x000f6400000e0000 */
[----:B------:R-:W-:-:S08]  /*7e10*/  FFMA.FTZ R14, R31, R5, R14 ;  /* 0x000000051f0e7223 */ /* 0x000fd0000001000e */
[----:B0-----:R-:W-:Y:S01]  /*7e20*/  @!P0 FADD.FTZ R11, R11, R4 ;  /* 0x000000040b0b8221 */ /* 0x001fe20000010000 */
[-C--:B------:R-:W-:Y:S01]  /*7e30*/  FMUL.FTZ R4, R146, R199.reuse ;  /* 0x000000c792047220 */ /* 0x080fe20000410000 */
[----:B------:R-:W-:Y:S01]  /*7e40*/  FMUL.FTZ R199, R150, R199 ;  /* 0x000000c796c77220 */ /* 0x000fe20000410000 */
[----:B------:R-:W-:Y:S01]  /*7e50*/  FMUL.FTZ R150, R151, R207 ;  /* 0x000000cf97967220 */ /* 0x000fe20000410000 */
[----:B-----5:R-:W-:Y:S01]  /*7e60*/  @!P0 FADD.FTZ R10, R10, R3 ;  /* 0x000000030a0a8221 */ /* 0x020fe20000010000 */
[----:B---3--:R-:W0:Y:S01]  /*7e70*/  SHFL.DOWN PT, R6, R11, 0x2, 0x1f ;  /* 0x08401f000b067f89 */ /* 0x008e2200000e0000 */
[----:B------:R-:W-:Y:S01]  /*7e80*/  ISETP.GT.AND P0, PT, R123, 0x1d, PT ;  /* 0x0000001d7b00780c */ /* 0x000fe20003f04270 */
[----:B------:R-:W-:Y:S01]  /*7e90*/  FMUL.FTZ R165, R165, R4 ;  /* 0x00000004a5a57220 */ /* 0x000fe20000410000 */
[C---:B------:R-:W-:Y:S01]  /*7ea0*/  FMUL.FTZ R4, R146.reuse, R203 ;  /* 0x000000cb92047220 */ /* 0x040fe20000410000 */
[----:B------:R-:W3:Y:S01]  /*7eb0*/  SHFL.DOWN PT, R3, R10, 0x2, 0x1f ;  /* 0x08401f000a037f89 */ /* 0x000ee200000e0000 */
[----:B------:R-:W-:Y:S01]  /*7ec0*/  FMUL.FTZ R207, R146, R207 ;  /* 0x000000cf92cf7220 */ /* 0x000fe20000410000 */
[----:B------:R-:W-:Y:S01]  /*7ed0*/  FFMA.FTZ R152, R44, R199, R165 ;  /* 0x000000c72c987223 */ /* 0x000fe200000100a5 */
[----:B------:R-:W-:Y:S01]  /*7ee0*/  FMUL.FTZ R167, R167, R4 ;  /* 0x00000004a7a77220 */ /* 0x000fe20000410000 */
[----:B------:R-:W-:Y:S01]  /*7ef0*/  FMUL.FTZ R4, R146, R205 ;  /* 0x000000cd92047220 */ /* 0x000fe20000410000 */
[----:B------:R-:W-:Y:S01]  /*7f00*/  FMUL.FTZ R164, R164, R207 ;  /* 0x000000cfa4a47220 */ /* 0x000fe20000410000 */
[----:B------:R-:W-:Y:S01]  /*7f10*/  FADD.FTZ R75, R152, R75 ;  /* 0x0000004b984b7221 */ /* 0x000fe20000010000 */
[----:B------:R-:W-:Y:S01]  /*7f20*/  FFMA.FTZ R152, R46, R5, R167 ;  /* 0x000000052e987223 */ /* 0x000fe200000100a7 */
[-C--:B------:R-:W-:Y:S01]  /*7f30*/  FFMA.FTZ R13, R28, R150.reuse, R13 ;  /* 0x000000961c0d7223 */ /* 0x080fe2000001000d */
[----:B------:R-:W-:Y:S01]  /*7f40*/  FFMA.FTZ R7, R45, R150, R164 ;  /* 0x000000962d077223 */ /* 0x000fe200000100a4 */
[----:B------:R-:W-:Y:S01]  /*7f50*/  FMUL.FTZ R175, R175, R4 ;  /* 0x00000004afaf7220 */ /* 0x000fe20000410000 */
[----:B------:R-:W-:Y:S01]  /*7f60*/  FMUL.FTZ R150, R155, R211 ;  /* 0x000000d39b967220 */ /* 0x000fe20000410000 */
[C---:B------:R-:W-:Y:S01]  /*7f70*/  FMUL.FTZ R4, R146.reuse, R197 ;  /* 0x000000c592047220 */ /* 0x040fe20000410000 */
[----:B------:R-:W-:Y:S01]  /*7f80*/  FMUL.FTZ R211, R146, R211 ;  /* 0x000000d392d37220 */ /* 0x000fe20000410000 */
[----:B------:R-:W-:Y:S01]  /*7f90*/  FADD.FTZ R73, R152, R73 ;  /* 0x0000004998497221 */ /* 0x000fe20000010000 */
[----:B------:R-:W-:Y:S01]  /*7fa0*/  FADD.FTZ R74, R7, R74 ;  /* 0x0000004a074a7221 */ /* 0x000fe20000010000 */
[----:B------:R-:W-:Y:S01]  /*7fb0*/  FMUL.FTZ R5, R156, R197 ;  /* 0x000000c59c057220 */ /* 0x000fe20000410000 */
[----:B------:R-:W-:Y:S01]  /*7fc0*/  FMUL.FTZ R177, R177, R4 ;  /* 0x00000004b1b17220 */ /* 0x000fe20000410000 */
[----:B------:R-:W-:Y:S01]  /*7fd0*/  FMUL.FTZ R174, R174, R211 ;  /* 0x000000d3aeae7220 */ /* 0x000fe20000410000 */
[C---:B------:R-:W-:Y:S01]  /*7fe0*/  FMUL.FTZ R4, R146.reuse, R189 ;  /* 0x000000bd92047220 */ /* 0x040fe20000410000 */
[----:B0-----:R-:W-:Y:S01]  /*7ff0*/  @!P0 FADD.FTZ R11, R11, R6 ;  /* 0x000000060b0b8221 */ /* 0x001fe20000010000 */
[-C--:B------:R-:W-:Y:S01]  /*8000*/  FMUL.FTZ R6, R153, R209.reuse ;  /* 0x000000d199067220 */ /* 0x080fe20000410000 */
[----:B------:R-:W-:Y:S01]  /*8010*/  FMUL.FTZ R209, R146, R209 ;  /* 0x000000d192d17220 */ /* 0x000fe20000410000 */
[----:B------:R-:W-:Y:S01]  /*8020*/  FFMA.FTZ R17, R32, R150, R17 ;  /* 0x0000009620117223 */ /* 0x000fe20000010011 */
[----:B---3--:R-:W-:Y:S01]  /*8030*/  @!P0 FADD.FTZ R10, R10, R3 ;  /* 0x000000030a0a8221 */ /* 0x008fe20000010000 */
[----:B------:R-:W0:Y:S01]  /*8040*/  SHFL.DOWN PT, R168, R11, 0x4, 0x1f ;  /* 0x08801f000ba87f89 */ /* 0x000e2200000e0000 */
[----:B------:R-:W-:Y:S01]  /*8050*/  ISETP.GT.AND P0, PT, R123, 0x1b, PT ;  /* 0x0000001b7b00780c */ /* 0x000fe20003f04270 */
[----:B------:R-:W-:Y:S01]  /*8060*/  FMUL.FTZ R3, R154, R205 ;  /* 0x000000cd9a037220 */ /* 0x000fe20000410000 */
[----:B------:R-:W-:Y:S01]  /*8070*/  FMUL.FTZ R166, R166, R209 ;  /* 0x000000d1a6a67220 */ /* 0x000fe20000410000 */
[----:B------:R-:W3:Y:S01]  /*8080*/  SHFL.DOWN PT, R151, R10, 0x4, 0x1f ;  /* 0x08801f000a977f89 */ /* 0x000ee200000e0000 */
[-C--:B------:R-:W-:Y:S01]  /*8090*/  FFMA.FTZ R15, R30, R6.reuse, R15 ;  /* 0x000000061e0f7223 */ /* 0x080fe2000001000f */
[----:B------:R-:W-:Y:S01]  /*80a0*/  FFMA.FTZ R152, R48, R3, R175 ;  /* 0x0000000330987223 */ /* 0x000fe200000100af */
[----:B------:R-:W-:Y:S01]  /*80b0*/  FFMA.FTZ R7, R47, R6, R166 ;  /* 0x000000062f077223 */ /* 0x000fe200000100a6 */
[-C--:B------:R-:W-:Y:S01]  /*80c0*/  FMUL.FTZ R6, R157, R195.reuse ;  /* 0x000000c39d067220 */ /* 0x080fe20000410000 */
[----:B------:R-:W-:Y:S01]  /*80d0*/  FMUL.FTZ R195, R146, R195 ;  /* 0x000000c392c37220 */ /* 0x000fe20000410000 */
[----:B------:R-:W-:Y:S01]  /*80e0*/  FADD.FTZ R71, R152, R71 ;  /* 0x0000004798477221 */ /* 0x000fe20000010000 */
[----:B------:R-:W-:Y:S01]  /*80f0*/  FFMA.FTZ R16, R33, R3, R16 ;  /* 0x0000000321107223 */ /* 0x000fe20000010010 */
[----:B------:R-:W-:Y:S01]  /*8100*/  FADD.FTZ R72, R7, R72 ;  /* 0x0000004807487221 */ /* 0x000fe20000010000 */
[----:B------:R-:W-:Y:S01]  /*8110*/  FFMA.FTZ R152, R50, R5, R177 ;  /* 0x0000000532987223 */ /* 0x000fe200000100b1 */
[----:B------:R-:W-:Y:S01]  /*8120*/  FFMA.FTZ R7, R49, R150, R174 ;  /* 0x0000009631077223 */ /* 0x000fe200000100ae */
[----:B------:R-:W-:Y:S01]  /*8130*/  FMUL.FTZ R3, R158, R189 ;  /* 0x000000bd9e037220 */ /* 0x000fe20000410000 */
[----:B------:R-:W-:Y:S01]  /*8140*/  FMUL.FTZ R185, R185, R4 ;  /* 0x00000004b9b97220 */ /* 0x000fe20000410000 */
[----:B------:R-:W-:Y:S01]  /*8150*/  FMUL.FTZ R182, R182, R195 ;  /* 0x000000c3b6b67220 */ /* 0x000fe20000410000 */
[----:B------:R-:W-:Y:S01]  /*8160*/  FMUL.FTZ R150, R159, R191 ;  /* 0x000000bf9f967220 */ /* 0x000fe20000410000 */
[C---:B------:R-:W-:Y:S01]  /*8170*/  FMUL.FTZ R4, R146.reuse, R181 ;  /* 0x000000b592047220 */ /* 0x040fe20000410000 */
[----:B------:R-:W-:Y:S01]  /*8180*/  FMUL.FTZ R191, R146, R191 ;  /* 0x000000bf92bf7220 */ /* 0x000fe20000410000 */
[----:B------:R-:W-:Y:S01]  /*8190*/  FADD.FTZ R69, R152, R69 ;  /* 0x0000004598457221 */ /* 0x000fe20000010000 */
[----:B------:R-:W-:Y:S01]  /*81a0*/  FFMA.FTZ R18, R35, R5, R18 ;  /* 0x0000000523127223 */ /* 0x000fe20000010012 */
[----:B------:R-:W-:Y:S01]  /*81b0*/  FADD.FTZ R70, R7, R70 ;  /* 0x0000004607467221 */ /* 0x000fe20000010000 */
[----:B0-----:R-:W-:Y:S01]  /*81c0*/  @!P0 FADD.FTZ R11, R11, R168 ;  /* 0x000000a80b0b8221 */ /* 0x001fe20000010000 */
[----:B------:R-:W-:Y:S01]  /*81d0*/  FFMA.FTZ R152, R52, R3, R185 ;  /* 0x0000000334987223 */ /* 0x000fe200000100b9 */
[-C--:B------:R-:W-:Y:S01]  /*81e0*/  FFMA.FTZ R19, R34, R6.reuse, R19 ;  /* 0x0000000622137223 */ /* 0x080fe20000010013 */
[----:B------:R-:W-:Y:S01]  /*81f0*/  FFMA.FTZ R7, R51, R6, R182 ;  /* 0x0000000633077223 */ /* 0x000fe200000100b6 */
[----:B---3--:R-:W-:Y:S01]  /*8200*/  @!P0 FADD.FTZ R10, R10, R151 ;  /* 0x000000970a0a8221 */ /* 0x008fe20000010000 */
[----:B------:R-:W0:Y:S01]  /*8210*/  SHFL.DOWN PT, R154, R11, 0x8, 0x1f ;  /* 0x09001f000b9a7f89 */ /* 0x000e2200000e0000 */
[----:B------:R-:W-:Y:S01]  /*8220*/  ISETP.GT.AND P0, PT, R123, 0x17, PT ;  /* 0x000000177b00780c */ /* 0x000fe20003f04270 */
[----:B------:R-:W-:Y:S01]  /*8230*/  FMUL.FTZ R5, R160, R181 ;  /* 0x000000b5a0057220 */ /* 0x000fe20000410000 */
[----:B------:R-:W-:Y:S01]  /*8240*/  FMUL.FTZ R187, R187, R4 ;  /* 0x00000004bbbb7220 */ /* 0x000fe20000410000 */
[----:B------:R-:W3:Y:S01]  /*8250*/  SHFL.DOWN PT, R151, R10, 0x8, 0x1f ;  /* 0x09001f000a977f89 */ /* 0x000ee200000e0000 */
[----:B------:R-:W-:Y:S01]  /*8260*/  FMUL.FTZ R184, R184, R191 ;  /* 0x000000bfb8b87220 */ /* 0x000fe20000410000 */
[----:B------:R-:W-:Y:S01]  /*8270*/  FMUL.FTZ R6, R161, R183 ;  /* 0x000000b7a1067220 */ /* 0x000fe20000410000 */
[C---:B------:R-:W-:Y:S01]  /*8280*/  FMUL.FTZ R4, R146.reuse, R179 ;  /* 0x000000b392047220 */ /* 0x040fe20000410000 */
        /* <DEDUP_REMOVED lines=9> */
[----:B------:R-:W-:Y:S01]  /*8320*/  FADD.FTZ R65, R152, R65 ;  /* 0x0000004198417221 */ /* 0x000fe20000010000 */
[----:B------:R-:W-:Y:S01]  /*8330*/  FFMA.FTZ R22, R39, R5, R22 ;  /* 0x0000000527167223 */ /* 0x000fe20000010016 */
[----:B------:R-:W-:Y:S01]  /*8340*/  FADD.FTZ R66, R7, R66 ;  /* 0x0000004207427221 */ /* 0x000fe20000010000 */
[-C--:B------:R-:W-:Y:S01]  /*8350*/  FFMA.FTZ R24, R41, R3.reuse, R24 ;  /* 0x0000000329187223 */ /* 0x080fe20000010018 */
[----:B------:R-:W-:Y:S01]  /*8360*/  FFMA.FTZ R152, R56, R3, R193 ;  /* 0x0000000338987223 */ /* 0x000fe200000100c1 */
[----:B------:R-:W-:Y:S01]  /*8370*/  FFMA.FTZ R21, R36, R150, R21 ;  /* 0x0000009624157223 */ /* 0x000fe20000010015 */
[-C--:B------:R-:W-:Y:S01]  /*8380*/  FFMA.FTZ R23, R38, R6.reuse, R23 ;  /* 0x0000000626177223 */ /* 0x080fe20000010017 */
[----:B0-----:R-:W-:Y:S01]  /*8390*/  @!P0 FADD.FTZ R11, R11, R154 ;  /* 0x0000009a0b0b8221 */ /* 0x001fe20000010000 */
[----:B------:R-:W-:Y:S01]  /*83a0*/  FFMA.FTZ R7, R55, R6, R190 ;  /* 0x0000000637077223 */ /* 0x000fe200000100be */
[----:B------:R-:W-:Y:S01]  /*83b0*/  FMUL.FTZ R3, R148, R169 ;  /* 0x000000a994037220 */ /* 0x000fe20000410000 */
[----:B------:R-:W-:Y:S01]  /*83c0*/  FMUL.FTZ R150, R163, R171 ;  /* 0x000000aba3967220 */ /* 0x000fe20000410000 */
[----:B---3--:R-:W-:Y:S01]  /*83d0*/  @!P0 FADD.FTZ R10, R10, R151 ;  /* 0x000000970a0a8221 */ /* 0x008fe20000010000 */
[----:B------:R-:W0:Y:S01]  /*83e0*/  SHFL.DOWN PT, R154, R11, 0x10, 0x1f ;  /* 0x0a001f000b9a7f89 */ /* 0x000e2200000e0000 */
[----:B------:R-:W-:Y:S01]  /*83f0*/  ISETP.NE.AND P0, PT, R123, RZ, PT ;  /* 0x000000ff7b00720c */ /* 0x000fe20003f05270 */
[C---:B------:R-:W-:Y:S01]  /*8400*/  FMUL.FTZ R148, R146.reuse, R169 ;  /* 0x000000a992947220 */ /* 0x040fe20000410000 */
[----:B------:R-:W-:Y:S01]  /*8410*/  FMUL.FTZ R6, R149, R173 ;  /* 0x000000ad95067220 */ /* 0x000fe20000410000 */
[----:B------:R-:W3:Y:S01]  /*8420*/  SHFL.DOWN PT, R151, R10, 0x10, 0x1f ;  /* 0x0a001f000a977f89 */ /* 0x000ee200000e0000 */
[C---:B------:R-:W-:Y:S01]  /*8430*/  FMUL.FTZ R171, R146.reuse, R171 ;  /* 0x000000ab92ab7220 */ /* 0x040fe20000410000 */
[----:B------:R-:W-:Y:S01]  /*8440*/  FMUL.FTZ R173, R146, R173 ;  /* 0x000000ad92ad7220 */ /* 0x000fe20000410000 */
[----:B------:R-:W-:Y:S01]  /*8450*/  FMUL.FTZ R225, R225, R148 ;  /* 0x00000094e1e17220 */ /* 0x000fe20000410000 */
[----:B------:R-:W-:Y:S01]  /*8460*/  FADD.FTZ R64, R7, R64 ;  /* 0x0000004007407221 */ /* 0x000fe20000010000 */
[----:B------:R-:W-:Y:S01]  /*8470*/  FMUL.FTZ R194, R194, R171 ;  /* 0x000000abc2c27220 */ /* 0x000fe20000410000 */
[----:B------:R-:W-:Y:S01]  /*8480*/  FMUL.FTZ R2, R2, R173 ;  /* 0x000000ad02027220 */ /* 0x000fe20000410000 */
[-C--:B------:R-:W-:Y:S01]  /*8490*/  FFMA.FTZ R26, R43, R3.reuse, R26 ;  /* 0x000000032b1a7223 */ /* 0x080fe2000001001a */
[----:B------:R-:W-:Y:S01]  /*84a0*/  FFMA.FTZ R146, R58, R3, R225 ;  /* 0x000000033a927223 */ /* 0x000fe200000100e1 */
[----:B------:R-:W-:Y:S01]  /*84b0*/  FFMA.FTZ R7, R57, R150, R194 ;  /* 0x0000009639077223 */ /* 0x000fe200000100c2 */
[----:B------:R-:W-:Y:S01]  /*84c0*/  @!P0 SHF.R.U32.HI R5, RZ, 0x2, R143 ;  /* 0x00000002ff058819 */ /* 0x000fe2000001168f */
[----:B------:R-:W-:Y:S01]  /*84d0*/  FFMA.FTZ R3, R59, R6, R2 ;  /* 0x000000063b037223 */ /* 0x000fe20000010002 */
[----:B------:R-:W-:Y:S01]  /*84e0*/  FFMA.FTZ R12, R29, R199, R12 ;  /* 0x000000c71d0c7223 */ /* 0x000fe2000001000c */
[----:B------:R-:W-:Y:S01]  /*84f0*/  FFMA.FTZ R25, R40, R150, R25 ;  /* 0x0000009628197223 */ /* 0x000fe20000010019 */
[----:B------:R-:W-:Y:S01]  /*8500*/  @!P0 LOP3.LUT R153, R5, 0xf8, RZ, 0xc0, !PT ;  /* 0x000000f805998812 */ /* 0x000fe200078ec0ff */
[----:B------:R-:W-:Y:S01]  /*8510*/  FADD.FTZ R63, R152, R63 ;  /* 0x0000003f983f7221 */ /* 0x000fe20000010000 */
[----:B------:R-:W-:Y:S01]  /*8520*/  FFMA.FTZ R27, R42, R6, R27 ;  /* 0x000000062a1b7223 */ /* 0x000fe2000001001b */
[----:B------:R-:W-:Y:S01]  /*8530*/  FADD.FTZ R62, R7, R62 ;  /* 0x0000003e073e7221 */ /* 0x000fe20000010000 */
[----:B------:R-:W-:Y:S01]  /*8540*/  FADD.FTZ R61, R146, R61 ;  /* 0x0000003d923d7221 */ /* 0x000fe20000010000 */
[----:B------:R-:W-:Y:S01]  /*8550*/  FADD.FTZ R60, R3, R60 ;  /* 0x0000003c033c7221 */ /* 0x000fe20000010000 */
[----:B0-----:R-:W-:Y:S01]  /*8560*/  FADD.FTZ R4, R11, R154 ;  /* 0x0000009a0b047221 */ /* 0x001fe20000010000 */
[----:B---3--:R-:W-:-:S05]  /*8570*/  FADD.FTZ R5, R10, R151 ;  /* 0x000000970a057221 */ /* 0x008fca0000010000 */
[----:B------:R0:W-:Y:S01]  /*8580*/  @!P0 STS.64 [R153+UR12+0x18d8], R4 ;  /* 0x0018d80499008988 */ /* 0x0001e20008000a0c */
[----:B------:R-:W-:Y:S06]  /*8590*/  BAR.SYNC.DEFER_BLOCKING 0x0 ;  /* 0x0000000000007b1d */ /* 0x000fec0000010000 */
[----:B------:R-:W-:Y:S05]  /*85a0*/  @P5 BRA `(.L_x_4209) ;  /* 0x00000000003c5947 */ /* 0x000fea0003800000 */
[----:B------:R-:W-:Y:S01]  /*85b0*/  UISETP.NE.AND UP0, UPT, UR22, UR51, UPT ;  /* 0x000000331600728c */ /* 0x000fe2000bf05270 */
[----:B------:R-:W3:Y:S01]  /*85c0*/  LDS.64 R2, [UR12+0x18e0] ;  /* 0x0018e00cff027984 */ /* 0x000ee20008000a00 */
[----:B------:R-:W-:Y:S01]  /*85d0*/  ULEA UR10, UR8, UR12, 0x2 ;  /* 0x0000000c080a7291 */ /* 0x000fe2000f8e10ff */
[----:B------:R-:W-:-:S03]  /*85e0*/  ISETP.GT.AND P0, PT, R123, 0xf, PT ;  /* 0x0000000f7b00780c */ /* 0x000fc60003f04270 */
[----:B------:R-:W-:Y:S02]  /*85f0*/  PLOP3.LUT P2, PT, PT, PT, UP0, 0x80, 0x8 ;  /* 0x000000000008781c */ /* 0x000fe40003f4f008 */
[----:B------:R-:W-:Y:S02]  /*8600*/  FSEL R10, R10, R5, P0 ;  /* 0x000000050a0a7208 */ /* 0x000fe40000000000 */
[----:B------:R-:W-:-:S09]  /*8610*/  FSEL R11, R11, R4, P0 ;  /* 0x000000040b0b7208 */ /* 0x000fd20000000000 */
[----:B------:R-:W5:Y:S04]  /*8620*/  @P2 LDS R6, [UR10+0x3210] ;  /* 0x0032100aff062984 */ /* 0x000f680008000800 */
[----:B------:R-:W1:Y:S01]  /*8630*/  @P2 LDS R7, [UR10+0x2e10] ;  /* 0x002e100aff072984 */ /* 0x000e620008000800 */
[----:B---3--:R-:W-:Y:S01]  /*8640*/  FADD.FTZ R3, R3, R10 ;  /* 0x0000000a03037221 */ /* 0x008fe20000010000 */
[----:B------:R-:W-:-:S03]  /*8650*/  FADD.FTZ R2, R2, R11 ;  /* 0x0000000b02027221 */ /* 0x000fc60000010000 */
[----:B-----5:R-:W-:Y:S01]  /*8660*/  @P2 FADD.FTZ R3, R3, R6 ;  /* 0x0000000603032221 */ /* 0x020fe20000010000 */
[----:B-1----:R-:W-:-:S04]  /*8670*/  @P2 FADD.FTZ R2, R2, R7 ;  /* 0x0000000702022221 */ /* 0x002fc80000010000 */
[----:B------:R3:W-:Y:S04]  /*8680*/  STS [UR10+0x3210], R3 ;  /* 0x00321003ff007988 */ /* 0x0007e8000800080a */
[----:B------:R3:W-:Y:S02]  /*8690*/  STS [UR10+0x2e10], R2 ;  /* 0x002e1002ff007988 */ /* 0x0007e4000800080a */
.L_x_4209:
[----:B------:R-:W-:Y:S05]  /*86a0*/  BSYNC.RECONVERGENT B0 ;  /* 0x0000000000007941 */ /* 0x000fea0003800200 */
.L_x_4208:
[----:B------:R-:W-:-:S04]  /*86b0*/  UIADD3 UR8, UPT, UPT, UR8, 0x1, URZ ;  /* 0x0000000108087890 */ /* 0x000fc8000fffe0ff */
[----:B------:R-:W-:-:S09]  /*86c0*/  UISETP.GE.AND UP0, UPT, UR8, UR52, UPT ;  /* 0x000000340800728c */ /* 0x000fd2000bf06270 */
[----:B------:R-:W-:Y:S05]  /*86d0*/  BRA.U !UP0, `(.L_x_4210) ;  /* 0xffffffc508d47547 */ /* 0x000fea000b83ffff */
.L_x_4165:
[----:B------:R-:W-:Y:S01]  /*86e0*/  BAR.SYNC.DEFER_BLOCKING 0x0 ;  /* 0x0000000000007b1d */ /* 0x000fe20000010000 */
[----:B------:R-:W-:Y:S01]  /*86f0*/  F2FP.F16.F32.PACK_AB R26, R26, R27 ;  /* 0x0000001b1a1a723e */ /* 0x000fe200000000ff */
[----:B------:R-:W-:Y:S01]  /*8700*/  UIADD3 UR13, UPT, UPT, -UR6, UR13, URZ ;  /* 0x0000000d060d7290 */ /* 0x000fe2000fffe1ff */
[----:B------:R-:W-:Y:S01]  /*8710*/  F2FP.F16.F32.PACK_AB R24, R24, R25 ;  /* 0x000000191818723e */ /* 0x000fe200000000ff */
[----:B------:R-:W-:Y:S01]  /*8720*/  UIADD3 UR32, UP0, UPT, UR32, -0x800, URZ ;  /* 0xfffff80020207890 */ /* 0x000fe2000ff1e0ff */
[----:B------:R-:W-:Y:S01]  /*8730*/  F2FP.F16.F32.PACK_AB R22, R22, R23 ;  /* 0x000000171616723e */ /* 0x000fe200000000ff */
[----:B------:R-:W5:Y:S01]  /*8740*/  LDCU.64 UR10, c[0x0][0x4f8] ;  /* 0x00009f00ff0a77ac */ /* 0x000f620008000a00 */
[----:B------:R-:W-:Y:S02]  /*8750*/  PRMT R0, R26, 0x7632, R0 ;  /* 0x000076321a007816 */ /* 0x000fe40000000000 */
[----:B---3--:R-:W-:Y:S01]  /*8760*/  PRMT R2, R24, 0x7632, R2 ;  /* 0x0000763218027816 */ /* 0x008fe20000000002 */
[----:B------:R-:W3:Y:S01]  /*8770*/  LDCU.64 UR14, c[0x0][0x500] ;  /* 0x0000a000ff0e77ac */ /* 0x000ee20008000a00 */
[----:B------:R-:W-:-:S02]  /*8780*/  F2FP.F16.F32.PACK_AB R20, R20, R21 ;  /* 0x000000151414723e */ /* 0x000fc400000000ff */
[----:B------:R-:W-:Y:S01]  /*8790*/  PRMT R3, R22, 0x7632, R3 ;  /* 0x0000763216037816 */ /* 0x000fe20000000003 */
[----:B------:R-:W-:Y:S01]  /*87a0*/  UMOV UR7, URZ ;  /* 0x000000ff00077c82 */ /* 0x000fe20008000000 */
[----:B------:R-:W-:Y:S01]  /*87b0*/  F2FP.F16.F32.PACK_AB R18, R18, R19 ;  /* 0x000000131212723e */ /* 0x000fe200000000ff */
[----:B------:R-:W-:Y:S01]  /*87c0*/  UIADD3.X UR31, UPT, UPT, UR31, -0x1, URZ, UP0, !UPT ;  /* 0xffffffff1f1f7890 */ /* 0x000fe200087fe4ff */
[----:B0-----:R-:W-:Y:S01]  /*87d0*/  PRMT R4, R20, 0x7632, R4 ;  /* 0x0000763214047816 */ /* 0x001fe20000000004 */
[----:B------:R-:W-:Y:S01]  /*87e0*/  UISETP.GT.AND UP0, UPT, UR22, 0x1, UPT ;  /* 0x000000011600788c */ /* 0x000fe2000bf04270 */
[----:B------:R-:W-:Y:S01]  /*87f0*/  F2FP.F16.F32.PACK_AB R16, R16, R17 ;  /* 0x000000111010723e */ /* 0x000fe200000000ff */
[----:B------:R-:W-:Y:S01]  /*8800*/  UIADD3 UR24, UP1, UPT, UR24, -0x800, URZ ;  /* 0xfffff80018187890 */ /* 0x000fe2000ff3e0ff */
[----:B------:R-:W-:Y:S01]  /*8810*/  F2FP.F16.F32.PACK_AB R14, R14, R15 ;  /* 0x0000000f0e0e723e */ /* 0x000fe200000000ff */
[----:B------:R-:W-:Y:S01]  /*8820*/  UIADD3 UR27, UP2, UPT, UR27, -0x800, URZ ;  /* 0xfffff8001b1b7890 */ /* 0x000fe2000ff5e0ff */
[----:B------:R-:W-:Y:S01]  /*8830*/  F2FP.F16.F32.PACK_AB R12, R12, R13 ;  /* 0x0000000d0c0c723e */ /* 0x000fe200000000ff */
[----:B------:R-:W-:Y:S01]  /*8840*/  STS.U16 [R106], R26 ;  /* 0x0000001a6a007388 */ /* 0x000fe20000000400 */
[----:B------:R-:W-:Y:S01]  /*8850*/  MOV R6, UR13 ;  /* 0x0000000d00067c02 */ /* 0x000fe20008000f00 */
[----:B-----5:R-:W-:Y:S01]  /*8860*/  UIMAD.WIDE.U32 UR8, UR33, UR10, UR6 ;  /* 0x0000000a210872a5 */ /* 0x020fe2000f8e0006 */
[----:B------:R-:W-:Y:S01]  /*8870*/  PRMT R45, R12, 0x7632, R45 ;  /* 0x000076320c2d7816 */ /* 0x000fe2000000002d */
[----:B------:R0:W-:Y:S01]  /*8880*/  STS.U16 [R105+0x2], R0 ;  /* 0x0000020069007388 */ /* 0x0001e20000000400 */
[----:B------:R-:W-:-:S02]  /*8890*/  UIADD3 UR29, UP3, UPT, UR29, -0x800, URZ ;  /* 0xfffff8001d1d7890 */ /* 0x000fc4000ff7e0ff */
[----:B------:R-:W-:Y:S01]  /*88a0*/  UIMAD UR9, UR33, UR11, UR9 ;  /* 0x0000000b210972a4 */ /* 0x000fe2000f8e0209 */
[----:B------:R-:W-:Y:S01]  /*88b0*/  STS.U16 [R104+0x4], R24 ;  /* 0x0000041868007388 */ /* 0x000fe20000000400 */
[----:B------:R-:W5:Y:S03]  /*88c0*/  LDCU.64 UR10, c[0x0][0x550] ;  /* 0x0000aa00ff0a77ac */ /* 0x000f660008000a00 */
[----:B------:R1:W-:Y:S01]  /*88d0*/  STS.U16 [R103+0x6], R2 ;  /* 0x0000060267007388 */ /* 0x0003e20000000400 */
[----:B---3--:R-:W-:Y:S01]  /*88e0*/  UIMAD.WIDE.U32 UR8, UR16, UR14, UR8 ;  /* 0x0000000e100872a5 */ /* 0x008fe2000f8e0008 */
[----:B0-----:R-:W-:Y:S01]  /*88f0*/  PRMT R0, R18, 0x7632, R0 ;  /* 0x0000763212007816 */ /* 0x001fe20000000000 */
[----:B------:R-:W-:Y:S01]  /*8900*/  UIADD3.X UR26, UPT, UPT, UR26, -0x1, URZ, UP1, !UPT ;  /* 0xffffffff1a1a7890 */ /* 0x000fe20008ffe4ff */
[----:B------:R-:W-:Y:S01]  /*8910*/  STS.U16 [R102+0x8], R22 ;  /* 0x0000081666007388 */ /* 0x000fe20000000400 */
[----:B------:R-:W-:-:S02]  /*8920*/  UIMAD UR9, UR16, UR15, UR9 ;  /* 0x0000000f100972a4 */ /* 0x000fc4000f8e0209 */
[----:B------:R-:W-:Y:S01]  /*8930*/  UIADD3.X UR28, UPT, UPT, UR28, -0x1, URZ, UP2, !UPT ;  /* 0xffffffff1c1c7890 */ /* 0x000fe200097fe4ff */
[----:B------:R0:W-:Y:S01]  /*8940*/  STS.U16 [R101+0xa], R3 ;  /* 0x00000a0365007388 */ /* 0x0001e20000000400 */
[----:B------:R-:W-:Y:S01]  /*8950*/  UIADD3.X UR30, UPT, UPT, UR30, -0x1, URZ, UP3, !UPT ;  /* 0xffffffff1e1e7890 */ /* 0x000fe20009ffe4ff */
[----:B-1----:R-:W-:Y:S02]  /*8960*/  PRMT R2, R16, 0x7632, R2 ;  /* 0x0000763210027816 */ /* 0x002fe40000000002 */
[----:B------:R-:W-:Y:S04]  /*8970*/  STS.U16 [R100+0xc], R20 ;  /* 0x00000c1464007388 */ /* 0x000fe80000000400 */
[----:B------:R-:W-:Y:S01]  /*8980*/  STS.U16 [R99+0xe], R4 ;  /* 0x00000e0463007388 */ /* 0x000fe20000000400 */
[----:B0-----:R-:W-:-:S03]  /*8990*/  PRMT R3, R14, 0x7632, R3 ;  /* 0x000076320e037816 */ /* 0x001fc60000000003 */
        /* <DEDUP_REMOVED lines=14> */
[C---:B-----5:R-:W-:Y:S01]  /*8a80*/  LEA R2, P3, R3.reuse, UR10, 0x1 ;  /* 0x0000000a03027c11 */ /* 0x060fe2000f8608ff */
        /* <DEDUP_REMOVED lines=61> */
[----:B-1----:R-:W-:-:S02]  /*8e60*/  PRMT R7, R0, 0x7632, R7 ;  /* 0x0000763200077816 */ /* 0x002fc40000000007 */
        /* <DEDUP_REMOVED lines=10> */
[----:B------:R-:W-:-:S03]  /*8f10*/  PRMT R50, R2, 0x7610, R50 ;  /* 0x0000761002327816 */ /* 0x000fc60000000032 */
        /* <DEDUP_REMOVED lines=8> */
[----:B------:R-:W-:Y:S03]  /*8fa0*/  STS.U16 [R103+0x6], R5 ;  /* 0x0000060567007388 */ /* 0x000fe60000000400 */
[----:B------:R-:W-:Y:S01]  /*8fb0*/  FADD.FTZ R69, R68, R69 ;  /* 0x0000004544457221 */ /* 0x000fe20000010000 */
[----:B-1----:R-:W-:-:S02]  /*8fc0*/  PRMT R4, R2, 0x7632, R4 ;  /* 0x0000763202047816 */ /* 0x002fc40000000004 */
[----:B------:R-:W-:Y:S01]  /*8fd0*/  F2FP.F16.F32.PACK_AB R2, R71, R70 ;  /* 0x000000464702723e */ /* 0x000fe200000000ff */
[----:B------:R-:W-:Y:S01]  /*8fe0*/  STS.U16 [R102+0x8], R51 ;  /* 0x0000083366007388 */ /* 0x000fe20000000400 */
[----:B---3--:R-:W-:Y:S01]  /*8ff0*/  PRMT R3, R0, 0x7632, R3 ;  /* 0x0000763200037816 */ /* 0x008fe20000000003 */
[----:B------:R-:W-:Y:S01]  /*9000*/  FADD.FTZ R70, R69, R70 ;  /* 0x0000004645467221 */ /* 0x000fe20000010000 */
[----:B------:R-:W-:Y:S01]  /*9010*/  F2FP.F16.F32.PACK_AB R0, R73, R72 ;  /* 0x000000484900723e */ /* 0x000fe200000000ff */
[----:B------:R1:W-:Y:S01]  /*9020*/  STS.U16 [R101+0xa], R7 ;  /* 0x00000a0765007388 */ /* 0x0003e20000000400 */
[----:B------:R-:W-:Y:S01]  /*9030*/  PRMT R48, R2, 0x7610, R48 ;  /* 0x0000761002307816 */ /* 0x000fe20000000030 */
[----:B------:R-:W-:Y:S01]  /*9040*/  FADD.FTZ R71, R70, R71 ;  /* 0x0000004746477221 */ /* 0x000fe20000010000 */
[----:B------:R-:W-:Y:S01]  /*9050*/  PRMT R8, R0, 0x7632, R8 ;  /* 0x0000763200087816 */ /* 0x000fe20000000008 */
[----:B------:R-:W-:Y:S02]  /*9060*/  STS.U16 [R100+0xc], R50 ;  /* 0x00000c3264007388 */ /* 0x000fe40000000400 */
[----:B------:R-:W-:-:S02]  /*9070*/  FADD.FTZ R72, R71, R72 ;  /* 0x0000004847487221 */ /* 0x000fc40000010000 */
[----:B------:R-:W-:Y:S01]  /*9080*/  STS.U16 [R99+0xe], R4 ;  /* 0x00000e0463007388 */ /* 0x000fe20000000400 */
[----:B-1----:R-:W-:Y:S01]  /*9090*/  PRMT R7, R2, 0x7632, R7 ;  /* 0x0000763202077816 */ /* 0x002fe20000000007 */
[----:B------:R-:W-:Y:S01]  /*90a0*/  FADD.FTZ R73, R72, R73 ;  /* 0x0000004948497221 */ /* 0x000fe20000010000 */
[----:B------:R-:W-:Y:S01]  /*90b0*/  F2FP.F16.F32.PACK_AB R2, R75, R74 ;  /* 0x0000004a4b02723e */ /* 0x000fe200000000ff */
[----:B------:R-:W-:Y:S02]  /*90c0*/  STS.U16 [R98+0x10], R49 ;  /* 0x0000103162007388 */ /* 0x000fe40000000400 */
[----:B------:R-:W-:Y:S01]  /*90d0*/  FADD.FTZ R74, R73, R74 ;  /* 0x0000004a494a7221 */ /* 0x000fe20000010000 */
[----:B------:R-:W-:Y:S01]  /*90e0*/  PRMT R45, R2, 0x7632, R45 ;  /* 0x00007632022d7816 */ /* 0x000fe2000000002d */
[----:B------:R1:W-:Y:S02]  /*90f0*/  STS.U16 [R97+0x12], R3 ;  /* 0x0000120361007388 */ /* 0x0003e40000000400 */
[----:B------:R-:W-:-:S02]  /*9100*/  FADD.FTZ R145, R74, R75 ;  /* 0x0000004b4a917221 */ /* 0x000fc40000010000 */
[----:B------:R-:W-:Y:S04]  /*9110*/  STS.U16 [R96+0x14], R48 ;  /* 0x0000143060007388 */ /* 0x000fe80000000400 */
[----:B------:R-:W-:Y:S01]  /*9120*/  STS.U16 [R95+0x16], R7 ;  /* 0x000016075f007388 */ /* 0x000fe20000000400 */
[----:B-1----:R-:W-:Y:S01]  /*9130*/  IADD3 R3, P2, PT, R141, UR6, RZ ;  /* 0x000000068d037c10 */ /* 0x002fe2000ff5e0ff */
[----:B------:R-:W-:Y:S02]  /*9140*/  UIADD3 UR6, UPT, UPT, UR22, -0x1, URZ ;  /* 0xffffffff16067890 */ /* 0x000fe4000fffe0ff */
[----:B------:R-:W-:Y:S01]  /*9150*/  STS.U16 [R94+0x18], R0 ;  /* 0x000018005e007388 */ /* 0x000fe20000000400 */
[----:B------:R-:W-:-:S03]  /*9160*/  IADD3.X R4, PT, PT, RZ, UR7, RZ, P2, !PT ;  /* 0x00000007ff047c10 */ /* 0x000fc600097fe4ff */
[----:B------:R-:W-:Y:S01]  /*9170*/  STS.U16 [R93+0x1a], R8 ;  /* 0x00001a085d007388 */ /* 0x000fe20000000400 */
[----:B------:R-:W-:-:S03]  /*9180*/  UMOV UR22, UR6 ;  /* 0x0000000600167c82 */ /* 0x000fc60008000000 */
[----:B------:R0:W-:Y:S04]  /*9190*/  STS.U16 [R92+0x1c], R2 ;  /* 0x00001c025c007388 */ /* 0x0001e80000000400 */
[----:B------:R-:W-:Y:S01]  /*91a0*/  STS.U16 [R90+0x1e], R45 ;  /* 0x00001e2d5a007388 */ /* 0x000fe20000000400 */
[----:B------:R-:W-:-:S03]  /*91b0*/  NOP ;  /* 0x0000000000007918 */ /* 0x000fc60000000000 */
[----:B------:R-:W-:Y:S01]  /*91c0*/  LDS.U16 R5, [R122] ;  /* 0x000000007a057984 */ /* 0x000fe20000000400 */
        /* <DEDUP_REMOVED lines=53> */
.L_x_4163:
[----:B------:R-:W1:Y:S01]  /*9520*/  LDCU.64 UR6, c[0x0][0x548] ;  /* 0x0000a900ff0677ac */ /* 0x000e620008000a00 */
[----:B0-----:R-:W0:Y:S01]  /*9530*/  S2R R11, SR_TID.X ;  /* 0x00000000000b7919 */ /* 0x001e220000002100 */
[----:B------:R-:W3:Y:S01]  /*9540*/  LDCU UR15, c[0x0][0x38c] ;  /* 0x00007180ff0f77ac */ /* 0x000ee20008000800 */
[----:B------:R-:W0:Y:S01]  /*9550*/  LDCU.64 UR8, c[0x0][0x568] ;  /* 0x0000ad00ff0877ac */ /* 0x000e220008000a00 */
[----:B-1----:R-:W-:-:S04]  /*9560*/  UISETP.NE.U32.AND UP0, UPT, UR6, URZ, UPT ;  /* 0x000000ff0600728c */ /* 0x002fc8000bf05070 */
[----:B------:R-:W-:-:S09]  /*9570*/  UISETP.NE.AND.EX UP0, UPT, UR7, URZ, UPT, UP0 ;  /* 0x000000ff0700728c */ /* 0x000fd2000bf05300 */
[----:B---3--:R-:W-:Y:S05]  /*9580*/  BRA.U !UP0, `(.L_x_4212) ;  /* 0x00000001088c7547 */ /* 0x008fea000b800000 */
[----:B------:R-:W1:Y:S01]  /*9590*/  SHFL.DOWN P0, R0, R147, 0x1, 0x1f ;  /* 0x08201f0093007f89 */ /* 0x000e620000000000 */
[----:B------:R-:W-:Y:S01]  /*95a0*/  BSSY.RECONVERGENT B0, `(.L_x_4212) ;  /* 0x0000021000007945 */ /* 0x000fe20003800200 */
[----:B------:R-:W3:Y:S01]  /*95b0*/  S2R R4, SR_LANEID ;  /* 0x0000000000047919 */ /* 0x000ee20000000000 */
[----:B------:R-:W0:Y:S01]  /*95c0*/  S2R R6, SR_TID.X ;  /* 0x0000000000067919 */ /* 0x000e220000002100 */
[----:B-1----:R-:W-:-:S05]  /*95d0*/  @P0 FADD R0, R0, R147 ;  /* 0x0000009300000221 */ /* 0x002fca0000000000 */
[----:B------:R-:W1:Y:S01]  /*95e0*/  SHFL.DOWN P0, R3, R0, 0x2, 0x1f ;  /* 0x08401f0000037f89 */ /* 0x000e620000000000 */
[----:B---3--:R-:W-:-:S13]  /*95f0*/  ISETP.NE.AND P1, PT, R4, RZ, PT ;  /* 0x000000ff0400720c */ /* 0x008fda0003f25270 */
[----:B------:R-:W3:Y:S01]  /*9600*/  @!P1 S2R R8, SR_CgaCtaId ;  /* 0x0000000000089919 */ /* 0x000ee20000008800 */
[----:B------:R-:W-:Y:S01]  /*9610*/  @!P1 MOV R7, 0x400 ;  /* 0x0000040000079802 */ /* 0x000fe20000000f00 */
[----:B-1----:R-:W-:Y:S01]  /*9620*/  @P0 FADD R3, R0, R3 ;  /* 0x0000000300030221 */ /* 0x002fe20000000000 */
[----:B0-----:R-:W-:-:S04]  /*9630*/  @!P1 SHF.R.U32.HI R0, RZ, 0x3, R6 ;  /* 0x00000003ff009819 */ /* 0x001fc80000011606 */
[----:B------:R-:W0:Y:S01]  /*9640*/  SHFL.DOWN P0, R2, R3, 0x4, 0x1f ;  /* 0x08801f0003027f89 */ /* 0x000e220000000000 */
[----:B------:R-:W-:Y:S02]  /*9650*/  @!P1 LOP3.LUT R0, R0, 0x7c, RZ, 0xc0, !PT ;  /* 0x0000007c00009812 */ /* 0x000fe400078ec0ff */
[----:B---3--:R-:W-:Y:S01]  /*9660*/  @!P1 LEA R7, R8, R7, 0x18 ;  /* 0x0000000708079211 */ /* 0x008fe200078ec0ff */
        /* <DEDUP_REMOVED lines=20> */
.L_x_4213:
[----:B------:R-:W-:Y:S05]  /*97b0*/  BSYNC.RECONVERGENT B0 ;  /* 0x0000000000007941 */ /* 0x000fea0003800200 */
.L_x_4212:
[----:B0-----:R-:W-:Y:S01]  /*97c0*/  UISETP.NE.U32.AND UP0, UPT, UR8, URZ, UPT ;  /* 0x000000ff0800728c */ /* 0x001fe2000bf05070 */
[----:B------:R-:W-:-:S03]  /*97d0*/  ISETP.GE.AND P0, PT, R11, UR15, PT ;  /* 0x0000000f0b007c0c */ /* 0x000fc6000bf06270 */
[----:B------:R-:W-:-:S09]  /*97e0*/  UISETP.NE.AND.EX UP0, UPT, UR9, URZ, UPT, UP0 ;  /* 0x000000ff0900728c */ /* 0x000fd2000bf05300 */
[----:B------:R-:W-:Y:S05]  /*97f0*/  BRA.U !UP0, `(.L_x_4214) ;  /* 0x0000000108907547 */ /* 0x000fea000b800000 */
[----:B------:R-:W-:Y:S06]  /*9800*/  BAR.SYNC.DEFER_BLOCKING 0x0 ;  /* 0x0000000000007b1d */ /* 0x000fec0000010000 */
[----:B------:R-:W-:Y:S01]  /*9810*/  BSSY.RECONVERGENT B0, `(.L_x_4214) ;  /* 0x0000022000007945 */ /* 0x000fe20003800200 */
[----:B------:R-:W0:Y:S01]  /*9820*/  SHFL.DOWN P1, R0, R145, 0x1, 0x1f ;  /* 0x08201f0091007f89 */ /* 0x000e220000020000 */
[----:B------:R-:W3:Y:S01]  /*9830*/  S2R R4, SR_LANEID ;  /* 0x0000000000047919 */ /* 0x000ee20000000000 */
[----:B------:R-:W2:Y:S01]  /*9840*/  S2R R6, SR_TID.X ;  /* 0x0000000000067919 */ /* 0x000ea20000002100 */
[----:B0-----:R-:W-:-:S05]  /*9850*/  @P1 FADD R0, R0, R145 ;  /* 0x0000009100001221 */ /* 0x001fca0000000000 */
[----:B-1----:R-:W0:Y:S01]  /*9860*/  SHFL.DOWN P1, R3, R0, 0x2, 0x1f ;  /* 0x08401f0000037f89 */ /* 0x002e220000020000 */
[----:B---3--:R-:W-:-:S13]  /*9870*/  ISETP.NE.AND P2, PT, R4, RZ, PT ;  /* 0x000000ff0400720c */ /* 0x008fda0003f45270 */
[----:B------:R-:W1:Y:S01]  /*9880*/  @!P2 S2R R8, SR_CgaCtaId ;  /* 0x000000000008a919 */ /* 0x000e620000008800 */
[----:B------:R-:W-:Y:S01]  /*9890*/  @!P2 MOV R7, 0x400 ;  /* 0x000004000007a802 */ /* 0x000fe20000000f00 */
[----:B0-----:R-:W-:Y:S01]  /*98a0*/  @P1 FADD R3, R0, R3 ;  /* 0x0000000300031221 */ /* 0x001fe20000000000 */
[----:B--2---:R-:W-:-:S04]  /*98b0*/  @!P2 SHF.R.U32.HI R0, RZ, 0x3, R6 ;  /* 0x00000003ff00a819 */ /* 0x004fc80000011606 */
        /* <DEDUP_REMOVED lines=23> */
.L_x_4215:
[----:B------:R-:W-:Y:S05]  /*9a30*/  BSYNC.RECONVERGENT B0 ;  /* 0x0000000000007941 */ /* 0x000fea0003800200 */
.L_x_4214:
        /* <DEDUP_REMOVED lines=12> */
[----:B---3--:R-:W-:Y:S01]  /*9b00*/  UIMAD.WIDE.U32 UR6, UR12, UR10, URZ ;  /* 0x0000000a0c0672a5 */ /* 0x008fe2000f8e00ff */
[----:B------:R-:W-:Y:S01]  /*9b10*/  UMOV UR8, 0x400 ;  /* 0x0000040000087882 */ /* 0x000fe20000000000 */
[----:B------:R-:W-:-:S02]  /*9b20*/  UIMAD UR16, UR16, UR9, UR5 ;  /* 0x00000009101072a4 */ /* 0x000fc4000f8e0205 */
[----:B------:R-:W-:Y:S02]  /*9b30*/  UIMAD UR9, UR12, UR11, UR7 ;  /* 0x0000000b0c0972a4 */ /* 0x000fe4000f8e0207 */
[----:B-1----:R-:W-:-:S12]  /*9b40*/  ULEA UR13, UR13, UR8, 0x18 ;  /* 0x000000080d0d7291 */ /* 0x002fd8000f8ec0ff */
.L_x_4217:
[----:B------:R-:W-:Y:S01]  /*9b50*/  LEA R0, R11, UR13, 0x2 ;  /* 0x0000000d0b007c11 */ /* 0x000fe2000f8e10ff */
[----:B------:R-:W-:Y:S01]  /*9b60*/  UMOV UR8, UR6 ;  /* 0x0000000600087c82 */ /* 0x000fe20008000000 */
[----:B------:R-:W-:Y:S01]  /*9b70*/  MOV R3, UR5 ;  /* 0x0000000500037c02 */ /* 0x000fe20008000f00 */
[----:B------:R-:W-:Y:S01]  /*9b80*/  IMAD.U32 R7, RZ, RZ, UR16 ;  /* 0x00000010ff077e24 */ /* 0x000fe2000f8e00ff */
[----:B------:R-:W-:Y:S01]  /*9b90*/  SHF.R.S32.HI R3, RZ, 0x1f, R11 ;  /* 0x0000001fff037819 */ /* 0x000fe2000001140b */
[----:B-1----:R-:W1:Y:S01]  /*9ba0*/  LDS R13, [R0+0x2e10] ;  /* 0x002e1000000d7984 */ /* 0x002e620000000800 */
[----:B------:R-:W-:-:S03]  /*9bb0*/  MOV R2, UR4 ;  /* 0x0000000400027c02 */ /* 0x000fc60008000f00 */
[----:B------:R-:W3:Y:S01]  /*9bc0*/  LDS R15, [R0+0x3210] ;  /* 0x00321000000f7984 */ /* 0x000ee20000000800 */
[C---:B--2---:R-:W-:Y:S01]  /*9bd0*/  IMAD R4, R3.reuse, R16, RZ ;  /* 0x0000001003047224 */ /* 0x044fe200078e02ff */
[----:B------:R-:W-:Y:S01]  /*9be0*/  MOV R6, R2 ;  /* 0x0000000200067202 */ /* 0x000fe20000000f00 */
[----:B------:R-:W-:Y:S02]  /*9bf0*/  IMAD R8, R3, UR20, RZ ;  /* 0x0000001403087c24 */ /* 0x000fe4000f8e02ff */
[----:B------:R-:W-:-:S04]  /*9c00*/  IMAD.WIDE.U32 R2, R11, R16, UR8 ;  /* 0x000000080b027e25 */ /* 0x000fc8000f8e0010 */
[C---:B------:R-:W-:Y:S01]  /*9c10*/  IMAD R5, R11.reuse, R17, R4 ;  /* 0x000000110b057224 */ /* 0x040fe200078e0204 */
[----:B------:R-:W-:Y:S01]  /*9c20*/  LEA R4, P0, R2, UR18, 0x2 ;  /* 0x0000001202047c11 */ /* 0x000fe2000f8010ff */
[C---:B------:R-:W-:Y:S02]  /*9c30*/  IMAD R9, R11.reuse, UR21, R8 ;  /* 0x000000150b097c24 */ /* 0x040fe4000f8e0208 */
[----:B------:R-:W-:Y:S01]  /*9c40*/  IMAD.WIDE.U32 R6, R11, UR20, R6 ;  /* 0x000000140b067c25 */ /* 0x000fe2000f8e0006 */
[----:B------:R-:W-:-:S03]  /*9c50*/  IADD3 R5, PT, PT, R3, R5, RZ ;  /* 0x0000000503057210 */ /* 0x000fc60007ffe0ff */
[----:B------:R-:W-:Y:S01]  /*9c60*/  VIADD R11, R11, UR14 ;  /* 0x0000000e0b0b7c36 */ /* 0x000fe20008000000 */
[----:B------:R-:W-:Y:S02]  /*9c70*/  LEA.HI.X R5, R2, UR19, R5, 0x2, P0 ;  /* 0x0000001302057c11 */ /* 0x000fe400080f1405 */
[----:B------:R-:W-:Y:S02]  /*9c80*/  IADD3 R3, PT, PT, R7, R9, RZ ;  /* 0x0000000907037210 */ /* 0x000fe40007ffe0ff */
[----:B------:R-:W-:Y:S02]  /*9c90*/  ISETP.GE.AND P0, PT, R11, UR15, PT ;  /* 0x0000000f0b007c0c */ /* 0x000fe4000bf06270 */
[----:B0-----:R-:W-:-:S04]  /*9ca0*/  LEA R8, P1, R6, UR22, 0x2 ;  /* 0x0000001606087c11 */ /* 0x001fc8000f8210ff */
[----:B------:R-:W-:Y:S01]  /*9cb0*/  LEA.HI.X R9, R6, UR23, R3, 0x2, P1 ;  /* 0x0000001706097c11 */ /* 0x000fe200088f1403 */
[----:B-1----:R1:W-:Y:S04]  /*9cc0*/  REDG.E.ADD.F32.FTZ.RN.STRONG.GPU desc[UR34][R4.64], R13 ;  /* 0x0000000d040079a6 */ /* 0x0023e8000c12f322 */
[----:B---3--:R1:W-:Y:S02]  /*9cd0*/  REDG.E.ADD.F32.FTZ.RN.STRONG.GPU desc[UR34][R8.64], R15 ;  /* 0x0000000f080079a6 */ /* 0x0083e4000c12f322 */
[----:B------:R-:W-:Y:S05]  /*9ce0*/  @!P0 BRA `(.L_x_4217) ;  /* 0xfffffffc00988947 */ /* 0x000fea000383ffff */
[----:B------:R-:W-:Y:S05]  /*9cf0*/  BSYNC.RECONVERGENT B0 ;  /* 0x0000000000007941 */ /* 0x000fea0003800200 */
.L_x_4216:
[----:B------:R-:W-:Y:S05]  /*9d00*/  EXIT ;  /* 0x000000000000794d */ /* 0x000fea0003800000 */
.L_x_4170:
[----:B------:R-:W-:Y:S01]  /*9d10*/  MOV R223, R215 ;  /* 0x000000d700df7202 */ /* 0x000fe20000000f00 */
[----:B------:R-:W-:Y:S01]  /*9d20*/  HFMA2 R225, -RZ, RZ, 0, 5.9604644775390625e-08 ;  /* 0x00000001ffe17431 */ /* 0x000fe200000001ff */
[----:B------:R-:W-:Y:S02]  /*9d30*/  MOV R242, RZ ;  /* 0x000000ff00f27202 */ /* 0x000fe40000000f00 */
[----:B------:R-:W-:-:S07]  /*9d40*/  MOV R6, 0xffffffff ;  /* 0xffffffff00067802 */ /* 0x000fce0000000f00 */
[----:B01---5:R-:W-:Y:S05]  /*9d50*/  WARPSYNC.COLLECTIVE R6, `(.L_x_4218) ;  /* 0x0000000006087348 */ /* 0x023fea0003c00000 */
[----:B------:R2:W3:Y:S02]  /*9d60*/  SHFL.UP P6, R5, R223, R225, R242 ;  /* 0x040000e1df057389 */ /* 0x0004e400000c00f2 */
[----:B0123-5:R-:W-:Y:S05]  /*9d70*/  ENDCOLLECTIVE ;  /* 0x000000000000791b */ /* 0x02ffea0003800000 */
.L_x_4218:
[----:B------:R-:W-:Y:S01]  /*9d80*/  IMAD.MOV.U32 R223, RZ, RZ, R224 ;  /* 0x000000ffffdf7224 */ /* 0x000fe200078e00e0 */
[----:B------:R-:W-:-:S07]  /*9d90*/  MOV R4, R5 ;  /* 0x0000000500047202 */ /* 0x000fce0000000f00 */
[----:B------:R-:W-:Y:S05]  /*9da0*/  WARPSYNC.COLLECTIVE R6, `(.L_x_4219) ;  /* 0x0000000006087348 */ /* 0x000fea0003c00000 */
[----:B------:R0:W1:Y:S02]  /*9db0*/  SHFL.UP P6, R5, R223, R225, R242 ;  /* 0x040000e1df057389 */ /* 0x00006400000c00f2 */
[----:B01----:R-:W-:Y:S05]  /*9dc0*/  ENDCOLLECTIVE ;  /* 0x000000000000791b */ /* 0x003fea0003800000 */
.L_x_4219:
        /* <DEDUP_REMOVED lines=8> */
.L_x_4220:
[----:B------:R-:W-:Y:S02]  /*9e50*/  MOV R223, R226 ;  /* 0x000000e200df7202 */ /* 0x000fe40000000f00 */
[----:B------:R-:W-:-:S07]  /*9e60*/  MOV R4, R5 ;  /* 0x0000000500047202 */ /* 0x000fce0000000f00 */
[----:B------:R-:W-:Y:S05]  /*9e70*/  WARPSYNC.COLLECTIVE R6, `(.L_x_4221) ;  /* 0x0000000006087348 */ /* 0x000fea0003c00000 */
[----:B------:R0:W1:Y:S02]  /*9e80*/  SHFL.UP P6, R5, R223, R225, R242 ;  /* 0x040000e1df057389 */ /* 0x00006400000c00f2 */
[----:B01----:R-:W-:Y:S05]  /*9e90*/  ENDCOLLECTIVE ;  /* 0x000000000000791b */ /* 0x003fea0003800000 */
.L_x_4221:
        /* <DEDUP_REMOVED lines=8> */
.L_x_4222:
[----:B------:R-:W-:Y:S02]  /*9f20*/  MOV R223, R228 ;  /* 0x000000e400df7202 */ /* 0x000fe40000000f00 */
[----:B------:R-:W-:-:S07]  /*9f30*/  MOV R4, R5 ;  /* 0x0000000500047202 */ /* 0x000fce0000000f00 */
[----:B------:R-:W-:Y:S05]  /*9f40*/  WARPSYNC.COLLECTIVE R6, `(.L_x_4223) ;  /* 0x0000000006087348 */ /* 0x000fea0003c00000 */
[----:B------:R0:W1:Y:S02]  /*9f50*/  SHFL.UP P6, R5, R223, R225, R242 ;  /* 0x040000e1df057389 */ /* 0x00006400000c00f2 */
[----:B01----:R-:W-:Y:S05]  /*9f60*/  ENDCOLLECTIVE ;  /* 0x000000000000791b */ /* 0x003fea0003800000 */
.L_x_4223:
        /* <DEDUP_REMOVED lines=8> */
.L_x_4224:
[----:B------:R-:W-:Y:S01]  /*9ff0*/  IMAD.MOV.U32 R223, RZ, RZ, R224 ;  /* 0x000000ffffdf7224 */ /* 0x000fe200078e00e0 */
[----:B------:R-:W-:-:S07]  /*a000*/  MOV R4, R5 ;  /* 0x0000000500047202 */ /* 0x000fce0000000f00 */
[----:B------:R-:W-:Y:S05]  /*a010*/  WARPSYNC.COLLECTIVE R6, `(.L_x_4225) ;  /* 0x0000000006087348 */ /* 0x000fea0003c00000 */
[----:B------:R0:W1:Y:S02]  /*a020*/  SHFL.UP P6, R5, R223, R225, R242 ;  /* 0x040000e1df057389 */ /* 0x00006400000c00f2 */
[----:B01----:R-:W-:Y:S05]  /*a030*/  ENDCOLLECTIVE ;  /* 0x000000000000791b */ /* 0x003fea0003800000 */
.L_x_4225:
        /* <DEDUP_REMOVED lines=8> */
.L_x_4226:
[----:B------:R-:W-:Y:S02]  /*a0c0*/  MOV R223, R4 ;  /* 0x0000000400df7202 */ /* 0x000fe40000000f00 */
[----:B------:R-:W-:-:S07]  /*a0d0*/  MOV R226, R5 ;  /* 0x0000000500e27202 */ /* 0x000fce0000000f00 */
[----:B------:R-:W-:Y:S05]  /*a0e0*/  WARPSYNC.COLLECTIVE R6, `(.L_x_4227) ;  /* 0x0000000006087348 */ /* 0x000fea0003c00000 */
[----:B------:R0:W1:Y:S02]  /*a0f0*/  SHFL.UP P6, R5, R223, R225, R242 ;  /* 0x040000e1df057389 */ /* 0x00006400000c00f2 */
[----:B01----:R-:W-:Y:S05]  /*a100*/  ENDCOLLECTIVE ;  /* 0x000000000000791b */ /* 0x003fea0003800000 */
.L_x_4227:
[----:B------:R-:W-:Y:S05]  /*a110*/  BRA `(.L_x_4228) ;  /* 0xffffffc000607947 */ /* 0x000fea000383ffff */
.L_x_4171:
        /* <DEDUP_REMOVED lines=8> */
.L_x_4230:
[----:B------:R-:W-:Y:S05]  /*a1a0*/  BSYNC B0 ;  /* 0x0000000000007941 */ /* 0x000fea0003800000 */
.L_x_4229:
[----:B------:R-:W-:Y:S05]  /*a1b0*/  BRA `(.L_x_4231) ;  /* 0xffffffc000507947 */ /* 0x000fea000383ffff */
.L_x_4172:
[----:B------:R-:W-:Y:S01]  /*a1c0*/  HFMA2 R229, -RZ, RZ, 0, 1.847743988037109375e-06 ;  /* 0x0000001fffe57431 */ /* 0x000fe200000001ff */
[----:B------:R-:W-:Y:S01]  /*a1d0*/  BSSY B0, `(.L_x_4232) ;  /* 0x0000007000007945 */ /* 0x000fe20003800000 */
[----:B------:R-:W-:Y:S01]  /*a1e0*/  MOV R240, R221 ;  /* 0x000000dd00f07202 */ /* 0x000fe20000000f00 */
[----:B------:R-:W-:Y:S01]  /*a1f0*/  IMAD.MOV.U32 R6, RZ, RZ, -0x1 ;  /* 0xffffffffff067424 */ /* 0x000fe200078e00ff */
[----:B------:R-:W-:-:S07]  /*a200*/  MOV R7, 0x1f ;  /* 0x0000001f00077802 */ /* 0x000fce0000000f00 */
[----:B01---5:R-:W-:Y:S05]  /*a210*/  WARPSYNC.COLLECTIVE R6, `(.L_x_4233) ;  /* 0x0000000006087348 */ /* 0x023fea0003c00000 */
[----:B------:R2:W3:Y:S02]  /*a220*/  SHFL.IDX P2, R5, R240, R229, R7 ;  /* 0x000000e5f0057389 */ /* 0x0004e40000040007 */
[----:B0123-5:R-:W-:Y:S05]  /*a230*/  ENDCOLLECTIVE ;  /* 0x000000000000791b */ /* 0x02ffea0003800000 */
.L_x_4233:
[----:B------:R-:W-:Y:S05]  /*a240*/  BSYNC B0 ;  /* 0x0000000000007941 */ /* 0x000fea0003800000 */
.L_x_4232:
[----:B------:R-:W-:Y:S05]  /*a250*/  BRA `(.L_x_4234) ;  /* 0xffffffc000307947 */ /* 0x000fea000383ffff */
.L_x_4173:
        /* <DEDUP_REMOVED lines=8> */
.L_x_4236:
[----:B------:R-:W-:Y:S05]  /*a2e0*/  BSYNC B0 ;  /* 0x0000000000007941 */ /* 0x000fea0003800000 */
.L_x_4235:
[----:B------:R-:W-:Y:S02]  /*a2f0*/  IMAD.MOV.U32 R223, RZ, RZ, R221 ;  /* 0x000000ffffdf7224 */ /* 0x000fe400078e00dd */
[----:B------:R-:W-:Y:S01]  /*a300*/  HFMA2 R225, -RZ, RZ, 0, 5.9604644775390625e-08 ;  /* 0x00000001ffe17431 */ /* 0x000fe200000001ff */
[----:B------:R-:W-:Y:S01]  /*a310*/  MOV R242, RZ ;  /* 0x000000ff00f27202 */ /* 0x000fe20000000f00 */
[----:B------:R-:W-:Y:S01]  /*a320*/  IMAD.MOV.U32 R229, RZ, RZ, RZ ;  /* 0x000000ffffe57224 */ /* 0x000fe200078e00ff */
[----:B------:R-:W-:Y:S01]  /*a330*/  MOV R6, 0xffffffff ;  /* 0xffffffff00067802 */ /* 0x000fe20000000f00 */
[----:B------:R-:W-:Y:S01]  /*a340*/  HFMA2 R7, -RZ, RZ, 0, 1.847743988037109375e-06 ;  /* 0x0000001fff077431 */ /* 0x000fe200000001ff */
[----:B------:R-:W-:Y:S02]  /*a350*/  MOV R215, R5 ;  /* 0x0000000500d77202 */ /* 0x000fe40000000f00 */
[----:B------:R-:W-:-:S07]  /*a360*/  MOV R240, R2 ;  /* 0x0000000200f07202 */ /* 0x000fce0000000f00 */
[----:B------:R-:W-:Y:S05]  /*a370*/  WARPSYNC.COLLECTIVE R6, `(.L_x_4237) ;  /* 0x0000000006087348 */ /* 0x000fea0003c00000 */
[----:B------:R0:W1:Y:S02]  /*a380*/  SHFL.UP P6, R5, R223, R225, R242 ;  /* 0x040000e1df057389 */ /* 0x00006400000c00f2 */
[----:B01----:R-:W-:Y:S05]  /*a390*/  ENDCOLLECTIVE ;  /* 0x000000000000791b */ /* 0x003fea0003800000 */
.L_x_4237:
[----:B------:R-:W-:-:S07]  /*a3a0*/  MOV R224, R5 ;  /* 0x0000000500e07202 */ /* 0x000fce0000000f00 */
[----:B------:R-:W-:Y:S05]  /*a3b0*/  WARPSYNC.COLLECTIVE R6, `(.L_x_4238) ;  /* 0x0000000006087348 */ /* 0x000fea0003c00000 */
[----:B------:R0:W1:Y:S02]  /*a3c0*/  SHFL.IDX P2, R5, R240, R229, R7 ;  /* 0x000000e5f0057389 */ /* 0x0000640000040007 */
[----:B01----:R-:W-:Y:S05]  /*a3d0*/  ENDCOLLECTIVE ;  /* 0x000000000000791b */ /* 0x003fea0003800000 */
.L_x_4238:
[----:B------:R-:W-:Y:S02]  /*a3e0*/  MOV R240, R3 ;  /* 0x0000000300f07202 */ /* 0x000fe40000000f00 */
[----:B------:R-:W-:-:S07]  /*a3f0*/  MOV R4, R5 ;  /* 0x0000000500047202 */ /* 0x000fce0000000f00 */
[----:B------:R-:W-:Y:S05]  /*a400*/  WARPSYNC.COLLECTIVE R6, `(.L_x_4239) ;  /* 0x0000000006087348 */ /* 0x000fea0003c00000 */
[----:B------:R0:W1:Y:S02]  /*a410*/  SHFL.IDX P2, R5, R240, R229, R7 ;  /* 0x000000e5f0057389 */ /* 0x0000640000040007 */
[----:B01----:R-:W-:Y:S05]  /*a420*/  ENDCOLLECTIVE ;  /* 0x000000000000791b */ /* 0x003fea0003800000 */
.L_x_4239:
[----:B------:R-:W-:Y:S05]  /*a430*/  BRA `(.L_x_4240) ;  /* 0xffffffbc00d07947 */ /* 0x000fea000383ffff */
.L_x_4175:
[----:B------:R-:W-:Y:S01]  /*a440*/  MOV R237, R3 ;  /* 0x0000000300ed7202 */ /* 0x000fe20000000f00 */
[----:B------:R-:W-:Y:S02]  /*a450*/  HFMA2 R236, -RZ, RZ, 0, 5.9604644775390625e-08 ;  /* 0x00000001ffec7431 */ /* 0x000fe400000001ff */
[----:B------:R-:W-:Y:S01]  /*a460*/  IMAD.MOV.U32 R239, RZ, RZ, 0x1f ;  /* 0x0000001fffef7424 */ /* 0x000fe200078e00ff */
[----:B------:R-:W-:Y:S01]  /*a470*/  MOV R6, 0xffffffff ;  /* 0xffffffff00067802 */ /* 0x000fe20000000f00 */
[----:B------:R-:W-:Y:S01]  /*a480*/  HFMA2 R229, -RZ, RZ, 0, 0 ;  /* 0x00000000ffe57431 */ /* 0x000fe200000001ff */
[----:B------:R-:W-:-:S07]  /*a490*/  MOV R4, R5 ;  /* 0x0000000500047202 */ /* 0x000fce0000000f00 */
[----:B0-----:R-:W-:Y:S05]  /*a4a0*/  WARPSYNC.COLLECTIVE R6, `(.L_x_4241) ;  /* 0x0000000006087348 */ /* 0x001fea0003c00000 */
[----:B------:R1:W2:Y:S02]  /*a4b0*/  SHFL.DOWN P2, R234, R237, R236, R239 ;  /* 0x080000ecedea7389 */ /* 0x0002a400000400ef */
[----:B012---:R-:W-:Y:S05]  /*a4c0*/  ENDCOLLECTIVE ;  /* 0x000000000000791b */ /* 0x007fea0003800000 */
.L_x_4241:
[----:B------:R-:W-:Y:S02]  /*a4d0*/  MOV R237, R5 ;  /* 0x0000000500ed7202 */ /* 0x000fe40000000f00 */
[----:B------:R-:W-:-:S07]  /*a4e0*/  MOV R232, R234 ;  /* 0x000000ea00e87202 */ /* 0x000fce0000000f00 */
[----:B------:R-:W-:Y:S05]  /*a4f0*/  WARPSYNC.COLLECTIVE R6, `(.L_x_4242) ;  /* 0x0000000006087348 */ /* 0x000fea0003c00000 */
[----:B------:R0:W1:Y:S02]  /*a500*/  SHFL.DOWN P2, R234, R237, R236, R239 ;  /* 0x080000ecedea7389 */ /* 0x00006400000400ef */
[----:B01----:R-:W-:Y:S05]  /*a510*/  ENDCOLLECTIVE ;  /* 0x000000000000791b */ /* 0x003fea0003800000 */
.L_x_4242:
[----:B------:R-:W-:Y:S01]  /*a520*/  @P0 FMUL.FTZ R232, R232, R3 ;  /* 0x00000003e8e80220 */ /* 0x000fe20000410000 */
[----:B------:R-:W-:Y:S01]  /*a530*/  HFMA2 R236, -RZ, RZ, 0, 1.1920928955078125e-07 ;  /* 0x00000002ffec7431 */ /* 0x000fe200000001ff */
[----:B------:R-:W-:-:S05]  /*a540*/  MOV R7, R234 ;  /* 0x000000ea00077202 */ /* 0x000fca0000000f00 */
[----:B------:R-:W-:Y:S01]  /*a550*/  @P0 FFMA.FTZ R7, R3, R7, R4 ;  /* 0x0000000703070223 */ /* 0x000fe20000010004 */
[----:B------:R-:W-:-:S03]  /*a560*/  @P0 MOV R3, R232 ;  /* 0x000000e800030202 */ /* 0x000fc60000000f00 */
[----:B------:R-:W-:Y:S01]  /*a570*/  @P0 IMAD.MOV.U32 R4, RZ, RZ, R7 ;  /* 0x000000ffff040224 */ /* 0x000fe200078e0007 */
[----:B------:R-:W-:Y:S02]  /*a580*/  MOV R237, R3 ;  /* 0x0000000300ed7202 */ /* 0x000fe40000000f00 */
[----:B------:R-:W-:-:S13]  /*a590*/  ISETP.GT.U32.AND P0, PT, R201, 0x1d, PT ;  /* 0x0000001dc900780c */ /* 0x000fda0003f04070 */
[----:B------:R-:W-:Y:S05]  /*a5a0*/  WARPSYNC.COLLECTIVE R6, `(.L_x_4243) ;  /* 0x0000000006087348 */ /* 0x000fea0003c00000 */
[----:B------:R0:W1:Y:S02]  /*a5b0*/  SHFL.DOWN P2, R234, R237, R236, R239 ;  /* 0x080000ecedea7389 */ /* 0x00006400000400ef */
[----:B01----:R-:W-:Y:S05]  /*a5c0*/  ENDCOLLECTIVE ;  /* 0x000000000000791b */ /* 0x003fea0003800000 */
.L_x_4243:
[----:B------:R-:W-:Y:S02]  /*a5d0*/  MOV R237, R4 ;  /* 0x0000000400ed7202 */ /* 0x000fe40000000f00 */
[----:B------:R-:W-:-:S07]  /*a5e0*/  MOV R232, R234 ;  /* 0x000000ea00e87202 */ /* 0x000fce0000000f00 */
[----:B------:R-:W-:Y:S05]  /*a5f0*/  WARPSYNC.COLLECTIVE R6, `(.L_x_4244) ;  /* 0x0000000006087348 */ /* 0x000fea0003c00000 */
[----:B------:R0:W1:Y:S02]  /*a600*/  SHFL.DOWN P2, R234, R237, R236, R239 ;  /* 0x080000ecedea7389 */ /* 0x00006400000400ef */
[----:B01----:R-:W-:Y:S05]  /*a610*/  ENDCOLLECTIVE ;  /* 0x000000000000791b */ /* 0x003fea0003800000 */
.L_x_4244:
[----:B------:R-:W-:Y:S01]  /*a620*/  @!P0 FMUL.FTZ R232, R3, R232 ;  /* 0x000000e803e88220 */ /* 0x000fe20000410000 */
[----:B------:R-:W-:Y:S02]  /*a630*/  HFMA2 R236, -RZ, RZ, 0, 2.384185791015625e-07 ;  /* 0x00000004ffec7431 */ /* 0x000fe400000001ff */
        /* <DEDUP_REMOVED lines=9> */
.L_x_4245:
[----:B------:R-:W-:Y:S01]  /*a6d0*/  MOV R7, 0x1f ;  /* 0x0000001f00077802 */ /* 0x000fe20000000f00 */
[----:B------:R-:W-:Y:S01]  /*a6e0*/  IMAD.MOV.U32 R237, RZ, RZ, R4 ;  /* 0x000000ffffed7224 */ /* 0x000fe200078e0004 */
[----:B------:R-:W-:-:S07]  /*a6f0*/  MOV R232, R234 ;  /* 0x000000ea00e87202 */ /* 0x000fce0000000f00 */
[----:B------:R-:W-:Y:S05]  /*a700*/  WARPSYNC.COLLECTIVE R6, `(.L_x_4246) ;  /* 0x0000000006087348 */ /* 0x000fea0003c00000 */
[----:B------:R0:W1:Y:S02]  /*a710*/  SHFL.DOWN P2, R234, R237, R236, R239 ;  /* 0x080000ecedea7389 */ /* 0x00006400000400ef */
[----:B01----:R-:W-:Y:S05]  /*a720*/  ENDCOLLECTIVE ;  /* 0x000000000000791b */ /* 0x003fea0003800000 */
.L_x_4246:
        /* <DEDUP_REMOVED lines=11> */
.L_x_4247:
[----:B------:R-:W-:Y:S01]  /*a7e0*/  MOV R237, R4 ;  /* 0x0000000400ed7202 */ /* 0x000fe20000000f00 */
[----:B------:R-:W-:-:S07]  /*a7f0*/  IMAD.MOV.U32 R232, RZ, RZ, R234 ;  /* 0x000000ffffe87224 */ /* 0x000fce00078e00ea */
[----:B------:R-:W-:Y:S05]  /*a800*/  WARPSYNC.COLLECTIVE R6, `(.L_x_4248) ;  /* 0x0000000006087348 */ /* 0x000fea0003c00000 */
[----:B------:R0:W1:Y:S02]  /*a810*/  SHFL.DOWN P2, R234, R237, R236, R239 ;  /* 0x080000ecedea7389 */ /* 0x00006400000400ef */
[----:B01----:R-:W-:Y:S05]  /*a820*/  ENDCOLLECTIVE ;  /* 0x000000000000791b */ /* 0x003fea0003800000 */
.L_x_4248:
        /* <DEDUP_REMOVED lines=11> */
.L_x_4249:
[----:B------:R-:W-:Y:S02]  /*a8e0*/  MOV R237, R4 ;  /* 0x0000000400ed7202 */ /* 0x000fe40000000f00 */
[----:B------:R-:W-:-:S07]  /*a8f0*/  MOV R232, R234 ;  /* 0x000000ea00e87202 */ /* 0x000fce0000000f00 */
[----:B------:R-:W-:Y:S05]  /*a900*/  WARPSYNC.COLLECTIVE R6, `(.L_x_4250) ;  /* 0x0000000006087348 */ /* 0x000fea0003c00000 */
[----:B------:R0:W1:Y:S02]  /*a910*/  SHFL.DOWN P2, R234, R237, R236, R239 ;  /* 0x080000ecedea7389 */ /* 0x00006400000400ef */
[----:B01----:R-:W-:Y:S05]  /*a920*/  ENDCOLLECTIVE ;  /* 0x000000000000791b */ /* 0x003fea0003800000 */
.L_x_4250:
[----:B------:R-:W-:Y:S01]  /*a930*/  @!P0 FMUL.FTZ R232, R3, R232 ;  /* 0x000000e803e88220 */ /* 0x000fe20000410000 */
[----:B------:R-:W-:Y:S01]  /*a940*/  IMAD.MOV.U32 R236, RZ, RZ, 0x1 ;  /* 0x00000001ffec7424 */ /* 0x000fe200078e00ff */
[----:B------:R-:W-:-:S05]  /*a950*/  MOV R5, R234 ;  /* 0x000000ea00057202 */ /* 0x000fca0000000f00 */
[----:B------:R-:W-:Y:S01]  /*a960*/  @!P0 FFMA.FTZ R5, R3, R5, R4 ;  /* 0x0000000503058223 */ /* 0x000fe20000010004 */
[----:B------:R-:W-:-:S04]  /*a970*/  @!P0 MOV R3, R232 ;  /* 0x000000e800038202 */ /* 0x000fc80000000f00 */
[----:B------:R-:W-:Y:S01]  /*a980*/  @!P0 MOV R4, R5 ;  /* 0x0000000500048202 */ /* 0x000fe20000000f00 */
[----:B------:R-:W-:Y:S01]  /*a990*/  IMAD.MOV.U32 R240, RZ, RZ, R3 ;  /* 0x000000fffff07224 */ /* 0x000fe200078e0003 */
[----:B------:R-:W-:Y:S02]  /*a9a0*/  MOV R237, R3 ;  /* 0x0000000300ed7202 */ /* 0x000fe40000000f00 */
[----:B------:R-:W-:-:S13]  /*a9b0*/  ISETP.NE.AND P0, PT, R143, 0x1f, PT ;  /* 0x0000001f8f00780c */ /* 0x000fda0003f05270 */
[----:B------:R-:W-:Y:S05]  /*a9c0*/  WARPSYNC.COLLECTIVE R6, `(.L_x_4251) ;  /* 0x0000000006087348 */ /* 0x000fea0003c00000 */
[----:B------:R0:W1:Y:S02]  /*a9d0*/  SHFL.IDX P2, R5, R240, R229, R7 ;  /* 0x000000e5f0057389 */ /* 0x0000640000040007 */
[----:B01----:R-:W-:Y:S05]  /*a9e0*/  ENDCOLLECTIVE ;  /* 0x000000000000791b */ /* 0x003fea0003800000 */
.L_x_4251:
[----:B------:R-:W-:Y:S02]  /*a9f0*/  MOV R240, R4 ;  /* 0x0000000400f07202 */ /* 0x000fe40000000f00 */
[----:B------:R-:W-:-:S07]  /*aa00*/  MOV R231, R5 ;  /* 0x0000000500e77202 */ /* 0x000fce0000000f00 */
[----:B------:R-:W-:Y:S05]  /*aa10*/  WARPSYNC.COLLECTIVE R6, `(.L_x_4252) ;  /* 0x0000000006087348 */ /* 0x000fea0003c00000 */
[----:B------:R0:W1:Y:S02]  /*aa20*/  SHFL.IDX P2, R5, R240, R229, R7 ;  /* 0x000000e5f0057389 */ /* 0x0000640000040007 */
[----:B01----:R-:W-:Y:S05]  /*aa30*/  ENDCOLLECTIVE ;  /* 0x000000000000791b */ /* 0x003fea0003800000 */
.L_x_4252:
[----:B------:R-:W-:Y:S05]  /*aa40*/  WARPSYNC.COLLECTIVE R6, `(.L_x_4253) ;  /* 0x0000000006087348 */ /* 0x000fea0003c00000 */
[----:B------:R0:W1:Y:S02]  /*aa50*/  SHFL.DOWN P2, R234, R237, R236, R239 ;  /* 0x080000ecedea7389 */ /* 0x00006400000400ef */
[----:B01----:R-:W-:Y:S05]  /*aa60*/  ENDCOLLECTIVE ;  /* 0x000000000000791b */ /* 0x003fea0003800000 */
.L_x_4253:
        /* <DEDUP_REMOVED lines=8> */
.L_x_4254:
[----:B------:R-:W-:-:S07]  /*aaf0*/  FMUL.FTZ R231, R10, R231 ;  /* 0x000000e70ae77220 */ /* 0x000fce0000410000 */
[----:B------:R-:W-:Y:S05]  /*ab00*/  WARPSYNC.COLLECTIVE R6, `(.L_x_4255) ;  /* 0x0000000006087348 */ /* 0x000fea0003c00000 */
[----:B------:R0:W1:Y:S02]  /*ab10*/  SHFL.IDX P2, R5, R240, R229, R7 ;  /* 0x000000e5f0057389 */ /* 0x0000640000040007 */
[----:B01----:R-:W-:Y:S05]  /*ab20*/  ENDCOLLECTIVE ;  /* 0x000000000000791b */ /* 0x003fea0003800000 */
.L_x_4255:
[----:B------:R-:W-:Y:S02]  /*ab30*/  MOV R240, R11 ;  /* 0x0000000b00f07202 */ /* 0x000fe40000000f00 */
[----:B------:R-:W-:-:S07]  /*ab40*/  MOV R235, R5 ;  /* 0x0000000500eb7202 */ /* 0x000fce0000000f00 */
[----:B------:R-:W-:Y:S05]  /*ab50*/  WARPSYNC.COLLECTIVE R6, `(.L_x_4256) ;  /* 0x0000000006087348 */ /* 0x000fea0003c00000 */
[----:B------:R0:W1:Y:S02]  /*ab60*/  SHFL.IDX P2, R5, R240, R229, R7 ;  /* 0x000000e5f0057389 */ /* 0x0000640000040007 */
[----:B01----:R-:W-:Y:S05]  /*ab70*/  ENDCOLLECTIVE ;  /* 0x000000000000791b */ /* 0x003fea0003800000 */
.L_x_4256:
[----:B------:R-:W-:Y:S01]  /*ab80*/  MOV R236, R5 ;  /* 0x0000000500ec7202 */ /* 0x000fe20000000f00 */
[----:B------:R-:W-:Y:S06]  /*ab90*/  BRA `(.L_x_4257) ;  /* 0xffffffbc00e07947 */ /* 0x000fec000383ffff */
.L_x_4258:
        /* <DEDUP_REMOVED lines=14> */
.L_x_10449:


//--------------------- .text._Z25selective_scan_bwd_kernelI32Selective_Scan_bwd_kernel_traitsILi64ELi16ELb0ELb1ELb0ELb1ELb0EN3c104HalfEfEEv12SSMParamsBwd --------------------------
	.section	.text._Z25selective_scan_bwd_kernelI32Selective_Scan_bwd_kernel_traitsILi64ELi16ELb0ELb1ELb0ELb1ELb0EN3c104HalfEfEEv12SSMParamsBwd,"ax",@progbits
	.align	128
        .global         _Z25selective_scan_bwd_kernelI32Selective_Scan_bwd_kernel_traitsILi64ELi16ELb0ELb1ELb0ELb1ELb0EN3c104HalfEfEEv12SSMParamsBwd
        .type           _Z25selective_scan_bwd_kernelI32Selective_Scan_bwd_kernel_traitsILi64ELi16ELb0ELb1ELb0ELb1ELb0EN3c104HalfEfEEv12SSMParamsBwd,@function
        .size           _Z25selective_scan_bwd_kernelI32Selective_Scan_bwd_kernel_traitsILi64ELi16ELb0ELb1ELb0ELb1ELb0EN3c104HalfEfEEv12SSMParamsBwd,(.L_x_10450 - _Z25selective_scan_bwd_kernelI32Selective_Scan_bwd_kernel_traitsILi64ELi16ELb0ELb1ELb0ELb1ELb0EN3c104HalfEfEEv12SSMParamsBwd)
        .other          _Z25selective_scan_bwd_kernelI32Selective_Scan_bwd_kernel_traitsILi64ELi16ELb0ELb1ELb0ELb1ELb0EN3c104HalfEfEEv12SSMParamsBwd,@"STO_CUDA_ENTRY STV_DEFAULT"
_Z25selective_scan_bwd_kernelI32Selective_Scan_bwd_kernel_traitsILi64ELi16ELb0ELb1ELb0ELb1ELb0EN3c104HalfEfEEv12SSMParamsBwd:
.text._Z25selective_scan_bwd_kernelI32Selective_Scan_bwd_kernel_traitsILi64ELi16ELb0ELb1ELb0ELb1ELb0EN3c104HalfEfEEv12SSMParamsBwd:
[----:B------:R-:W-:Y:S01]  /*0000*/  LDC R1, c[0x0][0x37c] ;  /* 0x0000df00ff017b82 */ /* 0x000fe20000000800 */
[----:B------:R-:W0:Y:S07]  /*0010*/  LDCU.64 UR4, c[0x0][0x470] ;  /* 0x00008e00ff0477ac */ /* 0x000e2e0008000a00 */
[----:B------:R-:W1:Y:S01]  /*0020*/  S2UR UR7, SR_CTAID.Y ;  /* 0x00000000000779c3 */ /* 0x000e620000002600 */
[----:B------:R-:W2:Y:S01]  /*0030*/  LDCU.64 UR26, c[0x0][0x358] ;  /* 0x00006b00ff1a77ac */ /* 0x000ea20008000a00 */
[----:B------:R-:W3:Y:S01]  /*0040*/  LDCU UR33, c[0x0][0x398] ;  /* 0x00007300ff2177ac */ /* 0x000ee20008000800 */
[----:B------:R-:W4:Y:S01]  /*0050*/  LDCU.64 UR8, c[0x0][0x458] ;  /* 0x00008b00ff0877ac */ /* 0x000f220008000a00 */
[----:B------:R-:W-:-:S04]  /*0060*/  HFMA2 R151, -RZ, RZ, 0, 0 ;  /* 0x00000000ff977431 */ /* 0x000fc800000001ff */
[----:B------:R-:W2:Y:S01]  /*0070*/  S2UR UR32, SR_CTAID.X ;  /* 0x00000000002079c3 */ /* 0x000ea20000002500 */
[----:B------:R-:W2:Y:S01]  /*0080*/  LDCU.128 UR12, c[0x0][0x3f0] ;  /* 0x00007e00ff0c77ac */ /* 0x000ea20008000c00 */
[----:B0-----:R-:W-:Y:S01]  /*0090*/  UISETP.NE.U32.AND UP0, UPT, UR4, URZ, UPT ;  /* 0x000000ff0400728c */ /* 0x001fe2000bf05070 */
[----:B------:R-:W0:Y:S03]  /*00a0*/  LDCU.64 UR30, c[0x0][0x480] ;  /* 0x00009000ff1e77ac */ /* 0x000e260008000a00 */
[----:B------:R-:W-:Y:S01]  /*00b0*/  UISETP.NE.AND.EX UP0, UPT, UR5, URZ, UPT, UP0 ;  /* 0x000000ff0500728c */ /* 0x000fe2000bf05300 */
[----:B---3--:R-:W-:Y:S01]  /*00c0*/  MOV R0, UR33 ;  /* 0x0000002100007c02 */ /* 0x008fe20008000f00 */
[----:B------:R-:W3:Y:S04]  /*00d0*/  LDCU.64 UR20, c[0x0][0x498] ;  /* 0x00009300ff1477ac */ /* 0x000ee80008000a00 */
[----:B------:R-:W-:Y:S01]  /*00e0*/  PLOP3.LUT P1, PT, PT, PT, UP0, 0x80, 0x8 ;  /* 0x000000000008781c */ /* 0x000fe20003f2f008 */
[----:B----4-:R-:W-:Y:S01]  /*00f0*/  UISETP.NE.U32.AND UP1, UPT, UR8, URZ, UPT ;  /* 0x000000ff0800728c */ /* 0x010fe2000bf25070 */
[----:B------:R-:W4:Y:S03]  /*0100*/  LDCU UR36, c[0x0][0x394] ;  /* 0x00007280ff2477ac */ /* 0x000f260008000800 */
[----:B-1----:R-:W-:Y:S01]  /*0110*/  @UP0 ULEA UR4, UP2, UR7, UR4, 0x2 ;  /* 0x0000000407040291 */ /* 0x002fe2000f8410ff */
[----:B------:R-:W1:Y:S03]  /*0120*/  LDCU.64 UR28, c[0x0][0x3b0] ;  /* 0x00007600ff1c77ac */ /* 0x000e660008000a00 */
[----:B------:R-:W-:-:S02]  /*0130*/  @UP0 ULEA.HI.X UR5, UR7, UR5, URZ, 0x2, UP2 ;  /* 0x0000000507050291 */ /* 0x000fc400090f14ff */
[----:B------:R-:W-:Y:S01]  /*0140*/  MOV R4, UR4 ;  /* 0x0000000400047c02 */ /* 0x000fe20008000f00 */
[----:B------:R-:W-:Y:S01]  /*0150*/  UISETP.NE.AND.EX UP0, UPT, UR9, URZ, UPT, UP1 ;  /* 0x000000ff0900728c */ /* 0x000fe2000bf05310 */
[----:B------:R-:W1:Y:S02]  /*0160*/  LDCU.64 UR24, c[0x0][0x4a0] ;  /* 0x00009400ff1877ac */ /* 0x000e640008000a00 */
[----:B------:R-:W-:Y:S01]  /*0170*/  MOV R5, UR5 ;  /* 0x0000000500057c02 */ /* 0x000fe20008000f00 */
[----:B------:R-:W1:Y:S04]  /*0180*/  LDCU.64 UR34, c[0x0][0x528] ;  /* 0x0000a500ff2277ac */ /* 0x000e680008000a00 */
[----:B--2---:R2:W4:Y:S01]  /*0190*/  @P1 LDG.E R6, desc[UR26][R4.64] ;  /* 0x0000001a04061981 */ /* 0x004522000c1e1900 */
[----:B------:R-:W-:-:S02]  /*01a0*/  IABS R7, R0 ;  /* 0x0000000000077213 */ /* 0x000fc40000000000 */
[----:B------:R-:W-:Y:S02]  /*01b0*/  @UP0 ULEA UR4, UP1, UR7, UR8, 0x2 ;  /* 0x0000000807040291 */ /* 0x000fe4000f8210ff */
[----:B------:R-:W0:Y:S08]  /*01c0*/  I2F.RP R0, R7 ;  /* 0x0000000700007306 */ /* 0x000e300000209400 */
[----:B0-----:R-:W2:Y:S01]  /*01d0*/  MUFU.RCP R0, R0 ;  /* 0x0000000000007308 */ /* 0x001ea20000001000 */
[----:B------:R-:W-:Y:S01]  /*01e0*/  PLOP3.LUT P0, PT, PT, PT, UP0, 0x80, 0x8 ;  /* 0x000000000008781c */ /* 0x000fe20003f0f008 */
[----:B------:R-:W-:Y:S01]  /*01f0*/  @UP0 ULEA.HI.X UR5, UR7, UR9, URZ, 0x2, UP1 ;  /* 0x0000000907050291 */ /* 0x000fe200088f14ff */
[----:B------:R-:W-:Y:S01]  /*0200*/  MOV R2, UR4 ;  /* 0x0000000400027c02 */ /* 0x000fe20008000f00 */
[----:B------:R-:W0:Y:S01]  /*0210*/  LDCU.128 UR8, c[0x0][0x400] ;  /* 0x00008000ff0877ac */ /* 0x000e220008000c00 */
[----:B--2---:R-:W-:-:S04]  /*0220*/  IADD3 R4, PT, PT, R0, 0xffffffe, RZ ;  /* 0x0ffffffe00047810 */ /* 0x004fc80007ffe0ff */
[----:B------:R2:W3:Y:S01]  /*0230*/  F2I.FTZ.U32.TRUNC.NTZ R5, R4 ;  /* 0x0000000400057305 */ /* 0x0004e2000021f000 */
[----:B------:R-:W-:-:S05]  /*0240*/  MOV R3, UR5 ;  /* 0x0000000500037c02 */ /* 0x000fca0008000f00 */
[----:B------:R1:W5:Y:S01]  /*0250*/  @P0 LDG.E R151, desc[UR26][R2.64] ;  /* 0x0000001a02970981 */ /* 0x000362000c1e1900 */
[----:B--2---:R-:W-:-:S04]  /*0260*/  MOV R4, RZ ;  /* 0x000000ff00047202 */ /* 0x004fc80000000f00 */
[----:B------:R-:W-:Y:S02]  /*0270*/  R2UR UR4, R4 ;  /* 0x00000000040472ca */ /* 0x000fe400000e0000 */
[----:B---3--:R-:W-:Y:S02]  /*0280*/  R2UR UR5, R5 ;  /* 0x00000000050572ca */ /* 0x008fe400000e0000 */
[----:B-1----:R-:W-:Y:S02]  /*0290*/  IADD3 R2, PT, PT, RZ, -R5, RZ ;  /* 0x80000005ff027210 */ /* 0x002fe40007ffe0ff */
[----:B------:R-:W-:-:S03]  /*02a0*/  IABS R8, UR7 ;  /* 0x0000000700087c13 */ /* 0x000fc60008000000 */
[----:B------:R-:W-:Y:S01]  /*02b0*/  IMAD R3, R2, R7, RZ ;  /* 0x0000000702037224 */ /* 0x000fe200078e02ff */
[----:B------:R-:W-:-:S05]  /*02c0*/  MOV R2, R8 ;  /* 0x0000000800027202 */ /* 0x000fca0000000f00 */
[----:B------:R-:W-:Y:S01]  /*02d0*/  IMAD.HI.U32 R3, R5, R3, UR4 ;  /* 0x0000000405037e27 */ /* 0x000fe2000f8e0003 */
[----:B------:R-:W-:-:S04]  /*02e0*/  R2UR UR18, R2 ;  /* 0x00000000021272ca */ /* 0x000fc800000e0000 */
[----:B------:R-:W-:-:S13]  /*02f0*/  R2UR UR4, R3 ;  /* 0x00000000030472ca */ /* 0x000fda00000e0000 */
[----:B------:R-:W-:-:S07]  /*0300*/  UIMAD.WIDE.U32 UR4, UR4, UR18, URZ ;  /* 0x00000012040472a5 */ /* 0x000fce000f8e00ff */
[----:B------:R-:W-:Y:S02]  /*0310*/  UMOV UR6, UR5 ;  /* 0x0000000500067c82 */ /* 0x000fe40008000000 */
[----:B------:R-:W-:-:S05]  /*0320*/  IADD3 R0, PT, PT, RZ, -UR6, RZ ;  /* 0x80000006ff007c10 */ /* 0x000fca000fffe0ff */
[----:B------:R-:W-:-:S05]  /*0330*/  IMAD R0, R7, R0, UR18 ;  /* 0x0000001207007e24 */ /* 0x000fca000f8e0200 */
[----:B------:R-:W-:-:S13]  /*0340*/  ISETP.GT.U32.AND P0, PT, R7, R0, PT ;  /* 0x000000000700720c */ /* 0x000fda0003f04070 */
[----:B------:R-:W-:Y:S01]  /*0350*/  VOTEU.ANY UP1, P0 ;  /* 0x0000000000ff7886 */ /* 0x000fe20000020100 */
[----:B------:R-:W-:Y:S01]  /*0360*/  PLOP3.LUT P0, PT, PT, PT, UP1, 0x80, 0x8 ;  /* 0x000000000008781c */ /* 0x000fe20003f0f018 */
[----:B0-----:R-:W-:-:S04]  /*0370*/  UIMAD.WIDE.U32 UR16, UR32, UR8, URZ ;  /* 0x00000008201072a5 */ /* 0x001fc8000f8e00ff */
[----:B------:R-:W-:-:S08]  /*0380*/  UIMAD UR17, UR32, UR9, UR17 ;  /* 0x00000009201172a4 */ /* 0x000fd0000f8e0211 */
[----:B------:R-:W-:-:S04]  /*0390*/  @!P0 IADD3 R0, PT, PT, R0, -R7, RZ ;  /* 0x8000000700008210 */ /* 0x000fc80007ffe0ff */
[----:B------:R-:W-:Y:S01]  /*03a0*/  ISETP.GE.U32.AND P0, PT, R0, R7, PT ;  /* 0x000000070000720c */ /* 0x000fe20003f06070 */
[----:B------:R-:W-:Y:S02]  /*03b0*/  UIMAD.WIDE.U32 UR18, UR7, UR10, UR16 ;  /* 0x0000000a071272a5 */ /* 0x000fe4000f8e0010 */
[----:B------:R-:W-:Y:S02]  /*03c0*/  UIMAD.WIDE.U32 UR4, UR32, UR12, URZ ;  /* 0x0000000c200472a5 */ /* 0x000fe4000f8e00ff */
[----:B------:R-:W-:Y:S02]  /*03d0*/  UIMAD UR22, UR7, UR11, UR19 ;  /* 0x0000000b071672a4 */ /* 0x000fe4000f8e0213 */
[----:B------:R-:W-:Y:S01]  /*03e0*/  UISETP.NE.U32.AND UP0, UPT, UR30, URZ, UPT ;  /* 0x000000ff1e00728c */ /* 0x000fe2000bf05070 */
[----:B------:R-:W0:Y:S01]  /*03f0*/  LDCU.128 UR8, c[0x0][0x460] ;  /* 0x00008c00ff0877ac */ /* 0x000e220008000c00 */
[----:B------:R-:W-:Y:S02]  /*0400*/  UIMAD UR5, UR32, UR13, UR5 ;  /* 0x0000000d200572a4 */ /* 0x000fe4000f8e0205 */
[----:B------:R-:W-:-:S02]  /*0410*/  ULOP3.LUT UR19, UR7, UR33, URZ, 0x3c, !UPT ;  /* 0x0000002107137292 */ /* 0x000fc4000f8e3cff */
[----:B------:R-:W-:Y:S02]  /*0420*/  @!UP1 UIADD3 UR6, UPT, UPT, UR6, 0x1, URZ ;  /* 0x0000000106069890 */ /* 0x000fe4000fffe0ff */
[----:B------:R-:W-:Y:S01]  /*0430*/  UISETP.NE.AND.EX UP0, UPT, UR31, URZ, UPT, UP0 ;  /* 0x000000ff1f00728c */ /* 0x000fe2000bf05300 */
[----:B------:R-:W-:Y:S01]  /*0440*/  VOTEU.ANY UP1, P0 ;  /* 0x0000000000ff7886 */ /* 0x000fe20000020100 */
[----:B------:R-:W-:Y:S02]  /*0450*/  UIMAD.WIDE.U32 UR12, UR7, UR14, UR4 ;  /* 0x0000000e070c72a5 */ /* 0x000fe4000f8e0004 */
[----:B------:R-:W-:Y:S02]  /*0460*/  UIMAD.WIDE.U32 UR4, UR32, UR20, URZ ;  /* 0x00000014200472a5 */ /* 0x000fe4000f8e00ff */
[----:B------:R-:W-:Y:S02]  /*0470*/  UISETP.GE.AND UP6, UPT, UR19, URZ, UPT ;  /* 0x000000ff1300728c */ /* 0x000fe4000bfc6270 */
[----:B------:R-:W-:-:S02]  /*0480*/  UISETP.NE.AND UP2, UPT, UR33, URZ, UPT ;  /* 0x000000ff2100728c */ /* 0x000fc4000bf45270 */
[----:B------:R-:W-:Y:S01]  /*0490*/  UIMAD UR23, UR7, UR15, UR13 ;  /* 0x0000000f071772a4 */ /* 0x000fe2000f8e020d */
[----:B------:R-:W1:Y:S01]  /*04a0*/  LDCU.64 UR16, c[0x0][0x3c8] ;  /* 0x00007900ff1077ac */ /* 0x000e620008000a00 */
[----:B------:R-:W-:Y:S02]  /*04b0*/  @UP1 UIADD3 UR6, UPT, UPT, UR6, 0x1, URZ ;  /* 0x0000000106061890 */ /* 0x000fe4000fffe0ff */
[----:B------:R-:W-:Y:S02]  /*04c0*/  UIMAD UR5, UR32, UR21, UR5 ;  /* 0x00000015200572a4 */ /* 0x000fe4000f8e0205 */
[----:B----4-:R-:W-:Y:S02]  /*04d0*/  ULEA UR13, UR36, 0xfffffc00, 0xa ;  /* 0xfffffc00240d7891 */ /* 0x010fe4000f8e50ff */
[----:B------:R-:W-:Y:S02]  /*04e0*/  UIMAD.WIDE.U32 UR14, UR32, UR28, URZ ;  /* 0x0000001c200e72a5 */ /* 0x000fe4000f8e00ff */
[----:B------:R-:W-:-:S02]  /*04f0*/  UIMAD.WIDE.U32 UR20, UR7, UR24, UR4 ;  /* 0x00000018071472a5 */ /* 0x000fc4000f8e0004 */
[----:B------:R-:W-:Y:S02]  /*0500*/  USHF.R.S32.HI UR19, URZ, 0x1f, UR13 ;  /* 0x0000001fff137899 */ /* 0x000fe4000801140d */
[----:B------:R-:W-:Y:S01]  /*0510*/  UIADD3 UR30, UP5, UPT, UR13, UR12, URZ ;  /* 0x0000000c0d1e7290 */ /* 0x000fe2000ffbe0ff */
[----:B------:R-:W2:Y:S02]  /*0520*/  @UP0 LDCU UR24, c[0x0][0x384] ;  /* 0x00007080ff1807ac */ /* 0x000ea40008000800 */
[----:B------:R-:W-:Y:S01]  /*0530*/  UMOV UR12, UR6 ;  /* 0x00000006000c7c82 */ /* 0x000fe20008000000 */
[----:B------:R-:W-:Y:S02]  /*0540*/  UIMAD UR15, UR32, UR29, UR15 ;  /* 0x0000001d200f72a4 */ /* 0x000fe4000f8e020f */
[----:B------:R-:W-:Y:S02]  /*0550*/  UIADD3 UR28, UP3, UPT, UR13, UR18, URZ ;  /* 0x000000120d1c7290 */ /* 0x000fe4000ff7e0ff */
[----:B0-----:R-:W-:-:S02]  /*0560*/  ULEA UR29, UP1, UR30, UR8, 0x1 ;  /* 0x000000081e1d7291 */ /* 0x001fc4000f8208ff */
[----:B------:R-:W-:Y:S02]  /*0570*/  @!UP6 UIADD3 UR12, UPT, UPT, -UR12, URZ, URZ ;  /* 0x000000ff0c0ce290 */ /* 0x000fe4000fffe1ff */
[----:B------:R-:W-:Y:S02]  /*0580*/  UIADD3.X UR6, UPT, UPT, UR19, UR23, URZ, UP5, !UPT ;  /* 0x0000001713067290 */ /* 0x000fe4000affe4ff */
[----:B------:R-:W-:Y:S01]  /*0590*/  @!UP2 ULOP3.LUT UR12, URZ, UR33, URZ, 0x33, !UPT ;  /* 0x00000021ff0ca292 */ /* 0x000fe2000f8e33ff */
[----:B------:R-:W0:Y:S01]  /*05a0*/  LDCU.64 UR4, c[0x0][0x448] ;  /* 0x00008900ff0477ac */ /* 0x000e220008000a00 */
[----:B------:R-:W-:Y:S02]  /*05b0*/  ULEA UR18, UP6, UR28, UR10, 0x1 ;  /* 0x0000000a1c127291 */ /* 0x000fe4000f8c08ff */
[----:B------:R-:W-:Y:S02]  /*05c0*/  UIADD3.X UR8, UPT, UPT, UR19, UR22, URZ, UP3, !UPT ;  /* 0x0000001613087290 */ /* 0x000fe40009ffe4ff */
[----:B------:R-:W-:Y:S01]  /*05d0*/  ULEA.HI.X UR30, UR30, UR9, UR6, 0x1, UP1 ;  /* 0x000000091e1e7291 */ /* 0x000fe200088f0c06 */
[----:B------:R-:W3:Y:S01]  /*05e0*/  @UP0 LDCU UR31, c[0x0][0x38c] ;  /* 0x00007180ff1f07ac */ /* 0x000ee20008000800 */
[----:B------:R-:W-:-:S02]  /*05f0*/  USHF.R.S32.HI UR6, URZ, 0x1f, UR12 ;  /* 0x0000001fff067899 */ /* 0x000fc4000801140c */
[----:B------:R-:W-:Y:S02]  /*0600*/  ULEA.HI.X UR28, UR28, UR11, UR8, 0x1, UP6 ;  /* 0x0000000b1c1c7291 */ /* 0x000fe4000b0f0c08 */
[----:B-1----:R-:W-:Y:S01]  /*0610*/  UIMAD UR6, UR6, UR16, URZ ;  /* 0x00000010060672a4 */ /* 0x002fe2000f8e02ff */
[----:B------:R-:W1:Y:S01]  /*0620*/  @UP0 LDCU.64 UR10, c[0x0][0x480] ;  /* 0x00009000ff0a07ac */ /* 0x000e620008000a00 */
[----:B------:R-:W-:Y:S02]  /*0630*/  UIMAD UR25, UR7, UR25, UR21 ;  /* 0x00000019071972a4 */ /* 0x000fe4000f8e0215 */
[----:B------:R-:W-:Y:S02]  /*0640*/  UIADD3 UR21, UP4, UPT, UR13, UR20, URZ ;  /* 0x000000140d157290 */ /* 0x000fe4000ff9e0ff */
[----:B------:R-:W-:Y:S02]  /*0650*/  UIMAD.WIDE.U32 UR14, UR12, UR16, UR14 ;  /* 0x000000100c0e72a5 */ /* 0x000fe4000f8e000e */
[----:B------:R-:W-:-:S02]  /*0660*/  UIMAD UR17, UR12, UR17, UR6 ;  /* 0x000000110c1172a4 */ /* 0x000fc4000f8e0206 */
[----:B--2---:R-:W-:Y:S02]  /*0670*/  @UP0 UIMAD UR8, UR32, UR24, UR7 ;  /* 0x00000018200802a4 */ /* 0x004fe4000f8e0207 */
[----:B------:R-:W-:Y:S02]  /*0680*/  UIADD3.X UR25, UPT, UPT, UR19, UR25, URZ, UP4, !UPT ;  /* 0x0000001913197290 */ /* 0x000fe4000a7fe4ff */
[----:B------:R-:W-:Y:S02]  /*0690*/  ULEA UR20, UP2, UR21, UR34, 0x1 ;  /* 0x0000002215147291 */ /* 0x000fe4000f8408ff */
[----:B------:R-:W-:Y:S02]  /*06a0*/  UIADD3 UR13, UP1, UPT, UR13, UR14, URZ ;  /* 0x0000000e0d0d7290 */ /* 0x000fe4000ff3e0ff */
[----:B------:R-:W-:Y:S02]  /*06b0*/  UIADD3 UR17, UPT, UPT, UR15, UR17, URZ ;  /* 0x000000110f117290 */ /* 0x000fe4000fffe0ff */
[----:B------:R-:W-:-:S02]  /*06c0*/  @UP0 UIMAD UR8, UR8, UR36, URZ ;  /* 0x00000024080802a4 */ /* 0x000fc4000f8e02ff */
[----:B------:R-:W-:Y:S02]  /*06d0*/  ULEA.HI.X UR25, UR21, UR35, UR25, 0x1, UP2 ;  /* 0x0000002315197291 */ /* 0x000fe400090f0c19 */
[----:B0-----:R-:W-:Y:S02]  /*06e0*/  ULEA UR23, UP2, UR13, UR4, 0x1 ;  /* 0x000000040d177291 */ /* 0x001fe4000f8408ff */
[----:B------:R-:W-:Y:S02]  /*06f0*/  UIADD3.X UR24, UPT, UPT, UR19, UR17, URZ, UP1, !UPT ;  /* 0x0000001113187290 */ /* 0x000fe40008ffe4ff */
[----:B---3--:R-:W-:Y:S02]  /*0700*/  @UP0 UIMAD UR8, UR8, UR31, URZ ;  /* 0x0000001f080802a4 */ /* 0x008fe4000f8e02ff */
[----:B------:R-:W-:Y:S01]  /*0710*/  ULEA.HI.X UR24, UR13, UR5, UR24, 0x1, UP2 ;  /* 0x000000050d187291 */ /* 0x000fe200090f0c18 */
[----:B------:R-:W-:Y:S02]  /*0720*/  UMOV UR4, URZ ;  /* 0x000000ff00047c82 */ /* 0x000fe40008000000 */
[----:B------:R-:W-:Y:S01]  /*0730*/  UMOV UR5, URZ ;  /* 0x000000ff00057c82 */ /* 0x000fe20008000000 */
[----:B-1----:R-:W-:-:S02]  /*0740*/  @UP0 UIMAD.WIDE UR4, UR8, 0x8, UR10 ;  /* 0x00000008080408a5 */ /* 0x002fc4000f8e020a */
[----:B------:R-:W-:Y:S01]  /*0750*/  UISETP.GE.AND UP0, UPT, UR36, 0x1, UPT ;  /* 0x000000012400788c */ /* 0x000fe2000bf06270 */
[----:B------:R-:W-:Y:S01]  /*0760*/  UMOV UR6, URZ ;  /* 0x000000ff00067c82 */ /* 0x000fe20008000000 */
[----:B------:R-:W-:Y:S01]  /*0770*/  HFMA2 R149, -RZ, RZ, 0, 0 ;  /* 0x00000000ff957431 */ /* 0x000fe200000001ff */
[----:B------:R-:W-:Y:S02]  /*0780*/  MOV R147, RZ ;  /* 0x000000ff00937202 */ /* 0x000fe40000000f00 */
[----:B------:R-:W-:-:S04]  /*0790*/  @P1 R2UR UR6, R6 ;  /* 0x00000000060612ca */ /* 0x000fc800000e0000 */
[----:B------:R-:W-:Y:S11]  /*07a0*/  BRA.U !UP0, `(.L_x_4259) ;  /* 0x0000009508bc7547 */ /* 0x000ff6000b800000 */
[----:B------:R-:W0:Y:S01]  /*07b0*/  S2R R148, SR_TID.X ;  /* 0x0000000000947919 */ /* 0x000e220000002100 */
[----:B------:R-:W1:Y:S01]  /*07c0*/  S2UR UR22, SR_CgaCtaId ;  /* 0x00000000001679c3 */ /* 0x000e620000008800 */
[----:B------:R-:W2:Y:S01]  /*07d0*/  LDCU.64 UR14, c[0x0][0x3a0] ;  /* 0x00007400ff0e77ac */ /* 0x000ea20008000a00 */
[----:B------:R-:W-:Y:S01]  /*07e0*/  MOV R147, RZ ;  /* 0x000000ff00937202 */ /* 0x000fe20000000f00 */
[----:B------:R-:W-:Y:S01]  /*07f0*/  IMAD.MOV.U32 R149, RZ, RZ, RZ ;  /* 0x000000ffff957224 */ /* 0x000fe200078e00ff */
[----:B------:R-:W3:Y:S01]  /*0800*/  LDCU.64 UR16, c[0x0][0x3d8] ;  /* 0x00007b00ff1077ac */ /* 0x000ee20008000a00 */
[----:B------:R-:W-:Y:S01]  /*0810*/  UMOV UR21, 0x400 ;  /* 0x0000040000157882 */ /* 0x000fe20000000000 */
[----:B------:R-:W-:Y:S01]  /*0820*/  UMOV UR19, UR28 ;  /* 0x0000001c00137c82 */ /* 0x000fe20008000000 */
[----:B--2---:R-:W-:Y:S01]  /*0830*/  UIMAD.WIDE.U32 UR8, UR7, UR14, URZ ;  /* 0x0000000e070872a5 */ /* 0x004fe2000f8e00ff */
[----:B------:R-:W2:Y:S01]  /*0840*/  LDCU UR14, c[0x0][0x394] ;  /* 0x00007280ff0e77ac */ /* 0x000ea20008000800 */
[----:B-1----:R-:W-:-:S02]  /*0850*/  ULEA UR22, UR22, UR21, 0x18 ;  /* 0x0000001516167291 */ /* 0x002fc4000f8ec0ff */
[----:B---3--:R-:W-:Y:S02]  /*0860*/  UIMAD.WIDE.U32 UR10, UR7, UR16, URZ ;  /* 0x00000010070a72a5 */ /* 0x008fe4000f8e00ff */
[----:B------:R-:W-:Y:S01]  /*0870*/  UIMAD UR13, UR7, UR15, UR9 ;  /* 0x0000000f070d72a4 */ /* 0x000fe2000f8e0209 */
[C---:B0-----:R-:W-:Y:S01]  /*0880*/  SHF.L.U32 R0, R148.reuse, 0x4, RZ ;  /* 0x0000000494007819 */ /* 0x041fe200000006ff */
[----:B------:R-:W-:Y:S01]  /*0890*/  UIMAD UR15, UR7, UR17, UR11 ;  /* 0x00000011070f72a4 */ /* 0x000fe2000f8e020b */
[----:B------:R-:W-:Y:S01]  /*08a0*/  LOP3.LUT R188, R148, 0x1f, RZ, 0xc0, !PT ;  /* 0x0000001f94bc7812 */ /* 0x000fe200078ec0ff */
[----:B------:R-:W-:Y:S01]  /*08b0*/  UMOV UR16, UR29 ;  /* 0x0000001d00107c82 */ /* 0x000fe20008000000 */
[----:B------:R-:W-:Y:S01]  /*08c0*/  LOP3.LUT R3, R0, 0x3e00, RZ, 0xc0, !PT ;  /* 0x00003e0000037812 */ /* 0x000fe200078ec0ff */
[----:B------:R-:W-:Y:S01]  /*08d0*/  UMOV UR17, UR30 ;  /* 0x0000001e00117c82 */ /* 0x000fe20008000000 */
[----:B------:R-:W-:Y:S01]  /*08e0*/  LEA R145, R148, UR22, 0x3 ;  /* 0x0000001694917c11 */ /* 0x000fe2000f8e18ff */
[----:B------:R-:W-:Y:S01]  /*08f0*/  UMOV UR22, UR23 ;  /* 0x0000001700167c82 */ /* 0x000fe20008000000 */
[----:B------:R-:W-:Y:S01]  /*0900*/  LOP3.LUT R146, R3, 0x1f, R148, 0xf8, !PT ;  /* 0x0000001f03927812 */ /* 0x000fe200078ef894 */
[----:B------:R-:W-:Y:S01]  /*0910*/  UMOV UR21, UR25 ;  /* 0x0000001900157c82 */ /* 0x000fe20008000000 */
[----:B------:R-:W-:-:S02]  /*0920*/  UMOV UR23, UR24 ;  /* 0x0000001800177c82 */ /* 0x000fc40008000000 */
        /* <DEDUP_REMOVED lines=15> */
.L_x_4338:
[----:B------:R-:W0:Y:S01]  /*0a20*/  LDCU UR25, c[0x0][0x388] ;  /* 0x00007100ff1977ac */ /* 0x000e220008000800 */
        /* <DEDUP_REMOVED lines=68> */
[----:B------:R-:W-:Y:S02]  /*0e70*/  LEA.HI.SX32 R7, R7, R22, 0x1b ;  /* 0x0000001607077211 */ /* 0x000fe400078fdaff */
[C---:B------:R-:W-:Y:S02]  /*0e80*/  IADD3 R25, PT, PT, R22.reuse, 0x40, RZ ;  /* 0x0000004016197810 */ /* 0x040fe40007ffe0ff */
[----:B------:R-:W-:-:S02]  /*0e90*/  IADD3 R27, PT, PT, R22, 0x60, RZ ;  /* 0x00000060161b7810 */ /* 0x000fc40007ffe0ff */
[C---:B------:R-:W-:Y:S02]  /*0ea0*/  IADD3 R29, PT, PT, R22.reuse, 0x80, RZ ;  /* 0x00000080161d7810 */ /* 0x040fe40007ffe0ff */
[----:B------:R-:W-:Y:S02]  /*0eb0*/  LEA R127, R7, UR24, 0x1 ;  /* 0x00000018077f7c11 */ /* 0x000fe4000f8e08ff */
[-C--:B------:R-:W-:Y:S02]  /*0ec0*/  LEA.HI.SX32 R25, R25, R22.reuse, 0x1b ;  /* 0x0000001619197211 */ /* 0x080fe400078fdaff */
[----:B------:R-:W-:Y:S02]  /*0ed0*/  IADD3 R7, PT, PT, R22, 0xc0, RZ ;  /* 0x000000c016077810 */ /* 0x000fe40007ffe0ff */
[-C--:B------:R-:W-:Y:S02]  /*0ee0*/  LEA.HI.SX32 R27, R27, R22.reuse, 0x1b ;  /* 0x000000161b1b7211 */ /* 0x080fe400078fdaff */
[----:B------:R-:W-:-:S02]  /*0ef0*/  LEA.HI.SX32 R29, R29, R22, 0x1b ;  /* 0x000000161d1d7211 */ /* 0x000fc400078fdaff */
[C---:B------:R-:W-:Y:S02]  /*0f00*/  IADD3 R31, PT, PT, R22.reuse, 0xa0, RZ ;  /* 0x000000a0161f7810 */ /* 0x040fe40007ffe0ff */
[----:B------:R-:W-:Y:S02]  /*0f10*/  LEA R126, R25, UR24, 0x1 ;  /* 0x00000018197e7c11 */ /* 0x000fe4000f8e08ff */
[----:B------:R-:W-:Y:S02]  /*0f20*/  LEA.HI.SX32 R7, R7, R22, 0x1b ;  /* 0x0000001607077211 */ /* 0x000fe400078fdaff */
[----:B------:R-:W-:Y:S02]  /*0f30*/  LEA R125, R27, UR24, 0x1 ;  /* 0x000000181b7d7c11 */ /* 0x000fe4000f8e08ff */
[----:B------:R-:W-:Y:S01]  /*0f40*/  LEA R124, R29, UR24, 0x1 ;  /* 0x000000181d7c7c11 */ /* 0x000fe2000f8e08ff */
[C---:B------:R-:W-:Y:S01]  /*0f50*/  VIADD R29, R22.reuse, 0x140 ;  /* 0x00000140161d7836 */ /* 0x040fe20000000000 */
[----:B------:R-:W-:-:S02]  /*0f60*/  IADD3 R25, PT, PT, R22, 0x100, RZ ;  /* 0x0000010016197810 */ /* 0x000fc40007ffe0ff */
[-C--:B------:R-:W-:Y:S02]  /*0f70*/  LEA.HI.SX32 R31, R31, R22.reuse, 0x1b ;  /* 0x000000161f1f7211 */ /* 0x080fe400078fdaff */
        /* <DEDUP_REMOVED lines=29> */
[----:B------:R-:W-:Y:S01]  /*1150*/  PRMT R47, RZ, 0x7610, R47 ;  /* 0x00007610ff2f7816 */ /* 0x000fe2000000002f */
[----:B--2---:R0:W-:Y:S02]  /*1160*/  STS.U16 [R128], R9 ;  /* 0x0000000980007388 */ /* 0x0041e40000000400 */
[----:B0-----:R-:W-:Y:S02]  /*1170*/  IADD3 R9, PT, PT, R22, 0xe0, RZ ;  /* 0x000000e016097810 */ /* 0x001fe40007ffe0ff */
[----:B---3--:R-:W-:Y:S02]  /*1180*/  STS.U16 [R127+0x40], R0 ;  /* 0x000040007f007388 */ /* 0x008fe40000000400 */
[----:B------:R-:W-:-:S02]  /*1190*/  LEA.HI.SX32 R9, R9, R22, 0x1b ;  /* 0x0000001609097211 */ /* 0x000fc400078fdaff */
[----:B----4-:R0:W-:Y:S02]  /*11a0*/  STS.U16 [R126+0x80], R11 ;  /* 0x0000800b7e007388 */ /* 0x0101e40000000400 */
[----:B------:R-:W-:Y:S02]  /*11b0*/  LEA R121, R9, UR24, 0x1 ;  /* 0x0000001809797c11 */ /* 0x000fe4000f8e08ff */
[----:B------:R-:W-:Y:S01]  /*11c0*/  STS.U16 [R125+0xc0], R8 ;  /* 0x0000c0087d007388 */ /* 0x000fe20000000400 */
[C---:B------:R-:W-:Y:S02]  /*11d0*/  IADD3 R9, PT, PT, R22.reuse, 0x180, RZ ;  /* 0x0000018016097810 */ /* 0x040fe40007ffe0ff */
        /* <DEDUP_REMOVED lines=113> */
[----:B------:R-:W-:-:S02]  /*18f0*/  PRMT R51, RZ, 0x7610, R51 ;  /* 0x00007610ff337816 */ /* 0x000fc40000000033 */
        /* <DEDUP_REMOVED lines=11> */
[----:B0-----:R-:W-:Y:S02]  /*19b0*/  PRMT R20, RZ, 0x7610, R20 ;  /* 0x00007610ff147816 */ /* 0x001fe40000000014 */
        /* <DEDUP_REMOVED lines=72> */
[----:B------:R-:W4:Y:S01]  /*1e40*/  @!P0 LDG.E.U16 R28, desc[UR26][R2.64+0x240] ;  /* 0x0002401a021c8981 */ /* 0x000f22000c1e1500 */
[----:B0-----:R-:W-:-:S05]  /*1e50*/  HADD2.F32 R9, -RZ, R9.H0_H0 ;  /* 0x20000009ff097230 */ /* 0x001fca0000004100 */
[----:B------:R-:W-:-:S05]  /*1e60*/  FADD.FTZ R86, R9, UR6 ;  /* 0x0000000609567e21 */ /* 0x000fca0008010000 */
[----:B------:R-:W-:Y:S01]  /*1e70*/  FSETP.GTU.FTZ.AND P0, PT, R86, 20, PT ;  /* 0x41a000005600780b */ /* 0x000fe20003f1c000 */
[----:B-1----:R-:W-:Y:S02]  /*1e80*/  HADD2.F32 R10, -RZ, R10.H0_H0 ;  /* 0x2000000aff0a7230 */ /* 0x002fe40000004100 */
[----:B--2---:R-:W-:Y:S02]  /*1e90*/  HADD2.F32 R11, -RZ, R11.H0_H0 ;  /* 0x2000000bff0b7230 */ /* 0x004fe40000004100 */
[----:B---3--:R-:W-:Y:S02]  /*1ea0*/  HADD2.F32 R12, -RZ, R12.H0_H0 ;  /* 0x2000000cff0c7230 */ /* 0x008fe40000004100 */
[----:B----4-:R-:W-:Y:S02]  /*1eb0*/  HADD2.F32 R13, -RZ, R13.H0_H0 ;  /* 0x2000000dff0d7230 */ /* 0x010fe40000004100 */
        /* <DEDUP_REMOVED lines=8> */
[----:B------:R-:W-:-:S02]  /*1f40*/  HFMA2 R87, -RZ, RZ, 0, 0 ;  /* 0x00000000ff577431 */ /* 0x000fc400000001ff */
[----:B------:R-:W-:Y:S01]  /*1f50*/  HFMA2 R77, -RZ, RZ, 0, 0 ;  /* 0x00000000ff4d7431 */ /* 0x000fe200000001ff */
[----:B------:R-:W-:Y:S02]  /*1f60*/  PRMT R96, RZ, 0x7610, R96 ;  /* 0x00007610ff607816 */ /* 0x000fe40000000060 */
[----:B------:R-:W-:Y:S02]  /*1f70*/  CS2R R94, SRZ ;  /* 0x00000000005e7805 */ /* 0x000fe4000001ff00 */
[----:B------:R-:W-:Y:S02]  /*1f80*/  CS2R R92, SRZ ;  /* 0x00000000005c7805 */ /* 0x000fe4000001ff00 */
[----:B------:R-:W-:Y:S02]  /*1f90*/  CS2R R90, SRZ ;  /* 0x00000000005a7805 */ /* 0x000fe4000001ff00 */
[----:B------:R-:W-:Y:S02]  /*1fa0*/  CS2R R88, SRZ ;  /* 0x0000000000587805 */ /* 0x000fe4000001ff00 */
[----:B------:R-:W-:-:S02]  /*1fb0*/  FSETP.GTU.FTZ.AND P1, PT, R85, 20, PT ;  /* 0x41a000005500780b */ /* 0x000fc40003f3c000 */
[----:B------:R-:W-:Y:S02]  /*1fc0*/  CS2R R78, SRZ ;  /* 0x00000000004e7805 */ /* 0x000fe4000001ff00 */
[----:B------:R-:W-:Y:S01]  /*1fd0*/  FSETP.GTU.FTZ.AND P2, PT, R84, 20, PT ;  /* 0x41a000005400780b */ /* 0x000fe20003f5c000 */
[----:B------:R-:W-:Y:S01]  /*1fe0*/  FADD.FTZ R76, R15, UR6 ;  /* 0x000000060f4c7e21 */ /* 0x000fe20008010000 */
        /* <DEDUP_REMOVED lines=68> */
.L_x_4261:
[----:B------:R-:W-:Y:S05]  /*2430*/  BSYNC.RECONVERGENT B0 ;  /* 0x0000000000007941 */ /* 0x000fea0003800200 */
.L_x_4260:
        /* <DEDUP_REMOVED lines=38> */
.L_x_4263:
[----:B------:R-:W-:Y:S05]  /*26a0*/  BSYNC.RECONVERGENT B0 ;  /* 0x0000000000007941 */ /* 0x000fea0003800200 */
.L_x_4262:
        /* <DEDUP_REMOVED lines=39> */
.L_x_4265:
[----:B------:R-:W-:Y:S05]  /*2920*/  BSYNC.RECONVERGENT B0 ;  /* 0x0000000000007941 */ /* 0x000fea0003800200 */
.L_x_4264:
        /* <DEDUP_REMOVED lines=39> */
.L_x_4267:
[----:B------:R-:W-:Y:S05]  /*2ba0*/  BSYNC.RECONVERGENT B0 ;  /* 0x0000000000007941 */ /* 0x000fea0003800200 */
.L_x_4266:
        /* <DEDUP_REMOVED lines=39> */
.L_x_4269:
[----:B------:R-:W-:Y:S05]  /*2e20*/  BSYNC.RECONVERGENT B0 ;  /* 0x0000000000007941 */ /* 0x000fea0003800200 */
.L_x_4268:
        /* <DEDUP_REMOVED lines=39> */
.L_x_4271:
[----:B------:R-:W-:Y:S05]  /*30a0*/  BSYNC.RECONVERGENT B0 ;  /* 0x0000000000007941 */ /* 0x000fea0003800200 */
.L_x_4270:
        /* <DEDUP_REMOVED lines=39> */
.L_x_4273:
[----:B------:R-:W-:Y:S05]  /*3320*/  BSYNC.RECONVERGENT B0 ;  /* 0x0000000000007941 */ /* 0x000fea0003800200 */
.L_x_4272:
[----:B------:R-:W-:Y:S02]  /*3330*/  HADD2.F32 R48, -RZ, R48.H0_H0 ;  /* 0x20000030ff307230 */ /* 0x000fe40000004100 */
[----:B------:R-:W-:Y:S01]  /*3340*/  FFMA.FTZ R7, R50, R69, R7 ;  /* 0x0000004532077223 */ /* 0x000fe20000010007 */
[----:B------:R-:W-:Y:S01]  /*3350*/  BSSY.RECONVERGENT B0, `(.L_x_4274) ;  /* 0x0000025000007945 */ /* 0x000fe20003800200 */
[----:B------:R-:W-:Y:S01]  /*3360*/  FSETP.GTU.FTZ.AND P0, PT, R52, 20, PT ;  /* 0x41a000003400780b */ /* 0x000fe20003f1c000 */
[----:B------:R-:W-:Y:S02]  /*3370*/  HADD2.F32 R46, -RZ, R5.H0_H0 ;  /* 0x20000005ff2e7230 */ /* 0x000fe40000004100 */
[----:B------:R-:W-:Y:S01]  /*3380*/  FADD.FTZ R49, R49, UR6 ;  /* 0x0000000631317e21 */ /* 0x000fe20008010000 */
        /* <DEDUP_REMOVED lines=33> */
.L_x_4275:
[----:B------:R-:W-:Y:S05]  /*35a0*/  BSYNC.RECONVERGENT B0 ;  /* 0x0000000000007941 */ /* 0x000fea0003800200 */
.L_x_4274:
        /* <DEDUP_REMOVED lines=39> */
.L_x_4277:
[----:B------:R-:W-:Y:S05]  /*3820*/  BSYNC.RECONVERGENT B0 ;  /* 0x0000000000007941 */ /* 0x000fea0003800200 */
.L_x_4276:
        /* <DEDUP_REMOVED lines=39> */
.L_x_4279:
[----:B------:R-:W-:Y:S05]  /*3aa0*/  BSYNC.RECONVERGENT B0 ;  /* 0x0000000000007941 */ /* 0x000fea0003800200 */
.L_x_4278:
[----:B------:R-:W-:Y:S02]  /*3ab0*/  HADD2.F32 R39, -RZ, R39.H0_H0 ;  /* 0x20000027ff277230 */ /* 0x000fe40000004100 */
[----:B------:R-:W-:Y:S01]  /*3ac0*/  FFMA.FTZ R2, R40, R63, R5 ;  /* 0x0000003f28027223 */ /* 0x000fe20000010005 */
[----:B------:R-:W-:Y:S01]  /*3ad0*/  HADD2.F32 R38, -RZ, R38.H0_H0 ;  /* 0x20000026ff267230 */ /* 0x000fe20000004100 */
[----:B------:R-:W-:Y:S01]  /*3ae0*/  BSSY.RECONVERGENT B0, `(.L_x_4280) ;  /* 0x0000029000007945 */ /* 0x000fe20003800200 */
[----:B------:R-:W-:Y:S01]  /*3af0*/  FSETP.GTU.FTZ.AND P3, PT, R41, 20, PT ;  /* 0x41a000002900780b */ /* 0x000fe20003f7c000 */
[----:B------:R-:W-:Y:S01]  /*3b00*/  FFMA.FTZ R3, R39, R60, R2 ;  /* 0x0000003c27037223 */ /* 0x000fe20000010002 */
[----:B------:R-:W-:Y:S02]  /*3b10*/  HADD2.F32 R37, -RZ, R37.H0_H0 ;  /* 0x20000025ff257230 */ /* 0x000fe40000004100 */
[----:B-----5:R-:W-:Y:S01]  /*3b20*/  FMUL.FTZ R33, R0, R151 ;  /* 0x0000009700217220 */ /* 0x020fe20000410000 */
        /* <DEDUP_REMOVED lines=36> */
.L_x_4281:
[----:B------:R-:W-:Y:S05]  /*3d70*/  BSYNC.RECONVERGENT B0 ;  /* 0x0000000000007941 */ /* 0x000fea0003800200 */
.L_x_4280:
        /* <DEDUP_REMOVED lines=12> */
[C---:B------:R-:W-:Y:S01]  /*3e40*/  IMAD.IADD R4, R6.reuse, 0x1, -R3 ;  /* 0x0000000106047824 */ /* 0x040fe200078e0a03 */
[----:B------:R-:W-:Y:S02]  /*3e50*/  I2FP.F32.S32 R3, R3 ;  /* 0x0000000300037245 */ /* 0x000fe40000201400 */
[----:B------:R-:W-:Y:S01]  /*3e60*/  @P4 FSETP.NEU.FTZ.AND P5, PT, R6, RZ, PT ;  /* 0x000000ff0600420b */ /* 0x000fe20003fbd000 */
        /* <DEDUP_REMOVED lines=17> */
.L_x_4283:
[----:B------:R-:W-:Y:S05]  /*3f80*/  BSYNC.RECONVERGENT B0 ;  /* 0x0000000000007941 */ /* 0x000fea0003800200 */
.L_x_4282:
        /* <DEDUP_REMOVED lines=32> */
.L_x_4285:
[----:B------:R-:W-:Y:S05]  /*4190*/  BSYNC.RECONVERGENT B0 ;  /* 0x0000000000007941 */ /* 0x000fea0003800200 */
.L_x_4284:
        /* <DEDUP_REMOVED lines=32> */
.L_x_4287:
[----:B------:R-:W-:Y:S05]  /*43a0*/  BSYNC.RECONVERGENT B0 ;  /* 0x0000000000007941 */ /* 0x000fea0003800200 */
.L_x_4286:
        /* <DEDUP_REMOVED lines=32> */
.L_x_4289:
[----:B------:R-:W-:Y:S05]  /*45b0*/  BSYNC.RECONVERGENT B0 ;  /* 0x0000000000007941 */ /* 0x000fea0003800200 */
.L_x_4288:
        /* <DEDUP_REMOVED lines=32> */
.L_x_4291:
[----:B------:R-:W-:Y:S05]  /*47c0*/  BSYNC.RECONVERGENT B0 ;  /* 0x0000000000007941 */ /* 0x000fea0003800200 */
.L_x_4290:
[----:B------:R-:W0:Y:S01]  /*47d0*/  LDCU UR28, c[0x0][0x38c] ;  /* 0x00007180ff1c77ac */ /* 0x000e220008000800 */
        /* <DEDUP_REMOVED lines=27> */
[----:B------:R-:W1:Y:S01]  /*4990*/  LDCU UR46, c[0x0][0x394] ;  /* 0x00007280ff2e77ac */ /* 0x000e620008000800 */
[----:B------:R-:W-:Y:S02]  /*49a0*/  MOV R95, RZ ;  /* 0x000000ff005f7202 */ /* 0x000fe40000000f00 */
        /* <DEDUP_REMOVED lines=11> */
[----:B-1----:R-:W0:Y:S02]  /*4a60*/  LDCU.64 UR44, c[0x0][0x538] ;  /* 0x0000a700ff2c77ac */ /* 0x002e240008000a00 */
.L_x_4337:
[----:B-1----:R-:W-:Y:S02]  /*4a70*/  MOV R2, R146 ;  /* 0x0000009200027202 */ /* 0x002fe40000000f00 */
[----:B------:R-:W-:Y:S02]  /*4a80*/  MOV R3, RZ ;  /* 0x000000ff00037202 */ /* 0x000fe40000000f00 */
[----:B------:R-:W-:Y:S01]  /*4a90*/  ISETP.GE.AND P5, PT, R144, UR31, PT ;  /* 0x0000001f90007c0c */ /* 0x000fe2000bfa6270 */
[----:B0-----:R-:W-:-:S04]  /*4aa0*/  IMAD.WIDE.U32 R4, R17, UR36, R2 ;  /* 0x0000002411047c25 */ /* 0x001fc8000f8e0002 */
[----:B------:R-:W-:Y:S01]  /*4ab0*/  IMAD R3, R17, UR37, R5 ;  /* 0x0000002511037c24 */ /* 0x000fe2000f8e0205 */
[C---:B------:R-:W-:Y:S02]  /*4ac0*/  LEA R2, P0, R4.reuse, UR22, 0x1 ;  /* 0x0000001604027c11 */ /* 0x040fe4000f8008ff */
[----:B------:R-:W-:Y:S02]  /*4ad0*/  ISETP.GE.AND P4, PT, R141, UR31, PT ;  /* 0x0000001f8d007c0c */ /* 0x000fe4000bf86270 */
[----:B------:R-:W-:Y:S02]  /*4ae0*/  LEA.HI.X R3, R4, UR23, R3, 0x1, P0 ;  /* 0x0000001704037c11 */ /* 0x000fe400080f0c03 */
[----:B------:R-:W-:Y:S02]  /*4af0*/  ISETP.GE.AND P0, PT, R143, UR31, PT ;  /* 0x0000001f8f007c0c */ /* 0x000fe4000bf06270 */
[----:B------:R-:W-:Y:S01]  /*4b00*/  ISETP.GE.AND P3, PT, R142, UR31, PT ;  /* 0x0000001f8e007c0c */ /* 0x000fe2000bf66270 */
[----:B------:R-:W5:Y:S01]  /*4b10*/  @!P2 LDG.E.U16 R15, desc[UR26][R2.64] ;  /* 0x0000001a020fa981 */ /* 0x000f62000c1e1500 */
[----:B------:R-:W-:-:S03]  /*4b20*/  ISETP.GE.AND P6, PT, R140, UR31, PT ;  /* 0x0000001f8c007c0c */ /* 0x000fc6000bfc6270 */
[----:B------:R-:W3:Y:S04]  /*4b30*/  @!P5 LDG.E.U16 R4, desc[UR26][R2.64+0x40] ;  /* 0x0000401a0204d981 */ /* 0x000ee8000c1e1500 */
[----:B----4-:R-:W4:Y:S04]  /*4b40*/  @!P4 LDG.E.U16 R7, desc[UR26][R2.64+0x100] ;  /* 0x0001001a0207c981 */ /* 0x010f28000c1e1500 */
[----:B--2---:R-:W2:Y:S04]  /*4b50*/  @!P0 LDG.E.U16 R5, desc[UR26][R2.64+0x80] ;  /* 0x0000801a02058981 */ /* 0x004ea8000c1e1500 */
        /* <DEDUP_REMOVED lines=20> */
[----:B------:R-:W5:Y:S01]  /*4ca0*/  @!P6 LDG.E.U16 R152, desc[UR26][R2.64+0x280] ;  /* 0x0002801a0298e981 */ /* 0x000f62000c1e1500 */
[----:B------:R-:W-:-:S02]  /*4cb0*/  MOV R6, UR8 ;  /* 0x0000000800067c02 */ /* 0x000fc40008000f00 */
[----:B------:R-:W-:Y:S02]  /*4cc0*/  MOV R159, RZ ;  /* 0x000000ff009f7202 */ /* 0x000fe40000000f00 */
[----:B------:R-:W-:Y:S02]  /*4cd0*/  MOV R5, UR13 ;  /* 0x0000000d00057c02 */ /* 0x000fe40008000f00 */
[----:B------:R-:W-:Y:S02]  /*4ce0*/  MOV R161, RZ ;  /* 0x000000ff00a17202 */ /* 0x000fe40000000f00 */
[----:B------:R-:W-:Y:S02]  /*4cf0*/  MOV R163, RZ ;  /* 0x000000ff00a37202 */ /* 0x000fe40000000f00 */
[----:B------:R-:W-:Y:S02]  /*4d00*/  MOV R7, UR9 ;  /* 0x0000000900077c02 */ /* 0x000fe40008000f00 */
[----:B--2---:R-:W-:Y:S01]  /*4d10*/  @!P5 PRMT R159, R4, 0x5410, RZ ;  /* 0x00005410049fd816 */ /* 0x004fe200000000ff */
[----:B------:R-:W-:Y:S01]  /*4d20*/  IMAD.MOV.U32 R4, RZ, RZ, R6 ;  /* 0x000000ffff047224 */ /* 0x000fe200078e0006 */
[----:B------:R-:W-:-:S02]  /*4d30*/  ISETP.GE.AND P5, PT, R134, UR31, PT ;  /* 0x0000001f86007c0c */ /* 0x000fc4000bfa6270 */
[----:B---3--:R-:W-:Y:S01]  /*4d40*/  @!P4 PRMT R161, R15, 0x5410, RZ ;  /* 0x000054100fa1c816 */ /* 0x008fe200000000ff */
[----:B------:R-:W-:Y:S01]  /*4d50*/  IMAD.WIDE.U32 R4, R17, UR34, R4 ;  /* 0x0000002211047c25 */ /* 0x000fe2000f8e0004 */
[----:B----4-:R-:W-:-:S03]  /*4d60*/  @!P0 PRMT R159, R159, 0x5410, R14 ;  /* 0x000054109f9f8816 */ /* 0x010fc6000000000e */
[----:B------:R-:W-:Y:S01]  /*4d70*/  IMAD R5, R17, UR35, R5 ;  /* 0x0000002311057c24 */ /* 0x000fe2000f8e0205 */
[----:B------:R-:W-:Y:S02]  /*4d80*/  LEA R6, P0, R4, R8, 0x2 ;  /* 0x0000000804067211 */ /* 0x000fe400078010ff */
[----:B-----5:R-:W-:Y:S02]  /*4d90*/  @!P3 PRMT R161, R161, 0x5410, R150 ;  /* 0x00005410a1a1b816 */ /* 0x020fe40000000096 */
[----:B------:R-:W-:Y:S01]  /*4da0*/  ISETP.GE.AND P3, PT, R133, UR31, PT ;  /* 0x0000001f85007c0c */ /* 0x000fe2000bf66270 */
[----:B------:R-:W2:Y:S01]  /*4db0*/  @!P5 LDG.E.U16 R154, desc[UR26][R2.64+0x2c0] ;  /* 0x0002c01a029ad981 */ /* 0x000ea2000c1e1500 */
[----:B------:R-:W-:Y:S02]  /*4dc0*/  @!P6 PRMT R163, R152, 0x5410, RZ ;  /* 0x0000541098a3e816 */ /* 0x000fe400000000ff */
[----:B------:R-:W-:Y:S02]  /*4dd0*/  ISETP.GE.AND P6, PT, R131, UR31, PT ;  /* 0x0000001f83007c0c */ /* 0x000fe4000bfc6270 */
[----:B------:R-:W-:-:S02]  /*4de0*/  LEA.HI.X R7, R4, R9, R5, 0x2, P0 ;  /* 0x0000000904077211 */ /* 0x000fc400000f1405 */
[----:B------:R-:W-:Y:S02]  /*4df0*/  ISETP.GE.AND P0, PT, R132, UR31, PT ;  /* 0x0000001f84007c0c */ /* 0x000fe4000bf06270 */
[----:B------:R-:W-:Y:S01]  /*4e00*/  ISETP.GE.AND P4, PT, R130, UR31, PT ;  /* 0x0000001f82007c0c */ /* 0x000fe2000bf86270 */
[----:B------:R-:W3:Y:S04]  /*4e10*/  LDG.E R150, desc[UR26][R6.64] ;  /* 0x0000001a06967981 */ /* 0x000ee8000c1e1900 */
[----:B------:R-:W4:Y:S04]  /*4e20*/  @!P3 LDG.E.U16 R160, desc[UR26][R2.64+0x300] ;  /* 0x0003001a02a0b981 */ /* 0x000f28000c1e1500 */
[----:B------:R-:W5:Y:S04]  /*4e30*/  @!P6 LDG.E.U16 R156, desc[UR26][R2.64+0x380] ;  /* 0x0003801a029ce981 */ /* 0x000f68000c1e1500 */
[----:B------:R-:W3:Y:S04]  /*4e40*/  @!P0 LDG.E.U16 R152, desc[UR26][R2.64+0x340] ;  /* 0x0003401a02988981 */ /* 0x000ee8000c1e1500 */
[----:B------:R0:W3:Y:S01]  /*4e50*/  @!P4 LDG.E.U16 R158, desc[UR26][R2.64+0x3c0] ;  /* 0x0003c01a029ec981 */ /* 0x0000e2000c1e1500 */
[----:B------:R-:W-:-:S02]  /*4e60*/  MOV R14, UR10 ;  /* 0x0000000a000e7c02 */ /* 0x000fc40008000f00 */
[----:B------:R-:W-:Y:S02]  /*4e70*/  MOV R5, UR15 ;  /* 0x0000000f00057c02 */ /* 0x000fe40008000f00 */
[----:B------:R-:W-:-:S05]  /*4e80*/  MOV R4, R14 ;  /* 0x0000000e00047202 */ /* 0x000fca0000000f00 */
[----:B------:R-:W-:Y:S01]  /*4e90*/  IMAD.WIDE.U32 R4, R17, UR38, R4 ;  /* 0x0000002611047c25 */ /* 0x000fe2000f8e0004 */
[----:B0-----:R-:W-:-:S03]  /*4ea0*/  PRMT R3, R153, 0x7632, R3 ;  /* 0x0000763299037816 */ /* 0x001fc60000000003 */
[----:B------:R-:W-:Y:S01]  /*4eb0*/  IMAD R5, R17, UR39, R5 ;  /* 0x0000002711057c24 */ /* 0x000fe2000f8e0205 */
[----:B------:R-:W-:Y:S01]  /*4ec0*/  STS.U16 [R128], R153 ;  /* 0x0000009980007388 */ /* 0x000fe20000000400 */
[----:B------:R-:W-:Y:S02]  /*4ed0*/  MOV R15, UR11 ;  /* 0x0000000b000f7c02 */ /* 0x000fe40008000f00 */
[----:B------:R-:W-:Y:S01]  /*4ee0*/  PRMT R2, R155, 0x7632, R2 ;  /* 0x000076329b027816 */ /* 0x000fe20000000002 */
[----:B------:R0:W-:Y:S01]  /*4ef0*/  STS.U16 [R127+0x40], R3 ;  /* 0x000040037f007388 */ /* 0x0001e20000000400 */
[----:B------:R-:W-:-:S03]  /*4f00*/  PRMT R6, R159, 0x7632, R6 ;  /* 0x000076329f067816 */ /* 0x000fc60000000006 */
[----:B------:R-:W-:Y:S01]  /*4f10*/  STS.U16 [R126+0x80], R155 ;  /* 0x0000809b7e007388 */ /* 0x000fe20000000400 */
[----:B------:R-:W-:Y:S02]  /*4f20*/  PRMT R7, R161, 0x7632, R7 ;  /* 0x00007632a1077816 */ /* 0x000fe40000000007 */
[----:B0-----:R-:W-:Y:S01]  /*4f30*/  MOV R3, RZ ;  /* 0x000000ff00037202 */ /* 0x001fe20000000f00 */
[----:B------:R-:W-:Y:S04]  /*4f40*/  STS.U16 [R125+0xc0], R2 ;  /* 0x0000c0027d007388 */ /* 0x000fe80000000400 */
[----:B------:R-:W-:Y:S01]  /*4f50*/  STS.U16 [R124+0x100], R157 ;  /* 0x0001009d7c007388 */ /* 0x000fe20000000400 */
[----:B--2---:R-:W-:Y:S02]  /*4f60*/  @!P5 PRMT R163, R163, 0x5410, R154 ;  /* 0x00005410a3a3d816 */ /* 0x004fe4000000009a */
[----:B------:R-:W-:-:S04]  /*4f70*/  LEA R14, P5, R4, R10, 0x2 ;  /* 0x0000000a040e7211 */ /* 0x000fc800078a10ff */
[----:B------:R-:W-:Y:S02]  /*4f80*/  LEA.HI.X R15, R4, R11, R5, 0x2, P5 ;  /* 0x0000000b040f7211 */ /* 0x000fe400028f1405 */
[----:B------:R-:W-:Y:S02]  /*4f90*/  PRMT R4, R157, 0x7632, R4 ;  /* 0x000076329d047816 */ /* 0x000fe40000000004 */
[----:B------:R-:W-:Y:S02]  /*4fa0*/  MOV R5, RZ ;  /* 0x000000ff00057202 */ /* 0x000fe40000000f00 */
[----:B----4-:R-:W-:Y:S01]  /*4fb0*/  @!P3 PRMT R3, R160, 0x5410, RZ ;  /* 0x00005410a003b816 */ /* 0x010fe200000000ff */
[----:B------:R0:W-:Y:S01]  /*4fc0*/  STS.U16 [R123+0x140], R4 ;  /* 0x000140047b007388 */ /* 0x0001e20000000400 */
[----:B-----5:R-:W-:-:S03]  /*4fd0*/  @!P6 PRMT R5, R156, 0x5410, RZ ;  /* 0x000054109c05e816 */ /* 0x020fc600000000ff */
[----:B------:R-:W-:Y:S01]  /*4fe0*/  STS.U16 [R122+0x180], R159 ;  /* 0x0001809f7a007388 */ /* 0x000fe20000000400 */
[----:B------:R-:W-:Y:S02]  /*4ff0*/  PRMT R153, R163, 0x7632, R153 ;  /* 0x00007632a3997816 */ /* 0x000fe40000000099 */
[----:B---3--:R-:W-:Y:S01]  /*5000*/  @!P0 PRMT R3, R3, 0x5410, R152 ;  /* 0x0000541003038816 */ /* 0x008fe20000000098 */
[----:B------:R1:W-:Y:S01]  /*5010*/  STS.U16 [R121+0x1c0], R6 ;  /* 0x0001c00679007388 */ /* 0x0003e20000000400 */
[----:B------:R-:W-:-:S03]  /*5020*/  @!P4 PRMT R5, R5, 0x5410, R158 ;  /* 0x000054100505c816 */ /* 0x000fc6000000009e */
[----:B------:R-:W-:Y:S01]  /*5030*/  STS.U16 [R120+0x200], R161 ;  /* 0x000200a178007388 */ /* 0x000fe20000000400 */
[----:B0-----:R-:W-:-:S03]  /*5040*/  PRMT R4, R3, 0x7632, R4 ;  /* 0x0000763203047816 */ /* 0x001fc60000000004 */
[----:B------:R-:W-:Y:S01]  /*5050*/  STS.U16 [R119+0x240], R7 ;  /* 0x0002400777007388 */ /* 0x000fe20000000400 */
[----:B-1----:R-:W-:-:S03]  /*5060*/  PRMT R6, R5, 0x7632, R6 ;  /* 0x0000763205067816 */ /* 0x002fc60000000006 */
[----:B------:R-:W-:Y:S04]  /*5070*/  STS.U16 [R118+0x280], R163 ;  /* 0x000280a376007388 */ /* 0x000fe80000000400 */
[----:B------:R-:W-:Y:S04]  /*5080*/  STS.U16 [R117+0x2c0], R153 ;  /* 0x0002c09975007388 */ /* 0x000fe80000000400 */
[----:B------:R-:W-:Y:S04]  /*5090*/  STS.U16 [R116+0x300], R3 ;  /* 0x0003000374007388 */ /* 0x000fe80000000400 */
[----:B------:R0:W-:Y:S04]  /*50a0*/  STS.U16 [R115+0x340], R4 ;  /* 0x0003400473007388 */ /* 0x0001e80000000400 */
[----:B------:R-:W-:Y:S04]  /*50b0*/  STS.U16 [R114+0x380], R5 ;  /* 0x0003800572007388 */ /* 0x000fe80000000400 */
[----:B------:R-:W-:Y:S01]  /*50c0*/  STS.U16 [R113+0x3c0], R6 ;  /* 0x0003c00671007388 */ /* 0x000fe20000000400 */
[----:B------:R-:W-:-:S03]  /*50d0*/  NOP ;  /* 0x0000000000007918 */ /* 0x000fc60000000000 */
[----:B------:R-:W2:Y:S01]  /*50e0*/  LDG.E R15, desc[UR26][R14.64] ;  /* 0x0000001a0e0f7981 */ /* 0x000ea2000c1e1900 */
        /* <DEDUP_REMOVED lines=22> */
[C---:B------:R-:W-:Y:S01]  /*5250*/  FMUL.FTZ R172, R2.reuse, R85 ;  /* 0x0000005502ac7220 */ /* 0x040fe20000410000 */
[C---:B------:R-:W-:Y:S01]  /*5260*/  FMUL.FTZ R173, R2.reuse, R84 ;  /* 0x0000005402ad7220 */ /* 0x040fe20000410000 */
[----:B------:R-:W3:Y:S01]  /*5270*/  MUFU.EX2 R231, R231 ;  /* 0x000000e700e77308 */ /* 0x000ee20000000800 */
        /* <DEDUP_REMOVED lines=13> */
[----:B------:R-:W-:Y:S01]  /*5350*/  UMOV UR25, 0x400 ;  /* 0x0000040000197882 */ /* 0x000fe20000000000 */
[----:B------:R-:W-:-:S02]  /*5360*/  ISETP.NE.AND P0, PT, R148, RZ, PT ;  /* 0x000000ff9400720c */ /* 0x000fc40003f05270 */
[C---:B0-----:R-:W-:Y:S02]  /*5370*/  IADD3 R4, PT, PT, R148.reuse, 0x200, RZ ;  /* 0x0000020094047810 */ /* 0x041fe40007ffe0ff */
[----:B------:R-:W-:Y:S01]  /*5380*/  IADD3 R3, PT, PT, R17, UR24, RZ ;  /* 0x0000001811037c10 */ /* 0x000fe2000fffe0ff */
[----:B-1----:R-:W-:Y:S01]  /*5390*/  ULEA UR24, UR28, UR25, 0x18 ;  /* 0x000000191c187291 */ /* 0x002fe2000f8ec0ff */
[----:B------:R-:W-:Y:S01]  /*53a0*/  ISETP.NE.AND P3, PT, R148, 0x3f, PT ;  /* 0x0000003f9400780c */ /* 0x000fe20003f65270 */
[----:B------:R-:W0:Y:S01]  /*53b0*/  MUFU.EX2 R172, R172 ;  /* 0x000000ac00ac7308 */ /* 0x000e220000000800 */
[----:B------:R-:W-:-:S03]  /*53c0*/  SEL R3, R3, R4, !P0 ;  /* 0x0000000403037207 */ /* 0x000fc60004000000 */
        /* <DEDUP_REMOVED lines=54> */
[----:B------:R-:W-:-:S06]  /*5730*/  ULOP3.LUT UR25, UR33, 0x100, URZ, 0xc0, !UPT ;  /* 0x0000010021197892 */ /* 0x000fcc000f8ec0ff */
[----:B------:R-:W-:-:S04]  /*5740*/  IADD3 R2, PT, PT, R17, UR25, RZ ;  /* 0x0000001911027c10 */ /* 0x000fc8000fffe0ff */
[----:B------:R-:W-:-:S05]  /*5750*/  LEA R2, R2, UR24, 0x2 ;  /* 0x0000001802027c11 */ /* 0x000fca000f8e10ff */
[----:B------:R1:W2:Y:S01]  /*5760*/  LDS R204, [R2+0x1d10] ;  /* 0x001d100002cc7984 */ /* 0x0002a20000000800 */
[----:B------:R-:W-:Y:S05]  /*5770*/  BRA `(.L_x_4295) ;  /* 0x0000000000087947 */ /* 0x000fea0003800000 */
.L_x_4294:
[----:B------:R-:W-:-:S06]  /*5780*/  LEA R204, R148, UR24, 0x2 ;  /* 0x0000001894cc7c11 */ /* 0x000fcc000f8e10ff */
[----:B------:R-:W0:Y:S02]  /*5790*/  LDS R204, [R204+0x2514] ;  /* 0x00251400cccc7984 */ /* 0x000e240000000800 */
.L_x_4295:
[----:B------:R-:W-:Y:S05]  /*57a0*/  BSYNC.RECONVERGENT B0 ;  /* 0x0000000000007941 */ /* 0x000fea0003800200 */
.L_x_4293:
[----:B------:R-:W3:Y:S01]  /*57b0*/  @P1 LDC R4, c[0x0][0x38c] ;  /* 0x0000e300ff041b82 */ /* 0x000ee20000000800 */
[----:B------:R-:W-:Y:S01]  /*57c0*/  VOTEU.ANY UP0, P1 ;  /* 0x0000000000ff7886 */ /* 0x000fe20000800100 */
[----:B------:R-:W-:Y:S01]  /*57d0*/  MOV R5, 0x8 ;  /* 0x0000000800057802 */ /* 0x000fe20000000f00 */
[----:B-1----:R-:W-:Y:S01]  /*57e0*/  HFMA2 R2, -RZ, RZ, 1.875, 0 ;  /* 0x3f800000ff027431 */ /* 0x002fe200000001ff */
[----:B------:R-:W-:Y:S02]  /*57f0*/  MOV R3, RZ ;  /* 0x000000ff00037202 */ /* 0x000fe40000000f00 */
[----:B------:R-:W-:Y:S01]  /*5800*/  @UP0 UIADD3 UR25, UPT, UPT, UR14, -0x2, URZ ;  /* 0xfffffffe0e190890 */ /* 0x000fe2000fffe0ff */
        /* <DEDUP_REMOVED lines=9> */
[----:B---3--:R-:W-:-:S04]  /*58a0*/  @P1 IMAD R4, R4, UR25, R17 ;  /* 0x0000001904041c24 */ /* 0x008fc8000f8e0211 */
        /* <DEDUP_REMOVED lines=99> */
.L_x_4355:
[----:B------:R-:W-:Y:S01]  /*5ee0*/  ISETP.GE.AND P3, PT, R129, 0x10, PT ;  /* 0x000000108100780c */ /* 0x000fe20003f66270 */
[----:B----4-:R-:W-:Y:S01]  /*5ef0*/  FFMA.FTZ R5, R15, R5, R4 ;  /* 0x000000050f057223 */ /* 0x010fe20000010004 */
[----:B------:R-:W-:-:S04]  /*5f00*/  UMOV UR25, 0xffffffff ;  /* 0xffffffff00197882 */ /* 0x000fc80000000000 */
[----:B------:R-:W-:-:S07]  /*5f10*/  FSEL R222, R4, R5, !P3 ;  /* 0x0000000504de7208 */ /* 0x000fce0005800000 */
[----:B-1-3--:R-:W-:Y:S01]  /*5f20*/  @P3 FMUL.FTZ R15, R15, R6 ;  /* 0x000000060f0f3220 */ /* 0x00afe20000410000 */
[----:B------:R-:W-:Y:S06]  /*5f30*/  BRA.DIV UR25, `(.L_x_4298) ;  /* 0x0000004a19dc7947 */ /* 0x000fec000b800000 */
.L_x_4358:
[----:B------:R-:W-:-:S03]  /*5f40*/  UMOV UR25, 0xffffffff ;  /* 0xffffffff00197882 */ /* 0x000fc60000000000 */
[----:B------:R-:W-:Y:S05]  /*5f50*/  BRA.DIV UR25, `(.L_x_4299) ;  /* 0x0000004a19fc7947 */ /* 0x000fea000b800000 */
.L_x_4361:
[----:B------:R-:W-:-:S03]  /*5f60*/  UMOV UR25, 0xffffffff ;  /* 0xffffffff00197882 */ /* 0x000fc60000000000 */
[----:B------:R-:W-:Y:S05]  /*5f70*/  BRA.DIV UR25, `(.L_x_4300) ;  /* 0x0000004e191c7947 */ /* 0x000fea000b800000 */
[----:B------:R-:W1:Y:S04]  /*5f80*/  SHFL.UP PT, R15, R15, 0x1, RZ ;  /* 0x042000000f0f7989 */ /* 0x000e6800000e00ff */
[----:B------:R-:W3:Y:S04]  /*5f90*/  SHFL.UP PT, R222, R222, 0x1, RZ ;  /* 0x04200000dede7989 */ /* 0x000ee800000e00ff */
[----:B-----5:R4:W0:Y:S04]  /*5fa0*/  SHFL.IDX PT, R4, R2, RZ, 0x1f ;  /* 0x00001fff02047589 */ /* 0x02082800000e0000 */
[----:B------:R4:W0:Y:S02]  /*5fb0*/  SHFL.IDX PT, R5, R3, RZ, 0x1f ;  /* 0x00001fff03057589 */ /* 0x00082400000e0000 */
.L_x_4367:
[----:B------:R-:W5:Y:S01]  /*5fc0*/  LDS.64 R6, [R14+0x1900] ;  /* 0x001900000e067984 */ /* 0x000f620000000a00 */
[C---:B01-3--:R-:W-:Y:S01]  /*5fd0*/  @P0 FFMA.FTZ R5, R15.reuse, R5, R222 ;  /* 0x000000050f050223 */ /* 0x04bfe200000100de */
[----:B------:R-:W-:-:S03]  /*5fe0*/  @P0 FMUL.FTZ R4, R15, R4 ;  /* 0x000000040f040220 */ /* 0x000fc60000410000 */
[-C--:B-----5:R-:W-:Y:S01]  /*5ff0*/  FFMA.FTZ R7, R5, R6.reuse, R7 ;  /* 0x0000000605077223 */ /* 0x0a0fe20000010007 */
[----:B------:R-:W-:-:S05]  /*6000*/  FMUL.FTZ R6, R4, R6 ;  /* 0x0000000604067220 */ /* 0x000fca0000410000 */
[----:B------:R3:W-:Y:S02]  /*6010*/  STS.128 [R14+0x1900], R4 ;  /* 0x001900040e007388 */ /* 0x0007e40000000c00 */
.L_x_4296:
[----:B------:R-:W-:Y:S01]  /*6020*/  FMUL.FTZ R229, R73, R86 ;  /* 0x0000005649e57220 */ /* 0x000fe20000410000 */
[----:B------:R-:W-:Y:S01]  /*6030*/  FMUL.FTZ R234, R70, R85 ;  /* 0x0000005546ea7220 */ /* 0x000fe20000410000 */
[----:B------:R-:W-:Y:S05]  /*6040*/  WARPSYNC.ALL ;  /* 0x0000000000007948 */ /* 0x000fea0003800000 */
[----:B---3--:R-:W-:Y:S01]  /*6050*/  FMUL.FTZ R14, R152, R229 ;  /* 0x000000e5980e7220 */ /* 0x008fe20000410000 */
[----:B-1----:R-:W-:Y:S01]  /*6060*/  FMUL.FTZ R5, R153, R234 ;  /* 0x000000ea99057220 */ /* 0x002fe20000410000 */
[----:B------:R-:W-:Y:S01]  /*6070*/  BAR.SYNC.DEFER_BLOCKING 0x0 ;  /* 0x0000000000007b1d */ /* 0x000fe20000010000 */
[C---:B0-2-45:R-:W-:Y:S01]  /*6080*/  FMUL.FTZ R3, R211.reuse, R204 ;  /* 0x000000ccd3037220 */ /* 0x075fe20000410000 */
[----:B------:R-:W-:Y:S01]  /*6090*/  FFMA.FTZ R4, R211, R205, R206 ;  /* 0x000000cdd3047223 */ /* 0x000fe200000100ce */
[----:B------:R-:W-:Y:S01]  /*60a0*/  UISETP.GE.AND UP0, UPT, UR14, UR46, UPT ;  /* 0x0000002e0e00728c */ /* 0x000fe2000bf06270 */
[----:B------:R-:W-:Y:S01]  /*60b0*/  ISETP.GT.U32.AND P3, PT, R148, 0x1f, PT ;  /* 0x0000001f9400780c */ /* 0x000fe20003f64070 */
[C---:B------:R-:W-:Y:S01]  /*60c0*/  FMUL.FTZ R6, R212.reuse, R3 ;  /* 0x00000003d4067220 */ /* 0x040fe20000410000 */
[----:B------:R-:W-:Y:S01]  /*60d0*/  FFMA.FTZ R4, R212, R4, R207 ;  /* 0x00000004d4047223 */ /* 0x000fe200000100cf */
[----:B------:R-:W-:-:S02]  /*60e0*/  HFMA2 R15, -RZ, RZ, 0, 0 ;  /* 0x00000000ff0f7431 */ /* 0x000fc400000001ff */
        /* <DEDUP_REMOVED lines=17> */
[----:B------:R-:W-:-:S04]  /*6200*/  FMUL.FTZ R3, R185, R6 ;  /* 0x00000006b9037220 */ /* 0x000fc80000410000 */
[----:B------:R-:W-:-:S04]  /*6210*/  FMUL.FTZ R6, R184, R3 ;  /* 0x00000003b8067220 */ /* 0x000fc80000410000 */
[----:B------:R-:W-:-:S04]  /*6220*/  FMUL.FTZ R3, R187, R6 ;  /* 0x00000006bb037220 */ /* 0x000fc80000410000 */
[----:B------:R-:W-:-:S04]  /*6230*/  FMUL.FTZ R6, R186, R3 ;  /* 0x00000003ba067220 */ /* 0x000fc80000410000 */
[----:B------:R-:W-:Y:S01]  /*6240*/  FMUL.FTZ R3, R173, R6 ;  /* 0x00000006ad037220 */ /* 0x000fe20000410000 */
[----:B0-----:R-:W-:Y:S01]  /*6250*/  FFMA.FTZ R231, R231, R2, R14 ;  /* 0x00000002e7e77223 */ /* 0x001fe2000001000e */
[----:B------:R-:W-:Y:S01]  /*6260*/  FFMA.FTZ R2, R185, R4, R180 ;  /* 0x00000004b9027223 */ /* 0x000fe200000100b4 */
[----:B------:R-:W-:Y:S01]  /*6270*/  IMAD.MOV.U32 R14, RZ, RZ, 0x3f800000 ;  /* 0x3f800000ff0e7424 */ /* 0x000fe200078e00ff */
[----:B------:R-:W-:Y:S01]  /*6280*/  @!P0 LEA R4, R17, UR24, 0x3 ;  /* 0x0000001811048c11 */ /* 0x000fe2000f8e18ff */
[----:B------:R-:W-:Y:S01]  /*6290*/  FFMA.FTZ R236, R172, R231, R5 ;  /* 0x000000e7acec7223 */ /* 0x000fe20000010005 */
[----:B------:R-:W-:-:S03]  /*62a0*/  FFMA.FTZ R2, R184, R2, R181 ;  /* 0x00000002b8027223 */ /* 0x000fc600000100b5 */
[----:B------:R-:W-:Y:S01]  /*62b0*/  FFMA.FTZ R228, R173, R236, R228 ;  /* 0x000000ecade47223 */ /* 0x000fe200000100e4 */
[----:B------:R-:W-:Y:S01]  /*62c0*/  FFMA.FTZ R2, R187, R2, R182 ;  /* 0x00000002bb027223 */ /* 0x000fe200000100b6 */
[----:B------:R0:W1:Y:S02]  /*62d0*/  @!P0 LDS.64 R14, [R4+0x2610] ;  /* 0x00261000040e8984 */ /* 0x0000640000000a00 */
[C---:B------:R-:W-:Y:S01]  /*62e0*/  FFMA.FTZ R227, R186.reuse, R228, R227 ;  /* 0x000000e4bae37223 */ /* 0x040fe200000100e3 */
[----:B------:R-:W-:-:S03]  /*62f0*/  FFMA.FTZ R2, R186, R2, R183 ;  /* 0x00000002ba027223 */ /* 0x000fc600000100b7 */
[----:B------:R-:W-:Y:S01]  /*6300*/  FFMA.FTZ R226, R187, R227, R226 ;  /* 0x000000e3bbe27223 */ /* 0x000fe200000100e2 */
[----:B------:R-:W-:Y:S01]  /*6310*/  FFMA.FTZ R5, R173, R2, R170 ;  /* 0x00000002ad057223 */ /* 0x000fe200000100aa */
[----:B------:R-:W-:Y:S02]  /*6320*/  FMUL.FTZ R2, R172, R3 ;  /* 0x00000003ac027220 */ /* 0x000fe40000410000 */
        /* <DEDUP_REMOVED lines=23> */
[----:B------:R-:W-:-:S03]  /*64a0*/  MOV R4, R5 ;  /* 0x0000000500047202 */ /* 0x000fc60000000f00 */
        /* <DEDUP_REMOVED lines=42> */
.L_x_4384:
        /* <DEDUP_REMOVED lines=10> */
.L_x_4301:
[C---:B------:R-:W-:Y:S01]  /*67f0*/  ISETP.NE.AND P3, PT, R148.reuse, RZ, PT ;  /* 0x000000ff9400720c */ /* 0x040fe20003f65270 */
[----:B------:R-:W-:Y:S05]  /*6800*/  WARPSYNC.ALL ;  /* 0x0000000000007948 */ /* 0x000fea0003800000 */
[----:B------:R-:W-:Y:S02]  /*6810*/  IADD3 R3, PT, PT, R148, 0x200, RZ ;  /* 0x0000020094037810 */ /* 0x000fe40007ffe0ff */
[----:B0-----:R-:W-:Y:S01]  /*6820*/  P2R R2, PR, RZ, 0x8 ;  /* 0x00000008ff027803 */ /* 0x001fe20000000000 */
[----:B------:R-:W-:Y:S01]  /*6830*/  BAR.SYNC.DEFER_BLOCKING 0x0 ;  /* 0x0000000000007b1d */ /* 0x000fe20000010000 */
[----:B------:R-:W-:Y:S01]  /*6840*/  FFMA.FTZ R4, R0, R231, RZ ;  /* 0x000000e700047223 */ /* 0x000fe200000100ff */
[----:B------:R-:W-:-:S02]  /*6850*/  HFMA2 R5, -RZ, RZ, 0, 0 ;  /* 0x00000000ff057431 */ /* 0x000fc400000001ff */
[----:B------:R-:W-:Y:S01]  /*6860*/  FFMA.FTZ R190, R163, -R190, R224 ;  /* 0x800000bea3be7223 */ /* 0x000fe200000100e0 */
[----:B------:R-:W-:Y:S01]  /*6870*/  FFMA.FTZ R191, R162, -R191, R223 ;  /* 0x800000bfa2bf7223 */ /* 0x000fe200000100df */
[----:B------:R-:W-:Y:S01]  /*6880*/  FFMA.FTZ R7, R51, R236, R4 ;  /* 0x000000ec33077223 */ /* 0x000fe20000010004 */
[----:B------:R-:W-:Y:S01]  /*6890*/  MOV R4, R148 ;  /* 0x0000009400047202 */ /* 0x000fe20000000f00 */
[----:B------:R-:W-:Y:S01]  /*68a0*/  FFMA.FTZ R178, R161, -R178, R216 ;  /* 0x800000b2a1b27223 */ /* 0x000fe200000100d8 */
[----:B------:R-:W-:Y:S01]  /*68b0*/  FFMA.FTZ R179, R160, -R179, R217 ;  /* 0x800000b3a0b37223 */ /* 0x000fe200000100d9 */
[----:B------:R-:W-:Y:S01]  /*68c0*/  FFMA.FTZ R7, R50, R228, R7 ;  /* 0x000000e432077223 */ /* 0x000fe20000010007 */
[----:B------:R-:W-:Y:S01]  /*68d0*/  FFMA.FTZ R176, R159, -R176, R218 ;  /* 0x800000b09fb07223 */ /* 0x000fe200000100da */
[----:B------:R-:W-:-:S04]  /*68e0*/  IMAD.WIDE.U32 R4, R12, UR32, R4 ;  /* 0x000000200c047c25 */ /* 0x000fc8000f8e0004 */
[----:B------:R-:W-:Y:S01]  /*68f0*/  FFMA.FTZ R234, R153, -R234, R236 ;  /* 0x800000ea99ea7223 */ /* 0x000fe200000100ec */
[----:B------:R-:W-:Y:S01]  /*6900*/  FFMA.FTZ R6, R48, R227, R7 ;  /* 0x000000e330067223 */ /* 0x000fe20000010007 */
[----:B------:R-:W-:Y:S01]  /*6910*/  MOV R7, UR40 ;  /* 0x0000002800077c02 */ /* 0x000fe20008000f00 */
[----:B------:R-:W-:Y:S02]  /*6920*/  IMAD R5, R13, UR32, R5 ;  /* 0x000000200d057c24 */ /* 0x000fe4000f8e0205 */
[----:B------:R-:W-:Y:S01]  /*6930*/  FFMA.FTZ R200, R167, -R200, R228 ;  /* 0x800000c8a7c87223 */ /* 0x000fe200000100e4 */
[----:B------:R-:W-:Y:S01]  /*6940*/  FFMA.FTZ R6, R47, R226, R6 ;  /* 0x000000e22f067223 */ /* 0x000fe20000010006 */
[----:B------:R-:W-:Y:S01]  /*6950*/  FFMA.FTZ R177, R158, -R177, R225 ;  /* 0x800000b19eb17223 */ /* 0x000fe200000100e1 */
[----:B------:R-:W-:-:S04]  /*6960*/  IMAD.WIDE.U32 R4, R7, UR12, R4 ;  /* 0x0000000c07047c25 */ /* 0x000fc8000f8e0004 */
[----:B------:R-:W-:Y:S01]  /*6970*/  FFMA.FTZ R199, R166, -R199, R227 ;  /* 0x800000c7a6c77223 */ /* 0x000fe200000100e3 */
[----:B------:R-:W-:Y:S01]  /*6980*/  FFMA.FTZ R7, R45, R222, R6 ;  /* 0x000000de2d077223 */ /* 0x000fe20000010006 */
[----:B------:R-:W-:Y:S01]  /*6990*/  FFMA.FTZ R174, R157, -R174, R230 ;  /* 0x800000ae9dae7223 */ /* 0x000fe200000100e6 */
[----:B------:R-:W-:Y:S01]  /*69a0*/  FFMA.FTZ R196, R165, -R196, R226 ;  /* 0x800000c4a5c47223 */ /* 0x000fe200000100e2 */
[----:B------:R-:W0:Y:S01]  /*69b0*/  LDS R2, [R145+0x1b14] ;  /* 0x001b140091027984 */ /* 0x000e220000000800 */
[----:B------:R-:W-:Y:S01]  /*69c0*/  FFMA.FTZ R224, R44, R224, R7 ;  /* 0x000000e02ce07223 */ /* 0x000fe20000010007 */
[----:B------:R-:W-:Y:S01]  /*69d0*/  FFMA.FTZ R193, R164, -R193, R222 ;  /* 0x800000c1a4c17223 */ /* 0x000fe200000100de */
[----:B------:R-:W-:Y:S01]  /*69e0*/  USHF.R.S32.HI UR25, URZ, 0x1f, UR12 ;  /* 0x0000001fff197899 */ /* 0x000fe2000801140c */
[----:B------:R-:W-:Y:S01]  /*69f0*/  IADD3 R4, P0, PT, R4, UR30, RZ ;  /* 0x0000001e04047c10 */ /* 0x000fe2000ff1e0ff */
[----:B------:R-:W-:Y:S01]  /*6a00*/  FFMA.FTZ R223, R43, R223, R224 ;  /* 0x000000df2bdf7223 */ /* 0x000fe200000100e0 */
[----:B------:R-:W-:Y:S01]  /*6a10*/  FFMA.FTZ R175, R156, -R175, R221 ;  /* 0x800000af9caf7223 */ /* 0x000fe200000100dd */
[----:B------:R-:W-:Y:S01]  /*6a20*/  UIMAD UR25, UR25, UR40, URZ ;  /* 0x00000028191972a4 */ /* 0x000fe2000f8e02ff */
[----:B------:R-:W-:Y:S01]  /*6a30*/  FFMA.FTZ R169, R154, -R169, R219 ;  /* 0x800000a99aa97223 */ /* 0x000fe200000100db */
[----:B------:R-:W-:Y:S01]  /*6a40*/  FFMA.FTZ R216, R40, R216, R223 ;  /* 0x000000d828d87223 */ /* 0x000fe200000100df */
[C---:B------:R-:W-:Y:S01]  /*6a50*/  SHF.L.U32 R223, R148.reuse, 0x4, RZ ;  /* 0x0000000494df7819 */ /* 0x040fe200000006ff */
[----:B------:R-:W-:Y:S01]  /*6a60*/  UIMAD UR25, UR12, UR41, UR25 ;  /* 0x000000290c1972a4 */ /* 0x000fe2000f8e0219 */
[----:B------:R-:W-:Y:S01]  /*6a70*/  FFMA.FTZ R168, R155, -R168, R220 ;  /* 0x800000a89ba87223 */ /* 0x000fe200000100dc */
[----:B------:R-:W-:Y:S01]  /*6a80*/  FFMA.FTZ R217, R39, R217, R216 ;  /* 0x000000d927d97223 */ /* 0x000fe200000100d8 */
[----:B------:R-:W-:Y:S01]  /*6a90*/  LEA.HI R7, R148, R223, RZ, 0x1f ;  /* 0x000000df94077211 */ /* 0x000fe200078ff8ff */
[----:B------:R-:W-:Y:S02]  /*6aa0*/  BSSY.RECONVERGENT B0, `(.L_x_4303) ;  /* 0x000007a000007945 */ /* 0x000fe40003800200 */
[----:B------:R-:W-:Y:S01]  /*6ab0*/  FFMA.FTZ R218, R38, R218, R217 ;  /* 0x000000da26da7223 */ /* 0x000fe200000100d9 */
[----:B------:R-:W-:Y:S01]  /*6ac0*/  IADD3.X R5, PT, PT, R5, UR25, RZ, P0, !PT ;  /* 0x0000001905057c10 */ /* 0x000fe200087fe4ff */
[----:B------:R-:W-:-:S02]  /*6ad0*/  UMOV UR25, UR29 ;  /* 0x0000001d00197c82 */ /* 0x000fc40008000000 */
[----:B------:R-:W-:-:S04]  /*6ae0*/  FFMA.FTZ R225, R37, R225, R218 ;  /* 0x000000e125e17223 */ /* 0x000fc800000100da */
[----:B------:R-:W-:-:S04]  /*6af0*/  FFMA.FTZ R230, R36, R230, R225 ;  /* 0x000000e624e67223 */ /* 0x000fc800000100e1 */
[----:B------:R-:W-:-:S04]  /*6b00*/  FFMA.FTZ R221, R35, R221, R230 ;  /* 0x000000dd23dd7223 */ /* 0x000fc800000100e6 */
[----:B------:R-:W-:Y:S01]  /*6b10*/  FFMA.FTZ R221, R34, R220, R221 ;  /* 0x000000dc22dd7223 */ /* 0x000fe200000100dd */
[----:B0-----:R-:W-:Y:S01]  /*6b20*/  FFMA.FTZ R205, R2, R204, R205 ;  /* 0x000000cc02cd7223 */ /* 0x001fe200000100cd */
        /* <DEDUP_REMOVED lines=12> */
[----:B------:R-:W-:Y:S01]  /*6bf0*/  FFMA.FTZ R181, R184, R185, R181 ;  /* 0x000000b9b8b57223 */ /* 0x000fe200000100b5 */
[----:B------:R-:W-:Y:S01]  /*6c00*/  @!P3 LEA R184, R17, UR24, 0x3 ;  /* 0x0000001811b8bc11 */ /* 0x000fe2000f8e18ff */
[----:B------:R-:W-:Y:S02]  /*6c10*/  FMUL.FTZ R227, R185, R81 ;  /* 0x00000051b9e37220 */ /* 0x000fe40000410000 */
[----:B------:R-:W-:Y:S01]  /*6c20*/  FFMA.FTZ R187, R187, R181, R182 ;  /* 0x000000b5bbbb7223 */ /* 0x000fe200000100b6 */
[----:B------:R-:W-:Y:S01]  /*6c30*/  LEA R182, R7, UR24, 0x2 ;  /* 0x0000001807b67c11 */ /* 0x000fe2000f8e10ff */
[----:B------:R-:W-:Y:S01]  /*6c40*/  FMUL.FTZ R225, R181, R82 ;  /* 0x00000052b5e17220 */ /* 0x000fe20000410000 */
[----:B------:R0:W-:Y:S01]  /*6c50*/  @!P3 STS.64 [R184+0x2610], R14 ;  /* 0x0026100eb800b388 */ /* 0x0001e20000000a00 */
[----:B------:R-:W-:Y:S01]  /*6c60*/  FFMA.FTZ R183, R186, R187, R183 ;  /* 0x000000bbbab77223 */ /* 0x000fe200000100b7 */
[----:B------:R-:W-:Y:S01]  /*6c70*/  FMUL.FTZ R180, R187, R83 ;  /* 0x00000053bbb47220 */ /* 0x000fe20000410000 */
[----:B------:R-:W-:-:S02]  /*6c80*/  FMUL.FTZ R229, R64, R227 ;  /* 0x000000e340e57220 */ /* 0x000fc40000410000 */
[----:B------:R-:W-:-:S04]  /*6c90*/  FFMA.FTZ R170, R173, R183, R170 ;  /* 0x000000b7adaa7223 */ /* 0x000fc800000100aa */
[----:B------:R-:W-:Y:S01]  /*6ca0*/  FFMA.FTZ R171, R172, R170, R171 ;  /* 0x000000aaacab7223 */ /* 0x000fe200000100ab */
[----:B------:R-:W-:Y:S01]  /*6cb0*/  FMUL.FTZ R217, R170, R85 ;  /* 0x00000055aad97220 */ /* 0x000fe20000410000 */
[----:B------:R-:W-:Y:S01]  /*6cc0*/  LEA.HI R172, R223, R223, RZ, 0x1b ;  /* 0x000000dfdfac7211 */ /* 0x000fe200078fd8ff */
[----:B0-----:R-:W-:Y:S01]  /*6cd0*/  FMUL.FTZ R14, R197, R76 ;  /* 0x0000004cc50e7220 */ /* 0x001fe20000410000 */
[----:B------:R-:W-:Y:S01]  /*6ce0*/  FMUL.FTZ R6, R171, R86 ;  /* 0x00000056ab067220 */ /* 0x000fe20000410000 */
[----:B------:R-:W-:Y:S01]  /*6cf0*/  FMUL.FTZ R15, R67, R180 ;  /* 0x000000b4430f7220 */ /* 0x000fe20000410000 */
[----:B------:R-:W-:Y:S01]  /*6d00*/  LEA R172, R172, UR24, 0x2 ;  /* 0x00000018acac7c11 */ /* 0x000fe2000f8e10ff */
[----:B------:R-:W-:Y:S01]  /*6d10*/  FMUL.FTZ R231, R65, R14 ;  /* 0x0000000e41e77220 */ /* 0x000fe20000410000 */
[-C--:B------:R-:W-:Y:S01]  /*6d20*/  FFMA.FTZ R7, R2, R6.reuse, RZ ;  /* 0x0000000602077223 */ /* 0x080fe200000100ff */
[----:B------:R-:W-:Y:S01]  /*6d30*/  FMUL.FTZ R173, R73, R6 ;  /* 0x0000000649ad7220 */ /* 0x000fe20000410000 */
[----:B------:R-:W-:-:S02]  /*6d40*/  FMUL.FTZ R6, R183, R84 ;  /* 0x00000054b7067220 */ /* 0x000fc40000410000 */
[-C--:B------:R-:W-:Y:S01]  /*6d50*/  FFMA.FTZ R7, R234, R217.reuse, R7 ;  /* 0x000000d9ea077223 */ /* 0x080fe20000010007 */
[----:B------:R-:W-:Y:S01]  /*6d60*/  FMUL.FTZ R217, R70, R217 ;  /* 0x000000d946d97220 */ /* 0x000fe20000410000 */
[-C--:B------:R-:W-:Y:S01]  /*6d70*/  FMUL.FTZ R223, R69, R6.reuse ;  /* 0x0000000645df7220 */ /* 0x080fe20000410000 */
[----:B------:R0:W-:Y:S01]  /*6d80*/  STS [R182+0x850], R173 ;  /* 0x000850adb6007388 */ /* 0x0001e20000000800 */
[----:B------:R-:W-:-:S03]  /*6d90*/  FFMA.FTZ R6, R200, R6, R7 ;  /* 0x00000006c8067223 */ /* 0x000fc60000010007 */
[----:B------:R1:W-:Y:S01]  /*6da0*/  STS [R172+0x858], R223 ;  /* 0x000858dfac007388 */ /* 0x0003e20000000800 */
[----:B------:R-:W-:Y:S01]  /*6db0*/  FFMA.FTZ R7, R199, R180, R6 ;  /* 0x000000b4c7077223 */ /* 0x000fe20000010006 */
[----:B------:R-:W-:Y:S02]  /*6dc0*/  FMUL.FTZ R180, R213, R52 ;  /* 0x00000034d5b47220 */ /* 0x000fe40000410000 */
[----:B------:R2:W-:Y:S01]  /*6dd0*/  STS [R172+0x854], R217 ;  /* 0x000854d9ac007388 */ /* 0x0005e20000000800 */
[-C--:B------:R-:W-:Y:S01]  /*6de0*/  FFMA.FTZ R6, R196, R225.reuse, R7 ;  /* 0x000000e1c4067223 */ /* 0x080fe20000010007 */
[----:B0-----:R-:W-:Y:S01]  /*6df0*/  FMUL.FTZ R182, R201, R66 ;  /* 0x00000042c9b67220 */ /* 0x001fe20000410000 */
[----:B------:R-:W-:Y:S01]  /*6e00*/  FMUL.FTZ R173, R68, R225 ;  /* 0x000000e144ad7220 */ /* 0x000fe20000410000 */
[----:B------:R-:W-:Y:S01]  /*6e10*/  FMUL.FTZ R7, R203, R61 ;  /* 0x0000003dcb077220 */ /* 0x000fe20000410000 */
[----:B------:R-:W-:Y:S01]  /*6e20*/  FFMA.FTZ R227, R193, R227, R6 ;  /* 0x000000e3c1e37223 */ /* 0x000fe20000010006 */
[----:B-1----:R-:W-:Y:S01]  /*6e30*/  FMUL.FTZ R223, R63, R182 ;  /* 0x000000b63fdf7220 */ /* 0x002fe20000410000 */
        /* <DEDUP_REMOVED lines=11> */
[-C--:B0-----:R-:W-:Y:S01]  /*6ef0*/  FMUL.FTZ R15, R60, R7.reuse ;  /* 0x000000073c0f7220 */ /* 0x081fe20000410000 */
[----:B------:R-:W-:Y:S01]  /*6f00*/  IADD3 R233, PT, PT, R148, 0x40, RZ ;  /* 0x0000004094e97810 */ /* 0x000fe20007ffe0ff */
[----:B------:R0:W-:Y:S01]  /*6f10*/  STS [R172+0x870], R223 ;  /* 0x000870dfac007388 */ /* 0x0001e20000000800 */
[----:B------:R-:W-:Y:S01]  /*6f20*/  FFMA.FTZ R7, R179, R7, R182 ;  /* 0x00000007b3077223 */ /* 0x000fe200000100b6 */
[----:B-1----:R-:W-:Y:S01]  /*6f30*/  FMUL.FTZ R173, R59, R6 ;  /* 0x000000063bad7220 */ /* 0x002fe20000410000 */
[----:B------:R-:W-:Y:S01]  /*6f40*/  LEA.HI R233, R233, R148, RZ, 0x1b ;  /* 0x00000094e9e97211 */ /* 0x000fe200078fd8ff */
[----:B------:R1:W-:Y:S01]  /*6f50*/  STS [R172+0x864], R229 ;  /* 0x000864e5ac007388 */ /* 0x0003e20000000800 */
[----:B------:R-:W-:Y:S01]  /*6f60*/  FFMA.FTZ R6, R176, R6, R7 ;  /* 0x00000006b0067223 */ /* 0x000fe20000010007 */
[----:B--2---:R-:W-:-:S02]  /*6f70*/  FMUL.FTZ R231, R205, R41 ;  /* 0x00000029cde77220 */ /* 0x004fc40000410000 */
[----:B------:R2:W-:Y:S01]  /*6f80*/  STS [R172+0x86c], R217 ;  /* 0x00086cd9ac007388 */ /* 0x0005e20000000800 */
[----:B------:R-:W-:Y:S01]  /*6f90*/  FFMA.FTZ R225, R177, R225, R6 ;  /* 0x000000e1b1e17223 */ /* 0x000fe20000010006 */
[----:B0-----:R-:W-:Y:S01]  /*6fa0*/  FMUL.FTZ R223, R207, R49 ;  /* 0x00000031cfdf7220 */ /* 0x001fe20000410000 */
[C---:B------:R-:W-:Y:S01]  /*6fb0*/  IMAD.WIDE.U32 R6, R17.reuse, UR42, R4 ;  /* 0x0000002a11067c25 */ /* 0x040fe2000f8e0004 */
[----:B------:R0:W-:Y:S03]  /*6fc0*/  STS [R172+0x874], R15 ;  /* 0x0008740fac007388 */ /* 0x0001e60000000800 */
[----:B-1----:R-:W-:Y:S01]  /*6fd0*/  FMUL.FTZ R229, R54, R223 ;  /* 0x000000df36e57220 */ /* 0x002fe20000410000 */
[----:B------:R-:W-:Y:S01]  /*6fe0*/  IMAD R5, R17, UR43, R7 ;  /* 0x0000002b11057c24 */ /* 0x000fe2000f8e0207 */
[----:B------:R1:W-:Y:S01]  /*6ff0*/  STS [R172+0x878], R173 ;  /* 0x000878adac007388 */ /* 0x0003e20000000800 */
[----:B------:R-:W-:Y:S01]  /*7000*/  LEA R4, P0, R6, UR44, 0x2 ;  /* 0x0000002c06047c11 */ /* 0x000fe2000f8010ff */
[-C--:B--2---:R-:W-:Y:S01]  /*7010*/  FMUL.FTZ R217, R57, R180.reuse ;  /* 0x000000b439d97220 */ /* 0x084fe20000410000 */
[----:B------:R-:W-:Y:S01]  /*7020*/  FFMA.FTZ R180, R174, R180, R225 ;  /* 0x000000b4aeb47223 */ /* 0x000fe200000100e1 */
[----:B------:R-:W-:Y:S01]  /*7030*/  STS [R172+0x87c], R227 ;  /* 0x00087ce3ac007388 */ /* 0x000fe20000000800 */
[----:B------:R-:W-:Y:S01]  /*7040*/  LEA.HI.X R5, R6, UR45, R5, 0x2, P0 ;  /* 0x0000002d06057c11 */ /* 0x000fe200080f1405 */
[----:B0-----:R-:W-:Y:S01]  /*7050*/  FMUL.FTZ R15, R55, R14 ;  /* 0x0000000e370f7220 */ /* 0x001fe20000410000 */
[----:B------:R-:W-:Y:S01]  /*7060*/  FFMA.FTZ R6, R32, R219, R221 ;  /* 0x000000db20067223 */ /* 0x000fe200000100dd */
[----:B------:R0:W-:Y:S01]  /*7070*/  STS [R172+0x880], R217 ;  /* 0x000880d9ac007388 */ /* 0x0001e20000000800 */
[----:B------:R-:W-:Y:S01]  /*7080*/  MOV R219, UR25 ;  /* 0x0000001900db7c02 */ /* 0x000fe20008000f00 */
[----:B-1----:R-:W-:Y:S01]  /*7090*/  FMUL.FTZ R173, R42, R231 ;  /* 0x000000e72aad7220 */ /* 0x002fe20000410000 */
[----:B------:R-:W-:Y:S01]  /*70a0*/  FFMA.FTZ R223, R175, R223, R180 ;  /* 0x000000dfafdf7223 */ /* 0x000fe200000100b4 */
[----:B------:R-:W-:Y:S01]  /*70b0*/  STS [R172+0x884], R229 ;  /* 0x000884e5ac007388 */ /* 0x000fe20000000800 */
[----:B------:R-:W-:-:S02]  /*70c0*/  IADD3 R180, PT, PT, R219, -UR30, -R148 ;  /* 0x8000001edbb47c10 */ /* 0x000fc4000fffe894 */
[----:B------:R-:W-:Y:S01]  /*70d0*/  FFMA.FTZ R14, R168, R14, R223 ;  /* 0x0000000ea80e7223 */ /* 0x000fe200000100df */
[----:B------:R1:W-:Y:S01]  /*70e0*/  STS [R172+0x888], R15 ;  /* 0x0008880fac007388 */ /* 0x0003e20000000800 */
[----:B------:R-:W-:Y:S02]  /*70f0*/  ISETP.GE.AND P6, PT, R180, 0x1, PT ;  /* 0x00000001b400780c */ /* 0x000fe40003fc6270 */
[----:B0-----:R-:W-:Y:S01]  /*7100*/  LEA R217, R233, UR24, 0x2 ;  /* 0x00000018e9d97c11 */ /* 0x001fe2000f8e10ff */
[----:B------:R0:W-:Y:S01]  /*7110*/  STS [R172+0x88c], R173 ;  /* 0x00088cadac007388 */ /* 0x0001e20000000800 */
[----:B------:R-:W-:Y:S01]  /*7120*/  FFMA.FTZ R7, R169, R231, R14 ;  /* 0x000000e7a9077223 */ /* 0x000fe2000001000e */
[----:B------:R-:W-:Y:S01]  /*7130*/  IADD3 R219, PT, PT, R148, 0x100, RZ ;  /* 0x0000010094db7810 */ /* 0x000fe20007ffe0ff */
[----:B------:R-:W-:Y:S01]  /*7140*/  BAR.SYNC.DEFER_BLOCKING 0x0 ;  /* 0x0000000000007b1d */ /* 0x000fe20000010000 */
[----:B------:R-:W-:Y:S02]  /*7150*/  ISETP.GE.AND P5, PT, R180, 0x41, PT ;  /* 0x00000041b400780c */ /* 0x000fe40003fa6270 */
[----:B-1----:R-:W-:-:S02]  /*7160*/  IADD3 R15, PT, PT, R148, 0x80, RZ ;  /* 0x00000080940f7810 */ /* 0x002fc40007ffe0ff */
[----:B------:R-:W-:Y:S02]  /*7170*/  ISETP.GE.AND P4, PT, R180, 0x81, PT ;  /* 0x00000081b400780c */ /* 0x000fe40003f86270 */
[----:B0-----:R-:W-:Y:S02]  /*7180*/  IADD3 R173, PT, PT, R148, 0xc0, RZ ;  /* 0x000000c094ad7810 */ /* 0x001fe40007ffe0ff */
[-C--:B------:R-:W-:Y:S02]  /*7190*/  LEA.HI R15, R15, R148.reuse, RZ, 0x1b ;  /* 0x000000940f0f7211 */ /* 0x080fe400078fd8ff */
[----:B------:R-:W-:Y:S02]  /*71a0*/  LEA.HI R173, R173, R148, RZ, 0x1b ;  /* 0x00000094adad7211 */ /* 0x000fe400078fd8ff */
[----:B------:R-:W-:Y:S02]  /*71b0*/  LEA R172, R15, UR24, 0x2 ;  /* 0x000000180fac7c11 */ /* 0x000fe4000f8e10ff */
[----:B------:R-:W-:-:S02]  /*71c0*/  ISETP.GE.AND P3, PT, R180, 0xc1, PT ;  /* 0x000000c1b400780c */ /* 0x000fc40003f66270 */
[----:B------:R-:W-:Y:S01]  /*71d0*/  ISETP.GE.AND P0, PT, R180, 0x101, PT ;  /* 0x00000101b400780c */ /* 0x000fe20003f06270 */
[----:B------:R-:W0:Y:S01]  /*71e0*/  LDS R217, [R217+0x950] ;  /* 0x00095000d9d97984 */ /* 0x000e220000000800 */
[----:B------:R-:W-:Y:S11]  /*71f0*/  @!P6 BRA `(.L_x_4304) ;  /* 0x000000000010e947 */ /* 0x000ff60003800000 */
[----:B------:R-:W-:-:S04]  /*7200*/  LEA.HI R14, R148, R148, RZ, 0x1b ;  /* 0x00000094940e7211 */ /* 0x000fc800078fd8ff */
[----:B------:R-:W-:-:S05]  /*7210*/  LEA R14, R14, UR24, 0x2 ;  /* 0x000000180e0e7c11 */ /* 0x000fca000f8e10ff */
[----:B------:R-:W1:Y:S04]  /*7220*/  LDS R15, [R14+0x850] ;  /* 0x000850000e0f7984 */ /* 0x000e680000000800 */
[----:B-1----:R1:W-:Y:S02]  /*7230*/  REDG.E.ADD.F32.FTZ.RN.STRONG.GPU desc[UR26][R4.64], R15 ;  /* 0x0000000f040079a6 */ /* 0x0023e4000c12f31a */
.L_x_4304:
[----:B------:R-:W-:Y:S05]  /*7240*/  BSYNC.RECONVERGENT B0 ;  /* 0x0000000000007941 */ /* 0x000fea0003800200 */
.L_x_4303:
[----:B------:R-:W-:Y:S01]  /*7250*/  BSSY.RECONVERGENT B0, `(.L_x_4305) ;  /* 0x0000004000007945 */ /* 0x000fe20003800200 */
[----:B------:R-:W-:-:S03]  /*7260*/  ISETP.GE.AND P6, PT, R180, 0x141, PT ;  /* 0x00000141b400780c */ /* 0x000fc60003fc6270 */
[----:B------:R-:W-:Y:S10]  /*7270*/  @!P5 BRA `(.L_x_4306) ;  /* 0x000000000004d947 */ /* 0x000ff40003800000 */
[----:B0-----:R2:W-:Y:S02]  /*7280*/  REDG.E.ADD.F32.FTZ.RN.STRONG.GPU desc[UR26][R4.64+0x100], R217 ;  /* 0x000100d9040079a6 */ /* 0x0015e4000c12f31a */
.L_x_4306:
[----:B------:R-:W-:Y:S05]  /*7290*/  BSYNC.RECONVERGENT B0 ;  /* 0x0000000000007941 */ /* 0x000fea0003800200 */
.L_x_4305:
[----:B-1----:R1:W3:Y:S01]  /*72a0*/  LDS R15, [R172+0xa50] ;  /* 0x000a5000ac0f7984 */ /* 0x0022e20000000800 */
[----:B------:R-:W-:Y:S01]  /*72b0*/  BSSY.RECONVERGENT B0, `(.L_x_4307) ;  /* 0x0000006000007945 */ /* 0x000fe20003800200 */
[----:B0-2---:R-:W-:Y:S02]  /*72c0*/  IADD3 R217, PT, PT, R148, 0x140, RZ ;  /* 0x0000014094d97810 */ /* 0x005fe40007ffe0ff */
[----:B------:R-:W-:Y:S02]  /*72d0*/  LEA.HI R219, R219, R148, RZ, 0x1b ;  /* 0x00000094dbdb7211 */ /* 0x000fe400078fd8ff */
[----:B------:R-:W-:Y:S01]  /*72e0*/  LEA R173, R173, UR24, 0x2 ;  /* 0x00000018adad7c11 */ /* 0x000fe2000f8e10ff */
[----:B------:R-:W-:Y:S06]  /*72f0*/  @!P4 BRA `(.L_x_4308) ;  /* 0x000000000004c947 */ /* 0x000fec0003800000 */
[----:B---3--:R0:W-:Y:S02]  /*7300*/  REDG.E.ADD.F32.FTZ.RN.STRONG.GPU desc[UR26][R4.64+0x200], R15 ;  /* 0x0002000f040079a6 */ /* 0x0081e4000c12f31a */
.L_x_4308:
[----:B------:R-:W-:Y:S05]  /*7310*/  BSYNC.RECONVERGENT B0 ;  /* 0x0000000000007941 */ /* 0x000fea0003800200 */
.L_x_4307:
[----:B0--3--:R0:W2:Y:S01]  /*7320*/  LDS R15, [R173+0xb50] ;  /* 0x000b5000ad0f7984 */ /* 0x0090a20000000800 */
[----:B------:R-:W-:Y:S01]  /*7330*/  BSSY.RECONVERGENT B0, `(.L_x_4309) ;  /* 0x0000005000007945 */ /* 0x000fe20003800200 */
[----:B------:R-:W-:Y:S02]  /*7340*/  LEA.HI R217, R217, R148, RZ, 0x1b ;  /* 0x00000094d9d97211 */ /* 0x000fe400078fd8ff */
[----:B------:R-:W-:Y:S01]  /*7350*/  LEA R219, R219, UR24, 0x2 ;  /* 0x00000018dbdb7c11 */ /* 0x000fe2000f8e10ff */
[----:B------:R-:W-:Y:S06]  /*7360*/  @!P3 BRA `(.L_x_4310) ;  /* 0x000000000004b947 */ /* 0x000fec0003800000 */
[----:B--2---:R3:W-:Y:S02]  /*7370*/  REDG.E.ADD.F32.FTZ.RN.STRONG.GPU desc[UR26][R4.64+0x300], R15 ;  /* 0x0003000f040079a6 */ /* 0x0047e4000c12f31a */
.L_x_4310:
[----:B------:R-:W-:Y:S05]  /*7380*/  BSYNC.RECONVERGENT B0 ;  /* 0x0000000000007941 */ /* 0x000fea0003800200 */
.L_x_4309:
[----:B--23--:R2:W3:Y:S01]  /*7390*/  LDS R15, [R219+0xc50] ;  /* 0x000c5000db0f7984 */ /* 0x00c4e20000000800 */
[----:B------:R-:W-:Y:S01]  /*73a0*/  BSSY.RECONVERGENT B0, `(.L_x_4311) ;  /* 0x0000004000007945 */ /* 0x000fe20003800200 */
[----:B------:R-:W-:-:S03]  /*73b0*/  LEA R14, R217, UR24, 0x2 ;  /* 0x00000018d90e7c11 */ /* 0x000fc6000f8e10ff */
[----:B------:R-:W-:Y:S05]  /*73c0*/  @!P0 BRA `(.L_x_4312) ;  /* 0x0000000000048947 */ /* 0x000fea0003800000 */
[----:B---3--:R4:W-:Y:S02]  /*73d0*/  REDG.E.ADD.F32.FTZ.RN.STRONG.GPU desc[UR26][R4.64+0x400], R15 ;  /* 0x0004000f040079a6 */ /* 0x0089e4000c12f31a */
.L_x_4312:
[----:B------:R-:W-:Y:S05]  /*73e0*/  BSYNC.RECONVERGENT B0 ;  /* 0x0000000000007941 */ /* 0x000fea0003800200 */
.L_x_4311:
[----:B---34-:R3:W4:Y:S01]  /*73f0*/  LDS R15, [R14+0xd50] ;  /* 0x000d50000e0f7984 */ /* 0x0187220000000800 */
[----:B------:R-:W-:Y:S01]  /*7400*/  BSSY.RECONVERGENT B0, `(.L_x_4313) ;  /* 0x0000005000007945 */ /* 0x000fe20003800200 */
[C---:B0-----:R-:W-:Y:S02]  /*7410*/  IADD3 R173, PT, PT, R148.reuse, 0x180, RZ ;  /* 0x0000018094ad7810 */ /* 0x041fe40007ffe0ff */
[----:B------:R-:W-:Y:S01]  /*7420*/  IADD3 R217, PT, PT, R148, 0x1c0, RZ ;  /* 0x000001c094d97810 */ /* 0x000fe20007ffe0ff */
[----:B------:R-:W-:Y:S06]  /*7430*/  @!P6 BRA `(.L_x_4314) ;  /* 0x000000000004e947 */ /* 0x000fec0003800000 */
[----:B----4-:R0:W-:Y:S02]  /*7440*/  REDG.E.ADD.F32.FTZ.RN.STRONG.GPU desc[UR26][R4.64+0x500], R15 ;  /* 0x0005000f040079a6 */ /* 0x0101e4000c12f31a */
.L_x_4314:
[----:B------:R-:W-:Y:S05]  /*7450*/  BSYNC.RECONVERGENT B0 ;  /* 0x0000000000007941 */ /* 0x000fea0003800200 */
.L_x_4313:
[-C--:B------:R-:W-:Y:S01]  /*7460*/  LEA.HI R173, R173, R148.reuse, RZ, 0x1b ;  /* 0x00000094adad7211 */ /* 0x080fe200078fd8ff */
[----:B------:R-:W-:Y:S01]  /*7470*/  BSSY.RECONVERGENT B0, `(.L_x_4315) ;  /* 0x000000e000007945 */ /* 0x000fe20003800200 */
[-C--:B---3--:R-:W-:Y:S02]  /*7480*/  LEA.HI R14, R3, R148.reuse, RZ, 0x1b ;  /* 0x00000094030e7211 */ /* 0x088fe400078fd8ff */
[----:B------:R-:W-:Y:S02]  /*7490*/  LEA R3, R173, UR24, 0x2 ;  /* 0x00000018ad037c11 */ /* 0x000fe4000f8e10ff */
[----:B------:R-:W-:Y:S02]  /*74a0*/  ISETP.GE.AND P6, PT, R180, 0x181, PT ;  /* 0x00000181b400780c */ /* 0x000fe40003fc6270 */
[----:B------:R-:W-:Y:S02]  /*74b0*/  LEA.HI R217, R217, R148, RZ, 0x1b ;  /* 0x00000094d9d97211 */ /* 0x000fe400078fd8ff */
[----:B------:R-:W3:Y:S01]  /*74c0*/  LDS R3, [R3+0xe50] ;  /* 0x000e500003037984 */ /* 0x000ee20000000800 */
[----:B0---4-:R-:W-:-:S02]  /*74d0*/  IADD3 R15, PT, PT, R148, 0x240, RZ ;  /* 0x00000240940f7810 */ /* 0x011fc40007ffe0ff */
[----:B------:R-:W-:Y:S02]  /*74e0*/  LEA R217, R217, UR24, 0x2 ;  /* 0x00000018d9d97c11 */ /* 0x000fe4000f8e10ff */
[C---:B------:R-:W-:Y:S02]  /*74f0*/  ISETP.GE.AND P0, PT, R180.reuse, 0x1c1, PT ;  /* 0x000001c1b400780c */ /* 0x040fe40003f06270 */
[C---:B------:R-:W-:Y:S02]  /*7500*/  ISETP.GE.AND P3, PT, R180.reuse, 0x201, PT ;  /* 0x00000201b400780c */ /* 0x040fe40003f66270 */
[C---:B------:R-:W-:Y:S02]  /*7510*/  ISETP.GE.AND P4, PT, R180.reuse, 0x241, PT ;  /* 0x00000241b400780c */ /* 0x040fe40003f86270 */
[----:B------:R-:W-:Y:S01]  /*7520*/  ISETP.GE.AND P5, PT, R180, 0x281, PT ;  /* 0x00000281b400780c */ /* 0x000fe20003fa6270 */
[----:B------:R-:W-:-:S12]  /*7530*/  @!P6 BRA `(.L_x_4316) ;  /* 0x000000000004e947 */ /* 0x000fd80003800000 */
[----:B---3--:R0:W-:Y:S02]  /*7540*/  REDG.E.ADD.F32.FTZ.RN.STRONG.GPU desc[UR26][R4.64+0x600], R3 ;  /* 0x00060003040079a6 */ /* 0x0081e4000c12f31a */
.L_x_4316:
[----:B------:R-:W-:Y:S05]  /*7550*/  BSYNC.RECONVERGENT B0 ;  /* 0x0000000000007941 */ /* 0x000fea0003800200 */
.L_x_4315:
[----:B0--3--:R0:W3:Y:S01]  /*7560*/  LDS R3, [R217+0xf50] ;  /* 0x000f5000d9037984 */ /* 0x0090e20000000800 */
[----:B------:R-:W-:Y:S01]  /*7570*/  BSSY.RECONVERGENT B0, `(.L_x_4317) ;  /* 0x0000006000007945 */ /* 0x000fe20003800200 */
[----:B------:R-:W-:Y:S02]  /*7580*/  IADD3 R173, PT, PT, R148, 0x280, RZ ;  /* 0x0000028094ad7810 */ /* 0x000fe40007ffe0ff */
[----:B------:R-:W-:Y:S02]  /*7590*/  LEA R14, R14, UR24, 0x2 ;  /* 0x000000180e0e7c11 */ /* 0x000fe4000f8e10ff */
[----:B------:R-:W-:Y:S01]  /*75a0*/  LEA.HI R15, R15, R148, RZ, 0x1b ;  /* 0x000000940f0f7211 */ /* 0x000fe200078fd8ff */
[----:B------:R-:W-:Y:S06]  /*75b0*/  @!P0 BRA `(.L_x_4318) ;  /* 0x0000000000048947 */ /* 0x000fec0003800000 */
[----:B---3--:R4:W-:Y:S02]  /*75c0*/  REDG.E.ADD.F32.FTZ.RN.STRONG.GPU desc[UR26][R4.64+0x700], R3 ;  /* 0x00070003040079a6 */ /* 0x0089e4000c12f31a */
.L_x_4318:
[----:B------:R-:W-:Y:S05]  /*75d0*/  BSYNC.RECONVERGENT B0 ;  /* 0x0000000000007941 */ /* 0x000fea0003800200 */
.L_x_4317:
[----:B---34-:R3:W4:Y:S01]  /*75e0*/  LDS R3, [R14+0x1050] ;  /* 0x001050000e037984 */ /* 0x0187220000000800 */
[----:B------:R-:W-:Y:S01]  /*75f0*/  BSSY.RECONVERGENT B0, `(.L_x_4319) ;  /* 0x0000005000007945 */ /* 0x000fe20003800200 */
[----:B------:R-:W-:Y:S02]  /*7600*/  LEA.HI R173, R173, R148, RZ, 0x1b ;  /* 0x00000094adad7211 */ /* 0x000fe400078fd8ff */
[----:B------:R-:W-:Y:S01]  /*7610*/  LEA R15, R15, UR24, 0x2 ;  /* 0x000000180f0f7c11 */ /* 0x000fe2000f8e10ff */
[----:B------:R-:W-:Y:S06]  /*7620*/  @!P3 BRA `(.L_x_4320) ;  /* 0x000000000004b947 */ /* 0x000fec0003800000 */
[----:B----4-:R4:W-:Y:S02]  /*7630*/  REDG.E.ADD.F32.FTZ.RN.STRONG.GPU desc[UR26][R4.64+0x800], R3 ;  /* 0x00080003040079a6 */ /* 0x0109e4000c12f31a */
.L_x_4320:
[----:B------:R-:W-:Y:S05]  /*7640*/  BSYNC.RECONVERGENT B0 ;  /* 0x0000000000007941 */ /* 0x000fea0003800200 */
.L_x_4319:
[----:B----4-:R4:W0:Y:S01]  /*7650*/  LDS R3, [R15+0x1150] ;  /* 0x001150000f037984 */ /* 0x0108220000000800 */
[----:B------:R-:W-:Y:S01]  /*7660*/  BSSY.RECONVERGENT B0, `(.L_x_4321) ;  /* 0x0000004000007945 */ /* 0x000fe20003800200 */
[----:B---3--:R-:W-:-:S03]  /*7670*/  LEA R14, R173, UR24, 0x2 ;  /* 0x00000018ad0e7c11 */ /* 0x008fc6000f8e10ff */
[----:B------:R-:W-:Y:S05]  /*7680*/  @!P4 BRA `(.L_x_4322) ;  /* 0x000000000004c947 */ /* 0x000fea0003800000 */
[----:B0-----:R3:W-:Y:S02]  /*7690*/  REDG.E.ADD.F32.FTZ.RN.STRONG.GPU desc[UR26][R4.64+0x900], R3 ;  /* 0x00090003040079a6 */ /* 0x0017e4000c12f31a */
.L_x_4322:
[----:B------:R-:W-:Y:S05]  /*76a0*/  BSYNC.RECONVERGENT B0 ;  /* 0x0000000000007941 */ /* 0x000fea0003800200 */
.L_x_4321:
[----:B0--3--:R0:W3:Y:S01]  /*76b0*/  LDS R3, [R14+0x1250] ;  /* 0x001250000e037984 */ /* 0x0090e20000000800 */
[----:B------:R-:W-:Y:S01]  /*76c0*/  BSSY.RECONVERGENT B0, `(.L_x_4323) ;  /* 0x0000005000007945 */ /* 0x000fe20003800200 */
[C---:B----4-:R-:W-:Y:S01]  /*76d0*/  IADD3 R15, PT, PT, R148.reuse, 0x2c0, RZ ;  /* 0x000002c0940f7810 */ /* 0x050fe20007ffe0ff */
[----:B------:R-:W-:Y:S02]  /*76e0*/  VIADD R173, R148, 0x300 ;  /* 0x0000030094ad7836 */ /* 0x000fe40000000000 */
[----:B------:R-:W-:Y:S05]  /*76f0*/  @!P5 BRA `(.L_x_4324) ;  /* 0x000000000004d947 */ /* 0x000fea0003800000 */
[----:B---3--:R4:W-:Y:S02]  /*7700*/  REDG.E.ADD.F32.FTZ.RN.STRONG.GPU desc[UR26][R4.64+0xa00], R3 ;  /* 0x000a0003040079a6 */ /* 0x0089e4000c12f31a */
.L_x_4324:
[----:B------:R-:W-:Y:S05]  /*7710*/  BSYNC.RECONVERGENT B0 ;  /* 0x0000000000007941 */ /* 0x000fea0003800200 */
.L_x_4323:
[----:B---34-:R-:W-:Y:S01]  /*7720*/  IADD3 R3, PT, PT, R148, 0x340, RZ ;  /* 0x0000034094037810 */ /* 0x018fe20007ffe0ff */
[----:B------:R-:W-:Y:S01]  /*7730*/  BSSY.RECONVERGENT B0, `(.L_x_4325) ;  /* 0x000000f000007945 */ /* 0x000fe20003800200 */
[-C--:B------:R-:W-:Y:S02]  /*7740*/  LEA.HI R15, R15, R148.reuse, RZ, 0x1b ;  /* 0x000000940f0f7211 */ /* 0x080fe400078fd8ff */
[-C--:B0-----:R-:W-:Y:S02]  /*7750*/  LEA.HI R14, R3, R148.reuse, RZ, 0x1b ;  /* 0x00000094030e7211 */ /* 0x081fe400078fd8ff */
[----:B------:R-:W-:Y:S02]  /*7760*/  LEA R3, R15, UR24, 0x2 ;  /* 0x000000180f037c11 */ /* 0x000fe4000f8e10ff */
[----:B------:R-:W-:Y:S02]  /*7770*/  ISETP.GE.AND P6, PT, R180, 0x2c1, PT ;  /* 0x000002c1b400780c */ /* 0x000fe40003fc6270 */
[----:B------:R-:W-:-:S02]  /*7780*/  LEA.HI R173, R173, R148, RZ, 0x1b ;  /* 0x00000094adad7211 */ /* 0x000fc400078fd8ff */
[----:B------:R-:W0:Y:S01]  /*7790*/  LDS R3, [R3+0x1350] ;  /* 0x0013500003037984 */ /* 0x000e220000000800 */
[----:B------:R-:W-:Y:S02]  /*77a0*/  IADD3 R217, PT, PT, R148, 0x380, RZ ;  /* 0x0000038094d97810 */ /* 0x000fe40007ffe0ff */
[----:B------:R-:W-:Y:S02]  /*77b0*/  LEA R173, R173, UR24, 0x2 ;  /* 0x00000018adad7c11 */ /* 0x000fe4000f8e10ff */
[C---:B------:R-:W-:Y:S02]  /*77c0*/  ISETP.GE.AND P0, PT, R180.reuse, 0x301, PT ;  /* 0x00000301b400780c */ /* 0x040fe40003f06270 */
[C---:B------:R-:W-:Y:S02]  /*77d0*/  ISETP.GE.AND P3, PT, R180.reuse, 0x341, PT ;  /* 0x00000341b400780c */ /* 0x040fe40003f66270 */
[C---:B------:R-:W-:Y:S02]  /*77e0*/  ISETP.GE.AND P4, PT, R180.reuse, 0x381, PT ;  /* 0x00000381b400780c */ /* 0x040fe40003f86270 */
[----:B------:R-:W-:Y:S01]  /*77f0*/  ISETP.GE.AND P5, PT, R180, 0x3c1, PT ;  /* 0x000003c1b400780c */ /* 0x000fe20003fa6270 */
[----:B------:R-:W-:-:S12]  /*7800*/  @!P6 BRA `(.L_x_4326) ;  /* 0x000000000004e947 */ /* 0x000fd80003800000 */
[----:B0-----:R3:W-:Y:S02]  /*7810*/  REDG.E.ADD.F32.FTZ.RN.STRONG.GPU desc[UR26][R4.64+0xb00], R3 ;  /* 0x000b0003040079a6 */ /* 0x0017e4000c12f31a */
.L_x_4326:
[----:B------:R-:W-:Y:S05]  /*7820*/  BSYNC.RECONVERGENT B0 ;  /* 0x0000000000007941 */ /* 0x000fea0003800200 */
.L_x_4325:
[----:B0--3--:R0:W3:Y:S01]  /*7830*/  LDS R3, [R173+0x1450] ;  /* 0x00145000ad037984 */ /* 0x0090e20000000800 */
[----:B------:R-:W-:Y:S01]  /*7840*/  BSSY.RECONVERGENT B0, `(.L_x_4327) ;  /* 0x0000006000007945 */ /* 0x000fe20003800200 */
[----:B------:R-:W-:Y:S02]  /*7850*/  IADD3 R15, PT, PT, R148, 0x3c0, RZ ;  /* 0x000003c0940f7810 */ /* 0x000fe40007ffe0ff */
[----:B------:R-:W-:Y:S02]  /*7860*/  LEA.HI R217, R217, R148, RZ, 0x1b ;  /* 0x00000094d9d97211 */ /* 0x000fe400078fd8ff */
[----:B------:R-:W-:Y:S01]  /*7870*/  LEA R14, R14, UR24, 0x2 ;  /* 0x000000180e0e7c11 */ /* 0x000fe2000f8e10ff */
[----:B------:R-:W-:Y:S06]  /*7880*/  @!P0 BRA `(.L_x_4328) ;  /* 0x0000000000048947 */ /* 0x000fec0003800000 */
[----:B---3--:R4:W-:Y:S02]  /*7890*/  REDG.E.ADD.F32.FTZ.RN.STRONG.GPU desc[UR26][R4.64+0xc00], R3 ;  /* 0x000c0003040079a6 */ /* 0x0089e4000c12f31a */
.L_x_4328:
[----:B------:R-:W-:Y:S05]  /*78a0*/  BSYNC.RECONVERGENT B0 ;  /* 0x0000000000007941 */ /* 0x000fea0003800200 */
.L_x_4327:
[----:B---34-:R3:W4:Y:S01]  /*78b0*/  LDS R3, [R14+0x1550] ;  /* 0x001550000e037984 */ /* 0x0187220000000800 */
[----:B------:R-:W-:Y:S01]  /*78c0*/  BSSY.RECONVERGENT B0, `(.L_x_4329) ;  /* 0x0000005000007945 */ /* 0x000fe20003800200 */
[----:B------:R-:W-:Y:S02]  /*78d0*/  LEA.HI R15, R15, R148, RZ, 0x1b ;  /* 0x000000940f0f7211 */ /* 0x000fe400078fd8ff */
[----:B------:R-:W-:Y:S01]  /*78e0*/  LEA R217, R217, UR24, 0x2 ;  /* 0x00000018d9d97c11 */ /* 0x000fe2000f8e10ff */
[----:B------:R-:W-:Y:S06]  /*78f0*/  @!P3 BRA `(.L_x_4330) ;  /* 0x000000000004b947 */ /* 0x000fec0003800000 */
[----:B----4-:R4:W-:Y:S02]  /*7900*/  REDG.E.ADD.F32.FTZ.RN.STRONG.GPU desc[UR26][R4.64+0xd00], R3 ;  /* 0x000d0003040079a6 */ /* 0x0109e4000c12f31a */
.L_x_4330:
[----:B------:R-:W-:Y:S05]  /*7910*/  BSYNC.RECONVERGENT B0 ;  /* 0x0000000000007941 */ /* 0x000fea0003800200 */
.L_x_4329:
[----:B----4-:R4:W0:Y:S01]  /*7920*/  LDS R3, [R217+0x1650] ;  /* 0x00165000d9037984 */ /* 0x0108220000000800 */
[----:B------:R-:W-:Y:S01]  /*7930*/  BSSY.RECONVERGENT B0, `(.L_x_4331) ;  /* 0x0000004000007945 */ /* 0x000fe20003800200 */
[----:B------:R-:W-:-:S03]  /*7940*/  LEA R15, R15, UR24, 0x2 ;  /* 0x000000180f0f7c11 */ /* 0x000fc6000f8e10ff */
[----:B------:R-:W-:Y:S05]  /*7950*/  @!P4 BRA `(.L_x_4332) ;  /* 0x000000000004c947 */ /* 0x000fea0003800000 */
[----:B0-----:R0:W-:Y:S02]  /*7960*/  REDG.E.ADD.F32.FTZ.RN.STRONG.GPU desc[UR26][R4.64+0xe00], R3 ;  /* 0x000e0003040079a6 */ /* 0x0011e4000c12f31a */
.L_x_4332:
[----:B------:R-:W-:Y:S05]  /*7970*/  BSYNC.RECONVERGENT B0 ;  /* 0x0000000000007941 */ /* 0x000fea0003800200 */
.L_x_4331:
[----:B0-----:R0:W0:Y:S01]  /*7980*/  LDS R3, [R15+0x1750] ;  /* 0x001750000f037984 */ /* 0x0010220000000800 */
[----:B------:R-:W-:Y:S04]  /*7990*/  BSSY.RECONVERGENT B0, `(.L_x_4333) ;  /* 0x0000003000007945 */ /* 0x000fe80003800200 */
[----:B------:R-:W-:Y:S05]  /*79a0*/  @!P5 BRA `(.L_x_4334) ;  /* 0x000000000004d947 */ /* 0x000fea0003800000 */
[----:B0-----:R0:W-:Y:S02]  /*79b0*/  REDG.E.ADD.F32.FTZ.RN.STRONG.GPU desc[UR26][R4.64+0xf00], R3 ;  /* 0x000f0003040079a6 */ /* 0x0011e4000c12f31a */
.L_x_4334:
[----:B------:R-:W-:Y:S05]  /*79c0*/  BSYNC.RECONVERGENT B0 ;  /* 0x0000000000007941 */ /* 0x000fea0003800200 */
.L_x_4333:
[----:B0-----:R-:W0:Y:S01]  /*79d0*/  SHFL.DOWN PT, R4, R7, 0x1, 0x1f ;  /* 0x08201f0007047f89 */ /* 0x001e2200000e0000 */
[----:B------:R-:W-:Y:S01]  /*79e0*/  ISETP.GT.AND P0, PT, R129, 0x1e, PT ;  /* 0x0000001e8100780c */ /* 0x000fe20003f04270 */
[----:B------:R-:W-:Y:S01]  /*79f0*/  FMUL.FTZ R5, R156, R207 ;  /* 0x000000cf9c057220 */ /* 0x000fe20000410000 */
[----:B------:R-:W-:Y:S01]  /*7a00*/  ISETP.NE.AND P3, PT, R148, RZ, PT ;  /* 0x000000ff9400720c */ /* 0x000fe20003f65270 */
[----:B------:R-:W5:Y:S01]  /*7a10*/  SHFL.DOWN PT, R3, R6, 0x1, 0x1f ;  /* 0x08201f0006037f89 */ /* 0x000f6200000e0000 */
[----:B------:R-:W-:Y:S01]  /*7a20*/  FMUL.FTZ R152, R152, R171 ;  /* 0x000000ab98987220 */ /* 0x000fe20000410000 */
[----:B------:R-:W-:Y:S01]  /*7a30*/  FFMA.FTZ R18, R5, R49, R18 ;  /* 0x0000003105127223 */ /* 0x000fe20000010012 */
[----:B------:R-:W-:Y:S01]  /*7a40*/  FMUL.FTZ R171, R150, R171 ;  /* 0x000000ab96ab7220 */ /* 0x000fe20000410000 */
[----:B------:R-:W-:Y:S01]  /*7a50*/  FMUL.FTZ R153, R153, R170 ;  /* 0x000000aa99997220 */ /* 0x000fe20000410000 */
[----:B------:R-:W-:Y:S01]  /*7a60*/  BSSY.RECONVERGENT B0, `(.L_x_4335) ;  /* 0x0000086000007945 */ /* 0x000fe20003800200 */
[----:B------:R-:W-:Y:S01]  /*7a70*/  FFMA.FTZ R33, R152, R86, R33 ;  /* 0x0000005698217223 */ /* 0x000fe20000010021 */
[----:B------:R-:W-:Y:S01]  /*7a80*/  FMUL.FTZ R2, R2, R171 ;  /* 0x000000ab02027220 */ /* 0x000fe20000410000 */
[----:B------:R-:W-:-:S02]  /*7a90*/  FFMA.FTZ R30, R153, R85, R30 ;  /* 0x00000055991e7223 */ /* 0x000fc4000001001e */
[----:B0-----:R-:W-:Y:S01]  /*7aa0*/  @!P0 FADD.FTZ R7, R7, R4 ;  /* 0x0000000407078221 */ /* 0x001fe20000010000 */
[-C--:B------:R-:W-:Y:S01]  /*7ab0*/  FMUL.FTZ R4, R150, R205.reuse ;  /* 0x000000cd96047220 */ /* 0x080fe20000410000 */
[----:B------:R-:W-:Y:S01]  /*7ac0*/  FMUL.FTZ R205, R154, R205 ;  /* 0x000000cd9acd7220 */ /* 0x000fe20000410000 */
[-C--:B------:R-:W-:Y:S01]  /*7ad0*/  FMUL.FTZ R154, R155, R211.reuse ;  /* 0x000000d39b9a7220 */ /* 0x080fe20000410000 */
[----:B-----5:R-:W-:Y:S01]  /*7ae0*/  @!P0 FADD.FTZ R6, R6, R3 ;  /* 0x0000000306068221 */ /* 0x020fe20000010000 */
[----:B---3--:R-:W0:Y:S01]  /*7af0*/  SHFL.DOWN PT, R14, R7, 0x2, 0x1f ;  /* 0x08401f00070e7f89 */ /* 0x008e2200000e0000 */
[----:B------:R-:W-:Y:S01]  /*7b00*/  ISETP.GT.AND P0, PT, R129, 0x1d, PT ;  /* 0x0000001d8100780c */ /* 0x000fe20003f04270 */
[C---:B------:R-:W-:Y:S01]  /*7b10*/  FMUL.FTZ R211, R150.reuse, R211 ;  /* 0x000000d396d37220 */ /* 0x040fe20000410000 */
[----:B------:R-:W-:Y:S01]  /*7b20*/  FMUL.FTZ R169, R169, R4 ;  /* 0x00000004a9a97220 */ /* 0x000fe20000410000 */
[----:B------:R-:W3:Y:S01]  /*7b30*/  SHFL.DOWN PT, R3, R6, 0x2, 0x1f ;  /* 0x08401f0006037f89 */ /* 0x000ee200000e0000 */
[----:B------:R-:W-:Y:S01]  /*7b40*/  FMUL.FTZ R4, R150, R207 ;  /* 0x000000cf96047220 */ /* 0x000fe20000410000 */
[----:B------:R-:W-:Y:S01]  /*7b50*/  FMUL.FTZ R168, R168, R211 ;  /* 0x000000d3a8a87220 */ /* 0x000fe20000410000 */
[----:B------:R-:W-:Y:S01]  /*7b60*/  FFMA.FTZ R19, R154, R46, R19 ;  /* 0x0000002e9a137223 */ /* 0x000fe20000010013 */
[----:B------:R-:W-:Y:S01]  /*7b70*/  FFMA.FTZ R156, R42, R205, R169 ;  /* 0x000000cd2a9c7223 */ /* 0x000fe200000100a9 */
[----:B------:R-:W-:Y:S01]  /*7b80*/  FMUL.FTZ R175, R175, R4 ;  /* 0x00000004afaf7220 */ /* 0x000fe20000410000 */
[C---:B------:R-:W-:Y:S01]  /*7b90*/  FMUL.FTZ R4, R150.reuse, R209 ;  /* 0x000000d196047220 */ /* 0x040fe20000410000 */
[----:B------:R-:W-:Y:S01]  /*7ba0*/  FFMA.FTZ R15, R55, R154, R168 ;  /* 0x0000009a370f7223 */ /* 0x000fe200000100a8 */
[-C--:B------:R-:W-:Y:S01]  /*7bb0*/  FMUL.FTZ R154, R159, R215.reuse ;  /* 0x000000d79f9a7220 */ /* 0x080fe20000410000 */
[C---:B------:R-:W-:Y:S01]  /*7bc0*/  FMUL.FTZ R215, R150.reuse, R215 ;  /* 0x000000d796d77220 */ /* 0x040fe20000410000 */
[----:B------:R-:W-:Y:S01]  /*7bd0*/  FMUL.FTZ R177, R177, R4 ;  /* 0x00000004b1b17220 */ /* 0x000fe20000410000 */
[----:B------:R-:W-:Y:S01]  /*7be0*/  FADD.FTZ R94, R15, R94 ;  /* 0x0000005e0f5e7221 */ /* 0x000fe20000010000 */
[----:B------:R-:W-:Y:S01]  /*7bf0*/  FMUL.FTZ R4, R150, R203 ;  /* 0x000000cb96047220 */ /* 0x000fe20000410000 */
[----:B------:R-:W-:Y:S01]  /*7c00*/  FADD.FTZ R95, R156, R95 ;  /* 0x0000005f9c5f7221 */ /* 0x000fe20000010000 */
[----:B------:R-:W-:Y:S01]  /*7c10*/  FFMA.FTZ R156, R54, R5, R175 ;  /* 0x00000005369c7223 */ /* 0x000fe200000100af */
[----:B------:R-:W-:Y:S01]  /*7c20*/  FMUL.FTZ R176, R176, R215 ;  /* 0x000000d7b0b07220 */ /* 0x000fe20000410000 */
[----:B------:R-:W-:Y:S01]  /*7c30*/  FMUL.FTZ R179, R179, R4 ;  /* 0x00000004b3b37220 */ /* 0x000fe20000410000 */
[----:B------:R-:W-:Y:S01]  /*7c40*/  FMUL.FTZ R4, R150, R195 ;  /* 0x000000c396047220 */ /* 0x000fe20000410000 */
[----:B------:R-:W-:Y:S01]  /*7c50*/  FADD.FTZ R93, R156, R93 ;  /* 0x0000005d9c5d7221 */ /* 0x000fe20000010000 */
[----:B------:R-:W-:Y:S01]  /*7c60*/  FMUL.FTZ R5, R160, R203 ;  /* 0x000000cba0057220 */ /* 0x000fe20000410000 */
[----:B0-----:R-:W-:Y:S01]  /*7c70*/  @!P0 FADD.FTZ R7, R7, R14 ;  /* 0x0000000e07078221 */ /* 0x001fe20000010000 */
[-C--:B------:R-:W-:Y:S01]  /*7c80*/  FMUL.FTZ R14, R157, R213.reuse ;  /* 0x000000d59d0e7220 */ /* 0x080fe20000410000 */
[----:B------:R-:W-:Y:S01]  /*7c90*/  FMUL.FTZ R213, R150, R213 ;  /* 0x000000d596d57220 */ /* 0x000fe20000410000 */
[----:B------:R-:W-:Y:S01]  /*7ca0*/  FFMA.FTZ R23, R154, R56, R23 ;  /* 0x000000389a177223 */ /* 0x000fe20000010017 */
[----:B---3--:R-:W-:Y:S01]  /*7cb0*/  @!P0 FADD.FTZ R6, R6, R3 ;  /* 0x0000000306068221 */ /* 0x008fe20000010000 */
[----:B-1----:R-:W0:Y:S01]  /*7cc0*/  SHFL.DOWN PT, R172, R7, 0x4, 0x1f ;  /* 0x08801f0007ac7f89 */ /* 0x002e2200000e0000 */
[----:B------:R-:W-:Y:S01]  /*7cd0*/  ISETP.GT.AND P0, PT, R129, 0x1b, PT ;  /* 0x0000001b8100780c */ /* 0x000fe20003f04270 */
[----:B------:R-:W-:Y:S01]  /*7ce0*/  FMUL.FTZ R3, R158, R209 ;  /* 0x000000d19e037220 */ /* 0x000fe20000410000 */
[----:B------:R-:W-:Y:S01]  /*7cf0*/  FMUL.FTZ R174, R174, R213 ;  /* 0x000000d5aeae7220 */ /* 0x000fe20000410000 */
[----:B------:R-:W1:Y:S01]  /*7d00*/  SHFL.DOWN PT, R155, R6, 0x4, 0x1f ;  /* 0x08801f00069b7f89 */ /* 0x000e6200000e0000 */
[----:B------:R-:W-:Y:S01]  /*7d10*/  FFMA.FTZ R21, R14, R52, R21 ;  /* 0x000000340e157223 */ /* 0x000fe20000010015 */
[----:B------:R-:W-:Y:S01]  /*7d20*/  FFMA.FTZ R156, R58, R3, R177 ;  /* 0x000000033a9c7223 */ /* 0x000fe200000100b1 */
[----:B------:R-:W-:Y:S01]  /*7d30*/  FFMA.FTZ R15, R57, R14, R174 ;  /* 0x0000000e390f7223 */ /* 0x000fe200000100ae */
[-C--:B------:R-:W-:Y:S01]  /*7d40*/  FMUL.FTZ R14, R161, R201.reuse ;  /* 0x000000c9a10e7220 */ /* 0x080fe20000410000 */
[----:B------:R-:W-:Y:S01]  /*7d50*/  FMUL.FTZ R201, R150, R201 ;  /* 0x000000c996c97220 */ /* 0x000fe20000410000 */
[----:B------:R-:W-:Y:S01]  /*7d60*/  FMUL.FTZ R191, R191, R4 ;  /* 0x00000004bfbf7220 */ /* 0x000fe20000410000 */
[----:B------:R-:W-:Y:S01]  /*7d70*/  FADD.FTZ R92, R15, R92 ;  /* 0x0000005c0f5c7221 */ /* 0x000fe20000010000 */
[----:B------:R-:W-:Y:S01]  /*7d80*/  FFMA.FTZ R15, R59, R154, R176 ;  /* 0x0000009a3b0f7223 */ /* 0x000fe200000100b0 */
[----:B------:R-:W-:Y:S01]  /*7d90*/  FMUL.FTZ R178, R178, R201 ;  /* 0x000000c9b2b27220 */ /* 0x000fe20000410000 */
[-C--:B------:R-:W-:Y:S01]  /*7da0*/  FMUL.FTZ R154, R163, R197.reuse ;  /* 0x000000c5a39a7220 */ /* 0x080fe20000410000 */
[C---:B------:R-:W-:Y:S01]  /*7db0*/  FMUL.FTZ R197, R150.reuse, R197 ;  /* 0x000000c596c57220 */ /* 0x040fe20000410000 */
[----:B------:R-:W-:Y:S01]  /*7dc0*/  FADD.FTZ R90, R15, R90 ;  /* 0x0000005a0f5a7221 */ /* 0x000fe20000010000 */
[----:B------:R-:W-:Y:S01]  /*7dd0*/  FMUL.FTZ R4, R150, R185 ;  /* 0x000000b996047220 */ /* 0x000fe20000410000 */
[----:B------:R-:W-:Y:S01]  /*7de0*/  FADD.FTZ R91, R156, R91 ;  /* 0x0000005b9c5b7221 */ /* 0x000fe20000010000 */
[----:B------:R-:W-:Y:S01]  /*7df0*/  FFMA.FTZ R25, R14, R66, R25 ;  /* 0x000000420e197223 */ /* 0x000fe20000010019 */
[----:B------:R-:W-:Y:S01]  /*7e00*/  FFMA.FTZ R15, R63, R14, R178 ;  /* 0x0000000e3f0f7223 */ /* 0x000fe200000100b2 */
[----:B------:R-:W-:Y:S01]  /*7e10*/  FFMA.FTZ R20, R3, R53, R20 ;  /* 0x0000003503147223 */ /* 0x000fe20000010014 */
[----:B------:R-:W-:Y:S01]  /*7e20*/  FFMA.FTZ R156, R60, R5, R179 ;  /* 0x000000053c9c7223 */ /* 0x000fe200000100b3 */
[----:B------:R-:W-:Y:S01]  /*7e30*/  FMUL.FTZ R14, R165, R181 ;  /* 0x000000b5a50e7220 */ /* 0x000fe20000410000 */
[----:B0-----:R-:W-:Y:S01]  /*7e40*/  @!P0 FADD.FTZ R7, R7, R172 ;  /* 0x000000ac07078221 */ /* 0x001fe20000010000 */
[----:B------:R-:W-:Y:S01]  /*7e50*/  FMUL.FTZ R3, R162, R195 ;  /* 0x000000c3a2037220 */ /* 0x000fe20000410000 */
[----:B------:R-:W-:Y:S01]  /*7e60*/  FMUL.FTZ R181, R150, R181 ;  /* 0x000000b596b57220 */ /* 0x000fe20000410000 */
[----:B------:R-:W-:Y:S01]  /*7e70*/  FMUL.FTZ R190, R190, R197 ;  /* 0x000000c5bebe7220 */ /* 0x000fe20000410000 */
[----:B-1----:R-:W-:Y:S01]  /*7e80*/  @!P0 FADD.FTZ R6, R6, R155 ;  /* 0x0000009b06068221 */ /* 0x002fe20000010000 */
[----:B------:R-:W0:Y:S01]  /*7e90*/  SHFL.DOWN PT, R158, R7, 0x8, 0x1f ;  /* 0x09001f00079e7f89 */ /* 0x000e2200000e0000 */
[----:B------:R-:W-:Y:S01]  /*7ea0*/  ISETP.GT.AND P0, PT, R129, 0x17, PT ;  /* 0x000000178100780c */ /* 0x000fe20003f04270 */
[----:B------:R-:W-:Y:S01]  /*7eb0*/  FMUL.FTZ R193, R193, R4 ;  /* 0x00000004c1c17220 */ /* 0x000fe20000410000 */
[----:B------:R-:W-:Y:S01]  /*7ec0*/  FMUL.FTZ R4, R150, R187 ;  /* 0x000000bb96047220 */ /* 0x000fe20000410000 */
[----:B------:R-:W1:Y:S01]  /*7ed0*/  SHFL.DOWN PT, R155, R6, 0x8, 0x1f ;  /* 0x09001f00069b7f89 */ /* 0x000e6200000e0000 */
[----:B------:R-:W-:Y:S01]  /*7ee0*/  FADD.FTZ R89, R156, R89 ;  /* 0x000000599c597221 */ /* 0x000fe20000010000 */
[----:B------:R-:W-:Y:S01]  /*7ef0*/  FFMA.FTZ R22, R5, R61, R22 ;  /* 0x0000003d05167223 */ /* 0x000fe20000010016 */
[----:B------:R-:W-:Y:S01]  /*7f00*/  FFMA.FTZ R156, R62, R3, R191 ;  /* 0x000000033e9c7223 */ /* 0x000fe200000100bf */
[----:B------:R-:W-:Y:S01]  /*7f10*/  FADD.FTZ R88, R15, R88 ;  /* 0x000000580f587221 */ /* 0x000fe20000010000 */
[----:B------:R-:W-:Y:S01]  /*7f20*/  FMUL.FTZ R181, R196, R181 ;  /* 0x000000b5c4b57220 */ /* 0x000fe20000410000 */
[----:B------:R-:W-:Y:S01]  /*7f30*/  FFMA.FTZ R24, R3, R71, R24 ;  /* 0x0000004703187223 */ /* 0x000fe20000010018 */
[----:B------:R-:W-:Y:S01]  /*7f40*/  FMUL.FTZ R5, R164, R185 ;  /* 0x000000b9a4057220 */ /* 0x000fe20000410000 */
[----:B------:R-:W-:Y:S01]  /*7f50*/  FFMA.FTZ R27, R154, R76, R27 ;  /* 0x0000004c9a1b7223 */ /* 0x000fe2000001001b */
[----:B------:R-:W-:Y:S01]  /*7f60*/  FFMA.FTZ R15, R65, R154, R190 ;  /* 0x0000009a410f7223 */ /* 0x000fe200000100be */
[----:B------:R-:W-:Y:S01]  /*7f70*/  FMUL.FTZ R3, R166, R187 ;  /* 0x000000bba6037220 */ /* 0x000fe20000410000 */
[----:B------:R-:W-:Y:S01]  /*7f80*/  FMUL.FTZ R154, R199, R4 ;  /* 0x00000004c79a7220 */ /* 0x000fe20000410000 */
[----:B------:R-:W-:Y:S01]  /*7f90*/  FADD.FTZ R87, R156, R87 ;  /* 0x000000579c577221 */ /* 0x000fe20000010000 */
[----:B------:R-:W-:Y:S01]  /*7fa0*/  FFMA.FTZ R29, R14, R82, R29 ;  /* 0x000000520e1d7223 */ /* 0x000fe2000001001d */
[----:B------:R-:W-:Y:S01]  /*7fb0*/  FFMA.FTZ R181, R68, R14, R181 ;  /* 0x0000000e44b57223 */ /* 0x000fe200000100b5 */
[----:B------:R-:W-:Y:S01]  /*7fc0*/  FFMA.FTZ R26, R5, R81, R26 ;  /* 0x00000051051a7223 */ /* 0x000fe2000001001a */
[----:B------:R-:W-:Y:S01]  /*7fd0*/  FFMA.FTZ R156, R64, R5, R193 ;  /* 0x00000005409c7223 */ /* 0x000fe200000100c1 */
[-C--:B------:R-:W-:Y:S01]  /*7fe0*/  FMUL.FTZ R14, R167, R183.reuse ;  /* 0x000000b7a70e7220 */ /* 0x080fe20000410000 */
[C---:B------:R-:W-:Y:S01]  /*7ff0*/  FMUL.FTZ R183, R150.reuse, R183 ;  /* 0x000000b796b77220 */ /* 0x040fe20000410000 */
[----:B------:R-:W-:Y:S01]  /*8000*/  FFMA.FTZ R28, R3, R83, R28 ;  /* 0x00000053031c7223 */ /* 0x000fe2000001001c */
[----:B0-----:R-:W-:Y:S01]  /*8010*/  @!P0 FADD.FTZ R7, R7, R158 ;  /* 0x0000009e07078221 */ /* 0x001fe20000010000 */
[----:B------:R-:W-:Y:S01]  /*8020*/  FFMA.FTZ R154, R67, R3, R154 ;  /* 0x00000003439a7223 */ /* 0x000fe2000001009a */
[----:B------:R-:W-:Y:S01]  /*8030*/  FMUL.FTZ R3, R150, R170 ;  /* 0x000000aa96037220 */ /* 0x000fe20000410000 */
[----:B------:R-:W-:Y:S01]  /*8040*/  FMUL.FTZ R200, R200, R183 ;  /* 0x000000b7c8c87220 */ /* 0x000fe20000410000 */
[----:B-1----:R-:W-:Y:S01]  /*8050*/  @!P0 FADD.FTZ R6, R6, R155 ;  /* 0x0000009b06068221 */ /* 0x002fe20000010000 */
[----:B------:R-:W0:Y:S01]  /*8060*/  SHFL.DOWN PT, R158, R7, 0x10, 0x1f ;  /* 0x0a001f00079e7f89 */ /* 0x000e2200000e0000 */
[----:B------:R-:W-:Y:S01]  /*8070*/  ISETP.NE.AND P0, PT, R129, RZ, PT ;  /* 0x000000ff8100720c */ /* 0x000fe20003f05270 */
[----:B------:R-:W-:Y:S01]  /*8080*/  FMUL.FTZ R3, R234, R3 ;  /* 0x00000003ea037220 */ /* 0x000fe20000410000 */
[----:B------:R-:W-:Y:S01]  /*8090*/  FADD.FTZ R80, R15, R80 ;  /* 0x000000500f507221 */ /* 0x000fe20000010000 */
[----:B------:R-:W1:Y:S01]  /*80a0*/  SHFL.DOWN PT, R155, R6, 0x10, 0x1f ;  /* 0x0a001f00069b7f89 */ /* 0x000e6200000e0000 */
        /* <DEDUP_REMOVED lines=9> */
[----:B------:R-:W-:Y:S01]  /*8140*/  @!P0 SHF.R.U32.HI R5, RZ, 0x2, R148 ;  /* 0x00000002ff058819 */ /* 0x000fe20000011694 */
[----:B------:R-:W-:Y:S01]  /*8150*/  FADD.FTZ R75, R14, R75 ;  /* 0x0000004b0e4b7221 */ /* 0x000fe20000010000 */
[----:B------:R-:W-:-:S02]  /*8160*/  FADD.FTZ R72, R3, R72 ;  /* 0x0000004803487221 */ /* 0x000fc40000010000 */
[----:B------:R-:W-:Y:S01]  /*8170*/  @!P0 LOP3.LUT R157, R5, 0xf8, RZ, 0xc0, !PT ;  /* 0x000000f8059d8812 */ /* 0x000fe200078ec0ff */
[----:B0-----:R-:W-:Y:S01]  /*8180*/  FADD.FTZ R4, R7, R158 ;  /* 0x0000009e07047221 */ /* 0x001fe20000010000 */
[----:B-1----:R-:W-:-:S05]  /*8190*/  FADD.FTZ R5, R6, R155 ;  /* 0x0000009b06057221 */ /* 0x002fca0000010000 */
[----:B------:R0:W-:Y:S01]  /*81a0*/  @!P0 STS.64 [R157+UR24+0x18d8], R4 ;  /* 0x0018d8049d008988 */ /* 0x0001e20008000a18 */
[----:B------:R-:W-:Y:S06]  /*81b0*/  BAR.SYNC.DEFER_BLOCKING 0x0 ;  /* 0x0000000000007b1d */ /* 0x000fec0000010000 */
[----:B------:R-:W-:Y:S05]  /*81c0*/  @P3 BRA `(.L_x_4336) ;  /* 0x00000000003c3947 */ /* 0x000fea0003800000 */
[----:B------:R-:W-:Y:S01]  /*81d0*/  UISETP.NE.AND UP0, UPT, UR14, UR46, UPT ;  /* 0x0000002e0e00728c */ /* 0x000fe2000bf05270 */
[----:B------:R-:W-:Y:S01]  /*81e0*/  LEA R150, R17, UR24, 0x2 ;  /* 0x0000001811967c11 */ /* 0x000fe2000f8e10ff */
[----:B------:R-:W1:Y:S01]  /*81f0*/  LDS.64 R2, [UR24+0x18e0] ;  /* 0x0018e018ff027984 */ /* 0x000e620008000a00 */
[----:B------:R-:W-:-:S03]  /*8200*/  ISETP.GT.AND P0, PT, R129, 0xf, PT ;  /* 0x0000000f8100780c */ /* 0x000fc60003f04270 */
[----:B------:R-:W-:Y:S02]  /*8210*/  PLOP3.LUT P3, PT, PT, PT, UP0, 0x80, 0x8 ;  /* 0x000000000008781c */ /* 0x000fe40003f6f008 */
[----:B------:R-:W-:Y:S02]  /*8220*/  FSEL R6, R6, R5, P0 ;  /* 0x0000000506067208 */ /* 0x000fe40000000000 */
[----:B------:R-:W-:-:S09]  /*8230*/  FSEL R7, R7, R4, P0 ;  /* 0x0000000407077208 */ /* 0x000fd20000000000 */
[----:B------:R-:W3:Y:S04]  /*8240*/  @P3 LDS R14, [R150+0x3210] ;  /* 0x00321000960e3984 */ /* 0x000ee80000000800 */
[----:B------:R-:W5:Y:S01]  /*8250*/  @P3 LDS R15, [R150+0x2e10] ;  /* 0x002e1000960f3984 */ /* 0x000f620000000800 */
[----:B-1----:R-:W-:Y:S01]  /*8260*/  FADD.FTZ R3, R3, R6 ;  /* 0x0000000603037221 */ /* 0x002fe20000010000 */
[----:B------:R-:W-:-:S03]  /*8270*/  FADD.FTZ R2, R2, R7 ;  /* 0x0000000702027221 */ /* 0x000fc60000010000 */
[----:B---3--:R-:W-:Y:S01]  /*8280*/  @P3 FADD.FTZ R3, R3, R14 ;  /* 0x0000000e03033221 */ /* 0x008fe20000010000 */
[----:B-----5:R-:W-:-:S04]  /*8290*/  @P3 FADD.FTZ R2, R2, R15 ;  /* 0x0000000f02023221 */ /* 0x020fc80000010000 */
[----:B------:R1:W-:Y:S04]  /*82a0*/  STS [R150+0x3210], R3 ;  /* 0x0032100396007388 */ /* 0x0003e80000000800 */
[----:B------:R1:W-:Y:S02]  /*82b0*/  STS [R150+0x2e10], R2 ;  /* 0x002e100296007388 */ /* 0x0003e40000000800 */
.L_x_4336:
[----:B------:R-:W-:Y:S05]  /*82c0*/  BSYNC.RECONVERGENT B0 ;  /* 0x0000000000007941 */ /* 0x000fea0003800200 */
.L_x_4335:
[----:B------:R-:W-:-:S04]  /*82d0*/  IADD3 R17, PT, PT, R17, 0x1, RZ ;  /* 0x0000000111117810 */ /* 0x000fc80007ffe0ff */
[----:B------:R-:W-:-:S13]  /*82e0*/  ISETP.GE.AND P0, PT, R17, UR47, PT ;  /* 0x0000002f11007c0c */ /* 0x000fda000bf06270 */
[----:B------:R-:W-:Y:S05]  /*82f0*/  @!P0 BRA `(.L_x_4337) ;  /* 0xffffffc400dc8947 */ /* 0x000fea000383ffff */
.L_x_4292:
[----:B------:R-:W-:Y:S01]  /*8300*/  BAR.SYNC.DEFER_BLOCKING 0x0 ;  /* 0x0000000000007b1d */ /* 0x000fe20000010000 */
[----:B------:R-:W-:Y:S01]  /*8310*/  UIADD3 UR25, UPT, UPT, -UR30, UR25, URZ ;  /* 0x000000191e197290 */ /* 0x000fe2000fffe1ff */
[----:B-1----:R-:W-:Y:S02]  /*8320*/  SHF.L.U32 R2, R146, 0x1, RZ ;  /* 0x0000000192027819 */ /* 0x002fe400000006ff */
[----:B0-----:R-:W-:Y:S02]  /*8330*/  PRMT R5, RZ, 0x7610, R5 ;  /* 0x00007610ff057816 */ /* 0x001fe40000000005 */
[----:B------:R-:W-:Y:S01]  /*8340*/  IADD3 R2, P3, PT, R2, UR18, RZ ;  /* 0x0000001202027c10 */ /* 0x000fe2000ff7e0ff */
[----:B------:R-:W0:Y:S01]  /*8350*/  LDCU.64 UR34, c[0x0][0x4f8] ;  /* 0x00009f00ff2277ac */ /* 0x000e220008000a00 */
[----:B------:R-:W-:Y:S02]  /*8360*/  ISETP.GE.AND P2, PT, R146, UR25, PT ;  /* 0x0000001992007c0c */ /* 0x000fe4000bf46270 */
[----:B------:R-:W-:Y:S01]  /*8370*/  ISETP.GE.AND P1, PT, R144, UR25, PT ;  /* 0x0000001990007c0c */ /* 0x000fe2000bf26270 */
[----:B------:R-:W1:Y:S01]  /*8380*/  LDCU.64 UR36, c[0x0][0x500] ;  /* 0x0000a000ff2477ac */ /* 0x000e620008000a00 */
[----:B------:R-:W-:-:S02]  /*8390*/  PRMT R0, RZ, 0x7610, R0 ;  /* 0x00007610ff007816 */ /* 0x000fc40000000000 */
[----:B------:R-:W-:Y:S02]  /*83a0*/  IADD3.X R3, PT, PT, RZ, UR19, RZ, P3, !PT ;  /* 0x00000013ff037c10 */ /* 0x000fe40009ffe4ff */
[----:B------:R-:W-:Y:S02]  /*83b0*/  ISETP.GE.AND P0, PT, R143, UR25, PT ;  /* 0x000000198f007c0c */ /* 0x000fe4000bf06270 */
[----:B------:R-:W-:Y:S02]  /*83c0*/  ISETP.GE.AND P4, PT, R142, UR25, PT ;  /* 0x000000198e007c0c */ /* 0x000fe4000bf86270 */
[----:B------:R-:W-:Y:S02]  /*83d0*/  ISETP.GE.AND P6, PT, R141, UR25, PT ;  /* 0x000000198d007c0c */ /* 0x000fe4000bfc6270 */
[----:B------:R-:W-:Y:S02]  /*83e0*/  ISETP.GE.AND P5, PT, R140, UR25, PT ;  /* 0x000000198c007c0c */ /* 0x000fe4000bfa6270 */
[----:B------:R-:W-:Y:S01]  /*83f0*/  ISETP.GE.AND P3, PT, R139, UR25, PT ;  /* 0x000000198b007c0c */ /* 0x000fe2000bf66270 */
[----:B------:R-:W3:Y:S01]  /*8400*/  @!P2 LDG.E.U16 R5, desc[UR26][R2.64] ;  /* 0x0000001a0205a981 */ /* 0x000ee2000c1e1500 */
[----:B------:R-:W-:-:S02]  /*8410*/  ISETP.GE.AND P2, PT, R138, UR25, PT ;  /* 0x000000198a007c0c */ /* 0x000fc4000bf46270 */
[----:B------:R-:W-:Y:S01]  /*8420*/  PRMT R7, RZ, 0x7610, R7 ;  /* 0x00007610ff077816 */ /* 0x000fe20000000007 */
[----:B------:R-:W5:Y:S01]  /*8430*/  @!P1 LDG.E.U16 R0, desc[UR26][R2.64+0x40] ;  /* 0x0000401a02009981 */ /* 0x000f62000c1e1500 */
[----:B------:R-:W-:Y:S02]  /*8440*/  ISETP.GE.AND P1, PT, R137, UR25, PT ;  /* 0x0000001989007c0c */ /* 0x000fe4000bf26270 */
[----:B------:R-:W-:Y:S02]  /*8450*/  PRMT R4, RZ, 0x7610, R4 ;  /* 0x00007610ff047816 */ /* 0x000fe40000000004 */
[----:B------:R-:W-:Y:S01]  /*8460*/  PRMT R9, RZ, 0x7610, R9 ;  /* 0x00007610ff097816 */ /* 0x000fe20000000009 */
[----:B------:R-:W2:Y:S01]  /*8470*/  @!P0 LDG.E.U16 R7, desc[UR26][R2.64+0x80] ;  /* 0x0000801a02078981 */ /* 0x000ea2000c1e1500 */
[----:B------:R-:W-:Y:S02]  /*8480*/  PRMT R6, RZ, 0x7610, R6 ;  /* 0x00007610ff067816 */ /* 0x000fe40000000006 */
[----:B------:R-:W-:Y:S01]  /*8490*/  PRMT R11, RZ, 0x7610, R11 ;  /* 0x00007610ff0b7816 */ /* 0x000fe2000000000b */
[----:B------:R-:W4:Y:S01]  /*84a0*/  @!P4 LDG.E.U16 R4, desc[UR26][R2.64+0xc0] ;  /* 0x0000c01a0204c981 */ /* 0x000f22000c1e1500 */
[----:B------:R-:W-:-:S02]  /*84b0*/  PRMT R8, RZ, 0x7610, R8 ;  /* 0x00007610ff087816 */ /* 0x000fc40000000008 */
[----:B------:R-:W-:Y:S01]  /*84c0*/  PRMT R13, RZ, 0x7610, R13 ;  /* 0x00007610ff0d7816 */ /* 0x000fe2000000000d */
        /* <DEDUP_REMOVED lines=8> */
[----:B------:R-:W4:Y:S01]  /*8550*/  @!P2 LDG.E.U16 R8, desc[UR26][R2.64+0x1c0] ;  /* 0x0001c01a0208a981 */ /* 0x000f22000c1e1500 */
[----:B------:R-:W-:-:S03]  /*8560*/  ISETP.GE.AND P2, PT, R131, UR25, PT ;  /* 0x0000001983007c0c */ /* 0x000fc6000bf46270 */
[----:B------:R-:W4:Y:S01]  /*8570*/  @!P1 LDG.E.U16 R13, desc[UR26][R2.64+0x200] ;  /* 0x0002001a020d9981 */ /* 0x000f22000c1e1500 */
[----:B------:R-:W-:Y:S02]  /*8580*/  ISETP.GE.AND P1, PT, R130, UR25, PT ;  /* 0x0000001982007c0c */ /* 0x000fe4000bf26270 */
[----:B------:R-:W-:Y:S02]  /*8590*/  PRMT R10, RZ, 0x7610, R10 ;  /* 0x00007610ff0a7816 */ /* 0x000fe4000000000a */
[----:B------:R-:W-:Y:S02]  /*85a0*/  PRMT R15, RZ, 0x7610, R15 ;  /* 0x00007610ff0f7816 */ /* 0x000fe4000000000f */
        /* <DEDUP_REMOVED lines=9> */
[----:B------:R-:W4:Y:S04]  /*8640*/  @!P2 LDG.E.U16 R35, desc[UR26][R2.64+0x380] ;  /* 0x0003801a0223a981 */ /* 0x000f28000c1e1500 */
[----:B------:R-:W4:Y:S01]  /*8650*/  @!P1 LDG.E.U16 R96, desc[UR26][R2.64+0x3c0] ;  /* 0x0003c01a02609981 */ /* 0x000f22000c1e1500 */
[----:B------:R-:W-:-:S02]  /*8660*/  F2FP.F16.F32.PACK_AB R30, R30, R33 ;  /* 0x000000211e1e723e */ /* 0x000fc400000000ff */
[----:B------:R-:W-:Y:S02]  /*8670*/  F2FP.F16.F32.PACK_AB R28, R28, R31 ;  /* 0x0000001f1c1c723e */ /* 0x000fe400000000ff */
[----:B------:R-:W-:Y:S02]  /*8680*/  F2FP.F16.F32.PACK_AB R26, R26, R29 ;  /* 0x0000001d1a1a723e */ /* 0x000fe400000000ff */
[----:B------:R-:W-:Y:S02]  /*8690*/  F2FP.F16.F32.PACK_AB R24, R24, R27 ;  /* 0x0000001b1818723e */ /* 0x000fe400000000ff */
[----:B------:R-:W-:Y:S02]  /*86a0*/  F2FP.F16.F32.PACK_AB R22, R22, R25 ;  /* 0x000000191616723e */ /* 0x000fe400000000ff */
[----:B------:R-:W-:Y:S02]  /*86b0*/  F2FP.F16.F32.PACK_AB R20, R20, R23 ;  /* 0x000000171414723e */ /* 0x000fe400000000ff */
[----:B------:R-:W-:-:S02]  /*86c0*/  F2FP.F16.F32.PACK_AB R18, R18, R21 ;  /* 0x000000151212723e */ /* 0x000fc400000000ff */
[----:B------:R-:W-:Y:S01]  /*86d0*/  F2FP.F16.F32.PACK_AB R16, R16, R19 ;  /* 0x000000131010723e */ /* 0x000fe200000000ff */
[----:B---3--:R-:W-:Y:S04]  /*86e0*/  STS.U16 [R128], R5 ;  /* 0x0000000580007388 */ /* 0x008fe80000000400 */
[----:B-----5:R-:W-:Y:S04]  /*86f0*/  STS.U16 [R127+0x40], R0 ;  /* 0x000040007f007388 */ /* 0x020fe80000000400 */
[----:B--2---:R-:W-:Y:S04]  /*8700*/  STS.U16 [R126+0x80], R7 ;  /* 0x000080077e007388 */ /* 0x004fe80000000400 */
        /* <DEDUP_REMOVED lines=24> */
[----:B------:R-:W-:Y:S02]  /*8890*/  FADD.FTZ R10, R2, UR6 ;  /* 0x00000006020a7e21 */ /* 0x000fe40008010000 */
[----:B------:R-:W-:Y:S01]  /*88a0*/  FSETP.GTU.FTZ.AND P1, PT, R8, 20, PT ;  /* 0x41a000000800780b */ /* 0x000fe20003f3c000 */
[----:B----4-:R-:W-:Y:S01]  /*88b0*/  HADD2.F32 R6, -RZ, R3.H0_H0 ;  /* 0x20000003ff067230 */ /* 0x010fe20000004100 */
[----:B------:R-:W-:Y:S01]  /*88c0*/  LDS.U16 R2, [R108+0x8] ;  /* 0x000008006c027984 */ /* 0x000fe20000000400 */
[----:B------:R-:W-:-:S03]  /*88d0*/  FSETP.GTU.FTZ.AND P6, PT, R10, 20, PT ;  /* 0x41a000000a00780b */ /* 0x000fc60003fdc000 */
[----:B------:R-:W3:Y:S01]  /*88e0*/  LDS.U16 R3, [R107+0xa] ;  /* 0x00000a006b037984 */ /* 0x000ee20000000400 */
[----:B------:R-:W-:-:S03]  /*88f0*/  FADD.FTZ R12, R6, UR6 ;  /* 0x00000006060c7e21 */ /* 0x000fc60008010000 */
[----:B------:R-:W4:Y:S03]  /*8900*/  LDS.U16 R6, [R104+0x10] ;  /* 0x0000100068067984 */ /* 0x000f260000000400 */
[----:B------:R-:W-:-:S03]  /*8910*/  @!P1 FMUL.FTZ R8, R8, -1.4426950216293334961 ;  /* 0xbfb8aa3b08089820 */ /* 0x000fc60000410000 */
[----:B------:R-:W-:-:S03]  /*8920*/  @!P6 FMUL.FTZ R10, R10, -1.4426950216293334961 ;  /* 0xbfb8aa3b0a0ae820 */ /* 0x000fc60000410000 */
[----:B------:R-:W5:Y:S01]  /*8930*/  @!P1 MUFU.EX2 R8, R8 ;  /* 0x0000000800089308 */ /* 0x000f620000000800 */
[----:B------:R-:W-:-:S03]  /*8940*/  FSETP.GTU.FTZ.AND P5, PT, R12, 20, PT ;  /* 0x41a000000c00780b */ /* 0x000fc60003fbc000 */
[----:B------:R-:W0:Y:S01]  /*8950*/  @!P6 MUFU.EX2 R10, R10 ;  /* 0x0000000a000ae308 */ /* 0x000e220000000800 */
[----:B-----5:R-:W-:-:S09]  /*8960*/  @!P1 FADD.FTZ R9, R8, 1 ;  /* 0x3f80000008099421 */ /* 0x020fd20000010000 */
[----:B------:R-:W-:Y:S01]  /*8970*/  @!P5 FMUL.FTZ R12, R12, -1.4426950216293334961 ;  /* 0xbfb8aa3b0c0cd820 */ /* 0x000fe20000410000 */
[----:B0-----:R-:W-:Y:S01]  /*8980*/  @!P6 FADD.FTZ R11, R10, 1 ;  /* 0x3f8000000a0be421 */ /* 0x001fe20000010000 */
[----:B------:R-:W0:Y:S01]  /*8990*/  @!P1 MUFU.RCP R9, R9 ;  /* 0x0000000900099308 */ /* 0x000e220000001000 */
[----:B--2---:R-:W-:-:S07]  /*89a0*/  HADD2.F32 R13, -RZ, R0.H0_H0 ;  /* 0x20000000ff0d7230 */ /* 0x004fce0000004100 */
[----:B------:R-:W2:Y:S01]  /*89b0*/  @!P6 MUFU.RCP R14, R11 ;  /* 0x0000000b000ee308 */ /* 0x000ea20000001000 */
[----:B---3--:R-:W-:Y:S02]  /*89c0*/  HADD2.F32 R3, -RZ, R3.H0_H0 ;  /* 0x20000003ff037230 */ /* 0x008fe40000004100 */
[----:B------:R-:W-:Y:S02]  /*89d0*/  HADD2.F32 R2, -RZ, R2.H0_H0 ;  /* 0x20000002ff027230 */ /* 0x000fe40000004100 */
[----:B------:R-:W-:-:S03]  /*89e0*/  FADD.FTZ R8, R13, UR6 ;  /* 0x000000060d087e21 */ /* 0x000fc60008010000 */
[----:B------:R-:W3:Y:S01]  /*89f0*/  @!P5 MUFU.EX2 R12, R12 ;  /* 0x0000000c000cd308 */ /* 0x000ee20000000800 */
[----:B------:R-:W-:Y:S02]  /*8a00*/  HADD2.F32 R4, -RZ, R4.H0_H0 ;  /* 0x20000004ff047230 */ /* 0x000fe40000004100 */
[----:B------:R-:W-:Y:S01]  /*8a10*/  FADD.FTZ R3, R3, UR6 ;  /* 0x0000000603037e21 */ /* 0x000fe20008010000 */
[----:B------:R-:W-:Y:S02]  /*8a20*/  HADD2.F32 R5, -RZ, R5.H0_H0 ;  /* 0x20000005ff057230 */ /* 0x000fe40000004100 */
[----:B----4-:R-:W-:Y:S02]  /*8a30*/  HADD2.F32 R6, -RZ, R6.H0_H0 ;  /* 0x20000006ff067230 */ /* 0x010fe40000004100 */
[----:B------:R-:W-:Y:S01]  /*8a40*/  FADD.FTZ R2, R2, UR6 ;  /* 0x0000000602027e21 */ /* 0x000fe20008010000 */
[----:B------:R-:W-:Y:S01]  /*8a50*/  FSETP.GTU.FTZ.AND P0, PT, R8, 20, PT ;  /* 0x41a000000800780b */ /* 0x000fe20003f1c000 */
[----:B------:R-:W-:Y:S01]  /*8a60*/  FADD.FTZ R4, R4, UR6 ;  /* 0x0000000604047e21 */ /* 0x000fe20008010000 */
[----:B------:R-:W-:Y:S01]  /*8a70*/  FADD.FTZ R5, R5, UR6 ;  /* 0x0000000605057e21 */ /* 0x000fe20008010000 */
[----:B------:R-:W-:Y:S01]  /*8a80*/  FADD.FTZ R6, R6, UR6 ;  /* 0x0000000606067e21 */ /* 0x000fe20008010000 */
[----:B------:R-:W-:-:S02]  /*8a90*/  FSETP.GTU.FTZ.AND P3, PT, R3, 20, PT ;  /* 0x41a000000300780b */ /* 0x000fc40003f7c000 */
[----:B------:R-:W-:Y:S01]  /*8aa0*/  FSETP.GTU.FTZ.AND P4, PT, R2, 20, PT ;  /* 0x41a000000200780b */ /* 0x000fe20003f9c000 */
[----:B---3--:R-:W-:Y:S01]  /*8ab0*/  @!P5 FADD.FTZ R0, R12, 1 ;  /* 0x3f8000000c00d421 */ /* 0x008fe20000010000 */
[----:B0-----:R-:W-:Y:S01]  /*8ac0*/  @!P1 FMUL.FTZ R72, R72, R9 ;  /* 0x0000000948489220 */ /* 0x001fe20000410000 */
[----:B--2---:R-:W-:Y:S01]  /*8ad0*/  @!P6 FMUL.FTZ R75, R75, R14 ;  /* 0x0000000e4b4be220 */ /* 0x004fe20000410000 */
[----:B------:R-:W-:Y:S02]  /*8ae0*/  FSETP.GTU.FTZ.AND P2, PT, R4, 20, PT ;  /* 0x41a000000400780b */ /* 0x000fe40003f5c000 */
[----:B------:R-:W-:Y:S02]  /*8af0*/  FSETP.GTU.FTZ.AND P1, PT, R5, 20, PT ;  /* 0x41a000000500780b */ /* 0x000fe40003f3c000 */
[----:B------:R-:W-:Y:S01]  /*8b00*/  FSETP.GTU.FTZ.AND P6, PT, R6, 20, PT ;  /* 0x41a000000600780b */ /* 0x000fe20003fdc000 */
[----:B------:R0:W2:Y:S02]  /*8b10*/  @!P5 MUFU.RCP R13, R0 ;  /* 0x00000000000dd308 */ /* 0x0000a40000001000 */
[----:B------:R-:W-:-:S02]  /*8b20*/  @!P3 FMUL.FTZ R3, R3, -1.4426950216293334961 ;  /* 0xbfb8aa3b0303b820 */ /* 0x000fc40000410000 */
[----:B------:R-:W-:Y:S01]  /*8b30*/  @!P4 FMUL.FTZ R2, R2, -1.4426950216293334961 ;  /* 0xbfb8aa3b0202c820 */ /* 0x000fe20000410000 */
[----:B0-----:R-:W-:Y:S01]  /*8b40*/  @!P0 FMUL.FTZ R0, R8, -1.4426950216293334961 ;  /* 0xbfb8aa3b08008820 */ /* 0x001fe20000410000 */
[----:B------:R-:W-:Y:S02]  /*8b50*/  HADD2.F32 R7, -RZ, R7.H0_H0 ;  /* 0x20000007ff077230 */ /* 0x000fe40000004100 */
[----:B------:R-:W-:Y:S02]  /*8b60*/  @!P2 FMUL.FTZ R4, R4, -1.4426950216293334961 ;  /* 0xbfb8aa3b0404a820 */ /* 0x000fe40000410000 */
[----:B------:R-:W-:Y:S02]  /*8b70*/  @!P1 FMUL.FTZ R5, R5, -1.4426950216293334961 ;  /* 0xbfb8aa3b05059820 */ /* 0x000fe40000410000 */
[----:B------:R-:W-:Y:S01]  /*8b80*/  @!P6 FMUL.FTZ R6, R6, -1.4426950216293334961 ;  /* 0xbfb8aa3b0606e820 */ /* 0x000fe20000410000 */
[----:B------:R-:W0:Y:S01]  /*8b90*/  @!P0 MUFU.EX2 R0, R0 ;  /* 0x0000000000008308 */ /* 0x000e220000000800 */
[----:B------:R-:W-:-:S03]  /*8ba0*/  FADD.FTZ R7, R7, UR6 ;  /* 0x0000000607077e21 */ /* 0x000fc60008010000 */
[----:B------:R-:W3:Y:S04]  /*8bb0*/  @!P3 MUFU.EX2 R3, R3 ;  /* 0x000000030003b308 */ /* 0x000ee80000000800 */
[----:B------:R-:W4:Y:S01]  /*8bc0*/  @!P4 MUFU.EX2 R2, R2 ;  /* 0x000000020002c308 */ /* 0x000f220000000800 */
[----:B--2---:R-:W-:-:S03]  /*8bd0*/  @!P5 FMUL.FTZ R74, R74, R13 ;  /* 0x0000000d4a4ad220 */ /* 0x004fc60000410000 */
[----:B------:R-:W2:Y:S01]  /*8be0*/  @!P2 MUFU.EX2 R4, R4 ;  /* 0x000000040004a308 */ /* 0x000ea20000000800 */
[----:B------:R-:W-:-:S03]  /*8bf0*/  FSETP.GTU.FTZ.AND P5, PT, R7, 20, PT ;  /* 0x41a000000700780b */ /* 0x000fc60003fbc000 */
[----:B------:R-:W5:Y:S04]  /*8c00*/  @!P1 MUFU.EX2 R5, R5 ;  /* 0x0000000500059308 */ /* 0x000f680000000800 */
[----:B------:R-:W1:Y:S01]  /*8c10*/  @!P6 MUFU.EX2 R6, R6 ;  /* 0x000000060006e308 */ /* 0x000e620000000800 */
[----:B0-----:R-:W-:Y:S01]  /*8c20*/  @!P0 FADD.FTZ R0, R0, 1 ;  /* 0x3f80000000008421 */ /* 0x001fe20000010000 */
[----:B---3--:R-:W-:Y:S01]  /*8c30*/  @!P3 FADD.FTZ R3, R3, 1 ;  /* 0x3f8000000303b421 */ /* 0x008fe20000010000 */
[----:B----4-:R-:W-:Y:S02]  /*8c40*/  @!P4 FADD.FTZ R2, R2, 1 ;  /* 0x3f8000000202c421 */ /* 0x010fe40000010000 */
[----:B------:R0:W3:Y:S01]  /*8c50*/  @!P0 MUFU.RCP R8, R0 ;  /* 0x0000000000088308 */ /* 0x0000e20000001000 */
[----:B--2---:R-:W-:Y:S01]  /*8c60*/  @!P2 FADD.FTZ R4, R4, 1 ;  /* 0x3f8000000404a421 */ /* 0x004fe20000010000 */
[----:B------:R-:W-:Y:S01]  /*8c70*/  @!P5 FMUL.FTZ R7, R7, -1.4426950216293334961 ;  /* 0xbfb8aa3b0707d820 */ /* 0x000fe20000410000 */
[----:B-----5:R-:W-:-:S05]  /*8c80*/  @!P1 FADD.FTZ R5, R5, 1 ;  /* 0x3f80000005059421 */ /* 0x020fca0000010000 */
[----:B------:R2:W-:Y:S01]  /*8c90*/  @!P3 MUFU.RCP R10, R3 ;  /* 0x00000003000ab308 */ /* 0x0005e20000001000 */
[----:B-1----:R-:W-:Y:S01]  /*8ca0*/  @!P6 FADD.FTZ R6, R6, 1 ;  /* 0x3f8000000606e421 */ /* 0x002fe20000010000 */
[----:B0-----:R-:W0:Y:S06]  /*8cb0*/  LDS.U16 R0, [R102+0x14] ;  /* 0x0000140066007984 */ /* 0x001e2c0000000400 */
[----:B------:R1:W4:Y:S01]  /*8cc0*/  @!P4 MUFU.RCP R9, R2 ;  /* 0x000000020009c308 */ /* 0x0003220000001000 */
[----:B--2---:R-:W2:Y:S04]  /*8cd0*/  LDS.U16 R3, [R100+0x18] ;  /* 0x0000180064037984 */ /* 0x004ea80000000400 */
[----:B-1----:R-:W1:Y:S03]  /*8ce0*/  LDS.U16 R2, [R101+0x16] ;  /* 0x0000160065027984 */ /* 0x002e660000000400 */
[----:B------:R5:W-:Y:S08]  /*8cf0*/  @!P2 MUFU.RCP R11, R4 ;  /* 0x00000004000ba308 */ /* 0x000bf00000001000 */
[----:B------:R3:W2:Y:S01]  /*8d00*/  @!P1 MUFU.RCP R12, R5 ;  /* 0x00000005000c9308 */ /* 0x0006a20000001000 */
[----:B-----5:R-:W-:Y:S07]  /*8d10*/  LDS.U16 R4, [R99+0x1a] ;  /* 0x00001a0063047984 */ /* 0x020fee0000000400 */
[----:B------:R5:W1:Y:S01]  /*8d20*/  @!P6 MUFU.RCP R13, R6 ;  /* 0x00000006000de308 */ /* 0x000a620000001000 */
[----:B---3--:R-:W3:Y:S04]  /*8d30*/  LDS.U16 R5, [R98+0x1c] ;  /* 0x00001c0062057984 */ /* 0x008ee80000000400 */
[----:B-----5:R-:W5:Y:S03]  /*8d40*/  LDS.U16 R6, [R97+0x1e] ;  /* 0x00001e0061067984 */ /* 0x020f660000000400 */
[----:B------:R-:W0:Y:S01]  /*8d50*/  @!P5 MUFU.EX2 R7, R7 ;  /* 0x000000070007d308 */ /* 0x000e220000000800 */
[----:B------:R-:W-:Y:S01]  /*8d60*/  BAR.SYNC.DEFER_BLOCKING 0x0 ;  /* 0x0000000000007b1d */ /* 0x000fe20000010000 */
[----:B------:R-:W-:Y:S01]  /*8d70*/  @!P0 FMUL.FTZ R77, R77, R8 ;  /* 0x000000084d4d8220 */ /* 0x000fe20000410000 */
[----:B------:R-:W-:Y:S01]  /*8d80*/  PRMT R8, R28, 0x7632, R8 ;  /* 0x000076321c087816 */ /* 0x000fe20000000008 */
[----:B----4-:R-:W-:Y:S01]  /*8d90*/  @!P4 FMUL.FTZ R78, R78, R9 ;  /* 0x000000094e4ec220 */ /* 0x010fe20000410000 */
[----:B0-----:R-:W-:-:S04]  /*8da0*/  @!P5 FADD.FTZ R7, R7, 1 ;  /* 0x3f8000000707d421 */ /* 0x001fc80000010000 */
[----:B------:R0:W4:Y:S01]  /*8db0*/  @!P5 MUFU.RCP R14, R7 ;  /* 0x00000007000ed308 */ /* 0x0001220000001000 */
[----:B------:R-:W-:Y:S02]  /*8dc0*/  PRMT R9, R26, 0x7632, R9 ;  /* 0x000076321a097816 */ /* 0x000fe40000000009 */
[----:B0-----:R-:W-:Y:S01]  /*8dd0*/  PRMT R7, R30, 0x7632, R7 ;  /* 0x000076321e077816 */ /* 0x001fe20000000007 */
[----:B------:R-:W-:Y:S04]  /*8de0*/  STS.U16 [R112], R30 ;  /* 0x0000001e70007388 */ /* 0x000fe80000000400 */
[----:B------:R0:W-:Y:S04]  /*8df0*/  STS.U16 [R111+0x2], R7 ;  /* 0x000002076f007388 */ /* 0x0001e80000000400 */
[----:B------:R-:W-:Y:S04]  /*8e00*/  STS.U16 [R110+0x4], R28 ;  /* 0x0000041c6e007388 */ /* 0x000fe80000000400 */
[----:B------:R2:W-:Y:S01]  /*8e10*/  STS.U16 [R109+0x6], R8 ;  /* 0x000006086d007388 */ /* 0x0005e20000000400 */
[----:B0-----:R-:W-:-:S03]  /*8e20*/  PRMT R7, R24, 0x7632, R7 ;  /* 0x0000763218077816 */ /* 0x001fc60000000007 */
[----:B------:R-:W-:Y:S01]  /*8e30*/  STS.U16 [R108+0x8], R26 ;  /* 0x0000081a6c007388 */ /* 0x000fe20000000400 */
[----:B------:R-:W-:-:S03]  /*8e40*/  ISETP.NE.AND P0, PT, R148, RZ, PT ;  /* 0x000000ff9400720c */ /* 0x000fc60003f05270 */
[----:B------:R-:W-:Y:S01]  /*8e50*/  STS.U16 [R107+0xa], R9 ;  /* 0x00000a096b007388 */ /* 0x000fe20000000400 */
[----:B--2---:R-:W-:-:S03]  /*8e60*/  PRMT R8, R22, 0x7632, R8 ;  /* 0x0000763216087816 */ /* 0x004fc60000000008 */
[----:B------:R-:W-:Y:S01]  /*8e70*/  STS.U16 [R106+0xc], R24 ;  /* 0x00000c186a007388 */ /* 0x000fe20000000400 */
[----:B------:R-:W-:Y:S01]  /*8e80*/  @!P3 FMUL.FTZ R79, R79, R10 ;  /* 0x0000000a4f4fb220 */ /* 0x000fe20000410000 */
[----:B------:R-:W-:Y:S02]  /*8e90*/  HADD2.F32 R0, -RZ, R0.H0_H0 ;  /* 0x20000000ff007230 */ /* 0x000fe40000004100 */
[----:B------:R0:W-:Y:S01]  /*8ea0*/  STS.U16 [R105+0xe], R7 ;  /* 0x00000e0769007388 */ /* 0x0001e20000000400 */
[----:B------:R-:W-:Y:S01]  /*8eb0*/  PRMT R10, R18, 0x7632, R10 ;  /* 0x00007632120a7816 */ /* 0x000fe2000000000a */
[----:B------:R-:W-:Y:S01]  /*8ec0*/  @!P1 FMUL.FTZ R87, R87, R12 ;  /* 0x0000000c57579220 */ /* 0x000fe20000410000 */
[----:B------:R-:W-:Y:S01]  /*8ed0*/  HADD2.F32 R3, -RZ, R3.H0_H0 ;  /* 0x20000003ff037230 */ /* 0x000fe20000004100 */
[----:B------:R-:W-:Y:S01]  /*8ee0*/  STS.U16 [R104+0x10], R22 ;  /* 0x0000101668007388 */ /* 0x000fe20000000400 */
[----:B-1----:R-:W-:Y:S01]  /*8ef0*/  HADD2.F32 R2, -RZ, R2.H0_H0 ;  /* 0x20000002ff027230 */ /* 0x002fe20000004100 */
[----:B------:R-:W-:-:S02]  /*8f00*/  PRMT R12, R16, 0x7632, R12 ;  /* 0x00007632100c7816 */ /* 0x000fc4000000000c */
[----:B0-----:R-:W-:Y:S01]  /*8f10*/  PRMT R7, R20, 0x7632, R7 ;  /* 0x0000763214077816 */ /* 0x001fe20000000007 */
[----:B------:R0:W-:Y:S01]  /*8f20*/  STS.U16 [R103+0x12], R8 ;  /* 0x0000120867007388 */ /* 0x0001e20000000400 */
[----:B------:R-:W-:-:S03]  /*8f30*/  FADD.FTZ R0, R0, UR6 ;  /* 0x0000000600007e21 */ /* 0x000fc60008010000 */
[----:B------:R-:W-:Y:S01]  /*8f40*/  STS.U16 [R102+0x14], R20 ;  /* 0x0000141466007388 */ /* 0x000fe20000000400 */
[----:B------:R-:W-:-:S03]  /*8f50*/  FADD.FTZ R3, R3, UR6 ;  /* 0x0000000603037e21 */ /* 0x000fc60008010000 */
[----:B------:R-:W-:Y:S01]  /*8f60*/  STS.U16 [R101+0x16], R7 ;  /* 0x0000160765007388 */ /* 0x000fe20000000400 */
[----:B0-----:R-:W-:-:S03]  /*8f70*/  MOV R8, UR25 ;  /* 0x0000001900087c02 */ /* 0x001fc60008000f00 */
[----:B------:R-:W-:Y:S01]  /*8f80*/  STS.U16 [R100+0x18], R18 ;  /* 0x0000181264007388 */ /* 0x000fe20000000400 */
[----:B------:R-:W-:Y:S01]  /*8f90*/  FADD.FTZ R2, R2, UR6 ;  /* 0x0000000602027e21 */ /* 0x000fe20008010000 */
[----:B---3--:R-:W-:Y:S02]  /*8fa0*/  HADD2.F32 R5, -RZ, R5.H0_H0 ;  /* 0x20000005ff057230 */ /* 0x008fe40000004100 */
[----:B------:R-:W-:Y:S01]  /*8fb0*/  STS.U16 [R99+0x1a], R10 ;  /* 0x00001a0a63007388 */ /* 0x000fe20000000400 */
[----:B------:R-:W-:Y:S01]  /*8fc0*/  @!P2 FMUL.FTZ R80, R80, R11 ;  /* 0x0000000b5050a220 */ /* 0x000fe20000410000 */
[----:B------:R-:W-:Y:S02]  /*8fd0*/  @!P6 FMUL.FTZ R88, R88, R13 ;  /* 0x0000000d5858e220 */ /* 0x000fe40000410000 */
[----:B------:R-:W-:Y:S01]  /*8fe0*/  STS.U16 [R98+0x1c], R16 ;  /* 0x00001c1062007388 */ /* 0x000fe20000000400 */
[----:B------:R-:W-:-:S03]  /*8ff0*/  FSETP.GTU.FTZ.AND P6, PT, R0, 20, PT ;  /* 0x41a000000000780b */ /* 0x000fc60003fdc000 */
[----:B------:R-:W-:Y:S01]  /*9000*/  STS.U16 [R97+0x1e], R12 ;  /* 0x00001e0c61007388 */ /* 0x000fe20000000400 */
[----:B------:R-:W-:-:S03]  /*9010*/  NOP ;  /* 0x0000000000007918 */ /* 0x000fc60000000000 */
[----:B------:R-:W-:Y:S01]  /*9020*/  LDS.U16 R7, [R128] ;  /* 0x0000000080077984 */ /* 0x000fe20000000400 */
[----:B------:R-:W-:-:S03]  /*9030*/  FSETP.GTU.FTZ.AND P2, PT, R3, 20, PT ;  /* 0x41a000000300780b */ /* 0x000fc60003f5c000 */
        /* <DEDUP_REMOVED lines=21> */
[----:B------:R-:W-:Y:S01]  /*9190*/  @!P6 FMUL.FTZ R0, R0, -1.4426950216293334961 ;  /* 0xbfb8aa3b0000e820 */ /* 0x000fe20000410000 */
[----:B-----5:R-:W-:Y:S02]  /*91a0*/  HADD2.F32 R6, -RZ, R6.H0_H0 ;  /* 0x20000006ff067230 */ /* 0x020fe40000004100 */
[----:B------:R-:W-:Y:S01]  /*91b0*/  @!P2 FMUL.FTZ R3, R3, -1.4426950216293334961 ;  /* 0xbfb8aa3b0303a820 */ /* 0x000fe20000410000 */
[----:B------:R-:W-:Y:S01]  /*91c0*/  @!P3 FMUL.FTZ R2, R2, -1.4426950216293334961 ;  /* 0xbfb8aa3b0202b820 */ /* 0x000fe20000410000 */
[----:B------:R-:W-:Y:S01]  /*91d0*/  FADD.FTZ R4, R4, UR6 ;  /* 0x0000000604047e21 */ /* 0x000fe20008010000 */
[----:B------:R-:W-:Y:S01]  /*91e0*/  FADD.FTZ R6, R6, UR6 ;  /* 0x0000000606067e21 */ /* 0x000fe20008010000 */
[----:B------:R-:W0:Y:S01]  /*91f0*/  @!P6 MUFU.EX2 R0, R0 ;  /* 0x000000000000e308 */ /* 0x000e220000000800 */
[----:B----4-:R-:W-:Y:S02]  /*9200*/  @!P5 FMUL.FTZ R89, R89, R14 ;  /* 0x0000000e5959d220 */ /* 0x010fe40000410000 */
[----:B------:R-:W-:Y:S01]  /*9210*/  FSETP.GTU.FTZ.AND P5, PT, R4, 20, PT ;  /* 0x41a000000400780b */ /* 0x000fe20003fbc000 */
[----:B------:R-:W1:Y:S01]  /*9220*/  @!P2 MUFU.EX2 R3, R3 ;  /* 0x000000030003a308 */ /* 0x000e620000000800 */
[----:B------:R-:W-:Y:S01]  /*9230*/  @!P1 FMUL.FTZ R5, R5, -1.4426950216293334961 ;  /* 0xbfb8aa3b05059820 */ /* 0x000fe20000410000 */
[----:B------:R-:W-:-:S02]  /*9240*/  FSETP.GTU.FTZ.AND P4, PT, R6, 20, PT ;  /* 0x41a000000600780b */ /* 0x000fc40003f9c000 */
[----:B------:R-:W2:Y:S04]  /*9250*/  @!P3 MUFU.EX2 R2, R2 ;  /* 0x000000020002b308 */ /* 0x000ea80000000800 */
[----:B------:R-:W3:Y:S01]  /*9260*/  @!P1 MUFU.EX2 R5, R5 ;  /* 0x0000000500059308 */ /* 0x000ee20000000800 */
[----:B------:R-:W4:Y:S01]  /*9270*/  LDS R39, [UR24+0x840] ;  /* 0x00084018ff277984 */ /* 0x000f220008000800 */
[----:B0-----:R-:W-:Y:S01]  /*9280*/  @!P6 FADD.FTZ R0, R0, 1 ;  /* 0x3f8000000000e421 */ /* 0x001fe20000010000 */
[----:B------:R-:W-:Y:S01]  /*9290*/  USHF.R.S32.HI UR31, URZ, 0x1f, UR30 ;  /* 0x0000001fff1f7899 */ /* 0x000fe2000801141e */
[----:B------:R-:W-:Y:S01]  /*92a0*/  @!P5 FMUL.FTZ R4, R4, -1.4426950216293334961 ;  /* 0xbfb8aa3b0404d820 */ /* 0x000fe20000410000 */
[----:B-1----:R-:W-:Y:S02]  /*92b0*/  @!P2 FADD.FTZ R3, R3, 1 ;  /* 0x3f8000000303a421 */ /* 0x002fe40000010000 */
[----:B------:R-:W-:Y:S01]  /*92c0*/  @!P4 FMUL.FTZ R6, R6, -1.4426950216293334961 ;  /* 0xbfb8aa3b0606c820 */ /* 0x000fe20000410000 */
        /* <DEDUP_REMOVED lines=22> */
[----:B------:R-:W-:-:S05]  /*9430*/  LEA R2, P6, R0, UR34, 0x1 ;  /* 0x0000002200027c11 */ /* 0x000fca000f8c08ff */
[----:B------:R-:W2:Y:S01]  /*9440*/  @!P4 MUFU.RCP R6, R6 ;  /* 0x000000060006c308 */ /* 0x000ea20000001000 */
[----:B------:R-:W-:Y:S01]  /*9450*/  LEA.HI.X R3, R0, UR35, R3, 0x1, P6 ;  /* 0x0000002300037c11 */ /* 0x000fe2000b0f0c03 */
[----:B----4-:R-:W-:Y:S01]  /*9460*/  @!P1 FMUL.FTZ R94, R94, R5 ;  /* 0x000000055e5e9220 */ /* 0x010fe20000410000 */
[-C--:B------:R-:W-:Y:S01]  /*9470*/  ISETP.GE.AND P2, PT, R146, R39.reuse, PT ;  /* 0x000000279200720c */ /* 0x080fe20003f46270 */
[----:B------:R-:W3:Y:S01]  /*9480*/  LDCU.64 UR34, c[0x0][0x520] ;  /* 0x0000a400ff2277ac */ /* 0x000ee20008000a00 */
[-C--:B------:R-:W-:Y:S02]  /*9490*/  ISETP.GE.AND P3, PT, R144, R39.reuse, PT ;  /* 0x000000279000720c */ /* 0x080fe40003f66270 */
[-C--:B------:R-:W-:Y:S02]  /*94a0*/  ISETP.GE.AND P6, PT, R143, R39.reuse, PT ;  /* 0x000000278f00720c */ /* 0x080fe40003fc6270 */
[-C--:B------:R-:W-:Y:S01]  /*94b0*/  ISETP.GE.AND P1, PT, R142, R39.reuse, PT ;  /* 0x000000278e00720c */ /* 0x080fe20003f26270 */
[----:B-1----:R-:W-:Y:S01]  /*94c0*/  @!P5 FMUL.FTZ R93, R93, R4 ;  /* 0x000000045d5dd220 */ /* 0x002fe20000410000 */
        /* <DEDUP_REMOVED lines=49> */
[----:B-1----:R-:W-:-:S03]  /*97e0*/  PRMT R4, R2, 0x7632, R4 ;  /* 0x0000763202047816 */ /* 0x002fc60000000004 */
[----:B------:R-:W-:Y:S01]  /*97f0*/  STS.U16 [R108+0x8], R54 ;  /* 0x000008366c007388 */ /* 0x000fe20000000400 */
[----:B------:R-:W-:Y:S02]  /*9800*/  F2FP.F16.F32.PACK_AB R2, R93, R92 ;  /* 0x0000005c5d02723e */ /* 0x000fe400000000ff */
[----:B--2---:R-:W-:Y:S01]  /*9810*/  PRMT R3, R0, 0x7632, R3 ;  /* 0x0000763200037816 */ /* 0x004fe20000000003 */
[----:B------:R1:W-:Y:S01]  /*9820*/  STS.U16 [R107+0xa], R6 ;  /* 0x00000a066b007388 */ /* 0x0003e20000000400 */
[----:B------:R-:W-:-:S03]  /*9830*/  F2FP.F16.F32.PACK_AB R0, R95, R94 ;  /* 0x0000005e5f00723e */ /* 0x000fc600000000ff */
[----:B------:R-:W-:Y:S01]  /*9840*/  STS.U16 [R106+0xc], R53 ;  /* 0x00000c356a007388 */ /* 0x000fe20000000400 */
[----:B------:R-:W-:-:S03]  /*9850*/  PRMT R10, R0, 0x7632, R10 ;  /* 0x00007632000a7816 */ /* 0x000fc6000000000a */
[----:B------:R-:W-:Y:S01]  /*9860*/  STS.U16 [R105+0xe], R7 ;  /* 0x00000e0769007388 */ /* 0x000fe20000000400 */
[----:B-1----:R-:W-:-:S03]  /*9870*/  PRMT R6, R2, 0x7632, R6 ;  /* 0x0000763202067816 */ /* 0x002fc60000000006 */
        /* <DEDUP_REMOVED lines=30> */
[----:B------:R-:W2:Y:S01]  /*9a60*/  LDCU.64 UR28, c[0x0][0x560] ;  /* 0x0000ac00ff1c77ac */ /* 0x000ea20008000a00 */
[----:B------:R-:W-:Y:S02]  /*9a70*/  UMOV UR24, UR30 ;  /* 0x0000001e00187c82 */ /* 0x000fe40008000000 */
[----:B---3--:R-:W-:-:S04]  /*9a80*/  UIMAD.WIDE.U32 UR24, UR7, UR34, UR24 ;  /* 0x00000022071872a5 */ /* 0x008fc8000f8e0018 */
[----:B------:R-:W-:Y:S02]  /*9a90*/  UIMAD UR25, UR7, UR35, UR25 ;  /* 0x00000023071972a4 */ /* 0x000fe4000f8e0219 */
[----:B-1----:R-:W-:Y:S01]  /*9aa0*/  IADD3 R0, P0, PT, R146, UR24, RZ ;  /* 0x0000001892007c10 */ /* 0x002fe2000ff1e0ff */
[----:B------:R-:W-:-:S03]  /*9ab0*/  FADD.FTZ R72, R72, R147 ;  /* 0x0000009348487221 */ /* 0x000fc60000010000 */
[----:B------:R-:W-:Y:S01]  /*9ac0*/  IADD3.X R3, PT, PT, RZ, UR25, RZ, P0, !PT ;  /* 0x00000019ff037c10 */ /* 0x000fe200087fe4ff */
[----:B------:R-:W-:Y:S01]  /*9ad0*/  FADD.FTZ R75, R72, R75 ;  /* 0x0000004b484b7221 */ /* 0x000fe20000010000 */
[----:B--2---:R-:W-:-:S03]  /*9ae0*/  LEA R2, P2, R0, UR28, 0x1 ;  /* 0x0000001c00027c11 */ /* 0x004fc6000f8408ff */
[----:B------:R-:W-:Y:S01]  /*9af0*/  FADD.FTZ R74, R75, R74 ;  /* 0x0000004a4b4a7221 */ /* 0x000fe20000010000 */
[----:B------:R-:W-:Y:S02]  /*9b00*/  LEA.HI.X R3, R0, UR29, R3, 0x1, P2 ;  /* 0x0000001d00037c11 */ /* 0x000fe400090f0c03 */
        /* <DEDUP_REMOVED lines=30> */
[----:B------:R-:W-:Y:S01]  /*9cf0*/  FADD.FTZ R88, R87, R88 ;  /* 0x0000005857587221 */ /* 0x000fe20000010000 */
[----:B------:R-:W-:-:S03]  /*9d00*/  UIADD3 UR22, UP0, UPT, UR22, -0x800, URZ ;  /* 0xfffff80016167890 */ /* 0x000fc6000ff1e0ff */
[----:B------:R-:W-:Y:S01]  /*9d10*/  FADD.FTZ R89, R88, R89 ;  /* 0x0000005958597221 */ /* 0x000fe20000010000 */
[----:B------:R0:W-:Y:S03]  /*9d20*/  @!P0 STG.E.U16 desc[UR26][R2.64+0x240], R119 ;  /* 0x0002407702008986 */ /* 0x0001e6000c10151a */
[----:B------:R-:W-:Y:S01]  /*9d30*/  FADD.FTZ R90, R89, R90 ;  /* 0x0000005a595a7221 */ /* 0x000fe20000010000 */
[----:B------:R0:W-:Y:S01]  /*9d40*/  @!P1 STG.E.U16 desc[UR26][R2.64+0x280], R15 ;  /* 0x0002800f02009986 */ /* 0x0001e2000c10151a */
[----:B------:R-:W-:-:S03]  /*9d50*/  UIADD3.X UR23, UPT, UPT, UR23, -0x1, URZ, UP0, !UPT ;  /* 0xffffffff17177890 */ /* 0x000fc600087fe4ff */
        /* <DEDUP_REMOVED lines=11> */
[----:B------:R-:W-:-:S03]  /*9e10*/  UIADD3 UR24, UPT, UPT, UR14, -0x1, URZ ;  /* 0xffffffff0e187890 */ /* 0x000fc6000fffe0ff */
[----:B------:R-:W-:Y:S01]  /*9e20*/  FADD.FTZ R94, R93, R94 ;  /* 0x0000005e5d5e7221 */ /* 0x000fe20000010000 */
[----:B------:R-:W-:Y:S02]  /*9e30*/  UIADD3 UR16, UP1, UPT, UR16, -0x800, URZ ;  /* 0xfffff80010107890 */ /* 0x000fe4000ff3e0ff */
[----:B------:R-:W-:Y:S01]  /*9e40*/  UIADD3 UR20, UP2, UPT, UR20, -0x800, URZ ;  /* 0xfffff80014147890 */ /* 0x000fe2000ff5e0ff */
[----:B------:R-:W-:Y:S01]  /*9e50*/  FADD.FTZ R147, R94, R95 ;  /* 0x0000005f5e937221 */ /* 0x000fe20000010000 */
[----:B------:R-:W-:Y:S02]  /*9e60*/  UIADD3.X UR17, UPT, UPT, UR17, -0x1, URZ, UP1, !UPT ;  /* 0xffffffff11117890 */ /* 0x000fe40008ffe4ff */
[----:B------:R-:W-:Y:S01]  /*9e70*/  UIADD3.X UR21, UPT, UPT, UR21, -0x1, URZ, UP2, !UPT ;  /* 0xffffffff15157890 */ /* 0x000fe200097fe4ff */
[----:B------:R-:W-:Y:S01]  /*9e80*/  UMOV UR14, UR24 ;  /* 0x00000018000e7c82 */ /* 0x000fe20008000000 */
[----:B0-----:R-:W-:Y:S10]  /*9e90*/  BRA.U UP0, `(.L_x_4338) ;  /* 0xffffff6900e07547 */ /* 0x001ff4000b83ffff */
.L_x_4259:
        /* <DEDUP_REMOVED lines=41> */
.L_x_4340:
[----:B------:R-:W-:Y:S05]  /*a130*/  BSYNC.RECONVERGENT B0 ;  /* 0x0000000000007941 */ /* 0x000fea0003800200 */
.L_x_4339:
[----:B------:R-:W-:Y:S01]  /*a140*/  UISETP.NE.U32.AND UP0, UPT, UR10, URZ, UPT ;  /* 0x000000ff0a00728c */ /* 0x000fe2000bf05070 */
[----:B-1----:R-:W-:-:S03]  /*a150*/  ISETP.GE.AND P0, PT, R11, UR22, PT ;  /* 0x000000160b007c0c */ /* 0x002fc6000bf06270 */
[----:B------:R-:W-:-:S09]  /*a160*/  UISETP.NE.AND.EX UP0, UPT, UR11, URZ, UPT, UP0 ;  /* 0x000000ff0b00728c */ /* 0x000fd2000bf05300 */
[----:B------:R-:W-:Y:S05]  /*a170*/  BRA.U !UP0, `(.L_x_4341) ;  /* 0x0000000108907547 */ /* 0x000fea000b800000 */
[----:B------:R-:W-:Y:S06]  /*a180*/  BAR.SYNC.DEFER_BLOCKING 0x0 ;  /* 0x0000000000007b1d */ /* 0x000fec0000010000 */
[----:B------:R-:W-:Y:S01]  /*a190*/  BSSY.RECONVERGENT B0, `(.L_x_4341) ;  /* 0x0000022000007945 */ /* 0x000fe20003800200 */
[----:B------:R-:W1:Y:S01]  /*a1a0*/  SHFL.DOWN P1, R0, R147, 0x1, 0x1f ;  /* 0x08201f0093007f89 */ /* 0x000e620000020000 */
[----:B0-----:R-:W0:Y:S01]  /*a1b0*/  S2R R4, SR_LANEID ;  /* 0x0000000000047919 */ /* 0x001e220000000000 */
[----:B------:R-:W3:Y:S01]  /*a1c0*/  S2R R6, SR_TID.X ;  /* 0x0000000000067919 */ /* 0x000ee20000002100 */
[----:B-1----:R-:W-:-:S05]  /*a1d0*/  @P1 FADD R0, R0, R147 ;  /* 0x0000009300001221 */ /* 0x002fca0000000000 */
[----:B--2---:R-:W1:Y:S01]  /*a1e0*/  SHFL.DOWN P1, R3, R0, 0x2, 0x1f ;  /* 0x08401f0000037f89 */ /* 0x004e620000020000 */
        /* <DEDUP_REMOVED lines=28> */
.L_x_4342:
[----:B------:R-:W-:Y:S05]  /*a3b0*/  BSYNC.RECONVERGENT B0 ;  /* 0x0000000000007941 */ /* 0x000fea0003800200 */
.L_x_4341:
[----:B------:R-:W-:Y:S05]  /*a3c0*/  @P0 EXIT ;  /* 0x000000000000094d */ /* 0x000fea0003800000 */
[----:B------:R-:W3:Y:S01]  /*a3d0*/  S2UR UR6, SR_CTAID.Y ;  /* 0x00000000000679c3 */ /* 0x000ee20000002600 */
[----:B------:R-:W4:Y:S01]  /*a3e0*/  LDCU.64 UR10, c[0x0][0x4e8] ;  /* 0x00009d00ff0a77ac */ /* 0x000f220008000a00 */
[----:B------:R-:W-:Y:S01]  /*a3f0*/  BSSY.RECONVERGENT B0, `(.L_x_4343) ;  /* 0x0000028000007945 */ /* 0x000fe20003800200 */
[----:B------:R-:W3:Y:S05]  /*a400*/  LDCU.64 UR12, c[0x0][0x4a8] ;  /* 0x00009500ff0c77ac */ /* 0x000eea0008000a00 */
[----:B------:R-:W0:Y:S01]  /*a410*/  S2UR UR14, SR_CgaCtaId ;  /* 0x00000000000e79c3 */ /* 0x000e220000008800 */
[----:B------:R-:W0:Y:S01]  /*a420*/  LDCU UR15, c[0x0][0x360] ;  /* 0x00006c00ff0f77ac */ /* 0x000e220008000800 */
[----:B------:R-:W0:Y:S06]  /*a430*/  LDCU.64 UR16, c[0x0][0x530] ;  /* 0x0000a600ff1077ac */ /* 0x000e2c0008000a00 */
[----:B------:R-:W1:Y:S01]  /*a440*/  LDC.64 R16, c[0x0][0x4b0] ;  /* 0x00012c00ff107b82 */ /* 0x000e620000000a00 */
[----:B------:R-:W1:Y:S01]  /*a450*/  LDCU.64 UR18, c[0x0][0x4f0] ;  /* 0x00009e00ff1277ac */ /* 0x000e620008000a00 */
[----:B----4-:R-:W-:Y:S01]  /*a460*/  UIMAD.WIDE.U32 UR4, UR7, UR10, URZ ;  /* 0x0000000a070472a5 */ /* 0x010fe2000f8e00ff */
[----:B------:R-:W4:Y:S01]  /*a470*/  LDCU.64 UR20, c[0x0][0x540] ;  /* 0x0000a800ff1477ac */ /* 0x000f220008000a00 */
[----:B---3--:R-:W-:-:S02]  /*a480*/  UIMAD.WIDE.U32 UR8, UR6, UR12, URZ ;  /* 0x0000000c060872a5 */ /* 0x008fc4000f8e00ff */
[----:B------:R-:W-:Y:S02]  /*a490*/  UIMAD UR10, UR7, UR11, UR5 ;  /* 0x0000000b070a72a4 */ /* 0x000fe4000f8e0205 */
[----:B------:R-:W-:-:S03]  /*a4a0*/  UIMAD UR7, UR6, UR13, UR9 ;  /* 0x0000000d060772a4 */ /* 0x000fc6000f8e0209 */
[----:B------:R-:W-:Y:S02]  /*a4b0*/  UMOV UR6, 0x400 ;  /* 0x0000040000067882 */ /* 0x000fe40000000000 */
[----:B0-----:R-:W-:-:S12]  /*a4c0*/  ULEA UR14, UR14, UR6, 0x18 ;  /* 0x000000060e0e7291 */ /* 0x001fd8000f8ec0ff */
.L_x_4344:
[----:B------:R-:W-:Y:S01]  /*a4d0*/  LEA R0, R11, UR14, 0x2 ;  /* 0x0000000e0b007c11 */ /* 0x000fe2000f8e10ff */
[----:B-12---:R-:W-:Y:S01]  /*a4e0*/  IMAD.U32 R2, RZ, RZ, UR4 ;  /* 0x00000004ff027e24 */ /* 0x006fe2000f8e00ff */
[----:B------:R-:W-:Y:S01]  /*a4f0*/  MOV R3, UR5 ;  /* 0x0000000500037c02 */ /* 0x000fe20008000f00 */
[----:B------:R-:W-:Y:S01]  /*a500*/  UMOV UR6, UR8 ;  /* 0x0000000800067c82 */ /* 0x000fe20008000000 */
[----:B------:R-:W-:Y:S01]  /*a510*/  SHF.R.S32.HI R3, RZ, 0x1f, R11 ;  /* 0x0000001fff037819 */ /* 0x000fe2000001140b */
[----:B0-----:R-:W0:Y:S01]  /*a520*/  LDS R13, [R0+0x2e10] ;  /* 0x002e1000000d7984 */ /* 0x001e220000000800 */
[----:B------:R-:W-:Y:S02]  /*a530*/  MOV R6, R2 ;  /* 0x0000000200067202 */ /* 0x000fe40000000f00 */
[----:B------:R-:W-:Y:S01]  /*a540*/  MOV R7, UR10 ;  /* 0x0000000a00077c02 */ /* 0x000fe20008000f00 */
[----:B------:R-:W1:Y:S01]  /*a550*/  LDS R15, [R0+0x3210] ;  /* 0x00321000000f7984 */ /* 0x000e620000000800 */
[----:B------:R-:W-:-:S02]  /*a560*/  IMAD R4, R3, R16, RZ ;  /* 0x0000001003047224 */ /* 0x000fc400078e02ff */
        /* <DEDUP_REMOVED lines=17> */
.L_x_4343:
[----:B------:R-:W-:Y:S05]  /*a680*/  EXIT ;  /* 0x000000000000794d */ /* 0x000fea0003800000 */
.L_x_4297:
[----:B------:R-:W-:Y:S01]  /*a690*/  MOV R223, R15 ;  /* 0x0000000f00df7202 */ /* 0x000fe20000000f00 */
[----:B------:R-:W-:Y:S01]  /*a6a0*/  HFMA2 R225, -RZ, RZ, 0, 5.9604644775390625e-08 ;  /* 0x00000001ffe17431 */ /* 0x000fe200000001ff */
[----:B------:R-:W-:Y:S02]  /*a6b0*/  MOV R236, RZ ;  /* 0x000000ff00ec7202 */ /* 0x000fe40000000f00 */
[----:B------:R-:W-:-:S07]  /*a6c0*/  MOV R242, 0xffffffff ;  /* 0xffffffff00f27802 */ /* 0x000fce0000000f00 */
[----:B0-2--5:R-:W-:Y:S05]  /*a6d0*/  WARPSYNC.COLLECTIVE R242, `(.L_x_4345) ;  /* 0x00000000f2087348 */ /* 0x025fea0003c00000 */
[----:B------:R1:W3:Y:S02]  /*a6e0*/  SHFL.UP P6, R5, R223, R225, R236 ;  /* 0x040000e1df057389 */ /* 0x0002e400000c00ec */
[----:B0123-5:R-:W-:Y:S05]  /*a6f0*/  ENDCOLLECTIVE ;  /* 0x000000000000791b */ /* 0x02ffea0003800000 */
.L_x_4345:
[----:B------:R-:W-:Y:S02]  /*a700*/  MOV R223, R222 ;  /* 0x000000de00df7202 */ /* 0x000fe40000000f00 */
[----:B------:R-:W-:-:S07]  /*a710*/  MOV R4, R5 ;  /* 0x0000000500047202 */ /* 0x000fce0000000f00 */
[----:B------:R-:W-:Y:S05]  /*a720*/  WARPSYNC.COLLECTIVE R242, `(.L_x_4346) ;  /* 0x00000000f2087348 */ /* 0x000fea0003c00000 */
[----:B------:R0:W1:Y:S02]  /*a730*/  SHFL.UP P6, R5, R223, R225, R236 ;  /* 0x040000e1df057389 */ /* 0x00006400000c00ec */
[----:B01----:R-:W-:Y:S05]  /*a740*/  ENDCOLLECTIVE ;  /* 0x000000000000791b */ /* 0x003fea0003800000 */
.L_x_4346:
        /* <DEDUP_REMOVED lines=9> */
.L_x_4347:
[----:B------:R-:W-:Y:S02]  /*a7e0*/  MOV R223, R6 ;  /* 0x0000000600df7202 */ /* 0x000fe40000000f00 */
[----:B------:R-:W-:-:S07]  /*a7f0*/  MOV R4, R5 ;  /* 0x0000000500047202 */ /* 0x000fce0000000f00 */
[----:B------:R-:W-:Y:S05]  /*a800*/  WARPSYNC.COLLECTIVE R242, `(.L_x_4348) ;  /* 0x00000000f2087348 */ /* 0x000fea0003c00000 */
[----:B------:R0:W1:Y:S02]  /*a810*/  SHFL.UP P6, R5, R223, R225, R236 ;  /* 0x040000e1df057389 */ /* 0x00006400000c00ec */
[----:B01----:R-:W-:Y:S05]  /*a820*/  ENDCOLLECTIVE ;  /* 0x000000000000791b */ /* 0x003fea0003800000 */
.L_x_4348:
        /* <DEDUP_REMOVED lines=8> */
.L_x_4349:
[----:B------:R-:W-:Y:S02]  /*a8b0*/  MOV R223, R234 ;  /* 0x000000ea00df7202 */ /* 0x000fe40000000f00 */
[----:B------:R-:W-:-:S07]  /*a8c0*/  MOV R4, R5 ;  /* 0x0000000500047202 */ /* 0x000fce0000000f00 */
[----:B------:R-:W-:Y:S05]  /*a8d0*/  WARPSYNC.COLLECTIVE R242, `(.L_x_4350) ;  /* 0x00000000f2087348 */ /* 0x000fea0003c00000 */
[----:B------:R0:W1:Y:S02]  /*a8e0*/  SHFL.UP P6, R5, R223, R225, R236 ;  /* 0x040000e1df057389 */ /* 0x00006400000c00ec */
[----:B01----:R-:W-:Y:S05]  /*a8f0*/  ENDCOLLECTIVE ;  /* 0x000000000000791b */ /* 0x003fea0003800000 */
.L_x_4350:
        /* <DEDUP_REMOVED lines=8> */
.L_x_4351:
[----:B------:R-:W-:Y:S02]  /*a980*/  MOV R223, R222 ;  /* 0x000000de00df7202 */ /* 0x000fe40000000f00 */
[----:B------:R-:W-:-:S07]  /*a990*/  MOV R4, R5 ;  /* 0x0000000500047202 */ /* 0x000fce0000000f00 */
[----:B------:R-:W-:Y:S05]  /*a9a0*/  WARPSYNC.COLLECTIVE R242, `(.L_x_4352) ;  /* 0x00000000f2087348 */ /* 0x000fea0003c00000 */
[----:B------:R0:W1:Y:S02]  /*a9b0*/  SHFL.UP P6, R5, R223, R225, R236 ;  /* 0x040000e1df057389 */ /* 0x00006400000c00ec */
[----:B01----:R-:W-:Y:S05]  /*a9c0*/  ENDCOLLECTIVE ;  /* 0x000000000000791b */ /* 0x003fea0003800000 */
.L_x_4352:
        /* <DEDUP_REMOVED lines=8> */
.L_x_4353:
[----:B------:R-:W-:Y:S02]  /*aa50*/  MOV R223, R4 ;  /* 0x0000000400df7202 */ /* 0x000fe40000000f00 */
[----:B------:R-:W-:-:S07]  /*aa60*/  MOV R6, R5 ;  /* 0x0000000500067202 */ /* 0x000fce0000000f00 */
[----:B------:R-:W-:Y:S05]  /*aa70*/  WARPSYNC.COLLECTIVE R242, `(.L_x_4354) ;  /* 0x00000000f2087348 */ /* 0x000fea0003c00000 */
[----:B------:R0:W1:Y:S02]  /*aa80*/  SHFL.UP P6, R5, R223, R225, R236 ;  /* 0x040000e1df057389 */ /* 0x00006400000c00ec */
[----:B01----:R-:W-:Y:S05]  /*aa90*/  ENDCOLLECTIVE ;  /* 0x000000000000791b */ /* 0x003fea0003800000 */
.L_x_4354:
[----:B------:R-:W-:Y:S05]  /*aaa0*/  BRA `(.L_x_4355) ;  /* 0xffffffb4000c7947 */ /* 0x000fea000383ffff */
.L_x_4298:
        /* <DEDUP_REMOVED lines=8> */
.L_x_4357:
[----:B------:R-:W-:Y:S05]  /*ab30*/  BSYNC B0 ;  /* 0x0000000000007941 */ /* 0x000fea0003800000 */
.L_x_4356:
[----:B------:R-:W-:Y:S05]  /*ab40*/  BRA `(.L_x_4358) ;  /* 0xffffffb000fc7947 */ /* 0x000fea000383ffff */
.L_x_4299:
        /* <DEDUP_REMOVED lines=8> */
.L_x_4360:
[----:B------:R-:W-:Y:S05]  /*abd0*/  BSYNC B0 ;  /* 0x0000000000007941 */ /* 0x000fea0003800000 */
.L_x_4359:
[----:B------:R-:W-:Y:S05]  /*abe0*/  BRA `(.L_x_4361) ;  /* 0xffffffb000dc7947 */ /* 0x000fea000383ffff */
.L_x_4300:
        /* <DEDUP_REMOVED lines=8> */
.L_x_4363:
[----:B------:R-:W-:Y:S05]  /*ac70*/  BSYNC B0 ;  /* 0x0000000000007941 */ /* 0x000fea0003800000 */
.L_x_4362:
        /* <DEDUP_REMOVED lines=10> */
.L_x_4364:
[----:B------:R-:W-:Y:S02]  /*ad20*/  MOV R6, 0x1f ;  /* 0x0000001f00067802 */ /* 0x000fe40000000f00 */
[----:B------:R-:W-:-:S07]  /*ad30*/  MOV R222, R5 ;  /* 0x0000000500de7202 */ /* 0x000fce0000000f00 */
[----:B------:R-:W-:Y:S05]  /*ad40*/  WARPSYNC.COLLECTIVE R242, `(.L_x_4365) ;  /* 0x00000000f2087348 */ /* 0x000fea0003c00000 */
[----:B------:R0:W1:Y:S02]  /*ad50*/  SHFL.IDX P3, R5, R233, R7, R6 ;  /* 0x00000007e9057389 */ /* 0x0000640000060006 */
[----:B01----:R-:W-:Y:S05]  /*ad60*/  ENDCOLLECTIVE ;  /* 0x000000000000791b */ /* 0x003fea0003800000 */
.L_x_4365:
[----:B------:R-:W-:Y:S02]  /*ad70*/  MOV R233, R3 ;  /* 0x0000000300e97202 */ /* 0x000fe40000000f00 */
[----:B------:R-:W-:-:S07]  /*ad80*/  MOV R4, R5 ;  /* 0x0000000500047202 */ /* 0x000fce0000000f00 */
[----:B------:R-:W-:Y:S05]  /*ad90*/  WARPSYNC.COLLECTIVE R242, `(.L_x_4366) ;  /* 0x00000000f2087348 */ /* 0x000fea0003c00000 */
[----:B------:R0:W1:Y:S02]  /*ada0*/  SHFL.IDX P3, R5, R233, R7, R6 ;  /* 0x00000007e9057389 */ /* 0x0000640000060006 */
[----:B01----:R-:W-:Y:S05]  /*adb0*/  ENDCOLLECTIVE ;  /* 0x000000000000791b */ /* 0x003fea0003800000 */
.L_x_4366:
[----:B------:R-:W-:Y:S05]  /*adc0*/  BRA `(.L_x_4367) ;  /* 0xffffffb0007c7947 */ /* 0x000fea000383ffff */
.L_x_4302:
[----:B------:R-:W-:Y:S02]  /*add0*/  IMAD.MOV.U32 R239, RZ, RZ, R3 ;  /* 0x000000ffffef7224 */ /* 0x000fe400078e0003 */
[----:B------:R-:W-:Y:S01]  /*ade0*/  HFMA2 R241, -RZ, RZ, 0, 5.9604644775390625e-08 ;  /* 0x00000001fff17431 */ /* 0x000fe200000001ff */
[----:B------:R-:W-:Y:S02]  /*adf0*/  MOV R244, 0x1f ;  /* 0x0000001f00f47802 */ /* 0x000fe40000000f00 */
[----:B------:R-:W-:Y:S02]  /*ae00*/  MOV R242, 0xffffffff ;  /* 0xffffffff00f27802 */ /* 0x000fe40000000f00 */
[----:B------:R-:W-:-:S07]  /*ae10*/  MOV R4, R5 ;  /* 0x0000000500047202 */ /* 0x000fce0000000f00 */
[----:B------:R-:W-:Y:S05]  /*ae20*/  WARPSYNC.COLLECTIVE R242, `(.L_x_4368) ;  /* 0x00000000f2087348 */ /* 0x000fea0003c00000 */
[----:B------:R0:W1:Y:S02]  /*ae30*/  SHFL.DOWN P3, R238, R239, R241, R244 ;  /* 0x080000f1efee7389 */ /* 0x00006400000600f4 */
[----:B01----:R-:W-:Y:S05]  /*ae40*/  ENDCOLLECTIVE ;  /* 0x000000000000791b */ /* 0x003fea0003800000 */
.L_x_4368:
[----:B------:R-:W-:Y:S02]  /*ae50*/  MOV R239, R5 ;  /* 0x0000000500ef7202 */ /* 0x000fe40000000f00 */
[----:B------:R-:W-:-:S07]  /*ae60*/  MOV R6, R238 ;  /* 0x000000ee00067202 */ /* 0x000fce0000000f00 */
[----:B------:R-:W-:Y:S05]  /*ae70*/  WARPSYNC.COLLECTIVE R242, `(.L_x_4369) ;  /* 0x00000000f2087348 */ /* 0x000fea0003c00000 */
[----:B------:R0:W1:Y:S02]  /*ae80*/  SHFL.DOWN P3, R238, R239, R241, R244 ;  /* 0x080000f1efee7389 */ /* 0x00006400000600f4 */
[----:B01----:R-:W-:Y:S05]  /*ae90*/  ENDCOLLECTIVE ;  /* 0x000000000000791b */ /* 0x003fea0003800000 */
.L_x_4369:
        /* <DEDUP_REMOVED lines=11> */
.L_x_4370:
[----:B------:R-:W-:Y:S02]  /*af50*/  MOV R239, R4 ;  /* 0x0000000400ef7202 */ /* 0x000fe40000000f00 */
[----:B------:R-:W-:-:S07]  /*af60*/  MOV R6, R238 ;  /* 0x000000ee00067202 */ /* 0x000fce0000000f00 */
[----:B------:R-:W-:Y:S05]  /*af70*/  WARPSYNC.COLLECTIVE R242, `(.L_x_4371) ;  /* 0x00000000f2087348 */ /* 0x000fea0003c00000 */
[----:B------:R0:W1:Y:S02]  /*af80*/  SHFL.DOWN P3, R238, R239, R241, R244 ;  /* 0x080000f1efee7389 */ /* 0x00006400000600f4 */
[----:B01----:R-:W-:Y:S05]  /*af90*/  ENDCOLLECTIVE ;  /* 0x000000000000791b */ /* 0x003fea0003800000 */
.L_x_4371:
[----:B------:R-:W-:Y:S01]  /*afa0*/  @!P0 FMUL.FTZ R6, R3, R6 ;  /* 0x0000000603068220 */ /* 0x000fe20000410000 */
[----:B------:R-:W-:Y:S01]  /*afb0*/  HFMA2 R241, -RZ, RZ, 0, 2.384185791015625e-07 ;  /* 0x00000004fff17431 */ /* 0x000fe200000001ff */
[----:B------:R-:W-:-:S05]  /*afc0*/  MOV R7, R238 ;  /* 0x000000ee00077202 */ /* 0x000fca0000000f00 */
[----:B------:R-:W-:Y:S01]  /*afd0*/  @!P0 FFMA.FTZ R7, R3, R7, R4 ;  /* 0x0000000703078223 */ /* 0x000fe20000010004 */
[----:B------:R-:W-:-:S04]  /*afe0*/  @!P0 MOV R3, R6 ;  /* 0x0000000600038202 */ /* 0x000fc80000000f00 */
[----:B------:R-:W-:Y:S01]  /*aff0*/  @!P0 MOV R4, R7 ;  /* 0x0000000700048202 */ /* 0x000fe20000000f00 */
[----:B------:R-:W-:Y:S01]  /*b000*/  IMAD.MOV.U32 R239, RZ, RZ, R3 ;  /* 0x000000ffffef7224 */ /* 0x000fe200078e0003 */
[----:B------:R-:W-:Y:S01]  /*b010*/  ISETP.GT.U32.AND P0, PT, R188, 0x1b, PT ;  /* 0x0000001bbc00780c */ /* 0x000fe20003f04070 */
[----:B------:R-:W-:-:S12]  /*b020*/  HFMA2 R7, -RZ, RZ, 0, 0 ;  /* 0x00000000ff077431 */ /* 0x000fd800000001ff */
[----:B------:R-:W-:Y:S05]  /*b030*/  WARPSYNC.COLLECTIVE R242, `(.L_x_4372) ;  /* 0x00000000f2087348 */ /* 0x000fea0003c00000 */
[----:B------:R0:W1:Y:S02]  /*b040*/  SHFL.DOWN P3, R238, R239, R241, R244 ;  /* 0x080000f1efee7389 */ /* 0x00006400000600f4 */
[----:B01----:R-:W-:Y:S05]  /*b050*/  ENDCOLLECTIVE ;  /* 0x000000000000791b */ /* 0x003fea0003800000 */
.L_x_4372:
[----:B------:R-:W-:Y:S02]  /*b060*/  MOV R239, R4 ;  /* 0x0000000400ef7202 */ /* 0x000fe40000000f00 */
[----:B------:R-:W-:-:S07]  /*b070*/  MOV R6, R238 ;  /* 0x000000ee00067202 */ /* 0x000fce0000000f00 */
[----:B------:R-:W-:Y:S05]  /*b080*/  WARPSYNC.COLLECTIVE R242, `(.L_x_4373) ;  /* 0x00000000f2087348 */ /* 0x000fea0003c00000 */
[----:B------:R0:W1:Y:S02]  /*b090*/  SHFL.DOWN P3, R238, R239, R241, R244 ;  /* 0x080000f1efee7389 */ /* 0x00006400000600f4 */
[----:B01----:R-:W-:Y:S05]  /*b0a0*/  ENDCOLLECTIVE ;  /* 0x000000000000791b */ /* 0x003fea0003800000 */
.L_x_4373:
        /* <DEDUP_REMOVED lines=11> */
.L_x_4374:
[----:B------:R-:W-:Y:S02]  /*b160*/  MOV R239, R4 ;  /* 0x0000000400ef7202 */ /* 0x000fe40000000f00 */
[----:B------:R-:W-:-:S07]  /*b170*/  MOV R6, R238 ;  /* 0x000000ee00067202 */ /* 0x000fce0000000f00 */
[----:B------:R-:W-:Y:S05]  /*b180*/  WARPSYNC.COLLECTIVE R242, `(.L_x_4375) ;  /* 0x00000000f2087348 */ /* 0x000fea0003c00000 */
[----:B------:R0:W1:Y:S02]  /*b190*/  SHFL.DOWN P3, R238, R239, R241, R244 ;  /* 0x080000f1efee7389 */ /* 0x00006400000600f4 */
[----:B01----:R-:W-:Y:S05]  /*b1a0*/  ENDCOLLECTIVE ;  /* 0x000000000000791b */ /* 0x003fea0003800000 */
.L_x_4375:
        /* <DEDUP_REMOVED lines=11> */
.L_x_4376:
[----:B------:R-:W-:Y:S01]  /*b260*/  IMAD.MOV.U32 R239, RZ, RZ, R4 ;  /* 0x000000ffffef7224 */ /* 0x000fe200078e0004 */
[----:B------:R-:W-:-:S07]  /*b270*/  MOV R6, R238 ;  /* 0x000000ee00067202 */ /* 0x000fce0000000f00 */
[----:B------:R-:W-:Y:S05]  /*b280*/  WARPSYNC.COLLECTIVE R242, `(.L_x_4377) ;  /* 0x00000000f2087348 */ /* 0x000fea0003c00000 */
[----:B------:R0:W1:Y:S02]  /*b290*/  SHFL.DOWN P3, R238, R239, R241, R244 ;  /* 0x080000f1efee7389 */ /* 0x00006400000600f4 */
[----:B01----:R-:W-:Y:S05]  /*b2a0*/  ENDCOLLECTIVE ;  /* 0x000000000000791b */ /* 0x003fea0003800000 */
.L_x_4377:
        /* <DEDUP_REMOVED lines=12> */
.L_x_4378:
[----:B------:R-:W-:Y:S02]  /*b370*/  ISETP.NE.AND P0, PT, R148, 0x1f, PT ;  /* 0x0000001f9400780c */ /* 0x000fe40003f05270 */
[----:B------:R-:W-:Y:S02]  /*b380*/  MOV R233, R4 ;  /* 0x0000000400e97202 */ /* 0x000fe40000000f00 */
[----:B------:R-:W-:-:S09]  /*b390*/  MOV R232, R5 ;  /* 0x0000000500e87202 */ /* 0x000fd20000000f00 */
[----:B------:R-:W-:Y:S05]  /*b3a0*/  WARPSYNC.COLLECTIVE R242, `(.L_x_4379) ;  /* 0x00000000f2087348 */ /* 0x000fea0003c00000 */
[----:B------:R0:W1:Y:S02]  /*b3b0*/  SHFL.IDX P3, R5, R233, R7, R6 ;  /* 0x00000007e9057389 */ /* 0x0000640000060006 */
[----:B01----:R-:W-:Y:S05]  /*b3c0*/  ENDCOLLECTIVE ;  /* 0x000000000000791b */ /* 0x003fea0003800000 */
.L_x_4379:
[----:B------:R-:W-:Y:S05]  /*b3d0*/  WARPSYNC.COLLECTIVE R242, `(.L_x_4380) ;  /* 0x00000000f2087348 */ /* 0x000fea0003c00000 */
[----:B------:R0:W1:Y:S02]  /*b3e0*/  SHFL.DOWN P3, R238, R239, R241, R244 ;  /* 0x080000f1efee7389 */ /* 0x00006400000600f4 */
[----:B01----:R-:W-:Y:S05]  /*b3f0*/  ENDCOLLECTIVE ;  /* 0x000000000000791b */ /* 0x003fea0003800000 */
.L_x_4380:
        /* <DEDUP_REMOVED lines=8> */
.L_x_4381:
[----:B------:R-:W-:Y:S05]  /*b480*/  WARPSYNC.COLLECTIVE R242, `(.L_x_4382) ;  /* 0x00000000f2087348 */ /* 0x000fea0003c00000 */
[----:B------:R0:W1:Y:S02]  /*b490*/  SHFL.IDX P3, R5, R233, R7, R6 ;  /* 0x00000007e9057389 */ /* 0x0000640000060006 */
[----:B01----:R-:W-:Y:S05]  /*b4a0*/  ENDCOLLECTIVE ;  /* 0x000000000000791b */ /* 0x003fea0003800000 */
.L_x_4382:
[----:B------:R-:W-:Y:S02]  /*b4b0*/  MOV R233, R15 ;  /* 0x0000000f00e97202 */ /* 0x000fe40000000f00 */
[----:B------:R-:W-:-:S07]  /*b4c0*/  MOV R237, R5 ;  /* 0x0000000500ed7202 */ /* 0x000fce0000000f00 */
[----:B------:R-:W-:Y:S05]  /*b4d0*/  WARPSYNC.COLLECTIVE R242, `(.L_x_4383) ;  /* 0x00000000f2087348 */ /* 0x000fea0003c00000 */
[----:B------:R0:W1:Y:S02]  /*b4e0*/  SHFL.IDX P3, R5, R233, R7, R6 ;  /* 0x00000007e9057389 */ /* 0x0000640000060006 */
[----:B01----:R-:W-:Y:S05]  /*b4f0*/  ENDCOLLECTIVE ;  /* 0x000000000000791b */ /* 0x003fea0003800000 */
.L_x_4383:
[----:B------:R-:W-:Y:S01]  /*b500*/  MOV R239, R5 ;  /* 0x0000000500ef7202 */ /* 0x000fe20000000f00 */
[----:B------:R-:W-:Y:S06]  /*b510*/  BRA `(.L_x_4384) ;  /* 0xffffffb0008c7947 */ /* 0x000fec000383ffff */
.L_x_4385:
        /* <DEDUP_REMOVED lines=14> */
.L_x_10450:


//--------------------- .text._Z25selective_scan_bwd_kernelI32Selective_Scan_bwd_kernel_traitsILi64ELi16ELb0ELb1ELb0ELb1ELb1EN3c104HalfEfEEv12SSMParamsBwd --------------------------
	.section	.text._Z25selective_scan_bwd_kernelI32Selective_Scan_bwd_kernel_traitsILi64ELi16ELb0ELb1ELb0ELb1ELb1EN3c104HalfEfEEv12SSMParamsBwd,"ax",@progbits
	.align	128
        .global         _Z25selective_scan_bwd_kernelI32Selective_Scan_bwd_kernel_traitsILi64ELi16ELb0ELb1ELb0ELb1ELb1EN3c104HalfEfEEv12SSMParamsBwd
        .type           _Z25selective_scan_bwd_kernelI32Selective_Scan_bwd_kernel_traitsILi64ELi16ELb0ELb1ELb0ELb1ELb1EN3c104HalfEfEEv12SSMParamsBwd,@function
        .size           _Z25selective_scan_bwd_kernelI32Selective_Scan_bwd_kernel_traitsILi64ELi16ELb0ELb1ELb0ELb1ELb1EN3c104HalfEfEEv12SSMParamsBwd,(.L_x_10451 - _Z25selective_scan_bwd_kernelI32Selective_Scan_bwd_kernel_traitsILi64ELi16ELb0ELb1ELb0ELb1ELb1EN3c104HalfEfEEv12SSMParamsBwd)
        .other          _Z25selective_scan_bwd_kernelI32Selective_Scan_bwd_kernel_traitsILi64ELi16ELb0ELb1ELb0ELb1ELb1EN3c104HalfEfEEv12SSMParamsBwd,@"STO_CUDA_ENTRY STV_DEFAULT"
_Z25selective_scan_bwd_kernelI32Selective_Scan_bwd_kernel_traitsILi64ELi16ELb0ELb1ELb0ELb1ELb1EN3c104HalfEfEEv12SSMParamsBwd:
.text._Z25selective_scan_bwd_kernelI32Selective_Scan_bwd_kernel_traitsILi64ELi16ELb0ELb1ELb0ELb1ELb1EN3c104HalfEfEEv12SSMParamsBwd:
        /* <DEDUP_REMOVED lines=13> */
[----:B---3--:R-:W-:Y:S01]  /*00d0*/  MOV R0, UR30 ;  /* 0x0000001e00007c02 */ /* 0x008fe20008000f00 */
        /* <DEDUP_REMOVED lines=18> */
[----:B-1----:R-:W1:Y:S01]  /*0200*/  MUFU.RCP R0, R0 ;  /* 0x0000000000007308 */ /* 0x002e620000001000 */
[----:B------:R-:W2:Y:S04]  /*0210*/  LDCU.64 UR26, c[0x0][0x3b0] ;  /* 0x00007600ff1a77ac */ /* 0x000ea80008000a00 */
[----:B------:R-:W-:-:S05]  /*0220*/  MOV R3, UR5 ;  /* 0x0000000500037c02 */ /* 0x000fca0008000f00 */
[----:B------:R0:W5:Y:S01]  /*0230*/  @P0 LDG.E R147, desc[UR32][R2.64] ;  /* 0x0000002002930981 */ /* 0x000162000c1e1900 */
[----:B-1----:R-:W-:-:S04]  /*0240*/  IADD3 R6, PT, PT, R0, 0xffffffe, RZ ;  /* 0x0ffffffe00067810 */ /* 0x002fc80007ffe0ff */
[----:B------:R1:W3:Y:S02]  /*0250*/  F2I.FTZ.U32.TRUNC.NTZ R7, R6 ;  /* 0x0000000600077305 */ /* 0x0002e4000021f000 */
[----:B-1----:R-:W-:-:S04]  /*0260*/  MOV R6, RZ ;  /* 0x000000ff00067202 */ /* 0x002fc80000000f00 */
[----:B------:R-:W-:Y:S02]  /*0270*/  R2UR UR4, R6 ;  /* 0x00000000060472ca */ /* 0x000fe400000e0000 */
[----:B---3--:R-:W-:Y:S02]  /*0280*/  R2UR UR5, R7 ;  /* 0x00000000070572ca */ /* 0x008fe400000e0000 */
[----:B0-----:R-:W-:-:S05]  /*0290*/  IADD3 R2, PT, PT, RZ, -R7, RZ ;  /* 0x80000007ff027210 */ /* 0x001fca0007ffe0ff */
[----:B------:R-:W-:Y:S01]  /*02a0*/  IMAD R3, R2, R9, RZ ;  /* 0x0000000902037224 */ /* 0x000fe200078e02ff */
[----:B------:R-:W-:-:S05]  /*02b0*/  IABS R0, UR12 ;  /* 0x0000000c00007c13 */ /* 0x000fca0008000000 */
        /* <DEDUP_REMOVED lines=10> */
[----:B------:R-:W0:Y:S01]  /*0360*/  LDCU.128 UR4, c[0x0][0x460] ;  /* 0x00008c00ff0477ac */ /* 0x000e220008000c00 */
[----:B------:R-:W-:Y:S02]  /*0370*/  UIMAD UR15, UR34, UR17, UR15 ;  /* 0x00000011220f72a4 */ /* 0x000fe4000f8e020f */
[----:B------:R-:W-:Y:S02]  /*0380*/  UIMAD UR21, UR34, UR9, UR21 ;  /* 0x00000009221572a4 */ /* 0x000fe4000f8e0215 */
[----:B------:R-:W-:-:S04]  /*0390*/  UIMAD.WIDE.U32 UR8, UR12, UR18, UR14 ;  /* 0x000000120c0872a5 */ /* 0x000fc8000f8e000e */
[----:B------:R-:W-:-:S03]  /*03a0*/  UIMAD UR19, UR12, UR19, UR9 ;  /* 0x000000130c1372a4 */ /* 0x000fc6000f8e0209 */
[----:B------:R-:W-:Y:S01]  /*03b0*/  VOTEU.ANY UP1, P0 ;  /* 0x0000000000ff7886 */ /* 0x000fe20000020100 */
[----:B------:R-:W-:Y:S01]  /*03c0*/  ULEA UR9, UR29, 0xfffffc00, 0xa ;  /* 0xfffffc001d097891 */ /* 0x000fe2000f8e50ff */
[----:B------:R-:W-:Y:S01]  /*03d0*/  PLOP3.LUT P0, PT, PT, PT, UP1, 0x80, 0x8 ;  /* 0x000000000008781c */ /* 0x000fe20003f0f018 */
[----:B------:R-:W-:Y:S02]  /*03e0*/  UIMAD.WIDE.U32 UR14, UR12, UR10, UR20 ;  /* 0x0000000a0c0e72a5 */ /* 0x000fe4000f8e0014 */
[----:B------:R-:W-:Y:S02]  /*03f0*/  UIADD3 UR8, UP0, UPT, UR9, UR8, URZ ;  /* 0x0000000809087290 */ /* 0x000fe4000ff1e0ff */
[----:B------:R-:W-:Y:S02]  /*0400*/  USHF.R.S32.HI UR10, URZ, 0x1f, UR9 ;  /* 0x0000001fff0a7899 */ /* 0x000fe40008011409 */
[----:B----4-:R-:W-:Y:S02]  /*0410*/  UIMAD.WIDE.U32 UR16, UR34, UR22, URZ ;  /* 0x00000016221072a5 */ /* 0x010fe4000f8e00ff */
[----:B------:R-:W-:-:S02]  /*0420*/  UIMAD UR11, UR12, UR11, UR15 ;  /* 0x0000000b0c0b72a4 */ /* 0x000fc4000f8e020f */
[----:B------:R-:W-:Y:S02]  /*0430*/  UIADD3 UR14, UP3, UPT, UR9, UR14, URZ ;  /* 0x0000000e090e7290 */ /* 0x000fe4000ff7e0ff */
[----:B0-----:R-:W-:Y:S02]  /*0440*/  ULEA UR20, UP2, UR8, UR4, 0x1 ;  /* 0x0000000408147291 */ /* 0x001fe4000f8408ff */
[----:B------:R-:W-:Y:S02]  /*0450*/  UIADD3.X UR22, UPT, UPT, UR10, UR19, URZ, UP0, !UPT ;  /* 0x000000130a167290 */ /* 0x000fe400087fe4ff */
[----:B------:R-:W-:Y:S02]  /*0460*/  UIMAD UR17, UR34, UR23, UR17 ;  /* 0x00000017221172a4 */ /* 0x000fe4000f8e0211 */
[----:B------:R-:W-:Y:S02]  /*0470*/  ULEA UR23, UP4, UR14, UR6, 0x1 ;  /* 0x000000060e177291 */ /* 0x000fe4000f8808ff */
[----:B------:R-:W-:Y:S01]  /*0480*/  UIADD3.X UR28, UPT, UPT, UR10, UR11, URZ, UP3, !UPT ;  /* 0x0000000b0a1c7290 */ /* 0x000fe20009ffe4ff */
[----:B------:R-:W-:Y:S01]  /*0490*/  @!P0 IADD3 R0, PT, PT, R0, -R9, RZ ;  /* 0x8000000900008210 */ /* 0x000fe20007ffe0ff */
[----:B------:R-:W-:-:S02]  /*04a0*/  ULEA.HI.X UR22, UR8, UR5, UR22, 0x1, UP2 ;  /* 0x0000000508167291 */ /* 0x000fc400090f0c16 */
[----:B------:R-:W-:Y:S02]  /*04b0*/  UIMAD.WIDE.U32 UR4, UR12, UR24, UR16 ;  /* 0x000000180c0472a5 */ /* 0x000fe4000f8e0010 */
[----:B--2---:R-:W-:Y:S02]  /*04c0*/  UISETP.NE.U32.AND UP0, UPT, UR36, URZ, UPT ;  /* 0x000000ff2400728c */ /* 0x004fe4000bf05070 */
[----:B------:R-:W-:Y:S01]  /*04d0*/  ULEA.HI.X UR28, UR14, UR7, UR28, 0x1, UP4 ;  /* 0x000000070e1c7291 */ /* 0x000fe2000a0f0c1c */
[----:B------:R-:W-:Y:S01]  /*04e0*/  ISETP.GE.U32.AND P0, PT, R0, R9, PT ;  /* 0x000000090000720c */ /* 0x000fe20003f06070 */
[----:B------:R-:W-:Y:S02]  /*04f0*/  UIMAD.WIDE.U32 UR6, UR34, UR26, URZ ;  /* 0x0000001a220672a5 */ /* 0x000fe4000f8e00ff */
[----:B------:R-:W-:Y:S02]  /*0500*/  UIMAD UR26, UR12, UR25, UR5 ;  /* 0x000000190c1a72a4 */ /* 0x000fe4000f8e0205 */
[----:B------:R-:W-:-:S02]  /*0510*/  UISETP.NE.AND.EX UP0, UPT, UR37, URZ, UPT, UP0 ;  /* 0x000000ff2500728c */ /* 0x000fc4000bf05300 */
[----:B------:R-:W-:Y:S02]  /*0520*/  ULOP3.LUT UR5, UR12, UR30, URZ, 0x3c, !UPT ;  /* 0x0000001e0c057292 */ /* 0x000fe4000f8e3cff */
[----:B------:R-:W-:Y:S02]  /*0530*/  @!UP1 UIADD3 UR13, UPT, UPT, UR13, 0x1, URZ ;  /* 0x000000010d0d9890 */ /* 0x000fe4000fffe0ff */
[----:B------:R-:W-:Y:S02]  /*0540*/  UISETP.GE.AND UP1, UPT, UR5, URZ, UPT ;  /* 0x000000ff0500728c */ /* 0x000fe4000bf26270 */
[----:B------:R-:W-:Y:S01]  /*0550*/  UISETP.NE.AND UP3, UPT, UR30, URZ, UPT ;  /* 0x000000ff1e00728c */ /* 0x000fe2000bf65270 */
[----:B------:R-:W-:Y:S01]  /*0560*/  VOTEU.ANY UP2, P0 ;  /* 0x0000000000ff7886 */ /* 0x000fe20000040100 */
[----:B------:R-:W0:Y:S03]  /*0570*/  LDCU.64 UR14, c[0x0][0x3c8] ;  /* 0x00007900ff0e77ac */ /* 0x000e260008000a00 */
[----:B------:R-:W1:Y:S01]  /*0580*/  @UP0 LDCU UR5, c[0x0][0x384] ;  /* 0x00007080ff0507ac */ /* 0x000e620008000800 */
[----:B------:R-:W-:Y:S01]  /*0590*/  @UP2 UIADD3 UR13, UPT, UPT, UR13, 0x1, URZ ;  /* 0x000000010d0d2890 */ /* 0x000fe2000fffe0ff */
[----:B------:R-:W2:Y:S01]  /*05a0*/  LDCU.64 UR16, c[0x0][0x528] ;  /* 0x0000a500ff1077ac */ /* 0x000ea20008000a00 */
[----:B------:R-:W3:Y:S02]  /*05b0*/  @UP0 LDCU UR11, c[0x0][0x38c] ;  /* 0x00007180ff0b07ac */ /* 0x000ee40008000800 */
[----:B------:R-:W-:-:S02]  /*05c0*/  @!UP1 UIADD3 UR13, UPT, UPT, -UR13, URZ, URZ ;  /* 0x000000ff0d0d9290 */ /* 0x000fc4000fffe1ff */
[----:B------:R-:W-:Y:S01]  /*05d0*/  @!UP3 ULOP3.LUT UR13, URZ, UR30, URZ, 0x33, !UPT ;  /* 0x0000001eff0db292 */ /* 0x000fe2000f8e33ff */
[----:B------:R-:W4:Y:S01]  /*05e0*/  @UP0 LDCU.64 UR30, c[0x0][0x480] ;  /* 0x00009000ff1e07ac */ /* 0x000f220008000a00 */
[----:B------:R-:W-:Y:S02]  /*05f0*/  UIMAD UR7, UR34, UR27, UR7 ;  /* 0x0000001b220772a4 */ /* 0x000fe4000f8e0207 */
[----:B-1----:R-:W-:Y:S02]  /*0600*/  @UP0 UIMAD UR5, UR34, UR5, UR12 ;  /* 0x00000005220502a4 */ /* 0x002fe4000f8e020c */
[----:B------:R-:W-:Y:S02]  /*0610*/  UIADD3 UR4, UP1, UPT, UR9, UR4, URZ ;  /* 0x0000000409047290 */ /* 0x000fe4000ff3e0ff */
[----:B0-----:R-:W-:Y:S02]  /*0620*/  UIMAD.WIDE.U32 UR6, UR13, UR14, UR6 ;  /* 0x0000000e0d0672a5 */ /* 0x001fe4000f8e0006 */
[----:B------:R-:W-:Y:S01]  /*0630*/  @UP0 UIMAD UR5, UR5, UR29, URZ ;  /* 0x0000001d050502a4 */ /* 0x000fe2000f8e02ff */
[----:B------:R-:W0:Y:S01]  /*0640*/  LDCU.64 UR18, c[0x0][0x448] ;  /* 0x00008900ff1277ac */ /* 0x000e220008000a00 */
[----:B------:R-:W-:-:S02]  /*0650*/  UIADD3.X UR26, UPT, UPT, UR10, UR26, URZ, UP1, !UPT ;  /* 0x0000001a0a1a7290 */ /* 0x000fc40008ffe4ff */
[----:B--2---:R-:W-:Y:S02]  /*0660*/  ULEA UR27, UP1, UR4, UR16, 0x1 ;  /* 0x00000010041b7291 */ /* 0x004fe4000f8208ff */
[----:B------:R-:W-:Y:S02]  /*0670*/  USHF.R.S32.HI UR8, URZ, 0x1f, UR13 ;  /* 0x0000001fff087899 */ /* 0x000fe4000801140d */
[----:B------:R-:W-:Y:S02]  /*0680*/  UIADD3 UR9, UP2, UPT, UR9, UR6, URZ ;  /* 0x0000000609097290 */ /* 0x000fe4000ff5e0ff */
[----:B---3--:R-:W-:Y:S02]  /*0690*/  @UP0 UIMAD UR6, UR5, UR11, URZ ;  /* 0x0000000b050602a4 */ /* 0x008fe4000f8e02ff */
[----:B------:R-:W-:Y:S02]  /*06a0*/  ULEA.HI.X UR26, UR4, UR17, UR26, 0x1, UP1 ;  /* 0x00000011041a7291 */ /* 0x000fe400088f0c1a */
[----:B------:R-:W-:Y:S01]  /*06b0*/  UIMAD UR8, UR8, UR14, URZ ;  /* 0x0000000e080872a4 */ /* 0x000fe2000f8e02ff */
[----:B------:R-:W-:Y:S01]  /*06c0*/  UMOV UR4, URZ ;  /* 0x000000ff00047c82 */ /* 0x000fe20008000000 */
[----:B------:R-:W-:Y:S01]  /*06d0*/  UMOV UR5, URZ ;  /* 0x000000ff00057c82 */ /* 0x000fe20008000000 */
[----:B----4-:R-:W-:-:S02]  /*06e0*/  @UP0 UIMAD.WIDE UR4, UR6, 0x8, UR30 ;  /* 0x00000008060408a5 */ /* 0x010fc4000f8e021e */
[----:B------:R-:W-:Y:S02]  /*06f0*/  UISETP.GE.AND UP0, UPT, UR29, 0x1, UPT ;  /* 0x000000011d00788c */ /* 0x000fe4000bf06270 */
[----:B------:R-:W-:Y:S01]  /*0700*/  UIMAD UR8, UR13, UR15, UR8 ;  /* 0x0000000f0d0872a4 */ /* 0x000fe2000f8e0208 */
[----:B------:R-:W-:-:S03]  /*0710*/  HFMA2 R143, -RZ, RZ, 0, 0 ;  /* 0x00000000ff8f7431 */ /* 0x000fc600000001ff */
[----:B------:R-:W-:Y:S02]  /*0720*/  UIADD3 UR8, UPT, UPT, UR7, UR8, URZ ;  /* 0x0000000807087290 */ /* 0x000fe4000fffe0ff */
        /* <DEDUP_REMOVED lines=16> */
[C---:B0-----:R-:W-:Y:S01]  /*0830*/  IMAD.SHL.U32 R0, R144.reuse, 0x10, RZ ;  /* 0x0000001090007824 */ /* 0x041fe200078e00ff */
[C---:B------:R-:W-:Y:S01]  /*0840*/  LOP3.LUT R201, R144.reuse, 0x1f, RZ, 0xc0, !PT ;  /* 0x0000001f90c97812 */ /* 0x040fe200078ec0ff */
[----:B------:R-:W-:Y:S01]  /*0850*/  UIMAD UR21, UR12, UR9, UR17 ;  /* 0x000000090c1572a4 */ /* 0x000fe2000f8e0211 */
[----:B------:R-:W-:Y:S02]  /*0860*/  LEA R141, R144, UR6, 0x3 ;  /* 0x00000006908d7c11 */ /* 0x000fe4000f8e18ff */
[C---:B------:R-:W-:Y:S02]  /*0870*/  LOP3.LUT R3, R0.reuse, 0x3e00, RZ, 0xc0, !PT ;  /* 0x00003e0000037812 */ /* 0x040fe400078ec0ff */
[----:B------:R-:W-:-:S02]  /*0880*/  LEA.HI R0, R0, R0, RZ, 0x1b ;  /* 0x0000000000007211 */ /* 0x000fc400078fd8ff */
[----:B------:R-:W-:Y:S02]  /*0890*/  LOP3.LUT R142, R3, 0x1f, R144, 0xf8, !PT ;  /* 0x0000001f038e7812 */ /* 0x000fe400078ef890 */
        /* <DEDUP_REMOVED lines=16> */
.L_x_4466:
        /* <DEDUP_REMOVED lines=80> */
[----:B------:R-:W-:Y:S01]  /*0ea0*/  LEA R123, R123, UR30, 0x1 ;  /* 0x0000001e7b7b7c11 */ /* 0x000fe2000f8e08ff */
[C---:B------:R-:W-:Y:S01]  /*0eb0*/  VIADD R26, R25.reuse, 0x80 ;  /* 0x00000080191a7836 */ /* 0x040fe20000000000 */
[C---:B------:R-:W-:Y:S02]  /*0ec0*/  IADD3 R22, PT, PT, R25.reuse, 0x40, RZ ;  /* 0x0000004019167810 */ /* 0x040fe40007ffe0ff */
[----:B------:R-:W-:Y:S02]  /*0ed0*/  LEA.HI.SX32 R6, R6, R25, 0x1b ;  /* 0x0000001906067211 */ /* 0x000fe400078fdaff */
        /* <DEDUP_REMOVED lines=8> */
[----:B------:R-:W-:Y:S02]  /*0f60*/  LEA R120, R24, UR30, 0x1 ;  /* 0x0000001e18787c11 */ /* 0x000fe4000f8e08ff */
[-C--:B------:R-:W-:Y:S02]  /*0f70*/  LEA.HI.SX32 R6, R6, R25.reuse, 0x1b ;  /* 0x0000001906067211 */ /* 0x080fe400078fdaff */
[----:B------:R-:W-:Y:S02]  /*0f80*/  LEA R119, R26, UR30, 0x1 ;  /* 0x0000001e1a777c11 */ /* 0x000fe4000f8e08ff */
[----:B------:R-:W-:Y:S02]  /*0f90*/  IADD3 R22, PT, PT, R25, 0x100, RZ ;  /* 0x0000010019167810 */ /* 0x000fe40007ffe0ff */
[----:B------:R-:W-:-:S02]  /*0fa0*/  LEA.HI.SX32 R28, R28, R25, 0x1b ;  /* 0x000000191c1c7211 */ /* 0x000fc400078fdaff */
[C---:B------:R-:W-:Y:S02]  /*0fb0*/  IADD3 R24, PT, PT, R25.reuse, 0x120, RZ ;  /* 0x0000012019187810 */ /* 0x040fe40007ffe0ff */
[----:B------:R-:W-:Y:S02]  /*0fc0*/  IADD3 R26, PT, PT, R25, 0x140, RZ ;  /* 0x00000140191a7810 */ /* 0x000fe40007ffe0ff */
[----:B------:R-:W-:Y:S02]  /*0fd0*/  LEA R116, R6, UR30, 0x1 ;  /* 0x0000001e06747c11 */ /* 0x000fe4000f8e08ff */
[----:B------:R-:W-:Y:S02]  /*0fe0*/  P2R R43, PR, RZ, 0x40 ;  /* 0x00000040ff2b7803 */ /* 0x000fe40000000000 */
[----:B------:R-:W-:Y:S02]  /*0ff0*/  P2R R69, PR, RZ, 0x40 ;  /* 0x00000040ff457803 */ /* 0x000fe40000000000 */
[----:B------:R-:W-:-:S02]  /*1000*/  LEA.HI.SX32 R22, R22, R25, 0x1b ;  /* 0x0000001916167211 */ /* 0x000fc400078fdaff */
[----:B------:R-:W-:Y:S02]  /*1010*/  IADD3 R6, PT, PT, R25, 0x180, RZ ;  /* 0x0000018019067810 */ /* 0x000fe40007ffe0ff */
[----:B------:R-:W-:Y:S02]  /*1020*/  ISETP.NE.AND P6, PT, R63, RZ, PT ;  /* 0x000000ff3f00720c */ /* 0x000fe40003fc5270 */
[----:B------:R-:W-:Y:S02]  /*1030*/  LEA R118, R28, UR30, 0x1 ;  /* 0x0000001e1c767c11 */ /* 0x000fe4000f8e08ff */
[-C--:B------:R-:W-:Y:S02]  /*1040*/  LEA.HI.SX32 R24, R24, R25.reuse, 0x1b ;  /* 0x0000001918187211 */ /* 0x080fe400078fdaff */
[----:B------:R-:W-:Y:S02]  /*1050*/  LEA.HI.SX32 R26, R26, R25, 0x1b ;  /* 0x000000191a1a7211 */ /* 0x000fe400078fdaff */
[----:B------:R-:W-:-:S02]  /*1060*/  LEA R115, R22, UR30, 0x1 ;  /* 0x0000001e16737c11 */ /* 0x000fc4000f8e08ff */
[----:B------:R-:W-:Y:S02]  /*1070*/  LEA.HI.SX32 R6, R6, R25, 0x1b ;  /* 0x0000001906067211 */ /* 0x000fe400078fdaff */
[----:B------:R-:W-:Y:S02]  /*1080*/  P2R R68, PR, RZ, 0x40 ;  /* 0x00000040ff447803 */ /* 0x000fe40000000000 */
[----:B------:R-:W-:Y:S02]  /*1090*/  LEA R114, R24, UR30, 0x1 ;  /* 0x0000001e18727c11 */ /* 0x000fe4000f8e08ff */
[----:B------:R-:W-:Y:S02]  /*10a0*/  ISETP.NE.AND P6, PT, R60, RZ, PT ;  /* 0x000000ff3c00720c */ /* 0x000fe40003fc5270 */
[----:B------:R-:W-:Y:S02]  /*10b0*/  LEA R113, R26, UR30, 0x1 ;  /* 0x0000001e1a717c11 */ /* 0x000fe4000f8e08ff */
[----:B------:R-:W-:-:S02]  /*10c0*/  IADD3 R22, PT, PT, R25, 0x1e0, RZ ;  /* 0x000001e019167810 */ /* 0x000fc40007ffe0ff */
[----:B------:R-:W-:Y:S02]  /*10d0*/  LEA R111, R6, UR30, 0x1 ;  /* 0x0000001e066f7c11 */ /* 0x000fe4000f8e08ff */
[----:B------:R-:W-:Y:S02]  /*10e0*/  P2R R67, PR, RZ, 0x40 ;  /* 0x00000040ff437803 */ /* 0x000fe40000000000 */
[----:B------:R-:W-:Y:S02]  /*10f0*/  LEA.HI.SX32 R22, R22, R25, 0x1b ;  /* 0x0000001916167211 */ /* 0x000fe400078fdaff */
[----:B------:R-:W-:Y:S02]  /*1100*/  ISETP.NE.AND P6, PT, R53, RZ, PT ;  /* 0x000000ff3500720c */ /* 0x000fe40003fc5270 */
        /* <DEDUP_REMOVED lines=171> */
[----:B--2---:R0:W-:Y:S04]  /*1bc0*/  STS.U16 [R123], R38 ;  /* 0x000000267b007388 */ /* 0x0041e80000000400 */
        /* <DEDUP_REMOVED lines=16> */
[----:B------:R-:W3:Y:S04]  /*1cd0*/  LDS.U16 R0, [R107] ;  /* 0x000000006b007984 */ /* 0x000ee80000000400 */
[----:B------:R-:W4:Y:S04]  /*1ce0*/  LDS.U16 R2, [R106+0x2] ;  /* 0x000002006a027984 */ /* 0x000f280000000400 */
[----:B------:R-:W4:Y:S04]  /*1cf0*/  LDS.U16 R3, [R105+0x4] ;  /* 0x0000040069037984 */ /* 0x000f280000000400 */
[----:B------:R-:W4:Y:S04]  /*1d00*/  LDS.U16 R6, [R104+0x6] ;  /* 0x0000060068067984 */ /* 0x000f280000000400 */
[----:B------:R-:W4:Y:S04]  /*1d10*/  LDS.U16 R7, [R103+0x8] ;  /* 0x0000080067077984 */ /* 0x000f280000000400 */
[----:B------:R-:W4:Y:S04]  /*1d20*/  LDS.U16 R8, [R102+0xa] ;  /* 0x00000a0066087984 */ /* 0x000f280000000400 */
[----:B------:R-:W-:Y:S04]  /*1d30*/  LDS.U16 R9, [R101+0xc] ;  /* 0x00000c0065097984 */ /* 0x000fe80000000400 */
        /* <DEDUP_REMOVED lines=27> */
[----:B0-----:R-:W-:-:S11]  /*1ef0*/  PRMT R38, RZ, 0x7610, R38 ;  /* 0x00007610ff267816 */ /* 0x001fd60000000026 */
[----:B------:R-:W4:Y:S01]  /*1f00*/  @!P6 LDG.E.U16 R35, desc[UR32][R4.64+0x1c0] ;  /* 0x0001c0200423e981 */ /* 0x000f22000c1e1500 */
[----:B------:R-:W-:Y:S02]  /*1f10*/  ISETP.NE.AND P6, PT, R72, RZ, PT ;  /* 0x000000ff4800720c */ /* 0x000fe40003fc5270 */
[----:B-1----:R-:W-:Y:S02]  /*1f20*/  PRMT R19, RZ, 0x7610, R19 ;  /* 0x00007610ff137816 */ /* 0x002fe40000000013 */
[----:B------:R-:W-:Y:S02]  /*1f30*/  PRMT R40, RZ, 0x7610, R40 ;  /* 0x00007610ff287816 */ /* 0x000fe40000000028 */
[----:B--2---:R-:W-:Y:S02]  /*1f40*/  PRMT R21, RZ, 0x7610, R21 ;  /* 0x00007610ff157816 */ /* 0x004fe40000000015 */
        /* <DEDUP_REMOVED lines=13> */
[----:B---3--:R-:W-:Y:S01]  /*2020*/  HADD2.F32 R0, -RZ, R0.H0_H0 ;  /* 0x20000000ff007230 */ /* 0x008fe20000004100 */
[----:B------:R-:W-:-:S04]  /*2030*/  P2R R47, PR, RZ, 0x20 ;  /* 0x00000020ff2f7803 */ /* 0x000fc80000000000 */
[----:B-----5:R-:W-:-:S05]  /*2040*/  FADD.FTZ R92, R0, R145 ;  /* 0x00000091005c7221 */ /* 0x020fca0000010000 */
[----:B------:R-:W-:Y:S01]  /*2050*/  FSETP.GTU.FTZ.AND P5, PT, R92, 20, PT ;  /* 0x41a000005c00780b */ /* 0x000fe20003fbc000 */
[----:B----4-:R-:W-:Y:S02]  /*2060*/  HADD2.F32 R2, -RZ, R2.H0_H0 ;  /* 0x20000002ff027230 */ /* 0x010fe40000004100 */
[----:B0-----:R-:W-:Y:S02]  /*2070*/  HADD2.F32 R4, -RZ, R3.H0_H0 ;  /* 0x20000003ff047230 */ /* 0x001fe40000004100 */
        /* <DEDUP_REMOVED lines=27> */
[----:B------:R0:W-:Y:S04]  /*2230*/  STS.U16 [R123], R20 ;  /* 0x000000147b007388 */ /* 0x0001e80000000400 */
[----:B------:R1:W-:Y:S01]  /*2240*/  STS.U16 [R122+0x40], R23 ;  /* 0x000040177a007388 */ /* 0x0003e20000000400 */
[----:B0-----:R-:W-:-:S03]  /*2250*/  HADD2.F32 R20, -RZ, R9.H0_H0 ;  /* 0x20000009ff147230 */ /* 0x001fc60000004100 */
[----:B------:R1:W-:Y:S04]  /*2260*/  STS.U16 [R121+0x80], R22 ;  /* 0x0000801679007388 */ /* 0x0003e80000000400 */
[----:B------:R1:W-:Y:S04]  /*2270*/  STS.U16 [R120+0xc0], R25 ;  /* 0x0000c01978007388 */ /* 0x0003e80000000400 */
[----:B------:R1:W-:Y:S04]  /*2280*/  STS.U16 [R119+0x100], R24 ;  /* 0x0001001877007388 */ /* 0x0003e80000000400 */
[----:B------:R1:W-:Y:S01]  /*2290*/  STS.U16 [R118+0x140], R27 ;  /* 0x0001401b76007388 */ /* 0x0003e20000000400 */
[----:B------:R-:W-:-:S03]  /*22a0*/  FADD.FTZ R87, R20, R145 ;  /* 0x0000009114577221 */ /* 0x000fc60000010000 */
[----:B------:R1:W-:Y:S04]  /*22b0*/  STS.U16 [R117+0x180], R26 ;  /* 0x0001801a75007388 */ /* 0x0003e80000000400 */
[----:B------:R1:W-:Y:S04]  /*22c0*/  STS.U16 [R116+0x1c0], R35 ;  /* 0x0001c02374007388 */ /* 0x0003e80000000400 */
[----:B--2---:R1:W-:Y:S04]  /*22d0*/  STS.U16 [R115+0x200], R38 ;  /* 0x0002002673007388 */ /* 0x0043e80000000400 */
        /* <DEDUP_REMOVED lines=39> */
.L_x_4388:
[----:B------:R-:W-:Y:S05]  /*2550*/  BSYNC.RECONVERGENT B0 ;  /* 0x0000000000007941 */ /* 0x000fea0003800200 */
.L_x_4387:
        /* <DEDUP_REMOVED lines=33> */
.L_x_4390:
[----:B------:R-:W-:Y:S05]  /*2770*/  BSYNC.RECONVERGENT B0 ;  /* 0x0000000000007941 */ /* 0x000fea0003800200 */
.L_x_4389:
        /* <DEDUP_REMOVED lines=33> */
.L_x_4392:
[----:B------:R-:W-:Y:S05]  /*2990*/  BSYNC.RECONVERGENT B0 ;  /* 0x0000000000007941 */ /* 0x000fea0003800200 */
.L_x_4391:
        /* <DEDUP_REMOVED lines=33> */
.L_x_4394:
[----:B------:R-:W-:Y:S05]  /*2bb0*/  BSYNC.RECONVERGENT B0 ;  /* 0x0000000000007941 */ /* 0x000fea0003800200 */
.L_x_4393:
        /* <DEDUP_REMOVED lines=33> */
.L_x_4396:
[----:B------:R-:W-:Y:S05]  /*2dd0*/  BSYNC.RECONVERGENT B0 ;  /* 0x0000000000007941 */ /* 0x000fea0003800200 */
.L_x_4395:
        /* <DEDUP_REMOVED lines=33> */
.L_x_4398:
[----:B------:R-:W-:Y:S05]  /*2ff0*/  BSYNC.RECONVERGENT B0 ;  /* 0x0000000000007941 */ /* 0x000fea0003800200 */
.L_x_4397:
        /* <DEDUP_REMOVED lines=33> */
.L_x_4400:
[----:B------:R-:W-:Y:S05]  /*3210*/  BSYNC.RECONVERGENT B0 ;  /* 0x0000000000007941 */ /* 0x000fea0003800200 */
.L_x_4399:
        /* <DEDUP_REMOVED lines=33> */
.L_x_4402:
[----:B------:R-:W-:Y:S05]  /*3430*/  BSYNC.RECONVERGENT B0 ;  /* 0x0000000000007941 */ /* 0x000fea0003800200 */
.L_x_4401:
        /* <DEDUP_REMOVED lines=33> */
.L_x_4404:
[----:B------:R-:W-:Y:S05]  /*3650*/  BSYNC.RECONVERGENT B0 ;  /* 0x0000000000007941 */ /* 0x000fea0003800200 */
.L_x_4403:
        /* <DEDUP_REMOVED lines=33> */
.L_x_4406:
[----:B------:R-:W-:Y:S05]  /*3870*/  BSYNC.RECONVERGENT B0 ;  /* 0x0000000000007941 */ /* 0x000fea0003800200 */
.L_x_4405:
        /* <DEDUP_REMOVED lines=33> */
.L_x_4408:
[----:B------:R-:W-:Y:S05]  /*3a90*/  BSYNC.RECONVERGENT B0 ;  /* 0x0000000000007941 */ /* 0x000fea0003800200 */
.L_x_4407:
        /* <DEDUP_REMOVED lines=33> */
.L_x_4410:
[----:B------:R-:W-:Y:S05]  /*3cb0*/  BSYNC.RECONVERGENT B0 ;  /* 0x0000000000007941 */ /* 0x000fea0003800200 */
.L_x_4409:
        /* <DEDUP_REMOVED lines=33> */
.L_x_4412:
[----:B------:R-:W-:Y:S05]  /*3ed0*/  BSYNC.RECONVERGENT B0 ;  /* 0x0000000000007941 */ /* 0x000fea0003800200 */
.L_x_4411:
        /* <DEDUP_REMOVED lines=33> */
.L_x_4414:
[----:B------:R-:W-:Y:S05]  /*40f0*/  BSYNC.RECONVERGENT B0 ;  /* 0x0000000000007941 */ /* 0x000fea0003800200 */
.L_x_4413:
        /* <DEDUP_REMOVED lines=33> */
.L_x_4416:
[----:B------:R-:W-:Y:S05]  /*4310*/  BSYNC.RECONVERGENT B0 ;  /* 0x0000000000007941 */ /* 0x000fea0003800200 */
.L_x_4415:
        /* <DEDUP_REMOVED lines=33> */
.L_x_4418:
[----:B------:R-:W-:Y:S05]  /*4530*/  BSYNC.RECONVERGENT B0 ;  /* 0x0000000000007941 */ /* 0x000fea0003800200 */
.L_x_4417:
[----:B------:R-:W0:Y:S01]  /*4540*/  LDCU.128 UR8, c[0x0][0x410] ;  /* 0x00008200ff0877ac */ /* 0x000e220008000c00 */
[----:B------:R-:W-:Y:S01]  /*4550*/  P2R R65, PR, RZ, 0x1 ;  /* 0x00000001ff417803 */ /* 0x000fe20000000000 */
[----:B-1----:R-:W1:Y:S01]  /*4560*/  LDS.U16 R44, [R105+0x4] ;  /* 0x00000400692c7984 */ /* 0x002e620000000400 */
[----:B------:R-:W-:Y:S01]  /*4570*/  ISETP.NE.AND P0, PT, R61, RZ, PT ;  /* 0x000000ff3d00720c */ /* 0x000fe20003f05270 */
[----:B------:R-:W-:Y:S01]  /*4580*/  UMOV UR6, UR29 ;  /* 0x0000001d00067c82 */ /* 0x000fe20008000000 */
[----:B------:R-:W-:Y:S01]  /*4590*/  UMOV UR7, URZ ;  /* 0x000000ff00077c82 */ /* 0x000fe20008000000 */
[----:B------:R-:W-:Y:S01]  /*45a0*/  ISETP.NE.AND P6, PT, R47, RZ, PT ;  /* 0x000000ff2f00720c */ /* 0x000fe20003fc5270 */
[----:B------:R-:W-:Y:S01]  /*45b0*/  LDS.U16 R58, [R104+0x6] ;  /* 0x00000600683a7984 */ /* 0x000fe20000000400 */
[----:B------:R-:W-:Y:S02]  /*45c0*/  P2R R52, PR, RZ, 0x1 ;  /* 0x00000001ff347803 */ /* 0x000fe40000000000 */
[----:B------:R-:W-:Y:S01]  /*45d0*/  ISETP.NE.AND P0, PT, R64, RZ, PT ;  /* 0x000000ff4000720c */ /* 0x000fe20003f05270 */
[----:B------:R-:W2:Y:S01]  /*45e0*/  LDS.U16 R47, [R106+0x2] ;  /* 0x000002006a2f7984 */ /* 0x000ea20000000400 */
        /* <DEDUP_REMOVED lines=13> */
[----:B------:R-:W-:Y:S01]  /*46c0*/  LDS.U16 R17, [R100+0xe] ;  /* 0x00000e0064117984 */ /* 0x000fe20000000400 */
        /* <DEDUP_REMOVED lines=46> */
[----:B------:R-:W2:Y:S01]  /*49b0*/  LDCU.64 UR36, c[0x0][0x510] ;  /* 0x0000a200ff2477ac */ /* 0x000ea20008000a00 */
[----:B0-----:R-:W-:-:S04]  /*49c0*/  LEA R4, P5, R2, UR8, 0x1 ;  /* 0x0000000802047c11 */ /* 0x001fc8000f8a08ff */
[----:B------:R-:W-:Y:S01]  /*49d0*/  LEA.HI.X R5, R2, UR9, R5, 0x1, P5 ;  /* 0x0000000902057c11 */ /* 0x000fe2000a8f0c05 */
[----:B------:R-:W0:Y:S02]  /*49e0*/  LDCU.64 UR8, c[0x0][0x478] ;  /* 0x00008f00ff0877ac */ /* 0x000e240008000a00 */
[----:B0-----:R-:W-:-:S04]  /*49f0*/  LEA R2, P5, R0, UR8, 0x1 ;  /* 0x0000000800027c11 */ /* 0x001fc8000f8a08ff */
[----:B------:R-:W-:Y:S02]  /*4a00*/  LEA.HI.X R3, R0, UR9, R3, 0x1, P5 ;  /* 0x0000000900037c11 */ /* 0x000fe4000a8f0c03 */
[----:B------:R-:W-:Y:S01]  /*4a10*/  ISETP.NE.AND P5, PT, R43, RZ, PT ;  /* 0x000000ff2b00720c */ /* 0x000fe20003fa5270 */
[----:B------:R-:W-:Y:S04]  /*4a20*/  LDS.U16 R0, [R91+0x1e] ;  /* 0x00001e005b007984 */ /* 0x000fe80000000400 */
[----:B------:R-:W-:Y:S01]  /*4a30*/  LDS.U16 R43, [R107] ;  /* 0x000000006b2b7984 */ /* 0x000fe20000000400 */
        /* <DEDUP_REMOVED lines=65> */
[----:B------:R-:W2:Y:S04]  /*4e50*/  LDS.U16 R4, [R106+0x2] ;  /* 0x000002006a047984 */ /* 0x000ea80000000400 */
        /* <DEDUP_REMOVED lines=12> */
[----:B------:R-:W-:Y:S04]  /*4f20*/  LDS.U16 R35, [R93+0x1c] ;  /* 0x00001c005d237984 */ /* 0x000fe80000000400 */
[----:B------:R-:W-:Y:S01]  /*4f30*/  LDS.U16 R37, [R91+0x1e] ;  /* 0x00001e005b257984 */ /* 0x000fe20000000400 */
[----:B------:R-:W-:Y:S01]  /*4f40*/  BAR.SYNC.DEFER_BLOCKING 0x0 ;  /* 0x0000000000007b1d */ /* 0x000fe20000010000 */
[----:B0-----:R-:W-:-:S05]  /*4f50*/  PRMT R41, RZ, 0x7610, R41 ;  /* 0x00007610ff297816 */ /* 0x001fca0000000029 */
        /* <DEDUP_REMOVED lines=13> */
[----:B------:R-:W-:Y:S02]  /*5030*/  PRMT R53, RZ, 0x7610, R53 ;  /* 0x00007610ff357816 */ /* 0x000fe40000000035 */
[----:B------:R-:W-:-:S09]  /*5040*/  PRMT R50, RZ, 0x7610, R50 ;  /* 0x00007610ff327816 */ /* 0x000fd20000000032 */
[----:B------:R-:W5:Y:S01]  /*5050*/  @!P5 LDG.E.U16 R53, desc[UR32][R2.64+0x140] ;  /* 0x000140200235d981 */ /* 0x000f62000c1e1500 */
[----:B------:R-:W-:-:S13]  /*5060*/  ISETP.NE.AND P5, PT, R60, RZ, PT ;  /* 0x000000ff3c00720c */ /* 0x000fda0003fa5270 */
        /* <DEDUP_REMOVED lines=20> */
[----:B--2---:R-:W-:-:S02]  /*51b0*/  HADD2.F32 R4, -RZ, R4.H0_H0 ;  /* 0x20000004ff047230 */ /* 0x004fc40000004100 */
[----:B---3--:R-:W-:Y:S02]  /*51c0*/  HADD2.F32 R27, -RZ, R27.H0_H0 ;  /* 0x2000001bff1b7230 */ /* 0x008fe40000004100 */
[----:B------:R-:W-:Y:S02]  /*51d0*/  HADD2.F32 R26, -RZ, R26.H0_H0 ;  /* 0x2000001aff1a7230 */ /* 0x000fe40000004100 */
[----:B------:R-:W-:Y:S01]  /*51e0*/  FMUL.FTZ R67, R4, -1.4426950216293334961 ;  /* 0xbfb8aa3b04437820 */ /* 0x000fe20000410000 */
[----:B------:R-:W-:Y:S02]  /*51f0*/  HADD2.F32 R5, -RZ, R5.H0_H0 ;  /* 0x20000005ff057230 */ /* 0x000fe40000004100 */
[----:B------:R-:W-:-:S03]  /*5200*/  HADD2.F32 R13, -RZ, R13.H0_H0 ;  /* 0x2000000dff0d7230 */ /* 0x000fc60000004100 */
[----:B------:R-:W-:Y:S01]  /*5210*/  FMUL.FTZ R68, R5, -1.4426950216293334961 ;  /* 0xbfb8aa3b05447820 */ /* 0x000fe20000410000 */
[----:B------:R-:W2:Y:S01]  /*5220*/  MUFU.EX2 R67, R67 ;  /* 0x0000004300437308 */ /* 0x000ea20000000800 */
[----:B------:R-:W-:Y:S01]  /*5230*/  FMUL.FTZ R66, R13, -1.4426950216293334961 ;  /* 0xbfb8aa3b0d427820 */ /* 0x000fe20000410000 */
[----:B------:R-:W-:-:S03]  /*5240*/  HADD2.F32 R18, -RZ, R18.H0_H0 ;  /* 0x20000012ff127230 */ /* 0x000fc60000004100 */
[----:B------:R-:W3:Y:S04]  /*5250*/  MUFU.EX2 R68, R68 ;  /* 0x0000004400447308 */ /* 0x000ee80000000800 */
[----:B------:R-:W1:Y:S01]  /*5260*/  MUFU.EX2 R66, R66 ;  /* 0x0000004200427308 */ /* 0x000e620000000800 */
[----:B------:R-:W-:Y:S02]  /*5270*/  HADD2.F32 R14, -RZ, R14.H0_H0 ;  /* 0x2000000eff0e7230 */ /* 0x000fe40000004100 */
[----:B------:R-:W-:Y:S01]  /*5280*/  FMUL.FTZ R72, R18, -1.4426950216293334961 ;  /* 0xbfb8aa3b12487820 */ /* 0x000fe20000410000 */
[----:B------:R-:W-:Y:S02]  /*5290*/  HADD2.F32 R16, -RZ, R16.H0_H0 ;  /* 0x20000010ff107230 */ /* 0x000fe40000004100 */
[----:B------:R-:W-:-:S02]  /*52a0*/  HADD2.F32 R15, -RZ, R15.H0_H0 ;  /* 0x2000000fff0f7230 */ /* 0x000fc40000004100 */
[----:B0-----:R-:W-:Y:S01]  /*52b0*/  FMUL.FTZ R2, R14, -1.4426950216293334961 ;  /* 0xbfb8aa3b0e027820 */ /* 0x001fe20000410000 */
[----:B------:R-:W-:Y:S01]  /*52c0*/  FMUL.FTZ R71, R16, -1.4426950216293334961 ;  /* 0xbfb8aa3b10477820 */ /* 0x000fe20000410000 */
[----:B------:R-:W0:Y:S01]  /*52d0*/  MUFU.EX2 R72, R72 ;  /* 0x0000004800487308 */ /* 0x000e220000000800 */
[----:B------:R-:W-:-:S03]  /*52e0*/  FMUL.FTZ R3, R15, -1.4426950216293334961 ;  /* 0xbfb8aa3b0f037820 */ /* 0x000fc60000410000 */
[----:B------:R2:W0:Y:S01]  /*52f0*/  MUFU.EX2 R69, R2 ;  /* 0x0000000200457308 */ /* 0x0004220000000800 */
[----:B------:R-:W-:Y:S02]  /*5300*/  HADD2.F32 R20, -RZ, R20.H0_H0 ;  /* 0x20000014ff147230 */ /* 0x000fe40000004100 */
[----:B------:R-:W-:Y:S01]  /*5310*/  HADD2.F32 R24, -RZ, R24.H0_H0 ;  /* 0x20000018ff187230 */ /* 0x000fe20000004100 */
[----:B------:R-:W0:Y:S04]  /*5320*/  MUFU.EX2 R71, R71 ;  /* 0x0000004700477308 */ /* 0x000e280000000800 */
[----:B------:R3:W0:Y:S01]  /*5330*/  MUFU.EX2 R70, R3 ;  /* 0x0000000300467308 */ /* 0x0006220000000800 */
[----:B------:R-:W-:Y:S01]  /*5340*/  FMUL.FTZ R73, R20, -1.4426950216293334961 ;  /* 0xbfb8aa3b14497820 */ /* 0x000fe20000410000 */
[----:B------:R-:W-:-:S04]  /*5350*/  FMUL.FTZ R148, R24, -1.4426950216293334961 ;  /* 0xbfb8aa3b18947820 */ /* 0x000fc80000410000 */
[----:B------:R-:W-:Y:S04]  /*5360*/  MUFU.EX2 R152, R148 ;  /* 0x0000009400987308 */ /* 0x000fe80000000800 */
[----:B------:R-:W-:Y:S01]  /*5370*/  MUFU.EX2 R73, R73 ;  /* 0x0000004900497308 */ /* 0x000fe20000000800 */
[----:B------:R-:W-:Y:S02]  /*5380*/  HADD2.F32 R43, -RZ, R43.H0_H0 ;  /* 0x2000002bff2b7230 */ /* 0x000fe40000004100 */
[----:B------:R-:W-:Y:S02]  /*5390*/  HADD2.F32 R22, -RZ, R22.H0_H0 ;  /* 0x20000016ff167230 */ /* 0x000fe40000004100 */
[----:B------:R-:W-:-:S03]  /*53a0*/  HADD2.F32 R23, -RZ, R23.H0_H0 ;  /* 0x20000017ff177230 */ /* 0x000fc60000004100 */
[----:B--2---:R-:W-:Y:S01]  /*53b0*/  FMUL.FTZ R2, R22, -1.4426950216293334961 ;  /* 0xbfb8aa3b16027820 */ /* 0x004fe20000410000 */
[----:B------:R-:W-:Y:S02]  /*53c0*/  HADD2.F32 R25, -RZ, R25.H0_H0 ;  /* 0x20000019ff197230 */ /* 0x000fe40000004100 */
[----:B---3--:R-:W-:Y:S01]  /*53d0*/  FMUL.FTZ R3, R23, -1.4426950216293334961 ;  /* 0xbfb8aa3b17037820 */ /* 0x008fe20000410000 */
[----:B------:R-:W-:Y:S02]  /*53e0*/  MUFU.EX2 R75, R2 ;  /* 0x00000002004b7308 */ /* 0x000fe40000000800 */
[----:B------:R-:W-:Y:S02]  /*53f0*/  FMUL.FTZ R150, R25, -1.4426950216293334961 ;  /* 0xbfb8aa3b19967820 */ /* 0x000fe40000410000 */
[----:B------:R-:W2:Y:S04]  /*5400*/  MUFU.EX2 R149, R3 ;  /* 0x0000000300957308 */ /* 0x000ea80000000800 */
[----:B------:R-:W3:Y:S01]  /*5410*/  MUFU.EX2 R154, R150 ;  /* 0x00000096009a7308 */ /* 0x000ee20000000800 */
[----:B----4-:R4:W-:Y:S04]  /*5420*/  STS.U16 [R123], R40 ;  /* 0x000000287b007388 */ /* 0x0109e80000000400 */
[----:B-----5:R5:W-:Y:S01]  /*5430*/  STS.U16 [R122+0x40], R41 ;  /* 0x000040297a007388 */ /* 0x020be20000000400 */
[----:B----4-:R-:W-:-:S03]  /*5440*/  FMUL.FTZ R40, R26, -1.4426950216293334961 ;  /* 0xbfb8aa3b1a287820 */ /* 0x010fc60000410000 */
[----:B------:R-:W-:Y:S01]  /*5450*/  STS.U16 [R121+0x80], R38 ;  /* 0x0000802679007388 */ /* 0x000fe20000000400 */
[----:B-----5:R-:W-:-:S03]  /*5460*/  FMUL.FTZ R41, R27, -1.4426950216293334961 ;  /* 0xbfb8aa3b1b297820 */ /* 0x020fc60000410000 */
[----:B------:R4:W-:Y:S04]  /*5470*/  STS.U16 [R120+0xc0], R49 ;  /* 0x0000c03178007388 */ /* 0x0009e80000000400 */
[----:B------:R-:W-:Y:S04]  /*5480*/  STS.U16 [R119+0x100], R46 ;  /* 0x0001002e77007388 */ /* 0x000fe80000000400 */
[----:B------:R-:W-:Y:S01]  /*5490*/  STS.U16 [R118+0x140], R53 ;  /* 0x0001403576007388 */ /* 0x000fe20000000400 */
[----:B------:R5:W-:Y:S03]  /*54a0*/  MUFU.EX2 R160, R41 ;  /* 0x0000002900a07308 */ /* 0x000be60000000800 */
[----:B------:R1:W-:Y:S01]  /*54b0*/  STS.U16 [R117+0x180], R50 ;  /* 0x0001803275007388 */ /* 0x0003e20000000400 */
[----:B------:R0:W3:Y:S03]  /*54c0*/  MUFU.EX2 R159, R40 ;  /* 0x00000028009f7308 */ /* 0x0000e60000000800 */
        /* <DEDUP_REMOVED lines=8> */
[----:B------:R-:W-:Y:S01]  /*5550*/  STS.U16 [R108+0x3c0], R65 ;  /* 0x0003c0416c007388 */ /* 0x000fe20000000400 */
[----:B------:R-:W-:-:S03]  /*5560*/  NOP ;  /* 0x0000000000007918 */ /* 0x000fc60000000000 */
[----:B------:R-:W3:Y:S04]  /*5570*/  LDS.U16 R38, [R107] ;  /* 0x000000006b267984 */ /* 0x000ee80000000400 */
[----:B-----5:R-:W5:Y:S04]  /*5580*/  LDS.U16 R41, [R105+0x4] ;  /* 0x0000040069297984 */ /* 0x020f680000000400 */
[----:B0-----:R-:W0:Y:S01]  /*5590*/  LDS.U16 R40, [R106+0x2] ;  /* 0x000002006a287984 */ /* 0x001e220000000400 */
[----:B----4-:R-:W-:-:S03]  /*55a0*/  FADD.FTZ R49, R67, 1 ;  /* 0x3f80000043317421 */ /* 0x010fc60000010000 */
[----:B------:R-:W4:Y:S01]  /*55b0*/  LDS.U16 R60, [R104+0x6] ;  /* 0x00000600683c7984 */ /* 0x000f220000000400 */
[----:B-1----:R-:W-:Y:S01]  /*55c0*/  FADD.FTZ R50, R68, 1 ;  /* 0x3f80000044327421 */ /* 0x002fe20000010000 */
[----:B------:R-:W-:Y:S02]  /*55d0*/  FADD.FTZ R46, R66, 1 ;  /* 0x3f800000422e7421 */ /* 0x000fe40000010000 */
[----:B------:R-:W1:Y:S01]  /*55e0*/  LDS.U16 R65, [R103+0x8] ;  /* 0x0000080067417984 */ /* 0x000e620000000400 */
[----:B------:R-:W3:Y:S01]  /*55f0*/  MUFU.RCP R49, R49 ;  /* 0x0000003100317308 */ /* 0x000ee20000001000 */
[----:B--2---:R-:W-:Y:S01]  /*5600*/  FADD.FTZ R59, R72, 1 ;  /* 0x3f800000483b7421 */ /* 0x004fe20000010000 */
[----:B------:R-:W-:Y:S01]  /*5610*/  FADD.FTZ R53, R69, 1 ;  /* 0x3f80000045357421 */ /* 0x000fe20000010000 */
[----:B------:R-:W2:Y:S01]  /*5620*/  LDS.U16 R72, [R101+0xc] ;  /* 0x00000c0065487984 */ /* 0x000ea20000000400 */
[----:B------:R-:W-:-:S03]  /*5630*/  FADD.FTZ R55, R71, 1 ;  /* 0x3f80000047377421 */ /* 0x000fc60000010000 */
[----:B------:R-:W2:Y:S01]  /*5640*/  LDS.U16 R148, [R100+0xe] ;  /* 0x00000e0064947984 */ /* 0x000ea20000000400 */
[----:B------:R-:W5:Y:S01]  /*5650*/  MUFU.RCP R50, R50 ;  /* 0x0000003200327308 */ /* 0x000f620000001000 */
[----:B------:R-:W-:Y:S02]  /*5660*/  FADD.FTZ R52, R70, 1 ;  /* 0x3f80000046347421 */ /* 0x000fe40000010000 */
[----:B------:R-:W2:Y:S04]  /*5670*/  LDS.U16 R71, [R102+0xa] ;  /* 0x00000a0066477984 */ /* 0x000ea80000000400 */
[----:B------:R-:W2:Y:S01]  /*5680*/  LDS.U16 R151, [R98+0x12] ;  /* 0x0000120062977984 */ /* 0x000ea20000000400 */
[----:B------:R-:W4:Y:S01]  /*5690*/  MUFU.RCP R46, R46 ;  /* 0x0000002e002e7308 */ /* 0x000f220000001000 */
[----:B---3--:R-:W-:-:S02]  /*56a0*/  FADD.FTZ R61, -R49, 1 ;  /* 0x3f800000313d7421 */ /* 0x008fc40000010100 */
[----:B------:R-:W3:Y:S01]  /*56b0*/  LDS.U16 R150, [R99+0x10] ;  /* 0x0000100063967984 */ /* 0x000ee20000000400 */
[----:B------:R-:W-:-:S04]  /*56c0*/  HADD2.F32 R38, -RZ, R38.H0_H0 ;  /* 0x20000026ff267230 */ /* 0x000fc80000004100 */
[----:B------:R-:W1:Y:S01]  /*56d0*/  MUFU.RCP R53, R53 ;  /* 0x0000003500357308 */ /* 0x000e620000001000 */
[----:B------:R-:W-:Y:S01]  /*56e0*/  FFMA.FTZ R67, R4, R61, 1 ;  /* 0x3f80000004437423 */ /* 0x000fe2000001003d */
[----:B-----5:R-:W-:Y:S01]  /*56f0*/  FADD.FTZ R64, -R50, 1 ;  /* 0x3f80000032407421 */ /* 0x020fe20000010100 */
[----:B------:R-:W-:Y:S02]  /*5700*/  HADD2.F32 R41, -RZ, R41.H0_H0 ;  /* 0x20000029ff297230 */ /* 0x000fe40000004100 */
[----:B------:R-:W-:Y:S01]  /*5710*/  FMUL.FTZ R61, R43, R38 ;  /* 0x000000262b3d7220 */ /* 0x000fe20000410000 */
[----:B------:R-:W-:Y:S01]  /*5720*/  FADD.FTZ R153, R149, 1 ;  /* 0x3f80000095997421 */ /* 0x000fe20000010000 */
[----:B------:R-:W-:Y:S01]  /*5730*/  FADD.FTZ R158, R154, 1 ;  /* 0x3f8000009a9e7421 */ /* 0x000fe20000010000 */
[----:B0-----:R-:W-:Y:S01]  /*5740*/  HADD2.F32 R40, -RZ, R40.H0_H0 ;  /* 0x20000028ff287230 */ /* 0x001fe20000004100 */
[----:B------:R-:W0:Y:S01]  /*5750*/  MUFU.RCP R52, R52 ;  /* 0x0000003400347308 */ /* 0x000e220000001000 */
[----:B------:R-:W-:Y:S01]  /*5760*/  LDS.U16 R155, [R95+0x18] ;  /* 0x000018005f9b7984 */ /* 0x000fe20000000400 */
[----:B----4-:R-:W-:Y:S01]  /*5770*/  FADD.FTZ R62, -R46, 1 ;  /* 0x3f8000002e3e7421 */ /* 0x010fe20000010100 */
[----:B------:R-:W-:Y:S01]  /*5780*/  FFMA.FTZ R69, R5, R64, 1 ;  /* 0x3f80000005457423 */ /* 0x000fe20000010040 */
[----:B------:R-:W-:Y:S01]  /*5790*/  FMUL.FTZ R63, R44, R41 ;  /* 0x000000292c3f7220 */ /* 0x000fe20000410000 */
[----:B------:R-:W-:Y:S01]  /*57a0*/  FMUL.FTZ R64, R47, R40 ;  /* 0x000000282f407220 */ /* 0x000fe20000410000 */
[----:B------:R-:W-:Y:S01]  /*57b0*/  FFMA.FTZ R62, R13, R62, 1 ;  /* 0x3f8000000d3e7423 */ /* 0x000fe2000001003e */
[----:B------:R-:W-:Y:S01]  /*57c0*/  FMUL.FTZ R61, R46, R61 ;  /* 0x0000003d2e3d7220 */ /* 0x000fe20000410000 */
[----:B------:R-:W-:Y:S01]  /*57d0*/  FADD.FTZ R68, R73, 1 ;  /* 0x3f80000049447421 */ /* 0x000fe20000010000 */
[----:B------:R-:W4:Y:S01]  /*57e0*/  MUFU.RCP R59, R59 ;  /* 0x0000003b003b7308 */ /* 0x000f220000001000 */
[----:B------:R-:W-:Y:S01]  /*57f0*/  FMUL.FTZ R64, R49, R64 ;  /* 0x0000004031407220 */ /* 0x000fe20000410000 */
[----:B------:R-:W-:Y:S01]  /*5800*/  FMUL.FTZ R66, R50, R63 ;  /* 0x0000003f32427220 */ /* 0x000fe20000410000 */
[----:B------:R-:W-:Y:S01]  /*5810*/  FMUL.FTZ R62, R61, R62 ;  /* 0x0000003e3d3e7220 */ /* 0x000fe20000410000 */
[----:B------:R-:W-:-:S04]  /*5820*/  HADD2.F32 R73, -RZ, R56.H0_H0 ;  /* 0x20000038ff497230 */ /* 0x000fc80000004100 */
[----:B------:R-:W-:Y:S01]  /*5830*/  MUFU.RCP R55, R55 ;  /* 0x0000003700377308 */ /* 0x000fe20000001000 */
[----:B------:R-:W-:Y:S02]  /*5840*/  HADD2.F32 R61, -RZ, R58.H0_H0 ;  /* 0x2000003aff3d7230 */ /* 0x000fe40000004100 */
[----:B------:R-:W-:Y:S01]  /*5850*/  FADD.FTZ R70, R75, 1 ;  /* 0x3f8000004b467421 */ /* 0x000fe20000010000 */
[----:B------:R-:W-:Y:S02]  /*5860*/  HADD2.F32 R56, -RZ, R60.H0_H0 ;  /* 0x2000003cff387230 */ /* 0x000fe40000004100 */
[----:B------:R-:W-:Y:S01]  /*5870*/  FMUL.FTZ R67, R64, R67 ;  /* 0x0000004340437220 */ /* 0x000fe20000410000 */
[----:B------:R-:W-:Y:S01]  /*5880*/  LDS.U16 R154, [R96+0x16] ;  /* 0x00001600609a7984 */ /* 0x000fe20000000400 */
[----:B------:R5:W2:Y:S01]  /*5890*/  MUFU.RCP R63, R68 ;  /* 0x00000044003f7308 */ /* 0x000aa20000001000 */
[----:B------:R-:W-:Y:S01]  /*58a0*/  FMUL.FTZ R64, R66, R69 ;  /* 0x0000004542407220 */ /* 0x000fe20000410000 */
[----:B-1----:R-:W-:Y:S01]  /*58b0*/  FADD.FTZ R69, -R53, 1 ;  /* 0x3f80000035457421 */ /* 0x002fe20000010100 */
[----:B------:R-:W-:Y:S01]  /*58c0*/  FMUL.FTZ R60, R61, R56 ;  /* 0x000000383d3c7220 */ /* 0x000fe20000410000 */
[----:B------:R-:W-:-:S02]  /*58d0*/  HADD2.F32 R58, -RZ, R65.H0_H0 ;  /* 0x20000041ff3a7230 */ /* 0x000fc40000004100 */
[----:B------:R-:W-:Y:S01]  /*58e0*/  FFMA.FTZ R69, R14, R69, 1 ;  /* 0x3f8000000e457423 */ /* 0x000fe20000010045 */
[----:B------:R-:W-:Y:S01]  /*58f0*/  FMUL.FTZ R60, R53, R60 ;  /* 0x0000003c353c7220 */ /* 0x000fe20000410000 */
[----:B0-----:R-:W-:Y:S01]  /*5900*/  FADD.FTZ R66, -R52, 1 ;  /* 0x3f80000034427421 */ /* 0x001fe20000010100 */
[----:B------:R-:W-:Y:S02]  /*5910*/  FMUL.FTZ R75, R73, R58 ;  /* 0x0000003a494b7220 */ /* 0x000fe40000410000 */
[----:B------:R-:W-:Y:S01]  /*5920*/  FMUL.FTZ R163, R60, R69 ;  /* 0x000000453ca37220 */ /* 0x000fe20000410000 */
[----:B------:R-:W-:Y:S02]  /*5930*/  HADD2.F32 R60, -RZ, R19.H0_H0 ;  /* 0x20000013ff3c7230 */ /* 0x000fe40000004100 */
[----:B------:R-:W-:Y:S01]  /*5940*/  FFMA.FTZ R66, R15, R66, 1 ;  /* 0x3f8000000f427423 */ /* 0x000fe20000010042 */
[----:B------:R-:W-:Y:S01]  /*5950*/  FMUL.FTZ R75, R52, R75 ;  /* 0x0000004b344b7220 */ /* 0x000fe20000410000 */
[----:B----4-:R-:W-:Y:S01]  /*5960*/  FADD.FTZ R19, -R59, 1 ;  /* 0x3f8000003b137421 */ /* 0x010fe20000010100 */
[----:B-----5:R-:W-:Y:S01]  /*5970*/  HADD2.F32 R68, -RZ, R21.H0_H0 ;  /* 0x20000015ff447230 */ /* 0x020fe20000004100 */
[----:B------:R-:W-:Y:S01]  /*5980*/  MUFU.RCP R65, R70 ;  /* 0x0000004600417308 */ /* 0x000fe20000001000 */
[----:B--2---:R-:W-:Y:S01]  /*5990*/  FADD.FTZ R21, -R63, 1 ;  /* 0x3f8000003f157421 */ /* 0x004fe20000010100 */
[----:B------:R-:W-:Y:S01]  /*59a0*/  FMUL.FTZ R75, R75, R66 ;  /* 0x000000424b4b7220 */ /* 0x000fe20000410000 */
[----:B------:R-:W-:Y:S01]  /*59b0*/  FFMA.FTZ R149, R18, R19, 1 ;  /* 0x3f80000012957423 */ /* 0x000fe20000010013 */
[----:B------:R-:W-:-:S02]  /*59c0*/  HADD2.F32 R66, -RZ, R17.H0_H0 ;  /* 0x20000011ff427230 */ /* 0x000fc40000004100 */
[----:B------:R-:W-:Y:S01]  /*59d0*/  FADD.FTZ R17, -R55, 1 ;  /* 0x3f80000037117421 */ /* 0x000fe20000010100 */
[----:B------:R-:W-:Y:S01]  /*59e0*/  HADD2.F32 R19, -RZ, R72.H0_H0 ;  /* 0x20000048ff137230 */ /* 0x000fe20000004100 */
[----:B------:R0:W1:Y:S01]  /*59f0*/  MUFU.RCP R70, R153 ;  /* 0x0000009900467308 */ /* 0x0000620000001000 */
[----:B------:R-:W-:Y:S01]  /*5a00*/  FFMA.FTZ R157, R20, R21, 1 ;  /* 0x3f800000149d7423 */ /* 0x000fe20000010015 */
[----:B------:R-:W-:Y:S02]  /*5a10*/  HADD2.F32 R21, -RZ, R148.H0_H0 ;  /* 0x20000094ff157230 */ /* 0x000fe40000004100 */
[----:B------:R-:W-:Y:S01]  /*5a20*/  FADD.FTZ R69, R152, 1 ;  /* 0x3f80000098457421 */ /* 0x000fe20000010000 */
[----:B------:R-:W-:Y:S01]  /*5a30*/  FFMA.FTZ R152, R16, R17, 1 ;  /* 0x3f80000010987423 */ /* 0x000fe20000010011 */
[----:B------:R-:W-:Y:S01]  /*5a40*/  FMUL.FTZ R148, R60, R19 ;  /* 0x000000133c947220 */ /* 0x000fe20000410000 */
[----:B0-----:R-:W0:Y:S01]  /*5a50*/  LDS.U16 R153, [R97+0x14] ;  /* 0x0000140061997984 */ /* 0x001e220000000400 */
[----:B------:R-:W-:-:S02]  /*5a60*/  HADD2.F32 R17, -RZ, R71.H0_H0 ;  /* 0x20000047ff117230 */ /* 0x000fc40000004100 */
[----:B------:R-:W-:Y:S01]  /*5a70*/  FMUL.FTZ R156, R66, R21 ;  /* 0x00000015429c7220 */ /* 0x000fe20000410000 */
[----:B------:R-:W-:Y:S02]  /*5a80*/  FMUL.FTZ R148, R59, R148 ;  /* 0x000000943b947220 */ /* 0x000fe40000410000 */
[----:B------:R-:W-:Y:S01]  /*5a90*/  FMUL.FTZ R72, R68, R17 ;  /* 0x0000001144487220 */ /* 0x000fe20000410000 */
[----:B------:R-:W-:Y:S01]  /*5aa0*/  FMUL.FTZ R156, R63, R156 ;  /* 0x0000009c3f9c7220 */ /* 0x000fe20000410000 */
[----:B------:R-:W-:Y:S01]  /*5ab0*/  FMUL.FTZ R164, R148, R149 ;  /* 0x0000009594a47220 */ /* 0x000fe20000410000 */
[----:B------:R-:W-:Y:S02]  /*5ac0*/  HADD2.F32 R148, -RZ, R12.H0_H0 ;  /* 0x2000000cff947230 */ /* 0x000fe40000004100 */
[----:B------:R-:W-:Y:S01]  /*5ad0*/  FMUL.FTZ R71, R55, R72 ;  /* 0x0000004837477220 */ /* 0x000fe20000410000 */
[----:B------:R-:W-:Y:S02]  /*5ae0*/  HADD2.F32 R149, -RZ, R11.H0_H0 ;  /* 0x2000000bff957230 */ /* 0x000fe40000004100 */
[----:B------:R-:W-:Y:S01]  /*5af0*/  FMUL.FTZ R165, R156, R157 ;  /* 0x0000009d9ca57220 */ /* 0x000fe20000410000 */
[----:B------:R-:W-:Y:S01]  /*5b00*/  HADD2.F32 R12, -RZ, R151.H0_H0 ;  /* 0x20000097ff0c7230 */ /* 0x000fe20000004100 */
[----:B------:R-:W2:Y:S01]  /*5b10*/  LDS.U16 R157, [R94+0x1a] ;  /* 0x00001a005e9d7984 */ /* 0x000ea20000000400 */
[----:B------:R-:W-:Y:S01]  /*5b20*/  FMUL.FTZ R162, R71, R152 ;  /* 0x0000009847a27220 */ /* 0x000fe20000410000 */
[----:B------:R-:W-:-:S02]  /*5b30*/  HADD2.F32 R35, -RZ, R35.H0_H0 ;  /* 0x20000023ff237230 */ /* 0x000fc40000004100 */
[----:B------:R-:W-:Y:S01]  /*5b40*/  FADD.FTZ R71, R159, 1 ;  /* 0x3f8000009f477421 */ /* 0x000fe20000010000 */
[----:B------:R-:W-:Y:S02]  /*5b50*/  HADD2.F32 R37, -RZ, R37.H0_H0 ;  /* 0x20000025ff257230 */ /* 0x000fe40000004100 */
[----:B------:R-:W-:Y:S01]  /*5b60*/  FMUL.FTZ R161, R149, R12 ;  /* 0x0000000c95a17220 */ /* 0x000fe20000410000 */
[----:B------:R-:W4:Y:S01]  /*5b70*/  LDS.U16 R159, [R93+0x1c] ;  /* 0x00001c005d9f7984 */ /* 0x000f220000000400 */
[----:B------:R-:W-:Y:S01]  /*5b80*/  FMUL.FTZ R2, R35, -1.4426950216293334961 ;  /* 0xbfb8aa3b23027820 */ /* 0x000fe20000410000 */
[----:B---3--:R-:W-:Y:S02]  /*5b90*/  HADD2.F32 R11, -RZ, R150.H0_H0 ;  /* 0x20000096ff0b7230 */ /* 0x008fe40000004100 */
[----:B------:R-:W-:Y:S01]  /*5ba0*/  FMUL.FTZ R3, R37, -1.4426950216293334961 ;  /* 0xbfb8aa3b25037820 */ /* 0x000fe20000410000 */
[----:B-1----:R-:W-:Y:S02]  /*5bb0*/  FMUL.FTZ R156, R70, R161 ;  /* 0x000000a1469c7220 */ /* 0x002fe40000410000 */
[----:B------:R-:W1:Y:S01]  /*5bc0*/  LDS.U16 R161, [R91+0x1e] ;  /* 0x00001e005ba17984 */ /* 0x000e620000000400 */
[----:B------:R-:W3:Y:S01]  /*5bd0*/  MUFU.RCP R69, R69 ;  /* 0x0000004500457308 */ /* 0x000ee20000001000 */
[----:B------:R-:W-:Y:S01]  /*5be0*/  FADD.FTZ R151, -R65, 1 ;  /* 0x3f80000041977421 */ /* 0x000fe20000010100 */
[----:B------:R-:W-:-:S06]  /*5bf0*/  FMUL.FTZ R150, R148, R11 ;  /* 0x0000000b94967220 */ /* 0x000fcc0000410000 */
[----:B------:R-:W5:Y:S01]  /*5c00*/  MUFU.RCP R72, R158 ;  /* 0x0000009e00487308 */ /* 0x000f620000001000 */
[----:B------:R-:W-:Y:S01]  /*5c10*/  FFMA.FTZ R151, R22, R151, 1 ;  /* 0x3f80000016977423 */ /* 0x000fe20000010097 */
[----:B------:R-:W-:Y:S01]  /*5c20*/  FMUL.FTZ R150, R65, R150 ;  /* 0x0000009641967220 */ /* 0x000fe20000410000 */
[----:B------:R-:W-:-:S05]  /*5c30*/  FADD.FTZ R152, -R70, 1 ;  /* 0x3f80000046987421 */ /* 0x000fca0000010100 */
[----:B------:R-:W3:Y:S04]  /*5c40*/  MUFU.EX2 R2, R2 ;  /* 0x0000000200027308 */ /* 0x000ee80000000800 */
[----:B------:R-:W2:Y:S04]  /*5c50*/  MUFU.EX2 R3, R3 ;  /* 0x0000000300037308 */ /* 0x000ea80000000800 */
[----:B------:R-:W4:Y:S01]  /*5c60*/  MUFU.RCP R71, R71 ;  /* 0x0000004700477308 */ /* 0x000f220000001000 */
[----:B------:R-:W-:Y:S01]  /*5c70*/  FADD.FTZ R160, R160, 1 ;  /* 0x3f800000a0a07421 */ /* 0x000fe20000010000 */
[----:B------:R-:W-:Y:S01]  /*5c80*/  FMUL.FTZ R166, R150, R151 ;  /* 0x0000009796a67220 */ /* 0x000fe20000410000 */
[----:B------:R-:W-:Y:S01]  /*5c90*/  FFMA.FTZ R167, R23, R152, 1 ;  /* 0x3f80000017a77423 */ /* 0x000fe20000010098 */
[----:B------:R-:W-:-:S02]  /*5ca0*/  HADD2.F32 R151, -RZ, R10.H0_H0 ;  /* 0x2000000aff977230 */ /* 0x000fc40000004100 */
[----:B------:R-:W-:Y:S02]  /*5cb0*/  HADD2.F32 R150, -RZ, R8.H0_H0 ;  /* 0x20000008ff967230 */ /* 0x000fe40000004100 */
[----:B------:R-:W-:Y:S02]  /*5cc0*/  HADD2.F32 R10, -RZ, R9.H0_H0 ;  /* 0x20000009ff0a7230 */ /* 0x000fe40000004100 */
[----:B0-----:R-:W-:Y:S01]  /*5cd0*/  HADD2.F32 R8, -RZ, R153.H0_H0 ;  /* 0x20000099ff087230 */ /* 0x001fe20000004100 */
[----:B------:R-:W0:Y:S01]  /*5ce0*/  MUFU.RCP R152, R160 ;  /* 0x000000a000987308 */ /* 0x000e220000001000 */
[----:B------:R-:W-:Y:S02]  /*5cf0*/  HADD2.F32 R9, -RZ, R154.H0_H0 ;  /* 0x2000009aff097230 */ /* 0x000fe40000004100 */
[----:B------:R-:W-:Y:S01]  /*5d00*/  FMUL.FTZ R167, R156, R167 ;  /* 0x000000a79ca77220 */ /* 0x000fe20000410000 */
[----:B---3--:R-:W-:Y:S01]  /*5d10*/  FADD.FTZ R156, R2, 1 ;  /* 0x3f800000029c7421 */ /* 0x008fe20000010000 */
[----:B--2---:R-:W-:Y:S01]  /*5d20*/  FADD.FTZ R170, R3, 1 ;  /* 0x3f80000003aa7421 */ /* 0x004fe20000010000 */
[----:B------:R-:W-:Y:S01]  /*5d30*/  FADD.FTZ R3, -R69, 1 ;  /* 0x3f80000045037421 */ /* 0x000fe20000010100 */
[----:B------:R-:W-:-:S02]  /*5d40*/  HADD2.F32 R153, -RZ, R155.H0_H0 ;  /* 0x2000009bff997230 */ /* 0x000fc40000004100 */
[----:B------:R-:W-:Y:S01]  /*5d50*/  FMUL.FTZ R2, R151, R8 ;  /* 0x0000000897027220 */ /* 0x000fe20000410000 */
[----:B-----5:R-:W-:Y:S01]  /*5d60*/  FADD.FTZ R158, -R72, 1 ;  /* 0x3f800000489e7421 */ /* 0x020fe20000010100 */
[----:B------:R-:W-:Y:S01]  /*5d70*/  FMUL.FTZ R155, R10, R9 ;  /* 0x000000090a9b7220 */ /* 0x000fe20000410000 */
[----:B------:R-:W-:Y:S01]  /*5d80*/  FFMA.FTZ R3, R24, R3, 1 ;  /* 0x3f80000018037423 */ /* 0x000fe20000010003 */
[----:B------:R-:W-:Y:S01]  /*5d90*/  FMUL.FTZ R2, R69, R2 ;  /* 0x0000000245027220 */ /* 0x000fe20000410000 */
[----:B------:R-:W-:Y:S01]  /*5da0*/  FFMA.FTZ R158, R25, R158, 1 ;  /* 0x3f800000199e7423 */ /* 0x000fe2000001009e */
[----:B------:R-:W-:Y:S01]  /*5db0*/  FMUL.FTZ R155, R72, R155 ;  /* 0x0000009b489b7220 */ /* 0x000fe20000410000 */
[----:B----4-:R-:W-:Y:S01]  /*5dc0*/  FADD.FTZ R169, -R71, 1 ;  /* 0x3f80000047a97421 */ /* 0x010fe20000010100 */
[----:B------:R-:W-:Y:S01]  /*5dd0*/  FMUL.FTZ R154, R150, R153 ;  /* 0x00000099969a7220 */ /* 0x000fe20000410000 */
[----:B------:R-:W2:Y:S01]  /*5de0*/  MUFU.RCP R156, R156 ;  /* 0x0000009c009c7308 */ /* 0x000ea20000001000 */
[----:B------:R-:W-:Y:S01]  /*5df0*/  FMUL.FTZ R2, R2, R3 ;  /* 0x0000000302027220 */ /* 0x000fe20000410000 */
[----:B------:R-:W-:Y:S01]  /*5e00*/  FMUL.FTZ R3, R155, R158 ;  /* 0x0000009e9b037220 */ /* 0x000fe20000410000 */
[----:B------:R-:W-:Y:S01]  /*5e10*/  FFMA.FTZ R169, R26, R169, 1 ;  /* 0x3f8000001aa97423 */ /* 0x000fe200000100a9 */
[----:B------:R-:W-:Y:S01]  /*5e20*/  FMUL.FTZ R154, R71, R154 ;  /* 0x0000009a479a7220 */ /* 0x000fe20000410000 */
[----:B------:R-:W-:-:S03]  /*5e30*/  HADD2.F32 R158, -RZ, R7.H0_H0 ;  /* 0x20000007ff9e7230 */ /* 0x000fc60000004100 */
[----:B------:R-:W3:Y:S01]  /*5e40*/  MUFU.RCP R160, R170 ;  /* 0x000000aa00a07308 */ /* 0x000ee20000001000 */
[----:B------:R-:W-:Y:S02]  /*5e50*/  HADD2.F32 R7, -RZ, R157.H0_H0 ;  /* 0x2000009dff077230 */ /* 0x000fe40000004100 */
[----:B------:R-:W-:Y:S01]  /*5e60*/  FMUL.FTZ R169, R154, R169 ;  /* 0x000000a99aa97220 */ /* 0x000fe20000410000 */
[----:B------:R-:W-:Y:S02]  /*5e70*/  HADD2.F32 R155, -RZ, R6.H0_H0 ;  /* 0x20000006ff9b7230 */ /* 0x000fe40000004100 */
[----:B0-----:R-:W-:Y:S01]  /*5e80*/  FADD.FTZ R154, -R152, 1 ;  /* 0x3f800000989a7421 */ /* 0x001fe20000010100 */
[----:B------:R-:W-:Y:S02]  /*5e90*/  HADD2.F32 R6, -RZ, R159.H0_H0 ;  /* 0x2000009fff067230 */ /* 0x000fe40000004100 */
[----:B------:R-:W-:Y:S01]  /*5ea0*/  FMUL.FTZ R159, R158, R7 ;  /* 0x000000079e9f7220 */ /* 0x000fe20000410000 */
[----:B------:R-:W-:-:S02]  /*5eb0*/  HADD2.F32 R157, -RZ, R0.H0_H0 ;  /* 0x20000000ff9d7230 */ /* 0x000fc40000004100 */
[----:B------:R-:W-:Y:S01]  /*5ec0*/  FFMA.FTZ R0, R27, R154, 1 ;  /* 0x3f8000001b007423 */ /* 0x000fe2000001009a */
[----:B-1----:R-:W-:Y:S02]  /*5ed0*/  HADD2.F32 R154, -RZ, R161.H0_H0 ;  /* 0x200000a1ff9a7230 */ /* 0x002fe40000004100 */
[----:B------:R-:W-:Y:S01]  /*5ee0*/  FMUL.FTZ R159, R152, R159 ;  /* 0x0000009f989f7220 */ /* 0x000fe20000410000 */
[----:B--2---:R-:W-:Y:S01]  /*5ef0*/  FADD.FTZ R168, -R156, 1 ;  /* 0x3f8000009ca87421 */ /* 0x004fe20000010100 */
[----:B------:R-:W-:Y:S01]  /*5f00*/  FMUL.FTZ R171, R155, R6 ;  /* 0x000000069bab7220 */ /* 0x000fe20000410000 */
[----:B------:R-:W-:Y:S01]  /*5f10*/  F2FP.F16.F32.PACK_AB R62, R67, R62 ;  /* 0x0000003e433e723e */ /* 0x000fe200000000ff */
[----:B------:R-:W-:Y:S01]  /*5f20*/  BAR.SYNC.DEFER_BLOCKING 0x0 ;  /* 0x0000000000007b1d */ /* 0x000fe20000010000 */
[----:B------:R-:W-:Y:S01]  /*5f30*/  FMUL.FTZ R0, R159, R0 ;  /* 0x000000009f007220 */ /* 0x000fe20000410000 */
[----:B------:R-:W-:Y:S01]  /*5f40*/  FMUL.FTZ R159, R157, R154 ;  /* 0x0000009a9d9f7220 */ /* 0x000fe20000410000 */
[----:B---3--:R-:W-:Y:S01]  /*5f50*/  FADD.FTZ R170, -R160, 1 ;  /* 0x3f800000a0aa7421 */ /* 0x008fe20000010100 */
[----:B------:R-:W-:Y:S01]  /*5f60*/  F2FP.F16.F32.PACK_AB R64, R163, R64 ;  /* 0x00000040a340723e */ /* 0x000fe200000000ff */
[----:B------:R-:W-:Y:S01]  /*5f70*/  FFMA.FTZ R168, R35, R168, 1 ;  /* 0x3f80000023a87423 */ /* 0x000fe200000100a8 */
[----:B------:R-:W-:Y:S01]  /*5f80*/  FMUL.FTZ R171, R156, R171 ;  /* 0x000000ab9cab7220 */ /* 0x000fe20000410000 */
[----:B------:R-:W-:Y:S01]  /*5f90*/  FFMA.FTZ R170, R37, R170, 1 ;  /* 0x3f80000025aa7423 */ /* 0x000fe200000100aa */
[----:B------:R-:W-:Y:S01]  /*5fa0*/  FMUL.FTZ R159, R160, R159 ;  /* 0x0000009fa09f7220 */ /* 0x000fe20000410000 */
[----:B------:R-:W-:-:S02]  /*5fb0*/  PRMT R67, R62, 0x7632, R67 ;  /* 0x000076323e437816 */ /* 0x000fc40000000043 */
[----:B------:R-:W-:Y:S02]  /*5fc0*/  F2FP.F16.F32.PACK_AB R75, R162, R75 ;  /* 0x0000004ba24b723e */ /* 0x000fe400000000ff */
[----:B------:R-:W-:Y:S02]  /*5fd0*/  PRMT R161, R64, 0x7632, R161 ;  /* 0x0000763240a17816 */ /* 0x000fe400000000a1 */
[----:B------:R-:W-:Y:S01]  /*5fe0*/  F2FP.F16.F32.PACK_AB R164, R165, R164 ;  /* 0x000000a4a5a4723e */ /* 0x000fe200000000ff */
[----:B------:R-:W-:Y:S01]  /*5ff0*/  FMUL.FTZ R168, R171, R168 ;  /* 0x000000a8aba87220 */ /* 0x000fe20000410000 */
        /* <DEDUP_REMOVED lines=11> */
[----:B------:R-:W-:Y:S02]  /*60b0*/  F2FP.F16.F32.PACK_AB R159, R159, R168 ;  /* 0x000000a89f9f723e */ /* 0x000fe400000000ff */
[----:B------:R-:W-:Y:S01]  /*60c0*/  ISETP.NE.AND P5, PT, R144, RZ, PT ;  /* 0x000000ff9000720c */ /* 0x000fe20003fa5270 */
[----:B------:R-:W-:Y:S01]  /*60d0*/  STS.U16 [R103+0x8], R75 ;  /* 0x0000084b67007388 */ /* 0x000fe20000000400 */
[C---:B-1----:R-:W-:Y:S02]  /*60e0*/  PRMT R67, R2.reuse, 0x7632, R67 ;  /* 0x0000763202437816 */ /* 0x042fe40000000043 */
[----:B--2---:R-:W-:Y:S01]  /*60f0*/  PRMT R64, R2, 0x7610, R64 ;  /* 0x0000761002407816 */ /* 0x004fe20000000040 */
[----:B------:R0:W-:Y:S04]  /*6100*/  STS.U16 [R102+0xa], R162 ;  /* 0x00000aa266007388 */ /* 0x0001e80000000400 */
[----:B------:R1:W-:Y:S04]  /*6110*/  STS.U16 [R101+0xc], R164 ;  /* 0x00000ca465007388 */ /* 0x0003e80000000400 */
[----:B------:R2:W-:Y:S01]  /*6120*/  STS.U16 [R100+0xe], R62 ;  /* 0x00000e3e64007388 */ /* 0x0005e20000000400 */
[----:B0-----:R-:W-:-:S03]  /*6130*/  PRMT R162, R0, 0x7632, R162 ;  /* 0x0000763200a27816 */ /* 0x001fc600000000a2 */
[----:B------:R-:W-:Y:S01]  /*6140*/  STS.U16 [R99+0x10], R166 ;  /* 0x000010a663007388 */ /* 0x000fe20000000400 */
[----:B-1----:R-:W-:-:S03]  /*6150*/  PRMT R164, R159, 0x7632, R164 ;  /* 0x000076329fa47816 */ /* 0x002fc600000000a4 */
[----:B------:R0:W-:Y:S01]  /*6160*/  STS.U16 [R98+0x12], R3 ;  /* 0x0000120362007388 */ /* 0x0001e20000000400 */
[----:B--2---:R-:W-:-:S03]  /*6170*/  PRMT R62, R159, 0x7610, R62 ;  /* 0x000076109f3e7816 */ /* 0x004fc6000000003e */
[----:B------:R-:W-:Y:S01]  /*6180*/  STS.U16 [R97+0x14], R64 ;  /* 0x0000144061007388 */ /* 0x000fe20000000400 */
[----:B------:R-:W-:-:S03]  /*6190*/  IMAD.U32 R2, RZ, RZ, UR35 ;  /* 0x00000023ff027e24 */ /* 0x000fc6000f8e00ff */
        /* <DEDUP_REMOVED lines=38> */
[----:B------:R-:W-:Y:S01]  /*6400*/  @!P0 STG.E.U16 desc[UR32][R2.64], R67 ;  /* 0x0000004302008986 */ /* 0x000fe2000c101520 */
        /* <DEDUP_REMOVED lines=63> */
[----:B--2---:R-:W-:Y:S06]  /*6800*/  BRA.U !UP0, `(.L_x_4419) ;  /* 0x0000000508c47547 */ /* 0x004fec000b800000 */
        /* <DEDUP_REMOVED lines=28> */
[----:B------:R-:W-:Y:S01]  /*69d0*/  STS.U16 [R106+0x2], R53 ;  /* 0x000002356a007388 */ /* 0x000fe20000000400 */
[----:B------:R-:W-:-:S02]  /*69e0*/  PRMT R50, R18, 0x7632, R50 ;  /* 0x0000763212327816 */ /* 0x000fc40000000032 */
[----:B------:R-:W-:Y:S01]  /*69f0*/  F2FP.F16.F32.PACK_AB R7, R7, R26 ;  /* 0x0000001a0707723e */ /* 0x000fe200000000ff */
[----:B------:R-:W-:Y:S01]  /*6a00*/  STS.U16 [R105+0x4], R5 ;  /* 0x0000040569007388 */ /* 0x000fe20000000400 */
[----:B------:R-:W-:Y:S02]  /*6a10*/  PRMT R49, R11, 0x7632, R49 ;  /* 0x000076320b317816 */ /* 0x000fe40000000031 */
[----:B------:R-:W-:Y:S01]  /*6a20*/  PRMT R3, R8, 0x7610, R3 ;  /* 0x0000761008037816 */ /* 0x000fe20000000003 */
[----:B------:R-:W-:Y:S01]  /*6a30*/  STS.U16 [R104+0x6], R52 ;  /* 0x0000063468007388 */ /* 0x000fe20000000400 */
[----:B------:R-:W-:Y:S02]  /*6a40*/  F2FP.F16.F32.PACK_AB R6, R37, R6 ;  /* 0x000000062506723e */ /* 0x000fe400000000ff */
[C---:B0-----:R-:W-:Y:S01]  /*6a50*/  PRMT R4, R7.reuse, 0x7610, R4 ;  /* 0x0000761007047816 */ /* 0x041fe20000000004 */
[----:B------:R-:W-:Y:S01]  /*6a60*/  STS.U16 [R103+0x8], R15 ;  /* 0x0000080f67007388 */ /* 0x000fe20000000400 */
[----:B------:R-:W-:-:S02]  /*6a70*/  PRMT R47, R7, 0x7632, R47 ;  /* 0x00007632072f7816 */ /* 0x000fc4000000002f */
[----:B------:R-:W-:Y:S01]  /*6a80*/  PRMT R10, R6, 0x7632, R10 ;  /* 0x00007632060a7816 */ /* 0x000fe2000000000a */
[----:B------:R0:W-:Y:S01]  /*6a90*/  STS.U16 [R102+0xa], R2 ;  /* 0x00000a0266007388 */ /* 0x0001e20000000400 */
[----:B-1----:R-:W-:-:S03]  /*6aa0*/  UIMAD.WIDE.U32 UR6, UR34, UR8, UR6 ;  /* 0x00000008220672a5 */ /* 0x002fc6000f8e0006 */
[----:B------:R-:W-:Y:S01]  /*6ab0*/  STS.U16 [R101+0xc], R18 ;  /* 0x00000c1265007388 */ /* 0x000fe20000000400 */
[----:B------:R-:W-:-:S03]  /*6ac0*/  UIMAD UR7, UR34, UR9, UR7 ;  /* 0x00000009220772a4 */ /* 0x000fc6000f8e0207 */
[----:B------:R-:W-:Y:S01]  /*6ad0*/  STS.U16 [R100+0xe], R50 ;  /* 0x00000e3264007388 */ /* 0x000fe20000000400 */
[----:B------:R-:W-:Y:S01]  /*6ae0*/  UIMAD.WIDE.U32 UR6, UR12, UR10, UR6 ;  /* 0x0000000a0c0672a5 */ /* 0x000fe2000f8e0006 */
[----:B0-----:R-:W-:Y:S02]  /*6af0*/  PRMT R2, R8, 0x7632, R2 ;  /* 0x0000763208027816 */ /* 0x001fe40000000002 */
[----:B------:R-:W-:Y:S01]  /*6b00*/  STS.U16 [R99+0x10], R11 ;  /* 0x0000100b63007388 */ /* 0x000fe20000000400 */
[----:B------:R-:W-:Y:S01]  /*6b10*/  MOV R8, UR35 ;  /* 0x0000002300087c02 */ /* 0x000fe20008000f00 */
[----:B------:R-:W-:Y:S02]  /*6b20*/  UIMAD UR11, UR12, UR11, UR7 ;  /* 0x0000000b0c0b72a4 */ /* 0x000fe4000f8e0207 */
[----:B------:R-:W-:Y:S04]  /*6b30*/  STS.U16 [R98+0x12], R49 ;  /* 0x0000123162007388 */ /* 0x000fe80000000400 */
[----:B------:R0:W-:Y:S04]  /*6b40*/  STS.U16 [R97+0x14], R3 ;  /* 0x0000140361007388 */ /* 0x0001e80000000400 */
[----:B------:R1:W-:Y:S04]  /*6b50*/  STS.U16 [R96+0x16], R2 ;  /* 0x0000160260007388 */ /* 0x0003e80000000400 */
[----:B------:R-:W-:Y:S01]  /*6b60*/  STS.U16 [R95+0x18], R4 ;  /* 0x000018045f007388 */ /* 0x000fe20000000400 */
[----:B0-----:R-:W-:-:S03]  /*6b70*/  IADD3 R3, P0, PT, R142, UR6, RZ ;  /* 0x000000068e037c10 */ /* 0x001fc6000ff1e0ff */
[----:B------:R-:W-:Y:S01]  /*6b80*/  STS.U16 [R94+0x1a], R47 ;  /* 0x00001a2f5e007388 */ /* 0x000fe20000000400 */
[----:B-1----:R-:W-:-:S03]  /*6b90*/  LEA R2, P4, R3, UR36, 0x1 ;  /* 0x0000002403027c11 */ /* 0x002fc6000f8808ff */
        /* <DEDUP_REMOVED lines=56> */
.L_x_4419:
        /* <DEDUP_REMOVED lines=26> */
[----:B------:R-:W-:Y:S02]  /*70c0*/  HADD2.F32 R29, -RZ, R29.H0_H0 ;  /* 0x2000001dff1d7230 */ /* 0x000fe40000004100 */
[----:B------:R-:W-:Y:S02]  /*70d0*/  HFMA2 R38, -RZ, RZ, 0, 0 ;  /* 0x00000000ff267431 */ /* 0x000fe400000001ff */
[----:B------:R-:W-:Y:S02]  /*70e0*/  HADD2.F32 R28, -RZ, R28.H0_H0 ;  /* 0x2000001cff1c7230 */ /* 0x000fe40000004100 */
[----:B------:R-:W-:Y:S01]  /*70f0*/  FFMA.FTZ R2, R66, R39, R3 ;  /* 0x0000002742027223 */ /* 0x000fe20000010003 */
[----:B------:R-:W-:Y:S02]  /*7100*/  PRMT R59, RZ, 0x7610, R59 ;  /* 0x00007610ff3b7816 */ /* 0x000fe4000000003b */
[----:B------:R-:W-:-:S02]  /*7110*/  CS2R R52, SRZ ;  /* 0x0000000000347805 */ /* 0x000fc4000001ff00 */
[----:B------:R-:W-:Y:S01]  /*7120*/  MOV R55, RZ ;  /* 0x000000ff00377202 */ /* 0x000fe20000000f00 */
[----:B------:R-:W-:Y:S01]  /*7130*/  FFMA.FTZ R2, R69, R36, R2 ;  /* 0x0000002445027223 */ /* 0x000fe20000010002 */
[----:B------:R-:W-:Y:S02]  /*7140*/  MOV R49, RZ ;  /* 0x000000ff00317202 */ /* 0x000fe40000000f00 */
[----:B------:R-:W-:Y:S02]  /*7150*/  CS2R R46, SRZ ;  /* 0x00000000002e7805 */ /* 0x000fe4000001ff00 */
[----:B------:R-:W-:Y:S01]  /*7160*/  MOV R43, RZ ;  /* 0x000000ff002b7202 */ /* 0x000fe20000000f00 */
[----:B------:R-:W-:Y:S01]  /*7170*/  FFMA.FTZ R3, R67, R34, R2 ;  /* 0x0000002243037223 */ /* 0x000fe20000010002 */
[----:B------:R-:W-:Y:S02]  /*7180*/  CS2R R40, SRZ ;  /* 0x0000000000287805 */ /* 0x000fe4000001ff00 */
[----:B------:R-:W-:Y:S01]  /*7190*/  MOV R37, RZ ;  /* 0x000000ff00257202 */ /* 0x000fe20000000f00 */
[----:B------:R-:W-:-:S02]  /*71a0*/  IMAD.MOV.U32 R35, RZ, RZ, RZ ;  /* 0x000000ffff237224 */ /* 0x000fc400078e00ff */
        /* <DEDUP_REMOVED lines=48> */
.L_x_4465:
[----:B0-----:R-:W-:Y:S01]  /*74b0*/  MOV R5, UR44 ;  /* 0x0000002c00057c02 */ /* 0x001fe20008000f00 */
[----:B-1----:R-:W-:Y:S01]  /*74c0*/  HFMA2 R3, -RZ, RZ, 0, 0 ;  /* 0x00000000ff037431 */ /* 0x002fe200000001ff */
[----:B------:R-:W-:Y:S02]  /*74d0*/  MOV R2, R142 ;  /* 0x0000008e00027202 */ /* 0x000fe40000000f00 */
[----:B------:R-:W-:Y:S02]  /*74e0*/  MOV R7, UR45 ;  /* 0x0000002d00077c02 */ /* 0x000fe40008000f00 */
[----:B------:R-:W-:Y:S01]  /*74f0*/  LOP3.LUT P6, RZ, R199, 0x4, RZ, 0xc0, !PT ;  /* 0x00000004c7ff7812 */ /* 0x000fe200078cc0ff */
[----:B------:R-:W-:Y:S01]  /*7500*/  IMAD.WIDE.U32 R2, R5, UR6, R2 ;  /* 0x0000000605027c25 */ /* 0x000fe2000f8e0002 */
[----:B------:R-:W-:Y:S02]  /*7510*/  ISETP.GE.AND P2, PT, R138, UR35, PT ;  /* 0x000000238a007c0c */ /* 0x000fe4000bf46270 */
[----:B------:R-:W-:Y:S01]  /*7520*/  ISETP.GE.AND P0, PT, R139, UR35, PT ;  /* 0x000000238b007c0c */ /* 0x000fe2000bf06270 */
[----:B------:R-:W-:Y:S01]  /*7530*/  IMAD R3, R7, UR6, R3 ;  /* 0x0000000607037c24 */ /* 0x000fe2000f8e0203 */
[----:B------:R-:W-:-:S02]  /*7540*/  LEA R4, P3, R2, UR25, 0x1 ;  /* 0x0000001902047c11 */ /* 0x000fc4000f8608ff */
[----:B------:R-:W-:Y:S02]  /*7550*/  ISETP.GE.AND P4, PT, R136, UR35, PT ;  /* 0x0000002388007c0c */ /* 0x000fe4000bf86270 */
[----:B------:R-:W-:Y:S02]  /*7560*/  LEA.HI.X R5, R2, UR24, R3, 0x1, P3 ;  /* 0x0000001802057c11 */ /* 0x000fe400098f0c03 */
[----:B------:R-:W-:Y:S02]  /*7570*/  ISETP.GE.AND P3, PT, R137, UR35, PT ;  /* 0x0000002389007c0c */ /* 0x000fe4000bf66270 */
[----:B------:R-:W-:Y:S01]  /*7580*/  ISETP.GE.AND P5, PT, R135, UR35, PT ;  /* 0x0000002387007c0c */ /* 0x000fe2000bfa6270 */
[----:B------:R-:W5:Y:S04]  /*7590*/  @!P6 LDG.E.U16 R10, desc[UR32][R4.64] ;  /* 0x00000020040ae981 */ /* 0x000f68000c1e1500 */
[----:B------:R-:W2:Y:S04]  /*75a0*/  @!P2 LDG.E.U16 R2, desc[UR32][R4.64+0x80] ;  /* 0x000080200402a981 */ /* 0x000ea8000c1e1500 */
[----:B------:R-:W3:Y:S04]  /*75b0*/  @!P0 LDG.E.U16 R3, desc[UR32][R4.64+0x40] ;  /* 0x0000402004038981 */ /* 0x000ee8000c1e1500 */
[----:B----4-:R-:W4:Y:S04]  /*75c0*/  @!P3 LDG.E.U16 R7, desc[UR32][R4.64+0xc0] ;  /* 0x0000c0200407b981 */ /* 0x010f28000c1e1500 */
[----:B------:R-:W4:Y:S04]  /*75d0*/  @!P4 LDG.E.U16 R11, desc[UR32][R4.64+0x100] ;  /* 0x00010020040bc981 */ /* 0x000f28000c1e1500 */
[----:B------:R-:W4:Y:S01]  /*75e0*/  @!P5 LDG.E.U16 R149, desc[UR32][R4.64+0x140] ;  /* 0x000140200495d981 */ /* 0x000f22000c1e1500 */
[----:B------:R-:W-:-:S02]  /*75f0*/  MOV R6, RZ ;  /* 0x000000ff00067202 */ /* 0x000fc40000000f00 */
[----:B------:R-:W-:Y:S02]  /*7600*/  MOV R150, RZ ;  /* 0x000000ff00967202 */ /* 0x000fe40000000f00 */
[----:B-----5:R-:W-:Y:S01]  /*7610*/  @!P6 PRMT R6, R10, 0x5410, RZ ;  /* 0x000054100a06e816 */ /* 0x020fe200000000ff */
[----:B------:R-:W-:Y:S01]  /*7620*/  HFMA2 R10, -RZ, RZ, 0, 0 ;  /* 0x00000000ff0a7431 */ /* 0x000fe200000001ff */
[----:B--2---:R-:W-:Y:S02]  /*7630*/  @!P2 PRMT R10, R2, 0x5410, RZ ;  /* 0x00005410020aa816 */ /* 0x004fe400000000ff */
[----:B---3--:R-:W-:Y:S02]  /*7640*/  @!P0 PRMT R6, R6, 0x5410, R3 ;  /* 0x0000541006068816 */ /* 0x008fe40000000003 */
[----:B------:R-:W-:Y:S02]  /*7650*/  ISETP.GE.AND P0, PT, R134, UR35, PT ;  /* 0x0000002386007c0c */ /* 0x000fe4000bf06270 */
[----:B----4-:R-:W-:-:S02]  /*7660*/  @!P3 PRMT R10, R10, 0x5410, R7 ;  /* 0x000054100a0ab816 */ /* 0x010fc40000000007 */
[----:B------:R-:W-:Y:S02]  /*7670*/  ISETP.GE.AND P3, PT, R132, UR35, PT ;  /* 0x0000002384007c0c */ /* 0x000fe4000bf66270 */
[----:B------:R-:W-:Y:S02]  /*7680*/  ISETP.GE.AND P2, PT, R133, UR35, PT ;  /* 0x0000002385007c0c */ /* 0x000fe4000bf46270 */
[----:B------:R-:W-:Y:S02]  /*7690*/  @!P4 PRMT R150, R11, 0x5410, RZ ;  /* 0x000054100b96c816 */ /* 0x000fe400000000ff */
[----:B------:R-:W-:Y:S02]  /*76a0*/  ISETP.GE.AND P4, PT, R131, UR35, PT ;  /* 0x0000002383007c0c */ /* 0x000fe4000bf86270 */
[----:B------:R-:W-:Y:S01]  /*76b0*/  @!P5 PRMT R150, R150, 0x5410, R149 ;  /* 0x000054109696d816 */ /* 0x000fe20000000095 */
[----:B------:R-:W2:Y:S01]  /*76c0*/  @!P0 LDG.E.U16 R148, desc[UR32][R4.64+0x180] ;  /* 0x0001802004948981 */ /* 0x000ea2000c1e1500 */
[----:B------:R-:W-:-:S03]  /*76d0*/  ISETP.GE.AND P5, PT, R130, UR35, PT ;  /* 0x0000002382007c0c */ /* 0x000fc6000bfa6270 */
[----:B------:R-:W3:Y:S04]  /*76e0*/  @!P3 LDG.E.U16 R2, desc[UR32][R4.64+0x200] ;  /* 0x000200200402b981 */ /* 0x000ee8000c1e1500 */
[----:B------:R-:W4:Y:S04]  /*76f0*/  @!P2 LDG.E.U16 R3, desc[UR32][R4.64+0x1c0] ;  /* 0x0001c0200403a981 */ /* 0x000f28000c1e1500 */
[----:B------:R-:W5:Y:S04]  /*7700*/  @!P4 LDG.E.U16 R7, desc[UR32][R4.64+0x240] ;  /* 0x000240200407c981 */ /* 0x000f68000c1e1500 */
[----:B------:R-:W5:Y:S01]  /*7710*/  @!P5 LDG.E.U16 R11, desc[UR32][R4.64+0x280] ;  /* 0x00028020040bd981 */ /* 0x000f62000c1e1500 */
[----:B------:R-:W-:Y:S01]  /*7720*/  HFMA2 R152, -RZ, RZ, 0, 0 ;  /* 0x00000000ff987431 */ /* 0x000fe200000001ff */
[----:B------:R-:W-:Y:S01]  /*7730*/  MOV R154, RZ ;  /* 0x000000ff009a7202 */ /* 0x000fe20000000f00 */
[----:B------:R-:W-:Y:S01]  /*7740*/  HFMA2 R156, -RZ, RZ, 0, 0 ;  /* 0x00000000ff9c7431 */ /* 0x000fe200000001ff */
[----:B--2---:R-:W-:-:S02]  /*7750*/  @!P0 PRMT R152, R148, 0x5410, RZ ;  /* 0x0000541094988816 */ /* 0x004fc400000000ff */
[----:B---3--:R-:W-:Y:S02]  /*7760*/  @!P3 PRMT R154, R2, 0x5410, RZ ;  /* 0x00005410029ab816 */ /* 0x008fe400000000ff */
[----:B----4-:R-:W-:Y:S02]  /*7770*/  @!P2 PRMT R152, R152, 0x5410, R3 ;  /* 0x000054109898a816 */ /* 0x010fe40000000003 */
[----:B------:R-:W-:Y:S02]  /*7780*/  ISETP.GE.AND P2, PT, R128, UR35, PT ;  /* 0x0000002380007c0c */ /* 0x000fe4000bf46270 */
[----:B-----5:R-:W-:Y:S02]  /*7790*/  @!P4 PRMT R154, R154, 0x5410, R7 ;  /* 0x000054109a9ac816 */ /* 0x020fe40000000007 */
[----:B------:R-:W-:Y:S02]  /*77a0*/  ISETP.GE.AND P0, PT, R129, UR35, PT ;  /* 0x0000002381007c0c */ /* 0x000fe4000bf06270 */
[----:B------:R-:W-:-:S02]  /*77b0*/  ISETP.GE.AND P4, PT, R126, UR35, PT ;  /* 0x000000237e007c0c */ /* 0x000fc4000bf86270 */
        /* <DEDUP_REMOVED lines=15> */
[----:B------:R-:W-:-:S05]  /*78b0*/  IMAD.U32 R3, RZ, RZ, UR8 ;  /* 0x00000008ff037e24 */ /* 0x000fca000f8e00ff */
[----:B------:R1:W5:Y:S01]  /*78c0*/  LDG.E R148, desc[UR32][R2.64] ;  /* 0x0000002002947981 */ /* 0x000362000c1e1900 */
[----:B------:R-:W-:Y:S01]  /*78d0*/  UMOV UR8, UR16 ;  /* 0x0000001000087c82 */ /* 0x000fe20008000000 */
[----:B------:R-:W-:Y:S01]  /*78e0*/  UMOV UR9, UR21 ;  /* 0x0000001500097c82 */ /* 0x000fe20008000000 */
[----:B0-----:R-:W-:Y:S01]  /*78f0*/  PRMT R5, R10, 0x7632, R5 ;  /* 0x000076320a057816 */ /* 0x001fe20000000005 */
[----:B------:R-:W-:Y:S01]  /*7900*/  UIMAD.WIDE.U32 UR8, UR6, UR40, UR8 ;  /* 0x00000028060872a5 */ /* 0x000fe2000f8e0008 */
[----:B------:R-:W-:Y:S01]  /*7910*/  HFMA2 R4, -RZ, RZ, 0, 0 ;  /* 0x00000000ff047431 */ /* 0x000fe200000001ff */
[----:B------:R0:W-:Y:S01]  /*7920*/  STS.U16 [R123], R6 ;  /* 0x000000067b007388 */ /* 0x0001e20000000400 */
[----:B-1----:R-:W-:Y:S02]  /*7930*/  PRMT R3, R6, 0x7632, R3 ;  /* 0x0000763206037816 */ /* 0x002fe40000000003 */
[----:B------:R-:W-:Y:S01]  /*7940*/  PRMT R155, R150, 0x7632, R155 ;  /* 0x00007632969b7816 */ /* 0x000fe2000000009b */
[----:B------:R-:W-:Y:S01]  /*7950*/  UIMAD UR9, UR6, UR41, UR9 ;  /* 0x00000029060972a4 */ /* 0x000fe2000f8e0209 */
[----:B------:R-:W-:Y:S01]  /*7960*/  PRMT R157, R152, 0x7632, R157 ;  /* 0x00007632989d7816 */ /* 0x000fe2000000009d */
[----:B------:R1:W-:Y:S01]  /*7970*/  STS.U16 [R122+0x40], R3 ;  /* 0x000040037a007388 */ /* 0x0003e20000000400 */
[----:B0-----:R-:W-:Y:S01]  /*7980*/  MOV R6, RZ ;  /* 0x000000ff00067202 */ /* 0x001fe20000000f00 */
[----:B------:R-:W-:-:S02]  /*7990*/  ULEA UR30, UP0, UR8, UR42, 0x2 ;  /* 0x0000002a081e7291 */ /* 0x000fc4000f8010ff */
[----:B------:R-:W-:Y:S01]  /*79a0*/  STS.U16 [R121+0x80], R10 ;  /* 0x0000800a79007388 */ /* 0x000fe20000000400 */
[----:B------:R-:W-:-:S03]  /*79b0*/  PRMT R158, R154, 0x7632, R158 ;  /* 0x000076329a9e7816 */ /* 0x000fc6000000009e */
[----:B------:R-:W-:Y:S01]  /*79c0*/  STS.U16 [R120+0xc0], R5 ;  /* 0x0000c00578007388 */ /* 0x000fe20000000400 */
[----:B------:R-:W-:-:S03]  /*79d0*/  ULEA.HI.X UR8, UR8, UR43, UR9, 0x2, UP0 ;  /* 0x0000002b08087291 */ /* 0x000fc600080f1409 */
[----:B------:R-:W-:Y:S04]  /*79e0*/  STS.U16 [R119+0x100], R150 ;  /* 0x0001009677007388 */ /* 0x000fe80000000400 */
[----:B------:R-:W-:Y:S04]  /*79f0*/  STS.U16 [R118+0x140], R155 ;  /* 0x0001409b76007388 */ /* 0x000fe80000000400 */
        /* <DEDUP_REMOVED lines=8> */
[----:B-1----:R-:W-:-:S02]  /*7a80*/  PRMT R3, R156, 0x7632, R3 ;  /* 0x000076329c037816 */ /* 0x002fc40000000003 */
        /* <DEDUP_REMOVED lines=32> */
[----:B------:R-:W-:Y:S01]  /*7c90*/  ULEA UR9, UR7, UR6, 0x8 ;  /* 0x0000000607097291 */ /* 0x000fe2000f8e40ff */
[C---:B------:R-:W-:Y:S01]  /*7ca0*/  FMUL.FTZ R169, R5.reuse, R90 ;  /* 0x0000005a05a97220 */ /* 0x040fe20000410000 */
[C---:B------:R-:W-:Y:S01]  /*7cb0*/  FMUL.FTZ R170, R5.reuse, R89 ;  /* 0x0000005905aa7220 */ /* 0x040fe20000410000 */
        /* <DEDUP_REMOVED lines=81> */
.L_x_4422:
[----:B------:R-:W-:-:S06]  /*81d0*/  LEA R197, R144, UR30, 0x2 ;  /* 0x0000001e90c57c11 */ /* 0x000fcc000f8e10ff */
[----:B------:R-:W0:Y:S02]  /*81e0*/  LDS R197, [R197+0x2514] ;  /* 0x00251400c5c57984 */ /* 0x000e240000000800 */
.L_x_4423:
[----:B------:R-:W-:Y:S05]  /*81f0*/  BSYNC.RECONVERGENT B0 ;  /* 0x0000000000007941 */ /* 0x000fea0003800200 */
.L_x_4421:
[----:B------:R-:W2:Y:S01]  /*8200*/  @P1 LDC R3, c[0x0][0x38c] ;  /* 0x0000e300ff031b82 */ /* 0x000ea20000000800 */
[----:B------:R-:W-:Y:S01]  /*8210*/  MOV R2, UR18 ;  /* 0x0000001200027c02 */ /* 0x000fe20008000f00 */
[----:B------:R-:W-:-:S03]  /*8220*/  HFMA2 R5, -RZ, RZ, 0, 4.76837158203125e-07 ;  /* 0x00000008ff057431 */ /* 0x000fc600000001ff */
        /* <DEDUP_REMOVED lines=9> */
[----:B------:R-:W-:Y:S01]  /*82c0*/  MOV R2, 0x3f800000 ;  /* 0x3f80000000027802 */ /* 0x000fe20000000f00 */
[----:B------:R-:W-:-:S02]  /*82d0*/  HFMA2 R3, -RZ, RZ, 0, 0 ;  /* 0x00000000ff037431 */ /* 0x000fc400000001ff */
[----:B------:R-:W-:-:S04]  /*82e0*/  @P1 IMAD.WIDE R4, R4, R5, UR4 ;  /* 0x0000000404041e25 */ /* 0x000fc8000f8e0205 */
        /* <DEDUP_REMOVED lines=53> */
[----:B------:R-:W-:-:S04]  /*8640*/  FMUL.FTZ R5, R211, R4 ;  /* 0x00000004d3057220 */ /* 0x000fc80000410000 */
[----:B------:R-:W-:Y:S01]  /*8650*/  FMUL.FTZ R4, R210, R5 ;  /* 0x00000005d2047220 */ /* 0x000fe20000410000 */
[----:B------:R-:W-:-:S03]  /*8660*/  @P2 LOP3.LUT R199, R199, 0x2, RZ, 0xfc, !PT ;  /* 0x00000002c7c72812 */ /* 0x000fc600078efcff */
        /* <DEDUP_REMOVED lines=41> */
.L_x_4483:
[----:B------:R-:W-:Y:S01]  /*8900*/  ISETP.GE.AND P2, PT, R124, 0x10, PT ;  /* 0x000000107c00780c */ /* 0x000fe20003f46270 */
[----:B----4-:R-:W-:Y:S01]  /*8910*/  FFMA.FTZ R4, R214, R4, R5 ;  /* 0x00000004d6047223 */ /* 0x010fe20000010005 */
[----:B------:R-:W-:-:S04]  /*8920*/  UMOV UR8, 0xffffffff ;  /* 0xffffffff00087882 */ /* 0x000fc80000000000 */
[----:B------:R-:W-:-:S07]  /*8930*/  FSEL R220, R5, R4, !P2 ;  /* 0x0000000405dc7208 */ /* 0x000fce0005000000 */
[----:B--23--:R-:W-:Y:S01]  /*8940*/  @P2 FMUL.FTZ R214, R214, R225 ;  /* 0x000000e1d6d62220 */ /* 0x00cfe20000410000 */
[----:B------:R-:W-:Y:S06]  /*8950*/  BRA.DIV UR8, `(.L_x_4426) ;  /* 0x0000004a08e87947 */ /* 0x000fec000b800000 */
.L_x_4486:
[----:B------:R-:W-:-:S03]  /*8960*/  UMOV UR8, 0xffffffff ;  /* 0xffffffff00087882 */ /* 0x000fc60000000000 */
[----:B------:R-:W-:Y:S05]  /*8970*/  BRA.DIV UR8, `(.L_x_4427) ;  /* 0x0000004e08087947 */ /* 0x000fea000b800000 */
.L_x_4489:
[----:B------:R-:W-:-:S03]  /*8980*/  UMOV UR8, 0xffffffff ;  /* 0xffffffff00087882 */ /* 0x000fc60000000000 */
[----:B------:R-:W-:Y:S05]  /*8990*/  BRA.DIV UR8, `(.L_x_4428) ;  /* 0x0000004e08287947 */ /* 0x000fea000b800000 */
[----:B------:R-:W2:Y:S04]  /*89a0*/  SHFL.UP PT, R214, R214, 0x1, RZ ;  /* 0x04200000d6d67989 */ /* 0x000ea800000e00ff */
[----:B------:R3:W4:Y:S04]  /*89b0*/  SHFL.UP PT, R225, R220, 0x1, RZ ;  /* 0x04200000dce17989 */ /* 0x00072800000e00ff */
[----:B-----5:R3:W0:Y:S04]  /*89c0*/  SHFL.IDX PT, R4, R2, RZ, 0x1f ;  /* 0x00001fff02047589 */ /* 0x02062800000e0000 */
[----:B------:R3:W0:Y:S02]  /*89d0*/  SHFL.IDX PT, R5, R3, RZ, 0x1f ;  /* 0x00001fff03057589 */ /* 0x00062400000e0000 */
.L_x_4495:
[----:B------:R-:W5:Y:S01]  /*89e0*/  LDS.64 R6, [R11+0x1900] ;  /* 0x001900000b067984 */ /* 0x000f620000000a00 */
[C---:B0-2-4-:R-:W-:Y:S01]  /*89f0*/  @P0 FFMA.FTZ R5, R214.reuse, R5, R225 ;  /* 0x00000005d6050223 */ /* 0x055fe200000100e1 */
[----:B------:R-:W-:-:S03]  /*8a00*/  @P0 FMUL.FTZ R4, R214, R4 ;  /* 0x00000004d6040220 */ /* 0x000fc60000410000 */
[-C--:B-----5:R-:W-:Y:S01]  /*8a10*/  FFMA.FTZ R7, R5, R6.reuse, R7 ;  /* 0x0000000605077223 */ /* 0x0a0fe20000010007 */
[----:B------:R-:W-:-:S05]  /*8a20*/  FMUL.FTZ R6, R4, R6 ;  /* 0x0000000604067220 */ /* 0x000fca0000410000 */
[----:B------:R4:W-:Y:S02]  /*8a30*/  STS.128 [R11+0x1900], R4 ;  /* 0x001900040b007388 */ /* 0x0009e40000000c00 */
.L_x_4424:
[----:B------:R-:W-:Y:S05]  /*8a40*/  WARPSYNC.ALL ;  /* 0x0000000000007948 */ /* 0x000fea0003800000 */
[----:B------:R-:W-:Y:S01]  /*8a50*/  FMUL.FTZ R227, R164, R191 ;  /* 0x000000bfa4e37220 */ /* 0x000fe20000410000 */
[----:B----4-:R-:W-:Y:S01]  /*8a60*/  FMUL.FTZ R7, R150, R213 ;  /* 0x000000d596077220 */ /* 0x010fe20000410000 */
[----:B------:R-:W-:Y:S01]  /*8a70*/  FMUL.FTZ R228, R149, R198 ;  /* 0x000000c695e47220 */ /* 0x000fe20000410000 */
[----:B------:R-:W-:Y:S01]  /*8a80*/  FMUL.FTZ R226, R163, R194 ;  /* 0x000000c2a3e27220 */ /* 0x000fe20000410000 */
[----:B------:R-:W-:Y:S01]  /*8a90*/  FMUL.FTZ R225, R162, R189 ;  /* 0x000000bda2e17220 */ /* 0x000fe20000410000 */
[----:B------:R-:W-:Y:S01]  /*8aa0*/  FMUL.FTZ R237, R161, R188 ;  /* 0x000000bca1ed7220 */ /* 0x000fe20000410000 */
[----:B------:R-:W-:Y:S01]  /*8ab0*/  BAR.SYNC.DEFER_BLOCKING 0x0 ;  /* 0x0000000000007b1d */ /* 0x000fe20000010000 */
[C---:B01-3-5:R-:W-:Y:S01]  /*8ac0*/  FMUL.FTZ R2, R208.reuse, R197 ;  /* 0x000000c5d0027220 */ /* 0x06bfe20000410000 */
[----:B------:R-:W-:Y:S01]  /*8ad0*/  FFMA.FTZ R3, R208, R202, R203 ;  /* 0x000000cad0037223 */ /* 0x000fe200000100cb */
[----:B------:R-:W-:Y:S01]  /*8ae0*/  UISETP.GE.AND UP0, UPT, UR18, UR50, UPT ;  /* 0x000000321200728c */ /* 0x000fe2000bf06270 */
[----:B------:R-:W-:Y:S01]  /*8af0*/  ISETP.GT.U32.AND P2, PT, R144, 0x1f, PT ;  /* 0x0000001f9000780c */ /* 0x000fe20003f44070 */
[C---:B--2---:R-:W-:Y:S01]  /*8b00*/  FMUL.FTZ R5, R209.reuse, R2 ;  /* 0x00000002d1057220 */ /* 0x044fe20000410000 */
        /* <DEDUP_REMOVED lines=34> */
[----:B------:R-:W-:-:S03]  /*8d30*/  IMAD.MOV.U32 R10, RZ, RZ, 0x3f800000 ;  /* 0x3f800000ff0a7424 */ /* 0x000fc600078e00ff */
        /* <DEDUP_REMOVED lines=70> */
.L_x_4512:
        /* <DEDUP_REMOVED lines=10> */
.L_x_4429:
[----:B------:R-:W-:Y:S05]  /*9240*/  WARPSYNC.ALL ;  /* 0x0000000000007948 */ /* 0x000fea0003800000 */
[----:B------:R-:W-:Y:S01]  /*9250*/  ISETP.NE.AND P5, PT, R144, RZ, PT ;  /* 0x000000ff9000720c */ /* 0x000fe20003fa5270 */
[----:B0-----:R-:W-:Y:S01]  /*9260*/  FMUL.FTZ R6, R42, R87 ;  /* 0x000000572a067220 */ /* 0x001fe20000410000 */
[----:B------:R-:W-:Y:S01]  /*9270*/  IADD3 R3, PT, PT, R144, 0x200, RZ ;  /* 0x0000020090037810 */ /* 0x000fe20007ffe0ff */
[----:B------:R-:W-:Y:S01]  /*9280*/  BAR.SYNC.DEFER_BLOCKING 0x0 ;  /* 0x0000000000007b1d */ /* 0x000fe20000010000 */
[----:B------:R-:W-:Y:S01]  /*9290*/  FFMA.FTZ R7, R0, R229, RZ ;  /* 0x000000e500077223 */ /* 0x000fe200000100ff */
[----:B------:R-:W-:Y:S01]  /*92a0*/  MOV R4, R144 ;  /* 0x0000009000047202 */ /* 0x000fe20000000f00 */
[----:B------:R-:W-:Y:S01]  /*92b0*/  FFMA.FTZ R194, R163, -R194, R226 ;  /* 0x800000c2a3c27223 */ /* 0x000fe200000100e2 */
[----:B------:R-:W-:Y:S01]  /*92c0*/  FFMA.FTZ R189, R162, -R189, R225 ;  /* 0x800000bda2bd7223 */ /* 0x000fe200000100e1 */
[----:B------:R-:W-:Y:S01]  /*92d0*/  USHF.R.S32.HI UR8, URZ, 0x1f, UR13 ;  /* 0x0000001fff087899 */ /* 0x000fe2000801140d */
[----:B------:R-:W-:Y:S01]  /*92e0*/  FFMA.FTZ R188, R161, -R188, R224 ;  /* 0x800000bca1bc7223 */ /* 0x000fe200000100e0 */
[----:B------:R-:W-:Y:S01]  /*92f0*/  FFMA.FTZ R184, R159, -R184, R222 ;  /* 0x800000b89fb87223 */ /* 0x000fe200000100de */
[----:B------:R-:W-:Y:S01]  /*9300*/  FFMA.FTZ R2, R150, -R213, R229 ;  /* 0x800000d596027223 */ /* 0x000fe200000100e5 */
[----:B------:R-:W-:Y:S01]  /*9310*/  UIMAD UR8, UR8, UR38, URZ ;  /* 0x00000026080872a4 */ /* 0x000fe2000f8e02ff */
[----:B------:R-:W-:Y:S01]  /*9320*/  FFMA.FTZ R198, R149, -R198, R228 ;  /* 0x800000c695c67223 */ /* 0x000fe200000100e4 */
[----:B------:R-:W-:Y:S01]  /*9330*/  VOTEU.ALL UP0, P5 ;  /* 0x0000000000ff7886 */ /* 0x000fe20002800000 */
[----:B------:R-:W-:Y:S01]  /*9340*/  FFMA.FTZ R191, R164, -R191, R227 ;  /* 0x800000bfa4bf7223 */ /* 0x000fe200000100e3 */
[----:B------:R-:W-:Y:S01]  /*9350*/  UIMAD UR8, UR13, UR39, UR8 ;  /* 0x000000270d0872a4 */ /* 0x000fe2000f8e0208 */
[----:B------:R-:W-:Y:S01]  /*9360*/  FFMA.FTZ R173, R156, -R173, R215 ;  /* 0x800000ad9cad7223 */ /* 0x000fe200000100d7 */
[----:B------:R-:W-:Y:S01]  /*9370*/  FFMA.FTZ R181, R158, -R181, R221 ;  /* 0x800000b59eb57223 */ /* 0x000fe200000100dd */
[----:B------:R-:W-:Y:S01]  /*9380*/  FFMA.FTZ R176, R157, -R176, R214 ;  /* 0x800000b09db07223 */ /* 0x000fe200000100d6 */
[----:B------:R-:W-:Y:S01]  /*9390*/  FFMA.FTZ R171, R154, -R171, R219 ;  /* 0x800000ab9aab7223 */ /* 0x000fe200000100db */
[----:B------:R-:W-:Y:S01]  /*93a0*/  FFMA.FTZ R174, R155, -R174, R220 ;  /* 0x800000ae9bae7223 */ /* 0x000fe200000100dc */
[----:B------:R-:W-:Y:S01]  /*93b0*/  FFMA.FTZ R172, R153, -R172, R218 ;  /* 0x800000ac99ac7223 */ /* 0x000fe200000100da */
[----:B------:R-:W-:Y:S01]  /*93c0*/  FFMA.FTZ R166, R151, -R166, R216 ;  /* 0x800000a697a67223 */ /* 0x000fe200000100d8 */
[----:B------:R-:W-:Y:S01]  /*93d0*/  FFMA.FTZ R165, R152, -R165, R217 ;  /* 0x800000a598a57223 */ /* 0x000fe200000100d9 */
[----:B------:R-:W-:Y:S01]  /*93e0*/  BSSY.RECONVERGENT B0, `(.L_x_4431) ;  /* 0x000008d000007945 */ /* 0x000fe20003800200 */
[----:B------:R-:W0:Y:S02]  /*93f0*/  LDS R5, [R141+0x1b14] ;  /* 0x001b14008d057984 */ /* 0x000e240000000800 */
[----:B0-----:R-:W-:Y:S01]  /*9400*/  FFMA.FTZ R202, R5, R197, R202 ;  /* 0x000000c505ca7223 */ /* 0x001fe200000100ca */
[----:B------:R-:W-:-:S03]  /*9410*/  HFMA2 R5, -RZ, RZ, 0, 0 ;  /* 0x00000000ff057431 */ /* 0x000fc600000001ff */
[----:B------:R-:W-:Y:S01]  /*9420*/  FFMA.FTZ R203, R208, R202, R203 ;  /* 0x000000cad0cb7223 */ /* 0x000fe200000100cb */
[----:B------:R-:W-:Y:S01]  /*9430*/  FFMA.FTZ R208, R72, R228, R7 ;  /* 0x000000e448d07223 */ /* 0x000fe20000010007 */
[----:B------:R-:W-:-:S04]  /*9440*/  IMAD.WIDE.U32 R4, R8, UR34, R4 ;  /* 0x0000002208047c25 */ /* 0x000fc8000f8e0004 */
[----:B------:R-:W-:Y:S01]  /*9450*/  FFMA.FTZ R204, R209, R203, R204 ;  /* 0x000000cbd1cc7223 */ /* 0x000fe200000100cc */
[----:B------:R-:W-:Y:S01]  /*9460*/  FFMA.FTZ R7, R75, R227, R208 ;  /* 0x000000e34b077223 */ /* 0x000fe200000100d0 */
[----:B------:R-:W-:Y:S02]  /*9470*/  IMAD R5, R9, UR34, R5 ;  /* 0x0000002209057c24 */ /* 0x000fe4000f8e0205 */
[----:B------:R-:W-:Y:S01]  /*9480*/  FFMA.FTZ R205, R210, R204, R205 ;  /* 0x000000ccd2cd7223 */ /* 0x000fe200000100cd */
[----:B------:R-:W-:Y:S01]  /*9490*/  FFMA.FTZ R226, R70, R226, R7 ;  /* 0x000000e246e27223 */ /* 0x000fe20000010007 */
[----:B------:R-:W-:Y:S02]  /*94a0*/  MOV R7, UR38 ;  /* 0x0000002600077c02 */ /* 0x000fe40008000f00 */
[----:B------:R-:W-:Y:S01]  /*94b0*/  FFMA.FTZ R206, R211, R205, R206 ;  /* 0x000000cdd3ce7223 */ /* 0x000fe200000100ce */
[----:B------:R-:W-:Y:S02]  /*94c0*/  FFMA.FTZ R225, R73, R225, R226 ;  /* 0x000000e149e17223 */ /* 0x000fe400000100e2 */
[----:B------:R-:W-:-:S04]  /*94d0*/  IMAD.WIDE.U32 R4, R7, UR13, R4 ;  /* 0x0000000d07047c25 */ /* 0x000fc8000f8e0004 */
[----:B------:R-:W-:Y:S01]  /*94e0*/  FFMA.FTZ R207, R212, R206, R207 ;  /* 0x000000ced4cf7223 */ /* 0x000fe200000100cf */
[----:B------:R-:W-:Y:S01]  /*94f0*/  FFMA.FTZ R224, R68, R224, R225 ;  /* 0x000000e044e07223 */ /* 0x000fe200000100e1 */
[----:B------:R-:W-:Y:S02]  /*9500*/  MOV R7, UR36 ;  /* 0x0000002400077c02 */ /* 0x000fe40008000f00 */
[----:B------:R-:W-:Y:S01]  /*9510*/  FFMA.FTZ R200, R200, R207, R195 ;  /* 0x000000cfc8c87223 */ /* 0x000fe200000100c3 */
[----:B------:R-:W-:Y:S02]  /*9520*/  IADD3 R4, P0, PT, R4, UR29, RZ ;  /* 0x0000001d04047c10 */ /* 0x000fe4000ff1e0ff */
[----:B------:R-:W-:Y:S01]  /*9530*/  SHF.L.U32 R225, R144, 0x4, RZ ;  /* 0x0000000490e17819 */ /* 0x000fe200000006ff */
[----:B------:R-:W-:Y:S01]  /*9540*/  FFMA.FTZ R193, R196, R200, R193 ;  /* 0x000000c8c4c17223 */ /* 0x000fe200000100c1 */
[----:B------:R-:W-:Y:S01]  /*9550*/  IADD3.X R5, PT, PT, R5, UR8, RZ, P0, !PT ;  /* 0x0000000805057c10 */ /* 0x000fe200087fe4ff */
[----:B------:R-:W-:-:S02]  /*9560*/  @!UP0 ULEA UR8, UR6, UR30, 0x3 ;  /* 0x0000001e06088291 */ /* 0x000fc4000f8e18ff */
[----:B------:R-:W-:Y:S01]  /*9570*/  FFMA.FTZ R185, R190, R193, R185 ;  /* 0x000000c1beb97223 */ /* 0x000fe200000100b9 */
[----:B------:R-:W-:-:S04]  /*9580*/  IMAD.WIDE.U32 R4, R7, UR6, R4 ;  /* 0x0000000607047c25 */ /* 0x000fc8000f8e0004 */
[----:B------:R-:W-:Y:S02]  /*9590*/  FFMA.FTZ R187, R192, R185, R187 ;  /* 0x000000b9c0bb7223 */ /* 0x000fe400000100bb */
[----:B------:R0:W-:Y:S02]  /*95a0*/  @!P5 STS.64 [UR8+0x2610], R10 ;  /* 0x0026100aff00d988 */ /* 0x0001e40008000a08 */
[----:B------:R-:W-:-:S04]  /*95b0*/  FFMA.FTZ R183, R186, R187, R183 ;  /* 0x000000bbbab77223 */ /* 0x000fc800000100b7 */
[----:B------:R-:W-:Y:S01]  /*95c0*/  FFMA.FTZ R175, R180, R183, R175 ;  /* 0x000000b7b4af7223 */ /* 0x000fe200000100af */
[----:B------:R-:W-:Y:S01]  /*95d0*/  FFMA.FTZ R180, R160, -R6, R223 ;  /* 0x80000006a0b47223 */ /* 0x000fe200000100df */
[----:B------:R-:W-:Y:S02]  /*95e0*/  FFMA.FTZ R223, R71, R223, R224 ;  /* 0x000000df47df7223 */ /* 0x000fe400000100e0 */
[----:B------:R-:W-:Y:S01]  /*95f0*/  FFMA.FTZ R177, R182, R175, R177 ;  /* 0x000000afb6b17223 */ /* 0x000fe200000100b1 */
[----:B------:R-:W-:Y:S01]  /*9600*/  FMUL.FTZ R211, R175, R86 ;  /* 0x00000056afd37220 */ /* 0x000fe20000410000 */
[----:B------:R-:W-:Y:S01]  /*9610*/  FFMA.FTZ R222, R66, R222, R223 ;  /* 0x000000de42de7223 */ /* 0x000fe200000100df */
[----:B0-----:R-:W-:Y:S01]  /*9620*/  FMUL.FTZ R10, R185, R82 ;  /* 0x00000052b90a7220 */ /* 0x001fe20000410000 */
[----:B------:R-:W-:Y:S01]  /*9630*/  FFMA.FTZ R179, R179, R177, R178 ;  /* 0x000000b1b3b37223 */ /* 0x000fe200000100b2 */
[----:B------:R-:W-:Y:S01]  /*9640*/  FMUL.FTZ R11, R48, R211 ;  /* 0x000000d3300b7220 */ /* 0x000fe20000410000 */
[----:B------:R-:W-:-:S02]  /*9650*/  FFMA.FTZ R222, R69, R221, R222 ;  /* 0x000000dd45de7223 */ /* 0x000fc400000100de */
[----:B------:R-:W-:Y:S02]  /*9660*/  FFMA.FTZ R167, R170, R179, R167 ;  /* 0x000000b3aaa77223 */ /* 0x000fe400000100a7 */
[----:B------:R-:W-:Y:S02]  /*9670*/  FFMA.FTZ R7, R67, R214, R222 ;  /* 0x000000d643077223 */ /* 0x000fe400000100de */
[----:B------:R-:W-:Y:S01]  /*9680*/  FFMA.FTZ R169, R169, R167, R168 ;  /* 0x000000a7a9a97223 */ /* 0x000fe200000100a8 */
[----:B------:R-:W-:Y:S01]  /*9690*/  FMUL.FTZ R170, R167, R90 ;  /* 0x0000005aa7aa7220 */ /* 0x000fe20000410000 */
[----:B------:R-:W-:Y:S01]  /*96a0*/  FFMA.FTZ R178, R64, R215, R7 ;  /* 0x000000d740b27223 */ /* 0x000fe20000010007 */
[----:B------:R-:W-:Y:S01]  /*96b0*/  LEA.HI R7, R144, R225, RZ, 0x1f ;  /* 0x000000e190077211 */ /* 0x000fe200078ff8ff */
[----:B------:R-:W-:Y:S01]  /*96c0*/  FMUL.FTZ R6, R169, R92 ;  /* 0x0000005ca9067220 */ /* 0x000fe20000410000 */
[----:B------:R-:W-:Y:S01]  /*96d0*/  FMUL.FTZ R195, R57, R170 ;  /* 0x000000aa39c37220 */ /* 0x000fe20000410000 */
[----:B------:R-:W-:Y:S01]  /*96e0*/  FFMA.FTZ R223, R65, R220, R178 ;  /* 0x000000dc41df7223 */ /* 0x000fe200000100b2 */
[----:B------:R-:W-:Y:S01]  /*96f0*/  LEA R213, R7, UR30, 0x2 ;  /* 0x0000001e07d57c11 */ /* 0x000fe2000f8e10ff */
[-C--:B------:R-:W-:Y:S01]  /*9700*/  FFMA.FTZ R7, R2, R6.reuse, RZ ;  /* 0x0000000602077223 */ /* 0x080fe200000100ff */
[----:B------:R-:W-:Y:S01]  /*9710*/  FMUL.FTZ R168, R77, R6 ;  /* 0x000000064da87220 */ /* 0x000fe20000410000 */
[----:B------:R-:W-:Y:S01]  /*9720*/  FMUL.FTZ R6, R177, R88 ;  /* 0x00000058b1067220 */ /* 0x000fe20000410000 */
[----:B------:R-:W-:Y:S01]  /*9730*/  FMUL.FTZ R178, R183, R84 ;  /* 0x00000054b7b27220 */ /* 0x000fe20000410000 */
[----:B------:R-:W-:Y:S01]  /*9740*/  FFMA.FTZ R170, R198, R170, R7 ;  /* 0x000000aac6aa7223 */ /* 0x000fe20000010007 */
[----:B------:R-:W-:Y:S01]  /*9750*/  FMUL.FTZ R7, R179, R89 ;  /* 0x00000059b3077220 */ /* 0x000fe20000410000 */
[-C--:B------:R-:W-:Y:S01]  /*9760*/  FMUL.FTZ R209, R51, R6.reuse ;  /* 0x0000000633d17220 */ /* 0x080fe20000410000 */
[----:B------:R-:W-:Y:S01]  /*9770*/  FMUL.FTZ R215, R187, R87 ;  /* 0x00000057bbd77220 */ /* 0x000fe20000410000 */
[----:B------:R0:W-:Y:S01]  /*9780*/  STS [R213+0x850], R168 ;  /* 0x000850a8d5007388 */ /* 0x0001e20000000800 */
[-C--:B------:R-:W-:Y:S01]  /*9790*/  FMUL.FTZ R197, R54, R7.reuse ;  /* 0x0000000736c57220 */ /* 0x080fe20000410000 */
[----:B------:R-:W-:Y:S01]  /*97a0*/  FFMA.FTZ R7, R191, R7, R170 ;  /* 0x00000007bf077223 */ /* 0x000fe200000100aa */
[----:B------:R-:W-:Y:S01]  /*97b0*/  FMUL.FTZ R221, R42, R215 ;  /* 0x000000d72add7220 */ /* 0x000fe20000410000 */
[----:B------:R1:W-:Y:S01]  /*97c0*/  STS [R140+0x854], R195 ;  /* 0x000854c38c007388 */ /* 0x0003e20000000800 */
[----:B------:R-:W-:Y:S01]  /*97d0*/  LEA.HI R225, R225, R225, RZ, 0x1b ;  /* 0x000000e1e1e17211 */ /* 0x000fe200078fd8ff */
[----:B------:R-:W-:Y:S01]  /*97e0*/  FFMA.FTZ R6, R194, R6, R7 ;  /* 0x00000006c2067223 */ /* 0x000fe20000010007 */
[----:B------:R-:W-:Y:S01]  /*97f0*/  FMUL.FTZ R7, R39, R10 ;  /* 0x0000000a27077220 */ /* 0x000fe20000410000 */
[----:B------:R2:W-:Y:S01]  /*9800*/  STS [R140+0x858], R197 ;  /* 0x000858c58c007388 */ /* 0x0005e20000000800 */
[----:B------:R-:W-:Y:S01]  /*9810*/  FFMA.FTZ R182, R62, R219, R223 ;  /* 0x000000db3eb67223 */ /* 0x000fe200000100df */
[----:B------:R-:W-:Y:S01]  /*9820*/  FFMA.FTZ R211, R189, R211, R6 ;  /* 0x000000d3bdd37223 */ /* 0x000fe20000010006 */
[----:B0-----:R-:W-:Y:S01]  /*9830*/  FMUL.FTZ R213, R45, R178 ;  /* 0x000000b22dd57220 */ /* 0x001fe20000410000 */
[----:B------:R-:W-:Y:S01]  /*9840*/  STS [R140+0x85c], R209 ;  /* 0x00085cd18c007388 */ /* 0x000fe20000000800 */
[----:B------:R-:W-:Y:S01]  /*9850*/  FMUL.FTZ R168, R207, R78 ;  /* 0x0000004ecfa87220 */ /* 0x000fe20000410000 */
[----:B------:R-:W-:Y:S01]  /*9860*/  FFMA.FTZ R211, R188, R178, R211 ;  /* 0x000000b2bcd37223 */ /* 0x000fe200000100d3 */
[----:B-1----:R-:W-:Y:S01]  /*9870*/  FMUL.FTZ R195, R193, R80 ;  /* 0x00000050c1c37220 */ /* 0x002fe20000410000 */
[----:B------:R0:W-:Y:S01]  /*9880*/  STS [R140+0x860], R11 ;  /* 0x0008600b8c007388 */ /* 0x0001e20000000800 */
[----:B------:R-:W-:Y:S01]  /*9890*/  FMUL.FTZ R170, R205, R76 ;  /* 0x0000004ccdaa7220 */ /* 0x000fe20000410000 */
[----:B------:R-:W-:Y:S01]  /*98a0*/  FFMA.FTZ R211, R180, R215, R211 ;  /* 0x000000d7b4d37223 */ /* 0x000fe200000100d3 */
[----:B--2---:R-:W-:Y:S01]  /*98b0*/  FMUL.FTZ R197, R36, R195 ;  /* 0x000000c324c57220 */ /* 0x004fe20000410000 */
[----:B------:R1:W-:Y:S01]  /*98c0*/  STS [R140+0x864], R213 ;  /* 0x000864d58c007388 */ /* 0x0003e20000000800 */
[----:B------:R-:W-:Y:S01]  /*98d0*/  FMUL.FTZ R219, R206, R83 ;  /* 0x00000053cedb7220 */ /* 0x000fe20000410000 */
[----:B------:R-:W-:Y:S01]  /*98e0*/  FFMA.FTZ R10, R184, R10, R211 ;  /* 0x0000000ab80a7223 */ /* 0x000fe200000100d3 */
[----:B------:R-:W-:Y:S01]  /*98f0*/  FMUL.FTZ R178, R203, R74 ;  /* 0x0000004acbb27220 */ /* 0x000fe20000410000 */
[----:B------:R2:W-:Y:S01]  /*9900*/  STS [R140+0x868], R221 ;  /* 0x000868dd8c007388 */ /* 0x0005e20000000800 */
[----:B------:R-:W-:Y:S01]  /*9910*/  FMUL.FTZ R215, R32, R219 ;  /* 0x000000db20d77220 */ /* 0x000fe20000410000 */
[----:B0-----:R-:W-:Y:S01]  /*9920*/  FMUL.FTZ R11, R200, R85 ;  /* 0x00000055c80b7220 */ /* 0x001fe20000410000 */
[----:B------:R-:W-:-:S03]  /*9930*/  FFMA.FTZ R195, R181, R195, R10 ;  /* 0x000000c3b5c37223 */ /* 0x000fc6000001000a */
[-C--:B------:R-:W-:Y:S01]  /*9940*/  FMUL.FTZ R209, R34, R11.reuse ;  /* 0x0000000b22d17220 */ /* 0x080fe20000410000 */
[----:B------:R-:W-:Y:S01]  /*9950*/  FFMA.FTZ R6, R176, R11, R195 ;  /* 0x0000000bb0067223 */ /* 0x000fe200000100c3 */
[----:B-1----:R-:W-:Y:S01]  /*9960*/  FMUL.FTZ R213, R33, R168 ;  /* 0x000000a821d57220 */ /* 0x002fe20000410000 */
[----:B------:R-:W-:Y:S01]  /*9970*/  FMUL.FTZ R195, R29, R178 ;  /* 0x000000b21dc37220 */ /* 0x000fe20000410000 */
[----:B--2---:R-:W-:Y:S01]  /*9980*/  LEA R140, R225, UR30, 0x2 ;  /* 0x0000001ee18c7c11 */ /* 0x004fe2000f8e10ff */
[----:B------:R-:W-:Y:S01]  /*9990*/  FMUL.FTZ R221, R202, R79 ;  /* 0x0000004fcadd7220 */ /* 0x000fe20000410000 */
[----:B------:R-:W-:-:S03]  /*99a0*/  IADD3 R11, PT, PT, R144, 0x40, RZ ;  /* 0x00000040900b7810 */ /* 0x000fc60007ffe0ff */
[----:B------:R0:W-:Y:S01]  /*99b0*/  STS [R140+0x870], R197 ;  /* 0x000870c58c007388 */ /* 0x0001e20000000800 */
[----:B------:R-:W-:-:S03]  /*99c0*/  LEA.HI R11, R11, R144, RZ, 0x1b ;  /* 0x000000900b0b7211 */ /* 0x000fc600078fd8ff */
[----:B------:R1:W-:Y:S04]  /*99d0*/  STS [R140+0x86c], R7 ;  /* 0x00086c078c007388 */ /* 0x0003e80000000800 */
[----:B------:R2:W-:Y:S01]  /*99e0*/  STS [R140+0x874], R209 ;  /* 0x000874d18c007388 */ /* 0x0005e20000000800 */
[----:B0-----:R-:W-:-:S03]  /*99f0*/  FMUL.FTZ R197, R204, R81 ;  /* 0x00000051ccc57220 */ /* 0x001fc60000410000 */
[----:B------:R0:W-:Y:S01]  /*9a00*/  STS [R140+0x878], R213 ;  /* 0x000878d58c007388 */ /* 0x0001e20000000800 */
[----:B-1----:R-:W-:Y:S01]  /*9a10*/  FMUL.FTZ R7, R31, R170 ;  /* 0x000000aa1f077220 */ /* 0x002fe20000410000 */
[----:B------:R-:W-:Y:S02]  /*9a20*/  FMUL.FTZ R211, R30, R197 ;  /* 0x000000c51ed37220 */ /* 0x000fe40000410000 */
[----:B------:R1:W-:Y:S01]  /*9a30*/  STS [R140+0x87c], R215 ;  /* 0x00087cd78c007388 */ /* 0x0003e20000000800 */
[----:B--2---:R-:W-:-:S03]  /*9a40*/  FMUL.FTZ R209, R28, R221 ;  /* 0x000000dd1cd17220 */ /* 0x004fc60000410000 */
[----:B------:R2:W-:Y:S01]  /*9a50*/  STS [R140+0x880], R7 ;  /* 0x000880078c007388 */ /* 0x0005e20000000800 */
[----:B0-----:R-:W-:Y:S01]  /*9a60*/  LEA R213, R11, UR30, 0x2 ;  /* 0x0000001e0bd57c11 */ /* 0x001fe2000f8e10ff */
[----:B------:R-:W-:Y:S02]  /*9a70*/  FFMA.FTZ R11, R63, R218, R182 ;  /* 0x000000da3f0b7223 */ /* 0x000fe400000100b6 */
[----:B------:R-:W-:Y:S01]  /*9a80*/  STS [R140+0x884], R211 ;  /* 0x000884d38c007388 */ /* 0x000fe20000000800 */
[----:B-1----:R-:W-:-:S03]  /*9a90*/  MOV R215, UR37 ;  /* 0x0000002500d77c02 */ /* 0x002fc60008000f00 */
[----:B------:R0:W-:Y:S01]  /*9aa0*/  STS [R140+0x888], R195 ;  /* 0x000888c38c007388 */ /* 0x0001e20000000800 */
[----:B--2---:R-:W-:Y:S01]  /*9ab0*/  FFMA.FTZ R7, R173, R168, R6 ;  /* 0x000000a8ad077223 */ /* 0x004fe20000010006 */
[----:B------:R-:W-:Y:S02]  /*9ac0*/  FFMA.FTZ R168, R60, R217, R11 ;  /* 0x000000d93ca87223 */ /* 0x000fe4000001000b */
[----:B------:R1:W-:Y:S01]  /*9ad0*/  STS [R140+0x88c], R209 ;  /* 0x00088cd18c007388 */ /* 0x0003e20000000800 */
[----:B------:R-:W-:Y:S02]  /*9ae0*/  IMAD R5, R215, UR6, R5 ;  /* 0x00000006d7057c24 */ /* 0x000fe4000f8e0205 */
[----:B------:R-:W-:Y:S01]  /*9af0*/  FFMA.FTZ R6, R174, R219, R7 ;  /* 0x000000dbae067223 */ /* 0x000fe20000010007 */
[----:B------:R-:W-:Y:S01]  /*9b00*/  FFMA.FTZ R216, R61, R216, R168 ;  /* 0x000000d83dd87223 */ /* 0x000fe200000100a8 */
[----:B------:R-:W-:Y:S02]  /*9b10*/  BAR.SYNC.DEFER_BLOCKING 0x0 ;  /* 0x0000000000007b1d */ /* 0x000fe40000010000 */
[----:B------:R-:W-:Y:S01]  /*9b20*/  FFMA.FTZ R7, R171, R170, R6 ;  /* 0x000000aaab077223 */ /* 0x000fe20000010006 */
[----:B------:R-:W-:-:S02]  /*9b30*/  LEA R6, P0, R4, UR10, 0x2 ;  /* 0x0000000a04067c11 */ /* 0x000fc4000f8010ff */
[----:B0-----:R-:W-:Y:S01]  /*9b40*/  IADD3 R195, PT, PT, R144, 0xc0, RZ ;  /* 0x000000c090c37810 */ /* 0x001fe20007ffe0ff */
[----:B------:R-:W-:Y:S01]  /*9b50*/  FFMA.FTZ R10, R172, R197, R7 ;  /* 0x000000c5ac0a7223 */ /* 0x000fe20000010007 */
[----:B------:R-:W-:Y:S02]  /*9b60*/  MOV R197, UR31 ;  /* 0x0000001f00c57c02 */ /* 0x000fe40008000f00 */
[----:B------:R-:W-:Y:S01]  /*9b70*/  LEA.HI.X R7, R4, UR11, R5, 0x2, P0 ;  /* 0x0000000b04077c11 */ /* 0x000fe200080f1405 */
[C---:B------:R-:W-:Y:S01]  /*9b80*/  VIADD R5, R144.reuse, 0x80 ;  /* 0x0000008090057836 */ /* 0x040fe20000000000 */
[----:B------:R-:W-:Y:S01]  /*9b90*/  IADD3 R168, PT, PT, R197, -UR29, -R144 ;  /* 0x8000001dc5a87c10 */ /* 0x000fe2000fffe890 */
[----:B------:R-:W-:Y:S01]  /*9ba0*/  FFMA.FTZ R11, R165, R178, R10 ;  /* 0x000000b2a50b7223 */ /* 0x000fe2000001000a */
[----:B------:R-:W-:Y:S02]  /*9bb0*/  IADD3 R197, PT, PT, R144, 0x100, RZ ;  /* 0x0000010090c57810 */ /* 0x000fe40007ffe0ff */
[----:B------:R-:W-:Y:S01]  /*9bc0*/  ISETP.GE.AND P6, PT, R168, 0x1, PT ;  /* 0x00000001a800780c */ /* 0x000fe20003fc6270 */
[----:B------:R-:W-:Y:S01]  /*9bd0*/  FFMA.FTZ R11, R166, R221, R11 ;  /* 0x000000dda60b7223 */ /* 0x000fe2000001000b */
[----:B------:R-:W-:-:S02]  /*9be0*/  LEA.HI R5, R5, R144, RZ, 0x1b ;  /* 0x0000009005057211 */ /* 0x000fc400078fd8ff */
[----:B------:R-:W-:Y:S02]  /*9bf0*/  LEA.HI R195, R195, R144, RZ, 0x1b ;  /* 0x00000090c3c37211 */ /* 0x000fe400078fd8ff */
[----:B------:R-:W-:Y:S02]  /*9c00*/  LEA R10, R5, UR30, 0x2 ;  /* 0x0000001e050a7c11 */ /* 0x000fe4000f8e10ff */
[C---:B------:R-:W-:Y:S01]  /*9c10*/  ISETP.GE.AND P4, PT, R168.reuse, 0x41, PT ;  /* 0x00000041a800780c */ /* 0x040fe20003f86270 */
[----:B------:R-:W0:Y:S01]  /*9c20*/  LDS R213, [R213+0x950] ;  /* 0x00095000d5d57984 */ /* 0x000e220000000800 */
[C---:B------:R-:W-:Y:S02]  /*9c30*/  ISETP.GE.AND P3, PT, R168.reuse, 0x81, PT ;  /* 0x00000081a800780c */ /* 0x040fe40003f66270 */
[C---:B------:R-:W-:Y:S02]  /*9c40*/  ISETP.GE.AND P2, PT, R168.reuse, 0xc1, PT ;  /* 0x000000c1a800780c */ /* 0x040fe40003f46270 */
[----:B------:R-:W-:Y:S01]  /*9c50*/  ISETP.GE.AND P0, PT, R168, 0x101, PT ;  /* 0x00000101a800780c */ /* 0x000fe20003f06270 */
[----:B-1----:R-:W-:-:S12]  /*9c60*/  @!P6 BRA `(.L_x_4432) ;  /* 0x000000000010e947 */ /* 0x002fd80003800000 */
[----:B------:R-:W-:-:S04]  /*9c70*/  LEA.HI R4, R144, R144, RZ, 0x1b ;  /* 0x0000009090047211 */ /* 0x000fc800078fd8ff */
[----:B------:R-:W-:-:S05]  /*9c80*/  LEA R4, R4, UR30, 0x2 ;  /* 0x0000001e04047c11 */ /* 0x000fca000f8e10ff */
[----:B------:R-:W1:Y:S04]  /*9c90*/  LDS R5, [R4+0x850] ;  /* 0x0008500004057984 */ /* 0x000e680000000800 */
[----:B-1----:R1:W-:Y:S02]  /*9ca0*/  REDG.E.ADD.F32.FTZ.RN.STRONG.GPU desc[UR32][R6.64], R5 ;  /* 0x00000005060079a6 */ /* 0x0023e4000c12f320 */
.L_x_4432:
[----:B------:R-:W-:Y:S05]  /*9cb0*/  BSYNC.RECONVERGENT B0 ;  /* 0x0000000000007941 */ /* 0x000fea0003800200 */
.L_x_4431:
[----:B------:R-:W-:Y:S01]  /*9cc0*/  BSSY.RECONVERGENT B0, `(.L_x_4433) ;  /* 0x0000004000007945 */ /* 0x000fe20003800200 */
[----:B------:R-:W-:-:S03]  /*9cd0*/  ISETP.GE.AND P6, PT, R168, 0x141, PT ;  /* 0x00000141a800780c */ /* 0x000fc60003fc6270 */
[----:B------:R-:W-:Y:S10]  /*9ce0*/  @!P4 BRA `(.L_x_4434) ;  /* 0x000000000004c947 */ /* 0x000ff40003800000 */
[----:B0-----:R2:W-:Y:S02]  /*9cf0*/  REDG.E.ADD.F32.FTZ.RN.STRONG.GPU desc[UR32][R6.64+0x100], R213 ;  /* 0x000100d5060079a6 */ /* 0x0015e4000c12f320 */
.L_x_4434:
[----:B------:R-:W-:Y:S05]  /*9d00*/  BSYNC.RECONVERGENT B0 ;  /* 0x0000000000007941 */ /* 0x000fea0003800200 */
.L_x_4433:
[----:B-1----:R1:W3:Y:S01]  /*9d10*/  LDS R5, [R10+0xa50] ;  /* 0x000a50000a057984 */ /* 0x0022e20000000800 */
[----:B------:R-:W-:Y:S01]  /*9d20*/  BSSY.RECONVERGENT B0, `(.L_x_4435) ;  /* 0x0000006000007945 */ /* 0x000fe20003800200 */
[----:B------:R-:W-:Y:S02]  /*9d30*/  IADD3 R209, PT, PT, R144, 0x140, RZ ;  /* 0x0000014090d17810 */ /* 0x000fe40007ffe0ff */
[----:B------:R-:W-:Y:S02]  /*9d40*/  LEA.HI R197, R197, R144, RZ, 0x1b ;  /* 0x00000090c5c57211 */ /* 0x000fe400078fd8ff */
[----:B------:R-:W-:Y:S01]  /*9d50*/  LEA R195, R195, UR30, 0x2 ;  /* 0x0000001ec3c37c11 */ /* 0x000fe2000f8e10ff */
[----:B------:R-:W-:Y:S06]  /*9d60*/  @!P3 BRA `(.L_x_4436) ;  /* 0x000000000004b947 */ /* 0x000fec0003800000 */
[----:B---3--:R4:W-:Y:S02]  /*9d70*/  REDG.E.ADD.F32.FTZ.RN.STRONG.GPU desc[UR32][R6.64+0x200], R5 ;  /* 0x00020005060079a6 */ /* 0x0089e4000c12f320 */
.L_x_4436:
[----:B------:R-:W-:Y:S05]  /*9d80*/  BSYNC.RECONVERGENT B0 ;  /* 0x0000000000007941 */ /* 0x000fea0003800200 */
.L_x_4435:
[----:B---34-:R3:W4:Y:S01]  /*9d90*/  LDS R5, [R195+0xb50] ;  /* 0x000b5000c3057984 */ /* 0x0187220000000800 */
[----:B------:R-:W-:Y:S01]  /*9da0*/  BSSY.RECONVERGENT B0, `(.L_x_4437) ;  /* 0x0000005000007945 */ /* 0x000fe20003800200 */
[----:B------:R-:W-:Y:S02]  /*9db0*/  LEA.HI R209, R209, R144, RZ, 0x1b ;  /* 0x00000090d1d17211 */ /* 0x000fe400078fd8ff */
[----:B------:R-:W-:Y:S01]  /*9dc0*/  LEA R197, R197, UR30, 0x2 ;  /* 0x0000001ec5c57c11 */ /* 0x000fe2000f8e10ff */
[----:B------:R-:W-:Y:S06]  /*9dd0*/  @!P2 BRA `(.L_x_4438) ;  /* 0x000000000004a947 */ /* 0x000fec0003800000 */
[----:B----4-:R4:W-:Y:S02]  /*9de0*/  REDG.E.ADD.F32.FTZ.RN.STRONG.GPU desc[UR32][R6.64+0x300], R5 ;  /* 0x00030005060079a6 */ /* 0x0109e4000c12f320 */
.L_x_4438:
[----:B------:R-:W-:Y:S05]  /*9df0*/  BSYNC.RECONVERGENT B0 ;  /* 0x0000000000007941 */ /* 0x000fea0003800200 */
.L_x_4437:
[----:B----4-:R4:W0:Y:S01]  /*9e00*/  LDS R5, [R197+0xc50] ;  /* 0x000c5000c5057984 */ /* 0x0108220000000800 */
[----:B------:R-:W-:Y:S01]  /*9e10*/  BSSY.RECONVERGENT B0, `(.L_x_4439) ;  /* 0x0000004000007945 */ /* 0x000fe20003800200 */
[----:B------:R-:W-:-:S03]  /*9e20*/  LEA R209, R209, UR30, 0x2 ;  /* 0x0000001ed1d17c11 */ /* 0x000fc6000f8e10ff */
[----:B------:R-:W-:Y:S05]  /*9e30*/  @!P0 BRA `(.L_x_4440) ;  /* 0x0000000000048947 */ /* 0x000fea0003800000 */
[----:B0-----:R0:W-:Y:S02]  /*9e40*/  REDG.E.ADD.F32.FTZ.RN.STRONG.GPU desc[UR32][R6.64+0x400], R5 ;  /* 0x00040005060079a6 */ /* 0x0011e4000c12f320 */
.L_x_4440:
[----:B------:R-:W-:Y:S05]  /*9e50*/  BSYNC.RECONVERGENT B0 ;  /* 0x0000000000007941 */ /* 0x000fea0003800200 */
.L_x_4439:
[----:B0-----:R0:W0:Y:S01]  /*9e60*/  LDS R5, [R209+0xd50] ;  /* 0x000d5000d1057984 */ /* 0x0010220000000800 */
[----:B------:R-:W-:Y:S01]  /*9e70*/  BSSY.RECONVERGENT B0, `(.L_x_4441) ;  /* 0x0000005000007945 */ /* 0x000fe20003800200 */
[C---:B---3--:R-:W-:Y:S02]  /*9e80*/  IADD3 R195, PT, PT, R144.reuse, 0x180, RZ ;  /* 0x0000018090c37810 */ /* 0x048fe40007ffe0ff */
[----:B----4-:R-:W-:Y:S01]  /*9e90*/  IADD3 R197, PT, PT, R144, 0x1c0, RZ ;  /* 0x000001c090c57810 */ /* 0x010fe20007ffe0ff */
[----:B------:R-:W-:Y:S06]  /*9ea0*/  @!P6 BRA `(.L_x_4442) ;  /* 0x000000000004e947 */ /* 0x000fec0003800000 */
[----:B0-----:R3:W-:Y:S02]  /*9eb0*/  REDG.E.ADD.F32.FTZ.RN.STRONG.GPU desc[UR32][R6.64+0x500], R5 ;  /* 0x00050005060079a6 */ /* 0x0017e4000c12f320 */
.L_x_4442:
[----:B------:R-:W-:Y:S05]  /*9ec0*/  BSYNC.RECONVERGENT B0 ;  /* 0x0000000000007941 */ /* 0x000fea0003800200 */
.L_x_4441:
[-C--:B------:R-:W-:Y:S01]  /*9ed0*/  LEA.HI R195, R195, R144.reuse, RZ, 0x1b ;  /* 0x00000090c3c37211 */ /* 0x080fe200078fd8ff */
[----:B------:R-:W-:Y:S01]  /*9ee0*/  BSSY.RECONVERGENT B0, `(.L_x_4443) ;  /* 0x000000e000007945 */ /* 0x000fe20003800200 */
[-C--:B------:R-:W-:Y:S02]  /*9ef0*/  LEA.HI R4, R3, R144.reuse, RZ, 0x1b ;  /* 0x0000009003047211 */ /* 0x080fe400078fd8ff */
[----:B------:R-:W-:Y:S02]  /*9f00*/  LEA R3, R195, UR30, 0x2 ;  /* 0x0000001ec3037c11 */ /* 0x000fe4000f8e10ff */
[----:B------:R-:W-:Y:S02]  /*9f10*/  ISETP.GE.AND P6, PT, R168, 0x181, PT ;  /* 0x00000181a800780c */ /* 0x000fe40003fc6270 */
[----:B------:R-:W-:Y:S02]  /*9f20*/  LEA.HI R197, R197, R144, RZ, 0x1b ;  /* 0x00000090c5c57211 */ /* 0x000fe400078fd8ff */
[----:B------:R-:W4:Y:S01]  /*9f30*/  LDS R3, [R3+0xe50] ;  /* 0x000e500003037984 */ /* 0x000f220000000800 */
[----:B0--3--:R-:W-:-:S02]  /*9f40*/  IADD3 R5, PT, PT, R144, 0x240, RZ ;  /* 0x0000024090057810 */ /* 0x009fc40007ffe0ff */
[----:B------:R-:W-:Y:S02]  /*9f50*/  LEA R197, R197, UR30, 0x2 ;  /* 0x0000001ec5c57c11 */ /* 0x000fe4000f8e10ff */
[C---:B------:R-:W-:Y:S02]  /*9f60*/  ISETP.GE.AND P0, PT, R168.reuse, 0x1c1, PT ;  /* 0x000001c1a800780c */ /* 0x040fe40003f06270 */
[C---:B------:R-:W-:Y:S02]  /*9f70*/  ISETP.GE.AND P2, PT, R168.reuse, 0x201, PT ;  /* 0x00000201a800780c */ /* 0x040fe40003f46270 */
[C---:B------:R-:W-:Y:S02]  /*9f80*/  ISETP.GE.AND P3, PT, R168.reuse, 0x241, PT ;  /* 0x00000241a800780c */ /* 0x040fe40003f66270 */
[----:B------:R-:W-:Y:S01]  /*9f90*/  ISETP.GE.AND P4, PT, R168, 0x281, PT ;  /* 0x00000281a800780c */ /* 0x000fe20003f86270 */
[----:B------:R-:W-:-:S12]  /*9fa0*/  @!P6 BRA `(.L_x_4444) ;  /* 0x000000000004e947 */ /* 0x000fd80003800000 */
[----:B----4-:R0:W-:Y:S02]  /*9fb0*/  REDG.E.ADD.F32.FTZ.RN.STRONG.GPU desc[UR32][R6.64+0x600], R3 ;  /* 0x00060003060079a6 */ /* 0x0101e4000c12f320 */
.L_x_4444:
[----:B------:R-:W-:Y:S05]  /*9fc0*/  BSYNC.RECONVERGENT B0 ;  /* 0x0000000000007941 */ /* 0x000fea0003800200 */
.L_x_4443:
[----:B0---4-:R0:W3:Y:S01]  /*9fd0*/  LDS R3, [R197+0xf50] ;  /* 0x000f5000c5037984 */ /* 0x0110e20000000800 */
[----:B------:R-:W-:Y:S01]  /*9fe0*/  BSSY.RECONVERGENT B0, `(.L_x_4445) ;  /* 0x0000006000007945 */ /* 0x000fe20003800200 */
[----:B------:R-:W-:Y:S02]  /*9ff0*/  IADD3 R195, PT, PT, R144, 0x280, RZ ;  /* 0x0000028090c37810 */ /* 0x000fe40007ffe0ff */
[----:B------:R-:W-:Y:S02]  /*a000*/  LEA R4, R4, UR30, 0x2 ;  /* 0x0000001e04047c11 */ /* 0x000fe4000f8e10ff */
[----:B------:R-:W-:Y:S01]  /*a010*/  LEA.HI R5, R5, R144, RZ, 0x1b ;  /* 0x0000009005057211 */ /* 0x000fe200078fd8ff */
[----:B------:R-:W-:Y:S06]  /*a020*/  @!P0 BRA `(.L_x_4446) ;  /* 0x0000000000048947 */ /* 0x000fec0003800000 */
[----:B---3--:R4:W-:Y:S02]  /*a030*/  REDG.E.ADD.F32.FTZ.RN.STRONG.GPU desc[UR32][R6.64+0x700], R3 ;  /* 0x00070003060079a6 */ /* 0x0089e4000c12f320 */
.L_x_4446:
[----:B------:R-:W-:Y:S05]  /*a040*/  BSYNC.RECONVERGENT B0 ;  /* 0x0000000000007941 */ /* 0x000fea0003800200 */
.L_x_4445:
[----:B---34-:R3:W4:Y:S01]  /*a050*/  LDS R3, [R4+0x1050] ;  /* 0x0010500004037984 */ /* 0x0187220000000800 */
[----:B------:R-:W-:Y:S01]  /*a060*/  BSSY.RECONVERGENT B0, `(.L_x_4447) ;  /* 0x0000005000007945 */ /* 0x000fe20003800200 */
[----:B------:R-:W-:Y:S02]  /*a070*/  LEA.HI R195, R195, R144, RZ, 0x1b ;  /* 0x00000090c3c37211 */ /* 0x000fe400078fd8ff */
[----:B------:R-:W-:Y:S01]  /*a080*/  LEA R5, R5, UR30, 0x2 ;  /* 0x0000001e05057c11 */ /* 0x000fe2000f8e10ff */
[----:B------:R-:W-:Y:S06]  /*a090*/  @!P2 BRA `(.L_x_4448) ;  /* 0x000000000004a947 */ /* 0x000fec0003800000 */
[----:B----4-:R4:W-:Y:S02]  /*a0a0*/  REDG.E.ADD.F32.FTZ.RN.STRONG.GPU desc[UR32][R6.64+0x800], R3 ;  /* 0x00080003060079a6 */ /* 0x0109e4000c12f320 */
.L_x_4448:
[----:B------:R-:W-:Y:S05]  /*a0b0*/  BSYNC.RECONVERGENT B0 ;  /* 0x0000000000007941 */ /* 0x000fea0003800200 */
.L_x_4447:
[----:B----4-:R4:W0:Y:S01]  /*a0c0*/  LDS R3, [R5+0x1150] ;  /* 0x0011500005037984 */ /* 0x0108220000000800 */
[----:B------:R-:W-:Y:S01]  /*a0d0*/  BSSY.RECONVERGENT B0, `(.L_x_4449) ;  /* 0x0000004000007945 */ /* 0x000fe20003800200 */
[----:B---3--:R-:W-:-:S03]  /*a0e0*/  LEA R4, R195, UR30, 0x2 ;  /* 0x0000001ec3047c11 */ /* 0x008fc6000f8e10ff */
[----:B------:R-:W-:Y:S05]  /*a0f0*/  @!P3 BRA `(.L_x_4450) ;  /* 0x000000000004b947 */ /* 0x000fea0003800000 */
[----:B0-----:R3:W-:Y:S02]  /*a100*/  REDG.E.ADD.F32.FTZ.RN.STRONG.GPU desc[UR32][R6.64+0x900], R3 ;  /* 0x00090003060079a6 */ /* 0x0017e4000c12f320 */
.L_x_4450:
[----:B------:R-:W-:Y:S05]  /*a110*/  BSYNC.RECONVERGENT B0 ;  /* 0x0000000000007941 */ /* 0x000fea0003800200 */
.L_x_4449:
[----:B0--3--:R0:W3:Y:S01]  /*a120*/  LDS R3, [R4+0x1250] ;  /* 0x0012500004037984 */ /* 0x0090e20000000800 */
[----:B------:R-:W-:Y:S01]  /*a130*/  BSSY.RECONVERGENT B0, `(.L_x_4451) ;  /* 0x0000005000007945 */ /* 0x000fe20003800200 */
[C---:B----4-:R-:W-:Y:S02]  /*a140*/  IADD3 R5, PT, PT, R144.reuse, 0x2c0, RZ ;  /* 0x000002c090057810 */ /* 0x050fe40007ffe0ff */
[----:B------:R-:W-:Y:S01]  /*a150*/  IADD3 R195, PT, PT, R144, 0x300, RZ ;  /* 0x0000030090c37810 */ /* 0x000fe20007ffe0ff */
[----:B------:R-:W-:Y:S06]  /*a160*/  @!P4 BRA `(.L_x_4452) ;  /* 0x000000000004c947 */ /* 0x000fec0003800000 */
[----:B---3--:R4:W-:Y:S02]  /*a170*/  REDG.E.ADD.F32.FTZ.RN.STRONG.GPU desc[UR32][R6.64+0xa00], R3 ;  /* 0x000a0003060079a6 */ /* 0x0089e4000c12f320 */
.L_x_4452:
[----:B------:R-:W-:Y:S05]  /*a180*/  BSYNC.RECONVERGENT B0 ;  /* 0x0000000000007941 */ /* 0x000fea0003800200 */
.L_x_4451:
        /* <DEDUP_REMOVED lines=16> */
.L_x_4454:
[----:B------:R-:W-:Y:S05]  /*a290*/  BSYNC.RECONVERGENT B0 ;  /* 0x0000000000007941 */ /* 0x000fea0003800200 */
.L_x_4453:
[----:B0--3--:R0:W3:Y:S01]  /*a2a0*/  LDS R3, [R195+0x1450] ;  /* 0x00145000c3037984 */ /* 0x0090e20000000800 */
[----:B------:R-:W-:Y:S01]  /*a2b0*/  BSSY.RECONVERGENT B0, `(.L_x_4455) ;  /* 0x0000006000007945 */ /* 0x000fe20003800200 */
[----:B------:R-:W-:Y:S01]  /*a2c0*/  VIADD R5, R144, 0x3c0 ;  /* 0x000003c090057836 */ /* 0x000fe20000000000 */
[----:B------:R-:W-:Y:S02]  /*a2d0*/  LEA.HI R197, R197, R144, RZ, 0x1b ;  /* 0x00000090c5c57211 */ /* 0x000fe400078fd8ff */
[----:B------:R-:W-:Y:S01]  /*a2e0*/  LEA R4, R4, UR30, 0x2 ;  /* 0x0000001e04047c11 */ /* 0x000fe2000f8e10ff */
[----:B------:R-:W-:Y:S06]  /*a2f0*/  @!P0 BRA `(.L_x_4456) ;  /* 0x0000000000048947 */ /* 0x000fec0003800000 */
[----:B---3--:R4:W-:Y:S02]  /*a300*/  REDG.E.ADD.F32.FTZ.RN.STRONG.GPU desc[UR32][R6.64+0xc00], R3 ;  /* 0x000c0003060079a6 */ /* 0x0089e4000c12f320 */
.L_x_4456:
[----:B------:R-:W-:Y:S05]  /*a310*/  BSYNC.RECONVERGENT B0 ;  /* 0x0000000000007941 */ /* 0x000fea0003800200 */
.L_x_4455:
[----:B---34-:R3:W4:Y:S01]  /*a320*/  LDS R3, [R4+0x1550] ;  /* 0x0015500004037984 */ /* 0x0187220000000800 */
[----:B------:R-:W-:Y:S01]  /*a330*/  BSSY.RECONVERGENT B0, `(.L_x_4457) ;  /* 0x0000005000007945 */ /* 0x000fe20003800200 */
[----:B------:R-:W-:Y:S02]  /*a340*/  LEA.HI R5, R5, R144, RZ, 0x1b ;  /* 0x0000009005057211 */ /* 0x000fe400078fd8ff */
[----:B------:R-:W-:Y:S01]  /*a350*/  LEA R197, R197, UR30, 0x2 ;  /* 0x0000001ec5c57c11 */ /* 0x000fe2000f8e10ff */
[----:B------:R-:W-:Y:S06]  /*a360*/  @!P2 BRA `(.L_x_4458) ;  /* 0x000000000004a947 */ /* 0x000fec0003800000 */
[----:B----4-:R4:W-:Y:S02]  /*a370*/  REDG.E.ADD.F32.FTZ.RN.STRONG.GPU desc[UR32][R6.64+0xd00], R3 ;  /* 0x000d0003060079a6 */ /* 0x0109e4000c12f320 */
.L_x_4458:
[----:B------:R-:W-:Y:S05]  /*a380*/  BSYNC.RECONVERGENT B0 ;  /* 0x0000000000007941 */ /* 0x000fea0003800200 */
.L_x_4457:
[----:B----4-:R4:W0:Y:S01]  /*a390*/  LDS R3, [R197+0x1650] ;  /* 0x00165000c5037984 */ /* 0x0108220000000800 */
[----:B------:R-:W-:Y:S01]  /*a3a0*/  BSSY.RECONVERGENT B0, `(.L_x_4459) ;  /* 0x0000004000007945 */ /* 0x000fe20003800200 */
[----:B------:R-:W-:-:S03]  /*a3b0*/  LEA R5, R5, UR30, 0x2 ;  /* 0x0000001e05057c11 */ /* 0x000fc6000f8e10ff */
[----:B------:R-:W-:Y:S05]  /*a3c0*/  @!P3 BRA `(.L_x_4460) ;  /* 0x000000000004b947 */ /* 0x000fea0003800000 */
[----:B0-----:R0:W-:Y:S02]  /*a3d0*/  REDG.E.ADD.F32.FTZ.RN.STRONG.GPU desc[UR32][R6.64+0xe00], R3 ;  /* 0x000e0003060079a6 */ /* 0x0011e4000c12f320 */
.L_x_4460:
[----:B------:R-:W-:Y:S05]  /*a3e0*/  BSYNC.RECONVERGENT B0 ;  /* 0x0000000000007941 */ /* 0x000fea0003800200 */
.L_x_4459:
[----:B0-----:R0:W0:Y:S01]  /*a3f0*/  LDS R3, [R5+0x1750] ;  /* 0x0017500005037984 */ /* 0x0010220000000800 */
[----:B------:R-:W-:Y:S04]  /*a400*/  BSSY.RECONVERGENT B0, `(.L_x_4461) ;  /* 0x0000003000007945 */ /* 0x000fe80003800200 */
[----:B------:R-:W-:Y:S05]  /*a410*/  @!P4 BRA `(.L_x_4462) ;  /* 0x000000000004c947 */ /* 0x000fea0003800000 */
[----:B0-----:R0:W-:Y:S02]  /*a420*/  REDG.E.ADD.F32.FTZ.RN.STRONG.GPU desc[UR32][R6.64+0xf00], R3 ;  /* 0x000f0003060079a6 */ /* 0x0011e4000c12f320 */
.L_x_4462:
[----:B------:R-:W-:Y:S05]  /*a430*/  BSYNC.RECONVERGENT B0 ;  /* 0x0000000000007941 */ /* 0x000fea0003800200 */
.L_x_4461:
[----:B---3--:R-:W3:Y:S01]  /*a440*/  SHFL.DOWN PT, R4, R11, 0x1, 0x1f ;  /* 0x08201f000b047f89 */ /* 0x008ee200000e0000 */
[----:B------:R-:W-:Y:S01]  /*a450*/  ISETP.GT.AND P0, PT, R124, 0x1e, PT ;  /* 0x0000001e7c00780c */ /* 0x000fe20003f04270 */
[----:B------:R-:W-:Y:S01]  /*a460*/  FMUL.FTZ R151, R151, R202 ;  /* 0x000000ca97977220 */ /* 0x000fe20000410000 */
[----:B------:R-:W-:Y:S01]  /*a470*/  FMUL.FTZ R153, R153, R204 ;  /* 0x000000cc99997220 */ /* 0x000fe20000410000 */
[----:B0-----:R-:W0:Y:S01]  /*a480*/  SHFL.DOWN PT, R3, R216, 0x1, 0x1f ;  /* 0x08201f00d8037f89 */ /* 0x001e2200000e0000 */
[----:B------:R-:W-:Y:S01]  /*a490*/  FMUL.FTZ R155, R155, R206 ;  /* 0x000000ce9b9b7220 */ /* 0x000fe20000410000 */
[----:B------:R-:W-:Y:S01]  /*a4a0*/  FFMA.FTZ R12, R151, R79, R12 ;  /* 0x0000004f970c7223 */ /* 0x000fe2000001000c */
[----:B------:R-:W-:Y:S01]  /*a4b0*/  FFMA.FTZ R14, R153, R81, R14 ;  /* 0x00000051990e7223 */ /* 0x000fe2000001000e */
        /* <DEDUP_REMOVED lines=8> */
[----:B------:R-:W-:Y:S01]  /*a540*/  FMUL.FTZ R161, R161, R183 ;  /* 0x000000b7a1a17220 */ /* 0x000fe20000410000 */
[----:B------:R-:W-:Y:S01]  /*a550*/  FMUL.FTZ R163, R163, R177 ;  /* 0x000000b1a3a37220 */ /* 0x000fe20000410000 */
[----:B------:R-:W-:Y:S01]  /*a560*/  FMUL.FTZ R149, R149, R167 ;  /* 0x000000a795957220 */ /* 0x000fe20000410000 */
[----:B------:R-:W-:Y:S01]  /*a570*/  FMUL.FTZ R150, R150, R169 ;  /* 0x000000a996967220 */ /* 0x000fe20000410000 */
[C---:B------:R-:W-:Y:S01]  /*a580*/  FMUL.FTZ R185, R148.reuse, R185 ;  /* 0x000000b994b97220 */ /* 0x040fe20000410000 */
[C---:B------:R-:W-:Y:S01]  /*a590*/  FMUL.FTZ R187, R148.reuse, R187 ;  /* 0x000000bb94bb7220 */ /* 0x040fe20000410000 */
[C---:B------:R-:W-:Y:S01]  /*a5a0*/  FMUL.FTZ R183, R148.reuse, R183 ;  /* 0x000000b794b77220 */ /* 0x040fe20000410000 */
[C---:B------:R-:W-:Y:S01]  /*a5b0*/  FMUL.FTZ R177, R148.reuse, R177 ;  /* 0x000000b194b17220 */ /* 0x040fe20000410000 */
[----:B---3--:R-:W-:Y:S01]  /*a5c0*/  @!P0 FADD.FTZ R11, R11, R4 ;  /* 0x000000040b0b8221 */ /* 0x008fe20000010000 */
[C---:B------:R-:W-:Y:S01]  /*a5d0*/  FMUL.FTZ R4, R148.reuse, R203 ;  /* 0x000000cb94047220 */ /* 0x040fe20000410000 */
[C---:B------:R-:W-:Y:S01]  /*a5e0*/  FMUL.FTZ R167, R148.reuse, R167 ;  /* 0x000000a794a77220 */ /* 0x040fe20000410000 */
[----:B------:R-:W-:Y:S01]  /*a5f0*/  FMUL.FTZ R169, R148, R169 ;  /* 0x000000a994a97220 */ /* 0x000fe20000410000 */
[----:B0-----:R-:W-:Y:S01]  /*a600*/  @!P0 FADD.FTZ R216, R216, R3 ;  /* 0x00000003d8d88221 */ /* 0x001fe20000010000 */
[----:B--2---:R-:W0:Y:S01]  /*a610*/  SHFL.DOWN PT, R6, R11, 0x2, 0x1f ;  /* 0x08401f000b067f89 */ /* 0x004e2200000e0000 */
[----:B------:R-:W-:Y:S01]  /*a620*/  ISETP.GT.AND P0, PT, R124, 0x1d, PT ;  /* 0x0000001d7c00780c */ /* 0x000fe20003f04270 */
[----:B------:R-:W-:Y:S01]  /*a630*/  FMUL.FTZ R3, R148, R202 ;  /* 0x000000ca94037220 */ /* 0x000fe20000410000 */
[----:B------:R-:W-:Y:S01]  /*a640*/  FMUL.FTZ R158, R158, R193 ;  /* 0x000000c19e9e7220 */ /* 0x000fe20000410000 */
[----:B------:R-:W2:Y:S01]  /*a650*/  SHFL.DOWN PT, R7, R216, 0x2, 0x1f ;  /* 0x08401f00d8077f89 */ /* 0x000ea200000e0000 */
[----:B------:R-:W-:Y:S01]  /*a660*/  FMUL.FTZ R162, R162, R175 ;  /* 0x000000afa2a27220 */ /* 0x000fe20000410000 */
        /* <DEDUP_REMOVED lines=17> */
[----:B------:R-:W-:Y:S01]  /*a780*/  FFMA.FTZ R19, R158, R80, R19 ;  /* 0x000000509e137223 */ /* 0x000fe20000010013 */
[----:B0-----:R-:W-:Y:S01]  /*a790*/  @!P0 FADD.FTZ R11, R11, R6 ;  /* 0x000000060b0b8221 */ /* 0x001fe20000010000 */
[----:B------:R-:W-:Y:S01]  /*a7a0*/  FADD.FTZ R52, R5, R52 ;  /* 0x0000003405347221 */ /* 0x000fe20000010000 */
[----:B------:R-:W-:Y:S01]  /*a7b0*/  FMUL.FTZ R6, R165, R4 ;  /* 0x00000004a5067220 */ /* 0x000fe20000410000 */
[----:B------:R-:W-:Y:S01]  /*a7c0*/  FMUL.FTZ R4, R148, R205 ;  /* 0x000000cd94047220 */ /* 0x000fe20000410000 */
[----:B--2---:R-:W-:Y:S01]  /*a7d0*/  @!P0 FADD.FTZ R216, R216, R7 ;  /* 0x00000007d8d88221 */ /* 0x004fe20000010000 */
[----:B-1----:R-:W0:Y:S01]  /*a7e0*/  SHFL.DOWN PT, R10, R11, 0x4, 0x1f ;  /* 0x08801f000b0a7f89 */ /* 0x002e2200000e0000 */
[----:B------:R-:W-:Y:S01]  /*a7f0*/  ISETP.GT.AND P0, PT, R124, 0x1b, PT ;  /* 0x0000001b7c00780c */ /* 0x000fe20003f04270 */
[----:B------:R-:W-:Y:S01]  /*a800*/  FFMA.FTZ R152, R29, R152, R6 ;  /* 0x000000981d987223 */ /* 0x000fe20000010006 */
[----:B------:R-:W-:Y:S01]  /*a810*/  FMUL.FTZ R6, R171, R4 ;  /* 0x00000004ab067220 */ /* 0x000fe20000410000 */
[----:B------:R-:W1:Y:S01]  /*a820*/  SHFL.DOWN PT, R7, R216, 0x4, 0x1f ;  /* 0x08801f00d8077f89 */ /* 0x000e6200000e0000 */
[----:B------:R-:W-:Y:S01]  /*a830*/  FMUL.FTZ R4, R148, R207 ;  /* 0x000000cf94047220 */ /* 0x000fe20000410000 */
[----:B------:R-:W-:Y:S01]  /*a840*/  FFMA.FTZ R3, R34, R157, R3 ;  /* 0x0000009d22037223 */ /* 0x000fe20000010003 */
[----:B------:R-:W-:Y:S01]  /*a850*/  FFMA.FTZ R154, R31, R154, R6 ;  /* 0x0000009a1f9a7223 */ /* 0x000fe20000010006 */
[----:B------:R-:W-:Y:S01]  /*a860*/  FFMA.FTZ R20, R159, R82, R20 ;  /* 0x000000529f147223 */ /* 0x000fe20000010014 */
        /* <DEDUP_REMOVED lines=10> */
[----:B------:R-:W-:Y:S01]  /*a910*/  FMUL.FTZ R189, R189, R4 ;  /* 0x00000004bdbd7220 */ /* 0x000fe20000410000 */
[----:B------:R-:W-:Y:S01]  /*a920*/  FFMA.FTZ R23, R162, R86, R23 ;  /* 0x00000056a2177223 */ /* 0x000fe20000010017 */
[----:B------:R-:W-:Y:S01]  /*a930*/  FFMA.FTZ R24, R163, R88, R24 ;  /* 0x00000058a3187223 */ /* 0x000fe20000010018 */
[----:B------:R-:W-:Y:S01]  /*a940*/  FMUL.FTZ R191, R191, R6 ;  /* 0x00000006bfbf7220 */ /* 0x000fe20000410000 */
[----:B------:R-:W-:Y:S01]  /*a950*/  FFMA.FTZ R25, R164, R89, R25 ;  /* 0x00000059a4197223 */ /* 0x000fe20000010019 */
[----:B0-----:R-:W-:Y:S01]  /*a960*/  @!P0 FADD.FTZ R11, R11, R10 ;  /* 0x0000000a0b0b8221 */ /* 0x001fe20000010000 */
[----:B------:R-:W-:Y:S01]  /*a970*/  FFMA.FTZ R26, R149, R90, R26 ;  /* 0x0000005a951a7223 */ /* 0x000fe2000001001a */
[----:B------:R-:W-:Y:S01]  /*a980*/  FFMA.FTZ R158, R36, R158, R181 ;  /* 0x0000009e249e7223 */ /* 0x000fe200000100b5 */
[----:B------:R-:W-:Y:S01]  /*a990*/  FFMA.FTZ R159, R39, R159, R184 ;  /* 0x0000009f279f7223 */ /* 0x000fe200000100b8 */
[----:B-1----:R-:W-:Y:S01]  /*a9a0*/  @!P0 FADD.FTZ R216, R216, R7 ;  /* 0x00000007d8d88221 */ /* 0x002fe20000010000 */
[----:B------:R-:W0:Y:S01]  /*a9b0*/  SHFL.DOWN PT, R10, R11, 0x8, 0x1f ;  /* 0x09001f000b0a7f89 */ /* 0x000e2200000e0000 */
[----:B------:R-:W-:Y:S01]  /*a9c0*/  ISETP.GT.AND P0, PT, R124, 0x17, PT ;  /* 0x000000177c00780c */ /* 0x000fe20003f04270 */
[----:B------:R-:W-:Y:S01]  /*a9d0*/  FFMA.FTZ R160, R42, R160, R187 ;  /* 0x000000a02aa07223 */ /* 0x000fe200000100bb */
[----:B------:R-:W-:Y:S01]  /*a9e0*/  FFMA.FTZ R161, R45, R161, R188 ;  /* 0x000000a12da17223 */ /* 0x000fe200000100bc */
[----:B------:R-:W1:Y:S01]  /*a9f0*/  SHFL.DOWN PT, R7, R216, 0x8, 0x1f ;  /* 0x09001f00d8077f89 */ /* 0x000e6200000e0000 */
        /* <DEDUP_REMOVED lines=9> */
[----:B------:R-:W-:Y:S01]  /*aa90*/  FFMA.FTZ R16, R155, R83, R16 ;  /* 0x000000539b107223 */ /* 0x000fe20000010010 */
[----:B------:R-:W-:Y:S01]  /*aaa0*/  FADD.FTZ R53, R154, R53 ;  /* 0x000000359a357221 */ /* 0x000fe20000010000 */
        /* <DEDUP_REMOVED lines=8> */
[----:B0-----:R-:W-:Y:S01]  /*ab30*/  @!P0 FADD.FTZ R11, R11, R10 ;  /* 0x0000000a0b0b8221 */ /* 0x001fe20000010000 */
[----:B------:R-:W-:Y:S01]  /*ab40*/  FFMA.FTZ R27, R150, R92, R27 ;  /* 0x0000005c961b7223 */ /* 0x000fe2000001001b */
[----:B------:R-:W-:Y:S01]  /*ab50*/  FADD.FTZ R37, R164, R37 ;  /* 0x00000025a4257221 */ /* 0x000fe20000010000 */
[----:B------:R-:W-:Y:S01]  /*ab60*/  FADD.FTZ R38, R149, R38 ;  /* 0x0000002695267221 */ /* 0x000fe20000010000 */
[----:B-1----:R-:W-:Y:S01]  /*ab70*/  @!P0 FADD.FTZ R216, R216, R7 ;  /* 0x00000007d8d88221 */ /* 0x002fe20000010000 */
[----:B------:R-:W0:Y:S01]  /*ab80*/  SHFL.DOWN PT, R10, R11, 0x10, 0x1f ;  /* 0x0a001f000b0a7f89 */ /* 0x000e2200000e0000 */
[----:B------:R-:W-:Y:S01]  /*ab90*/  ISETP.NE.AND P0, PT, R124, RZ, PT ;  /* 0x000000ff7c00720c */ /* 0x000fe20003f05270 */
[----:B------:R-:W-:-:S02]  /*aba0*/  FADD.FTZ R35, R2, R35 ;  /* 0x0000002302237221 */ /* 0x000fc40000010000 */
[----:B------:R-:W1:Y:S10]  /*abb0*/  SHFL.DOWN PT, R5, R216, 0x10, 0x1f ;  /* 0x0a001f00d8057f89 */ /* 0x000e7400000e0000 */
[----:B------:R-:W-:-:S04]  /*abc0*/  @!P0 SHF.R.U32.HI R3, RZ, 0x2, R144 ;  /* 0x00000002ff038819 */ /* 0x000fc80000011690 */
[----:B------:R-:W-:Y:S01]  /*abd0*/  @!P0 LOP3.LUT R3, R3, 0xf8, RZ, 0xc0, !PT ;  /* 0x000000f803038812 */ /* 0x000fe200078ec0ff */
[----:B0-----:R-:W-:Y:S01]  /*abe0*/  FADD.FTZ R4, R11, R10 ;  /* 0x0000000a0b047221 */ /* 0x001fe20000010000 */
[----:B-1----:R-:W-:-:S05]  /*abf0*/  FADD.FTZ R5, R216, R5 ;  /* 0x00000005d8057221 */ /* 0x002fca0000010000 */
[----:B------:R0:W-:Y:S01]  /*ac00*/  @!P0 STS.64 [R3+UR30+0x18d8], R4 ;  /* 0x0018d80403008988 */ /* 0x0001e20008000a1e */
[----:B------:R-:W-:Y:S06]  /*ac10*/  BAR.SYNC.DEFER_BLOCKING 0x0 ;  /* 0x0000000000007b1d */ /* 0x000fec0000010000 */
[----:B------:R-:W-:Y:S05]  /*ac20*/  @P5 BRA `(.L_x_4464) ;  /* 0x00000000003c5947 */ /* 0x000fea0003800000 */
[----:B------:R-:W-:Y:S01]  /*ac30*/  UISETP.NE.AND UP0, UPT, UR18, UR50, UPT ;  /* 0x000000321200728c */ /* 0x000fe2000bf05270 */
[----:B0-----:R-:W0:Y:S01]  /*ac40*/  LDS.64 R2, [UR30+0x18e0] ;  /* 0x0018e01eff027984 */ /* 0x001e220008000a00 */
[----:B------:R-:W-:Y:S01]  /*ac50*/  ULEA UR8, UR6, UR30, 0x2 ;  /* 0x0000001e06087291 */ /* 0x000fe2000f8e10ff */
[----:B------:R-:W-:-:S03]  /*ac60*/  ISETP.GT.AND P0, PT, R124, 0xf, PT ;  /* 0x0000000f7c00780c */ /* 0x000fc60003f04270 */
[----:B------:R-:W-:Y:S02]  /*ac70*/  PLOP3.LUT P2, PT, PT, PT, UP0, 0x80, 0x8 ;  /* 0x000000000008781c */ /* 0x000fe40003f4f008 */
[----:B------:R-:W-:Y:S02]  /*ac80*/  FSEL R216, R216, R5, P0 ;  /* 0x00000005d8d87208 */ /* 0x000fe40000000000 */
[----:B------:R-:W-:-:S09]  /*ac90*/  FSEL R11, R11, R4, P0 ;  /* 0x000000040b0b7208 */ /* 0x000fd20000000000 */
[----:B------:R-:W1:Y:S04]  /*aca0*/  @P2 LDS R6, [UR8+0x3210] ;  /* 0x00321008ff062984 */ /* 0x000e680008000800 */
[----:B------:R-:W2:Y:S01]  /*acb0*/  @P2 LDS R7, [UR8+0x2e10] ;  /* 0x002e1008ff072984 */ /* 0x000ea20008000800 */
[----:B0-----:R-:W-:Y:S01]  /*acc0*/  FADD.FTZ R3, R3, R216 ;  /* 0x000000d803037221 */ /* 0x001fe20000010000 */
[----:B------:R-:W-:-:S03]  /*acd0*/  FADD.FTZ R2, R2, R11 ;  /* 0x0000000b02027221 */ /* 0x000fc60000010000 */
[----:B-1----:R-:W-:Y:S01]  /*ace0*/  @P2 FADD.FTZ R3, R3, R6 ;  /* 0x0000000603032221 */ /* 0x002fe20000010000 */
[----:B--2---:R-:W-:-:S04]  /*acf0*/  @P2 FADD.FTZ R2, R2, R7 ;  /* 0x0000000702022221 */ /* 0x004fc80000010000 */
[----:B------:R1:W-:Y:S04]  /*ad00*/  STS [UR8+0x3210], R3 ;  /* 0x00321003ff007988 */ /* 0x0003e80008000808 */
[----:B------:R1:W-:Y:S02]  /*ad10*/  STS [UR8+0x2e10], R2 ;  /* 0x002e1002ff007988 */ /* 0x0003e40008000808 */
.L_x_4464:
[----:B------:R-:W-:Y:S05]  /*ad20*/  BSYNC.RECONVERGENT B0 ;  /* 0x0000000000007941 */ /* 0x000fea0003800200 */
.L_x_4463:
[----:B------:R-:W-:-:S04]  /*ad30*/  UIADD3 UR6, UPT, UPT, UR6, 0x1, URZ ;  /* 0x0000000106067890 */ /* 0x000fc8000fffe0ff */
[----:B------:R-:W-:-:S09]  /*ad40*/  UISETP.GE.AND UP0, UPT, UR6, UR51, UPT ;  /* 0x000000330600728c */ /* 0x000fd2000bf06270 */
[----:B------:R-:W-:Y:S05]  /*ad50*/  BRA.U !UP0, `(.L_x_4465) ;  /* 0xffffffc508d47547 */ /* 0x000fea000b83ffff */
.L_x_4420:
[----:B------:R-:W-:Y:S01]  /*ad60*/  BAR.SYNC.DEFER_BLOCKING 0x0 ;  /* 0x0000000000007b1d */ /* 0x000fe20000010000 */
[----:B------:R-:W-:Y:S01]  /*ad70*/  UIADD3 UR31, UPT, UPT, -UR29, UR31, URZ ;  /* 0x0000001f1d1f7290 */ /* 0x000fe2000fffe1ff */
[----:B-1----:R-:W-:Y:S02]  /*ad80*/  SHF.L.U32 R2, R142, 0x1, RZ ;  /* 0x000000018e027819 */ /* 0x002fe400000006ff */
[----:B------:R-:W-:Y:S02]  /*ad90*/  PRMT R0, RZ, 0x7610, R0 ;  /* 0x00007610ff007816 */ /* 0x000fe40000000000 */
[----:B------:R-:W-:Y:S01]  /*ada0*/  IADD3 R2, P0, PT, R2, UR23, RZ ;  /* 0x0000001702027c10 */ /* 0x000fe2000ff1e0ff */
[----:B------:R-:W1:Y:S01]  /*adb0*/  LDCU.64 UR10, c[0x0][0x4f8] ;  /* 0x00009f00ff0a77ac */ /* 0x000e620008000a00 */
[----:B------:R-:W-:Y:S02]  /*adc0*/  ISETP.GE.AND P1, PT, R142, UR31, PT ;  /* 0x0000001f8e007c0c */ /* 0x000fe4000bf26270 */
[----:B------:R-:W-:Y:S01]  /*add0*/  ISETP.GE.AND P2, PT, R139, UR31, PT ;  /* 0x0000001f8b007c0c */ /* 0x000fe2000bf46270 */
[----:B------:R-:W2:Y:S01]  /*ade0*/  LDCU.64 UR36, c[0x0][0x500] ;  /* 0x0000a000ff2477ac */ /* 0x000ea20008000a00 */
[----:B------:R-:W-:-:S02]  /*adf0*/  ISETP.GE.AND P3, PT, R138, UR31, PT ;  /* 0x0000001f8a007c0c */ /* 0x000fc4000bf66270 */
[----:B------:R-:W-:Y:S02]  /*ae00*/  ISETP.GE.AND P4, PT, R137, UR31, PT ;  /* 0x0000001f89007c0c */ /* 0x000fe4000bf86270 */
[----:B0-----:R-:W-:Y:S02]  /*ae10*/  PRMT R5, RZ, 0x7610, R5 ;  /* 0x00007610ff057816 */ /* 0x001fe40000000005 */
[----:B------:R-:W-:Y:S02]  /*ae20*/  IADD3.X R3, PT, PT, RZ, UR28, RZ, P0, !PT ;  /* 0x0000001cff037c10 */ /* 0x000fe400087fe4ff */
[----:B------:R-:W-:Y:S02]  /*ae30*/  PRMT R4, RZ, 0x7610, R4 ;  /* 0x00007610ff047816 */ /* 0x000fe40000000004 */
[----:B------:R-:W-:Y:S02]  /*ae40*/  PRMT R7, RZ, 0x7610, R7 ;  /* 0x00007610ff077816 */ /* 0x000fe40000000007 */
[----:B------:R-:W-:Y:S01]  /*ae50*/  ISETP.GE.AND P6, PT, R136, UR31, PT ;  /* 0x0000001f88007c0c */ /* 0x000fe2000bfc6270 */
[----:B------:R-:W3:Y:S01]  /*ae60*/  @!P1 LDG.E.U16 R0, desc[UR32][R2.64] ;  /* 0x0000002002009981 */ /* 0x000ee2000c1e1500 */
[----:B------:R-:W-:-:S02]  /*ae70*/  ISETP.GE.AND P0, PT, R135, UR31, PT ;  /* 0x0000001f87007c0c */ /* 0x000fc4000bf06270 */
[----:B------:R-:W-:Y:S01]  /*ae80*/  ISETP.GE.AND P1, PT, R134, UR31, PT ;  /* 0x0000001f86007c0c */ /* 0x000fe2000bf26270 */
[----:B------:R-:W5:Y:S01]  /*ae90*/  @!P2 LDG.E.U16 R5, desc[UR32][R2.64+0x40] ;  /* 0x000040200205a981 */ /* 0x000f62000c1e1500 */
[----:B------:R-:W-:Y:S02]  /*aea0*/  ISETP.GE.AND P2, PT, R133, UR31, PT ;  /* 0x0000001f85007c0c */ /* 0x000fe4000bf46270 */
[----:B------:R-:W-:Y:S01]  /*aeb0*/  PRMT R6, RZ, 0x7610, R6 ;  /* 0x00007610ff067816 */ /* 0x000fe20000000006 */
[----:B------:R-:W4:Y:S01]  /*aec0*/  @!P3 LDG.E.U16 R4, desc[UR32][R2.64+0x80] ;  /* 0x000080200204b981 */ /* 0x000f22000c1e1500 */
[----:B------:R-:W-:Y:S02]  /*aed0*/  ISETP.GE.AND P3, PT, R132, UR31, PT ;  /* 0x0000001f84007c0c */ /* 0x000fe4000bf66270 */
[----:B------:R-:W-:Y:S01]  /*aee0*/  PRMT R9, RZ, 0x7610, R9 ;  /* 0x00007610ff097816 */ /* 0x000fe20000000009 */
[----:B------:R-:W2:Y:S01]  /*aef0*/  @!P4 LDG.E.U16 R7, desc[UR32][R2.64+0xc0] ;  /* 0x0000c0200207c981 */ /* 0x000ea2000c1e1500 */
[----:B------:R-:W-:-:S02]  /*af00*/  ISETP.GE.AND P4, PT, R131, UR31, PT ;  /* 0x0000001f83007c0c */ /* 0x000fc4000bf86270 */
[----:B------:R-:W-:Y:S01]  /*af10*/  PRMT R8, RZ, 0x7610, R8 ;  /* 0x00007610ff087816 */ /* 0x000fe20000000008 */
[----:B------:R-:W2:Y:S01]  /*af20*/  @!P6 LDG.E.U16 R6, desc[UR32][R2.64+0x100] ;  /* 0x000100200206e981 */ /* 0x000ea2000c1e1500 */
[----:B------:R-:W-:Y:S02]  /*af30*/  PRMT R11, RZ, 0x7610, R11 ;  /* 0x00007610ff0b7816 */ /* 0x000fe4000000000b */
[----:B------:R-:W-:Y:S01]  /*af40*/  PRMT R10, RZ, 0x7610, R10 ;  /* 0x00007610ff0a7816 */ /* 0x000fe2000000000a */
[----:B------:R-:W2:Y:S01]  /*af50*/  @!P0 LDG.E.U16 R9, desc[UR32][R2.64+0x140] ;  /* 0x0001402002098981 */ /* 0x000ea2000c1e1500 */
[----:B------:R-:W-:Y:S02]  /*af60*/  PRMT R29, RZ, 0x7610, R29 ;  /* 0x00007610ff1d7816 */ /* 0x000fe4000000001d */
[----:B------:R-:W-:Y:S01]  /*af70*/  ISETP.GE.AND P6, PT, R130, UR31, PT ;  /* 0x0000001f82007c0c */ /* 0x000fe2000bfc6270 */
[----:B------:R-:W2:Y:S01]  /*af80*/  @!P1 LDG.E.U16 R8, desc[UR32][R2.64+0x180] ;  /* 0x0001802002089981 */ /* 0x000ea2000c1e1500 */
[----:B------:R-:W-:-:S02]  /*af90*/  ISETP.GE.AND P0, PT, R129, UR31, PT ;  /* 0x0000001f81007c0c */ /* 0x000fc4000bf06270 */
[----:B------:R-:W-:Y:S01]  /*afa0*/  ISETP.GE.AND P1, PT, R128, UR31, PT ;  /* 0x0000001f80007c0c */ /* 0x000fe2000bf26270 */
        /* <DEDUP_REMOVED lines=21> */
[----:B------:R-:W-:Y:S02]  /*b100*/  PRMT R51, R22, 0x7632, R51 ;  /* 0x0000763216337816 */ /* 0x000fe40000000033 */
[----:B------:R-:W-:Y:S01]  /*b110*/  F2FP.F16.F32.PACK_AB R18, R18, R19 ;  /* 0x000000131212723e */ /* 0x000fe200000000ff */
[----:B---3--:R-:W-:Y:S04]  /*b120*/  STS.U16 [R123], R0 ;  /* 0x000000007b007388 */ /* 0x008fe80000000400 */
[----:B-----5:R-:W-:Y:S04]  /*b130*/  STS.U16 [R122+0x40], R5 ;  /* 0x000040057a007388 */ /* 0x020fe80000000400 */
[----:B----4-:R-:W-:Y:S04]  /*b140*/  STS.U16 [R121+0x80], R4 ;  /* 0x0000800479007388 */ /* 0x010fe80000000400 */
        /* <DEDUP_REMOVED lines=18> */
[----:B------:R-:W-:Y:S04]  /*b270*/  LDS.U16 R5, [R99+0x10] ;  /* 0x0000100063057984 */ /* 0x000fe80000000400 */
[----:B------:R-:W-:Y:S01]  /*b280*/  LDS.U16 R6, [R98+0x12] ;  /* 0x0000120062067984 */ /* 0x000fe20000000400 */
[----:B0-----:R-:W-:-:S05]  /*b290*/  HADD2.F32 R0, -RZ, R0.H0_H0 ;  /* 0x20000000ff007230 */ /* 0x001fca0000004100 */
[----:B------:R-:W-:-:S05]  /*b2a0*/  FADD.FTZ R7, R0, R145 ;  /* 0x0000009100077221 */ /* 0x000fca0000010000 */
[----:B------:R-:W-:Y:S01]  /*b2b0*/  FSETP.GTU.FTZ.AND P2, PT, R7, 20, PT ;  /* 0x41a000000700780b */ /* 0x000fe20003f5c000 */
[----:B--2---:R-:W-:Y:S02]  /*b2c0*/  HADD2.F32 R0, -RZ, R3.H0_H0 ;  /* 0x20000003ff007230 */ /* 0x004fe40000004100 */
[----:B---3--:R-:W-:Y:S01]  /*b2d0*/  HADD2.F32 R2, -RZ, R2.H0_H0 ;  /* 0x20000002ff027230 */ /* 0x008fe20000004100 */
[----:B------:R-:W0:Y:S01]  /*b2e0*/  LDS.U16 R3, [R101+0xc] ;  /* 0x00000c0065037984 */ /* 0x000e220000000400 */
[----:B----4-:R-:W-:-:S08]  /*b2f0*/  HADD2.F32 R4, -RZ, R4.H0_H0 ;  /* 0x20000004ff047230 */ /* 0x010fd00000004100 */
[----:B------:R-:W-:Y:S01]  /*b300*/  @!P2 FMUL.FTZ R7, R7, -1.4426950216293334961 ;  /* 0xbfb8aa3b0707a820 */ /* 0x000fe20000410000 */
[--C-:B------:R-:W-:Y:S01]  /*b310*/  FADD.FTZ R9, R2, R145.reuse ;  /* 0x0000009102097221 */ /* 0x100fe20000010000 */
[--C-:B------:R-:W-:Y:S01]  /*b320*/  FADD.FTZ R10, R0, R145.reuse ;  /* 0x00000091000a7221 */ /* 0x100fe20000010000 */
[----:B------:R-:W-:Y:S01]  /*b330*/  FADD.FTZ R28, R4, R145 ;  /* 0x00000091041c7221 */ /* 0x000fe20000010000 */
[----:B------:R-:W2:Y:S02]  /*b340*/  LDS.U16 R0, [R103+0x8] ;  /* 0x0000080067007984 */ /* 0x000ea40000000400 */
[----:B------:R-:W3:Y:S01]  /*b350*/  @!P2 MUFU.EX2 R7, R7 ;  /* 0x000000070007a308 */ /* 0x000ee20000000800 */
[----:B------:R-:W-:Y:S01]  /*b360*/  FSETP.GTU.FTZ.AND P4, PT, R9, 20, PT ;  /* 0x41a000000900780b */ /* 0x000fe20003f9c000 */
[----:B------:R-:W4:Y:S01]  /*b370*/  LDS.U16 R2, [R102+0xa] ;  /* 0x00000a0066027984 */ /* 0x000f220000000400 */
[----:B------:R-:W-:Y:S02]  /*b380*/  FSETP.GTU.FTZ.AND P1, PT, R28, 20, PT ;  /* 0x41a000001c00780b */ /* 0x000fe40003f3c000 */
[----:B------:R-:W-:Y:S01]  /*b390*/  FSETP.GTU.FTZ.AND P0, PT, R10, 20, PT ;  /* 0x41a000000a00780b */ /* 0x000fe20003f1c000 */
[----:B------:R-:W5:Y:S01]  /*b3a0*/  LDS.U16 R4, [R100+0xe] ;  /* 0x00000e0064047984 */ /* 0x000f620000000400 */
[----:B---3--:R-:W-:-:S07]  /*b3b0*/  @!P2 FADD.FTZ R8, R7, 1 ;  /* 0x3f8000000708a421 */ /* 0x008fce0000010000 */
[----:B------:R-:W-:Y:S02]  /*b3c0*/  @!P4 FMUL.FTZ R9, R9, -1.4426950216293334961 ;  /* 0xbfb8aa3b0909c820 */ /* 0x000fe40000410000 */
[----:B------:R-:W-:Y:S01]  /*b3d0*/  @!P1 FMUL.FTZ R28, R28, -1.4426950216293334961 ;  /* 0xbfb8aa3b1c1c9820 */ /* 0x000fe20000410000 */
[----:B------:R-:W3:Y:S01]  /*b3e0*/  @!P2 MUFU.RCP R8, R8 ;  /* 0x000000080008a308 */ /* 0x000ee20000001000 */
[----:B------:R-:W-:-:S07]  /*b3f0*/  @!P0 FMUL.FTZ R10, R10, -1.4426950216293334961 ;  /* 0xbfb8aa3b0a0a8820 */ /* 0x000fce0000410000 */
[----:B------:R-:W1:Y:S04]  /*b400*/  @!P4 MUFU.EX2 R9, R9 ;  /* 0x000000090009c308 */ /* 0x000e680000000800 */
[----:B------:R-:W4:Y:S04]  /*b410*/  @!P1 MUFU.EX2 R28, R28 ;  /* 0x0000001c001c9308 */ /* 0x000f280000000800 */
[----:B------:R-:W5:Y:S01]  /*b420*/  @!P0 MUFU.EX2 R10, R10 ;  /* 0x0000000a000a8308 */ /* 0x000f620000000800 */
[----:B---3--:R-:W-:Y:S01]  /*b430*/  @!P2 FMUL.FTZ R35, R35, R8 ;  /* 0x000000082323a220 */ /* 0x008fe20000410000 */
[----:B0-----:R-:W-:-:S02]  /*b440*/  HADD2.F32 R8, -RZ, R3.H0_H0 ;  /* 0x20000003ff087230 */ /* 0x001fc40000004100 */
[----:B-1----:R-:W-:Y:S01]  /*b450*/  @!P4 FADD.FTZ R7, R9, 1 ;  /* 0x3f8000000907c421 */ /* 0x002fe20000010000 */
[----:B--2---:R-:W-:Y:S02]  /*b460*/  HADD2.F32 R0, -RZ, R0.H0_H0 ;  /* 0x20000000ff007230 */ /* 0x004fe40000004100 */
[--C-:B------:R-:W-:Y:S01]  /*b470*/  FADD.FTZ R8, R8, R145.reuse ;  /* 0x0000009108087221 */ /* 0x100fe20000010000 */
[----:B----4-:R-:W-:Y:S01]  /*b480*/  @!P1 FADD.FTZ R29, R28, 1 ;  /* 0x3f8000001c1d9421 */ /* 0x010fe20000010000 */
[----:B-----5:R-:W-:Y:S01]  /*b490*/  @!P0 FADD.FTZ R11, R10, 1 ;  /* 0x3f8000000a0b8421 */ /* 0x020fe20000010000 */
[----:B------:R-:W0:Y:S02]  /*b4a0*/  @!P4 MUFU.RCP R7, R7 ;  /* 0x000000070007c308 */ /* 0x000e240000001000 */
[----:B------:R-:W-:Y:S01]  /*b4b0*/  FSETP.GTU.FTZ.AND P6, PT, R8, 20, PT ;  /* 0x41a000000800780b */ /* 0x000fe20003fdc000 */
[----:B------:R-:W-:-:S05]  /*b4c0*/  FADD.FTZ R3, R0, R145 ;  /* 0x0000009100037221 */ /* 0x000fca0000010000 */
[----:B------:R-:W1:Y:S01]  /*b4d0*/  @!P0 MUFU.RCP R30, R11 ;  /* 0x0000000b001e8308 */ /* 0x000e620000001000 */
[----:B------:R-:W-:-:S07]  /*b4e0*/  FSETP.GTU.FTZ.AND P2, PT, R3, 20, PT ;  /* 0x41a000000300780b */ /* 0x000fce0003f5c000 */
[----:B------:R-:W2:Y:S01]  /*b4f0*/  @!P1 MUFU.RCP R29, R29 ;  /* 0x0000001d001d9308 */ /* 0x000ea20000001000 */
[----:B------:R-:W-:Y:S02]  /*b500*/  HADD2.F32 R2, -RZ, R2.H0_H0 ;  /* 0x20000002ff027230 */ /* 0x000fe40000004100 */
[----:B------:R-:W-:Y:S02]  /*b510*/  HADD2.F32 R4, -RZ, R4.H0_H0 ;  /* 0x20000004ff047230 */ /* 0x000fe40000004100 */
[----:B------:R-:W-:Y:S02]  /*b520*/  HADD2.F32 R0, -RZ, R5.H0_H0 ;  /* 0x20000005ff007230 */ /* 0x000fe40000004100 */
[----:B------:R-:W-:Y:S02]  /*b530*/  HADD2.F32 R6, -RZ, R6.H0_H0 ;  /* 0x20000006ff067230 */ /* 0x000fe40000004100 */
[--C-:B------:R-:W-:Y:S01]  /*b540*/  FADD.FTZ R2, R2, R145.reuse ;  /* 0x0000009102027221 */ /* 0x100fe20000010000 */
[--C-:B------:R-:W-:Y:S01]  /*b550*/  FADD.FTZ R4, R4, R145.reuse ;  /* 0x0000009104047221 */ /* 0x100fe20000010000 */
[--C-:B------:R-:W-:Y:S01]  /*b560*/  FADD.FTZ R9, R0, R145.reuse ;  /* 0x0000009100097221 */ /* 0x100fe20000010000 */
[----:B------:R-:W-:Y:S01]  /*b570*/  @!P6 FMUL.FTZ R5, R8, -1.4426950216293334961 ;  /* 0xbfb8aa3b0805e820 */ /* 0x000fe20000410000 */
[----:B------:R-:W-:Y:S01]  /*b580*/  FADD.FTZ R6, R6, R145 ;  /* 0x0000009106067221 */ /* 0x000fe20000010000 */
[----:B------:R-:W-:Y:S01]  /*b590*/  FSETP.GTU.FTZ.AND P3, PT, R2, 20, PT ;  /* 0x41a000000200780b */ /* 0x000fe20003f7c000 */
[----:B0-----:R-:W-:Y:S01]  /*b5a0*/  @!P4 FMUL.FTZ R38, R38, R7 ;  /* 0x000000072626c220 */ /* 0x001fe20000410000 */
[----:B-1----:R-:W-:Y:S01]  /*b5b0*/  @!P0 FMUL.FTZ R37, R37, R30 ;  /* 0x0000001e25258220 */ /* 0x002fe20000410000 */
[----:B------:R-:W-:Y:S01]  /*b5c0*/  FSETP.GTU.FTZ.AND P4, PT, R4, 20, PT ;  /* 0x41a000000400780b */ /* 0x000fe20003f9c000 */
[----:B------:R-:W-:Y:S01]  /*b5d0*/  @!P2 FMUL.FTZ R0, R3, -1.4426950216293334961 ;  /* 0xbfb8aa3b0300a820 */ /* 0x000fe20000410000 */
[----:B--2---:R-:W-:Y:S01]  /*b5e0*/  @!P1 FMUL.FTZ R40, R40, R29 ;  /* 0x0000001d28289220 */ /* 0x004fe20000410000 */
[----:B------:R-:W-:Y:S01]  /*b5f0*/  FSETP.GTU.FTZ.AND P0, PT, R9, 20, PT ;  /* 0x41a000000900780b */ /* 0x000fe20003f1c000 */
[----:B------:R-:W0:Y:S01]  /*b600*/  @!P6 MUFU.EX2 R5, R5 ;  /* 0x000000050005e308 */ /* 0x000e220000000800 */
[----:B------:R-:W-:-:S03]  /*b610*/  FSETP.GTU.FTZ.AND P1, PT, R6, 20, PT ;  /* 0x41a000000600780b */ /* 0x000fc60003f3c000 */
[----:B------:R-:W1:Y:S02]  /*b620*/  @!P2 MUFU.EX2 R0, R0 ;  /* 0x000000000000a308 */ /* 0x000e640000000800 */
[----:B------:R-:W-:-:S03]  /*b630*/  @!P3 FMUL.FTZ R3, R2, -1.4426950216293334961 ;  /* 0xbfb8aa3b0203b820 */ /* 0x000fc60000410000 */
[----:B------:R-:W-:-:S03]  /*b640*/  @!P4 FMUL.FTZ R7, R4, -1.4426950216293334961 ;  /* 0xbfb8aa3b0407c820 */ /* 0x000fc60000410000 */
[----:B------:R-:W-:Y:S02]  /*b650*/  @!P0 FMUL.FTZ R8, R9, -1.4426950216293334961 ;  /* 0xbfb8aa3b09088820 */ /* 0x000fe40000410000 */
[----:B------:R-:W-:Y:S01]  /*b660*/  @!P1 FMUL.FTZ R9, R6, -1.4426950216293334961 ;  /* 0xbfb8aa3b06099820 */ /* 0x000fe20000410000 */
[----:B0-----:R-:W-:Y:S01]  /*b670*/  @!P6 FADD.FTZ R6, R5, 1 ;  /* 0x3f8000000506e421 */ /* 0x001fe20000010000 */
[----:B------:R-:W0:Y:S01]  /*b680*/  @!P3 MUFU.EX2 R3, R3 ;  /* 0x000000030003b308 */ /* 0x000e220000000800 */
[----:B-1----:R-:W-:-:S03]  /*b690*/  @!P2 FADD.FTZ R2, R0, 1 ;  /* 0x3f8000000002a421 */ /* 0x002fc60000010000 */
[----:B------:R-:W1:Y:S01]  /*b6a0*/  @!P4 MUFU.EX2 R7, R7 ;  /* 0x000000070007c308 */ /* 0x000e620000000800 */
[----:B------:R-:W2:Y:S03]  /*b6b0*/  LDS.U16 R0, [R97+0x14] ;  /* 0x0000140061007984 */ /* 0x000ea60000000400 */
[----:B------:R-:W3:Y:S08]  /*b6c0*/  @!P6 MUFU.RCP R6, R6 ;  /* 0x000000060006e308 */ /* 0x000ef00000001000 */
[----:B------:R-:W4:Y:S01]  /*b6d0*/  @!P0 MUFU.EX2 R8, R8 ;  /* 0x0000000800088308 */ /* 0x000f220000000800 */
[----:B0-----:R-:W-:Y:S01]  /*b6e0*/  @!P3 FADD.FTZ R4, R3, 1 ;  /* 0x3f8000000304b421 */ /* 0x001fe20000010000 */
[----:B-1----:R-:W-:Y:S01]  /*b6f0*/  @!P4 FADD.FTZ R5, R7, 1 ;  /* 0x3f8000000705c421 */ /* 0x002fe20000010000 */
[----:B------:R-:W0:Y:S01]  /*b700*/  LDS.U16 R3, [R95+0x18] ;  /* 0x000018005f037984 */ /* 0x000e220000000400 */
[----:B------:R-:W1:Y:S04]  /*b710*/  @!P1 MUFU.EX2 R9, R9 ;  /* 0x0000000900099308 */ /* 0x000e680000000800 */
[----:B------:R5:W-:Y:S01]  /*b720*/  @!P4 MUFU.RCP R29, R5 ;  /* 0x00000005001dc308 */ /* 0x000be20000001000 */
[----:B---3--:R-:W-:-:S02]  /*b730*/  @!P6 FMUL.FTZ R43, R43, R6 ;  /* 0x000000062b2be220 */ /* 0x008fc40000410000 */
[----:B------:R-:W-:Y:S05]  /*b740*/  LDS.U16 R6, [R91+0x1e] ;  /* 0x00001e005b067984 */ /* 0x000fea0000000400 */
[----:B------:R3:W-:Y:S01]  /*b750*/  @!P2 MUFU.RCP R10, R2 ;  /* 0x00000002000aa308 */ /* 0x0007e20000001000 */
[----:B-----5:R-:W5:Y:S01]  /*b760*/  LDS.U16 R5, [R93+0x1c] ;  /* 0x00001c005d057984 */ /* 0x020f620000000400 */
[----:B----4-:R-:W-:-:S06]  /*b770*/  @!P0 FADD.FTZ R7, R8, 1 ;  /* 0x3f80000008078421 */ /* 0x010fcc0000010000 */
[----:B------:R4:W-:Y:S01]  /*b780*/  @!P3 MUFU.RCP R11, R4 ;  /* 0x00000004000bb308 */ /* 0x0009e20000001000 */
[----:B---3--:R-:W3:Y:S01]  /*b790*/  LDS.U16 R2, [R96+0x16] ;  /* 0x0000160060027984 */ /* 0x008ee20000000400 */
[----:B-1----:R-:W-:-:S03]  /*b7a0*/  @!P1 FADD.FTZ R9, R9, 1 ;  /* 0x3f80000009099421 */ /* 0x002fc60000010000 */
[----:B----4-:R-:W1:Y:S01]  /*b7b0*/  LDS.U16 R4, [R94+0x1a] ;  /* 0x00001a005e047984 */ /* 0x010e620000000400 */
[----:B------:R-:W-:Y:S06]  /*b7c0*/  BAR.SYNC.DEFER_BLOCKING 0x0 ;  /* 0x0000000000007b1d */ /* 0x000fec0000010000 */
[----:B------:R4:W0:Y:S08]  /*b7d0*/  @!P0 MUFU.RCP R8, R7 ;  /* 0x0000000700088308 */ /* 0x0008300000001000 */
[----:B------:R-:W5:Y:S01]  /*b7e0*/  @!P1 MUFU.RCP R9, R9 ;  /* 0x0000000900099308 */ /* 0x000f620000001000 */
[----:B----4-:R-:W-:Y:S01]  /*b7f0*/  PRMT R7, R26, 0x7632, R7 ;  /* 0x000076321a077816 */ /* 0x010fe20000000007 */
[----:B--2---:R-:W-:Y:S01]  /*b800*/  HADD2.F32 R0, -RZ, R0.H0_H0 ;  /* 0x20000000ff007230 */ /* 0x004fe20000004100 */
[----:B------:R-:W-:Y:S01]  /*b810*/  F2FP.F16.F32.PACK_AB R16, R16, R17 ;  /* 0x000000111010723e */ /* 0x000fe200000000ff */
[----:B0-----:R-:W-:Y:S01]  /*b820*/  @!P0 FMUL.FTZ R47, R47, R8 ;  /* 0x000000082f2f8220 */ /* 0x001fe20000410000 */
[----:B------:R-:W-:Y:S01]  /*b830*/  STS.U16 [R107], R26 ;  /* 0x0000001a6b007388 */ /* 0x000fe20000000400 */
[----:B------:R-:W-:-:S03]  /*b840*/  PRMT R8, R24, 0x7632, R8 ;  /* 0x0000763218087816 */ /* 0x000fc60000000008 */
[----:B------:R0:W-:Y:S01]  /*b850*/  STS.U16 [R106+0x2], R7 ;  /* 0x000002076a007388 */ /* 0x0001e20000000400 */
[----:B-----5:R-:W-:-:S03]  /*b860*/  @!P1 FMUL.FTZ R50, R50, R9 ;  /* 0x0000000932329220 */ /* 0x020fc60000410000 */
[----:B------:R-:W-:Y:S01]  /*b870*/  STS.U16 [R105+0x4], R24 ;  /* 0x0000041869007388 */ /* 0x000fe20000000400 */
[----:B------:R-:W-:Y:S01]  /*b880*/  PRMT R9, R20, 0x7632, R9 ;  /* 0x0000763214097816 */ /* 0x000fe20000000009 */
[----:B0-----:R-:W-:Y:S02]  /*b890*/  FADD.FTZ R7, R0, R145 ;  /* 0x0000009100077221 */ /* 0x001fe40000010000 */
[----:B------:R0:W-:Y:S01]  /*b8a0*/  STS.U16 [R104+0x6], R8 ;  /* 0x0000060868007388 */ /* 0x0001e20000000400 */
[----:B------:R-:W-:Y:S01]  /*b8b0*/  F2FP.F16.F32.PACK_AB R14, R14, R15 ;  /* 0x0000000f0e0e723e */ /* 0x000fe200000000ff */
[----:B------:R-:W-:Y:S02]  /*b8c0*/  HADD2.F32 R0, -RZ, R3.H0_H0 ;  /* 0x20000003ff007230 */ /* 0x000fe40000004100 */
[----:B------:R-:W-:Y:S01]  /*b8d0*/  STS.U16 [R103+0x8], R22 ;  /* 0x0000081667007388 */ /* 0x000fe20000000400 */
[----:B------:R-:W-:Y:S01]  /*b8e0*/  FSETP.GTU.FTZ.AND P6, PT, R7, 20, PT ;  /* 0x41a000000700780b */ /* 0x000fe20003fdc000 */
[----:B------:R-:W-:-:S02]  /*b8f0*/  @!P2 FMUL.FTZ R41, R41, R10 ;  /* 0x0000000a2929a220 */ /* 0x000fc40000410000 */
[----:B------:R-:W-:Y:S01]  /*b900*/  STS.U16 [R102+0xa], R51 ;  /* 0x00000a3366007388 */ /* 0x000fe20000000400 */
[----:B0-----:R-:W-:-:S03]  /*b910*/  PRMT R8, R18, 0x7632, R8 ;  /* 0x0000763212087816 */ /* 0x001fc60000000008 */
[----:B------:R-:W-:Y:S01]  /*b920*/  STS.U16 [R101+0xc], R20 ;  /* 0x00000c1465007388 */ /* 0x000fe20000000400 */
[----:B------:R-:W-:Y:S02]  /*b930*/  PRMT R48, R16, 0x7632, R48 ;  /* 0x0000763210307816 */ /* 0x000fe40000000030 */
[----:B------:R-:W-:Y:S01]  /*b940*/  F2FP.F16.F32.PACK_AB R12, R12, R13 ;  /* 0x0000000d0c0c723e */ /* 0x000fe200000000ff */
[----:B------:R-:W-:Y:S01]  /*b950*/  STS.U16 [R100+0xe], R9 ;  /* 0x00000e0964007388 */ /* 0x000fe20000000400 */
[----:B------:R-:W-:Y:S01]  /*b960*/  PRMT R10, R14, 0x7610, R10 ;  /* 0x000076100e0a7816 */ /* 0x000fe2000000000a */
[----:B------:R-:W-:Y:S01]  /*b970*/  FADD.FTZ R3, R0, R145 ;  /* 0x0000009100037221 */ /* 0x000fe20000010000 */
[----:B------:R-:W-:Y:S01]  /*b980*/  PRMT R13, R14, 0x7632, R13 ;  /* 0x000076320e0d7816 */ /* 0x000fe2000000000d */
[----:B------:R-:W-:Y:S01]  /*b990*/  STS.U16 [R99+0x10], R18 ;  /* 0x0000101263007388 */ /* 0x000fe20000000400 */
[----:B------:R-:W-:-:S03]  /*b9a0*/  HADD2.F32 R0, -RZ, R5.H0_H0 ;  /* 0x20000005ff007230 */ /* 0x000fc60000004100 */
[----:B------:R-:W-:Y:S04]  /*b9b0*/  STS.U16 [R98+0x12], R8 ;  /* 0x0000120862007388 */ /* 0x000fe80000000400 */
[----:B------:R0:W-:Y:S01]  /*b9c0*/  STS.U16 [R97+0x14], R16 ;  /* 0x0000141061007388 */ /* 0x0001e20000000400 */
[----:B------:R-:W-:-:S03]  /*b9d0*/  MOV R14, UR31 ;  /* 0x0000001f000e7c02 */ /* 0x000fc60008000f00 */
[----:B------:R-:W-:Y:S01]  /*b9e0*/  STS.U16 [R96+0x16], R48 ;  /* 0x0000163060007388 */ /* 0x000fe20000000400 */
[----:B------:R-:W-:-:S03]  /*b9f0*/  FADD.FTZ R5, R0, R145 ;  /* 0x0000009100057221 */ /* 0x000fc60000010000 */
[----:B------:R2:W-:Y:S01]  /*ba00*/  STS.U16 [R95+0x18], R10 ;  /* 0x0000180a5f007388 */ /* 0x0005e20000000400 */
[----:B0-----:R-:W-:-:S03]  /*ba10*/  PRMT R16, R12, 0x7632, R16 ;  /* 0x000076320c107816 */ /* 0x001fc60000000010 */
[----:B------:R-:W-:Y:S01]  /*ba20*/  STS.U16 [R94+0x1a], R13 ;  /* 0x00001a0d5e007388 */ /* 0x000fe20000000400 */
[----:B------:R-:W-:Y:S01]  /*ba30*/  @!P3 FMUL.FTZ R44, R44, R11 ;  /* 0x0000000b2c2cb220 */ /* 0x000fe20000410000 */
[----:B------:R-:W-:Y:S02]  /*ba40*/  @!P4 FMUL.FTZ R46, R46, R29 ;  /* 0x0000001d2e2ec220 */ /* 0x000fe40000410000 */
[----:B------:R0:W-:Y:S01]  /*ba50*/  STS.U16 [R93+0x1c], R12 ;  /* 0x00001c0c5d007388 */ /* 0x0001e20000000400 */
[----:B------:R-:W-:Y:S01]  /*ba60*/  @!P6 FMUL.FTZ R0, R7, -1.4426950216293334961 ;  /* 0xbfb8aa3b0700e820 */ /* 0x000fe20000410000 */
[----:B---3--:R-:W-:Y:S02]  /*ba70*/  HADD2.F32 R2, -RZ, R2.H0_H0 ;  /* 0x20000002ff027230 */ /* 0x008fe40000004100 */
        /* <DEDUP_REMOVED lines=20> */
[----:B------:R-:W3:Y:S01]  /*bbc0*/  @!P6 MUFU.EX2 R0, R0 ;  /* 0x000000000000e308 */ /* 0x000ee20000000800 */
[----:B------:R-:W-:-:S02]  /*bbd0*/  FSETP.GTU.FTZ.AND P1, PT, R3, 20, PT ;  /* 0x41a000000300780b */ /* 0x000fc40003f3c000 */
[----:B------:R-:W-:Y:S02]  /*bbe0*/  FSETP.GTU.FTZ.AND P0, PT, R5, 20, PT ;  /* 0x41a000000500780b */ /* 0x000fe40003f1c000 */
[----:B------:R-:W-:Y:S01]  /*bbf0*/  FSETP.GTU.FTZ.AND P2, PT, R2, 20, PT ;  /* 0x41a000000200780b */ /* 0x000fe20003f5c000 */
[----:B-1----:R-:W-:Y:S02]  /*bc00*/  HADD2.F32 R4, -RZ, R4.H0_H0 ;  /* 0x20000004ff047230 */ /* 0x002fe40000004100 */
[----:B------:R-:W-:-:S03]  /*bc10*/  HADD2.F32 R6, -RZ, R6.H0_H0 ;  /* 0x20000006ff067230 */ /* 0x000fc60000004100 */
[--C-:B------:R-:W-:Y:S02]  /*bc20*/  FADD.FTZ R4, R4, R145.reuse ;  /* 0x0000009104047221 */ /* 0x100fe40000010000 */
[----:B------:R-:W-:Y:S01]  /*bc30*/  FADD.FTZ R6, R6, R145 ;  /* 0x0000009106067221 */ /* 0x000fe20000010000 */
[----:B---3--:R-:W-:Y:S01]  /*bc40*/  @!P6 FADD.FTZ R0, R0, 1 ;  /* 0x3f8000000000e421 */ /* 0x008fe20000010000 */
[----:B------:R-:W-:Y:S01]  /*bc50*/  @!P1 FMUL.FTZ R3, R3, -1.4426950216293334961 ;  /* 0xbfb8aa3b03039820 */ /* 0x000fe20000410000 */
[----:B------:R-:W-:Y:S01]  /*bc60*/  FSETP.GTU.FTZ.AND P4, PT, R4, 20, PT ;  /* 0x41a000000400780b */ /* 0x000fe20003f9c000 */
[----:B------:R-:W-:Y:S01]  /*bc70*/  @!P0 FMUL.FTZ R5, R5, -1.4426950216293334961 ;  /* 0xbfb8aa3b05058820 */ /* 0x000fe20000410000 */
[----:B------:R-:W-:Y:S01]  /*bc80*/  @!P2 FMUL.FTZ R2, R2, -1.4426950216293334961 ;  /* 0xbfb8aa3b0202a820 */ /* 0x000fe20000410000 */
[----:B------:R-:W-:Y:S01]  /*bc90*/  FSETP.GTU.FTZ.AND P3, PT, R6, 20, PT ;  /* 0x41a000000600780b */ /* 0x000fe20003f7c000 */
[----:B------:R1:W3:Y:S01]  /*bca0*/  @!P6 MUFU.RCP R8, R0 ;  /* 0x000000000008e308 */ /* 0x0002e20000001000 */
[----:B------:R-:W-:Y:S07]  /*bcb0*/  BAR.SYNC.DEFER_BLOCKING 0x0 ;  /* 0x0000000000007b1d */ /* 0x000fee0000010000 */
[----:B------:R-:W4:Y:S04]  /*bcc0*/  @!P2 MUFU.EX2 R2, R2 ;  /* 0x000000020002a308 */ /* 0x000f280000000800 */
[----:B------:R-:W5:Y:S04]  /*bcd0*/  @!P1 MUFU.EX2 R3, R3 ;  /* 0x0000000300039308 */ /* 0x000f680000000800 */
[----:B------:R-:W2:Y:S01]  /*bce0*/  @!P0 MUFU.EX2 R5, R5 ;  /* 0x0000000500058308 */ /* 0x000ea20000000800 */
[----:B-1----:R-:W1:Y:S01]  /*bcf0*/  LDS R0, [UR30+0x840] ;  /* 0x0008401eff007984 */ /* 0x002e620008000800 */
[----:B------:R-:W-:Y:S01]  /*bd00*/  @!P4 FMUL.FTZ R4, R4, -1.4426950216293334961 ;  /* 0xbfb8aa3b0404c820 */ /* 0x000fe20000410000 */
[----:B------:R-:W-:Y:S01]  /*bd10*/  UMOV UR6, UR29 ;  /* 0x0000001d00067c82 */ /* 0x000fe20008000000 */
[----:B------:R-:W-:Y:S01]  /*bd20*/  UMOV UR7, URZ ;  /* 0x000000ff00077c82 */ /* 0x000fe20008000000 */
[----:B------:R-:W-:Y:S01]  /*bd30*/  @!P3 FMUL.FTZ R6, R6, -1.4426950216293334961 ;  /* 0xbfb8aa3b0606b820 */ /* 0x000fe20000410000 */
[----:B------:R-:W-:-:S02]  /*bd40*/  UIMAD.WIDE.U32 UR8, UR34, UR10, UR6 ;  /* 0x0000000a220872a5 */ /* 0x000fc4000f8e0006 */
[----:B------:R-:W3:Y:S01]  /*bd50*/  @!P4 MUFU.EX2 R4, R4 ;  /* 0x000000040004c308 */ /* 0x000ee20000000800 */
[----:B----4-:R-:W-:Y:S01]  /*bd60*/  @!P2 FADD.FTZ R2, R2, 1 ;  /* 0x3f8000000202a421 */ /* 0x010fe20000010000 */
[----:B------:R-:W-:Y:S01]  /*bd70*/  UIMAD UR9, UR34, UR11, UR9 ;  /* 0x0000000b220972a4 */ /* 0x000fe2000f8e0209 */
[----:B-----5:R-:W-:Y:S01]  /*bd80*/  @!P1 FADD.FTZ R3, R3, 1 ;  /* 0x3f80000003039421 */ /* 0x020fe20000010000 */
[----:B------:R-:W4:Y:S01]  /*bd90*/  @!P3 MUFU.EX2 R6, R6 ;  /* 0x000000060006b308 */ /* 0x000f220000000800 */
[----:B------:R-:W5:Y:S01]  /*bda0*/  LDCU.64 UR10, c[0x0][0x550] ;  /* 0x0000aa00ff0a77ac */ /* 0x000f620008000a00 */
[----:B--2---:R-:W-:Y:S02]  /*bdb0*/  @!P0 FADD.FTZ R5, R5, 1 ;  /* 0x3f80000005058421 */ /* 0x004fe40000010000 */
[----:B------:R-:W2:Y:S01]  /*bdc0*/  @!P2 MUFU.RCP R51, R2 ;  /* 0x000000020033a308 */ /* 0x000ea20000001000 */
[----:B------:R-:W-:-:S07]  /*bdd0*/  UIMAD.WIDE.U32 UR8, UR12, UR36, UR8 ;  /* 0x000000240c0872a5 */ /* 0x000fce000f8e0008 */
[----:B------:R4:W5:Y:S01]  /*bde0*/  @!P1 MUFU.RCP R10, R3 ;  /* 0x00000003000a9308 */ /* 0x0009620000001000 */
[----:B------:R-:W-:-:S07]  /*bdf0*/  UIMAD UR9, UR12, UR37, UR9 ;  /* 0x000000250c0972a4 */ /* 0x000fce000f8e0209 */
[----:B0-----:R-:W0:Y:S01]  /*be00*/  @!P0 MUFU.RCP R12, R5 ;  /* 0x00000005000c8308 */ /* 0x001e220000001000 */
[----:B---3--:R-:W-:Y:S01]  /*be10*/  @!P4 FADD.FTZ R4, R4, 1 ;  /* 0x3f8000000404c421 */ /* 0x008fe20000010000 */
[----:B------:R-:W-:Y:S01]  /*be20*/  @!P6 FMUL.FTZ R49, R49, R8 ;  /* 0x000000083131e220 */ /* 0x000fe20000410000 */
[----:B----4-:R-:W-:Y:S01]  /*be30*/  IADD3 R3, P6, PT, R142, UR8, RZ ;  /* 0x000000088e037c10 */ /* 0x010fe2000ffde0ff */
[----:B------:R-:W-:-:S04]  /*be40*/  @!P3 FADD.FTZ R6, R6, 1 ;  /* 0x3f8000000606b421 */ /* 0x000fc80000010000 */
[----:B------:R3:W4:Y:S01]  /*be50*/  @!P4 MUFU.RCP R57, R4 ;  /* 0x000000040039c308 */ /* 0x0007220000001000 */
[----:B--2---:R-:W-:Y:S01]  /*be60*/  @!P2 FMUL.FTZ R52, R52, R51 ;  /* 0x000000333434a220 */ /* 0x004fe20000410000 */
[----:B-----5:R-:W-:Y:S01]  /*be70*/  @!P1 FMUL.FTZ R53, R53, R10 ;  /* 0x0000000a35359220 */ /* 0x020fe20000410000 */
[----:B-1----:R-:W-:-:S05]  /*be80*/  ISETP.GE.AND P1, PT, R142, R0, PT ;  /* 0x000000008e00720c */ /* 0x002fca0003f26270 */
[----:B------:R-:W1:Y:S01]  /*be90*/  @!P3 MUFU.RCP R59, R6 ;  /* 0x00000006003bb308 */ /* 0x000e620000001000 */
[----:B---3--:R-:W-:Y:S01]  /*bea0*/  IADD3.X R4, PT, PT, RZ, UR9, RZ, P6, !PT ;  /* 0x00000009ff047c10 */ /* 0x008fe2000b7fe4ff */
[----:B0-----:R-:W-:Y:S01]  /*beb0*/  @!P0 FMUL.FTZ R55, R55, R12 ;  /* 0x0000000c37378220 */ /* 0x001fe20000410000 */
[----:B------:R-:W-:Y:S01]  /*bec0*/  LEA R2, P6, R3, UR10, 0x1 ;  /* 0x0000000a03027c11 */ /* 0x000fe2000f8c08ff */
[----:B------:R-:W0:Y:S01]  /*bed0*/  LDCU.64 UR8, c[0x0][0x518] ;  /* 0x0000a300ff0877ac */ /* 0x000e220008000a00 */
[-C--:B------:R-:W-:Y:S02]  /*bee0*/  ISETP.GE.AND P2, PT, R139, R0.reuse, PT ;  /* 0x000000008b00720c */ /* 0x080fe40003f46270 */
[----:B------:R-:W-:Y:S01]  /*bef0*/  LEA.HI.X R3, R3, UR11, R4, 0x1, P6 ;  /* 0x0000000b03037c11 */ /* 0x000fe2000b0f0c04 */
[----:B------:R-:W2:Y:S01]  /*bf00*/  LDCU.64 UR10, c[0x0][0x520] ;  /* 0x0000a400ff0a77ac */ /* 0x000ea20008000a00 */
[-C--:B------:R-:W-:Y:S02]  /*bf10*/  ISETP.GE.AND P6, PT, R138, R0.reuse, PT ;  /* 0x000000008a00720c */ /* 0x080fe40003fc6270 */
[-C--:B------:R-:W-:Y:S01]  /*bf20*/  ISETP.GE.AND P0, PT, R137, R0.reuse, PT ;  /* 0x000000008900720c */ /* 0x080fe20003f06270 */
[----:B----4-:R-:W-:Y:S01]  /*bf30*/  @!P4 FMUL.FTZ R56, R56, R57 ;  /* 0x000000393838c220 */ /* 0x010fe20000410000 */
[----:B------:R-:W-:Y:S01]  /*bf40*/  @!P1 STG.E.U16 desc[UR32][R2.64], R7 ;  /* 0x0000000702009986 */ /* 0x000fe2000c101520 */
[----:B------:R-:W-:-:S02]  /*bf50*/  ISETP.GE.AND P1, PT, R136, R0, PT ;  /* 0x000000008800720c */ /* 0x000fc40003f26270 */
[-C--:B------:R-:W-:Y:S01]  /*bf60*/  ISETP.GE.AND P4, PT, R133, R0.reuse, PT ;  /* 0x000000008500720c */ /* 0x080fe20003f86270 */
[----:B-1----:R-:W-:Y:S01]  /*bf70*/  @!P3 FMUL.FTZ R58, R58, R59 ;  /* 0x0000003b3a3ab220 */ /* 0x002fe20000410000 */
        /* <DEDUP_REMOVED lines=41> */
[----:B-1----:R-:W-:-:S02]  /*c210*/  PRMT R4, R0, 0x7610, R4 ;  /* 0x0000761000047816 */ /* 0x002fc40000000004 */
[----:B------:R-:W-:Y:S01]  /*c220*/  F2FP.F16.F32.PACK_AB R0, R52, R49 ;  /* 0x000000313400723e */ /* 0x000fe200000000ff */
[----:B------:R1:W-:Y:S01]  /*c230*/  STS.U16 [R104+0x6], R6 ;  /* 0x0000060668007388 */ /* 0x0003e20000000400 */
[----:B---3--:R-:W-:Y:S02]  /*c240*/  PRMT R5, R2, 0x7610, R5 ;  /* 0x0000761002057816 */ /* 0x008fe40000000005 */
[----:B------:R-:W-:Y:S01]  /*c250*/  F2FP.F16.F32.PACK_AB R2, R56, R53 ;  /* 0x000000353802723e */ /* 0x000fe200000000ff */
[----:B------:R-:W-:Y:S01]  /*c260*/  STS.U16 [R103+0x8], R7 ;  /* 0x0000080767007388 */ /* 0x000fe20000000400 */
[C---:B----4-:R-:W-:Y:S02]  /*c270*/  PRMT R3, R0.reuse, 0x7610, R3 ;  /* 0x0000761000037816 */ /* 0x050fe40000000003 */
[----:B------:R-:W-:Y:S01]  /*c280*/  PRMT R48, R0, 0x7632, R48 ;  /* 0x0000763200307816 */ /* 0x000fe20000000030 */
[----:B------:R-:W-:Y:S01]  /*c290*/  STS.U16 [R102+0xa], R51 ;  /* 0x00000a3366007388 */ /* 0x000fe20000000400 */
[----:B------:R-:W-:-:S03]  /*c2a0*/  F2FP.F16.F32.PACK_AB R0, R58, R55 ;  /* 0x000000373a00723e */ /* 0x000fc600000000ff */
[----:B------:R3:W-:Y:S01]  /*c2b0*/  STS.U16 [R101+0xc], R4 ;  /* 0x00000c0465007388 */ /* 0x0007e20000000400 */
[----:B-1----:R-:W-:-:S03]  /*c2c0*/  PRMT R6, R2, 0x7632, R6 ;  /* 0x0000763202067816 */ /* 0x002fc60000000006 */
[----:B------:R-:W-:Y:S04]  /*c2d0*/  STS.U16 [R100+0xe], R8 ;  /* 0x00000e0864007388 */ /* 0x000fe80000000400 */
[----:B------:R-:W-:Y:S01]  /*c2e0*/  STS.U16 [R99+0x10], R5 ;  /* 0x0000100563007388 */ /* 0x000fe20000000400 */
[----:B---3--:R-:W-:-:S03]  /*c2f0*/  PRMT R4, R0, 0x7632, R4 ;  /* 0x0000763200047816 */ /* 0x008fc60000000004 */
        /* <DEDUP_REMOVED lines=29> */
[----:B------:R-:W4:Y:S03]  /*c4d0*/  LDCU.64 UR8, c[0x0][0x560] ;  /* 0x0000ac00ff0877ac */ /* 0x000f260008000a00 */
[----:B--2---:R-:W-:-:S04]  /*c4e0*/  UIMAD.WIDE.U32 UR6, UR12, UR10, UR6 ;  /* 0x0000000a0c0672a5 */ /* 0x004fc8000f8e0006 */
[----:B------:R-:W-:Y:S02]  /*c4f0*/  UIMAD UR7, UR12, UR11, UR7 ;  /* 0x0000000b0c0772a4 */ /* 0x000fe4000f8e0207 */
[----:B-1----:R-:W-:Y:S01]  /*c500*/  IADD3 R3, P0, PT, R142, UR6, RZ ;  /* 0x000000068e037c10 */ /* 0x002fe2000ff1e0ff */
[----:B------:R-:W-:-:S03]  /*c510*/  FADD.FTZ R35, R35, R146 ;  /* 0x0000009223237221 */ /* 0x000fc60000010000 */
[----:B---3--:R-:W-:Y:S01]  /*c520*/  IADD3.X R4, PT, PT, RZ, UR7, RZ, P0, !PT ;  /* 0x00000007ff047c10 */ /* 0x008fe200087fe4ff */
[----:B------:R-:W-:Y:S01]  /*c530*/  FADD.FTZ R38, R35, R38 ;  /* 0x0000002623267221 */ /* 0x000fe20000010000 */
[----:B----4-:R-:W-:-:S03]  /*c540*/  LEA R2, P2, R3, UR8, 0x1 ;  /* 0x0000000803027c11 */ /* 0x010fc6000f8408ff */
        /* <DEDUP_REMOVED lines=59> */
.L_x_4386:
        /* <DEDUP_REMOVED lines=41> */
.L_x_4468:
[----:B------:R-:W-:Y:S05]  /*cb90*/  BSYNC.RECONVERGENT B0 ;  /* 0x0000000000007941 */ /* 0x000fea0003800200 */
.L_x_4467:
        /* <DEDUP_REMOVED lines=39> */
.L_x_4470:
[----:B------:R-:W-:Y:S05]  /*ce10*/  BSYNC.RECONVERGENT B0 ;  /* 0x0000000000007941 */ /* 0x000fea0003800200 */
.L_x_4469:
        /* <DEDUP_REMOVED lines=12> */
[----:B---3--:R-:W-:Y:S01]  /*cee0*/  UIMAD.WIDE.U32 UR6, UR13, UR10, URZ ;  /* 0x0000000a0d0672a5 */ /* 0x008fe2000f8e00ff */
[----:B------:R-:W-:Y:S01]  /*cef0*/  UMOV UR8, 0x400 ;  /* 0x0000040000087882 */ /* 0x000fe20000000000 */
[----:B------:R-:W-:-:S02]  /*cf00*/  UIMAD UR12, UR12, UR9, UR5 ;  /* 0x000000090c0c72a4 */ /* 0x000fc4000f8e0205 */
[----:B------:R-:W-:Y:S02]  /*cf10*/  UIMAD UR9, UR13, UR11, UR7 ;  /* 0x0000000b0d0972a4 */ /* 0x000fe4000f8e0207 */
[----:B0-----:R-:W-:-:S12]  /*cf20*/  ULEA UR14, UR14, UR8, 0x18 ;  /* 0x000000080e0e7291 */ /* 0x001fd8000f8ec0ff */
.L_x_4472:
        /* <DEDUP_REMOVED lines=27> */
.L_x_4471:
[----:B------:R-:W-:Y:S05]  /*d0e0*/  EXIT ;  /* 0x000000000000794d */ /* 0x000fea0003800000 */
.L_x_4425:
[----:B------:R-:W-:Y:S01]  /*d0f0*/  MOV R229, R214 ;  /* 0x000000d600e57202 */ /* 0x000fe20000000f00 */
[----:B------:R-:W-:Y:S01]  /*d100*/  HFMA2 R222, -RZ, RZ, 0, 5.9604644775390625e-08 ;  /* 0x00000001ffde7431 */ /* 0x000fe200000001ff */
[----:B------:R-:W-:Y:S02]  /*d110*/  MOV R239, RZ ;  /* 0x000000ff00ef7202 */ /* 0x000fe40000000f00 */
[----:B------:R-:W-:-:S07]  /*d120*/  MOV R6, 0xffffffff ;  /* 0xffffffff00067802 */ /* 0x000fce0000000f00 */
[----:B01---5:R-:W-:Y:S05]  /*d130*/  WARPSYNC.COLLECTIVE R6, `(.L_x_4473) ;  /* 0x0000000006087348 */ /* 0x023fea0003c00000 */
[----:B------:R2:W3:Y:S02]  /*d140*/  SHFL.UP P6, R4, R229, R222, R239 ;  /* 0x040000dee5047389 */ /* 0x0004e400000c00ef */
[----:B0123-5:R-:W-:Y:S05]  /*d150*/  ENDCOLLECTIVE ;  /* 0x000000000000791b */ /* 0x02ffea0003800000 */
.L_x_4473:
[----:B------:R-:W-:Y:S02]  /*d160*/  MOV R229, R5 ;  /* 0x0000000500e57202 */ /* 0x000fe40000000f00 */
[----:B------:R-:W-:-:S07]  /*d170*/  MOV R7, R4 ;  /* 0x0000000400077202 */ /* 0x000fce0000000f00 */
[----:B------:R-:W-:Y:S05]  /*d180*/  WARPSYNC.COLLECTIVE R6, `(.L_x_4474) ;  /* 0x0000000006087348 */ /* 0x000fea0003c00000 */
[----:B------:R0:W1:Y:S02]  /*d190*/  SHFL.UP P6, R4, R229, R222, R239 ;  /* 0x040000dee5047389 */ /* 0x00006400000c00ef */
[----:B01----:R-:W-:Y:S05]  /*d1a0*/  ENDCOLLECTIVE ;  /* 0x000000000000791b */ /* 0x003fea0003800000 */
.L_x_4474:
        /* <DEDUP_REMOVED lines=8> */
.L_x_4475:
[----:B------:R-:W-:Y:S02]  /*d230*/  MOV R229, R225 ;  /* 0x000000e100e57202 */ /* 0x000fe40000000f00 */
[----:B------:R-:W-:-:S07]  /*d240*/  MOV R7, R4 ;  /* 0x0000000400077202 */ /* 0x000fce0000000f00 */
[----:B------:R-:W-:Y:S05]  /*d250*/  WARPSYNC.COLLECTIVE R6, `(.L_x_4476) ;  /* 0x0000000006087348 */ /* 0x000fea0003c00000 */
[----:B------:R0:W1:Y:S02]  /*d260*/  SHFL.UP P6, R4, R229, R222, R239 ;  /* 0x040000dee5047389 */ /* 0x00006400000c00ef */
[----:B01----:R-:W-:Y:S05]  /*d270*/  ENDCOLLECTIVE ;  /* 0x000000000000791b */ /* 0x003fea0003800000 */
.L_x_4476:
        /* <DEDUP_REMOVED lines=8> */
.L_x_4477:
[----:B------:R-:W-:Y:S02]  /*d300*/  MOV R229, R227 ;  /* 0x000000e300e57202 */ /* 0x000fe40000000f00 */
[----:B------:R-:W-:-:S07]  /*d310*/  MOV R5, R4 ;  /* 0x0000000400057202 */ /* 0x000fce0000000f00 */
[----:B------:R-:W-:Y:S05]  /*d320*/  WARPSYNC.COLLECTIVE R6, `(.L_x_4478) ;  /* 0x0000000006087348 */ /* 0x000fea0003c00000 */
[----:B------:R0:W1:Y:S02]  /*d330*/  SHFL.UP P6, R4, R229, R222, R239 ;  /* 0x040000dee5047389 */ /* 0x00006400000c00ef */
[----:B01----:R-:W-:Y:S05]  /*d340*/  ENDCOLLECTIVE ;  /* 0x000000000000791b */ /* 0x003fea0003800000 */
.L_x_4478:
        /* <DEDUP_REMOVED lines=8> */
.L_x_4479:
[----:B------:R-:W-:Y:S02]  /*d3d0*/  MOV R229, R7 ;  /* 0x0000000700e57202 */ /* 0x000fe40000000f00 */
[----:B------:R-:W-:-:S07]  /*d3e0*/  MOV R5, R4 ;  /* 0x0000000400057202 */ /* 0x000fce0000000f00 */
[----:B------:R-:W-:Y:S05]  /*d3f0*/  WARPSYNC.COLLECTIVE R6, `(.L_x_4480) ;  /* 0x0000000006087348 */ /* 0x000fea0003c00000 */
[----:B------:R0:W1:Y:S02]  /*d400*/  SHFL.UP P6, R4, R229, R222, R239 ;  /* 0x040000dee5047389 */ /* 0x00006400000c00ef */
[----:B01----:R-:W-:Y:S05]  /*d410*/  ENDCOLLECTIVE ;  /* 0x000000000000791b */ /* 0x003fea0003800000 */
.L_x_4480:
        /* <DEDUP_REMOVED lines=8> */
.L_x_4481:
[----:B------:R-:W-:Y:S01]  /*d4a0*/  MOV R229, R5 ;  /* 0x0000000500e57202 */ /* 0x000fe20000000f00 */
[----:B------:R-:W-:-:S07]  /*d4b0*/  IMAD.MOV.U32 R225, RZ, RZ, R4 ;  /* 0x000000ffffe17224 */ /* 0x000fce00078e0004 */
[----:B------:R-:W-:Y:S05]  /*d4c0*/  WARPSYNC.COLLECTIVE R6, `(.L_x_4482) ;  /* 0x0000000006087348 */ /* 0x000fea0003c00000 */
[----:B------:R0:W1:Y:S02]  /*d4d0*/  SHFL.UP P6, R4, R229, R222, R239 ;  /* 0x040000dee5047389 */ /* 0x00006400000c00ef */
[----:B01----:R-:W-:Y:S05]  /*d4e0*/  ENDCOLLECTIVE ;  /* 0x000000000000791b */ /* 0x003fea0003800000 */
.L_x_4482:
[----:B------:R-:W-:Y:S05]  /*d4f0*/  BRA `(.L_x_4483) ;  /* 0xffffffb400007947 */ /* 0x000fea000383ffff */
.L_x_4426:
        /* <DEDUP_REMOVED lines=8> */
.L_x_4485:
[----:B------:R-:W-:Y:S05]  /*d580*/  BSYNC B0 ;  /* 0x0000000000007941 */ /* 0x000fea0003800000 */
.L_x_4484:
[----:B------:R-:W-:Y:S05]  /*d590*/  BRA `(.L_x_4486) ;  /* 0xffffffb000f07947 */ /* 0x000fea000383ffff */
.L_x_4427:
        /* <DEDUP_REMOVED lines=8> */
.L_x_4488:
[----:B------:R-:W-:Y:S05]  /*d620*/  BSYNC B0 ;  /* 0x0000000000007941 */ /* 0x000fea0003800000 */
.L_x_4487:
[----:B------:R-:W-:Y:S05]  /*d630*/  BRA `(.L_x_4489) ;  /* 0xffffffb000d07947 */ /* 0x000fea000383ffff */
.L_x_4428:
[----:B------:R-:W-:Y:S01]  /*d640*/  HFMA2 R222, -RZ, RZ, 0, 5.9604644775390625e-08 ;  /* 0x00000001ffde7431 */ /* 0x000fe200000001ff */
[----:B------:R-:W-:Y:S01]  /*d650*/  BSSY B0, `(.L_x_4490) ;  /* 0x0000007000007945 */ /* 0x000fe20003800000 */
[----:B------:R-:W-:Y:S01]  /*d660*/  MOV R229, R214 ;  /* 0x000000d600e57202 */ /* 0x000fe20000000f00 */
[----:B------:R-:W-:Y:S01]  /*d670*/  IMAD.MOV.U32 R6, RZ, RZ, -0x1 ;  /* 0xffffffffff067424 */ /* 0x000fe200078e00ff */
[----:B------:R-:W-:-:S07]  /*d680*/  MOV R239, RZ ;  /* 0x000000ff00ef7202 */ /* 0x000fce0000000f00 */
[----:B01---5:R-:W-:Y:S05]  /*d690*/  WARPSYNC.COLLECTIVE R6, `(.L_x_4491) ;  /* 0x0000000006087348 */ /* 0x023fea0003c00000 */
[----:B------:R2:W3:Y:S02]  /*d6a0*/  SHFL.UP P6, R4, R229, R222, R239 ;  /* 0x040000dee5047389 */ /* 0x0004e400000c00ef */
[----:B0123-5:R-:W-:Y:S05]  /*d6b0*/  ENDCOLLECTIVE ;  /* 0x000000000000791b */ /* 0x02ffea0003800000 */
.L_x_4491:
[----:B------:R-:W-:Y:S05]  /*d6c0*/  BSYNC B0 ;  /* 0x0000000000007941 */ /* 0x000fea0003800000 */
.L_x_4490:
        /* <DEDUP_REMOVED lines=11> */
.L_x_4492:
[----:B------:R-:W-:Y:S05]  /*d780*/  WARPSYNC.COLLECTIVE R6, `(.L_x_4493) ;  /* 0x0000000006087348 */ /* 0x000fea0003c00000 */
[----:B------:R0:W1:Y:S02]  /*d790*/  SHFL.IDX P2, R238, R237, R230, R7 ;  /* 0x000000e6edee7389 */ /* 0x0000640000040007 */
[----:B01----:R-:W-:Y:S05]  /*d7a0*/  ENDCOLLECTIVE ;  /* 0x000000000000791b */ /* 0x003fea0003800000 */
.L_x_4493:
[----:B------:R-:W-:Y:S02]  /*d7b0*/  MOV R237, R3 ;  /* 0x0000000300ed7202 */ /* 0x000fe40000000f00 */
[----:B------:R-:W-:Y:S02]  /*d7c0*/  MOV R225, R4 ;  /* 0x0000000400e17202 */ /* 0x000fe40000000f00 */
[----:B------:R-:W-:-:S07]  /*d7d0*/  MOV R4, R238 ;  /* 0x000000ee00047202 */ /* 0x000fce0000000f00 */
[----:B------:R-:W-:Y:S05]  /*d7e0*/  WARPSYNC.COLLECTIVE R6, `(.L_x_4494) ;  /* 0x0000000006087348 */ /* 0x000fea0003c00000 */
[----:B------:R0:W1:Y:S02]  /*d7f0*/  SHFL.IDX P2, R238, R237, R230, R7 ;  /* 0x000000e6edee7389 */ /* 0x0000640000040007 */
[----:B01----:R-:W-:Y:S05]  /*d800*/  ENDCOLLECTIVE ;  /* 0x000000000000791b */ /* 0x003fea0003800000 */
.L_x_4494:
[----:B------:R-:W-:Y:S01]  /*d810*/  MOV R5, R238 ;  /* 0x000000ee00057202 */ /* 0x000fe20000000f00 */
[----:B------:R-:W-:Y:S06]  /*d820*/  BRA `(.L_x_4495) ;  /* 0xffffffb0006c7947 */ /* 0x000fec000383ffff */
.L_x_4430:
        /* <DEDUP_REMOVED lines=8> */
.L_x_4496:
[----:B------:R-:W-:Y:S02]  /*d8b0*/  MOV R235, R5 ;  /* 0x0000000500eb7202 */ /* 0x000fe40000000f00 */
[----:B------:R-:W-:-:S07]  /*d8c0*/  MOV R230, R234 ;  /* 0x000000ea00e67202 */ /* 0x000fce0000000f00 */
[----:B------:R-:W-:Y:S05]  /*d8d0*/  WARPSYNC.COLLECTIVE R6, `(.L_x_4497) ;  /* 0x0000000006087348 */ /* 0x000fea0003c00000 */
[----:B------:R0:W1:Y:S02]  /*d8e0*/  SHFL.DOWN P2, R234, R235, R239, R240 ;  /* 0x080000efebea7389 */ /* 0x00006400000400f0 */
[----:B01----:R-:W-:Y:S05]  /*d8f0*/  ENDCOLLECTIVE ;  /* 0x000000000000791b */ /* 0x003fea0003800000 */
.L_x_4497:
        /* <DEDUP_REMOVED lines=11> */
.L_x_4498:
[----:B------:R-:W-:Y:S01]  /*d9b0*/  IMAD.MOV.U32 R235, RZ, RZ, R4 ;  /* 0x000000ffffeb7224 */ /* 0x000fe200078e0004 */
[----:B------:R-:W-:-:S07]  /*d9c0*/  MOV R230, R234 ;  /* 0x000000ea00e67202 */ /* 0x000fce0000000f00 */
[----:B------:R-:W-:Y:S05]  /*d9d0*/  WARPSYNC.COLLECTIVE R6, `(.L_x_4499) ;  /* 0x0000000006087348 */ /* 0x000fea0003c00000 */
[----:B------:R0:W1:Y:S02]  /*d9e0*/  SHFL.DOWN P2, R234, R235, R239, R240 ;  /* 0x080000efebea7389 */ /* 0x00006400000400f0 */
[----:B01----:R-:W-:Y:S05]  /*d9f0*/  ENDCOLLECTIVE ;  /* 0x000000000000791b */ /* 0x003fea0003800000 */
.L_x_4499:
[----:B------:R-:W-:Y:S01]  /*da00*/  @!P0 FMUL.FTZ R230, R3, R230 ;  /* 0x000000e603e68220 */ /* 0x000fe20000410000 */
[----:B------:R-:W-:Y:S01]  /*da10*/  HFMA2 R239, -RZ, RZ, 0, 2.384185791015625e-07 ;  /* 0x00000004ffef7431 */ /* 0x000fe200000001ff */
[----:B------:R-:W-:-:S05]  /*da20*/  MOV R7, R234 ;  /* 0x000000ea00077202 */ /* 0x000fca0000000f00 */
[----:B------:R-:W-:Y:S01]  /*da30*/  @!P0 FFMA.FTZ R7, R3, R7, R4 ;  /* 0x0000000703078223 */ /* 0x000fe20000010004 */
[----:B------:R-:W-:-:S04]  /*da40*/  @!P0 MOV R3, R230 ;  /* 0x000000e600038202 */ /* 0x000fc80000000f00 */
[----:B------:R-:W-:Y:S02]  /*da50*/  MOV R235, R3 ;  /* 0x0000000300eb7202 */ /* 0x000fe40000000f00 */
[----:B------:R-:W-:Y:S01]  /*da60*/  @!P0 MOV R4, R7 ;  /* 0x0000000700048202 */ /* 0x000fe20000000f00 */
[----:B------:R-:W-:Y:S01]  /*da70*/  HFMA2 R7, -RZ, RZ, 0, 1.847743988037109375e-06 ;  /* 0x0000001fff077431 */ /* 0x000fe200000001ff */
[----:B------:R-:W-:-:S13]  /*da80*/  ISETP.GT.U32.AND P0, PT, R201, 0x1b, PT ;  /* 0x0000001bc900780c */ /* 0x000fda0003f04070 */
[----:B------:R-:W-:Y:S05]  /*da90*/  WARPSYNC.COLLECTIVE R6, `(.L_x_4500) ;  /* 0x0000000006087348 */ /* 0x000fea0003c00000 */
[----:B------:R0:W1:Y:S02]  /*daa0*/  SHFL.DOWN P2, R234, R235, R239, R240 ;  /* 0x080000efebea7389 */ /* 0x00006400000400f0 */
[----:B01----:R-:W-:Y:S05]  /*dab0*/  ENDCOLLECTIVE ;  /* 0x000000000000791b */ /* 0x003fea0003800000 */
.L_x_4500:
[----:B------:R-:W-:Y:S02]  /*dac0*/  MOV R235, R4 ;  /* 0x0000000400eb7202 */ /* 0x000fe40000000f00 */
[----:B------:R-:W-:-:S07]  /*dad0*/  MOV R230, R234 ;  /* 0x000000ea00e67202 */ /* 0x000fce0000000f00 */
[----:B------:R-:W-:Y:S05]  /*dae0*/  WARPSYNC.COLLECTIVE R6, `(.L_x_4501) ;  /* 0x0000000006087348 */ /* 0x000fea0003c00000 */
[----:B------:R0:W1:Y:S02]  /*daf0*/  SHFL.DOWN P2, R234, R235, R239, R240 ;  /* 0x080000efebea7389 */ /* 0x00006400000400f0 */
[----:B01----:R-:W-:Y:S05]  /*db00*/  ENDCOLLECTIVE ;  /* 0x000000000000791b */ /* 0x003fea0003800000 */
.L_x_4501:
        /* <DEDUP_REMOVED lines=11> */
.L_x_4502:
[----:B------:R-:W-:Y:S01]  /*dbc0*/  MOV R235, R4 ;  /* 0x0000000400eb7202 */ /* 0x000fe20000000f00 */
[----:B------:R-:W-:-:S07]  /*dbd0*/  IMAD.MOV.U32 R230, RZ, RZ, R234 ;  /* 0x000000ffffe67224 */ /* 0x000fce00078e00ea */
[----:B------:R-:W-:Y:S05]  /*dbe0*/  WARPSYNC.COLLECTIVE R6, `(.L_x_4503) ;  /* 0x0000000006087348 */ /* 0x000fea0003c00000 */
[----:B------:R0:W1:Y:S02]  /*dbf0*/  SHFL.DOWN P2, R234, R235, R239, R240 ;  /* 0x080000efebea7389 */ /* 0x00006400000400f0 */
[----:B01----:R-:W-:Y:S05]  /*dc00*/  ENDCOLLECTIVE ;  /* 0x000000000000791b */ /* 0x003fea0003800000 */
.L_x_4503:
        /* <DEDUP_REMOVED lines=11> */
.L_x_4504:
[----:B------:R-:W-:Y:S02]  /*dcc0*/  MOV R235, R4 ;  /* 0x0000000400eb7202 */ /* 0x000fe40000000f00 */
[----:B------:R-:W-:-:S07]  /*dcd0*/  MOV R230, R234 ;  /* 0x000000ea00e67202 */ /* 0x000fce0000000f00 */
[----:B------:R-:W-:Y:S05]  /*dce0*/  WARPSYNC.COLLECTIVE R6, `(.L_x_4505) ;  /* 0x0000000006087348 */ /* 0x000fea0003c00000 */
[----:B------:R0:W1:Y:S02]  /*dcf0*/  SHFL.DOWN P2, R234, R235, R239, R240 ;  /* 0x080000efebea7389 */ /* 0x00006400000400f0 */
[----:B01----:R-:W-:Y:S05]  /*dd00*/  ENDCOLLECTIVE ;  /* 0x000000000000791b */ /* 0x003fea0003800000 */
.L_x_4505:
[----:B------:R-:W-:Y:S01]  /*dd10*/  @!P0 FMUL.FTZ R230, R3, R230 ;  /* 0x000000e603e68220 */ /* 0x000fe20000410000 */
[----:B------:R-:W-:Y:S01]  /*dd20*/  HFMA2 R239, -RZ, RZ, 0, 5.9604644775390625e-08 ;  /* 0x00000001ffef7431 */ /* 0x000fe200000001ff */
[----:B------:R-:W-:-:S05]  /*dd30*/  MOV R5, R234 ;  /* 0x000000ea00057202 */ /* 0x000fca0000000f00 */
[----:B------:R-:W-:Y:S01]  /*dd40*/  @!P0 FFMA.FTZ R5, R3, R5, R4 ;  /* 0x0000000503058223 */ /* 0x000fe20000010004 */
[----:B------:R-:W-:Y:S01]  /*dd50*/  @!P0 MOV R3, R230 ;  /* 0x000000e600038202 */ /* 0x000fe20000000f00 */
[----:B------:R-:W-:-:S03]  /*dd60*/  IMAD.MOV.U32 R230, RZ, RZ, RZ ;  /* 0x000000ffffe67224 */ /* 0x000fc600078e00ff */
[----:B------:R-:W-:Y:S02]  /*dd70*/  MOV R237, R3 ;  /* 0x0000000300ed7202 */ /* 0x000fe40000000f00 */
[----:B------:R-:W-:Y:S02]  /*dd80*/  @!P0 MOV R4, R5 ;  /* 0x0000000500048202 */ /* 0x000fe40000000f00 */
[----:B------:R-:W-:-:S07]  /*dd90*/  MOV R235, R3 ;  /* 0x0000000300eb7202 */ /* 0x000fce0000000f00 */
[----:B------:R-:W-:Y:S05]  /*dda0*/  WARPSYNC.COLLECTIVE R6, `(.L_x_4506) ;  /* 0x0000000006087348 */ /* 0x000fea0003c00000 */
[----:B------:R0:W1:Y:S02]  /*ddb0*/  SHFL.IDX P2, R238, R237, R230, R7 ;  /* 0x000000e6edee7389 */ /* 0x0000640000040007 */
[----:B01----:R-:W-:Y:S05]  /*ddc0*/  ENDCOLLECTIVE ;  /* 0x000000000000791b */ /* 0x003fea0003800000 */
.L_x_4506:
[----:B------:R-:W-:Y:S02]  /*ddd0*/  ISETP.NE.AND P0, PT, R144, 0x1f, PT ;  /* 0x0000001f9000780c */ /* 0x000fe40003f05270 */
[----:B------:R-:W-:Y:S02]  /*dde0*/  MOV R237, R4 ;  /* 0x0000000400ed7202 */ /* 0x000fe40000000f00 */
[----:B------:R-:W-:-:S09]  /*ddf0*/  MOV R5, R238 ;  /* 0x000000ee00057202 */ /* 0x000fd20000000f00 */
[----:B------:R-:W-:Y:S05]  /*de00*/  WARPSYNC.COLLECTIVE R6, `(.L_x_4507) ;  /* 0x0000000006087348 */ /* 0x000fea0003c00000 */
[----:B------:R0:W1:Y:S02]  /*de10*/  SHFL.IDX P2, R238, R237, R230, R7 ;  /* 0x000000e6edee7389 */ /* 0x0000640000040007 */
[----:B01----:R-:W-:Y:S05]  /*de20*/  ENDCOLLECTIVE ;  /* 0x000000000000791b */ /* 0x003fea0003800000 */
.L_x_4507:
[----:B------:R-:W-:Y:S05]  /*de30*/  WARPSYNC.COLLECTIVE R6, `(.L_x_4508) ;  /* 0x0000000006087348 */ /* 0x000fea0003c00000 */
[----:B------:R0:W1:Y:S02]  /*de40*/  SHFL.DOWN P2, R234, R235, R239, R240 ;  /* 0x080000efebea7389 */ /* 0x00006400000400f0 */
[----:B01----:R-:W-:Y:S05]  /*de50*/  ENDCOLLECTIVE ;  /* 0x000000000000791b */ /* 0x003fea0003800000 */
.L_x_4508:
        /* <DEDUP_REMOVED lines=8> */
.L_x_4509:
[----:B------:R-:W-:-:S07]  /*dee0*/  FMUL.FTZ R232, R10, R5 ;  /* 0x000000050ae87220 */ /* 0x000fce0000410000 */
[----:B------:R-:W-:Y:S05]  /*def0*/  WARPSYNC.COLLECTIVE R6, `(.L_x_4510) ;  /* 0x0000000006087348 */ /* 0x000fea0003c00000 */
[----:B------:R0:W1:Y:S02]  /*df00*/  SHFL.IDX P2, R238, R237, R230, R7 ;  /* 0x000000e6edee7389 */ /* 0x0000640000040007 */
[----:B01----:R-:W-:Y:S05]  /*df10*/  ENDCOLLECTIVE ;  /* 0x000000000000791b */ /* 0x003fea0003800000 */
.L_x_4510:
[----:B------:R-:W-:Y:S02]  /*df20*/  MOV R237, R11 ;  /* 0x0000000b00ed7202 */ /* 0x000fe40000000f00 */
[----:B------:R-:W-:-:S07]  /*df30*/  MOV R233, R238 ;  /* 0x000000ee00e97202 */ /* 0x000fce0000000f00 */
[----:B------:R-:W-:Y:S05]  /*df40*/  WARPSYNC.COLLECTIVE R6, `(.L_x_4511) ;  /* 0x0000000006087348 */ /* 0x000fea0003c00000 */
[----:B------:R0:W1:Y:S02]  /*df50*/  SHFL.IDX P2, R238, R237, R230, R7 ;  /* 0x000000e6edee7389 */ /* 0x0000640000040007 */
[----:B01----:R-:W-:Y:S05]  /*df60*/  ENDCOLLECTIVE ;  /* 0x000000000000791b */ /* 0x003fea0003800000 */
.L_x_4511:
[----:B------:R-:W-:Y:S01]  /*df70*/  MOV R235, R238 ;  /* 0x000000ee00eb7202 */ /* 0x000fe20000000f00 */
[----:B------:R-:W-:Y:S06]  /*df80*/  BRA `(.L_x_4512) ;  /* 0xffffffb000847947 */ /* 0x000fec000383ffff */
.L_x_4513:
        /* <DEDUP_REMOVED lines=15> */
.L_x_10451:


//--------------------- .text._Z25selective_scan_bwd_kernelI32Selective_Scan_bwd_kernel_traitsILi64ELi16ELb0ELb1ELb1ELb0ELb0EN3c104HalfEfEEv12SSMParamsBwd --------------------------
	.section	.text._Z25selective_scan_bwd_kernelI32Selective_Scan_bwd_kernel_traitsILi64ELi16ELb0ELb1ELb1ELb0ELb0EN3c104HalfEfEEv12SSMParamsBwd,"ax",@progbits
	.align	128
        .global         _Z25selective_scan_bwd_kernelI32Selective_Scan_bwd_kernel_traitsILi64ELi16ELb0ELb1ELb1ELb0ELb0EN3c104HalfEfEEv12SSMParamsBwd
        .type           _Z25selective_scan_bwd_kernelI32Selective_Scan_bwd_kernel_traitsILi64ELi16ELb0ELb1ELb1ELb0ELb0EN3c104HalfEfEEv12SSMParamsBwd,@function
        .size           _Z25selective_scan_bwd_kernelI32Selective_Scan_bwd_kernel_traitsILi64ELi16ELb0ELb1ELb1ELb0ELb0EN3c104HalfEfEEv12SSMParamsBwd,(.L_x_10452 - _Z25selective_scan_bwd_kernelI32Selective_Scan_bwd_kernel_traitsILi64ELi16ELb0ELb1ELb1ELb0ELb0EN3c104HalfEfEEv12SSMParamsBwd)
        .other          _Z25selective_scan_bwd_kernelI32Selective_Scan_bwd_kernel_traitsILi64ELi16ELb0ELb1ELb1ELb0ELb0EN3c104HalfEfEEv12SSMParamsBwd,@"STO_CUDA_ENTRY STV_DEFAULT"
_Z25selective_scan_bwd_kernelI32Selective_Scan_bwd_kernel_traitsILi64ELi16ELb0ELb1ELb1ELb0ELb0EN3c104HalfEfEEv12SSMParamsBwd:
.text._Z25selective_scan_bwd_kernelI32Selective_Scan_bwd_kernel_traitsILi64ELi16ELb0ELb1ELb1ELb0ELb0EN3c104HalfEfEEv12SSMParamsBwd:
        /* <DEDUP_REMOVED lines=25> */
[----:B------:R-:W-:Y:S01]  /*0190*/  IMAD.U32 R2, RZ, RZ, UR4 ;  /* 0x00000004ff027e24 */ /* 0x000fe2000f8e00ff */
[----:B------:R-:W-:Y:S01]  /*01a0*/  @UP1 ULEA.HI.X UR7, UR28, UR7, URZ, 0x2, UP3 ;  /* 0x000000071c071291 */ /* 0x000fe200098f14ff */
[----:B------:R-:W-:Y:S01]  /*01b0*/  IMAD.U32 R4, RZ, RZ, UR6 ;  /* 0x00000006ff047e24 */ /* 0x000fe2000f8e00ff */
[----:B------:R-:W3:Y:S01]  /*01c0*/  LDCU.64 UR34, c[0x0][0x528] ;  /* 0x0000a500ff2277ac */ /* 0x000ee20008000a00 */
[----:B------:R-:W-:-:S03]  /*01d0*/  MOV R3, UR5 ;  /* 0x0000000500037c02 */ /* 0x000fc60008000f00 */
[----:B------:R-:W-:Y:S01]  /*01e0*/  MOV R5, UR7 ;  /* 0x0000000700057c02 */ /* 0x000fe20008000f00 */
[----:B------:R-:W3:Y:S01]  /*01f0*/  LDCU.64 UR26, c[0x0][0x3c8] ;  /* 0x00007900ff1a77ac */ /* 0x000ee20008000a00 */
[----:B----4-:R4:W5:Y:S01]  /*0200*/  @P0 LDG.E R171, desc[UR24][R2.64] ;  /* 0x0000001802ab0981 */ /* 0x010962000c1e1900 */
[----:B------:R-:W-:-:S03]  /*0210*/  UIMAD.WIDE.U32 UR8, UR29, UR12, URZ ;  /* 0x0000000c1d0872a5 */ /* 0x000fc6000f8e00ff */
[----:B------:R1:W5:Y:S01]  /*0220*/  @P1 LDG.E R168, desc[UR24][R4.64] ;  /* 0x0000001804a81981 */ /* 0x000362000c1e1900 */
[----:B------:R-:W-:Y:S01]  /*0230*/  UIMAD.WIDE.U32 UR10, UR29, UR16, URZ ;  /* 0x000000101d0a72a5 */ /* 0x000fe2000f8e00ff */
[----:B------:R-:W-:Y:S01]  /*0240*/  IMAD.MOV.U32 R167, RZ, RZ, RZ ;  /* 0x000000ffffa77224 */ /* 0x000fe200078e00ff */
[----:B------:R-:W2:Y:S01]  /*0250*/  LDCU.128 UR4, c[0x0][0x460] ;  /* 0x00008c00ff0477ac */ /* 0x000ea20008000c00 */
[----:B0-----:R-:W-:Y:S01]  /*0260*/  VIADD R6, R0, 0xffffffe ;  /* 0x0ffffffe00067836 */ /* 0x001fe20000000000 */
[----:B------:R-:W-:Y:S01]  /*0270*/  IABS R0, UR28 ;  /* 0x0000001c00007c13 */ /* 0x000fe20008000000 */
[----:B------:R-:W-:Y:S02]  /*0280*/  UIMAD UR9, UR29, UR13, UR9 ;  /* 0x0000000d1d0972a4 */ /* 0x000fe4000f8e0209 */
[----:B------:R0:W4:Y:S01]  /*0290*/  F2I.FTZ.U32.TRUNC.NTZ R7, R6 ;  /* 0x0000000600077305 */ /* 0x000122000021f000 */
[----:B------:R-:W-:Y:S02]  /*02a0*/  UIMAD UR11, UR29, UR17, UR11 ;  /* 0x000000111d0b72a4 */ /* 0x000fe4000f8e020b */
[----:B------:R-:W-:-:S02]  /*02b0*/  UIMAD.WIDE.U32 UR8, UR28, UR14, UR8 ;  /* 0x0000000e1c0872a5 */ /* 0x000fc4000f8e0008 */
[----:B------:R-:W-:Y:S02]  /*02c0*/  UIMAD.WIDE.U32 UR10, UR28, UR18, UR10 ;  /* 0x000000121c0a72a5 */ /* 0x000fe4000f8e000a */
[----:B------:R-:W-:Y:S01]  /*02d0*/  UIMAD UR15, UR28, UR15, UR9 ;  /* 0x0000000f1c0f72a4 */ /* 0x000fe2000f8e0209 */
[----:B0-----:R-:W-:Y:S01]  /*02e0*/  IMAD.MOV.U32 R6, RZ, RZ, RZ ;  /* 0x000000ffff067224 */ /* 0x001fe200078e00ff */
[----:B------:R-:W-:Y:S02]  /*02f0*/  UIMAD UR14, UR28, UR19, UR11 ;  /* 0x000000131c0e72a4 */ /* 0x000fe4000f8e020b */
[----:B-1----:R-:W-:Y:S01]  /*0300*/  ULEA UR9, UR22, 0xfffffc00, 0xa ;  /* 0xfffffc0016097891 */ /* 0x002fe2000f8e50ff */
[----:B------:R-:W0:Y:S01]  /*0310*/  LDCU.64 UR16, c[0x0][0x498] ;  /* 0x00009300ff1077ac */ /* 0x000e220008000a00 */
[----:B----4-:R-:W-:Y:S02]  /*0320*/  IADD3 R2, PT, PT, RZ, -R7, RZ ;  /* 0x80000007ff027210 */ /* 0x010fe40007ffe0ff */
[----:B------:R-:W-:-:S03]  /*0330*/  UIADD3 UR11, UP0, UPT, UR9, UR8, URZ ;  /* 0x00000008090b7290 */ /* 0x000fc6000ff1e0ff */
[----:B------:R-:W-:Y:S01]  /*0340*/  IMAD R3, R2, R9, RZ ;  /* 0x0000000902037224 */ /* 0x000fe200078e02ff */
[----:B------:R-:W-:Y:S02]  /*0350*/  UIADD3 UR13, UP2, UPT, UR9, UR10, URZ ;  /* 0x0000000a090d7290 */ /* 0x000fe4000ff5e0ff */
[----:B------:R-:W-:Y:S01]  /*0360*/  USHF.R.S32.HI UR8, URZ, 0x1f, UR9 ;  /* 0x0000001fff087899 */ /* 0x000fe20008011409 */
[----:B------:R-:W-:Y:S01]  /*0370*/  IMAD.HI.U32 R6, R7, R3, R6 ;  /* 0x0000000307067227 */ /* 0x000fe200078e0006 */
[----:B--2---:R-:W-:Y:S02]  /*0380*/  ULEA UR10, UP1, UR11, UR4, 0x1 ;  /* 0x000000040b0a7291 */ /* 0x004fe4000f8208ff */
[----:B------:R-:W-:Y:S02]  /*0390*/  ULEA UR12, UP3, UR13, UR6, 0x1 ;  /* 0x000000060d0c7291 */ /* 0x000fe4000f8608ff */
[----:B------:R-:W-:Y:S01]  /*03a0*/  UIADD3.X UR6, UPT, UPT, UR8, UR15, URZ, UP0, !UPT ;  /* 0x0000000f08067290 */ /* 0x000fe200087fe4ff */
[----:B------:R-:W-:Y:S01]  /*03b0*/  IMAD.HI.U32 R6, R6, R0, RZ ;  /* 0x0000000006067227 */ /* 0x000fe200078e00ff */
[----:B------:R-:W-:Y:S01]  /*03c0*/  UIADD3.X UR4, UPT, UPT, UR8, UR14, URZ, UP2, !UPT ;  /* 0x0000000e08047290 */ /* 0x000fe200097fe4ff */
[----:B------:R-:W1:Y:S03]  /*03d0*/  LDCU.64 UR14, c[0x0][0x480] ;  /* 0x00009000ff0e77ac */ /* 0x000e660008000a00 */
[----:B------:R-:W-:Y:S01]  /*03e0*/  IADD3 R2, PT, PT, -R6, RZ, RZ ;  /* 0x000000ff06027210 */ /* 0x000fe20007ffe1ff */
[----:B------:R-:W2:Y:S04]  /*03f0*/  LDCU.64 UR18, c[0x0][0x3d0] ;  /* 0x00007a00ff1277ac */ /* 0x000ea80008000a00 */
[----:B------:R-:W-:Y:S01]  /*0400*/  IMAD R0, R9, R2, R0 ;  /* 0x0000000209007224 */ /* 0x000fe200078e0200 */
[----:B------:R-:W-:-:S02]  /*0410*/  ULEA.HI.X UR11, UR11, UR5, UR6, 0x1, UP1 ;  /* 0x000000050b0b7291 */ /* 0x000fc400088f0c06 */
[----:B------:R-:W-:Y:S02]  /*0420*/  ULEA.HI.X UR13, UR13, UR7, UR4, 0x1, UP3 ;  /* 0x000000070d0d7291 */ /* 0x000fe400098f0c04 */
[----:B------:R-:W-:Y:S01]  /*0430*/  ISETP.GT.U32.AND P1, PT, R9, R0, PT ;  /* 0x000000000900720c */ /* 0x000fe20003f24070 */
[----:B0-----:R-:W-:Y:S01]  /*0440*/  UIMAD.WIDE.U32 UR4, UR29, UR16, URZ ;  /* 0x000000101d0472a5 */ /* 0x001fe2000f8e00ff */
[----:B------:R-:W0:Y:S01]  /*0450*/  LDCU.64 UR6, c[0x0][0x3b0] ;  /* 0x00007600ff0677ac */ /* 0x000e220008000a00 */
[----:B-1----:R-:W-:Y:S02]  /*0460*/  UISETP.NE.U32.AND UP0, UPT, UR14, URZ, UPT ;  /* 0x000000ff0e00728c */ /* 0x002fe4000bf05070 */
[----:B------:R-:W-:Y:S02]  /*0470*/  UIMAD UR5, UR29, UR17, UR5 ;  /* 0x000000111d0572a4 */ /* 0x000fe4000f8e0205 */
[----:B------:R-:W-:-:S06]  /*0480*/  UISETP.NE.AND.EX UP0, UPT, UR15, URZ, UPT, UP0 ;  /* 0x000000ff0f00728c */ /* 0x000fcc000bf05300 */
[----:B------:R-:W-:Y:S01]  /*0490*/  @!P1 IMAD.IADD R0, R0, 0x1, -R9 ;  /* 0x0000000100009824 */ /* 0x000fe200078e0a09 */
[----:B------:R-:W-:Y:S01]  /*04a0*/  @!P1 IADD3 R6, PT, PT, R6, 0x1, RZ ;  /* 0x0000000106069810 */ /* 0x000fe20007ffe0ff */
[----:B------:R-:W1:Y:S01]  /*04b0*/  LDCU.64 UR32, c[0x0][0x3e8] ;  /* 0x00007d00ff2077ac */ /* 0x000e620008000a00 */
[----:B------:R-:W-:Y:S02]  /*04c0*/  ISETP.NE.AND P1, PT, R8, RZ, PT ;  /* 0x000000ff0800720c */ /* 0x000fe40003f25270 */
[----:B------:R-:W-:Y:S01]  /*04d0*/  ISETP.GE.U32.AND P0, PT, R0, R9, PT ;  /* 0x000000090000720c */ /* 0x000fe20003f06070 */
[----:B------:R-:W-:Y:S02]  /*04e0*/  UIMAD.WIDE.U32 UR4, UR28, UR20, UR4 ;  /* 0x000000141c0472a5 */ /* 0x000fe4000f8e0004 */
[----:B------:R-:W-:Y:S01]  /*04f0*/  LOP3.LUT R0, R8, UR28, RZ, 0x3c, !PT ;  /* 0x0000001c08007c12 */ /* 0x000fe2000f8e3cff */
[----:B--2---:R-:W-:Y:S02]  /*0500*/  UIMAD.WIDE.U32 UR16, UR29, UR18, URZ ;  /* 0x000000121d1072a5 */ /* 0x004fe4000f8e00ff */
[----:B------:R-:W-:Y:S01]  /*0510*/  UIADD3 UR4, UP1, UPT, UR9, UR4, URZ ;  /* 0x0000000409047290 */ /* 0x000fe2000ff3e0ff */
[----:B------:R-:W-:Y:S01]  /*0520*/  ISETP.GE.AND P2, PT, R0, RZ, PT ;  /* 0x000000ff0000720c */ /* 0x000fe20003f46270 */
[----:B------:R-:W-:Y:S01]  /*0530*/  UIMAD UR21, UR28, UR21, UR5 ;  /* 0x000000151c1572a4 */ /* 0x000fe2000f8e0205 */
[----:B------:R-:W2:Y:S02]  /*0540*/  @UP0 LDCU UR31, c[0x0][0x384] ;  /* 0x00007080ff1f07ac */ /* 0x000ea40008000800 */
[----:B------:R-:W-:-:S02]  /*0550*/  @!P1 LOP3.LUT R8, RZ, R8, RZ, 0x33, !PT ;  /* 0x00000008ff089212 */ /* 0x000fc400078e33ff */
[----:B------:R-:W-:Y:S01]  /*0560*/  @P0 VIADD R6, R6, 0x1 ;  /* 0x0000000106060836 */ /* 0x000fe20000000000 */
[----:B------:R-:W-:Y:S02]  /*0570*/  UIADD3.X UR21, UPT, UPT, UR8, UR21, URZ, UP1, !UPT ;  /* 0x0000001508157290 */ /* 0x000fe40008ffe4ff */
[----:B---3--:R-:W-:Y:S02]  /*0580*/  ULEA UR20, UP1, UR4, UR34, 0x1 ;  /* 0x0000002204147291 */ /* 0x008fe4000f8208ff */
[----:B0-----:R-:W-:Y:S02]  /*0590*/  UIMAD.WIDE.U32 UR14, UR29, UR6, URZ ;  /* 0x000000061d0e72a5 */ /* 0x001fe4000f8e00ff */
[----:B------:R-:W-:Y:S01]  /*05a0*/  @!P2 IADD3 R6, PT, PT, -R6, RZ, RZ ;  /* 0x000000ff0606a210 */ /* 0x000fe20007ffe1ff */
[----:B------:R-:W-:Y:S02]  /*05b0*/  UIMAD UR17, UR29, UR19, UR17 ;  /* 0x000000131d1172a4 */ /* 0x000fe4000f8e0211 */
[----:B------:R-:W-:Y:S01]  /*05c0*/  ULEA.HI.X UR21, UR4, UR35, UR21, 0x1, UP1 ;  /* 0x0000002304157291 */ /* 0x000fe200088f0c15 */
[----:B------:R-:W-:Y:S01]  /*05d0*/  R2UR UR30, R6 ;  /* 0x00000000061e72ca */ /* 0x000fe200000e0000 */
[----:B------:R-:W-:Y:S01]  /*05e0*/  UIMAD UR15, UR29, UR7, UR15 ;  /* 0x000000071d0f72a4 */ /* 0x000fe2000f8e020f */
[----:B------:R-:W-:Y:S01]  /*05f0*/  @!P1 R2UR UR30, R8 ;  /* 0x00000000081e92ca */ /* 0x000fe200000e0000 */
[----:B------:R-:W0:Y:S01]  /*0600*/  LDCU.64 UR4, c[0x0][0x450] ;  /* 0x00008a00ff0477ac */ /* 0x000e220008000a00 */
[----:B------:R-:W3:Y:S11]  /*0610*/  LDCU.64 UR6, c[0x0][0x448] ;  /* 0x00008900ff0677ac */ /* 0x000ef60008000a00 */
[----:B------:R-:W-:-:S02]  /*0620*/  USHF.R.S32.HI UR18, URZ, 0x1f, UR30 ;  /* 0x0000001fff127899 */ /* 0x000fc4000801141e */
[----:B------:R-:W-:Y:S02]  /*0630*/  UIMAD.WIDE.U32 UR14, UR30, UR26, UR14 ;  /* 0x0000001a1e0e72a5 */ /* 0x000fe4000f8e000e */
[----:B------:R-:W-:Y:S02]  /*0640*/  UIMAD UR19, UR18, UR26, URZ ;  /* 0x0000001a121372a4 */ /* 0x000fe4000f8e02ff */
[----:B-1----:R-:W-:Y:S02]  /*0650*/  UIMAD UR18, UR18, UR32, URZ ;  /* 0x00000020121272a4 */ /* 0x002fe4000f8e02ff */
[----:B------:R-:W-:Y:S01]  /*0660*/  UIMAD UR23, UR30, UR27, UR19 ;  /* 0x0000001b1e1772a4 */ /* 0x000fe2000f8e0213 */
[----:B------:R-:W1:Y:S01]  /*0670*/  @UP0 LDCU UR27, c[0x0][0x38c] ;  /* 0x00007180ff1b07ac */ /* 0x000e620008000800 */
[----:B------:R-:W-:Y:S02]  /*0680*/  UIMAD.WIDE.U32 UR16, UR30, UR32, UR16 ;  /* 0x000000201e1072a5 */ /* 0x000fe4000f8e0010 */
[----:B------:R-:W-:Y:S01]  /*0690*/  UIMAD UR26, UR30, UR33, UR18 ;  /* 0x000000211e1a72a4 */ /* 0x000fe2000f8e0212 */
[----:B------:R-:W4:Y:S01]  /*06a0*/  @UP0 LDCU.64 UR32, c[0x0][0x480] ;  /* 0x00009000ff2007ac */ /* 0x000f220008000a00 */
[----:B--2---:R-:W-:-:S02]  /*06b0*/  @UP0 UIMAD UR18, UR29, UR31, UR28 ;  /* 0x0000001f1d1202a4 */ /* 0x004fc4000f8e021c */
[----:B------:R-:W-:Y:S02]  /*06c0*/  UIADD3 UR14, UP1, UPT, UR9, UR14, URZ ;  /* 0x0000000e090e7290 */ /* 0x000fe4000ff3e0ff */
[----:B------:R-:W-:Y:S02]  /*06d0*/  UIADD3 UR23, UPT, UPT, UR15, UR23, URZ ;  /* 0x000000170f177290 */ /* 0x000fe4000fffe0ff */
[----:B------:R-:W-:Y:S02]  /*06e0*/  UIADD3 UR19, UP3, UPT, UR9, UR16, URZ ;  /* 0x0000001009137290 */ /* 0x000fe4000ff7e0ff */
[----:B------:R-:W-:Y:S02]  /*06f0*/  UIADD3 UR26, UPT, UPT, UR17, UR26, URZ ;  /* 0x0000001a111a7290 */ /* 0x000fe4000fffe0ff */
[----:B------:R-:W-:Y:S02]  /*0700*/  @UP0 UIMAD UR18, UR18, UR22, URZ ;  /* 0x00000016121202a4 */ /* 0x000fe4000f8e02ff */
[----:B------:R-:W-:-:S02]  /*0710*/  UIADD3.X UR17, UPT, UPT, UR8, UR23, URZ, UP1, !UPT ;  /* 0x0000001708117290 */ /* 0x000fc40008ffe4ff */
[----:B0-----:R-:W-:Y:S02]  /*0720*/  ULEA UR9, UP4, UR19, UR4, 0x1 ;  /* 0x0000000413097291 */ /* 0x001fe4000f8808ff */
[----:B------:R-:W-:Y:S02]  /*0730*/  UIADD3.X UR8, UPT, UPT, UR8, UR26, URZ, UP3, !UPT ;  /* 0x0000001a08087290 */ /* 0x000fe40009ffe4ff */
[----:B-1----:R-:W-:Y:S02]  /*0740*/  @UP0 UIMAD UR18, UR18, UR27, URZ ;  /* 0x0000001b121202a4 */ /* 0x002fe4000f8e02ff */
[----:B------:R-:W-:Y:S01]  /*0750*/  ULEA.HI.X UR19, UR19, UR5, UR8, 0x1, UP4 ;  /* 0x0000000513137291 */ /* 0x000fe2000a0f0c08 */
[----:B------:R-:W-:Y:S02]  /*0760*/  UMOV UR4, URZ ;  /* 0x000000ff00047c82 */ /* 0x000fe40008000000 */
[----:B------:R-:W-:Y:S01]  /*0770*/  UMOV UR5, URZ ;  /* 0x000000ff00057c82 */ /* 0x000fe20008000000 */
[----:B----4-:R-:W-:-:S02]  /*0780*/  @UP0 UIMAD.WIDE UR4, UR18, 0x8, UR32 ;  /* 0x00000008120408a5 */ /* 0x010fc4000f8e0220 */
[----:B------:R-:W-:Y:S02]  /*0790*/  UISETP.GE.AND UP0, UPT, UR22, 0x1, UPT ;  /* 0x000000011600788c */ /* 0x000fe4000bf06270 */
[----:B---3--:R-:W-:-:S04]  /*07a0*/  ULEA UR16, UP2, UR14, UR6, 0x1 ;  /* 0x000000060e107291 */ /* 0x008fc8000f8408ff */
[----:B------:R-:W-:-:S03]  /*07b0*/  ULEA.HI.X UR17, UR14, UR7, UR17, 0x1, UP2 ;  /* 0x000000070e117291 */ /* 0x000fc600090f0c11 */
[----:B------:R-:W-:Y:S09]  /*07c0*/  BRA.U !UP0, `(.L_x_4514) ;  /* 0x0000007108747547 */ /* 0x000ff2000b800000 */
[----:B------:R-:W0:Y:S01]  /*07d0*/  S2R R165, SR_TID.X ;  /* 0x0000000000a57919 */ /* 0x000e220000002100 */
[----:B------:R-:W1:Y:S01]  /*07e0*/  S2UR UR8, SR_CgaCtaId ;  /* 0x00000000000879c3 */ /* 0x000e620000008800 */
[----:B------:R-:W-:Y:S01]  /*07f0*/  UMOV UR6, 0x400 ;  /* 0x0000040000067882 */ /* 0x000fe20000000000 */
[----:B------:R-:W-:Y:S01]  /*0800*/  IMAD.MOV.U32 R167, RZ, RZ, RZ ;  /* 0x000000ffffa77224 */ /* 0x000fe200078e00ff */
[----:B------:R-:W-:Y:S01]  /*0810*/  MOV R169, RZ ;  /* 0x000000ff00a97202 */ /* 0x000fe20000000f00 */
[----:B------:R-:W2:Y:S01]  /*0820*/  LDCU UR7, c[0x0][0x394] ;  /* 0x00007280ff0777ac */ /* 0x000ea20008000800 */
[----:B------:R-:W-:Y:S01]  /*0830*/  UMOV UR14, UR20 ;  /* 0x00000014000e7c82 */ /* 0x000fe20008000000 */
[----:B------:R-:W-:Y:S01]  /*0840*/  UMOV UR15, UR21 ;  /* 0x00000015000f7c82 */ /* 0x000fe20008000000 */
[----:B------:R-:W-:Y:S01]  /*0850*/  UMOV UR18, UR9 ;  /* 0x0000000900127c82 */ /* 0x000fe20008000000 */
[----:B-1----:R-:W-:Y:S01]  /*0860*/  ULEA UR6, UR8, UR6, 0x18 ;  /* 0x0000000608067291 */ /* 0x002fe2000f8ec0ff */
[----:B0-----:R-:W-:-:S02]  /*0870*/  SHF.L.U32 R0, R165, 0x4, RZ ;  /* 0x00000004a5007819 */ /* 0x001fc400000006ff */
[C---:B------:R-:W-:Y:S02]  /*0880*/  LEA.HI R163, R165.reuse, R165, RZ, 0x1b ;  /* 0x000000a5a5a37211 */ /* 0x040fe400078fd8ff */
[----:B------:R-:W-:Y:S02]  /*0890*/  LOP3.LUT R0, R0, 0x3e00, RZ, 0xc0, !PT ;  /* 0x00003e0000007812 */ /* 0x000fe400078ec0ff */
[----:B------:R-:W-:Y:S02]  /*08a0*/  LOP3.LUT R164, R165, 0x1f, RZ, 0xc0, !PT ;  /* 0x0000001fa5a47812 */ /* 0x000fe400078ec0ff */
[----:B------:R-:W-:Y:S02]  /*08b0*/  LOP3.LUT R166, R0, 0x1f, R165, 0xf8, !PT ;  /* 0x0000001f00a67812 */ /* 0x000fe400078ef8a5 */
[----:B------:R-:W-:Y:S02]  /*08c0*/  LEA R163, R163, UR6, 0x2 ;  /* 0x00000006a3a37c11 */ /* 0x000fe4000f8e10ff */
[----:B------:R-:W-:-:S02]  /*08d0*/  LEA R162, R165, UR6, 0x3 ;  /* 0x00000006a5a27c11 */ /* 0x000fc4000f8e18ff */
        /* <DEDUP_REMOVED lines=15> */
.L_x_4561:
[----:B0-----:R-:W0:Y:S01]  /*09d0*/  LDCU UR20, c[0x0][0x388] ;  /* 0x00007100ff1477ac */ /* 0x001e220008000800 */
[----:B------:R-:W-:Y:S01]  /*09e0*/  IMAD.SHL.U32 R2, R166, 0x2, RZ ;  /* 0x00000002a6027824 */ /* 0x000fe200078e00ff */
[----:B------:R-:W-:Y:S01]  /*09f0*/  PRMT R0, RZ, 0x7610, R0 ;  /* 0x00007610ff007816 */ /* 0x000fe20000000000 */
[----:B------:R-:W-:Y:S01]  /*0a00*/  ULEA UR22, UR7, 0xfffffc00, 0xa ;  /* 0xfffffc0007167891 */ /* 0x000fe2000f8e50ff */
[----:B------:R-:W-:Y:S02]  /*0a10*/  PRMT R15, RZ, 0x7610, R15 ;  /* 0x00007610ff0f7816 */ /* 0x000fe4000000000f */
[C---:B------:R-:W-:Y:S02]  /*0a20*/  IADD3 R6, P2, PT, R2.reuse, UR10, RZ ;  /* 0x0000000a02067c10 */ /* 0x040fe4000ff5e0ff */
[C---:B------:R-:W-:Y:S02]  /*0a30*/  IADD3 R4, P1, PT, R2.reuse, UR12, RZ ;  /* 0x0000000c02047c10 */ /* 0x040fe4000ff3e0ff */
[----:B------:R-:W-:-:S02]  /*0a40*/  IADD3 R2, P0, PT, R2, UR14, RZ ;  /* 0x0000000e02027c10 */ /* 0x000fc4000ff1e0ff */
[----:B------:R-:W-:Y:S01]  /*0a50*/  IADD3.X R7, PT, PT, RZ, UR11, RZ, P2, !PT ;  /* 0x0000000bff077c10 */ /* 0x000fe200097fe4ff */
[----:B------:R-:W-:Y:S01]  /*0a60*/  IMAD.X R5, RZ, RZ, UR13, P1 ;  /* 0x0000000dff057e24 */ /* 0x000fe200088e06ff */
        /* <DEDUP_REMOVED lines=23> */
[----:B---3--:R-:W3:Y:S01]  /*0be0*/  @!P1 LDG.E.U16 R9, desc[UR24][R6.64+0x40] ;  /* 0x0000401806099981 */ /* 0x008ee2000c1e1500 */
[----:B------:R-:W-:Y:S02]  /*0bf0*/  PRMT R23, RZ, 0x7610, R23 ;  /* 0x00007610ff177816 */ /* 0x000fe40000000017 */
[----:B------:R-:W-:Y:S01]  /*0c00*/  PRMT R20, RZ, 0x7610, R20 ;  /* 0x00007610ff147816 */ /* 0x000fe20000000014 */
[----:B----4-:R-:W4:Y:S01]  /*0c10*/  @!P2 LDG.E.U16 R8, desc[UR24][R6.64+0x80] ;  /* 0x000080180608a981 */ /* 0x010f22000c1e1500 */
        /* <DEDUP_REMOVED lines=8> */
[----:B------:R-:W4:Y:S04]  /*0ca0*/  @!P5 LDG.E.U16 R10, desc[UR24][R6.64+0x100] ;  /* 0x00010018060ad981 */ /* 0x000f28000c1e1500 */
[----:B------:R-:W4:Y:S04]  /*0cb0*/  @!P4 LDG.E.U16 R13, desc[UR24][R6.64+0x140] ;  /* 0x00014018060dc981 */ /* 0x000f28000c1e1500 */
[----:B------:R-:W4:Y:S01]  /*0cc0*/  @!P0 LDG.E.U16 R14, desc[UR24][R6.64+0x200] ;  /* 0x00020018060e8981 */ /* 0x000f22000c1e1500 */
[----:B------:R-:W-:-:S02]  /*0cd0*/  ISETP.GE.AND P0, PT, R153, UR20, PT ;  /* 0x0000001499007c0c */ /* 0x000fc4000bf06270 */
        /* <DEDUP_REMOVED lines=15> */
[----:B0-----:R-:W-:Y:S01]  /*0dd0*/  ULEA UR21, UR6, UR21, 0x18 ;  /* 0x0000001506157291 */ /* 0x001fe2000f8ec0ff */
[----:B------:R-:W-:Y:S01]  /*0de0*/  P2R R35, PR, RZ, 0x1 ;  /* 0x00000001ff237803 */ /* 0x000fe20000000000 */
[----:B------:R-:W0:Y:S01]  /*0df0*/  LDCU UR6, c[0x0][0x38c] ;  /* 0x00007180ff0677ac */ /* 0x000e220008000800 */
[----:B-1----:R-:W-:-:S04]  /*0e00*/  IADD3 R27, PT, PT, R27, R146, RZ ;  /* 0x000000921b1b7210 */ /* 0x002fc80007ffe0ff */
[CC--:B------:R-:W-:Y:S02]  /*0e10*/  LEA.HI.SX32 R145, R27.reuse, R27.reuse, 0x1b ;  /* 0x0000001b1b917211 */ /* 0x0c0fe400078fdaff */
[C---:B------:R-:W-:Y:S01]  /*0e20*/  IADD3 R6, PT, PT, R27.reuse, 0x20, RZ ;  /* 0x000000201b067810 */ /* 0x040fe20007ffe0ff */
[----:B------:R-:W-:Y:S01]  /*0e30*/  VIADD R22, R27, 0x40 ;  /* 0x000000401b167836 */ /* 0x000fe20000000000 */
[----:B------:R-:W-:Y:S02]  /*0e40*/  LEA R145, R145, UR21, 0x1 ;  /* 0x0000001591917c11 */ /* 0x000fe4000f8e08ff */
[C---:B------:R-:W-:Y:S02]  /*0e50*/  IADD3 R24, PT, PT, R27.reuse, 0x60, RZ ;  /* 0x000000601b187810 */ /* 0x040fe40007ffe0ff */
[----:B------:R-:W-:Y:S02]  /*0e60*/  LEA.HI.SX32 R6, R6, R27, 0x1b ;  /* 0x0000001b06067211 */ /* 0x000fe400078fdaff */
[----:B------:R-:W-:-:S02]  /*0e70*/  IADD3 R26, PT, PT, R27, 0x80, RZ ;  /* 0x000000801b1a7810 */ /* 0x000fc40007ffe0ff */
[-C--:B------:R-:W-:Y:S02]  /*0e80*/  LEA.HI.SX32 R22, R22, R27.reuse, 0x1b ;  /* 0x0000001b16167211 */ /* 0x080fe400078fdaff */
[-C--:B------:R-:W-:Y:S02]  /*0e90*/  LEA.HI.SX32 R24, R24, R27.reuse, 0x1b ;  /* 0x0000001b18187211 */ /* 0x080fe400078fdaff */
[----:B------:R-:W-:Y:S01]  /*0ea0*/  LEA R144, R6, UR21, 0x1 ;  /* 0x0000001506907c11 */ /* 0x000fe2000f8e08ff */
[C---:B------:R-:W-:Y:S01]  /*0eb0*/  VIADD R28, R27.reuse, 0xa0 ;  /* 0x000000a01b1c7836 */ /* 0x040fe20000000000 */
[----:B------:R-:W-:Y:S02]  /*0ec0*/  LEA.HI.SX32 R26, R26, R27, 0x1b ;  /* 0x0000001b1a1a7211 */ /* 0x000fe400078fdaff */
[C---:B------:R-:W-:Y:S02]  /*0ed0*/  IADD3 R6, PT, PT, R27.reuse, 0xe0, RZ ;  /* 0x000000e01b067810 */ /* 0x040fe40007ffe0ff */
[----:B------:R-:W-:Y:S01]  /*0ee0*/  LEA R143, R22, UR21, 0x1 ;  /* 0x00000015168f7c11 */ /* 0x000fe2000f8e08ff */
[----:B------:R-:W-:Y:S01]  /*0ef0*/  VIADD R22, R27, 0x100 ;  /* 0x000001001b167836 */ /* 0x000fe20000000000 */
[----:B------:R-:W-:-:S02]  /*0f00*/  LEA R142, R24, UR21, 0x1 ;  /* 0x00000015188e7c11 */ /* 0x000fc4000f8e08ff */
[----:B------:R-:W-:Y:S02]  /*0f10*/  LEA R141, R26, UR21, 0x1 ;  /* 0x000000151a8d7c11 */ /* 0x000fe4000f8e08ff */
[-C--:B------:R-:W-:Y:S02]  /*0f20*/  LEA.HI.SX32 R6, R6, R27.reuse, 0x1b ;  /* 0x0000001b06067211 */ /* 0x080fe400078fdaff */
[----:B------:R-:W-:Y:S02]  /*0f30*/  LEA.HI.SX32 R28, R28, R27, 0x1b ;  /* 0x0000001b1c1c7211 */ /* 0x000fe400078fdaff */
[C---:B------:R-:W-:Y:S02]  /*0f40*/  IADD3 R24, PT, PT, R27.reuse, 0x120, RZ ;  /* 0x000001201b187810 */ /* 0x040fe40007ffe0ff */
[----:B------:R-:W-:Y:S02]  /*0f50*/  IADD3 R26, PT, PT, R27, 0x140, RZ ;  /* 0x000001401b1a7810 */ /* 0x000fe40007ffe0ff */
[----:B------:R-:W-:-:S02]  /*0f60*/  LEA R138, R6, UR21, 0x1 ;  /* 0x00000015068a7c11 */ /* 0x000fc4000f8e08ff */
[-C--:B------:R-:W-:Y:S02]  /*0f70*/  LEA.HI.SX32 R22, R22, R27.reuse, 0x1b ;  /* 0x0000001b16167211 */ /* 0x080fe400078fdaff */
[----:B------:R-:W-:Y:S02]  /*0f80*/  IADD3 R6, PT, PT, R27, 0x180, RZ ;  /* 0x000001801b067810 */ /* 0x000fe40007ffe0ff */
[----:B------:R-:W-:Y:S02]  /*0f90*/  LEA R140, R28, UR21, 0x1 ;  /* 0x000000151c8c7c11 */ /* 0x000fe4000f8e08ff */
[-C--:B------:R-:W-:Y:S02]  /*0fa0*/  LEA.HI.SX32 R24, R24, R27.reuse, 0x1b ;  /* 0x0000001b18187211 */ /* 0x080fe400078fdaff */
[----:B------:R-:W-:Y:S02]  /*0fb0*/  LEA.HI.SX32 R26, R26, R27, 0x1b ;  /* 0x0000001b1a1a7211 */ /* 0x000fe400078fdaff */
[----:B------:R-:W-:-:S02]  /*0fc0*/  LEA R137, R22, UR21, 0x1 ;  /* 0x0000001516897c11 */ /* 0x000fc4000f8e08ff */
[-C--:B------:R-:W-:Y:S02]  /*0fd0*/  LEA.HI.SX32 R6, R6, R27.reuse, 0x1b ;  /* 0x0000001b06067211 */ /* 0x080fe400078fdaff */
        /* <DEDUP_REMOVED lines=27> */
[----:B------:R-:W-:-:S03]  /*1190*/  VIADD R0, R27, 0x160 ;  /* 0x000001601b007836 */ /* 0x000fc60000000000 */
[----:B------:R-:W-:Y:S04]  /*11a0*/  STS.U16 [R142+0xc0], R11 ;  /* 0x0000c00b8e007388 */ /* 0x000fe80000000400 */
[----:B------:R2:W-:Y:S01]  /*11b0*/  STS.U16 [R141+0x100], R10 ;  /* 0x0001000a8d007388 */ /* 0x0005e20000000400 */
[C---:B-1----:R-:W-:Y:S02]  /*11c0*/  IADD3 R8, PT, PT, R27.reuse, 0x1a0, RZ ;  /* 0x000001a01b087810 */ /* 0x042fe40007ffe0ff */
[-C--:B------:R-:W-:Y:S01]  /*11d0*/  LEA.HI.SX32 R0, R0, R27.reuse, 0x1b ;  /* 0x0000001b00007211 */ /* 0x080fe200078fdaff */
[----:B------:R-:W-:Y:S01]  /*11e0*/  STS.U16 [R140+0x140], R13 ;  /* 0x0001400d8c007388 */ /* 0x000fe20000000400 */
[----:B------:R-:W-:Y:S01]  /*11f0*/  LEA.HI.SX32 R8, R8, R27, 0x1b ;  /* 0x0000001b08087211 */ /* 0x000fe200078fdaff */
[----:B--2---:R-:W-:-:S02]  /*1200*/  VIADD R10, R27, 0x1c0 ;  /* 0x000001c01b0a7836 */ /* 0x004fc40000000000 */
        /* <DEDUP_REMOVED lines=15> */
[C---:B------:R-:W-:Y:S01]  /*1300*/  IADD3 R0, PT, PT, R27.reuse, 0x1, RZ ;  /* 0x000000011b007810 */ /* 0x040fe20007ffe0ff */
[C---:B------:R-:W-:Y:S01]  /*1310*/  VIADD R30, R27.reuse, 0xe ;  /* 0x0000000e1b1e7836 */ /* 0x040fe20000000000 */
        /* <DEDUP_REMOVED lines=146> */
[----:B--2---:R-:W-:-:S03]  /*1c40*/  PRMT R23, RZ, 0x7610, R23 ;  /* 0x00007610ff177816 */ /* 0x004fc60000000017 */
[----:B------:R-:W2:Y:S01]  /*1c50*/  @!P0 LDG.E.U16 R20, desc[UR24][R2.64] ;  /* 0x0000001802148981 */ /* 0x000ea2000c1e1500 */
[----:B------:R-:W-:-:S03]  /*1c60*/  ISETP.GE.AND P0, PT, R160, UR20, PT ;  /* 0x00000014a0007c0c */ /* 0x000fc6000bf06270 */
[----:B------:R-:W3:Y:S01]  /*1c70*/  @!P1 LDG.E.U16 R19, desc[UR24][R2.64+0x40] ;  /* 0x0000401802139981 */ /* 0x000ee2000c1e1500 */
[----:B------:R-:W-:Y:S02]  /*1c80*/  ISETP.GE.AND P1, PT, R159, UR20, PT ;  /* 0x000000149f007c0c */ /* 0x000fe4000bf26270 */
[----:B------:R-:W-:Y:S01]  /*1c90*/  PRMT R34, RZ, 0x7610, R34 ;  /* 0x00007610ff227816 */ /* 0x000fe20000000022 */
        /* <DEDUP_REMOVED lines=23> */
[----:B------:R-:W-:-:S02]  /*1e10*/  HADD2.F32 R89, -RZ, R89.H0_H0 ;  /* 0x20000059ff597230 */ /* 0x000fc40000004100 */
[----:B------:R-:W-:Y:S02]  /*1e20*/  HADD2.F32 R87, -RZ, R87.H0_H0 ;  /* 0x20000057ff577230 */ /* 0x000fe40000004100 */
[----:B------:R-:W-:Y:S02]  /*1e30*/  HADD2.F32 R84, -RZ, R84.H0_H0 ;  /* 0x20000054ff547230 */ /* 0x000fe40000004100 */
[----:B0-----:R-:W-:Y:S02]  /*1e40*/  HADD2.F32 R85, -RZ, R85.H0_H0 ;  /* 0x20000055ff557230 */ /* 0x001fe40000004100 */
        /* <DEDUP_REMOVED lines=12> */
[----:B------:R-:W-:Y:S01]  /*1f10*/  HADD2.F32 R63, -RZ, R63.H0_H0 ;  /* 0x2000003fff3f7230 */ /* 0x000fe20000004100 */
[----:B------:R-:W-:Y:S02]  /*1f20*/  CS2R R104, SRZ ;  /* 0x0000000000687805 */ /* 0x000fe4000001ff00 */
[----:B------:R-:W-:Y:S02]  /*1f30*/  CS2R R102, SRZ ;  /* 0x0000000000667805 */ /* 0x000fe4000001ff00 */
[----:B------:R-:W-:Y:S02]  /*1f40*/  CS2R R100, SRZ ;  /* 0x0000000000647805 */ /* 0x000fe4000001ff00 */
[----:B------:R-:W-:-:S02]  /*1f50*/  CS2R R98, SRZ ;  /* 0x0000000000627805 */ /* 0x000fc4000001ff00 */
[----:B------:R-:W-:Y:S02]  /*1f60*/  CS2R R96, SRZ ;  /* 0x0000000000607805 */ /* 0x000fe4000001ff00 */
[----:B------:R-:W-:Y:S02]  /*1f70*/  CS2R R94, SRZ ;  /* 0x00000000005e7805 */ /* 0x000fe4000001ff00 */
        /* <DEDUP_REMOVED lines=86> */
[----:B------:R-:W1:Y:S01]  /*24e0*/  LDCU.64 UR26, c[0x0][0x3a0] ;  /* 0x00007400ff1a77ac */ /* 0x000e620008000a00 */
[----:B------:R-:W-:Y:S01]  /*24f0*/  ISETP.GE.AND P0, PT, R166, UR20, PT ;  /* 0x00000014a6007c0c */ /* 0x000fe2000bf06270 */
[----:B------:R-:W-:Y:S01]  /*2500*/  HADD2.F32 R23, -RZ, R8.H0_H0 ;  /* 0x20000008ff177230 */ /* 0x000fe20000004100 */
[----:B------:R-:W-:Y:S01]  /*2510*/  LOP3.LUT R21, R21, 0xfffffdff, RZ, 0xc0, !PT ;  /* 0xfffffdff15157812 */ /* 0x000fe200078ec0ff */
[----:B------:R-:W-:Y:S01]  /*2520*/  UISETP.NE.AND UP0, UPT, UR7, 0x1, UPT ;  /* 0x000000010700788c */ /* 0x000fe2000bf05270 */
[----:B------:R-:W-:Y:S02]  /*2530*/  HADD2.F32 R25, -RZ, R10.H0_H0 ;  /* 0x2000000aff197230 */ /* 0x000fe40000004100 */
[----:B------:R-:W-:Y:S01]  /*2540*/  HFMA2 R105, -RZ, RZ, 0, 0 ;  /* 0x00000000ff697431 */ /* 0x000fe200000001ff */
[----:B------:R-:W2:Y:S01]  /*2550*/  LDC.64 R122, c[0x0][0x4d8] ;  /* 0x00013600ff7a7b82 */ /* 0x000ea20000000a00 */
[----:B------:R-:W-:-:S02]  /*2560*/  HADD2.F32 R27, -RZ, R12.H0_H0 ;  /* 0x2000000cff1b7230 */ /* 0x000fc40000004100 */
[--C-:B------:R-:W-:Y:S01]  /*2570*/  FADD.FTZ R32, R23, R168.reuse ;  /* 0x000000a817207221 */ /* 0x100fe20000010000 */
[----:B------:R-:W-:Y:S02]  /*2580*/  HADD2.F32 R37, -RZ, R0.H0_H0 ;  /* 0x20000000ff257230 */ /* 0x000fe40000004100 */
[--C-:B------:R-:W-:Y:S01]  /*2590*/  FADD.FTZ R30, R25, R168.reuse ;  /* 0x000000a8191e7221 */ /* 0x100fe20000010000 */
[----:B------:R-:W-:Y:S02]  /*25a0*/  HADD2.F32 R3, -RZ, R4.H0_H0 ;  /* 0x20000004ff037230 */ /* 0x000fe40000004100 */
[----:B------:R-:W-:Y:S01]  /*25b0*/  FADD.FTZ R28, R27, R168 ;  /* 0x000000a81b1c7221 */ /* 0x000fe20000010000 */
[----:B------:R-:W-:Y:S01]  /*25c0*/  HADD2.F32 R5, -RZ, R5.H0_H0 ;  /* 0x20000005ff057230 */ /* 0x000fe20000004100 */
[----:B------:R-:W3:Y:S01]  /*25d0*/  LDC.64 R124, c[0x0][0x4b8] ;  /* 0x00012e00ff7c7b82 */ /* 0x000ee20000000a00 */
[----:B------:R-:W-:Y:S01]  /*25e0*/  HADD2.F32 R19, -RZ, R6.H0_H0 ;  /* 0x20000006ff137230 */ /* 0x000fe20000004100 */
[----:B------:R-:W-:Y:S01]  /*25f0*/  @P0 LOP3.LUT R21, R21, 0x200, RZ, 0xfc, !PT ;  /* 0x0000020015150812 */ /* 0x000fe200078efcff */
[----:B------:R-:W-:Y:S01]  /*2600*/  HADD2.F32 R7, -RZ, R7.H0_H0 ;  /* 0x20000007ff077230 */ /* 0x000fe20000004100 */
[----:B------:R-:W-:Y:S01]  /*2610*/  PLOP3.LUT P0, PT, PT, PT, UP0, 0x80, 0x8 ;  /* 0x000000000008781c */ /* 0x000fe20003f0f008 */
[----:B------:R-:W-:Y:S01]  /*2620*/  HADD2.F32 R9, -RZ, R9.H0_H0 ;  /* 0x20000009ff097230 */ /* 0x000fe20000004100 */
[----:B-1----:R-:W-:Y:S01]  /*2630*/  UIMAD.WIDE.U32 UR8, UR28, UR26, URZ ;  /* 0x0000001a1c0872a5 */ /* 0x002fe2000f8e00ff */
        /* <DEDUP_REMOVED lines=21> */
[----:B------:R-:W1:Y:S01]  /*2790*/  LDCU UR50, c[0x0][0x394] ;  /* 0x00007280ff3277ac */ /* 0x000e620008000800 */
[----:B------:R-:W-:Y:S01]  /*27a0*/  UIMAD UR23, UR28, UR27, UR9 ;  /* 0x0000001b1c1772a4 */ /* 0x000fe2000f8e0209 */
[----:B------:R-:W4:Y:S01]  /*27b0*/  LDCU UR51, c[0x0][0x38c] ;  /* 0x00007180ff3377ac */ /* 0x000f220008000800 */
[----:B------:R-:W0:Y:S01]  /*27c0*/  LDCU UR52, c[0x0][0x388] ;  /* 0x00007100ff3477ac */ /* 0x000e220008000800 */
        /* <DEDUP_REMOVED lines=9> */
[----:B--23--:R-:W-:-:S05]  /*2860*/  UMOV UR6, URZ ;  /* 0x000000ff00067c82 */ /* 0x00cfca0008000000 */
.L_x_4560:
[----:B------:R-:W-:Y:S01]  /*2870*/  MOV R3, RZ ;  /* 0x000000ff00037202 */ /* 0x000fe20000000f00 */
[----:B0-----:R-:W-:Y:S01]  /*2880*/  IMAD.U32 R9, RZ, RZ, UR36 ;  /* 0x00000024ff097e24 */ /* 0x001fe2000f8e00ff */
[----:B-1----:R-:W-:Y:S01]  /*2890*/  MOV R5, UR37 ;  /* 0x0000002500057c02 */ /* 0x002fe20008000f00 */
[----:B------:R-:W-:Y:S01]  /*28a0*/  IMAD.MOV.U32 R2, RZ, RZ, R166 ;  /* 0x000000ffff027224 */ /* 0x000fe200078e00a6 */
[----:B------:R-:W-:Y:S02]  /*28b0*/  P2R R172, PR, RZ, 0x1 ;  /* 0x00000001ffac7803 */ /* 0x000fe40000000000 */
[----:B------:R-:W-:Y:S01]  /*28c0*/  ISETP.GE.AND P0, PT, R161, UR20, PT ;  /* 0x00000014a1007c0c */ /* 0x000fe2000bf06270 */
[----:B------:R-:W-:Y:S01]  /*28d0*/  IMAD.WIDE.U32 R8, R9, UR6, R2 ;  /* 0x0000000609087c25 */ /* 0x000fe2000f8e0002 */
[----:B------:R-:W-:Y:S02]  /*28e0*/  ISETP.GE.AND P6, PT, R160, UR20, PT ;  /* 0x00000014a0007c0c */ /* 0x000fe4000bfc6270 */
[----:B------:R-:W-:Y:S01]  /*28f0*/  ISETP.GE.AND P5, PT, R159, UR20, PT ;  /* 0x000000149f007c0c */ /* 0x000fe2000bfa6270 */
[----:B------:R-:W-:Y:S01]  /*2900*/  IMAD R5, R5, UR6, R9 ;  /* 0x0000000605057c24 */ /* 0x000fe2000f8e0209 */
[----:B------:R-:W-:-:S02]  /*2910*/  LEA R4, P1, R8, UR16, 0x1 ;  /* 0x0000001008047c11 */ /* 0x000fc4000f8208ff */
[----:B------:R-:W-:Y:S02]  /*2920*/  MOV R7, UR38 ;  /* 0x0000002600077c02 */ /* 0x000fe40008000f00 */
[----:B------:R-:W-:Y:S02]  /*2930*/  LEA.HI.X R5, R8, UR17, R5, 0x1, P1 ;  /* 0x0000001108057c11 */ /* 0x000fe400088f0c05 */
[----:B------:R-:W-:Y:S01]  /*2940*/  LOP3.LUT P1, RZ, R21, 0x200, RZ, 0xc0, !PT ;  /* 0x0000020015ff7812 */ /* 0x000fe2000782c0ff */
[----:B------:R-:W-:Y:S01]  /*2950*/  IMAD.WIDE.U32 R6, R7, UR6, R2 ;  /* 0x0000000607067c25 */ /* 0x000fe2000f8e0002 */
[----:B------:R-:W-:Y:S01]  /*2960*/  MOV R11, UR39 ;  /* 0x00000027000b7c02 */ /* 0x000fe20008000f00 */
[----:B--2---:R-:W2:Y:S01]  /*2970*/  @!P0 LDG.E.U16 R9, desc[UR24][R4.64+0x40] ;  /* 0x0000401804098981 */ /* 0x004ea2000c1e1500 */
[----:B------:R-:W-:Y:S02]  /*2980*/  ISETP.GE.AND P4, PT, R158, UR20, PT ;  /* 0x000000149e007c0c */ /* 0x000fe4000bf86270 */
[----:B------:R-:W-:Y:S01]  /*2990*/  ISETP.GE.AND P3, PT, R157, UR20, PT ;  /* 0x000000149d007c0c */ /* 0x000fe2000bf66270 */
[----:B---3--:R-:W3:Y:S01]  /*29a0*/  @!P6 LDG.E.U16 R10, desc[UR24][R4.64+0x80] ;  /* 0x00008018040ae981 */ /* 0x008ee2000c1e1500 */
[----:B------:R-:W-:-:S05]  /*29b0*/  IMAD R3, R11, UR6, R7 ;  /* 0x000000060b037c24 */ /* 0x000fca000f8e0207 */
[----:B------:R-:W5:Y:S01]  /*29c0*/  @!P1 LDG.E.U16 R173, desc[UR24][R4.64] ;  /* 0x0000001804ad9981 */ /* 0x000f62000c1e1500 */
[----:B------:R-:W-:Y:S02]  /*29d0*/  ISETP.GE.AND P0, PT, R156, UR20, PT ;  /* 0x000000149c007c0c */ /* 0x000fe4000bf06270 */
[----:B------:R-:W-:Y:S01]  /*29e0*/  LEA R2, P2, R6, UR18, 0x1 ;  /* 0x0000001206027c11 */ /* 0x000fe2000f8408ff */
[----:B----4-:R-:W4:Y:S04]  /*29f0*/  @!P5 LDG.E.U16 R11, desc[UR24][R4.64+0xc0] ;  /* 0x0000c018040bd981 */ /* 0x010f28000c1e1500 */
[----:B------:R-:W4:Y:S01]  /*2a00*/  @!P4 LDG.E.U16 R12, desc[UR24][R4.64+0x100] ;  /* 0x00010018040cc981 */ /* 0x000f22000c1e1500 */
[----:B------:R-:W-:Y:S02]  /*2a10*/  ISETP.GE.AND P1, PT, R152, UR20, PT ;  /* 0x0000001498007c0c */ /* 0x000fe4000bf26270 */
[----:B------:R-:W-:Y:S01]  /*2a20*/  LEA.HI.X R3, R6, UR19, R3, 0x1, P2 ;  /* 0x0000001306037c11 */ /* 0x000fe200090f0c03 */
[----:B------:R-:W4:Y:S04]  /*2a30*/  @!P3 LDG.E.U16 R13, desc[UR24][R4.64+0x140] ;  /* 0x00014018040db981 */ /* 0x000f28000c1e1500 */
[----:B------:R-:W4:Y:S01]  /*2a40*/  @!P0 LDG.E.U16 R14, desc[UR24][R4.64+0x180] ;  /* 0x00018018040e8981 */ /* 0x000f22000c1e1500 */
[----:B------:R-:W-:-:S02]  /*2a50*/  ISETP.GE.AND P0, PT, R155, UR20, PT ;  /* 0x000000149b007c0c */ /* 0x000fc4000bf06270 */
[----:B------:R-:W-:Y:S02]  /*2a60*/  ISETP.GE.AND P5, PT, R148, UR20, PT ;  /* 0x0000001494007c0c */ /* 0x000fe4000bfa6270 */
[----:B------:R-:W-:Y:S01]  /*2a70*/  ISETP.GE.AND P4, PT, R149, UR20, PT ;  /* 0x0000001495007c0c */ /* 0x000fe2000bf86270 */
[----:B------:R-:W4:Y:S08]  /*2a80*/  @!P1 LDG.E.U16 R18, desc[UR24][R4.64+0x280] ;  /* 0x0002801804129981 */ /* 0x000f30000c1e1500 */
[----:B------:R-:W4:Y:S01]  /*2a90*/  @!P0 LDG.E.U16 R15, desc[UR24][R4.64+0x1c0] ;  /* 0x0001c018040f8981 */ /* 0x000f22000c1e1500 */
[----:B------:R-:W-:-:S02]  /*2aa0*/  ISETP.GE.AND P0, PT, R154, UR20, PT ;  /* 0x000000149a007c0c */ /* 0x000fc4000bf06270 */
[----:B------:R-:W-:Y:S01]  /*2ab0*/  ISETP.GE.AND P3, PT, R150, UR20, PT ;  /* 0x0000001496007c0c */ /* 0x000fe2000bf66270 */
[----:B------:R-:W4:Y:S01]  /*2ac0*/  @!P5 LDG.E.U16 R64, desc[UR24][R4.64+0x380] ;  /* 0x000380180440d981 */ /* 0x000f22000c1e1500 */
[----:B------:R-:W-:Y:S02]  /*2ad0*/  ISETP.GE.AND P2, PT, R151, UR20, PT ;  /* 0x0000001497007c0c */ /* 0x000fe4000bf46270 */
[----:B------:R-:W-:Y:S01]  /*2ae0*/  ISETP.GE.AND P6, PT, R147, UR20, PT ;  /* 0x0000001493007c0c */ /* 0x000fe2000bfc6270 */
[----:B------:R-:W4:Y:S06]  /*2af0*/  @!P4 LDG.E.U16 R65, desc[UR24][R4.64+0x340] ;  /* 0x000340180441c981 */ /* 0x000f2c000c1e1500 */
[----:B------:R-:W4:Y:S01]  /*2b00*/  @!P0 LDG.E.U16 R16, desc[UR24][R4.64+0x200] ;  /* 0x0002001804108981 */ /* 0x000f22000c1e1500 */
[----:B------:R-:W-:-:S03]  /*2b10*/  ISETP.GE.AND P0, PT, R153, UR20, PT ;  /* 0x0000001499007c0c */ /* 0x000fc6000bf06270 */
[----:B------:R-:W4:Y:S04]  /*2b20*/  @!P3 LDG.E.U16 R20, desc[UR24][R4.64+0x300] ;  /* 0x000300180414b981 */ /* 0x000f28000c1e1500 */
[----:B------:R-:W4:Y:S04]  /*2b30*/  @!P2 LDG.E.U16 R19, desc[UR24][R4.64+0x2c0] ;  /* 0x0002c0180413a981 */ /* 0x000f28000c1e1500 */
[----:B------:R-:W4:Y:S04]  /*2b40*/  @!P6 LDG.E.U16 R67, desc[UR24][R4.64+0x3c0] ;  /* 0x0003c0180443e981 */ /* 0x000f28000c1e1500 */
[----:B------:R0:W4:Y:S01]  /*2b50*/  @!P0 LDG.E.U16 R17, desc[UR24][R4.64+0x240] ;  /* 0x0002401804118981 */ /* 0x000122000c1e1500 */
[----:B------:R-:W-:-:S02]  /*2b60*/  P2R R132, PR, RZ, 0x2 ;  /* 0x00000002ff847803 */ /* 0x000fc40000000000 */
[----:B------:R-:W-:Y:S02]  /*2b70*/  LOP3.LUT P1, RZ, R21, 0x200, RZ, 0xc0, !PT ;  /* 0x0000020015ff7812 */ /* 0x000fe4000782c0ff */
[----:B------:R-:W-:Y:S02]  /*2b80*/  P2R R170, PR, RZ, 0x1 ;  /* 0x00000001ffaa7803 */ /* 0x000fe40000000000 */
[----:B------:R-:W-:Y:S02]  /*2b90*/  ISETP.GE.AND P0, PT, R161, UR20, PT ;  /* 0x00000014a1007c0c */ /* 0x000fe4000bf06270 */
[----:B------:R-:W-:Y:S01]  /*2ba0*/  MOV R0, RZ ;  /* 0x000000ff00007202 */ /* 0x000fe20000000f00 */
[----:B------:R-:W-:Y:S01]  /*2bb0*/  IMAD.MOV.U32 R8, RZ, RZ, RZ ;  /* 0x000000ffff087224 */ /* 0x000fe200078e00ff */
[----:B------:R-:W-:Y:S01]  /*2bc0*/  UMOV UR26, UR8 ;  /* 0x00000008001a7c82 */ /* 0x000fe20008000000 */
[----:B------:R-:W-:Y:S02]  /*2bd0*/  UMOV UR27, UR23 ;  /* 0x00000017001b7c82 */ /* 0x000fe40008000000 */
[----:B------:R-:W-:-:S04]  /*2be0*/  UIMAD.WIDE.U32 UR26, UR6, UR32, UR26 ;  /* 0x00000020061a72a5 */ /* 0x000fc8000f8e001a */
[----:B------:R-:W-:Y:S02]  /*2bf0*/  UIMAD UR21, UR6, UR33, UR27 ;  /* 0x00000021061572a4 */ /* 0x000fe4000f8e021b */
[----:B------:R-:W-:Y:S01]  /*2c00*/  ULEA UR27, UP0, UR26, UR34, 0x2 ;  /* 0x000000221a1b7291 */ /* 0x000fe2000f8010ff */
[----:B0-----:R-:W-:-:S03]  /*2c10*/  MOV R4, RZ ;  /* 0x000000ff00047202 */ /* 0x001fc60000000f00 */
[----:B------:R-:W-:Y:S02]  /*2c20*/  ULEA.HI.X UR26, UR26, UR35, UR21, 0x2, UP0 ;  /* 0x000000231a1a7291 */ /* 0x000fe400080f1415 */
[----:B------:R-:W-:-:S04]  /*2c30*/  IMAD.U32 R6, RZ, RZ, UR27 ;  /* 0x0000001bff067e24 */ /* 0x000fc8000f8e00ff */
[----:B------:R-:W-:-:S05]  /*2c40*/  MOV R7, UR26 ;  /* 0x0000001a00077c02 */ /* 0x000fca0008000f00 */
[----:B------:R0:W4:Y:S01]  /*2c50*/  LDG.E R133, desc[UR24][R6.64] ;  /* 0x0000001806857981 */ /* 0x000122000c1e1900 */
[----:B------:R-:W-:Y:S02]  /*2c60*/  P2R R66, PR, RZ, 0x4 ;  /* 0x00000004ff427803 */ /* 0x000fe40000000000 */
[----:B0-----:R-:W-:Y:S02]  /*2c70*/  MOV R6, RZ ;  /* 0x000000ff00067202 */ /* 0x001fe40000000f00 */
[----:B------:R-:W-:Y:S02]  /*2c80*/  ISETP.GE.AND P2, PT, R157, UR20, PT ;  /* 0x000000149d007c0c */ /* 0x000fe4000bf46270 */
[----:B-----5:R-:W-:Y:S02]  /*2c90*/  @!P1 PRMT R0, R173, 0x5410, RZ ;  /* 0x00005410ad009816 */ /* 0x020fe400000000ff */
[----:B------:R-:W-:Y:S02]  /*2ca0*/  ISETP.GE.AND P1, PT, R160, UR20, PT ;  /* 0x00000014a0007c0c */ /* 0x000fe4000bf26270 */
[----:B--2---:R-:W-:-:S02]  /*2cb0*/  @!P0 PRMT R0, R0, 0x5410, R9 ;  /* 0x0000541000008816 */ /* 0x004fc40000000009 */
[----:B------:R-:W-:-:S09]  /*2cc0*/  ISETP.GE.AND P0, PT, R159, UR20, PT ;  /* 0x000000149f007c0c */ /* 0x000fd2000bf06270 */
[----:B---3--:R-:W-:-:S04]  /*2cd0*/  @!P1 PRMT R8, R10, 0x5410, RZ ;  /* 0x000054100a089816 */ /* 0x008fc800000000ff */
[----:B----4-:R-:W-:Y:S02]  /*2ce0*/  @!P0 PRMT R8, R8, 0x5410, R11 ;  /* 0x0000541008088816 */ /* 0x010fe4000000000b */
[----:B------:R-:W-:Y:S02]  /*2cf0*/  ISETP.GE.AND P0, PT, R158, UR20, PT ;  /* 0x000000149e007c0c */ /* 0x000fe4000bf06270 */
[----:B------:R-:W-:-:S11]  /*2d00*/  ISETP.GE.AND P1, PT, R156, UR20, PT ;  /* 0x000000149c007c0c */ /* 0x000fd6000bf26270 */
[----:B------:R-:W-:Y:S02]  /*2d10*/  @!P0 PRMT R4, R12, 0x5410, RZ ;  /* 0x000054100c048816 */ /* 0x000fe400000000ff */
[----:B------:R-:W-:Y:S02]  /*2d20*/  ISETP.GE.AND P0, PT, R155, UR20, PT ;  /* 0x000000149b007c0c */ /* 0x000fe4000bf06270 */
[----:B------:R-:W-:-:S11]  /*2d30*/  @!P1 PRMT R6, R14, 0x5410, RZ ;  /* 0x000054100e069816 */ /* 0x000fd600000000ff */
[----:B------:R-:W-:Y:S02]  /*2d40*/  @!P0 PRMT R6, R6, 0x5410, R15 ;  /* 0x0000541006068816 */ /* 0x000fe4000000000f */
[----:B------:R-:W-:Y:S01]  /*2d50*/  ISETP.GE.AND P0, PT, R154, UR20, PT ;  /* 0x000000149a007c0c */ /* 0x000fe2000bf06270 */
[----:B------:R0:W-:Y:S01]  /*2d60*/  STS.U16 [R145], R0 ;  /* 0x0000000091007388 */ /* 0x0001e20000000400 */
[----:B------:R-:W-:Y:S02]  /*2d70*/  PRMT R5, R0, 0x7632, R5 ;  /* 0x0000763200057816 */ /* 0x000fe40000000005 */
[----:B------:R-:W-:Y:S02]  /*2d80*/  ISETP.NE.AND P1, PT, R132, RZ, PT ;  /* 0x000000ff8400720c */ /* 0x000fe40003f25270 */
[----:B------:R-:W-:Y:S01]  /*2d90*/  @!P2 PRMT R4, R4, 0x5410, R13 ;  /* 0x000054100404a816 */ /* 0x000fe2000000000d */
[----:B0-----:R-:W-:-:S06]  /*2da0*/  IMAD.MOV.U32 R0, RZ, RZ, RZ ;  /* 0x000000ffff007224 */ /* 0x001fcc00078e00ff */
[----:B------:R-:W-:Y:S02]  /*2db0*/  @!P0 PRMT R0, R16, 0x5410, RZ ;  /* 0x0000541010008816 */ /* 0x000fe400000000ff */
[----:B------:R-:W-:Y:S02]  /*2dc0*/  ISETP.NE.AND P0, PT, R170, RZ, PT ;  /* 0x000000ffaa00720c */ /* 0x000fe40003f05270 */
[----:B------:R-:W-:Y:S02]  /*2dd0*/  ISETP.NE.AND P2, PT, R66, RZ, PT ;  /* 0x000000ff4200720c */ /* 0x000fe40003f45270 */
[----:B------:R-:W-:Y:S01]  /*2de0*/  PRMT R7, R8, 0x7632, R7 ;  /* 0x0000763208077816 */ /* 0x000fe20000000007 */
[----:B------:R-:W-:Y:S01]  /*2df0*/  STS.U16 [R144+0x40], R5 ;  /* 0x0000400590007388 */ /* 0x000fe20000000400 */
[----:B------:R-:W-:-:S03]  /*2e00*/  PRMT R9, R4, 0x7632, R9 ;  /* 0x0000763204097816 */ /* 0x000fc60000000009 */
[----:B------:R0:W-:Y:S01]  /*2e10*/  STS.U16 [R143+0x80], R8 ;  /* 0x000080088f007388 */ /* 0x0001e20000000400 */
[----:B------:R-:W-:-:S03]  /*2e20*/  PRMT R10, R6, 0x7632, R10 ;  /* 0x00007632060a7816 */ /* 0x000fc6000000000a */
[----:B------:R-:W-:Y:S01]  /*2e30*/  STS.U16 [R142+0xc0], R7 ;  /* 0x0000c0078e007388 */ /* 0x000fe20000000400 */
[----:B------:R-:W-:-:S03]  /*2e40*/  @!P0 PRMT R0, R0, 0x5410, R17 ;  /* 0x0000541000008816 */ /* 0x000fc60000000011 */
[----:B------:R2:W-:Y:S01]  /*2e50*/  STS.U16 [R141+0x100], R4 ;  /* 0x000100048d007388 */ /* 0x0005e20000000400 */
[----:B0-----:R-:W-:Y:S02]  /*2e60*/  MOV R8, RZ ;  /* 0x000000ff00087202 */ /* 0x001fe40000000f00 */
[----:B------:R-:W-:Y:S01]  /*2e70*/  @!P1 PRMT R8, R18, 0x5410, RZ ;  /* 0x0000541012089816 */ /* 0x000fe200000000ff */
[----:B------:R-:W-:Y:S01]  /*2e80*/  STS.U16 [R140+0x140], R9 ;  /* 0x000140098c007388 */ /* 0x000fe20000000400 */
[----:B------:R-:W-:-:S03]  /*2e90*/  P2R R11, PR, RZ, 0x2 ;  /* 0x00000002ff0b7803 */ /* 0x000fc60000000000 */
[----:B------:R0:W-:Y:S01]  /*2ea0*/  STS.U16 [R139+0x180], R6 ;  /* 0x000180068b007388 */ /* 0x0001e20000000400 */
[----:B--2---:R-:W-:Y:S02]  /*2eb0*/  MOV R4, RZ ;  /* 0x000000ff00047202 */ /* 0x004fe40000000f00 */
[----:B------:R-:W-:Y:S02]  /*2ec0*/  @!P3 PRMT R4, R20, 0x5410, RZ ;  /* 0x000054101404b816 */ /* 0x000fe400000000ff */
[----:B------:R-:W-:Y:S02]  /*2ed0*/  @!P2 PRMT R8, R8, 0x5410, R19 ;  /* 0x000054100808a816 */ /* 0x000fe40000000013 */
[----:B------:R-:W-:Y:S01]  /*2ee0*/  PRMT R5, R0, 0x7632, R5 ;  /* 0x0000763200057816 */ /* 0x000fe20000000005 */
[----:B0-----:R-:W-:Y:S01]  /*2ef0*/  IMAD.MOV.U32 R6, RZ, RZ, RZ ;  /* 0x000000ffff067224 */ /* 0x001fe200078e00ff */
[----:B------:R-:W-:Y:S02]  /*2f00*/  @!P5 PRMT R6, R64, 0x5410, RZ ;  /* 0x000054104006d816 */ /* 0x000fe400000000ff */
[----:B------:R-:W-:-:S02]  /*2f10*/  @!P4 PRMT R4, R4, 0x5410, R65 ;  /* 0x000054100404c816 */ /* 0x000fc40000000041 */
[----:B------:R-:W-:Y:S01]  /*2f20*/  ISETP.GE.AND P1, PT, R160, UR20, PT ;  /* 0x00000014a0007c0c */ /* 0x000fe2000bf26270 */
[----:B------:R-:W-:Y:S01]  /*2f30*/  STS.U16 [R138+0x1c0], R10 ;  /* 0x0001c00a8a007388 */ /* 0x000fe20000000400 */
[----:B------:R-:W-:Y:S02]  /*2f40*/  PRMT R7, R8, 0x7632, R7 ;  /* 0x0000763208077816 */ /* 0x000fe40000000007 */
[----:B------:R-:W-:Y:S01]  /*2f50*/  @!P6 PRMT R6, R6, 0x5410, R67 ;  /* 0x000054100606e816 */ /* 0x000fe20000000043 */
        /* <DEDUP_REMOVED lines=11> */
[----:B0-----:R-:W4:Y:S01]  /*3010*/  @!P1 LDG.E.U16 R0, desc[UR24][R2.64+0x80] ;  /* 0x0000801802009981 */ /* 0x001f22000c1e1500 */
[----:B------:R-:W-:Y:S02]  /*3020*/  P2R R12, PR, RZ, 0x1 ;  /* 0x00000001ff0c7803 */ /* 0x000fe40000000000 */
[----:B------:R-:W-:Y:S01]  /*3030*/  ISETP.GE.AND P0, PT, R158, UR20, PT ;  /* 0x000000149e007c0c */ /* 0x000fe2000bf06270 */
[----:B------:R-:W-:Y:S01]  /*3040*/  IMAD.MOV.U32 R132, RZ, RZ, RZ ;  /* 0x000000ffff847224 */ /* 0x000fe200078e00ff */
[----:B------:R-:W-:Y:S01]  /*3050*/  MOV R64, RZ ;  /* 0x000000ff00407202 */ /* 0x000fe20000000f00 */
[----:B--2---:R-:W2:Y:S01]  /*3060*/  @!P5 LDG.E.U16 R6, desc[UR24][R2.64+0x380] ;  /* 0x000380180206d981 */ /* 0x004ea2000c1e1500 */
[----:B------:R-:W-:Y:S02]  /*3070*/  MOV R66, RZ ;  /* 0x000000ff00427202 */ /* 0x000fe40000000f00 */
[----:B------:R-:W-:Y:S01]  /*3080*/  P2R R10, PR, RZ, 0x4 ;  /* 0x00000004ff0a7803 */ /* 0x000fe20000000000 */
[----:B------:R-:W5:Y:S01]  /*3090*/  @!P4 LDG.E.U16 R7, desc[UR24][R2.64+0x340] ;  /* 0x000340180207c981 */ /* 0x000f62000c1e1500 */
[----:B------:R-:W-:-:S03]  /*30a0*/  MOV R170, RZ ;  /* 0x000000ff00aa7202 */ /* 0x000fc60000000f00 */
[----:B---3--:R-:W3:Y:S01]  /*30b0*/  @!P6 LDG.E.U16 R9, desc[UR24][R2.64+0x3c0] ;  /* 0x0003c0180209e981 */ /* 0x008ee2000c1e1500 */
[----:B------:R-:W-:Y:S01]  /*30c0*/  IMAD.MOV.U32 R174, RZ, RZ, RZ ;  /* 0x000000ffffae7224 */ /* 0x000fe200078e00ff */
[----:B------:R-:W0:Y:S01]  /*30d0*/  S2UR UR31, SR_CgaCtaId ;  /* 0x00000000001f79c3 */ /* 0x000e220000008800 */
[----:B------:R-:W-:Y:S01]  /*30e0*/  MOV R176, RZ ;  /* 0x000000ff00b07202 */ /* 0x000fe20000000f00 */
[----:B------:R-:W-:Y:S01]  /*30f0*/  USHF.L.U32 UR54, UR7, 0x8, URZ ;  /* 0x0000000807367899 */ /* 0x000fe200080006ff */
        /* <DEDUP_REMOVED lines=8> */
[----:B------:R-:W1:Y:S01]  /*3180*/  LDS.U16 R8, [R109+0x18] ;  /* 0x000018006d087984 */ /* 0x000e620000000400 */
[----:B----4-:R-:W-:-:S03]  /*3190*/  @!P1 PRMT R64, R0, 0x5410, RZ ;  /* 0x0000541000409816 */ /* 0x010fc600000000ff */
[----:B------:R-:W4:Y:S01]  /*31a0*/  @!P0 LDG.E.U16 R0, desc[UR24][R2.64+0x100] ;  /* 0x0001001802008981 */ /* 0x000f22000c1e1500 */
[----:B------:R-:W-:Y:S02]  /*31b0*/  ISETP.GE.AND P1, PT, R156, UR20, PT ;  /* 0x000000149c007c0c */ /* 0x000fe4000bf26270 */
[----:B----4-:R-:W-:Y:S02]  /*31c0*/  @!P0 PRMT R66, R0, 0x5410, RZ ;  /* 0x0000541000428816 */ /* 0x010fe400000000ff */
[----:B------:R-:W-:-:S09]  /*31d0*/  ISETP.GE.AND P0, PT, R159, UR20, PT ;  /* 0x000000149f007c0c */ /* 0x000fd2000bf06270 */
[----:B------:R-:W4:Y:S04]  /*31e0*/  @!P1 LDG.E.U16 R0, desc[UR24][R2.64+0x180] ;  /* 0x0001801802009981 */ /* 0x000f28000c1e1500 */
[----:B------:R-:W2:Y:S01]  /*31f0*/  @!P0 LDG.E.U16 R5, desc[UR24][R2.64+0xc0] ;  /* 0x0000c01802058981 */ /* 0x000ea2000c1e1500 */
[----:B------:R-:W-:Y:S02]  /*3200*/  ISETP.GE.AND P2, PT, R157, UR20, PT ;  /* 0x000000149d007c0c */ /* 0x000fe4000bf46270 */
[----:B--2---:R-:W-:-:S11]  /*3210*/  @!P0 PRMT R64, R64, 0x5410, R5 ;  /* 0x0000541040408816 */ /* 0x004fd60000000005 */
[----:B------:R-:W2:Y:S01]  /*3220*/  @!P2 LDG.E.U16 R5, desc[UR24][R2.64+0x140] ;  /* 0x000140180205a981 */ /* 0x000ea2000c1e1500 */
[----:B------:R-:W-:Y:S02]  /*3230*/  ISETP.GE.AND P0, PT, R154, UR20, PT ;  /* 0x000000149a007c0c */ /* 0x000fe4000bf06270 */
[----:B----4-:R-:W-:Y:S02]  /*3240*/  @!P1 PRMT R132, R0, 0x5410, RZ ;  /* 0x0000541000849816 */ /* 0x010fe400000000ff */
[----:B------:R-:W-:-:S09]  /*3250*/  ISETP.GE.AND P1, PT, R155, UR20, PT ;  /* 0x000000149b007c0c */ /* 0x000fd2000bf26270 */
[----:B------:R-:W4:Y:S01]  /*3260*/  @!P0 LDG.E.U16 R0, desc[UR24][R2.64+0x200] ;  /* 0x0002001802008981 */ /* 0x000f22000c1e1500 */
[----:B--2---:R-:W-:-:S03]  /*3270*/  @!P2 PRMT R66, R66, 0x5410, R5 ;  /* 0x000054104242a816 */ /* 0x004fc60000000005 */
[----:B------:R-:W2:Y:S01]  /*3280*/  @!P1 LDG.E.U16 R5, desc[UR24][R2.64+0x1c0] ;  /* 0x0001c01802059981 */ /* 0x000ea2000c1e1500 */
[----:B----4-:R-:W-:Y:S02]  /*3290*/  @!P0 PRMT R170, R0, 0x5410, RZ ;  /* 0x0000541000aa8816 */ /* 0x010fe400000000ff */
[----:B------:R-:W-:Y:S02]  /*32a0*/  ISETP.NE.AND P0, PT, R12, RZ, PT ;  /* 0x000000ff0c00720c */ /* 0x000fe40003f05270 */
[----:B------:R-:W-:Y:S02]  /*32b0*/  ISETP.NE.AND P2, PT, R10, RZ, PT ;  /* 0x000000ff0a00720c */ /* 0x000fe40003f45270 */
[----:B------:R-:W-:Y:S01]  /*32c0*/  @!P5 PRMT R176, R6, 0x5410, RZ ;  /* 0x0000541006b0d816 */ /* 0x000fe200000000ff */
[----:B------:R-:W-:Y:S01]  /*32d0*/  UIADD3 UR21, UPT, UPT, UR54, -0x100, URZ ;  /* 0xffffff0036157890 */ /* 0x000fe2000fffe0ff */
[----:B------:R-:W-:Y:S01]  /*32e0*/  LDS.U16 R12, [R113+0x10] ;  /* 0x00001000710c7984 */ /* 0x000fe20000000400 */
[----:B--2---:R-:W-:-:S03]  /*32f0*/  @!P1 PRMT R132, R132, 0x5410, R5 ;  /* 0x0000541084849816 */ /* 0x004fc60000000005 */
[----:B------:R-:W-:Y:S04]  /*3300*/  LDS.U16 R10, [R111+0x14] ;  /* 0x000014006f0a7984 */ /* 0x000fe80000000400 */
[----:B------:R-:W2:Y:S01]  /*3310*/  @!P0 LDG.E.U16 R5, desc[UR24][R2.64+0x240] ;  /* 0x0002401802058981 */ /* 0x000ea2000c1e1500 */
[----:B------:R-:W-:Y:S02]  /*3320*/  ISETP.NE.AND P1, PT, R11, RZ, PT ;  /* 0x000000ff0b00720c */ /* 0x000fe40003f25270 */
[----:B---3--:R-:W-:Y:S01]  /*3330*/  @!P6 PRMT R176, R176, 0x5410, R9 ;  /* 0x00005410b0b0e816 */ /* 0x008fe20000000009 */
[----:B------:R-:W-:Y:S01]  /*3340*/  LDS.U16 R11, [R112+0x12] ;  /* 0x00001200700b7984 */ /* 0x000fe20000000400 */
[----:B------:R-:W-:-:S03]  /*3350*/  PRMT R65, R66, 0x7632, R65 ;  /* 0x0000763242417816 */ /* 0x000fc60000000041 */
[----:B------:R-:W-:Y:S04]  /*3360*/  LDS.U16 R9, [R110+0x16] ;  /* 0x000016006e097984 */ /* 0x000fe80000000400 */
[----:B------:R-:W3:Y:S04]  /*3370*/  LDS.U16 R6, [R107+0x1c] ;  /* 0x00001c006b067984 */ /* 0x000ee80000000400 */
[----:B------:R-:W4:Y:S01]  /*3380*/  @!P1 LDG.E.U16 R0, desc[UR24][R2.64+0x280] ;  /* 0x0002801802009981 */ /* 0x000f22000c1e1500 */
[----:B--2---:R-:W-:-:S03]  /*3390*/  @!P0 PRMT R170, R170, 0x5410, R5 ;  /* 0x00005410aaaa8816 */ /* 0x004fc60000000005 */
[----:B------:R-:W2:Y:S01]  /*33a0*/  @!P2 LDG.E.U16 R5, desc[UR24][R2.64+0x2c0] ;  /* 0x0002c0180205a981 */ /* 0x000ea2000c1e1500 */
[----:B------:R-:W-:Y:S02]  /*33b0*/  ISETP.NE.AND P0, PT, R172, RZ, PT ;  /* 0x000000ffac00720c */ /* 0x000fe40003f05270 */
[----:B------:R-:W-:Y:S02]  /*33c0*/  MOV R172, RZ ;  /* 0x000000ff00ac7202 */ /* 0x000fe40000000f00 */
[----:B----4-:R-:W-:Y:S02]  /*33d0*/  @!P1 PRMT R172, R0, 0x5410, RZ ;  /* 0x0000541000ac9816 */ /* 0x010fe400000000ff */
[----:B------:R-:W-:Y:S01]  /*33e0*/  ISETP.GE.AND P1, PT, R166, UR20, PT ;  /* 0x00000014a6007c0c */ /* 0x000fe2000bf26270 */
[----:B------:R-:W4:-:S12]  /*33f0*/  @!P3 LDG.E.U16 R0, desc[UR24][R2.64+0x300] ;  /* 0x000300180200b981 */ /* 0x000f18000c1e1500 */
[----:B------:R-:W5:Y:S01]  /*3400*/  @!P1 LDG.E.U16 R4, desc[UR24][R2.64] ;  /* 0x0000001802049981 */ /* 0x000f62000c1e1500 */
[----:B--2---:R-:W-:Y:S02]  /*3410*/  @!P2 PRMT R172, R172, 0x5410, R5 ;  /* 0x00005410acaca816 */ /* 0x004fe40000000005 */
[----:B------:R-:W-:-:S13]  /*3420*/  ISETP.GE.AND P2, PT, R161, UR20, PT ;  /* 0x00000014a1007c0c */ /* 0x000fda000bf46270 */
[----:B------:R2:W3:Y:S01]  /*3430*/  @!P2 LDG.E.U16 R5, desc[UR24][R2.64+0x40] ;  /* 0x000040180205a981 */ /* 0x0004e2000c1e1500 */
[----:B----4-:R-:W-:Y:S02]  /*3440*/  @!P3 PRMT R174, R0, 0x5410, RZ ;  /* 0x0000541000aeb816 */ /* 0x010fe400000000ff */
[----:B------:R-:W-:Y:S02]  /*3450*/  MOV R0, RZ ;  /* 0x000000ff00007202 */ /* 0x000fe40000000f00 */
[----:B-----5:R-:W-:Y:S02]  /*3460*/  @!P1 PRMT R0, R4, 0x5410, RZ ;  /* 0x0000541004009816 */ /* 0x020fe400000000ff */
[----:B------:R-:W-:Y:S02]  /*3470*/  @!P4 PRMT R174, R174, 0x5410, R7 ;  /* 0x00005410aeaec816 */ /* 0x000fe40000000007 */
[----:B------:R-:W-:Y:S01]  /*3480*/  PRMT R4, R64, 0x7632, R4 ;  /* 0x0000763240047816 */ /* 0x000fe20000000004 */
[----:B------:R-:W4:Y:S01]  /*3490*/  LDS.U16 R7, [R108+0x1a] ;  /* 0x00001a006c077984 */ /* 0x000f220000000400 */
[----:B------:R-:W-:Y:S01]  /*34a0*/  PRMT R67, R132, 0x7632, R67 ;  /* 0x0000763284437816 */ /* 0x000fe20000000043 */
[----:B------:R-:W-:Y:S01]  /*34b0*/  ULOP3.LUT UR21, UR21, 0x100, URZ, 0xc0, !UPT ;  /* 0x0000010015157892 */ /* 0x000fe2000f8ec0ff */
[----:B------:R-:W-:-:S03]  /*34c0*/  ISETP.NE.AND P1, PT, R165, RZ, PT ;  /* 0x000000ffa500720c */ /* 0x000fc60003f25270 */
[----:B------:R-:W-:Y:S01]  /*34d0*/  UIADD3 UR26, UPT, UPT, UR21, UR6, URZ ;  /* 0x00000006151a7290 */ /* 0x000fe2000fffe0ff */
[----:B------:R-:W-:Y:S01]  /*34e0*/  IADD3 R184, PT, PT, R165, 0x200, RZ ;  /* 0x00000200a5b87810 */ /* 0x000fe20007ffe0ff */
[----:B------:R-:W-:Y:S02]  /*34f0*/  UMOV UR27, 0x400 ;  /* 0x00000400001b7882 */ /* 0x000fe40000000000 */
[----:B0-----:R-:W-:Y:S01]  /*3500*/  ULEA UR21, UR31, UR27, 0x18 ;  /* 0x0000001b1f157291 */ /* 0x001fe2000f8ec0ff */
[----:B------:R-:W-:-:S13]  /*3510*/  R2UR UR53, R133 ;  /* 0x00000000853572ca */ /* 0x000fda00000e0000 */
[----:B--2---:R-:W-:-:S04]  /*3520*/  IMAD.U32 R2, RZ, RZ, UR53 ;  /* 0x00000035ff027e24 */ /* 0x004fc8000f8e00ff */
[----:B------:R-:W-:-:S04]  /*3530*/  FMUL.FTZ R2, R2, 1.4426950216293334961 ;  /* 0x3fb8aa3b02027820 */ /* 0x000fc80000410000 */
[-C--:B------:R-:W-:Y:S01]  /*3540*/  FMUL.FTZ R218, R37, R2.reuse ;  /* 0x0000000225da7220 */ /* 0x080fe20000410000 */
[-C--:B------:R-:W-:Y:S01]  /*3550*/  FMUL.FTZ R216, R36, R2.reuse ;  /* 0x0000000224d87220 */ /* 0x080fe20000410000 */
[----:B------:R-:W-:-:S04]  /*3560*/  FMUL.FTZ R214, R35, R2 ;  /* 0x0000000223d67220 */ /* 0x000fc80000410000 */
        /* <DEDUP_REMOVED lines=14> */
[----:B------:R-:W2:Y:S04]  /*3650*/  MUFU.EX2 R216, R216 ;  /* 0x000000d800d87308 */ /* 0x000ea80000000800 */
        /* <DEDUP_REMOVED lines=14> */
[----:B-1----:R-:W-:-:S02]  /*3740*/  HADD2.F32 R8, -RZ, R8.H0_H0 ;  /* 0x20000008ff087230 */ /* 0x002fc40000004100 */
[----:B------:R-:W-:Y:S01]  /*3750*/  FMUL.FTZ R193, R23, R62 ;  /* 0x0000003e17c17220 */ /* 0x000fe20000410000 */
[----:B---3--:R-:W-:Y:S02]  /*3760*/  HADD2.F32 R6, -RZ, R6.H0_H0 ;  /* 0x20000006ff067230 */ /* 0x008fe40000004100 */
        /* <DEDUP_REMOVED lines=22> */
[----:B----4-:R-:W-:Y:S01]  /*38d0*/  HADD2.F32 R7, -RZ, R7.H0_H0 ;  /* 0x20000007ff077230 */ /* 0x010fe20000004100 */
[----:B------:R-:W-:Y:S01]  /*38e0*/  BSSY.RECONVERGENT B0, `(.L_x_4516) ;  /* 0x000006f000007945 */ /* 0x000fe20003800200 */
        /* <DEDUP_REMOVED lines=9> */
[----:B------:R-:W-:-:S02]  /*3980*/  @!P2 PRMT R0, R0, 0x5410, R5 ;  /* 0x000054100000a816 */ /* 0x000fc40000000005 */
[----:B------:R-:W-:Y:S02]  /*3990*/  LDS.U16 R5, [R106+0x1e] ;  /* 0x00001e006a057984 */ /* 0x000fe40000000400 */
[----:B------:R-:W-:Y:S02]  /*39a0*/  PRMT R3, R0, 0x7632, R3 ;  /* 0x0000763200037816 */ /* 0x000fe40000000003 */
[----:B------:R1:W-:Y:S04]  /*39b0*/  STS.U16 [R145+0x840], R0 ;  /* 0x0008400091007388 */ /* 0x0003e80000000400 */
[----:B------:R3:W-:Y:S04]  /*39c0*/  STS.U16 [R144+0x880], R3 ;  /* 0x0008800390007388 */ /* 0x0007e80000000400 */
[----:B------:R4:W-:Y:S01]  /*39d0*/  STS.U16 [R143+0x8c0], R64 ;  /* 0x0008c0408f007388 */ /* 0x0009e20000000400 */
[----:B-1----:R-:W-:-:S03]  /*39e0*/  PRMT R0, R170, 0x7632, R0 ;  /* 0x00007632aa007816 */ /* 0x002fc60000000000 */
[----:B------:R-:W-:Y:S01]  /*39f0*/  STS.U16 [R142+0x900], R4 ;  /* 0x000900048e007388 */ /* 0x000fe20000000400 */
[----:B---3--:R-:W-:-:S03]  /*3a00*/  PRMT R3, R172, 0x7632, R3 ;  /* 0x00007632ac037816 */ /* 0x008fc60000000003 */
[----:B------:R-:W-:Y:S04]  /*3a10*/  STS.U16 [R141+0x940], R66 ;  /* 0x000940428d007388 */ /* 0x000fe80000000400 */
[----:B------:R1:W-:Y:S04]  /*3a20*/  STS.U16 [R140+0x980], R65 ;  /* 0x000980418c007388 */ /* 0x0003e80000000400 */
[----:B------:R-:W-:Y:S01]  /*3a30*/  STS.U16 [R139+0x9c0], R132 ;  /* 0x0009c0848b007388 */ /* 0x000fe20000000400 */
[----:B----4-:R-:W-:-:S03]  /*3a40*/  PRMT R64, R176, 0x7632, R64 ;  /* 0x00007632b0407816 */ /* 0x010fc60000000040 */
[----:B------:R-:W-:Y:S01]  /*3a50*/  STS.U16 [R138+0xa00], R67 ;  /* 0x000a00438a007388 */ /* 0x000fe20000000400 */
[----:B-1----:R-:W-:-:S03]  /*3a60*/  PRMT R65, R174, 0x7632, R65 ;  /* 0x00007632ae417816 */ /* 0x002fc60000000041 */
[----:B------:R-:W-:Y:S04]  /*3a70*/  STS.U16 [R137+0xa40], R170 ;  /* 0x000a40aa89007388 */ /* 0x000fe80000000400 */
[----:B------:R1:W-:Y:S04]  /*3a80*/  STS.U16 [R136+0xa80], R0 ;  /* 0x000a800088007388 */ /* 0x0003e80000000400 */
[----:B------:R-:W-:Y:S04]  /*3a90*/  STS.U16 [R135+0xac0], R172 ;  /* 0x000ac0ac87007388 */ /* 0x000fe80000000400 */
[----:B------:R3:W-:Y:S01]  /*3aa0*/  STS.U16 [R134+0xb00], R3 ;  /* 0x000b000386007388 */ /* 0x0007e20000000400 */
[----:B-1----:R-:W-:-:S03]  /*3ab0*/  SEL R0, R184, UR26, P1 ;  /* 0x0000001ab8007c07 */ /* 0x002fc60008800000 */
[----:B------:R-:W-:Y:S04]  /*3ac0*/  STS.U16 [R131+0xb40], R174 ;  /* 0x000b40ae83007388 */ /* 0x000fe80000000400 */
[----:B------:R-:W-:Y:S04]  /*3ad0*/  STS.U16 [R130+0xb80], R65 ;  /* 0x000b804182007388 */ /* 0x000fe80000000400 */
[----:B------:R-:W-:Y:S01]  /*3ae0*/  STS.U16 [R129+0xbc0], R176 ;  /* 0x000bc0b081007388 */ /* 0x000fe20000000400 */
[----:B---3--:R-:W-:-:S03]  /*3af0*/  LEA R3, R0, UR21, 0x2 ;  /* 0x0000001500037c11 */ /* 0x008fc6000f8e10ff */
[----:B------:R-:W-:Y:S01]  /*3b00*/  STS.U16 [R128+0xc00], R64 ;  /* 0x000c004080007388 */ /* 0x000fe20000000400 */
[----:B------:R-:W-:-:S03]  /*3b10*/  NOP ;  /* 0x0000000000007918 */ /* 0x000fc60000000000 */
[----:B------:R-:W1:Y:S04]  /*3b20*/  LDS.U16 R191, [R126+0x842] ;  /* 0x000842007ebf7984 */ /* 0x000e680000000400 */
[----:B------:R-:W3:Y:S04]  /*3b30*/  LDS.U16 R190, [R119+0x844] ;  /* 0x0008440077be7984 */ /* 0x000ee80000000400 */
[----:B------:R-:W4:Y:S04]  /*3b40*/  LDS.U16 R189, [R118+0x846] ;  /* 0x0008460076bd7984 */ /* 0x000f280000000400 */
[----:B------:R-:W5:Y:S04]  /*3b50*/  LDS.U16 R188, [R117+0x848] ;  /* 0x0008480075bc7984 */ /* 0x000f680000000400 */
[----:B------:R-:W2:Y:S04]  /*3b60*/  LDS.U16 R187, [R116+0x84a] ;  /* 0x00084a0074bb7984 */ /* 0x000ea80000000400 */
        /* <DEDUP_REMOVED lines=10> */
[----:B------:R-:W2:Y:S01]  /*3c10*/  LDS.U16 R0, [R106+0x85e] ;  /* 0x00085e006a007984 */ /* 0x000ea20000000400 */
[----:B------:R-:W-:Y:S01]  /*3c20*/  ISETP.NE.AND P2, PT, R165, 0x3f, PT ;  /* 0x0000003fa500780c */ /* 0x000fe20003f45270 */
[----:B-1----:R-:W-:-:S02]  /*3c30*/  HADD2.F32 R191, -RZ, R191.H0_H0 ;  /* 0x200000bfffbf7230 */ /* 0x002fc40000004100 */
[----:B0-----:R0:W-:Y:S01]  /*3c40*/  STS [R3+0x35c0], R218 ;  /* 0x0035c0da03007388 */ /* 0x0011e20000000800 */
[----:B---3--:R-:W-:Y:S02]  /*3c50*/  HADD2.F32 R190, -RZ, R190.H0_H0 ;  /* 0x200000beffbe7230 */ /* 0x008fe40000004100 */
[----:B----4-:R-:W-:Y:S02]  /*3c60*/  HADD2.F32 R189, -RZ, R189.H0_H0 ;  /* 0x200000bdffbd7230 */ /* 0x010fe40000004100 */
[----:B-----5:R-:W-:Y:S02]  /*3c70*/  HADD2.F32 R188, -RZ, R188.H0_H0 ;  /* 0x200000bcffbc7230 */ /* 0x020fe40000004100 */
[----:B--2---:R-:W-:Y:S02]  /*3c80*/  HADD2.F32 R187, -RZ, R187.H0_H0 ;  /* 0x200000bbffbb7230 */ /* 0x004fe40000004100 */
[----:B------:R-:W-:Y:S02]  /*3c90*/  HADD2.F32 R186, -RZ, R186.H0_H0 ;  /* 0x200000baffba7230 */ /* 0x000fe40000004100 */
[----:B0-----:R-:W-:Y:S01]  /*3ca0*/  FMUL.FTZ R3, R25, R70 ;  /* 0x0000004619037220 */ /* 0x001fe20000410000 */
[----:B------:R-:W-:-:S02]  /*3cb0*/  HADD2.F32 R185, -RZ, R185.H0_H0 ;  /* 0x200000b9ffb97230 */ /* 0x000fc40000004100 */
[----:B------:R-:W-:Y:S02]  /*3cc0*/  HADD2.F32 R220, -RZ, R183.H0_H0 ;  /* 0x200000b7ffdc7230 */ /* 0x000fe40000004100 */
        /* <DEDUP_REMOVED lines=9> */
[----:B------:R-:W-:Y:S02]  /*3d60*/  HADD2.F32 R66, -RZ, R66.H0_H0 ;  /* 0x20000042ff427230 */ /* 0x000fe40000004100 */
[----:B------:R-:W-:Y:S01]  /*3d70*/  FMUL.FTZ R170, R8, R3 ;  /* 0x0000000308aa7220 */ /* 0x000fe20000410000 */
[----:B------:R-:W-:Y:S02]  /*3d80*/  HADD2.F32 R65, -RZ, R65.H0_H0 ;  /* 0x20000041ff417230 */ /* 0x000fe40000004100 */
[----:B------:R-:W-:Y:S01]  /*3d90*/  FMUL.FTZ R3, R6, R193 ;  /* 0x000000c106037220 */ /* 0x000fe20000410000 */
[----:B------:R-:W-:Y:S02]  /*3da0*/  HADD2.F32 R64, -RZ, R64.H0_H0 ;  /* 0x20000040ff407230 */ /* 0x000fe40000004100 */
        /* <DEDUP_REMOVED lines=23> */
[----:B------:R-:W-:Y:S05]  /*3f20*/  @P2 BRA `(.L_x_4517) ;  /* 0x0000000000202947 */ /* 0x000fea0003800000 */
[----:B------:R-:W-:Y:S01]  /*3f30*/  UISETP.NE.AND UP0, UPT, UR7, UR50, UPT ;  /* 0x000000320700728c */ /* 0x000fe2000bf05270 */
[----:B------:R-:W-:-:S08]  /*3f40*/  HFMA2 R0, -RZ, RZ, 1.875, 0 ;  /* 0x3f800000ff007431 */ /* 0x000fd000000001ff */
[----:B------:R-:W-:Y:S05]  /*3f50*/  BRA.U !UP0, `(.L_x_4518) ;  /* 0x00000001081c7547 */ /* 0x000fea000b800000 */
[----:B------:R-:W-:-:S04]  /*3f60*/  ULOP3.LUT UR26, UR54, 0x100, URZ, 0xc0, !UPT ;  /* 0x00000100361a7892 */ /* 0x000fc8000f8ec0ff */
[----:B------:R-:W-:-:S04]  /*3f70*/  UIADD3 UR26, UPT, UPT, UR26, UR6, URZ ;  /* 0x000000061a1a7290 */ /* 0x000fc8000fffe0ff */
[----:B------:R-:W-:-:S09]  /*3f80*/  ULEA UR26, UR26, UR21, 0x2 ;  /* 0x000000151a1a7291 */ /* 0x000fd2000f8e10ff */
[----:B------:R-:W1:Y:S01]  /*3f90*/  LDS R0, [UR26+0x35c0] ;  /* 0x0035c01aff007984 */ /* 0x000e620008000800 */
[----:B------:R-:W-:Y:S05]  /*3fa0*/  BRA `(.L_x_4518) ;  /* 0x0000000000087947 */ /* 0x000fea0003800000 */
.L_x_4517:
[----:B------:R-:W-:-:S06]  /*3fb0*/  LEA R0, R165, UR21, 0x2 ;  /* 0x00000015a5007c11 */ /* 0x000fcc000f8e10ff */
[----:B------:R-:W0:Y:S02]  /*3fc0*/  LDS R0, [R0+0x3dc4] ;  /* 0x003dc40000007984 */ /* 0x000e240000000800 */
.L_x_4518:
[----:B------:R-:W-:Y:S05]  /*3fd0*/  BSYNC.RECONVERGENT B0 ;  /* 0x0000000000007941 */ /* 0x000fea0003800200 */
.L_x_4516:
[----:B------:R-:W2:Y:S01]  /*3fe0*/  @P0 LDC R65, c[0x0][0x38c] ;  /* 0x0000e300ff410b82 */ /* 0x000ea20000000800 */
[----:B------:R-:W-:Y:S01]  /*3ff0*/  IMAD.U32 R64, RZ, RZ, UR7 ;  /* 0x00000007ff407e24 */ /* 0x000fe2000f8e00ff */
[----:B------:R-:W-:Y:S01]  /*4000*/  MOV R67, 0x8 ;  /* 0x0000000800437802 */ /* 0x000fe20000000f00 */
[----:B------:R-:W-:Y:S02]  /*4010*/  IMAD.MOV.U32 R132, RZ, RZ, 0x3f800000 ;  /* 0x3f800000ff847424 */ /* 0x000fe400078e00ff */
[----:B------:R-:W-:Y:S01]  /*4020*/  HFMA2 R133, -RZ, RZ, 0, 0 ;  /* 0x00000000ff857431 */ /* 0x000fe200000001ff */
[----:B------:R-:W-:Y:S01]  /*4030*/  @P0 IADD3 R64, PT, PT, R64, -0x2, RZ ;  /* 0xfffffffe40400810 */ /* 0x000fe20007ffe0ff */
[----:B------:R-:W-:-:S04]  /*4040*/  FFMA.FTZ R66, R201, R216, R182 ;  /* 0x000000d8c9427223 */ /* 0x000fc800000100b6 */
[----:B------:R-:W-:Y:S01]  /*4050*/  FFMA.FTZ R66, R214, R66, R181 ;  /* 0x00000042d6427223 */ /* 0x000fe200000100b5 */
[----:B--2---:R-:W-:-:S04]  /*4060*/  @P0 IMAD R64, R64, R65, UR6 ;  /* 0x0000000640400e24 */ /* 0x004fc8000f8e0241 */
[----:B------:R-:W-:-:S04]  /*4070*/  @P0 IMAD.WIDE R64, R64, R67, UR4 ;  /* 0x0000000440400e25 */ /* 0x000fc8000f8e0243 */
[----:B------:R-:W-:-:S04]  /*4080*/  FMUL.FTZ R67, R218, R216 ;  /* 0x000000d8da437220 */ /* 0x000fc80000410000 */
[----:B------:R-:W-:Y:S01]  /*4090*/  FMUL.FTZ R220, R214, R67 ;  /* 0x00000043d6dc7220 */ /* 0x000fe20000410000 */
[----:B------:R-:W-:Y:S01]  /*40a0*/  FFMA.FTZ R66, R213, R66, R180 ;  /* 0x00000042d5427223 */ /* 0x000fe200000100b4 */
[----:B------:R2:W5:Y:S01]  /*40b0*/  @P0 LDG.E.64 R132, desc[UR24][R64.64] ;  /* 0x0000001840840981 */ /* 0x000562000c1e1b00 */
[----:B------:R-:W-:Y:S01]  /*40c0*/  ISETP.GT.U32.AND P2, PT, R165, 0x1f, PT ;  /* 0x0000001fa500780c */ /* 0x000fe20003f44070 */
[----:B------:R-:W-:Y:S01]  /*40d0*/  FMUL.FTZ R67, R213, R220 ;  /* 0x000000dcd5437220 */ /* 0x000fe20000410000 */
[----:B------:R-:W-:-:S03]  /*40e0*/  FFMA.FTZ R66, R212, R66, R179 ;  /* 0x00000042d4427223 */ /* 0x000fc600000100b3 */
[----:B------:R-:W-:Y:S01]  /*40f0*/  FMUL.FTZ R220, R212, R67 ;  /* 0x00000043d4dc7220 */ /* 0x000fe20000410000 */
[----:B------:R-:W-:-:S03]  /*4100*/  FFMA.FTZ R66, R211, R66, R178 ;  /* 0x00000042d3427223 */ /* 0x000fc600000100b2 */
[----:B------:R-:W-:Y:S01]  /*4110*/  FMUL.FTZ R67, R211, R220 ;  /* 0x000000dcd3437220 */ /* 0x000fe20000410000 */
[----:B------:R-:W-:-:S03]  /*4120*/  FFMA.FTZ R66, R210, R66, R177 ;  /* 0x00000042d2427223 */ /* 0x000fc600000100b1 */
[----:B--2---:R-:W-:Y:S01]  /*4130*/  FMUL.FTZ R64, R210, R67 ;  /* 0x00000043d2407220 */ /* 0x004fe20000410000 */
[----:B------:R-:W-:-:S03]  /*4140*/  FFMA.FTZ R66, R209, R66, R176 ;  /* 0x00000042d1427223 */ /* 0x000fc600000100b0 */
        /* <DEDUP_REMOVED lines=13> */
[C---:B------:R-:W-:Y:S01]  /*4220*/  FMUL.FTZ R64, R200.reuse, R65 ;  /* 0x00000041c8407220 */ /* 0x040fe20000410000 */
[----:B------:R-:W-:-:S03]  /*4230*/  FFMA.FTZ R65, R200, R67, R3 ;  /* 0x00000043c8417223 */ /* 0x000fc60000010003 */
[C---:B------:R-:W-:Y:S01]  /*4240*/  FMUL.FTZ R64, R203.reuse, R64 ;  /* 0x00000040cb407220 */ /* 0x040fe20000410000 */
[----:B------:R-:W-:-:S05]  /*4250*/  FFMA.FTZ R65, R203, R65, R2 ;  /* 0x00000041cb417223 */ /* 0x000fca0000010002 */
[----:B------:R2:W-:Y:S02]  /*4260*/  STS.64 [R162+0x31b0], R64 ;  /* 0x0031b040a2007388 */ /* 0x0005e40000000a00 */
[----:B--2---:R-:W-:Y:S01]  /*4270*/  P2R R64, PR, RZ, 0x4 ;  /* 0x00000004ff407803 */ /* 0x004fe20000000000 */
[----:B------:R-:W-:Y:S06]  /*4280*/  BAR.SYNC.DEFER_BLOCKING 0x0 ;  /* 0x0000000000007b1d */ /* 0x000fec0000010000 */
[----:B------:R-:W-:Y:S05]  /*4290*/  @P2 BRA `(.L_x_4519) ;  /* 0x0000000000d82947 */ /* 0x000fea0003800000 */
[----:B------:R-:W-:Y:S01]  /*42a0*/  LEA R215, R165, R162, 0x3 ;  /* 0x000000a2a5d77211 */ /* 0x000fe200078e18ff */
[----:B------:R-:W-:Y:S01]  /*42b0*/  UMOV UR26, 0xffffffff ;  /* 0xffffffff001a7882 */ /* 0x000fe20000000000 */
[C---:B------:R-:W-:Y:S02]  /*42c0*/  ISETP.GE.AND P2, PT, R146.reuse, 0x10, PT ;  /* 0x000000109200780c */ /* 0x040fe40003f46270 */
[C---:B------:R-:W-:Y:S01]  /*42d0*/  ISETP.GE.AND P3, PT, R146.reuse, 0x4, PT ;  /* 0x000000049200780c */ /* 0x040fe20003f66270 */
[----:B------:R-:W2:Y:S01]  /*42e0*/  LDS.128 R64, [R215+0x31b0] ;  /* 0x0031b000d7407984 */ /* 0x000ea20000000c00 */
[C---:B------:R-:W-:Y:S02]  /*42f0*/  ISETP.GE.AND P4, PT, R146.reuse, 0x2, PT ;  /* 0x000000029200780c */ /* 0x040fe40003f86270 */
[----:B------:R-:W-:Y:S01]  /*4300*/  ISETP.GE.AND P5, PT, R146, 0x1, PT ;  /* 0x000000019200780c */ /* 0x000fe20003fa6270 */
[-C--:B--2---:R-:W-:Y:S01]  /*4310*/  FFMA.FTZ R220, R65, R66.reuse, R67 ;  /* 0x0000004241dc7223 */ /* 0x084fe20000010043 */
[----:B------:R-:W-:Y:S01]  /*4320*/  FMUL.FTZ R67, R64, R66 ;  /* 0x0000004240437220 */ /* 0x000fe20000410000 */
[----:B------:R-:W-:-:S02]  /*4330*/  P2R R64, PR, RZ, 0x4 ;  /* 0x00000004ff407803 */ /* 0x000fc40000000000 */
[----:B------:R-:W-:Y:S01]  /*4340*/  ISETP.GE.AND P2, PT, R146, 0x8, PT ;  /* 0x000000089200780c */ /* 0x000fe20003f46270 */
[----:B------:R-:W-:-:S12]  /*4350*/  BRA.DIV UR26, `(.L_x_4520) ;  /* 0x0000003e1a447947 */ /* 0x000fd8000b800000 */
        /* <DEDUP_REMOVED lines=22> */
.L_x_4577:
[----:B------:R-:W-:Y:S01]  /*44c0*/  ISETP.GE.AND P2, PT, R146, 0x10, PT ;  /* 0x000000109200780c */ /* 0x000fe20003f46270 */
[----:B----4-:R-:W-:Y:S01]  /*44d0*/  FFMA.FTZ R65, R67, R65, R64 ;  /* 0x0000004143417223 */ /* 0x010fe20000010040 */
[----:B------:R-:W-:-:S04]  /*44e0*/  UMOV UR26, 0xffffffff ;  /* 0xffffffff001a7882 */ /* 0x000fc80000000000 */
[----:B------:R-:W-:-:S07]  /*44f0*/  FSEL R217, R64, R65, !P2 ;  /* 0x0000004140d97208 */ /* 0x000fce0005000000 */
[----:B--23--:R-:W-:Y:S01]  /*4500*/  @P2 FMUL.FTZ R67, R67, R222 ;  /* 0x000000de43432220 */ /* 0x00cfe20000410000 */
[----:B------:R-:W-:Y:S06]  /*4510*/  BRA.DIV UR26, `(.L_x_4521) ;  /* 0x0000003e1ad87947 */ /* 0x000fec000b800000 */
.L_x_4580:
[----:B------:R-:W-:-:S03]  /*4520*/  UMOV UR26, 0xffffffff ;  /* 0xffffffff001a7882 */ /* 0x000fc60000000000 */
[----:B------:R-:W-:Y:S05]  /*4530*/  BRA.DIV UR26, `(.L_x_4522) ;  /* 0x0000003e1af87947 */ /* 0x000fea000b800000 */
.L_x_4583:
[----:B------:R-:W-:-:S03]  /*4540*/  UMOV UR26, 0xffffffff ;  /* 0xffffffff001a7882 */ /* 0x000fc60000000000 */
[----:B------:R-:W-:Y:S05]  /*4550*/  BRA.DIV UR26, `(.L_x_4523) ;  /* 0x000000421a187947 */ /* 0x000fea000b800000 */
[----:B------:R2:W3:Y:S04]  /*4560*/  SHFL.UP PT, R219, R67, 0x1, RZ ;  /* 0x0420000043db7989 */ /* 0x0004e800000e00ff */
[----:B------:R2:W4:Y:S04]  /*4570*/  SHFL.UP PT, R220, R217, 0x1, RZ ;  /* 0x04200000d9dc7989 */ /* 0x00052800000e00ff */
[----:B-----5:R2:W0:Y:S04]  /*4580*/  SHFL.IDX PT, R64, R132, RZ, 0x1f ;  /* 0x00001fff84407589 */ /* 0x02042800000e0000 */
[----:B------:R2:W0:Y:S02]  /*4590*/  SHFL.IDX PT, R65, R133, RZ, 0x1f ;  /* 0x00001fff85417589 */ /* 0x00042400000e0000 */
.L_x_4589:
[----:B--2---:R-:W2:Y:S01]  /*45a0*/  LDS.64 R66, [R215+0x31b0] ;  /* 0x0031b000d7427984 */ /* 0x004ea20000000a00 */
[C---:B0--34-:R-:W-:Y:S01]  /*45b0*/  @P1 FFMA.FTZ R65, R219.reuse, R65, R220 ;  /* 0x00000041db411223 */ /* 0x059fe200000100dc */
[----:B------:R-:W-:-:S03]  /*45c0*/  @P1 FMUL.FTZ R64, R219, R64 ;  /* 0x00000040db401220 */ /* 0x000fc60000410000 */
[-C--:B--2---:R-:W-:Y:S01]  /*45d0*/  FFMA.FTZ R67, R65, R66.reuse, R67 ;  /* 0x0000004241437223 */ /* 0x084fe20000010043 */
[----:B------:R-:W-:-:S05]  /*45e0*/  FMUL.FTZ R66, R64, R66 ;  /* 0x0000004240427220 */ /* 0x000fca0000410000 */
[----:B------:R2:W-:Y:S02]  /*45f0*/  STS.128 [R215+0x31b0], R64 ;  /* 0x0031b040d7007388 */ /* 0x0005e40000000c00 */
.L_x_4519:
[----:B------:R-:W-:Y:S05]  /*4600*/  WARPSYNC.ALL ;  /* 0x0000000000007948 */ /* 0x000fea0003800000 */
[----:B------:R-:W-:Y:S01]  /*4610*/  BAR.SYNC.DEFER_BLOCKING 0x0 ;  /* 0x0000000000007b1d */ /* 0x000fe20000010000 */
[C---:B012---:R-:W-:Y:S01]  /*4620*/  FMUL.FTZ R65, R203.reuse, R0 ;  /* 0x00000000cb417220 */ /* 0x047fe20000410000 */
[----:B------:R-:W-:Y:S01]  /*4630*/  FFMA.FTZ R64, R203, R183, R186 ;  /* 0x000000b7cb407223 */ /* 0x000fe200000100ba */
[----:B------:R-:W-:Y:S01]  /*4640*/  UISETP.GE.AND UP0, UPT, UR7, UR50, UPT ;  /* 0x000000320700728c */ /* 0x000fe2000bf06270 */
[----:B------:R-:W-:Y:S01]  /*4650*/  ISETP.GT.U32.AND P2, PT, R165, 0x1f, PT ;  /* 0x0000001fa500780c */ /* 0x000fe20003f44070 */
[C---:B------:R-:W-:Y:S01]  /*4660*/  FMUL.FTZ R65, R200.reuse, R65 ;  /* 0x00000041c8417220 */ /* 0x040fe20000410000 */
[----:B------:R-:W-:Y:S01]  /*4670*/  FFMA.FTZ R64, R200, R64, R185 ;  /* 0x00000040c8407223 */ /* 0x000fe200000100b9 */
[----:B-----5:R-:W-:-:S02]  /*4680*/  IMAD.MOV.U32 R132, RZ, RZ, 0x3f800000 ;  /* 0x3f800000ff847424 */ /* 0x020fc400078e00ff */
[----:B------:R-:W-:Y:S02]  /*4690*/  HFMA2 R133, -RZ, RZ, 0, 0 ;  /* 0x00000000ff857431 */ /* 0x000fe400000001ff */
        /* <DEDUP_REMOVED lines=22> */
[----:B------:R-:W-:Y:S02]  /*4800*/  FFMA.FTZ R67, R211, R66, R195 ;  /* 0x00000042d3437223 */ /* 0x000fe400000100c3 */
[----:B------:R-:W1:Y:S01]  /*4810*/  @!P1 LDS.64 R132, [UR26+0x3ec0] ;  /* 0x003ec01aff849984 */ /* 0x000e620008000a00 */
        /* <DEDUP_REMOVED lines=9> */
[----:B0-----:R-:W-:-:S04]  /*48b0*/  FFMA.FTZ R235, R218, R235, R201 ;  /* 0x000000ebdaeb7223 */ /* 0x001fc800000100c9 */
        /* <DEDUP_REMOVED lines=16> */
[----:B-12---:R-:W-:Y:S05]  /*49c0*/  @P2 BRA `(.L_x_4524) ;  /* 0x0000000000f02947 */ /* 0x006fea0003800000 */
        /* <DEDUP_REMOVED lines=12> */
[----:B-1----:R-:W-:-:S03]  /*4a90*/  @P1 FFMA.FTZ R230, R64, R230, R65 ;  /* 0x000000e640e61223 */ /* 0x002fc60000010041 */
[----:B------:R-:W-:Y:S02]  /*4aa0*/  @P1 IMAD.MOV.U32 R64, RZ, RZ, R67 ;  /* 0x000000ffff401224 */ /* 0x000fe400078e0043 */
        /* <DEDUP_REMOVED lines=19> */
[----:B-1----:R-:W-:-:S03]  /*4be0*/  @!P1 FFMA.FTZ R230, R64, R230, R65 ;  /* 0x000000e640e69223 */ /* 0x002fc60000010041 */
[----:B------:R-:W-:Y:S02]  /*4bf0*/  @!P1 IMAD.MOV.U32 R64, RZ, RZ, R67 ;  /* 0x000000ffff409224 */ /* 0x000fe400078e0043 */
        /* <DEDUP_REMOVED lines=15> */
.L_x_4606:
        /* <DEDUP_REMOVED lines=10> */
.L_x_4524:
[----:B------:R-:W-:Y:S05]  /*4d90*/  WARPSYNC.ALL ;  /* 0x0000000000007948 */ /* 0x000fea0003800000 */
[----:B------:R-:W-:Y:S01]  /*4da0*/  BAR.SYNC.DEFER_BLOCKING 0x0 ;  /* 0x0000000000007b1d */ /* 0x000fe20000010000 */
[----:B------:R-:W-:Y:S01]  /*4db0*/  ISETP.NE.AND P1, PT, R165, RZ, PT ;  /* 0x000000ffa500720c */ /* 0x000fe20003f25270 */
[----:B------:R-:W-:Y:S01]  /*4dc0*/  FADD.FTZ R182, -R182, R225 ;  /* 0x000000e1b6b67221 */ /* 0x000fe20000010100 */
[----:B------:R-:W-:Y:S01]  /*4dd0*/  FADD.FTZ R181, -R181, R224 ;  /* 0x000000e0b5b57221 */ /* 0x000fe20000010100 */
[----:B------:R-:W-:Y:S01]  /*4de0*/  FADD.FTZ R180, -R180, R223 ;  /* 0x000000dfb4b47221 */ /* 0x000fe20000010100 */
[----:B------:R-:W-:Y:S01]  /*4df0*/  FADD.FTZ R179, -R179, R222 ;  /* 0x000000deb3b37221 */ /* 0x000fe20000010100 */
[----:B------:R-:W-:Y:S01]  /*4e00*/  FADD.FTZ R178, -R178, R221 ;  /* 0x000000ddb2b27221 */ /* 0x000fe20000010100 */
[----:B------:R-:W-:Y:S01]  /*4e10*/  FADD.FTZ R177, -R177, R220 ;  /* 0x000000dcb1b17221 */ /* 0x000fe20000010100 */
[----:B------:R-:W-:Y:S01]  /*4e20*/  FADD.FTZ R176, -R176, R219 ;  /* 0x000000dbb0b07221 */ /* 0x000fe20000010100 */
[----:B------:R-:W-:Y:S01]  /*4e30*/  FADD.FTZ R246, -R175, R218 ;  /* 0x000000daaff67221 */ /* 0x000fe20000010100 */
[----:B------:R-:W-:Y:S01]  /*4e40*/  LEA.HI R244, R184, R165, RZ, 0x1b ;  /* 0x000000a5b8f47211 */ /* 0x000fe200078fd8ff */
[----:B------:R-:W-:-:S02]  /*4e50*/  VIADD R184, R165, 0x40 ;  /* 0x00000040a5b87836 */ /* 0x000fc40000000000 */
[----:B------:R-:W-:Y:S01]  /*4e60*/  FADD.FTZ R175, -R174, R217 ;  /* 0x000000d9aeaf7221 */ /* 0x000fe20000010100 */
[C---:B------:R-:W-:Y:S01]  /*4e70*/  VIADD R232, R165.reuse, 0x2c0 ;  /* 0x000002c0a5e87836 */ /* 0x040fe20000000000 */
[----:B------:R-:W-:Y:S01]  /*4e80*/  VOTEU.ALL UP0, P1 ;  /* 0x0000000000ff7886 */ /* 0x000fe20000800000 */
[C---:B------:R-:W-:Y:S01]  /*4e90*/  VIADD R238, R165.reuse, 0x380 ;  /* 0x00000380a5ee7836 */ /* 0x040fe20000000000 */
[----:B0-----:R-:W-:Y:S01]  /*4ea0*/  IADD3 R228, PT, PT, R165, 0x240, RZ ;  /* 0x00000240a5e47810 */ /* 0x001fe20007ffe0ff */
[----:B------:R-:W-:Y:S01]  /*4eb0*/  FADD.FTZ R174, -R173, R215 ;  /* 0x000000d7adae7221 */ /* 0x000fe20000010100 */
[C---:B------:R-:W-:Y:S01]  /*4ec0*/  IADD3 R230, PT, PT, R165.reuse, 0x280, RZ ;  /* 0x00000280a5e67810 */ /* 0x040fe20007ffe0ff */
[----:B------:R-:W-:Y:S01]  /*4ed0*/  @!UP0 ULEA UR26, UR6, UR21, 0x3 ;  /* 0x00000015061a8291 */ /* 0x000fe2000f8e18ff */
[C---:B------:R-:W-:Y:S01]  /*4ee0*/  IADD3 R234, PT, PT, R165.reuse, 0x300, RZ ;  /* 0x00000300a5ea7810 */ /* 0x040fe20007ffe0ff */
[----:B------:R-:W-:Y:S01]  /*4ef0*/  FMUL.FTZ R250, R88, R235 ;  /* 0x000000eb58fa7220 */ /* 0x000fe20000410000 */
[C---:B------:R-:W-:Y:S01]  /*4f00*/  IADD3 R236, PT, PT, R165.reuse, 0x340, RZ ;  /* 0x00000340a5ec7810 */ /* 0x040fe20007ffe0ff */
[----:B------:R-:W-:Y:S01]  /*4f10*/  FADD.FTZ R170, -R170, R231 ;  /* 0x000000e7aaaa7221 */ /* 0x000fe20000010100 */
[----:B------:R-:W0:Y:S01]  /*4f20*/  LDS R64, [R162+0x33c4] ;  /* 0x0033c400a2407984 */ /* 0x000e220000000800 */
[----:B------:R-:W-:Y:S01]  /*4f30*/  IADD3 R240, PT, PT, R165, 0x3c0, RZ ;  /* 0x000003c0a5f07810 */ /* 0x000fe20007ffe0ff */
[----:B------:R-:W-:Y:S01]  /*4f40*/  FADD.FTZ R4, -R4, R229 ;  /* 0x000000e504047221 */ /* 0x000fe20000010100 */
[-C--:B------:R-:W-:Y:S01]  /*4f50*/  LEA.HI R184, R184, R165.reuse, RZ, 0x1b ;  /* 0x000000a5b8b87211 */ /* 0x080fe200078fd8ff */
[----:B------:R1:W-:Y:S01]  /*4f60*/  @!P1 STS.64 [UR26+0x3ec0], R132 ;  /* 0x003ec084ff009988 */ /* 0x0003e20008000a1a */
[----:B------:R-:W-:Y:S01]  /*4f70*/  LEA.HI R228, R228, R165, RZ, 0x1b ;  /* 0x000000a5e4e47211 */ /* 0x000fe200078fd8ff */
[----:B------:R-:W-:Y:S01]  /*4f80*/  FADD.FTZ R2, -R2, R227 ;  /* 0x000000e302027221 */ /* 0x000fe20000010100 */
[----:B------:R-:W-:Y:S01]  /*4f90*/  LEA R244, R244, UR21, 0x2 ;  /* 0x00000015f4f47c11 */ /* 0x000fe2000f8e10ff */
[----:B------:R-:W-:Y:S01]  /*4fa0*/  FMUL.FTZ R225, R86, R225 ;  /* 0x000000e156e17220 */ /* 0x000fe20000410000 */
[----:B------:R-:W-:Y:S01]  /*4fb0*/  LEA R242, R184, UR21, 0x2 ;  /* 0x00000015b8f27c11 */ /* 0x000fe2000f8e10ff */
[----:B------:R-:W-:Y:S01]  /*4fc0*/  FMUL.FTZ R223, R80, R223 ;  /* 0x000000df50df7220 */ /* 0x000fe20000410000 */
[----:B------:R-:W-:Y:S01]  /*4fd0*/  LEA R228, R228, UR21, 0x2 ;  /* 0x00000015e4e47c11 */ /* 0x000fe2000f8e10ff */
[----:B------:R-:W-:Y:S01]  /*4fe0*/  FMUL.FTZ R221, R74, R221 ;  /* 0x000000dd4add7220 */ /* 0x000fe20000410000 */
[----:B------:R-:W-:Y:S01]  /*4ff0*/  MOV R173, UR40 ;  /* 0x0000002800ad7c02 */ /* 0x000fe20008000f00 */
[----:B------:R-:W-:Y:S01]  /*5000*/  FMUL.FTZ R219, R68, R219 ;  /* 0x000000db44db7220 */ /* 0x000fe20000410000 */
[----:B------:R-:W-:Y:S01]  /*5010*/  FMUL.FTZ R217, R60, R217 ;  /* 0x000000d93cd97220 */ /* 0x000fe20000410000 */
[----:B------:R-:W-:Y:S01]  /*5020*/  FMUL.FTZ R215, R59, R215 ;  /* 0x000000d73bd77220 */ /* 0x000fe20000410000 */
[----:B------:R-:W-:Y:S01]  /*5030*/  FMUL.FTZ R231, R57, R231 ;  /* 0x000000e739e77220 */ /* 0x000fe20000410000 */
[----:B------:R-:W-:Y:S01]  /*5040*/  FMUL.FTZ R229, R56, R229 ;  /* 0x000000e538e57220 */ /* 0x000fe20000410000 */
[----:B------:R-:W-:Y:S01]  /*5050*/  FMUL.FTZ R227, R54, R227 ;  /* 0x000000e336e37220 */ /* 0x000fe20000410000 */
[----:B------:R-:W-:Y:S01]  /*5060*/  BSSY.RECONVERGENT B0, `(.L_x_4526) ;  /* 0x00000de000007945 */ /* 0x000fe20003800200 */
[----:B0-----:R-:W-:Y:S01]  /*5070*/  FFMA.FTZ R183, R64, R0, R183 ;  /* 0x0000000040b77223 */ /* 0x001fe200000100b7 */
[----:B------:R-:W-:-:S03]  /*5080*/  FADD.FTZ R0, -R201, R235 ;  /* 0x000000ebc9007221 */ /* 0x000fc60000010100 */
[----:B------:R-:W-:-:S04]  /*5090*/  FFMA.FTZ R186, R203, R183, R186 ;  /* 0x000000b7cbba7223 */ /* 0x000fc800000100ba */
[----:B------:R-:W-:Y:S01]  /*50a0*/  FFMA.FTZ R185, R200, R186, R185 ;  /* 0x000000bac8b97223 */ /* 0x000fe200000100b9 */
[----:B------:R-:W-:-:S03]  /*50b0*/  SHF.L.U32 R200, R165, 0x4, RZ ;  /* 0x00000004a5c87819 */ /* 0x000fc600000006ff */
[----:B------:R-:W-:Y:S01]  /*50c0*/  FFMA.FTZ R187, R202, R185, R187 ;  /* 0x000000b9cabb7223 */ /* 0x000fe200000100bb */
[-C--:B------:R-:W-:Y:S02]  /*50d0*/  LEA.HI R64, R165, R200.reuse, RZ, 0x1f ;  /* 0x000000c8a5407211 */ /* 0x080fe400078ff8ff */
[----:B------:R-:W-:Y:S01]  /*50e0*/  LEA.HI R200, R200, R200, RZ, 0x1b ;  /* 0x000000c8c8c87211 */ /* 0x000fe200078fd8ff */
[----:B------:R-:W-:Y:S01]  /*50f0*/  FFMA.FTZ R188, R205, R187, R188 ;  /* 0x000000bbcdbc7223 */ /* 0x000fe200000100bc */
[----:B------:R-:W-:Y:S02]  /*5100*/  LEA R64, R64, UR21, 0x2 ;  /* 0x0000001540407c11 */ /* 0x000fe4000f8e10ff */
[----:B------:R-:W-:Y:S01]  /*5110*/  LEA R200, R200, UR21, 0x2 ;  /* 0x00000015c8c87c11 */ /* 0x000fe2000f8e10ff */
[-C--:B------:R-:W-:Y:S01]  /*5120*/  FFMA.FTZ R189, R204, R188.reuse, R189 ;  /* 0x000000bcccbd7223 */ /* 0x080fe200000100bd */
[----:B------:R-:W-:-:S03]  /*5130*/  FMUL.FTZ R204, R26, R188 ;  /* 0x000000bc1acc7220 */ /* 0x000fc60000410000 */
[----:B------:R-:W-:-:S04]  /*5140*/  FFMA.FTZ R190, R206, R189, R190 ;  /* 0x000000bdcebe7223 */ /* 0x000fc800000100be */
[----:B------:R-:W-:-:S04]  /*5150*/  FFMA.FTZ R191, R207, R190, R191 ;  /* 0x000000becfbf7223 */ /* 0x000fc800000100bf */
[----:B------:R-:W-:Y:S01]  /*5160*/  FFMA.FTZ R192, R208, R191, R192 ;  /* 0x000000bfd0c07223 */ /* 0x000fe200000100c0 */
[----:B------:R-:W-:-:S03]  /*5170*/  IADD3 R208, PT, PT, R165, 0xc0, RZ ;  /* 0x000000c0a5d07810 */ /* 0x000fc60007ffe0ff */
[-C--:B------:R-:W-:Y:S01]  /*5180*/  FFMA.FTZ R193, R209, R192.reuse, R193 ;  /* 0x000000c0d1c17223 */ /* 0x080fe200000100c1 */
[----:B------:R-:W-:Y:S01]  /*5190*/  FMUL.FTZ R248, R30, R192 ;  /* 0x000000c01ef87220 */ /* 0x000fe20000410000 */
[----:B------:R-:W-:Y:S02]  /*51a0*/  LEA.HI R208, R208, R165, RZ, 0x1b ;  /* 0x000000a5d0d07211 */ /* 0x000fe400078fd8ff */
[----:B------:R-:W-:Y:S01]  /*51b0*/  FFMA.FTZ R194, R210, R193, R194 ;  /* 0x000000c1d2c27223 */ /* 0x000fe200000100c2 */
[----:B------:R-:W-:-:S03]  /*51c0*/  VIADD R210, R165, 0x100 ;  /* 0x00000100a5d27836 */ /* 0x000fc60000000000 */
[----:B------:R-:W-:Y:S01]  /*51d0*/  FFMA.FTZ R195, R211, R194, R195 ;  /* 0x000000c2d3c37223 */ /* 0x000fe200000100c3 */
[----:B------:R-:W-:Y:S01]  /*51e0*/  FMUL.FTZ R211, R31, R193 ;  /* 0x000000c11fd37220 */ /* 0x000fe20000410000 */
[----:B------:R-:W-:Y:S02]  /*51f0*/  LEA.HI R210, R210, R165, RZ, 0x1b ;  /* 0x000000a5d2d27211 */ /* 0x000fe400078fd8ff */
[-C--:B------:R-:W-:Y:S01]  /*5200*/  FFMA.FTZ R196, R212, R195.reuse, R196 ;  /* 0x000000c3d4c47223 */ /* 0x080fe200000100c4 */
[----:B------:R-:W-:Y:S01]  /*5210*/  FMUL.FTZ R205, R33, R195 ;  /* 0x000000c321cd7220 */ /* 0x000fe20000410000 */
[----:B------:R-:W-:Y:S02]  /*5220*/  IADD3 R212, PT, PT, R165, 0x140, RZ ;  /* 0x00000140a5d47810 */ /* 0x000fe40007ffe0ff */
[-C--:B------:R-:W-:Y:S01]  /*5230*/  FFMA.FTZ R197, R213, R196.reuse, R197 ;  /* 0x000000c4d5c57223 */ /* 0x080fe200000100c5 */
[----:B------:R-:W-:Y:S01]  /*5240*/  FMUL.FTZ R202, R34, R196 ;  /* 0x000000c422ca7220 */ /* 0x000fe20000410000 */
[----:B------:R-:W-:Y:S01]  /*5250*/  FMUL.FTZ R207, R82, R205 ;  /* 0x000000cd52cf7220 */ /* 0x000fe20000410000 */
[----:B------:R-:W-:Y:S01]  /*5260*/  FMUL.FTZ R213, R78, R211 ;  /* 0x000000d34ed57220 */ /* 0x000fe20000410000 */
[-C--:B------:R-:W-:Y:S01]  /*5270*/  FFMA.FTZ R198, R214, R197.reuse, R198 ;  /* 0x000000c5d6c67223 */ /* 0x080fe200000100c6 */
[----:B------:R-:W-:Y:S01]  /*5280*/  FMUL.FTZ R201, R35, R197 ;  /* 0x000000c523c97220 */ /* 0x000fe20000410000 */
[----:B------:R-:W-:Y:S01]  /*5290*/  FMUL.FTZ R203, R85, R202 ;  /* 0x000000ca55cb7220 */ /* 0x000fe20000410000 */
[C---:B------:R-:W-:Y:S01]  /*52a0*/  IADD3 R214, PT, PT, R165.reuse, 0x180, RZ ;  /* 0x00000180a5d67810 */ /* 0x040fe20007ffe0ff */
[-C--:B------:R-:W-:Y:S01]  /*52b0*/  FFMA.FTZ R199, R216, R198.reuse, R199 ;  /* 0x000000c6d8c77223 */ /* 0x080fe200000100c7 */
[----:B------:R-:W-:Y:S01]  /*52c0*/  FMUL.FTZ R66, R36, R198 ;  /* 0x000000c624427220 */ /* 0x000fe20000410000 */
[----:B------:R-:W-:Y:S01]  /*52d0*/  VIADD R216, R165, 0x1c0 ;  /* 0x000001c0a5d87836 */ /* 0x000fe20000000000 */
[----:B------:R-:W-:Y:S01]  /*52e0*/  LEA.HI R212, R212, R165, RZ, 0x1b ;  /* 0x000000a5d4d47211 */ /* 0x000fe200078fd8ff */
[----:B------:R-:W-:Y:S01]  /*52f0*/  FMUL.FTZ R65, R37, R199 ;  /* 0x000000c725417220 */ /* 0x000fe20000410000 */
[----:B-1----:R-:W-:Y:S01]  /*5300*/  FMUL.FTZ R133, R87, R66 ;  /* 0x0000004257857220 */ /* 0x002fe20000410000 */
[----:B------:R-:W-:-:S02]  /*5310*/  LEA.HI R214, R214, R165, RZ, 0x1b ;  /* 0x000000a5d6d67211 */ /* 0x000fc400078fd8ff */
[-C--:B------:R-:W-:Y:S01]  /*5320*/  FMUL.FTZ R67, R89, R65.reuse ;  /* 0x0000004159437220 */ /* 0x080fe20000410000 */
[----:B------:R-:W-:Y:S01]  /*5330*/  FFMA.FTZ R65, R0, R65, RZ ;  /* 0x0000004100417223 */ /* 0x000fe200000100ff */
[----:B------:R-:W-:-:S03]  /*5340*/  LEA.HI R216, R216, R165, RZ, 0x1b ;  /* 0x000000a5d8d87211 */ /* 0x000fc600078fd8ff */
[----:B------:R-:W-:Y:S01]  /*5350*/  FFMA.FTZ R132, R182, R66, R65 ;  /* 0x00000042b6847223 */ /* 0x000fe20000010041 */
[----:B------:R0:W-:Y:S01]  /*5360*/  STS [R64+0x1080], R67 ;  /* 0x0010804340007388 */ /* 0x0001e20000000800 */
[----:B------:R-:W-:Y:S01]  /*5370*/  FMUL.FTZ R66, R28, R190 ;  /* 0x000000be1c427220 */ /* 0x000fe20000410000 */
[----:B------:R-:W-:Y:S02]  /*5380*/  FMUL.FTZ R65, R29, R191 ;  /* 0x000000bf1d417220 */ /* 0x000fe40000410000 */
[----:B------:R1:W-:Y:S02]  /*5390*/  STS [R200+0x1084], R133 ;  /* 0x00108485c8007388 */ /* 0x0003e40000000800 */
[----:B------:R-:W-:Y:S02]  /*53a0*/  FMUL.FTZ R237, R76, R65 ;  /* 0x000000414ced7220 */ /* 0x000fe40000410000 */
[----:B------:R2:W-:Y:S01]  /*53b0*/  STS [R200+0x108c], R203 ;  /* 0x00108ccbc8007388 */ /* 0x0005e20000000800 */
[-C--:B0-----:R-:W-:Y:S01]  /*53c0*/  FMUL.FTZ R67, R84, R201.reuse ;  /* 0x000000c954437220 */ /* 0x081fe20000410000 */
[----:B------:R-:W-:Y:S01]  /*53d0*/  FFMA.FTZ R201, R181, R201, R132 ;  /* 0x000000c9b5c97223 */ /* 0x000fe20000010084 */
[----:B------:R-:W-:Y:S01]  /*53e0*/  FMUL.FTZ R132, R32, R194 ;  /* 0x000000c220847220 */ /* 0x000fe20000410000 */
[----:B------:R-:W-:Y:S01]  /*53f0*/  STS [R200+0x1090], R207 ;  /* 0x001090cfc8007388 */ /* 0x000fe20000000800 */
[----:B-1----:R-:W-:Y:S01]  /*5400*/  FMUL.FTZ R133, R79, R248 ;  /* 0x000000f84f857220 */ /* 0x002fe20000410000 */
[----:B------:R-:W-:Y:S01]  /*5410*/  FFMA.FTZ R202, R180, R202, R201 ;  /* 0x000000cab4ca7223 */ /* 0x000fe200000100c9 */
[----:B------:R-:W-:Y:S01]  /*5420*/  FMUL.FTZ R209, R81, R132 ;  /* 0x0000008451d17220 */ /* 0x000fe20000410000 */
[----:B------:R0:W-:Y:S01]  /*5430*/  STS [R200+0x1088], R67 ;  /* 0x00108843c8007388 */ /* 0x0001e20000000800 */
[----:B--2---:R-:W-:Y:S01]  /*5440*/  FMUL.FTZ R203, R75, R66 ;  /* 0x000000424bcb7220 */ /* 0x004fe20000410000 */
[----:B------:R-:W-:Y:S01]  /*5450*/  FFMA.FTZ R205, R179, R205, R202 ;  /* 0x000000cdb3cd7223 */ /* 0x000fe200000100ca */
[----:B------:R-:W-:Y:S01]  /*5460*/  FMUL.FTZ R201, R25, R187 ;  /* 0x000000bb19c97220 */ /* 0x000fe20000410000 */
[----:B------:R1:W-:Y:S01]  /*5470*/  STS [R200+0x109c], R133 ;  /* 0x00109c85c8007388 */ /* 0x0003e20000000800 */
[----:B------:R-:W-:Y:S01]  /*5480*/  FMUL.FTZ R202, R22, R183 ;  /* 0x000000b716ca7220 */ /* 0x000fe20000410000 */
[----:B------:R-:W-:Y:S01]  /*5490*/  FFMA.FTZ R206, R178, R132, R205 ;  /* 0x00000084b2ce7223 */ /* 0x000fe200000100cd */
[----:B------:R-:W-:Y:S01]  /*54a0*/  FMUL.FTZ R132, R24, R185 ;  /* 0x000000b918847220 */ /* 0x000fe20000410000 */
[----:B------:R2:W-:Y:S01]  /*54b0*/  STS [R200+0x1094], R209 ;  /* 0x001094d1c8007388 */ /* 0x0005e20000000800 */
[----:B0-----:R-:W-:Y:S01]  /*54c0*/  FMUL.FTZ R67, R27, R189 ;  /* 0x000000bd1b437220 */ /* 0x001fe20000410000 */
[----:B------:R-:W-:-:S02]  /*54d0*/  FFMA.FTZ R211, R177, R211, R206 ;  /* 0x000000d3b1d37223 */ /* 0x000fc400000100ce */
[----:B------:R0:W-:Y:S01]  /*54e0*/  STS [R200+0x1098], R213 ;  /* 0x001098d5c8007388 */ /* 0x0001e20000000800 */
[----:B------:R-:W-:Y:S01]  /*54f0*/  IADD3 R206, PT, PT, R165, 0x80, RZ ;  /* 0x00000080a5ce7810 */ /* 0x000fe20007ffe0ff */
        /* <DEDUP_REMOVED lines=8> */
[----:B0-----:R-:W-:Y:S01]  /*5580*/  FMUL.FTZ R213, R70, R201 ;  /* 0x000000c946d57220 */ /* 0x001fe20000410000 */
[-C--:B------:R-:W-:Y:S01]  /*5590*/  LEA.HI R206, R206, R165.reuse, RZ, 0x1b ;  /* 0x000000a5cece7211 */ /* 0x080fe200078fd8ff */
[----:B------:R0:W-:Y:S01]  /*55a0*/  STS [R200+0x10a8], R207 ;  /* 0x0010a8cfc8007388 */ /* 0x0001e20000000800 */
[----:B------:R-:W-:Y:S01]  /*55b0*/  FFMA.FTZ R65, R175, R66, R248 ;  /* 0x00000042af417223 */ /* 0x000fe200000100f8 */
[----:B-1----:R-:W-:Y:S01]  /*55c0*/  FMUL.FTZ R237, R63, R202 ;  /* 0x000000ca3fed7220 */ /* 0x002fe20000410000 */
[----:B------:R-:W-:Y:S01]  /*55d0*/  LEA.HI R211, R238, R165, RZ, 0x1b ;  /* 0x000000a5eed37211 */ /* 0x000fe200078fd8ff */
[----:B------:R1:W-:Y:S01]  /*55e0*/  STS [R200+0x10ac], R209 ;  /* 0x0010acd1c8007388 */ /* 0x0003e20000000800 */
[----:B------:R-:W-:Y:S01]  /*55f0*/  LEA R238, R208, UR21, 0x2 ;  /* 0x00000015d0ee7c11 */ /* 0x000fe2000f8e10ff */
[----:B--2---:R-:W-:Y:S01]  /*5600*/  FMUL.FTZ R203, R69, R132 ;  /* 0x0000008445cb7220 */ /* 0x004fe20000410000 */
[----:B------:R-:W-:Y:S01]  /*5610*/  FFMA.FTZ R65, R174, R67, R65 ;  /* 0x00000043ae417223 */ /* 0x000fe20000010041 */
[----:B------:R2:W-:Y:S01]  /*5620*/  STS [R200+0x10b0], R213 ;  /* 0x0010b0d5c8007388 */ /* 0x0005e20000000800 */
[----:B------:R-:W-:Y:S01]  /*5630*/  FADD.FTZ R248, -R172, R233 ;  /* 0x000000e9acf87221 */ /* 0x000fe20000010100 */
[----:B0-----:R-:W-:Y:S01]  /*5640*/  LEA.HI R207, R234, R165, RZ, 0x1b ;  /* 0x000000a5eacf7211 */ /* 0x001fe200078fd8ff */
[----:B------:R-:W-:Y:S01]  /*5650*/  FMUL.FTZ R233, R58, R233 ;  /* 0x000000e93ae97220 */ /* 0x000fe20000410000 */
[----:B------:R0:W-:Y:S01]  /*5660*/  STS [R200+0x10b4], R203 ;  /* 0x0010b4cbc8007388 */ /* 0x0001e20000000800 */
[----:B------:R-:W-:Y:S01]  /*5670*/  LEA R234, R212, UR21, 0x2 ;  /* 0x00000015d4ea7c11 */ /* 0x000fe2000f8e10ff */
[----:B------:R-:W-:Y:S01]  /*5680*/  FFMA.FTZ R65, R248, R204, R65 ;  /* 0x000000ccf8417223 */ /* 0x000fe20000010041 */
[----:B-1----:R-:W-:Y:S01]  /*5690*/  LEA.HI R209, R236, R165, RZ, 0x1b ;  /* 0x000000a5ecd17211 */ /* 0x002fe200078fd8ff */
[----:B------:R1:W-:Y:S01]  /*56a0*/  STS [R200+0x10b8], R205 ;  /* 0x0010b8cdc8007388 */ /* 0x0003e20000000800 */
[----:B------:R-:W-:Y:S01]  /*56b0*/  LEA R236, R210, UR21, 0x2 ;  /* 0x00000015d2ec7c11 */ /* 0x000fe2000f8e10ff */
[----:B------:R-:W-:Y:S01]  /*56c0*/  FFMA.FTZ R201, R170, R201, R65 ;  /* 0x000000c9aac97223 */ /* 0x000fe20000010041 */
[-C--:B--2---:R-:W-:Y:S01]  /*56d0*/  LEA.HI R213, R240, R165.reuse, RZ, 0x1b ;  /* 0x000000a5f0d57211 */ /* 0x084fe200078fd8ff */
[----:B------:R-:W-:Y:S01]  /*56e0*/  STS [R200+0x10bc], R237 ;  /* 0x0010bcedc8007388 */ /* 0x000fe20000000800 */
[----:B------:R-:W-:Y:S01]  /*56f0*/  LEA R240, R206, UR21, 0x2 ;  /* 0x00000015cef07c11 */ /* 0x000fe2000f8e10ff */
[----:B------:R-:W-:Y:S01]  /*5700*/  IMAD.MOV.U32 R65, RZ, RZ, RZ ;  /* 0x000000ffff417224 */ /* 0x000fe200078e00ff */
[-C--:B0-----:R-:W-:Y:S01]  /*5710*/  LEA.HI R203, R230, R165.reuse, RZ, 0x1b ;  /* 0x000000a5e6cb7211 */ /* 0x081fe200078fd8ff */
[----:B------:R-:W-:Y:S01]  /*5720*/  BAR.SYNC.DEFER_BLOCKING 0x0 ;  /* 0x0000000000007b1d */ /* 0x000fe20000010000 */
[----:B------:R-:W-:Y:S01]  /*5730*/  LEA R230, R216, UR21, 0x2 ;  /* 0x00000015d8e67c11 */ /* 0x000fe2000f8e10ff */
[----:B------:R-:W-:Y:S01]  /*5740*/  IMAD.U32 R204, RZ, RZ, UR41 ;  /* 0x00000029ffcc7e24 */ /* 0x000fe2000f8e00ff */
[----:B-1----:R-:W-:Y:S01]  /*5750*/  LEA.HI R205, R232, R165, RZ, 0x1b ;  /* 0x000000a5e8cd7211 */ /* 0x002fe200078fd8ff */
[----:B------:R-:W-:Y:S01]  /*5760*/  FFMA.FTZ R201, R4, R132, R201 ;  /* 0x0000008404c97223 */ /* 0x000fe200000100c9 */
[----:B------:R-:W-:Y:S01]  /*5770*/  LEA R232, R214, UR21, 0x2 ;  /* 0x00000015d6e87c11 */ /* 0x000fe2000f8e10ff */
[----:B------:R-:W-:Y:S01]  /*5780*/  FADD.FTZ R132, -R3, R226 ;  /* 0x000000e203847221 */ /* 0x000fe20000010100 */
[----:B------:R-:W-:Y:S01]  /*5790*/  LEA R216, R203, UR21, 0x2 ;  /* 0x00000015cbd87c11 */ /* 0x000fe2000f8e10ff */
[----:B------:R-:W-:Y:S01]  /*57a0*/  FMUL.FTZ R3, R6, R186 ;  /* 0x000000ba06037220 */ /* 0x000fe20000410000 */
[----:B------:R-:W-:Y:S01]  /*57b0*/  LEA R214, R205, UR21, 0x2 ;  /* 0x00000015cdd67c11 */ /* 0x000fe2000f8e10ff */
[----:B------:R-:W-:Y:S01]  /*57c0*/  FFMA.FTZ R201, R132, R133, R201 ;  /* 0x0000008584c97223 */ /* 0x000fe200000100c9 */
[----:B------:R-:W-:Y:S01]  /*57d0*/  LEA R212, R207, UR21, 0x2 ;  /* 0x00000015cfd47c11 */ /* 0x000fe2000f8e10ff */
[----:B------:R-:W-:Y:S01]  /*57e0*/  FMUL.FTZ R133, R77, R222 ;  /* 0x000000de4d857220 */ /* 0x000fe20000410000 */
[----:B------:R-:W-:Y:S01]  /*57f0*/  LEA R210, R209, UR21, 0x2 ;  /* 0x00000015d1d27c11 */ /* 0x000fe2000f8e10ff */
[----:B------:R-:W-:Y:S01]  /*5800*/  FFMA.FTZ R202, R2, R202, R201 ;  /* 0x000000ca02ca7223 */ /* 0x000fe200000100c9 */
[----:B------:R-:W-:Y:S01]  /*5810*/  LEA R208, R211, UR21, 0x2 ;  /* 0x00000015d3d07c11 */ /* 0x000fe2000f8e10ff */
[----:B------:R-:W-:Y:S01]  /*5820*/  FMUL.FTZ R201, R189, UR53 ;  /* 0x00000035bdc97c20 */ /* 0x000fe20008410000 */
[----:B------:R-:W-:-:S02]  /*5830*/  LEA R206, R213, UR21, 0x2 ;  /* 0x00000015d5ce7c11 */ /* 0x000fc4000f8e10ff */
[----:B------:R-:W-:-:S04]  /*5840*/  MOV R172, UR30 ;  /* 0x0000001e00ac7c02 */ /* 0x000fc80008000f00 */
[----:B------:R-:W-:Y:S01]  /*5850*/  SHF.R.S32.HI R172, RZ, 0x1f, R172 ;  /* 0x0000001fffac7819 */ /* 0x000fe200000114ac */
[----:B------:R-:W0:Y:S04]  /*5860*/  LDS R184, [R163+0x1080] ;  /* 0x00108000a3b87984 */ /* 0x000e280000000800 */
[----:B------:R-:W1:Y:S04]  /*5870*/  LDS R251, [R242+0x1180] ;  /* 0x00118000f2fb7984 */ /* 0x000e680000000800 */
[----:B------:R-:W2:Y:S04]  /*5880*/  LDS R249, [R240+0x1280] ;  /* 0x00128000f0f97984 */ /* 0x000ea80000000800 */
[----:B------:R-:W3:Y:S04]  /*5890*/  LDS R247, [R238+0x1380] ;  /* 0x00138000eef77984 */ /* 0x000ee80000000800 */
        /* <DEDUP_REMOVED lines=12> */
[----:B------:R5:W-:Y:S04]  /*5960*/  STS [R64+0x2100], R250 ;  /* 0x002100fa40007388 */ /* 0x000be80000000800 */
[----:B------:R-:W-:Y:S04]  /*5970*/  STS [R200+0x2104], R225 ;  /* 0x002104e1c8007388 */ /* 0x000fe80000000800 */
[----:B------:R-:W-:Y:S01]  /*5980*/  STS [R200+0x210c], R223 ;  /* 0x00210cdfc8007388 */ /* 0x000fe20000000800 */
[----:B-----5:R-:W-:-:S03]  /*5990*/  MOV R64, R165 ;  /* 0x000000a500407202 */ /* 0x020fc60000000f00 */
[----:B------:R5:W-:Y:S02]  /*59a0*/  STS [R200+0x2110], R133 ;  /* 0x00211085c8007388 */ /* 0x000be40000000800 */
[----:B------:R-:W-:Y:S02]  /*59b0*/  IMAD.WIDE.U32 R66, R124, UR29, R64 ;  /* 0x0000001d7c427c25 */ /* 0x000fe4000f8e0040 */
[----:B------:R-:W-:Y:S02]  /*59c0*/  STS [R200+0x2114], R221 ;  /* 0x002114ddc8007388 */ /* 0x000fe40000000800 */
[----:B------:R-:W-:Y:S02]  /*59d0*/  IMAD R67, R125, UR29, R67 ;  /* 0x0000001d7d437c24 */ /* 0x000fe4000f8e0243 */
[----:B------:R1:W-:Y:S01]  /*59e0*/  STS [R200+0x211c], R219 ;  /* 0x00211cdbc8007388 */ /* 0x0003e20000000800 */
[----:B------:R-:W-:-:S04]  /*59f0*/  IMAD.WIDE.U32 R64, R122, UR29, R64 ;  /* 0x0000001d7a407c25 */ /* 0x000fc8000f8e0040 */
[----:B-----5:R-:W-:Y:S01]  /*5a00*/  FMUL.FTZ R133, R198, UR53 ;  /* 0x00000035c6857c20 */ /* 0x020fe20008410000 */
[----:B------:R-:W-:Y:S01]  /*5a10*/  STS [R200+0x2124], R217 ;  /* 0x002124d9c8007388 */ /* 0x000fe20000000800 */
[----:B------:R-:W-:-:S03]  /*5a20*/  IMAD.WIDE.U32 R66, R173, UR30, R66 ;  /* 0x0000001ead427c25 */ /* 0x000fc6000f8e0042 */
[----:B------:R5:W-:Y:S01]  /*5a30*/  STS [R200+0x2128], R215 ;  /* 0x002128d7c8007388 */ /* 0x000be20000000800 */
[----:B------:R-:W-:Y:S01]  /*5a40*/  IMAD R173, R172, UR40, RZ ;  /* 0x00000028acad7c24 */ /* 0x000fe2000f8e02ff */
[----:B------:R-:W-:Y:S01]  /*5a50*/  IADD3 R66, P2, PT, R66, UR22, RZ ;  /* 0x0000001642427c10 */ /* 0x000fe2000ff5e0ff */
[----:B------:R-:W-:Y:S01]  /*5a60*/  IMAD R65, R123, UR29, R65 ;  /* 0x0000001d7b417c24 */ /* 0x000fe2000f8e0241 */
[----:B------:R-:W-:Y:S01]  /*5a70*/  STS [R200+0x212c], R233 ;  /* 0x00212ce9c8007388 */ /* 0x000fe20000000800 */
[----:B------:R-:W-:Y:S01]  /*5a80*/  IMAD R173, R204, UR30, R173 ;  /* 0x0000001eccad7c24 */ /* 0x000fe2000f8e02ad */
[----:B------:R-:W-:Y:S01]  /*5a90*/  MOV R204, UR52 ;  /* 0x0000003400cc7c02 */ /* 0x000fe20008000f00 */
[----:B------:R-:W-:Y:S01]  /*5aa0*/  IMAD R172, R172, UR42, RZ ;  /* 0x0000002aacac7c24 */ /* 0x000fe2000f8e02ff */
[----:B------:R-:W-:Y:S01]  /*5ab0*/  STS [R200+0x2130], R231 ;  /* 0x002130e7c8007388 */ /* 0x000fe20000000800 */
[----:B-1----:R-:W-:Y:S01]  /*5ac0*/  FMUL.FTZ R219, R187, UR53 ;  /* 0x00000035bbdb7c20 */ /* 0x002fe20008410000 */
[----:B------:R-:W-:Y:S01]  /*5ad0*/  IADD3.X R67, PT, PT, R67, R173, RZ, P2, !PT ;  /* 0x000000ad43437210 */ /* 0x000fe200017fe4ff */
[----:B-----5:R-:W-:Y:S01]  /*5ae0*/  FMUL.FTZ R215, R8, R187 ;  /* 0x000000bb08d77220 */ /* 0x020fe20000410000 */
[----:B------:R-:W-:Y:S01]  /*5af0*/  MOV R173, UR42 ;  /* 0x0000002a00ad7c02 */ /* 0x000fe20008000f00 */
[----:B------:R-:W-:Y:S01]  /*5b00*/  STS [R200+0x2134], R229 ;  /* 0x002134e5c8007388 */ /* 0x000fe20000000800 */
[----:B------:R-:W-:Y:S01]  /*5b10*/  IADD3 R204, PT, PT, R204, -UR22, -R165 ;  /* 0x80000016cccc7c10 */ /* 0x000fe2000fffe8a5 */
[----:B------:R-:W-:-:S04]  /*5b20*/  IMAD.WIDE.U32 R66, R120, UR6, R66 ;  /* 0x0000000678427c25 */ /* 0x000fc8000f8e0042 */
[----:B------:R-:W-:Y:S01]  /*5b30*/  FMUL.FTZ R217, R188, UR53 ;  /* 0x00000035bcd97c20 */ /* 0x000fe20008410000 */
[----:B------:R-:W-:Y:S01]  /*5b40*/  STS [R200+0x213c], R227 ;  /* 0x00213ce3c8007388 */ /* 0x000fe20000000800 */
[----:B------:R-:W-:Y:S01]  /*5b50*/  FMUL.FTZ R187, R191, UR53 ;  /* 0x00000035bfbb7c20 */ /* 0x000fe20008410000 */
[----:B------:R-:W-:-:S04]  /*5b60*/  IMAD.WIDE.U32 R64, R173, UR30, R64 ;  /* 0x0000001ead407c25 */ /* 0x000fc8000f8e0040 */
[----:B------:R-:W-:Y:S01]  /*5b70*/  FMUL.FTZ R8, R197, UR53 ;  /* 0x00000035c5087c20 */ /* 0x000fe20008410000 */
[----:B------:R-:W-:-:S04]  /*5b80*/  IMAD.U32 R173, RZ, RZ, UR43 ;  /* 0x0000002bffad7e24 */ /* 0x000fc8000f8e00ff */
[----:B------:R-:W-:Y:S01]  /*5b90*/  IMAD R173, R173, UR30, R172 ;  /* 0x0000001eadad7c24 */ /* 0x000fe2000f8e02ac */
[----:B------:R-:W-:-:S04]  /*5ba0*/  IADD3 R172, P2, PT, R64, UR22, RZ ;  /* 0x0000001640ac7c10 */ /* 0x000fc8000ff5e0ff */
[----:B------:R-:W-:Y:S01]  /*5bb0*/  IADD3.X R173, PT, PT, R65, R173, RZ, P2, !PT ;  /* 0x000000ad41ad7210 */ /* 0x000fe200017fe4ff */
[----:B------:R-:W-:Y:S01]  /*5bc0*/  IMAD R65, R121, UR6, R67 ;  /* 0x0000000679417c24 */ /* 0x000fe2000f8e0243 */
[----:B------:R-:W-:Y:S02]  /*5bd0*/  MOV R67, UR44 ;  /* 0x0000002c00437c02 */ /* 0x000fe40008000f00 */
[----:B------:R-:W-:-:S03]  /*5be0*/  LEA R64, P2, R66, UR46, 0x2 ;  /* 0x0000002e42407c11 */ /* 0x000fc6000f8410ff */
[----:B------:R-:W-:Y:S01]  /*5bf0*/  IMAD.WIDE.U32 R172, R67, UR6, R172 ;  /* 0x0000000643ac7c25 */ /* 0x000fe2000f8e00ac */
[----:B------:R-:W-:-:S03]  /*5c00*/  LEA.HI.X R65, R66, UR47, R65, 0x2, P2 ;  /* 0x0000002f42417c11 */ /* 0x000fc600090f1441 */
[----:B------:R-:W-:Y:S01]  /*5c10*/  IMAD.U32 R67, RZ, RZ, UR45 ;  /* 0x0000002dff437e24 */ /* 0x000fe2000f8e00ff */
[----:B------:R-:W-:-:S03]  /*5c20*/  LEA R66, P2, R172, UR48, 0x2 ;  /* 0x00000030ac427c11 */ /* 0x000fc6000f8410ff */
[----:B------:R-:W-:Y:S02]  /*5c30*/  IMAD R67, R67, UR6, R173 ;  /* 0x0000000643437c24 */ /* 0x000fe4000f8e02ad */
[----:B------:R-:W-:-:S03]  /*5c40*/  FMUL.FTZ R173, R71, R220 ;  /* 0x000000dc47ad7220 */ /* 0x000fc60000410000 */
[----:B------:R-:W-:Y:S01]  /*5c50*/  LEA.HI.X R67, R172, UR49, R67, 0x2, P2 ;  /* 0x00000031ac437c11 */ /* 0x000fe200090f1443 */
[----:B------:R-:W-:Y:S01]  /*5c60*/  FMUL.FTZ R172, R5, R183 ;  /* 0x000000b705ac7220 */ /* 0x000fe20000410000 */
[----:B------:R-:W-:Y:S01]  /*5c70*/  FMUL.FTZ R183, R183, UR53 ;  /* 0x00000035b7b77c20 */ /* 0x000fe20008410000 */
[----:B------:R-:W-:Y:S01]  /*5c80*/  ISETP.GE.AND P2, PT, R204, 0x1, PT ;  /* 0x00000001cc00780c */ /* 0x000fe20003f46270 */
[----:B------:R-:W-:Y:S01]  /*5c90*/  FMUL.FTZ R5, R186, UR53 ;  /* 0x00000035ba057c20 */ /* 0x000fe20008410000 */
[----:B------:R1:W-:Y:S01]  /*5ca0*/  STS [R200+0x2118], R173 ;  /* 0x002118adc8007388 */ /* 0x0003e20000000800 */
[----:B------:R-:W-:Y:S01]  /*5cb0*/  FMUL.FTZ R6, R2, R183 ;  /* 0x000000b702067220 */ /* 0x000fe20000410000 */
[----:B------:R-:W-:Y:S01]  /*5cc0*/  FMUL.FTZ R2, R7, R185 ;  /* 0x000000b907027220 */ /* 0x000fe20000410000 */
[----:B------:R-:W-:Y:S01]  /*5cd0*/  FMUL.FTZ R7, R83, R224 ;  /* 0x000000e053077220 */ /* 0x000fe20000410000 */
[----:B------:R-:W-:Y:S01]  /*5ce0*/  FMUL.FTZ R183, R61, R218 ;  /* 0x000000da3db77220 */ /* 0x000fe20000410000 */
[----:B------:R-:W-:Y:S01]  /*5cf0*/  FMUL.FTZ R185, R185, UR53 ;  /* 0x00000035b9b97c20 */ /* 0x000fe20008410000 */
[----:B------:R-:W-:Y:S01]  /*5d00*/  FMUL.FTZ R5, R132, R5 ;  /* 0x0000000584057220 */ /* 0x000fe20000410000 */
[-C--:B------:R-:W-:Y:S01]  /*5d10*/  FFMA.FTZ R39, R22, R172.reuse, R39 ;  /* 0x000000ac16277223 */ /* 0x080fe20000010027 */
[----:B------:R5:W-:Y:S01]  /*5d20*/  STS [R200+0x2108], R7 ;  /* 0x00210807c8007388 */ /* 0x000be20000000800 */
[----:B------:R-:W-:Y:S01]  /*5d30*/  FFMA.FTZ R6, R63, R172, R6 ;  /* 0x000000ac3f067223 */ /* 0x000fe20000010006 */
[----:B------:R-:W-:Y:S01]  /*5d40*/  FMUL.FTZ R4, R4, R185 ;  /* 0x000000b904047220 */ /* 0x000fe20000410000 */
[----:B------:R-:W-:Y:S01]  /*5d50*/  FMUL.FTZ R186, R190, UR53 ;  /* 0x00000035beba7c20 */ /* 0x000fe20008410000 */
[----:B------:R2:W-:Y:S01]  /*5d60*/  STS [R200+0x2120], R183 ;  /* 0x002120b7c8007388 */ /* 0x0005e20000000800 */
[----:B------:R-:W-:Y:S01]  /*5d70*/  FMUL.FTZ R185, R192, UR53 ;  /* 0x00000035c0b97c20 */ /* 0x000fe20008410000 */
[----:B------:R-:W-:Y:S01]  /*5d80*/  FMUL.FTZ R172, R193, UR53 ;  /* 0x00000035c1ac7c20 */ /* 0x000fe20008410000 */
[----:B------:R-:W-:Y:S01]  /*5d90*/  FMUL.FTZ R132, R195, UR53 ;  /* 0x00000035c3847c20 */ /* 0x000fe20008410000 */
[----:B-1----:R-:W-:Y:S01]  /*5da0*/  FMUL.FTZ R173, R196, UR53 ;  /* 0x00000035c4ad7c20 */ /* 0x002fe20008410000 */
[----:B-----5:R-:W-:Y:S01]  /*5db0*/  FMUL.FTZ R7, R55, R226 ;  /* 0x000000e237077220 */ /* 0x020fe20000410000 */
[----:B--2---:R-:W-:-:S04]  /*5dc0*/  FMUL.FTZ R183, R194, UR53 ;  /* 0x00000035c2b77c20 */ /* 0x004fc80008410000 */
[----:B------:R1:W-:Y:S02]  /*5dd0*/  STS [R200+0x2138], R7 ;  /* 0x00213807c8007388 */ /* 0x0003e40000000800 */
[----:B-1----:R-:W-:Y:S01]  /*5de0*/  FMUL.FTZ R7, R199, UR53 ;  /* 0x00000035c7077c20 */ /* 0x002fe20008410000 */
[----:B------:R-:W-:Y:S06]  /*5df0*/  BAR.SYNC.DEFER_BLOCKING 0x0 ;  /* 0x0000000000007b1d */ /* 0x000fec0000010000 */
[----:B0--34-:R-:W-:Y:S05]  /*5e00*/  @!P2 BRA `(.L_x_4527) ;  /* 0x00000000000ca947 */ /* 0x019fea0003800000 */
[----:B------:R-:W0:Y:S04]  /*5e10*/  LDS R221, [R163+0x2100] ;  /* 0x00210000a3dd7984 */ /* 0x000e280000000800 */
[----:B------:R1:W-:Y:S04]  /*5e20*/  REDG.E.ADD.F32.FTZ.RN.STRONG.GPU desc[UR24][R64.64], R184 ;  /* 0x000000b8400079a6 */ /* 0x0003e8000c12f318 */
[----:B0-----:R1:W-:Y:S02]  /*5e30*/  REDG.E.ADD.F32.FTZ.RN.STRONG.GPU desc[UR24][R66.64], R221 ;  /* 0x000000dd420079a6 */ /* 0x0013e4000c12f318 */
.L_x_4527:
[----:B------:R-:W-:Y:S05]  /*5e40*/  BSYNC.RECONVERGENT B0 ;  /* 0x0000000000007941 */ /* 0x000fea0003800200 */
.L_x_4526:
[----:B-1----:R0:W1:Y:S01]  /*5e50*/  LDS R221, [R242+0x2200] ;  /* 0x00220000f2dd7984 */ /* 0x0020620000000800 */
[C---:B------:R-:W-:Y:S01]  /*5e60*/  ISETP.GE.AND P6, PT, R204.reuse, 0x41, PT ;  /* 0x00000041cc00780c */ /* 0x040fe20003fc6270 */
[----:B------:R-:W-:Y:S01]  /*5e70*/  BSSY.RECONVERGENT B0, `(.L_x_4528) ;  /* 0x0000008000007945 */ /* 0x000fe20003800200 */
[C---:B------:R-:W-:Y:S02]  /*5e80*/  ISETP.GE.AND P2, PT, R204.reuse, 0x81, PT ;  /* 0x00000081cc00780c */ /* 0x040fe40003f46270 */
[C---:B------:R-:W-:Y:S02]  /*5e90*/  ISETP.GE.AND P3, PT, R204.reuse, 0xc1, PT ;  /* 0x000000c1cc00780c */ /* 0x040fe40003f66270 */
[C---:B------:R-:W-:Y:S02]  /*5ea0*/  ISETP.GE.AND P4, PT, R204.reuse, 0x101, PT ;  /* 0x00000101cc00780c */ /* 0x040fe40003f86270 */
[----:B------:R-:W-:-:S05]  /*5eb0*/  ISETP.GE.AND P5, PT, R204, 0x141, PT ;  /* 0x00000141cc00780c */ /* 0x000fca0003fa6270 */
[----:B0-----:R-:W-:Y:S08]  /*5ec0*/  @!P6 BRA `(.L_x_4529) ;  /* 0x000000000008e947 */ /* 0x001ff00003800000 */
[----:B------:R0:W-:Y:S04]  /*5ed0*/  REDG.E.ADD.F32.FTZ.RN.STRONG.GPU desc[UR24][R64.64+0x100], R251 ;  /* 0x000100fb400079a6 */ /* 0x0001e8000c12f318 */
[----:B-1----:R0:W-:Y:S02]  /*5ee0*/  REDG.E.ADD.F32.FTZ.RN.STRONG.GPU desc[UR24][R66.64+0x100], R221 ;  /* 0x000100dd420079a6 */ /* 0x0021e4000c12f318 */
.L_x_4529:
[----:B------:R-:W-:Y:S05]  /*5ef0*/  BSYNC.RECONVERGENT B0 ;  /* 0x0000000000007941 */ /* 0x000fea0003800200 */
.L_x_4528:
[----:B01----:R0:W1:Y:S01]  /*5f00*/  LDS R221, [R240+0x2300] ;  /* 0x00230000f0dd7984 */ /* 0x0030620000000800 */
[----:B------:R-:W-:Y:S04]  /*5f10*/  BSSY.RECONVERGENT B0, `(.L_x_4530) ;  /* 0x0000004000007945 */ /* 0x000fe80003800200 */
[----:B------:R-:W-:Y:S05]  /*5f20*/  @!P2 BRA `(.L_x_4531) ;  /* 0x000000000008a947 */ /* 0x000fea0003800000 */
[----:B------:R2:W-:Y:S04]  /*5f30*/  REDG.E.ADD.F32.FTZ.RN.STRONG.GPU desc[UR24][R64.64+0x200], R249 ;  /* 0x000200f9400079a6 */ /* 0x0005e8000c12f318 */
[----:B-1----:R2:W-:Y:S02]  /*5f40*/  REDG.E.ADD.F32.FTZ.RN.STRONG.GPU desc[UR24][R66.64+0x200], R221 ;  /* 0x000200dd420079a6 */ /* 0x0025e4000c12f318 */
.L_x_4531:
[----:B------:R-:W-:Y:S05]  /*5f50*/  BSYNC.RECONVERGENT B0 ;  /* 0x0000000000007941 */ /* 0x000fea0003800200 */
.L_x_4530:
[----:B-12---:R1:W2:Y:S01]  /*5f60*/  LDS R221, [R238+0x2400] ;  /* 0x00240000eedd7984 */ /* 0x0062a20000000800 */
[----:B------:R-:W-:Y:S04]  /*5f70*/  BSSY.RECONVERGENT B0, `(.L_x_4532) ;  /* 0x0000004000007945 */ /* 0x000fe80003800200 */
[----:B------:R-:W-:Y:S05]  /*5f80*/  @!P3 BRA `(.L_x_4533) ;  /* 0x000000000008b947 */ /* 0x000fea0003800000 */
[----:B------:R3:W-:Y:S04]  /*5f90*/  REDG.E.ADD.F32.FTZ.RN.STRONG.GPU desc[UR24][R64.64+0x300], R247 ;  /* 0x000300f7400079a6 */ /* 0x0007e8000c12f318 */
[----:B--2---:R3:W-:Y:S02]  /*5fa0*/  REDG.E.ADD.F32.FTZ.RN.STRONG.GPU desc[UR24][R66.64+0x300], R221 ;  /* 0x000300dd420079a6 */ /* 0x0047e4000c12f318 */
.L_x_4533:
[----:B------:R-:W-:Y:S05]  /*5fb0*/  BSYNC.RECONVERGENT B0 ;  /* 0x0000000000007941 */ /* 0x000fea0003800200 */
.L_x_4532:
[----:B--23--:R2:W3:Y:S01]  /*5fc0*/  LDS R221, [R236+0x2500] ;  /* 0x00250000ecdd7984 */ /* 0x00c4e20000000800 */
[----:B------:R-:W-:Y:S04]  /*5fd0*/  BSSY.RECONVERGENT B0, `(.L_x_4534) ;  /* 0x0000004000007945 */ /* 0x000fe80003800200 */
[----:B------:R-:W-:Y:S05]  /*5fe0*/  @!P4 BRA `(.L_x_4535) ;  /* 0x000000000008c947 */ /* 0x000fea0003800000 */
[----:B------:R4:W-:Y:S04]  /*5ff0*/  REDG.E.ADD.F32.FTZ.RN.STRONG.GPU desc[UR24][R64.64+0x400], R245 ;  /* 0x000400f5400079a6 */ /* 0x0009e8000c12f318 */
[----:B---3--:R4:W-:Y:S02]  /*6000*/  REDG.E.ADD.F32.FTZ.RN.STRONG.GPU desc[UR24][R66.64+0x400], R221 ;  /* 0x000400dd420079a6 */ /* 0x0089e4000c12f318 */
.L_x_4535:
[----:B------:R-:W-:Y:S05]  /*6010*/  BSYNC.RECONVERGENT B0 ;  /* 0x0000000000007941 */ /* 0x000fea0003800200 */
.L_x_4534:
[----:B---34-:R3:W4:Y:S01]  /*6020*/  LDS R221, [R234+0x2600] ;  /* 0x00260000eadd7984 */ /* 0x0187220000000800 */
[----:B------:R-:W-:Y:S04]  /*6030*/  BSSY.RECONVERGENT B0, `(.L_x_4536) ;  /* 0x0000004000007945 */ /* 0x000fe80003800200 */
[----:B------:R-:W-:Y:S05]  /*6040*/  @!P5 BRA `(.L_x_4537) ;  /* 0x000000000008d947 */ /* 0x000fea0003800000 */
[----:B------:R0:W-:Y:S04]  /*6050*/  REDG.E.ADD.F32.FTZ.RN.STRONG.GPU desc[UR24][R64.64+0x500], R243 ;  /* 0x000500f3400079a6 */ /* 0x0001e8000c12f318 */
[----:B----4-:R0:W-:Y:S02]  /*6060*/  REDG.E.ADD.F32.FTZ.RN.STRONG.GPU desc[UR24][R66.64+0x500], R221 ;  /* 0x000500dd420079a6 */ /* 0x0101e4000c12f318 */
.L_x_4537:
[----:B------:R-:W-:Y:S05]  /*6070*/  BSYNC.RECONVERGENT B0 ;  /* 0x0000000000007941 */ /* 0x000fea0003800200 */
.L_x_4536:
[----:B0---4-:R0:W4:Y:S01]  /*6080*/  LDS R221, [R232+0x2700] ;  /* 0x00270000e8dd7984 */ /* 0x0111220000000800 */
        /* <DEDUP_REMOVED lines=8> */
[----:B----4-:R0:W-:Y:S02]  /*6110*/  REDG.E.ADD.F32.FTZ.RN.STRONG.GPU desc[UR24][R66.64+0x600], R221 ;  /* 0x000600dd420079a6 */ /* 0x0101e4000c12f318 */
.L_x_4539:
[----:B------:R-:W-:Y:S05]  /*6120*/  BSYNC.RECONVERGENT B0 ;  /* 0x0000000000007941 */ /* 0x000fea0003800200 */
.L_x_4538:
[----:B0---4-:R0:W4:Y:S01]  /*6130*/  LDS R221, [R230+0x2800] ;  /* 0x00280000e6dd7984 */ /* 0x0111220000000800 */
[----:B------:R-:W-:Y:S04]  /*6140*/  BSSY.RECONVERGENT B0, `(.L_x_4540) ;  /* 0x0000004000007945 */ /* 0x000fe80003800200 */
[----:B------:R-:W-:Y:S05]  /*6150*/  @!P2 BRA `(.L_x_4541) ;  /* 0x000000000008a947 */ /* 0x000fea0003800000 */
[----:B------:R0:W-:Y:S04]  /*6160*/  REDG.E.ADD.F32.FTZ.RN.STRONG.GPU desc[UR24][R64.64+0x700], R239 ;  /* 0x000700ef400079a6 */ /* 0x0001e8000c12f318 */
[----:B----4-:R0:W-:Y:S02]  /*6170*/  REDG.E.ADD.F32.FTZ.RN.STRONG.GPU desc[UR24][R66.64+0x700], R221 ;  /* 0x000700dd420079a6 */ /* 0x0101e4000c12f318 */
.L_x_4541:
[----:B------:R-:W-:Y:S05]  /*6180*/  BSYNC.RECONVERGENT B0 ;  /* 0x0000000000007941 */ /* 0x000fea0003800200 */
.L_x_4540:
[----:B0---4-:R0:W4:Y:S01]  /*6190*/  LDS R221, [R244+0x2900] ;  /* 0x00290000f4dd7984 */ /* 0x0111220000000800 */
[----:B------:R-:W-:Y:S04]  /*61a0*/  BSSY.RECONVERGENT B0, `(.L_x_4542) ;  /* 0x0000004000007945 */ /* 0x000fe80003800200 */
[----:B------:R-:W-:Y:S05]  /*61b0*/  @!P3 BRA `(.L_x_4543) ;  /* 0x000000000008b947 */ /* 0x000fea0003800000 */
[----:B------:R0:W-:Y:S04]  /*61c0*/  REDG.E.ADD.F32.FTZ.RN.STRONG.GPU desc[UR24][R64.64+0x800], R237 ;  /* 0x000800ed400079a6 */ /* 0x0001e8000c12f318 */
[----:B----4-:R0:W-:Y:S02]  /*61d0*/  REDG.E.ADD.F32.FTZ.RN.STRONG.GPU desc[UR24][R66.64+0x800], R221 ;  /* 0x000800dd420079a6 */ /* 0x0101e4000c12f318 */
.L_x_4543:
[----:B------:R-:W-:Y:S05]  /*61e0*/  BSYNC.RECONVERGENT B0 ;  /* 0x0000000000007941 */ /* 0x000fea0003800200 */
.L_x_4542:
[----:B0---4-:R0:W4:Y:S01]  /*61f0*/  LDS R221, [R228+0x2a00] ;  /* 0x002a0000e4dd7984 */ /* 0x0111220000000800 */
[----:B------:R-:W-:Y:S04]  /*6200*/  BSSY.RECONVERGENT B0, `(.L_x_4544) ;  /* 0x0000004000007945 */ /* 0x000fe80003800200 */
[----:B------:R-:W-:Y:S05]  /*6210*/  @!P4 BRA `(.L_x_4545) ;  /* 0x000000000008c947 */ /* 0x000fea0003800000 */
[----:B------:R0:W-:Y:S04]  /*6220*/  REDG.E.ADD.F32.FTZ.RN.STRONG.GPU desc[UR24][R64.64+0x900], R235 ;  /* 0x000900eb400079a6 */ /* 0x0001e8000c12f318 */
[----:B----4-:R0:W-:Y:S02]  /*6230*/  REDG.E.ADD.F32.FTZ.RN.STRONG.GPU desc[UR24][R66.64+0x900], R221 ;  /* 0x000900dd420079a6 */ /* 0x0101e4000c12f318 */
.L_x_4545:
[----:B------:R-:W-:Y:S05]  /*6240*/  BSYNC.RECONVERGENT B0 ;  /* 0x0000000000007941 */ /* 0x000fea0003800200 */
.L_x_4544:
[----:B0---4-:R0:W4:Y:S01]  /*6250*/  LDS R221, [R216+0x2b00] ;  /* 0x002b0000d8dd7984 */ /* 0x0111220000000800 */
[----:B------:R-:W-:Y:S04]  /*6260*/  BSSY.RECONVERGENT B0, `(.L_x_4546) ;  /* 0x0000004000007945 */ /* 0x000fe80003800200 */
[----:B------:R-:W-:Y:S05]  /*6270*/  @!P5 BRA `(.L_x_4547) ;  /* 0x000000000008d947 */ /* 0x000fea0003800000 */
[----:B------:R0:W-:Y:S04]  /*6280*/  REDG.E.ADD.F32.FTZ.RN.STRONG.GPU desc[UR24][R64.64+0xa00], R213 ;  /* 0x000a00d5400079a6 */ /* 0x0001e8000c12f318 */
[----:B----4-:R0:W-:Y:S02]  /*6290*/  REDG.E.ADD.F32.FTZ.RN.STRONG.GPU desc[UR24][R66.64+0xa00], R221 ;  /* 0x000a00dd420079a6 */ /* 0x0101e4000c12f318 */
.L_x_4547:
[----:B------:R-:W-:Y:S05]  /*62a0*/  BSYNC.RECONVERGENT B0 ;  /* 0x0000000000007941 */ /* 0x000fea0003800200 */
.L_x_4546:
[----:B0-----:R0:W0:Y:S01]  /*62b0*/  LDS R213, [R214+0x2c00] ;  /* 0x002c0000d6d57984 */ /* 0x0010220000000800 */
        /* <DEDUP_REMOVED lines=9> */
.L_x_4549:
[----:B------:R-:W-:Y:S05]  /*6350*/  BSYNC.RECONVERGENT B0 ;  /* 0x0000000000007941 */ /* 0x000fea0003800200 */
.L_x_4548:
[----:B-1----:R1:W0:Y:S01]  /*6360*/  LDS R211, [R212+0x2d00] ;  /* 0x002d0000d4d37984 */ /* 0x0022220000000800 */
[----:B------:R-:W-:Y:S04]  /*6370*/  BSSY.RECONVERGENT B0, `(.L_x_4550) ;  /* 0x0000004000007945 */ /* 0x000fe80003800200 */
[----:B------:R-:W-:Y:S05]  /*6380*/  @!P2 BRA `(.L_x_4551) ;  /* 0x000000000008a947 */ /* 0x000fea0003800000 */
[----:B------:R1:W-:Y:S04]  /*6390*/  REDG.E.ADD.F32.FTZ.RN.STRONG.GPU desc[UR24][R64.64+0xc00], R209 ;  /* 0x000c00d1400079a6 */ /* 0x0003e8000c12f318 */
[----:B0-----:R1:W-:Y:S02]  /*63a0*/  REDG.E.ADD.F32.FTZ.RN.STRONG.GPU desc[UR24][R66.64+0xc00], R211 ;  /* 0x000c00d3420079a6 */ /* 0x0013e4000c12f318 */
.L_x_4551:
[----:B------:R-:W-:Y:S05]  /*63b0*/  BSYNC.RECONVERGENT B0 ;  /* 0x0000000000007941 */ /* 0x000fea0003800200 */
.L_x_4550:
[----:B-1----:R1:W0:Y:S01]  /*63c0*/  LDS R209, [R210+0x2e00] ;  /* 0x002e0000d2d17984 */ /* 0x0022220000000800 */
[----:B------:R-:W-:Y:S04]  /*63d0*/  BSSY.RECONVERGENT B0, `(.L_x_4552) ;  /* 0x0000004000007945 */ /* 0x000fe80003800200 */
[----:B------:R-:W-:Y:S05]  /*63e0*/  @!P3 BRA `(.L_x_4553) ;  /* 0x000000000008b947 */ /* 0x000fea0003800000 */
[----:B------:R1:W-:Y:S04]  /*63f0*/  REDG.E.ADD.F32.FTZ.RN.STRONG.GPU desc[UR24][R64.64+0xd00], R207 ;  /* 0x000d00cf400079a6 */ /* 0x0003e8000c12f318 */
[----:B0-----:R1:W-:Y:S02]  /*6400*/  REDG.E.ADD.F32.FTZ.RN.STRONG.GPU desc[UR24][R66.64+0xd00], R209 ;  /* 0x000d00d1420079a6 */ /* 0x0013e4000c12f318 */
.L_x_4553:
[----:B------:R-:W-:Y:S05]  /*6410*/  BSYNC.RECONVERGENT B0 ;  /* 0x0000000000007941 */ /* 0x000fea0003800200 */
.L_x_4552:
[----:B-1----:R1:W0:Y:S01]  /*6420*/  LDS R207, [R208+0x2f00] ;  /* 0x002f0000d0cf7984 */ /* 0x0022220000000800 */
[----:B------:R-:W-:Y:S04]  /*6430*/  BSSY.RECONVERGENT B0, `(.L_x_4554) ;  /* 0x0000004000007945 */ /* 0x000fe80003800200 */
[----:B------:R-:W-:Y:S05]  /*6440*/  @!P4 BRA `(.L_x_4555) ;  /* 0x000000000008c947 */ /* 0x000fea0003800000 */
[----:B------:R1:W-:Y:S04]  /*6450*/  REDG.E.ADD.F32.FTZ.RN.STRONG.GPU desc[UR24][R64.64+0xe00], R205 ;  /* 0x000e00cd400079a6 */ /* 0x0003e8000c12f318 */
[----:B0-----:R1:W-:Y:S02]  /*6460*/  REDG.E.ADD.F32.FTZ.RN.STRONG.GPU desc[UR24][R66.64+0xe00], R207 ;  /* 0x000e00cf420079a6 */ /* 0x0013e4000c12f318 */
.L_x_4555:
[----:B------:R-:W-:Y:S05]  /*6470*/  BSYNC.RECONVERGENT B0 ;  /* 0x0000000000007941 */ /* 0x000fea0003800200 */
.L_x_4554:
[----:B-1----:R1:W0:Y:S01]  /*6480*/  LDS R205, [R206+0x3000] ;  /* 0x00300000cecd7984 */ /* 0x0022220000000800 */
[----:B------:R-:W-:Y:S04]  /*6490*/  BSSY.RECONVERGENT B0, `(.L_x_4556) ;  /* 0x0000004000007945 */ /* 0x000fe80003800200 */
[----:B------:R-:W-:Y:S05]  /*64a0*/  @!P5 BRA `(.L_x_4557) ;  /* 0x000000000008d947 */ /* 0x000fea0003800000 */
[----:B------:R1:W-:Y:S04]  /*64b0*/  REDG.E.ADD.F32.FTZ.RN.STRONG.GPU desc[UR24][R64.64+0xf00], R203 ;  /* 0x000f00cb400079a6 */ /* 0x0003e8000c12f318 */
[----:B0-----:R1:W-:Y:S02]  /*64c0*/  REDG.E.ADD.F32.FTZ.RN.STRONG.GPU desc[UR24][R66.64+0xf00], R205 ;  /* 0x000f00cd420079a6 */ /* 0x0013e4000c12f318 */
.L_x_4557:
[----:B------:R-:W-:Y:S05]  /*64d0*/  BSYNC.RECONVERGENT B0 ;  /* 0x0000000000007941 */ /* 0x000fea0003800200 */
.L_x_4556:
[----:B-1----:R-:W1:Y:S01]  /*64e0*/  SHFL.DOWN P2, R65, R202, 0x1, 0x1f ;  /* 0x08201f00ca417f89 */ /* 0x002e620000040000 */
[----:B------:R-:W-:Y:S01]  /*64f0*/  FFMA.FTZ R5, R62, R3, R5 ;  /* 0x000000033e057223 */ /* 0x000fe20000010005 */
[----:B------:R-:W-:Y:S01]  /*6500*/  ISETP.NE.AND P3, PT, R146, RZ, PT ;  /* 0x000000ff9200720c */ /* 0x000fe20003f65270 */
[-C--:B------:R-:W-:Y:S01]  /*6510*/  FFMA.FTZ R41, R24, R2.reuse, R41 ;  /* 0x0000000218297223 */ /* 0x080fe20000010029 */
[----:B------:R-:W-:Y:S01]  /*6520*/  FFMA.FTZ R4, R69, R2, R4 ;  /* 0x0000000245047223 */ /* 0x000fe20000010004 */
[----:B------:R-:W-:Y:S01]  /*6530*/  FADD.FTZ R104, R5, R104 ;  /* 0x0000006805687221 */ /* 0x000fe20000010000 */
        /* <DEDUP_REMOVED lines=9> */
[----:B------:R-:W-:Y:S01]  /*65d0*/  @!P3 SHF.R.U32.HI R2, RZ, 0x3, R165 ;  /* 0x00000003ff02b819 */ /* 0x000fe200000116a5 */
[----:B------:R-:W-:Y:S01]  /*65e0*/  FMUL.FTZ R187, R246, R187 ;  /* 0x000000bbf6bb7220 */ /* 0x000fe20000410000 */
[----:B------:R-:W-:Y:S01]  /*65f0*/  FMUL.FTZ R193, R14, R193 ;  /* 0x000000c10ec17220 */ /* 0x000fe20000410000 */
[----:B------:R-:W-:Y:S01]  /*6600*/  FMUL.FTZ R176, R176, R185 ;  /* 0x000000b9b0b07220 */ /* 0x000fe20000410000 */
[----:B------:R-:W-:Y:S01]  /*6610*/  @!P3 LOP3.LUT R2, R2, 0x7c, RZ, 0xc0, !PT ;  /* 0x0000007c0202b812 */ /* 0x000fe200078ec0ff */
[----:B------:R-:W-:Y:S01]  /*6620*/  FMUL.FTZ R194, R15, R194 ;  /* 0x000000c20fc27220 */ /* 0x000fe20000410000 */
[----:B------:R-:W-:Y:S01]  /*6630*/  FMUL.FTZ R177, R177, R172 ;  /* 0x000000acb1b17220 */ /* 0x000fe20000410000 */
[----:B------:R-:W-:Y:S01]  /*6640*/  FMUL.FTZ R195, R16, R195 ;  /* 0x000000c310c37220 */ /* 0x000fe20000410000 */
[----:B------:R-:W-:Y:S01]  /*6650*/  FMUL.FTZ R178, R178, R183 ;  /* 0x000000b7b2b27220 */ /* 0x000fe20000410000 */
[----:B-1----:R-:W-:Y:S01]  /*6660*/  @P2 FADD R65, R202, R65 ;  /* 0x00000041ca412221 */ /* 0x002fe20000000000 */
[----:B------:R-:W-:Y:S01]  /*6670*/  FMUL.FTZ R196, R17, R196 ;  /* 0x000000c411c47220 */ /* 0x000fe20000410000 */
[----:B------:R-:W-:Y:S01]  /*6680*/  FMUL.FTZ R179, R179, R132 ;  /* 0x00000084b3b37220 */ /* 0x000fe20000410000 */
[----:B------:R-:W-:Y:S01]  /*6690*/  FMUL.FTZ R197, R18, R197 ;  /* 0x000000c512c57220 */ /* 0x000fe20000410000 */
[----:B------:R-:W-:Y:S01]  /*66a0*/  FMUL.FTZ R180, R180, R173 ;  /* 0x000000adb4b47220 */ /* 0x000fe20000410000 */
[----:B------:R-:W1:Y:S01]  /*66b0*/  SHFL.DOWN P2, R64, R65, 0x2, 0x1f ;  /* 0x08401f0041407f89 */ /* 0x000e620000040000 */
        /* <DEDUP_REMOVED lines=21> */
[----:B------:R-:W-:Y:S01]  /*6810*/  FFMA.FTZ R40, R25, R215, R40 ;  /* 0x000000d719287223 */ /* 0x000fe20000010028 */
[----:B------:R-:W-:Y:S01]  /*6820*/  FADD.FTZ R103, R4, R103 ;  /* 0x0000006704677221 */ /* 0x000fe20000010000 */
[----:B-1----:R-:W-:Y:S01]  /*6830*/  @P2 FADD R64, R65, R64 ;  /* 0x0000004041402221 */ /* 0x002fe20000000000 */
[----:B------:R-:W-:Y:S01]  /*6840*/  FFMA.FTZ R43, R26, R188, R43 ;  /* 0x000000bc1a2b7223 */ /* 0x000fe2000001002b */
[----:B------:R-:W-:Y:S01]  /*6850*/  FADD.FTZ R102, R219, R102 ;  /* 0x00000066db667221 */ /* 0x000fe20000010000 */
[----:B------:R-:W-:Y:S01]  /*6860*/  FFMA.FTZ R42, R27, R189, R42 ;  /* 0x000000bd1b2a7223 */ /* 0x000fe2000001002a */
[----:B------:R-:W-:Y:S01]  /*6870*/  FADD.FTZ R101, R248, R101 ;  /* 0x00000065f8657221 */ /* 0x000fe20000010000 */
[----:B------:R-:W1:Y:S01]  /*6880*/  SHFL.DOWN P2, R67, R64, 0x4, 0x1f ;  /* 0x08801f0040437f89 */ /* 0x000e620000040000 */
[----:B------:R-:W-:Y:S01]  /*6890*/  FFMA.FTZ R45, R28, R190, R45 ;  /* 0x000000be1c2d7223 */ /* 0x000fe2000001002d */
[----:B------:R-:W-:Y:S01]  /*68a0*/  FADD.FTZ R100, R201, R100 ;  /* 0x00000064c9647221 */ /* 0x000fe20000010000 */
        /* <DEDUP_REMOVED lines=19> */
[----:B-1----:R-:W-:-:S05]  /*69e0*/  @P2 FADD R67, R64, R67 ;  /* 0x0000004340432221 */ /* 0x002fca0000000000 */
[----:B------:R-:W1:Y:S02]  /*69f0*/  SHFL.DOWN P2, R66, R67, 0x8, 0x1f ;  /* 0x09001f0043427f89 */ /* 0x000e640000040000 */
[----:B-1----:R-:W-:-:S05]  /*6a00*/  @P2 FADD R66, R67, R66 ;  /* 0x0000004243422221 */ /* 0x002fca0000000000 */
[----:B------:R-:W1:Y:S02]  /*6a10*/  SHFL.DOWN P2, R5, R66, 0x10, 0x1f ;  /* 0x0a001f0042057f89 */ /* 0x000e640000040000 */
[----:B-1----:R-:W-:-:S05]  /*6a20*/  @P2 FADD R5, R66, R5 ;  /* 0x0000000542052221 */ /* 0x002fca0000000000 */
[----:B------:R1:W-:Y:S01]  /*6a30*/  @!P3 STS [R2+UR21+0x3184], R5 ;  /* 0x003184050200b988 */ /* 0x0003e20008000815 */
[----:B------:R-:W-:Y:S06]  /*6a40*/  BAR.SYNC.DEFER_BLOCKING 0x0 ;  /* 0x0000000000007b1d */ /* 0x000fec0000010000 */
[----:B------:R-:W-:Y:S05]  /*6a50*/  @P1 BRA `(.L_x_4559) ;  /* 0x0000000000201947 */ /* 0x000fea0003800000 */
[----:B------:R-:W-:Y:S01]  /*6a60*/  UISETP.NE.AND UP0, UPT, UR7, UR50, UPT ;  /* 0x000000320700728c */ /* 0x000fe2000bf05270 */
[----:B------:R-:W5:Y:S01]  /*6a70*/  LDS R0, [UR21+0x3188] ;  /* 0x00318815ff007984 */ /* 0x000f620008000800 */
[----:B------:R-:W-:-:S04]  /*6a80*/  ULEA UR26, UR6, UR21, 0x2 ;  /* 0x00000015061a7291 */ /* 0x000fc8000f8e10ff */
[----:B------:R-:W-:-:S13]  /*6a90*/  PLOP3.LUT P1, PT, PT, PT, UP0, 0x80, 0x8 ;  /* 0x000000000008781c */ /* 0x000fda0003f2f008 */
[----:B------:R-:W0:Y:S01]  /*6aa0*/  @P1 LDS R3, [UR26+0x46c0] ;  /* 0x0046c01aff031984 */ /* 0x000e220008000800 */
[----:B-----5:R-:W-:-:S04]  /*6ab0*/  FADD.FTZ R0, R5, R0 ;  /* 0x0000000005007221 */ /* 0x020fc80000010000 */
[----:B0-----:R-:W-:-:S05]  /*6ac0*/  @P1 FADD.FTZ R0, R0, R3 ;  /* 0x0000000300001221 */ /* 0x001fca0000010000 */
[----:B------:R0:W-:Y:S02]  /*6ad0*/  STS [UR26+0x46c0], R0 ;  /* 0x0046c000ff007988 */ /* 0x0001e4000800081a */
.L_x_4559:
[----:B------:R-:W-:Y:S05]  /*6ae0*/  BSYNC.RECONVERGENT B0 ;  /* 0x0000000000007941 */ /* 0x000fea0003800200 */
.L_x_4558:
[----:B------:R-:W-:-:S04]  /*6af0*/  UIADD3 UR6, UPT, UPT, UR6, 0x1, URZ ;  /* 0x0000000106067890 */ /* 0x000fc8000fffe0ff */
[----:B------:R-:W-:-:S09]  /*6b00*/  UISETP.GE.AND UP0, UPT, UR6, UR51, UPT ;  /* 0x000000330600728c */ /* 0x000fd2000bf06270 */
[----:B------:R-:W-:Y:S05]  /*6b10*/  BRA.U !UP0, `(.L_x_4560) ;  /* 0xffffffbd08547547 */ /* 0x000fea000b83ffff */
.L_x_4515:
[----:B------:R-:W-:Y:S01]  /*6b20*/  BAR.SYNC.DEFER_BLOCKING 0x0 ;  /* 0x0000000000007b1d */ /* 0x000fe20000010000 */
[----:B------:R-:W-:Y:S01]  /*6b30*/  F2FP.F16.F32.PACK_AB R52, R53, R52 ;  /* 0x000000343534723e */ /* 0x000fe200000000ff */
[----:B------:R-:W-:Y:S01]  /*6b40*/  USHF.R.S32.HI UR23, URZ, 0x1f, UR22 ;  /* 0x0000001fff177899 */ /* 0x000fe20008011416 */
[----:B------:R-:W-:Y:S01]  /*6b50*/  F2FP.F16.F32.PACK_AB R50, R51, R50 ;  /* 0x000000323332723e */ /* 0x000fe200000000ff */
[----:B------:R-:W-:Y:S01]  /*6b60*/  UIADD3 UR16, UP0, UPT, UR16, -0x800, URZ ;  /* 0xfffff80010107890 */ /* 0x000fe2000ff1e0ff */
[----:B------:R-:W-:Y:S01]  /*6b70*/  PRMT R63, R52, 0x7632, R63 ;  /* 0x00007632343f7816 */ /* 0x000fe2000000003f */
[----:B------:R-:W5:Y:S01]  /*6b80*/  LDCU.64 UR26, c[0x0][0x4f8] ;  /* 0x00009f00ff1a77ac */ /* 0x000f620008000a00 */
[----:B------:R-:W-:Y:S02]  /*6b90*/  F2FP.F16.F32.PACK_AB R48, R49, R48 ;  /* 0x000000303130723e */ /* 0x000fe400000000ff */
[----:B------:R-:W-:Y:S01]  /*6ba0*/  PRMT R59, R50, 0x7632, R59 ;  /* 0x00007632323b7816 */ /* 0x000fe2000000003b */
[----:B------:R-:W0:Y:S01]  /*6bb0*/  LDCU.64 UR32, c[0x0][0x500] ;  /* 0x0000a000ff2077ac */ /* 0x000e220008000a00 */
[----:B------:R-:W-:-:S02]  /*6bc0*/  F2FP.F16.F32.PACK_AB R46, R47, R46 ;  /* 0x0000002e2f2e723e */ /* 0x000fc400000000ff */
[----:B------:R-:W-:Y:S01]  /*6bd0*/  PRMT R58, R48, 0x7632, R58 ;  /* 0x00007632303a7816 */ /* 0x000fe2000000003a */
[----:B------:R-:W-:Y:S01]  /*6be0*/  UIADD3.X UR17, UPT, UPT, UR17, -0x1, URZ, UP0, !UPT ;  /* 0xffffffff11117890 */ /* 0x000fe200087fe4ff */
[----:B------:R-:W-:Y:S01]  /*6bf0*/  F2FP.F16.F32.PACK_AB R44, R45, R44 ;  /* 0x0000002c2d2c723e */ /* 0x000fe200000000ff */
[----:B------:R-:W-:Y:S01]  /*6c00*/  UISETP.GT.AND UP0, UPT, UR7, 0x1, UPT ;  /* 0x000000010700788c */ /* 0x000fe2000bf04270 */
[----:B------:R-:W-:Y:S01]  /*6c10*/  PRMT R57, R46, 0x7632, R57 ;  /* 0x000076322e397816 */ /* 0x000fe20000000039 */
[----:B------:R-:W-:Y:S01]  /*6c20*/  UIADD3 UR18, UP1, UPT, UR18, -0x800, URZ ;  /* 0xfffff80012127890 */ /* 0x000fe2000ff3e0ff */
[----:B------:R-:W-:Y:S01]  /*6c30*/  F2FP.F16.F32.PACK_AB R42, R43, R42 ;  /* 0x0000002a2b2a723e */ /* 0x000fe200000000ff */
[----:B------:R-:W-:Y:S01]  /*6c40*/  UIADD3 UR10, UP2, UPT, UR10, -0x800, URZ ;  /* 0xfffff8000a0a7890 */ /* 0x000fe2000ff5e0ff */
[----:B------:R-:W-:Y:S01]  /*6c50*/  PRMT R56, R44, 0x7632, R56 ;  /* 0x000076322c387816 */ /* 0x000fe20000000038 */
[----:B------:R-:W-:Y:S01]  /*6c60*/  UIADD3 UR12, UP3, UPT, UR12, -0x800, URZ ;  /* 0xfffff8000c0c7890 */ /* 0x000fe2000ff7e0ff */
[----:B------:R-:W-:Y:S01]  /*6c70*/  F2FP.F16.F32.PACK_AB R40, R41, R40 ;  /* 0x000000282928723e */ /* 0x000fe200000000ff */
[----:B------:R-:W-:Y:S01]  /*6c80*/  STS.U16 [R127], R52 ;  /* 0x000000347f007388 */ /* 0x000fe20000000400 */
[----:B------:R-:W-:Y:S01]  /*6c90*/  ISETP.NE.AND P0, PT, R165, RZ, PT ;  /* 0x000000ffa500720c */ /* 0x000fe20003f05270 */
[----:B-----5:R-:W-:Y:S01]  /*6ca0*/  UIMAD.WIDE.U32 UR8, UR29, UR26, UR22 ;  /* 0x0000001a1d0872a5 */ /* 0x020fe2000f8e0016 */
[----:B------:R-:W-:Y:S01]  /*6cb0*/  PRMT R55, R42, 0x7632, R55 ;  /* 0x000076322a377816 */ /* 0x000fe20000000037 */
[----:B------:R-:W-:Y:S01]  /*6cc0*/  STS.U16 [R126+0x2], R63 ;  /* 0x0000023f7e007388 */ /* 0x000fe20000000400 */
[----:B------:R-:W-:Y:S01]  /*6cd0*/  F2FP.F16.F32.PACK_AB R38, R39, R38 ;  /* 0x000000262726723e */ /* 0x000fe200000000ff */
[----:B------:R-:W-:Y:S01]  /*6ce0*/  UIMAD UR9, UR29, UR27, UR9 ;  /* 0x0000001b1d0972a4 */ /* 0x000fe2000f8e0209 */
[----:B------:R-:W-:Y:S01]  /*6cf0*/  PRMT R54, R40, 0x7632, R54 ;  /* 0x0000763228367816 */ /* 0x000fe20000000036 */
[----:B------:R-:W-:Y:S01]  /*6d00*/  STS.U16 [R119+0x4], R50 ;  /* 0x0000043277007388 */ /* 0x000fe20000000400 */
[----:B------:R-:W-:Y:S01]  /*6d10*/  PRMT R53, R38, 0x7632, R53 ;  /* 0x0000763226357816 */ /* 0x000fe20000000035 */
[----:B------:R-:W5:Y:S01]  /*6d20*/  LDCU.64 UR26, c[0x0][0x550] ;  /* 0x0000aa00ff1a77ac */ /* 0x000f620008000a00 */
[----:B-1----:R-:W-:Y:S01]  /*6d30*/  MOV R2, UR20 ;  /* 0x0000001400027c02 */ /* 0x002fe20008000f00 */
[----:B------:R-:W-:Y:S01]  /*6d40*/  STS.U16 [R118+0x6], R59 ;  /* 0x0000063b76007388 */ /* 0x000fe20000000400 */
[----:B0-----:R-:W-:-:S03]  /*6d50*/  UIMAD.WIDE.U32 UR8, UR28, UR32, UR8 ;  /* 0x000000201c0872a5 */ /* 0x001fc6000f8e0008 */
[----:B------:R-:W-:Y:S01]  /*6d60*/  STS.U16 [R117+0x8], R48 ;  /* 0x0000083075007388 */ /* 0x000fe20000000400 */
[----:B------:R-:W-:Y:S02]  /*6d70*/  UIADD3 UR14, UP4, UPT, UR14, -0x800, URZ ;  /* 0xfffff8000e0e7890 */ /* 0x000fe4000ff9e0ff */
[----:B------:R-:W-:Y:S01]  /*6d80*/  UIMAD UR6, UR28, UR33, UR9 ;  /* 0x000000211c0672a4 */ /* 0x000fe2000f8e0209 */
[----:B------:R-:W-:Y:S01]  /*6d90*/  STS.U16 [R116+0xa], R58 ;  /* 0x00000a3a74007388 */ /* 0x000fe20000000400 */
[----:B------:R-:W-:Y:S01]  /*6da0*/  IADD3 R3, P1, PT, R166, UR8, RZ ;  /* 0x00000008a6037c10 */ /* 0x000fe2000ff3e0ff */
[----:B------:R-:W-:Y:S02]  /*6db0*/  UIADD3.X UR19, UPT, UPT, UR19, -0x1, URZ, UP1, !UPT ;  /* 0xffffffff13137890 */ /* 0x000fe40008ffe4ff */
[----:B------:R-:W-:Y:S01]  /*6dc0*/  STS.U16 [R115+0xc], R46 ;  /* 0x00000c2e73007388 */ /* 0x000fe20000000400 */
[----:B------:R-:W0:Y:S01]  /*6dd0*/  LDCU.64 UR8, c[0x0][0x518] ;  /* 0x0000a300ff0877ac */ /* 0x000e220008000a00 */
[----:B------:R-:W-:-:S02]  /*6de0*/  IMAD.X R4, RZ, RZ, UR6, P1 ;  /* 0x00000006ff047e24 */ /* 0x000fc400088e06ff */
[----:B------:R-:W-:Y:S01]  /*6df0*/  STS.U16 [R114+0xe], R57 ;  /* 0x00000e3972007388 */ /* 0x000fe20000000400 */
[----:B------:R-:W-:Y:S02]  /*6e00*/  UIADD3.X UR11, UPT, UPT, UR11, -0x1, URZ, UP2, !UPT ;  /* 0xffffffff0b0b7890 */ /* 0x000fe400097fe4ff */
[----:B------:R-:W-:Y:S01]  /*6e10*/  UIADD3.X UR13, UPT, UPT, UR13, -0x1, URZ, UP3, !UPT ;  /* 0xffffffff0d0d7890 */ /* 0x000fe20009ffe4ff */
[----:B------:R-:W-:Y:S01]  /*6e20*/  STS.U16 [R113+0x10], R44 ;  /* 0x0000102c71007388 */ /* 0x000fe20000000400 */
[----:B------:R-:W-:-:S03]  /*6e30*/  UIADD3.X UR15, UPT, UPT, UR15, -0x1, URZ, UP4, !UPT ;  /* 0xffffffff0f0f7890 */ /* 0x000fc6000a7fe4ff */
[----:B------:R-:W-:Y:S04]  /*6e40*/  STS.U16 [R112+0x12], R56 ;  /* 0x0000123870007388 */ /* 0x000fe80000000400 */
[----:B------:R-:W-:Y:S01]  /*6e50*/  STS.U16 [R111+0x14], R42 ;  /* 0x0000142a6f007388 */ /* 0x000fe20000000400 */
[----:B0-----:R-:W-:-:S03]  /*6e60*/  UIMAD.WIDE.U32 UR22, UR29, UR8, UR22 ;  /* 0x000000081d1672a5 */ /* 0x001fc6000f8e0016 */
[----:B------:R-:W-:Y:S01]  /*6e70*/  STS.U16 [R110+0x16], R55 ;  /* 0x000016376e007388 */ /* 0x000fe20000000400 */
[----:B------:R-:W-:-:S03]  /*6e80*/  UIMAD UR9, UR29, UR9, UR23 ;  /* 0x000000091d0972a4 */ /* 0x000fc6000f8e0217 */
[----:B------:R-:W-:Y:S01]  /*6e90*/  STS.U16 [R109+0x18], R40 ;  /* 0x000018286d007388 */ /* 0x000fe20000000400 */
[----:B------:R-:W-:-:S03]  /*6ea0*/  UMOV UR8, UR22 ;  /* 0x0000001600087c82 */ /* 0x000fc60008000000 */
        /* <DEDUP_REMOVED lines=22> */
[----:B-----5:R-:W-:-:S04]  /*7010*/  LEA R2, P3, R3, UR26, 0x1 ;  /* 0x0000001a03027c11 */ /* 0x020fc8000f8608ff */
[----:B------:R-:W-:Y:S01]  /*7020*/  LEA.HI.X R3, R3, UR27, R4, 0x1, P3 ;  /* 0x0000001b03037c11 */ /* 0x000fe200098f0c04 */
[----:B------:R-:W0:Y:S01]  /*7030*/  LDCU.64 UR26, c[0x0][0x560] ;  /* 0x0000ac00ff1a77ac */ /* 0x000e220008000a00 */
[----:B------:R-:W-:-:S04]  /*7040*/  F2FP.F16.F32.PACK_AB R4, R93, R92 ;  /* 0x0000005c5d04723e */ /* 0x000fc800000000ff */
[----:B------:R-:W-:Y:S01]  /*7050*/  PRMT R59, R4, 0x7632, R59 ;  /* 0x00007632043b7816 */ /* 0x000fe2000000003b */
[----:B------:R-:W1:Y:S02]  /*7060*/  LDS R0, [UR21+0x840] ;  /* 0x00084015ff007984 */ /* 0x000e640008000800 */
[-C--:B-1----:R-:W-:Y:S02]  /*7070*/  ISETP.GE.AND P1, PT, R166, R0.reuse, PT ;  /* 0x00000000a600720c */ /* 0x082fe40003f26270 */
[-C--:B------:R-:W-:Y:S02]  /*7080*/  ISETP.GE.AND P2, PT, R161, R0.reuse, PT ;  /* 0x00000000a100720c */ /* 0x080fe40003f46270 */
[-C--:B------:R-:W-:Y:S02]  /*7090*/  ISETP.GE.AND P5, PT, R160, R0.reuse, PT ;  /* 0x00000000a000720c */ /* 0x080fe40003fa6270 */
[-C--:B------:R-:W-:Y:S02]  /*70a0*/  ISETP.GE.AND P6, PT, R159, R0.reuse, PT ;  /* 0x000000009f00720c */ /* 0x080fe40003fc6270 */
[----:B------:R-:W-:-:S02]  /*70b0*/  ISETP.GE.AND P3, PT, R156, R0, PT ;  /* 0x000000009c00720c */ /* 0x000fc40003f66270 */
        /* <DEDUP_REMOVED lines=24> */
[C---:B-1----:R-:W-:Y:S01]  /*7240*/  PRMT R5, R0.reuse, 0x7610, R5 ;  /* 0x0000761000057816 */ /* 0x042fe20000000005 */
[----:B------:R-:W-:Y:S01]  /*7250*/  @!P3 STG.E.U16 desc[UR24][R2.64+0x2c0], R29 ;  /* 0x0002c01d0200b986 */ /* 0x000fe2000c101518 */
[----:B------:R-:W-:Y:S01]  /*7260*/  PRMT R63, R0, 0x7632, R63 ;  /* 0x00007632003f7816 */ /* 0x000fe2000000003f */
[----:B------:R-:W-:Y:S01]  /*7270*/  FADD.FTZ R91, R90, R91 ;  /* 0x0000005b5a5b7221 */ /* 0x000fe20000010000 */
[----:B------:R-:W-:Y:S01]  /*7280*/  F2FP.F16.F32.PACK_AB R0, R95, R94 ;  /* 0x0000005e5f00723e */ /* 0x000fe200000000ff */
[----:B------:R-:W-:Y:S02]  /*7290*/  @!P2 STG.E.U16 desc[UR24][R2.64+0x300], R31 ;  /* 0x0003001f0200a986 */ /* 0x000fe4000c101518 */
[----:B------:R-:W-:Y:S01]  /*72a0*/  FADD.FTZ R92, R91, R92 ;  /* 0x0000005c5b5c7221 */ /* 0x000fe20000010000 */
[C---:B------:R-:W-:Y:S01]  /*72b0*/  PRMT R6, R0.reuse, 0x7610, R6 ;  /* 0x0000761000067816 */ /* 0x040fe20000000006 */
[----:B------:R-:W-:Y:S01]  /*72c0*/  @!P5 STG.E.U16 desc[UR24][R2.64+0x340], R33 ;  /* 0x000340210200d986 */ /* 0x000fe2000c101518 */
[----:B------:R-:W-:Y:S01]  /*72d0*/  PRMT R58, R0, 0x7632, R58 ;  /* 0x00007632003a7816 */ /* 0x000fe2000000003a */
[----:B------:R-:W-:Y:S01]  /*72e0*/  FADD.FTZ R93, R92, R93 ;  /* 0x0000005d5c5d7221 */ /* 0x000fe20000010000 */
[----:B------:R-:W-:Y:S01]  /*72f0*/  F2FP.F16.F32.PACK_AB R0, R99, R98 ;  /* 0x000000626300723e */ /* 0x000fe200000000ff */
[----:B------:R-:W-:Y:S02]  /*7300*/  @!P4 STG.E.U16 desc[UR24][R2.64+0x380], R35 ;  /* 0x000380230200c986 */ /* 0x000fe4000c101518 */
[----:B------:R-:W-:Y:S01]  /*7310*/  FADD.FTZ R94, R93, R94 ;  /* 0x0000005e5d5e7221 */ /* 0x000fe20000010000 */
[----:B------:R-:W-:Y:S01]  /*7320*/  PRMT R56, R0, 0x7632, R56 ;  /* 0x0000763200387816 */ /* 0x000fe20000000038 */
[----:B------:R1:W-:Y:S02]  /*7330*/  @!P6 STG.E.U16 desc[UR24][R2.64+0x3c0], R37 ;  /* 0x0003c0250200e986 */ /* 0x0003e4000c101518 */
[----:B------:R-:W-:Y:S01]  /*7340*/  FADD.FTZ R95, R94, R95 ;  /* 0x0000005f5e5f7221 */ /* 0x000fe20000010000 */
[----:B------:R-:W-:Y:S01]  /*7350*/  BAR.SYNC.DEFER_BLOCKING 0x0 ;  /* 0x0000000000007b1d */ /* 0x000fe20000010000 */
[----:B-1----:R-:W-:-:S02]  /*7360*/  F2FP.F16.F32.PACK_AB R3, R97, R96 ;  /* 0x000000606103723e */ /* 0x002fc400000000ff */
[----:B------:R-:W-:Y:S01]  /*7370*/  FADD.FTZ R96, R95, R96 ;  /* 0x000000605f607221 */ /* 0x000fe20000010000 */
[----:B------:R-:W-:Y:S02]  /*7380*/  F2FP.F16.F32.PACK_AB R2, R101, R100 ;  /* 0x000000646502723e */ /* 0x000fe400000000ff */
[----:B------:R-:W-:Y:S01]  /*7390*/  PRMT R57, R3, 0x7632, R57 ;  /* 0x0000763203397816 */ /* 0x000fe20000000039 */
[----:B------:R-:W-:Y:S01]  /*73a0*/  FADD.FTZ R97, R96, R97 ;  /* 0x0000006160617221 */ /* 0x000fe20000010000 */
[----:B------:R-:W-:-:S03]  /*73b0*/  PRMT R55, R2, 0x7632, R55 ;  /* 0x0000763202377816 */ /* 0x000fc60000000037 */
[----:B------:R-:W-:-:S04]  /*73c0*/  FADD.FTZ R98, R97, R98 ;  /* 0x0000006261627221 */ /* 0x000fc80000010000 */
[----:B------:R-:W-:Y:S01]  /*73d0*/  FADD.FTZ R99, R98, R99 ;  /* 0x0000006362637221 */ /* 0x000fe20000010000 */
[----:B------:R1:W-:Y:S03]  /*73e0*/  STS.U16 [R127], R5 ;  /* 0x000000057f007388 */ /* 0x0003e60000000400 */
[----:B------:R-:W-:Y:S01]  /*73f0*/  FADD.FTZ R100, R99, R100 ;  /* 0x0000006463647221 */ /* 0x000fe20000010000 */
[----:B------:R-:W-:Y:S03]  /*7400*/  STS.U16 [R126+0x2], R63 ;  /* 0x0000023f7e007388 */ /* 0x000fe60000000400 */
[----:B------:R-:W-:Y:S01]  /*7410*/  FADD.FTZ R101, R100, R101 ;  /* 0x0000006564657221 */ /* 0x000fe20000010000 */
[----:B------:R5:W-:Y:S01]  /*7420*/  STS.U16 [R119+0x4], R4 ;  /* 0x0000040477007388 */ /* 0x000be20000000400 */
[----:B-1----:R-:W-:-:S03]  /*7430*/  PRMT R5, R0, 0x7610, R5 ;  /* 0x0000761000057816 */ /* 0x002fc60000000005 */
[----:B------:R-:W-:Y:S01]  /*7440*/  STS.U16 [R118+0x6], R59 ;  /* 0x0000063b76007388 */ /* 0x000fe20000000400 */
[----:B------:R-:W-:Y:S01]  /*7450*/  F2FP.F16.F32.PACK_AB R0, R103, R102 ;  /* 0x000000666700723e */ /* 0x000fe200000000ff */
[----:B------:R-:W-:Y:S02]  /*7460*/  FADD.FTZ R102, R101, R102 ;  /* 0x0000006665667221 */ /* 0x000fe40000010000 */
[----:B------:R-:W-:Y:S01]  /*7470*/  STS.U16 [R117+0x8], R6 ;  /* 0x0000080675007388 */ /* 0x000fe20000000400 */
[----:B------:R-:W-:Y:S01]  /*7480*/  PRMT R54, R0, 0x7632, R54 ;  /* 0x0000763200367816 */ /* 0x000fe20000000036 */
[----:B------:R-:W-:Y:S01]  /*7490*/  FADD.FTZ R103, R102, R103 ;  /* 0x0000006766677221 */ /* 0x000fe20000010000 */
[----:B-----5:R-:W-:Y:S01]  /*74a0*/  PRMT R4, R2, 0x7610, R4 ;  /* 0x0000761002047816 */ /* 0x020fe20000000004 */
[----:B------:R-:W-:Y:S01]  /*74b0*/  STS.U16 [R116+0xa], R58 ;  /* 0x00000a3a74007388 */ /* 0x000fe20000000400 */
[----:B------:R-:W-:Y:S01]  /*74c0*/  F2FP.F16.F32.PACK_AB R2, R105, R104 ;  /* 0x000000686902723e */ /* 0x000fe200000000ff */
[----:B------:R-:W-:-:S02]  /*74d0*/  FADD.FTZ R104, R103, R104 ;  /* 0x0000006867687221 */ /* 0x000fc40000010000 */
[----:B------:R1:W-:Y:S01]  /*74e0*/  STS.U16 [R115+0xc], R3 ;  /* 0x00000c0373007388 */ /* 0x0003e20000000400 */
[----:B------:R-:W-:Y:S01]  /*74f0*/  PRMT R53, R2, 0x7632, R53 ;  /* 0x0000763202357816 */ /* 0x000fe20000000035 */
[----:B------:R-:W-:Y:S02]  /*7500*/  FADD.FTZ R167, R104, R105 ;  /* 0x0000006968a77221 */ /* 0x000fe40000010000 */
[----:B------:R-:W-:Y:S04]  /*7510*/  STS.U16 [R114+0xe], R57 ;  /* 0x00000e3972007388 */ /* 0x000fe80000000400 */
[----:B------:R-:W-:Y:S01]  /*7520*/  STS.U16 [R113+0x10], R5 ;  /* 0x0000100571007388 */ /* 0x000fe20000000400 */
[----:B-1----:R-:W-:-:S03]  /*7530*/  PRMT R3, R2, 0x7610, R3 ;  /* 0x0000761002037816 */ /* 0x002fc60000000003 */
[----:B------:R-:W-:Y:S01]  /*7540*/  STS.U16 [R112+0x12], R56 ;  /* 0x0000123870007388 */ /* 0x000fe20000000400 */
[----:B------:R-:W-:-:S03]  /*7550*/  MOV R2, UR20 ;  /* 0x0000001400027c02 */ /* 0x000fc60008000f00 */
        /* <DEDUP_REMOVED lines=24> */
[----:B------:R-:W-:Y:S06]  /*76e0*/  BAR.SYNC.DEFER_BLOCKING 0x0 ;  /* 0x0000000000007b1d */ /* 0x000fec0000010000 */
[----:B------:R-:W5:Y:S01]  /*76f0*/  LDS R0, [UR21+0x840] ;  /* 0x00084015ff007984 */ /* 0x000f620008000800 */
[----:B------:R-:W2:Y:S02]  /*7700*/  LDCU.64 UR20, c[0x0][0x520] ;  /* 0x0000a400ff1477ac */ /* 0x000ea40008000a00 */
[----:B--2---:R-:W-:-:S04]  /*7710*/  UIMAD.WIDE.U32 UR8, UR28, UR20, UR8 ;  /* 0x000000141c0872a5 */ /* 0x004fc8000f8e0008 */
[----:B------:R-:W-:Y:S02]  /*7720*/  UIMAD UR6, UR28, UR21, UR9 ;  /* 0x000000151c0672a4 */ /* 0x000fe4000f8e0209 */
[----:B-1----:R-:W-:-:S04]  /*7730*/  IADD3 R3, P0, PT, R166, UR8, RZ ;  /* 0x00000008a6037c10 */ /* 0x002fc8000ff1e0ff */
[----:B------:R-:W-:Y:S01]  /*7740*/  IADD3.X R4, PT, PT, RZ, UR6, RZ, P0, !PT ;  /* 0x00000006ff047c10 */ /* 0x000fe200087fe4ff */
[----:B------:R-:W-:Y:S01]  /*7750*/  UIADD3 UR6, UPT, UPT, UR7, -0x1, URZ ;  /* 0xffffffff07067890 */ /* 0x000fe2000fffe0ff */
[----:B0-----:R-:W-:-:S04]  /*7760*/  LEA R2, P0, R3, UR26, 0x1 ;  /* 0x0000001a03027c11 */ /* 0x001fc8000f8008ff */
        /* <DEDUP_REMOVED lines=35> */
.L_x_4514:
[----:B------:R-:W1:Y:S01]  /*79a0*/  LDCU.64 UR6, c[0x0][0x548] ;  /* 0x0000a900ff0677ac */ /* 0x000e620008000a00 */
[----:B------:R-:W2:Y:S01]  /*79b0*/  S2R R10, SR_TID.X ;  /* 0x00000000000a7919 */ /* 0x000ea20000002100 */
[----:B------:R-:W0:Y:S01]  /*79c0*/  LDCU UR11, c[0x0][0x38c] ;  /* 0x00007180ff0b77ac */ /* 0x000e220008000800 */
[----:B------:R-:W0:Y:S01]  /*79d0*/  LDCU.64 UR8, c[0x0][0x568] ;  /* 0x0000ad00ff0877ac */ /* 0x000e220008000a00 */
[----:B-1----:R-:W-:-:S04]  /*79e0*/  UISETP.NE.U32.AND UP0, UPT, UR6, URZ, UPT ;  /* 0x000000ff0600728c */ /* 0x002fc8000bf05070 */
[----:B------:R-:W-:-:S09]  /*79f0*/  UISETP.NE.AND.EX UP0, UPT, UR7, URZ, UPT, UP0 ;  /* 0x000000ff0700728c */ /* 0x000fd2000bf05300 */
[----:B0-----:R-:W-:Y:S05]  /*7a00*/  BRA.U !UP0, `(.L_x_4562) ;  /* 0x00000001088c7547 */ /* 0x001fea000b800000 */
[----:B------:R-:W0:Y:S01]  /*7a10*/  SHFL.DOWN P0, R0, R169, 0x1, 0x1f ;  /* 0x08201f00a9007f89 */ /* 0x000e220000000000 */
[----:B------:R-:W-:Y:S01]  /*7a20*/  BSSY.RECONVERGENT B0, `(.L_x_4562) ;  /* 0x0000021000007945 */ /* 0x000fe20003800200 */
[----:B------:R-:W1:Y:S01]  /*7a30*/  S2R R4, SR_LANEID ;  /* 0x0000000000047919 */ /* 0x000e620000000000 */
[----:B------:R-:W2:Y:S01]  /*7a40*/  S2R R6, SR_TID.X ;  /* 0x0000000000067919 */ /* 0x000ea20000002100 */
[----:B0-----:R-:W-:-:S05]  /*7a50*/  @P0 FADD R0, R0, R169 ;  /* 0x000000a900000221 */ /* 0x001fca0000000000 */
[----:B------:R-:W0:Y:S01]  /*7a60*/  SHFL.DOWN P0, R3, R0, 0x2, 0x1f ;  /* 0x08401f0000037f89 */ /* 0x000e220000000000 */
[----:B-1----:R-:W-:-:S13]  /*7a70*/  ISETP.NE.AND P1, PT, R4, RZ, PT ;  /* 0x000000ff0400720c */ /* 0x002fda0003f25270 */
[----:B------:R-:W1:Y:S01]  /*7a80*/  @!P1 S2R R8, SR_CgaCtaId ;  /* 0x0000000000089919 */ /* 0x000e620000008800 */
[----:B------:R-:W-:Y:S01]  /*7a90*/  @!P1 MOV R7, 0x400 ;  /* 0x0000040000079802 */ /* 0x000fe20000000f00 */
[----:B0-----:R-:W-:Y:S01]  /*7aa0*/  @P0 FADD R3, R0, R3 ;  /* 0x0000000300030221 */ /* 0x001fe20000000000 */
[----:B--2---:R-:W-:-:S04]  /*7ab0*/  @!P1 SHF.R.U32.HI R0, RZ, 0x3, R6 ;  /* 0x00000003ff009819 */ /* 0x004fc80000011606 */
[----:B------:R-:W0:Y:S01]  /*7ac0*/  SHFL.DOWN P0, R2, R3, 0x4, 0x1f ;  /* 0x08801f0003027f89 */ /* 0x000e220000000000 */
[----:B------:R-:W-:Y:S02]  /*7ad0*/  @!P1 LOP3.LUT R0, R0, 0x7c, RZ, 0xc0, !PT ;  /* 0x0000007c00009812 */ /* 0x000fe400078ec0ff */
[----:B-1----:R-:W-:Y:S01]  /*7ae0*/  @!P1 LEA R7, R8, R7, 0x18 ;  /* 0x0000000708079211 */ /* 0x002fe200078ec0ff */
        /* <DEDUP_REMOVED lines=20> */
.L_x_4563:
[----:B------:R-:W-:Y:S05]  /*7c30*/  BSYNC.RECONVERGENT B0 ;  /* 0x0000000000007941 */ /* 0x000fea0003800200 */
.L_x_4562:
        /* <DEDUP_REMOVED lines=19> */
[----:B-1----:R-:W-:-:S04]  /*7d70*/  @P1 FADD R2, R3, R2 ;  /* 0x0000000203021221 */ /* 0x002fc80000000000 */
        /* <DEDUP_REMOVED lines=19> */
.L_x_4565:
[----:B------:R-:W-:Y:S05]  /*7eb0*/  BSYNC.RECONVERGENT B0 ;  /* 0x0000000000007941 */ /* 0x000fea0003800200 */
.L_x_4564:
[----:B------:R-:W-:Y:S05]  /*7ec0*/  @P0 EXIT ;  /* 0x000000000000094d */ /* 0x000fea0003800000 */
[----:B------:R-:W2:Y:S01]  /*7ed0*/  S2UR UR8, SR_CTAID.Y ;  /* 0x00000000000879c3 */ /* 0x000ea20000002600 */
[----:B------:R-:W2:Y:S01]  /*7ee0*/  LDCU.64 UR6, c[0x0][0x4a8] ;  /* 0x00009500ff0677ac */ /* 0x000ea20008000a00 */
[----:B------:R-:W-:Y:S01]  /*7ef0*/  IMAD.MOV.U32 R0, RZ, RZ, R10 ;  /* 0x000000ffff007224 */ /* 0x000fe200078e000a */
[----:B------:R-:W0:Y:S05]  /*7f00*/  LDCU UR10, c[0x0][0x360] ;  /* 0x00006c00ff0a77ac */ /* 0x000e2a0008000800 */
[----:B------:R-:W1:Y:S01]  /*7f10*/  S2UR UR9, SR_CgaCtaId ;  /* 0x00000000000979c3 */ /* 0x000e620000008800 */
[----:B------:R-:W0:Y:S07]  /*7f20*/  LDCU.64 UR12, c[0x0][0x530] ;  /* 0x0000a600ff0c77ac */ /* 0x000e2e0008000a00 */
[----:B------:R-:W0:Y:S01]  /*7f30*/  LDC.64 R8, c[0x0][0x4b0] ;  /* 0x00012c00ff087b82 */ /* 0x000e220000000a00 */
[----:B--2---:R-:W-:-:S03]  /*7f40*/  UIMAD.WIDE.U32 UR4, UR8, UR6, URZ ;  /* 0x00000006080472a5 */ /* 0x004fc6000f8e00ff */
[----:B------:R-:W-:Y:S01]  /*7f50*/  UMOV UR6, 0x400 ;  /* 0x0000040000067882 */ /* 0x000fe20000000000 */
[----:B------:R-:W-:Y:S02]  /*7f60*/  UIMAD UR7, UR8, UR7, UR5 ;  /* 0x00000007080772a4 */ /* 0x000fe4000f8e0205 */
[----:B-1----:R-:W-:-:S12]  /*7f70*/  ULEA UR9, UR9, UR6, 0x18 ;  /* 0x0000000609097291 */ /* 0x002fd8000f8ec0ff */
.L_x_4566:
[----:B------:R-:W-:Y:S01]  /*7f80*/  LEA R6, R0, UR9, 0x2 ;  /* 0x0000000900067c11 */ /* 0x000fe2000f8e10ff */
[----:B------:R-:W-:Y:S01]  /*7f90*/  UMOV UR6, UR4 ;  /* 0x0000000400067c82 */ /* 0x000fe20008000000 */
[----:B------:R-:W-:-:S03]  /*7fa0*/  SHF.R.S32.HI R3, RZ, 0x1f, R0 ;  /* 0x0000001fff037819 */ /* 0x000fc60000011400 */
[----:B01----:R-:W0:Y:S02]  /*7fb0*/  LDS R7, [R6+0x46c0] ;  /* 0x0046c00006077984 */ /* 0x003e240000000800 */
[-C--:B------:R-:W-:Y:S02]  /*7fc0*/  IMAD R4, R3, R8.reuse, RZ ;  /* 0x0000000803047224 */ /* 0x080fe400078e02ff */
[----:B------:R-:W-:-:S04]  /*7fd0*/  IMAD.WIDE.U32 R2, R0, R8, UR6 ;  /* 0x0000000600027e25 */ /* 0x000fc8000f8e0008 */
[----:B------:R-:W-:Y:S01]  /*7fe0*/  IMAD R5, R0, R9, R4 ;  /* 0x0000000900057224 */ /* 0x000fe200078e0204 */
[----:B------:R-:W-:Y:S02]  /*7ff0*/  LEA R4, P0, R2, UR12, 0x2 ;  /* 0x0000000c02047c11 */ /* 0x000fe4000f8010ff */
[----:B------:R-:W-:Y:S02]  /*8000*/  IADD3 R0, PT, PT, R0, UR10, RZ ;  /* 0x0000000a00007c10 */ /* 0x000fe4000fffe0ff */
[----:B------:R-:W-:-:S04]  /*8010*/  IADD3 R3, PT, PT, R3, R5, RZ ;  /* 0x0000000503037210 */ /* 0x000fc80007ffe0ff */
[----:B------:R-:W-:Y:S02]  /*8020*/  LEA.HI.X R5, R2, UR13, R3, 0x2, P0 ;  /* 0x0000000d02057c11 */ /* 0x000fe400080f1403 */
[----:B------:R-:W-:-:S03]  /*8030*/  ISETP.GE.AND P0, PT, R0, UR11, PT ;  /* 0x0000000b00007c0c */ /* 0x000fc6000bf06270 */
[----:B0-----:R1:W-:Y:S10]  /*8040*/  REDG.E.ADD.F32.FTZ.RN.STRONG.GPU desc[UR24][R4.64], R7 ;  /* 0x00000007040079a6 */ /* 0x0013f4000c12f318 */
[----:B------:R-:W-:Y:S05]  /*8050*/  @!P0 BRA `(.L_x_4566) ;  /* 0xfffffffc00c88947 */ /* 0x000fea000383ffff */
[----:B------:R-:W-:Y:S05]  /*8060*/  EXIT ;  /* 0x000000000000794d */ /* 0x000fea0003800000 */
.L_x_4520:
[----:B------:R-:W-:Y:S02]  /*8070*/  IMAD.MOV.U32 R221, RZ, RZ, R67 ;  /* 0x000000ffffdd7224 */ /* 0x000fe400078e0043 */
[----:B------:R-:W-:Y:S01]  /*8080*/  HFMA2 R223, -RZ, RZ, 0, 5.9604644775390625e-08 ;  /* 0x00000001ffdf7431 */ /* 0x000fe200000001ff */
[----:B------:R-:W-:Y:S01]  /*8090*/  MOV R226, RZ ;  /* 0x000000ff00e27202 */ /* 0x000fe20000000f00 */
[----:B------:R-:W-:-:S07]  /*80a0*/  IMAD.MOV.U32 R66, RZ, RZ, -0x1 ;  /* 0xffffffffff427424 */ /* 0x000fce00078e00ff */
[----:B01---5:R-:W-:Y:S05]  /*80b0*/  WARPSYNC.COLLECTIVE R66, `(.L_x_4567) ;  /* 0x0000000042087348 */ /* 0x023fea0003c00000 */
[----:B------:R2:W3:Y:S02]  /*80c0*/  SHFL.UP P6, R65, R221, R223, R226 ;  /* 0x040000dfdd417389 */ /* 0x0004e400000c00e2 */
[----:B0123-5:R-:W-:Y:S05]  /*80d0*/  ENDCOLLECTIVE ;  /* 0x000000000000791b */ /* 0x02ffea0003800000 */
.L_x_4567:
[----:B------:R-:W-:Y:S02]  /*80e0*/  MOV R221, R220 ;  /* 0x000000dc00dd7202 */ /* 0x000fe40000000f00 */
[----:B------:R-:W-:-:S07]  /*80f0*/  MOV R64, R65 ;  /* 0x0000004100407202 */ /* 0x000fce0000000f00 */
[----:B------:R-:W-:Y:S05]  /*8100*/  WARPSYNC.COLLECTIVE R66, `(.L_x_4568) ;  /* 0x0000000042087348 */ /* 0x000fea0003c00000 */
[----:B------:R0:W1:Y:S02]  /*8110*/  SHFL.UP P6, R65, R221, R223, R226 ;  /* 0x040000dfdd417389 */ /* 0x00006400000c00e2 */
[----:B01----:R-:W-:Y:S05]  /*8120*/  ENDCOLLECTIVE ;  /* 0x000000000000791b */ /* 0x003fea0003800000 */
.L_x_4568:
        /* <DEDUP_REMOVED lines=8> */
.L_x_4569:
[----:B------:R-:W-:Y:S01]  /*81b0*/  IMAD.MOV.U32 R221, RZ, RZ, R222 ;  /* 0x000000ffffdd7224 */ /* 0x000fe200078e00de */
[----:B------:R-:W-:-:S07]  /*81c0*/  MOV R64, R65 ;  /* 0x0000004100407202 */ /* 0x000fce0000000f00 */
[----:B------:R-:W-:Y:S05]  /*81d0*/  WARPSYNC.COLLECTIVE R66, `(.L_x_4570) ;  /* 0x0000000042087348 */ /* 0x000fea0003c00000 */
[----:B------:R0:W1:Y:S02]  /*81e0*/  SHFL.UP P6, R65, R221, R223, R226 ;  /* 0x040000dfdd417389 */ /* 0x00006400000c00e2 */
[----:B01----:R-:W-:Y:S05]  /*81f0*/  ENDCOLLECTIVE ;  /* 0x000000000000791b */ /* 0x003fea0003800000 */
.L_x_4570:
        /* <DEDUP_REMOVED lines=8> */
.L_x_4571:
[----:B------:R-:W-:Y:S01]  /*8280*/  MOV R221, R224 ;  /* 0x000000e000dd7202 */ /* 0x000fe20000000f00 */
[----:B------:R-:W-:-:S07]  /*8290*/  IMAD.MOV.U32 R64, RZ, RZ, R65 ;  /* 0x000000ffff407224 */ /* 0x000fce00078e0041 */
[----:B------:R-:W-:Y:S05]  /*82a0*/  WARPSYNC.COLLECTIVE R66, `(.L_x_4572) ;  /* 0x0000000042087348 */ /* 0x000fea0003c00000 */
[----:B------:R0:W1:Y:S02]  /*82b0*/  SHFL.UP P6, R65, R221, R223, R226 ;  /* 0x040000dfdd417389 */ /* 0x00006400000c00e2 */
[----:B01----:R-:W-:Y:S05]  /*82c0*/  ENDCOLLECTIVE ;  /* 0x000000000000791b */ /* 0x003fea0003800000 */
.L_x_4572:
        /* <DEDUP_REMOVED lines=8> */
.L_x_4573:
[----:B------:R-:W-:Y:S02]  /*8350*/  MOV R221, R220 ;  /* 0x000000dc00dd7202 */ /* 0x000fe40000000f00 */
[----:B------:R-:W-:-:S07]  /*8360*/  MOV R64, R65 ;  /* 0x0000004100407202 */ /* 0x000fce0000000f00 */
[----:B------:R-:W-:Y:S05]  /*8370*/  WARPSYNC.COLLECTIVE R66, `(.L_x_4574) ;  /* 0x0000000042087348 */ /* 0x000fea0003c00000 */
[----:B------:R0:W1:Y:S02]  /*8380*/  SHFL.UP P6, R65, R221, R223, R226 ;  /* 0x040000dfdd417389 */ /* 0x00006400000c00e2 */
[----:B01----:R-:W-:Y:S05]  /*8390*/  ENDCOLLECTIVE ;  /* 0x000000000000791b */ /* 0x003fea0003800000 */
.L_x_4574:
[----:B------:R-:W-:Y:S02]  /*83a0*/  HFMA2 R223, -RZ, RZ, 0, 9.5367431640625e-07 ;  /* 0x00000010ffdf7431 */ /* 0x000fe400000001ff */
[C---:B------:R-:W-:Y:S01]  /*83b0*/  FFMA.FTZ R65, R67.reuse, R65, R220 ;  /* 0x0000004143417223 */ /* 0x040fe200000100dc */
[----:B------:R-:W-:-:S04]  /*83c0*/  @P2 FMUL.FTZ R67, R67, R64 ;  /* 0x0000004043432220 */ /* 0x000fc80000410000 */
[----:B------:R-:W-:Y:S01]  /*83d0*/  IMAD.MOV.U32 R221, RZ, RZ, R67 ;  /* 0x000000ffffdd7224 */ /* 0x000fe200078e0043 */
[----:B------:R-:W-:-:S07]  /*83e0*/  FSEL R64, R220, R65, !P2 ;  /* 0x00000041dc407208 */ /* 0x000fce0005000000 */
[----:B------:R-:W-:Y:S05]  /*83f0*/  WARPSYNC.COLLECTIVE R66, `(.L_x_4575) ;  /* 0x0000000042087348 */ /* 0x000fea0003c00000 */
[----:B------:R0:W1:Y:S02]  /*8400*/  SHFL.UP P6, R65, R221, R223, R226 ;  /* 0x040000dfdd417389 */ /* 0x00006400000c00e2 */
[----:B01----:R-:W-:Y:S05]  /*8410*/  ENDCOLLECTIVE ;  /* 0x000000000000791b */ /* 0x003fea0003800000 */
.L_x_4575:
[----:B------:R-:W-:Y:S01]  /*8420*/  IMAD.MOV.U32 R221, RZ, RZ, R64 ;  /* 0x000000ffffdd7224 */ /* 0x000fe200078e0040 */
[----:B------:R-:W-:-:S07]  /*8430*/  MOV R222, R65 ;  /* 0x0000004100de7202 */ /* 0x000fce0000000f00 */
[----:B------:R-:W-:Y:S05]  /*8440*/  WARPSYNC.COLLECTIVE R66, `(.L_x_4576) ;  /* 0x0000000042087348 */ /* 0x000fea0003c00000 */
[----:B------:R0:W1:Y:S02]  /*8450*/  SHFL.UP P6, R65, R221, R223, R226 ;  /* 0x040000dfdd417389 */ /* 0x00006400000c00e2 */
[----:B01----:R-:W-:Y:S05]  /*8460*/  ENDCOLLECTIVE ;  /* 0x000000000000791b */ /* 0x003fea0003800000 */
.L_x_4576:
[----:B------:R-:W-:Y:S05]  /*8470*/  BRA `(.L_x_4577) ;  /* 0xffffffc000107947 */ /* 0x000fea000383ffff */
.L_x_4521:
        /* <DEDUP_REMOVED lines=8> */
.L_x_4579:
[----:B------:R-:W-:Y:S05]  /*8500*/  BSYNC B0 ;  /* 0x0000000000007941 */ /* 0x000fea0003800000 */
.L_x_4578:
[----:B------:R-:W-:Y:S05]  /*8510*/  BRA `(.L_x_4580) ;  /* 0xffffffc000007947 */ /* 0x000fea000383ffff */
.L_x_4522:
        /* <DEDUP_REMOVED lines=8> */
.L_x_4582:
[----:B------:R-:W-:Y:S05]  /*85a0*/  BSYNC B0 ;  /* 0x0000000000007941 */ /* 0x000fea0003800000 */
.L_x_4581:
[----:B------:R-:W-:Y:S05]  /*85b0*/  BRA `(.L_x_4583) ;  /* 0xffffffbc00e07947 */ /* 0x000fea000383ffff */
.L_x_4523:
[----:B------:R-:W-:Y:S01]  /*85c0*/  HFMA2 R223, -RZ, RZ, 0, 5.9604644775390625e-08 ;  /* 0x00000001ffdf7431 */ /* 0x000fe200000001ff */
[----:B------:R-:W-:Y:S01]  /*85d0*/  BSSY B0, `(.L_x_4584) ;  /* 0x0000007000007945 */ /* 0x000fe20003800000 */
[----:B------:R-:W-:Y:S01]  /*85e0*/  IMAD.MOV.U32 R221, RZ, RZ, R67 ;  /* 0x000000ffffdd7224 */ /* 0x000fe200078e0043 */
[----:B------:R-:W-:Y:S01]  /*85f0*/  MOV R226, RZ ;  /* 0x000000ff00e27202 */ /* 0x000fe20000000f00 */
[----:B------:R-:W-:-:S07]  /*8600*/  IMAD.MOV.U32 R66, RZ, RZ, -0x1 ;  /* 0xffffffffff427424 */ /* 0x000fce00078e00ff */
[----:B01---5:R-:W-:Y:S05]  /*8610*/  WARPSYNC.COLLECTIVE R66, `(.L_x_4585) ;  /* 0x0000000042087348 */ /* 0x023fea0003c00000 */
[----:B------:R2:W3:Y:S02]  /*8620*/  SHFL.UP P6, R65, R221, R223, R226 ;  /* 0x040000dfdd417389 */ /* 0x0004e400000c00e2 */
[----:B0123-5:R-:W-:Y:S05]  /*8630*/  ENDCOLLECTIVE ;  /* 0x000000000000791b */ /* 0x02ffea0003800000 */
.L_x_4585:
[----:B------:R-:W-:Y:S05]  /*8640*/  BSYNC B0 ;  /* 0x0000000000007941 */ /* 0x000fea0003800000 */
.L_x_4584:
[----:B------:R-:W-:Y:S01]  /*8650*/  MOV R221, R217 ;  /* 0x000000d900dd7202 */ /* 0x000fe20000000f00 */
[----:B------:R-:W-:Y:S02]  /*8660*/  IMAD.MOV.U32 R223, RZ, RZ, 0x1 ;  /* 0x00000001ffdf7424 */ /* 0x000fe400078e00ff */
[----:B------:R-:W-:Y:S01]  /*8670*/  HFMA2 R226, -RZ, RZ, 0, 0 ;  /* 0x00000000ffe27431 */ /* 0x000fe200000001ff */
[----:B------:R-:W-:Y:S01]  /*8680*/  MOV R66, 0xffffffff ;  /* 0xffffffff00427802 */ /* 0x000fe20000000f00 */
[----:B------:R-:W-:Y:S01]  /*8690*/  HFMA2 R240, -RZ, RZ, 0, 0 ;  /* 0x00000000fff07431 */ /* 0x000fe200000001ff */
[----:B------:R-:W-:Y:S01]  /*86a0*/  MOV R239, R132 ;  /* 0x0000008400ef7202 */ /* 0x000fe20000000f00 */
[----:B------:R-:W-:Y:S01]  /*86b0*/  IMAD.MOV.U32 R241, RZ, RZ, 0x1f ;  /* 0x0000001ffff17424 */ /* 0x000fe200078e00ff */
[----:B------:R-:W-:-:S07]  /*86c0*/  MOV R219, R65 ;  /* 0x0000004100db7202 */ /* 0x000fce0000000f00 */
[----:B------:R-:W-:Y:S05]  /*86d0*/  WARPSYNC.COLLECTIVE R66, `(.L_x_4586) ;  /* 0x0000000042087348 */ /* 0x000fea0003c00000 */
[----:B------:R0:W1:Y:S02]  /*86e0*/  SHFL.UP P6, R65, R221, R223, R226 ;  /* 0x040000dfdd417389 */ /* 0x00006400000c00e2 */
[----:B01----:R-:W-:Y:S05]  /*86f0*/  ENDCOLLECTIVE ;  /* 0x000000000000791b */ /* 0x003fea0003800000 */
.L_x_4586:
[----:B------:R-:W-:Y:S05]  /*8700*/  WARPSYNC.COLLECTIVE R66, `(.L_x_4587) ;  /* 0x0000000042087348 */ /* 0x000fea0003c00000 */
[----:B------:R0:W1:Y:S02]  /*8710*/  SHFL.IDX P2, R236, R239, R240, R241 ;  /* 0x000000f0efec7389 */ /* 0x00006400000400f1 */
[----:B01----:R-:W-:Y:S05]  /*8720*/  ENDCOLLECTIVE ;  /* 0x000000000000791b */ /* 0x003fea0003800000 */
.L_x_4587:
[----:B------:R-:W-:Y:S01]  /*8730*/  MOV R239, R133 ;  /* 0x0000008500ef7202 */ /* 0x000fe20000000f00 */
[----:B------:R-:W-:Y:S01]  /*8740*/  IMAD.MOV.U32 R220, RZ, RZ, R65 ;  /* 0x000000ffffdc7224 */ /* 0x000fe200078e0041 */
[----:B------:R-:W-:-:S07]  /*8750*/  MOV R64, R236 ;  /* 0x000000ec00407202 */ /* 0x000fce0000000f00 */
[----:B------:R-:W-:Y:S05]  /*8760*/  WARPSYNC.COLLECTIVE R66, `(.L_x_4588) ;  /* 0x0000000042087348 */ /* 0x000fea0003c00000 */
[----:B------:R0:W1:Y:S02]  /*8770*/  SHFL.IDX P2, R236, R239, R240, R241 ;  /* 0x000000f0efec7389 */ /* 0x00006400000400f1 */
[----:B01----:R-:W-:Y:S05]  /*8780*/  ENDCOLLECTIVE ;  /* 0x000000000000791b */ /* 0x003fea0003800000 */
.L_x_4588:
[----:B------:R-:W-:Y:S01]  /*8790*/  IMAD.MOV.U32 R65, RZ, RZ, R236 ;  /* 0x000000ffff417224 */ /* 0x000fe200078e00ec */
[----:B------:R-:W-:Y:S06]  /*87a0*/  BRA `(.L_x_4589) ;  /* 0xffffffbc007c7947 */ /* 0x000fec000383ffff */
.L_x_4525:
[----:B------:R-:W-:Y:S01]  /*87b0*/  MOV R243, R64 ;  /* 0x0000004000f37202 */ /* 0x000fe20000000f00 */
[----:B------:R-:W-:Y:S02]  /*87c0*/  HFMA2 R242, -RZ, RZ, 0, 5.9604644775390625e-08 ;  /* 0x00000001fff27431 */ /* 0x000fe400000001ff */
[----:B------:R-:W-:Y:S01]  /*87d0*/  IMAD.MOV.U32 R245, RZ, RZ, 0x1f ;  /* 0x0000001ffff57424 */ /* 0x000fe200078e00ff */
[----:B------:R-:W-:Y:S01]  /*87e0*/  MOV R66, 0xffffffff ;  /* 0xffffffff00427802 */ /* 0x000fe20000000f00 */
[----:B------:R-:W-:Y:S02]  /*87f0*/  IMAD.MOV.U32 R240, RZ, RZ, RZ ;  /* 0x000000fffff07224 */ /* 0x000fe400078e00ff */
[----:B------:R-:W-:-:S07]  /*8800*/  HFMA2 R241, -RZ, RZ, 0, 1.847743988037109375e-06 ;  /* 0x0000001ffff17431 */ /* 0x000fce00000001ff */
[----:B------:R-:W-:Y:S05]  /*8810*/  WARPSYNC.COLLECTIVE R66, `(.L_x_4590) ;  /* 0x0000000042087348 */ /* 0x000fea0003c00000 */
[----:B------:R0:W1:Y:S02]  /*8820*/  SHFL.DOWN P2, R237, R243, R242, R245 ;  /* 0x080000f2f3ed7389 */ /* 0x00006400000400f5 */
[----:B01----:R-:W-:Y:S05]  /*8830*/  ENDCOLLECTIVE ;  /* 0x000000000000791b */ /* 0x003fea0003800000 */
.L_x_4590:
[----:B------:R-:W-:Y:S01]  /*8840*/  IMAD.MOV.U32 R243, RZ, RZ, R65 ;  /* 0x000000fffff37224 */ /* 0x000fe200078e0041 */
[----:B------:R-:W-:-:S07]  /*8850*/  MOV R67, R237 ;  /* 0x000000ed00437202 */ /* 0x000fce0000000f00 */
[----:B------:R-:W-:Y:S05]  /*8860*/  WARPSYNC.COLLECTIVE R66, `(.L_x_4591) ;  /* 0x0000000042087348 */ /* 0x000fea0003c00000 */
[----:B------:R0:W1:Y:S02]  /*8870*/  SHFL.DOWN P2, R237, R243, R242, R245 ;  /* 0x080000f2f3ed7389 */ /* 0x00006400000400f5 */
[----:B01----:R-:W-:Y:S05]  /*8880*/  ENDCOLLECTIVE ;  /* 0x000000000000791b */ /* 0x003fea0003800000 */
.L_x_4591:
[----:B------:R-:W-:Y:S01]  /*8890*/  @P1 FMUL.FTZ R67, R67, R64 ;  /* 0x0000004043431220 */ /* 0x000fe20000410000 */
[----:B------:R-:W-:Y:S01]  /*88a0*/  HFMA2 R242, -RZ, RZ, 0, 1.1920928955078125e-07 ;  /* 0x00000002fff27431 */ /* 0x000fe200000001ff */
[----:B------:R-:W-:-:S05]  /*88b0*/  MOV R230, R237 ;  /* 0x000000ed00e67202 */ /* 0x000fca0000000f00 */
[----:B------:R-:W-:Y:S01]  /*88c0*/  @P1 FFMA.FTZ R230, R64, R230, R65 ;  /* 0x000000e640e61223 */ /* 0x000fe20000010041 */
[----:B------:R-:W-:-:S04]  /*88d0*/  @P1 IMAD.MOV.U32 R64, RZ, RZ, R67 ;  /* 0x000000ffff401224 */ /* 0x000fc800078e0043 */
[----:B------:R-:W-:Y:S02]  /*88e0*/  @P1 MOV R65, R230 ;  /* 0x000000e600411202 */ /* 0x000fe40000000f00 */
[----:B------:R-:W-:Y:S02]  /*88f0*/  MOV R243, R64 ;  /* 0x0000004000f37202 */ /* 0x000fe40000000f00 */
[----:B------:R-:W-:-:S13]  /*8900*/  ISETP.GT.U32.AND P1, PT, R164, 0x1d, PT ;  /* 0x0000001da400780c */ /* 0x000fda0003f24070 */
[----:B------:R-:W-:Y:S05]  /*8910*/  WARPSYNC.COLLECTIVE R66, `(.L_x_4592) ;  /* 0x0000000042087348 */ /* 0x000fea0003c00000 */
[----:B------:R0:W1:Y:S02]  /*8920*/  SHFL.DOWN P2, R237, R243, R242, R245 ;  /* 0x080000f2f3ed7389 */ /* 0x00006400000400f5 */
[----:B01----:R-:W-:Y:S05]  /*8930*/  ENDCOLLECTIVE ;  /* 0x000000000000791b */ /* 0x003fea0003800000 */
.L_x_4592:
[----:B------:R-:W-:Y:S01]  /*8940*/  MOV R243, R65 ;  /* 0x0000004100f37202 */ /* 0x000fe20000000f00 */
[----:B------:R-:W-:-:S07]  /*8950*/  IMAD.MOV.U32 R67, RZ, RZ, R237 ;  /* 0x000000ffff437224 */ /* 0x000fce00078e00ed */
[----:B------:R-:W-:Y:S05]  /*8960*/  WARPSYNC.COLLECTIVE R66, `(.L_x_4593) ;  /* 0x0000000042087348 */ /* 0x000fea0003c00000 */
[----:B------:R0:W1:Y:S02]  /*8970*/  SHFL.DOWN P2, R237, R243, R242, R245 ;  /* 0x080000f2f3ed7389 */ /* 0x00006400000400f5 */
[----:B01----:R-:W-:Y:S05]  /*8980*/  ENDCOLLECTIVE ;  /* 0x000000000000791b */ /* 0x003fea0003800000 */
.L_x_4593:
[----:B------:R-:W-:Y:S01]  /*8990*/  @!P1 FMUL.FTZ R67, R64, R67 ;  /* 0x0000004340439220 */ /* 0x000fe20000410000 */
[----:B------:R-:W-:Y:S01]  /*89a0*/  IMAD.MOV.U32 R242, RZ, RZ, 0x4 ;  /* 0x00000004fff27424 */ /* 0x000fe200078e00ff */
        /* <DEDUP_REMOVED lines=9> */
.L_x_4594:
[----:B------:R-:W-:Y:S02]  /*8a40*/  MOV R243, R65 ;  /* 0x0000004100f37202 */ /* 0x000fe40000000f00 */
[----:B------:R-:W-:-:S07]  /*8a50*/  MOV R67, R237 ;  /* 0x000000ed00437202 */ /* 0x000fce0000000f00 */
[----:B------:R-:W-:Y:S05]  /*8a60*/  WARPSYNC.COLLECTIVE R66, `(.L_x_4595) ;  /* 0x0000000042087348 */ /* 0x000fea0003c00000 */
[----:B------:R0:W1:Y:S02]  /*8a70*/  SHFL.DOWN P2, R237, R243, R242, R245 ;  /* 0x080000f2f3ed7389 */ /* 0x00006400000400f5 */
[----:B01----:R-:W-:Y:S05]  /*8a80*/  ENDCOLLECTIVE ;  /* 0x000000000000791b */ /* 0x003fea0003800000 */
.L_x_4595:
[----:B------:R-:W-:Y:S01]  /*8a90*/  @!P1 FMUL.FTZ R67, R64, R67 ;  /* 0x0000004340439220 */ /* 0x000fe20000410000 */
[----:B------:R-:W-:Y:S02]  /*8aa0*/  HFMA2 R242, -RZ, RZ, 0, 4.76837158203125e-07 ;  /* 0x00000008fff27431 */ /* 0x000fe400000001ff */
[----:B------:R-:W-:-:S04]  /*8ab0*/  IMAD.MOV.U32 R230, RZ, RZ, R237 ;  /* 0x000000ffffe67224 */ /* 0x000fc800078e00ed */
        /* <DEDUP_REMOVED lines=8> */
.L_x_4596:
[----:B------:R-:W-:Y:S01]  /*8b40*/  IMAD.MOV.U32 R243, RZ, RZ, R65 ;  /* 0x000000fffff37224 */ /* 0x000fe200078e0041 */
[----:B------:R-:W-:-:S07]  /*8b50*/  MOV R67, R237 ;  /* 0x000000ed00437202 */ /* 0x000fce0000000f00 */
[----:B------:R-:W-:Y:S05]  /*8b60*/  WARPSYNC.COLLECTIVE R66, `(.L_x_4597) ;  /* 0x0000000042087348 */ /* 0x000fea0003c00000 */
[----:B------:R0:W1:Y:S02]  /*8b70*/  SHFL.DOWN P2, R237, R243, R242, R245 ;  /* 0x080000f2f3ed7389 */ /* 0x00006400000400f5 */
[----:B01----:R-:W-:Y:S05]  /*8b80*/  ENDCOLLECTIVE ;  /* 0x000000000000791b */ /* 0x003fea0003800000 */
.L_x_4597:
        /* <DEDUP_REMOVED lines=11> */
.L_x_4598:
[----:B------:R-:W-:Y:S01]  /*8c40*/  MOV R243, R65 ;  /* 0x0000004100f37202 */ /* 0x000fe20000000f00 */
[----:B------:R-:W-:-:S07]  /*8c50*/  IMAD.MOV.U32 R67, RZ, RZ, R237 ;  /* 0x000000ffff437224 */ /* 0x000fce00078e00ed */
[----:B------:R-:W-:Y:S05]  /*8c60*/  WARPSYNC.COLLECTIVE R66, `(.L_x_4599) ;  /* 0x0000000042087348 */ /* 0x000fea0003c00000 */
[----:B------:R0:W1:Y:S02]  /*8c70*/  SHFL.DOWN P2, R237, R243, R242, R245 ;  /* 0x080000f2f3ed7389 */ /* 0x00006400000400f5 */
[----:B01----:R-:W-:Y:S05]  /*8c80*/  ENDCOLLECTIVE ;  /* 0x000000000000791b */ /* 0x003fea0003800000 */
.L_x_4599:
[----:B------:R-:W-:Y:S01]  /*8c90*/  @!P1 FMUL.FTZ R67, R64, R67 ;  /* 0x0000004340439220 */ /* 0x000fe20000410000 */
[----:B------:R-:W-:Y:S01]  /*8ca0*/  IMAD.MOV.U32 R242, RZ, RZ, 0x1 ;  /* 0x00000001fff27424 */ /* 0x000fe200078e00ff */
[----:B------:R-:W-:-:S05]  /*8cb0*/  MOV R230, R237 ;  /* 0x000000ed00e67202 */ /* 0x000fca0000000f00 */
[----:B------:R-:W-:Y:S01]  /*8cc0*/  @!P1 FFMA.FTZ R230, R64, R230, R65 ;  /* 0x000000e640e69223 */ /* 0x000fe20000010041 */
[----:B------:R-:W-:-:S03]  /*8cd0*/  @!P1 MOV R64, R67 ;  /* 0x0000004300409202 */ /* 0x000fc60000000f00 */
[----:B------:R-:W-:Y:S01]  /*8ce0*/  @!P1 IMAD.MOV.U32 R65, RZ, RZ, R230 ;  /* 0x000000ffff419224 */ /* 0x000fe200078e00e6 */
[-C--:B------:R-:W-:Y:S02]  /*8cf0*/  MOV R239, R64.reuse ;  /* 0x0000004000ef7202 */ /* 0x080fe40000000f00 */
[----:B------:R-:W-:Y:S02]  /*8d00*/  MOV R243, R64 ;  /* 0x0000004000f37202 */ /* 0x000fe40000000f00 */
[----:B------:R-:W-:-:S13]  /*8d10*/  ISETP.NE.AND P1, PT, R165, 0x1f, PT ;  /* 0x0000001fa500780c */ /* 0x000fda0003f25270 */
[----:B------:R-:W-:Y:S05]  /*8d20*/  WARPSYNC.COLLECTIVE R66, `(.L_x_4600) ;  /* 0x0000000042087348 */ /* 0x000fea0003c00000 */
[----:B------:R0:W1:Y:S02]  /*8d30*/  SHFL.IDX P2, R236, R239, R240, R241 ;  /* 0x000000f0efec7389 */ /* 0x00006400000400f1 */
[----:B01----:R-:W-:Y:S05]  /*8d40*/  ENDCOLLECTIVE ;  /* 0x000000000000791b */ /* 0x003fea0003800000 */
.L_x_4600:
[----:B------:R-:W-:Y:S01]  /*8d50*/  IMAD.MOV.U32 R239, RZ, RZ, R65 ;  /* 0x000000ffffef7224 */ /* 0x000fe200078e0041 */
[----:B------:R-:W-:-:S07]  /*8d60*/  MOV R67, R236 ;  /* 0x000000ec00437202 */ /* 0x000fce0000000f00 */
[----:B------:R-:W-:Y:S05]  /*8d70*/  WARPSYNC.COLLECTIVE R66, `(.L_x_4601) ;  /* 0x0000000042087348 */ /* 0x000fea0003c00000 */
[----:B------:R0:W1:Y:S02]  /*8d80*/  SHFL.IDX P2, R236, R239, R240, R241 ;  /* 0x000000f0efec7389 */ /* 0x00006400000400f1 */
[----:B01----:R-:W-:Y:S05]  /*8d90*/  ENDCOLLECTIVE ;  /* 0x000000000000791b */ /* 0x003fea0003800000 */
.L_x_4601:
[----:B------:R-:W-:Y:S05]  /*8da0*/  WARPSYNC.COLLECTIVE R66, `(.L_x_4602) ;  /* 0x0000000042087348 */ /* 0x000fea0003c00000 */
[----:B------:R0:W1:Y:S02]  /*8db0*/  SHFL.DOWN P2, R237, R243, R242, R245 ;  /* 0x080000f2f3ed7389 */ /* 0x00006400000400f5 */
[----:B01----:R-:W-:Y:S05]  /*8dc0*/  ENDCOLLECTIVE ;  /* 0x000000000000791b */ /* 0x003fea0003800000 */
.L_x_4602:
[----:B------:R-:W-:Y:S01]  /*8dd0*/  IMAD.MOV.U32 R239, RZ, RZ, R132 ;  /* 0x000000ffffef7224 */ /* 0x000fe200078e0084 */
[----:B------:R-:W-:Y:S02]  /*8de0*/  MOV R243, R65 ;  /* 0x0000004100f37202 */ /* 0x000fe40000000f00 */
[----:B------:R-:W-:Y:S02]  /*8df0*/  MOV R230, R236 ;  /* 0x000000ec00e67202 */ /* 0x000fe40000000f00 */
[----:B------:R-:W-:-:S03]  /*8e00*/  MOV R232, R237 ;  /* 0x000000ed00e87202 */ /* 0x000fc60000000f00 */
[----:B------:R-:W-:-:S07]  /*8e10*/  FFMA.FTZ R238, R133, R67, R230 ;  /* 0x0000004385ee7223 */ /* 0x000fce00000100e6 */
[----:B------:R-:W-:Y:S05]  /*8e20*/  WARPSYNC.COLLECTIVE R66, `(.L_x_4603) ;  /* 0x0000000042087348 */ /* 0x000fea0003c00000 */
[----:B------:R0:W1:Y:S02]  /*8e30*/  SHFL.DOWN P2, R237, R243, R242, R245 ;  /* 0x080000f2f3ed7389 */ /* 0x00006400000400f5 */
[----:B01----:R-:W-:Y:S05]  /*8e40*/  ENDCOLLECTIVE ;  /* 0x000000000000791b */ /* 0x003fea0003800000 */
.L_x_4603:
[----:B------:R-:W-:-:S07]  /*8e50*/  FMUL.FTZ R230, R132, R67 ;  /* 0x0000004384e67220 */ /* 0x000fce0000410000 */
[----:B------:R-:W-:Y:S05]  /*8e60*/  WARPSYNC.COLLECTIVE R66, `(.L_x_4604) ;  /* 0x0000000042087348 */ /* 0x000fea0003c00000 */
[----:B------:R0:W1:Y:S02]  /*8e70*/  SHFL.IDX P2, R236, R239, R240, R241 ;  /* 0x000000f0efec7389 */ /* 0x00006400000400f1 */
[----:B01----:R-:W-:Y:S05]  /*8e80*/  ENDCOLLECTIVE ;  /* 0x000000000000791b */ /* 0x003fea0003800000 */
.L_x_4604:
[----:B------:R-:W-:Y:S02]  /*8e90*/  MOV R239, R133 ;  /* 0x0000008500ef7202 */ /* 0x000fe40000000f00 */
[----:B------:R-:W-:-:S07]  /*8ea0*/  MOV R234, R236 ;  /* 0x000000ec00ea7202 */ /* 0x000fce0000000f00 */
[----:B------:R-:W-:Y:S05]  /*8eb0*/  WARPSYNC.COLLECTIVE R66, `(.L_x_4605) ;  /* 0x0000000042087348 */ /* 0x000fea0003c00000 */
[----:B------:R0:W1:Y:S02]  /*8ec0*/  SHFL.IDX P2, R236, R239, R240, R241 ;  /* 0x000000f0efec7389 */ /* 0x00006400000400f1 */
[----:B01----:R-:W-:Y:S05]  /*8ed0*/  ENDCOLLECTIVE ;  /* 0x000000000000791b */ /* 0x003fea0003800000 */
.L_x_4605:
[----:B------:R-:W-:Y:S05]  /*8ee0*/  BRA `(.L_x_4606) ;  /* 0xffffffbc00807947 */ /* 0x000fea000383ffff */
.L_x_4607:
        /* <DEDUP_REMOVED lines=9> */
.L_x_10452:


//--------------------- .text._Z25selective_scan_bwd_kernelI32Selective_Scan_bwd_kernel_traitsILi64ELi16ELb0ELb1ELb1ELb0ELb1EN3c104HalfEfEEv12SSMParamsBwd --------------------------
	.section	.text._Z25selective_scan_bwd_kernelI32Selective_Scan_bwd_kernel_traitsILi64ELi16ELb0ELb1ELb1ELb0ELb1EN3c104HalfEfEEv12SSMParamsBwd,"ax",@progbits
	.align	128
        .global         _Z25selective_scan_bwd_kernelI32Selective_Scan_bwd_kernel_traitsILi64ELi16ELb0ELb1ELb1ELb0ELb1EN3c104HalfEfEEv12SSMParamsBwd
        .type           _Z25selective_scan_bwd_kernelI32Selective_Scan_bwd_kernel_traitsILi64ELi16ELb0ELb1ELb1ELb0ELb1EN3c104HalfEfEEv12SSMParamsBwd,@function
        .size           _Z25selective_scan_bwd_kernelI32Selective_Scan_bwd_kernel_traitsILi64ELi16ELb0ELb1ELb1ELb0ELb1EN3c104HalfEfEEv12SSMParamsBwd,(.L_x_10453 - _Z25selective_scan_bwd_kernelI32Selective_Scan_bwd_kernel_traitsILi64ELi16ELb0ELb1ELb1ELb0ELb1EN3c104HalfEfEEv12SSMParamsBwd)
        .other          _Z25selective_scan_bwd_kernelI32Selective_Scan_bwd_kernel_traitsILi64ELi16ELb0ELb1ELb1ELb0ELb1EN3c104HalfEfEEv12SSMParamsBwd,@"STO_CUDA_ENTRY STV_DEFAULT"
_Z25selective_scan_bwd_kernelI32Selective_Scan_bwd_kernel_traitsILi64ELi16ELb0ELb1ELb1ELb0ELb1EN3c104HalfEfEEv12SSMParamsBwd:
.text._Z25selective_scan_bwd_kernelI32Selective_Scan_bwd_kernel_traitsILi64ELi16ELb0ELb1ELb1ELb0ELb1EN3c104HalfEfEEv12SSMParamsBwd:
[----:B------:R-:W-:Y:S01]  /*0000*/  LDC R1, c[0x0][0x37c] ;  /* 0x0000df00ff017b82 */ /* 0x000fe20000000800 */
[----:B------:R-:W0:Y:S07]  /*0010*/  LDCU.64 UR4, c[0x0][0x458] ;  /* 0x00008b00ff0477ac */ /* 0x000e2e0008000a00 */
[----:B------:R-:W1:Y:S01]  /*0020*/  S2UR UR34, SR_CTAID.Y ;  /* 0x00000000002279c3 */ /* 0x000e620000002600 */
[----:B------:R-:W2:Y:S01]  /*0030*/  LDCU.64 UR32, c[0x0][0x358] ;  /* 0x00006b00ff2077ac */ /* 0x000ea20008000a00 */
[----:B------:R-:W3:Y:S06]  /*0040*/  LDCU.64 UR6, c[0x0][0x470] ;  /* 0x00008e00ff0677ac */ /* 0x000eec0008000a00 */
[----:B------:R-:W4:Y:S01]  /*0050*/  LDC R8, c[0x0][0x398] ;  /* 0x0000e600ff087b82 */ /* 0x000f220000000800 */
[----:B------:R-:W-:Y:S01]  /*0060*/  HFMA2 R167, -RZ, RZ, 0, 0 ;  /* 0x00000000ffa77431 */ /* 0x000fe200000001ff */
[----:B------:R-:W4:Y:S01]  /*0070*/  LDCU.128 UR12, c[0x0][0x3f0] ;  /* 0x00007e00ff0c77ac */ /* 0x000f220008000c00 */
[----:B------:R-:W4:Y:S01]  /*0080*/  LDCU.128 UR20, c[0x0][0x400] ;  /* 0x00008000ff1477ac */ /* 0x000f220008000c00 */
[----:B0-----:R-:W-:-:S04]  /*0090*/  UISETP.NE.U32.AND UP0, UPT, UR4, URZ, UPT ;  /* 0x000000ff0400728c */ /* 0x001fc8000bf05070 */
[----:B------:R-:W0:Y:S01]  /*00a0*/  S2UR UR35, SR_CTAID.X ;  /* 0x00000000002379c3 */ /* 0x000e220000002500 */
[----:B------:R-:W0:Y:S01]  /*00b0*/  LDCU UR18, c[0x0][0x394] ;  /* 0x00007280ff1277ac */ /* 0x000e220008000800 */
[----:B------:R-:W-:Y:S02]  /*00c0*/  UISETP.NE.AND.EX UP0, UPT, UR5, URZ, UPT, UP0 ;  /* 0x000000ff0500728c */ /* 0x000fe4000bf05300 */
[----:B---3--:R-:W-:Y:S01]  /*00d0*/  UISETP.NE.U32.AND UP1, UPT, UR6, URZ, UPT ;  /* 0x000000ff0600728c */ /* 0x008fe2000bf25070 */
[----:B------:R-:W3:Y:S03]  /*00e0*/  LDCU.64 UR36, c[0x0][0x480] ;  /* 0x00009000ff2477ac */ /* 0x000ee60008000a00 */
[----:B------:R-:W-:Y:S01]  /*00f0*/  PLOP3.LUT P3, PT, PT, PT, UP0, 0x80, 0x8 ;  /* 0x000000000008781c */ /* 0x000fe20003f6f008 */
[----:B------:R-:W3:Y:S04]  /*0100*/  LDCU.64 UR26, c[0x0][0x4a0] ;  /* 0x00009400ff1a77ac */ /* 0x000ee80008000a00 */
[----:B-1----:R-:W-:Y:S01]  /*0110*/  @UP0 ULEA UR4, UP2, UR34, UR4, 0x2 ;  /* 0x0000000422040291 */ /* 0x002fe2000f8410ff */
[----:B------:R-:W1:Y:S03]  /*0120*/  LDCU.64 UR30, c[0x0][0x528] ;  /* 0x0000a500ff1e77ac */ /* 0x000e660008000a00 */
[----:B------:R-:W-:-:S02]  /*0130*/  @UP0 ULEA.HI.X UR5, UR34, UR5, URZ, 0x2, UP2 ;  /* 0x0000000522050291 */ /* 0x000fc400090f14ff */
[----:B------:R-:W-:Y:S01]  /*0140*/  MOV R2, UR4 ;  /* 0x0000000400027c02 */ /* 0x000fe20008000f00 */
[----:B------:R-:W-:Y:S01]  /*0150*/  UISETP.NE.AND.EX UP0, UPT, UR7, URZ, UPT, UP1 ;  /* 0x000000ff0700728c */ /* 0x000fe2000bf05310 */
[----:B------:R-:W1:Y:S02]  /*0160*/  LDCU.64 UR28, c[0x0][0x3d0] ;  /* 0x00007a00ff1c77ac */ /* 0x000e640008000a00 */
[----:B------:R-:W-:-:S05]  /*0170*/  MOV R3, UR5 ;  /* 0x0000000500037c02 */ /* 0x000fca0008000f00 */
[----:B--2---:R2:W3:Y:S01]  /*0180*/  @P3 LDG.E R6, desc[UR32][R2.64] ;  /* 0x0000002002063981 */ /* 0x0044e2000c1e1900 */
[----:B----4-:R-:W-:Y:S02]  /*0190*/  IABS R7, R8 ;  /* 0x0000000800077213 */ /* 0x010fe40000000000 */
[----:B------:R-:W-:Y:S02]  /*01a0*/  @UP0 ULEA UR4, UP1, UR34, UR6, 0x2 ;  /* 0x0000000622040291 */ /* 0x000fe4000f8210ff */
[----:B------:R-:W4:Y:S08]  /*01b0*/  I2F.RP R0, R7 ;  /* 0x0000000700007306 */ /* 0x000f300000209400 */
[----:B----4-:R-:W2:Y:S01]  /*01c0*/  MUFU.RCP R0, R0 ;  /* 0x0000000000007308 */ /* 0x010ea20000001000 */
[----:B------:R-:W-:Y:S01]  /*01d0*/  PLOP3.LUT P0, PT, PT, PT, UP0, 0x80, 0x8 ;  /* 0x000000000008781c */ /* 0x000fe20003f0f008 */
[----:B------:R-:W-:Y:S01]  /*01e0*/  @UP0 ULEA.HI.X UR5, UR34, UR7, URZ, 0x2, UP1 ;  /* 0x0000000722050291 */ /* 0x000fe200088f14ff */
[----:B------:R-:W-:Y:S01]  /*01f0*/  IMAD.U32 R4, RZ, RZ, UR4 ;  /* 0x00000004ff047e24 */ /* 0x000fe2000f8e00ff */
[----:B--2---:R-:W-:-:S04]  /*0200*/  IADD3 R2, PT, PT, R0, 0xffffffe, RZ ;  /* 0x0ffffffe00027810 */ /* 0x004fc80007ffe0ff */
[----:B------:R2:W4:Y:S01]  /*0210*/  F2I.FTZ.U32.TRUNC.NTZ R3, R2 ;  /* 0x0000000200037305 */ /* 0x000522000021f000 */
[----:B------:R-:W-:Y:S01]  /*0220*/  MOV R5, UR5 ;  /* 0x0000000500057c02 */ /* 0x000fe20008000f00 */
[----:B0-----:R-:W-:Y:S01]  /*0230*/  UIMAD.WIDE.U32 UR8, UR35, UR12, URZ ;  /* 0x0000000c230872a5 */ /* 0x001fe2000f8e00ff */
[----:B------:R-:W-:Y:S01]  /*0240*/  IABS R0, UR34 ;  /* 0x0000002200007c13 */ /* 0x000fe20008000000 */
[----:B------:R-:W-:Y:S02]  /*0250*/  UIMAD.WIDE.U32 UR10, UR35, UR20, URZ ;  /* 0x00000014230a72a5 */ /* 0x000fe4000f8e00ff */
[----:B------:R4:W5:Y:S01]  /*0260*/  @P0 LDG.E R167, desc[UR32][R4.64] ;  /* 0x0000002004a70981 */ /* 0x000962000c1e1900 */
[----:B------:R-:W0:Y:S01]  /*0270*/  LDCU.128 UR4, c[0x0][0x460] ;  /* 0x00008c00ff0477ac */ /* 0x000e220008000c00 */
[----:B--2---:R-:W-:Y:S01]  /*0280*/  IMAD.MOV.U32 R2, RZ, RZ, RZ ;  /* 0x000000ffff027224 */ /* 0x004fe200078e00ff */
[----:B----4-:R-:W-:-:S05]  /*0290*/  IADD3 R4, PT, PT, RZ, -R3, RZ ;  /* 0x80000003ff047210 */ /* 0x010fca0007ffe0ff */
[----:B------:R-:W-:-:S04]  /*02a0*/  IMAD R5, R4, R7, RZ ;  /* 0x0000000704057224 */ /* 0x000fc800078e02ff */
[----:B------:R-:W-:-:S06]  /*02b0*/  IMAD.HI.U32 R2, R3, R5, R2 ;  /* 0x0000000503027227 */ /* 0x000fcc00078e0002 */
[----:B------:R-:W-:-:S05]  /*02c0*/  IMAD.HI.U32 R2, R2, R0, RZ ;  /* 0x0000000002027227 */ /* 0x000fca00078e00ff */
[----:B------:R-:W-:-:S05]  /*02d0*/  IADD3 R3, PT, PT, -R2, RZ, RZ ;  /* 0x000000ff02037210 */ /* 0x000fca0007ffe1ff */
[----:B------:R-:W-:-:S05]  /*02e0*/  IMAD R0, R7, R3, R0 ;  /* 0x0000000307007224 */ /* 0x000fca00078e0200 */
[----:B------:R-:W-:Y:S01]  /*02f0*/  ISETP.GT.U32.AND P1, PT, R7, R0, PT ;  /* 0x000000000700720c */ /* 0x000fe20003f24070 */
[----:B------:R-:W-:Y:S02]  /*0300*/  UIMAD UR9, UR35, UR13, UR9 ;  /* 0x0000000d230972a4 */ /* 0x000fe4000f8e0209 */
[----:B------:R-:W-:Y:S02]  /*0310*/  UIMAD UR11, UR35, UR21, UR11 ;  /* 0x00000015230b72a4 */ /* 0x000fe4000f8e020b */
[----:B------:R-:W-:-:S08]  /*0320*/  UIMAD.WIDE.U32 UR8, UR34, UR14, UR8 ;  /* 0x0000000e220872a5 */ /* 0x000fd0000f8e0008 */
[-C--:B------:R-:W-:Y:S01]  /*0330*/  @!P1 IADD3 R0, PT, PT, R0, -R7.reuse, RZ ;  /* 0x8000000700009210 */ /* 0x080fe20007ffe0ff */
[----:B------:R-:W2:Y:S03]  /*0340*/  LDCU.64 UR12, c[0x0][0x498] ;  /* 0x00009300ff0c77ac */ /* 0x000ea60008000a00 */
[----:B------:R-:W-:Y:S01]  /*0350*/  ISETP.GE.U32.AND P0, PT, R0, R7, PT ;  /* 0x000000070000720c */ /* 0x000fe20003f06070 */
[----:B------:R-:W4:Y:S01]  /*0360*/  LDCU.64 UR20, c[0x0][0x3c8] ;  /* 0x00007900ff1477ac */ /* 0x000f220008000a00 */
[----:B------:R-:W-:Y:S02]  /*0370*/  LOP3.LUT R0, R8, UR34, RZ, 0x3c, !PT ;  /* 0x0000002208007c12 */ /* 0x000fe4000f8e3cff */
[----:B------:R-:W-:Y:S01]  /*0380*/  @!P1 IADD3 R2, PT, PT, R2, 0x1, RZ ;  /* 0x0000000102029810 */ /* 0x000fe20007ffe0ff */
[----:B------:R-:W-:Y:S01]  /*0390*/  UIMAD.WIDE.U32 UR10, UR34, UR22, UR10 ;  /* 0x00000016220a72a5 */ /* 0x000fe2000f8e000a */
[----:B------:R-:W-:Y:S01]  /*03a0*/  ISETP.GE.AND P2, PT, R0, RZ, PT ;  /* 0x000000ff0000720c */ /* 0x000fe20003f46270 */
[----:B------:R-:W-:Y:S01]  /*03b0*/  UIMAD UR22, UR34, UR15, UR9 ;  /* 0x0000000f221672a4 */ /* 0x000fe2000f8e0209 */
[----:B------:R-:W-:Y:S01]  /*03c0*/  ISETP.NE.AND P1, PT, R8, RZ, PT ;  /* 0x000000ff0800720c */ /* 0x000fe20003f25270 */
[----:B------:R-:W1:Y:S01]  /*03d0*/  LDCU.64 UR14, c[0x0][0x3b0] ;  /* 0x00007600ff0e77ac */ /* 0x000e620008000a00 */
[----:B------:R-:W-:-:S03]  /*03e0*/  ULEA UR9, UR18, 0xfffffc00, 0xa ;  /* 0xfffffc0012097891 */ /* 0x000fc6000f8e50ff */
[----:B------:R-:W-:Y:S01]  /*03f0*/  @P0 VIADD R2, R2, 0x1 ;  /* 0x0000000102020836 */ /* 0x000fe20000000000 */
[----:B------:R-:W-:Y:S02]  /*0400*/  UIMAD UR25, UR34, UR23, UR11 ;  /* 0x00000017221972a4 */ /* 0x000fe4000f8e020b */
[----:B------:R-:W-:Y:S02]  /*0410*/  UIADD3 UR11, UP2, UPT, UR9, UR10, URZ ;  /* 0x0000000a090b7290 */ /* 0x000fe4000ff5e0ff */
[----:B------:R-:W-:Y:S02]  /*0420*/  UIADD3 UR8, UP0, UPT, UR9, UR8, URZ ;  /* 0x0000000809087290 */ /* 0x000fe4000ff1e0ff */
[----:B------:R-:W-:Y:S01]  /*0430*/  USHF.R.S32.HI UR10, URZ, 0x1f, UR9 ;  /* 0x0000001fff0a7899 */ /* 0x000fe20008011409 */
[----:B------:R-:W-:Y:S01]  /*0440*/  @!P2 IADD3 R2, PT, PT, -R2, RZ, RZ ;  /* 0x000000ff0202a210 */ /* 0x000fe20007ffe1ff */
[----:B0-----:R-:W-:Y:S01]  /*0450*/  ULEA UR24, UP3, UR11, UR6, 0x1 ;  /* 0x000000060b187291 */ /* 0x001fe2000f8608ff */
[----:B------:R-:W-:Y:S01]  /*0460*/  @!P1 LOP3.LUT R8, RZ, R8, RZ, 0x33, !PT ;  /* 0x00000008ff089212 */ /* 0x000fe200078e33ff */
[----:B------:R-:W-:-:S02]  /*0470*/  UIADD3.X UR22, UPT, UPT, UR10, UR22, URZ, UP0, !UPT ;  /* 0x000000160a167290 */ /* 0x000fc400087fe4ff */
[----:B------:R-:W-:Y:S01]  /*0480*/  UIADD3.X UR25, UPT, UPT, UR10, UR25, URZ, UP2, !UPT ;  /* 0x000000190a197290 */ /* 0x000fe200097fe4ff */
[----:B------:R-:W-:Y:S01]  /*0490*/  R2UR UR38, R2 ;  /* 0x00000000022672ca */ /* 0x000fe200000e0000 */
[----:B---3--:R-:W-:Y:S01]  /*04a0*/  UISETP.NE.U32.AND UP0, UPT, UR36, URZ, UPT ;  /* 0x000000ff2400728c */ /* 0x008fe2000bf05070 */
[----:B------:R-:W-:Y:S01]  /*04b0*/  @!P1 R2UR UR38, R8 ;  /* 0x00000000082692ca */ /* 0x000fe200000e0000 */
[----:B------:R-:W-:Y:S02]  /*04c0*/  ULEA.HI.X UR25, UR11, UR7, UR25, 0x1, UP3 ;  /* 0x000000070b197291 */ /* 0x000fe400098f0c19 */
[----:B--2---:R-:W-:Y:S02]  /*04d0*/  UIMAD.WIDE.U32 UR6, UR35, UR12, URZ ;  /* 0x0000000c230672a5 */ /* 0x004fe4000f8e00ff */
[----:B------:R-:W-:Y:S02]  /*04e0*/  UISETP.NE.AND.EX UP0, UPT, UR37, URZ, UPT, UP0 ;  /* 0x000000ff2500728c */ /* 0x000fe4000bf05300 */
[----:B-1----:R-:W-:-:S02]  /*04f0*/  UIMAD.WIDE.U32 UR16, UR35, UR14, URZ ;  /* 0x0000000e231072a5 */ /* 0x002fc4000f8e00ff */
[----:B------:R-:W-:Y:S02]  /*0500*/  UIMAD UR7, UR35, UR13, UR7 ;  /* 0x0000000d230772a4 */ /* 0x000fe4000f8e0207 */
[----:B------:R-:W-:Y:S02]  /*0510*/  UIMAD UR17, UR35, UR15, UR17 ;  /* 0x0000000f231172a4 */ /* 0x000fe4000f8e0211 */
[----:B------:R-:W-:Y:S01]  /*0520*/  ULEA UR23, UP1, UR8, UR4, 0x1 ;  /* 0x0000000408177291 */ /* 0x000fe2000f8208ff */
[----:B------:R-:W0:Y:S01]  /*0530*/  LDCU.64 UR14, c[0x0][0x3e8] ;  /* 0x00007d00ff0e77ac */ /* 0x000e220008000a00 */
[----:B------:R-:W-:Y:S02]  /*0540*/  UIMAD.WIDE.U32 UR6, UR34, UR26, UR6 ;  /* 0x0000001a220672a5 */ /* 0x000fe4000f8e0006 */
[----:B------:R-:W-:Y:S02]  /*0550*/  ULEA.HI.X UR22, UR8, UR5, UR22, 0x1, UP1 ;  /* 0x0000000508167291 */ /* 0x000fe400088f0c16 */
[----:B------:R-:W-:Y:S01]  /*0560*/  USHF.R.S32.HI UR8, URZ, 0x1f, UR38 ;  /* 0x0000001fff087899 */ /* 0x000fe20008011426 */
[----:B------:R-:W1:Y:S01]  /*0570*/  @UP0 LDCU UR19, c[0x0][0x384] ;  /* 0x00007080ff1307ac */ /* 0x000e620008000800 */
[----:B------:R-:W-:-:S02]  /*0580*/  UIMAD UR27, UR34, UR27, UR7 ;  /* 0x0000001b221b72a4 */ /* 0x000fc4000f8e0207 */
[----:B------:R-:W-:Y:S02]  /*0590*/  UIADD3 UR6, UP1, UPT, UR9, UR6, URZ ;  /* 0x0000000609067290 */ /* 0x000fe4000ff3e0ff */
[----:B----4-:R-:W-:Y:S02]  /*05a0*/  UIMAD UR7, UR8, UR20, URZ ;  /* 0x00000014080772a4 */ /* 0x010fe4000f8e02ff */
[----:B------:R-:W-:Y:S02]  /*05b0*/  UIADD3.X UR27, UPT, UPT, UR10, UR27, URZ, UP1, !UPT ;  /* 0x0000001b0a1b7290 */ /* 0x000fe40008ffe4ff */
[----:B------:R-:W-:Y:S02]  /*05c0*/  ULEA UR26, UP1, UR6, UR30, 0x1 ;  /* 0x0000001e061a7291 */ /* 0x000fe4000f8208ff */
[----:B------:R-:W-:Y:S02]  /*05d0*/  UIMAD.WIDE.U32 UR16, UR38, UR20, UR16 ;  /* 0x00000014261072a5 */ /* 0x000fe4000f8e0010 */
[----:B------:R-:W-:Y:S01]  /*05e0*/  UIMAD UR11, UR38, UR21, UR7 ;  /* 0x00000015260b72a4 */ /* 0x000fe2000f8e0207 */
[----:B------:R-:W2:Y:S01]  /*05f0*/  @UP0 LDCU UR36, c[0x0][0x38c] ;  /* 0x00007180ff2407ac */ /* 0x000ea20008000800 */
[----:B------:R-:W3:Y:S01]  /*0600*/  LDCU.64 UR12, c[0x0][0x448] ;  /* 0x00008900ff0c77ac */ /* 0x000ee20008000a00 */
[----:B------:R-:W-:-:S02]  /*0610*/  UIMAD.WIDE.U32 UR4, UR35, UR28, URZ ;  /* 0x0000001c230472a5 */ /* 0x000fc4000f8e00ff */
[----:B------:R-:W-:Y:S02]  /*0620*/  ULEA.HI.X UR27, UR6, UR31, UR27, 0x1, UP1 ;  /* 0x0000001f061b7291 */ /* 0x000fe400088f0c1b */
[----:B------:R-:W-:Y:S01]  /*0630*/  UIADD3 UR28, UP1, UPT, UR9, UR16, URZ ;  /* 0x00000010091c7290 */ /* 0x000fe2000ff3e0ff */
[----:B------:R-:W4:Y:S01]  /*0640*/  @UP0 LDCU.64 UR20, c[0x0][0x480] ;  /* 0x00009000ff1407ac */ /* 0x000f220008000a00 */
[----:B------:R-:W-:Y:S02]  /*0650*/  UIADD3 UR16, UPT, UPT, UR17, UR11, URZ ;  /* 0x0000000b11107290 */ /* 0x000fe4000fffe0ff */
[----:B0-----:R-:W-:Y:S02]  /*0660*/  UIMAD UR11, UR8, UR14, URZ ;  /* 0x0000000e080b72a4 */ /* 0x001fe4000f8e02ff */
[----:B------:R-:W-:Y:S02]  /*0670*/  UIMAD UR5, UR35, UR29, UR5 ;  /* 0x0000001d230572a4 */ /* 0x000fe4000f8e0205 */
[----:B------:R-:W-:-:S02]  /*0680*/  UIMAD UR15, UR38, UR15, UR11 ;  /* 0x0000000f260f72a4 */ /* 0x000fc4000f8e020b */
[----:B-1----:R-:W-:Y:S02]  /*0690*/  @UP0 UIMAD UR11, UR35, UR19, UR34 ;  /* 0x00000013230b02a4 */ /* 0x002fe4000f8e0222 */
[----:B------:R-:W-:Y:S02]  /*06a0*/  UIMAD.WIDE.U32 UR4, UR38, UR14, UR4 ;  /* 0x0000000e260472a5 */ /* 0x000fe4000f8e0004 */
[----:B------:R-:W-:Y:S01]  /*06b0*/  @UP0 UIMAD UR11, UR11, UR18, URZ ;  /* 0x000000120b0b02a4 */ /* 0x000fe2000f8e02ff */
[----:B------:R-:W0:Y:S01]  /*06c0*/  LDCU.64 UR6, c[0x0][0x450] ;  /* 0x00008a00ff0677ac */ /* 0x000e220008000a00 */
[----:B------:R-:W-:Y:S02]  /*06d0*/  UIADD3.X UR8, UPT, UPT, UR10, UR16, URZ, UP1, !UPT ;  /* 0x000000100a087290 */ /* 0x000fe40008ffe4ff */
[----:B--2---:R-:W-:Y:S02]  /*06e0*/  @UP0 UIMAD UR11, UR11, UR36, URZ ;  /* 0x000000240b0b02a4 */ /* 0x004fe4000f8e02ff */
[----:B---3--:R-:W-:-:S02]  /*06f0*/  ULEA UR31, UP2, UR28, UR12, 0x1 ;  /* 0x0000000c1c1f7291 */ /* 0x008fc4000f8408ff */
[----:B------:R-:W-:Y:S02]  /*0700*/  UIADD3 UR9, UP1, UPT, UR9, UR4, URZ ;  /* 0x0000000409097290 */ /* 0x000fe4000ff3e0ff */
[----:B------:R-:W-:Y:S01]  /*0710*/  UIADD3 UR15, UPT, UPT, UR5, UR15, URZ ;  /* 0x0000000f050f7290 */ /* 0x000fe2000fffe0ff */
[----:B------:R-:W-:Y:S02]  /*0720*/  UMOV UR4, URZ ;  /* 0x000000ff00047c82 */ /* 0x000fe40008000000 */
[----:B------:R-:W-:Y:S01]  /*0730*/  UMOV UR5, URZ ;  /* 0x000000ff00057c82 */ /* 0x000fe20008000000 */
[----:B----4-:R-:W-:Y:S02]  /*0740*/  @UP0 UIMAD.WIDE UR4, UR11, 0x8, UR20 ;  /* 0x000000080b0408a5 */ /* 0x010fe4000f8e0214 */
[----:B------:R-:W-:Y:S02]  /*0750*/  ULEA.HI.X UR28, UR28, UR13, UR8, 0x1, UP2 ;  /* 0x0000000d1c1c7291 */ /* 0x000fe400090f0c08 */
[----:B------:R-:W-:Y:S01]  /*0760*/  UISETP.GE.AND UP0, UPT, UR18, 0x1, UPT ;  /* 0x000000011200788c */ /* 0x000fe2000bf06270 */
[----:B------:R-:W-:Y:S01]  /*0770*/  UMOV UR8, URZ ;  /* 0x000000ff00087c82 */ /* 0x000fe20008000000 */
[----:B------:R-:W-:Y:S01]  /*0780*/  HFMA2 R172, -RZ, RZ, 0, 0 ;  /* 0x00000000ffac7431 */ /* 0x000fe200000001ff */
[----:B0-----:R-:W-:Y:S01]  /*0790*/  ULEA UR29, UP2, UR9, UR6, 0x1 ;  /* 0x00000006091d7291 */ /* 0x001fe2000f8408ff */
[----:B------:R-:W-:Y:S01]  /*07a0*/  MOV R170, RZ ;  /* 0x000000ff00aa7202 */ /* 0x000fe20000000f00 */
[----:B------:R-:W-:-:S04]  /*07b0*/  UIADD3.X UR30, UPT, UPT, UR10, UR15, URZ, UP1, !UPT ;  /* 0x0000000f0a1e7290 */ /* 0x000fc80008ffe4ff */
[----:B------:R-:W-:Y:S01]  /*07c0*/  ULEA.HI.X UR30, UR9, UR7, UR30, 0x1, UP2 ;  /* 0x00000007091e7291 */ /* 0x000fe200090f0c1e */
[----:B------:R-:W-:Y:S01]  /*07d0*/  @P3 R2UR UR8, R6 ;  /* 0x00000000060832ca */ /* 0x000fe200000e0000 */
[----:B------:R-:W-:-:S14]  /*07e0*/  BRA.U !UP0, `(.L_x_4608) ;  /* 0x0000009508d87547 */ /* 0x000fdc000b800000 */
[----:B------:R-:W0:Y:S01]  /*07f0*/  S2R R168, SR_TID.X ;  /* 0x0000000000a87919 */ /* 0x000e220000002100 */
[----:B------:R-:W1:Y:S01]  /*0800*/  S2UR UR7, SR_CgaCtaId ;  /* 0x00000000000779c3 */ /* 0x000e620000008800 */
[----:B------:R-:W2:Y:S01]  /*0810*/  LDCU.64 UR20, c[0x0][0x3a0] ;  /* 0x00007400ff1477ac */ /* 0x000ea20008000a00 */
[----:B------:R-:W-:Y:S02]  /*0820*/  MOV R170, RZ ;  /* 0x000000ff00aa7202 */ /* 0x000fe40000000f00 */
[----:B------:R-:W-:Y:S01]  /*0830*/  MOV R172, RZ ;  /* 0x000000ff00ac7202 */ /* 0x000fe20000000f00 */
[----:B------:R-:W-:Y:S01]  /*0840*/  UMOV UR6, 0x400 ;  /* 0x0000040000067882 */ /* 0x000fe20000000000 */
[----:B--2---:R-:W-:Y:S01]  /*0850*/  UIMAD.WIDE.U32 UR10, UR34, UR20, URZ ;  /* 0x00000014220a72a5 */ /* 0x004fe2000f8e00ff */
[----:B------:R-:W2:Y:S01]  /*0860*/  LDCU UR20, c[0x0][0x394] ;  /* 0x00007280ff1477ac */ /* 0x000ea20008000800 */
[----:B-1----:R-:W-:Y:S02]  /*0870*/  ULEA UR6, UR7, UR6, 0x18 ;  /* 0x0000000607067291 */ /* 0x002fe4000f8ec0ff */
[----:B------:R-:W-:Y:S01]  /*0880*/  UIMAD UR21, UR34, UR21, UR11 ;  /* 0x00000015221572a4 */ /* 0x000fe2000f8e020b */
[C---:B0-----:R-:W-:Y:S01]  /*0890*/  IMAD.SHL.U32 R0, R168.reuse, 0x10, RZ ;  /* 0x00000010a8007824 */ /* 0x041fe200078e00ff */
[----:B------:R-:W-:-:S02]  /*08a0*/  LEA.HI R164, R168, R168, RZ, 0x1b ;  /* 0x000000a8a8a47211 */ /* 0x000fc400078fd8ff */
[----:B------:R-:W-:Y:S02]  /*08b0*/  LOP3.LUT R165, R168, 0x1f, RZ, 0xc0, !PT ;  /* 0x0000001fa8a57812 */ /* 0x000fe400078ec0ff */
[----:B------:R-:W-:Y:S02]  /*08c0*/  LOP3.LUT R3, R0, 0x3e00, RZ, 0xc0, !PT ;  /* 0x00003e0000037812 */ /* 0x000fe400078ec0ff */
[----:B------:R-:W-:Y:S02]  /*08d0*/  LEA R164, R164, UR6, 0x2 ;  /* 0x00000006a4a47c11 */ /* 0x000fe4000f8e10ff */
[----:B------:R-:W-:Y:S02]  /*08e0*/  LOP3.LUT R166, R3, 0x1f, R168, 0xf8, !PT ;  /* 0x0000001f03a67812 */ /* 0x000fe400078ef8a8 */
[----:B------:R-:W-:Y:S02]  /*08f0*/  LEA R163, R168, UR6, 0x3 ;  /* 0x00000006a8a37c11 */ /* 0x000fe4000f8e18ff */
        /* <DEDUP_REMOVED lines=14> */
[----:B--2---:R-:W-:-:S07]  /*09e0*/  LOP3.LUT R148, R166, 0x1e0, RZ, 0xfc, !PT ;  /* 0x000001e0a6947812 */ /* 0x004fce00078efcff */
.L_x_4656:
        /* <DEDUP_REMOVED lines=29> */
[----:B------:R-:W-:Y:S01]  /*0bc0*/  IADD3 R0, P1, PT, R166, UR16, RZ ;  /* 0x00000010a6007c10 */ /* 0x000fe2000ff3e0ff */
[----:B------:R-:W-:-:S02]  /*0bd0*/  UIMAD UR19, UR34, UR19, UR17 ;  /* 0x00000013221372a4 */ /* 0x000fc4000f8e0211 */
[----:B------:R-:W-:Y:S01]  /*0be0*/  UIMAD UR15, UR34, UR15, UR13 ;  /* 0x0000000f220f72a4 */ /* 0x000fe2000f8e020d */
[----:B------:R-:W-:Y:S01]  /*0bf0*/  IADD3 R3, P0, PT, R166, UR12, RZ ;  /* 0x0000000ca6037c10 */ /* 0x000fe2000ff1e0ff */
[----:B------:R-:W0:Y:S02]  /*0c00*/  LDCU UR16, c[0x0][0x388] ;  /* 0x00007100ff1077ac */ /* 0x000e240008000800 */
[----:B------:R-:W-:Y:S01]  /*0c10*/  IMAD.X R5, RZ, RZ, UR19, P1 ;  /* 0x00000013ff057e24 */ /* 0x000fe200088e06ff */
[C---:B---3--:R-:W-:Y:S01]  /*0c20*/  LEA R4, P1, R0.reuse, UR44, 0x1 ;  /* 0x0000002c00047c11 */ /* 0x048fe2000f8208ff */
[----:B------:R-:W-:Y:S01]  /*0c30*/  BAR.SYNC.DEFER_BLOCKING 0x0 ;  /* 0x0000000000007b1d */ /* 0x000fe20000010000 */
[----:B------:R-:W-:Y:S02]  /*0c40*/  IADD3.X R6, PT, PT, RZ, UR15, RZ, P0, !PT ;  /* 0x0000000fff067c10 */ /* 0x000fe400087fe4ff */
[C---:B--2---:R-:W-:Y:S02]  /*0c50*/  LEA R2, P0, R3.reuse, UR42, 0x1 ;  /* 0x0000002a03027c11 */ /* 0x044fe4000f8008ff */
[----:B------:R-:W-:Y:S01]  /*0c60*/  LEA.HI.X R5, R0, UR45, R5, 0x1, P1 ;  /* 0x0000002d00057c11 */ /* 0x000fe200088f0c05 */
[----:B------:R-:W1:Y:S01]  /*0c70*/  S2R R147, SR_LANEID ;  /* 0x0000000000937919 */ /* 0x000e620000000000 */
[----:B------:R-:W-:Y:S01]  /*0c80*/  LEA.HI.X R3, R3, UR43, R6, 0x1, P0 ;  /* 0x0000002b03037c11 */ /* 0x000fe200080f0c06 */
[----:B------:R-:W2:Y:S01]  /*0c90*/  S2UR UR9, SR_CgaCtaId ;  /* 0x00000000000979c3 */ /* 0x000ea20000008800 */
[----:B------:R-:W-:-:S02]  /*0ca0*/  SHF.L.U32 R6, R166, 0x1, RZ ;  /* 0x00000001a6067819 */ /* 0x000fc400000006ff */
[----:B------:R-:W-:Y:S01]  /*0cb0*/  SHF.L.U32 R28, R168, 0x4, RZ ;  /* 0x00000004a81c7819 */ /* 0x000fe200000006ff */
[----:B0-----:R-:W-:Y:S01]  /*0cc0*/  UIADD3 UR16, UPT, UPT, -UR6, UR16, URZ ;  /* 0x0000001006107290 */ /* 0x001fe2000fffe1ff */
[C---:B------:R-:W-:Y:S01]  /*0cd0*/  IADD3 R10, P1, PT, R6.reuse, UR23, RZ ;  /* 0x00000017060a7c10 */ /* 0x040fe2000ff3e0ff */
[----:B------:R-:W-:Y:S01]  /*0ce0*/  UMOV UR17, 0x400 ;  /* 0x0000040000117882 */ /* 0x000fe20000000000 */
[C---:B------:R-:W-:Y:S01]  /*0cf0*/  IADD3 R8, P2, PT, R6.reuse, UR24, RZ ;  /* 0x0000001806087c10 */ /* 0x040fe2000ff5e0ff */
[----:B------:R-:W0:Y:S01]  /*0d00*/  LDCU.64 UR14, c[0x0][0x508] ;  /* 0x0000a100ff0e77ac */ /* 0x000e220008000a00 */
[----:B------:R-:W-:Y:S02]  /*0d10*/  IADD3 R6, P0, PT, R6, UR26, RZ ;  /* 0x0000001a06067c10 */ /* 0x000fe4000ff1e0ff */
[----:B------:R-:W-:Y:S01]  /*0d20*/  IADD3.X R11, PT, PT, RZ, UR22, RZ, P1, !PT ;  /* 0x00000016ff0b7c10 */ /* 0x000fe20008ffe4ff */
[----:B------:R-:W3:Y:S01]  /*0d30*/  LDCU.64 UR18, c[0x0][0x510] ;  /* 0x0000a200ff1277ac */ /* 0x000ee20008000a00 */
[----:B------:R-:W-:Y:S01]  /*0d40*/  IADD3.X R9, PT, PT, RZ, UR25, RZ, P2, !PT ;  /* 0x00000019ff097c10 */ /* 0x000fe200097fe4ff */
[----:B------:R-:W-:Y:S01]  /*0d50*/  IMAD.X R7, RZ, RZ, UR27, P0 ;  /* 0x0000001bff077e24 */ /* 0x000fe200080e06ff */
[----:B------:R-:W-:Y:S01]  /*0d60*/  ISETP.GE.AND P0, PT, R166, UR16, PT ;  /* 0x00000010a6007c0c */ /* 0x000fe2000bf06270 */
[----:B----4-:R-:W4:Y:S01]  /*0d70*/  LDCU.64 UR36, c[0x0][0x490] ;  /* 0x00009200ff2477ac */ /* 0x010f220008000a00 */
[----:B------:R-:W-:-:S02]  /*0d80*/  ISETP.GE.AND P2, PT, R162, UR16, PT ;  /* 0x00000010a2007c0c */ /* 0x000fc4000bf46270 */
        /* <DEDUP_REMOVED lines=41> */
[----:B------:R-:W-:Y:S01]  /*1020*/  LEA R145, R11, UR17, 0x1 ;  /* 0x000000110b917c11 */ /* 0x000fe2000f8e08ff */
[C---:B------:R-:W-:Y:S01]  /*1030*/  VIADD R11, R28.reuse, 0xc0 ;  /* 0x000000c01c0b7836 */ /* 0x040fe20000000000 */
[-C--:B------:R-:W-:Y:S02]  /*1040*/  LEA.HI.SX32 R29, R29, R28.reuse, 0x1b ;  /* 0x0000001c1d1d7211 */ /* 0x080fe400078fdaff */
[-C--:B------:R-:W-:Y:S02]  /*1050*/  LEA.HI.SX32 R31, R31, R28.reuse, 0x1b ;  /* 0x0000001c1f1f7211 */ /* 0x080fe400078fdaff */
[----:B------:R-:W-:Y:S02]  /*1060*/  LEA.HI.SX32 R33, R33, R28, 0x1b ;  /* 0x0000001c21217211 */ /* 0x000fe400078fdaff */
[----:B------:R-:W-:Y:S02]  /*1070*/  IADD3 R35, PT, PT, R28, 0xa0, RZ ;  /* 0x000000a01c237810 */ /* 0x000fe40007ffe0ff */
[----:B------:R-:W-:-:S02]  /*1080*/  LEA R144, R29, UR17, 0x1 ;  /* 0x000000111d907c11 */ /* 0x000fc4000f8e08ff */
[----:B------:R-:W-:Y:S02]  /*1090*/  LEA R143, R31, UR17, 0x1 ;  /* 0x000000111f8f7c11 */ /* 0x000fe4000f8e08ff */
[-C--:B------:R-:W-:Y:S02]  /*10a0*/  LEA.HI.SX32 R11, R11, R28.reuse, 0x1b ;  /* 0x0000001c0b0b7211 */ /* 0x080fe400078fdaff */
[----:B------:R-:W-:Y:S01]  /*10b0*/  LEA R142, R33, UR17, 0x1 ;  /* 0x00000011218e7c11 */ /* 0x000fe2000f8e08ff */
[C---:B------:R-:W-:Y:S01]  /*10c0*/  VIADD R33, R28.reuse, 0x140 ;  /* 0x000001401c217836 */ /* 0x040fe20000000000 */
[C---:B------:R-:W-:Y:S02]  /*10d0*/  IADD3 R29, PT, PT, R28.reuse, 0x100, RZ ;  /* 0x000001001c1d7810 */ /* 0x040fe40007ffe0ff */
[----:B------:R-:W-:Y:S02]  /*10e0*/  LEA.HI.SX32 R35, R35, R28, 0x1b ;  /* 0x0000001c23237211 */ /* 0x000fe400078fdaff */
[----:B------:R-:W-:-:S02]  /*10f0*/  IADD3 R31, PT, PT, R28, 0x120, RZ ;  /* 0x000001201c1f7810 */ /* 0x000fc40007ffe0ff */
[----:B------:R-:W-:Y:S02]  /*1100*/  LEA R140, R11, UR17, 0x1 ;  /* 0x000000110b8c7c11 */ /* 0x000fe4000f8e08ff */
[----:B------:R-:W-:Y:S02]  /*1110*/  IADD3 R11, PT, PT, R28, 0x160, RZ ;  /* 0x000001601c0b7810 */ /* 0x000fe40007ffe0ff */
[-C--:B------:R-:W-:Y:S02]  /*1120*/  LEA.HI.SX32 R29, R29, R28.reuse, 0x1b ;  /* 0x0000001c1d1d7211 */ /* 0x080fe400078fdaff */
[----:B------:R-:W-:Y:S02]  /*1130*/  LEA R141, R35, UR17, 0x1 ;  /* 0x00000011238d7c11 */ /* 0x000fe4000f8e08ff */
[-C--:B------:R-:W-:Y:S02]  /*1140*/  LEA.HI.SX32 R31, R31, R28.reuse, 0x1b ;  /* 0x0000001c1f1f7211 */ /* 0x080fe400078fdaff */
[----:B------:R-:W-:-:S02]  /*1150*/  LEA.HI.SX32 R33, R33, R28, 0x1b ;  /* 0x0000001c21217211 */ /* 0x000fc400078fdaff */
[----:B------:R-:W-:Y:S02]  /*1160*/  LEA.HI.SX32 R11, R11, R28, 0x1b ;  /* 0x0000001c0b0b7211 */ /* 0x000fe400078fdaff */
[----:B------:R-:W-:Y:S02]  /*1170*/  LEA R138, R29, UR17, 0x1 ;  /* 0x000000111d8a7c11 */ /* 0x000fe4000f8e08ff */
[----:B------:R-:W-:Y:S02]  /*1180*/  LEA R137, R31, UR17, 0x1 ;  /* 0x000000111f897c11 */ /* 0x000fe4000f8e08ff */
[----:B------:R-:W-:Y:S02]  /*1190*/  LEA R136, R33, UR17, 0x1 ;  /* 0x0000001121887c11 */ /* 0x000fe4000f8e08ff */
[----:B------:R-:W-:Y:S02]  /*11a0*/  IADD3 R29, PT, PT, R28, 0x1e0, RZ ;  /* 0x000001e01c1d7810 */ /* 0x000fe40007ffe0ff */
[----:B------:R-:W-:-:S02]  /*11b0*/  LEA R135, R11, UR17, 0x1 ;  /* 0x000000110b877c11 */ /* 0x000fc4000f8e08ff */
        /* <DEDUP_REMOVED lines=21> */
[----:B------:R-:W-:-:S04]  /*1310*/  LEA.HI.SX32 R13, R13, R28, 0x1b ;  /* 0x0000001c0d0d7211 */ /* 0x000fc800078fdaff */
[----:B------:R-:W-:Y:S01]  /*1320*/  LEA R139, R13, UR17, 0x1 ;  /* 0x000000110d8b7c11 */ /* 0x000fe2000f8e08ff */
[----:B----4-:R-:W-:Y:S01]  /*1330*/  STS.U16 [R145+0x40], R0 ;  /* 0x0000400091007388 */ /* 0x010fe20000000400 */
[----:B------:R-:W-:-:S03]  /*1340*/  IADD3 R13, PT, PT, R28, 0x180, RZ ;  /* 0x000001801c0d7810 */ /* 0x000fc60007ffe0ff */
[----:B------:R0:W-:Y:S04]  /*1350*/  STS.U16 [R144+0x80], R15 ;  /* 0x0000800f90007388 */ /* 0x0001e80000000400 */
[----:B------:R-:W-:Y:S04]  /*1360*/  STS.U16 [R143+0xc0], R12 ;  /* 0x0000c00c8f007388 */ /* 0x000fe80000000400 */
[----:B------:R1:W-:Y:S01]  /*1370*/  STS.U16 [R142+0x100], R17 ;  /* 0x000100118e007388 */ /* 0x0003e20000000400 */
[C---:B0-----:R-:W-:Y:S02]  /*1380*/  IADD3 R15, PT, PT, R28.reuse, 0x1a0, RZ ;  /* 0x000001a01c0f7810 */ /* 0x041fe40007ffe0ff */
[-C--:B------:R-:W-:Y:S01]  /*1390*/  LEA.HI.SX32 R13, R13, R28.reuse, 0x1b ;  /* 0x0000001c0d0d7211 */ /* 0x080fe200078fdaff */
[----:B------:R-:W-:Y:S01]  /*13a0*/  STS.U16 [R141+0x140], R14 ;  /* 0x0001400e8d007388 */ /* 0x000fe20000000400 */
[----:B------:R-:W-:Y:S01]  /*13b0*/  LEA.HI.SX32 R15, R15, R28, 0x1b ;  /* 0x0000001c0f0f7211 */ /* 0x000fe200078fdaff */
[----:B-1----:R-:W-:-:S02]  /*13c0*/  VIADD R17, R28, 0x1c0 ;  /* 0x000001c01c117836 */ /* 0x002fc40000000000 */
        /* <DEDUP_REMOVED lines=16> */
[C---:B0-----:R-:W-:Y:S01]  /*14d0*/  VIADD R23, R28.reuse, 0x7 ;  /* 0x000000071c177836 */ /* 0x041fe20000000000 */
[----:B------:R-:W-:Y:S01]  /*14e0*/  STS.U16 [R131+0x340], R24 ;  /* 0x0003401883007388 */ /* 0x000fe20000000400 */
[C---:B------:R-:W-:Y:S02]  /*14f0*/  IADD3 R13, PT, PT, R28.reuse, 0x2, RZ ;  /* 0x000000021c0d7810 */ /* 0x040fe40007ffe0ff */
[C---:B------:R-:W-:Y:S01]  /*1500*/  IADD3 R17, PT, PT, R28.reuse, 0x4, RZ ;  /* 0x000000041c117810 */ /* 0x040fe20007ffe0ff */
[----:B------:R0:W-:Y:S01]  /*1510*/  STS.U16 [R130+0x380], R27 ;  /* 0x0003801b82007388 */ /* 0x0001e20000000400 */
[C---:B------:R-:W-:Y:S02]  /*1520*/  IADD3 R19, PT, PT, R28.reuse, 0x5, RZ ;  /* 0x000000051c137810 */ /* 0x040fe40007ffe0ff */
[----:B------:R-:W-:-:S02]  /*1530*/  IADD3 R21, PT, PT, R28, 0x6, RZ ;  /* 0x000000061c157810 */ /* 0x000fc40007ffe0ff */
[C---:B-1----:R-:W-:Y:S02]  /*1540*/  IADD3 R25, PT, PT, R28.reuse, 0x8, RZ ;  /* 0x000000081c197810 */ /* 0x042fe40007ffe0ff */
[C---:B------:R-:W-:Y:S02]  /*1550*/  IADD3 R29, PT, PT, R28.reuse, 0xa, RZ ;  /* 0x0000000a1c1d7810 */ /* 0x040fe40007ffe0ff */
[C---:B------:R-:W-:Y:S02]  /*1560*/  IADD3 R33, PT, PT, R28.reuse, 0xc, RZ ;  /* 0x0000000c1c217810 */ /* 0x040fe40007ffe0ff */
[C---:B0-----:R-:W-:Y:S02]  /*1570*/  IADD3 R27, PT, PT, R28.reuse, 0x9, RZ ;  /* 0x000000091c1b7810 */ /* 0x041fe40007ffe0ff */
        /* <DEDUP_REMOVED lines=185> */
[----:B------:R-:W-:Y:S04]  /*2110*/  STS.U16 [R143+0xc0], R28 ;  /* 0x0000c01c8f007388 */ /* 0x000fe80000000400 */
        /* <DEDUP_REMOVED lines=99> */
[----:B------:R-:W2:Y:S04]  /*2750*/  LDS.U16 R30, [R127+0x2] ;  /* 0x000002007f1e7984 */ /* 0x000ea80000000400 */
[----:B------:R-:W3:Y:S04]  /*2760*/  LDS.U16 R29, [R126+0x4] ;  /* 0x000004007e1d7984 */ /* 0x000ee80000000400 */
        /* <DEDUP_REMOVED lines=10> */
[----:B------:R-:W4:Y:S04]  /*2810*/  LDS.U16 R42, [R109+0x1a] ;  /* 0x00001a006d2a7984 */ /* 0x000f280000000400 */
[----:B------:R-:W-:Y:S04]  /*2820*/  LDS.U16 R43, [R108+0x1c] ;  /* 0x00001c006c2b7984 */ /* 0x000fe80000000400 */
        /* <DEDUP_REMOVED lines=30> */
[----:B------:R0:W4:Y:S01]  /*2a10*/  @!P0 LDG.E.U16 R76, desc[UR32][R4.64+0x240] ;  /* 0x00024020044c8981 */ /* 0x000122000c1e1500 */
[----:B--2---:R-:W-:-:S05]  /*2a20*/  HADD2.F32 R30, -RZ, R30.H0_H0 ;  /* 0x2000001eff1e7230 */ /* 0x004fca0000004100 */
[----:B------:R-:W-:Y:S01]  /*2a30*/  FMUL.FTZ R84, R30, -1.4426950216293334961 ;  /* 0xbfb8aa3b1e547820 */ /* 0x000fe20000410000 */
[----:B---3--:R-:W-:-:S05]  /*2a40*/  HADD2.F32 R29, -RZ, R29.H0_H0 ;  /* 0x2000001dff1d7230 */ /* 0x008fca0000004100 */
[----:B------:R-:W-:Y:S01]  /*2a50*/  MUFU.EX2 R84, R84 ;  /* 0x0000005400547308 */ /* 0x000fe20000000800 */
[----:B----4-:R-:W-:Y:S02]  /*2a60*/  HADD2.F32 R40, -RZ, R40.H0_H0 ;  /* 0x20000028ff287230 */ /* 0x010fe40000004100 */
[----:B------:R-:W-:Y:S01]  /*2a70*/  FMUL.FTZ R85, R29, -1.4426950216293334961 ;  /* 0xbfb8aa3b1d557820 */ /* 0x000fe20000410000 */
[----:B------:R-:W-:Y:S02]  /*2a80*/  HADD2.F32 R42, -RZ, R42.H0_H0 ;  /* 0x2000002aff2a7230 */ /* 0x000fe40000004100 */
[----:B------:R-:W-:-:S03]  /*2a90*/  HADD2.F32 R28, -RZ, R28.H0_H0 ;  /* 0x2000001cff1c7230 */ /* 0x000fc60000004100 */
[----:B------:R-:W-:Y:S02]  /*2aa0*/  MUFU.EX2 R85, R85 ;  /* 0x0000005500557308 */ /* 0x000fe40000000800 */
[----:B------:R-:W-:Y:S01]  /*2ab0*/  FMUL.FTZ R83, R28, -1.4426950216293334961 ;  /* 0xbfb8aa3b1c537820 */ /* 0x000fe20000410000 */
[----:B0-----:R-:W-:-:S05]  /*2ac0*/  HADD2.F32 R4, -RZ, R2.H0_H0 ;  /* 0x20000002ff047230 */ /* 0x001fca0000004100 */
[----:B------:R-:W-:Y:S01]  /*2ad0*/  MUFU.EX2 R83, R83 ;  /* 0x0000005300537308 */ /* 0x000fe20000000800 */
[----:B------:R-:W-:Y:S02]  /*2ae0*/  HADD2.F32 R5, -RZ, R3.H0_H0 ;  /* 0x20000003ff057230 */ /* 0x000fe40000004100 */
[----:B------:R-:W-:Y:S02]  /*2af0*/  HADD2.F32 R32, -RZ, R32.H0_H0 ;  /* 0x20000020ff207230 */ /* 0x000fe40000004100 */
[----:B------:R-:W-:Y:S01]  /*2b00*/  FMUL.FTZ R3, R4, -1.4426950216293334961 ;  /* 0xbfb8aa3b04037820 */ /* 0x000fe20000410000 */
[----:B------:R-:W-:Y:S02]  /*2b10*/  HADD2.F32 R31, -RZ, R31.H0_H0 ;  /* 0x2000001fff1f7230 */ /* 0x000fe40000004100 */
[----:B------:R-:W-:Y:S01]  /*2b20*/  FMUL.FTZ R89, R5, -1.4426950216293334961 ;  /* 0xbfb8aa3b05597820 */ /* 0x000fe20000410000 */
[----:B------:R-:W-:Y:S01]  /*2b30*/  FMUL.FTZ R2, R32, -1.4426950216293334961 ;  /* 0xbfb8aa3b20027820 */ /* 0x000fe20000410000 */
[----:B------:R-:W-:Y:S01]  /*2b40*/  MUFU.EX2 R88, R3 ;  /* 0x0000000300587308 */ /* 0x000fe20000000800 */
[----:B------:R-:W-:Y:S01]  /*2b50*/  FMUL.FTZ R86, R31, -1.4426950216293334961 ;  /* 0xbfb8aa3b1f567820 */ /* 0x000fe20000410000 */
[----:B------:R-:W-:-:S02]  /*2b60*/  HADD2.F32 R35, -RZ, R35.H0_H0 ;  /* 0x20000023ff237230 */ /* 0x000fc40000004100 */
[----:B------:R0:W-:Y:S04]  /*2b70*/  MUFU.EX2 R87, R2 ;  /* 0x0000000200577308 */ /* 0x0001e80000000800 */
[----:B------:R-:W-:Y:S01]  /*2b80*/  MUFU.EX2 R89, R89 ;  /* 0x0000005900597308 */ /* 0x000fe20000000800 */
[----:B------:R-:W-:-:S03]  /*2b90*/  FMUL.FTZ R90, R35, -1.4426950216293334961 ;  /* 0xbfb8aa3b235a7820 */ /* 0x000fc60000410000 */
[----:B------:R-:W-:Y:S01]  /*2ba0*/  MUFU.EX2 R86, R86 ;  /* 0x0000005600567308 */ /* 0x000fe20000000800 */
[----:B------:R-:W-:-:S03]  /*2bb0*/  HADD2.F32 R36, -RZ, R36.H0_H0 ;  /* 0x20000024ff247230 */ /* 0x000fc60000004100 */
[----:B------:R-:W1:Y:S01]  /*2bc0*/  MUFU.EX2 R90, R90 ;  /* 0x0000005a005a7308 */ /* 0x000e620000000800 */
[----:B------:R-:W-:Y:S02]  /*2bd0*/  HADD2.F32 R52, -RZ, R52.H0_H0 ;  /* 0x20000034ff347230 */ /* 0x000fe40000004100 */
[----:B------:R-:W-:Y:S01]  /*2be0*/  FMUL.FTZ R91, R36, -1.4426950216293334961 ;  /* 0xbfb8aa3b245b7820 */ /* 0x000fe20000410000 */
[----:B------:R-:W-:Y:S02]  /*2bf0*/  HADD2.F32 R37, -RZ, R37.H0_H0 ;  /* 0x20000025ff257230 */ /* 0x000fe40000004100 */
[----:B------:R-:W-:Y:S02]  /*2c00*/  HADD2.F32 R39, -RZ, R39.H0_H0 ;  /* 0x20000027ff277230 */ /* 0x000fe40000004100 */
[----:B------:R-:W-:Y:S01]  /*2c10*/  HADD2.F32 R53, -RZ, R53.H0_H0 ;  /* 0x20000035ff357230 */ /* 0x000fe20000004100 */
[----:B------:R-:W-:Y:S01]  /*2c20*/  MUFU.EX2 R91, R91 ;  /* 0x0000005b005b7308 */ /* 0x000fe20000000800 */
[----:B------:R-:W-:-:S02]  /*2c30*/  HADD2.F32 R50, -RZ, R50.H0_H0 ;  /* 0x20000032ff327230 */ /* 0x000fc40000004100 */
[----:B0-----:R-:W-:Y:S01]  /*2c40*/  FMUL.FTZ R2, R37, -1.4426950216293334961 ;  /* 0xbfb8aa3b25027820 */ /* 0x001fe20000410000 */
[----:B-1----:R-:W-:Y:S01]  /*2c50*/  FADD.FTZ R90, R90, 1 ;  /* 0x3f8000005a5a7421 */ /* 0x002fe20000010000 */
[----:B------:R-:W-:Y:S02]  /*2c60*/  FMUL.FTZ R92, R39, -1.4426950216293334961 ;  /* 0xbfb8aa3b275c7820 */ /* 0x000fe40000410000 */
[----:B------:R-:W0:Y:S01]  /*2c70*/  MUFU.EX2 R94, R2 ;  /* 0x00000002005e7308 */ /* 0x000e220000000800 */
[----:B------:R-:W-:-:S03]  /*2c80*/  HADD2.F32 R101, -RZ, R101.H0_H0 ;  /* 0x20000065ff657230 */ /* 0x000fc60000004100 */
[----:B------:R-:W1:Y:S01]  /*2c90*/  MUFU.EX2 R97, R92 ;  /* 0x0000005c00617308 */ /* 0x000e620000000800 */
[----:B------:R-:W-:Y:S02]  /*2ca0*/  HADD2.F32 R77, -RZ, R77.H0_H0 ;  /* 0x2000004dff4d7230 */ /* 0x000fe40000004100 */
[----:B------:R-:W-:Y:S02]  /*2cb0*/  HADD2.F32 R100, -RZ, R41.H0_H0 ;  /* 0x20000029ff647230 */ /* 0x000fe40000004100 */
[----:B------:R-:W-:Y:S02]  /*2cc0*/  HADD2.F32 R38, -RZ, R38.H0_H0 ;  /* 0x20000026ff267230 */ /* 0x000fe40000004100 */
[----:B------:R-:W-:Y:S02]  /*2cd0*/  HADD2.F32 R46, -RZ, R46.H0_H0 ;  /* 0x2000002eff2e7230 */ /* 0x000fe40000004100 */
[----:B0-----:R-:W-:Y:S01]  /*2ce0*/  FADD.FTZ R95, R94, 1 ;  /* 0x3f8000005e5f7421 */ /* 0x001fe20000010000 */
[----:B------:R-:W-:Y:S01]  /*2cf0*/  FMUL.FTZ R3, R38, -1.4426950216293334961 ;  /* 0xbfb8aa3b26037820 */ /* 0x000fe20000410000 */
[----:B-1----:R-:W-:-:S03]  /*2d00*/  FADD.FTZ R103, R97, 1 ;  /* 0x3f80000061677421 */ /* 0x002fc60000010000 */
[----:B------:R0:W-:Y:S01]  /*2d10*/  MUFU.EX2 R96, R3 ;  /* 0x0000000300607308 */ /* 0x0001e20000000800 */
[----:B------:R-:W-:Y:S02]  /*2d20*/  HADD2.F32 R44, -RZ, R44.H0_H0 ;  /* 0x2000002cff2c7230 */ /* 0x000fe40000004100 */
[----:B------:R-:W-:-:S03]  /*2d30*/  HADD2.F32 R43, -RZ, R43.H0_H0 ;  /* 0x2000002bff2b7230 */ /* 0x000fc60000004100 */
[----:B0-----:R-:W-:Y:S02]  /*2d40*/  FMUL.FTZ R3, R44, -1.4426950216293334961 ;  /* 0xbfb8aa3b2c037820 */ /* 0x001fe40000410000 */
[----:B------:R-:W-:-:S04]  /*2d50*/  FMUL.FTZ R2, R43, -1.4426950216293334961 ;  /* 0xbfb8aa3b2b027820 */ /* 0x000fc80000410000 */
[----:B------:R-:W-:Y:S01]  /*2d60*/  MUFU.EX2 R3, R3 ;  /* 0x0000000300037308 */ /* 0x000fe20000000800 */
[----:B------:R0:W-:Y:S04]  /*2d70*/  STS.U16 [R146], R51 ;  /* 0x0000003392007388 */ /* 0x0001e80000000400 */
[----:B------:R1:W-:Y:S04]  /*2d80*/  STS.U16 [R145+0x40], R48 ;  /* 0x0000403091007388 */ /* 0x0003e80000000400 */
[----:B------:R-:W-:Y:S04]  /*2d90*/  STS.U16 [R144+0x80], R47 ;  /* 0x0000802f90007388 */ /* 0x000fe80000000400 */
[----:B------:R2:W-:Y:S01]  /*2da0*/  STS.U16 [R143+0xc0], R54 ;  /* 0x0000c0368f007388 */ /* 0x0005e20000000400 */
[----:B0-----:R-:W-:-:S03]  /*2db0*/  FMUL.FTZ R51, R40, -1.4426950216293334961 ;  /* 0xbfb8aa3b28337820 */ /* 0x001fc60000410000 */
[----:B------:R-:W-:Y:S04]  /*2dc0*/  STS.U16 [R142+0x100], R49 ;  /* 0x000100318e007388 */ /* 0x000fe80000000400 */
[----:B------:R-:W-:Y:S04]  /*2dd0*/  STS.U16 [R141+0x140], R64 ;  /* 0x000140408d007388 */ /* 0x000fe80000000400 */
[----:B------:R0:W-:Y:S04]  /*2de0*/  STS.U16 [R140+0x180], R65 ;  /* 0x000180418c007388 */ /* 0x0001e80000000400 */
[----:B------:R-:W-:Y:S01]  /*2df0*/  STS.U16 [R139+0x1c0], R66 ;  /* 0x0001c0428b007388 */ /* 0x000fe20000000400 */
[----:B-1----:R-:W-:-:S03]  /*2e00*/  FMUL.FTZ R48, R42, -1.4426950216293334961 ;  /* 0xbfb8aa3b2a307820 */ /* 0x002fc60000410000 */
[----:B------:R-:W-:Y:S01]  /*2e10*/  STS.U16 [R138+0x200], R67 ;  /* 0x000200438a007388 */ /* 0x000fe20000000400 */
[----:B------:R1:W3:Y:S03]  /*2e20*/  MUFU.EX2 R99, R51 ;  /* 0x0000003300637308 */ /* 0x0002e60000000800 */
[----:B------:R-:W-:Y:S04]  /*2e30*/  STS.U16 [R137+0x240], R76 ;  /* 0x0002404c89007388 */ /* 0x000fe80000000400 */
[----:B------:R4:W-:Y:S04]  /*2e40*/  STS.U16 [R136+0x280], R75 ;  /* 0x0002804b88007388 */ /* 0x0009e80000000400 */
[----:B------:R-:W-:Y:S04]  /*2e50*/  STS.U16 [R135+0x2c0], R78 ;  /* 0x0002c04e87007388 */ /* 0x000fe80000000400 */
[----:B------:R-:W-:Y:S04]  /*2e60*/  STS.U16 [R134+0x300], R79 ;  /* 0x0003004f86007388 */ /* 0x000fe80000000400 */
[----:B------:R-:W-:Y:S04]  /*2e70*/  STS.U16 [R131+0x340], R80 ;  /* 0x0003405083007388 */ /* 0x000fe80000000400 */
[----:B------:R3:W-:Y:S01]  /*2e80*/  STS.U16 [R130+0x380], R81 ;  /* 0x0003805182007388 */ /* 0x0007e20000000400 */
[----:B-1----:R-:W-:-:S03]  /*2e90*/  FADD.FTZ R51, R84, 1 ;  /* 0x3f80000054337421 */ /* 0x002fc60000010000 */
[----:B------:R-:W-:Y:S01]  /*2ea0*/  STS.U16 [R129+0x3c0], R82 ;  /* 0x0003c05281007388 */ /* 0x000fe20000000400 */
[----:B------:R-:W-:-:S03]  /*2eb0*/  NOP ;  /* 0x0000000000007918 */ /* 0x000fc60000000000 */
[----:B------:R-:W1:Y:S01]  /*2ec0*/  LDS.U16 R47, [R128] ;  /* 0x00000000802f7984 */ /* 0x000e620000000400 */
[----:B------:R0:W1:Y:S03]  /*2ed0*/  MUFU.EX2 R121, R48 ;  /* 0x0000003000797308 */ /* 0x0000660000000800 */
[----:B------:R-:W1:Y:S01]  /*2ee0*/  LDS.U16 R49, [R126+0x4] ;  /* 0x000004007e317984 */ /* 0x000e620000000400 */
[----:B------:R-:W3:Y:S01]  /*2ef0*/  MUFU.RCP R51, R51 ;  /* 0x0000003300337308 */ /* 0x000ee20000001000 */
[----:B--2---:R-:W-:Y:S02]  /*2f00*/  FADD.FTZ R54, R85, 1 ;  /* 0x3f80000055367421 */ /* 0x004fe40000010000 */
[----:B------:R-:W-:Y:S04]  /*2f10*/  LDS.U16 R76, [R118+0x8] ;  /* 0x00000800764c7984 */ /* 0x000fe80000000400 */
[----:B0-----:R-:W0:Y:S01]  /*2f20*/  LDS.U16 R48, [R127+0x2] ;  /* 0x000002007f307984 */ /* 0x001e220000000400 */
[----:B------:R-:W-:Y:S01]  /*2f30*/  FADD.FTZ R65, R83, 1 ;  /* 0x3f80000053417421 */ /* 0x000fe20000010000 */
[----:B------:R-:W2:Y:S02]  /*2f40*/  MUFU.RCP R54, R54 ;  /* 0x0000003600367308 */ /* 0x000ea40000001000 */
[----:B------:R-:W0:Y:S01]  /*2f50*/  LDS.U16 R66, [R119+0x6] ;  /* 0x0000060077427984 */ /* 0x000e220000000400 */
[----:B----4-:R-:W-:Y:S01]  /*2f60*/  FADD.FTZ R75, R88, 1 ;  /* 0x3f800000584b7421 */ /* 0x010fe20000010000 */
[----:B------:R-:W-:-:S02]  /*2f70*/  FADD.FTZ R67, R87, 1 ;  /* 0x3f80000057437421 */ /* 0x000fc40000010000 */
[----:B------:R-:W-:Y:S01]  /*2f80*/  LDS.U16 R88, [R116+0xc] ;  /* 0x00000c0074587984 */ /* 0x000fe20000000400 */
[----:B---3--:R-:W-:Y:S01]  /*2f90*/  FADD.FTZ R81, -R51, 1 ;  /* 0x3f80000033517421 */ /* 0x008fe20000010100 */
[----:B------:R-:W3:Y:S01]  /*2fa0*/  MUFU.RCP R65, R65 ;  /* 0x0000004100417308 */ /* 0x000ee20000001000 */
[----:B------:R-:W-:Y:S01]  /*2fb0*/  FADD.FTZ R78, R89, 1 ;  /* 0x3f800000594e7421 */ /* 0x000fe20000010000 */
[----:B------:R-:W-:Y:S01]  /*2fc0*/  FADD.FTZ R64, R86, 1 ;  /* 0x3f80000056407421 */ /* 0x000fe20000010000 */
[----:B------:R-:W-:Y:S01]  /*2fd0*/  FFMA.FTZ R83, R30, R81, 1 ;  /* 0x3f8000001e537423 */ /* 0x000fe20000010051 */
[----:B------:R-:W-:Y:S04]  /*2fe0*/  LDS.U16 R89, [R115+0xe] ;  /* 0x00000e0073597984 */ /* 0x000fe80000000400 */
[----:B------:R-:W4:Y:S01]  /*2ff0*/  LDS.U16 R81, [R117+0xa] ;  /* 0x00000a0075517984 */ /* 0x000f220000000400 */
[----:B--2---:R-:W-:Y:S01]  /*3000*/  FADD.FTZ R80, -R54, 1 ;  /* 0x3f80000036507421 */ /* 0x004fe20000010100 */
[----:B------:R-:W2:Y:S02]  /*3010*/  MUFU.RCP R67, R67 ;  /* 0x0000004300437308 */ /* 0x000ea40000001000 */
[----:B------:R-:W4:Y:S01]  /*3020*/  LDS.U16 R92, [R114+0x10] ;  /* 0x00001000725c7984 */ /* 0x000f220000000400 */
[----:B-1----:R-:W-:-:S02]  /*3030*/  HADD2.F32 R47, -RZ, R47.H0_H0 ;  /* 0x2000002fff2f7230 */ /* 0x002fc40000004100 */
[----:B------:R-:W-:Y:S01]  /*3040*/  FFMA.FTZ R86, R29, R80, 1 ;  /* 0x3f8000001d567423 */ /* 0x000fe20000010050 */
[C---:B---3--:R-:W-:Y:S02]  /*3050*/  FADD.FTZ R79, -R65.reuse, 1 ;  /* 0x3f800000414f7421 */ /* 0x048fe40000010100 */
[----:B------:R-:W1:Y:S01]  /*3060*/  MUFU.RCP R64, R64 ;  /* 0x0000004000407308 */ /* 0x000e620000001000 */
[----:B------:R-:W3:Y:S01]  /*3070*/  LDS.U16 R93, [R113+0x12] ;  /* 0x00001200715d7984 */ /* 0x000ee20000000400 */
[----:B------:R-:W-:Y:S01]  /*3080*/  FMUL.FTZ R80, R52, R47 ;  /* 0x0000002f34507220 */ /* 0x000fe20000410000 */
[----:B------:R-:W-:Y:S02]  /*3090*/  HADD2.F32 R49, -RZ, R49.H0_H0 ;  /* 0x20000031ff317230 */ /* 0x000fe40000004100 */
[----:B------:R-:W-:Y:S01]  /*30a0*/  FFMA.FTZ R82, R28, R79, 1 ;  /* 0x3f8000001c527423 */ /* 0x000fe2000001004f */
[----:B------:R-:W3:Y:S01]  /*30b0*/  LDS.U16 R120, [R110+0x18] ;  /* 0x000018006e787984 */ /* 0x000ee20000000400 */
[----:B0-----:R-:W-:Y:S01]  /*30c0*/  HADD2.F32 R48, -RZ, R48.H0_H0 ;  /* 0x20000030ff307230 */ /* 0x001fe20000004100 */
[----:B------:R-:W0:Y:S01]  /*30d0*/  MUFU.RCP R75, R75 ;  /* 0x0000004b004b7308 */ /* 0x000e220000001000 */
[----:B------:R-:W-:Y:S01]  /*30e0*/  FMUL.FTZ R79, R65, R80 ;  /* 0x00000050414f7220 */ /* 0x000fe20000410000 */
[----:B------:R-:W-:Y:S01]  /*30f0*/  FMUL.FTZ R85, R50, R49 ;  /* 0x0000003132557220 */ /* 0x000fe20000410000 */
[----:B------:R-:W-:Y:S01]  /*3100*/  LDS.U16 R97, [R112+0x14] ;  /* 0x0000140070617984 */ /* 0x000fe20000000400 */
[----:B------:R-:W-:-:S04]  /*3110*/  FMUL.FTZ R84, R53, R48 ;  /* 0x0000003035547220 */ /* 0x000fc80000410000 */
[----:B------:R-:W4:Y:S01]  /*3120*/  MUFU.RCP R80, R90 ;  /* 0x0000005a00507308 */ /* 0x000f220000001000 */
[----:B------:R-:W-:Y:S01]  /*3130*/  FMUL.FTZ R84, R51, R84 ;  /* 0x0000005433547220 */ /* 0x000fe20000410000 */
[----:B------:R-:W-:Y:S01]  /*3140*/  FMUL.FTZ R85, R54, R85 ;  /* 0x0000005536557220 */ /* 0x000fe20000410000 */
[----:B------:R-:W-:Y:S02]  /*3150*/  HADD2.F32 R76, -RZ, R76.H0_H0 ;  /* 0x2000004cff4c7230 */ /* 0x000fe40000004100 */
[----:B------:R-:W-:Y:S01]  /*3160*/  FMUL.FTZ R84, R84, R83 ;  /* 0x0000005354547220 */ /* 0x000fe20000410000 */
[----:B------:R-:W-:Y:S01]  /*3170*/  FMUL.FTZ R85, R85, R86 ;  /* 0x0000005655557220 */ /* 0x000fe20000410000 */
[----:B------:R-:W-:Y:S01]  /*3180*/  FADD.FTZ R83, R91, 1 ;  /* 0x3f8000005b537421 */ /* 0x000fe20000010000 */
[----:B------:R-:W-:Y:S02]  /*3190*/  HADD2.F32 R66, -RZ, R66.H0_H0 ;  /* 0x20000042ff427230 */ /* 0x000fe40000004100 */
[----:B--2---:R-:W-:Y:S01]  /*31a0*/  FADD.FTZ R91, -R67, 1 ;  /* 0x3f800000435b7421 */ /* 0x004fe20000010100 */
[----:B------:R-:W-:Y:S01]  /*31b0*/  FMUL.FTZ R86, R101, R76 ;  /* 0x0000004c65567220 */ /* 0x000fe20000410000 */
[----:B------:R-:W-:Y:S01]  /*31c0*/  FMUL.FTZ R79, R79, R82 ;  /* 0x000000524f4f7220 */ /* 0x000fe20000410000 */
[----:B-1----:R-:W-:Y:S01]  /*31d0*/  FADD.FTZ R82, -R64, 1 ;  /* 0x3f80000040527421 */ /* 0x002fe20000010100 */
[----:B------:R-:W-:Y:S01]  /*31e0*/  FMUL.FTZ R87, R77, R66 ;  /* 0x000000424d577220 */ /* 0x000fe20000410000 */
[----:B------:R-:W-:Y:S01]  /*31f0*/  FFMA.FTZ R91, R32, R91, 1 ;  /* 0x3f800000205b7423 */ /* 0x000fe2000001005b */
[----:B------:R-:W-:Y:S01]  /*3200*/  FMUL.FTZ R86, R67, R86 ;  /* 0x0000005643567220 */ /* 0x000fe20000410000 */
[----:B0-----:R-:W-:Y:S01]  /*3210*/  FADD.FTZ R41, -R75, 1 ;  /* 0x3f8000004b297421 */ /* 0x001fe20000010100 */
[----:B------:R-:W0:Y:S01]  /*3220*/  MUFU.RCP R78, R78 ;  /* 0x0000004e004e7308 */ /* 0x000e220000001000 */
[----:B------:R-:W-:Y:S01]  /*3230*/  FFMA.FTZ R82, R31, R82, 1 ;  /* 0x3f8000001f527423 */ /* 0x000fe20000010052 */
[----:B------:R-:W-:Y:S01]  /*3240*/  FMUL.FTZ R87, R64, R87 ;  /* 0x0000005740577220 */ /* 0x000fe20000410000 */
[----:B------:R-:W-:Y:S01]  /*3250*/  FMUL.FTZ R94, R86, R91 ;  /* 0x0000005b565e7220 */ /* 0x000fe20000410000 */
[----:B----4-:R-:W-:Y:S01]  /*3260*/  FADD.FTZ R98, -R80, 1 ;  /* 0x3f80000050627421 */ /* 0x010fe20000010100 */
[----:B------:R-:W-:Y:S01]  /*3270*/  FFMA.FTZ R91, R4, R41, 1 ;  /* 0x3f800000045b7423 */ /* 0x000fe20000010029 */
[----:B------:R-:W-:-:S02]  /*3280*/  HADD2.F32 R41, -RZ, R81.H0_H0 ;  /* 0x20000051ff297230 */ /* 0x000fc40000004100 */
[----:B------:R-:W-:Y:S01]  /*3290*/  FMUL.FTZ R104, R87, R82 ;  /* 0x0000005257687220 */ /* 0x000fe20000410000 */
[----:B------:R-:W-:Y:S02]  /*32a0*/  HADD2.F32 R82, -RZ, R45.H0_H0 ;  /* 0x2000002dff527230 */ /* 0x000fe40000004100 */
[----:B------:R-:W-:Y:S01]  /*32b0*/  FFMA.FTZ R102, R35, R98, 1 ;  /* 0x3f80000023667423 */ /* 0x000fe20000010062 */
[----:B------:R-:W-:Y:S01]  /*32c0*/  HADD2.F32 R45, -RZ, R88.H0_H0 ;  /* 0x20000058ff2d7230 */ /* 0x000fe20000004100 */
[----:B------:R-:W1:Y:S01]  /*32d0*/  LDS.U16 R98, [R111+0x16] ;  /* 0x000016006f627984 */ /* 0x000e620000000400 */
[----:B------:R-:W-:Y:S01]  /*32e0*/  FMUL.FTZ R88, R46, R41 ;  /* 0x000000292e587220 */ /* 0x000fe20000410000 */
[----:B------:R-:W-:-:S03]  /*32f0*/  HADD2.F32 R81, -RZ, R89.H0_H0 ;  /* 0x20000059ff517230 */ /* 0x000fc60000004100 */
[----:B------:R-:W-:Y:S01]  /*3300*/  FMUL.FTZ R88, R75, R88 ;  /* 0x000000584b587220 */ /* 0x000fe20000410000 */
[----:B------:R2:W-:Y:S03]  /*3310*/  MUFU.RCP R86, R95 ;  /* 0x0000005f00567308 */ /* 0x0005e60000001000 */
[----:B------:R-:W-:Y:S01]  /*3320*/  FMUL.FTZ R105, R88, R91 ;  /* 0x0000005b58697220 */ /* 0x000fe20000410000 */
[----:B------:R-:W-:Y:S01]  /*3330*/  FADD.FTZ R91, R99, 1 ;  /* 0x3f800000635b7421 */ /* 0x000fe20000010000 */
[----:B0-----:R-:W-:Y:S01]  /*3340*/  FADD.FTZ R90, -R78, 1 ;  /* 0x3f8000004e5a7421 */ /* 0x001fe20000010100 */
[----:B------:R-:W0:Y:S02]  /*3350*/  LDS.U16 R99, [R109+0x1a] ;  /* 0x00001a006d637984 */ /* 0x000e240000000400 */
[----:B------:R-:W4:Y:S01]  /*3360*/  MUFU.RCP R83, R83 ;  /* 0x0000005300537308 */ /* 0x000f220000001000 */
[----:B--2---:R-:W-:Y:S01]  /*3370*/  FMUL.FTZ R95, R100, R81 ;  /* 0x00000051645f7220 */ /* 0x004fe20000410000 */
[----:B------:R-:W-:Y:S01]  /*3380*/  FMUL.FTZ R89, R82, R45 ;  /* 0x0000002d52597220 */ /* 0x000fe20000410000 */
[----:B------:R-:W-:-:S02]  /*3390*/  FADD.FTZ R87, R96, 1 ;  /* 0x3f80000060577421 */ /* 0x000fc40000010000 */
[----:B------:R-:W-:Y:S01]  /*33a0*/  FMUL.FTZ R95, R80, R95 ;  /* 0x0000005f505f7220 */ /* 0x000fe20000410000 */
[----:B------:R-:W-:Y:S01]  /*33b0*/  FFMA.FTZ R96, R5, R90, 1 ;  /* 0x3f80000005607423 */ /* 0x000fe2000001005a */
[----:B------:R-:W-:Y:S02]  /*33c0*/  FMUL.FTZ R89, R78, R89 ;  /* 0x000000594e597220 */ /* 0x000fe40000410000 */
[----:B------:R-:W-:Y:S02]  /*33d0*/  FMUL.FTZ R125, R95, R102 ;  /* 0x000000665f7d7220 */ /* 0x000fe40000410000 */
[----:B------:R-:W2:Y:S01]  /*33e0*/  LDS.U16 R102, [R108+0x1c] ;  /* 0x00001c006c667984 */ /* 0x000ea20000000400 */
[----:B------:R3:W-:Y:S01]  /*33f0*/  MUFU.RCP R90, R103 ;  /* 0x00000067005a7308 */ /* 0x0007e20000001000 */
[----:B------:R-:W-:Y:S01]  /*3400*/  FMUL.FTZ R106, R89, R96 ;  /* 0x00000060596a7220 */ /* 0x000fe20000410000 */
[----:B------:R-:W-:Y:S02]  /*3410*/  HADD2.F32 R89, -RZ, R33.H0_H0 ;  /* 0x20000021ff597230 */ /* 0x000fe40000004100 */
[----:B------:R-:W-:-:S02]  /*3420*/  HADD2.F32 R88, -RZ, R34.H0_H0 ;  /* 0x20000022ff587230 */ /* 0x000fc40000004100 */
[----:B------:R-:W-:Y:S01]  /*3430*/  HADD2.F32 R33, -RZ, R92.H0_H0 ;  /* 0x2000005cff217230 */ /* 0x000fe20000004100 */
[----:B---3--:R-:W3:Y:S01]  /*3440*/  LDS.U16 R103, [R107+0x1e] ;  /* 0x00001e006b677984 */ /* 0x008ee20000000400 */
[----:B------:R-:W1:Y:S01]  /*3450*/  MUFU.RCP R91, R91 ;  /* 0x0000005b005b7308 */ /* 0x000e620000001000 */
[----:B------:R-:W-:Y:S02]  /*3460*/  HADD2.F32 R34, -RZ, R93.H0_H0 ;  /* 0x2000005dff227230 */ /* 0x000fe40000004100 */
[----:B----4-:R-:W-:Y:S01]  /*3470*/  FADD.FTZ R93, -R83, 1 ;  /* 0x3f800000535d7421 */ /* 0x010fe20000010100 */
[----:B------:R-:W-:Y:S01]  /*3480*/  FMUL.FTZ R92, R88, R33 ;  /* 0x00000021585c7220 */ /* 0x000fe20000410000 */
[----:B------:R-:W-:-:S03]  /*3490*/  FADD.FTZ R96, -R86, 1 ;  /* 0x3f80000056607421 */ /* 0x000fc60000010100 */
[----:B------:R-:W4:Y:S01]  /*34a0*/  MUFU.RCP R87, R87 ;  /* 0x0000005700577308 */ /* 0x000f220000001000 */
[----:B------:R-:W-:Y:S01]  /*34b0*/  FMUL.FTZ R95, R89, R34 ;  /* 0x00000022595f7220 */ /* 0x000fe20000410000 */
[----:B------:R-:W-:Y:S01]  /*34c0*/  FFMA.FTZ R93, R36, R93, 1 ;  /* 0x3f800000245d7423 */ /* 0x000fe2000001005d */
[----:B------:R-:W-:Y:S01]  /*34d0*/  FMUL.FTZ R92, R83, R92 ;  /* 0x0000005c535c7220 */ /* 0x000fe20000410000 */
[----:B------:R-:W-:-:S04]  /*34e0*/  FADD.FTZ R123, R121, 1 ;  /* 0x3f800000797b7421 */ /* 0x000fc80000010000 */
[----:B------:R-:W0:Y:S01]  /*34f0*/  MUFU.EX2 R2, R2 ;  /* 0x0000000200027308 */ /* 0x000e220000000800 */
[----:B------:R-:W-:Y:S01]  /*3500*/  FFMA.FTZ R121, R37, R96, 1 ;  /* 0x3f80000025797423 */ /* 0x000fe20000010060 */
[----:B------:R-:W-:Y:S01]  /*3510*/  FMUL.FTZ R124, R92, R93 ;  /* 0x0000005d5c7c7220 */ /* 0x000fe20000410000 */
[----:B------:R-:W-:Y:S01]  /*3520*/  FMUL.FTZ R96, R86, R95 ;  /* 0x0000005f56607220 */ /* 0x000fe20000410000 */
[----:B------:R-:W-:Y:S01]  /*3530*/  HADD2.F32 R93, -RZ, R25.H0_H0 ;  /* 0x20000019ff5d7230 */ /* 0x000fe20000004100 */
[----:B------:R-:W2:Y:S01]  /*3540*/  MUFU.RCP R95, R123 ;  /* 0x0000007b005f7308 */ /* 0x000ea20000001000 */
[----:B------:R-:W-:Y:S02]  /*3550*/  HADD2.F32 R120, -RZ, R120.H0_H0 ;  /* 0x20000078ff787230 */ /* 0x000fe40000004100 */
[----:B------:R-:W-:Y:S02]  /*3560*/  HADD2.F32 R92, -RZ, R27.H0_H0 ;  /* 0x2000001bff5c7230 */ /* 0x000fe40000004100 */
[----:B------:R-:W-:Y:S01]  /*3570*/  FMUL.FTZ R133, R96, R121 ;  /* 0x0000007960857220 */ /* 0x000fe20000410000 */
[----:B------:R-:W-:-:S02]  /*3580*/  HADD2.F32 R27, -RZ, R26.H0_H0 ;  /* 0x2000001aff1b7230 */ /* 0x000fc40000004100 */
[----:B-1----:R-:W-:Y:S01]  /*3590*/  FADD.FTZ R121, -R91, 1 ;  /* 0x3f8000005b797421 */ /* 0x002fe20000010100 */
[----:B------:R-:W-:Y:S02]  /*35a0*/  HADD2.F32 R26, -RZ, R98.H0_H0 ;  /* 0x20000062ff1a7230 */ /* 0x000fe40000004100 */
[----:B------:R-:W-:Y:S01]  /*35b0*/  FMUL.FTZ R98, R93, R120 ;  /* 0x000000785d627220 */ /* 0x000fe20000410000 */
[----:B------:R-:W-:Y:S02]  /*35c0*/  HADD2.F32 R25, -RZ, R97.H0_H0 ;  /* 0x20000061ff197230 */ /* 0x000fe40000004100 */
[----:B------:R-:W-:Y:S01]  /*35d0*/  FADD.FTZ R169, R3, 1 ;  /* 0x3f80000003a97421 */ /* 0x000fe20000010000 */
[----:B0-----:R-:W-:Y:S01]  /*35e0*/  FADD.FTZ R96, R2, 1 ;  /* 0x3f80000002607421 */ /* 0x001fe20000010000 */
[----:B------:R-:W-:Y:S01]  /*35f0*/  FFMA.FTZ R121, R40, R121, 1 ;  /* 0x3f80000028797423 */ /* 0x000fe20000010079 */
[----:B------:R-:W-:Y:S01]  /*3600*/  FMUL.FTZ R98, R91, R98 ;  /* 0x000000625b627220 */ /* 0x000fe20000410000 */
[----:B----4-:R-:W-:Y:S01]  /*3610*/  FADD.FTZ R3, -R87, 1 ;  /* 0x3f80000057037421 */ /* 0x010fe20000010100 */
[----:B------:R-:W-:Y:S01]  /*3620*/  FMUL.FTZ R2, R92, R25 ;  /* 0x000000195c027220 */ /* 0x000fe20000410000 */
[----:B------:R-:W-:Y:S01]  /*3630*/  FADD.FTZ R122, -R90, 1 ;  /* 0x3f8000005a7a7421 */ /* 0x000fe20000010100 */
[----:B------:R-:W-:Y:S01]  /*3640*/  FMUL.FTZ R97, R27, R26 ;  /* 0x0000001a1b617220 */ /* 0x000fe20000410000 */
[----:B------:R-:W0:Y:S01]  /*3650*/  MUFU.RCP R169, R169 ;  /* 0x000000a900a97308 */ /* 0x000e220000001000 */
[----:B------:R-:W-:Y:S01]  /*3660*/  FMUL.FTZ R98, R98, R121 ;  /* 0x0000007962627220 */ /* 0x000fe20000410000 */
[----:B------:R-:W-:Y:S01]  /*3670*/  FFMA.FTZ R3, R38, R3, 1 ;  /* 0x3f80000026037423 */ /* 0x000fe20000010003 */
[----:B------:R-:W-:Y:S01]  /*3680*/  FMUL.FTZ R2, R87, R2 ;  /* 0x0000000257027220 */ /* 0x000fe20000410000 */
[----:B------:R-:W-:-:S02]  /*3690*/  HADD2.F32 R121, -RZ, R24.H0_H0 ;  /* 0x20000018ff797230 */ /* 0x000fc40000004100 */
[----:B------:R-:W-:Y:S01]  /*36a0*/  FFMA.FTZ R122, R39, R122, 1 ;  /* 0x3f800000277a7423 */ /* 0x000fe2000001007a */
[----:B------:R-:W-:Y:S02]  /*36b0*/  HADD2.F32 R24, -RZ, R99.H0_H0 ;  /* 0x20000063ff187230 */ /* 0x000fe40000004100 */
[----:B------:R-:W-:Y:S01]  /*36c0*/  FMUL.FTZ R97, R90, R97 ;  /* 0x000000615a617220 */ /* 0x000fe20000410000 */
[----:B------:R-:W1:Y:S01]  /*36d0*/  MUFU.RCP R96, R96 ;  /* 0x0000006000607308 */ /* 0x000e620000001000 */
[----:B------:R-:W-:Y:S01]  /*36e0*/  FMUL.FTZ R2, R2, R3 ;  /* 0x0000000302027220 */ /* 0x000fe20000410000 */
[----:B--2---:R-:W-:Y:S01]  /*36f0*/  FADD.FTZ R3, -R95, 1 ;  /* 0x3f8000005f037421 */ /* 0x004fe20000010100 */
[----:B------:R-:W-:Y:S02]  /*3700*/  HADD2.F32 R123, -RZ, R6.H0_H0 ;  /* 0x20000006ff7b7230 */ /* 0x000fe40000004100 */
[----:B------:R-:W-:Y:S01]  /*3710*/  FMUL.FTZ R97, R97, R122 ;  /* 0x0000007a61617220 */ /* 0x000fe20000410000 */
[----:B------:R-:W-:Y:S01]  /*3720*/  FMUL.FTZ R6, R121, R24 ;  /* 0x0000001879067220 */ /* 0x000fe20000410000 */
[----:B------:R-:W-:-:S02]  /*3730*/  HADD2.F32 R122, -RZ, R7.H0_H0 ;  /* 0x20000007ff7a7230 */ /* 0x000fc40000004100 */
[----:B------:R-:W-:Y:S02]  /*3740*/  HADD2.F32 R7, -RZ, R102.H0_H0 ;  /* 0x20000066ff077230 */ /* 0x000fe40000004100 */
[----:B------:R-:W-:Y:S01]  /*3750*/  FFMA.FTZ R102, R42, R3, 1 ;  /* 0x3f8000002a667423 */ /* 0x000fe20000010003 */
[----:B------:R-:W-:Y:S01]  /*3760*/  FMUL.FTZ R3, R95, R6 ;  /* 0x000000065f037220 */ /* 0x000fe20000410000 */
[----:B---3--:R-:W-:Y:S02]  /*3770*/  HADD2.F32 R6, -RZ, R103.H0_H0 ;  /* 0x20000067ff067230 */ /* 0x008fe40000004100 */
[----:B0-----:R-:W-:Y:S01]  /*3780*/  FADD.FTZ R103, -R169, 1 ;  /* 0x3f800000a9677421 */ /* 0x001fe20000010100 */
[----:B------:R-:W-:Y:S02]  /*3790*/  FMUL.FTZ R3, R3, R102 ;  /* 0x0000006603037220 */ /* 0x000fe40000410000 */
[----:B------:R-:W-:Y:S01]  /*37a0*/  FMUL.FTZ R102, R123, R6 ;  /* 0x000000067b667220 */ /* 0x000fe20000410000 */
[----:B------:R-:W-:Y:S01]  /*37b0*/  FMUL.FTZ R99, R122, R7 ;  /* 0x000000077a637220 */ /* 0x000fe20000410000 */
[----:B-1----:R-:W-:Y:S01]  /*37c0*/  FADD.FTZ R132, -R96, 1 ;  /* 0x3f80000060847421 */ /* 0x002fe20000010100 */
[----:B------:R-:W-:Y:S01]  /*37d0*/  F2FP.F16.F32.PACK_AB R79, R84, R79 ;  /* 0x0000004f544f723e */ /* 0x000fe200000000ff */
[----:B------:R-:W-:Y:S01]  /*37e0*/  BAR.SYNC.DEFER_BLOCKING 0x0 ;  /* 0x0000000000007b1d */ /* 0x000fe20000010000 */
[----:B------:R-:W-:Y:S01]  /*37f0*/  FFMA.FTZ R103, R44, R103, 1 ;  /* 0x3f8000002c677423 */ /* 0x000fe20000010067 */
[----:B------:R-:W-:Y:S01]  /*3800*/  FMUL.FTZ R102, R169, R102 ;  /* 0x00000066a9667220 */ /* 0x000fe20000410000 */
[----:B------:R-:W-:Y:S01]  /*3810*/  F2FP.F16.F32.PACK_AB R85, R104, R85 ;  /* 0x000000556855723e */ /* 0x000fe200000000ff */
[----:B------:R-:W-:Y:S01]  /*3820*/  FFMA.FTZ R132, R43, R132, 1 ;  /* 0x3f8000002b847423 */ /* 0x000fe20000010084 */
[----:B------:R-:W-:Y:S01]  /*3830*/  FMUL.FTZ R99, R96, R99 ;  /* 0x0000006360637220 */ /* 0x000fe20000410000 */
[----:B------:R-:W-:Y:S01]  /*3840*/  PRMT R84, R79, 0x7632, R84 ;  /* 0x000076324f547816 */ /* 0x000fe20000000054 */
[----:B------:R-:W-:Y:S01]  /*3850*/  FMUL.FTZ R102, R102, R103 ;  /* 0x0000006766667220 */ /* 0x000fe20000410000 */
[----:B------:R-:W-:-:S02]  /*3860*/  F2FP.F16.F32.PACK_AB R94, R105, R94 ;  /* 0x0000005e695e723e */ /* 0x000fc400000000ff */
[----:B------:R-:W-:Y:S02]  /*3870*/  PRMT R103, R85, 0x7632, R103 ;  /* 0x0000763255677816 */ /* 0x000fe40000000067 */
[----:B------:R-:W-:Y:S01]  /*3880*/  F2FP.F16.F32.PACK_AB R106, R125, R106 ;  /* 0x0000006a7d6a723e */ /* 0x000fe200000000ff */
[----:B------:R-:W-:Y:S01]  /*3890*/  FMUL.FTZ R99, R99, R132 ;  /* 0x0000008463637220 */ /* 0x000fe20000410000 */
[----:B------:R-:W-:Y:S02]  /*38a0*/  PRMT R104, R94, 0x7632, R104 ;  /* 0x000076325e687816 */ /* 0x000fe40000000068 */
[----:B------:R-:W-:Y:S02]  /*38b0*/  F2FP.F16.F32.PACK_AB R124, R133, R124 ;  /* 0x0000007c857c723e */ /* 0x000fe400000000ff */
[----:B------:R-:W-:Y:S02]  /*38c0*/  F2FP.F16.F32.PACK_AB R2, R97, R2 ;  /* 0x000000026102723e */ /* 0x000fe400000000ff */
[----:B------:R-:W-:Y:S01]  /*38d0*/  F2FP.F16.F32.PACK_AB R3, R3, R98 ;  /* 0x000000620303723e */ /* 0x000fe200000000ff */
[----:B------:R0:W-:Y:S04]  /*38e0*/  STS.U16 [R128], R79 ;  /* 0x0000004f80007388 */ /* 0x0001e80000000400 */
[----:B------:R1:W-:Y:S01]  /*38f0*/  STS.U16 [R127+0x2], R84 ;  /* 0x000002547f007388 */ /* 0x0003e20000000400 */
[----:B------:R-:W-:-:S03]  /*3900*/  F2FP.F16.F32.PACK_AB R99, R102, R99 ;  /* 0x000000636663723e */ /* 0x000fc600000000ff */
[----:B------:R2:W-:Y:S01]  /*3910*/  STS.U16 [R126+0x4], R85 ;  /* 0x000004557e007388 */ /* 0x0005e20000000400 */
[----:B0-----:R-:W-:-:S03]  /*3920*/  PRMT R79, R106, 0x7632, R79 ;  /* 0x000076326a4f7816 */ /* 0x001fc6000000004f */
[----:B------:R-:W-:Y:S01]  /*3930*/  STS.U16 [R119+0x6], R103 ;  /* 0x0000066777007388 */ /* 0x000fe20000000400 */
[----:B------:R-:W-:Y:S02]  /*3940*/  ISETP.NE.AND P1, PT, R168, RZ, PT ;  /* 0x000000ffa800720c */ /* 0x000fe40003f25270 */
[----:B-1----:R-:W-:Y:S01]  /*3950*/  PRMT R84, R124, 0x7632, R84 ;  /* 0x000076327c547816 */ /* 0x002fe20000000054 */
[----:B------:R0:W-:Y:S01]  /*3960*/  STS.U16 [R118+0x8], R94 ;  /* 0x0000085e76007388 */ /* 0x0001e20000000400 */
[----:B--2---:R-:W-:-:S03]  /*3970*/  PRMT R85, R2, 0x7632, R85 ;  /* 0x0000763202557816 */ /* 0x004fc60000000055 */
[----:B------:R-:W-:Y:S01]  /*3980*/  STS.U16 [R117+0xa], R104 ;  /* 0x00000a6875007388 */ /* 0x000fe20000000400 */
[----:B------:R-:W-:-:S03]  /*3990*/  PRMT R98, R99, 0x7610, R98 ;  /* 0x0000761063627816 */ /* 0x000fc60000000062 */
[----:B------:R-:W-:Y:S01]  /*39a0*/  STS.U16 [R116+0xc], R106 ;  /* 0x00000c6a74007388 */ /* 0x000fe20000000400 */
[----:B0-----:R-:W-:-:S03]  /*39b0*/  PRMT R94, R3, 0x7632, R94 ;  /* 0x00007632035e7816 */ /* 0x001fc6000000005e */
[----:B------:R-:W-:Y:S01]  /*39c0*/  STS.U16 [R115+0xe], R79 ;  /* 0x00000e4f73007388 */ /* 0x000fe20000000400 */
[----:B------:R-:W-:-:S03]  /*39d0*/  PRMT R102, R99, 0x7632, R102 ;  /* 0x0000763263667816 */ /* 0x000fc60000000066 */
[----:B------:R-:W-:Y:S04]  /*39e0*/  STS.U16 [R114+0x10], R124 ;  /* 0x0000107c72007388 */ /* 0x000fe80000000400 */
[----:B------:R-:W-:Y:S04]  /*39f0*/  STS.U16 [R113+0x12], R84 ;  /* 0x0000125471007388 */ /* 0x000fe80000000400 */
[----:B------:R0:W-:Y:S04]  /*3a00*/  STS.U16 [R112+0x14], R2 ;  /* 0x0000140270007388 */ /* 0x0001e80000000400 */
[----:B------:R-:W-:Y:S04]  /*3a10*/  STS.U16 [R111+0x16], R85 ;  /* 0x000016556f007388 */ /* 0x000fe80000000400 */
[----:B------:R1:W-:Y:S01]  /*3a20*/  STS.U16 [R110+0x18], R3 ;  /* 0x000018036e007388 */ /* 0x0003e20000000400 */
[----:B0-----:R-:W-:-:S03]  /*3a30*/  MOV R2, UR16 ;  /* 0x0000001000027c02 */ /* 0x001fc60008000f00 */
        /* <DEDUP_REMOVED lines=24> */
[----:B------:R-:W0:Y:S01]  /*3bc0*/  LDCU.64 UR14, c[0x0][0x558] ;  /* 0x0000ab00ff0e77ac */ /* 0x000e220008000a00 */
[----:B------:R-:W2:Y:S02]  /*3bd0*/  LDS R187, [UR17+0x840] ;  /* 0x00084011ffbb7984 */ /* 0x000ea40008000800 */
[----:B------:R-:W-:-:S04]  /*3be0*/  UIMAD.WIDE.U32 UR12, UR34, UR18, UR12 ;  /* 0x00000012220c72a5 */ /* 0x000fc8000f8e000c */
[----:B------:R-:W-:Y:S02]  /*3bf0*/  UIMAD UR9, UR34, UR19, UR13 ;  /* 0x00000013220972a4 */ /* 0x000fe4000f8e020d */
[----:B-1----:R-:W-:-:S04]  /*3c00*/  IADD3 R3, P0, PT, R166, UR12, RZ ;  /* 0x0000000ca6037c10 */ /* 0x002fc8000ff1e0ff */
[----:B------:R-:W-:Y:S02]  /*3c10*/  IADD3.X R84, PT, PT, RZ, UR9, RZ, P0, !PT ;  /* 0x00000009ff547c10 */ /* 0x000fe400087fe4ff */
[C---:B0-----:R-:W-:Y:S01]  /*3c20*/  LEA R2, P0, R3.reuse, UR14, 0x1 ;  /* 0x0000000e03027c11 */ /* 0x041fe2000f8008ff */
[----:B------:R-:W-:Y:S01]  /*3c30*/  UISETP.NE.U32.AND UP0, UPT, UR36, URZ, UPT ;  /* 0x000000ff2400728c */ /* 0x000fe2000bf05070 */
[----:B------:R-:W-:Y:S01]  /*3c40*/  FMUL.FTZ R38, R38, R87 ;  /* 0x0000005726267220 */ /* 0x000fe20000410000 */
[----:B------:R-:W-:Y:S01]  /*3c50*/  FMUL.FTZ R28, R28, R65 ;  /* 0x000000411c1c7220 */ /* 0x000fe20000410000 */
        /* <DEDUP_REMOVED lines=15> */
[----:B------:R-:W0:Y:S01]  /*3d50*/  LDCU UR9, c[0x0][0x38c] ;  /* 0x00007180ff0977ac */ /* 0x000e220008000800 */
        /* <DEDUP_REMOVED lines=32> */
[----:B------:R-:W-:Y:S01]  /*3f60*/  UISETP.NE.AND.EX UP0, UPT, UR37, URZ, UPT, UP0 ;  /* 0x000000ff2500728c */ /* 0x000fe2000bf05300 */
        /* <DEDUP_REMOVED lines=16> */
[----:B0-2---:R-:W-:Y:S06]  /*4070*/  BRA.U !UP0, `(.L_x_4609) ;  /* 0x0000000508c47547 */ /* 0x005fec000b800000 */
        /* <DEDUP_REMOVED lines=24> */
[----:B------:R-:W-:Y:S01]  /*4200*/  STS.U16 [R128], R28 ;  /* 0x0000001c80007388 */ /* 0x000fe20000000400 */
[----:B------:R-:W-:Y:S01]  /*4210*/  F2FP.F16.F32.PACK_AB R33, R34, R33 ;  /* 0x000000212221723e */ /* 0x000fe200000000ff */
[----:B------:R-:W0:Y:S01]  /*4220*/  LDCU.128 UR12, c[0x0][0x430] ;  /* 0x00008600ff0c77ac */ /* 0x000e220008000c00 */
[----:B------:R-:W-:Y:S01]  /*4230*/  F2FP.F16.F32.PACK_AB R25, R26, R25 ;  /* 0x000000191a19723e */ /* 0x000fe200000000ff */
[----:B------:R1:W-:Y:S01]  /*4240*/  STS.U16 [R127+0x2], R4 ;  /* 0x000002047f007388 */ /* 0x0003e20000000400 */
[----:B------:R-:W-:-:S02]  /*4250*/  PRMT R26, R33, 0x7632, R26 ;  /* 0x00007632211a7816 */ /* 0x000fc4000000001a */
[----:B------:R-:W-:Y:S01]  /*4260*/  F2FP.F16.F32.PACK_AB R3, R3, R40 ;  /* 0x000000280303723e */ /* 0x000fe200000000ff */
[----:B------:R-:W-:Y:S01]  /*4270*/  STS.U16 [R126+0x4], R29 ;  /* 0x0000041d7e007388 */ /* 0x000fe20000000400 */
[----:B------:R-:W-:-:S03]  /*4280*/  F2FP.F16.F32.PACK_AB R6, R6, R7 ;  /* 0x000000070606723e */ /* 0x000fc600000000ff */
[----:B------:R2:W-:Y:S01]  /*4290*/  STS.U16 [R119+0x6], R24 ;  /* 0x0000061877007388 */ /* 0x0005e20000000400 */
[----:B------:R-:W-:Y:S02]  /*42a0*/  PRMT R54, R6, 0x7610, R54 ;  /* 0x0000761006367816 */ /* 0x000fe40000000036 */
[----:B-1----:R-:W-:Y:S01]  /*42b0*/  PRMT R4, R2, 0x7632, R4 ;  /* 0x0000763202047816 */ /* 0x002fe20000000004 */
[----:B------:R-:W-:Y:S04]  /*42c0*/  STS.U16 [R118+0x8], R32 ;  /* 0x0000082076007388 */ /* 0x000fe80000000400 */
[----:B------:R-:W-:Y:S01]  /*42d0*/  STS.U16 [R117+0xa], R5 ;  /* 0x00000a0575007388 */ /* 0x000fe20000000400 */
[----:B0-----:R-:W-:Y:S01]  /*42e0*/  UIMAD.WIDE.U32 UR18, UR35, UR12, UR6 ;  /* 0x0000000c231272a5 */ /* 0x001fe2000f8e0006 */
[----:B--2---:R-:W-:-:S02]  /*42f0*/  PRMT R24, R25, 0x7632, R24 ;  /* 0x0000763219187816 */ /* 0x004fc40000000018 */
[----:B------:R0:W-:Y:S01]  /*4300*/  STS.U16 [R116+0xc], R2 ;  /* 0x00000c0274007388 */ /* 0x0001e20000000400 */
[----:B------:R-:W-:-:S03]  /*4310*/  UIMAD UR13, UR35, UR13, UR19 ;  /* 0x0000000d230d72a4 */ /* 0x000fc6000f8e0213 */
[----:B------:R1:W-:Y:S01]  /*4320*/  STS.U16 [R115+0xe], R4 ;  /* 0x00000e0473007388 */ /* 0x0003e20000000400 */
[----:B------:R-:W-:Y:S02]  /*4330*/  UMOV UR12, UR18 ;  /* 0x00000012000c7c82 */ /* 0x000fe40008000000 */
[----:B------:R-:W-:Y:S01]  /*4340*/  UIMAD.WIDE.U32 UR12, UR34, UR14, UR12 ;  /* 0x0000000e220c72a5 */ /* 0x000fe2000f8e000c */
[----:B------:R-:W-:Y:S01]  /*4350*/  STS.U16 [R114+0x10], R33 ;  /* 0x0000102172007388 */ /* 0x000fe20000000400 */
[----:B0-----:R-:W-:Y:S02]  /*4360*/  PRMT R2, R3, 0x7632, R2 ;  /* 0x0000763203027816 */ /* 0x001fe40000000002 */
[----:B------:R-:W-:Y:S01]  /*4370*/  UIMAD UR15, UR34, UR15, UR13 ;  /* 0x0000000f220f72a4 */ /* 0x000fe2000f8e020d */
[----:B------:R-:W-:Y:S01]  /*4380*/  STS.U16 [R113+0x12], R26 ;  /* 0x0000121a71007388 */ /* 0x000fe20000000400 */
[----:B-1----:R-:W-:-:S03]  /*4390*/  PRMT R4, R6, 0x7632, R4 ;  /* 0x0000763206047816 */ /* 0x002fc60000000004 */
[----:B------:R-:W-:Y:S01]  /*43a0*/  STS.U16 [R112+0x14], R25 ;  /* 0x0000141970007388 */ /* 0x000fe20000000400 */
[----:B------:R-:W-:-:S03]  /*43b0*/  MOV R6, UR16 ;  /* 0x0000001000067c02 */ /* 0x000fc60008000f00 */
[----:B------:R-:W-:Y:S04]  /*43c0*/  STS.U16 [R111+0x16], R24 ;  /* 0x000016186f007388 */ /* 0x000fe80000000400 */
[----:B------:R0:W-:Y:S04]  /*43d0*/  STS.U16 [R110+0x18], R3 ;  /* 0x000018036e007388 */ /* 0x0001e80000000400 */
[----:B------:R1:W-:Y:S04]  /*43e0*/  STS.U16 [R109+0x1a], R2 ;  /* 0x00001a026d007388 */ /* 0x0003e80000000400 */
[----:B------:R-:W-:Y:S01]  /*43f0*/  STS.U16 [R108+0x1c], R54 ;  /* 0x00001c366c007388 */ /* 0x000fe20000000400 */
[----:B0-----:R-:W-:-:S03]  /*4400*/  IADD3 R3, P0, PT, R166, UR12, RZ ;  /* 0x0000000ca6037c10 */ /* 0x001fc6000ff1e0ff */
[----:B------:R0:W-:Y:S01]  /*4410*/  STS.U16 [R107+0x1e], R4 ;  /* 0x00001e046b007388 */ /* 0x0001e20000000400 */
[----:B------:R-:W-:-:S03]  /*4420*/  NOP ;  /* 0x0000000000007918 */ /* 0x000fc60000000000 */
[----:B------:R-:W-:Y:S01]  /*4430*/  LDS.U16 R5, [R146] ;  /* 0x0000000092057984 */ /* 0x000fe20000000400 */
[C---:B-1----:R-:W-:Y:S01]  /*4440*/  LEA R2, P5, R3.reuse, UR36, 0x1 ;  /* 0x0000002403027c11 */ /* 0x042fe2000f8a08ff */
[----:B0-----:R-:W-:Y:S02]  /*4450*/  IMAD.X R4, RZ, RZ, UR15, P0 ;  /* 0x0000000fff047e24 */ /* 0x001fe400080e06ff */
[----:B------:R-:W-:Y:S04]  /*4460*/  LDS.U16 R7, [R145+0x40] ;  /* 0x0000400091077984 */ /* 0x000fe80000000400 */
        /* <DEDUP_REMOVED lines=50> */
.L_x_4609:
        /* <DEDUP_REMOVED lines=22> */
[----:B------:R-:W-:Y:S01]  /*48f0*/  FADD.FTZ R47, R0, R167 ;  /* 0x000000a7002f7221 */ /* 0x000fe20000010000 */
[----:B------:R-:W-:Y:S01]  /*4900*/  HADD2.F32 R61, -RZ, R61.H0_H0 ;  /* 0x2000003dff3d7230 */ /* 0x000fe20000004100 */
[----:B------:R-:W-:Y:S01]  /*4910*/  CS2R R84, SRZ ;  /* 0x0000000000547805 */ /* 0x000fe2000001ff00 */
        /* <DEDUP_REMOVED lines=17> */
[----:B------:R-:W-:-:S02]  /*4a30*/  HADD2.F32 R20, -RZ, R20.H0_H0 ;  /* 0x20000014ff147230 */ /* 0x000fc40000004100 */
[----:B------:R-:W-:Y:S01]  /*4a40*/  FADD.FTZ R39, R24, R167 ;  /* 0x000000a718277221 */ /* 0x000fe20000010000 */
[----:B------:R-:W-:Y:S02]  /*4a50*/  HADD2.F32 R52, -RZ, R19.H0_H0 ;  /* 0x20000013ff347230 */ /* 0x000fe40000004100 */
[----:B------:R-:W-:Y:S01]  /*4a60*/  FFMA.FTZ R3, R95, R60, R0 ;  /* 0x0000003c5f037223 */ /* 0x000fe20000010000 */
[----:B------:R-:W-:Y:S01]  /*4a70*/  HADD2.F32 R18, -RZ, R18.H0_H0 ;  /* 0x20000012ff127230 */ /* 0x000fe20000004100 */
[----:B------:R-:W-:Y:S01]  /*4a80*/  MOV R75, RZ ;  /* 0x000000ff004b7202 */ /* 0x000fe20000000f00 */
[----:B------:R-:W-:Y:S02]  /*4a90*/  HADD2.F32 R50, -RZ, R17.H0_H0 ;  /* 0x20000011ff327230 */ /* 0x000fe40000004100 */
[----:B------:R-:W-:Y:S01]  /*4aa0*/  FFMA.FTZ R0, R96, R59, R3 ;  /* 0x0000003b60007223 */ /* 0x000fe20000010003 */
[----:B------:R-:W-:Y:S02]  /*4ab0*/  HADD2.F32 R12, -RZ, R12.H0_H0 ;  /* 0x2000000cff0c7230 */ /* 0x000fe40000004100 */
[----:B------:R-:W-:Y:S01]  /*4ac0*/  FADD.FTZ R54, R54, R167 ;  /* 0x000000a736367221 */ /* 0x000fe20000010000 */
[----:B------:R-:W-:-:S02]  /*4ad0*/  HADD2.F32 R8, -RZ, R8.H0_H0 ;  /* 0x20000008ff087230 */ /* 0x000fc40000004100 */
[----:B------:R-:W-:Y:S01]  /*4ae0*/  FFMA.FTZ R3, R93, R58, R0 ;  /* 0x0000003a5d037223 */ /* 0x000fe20000010000 */
[----:B------:R-:W-:Y:S02]  /*4af0*/  HADD2.F32 R46, -RZ, R9.H0_H0 ;  /* 0x20000009ff2e7230 */ /* 0x000fe40000004100 */
[----:B------:R-:W-:Y:S01]  /*4b00*/  FADD.FTZ R51, R20, R167 ;  /* 0x000000a714337221 */ /* 0x000fe20000010000 */
        /* <DEDUP_REMOVED lines=33> */
[C---:B------:R-:W-:Y:S01]  /*4d20*/  FMUL.FTZ R23, R92.reuse, UR8 ;  /* 0x000000085c177c20 */ /* 0x040fe20008410000 */
[----:B------:R-:W-:Y:S01]  /*4d30*/  FFMA.FTZ R172, R92, R55, R3 ;  /* 0x000000375cac7223 */ /* 0x000fe20000010003 */
[----:B------:R-:W-:Y:S06]  /*4d40*/  BRA.U !UP0, `(.L_x_4610) ;  /* 0x0000004108e87547 */ /* 0x000fec000b800000 */
[----:B------:R-:W0:Y:S01]  /*4d50*/  LDC.64 R120, c[0x0][0x4d0] ;  /* 0x00013400ff787b82 */ /* 0x000e220000000a00 */
[----:B------:R-:W-:Y:S01]  /*4d60*/  ISETP.GE.AND P1, PT, R166, UR16, PT ;  /* 0x00000010a6007c0c */ /* 0x000fe2000bf26270 */
[----:B------:R-:W-:Y:S01]  /*4d70*/  UISETP.NE.AND UP0, UPT, UR20, 0x1, UPT ;  /* 0x000000011400788c */ /* 0x000fe2000bf05270 */
[----:B------:R-:W-:Y:S01]  /*4d80*/  LOP3.LUT R22, R22, 0xfffffdff, RZ, 0xc0, !PT ;  /* 0xfffffdff16167812 */ /* 0x000fe200078ec0ff */
[----:B------:R-:W1:Y:S01]  /*4d90*/  LDCU UR39, c[0x0][0x394] ;  /* 0x00007280ff2777ac */ /* 0x000e620008000800 */
[----:B------:R-:W-:-:S03]  /*4da0*/  MOV R90, RZ ;  /* 0x000000ff005a7202 */ /* 0x000fc60000000f00 */
        /* <DEDUP_REMOVED lines=17> */
.L_x_4655:
[----:B------:R-:W-:Y:S01]  /*4ec0*/  MOV R2, R166 ;  /* 0x000000a600027202 */ /* 0x000fe20000000f00 */
[----:B0-----:R-:W-:Y:S01]  /*4ed0*/  IMAD.U32 R9, RZ, RZ, UR36 ;  /* 0x00000024ff097e24 */ /* 0x001fe2000f8e00ff */
[----:B------:R-:W-:Y:S01]  /*4ee0*/  MOV R5, UR37 ;  /* 0x0000002500057c02 */ /* 0x000fe20008000f00 */
[----:B-1----:R-:W-:Y:S01]  /*4ef0*/  IMAD.MOV.U32 R3, RZ, RZ, RZ ;  /* 0x000000ffff037224 */ /* 0x002fe200078e00ff */
[----:B------:R-:W-:Y:S02]  /*4f00*/  ISETP.GE.AND P5, PT, R158, UR16, PT ;  /* 0x000000109e007c0c */ /* 0x000fe4000bfa6270 */
[----:B------:R-:W-:Y:S01]  /*4f10*/  P2R R169, PR, RZ, 0x1 ;  /* 0x00000001ffa97803 */ /* 0x000fe20000000000 */
[----:B------:R-:W-:Y:S01]  /*4f20*/  IMAD.WIDE.U32 R8, R9, UR9, R2 ;  /* 0x0000000909087c25 */ /* 0x000fe2000f8e0002 */
[----:B------:R-:W-:Y:S02]  /*4f30*/  LOP3.LUT P0, RZ, R22, 0x200, RZ, 0xc0, !PT ;  /* 0x0000020016ff7812 */ /* 0x000fe4000780c0ff */
[----:B------:R-:W-:Y:S01]  /*4f40*/  ISETP.GE.AND P4, PT, R162, UR16, PT ;  /* 0x00000010a2007c0c */ /* 0x000fe2000bf86270 */
[----:B------:R-:W-:Y:S01]  /*4f50*/  IMAD R5, R5, UR9, R9 ;  /* 0x0000000905057c24 */ /* 0x000fe2000f8e0209 */
[----:B------:R-:W-:-:S02]  /*4f60*/  LEA R4, P1, R8, UR31, 0x1 ;  /* 0x0000001f08047c11 */ /* 0x000fc4000f8208ff */
[----:B------:R-:W-:Y:S02]  /*4f70*/  MOV R7, UR40 ;  /* 0x0000002800077c02 */ /* 0x000fe40008000f00 */
[----:B------:R-:W-:Y:S02]  /*4f80*/  LEA.HI.X R5, R8, UR28, R5, 0x1, P1 ;  /* 0x0000001c08057c11 */ /* 0x000fe400088f0c05 */
[----:B------:R-:W-:Y:S01]  /*4f90*/  ISETP.GE.AND P1, PT, R161, UR16, PT ;  /* 0x00000010a1007c0c */ /* 0x000fe2000bf26270 */
[----:B------:R-:W-:Y:S01]  /*4fa0*/  IMAD.WIDE.U32 R6, R7, UR9, R2 ;  /* 0x0000000907067c25 */ /* 0x000fe2000f8e0002 */
[----:B------:R-:W-:Y:S01]  /*4fb0*/  MOV R11, UR41 ;  /* 0x00000029000b7c02 */ /* 0x000fe20008000f00 */
[----:B------:R-:W5:Y:S01]  /*4fc0*/  @!P5 LDG.E.U16 R14, desc[UR32][R4.64+0x140] ;  /* 0x00014020040ed981 */ /* 0x000f62000c1e1500 */
[----:B------:R-:W-:Y:S02]  /*4fd0*/  ISETP.GE.AND P5, PT, R157, UR16, PT ;  /* 0x000000109d007c0c */ /* 0x000fe4000bfa6270 */
[----:B------:R-:W-:Y:S01]  /*4fe0*/  ISETP.GE.AND P3, PT, R160, UR16, PT ;  /* 0x00000010a0007c0c */ /* 0x000fe2000bf66270 */
[----:B------:R-:W3:Y:S01]  /*4ff0*/  @!P0 LDG.E.U16 R133, desc[UR32][R4.64] ;  /* 0x0000002004858981 */ /* 0x000ee2000c1e1500 */
[----:B------:R-:W-:Y:S01]  /*5000*/  IMAD R3, R11, UR9, R7 ;  /* 0x000000090b037c24 */ /* 0x000fe2000f8e0207 */
[----:B------:R-:W-:-:S02]  /*5010*/  LEA R2, P2, R6, UR29, 0x1 ;  /* 0x0000001d06027c11 */ /* 0x000fc4000f8408ff */
[----:B----4-:R-:W4:Y:S02]  /*5020*/  @!P4 LDG.E.U16 R0, desc[UR32][R4.64+0x40] ;  /* 0x000040200400c981 */ /* 0x010f24000c1e1500 */
[----:B------:R-:W-:Y:S02]  /*5030*/  LEA.HI.X R3, R6, UR30, R3, 0x1, P2 ;  /* 0x0000001e06037c11 */ /* 0x000fe400090f0c03 */
[----:B--2---:R-:W2:Y:S01]  /*5040*/  @!P1 LDG.E.U16 R8, desc[UR32][R4.64+0x80] ;  /* 0x0000802004089981 */ /* 0x004ea2000c1e1500 */
[----:B------:R-:W-:-:S03]  /*5050*/  ISETP.GE.AND P2, PT, R159, UR16, PT ;  /* 0x000000109f007c0c */ /* 0x000fc6000bf46270 */
[----:B------:R-:W5:Y:S01]  /*5060*/  @!P5 LDG.E.U16 R13, desc[UR32][R4.64+0x180] ;  /* 0x00018020040dd981 */ /* 0x000f62000c1e1500 */
[----:B------:R-:W-:-:S03]  /*5070*/  ISETP.GE.AND P5, PT, R156, UR16, PT ;  /* 0x000000109c007c0c */ /* 0x000fc6000bfa6270 */
[----:B------:R-:W2:Y:S06]  /*5080*/  @!P3 LDG.E.U16 R10, desc[UR32][R4.64+0xc0] ;  /* 0x0000c020040ab981 */ /* 0x000eac000c1e1500 */
[----:B------:R-:W2:Y:S04]  /*5090*/  @!P2 LDG.E.U16 R12, desc[UR32][R4.64+0x100] ;  /* 0x00010020040ca981 */ /* 0x000ea8000c1e1500 */
[----:B------:R-:W2:Y:S01]  /*50a0*/  @!P5 LDG.E.U16 R16, desc[UR32][R4.64+0x1c0] ;  /* 0x0001c0200410d981 */ /* 0x000ea2000c1e1500 */
[----:B------:R-:W-:-:S13]  /*50b0*/  ISETP.GE.AND P5, PT, R155, UR16, PT ;  /* 0x000000109b007c0c */ /* 0x000fda000bfa6270 */
        /* <DEDUP_REMOVED lines=9> */
[----:B------:R-:W-:Y:S02]  /*5150*/  ISETP.GE.AND P5, PT, R150, UR16, PT ;  /* 0x0000001096007c0c */ /* 0x000fe4000bfa6270 */
[----:B------:R-:W-:-:S11]  /*5160*/  ISETP.GE.AND P6, PT, R148, UR16, PT ;  /* 0x0000001094007c0c */ /* 0x000fd6000bfc6270 */
[----:B------:R-:W2:Y:S01]  /*5170*/  @!P5 LDG.E.U16 R64, desc[UR32][R4.64+0x340] ;  /* 0x000340200440d981 */ /* 0x000ea2000c1e1500 */
[----:B------:R-:W-:-:S03]  /*5180*/  ISETP.GE.AND P5, PT, R149, UR16, PT ;  /* 0x0000001095007c0c */ /* 0x000fc6000bfa6270 */
[----:B------:R-:W2:Y:S10]  /*5190*/  @!P6 LDG.E.U16 R66, desc[UR32][R4.64+0x3c0] ;  /* 0x0003c0200442e981 */ /* 0x000eb4000c1e1500 */
[----:B------:R-:W2:Y:S01]  /*51a0*/  @!P5 LDG.E.U16 R65, desc[UR32][R4.64+0x380] ;  /* 0x000380200441d981 */ /* 0x000ea2000c1e1500 */
[----:B------:R-:W-:Y:S01]  /*51b0*/  UMOV UR12, UR10 ;  /* 0x0000000a000c7c82 */ /* 0x000fe20008000000 */
[----:B------:R-:W-:-:S02]  /*51c0*/  UMOV UR13, UR21 ;  /* 0x00000015000d7c82 */ /* 0x000fc40008000000 */
[----:B------:R-:W-:Y:S01]  /*51d0*/  UIMAD.WIDE.U32 UR12, UR9, UR14, UR12 ;  /* 0x0000000e090c72a5 */ /* 0x000fe2000f8e000c */
[----:B------:R-:W-:-:S03]  /*51e0*/  P2R R67, PR, RZ, 0x40 ;  /* 0x00000040ff437803 */ /* 0x000fc60000000000 */
[----:B------:R-:W-:Y:S02]  /*51f0*/  UIMAD UR13, UR9, UR15, UR13 ;  /* 0x0000000f090d72a4 */ /* 0x000fe4000f8e020d */
[----:B------:R-:W-:Y:S01]  /*5200*/  ULEA UR17, UP0, UR12, UR18, 0x2 ;  /* 0x000000120c117291 */ /* 0x000fe2000f8010ff */
[----:B------:R-:W-:-:S03]  /*5210*/  ISETP.GE.AND P6, PT, R157, UR16, PT ;  /* 0x000000109d007c0c */ /* 0x000fc6000bfc6270 */
[----:B------:R-:W-:Y:S01]  /*5220*/  ULEA.HI.X UR12, UR12, UR19, UR13, 0x2, UP0 ;  /* 0x000000130c0c7291 */ /* 0x000fe200080f140d */
[----:B------:R-:W-:Y:S02]  /*5230*/  P2R R132, PR, RZ, 0x20 ;  /* 0x00000020ff847803 */ /* 0x000fe40000000000 */
[----:B------:R-:W-:Y:S02]  /*5240*/  ISETP.GE.AND P5, PT, R156, UR16, PT ;  /* 0x000000109c007c0c */ /* 0x000fe4000bfa6270 */
[----:B------:R-:W-:Y:S02]  /*5250*/  MOV R6, UR17 ;  /* 0x0000001100067c02 */ /* 0x000fe40008000f00 */
[----:B------:R-:W-:Y:S01]  /*5260*/  MOV R7, UR12 ;  /* 0x0000000c00077c02 */ /* 0x000fe20008000f00 */
[----:B------:R-:W-:-:S04]  /*5270*/  IMAD.MOV.U32 R9, RZ, RZ, RZ ;  /* 0x000000ffff097224 */ /* 0x000fc800078e00ff */
[----:B------:R0:W2:Y:S02]  /*5280*/  LDG.E R21, desc[UR32][R6.64] ;  /* 0x0000002006157981 */ /* 0x0000a4000c1e1900 */
[----:B0-----:R-:W-:Y:S02]  /*5290*/  HFMA2 R7, -RZ, RZ, 0, 0 ;  /* 0x00000000ff077431 */ /* 0x001fe400000001ff */
[----:B------:R-:W-:Y:S01]  /*52a0*/  HFMA2 R11, -RZ, RZ, 0, 0 ;  /* 0x00000000ff0b7431 */ /* 0x000fe200000001ff */
[----:B------:R-:W-:Y:S02]  /*52b0*/  P2R R6, PR, RZ, 0x1 ;  /* 0x00000001ff067803 */ /* 0x000fe40000000000 */
[----:B------:R-:W-:Y:S02]  /*52c0*/  MOV R5, RZ ;  /* 0x000000ff00057202 */ /* 0x000fe40000000f00 */
[----:B---3--:R-:W-:-:S04]  /*52d0*/  @!P0 PRMT R9, R133, 0x5410, RZ ;  /* 0x0000541085098816 */ /* 0x008fc800000000ff */
[--C-:B----4-:R-:W-:Y:S02]  /*52e0*/  @!P4 PRMT R9, R9, 0x5410, R0.reuse ;  /* 0x000054100909c816 */ /* 0x110fe40000000000 */
[----:B-----5:R-:W-:Y:S02]  /*52f0*/  @!P6 PRMT R7, R13, 0x5410, RZ ;  /* 0x000054100d07e816 */ /* 0x020fe400000000ff */
[----:B------:R-:W-:Y:S01]  /*5300*/  ISETP.GE.AND P6, PT, R155, UR16, PT ;  /* 0x000000109b007c0c */ /* 0x000fe2000bfc6270 */
[----:B------:R0:W-:Y:S01]  /*5310*/  STS.U16 [R146], R9 ;  /* 0x0000000992007388 */ /* 0x0001e20000000400 */
[----:B------:R-:W-:Y:S02]  /*5320*/  PRMT R0, R9, 0x7632, R0 ;  /* 0x0000763209007816 */ /* 0x000fe40000000000 */
[----:B--2---:R-:W-:Y:S02]  /*5330*/  @!P5 PRMT R7, R7, 0x5410, R16 ;  /* 0x000054100707d816 */ /* 0x004fe40000000010 */
[----:B------:R-:W-:Y:S01]  /*5340*/  ISETP.GE.AND P5, PT, R154, UR16, PT ;  /* 0x000000109a007c0c */ /* 0x000fe2000bfa6270 */
[----:B0-----:R-:W-:Y:S01]  /*5350*/  IMAD.MOV.U32 R9, RZ, RZ, RZ ;  /* 0x000000ffff097224 */ /* 0x001fe200078e00ff */
[----:B------:R-:W-:-:S02]  /*5360*/  @!P1 PRMT R11, R8, 0x5410, RZ ;  /* 0x00005410080b9816 */ /* 0x000fc400000000ff */
[----:B------:R-:W-:-:S03]  /*5370*/  ISETP.GE.AND P0, PT, R158, UR16, PT ;  /* 0x000000109e007c0c */ /* 0x000fc6000bf06270 */
[----:B------:R-:W-:Y:S02]  /*5380*/  @!P6 PRMT R9, R15, 0x5410, RZ ;  /* 0x000054100f09e816 */ /* 0x000fe400000000ff */
[----:B------:R-:W-:Y:S02]  /*5390*/  ISETP.GE.AND P6, PT, R153, UR16, PT ;  /* 0x0000001099007c0c */ /* 0x000fe4000bfc6270 */
[----:B------:R-:W-:Y:S01]  /*53a0*/  @!P3 PRMT R11, R11, 0x5410, R10 ;  /* 0x000054100b0bb816 */ /* 0x000fe2000000000a */
[----:B------:R-:W-:Y:S01]  /*53b0*/  STS.U16 [R145+0x40], R0 ;  /* 0x0000400091007388 */ /* 0x000fe20000000400 */
[----:B------:R-:W-:Y:S02]  /*53c0*/  @!P5 PRMT R9, R9, 0x5410, R18 ;  /* 0x000054100909d816 */ /* 0x000fe40000000012 */
[----:B------:R-:W-:Y:S01]  /*53d0*/  ISETP.GE.AND P5, PT, R152, UR16, PT ;  /* 0x0000001098007c0c */ /* 0x000fe2000bfa6270 */
[----:B------:R0:W-:Y:S01]  /*53e0*/  STS.U16 [R144+0x80], R11 ;  /* 0x0000800b90007388 */ /* 0x0001e20000000400 */
[----:B------:R-:W-:-:S02]  /*53f0*/  PRMT R4, R11, 0x7632, R4 ;  /* 0x000076320b047816 */ /* 0x000fc40000000004 */
[----:B------:R-:W-:Y:S02]  /*5400*/  @!P2 PRMT R5, R12, 0x5410, RZ ;  /* 0x000054100c05a816 */ /* 0x000fe400000000ff */
[----:B0-----:R-:W-:Y:S02]  /*5410*/  MOV R11, RZ ;  /* 0x000000ff000b7202 */ /* 0x001fe40000000f00 */
[----:B------:R-:W-:Y:S02]  /*5420*/  @!P6 PRMT R11, R17, 0x5410, RZ ;  /* 0x00005410110be816 */ /* 0x000fe400000000ff */
[----:B------:R-:W-:Y:S02]  /*5430*/  ISETP.GE.AND P6, PT, R151, UR16, PT ;  /* 0x0000001097007c0c */ /* 0x000fe4000bfc6270 */
[----:B------:R-:W-:Y:S01]  /*5440*/  @!P0 PRMT R5, R5, 0x5410, R14 ;  /* 0x0000541005058816 */ /* 0x000fe2000000000e */
[----:B------:R-:W-:Y:S01]  /*5450*/  STS.U16 [R143+0xc0], R4 ;  /* 0x0000c0048f007388 */ /* 0x000fe20000000400 */
[----:B------:R-:W-:-:S02]  /*5460*/  ISETP.NE.AND P0, PT, R6, RZ, PT ;  /* 0x000000ff0600720c */ /* 0x000fc40003f05270 */
[----:B------:R-:W-:Y:S02]  /*5470*/  @!P5 PRMT R11, R11, 0x5410, R20 ;  /* 0x000054100b0bd816 */ /* 0x000fe40000000014 */
[----:B------:R-:W-:Y:S01]  /*5480*/  ISETP.GE.AND P5, PT, R150, UR16, PT ;  /* 0x0000001096007c0c */ /* 0x000fe2000bfa6270 */
[----:B------:R0:W-:Y:S01]  /*5490*/  STS.U16 [R142+0x100], R5 ;  /* 0x000100058e007388 */ /* 0x0001e20000000400 */
[----:B------:R-:W-:Y:S01]  /*54a0*/  PRMT R6, R5, 0x7632, R6 ;  /* 0x0000763205067816 */ /* 0x000fe20000000006 */
[----:B0-----:R-:W-:Y:S02]  /*54b0*/  HFMA2 R5, -RZ, RZ, 0, 0 ;  /* 0x00000000ff057431 */ /* 0x001fe400000001ff */
[----:B------:R-:W-:Y:S02]  /*54c0*/  @!P6 PRMT R5, R19, 0x5410, RZ ;  /* 0x000054101305e816 */ /* 0x000fe400000000ff */
[----:B------:R-:W-:Y:S01]  /*54d0*/  ISETP.NE.AND P6, PT, R67, RZ, PT ;  /* 0x000000ff4300720c */ /* 0x000fe20003fc5270 */
[----:B------:R-:W-:Y:S05]  /*54e0*/  STS.U16 [R141+0x140], R6 ;  /* 0x000140068d007388 */ /* 0x000fea0000000400 */
[----:B------:R-:W-:-:S02]  /*54f0*/  @!P5 PRMT R5, R5, 0x5410, R64 ;  /* 0x000054100505d816 */ /* 0x000fc40000000040 */
[----:B------:R-:W-:Y:S01]  /*5500*/  ISETP.NE.AND P5, PT, R132, RZ, PT ;  /* 0x000000ff8400720c */ /* 0x000fe20003fa5270 */
[----:B------:R0:W-:Y:S01]  /*5510*/  STS.U16 [R140+0x180], R7 ;  /* 0x000180078c007388 */ /* 0x0001e20000000400 */
[----:B------:R-:W-:Y:S02]  /*5520*/  PRMT R8, R7, 0x7632, R8 ;  /* 0x0000763207087816 */ /* 0x000fe40000000008 */
[----:B------:R-:W-:Y:S02]  /*5530*/  PRMT R0, R9, 0x7632, R0 ;  /* 0x0000763209007816 */ /* 0x000fe40000000000 */
[----:B------:R-:W-:Y:S02]  /*5540*/  PRMT R4, R11, 0x7632, R4 ;  /* 0x000076320b047816 */ /* 0x000fe40000000004 */
[----:B0-----:R-:W-:-:S05]  /*5550*/  MOV R7, RZ ;  /* 0x000000ff00077202 */ /* 0x001fca0000000f00 */
[----:B------:R-:W-:Y:S01]  /*5560*/  @!P5 PRMT R7, R65, 0x5410, RZ ;  /* 0x000054104107d816 */ /* 0x000fe200000000ff */
[----:B------:R0:W-:Y:S01]  /*5570*/  STS.U16 [R139+0x1c0], R8 ;  /* 0x0001c0088b007388 */ /* 0x0001e20000000400 */
[----:B------:R-:W-:Y:S02]  /*5580*/  PRMT R6, R5, 0x7632, R6 ;  /* 0x0000763205067816 */ /* 0x000fe40000000006 */
[----:B------:R-:W-:Y:S01]  /*5590*/  @!P6 PRMT R7, R7, 0x5410, R66 ;  /* 0x000054100707e816 */ /* 0x000fe20000000042 */
[----:B------:R-:W-:Y:S04]  /*55a0*/  STS.U16 [R138+0x200], R9 ;  /* 0x000200098a007388 */ /* 0x000fe80000000400 */
[----:B------:R1:W-:Y:S01]  /*55b0*/  STS.U16 [R137+0x240], R0 ;  /* 0x0002400089007388 */ /* 0x0003e20000000400 */
[----:B0-----:R-:W-:-:S03]  /*55c0*/  PRMT R8, R7, 0x7632, R8 ;  /* 0x0000763207087816 */ /* 0x001fc60000000008 */
[----:B------:R-:W-:Y:S04]  /*55d0*/  STS.U16 [R136+0x280], R11 ;  /* 0x0002800b88007388 */ /* 0x000fe80000000400 */
[----:B------:R0:W-:Y:S04]  /*55e0*/  STS.U16 [R135+0x2c0], R4 ;  /* 0x0002c00487007388 */ /* 0x0001e80000000400 */
[----:B------:R-:W-:Y:S04]  /*55f0*/  STS.U16 [R134+0x300], R5 ;  /* 0x0003000586007388 */ /* 0x000fe80000000400 */
[----:B------:R-:W-:Y:S04]  /*5600*/  STS.U16 [R131+0x340], R6 ;  /* 0x0003400683007388 */ /* 0x000fe80000000400 */
[----:B------:R-:W-:Y:S04]  /*5610*/  STS.U16 [R130+0x380], R7 ;  /* 0x0003800782007388 */ /* 0x000fe80000000400 */
[----:B------:R-:W-:Y:S01]  /*5620*/  STS.U16 [R129+0x3c0], R8 ;  /* 0x0003c00881007388 */ /* 0x000fe20000000400 */
[----:B------:R-:W-:-:S03]  /*5630*/  NOP ;  /* 0x0000000000007918 */ /* 0x000fc60000000000 */
[----:B-1----:R-:W2:Y:S01]  /*5640*/  @!P1 LDG.E.U16 R0, desc[UR32][R2.64+0x80] ;  /* 0x0000802002009981 */ /* 0x002ea2000c1e1500 */
[----:B------:R-:W-:Y:S02]  /*5650*/  IMAD.MOV.U32 R67, RZ, RZ, RZ ;  /* 0x000000ffff437224 */ /* 0x000fe400078e00ff */
[----:B------:R-:W-:Y:S01]  /*5660*/  HFMA2 R133, -RZ, RZ, 0, 0 ;  /* 0x00000000ff857431 */ /* 0x000fe200000001ff */
[----:B------:R-:W-:Y:S01]  /*5670*/  MOV R65, RZ ;  /* 0x000000ff00417202 */ /* 0x000fe20000000f00 */
[----:B0-----:R-:W3:Y:S01]  /*5680*/  @!P4 LDG.E.U16 R4, desc[UR32][R2.64+0x40] ;  /* 0x000040200204c981 */ /* 0x001ee2000c1e1500 */
[----:B------:R-:W-:Y:S01]  /*5690*/  IMAD.MOV.U32 R171, RZ, RZ, RZ ;  /* 0x000000ffffab7224 */ /* 0x000fe200078e00ff */
[----:B------:R-:W-:Y:S02]  /*56a0*/  MOV R173, RZ ;  /* 0x000000ff00ad7202 */ /* 0x000fe40000000f00 */
[----:B------:R-:W4:Y:S04]  /*56b0*/  @!P5 LDG.E.U16 R66, desc[UR32][R2.64+0x380] ;  /* 0x000380200242d981 */ /* 0x000f28000c1e1500 */
[----:B------:R-:W5:Y:S01]  /*56c0*/  @!P6 LDG.E.U16 R132, desc[UR32][R2.64+0x3c0] ;  /* 0x0003c0200284e981 */ /* 0x000f62000c1e1500 */
[----:B------:R-:W0:Y:S03]  /*56d0*/  S2UR UR13, SR_CgaCtaId ;  /* 0x00000000000d79c3 */ /* 0x000e260000008800 */
        /* <DEDUP_REMOVED lines=11> */
[----:B------:R-:W1:Y:S04]  /*5790*/  LDS.U16 R9, [R111+0x16] ;  /* 0x000016006f097984 */ /* 0x000e680000000400 */
[----:B------:R-:W-:Y:S04]  /*57a0*/  LDS.U16 R8, [R110+0x18] ;  /* 0x000018006e087984 */ /* 0x000fe80000000400 */
[----:B------:R-:W1:Y:S04]  /*57b0*/  LDS.U16 R7, [R109+0x1a] ;  /* 0x00001a006d077984 */ /* 0x000e680000000400 */
[----:B------:R-:W-:Y:S04]  /*57c0*/  LDS.U16 R6, [R108+0x1c] ;  /* 0x00001c006c067984 */ /* 0x000fe80000000400 */
[----:B------:R-:W1:Y:S01]  /*57d0*/  LDS.U16 R5, [R107+0x1e] ;  /* 0x00001e006b057984 */ /* 0x000e620000000400 */
[----:B--2---:R-:W-:-:S03]  /*57e0*/  @!P1 PRMT R67, R0, 0x5410, RZ ;  /* 0x0000541000439816 */ /* 0x004fc600000000ff */
[----:B------:R-:W2:Y:S02]  /*57f0*/  @!P2 LDG.E.U16 R0, desc[UR32][R2.64+0x100] ;  /* 0x000100200200a981 */ /* 0x000ea4000c1e1500 */
[----:B--2---:R-:W-:Y:S02]  /*5800*/  @!P2 PRMT R133, R0, 0x5410, RZ ;  /* 0x000054100085a816 */ /* 0x004fe400000000ff */
[----:B------:R-:W2:Y:S01]  /*5810*/  @!P0 LDG.E.U16 R0, desc[UR32][R2.64] ;  /* 0x0000002002008981 */ /* 0x000ea2000c1e1500 */
[----:B------:R-:W-:Y:S02]  /*5820*/  ISETP.GE.AND P1, PT, R158, UR16, PT ;  /* 0x000000109e007c0c */ /* 0x000fe4000bf26270 */
[----:B--2---:R-:W-:Y:S02]  /*5830*/  @!P0 PRMT R65, R0, 0x5410, RZ ;  /* 0x0000541000418816 */ /* 0x004fe400000000ff */
[----:B------:R-:W2:Y:S02]  /*5840*/  @!P3 LDG.E.U16 R0, desc[UR32][R2.64+0xc0] ;  /* 0x0000c0200200b981 */ /* 0x000ea4000c1e1500 */
[----:B---3--:R-:W-:-:S02]  /*5850*/  @!P4 PRMT R65, R65, 0x5410, R4 ;  /* 0x000054104141c816 */ /* 0x008fc40000000004 */
[----:B------:R-:W-:Y:S02]  /*5860*/  ISETP.GE.AND P4, PT, R157, UR16, PT ;  /* 0x000000109d007c0c */ /* 0x000fe4000bf86270 */
[----:B--2---:R-:W-:-:S03]  /*5870*/  @!P3 PRMT R67, R67, 0x5410, R0 ;  /* 0x000054104343b816 */ /* 0x004fc60000000000 */
[----:B------:R-:W2:Y:S01]  /*5880*/  @!P1 LDG.E.U16 R0, desc[UR32][R2.64+0x140] ;  /* 0x0001402002009981 */ /* 0x000ea2000c1e1500 */
[----:B------:R-:W-:Y:S02]  /*5890*/  ISETP.NE.AND P0, PT, R169, RZ, PT ;  /* 0x000000ffa900720c */ /* 0x000fe40003f05270 */
[----:B--2---:R-:W-:-:S05]  /*58a0*/  @!P1 PRMT R133, R133, 0x5410, R0 ;  /* 0x0000541085859816 */ /* 0x004fca0000000000 */
[----:B------:R-:W2:Y:S01]  /*58b0*/  @!P4 LDG.E.U16 R0, desc[UR32][R2.64+0x180] ;  /* 0x000180200200c981 */ /* 0x000ea2000c1e1500 */
[----:B------:R-:W-:Y:S01]  /*58c0*/  ISETP.GE.AND P1, PT, R156, UR16, PT ;  /* 0x000000109c007c0c */ /* 0x000fe2000bf26270 */
[----:B------:R-:W-:Y:S01]  /*58d0*/  HFMA2 R169, -RZ, RZ, 0, 0 ;  /* 0x00000000ffa97431 */ /* 0x000fe200000001ff */
[----:B------:R-:W-:Y:S02]  /*58e0*/  ISETP.GE.AND P2, PT, R155, UR16, PT ;  /* 0x000000109b007c0c */ /* 0x000fe4000bf46270 */
[----:B--2---:R-:W-:-:S09]  /*58f0*/  @!P4 PRMT R169, R0, 0x5410, RZ ;  /* 0x0000541000a9c816 */ /* 0x004fd200000000ff */
[----:B------:R-:W2:Y:S02]  /*5900*/  @!P1 LDG.E.U16 R0, desc[UR32][R2.64+0x1c0] ;  /* 0x0001c02002009981 */ /* 0x000ea4000c1e1500 */
[----:B--2---:R-:W-:Y:S02]  /*5910*/  @!P1 PRMT R169, R169, 0x5410, R0 ;  /* 0x00005410a9a99816 */ /* 0x004fe40000000000 */
[----:B------:R-:W2:Y:S01]  /*5920*/  @!P2 LDG.E.U16 R0, desc[UR32][R2.64+0x200] ;  /* 0x000200200200a981 */ /* 0x000ea2000c1e1500 */
[----:B------:R-:W-:Y:S02]  /*5930*/  ISETP.GE.AND P1, PT, R154, UR16, PT ;  /* 0x000000109a007c0c */ /* 0x000fe4000bf26270 */
[----:B------:R-:W-:Y:S02]  /*5940*/  ISETP.GE.AND P3, PT, R153, UR16, PT ;  /* 0x0000001099007c0c */ /* 0x000fe4000bf66270 */
[----:B--2---:R-:W-:-:S09]  /*5950*/  @!P2 PRMT R171, R0, 0x5410, RZ ;  /* 0x0000541000aba816 */ /* 0x004fd200000000ff */
[----:B------:R-:W2:Y:S01]  /*5960*/  @!P1 LDG.E.U16 R0, desc[UR32][R2.64+0x240] ;  /* 0x0002402002009981 */ /* 0x000ea2000c1e1500 */
[----:B------:R-:W-:Y:S02]  /*5970*/  ISETP.GE.AND P2, PT, R151, UR16, PT ;  /* 0x0000001097007c0c */ /* 0x000fe4000bf46270 */
[----:B------:R-:W-:-:S11]  /*5980*/  ISETP.GE.AND P4, PT, R152, UR16, PT ;  /* 0x0000001098007c0c */ /* 0x000fd6000bf86270 */
[----:B------:R-:W3:Y:S01]  /*5990*/  @!P2 LDG.E.U16 R4, desc[UR32][R2.64+0x300] ;  /* 0x000300200204a981 */ /* 0x000ee2000c1e1500 */
[----:B--2---:R-:W-:-:S03]  /*59a0*/  @!P1 PRMT R171, R171, 0x5410, R0 ;  /* 0x00005410abab9816 */ /* 0x004fc60000000000 */
[----:B------:R-:W2:Y:S01]  /*59b0*/  @!P3 LDG.E.U16 R0, desc[UR32][R2.64+0x280] ;  /* 0x000280200200b981 */ /* 0x000ea2000c1e1500 */
[----:B------:R-:W-:-:S13]  /*59c0*/  ISETP.GE.AND P1, PT, R150, UR16, PT ;  /* 0x0000001096007c0c */ /* 0x000fda000bf26270 */
[----:B------:R-:W4:Y:S01]  /*59d0*/  @!P1 LDG.E.U16 R64, desc[UR32][R2.64+0x340] ;  /* 0x0003402002409981 */ /* 0x000f22000c1e1500 */
[----:B--2---:R-:W-:-:S03]  /*59e0*/  @!P3 PRMT R173, R0, 0x5410, RZ ;  /* 0x0000541000adb816 */ /* 0x004fc600000000ff */
[----:B------:R2:W5:Y:S01]  /*59f0*/  @!P4 LDG.E.U16 R0, desc[UR32][R2.64+0x2c0] ;  /* 0x0002c0200200c981 */ /* 0x000562000c1e1500 */
[----:B------:R-:W-:Y:S02]  /*5a00*/  PRMT R174, R67, 0x7632, R174 ;  /* 0x0000763243ae7816 */ /* 0x000fe400000000ae */
[----:B------:R-:W-:Y:S01]  /*5a10*/  PRMT R175, R133, 0x7632, R175 ;  /* 0x0000763285af7816 */ /* 0x000fe200000000af */
[----:B------:R0:W-:Y:S01]  /*5a20*/  STS.U16 [R146+0x840], R65 ;  /* 0x0008404192007388 */ /* 0x0001e20000000400 */
[----:B--2---:R-:W-:Y:S01]  /*5a30*/  PRMT R2, R65, 0x7632, R2 ;  /* 0x0000763241027816 */ /* 0x004fe20000000002 */
[----:B------:R-:W-:Y:S01]  /*5a40*/  HFMA2 R3, -RZ, RZ, 0, 0 ;  /* 0x00000000ff037431 */ /* 0x000fe200000001ff */
[----:B---3--:R-:W-:Y:S01]  /*5a50*/  @!P2 PRMT R3, R4, 0x5410, RZ ;  /* 0x000054100403a816 */ /* 0x008fe200000000ff */
[----:B------:R-:W-:Y:S01]  /*5a60*/  ULEA UR12, UR20, 0xffffff00, 0x8 ;  /* 0xffffff00140c7891 */ /* 0x000fe2000f8e40ff */
[----:B------:R-:W-:Y:S01]  /*5a70*/  PRMT R176, R169, 0x7632, R176 ;  /* 0x00007632a9b07816 */ /* 0x000fe200000000b0 */
[----:B------:R2:W-:Y:S01]  /*5a80*/  STS.U16 [R145+0x880], R2 ;  /* 0x0008800291007388 */ /* 0x0005e20000000400 */
[----:B------:R-:W-:-:S03]  /*5a90*/  PRMT R177, R171, 0x7632, R177 ;  /* 0x00007632abb17816 */ /* 0x000fc600000000b1 */
[----:B------:R-:W-:Y:S01]  /*5aa0*/  STS.U16 [R144+0x8c0], R67 ;  /* 0x0008c04390007388 */ /* 0x000fe20000000400 */
[----:B----4-:R-:W-:-:S03]  /*5ab0*/  @!P1 PRMT R3, R3, 0x5410, R64 ;  /* 0x0000541003039816 */ /* 0x010fc60000000040 */
[----:B------:R-:W-:Y:S01]  /*5ac0*/  STS.U16 [R143+0x900], R174 ;  /* 0x000900ae8f007388 */ /* 0x000fe20000000400 */
[----:B0-----:R-:W-:-:S03]  /*5ad0*/  MOV R65, RZ ;  /* 0x000000ff00417202 */ /* 0x001fc60000000f00 */
[----:B------:R-:W-:Y:S01]  /*5ae0*/  STS.U16 [R142+0x940], R133 ;  /* 0x000940858e007388 */ /* 0x000fe20000000400 */
[----:B------:R-:W-:Y:S01]  /*5af0*/  @!P5 PRMT R65, R66, 0x5410, RZ ;  /* 0x000054104241d816 */ /* 0x000fe200000000ff */
[----:B------:R-:W-:Y:S02]  /*5b00*/  ULOP3.LUT UR12, UR12, 0x100, URZ, 0xc0, !UPT ;  /* 0x000001000c0c7892 */ /* 0x000fe4000f8ec0ff */
[----:B------:R-:W-:Y:S01]  /*5b10*/  STS.U16 [R141+0x980], R175 ;  /* 0x000980af8d007388 */ /* 0x000fe20000000400 */
[----:B------:R-:W-:-:S03]  /*5b20*/  PRMT R4, R3, 0x7632, R4 ;  /* 0x0000763203047816 */ /* 0x000fc60000000004 */
[----:B------:R-:W-:Y:S01]  /*5b30*/  STS.U16 [R140+0x9c0], R169 ;  /* 0x0009c0a98c007388 */ /* 0x000fe20000000400 */
[----:B-----5:R-:W-:-:S03]  /*5b40*/  @!P6 PRMT R65, R65, 0x5410, R132 ;  /* 0x000054104141e816 */ /* 0x020fc60000000084 */
[----:B------:R-:W-:Y:S01]  /*5b50*/  STS.U16 [R139+0xa00], R176 ;  /* 0x000a00b08b007388 */ /* 0x000fe20000000400 */
[----:B------:R-:W-:-:S03]  /*5b60*/  UIADD3 UR12, UPT, UPT, UR12, UR9, URZ ;  /* 0x000000090c0c7290 */ /* 0x000fc6000fffe0ff */
[----:B------:R-:W-:Y:S01]  /*5b70*/  STS.U16 [R138+0xa40], R171 ;  /* 0x000a40ab8a007388 */ /* 0x000fe20000000400 */
[----:B------:R-:W-:-:S03]  /*5b80*/  VIADD R183, R168, 0x200 ;  /* 0x00000200a8b77836 */ /* 0x000fc60000000000 */
[----:B------:R0:W-:Y:S01]  /*5b90*/  STS.U16 [R137+0xa80], R177 ;  /* 0x000a80b189007388 */ /* 0x0001e20000000400 */
[----:B------:R-:W-:Y:S01]  /*5ba0*/  ISETP.NE.AND P1, PT, R168, RZ, PT ;  /* 0x000000ffa800720c */ /* 0x000fe20003f25270 */
[----:B------:R-:W-:Y:S02]  /*5bb0*/  UMOV UR17, 0x400 ;  /* 0x0000040000117882 */ /* 0x000fe40000000000 */
[----:B------:R-:W-:Y:S01]  /*5bc0*/  ULEA UR17, UR13, UR17, 0x18 ;  /* 0x000000110d117291 */ /* 0x000fe2000f8ec0ff */
[----:B--2---:R-:W-:-:S04]  /*5bd0*/  FMUL.FTZ R2, R21, 1.4426950216293334961 ;  /* 0x3fb8aa3b15027820 */ /* 0x004fc80000410000 */
[-C--:B------:R-:W-:Y:S01]  /*5be0*/  FMUL.FTZ R218, R53, R2.reuse ;  /* 0x0000000235da7220 */ /* 0x080fe20000410000 */
[-C--:B------:R-:W-:Y:S01]  /*5bf0*/  FMUL.FTZ R216, R54, R2.reuse ;  /* 0x0000000236d87220 */ /* 0x080fe20000410000 */
        /* <DEDUP_REMOVED lines=16> */
[----:B------:R-:W3:Y:S01]  /*5d00*/  MUFU.EX2 R216, R216 ;  /* 0x000000d800d87308 */ /* 0x000ee20000000800 */
[----:B-1----:R-:W-:-:S03]  /*5d10*/  HADD2.F32 R9, -RZ, R9.H0_H0 ;  /* 0x20000009ff097230 */ /* 0x002fc60000004100 */
[----:B------:R-:W1:Y:S04]  /*5d20*/  MUFU.EX2 R214, R214 ;  /* 0x000000d600d67308 */ /* 0x000e680000000800 */
        /* <DEDUP_REMOVED lines=30> */
[----:B0-----:R-:W-:Y:S01]  /*5f10*/  FMUL.FTZ R177, R47, R68 ;  /* 0x000000442fb17220 */ /* 0x001fe20000410000 */
        /* <DEDUP_REMOVED lines=9> */
[----:B------:R-:W-:Y:S01]  /*5fb0*/  HADD2.F32 R6, -RZ, R6.H0_H0 ;  /* 0x20000006ff067230 */ /* 0x000fe20000004100 */
        /* <DEDUP_REMOVED lines=12> */
[----:B------:R-:W-:-:S04]  /*6080*/  @!P4 PRMT R173, R173, 0x5410, R0 ;  /* 0x00005410adadc816 */ /* 0x000fc80000000000 */
[----:B------:R-:W-:Y:S01]  /*6090*/  PRMT R0, R173, 0x7632, R0 ;  /* 0x00007632ad007816 */ /* 0x000fe20000000000 */
[----:B------:R-:W-:Y:S04]  /*60a0*/  STS.U16 [R136+0xac0], R173 ;  /* 0x000ac0ad88007388 */ /* 0x000fe80000000400 */
[----:B------:R0:W-:Y:S04]  /*60b0*/  STS.U16 [R135+0xb00], R0 ;  /* 0x000b000087007388 */ /* 0x0001e80000000400 */
[----:B------:R-:W-:Y:S04]  /*60c0*/  STS.U16 [R134+0xb40], R3 ;  /* 0x000b400386007388 */ /* 0x000fe80000000400 */
[----:B------:R5:W-:Y:S01]  /*60d0*/  STS.U16 [R131+0xb80], R4 ;  /* 0x000b800483007388 */ /* 0x000be20000000400 */
[----:B0-----:R-:W-:-:S03]  /*60e0*/  SEL R0, R183, UR12, P1 ;  /* 0x0000000cb7007c07 */ /* 0x001fc60008800000 */
[----:B------:R-:W-:Y:S01]  /*60f0*/  STS.U16 [R130+0xbc0], R65 ;  /* 0x000bc04182007388 */ /* 0x000fe20000000400 */
[----:B-----5:R-:W-:Y:S02]  /*6100*/  PRMT R4, R65, 0x7632, R4 ;  /* 0x0000763241047816 */ /* 0x020fe40000000004 */
[----:B------:R-:W-:-:S03]  /*6110*/  LEA R3, R0, UR17, 0x2 ;  /* 0x0000001100037c11 */ /* 0x000fc6000f8e10ff */
[----:B------:R0:W-:Y:S01]  /*6120*/  STS.U16 [R129+0xc00], R4 ;  /* 0x000c000481007388 */ /* 0x0001e20000000400 */
[----:B------:R-:W-:-:S03]  /*6130*/  NOP ;  /* 0x0000000000007918 */ /* 0x000fc60000000000 */
[----:B------:R-:W5:Y:S04]  /*6140*/  LDS.U16 R192, [R128+0x840] ;  /* 0x0008400080c07984 */ /* 0x000f680000000400 */
[----:B------:R-:W2:Y:S04]  /*6150*/  LDS.U16 R191, [R127+0x842] ;  /* 0x000842007fbf7984 */ /* 0x000ea80000000400 */
[----:B------:R-:W3:Y:S04]  /*6160*/  LDS.U16 R190, [R126+0x844] ;  /* 0x000844007ebe7984 */ /* 0x000ee80000000400 */
[----:B------:R-:W1:Y:S04]  /*6170*/  LDS.U16 R189, [R119+0x846] ;  /* 0x0008460077bd7984 */ /* 0x000e680000000400 */
        /* <DEDUP_REMOVED lines=12> */
[----:B0-----:R-:W-:Y:S01]  /*6240*/  FMUL.FTZ R4, R44, R59 ;  /* 0x0000003b2c047220 */ /* 0x001fe20000410000 */
[----:B-----5:R-:W-:-:S02]  /*6250*/  HADD2.F32 R192, -RZ, R192.H0_H0 ;  /* 0x200000c0ffc07230 */ /* 0x020fc40000004100 */
[----:B--2---:R-:W-:Y:S01]  /*6260*/  HADD2.F32 R191, -RZ, R191.H0_H0 ;  /* 0x200000bfffbf7230 */ /* 0x004fe20000004100 */
[----:B------:R0:W-:Y:S01]  /*6270*/  STS [R3+0x35c0], R218 ;  /* 0x0035c0da03007388 */ /* 0x0001e20000000800 */
[----:B---3--:R-:W-:Y:S02]  /*6280*/  HADD2.F32 R190, -RZ, R190.H0_H0 ;  /* 0x200000beffbe7230 */ /* 0x008fe40000004100 */
[----:B-1----:R-:W-:Y:S02]  /*6290*/  HADD2.F32 R189, -RZ, R189.H0_H0 ;  /* 0x200000bdffbd7230 */ /* 0x002fe40000004100 */
[----:B----4-:R-:W-:Y:S02]  /*62a0*/  HADD2.F32 R188, -RZ, R188.H0_H0 ;  /* 0x200000bcffbc7230 */ /* 0x010fe40000004100 */
[----:B------:R-:W-:Y:S02]  /*62b0*/  HADD2.F32 R187, -RZ, R187.H0_H0 ;  /* 0x200000bbffbb7230 */ /* 0x000fe40000004100 */
[----:B------:R-:W-:-:S02]  /*62c0*/  HADD2.F32 R186, -RZ, R186.H0_H0 ;  /* 0x200000baffba7230 */ /* 0x000fc40000004100 */
[----:B------:R-:W-:Y:S02]  /*62d0*/  HADD2.F32 R185, -RZ, R185.H0_H0 ;  /* 0x200000b9ffb97230 */ /* 0x000fe40000004100 */
[----:B------:R-:W-:Y:S02]  /*62e0*/  HADD2.F32 R184, -RZ, R184.H0_H0 ;  /* 0x200000b8ffb87230 */ /* 0x000fe40000004100 */
[----:B------:R-:W-:Y:S01]  /*62f0*/  FMUL.FTZ R173, R43, R60 ;  /* 0x0000003c2bad7220 */ /* 0x000fe20000410000 */
[----:B------:R-:W-:Y:S02]  /*6300*/  HADD2.F32 R133, -RZ, R133.H0_H0 ;  /* 0x20000085ff857230 */ /* 0x000fe40000004100 */
[----:B0-----:R-:W-:Y:S01]  /*6310*/  FMUL.FTZ R3, R39, R56 ;  /* 0x0000003827037220 */ /* 0x001fe20000410000 */
        /* <DEDUP_REMOVED lines=38> */
.L_x_4612:
[----:B------:R-:W-:-:S06]  /*6580*/  LEA R0, R168, UR17, 0x2 ;  /* 0x00000011a8007c11 */ /* 0x000fcc000f8e10ff */
[----:B------:R-:W0:Y:S02]  /*6590*/  LDS R0, [R0+0x3dc4] ;  /* 0x003dc40000007984 */ /* 0x000e240000000800 */
.L_x_4613:
[----:B------:R-:W-:Y:S05]  /*65a0*/  BSYNC.RECONVERGENT B0 ;  /* 0x0000000000007941 */ /* 0x000fea0003800200 */
.L_x_4611:
[----:B------:R-:W2:Y:S01]  /*65b0*/  @P0 LDC R65, c[0x0][0x38c] ;  /* 0x0000e300ff410b82 */ /* 0x000ea20000000800 */
[----:B------:R-:W-:Y:S01]  /*65c0*/  MOV R64, UR20 ;  /* 0x0000001400407c02 */ /* 0x000fe20008000f00 */
[----:B------:R-:W-:Y:S02]  /*65d0*/  IMAD.MOV.U32 R67, RZ, RZ, 0x8 ;  /* 0x00000008ff437424 */ /* 0x000fe400078e00ff */
[----:B------:R-:W-:Y:S01]  /*65e0*/  HFMA2 R132, -RZ, RZ, 1.875, 0 ;  /* 0x3f800000ff847431 */ /* 0x000fe200000001ff */
[----:B------:R-:W-:Y:S02]  /*65f0*/  MOV R133, RZ ;  /* 0x000000ff00857202 */ /* 0x000fe40000000f00 */
[----:B------:R-:W-:Y:S01]  /*6600*/  @P0 IADD3 R64, PT, PT, R64, -0x2, RZ ;  /* 0xfffffffe40400810 */ /* 0x000fe20007ffe0ff */
[----:B------:R-:W-:-:S04]  /*6610*/  FFMA.FTZ R66, R201, R216, R182 ;  /* 0x000000d8c9427223 */ /* 0x000fc800000100b6 */
[----:B------:R-:W-:Y:S01]  /*6620*/  FFMA.FTZ R66, R214, R66, R181 ;  /* 0x00000042d6427223 */ /* 0x000fe200000100b5 */
[----:B--2---:R-:W-:-:S04]  /*6630*/  @P0 IMAD R64, R64, R65, UR9 ;  /* 0x0000000940400e24 */ /* 0x004fc8000f8e0241 */
[----:B------:R-:W-:-:S04]  /*6640*/  @P0 IMAD.WIDE R64, R64, R67, UR4 ;  /* 0x0000000440400e25 */ /* 0x000fc8000f8e0243 */
[----:B------:R-:W-:-:S04]  /*6650*/  FMUL.FTZ R67, R218, R216 ;  /* 0x000000d8da437220 */ /* 0x000fc80000410000 */
[----:B------:R-:W-:Y:S01]  /*6660*/  FMUL.FTZ R220, R214, R67 ;  /* 0x00000043d6dc7220 */ /* 0x000fe20000410000 */
[C---:B------:R-:W-:Y:S01]  /*6670*/  FFMA.FTZ R66, R213.reuse, R66, R180 ;  /* 0x00000042d5427223 */ /* 0x040fe200000100b4 */
        /* <DEDUP_REMOVED lines=65> */
.L_x_4672:
[----:B------:R-:W-:Y:S01]  /*6a90*/  ISETP.GE.AND P2, PT, R147, 0x10, PT ;  /* 0x000000109300780c */ /* 0x000fe20003f46270 */
[----:B----4-:R-:W-:Y:S01]  /*6aa0*/  FFMA.FTZ R65, R67, R65, R64 ;  /* 0x0000004143417223 */ /* 0x010fe20000010040 */
[----:B------:R-:W-:-:S04]  /*6ab0*/  UMOV UR12, 0xffffffff ;  /* 0xffffffff000c7882 */ /* 0x000fc80000000000 */
[----:B------:R-:W-:-:S07]  /*6ac0*/  FSEL R217, R64, R65, !P2 ;  /* 0x0000004140d97208 */ /* 0x000fce0005000000 */
[----:B--23--:R-:W-:Y:S01]  /*6ad0*/  @P2 FMUL.FTZ R67, R67, R222 ;  /* 0x000000de43432220 */ /* 0x00cfe20000410000 */
[----:B------:R-:W-:Y:S06]  /*6ae0*/  BRA.DIV UR12, `(.L_x_4616) ;  /* 0x0000003e0cd07947 */ /* 0x000fec000b800000 */
.L_x_4675:
[----:B------:R-:W-:-:S03]  /*6af0*/  UMOV UR12, 0xffffffff ;  /* 0xffffffff000c7882 */ /* 0x000fc60000000000 */
[----:B------:R-:W-:Y:S05]  /*6b00*/  BRA.DIV UR12, `(.L_x_4617) ;  /* 0x0000003e0cf07947 */ /* 0x000fea000b800000 */
.L_x_4678:
[----:B------:R-:W-:-:S03]  /*6b10*/  UMOV UR12, 0xffffffff ;  /* 0xffffffff000c7882 */ /* 0x000fc60000000000 */
[----:B------:R-:W-:Y:S05]  /*6b20*/  BRA.DIV UR12, `(.L_x_4618) ;  /* 0x000000420c107947 */ /* 0x000fea000b800000 */
[----:B------:R2:W3:Y:S04]  /*6b30*/  SHFL.UP PT, R219, R67, 0x1, RZ ;  /* 0x0420000043db7989 */ /* 0x0004e800000e00ff */
[----:B------:R2:W4:Y:S04]  /*6b40*/  SHFL.UP PT, R220, R217, 0x1, RZ ;  /* 0x04200000d9dc7989 */ /* 0x00052800000e00ff */
[----:B-----5:R2:W0:Y:S04]  /*6b50*/  SHFL.IDX PT, R64, R132, RZ, 0x1f ;  /* 0x00001fff84407589 */ /* 0x02042800000e0000 */
[----:B------:R2:W0:Y:S02]  /*6b60*/  SHFL.IDX PT, R65, R133, RZ, 0x1f ;  /* 0x00001fff85417589 */ /* 0x00042400000e0000 */
.L_x_4684:
[----:B--2---:R-:W2:Y:S01]  /*6b70*/  LDS.64 R66, [R215+0x31b0] ;  /* 0x0031b000d7427984 */ /* 0x004ea20000000a00 */
[C---:B0--34-:R-:W-:Y:S01]  /*6b80*/  @P1 FFMA.FTZ R65, R219.reuse, R65, R220 ;  /* 0x00000041db411223 */ /* 0x059fe200000100dc */
[----:B------:R-:W-:-:S03]  /*6b90*/  @P1 FMUL.FTZ R64, R219, R64 ;  /* 0x00000040db401220 */ /* 0x000fc60000410000 */
[-C--:B--2---:R-:W-:Y:S01]  /*6ba0*/  FFMA.FTZ R67, R65, R66.reuse, R67 ;  /* 0x0000004241437223 */ /* 0x084fe20000010043 */
[----:B------:R-:W-:-:S05]  /*6bb0*/  FMUL.FTZ R66, R64, R66 ;  /* 0x0000004240427220 */ /* 0x000fca0000410000 */
[----:B------:R2:W-:Y:S02]  /*6bc0*/  STS.128 [R215+0x31b0], R64 ;  /* 0x0031b040d7007388 */ /* 0x0005e40000000c00 */
.L_x_4614:
        /* <DEDUP_REMOVED lines=111> */
.L_x_4701:
        /* <DEDUP_REMOVED lines=10> */
.L_x_4619:
        /* <DEDUP_REMOVED lines=11> */
[----:B------:R-:W-:Y:S01]  /*7410*/  FMUL.FTZ R251, R105, R231 ;  /* 0x000000e769fb7220 */ /* 0x000fe20000410000 */
[-C--:B------:R-:W-:Y:S01]  /*7420*/  LEA.HI R248, R183, R168.reuse, RZ, 0x1b ;  /* 0x000000a8b7f87211 */ /* 0x080fe200078fd8ff */
[C---:B------:R-:W-:Y:S01]  /*7430*/  VIADD R233, R168.reuse, 0x300 ;  /* 0x00000300a8e97836 */ /* 0x040fe20000000000 */
[C---:B------:R-:W-:Y:S01]  /*7440*/  IADD3 R183, PT, PT, R168.reuse, 0x40, RZ ;  /* 0x00000040a8b77810 */ /* 0x040fe20007ffe0ff */
[----:B------:R-:W-:Y:S01]  /*7450*/  VOTEU.ALL UP0, P1 ;  /* 0x0000000000ff7886 */ /* 0x000fe20000800000 */
[C---:B------:R-:W-:Y:S01]  /*7460*/  IADD3 R235, PT, PT, R168.reuse, 0x340, RZ ;  /* 0x00000340a8eb7810 */ /* 0x040fe20007ffe0ff */
[----:B------:R-:W-:Y:S01]  /*7470*/  FADD.FTZ R171, -R171, R230 ;  /* 0x000000e6abab7221 */ /* 0x000fe20000010100 */
[----:B------:R-:W-:Y:S01]  /*7480*/  IADD3 R237, PT, PT, R168, 0x380, RZ ;  /* 0x00000380a8ed7810 */ /* 0x000fe20007ffe0ff */
[----:B------:R-:W-:Y:S01]  /*7490*/  FADD.FTZ R4, -R4, R227 ;  /* 0x000000e304047221 */ /* 0x000fe20000010100 */
[----:B------:R-:W-:Y:S01]  /*74a0*/  @!UP0 ULEA UR12, UR9, UR17, 0x3 ;  /* 0x00000011090c8291 */ /* 0x000fe2000f8e18ff */
[----:B------:R-:W-:Y:S01]  /*74b0*/  IADD3 R239, PT, PT, R168, 0x3c0, RZ ;  /* 0x000003c0a8ef7810 */ /* 0x000fe20007ffe0ff */
[----:B------:R-:W-:Y:S01]  /*74c0*/  FADD.FTZ R2, -R2, R225 ;  /* 0x000000e102027221 */ /* 0x000fe20000010100 */
[----:B------:R-:W-:Y:S01]  /*74d0*/  LEA.HI R183, R183, R168, RZ, 0x1b ;  /* 0x000000a8b7b77211 */ /* 0x000fe200078fd8ff */
[----:B------:R-:W-:Y:S01]  /*74e0*/  FMUL.FTZ R223, R106, R223 ;  /* 0x000000df6adf7220 */ /* 0x000fe20000410000 */
[----:B0-----:R-:W0:Y:S01]  /*74f0*/  LDS R232, [R163+0x33c4] ;  /* 0x0033c400a3e87984 */ /* 0x001e220000000800 */
[----:B------:R-:W-:Y:S01]  /*7500*/  LEA R248, R248, UR17, 0x2 ;  /* 0x00000011f8f87c11 */ /* 0x000fe2000f8e10ff */
[----:B------:R-:W-:Y:S01]  /*7510*/  FMUL.FTZ R221, R104, R221 ;  /* 0x000000dd68dd7220 */ /* 0x000fe20000410000 */
[----:B------:R-:W-:Y:S01]  /*7520*/  LEA R247, R183, UR17, 0x2 ;  /* 0x00000011b7f77c11 */ /* 0x000fe2000f8e10ff */
[----:B------:R1:W-:Y:S01]  /*7530*/  @!P1 STS.64 [UR12+0x3ec0], R132 ;  /* 0x003ec084ff009988 */ /* 0x0003e20008000a0c */
[----:B------:R-:W-:Y:S01]  /*7540*/  FMUL.FTZ R219, R102, R219 ;  /* 0x000000db66db7220 */ /* 0x000fe20000410000 */
[----:B------:R-:W-:Y:S01]  /*7550*/  FMUL.FTZ R217, R100, R217 ;  /* 0x000000d964d97220 */ /* 0x000fe20000410000 */
[----:B------:R-:W-:Y:S01]  /*7560*/  FMUL.FTZ R227, R94, R227 ;  /* 0x000000e35ee37220 */ /* 0x000fe20000410000 */
[----:B------:R-:W-:Y:S01]  /*7570*/  FMUL.FTZ R225, R92, R225 ;  /* 0x000000e15ce17220 */ /* 0x000fe20000410000 */
[----:B------:R-:W-:Y:S01]  /*7580*/  BSSY.RECONVERGENT B0, `(.L_x_4621) ;  /* 0x00000d1000007945 */ /* 0x000fe20003800200 */
[----:B0-----:R-:W-:Y:S01]  /*7590*/  FFMA.FTZ R232, R232, R0, R185 ;  /* 0x00000000e8e87223 */ /* 0x001fe200000100b9 */
[C---:B------:R-:W-:Y:S01]  /*75a0*/  SHF.L.U32 R185, R168.reuse, 0x4, RZ ;  /* 0x00000004a8b97819 */ /* 0x040fe200000006ff */
[----:B------:R-:W-:Y:S01]  /*75b0*/  FADD.FTZ R0, -R201, R231 ;  /* 0x000000e7c9007221 */ /* 0x000fe20000010100 */
[C---:B------:R-:W-:Y:S01]  /*75c0*/  IADD3 R231, PT, PT, R168.reuse, 0x2c0, RZ ;  /* 0x000002c0a8e77810 */ /* 0x040fe20007ffe0ff */
[----:B------:R-:W-:Y:S01]  /*75d0*/  FFMA.FTZ R203, R203, R232, R184 ;  /* 0x000000e8cbcb7223 */ /* 0x000fe200000100b8 */
[----:B------:R-:W-:-:S02]  /*75e0*/  LEA.HI R64, R168, R185, RZ, 0x1f ;  /* 0x000000b9a8407211 */ /* 0x000fc400078ff8ff */
[----:B------:R-:W-:Y:S01]  /*75f0*/  LEA.HI R184, R185, R185, RZ, 0x1b ;  /* 0x000000b9b9b87211 */ /* 0x000fe200078fd8ff */
[----:B------:R-:W-:Y:S01]  /*7600*/  FFMA.FTZ R186, R200, R203, R186 ;  /* 0x000000cbc8ba7223 */ /* 0x000fe200000100ba */
[----:B------:R-:W-:Y:S02]  /*7610*/  LEA R64, R64, UR17, 0x2 ;  /* 0x0000001140407c11 */ /* 0x000fe4000f8e10ff */
[----:B------:R-:W-:Y:S01]  /*7620*/  LEA R184, R184, UR17, 0x2 ;  /* 0x00000011b8b87c11 */ /* 0x000fe2000f8e10ff */
[----:B------:R-:W-:-:S04]  /*7630*/  FFMA.FTZ R187, R202, R186, R187 ;  /* 0x000000bacabb7223 */ /* 0x000fc800000100bb */
[----:B------:R-:W-:-:S04]  /*7640*/  FFMA.FTZ R188, R204, R187, R188 ;  /* 0x000000bbccbc7223 */ /* 0x000fc800000100bc */
[-C--:B------:R-:W-:Y:S01]  /*7650*/  FFMA.FTZ R206, R206, R188.reuse, R189 ;  /* 0x000000bccece7223 */ /* 0x080fe200000100bd */
[----:B------:R-:W-:-:S03]  /*7660*/  FMUL.FTZ R202, R44, R188 ;  /* 0x000000bc2cca7220 */ /* 0x000fc60000410000 */
[----:B------:R-:W-:-:S04]  /*7670*/  FFMA.FTZ R190, R205, R206, R190 ;  /* 0x000000cecdbe7223 */ /* 0x000fc800000100be */
[----:B------:R-:W-:-:S04]  /*7680*/  FFMA.FTZ R191, R207, R190, R191 ;  /* 0x000000becfbf7223 */ /* 0x000fc800000100bf */
[----:B------:R-:W-:-:S04]  /*7690*/  FFMA.FTZ R192, R208, R191, R192 ;  /* 0x000000bfd0c07223 */ /* 0x000fc800000100c0 */
[-C--:B------:R-:W-:Y:S01]  /*76a0*/  FFMA.FTZ R193, R209, R192.reuse, R193 ;  /* 0x000000c0d1c17223 */ /* 0x080fe200000100c1 */
[----:B------:R-:W-:-:S03]  /*76b0*/  FMUL.FTZ R208, R48, R192 ;  /* 0x000000c030d07220 */ /* 0x000fc60000410000 */
[-C--:B------:R-:W-:Y:S01]  /*76c0*/  FFMA.FTZ R194, R210, R193.reuse, R194 ;  /* 0x000000c1d2c27223 */ /* 0x080fe200000100c2 */
[----:B------:R-:W-:Y:S01]  /*76d0*/  FMUL.FTZ R207, R47, R193 ;  /* 0x000000c12fcf7220 */ /* 0x000fe20000410000 */
[----:B------:R-:W-:Y:S02]  /*76e0*/  LEA.HI R210, R235, R168, RZ, 0x1b ;  /* 0x000000a8ebd27211 */ /* 0x000fe400078fd8ff */
[----:B------:R-:W-:Y:S01]  /*76f0*/  FFMA.FTZ R195, R211, R194, R195 ;  /* 0x000000c2d3c37223 */ /* 0x000fe200000100c3 */
[----:B------:R-:W-:Y:S01]  /*7700*/  FMUL.FTZ R209, R68, R207 ;  /* 0x000000cf44d17220 */ /* 0x000fe20000410000 */
[----:B------:R-:W-:Y:S02]  /*7710*/  LEA R210, R210, UR17, 0x2 ;  /* 0x00000011d2d27c11 */ /* 0x000fe4000f8e10ff */
[----:B------:R-:W-:Y:S01]  /*7720*/  FFMA.FTZ R196, R212, R195, R196 ;  /* 0x000000c3d4c47223 */ /* 0x000fe200000100c4 */
[----:B------:R-:W-:-:S03]  /*7730*/  LEA.HI R212, R233, R168, RZ, 0x1b ;  /* 0x000000a8e9d47211 */ /* 0x000fc600078fd8ff */
[-C--:B------:R-:W-:Y:S01]  /*7740*/  FFMA.FTZ R197, R213, R196.reuse, R197 ;  /* 0x000000c4d5c57223 */ /* 0x080fe200000100c5 */
[----:B------:R-:W-:Y:S01]  /*7750*/  FMUL.FTZ R200, R52, R196 ;  /* 0x000000c434c87220 */ /* 0x000fe20000410000 */
[----:B------:R-:W-:Y:S02]  /*7760*/  IADD3 R213, PT, PT, R168, 0x280, RZ ;  /* 0x00000280a8d57810 */ /* 0x000fe40007ffe0ff */
[-C--:B------:R-:W-:Y:S01]  /*7770*/  FFMA.FTZ R198, R214, R197.reuse, R198 ;  /* 0x000000c5d6c67223 */ /* 0x080fe200000100c6 */
[----:B------:R-:W-:Y:S01]  /*7780*/  FMUL.FTZ R185, R51, R197 ;  /* 0x000000c533b97220 */ /* 0x000fe20000410000 */
[----:B------:R-:W-:Y:S01]  /*7790*/  FMUL.FTZ R189, R71, R200 ;  /* 0x000000c847bd7220 */ /* 0x000fe20000410000 */
[----:B------:R-:W-:Y:S01]  /*77a0*/  LEA.HI R213, R213, R168, RZ, 0x1b ;  /* 0x000000a8d5d57211 */ /* 0x000fe200078fd8ff */
[-C--:B------:R-:W-:Y:S01]  /*77b0*/  FFMA.FTZ R216, R216, R198.reuse, R199 ;  /* 0x000000c6d8d87223 */ /* 0x080fe200000100c7 */
[----:B------:R-:W-:Y:S01]  /*77c0*/  FMUL.FTZ R66, R54, R198 ;  /* 0x000000c636427220 */ /* 0x000fe20000410000 */
[----:B------:R-:W-:Y:S01]  /*77d0*/  FMUL.FTZ R199, R49, R195 ;  /* 0x000000c331c77220 */ /* 0x000fe20000410000 */
[----:B------:R-:W-:Y:S01]  /*77e0*/  LEA.HI R214, R231, R168, RZ, 0x1b ;  /* 0x000000a8e7d67211 */ /* 0x000fe200078fd8ff */
[----:B------:R-:W-:Y:S01]  /*77f0*/  FMUL.FTZ R65, R53, R216 ;  /* 0x000000d835417220 */ /* 0x000fe20000410000 */
[----:B-1----:R-:W-:Y:S01]  /*7800*/  FMUL.FTZ R133, R73, R66 ;  /* 0x0000004249857220 */ /* 0x002fe20000410000 */
[----:B------:R-:W-:Y:S01]  /*7810*/  FMUL.FTZ R201, R70, R199 ;  /* 0x000000c746c97220 */ /* 0x000fe20000410000 */
[----:B------:R-:W-:Y:S01]  /*7820*/  LEA R234, R213, UR17, 0x2 ;  /* 0x00000011d5ea7c11 */ /* 0x000fe2000f8e10ff */
[-C--:B------:R-:W-:Y:S01]  /*7830*/  FMUL.FTZ R67, R74, R65.reuse ;  /* 0x000000414a437220 */ /* 0x080fe20000410000 */
[----:B------:R-:W-:Y:S01]  /*7840*/  FFMA.FTZ R65, R0, R65, RZ ;  /* 0x0000004100417223 */ /* 0x000fe200000100ff */
[----:B------:R-:W-:-:S02]  /*7850*/  LEA R214, R214, UR17, 0x2 ;  /* 0x00000011d6d67c11 */ /* 0x000fc4000f8e10ff */
[----:B------:R-:W-:Y:S01]  /*7860*/  LEA R212, R212, UR17, 0x2 ;  /* 0x00000011d4d47c11 */ /* 0x000fe2000f8e10ff */
        /* <DEDUP_REMOVED lines=36> */
[----:B------:R-:W-:Y:S01]  /*7ab0*/  FADD.FTZ R249, -R174, R215 ;  /* 0x000000d7aef97221 */ /* 0x000fe20000010100 */
[----:B------:R0:W-:Y:S01]  /*7ac0*/  STS [R184+0x10a8], R201 ;  /* 0x0010a8c9b8007388 */ /* 0x0001e20000000800 */
[----:B------:R-:W-:Y:S01]  /*7ad0*/  LEA.HI R207, R207, R168, RZ, 0x1b ;  /* 0x000000a8cfcf7211 */ /* 0x000fe200078fd8ff */
[----:B-1----:R-:W-:Y:S01]  /*7ae0*/  FMUL.FTZ R211, R55, R132 ;  /* 0x0000008437d37220 */ /* 0x002fe20000410000 */
[----:B------:R-:W-:Y:S01]  /*7af0*/  FFMA.FTZ R65, R249, R66, R252 ;  /* 0x00000042f9417223 */ /* 0x000fe200000100fc */
[----:B------:R1:W-:Y:S01]  /*7b00*/  STS [R184+0x10ac], R205 ;  /* 0x0010accdb8007388 */ /* 0x0003e20000000800 */
[----:B------:R-:W-:Y:S01]  /*7b10*/  FADD.FTZ R252, -R173, R218 ;  /* 0x000000daadfc7221 */ /* 0x000fe20000010100 */
[----:B--2---:R-:W-:Y:S01]  /*7b20*/  FMUL.FTZ R189, R57, R200 ;  /* 0x000000c839bd7220 */ /* 0x004fe20000410000 */
[-C--:B------:R-:W-:Y:S01]  /*7b30*/  LEA.HI R208, R237, R168.reuse, RZ, 0x1b ;  /* 0x000000a8edd07211 */ /* 0x080fe200078fd8ff */
[----:B------:R2:W-:Y:S01]  /*7b40*/  STS [R184+0x10b0], R209 ;  /* 0x0010b0d1b8007388 */ /* 0x0005e20000000800 */
[-C--:B------:R-:W-:Y:S01]  /*7b50*/  LEA.HI R204, R239, R168.reuse, RZ, 0x1b ;  /* 0x000000a8efcc7211 */ /* 0x080fe200078fd8ff */
[----:B------:R-:W-:Y:S01]  /*7b60*/  FFMA.FTZ R66, R252, R67, R65 ;  /* 0x00000043fc427223 */ /* 0x000fe20000010041 */
[C---:B0-----:R-:W-:Y:S01]  /*7b70*/  IADD3 R201, PT, PT, R168.reuse, 0x80, RZ ;  /* 0x00000080a8c97810 */ /* 0x041fe20007ffe0ff */
[----:B------:R0:W-:Y:S01]  /*7b80*/  STS [R184+0x10b4], R189 ;  /* 0x0010b4bdb8007388 */ /* 0x0001e20000000800 */
[----:B------:R-:W-:Y:S01]  /*7b90*/  LEA R244, R207, UR17, 0x2 ;  /* 0x00000011cff47c11 */ /* 0x000fe2000f8e10ff */
[----:B-1----:R-:W-:Y:S01]  /*7ba0*/  VIADD R205, R168, 0xc0 ;  /* 0x000000c0a8cd7836 */ /* 0x002fe20000000000 */
[----:B------:R-:W-:Y:S01]  /*7bb0*/  LEA.HI R201, R201, R168, RZ, 0x1b ;  /* 0x000000a8c9c97211 */ /* 0x000fe200078fd8ff */
[----:B------:R1:W-:Y:S01]  /*7bc0*/  STS [R184+0x10b8], R199 ;  /* 0x0010b8c7b8007388 */ /* 0x0003e20000000800 */
[----:B------:R-:W-:Y:S01]  /*7bd0*/  LEA R208, R208, UR17, 0x2 ;  /* 0x00000011d0d07c11 */ /* 0x000fe2000f8e10ff */
[----:B------:R-:W-:Y:S01]  /*7be0*/  FFMA.FTZ R65, R171, R202, R66 ;  /* 0x000000caab417223 */ /* 0x000fe20000010042 */
[C---:B--2---:R-:W-:Y:S01]  /*7bf0*/  IADD3 R209, PT, PT, R168.reuse, 0x140, RZ ;  /* 0x00000140a8d17810 */ /* 0x044fe20007ffe0ff */
[----:B------:R2:W-:Y:S01]  /*7c00*/  STS [R184+0x10bc], R211 ;  /* 0x0010bcd3b8007388 */ /* 0x0005e20000000800 */
[-C--:B------:R-:W-:Y:S01]  /*7c10*/  LEA.HI R205, R205, R168.reuse, RZ, 0x1b ;  /* 0x000000a8cdcd7211 */ /* 0x080fe200078fd8ff */
[----:B------:R-:W-:Y:S01]  /*7c20*/  FADD.FTZ R202, -R169, R229 ;  /* 0x000000e5a9ca7221 */ /* 0x000fe20000010100 */
[C---:B0-----:R-:W-:Y:S01]  /*7c30*/  IADD3 R189, PT, PT, R168.reuse, 0x180, RZ ;  /* 0x00000180a8bd7810 */ /* 0x041fe20007ffe0ff */
[----:B------:R-:W-:Y:S01]  /*7c40*/  BAR.SYNC.DEFER_BLOCKING 0x0 ;  /* 0x0000000000007b1d */ /* 0x000fe20000010000 */
[-C--:B------:R-:W-:Y:S01]  /*7c50*/  LEA.HI R209, R209, R168.reuse, RZ, 0x1b ;  /* 0x000000a8d1d17211 */ /* 0x080fe200078fd8ff */
[----:B-1----:R-:W-:Y:S01]  /*7c60*/  VIADD R199, R168, 0x1c0 ;  /* 0x000001c0a8c77836 */ /* 0x002fe20000000000 */
[----:B------:R-:W-:Y:S01]  /*7c70*/  LEA.HI R189, R189, R168, RZ, 0x1b ;  /* 0x000000a8bdbd7211 */ /* 0x000fe200078fd8ff */
[----:B------:R-:W-:Y:S01]  /*7c80*/  FFMA.FTZ R185, R202, R185, R65 ;  /* 0x000000b9cab97223 */ /* 0x000fe20000010041 */
[----:B------:R-:W-:Y:S01]  /*7c90*/  LEA R246, R201, UR17, 0x2 ;  /* 0x00000011c9f67c11 */ /* 0x000fe2000f8e10ff */
[----:B------:R-:W-:Y:S01]  /*7ca0*/  IMAD.U32 R174, RZ, RZ, UR43 ;  /* 0x0000002bffae7e24 */ /* 0x000fe2000f8e00ff */
[----:B--2---:R-:W-:Y:S01]  /*7cb0*/  IADD3 R211, PT, PT, R168, 0x240, RZ ;  /* 0x00000240a8d37810 */ /* 0x004fe20007ffe0ff */
[----:B------:R-:W-:Y:S01]  /*7cc0*/  FFMA.FTZ R185, R4, R200, R185 ;  /* 0x000000c804b97223 */ /* 0x000fe200000100b9 */
[-C--:B------:R-:W-:Y:S01]  /*7cd0*/  LEA.HI R199, R199, R168.reuse, RZ, 0x1b ;  /* 0x000000a8c7c77211 */ /* 0x080fe200078fd8ff */
[----:B------:R-:W-:Y:S01]  /*7ce0*/  FMUL.FTZ R215, R98, R215 ;  /* 0x000000d762d77220 */ /* 0x000fe20000410000 */
[----:B------:R-:W-:Y:S01]  /*7cf0*/  LEA.HI R211, R211, R168, RZ, 0x1b ;  /* 0x000000a8d3d37211 */ /* 0x000fe200078fd8ff */
[----:B------:R-:W-:Y:S01]  /*7d00*/  FMUL.FTZ R229, R93, R229 ;  /* 0x000000e55de57220 */ /* 0x000fe20000410000 */
[----:B------:R-:W-:-:S02]  /*7d10*/  LEA R245, R205, UR17, 0x2 ;  /* 0x00000011cdf57c11 */ /* 0x000fc4000f8e10ff */
[----:B------:R-:W-:Y:S02]  /*7d20*/  LEA R242, R209, UR17, 0x2 ;  /* 0x00000011d1f27c11 */ /* 0x000fe4000f8e10ff */
[----:B------:R-:W-:Y:S02]  /*7d30*/  LEA R240, R189, UR17, 0x2 ;  /* 0x00000011bdf07c11 */ /* 0x000fe4000f8e10ff */
[----:B------:R-:W-:Y:S02]  /*7d40*/  LEA R238, R199, UR17, 0x2 ;  /* 0x00000011c7ee7c11 */ /* 0x000fe4000f8e10ff */
[----:B------:R-:W-:Y:S02]  /*7d50*/  LEA R236, R211, UR17, 0x2 ;  /* 0x00000011d3ec7c11 */ /* 0x000fe4000f8e10ff */
[----:B------:R-:W-:Y:S01]  /*7d60*/  LEA R204, R204, UR17, 0x2 ;  /* 0x00000011cccc7c11 */ /* 0x000fe2000f8e10ff */
[----:B------:R-:W0:Y:S01]  /*7d70*/  LDS R243, [R164+0x1080] ;  /* 0x00108000a4f37984 */ /* 0x000e220000000800 */
[----:B------:R-:W-:-:S02]  /*7d80*/  MOV R65, RZ ;  /* 0x000000ff00417202 */ /* 0x000fc40000000f00 */
[----:B------:R-:W-:Y:S01]  /*7d90*/  MOV R169, UR38 ;  /* 0x0000002600a97c02 */ /* 0x000fe20008000f00 */
[----:B------:R-:W1:Y:S01]  /*7da0*/  LDS R241, [R247+0x1180] ;  /* 0x00118000f7f17984 */ /* 0x000e620000000800 */
[----:B------:R-:W-:Y:S02]  /*7db0*/  MOV R173, UR42 ;  /* 0x0000002a00ad7c02 */ /* 0x000fe40008000f00 */
[----:B------:R-:W-:Y:S01]  /*7dc0*/  SHF.R.S32.HI R169, RZ, 0x1f, R169 ;  /* 0x0000001fffa97819 */ /* 0x000fe200000114a9 */
        /* <DEDUP_REMOVED lines=17> */
[----:B-----5:R-:W-:-:S03]  /*7ee0*/  IMAD.MOV.U32 R64, RZ, RZ, R168 ;  /* 0x000000ffff407224 */ /* 0x020fc600078e00a8 */
[----:B------:R-:W-:Y:S01]  /*7ef0*/  STS [R184+0x2114], R219 ;  /* 0x002114dbb8007388 */ /* 0x000fe20000000800 */
[----:B------:R-:W-:-:S03]  /*7f00*/  IMAD.WIDE.U32 R66, R124, UR35, R64 ;  /* 0x000000237c427c25 */ /* 0x000fc6000f8e0040 */
[----:B------:R-:W-:Y:S01]  /*7f10*/  STS [R184+0x211c], R217 ;  /* 0x00211cd9b8007388 */ /* 0x000fe20000000800 */
[----:B------:R-:W-:Y:S02]  /*7f20*/  IMAD R67, R125, UR35, R67 ;  /* 0x000000237d437c24 */ /* 0x000fe4000f8e0243 */
[----:B------:R-:W-:Y:S01]  /*7f30*/  IMAD.WIDE.U32 R64, R122, UR35, R64 ;  /* 0x000000237a407c25 */ /* 0x000fe2000f8e0040 */
[----:B------:R-:W-:Y:S03]  /*7f40*/  STS [R184+0x2124], R215 ;  /* 0x002124d7b8007388 */ /* 0x000fe60000000800 */
[----:B------:R-:W-:Y:S01]  /*7f50*/  IMAD.WIDE.U32 R66, R173, UR38, R66 ;  /* 0x00000026ad427c25 */ /* 0x000fe2000f8e0042 */
[----:B------:R-:W-:Y:S03]  /*7f60*/  STS [R184+0x2130], R229 ;  /* 0x002130e5b8007388 */ /* 0x000fe60000000800 */
[----:B------:R-:W-:Y:S01]  /*7f70*/  IMAD R173, R169, UR42, RZ ;  /* 0x0000002aa9ad7c24 */ /* 0x000fe2000f8e02ff */
[----:B------:R-:W-:Y:S01]  /*7f80*/  IADD3 R66, P2, PT, R66, UR6, RZ ;  /* 0x0000000642427c10 */ /* 0x000fe2000ff5e0ff */
[----:B------:R-:W-:Y:S01]  /*7f90*/  IMAD R65, R123, UR35, R65 ;  /* 0x000000237b417c24 */ /* 0x000fe2000f8e0241 */
[----:B------:R-:W-:Y:S01]  /*7fa0*/  STS [R184+0x2134], R227 ;  /* 0x002134e3b8007388 */ /* 0x000fe20000000800 */
[----:B------:R-:W-:Y:S01]  /*7fb0*/  IMAD R173, R174, UR38, R173 ;  /* 0x00000026aead7c24 */ /* 0x000fe2000f8e02ad */
[----:B------:R-:W-:Y:S01]  /*7fc0*/  MOV R174, UR45 ;  /* 0x0000002d00ae7c02 */ /* 0x000fe20008000f00 */
[----:B------:R-:W-:Y:S01]  /*7fd0*/  IMAD R169, R169, UR44, RZ ;  /* 0x0000002ca9a97c24 */ /* 0x000fe2000f8e02ff */
[----:B------:R-:W-:Y:S02]  /*7fe0*/  STS [R184+0x213c], R225 ;  /* 0x00213ce1b8007388 */ /* 0x000fe40000000800 */
[----:B------:R-:W-:Y:S01]  /*7ff0*/  IADD3.X R67, PT, PT, R67, R173, RZ, P2, !PT ;  /* 0x000000ad43437210 */ /* 0x000fe200017fe4ff */
[----:B------:R-:W-:Y:S01]  /*8000*/  IMAD R169, R174, UR38, R169 ;  /* 0x00000026aea97c24 */ /* 0x000fe2000f8e02a9 */
[----:B------:R-:W-:Y:S01]  /*8010*/  MOV R173, UR44 ;  /* 0x0000002c00ad7c02 */ /* 0x000fe20008000f00 */
[----:B------:R-:W-:-:S04]  /*8020*/  IMAD.WIDE.U32 R66, R120, UR9, R66 ;  /* 0x0000000978427c25 */ /* 0x000fc8000f8e0042 */
[----:B------:R-:W-:-:S04]  /*8030*/  IMAD.WIDE.U32 R64, R173, UR38, R64 ;  /* 0x00000026ad407c25 */ /* 0x000fc8000f8e0040 */
[----:B------:R-:W-:Y:S01]  /*8040*/  FMUL.FTZ R173, R99, R222 ;  /* 0x000000de63ad7220 */ /* 0x000fe20000410000 */
[----:B------:R-:W-:-:S04]  /*8050*/  IADD3 R174, P2, PT, R64, UR6, RZ ;  /* 0x0000000640ae7c10 */ /* 0x000fc8000ff5e0ff */
[----:B------:R5:W-:Y:S01]  /*8060*/  STS [R184+0x2118], R173 ;  /* 0x002118adb8007388 */ /* 0x000be20000000800 */
[----:B------:R-:W-:Y:S01]  /*8070*/  IMAD.X R175, R65, 0x1, R169, P2 ;  /* 0x0000000141af7824 */ /* 0x000fe200010e06a9 */
[C---:B------:R-:W-:Y:S01]  /*8080*/  LEA R64, P2, R66.reuse, UR48, 0x2 ;  /* 0x0000003042407c11 */ /* 0x040fe2000f8410ff */
[----:B------:R-:W-:Y:S01]  /*8090*/  IMAD R65, R121, UR9, R67 ;  /* 0x0000000979417c24 */ /* 0x000fe2000f8e0243 */
[----:B------:R-:W-:Y:S01]  /*80a0*/  MOV R67, UR46 ;  /* 0x0000002e00437c02 */ /* 0x000fe20008000f00 */
[----:B------:R-:W-:Y:S01]  /*80b0*/  FMUL.FTZ R169, R101, R224 ;  /* 0x000000e065a97220 */ /* 0x000fe20000410000 */
[----:B-----5:R-:W-:Y:S02]  /*80c0*/  FMUL.FTZ R173, R91, R228 ;  /* 0x000000e45bad7220 */ /* 0x020fe40000410000 */
[----:B------:R-:W-:Y:S01]  /*80d0*/  LEA.HI.X R65, R66, UR49, R65, 0x2, P2 ;  /* 0x0000003142417c11 */ /* 0x000fe200090f1441 */
[----:B------:R-:W-:Y:S01]  /*80e0*/  IMAD.WIDE.U32 R174, R67, UR9, R174 ;  /* 0x0000000943ae7c25 */ /* 0x000fe2000f8e00ae */
[----:B------:R-:W-:Y:S01]  /*80f0*/  MOV R67, UR47 ;  /* 0x0000002f00437c02 */ /* 0x000fe20008000f00 */
[----:B------:R5:W-:Y:S01]  /*8100*/  STS [R184+0x2110], R169 ;  /* 0x002110a9b8007388 */ /* 0x000be20000000800 */
[----:B------:R-:W-:-:S03]  /*8110*/  LEA R66, P2, R174, UR50, 0x2 ;  /* 0x00000032ae427c11 */ /* 0x000fc6000f8410ff */
[----:B------:R-:W-:Y:S02]  /*8120*/  IMAD R67, R67, UR9, R175 ;  /* 0x0000000943437c24 */ /* 0x000fe4000f8e02af */
[----:B------:R-:W-:Y:S01]  /*8130*/  FMUL.FTZ R175, R97, R220 ;  /* 0x000000dc61af7220 */ /* 0x000fe20000410000 */
[----:B------:R-:W-:Y:S02]  /*8140*/  STS [R184+0x2138], R173 ;  /* 0x002138adb8007388 */ /* 0x000fe40000000800 */
[----:B------:R-:W-:Y:S01]  /*8150*/  LEA.HI.X R67, R174, UR51, R67, 0x2, P2 ;  /* 0x00000033ae437c11 */ /* 0x000fe200090f1443 */
[----:B------:R-:W-:Y:S01]  /*8160*/  FADD.FTZ R174, -R3, R228 ;  /* 0x000000e403ae7221 */ /* 0x000fe20000010100 */
[----:B------:R-:W-:Y:S01]  /*8170*/  FMUL.FTZ R3, R103, R226 ;  /* 0x000000e267037220 */ /* 0x000fe20000410000 */
[----:B-----5:R-:W-:Y:S01]  /*8180*/  FMUL.FTZ R169, R96, R230 ;  /* 0x000000e660a97220 */ /* 0x020fe20000410000 */
[----:B------:R-:W-:Y:S01]  /*8190*/  STS [R184+0x2120], R175 ;  /* 0x002120afb8007388 */ /* 0x000fe20000000800 */
[----:B------:R-:W-:Y:S01]  /*81a0*/  FFMA.FTZ R133, R174, R133, R185 ;  /* 0x00000085ae857223 */ /* 0x000fe200000100b9 */
[----:B------:R-:W-:-:S02]  /*81b0*/  MOV R185, UR53 ;  /* 0x0000003500b97c02 */ /* 0x000fc40008000f00 */
[----:B------:R5:W-:Y:S02]  /*81c0*/  STS [R184+0x2108], R3 ;  /* 0x00210803b8007388 */ /* 0x000be40000000800 */
[----:B------:R-:W-:Y:S02]  /*81d0*/  IADD3 R185, PT, PT, R185, -UR6, -R168 ;  /* 0x80000006b9b97c10 */ /* 0x000fe4000fffe8a8 */
[----:B------:R0:W-:Y:S02]  /*81e0*/  STS [R184+0x212c], R169 ;  /* 0x00212ca9b8007388 */ /* 0x0001e40000000800 */
[C---:B------:R-:W-:Y:S02]  /*81f0*/  ISETP.GE.AND P2, PT, R185.reuse, 0x1, PT ;  /* 0x00000001b900780c */ /* 0x040fe40003f46270 */
[----:B------:R-:W-:Y:S01]  /*8200*/  ISETP.GE.AND P3, PT, R185, 0x41, PT ;  /* 0x00000041b900780c */ /* 0x000fe20003f66270 */
[----:B-----5:R-:W-:Y:S01]  /*8210*/  FMUL.FTZ R3, R95, R218 ;  /* 0x000000da5f037220 */ /* 0x020fe20000410000 */
[----:B------:R-:W-:-:S04]  /*8220*/  ISETP.GE.AND P4, PT, R185, 0x81, PT ;  /* 0x00000081b900780c */ /* 0x000fc80003f86270 */
[----:B------:R0:W-:Y:S01]  /*8230*/  STS [R184+0x2128], R3 ;  /* 0x00212803b8007388 */ /* 0x0001e20000000800 */
[----:B------:R-:W-:Y:S06]  /*8240*/  BAR.SYNC.DEFER_BLOCKING 0x0 ;  /* 0x0000000000007b1d */ /* 0x000fec0000010000 */
[----:B-1234-:R-:W-:Y:S05]  /*8250*/  @!P2 BRA `(.L_x_4622) ;  /* 0x00000000000ca947 */ /* 0x01efea0003800000 */
[----:B0-----:R-:W0:Y:S04]  /*8260*/  LDS R3, [R164+0x2100] ;  /* 0x00210000a4037984 */ /* 0x001e280000000800 */
[----:B------:R1:W-:Y:S04]  /*8270*/  REDG.E.ADD.F32.FTZ.RN.STRONG.GPU desc[UR32][R64.64], R243 ;  /* 0x000000f3400079a6 */ /* 0x0003e8000c12f320 */
[----:B0-----:R1:W-:Y:S02]  /*8280*/  REDG.E.ADD.F32.FTZ.RN.STRONG.GPU desc[UR32][R66.64], R3 ;  /* 0x00000003420079a6 */ /* 0x0013e4000c12f320 */
.L_x_4622:
[----:B------:R-:W-:Y:S05]  /*8290*/  BSYNC.RECONVERGENT B0 ;  /* 0x0000000000007941 */ /* 0x000fea0003800200 */
.L_x_4621:
[----:B------:R-:W2:Y:S01]  /*82a0*/  LDS R247, [R247+0x2200] ;  /* 0x00220000f7f77984 */ /* 0x000ea20000000800 */
[----:B------:R-:W-:Y:S04]  /*82b0*/  BSSY.RECONVERGENT B0, `(.L_x_4623) ;  /* 0x0000004000007945 */ /* 0x000fe80003800200 */
[----:B------:R-:W-:Y:S05]  /*82c0*/  @!P3 BRA `(.L_x_4624) ;  /* 0x000000000008b947 */ /* 0x000fea0003800000 */
[----:B------:R3:W-:Y:S04]  /*82d0*/  REDG.E.ADD.F32.FTZ.RN.STRONG.GPU desc[UR32][R64.64+0x100], R241 ;  /* 0x000100f1400079a6 */ /* 0x0007e8000c12f320 */
[----:B--2---:R3:W-:Y:S02]  /*82e0*/  REDG.E.ADD.F32.FTZ.RN.STRONG.GPU desc[UR32][R66.64+0x100], R247 ;  /* 0x000100f7420079a6 */ /* 0x0047e4000c12f320 */
.L_x_4624:
[----:B------:R-:W-:Y:S05]  /*82f0*/  BSYNC.RECONVERGENT B0 ;  /* 0x0000000000007941 */ /* 0x000fea0003800200 */
.L_x_4623:
[----:B01----:R0:W1:Y:S01]  /*8300*/  LDS R3, [R246+0x2300] ;  /* 0x00230000f6037984 */ /* 0x0030620000000800 */
[----:B------:R-:W-:Y:S04]  /*8310*/  BSSY.RECONVERGENT B0, `(.L_x_4625) ;  /* 0x0000004000007945 */ /* 0x000fe80003800200 */
[----:B------:R-:W-:Y:S05]  /*8320*/  @!P4 BRA `(.L_x_4626) ;  /* 0x000000000008c947 */ /* 0x000fea0003800000 */
[----:B------:R4:W-:Y:S04]  /*8330*/  REDG.E.ADD.F32.FTZ.RN.STRONG.GPU desc[UR32][R64.64+0x200], R239 ;  /* 0x000200ef400079a6 */ /* 0x0009e8000c12f320 */
[----:B-1----:R4:W-:Y:S02]  /*8340*/  REDG.E.ADD.F32.FTZ.RN.STRONG.GPU desc[UR32][R66.64+0x200], R3 ;  /* 0x00020003420079a6 */ /* 0x0029e4000c12f320 */
.L_x_4626:
[----:B------:R-:W-:Y:S05]  /*8350*/  BSYNC.RECONVERGENT B0 ;  /* 0x0000000000007941 */ /* 0x000fea0003800200 */
.L_x_4625:
[----:B------:R-:W0:Y:S01]  /*8360*/  LDS R245, [R245+0x2400] ;  /* 0x00240000f5f57984 */ /* 0x000e220000000800 */
[C---:B------:R-:W-:Y:S01]  /*8370*/  ISETP.GE.AND P6, PT, R185.reuse, 0xc1, PT ;  /* 0x000000c1b900780c */ /* 0x040fe20003fc6270 */
[----:B------:R-:W-:Y:S01]  /*8380*/  BSSY.RECONVERGENT B0, `(.L_x_4627) ;  /* 0x0000009000007945 */ /* 0x000fe20003800200 */
[----:B------:R-:W-:Y:S01]  /*8390*/  FFMA.FTZ R133, R2, R132, R133 ;  /* 0x0000008402857223 */ /* 0x000fe20000010085 */
[C---:B------:R-:W-:Y:S02]  /*83a0*/  ISETP.GE.AND P2, PT, R185.reuse, 0x101, PT ;  /* 0x00000101b900780c */ /* 0x040fe40003f46270 */
[C---:B------:R-:W-:Y:S02]  /*83b0*/  ISETP.GE.AND P4, PT, R185.reuse, 0x141, PT ;  /* 0x00000141b900780c */ /* 0x040fe40003f86270 */
[C---:B------:R-:W-:Y:S02]  /*83c0*/  ISETP.GE.AND P5, PT, R185.reuse, 0x181, PT ;  /* 0x00000181b900780c */ /* 0x040fe40003fa6270 */
[----:B------:R-:W-:-:S04]  /*83d0*/  ISETP.GE.AND P3, PT, R185, 0x1c1, PT ;  /* 0x000001c1b900780c */ /* 0x000fc80003f66270 */
[----:B------:R-:W-:Y:S09]  /*83e0*/  @!P6 BRA `(.L_x_4628) ;  /* 0x000000000008e947 */ /* 0x000ff20003800000 */
[----:B------:R1:W-:Y:S04]  /*83f0*/  REDG.E.ADD.F32.FTZ.RN.STRONG.GPU desc[UR32][R64.64+0x300], R237 ;  /* 0x000300ed400079a6 */ /* 0x0003e8000c12f320 */
[----:B0-----:R0:W-:Y:S02]  /*8400*/  REDG.E.ADD.F32.FTZ.RN.STRONG.GPU desc[UR32][R66.64+0x300], R245 ;  /* 0x000300f5420079a6 */ /* 0x0011e4000c12f320 */
.L_x_4628:
[----:B------:R-:W-:Y:S05]  /*8410*/  BSYNC.RECONVERGENT B0 ;  /* 0x0000000000007941 */ /* 0x000fea0003800200 */
.L_x_4627:
[----:B-1--4-:R1:W4:Y:S01]  /*8420*/  LDS R3, [R244+0x2500] ;  /* 0x00250000f4037984 */ /* 0x0123220000000800 */
[----:B------:R-:W-:Y:S04]  /*8430*/  BSSY.RECONVERGENT B0, `(.L_x_4629) ;  /* 0x0000004000007945 */ /* 0x000fe80003800200 */
[----:B------:R-:W-:Y:S05]  /*8440*/  @!P2 BRA `(.L_x_4630) ;  /* 0x000000000008a947 */ /* 0x000fea0003800000 */
[----:B------:R0:W-:Y:S04]  /*8450*/  REDG.E.ADD.F32.FTZ.RN.STRONG.GPU desc[UR32][R64.64+0x400], R235 ;  /* 0x000400eb400079a6 */ /* 0x0001e8000c12f320 */
[----:B----4-:R4:W-:Y:S02]  /*8460*/  REDG.E.ADD.F32.FTZ.RN.STRONG.GPU desc[UR32][R66.64+0x400], R3 ;  /* 0x00040003420079a6 */ /* 0x0109e4000c12f320 */
.L_x_4630:
[----:B------:R-:W-:Y:S05]  /*8470*/  BSYNC.RECONVERGENT B0 ;  /* 0x0000000000007941 */ /* 0x000fea0003800200 */
.L_x_4629:
[----:B----4-:R4:W0:Y:S01]  /*8480*/  LDS R3, [R242+0x2600] ;  /* 0x00260000f2037984 */ /* 0x0108220000000800 */
[----:B------:R-:W-:Y:S04]  /*8490*/  BSSY.RECONVERGENT B0, `(.L_x_4631) ;  /* 0x0000004000007945 */ /* 0x000fe80003800200 */
[----:B------:R-:W-:Y:S05]  /*84a0*/  @!P4 BRA `(.L_x_4632) ;  /* 0x000000000008c947 */ /* 0x000fea0003800000 */
[----:B------:R1:W-:Y:S04]  /*84b0*/  REDG.E.ADD.F32.FTZ.RN.STRONG.GPU desc[UR32][R64.64+0x500], R233 ;  /* 0x000500e9400079a6 */ /* 0x0003e8000c12f320 */
[----:B0-----:R1:W-:Y:S02]  /*84c0*/  REDG.E.ADD.F32.FTZ.RN.STRONG.GPU desc[UR32][R66.64+0x500], R3 ;  /* 0x00050003420079a6 */ /* 0x0013e4000c12f320 */
.L_x_4632:
[----:B------:R-:W-:Y:S05]  /*84d0*/  BSYNC.RECONVERGENT B0 ;  /* 0x0000000000007941 */ /* 0x000fea0003800200 */
.L_x_4631:
[----:B01----:R0:W1:Y:S01]  /*84e0*/  LDS R3, [R240+0x2700] ;  /* 0x00270000f0037984 */ /* 0x0030620000000800 */
[----:B------:R-:W-:Y:S04]  /*84f0*/  BSSY.RECONVERGENT B0, `(.L_x_4633) ;  /* 0x0000004000007945 */ /* 0x000fe80003800200 */
[----:B------:R-:W-:Y:S05]  /*8500*/  @!P5 BRA `(.L_x_4634) ;  /* 0x000000000008d947 */ /* 0x000fea0003800000 */
[----:B------:R0:W-:Y:S04]  /*8510*/  REDG.E.ADD.F32.FTZ.RN.STRONG.GPU desc[UR32][R64.64+0x600], R231 ;  /* 0x000600e7400079a6 */ /* 0x0001e8000c12f320 */
[----:B-1----:R0:W-:Y:S02]  /*8520*/  REDG.E.ADD.F32.FTZ.RN.STRONG.GPU desc[UR32][R66.64+0x600], R3 ;  /* 0x00060003420079a6 */ /* 0x0021e4000c12f320 */
.L_x_4634:
[----:B------:R-:W-:Y:S05]  /*8530*/  BSYNC.RECONVERGENT B0 ;  /* 0x0000000000007941 */ /* 0x000fea0003800200 */
.L_x_4633:
[----:B01----:R0:W1:Y:S01]  /*8540*/  LDS R3, [R238+0x2800] ;  /* 0x00280000ee037984 */ /* 0x0030620000000800 */
[----:B------:R-:W-:Y:S01]  /*8550*/  BSSY.RECONVERGENT B0, `(.L_x_4635) ;  /* 0x0000008000007945 */ /* 0x000fe20003800200 */
[C---:B------:R-:W-:Y:S02]  /*8560*/  ISETP.GE.AND P4, PT, R185.reuse, 0x201, PT ;  /* 0x00000201b900780c */ /* 0x040fe40003f86270 */
[C---:B------:R-:W-:Y:S02]  /*8570*/  ISETP.GE.AND P5, PT, R185.reuse, 0x241, PT ;  /* 0x00000241b900780c */ /* 0x040fe40003fa6270 */
[C---:B------:R-:W-:Y:S02]  /*8580*/  ISETP.GE.AND P6, PT, R185.reuse, 0x281, PT ;  /* 0x00000281b900780c */ /* 0x040fe40003fc6270 */
[----:B------:R-:W-:Y:S01]  /*8590*/  ISETP.GE.AND P2, PT, R185, 0x2c1, PT ;  /* 0x000002c1b900780c */ /* 0x000fe20003f46270 */
[----:B------:R-:W-:-:S12]  /*85a0*/  @!P3 BRA `(.L_x_4636) ;  /* 0x000000000008b947 */ /* 0x000fd80003800000 */
[----:B------:R0:W-:Y:S04]  /*85b0*/  REDG.E.ADD.F32.FTZ.RN.STRONG.GPU desc[UR32][R64.64+0x700], R213 ;  /* 0x000700d5400079a6 */ /* 0x0001e8000c12f320 */
[----:B-1----:R0:W-:Y:S02]  /*85c0*/  REDG.E.ADD.F32.FTZ.RN.STRONG.GPU desc[UR32][R66.64+0x700], R3 ;  /* 0x00070003420079a6 */ /* 0x0021e4000c12f320 */
.L_x_4636:
[----:B------:R-:W-:Y:S05]  /*85d0*/  BSYNC.RECONVERGENT B0 ;  /* 0x0000000000007941 */ /* 0x000fea0003800200 */
.L_x_4635:
[----:B01----:R0:W1:Y:S01]  /*85e0*/  LDS R3, [R248+0x2900] ;  /* 0x00290000f8037984 */ /* 0x0030620000000800 */
[----:B------:R-:W-:Y:S04]  /*85f0*/  BSSY.RECONVERGENT B0, `(.L_x_4637) ;  /* 0x0000004000007945 */ /* 0x000fe80003800200 */
[----:B------:R-:W-:Y:S05]  /*8600*/  @!P4 BRA `(.L_x_4638) ;  /* 0x000000000008c947 */ /* 0x000fea0003800000 */
[----:B------:R0:W-:Y:S04]  /*8610*/  REDG.E.ADD.F32.FTZ.RN.STRONG.GPU desc[UR32][R64.64+0x800], R211 ;  /* 0x000800d3400079a6 */ /* 0x0001e8000c12f320 */
[----:B-1----:R0:W-:Y:S02]  /*8620*/  REDG.E.ADD.F32.FTZ.RN.STRONG.GPU desc[UR32][R66.64+0x800], R3 ;  /* 0x00080003420079a6 */ /* 0x0021e4000c12f320 */
.L_x_4638:
[----:B------:R-:W-:Y:S05]  /*8630*/  BSYNC.RECONVERGENT B0 ;  /* 0x0000000000007941 */ /* 0x000fea0003800200 */
.L_x_4637:
[----:B01----:R0:W1:Y:S01]  /*8640*/  LDS R3, [R236+0x2a00] ;  /* 0x002a0000ec037984 */ /* 0x0030620000000800 */
[----:B------:R-:W-:Y:S04]  /*8650*/  BSSY.RECONVERGENT B0, `(.L_x_4639) ;  /* 0x0000004000007945 */ /* 0x000fe80003800200 */
[----:B------:R-:W-:Y:S05]  /*8660*/  @!P5 BRA `(.L_x_4640) ;  /* 0x000000000008d947 */ /* 0x000fea0003800000 */
[----:B------:R0:W-:Y:S04]  /*8670*/  REDG.E.ADD.F32.FTZ.RN.STRONG.GPU desc[UR32][R64.64+0x900], R209 ;  /* 0x000900d1400079a6 */ /* 0x0001e8000c12f320 */
[----:B-1----:R0:W-:Y:S02]  /*8680*/  REDG.E.ADD.F32.FTZ.RN.STRONG.GPU desc[UR32][R66.64+0x900], R3 ;  /* 0x00090003420079a6 */ /* 0x0021e4000c12f320 */
.L_x_4640:
[----:B------:R-:W-:Y:S05]  /*8690*/  BSYNC.RECONVERGENT B0 ;  /* 0x0000000000007941 */ /* 0x000fea0003800200 */
.L_x_4639:
[----:B01----:R0:W1:Y:S01]  /*86a0*/  LDS R3, [R234+0x2b00] ;  /* 0x002b0000ea037984 */ /* 0x0030620000000800 */
[----:B------:R-:W-:Y:S04]  /*86b0*/  BSSY.RECONVERGENT B0, `(.L_x_4641) ;  /* 0x0000004000007945 */ /* 0x000fe80003800200 */
[----:B------:R-:W-:Y:S05]  /*86c0*/  @!P6 BRA `(.L_x_4642) ;  /* 0x000000000008e947 */ /* 0x000fea0003800000 */
[----:B------:R0:W-:Y:S04]  /*86d0*/  REDG.E.ADD.F32.FTZ.RN.STRONG.GPU desc[UR32][R64.64+0xa00], R207 ;  /* 0x000a00cf400079a6 */ /* 0x0001e8000c12f320 */
[----:B-1----:R0:W-:Y:S02]  /*86e0*/  REDG.E.ADD.F32.FTZ.RN.STRONG.GPU desc[UR32][R66.64+0xa00], R3 ;  /* 0x000a0003420079a6 */ /* 0x0021e4000c12f320 */
.L_x_4642:
[----:B------:R-:W-:Y:S05]  /*86f0*/  BSYNC.RECONVERGENT B0 ;  /* 0x0000000000007941 */ /* 0x000fea0003800200 */
.L_x_4641:
[----:B01----:R0:W1:Y:S01]  /*8700*/  LDS R3, [R214+0x2c00] ;  /* 0x002c0000d6037984 */ /* 0x0030620000000800 */
[----:B------:R-:W-:Y:S01]  /*8710*/  BSSY.RECONVERGENT B0, `(.L_x_4643) ;  /* 0x0000008000007945 */ /* 0x000fe20003800200 */
[C---:B------:R-:W-:Y:S02]  /*8720*/  ISETP.GE.AND P3, PT, R185.reuse, 0x301, PT ;  /* 0x00000301b900780c */ /* 0x040fe40003f66270 */
[C---:B------:R-:W-:Y:S02]  /*8730*/  ISETP.GE.AND P4, PT, R185.reuse, 0x341, PT ;  /* 0x00000341b900780c */ /* 0x040fe40003f86270 */
[C---:B------:R-:W-:Y:S02]  /*8740*/  ISETP.GE.AND P5, PT, R185.reuse, 0x381, PT ;  /* 0x00000381b900780c */ /* 0x040fe40003fa6270 */
[----:B------:R-:W-:Y:S01]  /*8750*/  ISETP.GE.AND P6, PT, R185, 0x3c1, PT ;  /* 0x000003c1b900780c */ /* 0x000fe20003fc6270 */
[----:B0-----:R-:W-:-:S12]  /*8760*/  @!P2 BRA `(.L_x_4644) ;  /* 0x000000000008a947 */ /* 0x001fd80003800000 */
[----:B------:R0:W-:Y:S04]  /*8770*/  REDG.E.ADD.F32.FTZ.RN.STRONG.GPU desc[UR32][R64.64+0xb00], R205 ;  /* 0x000b00cd400079a6 */ /* 0x0001e8000c12f320 */
[----:B-1----:R0:W-:Y:S02]  /*8780*/  REDG.E.ADD.F32.FTZ.RN.STRONG.GPU desc[UR32][R66.64+0xb00], R3 ;  /* 0x000b0003420079a6 */ /* 0x0021e4000c12f320 */
.L_x_4644:
[----:B------:R-:W-:Y:S05]  /*8790*/  BSYNC.RECONVERGENT B0 ;  /* 0x0000000000007941 */ /* 0x000fea0003800200 */
.L_x_4643:
[----:B01----:R0:W1:Y:S01]  /*87a0*/  LDS R3, [R212+0x2d00] ;  /* 0x002d0000d4037984 */ /* 0x0030620000000800 */
[----:B------:R-:W-:Y:S04]  /*87b0*/  BSSY.RECONVERGENT B0, `(.L_x_4645) ;  /* 0x0000004000007945 */ /* 0x000fe80003800200 */
[----:B------:R-:W-:Y:S05]  /*87c0*/  @!P3 BRA `(.L_x_4646) ;  /* 0x000000000008b947 */ /* 0x000fea0003800000 */
[----:B------:R0:W-:Y:S04]  /*87d0*/  REDG.E.ADD.F32.FTZ.RN.STRONG.GPU desc[UR32][R64.64+0xc00], R201 ;  /* 0x000c00c9400079a6 */ /* 0x0001e8000c12f320 */
[----:B-1----:R0:W-:Y:S02]  /*87e0*/  REDG.E.ADD.F32.FTZ.RN.STRONG.GPU desc[UR32][R66.64+0xc00], R3 ;  /* 0x000c0003420079a6 */ /* 0x0021e4000c12f320 */
.L_x_4646:
[----:B------:R-:W-:Y:S05]  /*87f0*/  BSYNC.RECONVERGENT B0 ;  /* 0x0000000000007941 */ /* 0x000fea0003800200 */
.L_x_4645:
[----:B01----:R0:W1:Y:S01]  /*8800*/  LDS R3, [R210+0x2e00] ;  /* 0x002e0000d2037984 */ /* 0x0030620000000800 */
[----:B------:R-:W-:Y:S04]  /*8810*/  BSSY.RECONVERGENT B0, `(.L_x_4647) ;  /* 0x0000004000007945 */ /* 0x000fe80003800200 */
[----:B------:R-:W-:Y:S05]  /*8820*/  @!P4 BRA `(.L_x_4648) ;  /* 0x000000000008c947 */ /* 0x000fea0003800000 */
[----:B------:R0:W-:Y:S04]  /*8830*/  REDG.E.ADD.F32.FTZ.RN.STRONG.GPU desc[UR32][R64.64+0xd00], R199 ;  /* 0x000d00c7400079a6 */ /* 0x0001e8000c12f320 */
[----:B-1----:R0:W-:Y:S02]  /*8840*/  REDG.E.ADD.F32.FTZ.RN.STRONG.GPU desc[UR32][R66.64+0xd00], R3 ;  /* 0x000d0003420079a6 */ /* 0x0021e4000c12f320 */
.L_x_4648:
[----:B------:R-:W-:Y:S05]  /*8850*/  BSYNC.RECONVERGENT B0 ;  /* 0x0000000000007941 */ /* 0x000fea0003800200 */
.L_x_4647:
[----:B01----:R0:W1:Y:S01]  /*8860*/  LDS R3, [R208+0x2f00] ;  /* 0x002f0000d0037984 */ /* 0x0030620000000800 */
[----:B------:R-:W-:Y:S04]  /*8870*/  BSSY.RECONVERGENT B0, `(.L_x_4649) ;  /* 0x0000004000007945 */ /* 0x000fe80003800200 */
[----:B------:R-:W-:Y:S05]  /*8880*/  @!P5 BRA `(.L_x_4650) ;  /* 0x000000000008d947 */ /* 0x000fea0003800000 */
[----:B------:R0:W-:Y:S04]  /*8890*/  REDG.E.ADD.F32.FTZ.RN.STRONG.GPU desc[UR32][R64.64+0xe00], R189 ;  /* 0x000e00bd400079a6 */ /* 0x0001e8000c12f320 */
[----:B-1----:R0:W-:Y:S02]  /*88a0*/  REDG.E.ADD.F32.FTZ.RN.STRONG.GPU desc[UR32][R66.64+0xe00], R3 ;  /* 0x000e0003420079a6 */ /* 0x0021e4000c12f320 */
.L_x_4650:
[----:B------:R-:W-:Y:S05]  /*88b0*/  BSYNC.RECONVERGENT B0 ;  /* 0x0000000000007941 */ /* 0x000fea0003800200 */
.L_x_4649:
[----:B01----:R0:W1:Y:S01]  /*88c0*/  LDS R3, [R204+0x3000] ;  /* 0x00300000cc037984 */ /* 0x0030620000000800 */
[----:B------:R-:W-:Y:S04]  /*88d0*/  BSSY.RECONVERGENT B0, `(.L_x_4651) ;  /* 0x0000004000007945 */ /* 0x000fe80003800200 */
[----:B------:R-:W-:Y:S05]  /*88e0*/  @!P6 BRA `(.L_x_4652) ;  /* 0x000000000008e947 */ /* 0x000fea0003800000 */
[----:B------:R0:W-:Y:S04]  /*88f0*/  REDG.E.ADD.F32.FTZ.RN.STRONG.GPU desc[UR32][R64.64+0xf00], R183 ;  /* 0x000f00b7400079a6 */ /* 0x0001e8000c12f320 */
[----:B-1----:R0:W-:Y:S02]  /*8900*/  REDG.E.ADD.F32.FTZ.RN.STRONG.GPU desc[UR32][R66.64+0xf00], R3 ;  /* 0x000f0003420079a6 */ /* 0x0021e4000c12f320 */
.L_x_4652:
[----:B------:R-:W-:Y:S05]  /*8910*/  BSYNC.RECONVERGENT B0 ;  /* 0x0000000000007941 */ /* 0x000fea0003800200 */
.L_x_4651:
[----:B0--3--:R-:W0:Y:S01]  /*8920*/  SHFL.DOWN P2, R64, R133, 0x1, 0x1f ;  /* 0x08201f0085407f89 */ /* 0x009e220000040000 */
[-C--:B-1----:R-:W-:Y:S01]  /*8930*/  FMUL.FTZ R3, R21, R232.reuse ;  /* 0x000000e815037220 */ /* 0x082fe20000410000 */
[----:B------:R-:W-:Y:S01]  /*8940*/  FMUL.FTZ R232, R5, R232 ;  /* 0x000000e805e87220 */ /* 0x000fe20000410000 */
[-C--:B------:R-:W-:Y:S01]  /*8950*/  FMUL.FTZ R5, R6, R203.reuse ;  /* 0x000000cb06057220 */ /* 0x080fe20000410000 */
[C---:B------:R-:W-:Y:S01]  /*8960*/  FMUL.FTZ R203, R21.reuse, R203 ;  /* 0x000000cb15cb7220 */ /* 0x040fe20000410000 */
[----:B------:R-:W-:Y:S01]  /*8970*/  FMUL.FTZ R6, R2, R3 ;  /* 0x0000000302067220 */ /* 0x000fe20000410000 */
[-C--:B------:R-:W-:Y:S01]  /*8980*/  FMUL.FTZ R3, R21, R186.reuse ;  /* 0x000000ba15037220 */ /* 0x080fe20000410000 */
[----:B------:R-:W-:Y:S01]  /*8990*/  FMUL.FTZ R2, R7, R186 ;  /* 0x000000ba07027220 */ /* 0x000fe20000410000 */
[----:B------:R-:W-:Y:S01]  /*89a0*/  FMUL.FTZ R7, R8, R187 ;  /* 0x000000bb08077220 */ /* 0x000fe20000410000 */
[----:B------:R-:W-:Y:S01]  /*89b0*/  FFMA.FTZ R65, R55, R232, R6 ;  /* 0x000000e837417223 */ /* 0x000fe20000010006 */
[----:B------:R-:W-:Y:S01]  /*89c0*/  FMUL.FTZ R6, R4, R3 ;  /* 0x0000000304067220 */ /* 0x000fe20000410000 */
[----:B------:R-:W-:Y:S01]  /*89d0*/  FMUL.FTZ R203, R174, R203 ;  /* 0x000000cbaecb7220 */ /* 0x000fe20000410000 */
[----:B------:R-:W-:Y:S01]  /*89e0*/  FMUL.FTZ R187, R21, R187 ;  /* 0x000000bb15bb7220 */ /* 0x000fe20000410000 */
[----:B------:R-:W-:Y:S01]  /*89f0*/  FADD.FTZ R90, R65, R90 ;  /* 0x0000005a415a7221 */ /* 0x000fe20000010000 */
[-C--:B------:R-:W-:Y:S01]  /*8a00*/  FMUL.FTZ R4, R9, R188.reuse ;  /* 0x000000bc09047220 */ /* 0x080fe20000410000 */
[----:B------:R-:W-:Y:S01]  /*8a10*/  FMUL.FTZ R188, R21, R188 ;  /* 0x000000bc15bc7220 */ /* 0x000fe20000410000 */
[-C--:B------:R-:W-:Y:S01]  /*8a20*/  FFMA.FTZ R24, R39, R5.reuse, R24 ;  /* 0x0000000527187223 */ /* 0x080fe20000010018 */
[----:B------:R-:W-:Y:S01]  /*8a30*/  FFMA.FTZ R8, R56, R5, R203 ;  /* 0x0000000538087223 */ /* 0x000fe200000100cb */
[----:B------:R-:W-:Y:S01]  /*8a40*/  FMUL.FTZ R187, R202, R187 ;  /* 0x000000bbcabb7220 */ /* 0x000fe20000410000 */
[-C--:B------:R-:W-:Y:S01]  /*8a50*/  FFMA.FTZ R25, R42, R2.reuse, R25 ;  /* 0x000000022a197223 */ /* 0x080fe20000010019 */
[----:B------:R-:W-:Y:S01]  /*8a60*/  FFMA.FTZ R9, R57, R2, R6 ;  /* 0x0000000239097223 */ /* 0x000fe20000010006 */
[----:B------:R-:W-:Y:S01]  /*8a70*/  FMUL.FTZ R188, R171, R188 ;  /* 0x000000bcabbc7220 */ /* 0x000fe20000410000 */
[----:B------:R-:W-:Y:S01]  /*8a80*/  FMUL.FTZ R5, R21, R206 ;  /* 0x000000ce15057220 */ /* 0x000fe20000410000 */
[-C--:B------:R-:W-:Y:S01]  /*8a90*/  FMUL.FTZ R2, R11, R190.reuse ;  /* 0x000000be0b027220 */ /* 0x080fe20000410000 */
[----:B0-----:R-:W-:Y:S01]  /*8aa0*/  @P2 FADD R64, R133, R64 ;  /* 0x0000004085402221 */ /* 0x001fe20000000000 */
[----:B------:R-:W-:Y:S01]  /*8ab0*/  FMUL.FTZ R190, R21, R190 ;  /* 0x000000be15be7220 */ /* 0x000fe20000410000 */
[----:B------:R-:W-:Y:S01]  /*8ac0*/  FMUL.FTZ R3, R10, R206 ;  /* 0x000000ce0a037220 */ /* 0x000fe20000410000 */
[-C--:B------:R-:W-:Y:S01]  /*8ad0*/  FFMA.FTZ R26, R41, R7.reuse, R26 ;  /* 0x00000007291a7223 */ /* 0x080fe2000001001a */
[----:B------:R-:W-:Y:S01]  /*8ae0*/  FFMA.FTZ R6, R58, R7, R187 ;  /* 0x000000073a067223 */ /* 0x000fe200000100bb */
[----:B------:R-:W0:Y:S01]  /*8af0*/  SHFL.DOWN P2, R67, R64, 0x2, 0x1f ;  /* 0x08401f0040437f89 */ /* 0x000e220000040000 */
[----:B------:R-:W-:Y:S01]  /*8b00*/  FADD.FTZ R88, R9, R88 ;  /* 0x0000005809587221 */ /* 0x000fe20000010000 */
[----:B------:R-:W-:Y:S01]  /*8b10*/  FMUL.FTZ R7, R252, R5 ;  /* 0x00000005fc077220 */ /* 0x000fe20000410000 */
[----:B------:R-:W-:Y:S01]  /*8b20*/  FFMA.FTZ R9, R59, R4, R188 ;  /* 0x000000043b097223 */ /* 0x000fe200000100bc */
[----:B------:R-:W-:Y:S01]  /*8b30*/  FMUL.FTZ R190, R249, R190 ;  /* 0x000000bef9be7220 */ /* 0x000fe20000410000 */
[----:B------:R-:W-:Y:S01]  /*8b40*/  FADD.FTZ R87, R6, R87 ;  /* 0x0000005706577221 */ /* 0x000fe20000010000 */
[-C--:B------:R-:W-:Y:S01]  /*8b50*/  FFMA.FTZ R28, R43, R3.reuse, R28 ;  /* 0x000000032b1c7223 */ /* 0x080fe2000001001c */
[----:B------:R-:W-:Y:S01]  /*8b60*/  FFMA.FTZ R6, R60, R3, R7 ;  /* 0x000000033c067223 */ /* 0x000fe20000010007 */
[----:B------:R-:W-:Y:S01]  /*8b70*/  FADD.FTZ R86, R9, R86 ;  /* 0x0000005609567221 */ /* 0x000fe20000010000 */
[-C--:B------:R-:W-:Y:S01]  /*8b80*/  FMUL.FTZ R5, R12, R191.reuse ;  /* 0x000000bf0c057220 */ /* 0x080fe20000410000 */
[----:B------:R-:W-:Y:S01]  /*8b90*/  FMUL.FTZ R3, R21, R192 ;  /* 0x000000c015037220 */ /* 0x000fe20000410000 */
[-C--:B------:R-:W-:Y:S01]  /*8ba0*/  FFMA.FTZ R29, R46, R2.reuse, R29 ;  /* 0x000000022e1d7223 */ /* 0x080fe2000001001d */
[----:B------:R-:W-:Y:S01]  /*8bb0*/  FFMA.FTZ R9, R61, R2, R190 ;  /* 0x000000023d097223 */ /* 0x000fe200000100be */
[C---:B------:R-:W-:Y:S01]  /*8bc0*/  FMUL.FTZ R191, R21.reuse, R191 ;  /* 0x000000bf15bf7220 */ /* 0x040fe20000410000 */
[----:B------:R-:W-:Y:S01]  /*8bd0*/  FMUL.FTZ R2, R21, R193 ;  /* 0x000000c115027220 */ /* 0x000fe20000410000 */
[----:B------:R-:W-:Y:S01]  /*8be0*/  ISETP.NE.AND P3, PT, R147, RZ, PT ;  /* 0x000000ff9300720c */ /* 0x000fe20003f65270 */
        /* <DEDUP_REMOVED lines=8> */
[----:B0-----:R-:W-:Y:S01]  /*8c70*/  @P2 FADD R67, R64, R67 ;  /* 0x0000004340432221 */ /* 0x001fe20000000000 */
[----:B------:R-:W-:Y:S01]  /*8c80*/  FADD.FTZ R89, R8, R89 ;  /* 0x0000005908597221 */ /* 0x000fe20000010000 */
[----:B------:R-:W-:Y:S01]  /*8c90*/  FADD.FTZ R85, R6, R85 ;  /* 0x0000005506557221 */ /* 0x000fe20000010000 */
[----:B------:R-:W-:Y:S01]  /*8ca0*/  FFMA.FTZ R9, R63, R4, R176 ;  /* 0x000000043f097223 */ /* 0x000fe200000100b0 */
[-C--:B------:R-:W-:Y:S01]  /*8cb0*/  FFMA.FTZ R30, R45, R5.reuse, R30 ;  /* 0x000000052d1e7223 */ /* 0x080fe2000001001e */
[----:B------:R-:W0:Y:S01]  /*8cc0*/  SHFL.DOWN P2, R66, R67, 0x4, 0x1f ;  /* 0x08801f0043427f89 */ /* 0x000e220000040000 */
[----:B------:R-:W-:Y:S01]  /*8cd0*/  FFMA.FTZ R8, R62, R5, R191 ;  /* 0x000000053e087223 */ /* 0x000fe200000100bf */
[----:B------:R-:W-:Y:S01]  /*8ce0*/  FMUL.FTZ R6, R15, R194 ;  /* 0x000000c20f067220 */ /* 0x000fe20000410000 */
[----:B------:R-:W-:Y:S01]  /*8cf0*/  FMUL.FTZ R178, R178, R3 ;  /* 0x00000003b2b27220 */ /* 0x000fe20000410000 */
[----:B------:R-:W-:Y:S01]  /*8d00*/  FMUL.FTZ R5, R16, R195 ;  /* 0x000000c310057220 */ /* 0x000fe20000410000 */
[----:B------:R-:W-:Y:S01]  /*8d10*/  FMUL.FTZ R179, R179, R2 ;  /* 0x00000002b3b37220 */ /* 0x000fe20000410000 */
[----:B------:R-:W-:Y:S01]  /*8d20*/  FMUL.FTZ R3, R21, R196 ;  /* 0x000000c415037220 */ /* 0x000fe20000410000 */
[----:B------:R-:W-:Y:S01]  /*8d30*/  FADD.FTZ R82, R9, R82 ;  /* 0x0000005209527221 */ /* 0x000fe20000010000 */
[-C--:B------:R-:W-:Y:S01]  /*8d40*/  FFMA.FTZ R33, R50, R6.reuse, R33 ;  /* 0x0000000632217223 */ /* 0x080fe20000010021 */
[----:B------:R-:W-:Y:S01]  /*8d50*/  FFMA.FTZ R9, R69, R6, R178 ;  /* 0x0000000645097223 */ /* 0x000fe200000100b2 */
[----:B------:R-:W-:Y:S01]  /*8d60*/  FMUL.FTZ R180, R180, R3 ;  /* 0x00000003b4b47220 */ /* 0x000fe20000410000 */
[-C--:B------:R-:W-:Y:S01]  /*8d70*/  FFMA.FTZ R34, R49, R5.reuse, R34 ;  /* 0x0000000531227223 */ /* 0x080fe20000010022 */
[----:B------:R-:W-:Y:S01]  /*8d80*/  FFMA.FTZ R6, R70, R5, R179 ;  /* 0x0000000546067223 */ /* 0x000fe200000100b3 */
[----:B------:R-:W-:Y:S01]  /*8d90*/  FMUL.FTZ R7, R14, R193 ;  /* 0x000000c10e077220 */ /* 0x000fe20000410000 */
[----:B------:R-:W-:Y:S01]  /*8da0*/  @!P3 SHF.R.U32.HI R3, RZ, 0x3, R168 ;  /* 0x00000003ff03b819 */ /* 0x000fe200000116a8 */
[C---:B------:R-:W-:Y:S01]  /*8db0*/  FMUL.FTZ R2, R21.reuse, R197 ;  /* 0x000000c515027220 */ /* 0x040fe20000410000 */
[C---:B------:R-:W-:Y:S01]  /*8dc0*/  FMUL.FTZ R5, R21.reuse, R198 ;  /* 0x000000c615057220 */ /* 0x040fe20000410000 */
[----:B------:R-:W-:Y:S01]  /*8dd0*/  FMUL.FTZ R21, R21, R216 ;  /* 0x000000d815157220 */ /* 0x000fe20000410000 */
[----:B------:R-:W-:Y:S01]  /*8de0*/  FFMA.FTZ R31, R48, R4, R31 ;  /* 0x00000004301f7223 */ /* 0x000fe2000001001f */
[----:B------:R-:W-:Y:S01]  /*8df0*/  FADD.FTZ R83, R8, R83 ;  /* 0x0000005308537221 */ /* 0x000fe20000010000 */
[-C--:B------:R-:W-:Y:S01]  /*8e00*/  FFMA.FTZ R32, R47, R7.reuse, R32 ;  /* 0x000000072f207223 */ /* 0x080fe20000010020 */
[----:B------:R-:W-:Y:S01]  /*8e10*/  FFMA.FTZ R8, R68, R7, R177 ;  /* 0x0000000744087223 */ /* 0x000fe200000100b1 */
[----:B------:R-:W-:Y:S01]  /*8e20*/  FMUL.FTZ R4, R17, R196 ;  /* 0x000000c411047220 */ /* 0x000fe20000410000 */
[----:B------:R-:W-:Y:S01]  /*8e30*/  @!P3 LOP3.LUT R11, R3, 0x7c, RZ, 0xc0, !PT ;  /* 0x0000007c030bb812 */ /* 0x000fe200078ec0ff */
[----:B0-----:R-:W-:Y:S01]  /*8e40*/  @P2 FADD R66, R67, R66 ;  /* 0x0000004243422221 */ /* 0x001fe20000000000 */
[----:B------:R-:W-:Y:S01]  /*8e50*/  FMUL.FTZ R181, R181, R2 ;  /* 0x00000002b5b57220 */ /* 0x000fe20000410000 */
[----:B------:R-:W-:Y:S01]  /*8e60*/  FMUL.FTZ R7, R18, R197 ;  /* 0x000000c512077220 */ /* 0x000fe20000410000 */
[----:B------:R-:W-:Y:S01]  /*8e70*/  FMUL.FTZ R2, R19, R198 ;  /* 0x000000c613027220 */ /* 0x000fe20000410000 */
[----:B------:R-:W-:Y:S01]  /*8e80*/  FMUL.FTZ R3, R20, R216 ;  /* 0x000000d814037220 */ /* 0x000fe20000410000 */
[----:B------:R-:W0:Y:S01]  /*8e90*/  SHFL.DOWN P2, R65, R66, 0x8, 0x1f ;  /* 0x09001f0042417f89 */ /* 0x000e220000040000 */
[----:B------:R-:W-:Y:S01]  /*8ea0*/  FMUL.FTZ R182, R182, R5 ;  /* 0x00000005b6b67220 */ /* 0x000fe20000410000 */
[----:B------:R-:W-:Y:S01]  /*8eb0*/  FMUL.FTZ R21, R0, R21 ;  /* 0x0000001500157220 */ /* 0x000fe20000410000 */
[----:B------:R-:W-:Y:S01]  /*8ec0*/  FADD.FTZ R80, R9, R80 ;  /* 0x0000005009507221 */ /* 0x000fe20000010000 */
[-C--:B------:R-:W-:Y:S01]  /*8ed0*/  FFMA.FTZ R35, R52, R4.reuse, R35 ;  /* 0x0000000434237223 */ /* 0x080fe20000010023 */
[----:B------:R-:W-:Y:S01]  /*8ee0*/  FFMA.FTZ R9, R71, R4, R180 ;  /* 0x0000000447097223 */ /* 0x000fe200000100b4 */
[----:B------:R-:W-:Y:S01]  /*8ef0*/  FFMA.FTZ R4, R72, R7, R181 ;  /* 0x0000000748047223 */ /* 0x000fe200000100b5 */
[----:B------:R-:W-:Y:S01]  /*8f00*/  FFMA.FTZ R5, R73, R2, R182 ;  /* 0x0000000249057223 */ /* 0x000fe200000100b6 */
[----:B------:R-:W-:Y:S01]  /*8f10*/  FFMA.FTZ R0, R74, R3, R21 ;  /* 0x000000034a007223 */ /* 0x000fe20000010015 */
[----:B------:R-:W-:Y:S01]  /*8f20*/  BSSY.RECONVERGENT B0, `(.L_x_4653) ;  /* 0x0000019000007945 */ /* 0x000fe20003800200 */
[----:B------:R-:W-:Y:S01]  /*8f30*/  FFMA.FTZ R23, R40, R232, R23 ;  /* 0x000000e828177223 */ /* 0x000fe20000010017 */
        /* <DEDUP_REMOVED lines=9> */
[----:B0-----:R-:W-:-:S05]  /*8fd0*/  @P2 FADD R65, R66, R65 ;  /* 0x0000004142412221 */ /* 0x001fca0000000000 */
[----:B------:R-:W0:Y:S02]  /*8fe0*/  SHFL.DOWN P2, R10, R65, 0x10, 0x1f ;  /* 0x0a001f00410a7f89 */ /* 0x000e240000040000 */
[----:B0-----:R-:W-:-:S05]  /*8ff0*/  @P2 FADD R10, R65, R10 ;  /* 0x0000000a410a2221 */ /* 0x001fca0000000000 */
[----:B------:R0:W-:Y:S01]  /*9000*/  @!P3 STS [R11+UR17+0x3184], R10 ;  /* 0x0031840a0b00b988 */ /* 0x0001e20008000811 */
[----:B------:R-:W-:Y:S06]  /*9010*/  BAR.SYNC.DEFER_BLOCKING 0x0 ;  /* 0x0000000000007b1d */ /* 0x000fec0000010000 */
[----:B------:R-:W-:Y:S05]  /*9020*/  @P1 BRA `(.L_x_4654) ;  /* 0x0000000000201947 */ /* 0x000fea0003800000 */
[----:B------:R-:W-:Y:S01]  /*9030*/  UISETP.NE.AND UP0, UPT, UR20, UR39, UPT ;  /* 0x000000271400728c */ /* 0x000fe2000bf05270 */
[----:B------:R-:W1:Y:S01]  /*9040*/  LDS R3, [UR17+0x3188] ;  /* 0x00318811ff037984 */ /* 0x000e620008000800 */
[----:B------:R-:W-:-:S04]  /*9050*/  ULEA UR12, UR9, UR17, 0x2 ;  /* 0x00000011090c7291 */ /* 0x000fc8000f8e10ff */
[----:B------:R-:W-:-:S13]  /*9060*/  PLOP3.LUT P2, PT, PT, PT, UP0, 0x80, 0x8 ;  /* 0x000000000008781c */ /* 0x000fda0003f4f008 */
[----:B------:R-:W3:Y:S01]  /*9070*/  @P2 LDS R0, [UR12+0x46c0] ;  /* 0x0046c00cff002984 */ /* 0x000ee20008000800 */
[----:B-1----:R-:W-:-:S04]  /*9080*/  FADD.FTZ R3, R10, R3 ;  /* 0x000000030a037221 */ /* 0x002fc80000010000 */
[----:B---3--:R-:W-:-:S05]  /*9090*/  @P2 FADD.FTZ R3, R3, R0 ;  /* 0x0000000003032221 */ /* 0x008fca0000010000 */
[----:B------:R1:W-:Y:S02]  /*90a0*/  STS [UR12+0x46c0], R3 ;  /* 0x0046c003ff007988 */ /* 0x0003e4000800080c */
.L_x_4654:
[----:B------:R-:W-:Y:S05]  /*90b0*/  BSYNC.RECONVERGENT B0 ;  /* 0x0000000000007941 */ /* 0x000fea0003800200 */
.L_x_4653:
[----:B------:R-:W-:-:S04]  /*90c0*/  UIADD3 UR9, UPT, UPT, UR9, 0x1, URZ ;  /* 0x0000000109097890 */ /* 0x000fc8000fffe0ff */
[----:B------:R-:W-:-:S09]  /*90d0*/  UISETP.GE.AND UP0, UPT, UR9, UR52, UPT ;  /* 0x000000340900728c */ /* 0x000fd2000bf06270 */
[----:B------:R-:W-:Y:S05]  /*90e0*/  BRA.U !UP0, `(.L_x_4655) ;  /* 0xffffffbd08747547 */ /* 0x000fea000b83ffff */
.L_x_4610:
[----:B------:R-:W-:Y:S01]  /*90f0*/  BAR.SYNC.DEFER_BLOCKING 0x0 ;  /* 0x0000000000007b1d */ /* 0x000fe20000010000 */
[----:B------:R-:W-:Y:S01]  /*9100*/  F2FP.F16.F32.PACK_AB R37, R37, R38 ;  /* 0x000000262525723e */ /* 0x000fe200000000ff */
[----:B------:R-:W-:Y:S01]  /*9110*/  UIADD3 UR31, UP0, UPT, UR31, -0x800, URZ ;  /* 0xfffff8001f1f7890 */ /* 0x000fe2000ff1e0ff */
[----:B------:R-:W-:Y:S01]  /*9120*/  F2FP.F16.F32.PACK_AB R35, R35, R36 ;  /* 0x000000242323723e */ /* 0x000fe200000000ff */
[----:B------:R-:W-:Y:S01]  /*9130*/  UIADD3 UR29, UP1, UPT, UR29, -0x800, URZ ;  /* 0xfffff8001d1d7890 */ /* 0x000fe2000ff3e0ff */
[----:B------:R-:W-:Y:S01]  /*9140*/  PRMT R0, R37, 0x7632, R0 ;  /* 0x0000763225007816 */ /* 0x000fe20000000000 */
[----:B------:R-:W3:Y:S01]  /*9150*/  LDCU.64 UR14, c[0x0][0x4f8] ;  /* 0x00009f00ff0e77ac */ /* 0x000ee20008000a00 */
[----:B------:R-:W-:Y:S02]  /*9160*/  F2FP.F16.F32.PACK_AB R33, R33, R34 ;  /* 0x000000222121723e */ /* 0x000fe400000000ff */
[----:B------:R-:W-:Y:S01]  /*9170*/  PRMT R2, R35, 0x7632, R2 ;  /* 0x0000763223027816 */ /* 0x000fe20000000002 */
[----:B------:R-:W5:Y:S01]  /*9180*/  LDCU.64 UR18, c[0x0][0x500] ;  /* 0x0000a000ff1277ac */ /* 0x000f620008000a00 */
[----:B------:R-:W-:-:S02]  /*9190*/  F2FP.F16.F32.PACK_AB R31, R31, R32 ;  /* 0x000000201f1f723e */ /* 0x000fc400000000ff */
[----:B-1----:R-:W-:Y:S01]  /*91a0*/  PRMT R3, R33, 0x7632, R3 ;  /* 0x0000763221037816 */ /* 0x002fe20000000003 */
[----:B------:R-:W-:Y:S01]  /*91b0*/  UMOV UR7, URZ ;  /* 0x000000ff00077c82 */ /* 0x000fe20008000000 */
[----:B------:R-:W-:Y:S01]  /*91c0*/  F2FP.F16.F32.PACK_AB R29, R29, R30 ;  /* 0x0000001e1d1d723e */ /* 0x000fe200000000ff */
[----:B------:R-:W-:Y:S01]  /*91d0*/  UIADD3.X UR28, UPT, UPT, UR28, -0x1, URZ, UP0, !UPT ;  /* 0xffffffff1c1c7890 */ /* 0x000fe200087fe4ff */
[----:B------:R-:W-:Y:S01]  /*91e0*/  F2FP.F16.F32.PACK_AB R27, R27, R28 ;  /* 0x0000001c1b1b723e */ /* 0x000fe200000000ff */
[----:B------:R-:W-:Y:S01]  /*91f0*/  UISETP.GT.AND UP0, UPT, UR20, 0x1, UPT ;  /* 0x000000011400788c */ /* 0x000fe2000bf04270 */
[----:B------:R-:W-:Y:S01]  /*9200*/  PRMT R4, R29, 0x7632, R4 ;  /* 0x000076321d047816 */ /* 0x000fe20000000004 */
[----:B------:R-:W-:Y:S01]  /*9210*/  UIADD3 UR23, UP2, UPT, UR23, -0x800, URZ ;  /* 0xfffff80017177890 */ /* 0x000fe2000ff5e0ff */
[----:B------:R-:W-:Y:S01]  /*9220*/  F2FP.F16.F32.PACK_AB R25, R25, R26 ;  /* 0x0000001a1919723e */ /* 0x000fe200000000ff */
[----:B------:R-:W-:Y:S01]  /*9230*/  UIADD3 UR24, UP3, UPT, UR24, -0x800, URZ ;  /* 0xfffff80018187890 */ /* 0x000fe2000ff7e0ff */
[----:B------:R-:W-:Y:S01]  /*9240*/  F2FP.F16.F32.PACK_AB R23, R23, R24 ;  /* 0x000000181717723e */ /* 0x000fe200000000ff */
[----:B------:R-:W-:Y:S01]  /*9250*/  STS.U16 [R128], R37 ;  /* 0x0000002580007388 */ /* 0x000fe20000000400 */
[----:B---3--:R-:W-:-:S02]  /*9260*/  UIMAD.WIDE.U32 UR12, UR35, UR14, UR6 ;  /* 0x0000000e230c72a5 */ /* 0x008fc4000f8e0006 */
[----:B------:R-:W-:Y:S01]  /*9270*/  PRMT R6, R23, 0x7632, R6 ;  /* 0x0000763217067816 */ /* 0x000fe20000000006 */
[----:B------:R1:W-:Y:S01]  /*9280*/  STS.U16 [R127+0x2], R0 ;  /* 0x000002007f007388 */ /* 0x0003e20000000400 */
[----:B------:R-:W-:Y:S01]  /*9290*/  UIMAD UR13, UR35, UR15, UR13 ;  /* 0x0000000f230d72a4 */ /* 0x000fe2000f8e020d */
[----:B------:R-:W3:Y:S02]  /*92a0*/  LDCU.64 UR14, c[0x0][0x550] ;  /* 0x0000aa00ff0e77ac */ /* 0x000ee40008000a00 */
[----:B------:R-:W-:Y:S01]  /*92b0*/  STS.U16 [R126+0x4], R35 ;  /* 0x000004237e007388 */ /* 0x000fe20000000400 */
[----:B-----5:R-:W-:-:S03]  /*92c0*/  UIMAD.WIDE.U32 UR12, UR34, UR18, UR12 ;  /* 0x00000012220c72a5 */ /* 0x020fc6000f8e000c */
[----:B------:R5:W-:Y:S01]  /*92d0*/  STS.U16 [R119+0x6], R2 ;  /* 0x0000060277007388 */ /* 0x000be20000000400 */
[----:B------:R-:W-:Y:S01]  /*92e0*/  UIADD3 UR26, UP4, UPT, UR26, -0x800, URZ ;  /* 0xfffff8001a1a7890 */ /* 0x000fe2000ff9e0ff */
[----:B-1----:R-:W-:Y:S01]  /*92f0*/  PRMT R0, R31, 0x7632, R0 ;  /* 0x000076321f007816 */ /* 0x002fe20000000000 */
[----:B------:R-:W-:Y:S01]  /*9300*/  UIMAD UR9, UR34, UR19, UR13 ;  /* 0x00000013220972a4 */ /* 0x000fe2000f8e020d */
[----:B------:R-:W-:Y:S01]  /*9310*/  STS.U16 [R118+0x8], R33 ;  /* 0x0000082176007388 */ /* 0x000fe20000000400 */
[----:B------:R-:W-:Y:S02]  /*9320*/  UIADD3.X UR30, UPT, UPT, UR30, -0x1, URZ, UP1, !UPT ;  /* 0xffffffff1e1e7890 */ /* 0x000fe40008ffe4ff */
[----:B------:R-:W-:Y:S01]  /*9330*/  UIADD3.X UR22, UPT, UPT, UR22, -0x1, URZ, UP2, !UPT ;  /* 0xffffffff16167890 */ /* 0x000fe200097fe4ff */
[----:B------:R1:W-:Y:S01]  /*9340*/  STS.U16 [R117+0xa], R3 ;  /* 0x00000a0375007388 */ /* 0x0003e20000000400 */
[----:B------:R-:W-:Y:S01]  /*9350*/  UIADD3.X UR25, UPT, UPT, UR25, -0x1, URZ, UP3, !UPT ;  /* 0xffffffff19197890 */ /* 0x000fe20009ffe4ff */
[----:B-----5:R-:W-:Y:S01]  /*9360*/  PRMT R2, R27, 0x7632, R2 ;  /* 0x000076321b027816 */ /* 0x020fe20000000002 */
[----:B------:R-:W-:Y:S01]  /*9370*/  UIADD3.X UR27, UPT, UPT, UR27, -0x1, URZ, UP4, !UPT ;  /* 0xffffffff1b1b7890 */ /* 0x000fe2000a7fe4ff */
[----:B------:R-:W-:Y:S04]  /*9380*/  STS.U16 [R116+0xc], R31 ;  /* 0x00000c1f74007388 */ /* 0x000fe80000000400 */
[----:B------:R5:W-:Y:S01]  /*9390*/  STS.U16 [R115+0xe], R0 ;  /* 0x00000e0073007388 */ /* 0x000be20000000400 */
[----:B-1----:R-:W-:-:S03]  /*93a0*/  PRMT R3, R25, 0x7632, R3 ;  /* 0x0000763219037816 */ /* 0x002fc60000000003 */
[----:B------:R-:W-:Y:S04]  /*93b0*/  STS.U16 [R114+0x10], R29 ;  /* 0x0000101d72007388 */ /* 0x000fe80000000400 */
[----:B------:R1:W-:Y:S01]  /*93c0*/  STS.U16 [R113+0x12], R4 ;  /* 0x0000120471007388 */ /* 0x0003e20000000400 */
[----:B-----5:R-:W-:-:S03]  /*93d0*/  IMAD.U32 R0, RZ, RZ, UR16 ;  /* 0x00000010ff007e24 */ /* 0x020fc6000f8e00ff */
[----:B------:R-:W-:Y:S04]  /*93e0*/  STS.U16 [R112+0x14], R27 ;  /* 0x0000141b70007388 */ /* 0x000fe80000000400 */
[----:B------:R-:W-:Y:S01]  /*93f0*/  STS.U16 [R111+0x16], R2 ;  /* 0x000016026f007388 */ /* 0x000fe20000000400 */
[----:B-1----:R-:W-:-:S03]  /*9400*/  F2FP.F16.F32.PACK_AB R4, R78, R77 ;  /* 0x0000004d4e04723e */ /* 0x002fc600000000ff */
[----:B------:R-:W-:Y:S04]  /*9410*/  STS.U16 [R110+0x18], R25 ;  /* 0x000018196e007388 */ /* 0x000fe80000000400 */
[----:B------:R-:W-:Y:S04]  /*9420*/  STS.U16 [R109+0x1a], R3 ;  /* 0x00001a036d007388 */ /* 0x000fe80000000400 */
[----:B------:R-:W-:Y:S04]  /*9430*/  STS.U16 [R108+0x1c], R23 ;  /* 0x00001c176c007388 */ /* 0x000fe80000000400 */
[----:B------:R1:W-:Y:S01]  /*9440*/  STS.U16 [R107+0x1e], R6 ;  /* 0x00001e066b007388 */ /* 0x0003e20000000400 */
[----:B------:R-:W-:-:S03]  /*9450*/  NOP ;  /* 0x0000000000007918 */ /* 0x000fc60000000000 */
[----:B------:R-:W-:Y:S01]  /*9460*/  LDS.U16 R5, [R146] ;  /* 0x0000000092057984 */ /* 0x000fe20000000400 */
[----:B-1----:R-:W-:-:S03]  /*9470*/  PRMT R6, R4, 0x7632, R6 ;  /* 0x0000763204067816 */ /* 0x002fc60000000006 */
[----:B------:R-:W-:Y:S04]  /*9480*/  LDS.U16 R7, [R145+0x40] ;  /* 0x0000400091077984 */ /* 0x000fe80000000400 */
[----:B------:R-:W-:Y:S04]  /*9490*/  LDS.U16 R9, [R144+0x80] ;  /* 0x0000800090097984 */ /* 0x000fe80000000400 */
[----:B0-----:R-:W-:Y:S04]  /*94a0*/  LDS.U16 R11, [R143+0xc0] ;  /* 0x0000c0008f0b7984 */ /* 0x001fe80000000400 */
        /* <DEDUP_REMOVED lines=14> */
[----:B0-----:R-:W-:-:S05]  /*9590*/  IADD3 R0, P0, PT, R166, UR12, RZ ;  /* 0x0000000ca6007c10 */ /* 0x001fca000ff1e0ff */
[----:B------:R-:W0:Y:S01]  /*95a0*/  LDCU.64 UR12, c[0x0][0x518] ;  /* 0x0000a300ff0c77ac */ /* 0x000e220008000a00 */
[----:B------:R-:W-:Y:S02]  /*95b0*/  IADD3.X R3, PT, PT, RZ, UR9, RZ, P0, !PT ;  /* 0x00000009ff037c10 */ /* 0x000fe400087fe4ff */
[----:B---3--:R-:W-:-:S04]  /*95c0*/  LEA R2, P3, R0, UR14, 0x1 ;  /* 0x0000000e00027c11 */ /* 0x008fc8000f8608ff */
[----:B------:R-:W-:Y:S01]  /*95d0*/  LEA.HI.X R3, R0, UR15, R3, 0x1, P3 ;  /* 0x0000000f00037c11 */ /* 0x000fe200098f0c03 */
[----:B------:R-:W1:Y:S01]  /*95e0*/  LDCU.64 UR14, c[0x0][0x520] ;  /* 0x0000a400ff0e77ac */ /* 0x000e620008000a00 */
[----:B------:R-:W-:Y:S01]  /*95f0*/  F2FP.F16.F32.PACK_AB R0, R76, R75 ;  /* 0x0000004b4c00723e */ /* 0x000fe200000000ff */
[----:B------:R-:W-:-:S03]  /*9600*/  FADD.FTZ R75, R75, R170 ;  /* 0x000000aa4b4b7221 */ /* 0x000fc60000010000 */
[----:B------:R-:W-:Y:S01]  /*9610*/  PRMT R64, R0, 0x7610, R64 ;  /* 0x0000761000407816 */ /* 0x000fe20000000040 */
[----:B------:R-:W-:Y:S01]  /*9620*/  FADD.FTZ R76, R75, R76 ;  /* 0x0000004c4b4c7221 */ /* 0x000fe20000010000 */
[----:B------:R-:W3:Y:S01]  /*9630*/  LDS R37, [UR17+0x840] ;  /* 0x00084011ff257984 */ /* 0x000ee20008000800 */
[----:B0-----:R-:W-:Y:S02]  /*9640*/  UIMAD.WIDE.U32 UR6, UR35, UR12, UR6 ;  /* 0x0000000c230672a5 */ /* 0x001fe4000f8e0006 */
[----:B------:R-:W-:Y:S02]  /*9650*/  FADD.FTZ R77, R76, R77 ;  /* 0x0000004d4c4d7221 */ /* 0x000fe40000010000 */
[----:B------:R-:W-:Y:S02]  /*9660*/  UIMAD UR7, UR35, UR13, UR7 ;  /* 0x0000000d230772a4 */ /* 0x000fe4000f8e0207 */
[----:B------:R-:W-:Y:S01]  /*9670*/  FADD.FTZ R78, R77, R78 ;  /* 0x0000004e4d4e7221 */ /* 0x000fe20000010000 */
[----:B------:R-:W0:Y:S01]  /*9680*/  LDCU.64 UR12, c[0x0][0x560] ;  /* 0x0000ac00ff0c77ac */ /* 0x000e220008000a00 */
[----:B-1----:R-:W-:-:S04]  /*9690*/  UIMAD.WIDE.U32 UR6, UR34, UR14, UR6 ;  /* 0x0000000e220672a5 */ /* 0x002fc8000f8e0006 */
[----:B------:R-:W-:Y:S01]  /*96a0*/  UIMAD UR7, UR34, UR15, UR7 ;  /* 0x0000000f220772a4 */ /* 0x000fe2000f8e0207 */
[-C--:B---3--:R-:W-:Y:S02]  /*96b0*/  ISETP.GE.AND P0, PT, R166, R37.reuse, PT ;  /* 0x00000025a600720c */ /* 0x088fe40003f06270 */
        /* <DEDUP_REMOVED lines=12> */
[-C--:B------:R-:W-:Y:S02]  /*9780*/  ISETP.GE.AND P6, PT, R154, R37.reuse, PT ;  /* 0x000000259a00720c */ /* 0x080fe40003fc6270 */
[----:B-1----:R-:W-:Y:S01]  /*9790*/  PRMT R5, R0, 0x7632, R5 ;  /* 0x0000763200057816 */ /* 0x002fe20000000005 */
[----:B------:R-:W-:Y:S01]  /*97a0*/  @!P0 STG.E.U16 desc[UR32][R2.64+0x100], R13 ;  /* 0x0001000d02008986 */ /* 0x000fe2000c101520 */
[----:B------:R-:W-:Y:S02]  /*97b0*/  ISETP.GE.AND P0, PT, R153, R37, PT ;  /* 0x000000259900720c */ /* 0x000fe40003f06270 */
[----:B------:R-:W-:Y:S01]  /*97c0*/  F2FP.F16.F32.PACK_AB R0, R80, R79 ;  /* 0x0000004f5000723e */ /* 0x000fe200000000ff */
[----:B------:R-:W-:Y:S01]  /*97d0*/  @!P2 STG.E.U16 desc[UR32][R2.64+0x140], R15 ;  /* 0x0001400f0200a986 */ /* 0x000fe2000c101520 */
[-C--:B------:R-:W-:Y:S01]  /*97e0*/  ISETP.GE.AND P2, PT, R151, R37.reuse, PT ;  /* 0x000000259700720c */ /* 0x080fe20003f46270 */
[----:B------:R-:W-:Y:S01]  /*97f0*/  FADD.FTZ R79, R78, R79 ;  /* 0x0000004f4e4f7221 */ /* 0x000fe20000010000 */
[----:B------:R-:W-:Y:S01]  /*9800*/  PRMT R59, R0, 0x7610, R59 ;  /* 0x00007610003b7816 */ /* 0x000fe2000000003b */
[----:B------:R-:W-:Y:S01]  /*9810*/  @!P3 STG.E.U16 desc[UR32][R2.64+0x180], R17 ;  /* 0x000180110200b986 */ /* 0x000fe2000c101520 */
[-C--:B------:R-:W-:Y:S01]  /*9820*/  ISETP.GE.AND P3, PT, R152, R37.reuse, PT ;  /* 0x000000259800720c */ /* 0x080fe20003f66270 */
[----:B------:R-:W-:Y:S01]  /*9830*/  FADD.FTZ R80, R79, R80 ;  /* 0x000000504f507221 */ /* 0x000fe20000010000 */
[----:B---3--:R-:W-:Y:S01]  /*9840*/  PRMT R7, R0, 0x7632, R7 ;  /* 0x0000763200077816 */ /* 0x008fe20000000007 */
[----:B------:R-:W-:Y:S01]  /*9850*/  @!P4 STG.E.U16 desc[UR32][R2.64+0x1c0], R19 ;  /* 0x0001c0130200c986 */ /* 0x000fe2000c101520 */
[----:B------:R-:W-:-:S02]  /*9860*/  ISETP.GE.AND P4, PT, R149, R37, PT ;  /* 0x000000259500720c */ /* 0x000fc40003f86270 */
[----:B------:R-:W-:Y:S01]  /*9870*/  F2FP.F16.F32.PACK_AB R0, R84, R83 ;  /* 0x000000535400723e */ /* 0x000fe200000000ff */
[----:B------:R-:W-:Y:S01]  /*9880*/  @!P5 STG.E.U16 desc[UR32][R2.64+0x200], R21 ;  /* 0x000200150200d986 */ /* 0x000fe2000c101520 */
[-C--:B------:R-:W-:Y:S02]  /*9890*/  ISETP.GE.AND P5, PT, R150, R37.reuse, PT ;  /* 0x000000259600720c */ /* 0x080fe40003fa6270 */
[----:B------:R-:W-:Y:S01]  /*98a0*/  PRMT R57, R0, 0x7610, R57 ;  /* 0x0000761000397816 */ /* 0x000fe20000000039 */
        /* <DEDUP_REMOVED lines=9> */
[----:B-1----:R-:W-:Y:S01]  /*9940*/  F2FP.F16.F32.PACK_AB R3, R82, R81 ;  /* 0x000000515203723e */ /* 0x002fe200000000ff */
[----:B------:R-:W-:Y:S01]  /*9950*/  FADD.FTZ R81, R80, R81 ;  /* 0x0000005150517221 */ /* 0x000fe20000010000 */
[----:B------:R-:W-:-:S03]  /*9960*/  F2FP.F16.F32.PACK_AB R2, R86, R85 ;  /* 0x000000555602723e */ /* 0x000fc600000000ff */
        /* <DEDUP_REMOVED lines=8> */
[----:B------:R3:W-:Y:S04]  /*99f0*/  STS.U16 [R126+0x4], R4 ;  /* 0x000004047e007388 */ /* 0x0007e80000000400 */
[----:B------:R5:W-:Y:S01]  /*9a00*/  STS.U16 [R119+0x6], R6 ;  /* 0x0000060677007388 */ /* 0x000be20000000400 */
[----:B-1----:R-:W-:-:S03]  /*9a10*/  PRMT R5, R3, 0x7632, R5 ;  /* 0x0000763203057816 */ /* 0x002fc60000000005 */
[----:B------:R-:W-:Y:S01]  /*9a20*/  STS.U16 [R118+0x8], R59 ;  /* 0x0000083b76007388 */ /* 0x000fe20000000400 */
[----:B---3--:R-:W-:Y:S02]  /*9a30*/  PRMT R4, R0, 0x7632, R4 ;  /* 0x0000763200047816 */ /* 0x008fe40000000004 */
[----:B------:R-:W-:Y:S01]  /*9a40*/  F2FP.F16.F32.PACK_AB R0, R88, R87 ;  /* 0x000000575800723e */ /* 0x000fe200000000ff */
[----:B------:R-:W-:Y:S01]  /*9a50*/  STS.U16 [R117+0xa], R7 ;  /* 0x00000a0775007388 */ /* 0x000fe20000000400 */
[----:B-----5:R-:W-:Y:S01]  /*9a60*/  PRMT R6, R2, 0x7632, R6 ;  /* 0x0000763202067816 */ /* 0x020fe20000000006 */
        /* <DEDUP_REMOVED lines=10> */
[----:B------:R-:W-:Y:S02]  /*9b10*/  FADD.FTZ R170, R89, R90 ;  /* 0x0000005a59aa7221 */ /* 0x000fe40000010000 */
[----:B------:R-:W-:Y:S01]  /*9b20*/  STS.U16 [R113+0x12], R4 ;  /* 0x0000120471007388 */ /* 0x000fe20000000400 */
[----:B------:R-:W-:-:S03]  /*9b30*/  MOV R0, UR16 ;  /* 0x0000001000007c02 */ /* 0x000fc60008000f00 */
        /* <DEDUP_REMOVED lines=25> */
[----:B-1----:R-:W-:Y:S01]  /*9cd0*/  IADD3 R0, P0, PT, R166, UR6, RZ ;  /* 0x00000006a6007c10 */ /* 0x002fe2000ff1e0ff */
[----:B------:R-:W-:-:S03]  /*9ce0*/  UIADD3 UR6, UPT, UPT, UR20, -0x1, URZ ;  /* 0xffffffff14067890 */ /* 0x000fc6000fffe0ff */
[----:B------:R-:W-:Y:S02]  /*9cf0*/  IADD3.X R3, PT, PT, RZ, UR7, RZ, P0, !PT ;  /* 0x00000007ff037c10 */ /* 0x000fe400087fe4ff */
[C---:B0-----:R-:W-:Y:S02]  /*9d00*/  LEA R2, P0, R0.reuse, UR12, 0x1 ;  /* 0x0000000c00027c11 */ /* 0x041fe4000f8008ff */
        /* <DEDUP_REMOVED lines=36> */
.L_x_4608:
[----:B------:R-:W1:Y:S01]  /*9f50*/  LDCU.64 UR6, c[0x0][0x548] ;  /* 0x0000a900ff0677ac */ /* 0x000e620008000a00 */
[----:B------:R-:W3:Y:S01]  /*9f60*/  S2R R10, SR_TID.X ;  /* 0x00000000000a7919 */ /* 0x000ee20000002100 */
        /* <DEDUP_REMOVED lines=39> */
.L_x_4658:
[----:B------:R-:W-:Y:S05]  /*a1e0*/  BSYNC.RECONVERGENT B0 ;  /* 0x0000000000007941 */ /* 0x000fea0003800200 */
.L_x_4657:
[----:B------:R-:W-:Y:S01]  /*a1f0*/  UISETP.NE.U32.AND UP0, UPT, UR8, URZ, UPT ;  /* 0x000000ff0800728c */ /* 0x000fe2000bf05070 */
[----:B---3--:R-:W-:-:S03]  /*a200*/  ISETP.GE.AND P0, PT, R10, UR11, PT ;  /* 0x0000000b0a007c0c */ /* 0x008fc6000bf06270 */
[----:B------:R-:W-:-:S09]  /*a210*/  UISETP.NE.AND.EX UP0, UPT, UR9, URZ, UPT, UP0 ;  /* 0x000000ff0900728c */ /* 0x000fd2000bf05300 */
[----:B------:R-:W-:Y:S05]  /*a220*/  BRA.U !UP0, `(.L_x_4659) ;  /* 0x0000000108907547 */ /* 0x000fea000b800000 */
[----:B------:R-:W-:Y:S06]  /*a230*/  BAR.SYNC.DEFER_BLOCKING 0x0 ;  /* 0x0000000000007b1d */ /* 0x000fec0000010000 */
[----:B------:R-:W-:Y:S01]  /*a240*/  BSSY.RECONVERGENT B0, `(.L_x_4659) ;  /* 0x0000022000007945 */ /* 0x000fe20003800200 */
[----:B-1----:R-:W1:Y:S01]  /*a250*/  SHFL.DOWN P1, R3, R170, 0x1, 0x1f ;  /* 0x08201f00aa037f89 */ /* 0x002e620000020000 */
[----:B------:R-:W3:Y:S01]  /*a260*/  S2R R4, SR_LANEID ;  /* 0x0000000000047919 */ /* 0x000ee20000000000 */
[----:B-1----:R-:W-:-:S05]  /*a270*/  @P1 FADD R3, R3, R170 ;  /* 0x000000aa03031221 */ /* 0x002fca0000000000 */
[----:B------:R-:W1:Y:S01]  /*a280*/  SHFL.DOWN P1, R0, R3, 0x2, 0x1f ;  /* 0x08401f0003007f89 */ /* 0x000e620000020000 */
[----:B---3--:R-:W-:Y:S02]  /*a290*/  ISETP.NE.AND P2, PT, R4, RZ, PT ;  /* 0x000000ff0400720c */ /* 0x008fe40003f45270 */
[----:B------:R-:W3:Y:S11]  /*a2a0*/  S2R R4, SR_TID.X ;  /* 0x0000000000047919 */ /* 0x000ef60000002100 */
[----:B------:R-:W2:Y:S01]  /*a2b0*/  @!P2 S2R R9, SR_CgaCtaId ;  /* 0x000000000009a919 */ /* 0x000ea20000008800 */
[----:B0-----:R-:W-:Y:S01]  /*a2c0*/  @!P2 MOV R6, 0x400 ;  /* 0x000004000006a802 */ /* 0x001fe20000000f00 */
[----:B-1----:R-:W-:-:S05]  /*a2d0*/  @P1 FADD R0, R3, R0 ;  /* 0x0000000003001221 */ /* 0x002fca0000000000 */
[----:B------:R-:W0:Y:S01]  /*a2e0*/  SHFL.DOWN P1, R5, R0, 0x4, 0x1f ;  /* 0x08801f0000057f89 */ /* 0x000e220000020000 */
[----:B---3--:R-:W-:-:S04]  /*a2f0*/  @!P2 SHF.R.U32.HI R3, RZ, 0x3, R4 ;  /* 0x00000003ff03a819 */ /* 0x008fc80000011604 */
        /* <DEDUP_REMOVED lines=18> */
[----:B------:R-:W-:-:S04]  /*a420*/  IMAD.U32 R2, RZ, RZ, UR4 ;  /* 0x00000004ff027e24 */ /* 0x000fc8000f8e00ff */
[----:B------:R-:W-:Y:S01]  /*a430*/  MOV R3, UR5 ;  /* 0x0000000500037c02 */ /* 0x000fe20008000f00 */
[----:B0-----:R-:W-:-:S05]  /*a440*/  FADD.FTZ R7, R7, R0 ;  /* 0x0000000007077221 */ /* 0x001fca0000010000 */
[----:B------:R1:W-:Y:S02]  /*a450*/  REDG.E.ADD.F32.FTZ.RN.STRONG.GPU desc[UR32][R2.64], R7 ;  /* 0x00000007020079a6 */ /* 0x0003e4000c12f320 */
.L_x_4660:
[----:B------:R-:W-:Y:S05]  /*a460*/  BSYNC.RECONVERGENT B0 ;  /* 0x0000000000007941 */ /* 0x000fea0003800200 */
.L_x_4659:
[----:B------:R-:W-:Y:S05]  /*a470*/  @P0 EXIT ;  /* 0x000000000000094d */ /* 0x000fea0003800000 */
[----:B------:R-:W3:Y:S01]  /*a480*/  S2UR UR8, SR_CTAID.Y ;  /* 0x00000000000879c3 */ /* 0x000ee20000002600 */
[----:B------:R-:W3:Y:S01]  /*a490*/  LDCU.64 UR6, c[0x0][0x4a8] ;  /* 0x00009500ff0677ac */ /* 0x000ee20008000a00 */
[----:B------:R-:W-:Y:S01]  /*a4a0*/  MOV R0, R10 ;  /* 0x0000000a00007202 */ /* 0x000fe20000000f00 */
[----:B------:R-:W0:Y:S05]  /*a4b0*/  LDCU UR10, c[0x0][0x360] ;  /* 0x00006c00ff0a77ac */ /* 0x000e2a0008000800 */
[----:B------:R-:W1:Y:S01]  /*a4c0*/  S2UR UR9, SR_CgaCtaId ;  /* 0x00000000000979c3 */ /* 0x000e620000008800 */
[----:B------:R-:W0:Y:S07]  /*a4d0*/  LDCU.64 UR12, c[0x0][0x530] ;  /* 0x0000a600ff0c77ac */ /* 0x000e2e0008000a00 */
[----:B------:R-:W0:Y:S01]  /*a4e0*/  LDC.64 R8, c[0x0][0x4b0] ;  /* 0x00012c00ff087b82 */ /* 0x000e220000000a00 */
[----:B---3--:R-:W-:-:S03]  /*a4f0*/  UIMAD.WIDE.U32 UR4, UR8, UR6, URZ ;  /* 0x00000006080472a5 */ /* 0x008fc6000f8e00ff */
[----:B------:R-:W-:Y:S01]  /*a500*/  UMOV UR6, 0x400 ;  /* 0x0000040000067882 */ /* 0x000fe20000000000 */
[----:B------:R-:W-:Y:S02]  /*a510*/  UIMAD UR7, UR8, UR7, UR5 ;  /* 0x00000007080772a4 */ /* 0x000fe4000f8e0205 */
[----:B-1----:R-:W-:-:S12]  /*a520*/  ULEA UR9, UR9, UR6, 0x18 ;  /* 0x0000000609097291 */ /* 0x002fd8000f8ec0ff */
.L_x_4661:
[----:B0-----:R-:W-:Y:S01]  /*a530*/  LEA R6, R0, UR9, 0x2 ;  /* 0x0000000900067c11 */ /* 0x001fe2000f8e10ff */
[----:B------:R-:W-:Y:S01]  /*a540*/  UMOV UR6, UR4 ;  /* 0x0000000400067c82 */ /* 0x000fe20008000000 */
[----:B------:R-:W-:-:S03]  /*a550*/  SHF.R.S32.HI R3, RZ, 0x1f, R0 ;  /* 0x0000001fff037819 */ /* 0x000fc60000011400 */
[----:B-1----:R-:W0:Y:S02]  /*a560*/  LDS R7, [R6+0x46c0] ;  /* 0x0046c00006077984 */ /* 0x002e240000000800 */
[-C--:B------:R-:W-:Y:S02]  /*a570*/  IMAD R4, R3, R8.reuse, RZ ;  /* 0x0000000803047224 */ /* 0x080fe400078e02ff */
[----:B------:R-:W-:-:S04]  /*a580*/  IMAD.WIDE.U32 R2, R0, R8, UR6 ;  /* 0x0000000600027e25 */ /* 0x000fc8000f8e0008 */
[----:B------:R-:W-:Y:S01]  /*a590*/  IMAD R5, R0, R9, R4 ;  /* 0x0000000900057224 */ /* 0x000fe200078e0204 */
[----:B------:R-:W-:Y:S01]  /*a5a0*/  LEA R4, P0, R2, UR12, 0x2 ;  /* 0x0000000c02047c11 */ /* 0x000fe2000f8010ff */
[----:B------:R-:W-:-:S03]  /*a5b0*/  VIADD R0, R0, UR10 ;  /* 0x0000000a00007c36 */ /* 0x000fc60008000000 */
[----:B------:R-:W-:-:S04]  /*a5c0*/  IADD3 R3, PT, PT, R3, R5, RZ ;  /* 0x0000000503037210 */ /* 0x000fc80007ffe0ff */
[----:B------:R-:W-:Y:S02]  /*a5d0*/  LEA.HI.X R5, R2, UR13, R3, 0x2, P0 ;  /* 0x0000000d02057c11 */ /* 0x000fe400080f1403 */
[----:B------:R-:W-:-:S03]  /*a5e0*/  ISETP.GE.AND P0, PT, R0, UR11, PT ;  /* 0x0000000b00007c0c */ /* 0x000fc6000bf06270 */
[----:B0-----:R1:W-:Y:S10]  /*a5f0*/  REDG.E.ADD.F32.FTZ.RN.STRONG.GPU desc[UR32][R4.64], R7 ;  /* 0x00000007040079a6 */ /* 0x0013f4000c12f320 */
[----:B------:R-:W-:Y:S05]  /*a600*/  @!P0 BRA `(.L_x_4661) ;  /* 0xfffffffc00c88947 */ /* 0x000fea000383ffff */
[----:B------:R-:W-:Y:S05]  /*a610*/  EXIT ;  /* 0x000000000000794d */ /* 0x000fea0003800000 */
.L_x_4615:
[----:B------:R-:W-:Y:S01]  /*a620*/  MOV R221, R67 ;  /* 0x0000004300dd7202 */ /* 0x000fe20000000f00 */
[----:B------:R-:W-:Y:S01]  /*a630*/  HFMA2 R223, -RZ, RZ, 0, 5.9604644775390625e-08 ;  /* 0x00000001ffdf7431 */ /* 0x000fe200000001ff */
[----:B------:R-:W-:Y:S01]  /*a640*/  MOV R226, RZ ;  /* 0x000000ff00e27202 */ /* 0x000fe20000000f00 */
[----:B------:R-:W-:-:S07]  /*a650*/  IMAD.MOV.U32 R66, RZ, RZ, -0x1 ;  /* 0xffffffffff427424 */ /* 0x000fce00078e00ff */
[----:B01---5:R-:W-:Y:S05]  /*a660*/  WARPSYNC.COLLECTIVE R66, `(.L_x_4662) ;  /* 0x0000000042087348 */ /* 0x023fea0003c00000 */
[----:B------:R2:W3:Y:S02]  /*a670*/  SHFL.UP P6, R65, R221, R223, R226 ;  /* 0x040000dfdd417389 */ /* 0x0004e400000c00e2 */
[----:B0123-5:R-:W-:Y:S05]  /*a680*/  ENDCOLLECTIVE ;  /* 0x000000000000791b */ /* 0x02ffea0003800000 */
.L_x_4662:
[----:B------:R-:W-:Y:S02]  /*a690*/  MOV R221, R220 ;  /* 0x000000dc00dd7202 */ /* 0x000fe40000000f00 */
[----:B------:R-:W-:-:S07]  /*a6a0*/  MOV R64, R65 ;  /* 0x0000004100407202 */ /* 0x000fce0000000f00 */
[----:B------:R-:W-:Y:S05]  /*a6b0*/  WARPSYNC.COLLECTIVE R66, `(.L_x_4663) ;  /* 0x0000000042087348 */ /* 0x000fea0003c00000 */
[----:B------:R0:W1:Y:S02]  /*a6c0*/  SHFL.UP P6, R65, R221, R223, R226 ;  /* 0x040000dfdd417389 */ /* 0x00006400000c00e2 */
[----:B01----:R-:W-:Y:S05]  /*a6d0*/  ENDCOLLECTIVE ;  /* 0x000000000000791b */ /* 0x003fea0003800000 */
.L_x_4663:
        /* <DEDUP_REMOVED lines=8> */
.L_x_4664:
[----:B------:R-:W-:Y:S02]  /*a760*/  MOV R221, R222 ;  /* 0x000000de00dd7202 */ /* 0x000fe40000000f00 */
[----:B------:R-:W-:-:S07]  /*a770*/  MOV R64, R65 ;  /* 0x0000004100407202 */ /* 0x000fce0000000f00 */
[----:B------:R-:W-:Y:S05]  /*a780*/  WARPSYNC.COLLECTIVE R66, `(.L_x_4665) ;  /* 0x0000000042087348 */ /* 0x000fea0003c00000 */
[----:B------:R0:W1:Y:S02]  /*a790*/  SHFL.UP P6, R65, R221, R223, R226 ;  /* 0x040000dfdd417389 */ /* 0x00006400000c00e2 */
[----:B01----:R-:W-:Y:S05]  /*a7a0*/  ENDCOLLECTIVE ;  /* 0x000000000000791b */ /* 0x003fea0003800000 */
.L_x_4665:
        /* <DEDUP_REMOVED lines=8> */
.L_x_4666:
[----:B------:R-:W-:Y:S02]  /*a830*/  MOV R221, R224 ;  /* 0x000000e000dd7202 */ /* 0x000fe40000000f00 */
[----:B------:R-:W-:-:S07]  /*a840*/  MOV R64, R65 ;  /* 0x0000004100407202 */ /* 0x000fce0000000f00 */
[----:B------:R-:W-:Y:S05]  /*a850*/  WARPSYNC.COLLECTIVE R66, `(.L_x_4667) ;  /* 0x0000000042087348 */ /* 0x000fea0003c00000 */
[----:B------:R0:W1:Y:S02]  /*a860*/  SHFL.UP P6, R65, R221, R223, R226 ;  /* 0x040000dfdd417389 */ /* 0x00006400000c00e2 */
[----:B01----:R-:W-:Y:S05]  /*a870*/  ENDCOLLECTIVE ;  /* 0x000000000000791b */ /* 0x003fea0003800000 */
.L_x_4667:
        /* <DEDUP_REMOVED lines=8> */
.L_x_4668:
[----:B------:R-:W-:Y:S02]  /*a900*/  MOV R221, R220 ;  /* 0x000000dc00dd7202 */ /* 0x000fe40000000f00 */
[----:B------:R-:W-:-:S07]  /*a910*/  MOV R64, R65 ;  /* 0x0000004100407202 */ /* 0x000fce0000000f00 */
[----:B------:R-:W-:Y:S05]  /*a920*/  WARPSYNC.COLLECTIVE R66, `(.L_x_4669) ;  /* 0x0000000042087348 */ /* 0x000fea0003c00000 */
[----:B------:R0:W1:Y:S02]  /*a930*/  SHFL.UP P6, R65, R221, R223, R226 ;  /* 0x040000dfdd417389 */ /* 0x00006400000c00e2 */
[----:B01----:R-:W-:Y:S05]  /*a940*/  ENDCOLLECTIVE ;  /* 0x000000000000791b */ /* 0x003fea0003800000 */
.L_x_4669:
        /* <DEDUP_REMOVED lines=8> */
.L_x_4670:
[----:B------:R-:W-:Y:S02]  /*a9d0*/  MOV R221, R64 ;  /* 0x0000004000dd7202 */ /* 0x000fe40000000f00 */
[----:B------:R-:W-:-:S07]  /*a9e0*/  MOV R222, R65 ;  /* 0x0000004100de7202 */ /* 0x000fce0000000f00 */
[----:B------:R-:W-:Y:S05]  /*a9f0*/  WARPSYNC.COLLECTIVE R66, `(.L_x_4671) ;  /* 0x0000000042087348 */ /* 0x000fea0003c00000 */
[----:B------:R0:W1:Y:S02]  /*aa00*/  SHFL.UP P6, R65, R221, R223, R226 ;  /* 0x040000dfdd417389 */ /* 0x00006400000c00e2 */
[----:B01----:R-:W-:Y:S05]  /*aa10*/  ENDCOLLECTIVE ;  /* 0x000000000000791b */ /* 0x003fea0003800000 */
.L_x_4671:
[----:B------:R-:W-:Y:S05]  /*aa20*/  BRA `(.L_x_4672) ;  /* 0xffffffc000187947 */ /* 0x000fea000383ffff */
.L_x_4616:
        /* <DEDUP_REMOVED lines=8> */
.L_x_4674:
[----:B------:R-:W-:Y:S05]  /*aab0*/  BSYNC B0 ;  /* 0x0000000000007941 */ /* 0x000fea0003800000 */
.L_x_4673:
[----:B------:R-:W-:Y:S05]  /*aac0*/  BRA `(.L_x_4675) ;  /* 0xffffffc000087947 */ /* 0x000fea000383ffff */
.L_x_4617:
        /* <DEDUP_REMOVED lines=8> */
.L_x_4677:
[----:B------:R-:W-:Y:S05]  /*ab50*/  BSYNC B0 ;  /* 0x0000000000007941 */ /* 0x000fea0003800000 */
.L_x_4676:
[----:B------:R-:W-:Y:S05]  /*ab60*/  BRA `(.L_x_4678) ;  /* 0xffffffbc00e87947 */ /* 0x000fea000383ffff */
.L_x_4618:
[----:B------:R-:W-:Y:S01]  /*ab70*/  HFMA2 R226, -RZ, RZ, 0, 0 ;  /* 0x00000000ffe27431 */ /* 0x000fe200000001ff */
[----:B------:R-:W-:Y:S01]  /*ab80*/  BSSY B0, `(.L_x_4679) ;  /* 0x0000007000007945 */ /* 0x000fe20003800000 */
[----:B------:R-:W-:Y:S01]  /*ab90*/  MOV R221, R67 ;  /* 0x0000004300dd7202 */ /* 0x000fe20000000f00 */
[----:B------:R-:W-:Y:S01]  /*aba0*/  IMAD.MOV.U32 R223, RZ, RZ, 0x1 ;  /* 0x00000001ffdf7424 */ /* 0x000fe200078e00ff */
[----:B------:R-:W-:-:S07]  /*abb0*/  MOV R66, 0xffffffff ;  /* 0xffffffff00427802 */ /* 0x000fce0000000f00 */
[----:B01---5:R-:W-:Y:S05]  /*abc0*/  WARPSYNC.COLLECTIVE R66, `(.L_x_4680) ;  /* 0x0000000042087348 */ /* 0x023fea0003c00000 */
[----:B------:R2:W3:Y:S02]  /*abd0*/  SHFL.UP P6, R65, R221, R223, R226 ;  /* 0x040000dfdd417389 */ /* 0x0004e400000c00e2 */
[----:B0123-5:R-:W-:Y:S05]  /*abe0*/  ENDCOLLECTIVE ;  /* 0x000000000000791b */ /* 0x02ffea0003800000 */
.L_x_4680:
[----:B------:R-:W-:Y:S05]  /*abf0*/  BSYNC B0 ;  /* 0x0000000000007941 */ /* 0x000fea0003800000 */
.L_x_4679:
        /* <DEDUP_REMOVED lines=11> */
.L_x_4681:
[----:B------:R-:W-:Y:S05]  /*acb0*/  WARPSYNC.COLLECTIVE R66, `(.L_x_4682) ;  /* 0x0000000042087348 */ /* 0x000fea0003c00000 */
[----:B------:R0:W1:Y:S02]  /*acc0*/  SHFL.IDX P2, R237, R239, R240, R241 ;  /* 0x000000f0efed7389 */ /* 0x00006400000400f1 */
[----:B01----:R-:W-:Y:S05]  /*acd0*/  ENDCOLLECTIVE ;  /* 0x000000000000791b */ /* 0x003fea0003800000 */
.L_x_4682:
[----:B------:R-:W-:Y:S01]  /*ace0*/  MOV R239, R133 ;  /* 0x0000008500ef7202 */ /* 0x000fe20000000f00 */
[----:B------:R-:W-:Y:S02]  /*acf0*/  IMAD.MOV.U32 R220, RZ, RZ, R65 ;  /* 0x000000ffffdc7224 */ /* 0x000fe400078e0041 */
[----:B------:R-:W-:-:S07]  /*ad00*/  IMAD.MOV.U32 R64, RZ, RZ, R237 ;  /* 0x000000ffff407224 */ /* 0x000fce00078e00ed */
[----:B------:R-:W-:Y:S05]  /*ad10*/  WARPSYNC.COLLECTIVE R66, `(.L_x_4683) ;  /* 0x0000000042087348 */ /* 0x000fea0003c00000 */
[----:B------:R0:W1:Y:S02]  /*ad20*/  SHFL.IDX P2, R237, R239, R240, R241 ;  /* 0x000000f0efed7389 */ /* 0x00006400000400f1 */
[----:B01----:R-:W-:Y:S05]  /*ad30*/  ENDCOLLECTIVE ;  /* 0x000000000000791b */ /* 0x003fea0003800000 */
.L_x_4683:
[----:B------:R-:W-:Y:S01]  /*ad40*/  MOV R65, R237 ;  /* 0x000000ed00417202 */ /* 0x000fe20000000f00 */
[----:B------:R-:W-:Y:S06]  /*ad50*/  BRA `(.L_x_4684) ;  /* 0xffffffbc00847947 */ /* 0x000fec000383ffff */
.L_x_4620:
[----:B------:R-:W-:Y:S01]  /*ad60*/  MOV R243, R64 ;  /* 0x0000004000f37202 */ /* 0x000fe20000000f00 */
[----:B------:R-:W-:Y:S02]  /*ad70*/  IMAD.MOV.U32 R242, RZ, RZ, 0x1 ;  /* 0x00000001fff27424 */ /* 0x000fe400078e00ff */
[----:B------:R-:W-:Y:S01]  /*ad80*/  HFMA2 R245, -RZ, RZ, 0, 1.847743988037109375e-06 ;  /* 0x0000001ffff57431 */ /* 0x000fe200000001ff */
[----:B------:R-:W-:Y:S01]  /*ad90*/  MOV R66, 0xffffffff ;  /* 0xffffffff00427802 */ /* 0x000fe20000000f00 */
[----:B------:R-:W-:Y:S01]  /*ada0*/  HFMA2 R240, -RZ, RZ, 0, 0 ;  /* 0x00000000fff07431 */ /* 0x000fe200000001ff */
[----:B------:R-:W-:-:S07]  /*adb0*/  MOV R241, 0x1f ;  /* 0x0000001f00f17802 */ /* 0x000fce0000000f00 */
[----:B------:R-:W-:Y:S05]  /*adc0*/  WARPSYNC.COLLECTIVE R66, `(.L_x_4685) ;  /* 0x0000000042087348 */ /* 0x000fea0003c00000 */
[----:B------:R0:W1:Y:S02]  /*add0*/  SHFL.DOWN P2, R236, R243, R242, R245 ;  /* 0x080000f2f3ec7389 */ /* 0x00006400000400f5 */
[----:B01----:R-:W-:Y:S05]  /*ade0*/  ENDCOLLECTIVE ;  /* 0x000000000000791b */ /* 0x003fea0003800000 */
.L_x_4685:
[----:B------:R-:W-:Y:S01]  /*adf0*/  IMAD.MOV.U32 R243, RZ, RZ, R65 ;  /* 0x000000fffff37224 */ /* 0x000fe200078e0041 */
[----:B------:R-:W-:-:S07]  /*ae00*/  MOV R67, R236 ;  /* 0x000000ec00437202 */ /* 0x000fce0000000f00 */
[----:B------:R-:W-:Y:S05]  /*ae10*/  WARPSYNC.COLLECTIVE R66, `(.L_x_4686) ;  /* 0x0000000042087348 */ /* 0x000fea0003c00000 */
[----:B------:R0:W1:Y:S02]  /*ae20*/  SHFL.DOWN P2, R236, R243, R242, R245 ;  /* 0x080000f2f3ec7389 */ /* 0x00006400000400f5 */
[----:B01----:R-:W-:Y:S05]  /*ae30*/  ENDCOLLECTIVE ;  /* 0x000000000000791b */ /* 0x003fea0003800000 */
.L_x_4686:
        /* <DEDUP_REMOVED lines=11> */
.L_x_4687:
[----:B------:R-:W-:Y:S02]  /*aef0*/  MOV R243, R65 ;  /* 0x0000004100f37202 */ /* 0x000fe40000000f00 */
[----:B------:R-:W-:-:S07]  /*af00*/  MOV R67, R236 ;  /* 0x000000ec00437202 */ /* 0x000fce0000000f00 */
[----:B------:R-:W-:Y:S05]  /*af10*/  WARPSYNC.COLLECTIVE R66, `(.L_x_4688) ;  /* 0x0000000042087348 */ /* 0x000fea0003c00000 */
[----:B------:R0:W1:Y:S02]  /*af20*/  SHFL.DOWN P2, R236, R243, R242, R245 ;  /* 0x080000f2f3ec7389 */ /* 0x00006400000400f5 */
[----:B01----:R-:W-:Y:S05]  /*af30*/  ENDCOLLECTIVE ;  /* 0x000000000000791b */ /* 0x003fea0003800000 */
.L_x_4688:
[----:B------:R-:W-:Y:S01]  /*af40*/  @!P1 FMUL.FTZ R67, R64, R67 ;  /* 0x0000004340439220 */ /* 0x000fe20000410000 */
[----:B------:R-:W-:Y:S01]  /*af50*/  HFMA2 R242, -RZ, RZ, 0, 2.384185791015625e-07 ;  /* 0x00000004fff27431 */ /* 0x000fe200000001ff */
        /* <DEDUP_REMOVED lines=9> */
.L_x_4689:
[----:B------:R-:W-:Y:S02]  /*aff0*/  MOV R243, R65 ;  /* 0x0000004100f37202 */ /* 0x000fe40000000f00 */
[----:B------:R-:W-:-:S07]  /*b000*/  MOV R67, R236 ;  /* 0x000000ec00437202 */ /* 0x000fce0000000f00 */
[----:B------:R-:W-:Y:S05]  /*b010*/  WARPSYNC.COLLECTIVE R66, `(.L_x_4690) ;  /* 0x0000000042087348 */ /* 0x000fea0003c00000 */
[----:B------:R0:W1:Y:S02]  /*b020*/  SHFL.DOWN P2, R236, R243, R242, R245 ;  /* 0x080000f2f3ec7389 */ /* 0x00006400000400f5 */
[----:B01----:R-:W-:Y:S05]  /*b030*/  ENDCOLLECTIVE ;  /* 0x000000000000791b */ /* 0x003fea0003800000 */
.L_x_4690:
[----:B------:R-:W-:Y:S01]  /*b040*/  @!P1 FMUL.FTZ R67, R64, R67 ;  /* 0x0000004340439220 */ /* 0x000fe20000410000 */
[----:B------:R-:W-:Y:S02]  /*b050*/  HFMA2 R242, -RZ, RZ, 0, 4.76837158203125e-07 ;  /* 0x00000008fff27431 */ /* 0x000fe400000001ff */
        /* <DEDUP_REMOVED lines=9> */
.L_x_4691:
[----:B------:R-:W-:Y:S01]  /*b0f0*/  MOV R243, R65 ;  /* 0x0000004100f37202 */ /* 0x000fe20000000f00 */
[----:B------:R-:W-:-:S07]  /*b100*/  IMAD.MOV.U32 R67, RZ, RZ, R236 ;  /* 0x000000ffff437224 */ /* 0x000fce00078e00ec */
[----:B------:R-:W-:Y:S05]  /*b110*/  WARPSYNC.COLLECTIVE R66, `(.L_x_4692) ;  /* 0x0000000042087348 */ /* 0x000fea0003c00000 */
[----:B------:R0:W1:Y:S02]  /*b120*/  SHFL.DOWN P2, R236, R243, R242, R245 ;  /* 0x080000f2f3ec7389 */ /* 0x00006400000400f5 */
[----:B01----:R-:W-:Y:S05]  /*b130*/  ENDCOLLECTIVE ;  /* 0x000000000000791b */ /* 0x003fea0003800000 */
.L_x_4692:
        /* <DEDUP_REMOVED lines=11> */
.L_x_4693:
[----:B------:R-:W-:Y:S02]  /*b1f0*/  MOV R243, R65 ;  /* 0x0000004100f37202 */ /* 0x000fe40000000f00 */
[----:B------:R-:W-:-:S07]  /*b200*/  MOV R67, R236 ;  /* 0x000000ec00437202 */ /* 0x000fce0000000f00 */
[----:B------:R-:W-:Y:S05]  /*b210*/  WARPSYNC.COLLECTIVE R66, `(.L_x_4694) ;  /* 0x0000000042087348 */ /* 0x000fea0003c00000 */
[----:B------:R0:W1:Y:S02]  /*b220*/  SHFL.DOWN P2, R236, R243, R242, R245 ;  /* 0x080000f2f3ec7389 */ /* 0x00006400000400f5 */
[----:B01----:R-:W-:Y:S05]  /*b230*/  ENDCOLLECTIVE ;  /* 0x000000000000791b */ /* 0x003fea0003800000 */
.L_x_4694:
[----:B------:R-:W-:Y:S01]  /*b240*/  @!P1 FMUL.FTZ R67, R64, R67 ;  /* 0x0000004340439220 */ /* 0x000fe20000410000 */
[----:B------:R-:W-:Y:S01]  /*b250*/  HFMA2 R242, -RZ, RZ, 0, 5.9604644775390625e-08 ;  /* 0x00000001fff27431 */ /* 0x000fe200000001ff */
        /* <DEDUP_REMOVED lines=10> */
.L_x_4695:
[----:B------:R-:W-:Y:S01]  /*b300*/  MOV R239, R65 ;  /* 0x0000004100ef7202 */ /* 0x000fe20000000f00 */
[----:B------:R-:W-:-:S07]  /*b310*/  IMAD.MOV.U32 R67, RZ, RZ, R237 ;  /* 0x000000ffff437224 */ /* 0x000fce00078e00ed */
[----:B------:R-:W-:Y:S05]  /*b320*/  WARPSYNC.COLLECTIVE R66, `(.L_x_4696) ;  /* 0x0000000042087348 */ /* 0x000fea0003c00000 */
[----:B------:R0:W1:Y:S02]  /*b330*/  SHFL.IDX P2, R237, R239, R240, R241 ;  /* 0x000000f0efed7389 */ /* 0x00006400000400f1 */
[----:B01----:R-:W-:Y:S05]  /*b340*/  ENDCOLLECTIVE ;  /* 0x000000000000791b */ /* 0x003fea0003800000 */
.L_x_4696:
[----:B------:R-:W-:Y:S05]  /*b350*/  WARPSYNC.COLLECTIVE R66, `(.L_x_4697) ;  /* 0x0000000042087348 */ /* 0x000fea0003c00000 */
[----:B------:R0:W1:Y:S02]  /*b360*/  SHFL.DOWN P2, R236, R243, R242, R245 ;  /* 0x080000f2f3ec7389 */ /* 0x00006400000400f5 */
[----:B01----:R-:W-:Y:S05]  /*b370*/  ENDCOLLECTIVE ;  /* 0x000000000000791b */ /* 0x003fea0003800000 */
.L_x_4697:
        /* <DEDUP_REMOVED lines=8> */
.L_x_4698:
[----:B------:R-:W-:-:S07]  /*b400*/  FMUL.FTZ R234, R132, R67 ;  /* 0x0000004384ea7220 */ /* 0x000fce0000410000 */
[----:B------:R-:W-:Y:S05]  /*b410*/  WARPSYNC.COLLECTIVE R66, `(.L_x_4699) ;  /* 0x0000000042087348 */ /* 0x000fea0003c00000 */
[----:B------:R0:W1:Y:S02]  /*b420*/  SHFL.IDX P2, R237, R239, R240, R241 ;  /* 0x000000f0efed7389 */ /* 0x00006400000400f1 */
[----:B01----:R-:W-:Y:S05]  /*b430*/  ENDCOLLECTIVE ;  /* 0x000000000000791b */ /* 0x003fea0003800000 */
.L_x_4699:
[----:B------:R-:W-:Y:S02]  /*b440*/  MOV R239, R133 ;  /* 0x0000008500ef7202 */ /* 0x000fe40000000f00 */
[----:B------:R-:W-:-:S07]  /*b450*/  MOV R235, R237 ;  /* 0x000000ed00eb7202 */ /* 0x000fce0000000f00 */
[----:B------:R-:W-:Y:S05]  /*b460*/  WARPSYNC.COLLECTIVE R66, `(.L_x_4700) ;  /* 0x0000000042087348 */ /* 0x000fea0003c00000 */
[----:B------:R0:W1:Y:S02]  /*b470*/  SHFL.IDX P2, R237, R239, R240, R241 ;  /* 0x000000f0efed7389 */ /* 0x00006400000400f1 */
[----:B01----:R-:W-:Y:S05]  /*b480*/  ENDCOLLECTIVE ;  /* 0x000000000000791b */ /* 0x003fea0003800000 */
.L_x_4700:
[----:B------:R-:W-:Y:S05]  /*b490*/  BRA `(.L_x_4701) ;  /* 0xffffffbc00887947 */ /* 0x000fea000383ffff */
.L_x_4702:
        /* <DEDUP_REMOVED lines=14> */
.L_x_10453:


//--------------------- .text._Z25selective_scan_bwd_kernelI32Selective_Scan_bwd_kernel_traitsILi64ELi16ELb0ELb1ELb1ELb1ELb0EN3c104HalfEfEEv12SSMParamsBwd --------------------------
	.section	.text._Z25selective_scan_bwd_kernelI32Selective_Scan_bwd_kernel_traitsILi64ELi16ELb0ELb1ELb1ELb1ELb0EN3c104HalfEfEEv12SSMParamsBwd,"ax",@progbits
	.align	128
        .global         _Z25selective_scan_bwd_kernelI32Selective_Scan_bwd_kernel_traitsILi64ELi16ELb0ELb1ELb1ELb1ELb0EN3c104HalfEfEEv12SSMParamsBwd
        .type           _Z25selective_scan_bwd_kernelI32Selective_Scan_bwd_kernel_traitsILi64ELi16ELb0ELb1ELb1ELb1ELb0EN3c104HalfEfEEv12SSMParamsBwd,@function
        .size           _Z25selective_scan_bwd_kernelI32Selective_Scan_bwd_kernel_traitsILi64ELi16ELb0ELb1ELb1ELb1ELb0EN3c104HalfEfEEv12SSMParamsBwd,(.L_x_10454 - _Z25selective_scan_bwd_kernelI32Selective_Scan_bwd_kernel_traitsILi64ELi16ELb0ELb1ELb1ELb1ELb0EN3c104HalfEfEEv12SSMParamsBwd)
        .other          _Z25selective_scan_bwd_kernelI32Selective_Scan_bwd_kernel_traitsILi64ELi16ELb0ELb1ELb1ELb1ELb0EN3c104HalfEfEEv12SSMParamsBwd,@"STO_CUDA_ENTRY STV_DEFAULT"
_Z25selective_scan_bwd_kernelI32Selective_Scan_bwd_kernel_traitsILi64ELi16ELb0ELb1ELb1ELb1ELb0EN3c104HalfEfEEv12SSMParamsBwd:
.text._Z25selective_scan_bwd_kernelI32Selective_Scan_bwd_kernel_traitsILi64ELi16ELb0ELb1ELb1ELb1ELb0EN3c104HalfEfEEv12SSMParamsBwd:
[----:B------:R-:W-:Y:S01]  /*0000*/  LDC R1, c[0x0][0x37c] ;  /* 0x0000df00ff017b82 */ /* 0x000fe20000000800 */
[----:B------:R-:W0:Y:S07]  /*0010*/  LDCU.64 UR4, c[0x0][0x458] ;  /* 0x00008b00ff0477ac */ /* 0x000e2e0008000a00 */
[----:B------:R-:W1:Y:S01]  /*0020*/  S2UR UR30, SR_CTAID.Y ;  /* 0x00000000001e79c3 */ /* 0x000e620000002600 */
[----:B------:R-:W2:Y:S01]  /*0030*/  LDCU.64 UR6, c[0x0][0x470] ;  /* 0x00008e00ff0677ac */ /* 0x000ea20008000a00 */
[----:B------:R-:W3:Y:S06]  /*0040*/  LDCU.64 UR28, c[0x0][0x358] ;  /* 0x00006b00ff1c77ac */ /* 0x000eec0008000a00 */
[----:B------:R-:W4:Y:S01]  /*0050*/  LDC R8, c[0x0][0x398] ;  /* 0x0000e600ff087b82 */ /* 0x000f220000000800 */
[----:B------:R-:W5:Y:S01]  /*0060*/  LDCU.128 UR12, c[0x0][0x3f0] ;  /* 0x00007e00ff0c77ac */ /* 0x000f620008000c00 */
[----:B------:R-:W5:Y:S01]  /*0070*/  LDCU.128 UR16, c[0x0][0x400] ;  /* 0x00008000ff1077ac */ /* 0x000f620008000c00 */
[----:B0-----:R-:W-:-:S02]  /*0080*/  UISETP.NE.U32.AND UP0, UPT, UR4, URZ, UPT ;  /* 0x000000ff0400728c */ /* 0x001fc4000bf05070 */
[----:B--2---:R-:W-:Y:S02]  /*0090*/  UISETP.NE.U32.AND UP1, UPT, UR6, URZ, UPT ;  /* 0x000000ff0600728c */ /* 0x004fe4000bf25070 */
[----:B------:R-:W-:Y:S02]  /*00a0*/  UISETP.NE.AND.EX UP0, UPT, UR5, URZ, UPT, UP0 ;  /* 0x000000ff0500728c */ /* 0x000fe4000bf05300 */
[----:B------:R-:W-:Y:S01]  /*00b0*/  UISETP.NE.AND.EX UP1, UPT, UR7, URZ, UPT, UP1 ;  /* 0x000000ff0700728c */ /* 0x000fe2000bf25310 */
[----:B------:R-:W5:Y:S01]  /*00c0*/  S2UR UR31, SR_CTAID.X ;  /* 0x00000000001f79c3 */ /* 0x000f620000002500 */
[----:B------:R-:W0:Y:S02]  /*00d0*/  LDCU UR22, c[0x0][0x394] ;  /* 0x00007280ff1677ac */ /* 0x000e240008000800 */
        /* <DEDUP_REMOVED lines=13> */
[----:B---3--:R3:W3:Y:S01]  /*01b0*/  @P4 LDG.E R2, desc[UR28][R2.64] ;  /* 0x0000001c02024981 */ /* 0x0086e2000c1e1900 */
[----:B------:R-:W3:Y:S03]  /*01c0*/  LDCU.64 UR26, c[0x0][0x3d0] ;  /* 0x00007a00ff1a77ac */ /* 0x000ee60008000a00 */
[----:B------:R-:W3:Y:S01]  /*01d0*/  @P5 LDG.E R4, desc[UR28][R4.64] ;  /* 0x0000001c04045981 */ /* 0x000ee2000c1e1900 */
[----:B----4-:R-:W-:Y:S01]  /*01e0*/  IABS R9, R8 ;  /* 0x0000000800097213 */ /* 0x010fe20000000000 */
[----:B-----5:R-:W-:Y:S01]  /*01f0*/  UIMAD.WIDE.U32 UR4, UR31, UR12, URZ ;  /* 0x0000000c1f0472a5 */ /* 0x020fe2000f8e00ff */
[----:B------:R-:W-:Y:S01]  /*0200*/  ISETP.NE.AND P1, PT, R8, RZ, PT ;  /* 0x000000ff0800720c */ /* 0x000fe20003f25270 */
[----:B------:R-:W-:Y:S01]  /*0210*/  UIMAD.WIDE.U32 UR6, UR31, UR16, URZ ;  /* 0x000000101f0672a5 */ /* 0x000fe2000f8e00ff */
[----:B------:R-:W4:Y:S01]  /*0220*/  I2F.RP R0, R9 ;  /* 0x0000000900007306 */ /* 0x000f220000209400 */
[----:B------:R-:W-:Y:S01]  /*0230*/  UIMAD UR5, UR31, UR13, UR5 ;  /* 0x0000000d1f0572a4 */ /* 0x000fe2000f8e0205 */
[----:B------:R-:W-:Y:S01]  /*0240*/  HFMA2 R172, -RZ, RZ, 0, 0 ;  /* 0x00000000ffac7431 */ /* 0x000fe200000001ff */
[----:B------:R-:W-:Y:S01]  /*0250*/  UIMAD UR7, UR31, UR17, UR7 ;  /* 0x000000111f0772a4 */ /* 0x000fe2000f8e0207 */
[----:B------:R-:W-:Y:S01]  /*0260*/  MOV R170, RZ ;  /* 0x000000ff00aa7202 */ /* 0x000fe20000000f00 */
[----:B------:R-:W-:-:S02]  /*0270*/  UIMAD.WIDE.U32 UR10, UR30, UR14, UR4 ;  /* 0x0000000e1e0a72a5 */ /* 0x000fc4000f8e0004 */
[----:B------:R-:W-:Y:S02]  /*0280*/  UIMAD.WIDE.U32 UR12, UR30, UR18, UR6 ;  /* 0x000000121e0c72a5 */ /* 0x000fe4000f8e0006 */
[----:B0-----:R-:W-:Y:S02]  /*0290*/  ULEA UR8, UR22, 0xfffffc00, 0xa ;  /* 0xfffffc0016087891 */ /* 0x001fe4000f8e50ff */
[----:B------:R-:W-:Y:S02]  /*02a0*/  UIMAD UR15, UR30, UR15, UR11 ;  /* 0x0000000f1e0f72a4 */ /* 0x000fe4000f8e020b */
[----:B------:R-:W-:Y:S01]  /*02b0*/  UIADD3 UR10, UP0, UPT, UR8, UR10, URZ ;  /* 0x0000000a080a7290 */ /* 0x000fe2000ff1e0ff */
[----:B----4-:R-:W0:Y:S01]  /*02c0*/  MUFU.RCP R0, R0 ;  /* 0x0000000000007308 */ /* 0x010e220000001000 */
[----:B------:R-:W4:Y:S01]  /*02d0*/  LDCU.128 UR4, c[0x0][0x460] ;  /* 0x00008c00ff0477ac */ /* 0x000f220008000c00 */
[----:B------:R-:W-:Y:S02]  /*02e0*/  UIMAD UR11, UR30, UR19, UR13 ;  /* 0x000000131e0b72a4 */ /* 0x000fe4000f8e020d */
[----:B------:R-:W-:-:S02]  /*02f0*/  UIADD3 UR18, UP2, UPT, UR8, UR12, URZ ;  /* 0x0000000c08127290 */ /* 0x000fc4000ff5e0ff */
[----:B------:R-:W-:Y:S02]  /*0300*/  USHF.R.S32.HI UR9, URZ, 0x1f, UR8 ;  /* 0x0000001fff097899 */ /* 0x000fe40008011408 */
[----:B--2---:R-:W-:Y:S02]  /*0310*/  UIMAD.WIDE.U32 UR16, UR31, UR20, URZ ;  /* 0x000000141f1072a5 */ /* 0x004fe4000f8e00ff */
[----:B------:R-:W-:Y:S01]  /*0320*/  UIADD3.X UR13, UPT, UPT, UR9, UR15, URZ, UP0, !UPT ;  /* 0x0000000f090d7290 */ /* 0x000fe200087fe4ff */
[----:B------:R-:W2:Y:S01]  /*0330*/  LDCU.64 UR36, c[0x0][0x528] ;  /* 0x0000a500ff2477ac */ /* 0x000ea20008000a00 */
[----:B0-----:R-:W-:Y:S01]  /*0340*/  IADD3 R6, PT, PT, R0, 0xffffffe, RZ ;  /* 0x0ffffffe00067810 */ /* 0x001fe20007ffe0ff */
[----:B----4-:R-:W-:Y:S01]  /*0350*/  ULEA UR12, UP1, UR10, UR4, 0x1 ;  /* 0x000000040a0c7291 */ /* 0x010fe2000f8208ff */
[----:B------:R-:W-:Y:S01]  /*0360*/  IABS R0, UR30 ;  /* 0x0000001e00007c13 */ /* 0x000fe20008000000 */
[----:B------:R-:W-:Y:S01]  /*0370*/  UIADD3.X UR4, UPT, UPT, UR9, UR11, URZ, UP2, !UPT ;  /* 0x0000000b09047290 */ /* 0x000fe200097fe4ff */
[----:B------:R0:W4:Y:S01]  /*0380*/  F2I.FTZ.U32.TRUNC.NTZ R7, R6 ;  /* 0x0000000600077305 */ /* 0x000122000021f000 */
[----:B------:R-:W-:-:S02]  /*0390*/  ULEA UR14, UP3, UR18, UR6, 0x1 ;  /* 0x00000006120e7291 */ /* 0x000fc4000f8608ff */
[----:B------:R-:W-:Y:S02]  /*03a0*/  ULEA.HI.X UR13, UR10, UR5, UR13, 0x1, UP1 ;  /* 0x000000050a0d7291 */ /* 0x000fe400088f0c0d */
[----:B------:R-:W-:Y:S02]  /*03b0*/  UIMAD UR5, UR31, UR21, UR17 ;  /* 0x000000151f0572a4 */ /* 0x000fe4000f8e0211 */
[----:B------:R-:W-:Y:S01]  /*03c0*/  ULEA.HI.X UR18, UR18, UR7, UR4, 0x1, UP3 ;  /* 0x0000000712127291 */ /* 0x000fe200098f0c04 */
[----:B0-----:R-:W-:Y:S01]  /*03d0*/  HFMA2 R6, -RZ, RZ, 0, 0 ;  /* 0x00000000ff067431 */ /* 0x001fe200000001ff */
[----:B------:R-:W0:Y:S01]  /*03e0*/  LDCU.64 UR20, c[0x0][0x3b0] ;  /* 0x00007600ff1477ac */ /* 0x000e220008000a00 */
[----:B------:R-:W-:Y:S01]  /*03f0*/  UMOV UR4, UR16 ;  /* 0x0000001000047c82 */ /* 0x000fe20008000000 */
[----:B----4-:R-:W-:Y:S01]  /*0400*/  IADD3 R10, PT, PT, RZ, -R7, RZ ;  /* 0x80000007ff0a7210 */ /* 0x010fe20007ffe0ff */
[----:B-1----:R-:W-:Y:S02]  /*0410*/  UIMAD.WIDE.U32 UR4, UR30, UR24, UR4 ;  /* 0x000000181e0472a5 */ /* 0x002fe4000f8e0004 */
[----:B------:R-:W-:-:S02]  /*0420*/  UISETP.NE.U32.AND UP0, UPT, UR32, URZ, UPT ;  /* 0x000000ff2000728c */ /* 0x000fc4000bf05070 */
[----:B---3--:R-:W-:Y:S01]  /*0430*/  IMAD R3, R10, R9, RZ ;  /* 0x000000090a037224 */ /* 0x008fe200078e02ff */
[----:B------:R-:W-:Y:S01]  /*0440*/  UIMAD UR10, UR30, UR25, UR5 ;  /* 0x000000191e0a72a4 */ /* 0x000fe2000f8e0205 */
[----:B------:R-:W1:Y:S02]  /*0450*/  LDCU.64 UR24, c[0x0][0x3c8] ;  /* 0x00007900ff1877ac */ /* 0x000e640008000a00 */
[----:B------:R-:W-:Y:S01]  /*0460*/  IMAD.HI.U32 R6, R7, R3, R6 ;  /* 0x0000000307067227 */ /* 0x000fe200078e0006 */
[----:B------:R-:W3:Y:S05]  /*0470*/  LDCU.64 UR34, c[0x0][0x3e8] ;  /* 0x00007d00ff2277ac */ /* 0x000eea0008000a00 */
[----:B------:R-:W-:Y:S01]  /*0480*/  IMAD.HI.U32 R6, R6, R0, RZ ;  /* 0x0000000006067227 */ /* 0x000fe200078e00ff */
[----:B------:R-:W-:-:S02]  /*0490*/  UIADD3 UR16, UP1, UPT, UR8, UR4, URZ ;  /* 0x0000000408107290 */ /* 0x000fc4000ff3e0ff */
[----:B------:R-:W-:Y:S02]  /*04a0*/  UISETP.NE.AND.EX UP0, UPT, UR33, URZ, UPT, UP0 ;  /* 0x000000ff2100728c */ /* 0x000fe4000bf05300 */
[----:B------:R-:W-:Y:S01]  /*04b0*/  IADD3 R3, PT, PT, -R6, RZ, RZ ;  /* 0x000000ff06037210 */ /* 0x000fe20007ffe1ff */
[----:B0-----:R-:W-:Y:S02]  /*04c0*/  UIMAD.WIDE.U32 UR4, UR31, UR20, URZ ;  /* 0x000000141f0472a5 */ /* 0x001fe4000f8e00ff */
[----:B------:R-:W-:Y:S02]  /*04d0*/  UIADD3.X UR10, UPT, UPT, UR9, UR10, URZ, UP1, !UPT ;  /* 0x0000000a090a7290 */ /* 0x000fe40008ffe4ff */
[----:B------:R-:W-:Y:S01]  /*04e0*/  IMAD R0, R9, R3, R0 ;  /* 0x0000000309007224 */ /* 0x000fe200078e0200 */
[----:B------:R-:W-:Y:S02]  /*04f0*/  UIMAD.WIDE.U32 UR6, UR31, UR26, URZ ;  /* 0x0000001a1f0672a5 */ /* 0x000fe4000f8e00ff */
[----:B--2---:R-:W-:-:S02]  /*0500*/  ULEA UR15, UP1, UR16, UR36, 0x1 ;  /* 0x00000024100f7291 */ /* 0x004fc4000f8208ff */
[----:B------:R-:W-:Y:S01]  /*0510*/  ISETP.GT.U32.AND P2, PT, R9, R0, PT ;  /* 0x000000000900720c */ /* 0x000fe20003f44070 */
[----:B------:R-:W-:Y:S02]  /*0520*/  UIMAD UR5, UR31, UR21, UR5 ;  /* 0x000000151f0572a4 */ /* 0x000fe4000f8e0205 */
[----:B------:R-:W-:Y:S02]  /*0530*/  UIMAD UR7, UR31, UR27, UR7 ;  /* 0x0000001b1f0772a4 */ /* 0x000fe4000f8e0207 */
[----:B------:R-:W-:Y:S01]  /*0540*/  ULEA.HI.X UR16, UR16, UR37, UR10, 0x1, UP1 ;  /* 0x0000002510107291 */ /* 0x000fe200088f0c0a */
[----:B------:R-:W0:Y:S01]  /*0550*/  LDCU.64 UR26, c[0x0][0x448] ;  /* 0x00008900ff1a77ac */ /* 0x000e220008000a00 */
[----:B------:R-:W2:Y:S06]  /*0560*/  @UP0 LDCU UR21, c[0x0][0x384] ;  /* 0x00007080ff1507ac */ /* 0x000eac0008000800 */
[----:B------:R-:W-:Y:S01]  /*0570*/  @!P2 IMAD.IADD R0, R0, 0x1, -R9 ;  /* 0x000000010000a824 */ /* 0x000fe200078e0a09 */
[----:B------:R-:W-:-:S04]  /*0580*/  @!P2 IADD3 R6, PT, PT, R6, 0x1, RZ ;  /* 0x000000010606a810 */ /* 0x000fc80007ffe0ff */
[----:B------:R-:W-:Y:S02]  /*0590*/  ISETP.GE.U32.AND P0, PT, R0, R9, PT ;  /* 0x000000090000720c */ /* 0x000fe40003f06070 */
[----:B------:R-:W-:Y:S02]  /*05a0*/  LOP3.LUT R0, R8, UR30, RZ, 0x3c, !PT ;  /* 0x0000001e08007c12 */ /* 0x000fe4000f8e3cff */
[----:B------:R-:W-:Y:S02]  /*05b0*/  @!P1 LOP3.LUT R8, RZ, R8, RZ, 0x33, !PT ;  /* 0x00000008ff089212 */ /* 0x000fe400078e33ff */
[----:B------:R-:W-:-:S07]  /*05c0*/  ISETP.GE.AND P3, PT, R0, RZ, PT ;  /* 0x000000ff0000720c */ /* 0x000fce0003f66270 */
[----:B------:R-:W-:-:S06]  /*05d0*/  @P0 IADD3 R6, PT, PT, R6, 0x1, RZ ;  /* 0x0000000106060810 */ /* 0x000fcc0007ffe0ff */
[----:B------:R-:W-:-:S04]  /*05e0*/  @!P3 IADD3 R6, PT, PT, -R6, RZ, RZ ;  /* 0x000000ff0606b210 */ /* 0x000fc80007ffe1ff */
[----:B------:R-:W-:Y:S02]  /*05f0*/  R2UR UR32, R6 ;  /* 0x00000000062072ca */ /* 0x000fe400000e0000 */
[----:B------:R-:W-:-:S13]  /*0600*/  @!P1 R2UR UR32, R8 ;  /* 0x00000000082092ca */ /* 0x000fda00000e0000 */
[----:B------:R-:W-:Y:S02]  /*0610*/  USHF.R.S32.HI UR10, URZ, 0x1f, UR32 ;  /* 0x0000001fff0a7899 */ /* 0x000fe40008011420 */
[----:B-1----:R-:W-:Y:S02]  /*0620*/  UIMAD.WIDE.U32 UR4, UR32, UR24, UR4 ;  /* 0x00000018200472a5 */ /* 0x002fe4000f8e0004 */
[----:B------:R-:W-:Y:S02]  /*0630*/  UIMAD UR11, UR10, UR24, URZ ;  /* 0x000000180a0b72a4 */ /* 0x000fe4000f8e02ff */
[----:B---3--:R-:W-:Y:S02]  /*0640*/  UIMAD UR17, UR10, UR34, URZ ;  /* 0x000000220a1172a4 */ /* 0x008fe4000f8e02ff */
[----:B------:R-:W-:Y:S02]  /*0650*/  UIMAD UR19, UR32, UR25, UR11 ;  /* 0x00000019201372a4 */ /* 0x000fe4000f8e020b */
[----:B------:R-:W-:-:S02]  /*0660*/  UIMAD UR20, UR32, UR35, UR17 ;  /* 0x00000023201472a4 */ /* 0x000fc4000f8e0211 */
[----:B------:R-:W-:Y:S02]  /*0670*/  UIADD3 UR17, UP1, UPT, UR8, UR4, URZ ;  /* 0x0000000408117290 */ /* 0x000fe4000ff3e0ff */
[----:B------:R-:W-:Y:S01]  /*0680*/  UIADD3 UR4, UPT, UPT, UR5, UR19, URZ ;  /* 0x0000001305047290 */ /* 0x000fe2000fffe0ff */
[----:B------:R-:W1:Y:S01]  /*0690*/  @UP0 LDCU UR5, c[0x0][0x38c] ;  /* 0x00007180ff0507ac */ /* 0x000e620008000800 */
[----:B------:R-:W-:Y:S01]  /*06a0*/  UIMAD.WIDE.U32 UR10, UR32, UR34, UR6 ;  /* 0x00000022200a72a5 */ /* 0x000fe2000f8e0006 */
[----:B------:R-:W3:Y:S01]  /*06b0*/  @UP0 LDCU.64 UR34, c[0x0][0x480] ;  /* 0x00009000ff2207ac */ /* 0x000ee20008000a00 */
[----:B0-----:R-:W-:Y:S02]  /*06c0*/  ULEA UR19, UP2, UR17, UR26, 0x1 ;  /* 0x0000001a11137291 */ /* 0x001fe4000f8408ff */
[----:B------:R-:W-:Y:S01]  /*06d0*/  UIADD3.X UR4, UPT, UPT, UR9, UR4, URZ, UP1, !UPT ;  /* 0x0000000409047290 */ /* 0x000fe20008ffe4ff */
[----:B------:R-:W0:Y:S03]  /*06e0*/  LDCU.64 UR24, c[0x0][0x450] ;  /* 0x00008a00ff1877ac */ /* 0x000e260008000a00 */
[----:B------:R-:W-:-:S02]  /*06f0*/  ULEA.HI.X UR17, UR17, UR27, UR4, 0x1, UP2 ;  /* 0x0000001b11117291 */ /* 0x000fc400090f0c04 */
[----:B--2---:R-:W-:Y:S02]  /*0700*/  @UP0 UIMAD UR4, UR31, UR21, UR30 ;  /* 0x000000151f0402a4 */ /* 0x004fe4000f8e021e */
[----:B------:R-:W-:Y:S02]  /*0710*/  UIADD3 UR21, UP1, UPT, UR8, UR10, URZ ;  /* 0x0000000a08157290 */ /* 0x000fe4000ff3e0ff */
[----:B------:R-:W-:Y:S01]  /*0720*/  @UP0 UIMAD UR4, UR4, UR22, URZ ;  /* 0x00000016040402a4 */ /* 0x000fe2000f8e02ff */
[----:B------:R-:W-:Y:S01]  /*0730*/  UMOV UR7, URZ ;  /* 0x000000ff00077c82 */ /* 0x000fe20008000000 */
[----:B------:R-:W-:Y:S02]  /*0740*/  UMOV UR6, URZ ;  /* 0x000000ff00067c82 */ /* 0x000fe40008000000 */
[----:B-1----:R-:W-:Y:S02]  /*0750*/  @UP0 UIMAD UR8, UR4, UR5, URZ ;  /* 0x00000005040802a4 */ /* 0x002fe4000f8e02ff */
[----:B------:R-:W-:Y:S01]  /*0760*/  UIADD3 UR10, UPT, UPT, UR11, UR20, URZ ;  /* 0x000000140b0a7290 */ /* 0x000fe2000fffe0ff */
[----:B------:R-:W-:Y:S01]  /*0770*/  UMOV UR4, URZ ;  /* 0x000000ff00047c82 */ /* 0x000fe20008000000 */
[----:B------:R-:W-:Y:S01]  /*0780*/  UMOV UR5, URZ ;  /* 0x000000ff00057c82 */ /* 0x000fe20008000000 */
[----:B---3--:R-:W-:-:S02]  /*0790*/  @UP0 UIMAD.WIDE UR4, UR8, 0x8, UR34 ;  /* 0x00000008080408a5 */ /* 0x008fc4000f8e0222 */
[----:B------:R-:W-:Y:S02]  /*07a0*/  UISETP.GE.AND UP0, UPT, UR22, 0x1, UPT ;  /* 0x000000011600788c */ /* 0x000fe4000bf06270 */
[----:B0-----:R-:W-:Y:S02]  /*07b0*/  ULEA UR20, UP2, UR21, UR24, 0x1 ;  /* 0x0000001815147291 */ /* 0x001fe4000f8408ff */
[----:B------:R-:W-:-:S04]  /*07c0*/  UIADD3.X UR9, UPT, UPT, UR9, UR10, URZ, UP1, !UPT ;  /* 0x0000000a09097290 */ /* 0x000fc80008ffe4ff */
[----:B------:R-:W-:Y:S01]  /*07d0*/  ULEA.HI.X UR21, UR21, UR25, UR9, 0x1, UP2 ;  /* 0x0000001915157291 */ /* 0x000fe200090f0c09 */
[----:B------:R-:W-:Y:S02]  /*07e0*/  @P4 R2UR UR7, R2 ;  /* 0x00000000020742ca */ /* 0x000fe400000e0000 */
[----:B------:R-:W-:Y:S01]  /*07f0*/  @P5 R2UR UR6, R4 ;  /* 0x00000000040652ca */ /* 0x000fe200000e0000 */
[----:B------:R-:W-:-:S14]  /*0800*/  BRA.U !UP0, `(.L_x_4703) ;  /* 0x000000a108387547 */ /* 0x000fdc000b800000 */
[----:B------:R-:W0:Y:S01]  /*0810*/  S2R R167, SR_TID.X ;  /* 0x0000000000a77919 */ /* 0x000e220000002100 */
[----:B------:R-:W1:Y:S01]  /*0820*/  S2UR UR10, SR_CgaCtaId ;  /* 0x00000000000a79c3 */ /* 0x000e620000008800 */
[----:B------:R-:W-:Y:S01]  /*0830*/  UMOV UR8, 0x400 ;  /* 0x0000040000087882 */ /* 0x000fe20000000000 */
[----:B------:R-:W-:Y:S01]  /*0840*/  MOV R170, RZ ;  /* 0x000000ff00aa7202 */ /* 0x000fe20000000f00 */
[----:B------:R-:W-:Y:S01]  /*0850*/  IMAD.MOV.U32 R172, RZ, RZ, RZ ;  /* 0x000000ffffac7224 */ /* 0x000fe200078e00ff */
[----:B------:R-:W2:Y:S01]  /*0860*/  LDCU UR9, c[0x0][0x394] ;  /* 0x00007280ff0977ac */ /* 0x000ea20008000800 */
[----:B-1----:R-:W-:Y:S01]  /*0870*/  ULEA UR8, UR10, UR8, 0x18 ;  /* 0x000000080a087291 */ /* 0x002fe2000f8ec0ff */
[C---:B0-----:R-:W-:Y:S02]  /*0880*/  SHF.L.U32 R0, R167.reuse, 0x4, RZ ;  /* 0x00000004a7007819 */ /* 0x041fe400000006ff */
[----:B------:R-:W-:Y:S02]  /*0890*/  LEA.HI R165, R167, R167, RZ, 0x1b ;  /* 0x000000a7a7a57211 */ /* 0x000fe400078fd8ff */
[----:B------:R-:W-:-:S02]  /*08a0*/  LOP3.LUT R0, R0, 0x3e00, RZ, 0xc0, !PT ;  /* 0x00003e0000007812 */ /* 0x000fc400078ec0ff */
[----:B------:R-:W-:Y:S02]  /*08b0*/  LOP3.LUT R166, R167, 0x1f, RZ, 0xc0, !PT ;  /* 0x0000001fa7a67812 */ /* 0x000fe400078ec0ff */
[----:B------:R-:W-:Y:S02]  /*08c0*/  LOP3.LUT R168, R0, 0x1f, R167, 0xf8, !PT ;  /* 0x0000001f00a87812 */ /* 0x000fe400078ef8a7 */
[----:B------:R-:W-:Y:S02]  /*08d0*/  LEA R165, R165, UR8, 0x2 ;  /* 0x00000008a5a57c11 */ /* 0x000fe4000f8e10ff */
[----:B------:R-:W-:Y:S02]  /*08e0*/  LEA R164, R167, UR8, 0x3 ;  /* 0x00000008a7a47c11 */ /* 0x000fe4000f8e18ff */
        /* <DEDUP_REMOVED lines=14> */
[----:B--2---:R-:W-:-:S07]  /*09d0*/  LOP3.LUT R149, R168, 0x1e0, RZ, 0xfc, !PT ;  /* 0x000001e0a8957812 */ /* 0x004fce00078efcff */
.L_x_4782:
        /* <DEDUP_REMOVED lines=38> */
[----:B------:R-:W5:Y:S04]  /*0c40*/  @!P3 LDG.E.U16 R12, desc[UR28][R6.64+0x180] ;  /* 0x0001801c060cb981 */ /* 0x000f68000c1e1500 */
[----:B------:R-:W5:Y:S01]  /*0c50*/  @!P0 LDG.E.U16 R15, desc[UR28][R6.64+0x1c0] ;  /* 0x0001c01c060f8981 */ /* 0x000f62000c1e1500 */
[----:B------:R-:W-:Y:S02]  /*0c60*/  ISETP.GE.AND P0, PT, R156, UR22, PT ;  /* 0x000000169c007c0c */ /* 0x000fe4000bf06270 */
[----:B------:R-:W-:Y:S01]  /*0c70*/  ISETP.GE.AND P1, PT, R154, UR22, PT ;  /* 0x000000169a007c0c */ /* 0x000fe2000bf26270 */
[----:B------:R-:W5:Y:S01]  /*0c80*/  @!P6 LDG.E.U16 R11, desc[UR28][R6.64+0xc0] ;  /* 0x0000c01c060be981 */ /* 0x000f62000c1e1500 */
[----:B------:R-:W-:-:S02]  /*0c90*/  ISETP.GE.AND P2, PT, R153, UR22, PT ;  /* 0x0000001699007c0c */ /* 0x000fc4000bf46270 */
[----:B------:R-:W-:Y:S01]  /*0ca0*/  ISETP.GE.AND P3, PT, R152, UR22, PT ;  /* 0x0000001698007c0c */ /* 0x000fe2000bf66270 */
[----:B------:R-:W5:Y:S01]  /*0cb0*/  @!P4 LDG.E.U16 R13, desc[UR28][R6.64+0x140] ;  /* 0x0001401c060dc981 */ /* 0x000f62000c1e1500 */
[----:B------:R-:W-:-:S03]  /*0cc0*/  ISETP.GE.AND P4, PT, R151, UR22, PT ;  /* 0x0000001697007c0c */ /* 0x000fc6000bf86270 */
[----:B------:R-:W5:Y:S04]  /*0cd0*/  @!P5 LDG.E.U16 R10, desc[UR28][R6.64+0x100] ;  /* 0x0001001c060ad981 */ /* 0x000f68000c1e1500 */
[----:B------:R-:W5:Y:S01]  /*0ce0*/  @!P0 LDG.E.U16 R14, desc[UR28][R6.64+0x200] ;  /* 0x0002001c060e8981 */ /* 0x000f62000c1e1500 */
[----:B------:R-:W-:Y:S02]  /*0cf0*/  ISETP.GE.AND P0, PT, R155, UR22, PT ;  /* 0x000000169b007c0c */ /* 0x000fe4000bf06270 */
[----:B------:R-:W-:Y:S01]  /*0d00*/  ISETP.GE.AND P5, PT, R150, UR22, PT ;  /* 0x0000001696007c0c */ /* 0x000fe2000bfa6270 */
[----:B------:R-:W5:Y:S01]  /*0d10*/  @!P1 LDG.E.U16 R16, desc[UR28][R6.64+0x280] ;  /* 0x0002801c06109981 */ /* 0x000f62000c1e1500 */
[----:B------:R-:W-:-:S03]  /*0d20*/  ISETP.GE.AND P6, PT, R149, UR22, PT ;  /* 0x0000001695007c0c */ /* 0x000fc6000bfc6270 */
[----:B------:R-:W5:Y:S04]  /*0d30*/  @!P2 LDG.E.U16 R19, desc[UR28][R6.64+0x2c0] ;  /* 0x0002c01c0613a981 */ /* 0x000f68000c1e1500 */
[----:B------:R-:W5:Y:S04]  /*0d40*/  @!P3 LDG.E.U16 R18, desc[UR28][R6.64+0x300] ;  /* 0x0003001c0612b981 */ /* 0x000f68000c1e1500 */
[----:B------:R-:W5:Y:S04]  /*0d50*/  @!P0 LDG.E.U16 R17, desc[UR28][R6.64+0x240] ;  /* 0x0002401c06118981 */ /* 0x000f68000c1e1500 */
[----:B------:R-:W5:Y:S04]  /*0d60*/  @!P4 LDG.E.U16 R21, desc[UR28][R6.64+0x340] ;  /* 0x0003401c0615c981 */ /* 0x000f68000c1e1500 */
[----:B------:R-:W5:Y:S04]  /*0d70*/  @!P5 LDG.E.U16 R20, desc[UR28][R6.64+0x380] ;  /* 0x0003801c0614d981 */ /* 0x000f68000c1e1500 */
[----:B------:R0:W5:Y:S01]  /*0d80*/  @!P6 LDG.E.U16 R23, desc[UR28][R6.64+0x3c0] ;  /* 0x0003c01c0617e981 */ /* 0x000162000c1e1500 */
        /* <DEDUP_REMOVED lines=8> */
[C---:B------:R-:W-:Y:S01]  /*0e10*/  IADD3 R6, PT, PT, R25.reuse, 0x20, RZ ;  /* 0x0000002019067810 */ /* 0x040fe20007ffe0ff */
        /* <DEDUP_REMOVED lines=14> */
[----:B------:R-:W-:Y:S01]  /*0f00*/  LEA R143, R28, UR23, 0x1 ;  /* 0x000000171c8f7c11 */ /* 0x000fe2000f8e08ff */
[C---:B------:R-:W-:Y:S01]  /*0f10*/  VIADD R28, R25.reuse, 0x140 ;  /* 0x00000140191c7836 */ /* 0x040fe20000000000 */
        /* <DEDUP_REMOVED lines=39> */
[----:B-----5:R-:W-:Y:S01]  /*1190*/  STS.U16 [R144+0xc0], R11 ;  /* 0x0000c00b90007388 */ /* 0x020fe20000000400 */
        /* <DEDUP_REMOVED lines=93> */
[----:B------:R-:W5:Y:S04]  /*1770*/  @!P3 LDG.E.U16 R7, desc[UR28][R4.64+0x40] ;  /* 0x0000401c0407b981 */ /* 0x000f68000c1e1500 */
[----:B------:R-:W3:Y:S01]  /*1780*/  @!P0 LDG.E.U16 R40, desc[UR28][R4.64+0x100] ;  /* 0x0001001c04288981 */ /* 0x000ee2000c1e1500 */
[----:B------:R-:W-:Y:S02]  /*1790*/  ISETP.GE.AND P0, PT, R156, UR22, PT ;  /* 0x000000169c007c0c */ /* 0x000fe4000bf06270 */
[----:B------:R-:W-:Y:S02]  /*17a0*/  ISETP.GE.AND P3, PT, R159, UR22, PT ;  /* 0x000000169f007c0c */ /* 0x000fe4000bf66270 */
[----:B------:R-:W-:Y:S01]  /*17b0*/  PRMT R13, RZ, 0x7610, R13 ;  /* 0x00007610ff0d7816 */ /* 0x000fe2000000000d */
[----:B------:R-:W3:Y:S01]  /*17c0*/  @!P2 LDG.E.U16 R42, desc[UR28][R4.64+0x180] ;  /* 0x0001801c042aa981 */ /* 0x000ee2000c1e1500 */
[----:B------:R-:W-:-:S02]  /*17d0*/  PRMT R11, RZ, 0x7610, R11 ;  /* 0x00007610ff0b7816 */ /* 0x000fc4000000000b */
[----:B------:R-:W-:Y:S02]  /*17e0*/  ISETP.NE.AND P2, PT, R29, RZ, PT ;  /* 0x000000ff1d00720c */ /* 0x000fe40003f45270 */
[----:B------:R-:W3:Y:S01]  /*17f0*/  @!P1 LDG.E.U16 R13, desc[UR28][R4.64+0x1c0] ;  /* 0x0001c01c040d9981 */ /* 0x000ee2000c1e1500 */
[----:B------:R-:W-:-:S03]  /*1800*/  ISETP.NE.AND P1, PT, R31, RZ, PT ;  /* 0x000000ff1f00720c */ /* 0x000fc60003f25270 */
[----:B------:R-:W3:Y:S01]  /*1810*/  @!P0 LDG.E.U16 R44, desc[UR28][R4.64+0x200] ;  /* 0x0002001c042c8981 */ /* 0x000ee2000c1e1500 */
[----:B------:R-:W-:-:S03]  /*1820*/  ISETP.NE.AND P0, PT, R33, RZ, PT ;  /* 0x000000ff2100720c */ /* 0x000fc60003f05270 */
[----:B------:R-:W3:Y:S01]  /*1830*/  @!P3 LDG.E.U16 R11, desc[UR28][R4.64+0x140] ;  /* 0x0001401c040bb981 */ /* 0x000ee2000c1e1500 */
[----:B------:R-:W-:Y:S02]  /*1840*/  ISETP.NE.AND P3, PT, R27, RZ, PT ;  /* 0x000000ff1b00720c */ /* 0x000fe40003f65270 */
[----:B------:R-:W-:Y:S02]  /*1850*/  PRMT R15, RZ, 0x7610, R15 ;  /* 0x00007610ff0f7816 */ /* 0x000fe4000000000f */
[----:B------:R-:W-:Y:S01]  /*1860*/  PRMT R17, RZ, 0x7610, R17 ;  /* 0x00007610ff117816 */ /* 0x000fe20000000011 */
[----:B------:R-:W3:Y:S01]  /*1870*/  @!P1 LDG.E.U16 R46, desc[UR28][R4.64+0x280] ;  /* 0x0002801c042e9981 */ /* 0x000ee2000c1e1500 */
[----:B------:R-:W-:Y:S02]  /*1880*/  PRMT R48, RZ, 0x7610, R48 ;  /* 0x00007610ff307816 */ /* 0x000fe40000000030 */
[----:B------:R-:W-:Y:S01]  /*1890*/  PRMT R19, RZ, 0x7610, R19 ;  /* 0x00007610ff137816 */ /* 0x000fe20000000013 */
[----:B------:R-:W3:Y:S01]  /*18a0*/  @!P0 LDG.E.U16 R15, desc[UR28][R4.64+0x240] ;  /* 0x0002401c040f8981 */ /* 0x000ee2000c1e1500 */
[----:B------:R-:W-:-:S02]  /*18b0*/  PRMT R50, RZ, 0x7610, R50 ;  /* 0x00007610ff327816 */ /* 0x000fc40000000032 */
[----:B------:R-:W-:Y:S01]  /*18c0*/  PRMT R21, RZ, 0x7610, R21 ;  /* 0x00007610ff157816 */ /* 0x000fe20000000015 */
[----:B------:R-:W3:Y:S04]  /*18d0*/  @!P2 LDG.E.U16 R17, desc[UR28][R4.64+0x2c0] ;  /* 0x0002c01c0411a981 */ /* 0x000ee8000c1e1500 */
[----:B------:R-:W3:Y:S04]  /*18e0*/  @!P3 LDG.E.U16 R48, desc[UR28][R4.64+0x300] ;  /* 0x0003001c0430b981 */ /* 0x000ee8000c1e1500 */
[----:B------:R-:W3:Y:S04]  /*18f0*/  @!P4 LDG.E.U16 R19, desc[UR28][R4.64+0x340] ;  /* 0x0003401c0413c981 */ /* 0x000ee8000c1e1500 */
[----:B------:R-:W3:Y:S04]  /*1900*/  @!P5 LDG.E.U16 R50, desc[UR28][R4.64+0x380] ;  /* 0x0003801c0432d981 */ /* 0x000ee8000c1e1500 */
[----:B------:R-:W3:Y:S01]  /*1910*/  @!P6 LDG.E.U16 R21, desc[UR28][R4.64+0x3c0] ;  /* 0x0003c01c0415e981 */ /* 0x000ee2000c1e1500 */
        /* <DEDUP_REMOVED lines=8> */
[----:B0-----:R-:W-:Y:S02]  /*19a0*/  PRMT R23, RZ, 0x7610, R23 ;  /* 0x00007610ff177816 */ /* 0x001fe40000000017 */
[----:B------:R-:W-:Y:S02]  /*19b0*/  PRMT R30, RZ, 0x7610, R30 ;  /* 0x00007610ff1e7816 */ /* 0x000fe4000000001e */
[----:B------:R-:W-:Y:S02]  /*19c0*/  PRMT R25, RZ, 0x7610, R25 ;  /* 0x00007610ff197816 */ /* 0x000fe40000000019 */
[----:B------:R-:W-:Y:S02]  /*19d0*/  PRMT R32, RZ, 0x7610, R32 ;  /* 0x00007610ff207816 */ /* 0x000fe40000000020 */
[----:B------:R-:W-:-:S02]  /*19e0*/  PRMT R34, RZ, 0x7610, R34 ;  /* 0x00007610ff227816 */ /* 0x000fc40000000022 */
[----:B------:R-:W-:Y:S02]  /*19f0*/  PRMT R31, RZ, 0x7610, R31 ;  /* 0x00007610ff1f7816 */ /* 0x000fe4000000001f */
[----:B------:R-:W-:Y:S01]  /*1a00*/  PRMT R33, RZ, 0x7610, R33 ;  /* 0x00007610ff217816 */ /* 0x000fe20000000021 */
[----:B--2---:R-:W-:Y:S04]  /*1a10*/  STS.U16 [R147], R36 ;  /* 0x0000002493007388 */ /* 0x004fe80000000400 */
[----:B-----5:R-:W-:Y:S04]  /*1a20*/  STS.U16 [R146+0x40], R7 ;  /* 0x0000400792007388 */ /* 0x020fe80000000400 */
        /* <DEDUP_REMOVED lines=22> */
[----:B------:R0:W1:Y:S04]  /*1b90*/  LDS.U16 R16, [R116+0xe] ;  /* 0x00000e0074107984 */ /* 0x0000680000000400 */
        /* <DEDUP_REMOVED lines=8> */
[----:B------:R-:W-:Y:S01]  /*1c20*/  BAR.SYNC.DEFER_BLOCKING 0x0 ;  /* 0x0000000000007b1d */ /* 0x000fe20000010000 */
[----:B0-----:R-:W-:-:S05]  /*1c30*/  PRMT R19, RZ, 0x7610, R19 ;  /* 0x00007610ff137816 */ /* 0x001fca0000000013 */
[----:B------:R-:W5:Y:S01]  /*1c40*/  @!P0 LDG.E.U16 R20, desc[UR28][R2.64] ;  /* 0x0000001c02148981 */ /* 0x000f62000c1e1500 */
[----:B------:R-:W-:-:S03]  /*1c50*/  ISETP.GE.AND P0, PT, R162, UR22, PT ;  /* 0x00000016a2007c0c */ /* 0x000fc6000bf06270 */
[----:B------:R-:W5:Y:S01]  /*1c60*/  @!P1 LDG.E.U16 R19, desc[UR28][R2.64+0x40] ;  /* 0x0000401c02139981 */ /* 0x000f62000c1e1500 */
[----:B------:R-:W-:Y:S02]  /*1c70*/  ISETP.GE.AND P1, PT, R161, UR22, PT ;  /* 0x00000016a1007c0c */ /* 0x000fe4000bf26270 */
[----:B-1----:R-:W-:Y:S01]  /*1c80*/  PRMT R21, RZ, 0x7610, R21 ;  /* 0x00007610ff157816 */ /* 0x002fe20000000015 */
[----:B------:R-:W5:Y:S01]  /*1c90*/  @!P3 LDG.E.U16 R34, desc[UR28][R2.64+0x300] ;  /* 0x0003001c0222b981 */ /* 0x000f62000c1e1500 */
[----:B------:R-:W-:-:S03]  /*1ca0*/  PRMT R36, RZ, 0x7610, R36 ;  /* 0x00007610ff247816 */ /* 0x000fc60000000024 */
[----:B------:R-:W5:Y:S04]  /*1cb0*/  @!P4 LDG.E.U16 R31, desc[UR28][R2.64+0x340] ;  /* 0x0003401c021fc981 */ /* 0x000f68000c1e1500 */
[----:B------:R-:W5:Y:S01]  /*1cc0*/  @!P0 LDG.E.U16 R24, desc[UR28][R2.64+0x80] ;  /* 0x0000801c02188981 */ /* 0x000f62000c1e1500 */
[----:B------:R-:W-:-:S03]  /*1cd0*/  ISETP.GE.AND P0, PT, R160, UR22, PT ;  /* 0x00000016a0007c0c */ /* 0x000fc6000bf06270 */
[----:B------:R-:W5:Y:S01]  /*1ce0*/  @!P1 LDG.E.U16 R21, desc[UR28][R2.64+0xc0] ;  /* 0x0000c01c02159981 */ /* 0x000f62000c1e1500 */
[----:B------:R-:W-:-:S03]  /*1cf0*/  ISETP.GE.AND P1, PT, R159, UR22, PT ;  /* 0x000000169f007c0c */ /* 0x000fc6000bf26270 */
[----:B------:R-:W5:Y:S04]  /*1d00*/  @!P5 LDG.E.U16 R36, desc[UR28][R2.64+0x380] ;  /* 0x0003801c0224d981 */ /* 0x000f68000c1e1500 */
[----:B------:R-:W5:Y:S04]  /*1d10*/  @!P6 LDG.E.U16 R33, desc[UR28][R2.64+0x3c0] ;  /* 0x0003c01c0221e981 */ /* 0x000f68000c1e1500 */
        /* <DEDUP_REMOVED lines=10> */
[----:B------:R-:W-:Y:S01]  /*1dc0*/  PRMT R27, RZ, 0x7610, R27 ;  /* 0x00007610ff1b7816 */ /* 0x000fe2000000001b */
[----:B------:R-:W5:Y:S01]  /*1dd0*/  @!P1 LDG.E.U16 R32, desc[UR28][R2.64+0x280] ;  /* 0x0002801c02209981 */ /* 0x000f62000c1e1500 */
[----:B------:R-:W-:-:S06]  /*1de0*/  PRMT R29, RZ, 0x7610, R29 ;  /* 0x00007610ff1d7816 */ /* 0x000fcc000000001d */
[----:B------:R-:W5:Y:S04]  /*1df0*/  @!P2 LDG.E.U16 R29, desc[UR28][R2.64+0x2c0] ;  /* 0x0002c01c021da981 */ /* 0x000f68000c1e1500 */
[----:B------:R-:W5:Y:S01]  /*1e00*/  @!P0 LDG.E.U16 R27, desc[UR28][R2.64+0x240] ;  /* 0x0002401c021b8981 */ /* 0x000f62000c1e1500 */
[----:B--2---:R-:W-:-:S05]  /*1e10*/  HADD2.F32 R9, -RZ, R9.H0_H0 ;  /* 0x20000009ff097230 */ /* 0x004fca0000004100 */
[----:B------:R-:W-:-:S05]  /*1e20*/  FADD.FTZ R97, R9, UR6 ;  /* 0x0000000609617e21 */ /* 0x000fca0008010000 */
[----:B------:R-:W-:Y:S01]  /*1e30*/  FSETP.GTU.FTZ.AND P0, PT, R97, 20, PT ;  /* 0x41a000006100780b */ /* 0x000fe20003f1c000 */
[----:B---3--:R-:W-:Y:S02]  /*1e40*/  HADD2.F32 R10, -RZ, R10.H0_H0 ;  /* 0x2000000aff0a7230 */ /* 0x008fe40000004100 */
[----:B----4-:R-:W-:Y:S02]  /*1e50*/  HADD2.F32 R11, -RZ, R11.H0_H0 ;  /* 0x2000000bff0b7230 */ /* 0x010fe40000004100 */
[----:B-----5:R-:W-:Y:S02]  /*1e60*/  HADD2.F32 R12, -RZ, R12.H0_H0 ;  /* 0x2000000cff0c7230 */ /* 0x020fe40000004100 */
        /* <DEDUP_REMOVED lines=10> */
[----:B------:R-:W-:-:S02]  /*1f10*/  PRMT R107, RZ, 0x7610, R107 ;  /* 0x00007610ff6b7816 */ /* 0x000fc4000000006b */
[----:B------:R-:W-:Y:S02]  /*1f20*/  CS2R R104, SRZ ;  /* 0x0000000000687805 */ /* 0x000fe4000001ff00 */
[----:B------:R-:W-:Y:S02]  /*1f30*/  CS2R R102, SRZ ;  /* 0x0000000000667805 */ /* 0x000fe4000001ff00 */
[----:B------:R-:W-:Y:S02]  /*1f40*/  CS2R R100, SRZ ;  /* 0x0000000000647805 */ /* 0x000fe4000001ff00 */
[----:B------:R-:W-:Y:S02]  /*1f50*/  CS2R R98, SRZ ;  /* 0x0000000000627805 */ /* 0x000fe4000001ff00 */
[----:B------:R-:W-:Y:S02]  /*1f60*/  FSETP.GTU.FTZ.AND P1, PT, R96, 20, PT ;  /* 0x41a000006000780b */ /* 0x000fe40003f3c000 */
[----:B------:R-:W-:-:S02]  /*1f70*/  CS2R R90, SRZ ;  /* 0x00000000005a7805 */ /* 0x000fc4000001ff00 */
[----:B------:R-:W-:Y:S02]  /*1f80*/  FSETP.GTU.FTZ.AND P2, PT, R95, 20, PT ;  /* 0x41a000005f00780b */ /* 0x000fe40003f5c000 */
[----:B------:R-:W-:Y:S02]  /*1f90*/  CS2R R88, SRZ ;  /* 0x0000000000587805 */ /* 0x000fe4000001ff00 */
[----:B------:R-:W-:Y:S01]  /*1fa0*/  FSETP.GTU.FTZ.AND P3, PT, R94, 20, PT ;  /* 0x41a000005e00780b */ /* 0x000fe20003f7c000 */
[----:B------:R-:W-:Y:S01]  /*1fb0*/  FADD.FTZ R87, R15, UR6 ;  /* 0x000000060f577e21 */ /* 0x000fe20008010000 */
[----:B------:R-:W-:Y:S02]  /*1fc0*/  FSETP.GTU.FTZ.AND P4, PT, R93, 20, PT ;  /* 0x41a000005d00780b */ /* 0x000fe40003f9c000 */
[----:B------:R-:W-:Y:S01]  /*1fd0*/  FSETP.GTU.FTZ.AND P5, PT, R92, 20, PT ;  /* 0x41a000005c00780b */ /* 0x000fe20003fbc000 */
        /* <DEDUP_REMOVED lines=46> */
[----:B------:R-:W-:Y:S01]  /*22c0*/  FFMA.FTZ R10, R9, R10, -1 ;  /* 0xbf800000090a7423 */ /* 0x000fe2000001000a */
[----:B------:R-:W-:Y:S01]  /*22d0*/  @P0 MOV R9, 0x7f800000 ;  /* 0x7f80000000090802 */ /* 0x000fe20000000f00 */
        /* <DEDUP_REMOVED lines=11> */
[----:B------:R-:W-:-:S04]  /*2390*/  FFMA.FTZ R3, R3, R10, R3 ;  /* 0x0000000a03037223 */ /* 0x000fc80000010003 */
[----:B------:R-:W-:Y:S01]  /*23a0*/  FFMA.FTZ R97, R2, 0.69314718246459960938, R3 ;  /* 0x3f31721802617823 */ /* 0x000fe20000010003 */
[C---:B------:R-:W-:Y:S01]  /*23b0*/  @P6 FFMA.FTZ R97, R11.reuse, R9, +INF ;  /* 0x7f8000000b616423 */ /* 0x040fe20000010009 */
[----:B------:R-:W-:-:S04]  /*23c0*/  @P0 FSETP.NEU.FTZ.AND P6, PT, R11, RZ, PT ;  /* 0x000000ff0b00020b */ /* 0x000fc80003fdd000 */
[----:B------:R-:W-:-:S09]  /*23d0*/  @P0 FSEL R97, R97, -RZ, P6 ;  /* 0x800000ff61610208 */ /* 0x000fd20003000000 */
.L_x_4705:
[----:B------:R-:W-:Y:S05]  /*23e0*/  BSYNC.RECONVERGENT B0 ;  /* 0x0000000000007941 */ /* 0x000fea0003800200 */
.L_x_4704:
[----:B------:R-:W-:Y:S01]  /*23f0*/  HADD2.F32 R16, -RZ, R16.H0_H0 ;  /* 0x20000010ff107230 */ /* 0x000fe20000004100 */
[----:B------:R-:W-:Y:S01]  /*2400*/  BSSY.RECONVERGENT B0, `(.L_x_4706) ;  /* 0x0000026000007945 */ /* 0x000fe20003800200 */
[----:B------:R-:W-:Y:S01]  /*2410*/  HFMA2 R86, -RZ, RZ, 0, 0 ;  /* 0x00000000ff567431 */ /* 0x000fe200000001ff */
[----:B------:R-:W-:Y:S01]  /*2420*/  FSETP.GTU.FTZ.AND P0, PT, R87, 20, PT ;  /* 0x41a000005700780b */ /* 0x000fe20003f1c000 */
[----:B------:R-:W-:Y:S01]  /*2430*/  HADD2.F32 R84, -RZ, R84.H0_H0 ;  /* 0x20000054ff547230 */ /* 0x000fe20000004100 */
[----:B------:R-:W-:Y:S01]  /*2440*/  MOV R85, RZ ;  /* 0x000000ff00557202 */ /* 0x000fe20000000f00 */
[----:B------:R-:W-:Y:S01]  /*2450*/  FADD.FTZ R82, R16, UR6 ;  /* 0x0000000610527e21 */ /* 0x000fe20008010000 */
[----:B------:R-:W-:Y:S01]  /*2460*/  MOV R83, RZ ;  /* 0x000000ff00537202 */ /* 0x000fe20000000f00 */
        /* <DEDUP_REMOVED lines=31> */
.L_x_4707:
[----:B------:R-:W-:Y:S05]  /*2660*/  BSYNC.RECONVERGENT B0 ;  /* 0x0000000000007941 */ /* 0x000fea0003800200 */
.L_x_4706:
        /* <DEDUP_REMOVED lines=39> */
.L_x_4709:
[----:B------:R-:W-:Y:S05]  /*28e0*/  BSYNC.RECONVERGENT B0 ;  /* 0x0000000000007941 */ /* 0x000fea0003800200 */
.L_x_4708:
        /* <DEDUP_REMOVED lines=39> */
.L_x_4711:
[----:B------:R-:W-:Y:S05]  /*2b60*/  BSYNC.RECONVERGENT B0 ;  /* 0x0000000000007941 */ /* 0x000fea0003800200 */
.L_x_4710:
        /* <DEDUP_REMOVED lines=39> */
.L_x_4713:
[----:B------:R-:W-:Y:S05]  /*2de0*/  BSYNC.RECONVERGENT B0 ;  /* 0x0000000000007941 */ /* 0x000fea0003800200 */
.L_x_4712:
[----:B------:R-:W-:Y:S01]  /*2df0*/  BSSY.RECONVERGENT B0, `(.L_x_4714) ;  /* 0x0000027000007945 */ /* 0x000fe20003800200 */
[----:B------:R-:W-:Y:S01]  /*2e00*/  FSETP.GTU.FTZ.AND P4, PT, R69, 20, PT ;  /* 0x41a000004500780b */ /* 0x000fe20003f9c000 */
[----:B------:R-:W-:Y:S02]  /*2e10*/  HADD2.F32 R63, -RZ, R63.H0_H0 ;  /* 0x2000003fff3f7230 */ /* 0x000fe40000004100 */
[----:B------:R-:W-:Y:S01]  /*2e20*/  FADD.FTZ R60, R60, UR6 ;  /* 0x000000063c3c7e21 */ /* 0x000fe20008010000 */
[----:B------:R-:W-:Y:S02]  /*2e30*/  HADD2.F32 R62, -RZ, R62.H0_H0 ;  /* 0x2000003eff3e7230 */ /* 0x000fe40000004100 */
        /* <DEDUP_REMOVED lines=34> */
.L_x_4715:
[----:B------:R-:W-:Y:S05]  /*3060*/  BSYNC.RECONVERGENT B0 ;  /* 0x0000000000007941 */ /* 0x000fea0003800200 */
.L_x_4714:
        /* <DEDUP_REMOVED lines=39> */
.L_x_4717:
[----:B------:R-:W-:Y:S05]  /*32e0*/  BSYNC.RECONVERGENT B0 ;  /* 0x0000000000007941 */ /* 0x000fea0003800200 */
.L_x_4716:
        /* <DEDUP_REMOVED lines=39> */
.L_x_4719:
[----:B------:R-:W-:Y:S05]  /*3560*/  BSYNC.RECONVERGENT B0 ;  /* 0x0000000000007941 */ /* 0x000fea0003800200 */
.L_x_4718:
        /* <DEDUP_REMOVED lines=39> */
.L_x_4721:
[----:B------:R-:W-:Y:S05]  /*37e0*/  BSYNC.RECONVERGENT B0 ;  /* 0x0000000000007941 */ /* 0x000fea0003800200 */
.L_x_4720:
        /* <DEDUP_REMOVED lines=39> */
.L_x_4723:
[----:B------:R-:W-:Y:S05]  /*3a60*/  BSYNC.RECONVERGENT B0 ;  /* 0x0000000000007941 */ /* 0x000fea0003800200 */
.L_x_4722:
        /* <DEDUP_REMOVED lines=44> */
.L_x_4725:
[----:B------:R-:W-:Y:S05]  /*3d30*/  BSYNC.RECONVERGENT B0 ;  /* 0x0000000000007941 */ /* 0x000fea0003800200 */
.L_x_4724:
        /* <DEDUP_REMOVED lines=32> */
.L_x_4727:
[----:B------:R-:W-:Y:S05]  /*3f40*/  BSYNC.RECONVERGENT B0 ;  /* 0x0000000000007941 */ /* 0x000fea0003800200 */
.L_x_4726:
        /* <DEDUP_REMOVED lines=32> */
.L_x_4729:
[----:B------:R-:W-:Y:S05]  /*4150*/  BSYNC.RECONVERGENT B0 ;  /* 0x0000000000007941 */ /* 0x000fea0003800200 */
.L_x_4728:
        /* <DEDUP_REMOVED lines=32> */
.L_x_4731:
[----:B------:R-:W-:Y:S05]  /*4360*/  BSYNC.RECONVERGENT B0 ;  /* 0x0000000000007941 */ /* 0x000fea0003800200 */
.L_x_4730:
        /* <DEDUP_REMOVED lines=32> */
.L_x_4733:
[----:B------:R-:W-:Y:S05]  /*4570*/  BSYNC.RECONVERGENT B0 ;  /* 0x0000000000007941 */ /* 0x000fea0003800200 */
.L_x_4732:
        /* <DEDUP_REMOVED lines=32> */
.L_x_4735:
[----:B------:R-:W-:Y:S05]  /*4780*/  BSYNC.RECONVERGENT B0 ;  /* 0x0000000000007941 */ /* 0x000fea0003800200 */
.L_x_4734:
        /* <DEDUP_REMOVED lines=24> */
[----:B------:R-:W0:Y:S01]  /*4910*/  LDC.64 R120, c[0x0][0x4d0] ;  /* 0x00013400ff787b82 */ /* 0x000e220000000a00 */
[----:B------:R-:W1:Y:S01]  /*4920*/  LDCU.64 UR26, c[0x0][0x3a0] ;  /* 0x00007400ff1a77ac */ /* 0x000e620008000a00 */
[----:B------:R-:W-:Y:S01]  /*4930*/  ISETP.GE.AND P1, PT, R168, UR22, PT ;  /* 0x00000016a8007c0c */ /* 0x000fe2000bf26270 */
[----:B------:R-:W-:Y:S01]  /*4940*/  HFMA2 R106, -RZ, RZ, 0, 0 ;  /* 0x00000000ff6a7431 */ /* 0x000fe200000001ff */
[----:B------:R-:W-:Y:S01]  /*4950*/  LOP3.LUT R22, R22, 0xfffffdff, RZ, 0xc0, !PT ;  /* 0xfffffdff16167812 */ /* 0x000fe200078ec0ff */
[----:B------:R-:W-:Y:S01]  /*4960*/  UISETP.NE.AND UP0, UPT, UR9, 0x1, UPT ;  /* 0x000000010900788c */ /* 0x000fe2000bf05270 */
[----:B------:R-:W2:Y:S02]  /*4970*/  LDCU UR52, c[0x0][0x394] ;  /* 0x00007280ff3477ac */ /* 0x000ea40008000800 */
[----:B------:R-:W3:Y:S03]  /*4980*/  LDC.64 R122, c[0x0][0x4d8] ;  /* 0x00013600ff7a7b82 */ /* 0x000ee60000000a00 */
[----:B------:R-:W-:Y:S01]  /*4990*/  PLOP3.LUT P0, PT, PT, PT, UP0, 0x80, 0x8 ;  /* 0x000000000008781c */ /* 0x000fe20003f0f008 */
[----:B------:R-:W4:Y:S03]  /*49a0*/  LDCU UR53, c[0x0][0x38c] ;  /* 0x00007180ff3577ac */ /* 0x000f260008000800 */
[----:B------:R-:W-:Y:S01]  /*49b0*/  ISETP.EQ.AND P0, PT, R166, RZ, P0 ;  /* 0x000000ffa600720c */ /* 0x000fe20000702270 */
[----:B------:R-:W0:Y:S01]  /*49c0*/  LDC.64 R124, c[0x0][0x4b8] ;  /* 0x00012e00ff7c7b82 */ /* 0x000e220000000a00 */
[----:B------:R-:W-:Y:S01]  /*49d0*/  @P1 LOP3.LUT R22, R22, 0x200, RZ, 0xfc, !PT ;  /* 0x0000020016161812 */ /* 0x000fe200078efcff */
[----:B------:R-:W0:Y:S01]  /*49e0*/  LDCU UR54, c[0x0][0x388] ;  /* 0x00007100ff3677ac */ /* 0x000e220008000800 */
[----:B-1----:R-:W-:Y:S01]  /*49f0*/  UIMAD.WIDE.U32 UR10, UR30, UR26, URZ ;  /* 0x0000001a1e0a72a5 */ /* 0x002fe2000f8e00ff */
        /* <DEDUP_REMOVED lines=10> */
[----:B--2-4-:R-:W-:-:S11]  /*4aa0*/  UMOV UR8, URZ ;  /* 0x000000ff00087c82 */ /* 0x014fd60008000000 */
.L_x_4781:
[----:B0-----:R-:W-:Y:S02]  /*4ab0*/  MOV R9, UR38 ;  /* 0x0000002600097c02 */ /* 0x001fe40008000f00 */
[----:B------:R-:W-:Y:S02]  /*4ac0*/  MOV R169, RZ ;  /* 0x000000ff00a97202 */ /* 0x000fe40000000f00 */
[----:B------:R-:W-:Y:S02]  /*4ad0*/  MOV R5, UR39 ;  /* 0x0000002700057c02 */ /* 0x000fe40008000f00 */
[----:B------:R-:W-:Y:S01]  /*4ae0*/  P2R R171, PR, RZ, 0x1 ;  /* 0x00000001ffab7803 */ /* 0x000fe20000000000 */
[----:B------:R-:W-:Y:S01]  /*4af0*/  IMAD.WIDE.U32 R8, R9, UR8, R168 ;  /* 0x0000000809087c25 */ /* 0x000fe2000f8e00a8 */
[----:B------:R-:W-:Y:S02]  /*4b00*/  ISETP.GE.AND P0, PT, R163, UR22, PT ;  /* 0x00000016a3007c0c */ /* 0x000fe4000bf06270 */
[----:B------:R-:W-:Y:S01]  /*4b10*/  MOV R7, UR40 ;  /* 0x0000002800077c02 */ /* 0x000fe20008000f00 */
[----:B------:R-:W-:Y:S01]  /*4b20*/  IMAD R5, R5, UR8, R9 ;  /* 0x0000000805057c24 */ /* 0x000fe2000f8e0209 */
[----:B------:R-:W-:-:S02]  /*4b30*/  LEA R4, P1, R8, UR19, 0x1 ;  /* 0x0000001308047c11 */ /* 0x000fc4000f8208ff */
[----:B------:R-:W-:Y:S01]  /*4b40*/  ISETP.GE.AND P6, PT, R162, UR22, PT ;  /* 0x00000016a2007c0c */ /* 0x000fe2000bfc6270 */
[----:B------:R-:W-:Y:S01]  /*4b50*/  IMAD.WIDE.U32 R6, R7, UR8, R168 ;  /* 0x0000000807067c25 */ /* 0x000fe2000f8e00a8 */
[----:B------:R-:W-:Y:S02]  /*4b60*/  LEA.HI.X R5, R8, UR17, R5, 0x1, P1 ;  /* 0x0000001108057c11 */ /* 0x000fe400088f0c05 */
[----:B------:R-:W-:Y:S02]  /*4b70*/  LOP3.LUT P1, RZ, R22, 0x200, RZ, 0xc0, !PT ;  /* 0x0000020016ff7812 */ /* 0x000fe4000782c0ff */
[----:B------:R-:W-:Y:S01]  /*4b80*/  ISETP.GE.AND P5, PT, R161, UR22, PT ;  /* 0x00000016a1007c0c */ /* 0x000fe2000bfa6270 */
[----:B------:R-:W2:Y:S01]  /*4b90*/  @!P0 LDG.E.U16 R9, desc[UR28][R4.64+0x40] ;  /* 0x0000401c04098981 */ /* 0x000ea2000c1e1500 */
[----:B------:R-:W-:Y:S02]  /*4ba0*/  ISETP.GE.AND P4, PT, R160, UR22, PT ;  /* 0x00000016a0007c0c */ /* 0x000fe4000bf86270 */
[----:B------:R-:W-:-:S02]  /*4bb0*/  ISETP.GE.AND P3, PT, R159, UR22, PT ;  /* 0x000000169f007c0c */ /* 0x000fc4000bf66270 */
[----:B-1----:R-:W-:Y:S01]  /*4bc0*/  MOV R3, UR41 ;  /* 0x0000002900037c02 */ /* 0x002fe20008000f00 */
[----:B----4-:R-:W4:Y:S01]  /*4bd0*/  @!P6 LDG.E.U16 R10, desc[UR28][R4.64+0x80] ;  /* 0x0000801c040ae981 */ /* 0x010f22000c1e1500 */
[----:B------:R-:W-:-:S03]  /*4be0*/  LEA R2, P2, R6, UR20, 0x1 ;  /* 0x0000001406027c11 */ /* 0x000fc6000f8408ff */
[----:B------:R-:W5:Y:S01]  /*4bf0*/  @!P1 LDG.E.U16 R169, desc[UR28][R4.64] ;  /* 0x0000001c04a99981 */ /* 0x000f62000c1e1500 */
[----:B------:R-:W-:Y:S01]  /*4c00*/  ISETP.GE.AND P0, PT, R158, UR22, PT ;  /* 0x000000169e007c0c */ /* 0x000fe2000bf06270 */
[----:B------:R-:W-:Y:S02]  /*4c10*/  IMAD R3, R3, UR8, R7 ;  /* 0x0000000803037c24 */ /* 0x000fe4000f8e0207 */
[----:B------:R-:W3:Y:S04]  /*4c20*/  @!P5 LDG.E.U16 R11, desc[UR28][R4.64+0xc0] ;  /* 0x0000c01c040bd981 */ /* 0x000ee8000c1e1500 */
[----:B------:R-:W3:Y:S01]  /*4c30*/  @!P4 LDG.E.U16 R12, desc[UR28][R4.64+0x100] ;  /* 0x0001001c040cc981 */ /* 0x000ee2000c1e1500 */
[----:B------:R-:W-:Y:S02]  /*4c40*/  ISETP.GE.AND P1, PT, R154, UR22, PT ;  /* 0x000000169a007c0c */ /* 0x000fe4000bf26270 */
[----:B------:R-:W-:Y:S01]  /*4c50*/  LEA.HI.X R3, R6, UR21, R3, 0x1, P2 ;  /* 0x0000001506037c11 */ /* 0x000fe200090f0c03 */
[----:B------:R-:W3:Y:S04]  /*4c60*/  @!P3 LDG.E.U16 R13, desc[UR28][R4.64+0x140] ;  /* 0x0001401c040db981 */ /* 0x000ee8000c1e1500 */
[----:B------:R-:W3:Y:S01]  /*4c70*/  @!P0 LDG.E.U16 R14, desc[UR28][R4.64+0x180] ;  /* 0x0001801c040e8981 */ /* 0x000ee2000c1e1500 */
[----:B------:R-:W-:-:S02]  /*4c80*/  ISETP.GE.AND P0, PT, R157, UR22, PT ;  /* 0x000000169d007c0c */ /* 0x000fc4000bf06270 */
[----:B------:R-:W-:Y:S02]  /*4c90*/  ISETP.GE.AND P5, PT, R150, UR22, PT ;  /* 0x0000001696007c0c */ /* 0x000fe4000bfa6270 */
[----:B------:R-:W-:Y:S01]  /*4ca0*/  ISETP.GE.AND P4, PT, R151, UR22, PT ;  /* 0x0000001697007c0c */ /* 0x000fe2000bf86270 */
[----:B------:R-:W3:Y:S08]  /*4cb0*/  @!P1 LDG.E.U16 R18, desc[UR28][R4.64+0x280] ;  /* 0x0002801c04129981 */ /* 0x000ef0000c1e1500 */
[----:B------:R-:W3:Y:S01]  /*4cc0*/  @!P0 LDG.E.U16 R15, desc[UR28][R4.64+0x1c0] ;  /* 0x0001c01c040f8981 */ /* 0x000ee2000c1e1500 */
[----:B------:R-:W-:-:S02]  /*4cd0*/  ISETP.GE.AND P0, PT, R156, UR22, PT ;  /* 0x000000169c007c0c */ /* 0x000fc4000bf06270 */
[----:B------:R-:W-:Y:S01]  /*4ce0*/  ISETP.GE.AND P3, PT, R152, UR22, PT ;  /* 0x0000001698007c0c */ /* 0x000fe2000bf66270 */
[----:B------:R-:W3:Y:S01]  /*4cf0*/  @!P5 LDG.E.U16 R64, desc[UR28][R4.64+0x380] ;  /* 0x0003801c0440d981 */ /* 0x000ee2000c1e1500 */
[----:B------:R-:W-:Y:S02]  /*4d00*/  ISETP.GE.AND P2, PT, R153, UR22, PT ;  /* 0x0000001699007c0c */ /* 0x000fe4000bf46270 */
[----:B------:R-:W-:Y:S01]  /*4d10*/  ISETP.GE.AND P6, PT, R149, UR22, PT ;  /* 0x0000001695007c0c */ /* 0x000fe2000bfc6270 */
[----:B------:R-:W3:Y:S06]  /*4d20*/  @!P4 LDG.E.U16 R65, desc[UR28][R4.64+0x340] ;  /* 0x0003401c0441c981 */ /* 0x000eec000c1e1500 */
[----:B------:R-:W3:Y:S01]  /*4d30*/  @!P0 LDG.E.U16 R16, desc[UR28][R4.64+0x200] ;  /* 0x0002001c04108981 */ /* 0x000ee2000c1e1500 */
[----:B------:R-:W-:-:S03]  /*4d40*/  ISETP.GE.AND P0, PT, R155, UR22, PT ;  /* 0x000000169b007c0c */ /* 0x000fc6000bf06270 */
[----:B------:R-:W3:Y:S04]  /*4d50*/  @!P3 LDG.E.U16 R20, desc[UR28][R4.64+0x300] ;  /* 0x0003001c0414b981 */ /* 0x000ee8000c1e1500 */
[----:B------:R-:W3:Y:S04]  /*4d60*/  @!P2 LDG.E.U16 R19, desc[UR28][R4.64+0x2c0] ;  /* 0x0002c01c0413a981 */ /* 0x000ee8000c1e1500 */
[----:B------:R-:W3:Y:S04]  /*4d70*/  @!P6 LDG.E.U16 R67, desc[UR28][R4.64+0x3c0] ;  /* 0x0003c01c0443e981 */ /* 0x000ee8000c1e1500 */
[----:B------:R0:W3:Y:S01]  /*4d80*/  @!P0 LDG.E.U16 R17, desc[UR28][R4.64+0x240] ;  /* 0x0002401c04118981 */ /* 0x0000e2000c1e1500 */
[----:B------:R-:W-:-:S02]  /*4d90*/  P2R R132, PR, RZ, 0x2 ;  /* 0x00000002ff847803 */ /* 0x000fc40000000000 */
[----:B------:R-:W-:Y:S02]  /*4da0*/  LOP3.LUT P1, RZ, R22, 0x200, RZ, 0xc0, !PT ;  /* 0x0000020016ff7812 */ /* 0x000fe4000782c0ff */
[----:B------:R-:W-:Y:S02]  /*4db0*/  P2R R133, PR, RZ, 0x1 ;  /* 0x00000001ff857803 */ /* 0x000fe40000000000 */
[----:B------:R-:W-:Y:S02]  /*4dc0*/  ISETP.GE.AND P0, PT, R163, UR22, PT ;  /* 0x00000016a3007c0c */ /* 0x000fe4000bf06270 */
[----:B------:R-:W-:Y:S02]  /*4dd0*/  MOV R0, RZ ;  /* 0x000000ff00007202 */ /* 0x000fe40000000f00 */
[----:B------:R-:W-:Y:S01]  /*4de0*/  MOV R8, RZ ;  /* 0x000000ff00087202 */ /* 0x000fe20000000f00 */
[----:B------:R-:W-:Y:S01]  /*4df0*/  UMOV UR26, UR10 ;  /* 0x0000000a001a7c82 */ /* 0x000fe20008000000 */
[----:B------:R-:W-:-:S02]  /*4e00*/  UMOV UR27, UR25 ;  /* 0x00000019001b7c82 */ /* 0x000fc40008000000 */
[----:B-1----:R-:W-:-:S04]  /*4e10*/  UIMAD.WIDE.U32 UR26, UR8, UR34, UR26 ;  /* 0x00000022081a72a5 */ /* 0x002fc8000f8e001a */
[----:B------:R-:W-:Y:S02]  /*4e20*/  UIMAD UR23, UR8, UR35, UR27 ;  /* 0x00000023081772a4 */ /* 0x000fe4000f8e021b */
[----:B------:R-:W-:Y:S01]  /*4e30*/  ULEA UR27, UP0, UR26, UR36, 0x2 ;  /* 0x000000241a1b7291 */ /* 0x000fe2000f8010ff */
[----:B0-----:R-:W-:-:S03]  /*4e40*/  MOV R4, RZ ;  /* 0x000000ff00047202 */ /* 0x001fc60000000f00 */
[----:B------:R-:W-:Y:S02]  /*4e50*/  ULEA.HI.X UR26, UR26, UR37, UR23, 0x2, UP0 ;  /* 0x000000251a1a7291 */ /* 0x000fe400080f1417 */
[----:B------:R-:W-:-:S04]  /*4e60*/  MOV R6, UR27 ;  /* 0x0000001b00067c02 */ /* 0x000fc80008000f00 */
[----:B------:R-:W-:-:S05]  /*4e70*/  IMAD.U32 R7, RZ, RZ, UR26 ;  /* 0x0000001aff077e24 */ /* 0x000fca000f8e00ff */
[----:B------:R0:W3:Y:S01]  /*4e80*/  LDG.E R21, desc[UR28][R6.64] ;  /* 0x0000001c06157981 */ /* 0x0000e2000c1e1900 */
[----:B------:R-:W-:Y:S02]  /*4e90*/  P2R R66, PR, RZ, 0x4 ;  /* 0x00000004ff427803 */ /* 0x000fe40000000000 */
[----:B0-----:R-:W-:Y:S02]  /*4ea0*/  MOV R6, RZ ;  /* 0x000000ff00067202 */ /* 0x001fe40000000f00 */
[----:B------:R-:W-:Y:S02]  /*4eb0*/  ISETP.GE.AND P2, PT, R159, UR22, PT ;  /* 0x000000169f007c0c */ /* 0x000fe4000bf46270 */
[----:B-----5:R-:W-:Y:S02]  /*4ec0*/  @!P1 PRMT R0, R169, 0x5410, RZ ;  /* 0x00005410a9009816 */ /* 0x020fe400000000ff */
[----:B------:R-:W-:Y:S02]  /*4ed0*/  ISETP.GE.AND P1, PT, R162, UR22, PT ;  /* 0x00000016a2007c0c */ /* 0x000fe4000bf26270 */
[----:B--2---:R-:W-:-:S02]  /*4ee0*/  @!P0 PRMT R0, R0, 0x5410, R9 ;  /* 0x0000541000008816 */ /* 0x004fc40000000009 */
[----:B------:R-:W-:-:S09]  /*4ef0*/  ISETP.GE.AND P0, PT, R161, UR22, PT ;  /* 0x00000016a1007c0c */ /* 0x000fd2000bf06270 */
[----:B----4-:R-:W-:-:S04]  /*4f00*/  @!P1 PRMT R8, R10, 0x5410, RZ ;  /* 0x000054100a089816 */ /* 0x010fc800000000ff */
[----:B---3--:R-:W-:Y:S02]  /*4f10*/  @!P0 PRMT R8, R8, 0x5410, R11 ;  /* 0x0000541008088816 */ /* 0x008fe4000000000b */
        /* <DEDUP_REMOVED lines=10> */
[----:B------:R-:W-:Y:S02]  /*4fc0*/  @!P2 PRMT R4, R4, 0x5410, R13 ;  /* 0x000054100404a816 */ /* 0x000fe4000000000d */
[----:B0-----:R-:W-:-:S05]  /*4fd0*/  MOV R0, RZ ;  /* 0x000000ff00007202 */ /* 0x001fca0000000f00 */
        /* <DEDUP_REMOVED lines=16> */
[----:B-1----:R-:W-:Y:S02]  /*50e0*/  MOV R4, RZ ;  /* 0x000000ff00047202 */ /* 0x002fe40000000f00 */
[----:B------:R-:W-:Y:S02]  /*50f0*/  @!P3 PRMT R4, R20, 0x5410, RZ ;  /* 0x000054101404b816 */ /* 0x000fe400000000ff */
[----:B------:R-:W-:Y:S02]  /*5100*/  @!P2 PRMT R8, R8, 0x5410, R19 ;  /* 0x000054100808a816 */ /* 0x000fe40000000013 */
[----:B------:R-:W-:Y:S02]  /*5110*/  PRMT R5, R0, 0x7632, R5 ;  /* 0x0000763200057816 */ /* 0x000fe40000000005 */
[----:B0-----:R-:W-:Y:S02]  /*5120*/  MOV R6, RZ ;  /* 0x000000ff00067202 */ /* 0x001fe40000000f00 */
[----:B------:R-:W-:-:S02]  /*5130*/  @!P5 PRMT R6, R64, 0x5410, RZ ;  /* 0x000054104006d816 */ /* 0x000fc400000000ff */
[----:B------:R-:W-:Y:S02]  /*5140*/  @!P4 PRMT R4, R4, 0x5410, R65 ;  /* 0x000054100404c816 */ /* 0x000fe40000000041 */
        /* <DEDUP_REMOVED lines=15> */
[----:B0-----:R-:W3:Y:S01]  /*5240*/  @!P1 LDG.E.U16 R0, desc[UR28][R2.64+0x80] ;  /* 0x0000801c02009981 */ /* 0x001ee2000c1e1500 */
[----:B------:R-:W-:Y:S02]  /*5250*/  P2R R12, PR, RZ, 0x1 ;  /* 0x00000001ff0c7803 */ /* 0x000fe40000000000 */
[----:B------:R-:W-:Y:S01]  /*5260*/  ISETP.GE.AND P0, PT, R160, UR22, PT ;  /* 0x00000016a0007c0c */ /* 0x000fe2000bf06270 */
[----:B------:R-:W-:Y:S01]  /*5270*/  IMAD.MOV.U32 R64, RZ, RZ, RZ ;  /* 0x000000ffff407224 */ /* 0x000fe200078e00ff */
[----:B------:R-:W-:Y:S01]  /*5280*/  MOV R66, RZ ;  /* 0x000000ff00427202 */ /* 0x000fe20000000f00 */
[----:B-1----:R-:W4:Y:S01]  /*5290*/  @!P5 LDG.E.U16 R6, desc[UR28][R2.64+0x380] ;  /* 0x0003801c0206d981 */ /* 0x002f22000c1e1500 */
[----:B------:R-:W-:Y:S02]  /*52a0*/  P2R R10, PR, RZ, 0x4 ;  /* 0x00000004ff0a7803 */ /* 0x000fe40000000000 */
[----:B------:R-:W-:Y:S01]  /*52b0*/  MOV R132, RZ ;  /* 0x000000ff00847202 */ /* 0x000fe20000000f00 */
[----:B------:R-:W5:Y:S01]  /*52c0*/  @!P4 LDG.E.U16 R7, desc[UR28][R2.64+0x340] ;  /* 0x0003401c0207c981 */ /* 0x000f62000c1e1500 */
[----:B------:R-:W-:-:S02]  /*52d0*/  MOV R174, RZ ;  /* 0x000000ff00ae7202 */ /* 0x000fc40000000f00 */
[----:B------:R-:W-:Y:S01]  /*52e0*/  MOV R176, RZ ;  /* 0x000000ff00b07202 */ /* 0x000fe20000000f00 */
[----:B------:R-:W2:Y:S01]  /*52f0*/  @!P6 LDG.E.U16 R9, desc[UR28][R2.64+0x3c0] ;  /* 0x0003c01c0209e981 */ /* 0x000ea2000c1e1500 */
[----:B------:R-:W-:Y:S01]  /*5300*/  MOV R178, RZ ;  /* 0x000000ff00b27202 */ /* 0x000fe20000000f00 */
        /* <DEDUP_REMOVED lines=12> */
[----:B---3--:R-:W-:-:S03]  /*53d0*/  @!P1 PRMT R64, R0, 0x5410, RZ ;  /* 0x0000541000409816 */ /* 0x008fc600000000ff */
[----:B------:R-:W3:Y:S01]  /*53e0*/  @!P0 LDG.E.U16 R0, desc[UR28][R2.64+0x100] ;  /* 0x0001001c02008981 */ /* 0x000ee2000c1e1500 */
[----:B------:R-:W-:Y:S02]  /*53f0*/  ISETP.GE.AND P1, PT, R158, UR22, PT ;  /* 0x000000169e007c0c */ /* 0x000fe4000bf26270 */
[----:B---3--:R-:W-:Y:S02]  /*5400*/  @!P0 PRMT R66, R0, 0x5410, RZ ;  /* 0x0000541000428816 */ /* 0x008fe400000000ff */
[----:B------:R-:W-:-:S09]  /*5410*/  ISETP.GE.AND P0, PT, R161, UR22, PT ;  /* 0x00000016a1007c0c */ /* 0x000fd2000bf06270 */
[----:B------:R-:W3:Y:S04]  /*5420*/  @!P1 LDG.E.U16 R0, desc[UR28][R2.64+0x180] ;  /* 0x0001801c02009981 */ /* 0x000ee8000c1e1500 */
[----:B------:R-:W4:Y:S01]  /*5430*/  @!P0 LDG.E.U16 R5, desc[UR28][R2.64+0xc0] ;  /* 0x0000c01c02058981 */ /* 0x000f22000c1e1500 */
[----:B------:R-:W-:Y:S02]  /*5440*/  ISETP.GE.AND P2, PT, R159, UR22, PT ;  /* 0x000000169f007c0c */ /* 0x000fe4000bf46270 */
[----:B----4-:R-:W-:-:S11]  /*5450*/  @!P0 PRMT R64, R64, 0x5410, R5 ;  /* 0x0000541040408816 */ /* 0x010fd60000000005 */
[----:B------:R-:W4:Y:S01]  /*5460*/  @!P2 LDG.E.U16 R5, desc[UR28][R2.64+0x140] ;  /* 0x0001401c0205a981 */ /* 0x000f22000c1e1500 */
[----:B------:R-:W-:Y:S02]  /*5470*/  ISETP.GE.AND P0, PT, R156, UR22, PT ;  /* 0x000000169c007c0c */ /* 0x000fe4000bf06270 */
[----:B---3--:R-:W-:Y:S02]  /*5480*/  @!P1 PRMT R132, R0, 0x5410, RZ ;  /* 0x0000541000849816 */ /* 0x008fe400000000ff */
[----:B------:R-:W-:-:S09]  /*5490*/  ISETP.GE.AND P1, PT, R157, UR22, PT ;  /* 0x000000169d007c0c */ /* 0x000fd2000bf26270 */
[----:B------:R-:W3:Y:S01]  /*54a0*/  @!P0 LDG.E.U16 R0, desc[UR28][R2.64+0x200] ;  /* 0x0002001c02008981 */ /* 0x000ee2000c1e1500 */
[----:B----4-:R-:W-:-:S03]  /*54b0*/  @!P2 PRMT R66, R66, 0x5410, R5 ;  /* 0x000054104242a816 */ /* 0x010fc60000000005 */
[----:B------:R-:W4:Y:S01]  /*54c0*/  @!P1 LDG.E.U16 R5, desc[UR28][R2.64+0x1c0] ;  /* 0x0001c01c02059981 */ /* 0x000f22000c1e1500 */
[----:B---3--:R-:W-:Y:S02]  /*54d0*/  @!P0 PRMT R174, R0, 0x5410, RZ ;  /* 0x0000541000ae8816 */ /* 0x008fe400000000ff */
[----:B------:R-:W-:Y:S02]  /*54e0*/  ISETP.NE.AND P0, PT, R12, RZ, PT ;  /* 0x000000ff0c00720c */ /* 0x000fe40003f05270 */
[----:B------:R-:W-:Y:S01]  /*54f0*/  ISETP.NE.AND P2, PT, R10, RZ, PT ;  /* 0x000000ff0a00720c */ /* 0x000fe20003f45270 */
[----:B------:R-:W-:Y:S01]  /*5500*/  LDS.U16 R12, [R115+0x10] ;  /* 0x00001000730c7984 */ /* 0x000fe20000000400 */
[----:B------:R-:W-:-:S03]  /*5510*/  @!P5 PRMT R180, R6, 0x5410, RZ ;  /* 0x0000541006b4d816 */ /* 0x000fc600000000ff */
[----:B------:R-:W-:Y:S01]  /*5520*/  LDS.U16 R10, [R113+0x14] ;  /* 0x00001400710a7984 */ /* 0x000fe20000000400 */
[----:B----4-:R-:W-:-:S03]  /*5530*/  @!P1 PRMT R132, R132, 0x5410, R5 ;  /* 0x0000541084849816 */ /* 0x010fc60000000005 */
[----:B------:R-:W-:Y:S04]  /*5540*/  LDS.U16 R6, [R109+0x1c] ;  /* 0x00001c006d067984 */ /* 0x000fe80000000400 */
[----:B------:R-:W3:Y:S01]  /*5550*/  @!P0 LDG.E.U16 R5, desc[UR28][R2.64+0x240] ;  /* 0x0002401c02058981 */ /* 0x000ee2000c1e1500 */
[----:B------:R-:W-:Y:S02]  /*5560*/  ISETP.NE.AND P1, PT, R11, RZ, PT ;  /* 0x000000ff0b00720c */ /* 0x000fe40003f25270 */
[----:B--2---:R-:W-:Y:S01]  /*5570*/  @!P6 PRMT R180, R180, 0x5410, R9 ;  /* 0x00005410b4b4e816 */ /* 0x004fe20000000009 */
[----:B------:R-:W-:Y:S01]  /*5580*/  LDS.U16 R11, [R114+0x12] ;  /* 0x00001200720b7984 */ /* 0x000fe20000000400 */
[----:B------:R-:W-:-:S03]  /*5590*/  PRMT R65, R132, 0x7632, R65 ;  /* 0x0000763284417816 */ /* 0x000fc60000000041 */
[----:B------:R-:W1:Y:S06]  /*55a0*/  LDS.U16 R9, [R112+0x16] ;  /* 0x0000160070097984 */ /* 0x000e6c0000000400 */
[----:B------:R-:W2:Y:S01]  /*55b0*/  @!P1 LDG.E.U16 R0, desc[UR28][R2.64+0x280] ;  /* 0x0002801c02009981 */ /* 0x000ea2000c1e1500 */
[----:B---3--:R-:W-:-:S03]  /*55c0*/  @!P0 PRMT R174, R174, 0x5410, R5 ;  /* 0x00005410aeae8816 */ /* 0x008fc60000000005 */
[----:B------:R-:W3:Y:S01]  /*55d0*/  @!P2 LDG.E.U16 R5, desc[UR28][R2.64+0x2c0] ;  /* 0x0002c01c0205a981 */ /* 0x000ee2000c1e1500 */
[----:B--2---:R-:W-:Y:S02]  /*55e0*/  @!P1 PRMT R176, R0, 0x5410, RZ ;  /* 0x0000541000b09816 */ /* 0x004fe400000000ff */
[----:B------:R-:W-:Y:S01]  /*55f0*/  ISETP.GE.AND P1, PT, R168, UR22, PT ;  /* 0x00000016a8007c0c */ /* 0x000fe2000bf26270 */
[----:B------:R-:W2:-:S12]  /*5600*/  @!P3 LDG.E.U16 R0, desc[UR28][R2.64+0x300] ;  /* 0x0003001c0200b981 */ /* 0x000e98000c1e1500 */
[----:B------:R-:W4:Y:S01]  /*5610*/  @!P1 LDG.E.U16 R4, desc[UR28][R2.64] ;  /* 0x0000001c02049981 */ /* 0x000f22000c1e1500 */
[----:B---3--:R-:W-:Y:S02]  /*5620*/  @!P2 PRMT R176, R176, 0x5410, R5 ;  /* 0x00005410b0b0a816 */ /* 0x008fe40000000005 */
[----:B------:R-:W-:-:S13]  /*5630*/  ISETP.GE.AND P2, PT, R163, UR22, PT ;  /* 0x00000016a3007c0c */ /* 0x000fda000bf46270 */
[----:B------:R3:W3:Y:S01]  /*5640*/  @!P2 LDG.E.U16 R5, desc[UR28][R2.64+0x40] ;  /* 0x0000401c0205a981 */ /* 0x0006e2000c1e1500 */
[----:B--2---:R-:W-:Y:S02]  /*5650*/  @!P3 PRMT R178, R0, 0x5410, RZ ;  /* 0x0000541000b2b816 */ /* 0x004fe400000000ff */
[----:B------:R-:W-:Y:S02]  /*5660*/  MOV R0, RZ ;  /* 0x000000ff00007202 */ /* 0x000fe40000000f00 */
[----:B----4-:R-:W-:Y:S02]  /*5670*/  @!P1 PRMT R0, R4, 0x5410, RZ ;  /* 0x0000541004009816 */ /* 0x010fe400000000ff */
[----:B-----5:R-:W-:Y:S02]  /*5680*/  @!P4 PRMT R178, R178, 0x5410, R7 ;  /* 0x00005410b2b2c816 */ /* 0x020fe40000000007 */
[----:B---3--:R-:W-:Y:S01]  /*5690*/  PRMT R3, R64, 0x7632, R3 ;  /* 0x0000763240037816 */ /* 0x008fe20000000003 */
[----:B------:R-:W2:Y:S01]  /*56a0*/  LDS.U16 R7, [R110+0x1a] ;  /* 0x00001a006e077984 */ /* 0x000ea20000000400 */
[----:B------:R-:W-:Y:S01]  /*56b0*/  PRMT R4, R66, 0x7632, R4 ;  /* 0x0000763242047816 */ /* 0x000fe20000000004 */
[----:B------:R-:W-:Y:S01]  /*56c0*/  UIADD3 UR23, UPT, UPT, UR55, -0x100, URZ ;  /* 0xffffff0037177890 */ /* 0x000fe2000fffe0ff */
[----:B------:R-:W-:-:S03]  /*56d0*/  PRMT R67, R176, 0x7632, R67 ;  /* 0x00007632b0437816 */ /* 0x000fc60000000043 */
[----:B------:R-:W-:Y:S01]  /*56e0*/  ULOP3.LUT UR23, UR23, 0x100, URZ, 0xc0, !UPT ;  /* 0x0000010017177892 */ /* 0x000fe2000f8ec0ff */
[----:B------:R-:W-:-:S03]  /*56f0*/  ISETP.NE.AND P1, PT, R167, RZ, PT ;  /* 0x000000ffa700720c */ /* 0x000fc60003f25270 */
[----:B------:R-:W-:Y:S01]  /*5700*/  UIADD3 UR26, UPT, UPT, UR23, UR8, URZ ;  /* 0x00000008171a7290 */ /* 0x000fe2000fffe0ff */
[----:B------:R-:W-:Y:S01]  /*5710*/  IADD3 R184, PT, PT, R167, 0x200, RZ ;  /* 0x00000200a7b87810 */ /* 0x000fe20007ffe0ff */
[----:B------:R-:W-:Y:S02]  /*5720*/  UMOV UR27, 0x400 ;  /* 0x00000400001b7882 */ /* 0x000fe40000000000 */
[----:B0-----:R-:W-:Y:S01]  /*5730*/  ULEA UR23, UR33, UR27, 0x18 ;  /* 0x0000001b21177291 */ /* 0x001fe2000f8ec0ff */
[----:B-1----:R-:W-:Y:S02]  /*5740*/  HADD2.F32 R9, -RZ, R9.H0_H0 ;  /* 0x20000009ff097230 */ /* 0x002fe40000004100 */
[----:B------:R-:W-:Y:S01]  /*5750*/  FMUL.FTZ R194, R47, R48 ;  /* 0x000000302fc27220 */ /* 0x000fe20000410000 */
[----:B------:R-:W-:Y:S01]  /*5760*/  ISETP.NE.AND P0, PT, R171, RZ, PT ;  /* 0x000000ffab00720c */ /* 0x000fe20003f05270 */
        /* <DEDUP_REMOVED lines=18> */
[----:B--2---:R-:W-:-:S02]  /*5890*/  HADD2.F32 R7, -RZ, R7.H0_H0 ;  /* 0x20000007ff077230 */ /* 0x004fc40000004100 */
[----:B------:R-:W-:Y:S02]  /*58a0*/  HADD2.F32 R10, -RZ, R10.H0_H0 ;  /* 0x2000000aff0a7230 */ /* 0x000fe40000004100 */
        /* <DEDUP_REMOVED lines=26> */
[----:B0-----:R-:W-:-:S03]  /*5a50*/  PRMT R65, R180, 0x7632, R65 ;  /* 0x00007632b4417816 */ /* 0x001fc60000000041 */
[----:B------:R-:W-:Y:S04]  /*5a60*/  STS.U16 [R137+0xac0], R176 ;  /* 0x000ac0b089007388 */ /* 0x000fe80000000400 */
[----:B------:R-:W-:Y:S04]  /*5a70*/  STS.U16 [R136+0xb00], R67 ;  /* 0x000b004388007388 */ /* 0x000fe80000000400 */
[----:B------:R-:W-:Y:S01]  /*5a80*/  STS.U16 [R135+0xb40], R178 ;  /* 0x000b40b287007388 */ /* 0x000fe20000000400 */
[----:B-1----:R-:W-:-:S03]  /*5a90*/  SEL R0, R184, UR26, P1 ;  /* 0x0000001ab8007c07 */ /* 0x002fc60008800000 */
[----:B------:R0:W-:Y:S04]  /*5aa0*/  STS.U16 [R134+0xb80], R3 ;  /* 0x000b800386007388 */ /* 0x0001e80000000400 */
[----:B------:R-:W-:Y:S04]  /*5ab0*/  STS.U16 [R131+0xbc0], R180 ;  /* 0x000bc0b483007388 */ /* 0x000fe80000000400 */
[----:B------:R-:W-:Y:S01]  /*5ac0*/  STS.U16 [R130+0xc00], R65 ;  /* 0x000c004182007388 */ /* 0x000fe20000000400 */
[----:B------:R-:W-:-:S03]  /*5ad0*/  NOP ;  /* 0x0000000000007918 */ /* 0x000fc60000000000 */
[----:B------:R-:W1:Y:S01]  /*5ae0*/  LDS.U16 R189, [R126+0x846] ;  /* 0x000846007ebd7984 */ /* 0x000e620000000400 */
[----:B0-----:R-:W-:-:S03]  /*5af0*/  LEA R3, R0, UR23, 0x2 ;  /* 0x0000001700037c11 */ /* 0x001fc6000f8e10ff */
[----:B------:R-:W0:Y:S04]  /*5b00*/  LDS.U16 R132, [R113+0x854] ;  /* 0x0008540071847984 */ /* 0x000e280000000400 */
        /* <DEDUP_REMOVED lines=33> */
[----:B------:R-:W2:Y:S01]  /*5d20*/  MUFU.EX2 R216, R216 ;  /* 0x000000d800d87308 */ /* 0x000ea20000000800 */
[----:B-1----:R-:W-:-:S03]  /*5d30*/  HADD2.F32 R196, -RZ, R189.H0_H0 ;  /* 0x200000bdffc47230 */ /* 0x002fc60000004100 */
[----:B------:R-:W1:Y:S01]  /*5d40*/  MUFU.EX2 R214, R214 ;  /* 0x000000d600d67308 */ /* 0x000e620000000800 */
[----:B0-----:R-:W-:-:S03]  /*5d50*/  HADD2.F32 R189, -RZ, R132.H0_H0 ;  /* 0x20000084ffbd7230 */ /* 0x001fc60000004100 */
        /* <DEDUP_REMOVED lines=13> */
[----:B------:R-:W-:Y:S01]  /*5e30*/  FMUL.FTZ R4, R68, R60 ;  /* 0x0000003c44047220 */ /* 0x000fe20000410000 */
[----:B--2---:R-:W-:-:S02]  /*5e40*/  HADD2.F32 R132, -RZ, R67.H0_H0 ;  /* 0x20000043ff847230 */ /* 0x004fc40000004100 */
[----:B------:R-:W-:Y:S01]  /*5e50*/  FMUL.FTZ R2, R62, R54 ;  /* 0x000000363e027220 */ /* 0x000fe20000410000 */
[----:B------:R-:W-:Y:S02]  /*5e60*/  HADD2.F32 R5, -RZ, R5.H0_H0 ;  /* 0x20000005ff057230 */ /* 0x000fe40000004100 */
[----:B---3--:R-:W-:Y:S02]  /*5e70*/  HADD2.F32 R192, -RZ, R192.H0_H0 ;  /* 0x200000c0ffc07230 */ /* 0x008fe40000004100 */
[----:B----4-:R-:W-:Y:S02]  /*5e80*/  HADD2.F32 R191, -RZ, R191.H0_H0 ;  /* 0x200000bfffbf7230 */ /* 0x010fe40000004100 */
[----:B-----5:R-:W-:Y:S02]  /*5e90*/  HADD2.F32 R193, -RZ, R186.H0_H0 ;  /* 0x200000baffc17230 */ /* 0x020fe40000004100 */
[----:B------:R-:W-:Y:S01]  /*5ea0*/  HADD2.F32 R67, -RZ, R66.H0_H0 ;  /* 0x20000042ff437230 */ /* 0x000fe20000004100 */
[----:B------:R2:W-:Y:S01]  /*5eb0*/  STS [R3+0x35c0], R218 ;  /* 0x0035c0da03007388 */ /* 0x0005e20000000800 */
[----:B------:R-:W-:-:S02]  /*5ec0*/  HADD2.F32 R197, -RZ, R190.H0_H0 ;  /* 0x200000beffc57230 */ /* 0x000fc40000004100 */
[----:B------:R-:W-:Y:S02]  /*5ed0*/  HADD2.F32 R188, -RZ, R188.H0_H0 ;  /* 0x200000bcffbc7230 */ /* 0x000fe40000004100 */
[----:B------:R-:W-:Y:S02]  /*5ee0*/  HADD2.F32 R187, -RZ, R187.H0_H0 ;  /* 0x200000bbffbb7230 */ /* 0x000fe40000004100 */
[----:B------:R-:W-:Y:S02]  /*5ef0*/  HADD2.F32 R186, -RZ, R185.H0_H0 ;  /* 0x200000b9ffba7230 */ /* 0x000fe40000004100 */
[----:B------:R-:W-:Y:S02]  /*5f00*/  HADD2.F32 R183, -RZ, R183.H0_H0 ;  /* 0x200000b7ffb77230 */ /* 0x000fe40000004100 */
        /* <DEDUP_REMOVED lines=43> */
.L_x_4738:
[----:B------:R-:W-:-:S06]  /*61c0*/  LEA R0, R167, UR23, 0x2 ;  /* 0x00000017a7007c11 */ /* 0x000fcc000f8e10ff */
[----:B------:R-:W0:Y:S02]  /*61d0*/  LDS R0, [R0+0x3dc4] ;  /* 0x003dc40000007984 */ /* 0x000e240000000800 */
.L_x_4739:
[----:B------:R-:W-:Y:S05]  /*61e0*/  BSYNC.RECONVERGENT B0 ;  /* 0x0000000000007941 */ /* 0x000fea0003800200 */
.L_x_4737:
[----:B------:R-:W2:Y:S01]  /*61f0*/  @P0 LDC R65, c[0x0][0x38c] ;  /* 0x0000e300ff410b82 */ /* 0x000ea20000000800 */
[----:B------:R-:W-:Y:S01]  /*6200*/  MOV R64, UR9 ;  /* 0x0000000900407c02 */ /* 0x000fe20008000f00 */
[----:B------:R-:W-:Y:S01]  /*6210*/  HFMA2 R67, -RZ, RZ, 0, 4.76837158203125e-07 ;  /* 0x00000008ff437431 */ /* 0x000fe200000001ff */
[----:B------:R-:W-:Y:S01]  /*6220*/  MOV R132, 0x3f800000 ;  /* 0x3f80000000847802 */ /* 0x000fe20000000f00 */
        /* <DEDUP_REMOVED lines=74> */
.L_x_4798:
[----:B------:R-:W-:Y:S01]  /*66d0*/  ISETP.GE.AND P2, PT, R148, 0x10, PT ;  /* 0x000000109400780c */ /* 0x000fe20003f46270 */
[----:B----4-:R-:W-:Y:S01]  /*66e0*/  FFMA.FTZ R65, R67, R65, R64 ;  /* 0x0000004143417223 */ /* 0x010fe20000010040 */
[----:B------:R-:W-:-:S04]  /*66f0*/  UMOV UR26, 0xffffffff ;  /* 0xffffffff001a7882 */ /* 0x000fc80000000000 */
[----:B------:R-:W-:-:S07]  /*6700*/  FSEL R217, R64, R65, !P2 ;  /* 0x0000004140d97208 */ /* 0x000fce0005000000 */
[----:B--23--:R-:W-:Y:S01]  /*6710*/  @P2 FMUL.FTZ R67, R67, R222 ;  /* 0x000000de43432220 */ /* 0x00cfe20000410000 */
[----:B------:R-:W-:Y:S06]  /*6720*/  BRA.DIV UR26, `(.L_x_4742) ;  /* 0x0000004e1a287947 */ /* 0x000fec000b800000 */
.L_x_4801:
[----:B------:R-:W-:-:S03]  /*6730*/  UMOV UR26, 0xffffffff ;  /* 0xffffffff001a7882 */ /* 0x000fc60000000000 */
[----:B------:R-:W-:Y:S05]  /*6740*/  BRA.DIV UR26, `(.L_x_4743) ;  /* 0x0000004e1a487947 */ /* 0x000fea000b800000 */
.L_x_4804:
[----:B------:R-:W-:-:S03]  /*6750*/  UMOV UR26, 0xffffffff ;  /* 0xffffffff001a7882 */ /* 0x000fc60000000000 */
[----:B------:R-:W-:Y:S05]  /*6760*/  BRA.DIV UR26, `(.L_x_4744) ;  /* 0x0000004e1a687947 */ /* 0x000fea000b800000 */
[----:B------:R2:W3:Y:S04]  /*6770*/  SHFL.UP PT, R219, R67, 0x1, RZ ;  /* 0x0420000043db7989 */ /* 0x0004e800000e00ff */
[----:B------:R2:W4:Y:S04]  /*6780*/  SHFL.UP PT, R220, R217, 0x1, RZ ;  /* 0x04200000d9dc7989 */ /* 0x00052800000e00ff */
[----:B-----5:R2:W0:Y:S04]  /*6790*/  SHFL.IDX PT, R64, R132, RZ, 0x1f ;  /* 0x00001fff84407589 */ /* 0x02042800000e0000 */
[----:B------:R2:W0:Y:S02]  /*67a0*/  SHFL.IDX PT, R65, R133, RZ, 0x1f ;  /* 0x00001fff85417589 */ /* 0x00042400000e0000 */
.L_x_4810:
[----:B--2---:R-:W2:Y:S01]  /*67b0*/  LDS.64 R66, [R215+0x31b0] ;  /* 0x0031b000d7427984 */ /* 0x004ea20000000a00 */
[C---:B0--34-:R-:W-:Y:S01]  /*67c0*/  @P1 FFMA.FTZ R65, R219.reuse, R65, R220 ;  /* 0x00000041db411223 */ /* 0x059fe200000100dc */
[----:B------:R-:W-:-:S03]  /*67d0*/  @P1 FMUL.FTZ R64, R219, R64 ;  /* 0x00000040db401220 */ /* 0x000fc60000410000 */
[-C--:B--2---:R-:W-:Y:S01]  /*67e0*/  FFMA.FTZ R67, R65, R66.reuse, R67 ;  /* 0x0000004241437223 */ /* 0x084fe20000010043 */
[----:B------:R-:W-:-:S05]  /*67f0*/  FMUL.FTZ R66, R64, R66 ;  /* 0x0000004240427220 */ /* 0x000fca0000410000 */
[----:B------:R2:W-:Y:S02]  /*6800*/  STS.128 [R215+0x31b0], R64 ;  /* 0x0031b040d7007388 */ /* 0x0005e40000000c00 */
.L_x_4740:
        /* <DEDUP_REMOVED lines=8> */
[----:B-----5:R-:W-:Y:S01]  /*6890*/  HFMA2 R132, -RZ, RZ, 1.875, 0 ;  /* 0x3f800000ff847431 */ /* 0x020fe200000001ff */
[----:B------:R-:W-:Y:S01]  /*68a0*/  MOV R133, RZ ;  /* 0x000000ff00857202 */ /* 0x000fe20000000f00 */
[C---:B------:R-:W-:Y:S01]  /*68b0*/  FMUL.FTZ R65, R202.reuse, R65 ;  /* 0x00000041ca417220 */ /* 0x040fe20000410000 */
[----:B------:R-:W-:Y:S01]  /*68c0*/  FFMA.FTZ R67, R202, R64, R187 ;  /* 0x00000040ca437223 */ /* 0x000fe200000100bb */
[----:B------:R-:W-:-:S02]  /*68d0*/  PLOP3.LUT P1, PT, PT, PT, UP0, 0x80, 0x8 ;  /* 0x000000000008781c */ /* 0x000fc40003f2f008 */
        /* <DEDUP_REMOVED lines=48> */
[----:B------:R-:W-:Y:S01]  /*6be0*/  IMAD R232, R167, 0x8, R164 ;  /* 0x00000008a7e87824 */ /* 0x000fe200078e02a4 */
        /* <DEDUP_REMOVED lines=49> */
.L_x_4827:
        /* <DEDUP_REMOVED lines=10> */
.L_x_4745:
[----:B------:R-:W-:Y:S05]  /*6fa0*/  WARPSYNC.ALL ;  /* 0x0000000000007948 */ /* 0x000fea0003800000 */
[----:B------:R-:W-:Y:S01]  /*6fb0*/  BAR.SYNC.DEFER_BLOCKING 0x0 ;  /* 0x0000000000007b1d */ /* 0x000fe20000010000 */
[C---:B------:R-:W-:Y:S01]  /*6fc0*/  ISETP.NE.AND P1, PT, R167.reuse, RZ, PT ;  /* 0x000000ffa700720c */ /* 0x040fe20003f25270 */
[----:B------:R-:W-:Y:S01]  /*6fd0*/  FADD.FTZ R182, -R182, R225 ;  /* 0x000000e1b6b67221 */ /* 0x000fe20000010100 */
[----:B0-----:R-:W-:Y:S01]  /*6fe0*/  SHF.L.U32 R66, R167, 0x4, RZ ;  /* 0x00000004a7427819 */ /* 0x001fe200000006ff */
[----:B------:R-:W-:Y:S01]  /*6ff0*/  FADD.FTZ R181, -R181, R224 ;  /* 0x000000e0b5b57221 */ /* 0x000fe20000010100 */
[----:B------:R-:W-:Y:S01]  /*7000*/  FADD.FTZ R180, -R180, R223 ;  /* 0x000000dfb4b47221 */ /* 0x000fe20000010100 */
[----:B------:R-:W-:Y:S01]  /*7010*/  FADD.FTZ R179, -R179, R222 ;  /* 0x000000deb3b37221 */ /* 0x000fe20000010100 */
[----:B------:R-:W-:Y:S01]  /*7020*/  LEA.HI R64, R167, R66, RZ, 0x1f ;  /* 0x00000042a7407211 */ /* 0x000fe200078ff8ff */
[----:B------:R-:W-:Y:S01]  /*7030*/  FADD.FTZ R178, -R178, R221 ;  /* 0x000000ddb2b27221 */ /* 0x000fe20000010100 */
[----:B------:R-:W-:Y:S01]  /*7040*/  FADD.FTZ R177, -R177, R220 ;  /* 0x000000dcb1b17221 */ /* 0x000fe20000010100 */
[----:B------:R-:W-:Y:S01]  /*7050*/  FADD.FTZ R176, -R176, R219 ;  /* 0x000000dbb0b07221 */ /* 0x000fe20000010100 */
[----:B------:R-:W-:Y:S01]  /*7060*/  LEA R64, R64, UR23, 0x2 ;  /* 0x0000001740407c11 */ /* 0x000fe2000f8e10ff */
[C---:B------:R-:W-:Y:S01]  /*7070*/  VIADD R246, R167.reuse, 0x340 ;  /* 0x00000340a7f67836 */ /* 0x040fe20000000000 */
[----:B------:R-:W-:Y:S01]  /*7080*/  LEA.HI R248, R184, R167, RZ, 0x1b ;  /* 0x000000a7b8f87211 */ /* 0x000fe200078fd8ff */
[----:B------:R-:W-:Y:S01]  /*7090*/  VOTEU.ALL UP0, P1 ;  /* 0x0000000000ff7886 */ /* 0x000fe20000800000 */
[----:B------:R-:W-:Y:S01]  /*70a0*/  IADD3 R252, PT, PT, R167, 0x380, RZ ;  /* 0x00000380a7fc7810 */ /* 0x000fe20007ffe0ff */
[----:B------:R-:W-:Y:S01]  /*70b0*/  FADD.FTZ R175, -R175, R217 ;  /* 0x000000d9afaf7221 */ /* 0x000fe20000010100 */
[C---:B------:R-:W-:Y:S01]  /*70c0*/  IADD3 R184, PT, PT, R167.reuse, 0x40, RZ ;  /* 0x00000040a7b87810 */ /* 0x040fe20007ffe0ff */
[----:B------:R-:W-:Y:S01]  /*70d0*/  FADD.FTZ R174, -R174, R218 ;  /* 0x000000daaeae7221 */ /* 0x000fe20000010100 */
[----:B------:R-:W-:Y:S01]  /*70e0*/  @!UP0 ULEA UR26, UR8, UR23, 0x3 ;  /* 0x00000017081a8291 */ /* 0x000fe2000f8e18ff */
[----:B------:R-:W-:Y:S01]  /*70f0*/  IADD3 R242, PT, PT, R167, 0x2c0, RZ ;  /* 0x000002c0a7f27810 */ /* 0x000fe20007ffe0ff */
[----:B------:R-:W-:Y:S01]  /*7100*/  FMUL.FTZ R249, R59, R231 ;  /* 0x000000e73bf97220 */ /* 0x000fe20000410000 */
[----:B------:R-:W-:Y:S01]  /*7110*/  IADD3 R244, PT, PT, R167, 0x300, RZ ;  /* 0x00000300a7f47810 */ /* 0x000fe20007ffe0ff */
[----:B------:R-:W-:Y:S01]  /*7120*/  FADD.FTZ R171, -R171, R230 ;  /* 0x000000e6abab7221 */ /* 0x000fe20000010100 */
[----:B------:R-:W0:Y:S01]  /*7130*/  LDS R232, [R164+0x33c4] ;  /* 0x0033c400a4e87984 */ /* 0x000e220000000800 */
[-C--:B------:R-:W-:Y:S01]  /*7140*/  LEA.HI R252, R252, R167.reuse, RZ, 0x1b ;  /* 0x000000a7fcfc7211 */ /* 0x080fe200078fd8ff */
[----:B------:R-:W-:Y:S01]  /*7150*/  FADD.FTZ R169, -R169, R229 ;  /* 0x000000e5a9a97221 */ /* 0x000fe20000010100 */
[----:B------:R-:W-:Y:S01]  /*7160*/  LEA.HI R184, R184, R167, RZ, 0x1b ;  /* 0x000000a7b8b87211 */ /* 0x000fe200078fd8ff */
[----:B------:R1:W-:Y:S01]  /*7170*/  @!P1 STS.64 [UR26+0x3ec0], R132 ;  /* 0x003ec084ff009988 */ /* 0x0003e20008000a1a */
[----:B------:R-:W-:Y:S01]  /*7180*/  LEA R248, R248, UR23, 0x2 ;  /* 0x00000017f8f87c11 */ /* 0x000fe2000f8e10ff */
[----:B------:R-:W-:Y:S01]  /*7190*/  FADD.FTZ R3, -R3, R227 ;  /* 0x000000e303037221 */ /* 0x000fe20000010100 */
[----:B------:R-:W-:Y:S01]  /*71a0*/  LEA R247, R184, UR23, 0x2 ;  /* 0x00000017b8f77c11 */ /* 0x000fe2000f8e10ff */
[----:B------:R-:W-:Y:S01]  /*71b0*/  FMUL.FTZ R224, R56, R224 ;  /* 0x000000e038e07220 */ /* 0x000fe20000410000 */
[----:B------:R-:W-:Y:S01]  /*71c0*/  FADD.FTZ R2, -R2, R226 ;  /* 0x000000e202027221 */ /* 0x000fe20000010100 */
[----:B------:R-:W-:Y:S01]  /*71d0*/  FMUL.FTZ R222, R53, R222 ;  /* 0x000000de35de7220 */ /* 0x000fe20000410000 */
[----:B------:R-:W-:Y:S01]  /*71e0*/  FMUL.FTZ R220, R50, R220 ;  /* 0x000000dc32dc7220 */ /* 0x000fe20000410000 */
[----:B------:R-:W-:Y:S01]  /*71f0*/  FMUL.FTZ R218, R45, R218 ;  /* 0x000000da2dda7220 */ /* 0x000fe20000410000 */
[----:B------:R-:W-:Y:S01]  /*7200*/  FMUL.FTZ R230, R43, R230 ;  /* 0x000000e62be67220 */ /* 0x000fe20000410000 */
[----:B------:R-:W-:Y:S01]  /*7210*/  FMUL.FTZ R226, R39, R226 ;  /* 0x000000e227e27220 */ /* 0x000fe20000410000 */
[----:B------:R-:W-:Y:S01]  /*7220*/  BSSY.RECONVERGENT B0, `(.L_x_4747) ;  /* 0x00000cb000007945 */ /* 0x000fe20003800200 */
[----:B0-----:R-:W-:Y:S01]  /*7230*/  FFMA.FTZ R232, R232, R0, R183 ;  /* 0x00000000e8e87223 */ /* 0x001fe200000100b7 */
[----:B------:R-:W-:Y:S01]  /*7240*/  FADD.FTZ R0, -R201, R231 ;  /* 0x000000e7c9007221 */ /* 0x000fe20000010100 */
[----:B------:R-:W-:-:S02]  /*7250*/  LEA.HI R183, R66, R66, RZ, 0x1b ;  /* 0x0000004242b77211 */ /* 0x000fc400078fd8ff */
[----:B------:R-:W-:Y:S01]  /*7260*/  FFMA.FTZ R186, R203, R232, R186 ;  /* 0x000000e8cbba7223 */ /* 0x000fe200000100ba */
[-C--:B------:R-:W-:Y:S02]  /*7270*/  LEA.HI R201, R242, R167.reuse, RZ, 0x1b ;  /* 0x000000a7f2c97211 */ /* 0x080fe400078fd8ff */
[----:B------:R-:W-:Y:S01]  /*7280*/  LEA R183, R183, UR23, 0x2 ;  /* 0x00000017b7b77c11 */ /* 0x000fe2000f8e10ff */
[----:B------:R-:W-:Y:S01]  /*7290*/  FFMA.FTZ R200, R200, R186, R185 ;  /* 0x000000bac8c87223 */ /* 0x000fe200000100b9 */
[----:B------:R-:W-:-:S03]  /*72a0*/  LEA.HI R203, R244, R167, RZ, 0x1b ;  /* 0x000000a7f4cb7211 */ /* 0x000fc600078fd8ff */
[----:B------:R-:W-:-:S04]  /*72b0*/  FFMA.FTZ R187, R202, R200, R187 ;  /* 0x000000c8cabb7223 */ /* 0x000fc800000100bb */
[----:B------:R-:W-:-:S04]  /*72c0*/  FFMA.FTZ R188, R204, R187, R188 ;  /* 0x000000bbccbc7223 */ /* 0x000fc800000100bc */
[----:B------:R-:W-:Y:S01]  /*72d0*/  FFMA.FTZ R206, R206, R188, R189 ;  /* 0x000000bccece7223 */ /* 0x000fe200000100bd */
[----:B------:R-:W-:-:S03]  /*72e0*/  FMUL.FTZ R185, R188, R60 ;  /* 0x0000003cbcb97220 */ /* 0x000fc60000410000 */
[----:B------:R-:W-:Y:S01]  /*72f0*/  FFMA.FTZ R190, R205, R206, R190 ;  /* 0x000000cecdbe7223 */ /* 0x000fe200000100be */
[----:B------:R-:W-:-:S03]  /*7300*/  LEA.HI R205, R246, R167, RZ, 0x1b ;  /* 0x000000a7f6cd7211 */ /* 0x000fc600078fd8ff */
[----:B------:R-:W-:Y:S01]  /*7310*/  FFMA.FTZ R191, R207, R190, R191 ;  /* 0x000000becfbf7223 */ /* 0x000fe200000100bf */
[----:B------:R-:W-:-:S03]  /*7320*/  IADD3 R207, PT, PT, R167, 0x3c0, RZ ;  /* 0x000003c0a7cf7810 */ /* 0x000fc60007ffe0ff */
[----:B------:R-:W-:Y:S01]  /*7330*/  FFMA.FTZ R192, R208, R191, R192 ;  /* 0x000000bfd0c07223 */ /* 0x000fe200000100c0 */
[----:B------:R-:W-:-:S03]  /*7340*/  LEA.HI R207, R207, R167, RZ, 0x1b ;  /* 0x000000a7cfcf7211 */ /* 0x000fc600078fd8ff */
[----:B------:R-:W-:Y:S01]  /*7350*/  FFMA.FTZ R193, R209, R192, R193 ;  /* 0x000000c0d1c17223 */ /* 0x000fe200000100c1 */
[----:B------:R-:W-:-:S03]  /*7360*/  LEA R184, R207, UR23, 0x2 ;  /* 0x00000017cfb87c11 */ /* 0x000fc6000f8e10ff */
[----:B------:R-:W-:-:S04]  /*7370*/  FFMA.FTZ R194, R210, R193, R194 ;  /* 0x000000c1d2c27223 */ /* 0x000fc800000100c2 */
[----:B------:R-:W-:Y:S01]  /*7380*/  FFMA.FTZ R195, R211, R194, R195 ;  /* 0x000000c2d3c37223 */ /* 0x000fe200000100c3 */
[----:B------:R-:W-:-:S03]  /*7390*/  FMUL.FTZ R210, R194, R92 ;  /* 0x0000005cc2d27220 */ /* 0x000fc60000410000 */
[----:B------:R-:W-:Y:S01]  /*73a0*/  FFMA.FTZ R196, R212, R195, R196 ;  /* 0x000000c3d4c47223 */ /* 0x000fe200000100c4 */
[----:B------:R-:W-:Y:S01]  /*73b0*/  FMUL.FTZ R189, R195, R93 ;  /* 0x0000005dc3bd7220 */ /* 0x000fe20000410000 */
[----:B------:R-:W-:Y:S02]  /*73c0*/  FMUL.FTZ R212, R77, R210 ;  /* 0x000000d24dd47220 */ /* 0x000fe40000410000 */
[----:B------:R-:W-:Y:S01]  /*73d0*/  FFMA.FTZ R197, R213, R196, R197 ;  /* 0x000000c4d5c57223 */ /* 0x000fe200000100c5 */
[----:B-1----:R-:W-:-:S03]  /*73e0*/  FMUL.FTZ R133, R196, R94 ;  /* 0x0000005ec4857220 */ /* 0x002fc60000410000 */
[----:B------:R-:W-:Y:S01]  /*73f0*/  FFMA.FTZ R198, R214, R197, R198 ;  /* 0x000000c5d6c67223 */ /* 0x000fe200000100c6 */
[----:B------:R-:W-:Y:S01]  /*7400*/  FMUL.FTZ R204, R197, R95 ;  /* 0x0000005fc5cc7220 */ /* 0x000fe20000410000 */
[----:B------:R-:W-:Y:S02]  /*7410*/  FMUL.FTZ R214, R193, R87 ;  /* 0x00000057c1d67220 */ /* 0x000fe40000410000 */
[----:B------:R-:W-:Y:S01]  /*7420*/  FFMA.FTZ R216, R216, R198, R199 ;  /* 0x000000c6d8d87223 */ /* 0x000fe200000100c7 */
[----:B------:R-:W-:Y:S01]  /*7430*/  FMUL.FTZ R66, R198, R96 ;  /* 0x00000060c6427220 */ /* 0x000fe20000410000 */
[----:B------:R-:W-:Y:S01]  /*7440*/  FMUL.FTZ R199, R192, R82 ;  /* 0x00000052c0c77220 */ /* 0x000fe20000410000 */
[----:B------:R-:W-:Y:S01]  /*7450*/  FMUL.FTZ R208, R79, R204 ;  /* 0x000000cc4fd07220 */ /* 0x000fe20000410000 */
[----:B------:R-:W-:Y:S01]  /*7460*/  FMUL.FTZ R65, R216, R97 ;  /* 0x00000061d8417220 */ /* 0x000fe20000410000 */
[----:B------:R-:W-:Y:S01]  /*7470*/  FMUL.FTZ R202, R81, R66 ;  /* 0x0000004251ca7220 */ /* 0x000fe20000410000 */
[----:B------:R-:W-:-:S02]  /*7480*/  FMUL.FTZ R234, R75, R214 ;  /* 0x000000d64bea7220 */ /* 0x000fc40000410000 */
[-C--:B------:R-:W-:Y:S01]  /*7490*/  FMUL.FTZ R67, R84, R65.reuse ;  /* 0x0000004154437220 */ /* 0x080fe20000410000 */
[----:B------:R-:W-:-:S04]  /*74a0*/  FFMA.FTZ R65, R0, R65, RZ ;  /* 0x0000004100417223 */ /* 0x000fc800000100ff */
[----:B------:R-:W-:Y:S01]  /*74b0*/  FFMA.FTZ R132, R182, R66, R65 ;  /* 0x00000042b6847223 */ /* 0x000fe20000010041 */
[----:B------:R0:W-:Y:S01]  /*74c0*/  STS [R64+0x1080], R67 ;  /* 0x0010804340007388 */ /* 0x0001e20000000800 */
[----:B------:R-:W-:Y:S01]  /*74d0*/  FMUL.FTZ R65, R190, R71 ;  /* 0x00000047be417220 */ /* 0x000fe20000410000 */
[----:B------:R-:W-:Y:S02]  /*74e0*/  FMUL.FTZ R66, R191, R76 ;  /* 0x0000004cbf427220 */ /* 0x000fe40000410000 */
[----:B------:R1:W-:Y:S01]  /*74f0*/  STS [R183+0x1084], R202 ;  /* 0x001084cab7007388 */ /* 0x0003e20000000800 */
[----:B------:R-:W-:-:S03]  /*7500*/  FMUL.FTZ R236, R72, R65 ;  /* 0x0000004148ec7220 */ /* 0x000fc60000410000 */
[----:B------:R2:W-:Y:S01]  /*7510*/  STS [R183+0x1088], R208 ;  /* 0x001088d0b7007388 */ /* 0x0005e20000000800 */
[----:B0-----:R-:W-:Y:S01]  /*7520*/  FFMA.FTZ R67, R181, R204, R132 ;  /* 0x000000ccb5437223 */ /* 0x001fe20000010084 */
[----:B------:R-:W-:Y:S01]  /*7530*/  FMUL.FTZ R132, R80, R133 ;  /* 0x0000008550847220 */ /* 0x000fe20000410000 */
[----:B------:R-:W-:Y:S01]  /*7540*/  FMUL.FTZ R204, R78, R189 ;  /* 0x000000bd4ecc7220 */ /* 0x000fe20000410000 */
[----:B------:R-:W-:Y:S01]  /*7550*/  STS [R183+0x1094], R212 ;  /* 0x001094d4b7007388 */ /* 0x000fe20000000800 */
[----:B-1----:R-:W-:-:S03]  /*7560*/  FMUL.FTZ R202, R74, R199 ;  /* 0x000000c74aca7220 */ /* 0x002fc60000410000 */
[----:B------:R0:W-:Y:S01]  /*7570*/  STS [R183+0x108c], R132 ;  /* 0x00108c84b7007388 */ /* 0x0001e20000000800 */
[----:B--2---:R-:W-:-:S03]  /*7580*/  FMUL.FTZ R208, R73, R66 ;  /* 0x0000004249d07220 */ /* 0x004fc60000410000 */
[----:B------:R1:W-:Y:S04]  /*7590*/  STS [R183+0x1090], R204 ;  /* 0x001090ccb7007388 */ /* 0x0003e80000000800 */
[----:B------:R2:W-:Y:S01]  /*75a0*/  STS [R183+0x109c], R202 ;  /* 0x00109ccab7007388 */ /* 0x0005e20000000800 */
[----:B0-----:R-:W-:Y:S01]  /*75b0*/  FFMA.FTZ R132, R180, R133, R67 ;  /* 0x00000085b4847223 */ /* 0x001fe20000010043 */
[----:B------:R-:W-:Y:S01]  /*75c0*/  FMUL.FTZ R67, R206, R69 ;  /* 0x00000045ce437220 */ /* 0x000fe20000410000 */
[----:B------:R-:W-:Y:S01]  /*75d0*/  FMUL.FTZ R133, R200, R54 ;  /* 0x00000036c8857220 */ /* 0x000fe20000410000 */
[----:B------:R0:W-:Y:S01]  /*75e0*/  STS [R183+0x1098], R234 ;  /* 0x001098eab7007388 */ /* 0x0001e20000000800 */
[----:B------:R-:W-:Y:S01]  /*75f0*/  FFMA.FTZ R189, R179, R189, R132 ;  /* 0x000000bdb3bd7223 */ /* 0x000fe20000010084 */
[----:B-1----:R-:W-:Y:S01]  /*7600*/  FMUL.FTZ R204, R187, R57 ;  /* 0x00000039bbcc7220 */ /* 0x002fe20000410000 */
[----:B------:R-:W-:Y:S01]  /*7610*/  FMUL.FTZ R132, R232, R48 ;  /* 0x00000030e8847220 */ /* 0x000fe20000410000 */
[----:B------:R1:W-:Y:S01]  /*7620*/  STS [R183+0x10a0], R208 ;  /* 0x0010a0d0b7007388 */ /* 0x0003e20000000800 */
[----:B--2---:R-:W-:Y:S01]  /*7630*/  FMUL.FTZ R202, R186, R51 ;  /* 0x00000033baca7220 */ /* 0x004fe20000410000 */
[----:B------:R-:W-:Y:S01]  /*7640*/  FMUL.FTZ R212, R70, R67 ;  /* 0x0000004346d47220 */ /* 0x000fe20000410000 */
[----:B------:R-:W-:Y:S01]  /*7650*/  FMUL.FTZ R238, R63, R204 ;  /* 0x000000cc3fee7220 */ /* 0x000fe20000410000 */
[----:B------:R2:W-:Y:S01]  /*7660*/  STS [R183+0x10a4], R236 ;  /* 0x0010a4ecb7007388 */ /* 0x0005e20000000800 */
[----:B------:R-:W-:Y:S01]  /*7670*/  FMUL.FTZ R240, R47, R132 ;  /* 0x000000842ff07220 */ /* 0x000fe20000410000 */
[----:B0-----:R-:W-:Y:S01]  /*7680*/  FMUL.FTZ R234, R68, R185 ;  /* 0x000000b944ea7220 */ /* 0x001fe20000410000 */
[----:B------:R-:W-:Y:S01]  /*7690*/  FFMA.FTZ R210, R178, R210, R189 ;  /* 0x000000d2b2d27223 */ /* 0x000fe200000100bd */
[----:B------:R0:W-:Y:S01]  /*76a0*/  STS [R183+0x10a8], R212 ;  /* 0x0010a8d4b7007388 */ /* 0x0001e20000000800 */
[----:B-1----:R-:W-:-:S02]  /*76b0*/  FMUL.FTZ R208, R62, R133 ;  /* 0x000000853ed07220 */ /* 0x002fc40000410000 */
[----:B------:R-:W-:Y:S01]  /*76c0*/  FFMA.FTZ R189, R177, R214, R210 ;  /* 0x000000d6b1bd7223 */ /* 0x000fe200000100d2 */
[----:B------:R1:W-:Y:S01]  /*76d0*/  STS [R183+0x10ac], R234 ;  /* 0x0010aceab7007388 */ /* 0x0003e20000000800 */
[----:B------:R-:W-:Y:S01]  /*76e0*/  IADD3 R210, PT, PT, R167, 0x80, RZ ;  /* 0x00000080a7d27810 */ /* 0x000fe20007ffe0ff */
[----:B--2---:R-:W-:Y:S01]  /*76f0*/  FMUL.FTZ R236, R61, R202 ;  /* 0x000000ca3dec7220 */ /* 0x004fe20000410000 */
[----:B------:R-:W-:Y:S01]  /*7700*/  FFMA.FTZ R250, R176, R199, R189 ;  /* 0x000000c7b0fa7223 */ /* 0x000fe200000100bd */
[----:B------:R2:W-:Y:S01]  /*7710*/  STS [R183+0x10b0], R238 ;  /* 0x0010b0eeb7007388 */ /* 0x0005e20000000800 */
[C---:B------:R-:W-:Y:S01]  /*7720*/  IADD3 R214, PT, PT, R167.reuse, 0x100, RZ ;  /* 0x00000100a7d67810 */ /* 0x040fe20007ffe0ff */
[----:B0-----:R-:W-:Y:S01]  /*7730*/  VIADD R212, R167, 0xc0 ;  /* 0x000000c0a7d47836 */ /* 0x001fe20000000000 */
[-C--:B------:R-:W-:Y:S01]  /*7740*/  LEA.HI R210, R210, R167.reuse, RZ, 0x1b ;  /* 0x000000a7d2d27211 */ /* 0x080fe200078fd8ff */
[----:B------:R0:W-:Y:S01]  /*7750*/  STS [R183+0x10b4], R208 ;  /* 0x0010b4d0b7007388 */ /* 0x0001e20000000800 */
[-C--:B------:R-:W-:Y:S01]  /*7760*/  LEA.HI R214, R214, R167.reuse, RZ, 0x1b ;  /* 0x000000a7d6d67211 */ /* 0x080fe200078fd8ff */
[----:B------:R-:W-:Y:S01]  /*7770*/  FFMA.FTZ R251, R175, R66, R250 ;  /* 0x00000042affb7223 */ /* 0x000fe200000100fa */
[C---:B-1----:R-:W-:Y:S01]  /*7780*/  IADD3 R234, PT, PT, R167.reuse, 0x140, RZ ;  /* 0x00000140a7ea7810 */ /* 0x042fe20007ffe0ff */
[----:B------:R1:W-:Y:S01]  /*7790*/  STS [R183+0x10b8], R236 ;  /* 0x0010b8ecb7007388 */ /* 0x0003e20000000800 */
[----:B------:R-:W-:Y:S01]  /*77a0*/  LEA.HI R212, R212, R167, RZ, 0x1b ;  /* 0x000000a7d4d47211 */ /* 0x000fe200078fd8ff */
[----:B------:R-:W-:Y:S01]  /*77b0*/  FFMA.FTZ R251, R174, R65, R251 ;  /* 0x00000041aefb7223 */ /* 0x000fe200000100fb */
[----:B--2---:R-:W-:Y:S01]  /*77c0*/  IADD3 R238, PT, PT, R167, 0x240, RZ ;  /* 0x00000240a7ee7810 */ /* 0x004fe20007ffe0ff */
[----:B------:R2:W-:Y:S01]  /*77d0*/  STS [R183+0x10bc], R240 ;  /* 0x0010bcf0b7007388 */ /* 0x0005e20000000800 */
[----:B------:R-:W-:-:S02]  /*77e0*/  LEA.HI R234, R234, R167, RZ, 0x1b ;  /* 0x000000a7eaea7211 */ /* 0x000fc400078fd8ff */
[C---:B0-----:R-:W-:Y:S01]  /*77f0*/  IADD3 R208, PT, PT, R167.reuse, 0x180, RZ ;  /* 0x00000180a7d07810 */ /* 0x041fe20007ffe0ff */
[----:B------:R-:W-:Y:S01]  /*7800*/  BAR.SYNC.DEFER_BLOCKING 0x0 ;  /* 0x0000000000007b1d */ /* 0x000fe20000010000 */
[-C--:B------:R-:W-:Y:S02]  /*7810*/  LEA.HI R189, R238, R167.reuse, RZ, 0x1b ;  /* 0x000000a7eebd7211 */ /* 0x080fe400078fd8ff */
[C---:B-1----:R-:W-:Y:S02]  /*7820*/  IADD3 R236, PT, PT, R167.reuse, 0x1c0, RZ ;  /* 0x000001c0a7ec7810 */ /* 0x042fe40007ffe0ff */
[-C--:B------:R-:W-:Y:S02]  /*7830*/  LEA.HI R208, R208, R167.reuse, RZ, 0x1b ;  /* 0x000000a7d0d07211 */ /* 0x080fe400078fd8ff */
[----:B--2---:R-:W-:Y:S02]  /*7840*/  IADD3 R240, PT, PT, R167, 0x280, RZ ;  /* 0x00000280a7f07810 */ /* 0x004fe40007ffe0ff */
[----:B------:R-:W-:-:S02]  /*7850*/  LEA.HI R236, R236, R167, RZ, 0x1b ;  /* 0x000000a7ecec7211 */ /* 0x000fc400078fd8ff */
[----:B------:R-:W-:Y:S02]  /*7860*/  LEA.HI R199, R240, R167, RZ, 0x1b ;  /* 0x000000a7f0c77211 */ /* 0x000fe400078fd8ff */
[----:B------:R-:W-:Y:S02]  /*7870*/  LEA R240, R208, UR23, 0x2 ;  /* 0x00000017d0f07c11 */ /* 0x000fe4000f8e10ff */
[----:B------:R-:W-:Y:S01]  /*7880*/  LEA R208, R252, UR23, 0x2 ;  /* 0x00000017fcd07c11 */ /* 0x000fe2000f8e10ff */
[----:B------:R-:W-:Y:S01]  /*7890*/  FADD.FTZ R252, -R173, R215 ;  /* 0x000000d7adfc7221 */ /* 0x000fe20000010100 */
[----:B------:R-:W-:Y:S02]  /*78a0*/  LEA R246, R210, UR23, 0x2 ;  /* 0x00000017d2f67c11 */ /* 0x000fe4000f8e10ff */
[----:B------:R-:W-:Y:S01]  /*78b0*/  LEA R245, R212, UR23, 0x2 ;  /* 0x00000017d4f57c11 */ /* 0x000fe2000f8e10ff */
[----:B------:R-:W-:Y:S01]  /*78c0*/  FFMA.FTZ R66, R252, R67, R251 ;  /* 0x00000043fc427223 */ /* 0x000fe200000100fb */
[----:B------:R-:W-:-:S02]  /*78d0*/  LEA R244, R214, UR23, 0x2 ;  /* 0x00000017d6f47c11 */ /* 0x000fc4000f8e10ff */
[----:B------:R-:W-:Y:S01]  /*78e0*/  LEA R242, R234, UR23, 0x2 ;  /* 0x00000017eaf27c11 */ /* 0x000fe2000f8e10ff */
[----:B------:R-:W0:Y:S01]  /*78f0*/  LDS R243, [R165+0x1080] ;  /* 0x00108000a5f37984 */ /* 0x000e220000000800 */
[----:B------:R-:W-:Y:S01]  /*7900*/  LEA R238, R236, UR23, 0x2 ;  /* 0x00000017ecee7c11 */ /* 0x000fe2000f8e10ff */
[----:B------:R-:W-:Y:S01]  /*7910*/  FFMA.FTZ R66, R171, R185, R66 ;  /* 0x000000b9ab427223 */ /* 0x000fe20000010042 */
[----:B------:R-:W-:Y:S01]  /*7920*/  LEA R236, R189, UR23, 0x2 ;  /* 0x00000017bdec7c11 */ /* 0x000fe2000f8e10ff */
[----:B------:R-:W1:Y:S01]  /*7930*/  LDS R241, [R247+0x1180] ;  /* 0x00118000f7f17984 */ /* 0x000e620000000800 */
[----:B------:R-:W-:Y:S01]  /*7940*/  LEA R234, R199, UR23, 0x2 ;  /* 0x00000017c7ea7c11 */ /* 0x000fe2000f8e10ff */
[----:B------:R-:W-:Y:S01]  /*7950*/  FFMA.FTZ R204, R169, R204, R66 ;  /* 0x000000cca9cc7223 */ /* 0x000fe20000010042 */
[----:B------:R-:W-:Y:S01]  /*7960*/  LEA R214, R201, UR23, 0x2 ;  /* 0x00000017c9d67c11 */ /* 0x000fe2000f8e10ff */
[----:B------:R-:W2:Y:S01]  /*7970*/  LDS R239, [R246+0x1280] ;  /* 0x00128000f6ef7984 */ /* 0x000ea20000000800 */
[----:B------:R-:W-:-:S02]  /*7980*/  LEA R212, R203, UR23, 0x2 ;  /* 0x00000017cbd47c11 */ /* 0x000fc4000f8e10ff */
[----:B------:R-:W-:Y:S01]  /*7990*/  LEA R210, R205, UR23, 0x2 ;  /* 0x00000017cdd27c11 */ /* 0x000fe2000f8e10ff */
[----:B------:R-:W3:Y:S01]  /*79a0*/  LDS R237, [R245+0x1380] ;  /* 0x00138000f5ed7984 */ /* 0x000ee20000000800 */
[----:B------:R-:W-:Y:S02]  /*79b0*/  MOV R65, RZ ;  /* 0x000000ff00417202 */ /* 0x000fe40000000f00 */
[----:B------:R-:W-:Y:S01]  /*79c0*/  MOV R173, UR32 ;  /* 0x0000002000ad7c02 */ /* 0x000fe20008000f00 */
[----:B------:R-:W4:Y:S01]  /*79d0*/  LDS R235, [R244+0x1480] ;  /* 0x00148000f4eb7984 */ /* 0x000f220000000800 */
[----:B------:R-:W-:Y:S02]  /*79e0*/  MOV R185, UR42 ;  /* 0x0000002a00b97c02 */ /* 0x000fe40008000f00 */
[----:B------:R-:W-:Y:S01]  /*79f0*/  SHF.R.S32.HI R173, RZ, 0x1f, R173 ;  /* 0x0000001fffad7819 */ /* 0x000fe200000114ad */
[----:B------:R-:W0:Y:S01]  /*7a00*/  LDS R233, [R242+0x1580] ;  /* 0x00158000f2e97984 */ /* 0x000e220000000800 */
[----:B------:R-:W-:-:S03]  /*7a10*/  MOV R250, UR43 ;  /* 0x0000002b00fa7c02 */ /* 0x000fc60008000f00 */
        /* <DEDUP_REMOVED lines=11> */
[----:B------:R1:W-:Y:S04]  /*7ad0*/  STS [R183+0x2108], R224 ;  /* 0x002108e0b7007388 */ /* 0x0003e80000000800 */
[----:B------:R-:W-:Y:S01]  /*7ae0*/  STS [R183+0x2110], R222 ;  /* 0x002110deb7007388 */ /* 0x000fe20000000800 */
[----:B-----5:R-:W-:-:S03]  /*7af0*/  MOV R64, R167 ;  /* 0x000000a700407202 */ /* 0x020fc60000000f00 */
[----:B------:R-:W-:Y:S01]  /*7b00*/  STS [R183+0x2118], R220 ;  /* 0x002118dcb7007388 */ /* 0x000fe20000000800 */
[----:B-1----:R-:W-:Y:S01]  /*7b10*/  FMUL.FTZ R224, R44, R215 ;  /* 0x000000d72ce07220 */ /* 0x002fe20000410000 */
[----:B------:R-:W-:Y:S02]  /*7b20*/  IMAD.WIDE.U32 R66, R124, UR31, R64 ;  /* 0x0000001f7c427c25 */ /* 0x000fe4000f8e0040 */
[----:B------:R-:W-:Y:S02]  /*7b30*/  STS [R183+0x2124], R218 ;  /* 0x002124dab7007388 */ /* 0x000fe40000000800 */
[----:B------:R-:W-:Y:S02]  /*7b40*/  IMAD R67, R125, UR31, R67 ;  /* 0x0000001f7d437c24 */ /* 0x000fe4000f8e0243 */
[----:B------:R-:W-:Y:S01]  /*7b50*/  STS [R183+0x2128], R224 ;  /* 0x002128e0b7007388 */ /* 0x000fe20000000800 */
[----:B------:R-:W-:-:S03]  /*7b60*/  IMAD.WIDE.U32 R64, R122, UR31, R64 ;  /* 0x0000001f7a407c25 */ /* 0x000fc6000f8e0040 */
[----:B------:R-:W-:Y:S01]  /*7b70*/  STS [R183+0x212c], R230 ;  /* 0x00212ce6b7007388 */ /* 0x000fe20000000800 */
[----:B------:R-:W-:-:S03]  /*7b80*/  IMAD.WIDE.U32 R66, R185, UR32, R66 ;  /* 0x00000020b9427c25 */ /* 0x000fc6000f8e0042 */
[----:B------:R-:W-:Y:S01]  /*7b90*/  STS [R183+0x213c], R226 ;  /* 0x00213ce2b7007388 */ /* 0x000fe20000000800 */
[----:B------:R-:W-:Y:S01]  /*7ba0*/  IMAD R185, R173, UR42, RZ ;  /* 0x0000002aadb97c24 */ /* 0x000fe2000f8e02ff */
[----:B------:R-:W-:Y:S01]  /*7bb0*/  IADD3 R66, P2, PT, R66, UR24, RZ ;  /* 0x0000001842427c10 */ /* 0x000fe2000ff5e0ff */
[----:B------:R-:W-:Y:S02]  /*7bc0*/  IMAD R65, R123, UR31, R65 ;  /* 0x0000001f7b417c24 */ /* 0x000fe4000f8e0241 */
[----:B------:R-:W-:Y:S01]  /*7bd0*/  IMAD R185, R250, UR32, R185 ;  /* 0x00000020fab97c24 */ /* 0x000fe2000f8e02b9 */
[----:B------:R-:W-:Y:S01]  /*7be0*/  MOV R250, UR45 ;  /* 0x0000002d00fa7c02 */ /* 0x000fe20008000f00 */
[----:B------:R-:W-:-:S03]  /*7bf0*/  IMAD R173, R173, UR44, RZ ;  /* 0x0000002cadad7c24 */ /* 0x000fc6000f8e02ff */
[----:B------:R-:W-:Y:S01]  /*7c00*/  IADD3.X R67, PT, PT, R67, R185, RZ, P2, !PT ;  /* 0x000000b943437210 */ /* 0x000fe200017fe4ff */
[----:B------:R-:W-:Y:S02]  /*7c10*/  IMAD.U32 R185, RZ, RZ, UR44 ;  /* 0x0000002cffb97e24 */ /* 0x000fe4000f8e00ff */
[----:B------:R-:W-:Y:S02]  /*7c20*/  IMAD R173, R250, UR32, R173 ;  /* 0x00000020faad7c24 */ /* 0x000fe4000f8e02ad */
[----:B------:R-:W-:-:S04]  /*7c30*/  IMAD.WIDE.U32 R64, R185, UR32, R64 ;  /* 0x00000020b9407c25 */ /* 0x000fc8000f8e0040 */
[----:B------:R-:W-:Y:S01]  /*7c40*/  IMAD.WIDE.U32 R66, R120, UR8, R66 ;  /* 0x0000000878427c25 */ /* 0x000fe2000f8e0042 */
[----:B------:R-:W-:-:S04]  /*7c50*/  IADD3 R250, P2, PT, R64, UR24, RZ ;  /* 0x0000001840fa7c10 */ /* 0x000fc8000ff5e0ff */
[----:B------:R-:W-:Y:S01]  /*7c60*/  IADD3.X R251, PT, PT, R65, R173, RZ, P2, !PT ;  /* 0x000000ad41fb7210 */ /* 0x000fe200017fe4ff */
[----:B------:R-:W-:Y:S01]  /*7c70*/  FADD.FTZ R173, -R4, R228 ;  /* 0x000000e404ad7221 */ /* 0x000fe20000010100 */
[----:B------:R-:W-:Y:S01]  /*7c80*/  IMAD R65, R121, UR8, R67 ;  /* 0x0000000879417c24 */ /* 0x000fe2000f8e0243 */
[----:B------:R-:W-:Y:S01]  /*7c90*/  MOV R67, UR46 ;  /* 0x0000002e00437c02 */ /* 0x000fe20008000f00 */
[----:B------:R-:W-:Y:S01]  /*7ca0*/  FMUL.FTZ R4, R58, R225 ;  /* 0x000000e13a047220 */ /* 0x000fe20000410000 */
[----:B------:R-:W-:Y:S01]  /*7cb0*/  FFMA.FTZ R204, R173, R133, R204 ;  /* 0x00000085adcc7223 */ /* 0x000fe200000100cc */
[----:B------:R-:W-:Y:S01]  /*7cc0*/  LEA R64, P2, R66, UR48, 0x2 ;  /* 0x0000003042407c11 */ /* 0x000fe2000f8410ff */
[----:B------:R-:W-:Y:S01]  /*7cd0*/  FMUL.FTZ R228, R41, R228 ;  /* 0x000000e429e47220 */ /* 0x000fe20000410000 */
[----:B------:R-:W-:-:S04]  /*7ce0*/  IMAD.WIDE.U32 R250, R67, UR8, R250 ;  /* 0x0000000843fa7c25 */ /* 0x000fc8000f8e00fa */
[----:B------:R-:W-:Y:S01]  /*7cf0*/  FFMA.FTZ R133, R3, R202, R204 ;  /* 0x000000ca03857223 */ /* 0x000fe200000100cc */
[----:B------:R-:W-:Y:S01]  /*7d00*/  FMUL.FTZ R204, R52, R221 ;  /* 0x000000dd34cc7220 */ /* 0x000fe20000410000 */
[----:B------:R-:W-:Y:S01]  /*7d10*/  MOV R67, UR47 ;  /* 0x0000002f00437c02 */ /* 0x000fe20008000f00 */
[----:B------:R-:W-:Y:S01]  /*7d20*/  FMUL.FTZ R202, R55, R223 ;  /* 0x000000df37ca7220 */ /* 0x000fe20000410000 */
[----:B------:R-:W-:Y:S01]  /*7d30*/  LEA.HI.X R65, R66, UR49, R65, 0x2, P2 ;  /* 0x0000003142417c11 */ /* 0x000fe200090f1441 */
[----:B------:R1:W-:Y:S01]  /*7d40*/  STS [R183+0x2104], R4 ;  /* 0x00210404b7007388 */ /* 0x0003e20000000800 */
[C---:B------:R-:W-:Y:S01]  /*7d50*/  LEA R66, P2, R250.reuse, UR50, 0x2 ;  /* 0x00000032fa427c11 */ /* 0x040fe2000f8410ff */
[----:B------:R-:W-:Y:S02]  /*7d60*/  IMAD R67, R67, UR8, R251 ;  /* 0x0000000843437c24 */ /* 0x000fe4000f8e02fb */
[----:B------:R5:W-:Y:S03]  /*7d70*/  STS [R183+0x2114], R204 ;  /* 0x002114ccb7007388 */ /* 0x000be60000000800 */
[----:B------:R-:W-:Y:S01]  /*7d80*/  LEA.HI.X R67, R250, UR51, R67, 0x2, P2 ;  /* 0x00000033fa437c11 */ /* 0x000fe200090f1443 */
[----:B------:R2:W-:Y:S01]  /*7d90*/  STS [R183+0x210c], R202 ;  /* 0x00210ccab7007388 */ /* 0x0005e20000000800 */
[----:B------:R-:W-:Y:S01]  /*7da0*/  FMUL.FTZ R250, R49, R219 ;  /* 0x000000db31fa7220 */ /* 0x000fe20000410000 */
[----:B-1----:R-:W-:-:S02]  /*7db0*/  FMUL.FTZ R4, R46, R217 ;  /* 0x000000d92e047220 */ /* 0x002fc40000410000 */
[----:B------:R1:W-:Y:S01]  /*7dc0*/  STS [R183+0x2134], R228 ;  /* 0x002134e4b7007388 */ /* 0x0003e20000000800 */
[----:B-----5:R-:W-:-:S03]  /*7dd0*/  MOV R204, UR54 ;  /* 0x0000003600cc7c02 */ /* 0x020fc60008000f00 */
[----:B------:R1:W-:Y:S01]  /*7de0*/  STS [R183+0x211c], R250 ;  /* 0x00211cfab7007388 */ /* 0x0003e20000000800 */
[----:B------:R-:W-:Y:S01]  /*7df0*/  IADD3 R185, PT, PT, R204, -UR24, -R167 ;  /* 0x80000018ccb97c10 */ /* 0x000fe2000fffe8a7 */
[----:B--2---:R-:W-:Y:S01]  /*7e00*/  FMUL.FTZ R202, R42, R229 ;  /* 0x000000e52aca7220 */ /* 0x004fe20000410000 */
[----:B------:R-:W-:Y:S01]  /*7e10*/  FMUL.FTZ R204, R40, R227 ;  /* 0x000000e328cc7220 */ /* 0x000fe20000410000 */
[----:B------:R1:W-:Y:S01]  /*7e20*/  STS [R183+0x2120], R4 ;  /* 0x00212004b7007388 */ /* 0x0003e20000000800 */
[C---:B------:R-:W-:Y:S02]  /*7e30*/  ISETP.GE.AND P2, PT, R185.reuse, 0x1, PT ;  /* 0x00000001b900780c */ /* 0x040fe40003f46270 */
[C---:B------:R-:W-:Y:S01]  /*7e40*/  ISETP.GE.AND P3, PT, R185.reuse, 0x41, PT ;  /* 0x00000041b900780c */ /* 0x040fe20003f66270 */
[----:B------:R1:W-:Y:S01]  /*7e50*/  STS [R183+0x2130], R202 ;  /* 0x002130cab7007388 */ /* 0x0003e20000000800 */
[----:B------:R-:W-:-:S03]  /*7e60*/  ISETP.GE.AND P4, PT, R185, 0x81, PT ;  /* 0x00000081b900780c */ /* 0x000fc60003f86270 */
[----:B------:R1:W-:Y:S01]  /*7e70*/  STS [R183+0x2138], R204 ;  /* 0x002138ccb7007388 */ /* 0x0003e20000000800 */
[----:B------:R-:W-:Y:S06]  /*7e80*/  BAR.SYNC.DEFER_BLOCKING 0x0 ;  /* 0x0000000000007b1d */ /* 0x000fec0000010000 */
[----:B0--34-:R-:W-:Y:S05]  /*7e90*/  @!P2 BRA `(.L_x_4748) ;  /* 0x00000000000ca947 */ /* 0x019fea0003800000 */
[----:B-1----:R-:W0:Y:S04]  /*7ea0*/  LDS R183, [R165+0x2100] ;  /* 0x00210000a5b77984 */ /* 0x002e280000000800 */
[----:B------:R2:W-:Y:S04]  /*7eb0*/  REDG.E.ADD.F32.FTZ.RN.STRONG.GPU desc[UR28][R64.64], R243 ;  /* 0x000000f3400079a6 */ /* 0x0005e8000c12f31c */
[----:B0-----:R2:W-:Y:S02]  /*7ec0*/  REDG.E.ADD.F32.FTZ.RN.STRONG.GPU desc[UR28][R66.64], R183 ;  /* 0x000000b7420079a6 */ /* 0x0015e4000c12f31c */
.L_x_4748:
[----:B------:R-:W-:Y:S05]  /*7ed0*/  BSYNC.RECONVERGENT B0 ;  /* 0x0000000000007941 */ /* 0x000fea0003800200 */
.L_x_4747:
[----:B------:R-:W0:Y:S01]  /*7ee0*/  LDS R247, [R247+0x2200] ;  /* 0x00220000f7f77984 */ /* 0x000e220000000800 */
[----:B------:R-:W-:Y:S04]  /*7ef0*/  BSSY.RECONVERGENT B0, `(.L_x_4749) ;  /* 0x0000004000007945 */ /* 0x000fe80003800200 */
[----:B------:R-:W-:Y:S05]  /*7f00*/  @!P3 BRA `(.L_x_4750) ;  /* 0x000000000008b947 */ /* 0x000fea0003800000 */
[----:B------:R3:W-:Y:S04]  /*7f10*/  REDG.E.ADD.F32.FTZ.RN.STRONG.GPU desc[UR28][R64.64+0x100], R241 ;  /* 0x000100f1400079a6 */ /* 0x0007e8000c12f31c */
[----:B0-----:R3:W-:Y:S02]  /*7f20*/  REDG.E.ADD.F32.FTZ.RN.STRONG.GPU desc[UR28][R66.64+0x100], R247 ;  /* 0x000100f7420079a6 */ /* 0x0017e4000c12f31c */
.L_x_4750:
[----:B------:R-:W-:Y:S05]  /*7f30*/  BSYNC.RECONVERGENT B0 ;  /* 0x0000000000007941 */ /* 0x000fea0003800200 */
.L_x_4749:
[----:B-12---:R1:W2:Y:S01]  /*7f40*/  LDS R183, [R246+0x2300] ;  /* 0x00230000f6b77984 */ /* 0x0062a20000000800 */
[----:B------:R-:W-:Y:S04]  /*7f50*/  BSSY.RECONVERGENT B0, `(.L_x_4751) ;  /* 0x0000004000007945 */ /* 0x000fe80003800200 */
[----:B------:R-:W-:Y:S05]  /*7f60*/  @!P4 BRA `(.L_x_4752) ;  /* 0x000000000008c947 */ /* 0x000fea0003800000 */
[----:B------:R4:W-:Y:S04]  /*7f70*/  REDG.E.ADD.F32.FTZ.RN.STRONG.GPU desc[UR28][R64.64+0x200], R239 ;  /* 0x000200ef400079a6 */ /* 0x0009e8000c12f31c */
[----:B--2---:R4:W-:Y:S02]  /*7f80*/  REDG.E.ADD.F32.FTZ.RN.STRONG.GPU desc[UR28][R66.64+0x200], R183 ;  /* 0x000200b7420079a6 */ /* 0x0049e4000c12f31c */
.L_x_4752:
[----:B------:R-:W-:Y:S05]  /*7f90*/  BSYNC.RECONVERGENT B0 ;  /* 0x0000000000007941 */ /* 0x000fea0003800200 */
.L_x_4751:
[----:B------:R-:W0:Y:S01]  /*7fa0*/  LDS R245, [R245+0x2400] ;  /* 0x00240000f5f57984 */ /* 0x000e220000000800 */
[C---:B------:R-:W-:Y:S01]  /*7fb0*/  ISETP.GE.AND P6, PT, R185.reuse, 0xc1, PT ;  /* 0x000000c1b900780c */ /* 0x040fe20003fc6270 */
[----:B------:R-:W-:Y:S01]  /*7fc0*/  BSSY.RECONVERGENT B0, `(.L_x_4753) ;  /* 0x0000009000007945 */ /* 0x000fe20003800200 */
[----:B--2-4-:R-:W-:Y:S01]  /*7fd0*/  FFMA.FTZ R183, R2, R132, R133 ;  /* 0x0000008402b77223 */ /* 0x014fe20000010085 */
[C---:B------:R-:W-:Y:S02]  /*7fe0*/  ISETP.GE.AND P2, PT, R185.reuse, 0x101, PT ;  /* 0x00000101b900780c */ /* 0x040fe40003f46270 */
[C---:B------:R-:W-:Y:S02]  /*7ff0*/  ISETP.GE.AND P4, PT, R185.reuse, 0x141, PT ;  /* 0x00000141b900780c */ /* 0x040fe40003f86270 */
[C---:B------:R-:W-:Y:S02]  /*8000*/  ISETP.GE.AND P5, PT, R185.reuse, 0x181, PT ;  /* 0x00000181b900780c */ /* 0x040fe40003fa6270 */
[----:B------:R-:W-:-:S04]  /*8010*/  ISETP.GE.AND P3, PT, R185, 0x1c1, PT ;  /* 0x000001c1b900780c */ /* 0x000fc80003f66270 */
[----:B------:R-:W-:Y:S09]  /*8020*/  @!P6 BRA `(.L_x_4754) ;  /* 0x000000000008e947 */ /* 0x000ff20003800000 */
[----:B------:R2:W-:Y:S04]  /*8030*/  REDG.E.ADD.F32.FTZ.RN.STRONG.GPU desc[UR28][R64.64+0x300], R237 ;  /* 0x000300ed400079a6 */ /* 0x0005e8000c12f31c */
[----:B0-----:R2:W-:Y:S02]  /*8040*/  REDG.E.ADD.F32.FTZ.RN.STRONG.GPU desc[UR28][R66.64+0x300], R245 ;  /* 0x000300f5420079a6 */ /* 0x0015e4000c12f31c */
.L_x_4754:
[----:B------:R-:W-:Y:S05]  /*8050*/  BSYNC.RECONVERGENT B0 ;  /* 0x0000000000007941 */ /* 0x000fea0003800200 */
.L_x_4753:
[----:B------:R4:W0:Y:S01]  /*8060*/  LDS R133, [R244+0x2500] ;  /* 0x00250000f4857984 */ /* 0x0008220000000800 */
[----:B------:R-:W-:Y:S04]  /*8070*/  BSSY.RECONVERGENT B0, `(.L_x_4755) ;  /* 0x0000004000007945 */ /* 0x000fe80003800200 */
[----:B------:R-:W-:Y:S05]  /*8080*/  @!P2 BRA `(.L_x_4756) ;  /* 0x000000000008a947 */ /* 0x000fea0003800000 */
[----:B------:R1:W-:Y:S04]  /*8090*/  REDG.E.ADD.F32.FTZ.RN.STRONG.GPU desc[UR28][R64.64+0x400], R235 ;  /* 0x000400eb400079a6 */ /* 0x0003e8000c12f31c */
[----:B0-----:R1:W-:Y:S02]  /*80a0*/  REDG.E.ADD.F32.FTZ.RN.STRONG.GPU desc[UR28][R66.64+0x400], R133 ;  /* 0x00040085420079a6 */ /* 0x0013e4000c12f31c */
.L_x_4756:
[----:B------:R-:W-:Y:S05]  /*80b0*/  BSYNC.RECONVERGENT B0 ;  /* 0x0000000000007941 */ /* 0x000fea0003800200 */
.L_x_4755:
[----:B01----:R0:W1:Y:S01]  /*80c0*/  LDS R133, [R242+0x2600] ;  /* 0x00260000f2857984 */ /* 0x0030620000000800 */
[----:B------:R-:W-:Y:S04]  /*80d0*/  BSSY.RECONVERGENT B0, `(.L_x_4757) ;  /* 0x0000004000007945 */ /* 0x000fe80003800200 */
[----:B------:R-:W-:Y:S05]  /*80e0*/  @!P4 BRA `(.L_x_4758) ;  /* 0x000000000008c947 */ /* 0x000fea0003800000 */
[----:B------:R0:W-:Y:S04]  /*80f0*/  REDG.E.ADD.F32.FTZ.RN.STRONG.GPU desc[UR28][R64.64+0x500], R233 ;  /* 0x000500e9400079a6 */ /* 0x0001e8000c12f31c */
[----:B-1----:R0:W-:Y:S02]  /*8100*/  REDG.E.ADD.F32.FTZ.RN.STRONG.GPU desc[UR28][R66.64+0x500], R133 ;  /* 0x00050085420079a6 */ /* 0x0021e4000c12f31c */
.L_x_4758:
[----:B------:R-:W-:Y:S05]  /*8110*/  BSYNC.RECONVERGENT B0 ;  /* 0x0000000000007941 */ /* 0x000fea0003800200 */
.L_x_4757:
[----:B01----:R0:W1:Y:S01]  /*8120*/  LDS R133, [R240+0x2700] ;  /* 0x00270000f0857984 */ /* 0x0030620000000800 */
[----:B------:R-:W-:Y:S04]  /*8130*/  BSSY.RECONVERGENT B0, `(.L_x_4759) ;  /* 0x0000004000007945 */ /* 0x000fe80003800200 */
[----:B------:R-:W-:Y:S05]  /*8140*/  @!P5 BRA `(.L_x_4760) ;  /* 0x000000000008d947 */ /* 0x000fea0003800000 */
[----:B------:R0:W-:Y:S04]  /*8150*/  REDG.E.ADD.F32.FTZ.RN.STRONG.GPU desc[UR28][R64.64+0x600], R231 ;  /* 0x000600e7400079a6 */ /* 0x0001e8000c12f31c */
[----:B-1----:R0:W-:Y:S02]  /*8160*/  REDG.E.ADD.F32.FTZ.RN.STRONG.GPU desc[UR28][R66.64+0x600], R133 ;  /* 0x00060085420079a6 */ /* 0x0021e4000c12f31c */
.L_x_4760:
[----:B------:R-:W-:Y:S05]  /*8170*/  BSYNC.RECONVERGENT B0 ;  /* 0x0000000000007941 */ /* 0x000fea0003800200 */
.L_x_4759:
        /* <DEDUP_REMOVED lines=9> */
.L_x_4762:
[----:B------:R-:W-:Y:S05]  /*8210*/  BSYNC.RECONVERGENT B0 ;  /* 0x0000000000007941 */ /* 0x000fea0003800200 */
.L_x_4761:
[----:B01----:R0:W1:Y:S01]  /*8220*/  LDS R133, [R248+0x2900] ;  /* 0x00290000f8857984 */ /* 0x0030620000000800 */
[----:B------:R-:W-:Y:S04]  /*8230*/  BSSY.RECONVERGENT B0, `(.L_x_4763) ;  /* 0x0000004000007945 */ /* 0x000fe80003800200 */
[----:B------:R-:W-:Y:S05]  /*8240*/  @!P4 BRA `(.L_x_4764) ;  /* 0x000000000008c947 */ /* 0x000fea0003800000 */
[----:B------:R0:W-:Y:S04]  /*8250*/  REDG.E.ADD.F32.FTZ.RN.STRONG.GPU desc[UR28][R64.64+0x800], R211 ;  /* 0x000800d3400079a6 */ /* 0x0001e8000c12f31c */
[----:B-1----:R0:W-:Y:S02]  /*8260*/  REDG.E.ADD.F32.FTZ.RN.STRONG.GPU desc[UR28][R66.64+0x800], R133 ;  /* 0x00080085420079a6 */ /* 0x0021e4000c12f31c */
.L_x_4764:
[----:B------:R-:W-:Y:S05]  /*8270*/  BSYNC.RECONVERGENT B0 ;  /* 0x0000000000007941 */ /* 0x000fea0003800200 */
.L_x_4763:
[----:B01----:R0:W1:Y:S01]  /*8280*/  LDS R133, [R236+0x2a00] ;  /* 0x002a0000ec857984 */ /* 0x0030620000000800 */
[----:B------:R-:W-:Y:S04]  /*8290*/  BSSY.RECONVERGENT B0, `(.L_x_4765) ;  /* 0x0000004000007945 */ /* 0x000fe80003800200 */
[----:B------:R-:W-:Y:S05]  /*82a0*/  @!P5 BRA `(.L_x_4766) ;  /* 0x000000000008d947 */ /* 0x000fea0003800000 */
[----:B------:R0:W-:Y:S04]  /*82b0*/  REDG.E.ADD.F32.FTZ.RN.STRONG.GPU desc[UR28][R64.64+0x900], R209 ;  /* 0x000900d1400079a6 */ /* 0x0001e8000c12f31c */
[----:B-1----:R0:W-:Y:S02]  /*82c0*/  REDG.E.ADD.F32.FTZ.RN.STRONG.GPU desc[UR28][R66.64+0x900], R133 ;  /* 0x00090085420079a6 */ /* 0x0021e4000c12f31c */
.L_x_4766:
[----:B------:R-:W-:Y:S05]  /*82d0*/  BSYNC.RECONVERGENT B0 ;  /* 0x0000000000007941 */ /* 0x000fea0003800200 */
.L_x_4765:
[----:B01----:R0:W1:Y:S01]  /*82e0*/  LDS R133, [R234+0x2b00] ;  /* 0x002b0000ea857984 */ /* 0x0030620000000800 */
[----:B------:R-:W-:Y:S04]  /*82f0*/  BSSY.RECONVERGENT B0, `(.L_x_4767) ;  /* 0x0000004000007945 */ /* 0x000fe80003800200 */
[----:B------:R-:W-:Y:S05]  /*8300*/  @!P6 BRA `(.L_x_4768) ;  /* 0x000000000008e947 */ /* 0x000fea0003800000 */
[----:B------:R0:W-:Y:S04]  /*8310*/  REDG.E.ADD.F32.FTZ.RN.STRONG.GPU desc[UR28][R64.64+0xa00], R207 ;  /* 0x000a00cf400079a6 */ /* 0x0001e8000c12f31c */
[----:B-1----:R0:W-:Y:S02]  /*8320*/  REDG.E.ADD.F32.FTZ.RN.STRONG.GPU desc[UR28][R66.64+0xa00], R133 ;  /* 0x000a0085420079a6 */ /* 0x0021e4000c12f31c */
.L_x_4768:
[----:B------:R-:W-:Y:S05]  /*8330*/  BSYNC.RECONVERGENT B0 ;  /* 0x0000000000007941 */ /* 0x000fea0003800200 */
.L_x_4767:
        /* <DEDUP_REMOVED lines=9> */
.L_x_4770:
[----:B------:R-:W-:Y:S05]  /*83d0*/  BSYNC.RECONVERGENT B0 ;  /* 0x0000000000007941 */ /* 0x000fea0003800200 */
.L_x_4769:
[----:B01----:R0:W1:Y:S01]  /*83e0*/  LDS R133, [R212+0x2d00] ;  /* 0x002d0000d4857984 */ /* 0x0030620000000800 */
[----:B------:R-:W-:Y:S04]  /*83f0*/  BSSY.RECONVERGENT B0, `(.L_x_4771) ;  /* 0x0000004000007945 */ /* 0x000fe80003800200 */
[----:B------:R-:W-:Y:S05]  /*8400*/  @!P3 BRA `(.L_x_4772) ;  /* 0x000000000008b947 */ /* 0x000fea0003800000 */
[----:B------:R0:W-:Y:S04]  /*8410*/  REDG.E.ADD.F32.FTZ.RN.STRONG.GPU desc[UR28][R64.64+0xc00], R203 ;  /* 0x000c00cb400079a6 */ /* 0x0001e8000c12f31c */
[----:B-1----:R0:W-:Y:S02]  /*8420*/  REDG.E.ADD.F32.FTZ.RN.STRONG.GPU desc[UR28][R66.64+0xc00], R133 ;  /* 0x000c0085420079a6 */ /* 0x0021e4000c12f31c */
.L_x_4772:
[----:B------:R-:W-:Y:S05]  /*8430*/  BSYNC.RECONVERGENT B0 ;  /* 0x0000000000007941 */ /* 0x000fea0003800200 */
.L_x_4771:
[----:B01----:R0:W1:Y:S01]  /*8440*/  LDS R133, [R210+0x2e00] ;  /* 0x002e0000d2857984 */ /* 0x0030620000000800 */
[----:B------:R-:W-:Y:S04]  /*8450*/  BSSY.RECONVERGENT B0, `(.L_x_4773) ;  /* 0x0000004000007945 */ /* 0x000fe80003800200 */
[----:B------:R-:W-:Y:S05]  /*8460*/  @!P4 BRA `(.L_x_4774) ;  /* 0x000000000008c947 */ /* 0x000fea0003800000 */
[----:B------:R0:W-:Y:S04]  /*8470*/  REDG.E.ADD.F32.FTZ.RN.STRONG.GPU desc[UR28][R64.64+0xd00], R201 ;  /* 0x000d00c9400079a6 */ /* 0x0001e8000c12f31c */
[----:B-1----:R0:W-:Y:S02]  /*8480*/  REDG.E.ADD.F32.FTZ.RN.STRONG.GPU desc[UR28][R66.64+0xd00], R133 ;  /* 0x000d0085420079a6 */ /* 0x0021e4000c12f31c */
.L_x_4774:
[----:B------:R-:W-:Y:S05]  /*8490*/  BSYNC.RECONVERGENT B0 ;  /* 0x0000000000007941 */ /* 0x000fea0003800200 */
.L_x_4773:
[----:B01----:R0:W1:Y:S01]  /*84a0*/  LDS R133, [R208+0x2f00] ;  /* 0x002f0000d0857984 */ /* 0x0030620000000800 */
[----:B------:R-:W-:Y:S04]  /*84b0*/  BSSY.RECONVERGENT B0, `(.L_x_4775) ;  /* 0x0000004000007945 */ /* 0x000fe80003800200 */
[----:B------:R-:W-:Y:S05]  /*84c0*/  @!P5 BRA `(.L_x_4776) ;  /* 0x000000000008d947 */ /* 0x000fea0003800000 */
[----:B------:R0:W-:Y:S04]  /*84d0*/  REDG.E.ADD.F32.FTZ.RN.STRONG.GPU desc[UR28][R64.64+0xe00], R199 ;  /* 0x000e00c7400079a6 */ /* 0x0001e8000c12f31c */
[----:B-1----:R0:W-:Y:S02]  /*84e0*/  REDG.E.ADD.F32.FTZ.RN.STRONG.GPU desc[UR28][R66.64+0xe00], R133 ;  /* 0x000e0085420079a6 */ /* 0x0021e4000c12f31c */
.L_x_4776:
[----:B------:R-:W-:Y:S05]  /*84f0*/  BSYNC.RECONVERGENT B0 ;  /* 0x0000000000007941 */ /* 0x000fea0003800200 */
.L_x_4775:
[----:B01----:R0:W1:Y:S01]  /*8500*/  LDS R133, [R184+0x3000] ;  /* 0x00300000b8857984 */ /* 0x0030620000000800 */
[----:B------:R-:W-:Y:S04]  /*8510*/  BSSY.RECONVERGENT B0, `(.L_x_4777) ;  /* 0x0000004000007945 */ /* 0x000fe80003800200 */
[----:B------:R-:W-:Y:S05]  /*8520*/  @!P6 BRA `(.L_x_4778) ;  /* 0x000000000008e947 */ /* 0x000fea0003800000 */
[----:B------:R0:W-:Y:S04]  /*8530*/  REDG.E.ADD.F32.FTZ.RN.STRONG.GPU desc[UR28][R64.64+0xf00], R189 ;  /* 0x000f00bd400079a6 */ /* 0x0001e8000c12f31c */
[----:B-1----:R0:W-:Y:S02]  /*8540*/  REDG.E.ADD.F32.FTZ.RN.STRONG.GPU desc[UR28][R66.64+0xf00], R133 ;  /* 0x000f0085420079a6 */ /* 0x0021e4000c12f31c */
.L_x_4778:
[----:B------:R-:W-:Y:S05]  /*8550*/  BSYNC.RECONVERGENT B0 ;  /* 0x0000000000007941 */ /* 0x000fea0003800200 */
.L_x_4777:
[----:B------:R-:W5:Y:S01]  /*8560*/  SHFL.DOWN P2, R4, R183, 0x1, 0x1f ;  /* 0x08201f00b7047f89 */ /* 0x000f620000040000 */
[C---:B0-23--:R-:W-:Y:S01]  /*8570*/  FMUL.FTZ R67, R21.reuse, R232 ;  /* 0x000000e815437220 */ /* 0x04dfe20000410000 */
[-C--:B------:R-:W-:Y:S01]  /*8580*/  FMUL.FTZ R65, R6, R186.reuse ;  /* 0x000000ba06417220 */ /* 0x080fe20000410000 */
[----:B------:R-:W-:Y:S01]  /*8590*/  FMUL.FTZ R186, R21, R186 ;  /* 0x000000ba15ba7220 */ /* 0x000fe20000410000 */
[----:B------:R-:W-:Y:S01]  /*85a0*/  FMUL.FTZ R232, R5, R232 ;  /* 0x000000e805e87220 */ /* 0x000fe20000410000 */
[----:B------:R-:W-:Y:S01]  /*85b0*/  FMUL.FTZ R2, R2, R67 ;  /* 0x0000004302027220 */ /* 0x000fe20000410000 */
[----:B------:R-:W-:Y:S01]  /*85c0*/  FMUL.FTZ R6, R7, R200 ;  /* 0x000000c807067220 */ /* 0x000fe20000410000 */
[----:B------:R-:W-:Y:S01]  /*85d0*/  FMUL.FTZ R186, R3, R186 ;  /* 0x000000ba03ba7220 */ /* 0x000fe20000410000 */
[----:B------:R-:W-:Y:S01]  /*85e0*/  FMUL.FTZ R200, R21, R200 ;  /* 0x000000c815c87220 */ /* 0x000fe20000410000 */
[----:B------:R-:W-:Y:S01]  /*85f0*/  FFMA.FTZ R3, R47, R232, R2 ;  /* 0x000000e82f037223 */ /* 0x000fe20000010002 */
[-C--:B------:R-:W-:Y:S01]  /*8600*/  FMUL.FTZ R2, R21, R187.reuse ;  /* 0x000000bb15027220 */ /* 0x080fe20000410000 */
[----:B------:R-:W-:Y:S01]  /*8610*/  FMUL.FTZ R5, R8, R187 ;  /* 0x000000bb08057220 */ /* 0x000fe20000410000 */
[----:B------:R-:W-:Y:S01]  /*8620*/  FFMA.FTZ R24, R65, R51, R24 ;  /* 0x0000003341187223 */ /* 0x000fe20000010018 */
[----:B------:R-:W-:Y:S01]  /*8630*/  FADD.FTZ R106, R3, R106 ;  /* 0x0000006a036a7221 */ /* 0x000fe20000010000 */
[----:B------:R-:W-:Y:S01]  /*8640*/  FMUL.FTZ R3, R21, R206 ;  /* 0x000000ce15037220 */ /* 0x000fe20000410000 */
[----:B------:R-:W-:Y:S01]  /*8650*/  FFMA.FTZ R186, R61, R65, R186 ;  /* 0x000000413dba7223 */ /* 0x000fe200000100ba */
[----:B------:R-:W-:Y:S01]  /*8660*/  FMUL.FTZ R173, R173, R200 ;  /* 0x000000c8adad7220 */ /* 0x000fe20000410000 */
[----:B------:R-:W-:Y:S01]  /*8670*/  FFMA.FTZ R25, R6, R54, R25 ;  /* 0x0000003606197223 */ /* 0x000fe20000010019 */
[----:B------:R-:W-:Y:S01]  /*8680*/  FMUL.FTZ R65, R252, R3 ;  /* 0x00000003fc417220 */ /* 0x000fe20000410000 */
[----:B------:R-:W-:Y:S01]  /*8690*/  FMUL.FTZ R3, R21, R190 ;  /* 0x000000be15037220 */ /* 0x000fe20000410000 */
[----:B------:R-:W-:Y:S01]  /*86a0*/  FFMA.FTZ R173, R62, R6, R173 ;  /* 0x000000063ead7223 */ /* 0x000fe200000100ad */
[----:B------:R-:W-:Y:S01]  /*86b0*/  FMUL.FTZ R7, R10, R206 ;  /* 0x000000ce0a077220 */ /* 0x000fe20000410000 */
[----:B------:R-:W-:Y:S01]  /*86c0*/  FFMA.FTZ R26, R5, R57, R26 ;  /* 0x00000039051a7223 */ /* 0x000fe2000001001a */
[----:B------:R-:W-:Y:S01]  /*86d0*/  FMUL.FTZ R6, R11, R190 ;  /* 0x000000be0b067220 */ /* 0x000fe20000410000 */
[----:B-----5:R-:W-:Y:S01]  /*86e0*/  @P2 FADD R4, R183, R4 ;  /* 0x00000004b7042221 */ /* 0x020fe20000000000 */
[----:B------:R-:W-:Y:S01]  /*86f0*/  ISETP.NE.AND P3, PT, R148, RZ, PT ;  /* 0x000000ff9400720c */ /* 0x000fe20003f65270 */
[----:B------:R-:W-:Y:S01]  /*8700*/  FFMA.FTZ R10, R70, R7, R65 ;  /* 0x00000007460a7223 */ /* 0x000fe20000010041 */
[----:B------:R-:W-:Y:S01]  /*8710*/  FFMA.FTZ R28, R7, R69, R28 ;  /* 0x00000045071c7223 */ /* 0x000fe2000001001c */
[----:B------:R-:W-:Y:S01]  /*8720*/  FMUL.FTZ R8, R13, R192 ;  /* 0x000000c00d087220 */ /* 0x000fe20000410000 */
[----:B-1----:R-:W0:Y:S01]  /*8730*/  SHFL.DOWN P2, R133, R4, 0x2, 0x1f ;  /* 0x08401f0004857f89 */ /* 0x002e220000040000 */
[----:B------:R-:W-:Y:S01]  /*8740*/  FFMA.FTZ R29, R6, R71, R29 ;  /* 0x00000047061d7223 */ /* 0x000fe2000001001d */
[----:B------:R-:W-:Y:S01]  /*8750*/  FMUL.FTZ R7, R14, R193 ;  /* 0x000000c10e077220 */ /* 0x000fe20000410000 */
[----:B------:R-:W-:Y:S01]  /*8760*/  FADD.FTZ R101, R10, R101 ;  /* 0x000000650a657221 */ /* 0x000fe20000010000 */
[----:B------:R-:W-:Y:S01]  /*8770*/  FFMA.FTZ R31, R8, R82, R31 ;  /* 0x00000052081f7223 */ /* 0x000fe2000001001f */
[----:B------:R-:W-:Y:S01]  /*8780*/  BSSY.RECONVERGENT B0, `(.L_x_4779) ;  /* 0x0000057000007945 */ /* 0x000fe20003800200 */
[----:B------:R-:W-:Y:S01]  /*8790*/  FFMA.FTZ R32, R7, R87, R32 ;  /* 0x0000005707207223 */ /* 0x000fe20000010020 */
[----:B------:R-:W-:Y:S01]  /*87a0*/  FFMA.FTZ R23, R232, R48, R23 ;  /* 0x00000030e8177223 */ /* 0x000fe20000010017 */
[----:B------:R-:W-:Y:S01]  /*87b0*/  FADD.FTZ R105, R186, R105 ;  /* 0x00000069ba697221 */ /* 0x000fe20000010000 */
[----:B------:R-:W-:Y:S01]  /*87c0*/  FADD.FTZ R104, R173, R104 ;  /* 0x00000068ad687221 */ /* 0x000fe20000010000 */
[----:B0-----:R-:W-:Y:S01]  /*87d0*/  @P2 FADD R133, R4, R133 ;  /* 0x0000008504852221 */ /* 0x001fe20000000000 */
[----:B------:R-:W-:Y:S01]  /*87e0*/  FMUL.FTZ R4, R169, R2 ;  /* 0x00000002a9047220 */ /* 0x000fe20000410000 */
[-C--:B------:R-:W-:Y:S01]  /*87f0*/  FMUL.FTZ R2, R9, R188.reuse ;  /* 0x000000bc09027220 */ /* 0x080fe20000410000 */
[----:B------:R-:W-:Y:S01]  /*8800*/  FMUL.FTZ R188, R21, R188 ;  /* 0x000000bc15bc7220 */ /* 0x000fe20000410000 */
[----:B------:R-:W-:Y:S01]  /*8810*/  FMUL.FTZ R9, R12, R191 ;  /* 0x000000bf0c097220 */ /* 0x000fe20000410000 */
[----:B------:R-:W0:Y:S01]  /*8820*/  SHFL.DOWN P2, R64, R133, 0x4, 0x1f ;  /* 0x08801f0085407f89 */ /* 0x000e220000040000 */
[----:B------:R-:W-:Y:S01]  /*8830*/  FFMA.FTZ R4, R63, R5, R4 ;  /* 0x000000053f047223 */ /* 0x000fe20000010004 */
[----:B------:R-:W-:Y:S01]  /*8840*/  FMUL.FTZ R171, R171, R188 ;  /* 0x000000bcabab7220 */ /* 0x000fe20000410000 */
[----:B------:R-:W-:Y:S01]  /*8850*/  FFMA.FTZ R27, R2, R60, R27 ;  /* 0x0000003c021b7223 */ /* 0x000fe2000001001b */
[----:B------:R-:W-:Y:S01]  /*8860*/  FMUL.FTZ R5, R174, R3 ;  /* 0x00000003ae057220 */ /* 0x000fe20000410000 */
[----:B------:R-:W-:Y:S01]  /*8870*/  FADD.FTZ R103, R4, R103 ;  /* 0x0000006704677221 */ /* 0x000fe20000010000 */
[----:B------:R-:W-:Y:S01]  /*8880*/  FFMA.FTZ R171, R68, R2, R171 ;  /* 0x0000000244ab7223 */ /* 0x000fe200000100ab */
[C---:B------:R-:W-:Y:S01]  /*8890*/  FMUL.FTZ R2, R21.reuse, R191 ;  /* 0x000000bf15027220 */ /* 0x040fe20000410000 */
[----:B------:R-:W-:Y:S01]  /*88a0*/  FMUL.FTZ R3, R21, R192 ;  /* 0x000000c015037220 */ /* 0x000fe20000410000 */
[----:B------:R-:W-:Y:S01]  /*88b0*/  FFMA.FTZ R11, R72, R6, R5 ;  /* 0x00000006480b7223 */ /* 0x000fe20000010005 */
[----:B------:R-:W-:Y:S01]  /*88c0*/  FFMA.FTZ R30, R9, R76, R30 ;  /* 0x0000004c091e7223 */ /* 0x000fe2000001001e */
[----:B------:R-:W-:Y:S01]  /*88d0*/  FMUL.FTZ R4, R175, R2 ;  /* 0x00000002af047220 */ /* 0x000fe20000410000 */
[C---:B------:R-:W-:Y:S01]  /*88e0*/  FMUL.FTZ R2, R21.reuse, R193 ;  /* 0x000000c115027220 */ /* 0x040fe20000410000 */
[----:B------:R-:W-:Y:S01]  /*88f0*/  FMUL.FTZ R5, R176, R3 ;  /* 0x00000003b0057220 */ /* 0x000fe20000410000 */
[----:B------:R-:W-:Y:S01]  /*8900*/  FMUL.FTZ R3, R21, R194 ;  /* 0x000000c215037220 */ /* 0x000fe20000410000 */
[----:B------:R-:W-:Y:S01]  /*8910*/  FFMA.FTZ R10, R73, R9, R4 ;  /* 0x00000009490a7223 */ /* 0x000fe20000010004 */
        /* <DEDUP_REMOVED lines=8> */
[----:B0-----:R-:W-:Y:S01]  /*89a0*/  @P2 FADD R64, R133, R64 ;  /* 0x0000004085402221 */ /* 0x001fe20000000000 */
[----:B------:R-:W-:Y:S01]  /*89b0*/  FMUL.FTZ R3, R21, R196 ;  /* 0x000000c415037220 */ /* 0x000fe20000410000 */
[----:B------:R-:W-:Y:S01]  /*89c0*/  FADD.FTZ R98, R9, R98 ;  /* 0x0000006209627221 */ /* 0x000fe20000010000 */
[----:B------:R-:W-:Y:S01]  /*89d0*/  FFMA.FTZ R33, R4, R92, R33 ;  /* 0x0000005c04217223 */ /* 0x000fe20000010021 */
[----:B------:R-:W-:Y:S01]  /*89e0*/  FFMA.FTZ R9, R77, R4, R178 ;  /* 0x000000044d097223 */ /* 0x000fe200000100b2 */
[----:B------:R-:W0:Y:S01]  /*89f0*/  SHFL.DOWN P2, R67, R64, 0x8, 0x1f ;  /* 0x09001f0040437f89 */ /* 0x000e220000040000 */
[----:B------:R-:W-:Y:S01]  /*8a00*/  FADD.FTZ R91, R8, R91 ;  /* 0x0000005b085b7221 */ /* 0x000fe20000010000 */
[----:B------:R-:W-:Y:S01]  /*8a10*/  FFMA.FTZ R34, R5, R93, R34 ;  /* 0x0000005d05227223 */ /* 0x000fe20000010022 */
[----:B------:R-:W-:Y:S01]  /*8a20*/  FFMA.FTZ R8, R78, R5, R179 ;  /* 0x000000054e087223 */ /* 0x000fe200000100b3 */
[----:B------:R-:W-:Y:S01]  /*8a30*/  @!P3 SHF.R.U32.HI R4, RZ, 0x3, R167 ;  /* 0x00000003ff04b819 */ /* 0x000fe200000116a7 */
[----:B------:R-:W-:Y:S01]  /*8a40*/  FMUL.FTZ R6, R17, R196 ;  /* 0x000000c411067220 */ /* 0x000fe20000410000 */
[----:B------:R-:W-:Y:S01]  /*8a50*/  FMUL.FTZ R3, R180, R3 ;  /* 0x00000003b4037220 */ /* 0x000fe20000410000 */
[CC--:B------:R-:W-:Y:S01]  /*8a60*/  FMUL.FTZ R2, R21.reuse, R197.reuse ;  /* 0x000000c515027220 */ /* 0x0c0fe20000410000 */
[C---:B------:R-:W-:Y:S01]  /*8a70*/  FMUL.FTZ R5, R21.reuse, R198 ;  /* 0x000000c615057220 */ /* 0x040fe20000410000 */
[----:B------:R-:W-:Y:S01]  /*8a80*/  FMUL.FTZ R21, R21, R216 ;  /* 0x000000d815157220 */ /* 0x000fe20000410000 */
[----:B------:R-:W-:Y:S01]  /*8a90*/  FADD.FTZ R100, R11, R100 ;  /* 0x000000640b647221 */ /* 0x000fe20000010000 */
[----:B------:R-:W-:Y:S01]  /*8aa0*/  @!P3 LOP3.LUT R11, R4, 0x7c, RZ, 0xc0, !PT ;  /* 0x0000007c040bb812 */ /* 0x000fe200078ec0ff */
[----:B------:R-:W-:Y:S01]  /*8ab0*/  FADD.FTZ R90, R9, R90 ;  /* 0x0000005a095a7221 */ /* 0x000fe20000010000 */
[----:B------:R-:W-:Y:S01]  /*8ac0*/  FMUL.FTZ R4, R181, R2 ;  /* 0x00000002b5047220 */ /* 0x000fe20000410000 */
[----:B------:R-:W-:Y:S01]  /*8ad0*/  FFMA.FTZ R9, R80, R6, R3 ;  /* 0x0000000650097223 */ /* 0x000fe20000010003 */
[----:B------:R-:W-:Y:S01]  /*8ae0*/  FMUL.FTZ R7, R18, R197 ;  /* 0x000000c512077220 */ /* 0x000fe20000410000 */
[----:B------:R-:W-:Y:S01]  /*8af0*/  FMUL.FTZ R2, R19, R198 ;  /* 0x000000c613027220 */ /* 0x000fe20000410000 */
[----:B------:R-:W-:Y:S01]  /*8b00*/  FMUL.FTZ R3, R20, R216 ;  /* 0x000000d814037220 */ /* 0x000fe20000410000 */
[----:B------:R-:W-:Y:S01]  /*8b10*/  FMUL.FTZ R182, R182, R5 ;  /* 0x00000005b6b67220 */ /* 0x000fe20000410000 */
[----:B------:R-:W-:Y:S01]  /*8b20*/  FMUL.FTZ R21, R0, R21 ;  /* 0x0000001500157220 */ /* 0x000fe20000410000 */
[----:B------:R-:W-:Y:S01]  /*8b30*/  FFMA.FTZ R4, R79, R7, R4 ;  /* 0x000000074f047223 */ /* 0x000fe20000010004 */
[----:B------:R-:W-:Y:S01]  /*8b40*/  FADD.FTZ R102, R171, R102 ;  /* 0x00000066ab667221 */ /* 0x000fe20000010000 */
[----:B------:R-:W-:Y:S01]  /*8b50*/  FFMA.FTZ R5, R81, R2, R182 ;  /* 0x0000000251057223 */ /* 0x000fe200000100b6 */
[----:B------:R-:W-:Y:S01]  /*8b60*/  FFMA.FTZ R0, R84, R3, R21 ;  /* 0x0000000354007223 */ /* 0x000fe20000010015 */
[----:B0-----:R-:W-:Y:S01]  /*8b70*/  @P2 FADD R67, R64, R67 ;  /* 0x0000004340432221 */ /* 0x001fe20000000000 */
[----:B------:R-:W-:Y:S01]  /*8b80*/  FADD.FTZ R99, R10, R99 ;  /* 0x000000630a637221 */ /* 0x000fe20000010000 */
[----:B------:R-:W-:Y:S01]  /*8b90*/  FFMA.FTZ R35, R6, R94, R35 ;  /* 0x0000005e06237223 */ /* 0x000fe20000010023 */
[----:B------:R-:W-:Y:S01]  /*8ba0*/  FADD.FTZ R89, R8, R89 ;  /* 0x0000005908597221 */ /* 0x000fe20000010000 */
[----:B------:R-:W-:Y:S01]  /*8bb0*/  FFMA.FTZ R36, R7, R95, R36 ;  /* 0x0000005f07247223 */ /* 0x000fe20000010024 */
[----:B------:R-:W0:Y:S01]  /*8bc0*/  SHFL.DOWN P2, R12, R67, 0x10, 0x1f ;  /* 0x0a001f00430c7f89 */ /* 0x000e220000040000 */
[----:B------:R-:W-:Y:S01]  /*8bd0*/  FADD.FTZ R88, R9, R88 ;  /* 0x0000005809587221 */ /* 0x000fe20000010000 */
[----:B------:R-:W-:Y:S01]  /*8be0*/  FFMA.FTZ R37, R2, R96, R37 ;  /* 0x0000006002257223 */ /* 0x000fe20000010025 */
[----:B------:R-:W-:Y:S01]  /*8bf0*/  FFMA.FTZ R38, R3, R97, R38 ;  /* 0x0000006103267223 */ /* 0x000fe20000010026 */
[----:B------:R-:W-:Y:S01]  /*8c00*/  FADD.FTZ R85, R4, R85 ;  /* 0x0000005504557221 */ /* 0x000fe20000010000 */
[----:B------:R-:W-:Y:S01]  /*8c10*/  FADD.FTZ R86, R5, R86 ;  /* 0x0000005605567221 */ /* 0x000fe20000010000 */
[----:B------:R-:W-:Y:S01]  /*8c20*/  FADD.FTZ R83, R0, R83 ;  /* 0x0000005300537221 */ /* 0x000fe20000010000 */
        /* <DEDUP_REMOVED lines=8> */
[----:B------:R-:W2:Y:S01]  /*8cb0*/  @P1 LDS R0, [UR26+0x46c0] ;  /* 0x0046c01aff001984 */ /* 0x000ea20008000800 */
[----:B-1----:R-:W-:-:S04]  /*8cc0*/  FADD.FTZ R3, R12, R3 ;  /* 0x000000030c037221 */ /* 0x002fc80000010000 */
[----:B--2---:R-:W-:-:S05]  /*8cd0*/  @P1 FADD.FTZ R3, R3, R0 ;  /* 0x0000000003031221 */ /* 0x004fca0000010000 */
[----:B------:R1:W-:Y:S02]  /*8ce0*/  STS [UR26+0x46c0], R3 ;  /* 0x0046c003ff007988 */ /* 0x0003e4000800081a */
.L_x_4780:
[----:B------:R-:W-:Y:S05]  /*8cf0*/  BSYNC.RECONVERGENT B0 ;  /* 0x0000000000007941 */ /* 0x000fea0003800200 */
.L_x_4779:
[----:B------:R-:W-:-:S04]  /*8d00*/  UIADD3 UR8, UPT, UPT, UR8, 0x1, URZ ;  /* 0x0000000108087890 */ /* 0x000fc8000fffe0ff */
[----:B------:R-:W-:-:S09]  /*8d10*/  UISETP.GE.AND UP0, UPT, UR8, UR53, UPT ;  /* 0x000000350800728c */ /* 0x000fd2000bf06270 */
[----:B------:R-:W-:Y:S05]  /*8d20*/  BRA.U !UP0, `(.L_x_4781) ;  /* 0xffffffbd08607547 */ /* 0x000fea000b83ffff */
.L_x_4736:
[----:B------:R-:W-:Y:S01]  /*8d30*/  BAR.SYNC.DEFER_BLOCKING 0x0 ;  /* 0x0000000000007b1d */ /* 0x000fe20000010000 */
[C---:B------:R-:W-:Y:S02]  /*8d40*/  SHF.L.U32 R2, R168.reuse, 0x1, RZ ;  /* 0x00000001a8027819 */ /* 0x040fe400000006ff */
[----:B------:R-:W-:Y:S02]  /*8d50*/  ISETP.GE.AND P2, PT, R168, UR22, PT ;  /* 0x00000016a8007c0c */ /* 0x000fe4000bf46270 */
[----:B------:R-:W-:Y:S01]  /*8d60*/  ISETP.GE.AND P1, PT, R163, UR22, PT ;  /* 0x00000016a3007c0c */ /* 0x000fe2000bf26270 */
[----:B------:R-:W2:Y:S01]  /*8d70*/  LDCU.64 UR26, c[0x0][0x4f8] ;  /* 0x00009f00ff1a77ac */ /* 0x000ea20008000a00 */
[----:B------:R-:W-:Y:S02]  /*8d80*/  IADD3 R2, P3, PT, R2, UR14, RZ ;  /* 0x0000000e02027c10 */ /* 0x000fe4000ff7e0ff */
[----:B------:R-:W-:Y:S01]  /*8d90*/  PRMT R0, RZ, 0x7610, R0 ;  /* 0x00007610ff007816 */ /* 0x000fe20000000000 */
[----:B------:R-:W3:Y:S01]  /*8da0*/  LDCU.64 UR34, c[0x0][0x500] ;  /* 0x0000a000ff2277ac */ /* 0x000ee20008000a00 */
[----:B-1----:R-:W-:-:S02]  /*8db0*/  IADD3.X R3, PT, PT, RZ, UR18, RZ, P3, !PT ;  /* 0x00000012ff037c10 */ /* 0x002fc40009ffe4ff */
[----:B------:R-:W-:Y:S02]  /*8dc0*/  PRMT R5, RZ, 0x7610, R5 ;  /* 0x00007610ff057816 */ /* 0x000fe40000000005 */
[----:B------:R-:W-:Y:S02]  /*8dd0*/  ISETP.GE.AND P0, PT, R162, UR22, PT ;  /* 0x00000016a2007c0c */ /* 0x000fe4000bf06270 */
[----:B------:R-:W-:Y:S02]  /*8de0*/  ISETP.GE.AND P4, PT, R161, UR22, PT ;  /* 0x00000016a1007c0c */ /* 0x000fe4000bf86270 */
[----:B------:R-:W-:Y:S02]  /*8df0*/  ISETP.GE.AND P6, PT, R160, UR22, PT ;  /* 0x00000016a0007c0c */ /* 0x000fe4000bfc6270 */
[----:B------:R-:W-:Y:S02]  /*8e00*/  ISETP.GE.AND P5, PT, R159, UR22, PT ;  /* 0x000000169f007c0c */ /* 0x000fe4000bfa6270 */
[----:B------:R-:W-:Y:S01]  /*8e10*/  ISETP.GE.AND P3, PT, R158, UR22, PT ;  /* 0x000000169e007c0c */ /* 0x000fe2000bf66270 */
[----:B------:R-:W5:Y:S01]  /*8e20*/  @!P2 LDG.E.U16 R0, desc[UR28][R2.64] ;  /* 0x0000001c0200a981 */ /* 0x000f62000c1e1500 */
[----:B------:R-:W-:-:S02]  /*8e30*/  ISETP.GE.AND P2, PT, R157, UR22, PT ;  /* 0x000000169d007c0c */ /* 0x000fc4000bf46270 */
[----:B------:R-:W-:Y:S01]  /*8e40*/  PRMT R4, RZ, 0x7610, R4 ;  /* 0x00007610ff047816 */ /* 0x000fe20000000004 */
[----:B------:R-:W4:Y:S01]  /*8e50*/  @!P1 LDG.E.U16 R5, desc[UR28][R2.64+0x40] ;  /* 0x0000401c02059981 */ /* 0x000f22000c1e1500 */
[----:B------:R-:W-:Y:S02]  /*8e60*/  ISETP.GE.AND P1, PT, R156, UR22, PT ;  /* 0x000000169c007c0c */ /* 0x000fe4000bf26270 */
[----:B------:R-:W-:Y:S02]  /*8e70*/  PRMT R7, RZ, 0x7610, R7 ;  /* 0x00007610ff077816 */ /* 0x000fe40000000007 */
[----:B------:R-:W-:Y:S01]  /*8e80*/  PRMT R6, RZ, 0x7610, R6 ;  /* 0x00007610ff067816 */ /* 0x000fe20000000006 */
[----:B------:R-:W2:Y:S01]  /*8e90*/  @!P0 LDG.E.U16 R4, desc[UR28][R2.64+0x80] ;  /* 0x0000801c02048981 */ /* 0x000ea2000c1e1500 */
[----:B------:R-:W-:Y:S02]  /*8ea0*/  PRMT R9, RZ, 0x7610, R9 ;  /* 0x00007610ff097816 */ /* 0x000fe40000000009 */
[----:B------:R-:W-:Y:S01]  /*8eb0*/  PRMT R8, RZ, 0x7610, R8 ;  /* 0x00007610ff087816 */ /* 0x000fe20000000008 */
[----:B------:R-:W3:Y:S01]  /*8ec0*/  @!P4 LDG.E.U16 R7, desc[UR28][R2.64+0xc0] ;  /* 0x0000c01c0207c981 */ /* 0x000ee2000c1e1500 */
[----:B0-----:R-:W-:-:S02]  /*8ed0*/  PRMT R11, RZ, 0x7610, R11 ;  /* 0x00007610ff0b7816 */ /* 0x001fc4000000000b */
[----:B------:R-:W-:Y:S01]  /*8ee0*/  PRMT R10, RZ, 0x7610, R10 ;  /* 0x00007610ff0a7816 */ /* 0x000fe2000000000a */
[----:B------:R-:W3:Y:S01]  /*8ef0*/  @!P6 LDG.E.U16 R6, desc[UR28][R2.64+0x100] ;  /* 0x0001001c0206e981 */ /* 0x000ee2000c1e1500 */
[----:B------:R-:W-:Y:S02]  /*8f00*/  ISETP.GE.AND P0, PT, R155, UR22, PT ;  /* 0x000000169b007c0c */ /* 0x000fe4000bf06270 */
[----:B------:R-:W-:Y:S01]  /*8f10*/  ISETP.GE.AND P4, PT, R154, UR22, PT ;  /* 0x000000169a007c0c */ /* 0x000fe2000bf86270 */
[----:B------:R-:W3:Y:S01]  /*8f20*/  @!P5 LDG.E.U16 R9, desc[UR28][R2.64+0x140] ;  /* 0x0001401c0209d981 */ /* 0x000ee2000c1e1500 */
[----:B------:R-:W-:Y:S02]  /*8f30*/  ISETP.GE.AND P6, PT, R153, UR22, PT ;  /* 0x0000001699007c0c */ /* 0x000fe4000bfc6270 */
[----:B------:R-:W-:Y:S01]  /*8f40*/  ISETP.GE.AND P5, PT, R152, UR22, PT ;  /* 0x0000001698007c0c */ /* 0x000fe2000bfa6270 */
        /* <DEDUP_REMOVED lines=29> */
[----:B-----5:R-:W-:Y:S04]  /*9120*/  STS.U16 [R147], R0 ;  /* 0x0000000093007388 */ /* 0x020fe80000000400 */
[----:B----4-:R-:W-:Y:S04]  /*9130*/  STS.U16 [R146+0x40], R5 ;  /* 0x0000400592007388 */ /* 0x010fe80000000400 */
        /* <DEDUP_REMOVED lines=16> */
[----:B------:R-:W1:Y:S04]  /*9240*/  LDS.U16 R0, [R129] ;  /* 0x0000000081007984 */ /* 0x000e680000000400 */
[----:B------:R-:W2:Y:S04]  /*9250*/  LDS.U16 R3, [R127+0x4] ;  /* 0x000004007f037984 */ /* 0x000ea80000000400 */
[----:B------:R-:W-:Y:S04]  /*9260*/  LDS.U16 R4, [R117+0xc] ;  /* 0x00000c0075047984 */ /* 0x000fe80000000400 */
[----:B------:R-:W-:Y:S04]  /*9270*/  LDS.U16 R5, [R116+0xe] ;  /* 0x00000e0074057984 */ /* 0x000fe80000000400 */
[----:B------:R-:W-:Y:S01]  /*9280*/  LDS.U16 R7, [R114+0x12] ;  /* 0x0000120072077984 */ /* 0x000fe20000000400 */
[----:B0-----:R-:W-:-:S02]  /*9290*/  HADD2.F32 R2, -RZ, R2.H0_H0 ;  /* 0x20000002ff027230 */ /* 0x001fc40000004100 */
[----:B-1----:R-:W-:-:S03]  /*92a0*/  HADD2.F32 R0, -RZ, R0.H0_H0 ;  /* 0x20000000ff007230 */ /* 0x002fc60000004100 */
[----:B------:R-:W-:Y:S02]  /*92b0*/  FADD.FTZ R10, R2, UR6 ;  /* 0x00000006020a7e21 */ /* 0x000fe40008010000 */
[----:B------:R-:W-:Y:S01]  /*92c0*/  LDS.U16 R2, [R119+0x8] ;  /* 0x0000080077027984 */ /* 0x000fe20000000400 */
[----:B------:R-:W-:Y:S02]  /*92d0*/  FADD.FTZ R8, R0, UR6 ;  /* 0x0000000600087e21 */ /* 0x000fe40008010000 */
[----:B------:R-:W-:Y:S01]  /*92e0*/  FSETP.GTU.FTZ.AND P6, PT, R10, 20, PT ;  /* 0x41a000000a00780b */ /* 0x000fe20003fdc000 */
[----:B--2---:R-:W-:Y:S01]  /*92f0*/  HADD2.F32 R6, -RZ, R3.H0_H0 ;  /* 0x20000003ff067230 */ /* 0x004fe20000004100 */
[----:B------:R-:W-:Y:S01]  /*9300*/  LDS.U16 R0, [R126+0x6] ;  /* 0x000006007e007984 */ /* 0x000fe20000000400 */
[----:B------:R-:W-:-:S03]  /*9310*/  FSETP.GTU.FTZ.AND P1, PT, R8, 20, PT ;  /* 0x41a000000800780b */ /* 0x000fc60003f3c000 */
[----:B------:R-:W0:Y:S01]  /*9320*/  LDS.U16 R3, [R118+0xa] ;  /* 0x00000a0076037984 */ /* 0x000e220000000400 */
[----:B------:R-:W-:-:S03]  /*9330*/  FADD.FTZ R12, R6, UR6 ;  /* 0x00000006060c7e21 */ /* 0x000fc60008010000 */
[----:B------:R-:W1:Y:S03]  /*9340*/  LDS.U16 R6, [R115+0x10] ;  /* 0x0000100073067984 */ /* 0x000e660000000400 */
[----:B------:R-:W-:-:S03]  /*9350*/  @!P6 FMUL.FTZ R10, R10, -1.4426950216293334961 ;  /* 0xbfb8aa3b0a0ae820 */ /* 0x000fc60000410000 */
[----:B------:R-:W-:-:S03]  /*9360*/  @!P1 FMUL.FTZ R8, R8, -1.4426950216293334961 ;  /* 0xbfb8aa3b08089820 */ /* 0x000fc60000410000 */
[----:B------:R-:W2:Y:S04]  /*9370*/  @!P6 MUFU.EX2 R10, R10 ;  /* 0x0000000a000ae308 */ /* 0x000ea80000000800 */
[----:B------:R-:W3:Y:S01]  /*9380*/  @!P1 MUFU.EX2 R8, R8 ;  /* 0x0000000800089308 */ /* 0x000ee20000000800 */
[----:B------:R-:W-:Y:S01]  /*9390*/  FSETP.GTU.FTZ.AND P5, PT, R12, 20, PT ;  /* 0x41a000000c00780b */ /* 0x000fe20003fbc000 */
[----:B--2---:R-:W-:Y:S01]  /*93a0*/  @!P6 FADD.FTZ R11, R10, 1 ;  /* 0x3f8000000a0be421 */ /* 0x004fe20000010000 */
[----:B---3--:R-:W-:-:S05]  /*93b0*/  @!P1 FADD.FTZ R9, R8, 1 ;  /* 0x3f80000008099421 */ /* 0x008fca0000010000 */
[----:B------:R-:W-:Y:S08]  /*93c0*/  @!P6 MUFU.RCP R11, R11 ;  /* 0x0000000b000be308 */ /* 0x000ff00000001000 */
[----:B------:R-:W2:Y:S01]  /*93d0*/  @!P1 MUFU.RCP R14, R9 ;  /* 0x00000009000e9308 */ /* 0x000ea20000001000 */
[----:B0-----:R-:W-:Y:S02]  /*93e0*/  HADD2.F32 R3, -RZ, R3.H0_H0 ;  /* 0x20000003ff037230 */ /* 0x001fe40000004100 */
[----:B------:R-:W-:-:S02]  /*93f0*/  HADD2.F32 R2, -RZ, R2.H0_H0 ;  /* 0x20000002ff027230 */ /* 0x000fc40000004100 */
        /* <DEDUP_REMOVED lines=8> */
[----:B------:R-:W-:Y:S01]  /*9480*/  @!P5 FMUL.FTZ R12, R12, -1.4426950216293334961 ;  /* 0xbfb8aa3b0c0cd820 */ /* 0x000fe20000410000 */
[----:B------:R-:W-:Y:S01]  /*9490*/  FSETP.GTU.FTZ.AND P3, PT, R3, 20, PT ;  /* 0x41a000000300780b */ /* 0x000fe20003f7c000 */
[----:B------:R-:W-:-:S02]  /*94a0*/  HADD2.F32 R13, -RZ, R0.H0_H0 ;  /* 0x20000000ff0d7230 */ /* 0x000fc40000004100 */
[----:B--2---:R-:W-:Y:S01]  /*94b0*/  @!P1 FMUL.FTZ R83, R83, R14 ;  /* 0x0000000e53539220 */ /* 0x004fe20000410000 */
[----:B------:R-:W-:Y:S01]  /*94c0*/  @!P6 FMUL.FTZ R86, R86, R11 ;  /* 0x0000000b5656e220 */ /* 0x000fe20000410000 */
[----:B------:R-:W-:Y:S02]  /*94d0*/  FSETP.GTU.FTZ.AND P4, PT, R2, 20, PT ;  /* 0x41a000000200780b */ /* 0x000fe40003f9c000 */
[----:B------:R-:W-:Y:S02]  /*94e0*/  FSETP.GTU.FTZ.AND P2, PT, R4, 20, PT ;  /* 0x41a000000400780b */ /* 0x000fe40003f5c000 */
[----:B------:R-:W-:Y:S02]  /*94f0*/  FSETP.GTU.FTZ.AND P1, PT, R5, 20, PT ;  /* 0x41a000000500780b */ /* 0x000fe40003f3c000 */
[----:B------:R-:W-:Y:S01]  /*9500*/  FSETP.GTU.FTZ.AND P6, PT, R6, 20, PT ;  /* 0x41a000000600780b */ /* 0x000fe20003fdc000 */
[----:B------:R-:W0:Y:S01]  /*9510*/  @!P5 MUFU.EX2 R12, R12 ;  /* 0x0000000c000cd308 */ /* 0x000e220000000800 */
[----:B------:R-:W-:Y:S01]  /*9520*/  FADD.FTZ R13, R13, UR6 ;  /* 0x000000060d0d7e21 */ /* 0x000fe20008010000 */
[----:B------:R-:W-:-:S04]  /*9530*/  @!P3 FMUL.FTZ R3, R3, -1.4426950216293334961 ;  /* 0xbfb8aa3b0303b820 */ /* 0x000fc80000410000 */
[----:B------:R-:W-:Y:S01]  /*9540*/  FSETP.GTU.FTZ.AND P0, PT, R13, 20, PT ;  /* 0x41a000000d00780b */ /* 0x000fe20003f1c000 */
[----:B------:R-:W-:Y:S01]  /*9550*/  @!P4 FMUL.FTZ R2, R2, -1.4426950216293334961 ;  /* 0xbfb8aa3b0202c820 */ /* 0x000fe20000410000 */
[----:B------:R-:W-:Y:S02]  /*9560*/  @!P2 FMUL.FTZ R4, R4, -1.4426950216293334961 ;  /* 0xbfb8aa3b0404a820 */ /* 0x000fe40000410000 */
[----:B------:R-:W-:Y:S02]  /*9570*/  @!P1 FMUL.FTZ R5, R5, -1.4426950216293334961 ;  /* 0xbfb8aa3b05059820 */ /* 0x000fe40000410000 */
[----:B------:R-:W-:Y:S01]  /*9580*/  @!P6 FMUL.FTZ R6, R6, -1.4426950216293334961 ;  /* 0xbfb8aa3b0606e820 */ /* 0x000fe20000410000 */
[----:B------:R-:W1:Y:S01]  /*9590*/  @!P3 MUFU.EX2 R3, R3 ;  /* 0x000000030003b308 */ /* 0x000e620000000800 */
[----:B0-----:R-:W-:-:S03]  /*95a0*/  @!P5 FADD.FTZ R0, R12, 1 ;  /* 0x3f8000000c00d421 */ /* 0x001fc60000010000 */
[----:B------:R-:W0:Y:S04]  /*95b0*/  @!P4 MUFU.EX2 R2, R2 ;  /* 0x000000020002c308 */ /* 0x000e280000000800 */
[----:B------:R-:W2:Y:S04]  /*95c0*/  @!P2 MUFU.EX2 R4, R4 ;  /* 0x000000040004a308 */ /* 0x000ea80000000800 */
[----:B------:R-:W3:Y:S04]  /*95d0*/  @!P1 MUFU.EX2 R5, R5 ;  /* 0x0000000500059308 */ /* 0x000ee80000000800 */
[----:B------:R-:W4:Y:S04]  /*95e0*/  @!P6 MUFU.EX2 R6, R6 ;  /* 0x000000060006e308 */ /* 0x000f280000000800 */
[----:B------:R5:W4:Y:S02]  /*95f0*/  @!P5 MUFU.RCP R8, R0 ;  /* 0x000000000008d308 */ /* 0x000b240000001000 */
[----:B-----5:R-:W-:Y:S01]  /*9600*/  @!P0 FMUL.FTZ R0, R13, -1.4426950216293334961 ;  /* 0xbfb8aa3b0d008820 */ /* 0x020fe20000410000 */
[----:B-1----:R-:W-:-:S05]  /*9610*/  @!P3 FADD.FTZ R3, R3, 1 ;  /* 0x3f8000000303b421 */ /* 0x002fca0000010000 */
[----:B------:R-:W1:Y:S01]  /*9620*/  @!P0 MUFU.EX2 R0, R0 ;  /* 0x0000000000008308 */ /* 0x000e620000000800 */
[----:B------:R-:W-:Y:S02]  /*9630*/  HADD2.F32 R7, -RZ, R7.H0_H0 ;  /* 0x20000007ff077230 */ /* 0x000fe40000004100 */
[----:B0-----:R-:W-:Y:S01]  /*9640*/  @!P4 FADD.FTZ R2, R2, 1 ;  /* 0x3f8000000202c421 */ /* 0x001fe20000010000 */
[----:B--2---:R-:W-:Y:S01]  /*9650*/  @!P2 FADD.FTZ R4, R4, 1 ;  /* 0x3f8000000404a421 */ /* 0x004fe20000010000 */
[----:B---3--:R-:W-:Y:S01]  /*9660*/  @!P1 FADD.FTZ R5, R5, 1 ;  /* 0x3f80000005059421 */ /* 0x008fe20000010000 */
[----:B----4-:R-:W-:Y:S01]  /*9670*/  @!P6 FADD.FTZ R6, R6, 1 ;  /* 0x3f8000000606e421 */ /* 0x010fe20000010000 */
[----:B------:R-:W0:Y:S01]  /*9680*/  @!P3 MUFU.RCP R3, R3 ;  /* 0x000000030003b308 */ /* 0x000e220000001000 */
[----:B------:R-:W-:Y:S01]  /*9690*/  FADD.FTZ R7, R7, UR6 ;  /* 0x0000000607077e21 */ /* 0x000fe20008010000 */
[----:B------:R-:W-:-:S06]  /*96a0*/  @!P5 FMUL.FTZ R85, R85, R8 ;  /* 0x000000085555d220 */ /* 0x000fcc0000410000 */
[----:B------:R-:W2:Y:S01]  /*96b0*/  @!P4 MUFU.RCP R2, R2 ;  /* 0x000000020002c308 */ /* 0x000ea20000001000 */
[----:B-1----:R-:W-:Y:S01]  /*96c0*/  @!P0 FADD.FTZ R0, R0, 1 ;  /* 0x3f80000000008421 */ /* 0x002fe20000010000 */
[----:B------:R-:W-:-:S06]  /*96d0*/  FSETP.GTU.FTZ.AND P5, PT, R7, 20, PT ;  /* 0x41a000000700780b */ /* 0x000fcc0003fbc000 */
[----:B------:R-:W1:Y:S08]  /*96e0*/  @!P2 MUFU.RCP R4, R4 ;  /* 0x000000040004a308 */ /* 0x000e700000001000 */
[----:B------:R-:W3:Y:S08]  /*96f0*/  @!P1 MUFU.RCP R5, R5 ;  /* 0x0000000500059308 */ /* 0x000ef00000001000 */
[----:B------:R-:W4:Y:S08]  /*9700*/  @!P6 MUFU.RCP R6, R6 ;  /* 0x000000060006e308 */ /* 0x000f300000001000 */
[----:B------:R5:W4:Y:S01]  /*9710*/  @!P0 MUFU.RCP R9, R0 ;  /* 0x0000000000098308 */ /* 0x000b220000001000 */
[----:B0-----:R-:W-:Y:S01]  /*9720*/  @!P3 FMUL.FTZ R90, R90, R3 ;  /* 0x000000035a5ab220 */ /* 0x001fe20000410000 */
[----:B------:R-:W-:Y:S01]  /*9730*/  @!P5 FMUL.FTZ R7, R7, -1.4426950216293334961 ;  /* 0xbfb8aa3b0707d820 */ /* 0x000fe20000410000 */
[----:B------:R-:W-:Y:S04]  /*9740*/  LDS.U16 R3, [R111+0x18] ;  /* 0x000018006f037984 */ /* 0x000fe80000000400 */
[----:B-----5:R-:W0:Y:S01]  /*9750*/  LDS.U16 R0, [R113+0x14] ;  /* 0x0000140071007984 */ /* 0x020e220000000400 */
[----:B--2---:R-:W-:Y:S01]  /*9760*/  @!P4 FMUL.FTZ R89, R89, R2 ;  /* 0x000000025959c220 */ /* 0x004fe20000410000 */
[----:B-1----:R-:W-:Y:S01]  /*9770*/  @!P2 FMUL.FTZ R91, R91, R4 ;  /* 0x000000045b5ba220 */ /* 0x002fe20000410000 */
[----:B---3--:R-:W-:Y:S01]  /*9780*/  @!P1 FMUL.FTZ R98, R98, R5 ;  /* 0x0000000562629220 */ /* 0x008fe20000410000 */
[----:B----4-:R-:W-:Y:S01]  /*9790*/  @!P6 FMUL.FTZ R99, R99, R6 ;  /* 0x000000066363e220 */ /* 0x010fe20000410000 */
[----:B------:R-:W1:Y:S01]  /*97a0*/  LDS.U16 R2, [R112+0x16] ;  /* 0x0000160070027984 */ /* 0x000e620000000400 */
[----:B------:R-:W2:Y:S03]  /*97b0*/  @!P5 MUFU.EX2 R7, R7 ;  /* 0x000000070007d308 */ /* 0x000ea60000000800 */
[----:B------:R-:W3:Y:S04]  /*97c0*/  LDS.U16 R4, [R110+0x1a] ;  /* 0x00001a006e047984 */ /* 0x000ee80000000400 */
[----:B------:R-:W4:Y:S04]  /*97d0*/  LDS.U16 R5, [R109+0x1c] ;  /* 0x00001c006d057984 */ /* 0x000f280000000400 */
[----:B------:R-:W5:Y:S01]  /*97e0*/  LDS.U16 R6, [R108+0x1e] ;  /* 0x00001e006c067984 */ /* 0x000f620000000400 */
[----:B------:R-:W-:Y:S01]  /*97f0*/  BAR.SYNC.DEFER_BLOCKING 0x0 ;  /* 0x0000000000007b1d */ /* 0x000fe20000010000 */
[----:B--2---:R-:W-:-:S06]  /*9800*/  @!P5 FADD.FTZ R7, R7, 1 ;  /* 0x3f8000000707d421 */ /* 0x004fcc0000010000 */
[----:B------:R-:W2:Y:S01]  /*9810*/  @!P5 MUFU.RCP R7, R7 ;  /* 0x000000070007d308 */ /* 0x000ea20000001000 */
[----:B------:R-:W-:Y:S01]  /*9820*/  @!P0 FMUL.FTZ R88, R88, R9 ;  /* 0x0000000958588220 */ /* 0x000fe20000410000 */
[----:B------:R-:W-:Y:S02]  /*9830*/  PRMT R57, R29, 0x7632, R57 ;  /* 0x000076321d397816 */ /* 0x000fe40000000039 */
[----:B------:R-:W-:Y:S02]  /*9840*/  F2FP.F16.F32.PACK_AB R25, R25, R26 ;  /* 0x0000001a1919723e */ /* 0x000fe400000000ff */
[----:B------:R-:W-:Y:S02]  /*9850*/  ISETP.NE.AND P0, PT, R167, RZ, PT ;  /* 0x000000ffa700720c */ /* 0x000fe40003f05270 */
[----:B------:R-:W-:Y:S02]  /*9860*/  PRMT R56, R27, 0x7632, R56 ;  /* 0x000076321b387816 */ /* 0x000fe40000000038 */
[----:B------:R-:W-:Y:S01]  /*9870*/  F2FP.F16.F32.PACK_AB R23, R23, R24 ;  /* 0x000000181717723e */ /* 0x000fe200000000ff */
[----:B0-----:R-:W-:Y:S01]  /*9880*/  HADD2.F32 R0, -RZ, R0.H0_H0 ;  /* 0x20000000ff007230 */ /* 0x001fe20000004100 */
[----:B------:R-:W-:Y:S04]  /*9890*/  STS.U16 [R129], R37 ;  /* 0x0000002581007388 */ /* 0x000fe80000000400 */
[----:B------:R-:W-:Y:S04]  /*98a0*/  STS.U16 [R128+0x2], R64 ;  /* 0x0000024080007388 */ /* 0x000fe80000000400 */
[----:B------:R-:W-:Y:S04]  /*98b0*/  STS.U16 [R127+0x4], R35 ;  /* 0x000004237f007388 */ /* 0x000fe80000000400 */
[----:B------:R-:W-:Y:S04]  /*98c0*/  STS.U16 [R126+0x6], R63 ;  /* 0x0000063f7e007388 */ /* 0x000fe80000000400 */
[----:B------:R-:W-:Y:S01]  /*98d0*/  STS.U16 [R119+0x8], R33 ;  /* 0x0000082177007388 */ /* 0x000fe20000000400 */
[----:B------:R-:W-:-:S03]  /*98e0*/  PRMT R55, R25, 0x7632, R55 ;  /* 0x0000763219377816 */ /* 0x000fc60000000037 */
[----:B------:R-:W-:Y:S01]  /*98f0*/  STS.U16 [R118+0xa], R59 ;  /* 0x00000a3b76007388 */ /* 0x000fe20000000400 */
[----:B------:R-:W-:-:S03]  /*9900*/  FADD.FTZ R0, R0, UR6 ;  /* 0x0000000600007e21 */ /* 0x000fc60008010000 */
[----:B------:R-:W-:Y:S01]  /*9910*/  STS.U16 [R117+0xc], R31 ;  /* 0x00000c1f75007388 */ /* 0x000fe20000000400 */
[----:B------:R-:W-:-:S03]  /*9920*/  PRMT R54, R23, 0x7632, R54 ;  /* 0x0000763217367816 */ /* 0x000fc60000000036 */
[----:B------:R-:W-:Y:S04]  /*9930*/  STS.U16 [R116+0xe], R58 ;  /* 0x00000e3a74007388 */ /* 0x000fe80000000400 */
[----:B------:R-:W-:Y:S01]  /*9940*/  STS.U16 [R115+0x10], R29 ;  /* 0x0000101d73007388 */ /* 0x000fe20000000400 */
[----:B------:R-:W-:-:S03]  /*9950*/  HADD2.F32 R3, -RZ, R3.H0_H0 ;  /* 0x20000003ff037230 */ /* 0x000fc60000004100 */
[----:B------:R-:W-:Y:S01]  /*9960*/  STS.U16 [R114+0x12], R57 ;  /* 0x0000123972007388 */ /* 0x000fe20000000400 */
[----:B------:R-:W-:-:S03]  /*9970*/  MOV R10, UR22 ;  /* 0x00000016000a7c02 */ /* 0x000fc60008000f00 */
[----:B------:R-:W-:Y:S01]  /*9980*/  STS.U16 [R113+0x14], R27 ;  /* 0x0000141b71007388 */ /* 0x000fe20000000400 */
[----:B------:R-:W-:-:S03]  /*9990*/  FSETP.GTU.FTZ.AND P1, PT, R0, 20, PT ;  /* 0x41a000000000780b */ /* 0x000fc60003f3c000 */
[----:B------:R-:W-:Y:S04]  /*99a0*/  STS.U16 [R112+0x16], R56 ;  /* 0x0000163870007388 */ /* 0x000fe80000000400 */
[----:B------:R-:W-:Y:S01]  /*99b0*/  STS.U16 [R111+0x18], R25 ;  /* 0x000018196f007388 */ /* 0x000fe20000000400 */
[----:B--2---:R-:W-:-:S03]  /*99c0*/  @!P5 FMUL.FTZ R100, R100, R7 ;  /* 0x000000076464d220 */ /* 0x004fc60000410000 */
[----:B------:R-:W-:Y:S01]  /*99d0*/  STS.U16 [R110+0x1a], R55 ;  /* 0x00001a376e007388 */ /* 0x000fe20000000400 */
[----:B-1----:R-:W-:-:S03]  /*99e0*/  HADD2.F32 R2, -RZ, R2.H0_H0 ;  /* 0x20000002ff027230 */ /* 0x002fc60000004100 */
[----:B------:R-:W-:Y:S01]  /*99f0*/  STS.U16 [R109+0x1c], R23 ;  /* 0x00001c176d007388 */ /* 0x000fe20000000400 */
[----:B---3--:R-:W-:Y:S02]  /*9a00*/  HADD2.F32 R4, -RZ, R4.H0_H0 ;  /* 0x20000004ff047230 */ /* 0x008fe40000004100 */
[----:B------:R-:W-:Y:S01]  /*9a10*/  FADD.FTZ R3, R3, UR6 ;  /* 0x0000000603037e21 */ /* 0x000fe20008010000 */
        /* <DEDUP_REMOVED lines=19> */
[----:B------:R-:W-:Y:S01]  /*9b50*/  FADD.FTZ R2, R2, UR6 ;  /* 0x0000000602027e21 */ /* 0x000fe20008010000 */
[----:B------:R-:W-:Y:S01]  /*9b60*/  BAR.SYNC.DEFER_BLOCKING 0x0 ;  /* 0x0000000000007b1d */ /* 0x000fe20000010000 */
[----:B------:R-:W-:Y:S01]  /*9b70*/  FADD.FTZ R4, R4, UR6 ;  /* 0x0000000604047e21 */ /* 0x000fe20008010000 */
[----:B------:R-:W-:Y:S01]  /*9b80*/  FSETP.GTU.FTZ.AND P6, PT, R3, 20, PT ;  /* 0x41a000000300780b */ /* 0x000fe20003fdc000 */
[----:B------:R-:W-:Y:S01]  /*9b90*/  @!P1 FMUL.FTZ R0, R0, -1.4426950216293334961 ;  /* 0xbfb8aa3b00009820 */ /* 0x000fe20000410000 */
[----:B------:R-:W-:-:S02]  /*9ba0*/  FSETP.GTU.FTZ.AND P4, PT, R2, 20, PT ;  /* 0x41a000000200780b */ /* 0x000fc40003f9c000 */
[----:B------:R-:W-:Y:S01]  /*9bb0*/  FSETP.GTU.FTZ.AND P5, PT, R4, 20, PT ;  /* 0x41a000000400780b */ /* 0x000fe20003fbc000 */
[----:B----4-:R-:W-:Y:S02]  /*9bc0*/  HADD2.F32 R5, -RZ, R5.H0_H0 ;  /* 0x20000005ff057230 */ /* 0x010fe40000004100 */
[----:B-----5:R-:W-:Y:S01]  /*9bd0*/  HADD2.F32 R6, -RZ, R6.H0_H0 ;  /* 0x20000006ff067230 */ /* 0x020fe20000004100 */
[----:B------:R-:W1:Y:S02]  /*9be0*/  @!P1 MUFU.EX2 R0, R0 ;  /* 0x0000000000009308 */ /* 0x000e640000000800 */
[----:B------:R-:W-:Y:S02]  /*9bf0*/  FADD.FTZ R5, R5, UR6 ;  /* 0x0000000605057e21 */ /* 0x000fe40008010000 */
[----:B------:R-:W-:Y:S01]  /*9c00*/  FADD.FTZ R6, R6, UR6 ;  /* 0x0000000606067e21 */ /* 0x000fe20008010000 */
[----:B------:R-:W-:Y:S02]  /*9c10*/  @!P6 FMUL.FTZ R3, R3, -1.4426950216293334961 ;  /* 0xbfb8aa3b0303e820 */ /* 0x000fe40000410000 */
[----:B------:R-:W-:Y:S01]  /*9c20*/  @!P4 FMUL.FTZ R2, R2, -1.4426950216293334961 ;  /* 0xbfb8aa3b0202c820 */ /* 0x000fe20000410000 */
[----:B------:R-:W-:Y:S01]  /*9c30*/  FSETP.GTU.FTZ.AND P2, PT, R5, 20, PT ;  /* 0x41a000000500780b */ /* 0x000fe20003f5c000 */
[----:B------:R-:W-:Y:S01]  /*9c40*/  @!P5 FMUL.FTZ R4, R4, -1.4426950216293334961 ;  /* 0xbfb8aa3b0404d820 */ /* 0x000fe20000410000 */
[----:B------:R-:W-:Y:S01]  /*9c50*/  FSETP.GTU.FTZ.AND P3, PT, R6, 20, PT ;  /* 0x41a000000600780b */ /* 0x000fe20003f7c000 */
[----:B------:R-:W2:Y:S01]  /*9c60*/  @!P6 MUFU.EX2 R3, R3 ;  /* 0x000000030003e308 */ /* 0x000ea20000000800 */
[----:B------:R-:W3:Y:S03]  /*9c70*/  LDS R8, [UR23+0x840] ;  /* 0x00084017ff087984 */ /* 0x000ee60008000800 */
[----:B------:R-:W4:Y:S01]  /*9c80*/  @!P4 MUFU.EX2 R2, R2 ;  /* 0x000000020002c308 */ /* 0x000f220000000800 */
[----:B-1----:R-:W-:-:S03]  /*9c90*/  @!P1 FADD.FTZ R0, R0, 1 ;  /* 0x3f80000000009421 */ /* 0x002fc60000010000 */
[----:B------:R-:W1:Y:S01]  /*9ca0*/  @!P5 MUFU.EX2 R4, R4 ;  /* 0x000000040004d308 */ /* 0x000e620000000800 */
[----:B------:R-:W-:Y:S01]  /*9cb0*/  USHF.R.S32.HI UR25, URZ, 0x1f, UR24 ;  /* 0x0000001fff197899 */ /* 0x000fe20008011418 */
[----:B------:R-:W-:Y:S02]  /*9cc0*/  @!P2 FMUL.FTZ R5, R5, -1.4426950216293334961 ;  /* 0xbfb8aa3b0505a820 */ /* 0x000fe40000410000 */
[----:B------:R-:W5:Y:S01]  /*9cd0*/  @!P1 MUFU.RCP R0, R0 ;  /* 0x0000000000009308 */ /* 0x000f620000001000 */
[----:B------:R-:W-:Y:S01]  /*9ce0*/  @!P3 FMUL.FTZ R6, R6, -1.4426950216293334961 ;  /* 0xbfb8aa3b0606b820 */ /* 0x000fe20000410000 */
[----:B--2---:R-:W-:Y:S01]  /*9cf0*/  @!P6 FADD.FTZ R3, R3, 1 ;  /* 0x3f8000000303e421 */ /* 0x004fe20000010000 */
[----:B------:R-:W-:Y:S01]  /*9d00*/  UIMAD.WIDE.U32 UR10, UR31, UR26, UR24 ;  /* 0x0000001a1f0a72a5 */ /* 0x000fe2000f8e0018 */
[----:B----4-:R-:W-:-:S03]  /*9d10*/  @!P4 FADD.FTZ R2, R2, 1 ;  /* 0x3f8000000202c421 */ /* 0x010fc60000010000 */
[----:B------:R-:W-:Y:S01]  /*9d20*/  UIMAD UR11, UR31, UR27, UR11 ;  /* 0x0000001b1f0b72a4 */ /* 0x000fe2000f8e020b */
[----:B0-----:R-:W0:Y:S01]  /*9d30*/  @!P6 MUFU.RCP R10, R3 ;  /* 0x00000003000ae308 */ /* 0x001e220000001000 */
[----:B------:R-:W2:Y:S01]  /*9d40*/  LDCU.64 UR26, c[0x0][0x550] ;  /* 0x0000aa00ff1a77ac */ /* 0x000ea20008000a00 */
[----:B-1----:R-:W-:-:S06]  /*9d50*/  @!P5 FADD.FTZ R4, R4, 1 ;  /* 0x3f8000000404d421 */ /* 0x002fcc0000010000 */
[----:B------:R-:W1:Y:S04]  /*9d60*/  @!P2 MUFU.EX2 R5, R5 ;  /* 0x000000050005a308 */ /* 0x000e680000000800 */
[----:B------:R-:W4:Y:S01]  /*9d70*/  @!P3 MUFU.EX2 R6, R6 ;  /* 0x000000060006b308 */ /* 0x000f220000000800 */
[----:B------:R-:W-:-:S03]  /*9d80*/  UIMAD.WIDE.U32 UR10, UR30, UR34, UR10 ;  /* 0x000000221e0a72a5 */ /* 0x000fc6000f8e000a */
[----:B------:R2:W3:Y:S01]  /*9d90*/  @!P4 MUFU.RCP R39, R2 ;  /* 0x000000020027c308 */ /* 0x0004e20000001000 */
[----:B------:R-:W-:-:S07]  /*9da0*/  UIMAD UR8, UR30, UR35, UR11 ;  /* 0x000000231e0872a4 */ /* 0x000fce000f8e020b */
[----:B------:R-:W3:Y:S01]  /*9db0*/  @!P5 MUFU.RCP R41, R4 ;  /* 0x000000040029d308 */ /* 0x000ee20000001000 */
[----:B-----5:R-:W-:Y:S01]  /*9dc0*/  @!P1 FMUL.FTZ R101, R101, R0 ;  /* 0x0000000065659220 */ /* 0x020fe20000410000 */
[----:B------:R-:W-:Y:S01]  /*9dd0*/  IADD3 R0, P1, PT, R168, UR10, RZ ;  /* 0x0000000aa8007c10 */ /* 0x000fe2000ff3e0ff */
[----:B-1----:R-:W-:Y:S01]  /*9de0*/  @!P2 FADD.FTZ R5, R5, 1 ;  /* 0x3f8000000505a421 */ /* 0x002fe20000010000 */
[----:B----4-:R-:W-:Y:S01]  /*9df0*/  @!P3 FADD.FTZ R6, R6, 1 ;  /* 0x3f8000000606b421 */ /* 0x010fe20000010000 */
[----:B0-----:R-:W-:Y:S01]  /*9e00*/  @!P6 FMUL.FTZ R103, R103, R10 ;  /* 0x0000000a6767e220 */ /* 0x001fe20000410000 */
[----:B--2---:R-:W-:Y:S01]  /*9e10*/  LEA R2, P6, R0, UR26, 0x1 ;  /* 0x0000001a00027c11 */ /* 0x004fe2000f8c08ff */
[----:B------:R-:W-:Y:S01]  /*9e20*/  IMAD.X R3, RZ, RZ, UR8, P1 ;  /* 0x00000008ff037e24 */ /* 0x000fe200088e06ff */
[----:B------:R-:W0:Y:S01]  /*9e30*/  @!P2 MUFU.RCP R12, R5 ;  /* 0x00000005000ca308 */ /* 0x000e220000001000 */
[-C--:B---3--:R-:W-:Y:S01]  /*9e40*/  ISETP.GE.AND P1, PT, R163, R8.reuse, PT ;  /* 0x00000008a300720c */ /* 0x088fe20003f26270 */
[----:B------:R-:W-:Y:S01]  /*9e50*/  @!P4 FMUL.FTZ R102, R102, R39 ;  /* 0x000000276666c220 */ /* 0x000fe20000410000 */
[-C--:B------:R-:W-:Y:S01]  /*9e60*/  ISETP.GE.AND P4, PT, R168, R8.reuse, PT ;  /* 0x00000008a800720c */ /* 0x080fe20003f86270 */
[----:B------:R-:W1:Y:S04]  /*9e70*/  LDCU.64 UR10, c[0x0][0x518] ;  /* 0x0000a300ff0a77ac */ /* 0x000e680008000a00 */
[----:B------:R-:W2:Y:S01]  /*9e80*/  @!P3 MUFU.RCP R43, R6 ;  /* 0x00000006002bb308 */ /* 0x000ea20000001000 */
[----:B------:R-:W-:Y:S01]  /*9e90*/  LEA.HI.X R3, R0, UR27, R3, 0x1, P6 ;  /* 0x0000001b00037c11 */ /* 0x000fe2000b0f0c03 */
[----:B------:R-:W-:Y:S01]  /*9ea0*/  @!P5 FMUL.FTZ R104, R104, R41 ;  /* 0x000000296868d220 */ /* 0x000fe20000410000 */
[-C--:B------:R-:W-:Y:S01]  /*9eb0*/  ISETP.GE.AND P6, PT, R162, R8.reuse, PT ;  /* 0x00000008a200720c */ /* 0x080fe20003fc6270 */
[----:B------:R-:W3:Y:S01]  /*9ec0*/  LDCU.64 UR26, c[0x0][0x560] ;  /* 0x0000ac00ff1a77ac */ /* 0x000ee20008000a00 */
[-C--:B------:R-:W-:Y:S01]  /*9ed0*/  ISETP.GE.AND P5, PT, R161, R8.reuse, PT ;  /* 0x00000008a100720c */ /* 0x080fe20003fa6270 */
[----:B------:R-:W-:Y:S01]  /*9ee0*/  @!P1 STG.E.U16 desc[UR28][R2.64+0x40], R9 ;  /* 0x0000400902009986 */ /* 0x000fe2000c10151c */
[----:B------:R-:W-:Y:S01]  /*9ef0*/  ISETP.GE.AND P1, PT, R160, R8, PT ;  /* 0x00000008a000720c */ /* 0x000fe20003f26270 */
[----:B0-----:R-:W-:-:S02]  /*9f00*/  @!P2 FMUL.FTZ R105, R105, R12 ;  /* 0x0000000c6969a220 */ /* 0x001fc40000410000 */
[----:B------:R-:W-:Y:S01]  /*9f10*/  @!P4 STG.E.U16 desc[UR28][R2.64], R7 ;  /* 0x000000070200c986 */ /* 0x000fe2000c10151c */
[-C--:B------:R-:W-:Y:S02]  /*9f20*/  ISETP.GE.AND P4, PT, R159, R8.reuse, PT ;  /* 0x000000089f00720c */ /* 0x080fe40003f86270 */
[----:B------:R-:W-:-:S03]  /*9f30*/  ISETP.GE.AND P2, PT, R157, R8, PT ;  /* 0x000000089d00720c */ /* 0x000fc60003f46270 */
        /* <DEDUP_REMOVED lines=24> */
[----:B------:R-:W-:-:S02]  /*a0c0*/  F2FP.F16.F32.PACK_AB R0, R86, R83 ;  /* 0x000000535600723e */ /* 0x000fc400000000ff */
[----:B------:R-:W-:Y:S02]  /*a0d0*/  F2FP.F16.F32.PACK_AB R4, R88, R85 ;  /* 0x000000555804723e */ /* 0x000fe400000000ff */
[C---:B------:R-:W-:Y:S01]  /*a0e0*/  PRMT R5, R0.reuse, 0x7610, R5 ;  /* 0x0000761000057816 */ /* 0x040fe20000000005 */
[----:B------:R-:W-:Y:S01]  /*a0f0*/  BAR.SYNC.DEFER_BLOCKING 0x0 ;  /* 0x0000000000007b1d */ /* 0x000fe20000010000 */
[----:B------:R-:W-:Y:S02]  /*a100*/  PRMT R64, R0, 0x7632, R64 ;  /* 0x0000763200407816 */ /* 0x000fe40000000040 */
[----:B------:R-:W-:Y:S02]  /*a110*/  F2FP.F16.F32.PACK_AB R0, R90, R89 ;  /* 0x000000595a00723e */ /* 0x000fe400000000ff */
[----:B------:R-:W-:Y:S02]  /*a120*/  PRMT R63, R4, 0x7632, R63 ;  /* 0x00007632043f7816 */ /* 0x000fe4000000003f */
[----:B0-----:R-:W-:-:S02]  /*a130*/  F2FP.F16.F32.PACK_AB R3, R98, R91 ;  /* 0x0000005b6203723e */ /* 0x001fc400000000ff */
[C---:B------:R-:W-:Y:S02]  /*a140*/  PRMT R6, R0.reuse, 0x7610, R6 ;  /* 0x0000761000067816 */ /* 0x040fe40000000006 */
[----:B------:R-:W-:Y:S02]  /*a150*/  PRMT R59, R0, 0x7632, R59 ;  /* 0x00007632003b7816 */ /* 0x000fe4000000003b */
[----:B------:R-:W-:Y:S02]  /*a160*/  F2FP.F16.F32.PACK_AB R0, R100, R99 ;  /* 0x000000636400723e */ /* 0x000fe400000000ff */
[----:B------:R-:W-:Y:S02]  /*a170*/  F2FP.F16.F32.PACK_AB R2, R102, R101 ;  /* 0x000000656602723e */ /* 0x000fe400000000ff */
[----:B------:R-:W-:Y:S02]  /*a180*/  PRMT R58, R3, 0x7632, R58 ;  /* 0x00007632033a7816 */ /* 0x000fe4000000003a */
[----:B------:R-:W-:Y:S01]  /*a190*/  PRMT R57, R0, 0x7632, R57 ;  /* 0x0000763200397816 */ /* 0x000fe20000000039 */
[----:B------:R0:W-:Y:S01]  /*a1a0*/  STS.U16 [R129], R5 ;  /* 0x0000000581007388 */ /* 0x0001e20000000400 */
[----:B------:R-:W-:-:S03]  /*a1b0*/  PRMT R56, R2, 0x7632, R56 ;  /* 0x0000763202387816 */ /* 0x000fc60000000038 */
[----:B------:R-:W-:Y:S04]  /*a1c0*/  STS.U16 [R128+0x2], R64 ;  /* 0x0000024080007388 */ /* 0x000fe80000000400 */
[----:B------:R2:W-:Y:S01]  /*a1d0*/  STS.U16 [R127+0x4], R4 ;  /* 0x000004047f007388 */ /* 0x0005e20000000400 */
[----:B0-----:R-:W-:-:S03]  /*a1e0*/  PRMT R5, R0, 0x7610, R5 ;  /* 0x0000761000057816 */ /* 0x001fc60000000005 */
[----:B------:R-:W-:Y:S01]  /*a1f0*/  STS.U16 [R126+0x6], R63 ;  /* 0x0000063f7e007388 */ /* 0x000fe20000000400 */
[----:B------:R-:W-:-:S03]  /*a200*/  F2FP.F16.F32.PACK_AB R0, R104, R103 ;  /* 0x000000676800723e */ /* 0x000fc600000000ff */
[----:B------:R-:W-:Y:S01]  /*a210*/  STS.U16 [R119+0x8], R6 ;  /* 0x0000080677007388 */ /* 0x000fe20000000400 */
[----:B--2---:R-:W-:-:S03]  /*a220*/  PRMT R4, R2, 0x7610, R4 ;  /* 0x0000761002047816 */ /* 0x004fc60000000004 */
[----:B------:R-:W-:Y:S01]  /*a230*/  STS.U16 [R118+0xa], R59 ;  /* 0x00000a3b76007388 */ /* 0x000fe20000000400 */
[----:B------:R-:W-:-:S03]  /*a240*/  F2FP.F16.F32.PACK_AB R2, R106, R105 ;  /* 0x000000696a02723e */ /* 0x000fc600000000ff */
[----:B------:R0:W-:Y:S01]  /*a250*/  STS.U16 [R117+0xc], R3 ;  /* 0x00000c0375007388 */ /* 0x0001e20000000400 */
[----:B------:R-:W-:-:S03]  /*a260*/  PRMT R55, R0, 0x7632, R55 ;  /* 0x0000763200377816 */ /* 0x000fc60000000037 */
[----:B------:R-:W-:Y:S01]  /*a270*/  STS.U16 [R116+0xe], R58 ;  /* 0x00000e3a74007388 */ /* 0x000fe20000000400 */
[----:B------:R-:W-:-:S03]  /*a280*/  PRMT R54, R2, 0x7632, R54 ;  /* 0x0000763202367816 */ /* 0x000fc60000000036 */
[----:B------:R-:W-:Y:S01]  /*a290*/  STS.U16 [R115+0x10], R5 ;  /* 0x0000100573007388 */ /* 0x000fe20000000400 */
[----:B0-----:R-:W-:-:S03]  /*a2a0*/  PRMT R3, R2, 0x7610, R3 ;  /* 0x0000761002037816 */ /* 0x001fc60000000003 */
        /* <DEDUP_REMOVED lines=27> */
[----:B-1----:R-:W-:-:S05]  /*a460*/  UIMAD.WIDE.U32 UR24, UR31, UR10, UR24 ;  /* 0x0000000a1f1872a5 */ /* 0x002fca000f8e0018 */
[----:B------:R-:W1:Y:S01]  /*a470*/  LDS R0, [UR23+0x840] ;  /* 0x00084017ff007984 */ /* 0x000e620008000800 */
[----:B------:R-:W2:Y:S01]  /*a480*/  LDCU.64 UR22, c[0x0][0x520] ;  /* 0x0000a400ff1677ac */ /* 0x000ea20008000a00 */
[----:B------:R-:W-:Y:S01]  /*a490*/  UIMAD UR11, UR31, UR11, UR25 ;  /* 0x0000000b1f0b72a4 */ /* 0x000fe2000f8e0219 */
[----:B------:R-:W-:-:S03]  /*a4a0*/  UMOV UR10, UR24 ;  /* 0x00000018000a7c82 */ /* 0x000fc60008000000 */
[----:B--2---:R-:W-:-:S04]  /*a4b0*/  UIMAD.WIDE.U32 UR10, UR30, UR22, UR10 ;  /* 0x000000161e0a72a5 */ /* 0x004fc8000f8e000a */
[----:B------:R-:W-:Y:S02]  /*a4c0*/  UIMAD UR8, UR30, UR23, UR11 ;  /* 0x000000171e0872a4 */ /* 0x000fe4000f8e020b */
[----:B0-----:R-:W-:-:S04]  /*a4d0*/  IADD3 R3, P0, PT, R168, UR10, RZ ;  /* 0x0000000aa8037c10 */ /* 0x001fc8000ff1e0ff */
[----:B------:R-:W-:Y:S02]  /*a4e0*/  IADD3.X R4, PT, PT, RZ, UR8, RZ, P0, !PT ;  /* 0x00000008ff047c10 */ /* 0x000fe400087fe4ff */
[----:B---3--:R-:W-:Y:S01]  /*a4f0*/  LEA R2, P0, R3, UR26, 0x1 ;  /* 0x0000001a03027c11 */ /* 0x008fe2000f8008ff */
[----:B------:R-:W-:-:S03]  /*a500*/  FADD.FTZ R83, R83, R170 ;  /* 0x000000aa53537221 */ /* 0x000fc60000010000 */
[----:B------:R-:W-:Y:S02]  /*a510*/  LEA.HI.X R3, R3, UR27, R4, 0x1, P0 ;  /* 0x0000001b03037c11 */ /* 0x000fe400080f0c04 */
[-C--:B-1----:R-:W-:Y:S02]  /*a520*/  ISETP.GE.AND P1, PT, R168, R0.reuse, PT ;  /* 0x00000000a800720c */ /* 0x082fe40003f26270 */
[----:B------:R-:W-:Y:S01]  /*a530*/  ISETP.GE.AND P0, PT, R163, R0, PT ;  /* 0x00000000a300720c */ /* 0x000fe20003f06270 */
[----:B------:R-:W-:-:S04]  /*a540*/  FADD.FTZ R86, R83, R86 ;  /* 0x0000005653567221 */ /* 0x000fc80000010000 */
[----:B------:R-:W-:Y:S01]  /*a550*/  FADD.FTZ R85, R86, R85 ;  /* 0x0000005556557221 */ /* 0x000fe20000010000 */
[-C--:B------:R-:W-:Y:S02]  /*a560*/  ISETP.GE.AND P2, PT, R162, R0.reuse, PT ;  /* 0x00000000a200720c */ /* 0x080fe40003f46270 */
[-C--:B------:R-:W-:Y:S01]  /*a570*/  ISETP.GE.AND P3, PT, R161, R0.reuse, PT ;  /* 0x00000000a100720c */ /* 0x080fe20003f66270 */
[----:B------:R-:W-:Y:S01]  /*a580*/  FADD.FTZ R88, R85, R88 ;  /* 0x0000005855587221 */ /* 0x000fe20000010000 */
        /* <DEDUP_REMOVED lines=41> */
[----:B------:R-:W-:Y:S02]  /*a820*/  UIADD3 UR19, UP2, UPT, UR19, -0x800, URZ ;  /* 0xfffff80013137890 */ /* 0x000fe4000ff5e0ff */
[----:B------:R-:W-:Y:S01]  /*a830*/  UIADD3 UR8, UPT, UPT, UR9, -0x1, URZ ;  /* 0xffffffff09087890 */ /* 0x000fe2000fffe0ff */
[----:B------:R-:W-:Y:S01]  /*a840*/  FADD.FTZ R105, R104, R105 ;  /* 0x0000006968697221 */ /* 0x000fe20000010000 */
[----:B------:R-:W-:Y:S02]  /*a850*/  UIADD3.X UR17, UPT, UPT, UR17, -0x1, URZ, UP2, !UPT ;  /* 0xffffffff11117890 */ /* 0x000fe400097fe4ff */
[----:B------:R-:W-:Y:S01]  /*a860*/  UIADD3 UR20, UP3, UPT, UR20, -0x800, URZ ;  /* 0xfffff80014147890 */ /* 0x000fe2000ff7e0ff */
[----:B------:R-:W-:Y:S01]  /*a870*/  FADD.FTZ R170, R105, R106 ;  /* 0x0000006a69aa7221 */ /* 0x000fe20000010000 */
[----:B------:R-:W-:-:S02]  /*a880*/  UIADD3 UR12, UP1, UPT, UR12, -0x800, URZ ;  /* 0xfffff8000c0c7890 */ /* 0x000fc4000ff3e0ff */
[----:B------:R-:W-:Y:S02]  /*a890*/  UIADD3 UR14, UP2, UPT, UR14, -0x800, URZ ;  /* 0xfffff8000e0e7890 */ /* 0x000fe4000ff5e0ff */
[----:B------:R-:W-:Y:S02]  /*a8a0*/  UIADD3.X UR21, UPT, UPT, UR21, -0x1, URZ, UP3, !UPT ;  /* 0xffffffff15157890 */ /* 0x000fe40009ffe4ff */
[----:B------:R-:W-:Y:S02]  /*a8b0*/  UIADD3.X UR13, UPT, UPT, UR13, -0x1, URZ, UP1, !UPT ;  /* 0xffffffff0d0d7890 */ /* 0x000fe40008ffe4ff */
[----:B------:R-:W-:Y:S01]  /*a8c0*/  UIADD3.X UR18, UPT, UPT, UR18, -0x1, URZ, UP2, !UPT ;  /* 0xffffffff12127890 */ /* 0x000fe200097fe4ff */
[----:B------:R-:W-:Y:S01]  /*a8d0*/  UMOV UR9, UR8 ;  /* 0x0000000800097c82 */ /* 0x000fe20008000000 */
[----:B0-----:R-:W-:Y:S10]  /*a8e0*/  BRA.U UP0, `(.L_x_4782) ;  /* 0xffffff61003c7547 */ /* 0x001ff4000b83ffff */
.L_x_4703:
        /* <DEDUP_REMOVED lines=41> */
.L_x_4784:
[----:B------:R-:W-:Y:S05]  /*ab80*/  BSYNC.RECONVERGENT B0 ;  /* 0x0000000000007941 */ /* 0x000fea0003800200 */
.L_x_4783:
[----:B------:R-:W-:Y:S01]  /*ab90*/  UISETP.NE.U32.AND UP0, UPT, UR8, URZ, UPT ;  /* 0x000000ff0800728c */ /* 0x000fe2000bf05070 */
[----:B-1----:R-:W-:-:S03]  /*aba0*/  ISETP.GE.AND P0, PT, R10, UR11, PT ;  /* 0x0000000b0a007c0c */ /* 0x002fc6000bf06270 */
[----:B------:R-:W-:-:S09]  /*abb0*/  UISETP.NE.AND.EX UP0, UPT, UR9, URZ, UPT, UP0 ;  /* 0x000000ff0900728c */ /* 0x000fd2000bf05300 */
[----:B------:R-:W-:Y:S05]  /*abc0*/  BRA.U !UP0, `(.L_x_4785) ;  /* 0x0000000108907547 */ /* 0x000fea000b800000 */
[----:B------:R-:W-:Y:S06]  /*abd0*/  BAR.SYNC.DEFER_BLOCKING 0x0 ;  /* 0x0000000000007b1d */ /* 0x000fec0000010000 */
[----:B------:R-:W-:Y:S01]  /*abe0*/  BSSY.RECONVERGENT B0, `(.L_x_4785) ;  /* 0x0000022000007945 */ /* 0x000fe20003800200 */
[----:B--2---:R-:W1:Y:S01]  /*abf0*/  SHFL.DOWN P1, R3, R170, 0x1, 0x1f ;  /* 0x08201f00aa037f89 */ /* 0x004e620000020000 */
[----:B------:R-:W2:Y:S01]  /*ac00*/  S2R R4, SR_LANEID ;  /* 0x0000000000047919 */ /* 0x000ea20000000000 */
[----:B-1----:R-:W-:-:S05]  /*ac10*/  @P1 FADD R3, R3, R170 ;  /* 0x000000aa03031221 */ /* 0x002fca0000000000 */
[----:B------:R-:W1:Y:S01]  /*ac20*/  SHFL.DOWN P1, R0, R3, 0x2, 0x1f ;  /* 0x08401f0003007f89 */ /* 0x000e620000020000 */
[----:B--2---:R-:W-:Y:S02]  /*ac30*/  ISETP.NE.AND P2, PT, R4, RZ, PT ;  /* 0x000000ff0400720c */ /* 0x004fe40003f45270 */
[----:B------:R-:W2:Y:S11]  /*ac40*/  S2R R4, SR_TID.X ;  /* 0x0000000000047919 */ /* 0x000eb60000002100 */
[----:B------:R-:W3:Y:S01]  /*ac50*/  @!P2 S2R R9, SR_CgaCtaId ;  /* 0x000000000009a919 */ /* 0x000ee20000008800 */
[----:B0-----:R-:W-:Y:S01]  /*ac60*/  @!P2 MOV R6, 0x400 ;  /* 0x000004000006a802 */ /* 0x001fe20000000f00 */
[----:B-1----:R-:W-:-:S05]  /*ac70*/  @P1 FADD R0, R3, R0 ;  /* 0x0000000003001221 */ /* 0x002fca0000000000 */
        /* <DEDUP_REMOVED lines=24> */
.L_x_4786:
[----:B------:R-:W-:Y:S05]  /*ae00*/  BSYNC.RECONVERGENT B0 ;  /* 0x0000000000007941 */ /* 0x000fea0003800200 */
.L_x_4785:
[----:B------:R-:W-:Y:S05]  /*ae10*/  @P0 EXIT ;  /* 0x000000000000094d */ /* 0x000fea0003800000 */
[----:B------:R-:W3:Y:S01]  /*ae20*/  S2UR UR8, SR_CTAID.Y ;  /* 0x00000000000879c3 */ /* 0x000ee20000002600 */
[----:B------:R-:W3:Y:S01]  /*ae30*/  LDCU.64 UR6, c[0x0][0x4a8] ;  /* 0x00009500ff0677ac */ /* 0x000ee20008000a00 */
[----:B------:R-:W-:Y:S01]  /*ae40*/  IMAD.MOV.U32 R0, RZ, RZ, R10 ;  /* 0x000000ffff007224 */ /* 0x000fe200078e000a */
[----:B------:R-:W4:Y:S05]  /*ae50*/  LDCU UR10, c[0x0][0x360] ;  /* 0x00006c00ff0a77ac */ /* 0x000f2a0008000800 */
[----:B------:R-:W5:Y:S01]  /*ae60*/  S2UR UR9, SR_CgaCtaId ;  /* 0x00000000000979c3 */ /* 0x000f620000008800 */
[----:B------:R-:W0:Y:S07]  /*ae70*/  LDCU.64 UR12, c[0x0][0x530] ;  /* 0x0000a600ff0c77ac */ /* 0x000e2e0008000a00 */
[----:B------:R-:W0:Y:S01]  /*ae80*/  LDC.64 R8, c[0x0][0x4b0] ;  /* 0x00012c00ff087b82 */ /* 0x000e220000000a00 */
[----:B---3--:R-:W-:-:S03]  /*ae90*/  UIMAD.WIDE.U32 UR4, UR8, UR6, URZ ;  /* 0x00000006080472a5 */ /* 0x008fc6000f8e00ff */
[----:B------:R-:W-:Y:S01]  /*aea0*/  UMOV UR6, 0x400 ;  /* 0x0000040000067882 */ /* 0x000fe20000000000 */
[----:B------:R-:W-:Y:S02]  /*aeb0*/  UIMAD UR7, UR8, UR7, UR5 ;  /* 0x00000007080772a4 */ /* 0x000fe4000f8e0205 */
[----:B----45:R-:W-:-:S12]  /*aec0*/  ULEA UR9, UR9, UR6, 0x18 ;  /* 0x0000000609097291 */ /* 0x030fd8000f8ec0ff */
.L_x_4787:
[----:B0-----:R-:W-:Y:S01]  /*aed0*/  LEA R6, R0, UR9, 0x2 ;  /* 0x0000000900067c11 */ /* 0x001fe2000f8e10ff */
[----:B------:R-:W-:Y:S01]  /*aee0*/  UMOV UR6, UR4 ;  /* 0x0000000400067c82 */ /* 0x000fe20008000000 */
[----:B-12---:R-:W-:-:S03]  /*aef0*/  SHF.R.S32.HI R3, RZ, 0x1f, R0 ;  /* 0x0000001fff037819 */ /* 0x006fc60000011400 */
[----:B---3--:R-:W0:Y:S02]  /*af00*/  LDS R7, [R6+0x46c0] ;  /* 0x0046c00006077984 */ /* 0x008e240000000800 */
        /* <DEDUP_REMOVED lines=11> */
.L_x_4741:
[----:B------:R-:W-:Y:S01]  /*afc0*/  MOV R221, R67 ;  /* 0x0000004300dd7202 */ /* 0x000fe20000000f00 */
[----:B------:R-:W-:Y:S01]  /*afd0*/  HFMA2 R223, -RZ, RZ, 0, 5.9604644775390625e-08 ;  /* 0x00000001ffdf7431 */ /* 0x000fe200000001ff */
[----:B------:R-:W-:Y:S02]  /*afe0*/  MOV R226, RZ ;  /* 0x000000ff00e27202 */ /* 0x000fe40000000f00 */
[----:B------:R-:W-:-:S07]  /*aff0*/  MOV R66, 0xffffffff ;  /* 0xffffffff00427802 */ /* 0x000fce0000000f00 */
[----:B01---5:R-:W-:Y:S05]  /*b000*/  WARPSYNC.COLLECTIVE R66, `(.L_x_4788) ;  /* 0x0000000042087348 */ /* 0x023fea0003c00000 */
[----:B------:R2:W3:Y:S02]  /*b010*/  SHFL.UP P6, R65, R221, R223, R226 ;  /* 0x040000dfdd417389 */ /* 0x0004e400000c00e2 */
[----:B0123-5:R-:W-:Y:S05]  /*b020*/  ENDCOLLECTIVE ;  /* 0x000000000000791b */ /* 0x02ffea0003800000 */
.L_x_4788:
[----:B------:R-:W-:Y:S02]  /*b030*/  MOV R221, R220 ;  /* 0x000000dc00dd7202 */ /* 0x000fe40000000f00 */
[----:B------:R-:W-:-:S07]  /*b040*/  MOV R64, R65 ;  /* 0x0000004100407202 */ /* 0x000fce0000000f00 */
[----:B------:R-:W-:Y:S05]  /*b050*/  WARPSYNC.COLLECTIVE R66, `(.L_x_4789) ;  /* 0x0000000042087348 */ /* 0x000fea0003c00000 */
[----:B------:R0:W1:Y:S02]  /*b060*/  SHFL.UP P6, R65, R221, R223, R226 ;  /* 0x040000dfdd417389 */ /* 0x00006400000c00e2 */
[----:B01----:R-:W-:Y:S05]  /*b070*/  ENDCOLLECTIVE ;  /* 0x000000000000791b */ /* 0x003fea0003800000 */
.L_x_4789:
        /* <DEDUP_REMOVED lines=8> */
.L_x_4790:
[----:B------:R-:W-:Y:S02]  /*b100*/  MOV R221, R222 ;  /* 0x000000de00dd7202 */ /* 0x000fe40000000f00 */
[----:B------:R-:W-:-:S07]  /*b110*/  MOV R64, R65 ;  /* 0x0000004100407202 */ /* 0x000fce0000000f00 */
[----:B------:R-:W-:Y:S05]  /*b120*/  WARPSYNC.COLLECTIVE R66, `(.L_x_4791) ;  /* 0x0000000042087348 */ /* 0x000fea0003c00000 */
[----:B------:R0:W1:Y:S02]  /*b130*/  SHFL.UP P6, R65, R221, R223, R226 ;  /* 0x040000dfdd417389 */ /* 0x00006400000c00e2 */
[----:B01----:R-:W-:Y:S05]  /*b140*/  ENDCOLLECTIVE ;  /* 0x000000000000791b */ /* 0x003fea0003800000 */
.L_x_4791:
        /* <DEDUP_REMOVED lines=8> */
.L_x_4792:
[----:B------:R-:W-:Y:S02]  /*b1d0*/  MOV R221, R224 ;  /* 0x000000e000dd7202 */ /* 0x000fe40000000f00 */
[----:B------:R-:W-:-:S07]  /*b1e0*/  MOV R64, R65 ;  /* 0x0000004100407202 */ /* 0x000fce0000000f00 */
[----:B------:R-:W-:Y:S05]  /*b1f0*/  WARPSYNC.COLLECTIVE R66, `(.L_x_4793) ;  /* 0x0000000042087348 */ /* 0x000fea0003c00000 */
[----:B------:R0:W1:Y:S02]  /*b200*/  SHFL.UP P6, R65, R221, R223, R226 ;  /* 0x040000dfdd417389 */ /* 0x00006400000c00e2 */
[----:B01----:R-:W-:Y:S05]  /*b210*/  ENDCOLLECTIVE ;  /* 0x000000000000791b */ /* 0x003fea0003800000 */
.L_x_4793:
        /* <DEDUP_REMOVED lines=8> */
.L_x_4794:
[----:B------:R-:W-:Y:S02]  /*b2a0*/  MOV R221, R220 ;  /* 0x000000dc00dd7202 */ /* 0x000fe40000000f00 */
[----:B------:R-:W-:-:S07]  /*b2b0*/  MOV R64, R65 ;  /* 0x0000004100407202 */ /* 0x000fce0000000f00 */
[----:B------:R-:W-:Y:S05]  /*b2c0*/  WARPSYNC.COLLECTIVE R66, `(.L_x_4795) ;  /* 0x0000000042087348 */ /* 0x000fea0003c00000 */
[----:B------:R0:W1:Y:S02]  /*b2d0*/  SHFL.UP P6, R65, R221, R223, R226 ;  /* 0x040000dfdd417389 */ /* 0x00006400000c00e2 */
[----:B01----:R-:W-:Y:S05]  /*b2e0*/  ENDCOLLECTIVE ;  /* 0x000000000000791b */ /* 0x003fea0003800000 */
.L_x_4795:
        /* <DEDUP_REMOVED lines=8> */
.L_x_4796:
[----:B------:R-:W-:Y:S02]  /*b370*/  MOV R221, R64 ;  /* 0x0000004000dd7202 */ /* 0x000fe40000000f00 */
[----:B------:R-:W-:-:S07]  /*b380*/  MOV R222, R65 ;  /* 0x0000004100de7202 */ /* 0x000fce0000000f00 */
[----:B------:R-:W-:Y:S05]  /*b390*/  WARPSYNC.COLLECTIVE R66, `(.L_x_4797) ;  /* 0x0000000042087348 */ /* 0x000fea0003c00000 */
[----:B------:R0:W1:Y:S02]  /*b3a0*/  SHFL.UP P6, R65, R221, R223, R226 ;  /* 0x040000dfdd417389 */ /* 0x00006400000c00e2 */
[----:B01----:R-:W-:Y:S05]  /*b3b0*/  ENDCOLLECTIVE ;  /* 0x000000000000791b */ /* 0x003fea0003800000 */
.L_x_4797:
[----:B------:R-:W-:Y:S05]  /*b3c0*/  BRA `(.L_x_4798) ;  /* 0xffffffb000c07947 */ /* 0x000fea000383ffff */
.L_x_4742:
        /* <DEDUP_REMOVED lines=8> */
.L_x_4800:
[----:B------:R-:W-:Y:S05]  /*b450*/  BSYNC B0 ;  /* 0x0000000000007941 */ /* 0x000fea0003800000 */
.L_x_4799:
[----:B------:R-:W-:Y:S05]  /*b460*/  BRA `(.L_x_4801) ;  /* 0xffffffb000b07947 */ /* 0x000fea000383ffff */
.L_x_4743:
        /* <DEDUP_REMOVED lines=8> */
.L_x_4803:
[----:B------:R-:W-:Y:S05]  /*b4f0*/  BSYNC B0 ;  /* 0x0000000000007941 */ /* 0x000fea0003800000 */
.L_x_4802:
[----:B------:R-:W-:Y:S05]  /*b500*/  BRA `(.L_x_4804) ;  /* 0xffffffb000907947 */ /* 0x000fea000383ffff */
.L_x_4744:
        /* <DEDUP_REMOVED lines=8> */
.L_x_4806:
[----:B------:R-:W-:Y:S05]  /*b590*/  BSYNC B0 ;  /* 0x0000000000007941 */ /* 0x000fea0003800000 */
.L_x_4805:
[----:B------:R-:W-:Y:S01]  /*b5a0*/  MOV R221, R217 ;  /* 0x000000d900dd7202 */ /* 0x000fe20000000f00 */
[----:B------:R-:W-:Y:S01]  /*b5b0*/  HFMA2 R223, -RZ, RZ, 0, 5.9604644775390625e-08 ;  /* 0x00000001ffdf7431 */ /* 0x000fe200000001ff */
[----:B------:R-:W-:Y:S01]  /*b5c0*/  MOV R226, RZ ;  /* 0x000000ff00e27202 */ /* 0x000fe20000000f00 */
[----:B------:R-:W-:Y:S01]  /*b5d0*/  HFMA2 R240, -RZ, RZ, 0, 0 ;  /* 0x00000000fff07431 */ /* 0x000fe200000001ff */
[----:B------:R-:W-:Y:S01]  /*b5e0*/  MOV R66, 0xffffffff ;  /* 0xffffffff00427802 */ /* 0x000fe20000000f00 */
[----:B------:R-:W-:Y:S01]  /*b5f0*/  IMAD.MOV.U32 R241, RZ, RZ, 0x1f ;  /* 0x0000001ffff17424 */ /* 0x000fe200078e00ff */
[----:B------:R-:W-:Y:S02]  /*b600*/  MOV R239, R132 ;  /* 0x0000008400ef7202 */ /* 0x000fe40000000f00 */
[----:B------:R-:W-:-:S07]  /*b610*/  MOV R219, R65 ;  /* 0x0000004100db7202 */ /* 0x000fce0000000f00 */
[----:B------:R-:W-:Y:S05]  /*b620*/  WARPSYNC.COLLECTIVE R66, `(.L_x_4807) ;  /* 0x0000000042087348 */ /* 0x000fea0003c00000 */
[----:B------:R0:W1:Y:S02]  /*b630*/  SHFL.UP P6, R65, R221, R223, R226 ;  /* 0x040000dfdd417389 */ /* 0x00006400000c00e2 */
[----:B01----:R-:W-:Y:S05]  /*b640*/  ENDCOLLECTIVE ;  /* 0x000000000000791b */ /* 0x003fea0003800000 */
.L_x_4807:
[----:B------:R-:W-:Y:S05]  /*b650*/  WARPSYNC.COLLECTIVE R66, `(.L_x_4808) ;  /* 0x0000000042087348 */ /* 0x000fea0003c00000 */
[----:B------:R0:W1:Y:S02]  /*b660*/  SHFL.IDX P2, R237, R239, R240, R241 ;  /* 0x000000f0efed7389 */ /* 0x00006400000400f1 */
[----:B01----:R-:W-:Y:S05]  /*b670*/  ENDCOLLECTIVE ;  /* 0x000000000000791b */ /* 0x003fea0003800000 */
.L_x_4808:
[----:B------:R-:W-:Y:S02]  /*b680*/  MOV R239, R133 ;  /* 0x0000008500ef7202 */ /* 0x000fe40000000f00 */
[----:B------:R-:W-:Y:S02]  /*b690*/  MOV R220, R65 ;  /* 0x0000004100dc7202 */ /* 0x000fe40000000f00 */
[----:B------:R-:W-:-:S07]  /*b6a0*/  MOV R64, R237 ;  /* 0x000000ed00407202 */ /* 0x000fce0000000f00 */
[----:B------:R-:W-:Y:S05]  /*b6b0*/  WARPSYNC.COLLECTIVE R66, `(.L_x_4809) ;  /* 0x0000000042087348 */ /* 0x000fea0003c00000 */
[----:B------:R0:W1:Y:S02]  /*b6c0*/  SHFL.IDX P2, R237, R239, R240, R241 ;  /* 0x000000f0efed7389 */ /* 0x00006400000400f1 */
[----:B01----:R-:W-:Y:S05]  /*b6d0*/  ENDCOLLECTIVE ;  /* 0x000000000000791b */ /* 0x003fea0003800000 */
.L_x_4809:
[----:B------:R-:W-:Y:S01]  /*b6e0*/  MOV R65, R237 ;  /* 0x000000ed00417202 */ /* 0x000fe20000000f00 */
[----:B------:R-:W-:Y:S06]  /*b6f0*/  BRA `(.L_x_4810) ;  /* 0xffffffb0002c7947 */ /* 0x000fec000383ffff */
.L_x_4746:
[----:B------:R-:W-:Y:S01]  /*b700*/  MOV R243, R64 ;  /* 0x0000004000f37202 */ /* 0x000fe20000000f00 */
[----:B------:R-:W-:Y:S01]  /*b710*/  HFMA2 R242, -RZ, RZ, 0, 5.9604644775390625e-08 ;  /* 0x00000001fff27431 */ /* 0x000fe200000001ff */
[----:B------:R-:W-:Y:S01]  /*b720*/  MOV R245, 0x1f ;  /* 0x0000001f00f57802 */ /* 0x000fe20000000f00 */
[----:B------:R-:W-:Y:S01]  /*b730*/  HFMA2 R240, -RZ, RZ, 0, 0 ;  /* 0x00000000fff07431 */ /* 0x000fe200000001ff */
[----:B------:R-:W-:Y:S02]  /*b740*/  MOV R66, 0xffffffff ;  /* 0xffffffff00427802 */ /* 0x000fe40000000f00 */
[----:B------:R-:W-:-:S07]  /*b750*/  MOV R241, 0x1f ;  /* 0x0000001f00f17802 */ /* 0x000fce0000000f00 */
[----:B------:R-:W-:Y:S05]  /*b760*/  WARPSYNC.COLLECTIVE R66, `(.L_x_4811) ;  /* 0x0000000042087348 */ /* 0x000fea0003c00000 */
[----:B------:R0:W1:Y:S02]  /*b770*/  SHFL.DOWN P2, R236, R243, R242, R245 ;  /* 0x080000f2f3ec7389 */ /* 0x00006400000400f5 */
[----:B01----:R-:W-:Y:S05]  /*b780*/  ENDCOLLECTIVE ;  /* 0x000000000000791b */ /* 0x003fea0003800000 */
.L_x_4811:
[----:B------:R-:W-:Y:S01]  /*b790*/  IMAD.MOV.U32 R243, RZ, RZ, R65 ;  /* 0x000000fffff37224 */ /* 0x000fe200078e0041 */
[----:B------:R-:W-:-:S07]  /*b7a0*/  MOV R67, R236 ;  /* 0x000000ec00437202 */ /* 0x000fce0000000f00 */
[----:B------:R-:W-:Y:S05]  /*b7b0*/  WARPSYNC.COLLECTIVE R66, `(.L_x_4812) ;  /* 0x0000000042087348 */ /* 0x000fea0003c00000 */
[----:B------:R0:W1:Y:S02]  /*b7c0*/  SHFL.DOWN P2, R236, R243, R242, R245 ;  /* 0x080000f2f3ec7389 */ /* 0x00006400000400f5 */
[----:B01----:R-:W-:Y:S05]  /*b7d0*/  ENDCOLLECTIVE ;  /* 0x000000000000791b */ /* 0x003fea0003800000 */
.L_x_4812:
        /* <DEDUP_REMOVED lines=11> */
.L_x_4813:
[----:B------:R-:W-:Y:S02]  /*b890*/  MOV R243, R65 ;  /* 0x0000004100f37202 */ /* 0x000fe40000000f00 */
[----:B------:R-:W-:-:S07]  /*b8a0*/  MOV R67, R236 ;  /* 0x000000ec00437202 */ /* 0x000fce0000000f00 */
[----:B------:R-:W-:Y:S05]  /*b8b0*/  WARPSYNC.COLLECTIVE R66, `(.L_x_4814) ;  /* 0x0000000042087348 */ /* 0x000fea0003c00000 */
[----:B------:R0:W1:Y:S02]  /*b8c0*/  SHFL.DOWN P2, R236, R243, R242, R245 ;  /* 0x080000f2f3ec7389 */ /* 0x00006400000400f5 */
[----:B01----:R-:W-:Y:S05]  /*b8d0*/  ENDCOLLECTIVE ;  /* 0x000000000000791b */ /* 0x003fea0003800000 */
.L_x_4814:
[----:B------:R-:W-:Y:S01]  /*b8e0*/  @!P1 FMUL.FTZ R67, R64, R67 ;  /* 0x0000004340439220 */ /* 0x000fe20000410000 */
[----:B------:R-:W-:Y:S01]  /*b8f0*/  HFMA2 R242, -RZ, RZ, 0, 2.384185791015625e-07 ;  /* 0x00000004fff27431 */ /* 0x000fe200000001ff */
        /* <DEDUP_REMOVED lines=9> */
.L_x_4815:
[----:B------:R-:W-:Y:S02]  /*b990*/  MOV R243, R65 ;  /* 0x0000004100f37202 */ /* 0x000fe40000000f00 */
[----:B------:R-:W-:-:S07]  /*b9a0*/  MOV R67, R236 ;  /* 0x000000ec00437202 */ /* 0x000fce0000000f00 */
[----:B------:R-:W-:Y:S05]  /*b9b0*/  WARPSYNC.COLLECTIVE R66, `(.L_x_4816) ;  /* 0x0000000042087348 */ /* 0x000fea0003c00000 */
[----:B------:R0:W1:Y:S02]  /*b9c0*/  SHFL.DOWN P2, R236, R243, R242, R245 ;  /* 0x080000f2f3ec7389 */ /* 0x00006400000400f5 */
[----:B01----:R-:W-:Y:S05]  /*b9d0*/  ENDCOLLECTIVE ;  /* 0x000000000000791b */ /* 0x003fea0003800000 */
.L_x_4816:
[----:B------:R-:W-:Y:S01]  /*b9e0*/  @!P1 FMUL.FTZ R67, R64, R67 ;  /* 0x0000004340439220 */ /* 0x000fe20000410000 */
[----:B------:R-:W-:Y:S01]  /*b9f0*/  HFMA2 R242, -RZ, RZ, 0, 4.76837158203125e-07 ;  /* 0x00000008fff27431 */ /* 0x000fe200000001ff */
        /* <DEDUP_REMOVED lines=9> */
.L_x_4817:
[----:B------:R-:W-:Y:S02]  /*ba90*/  MOV R243, R65 ;  /* 0x0000004100f37202 */ /* 0x000fe40000000f00 */
[----:B------:R-:W-:-:S07]  /*baa0*/  MOV R67, R236 ;  /* 0x000000ec00437202 */ /* 0x000fce0000000f00 */
[----:B------:R-:W-:Y:S05]  /*bab0*/  WARPSYNC.COLLECTIVE R66, `(.L_x_4818) ;  /* 0x0000000042087348 */ /* 0x000fea0003c00000 */
[----:B------:R0:W1:Y:S02]  /*bac0*/  SHFL.DOWN P2, R236, R243, R242, R245 ;  /* 0x080000f2f3ec7389 */ /* 0x00006400000400f5 */
[----:B01----:R-:W-:Y:S05]  /*bad0*/  ENDCOLLECTIVE ;  /* 0x000000000000791b */ /* 0x003fea0003800000 */
.L_x_4818:
        /* <DEDUP_REMOVED lines=11> */
.L_x_4819:
[----:B------:R-:W-:Y:S01]  /*bb90*/  MOV R243, R65 ;  /* 0x0000004100f37202 */ /* 0x000fe20000000f00 */
[----:B------:R-:W-:-:S07]  /*bba0*/  IMAD.MOV.U32 R67, RZ, RZ, R236 ;  /* 0x000000ffff437224 */ /* 0x000fce00078e00ec */
[----:B------:R-:W-:Y:S05]  /*bbb0*/  WARPSYNC.COLLECTIVE R66, `(.L_x_4820) ;  /* 0x0000000042087348 */ /* 0x000fea0003c00000 */
[----:B------:R0:W1:Y:S02]  /*bbc0*/  SHFL.DOWN P2, R236, R243, R242, R245 ;  /* 0x080000f2f3ec7389 */ /* 0x00006400000400f5 */
[----:B01----:R-:W-:Y:S05]  /*bbd0*/  ENDCOLLECTIVE ;  /* 0x000000000000791b */ /* 0x003fea0003800000 */
.L_x_4820:
[----:B------:R-:W-:Y:S01]  /*bbe0*/  @!P1 FMUL.FTZ R67, R64, R67 ;  /* 0x0000004340439220 */ /* 0x000fe20000410000 */
[----:B------:R-:W-:Y:S01]  /*bbf0*/  HFMA2 R242, -RZ, RZ, 0, 5.9604644775390625e-08 ;  /* 0x00000001fff27431 */ /* 0x000fe200000001ff */
[----:B------:R-:W-:-:S05]  /*bc00*/  MOV R233, R236 ;  /* 0x000000ec00e97202 */ /* 0x000fca0000000f00 */
[----:B------:R-:W-:Y:S01]  /*bc10*/  @!P1 FFMA.FTZ R233, R64, R233, R65 ;  /* 0x000000e940e99223 */ /* 0x000fe20000010041 */
[----:B------:R-:W-:-:S04]  /*bc20*/  @!P1 MOV R64, R67 ;  /* 0x0000004300409202 */ /* 0x000fc80000000f00 */
[-C--:B------:R-:W-:Y:S02]  /*bc30*/  MOV R239, R64.reuse ;  /* 0x0000004000ef7202 */ /* 0x080fe40000000f00 */
[----:B------:R-:W-:Y:S02]  /*bc40*/  @!P1 MOV R65, R233 ;  /* 0x000000e900419202 */ /* 0x000fe40000000f00 */
[----:B------:R-:W-:-:S07]  /*bc50*/  MOV R243, R64 ;  /* 0x0000004000f37202 */ /* 0x000fce0000000f00 */
[----:B------:R-:W-:Y:S05]  /*bc60*/  WARPSYNC.COLLECTIVE R66, `(.L_x_4821) ;  /* 0x0000000042087348 */ /* 0x000fea0003c00000 */
[----:B------:R0:W1:Y:S02]  /*bc70*/  SHFL.IDX P2, R237, R239, R240, R241 ;  /* 0x000000f0efed7389 */ /* 0x00006400000400f1 */
[----:B01----:R-:W-:Y:S05]  /*bc80*/  ENDCOLLECTIVE ;  /* 0x000000000000791b */ /* 0x003fea0003800000 */
.L_x_4821:
[----:B------:R-:W-:Y:S01]  /*bc90*/  ISETP.NE.AND P1, PT, R167, 0x1f, PT ;  /* 0x0000001fa700780c */ /* 0x000fe20003f25270 */
[----:B------:R-:W-:Y:S01]  /*bca0*/  IMAD.MOV.U32 R239, RZ, RZ, R65 ;  /* 0x000000ffffef7224 */ /* 0x000fe200078e0041 */
[----:B------:R-:W-:-:S11]  /*bcb0*/  MOV R67, R237 ;  /* 0x000000ed00437202 */ /* 0x000fd60000000f00 */
[----:B------:R-:W-:Y:S05]  /*bcc0*/  WARPSYNC.COLLECTIVE R66, `(.L_x_4822) ;  /* 0x0000000042087348 */ /* 0x000fea0003c00000 */
[----:B------:R0:W1:Y:S02]  /*bcd0*/  SHFL.IDX P2, R237, R239, R240, R241 ;  /* 0x000000f0efed7389 */ /* 0x00006400000400f1 */
[----:B01----:R-:W-:Y:S05]  /*bce0*/  ENDCOLLECTIVE ;  /* 0x000000000000791b */ /* 0x003fea0003800000 */
.L_x_4822:
[----:B------:R-:W-:Y:S05]  /*bcf0*/  WARPSYNC.COLLECTIVE R66, `(.L_x_4823) ;  /* 0x0000000042087348 */ /* 0x000fea0003c00000 */
[----:B------:R0:W1:Y:S02]  /*bd00*/  SHFL.DOWN P2, R236, R243, R242, R245 ;  /* 0x080000f2f3ec7389 */ /* 0x00006400000400f5 */
[----:B01----:R-:W-:Y:S05]  /*bd10*/  ENDCOLLECTIVE ;  /* 0x000000000000791b */ /* 0x003fea0003800000 */
.L_x_4823:
        /* <DEDUP_REMOVED lines=8> */
.L_x_4824:
[----:B------:R-:W-:-:S07]  /*bda0*/  FMUL.FTZ R234, R132, R67 ;  /* 0x0000004384ea7220 */ /* 0x000fce0000410000 */
[----:B------:R-:W-:Y:S05]  /*bdb0*/  WARPSYNC.COLLECTIVE R66, `(.L_x_4825) ;  /* 0x0000000042087348 */ /* 0x000fea0003c00000 */
[----:B------:R0:W1:Y:S02]  /*bdc0*/  SHFL.IDX P2, R237, R239, R240, R241 ;  /* 0x000000f0efed7389 */ /* 0x00006400000400f1 */
[----:B01----:R-:W-:Y:S05]  /*bdd0*/  ENDCOLLECTIVE ;  /* 0x000000000000791b */ /* 0x003fea0003800000 */
.L_x_4825:
[----:B------:R-:W-:Y:S02]  /*bde0*/  MOV R239, R133 ;  /* 0x0000008500ef7202 */ /* 0x000fe40000000f00 */
[----:B------:R-:W-:-:S07]  /*bdf0*/  MOV R235, R237 ;  /* 0x000000ed00eb7202 */ /* 0x000fce0000000f00 */
[----:B------:R-:W-:Y:S05]  /*be00*/  WARPSYNC.COLLECTIVE R66, `(.L_x_4826) ;  /* 0x0000000042087348 */ /* 0x000fea0003c00000 */
[----:B------:R0:W1:Y:S02]  /*be10*/  SHFL.IDX P2, R237, R239, R240, R241 ;  /* 0x000000f0efed7389 */ /* 0x00006400000400f1 */
[----:B01----:R-:W-:Y:S05]  /*be20*/  ENDCOLLECTIVE ;  /* 0x000000000000791b */ /* 0x003fea0003800000 */
.L_x_4826:
[----:B------:R-:W-:Y:S05]  /*be30*/  BRA `(.L_x_4827) ;  /* 0xffffffb000307947 */ /* 0x000fea000383ffff */
.L_x_4828:
        /* <DEDUP_REMOVED lines=12> */
.L_x_10454:


//--------------------- .text._Z25selective_scan_bwd_kernelI32Selective_Scan_bwd_kernel_traitsILi64ELi16ELb0ELb1ELb1ELb1ELb1EN3c104HalfEfEEv12SSMParamsBwd --------------------------
	.section	.text._Z25selective_scan_bwd_kernelI32Selective_Scan_bwd_kernel_traitsILi64ELi16ELb0ELb1ELb1ELb1ELb1EN3c104HalfEfEEv12SSMParamsBwd,"ax",@progbits
	.align	128
        .global         _Z25selective_scan_bwd_kernelI32Selective_Scan_bwd_kernel_traitsILi64ELi16ELb0ELb1ELb1ELb1ELb1EN3c104HalfEfEEv12SSMParamsBwd
        .type           _Z25selective_scan_bwd_kernelI32Selective_Scan_bwd_kernel_traitsILi64ELi16ELb0ELb1ELb1ELb1ELb1EN3c104HalfEfEEv12SSMParamsBwd,@function
        .size           _Z25selective_scan_bwd_kernelI32Selective_Scan_bwd_kernel_traitsILi64ELi16ELb0ELb1ELb1ELb1ELb1EN3c104HalfEfEEv12SSMParamsBwd,(.L_x_10455 - _Z25selective_scan_bwd_kernelI32Selective_Scan_bwd_kernel_traitsILi64ELi16ELb0ELb1ELb1ELb1ELb1EN3c104HalfEfEEv12SSMParamsBwd)
        .other          _Z25selective_scan_bwd_kernelI32Selective_Scan_bwd_kernel_traitsILi64ELi16ELb0ELb1ELb1ELb1ELb1EN3c104HalfEfEEv12SSMParamsBwd,@"STO_CUDA_ENTRY STV_DEFAULT"
_Z25selective_scan_bwd_kernelI32Selective_Scan_bwd_kernel_traitsILi64ELi16ELb0ELb1ELb1ELb1ELb1EN3c104HalfEfEEv12SSMParamsBwd:
.text._Z25selective_scan_bwd_kernelI32Selective_Scan_bwd_kernel_traitsILi64ELi16ELb0ELb1ELb1ELb1ELb1EN3c104HalfEfEEv12SSMParamsBwd:
        /* <DEDUP_REMOVED lines=21> */
[----:B------:R-:W-:-:S03]  /*0150*/  UISETP.NE.AND.EX UP0, UPT, UR7, URZ, UPT, UP1 ;  /* 0x000000ff0700728c */ /* 0x000fc6000bf05310 */
        /* <DEDUP_REMOVED lines=8> */
[----:B------:R-:W-:-:S02]  /*01e0*/  MOV R2, UR4 ;  /* 0x0000000400027c02 */ /* 0x000fc40008000f00 */
        /* <DEDUP_REMOVED lines=8> */
[----:B--2---:R-:W-:Y:S01]  /*0270*/  MOV R4, RZ ;  /* 0x000000ff00047202 */ /* 0x004fe20000000f00 */
[----:B----4-:R-:W-:-:S04]  /*0280*/  IMAD.MOV R2, RZ, RZ, -R5 ;  /* 0x000000ffff027224 */ /* 0x010fc800078e0a05 */
        /* <DEDUP_REMOVED lines=8> */
[----:B------:R-:W-:Y:S02]  /*0310*/  UIMAD.WIDE.U32 UR12, UR30, UR22, UR12 ;  /* 0x000000161e0c72a5 */ /* 0x000fe4000f8e000c */
[----:B------:R-:W-:Y:S02]  /*0320*/  UIMAD.WIDE.U32 UR10, UR30, UR18, UR8 ;  /* 0x000000121e0a72a5 */ /* 0x000fe4000f8e0008 */
[----:B------:R-:W-:-:S04]  /*0330*/  UIMAD UR21, UR30, UR23, UR13 ;  /* 0x000000171e1572a4 */ /* 0x000fc8000f8e020d */
[-C--:B------:R-:W-:Y:S01]  /*0340*/  @!P1 IADD3 R0, PT, PT, R0, -R7.reuse, RZ ;  /* 0x8000000700009210 */ /* 0x080fe20007ffe0ff */
[----:B------:R-:W-:Y:S01]  /*0350*/  UIMAD UR14, UR30, UR19, UR11 ;  /* 0x000000131e0e72a4 */ /* 0x000fe2000f8e020b */
[----:B------:R-:W2:Y:S02]  /*0360*/  LDCU.64 UR22, c[0x0][0x3b0] ;  /* 0x00007600ff1677ac */ /* 0x000ea40008000a00 */
[----:B------:R-:W-:Y:S02]  /*0370*/  ISETP.GE.U32.AND P0, PT, R0, R7, PT ;  /* 0x000000070000720c */ /* 0x000fe40003f06070 */
[----:B------:R-:W-:Y:S01]  /*0380*/  LOP3.LUT R0, R8, UR30, RZ, 0x3c, !PT ;  /* 0x0000001e08007c12 */ /* 0x000fe2000f8e3cff */
[----:B------:R-:W-:Y:S01]  /*0390*/  ULEA UR8, UR27, 0xfffffc00, 0xa ;  /* 0xfffffc001b087891 */ /* 0x000fe2000f8e50ff */
[----:B------:R-:W4:Y:S02]  /*03a0*/  LDCU.64 UR18, c[0x0][0x498] ;  /* 0x00009300ff1277ac */ /* 0x000f240008000a00 */
[----:B------:R-:W-:-:S02]  /*03b0*/  ISETP.GE.AND P2, PT, R0, RZ, PT ;  /* 0x000000ff0000720c */ /* 0x000fc40003f46270 */
[----:B------:R-:W-:Y:S01]  /*03c0*/  @!P1 IADD3 R4, PT, PT, R4, 0x1, RZ ;  /* 0x0000000104049810 */ /* 0x000fe20007ffe0ff */
[----:B------:R-:W-:Y:S01]  /*03d0*/  UIADD3 UR11, UP0, UPT, UR8, UR10, URZ ;  /* 0x0000000a080b7290 */ /* 0x000fe2000ff1e0ff */
[----:B------:R-:W-:Y:S01]  /*03e0*/  ISETP.NE.AND P1, PT, R8, RZ, PT ;  /* 0x000000ff0800720c */ /* 0x000fe20003f25270 */
[----:B------:R-:W-:Y:S02]  /*03f0*/  USHF.R.S32.HI UR9, URZ, 0x1f, UR8 ;  /* 0x0000001fff097899 */ /* 0x000fe40008011408 */
[----:B------:R-:W-:Y:S02]  /*0400*/  UIADD3 UR12, UP2, UPT, UR8, UR12, URZ ;  /* 0x0000000c080c7290 */ /* 0x000fe4000ff5e0ff */
[----:B0-----:R-:W-:Y:S02]  /*0410*/  ULEA UR16, UP1, UR11, UR4, 0x1 ;  /* 0x000000040b107291 */ /* 0x001fe4000f8208ff */
[----:B------:R-:W-:Y:S01]  /*0420*/  UIADD3.X UR4, UPT, UPT, UR9, UR14, URZ, UP0, !UPT ;  /* 0x0000000e09047290 */ /* 0x000fe200087fe4ff */
[----:B------:R-:W0:Y:S01]  /*0430*/  LDCU.64 UR14, c[0x0][0x4a0] ;  /* 0x00009400ff0e77ac */ /* 0x000e220008000a00 */
[----:B------:R-:W-:Y:S01]  /*0440*/  @P0 IADD3 R4, PT, PT, R4, 0x1, RZ ;  /* 0x0000000104040810 */ /* 0x000fe20007ffe0ff */
[----:B------:R-:W-:-:S02]  /*0450*/  ULEA UR17, UP3, UR12, UR6, 0x1 ;  /* 0x000000060c117291 */ /* 0x000fc4000f8608ff */
[----:B------:R-:W-:Y:S01]  /*0460*/  UIADD3.X UR21, UPT, UPT, UR9, UR21, URZ, UP2, !UPT ;  /* 0x0000001509157290 */ /* 0x000fe200097fe4ff */
[----:B------:R-:W-:-:S03]  /*0470*/  @!P2 IADD3 R4, PT, PT, -R4, RZ, RZ ;  /* 0x000000ff0404a210 */ /* 0x000fc60007ffe1ff */
[----:B------:R-:W-:Y:S02]  /*0480*/  ULEA.HI.X UR21, UR12, UR7, UR21, 0x1, UP3 ;  /* 0x000000070c157291 */ /* 0x000fe400098f0c15 */
[----:B--2---:R-:W-:Y:S01]  /*0490*/  UIMAD.WIDE.U32 UR12, UR31, UR22, URZ ;  /* 0x000000161f0c72a5 */ /* 0x004fe2000f8e00ff */
[----:B------:R-:W-:Y:S01]  /*04a0*/  @!P1 LOP3.LUT R8, RZ, R8, RZ, 0x33, !PT ;  /* 0x00000008ff089212 */ /* 0x000fe200078e33ff */
[----:B----4-:R-:W-:Y:S01]  /*04b0*/  UIMAD.WIDE.U32 UR6, UR31, UR18, URZ ;  /* 0x000000121f0672a5 */ /* 0x010fe2000f8e00ff */
[----:B------:R-:W-:Y:S01]  /*04c0*/  R2UR UR34, R4 ;  /* 0x00000000042272ca */ /* 0x000fe200000e0000 */
[----:B------:R-:W-:Y:S01]  /*04d0*/  UIMAD UR13, UR31, UR23, UR13 ;  /* 0x000000171f0d72a4 */ /* 0x000fe2000f8e020d */
[----:B------:R-:W-:Y:S01]  /*04e0*/  @!P1 R2UR UR34, R8 ;  /* 0x00000000082292ca */ /* 0x000fe200000e0000 */
[----:B------:R-:W2:Y:S01]  /*04f0*/  LDCU.64 UR22, c[0x0][0x3c8] ;  /* 0x00007900ff1677ac */ /* 0x000ea20008000a00 */
[----:B------:R-:W-:Y:S02]  /*0500*/  UIMAD UR7, UR31, UR19, UR7 ;  /* 0x000000131f0772a4 */ /* 0x000fe4000f8e0207 */
[----:B---3--:R-:W-:-:S02]  /*0510*/  UISETP.NE.U32.AND UP0, UPT, UR36, URZ, UPT ;  /* 0x000000ff2400728c */ /* 0x008fc4000bf05070 */
[----:B0-----:R-:W-:Y:S02]  /*0520*/  UIMAD.WIDE.U32 UR6, UR30, UR14, UR6 ;  /* 0x0000000e1e0672a5 */ /* 0x001fe4000f8e0006 */
[----:B------:R-:W-:Y:S02]  /*0530*/  ULEA.HI.X UR11, UR11, UR5, UR4, 0x1, UP1 ;  /* 0x000000050b0b7291 */ /* 0x000fe400088f0c04 */
[----:B------:R-:W-:Y:S02]  /*0540*/  UIMAD.WIDE.U32 UR4, UR31, UR24, URZ ;  /* 0x000000181f0472a5 */ /* 0x000fe4000f8e00ff */
[----:B------:R-:W-:Y:S02]  /*0550*/  UIMAD UR18, UR30, UR15, UR7 ;  /* 0x0000000f1e1272a4 */ /* 0x000fe4000f8e0207 */
[----:B------:R-:W-:Y:S02]  /*0560*/  UIADD3 UR26, UP1, UPT, UR8, UR6, URZ ;  /* 0x00000006081a7290 */ /* 0x000fe4000ff3e0ff */
[----:B------:R-:W-:-:S02]  /*0570*/  UISETP.NE.AND.EX UP0, UPT, UR37, URZ, UPT, UP0 ;  /* 0x000000ff2500728c */ /* 0x000fc4000bf05300 */
[----:B------:R-:W-:Y:S02]  /*0580*/  USHF.R.S32.HI UR10, URZ, 0x1f, UR34 ;  /* 0x0000001fff0a7899 */ /* 0x000fe40008011422 */
[----:B------:R-:W-:Y:S02]  /*0590*/  UIMAD UR5, UR31, UR25, UR5 ;  /* 0x000000191f0572a4 */ /* 0x000fe4000f8e0205 */
[----:B------:R-:W-:Y:S02]  /*05a0*/  UIADD3.X UR18, UPT, UPT, UR9, UR18, URZ, UP1, !UPT ;  /* 0x0000001209127290 */ /* 0x000fe40008ffe4ff */
[----:B-1----:R-:W-:Y:S01]  /*05b0*/  ULEA UR25, UP1, UR26, UR32, 0x1 ;  /* 0x000000201a197291 */ /* 0x002fe2000f8208ff */
[----:B------:R-:W0:Y:S01]  /*05c0*/  LDCU.64 UR6, c[0x0][0x448] ;  /* 0x00008900ff0677ac */ /* 0x000e220008000a00 */
[----:B--2---:R-:W-:Y:S02]  /*05d0*/  UIMAD UR20, UR10, UR22, URZ ;  /* 0x000000160a1472a4 */ /* 0x004fe4000f8e02ff */
[----:B------:R-:W-:-:S02]  /*05e0*/  ULEA.HI.X UR26, UR26, UR33, UR18, 0x1, UP1 ;  /* 0x000000211a1a7291 */ /* 0x000fc400088f0c12 */
[----:B------:R-:W-:Y:S02]  /*05f0*/  UIMAD.WIDE.U32 UR18, UR34, UR22, UR12 ;  /* 0x00000016221272a5 */ /* 0x000fe4000f8e000c */
[----:B------:R-:W-:Y:S01]  /*0600*/  UIMAD UR22, UR34, UR23, UR20 ;  /* 0x00000017221672a4 */ /* 0x000fe2000f8e0214 */
[----:B------:R-:W1:Y:S01]  /*0610*/  @UP0 LDCU UR23, c[0x0][0x384] ;  /* 0x00007080ff1707ac */ /* 0x000e620008000800 */
[----:B------:R-:W2:Y:S01]  /*0620*/  LDCU.64 UR14, c[0x0][0x3e8] ;  /* 0x00007d00ff0e77ac */ /* 0x000ea20008000a00 */
[----:B------:R-:W3:Y:S01]  /*0630*/  @UP0 LDCU UR35, c[0x0][0x38c] ;  /* 0x00007180ff2307ac */ /* 0x000ee20008000800 */
[----:B------:R-:W-:Y:S02]  /*0640*/  UIADD3 UR20, UP1, UPT, UR8, UR18, URZ ;  /* 0x0000001208147290 */ /* 0x000fe4000ff3e0ff */
[----:B------:R-:W-:Y:S01]  /*0650*/  UIADD3 UR22, UPT, UPT, UR19, UR22, URZ ;  /* 0x0000001613167290 */ /* 0x000fe2000fffe0ff */
[----:B------:R-:W4:Y:S01]  /*0660*/  @UP0 LDCU.64 UR32, c[0x0][0x480] ;  /* 0x00009000ff2007ac */ /* 0x000f220008000a00 */
[----:B0-----:R-:W-:-:S02]  /*0670*/  ULEA UR24, UP2, UR20, UR6, 0x1 ;  /* 0x0000000614187291 */ /* 0x001fc4000f8408ff */
[----:B------:R-:W-:Y:S01]  /*0680*/  UIADD3.X UR6, UPT, UPT, UR9, UR22, URZ, UP1, !UPT ;  /* 0x0000001609067290 */ /* 0x000fe20008ffe4ff */
[----:B------:R-:W0:Y:S03]  /*0690*/  LDCU.64 UR12, c[0x0][0x450] ;  /* 0x00008a00ff0c77ac */ /* 0x000e260008000a00 */
[----:B------:R-:W-:Y:S02]  /*06a0*/  ULEA.HI.X UR20, UR20, UR7, UR6, 0x1, UP2 ;  /* 0x0000000714147291 */ /* 0x000fe400090f0c06 */
[----:B-1----:R-:W-:Y:S02]  /*06b0*/  @UP0 UIMAD UR7, UR31, UR23, UR30 ;  /* 0x000000171f0702a4 */ /* 0x002fe4000f8e021e */
[----:B--2---:R-:W-:Y:S02]  /*06c0*/  UIMAD UR10, UR10, UR14, URZ ;  /* 0x0000000e0a0a72a4 */ /* 0x004fe4000f8e02ff */
[----:B------:R-:W-:-:S02]  /*06d0*/  UIMAD.WIDE.U32 UR4, UR34, UR14, UR4 ;  /* 0x0000000e220472a5 */ /* 0x000fc4000f8e0004 */
[----:B------:R-:W-:Y:S02]  /*06e0*/  @UP0 UIMAD UR7, UR7, UR27, URZ ;  /* 0x0000001b070702a4 */ /* 0x000fe4000f8e02ff */
[----:B------:R-:W-:Y:S02]  /*06f0*/  UIMAD UR10, UR34, UR15, UR10 ;  /* 0x0000000f220a72a4 */ /* 0x000fe4000f8e020a */
[----:B---3--:R-:W-:Y:S02]  /*0700*/  @UP0 UIMAD UR7, UR7, UR35, URZ ;  /* 0x00000023070702a4 */ /* 0x008fe4000f8e02ff */
[----:B------:R-:W-:Y:S02]  /*0710*/  UIADD3 UR8, UP1, UPT, UR8, UR4, URZ ;  /* 0x0000000408087290 */ /* 0x000fe4000ff3e0ff */
[----:B------:R-:W-:Y:S01]  /*0720*/  UIADD3 UR10, UPT, UPT, UR5, UR10, URZ ;  /* 0x0000000a050a7290 */ /* 0x000fe2000fffe0ff */
[----:B------:R-:W-:Y:S02]  /*0730*/  UMOV UR4, URZ ;  /* 0x000000ff00047c82 */ /* 0x000fe40008000000 */
[----:B------:R-:W-:Y:S01]  /*0740*/  UMOV UR5, URZ ;  /* 0x000000ff00057c82 */ /* 0x000fe20008000000 */
[----:B----4-:R-:W-:-:S02]  /*0750*/  @UP0 UIMAD.WIDE UR4, UR7, 0x8, UR32 ;  /* 0x00000008070408a5 */ /* 0x010fc4000f8e0220 */
[----:B------:R-:W-:Y:S01]  /*0760*/  UISETP.GE.AND UP0, UPT, UR27, 0x1, UPT ;  /* 0x000000011b00788c */ /* 0x000fe2000bf06270 */
[----:B------:R-:W-:Y:S01]  /*0770*/  UMOV UR6, URZ ;  /* 0x000000ff00067c82 */ /* 0x000fe20008000000 */
[----:B------:R-:W-:Y:S01]  /*0780*/  HFMA2 R170, -RZ, RZ, 0, 0 ;  /* 0x00000000ffaa7431 */ /* 0x000fe200000001ff */
[----:B0-----:R-:W-:Y:S01]  /*0790*/  ULEA UR22, UP2, UR8, UR12, 0x1 ;  /* 0x0000000c08167291 */ /* 0x001fe2000f8408ff */
[----:B------:R-:W-:Y:S01]  /*07a0*/  IMAD.MOV.U32 R167, RZ, RZ, RZ ;  /* 0x000000ffffa77224 */ /* 0x000fe200078e00ff */
[----:B------:R-:W-:-:S04]  /*07b0*/  UIADD3.X UR23, UPT, UPT, UR9, UR10, URZ, UP1, !UPT ;  /* 0x0000000a09177290 */ /* 0x000fc80008ffe4ff */
[----:B------:R-:W-:Y:S01]  /*07c0*/  ULEA.HI.X UR23, UR8, UR13, UR23, 0x1, UP2 ;  /* 0x0000000d08177291 */ /* 0x000fe200090f0c17 */
[----:B------:R-:W-:Y:S01]  /*07d0*/  @P3 R2UR UR6, R6 ;  /* 0x00000000060632ca */ /* 0x000fe200000e0000 */
[----:B------:R-:W-:-:S14]  /*07e0*/  BRA.U !UP0, `(.L_x_4829) ;  /* 0x000000c908c47547 */ /* 0x000fdc000b800000 */
        /* <DEDUP_REMOVED lines=8> */
[----:B-1----:R-:W-:Y:S01]  /*0870*/  ULEA UR7, UR8, UR7, 0x18 ;  /* 0x0000000708077291 */ /* 0x002fe2000f8ec0ff */
[C---:B0-----:R-:W-:Y:S02]  /*0880*/  SHF.L.U32 R0, R168.reuse, 0x4, RZ ;  /* 0x00000004a8007819 */ /* 0x041fe400000006ff */
[----:B------:R-:W-:-:S02]  /*0890*/  LEA.HI R164, R168, R168, RZ, 0x1b ;  /* 0x000000a8a8a47211 */ /* 0x000fc400078fd8ff */
[----:B------:R-:W-:Y:S02]  /*08a0*/  LOP3.LUT R3, R0, 0x3e00, RZ, 0xc0, !PT ;  /* 0x00003e0000037812 */ /* 0x000fe400078ec0ff */
[----:B------:R-:W-:Y:S02]  /*08b0*/  LOP3.LUT R165, R168, 0x1f, RZ, 0xc0, !PT ;  /* 0x0000001fa8a57812 */ /* 0x000fe400078ec0ff */
[----:B------:R-:W-:Y:S02]  /*08c0*/  LOP3.LUT R166, R3, 0x1f, R168, 0xf8, !PT ;  /* 0x0000001f03a67812 */ /* 0x000fe400078ef8a8 */
[----:B------:R-:W-:Y:S02]  /*08d0*/  LEA R164, R164, UR7, 0x2 ;  /* 0x00000007a4a47c11 */ /* 0x000fe4000f8e10ff */
        /* <DEDUP_REMOVED lines=16> */
.L_x_4909:
[----:B------:R-:W0:Y:S01]  /*09e0*/  LDCU UR25, c[0x0][0x388] ;  /* 0x00007100ff1977ac */ /* 0x000e220008000800 */
[----:B------:R-:W-:Y:S02]  /*09f0*/  SHF.L.U32 R2, R166, 0x1, RZ ;  /* 0x00000001a6027819 */ /* 0x000fe400000006ff */
[----:B------:R-:W-:Y:S01]  /*0a00*/  PRMT R9, RZ, 0x7610, R9 ;  /* 0x00007610ff097816 */ /* 0x000fe20000000009 */
[----:B------:R-:W-:Y:S01]  /*0a10*/  ULEA UR8, UR10, 0xfffffc00, 0xa ;  /* 0xfffffc000a087891 */ /* 0x000fe2000f8e50ff */
[C---:B------:R-:W-:Y:S02]  /*0a20*/  IADD3 R6, P2, PT, R2.reuse, UR16, RZ ;  /* 0x0000001002067c10 */ /* 0x040fe4000ff5e0ff */
[C---:B------:R-:W-:Y:S02]  /*0a30*/  IADD3 R4, P1, PT, R2.reuse, UR17, RZ ;  /* 0x0000001102047c10 */ /* 0x040fe4000ff3e0ff */
[----:B------:R-:W-:Y:S02]  /*0a40*/  IADD3 R2, P0, PT, R2, UR18, RZ ;  /* 0x0000001202027c10 */ /* 0x000fe4000ff1e0ff */
[----:B------:R-:W-:Y:S01]  /*0a50*/  IADD3.X R7, PT, PT, RZ, UR11, RZ, P2, !PT ;  /* 0x0000000bff077c10 */ /* 0x000fe200097fe4ff */
[----:B------:R-:W-:Y:S01]  /*0a60*/  IMAD.X R5, RZ, RZ, UR21, P1 ;  /* 0x00000015ff057e24 */ /* 0x000fe200088e06ff */
[----:B------:R-:W-:-:S02]  /*0a70*/  IADD3.X R3, PT, PT, RZ, UR19, RZ, P0, !PT ;  /* 0x00000013ff037c10 */ /* 0x000fc400087fe4ff */
[----:B------:R-:W-:Y:S02]  /*0a80*/  PRMT R12, RZ, 0x7610, R12 ;  /* 0x00007610ff0c7816 */ /* 0x000fe4000000000c */
[----:B------:R-:W-:Y:S01]  /*0a90*/  PRMT R8, RZ, 0x7610, R8 ;  /* 0x00007610ff087816 */ /* 0x000fe20000000008 */
[----:B0-----:R-:W-:Y:S01]  /*0aa0*/  UIADD3 UR25, UPT, UPT, -UR8, UR25, URZ ;  /* 0x0000001908197290 */ /* 0x001fe2000fffe1ff */
[----:B------:R-:W-:Y:S02]  /*0ab0*/  PRMT R13, RZ, 0x7610, R13 ;  /* 0x00007610ff0d7816 */ /* 0x000fe4000000000d */
[----:B------:R-:W-:Y:S02]  /*0ac0*/  PRMT R0, RZ, 0x7610, R0 ;  /* 0x00007610ff007816 */ /* 0x000fe40000000000 */
[----:B------:R-:W-:Y:S02]  /*0ad0*/  PRMT R17, RZ, 0x7610, R17 ;  /* 0x00007610ff117816 */ /* 0x000fe40000000011 */
[----:B------:R-:W-:-:S02]  /*0ae0*/  ISETP.GE.AND P5, PT, R166, UR25, PT ;  /* 0x00000019a6007c0c */ /* 0x000fc4000bfa6270 */
[----:B------:R-:W-:Y:S02]  /*0af0*/  ISETP.GE.AND P4, PT, R162, UR25, PT ;  /* 0x00000019a2007c0c */ /* 0x000fe4000bf86270 */
[----:B------:R-:W-:Y:S02]  /*0b00*/  P2R R56, PR, RZ, 0x20 ;  /* 0x00000020ff387803 */ /* 0x000fe40000000000 */
[----:B------:R-:W-:Y:S02]  /*0b10*/  ISETP.GE.AND P3, PT, R161, UR25, PT ;  /* 0x00000019a1007c0c */ /* 0x000fe4000bf66270 */
[----:B------:R-:W-:Y:S01]  /*0b20*/  ISETP.NE.AND P0, PT, R56, RZ, PT ;  /* 0x000000ff3800720c */ /* 0x000fe20003f05270 */
[----:B------:R-:W-:Y:S01]  /*0b30*/  BAR.SYNC.DEFER_BLOCKING 0x0 ;  /* 0x0000000000007b1d */ /* 0x000fe20000010000 */
[----:B------:R-:W-:Y:S02]  /*0b40*/  P2R R54, PR, RZ, 0x10 ;  /* 0x00000010ff367803 */ /* 0x000fe40000000000 */
[----:B------:R-:W-:-:S02]  /*0b50*/  P2R R50, PR, RZ, 0x8 ;  /* 0x00000008ff327803 */ /* 0x000fc40000000000 */
[----:B------:R-:W-:Y:S02]  /*0b60*/  ISETP.GE.AND P6, PT, R160, UR25, PT ;  /* 0x00000019a0007c0c */ /* 0x000fe4000bfc6270 */
[----:B------:R-:W-:Y:S02]  /*0b70*/  ISETP.GE.AND P5, PT, R159, UR25, PT ;  /* 0x000000199f007c0c */ /* 0x000fe4000bfa6270 */
[----:B------:R-:W-:Y:S02]  /*0b80*/  ISETP.NE.AND P1, PT, R54, RZ, PT ;  /* 0x000000ff3600720c */ /* 0x000fe40003f25270 */
[----:B------:R-:W-:Y:S02]  /*0b90*/  ISETP.NE.AND P2, PT, R50, RZ, PT ;  /* 0x000000ff3200720c */ /* 0x000fe40003f45270 */
[----:B------:R-:W-:Y:S02]  /*0ba0*/  ISETP.GE.AND P3, PT, R157, UR25, PT ;  /* 0x000000199d007c0c */ /* 0x000fe4000bf66270 */
[----:B------:R-:W-:-:S02]  /*0bb0*/  ISETP.GE.AND P4, PT, R158, UR25, PT ;  /* 0x000000199e007c0c */ /* 0x000fc4000bf86270 */
[----:B------:R-:W-:Y:S02]  /*0bc0*/  PRMT R11, RZ, 0x7610, R11 ;  /* 0x00007610ff0b7816 */ /* 0x000fe4000000000b */
[----:B------:R-:W-:Y:S02]  /*0bd0*/  PRMT R15, RZ, 0x7610, R15 ;  /* 0x00007610ff0f7816 */ /* 0x000fe4000000000f */
[----:B------:R-:W-:Y:S02]  /*0be0*/  PRMT R10, RZ, 0x7610, R10 ;  /* 0x00007610ff0a7816 */ /* 0x000fe4000000000a */
[----:B------:R-:W-:Y:S01]  /*0bf0*/  P2R R48, PR, RZ, 0x40 ;  /* 0x00000040ff307803 */ /* 0x000fe20000000000 */
[----:B------:R-:W2:Y:S01]  /*0c00*/  @!P0 LDG.E.U16 R9, desc[UR28][R6.64] ;  /* 0x0000001c06098981 */ /* 0x000ea2000c1e1500 */
[----:B------:R-:W-:Y:S02]  /*0c10*/  ISETP.GE.AND P0, PT, R156, UR25, PT ;  /* 0x000000199c007c0c */ /* 0x000fe4000bf06270 */
[----:B------:R-:W-:Y:S01]  /*0c20*/  P2R R36, PR, RZ, 0x20 ;  /* 0x00000020ff247803 */ /* 0x000fe20000000000 */
[----:B------:R-:W3:Y:S01]  /*0c30*/  @!P6 LDG.E.U16 R8, desc[UR28][R6.64+0xc0] ;  /* 0x0000c01c0608e981 */ /* 0x000ee2000c1e1500 */
[----:B------:R-:W-:-:S02]  /*0c40*/  P2R R64, PR, RZ, 0x1 ;  /* 0x00000001ff407803 */ /* 0x000fc40000000000 */
[----:B------:R-:W-:Y:S01]  /*0c50*/  P2R R62, PR, RZ, 0x8 ;  /* 0x00000008ff3e7803 */ /* 0x000fe20000000000 */
[----:B------:R-:W4:Y:S01]  /*0c60*/  @!P5 LDG.E.U16 R13, desc[UR28][R6.64+0x100] ;  /* 0x0001001c060dd981 */ /* 0x000f22000c1e1500 */
[----:B------:R-:W-:Y:S02]  /*0c70*/  P2R R60, PR, RZ, 0x10 ;  /* 0x00000010ff3c7803 */ /* 0x000fe40000000000 */
[----:B------:R-:W-:Y:S01]  /*0c80*/  PRMT R14, RZ, 0x7610, R14 ;  /* 0x00007610ff0e7816 */ /* 0x000fe2000000000e */
[----:B------:R-:W3:Y:S01]  /*0c90*/  @!P1 LDG.E.U16 R0, desc[UR28][R6.64+0x40] ;  /* 0x0000401c06009981 */ /* 0x000ee2000c1e1500 */
[----:B------:R-:W-:Y:S02]  /*0ca0*/  PRMT R19, RZ, 0x7610, R19 ;  /* 0x00007610ff137816 */ /* 0x000fe40000000013 */
[----:B------:R-:W-:Y:S01]  /*0cb0*/  PRMT R16, RZ, 0x7610, R16 ;  /* 0x00007610ff107816 */ /* 0x000fe20000000010 */
[----:B------:R-:W4:Y:S01]  /*0cc0*/  @!P0 LDG.E.U16 R12, desc[UR28][R6.64+0x1c0] ;  /* 0x0001c01c060c8981 */ /* 0x000f22000c1e1500 */
[----:B------:R-:W-:-:S02]  /*0cd0*/  ISETP.GE.AND P0, PT, R155, UR25, PT ;  /* 0x000000199b007c0c */ /* 0x000fc4000bf06270 */
[----:B------:R-:W-:Y:S01]  /*0ce0*/  ISETP.GE.AND P6, PT, R154, UR25, PT ;  /* 0x000000199a007c0c */ /* 0x000fe2000bfc6270 */
[----:B------:R-:W4:Y:S01]  /*0cf0*/  @!P2 LDG.E.U16 R11, desc[UR28][R6.64+0x80] ;  /* 0x0000801c060ba981 */ /* 0x000f22000c1e1500 */
[----:B------:R-:W-:Y:S02]  /*0d00*/  P2R R66, PR, RZ, 0x1 ;  /* 0x00000001ff427803 */ /* 0x000fe40000000000 */
[----:B------:R-:W-:Y:S01]  /*0d10*/  ISETP.GE.AND P5, PT, R153, UR25, PT ;  /* 0x0000001999007c0c */ /* 0x000fe2000bfa6270 */
[----:B------:R-:W4:Y:S01]  /*0d20*/  @!P3 LDG.E.U16 R15, desc[UR28][R6.64+0x180] ;  /* 0x0001801c060fb981 */ /* 0x000f22000c1e1500 */
[----:B------:R-:W-:Y:S02]  /*0d30*/  ISETP.GE.AND P1, PT, R151, UR25, PT ;  /* 0x0000001997007c0c */ /* 0x000fe4000bf26270 */
[----:B------:R-:W-:Y:S01]  /*0d40*/  ISETP.GE.AND P2, PT, R150, UR25, PT ;  /* 0x0000001996007c0c */ /* 0x000fe2000bf46270 */
        /* <DEDUP_REMOVED lines=23> */
[C---:B------:R-:W-:Y:S02]  /*0ec0*/  IADD3 R7, PT, PT, R22.reuse, 0x20, RZ ;  /* 0x0000002016077810 */ /* 0x040fe40007ffe0ff */
[-C--:B------:R-:W-:Y:S02]  /*0ed0*/  LEA.HI.SX32 R146, R22, R22.reuse, 0x1b ;  /* 0x0000001616927211 */ /* 0x080fe400078fdaff */
[----:B------:R-:W-:Y:S02]  /*0ee0*/  LEA.HI.SX32 R7, R7, R22, 0x1b ;  /* 0x0000001607077211 */ /* 0x000fe400078fdaff */
[----:B------:R-:W-:Y:S02]  /*0ef0*/  LEA R146, R146, UR26, 0x1 ;  /* 0x0000001a92927c11 */ /* 0x000fe4000f8e08ff */
[C---:B------:R-:W-:Y:S01]  /*0f00*/  IADD3 R27, PT, PT, R22.reuse, 0x40, RZ ;  /* 0x00000040161b7810 */ /* 0x040fe20007ffe0ff */
[C---:B------:R-:W-:Y:S01]  /*0f10*/  VIADD R31, R22.reuse, 0x80 ;  /* 0x00000080161f7836 */ /* 0x040fe20000000000 */
        /* <DEDUP_REMOVED lines=9> */
[----:B------:R-:W-:Y:S02]  /*0fb0*/  IADD3 R27, PT, PT, R22, 0x100, RZ ;  /* 0x00000100161b7810 */ /* 0x000fe40007ffe0ff */
[----:B------:R-:W-:Y:S02]  /*0fc0*/  LEA R143, R29, UR26, 0x1 ;  /* 0x0000001a1d8f7c11 */ /* 0x000fe4000f8e08ff */
[----:B------:R-:W-:Y:S02]  /*0fd0*/  LEA R142, R31, UR26, 0x1 ;  /* 0x0000001a1f8e7c11 */ /* 0x000fe4000f8e08ff */
[----:B------:R-:W-:-:S02]  /*0fe0*/  LEA.HI.SX32 R33, R33, R22, 0x1b ;  /* 0x0000001621217211 */ /* 0x000fc400078fdaff */
[C---:B------:R-:W-:Y:S02]  /*0ff0*/  IADD3 R29, PT, PT, R22.reuse, 0x120, RZ ;  /* 0x00000120161d7810 */ /* 0x040fe40007ffe0ff */
[----:B------:R-:W-:Y:S01]  /*1000*/  LEA R140, R7, UR26, 0x1 ;  /* 0x0000001a078c7c11 */ /* 0x000fe2000f8e08ff */
[C---:B------:R-:W-:Y:S01]  /*1010*/  VIADD R7, R22.reuse, 0x160 ;  /* 0x0000016016077836 */ /* 0x040fe20000000000 */
[----:B------:R-:W-:Y:S02]  /*1020*/  IADD3 R31, PT, PT, R22, 0x140, RZ ;  /* 0x00000140161f7810 */ /* 0x000fe40007ffe0ff */
[----:B------:R-:W-:Y:S02]  /*1030*/  LEA.HI.SX32 R27, R27, R22, 0x1b ;  /* 0x000000161b1b7211 */ /* 0x000fe400078fdaff */
[----:B------:R-:W-:Y:S02]  /*1040*/  P2R R67, PR, RZ, 0x40 ;  /* 0x00000040ff437803 */ /* 0x000fe40000000000 */
[----:B------:R-:W-:-:S02]  /*1050*/  P2R R73, PR, RZ, 0x40 ;  /* 0x00000040ff497803 */ /* 0x000fc40000000000 */
[----:B------:R-:W-:Y:S02]  /*1060*/  LEA R141, R33, UR26, 0x1 ;  /* 0x0000001a218d7c11 */ /* 0x000fe4000f8e08ff */
[-C--:B------:R-:W-:Y:S02]  /*1070*/  LEA.HI.SX32 R29, R29, R22.reuse, 0x1b ;  /* 0x000000161d1d7211 */ /* 0x080fe400078fdaff */
[----:B------:R-:W-:Y:S02]  /*1080*/  ISETP.NE.AND P6, PT, R66, RZ, PT ;  /* 0x000000ff4200720c */ /* 0x000fe40003fc5270 */
[----:B------:R-:W-:Y:S02]  /*1090*/  LEA.HI.SX32 R31, R31, R22, 0x1b ;  /* 0x000000161f1f7211 */ /* 0x000fe400078fdaff */
[----:B------:R-:W-:Y:S02]  /*10a0*/  LEA R138, R27, UR26, 0x1 ;  /* 0x0000001a1b8a7c11 */ /* 0x000fe4000f8e08ff */
[----:B------:R-:W-:-:S02]  /*10b0*/  IADD3 R27, PT, PT, R22, 0x1e0, RZ ;  /* 0x000001e0161b7810 */ /* 0x000fc40007ffe0ff */
[-C--:B------:R-:W-:Y:S02]  /*10c0*/  LEA.HI.SX32 R7, R7, R22.reuse, 0x1b ;  /* 0x0000001607077211 */ /* 0x080fe400078fdaff */
[----:B------:R-:W-:Y:S02]  /*10d0*/  LEA R137, R29, UR26, 0x1 ;  /* 0x0000001a1d897c11 */ /* 0x000fe4000f8e08ff */
[----:B------:R-:W-:Y:S02]  /*10e0*/  P2R R72, PR, RZ, 0x40 ;  /* 0x00000040ff487803 */ /* 0x000fe40000000000 */
[----:B------:R-:W-:Y:S02]  /*10f0*/  LEA R136, R31, UR26, 0x1 ;  /* 0x0000001a1f887c11 */ /* 0x000fe4000f8e08ff */
[----:B------:R-:W-:Y:S02]  /*1100*/  ISETP.NE.AND P6, PT, R64, RZ, PT ;  /* 0x000000ff4000720c */ /* 0x000fe40003fc5270 */
[----:B------:R-:W-:-:S02]  /*1110*/  LEA.HI.SX32 R27, R27, R22, 0x1b ;  /* 0x000000161b1b7211 */ /* 0x000fc400078fdaff */
[----:B------:R-:W-:Y:S02]  /*1120*/  LEA R135, R7, UR26, 0x1 ;  /* 0x0000001a07877c11 */ /* 0x000fe4000f8e08ff */
[----:B------:R-:W-:Y:S02]  /*1130*/  P2R R70, PR, RZ, 0x40 ;  /* 0x00000040ff467803 */ /* 0x000fe40000000000 */
[----:B------:R-:W-:Y:S02]  /*1140*/  LEA R130, R27, UR26, 0x1 ;  /* 0x0000001a1b827c11 */ /* 0x000fe4000f8e08ff */
        /* <DEDUP_REMOVED lines=241> */
[----:B0-----:R-:W-:Y:S01]  /*2060*/  HADD2.F32 R0, -RZ, R0.H0_H0 ;  /* 0x20000000ff007230 */ /* 0x001fe20000004100 */
[----:B------:R-:W-:-:S04]  /*2070*/  P2R R69, PR, RZ, 0x20 ;  /* 0x00000020ff457803 */ /* 0x000fc80000000000 */
[----:B------:R-:W-:-:S05]  /*2080*/  FADD.FTZ R106, R0, UR6 ;  /* 0x00000006006a7e21 */ /* 0x000fca0008010000 */
[----:B------:R-:W-:Y:S01]  /*2090*/  FSETP.GTU.FTZ.AND P5, PT, R106, 20, PT ;  /* 0x41a000006a00780b */ /* 0x000fe20003fbc000 */
[----:B-1----:R-:W-:Y:S02]  /*20a0*/  HADD2.F32 R4, -RZ, R4.H0_H0 ;  /* 0x20000004ff047230 */ /* 0x002fe40000004100 */
[----:B--2---:R-:W-:Y:S02]  /*20b0*/  HADD2.F32 R5, -RZ, R5.H0_H0 ;  /* 0x20000005ff057230 */ /* 0x004fe40000004100 */
[----:B---3--:R-:W-:Y:S02]  /*20c0*/  HADD2.F32 R6, -RZ, R6.H0_H0 ;  /* 0x20000006ff067230 */ /* 0x008fe40000004100 */
[----:B----4-:R-:W-:Y:S02]  /*20d0*/  HADD2.F32 R7, -RZ, R7.H0_H0 ;  /* 0x20000007ff077230 */ /* 0x010fe40000004100 */
        /* <DEDUP_REMOVED lines=46> */
[----:B------:R-:W-:Y:S01]  /*23c0*/  IMAD.MOV.U32 R4, RZ, RZ, 0x3e800000 ;  /* 0x3e800000ff047424 */ /* 0x000fe200078e00ff */
        /* <DEDUP_REMOVED lines=28> */
.L_x_4831:
[----:B------:R-:W-:Y:S05]  /*2590*/  BSYNC.RECONVERGENT B0 ;  /* 0x0000000000007941 */ /* 0x000fea0003800200 */
.L_x_4830:
        /* <DEDUP_REMOVED lines=33> */
.L_x_4833:
[----:B------:R-:W-:Y:S05]  /*27b0*/  BSYNC.RECONVERGENT B0 ;  /* 0x0000000000007941 */ /* 0x000fea0003800200 */
.L_x_4832:
        /* <DEDUP_REMOVED lines=33> */
.L_x_4835:
[----:B------:R-:W-:Y:S05]  /*29d0*/  BSYNC.RECONVERGENT B0 ;  /* 0x0000000000007941 */ /* 0x000fea0003800200 */
.L_x_4834:
        /* <DEDUP_REMOVED lines=33> */
.L_x_4837:
[----:B------:R-:W-:Y:S05]  /*2bf0*/  BSYNC.RECONVERGENT B0 ;  /* 0x0000000000007941 */ /* 0x000fea0003800200 */
.L_x_4836:
        /* <DEDUP_REMOVED lines=33> */
.L_x_4839:
[----:B------:R-:W-:Y:S05]  /*2e10*/  BSYNC.RECONVERGENT B0 ;  /* 0x0000000000007941 */ /* 0x000fea0003800200 */
.L_x_4838:
        /* <DEDUP_REMOVED lines=33> */
.L_x_4841:
[----:B------:R-:W-:Y:S05]  /*3030*/  BSYNC.RECONVERGENT B0 ;  /* 0x0000000000007941 */ /* 0x000fea0003800200 */
.L_x_4840:
        /* <DEDUP_REMOVED lines=33> */
.L_x_4843:
[----:B------:R-:W-:Y:S05]  /*3250*/  BSYNC.RECONVERGENT B0 ;  /* 0x0000000000007941 */ /* 0x000fea0003800200 */
.L_x_4842:
        /* <DEDUP_REMOVED lines=33> */
.L_x_4845:
[----:B------:R-:W-:Y:S05]  /*3470*/  BSYNC.RECONVERGENT B0 ;  /* 0x0000000000007941 */ /* 0x000fea0003800200 */
.L_x_4844:
        /* <DEDUP_REMOVED lines=33> */
.L_x_4847:
[----:B------:R-:W-:Y:S05]  /*3690*/  BSYNC.RECONVERGENT B0 ;  /* 0x0000000000007941 */ /* 0x000fea0003800200 */
.L_x_4846:
        /* <DEDUP_REMOVED lines=33> */
.L_x_4849:
[----:B------:R-:W-:Y:S05]  /*38b0*/  BSYNC.RECONVERGENT B0 ;  /* 0x0000000000007941 */ /* 0x000fea0003800200 */
.L_x_4848:
        /* <DEDUP_REMOVED lines=33> */
.L_x_4851:
[----:B------:R-:W-:Y:S05]  /*3ad0*/  BSYNC.RECONVERGENT B0 ;  /* 0x0000000000007941 */ /* 0x000fea0003800200 */
.L_x_4850:
        /* <DEDUP_REMOVED lines=33> */
.L_x_4853:
[----:B------:R-:W-:Y:S05]  /*3cf0*/  BSYNC.RECONVERGENT B0 ;  /* 0x0000000000007941 */ /* 0x000fea0003800200 */
.L_x_4852:
        /* <DEDUP_REMOVED lines=33> */
.L_x_4855:
[----:B------:R-:W-:Y:S05]  /*3f10*/  BSYNC.RECONVERGENT B0 ;  /* 0x0000000000007941 */ /* 0x000fea0003800200 */
.L_x_4854:
        /* <DEDUP_REMOVED lines=33> */
.L_x_4857:
[----:B------:R-:W-:Y:S05]  /*4130*/  BSYNC.RECONVERGENT B0 ;  /* 0x0000000000007941 */ /* 0x000fea0003800200 */
.L_x_4856:
        /* <DEDUP_REMOVED lines=33> */
.L_x_4859:
[----:B------:R-:W-:Y:S05]  /*4350*/  BSYNC.RECONVERGENT B0 ;  /* 0x0000000000007941 */ /* 0x000fea0003800200 */
.L_x_4858:
        /* <DEDUP_REMOVED lines=33> */
.L_x_4861:
[----:B------:R-:W-:Y:S05]  /*4570*/  BSYNC.RECONVERGENT B0 ;  /* 0x0000000000007941 */ /* 0x000fea0003800200 */
.L_x_4860:
[----:B------:R-:W1:Y:S01]  /*4580*/  LDCU.128 UR12, c[0x0][0x410] ;  /* 0x00008200ff0c77ac */ /* 0x000e620008000c00 */
[----:B------:R-:W-:Y:S01]  /*4590*/  P2R R53, PR, RZ, 0x1 ;  /* 0x00000001ff357803 */ /* 0x000fe20000000000 */
[----:B------:R-:W2:Y:S01]  /*45a0*/  LDS.U16 R88, [R128] ;  /* 0x0000000080587984 */ /* 0x000ea20000000400 */
[----:B------:R-:W-:Y:S01]  /*45b0*/  ISETP.NE.AND P0, PT, R36, RZ, PT ;  /* 0x000000ff2400720c */ /* 0x000fe20003f05270 */
[----:B------:R-:W-:Y:S01]  /*45c0*/  UMOV UR9, URZ ;  /* 0x000000ff00097c82 */ /* 0x000fe20008000000 */
[----:B------:R-:W-:Y:S01]  /*45d0*/  PRMT R13, RZ, 0x7610, R13 ;  /* 0x00007610ff0d7816 */ /* 0x000fe2000000000d */
[----:B0-----:R-:W-:Y:S01]  /*45e0*/  LDS.U16 R35, [R127+0x2] ;  /* 0x000002007f237984 */ /* 0x001fe20000000400 */
[----:B------:R-:W-:Y:S01]  /*45f0*/  P2R R45, PR, RZ, 0x1 ;  /* 0x00000001ff2d7803 */ /* 0x000fe20000000000 */
[----:B------:R-:W0:Y:S01]  /*4600*/  LDCU.64 UR36, c[0x0][0x490] ;  /* 0x00009200ff2477ac */ /* 0x000e220008000a00 */
[----:B------:R-:W-:Y:S01]  /*4610*/  ISETP.NE.AND P0, PT, R48, RZ, PT ;  /* 0x000000ff3000720c */ /* 0x000fe20003f05270 */
[----:B------:R-:W3:Y:S01]  /*4620*/  LDS.U16 R34, [R126+0x4] ;  /* 0x000004007e227984 */ /* 0x000ee20000000400 */
[----:B------:R-:W-:-:S02]  /*4630*/  PRMT R14, RZ, 0x7610, R14 ;  /* 0x00007610ff0e7816 */ /* 0x000fc4000000000e */
[----:B------:R-:W-:Y:S01]  /*4640*/  P2R R37, PR, RZ, 0x1 ;  /* 0x00000001ff257803 */ /* 0x000fe20000000000 */
[----:B------:R-:W4:Y:S01]  /*4650*/  LDS.U16 R51, [R119+0x6] ;  /* 0x0000060077337984 */ /* 0x000f220000000400 */
[----:B------:R-:W-:Y:S02]  /*4660*/  ISETP.NE.AND P0, PT, R50, RZ, PT ;  /* 0x000000ff3200720c */ /* 0x000fe40003f05270 */
[----:B------:R-:W-:Y:S01]  /*4670*/  PRMT R15, RZ, 0x7610, R15 ;  /* 0x00007610ff0f7816 */ /* 0x000fe2000000000f */
[----:B-1----:R-:W-:Y:S01]  /*4680*/  UIMAD.WIDE.U32 UR32, UR31, UR12, UR8 ;  /* 0x0000000c1f2072a5 */ /* 0x002fe2000f8e0008 */
[----:B------:R-:W-:Y:S01]  /*4690*/  LDS.U16 R47, [R118+0x8] ;  /* 0x00000800762f7984 */ /* 0x000fe20000000400 */
[----:B------:R-:W-:Y:S02]  /*46a0*/  P2R R33, PR, RZ, 0x1 ;  /* 0x00000001ff217803 */ /* 0x000fe40000000000 */
[----:B------:R-:W-:Y:S01]  /*46b0*/  UIMAD UR13, UR31, UR13, UR33 ;  /* 0x0000000d1f0d72a4 */ /* 0x000fe2000f8e0221 */
        /* <DEDUP_REMOVED lines=13> */
[----:B------:R-:W-:Y:S01]  /*4790*/  P2R R57, PR, RZ, 0x2 ;  /* 0x00000002ff397803 */ /* 0x000fe20000000000 */
[----:B------:R-:W-:Y:S01]  /*47a0*/  LDS.U16 R11, [R113+0x12] ;  /* 0x00001200710b7984 */ /* 0x000fe20000000400 */
[----:B------:R-:W-:Y:S01]  /*47b0*/  ISETP.NE.AND P1, PT, R60, RZ, PT ;  /* 0x000000ff3c00720c */ /* 0x000fe20003f25270 */
[----:B------:R-:W1:Y:S01]  /*47c0*/  LDCU.128 UR12, c[0x0][0x420] ;  /* 0x00008400ff0c77ac */ /* 0x000e620008000c00 */
        /* <DEDUP_REMOVED lines=13> */
[----:B-1----:R-:W-:Y:S01]  /*48a0*/  UIMAD.WIDE.U32 UR32, UR31, UR12, UR8 ;  /* 0x0000000c1f2072a5 */ /* 0x002fe2000f8e0008 */
[----:B------:R-:W-:Y:S01]  /*48b0*/  LDS.U16 R6, [R108+0x1c] ;  /* 0x00001c006c067984 */ /* 0x000fe20000000400 */
[----:B------:R-:W-:Y:S02]  /*48c0*/  PRMT R26, RZ, 0x7610, R26 ;  /* 0x00007610ff1a7816 */ /* 0x000fe4000000001a */
[----:B------:R-:W-:Y:S01]  /*48d0*/  UIMAD UR13, UR31, UR13, UR33 ;  /* 0x0000000d1f0d72a4 */ /* 0x000fe2000f8e0221 */
[----:B------:R-:W-:Y:S02]  /*48e0*/  PRMT R23, RZ, 0x7610, R23 ;  /* 0x00007610ff177816 */ /* 0x000fe40000000017 */
[----:B------:R-:W-:Y:S01]  /*48f0*/  UMOV UR12, UR32 ;  /* 0x00000020000c7c82 */ /* 0x000fe20008000000 */
[----:B------:R-:W-:Y:S01]  /*4900*/  ISETP.NE.AND P6, PT, R69, RZ, PT ;  /* 0x000000ff4500720c */ /* 0x000fe20003fc5270 */
        /* <DEDUP_REMOVED lines=15> */
[----:B------:R-:W-:-:S02]  /*4a00*/  HADD2.F32 R35, -RZ, R35.H0_H0 ;  /* 0x20000023ff237230 */ /* 0x000fc40000004100 */
[----:B----4-:R-:W-:Y:S01]  /*4a10*/  HADD2.F32 R84, -RZ, R51.H0_H0 ;  /* 0x20000033ff547230 */ /* 0x010fe20000004100 */
[----:B------:R-:W3:Y:S01]  /*4a20*/  LDCU.64 UR32, c[0x0][0x510] ;  /* 0x0000a200ff2077ac */ /* 0x000ee20008000a00 */
[----:B-1----:R-:W-:-:S04]  /*4a30*/  LEA R4, P5, R2, UR12, 0x1 ;  /* 0x0000000c02047c11 */ /* 0x002fc8000f8a08ff */
[----:B------:R-:W-:Y:S01]  /*4a40*/  LEA.HI.X R5, R2, UR13, R5, 0x1, P5 ;  /* 0x0000000d02057c11 */ /* 0x000fe2000a8f0c05 */
[----:B------:R-:W1:Y:S02]  /*4a50*/  LDCU.64 UR12, c[0x0][0x478] ;  /* 0x00008f00ff0c77ac */ /* 0x000e640008000a00 */
[----:B-1----:R-:W-:-:S04]  /*4a60*/  LEA R2, P5, R0, UR12, 0x1 ;  /* 0x0000000c00027c11 */ /* 0x002fc8000f8a08ff */
[----:B------:R-:W-:Y:S02]  /*4a70*/  LEA.HI.X R3, R0, UR13, R3, 0x1, P5 ;  /* 0x0000000d00037c11 */ /* 0x000fe4000a8f0c03 */
[----:B------:R-:W-:Y:S01]  /*4a80*/  LDS.U16 R0, [R107+0x1e] ;  /* 0x00001e006b007984 */ /* 0x000fe20000000400 */
[----:B------:R-:W-:Y:S01]  /*4a90*/  BAR.SYNC.DEFER_BLOCKING 0x0 ;  /* 0x0000000000007b1d */ /* 0x000fe20000010000 */
[----:B------:R-:W-:-:S05]  /*4aa0*/  ISETP.NE.AND P5, PT, R67, RZ, PT ;  /* 0x000000ff4300720c */ /* 0x000fca0003fa5270 */
[----:B------:R-:W4:Y:S01]  /*4ab0*/  @!P0 LDG.E.U16 R13, desc[UR28][R4.64] ;  /* 0x0000001c040d8981 */ /* 0x000f22000c1e1500 */
[----:B------:R-:W-:-:S03]  /*4ac0*/  ISETP.NE.AND P0, PT, R31, RZ, PT ;  /* 0x000000ff1f00720c */ /* 0x000fc60003f05270 */
[----:B------:R-:W2:Y:S04]  /*4ad0*/  @!P1 LDG.E.U16 R24, desc[UR28][R4.64+0x140] ;  /* 0x0001401c04189981 */ /* 0x000ea8000c1e1500 */
[----:B------:R-:W3:Y:S04]  /*4ae0*/  @!P2 LDG.E.U16 R19, desc[UR28][R4.64+0x180] ;  /* 0x0001801c0413a981 */ /* 0x000ee8000c1e1500 */
[----:B------:R-:W3:Y:S04]  /*4af0*/  @!P3 LDG.E.U16 R26, desc[UR28][R4.64+0x1c0] ;  /* 0x0001c01c041ab981 */ /* 0x000ee8000c1e1500 */
[----:B------:R-:W2:Y:S01]  /*4b00*/  @!P0 LDG.E.U16 R14, desc[UR28][R4.64+0x40] ;  /* 0x0000401c040e8981 */ /* 0x000ea2000c1e1500 */
[----:B------:R-:W-:-:S03]  /*4b10*/  ISETP.NE.AND P0, PT, R33, RZ, PT ;  /* 0x000000ff2100720c */ /* 0x000fc60003f05270 */
[----:B------:R-:W3:Y:S04]  /*4b20*/  @!P4 LDG.E.U16 R23, desc[UR28][R4.64+0x200] ;  /* 0x0002001c0417c981 */ /* 0x000ee8000c1e1500 */
[----:B------:R-:W3:Y:S04]  /*4b30*/  @!P5 LDG.E.U16 R28, desc[UR28][R4.64+0x240] ;  /* 0x0002401c041cd981 */ /* 0x000ee8000c1e1500 */
[----:B------:R-:W3:Y:S04]  /*4b40*/  @!P6 LDG.E.U16 R25, desc[UR28][R4.64+0x280] ;  /* 0x0002801c0419e981 */ /* 0x000ee8000c1e1500 */
[----:B------:R-:W3:Y:S01]  /*4b50*/  @!P0 LDG.E.U16 R15, desc[UR28][R4.64+0x80] ;  /* 0x0000801c040f8981 */ /* 0x000ee2000c1e1500 */
        /* <DEDUP_REMOVED lines=66> */
[----:B------:R-:W-:Y:S04]  /*4f80*/  LDS.U16 R29, [R108+0x1c] ;  /* 0x00001c006c1d7984 */ /* 0x000fe80000000400 */
[----:B------:R-:W-:Y:S01]  /*4f90*/  LDS.U16 R30, [R107+0x1e] ;  /* 0x00001e006b1e7984 */ /* 0x000fe20000000400 */
[----:B------:R-:W-:Y:S01]  /*4fa0*/  BAR.SYNC.DEFER_BLOCKING 0x0 ;  /* 0x0000000000007b1d */ /* 0x000fe20000010000 */
[----:B-1----:R-:W-:-:S05]  /*4fb0*/  PRMT R32, RZ, 0x7610, R32 ;  /* 0x00007610ff207816 */ /* 0x002fca0000000020 */
        /* <DEDUP_REMOVED lines=10> */
[----:B------:R-:W-:-:S13]  /*5060*/  ISETP.NE.AND P5, PT, R45, RZ, PT ;  /* 0x000000ff2d00720c */ /* 0x000fda0003fa5270 */
        /* <DEDUP_REMOVED lines=26> */
[----:B--2---:R-:W-:-:S02]  /*5210*/  HADD2.F32 R27, -RZ, R27.H0_H0 ;  /* 0x2000001bff1b7230 */ /* 0x004fc40000004100 */
[----:B------:R-:W-:Y:S02]  /*5220*/  HADD2.F32 R13, -RZ, R13.H0_H0 ;  /* 0x2000000dff0d7230 */ /* 0x000fe40000004100 */
[----:B------:R-:W-:-:S03]  /*5230*/  HADD2.F32 R4, -RZ, R4.H0_H0 ;  /* 0x20000004ff047230 */ /* 0x000fc60000004100 */
[----:B------:R-:W-:Y:S01]  /*5240*/  FMUL.FTZ R65, R13, -1.4426950216293334961 ;  /* 0xbfb8aa3b0d417820 */ /* 0x000fe20000410000 */
[----:B------:R-:W-:Y:S02]  /*5250*/  HADD2.F32 R5, -RZ, R5.H0_H0 ;  /* 0x20000005ff057230 */ /* 0x000fe40000004100 */
[----:B------:R-:W-:Y:S01]  /*5260*/  FMUL.FTZ R64, R4, -1.4426950216293334961 ;  /* 0xbfb8aa3b04407820 */ /* 0x000fe20000410000 */
[----:B---3--:R-:W-:Y:S02]  /*5270*/  HADD2.F32 R28, -RZ, R28.H0_H0 ;  /* 0x2000001cff1c7230 */ /* 0x008fe40000004100 */
[----:B------:R-:W-:Y:S01]  /*5280*/  MUFU.EX2 R65, R65 ;  /* 0x0000004100417308 */ /* 0x000fe20000000800 */
[----:B------:R-:W-:-:S03]  /*5290*/  FMUL.FTZ R66, R5, -1.4426950216293334961 ;  /* 0xbfb8aa3b05427820 */ /* 0x000fc60000410000 */
[----:B------:R-:W-:Y:S01]  /*52a0*/  MUFU.EX2 R64, R64 ;  /* 0x0000004000407308 */ /* 0x000fe20000000800 */
[----:B------:R-:W-:-:S03]  /*52b0*/  HADD2.F32 R19, -RZ, R19.H0_H0 ;  /* 0x20000013ff137230 */ /* 0x000fc60000004100 */
[----:B------:R-:W-:Y:S01]  /*52c0*/  MUFU.EX2 R66, R66 ;  /* 0x0000004200427308 */ /* 0x000fe20000000800 */
[----:B------:R-:W-:Y:S02]  /*52d0*/  HADD2.F32 R14, -RZ, R14.H0_H0 ;  /* 0x2000000eff0e7230 */ /* 0x000fe40000004100 */
[----:B------:R-:W-:Y:S01]  /*52e0*/  FMUL.FTZ R72, R19, -1.4426950216293334961 ;  /* 0xbfb8aa3b13487820 */ /* 0x000fe20000410000 */
[----:B------:R-:W-:Y:S02]  /*52f0*/  HADD2.F32 R15, -RZ, R15.H0_H0 ;  /* 0x2000000fff0f7230 */ /* 0x000fe40000004100 */
[----:B-1----:R-:W-:Y:S01]  /*5300*/  FMUL.FTZ R2, R14, -1.4426950216293334961 ;  /* 0xbfb8aa3b0e027820 */ /* 0x002fe20000410000 */
[----:B------:R-:W-:Y:S02]  /*5310*/  HADD2.F32 R17, -RZ, R17.H0_H0 ;  /* 0x20000011ff117230 */ /* 0x000fe40000004100 */
[----:B------:R-:W-:Y:S01]  /*5320*/  MUFU.EX2 R72, R72 ;  /* 0x0000004800487308 */ /* 0x000fe20000000800 */
[----:B------:R-:W-:-:S03]  /*5330*/  HADD2.F32 R22, -RZ, R22.H0_H0 ;  /* 0x20000016ff167230 */ /* 0x000fc60000004100 */
[----:B------:R1:W-:Y:S01]  /*5340*/  MUFU.EX2 R67, R2 ;  /* 0x0000000200437308 */ /* 0x0003e20000000800 */
[----:B------:R-:W-:Y:S01]  /*5350*/  FMUL.FTZ R3, R15, -1.4426950216293334961 ;  /* 0xbfb8aa3b0f037820 */ /* 0x000fe20000410000 */
[----:B------:R-:W-:Y:S01]  /*5360*/  FMUL.FTZ R70, R17, -1.4426950216293334961 ;  /* 0xbfb8aa3b11467820 */ /* 0x000fe20000410000 */
[----:B------:R-:W-:Y:S02]  /*5370*/  FMUL.FTZ R73, R22, -1.4426950216293334961 ;  /* 0xbfb8aa3b16497820 */ /* 0x000fe40000410000 */
[----:B------:R-:W-:Y:S04]  /*5380*/  MUFU.EX2 R69, R3 ;  /* 0x0000000300457308 */ /* 0x000fe80000000800 */
[----:B------:R-:W-:Y:S04]  /*5390*/  MUFU.EX2 R70, R70 ;  /* 0x0000004600467308 */ /* 0x000fe80000000800 */
[----:B------:R-:W2:Y:S01]  /*53a0*/  MUFU.EX2 R73, R73 ;  /* 0x0000004900497308 */ /* 0x000ea20000000800 */
[----:B------:R-:W-:-:S02]  /*53b0*/  HADD2.F32 R23, -RZ, R23.H0_H0 ;  /* 0x20000017ff177230 */ /* 0x000fc40000004100 */
[----:B------:R-:W-:-:S03]  /*53c0*/  HADD2.F32 R25, -RZ, R25.H0_H0 ;  /* 0x20000019ff197230 */ /* 0x000fc60000004100 */
[----:B-1----:R-:W-:Y:S02]  /*53d0*/  FMUL.FTZ R2, R23, -1.4426950216293334961 ;  /* 0xbfb8aa3b17027820 */ /* 0x002fe40000410000 */
[----:B------:R-:W-:Y:S01]  /*53e0*/  FMUL.FTZ R75, R25, -1.4426950216293334961 ;  /* 0xbfb8aa3b194b7820 */ /* 0x000fe20000410000 */
[----:B------:R-:W-:Y:S01]  /*53f0*/  HADD2.F32 R26, -RZ, R26.H0_H0 ;  /* 0x2000001aff1a7230 */ /* 0x000fe20000004100 */
[----:B------:R-:W-:Y:S01]  /*5400*/  MUFU.EX2 R74, R2 ;  /* 0x00000002004a7308 */ /* 0x000fe20000000800 */
[----:B--2---:R-:W-:-:S03]  /*5410*/  FADD.FTZ R73, R73, 1 ;  /* 0x3f80000049497421 */ /* 0x004fc60000010000 */
[----:B------:R-:W-:Y:S01]  /*5420*/  MUFU.EX2 R77, R75 ;  /* 0x0000004b004d7308 */ /* 0x000fe20000000800 */
[----:B------:R-:W-:Y:S01]  /*5430*/  FMUL.FTZ R78, R26, -1.4426950216293334961 ;  /* 0xbfb8aa3b1a4e7820 */ /* 0x000fe20000410000 */
[----:B------:R-:W-:-:S03]  /*5440*/  HADD2.F32 R24, -RZ, R24.H0_H0 ;  /* 0x20000018ff187230 */ /* 0x000fc60000004100 */
[----:B------:R-:W1:Y:S02]  /*5450*/  MUFU.EX2 R79, R78 ;  /* 0x0000004e004f7308 */ /* 0x000e640000000800 */
[----:B------:R-:W-:Y:S01]  /*5460*/  FMUL.FTZ R3, R24, -1.4426950216293334961 ;  /* 0xbfb8aa3b18037820 */ /* 0x000fe20000410000 */
[----:B----4-:R2:W-:Y:S04]  /*5470*/  STS.U16 [R146], R31 ;  /* 0x0000001f92007388 */ /* 0x0105e80000000400 */
[----:B------:R3:W-:Y:S01]  /*5480*/  STS.U16 [R145+0x40], R32 ;  /* 0x0000402091007388 */ /* 0x0007e20000000400 */
[----:B--2---:R-:W-:-:S03]  /*5490*/  FMUL.FTZ R31, R27, -1.4426950216293334961 ;  /* 0xbfb8aa3b1b1f7820 */ /* 0x004fc60000410000 */
[----:B------:R-:W-:Y:S01]  /*54a0*/  STS.U16 [R144+0x80], R33 ;  /* 0x0000802190007388 */ /* 0x000fe20000000400 */
[----:B------:R2:W-:Y:S03]  /*54b0*/  MUFU.EX2 R80, R31 ;  /* 0x0000001f00507308 */ /* 0x0005e60000000800 */
[----:B------:R4:W-:Y:S04]  /*54c0*/  STS.U16 [R143+0xc0], R36 ;  /* 0x0000c0248f007388 */ /* 0x0009e80000000400 */
[----:B------:R0:W-:Y:S04]  /*54d0*/  STS.U16 [R142+0x100], R37 ;  /* 0x000100258e007388 */ /* 0x0001e80000000400 */
[----:B------:R1:W-:Y:S04]  /*54e0*/  STS.U16 [R141+0x140], R48 ;  /* 0x000140308d007388 */ /* 0x0003e80000000400 */
[----:B------:R1:W-:Y:S04]  /*54f0*/  STS.U16 [R140+0x180], R45 ;  /* 0x0001802d8c007388 */ /* 0x0003e80000000400 */
        /* <DEDUP_REMOVED lines=8> */
[----:B------:R-:W-:Y:S01]  /*5580*/  STS.U16 [R130+0x3c0], R63 ;  /* 0x0003c03f82007388 */ /* 0x000fe20000000400 */
[----:B------:R-:W-:-:S03]  /*5590*/  NOP ;  /* 0x0000000000007918 */ /* 0x000fc60000000000 */
[----:B--2---:R-:W2:Y:S01]  /*55a0*/  LDS.U16 R31, [R128] ;  /* 0x00000000801f7984 */ /* 0x004ea20000000400 */
[----:B---3--:R-:W-:-:S03]  /*55b0*/  FMUL.FTZ R32, R28, -1.4426950216293334961 ;  /* 0xbfb8aa3b1c207820 */ /* 0x008fc60000410000 */
[----:B------:R-:W3:Y:S01]  /*55c0*/  LDS.U16 R33, [R126+0x4] ;  /* 0x000004007e217984 */ /* 0x000ee20000000400 */
[----:B------:R1:W-:Y:S01]  /*55d0*/  MUFU.EX2 R120, R32 ;  /* 0x0000002000787308 */ /* 0x0003e20000000800 */
[----:B----4-:R-:W-:Y:S02]  /*55e0*/  FADD.FTZ R36, R65, 1 ;  /* 0x3f80000041247421 */ /* 0x010fe40000010000 */
[----:B------:R-:W-:Y:S01]  /*55f0*/  LDS.U16 R57, [R119+0x6] ;  /* 0x0000060077397984 */ /* 0x000fe20000000400 */
[----:B0-----:R-:W-:Y:S01]  /*5600*/  FADD.FTZ R37, R64, 1 ;  /* 0x3f80000040257421 */ /* 0x001fe20000010000 */
[----:B-1----:R-:W-:Y:S02]  /*5610*/  FADD.FTZ R48, R66, 1 ;  /* 0x3f80000042307421 */ /* 0x002fe40000010000 */
[----:B------:R-:W-:Y:S04]  /*5620*/  LDS.U16 R59, [R118+0x8] ;  /* 0x00000800763b7984 */ /* 0x000fe80000000400 */
[----:B------:R-:W0:Y:S01]  /*5630*/  LDS.U16 R32, [R127+0x2] ;  /* 0x000002007f207984 */ /* 0x000e220000000400 */
[----:B------:R-:W1:Y:S01]  /*5640*/  MUFU.RCP R36, R36 ;  /* 0x0000002400247308 */ /* 0x000e620000001000 */
[----:B------:R-:W-:Y:S01]  /*5650*/  FADD.FTZ R45, R67, 1 ;  /* 0x3f800000432d7421 */ /* 0x000fe20000010000 */
[----:B------:R-:W-:Y:S01]  /*5660*/  FADD.FTZ R56, R72, 1 ;  /* 0x3f80000048387421 */ /* 0x000fe20000010000 */
[----:B------:R-:W-:Y:S01]  /*5670*/  FADD.FTZ R50, R69, 1 ;  /* 0x3f80000045327421 */ /* 0x000fe20000010000 */
[----:B------:R-:W4:Y:S04]  /*5680*/  LDS.U16 R72, [R115+0xe] ;  /* 0x00000e0073487984 */ /* 0x000f280000000400 */
[----:B------:R-:W3:Y:S01]  /*5690*/  MUFU.RCP R37, R37 ;  /* 0x0000002500257308 */ /* 0x000ee20000001000 */
[----:B------:R-:W-:Y:S01]  /*56a0*/  FADD.FTZ R54, R70, 1 ;  /* 0x3f80000046367421 */ /* 0x000fe20000010000 */
[----:B------:R-:W4:Y:S04]  /*56b0*/  LDS.U16 R69, [R117+0xa] ;  /* 0x00000a0075457984 */ /* 0x000f280000000400 */
[----:B------:R-:W4:Y:S02]  /*56c0*/  LDS.U16 R70, [R116+0xc] ;  /* 0x00000c0074467984 */ /* 0x000f240000000400 */
[----:B------:R-:W0:Y:S01]  /*56d0*/  MUFU.RCP R48, R48 ;  /* 0x0000003000307308 */ /* 0x000e220000001000 */
[----:B-1----:R-:W-:Y:S01]  /*56e0*/  FADD.FTZ R60, -R36, 1 ;  /* 0x3f800000243c7421 */ /* 0x002fe20000010100 */
[----:B------:R-:W-:Y:S01]  /*56f0*/  LDS.U16 R75, [R113+0x12] ;  /* 0x00001200714b7984 */ /* 0x000fe20000000400 */
[----:B--2---:R-:W-:-:S05]  /*5700*/  HADD2.F32 R31, -RZ, R31.H0_H0 ;  /* 0x2000001fff1f7230 */ /* 0x004fca0000004100 */
[----:B------:R-:W1:Y:S01]  /*5710*/  MUFU.RCP R45, R45 ;  /* 0x0000002d002d7308 */ /* 0x000e620000001000 */
[----:B------:R-:W-:Y:S01]  /*5720*/  FFMA.FTZ R64, R13, R60, 1 ;  /* 0x3f8000000d407423 */ /* 0x000fe2000001003c */
[----:B---3--:R-:W-:Y:S01]  /*5730*/  FADD.FTZ R53, -R37, 1 ;  /* 0x3f80000025357421 */ /* 0x008fe20000010100 */
[----:B------:R-:W-:Y:S01]  /*5740*/  FADD.FTZ R82, R79, 1 ;  /* 0x3f8000004f527421 */ /* 0x000fe20000010000 */
[----:B------:R-:W-:Y:S01]  /*5750*/  FMUL.FTZ R60, R88, R31 ;  /* 0x0000001f583c7220 */ /* 0x000fe20000410000 */
[----:B------:R-:W-:Y:S02]  /*5760*/  HADD2.F32 R33, -RZ, R33.H0_H0 ;  /* 0x20000021ff217230 */ /* 0x000fe40000004100 */
[----:B------:R-:W-:Y:S01]  /*5770*/  FFMA.FTZ R53, R4, R53, 1 ;  /* 0x3f80000004357423 */ /* 0x000fe20000010035 */
[----:B------:R-:W-:Y:S01]  /*5780*/  LDS.U16 R79, [R111+0x16] ;  /* 0x000016006f4f7984 */ /* 0x000fe20000000400 */
[----:B------:R-:W-:Y:S01]  /*5790*/  FMUL.FTZ R60, R37, R60 ;  /* 0x0000003c253c7220 */ /* 0x000fe20000410000 */
[----:B0-----:R-:W-:Y:S01]  /*57a0*/  FADD.FTZ R62, -R48, 1 ;  /* 0x3f800000303e7421 */ /* 0x001fe20000010100 */
[----:B------:R-:W0:Y:S01]  /*57b0*/  MUFU.RCP R50, R50 ;  /* 0x0000003200327308 */ /* 0x000e220000001000 */
[----:B------:R-:W-:Y:S01]  /*57c0*/  FMUL.FTZ R65, R34, R33 ;  /* 0x0000002122417220 */ /* 0x000fe20000410000 */
[----:B------:R-:W-:-:S02]  /*57d0*/  HADD2.F32 R85, -RZ, R18.H0_H0 ;  /* 0x20000012ff557230 */ /* 0x000fc40000004100 */
[----:B------:R-:W-:Y:S01]  /*57e0*/  FFMA.FTZ R66, R5, R62, 1 ;  /* 0x3f80000005427423 */ /* 0x000fe2000001003e */
[----:B------:R-:W-:Y:S01]  /*57f0*/  FMUL.FTZ R62, R60, R53 ;  /* 0x000000353c3e7220 */ /* 0x000fe20000410000 */
[----:B------:R-:W-:Y:S01]  /*5800*/  HADD2.F32 R32, -RZ, R32.H0_H0 ;  /* 0x20000020ff207230 */ /* 0x000fe20000004100 */
[----:B------:R-:W-:Y:S01]  /*5810*/  LDS.U16 R121, [R110+0x18] ;  /* 0x000018006e797984 */ /* 0x000fe20000000400 */
[----:B------:R2:W3:Y:S01]  /*5820*/  MUFU.RCP R53, R73 ;  /* 0x0000004900357308 */ /* 0x0004e20000001000 */
[----:B------:R-:W-:Y:S02]  /*5830*/  HADD2.F32 R60, -RZ, R47.H0_H0 ;  /* 0x2000002fff3c7230 */ /* 0x000fe40000004100 */
[----:B------:R-:W-:Y:S01]  /*5840*/  FMUL.FTZ R65, R48, R65 ;  /* 0x0000004130417220 */ /* 0x000fe20000410000 */
[----:B------:R-:W-:Y:S02]  /*5850*/  HADD2.F32 R47, -RZ, R57.H0_H0 ;  /* 0x20000039ff2f7230 */ /* 0x000fe40000004100 */
[----:B------:R-:W-:Y:S01]  /*5860*/  FMUL.FTZ R63, R35, R32 ;  /* 0x00000020233f7220 */ /* 0x000fe20000410000 */
[----:B-1----:R-:W-:Y:S01]  /*5870*/  FADD.FTZ R67, -R45, 1 ;  /* 0x3f8000002d437421 */ /* 0x002fe20000010100 */
[----:B------:R-:W-:Y:S01]  /*5880*/  FMUL.FTZ R65, R65, R66 ;  /* 0x0000004241417220 */ /* 0x000fe20000410000 */
[----:B------:R-:W-:Y:S01]  /*5890*/  FMUL.FTZ R66, R84, R47 ;  /* 0x0000002f54427220 */ /* 0x000fe20000410000 */
[----:B------:R-:W-:Y:S01]  /*58a0*/  FMUL.FTZ R63, R36, R63 ;  /* 0x0000003f243f7220 */ /* 0x000fe20000410000 */
[----:B--2---:R-:W1:Y:S01]  /*58b0*/  LDS.U16 R73, [R114+0x10] ;  /* 0x0000100072497984 */ /* 0x004e620000000400 */
[----:B------:R-:W-:Y:S01]  /*58c0*/  HADD2.F32 R51, -RZ, R59.H0_H0 ;  /* 0x2000003bff337230 */ /* 0x000fe20000004100 */
[----:B------:R-:W2:Y:S01]  /*58d0*/  MUFU.RCP R54, R54 ;  /* 0x0000003600367308 */ /* 0x000ea20000001000 */
[----:B------:R-:W-:Y:S01]  /*58e0*/  FFMA.FTZ R67, R14, R67, 1 ;  /* 0x3f8000000e437423 */ /* 0x000fe20000010043 */
[----:B------:R-:W-:Y:S01]  /*58f0*/  FMUL.FTZ R66, R45, R66 ;  /* 0x000000422d427220 */ /* 0x000fe20000410000 */
[----:B------:R-:W-:Y:S01]  /*5900*/  FMUL.FTZ R63, R63, R64 ;  /* 0x000000403f3f7220 */ /* 0x000fe20000410000 */
[----:B------:R-:W-:Y:S01]  /*5910*/  FADD.FTZ R64, R74, 1 ;  /* 0x3f8000004a407421 */ /* 0x000fe20000010000 */
[----:B0-----:R-:W-:-:S03]  /*5920*/  FADD.FTZ R74, -R50, 1 ;  /* 0x3f800000324a7421 */ /* 0x001fc60000010100 */
[----:B------:R-:W0:Y:S01]  /*5930*/  MUFU.RCP R56, R56 ;  /* 0x0000003800387308 */ /* 0x000e220000001000 */
[----:B------:R-:W-:Y:S01]  /*5940*/  FMUL.FTZ R57, R60, R51 ;  /* 0x000000333c397220 */ /* 0x000fe20000410000 */
[----:B------:R-:W-:Y:S01]  /*5950*/  FMUL.FTZ R86, R66, R67 ;  /* 0x0000004342567220 */ /* 0x000fe20000410000 */
[----:B------:R-:W-:Y:S01]  /*5960*/  FADD.FTZ R66, R77, 1 ;  /* 0x3f8000004d427421 */ /* 0x000fe20000010000 */
[----:B---3--:R-:W-:Y:S01]  /*5970*/  FADD.FTZ R77, -R53, 1 ;  /* 0x3f800000354d7421 */ /* 0x008fe20000010100 */
[----:B------:R-:W-:Y:S01]  /*5980*/  FFMA.FTZ R74, R15, R74, 1 ;  /* 0x3f8000000f4a7423 */ /* 0x000fe2000001004a */
[----:B------:R-:W-:Y:S02]  /*5990*/  FMUL.FTZ R57, R50, R57 ;  /* 0x0000003932397220 */ /* 0x000fe40000410000 */
[----:B------:R-:W3:Y:S01]  /*59a0*/  MUFU.EX2 R76, R3 ;  /* 0x00000003004c7308 */ /* 0x000ee20000000800 */
[----:B------:R-:W-:Y:S01]  /*59b0*/  FFMA.FTZ R123, R22, R77, 1 ;  /* 0x3f800000167b7423 */ /* 0x000fe2000001004d */
[----:B------:R-:W-:Y:S01]  /*59c0*/  FMUL.FTZ R74, R57, R74 ;  /* 0x0000004a394a7220 */ /* 0x000fe20000410000 */
[----:B------:R-:W-:Y:S01]  /*59d0*/  HADD2.F32 R57, -RZ, R20.H0_H0 ;  /* 0x20000014ff397230 */ /* 0x000fe20000004100 */
[----:B------:R-:W1:Y:S01]  /*59e0*/  LDS.U16 R77, [R112+0x14] ;  /* 0x00001400704d7984 */ /* 0x000e620000000400 */
[----:B------:R-:W-:-:S02]  /*59f0*/  HADD2.F32 R59, -RZ, R16.H0_H0 ;  /* 0x20000010ff3b7230 */ /* 0x000fc40000004100 */
[----:B----4-:R-:W-:Y:S02]  /*5a00*/  HADD2.F32 R20, -RZ, R72.H0_H0 ;  /* 0x20000048ff147230 */ /* 0x010fe40000004100 */
[----:B--2---:R-:W-:Y:S01]  /*5a10*/  FADD.FTZ R16, -R54, 1 ;  /* 0x3f80000036107421 */ /* 0x004fe20000010100 */
[----:B0-----:R-:W-:Y:S02]  /*5a20*/  FADD.FTZ R18, -R56, 1 ;  /* 0x3f80000038127421 */ /* 0x001fe40000010100 */
[----:B------:R-:W-:Y:S01]  /*5a30*/  FMUL.FTZ R72, R59, R20 ;  /* 0x000000143b487220 */ /* 0x000fe20000410000 */
[----:B------:R-:W-:Y:S01]  /*5a40*/  FFMA.FTZ R81, R17, R16, 1 ;  /* 0x3f80000011517423 */ /* 0x000fe20000010010 */
[----:B---3--:R-:W-:Y:S01]  /*5a50*/  FADD.FTZ R78, R76, 1 ;  /* 0x3f8000004c4e7421 */ /* 0x008fe20000010000 */
[----:B------:R-:W-:Y:S01]  /*5a60*/  FFMA.FTZ R76, R19, R18, 1 ;  /* 0x3f800000134c7423 */ /* 0x000fe20000010012 */
[----:B------:R-:W-:Y:S02]  /*5a70*/  HADD2.F32 R16, -RZ, R69.H0_H0 ;  /* 0x20000045ff107230 */ /* 0x000fe40000004100 */
[----:B------:R-:W-:Y:S01]  /*5a80*/  FMUL.FTZ R72, R53, R72 ;  /* 0x0000004835487220 */ /* 0x000fe20000410000 */
[----:B------:R-:W-:Y:S01]  /*5a90*/  HADD2.F32 R18, -RZ, R70.H0_H0 ;  /* 0x20000046ff127230 */ /* 0x000fe20000004100 */
[----:B------:R-:W0:Y:S02]  /*5aa0*/  MUFU.RCP R64, R64 ;  /* 0x0000004000407308 */ /* 0x000e240000001000 */
[----:B------:R-:W-:Y:S01]  /*5ab0*/  FMUL.FTZ R122, R72, R123 ;  /* 0x0000007b487a7220 */ /* 0x000fe20000410000 */
[----:B------:R-:W-:Y:S01]  /*5ac0*/  FMUL.FTZ R69, R57, R16 ;  /* 0x0000001039457220 */ /* 0x000fe20000410000 */
[----:B------:R-:W-:Y:S01]  /*5ad0*/  FADD.FTZ R72, R80, 1 ;  /* 0x3f80000050487421 */ /* 0x000fe20000010000 */
[----:B------:R-:W-:Y:S01]  /*5ae0*/  FMUL.FTZ R83, R85, R18 ;  /* 0x0000001255537220 */ /* 0x000fe20000410000 */
[----:B------:R-:W2:Y:S02]  /*5af0*/  LDS.U16 R80, [R109+0x1a] ;  /* 0x00001a006d507984 */ /* 0x000ea40000000400 */
[----:B------:R-:W3:Y:S01]  /*5b00*/  MUFU.RCP R67, R78 ;  /* 0x0000004e00437308 */ /* 0x000ee20000001000 */
[----:B------:R-:W-:-:S02]  /*5b10*/  HADD2.F32 R29, -RZ, R29.H0_H0 ;  /* 0x2000001dff1d7230 */ /* 0x000fc40000004100 */
[----:B------:R-:W-:Y:S01]  /*5b20*/  FMUL.FTZ R70, R54, R69 ;  /* 0x0000004536467220 */ /* 0x000fe20000410000 */
[----:B------:R-:W-:Y:S02]  /*5b30*/  HADD2.F32 R30, -RZ, R30.H0_H0 ;  /* 0x2000001eff1e7230 */ /* 0x000fe40000004100 */
[----:B------:R-:W-:Y:S01]  /*5b40*/  FMUL.FTZ R83, R56, R83 ;  /* 0x0000005338537220 */ /* 0x000fe20000410000 */
[----:B------:R-:W-:Y:S01]  /*5b50*/  FMUL.FTZ R87, R70, R81 ;  /* 0x0000005146577220 */ /* 0x000fe20000410000 */
[----:B------:R-:W-:Y:S01]  /*5b60*/  FMUL.FTZ R2, R29, -1.4426950216293334961 ;  /* 0xbfb8aa3b1d027820 */ /* 0x000fe20000410000 */
[----:B------:R-:W-:Y:S01]  /*5b70*/  FMUL.FTZ R3, R30, -1.4426950216293334961 ;  /* 0xbfb8aa3b1e037820 */ /* 0x000fe20000410000 */
[----:B------:R-:W-:Y:S01]  /*5b80*/  HADD2.F32 R81, -RZ, R11.H0_H0 ;  /* 0x2000000bff517230 */ /* 0x000fe20000004100 */
[----:B------:R4:W-:Y:S01]  /*5b90*/  MUFU.RCP R69, R82 ;  /* 0x0000005200457308 */ /* 0x0009e20000001000 */
[----:B------:R-:W-:Y:S01]  /*5ba0*/  FMUL.FTZ R89, R83, R76 ;  /* 0x0000004c53597220 */ /* 0x000fe20000410000 */
[----:B------:R-:W-:Y:S01]  /*5bb0*/  HADD2.F32 R70, -RZ, R12.H0_H0 ;  /* 0x2000000cff467230 */ /* 0x000fe20000004100 */
[----:B------:R-:W-:Y:S01]  /*5bc0*/  LDS.U16 R83, [R107+0x1e] ;  /* 0x00001e006b537984 */ /* 0x000fe20000000400 */
[----:B-1----:R-:W-:-:S02]  /*5bd0*/  HADD2.F32 R11, -RZ, R73.H0_H0 ;  /* 0x20000049ff0b7230 */ /* 0x002fc40000004100 */
[----:B0-----:R-:W-:Y:S02]  /*5be0*/  FADD.FTZ R76, -R64, 1 ;  /* 0x3f800000404c7421 */ /* 0x001fe40000010100 */
[----:B------:R-:W0:Y:S01]  /*5bf0*/  MUFU.RCP R66, R66 ;  /* 0x0000004200427308 */ /* 0x000e220000001000 */
[----:B----4-:R-:W1:Y:S01]  /*5c00*/  LDS.U16 R82, [R108+0x1c] ;  /* 0x00001c006c527984 */ /* 0x010e620000000400 */
[----:B------:R-:W-:Y:S02]  /*5c10*/  HADD2.F32 R12, -RZ, R75.H0_H0 ;  /* 0x2000004bff0c7230 */ /* 0x000fe40000004100 */
[----:B------:R-:W-:Y:S01]  /*5c20*/  FMUL.FTZ R73, R70, R11 ;  /* 0x0000000b46497220 */ /* 0x000fe20000410000 */
[----:B------:R-:W-:-:S03]  /*5c30*/  FFMA.FTZ R76, R23, R76, 1 ;  /* 0x3f800000174c7423 */ /* 0x000fc6000001004c */
[----:B------:R-:W4:Y:S04]  /*5c40*/  MUFU.EX2 R2, R2 ;  /* 0x0000000200027308 */ /* 0x000f280000000800 */
[----:B------:R-:W0:Y:S01]  /*5c50*/  MUFU.EX2 R3, R3 ;  /* 0x0000000300037308 */ /* 0x000e220000000800 */
[----:B------:R-:W-:Y:S01]  /*5c60*/  FMUL.FTZ R73, R64, R73 ;  /* 0x0000004940497220 */ /* 0x000fe20000410000 */
[----:B---3--:R-:W-:Y:S01]  /*5c70*/  FADD.FTZ R75, -R67, 1 ;  /* 0x3f800000434b7421 */ /* 0x008fe20000010100 */
[----:B------:R-:W-:Y:S01]  /*5c80*/  FMUL.FTZ R78, R81, R12 ;  /* 0x0000000c514e7220 */ /* 0x000fe20000410000 */
[----:B------:R-:W-:Y:S01]  /*5c90*/  FADD.FTZ R120, R120, 1 ;  /* 0x3f80000078787421 */ /* 0x000fe20000010000 */
[----:B------:R-:W-:Y:S01]  /*5ca0*/  FMUL.FTZ R124, R73, R76 ;  /* 0x0000004c497c7220 */ /* 0x000fe20000410000 */
[----:B------:R-:W-:Y:S01]  /*5cb0*/  FFMA.FTZ R123, R24, R75, 1 ;  /* 0x3f800000187b7423 */ /* 0x000fe2000001004b */
[----:B------:R-:W-:Y:S01]  /*5cc0*/  FMUL.FTZ R78, R67, R78 ;  /* 0x0000004e434e7220 */ /* 0x000fe20000410000 */
[----:B------:R-:W-:-:S02]  /*5cd0*/  HADD2.F32 R73, -RZ, R10.H0_H0 ;  /* 0x2000000aff497230 */ /* 0x000fc40000004100 */
[----:B------:R-:W-:Y:S02]  /*5ce0*/  HADD2.F32 R76, -RZ, R8.H0_H0 ;  /* 0x20000008ff4c7230 */ /* 0x000fe40000004100 */
[----:B------:R-:W-:Y:S02]  /*5cf0*/  HADD2.F32 R10, -RZ, R9.H0_H0 ;  /* 0x20000009ff0a7230 */ /* 0x000fe40000004100 */
[----:B------:R-:W-:Y:S01]  /*5d00*/  HADD2.F32 R8, -RZ, R77.H0_H0 ;  /* 0x2000004dff087230 */ /* 0x000fe20000004100 */
[----:B------:R3:W1:Y:S01]  /*5d10*/  MUFU.RCP R75, R120 ;  /* 0x00000078004b7308 */ /* 0x0006620000001000 */
[----:B------:R-:W-:Y:S02]  /*5d20*/  HADD2.F32 R9, -RZ, R79.H0_H0 ;  /* 0x2000004fff097230 */ /* 0x000fe40000004100 */
[----:B------:R-:W-:Y:S01]  /*5d30*/  FMUL.FTZ R133, R78, R123 ;  /* 0x0000007b4e857220 */ /* 0x000fe20000410000 */
[----:B----4-:R-:W-:Y:S01]  /*5d40*/  FADD.FTZ R78, R2, 1 ;  /* 0x3f800000024e7421 */ /* 0x010fe20000010000 */
[----:B0-----:R-:W-:Y:S01]  /*5d50*/  FADD.FTZ R171, R3, 1 ;  /* 0x3f80000003ab7421 */ /* 0x001fe20000010000 */
[----:B------:R-:W-:Y:S01]  /*5d60*/  FADD.FTZ R2, -R66, 1 ;  /* 0x3f80000042027421 */ /* 0x000fe20000010100 */
[----:B------:R-:W-:Y:S01]  /*5d70*/  FMUL.FTZ R3, R73, R8 ;  /* 0x0000000849037220 */ /* 0x000fe20000410000 */
[----:B------:R-:W0:Y:S01]  /*5d80*/  MUFU.RCP R72, R72 ;  /* 0x0000004800487308 */ /* 0x000e220000001000 */
[----:B------:R-:W-:Y:S01]  /*5d90*/  FADD.FTZ R123, -R69, 1 ;  /* 0x3f800000457b7421 */ /* 0x000fe20000010100 */
[----:B---3--:R-:W-:Y:S01]  /*5da0*/  FMUL.FTZ R120, R10, R9 ;  /* 0x000000090a787220 */ /* 0x008fe20000410000 */
[----:B------:R-:W-:Y:S01]  /*5db0*/  FFMA.FTZ R2, R25, R2, 1 ;  /* 0x3f80000019027423 */ /* 0x000fe20000010002 */
[----:B------:R-:W-:Y:S01]  /*5dc0*/  FMUL.FTZ R3, R66, R3 ;  /* 0x0000000342037220 */ /* 0x000fe20000410000 */
[----:B------:R-:W-:Y:S01]  /*5dd0*/  FFMA.FTZ R123, R26, R123, 1 ;  /* 0x3f8000001a7b7423 */ /* 0x000fe2000001007b */
[----:B------:R-:W-:-:S02]  /*5de0*/  FMUL.FTZ R120, R69, R120 ;  /* 0x0000007845787220 */ /* 0x000fc40000410000 */
[----:B------:R-:W3:Y:S01]  /*5df0*/  MUFU.RCP R78, R78 ;  /* 0x0000004e004e7308 */ /* 0x000ee20000001000 */
[----:B------:R-:W-:Y:S01]  /*5e00*/  FMUL.FTZ R2, R3, R2 ;  /* 0x0000000203027220 */ /* 0x000fe20000410000 */
[----:B------:R-:W-:Y:S01]  /*5e10*/  FMUL.FTZ R3, R120, R123 ;  /* 0x0000007b78037220 */ /* 0x000fe20000410000 */
[----:B------:R-:W-:Y:S02]  /*5e20*/  HADD2.F32 R120, -RZ, R7.H0_H0 ;  /* 0x20000007ff787230 */ /* 0x000fe40000004100 */
[----:B--2---:R-:W-:-:S03]  /*5e30*/  HADD2.F32 R7, -RZ, R80.H0_H0 ;  /* 0x20000050ff077230 */ /* 0x004fc60000004100 */
[----:B------:R2:W4:Y:S01]  /*5e40*/  MUFU.RCP R173, R171 ;  /* 0x000000ab00ad7308 */ /* 0x0005220000001000 */
[----:B------:R-:W-:Y:S02]  /*5e50*/  HADD2.F32 R121, -RZ, R121.H0_H0 ;  /* 0x20000079ff797230 */ /* 0x000fe40000004100 */
[----:B-1----:R-:W-:Y:S01]  /*5e60*/  FADD.FTZ R79, -R75, 1 ;  /* 0x3f8000004b4f7421 */ /* 0x002fe20000010100 */
[----:B------:R-:W-:Y:S02]  /*5e70*/  HADD2.F32 R125, -RZ, R0.H0_H0 ;  /* 0x20000000ff7d7230 */ /* 0x000fe40000004100 */
[----:B------:R-:W-:Y:S01]  /*5e80*/  FMUL.FTZ R0, R120, R7 ;  /* 0x0000000778007220 */ /* 0x000fe20000410000 */
[----:B0-----:R-:W-:Y:S01]  /*5e90*/  FADD.FTZ R132, -R72, 1 ;  /* 0x3f80000048847421 */ /* 0x001fe20000010100 */
[----:B------:R-:W-:Y:S01]  /*5ea0*/  FMUL.FTZ R77, R76, R121 ;  /* 0x000000794c4d7220 */ /* 0x000fe20000410000 */
[----:B------:R-:W-:Y:S01]  /*5eb0*/  FFMA.FTZ R80, R28, R79, 1 ;  /* 0x3f8000001c507423 */ /* 0x000fe2000001004f */
[----:B------:R-:W-:-:S02]  /*5ec0*/  HADD2.F32 R123, -RZ, R6.H0_H0 ;  /* 0x20000006ff7b7230 */ /* 0x000fc40000004100 */
[----:B------:R-:W-:Y:S01]  /*5ed0*/  FMUL.FTZ R79, R75, R0 ;  /* 0x000000004b4f7220 */ /* 0x000fe20000410000 */
[----:B------:R-:W-:Y:S01]  /*5ee0*/  FFMA.FTZ R132, R27, R132, 1 ;  /* 0x3f8000001b847423 */ /* 0x000fe20000010084 */
[----:B------:R-:W-:Y:S01]  /*5ef0*/  FMUL.FTZ R77, R72, R77 ;  /* 0x0000004d484d7220 */ /* 0x000fe20000410000 */
[----:B------:R-:W-:Y:S02]  /*5f00*/  HADD2.F32 R6, -RZ, R82.H0_H0 ;  /* 0x20000052ff067230 */ /* 0x000fe40000004100 */
[----:B------:R-:W-:Y:S02]  /*5f10*/  HADD2.F32 R0, -RZ, R83.H0_H0 ;  /* 0x20000053ff007230 */ /* 0x000fe40000004100 */
[----:B------:R-:W-:Y:S01]  /*5f20*/  FMUL.FTZ R77, R77, R132 ;  /* 0x000000844d4d7220 */ /* 0x000fe20000410000 */
[----:B------:R-:W-:Y:S01]  /*5f30*/  FMUL.FTZ R80, R79, R80 ;  /* 0x000000504f507220 */ /* 0x000fe20000410000 */
[----:B---3--:R-:W-:Y:S01]  /*5f40*/  FADD.FTZ R82, -R78, 1 ;  /* 0x3f8000004e527421 */ /* 0x008fe20000010100 */
[----:B--2---:R-:W-:Y:S01]  /*5f50*/  FMUL.FTZ R171, R123, R6 ;  /* 0x000000067bab7220 */ /* 0x004fe20000410000 */
[----:B----4-:R-:W-:Y:S01]  /*5f60*/  FADD.FTZ R79, -R173, 1 ;  /* 0x3f800000ad4f7421 */ /* 0x010fe20000010100 */
[----:B------:R-:W-:Y:S01]  /*5f70*/  FMUL.FTZ R132, R125, R0 ;  /* 0x000000007d847220 */ /* 0x000fe20000410000 */
[----:B------:R-:W-:Y:S01]  /*5f80*/  F2FP.F16.F32.PACK_AB R62, R63, R62 ;  /* 0x0000003e3f3e723e */ /* 0x000fe200000000ff */
[----:B------:R-:W-:Y:S01]  /*5f90*/  BAR.SYNC.DEFER_BLOCKING 0x0 ;  /* 0x0000000000007b1d */ /* 0x000fe20000010000 */
        /* <DEDUP_REMOVED lines=22> */
[----:B-1----:R-:W-:Y:S01]  /*6100*/  PRMT R63, R2, 0x7610, R63 ;  /* 0x00007610023f7816 */ /* 0x002fe2000000003f */
[----:B------:R0:W-:Y:S01]  /*6110*/  STS.U16 [R118+0x8], R74 ;  /* 0x0000084a76007388 */ /* 0x0001e20000000400 */
[----:B------:R-:W-:Y:S02]  /*6120*/  ISETP.NE.AND P1, PT, R168, RZ, PT ;  /* 0x000000ffa800720c */ /* 0x000fe40003f25270 */
[----:B--2---:R-:W-:Y:S01]  /*6130*/  PRMT R65, R2, 0x7632, R65 ;  /* 0x0000763202417816 */ /* 0x004fe20000000041 */
[----:B------:R-:W-:Y:S04]  /*6140*/  STS.U16 [R117+0xa], R86 ;  /* 0x00000a5675007388 */ /* 0x000fe80000000400 */
[----:B------:R-:W-:Y:S01]  /*6150*/  STS.U16 [R116+0xc], R89 ;  /* 0x00000c5974007388 */ /* 0x000fe20000000400 */
[----:B0-----:R-:W-:-:S03]  /*6160*/  PRMT R74, R77, 0x7632, R74 ;  /* 0x000076324d4a7816 */ /* 0x001fc6000000004a */
[----:B------:R0:W-:Y:S01]  /*6170*/  STS.U16 [R115+0xe], R62 ;  /* 0x00000e3e73007388 */ /* 0x0001e20000000400 */
[----:B------:R-:W-:-:S03]  /*6180*/  PRMT R80, R79, 0x7632, R80 ;  /* 0x000076324f507816 */ /* 0x000fc60000000050 */
[----:B------:R-:W-:Y:S04]  /*6190*/  STS.U16 [R114+0x10], R124 ;  /* 0x0000107c72007388 */ /* 0x000fe80000000400 */
[----:B------:R1:W-:Y:S01]  /*61a0*/  STS.U16 [R113+0x12], R3 ;  /* 0x0000120371007388 */ /* 0x0003e20000000400 */
[----:B0-----:R-:W-:-:S03]  /*61b0*/  PRMT R62, R79, 0x7610, R62 ;  /* 0x000076104f3e7816 */ /* 0x001fc6000000003e */
[----:B------:R-:W-:Y:S01]  /*61c0*/  STS.U16 [R112+0x14], R63 ;  /* 0x0000143f70007388 */ /* 0x000fe20000000400 */
[----:B------:R-:W-:-:S03]  /*61d0*/  MOV R2, UR25 ;  /* 0x0000001900027c02 */ /* 0x000fc60008000f00 */
        /* <DEDUP_REMOVED lines=30> */
[----:B-1----:R-:W-:-:S04]  /*63c0*/  IADD3 R3, P0, PT, R166, UR12, RZ ;  /* 0x0000000ca6037c10 */ /* 0x002fc8000ff1e0ff */
[----:B0-----:R-:W-:Y:S02]  /*63d0*/  IADD3.X R62, PT, PT, RZ, UR7, RZ, P0, !PT ;  /* 0x00000007ff3e7c10 */ /* 0x001fe400087fe4ff */
        /* <DEDUP_REMOVED lines=8> */
[----:B------:R-:W-:Y:S01]  /*6460*/  @!P5 STG.E.U16 desc[UR28][R2.64+0x40], R65 ;  /* 0x000040410200d986 */ /* 0x000fe2000c10151c */
[-C--:B------:R-:W-:Y:S02]  /*6470*/  ISETP.GE.AND P3, PT, R158, R189.reuse, PT ;  /* 0x000000bd9e00720c */ /* 0x080fe40003f66270 */
[-C--:B------:R-:W-:Y:S01]  /*6480*/  ISETP.GE.AND P4, PT, R157, R189.reuse, PT ;  /* 0x000000bd9d00720c */ /* 0x080fe20003f86270 */
[----:B------:R-:W-:Y:S01]  /*6490*/  @!P6 STG.E.U16 desc[UR28][R2.64+0x80], R77 ;  /* 0x0000804d0200e986 */ /* 0x000fe2000c10151c */
        /* <DEDUP_REMOVED lines=90> */
[----:B0-----:R-:W-:-:S03]  /*6a40*/  PRMT R4, R11, 0x7632, R4 ;  /* 0x000076320b047816 */ /* 0x001fc60000000004 */
[----:B------:R0:W-:Y:S01]  /*6a50*/  STS.U16 [R119+0x6], R0 ;  /* 0x0000060077007388 */ /* 0x0001e20000000400 */
[----:B------:R-:W-:Y:S02]  /*6a60*/  PRMT R54, R5, 0x7610, R54 ;  /* 0x0000761005367816 */ /* 0x000fe40000000036 */
[----:B--2---:R-:W-:Y:S01]  /*6a70*/  PRMT R2, R3, 0x7632, R2 ;  /* 0x0000763203027816 */ /* 0x004fe20000000002 */
[----:B------:R-:W-:Y:S04]  /*6a80*/  STS.U16 [R118+0x8], R15 ;  /* 0x0000080f76007388 */ /* 0x000fe80000000400 */
[----:B------:R-:W-:Y:S01]  /*6a90*/  STS.U16 [R117+0xa], R7 ;  /* 0x00000a0775007388 */ /* 0x000fe20000000400 */
[----:B-1----:R-:W-:Y:S01]  /*6aa0*/  UIMAD.WIDE.U32 UR32, UR31, UR12, UR8 ;  /* 0x0000000c1f2072a5 */ /* 0x002fe2000f8e0008 */
[----:B0-----:R-:W-:-:S02]  /*6ab0*/  PRMT R0, R8, 0x7632, R0 ;  /* 0x0000763208007816 */ /* 0x001fc40000000000 */
        /* <DEDUP_REMOVED lines=8> */
[----:B------:R0:W-:Y:S01]  /*6b40*/  STS.U16 [R113+0x12], R4 ;  /* 0x0000120471007388 */ /* 0x0001e20000000400 */
[----:B-1----:R-:W-:-:S03]  /*6b50*/  PRMT R2, R5, 0x7632, R2 ;  /* 0x0000763205027816 */ /* 0x002fc60000000002 */
[----:B------:R-:W-:Y:S04]  /*6b60*/  STS.U16 [R112+0x14], R8 ;  /* 0x0000140870007388 */ /* 0x000fe80000000400 */
[----:B------:R1:W-:Y:S01]  /*6b70*/  STS.U16 [R111+0x16], R0 ;  /* 0x000016006f007388 */ /* 0x0003e20000000400 */
[----:B0-----:R-:W-:-:S03]  /*6b80*/  MOV R4, UR25 ;  /* 0x0000001900047c02 */ /* 0x001fc60008000f00 */
[----:B------:R-:W-:Y:S04]  /*6b90*/  STS.U16 [R110+0x18], R27 ;  /* 0x0000181b6e007388 */ /* 0x000fe80000000400 */
[----:B------:R0:W-:Y:S01]  /*6ba0*/  STS.U16 [R109+0x1a], R3 ;  /* 0x00001a036d007388 */ /* 0x0001e20000000400 */
[----:B-1----:R-:W-:-:S03]  /*6bb0*/  IADD3 R0, P0, PT, R166, UR12, RZ ;  /* 0x0000000ca6007c10 */ /* 0x002fc6000ff1e0ff */
[----:B------:R-:W-:Y:S04]  /*6bc0*/  STS.U16 [R108+0x1c], R54 ;  /* 0x00001c366c007388 */ /* 0x000fe80000000400 */
[----:B------:R1:W-:Y:S01]  /*6bd0*/  STS.U16 [R107+0x1e], R2 ;  /* 0x00001e026b007388 */ /* 0x0003e20000000400 */
[----:B------:R-:W-:-:S03]  /*6be0*/  NOP ;  /* 0x0000000000007918 */ /* 0x000fc60000000000 */
[----:B------:R-:W-:Y:S01]  /*6bf0*/  LDS.U16 R5, [R146] ;  /* 0x0000000092057984 */ /* 0x000fe20000000400 */
[----:B0-----:R-:W-:Y:S01]  /*6c00*/  IMAD.X R3, RZ, RZ, UR15, P0 ;  /* 0x0000000fff037e24 */ /* 0x001fe200080e06ff */
[C---:B-1----:R-:W-:Y:S02]  /*6c10*/  LEA R2, P5, R0.reuse, UR36, 0x1 ;  /* 0x0000002400027c11 */ /* 0x042fe4000f8a08ff */
[----:B------:R-:W-:Y:S02]  /*6c20*/  LDS.U16 R7, [R145+0x40] ;  /* 0x0000400091077984 */ /* 0x000fe40000000400 */
[----:B------:R-:W-:Y:S02]  /*6c30*/  LEA.HI.X R3, R0, UR37, R3, 0x1, P5 ;  /* 0x0000002500037c11 */ /* 0x000fe4000a8f0c03 */
        /* <DEDUP_REMOVED lines=49> */
.L_x_4862:
[----:B------:R-:W-:Y:S02]  /*6f50*/  HADD2.F32 R71, -RZ, R71.H0_H0 ;  /* 0x20000047ff477230 */ /* 0x000fe40000004100 */
[----:B------:R-:W-:Y:S01]  /*6f60*/  FFMA.FTZ R167, R88, R91, R167 ;  /* 0x0000005b58a77223 */ /* 0x000fe200000100a7 */
[----:B------:R-:W-:Y:S01]  /*6f70*/  HADD2.F32 R68, -RZ, R68.H0_H0 ;  /* 0x20000044ff447230 */ /* 0x000fe20000004100 */
[----:B------:R-:W1:Y:S01]  /*6f80*/  LDCU UR7, c[0x0][0x38c] ;  /* 0x00007180ff0777ac */ /* 0x000e620008000800 */
[----:B------:R-:W-:Y:S02]  /*6f90*/  HADD2.F32 R61, -RZ, R61.H0_H0 ;  /* 0x2000003dff3d7230 */ /* 0x000fe40000004100 */
[----:B------:R-:W-:Y:S01]  /*6fa0*/  FFMA.FTZ R0, R86, R71, R167 ;  /* 0x0000004756007223 */ /* 0x000fe200000100a7 */
[----:B------:R-:W-:Y:S02]  /*6fb0*/  HADD2.F32 R58, -RZ, R58.H0_H0 ;  /* 0x2000003aff3a7230 */ /* 0x000fe40000004100 */
[----:B------:R-:W-:-:S02]  /*6fc0*/  HFMA2 R72, -RZ, RZ, 0, 0 ;  /* 0x00000000ff487431 */ /* 0x000fc400000001ff */
[----:B------:R-:W-:Y:S02]  /*6fd0*/  HADD2.F32 R55, -RZ, R55.H0_H0 ;  /* 0x20000037ff377230 */ /* 0x000fe40000004100 */
[----:B0-----:R-:W-:Y:S01]  /*6fe0*/  FFMA.FTZ R3, R89, R68, R0 ;  /* 0x0000004459037223 */ /* 0x001fe20000010000 */
        /* <DEDUP_REMOVED lines=28> */
[----:B------:R-:W-:Y:S01]  /*71b0*/  IMAD.MOV.U32 R54, RZ, RZ, RZ ;  /* 0x000000ffff367224 */ /* 0x000fe200078e00ff */
[----:B------:R-:W-:Y:S02]  /*71c0*/  CS2R R50, SRZ ;  /* 0x0000000000327805 */ /* 0x000fe4000001ff00 */
[----:B------:R-:W-:Y:S01]  /*71d0*/  MOV R48, RZ ;  /* 0x000000ff00307202 */ /* 0x000fe20000000f00 */
[----:B------:R-:W-:Y:S01]  /*71e0*/  FFMA.FTZ R0, R78, R43, R3 ;  /* 0x0000002b4e007223 */ /* 0x000fe20000010003 */
[-C--:B-----5:R-:W-:Y:S01]  /*71f0*/  FMUL.FTZ R37, R88, R169.reuse ;  /* 0x000000a958257220 */ /* 0x0a0fe20000410000 */
        /* <DEDUP_REMOVED lines=24> */
[----:B------:R-:W-:Y:S02]  /*7380*/  ISETP.GE.AND P1, PT, R166, UR25, PT ;  /* 0x00000019a6007c0c */ /* 0x000fe4000bf26270 */
[----:B------:R-:W-:Y:S01]  /*7390*/  LOP3.LUT R21, R21, 0xfffffdff, RZ, 0xc0, !PT ;  /* 0xfffffdff15157812 */ /* 0x000fe200078ec0ff */
[----:B------:R-:W-:Y:S01]  /*73a0*/  UIADD3 UR27, UPT, UPT, UR10, -0x1, URZ ;  /* 0xffffffff0a1b7890 */ /* 0x000fe2000fffe0ff */
[----:B------:R-:W-:Y:S01]  /*73b0*/  MOV R72, RZ ;  /* 0x000000ff00487202 */ /* 0x000fe20000000f00 */
[----:B------:R-:W-:Y:S01]  /*73c0*/  UISETP.NE.AND UP0, UPT, UR10, 0x1, UPT ;  /* 0x000000010a00788c */ /* 0x000fe2000bf05270 */
[----:B------:R-:W2:Y:S01]  /*73d0*/  LDC.64 R122, c[0x0][0x4d8] ;  /* 0x00013600ff7a7b82 */ /* 0x000ea20000000a00 */
[----:B------:R-:W-:Y:S01]  /*73e0*/  ULEA.HI UR7, UR27, UR27, URZ, 0x1 ;  /* 0x0000001b1b077291 */ /* 0x000fe2000f8f08ff */
[----:B------:R-:W3:Y:S03]  /*73f0*/  LDCU UR35, c[0x0][0x394] ;  /* 0x00007280ff2377ac */ /* 0x000ee60008000800 */
[----:B------:R-:W-:Y:S01]  /*7400*/  PLOP3.LUT P0, PT, PT, PT, UP0, 0x80, 0x8 ;  /* 0x000000000008781c */ /* 0x000fe20003f0f008 */
[----:B------:R-:W-:-:S02]  /*7410*/  ULOP3.LUT UR7, UR7, 0xfffffe, URZ, 0xc0, !UPT ;  /* 0x00fffffe07077892 */ /* 0x000fc4000f8ec0ff */
[----:B------:R-:W4:Y:S01]  /*7420*/  LDC.64 R124, c[0x0][0x4b8] ;  /* 0x00012e00ff7c7b82 */ /* 0x000f220000000a00 */
[----:B------:R-:W-:Y:S01]  /*7430*/  ISETP.EQ.AND P0, PT, R165, RZ, P0 ;  /* 0x000000ffa500720c */ /* 0x000fe20000702270 */
[----:B------:R-:W0:Y:S01]  /*7440*/  LDCU UR52, c[0x0][0x38c] ;  /* 0x00007180ff3477ac */ /* 0x000e220008000800 */
[----:B------:R-:W-:Y:S01]  /*7450*/  @P1 LOP3.LUT R21, R21, 0x200, RZ, 0xfc, !PT ;  /* 0x0000020015151812 */ /* 0x000fe200078efcff */
[----:B-1----:R-:W-:Y:S02]  /*7460*/  UIMAD.WIDE.U32 UR12, UR30, UR14, URZ ;  /* 0x0000000e1e0c72a5 */ /* 0x002fe4000f8e00ff */
[----:B------:R-:W-:Y:S01]  /*7470*/  UIADD3 UR27, UPT, UPT, UR27, -UR7, URZ ;  /* 0x800000071b1b7290 */ /* 0x000fe2000fffe0ff */
        /* <DEDUP_REMOVED lines=11> */
[----:B---3--:R-:W-:-:S11]  /*7530*/  UMOV UR7, URZ ;  /* 0x000000ff00077c82 */ /* 0x008fd60008000000 */
.L_x_4908:
[----:B0-----:R-:W-:Y:S01]  /*7540*/  MOV R9, UR38 ;  /* 0x0000002600097c02 */ /* 0x001fe20008000f00 */
[----:B------:R-:W-:Y:S01]  /*7550*/  HFMA2 R3, -RZ, RZ, 0, 0 ;  /* 0x00000000ff037431 */ /* 0x000fe200000001ff */
[----:B------:R-:W-:Y:S01]  /*7560*/  MOV R2, R166 ;  /* 0x000000a600027202 */ /* 0x000fe20000000f00 */
[----:B------:R-:W-:Y:S01]  /*7570*/  IMAD.U32 R5, RZ, RZ, UR39 ;  /* 0x00000027ff057e24 */ /* 0x000fe2000f8e00ff */
        /* <DEDUP_REMOVED lines=12> */
[----:B---3--:R-:W3:Y:S01]  /*7640*/  @!P5 LDG.E.U16 R14, desc[UR28][R4.64+0x140] ;  /* 0x0001401c040ed981 */ /* 0x008ee2000c1e1500 */
[----:B------:R-:W-:Y:S02]  /*7650*/  ISETP.GE.AND P5, PT, R157, UR25, PT ;  /* 0x000000199d007c0c */ /* 0x000fe4000bfa6270 */
[----:B------:R-:W-:Y:S01]  /*7660*/  ISETP.GE.AND P3, PT, R160, UR25, PT ;  /* 0x00000019a0007c0c */ /* 0x000fe2000bf66270 */
[----:B------:R-:W5:Y:S01]  /*7670*/  @!P0 LDG.E.U16 R172, desc[UR28][R4.64] ;  /* 0x0000001c04ac8981 */ /* 0x000f62000c1e1500 */
[----:B------:R-:W-:Y:S01]  /*7680*/  IMAD R3, R11, UR7, R7 ;  /* 0x000000070b037c24 */ /* 0x000fe2000f8e0207 */
[----:B------:R-:W-:-:S02]  /*7690*/  LEA R2, P2, R6, UR22, 0x1 ;  /* 0x0000001606027c11 */ /* 0x000fc4000f8408ff */
[----:B--2---:R-:W2:Y:S02]  /*76a0*/  @!P4 LDG.E.U16 R0, desc[UR28][R4.64+0x40] ;  /* 0x0000401c0400c981 */ /* 0x004ea4000c1e1500 */
[----:B------:R-:W-:Y:S02]  /*76b0*/  LEA.HI.X R3, R6, UR23, R3, 0x1, P2 ;  /* 0x0000001706037c11 */ /* 0x000fe400090f0c03 */
[----:B----4-:R-:W4:Y:S01]  /*76c0*/  @!P1 LDG.E.U16 R8, desc[UR28][R4.64+0x80] ;  /* 0x0000801c04089981 */ /* 0x010f22000c1e1500 */
[----:B------:R-:W-:-:S03]  /*76d0*/  ISETP.GE.AND P2, PT, R159, UR25, PT ;  /* 0x000000199f007c0c */ /* 0x000fc6000bf46270 */
[----:B------:R-:W3:Y:S01]  /*76e0*/  @!P5 LDG.E.U16 R13, desc[UR28][R4.64+0x180] ;  /* 0x0001801c040dd981 */ /* 0x000ee2000c1e1500 */
[----:B------:R-:W-:-:S03]  /*76f0*/  ISETP.GE.AND P5, PT, R156, UR25, PT ;  /* 0x000000199c007c0c */ /* 0x000fc6000bfa6270 */
[----:B------:R-:W4:Y:S06]  /*7700*/  @!P3 LDG.E.U16 R10, desc[UR28][R4.64+0xc0] ;  /* 0x0000c01c040ab981 */ /* 0x000f2c000c1e1500 */
[----:B------:R-:W4:Y:S04]  /*7710*/  @!P2 LDG.E.U16 R12, desc[UR28][R4.64+0x100] ;  /* 0x0001001c040ca981 */ /* 0x000f28000c1e1500 */
[----:B------:R-:W4:Y:S01]  /*7720*/  @!P5 LDG.E.U16 R16, desc[UR28][R4.64+0x1c0] ;  /* 0x0001c01c0410d981 */ /* 0x000f22000c1e1500 */
[----:B------:R-:W-:-:S13]  /*7730*/  ISETP.GE.AND P5, PT, R155, UR25, PT ;  /* 0x000000199b007c0c */ /* 0x000fda000bfa6270 */
        /* <DEDUP_REMOVED lines=9> */
[----:B------:R-:W-:Y:S02]  /*77d0*/  ISETP.GE.AND P5, PT, R150, UR25, PT ;  /* 0x0000001996007c0c */ /* 0x000fe4000bfa6270 */
[----:B------:R-:W-:-:S11]  /*77e0*/  ISETP.GE.AND P6, PT, R148, UR25, PT ;  /* 0x0000001994007c0c */ /* 0x000fd6000bfc6270 */
[----:B------:R-:W4:Y:S01]  /*77f0*/  @!P5 LDG.E.U16 R66, desc[UR28][R4.64+0x340] ;  /* 0x0003401c0442d981 */ /* 0x000f22000c1e1500 */
[----:B------:R-:W-:-:S03]  /*7800*/  ISETP.GE.AND P5, PT, R149, UR25, PT ;  /* 0x0000001995007c0c */ /* 0x000fc6000bfa6270 */
[----:B------:R-:W4:Y:S10]  /*7810*/  @!P6 LDG.E.U16 R67, desc[UR28][R4.64+0x3c0] ;  /* 0x0003c01c0443e981 */ /* 0x000f34000c1e1500 */
[----:B------:R-:W4:Y:S01]  /*7820*/  @!P5 LDG.E.U16 R65, desc[UR28][R4.64+0x380] ;  /* 0x0003801c0441d981 */ /* 0x000f22000c1e1500 */
        /* <DEDUP_REMOVED lines=12> */
[----:B------:R-:W-:-:S04]  /*78f0*/  HFMA2 R9, -RZ, RZ, 0, 0 ;  /* 0x00000000ff097431 */ /* 0x000fc800000001ff */
[----:B------:R0:W4:Y:S02]  /*7900*/  LDG.E R20, desc[UR28][R6.64] ;  /* 0x0000001c06147981 */ /* 0x000124000c1e1900 */
[----:B0-----:R-:W-:Y:S02]  /*7910*/  HFMA2 R7, -RZ, RZ, 0, 0 ;  /* 0x00000000ff077431 */ /* 0x001fe400000001ff */
[----:B------:R-:W-:Y:S01]  /*7920*/  IMAD.MOV.U32 R11, RZ, RZ, RZ ;  /* 0x000000ffff0b7224 */ /* 0x000fe200078e00ff */
[----:B------:R-:W-:Y:S02]  /*7930*/  P2R R6, PR, RZ, 0x1 ;  /* 0x00000001ff067803 */ /* 0x000fe40000000000 */
[----:B------:R-:W-:Y:S02]  /*7940*/  MOV R5, RZ ;  /* 0x000000ff00057202 */ /* 0x000fe40000000f00 */
[----:B-----5:R-:W-:-:S04]  /*7950*/  @!P0 PRMT R9, R172, 0x5410, RZ ;  /* 0x00005410ac098816 */ /* 0x020fc800000000ff */
[--C-:B--2---:R-:W-:Y:S02]  /*7960*/  @!P4 PRMT R9, R9, 0x5410, R0.reuse ;  /* 0x000054100909c816 */ /* 0x104fe40000000000 */
[----:B---3--:R-:W-:Y:S02]  /*7970*/  @!P6 PRMT R7, R13, 0x5410, RZ ;  /* 0x000054100d07e816 */ /* 0x008fe400000000ff */
[----:B------:R-:W-:Y:S01]  /*7980*/  ISETP.GE.AND P6, PT, R155, UR25, PT ;  /* 0x000000199b007c0c */ /* 0x000fe2000bfc6270 */
[----:B------:R0:W-:Y:S01]  /*7990*/  STS.U16 [R146], R9 ;  /* 0x0000000992007388 */ /* 0x0001e20000000400 */
[----:B------:R-:W-:Y:S02]  /*79a0*/  PRMT R0, R9, 0x7632, R0 ;  /* 0x0000763209007816 */ /* 0x000fe40000000000 */
[----:B----4-:R-:W-:Y:S02]  /*79b0*/  @!P5 PRMT R7, R7, 0x5410, R16 ;  /* 0x000054100707d816 */ /* 0x010fe40000000010 */
[----:B------:R-:W-:-:S02]  /*79c0*/  ISETP.GE.AND P5, PT, R154, UR25, PT ;  /* 0x000000199a007c0c */ /* 0x000fc4000bfa6270 */
[----:B0-----:R-:W-:Y:S02]  /*79d0*/  MOV R9, RZ ;  /* 0x000000ff00097202 */ /* 0x001fe40000000f00 */
[----:B------:R-:W-:-:S03]  /*79e0*/  @!P1 PRMT R11, R8, 0x5410, RZ ;  /* 0x00005410080b9816 */ /* 0x000fc600000000ff */
[----:B------:R-:W-:Y:S02]  /*79f0*/  @!P6 PRMT R9, R15, 0x5410, RZ ;  /* 0x000054100f09e816 */ /* 0x000fe400000000ff */
[----:B------:R-:W-:Y:S02]  /*7a00*/  ISETP.GE.AND P6, PT, R153, UR25, PT ;  /* 0x0000001999007c0c */ /* 0x000fe4000bfc6270 */
[----:B------:R-:W-:Y:S02]  /*7a10*/  @!P3 PRMT R11, R11, 0x5410, R10 ;  /* 0x000054100b0bb816 */ /* 0x000fe4000000000a */
[----:B------:R-:W-:Y:S01]  /*7a20*/  ISETP.GE.AND P0, PT, R158, UR25, PT ;  /* 0x000000199e007c0c */ /* 0x000fe2000bf06270 */
[----:B------:R-:W-:Y:S01]  /*7a30*/  STS.U16 [R145+0x40], R0 ;  /* 0x0000400091007388 */ /* 0x000fe20000000400 */
[----:B------:R-:W-:Y:S02]  /*7a40*/  @!P5 PRMT R9, R9, 0x5410, R18 ;  /* 0x000054100909d816 */ /* 0x000fe40000000012 */
[----:B------:R-:W-:Y:S01]  /*7a50*/  ISETP.GE.AND P5, PT, R152, UR25, PT ;  /* 0x0000001998007c0c */ /* 0x000fe2000bfa6270 */
[----:B------:R0:W-:Y:S01]  /*7a60*/  STS.U16 [R144+0x80], R11 ;  /* 0x0000800b90007388 */ /* 0x0001e20000000400 */
[----:B------:R-:W-:-:S02]  /*7a70*/  PRMT R4, R11, 0x7632, R4 ;  /* 0x000076320b047816 */ /* 0x000fc40000000004 */
[----:B------:R-:W-:Y:S01]  /*7a80*/  @!P2 PRMT R5, R12, 0x5410, RZ ;  /* 0x000054100c05a816 */ /* 0x000fe200000000ff */
[----:B0-----:R-:W-:Y:S01]  /*7a90*/  HFMA2 R11, -RZ, RZ, 0, 0 ;  /* 0x00000000ff0b7431 */ /* 0x001fe200000001ff */
[----:B------:R-:W-:Y:S02]  /*7aa0*/  @!P6 PRMT R11, R17, 0x5410, RZ ;  /* 0x00005410110be816 */ /* 0x000fe400000000ff */
[----:B------:R-:W-:Y:S02]  /*7ab0*/  ISETP.GE.AND P6, PT, R151, UR25, PT ;  /* 0x0000001997007c0c */ /* 0x000fe4000bfc6270 */
[----:B------:R-:W-:Y:S01]  /*7ac0*/  @!P0 PRMT R5, R5, 0x5410, R14 ;  /* 0x0000541005058816 */ /* 0x000fe2000000000e */
[----:B------:R-:W-:Y:S01]  /*7ad0*/  STS.U16 [R143+0xc0], R4 ;  /* 0x0000c0048f007388 */ /* 0x000fe20000000400 */
[----:B------:R-:W-:Y:S02]  /*7ae0*/  ISETP.NE.AND P0, PT, R6, RZ, PT ;  /* 0x000000ff0600720c */ /* 0x000fe40003f05270 */
[----:B------:R-:W-:-:S02]  /*7af0*/  @!P5 PRMT R11, R11, 0x5410, R64 ;  /* 0x000054100b0bd816 */ /* 0x000fc40000000040 */
[----:B------:R-:W-:Y:S01]  /*7b00*/  ISETP.GE.AND P5, PT, R150, UR25, PT ;  /* 0x0000001996007c0c */ /* 0x000fe2000bfa6270 */
[----:B------:R0:W-:Y:S01]  /*7b10*/  STS.U16 [R142+0x100], R5 ;  /* 0x000100058e007388 */ /* 0x0001e20000000400 */
[----:B------:R-:W-:Y:S02]  /*7b20*/  PRMT R6, R5, 0x7632, R6 ;  /* 0x0000763205067816 */ /* 0x000fe40000000006 */
[----:B0-----:R-:W-:Y:S02]  /*7b30*/  MOV R5, RZ ;  /* 0x000000ff00057202 */ /* 0x001fe40000000f00 */
[----:B------:R-:W-:Y:S02]  /*7b40*/  @!P6 PRMT R5, R19, 0x5410, RZ ;  /* 0x000054101305e816 */ /* 0x000fe400000000ff */
[----:B------:R-:W-:-:S05]  /*7b50*/  ISETP.NE.AND P6, PT, R132, RZ, PT ;  /* 0x000000ff8400720c */ /* 0x000fca0003fc5270 */
[----:B------:R-:W-:Y:S02]  /*7b60*/  @!P5 PRMT R5, R5, 0x5410, R66 ;  /* 0x000054100505d816 */ /* 0x000fe40000000042 */
[----:B------:R-:W-:Y:S01]  /*7b70*/  ISETP.NE.AND P5, PT, R133, RZ, PT ;  /* 0x000000ff8500720c */ /* 0x000fe20003fa5270 */
[----:B------:R-:W-:Y:S01]  /*7b80*/  HFMA2 R0, -RZ, RZ, 0, 0 ;  /* 0x00000000ff007431 */ /* 0x000fe200000001ff */
[----:B------:R-:W-:Y:S01]  /*7b90*/  PRMT R8, R7, 0x7632, R8 ;  /* 0x0000763207087816 */ /* 0x000fe20000000008 */
[----:B------:R0:W-:Y:S01]  /*7ba0*/  STS.U16 [R141+0x140], R6 ;  /* 0x000140068d007388 */ /* 0x0001e20000000400 */
[----:B------:R-:W-:Y:S02]  /*7bb0*/  PRMT R4, R9, 0x7632, R4 ;  /* 0x0000763209047816 */ /* 0x000fe40000000004 */
[----:B------:R-:W-:Y:S01]  /*7bc0*/  PRMT R10, R11, 0x7632, R10 ;  /* 0x000076320b0a7816 */ /* 0x000fe2000000000a */
[----:B------:R2:W-:Y:S06]  /*7bd0*/  STS.U16 [R140+0x180], R7 ;  /* 0x000180078c007388 */ /* 0x0005ec0000000400 */
[----:B------:R-:W-:Y:S01]  /*7be0*/  @!P5 PRMT R0, R65, 0x5410, RZ ;  /* 0x000054104100d816 */ /* 0x000fe200000000ff */
[----:B------:R-:W-:Y:S01]  /*7bf0*/  STS.U16 [R139+0x1c0], R8 ;  /* 0x0001c0088b007388 */ /* 0x000fe20000000400 */
[----:B0-----:R-:W-:-:S02]  /*7c00*/  PRMT R6, R5, 0x7632, R6 ;  /* 0x0000763205067816 */ /* 0x001fc40000000006 */
[----:B------:R-:W-:Y:S01]  /*7c10*/  @!P6 PRMT R0, R0, 0x5410, R67 ;  /* 0x000054100000e816 */ /* 0x000fe20000000043 */
[----:B------:R-:W-:Y:S03]  /*7c20*/  STS.U16 [R138+0x200], R9 ;  /* 0x000200098a007388 */ /* 0x000fe60000000400 */
[----:B--2---:R-:W-:Y:S01]  /*7c30*/  PRMT R7, R0, 0x7632, R7 ;  /* 0x0000763200077816 */ /* 0x004fe20000000007 */
[----:B------:R0:W-:Y:S04]  /*7c40*/  STS.U16 [R137+0x240], R4 ;  /* 0x0002400489007388 */ /* 0x0001e80000000400 */
[----:B------:R-:W-:Y:S04]  /*7c50*/  STS.U16 [R136+0x280], R11 ;  /* 0x0002800b88007388 */ /* 0x000fe80000000400 */
[----:B------:R-:W-:Y:S04]  /*7c60*/  STS.U16 [R135+0x2c0], R10 ;  /* 0x0002c00a87007388 */ /* 0x000fe80000000400 */
[----:B------:R-:W-:Y:S04]  /*7c70*/  STS.U16 [R134+0x300], R5 ;  /* 0x0003000586007388 */ /* 0x000fe80000000400 */
[----:B------:R-:W-:Y:S04]  /*7c80*/  STS.U16 [R131+0x340], R6 ;  /* 0x0003400683007388 */ /* 0x000fe80000000400 */
[----:B------:R2:W-:Y:S04]  /*7c90*/  STS.U16 [R129+0x380], R0 ;  /* 0x0003800081007388 */ /* 0x0005e80000000400 */
[----:B------:R-:W-:Y:S01]  /*7ca0*/  STS.U16 [R130+0x3c0], R7 ;  /* 0x0003c00782007388 */ /* 0x000fe20000000400 */
[----:B------:R-:W-:-:S03]  /*7cb0*/  NOP ;  /* 0x0000000000007918 */ /* 0x000fc60000000000 */
[----:B0-----:R-:W3:Y:S01]  /*7cc0*/  @!P1 LDG.E.U16 R4, desc[UR28][R2.64+0x80] ;  /* 0x0000801c02049981 */ /* 0x001ee2000c1e1500 */
[----:B------:R-:W-:-:S03]  /*7cd0*/  IMAD.MOV.U32 R67, RZ, RZ, RZ ;  /* 0x000000ffff437224 */ /* 0x000fc600078e00ff */
[----:B--2---:R-:W2:Y:S01]  /*7ce0*/  @!P3 LDG.E.U16 R0, desc[UR28][R2.64+0xc0] ;  /* 0x0000c01c0200b981 */ /* 0x004ea2000c1e1500 */
[----:B------:R-:W-:-:S03]  /*7cf0*/  MOV R133, RZ ;  /* 0x000000ff00857202 */ /* 0x000fc60000000f00 */
[----:B------:R-:W4:Y:S01]  /*7d00*/  @!P4 LDG.E.U16 R6, desc[UR28][R2.64+0x40] ;  /* 0x0000401c0206c981 */ /* 0x000f22000c1e1500 */
[----:B------:R-:W-:Y:S02]  /*7d10*/  HFMA2 R65, -RZ, RZ, 0, 0 ;  /* 0x00000000ff417431 */ /* 0x000fe400000001ff */
[----:B------:R-:W-:Y:S01]  /*7d20*/  HFMA2 R173, -RZ, RZ, 0, 0 ;  /* 0x00000000ffad7431 */ /* 0x000fe200000001ff */
[----:B------:R-:W-:Y:S01]  /*7d30*/  MOV R175, RZ ;  /* 0x000000ff00af7202 */ /* 0x000fe20000000f00 */
[----:B------:R-:W5:Y:S04]  /*7d40*/  @!P5 LDG.E.U16 R132, desc[UR28][R2.64+0x380] ;  /* 0x0003801c0284d981 */ /* 0x000f68000c1e1500 */
[----:B------:R-:W5:Y:S04]  /*7d50*/  @!P6 LDG.E.U16 R177, desc[UR28][R2.64+0x3c0] ;  /* 0x0003c01c02b1e981 */ /* 0x000f68000c1e1500 */
[----:B------:R-:W-:Y:S04]  /*7d60*/  LDS.U16 R19, [R128] ;  /* 0x0000000080137984 */ /* 0x000fe80000000400 */
[----:B------:R-:W-:Y:S04]  /*7d70*/  LDS.U16 R18, [R127+0x2] ;  /* 0x000002007f127984 */ /* 0x000fe80000000400 */
[----:B------:R-:W-:Y:S04]  /*7d80*/  LDS.U16 R17, [R126+0x4] ;  /* 0x000004007e117984 */ /* 0x000fe80000000400 */
[----:B------:R-:W-:Y:S04]  /*7d90*/  LDS.U16 R16, [R119+0x6] ;  /* 0x0000060077107984 */ /* 0x000fe80000000400 */
[----:B------:R-:W-:Y:S04]  /*7da0*/  LDS.U16 R15, [R118+0x8] ;  /* 0x00000800760f7984 */ /* 0x000fe80000000400 */
[----:B------:R-:W0:Y:S04]  /*7db0*/  LDS.U16 R14, [R117+0xa] ;  /* 0x00000a00750e7984 */ /* 0x000e280000000400 */
[----:B------:R-:W-:Y:S04]  /*7dc0*/  LDS.U16 R13, [R116+0xc] ;  /* 0x00000c00740d7984 */ /* 0x000fe80000000400 */
[----:B------:R-:W-:Y:S04]  /*7dd0*/  LDS.U16 R12, [R115+0xe] ;  /* 0x00000e00730c7984 */ /* 0x000fe80000000400 */
[----:B------:R-:W-:Y:S04]  /*7de0*/  LDS.U16 R11, [R114+0x10] ;  /* 0x00001000720b7984 */ /* 0x000fe80000000400 */
[----:B------:R-:W-:Y:S04]  /*7df0*/  LDS.U16 R10, [R113+0x12] ;  /* 0x00001200710a7984 */ /* 0x000fe80000000400 */
[----:B------:R-:W-:Y:S04]  /*7e00*/  LDS.U16 R9, [R112+0x14] ;  /* 0x0000140070097984 */ /* 0x000fe80000000400 */
[----:B------:R-:W-:Y:S04]  /*7e10*/  LDS.U16 R8, [R111+0x16] ;  /* 0x000016006f087984 */ /* 0x000fe80000000400 */
[----:B------:R-:W-:Y:S04]  /*7e20*/  LDS.U16 R7, [R110+0x18] ;  /* 0x000018006e077984 */ /* 0x000fe80000000400 */
[----:B-1----:R-:W1:Y:S01]  /*7e30*/  LDS.U16 R5, [R108+0x1c] ;  /* 0x00001c006c057984 */ /* 0x002e620000000400 */
[----:B---3--:R-:W-:-:S03]  /*7e40*/  @!P1 PRMT R67, R4, 0x5410, RZ ;  /* 0x0000541004439816 */ /* 0x008fc600000000ff */
[----:B------:R-:W3:Y:S01]  /*7e50*/  @!P2 LDG.E.U16 R4, desc[UR28][R2.64+0x100] ;  /* 0x0001001c0204a981 */ /* 0x000ee2000c1e1500 */
[----:B------:R-:W-:Y:S02]  /*7e60*/  ISETP.GE.AND P1, PT, R158, UR25, PT ;  /* 0x000000199e007c0c */ /* 0x000fe4000bf26270 */
[----:B--2---:R-:W-:-:S11]  /*7e70*/  @!P3 PRMT R67, R67, 0x5410, R0 ;  /* 0x000054104343b816 */ /* 0x004fd60000000000 */
[----:B------:R-:W2:Y:S01]  /*7e80*/  @!P1 LDG.E.U16 R0, desc[UR28][R2.64+0x140] ;  /* 0x0001401c02009981 */ /* 0x000ea2000c1e1500 */
[----:B---3--:R-:W-:-:S03]  /*7e90*/  @!P2 PRMT R133, R4, 0x5410, RZ ;  /* 0x000054100485a816 */ /* 0x008fc600000000ff */
[----:B------:R-:W3:Y:S01]  /*7ea0*/  @!P0 LDG.E.U16 R4, desc[UR28][R2.64] ;  /* 0x0000001c02048981 */ /* 0x000ee2000c1e1500 */
[----:B--2---:R-:W-:Y:S02]  /*7eb0*/  @!P1 PRMT R133, R133, 0x5410, R0 ;  /* 0x0000541085859816 */ /* 0x004fe40000000000 */
[----:B---3--:R-:W-:Y:S02]  /*7ec0*/  @!P0 PRMT R65, R4, 0x5410, RZ ;  /* 0x0000541004418816 */ /* 0x008fe400000000ff */
[----:B------:R-:W-:Y:S01]  /*7ed0*/  ISETP.GE.AND P1, PT, R156, UR25, PT ;  /* 0x000000199c007c0c */ /* 0x000fe2000bf26270 */
[----:B------:R-:W2:Y:S01]  /*7ee0*/  LDS.U16 R4, [R107+0x1e] ;  /* 0x00001e006b047984 */ /* 0x000ea20000000400 */
[----:B----4-:R-:W-:Y:S02]  /*7ef0*/  @!P4 PRMT R65, R65, 0x5410, R6 ;  /* 0x000054104141c816 */ /* 0x010fe40000000006 */
[----:B------:R-:W-:Y:S01]  /*7f00*/  ISETP.GE.AND P4, PT, R157, UR25, PT ;  /* 0x000000199d007c0c */ /* 0x000fe2000bf86270 */
[----:B------:R-:W3:-:S12]  /*7f10*/  LDS.U16 R6, [R109+0x1a] ;  /* 0x00001a006d067984 */ /* 0x000ed80000000400 */
[----:B------:R-:W4:Y:S01]  /*7f20*/  @!P4 LDG.E.U16 R0, desc[UR28][R2.64+0x180] ;  /* 0x0001801c0200c981 */ /* 0x000f22000c1e1500 */
[----:B------:R-:W-:Y:S02]  /*7f30*/  ISETP.NE.AND P0, PT, R171, RZ, PT ;  /* 0x000000ffab00720c */ /* 0x000fe40003f05270 */
[----:B------:R-:W-:Y:S02]  /*7f40*/  MOV R171, RZ ;  /* 0x000000ff00ab7202 */ /* 0x000fe40000000f00 */
[----:B------:R-:W-:Y:S02]  /*7f50*/  ISETP.GE.AND P2, PT, R155, UR25, PT ;  /* 0x000000199b007c0c */ /* 0x000fe4000bf46270 */
[----:B----4-:R-:W-:Y:S02]  /*7f60*/  @!P4 PRMT R171, R0, 0x5410, RZ ;  /* 0x0000541000abc816 */ /* 0x010fe400000000ff */
[----:B------:R-:W4:Y:S02]  /*7f70*/  @!P1 LDG.E.U16 R0, desc[UR28][R2.64+0x1c0] ;  /* 0x0001c01c02009981 */ /* 0x000f24000c1e1500 */
[----:B----4-:R-:W-:-:S07]  /*7f80*/  @!P1 PRMT R171, R171, 0x5410, R0 ;  /* 0x00005410abab9816 */ /* 0x010fce0000000000 */
[----:B------:R-:W4:Y:S01]  /*7f90*/  @!P2 LDG.E.U16 R0, desc[UR28][R2.64+0x200] ;  /* 0x0002001c0200a981 */ /* 0x000f22000c1e1500 */
[----:B------:R-:W-:Y:S02]  /*7fa0*/  ISETP.GE.AND P1, PT, R154, UR25, PT ;  /* 0x000000199a007c0c */ /* 0x000fe4000bf26270 */
[----:B------:R-:W-:Y:S02]  /*7fb0*/  ISETP.GE.AND P3, PT, R153, UR25, PT ;  /* 0x0000001999007c0c */ /* 0x000fe4000bf66270 */
[----:B----4-:R-:W-:-:S09]  /*7fc0*/  @!P2 PRMT R173, R0, 0x5410, RZ ;  /* 0x0000541000ada816 */ /* 0x010fd200000000ff */
[----:B------:R-:W4:Y:S01]  /*7fd0*/  @!P1 LDG.E.U16 R0, desc[UR28][R2.64+0x240] ;  /* 0x0002401c02009981 */ /* 0x000f22000c1e1500 */
[----:B------:R-:W-:Y:S02]  /*7fe0*/  ISETP.GE.AND P4, PT, R152, UR25, PT ;  /* 0x0000001998007c0c */ /* 0x000fe4000bf86270 */
[----:B------:R-:W-:-:S13]  /*7ff0*/  ISETP.GE.AND P2, PT, R151, UR25, PT ;  /* 0x0000001997007c0c */ /* 0x000fda000bf46270 */
[----:B------:R-:W5:Y:S01]  /*8000*/  @!P2 LDG.E.U16 R64, desc[UR28][R2.64+0x300] ;  /* 0x0003001c0240a981 */ /* 0x000f62000c1e1500 */
[----:B----4-:R-:W-:-:S03]  /*8010*/  @!P1 PRMT R173, R173, 0x5410, R0 ;  /* 0x00005410adad9816 */ /* 0x010fc60000000000 */
[----:B------:R-:W4:Y:S01]  /*8020*/  @!P3 LDG.E.U16 R0, desc[UR28][R2.64+0x280] ;  /* 0x0002801c0200b981 */ /* 0x000f22000c1e1500 */
[----:B------:R-:W-:-:S13]  /*8030*/  ISETP.GE.AND P1, PT, R150, UR25, PT ;  /* 0x0000001996007c0c */ /* 0x000fda000bf26270 */
[----:B------:R-:W2:Y:S01]  /*8040*/  @!P1 LDG.E.U16 R66, desc[UR28][R2.64+0x340] ;  /* 0x0003401c02429981 */ /* 0x000ea2000c1e1500 */
[----:B----4-:R-:W-:-:S03]  /*8050*/  @!P3 PRMT R175, R0, 0x5410, RZ ;  /* 0x0000541000afb816 */ /* 0x010fc600000000ff */
[----:B------:R4:W3:Y:S04]  /*8060*/  @!P4 LDG.E.U16 R0, desc[UR28][R2.64+0x2c0] ;  /* 0x0002c01c0200c981 */ /* 0x0008e8000c1e1500 */
[----:B------:R-:W-:Y:S01]  /*8070*/  STS.U16 [R146+0x840], R65 ;  /* 0x0008404192007388 */ /* 0x000fe20000000400 */
[----:B----4-:R-:W-:Y:S02]  /*8080*/  PRMT R2, R65, 0x7632, R2 ;  /* 0x0000763241027816 */ /* 0x010fe40000000002 */
[----:B------:R-:W-:-:S03]  /*8090*/  PRMT R3, R67, 0x7632, R3 ;  /* 0x0000763243037816 */ /* 0x000fc60000000003 */
[----:B------:R-:W-:Y:S01]  /*80a0*/  STS.U16 [R145+0x880], R2 ;  /* 0x0008800291007388 */ /* 0x000fe20000000400 */
[----:B------:R-:W-:-:S03]  /*80b0*/  PRMT R172, R133, 0x7632, R172 ;  /* 0x0000763285ac7816 */ /* 0x000fc600000000ac */
[----:B------:R-:W-:Y:S04]  /*80c0*/  STS.U16 [R144+0x8c0], R67 ;  /* 0x0008c04390007388 */ /* 0x000fe80000000400 */
[----:B------:R4:W-:Y:S01]  /*80d0*/  STS.U16 [R143+0x900], R3 ;  /* 0x000900038f007388 */ /* 0x0009e20000000400 */
[----:B------:R-:W-:Y:S02]  /*80e0*/  PRMT R174, R171, 0x7632, R174 ;  /* 0x00007632abae7816 */ /* 0x000fe400000000ae */
[----:B------:R-:W-:Y:S01]  /*80f0*/  PRMT R176, R173, 0x7632, R176 ;  /* 0x00007632adb07816 */ /* 0x000fe200000000b0 */
[----:B------:R-:W-:Y:S01]  /*8100*/  STS.U16 [R142+0x940], R133 ;  /* 0x000940858e007388 */ /* 0x000fe20000000400 */
[----:B----4-:R-:W-:Y:S01]  /*8110*/  HFMA2 R3, -RZ, RZ, 0, 0 ;  /* 0x00000000ff037431 */ /* 0x010fe200000001ff */
[----:B-----5:R-:W-:-:S02]  /*8120*/  @!P2 PRMT R3, R64, 0x5410, RZ ;  /* 0x000054104003a816 */ /* 0x020fc400000000ff */
[----:B------:R-:W-:Y:S02]  /*8130*/  STS.U16 [R141+0x980], R172 ;  /* 0x000980ac8d007388 */ /* 0x000fe40000000400 */
[----:B--2---:R-:W-:Y:S02]  /*8140*/  @!P1 PRMT R3, R3, 0x5410, R66 ;  /* 0x0000541003039816 */ /* 0x004fe40000000042 */
[----:B------:R-:W-:Y:S02]  /*8150*/  STS.U16 [R140+0x9c0], R171 ;  /* 0x0009c0ab8c007388 */ /* 0x000fe40000000400 */
[----:B------:R-:W-:Y:S02]  /*8160*/  PRMT R64, R3, 0x7632, R64 ;  /* 0x0000763203407816 */ /* 0x000fe40000000040 */
[----:B------:R-:W-:Y:S04]  /*8170*/  STS.U16 [R139+0xa00], R174 ;  /* 0x000a00ae8b007388 */ /* 0x000fe80000000400 */
[----:B------:R-:W-:Y:S04]  /*8180*/  STS.U16 [R138+0xa40], R173 ;  /* 0x000a40ad8a007388 */ /* 0x000fe80000000400 */
[----:B------:R2:W-:Y:S01]  /*8190*/  STS.U16 [R137+0xa80], R176 ;  /* 0x000a80b089007388 */ /* 0x0005e20000000400 */
[----:B------:R-:W4:Y:S01]  /*81a0*/  S2UR UR14, SR_CgaCtaId ;  /* 0x00000000000e79c3 */ /* 0x000f220000008800 */
[----:B------:R-:W-:-:S04]  /*81b0*/  FMUL.FTZ R179, R20, 1.4426950216293334961 ;  /* 0x3fb8aa3b14b37820 */ /* 0x000fc80000410000 */
[----:B------:R-:W-:Y:S01]  /*81c0*/  FMUL.FTZ R231, R179, R106 ;  /* 0x0000006ab3e77220 */ /* 0x000fe20000410000 */
[----:B------:R-:W-:Y:S01]  /*81d0*/  ULEA UR15, UR27, UR7, 0x8 ;  /* 0x000000071b0f7291 */ /* 0x000fe2000f8e40ff */
[----:B------:R-:W-:Y:S01]  /*81e0*/  ISETP.NE.AND P1, PT, R168, RZ, PT ;  /* 0x000000ffa800720c */ /* 0x000fe20003f25270 */
[----:B------:R-:W-:-:S03]  /*81f0*/  UMOV UR26, 0x400 ;  /* 0x00000400001a7882 */ /* 0x000fc60000000000 */
        /* <DEDUP_REMOVED lines=13> */
[----:B----4-:R-:W-:Y:S01]  /*82d0*/  ULEA UR26, UR14, UR26, 0x18 ;  /* 0x0000001a0e1a7291 */ /* 0x010fe2000f8ec0ff */
[C---:B------:R-:W-:Y:S01]  /*82e0*/  FMUL.FTZ R204, R179.reuse, R95 ;  /* 0x0000005fb3cc7220 */ /* 0x040fe20000410000 */
[C---:B------:R-:W-:Y:S01]  /*82f0*/  FMUL.FTZ R202, R179.reuse, R90 ;  /* 0x0000005ab3ca7220 */ /* 0x040fe20000410000 */
[----:B------:R-:W-:Y:S01]  /*8300*/  FMUL.FTZ R201, R179, R93 ;  /* 0x0000005db3c97220 */ /* 0x000fe20000410000 */
[----:B------:R-:W-:Y:S01]  /*8310*/  ISETP.NE.AND P2, PT, R168, 0x3f, PT ;  /* 0x0000003fa800780c */ /* 0x000fe20003f45270 */
[----:B------:R-:W4:Y:S01]  /*8320*/  MUFU.EX2 R216, R216 ;  /* 0x000000d800d87308 */ /* 0x000f220000000800 */
        /* <DEDUP_REMOVED lines=30> */
[----:B--2---:R-:W-:Y:S01]  /*8510*/  FMUL.FTZ R176, R46, R96 ;  /* 0x000000602eb07220 */ /* 0x004fe20000410000 */
        /* <DEDUP_REMOVED lines=10> */
[----:B---3--:R-:W-:Y:S01]  /*85c0*/  HADD2.F32 R6, -RZ, R6.H0_H0 ;  /* 0x20000006ff067230 */ /* 0x008fe20000004100 */
        /* <DEDUP_REMOVED lines=12> */
[----:B------:R-:W-:Y:S01]  /*8690*/  @!P4 PRMT R175, R175, 0x5410, R0 ;  /* 0x00005410afafc816 */ /* 0x000fe20000000000 */
[----:B------:R-:W-:Y:S01]  /*86a0*/  IMAD.MOV.U32 R0, RZ, RZ, RZ ;  /* 0x000000ffff007224 */ /* 0x000fe200078e00ff */
[----:B------:R-:W-:-:S02]  /*86b0*/  @!P5 PRMT R0, R132, 0x5410, RZ ;  /* 0x000054108400d816 */ /* 0x000fc400000000ff */
[----:B------:R-:W-:Y:S02]  /*86c0*/  PRMT R2, R175, 0x7632, R2 ;  /* 0x00007632af027816 */ /* 0x000fe40000000002 */
[----:B------:R-:W-:Y:S01]  /*86d0*/  @!P6 PRMT R0, R0, 0x5410, R177 ;  /* 0x000054100000e816 */ /* 0x000fe200000000b1 */
[----:B------:R-:W-:Y:S03]  /*86e0*/  STS.U16 [R136+0xac0], R175 ;  /* 0x000ac0af88007388 */ /* 0x000fe60000000400 */
[----:B------:R-:W-:Y:S01]  /*86f0*/  PRMT R65, R0, 0x7632, R65 ;  /* 0x0000763200417816 */ /* 0x000fe20000000041 */
[----:B------:R1:W-:Y:S04]  /*8700*/  STS.U16 [R135+0xb00], R2 ;  /* 0x000b000287007388 */ /* 0x0003e80000000400 */
[----:B------:R-:W-:Y:S04]  /*8710*/  STS.U16 [R134+0xb40], R3 ;  /* 0x000b400386007388 */ /* 0x000fe80000000400 */
[----:B------:R-:W-:Y:S04]  /*8720*/  STS.U16 [R131+0xb80], R64 ;  /* 0x000b804083007388 */ /* 0x000fe80000000400 */
[----:B------:R-:W-:Y:S04]  /*8730*/  STS.U16 [R129+0xbc0], R0 ;  /* 0x000bc00081007388 */ /* 0x000fe80000000400 */
[----:B------:R-:W-:Y:S01]  /*8740*/  STS.U16 [R130+0xc00], R65 ;  /* 0x000c004182007388 */ /* 0x000fe20000000400 */
[----:B------:R-:W-:-:S03]  /*8750*/  NOP ;  /* 0x0000000000007918 */ /* 0x000fc60000000000 */
[----:B------:R-:W2:Y:S04]  /*8760*/  LDS.U16 R133, [R113+0x852] ;  /* 0x0008520071857984 */ /* 0x000ea80000000400 */
[----:B------:R-:W3:Y:S04]  /*8770*/  LDS.U16 R132, [R112+0x854] ;  /* 0x0008540070847984 */ /* 0x000ee80000000400 */
[----:B------:R-:W5:Y:S04]  /*8780*/  LDS.U16 R67, [R111+0x856] ;  /* 0x000856006f437984 */ /* 0x000f680000000400 */
        /* <DEDUP_REMOVED lines=13> */
[----:B-1----:R-:W-:-:S04]  /*8860*/  IADD3 R2, PT, PT, R168, 0x200, RZ ;  /* 0x00000200a8027810 */ /* 0x002fc80007ffe0ff */
[----:B------:R-:W-:Y:S01]  /*8870*/  SEL R2, R2, UR15, P1 ;  /* 0x0000000f02027c07 */ /* 0x000fe20008800000 */
[----:B--2---:R-:W-:-:S03]  /*8880*/  HADD2.F32 R218, -RZ, R133.H0_H0 ;  /* 0x20000085ffda7230 */ /* 0x004fc60000004100 */
[----:B------:R-:W-:Y:S01]  /*8890*/  LEA R2, R2, UR26, 0x2 ;  /* 0x0000001a02027c11 */ /* 0x000fe2000f8e10ff */
[----:B---3--:R-:W-:Y:S02]  /*88a0*/  HADD2.F32 R133, -RZ, R132.H0_H0 ;  /* 0x20000084ff857230 */ /* 0x008fe40000004100 */
[----:B------:R-:W-:Y:S01]  /*88b0*/  FMUL.FTZ R3, R55, R101 ;  /* 0x0000006537037220 */ /* 0x000fe20000410000 */
[----:B-----5:R-:W-:Y:S01]  /*88c0*/  HADD2.F32 R132, -RZ, R67.H0_H0 ;  /* 0x20000043ff847230 */ /* 0x020fe20000004100 */
[----:B------:R1:W-:Y:S01]  /*88d0*/  STS [R2+0x35c0], R231 ;  /* 0x0035c0e702007388 */ /* 0x0003e20000000800 */
[----:B----4-:R-:W-:Y:S02]  /*88e0*/  HADD2.F32 R191, -RZ, R191.H0_H0 ;  /* 0x200000bfffbf7230 */ /* 0x010fe40000004100 */
[----:B0-----:R-:W-:Y:S02]  /*88f0*/  HADD2.F32 R67, -RZ, R66.H0_H0 ;  /* 0x20000042ff437230 */ /* 0x001fe40000004100 */
[----:B------:R-:W-:-:S02]  /*8900*/  HADD2.F32 R190, -RZ, R190.H0_H0 ;  /* 0x200000beffbe7230 */ /* 0x000fc40000004100 */
[----:B------:R-:W-:Y:S02]  /*8910*/  HADD2.F32 R189, -RZ, R189.H0_H0 ;  /* 0x200000bdffbd7230 */ /* 0x000fe40000004100 */
[----:B------:R-:W-:Y:S02]  /*8920*/  HADD2.F32 R188, -RZ, R188.H0_H0 ;  /* 0x200000bcffbc7230 */ /* 0x000fe40000004100 */
[----:B-1----:R-:W-:Y:S01]  /*8930*/  FMUL.FTZ R2, R39, R90 ;  /* 0x0000005a27027220 */ /* 0x002fe20000410000 */
[----:B------:R-:W-:Y:S02]  /*8940*/  HADD2.F32 R187, -RZ, R187.H0_H0 ;  /* 0x200000bbffbb7230 */ /* 0x000fe40000004100 */
[----:B------:R-:W-:Y:S02]  /*8950*/  HADD2.F32 R186, -RZ, R186.H0_H0 ;  /* 0x200000baffba7230 */ /* 0x000fe40000004100 */
[----:B------:R-:W-:Y:S02]  /*8960*/  HADD2.F32 R185, -RZ, R185.H0_H0 ;  /* 0x200000b9ffb97230 */ /* 0x000fe40000004100 */
        /* <DEDUP_REMOVED lines=39> */
.L_x_4865:
[----:B------:R-:W-:-:S06]  /*8be0*/  LEA R0, R168, UR26, 0x2 ;  /* 0x0000001aa8007c11 */ /* 0x000fcc000f8e10ff */
[----:B------:R-:W0:Y:S02]  /*8bf0*/  LDS R0, [R0+0x3dc4] ;  /* 0x003dc40000007984 */ /* 0x000e240000000800 */
.L_x_4866:
[----:B------:R-:W-:Y:S05]  /*8c00*/  BSYNC.RECONVERGENT B0 ;  /* 0x0000000000007941 */ /* 0x000fea0003800200 */
.L_x_4864:
[----:B------:R-:W2:Y:S01]  /*8c10*/  @P0 LDC R65, c[0x0][0x38c] ;  /* 0x0000e300ff410b82 */ /* 0x000ea20000000800 */
[----:B------:R-:W-:Y:S01]  /*8c20*/  MOV R64, UR10 ;  /* 0x0000000a00407c02 */ /* 0x000fe20008000f00 */
[----:B------:R-:W-:Y:S01]  /*8c30*/  HFMA2 R132, -RZ, RZ, 1.875, 0 ;  /* 0x3f800000ff847431 */ /* 0x000fe200000001ff */
[----:B------:R-:W-:Y:S01]  /*8c40*/  MOV R67, 0x8 ;  /* 0x0000000800437802 */ /* 0x000fe20000000f00 */
[----:B------:R-:W-:Y:S01]  /*8c50*/  IMAD.MOV.U32 R133, RZ, RZ, RZ ;  /* 0x000000ffff857224 */ /* 0x000fe200078e00ff */
[----:B------:R-:W-:Y:S01]  /*8c60*/  @P0 IADD3 R64, PT, PT, R64, -0x2, RZ ;  /* 0xfffffffe40400810 */ /* 0x000fe20007ffe0ff */
[----:B------:R-:W-:-:S04]  /*8c70*/  FMUL.FTZ R66, R231, R216 ;  /* 0x000000d8e7427220 */ /* 0x000fc80000410000 */
[----:B------:R-:W-:Y:S01]  /*8c80*/  FMUL.FTZ R215, R213, R66 ;  /* 0x00000042d5d77220 */ /* 0x000fe20000410000 */
[----:B--2---:R-:W-:-:S04]  /*8c90*/  @P0 IMAD R64, R64, R65, UR7 ;  /* 0x0000000740400e24 */ /* 0x004fc8000f8e0241 */
[----:B------:R-:W-:-:S04]  /*8ca0*/  @P0 IMAD.WIDE R64, R64, R67, UR4 ;  /* 0x0000000440400e25 */ /* 0x000fc8000f8e0243 */
[----:B------:R-:W-:Y:S01]  /*8cb0*/  FFMA.FTZ R67, R200, R216, R183 ;  /* 0x000000d8c8437223 */ /* 0x000fe200000100b7 */
[----:B------:R-:W-:-:S03]  /*8cc0*/  FMUL.FTZ R66, R214, R215 ;  /* 0x000000d7d6427220 */ /* 0x000fc60000410000 */
[----:B------:R-:W-:Y:S01]  /*8cd0*/  FFMA.FTZ R67, R213, R67, R182 ;  /* 0x00000043d5437223 */ /* 0x000fe200000100b6 */
[----:B------:R-:W-:Y:S01]  /*8ce0*/  FMUL.FTZ R215, R211, R66 ;  /* 0x00000042d3d77220 */ /* 0x000fe20000410000 */
[----:B------:R2:W5:Y:S01]  /*8cf0*/  @P0 LDG.E.64 R132, desc[UR28][R64.64] ;  /* 0x0000001c40840981 */ /* 0x000562000c1e1b00 */
[----:B------:R-:W-:Y:S01]  /*8d00*/  ISETP.GT.U32.AND P2, PT, R168, 0x1f, PT ;  /* 0x0000001fa800780c */ /* 0x000fe20003f44070 */
[----:B------:R-:W-:Y:S01]  /*8d10*/  FFMA.FTZ R67, R214, R67, R181 ;  /* 0x00000043d6437223 */ /* 0x000fe200000100b5 */
[----:B------:R-:W-:-:S03]  /*8d20*/  FMUL.FTZ R66, R212, R215 ;  /* 0x000000d7d4427220 */ /* 0x000fc60000410000 */
[----:B------:R-:W-:-:S04]  /*8d30*/  FFMA.FTZ R67, R211, R67, R180 ;  /* 0x00000043d3437223 */ /* 0x000fc800000100b4 */
[----:B------:R-:W-:Y:S01]  /*8d40*/  FFMA.FTZ R67, R212, R67, R179 ;  /* 0x00000043d4437223 */ /* 0x000fe200000100b3 */
[----:B--2---:R-:W-:-:S03]  /*8d50*/  FMUL.FTZ R65, R209, R66 ;  /* 0x00000042d1417220 */ /* 0x004fc60000410000 */
        /* <DEDUP_REMOVED lines=57> */
.L_x_4925:
[----:B------:R-:W-:Y:S01]  /*90f0*/  ISETP.GE.AND P2, PT, R147, 0x10, PT ;  /* 0x000000109300780c */ /* 0x000fe20003f46270 */
[----:B----4-:R-:W-:Y:S01]  /*9100*/  FFMA.FTZ R65, R67, R65, R64 ;  /* 0x0000004143417223 */ /* 0x010fe20000010040 */
[----:B------:R-:W-:-:S04]  /*9110*/  UMOV UR14, 0xffffffff ;  /* 0xffffffff000e7882 */ /* 0x000fc80000000000 */
[----:B------:R-:W-:-:S07]  /*9120*/  FSEL R217, R64, R65, !P2 ;  /* 0x0000004140d97208 */ /* 0x000fce0005000000 */
[----:B--23--:R-:W-:Y:S01]  /*9130*/  @P2 FMUL.FTZ R67, R67, R220 ;  /* 0x000000dc43432220 */ /* 0x00cfe20000410000 */
[----:B------:R-:W-:Y:S06]  /*9140*/  BRA.DIV UR14, `(.L_x_4869) ;  /* 0x0000004e0e247947 */ /* 0x000fec000b800000 */
.L_x_4928:
[----:B------:R-:W-:-:S03]  /*9150*/  UMOV UR14, 0xffffffff ;  /* 0xffffffff000e7882 */ /* 0x000fc60000000000 */
[----:B------:R-:W-:Y:S05]  /*9160*/  BRA.DIV UR14, `(.L_x_4870) ;  /* 0x0000004e0e447947 */ /* 0x000fea000b800000 */
.L_x_4931:
[----:B------:R-:W-:-:S03]  /*9170*/  UMOV UR14, 0xffffffff ;  /* 0xffffffff000e7882 */ /* 0x000fc60000000000 */
[----:B------:R-:W-:Y:S05]  /*9180*/  BRA.DIV UR14, `(.L_x_4871) ;  /* 0x0000004e0e647947 */ /* 0x000fea000b800000 */
[----:B------:R2:W3:Y:S04]  /*9190*/  SHFL.UP PT, R218, R67, 0x1, RZ ;  /* 0x0420000043da7989 */ /* 0x0004e800000e00ff */
[----:B------:R-:W4:Y:S04]  /*91a0*/  SHFL.UP PT, R217, R217, 0x1, RZ ;  /* 0x04200000d9d97989 */ /* 0x000f2800000e00ff */
[----:B-----5:R2:W0:Y:S04]  /*91b0*/  SHFL.IDX PT, R64, R132, RZ, 0x1f ;  /* 0x00001fff84407589 */ /* 0x02042800000e0000 */
[----:B------:R2:W0:Y:S02]  /*91c0*/  SHFL.IDX PT, R65, R133, RZ, 0x1f ;  /* 0x00001fff85417589 */ /* 0x00042400000e0000 */
.L_x_4937:
[----:B--2---:R-:W2:Y:S01]  /*91d0*/  LDS.64 R66, [R215+0x31b0] ;  /* 0x0031b000d7427984 */ /* 0x004ea20000000a00 */
[C---:B0--34-:R-:W-:Y:S01]  /*91e0*/  @P1 FFMA.FTZ R65, R218.reuse, R65, R217 ;  /* 0x00000041da411223 */ /* 0x059fe200000100d9 */
[----:B------:R-:W-:-:S03]  /*91f0*/  @P1 FMUL.FTZ R64, R218, R64 ;  /* 0x00000040da401220 */ /* 0x000fc60000410000 */
[-C--:B--2---:R-:W-:Y:S01]  /*9200*/  FFMA.FTZ R67, R65, R66.reuse, R67 ;  /* 0x0000004241437223 */ /* 0x084fe20000010043 */
[----:B------:R-:W-:-:S05]  /*9210*/  FMUL.FTZ R66, R64, R66 ;  /* 0x0000004240427220 */ /* 0x000fca0000410000 */
[----:B------:R2:W-:Y:S02]  /*9220*/  STS.128 [R215+0x31b0], R64 ;  /* 0x0031b040d7007388 */ /* 0x0005e40000000c00 */
.L_x_4867:
        /* <DEDUP_REMOVED lines=20> */
[----:B------:R-:W0:Y:S03]  /*9370*/  LDS R64, [R163+0x31b4] ;  /* 0x0031b400a3407984 */ /* 0x000e260000000800 */
[----:B------:R-:W-:Y:S02]  /*9380*/  FFMA.FTZ R67, R208, R67, R191 ;  /* 0x00000043d0437223 */ /* 0x000fe400000100bf */
[----:B------:R-:W-:Y:S02]  /*9390*/  VOTEU.ALL UP0, P1 ;  /* 0x0000000000ff7886 */ /* 0x000fe40000800000 */
[----:B------:R-:W-:-:S03]  /*93a0*/  FFMA.FTZ R67, R207, R67, R192 ;  /* 0x00000043cf437223 */ /* 0x000fc600000100c0 */
[----:B------:R-:W-:Y:S01]  /*93b0*/  @!UP0 ULEA UR14, UR7, UR26, 0x3 ;  /* 0x0000001a070e8291 */ /* 0x000fe2000f8e18ff */
[----:B------:R-:W-:-:S08]  /*93c0*/  FFMA.FTZ R67, R210, R67, R193 ;  /* 0x00000043d2437223 */ /* 0x000fd000000100c1 */
[----:B------:R-:W1:Y:S01]  /*93d0*/  @!P1 LDS.64 R132, [UR14+0x3ec0] ;  /* 0x003ec00eff849984 */ /* 0x000e620008000a00 */
[----:B0-----:R-:W-:Y:S01]  /*93e0*/  FFMA.FTZ R231, R231, R64, R200 ;  /* 0x00000040e7e77223 */ /* 0x001fe200000100c8 */
[----:B------:R-:W-:-:S03]  /*93f0*/  FMUL.FTZ R64, R208, R65 ;  /* 0x00000041d0407220 */ /* 0x000fc60000410000 */
[----:B------:R-:W-:Y:S01]  /*9400*/  FFMA.FTZ R225, R216, R231, R183 ;  /* 0x000000e7d8e17223 */ /* 0x000fe200000100b7 */
[----:B------:R-:W-:-:S03]  /*9410*/  FMUL.FTZ R65, R207, R64 ;  /* 0x00000040cf417220 */ /* 0x000fc60000410000 */
[----:B------:R-:W-:Y:S01]  /*9420*/  FFMA.FTZ R224, R213, R225, R182 ;  /* 0x000000e1d5e07223 */ /* 0x000fe200000100b6 */
[----:B------:R-:W-:-:S03]  /*9430*/  FMUL.FTZ R64, R210, R65 ;  /* 0x00000041d2407220 */ /* 0x000fc60000410000 */
[----:B------:R-:W-:Y:S01]  /*9440*/  FFMA.FTZ R223, R214, R224, R181 ;  /* 0x000000e0d6df7223 */ /* 0x000fe200000100b5 */
[C---:B------:R-:W-:Y:S01]  /*9450*/  FMUL.FTZ R65, R209.reuse, R64 ;  /* 0x00000040d1417220 */ /* 0x040fe20000410000 */
[----:B------:R-:W-:Y:S02]  /*9460*/  FFMA.FTZ R64, R209, R67, R194 ;  /* 0x00000043d1407223 */ /* 0x000fe400000100c2 */
[C---:B------:R-:W-:Y:S01]  /*9470*/  FFMA.FTZ R222, R211.reuse, R223, R180 ;  /* 0x000000dfd3de7223 */ /* 0x040fe200000100b4 */
[C---:B------:R-:W-:Y:S01]  /*9480*/  FMUL.FTZ R66, R212.reuse, R65 ;  /* 0x00000041d4427220 */ /* 0x040fe20000410000 */
[C---:B------:R-:W-:Y:S02]  /*9490*/  FFMA.FTZ R64, R212.reuse, R64, R195 ;  /* 0x00000040d4407223 */ /* 0x040fe400000100c3 */
        /* <DEDUP_REMOVED lines=72> */
.L_x_4954:
        /* <DEDUP_REMOVED lines=10> */
.L_x_4872:
        /* <DEDUP_REMOVED lines=15> */
[----:B------:R-:W-:Y:S01]  /*9ab0*/  VOTEU.ALL UP0, P1 ;  /* 0x0000000000ff7886 */ /* 0x000fe20000800000 */
[----:B------:R-:W-:Y:S01]  /*9ac0*/  FADD.FTZ R174, -R173, R230 ;  /* 0x000000e6adae7221 */ /* 0x000fe20000010100 */
[----:B------:R-:W-:Y:S01]  /*9ad0*/  FADD.FTZ R173, -R172, R229 ;  /* 0x000000e5acad7221 */ /* 0x000fe20000010100 */
[----:B------:R-:W-:Y:S01]  /*9ae0*/  FADD.FTZ R172, -R171, R228 ;  /* 0x000000e4abac7221 */ /* 0x000fe20000010100 */
[----:B------:R-:W-:Y:S01]  /*9af0*/  FMUL.FTZ R225, R86, R225 ;  /* 0x000000e156e17220 */ /* 0x000fe20000410000 */
[----:B------:R-:W-:Y:S01]  /*9b00*/  @!UP0 ULEA UR14, UR7, UR26, 0x3 ;  /* 0x0000001a070e8291 */ /* 0x000fe2000f8e18ff */
[----:B------:R-:W-:Y:S01]  /*9b10*/  FMUL.FTZ R223, R84, R223 ;  /* 0x000000df54df7220 */ /* 0x000fe20000410000 */
[----:B------:R-:W-:Y:S01]  /*9b20*/  FMUL.FTZ R221, R82, R221 ;  /* 0x000000dd52dd7220 */ /* 0x000fe20000410000 */
[----:B------:R-:W-:Y:S01]  /*9b30*/  FMUL.FTZ R219, R80, R219 ;  /* 0x000000db50db7220 */ /* 0x000fe20000410000 */
[----:B------:R-:W-:Y:S01]  /*9b40*/  FMUL.FTZ R217, R83, R217 ;  /* 0x000000d953d97220 */ /* 0x000fe20000410000 */
[----:B------:R-:W0:Y:S01]  /*9b50*/  LDS R64, [R163+0x33c4] ;  /* 0x0033c400a3407984 */ /* 0x000e220000000800 */
[----:B------:R-:W-:Y:S01]  /*9b60*/  FMUL.FTZ R215, R78, R215 ;  /* 0x000000d74ed77220 */ /* 0x000fe20000410000 */
[----:B------:R-:W-:Y:S01]  /*9b70*/  FMUL.FTZ R229, R76, R229 ;  /* 0x000000e54ce57220 */ /* 0x000fe20000410000 */
[----:B------:R-:W-:Y:S01]  /*9b80*/  BSSY.RECONVERGENT B0, `(.L_x_4874) ;  /* 0x00000d8000007945 */ /* 0x000fe20003800200 */
[----:B------:R1:W-:Y:S01]  /*9b90*/  @!P1 STS.64 [UR14+0x3ec0], R132 ;  /* 0x003ec084ff009988 */ /* 0x0003e20008000a0e */
[----:B0-----:R-:W-:Y:S01]  /*9ba0*/  FFMA.FTZ R185, R64, R0, R185 ;  /* 0x0000000040b97223 */ /* 0x001fe200000100b9 */
[----:B------:R-:W-:Y:S01]  /*9bb0*/  FADD.FTZ R0, -R200, R231 ;  /* 0x000000e7c8007221 */ /* 0x000fe20000010100 */
[----:B------:R-:W-:-:S02]  /*9bc0*/  LEA.HI R64, R168, R67, RZ, 0x1f ;  /* 0x00000043a8407211 */ /* 0x000fc400078ff8ff */
[----:B------:R-:W-:Y:S01]  /*9bd0*/  FFMA.FTZ R201, R201, R185, R184 ;  /* 0x000000b9c9c97223 */ /* 0x000fe200000100b8 */
[----:B------:R-:W-:Y:S02]  /*9be0*/  LEA.HI R184, R67, R67, RZ, 0x1b ;  /* 0x0000004343b87211 */ /* 0x000fe400078fd8ff */
[----:B------:R-:W-:Y:S01]  /*9bf0*/  LEA R64, R64, UR26, 0x2 ;  /* 0x0000001a40407c11 */ /* 0x000fe2000f8e10ff */
[----:B------:R-:W-:Y:S01]  /*9c00*/  FFMA.FTZ R233, R202, R201, R186 ;  /* 0x000000c9cae97223 */ /* 0x000fe200000100ba */
[----:B------:R-:W-:Y:S02]  /*9c10*/  LEA R184, R184, UR26, 0x2 ;  /* 0x0000001ab8b87c11 */ /* 0x000fe4000f8e10ff */
[----:B------:R-:W-:Y:S01]  /*9c20*/  IADD3 R231, PT, PT, R168, 0x40, RZ ;  /* 0x00000040a8e77810 */ /* 0x000fe20007ffe0ff */
[----:B------:R-:W-:-:S03]  /*9c30*/  FFMA.FTZ R187, R204, R233, R187 ;  /* 0x000000e9ccbb7223 */ /* 0x000fc600000100bb */
[----:B------:R-:W-:Y:S01]  /*9c40*/  LEA.HI R231, R231, R168, RZ, 0x1b ;  /* 0x000000a8e7e77211 */ /* 0x000fe200078fd8ff */
[----:B------:R-:W-:Y:S01]  /*9c50*/  FFMA.FTZ R203, R203, R187, R188 ;  /* 0x000000bbcbcb7223 */ /* 0x000fe200000100bc */
[----:B-1----:R-:W-:Y:S02]  /*9c60*/  FMUL.FTZ R132, R187, R92 ;  /* 0x0000005cbb847220 */ /* 0x002fe40000410000 */
[----:B------:R-:W-:Y:S01]  /*9c70*/  LEA R244, R231, UR26, 0x2 ;  /* 0x0000001ae7f47c11 */ /* 0x000fe2000f8e10ff */
[----:B------:R-:W-:Y:S01]  /*9c80*/  FFMA.FTZ R189, R206, R203, R189 ;  /* 0x000000cbcebd7223 */ /* 0x000fe200000100bd */
[----:B------:R-:W-:-:S03]  /*9c90*/  FMUL.FTZ R251, R41, R132 ;  /* 0x0000008429fb7220 */ /* 0x000fc60000410000 */
[----:B------:R-:W-:-:S04]  /*9ca0*/  FFMA.FTZ R205, R205, R189, R190 ;  /* 0x000000bdcdcd7223 */ /* 0x000fc800000100be */
[----:B------:R-:W-:-:S04]  /*9cb0*/  FFMA.FTZ R191, R208, R205, R191 ;  /* 0x000000cdd0bf7223 */ /* 0x000fc800000100bf */
[----:B------:R-:W-:Y:S01]  /*9cc0*/  FFMA.FTZ R207, R207, R191, R192 ;  /* 0x000000bfcfcf7223 */ /* 0x000fe200000100c0 */
[----:B------:R-:W-:Y:S01]  /*9cd0*/  FMUL.FTZ R247, R191, R96 ;  /* 0x00000060bff77220 */ /* 0x000fe20000410000 */
[----:B------:R-:W-:Y:S02]  /*9ce0*/  IADD3 R192, PT, PT, R168, 0x340, RZ ;  /* 0x00000340a8c07810 */ /* 0x000fe40007ffe0ff */
[----:B------:R-:W-:Y:S01]  /*9cf0*/  FFMA.FTZ R193, R210, R207, R193 ;  /* 0x000000cfd2c17223 */ /* 0x000fe200000100c1 */
[----:B------:R-:W-:Y:S01]  /*9d00*/  FMUL.FTZ R190, R207, R98 ;  /* 0x00000062cfbe7220 */ /* 0x000fe20000410000 */
[----:B------:R-:W-:Y:S01]  /*9d10*/  FMUL.FTZ R249, R46, R247 ;  /* 0x000000f72ef97220 */ /* 0x000fe20000410000 */
[----:B------:R-:W-:Y:S01]  /*9d20*/  LEA.HI R192, R192, R168, RZ, 0x1b ;  /* 0x000000a8c0c07211 */ /* 0x000fe200078fd8ff */
[----:B------:R-:W-:Y:S01]  /*9d30*/  FFMA.FTZ R209, R209, R193, R194 ;  /* 0x000000c1d1d17223 */ /* 0x000fe200000100c2 */
[----:B------:R-:W-:Y:S01]  /*9d40*/  FMUL.FTZ R243, R193, R100 ;  /* 0x00000064c1f37220 */ /* 0x000fe20000410000 */
[----:B------:R-:W-:Y:S01]  /*9d50*/  FMUL.FTZ R245, R49, R190 ;  /* 0x000000be31f57220 */ /* 0x000fe20000410000 */
[----:B------:R-:W-:Y:S01]  /*9d60*/  IADD3 R194, PT, PT, R168, 0x380, RZ ;  /* 0x00000380a8c27810 */ /* 0x000fe20007ffe0ff */
[----:B------:R-:W-:Y:S01]  /*9d70*/  FFMA.FTZ R195, R212, R209, R195 ;  /* 0x000000d1d4c37223 */ /* 0x000fe200000100c3 */
[----:B------:R-:W-:Y:S01]  /*9d80*/  FMUL.FTZ R188, R209, R101 ;  /* 0x00000065d1bc7220 */ /* 0x000fe20000410000 */
[----:B------:R-:W-:-:S02]  /*9d90*/  LEA R206, R192, UR26, 0x2 ;  /* 0x0000001ac0ce7c11 */ /* 0x000fc4000f8e10ff */
[----:B------:R-:W-:Y:S01]  /*9da0*/  FFMA.FTZ R211, R211, R195, R196 ;  /* 0x000000c3d3d37223 */ /* 0x000fe200000100c4 */
[----:B------:R-:W-:Y:S01]  /*9db0*/  FMUL.FTZ R239, R195, R102 ;  /* 0x00000066c3ef7220 */ /* 0x000fe20000410000 */
[----:B------:R-:W-:Y:S01]  /*9dc0*/  FMUL.FTZ R241, R55, R188 ;  /* 0x000000bc37f17220 */ /* 0x000fe20000410000 */
[----:B------:R-:W-:Y:S01]  /*9dd0*/  IADD3 R196, PT, PT, R168, 0x3c0, RZ ;  /* 0x000003c0a8c47810 */ /* 0x000fe20007ffe0ff */
[----:B------:R-:W-:Y:S01]  /*9de0*/  FFMA.FTZ R197, R214, R211, R197 ;  /* 0x000000d3d6c57223 */ /* 0x000fe200000100c5 */
[----:B------:R-:W-:Y:S01]  /*9df0*/  FMUL.FTZ R133, R58, R239 ;  /* 0x000000ef3a857220 */ /* 0x000fe20000410000 */
[----:B------:R-:W-:Y:S02]  /*9e00*/  LEA.HI R194, R194, R168, RZ, 0x1b ;  /* 0x000000a8c2c27211 */ /* 0x000fe400078fd8ff */
[----:B------:R-:W-:Y:S01]  /*9e10*/  FFMA.FTZ R213, R213, R197, R198 ;  /* 0x000000c5d5d57223 */ /* 0x000fe200000100c6 */
[----:B------:R-:W-:Y:S01]  /*9e20*/  FMUL.FTZ R237, R197, R104 ;  /* 0x00000068c5ed7220 */ /* 0x000fe20000410000 */
[----:B------:R-:W-:-:S02]  /*9e30*/  LEA.HI R196, R196, R168, RZ, 0x1b ;  /* 0x000000a8c4c47211 */ /* 0x000fc400078fd8ff */
[----:B------:R-:W-:Y:S01]  /*9e40*/  FFMA.FTZ R199, R216, R213, R199 ;  /* 0x000000d5d8c77223 */ /* 0x000fe200000100c7 */
[----:B------:R-:W-:Y:S01]  /*9e50*/  FMUL.FTZ R186, R213, R105 ;  /* 0x00000069d5ba7220 */ /* 0x000fe20000410000 */
[----:B------:R-:W-:Y:S02]  /*9e60*/  IADD3 R216, PT, PT, R168, 0x200, RZ ;  /* 0x00000200a8d87810 */ /* 0x000fe40007ffe0ff */
[----:B------:R-:W-:Y:S01]  /*9e70*/  FMUL.FTZ R65, R199, R106 ;  /* 0x0000006ac7417220 */ /* 0x000fe20000410000 */
[----:B------:R-:W-:Y:S01]  /*9e80*/  FMUL.FTZ R235, R71, R186 ;  /* 0x000000ba47eb7220 */ /* 0x000fe20000410000 */
[----:B------:R-:W-:Y:S02]  /*9e90*/  LEA.HI R216, R216, R168, RZ, 0x1b ;  /* 0x000000a8d8d87211 */ /* 0x000fe400078fd8ff */
[-C--:B------:R-:W-:Y:S01]  /*9ea0*/  FFMA.FTZ R66, R0, R65.reuse, RZ ;  /* 0x0000004100427223 */ /* 0x080fe200000100ff */
[----:B------:R-:W-:Y:S01]  /*9eb0*/  FMUL.FTZ R65, R91, R65 ;  /* 0x000000415b417220 */ /* 0x000fe20000410000 */
[----:B------:R-:W-:-:S02]  /*9ec0*/  LEA R216, R216, UR26, 0x2 ;  /* 0x0000001ad8d87c11 */ /* 0x000fc4000f8e10ff */
[----:B------:R-:W-:Y:S01]  /*9ed0*/  FFMA.FTZ R67, R183, R186, R66 ;  /* 0x000000bab7437223 */ /* 0x000fe20000010042 */
[----:B------:R-:W-:Y:S01]  /*9ee0*/  FMUL.FTZ R186, R211, R103 ;  /* 0x00000067d3ba7220 */ /* 0x000fe20000410000 */
[----:B------:R0:W-:Y:S01]  /*9ef0*/  STS [R64+0x1080], R65 ;  /* 0x0010804140007388 */ /* 0x0001e20000000800 */
[----:B------:R-:W-:Y:S01]  /*9f00*/  LEA R204, R194, UR26, 0x2 ;  /* 0x0000001ac2cc7c11 */ /* 0x000fe2000f8e10ff */
[-C--:B------:R-:W-:Y:S01]  /*9f10*/  FFMA.FTZ R66, R182, R237.reuse, R67 ;  /* 0x000000edb6427223 */ /* 0x080fe20000010043 */
[----:B------:R-:W-:Y:S01]  /*9f20*/  FMUL.FTZ R67, R61, R186 ;  /* 0x000000ba3d437220 */ /* 0x000fe20000410000 */
[----:B------:R1:W-:Y:S01]  /*9f30*/  STS [R184+0x1084], R235 ;  /* 0x001084ebb8007388 */ /* 0x0003e20000000800 */
[----:B------:R-:W-:Y:S01]  /*9f40*/  FMUL.FTZ R237, R68, R237 ;  /* 0x000000ed44ed7220 */ /* 0x000fe20000410000 */
[----:B------:R-:W-:Y:S02]  /*9f50*/  LEA R202, R196, UR26, 0x2 ;  /* 0x0000001ac4ca7c11 */ /* 0x000fe4000f8e10ff */
[----:B------:R2:W-:Y:S01]  /*9f60*/  STS [R184+0x108c], R67 ;  /* 0x00108c43b8007388 */ /* 0x0005e20000000800 */
[----:B0-----:R-:W-:-:S03]  /*9f70*/  FMUL.FTZ R65, R205, R99 ;  /* 0x00000063cd417220 */ /* 0x001fc60000410000 */
[----:B------:R0:W-:Y:S01]  /*9f80*/  STS [R184+0x1090], R133 ;  /* 0x00109085b8007388 */ /* 0x0001e20000000800 */
[----:B-1----:R-:W-:-:S03]  /*9f90*/  FMUL.FTZ R235, R52, R243 ;  /* 0x000000f334eb7220 */ /* 0x002fc60000410000 */
[----:B------:R1:W-:Y:S01]  /*9fa0*/  STS [R184+0x1088], R237 ;  /* 0x001088edb8007388 */ /* 0x0003e20000000800 */
[----:B--2---:R-:W-:Y:S01]  /*9fb0*/  FFMA.FTZ R67, R181, R186, R66 ;  /* 0x000000bab5437223 */ /* 0x004fe20000010042 */
[----:B------:R-:W-:Y:S02]  /*9fc0*/  FMUL.FTZ R66, R189, R94 ;  /* 0x0000005ebd427220 */ /* 0x000fe40000410000 */
[----:B------:R2:W-:Y:S01]  /*9fd0*/  STS [R184+0x1098], R235 ;  /* 0x001098ebb8007388 */ /* 0x0005e20000000800 */
[----:B------:R-:W-:Y:S01]  /*9fe0*/  FFMA.FTZ R186, R180, R239, R67 ;  /* 0x000000efb4ba7223 */ /* 0x000fe20000010043 */
[----:B------:R-:W-:Y:S02]  /*9ff0*/  FMUL.FTZ R67, R203, R97 ;  /* 0x00000061cb437220 */ /* 0x000fe40000410000 */
[----:B------:R3:W-:Y:S01]  /*a000*/  STS [R184+0x1094], R241 ;  /* 0x001094f1b8007388 */ /* 0x0007e20000000800 */
[----:B------:R-:W-:Y:S01]  /*a010*/  FMUL.FTZ R239, R43, R66 ;  /* 0x000000422bef7220 */ /* 0x000fe20000410000 */
[----:B0-----:R-:W-:Y:S01]  /*a020*/  FFMA.FTZ R133, R179, R188, R186 ;  /* 0x000000bcb3857223 */ /* 0x001fe200000100ba */
[----:B------:R-:W-:Y:S01]  /*a030*/  FMUL.FTZ R186, R201, R90 ;  /* 0x0000005ac9ba7220 */ /* 0x000fe20000410000 */
[----:B------:R0:W-:Y:S01]  /*a040*/  STS [R184+0x109c], R245 ;  /* 0x00109cf5b8007388 */ /* 0x0001e20000000800 */
[----:B-1----:R-:W-:Y:S01]  /*a050*/  FMUL.FTZ R237, R44, R65 ;  /* 0x000000412ced7220 */ /* 0x002fe20000410000 */
[----:B------:R-:W-:Y:S01]  /*a060*/  FFMA.FTZ R188, R178, R243, R133 ;  /* 0x000000f3b2bc7223 */ /* 0x000fe20000010085 */
[----:B------:R-:W-:Y:S01]  /*a070*/  FMUL.FTZ R133, R233, R95 ;  /* 0x0000005fe9857220 */ /* 0x000fe20000410000 */
[----:B--2---:R-:W-:Y:S01]  /*a080*/  FMUL.FTZ R235, R185, R93 ;  /* 0x0000005db9eb7220 */ /* 0x004fe20000410000 */
[----:B------:R1:W-:Y:S01]  /*a090*/  STS [R184+0x10a0], R249 ;  /* 0x0010a0f9b8007388 */ /* 0x0003e20000000800 */
[----:B---3--:R-:W-:Y:S01]  /*a0a0*/  FMUL.FTZ R241, R42, R67 ;  /* 0x000000432af17220 */ /* 0x008fe20000410000 */
[----:B------:R-:W-:-:S02]  /*a0b0*/  FMUL.FTZ R243, R40, R133 ;  /* 0x0000008528f37220 */ /* 0x000fc40000410000 */
[----:B------:R2:W-:Y:S01]  /*a0c0*/  STS [R184+0x10a4], R237 ;  /* 0x0010a4edb8007388 */ /* 0x0005e20000000800 */
[----:B0-----:R-:W-:-:S03]  /*a0d0*/  FMUL.FTZ R245, R39, R186 ;  /* 0x000000ba27f57220 */ /* 0x001fc60000410000 */
[----:B------:R0:W-:Y:S01]  /*a0e0*/  STS [R184+0x10a8], R239 ;  /* 0x0010a8efb8007388 */ /* 0x0001e20000000800 */
[----:B-1----:R-:W-:-:S03]  /*a0f0*/  FMUL.FTZ R249, R38, R235 ;  /* 0x000000eb26f97220 */ /* 0x002fc60000410000 */
[----:B------:R1:W-:Y:S01]  /*a100*/  STS [R184+0x10ac], R241 ;  /* 0x0010acf1b8007388 */ /* 0x0003e20000000800 */
[----:B--2---:R-:W-:Y:S01]  /*a110*/  FFMA.FTZ R237, R177, R190, R188 ;  /* 0x000000beb1ed7223 */ /* 0x004fe200000100bc */
[C---:B------:R-:W-:Y:S02]  /*a120*/  VIADD R188, R168.reuse, 0x2c0 ;  /* 0x000002c0a8bc7836 */ /* 0x040fe40000000000 */
[----:B------:R2:W-:Y:S01]  /*a130*/  STS [R184+0x10b0], R251 ;  /* 0x0010b0fbb8007388 */ /* 0x0005e20000000800 */
[----:B------:R-:W-:Y:S01]  /*a140*/  IADD3 R190, PT, PT, R168, 0x300, RZ ;  /* 0x00000300a8be7810 */ /* 0x000fe20007ffe0ff */
[----:B------:R-:W-:Y:S01]  /*a150*/  FFMA.FTZ R248, R176, R247, R237 ;  /* 0x000000f7b0f87223 */ /* 0x000fe200000100ed */
[C---:B0-----:R-:W-:Y:S01]  /*a160*/  VIADD R239, R168.reuse, 0xc0 ;  /* 0x000000c0a8ef7836 */ /* 0x041fe20000000000 */
[----:B------:R0:W-:Y:S01]  /*a170*/  STS [R184+0x10b4], R243 ;  /* 0x0010b4f3b8007388 */ /* 0x0001e20000000800 */
[----:B------:R-:W-:Y:S01]  /*a180*/  IADD3 R237, PT, PT, R168, 0x80, RZ ;  /* 0x00000080a8ed7810 */ /* 0x000fe20007ffe0ff */
[----:B------:R-:W-:Y:S01]  /*a190*/  FFMA.FTZ R248, R246, R65, R248 ;  /* 0x00000041f6f87223 */ /* 0x000fe200000100f8 */
[C---:B-1----:R-:W-:Y:S01]  /*a1a0*/  IADD3 R241, PT, PT, R168.reuse, 0x100, RZ ;  /* 0x00000100a8f17810 */ /* 0x042fe20007ffe0ff */
[----:B------:R1:W-:Y:S01]  /*a1b0*/  STS [R184+0x10b8], R245 ;  /* 0x0010b8f5b8007388 */ /* 0x0003e20000000800 */
[C---:B------:R-:W-:Y:S01]  /*a1c0*/  IADD3 R247, PT, PT, R168.reuse, 0x140, RZ ;  /* 0x00000140a8f77810 */ /* 0x040fe20007ffe0ff */
[----:B------:R-:W-:Y:S01]  /*a1d0*/  FFMA.FTZ R65, R175, R66, R248 ;  /* 0x00000042af417223 */ /* 0x000fe200000100f8 */
[----:B--2---:R-:W-:Y:S01]  /*a1e0*/  IADD3 R251, PT, PT, R168, 0x180, RZ ;  /* 0x00000180a8fb7810 */ /* 0x004fe20007ffe0ff */
[----:B------:R2:W-:Y:S01]  /*a1f0*/  STS [R184+0x10bc], R249 ;  /* 0x0010bcf9b8007388 */ /* 0x0005e20000000800 */
[-C--:B------:R-:W-:Y:S01]  /*a200*/  LEA.HI R237, R237, R168.reuse, RZ, 0x1b ;  /* 0x000000a8eded7211 */ /* 0x080fe200078fd8ff */
[----:B------:R-:W-:Y:S01]  /*a210*/  FFMA.FTZ R66, R174, R67, R65 ;  /* 0x00000043ae427223 */ /* 0x000fe20000010041 */
[C---:B0-----:R-:W-:Y:S01]  /*a220*/  IADD3 R243, PT, PT, R168.reuse, 0x1c0, RZ ;  /* 0x000001c0a8f37810 */ /* 0x041fe20007ffe0ff */
[----:B------:R-:W-:Y:S01]  /*a230*/  BAR.SYNC.DEFER_BLOCKING 0x0 ;  /* 0x0000000000007b1d */ /* 0x000fe20000010000 */
[----:B------:R-:W-:Y:S01]  /*a240*/  LEA.HI R239, R239, R168, RZ, 0x1b ;  /* 0x000000a8efef7211 */ /* 0x000fe200078fd8ff */
[----:B------:R-:W-:Y:S01]  /*a250*/  FFMA.FTZ R65, R173, R132, R66 ;  /* 0x00000084ad417223 */ /* 0x000fe20000010042 */
[----:B-1----:R-:W-:-:S02]  /*a260*/  IADD3 R245, PT, PT, R168, 0x240, RZ ;  /* 0x00000240a8f57810 */ /* 0x002fc40007ffe0ff */
[-C--:B------:R-:W-:Y:S01]  /*a270*/  LEA.HI R238, R241, R168.reuse, RZ, 0x1b ;  /* 0x000000a8f1ee7211 */ /* 0x080fe200078fd8ff */
[----:B------:R-:W-:Y:S01]  /*a280*/  FFMA.FTZ R171, R172, R133, R65 ;  /* 0x00000085acab7223 */ /* 0x000fe20000010041 */
[----:B--2---:R-:W-:Y:S01]  /*a290*/  IADD3 R249, PT, PT, R168, 0x280, RZ ;  /* 0x00000280a8f97810 */ /* 0x004fe20007ffe0ff */
[----:B------:R-:W-:Y:S01]  /*a2a0*/  IMAD.U32 R133, RZ, RZ, UR42 ;  /* 0x0000002aff857e24 */ /* 0x000fe2000f8e00ff */
[-C--:B------:R-:W-:Y:S02]  /*a2b0*/  LEA.HI R236, R247, R168.reuse, RZ, 0x1b ;  /* 0x000000a8f7ec7211 */ /* 0x080fe400078fd8ff */
[-C--:B------:R-:W-:Y:S02]  /*a2c0*/  LEA.HI R234, R251, R168.reuse, RZ, 0x1b ;  /* 0x000000a8fbea7211 */ /* 0x080fe400078fd8ff */
[-C--:B------:R-:W-:Y:S02]  /*a2d0*/  LEA.HI R232, R243, R168.reuse, RZ, 0x1b ;  /* 0x000000a8f3e87211 */ /* 0x080fe400078fd8ff */
[----:B------:R-:W-:-:S02]  /*a2e0*/  LEA.HI R214, R245, R168, RZ, 0x1b ;  /* 0x000000a8f5d67211 */ /* 0x000fc400078fd8ff */
[-C--:B------:R-:W-:Y:S02]  /*a2f0*/  LEA.HI R212, R249, R168.reuse, RZ, 0x1b ;  /* 0x000000a8f9d47211 */ /* 0x080fe400078fd8ff */
[-C--:B------:R-:W-:Y:S02]  /*a300*/  LEA.HI R188, R188, R168.reuse, RZ, 0x1b ;  /* 0x000000a8bcbc7211 */ /* 0x080fe400078fd8ff */
[----:B------:R-:W-:Y:S02]  /*a310*/  LEA.HI R190, R190, R168, RZ, 0x1b ;  /* 0x000000a8bebe7211 */ /* 0x000fe400078fd8ff */
[----:B------:R-:W-:Y:S01]  /*a320*/  LEA R242, R237, UR26, 0x2 ;  /* 0x0000001aedf27c11 */ /* 0x000fe2000f8e10ff */
[----:B------:R-:W0:Y:S01]  /*a330*/  LDS R200, [R164+0x1080] ;  /* 0x00108000a4c87984 */ /* 0x000e220000000800 */
[----:B------:R-:W-:Y:S02]  /*a340*/  LEA R240, R239, UR26, 0x2 ;  /* 0x0000001aeff07c11 */ /* 0x000fe4000f8e10ff */
[----:B------:R-:W-:Y:S01]  /*a350*/  LEA R238, R238, UR26, 0x2 ;  /* 0x0000001aeeee7c11 */ /* 0x000fe2000f8e10ff */
[----:B------:R-:W1:Y:S01]  /*a360*/  LDS R198, [R244+0x1180] ;  /* 0x00118000f4c67984 */ /* 0x000e620000000800 */
[----:B------:R-:W-:-:S02]  /*a370*/  LEA R236, R236, UR26, 0x2 ;  /* 0x0000001aecec7c11 */ /* 0x000fc4000f8e10ff */
[----:B------:R-:W-:Y:S01]  /*a380*/  LEA R234, R234, UR26, 0x2 ;  /* 0x0000001aeaea7c11 */ /* 0x000fe2000f8e10ff */
[----:B------:R-:W2:Y:S01]  /*a390*/  LDS R196, [R242+0x1280] ;  /* 0x00128000f2c47984 */ /* 0x000ea20000000800 */
[----:B------:R-:W-:Y:S02]  /*a3a0*/  LEA R232, R232, UR26, 0x2 ;  /* 0x0000001ae8e87c11 */ /* 0x000fe4000f8e10ff */
[----:B------:R-:W-:Y:S01]  /*a3b0*/  LEA R214, R214, UR26, 0x2 ;  /* 0x0000001ad6d67c11 */ /* 0x000fe2000f8e10ff */
[----:B------:R-:W3:Y:S01]  /*a3c0*/  LDS R194, [R240+0x1380] ;  /* 0x00138000f0c27984 */ /* 0x000ee20000000800 */
[----:B------:R-:W-:Y:S02]  /*a3d0*/  LEA R212, R212, UR26, 0x2 ;  /* 0x0000001ad4d47c11 */ /* 0x000fe4000f8e10ff */
[----:B------:R-:W-:Y:S01]  /*a3e0*/  LEA R210, R188, UR26, 0x2 ;  /* 0x0000001abcd27c11 */ /* 0x000fe2000f8e10ff */
[----:B------:R-:W4:Y:S01]  /*a3f0*/  LDS R192, [R238+0x1480] ;  /* 0x00148000eec07984 */ /* 0x000f220000000800 */
[----:B------:R-:W-:-:S02]  /*a400*/  LEA R208, R190, UR26, 0x2 ;  /* 0x0000001abed07c11 */ /* 0x000fc4000f8e10ff */
[----:B------:R-:W-:Y:S01]  /*a410*/  MOV R65, RZ ;  /* 0x000000ff00417202 */ /* 0x000fe20000000f00 */
[----:B------:R-:W0:Y:S01]  /*a420*/  LDS R190, [R236+0x1580] ;  /* 0x00158000ecbe7984 */ /* 0x000e220000000800 */
[----:B------:R-:W-:Y:S02]  /*a430*/  MOV R132, UR34 ;  /* 0x0000002200847c02 */ /* 0x000fe40008000f00 */
[----:B------:R-:W-:Y:S01]  /*a440*/  MOV R248, UR43 ;  /* 0x0000002b00f87c02 */ /* 0x000fe20008000f00 */
[----:B------:R-:W0:Y:S01]  /*a450*/  LDS R188, [R234+0x1680] ;  /* 0x00168000eabc7984 */ /* 0x000e220000000800 */
[----:B------:R-:W-:-:S03]  /*a460*/  SHF.R.S32.HI R132, RZ, 0x1f, R132 ;  /* 0x0000001fff847819 */ /* 0x000fc60000011484 */
        /* <DEDUP_REMOVED lines=11> */
[----:B------:R2:W-:Y:S01]  /*a520*/  STS [R184+0x210c], R223 ;  /* 0x00210cdfb8007388 */ /* 0x0005e20000000800 */
[----:B-----5:R-:W-:-:S03]  /*a530*/  MOV R64, R168 ;  /* 0x000000a800407202 */ /* 0x020fc60000000f00 */
[----:B------:R-:W-:Y:S01]  /*a540*/  STS [R184+0x2114], R221 ;  /* 0x002114ddb8007388 */ /* 0x000fe20000000800 */
[----:B-1----:R-:W-:Y:S01]  /*a550*/  FMUL.FTZ R225, R81, R218 ;  /* 0x000000da51e17220 */ /* 0x002fe20000410000 */
[----:B------:R-:W-:Y:S02]  /*a560*/  IMAD.WIDE.U32 R66, R124, UR31, R64 ;  /* 0x0000001f7c427c25 */ /* 0x000fe4000f8e0040 */
[----:B------:R-:W-:Y:S02]  /*a570*/  STS [R184+0x211c], R219 ;  /* 0x00211cdbb8007388 */ /* 0x000fe40000000800 */
[----:B--2---:R-:W-:Y:S01]  /*a580*/  FMUL.FTZ R223, R79, R230 ;  /* 0x000000e64fdf7220 */ /* 0x004fe20000410000 */
[----:B------:R-:W-:Y:S01]  /*a590*/  IMAD R67, R125, UR31, R67 ;  /* 0x0000001f7d437c24 */ /* 0x000fe2000f8e0243 */
[----:B------:R-:W-:Y:S01]  /*a5a0*/  STS [R184+0x2120], R217 ;  /* 0x002120d9b8007388 */ /* 0x000fe20000000800 */
[----:B------:R-:W-:-:S03]  /*a5b0*/  IMAD.WIDE.U32 R64, R122, UR31, R64 ;  /* 0x0000001f7a407c25 */ /* 0x000fc6000f8e0040 */
[----:B------:R-:W-:Y:S01]  /*a5c0*/  STS [R184+0x2124], R225 ;  /* 0x002124e1b8007388 */ /* 0x000fe20000000800 */
[----:B------:R-:W-:-:S03]  /*a5d0*/  IMAD.WIDE.U32 R66, R133, UR34, R66 ;  /* 0x0000002285427c25 */ /* 0x000fc6000f8e0042 */
[----:B------:R-:W-:Y:S01]  /*a5e0*/  STS [R184+0x2128], R215 ;  /* 0x002128d7b8007388 */ /* 0x000fe20000000800 */
[----:B------:R-:W-:Y:S01]  /*a5f0*/  IMAD R133, R132, UR42, RZ ;  /* 0x0000002a84857c24 */ /* 0x000fe2000f8e02ff */
[----:B------:R-:W-:Y:S01]  /*a600*/  IADD3 R66, P2, PT, R66, UR8, RZ ;  /* 0x0000000842427c10 */ /* 0x000fe2000ff5e0ff */
[----:B------:R-:W-:Y:S01]  /*a610*/  IMAD R65, R123, UR31, R65 ;  /* 0x0000001f7b417c24 */ /* 0x000fe2000f8e0241 */
[----:B------:R-:W-:Y:S01]  /*a620*/  STS [R184+0x212c], R223 ;  /* 0x00212cdfb8007388 */ /* 0x000fe20000000800 */
[----:B------:R-:W-:Y:S02]  /*a630*/  IMAD R133, R248, UR34, R133 ;  /* 0x00000022f8857c24 */ /* 0x000fe4000f8e0285 */
[----:B------:R-:W-:Y:S01]  /*a640*/  IMAD R132, R132, UR44, RZ ;  /* 0x0000002c84847c24 */ /* 0x000fe2000f8e02ff */
[----:B------:R-:W-:Y:S02]  /*a650*/  STS [R184+0x2130], R229 ;  /* 0x002130e5b8007388 */ /* 0x000fe40000000800 */
[----:B------:R-:W-:-:S02]  /*a660*/  IADD3.X R67, PT, PT, R67, R133, RZ, P2, !PT ;  /* 0x0000008543437210 */ /* 0x000fc400017fe4ff */
[----:B------:R-:W-:Y:S01]  /*a670*/  MOV R133, UR44 ;  /* 0x0000002c00857c02 */ /* 0x000fe20008000f00 */
[----:B------:R-:W-:-:S04]  /*a680*/  IMAD.WIDE.U32 R66, R120, UR7, R66 ;  /* 0x0000000778427c25 */ /* 0x000fc8000f8e0042 */
[----:B------:R-:W-:Y:S01]  /*a690*/  IMAD.WIDE.U32 R64, R133, UR34, R64 ;  /* 0x0000002285407c25 */ /* 0x000fe2000f8e0040 */
[----:B------:R-:W-:-:S05]  /*a6a0*/  MOV R133, UR45 ;  /* 0x0000002d00857c02 */ /* 0x000fca0008000f00 */
[----:B------:R-:W-:Y:S01]  /*a6b0*/  IMAD R133, R133, UR34, R132 ;  /* 0x0000002285857c24 */ /* 0x000fe2000f8e0284 */
[----:B------:R-:W-:-:S04]  /*a6c0*/  IADD3 R132, P2, PT, R64, UR8, RZ ;  /* 0x0000000840847c10 */ /* 0x000fc8000ff5e0ff */
[----:B------:R-:W-:Y:S01]  /*a6d0*/  IADD3.X R133, PT, PT, R65, R133, RZ, P2, !PT ;  /* 0x0000008541857210 */ /* 0x000fe200017fe4ff */
[----:B------:R-:W-:Y:S01]  /*a6e0*/  IMAD R65, R121, UR7, R67 ;  /* 0x0000000779417c24 */ /* 0x000fe2000f8e0243 */
[----:B------:R-:W-:Y:S02]  /*a6f0*/  MOV R67, UR46 ;  /* 0x0000002e00437c02 */ /* 0x000fe40008000f00 */
[----:B------:R-:W-:-:S03]  /*a700*/  LEA R64, P2, R66, UR48, 0x2 ;  /* 0x0000003042407c11 */ /* 0x000fc6000f8410ff */
[----:B------:R-:W-:Y:S01]  /*a710*/  IMAD.WIDE.U32 R132, R67, UR7, R132 ;  /* 0x0000000743847c25 */ /* 0x000fe2000f8e0084 */
[----:B------:R-:W-:Y:S02]  /*a720*/  MOV R67, UR47 ;  /* 0x0000002f00437c02 */ /* 0x000fe40008000f00 */
[----:B------:R-:W-:Y:S02]  /*a730*/  LEA.HI.X R65, R66, UR49, R65, 0x2, P2 ;  /* 0x0000003142417c11 */ /* 0x000fe400090f1441 */
[----:B------:R-:W-:Y:S01]  /*a740*/  LEA R66, P2, R132, UR50, 0x2 ;  /* 0x0000003284427c11 */ /* 0x000fe2000f8410ff */
[----:B------:R-:W-:Y:S02]  /*a750*/  IMAD R67, R67, UR7, R133 ;  /* 0x0000000743437c24 */ /* 0x000fe4000f8e0285 */
[----:B------:R-:W-:-:S03]  /*a760*/  FMUL.FTZ R133, R87, R222 ;  /* 0x000000de57857220 */ /* 0x000fc60000410000 */
[----:B------:R-:W-:Y:S01]  /*a770*/  LEA.HI.X R67, R132, UR51, R67, 0x2, P2 ;  /* 0x0000003384437c11 */ /* 0x000fe200090f1443 */
[----:B------:R-:W-:Y:S01]  /*a780*/  FADD.FTZ R132, -R3, R227 ;  /* 0x000000e303847221 */ /* 0x000fe20000010100 */
[----:B------:R-:W-:Y:S01]  /*a790*/  FMUL.FTZ R3, R89, R224 ;  /* 0x000000e059037220 */ /* 0x000fe20000410000 */
[----:B------:R1:W-:Y:S01]  /*a7a0*/  STS [R184+0x2110], R133 ;  /* 0x00211085b8007388 */ /* 0x0003e20000000800 */
[----:B------:R-:W-:Y:S01]  /*a7b0*/  FMUL.FTZ R227, R74, R227 ;  /* 0x000000e34ae37220 */ /* 0x000fe20000410000 */
[----:B------:R-:W-:Y:S01]  /*a7c0*/  FFMA.FTZ R186, R132, R186, R171 ;  /* 0x000000ba84ba7223 */ /* 0x000fe200000100ab */
[----:B------:R-:W-:Y:S01]  /*a7d0*/  FMUL.FTZ R171, R85, R220 ;  /* 0x000000dc55ab7220 */ /* 0x000fe20000410000 */
[----:B------:R2:W-:Y:S04]  /*a7e0*/  STS [R184+0x2108], R3 ;  /* 0x00210803b8007388 */ /* 0x0005e80000000800 */
[----:B------:R5:W-:Y:S01]  /*a7f0*/  STS [R184+0x2118], R171 ;  /* 0x002118abb8007388 */ /* 0x000be20000000800 */
[----:B-1----:R-:W-:-:S03]  /*a800*/  FMUL.FTZ R133, R77, R228 ;  /* 0x000000e44d857220 */ /* 0x002fc60000410000 */
[----:B------:R1:W-:Y:S01]  /*a810*/  STS [R184+0x2138], R227 ;  /* 0x002138e3b8007388 */ /* 0x0003e20000000800 */
[----:B--2---:R-:W-:-:S03]  /*a820*/  IMAD.U32 R3, RZ, RZ, UR53 ;  /* 0x00000035ff037e24 */ /* 0x004fc6000f8e00ff */
[----:B------:R1:W-:Y:S01]  /*a830*/  STS [R184+0x2134], R133 ;  /* 0x00213485b8007388 */ /* 0x0003e20000000800 */
[----:B-----5:R-:W-:Y:S01]  /*a840*/  FMUL.FTZ R171, R75, R226 ;  /* 0x000000e24bab7220 */ /* 0x020fe20000410000 */
[----:B------:R-:W-:Y:S01]  /*a850*/  IADD3 R218, PT, PT, R3, -UR8, -R168 ;  /* 0x8000000803da7c10 */ /* 0x000fe2000fffe8a8 */
[----:B------:R-:W-:-:S03]  /*a860*/  FADD.FTZ R3, -R2, R226 ;  /* 0x000000e202037221 */ /* 0x000fc60000010100 */
[C---:B------:R-:W-:Y:S01]  /*a870*/  ISETP.GE.AND P2, PT, R218.reuse, 0x1, PT ;  /* 0x00000001da00780c */ /* 0x040fe20003f46270 */
[----:B------:R1:W-:Y:S01]  /*a880*/  STS [R184+0x213c], R171 ;  /* 0x00213cabb8007388 */ /* 0x0003e20000000800 */
[----:B------:R-:W-:Y:S01]  /*a890*/  BAR.SYNC.DEFER_BLOCKING 0x0 ;  /* 0x0000000000007b1d */ /* 0x000fe20000010000 */
[C---:B------:R-:W-:Y:S02]  /*a8a0*/  ISETP.GE.AND P3, PT, R218.reuse, 0x41, PT ;  /* 0x00000041da00780c */ /* 0x040fe40003f66270 */
[----:B------:R-:W-:-:S08]  /*a8b0*/  ISETP.GE.AND P4, PT, R218, 0x81, PT ;  /* 0x00000081da00780c */ /* 0x000fd00003f86270 */
[----:B01-34-:R-:W-:Y:S05]  /*a8c0*/  @!P2 BRA `(.L_x_4875) ;  /* 0x00000000000ca947 */ /* 0x01bfea0003800000 */
[----:B------:R-:W0:Y:S04]  /*a8d0*/  LDS R133, [R164+0x2100] ;  /* 0x00210000a4857984 */ /* 0x000e280000000800 */
[----:B------:R1:W-:Y:S04]  /*a8e0*/  REDG.E.ADD.F32.FTZ.RN.STRONG.GPU desc[UR28][R64.64], R200 ;  /* 0x000000c8400079a6 */ /* 0x0003e8000c12f31c */
[----:B0-----:R1:W-:Y:S02]  /*a8f0*/  REDG.E.ADD.F32.FTZ.RN.STRONG.GPU desc[UR28][R66.64], R133 ;  /* 0x00000085420079a6 */ /* 0x0013e4000c12f31c */
.L_x_4875:
[----:B------:R-:W-:Y:S05]  /*a900*/  BSYNC.RECONVERGENT B0 ;  /* 0x0000000000007941 */ /* 0x000fea0003800200 */
.L_x_4874:
[----:B-1----:R0:W1:Y:S01]  /*a910*/  LDS R133, [R244+0x2200] ;  /* 0x00220000f4857984 */ /* 0x0020620000000800 */
[----:B------:R-:W-:Y:S04]  /*a920*/  BSSY.RECONVERGENT B0, `(.L_x_4876) ;  /* 0x0000004000007945 */ /* 0x000fe80003800200 */
[----:B------:R-:W-:Y:S05]  /*a930*/  @!P3 BRA `(.L_x_4877) ;  /* 0x000000000008b947 */ /* 0x000fea0003800000 */
[----:B------:R2:W-:Y:S04]  /*a940*/  REDG.E.ADD.F32.FTZ.RN.STRONG.GPU desc[UR28][R64.64+0x100], R198 ;  /* 0x000100c6400079a6 */ /* 0x0005e8000c12f31c */
[----:B-1----:R2:W-:Y:S02]  /*a950*/  REDG.E.ADD.F32.FTZ.RN.STRONG.GPU desc[UR28][R66.64+0x100], R133 ;  /* 0x00010085420079a6 */ /* 0x0025e4000c12f31c */
.L_x_4877:
[----:B------:R-:W-:Y:S05]  /*a960*/  BSYNC.RECONVERGENT B0 ;  /* 0x0000000000007941 */ /* 0x000fea0003800200 */
.L_x_4876:
[----:B-12---:R1:W2:Y:S01]  /*a970*/  LDS R133, [R242+0x2300] ;  /* 0x00230000f2857984 */ /* 0x0062a20000000800 */
[----:B------:R-:W-:Y:S04]  /*a980*/  BSSY.RECONVERGENT B0, `(.L_x_4878) ;  /* 0x0000004000007945 */ /* 0x000fe80003800200 */
[----:B------:R-:W-:Y:S05]  /*a990*/  @!P4 BRA `(.L_x_4879) ;  /* 0x000000000008c947 */ /* 0x000fea0003800000 */
[----:B------:R3:W-:Y:S04]  /*a9a0*/  REDG.E.ADD.F32.FTZ.RN.STRONG.GPU desc[UR28][R64.64+0x200], R196 ;  /* 0x000200c4400079a6 */ /* 0x0007e8000c12f31c */
[----:B--2---:R3:W-:Y:S02]  /*a9b0*/  REDG.E.ADD.F32.FTZ.RN.STRONG.GPU desc[UR28][R66.64+0x200], R133 ;  /* 0x00020085420079a6 */ /* 0x0047e4000c12f31c */
.L_x_4879:
[----:B------:R-:W-:Y:S05]  /*a9c0*/  BSYNC.RECONVERGENT B0 ;  /* 0x0000000000007941 */ /* 0x000fea0003800200 */
.L_x_4878:
[----:B--23--:R2:W3:Y:S01]  /*a9d0*/  LDS R133, [R240+0x2400] ;  /* 0x00240000f0857984 */ /* 0x00c4e20000000800 */
        /* <DEDUP_REMOVED lines=9> */
[----:B---3--:R4:W-:Y:S02]  /*aa70*/  REDG.E.ADD.F32.FTZ.RN.STRONG.GPU desc[UR28][R66.64+0x300], R133 ;  /* 0x00030085420079a6 */ /* 0x0089e4000c12f31c */
.L_x_4881:
[----:B------:R-:W-:Y:S05]  /*aa80*/  BSYNC.RECONVERGENT B0 ;  /* 0x0000000000007941 */ /* 0x000fea0003800200 */
.L_x_4880:
[----:B---34-:R3:W4:Y:S01]  /*aa90*/  LDS R133, [R238+0x2500] ;  /* 0x00250000ee857984 */ /* 0x0187220000000800 */
[----:B------:R-:W-:Y:S04]  /*aaa0*/  BSSY.RECONVERGENT B0, `(.L_x_4882) ;  /* 0x0000004000007945 */ /* 0x000fe80003800200 */
[----:B------:R-:W-:Y:S05]  /*aab0*/  @!P2 BRA `(.L_x_4883) ;  /* 0x000000000008a947 */ /* 0x000fea0003800000 */
[----:B------:R0:W-:Y:S04]  /*aac0*/  REDG.E.ADD.F32.FTZ.RN.STRONG.GPU desc[UR28][R64.64+0x400], R192 ;  /* 0x000400c0400079a6 */ /* 0x0001e8000c12f31c */
[----:B----4-:R0:W-:Y:S02]  /*aad0*/  REDG.E.ADD.F32.FTZ.RN.STRONG.GPU desc[UR28][R66.64+0x400], R133 ;  /* 0x00040085420079a6 */ /* 0x0101e4000c12f31c */
.L_x_4883:
[----:B------:R-:W-:Y:S05]  /*aae0*/  BSYNC.RECONVERGENT B0 ;  /* 0x0000000000007941 */ /* 0x000fea0003800200 */
.L_x_4882:
[----:B0---4-:R0:W4:Y:S01]  /*aaf0*/  LDS R133, [R236+0x2600] ;  /* 0x00260000ec857984 */ /* 0x0111220000000800 */
[----:B------:R-:W-:Y:S04]  /*ab00*/  BSSY.RECONVERGENT B0, `(.L_x_4884) ;  /* 0x0000004000007945 */ /* 0x000fe80003800200 */
[----:B------:R-:W-:Y:S05]  /*ab10*/  @!P4 BRA `(.L_x_4885) ;  /* 0x000000000008c947 */ /* 0x000fea0003800000 */
[----:B------:R0:W-:Y:S04]  /*ab20*/  REDG.E.ADD.F32.FTZ.RN.STRONG.GPU desc[UR28][R64.64+0x500], R190 ;  /* 0x000500be400079a6 */ /* 0x0001e8000c12f31c */
[----:B----4-:R0:W-:Y:S02]  /*ab30*/  REDG.E.ADD.F32.FTZ.RN.STRONG.GPU desc[UR28][R66.64+0x500], R133 ;  /* 0x00050085420079a6 */ /* 0x0101e4000c12f31c */
.L_x_4885:
[----:B------:R-:W-:Y:S05]  /*ab40*/  BSYNC.RECONVERGENT B0 ;  /* 0x0000000000007941 */ /* 0x000fea0003800200 */
.L_x_4884:
[----:B0---4-:R0:W4:Y:S01]  /*ab50*/  LDS R133, [R234+0x2700] ;  /* 0x00270000ea857984 */ /* 0x0111220000000800 */
[----:B------:R-:W-:Y:S04]  /*ab60*/  BSSY.RECONVERGENT B0, `(.L_x_4886) ;  /* 0x0000004000007945 */ /* 0x000fe80003800200 */
[----:B------:R-:W-:Y:S05]  /*ab70*/  @!P5 BRA `(.L_x_4887) ;  /* 0x000000000008d947 */ /* 0x000fea0003800000 */
[----:B------:R0:W-:Y:S04]  /*ab80*/  REDG.E.ADD.F32.FTZ.RN.STRONG.GPU desc[UR28][R64.64+0x600], R188 ;  /* 0x000600bc400079a6 */ /* 0x0001e8000c12f31c */
[----:B----4-:R0:W-:Y:S02]  /*ab90*/  REDG.E.ADD.F32.FTZ.RN.STRONG.GPU desc[UR28][R66.64+0x600], R133 ;  /* 0x00060085420079a6 */ /* 0x0101e4000c12f31c */
.L_x_4887:
[----:B------:R-:W-:Y:S05]  /*aba0*/  BSYNC.RECONVERGENT B0 ;  /* 0x0000000000007941 */ /* 0x000fea0003800200 */
.L_x_4886:
[----:B0---4-:R0:W4:Y:S01]  /*abb0*/  LDS R133, [R232+0x2800] ;  /* 0x00280000e8857984 */ /* 0x0111220000000800 */
[----:B------:R-:W-:Y:S01]  /*abc0*/  BSSY.RECONVERGENT B0, `(.L_x_4888) ;  /* 0x0000008000007945 */ /* 0x000fe20003800200 */
[C---:B------:R-:W-:Y:S02]  /*abd0*/  ISETP.GE.AND P4, PT, R218.reuse, 0x201, PT ;  /* 0x00000201da00780c */ /* 0x040fe40003f86270 */
[C---:B------:R-:W-:Y:S02]  /*abe0*/  ISETP.GE.AND P5, PT, R218.reuse, 0x241, PT ;  /* 0x00000241da00780c */ /* 0x040fe40003fa6270 */
[C---:B------:R-:W-:Y:S02]  /*abf0*/  ISETP.GE.AND P6, PT, R218.reuse, 0x281, PT ;  /* 0x00000281da00780c */ /* 0x040fe40003fc6270 */
[----:B------:R-:W-:Y:S01]  /*ac00*/  ISETP.GE.AND P2, PT, R218, 0x2c1, PT ;  /* 0x000002c1da00780c */ /* 0x000fe20003f46270 */
[----:B0-----:R-:W-:-:S12]  /*ac10*/  @!P3 BRA `(.L_x_4889) ;  /* 0x000000000008b947 */ /* 0x001fd80003800000 */
[----:B------:R0:W-:Y:S04]  /*ac20*/  REDG.E.ADD.F32.FTZ.RN.STRONG.GPU desc[UR28][R64.64+0x700], R251 ;  /* 0x000700fb400079a6 */ /* 0x0001e8000c12f31c */
[----:B----4-:R0:W-:Y:S02]  /*ac30*/  REDG.E.ADD.F32.FTZ.RN.STRONG.GPU desc[UR28][R66.64+0x700], R133 ;  /* 0x00070085420079a6 */ /* 0x0101e4000c12f31c */
.L_x_4889:
[----:B------:R-:W-:Y:S05]  /*ac40*/  BSYNC.RECONVERGENT B0 ;  /* 0x0000000000007941 */ /* 0x000fea0003800200 */
.L_x_4888:
[----:B0---4-:R0:W4:Y:S01]  /*ac50*/  LDS R133, [R216+0x2900] ;  /* 0x00290000d8857984 */ /* 0x0111220000000800 */
[----:B------:R-:W-:Y:S04]  /*ac60*/  BSSY.RECONVERGENT B0, `(.L_x_4890) ;  /* 0x0000004000007945 */ /* 0x000fe80003800200 */
[----:B------:R-:W-:Y:S05]  /*ac70*/  @!P4 BRA `(.L_x_4891) ;  /* 0x000000000008c947 */ /* 0x000fea0003800000 */
[----:B------:R0:W-:Y:S04]  /*ac80*/  REDG.E.ADD.F32.FTZ.RN.STRONG.GPU desc[UR28][R64.64+0x800], R249 ;  /* 0x000800f9400079a6 */ /* 0x0001e8000c12f31c */
[----:B----4-:R0:W-:Y:S02]  /*ac90*/  REDG.E.ADD.F32.FTZ.RN.STRONG.GPU desc[UR28][R66.64+0x800], R133 ;  /* 0x00080085420079a6 */ /* 0x0101e4000c12f31c */
.L_x_4891:
[----:B------:R-:W-:Y:S05]  /*aca0*/  BSYNC.RECONVERGENT B0 ;  /* 0x0000000000007941 */ /* 0x000fea0003800200 */
.L_x_4890:
[----:B0---4-:R0:W4:Y:S01]  /*acb0*/  LDS R133, [R214+0x2a00] ;  /* 0x002a0000d6857984 */ /* 0x0111220000000800 */
[----:B------:R-:W-:Y:S04]  /*acc0*/  BSSY.RECONVERGENT B0, `(.L_x_4892) ;  /* 0x0000004000007945 */ /* 0x000fe80003800200 */
[----:B------:R-:W-:Y:S05]  /*acd0*/  @!P5 BRA `(.L_x_4893) ;  /* 0x000000000008d947 */ /* 0x000fea0003800000 */
[----:B------:R0:W-:Y:S04]  /*ace0*/  REDG.E.ADD.F32.FTZ.RN.STRONG.GPU desc[UR28][R64.64+0x900], R247 ;  /* 0x000900f7400079a6 */ /* 0x0001e8000c12f31c */
[----:B----4-:R0:W-:Y:S02]  /*acf0*/  REDG.E.ADD.F32.FTZ.RN.STRONG.GPU desc[UR28][R66.64+0x900], R133 ;  /* 0x00090085420079a6 */ /* 0x0101e4000c12f31c */
.L_x_4893:
[----:B------:R-:W-:Y:S05]  /*ad00*/  BSYNC.RECONVERGENT B0 ;  /* 0x0000000000007941 */ /* 0x000fea0003800200 */
.L_x_4892:
[----:B0---4-:R0:W4:Y:S01]  /*ad10*/  LDS R133, [R212+0x2b00] ;  /* 0x002b0000d4857984 */ /* 0x0111220000000800 */
[----:B------:R-:W-:Y:S04]  /*ad20*/  BSSY.RECONVERGENT B0, `(.L_x_4894) ;  /* 0x0000004000007945 */ /* 0x000fe80003800200 */
[----:B------:R-:W-:Y:S05]  /*ad30*/  @!P6 BRA `(.L_x_4895) ;  /* 0x000000000008e947 */ /* 0x000fea0003800000 */
[----:B------:R0:W-:Y:S04]  /*ad40*/  REDG.E.ADD.F32.FTZ.RN.STRONG.GPU desc[UR28][R64.64+0xa00], R245 ;  /* 0x000a00f5400079a6 */ /* 0x0001e8000c12f31c */
[----:B----4-:R0:W-:Y:S02]  /*ad50*/  REDG.E.ADD.F32.FTZ.RN.STRONG.GPU desc[UR28][R66.64+0xa00], R133 ;  /* 0x000a0085420079a6 */ /* 0x0101e4000c12f31c */
.L_x_4895:
[----:B------:R-:W-:Y:S05]  /*ad60*/  BSYNC.RECONVERGENT B0 ;  /* 0x0000000000007941 */ /* 0x000fea0003800200 */
.L_x_4894:
        /* <DEDUP_REMOVED lines=9> */
.L_x_4897:
[----:B------:R-:W-:Y:S05]  /*ae00*/  BSYNC.RECONVERGENT B0 ;  /* 0x0000000000007941 */ /* 0x000fea0003800200 */
.L_x_4896:
[----:B0---4-:R0:W4:Y:S01]  /*ae10*/  LDS R133, [R208+0x2d00] ;  /* 0x002d0000d0857984 */ /* 0x0111220000000800 */
[----:B------:R-:W-:Y:S04]  /*ae20*/  BSSY.RECONVERGENT B0, `(.L_x_4898) ;  /* 0x0000004000007945 */ /* 0x000fe80003800200 */
[----:B------:R-:W-:Y:S05]  /*ae30*/  @!P3 BRA `(.L_x_4899) ;  /* 0x000000000008b947 */ /* 0x000fea0003800000 */
[----:B------:R0:W-:Y:S04]  /*ae40*/  REDG.E.ADD.F32.FTZ.RN.STRONG.GPU desc[UR28][R64.64+0xc00], R241 ;  /* 0x000c00f1400079a6 */ /* 0x0001e8000c12f31c */
[----:B----4-:R0:W-:Y:S02]  /*ae50*/  REDG.E.ADD.F32.FTZ.RN.STRONG.GPU desc[UR28][R66.64+0xc00], R133 ;  /* 0x000c0085420079a6 */ /* 0x0101e4000c12f31c */
.L_x_4899:
[----:B------:R-:W-:Y:S05]  /*ae60*/  BSYNC.RECONVERGENT B0 ;  /* 0x0000000000007941 */ /* 0x000fea0003800200 */
.L_x_4898:
[----:B0---4-:R0:W4:Y:S01]  /*ae70*/  LDS R133, [R206+0x2e00] ;  /* 0x002e0000ce857984 */ /* 0x0111220000000800 */
[----:B------:R-:W-:Y:S04]  /*ae80*/  BSSY.RECONVERGENT B0, `(.L_x_4900) ;  /* 0x0000004000007945 */ /* 0x000fe80003800200 */
[----:B------:R-:W-:Y:S05]  /*ae90*/  @!P4 BRA `(.L_x_4901) ;  /* 0x000000000008c947 */ /* 0x000fea0003800000 */
[----:B------:R0:W-:Y:S04]  /*aea0*/  REDG.E.ADD.F32.FTZ.RN.STRONG.GPU desc[UR28][R64.64+0xd00], R239 ;  /* 0x000d00ef400079a6 */ /* 0x0001e8000c12f31c */
[----:B----4-:R0:W-:Y:S02]  /*aeb0*/  REDG.E.ADD.F32.FTZ.RN.STRONG.GPU desc[UR28][R66.64+0xd00], R133 ;  /* 0x000d0085420079a6 */ /* 0x0101e4000c12f31c */
.L_x_4901:
[----:B------:R-:W-:Y:S05]  /*aec0*/  BSYNC.RECONVERGENT B0 ;  /* 0x0000000000007941 */ /* 0x000fea0003800200 */
.L_x_4900:
[----:B0---4-:R0:W4:Y:S01]  /*aed0*/  LDS R133, [R204+0x2f00] ;  /* 0x002f0000cc857984 */ /* 0x0111220000000800 */
[----:B------:R-:W-:Y:S04]  /*aee0*/  BSSY.RECONVERGENT B0, `(.L_x_4902) ;  /* 0x0000004000007945 */ /* 0x000fe80003800200 */
[----:B------:R-:W-:Y:S05]  /*aef0*/  @!P5 BRA `(.L_x_4903) ;  /* 0x000000000008d947 */ /* 0x000fea0003800000 */
[----:B------:R0:W-:Y:S04]  /*af00*/  REDG.E.ADD.F32.FTZ.RN.STRONG.GPU desc[UR28][R64.64+0xe00], R237 ;  /* 0x000e00ed400079a6 */ /* 0x0001e8000c12f31c */
[----:B----4-:R0:W-:Y:S02]  /*af10*/  REDG.E.ADD.F32.FTZ.RN.STRONG.GPU desc[UR28][R66.64+0xe00], R133 ;  /* 0x000e0085420079a6 */ /* 0x0101e4000c12f31c */
.L_x_4903:
[----:B------:R-:W-:Y:S05]  /*af20*/  BSYNC.RECONVERGENT B0 ;  /* 0x0000000000007941 */ /* 0x000fea0003800200 */
.L_x_4902:
[----:B0---4-:R0:W4:Y:S01]  /*af30*/  LDS R133, [R202+0x3000] ;  /* 0x00300000ca857984 */ /* 0x0111220000000800 */
[----:B------:R-:W-:Y:S04]  /*af40*/  BSSY.RECONVERGENT B0, `(.L_x_4904) ;  /* 0x0000004000007945 */ /* 0x000fe80003800200 */
[----:B------:R-:W-:Y:S05]  /*af50*/  @!P6 BRA `(.L_x_4905) ;  /* 0x000000000008e947 */ /* 0x000fea0003800000 */
[----:B------:R0:W-:Y:S04]  /*af60*/  REDG.E.ADD.F32.FTZ.RN.STRONG.GPU desc[UR28][R64.64+0xf00], R231 ;  /* 0x000f00e7400079a6 */ /* 0x0001e8000c12f31c */
[----:B----4-:R0:W-:Y:S02]  /*af70*/  REDG.E.ADD.F32.FTZ.RN.STRONG.GPU desc[UR28][R66.64+0xf00], R133 ;  /* 0x000f0085420079a6 */ /* 0x0101e4000c12f31c */
.L_x_4905:
[----:B------:R-:W-:Y:S05]  /*af80*/  BSYNC.RECONVERGENT B0 ;  /* 0x0000000000007941 */ /* 0x000fea0003800200 */
.L_x_4904:
[----:B0-----:R-:W0:Y:S01]  /*af90*/  SHFL.DOWN P2, R64, R235, 0x1, 0x1f ;  /* 0x08201f00eb407f89 */ /* 0x001e220000040000 */
[-C--:B------:R-:W-:Y:S01]  /*afa0*/  FMUL.FTZ R2, R20, R185.reuse ;  /* 0x000000b914027220 */ /* 0x080fe20000410000 */
[----:B------:R-:W-:Y:S01]  /*afb0*/  FMUL.FTZ R185, R4, R185 ;  /* 0x000000b904b97220 */ /* 0x000fe20000410000 */
[----:B------:R-:W-:Y:S01]  /*afc0*/  FMUL.FTZ R4, R5, R201 ;  /* 0x000000c905047220 */ /* 0x000fe20000410000 */
[----:B------:R-:W-:Y:S01]  /*afd0*/  FMUL.FTZ R5, R6, R233 ;  /* 0x000000e906057220 */ /* 0x000fe20000410000 */
[----:B------:R-:W-:Y:S01]  /*afe0*/  FMUL.FTZ R6, R7, R187 ;  /* 0x000000bb07067220 */ /* 0x000fe20000410000 */
[C---:B------:R-:W-:Y:S01]  /*aff0*/  FMUL.FTZ R201, R20.reuse, R201 ;  /* 0x000000c914c97220 */ /* 0x040fe20000410000 */
[----:B------:R-:W-:Y:S01]  /*b000*/  FMUL.FTZ R3, R3, R2 ;  /* 0x0000000203037220 */ /* 0x000fe20000410000 */
[C---:B------:R-:W-:Y:S01]  /*b010*/  FMUL.FTZ R233, R20.reuse, R233 ;  /* 0x000000e914e97220 */ /* 0x040fe20000410000 */
        /* <DEDUP_REMOVED lines=8> */
[-C--:B------:R-:W-:Y:S01]  /*b0a0*/  FMUL.FTZ R3, R8, R203.reuse ;  /* 0x000000cb08037220 */ /* 0x080fe20000410000 */
[----:B------:R-:W-:Y:S01]  /*b0b0*/  FMUL.FTZ R203, R20, R203 ;  /* 0x000000cb14cb7220 */ /* 0x000fe20000410000 */
[----:B------:R-:W-:Y:S01]  /*b0c0*/  FMUL.FTZ R4, R175, R4 ;  /* 0x00000004af047220 */ /* 0x000fe20000410000 */
[----:B------:R-:W-:Y:S01]  /*b0d0*/  FFMA.FTZ R24, R5, R95, R24 ;  /* 0x0000005f05187223 */ /* 0x000fe20000010018 */
[----:B------:R-:W-:Y:S01]  /*b0e0*/  FFMA.FTZ R233, R40, R5, R233 ;  /* 0x0000000528e97223 */ /* 0x000fe200000100e9 */
[----:B------:R-:W-:Y:S01]  /*b0f0*/  FMUL.FTZ R5, R10, R205 ;  /* 0x000000cd0a057220 */ /* 0x000fe20000410000 */
[----:B------:R-:W-:Y:S01]  /*b100*/  FMUL.FTZ R203, R174, R203 ;  /* 0x000000cbaecb7220 */ /* 0x000fe20000410000 */
[----:B0-----:R-:W-:Y:S01]  /*b110*/  @P2 FADD R64, R235, R64 ;  /* 0x00000040eb402221 */ /* 0x001fe20000000000 */
[----:B------:R-:W-:Y:S01]  /*b120*/  FFMA.FTZ R25, R6, R92, R25 ;  /* 0x0000005c06197223 */ /* 0x000fe20000010019 */
[----:B------:R-:W-:Y:S01]  /*b130*/  FFMA.FTZ R26, R3, R97, R26 ;  /* 0x00000061031a7223 */ /* 0x000fe2000001001a */
[----:B------:R-:W-:Y:S01]  /*b140*/  FFMA.FTZ R203, R42, R3, R203 ;  /* 0x000000032acb7223 */ /* 0x000fe200000100cb */
[----:B------:R-:W-:Y:S01]  /*b150*/  FMUL.FTZ R205, R20, R205 ;  /* 0x000000cd14cd7220 */ /* 0x000fe20000410000 */
[----:B------:R-:W0:Y:S01]  /*b160*/  SHFL.DOWN P2, R65, R64, 0x2, 0x1f ;  /* 0x08401f0040417f89 */ /* 0x000e220000040000 */
[----:B------:R-:W-:Y:S01]  /*b170*/  FMUL.FTZ R3, R12, R207 ;  /* 0x000000cf0c037220 */ /* 0x000fe20000410000 */
[-C--:B------:R-:W-:Y:S01]  /*b180*/  FMUL.FTZ R8, R13, R193.reuse ;  /* 0x000000c10d087220 */ /* 0x080fe20000410000 */
[----:B------:R-:W-:Y:S01]  /*b190*/  FMUL.FTZ R193, R20, R193 ;  /* 0x000000c114c17220 */ /* 0x000fe20000410000 */
[----:B------:R-:W-:Y:S01]  /*b1a0*/  ISETP.NE.AND P3, PT, R147, RZ, PT ;  /* 0x000000ff9300720c */ /* 0x000fe20003f65270 */
[----:B------:R-:W-:Y:S01]  /*b1b0*/  FMUL.FTZ R205, R246, R205 ;  /* 0x000000cdf6cd7220 */ /* 0x000fe20000410000 */
[----:B------:R-:W-:Y:S01]  /*b1c0*/  FFMA.FTZ R30, R3, R98, R30 ;  /* 0x00000062031e7223 */ /* 0x000fe2000001001e */
[----:B------:R-:W-:Y:S01]  /*b1d0*/  FMUL.FTZ R193, R178, R193 ;  /* 0x000000c1b2c17220 */ /* 0x000fe20000410000 */
[----:B------:R-:W-:Y:S01]  /*b1e0*/  FFMA.FTZ R28, R5, R99, R28 ;  /* 0x00000063051c7223 */ /* 0x000fe2000001001c */
[----:B------:R-:W-:Y:S01]  /*b1f0*/  FFMA.FTZ R205, R44, R5, R205 ;  /* 0x000000052ccd7223 */ /* 0x000fe200000100cd */
[----:B------:R-:W-:Y:S01]  /*b200*/  FMUL.FTZ R5, R14, R209 ;  /* 0x000000d10e057220 */ /* 0x000fe20000410000 */
[----:B------:R-:W-:Y:S01]  /*b210*/  FFMA.FTZ R31, R8, R100, R31 ;  /* 0x00000064081f7223 */ /* 0x000fe2000001001f */
[----:B------:R-:W-:Y:S01]  /*b220*/  FFMA.FTZ R8, R52, R8, R193 ;  /* 0x0000000834087223 */ /* 0x000fe200000100c1 */
[----:B------:R-:W-:Y:S01]  /*b230*/  BSSY.RECONVERGENT B0, `(.L_x_4906) ;  /* 0x000004f000007945 */ /* 0x000fe20003800200 */
[----:B------:R-:W-:Y:S01]  /*b240*/  FFMA.FTZ R32, R5, R101, R32 ;  /* 0x0000006505207223 */ /* 0x000fe20000010020 */
[----:B------:R-:W-:Y:S01]  /*b250*/  FFMA.FTZ R22, R185, R93, R22 ;  /* 0x0000005db9167223 */ /* 0x000fe20000010016 */
[----:B------:R-:W-:Y:S01]  /*b260*/  FADD.FTZ R53, R8, R53 ;  /* 0x0000003508357221 */ /* 0x000fe20000010000 */
[----:B------:R-:W-:Y:S01]  /*b270*/  FADD.FTZ R69, R132, R69 ;  /* 0x0000004584457221 */ /* 0x000fe20000010000 */
[----:B------:R-:W-:Y:S01]  /*b280*/  FADD.FTZ R70, R233, R70 ;  /* 0x00000046e9467221 */ /* 0x000fe20000010000 */
[----:B------:R-:W-:Y:S01]  /*b290*/  FADD.FTZ R62, R203, R62 ;  /* 0x0000003ecb3e7221 */ /* 0x000fe20000010000 */
[----:B------:R-:W-:Y:S01]  /*b2a0*/  FADD.FTZ R60, R205, R60 ;  /* 0x0000003ccd3c7221 */ /* 0x000fe20000010000 */
[----:B0-----:R-:W-:Y:S01]  /*b2b0*/  @P2 FADD R65, R64, R65 ;  /* 0x0000004140412221 */ /* 0x001fe20000000000 */
[----:B------:R-:W-:Y:S01]  /*b2c0*/  FMUL.FTZ R64, R173, R2 ;  /* 0x00000002ad407220 */ /* 0x000fe20000410000 */
[----:B------:R-:W-:-:S03]  /*b2d0*/  FMUL.FTZ R2, R9, R189 ;  /* 0x000000bd09027220 */ /* 0x000fc60000410000 */
[----:B------:R-:W0:Y:S01]  /*b2e0*/  SHFL.DOWN P2, R66, R65, 0x4, 0x1f ;  /* 0x08801f0041427f89 */ /* 0x000e220000040000 */
[----:B------:R-:W-:Y:S01]  /*b2f0*/  FFMA.FTZ R64, R41, R6, R64 ;  /* 0x0000000629407223 */ /* 0x000fe20000010040 */
[-C--:B------:R-:W-:Y:S01]  /*b300*/  FMUL.FTZ R6, R11, R191.reuse ;  /* 0x000000bf0b067220 */ /* 0x080fe20000410000 */
[----:B------:R-:W-:Y:S01]  /*b310*/  FFMA.FTZ R27, R2, R94, R27 ;  /* 0x0000005e021b7223 */ /* 0x000fe2000001001b */
        /* <DEDUP_REMOVED lines=11> */
[-C--:B------:R-:W-:Y:S01]  /*b3d0*/  FMUL.FTZ R4, R15, R195.reuse ;  /* 0x000000c30f047220 */ /* 0x080fe20000410000 */
[----:B------:R-:W-:Y:S01]  /*b3e0*/  FMUL.FTZ R195, R20, R195 ;  /* 0x000000c314c37220 */ /* 0x000fe20000410000 */
[----:B------:R-:W-:Y:S01]  /*b3f0*/  FADD.FTZ R57, R6, R57 ;  /* 0x0000003906397221 */ /* 0x000fe20000010000 */
[----:B------:R-:W-:Y:S01]  /*b400*/  FMUL.FTZ R6, R179, R2 ;  /* 0x00000002b3067220 */ /* 0x000fe20000410000 */
[----:B------:R-:W-:Y:S01]  /*b410*/  FMUL.FTZ R2, R20, R211 ;  /* 0x000000d314027220 */ /* 0x000fe20000410000 */
[----:B------:R-:W-:Y:S01]  /*b420*/  FMUL.FTZ R195, R180, R195 ;  /* 0x000000c3b4c37220 */ /* 0x000fe20000410000 */
[----:B------:R-:W-:Y:S01]  /*b430*/  FADD.FTZ R56, R3, R56 ;  /* 0x0000003803387221 */ /* 0x000fe20000010000 */
[----:B------:R-:W-:Y:S01]  /*b440*/  FFMA.FTZ R5, R55, R5, R6 ;  /* 0x0000000537057223 */ /* 0x000fe20000010006 */
[----:B------:R-:W-:Y:S01]  /*b450*/  FMUL.FTZ R3, R16, R211 ;  /* 0x000000d310037220 */ /* 0x000fe20000410000 */
[----:B0-----:R-:W-:Y:S01]  /*b460*/  @P2 FADD R66, R65, R66 ;  /* 0x0000004241422221 */ /* 0x001fe20000000000 */
[----:B------:R-:W-:Y:S01]  /*b470*/  FMUL.FTZ R2, R181, R2 ;  /* 0x00000002b5027220 */ /* 0x000fe20000410000 */
[----:B------:R-:W-:Y:S01]  /*b480*/  FFMA.FTZ R33, R4, R102, R33 ;  /* 0x0000006604217223 */ /* 0x000fe20000010021 */
[----:B------:R-:W-:Y:S01]  /*b490*/  FFMA.FTZ R8, R58, R4, R195 ;  /* 0x000000043a087223 */ /* 0x000fe200000100c3 */
[----:B------:R-:W-:Y:S01]  /*b4a0*/  @!P3 SHF.R.U32.HI R4, RZ, 0x3, R168 ;  /* 0x00000003ff04b819 */ /* 0x000fe200000116a8 */
[----:B------:R-:W0:Y:S01]  /*b4b0*/  SHFL.DOWN P2, R7, R66, 0x8, 0x1f ;  /* 0x09001f0042077f89 */ /* 0x000e220000040000 */
[----:B------:R-:W-:Y:S01]  /*b4c0*/  FADD.FTZ R54, R5, R54 ;  /* 0x0000003605367221 */ /* 0x000fe20000010000 */
[----:B------:R-:W-:Y:S01]  /*b4d0*/  FFMA.FTZ R5, R61, R3, R2 ;  /* 0x000000033d057223 */ /* 0x000fe20000010002 */
[----:B------:R-:W-:Y:S01]  /*b4e0*/  FMUL.FTZ R6, R17, R197 ;  /* 0x000000c511067220 */ /* 0x000fe20000410000 */
[----:B------:R-:W-:Y:S01]  /*b4f0*/  FMUL.FTZ R2, R19, R199 ;  /* 0x000000c713027220 */ /* 0x000fe20000410000 */
[C---:B------:R-:W-:Y:S01]  /*b500*/  FMUL.FTZ R197, R20.reuse, R197 ;  /* 0x000000c514c57220 */ /* 0x040fe20000410000 */
[----:B------:R-:W-:Y:S01]  /*b510*/  FMUL.FTZ R199, R20, R199 ;  /* 0x000000c714c77220 */ /* 0x000fe20000410000 */
[----:B------:R-:W-:Y:S01]  /*b520*/  FFMA.FTZ R34, R3, R103, R34 ;  /* 0x0000006703227223 */ /* 0x000fe20000010022 */
[----:B------:R-:W-:Y:S01]  /*b530*/  FMUL.FTZ R3, R18, R213 ;  /* 0x000000d512037220 */ /* 0x000fe20000410000 */
[----:B------:R-:W-:Y:S01]  /*b540*/  FMUL.FTZ R197, R182, R197 ;  /* 0x000000c5b6c57220 */ /* 0x000fe20000410000 */
[----:B------:R-:W-:Y:S01]  /*b550*/  FMUL.FTZ R0, R0, R199 ;  /* 0x000000c700007220 */ /* 0x000fe20000410000 */
[----:B------:R-:W-:Y:S01]  /*b560*/  FFMA.FTZ R35, R6, R104, R35 ;  /* 0x0000006806237223 */ /* 0x000fe20000010023 */
[----:B------:R-:W-:Y:S01]  /*b570*/  FFMA.FTZ R36, R3, R105, R36 ;  /* 0x0000006903247223 */ /* 0x000fe20000010024 */
[----:B------:R-:W-:Y:S01]  /*b580*/  FFMA.FTZ R6, R68, R6, R197 ;  /* 0x0000000644067223 */ /* 0x000fe200000100c5 */
[----:B------:R-:W-:Y:S01]  /*b590*/  FFMA.FTZ R0, R91, R2, R0 ;  /* 0x000000025b007223 */ /* 0x000fe20000010000 */
[----:B------:R-:W-:Y:S01]  /*b5a0*/  FADD.FTZ R51, R8, R51 ;  /* 0x0000003308337221 */ /* 0x000fe20000010000 */
[----:B------:R-:W-:Y:S01]  /*b5b0*/  FADD.FTZ R50, R5, R50 ;  /* 0x0000003205327221 */ /* 0x000fe20000010000 */
[----:B------:R-:W-:Y:S01]  /*b5c0*/  FFMA.FTZ R37, R2, R106, R37 ;  /* 0x0000006a02257223 */ /* 0x000fe20000010025 */
[----:B------:R-:W-:Y:S01]  /*b5d0*/  FADD.FTZ R47, R6, R47 ;  /* 0x0000002f062f7221 */ /* 0x000fe20000010000 */
[----:B------:R-:W-:Y:S01]  /*b5e0*/  FADD.FTZ R45, R0, R45 ;  /* 0x0000002d002d7221 */ /* 0x000fe20000010000 */
[----:B0-----:R-:W-:-:S05]  /*b5f0*/  @P2 FADD R7, R66, R7 ;  /* 0x0000000742072221 */ /* 0x001fca0000000000 */
[----:B------:R-:W0:Y:S02]  /*b600*/  SHFL.DOWN P2, R10, R7, 0x10, 0x1f ;  /* 0x0a001f00070a7f89 */ /* 0x000e240000040000 */
[----:B0-----:R-:W-:Y:S01]  /*b610*/  @P2 FADD R10, R7, R10 ;  /* 0x0000000a070a2221 */ /* 0x001fe20000000000 */
[----:B------:R-:W-:Y:S01]  /*b620*/  @!P3 LOP3.LUT R7, R4, 0x7c, RZ, 0xc0, !PT ;  /* 0x0000007c0407b812 */ /* 0x000fe200078ec0ff */
[----:B------:R-:W-:-:S04]  /*b630*/  FMUL.FTZ R4, R20, R213 ;  /* 0x000000d514047220 */ /* 0x000fc80000410000 */
[----:B------:R-:W-:Y:S01]  /*b640*/  FMUL.FTZ R4, R183, R4 ;  /* 0x00000004b7047220 */ /* 0x000fe20000410000 */
[----:B------:R0:W-:Y:S03]  /*b650*/  @!P3 STS [R7+UR26+0x3184], R10 ;  /* 0x0031840a0700b988 */ /* 0x0001e6000800081a */
[----:B------:R-:W-:-:S04]  /*b660*/  FFMA.FTZ R3, R71, R3, R4 ;  /* 0x0000000347037223 */ /* 0x000fc80000010004 */
[----:B------:R-:W-:Y:S01]  /*b670*/  FADD.FTZ R48, R3, R48 ;  /* 0x0000003003307221 */ /* 0x000fe20000010000 */
        /* <DEDUP_REMOVED lines=10> */
.L_x_4907:
[----:B------:R-:W-:Y:S05]  /*b720*/  BSYNC.RECONVERGENT B0 ;  /* 0x0000000000007941 */ /* 0x000fea0003800200 */
.L_x_4906:
[----:B------:R-:W-:-:S04]  /*b730*/  UIADD3 UR7, UPT, UPT, UR7, 0x1, URZ ;  /* 0x0000000107077890 */ /* 0x000fc8000fffe0ff */
[----:B------:R-:W-:-:S09]  /*b740*/  UISETP.GE.AND UP0, UPT, UR7, UR52, UPT ;  /* 0x000000340700728c */ /* 0x000fd2000bf06270 */
[----:B------:R-:W-:Y:S05]  /*b750*/  BRA.U !UP0, `(.L_x_4908) ;  /* 0xffffffbd08787547 */ /* 0x000fea000b83ffff */
.L_x_4863:
[----:B------:R-:W-:Y:S01]  /*b760*/  BAR.SYNC.DEFER_BLOCKING 0x0 ;  /* 0x0000000000007b1d */ /* 0x000fe20000010000 */
[C---:B------:R-:W-:Y:S02]  /*b770*/  SHF.L.U32 R2, R166.reuse, 0x1, RZ ;  /* 0x00000001a6027819 */ /* 0x040fe400000006ff */
[----:B------:R-:W-:Y:S02]  /*b780*/  ISETP.GE.AND P2, PT, R166, UR25, PT ;  /* 0x00000019a6007c0c */ /* 0x000fe4000bf46270 */
[----:B------:R-:W-:Y:S01]  /*b790*/  ISETP.GE.AND P3, PT, R162, UR25, PT ;  /* 0x00000019a2007c0c */ /* 0x000fe2000bf66270 */
[----:B------:R-:W5:Y:S01]  /*b7a0*/  LDCU.64 UR14, c[0x0][0x4f8] ;  /* 0x00009f00ff0e77ac */ /* 0x000f620008000a00 */
[----:B------:R-:W-:Y:S02]  /*b7b0*/  ISETP.GE.AND P4, PT, R161, UR25, PT ;  /* 0x00000019a1007c0c */ /* 0x000fe4000bf86270 */
[----:B------:R-:W-:Y:S01]  /*b7c0*/  ISETP.GE.AND P5, PT, R160, UR25, PT ;  /* 0x00000019a0007c0c */ /* 0x000fe2000bfa6270 */
[----:B------:R-:W1:Y:S01]  /*b7d0*/  LDCU.64 UR32, c[0x0][0x500] ;  /* 0x0000a000ff2077ac */ /* 0x000e620008000a00 */
[----:B------:R-:W-:-:S02]  /*b7e0*/  IADD3 R2, P0, PT, R2, UR17, RZ ;  /* 0x0000001102027c10 */ /* 0x000fc4000ff1e0ff */
[----:B------:R-:W-:Y:S02]  /*b7f0*/  PRMT R5, RZ, 0x7610, R5 ;  /* 0x00007610ff057816 */ /* 0x000fe40000000005 */
[----:B0-----:R-:W-:Y:S02]  /*b800*/  IADD3.X R3, PT, PT, RZ, UR21, RZ, P0, !PT ;  /* 0x00000015ff037c10 */ /* 0x001fe400087fe4ff */
[----:B------:R-:W-:Y:S02]  /*b810*/  PRMT R0, RZ, 0x7610, R0 ;  /* 0x00007610ff007816 */ /* 0x000fe40000000000 */
[----:B------:R-:W-:Y:S02]  /*b820*/  PRMT R7, RZ, 0x7610, R7 ;  /* 0x00007610ff077816 */ /* 0x000fe40000000007 */
[----:B------:R-:W-:Y:S02]  /*b830*/  PRMT R4, RZ, 0x7610, R4 ;  /* 0x00007610ff047816 */ /* 0x000fe40000000004 */
[----:B------:R-:W-:Y:S01]  /*b840*/  ISETP.GE.AND P6, PT, R159, UR25, PT ;  /* 0x000000199f007c0c */ /* 0x000fe2000bfc6270 */
[----:B------:R-:W2:Y:S01]  /*b850*/  @!P2 LDG.E.U16 R5, desc[UR28][R2.64] ;  /* 0x0000001c0205a981 */ /* 0x000ea2000c1e1500 */
[----:B------:R-:W-:-:S02]  /*b860*/  ISETP.GE.AND P0, PT, R158, UR25, PT ;  /* 0x000000199e007c0c */ /* 0x000fc4000bf06270 */
[----:B------:R-:W-:Y:S01]  /*b870*/  ISETP.GE.AND P2, PT, R157, UR25, PT ;  /* 0x000000199d007c0c */ /* 0x000fe2000bf46270 */
[----:B------:R-:W3:Y:S01]  /*b880*/  @!P3 LDG.E.U16 R0, desc[UR28][R2.64+0x40] ;  /* 0x0000401c0200b981 */ /* 0x000ee2000c1e1500 */
[----:B------:R-:W-:-:S03]  /*b890*/  ISETP.GE.AND P3, PT, R156, UR25, PT ;  /* 0x000000199c007c0c */ /* 0x000fc6000bf66270 */
[----:B------:R-:W4:Y:S01]  /*b8a0*/  @!P4 LDG.E.U16 R7, desc[UR28][R2.64+0x80] ;  /* 0x0000801c0207c981 */ /* 0x000f22000c1e1500 */
[----:B------:R-:W-:-:S03]  /*b8b0*/  ISETP.GE.AND P4, PT, R155, UR25, PT ;  /* 0x000000199b007c0c */ /* 0x000fc6000bf86270 */
[----:B------:R-:W5:Y:S01]  /*b8c0*/  @!P5 LDG.E.U16 R4, desc[UR28][R2.64+0xc0] ;  /* 0x0000c01c0204d981 */ /* 0x000f62000c1e1500 */
[----:B------:R-:W-:Y:S02]  /*b8d0*/  ISETP.GE.AND P5, PT, R154, UR25, PT ;  /* 0x000000199a007c0c */ /* 0x000fe4000bfa6270 */
[----:B------:R-:W-:Y:S02]  /*b8e0*/  PRMT R9, RZ, 0x7610, R9 ;  /* 0x00007610ff097816 */ /* 0x000fe40000000009 */
[----:B------:R-:W-:Y:S02]  /*b8f0*/  PRMT R6, RZ, 0x7610, R6 ;  /* 0x00007610ff067816 */ /* 0x000fe40000000006 */
[----:B------:R-:W-:Y:S02]  /*b900*/  PRMT R11, RZ, 0x7610, R11 ;  /* 0x00007610ff0b7816 */ /* 0x000fe4000000000b */
[----:B------:R-:W-:Y:S01]  /*b910*/  PRMT R8, RZ, 0x7610, R8 ;  /* 0x00007610ff087816 */ /* 0x000fe20000000008 */
[----:B------:R-:W5:Y:S01]  /*b920*/  @!P6 LDG.E.U16 R9, desc[UR28][R2.64+0x100] ;  /* 0x0001001c0209e981 */ /* 0x000f62000c1e1500 */
[----:B------:R-:W-:-:S02]  /*b930*/  PRMT R13, RZ, 0x7610, R13 ;  /* 0x00007610ff0d7816 */ /* 0x000fc4000000000d */
[----:B------:R-:W-:Y:S01]  /*b940*/  PRMT R10, RZ, 0x7610, R10 ;  /* 0x00007610ff0a7816 */ /* 0x000fe2000000000a */
[----:B------:R-:W5:Y:S01]  /*b950*/  @!P0 LDG.E.U16 R6, desc[UR28][R2.64+0x140] ;  /* 0x0001401c02068981 */ /* 0x000f62000c1e1500 */
[----:B------:R-:W-:Y:S02]  /*b960*/  ISETP.GE.AND P6, PT, R153, UR25, PT ;  /* 0x0000001999007c0c */ /* 0x000fe4000bfc6270 */
[----:B------:R-:W-:Y:S01]  /*b970*/  ISETP.GE.AND P0, PT, R152, UR25, PT ;  /* 0x0000001998007c0c */ /* 0x000fe2000bf06270 */
[----:B------:R-:W5:Y:S01]  /*b980*/  @!P2 LDG.E.U16 R11, desc[UR28][R2.64+0x180] ;  /* 0x0001801c020ba981 */ /* 0x000f62000c1e1500 */
[----:B------:R-:W-:-:S03]  /*b990*/  ISETP.GE.AND P2, PT, R151, UR25, PT ;  /* 0x0000001997007c0c */ /* 0x000fc6000bf46270 */
[----:B------:R-:W5:Y:S01]  /*b9a0*/  @!P3 LDG.E.U16 R8, desc[UR28][R2.64+0x1c0] ;  /* 0x0001c01c0208b981 */ /* 0x000f62000c1e1500 */
[----:B------:R-:W-:-:S03]  /*b9b0*/  ISETP.GE.AND P3, PT, R150, UR25, PT ;  /* 0x0000001996007c0c */ /* 0x000fc6000bf66270 */
[----:B------:R-:W5:Y:S01]  /*b9c0*/  @!P4 LDG.E.U16 R13, desc[UR28][R2.64+0x200] ;  /* 0x0002001c020dc981 */ /* 0x000f62000c1e1500 */
        /* <DEDUP_REMOVED lines=14> */
[----:B------:R-:W-:-:S02]  /*bab0*/  F2FP.F16.F32.PACK_AB R36, R36, R37 ;  /* 0x000000252424723e */ /* 0x000fc400000000ff */
[----:B------:R-:W-:Y:S02]  /*bac0*/  F2FP.F16.F32.PACK_AB R34, R34, R35 ;  /* 0x000000232222723e */ /* 0x000fe400000000ff */
[----:B------:R-:W-:Y:S02]  /*bad0*/  F2FP.F16.F32.PACK_AB R32, R32, R33 ;  /* 0x000000212020723e */ /* 0x000fe400000000ff */
[----:B------:R-:W-:Y:S02]  /*bae0*/  F2FP.F16.F32.PACK_AB R30, R30, R31 ;  /* 0x0000001f1e1e723e */ /* 0x000fe400000000ff */
[----:B------:R-:W-:Y:S01]  /*baf0*/  F2FP.F16.F32.PACK_AB R28, R28, R29 ;  /* 0x0000001d1c1c723e */ /* 0x000fe200000000ff */
        /* <DEDUP_REMOVED lines=23> */
[----:B0-----:R-:W-:-:S02]  /*bc70*/  HADD2.F32 R0, -RZ, R0.H0_H0 ;  /* 0x20000000ff007230 */ /* 0x001fc40000004100 */
[----:B--2---:R-:W-:-:S03]  /*bc80*/  HADD2.F32 R2, -RZ, R2.H0_H0 ;  /* 0x20000002ff027230 */ /* 0x004fc60000004100 */
[----:B------:R-:W-:Y:S02]  /*bc90*/  FADD.FTZ R7, R0, UR6 ;  /* 0x0000000600077e21 */ /* 0x000fe40008010000 */
[----:B------:R-:W-:Y:S01]  /*bca0*/  LDS.U16 R0, [R118+0x8] ;  /* 0x0000080076007984 */ /* 0x000fe20000000400 */
[----:B------:R-:W-:Y:S01]  /*bcb0*/  FADD.FTZ R9, R2, UR6 ;  /* 0x0000000602097e21 */ /* 0x000fe20008010000 */
[----:B---3--:R-:W-:Y:S01]  /*bcc0*/  HADD2.F32 R3, -RZ, R3.H0_H0 ;  /* 0x20000003ff037230 */ /* 0x008fe20000004100 */
[----:B------:R-:W-:Y:S01]  /*bcd0*/  FSETP.GTU.FTZ.AND P3, PT, R7, 20, PT ;  /* 0x41a000000700780b */ /* 0x000fe20003f7c000 */
[----:B----4-:R-:W-:Y:S01]  /*bce0*/  HADD2.F32 R4, -RZ, R4.H0_H0 ;  /* 0x20000004ff047230 */ /* 0x010fe20000004100 */
[----:B------:R-:W0:Y:S01]  /*bcf0*/  LDS.U16 R2, [R117+0xa] ;  /* 0x00000a0075027984 */ /* 0x000e220000000400 */
[----:B------:R-:W-:Y:S01]  /*bd00*/  FSETP.GTU.FTZ.AND P5, PT, R9, 20, PT ;  /* 0x41a000000900780b */ /* 0x000fe20003fbc000 */
[----:B------:R-:W-:Y:S02]  /*bd10*/  FADD.FTZ R10, R3, UR6 ;  /* 0x00000006030a7e21 */ /* 0x000fe40008010000 */
[----:B------:R-:W-:Y:S01]  /*bd20*/  FADD.FTZ R12, R4, UR6 ;  /* 0x00000006040c7e21 */ /* 0x000fe20008010000 */
[----:B------:R-:W2:Y:S02]  /*bd30*/  LDS.U16 R3, [R116+0xc] ;  /* 0x00000c0074037984 */ /* 0x000ea40000000400 */
[----:B------:R-:W-:-:S02]  /*bd40*/  FSETP.GTU.FTZ.AND P0, PT, R10, 20, PT ;  /* 0x41a000000a00780b */ /* 0x000fc40003f1c000 */
[----:B------:R-:W3:Y:S02]  /*bd50*/  LDS.U16 R4, [R115+0xe] ;  /* 0x00000e0073047984 */ /* 0x000ee40000000400 */
[----:B------:R-:W-:-:S03]  /*bd60*/  @!P3 FMUL.FTZ R7, R7, -1.4426950216293334961 ;  /* 0xbfb8aa3b0707b820 */ /* 0x000fc60000410000 */
[----:B------:R-:W-:-:S03]  /*bd70*/  @!P5 FMUL.FTZ R9, R9, -1.4426950216293334961 ;  /* 0xbfb8aa3b0909d820 */ /* 0x000fc60000410000 */
[----:B------:R-:W4:Y:S03]  /*bd80*/  @!P3 MUFU.EX2 R7, R7 ;  /* 0x000000070007b308 */ /* 0x000f260000000800 */
[----:B------:R-:W-:Y:S01]  /*bd90*/  @!P0 FMUL.FTZ R10, R10, -1.4426950216293334961 ;  /* 0xbfb8aa3b0a0a8820 */ /* 0x000fe20000410000 */
[----:B------:R-:W5:Y:S01]  /*bda0*/  @!P5 MUFU.EX2 R9, R9 ;  /* 0x000000090009d308 */ /* 0x000f620000000800 */
[----:B------:R-:W-:-:S04]  /*bdb0*/  FSETP.GTU.FTZ.AND P2, PT, R12, 20, PT ;  /* 0x41a000000c00780b */ /* 0x000fc80003f5c000 */
[----:B------:R-:W1:Y:S01]  /*bdc0*/  @!P0 MUFU.EX2 R10, R10 ;  /* 0x0000000a000a8308 */ /* 0x000e620000000800 */
[----:B----4-:R-:W-:Y:S01]  /*bdd0*/  @!P3 FADD.FTZ R8, R7, 1 ;  /* 0x3f8000000708b421 */ /* 0x010fe20000010000 */
[----:B-----5:R-:W-:-:S05]  /*bde0*/  @!P5 FADD.FTZ R7, R9, 1 ;  /* 0x3f8000000907d421 */ /* 0x020fca0000010000 */
[----:B------:R-:W4:Y:S02]  /*bdf0*/  @!P3 MUFU.RCP R8, R8 ;  /* 0x000000080008b308 */ /* 0x000f240000001000 */
[----:B------:R-:W-:Y:S01]  /*be00*/  @!P2 FMUL.FTZ R12, R12, -1.4426950216293334961 ;  /* 0xbfb8aa3b0c0ca820 */ /* 0x000fe20000410000 */
[----:B-1----:R-:W-:-:S05]  /*be10*/  @!P0 FADD.FTZ R11, R10, 1 ;  /* 0x3f8000000a0b8421 */ /* 0x002fca0000010000 */
[----:B------:R-:W1:Y:S01]  /*be20*/  @!P5 MUFU.RCP R7, R7 ;  /* 0x000000070007d308 */ /* 0x000e620000001000 */
[----:B0-----:R-:W-:-:S07]  /*be30*/  HADD2.F32 R2, -RZ, R2.H0_H0 ;  /* 0x20000002ff027230 */ /* 0x001fce0000004100 */
[----:B------:R-:W0:Y:S01]  /*be40*/  @!P0 MUFU.RCP R14, R11 ;  /* 0x0000000b000e8308 */ /* 0x000e220000001000 */
[----:B--2---:R-:W-:Y:S02]  /*be50*/  HADD2.F32 R3, -RZ, R3.H0_H0 ;  /* 0x20000003ff037230 */ /* 0x004fe40000004100 */
[----:B---3--:R-:W-:-:S05]  /*be60*/  HADD2.F32 R4, -RZ, R4.H0_H0 ;  /* 0x20000004ff047230 */ /* 0x008fca0000004100 */
[----:B------:R-:W2:Y:S01]  /*be70*/  @!P2 MUFU.EX2 R12, R12 ;  /* 0x0000000c000ca308 */ /* 0x000ea20000000800 */
[----:B------:R-:W-:Y:S02]  /*be80*/  HADD2.F32 R0, -RZ, R0.H0_H0 ;  /* 0x20000000ff007230 */ /* 0x000fe40000004100 */
[----:B------:R-:W-:Y:S02]  /*be90*/  HADD2.F32 R5, -RZ, R5.H0_H0 ;  /* 0x20000005ff057230 */ /* 0x000fe40000004100 */
[----:B----4-:R-:W-:Y:S01]  /*bea0*/  @!P3 FMUL.FTZ R45, R45, R8 ;  /* 0x000000082d2db220 */ /* 0x010fe20000410000 */
[----:B------:R-:W-:Y:S01]  /*beb0*/  FADD.FTZ R2, R2, UR6 ;  /* 0x0000000602027e21 */ /* 0x000fe20008010000 */
[----:B------:R-:W-:Y:S01]  /*bec0*/  FADD.FTZ R8, R3, UR6 ;  /* 0x0000000603087e21 */ /* 0x000fe20008010000 */
[----:B------:R-:W-:Y:S01]  /*bed0*/  FADD.FTZ R4, R4, UR6 ;  /* 0x0000000604047e21 */ /* 0x000fe20008010000 */
[----:B-1----:R-:W-:Y:S01]  /*bee0*/  @!P5 FMUL.FTZ R48, R48, R7 ;  /* 0x000000073030d220 */ /* 0x002fe20000410000 */
[----:B------:R-:W-:Y:S01]  /*bef0*/  FADD.FTZ R0, R0, UR6 ;  /* 0x0000000600007e21 */ /* 0x000fe20008010000 */
[----:B------:R-:W-:Y:S01]  /*bf00*/  FADD.FTZ R7, R5, UR6 ;  /* 0x0000000605077e21 */ /* 0x000fe20008010000 */
[----:B------:R-:W-:Y:S01]  /*bf10*/  FSETP.GTU.FTZ.AND P4, PT, R2, 20, PT ;  /* 0x41a000000200780b */ /* 0x000fe20003f9c000 */
[----:B0-----:R-:W-:Y:S01]  /*bf20*/  @!P0 FMUL.FTZ R47, R47, R14 ;  /* 0x0000000e2f2f8220 */ /* 0x001fe20000410000 */
[----:B------:R-:W-:Y:S01]  /*bf30*/  FSETP.GTU.FTZ.AND P6, PT, R8, 20, PT ;  /* 0x41a000000800780b */ /* 0x000fe20003fdc000 */
[----:B--2---:R-:W-:Y:S01]  /*bf40*/  @!P2 FADD.FTZ R13, R12, 1 ;  /* 0x3f8000000c0da421 */ /* 0x004fe20000010000 */
[----:B------:R-:W-:-:S02]  /*bf50*/  FSETP.GTU.FTZ.AND P5, PT, R4, 20, PT ;  /* 0x41a000000400780b */ /* 0x000fc40003fbc000 */
[----:B------:R-:W-:Y:S02]  /*bf60*/  FSETP.GTU.FTZ.AND P3, PT, R0, 20, PT ;  /* 0x41a000000000780b */ /* 0x000fe40003f7c000 */
[----:B------:R-:W-:Y:S01]  /*bf70*/  FSETP.GTU.FTZ.AND P0, PT, R7, 20, PT ;  /* 0x41a000000700780b */ /* 0x000fe20003f1c000 */
[----:B------:R-:W0:Y:S01]  /*bf80*/  @!P2 MUFU.RCP R13, R13 ;  /* 0x0000000d000da308 */ /* 0x000e220000001000 */
[----:B------:R-:W-:-:S03]  /*bf90*/  HADD2.F32 R6, -RZ, R6.H0_H0 ;  /* 0x20000006ff067230 */ /* 0x000fc60000004100 */
[----:B------:R-:W-:Y:S02]  /*bfa0*/  @!P4 FMUL.FTZ R3, R2, -1.4426950216293334961 ;  /* 0xbfb8aa3b0203c820 */ /* 0x000fe40000410000 */
[----:B------:R-:W-:Y:S01]  /*bfb0*/  FADD.FTZ R9, R6, UR6 ;  /* 0x0000000606097e21 */ /* 0x000fe20008010000 */
[----:B------:R-:W-:Y:S01]  /*bfc0*/  @!P6 FMUL.FTZ R5, R8, -1.4426950216293334961 ;  /* 0xbfb8aa3b0805e820 */ /* 0x000fe20000410000 */
[----:B------:R-:W-:Y:S02]  /*bfd0*/  @!P5 FMUL.FTZ R6, R4, -1.4426950216293334961 ;  /* 0xbfb8aa3b0406d820 */ /* 0x000fe40000410000 */
[----:B------:R-:W-:Y:S02]  /*bfe0*/  @!P3 FMUL.FTZ R0, R0, -1.4426950216293334961 ;  /* 0xbfb8aa3b0000b820 */ /* 0x000fe40000410000 */
[----:B------:R-:W-:Y:S01]  /*bff0*/  @!P0 FMUL.FTZ R7, R7, -1.4426950216293334961 ;  /* 0xbfb8aa3b07078820 */ /* 0x000fe20000410000 */
[----:B------:R-:W1:Y:S04]  /*c000*/  @!P4 MUFU.EX2 R3, R3 ;  /* 0x000000030003c308 */ /* 0x000e680000000800 */
[----:B------:R-:W2:Y:S04]  /*c010*/  @!P6 MUFU.EX2 R5, R5 ;  /* 0x000000050005e308 */ /* 0x000ea80000000800 */
[----:B------:R-:W3:Y:S01]  /*c020*/  @!P5 MUFU.EX2 R6, R6 ;  /* 0x000000060006d308 */ /* 0x000ee20000000800 */
[----:B0-----:R-:W-:-:S03]  /*c030*/  @!P2 FMUL.FTZ R50, R50, R13 ;  /* 0x0000000d3232a220 */ /* 0x001fc60000410000 */
[----:B------:R-:W0:Y:S04]  /*c040*/  @!P3 MUFU.EX2 R0, R0 ;  /* 0x000000000000b308 */ /* 0x000e280000000800 */
[----:B------:R-:W4:Y:S01]  /*c050*/  @!P0 MUFU.EX2 R7, R7 ;  /* 0x0000000700078308 */ /* 0x000f220000000800 */
[----:B------:R-:W-:Y:S01]  /*c060*/  FSETP.GTU.FTZ.AND P2, PT, R9, 20, PT ;  /* 0x41a000000900780b */ /* 0x000fe20003f5c000 */
[----:B-1----:R-:W-:Y:S01]  /*c070*/  @!P4 FADD.FTZ R4, R3, 1 ;  /* 0x3f8000000304c421 */ /* 0x002fe20000010000 */
[----:B--2---:R-:W-:Y:S01]  /*c080*/  @!P6 FADD.FTZ R3, R5, 1 ;  /* 0x3f8000000503e421 */ /* 0x004fe20000010000 */
[----:B---3--:R-:W-:Y:S01]  /*c090*/  @!P5 FADD.FTZ R5, R6, 1 ;  /* 0x3f8000000605d421 */ /* 0x008fe20000010000 */
[----:B0-----:R-:W-:Y:S01]  /*c0a0*/  @!P3 FADD.FTZ R2, R0, 1 ;  /* 0x3f8000000002b421 */ /* 0x001fe20000010000 */
[----:B----4-:R-:W-:-:S08]  /*c0b0*/  @!P0 FADD.FTZ R6, R7, 1 ;  /* 0x3f80000007068421 */ /* 0x010fd00000010000 */
[----:B------:R-:W-:Y:S01]  /*c0c0*/  @!P2 FMUL.FTZ R8, R9, -1.4426950216293334961 ;  /* 0xbfb8aa3b0908a820 */ /* 0x000fe20000410000 */
[----:B------:R-:W0:Y:S01]  /*c0d0*/  @!P3 MUFU.RCP R2, R2 ;  /* 0x000000020002b308 */ /* 0x000e220000001000 */
[----:B------:R-:W1:Y:S07]  /*c0e0*/  LDS.U16 R0, [R112+0x14] ;  /* 0x0000140070007984 */ /* 0x000e6e0000000400 */
[----:B------:R-:W2:Y:S08]  /*c0f0*/  @!P5 MUFU.RCP R5, R5 ;  /* 0x000000050005d308 */ /* 0x000eb00000001000 */
[----:B------:R-:W3:Y:S08]  /*c100*/  @!P0 MUFU.RCP R6, R6 ;  /* 0x0000000600068308 */ /* 0x000ef00000001000 */
[----:B------:R-:W4:Y:S01]  /*c110*/  @!P2 MUFU.EX2 R8, R8 ;  /* 0x000000080008a308 */ /* 0x000f220000000800 */
[----:B0-----:R-:W-:Y:S01]  /*c120*/  @!P3 FMUL.FTZ R51, R51, R2 ;  /* 0x000000023333b220 */ /* 0x001fe20000410000 */
[----:B--2---:R-:W-:Y:S01]  /*c130*/  @!P5 FMUL.FTZ R56, R56, R5 ;  /* 0x000000053838d220 */ /* 0x004fe20000410000 */
[----:B------:R-:W-:Y:S01]  /*c140*/  LDS.U16 R2, [R111+0x16] ;  /* 0x000016006f027984 */ /* 0x000fe20000000400 */
[----:B------:R0:W2:Y:S03]  /*c150*/  @!P6 MUFU.RCP R10, R3 ;  /* 0x00000003000ae308 */ /* 0x0000a60000001000 */
[----:B------:R-:W-:Y:S01]  /*c160*/  LDS.U16 R5, [R108+0x1c] ;  /* 0x00001c006c057984 */ /* 0x000fe20000000400 */
[----:B---3--:R-:W-:-:S04]  /*c170*/  @!P0 FMUL.FTZ R57, R57, R6 ;  /* 0x0000000639398220 */ /* 0x008fc80000410000 */
[----:B------:R3:W5:Y:S01]  /*c180*/  @!P4 MUFU.RCP R9, R4 ;  /* 0x000000040009c308 */ /* 0x0007620000001000 */
[----:B0-----:R-:W0:Y:S01]  /*c190*/  LDS.U16 R3, [R110+0x18] ;  /* 0x000018006e037984 */ /* 0x001e220000000400 */
[----:B----4-:R-:W-:-:S03]  /*c1a0*/  @!P2 FADD.FTZ R8, R8, 1 ;  /* 0x3f8000000808a421 */ /* 0x010fc60000010000 */
[----:B------:R-:W-:Y:S04]  /*c1b0*/  LDS.U16 R6, [R107+0x1e] ;  /* 0x00001e006b067984 */ /* 0x000fe80000000400 */
[----:B---3--:R-:W3:Y:S01]  /*c1c0*/  LDS.U16 R4, [R109+0x1a] ;  /* 0x00001a006d047984 */ /* 0x008ee20000000400 */
[----:B------:R4:W1:Y:S01]  /*c1d0*/  @!P2 MUFU.RCP R7, R8 ;  /* 0x000000080007a308 */ /* 0x0008620000001000 */
[----:B------:R-:W-:Y:S01]  /*c1e0*/  BAR.SYNC.DEFER_BLOCKING 0x0 ;  /* 0x0000000000007b1d */ /* 0x000fe20000010000 */
[----:B--2---:R-:W-:Y:S01]  /*c1f0*/  @!P6 FMUL.FTZ R53, R53, R10 ;  /* 0x0000000a3535e220 */ /* 0x004fe20000410000 */
[----:B-----5:R-:W-:Y:S01]  /*c200*/  @!P4 FMUL.FTZ R54, R54, R9 ;  /* 0x000000093636c220 */ /* 0x020fe20000410000 */
[----:B----4-:R-:W-:Y:S02]  /*c210*/  PRMT R8, R34, 0x7632, R8 ;  /* 0x0000763222087816 */ /* 0x010fe40000000008 */
[----:B------:R-:W-:Y:S01]  /*c220*/  PRMT R9, R32, 0x7632, R9 ;  /* 0x0000763220097816 */ /* 0x000fe20000000009 */
[----:B-1----:R-:W-:Y:S01]  /*c230*/  @!P2 FMUL.FTZ R60, R60, R7 ;  /* 0x000000073c3ca220 */ /* 0x002fe20000410000 */
[----:B------:R-:W-:-:S02]  /*c240*/  PRMT R7, R36, 0x7632, R7 ;  /* 0x0000763224077816 */ /* 0x000fc40000000007 */
[----:B------:R-:W-:Y:S02]  /*c250*/  F2FP.F16.F32.PACK_AB R26, R26, R27 ;  /* 0x0000001b1a1a723e */ /* 0x000fe400000000ff */
[----:B------:R-:W-:Y:S01]  /*c260*/  PRMT R10, R28, 0x7632, R10 ;  /* 0x000076321c0a7816 */ /* 0x000fe2000000000a */
[----:B------:R-:W-:Y:S04]  /*c270*/  STS.U16 [R128], R36 ;  /* 0x0000002480007388 */ /* 0x000fe80000000400 */
[----:B------:R1:W-:Y:S04]  /*c280*/  STS.U16 [R127+0x2], R7 ;  /* 0x000002077f007388 */ /* 0x0003e80000000400 */
[----:B------:R-:W-:Y:S01]  /*c290*/  STS.U16 [R126+0x4], R34 ;  /* 0x000004227e007388 */ /* 0x000fe20000000400 */
[----:B------:R-:W-:-:S03]  /*c2a0*/  F2FP.F16.F32.PACK_AB R24, R24, R25 ;  /* 0x000000191818723e */ /* 0x000fc600000000ff */
[----:B------:R2:W-:Y:S01]  /*c2b0*/  STS.U16 [R119+0x6], R8 ;  /* 0x0000060877007388 */ /* 0x0005e20000000400 */
[----:B-1----:R-:W-:-:S03]  /*c2c0*/  PRMT R7, R30, 0x7632, R7 ;  /* 0x000076321e077816 */ /* 0x002fc60000000007 */
[----:B------:R-:W-:Y:S01]  /*c2d0*/  STS.U16 [R118+0x8], R32 ;  /* 0x0000082076007388 */ /* 0x000fe20000000400 */
[----:B------:R-:W-:-:S03]  /*c2e0*/  HADD2.F32 R0, -RZ, R0.H0_H0 ;  /* 0x20000000ff007230 */ /* 0x000fc60000004100 */
[----:B------:R-:W-:Y:S01]  /*c2f0*/  STS.U16 [R117+0xa], R9 ;  /* 0x00000a0975007388 */ /* 0x000fe20000000400 */
[----:B------:R-:W-:-:S03]  /*c300*/  F2FP.F16.F32.PACK_AB R22, R22, R23 ;  /* 0x000000171616723e */ /* 0x000fc600000000ff */
[----:B------:R-:W-:Y:S01]  /*c310*/  STS.U16 [R116+0xc], R30 ;  /* 0x00000c1e74007388 */ /* 0x000fe20000000400 */
[----:B--2---:R-:W-:-:S03]  /*c320*/  PRMT R8, R26, 0x7632, R8 ;  /* 0x000076321a087816 */ /* 0x004fc60000000008 */
[----:B------:R-:W-:Y:S04]  /*c330*/  STS.U16 [R115+0xe], R7 ;  /* 0x00000e0773007388 */ /* 0x000fe80000000400 */
[----:B------:R-:W-:Y:S01]  /*c340*/  STS.U16 [R114+0x10], R28 ;  /* 0x0000101c72007388 */ /* 0x000fe20000000400 */
[----:B------:R-:W-:-:S03]  /*c350*/  PRMT R12, R22, 0x7632, R12 ;  /* 0x00007632160c7816 */ /* 0x000fc6000000000c */
[----:B------:R1:W-:Y:S01]  /*c360*/  STS.U16 [R113+0x12], R10 ;  /* 0x0000120a71007388 */ /* 0x0003e20000000400 */
[----:B------:R-:W-:Y:S01]  /*c370*/  FADD.FTZ R0, R0, UR6 ;  /* 0x0000000600007e21 */ /* 0x000fe20008010000 */
[----:B0-----:R-:W-:Y:S02]  /*c380*/  HADD2.F32 R3, -RZ, R3.H0_H0 ;  /* 0x20000003ff037230 */ /* 0x001fe40000004100 */
[----:B------:R-:W-:Y:S01]  /*c390*/  STS.U16 [R112+0x14], R26 ;  /* 0x0000141a70007388 */ /* 0x000fe20000000400 */
[----:B-1----:R-:W-:-:S03]  /*c3a0*/  PRMT R10, R24, 0x7632, R10 ;  /* 0x00007632180a7816 */ /* 0x002fc6000000000a */
[----:B------:R0:W-:Y:S04]  /*c3b0*/  STS.U16 [R111+0x16], R8 ;  /* 0x000016086f007388 */ /* 0x0001e80000000400 */
[----:B------:R-:W-:Y:S01]  /*c3c0*/  STS.U16 [R110+0x18], R24 ;  /* 0x000018186e007388 */ /* 0x000fe20000000400 */
[----:B------:R-:W-:-:S03]  /*c3d0*/  FSETP.GTU.FTZ.AND P0, PT, R0, 20, PT ;  /* 0x41a000000000780b */ /* 0x000fc60003f1c000 */
[----:B------:R-:W-:Y:S01]  /*c3e0*/  STS.U16 [R109+0x1a], R10 ;  /* 0x00001a0a6d007388 */ /* 0x000fe20000000400 */
[----:B0-----:R-:W-:-:S03]  /*c3f0*/  MOV R8, UR25 ;  /* 0x0000001900087c02 */ /* 0x001fc60008000f00 */
[----:B------:R-:W-:Y:S01]  /*c400*/  STS.U16 [R108+0x1c], R22 ;  /* 0x00001c166c007388 */ /* 0x000fe20000000400 */
[----:B------:R-:W-:Y:S02]  /*c410*/  HADD2.F32 R2, -RZ, R2.H0_H0 ;  /* 0x20000002ff027230 */ /* 0x000fe40000004100 */
[----:B------:R-:W-:Y:S01]  /*c420*/  FADD.FTZ R3, R3, UR6 ;  /* 0x0000000603037e21 */ /* 0x000fe20008010000 */
[----:B------:R-:W-:Y:S01]  /*c430*/  STS.U16 [R107+0x1e], R12 ;  /* 0x00001e0c6b007388 */ /* 0x000fe20000000400 */
[----:B------:R-:W-:Y:S01]  /*c440*/  NOP ;  /* 0x0000000000007918 */ /* 0x000fe20000000000 */
[----:B---3--:R-:W-:Y:S02]  /*c450*/  HADD2.F32 R4, -RZ, R4.H0_H0 ;  /* 0x20000004ff047230 */ /* 0x008fe40000004100 */
        /* <DEDUP_REMOVED lines=20> */
[----:B------:R-:W-:-:S02]  /*c5a0*/  FSETP.GTU.FTZ.AND P6, PT, R3, 20, PT ;  /* 0x41a000000300780b */ /* 0x000fc40003fdc000 */
[----:B------:R-:W-:Y:S02]  /*c5b0*/  FSETP.GTU.FTZ.AND P4, PT, R2, 20, PT ;  /* 0x41a000000200780b */ /* 0x000fe40003f9c000 */
[----:B------:R-:W-:Y:S01]  /*c5c0*/  FSETP.GTU.FTZ.AND P5, PT, R4, 20, PT ;  /* 0x41a000000400780b */ /* 0x000fe20003fbc000 */
[----:B------:R-:W-:Y:S01]  /*c5d0*/  @!P0 FMUL.FTZ R0, R0, -1.4426950216293334961 ;  /* 0xbfb8aa3b00008820 */ /* 0x000fe20000410000 */
[----:B------:R-:W-:Y:S02]  /*c5e0*/  HADD2.F32 R5, -RZ, R5.H0_H0 ;  /* 0x20000005ff057230 */ /* 0x000fe40000004100 */
[----:B------:R-:W-:-:S03]  /*c5f0*/  HADD2.F32 R6, -RZ, R6.H0_H0 ;  /* 0x20000006ff067230 */ /* 0x000fc60000004100 */
[----:B------:R-:W1:Y:S01]  /*c600*/  @!P0 MUFU.EX2 R0, R0 ;  /* 0x0000000000008308 */ /* 0x000e620000000800 */
[----:B------:R-:W-:Y:S01]  /*c610*/  FADD.FTZ R5, R5, UR6 ;  /* 0x0000000605057e21 */ /* 0x000fe20008010000 */
[----:B------:R-:W-:Y:S01]  /*c620*/  @!P6 FMUL.FTZ R3, R3, -1.4426950216293334961 ;  /* 0xbfb8aa3b0303e820 */ /* 0x000fe20000410000 */
[----:B------:R-:W-:Y:S01]  /*c630*/  FADD.FTZ R6, R6, UR6 ;  /* 0x0000000606067e21 */ /* 0x000fe20008010000 */
[----:B------:R-:W-:Y:S02]  /*c640*/  @!P4 FMUL.FTZ R2, R2, -1.4426950216293334961 ;  /* 0xbfb8aa3b0202c820 */ /* 0x000fe40000410000 */
[----:B------:R-:W-:Y:S01]  /*c650*/  @!P5 FMUL.FTZ R4, R4, -1.4426950216293334961 ;  /* 0xbfb8aa3b0404d820 */ /* 0x000fe20000410000 */
[----:B------:R-:W-:Y:S01]  /*c660*/  FSETP.GTU.FTZ.AND P2, PT, R5, 20, PT ;  /* 0x41a000000500780b */ /* 0x000fe20003f5c000 */
[----:B------:R-:W2:Y:S01]  /*c670*/  @!P6 MUFU.EX2 R3, R3 ;  /* 0x000000030003e308 */ /* 0x000ea20000000800 */
[----:B------:R-:W-:Y:S01]  /*c680*/  FSETP.GTU.FTZ.AND P3, PT, R6, 20, PT ;  /* 0x41a000000600780b */ /* 0x000fe20003f7c000 */
[----:B------:R-:W3:Y:S02]  /*c690*/  LDS R41, [UR26+0x840] ;  /* 0x0008401aff297984 */ /* 0x000ee40008000800 */
[----:B------:R-:W4:Y:S04]  /*c6a0*/  @!P4 MUFU.EX2 R2, R2 ;  /* 0x000000020002c308 */ /* 0x000f280000000800 */
[----:B------:R-:W5:Y:S01]  /*c6b0*/  @!P5 MUFU.EX2 R4, R4 ;  /* 0x000000040004d308 */ /* 0x000f620000000800 */
[----:B-1----:R-:W-:Y:S01]  /*c6c0*/  @!P0 FADD.FTZ R0, R0, 1 ;  /* 0x3f80000000008421 */ /* 0x002fe20000010000 */
[----:B------:R-:W-:-:S02]  /*c6d0*/  UMOV UR9, URZ ;  /* 0x000000ff00097c82 */ /* 0x000fc40008000000 */
[----:B------:R-:W-:Y:S01]  /*c6e0*/  @!P2 FMUL.FTZ R5, R5, -1.4426950216293334961 ;  /* 0xbfb8aa3b0505a820 */ /* 0x000fe20000410000 */
[----:B------:R-:W-:Y:S01]  /*c6f0*/  UIMAD.WIDE.U32 UR12, UR31, UR14, UR8 ;  /* 0x0000000e1f0c72a5 */ /* 0x000fe2000f8e0008 */
[----:B------:R-:W-:Y:S01]  /*c700*/  @!P3 FMUL.FTZ R6, R6, -1.4426950216293334961 ;  /* 0xbfb8aa3b0606b820 */ /* 0x000fe20000410000 */
[----:B------:R-:W1:Y:S01]  /*c710*/  @!P0 MUFU.RCP R0, R0 ;  /* 0x0000000000008308 */ /* 0x000e620000001000 */
[----:B--2---:R-:W-:Y:S01]  /*c720*/  @!P6 FADD.FTZ R3, R3, 1 ;  /* 0x3f8000000303e421 */ /* 0x004fe20000010000 */
[----:B------:R-:W-:Y:S01]  /*c730*/  UIMAD UR13, UR31, UR15, UR13 ;  /* 0x0000000f1f0d72a4 */ /* 0x000fe2000f8e020d */
[----:B----4-:R-:W-:Y:S01]  /*c740*/  @!P4 FADD.FTZ R2, R2, 1 ;  /* 0x3f8000000202c421 */ /* 0x010fe20000010000 */
[----:B------:R-:W2:Y:S01]  /*c750*/  LDCU.64 UR14, c[0x0][0x550] ;  /* 0x0000aa00ff0e77ac */ /* 0x000ea20008000a00 */
[----:B-----5:R-:W-:-:S03]  /*c760*/  @!P5 FADD.FTZ R4, R4, 1 ;  /* 0x3f8000000404d421 */ /* 0x020fc60000010000 */
[----:B0-----:R-:W0:Y:S08]  /*c770*/  @!P6 MUFU.RCP R8, R3 ;  /* 0x000000030008e308 */ /* 0x001e300000001000 */
[----:B------:R-:W4:Y:S04]  /*c780*/  @!P2 MUFU.EX2 R5, R5 ;  /* 0x000000050005a308 */ /* 0x000f280000000800 */
[----:B------:R-:W5:Y:S04]  /*c790*/  @!P3 MUFU.EX2 R6, R6 ;  /* 0x000000060006b308 */ /* 0x000f680000000800 */
[----:B------:R2:W3:Y:S01]  /*c7a0*/  @!P4 MUFU.RCP R43, R2 ;  /* 0x00000002002bc308 */ /* 0x0004e20000001000 */
[----:B------:R-:W-:-:S07]  /*c7b0*/  UIMAD.WIDE.U32 UR12, UR30, UR32, UR12 ;  /* 0x000000201e0c72a5 */ /* 0x000fce000f8e000c */
[----:B------:R-:W3:Y:S01]  /*c7c0*/  @!P5 MUFU.RCP R49, R4 ;  /* 0x000000040031d308 */ /* 0x000ee20000001000 */
[----:B------:R-:W-:Y:S01]  /*c7d0*/  UIMAD UR7, UR30, UR33, UR13 ;  /* 0x000000211e0772a4 */ /* 0x000fe2000f8e020d */
[----:B-1----:R-:W-:Y:S01]  /*c7e0*/  @!P0 FMUL.FTZ R59, R59, R0 ;  /* 0x000000003b3b8220 */ /* 0x002fe20000410000 */
[----:B----4-:R-:W-:Y:S01]  /*c7f0*/  @!P2 FADD.FTZ R5, R5, 1 ;  /* 0x3f8000000505a421 */ /* 0x010fe20000010000 */
[----:B-----5:R-:W-:Y:S01]  /*c800*/  @!P3 FADD.FTZ R6, R6, 1 ;  /* 0x3f8000000606b421 */ /* 0x020fe20000010000 */
[----:B------:R-:W-:Y:S01]  /*c810*/  IADD3 R0, P0, PT, R166, UR12, RZ ;  /* 0x0000000ca6007c10 */ /* 0x000fe2000ff1e0ff */
[----:B0-----:R-:W-:Y:S01]  /*c820*/  @!P6 FMUL.FTZ R63, R63, R8 ;  /* 0x000000083f3fe220 */ /* 0x001fe20000410000 */
[----:B------:R-:W0:Y:S01]  /*c830*/  LDCU.64 UR12, c[0x0][0x518] ;  /* 0x0000a300ff0c77ac */ /* 0x000e220008000a00 */
[----:B------:R-:W1:Y:S01]  /*c840*/  @!P2 MUFU.RCP R10, R5 ;  /* 0x00000005000aa308 */ /* 0x000e620000001000 */
[----:B------:R-:W-:Y:S02]  /*c850*/  IADD3.X R3, PT, PT, RZ, UR7, RZ, P0, !PT ;  /* 0x00000007ff037c10 */ /* 0x000fe400087fe4ff */
[----:B--2---:R-:W-:Y:S01]  /*c860*/  LEA R2, P6, R0, UR14, 0x1 ;  /* 0x0000000e00027c11 */ /* 0x004fe2000f8c08ff */
[----:B---3--:R-:W-:-:S04]  /*c870*/  @!P4 FMUL.FTZ R62, R62, R43 ;  /* 0x0000002b3e3ec220 */ /* 0x008fc80000410000 */
[----:B------:R-:W2:Y:S01]  /*c880*/  @!P3 MUFU.RCP R55, R6 ;  /* 0x000000060037b308 */ /* 0x000ea20000001000 */
[----:B------:R-:W-:Y:S01]  /*c890*/  LEA.HI.X R3, R0, UR15, R3, 0x1, P6 ;  /* 0x0000000f00037c11 */ /* 0x000fe2000b0f0c03 */
[----:B------:R-:W-:Y:S01]  /*c8a0*/  @!P5 FMUL.FTZ R70, R70, R49 ;  /* 0x000000314646d220 */ /* 0x000fe20000410000 */
[-C--:B------:R-:W-:Y:S01]  /*c8b0*/  ISETP.GE.AND P4, PT, R166, R41.reuse, PT ;  /* 0x00000029a600720c */ /* 0x080fe20003f86270 */
[----:B------:R-:W3:Y:S01]  /*c8c0*/  LDCU.64 UR14, c[0x0][0x520] ;  /* 0x0000a400ff0e77ac */ /* 0x000ee20008000a00 */
[-C--:B------:R-:W-:Y:S02]  /*c8d0*/  ISETP.GE.AND P0, PT, R162, R41.reuse, PT ;  /* 0x00000029a200720c */ /* 0x080fe40003f06270 */
[-C--:B------:R-:W-:Y:S02]  /*c8e0*/  ISETP.GE.AND P6, PT, R161, R41.reuse, PT ;  /* 0x00000029a100720c */ /* 0x080fe40003fc6270 */
[-C--:B------:R-:W-:Y:S01]  /*c8f0*/  ISETP.GE.AND P5, PT, R160, R41.reuse, PT ;  /* 0x00000029a000720c */ /* 0x080fe20003fa6270 */
[----:B-1----:R-:W-:Y:S01]  /*c900*/  @!P2 FMUL.FTZ R69, R69, R10 ;  /* 0x0000000a4545a220 */ /* 0x002fe20000410000 */
[----:B------:R-:W-:-:S05]  /*c910*/  ISETP.GE.AND P2, PT, R156, R41, PT ;  /* 0x000000299c00720c */ /* 0x000fca0003f46270 */
[----:B------:R1:W-:Y:S01]  /*c920*/  @!P4 STG.E.U16 desc[UR28][R2.64], R7 ;  /* 0x000000070200c986 */ /* 0x0003e2000c10151c */
        /* <DEDUP_REMOVED lines=34> */
[----:B-1----:R-:W-:-:S02]  /*cb50*/  PRMT R7, R0, 0x7610, R7 ;  /* 0x0000761000077816 */ /* 0x002fc40000000007 */
[----:B------:R-:W-:Y:S02]  /*cb60*/  PRMT R8, R0, 0x7632, R8 ;  /* 0x0000763200087816 */ /* 0x000fe40000000008 */
[----:B--2---:R-:W-:Y:S02]  /*cb70*/  F2FP.F16.F32.PACK_AB R3, R56, R53 ;  /* 0x000000353803723e */ /* 0x004fe400000000ff */
[----:B------:R-:W-:Y:S02]  /*cb80*/  F2FP.F16.F32.PACK_AB R0, R60, R57 ;  /* 0x000000393c00723e */ /* 0x000fe400000000ff */
[----:B------:R-:W-:Y:S02]  /*cb90*/  F2FP.F16.F32.PACK_AB R2, R62, R59 ;  /* 0x0000003b3e02723e */ /* 0x000fe400000000ff */
[----:B------:R-:W-:Y:S01]  /*cba0*/  PRMT R9, R0, 0x7610, R9 ;  /* 0x0000761000097816 */ /* 0x000fe20000000009 */
[----:B------:R-:W-:Y:S04]  /*cbb0*/  STS.U16 [R128], R64 ;  /* 0x0000004080007388 */ /* 0x000fe80000000400 */
[----:B------:R1:W-:Y:S04]  /*cbc0*/  STS.U16 [R127+0x2], R5 ;  /* 0x000002057f007388 */ /* 0x0003e80000000400 */
[----:B------:R2:W-:Y:S04]  /*cbd0*/  STS.U16 [R126+0x4], R4 ;  /* 0x000004047e007388 */ /* 0x0005e80000000400 */
[----:B------:R4:W-:Y:S01]  /*cbe0*/  STS.U16 [R119+0x6], R6 ;  /* 0x0000060677007388 */ /* 0x0009e20000000400 */
[----:B-1----:R-:W-:-:S03]  /*cbf0*/  PRMT R5, R3, 0x7632, R5 ;  /* 0x0000763203057816 */ /* 0x002fc60000000005 */
[----:B------:R1:W-:Y:S01]  /*cc00*/  STS.U16 [R118+0x8], R7 ;  /* 0x0000080776007388 */ /* 0x0003e20000000400 */
[----:B--2---:R-:W-:Y:S02]  /*cc10*/  PRMT R4, R0, 0x7632, R4 ;  /* 0x0000763200047816 */ /* 0x004fe40000000004 */
[----:B------:R-:W-:Y:S01]  /*cc20*/  F2FP.F16.F32.PACK_AB R0, R70, R63 ;  /* 0x0000003f4600723e */ /* 0x000fe200000000ff */
[----:B------:R-:W-:Y:S01]  /*cc30*/  STS.U16 [R117+0xa], R8 ;  /* 0x00000a0875007388 */ /* 0x000fe20000000400 */
[----:B----4-:R-:W-:Y:S02]  /*cc40*/  PRMT R6, R2, 0x7610, R6 ;  /* 0x0000761002067816 */ /* 0x010fe40000000006 */
[----:B------:R-:W-:Y:S01]  /*cc50*/  PRMT R55, R0, 0x7610, R55 ;  /* 0x0000761000377816 */ /* 0x000fe20000000037 */
[----:B------:R2:W-:Y:S01]  /*cc60*/  STS.U16 [R116+0xc], R3 ;  /* 0x00000c0374007388 */ /* 0x0005e20000000400 */
[----:B-1----:R-:W-:Y:S02]  /*cc70*/  PRMT R7, R2, 0x7632, R7 ;  /* 0x0000763202077816 */ /* 0x002fe40000000007 */
[----:B------:R-:W-:Y:S01]  /*cc80*/  F2FP.F16.F32.PACK_AB R2, R72, R69 ;  /* 0x000000454802723e */ /* 0x000fe200000000ff */
[----:B------:R-:W-:Y:S04]  /*cc90*/  STS.U16 [R115+0xe], R5 ;  /* 0x00000e0573007388 */ /* 0x000fe80000000400 */
[----:B------:R-:W-:Y:S01]  /*cca0*/  STS.U16 [R114+0x10], R9 ;  /* 0x0000100972007388 */ /* 0x000fe20000000400 */
[----:B--2---:R-:W-:-:S03]  /*ccb0*/  PRMT R3, R0, 0x7632, R3 ;  /* 0x0000763200037816 */ /* 0x004fc60000000003 */
[----:B------:R-:W-:Y:S01]  /*ccc0*/  STS.U16 [R113+0x12], R4 ;  /* 0x0000120471007388 */ /* 0x000fe20000000400 */
[----:B------:R-:W-:-:S03]  /*ccd0*/  PRMT R8, R2, 0x7632, R8 ;  /* 0x0000763202087816 */ /* 0x000fc60000000008 */
[----:B------:R-:W-:Y:S01]  /*cce0*/  STS.U16 [R112+0x14], R6 ;  /* 0x0000140670007388 */ /* 0x000fe20000000400 */
[----:B------:R-:W-:-:S03]  /*ccf0*/  MOV R0, UR25 ;  /* 0x0000001900007c02 */ /* 0x000fc60008000f00 */
        /* <DEDUP_REMOVED lines=24> */
[----:B0-----:R-:W-:-:S04]  /*ce80*/  UIMAD.WIDE.U32 UR8, UR31, UR12, UR8 ;  /* 0x0000000c1f0872a5 */ /* 0x001fc8000f8e0008 */
[----:B------:R-:W-:Y:S01]  /*ce90*/  UIMAD UR9, UR31, UR13, UR9 ;  /* 0x0000000d1f0972a4 */ /* 0x000fe2000f8e0209 */
[----:B------:R-:W0:Y:S01]  /*cea0*/  LDCU.64 UR12, c[0x0][0x560] ;  /* 0x0000ac00ff0c77ac */ /* 0x000e220008000a00 */
[----:B------:R-:W2:Y:S02]  /*ceb0*/  LDS R23, [UR26+0x840] ;  /* 0x0008401aff177984 */ /* 0x000ea40008000800 */
[----:B---3--:R-:W-:-:S04]  /*cec0*/  UIMAD.WIDE.U32 UR8, UR30, UR14, UR8 ;  /* 0x0000000e1e0872a5 */ /* 0x008fc8000f8e0008 */
[----:B------:R-:W-:Y:S02]  /*ced0*/  UIMAD UR7, UR30, UR15, UR9 ;  /* 0x0000000f1e0772a4 */ /* 0x000fe4000f8e0209 */
[----:B-1----:R-:W-:-:S04]  /*cee0*/  IADD3 R0, P0, PT, R166, UR8, RZ ;  /* 0x00000008a6007c10 */ /* 0x002fc8000ff1e0ff */
[----:B------:R-:W-:Y:S02]  /*cef0*/  IADD3.X R3, PT, PT, RZ, UR7, RZ, P0, !PT ;  /* 0x00000007ff037c10 */ /* 0x000fe400087fe4ff */
[----:B0-----:R-:W-:Y:S01]  /*cf00*/  LEA R2, P0, R0, UR12, 0x1 ;  /* 0x0000000c00027c11 */ /* 0x001fe2000f8008ff */
[----:B------:R-:W-:-:S03]  /*cf10*/  FADD.FTZ R45, R45, R170 ;  /* 0x000000aa2d2d7221 */ /* 0x000fc60000010000 */
[----:B------:R-:W-:Y:S01]  /*cf20*/  LEA.HI.X R3, R0, UR13, R3, 0x1, P0 ;  /* 0x0000000d00037c11 */ /* 0x000fe200080f0c03 */
[----:B------:R-:W-:-:S04]  /*cf30*/  FADD.FTZ R48, R45, R48 ;  /* 0x000000302d307221 */ /* 0x000fc80000010000 */
[----:B------:R-:W-:-:S04]  /*cf40*/  FADD.FTZ R47, R48, R47 ;  /* 0x0000002f302f7221 */ /* 0x000fc80000010000 */
        /* <DEDUP_REMOVED lines=59> */
.L_x_4829:
        /* <DEDUP_REMOVED lines=38> */
[----:B------:R-:W-:Y:S01]  /*d560*/  MOV R3, UR5 ;  /* 0x0000000500037c02 */ /* 0x000fe20008000f00 */
[----:B--2---:R-:W-:-:S05]  /*d570*/  FADD.FTZ R5, R4, R5 ;  /* 0x0000000504057221 */ /* 0x004fca0000010000 */
[----:B------:R2:W-:Y:S02]  /*d580*/  REDG.E.ADD.F32.FTZ.RN.STRONG.GPU desc[UR28][R2.64], R5 ;  /* 0x00000005020079a6 */ /* 0x0005e4000c12f31c */
.L_x_4911:
[----:B------:R-:W-:Y:S05]  /*d590*/  BSYNC.RECONVERGENT B0 ;  /* 0x0000000000007941 */ /* 0x000fea0003800200 */
.L_x_4910:
[----:B------:R-:W-:Y:S01]  /*d5a0*/  UISETP.NE.U32.AND UP0, UPT, UR8, URZ, UPT ;  /* 0x000000ff0800728c */ /* 0x000fe2000bf05070 */
[----:B-1----:R-:W-:-:S03]  /*d5b0*/  ISETP.GE.AND P0, PT, R10, UR11, PT ;  /* 0x0000000b0a007c0c */ /* 0x002fc6000bf06270 */
[----:B------:R-:W-:-:S09]  /*d5c0*/  UISETP.NE.AND.EX UP0, UPT, UR9, URZ, UPT, UP0 ;  /* 0x000000ff0900728c */ /* 0x000fd2000bf05300 */
[----:B------:R-:W-:Y:S05]  /*d5d0*/  BRA.U !UP0, `(.L_x_4912) ;  /* 0x0000000108907547 */ /* 0x000fea000b800000 */
[----:B------:R-:W-:Y:S06]  /*d5e0*/  BAR.SYNC.DEFER_BLOCKING 0x0 ;  /* 0x0000000000007b1d */ /* 0x000fec0000010000 */
[----:B------:R-:W-:Y:S01]  /*d5f0*/  BSSY.RECONVERGENT B0, `(.L_x_4912) ;  /* 0x0000022000007945 */ /* 0x000fe20003800200 */
[----:B--2---:R-:W1:Y:S01]  /*d600*/  SHFL.DOWN P1, R3, R170, 0x1, 0x1f ;  /* 0x08201f00aa037f89 */ /* 0x004e620000020000 */
[----:B0-----:R-:W0:Y:S01]  /*d610*/  S2R R4, SR_LANEID ;  /* 0x0000000000047919 */ /* 0x001e220000000000 */
[----:B-1----:R-:W-:-:S05]  /*d620*/  @P1 FADD R3, R3, R170 ;  /* 0x000000aa03031221 */ /* 0x002fca0000000000 */
[----:B------:R-:W1:Y:S01]  /*d630*/  SHFL.DOWN P1, R0, R3, 0x2, 0x1f ;  /* 0x08401f0003007f89 */ /* 0x000e620000020000 */
[----:B0-----:R-:W-:Y:S02]  /*d640*/  ISETP.NE.AND P2, PT, R4, RZ, PT ;  /* 0x000000ff0400720c */ /* 0x001fe40003f45270 */
[----:B------:R-:W0:Y:S11]  /*d650*/  S2R R4, SR_TID.X ;  /* 0x0000000000047919 */ /* 0x000e360000002100 */
[----:B------:R-:W2:Y:S01]  /*d660*/  @!P2 S2R R9, SR_CgaCtaId ;  /* 0x000000000009a919 */ /* 0x000ea20000008800 */
[----:B------:R-:W-:Y:S01]  /*d670*/  @!P2 MOV R6, 0x400 ;  /* 0x000004000006a802 */ /* 0x000fe20000000f00 */
[----:B-1----:R-:W-:-:S05]  /*d680*/  @P1 FADD R0, R3, R0 ;  /* 0x0000000003001221 */ /* 0x002fca0000000000 */
[----:B------:R-:W1:Y:S01]  /*d690*/  SHFL.DOWN P1, R5, R0, 0x4, 0x1f ;  /* 0x08801f0000057f89 */ /* 0x000e620000020000 */
[----:B0-----:R-:W-:-:S04]  /*d6a0*/  @!P2 SHF.R.U32.HI R3, RZ, 0x3, R4 ;  /* 0x00000003ff03a819 */ /* 0x001fc80000011604 */
[----:B------:R-:W-:Y:S02]  /*d6b0*/  @!P2 LOP3.LUT R3, R3, 0x7c, RZ, 0xc0, !PT ;  /* 0x0000007c0303a812 */ /* 0x000fe400078ec0ff */
[----:B--2---:R-:W-:Y:S01]  /*d6c0*/  @!P2 LEA R6, R9, R6, 0x18 ;  /* 0x000000060906a211 */ /* 0x004fe200078ec0ff */
        /* <DEDUP_REMOVED lines=20> */
.L_x_4913:
[----:B------:R-:W-:Y:S05]  /*d810*/  BSYNC.RECONVERGENT B0 ;  /* 0x0000000000007941 */ /* 0x000fea0003800200 */
.L_x_4912:
[----:B------:R-:W-:Y:S05]  /*d820*/  @P0 EXIT ;  /* 0x000000000000094d */ /* 0x000fea0003800000 */
[----:B------:R-:W3:Y:S01]  /*d830*/  S2UR UR8, SR_CTAID.Y ;  /* 0x00000000000879c3 */ /* 0x000ee20000002600 */
[----:B------:R-:W3:Y:S01]  /*d840*/  LDCU.64 UR6, c[0x0][0x4a8] ;  /* 0x00009500ff0677ac */ /* 0x000ee20008000a00 */
[----:B------:R-:W-:Y:S01]  /*d850*/  MOV R0, R10 ;  /* 0x0000000a00007202 */ /* 0x000fe20000000f00 */
[----:B------:R-:W4:Y:S05]  /*d860*/  LDCU UR10, c[0x0][0x360] ;  /* 0x00006c00ff0a77ac */ /* 0x000f2a0008000800 */
[----:B------:R-:W0:Y:S01]  /*d870*/  S2UR UR9, SR_CgaCtaId ;  /* 0x00000000000979c3 */ /* 0x000e220000008800 */
[----:B------:R-:W0:Y:S07]  /*d880*/  LDCU.64 UR12, c[0x0][0x530] ;  /* 0x0000a600ff0c77ac */ /* 0x000e2e0008000a00 */
[----:B------:R-:W1:Y:S01]  /*d890*/  LDC.64 R8, c[0x0][0x4b0] ;  /* 0x00012c00ff087b82 */ /* 0x000e620000000a00 */
[----:B---3--:R-:W-:-:S03]  /*d8a0*/  UIMAD.WIDE.U32 UR4, UR8, UR6, URZ ;  /* 0x00000006080472a5 */ /* 0x008fc6000f8e00ff */
[----:B------:R-:W-:Y:S01]  /*d8b0*/  UMOV UR6, 0x400 ;  /* 0x0000040000067882 */ /* 0x000fe20000000000 */
[----:B------:R-:W-:Y:S02]  /*d8c0*/  UIMAD UR7, UR8, UR7, UR5 ;  /* 0x00000007080772a4 */ /* 0x000fe4000f8e0205 */
[----:B0---4-:R-:W-:-:S12]  /*d8d0*/  ULEA UR9, UR9, UR6, 0x18 ;  /* 0x0000000609097291 */ /* 0x011fd8000f8ec0ff */
.L_x_4914:
[----:B------:R-:W-:Y:S01]  /*d8e0*/  LEA R6, R0, UR9, 0x2 ;  /* 0x0000000900067c11 */ /* 0x000fe2000f8e10ff */
[----:B------:R-:W-:Y:S01]  /*d8f0*/  UMOV UR6, UR4 ;  /* 0x0000000400067c82 */ /* 0x000fe20008000000 */
[----:B-12---:R-:W-:-:S03]  /*d900*/  SHF.R.S32.HI R3, RZ, 0x1f, R0 ;  /* 0x0000001fff037819 */ /* 0x006fc60000011400 */
[----:B0-----:R-:W0:Y:S02]  /*d910*/  LDS R7, [R6+0x46c0] ;  /* 0x0046c00006077984 */ /* 0x001e240000000800 */
        /* <DEDUP_REMOVED lines=11> */
.L_x_4868:
[----:B------:R-:W-:Y:S02]  /*d9d0*/  IMAD.MOV.U32 R219, RZ, RZ, R67 ;  /* 0x000000ffffdb7224 */ /* 0x000fe400078e0043 */
[----:B------:R-:W-:Y:S01]  /*d9e0*/  HFMA2 R221, -RZ, RZ, 0, 5.9604644775390625e-08 ;  /* 0x00000001ffdd7431 */ /* 0x000fe200000001ff */
[----:B------:R-:W-:Y:S02]  /*d9f0*/  MOV R224, RZ ;  /* 0x000000ff00e07202 */ /* 0x000fe40000000f00 */
[----:B------:R-:W-:-:S07]  /*da00*/  MOV R66, 0xffffffff ;  /* 0xffffffff00427802 */ /* 0x000fce0000000f00 */
[----:B01---5:R-:W-:Y:S05]  /*da10*/  WARPSYNC.COLLECTIVE R66, `(.L_x_4915) ;  /* 0x0000000042087348 */ /* 0x023fea0003c00000 */
[----:B------:R2:W3:Y:S02]  /*da20*/  SHFL.UP P6, R65, R219, R221, R224 ;  /* 0x040000dddb417389 */ /* 0x0004e400000c00e0 */
[----:B0123-5:R-:W-:Y:S05]  /*da30*/  ENDCOLLECTIVE ;  /* 0x000000000000791b */ /* 0x02ffea0003800000 */
.L_x_4915:
[----:B------:R-:W-:Y:S02]  /*da40*/  MOV R219, R218 ;  /* 0x000000da00db7202 */ /* 0x000fe40000000f00 */
[----:B------:R-:W-:-:S07]  /*da50*/  MOV R64, R65 ;  /* 0x0000004100407202 */ /* 0x000fce0000000f00 */
[----:B------:R-:W-:Y:S05]  /*da60*/  WARPSYNC.COLLECTIVE R66, `(.L_x_4916) ;  /* 0x0000000042087348 */ /* 0x000fea0003c00000 */
[----:B------:R0:W1:Y:S02]  /*da70*/  SHFL.UP P6, R65, R219, R221, R224 ;  /* 0x040000dddb417389 */ /* 0x00006400000c00e0 */
[----:B01----:R-:W-:Y:S05]  /*da80*/  ENDCOLLECTIVE ;  /* 0x000000000000791b */ /* 0x003fea0003800000 */
.L_x_4916:
        /* <DEDUP_REMOVED lines=8> */
.L_x_4917:
[----:B------:R-:W-:Y:S01]  /*db10*/  MOV R219, R220 ;  /* 0x000000dc00db7202 */ /* 0x000fe20000000f00 */
[----:B------:R-:W-:-:S07]  /*db20*/  IMAD.MOV.U32 R64, RZ, RZ, R65 ;  /* 0x000000ffff407224 */ /* 0x000fce00078e0041 */
[----:B------:R-:W-:Y:S05]  /*db30*/  WARPSYNC.COLLECTIVE R66, `(.L_x_4918) ;  /* 0x0000000042087348 */ /* 0x000fea0003c00000 */
[----:B------:R0:W1:Y:S02]  /*db40*/  SHFL.UP P6, R65, R219, R221, R224 ;  /* 0x040000dddb417389 */ /* 0x00006400000c00e0 */
[----:B01----:R-:W-:Y:S05]  /*db50*/  ENDCOLLECTIVE ;  /* 0x000000000000791b */ /* 0x003fea0003800000 */
.L_x_4918:
        /* <DEDUP_REMOVED lines=8> */
.L_x_4919:
[----:B------:R-:W-:Y:S02]  /*dbe0*/  MOV R219, R222 ;  /* 0x000000de00db7202 */ /* 0x000fe40000000f00 */
[----:B------:R-:W-:-:S07]  /*dbf0*/  MOV R64, R65 ;  /* 0x0000004100407202 */ /* 0x000fce0000000f00 */
[----:B------:R-:W-:Y:S05]  /*dc00*/  WARPSYNC.COLLECTIVE R66, `(.L_x_4920) ;  /* 0x0000000042087348 */ /* 0x000fea0003c00000 */
[----:B------:R0:W1:Y:S02]  /*dc10*/  SHFL.UP P6, R65, R219, R221, R224 ;  /* 0x040000dddb417389 */ /* 0x00006400000c00e0 */
[----:B01----:R-:W-:Y:S05]  /*dc20*/  ENDCOLLECTIVE ;  /* 0x000000000000791b */ /* 0x003fea0003800000 */
.L_x_4920:
        /* <DEDUP_REMOVED lines=8> */
.L_x_4921:
[----:B------:R-:W-:Y:S01]  /*dcb0*/  MOV R219, R218 ;  /* 0x000000da00db7202 */ /* 0x000fe20000000f00 */
[----:B------:R-:W-:-:S07]  /*dcc0*/  IMAD.MOV.U32 R64, RZ, RZ, R65 ;  /* 0x000000ffff407224 */ /* 0x000fce00078e0041 */
[----:B------:R-:W-:Y:S05]  /*dcd0*/  WARPSYNC.COLLECTIVE R66, `(.L_x_4922) ;  /* 0x0000000042087348 */ /* 0x000fea0003c00000 */
[----:B------:R0:W1:Y:S02]  /*dce0*/  SHFL.UP P6, R65, R219, R221, R224 ;  /* 0x040000dddb417389 */ /* 0x00006400000c00e0 */
[----:B01----:R-:W-:Y:S05]  /*dcf0*/  ENDCOLLECTIVE ;  /* 0x000000000000791b */ /* 0x003fea0003800000 */
.L_x_4922:
        /* <DEDUP_REMOVED lines=8> */
.L_x_4923:
[----:B------:R-:W-:Y:S02]  /*dd80*/  MOV R219, R64 ;  /* 0x0000004000db7202 */ /* 0x000fe40000000f00 */
[----:B------:R-:W-:-:S07]  /*dd90*/  MOV R220, R65 ;  /* 0x0000004100dc7202 */ /* 0x000fce0000000f00 */
[----:B------:R-:W-:Y:S05]  /*dda0*/  WARPSYNC.COLLECTIVE R66, `(.L_x_4924) ;  /* 0x0000000042087348 */ /* 0x000fea0003c00000 */
[----:B------:R0:W1:Y:S02]  /*ddb0*/  SHFL.UP P6, R65, R219, R221, R224 ;  /* 0x040000dddb417389 */ /* 0x00006400000c00e0 */
[----:B01----:R-:W-:Y:S05]  /*ddc0*/  ENDCOLLECTIVE ;  /* 0x000000000000791b */ /* 0x003fea0003800000 */
.L_x_4924:
[----:B------:R-:W-:Y:S05]  /*ddd0*/  BRA `(.L_x_4925) ;  /* 0xffffffb000c47947 */ /* 0x000fea000383ffff */
.L_x_4869:
        /* <DEDUP_REMOVED lines=8> */
.L_x_4927:
[----:B------:R-:W-:Y:S05]  /*de60*/  BSYNC B0 ;  /* 0x0000000000007941 */ /* 0x000fea0003800000 */
.L_x_4926:
[----:B------:R-:W-:Y:S05]  /*de70*/  BRA `(.L_x_4928) ;  /* 0xffffffb000b47947 */ /* 0x000fea000383ffff */
.L_x_4870:
        /* <DEDUP_REMOVED lines=8> */
.L_x_4930:
[----:B------:R-:W-:Y:S05]  /*df00*/  BSYNC B0 ;  /* 0x0000000000007941 */ /* 0x000fea0003800000 */
.L_x_4929:
[----:B------:R-:W-:Y:S05]  /*df10*/  BRA `(.L_x_4931) ;  /* 0xffffffb000947947 */ /* 0x000fea000383ffff */
.L_x_4871:
        /* <DEDUP_REMOVED lines=8> */
.L_x_4933:
[----:B------:R-:W-:Y:S05]  /*dfa0*/  BSYNC B0 ;  /* 0x0000000000007941 */ /* 0x000fea0003800000 */
.L_x_4932:
[----:B------:R-:W-:Y:S01]  /*dfb0*/  MOV R219, R217 ;  /* 0x000000d900db7202 */ /* 0x000fe20000000f00 */
[----:B------:R-:W-:Y:S01]  /*dfc0*/  HFMA2 R221, -RZ, RZ, 0, 5.9604644775390625e-08 ;  /* 0x00000001ffdd7431 */ /* 0x000fe200000001ff */
[----:B------:R-:W-:Y:S01]  /*dfd0*/  MOV R224, RZ ;  /* 0x000000ff00e07202 */ /* 0x000fe20000000f00 */
[----:B------:R-:W-:Y:S01]  /*dfe0*/  IMAD.MOV.U32 R239, RZ, RZ, R132 ;  /* 0x000000ffffef7224 */ /* 0x000fe200078e0084 */
[----:B------:R-:W-:Y:S01]  /*dff0*/  MOV R66, 0xffffffff ;  /* 0xffffffff00427802 */ /* 0x000fe20000000f00 */
[----:B------:R-:W-:Y:S01]  /*e000*/  HFMA2 R240, -RZ, RZ, 0, 0 ;  /* 0x00000000fff07431 */ /* 0x000fe200000001ff */
[----:B------:R-:W-:Y:S02]  /*e010*/  MOV R241, 0x1f ;  /* 0x0000001f00f17802 */ /* 0x000fe40000000f00 */
[----:B------:R-:W-:-:S07]  /*e020*/  MOV R218, R65 ;  /* 0x0000004100da7202 */ /* 0x000fce0000000f00 */
[----:B------:R-:W-:Y:S05]  /*e030*/  WARPSYNC.COLLECTIVE R66, `(.L_x_4934) ;  /* 0x0000000042087348 */ /* 0x000fea0003c00000 */
[----:B------:R0:W1:Y:S02]  /*e040*/  SHFL.UP P6, R65, R219, R221, R224 ;  /* 0x040000dddb417389 */ /* 0x00006400000c00e0 */
[----:B01----:R-:W-:Y:S05]  /*e050*/  ENDCOLLECTIVE ;  /* 0x000000000000791b */ /* 0x003fea0003800000 */
.L_x_4934:
[----:B------:R-:W-:Y:S05]  /*e060*/  WARPSYNC.COLLECTIVE R66, `(.L_x_4935) ;  /* 0x0000000042087348 */ /* 0x000fea0003c00000 */
[----:B------:R0:W1:Y:S02]  /*e070*/  SHFL.IDX P2, R237, R239, R240, R241 ;  /* 0x000000f0efed7389 */ /* 0x00006400000400f1 */
[----:B01----:R-:W-:Y:S05]  /*e080*/  ENDCOLLECTIVE ;  /* 0x000000000000791b */ /* 0x003fea0003800000 */
.L_x_4935:
[----:B------:R-:W-:Y:S02]  /*e090*/  MOV R239, R133 ;  /* 0x0000008500ef7202 */ /* 0x000fe40000000f00 */
[----:B------:R-:W-:Y:S02]  /*e0a0*/  MOV R217, R65 ;  /* 0x0000004100d97202 */ /* 0x000fe40000000f00 */
[----:B------:R-:W-:-:S07]  /*e0b0*/  MOV R64, R237 ;  /* 0x000000ed00407202 */ /* 0x000fce0000000f00 */
[----:B------:R-:W-:Y:S05]  /*e0c0*/  WARPSYNC.COLLECTIVE R66, `(.L_x_4936) ;  /* 0x0000000042087348 */ /* 0x000fea0003c00000 */
[----:B------:R0:W1:Y:S02]  /*e0d0*/  SHFL.IDX P2, R237, R239, R240, R241 ;  /* 0x000000f0efed7389 */ /* 0x00006400000400f1 */
[----:B01----:R-:W-:Y:S05]  /*e0e0*/  ENDCOLLECTIVE ;  /* 0x000000000000791b */ /* 0x003fea0003800000 */
.L_x_4936:
[----:B------:R-:W-:Y:S01]  /*e0f0*/  MOV R65, R237 ;  /* 0x000000ed00417202 */ /* 0x000fe20000000f00 */
[----:B------:R-:W-:Y:S06]  /*e100*/  BRA `(.L_x_4937) ;  /* 0xffffffb000307947 */ /* 0x000fec000383ffff */
.L_x_4873:
[----:B------:R-:W-:Y:S01]  /*e110*/  MOV R243, R64 ;  /* 0x0000004000f37202 */ /* 0x000fe20000000f00 */
[----:B------:R-:W-:Y:S02]  /*e120*/  HFMA2 R242, -RZ, RZ, 0, 5.9604644775390625e-08 ;  /* 0x00000001fff27431 */ /* 0x000fe400000001ff */
[----:B------:R-:W-:Y:S01]  /*e130*/  IMAD.MOV.U32 R245, RZ, RZ, 0x1f ;  /* 0x0000001ffff57424 */ /* 0x000fe200078e00ff */
[----:B------:R-:W-:Y:S01]  /*e140*/  MOV R66, 0xffffffff ;  /* 0xffffffff00427802 */ /* 0x000fe20000000f00 */
[----:B------:R-:W-:Y:S01]  /*e150*/  HFMA2 R240, -RZ, RZ, 0, 0 ;  /* 0x00000000fff07431 */ /* 0x000fe200000001ff */
[----:B------:R-:W-:-:S07]  /*e160*/  MOV R241, 0x1f ;  /* 0x0000001f00f17802 */ /* 0x000fce0000000f00 */
[----:B------:R-:W-:Y:S05]  /*e170*/  WARPSYNC.COLLECTIVE R66, `(.L_x_4938) ;  /* 0x0000000042087348 */ /* 0x000fea0003c00000 */
[----:B------:R0:W1:Y:S02]  /*e180*/  SHFL.DOWN P2, R236, R243, R242, R245 ;  /* 0x080000f2f3ec7389 */ /* 0x00006400000400f5 */
[----:B01----:R-:W-:Y:S05]  /*e190*/  ENDCOLLECTIVE ;  /* 0x000000000000791b */ /* 0x003fea0003800000 */
.L_x_4938:
[----:B------:R-:W-:Y:S02]  /*e1a0*/  MOV R243, R65 ;  /* 0x0000004100f37202 */ /* 0x000fe40000000f00 */
[----:B------:R-:W-:-:S07]  /*e1b0*/  MOV R67, R236 ;  /* 0x000000ec00437202 */ /* 0x000fce0000000f00 */
[----:B------:R-:W-:Y:S05]  /*e1c0*/  WARPSYNC.COLLECTIVE R66, `(.L_x_4939) ;  /* 0x0000000042087348 */ /* 0x000fea0003c00000 */
[----:B------:R0:W1:Y:S02]  /*e1d0*/  SHFL.DOWN P2, R236, R243, R242, R245 ;  /* 0x080000f2f3ec7389 */ /* 0x00006400000400f5 */
[----:B01----:R-:W-:Y:S05]  /*e1e0*/  ENDCOLLECTIVE ;  /* 0x000000000000791b */ /* 0x003fea0003800000 */
.L_x_4939:
        /* <DEDUP_REMOVED lines=11> */
.L_x_4940:
[----:B------:R-:W-:Y:S02]  /*e2a0*/  MOV R243, R65 ;  /* 0x0000004100f37202 */ /* 0x000fe40000000f00 */
[----:B------:R-:W-:-:S07]  /*e2b0*/  MOV R67, R236 ;  /* 0x000000ec00437202 */ /* 0x000fce0000000f00 */
[----:B------:R-:W-:Y:S05]  /*e2c0*/  WARPSYNC.COLLECTIVE R66, `(.L_x_4941) ;  /* 0x0000000042087348 */ /* 0x000fea0003c00000 */
[----:B------:R0:W1:Y:S02]  /*e2d0*/  SHFL.DOWN P2, R236, R243, R242, R245 ;  /* 0x080000f2f3ec7389 */ /* 0x00006400000400f5 */
[----:B01----:R-:W-:Y:S05]  /*e2e0*/  ENDCOLLECTIVE ;  /* 0x000000000000791b */ /* 0x003fea0003800000 */
.L_x_4941:
        /* <DEDUP_REMOVED lines=11> */
.L_x_4942:
[----:B------:R-:W-:Y:S01]  /*e3a0*/  MOV R243, R65 ;  /* 0x0000004100f37202 */ /* 0x000fe20000000f00 */
[----:B------:R-:W-:-:S07]  /*e3b0*/  IMAD.MOV.U32 R67, RZ, RZ, R236 ;  /* 0x000000ffff437224 */ /* 0x000fce00078e00ec */
[----:B------:R-:W-:Y:S05]  /*e3c0*/  WARPSYNC.COLLECTIVE R66, `(.L_x_4943) ;  /* 0x0000000042087348 */ /* 0x000fea0003c00000 */
[----:B------:R0:W1:Y:S02]  /*e3d0*/  SHFL.DOWN P2, R236, R243, R242, R245 ;  /* 0x080000f2f3ec7389 */ /* 0x00006400000400f5 */
[----:B01----:R-:W-:Y:S05]  /*e3e0*/  ENDCOLLECTIVE ;  /* 0x000000000000791b */ /* 0x003fea0003800000 */
.L_x_4943:
        /* <DEDUP_REMOVED lines=11> */
.L_x_4944:
[----:B------:R-:W-:Y:S01]  /*e4a0*/  IMAD.MOV.U32 R243, RZ, RZ, R65 ;  /* 0x000000fffff37224 */ /* 0x000fe200078e0041 */
[----:B------:R-:W-:-:S07]  /*e4b0*/  MOV R67, R236 ;  /* 0x000000ec00437202 */ /* 0x000fce0000000f00 */
[----:B------:R-:W-:Y:S05]  /*e4c0*/  WARPSYNC.COLLECTIVE R66, `(.L_x_4945) ;  /* 0x0000000042087348 */ /* 0x000fea0003c00000 */
[----:B------:R0:W1:Y:S02]  /*e4d0*/  SHFL.DOWN P2, R236, R243, R242, R245 ;  /* 0x080000f2f3ec7389 */ /* 0x00006400000400f5 */
[----:B01----:R-:W-:Y:S05]  /*e4e0*/  ENDCOLLECTIVE ;  /* 0x000000000000791b */ /* 0x003fea0003800000 */
.L_x_4945:
        /* <DEDUP_REMOVED lines=11> */
.L_x_4946:
[----:B------:R-:W-:Y:S02]  /*e5a0*/  MOV R243, R65 ;  /* 0x0000004100f37202 */ /* 0x000fe40000000f00 */
[----:B------:R-:W-:-:S07]  /*e5b0*/  MOV R67, R236 ;  /* 0x000000ec00437202 */ /* 0x000fce0000000f00 */
[----:B------:R-:W-:Y:S05]  /*e5c0*/  WARPSYNC.COLLECTIVE R66, `(.L_x_4947) ;  /* 0x0000000042087348 */ /* 0x000fea0003c00000 */
[----:B------:R0:W1:Y:S02]  /*e5d0*/  SHFL.DOWN P2, R236, R243, R242, R245 ;  /* 0x080000f2f3ec7389 */ /* 0x00006400000400f5 */
[----:B01----:R-:W-:Y:S05]  /*e5e0*/  ENDCOLLECTIVE ;  /* 0x000000000000791b */ /* 0x003fea0003800000 */
.L_x_4947:
[----:B------:R-:W-:Y:S01]  /*e5f0*/  @!P1 FMUL.FTZ R67, R64, R67 ;  /* 0x0000004340439220 */ /* 0x000fe20000410000 */
[----:B------:R-:W-:Y:S02]  /*e600*/  HFMA2 R242, -RZ, RZ, 0, 5.9604644775390625e-08 ;  /* 0x00000001fff27431 */ /* 0x000fe400000001ff */
[----:B------:R-:W-:-:S04]  /*e610*/  IMAD.MOV.U32 R233, RZ, RZ, R236 ;  /* 0x000000ffffe97224 */ /* 0x000fc800078e00ec */
        /* <DEDUP_REMOVED lines=8> */
.L_x_4948:
[----:B------:R-:W-:Y:S02]  /*e6a0*/  ISETP.NE.AND P1, PT, R168, 0x1f, PT ;  /* 0x0000001fa800780c */ /* 0x000fe40003f25270 */
[----:B------:R-:W-:Y:S02]  /*e6b0*/  MOV R239, R65 ;  /* 0x0000004100ef7202 */ /* 0x000fe40000000f00 */
[----:B------:R-:W-:-:S09]  /*e6c0*/  MOV R67, R237 ;  /* 0x000000ed00437202 */ /* 0x000fd20000000f00 */
[----:B------:R-:W-:Y:S05]  /*e6d0*/  WARPSYNC.COLLECTIVE R66, `(.L_x_4949) ;  /* 0x0000000042087348 */ /* 0x000fea0003c00000 */
[----:B------:R0:W1:Y:S02]  /*e6e0*/  SHFL.IDX P2, R237, R239, R240, R241 ;  /* 0x000000f0efed7389 */ /* 0x00006400000400f1 */
[----:B01----:R-:W-:Y:S05]  /*e6f0*/  ENDCOLLECTIVE ;  /* 0x000000000000791b */ /* 0x003fea0003800000 */
.L_x_4949:
[----:B------:R-:W-:Y:S05]  /*e700*/  WARPSYNC.COLLECTIVE R66, `(.L_x_4950) ;  /* 0x0000000042087348 */ /* 0x000fea0003c00000 */
[----:B------:R0:W1:Y:S02]  /*e710*/  SHFL.DOWN P2, R236, R243, R242, R245 ;  /* 0x080000f2f3ec7389 */ /* 0x00006400000400f5 */
[----:B01----:R-:W-:Y:S05]  /*e720*/  ENDCOLLECTIVE ;  /* 0x000000000000791b */ /* 0x003fea0003800000 */
.L_x_4950:
[----:B------:R-:W-:Y:S02]  /*e730*/  MOV R239, R132 ;  /* 0x0000008400ef7202 */ /* 0x000fe40000000f00 */
[----:B------:R-:W-:Y:S01]  /*e740*/  MOV R243, R65 ;  /* 0x0000004100f37202 */ /* 0x000fe20000000f00 */
[----:B------:R-:W-:Y:S01]  /*e750*/  IMAD.MOV.U32 R234, RZ, RZ, R237 ;  /* 0x000000ffffea7224 */ /* 0x000fe200078e00ed */
[----:B------:R-:W-:-:S03]  /*e760*/  MOV R233, R236 ;  /* 0x000000ec00e97202 */ /* 0x000fc60000000f00 */
[----:B------:R-:W-:-:S07]  /*e770*/  FFMA.FTZ R238, R133, R67, R234 ;  /* 0x0000004385ee7223 */ /* 0x000fce00000100ea */
[----:B------:R-:W-:Y:S05]  /*e780*/  WARPSYNC.COLLECTIVE R66, `(.L_x_4951) ;  /* 0x0000000042087348 */ /* 0x000fea0003c00000 */
[----:B------:R0:W1:Y:S02]  /*e790*/  SHFL.DOWN P2, R236, R243, R242, R245 ;  /* 0x080000f2f3ec7389 */ /* 0x00006400000400f5 */
[----:B01----:R-:W-:Y:S05]  /*e7a0*/  ENDCOLLECTIVE ;  /* 0x000000000000791b */ /* 0x003fea0003800000 */
.L_x_4951:
[----:B------:R-:W-:-:S07]  /*e7b0*/  FMUL.FTZ R234, R132, R67 ;  /* 0x0000004384ea7220 */ /* 0x000fce0000410000 */
[----:B------:R-:W-:Y:S05]  /*e7c0*/  WARPSYNC.COLLECTIVE R66, `(.L_x_4952) ;  /* 0x0000000042087348 */ /* 0x000fea0003c00000 */
[----:B------:R0:W1:Y:S02]  /*e7d0*/  SHFL.IDX P2, R237, R239, R240, R241 ;  /* 0x000000f0efed7389 */ /* 0x00006400000400f1 */
[----:B01----:R-:W-:Y:S05]  /*e7e0*/  ENDCOLLECTIVE ;  /* 0x000000000000791b */ /* 0x003fea0003800000 */
.L_x_4952:
[----:B------:R-:W-:Y:S02]  /*e7f0*/  MOV R239, R133 ;  /* 0x0000008500ef7202 */ /* 0x000fe40000000f00 */
[----:B------:R-:W-:-:S07]  /*e800*/  MOV R235, R237 ;  /* 0x000000ed00eb7202 */ /* 0x000fce0000000f00 */
[----:B------:R-:W-:Y:S05]  /*e810*/  WARPSYNC.COLLECTIVE R66, `(.L_x_4953) ;  /* 0x0000000042087348 */ /* 0x000fea0003c00000 */
[----:B------:R0:W1:Y:S02]  /*e820*/  SHFL.IDX P2, R237, R239, R240, R241 ;  /* 0x000000f0efed7389 */ /* 0x00006400000400f1 */
[----:B01----:R-:W-:Y:S05]  /*e830*/  ENDCOLLECTIVE ;  /* 0x000000000000791b */ /* 0x003fea0003800000 */
.L_x_4953:
[----:B------:R-:W-:Y:S05]  /*e840*/  BRA `(.L_x_4954) ;  /* 0xffffffb000347947 */ /* 0x000fea000383ffff */
.L_x_4955:
        /* <DEDUP_REMOVED lines=11> */
.L_x_10455:


//--------------------- .text._Z25selective_scan_bwd_kernelI32Selective_Scan_bwd_kernel_traitsILi64ELi16ELb1ELb0ELb0ELb0ELb0EN3c104HalfEfEEv12SSMParamsBwd --------------------------
	.section	.text._Z25selective_scan_bwd_kernelI32Selective_Scan_bwd_kernel_traitsILi64ELi16ELb1ELb0ELb0ELb0ELb0EN3c104HalfEfEEv12SSMParamsBwd,"ax",@progbits
	.align	128
        .global         _Z25selective_scan_bwd_kernelI32Selective_Scan_bwd_kernel_traitsILi64ELi16ELb1ELb0ELb0ELb0ELb0EN3c104HalfEfEEv12SSMParamsBwd
        .type           _Z25selective_scan_bwd_kernelI32Selective_Scan_bwd_kernel_traitsILi64ELi16ELb1ELb0ELb0ELb0ELb0EN3c104HalfEfEEv12SSMParamsBwd,@function
        .size           _Z25selective_scan_bwd_kernelI32Selective_Scan_bwd_kernel_traitsILi64ELi16ELb1ELb0ELb0ELb0ELb0EN3c104HalfEfEEv12SSMParamsBwd,(.L_x_10456 - _Z25selective_scan_bwd_kernelI32Selective_Scan_bwd_kernel_traitsILi64ELi16ELb1ELb0ELb0ELb0ELb0EN3c104HalfEfEEv12SSMParamsBwd)
        .other          _Z25selective_scan_bwd_kernelI32Selective_Scan_bwd_kernel_traitsILi64ELi16ELb1ELb0ELb0ELb0ELb0EN3c104HalfEfEEv12SSMParamsBwd,@"STO_CUDA_ENTRY STV_DEFAULT"
_Z25selective_scan_bwd_kernelI32Selective_Scan_bwd_kernel_traitsILi64ELi16ELb1ELb0ELb0ELb0ELb0EN3c104HalfEfEEv12SSMParamsBwd:
.text._Z25selective_scan_bwd_kernelI32Selective_Scan_bwd_kernel_traitsILi64ELi16ELb1ELb0ELb0ELb0ELb0EN3c104HalfEfEEv12SSMParamsBwd:
[----:B------:R-:W-:Y:S08]  /*0000*/  LDC R1, c[0x0][0x37c] ;  /* 0x0000df00ff017b82 */ /* 0x000ff00000000800 */
[----:B------:R-:W0:Y:S01]  /*0010*/  LDC.64 R2, c[0x0][0x458] ;  /* 0x00011600ff027b82 */ /* 0x000e220000000a00 */
[----:B------:R-:W1:Y:S01]  /*0020*/  S2R R18, SR_CTAID.Y ;  /* 0x0000000000127919 */ /* 0x000e620000002600 */
[----:B------:R-:W2:Y:S01]  /*0030*/  LDCU.64 UR16, c[0x0][0x358] ;  /* 0x00006b00ff1077ac */ /* 0x000ea20008000a00 */
[----:B------:R-:W-:Y:S01]  /*0040*/  HFMA2 R19, -RZ, RZ, 0, 0 ;  /* 0x00000000ff137431 */ /* 0x000fe200000001ff */
[----:B------:R-:W-:Y:S01]  /*0050*/  MOV R20, RZ ;  /* 0x000000ff00147202 */ /* 0x000fe20000000f00 */
[----:B------:R-:W3:Y:S03]  /*0060*/  LDCU.128 UR12, c[0x0][0x400] ;  /* 0x00008000ff0c77ac */ /* 0x000ee60008000c00 */
[----:B------:R-:W4:Y:S01]  /*0070*/  LDC.64 R4, c[0x0][0x470] ;  /* 0x00011c00ff047b82 */ /* 0x000f220000000a00 */
[----:B------:R-:W3:Y:S07]  /*0080*/  LDCU.128 UR8, c[0x0][0x3f0] ;  /* 0x00007e00ff0877ac */ /* 0x000eee0008000c00 */
[----:B------:R-:W3:Y:S01]  /*0090*/  LDC.64 R6, c[0x0][0x480] ;  /* 0x00012000ff067b82 */ /* 0x000ee20000000a00 */
[----:B0-----:R-:W-:-:S07]  /*00a0*/  ISETP.NE.U32.AND P0, PT, R2, RZ, PT ;  /* 0x000000ff0200720c */ /* 0x001fce0003f05070 */
[----:B------:R-:W0:Y:S01]  /*00b0*/  S2UR UR18, SR_CTAID.X ;  /* 0x00000000001279c3 */ /* 0x000e220000002500 */
[----:B------:R-:W-:Y:S02]  /*00c0*/  ISETP.NE.AND.EX P0, PT, R3, RZ, PT, P0 ;  /* 0x000000ff0300720c */ /* 0x000fe40003f05300 */
[----:B----4-:R-:W-:-:S05]  /*00d0*/  ISETP.NE.U32.AND P1, PT, R4, RZ, PT ;  /* 0x000000ff0400720c */ /* 0x010fca0003f25070 */
[----:B------:R-:W4:Y:S01]  /*00e0*/  LDC R17, c[0x0][0x394] ;  /* 0x0000e500ff117b82 */ /* 0x000f220000000800 */
[----:B------:R-:W-:-:S05]  /*00f0*/  ISETP.NE.AND.EX P1, PT, R5, RZ, PT, P1 ;  /* 0x000000ff0500720c */ /* 0x000fca0003f25310 */
[C---:B-1----:R-:W-:Y:S02]  /*0100*/  @P0 LEA R2, P2, R18.reuse, R2, 0x2 ;  /* 0x0000000212020211 */ /* 0x042fe400078410ff */
[----:B------:R-:W1:Y:S02]  /*0110*/  LDC.64 R12, c[0x0][0x448] ;  /* 0x00011200ff0c7b82 */ /* 0x000e640000000a00 */
[----:B------:R-:W-:-:S04]  /*0120*/  @P0 LEA.HI.X R3, R18, R3, RZ, 0x2, P2 ;  /* 0x0000000312030211 */ /* 0x000fc800010f14ff */
[----:B------:R-:W-:Y:S01]  /*0130*/  @P1 LEA R4, P3, R18, R4, 0x2 ;  /* 0x0000000412041211 */ /* 0x000fe200078610ff */
[----:B--2---:R-:W5:Y:S01]  /*0140*/  @P0 LDG.E R19, desc[UR16][R2.64] ;  /* 0x0000001002130981 */ /* 0x004f62000c1e1900 */
[----:B---3--:R-:W-:Y:S01]  /*0150*/  ISETP.NE.U32.AND P0, PT, R6, RZ, PT ;  /* 0x000000ff0600720c */ /* 0x008fe20003f05070 */
[----:B0-----:R-:W-:Y:S01]  /*0160*/  UIMAD.WIDE.U32 UR6, UR18, UR12, URZ ;  /* 0x0000000c120672a5 */ /* 0x001fe2000f8e00ff */
[----:B------:R-:W-:Y:S01]  /*0170*/  @P1 LEA.HI.X R5, R18, R5, RZ, 0x2, P3 ;  /* 0x0000000512051211 */ /* 0x000fe200018f14ff */
[----:B------:R-:W0:Y:S01]  /*0180*/  LDC.64 R34, c[0x0][0x4a0] ;  /* 0x00012800ff227b82 */ /* 0x000e220000000a00 */
[----:B------:R-:W-:Y:S01]  /*0190*/  ISETP.NE.AND.EX P0, PT, R7, RZ, PT, P0 ;  /* 0x000000ff0700720c */ /* 0x000fe20003f05300 */
[----:B------:R-:W-:Y:S02]  /*01a0*/  UIMAD.WIDE.U32 UR4, UR18, UR8, URZ ;  /* 0x00000008120472a5 */ /* 0x000fe4000f8e00ff */
[----:B------:R-:W-:Y:S01]  /*01b0*/  UIMAD UR8, UR18, UR13, UR7 ;  /* 0x0000000d120872a4 */ /* 0x000fe2000f8e0207 */
[----:B------:R2:W5:Y:S01]  /*01c0*/  @P1 LDG.E R20, desc[UR16][R4.64] ;  /* 0x0000001004141981 */ /* 0x000562000c1e1900 */
[----:B------:R-:W-:-:S02]  /*01d0*/  UIMAD UR9, UR18, UR9, UR5 ;  /* 0x00000009120972a4 */ /* 0x000fc4000f8e0205 */
[----:B------:R-:W3:Y:S08]  /*01e0*/  LDC.64 R14, c[0x0][0x450] ;  /* 0x00011400ff0e7b82 */ /* 0x000ef00000000a00 */
[----:B------:R-:W4:Y:S01]  /*01f0*/  @P0 LDC R9, c[0x0][0x384] ;  /* 0x0000e100ff090b82 */ /* 0x000f220000000800 */
[----:B--2---:R-:W-:Y:S02]  /*0200*/  MOV R4, UR6 ;  /* 0x0000000600047c02 */ /* 0x004fe40008000f00 */
[----:B------:R-:W-:Y:S01]  /*0210*/  MOV R5, UR7 ;  /* 0x0000000700057c02 */ /* 0x000fe20008000f00 */
[----:B------:R-:W2:Y:S01]  /*0220*/  LDCU.64 UR6, c[0x0][0x498] ;  /* 0x00009300ff0677ac */ /* 0x000ea20008000a00 */
[----:B------:R-:W-:-:S03]  /*0230*/  MOV R3, UR5 ;  /* 0x0000000500037c02 */ /* 0x000fc60008000f00 */
[----:B------:R-:W1:Y:S01]  /*0240*/  @P0 LDC R21, c[0x0][0x38c] ;  /* 0x0000e300ff150b82 */ /* 0x000e620000000800 */
[----:B------:R-:W-:Y:S02]  /*0250*/  MOV R3, UR9 ;  /* 0x0000000900037c02 */ /* 0x000fe40008000f00 */
[----:B------:R-:W-:Y:S01]  /*0260*/  MOV R5, UR8 ;  /* 0x0000000800057c02 */ /* 0x000fe20008000f00 */
[----:B------:R-:W0:Y:S01]  /*0270*/  LDCU.64 UR8, c[0x0][0x3b8] ;  /* 0x00007700ff0877ac */ /* 0x000e220008000a00 */
[----:B------:R-:W-:-:S03]  /*0280*/  MOV R2, UR4 ;  /* 0x0000000400027c02 */ /* 0x000fc60008000f00 */
[----:B------:R-:W3:Y:S02]  /*0290*/  @P0 LDC.64 R6, c[0x0][0x480] ;  /* 0x00012000ff060b82 */ /* 0x000ee40000000a00 */
[----:B------:R-:W-:-:S04]  /*02a0*/  IMAD.WIDE.U32 R2, R18, UR10, R2 ;  /* 0x0000000a12027c25 */ /* 0x000fc8000f8e0002 */
[----:B------:R-:W-:Y:S01]  /*02b0*/  IMAD R11, R18, UR11, R3 ;  /* 0x0000000b120b7c24 */ /* 0x000fe2000f8e0203 */
[----:B------:R-:W3:Y:S01]  /*02c0*/  LDCU.64 UR10, c[0x0][0x3d8] ;  /* 0x00007b00ff0a77ac */ /* 0x000ee20008000a00 */
[----:B------:R-:W3:Y:S01]  /*02d0*/  LDC.64 R26, c[0x0][0x460] ;  /* 0x00011800ff1a7b82 */ /* 0x000ee20000000a00 */
[----:B----4-:R-:W-:Y:S01]  /*02e0*/  @P0 IMAD R0, R9, UR18, R18 ;  /* 0x0000001209000c24 */ /* 0x010fe2000f8e0212 */
[----:B--2---:R-:W-:-:S06]  /*02f0*/  UIMAD.WIDE.U32 UR4, UR18, UR6, URZ ;  /* 0x00000006120472a5 */ /* 0x004fcc000f8e00ff */
[----:B------:R-:W2:Y:S01]  /*0300*/  LDC.64 R28, c[0x0][0x468] ;  /* 0x00011a00ff1c7b82 */ /* 0x000ea20000000a00 */
[----:B------:R-:W-:-:S07]  /*0310*/  IMAD.WIDE.U32 R4, R18, UR14, R4 ;  /* 0x0000000e12047c25 */ /* 0x000fce000f8e0004 */
[----:B------:R-:W4:Y:S01]  /*0320*/  LDC.64 R36, c[0x0][0x528] ;  /* 0x00014a00ff247b82 */ /* 0x000f220000000a00 */
[----:B------:R-:W-:Y:S01]  /*0330*/  @P0 IMAD R0, R0, R17, RZ ;  /* 0x0000001100000224 */ /* 0x000fe200078e02ff */
[----:B------:R-:W-:Y:S01]  /*0340*/  UIMAD UR5, UR18, UR7, UR5 ;  /* 0x00000007120572a4 */ /* 0x000fe2000f8e0205 */
[C---:B------:R-:W-:Y:S01]  /*0350*/  LEA R9, R17.reuse, 0xfffffc00, 0xa ;  /* 0xfffffc0011097811 */ /* 0x040fe200078e50ff */
[----:B0-----:R-:W-:Y:S01]  /*0360*/  IMAD.WIDE.U32 R22, R18, UR8, RZ ;  /* 0x0000000812167c25 */ /* 0x001fe2000f8e00ff */
[----:B------:R-:W-:-:S03]  /*0370*/  ISETP.GE.AND P1, PT, R17, 0x1, PT ;  /* 0x000000011100780c */ /* 0x000fc60003f26270 */
[----:B------:R-:W-:Y:S01]  /*0380*/  IMAD R33, R18, UR15, R5 ;  /* 0x0000000f12217c24 */ /* 0x000fe2000f8e0205 */
[C---:B------:R-:W-:Y:S01]  /*0390*/  IADD3 R31, P3, PT, R9.reuse, R2, RZ ;  /* 0x00000002091f7210 */ /* 0x040fe20007f7e0ff */
[----:B-1----:R-:W-:Y:S01]  /*03a0*/  @P0 IMAD R5, R0, R21, RZ ;  /* 0x0000001500050224 */ /* 0x002fe200078e02ff */
[----:B------:R-:W-:Y:S01]  /*03b0*/  LEA R21, P2, R22, R12, 0x2 ;  /* 0x0000000c16157211 */ /* 0x000fe200078410ff */
[C---:B------:R-:W-:Y:S02]  /*03c0*/  IMAD R0, R18.reuse, UR9, R23 ;  /* 0x0000000912007c24 */ /* 0x040fe4000f8e0217 */
[----:B------:R-:W-:Y:S01]  /*03d0*/  IMAD.WIDE.U32 R2, R18, R34, UR4 ;  /* 0x0000000412027e25 */ /* 0x000fe2000f8e0022 */
[----:B------:R-:W-:Y:S02]  /*03e0*/  CS2R R16, SRZ ;  /* 0x0000000000107805 */ /* 0x000fe4000001ff00 */
[----:B------:R-:W-:Y:S01]  /*03f0*/  IADD3 R4, P4, PT, R9, R4, RZ ;  /* 0x0000000409047210 */ /* 0x000fe20007f9e0ff */
[----:B---3--:R-:W-:Y:S01]  /*0400*/  @P0 IMAD.WIDE R16, R5, 0x8, R6 ;  /* 0x0000000805100825 */ /* 0x008fe200078e0206 */
[----:B------:R-:W-:-:S02]  /*0410*/  LEA.HI.X R22, R22, R13, R0, 0x2, P2 ;  /* 0x0000000d16167211 */ /* 0x000fc400010f1400 */
[----:B------:R-:W-:Y:S01]  /*0420*/  SHF.R.S32.HI R0, RZ, 0x1f, R9 ;  /* 0x0000001fff007819 */ /* 0x000fe20000011409 */
[C---:B------:R-:W-:Y:S01]  /*0430*/  IMAD R35, R18.reuse, R35, R3 ;  /* 0x0000002312237224 */ /* 0x040fe200078e0203 */
[----:B------:R-:W-:Y:S01]  /*0440*/  IADD3 R2, P0, PT, R9, R2, RZ ;  /* 0x0000000209027210 */ /* 0x000fe20007f1e0ff */
[----:B------:R-:W-:Y:S01]  /*0450*/  IMAD.WIDE.U32 R24, R18, UR10, RZ ;  /* 0x0000000a12187c25 */ /* 0x000fe2000f8e00ff */
[C---:B------:R-:W-:Y:S02]  /*0460*/  IADD3.X R6, PT, PT, R0.reuse, R11, RZ, P3, !PT ;  /* 0x0000000b00067210 */ /* 0x040fe40001ffe4ff */
[C---:B------:R-:W-:Y:S02]  /*0470*/  IADD3.X R33, PT, PT, R0.reuse, R33, RZ, P4, !PT ;  /* 0x0000002100217210 */ /* 0x040fe400027fe4ff */
[----:B------:R-:W-:Y:S01]  /*0480*/  IADD3.X R35, PT, PT, R0, R35, RZ, P0, !PT ;  /* 0x0000002300237210 */ /* 0x000fe200007fe4ff */
[----:B------:R-:W-:Y:S01]  /*0490*/  IMAD R0, R18, UR11, R25 ;  /* 0x0000000b12007c24 */ /* 0x000fe2000f8e0219 */
[----:B------:R-:W-:-:S02]  /*04a0*/  LEA R23, P0, R24, R14, 0x2 ;  /* 0x0000000e18177211 */ /* 0x000fc400078010ff */
[C---:B------:R-:W-:Y:S02]  /*04b0*/  LEA R30, P2, R31.reuse, R26, 0x1 ;  /* 0x0000001a1f1e7211 */ /* 0x040fe400078408ff */
[----:B--2---:R-:W-:Y:S02]  /*04c0*/  LEA R32, P3, R4, R28, 0x1 ;  /* 0x0000001c04207211 */ /* 0x004fe400078608ff */
[----:B----4-:R-:W-:Y:S01]  /*04d0*/  LEA R34, P4, R2, R36, 0x1 ;  /* 0x0000002402227211 */ /* 0x010fe200078808ff */
[----:B------:R-:W-:Y:S01]  /*04e0*/  HFMA2 R25, -RZ, RZ, 0, 0 ;  /* 0x00000000ff197431 */ /* 0x000fe200000001ff */
[----:B------:R-:W-:Y:S02]  /*04f0*/  LEA.HI.X R24, R24, R15, R0, 0x2, P0 ;  /* 0x0000000f18187211 */ /* 0x000fe400000f1400 */
[----:B------:R-:W-:Y:S02]  /*0500*/  LEA.HI.X R31, R31, R27, R6, 0x1, P2 ;  /* 0x0000001b1f1f7211 */ /* 0x000fe400010f0c06 */
[----:B------:R-:W-:-:S02]  /*0510*/  LEA.HI.X R33, R4, R29, R33, 0x1, P3 ;  /* 0x0000001d04217211 */ /* 0x000fc400018f0c21 */
[----:B------:R-:W-:Y:S02]  /*0520*/  LEA.HI.X R35, R2, R37, R35, 0x1, P4 ;  /* 0x0000002502237211 */ /* 0x000fe400020f0c23 */
[----:B------:R-:W-:Y:S01]  /*0530*/  MOV R26, RZ ;  /* 0x000000ff001a7202 */ /* 0x000fe20000000f00 */
[----:B------:R-:W-:Y:S06]  /*0540*/  @!P1 BRA `(.L_x_4956) ;  /* 0x0000003000809947 */ /* 0x000fec0003800000 */
[----:B------:R-:W0:Y:S01]  /*0550*/  S2R R27, SR_TID.X ;  /* 0x00000000001b7919 */ /* 0x000e220000002100 */
[----:B------:R-:W1:Y:S01]  /*0560*/  S2UR UR5, SR_CgaCtaId ;  /* 0x00000000000579c3 */ /* 0x000e620000008800 */
[----:B------:R-:W2:Y:S01]  /*0570*/  LDCU.64 UR6, c[0x0][0x3a0] ;  /* 0x00007400ff0677ac */ /* 0x000ea20008000a00 */
[----:B------:R-:W-:Y:S02]  /*0580*/  MOV R26, RZ ;  /* 0x000000ff001a7202 */ /* 0x000fe40000000f00 */
[----:B------:R-:W-:Y:S01]  /*0590*/  MOV R25, RZ ;  /* 0x000000ff00197202 */ /* 0x000fe20000000f00 */
[----:B------:R-:W-:Y:S01]  /*05a0*/  UMOV UR4, 0x400 ;  /* 0x0000040000047882 */ /* 0x000fe20000000000 */
[----:B------:R-:W3:Y:S02]  /*05b0*/  LDCU UR8, c[0x0][0x394] ;  /* 0x00007280ff0877ac */ /* 0x000ee40008000800 */
[----:B------:R-:W4:Y:S01]  /*05c0*/  LDC.64 R4, c[0x0][0x440] ;  /* 0x00011000ff047b82 */ /* 0x000f220000000a00 */
[----:B--2---:R-:W-:-:S04]  /*05d0*/  IMAD.WIDE.U32 R2, R18, UR6, RZ ;  /* 0x0000000612027c25 */ /* 0x004fc8000f8e00ff */
[----:B------:R-:W-:Y:S01]  /*05e0*/  IMAD R29, R18, UR7, R3 ;  /* 0x00000007121d7c24 */ /* 0x000fe2000f8e0203 */
[----:B-1----:R-:W-:-:S06]  /*05f0*/  ULEA UR4, UR5, UR4, 0x18 ;  /* 0x0000000405047291 */ /* 0x002fcc000f8ec0ff */
[----:B------:R-:W-:Y:S02]  /*0600*/  MOV R36, UR4 ;  /* 0x0000000400247c02 */ /* 0x000fe40008000f00 */
[----:B0-----:R-:W-:Y:S02]  /*0610*/  SHF.R.U32.HI R0, RZ, 0x2, R27 ;  /* 0x00000002ff007819 */ /* 0x001fe4000001161b */
[----:B------:R-:W-:Y:S02]  /*0620*/  SHF.L.U32 R38, R27, 0x1, RZ ;  /* 0x000000011b267819 */ /* 0x000fe400000006ff */
[----:B----4-:R-:W-:Y:S02]  /*0630*/  LEA R28, P0, R2, R4, 0x2 ;  /* 0x00000004021c7211 */ /* 0x010fe400078010ff */
[----:B------:R-:W-:Y:S02]  /*0640*/  LOP3.LUT R39, R0, 0xf8, RZ, 0xc0, !PT ;  /* 0x000000f800277812 */ /* 0x000fe400078ec0ff */
[----:B------:R-:W-:-:S02]  /*0650*/  LOP3.LUT R38, R38, 0x7c0, RZ, 0xc0, !PT ;  /* 0x000007c026267812 */ /* 0x000fc400078ec0ff */
[C---:B------:R-:W-:Y:S02]  /*0660*/  LEA R40, R27.reuse, R36, 0x3 ;  /* 0x000000241b287211 */ /* 0x040fe400078e18ff */
[----:B------:R-:W-:Y:S02]  /*0670*/  LEA.HI.X R29, R2, R5, R29, 0x2, P0 ;  /* 0x00000005021d7211 */ /* 0x000fe400000f141d */
[C---:B------:R-:W-:Y:S02]  /*0680*/  LOP3.LUT R200, R27.reuse, 0x1f, RZ, 0xc0, !PT ;  /* 0x0000001f1bc87812 */ /* 0x040fe400078ec0ff */
[----:B------:R-:W-:Y:S02]  /*0690*/  IADD3 R37, PT, PT, R27, 0x200, RZ ;  /* 0x000002001b257810 */ /* 0x000fe40007ffe0ff */
[----:B------:R-:W-:Y:S02]  /*06a0*/  IADD3 R39, PT, PT, R36, R39, RZ ;  /* 0x0000002724277210 */ /* 0x000fe40007ffe0ff */
[----:B------:R-:W-:-:S02]  /*06b0*/  LOP3.LUT R41, R38, 0x1f, R27, 0xf8, !PT ;  /* 0x0000001f26297812 */ /* 0x000fc400078ef81b */
[C---:B------:R-:W-:Y:S02]  /*06c0*/  LEA R201, R27.reuse, R36, 0x2 ;  /* 0x000000241bc97211 */ /* 0x040fe400078e10ff */
[----:B---3--:R-:W-:-:S07]  /*06d0*/  LEA R42, R27, R40, 0x3 ;  /* 0x000000281b2a7211 */ /* 0x008fce00078e18ff */
.L_x_4971:
[----:B------:R-:W-:Y:S01]  /*06e0*/  BAR.SYNC.DEFER_BLOCKING 0x0 ;  /* 0x0000000000007b1d */ /* 0x000fe20000010000 */
[----:B0-----:R-:W-:-:S05]  /*06f0*/  IMAD.WIDE.U32 R2, R41, 0x10, R30 ;  /* 0x0000001029027825 */ /* 0x001fca00078e001e */
[----:B------:R-:W0:Y:S01]  /*0700*/  LDCU UR7, c[0x0][0x38c] ;  /* 0x00007180ff0777ac */ /* 0x000e220008000800 */
[----:B------:R-:W2:Y:S04]  /*0710*/  LDG.E.128 R4, desc[UR16][R2.64] ;  /* 0x0000001002047981 */ /* 0x000ea8000c1e1d00 */
[----:B------:R-:W3:Y:S01]  /*0720*/  LDG.E.128 R8, desc[UR16][R2.64+0x200] ;  /* 0x0002001002087981 */ /* 0x000ee2000c1e1d00 */
[----:B------:R-:W1:Y:S02]  /*0730*/  S2R R43, SR_LANEID ;  /* 0x00000000002b7919 */ /* 0x000e640000000000 */
[----:B-1----:R-:W-:-:S04]  /*0740*/  IADD3 R13, PT, PT, R38, R43, RZ ;  /* 0x0000002b260d7210 */ /* 0x002fc80007ffe0ff */
[----:B------:R-:W-:Y:S01]  /*0750*/  LEA R44, R13, R36, 0x4 ;  /* 0x000000240d2c7211 */ /* 0x000fe200078e20ff */
[----:B------:R-:W-:-:S03]  /*0760*/  IMAD.WIDE.U32 R12, R41, 0x10, R32 ;  /* 0x00000010290c7825 */ /* 0x000fc600078e0020 */
[----:B------:R-:W-:Y:S01]  /*0770*/  LEA R45, R43, R44, 0x4 ;  /* 0x0000002c2b2d7211 */ /* 0x000fe200078e20ff */
        /* <DEDUP_REMOVED lines=8> */
[----:B------:R-:W-:-:S03]  /*0800*/  IMAD.WIDE.U32 R2, R41, 0x10, R34 ;  /* 0x0000001029027825 */ /* 0x000fc600078e0022 */
[----:B---3--:R-:W-:Y:S04]  /*0810*/  STS.128 [R44], R48 ;  /* 0x000000302c007388 */ /* 0x008fe80000000c00 */
[----:B----4-:R2:W-:Y:S01]  /*0820*/  STS.128 [R44+0x200], R56 ;  /* 0x000200382c007388 */ /* 0x0105e20000000c00 */
[----:B------:R-:W-:-:S03]  /*0830*/  NOP ;  /* 0x0000000000007918 */ /* 0x000fc60000000000 */
[----:B------:R-:W-:Y:S04]  /*0840*/  LDS.128 R8, [R45] ;  /* 0x000000002d087984 */ /* 0x000fe80000000c00 */
[----:B------:R-:W-:Y:S01]  /*0850*/  LDS.128 R4, [R45+0x10] ;  /* 0x000010002d047984 */ /* 0x000fe20000000c00 */
[----:B------:R-:W-:Y:S06]  /*0860*/  BAR.SYNC.DEFER_BLOCKING 0x0 ;  /* 0x0000000000007b1d */ /* 0x000fec0000010000 */
[----:B------:R-:W3:Y:S04]  /*0870*/  LDG.E.128 R64, desc[UR16][R2.64] ;  /* 0x0000001002407981 */ /* 0x000ee8000c1e1d00 */
[----:B------:R-:W4:Y:S01]  /*0880*/  LDG.E.128 R68, desc[UR16][R2.64+0x200] ;  /* 0x0002001002447981 */ /* 0x000f22000c1e1d00 */
[----:B-1----:R-:W-:Y:S01]  /*0890*/  HADD2.F32 R46, -RZ, R52.H0_H0 ;  /* 0x20000034ff2e7230 */ /* 0x002fe20000004100 */
[----:B0-----:R-:W-:Y:S01]  /*08a0*/  UISETP.GE.AND UP0, UPT, UR7, 0x1, UPT ;  /* 0x000000010700788c */ /* 0x001fe2000bf06270 */
[----:B--2---:R-:W-:-:S02]  /*08b0*/  HADD2.F32 R58, -RZ, R62.H0_H0 ;  /* 0x2000003eff3a7230 */ /* 0x004fc40000004100 */
[----:B------:R-:W-:Y:S02]  /*08c0*/  HFMA2 R88, -RZ, RZ, 0, 0 ;  /* 0x00000000ff587431 */ /* 0x000fe400000001ff */
[----:B------:R-:W-:Y:S02]  /*08d0*/  HADD2.F32 R59, -RZ, R62.H1_H1 ;  /* 0x3000003eff3b7230 */ /* 0x000fe40000004100 */
[----:B------:R-:W-:Y:S02]  /*08e0*/  HFMA2 R109, -RZ, RZ, 0, 0 ;  /* 0x00000000ff6d7431 */ /* 0x000fe400000001ff */
[----:B------:R-:W-:Y:S01]  /*08f0*/  HADD2.F32 R47, -RZ, R52.H1_H1 ;  /* 0x30000034ff2f7230 */ /* 0x000fe20000004100 */
[----:B------:R-:W-:Y:S01]  /*0900*/  CS2R R84, SRZ ;  /* 0x0000000000547805 */ /* 0x000fe2000001ff00 */
[--C-:B------:R-:W-:Y:S01]  /*0910*/  HADD2.F32 R48, -RZ, R53.reuse.H0_H0 ;  /* 0x20000035ff307230 */ /* 0x100fe20000004100 */
[----:B------:R-:W-:Y:S01]  /*0920*/  CS2R R80, SRZ ;  /* 0x0000000000507805 */ /* 0x000fe2000001ff00 */
[----:B------:R-:W-:Y:S01]  /*0930*/  HADD2.F32 R49, -RZ, R53.H1_H1 ;  /* 0x30000035ff317230 */ /* 0x000fe20000004100 */
[----:B------:R-:W-:Y:S01]  /*0940*/  MOV R77, RZ ;  /* 0x000000ff004d7202 */ /* 0x000fe20000000f00 */
[--C-:B------:R-:W-:Y:S01]  /*0950*/  HADD2.F32 R50, -RZ, R54.reuse.H0_H0 ;  /* 0x20000036ff327230 */ /* 0x100fe20000004100 */
[----:B------:R-:W-:Y:S01]  /*0960*/  CS2R R106, SRZ ;  /* 0x00000000006a7805 */ /* 0x000fe2000001ff00 */
[----:B------:R-:W-:Y:S01]  /*0970*/  HADD2.F32 R51, -RZ, R54.H1_H1 ;  /* 0x30000036ff337230 */ /* 0x000fe20000004100 */
[----:B------:R-:W-:Y:S01]  /*0980*/  CS2R R100, SRZ ;  /* 0x0000000000647805 */ /* 0x000fe2000001ff00 */
[--C-:B------:R-:W-:Y:S01]  /*0990*/  HADD2.F32 R52, -RZ, R55.reuse.H0_H0 ;  /* 0x20000037ff347230 */ /* 0x100fe20000004100 */
[----:B------:R-:W-:Y:S01]  /*09a0*/  CS2R R104, SRZ ;  /* 0x0000000000687805 */ /* 0x000fe2000001ff00 */
[----:B------:R-:W-:Y:S01]  /*09b0*/  HADD2.F32 R53, -RZ, R55.H1_H1 ;  /* 0x30000037ff357230 */ /* 0x000fe20000004100 */
[----:B------:R-:W-:Y:S01]  /*09c0*/  CS2R R96, SRZ ;  /* 0x0000000000607805 */ /* 0x000fe2000001ff00 */
[--C-:B------:R-:W-:Y:S01]  /*09d0*/  HADD2.F32 R54, -RZ, R60.reuse.H0_H0 ;  /* 0x2000003cff367230 */ /* 0x100fe20000004100 */
[----:B------:R-:W-:Y:S01]  /*09e0*/  MOV R98, RZ ;  /* 0x000000ff00627202 */ /* 0x000fe20000000f00 */
[----:B------:R-:W-:Y:S01]  /*09f0*/  HADD2.F32 R55, -RZ, R60.H1_H1 ;  /* 0x3000003cff377230 */ /* 0x000fe20000004100 */
[----:B------:R-:W-:Y:S01]  /*0a00*/  UIADD3 UR9, UPT, UPT, UR8, -0x1, URZ ;  /* 0xffffffff08097890 */ /* 0x000fe2000fffe0ff */
[----:B------:R-:W-:-:S02]  /*0a10*/  HADD2.F32 R56, -RZ, R61.H0_H0 ;  /* 0x2000003dff387230 */ /* 0x000fc40000004100 */
[----:B------:R-:W-:Y:S02]  /*0a20*/  HADD2.F32 R57, -RZ, R61.H1_H1 ;  /* 0x3000003dff397230 */ /* 0x000fe40000004100 */
[--C-:B------:R-:W-:Y:S02]  /*0a30*/  HADD2.F32 R60, -RZ, R63.reuse.H0_H0 ;  /* 0x2000003fff3c7230 */ /* 0x100fe40000004100 */
[----:B------:R-:W-:Y:S01]  /*0a40*/  HADD2.F32 R61, -RZ, R63.H1_H1 ;  /* 0x3000003fff3d7230 */ /* 0x000fe20000004100 */
[----:B---3--:R-:W-:Y:S04]  /*0a50*/  STS.128 [R44], R64 ;  /* 0x000000402c007388 */ /* 0x008fe80000000c00 */
[----:B----4-:R-:W-:Y:S01]  /*0a60*/  STS.128 [R44+0x200], R68 ;  /* 0x000200442c007388 */ /* 0x010fe20000000c00 */
[----:B------:R-:W-:-:S03]  /*0a70*/  NOP ;  /* 0x0000000000007918 */ /* 0x000fc60000000000 */
[----:B------:R-:W0:Y:S04]  /*0a80*/  LDS.128 R72, [R45] ;  /* 0x000000002d487984 */ /* 0x000e280000000c00 */
[----:B------:R-:W1:Y:S01]  /*0a90*/  LDS.128 R12, [R45+0x10] ;  /* 0x000010002d0c7984 */ /* 0x000e620000000c00 */
[--C-:B0-----:R-:W-:Y:S02]  /*0aa0*/  HADD2.F32 R0, -RZ, R72.reuse.H0_H0 ;  /* 0x20000048ff007230 */ /* 0x101fe40000004100 */
[----:B------:R-:W-:Y:S02]  /*0ab0*/  HADD2.F32 R62, -RZ, R72.H1_H1 ;  /* 0x30000048ff3e7230 */ /* 0x000fe40000004100 */
[--C-:B------:R-:W-:Y:S02]  /*0ac0*/  HADD2.F32 R63, -RZ, R73.reuse.H0_H0 ;  /* 0x20000049ff3f7230 */ /* 0x100fe40000004100 */
[----:B------:R-:W-:Y:S01]  /*0ad0*/  FFMA.FTZ R25, R0, R46, R25 ;  /* 0x0000002e00197223 */ /* 0x000fe20000010019 */
[----:B------:R-:W-:-:S02]  /*0ae0*/  HADD2.F32 R64, -RZ, R73.H1_H1 ;  /* 0x30000049ff407230 */ /* 0x000fc40000004100 */
[----:B-----5:R-:W-:Y:S01]  /*0af0*/  FMUL.FTZ R103, R0, R19 ;  /* 0x0000001300677220 */ /* 0x020fe20000410000 */
[--C-:B------:R-:W-:Y:S02]  /*0b00*/  HADD2.F32 R65, -RZ, R74.reuse.H0_H0 ;  /* 0x2000004aff417230 */ /* 0x100fe40000004100 */
[C---:B------:R-:W-:Y:S01]  /*0b10*/  FFMA.FTZ R2, R62.reuse, R47, R25 ;  /* 0x0000002f3e027223 */ /* 0x040fe20000010019 */
[----:B------:R-:W-:Y:S02]  /*0b20*/  HADD2.F32 R66, -RZ, R74.H1_H1 ;  /* 0x3000004aff427230 */ /* 0x000fe40000004100 */
[----:B------:R-:W-:Y:S01]  /*0b30*/  FMUL.FTZ R95, R62, R19 ;  /* 0x000000133e5f7220 */ /* 0x000fe20000410000 */
[--C-:B------:R-:W-:Y:S02]  /*0b40*/  HADD2.F32 R67, -RZ, R75.reuse.H0_H0 ;  /* 0x2000004bff437230 */ /* 0x100fe40000004100 */
[----:B------:R-:W-:Y:S01]  /*0b50*/  FFMA.FTZ R3, R63, R48, R2 ;  /* 0x000000303f037223 */ /* 0x000fe20000010002 */
[----:B------:R-:W-:-:S02]  /*0b60*/  HADD2.F32 R68, -RZ, R75.H1_H1 ;  /* 0x3000004bff447230 */ /* 0x000fc40000004100 */
[----:B------:R-:W-:Y:S01]  /*0b70*/  FMUL.FTZ R102, R63, R19 ;  /* 0x000000133f667220 */ /* 0x000fe20000410000 */
[--C-:B-1----:R-:W-:Y:S02]  /*0b80*/  HADD2.F32 R69, -RZ, R12.reuse.H0_H0 ;  /* 0x2000000cff457230 */ /* 0x102fe40000004100 */
[C---:B------:R-:W-:Y:S01]  /*0b90*/  FFMA.FTZ R2, R64.reuse, R49, R3 ;  /* 0x0000003140027223 */ /* 0x040fe20000010003 */
[----:B------:R-:W-:Y:S02]  /*0ba0*/  HADD2.F32 R70, -RZ, R12.H1_H1 ;  /* 0x3000000cff467230 */ /* 0x000fe40000004100 */
[----:B------:R-:W-:Y:S01]  /*0bb0*/  FMUL.FTZ R99, R64, R19 ;  /* 0x0000001340637220 */ /* 0x000fe20000410000 */
[--C-:B------:R-:W-:Y:S02]  /*0bc0*/  HADD2.F32 R71, -RZ, R13.reuse.H0_H0 ;  /* 0x2000000dff477230 */ /* 0x100fe40000004100 */
[----:B------:R-:W-:Y:S01]  /*0bd0*/  FFMA.FTZ R3, R65, R50, R2 ;  /* 0x0000003241037223 */ /* 0x000fe20000010002 */
[----:B------:R-:W-:-:S02]  /*0be0*/  HADD2.F32 R72, -RZ, R13.H1_H1 ;  /* 0x3000000dff487230 */ /* 0x000fc40000004100 */
[----:B------:R-:W-:Y:S01]  /*0bf0*/  FMUL.FTZ R94, R65, R19 ;  /* 0x00000013415e7220 */ /* 0x000fe20000410000 */
[--C-:B------:R-:W-:Y:S02]  /*0c00*/  HADD2.F32 R73, -RZ, R14.reuse.H0_H0 ;  /* 0x2000000eff497230 */ /* 0x100fe40000004100 */
[C---:B------:R-:W-:Y:S01]  /*0c10*/  FFMA.FTZ R2, R66.reuse, R51, R3 ;  /* 0x0000003342027223 */ /* 0x040fe20000010003 */
[----:B------:R-:W-:Y:S02]  /*0c20*/  HADD2.F32 R74, -RZ, R14.H1_H1 ;  /* 0x3000000eff4a7230 */ /* 0x000fe40000004100 */
[----:B------:R-:W-:Y:S01]  /*0c30*/  FMUL.FTZ R93, R66, R19 ;  /* 0x00000013425d7220 */ /* 0x000fe20000410000 */
[--C-:B------:R-:W-:Y:S02]  /*0c40*/  HADD2.F32 R75, -RZ, R15.reuse.H0_H0 ;  /* 0x2000000fff4b7230 */ /* 0x100fe40000004100 */
[----:B------:R-:W-:Y:S01]  /*0c50*/  FFMA.FTZ R3, R67, R52, R2 ;  /* 0x0000003443037223 */ /* 0x000fe20000010002 */
[----:B------:R-:W-:-:S02]  /*0c60*/  HADD2.F32 R92, -RZ, R15.H1_H1 ;  /* 0x3000000fff5c7230 */ /* 0x000fc40000004100 */
[-C--:B------:R-:W-:Y:S01]  /*0c70*/  FMUL.FTZ R91, R67, R19.reuse ;  /* 0x00000013435b7220 */ /* 0x080fe20000410000 */
[C---:B------:R-:W-:Y:S01]  /*0c80*/  FMUL.FTZ R76, R68.reuse, R19 ;  /* 0x00000013444c7220 */ /* 0x040fe20000410000 */
        /* <DEDUP_REMOVED lines=10> */
[----:B------:R-:W-:-:S02]  /*0d30*/  FMUL.FTZ R90, R92, R19 ;  /* 0x000000135c5a7220 */ /* 0x000fc40000410000 */
[----:B------:R-:W-:-:S04]  /*0d40*/  FFMA.FTZ R3, R71, R56, R2 ;  /* 0x0000003847037223 */ /* 0x000fc80000010002 */
[----:B------:R-:W-:-:S04]  /*0d50*/  FFMA.FTZ R2, R72, R57, R3 ;  /* 0x0000003948027223 */ /* 0x000fc80000010003 */
[----:B------:R-:W-:-:S04]  /*0d60*/  FFMA.FTZ R3, R73, R58, R2 ;  /* 0x0000003a49037223 */ /* 0x000fc80000010002 */
[----:B------:R-:W-:-:S04]  /*0d70*/  FFMA.FTZ R2, R74, R59, R3 ;  /* 0x0000003b4a027223 */ /* 0x000fc80000010003 */
[----:B------:R-:W-:-:S04]  /*0d80*/  FFMA.FTZ R25, R75, R60, R2 ;  /* 0x0000003c4b197223 */ /* 0x000fc80000010002 */
[----:B------:R-:W-:Y:S01]  /*0d90*/  FFMA.FTZ R25, R92, R61, R25 ;  /* 0x0000003d5c197223 */ /* 0x000fe20000010019 */
[----:B------:R-:W-:Y:S06]  /*0da0*/  BAR.SYNC.DEFER_BLOCKING 0x0 ;  /* 0x0000000000007b1d */ /* 0x000fec0000010000 */
[----:B------:R-:W-:Y:S05]  /*0db0*/  BRA.U !UP0, `(.L_x_4957) ;  /* 0x0000002508287547 */ /* 0x000fea000b800000 */
[----:B------:R-:W0:Y:S01]  /*0dc0*/  LDC R2, c[0x0][0x394] ;  /* 0x0000e500ff027b82 */ /* 0x000e220000000800 */
[--C-:B------:R-:W-:Y:S01]  /*0dd0*/  HADD2.F32 R117, -RZ, R8.reuse.H0_H0 ;  /* 0x20000008ff757230 */ /* 0x100fe20000004100 */
[----:B------:R-:W-:Y:S01]  /*0de0*/  USHF.L.U32 UR4, UR9, 0x8, URZ ;  /* 0x0000000809047899 */ /* 0x000fe200080006ff */
[----:B------:R-:W-:Y:S01]  /*0df0*/  HADD2.F32 R3, -RZ, R8.H1_H1 ;  /* 0x30000008ff037230 */ /* 0x000fe20000004100 */
[----:B------:R-:W-:Y:S01]  /*0e00*/  UIADD3 UR5, UPT, UPT, UR8, -0x2, URZ ;  /* 0xfffffffe08057890 */ /* 0x000fe2000fffe0ff */
[--C-:B------:R-:W-:Y:S01]  /*0e10*/  HADD2.F32 R119, -RZ, R9.reuse.H0_H0 ;  /* 0x20000009ff777230 */ /* 0x100fe20000004100 */
[----:B------:R-:W-:Y:S01]  /*0e20*/  ULOP3.LUT UR4, UR4, 0x100, URZ, 0xc0, !UPT ;  /* 0x0000010004047892 */ /* 0x000fe2000f8ec0ff */
[----:B------:R-:W-:Y:S01]  /*0e30*/  HADD2.F32 R15, -RZ, R9.H1_H1 ;  /* 0x30000009ff0f7230 */ /* 0x000fe20000004100 */
[----:B------:R-:W1:Y:S01]  /*0e40*/  LDC.64 R12, c[0x0][0x3a8] ;  /* 0x0000ea00ff0c7b82 */ /* 0x000e620000000a00 */
[--C-:B------:R-:W-:Y:S01]  /*0e50*/  HADD2.F32 R121, -RZ, R10.reuse.H0_H0 ;  /* 0x2000000aff797230 */ /* 0x100fe20000004100 */
[----:B------:R-:W-:Y:S01]  /*0e60*/  UIMAD UR5, UR5, UR7, URZ ;  /* 0x00000007050572a4 */ /* 0x000fe2000f8e02ff */
[----:B------:R-:W-:-:S02]  /*0e70*/  HADD2.F32 R123, -RZ, R10.H1_H1 ;  /* 0x3000000aff7b7230 */ /* 0x000fc40000004100 */
[--C-:B------:R-:W-:Y:S01]  /*0e80*/  FADD.FTZ R117, R117, R20.reuse ;  /* 0x0000001475757221 */ /* 0x100fe20000010000 */
[--C-:B------:R-:W-:Y:S02]  /*0e90*/  HADD2.F32 R125, -RZ, R11.reuse.H0_H0 ;  /* 0x2000000bff7d7230 */ /* 0x100fe40000004100 */
[--C-:B------:R-:W-:Y:S01]  /*0ea0*/  FADD.FTZ R118, R3, R20.reuse ;  /* 0x0000001403767221 */ /* 0x100fe20000010000 */
[----:B------:R-:W-:Y:S01]  /*0eb0*/  HADD2.F32 R127, -RZ, R11.H1_H1 ;  /* 0x3000000bff7f7230 */ /* 0x000fe20000004100 */
[----:B------:R-:W2:Y:S01]  /*0ec0*/  LDC.64 R8, c[0x0][0x3e0] ;  /* 0x0000f800ff087b82 */ /* 0x000ea20000000a00 */
[--C-:B------:R-:W-:Y:S02]  /*0ed0*/  HADD2.F32 R129, -RZ, R4.reuse.H0_H0 ;  /* 0x20000004ff817230 */ /* 0x100fe40000004100 */
[--C-:B------:R-:W-:Y:S01]  /*0ee0*/  FADD.FTZ R122, R123, R20.reuse ;  /* 0x000000147b7a7221 */ /* 0x100fe20000010000 */
[----:B------:R-:W-:Y:S02]  /*0ef0*/  HADD2.F32 R131, -RZ, R4.H1_H1 ;  /* 0x30000004ff837230 */ /* 0x000fe40000004100 */
[----:B------:R-:W-:Y:S01]  /*0f00*/  FADD.FTZ R123, R125, R20 ;  /* 0x000000147d7b7221 */ /* 0x000fe20000010000 */
[----:B------:R-:W-:-:S02]  /*0f10*/  HADD2.F32 R133, -RZ, R5.H0_H0 ;  /* 0x20000005ff857230 */ /* 0x000fc40000004100 */
[--C-:B------:R-:W-:Y:S01]  /*0f20*/  FADD.FTZ R124, R127, R20.reuse ;  /* 0x000000147f7c7221 */ /* 0x100fe20000010000 */
[----:B------:R-:W-:Y:S01]  /*0f30*/  HADD2.F32 R139, -RZ, R7.H0_H0 ;  /* 0x20000007ff8b7230 */ /* 0x000fe20000004100 */
[----:B------:R-:W3:Y:S01]  /*0f40*/  LDC.64 R10, c[0x0][0x3c0] ;  /* 0x0000f000ff0a7b82 */ /* 0x000ee20000000a00 */
[----:B------:R-:W-:Y:S01]  /*0f50*/  HADD2.F32 R5, -RZ, R5.H1_H1 ;  /* 0x30000005ff057230 */ /* 0x000fe20000004100 */
[----:B0-----:R-:W-:Y:S01]  /*0f60*/  ISETP.LE.AND P0, PT, R2, UR8, PT ;  /* 0x0000000802007c0c */ /* 0x001fe2000bf03270 */
[--C-:B------:R-:W-:Y:S02]  /*0f70*/  HADD2.F32 R135, -RZ, R6.reuse.H0_H0 ;  /* 0x20000006ff877230 */ /* 0x100fe40000004100 */
[--C-:B------:R-:W-:Y:S01]  /*0f80*/  FADD.FTZ R125, R129, R20.reuse ;  /* 0x00000014817d7221 */ /* 0x100fe20000010000 */
[----:B------:R-:W-:Y:S02]  /*0f90*/  HADD2.F32 R137, -RZ, R6.H1_H1 ;  /* 0x30000006ff897230 */ /* 0x000fe40000004100 */
[--C-:B------:R-:W-:Y:S01]  /*0fa0*/  FADD.FTZ R126, R131, R20.reuse ;  /* 0x00000014837e7221 */ /* 0x100fe20000010000 */
[----:B------:R-:W-:Y:S01]  /*0fb0*/  HADD2.F32 R7, -RZ, R7.H1_H1 ;  /* 0x30000007ff077230 */ /* 0x000fe20000004100 */
[----:B------:R-:W0:Y:S01]  /*0fc0*/  LDC R202, c[0x0][0x394] ;  /* 0x0000e500ffca7b82 */ /* 0x000e220000000800 */
        /* <DEDUP_REMOVED lines=9> */
[----:B------:R-:W-:Y:S01]  /*1060*/  ISETP.EQ.AND P0, PT, R200, RZ, !P0 ;  /* 0x000000ffc800720c */ /* 0x000fe20004702270 */
[----:B------:R-:W-:Y:S01]  /*1070*/  USHF.L.U32 UR6, UR8, 0xa, URZ ;  /* 0x0000000a08067899 */ /* 0x000fe200080006ff */
[----:B------:R-:W-:Y:S01]  /*1080*/  IADD3 R108, PT, PT, R36, 0x1590, RZ ;  /* 0x00001590246c7810 */ /* 0x000fe20007ffe0ff */
[----:B------:R-:W-:Y:S01]  /*1090*/  FMUL.FTZ R133, R117, R46 ;  /* 0x0000002e75857220 */ /* 0x000fe20000410000 */
[----:B------:R-:W-:Y:S01]  /*10a0*/  MOV R88, RZ ;  /* 0x000000ff00587202 */ /* 0x000fe20000000f00 */
[----:B------:R-:W-:Y:S01]  /*10b0*/  FMUL.FTZ R134, R118, R47 ;  /* 0x0000002f76867220 */ /* 0x000fe20000410000 */
[----:B------:R-:W-:Y:S01]  /*10c0*/  MOV R111, R28 ;  /* 0x0000001c006f7202 */ /* 0x000fe20000000f00 */
        /* <DEDUP_REMOVED lines=13> */
[----:B--2---:R-:W-:Y:S01]  /*11a0*/  SHF.L.U64.HI R9, R8, 0x2, R9 ;  /* 0x0000000208097819 */ /* 0x004fe20000010209 */
[----:B------:R-:W-:Y:S01]  /*11b0*/  FMUL.FTZ R142, R126, R55 ;  /* 0x000000377e8e7220 */ /* 0x000fe20000410000 */
[----:B---3--:R-:W-:Y:S01]  /*11c0*/  SHF.L.U64.HI R11, R10, 0x2, R11 ;  /* 0x000000020a0b7819 */ /* 0x008fe2000001020b */
[----:B------:R-:W-:Y:S01]  /*11d0*/  FMUL.FTZ R143, R127, R56 ;  /* 0x000000387f8f7220 */ /* 0x000fe20000410000 */
[----:B-1----:R-:W-:Y:S01]  /*11e0*/  SHF.L.U64.HI R13, R12, 0x2, R13 ;  /* 0x000000020c0d7819 */ /* 0x002fe2000001020d */
[----:B------:R-:W-:Y:S01]  /*11f0*/  FMUL.FTZ R144, R128, R57 ;  /* 0x0000003980907220 */ /* 0x000fe20000410000 */
[----:B------:R-:W-:Y:S01]  /*1200*/  FMUL.FTZ R145, R129, R58 ;  /* 0x0000003a81917220 */ /* 0x000fe20000410000 */
[----:B------:R-:W-:Y:S01]  /*1210*/  FMUL.FTZ R146, R130, R59 ;  /* 0x0000003b82927220 */ /* 0x000fe20000410000 */
[----:B------:R-:W-:Y:S01]  /*1220*/  P2R R203, PR, RZ, 0x1 ;  /* 0x00000001ffcb7803 */ /* 0x000fe20000000000 */
[----:B------:R-:W-:Y:S01]  /*1230*/  FMUL.FTZ R147, R131, R60 ;  /* 0x0000003c83937220 */ /* 0x000fe20000410000 */
[----:B------:R-:W-:Y:S01]  /*1240*/  FMUL.FTZ R148, R132, R61 ;  /* 0x0000003d84947220 */ /* 0x000fe20000410000 */
[----:B------:R-:W-:Y:S01]  /*1250*/  MOV R150, UR4 ;  /* 0x0000000400967c02 */ /* 0x000fe20008000f00 */
[----:B------:R-:W-:Y:S01]  /*1260*/  UIADD3 UR10, UPT, UPT, -UR7, URZ, URZ ;  /* 0x000000ff070a7290 */ /* 0x000fe2000fffe1ff */
[----:B------:R-:W-:Y:S01]  /*1270*/  MOV R149, UR5 ;  /* 0x0000000500957c02 */ /* 0x000fe20008000f00 */
[----:B------:R-:W1:Y:S01]  /*1280*/  LDCU UR11, c[0x0][0x394] ;  /* 0x00007280ff0b77ac */ /* 0x000e620008000800 */
[----:B------:R-:W-:-:S12]  /*1290*/  ULOP3.LUT UR6, UR6, 0x400, URZ, 0xc0, !UPT ;  /* 0x0000040006067892 */ /* 0x000fd8000f8ec0ff */
.L_x_4970:
[----:B------:R-:W-:Y:S02]  /*12a0*/  MOV R2, R111 ;  /* 0x0000006f00027202 */ /* 0x000fe40000000f00 */
[----:B------:R-:W-:-:S05]  /*12b0*/  MOV R3, R110 ;  /* 0x0000006e00037202 */ /* 0x000fca0000000f00 */
[----:B------:R2:W3:Y:S01]  /*12c0*/  LDG.E R151, desc[UR16][R2.64] ;  /* 0x0000001002977981 */ /* 0x0004e2000c1e1900 */
[----:B-1----:R-:W-:Y:S02]  /*12d0*/  MOV R4, R115 ;  /* 0x0000007300047202 */ /* 0x002fe40000000f00 */
[----:B------:R-:W-:-:S05]  /*12e0*/  MOV R5, R114 ;  /* 0x0000007200057202 */ /* 0x000fca0000000f00 */
[----:B------:R-:W4:Y:S01]  /*12f0*/  LDG.E R4, desc[UR16][R4.64] ;  /* 0x0000001004047981 */ /* 0x000f22000c1e1900 */
[----:B--2---:R-:W-:Y:S02]  /*1300*/  MOV R2, R113 ;  /* 0x0000007100027202 */ /* 0x004fe40000000f00 */
[----:B------:R-:W-:-:S05]  /*1310*/  MOV R3, R112 ;  /* 0x0000007000037202 */ /* 0x000fca0000000f00 */
[----:B------:R2:W4:Y:S01]  /*1320*/  LDG.E R7, desc[UR16][R2.64] ;  /* 0x0000001002077981 */ /* 0x000522000c1e1900 */
[C---:B------:R-:W-:Y:S02]  /*1330*/  ISETP.NE.AND P0, PT, R27.reuse, RZ, PT ;  /* 0x000000ff1b00720c */ /* 0x040fe40003f05270 */
[----:B------:R-:W-:Y:S02]  /*1340*/  ISETP.NE.AND P1, PT, R27, 0x3f, PT ;  /* 0x0000003f1b00780c */ /* 0x000fe40003f25270 */
[----:B--2---:R-:W-:-:S04]  /*1350*/  SEL R3, R150, R37, !P0 ;  /* 0x0000002596037207 */ /* 0x004fc80004000000 */
[----:B------:R-:W-:Y:S01]  /*1360*/  LEA R3, R3, R36, 0x2 ;  /* 0x0000002403037211 */ /* 0x000fe200078e10ff */
        /* <DEDUP_REMOVED lines=19> */
[----:B------:R-:W3:Y:S04]  /*14a0*/  MUFU.EX2 R153, R153 ;  /* 0x0000009900997308 */ /* 0x000ee80000000800 */
[----:B0-----:R-:W0:Y:S04]  /*14b0*/  MUFU.EX2 R152, R152 ;  /* 0x0000009800987308 */ /* 0x001e280000000800 */
        /* <DEDUP_REMOVED lines=13> */
[----:B----4-:R-:W-:Y:S01]  /*1590*/  FMUL.FTZ R7, R7, R4 ;  /* 0x0000000407077220 */ /* 0x010fe20000410000 */
[----:B--2---:R2:W-:Y:S03]  /*15a0*/  STS [R3+0xc90], R14 ;  /* 0x000c900e03007388 */ /* 0x0045e60000000800 */
        /* <DEDUP_REMOVED lines=18> */
[----:B-1----:R-:W-:Y:S01]  /*16d0*/  UISETP.NE.AND UP0, UPT, UR8, UR11, UPT ;  /* 0x0000000b0800728c */ /* 0x002fe2000bf05270 */
[----:B------:R-:W-:-:S08]  /*16e0*/  HFMA2 R183, -RZ, RZ, 1.875, 0 ;  /* 0x3f800000ffb77431 */ /* 0x000fd000000001ff */
[----:B------:R-:W-:Y:S05]  /*16f0*/  BRA.U !UP0, `(.L_x_4960) ;  /* 0x00000001080c7547 */ /* 0x000fea000b800000 */
[----:B------:R3:W4:Y:S01]  /*1700*/  LDS R183, [R116+UR6+0xc90] ;  /* 0x000c900674b77984 */ /* 0x0007220008000800 */
[----:B------:R-:W-:Y:S05]  /*1710*/  BRA `(.L_x_4960) ;  /* 0x0000000000047947 */ /* 0x000fea0003800000 */
.L_x_4959:
[----:B------:R0:W2:Y:S02]  /*1720*/  LDS R183, [R201+0x1494] ;  /* 0x00149400c9b77984 */ /* 0x0000a40000000800 */
.L_x_4960:
[----:B-1----:R-:W-:Y:S05]  /*1730*/  BSYNC.RECONVERGENT B0 ;  /* 0x0000000000007941 */ /* 0x002fea0003800200 */
.L_x_4958:
[----:B------:R-:W-:Y:S01]  /*1740*/  UISETP.NE.AND UP0, UPT, UR8, 0x1, UPT ;  /* 0x000000010800788c */ /* 0x000fe2000bf05270 */
[-C--:B------:R-:W-:Y:S01]  /*1750*/  FMUL.FTZ R7, R14, R153.reuse ;  /* 0x000000990e077220 */ /* 0x080fe20000410000 */
[----:B------:R-:W-:Y:S01]  /*1760*/  FFMA.FTZ R6, R133, R153, R134 ;  /* 0x0000009985067223 */ /* 0x000fe20000010086 */
[----:B------:R-:W-:Y:S01]  /*1770*/  MOV R2, 0x3f800000 ;  /* 0x3f80000000027802 */ /* 0x000fe20000000f00 */
[----:B------:R-:W-:Y:S02]  /*1780*/  HFMA2 R3, -RZ, RZ, 0, 0 ;  /* 0x00000000ff037431 */ /* 0x000fe400000001ff */
        /* <DEDUP_REMOVED lines=9> */
[----:B------:R-:W-:-:S04]  /*1820*/  @!P1 IMAD.WIDE R4, R149, 0x8, R16 ;  /* 0x0000000895049825 */ /* 0x000fc800078e0210 */
[----:B------:R-:W-:Y:S01]  /*1830*/  FFMA.FTZ R6, R157, R6, R138 ;  /* 0x000000069d067223 */ /* 0x000fe2000001008a */
[----:B------:R1:W5:Y:S03]  /*1840*/  @!P1 LDG.E.64 R2, desc[UR16][R4.64] ;  /* 0x0000001004029981 */ /* 0x000366000c1e1b00 */
[----:B------:R-:W-:Y:S01]  /*1850*/  FFMA.FTZ R6, R156, R6, R139 ;  /* 0x000000069c067223 */ /* 0x000fe2000001008b */
[----:B------:R-:W-:-:S03]  /*1860*/  ISETP.GT.U32.AND P2, PT, R27, 0x1f, PT ;  /* 0x0000001f1b00780c */ /* 0x000fc60003f44070 */
[----:B------:R-:W-:-:S04]  /*1870*/  FFMA.FTZ R6, R159, R6, R140 ;  /* 0x000000069f067223 */ /* 0x000fc8000001008c */
[----:B------:R-:W-:Y:S01]  /*1880*/  FFMA.FTZ R6, R160, R6, R141 ;  /* 0x00000006a0067223 */ /* 0x000fe2000001008d */
[----:B-1----:R-:W-:-:S03]  /*1890*/  FMUL.FTZ R4, R156, R7 ;  /* 0x000000079c047220 */ /* 0x002fc60000410000 */
        /* <DEDUP_REMOVED lines=16> */
[----:B------:R1:W-:Y:S02]  /*19a0*/  STS.64 [R40+0x880], R4 ;  /* 0x0008800428007388 */ /* 0x0003e40000000a00 */
[----:B-1----:R-:W-:Y:S01]  /*19b0*/  P2R R4, PR, RZ, 0x4 ;  /* 0x00000004ff047803 */ /* 0x002fe20000000000 */
[----:B------:R-:W-:Y:S06]  /*19c0*/  BAR.SYNC.DEFER_BLOCKING 0x0 ;  /* 0x0000000000007b1d */ /* 0x000fec0000010000 */
[----:B------:R-:W-:Y:S05]  /*19d0*/  @P2 BRA `(.L_x_4961) ;  /* 0x0000000000cc2947 */ /* 0x000fea0003800000 */
[----:B------:R-:W1:Y:S01]  /*19e0*/  LDS.128 R4, [R42+0x880] ;  /* 0x000880002a047984 */ /* 0x000e620000000c00 */
[----:B------:R-:W-:Y:S01]  /*19f0*/  UMOV UR4, 0xffffffff ;  /* 0xffffffff00047882 */ /* 0x000fe20000000000 */
[C---:B------:R-:W-:Y:S02]  /*1a00*/  ISETP.GE.AND P1, PT, R43.reuse, 0x10, PT ;  /* 0x000000102b00780c */ /* 0x040fe40003f26270 */
[C---:B------:R-:W-:Y:S02]  /*1a10*/  ISETP.GE.AND P2, PT, R43.reuse, 0x8, PT ;  /* 0x000000082b00780c */ /* 0x040fe40003f46270 */
[C---:B------:R-:W-:Y:S02]  /*1a20*/  ISETP.GE.AND P3, PT, R43.reuse, 0x4, PT ;  /* 0x000000042b00780c */ /* 0x040fe40003f66270 */
[C---:B------:R-:W-:Y:S02]  /*1a30*/  ISETP.GE.AND P4, PT, R43.reuse, 0x2, PT ;  /* 0x000000022b00780c */ /* 0x040fe40003f86270 */
[----:B------:R-:W-:Y:S01]  /*1a40*/  ISETP.GE.AND P5, PT, R43, 0x1, PT ;  /* 0x000000012b00780c */ /* 0x000fe20003fa6270 */
[-C--:B-1----:R-:W-:Y:S01]  /*1a50*/  FFMA.FTZ R5, R5, R6.reuse, R7 ;  /* 0x0000000605057223 */ /* 0x082fe20000010007 */
[----:B------:R-:W-:Y:S01]  /*1a60*/  FMUL.FTZ R6, R4, R6 ;  /* 0x0000000604067220 */ /* 0x000fe20000410000 */
[----:B------:R-:W-:Y:S10]  /*1a70*/  BRA.DIV UR4, `(.L_x_4962) ;  /* 0x0000002604947947 */ /* 0x000ff4000b800000 */
[----:B------:R-:W1:Y:S04]  /*1a80*/  SHFL.UP PT, R4, R5, 0x1, RZ ;  /* 0x0420000005047989 */ /* 0x000e6800000e00ff */
[----:B------:R-:W0:Y:S01]  /*1a90*/  SHFL.UP PT, R7, R6, 0x1, RZ ;  /* 0x0420000006077989 */ /* 0x000e2200000e00ff */
[C---:B-1----:R-:W-:Y:S01]  /*1aa0*/  FFMA.FTZ R4, R6.reuse, R4, R5 ;  /* 0x0000000406047223 */ /* 0x042fe20000010005 */
[----:B0-----:R-:W-:-:S04]  /*1ab0*/  @P5 FMUL.FTZ R6, R6, R7 ;  /* 0x0000000706065220 */ /* 0x001fc80000410000 */
        /* <DEDUP_REMOVED lines=18> */
.L_x_4988:
[C---:B0-----:R-:W-:Y:S01]  /*1be0*/  FFMA.FTZ R4, R6.reuse, R4, R5 ;  /* 0x0000000406047223 */ /* 0x041fe20000010005 */
[----:B------:R-:W-:Y:S01]  /*1bf0*/  UMOV UR4, 0xffffffff ;  /* 0xffffffff00047882 */ /* 0x000fe20000000000 */
[----:B-1----:R-:W-:-:S03]  /*1c00*/  @P1 FMUL.FTZ R6, R6, R15 ;  /* 0x0000000f06061220 */ /* 0x002fc60000410000 */
[----:B------:R-:W-:Y:S01]  /*1c10*/  FSEL R7, R5, R4, !P1 ;  /* 0x0000000405077208 */ /* 0x000fe20004800000 */
[----:B------:R-:W-:Y:S06]  /*1c20*/  BRA.DIV UR4, `(.L_x_4963) ;  /* 0x0000002a042c7947 */ /* 0x000fec000b800000 */
.L_x_4991:
[----:B------:R-:W-:-:S03]  /*1c30*/  UMOV UR4, 0xffffffff ;  /* 0xffffffff00047882 */ /* 0x000fc60000000000 */
[----:B------:R-:W-:Y:S05]  /*1c40*/  BRA.DIV UR4, `(.L_x_4964) ;  /* 0x0000002a044c7947 */ /* 0x000fea000b800000 */
.L_x_4994:
[----:B------:R-:W-:-:S03]  /*1c50*/  UMOV UR4, 0xffffffff ;  /* 0xffffffff00047882 */ /* 0x000fc60000000000 */
[----:B------:R-:W-:Y:S05]  /*1c60*/  BRA.DIV UR4, `(.L_x_4965) ;  /* 0x0000002a046c7947 */ /* 0x000fea000b800000 */
[----:B------:R0:W1:Y:S04]  /*1c70*/  SHFL.UP PT, R15, R6, 0x1, RZ ;  /* 0x04200000060f7989 */ /* 0x00006800000e00ff */
[----:B------:R0:W0:Y:S04]  /*1c80*/  SHFL.UP PT, R184, R7, 0x1, RZ ;  /* 0x0420000007b87989 */ /* 0x00002800000e00ff */
[----:B-----5:R0:W0:Y:S04]  /*1c90*/  SHFL.IDX PT, R4, R2, RZ, 0x1f ;  /* 0x00001fff02047589 */ /* 0x02002800000e0000 */
[----:B------:R0:W0:Y:S02]  /*1ca0*/  SHFL.IDX PT, R5, R3, RZ, 0x1f ;  /* 0x00001fff03057589 */ /* 0x00002400000e0000 */
.L_x_5000:
[----:B0-----:R-:W0:Y:S01]  /*1cb0*/  LDS.64 R6, [R42+0x880] ;  /* 0x000880002a067984 */ /* 0x001e220000000a00 */
[C---:B-1----:R-:W-:Y:S01]  /*1cc0*/  @P0 FFMA.FTZ R5, R15.reuse, R5, R184 ;  /* 0x000000050f050223 */ /* 0x042fe200000100b8 */
[----:B------:R-:W-:-:S03]  /*1cd0*/  @P0 FMUL.FTZ R4, R15, R4 ;  /* 0x000000040f040220 */ /* 0x000fc60000410000 */
[-C--:B0-----:R-:W-:Y:S01]  /*1ce0*/  FFMA.FTZ R7, R5, R6.reuse, R7 ;  /* 0x0000000605077223 */ /* 0x081fe20000010007 */
[----:B------:R-:W-:-:S05]  /*1cf0*/  FMUL.FTZ R6, R4, R6 ;  /* 0x0000000604067220 */ /* 0x000fca0000410000 */
[----:B------:R1:W-:Y:S02]  /*1d00*/  STS.128 [R42+0x880], R4 ;  /* 0x000880042a007388 */ /* 0x0003e40000000c00 */
.L_x_4961:
[----:B------:R-:W-:Y:S05]  /*1d10*/  WARPSYNC.ALL ;  /* 0x0000000000007948 */ /* 0x000fea0003800000 */
[----:B------:R-:W-:Y:S01]  /*1d20*/  BAR.SYNC.DEFER_BLOCKING 0x0 ;  /* 0x0000000000007b1d */ /* 0x000fe20000010000 */
[C---:B--2-45:R-:W-:Y:S01]  /*1d30*/  FMUL.FTZ R3, R181.reuse, R183 ;  /* 0x000000b7b5037220 */ /* 0x074fe20000410000 */
[----:B------:R-:W-:Y:S01]  /*1d40*/  FFMA.FTZ R2, R181, R182, R180 ;  /* 0x000000b6b5027223 */ /* 0x000fe200000100b4 */
[----:B------:R-:W-:Y:S02]  /*1d50*/  ISETP.NE.AND P0, PT, R203, RZ, PT ;  /* 0x000000ffcb00720c */ /* 0x000fe40003f05270 */
[C---:B-1----:R-:W-:Y:S01]  /*1d60*/  FMUL.FTZ R4, R176.reuse, R3 ;  /* 0x00000003b0047220 */ /* 0x042fe20000410000 */
        /* <DEDUP_REMOVED lines=29> */
[----:B-1----:R-:W-:Y:S01]  /*1f40*/  FFMA.FTZ R190, R14, R190, R133 ;  /* 0x000000be0ebe7223 */ /* 0x002fe20000010085 */
        /* <DEDUP_REMOVED lines=21> */
[----:B------:R-:W1:Y:S01]  /*20a0*/  LDS.128 R4, [R42+0xa90] ;  /* 0x000a90002a047984 */ /* 0x000e620000000c00 */
[----:B------:R-:W-:Y:S01]  /*20b0*/  UMOV UR4, 0xffffffff ;  /* 0xffffffff00047882 */ /* 0x000fe20000000000 */
[----:B------:R-:W-:Y:S01]  /*20c0*/  ISETP.NE.AND P0, PT, R200, 0x1f, PT ;  /* 0x0000001fc800780c */ /* 0x000fe20003f05270 */
[C---:B-1----:R-:W-:Y:S01]  /*20d0*/  FFMA.FTZ R5, R4.reuse, R7, R5 ;  /* 0x0000000704057223 */ /* 0x042fe20000010005 */
[----:B------:R-:W-:Y:S01]  /*20e0*/  FMUL.FTZ R6, R4, R6 ;  /* 0x0000000604067220 */ /* 0x000fe20000410000 */
[----:B------:R-:W-:Y:S10]  /*20f0*/  BRA.DIV UR4, `(.L_x_4967) ;  /* 0x0000002604c07947 */ /* 0x000ff4000b800000 */
[----:B------:R-:W1:Y:S01]  /*2100*/  SHFL.DOWN PT, R2, R6, 0x1, 0x1f ;  /* 0x08201f0006027f89 */ /* 0x000e6200000e0000 */
[----:B------:R-:W-:Y:S02]  /*2110*/  MOV R3, R6 ;  /* 0x0000000600037202 */ /* 0x000fe40000000f00 */
[----:B------:R-:W-:Y:S01]  /*2120*/  MOV R4, R5 ;  /* 0x0000000500047202 */ /* 0x000fe20000000f00 */
[----:B------:R-:W2:Y:S04]  /*2130*/  SHFL.DOWN PT, R7, R5, 0x1, 0x1f ;  /* 0x08201f0005077f89 */ /* 0x000ea800000e0000 */
[----:B------:R-:W-:Y:S01]  /*2140*/  SHFL.IDX PT, R206, R14, RZ, 0x1f ;  /* 0x00001fff0ece7589 */ /* 0x000fe200000e0000 */
        /* <DEDUP_REMOVED lines=11> */
[----:B------:R-:W1:Y:S01]  /*2200*/  SHFL.DOWN PT, R2, R3, 0x4, 0x1f ;  /* 0x08801f0003027f89 */ /* 0x000e6200000e0000 */
[----:B------:R-:W-:-:S03]  /*2210*/  ISETP.GT.U32.AND P0, PT, R200, 0x1b, PT ;  /* 0x0000001bc800780c */ /* 0x000fc60003f04070 */
[----:B------:R-:W2:Y:S04]  /*2220*/  SHFL.DOWN PT, R5, R4, 0x4, 0x1f ;  /* 0x08801f0004057f89 */ /* 0x000ea800000e0000 */
[----:B------:R-:W-:Y:S06]  /*2230*/  SHFL.IDX PT, R7, R15, RZ, 0x1f ;  /* 0x00001fff0f077589 */ /* 0x000fec00000e0000 */
[C---:B-1----:R-:W-:Y:S01]  /*2240*/  @!P0 FMUL.FTZ R2, R3.reuse, R2 ;  /* 0x0000000203028220 */ /* 0x042fe20000410000 */
[----:B--2---:R-:W-:-:S04]  /*2250*/  @!P0 FFMA.FTZ R5, R3, R5, R4 ;  /* 0x0000000503058223 */ /* 0x004fc80000010004 */
[----:B------:R-:W-:Y:S02]  /*2260*/  @!P0 MOV R3, R2 ;  /* 0x0000000200038202 */ /* 0x000fe40000000f00 */
[----:B------:R-:W-:-:S03]  /*2270*/  @!P0 MOV R4, R5 ;  /* 0x0000000500048202 */ /* 0x000fc60000000f00 */
        /* <DEDUP_REMOVED lines=14> */
[----:B------:R-:W1:Y:S01]  /*2360*/  SHFL.IDX PT, R2, R3, RZ, 0x1f ;  /* 0x00001fff03027589 */ /* 0x000e6200000e0000 */
[----:B------:R-:W-:-:S03]  /*2370*/  ISETP.NE.AND P0, PT, R27, 0x1f, PT ;  /* 0x0000001f1b00780c */ /* 0x000fc60003f05270 */
[----:B------:R-:W2:Y:S04]  /*2380*/  SHFL.IDX PT, R6, R4, RZ, 0x1f ;  /* 0x00001fff04067589 */ /* 0x000ea800000e0000 */
[----:B------:R4:W0:Y:S04]  /*2390*/  SHFL.DOWN PT, R204, R3, 0x1, 0x1f ;  /* 0x08201f0003cc7f89 */ /* 0x00082800000e0000 */
[----:B------:R4:W0:Y:S01]  /*23a0*/  SHFL.DOWN PT, R205, R4, 0x1, 0x1f ;  /* 0x08201f0004cd7f89 */ /* 0x00082200000e0000 */
[-C--:B-1----:R-:W-:Y:S01]  /*23b0*/  FMUL.FTZ R14, R14, R2.reuse ;  /* 0x000000020e0e7220 */ /* 0x082fe20000410000 */
[----:B--2-4-:R-:W-:-:S07]  /*23c0*/  FFMA.FTZ R15, R15, R2, R6 ;  /* 0x000000020f0f7223 */ /* 0x014fce0000010006 */
.L_x_5017:
[----:B------:R-:W1:Y:S01]  /*23d0*/  LDS.64 R4, [R42+0xa98] ;  /* 0x000a98002a047984 */ /* 0x000e620000000a00 */
[----:B------:R-:W-:Y:S01]  /*23e0*/  MOV R6, R206 ;  /* 0x000000ce00067202 */ /* 0x000fe20000000f00 */
[----:B0-----:R-:W-:-:S04]  /*23f0*/  @P0 FFMA.FTZ R7, R204, R7, R205 ;  /* 0x00000007cc070223 */ /* 0x001fc800000100cd */
[----:B------:R-:W-:Y:S01]  /*2400*/  @P0 FMUL.FTZ R6, R204, R6 ;  /* 0x00000006cc060220 */ /* 0x000fe20000410000 */
[----:B-1----:R-:W-:-:S03]  /*2410*/  FFMA.FTZ R5, R4, R7, R5 ;  /* 0x0000000704057223 */ /* 0x002fc60000010005 */
[----:B------:R-:W-:-:S05]  /*2420*/  FMUL.FTZ R4, R4, R6 ;  /* 0x0000000604047220 */ /* 0x000fca0000410000 */
[----:B------:R1:W-:Y:S02]  /*2430*/  STS.128 [R42+0xa90], R4 ;  /* 0x000a90042a007388 */ /* 0x0003e40000000c00 */
.L_x_4966:
        /* <DEDUP_REMOVED lines=17> */
[----:B------:R-:W-:Y:S01]  /*2550*/  FMUL.FTZ R218, R151, R182 ;  /* 0x000000b697da7220 */ /* 0x000fe20000410000 */
[-C--:B------:R-:W-:Y:S01]  /*2560*/  FFMA.FTZ R178, R173, R176.reuse, R178 ;  /* 0x000000b0adb27223 */ /* 0x080fe200000100b2 */
[----:B------:R-:W-:Y:S01]  /*2570*/  FFMA.FTZ R2, R64, R189, R3 ;  /* 0x000000bd40027223 */ /* 0x000fe20000010003 */
[----:B------:R-:W-:Y:S01]  /*2580*/  FADD.FTZ R189, -R136, R189 ;  /* 0x000000bd88bd7221 */ /* 0x000fe20000010100 */
[----:B------:R-:W-:Y:S01]  /*2590*/  FMUL.FTZ R212, R130, R176 ;  /* 0x000000b082d47220 */ /* 0x000fe20000410000 */
[----:B------:R-:W-:Y:S01]  /*25a0*/  FFMA.FTZ R170, R170, R178, R177 ;  /* 0x000000b2aaaa7223 */ /* 0x000fe200000100b1 */
[----:B------:R-:W-:Y:S01]  /*25b0*/  FFMA.FTZ R3, R65, R186, R2 ;  /* 0x000000ba41037223 */ /* 0x000fe20000010002 */
[----:B------:R-:W-:Y:S01]  /*25c0*/  FADD.FTZ R186, -R137, R186 ;  /* 0x000000ba89ba7221 */ /* 0x000fe20000010100 */
[----:B----4-:R-:W-:Y:S01]  /*25d0*/  FMUL.FTZ R14, R151, R178 ;  /* 0x000000b2970e7220 */ /* 0x010fe20000410000 */
        /* <DEDUP_REMOVED lines=17> */
[----:B-1----:R-:W-:Y:S01]  /*26f0*/  FFMA.FTZ R4, R70, R193, R3 ;  /* 0x000000c146047223 */ /* 0x002fe20000010003 */
[----:B------:R-:W-:Y:S01]  /*2700*/  FADD.FTZ R3, -R133, R190 ;  /* 0x000000be85037221 */ /* 0x000fe20000010100 */
[----:B------:R-:W-:Y:S01]  /*2710*/  FMUL.FTZ R206, R124, R160 ;  /* 0x000000a07cce7220 */ /* 0x000fe20000410000 */
[----:B------:R-:W-:Y:S01]  /*2720*/  FFMA.FTZ R156, R156, R168, R167 ;  /* 0x000000a89c9c7223 */ /* 0x000fe200000100a7 */
[----:B------:R-:W-:Y:S01]  /*2730*/  FFMA.FTZ R7, R71, R194, R4 ;  /* 0x000000c247077223 */ /* 0x000fe20000010004 */
[----:B------:R-:W-:Y:S01]  /*2740*/  FADD.FTZ R193, -R142, R193 ;  /* 0x000000c18ec17221 */ /* 0x000fe20000010100 */
[----:B------:R-:W-:Y:S01]  /*2750*/  FADD.FTZ R159, -R143, R194 ;  /* 0x000000c28f9f7221 */ /* 0x000fe20000010100 */
[----:B------:R-:W-:Y:S01]  /*2760*/  FFMA.FTZ R164, R157, R156, R164 ;  /* 0x0000009c9da47223 */ /* 0x000fe200000100a4 */
[----:B------:R-:W-:Y:S01]  /*2770*/  FFMA.FTZ R4, R72, R199, R7 ;  /* 0x000000c748047223 */ /* 0x000fe20000010007 */
[----:B------:R-:W-:Y:S01]  /*2780*/  FMUL.FTZ R194, R127, R174 ;  /* 0x000000ae7fc27220 */ /* 0x000fe20000410000 */
[----:B------:R-:W-:Y:S01]  /*2790*/  FADD.FTZ R199, -R144, R199 ;  /* 0x000000c790c77221 */ /* 0x000fe20000010100 */
[----:B------:R-:W-:Y:S01]  /*27a0*/  FFMA.FTZ R154, R154, R164, R165 ;  /* 0x000000a49a9a7223 */ /* 0x000fe200000100a5 */
[----:B------:R-:W-:Y:S01]  /*27b0*/  FADD.FTZ R76, R206, R76 ;  /* 0x0000004cce4c7221 */ /* 0x000fe20000010000 */
[----:B------:R-:W-:-:S02]  /*27c0*/  FADD.FTZ R82, R194, R82 ;  /* 0x00000052c2527221 */ /* 0x000fc40000010000 */
[----:B------:R-:W-:Y:S01]  /*27d0*/  FFMA.FTZ R162, R155, R154, R162 ;  /* 0x0000009a9ba27223 */ /* 0x000fe200000100a2 */
[----:B------:R-:W-:-:S03]  /*27e0*/  FADD.FTZ R155, -R139, R184 ;  /* 0x000000b88b9b7221 */ /* 0x000fc60000010100 */
[-C--:B------:R-:W-:Y:S01]  /*27f0*/  FFMA.FTZ R152, R152, R162.reuse, R161 ;  /* 0x000000a298987223 */ /* 0x080fe200000100a1 */
[----:B------:R-:W-:Y:S01]  /*2800*/  FMUL.FTZ R7, R119, R162 ;  /* 0x000000a277077220 */ /* 0x000fe20000410000 */
[----:B------:R-:W-:Y:S02]  /*2810*/  FADD.FTZ R161, -R145, R198 ;  /* 0x000000c691a17221 */ /* 0x000fe40000010100 */
[-C--:B------:R-:W-:Y:S01]  /*2820*/  FFMA.FTZ R158, R153, R152.reuse, R158 ;  /* 0x00000098999e7223 */ /* 0x080fe2000001009e */
[----:B------:R-:W-:Y:S01]  /*2830*/  FMUL.FTZ R6, R118, R152 ;  /* 0x0000009876067220 */ /* 0x000fe20000410000 */
[----:B------:R-:W-:Y:S02]  /*2840*/  FADD.FTZ R102, R7, R102 ;  /* 0x0000006607667221 */ /* 0x000fe40000010000 */
[----:B------:R-:W-:Y:S01]  /*2850*/  FMUL.FTZ R2, R117, R158 ;  /* 0x0000009e75027220 */ /* 0x000fe20000410000 */
[----:B------:R-:W-:-:S03]  /*2860*/  FADD.FTZ R95, R6, R95 ;  /* 0x0000005f065f7221 */ /* 0x000fc60000010000 */
[C---:B------:R-:W-:Y:S01]  /*2870*/  FFMA.FTZ R5, R2.reuse, R3, RZ ;  /* 0x0000000302057223 */ /* 0x040fe200000100ff */
[----:B------:R-:W-:-:S03]  /*2880*/  FADD.FTZ R103, R2, R103 ;  /* 0x0000006702677221 */ /* 0x000fc60000010000 */
        /* <DEDUP_REMOVED lines=9> */
[----:B------:R-:W-:Y:S01]  /*2920*/  FFMA.FTZ R157, R75, R196, R190 ;  /* 0x000000c44b9d7223 */ /* 0x000fe200000100be */
[----:B------:R-:W-:Y:S01]  /*2930*/  FMUL.FTZ R190, R122, R156 ;  /* 0x0000009c7abe7220 */ /* 0x000fe20000410000 */
[C---:B------:R-:W-:Y:S01]  /*2940*/  FADD.FTZ R94, R5.reuse, R94 ;  /* 0x0000005e055e7221 */ /* 0x040fe20000010000 */
[----:B------:R-:W-:Y:S01]  /*2950*/  FFMA.FTZ R153, R5, R186, R204 ;  /* 0x000000ba05997223 */ /* 0x000fe200000100cc */
[----:B------:R-:W-:Y:S01]  /*2960*/  FMUL.FTZ R204, R123, R168 ;  /* 0x000000a87bcc7220 */ /* 0x000fe20000410000 */
[----:B------:R-:W-:Y:S01]  /*2970*/  FFMA.FTZ R184, R92, R195, R157 ;  /* 0x000000c35cb87223 */ /* 0x000fe2000001009d */
[----:B------:R-:W-:Y:S01]  /*2980*/  FADD.FTZ R157, -R141, R192 ;  /* 0x000000c08d9d7221 */ /* 0x000fe20000010100 */
[----:B------:R-:W-:Y:S01]  /*2990*/  FFMA.FTZ R153, R190, R187, R153 ;  /* 0x000000bbbe997223 */ /* 0x000fe20000010099 */
[----:B------:R-:W-:Y:S01]  /*29a0*/  FMUL.FTZ R192, R125, R172 ;  /* 0x000000ac7dc07220 */ /* 0x000fe20000410000 */
[----:B------:R-:W-:Y:S01]  /*29b0*/  FADD.FTZ R195, -R148, R195 ;  /* 0x000000c394c37221 */ /* 0x000fe20000010100 */
[----:B------:R-:W1:Y:S01]  /*29c0*/  SHFL.DOWN PT, R163, R184, 0x1, 0x1f ;  /* 0x08201f00b8a37f89 */ /* 0x000e6200000e0000 */
[----:B------:R-:W-:Y:S01]  /*29d0*/  FFMA.FTZ R153, R204, R155, R153 ;  /* 0x0000009bcc997223 */ /* 0x000fe20000010099 */
[----:B------:R-:W-:Y:S01]  /*29e0*/  FADD.FTZ R99, R4, R99 ;  /* 0x0000006304637221 */ /* 0x000fe20000010000 */
[----:B------:R-:W-:Y:S01]  /*29f0*/  FMUL.FTZ R218, R195, R218 ;  /* 0x000000dac3da7220 */ /* 0x000fe20000410000 */
[----:B------:R-:W-:Y:S01]  /*2a00*/  FADD.FTZ R86, R198, R86 ;  /* 0x00000056c6567221 */ /* 0x000fe20000010000 */
[----:B------:R-:W-:Y:S01]  /*2a10*/  FFMA.FTZ R153, R206, R185, R153 ;  /* 0x000000b9ce997223 */ /* 0x000fe20000010099 */
[----:B------:R-:W-:Y:S01]  /*2a20*/  FADD.FTZ R78, R192, R78 ;  /* 0x0000004ec04e7221 */ /* 0x000fe20000010000 */
[----:B------:R-:W-:Y:S01]  /*2a30*/  FADD.FTZ R91, R204, R91 ;  /* 0x0000005bcc5b7221 */ /* 0x000fe20000010000 */
[----:B------:R-:W-:Y:S01]  /*2a40*/  FADD.FTZ R93, R190, R93 ;  /* 0x0000005dbe5d7221 */ /* 0x000fe20000010000 */
[----:B------:R-:W-:-:S04]  /*2a50*/  FFMA.FTZ R153, R192, R157, R153 ;  /* 0x0000009dc0997223 */ /* 0x000fc80000010099 */
[----:B------:R-:W-:-:S04]  /*2a60*/  FFMA.FTZ R153, R208, R193, R153 ;  /* 0x000000c1d0997223 */ /* 0x000fc80000010099 */
[----:B------:R-:W-:-:S04]  /*2a70*/  FFMA.FTZ R153, R194, R159, R153 ;  /* 0x0000009fc2997223 */ /* 0x000fc80000010099 */
[----:B------:R-:W-:Y:S01]  /*2a80*/  FFMA.FTZ R153, R210, R199, R153 ;  /* 0x000000c7d2997223 */ /* 0x000fe20000010099 */
[----:B-1----:R-:W-:-:S03]  /*2a90*/  @!P1 FADD.FTZ R184, R184, R163 ;  /* 0x000000a3b8b89221 */ /* 0x002fc60000010000 */
[----:B------:R-:W-:Y:S01]  /*2aa0*/  FFMA.FTZ R153, R198, R161, R153 ;  /* 0x000000a1c6997223 */ /* 0x000fe20000010099 */
[----:B------:R-:W-:Y:S01]  /*2ab0*/  FADD.FTZ R163, -R147, R196 ;  /* 0x000000c493a37221 */ /* 0x000fe20000010100 */
[----:B------:R-:W-:Y:S01]  /*2ac0*/  FMUL.FTZ R196, R131, R180 ;  /* 0x000000b483c47220 */ /* 0x000fe20000410000 */
[----:B------:R-:W-:Y:S01]  /*2ad0*/  FMUL.FTZ R161, R161, R14 ;  /* 0x0000000ea1a17220 */ /* 0x000fe20000410000 */
[----:B------:R-:W-:Y:S01]  /*2ae0*/  FFMA.FTZ R153, R212, R197, R153 ;  /* 0x000000c5d4997223 */ /* 0x000fe20000010099 */
[----:B------:R-:W1:Y:S01]  /*2af0*/  SHFL.DOWN PT, R165, R184, 0x2, 0x1f ;  /* 0x08401f00b8a57f89 */ /* 0x000e6200000e0000 */
[C---:B------:R-:W-:Y:S01]  /*2b00*/  FADD.FTZ R89, R196.reuse, R89 ;  /* 0x00000059c4597221 */ /* 0x040fe20000010000 */
[C---:B------:R-:W-:Y:S01]  /*2b10*/  FMUL.FTZ R14, R151.reuse, R170 ;  /* 0x000000aa970e7220 */ /* 0x040fe20000410000 */
[----:B------:R-:W-:Y:S01]  /*2b20*/  FFMA.FTZ R153, R196, R163, R153 ;  /* 0x000000a3c4997223 */ /* 0x000fe20000010099 */
[----:B------:R-:W-:Y:S01]  /*2b30*/  FMUL.FTZ R196, R151, R176 ;  /* 0x000000b097c47220 */ /* 0x000fe20000410000 */
[----:B------:R-:W-:-:S02]  /*2b40*/  FFMA.FTZ R178, R58, R178, R161 ;  /* 0x000000b23ab27223 */ /* 0x000fc400000100a1 */
[----:B------:R-:W-:Y:S01]  /*2b50*/  FFMA.FTZ R153, R216, R195, R153 ;  /* 0x000000c3d8997223 */ /* 0x000fe20000010099 */
[----:B------:R-:W-:Y:S01]  /*2b60*/  FMUL.FTZ R196, R197, R196 ;  /* 0x000000c4c5c47220 */ /* 0x000fe20000410000 */
[----:B------:R-:W-:-:S03]  /*2b70*/  FADD.FTZ R81, R178, R81 ;  /* 0x00000051b2517221 */ /* 0x000fc60000010000 */
[----:B------:R-:W2:Y:S01]  /*2b80*/  SHFL.DOWN PT, R214, R153, 0x1, 0x1f ;  /* 0x08201f0099d67f89 */ /* 0x000ea200000e0000 */
        /* <DEDUP_REMOVED lines=9> */
[----:B-1----:R-:W-:Y:S01]  /*2c20*/  @!P0 FADD.FTZ R184, R184, R165 ;  /* 0x000000a5b8b88221 */ /* 0x002fe20000010000 */
[----:B------:R-:W-:Y:S01]  /*2c30*/  FMUL.FTZ R170, R193, R14 ;  /* 0x0000000ec1aa7220 */ /* 0x000fe20000410000 */
[C---:B------:R-:W-:Y:S01]  /*2c40*/  FMUL.FTZ R14, R151.reuse, R172 ;  /* 0x000000ac970e7220 */ /* 0x040fe20000410000 */
[----:B------:R-:W-:Y:S01]  /*2c50*/  FADD.FTZ R77, R174, R77 ;  /* 0x0000004dae4d7221 */ /* 0x000fe20000010000 */
[----:B------:R-:W-:Y:S01]  /*2c60*/  FMUL.FTZ R15, R151, R164 ;  /* 0x000000a4970f7220 */ /* 0x000fe20000410000 */
[----:B------:R-:W1:Y:S01]  /*2c70*/  SHFL.DOWN PT, R165, R184, 0x4, 0x1f ;  /* 0x08801f00b8a57f89 */ /* 0x000e6200000e0000 */
[----:B------:R-:W-:Y:S01]  /*2c80*/  FMUL.FTZ R157, R157, R14 ;  /* 0x0000000e9d9d7220 */ /* 0x000fe20000410000 */
[----:B------:R-:W-:Y:S01]  /*2c90*/  FMUL.FTZ R14, R151, R160 ;  /* 0x000000a0970e7220 */ /* 0x000fe20000410000 */
[----:B------:R-:W-:Y:S01]  /*2ca0*/  FFMA.FTZ R170, R55, R166, R170 ;  /* 0x000000a637aa7223 */ /* 0x000fe200000100aa */
[----:B------:R-:W-:Y:S01]  /*2cb0*/  FMUL.FTZ R15, R186, R15 ;  /* 0x0000000fba0f7220 */ /* 0x000fe20000410000 */
[----:B------:R-:W-:Y:S01]  /*2cc0*/  FFMA.FTZ R157, R54, R172, R157 ;  /* 0x000000ac369d7223 */ /* 0x000fe2000001009d */
[----:B------:R-:W-:Y:S01]  /*2cd0*/  FMUL.FTZ R166, R185, R14 ;  /* 0x0000000eb9a67220 */ /* 0x000fe20000410000 */
[----:B--2---:R-:W-:Y:S01]  /*2ce0*/  @!P1 FADD.FTZ R153, R153, R214 ;  /* 0x000000d699999221 */ /* 0x004fe20000010000 */
[----:B------:R-:W-:Y:S01]  /*2cf0*/  ISETP.GT.AND P1, PT, R43, 0x1b, PT ;  /* 0x0000001b2b00780c */ /* 0x000fe20003f24270 */
[----:B------:R-:W-:Y:S01]  /*2d00*/  FMUL.FTZ R14, R151, R168 ;  /* 0x000000a8970e7220 */ /* 0x000fe20000410000 */
[----:B------:R-:W-:Y:S01]  /*2d10*/  FFMA.FTZ R166, R53, R160, R166 ;  /* 0x000000a035a67223 */ /* 0x000fe200000100a6 */
[----:B------:R-:W-:Y:S01]  /*2d20*/  FADD.FTZ R109, R170, R109 ;  /* 0x0000006daa6d7221 */ /* 0x000fe20000010000 */
[----:B------:R-:W2:Y:S01]  /*2d30*/  SHFL.DOWN PT, R214, R153, 0x2, 0x1f ;  /* 0x08401f0099d67f89 */ /* 0x000ea200000e0000 */
[----:B------:R-:W-:Y:S01]  /*2d40*/  FMUL.FTZ R155, R155, R14 ;  /* 0x0000000e9b9b7220 */ /* 0x000fe20000410000 */
[----:B------:R-:W-:Y:S01]  /*2d50*/  FMUL.FTZ R14, R151, R156 ;  /* 0x0000009c970e7220 */ /* 0x000fe20000410000 */
[----:B------:R-:W-:Y:S01]  /*2d60*/  FADD.FTZ R106, R157, R106 ;  /* 0x0000006a9d6a7221 */ /* 0x000fe20000010000 */
[----:B------:R-:W-:Y:S01]  /*2d70*/  FADD.FTZ R101, R166, R101 ;  /* 0x00000065a6657221 */ /* 0x000fe20000010000 */
[----:B------:R-:W-:Y:S01]  /*2d80*/  FFMA.FTZ R155, R52, R168, R155 ;  /* 0x000000a8349b7223 */ /* 0x000fe2000001009b */
[----:B------:R-:W-:-:S03]  /*2d90*/  FMUL.FTZ R14, R187, R14 ;  /* 0x0000000ebb0e7220 */ /* 0x000fc60000410000 */
[----:B------:R-:W-:Y:S01]  /*2da0*/  FADD.FTZ R104, R155, R104 ;  /* 0x000000689b687221 */ /* 0x000fe20000010000 */
[----:B------:R-:W-:Y:S01]  /*2db0*/  FFMA.FTZ R156, R51, R156, R14 ;  /* 0x0000009c339c7223 */ /* 0x000fe2000001000e */
[----:B------:R-:W-:Y:S01]  /*2dc0*/  FMUL.FTZ R14, R151, R154 ;  /* 0x0000009a970e7220 */ /* 0x000fe20000410000 */
[----:B-1----:R-:W-:Y:S01]  /*2dd0*/  @!P1 FADD.FTZ R184, R184, R165 ;  /* 0x000000a5b8b89221 */ /* 0x002fe20000010000 */
[----:B------:R-:W-:Y:S01]  /*2de0*/  FFMA.FTZ R155, R50, R164, R15 ;  /* 0x000000a4329b7223 */ /* 0x000fe2000001000f */
[----:B------:R-:W-:Y:S01]  /*2df0*/  FADD.FTZ R107, R156, R107 ;  /* 0x0000006b9c6b7221 */ /* 0x000fe20000010000 */
[----:B------:R-:W-:Y:S01]  /*2e00*/  FMUL.FTZ R14, R189, R14 ;  /* 0x0000000ebd0e7220 */ /* 0x000fe20000410000 */
[----:B------:R-:W-:Y:S01]  /*2e10*/  FMUL.FTZ R15, R151, R162 ;  /* 0x000000a2970f7220 */ /* 0x000fe20000410000 */
[----:B------:R-:W1:Y:S01]  /*2e20*/  SHFL.DOWN PT, R165, R184, 0x8, 0x1f ;  /* 0x09001f00b8a57f89 */ /* 0x000e6200000e0000 */
[----:B------:R-:W-:Y:S01]  /*2e30*/  FADD.FTZ R96, R155, R96 ;  /* 0x000000609b607221 */ /* 0x000fe20000010000 */
[----:B------:R-:W-:Y:S01]  /*2e40*/  FFMA.FTZ R156, R49, R154, R14 ;  /* 0x0000009a319c7223 */ /* 0x000fe2000001000e */
[C---:B------:R-:W-:Y:S01]  /*2e50*/  FMUL.FTZ R154, R151.reuse, R152 ;  /* 0x00000098979a7220 */ /* 0x040fe20000410000 */
[----:B------:R-:W-:Y:S01]  /*2e60*/  FMUL.FTZ R14, R151, R158 ;  /* 0x0000009e970e7220 */ /* 0x000fe20000410000 */
[----:B------:R-:W-:Y:S01]  /*2e70*/  FMUL.FTZ R15, R188, R15 ;  /* 0x0000000fbc0f7220 */ /* 0x000fe20000410000 */
[----:B------:R-:W-:Y:S01]  /*2e80*/  FADD.FTZ R105, R156, R105 ;  /* 0x000000699c697221 */ /* 0x000fe20000010000 */
[----:B--2---:R-:W-:Y:S01]  /*2e90*/  @!P0 FADD.FTZ R153, R153, R214 ;  /* 0x000000d699998221 */ /* 0x004fe20000010000 */
[----:B------:R-:W-:Y:S01]  /*2ea0*/  ISETP.GT.AND P0, PT, R43, 0x17, PT ;  /* 0x000000172b00780c */ /* 0x000fe20003f04270 */
[----:B------:R-:W-:Y:S01]  /*2eb0*/  FMUL.FTZ R214, R151, R180 ;  /* 0x000000b497d67220 */ /* 0x000fe20000410000 */
[----:B------:R-:W-:Y:S01]  /*2ec0*/  FMUL.FTZ R154, R191, R154 ;  /* 0x0000009abf9a7220 */ /* 0x000fe20000410000 */
[----:B------:R-:W-:Y:S01]  /*2ed0*/  FMUL.FTZ R3, R3, R14 ;  /* 0x0000000e03037220 */ /* 0x000fe20000410000 */
[----:B------:R-:W2:Y:S01]  /*2ee0*/  SHFL.DOWN PT, R220, R153, 0x4, 0x1f ;  /* 0x08801f0099dc7f89 */ /* 0x000ea200000e0000 */
[----:B------:R-:W-:Y:S01]  /*2ef0*/  FMUL.FTZ R163, R163, R214 ;  /* 0x000000d6a3a37220 */ /* 0x000fe20000410000 */
        /* <DEDUP_REMOVED lines=8> */
[----:B-1----:R-:W-:Y:S01]  /*2f80*/  @!P0 FADD.FTZ R184, R184, R165 ;  /* 0x000000a5b8b88221 */ /* 0x002fe20000010000 */
[----:B------:R-:W-:-:S04]  /*2f90*/  FFMA.FTZ R165, R61, R182, R218 ;  /* 0x000000b63da57223 */ /* 0x000fc800000100da */
[----:B------:R-:W1:Y:S01]  /*2fa0*/  SHFL.DOWN PT, R159, R184, 0x10, 0x1f ;  /* 0x0a001f00b89f7f89 */ /* 0x000e6200000e0000 */
[----:B------:R-:W-:Y:S01]  /*2fb0*/  FADD.FTZ R88, R165, R88 ;  /* 0x00000058a5587221 */ /* 0x000fe20000010000 */
[----:B--2---:R-:W-:-:S05]  /*2fc0*/  @!P1 FADD.FTZ R153, R153, R220 ;  /* 0x000000dc99999221 */ /* 0x004fca0000010000 */
[----:B------:R-:W2:Y:S01]  /*2fd0*/  SHFL.DOWN PT, R182, R153, 0x8, 0x1f ;  /* 0x09001f0099b67f89 */ /* 0x000ea200000e0000 */
[----:B-1----:R-:W-:Y:S01]  /*2fe0*/  FADD.FTZ R5, R184, R159 ;  /* 0x0000009fb8057221 */ /* 0x002fe20000010000 */
[----:B--2---:R-:W-:Y:S01]  /*2ff0*/  @!P0 FADD.FTZ R153, R153, R182 ;  /* 0x000000b699998221 */ /* 0x004fe20000010000 */
[----:B------:R-:W-:-:S04]  /*3000*/  ISETP.NE.AND P0, PT, R43, RZ, PT ;  /* 0x000000ff2b00720c */ /* 0x000fc80003f05270 */
[----:B------:R-:W1:Y:S02]  /*3010*/  SHFL.DOWN PT, R174, R153, 0x10, 0x1f ;  /* 0x0a001f0099ae7f89 */ /* 0x000e6400000e0000 */
[----:B-1----:R-:W-:-:S07]  /*3020*/  FADD.FTZ R4, R153, R174 ;  /* 0x000000ae99047221 */ /* 0x002fce0000010000 */
[----:B------:R1:W-:Y:S01]  /*3030*/  @!P0 STS.64 [R39+0x858], R4 ;  /* 0x0008580427008388 */ /* 0x0003e20000000a00 */
[----:B------:R-:W-:Y:S06]  /*3040*/  BAR.SYNC.DEFER_BLOCKING 0x0 ;  /* 0x0000000000007b1d */ /* 0x000fec0000010000 */
[----:B------:R-:W-:Y:S05]  /*3050*/  @P2 BRA `(.L_x_4969) ;  /* 0x0000000000482947 */ /* 0x000fea0003800000 */
[----:B------:R-:W2:Y:S01]  /*3060*/  S2UR UR5, SR_CgaCtaId ;  /* 0x00000000000579c3 */ /* 0x000ea20000008800 */
[----:B------:R-:W-:Y:S01]  /*3070*/  UMOV UR4, 0x400 ;  /* 0x0000040000047882 */ /* 0x000fe20000000000 */
[----:B------:R-:W-:Y:S02]  /*3080*/  ISETP.NE.AND P1, PT, R202, UR8, PT ;  /* 0x00000008ca007c0c */ /* 0x000fe4000bf25270 */
[----:B------:R-:W-:-:S04]  /*3090*/  ISETP.GT.AND P0, PT, R43, 0xf, PT ;  /* 0x0000000f2b00780c */ /* 0x000fc80003f04270 */
[----:B------:R-:W-:Y:S02]  /*30a0*/  FSEL R184, R184, R5, P0 ;  /* 0x00000005b8b87208 */ /* 0x000fe40000000000 */
[----:B------:R-:W-:-:S05]  /*30b0*/  FSEL R153, R153, R4, P0 ;  /* 0x0000000499997208 */ /* 0x000fca0000000000 */
[----:B------:R-:W-:Y:S04]  /*30c0*/  @P1 LDS R6, [R116+0x2190] ;  /* 0x0021900074061984 */ /* 0x000fe80000000800 */
[----:B------:R-:W-:Y:S01]  /*30d0*/  @P1 LDS R14, [R116+0x1d90] ;  /* 0x001d9000740e1984 */ /* 0x000fe20000000800 */
[----:B--2---:R-:W-:-:S06]  /*30e0*/  ULEA UR4, UR5, UR4, 0x18 ;  /* 0x0000000405047291 */ /* 0x004fcc000f8ec0ff */
[----:B------:R-:W-:-:S05]  /*30f0*/  MOV R36, UR4 ;  /* 0x0000000400247c02 */ /* 0x000fca0008000f00 */
[----:B------:R-:W1:Y:S02]  /*3100*/  LDS.64 R2, [R36+0x860] ;  /* 0x0008600024027984 */ /* 0x000e640000000a00 */
[----:B-1----:R-:W-:Y:S01]  /*3110*/  FADD.FTZ R5, R3, R184 ;  /* 0x000000b803057221 */ /* 0x002fe20000010000 */
[----:B------:R-:W-:-:S03]  /*3120*/  FADD.FTZ R153, R2, R153 ;  /* 0x0000009902997221 */ /* 0x000fc60000010000 */
[----:B------:R-:W-:Y:S01]  /*3130*/  @P1 FADD.FTZ R3, R5, R6 ;  /* 0x0000000605031221 */ /* 0x000fe20000010000 */
[----:B------:R-:W-:-:S04]  /*3140*/  @P1 FADD.FTZ R153, R153, R14 ;  /* 0x0000000e99991221 */ /* 0x000fc80000010000 */
[----:B------:R2:W-:Y:S04]  /*3150*/  @P1 STS [R116+0x2190], R3 ;  /* 0x0021900374001388 */ /* 0x0005e80000000800 */
[----:B------:R2:W-:Y:S04]  /*3160*/  STS [R116+0x1d90], R153 ;  /* 0x001d909974007388 */ /* 0x0005e80000000800 */
[----:B------:R2:W-:Y:S02]  /*3170*/  @!P1 STS [R116+0x2190], R5 ;  /* 0x0021900574009388 */ /* 0x0005e40000000800 */
.L_x_4969:
[----:B------:R-:W-:Y:S05]  /*3180*/  BSYNC.RECONVERGENT B0 ;  /* 0x0000000000007941 */ /* 0x000fea0003800200 */
.L_x_4968:
[----:B------:R-:W-:Y:S01]  /*3190*/  UIADD3 UR10, UPT, UPT, UR10, 0x1, URZ ;  /* 0x000000010a0a7890 */ /* 0x000fe2000fffe0ff */
[----:B------:R-:W-:Y:S02]  /*31a0*/  LEA R115, P0, R8, R115, 0x2 ;  /* 0x0000007308737211 */ /* 0x000fe400078010ff */
[----:B------:R-:W-:Y:S01]  /*31b0*/  LEA R113, P1, R10, R113, 0x2 ;  /* 0x000000710a717211 */ /* 0x000fe200078210ff */
[----:B------:R-:W-:Y:S01]  /*31c0*/  UISETP.NE.AND UP0, UPT, UR10, URZ, UPT ;  /* 0x000000ff0a00728c */ /* 0x000fe2000bf05270 */
[----:B------:R-:W-:Y:S02]  /*31d0*/  LEA R111, P2, R12, R111, 0x2 ;  /* 0x0000006f0c6f7211 */ /* 0x000fe400078410ff */
[----:B------:R-:W-:Y:S02]  /*31e0*/  IADD3 R149, PT, PT, R149, 0x1, RZ ;  /* 0x0000000195957810 */ /* 0x000fe40007ffe0ff */
[----:B--23--:R-:W-:Y:S02]  /*31f0*/  IADD3 R116, PT, PT, R116, 0x4, RZ ;  /* 0x0000000474747810 */ /* 0x00cfe40007ffe0ff */
[----:B------:R-:W-:-:S02]  /*3200*/  IADD3 R108, PT, PT, R108, 0x8, RZ ;  /* 0x000000086c6c7810 */ /* 0x000fc40007ffe0ff */
[----:B------:R-:W-:Y:S02]  /*3210*/  IADD3 R150, PT, PT, R150, 0x1, RZ ;  /* 0x0000000196967810 */ /* 0x000fe40007ffe0ff */
[----:B------:R-:W-:Y:S02]  /*3220*/  IADD3.X R114, PT, PT, R114, R9, RZ, P0, !PT ;  /* 0x0000000972727210 */ /* 0x000fe400007fe4ff */
[----:B------:R-:W-:Y:S02]  /*3230*/  IADD3.X R112, PT, PT, R112, R11, RZ, P1, !PT ;  /* 0x0000000b70707210 */ /* 0x000fe40000ffe4ff */
[----:B------:R-:W-:Y:S01]  /*3240*/  IADD3.X R110, PT, PT, R110, R13, RZ, P2, !PT ;  /* 0x0000000d6e6e7210 */ /* 0x000fe200017fe4ff */
[----:B------:R-:W-:Y:S06]  /*3250*/  BRA.U UP0, `(.L_x_4970) ;  /* 0xffffffe100107547 */ /* 0x000fec000b83ffff */
.L_x_4957:
[----:B------:R-:W-:Y:S01]  /*3260*/  BAR.SYNC.DEFER_BLOCKING 0x0 ;  /* 0x0000000000007b1d */ /* 0x000fe20000010000 */
[----:B------:R-:W-:Y:S01]  /*3270*/  F2FP.F16.F32.PACK_AB R7, R76, R91 ;  /* 0x0000005b4c07723e */ /* 0x000fe200000000ff */
[----:B------:R-:W-:Y:S01]  /*3280*/  USHF.L.U32 UR6, UR9, 0xa, URZ ;  /* 0x0000000a09067899 */ /* 0x000fe200080006ff */
[----:B------:R-:W-:Y:S01]  /*3290*/  F2FP.F16.F32.PACK_AB R6, R93, R94 ;  /* 0x0000005e5d06723e */ /* 0x000fe200000000ff */
[----:B------:R-:W-:Y:S01]  /*32a0*/  FADD.FTZ R26, R26, R98 ;  /* 0x000000621a1a7221 */ /* 0x000fe20000010000 */
[----:B-1----:R-:W-:Y:S01]  /*32b0*/  F2FP.F16.F32.PACK_AB R5, R99, R102 ;  /* 0x000000666305723e */ /* 0x002fe200000000ff */
[----:B------:R-:W1:Y:S01]  /*32c0*/  LDCU.64 UR10, c[0x0][0x4f8] ;  /* 0x00009f00ff0a77ac */ /* 0x000e620008000a00 */
[----:B------:R-:W-:Y:S01]  /*32d0*/  F2FP.F16.F32.PACK_AB R4, R95, R103 ;  /* 0x000000675f04723e */ /* 0x000fe200000000ff */
[----:B------:R-:W2:Y:S01]  /*32e0*/  LDC.64 R46, c[0x0][0x500] ;  /* 0x00014000ff2e7b82 */ /* 0x000ea20000000a00 */
[----:B------:R-:W-:Y:S01]  /*32f0*/  F2FP.F16.F32.PACK_AB R11, R90, R89 ;  /* 0x000000595a0b723e */ /* 0x000fe200000000ff */
[----:B------:R-:W-:Y:S01]  /*3300*/  USHF.R.S32.HI UR7, URZ, 0x1f, UR6 ;  /* 0x0000001fff077899 */ /* 0x000fe20008011406 */
[----:B------:R-:W-:Y:S01]  /*3310*/  F2FP.F16.F32.PACK_AB R10, R87, R86 ;  /* 0x00000056570a723e */ /* 0x000fe200000000ff */
[----:B------:R-:W-:Y:S01]  /*3320*/  UISETP.GT.AND UP0, UPT, UR8, 0x1, UPT ;  /* 0x000000010800788c */ /* 0x000fe2000bf04270 */
[----:B------:R-:W-:-:S02]  /*3330*/  F2FP.F16.F32.PACK_AB R9, R83, R82 ;  /* 0x000000525309723e */ /* 0x000fc400000000ff */
[----:B------:R-:W-:Y:S01]  /*3340*/  F2FP.F16.F32.PACK_AB R8, R79, R78 ;  /* 0x0000004e4f08723e */ /* 0x000fe200000000ff */
[----:B------:R-:W3:Y:S01]  /*3350*/  LDC.64 R52, c[0x0][0x550] ;  /* 0x00015400ff347b82 */ /* 0x000ee20000000a00 */
[----:B------:R-:W-:Y:S01]  /*3360*/  F2FP.F16.F32.PACK_AB R55, R88, R85 ;  /* 0x000000555837723e */ /* 0x000fe200000000ff */
[----:B------:R-:W-:Y:S01]  /*3370*/  UMOV UR8, UR9 ;  /* 0x0000000900087c82 */ /* 0x000fe20008000000 */
[----:B------:R-:W-:Y:S02]  /*3380*/  F2FP.F16.F32.PACK_AB R54, R84, R81 ;  /* 0x000000515436723e */ /* 0x000fe400000000ff */
[----:B------:R-:W-:Y:S02]  /*3390*/  IADD3 R32, P1, PT, R32, -0x800, RZ ;  /* 0xfffff80020207810 */ /* 0x000fe40007f3e0ff */
[----:B------:R-:W-:Y:S01]  /*33a0*/  IADD3 R30, P2, PT, R30, -0x800, RZ ;  /* 0xfffff8001e1e7810 */ /* 0x000fe20007f5e0ff */
[----:B------:R4:W-:Y:S01]  /*33b0*/  STS.128 [R45], R4 ;  /* 0x000000042d007388 */ /* 0x0009e20000000c00 */
[----:B-1----:R-:W-:Y:S01]  /*33c0*/  UIMAD.WIDE.U32 UR4, UR18, UR10, UR6 ;  /* 0x0000000a120472a5 */ /* 0x002fe2000f8e0006 */
[----:B------:R-:W-:-:S02]  /*33d0*/  IADD3.X R33, PT, PT, R33, -0x1, RZ, P1, !PT ;  /* 0xffffffff21217810 */ /* 0x000fc40000ffe4ff */
[----:B------:R1:W-:Y:S01]  /*33e0*/  STS.128 [R45+0x10], R8 ;  /* 0x000010082d007388 */ /* 0x0003e20000000c00 */
[----:B------:R-:W-:-:S03]  /*33f0*/  NOP ;  /* 0x0000000000007918 */ /* 0x000fc60000000000 */
[----:B------:R-:W5:Y:S01]  /*3400*/  LDS.128 R12, [R44] ;  /* 0x000000002c0c7984 */ /* 0x000f620000000c00 */
[----:B------:R-:W-:Y:S01]  /*3410*/  UIMAD UR5, UR18, UR11, UR5 ;  /* 0x0000000b120572a4 */ /* 0x000fe2000f8e0205 */
[----:B------:R-:W-:Y:S02]  /*3420*/  IADD3.X R31, PT, PT, R31, -0x1, RZ, P2, !PT ;  /* 0xffffffff1f1f7810 */ /* 0x000fe400017fe4ff */
[----:B------:R-:W0:Y:S01]  /*3430*/  LDS.128 R48, [R44+0x200] ;  /* 0x000200002c307984 */ /* 0x000e220000000c00 */
[----:B----4-:R-:W-:Y:S02]  /*3440*/  FADD.FTZ R5, R26, R97 ;  /* 0x000000611a057221 */ /* 0x010fe40000010000 */
[----:B--2---:R-:W-:-:S04]  /*3450*/  IMAD.WIDE.U32 R2, R18, R46, UR4 ;  /* 0x0000000412027e25 */ /* 0x004fc8000f8e002e */
[----:B------:R-:W-:Y:S01]  /*3460*/  FADD.FTZ R0, R5, R100 ;  /* 0x0000006405007221 */ /* 0x000fe20000010000 */
[----:B-1----:R-:W-:Y:S01]  /*3470*/  F2FP.F16.F32.PACK_AB R9, R105, R100 ;  /* 0x000000646909723e */ /* 0x002fe200000000ff */
[----:B------:R-:W-:Y:S01]  /*3480*/  IMAD R3, R18, R47, R3 ;  /* 0x0000002f12037224 */ /* 0x000fe200078e0203 */
[C---:B---3--:R-:W-:Y:S01]  /*3490*/  LEA R4, P0, R2.reuse, R52, 0x1 ;  /* 0x0000003402047211 */ /* 0x048fe200078008ff */
[----:B------:R-:W1:Y:S01]  /*34a0*/  LDCU.64 UR4, c[0x0][0x518] ;  /* 0x0000a300ff0477ac */ /* 0x000e620008000a00 */
[----:B------:R-:W-:Y:S01]  /*34b0*/  F2FP.F16.F32.PACK_AB R8, R97, R98 ;  /* 0x000000626108723e */ /* 0x000fe200000000ff */
[----:B------:R-:W2:Y:S01]  /*34c0*/  LDC.64 R46, c[0x0][0x560] ;  /* 0x00015800ff2e7b82 */ /* 0x000ea20000000a00 */
[----:B------:R-:W-:Y:S01]  /*34d0*/  LEA.HI.X R5, R2, R53, R3, 0x1, P0 ;  /* 0x0000003502057211 */ /* 0x000fe200000f0c03 */
[----:B------:R-:W-:Y:S01]  /*34e0*/  FADD.FTZ R7, R0, R105 ;  /* 0x0000006900077221 */ /* 0x000fe20000010000 */
[----:B------:R-:W-:Y:S02]  /*34f0*/  F2FP.F16.F32.PACK_AB R11, R101, R104 ;  /* 0x00000068650b723e */ /* 0x000fe400000000ff */
[----:B------:R-:W-:Y:S01]  /*3500*/  F2FP.F16.F32.PACK_AB R10, R107, R96 ;  /* 0x000000606b0a723e */ /* 0x000fe200000000ff */
[----:B------:R-:W-:Y:S01]  /*3510*/  IMAD.WIDE.U32 R2, R41, 0x10, R4 ;  /* 0x0000001029027825 */ /* 0x000fe200078e0004 */
[----:B------:R-:W-:Y:S01]  /*3520*/  F2FP.F16.F32.PACK_AB R53, R80, R77 ;  /* 0x0000004d5035723e */ /* 0x000fe200000000ff */
[----:B------:R-:W3:Y:S01]  /*3530*/  LDC.64 R4, c[0x0][0x520] ;  /* 0x00014800ff047b82 */ /* 0x000ee20000000a00 */
[----:B------:R-:W-:Y:S01]  /*3540*/  F2FP.F16.F32.PACK_AB R52, R109, R106 ;  /* 0x0000006a6d34723e */ /* 0x000fe200000000ff */
[----:B------:R-:W-:-:S04]  /*3550*/  FADD.FTZ R96, R7, R96 ;  /* 0x0000006007607221 */ /* 0x000fc80000010000 */
[----:B------:R-:W-:Y:S01]  /*3560*/  FADD.FTZ R107, R96, R107 ;  /* 0x0000006b606b7221 */ /* 0x000fe20000010000 */
[----:B-1----:R-:W-:-:S03]  /*3570*/  UIMAD.WIDE.U32 UR6, UR18, UR4, UR6 ;  /* 0x00000004120672a5 */ /* 0x002fc6000f8e0006 */
[----:B------:R-:W-:Y:S01]  /*3580*/  FADD.FTZ R104, R107, R104 ;  /* 0x000000686b687221 */ /* 0x000fe20000010000 */
[----:B------:R-:W-:-:S03]  /*3590*/  UIMAD UR7, UR18, UR5, UR7 ;  /* 0x00000005120772a4 */ /* 0x000fc6000f8e0207 */
[----:B------:R-:W-:Y:S01]  /*35a0*/  FADD.FTZ R101, R104, R101 ;  /* 0x0000006568657221 */ /* 0x000fe20000010000 */
[----:B-----5:R-:W-:Y:S03]  /*35b0*/  STG.E.128 desc[UR16][R2.64], R12 ;  /* 0x0000000c02007986 */ /* 0x020fe6000c101d10 */
[----:B------:R-:W-:Y:S01]  /*35c0*/  FADD.FTZ R106, R101, R106 ;  /* 0x0000006a656a7221 */ /* 0x000fe20000010000 */
[----:B0-----:R3:W-:Y:S03]  /*35d0*/  STG.E.128 desc[UR16][R2.64+0x200], R48 ;  /* 0x0002003002007986 */ /* 0x0017e6000c101d10 */
[----:B------:R-:W-:Y:S01]  /*35e0*/  FADD.FTZ R106, R106, R109 ;  /* 0x0000006d6a6a7221 */ /* 0x000fe20000010000 */
[----:B------:R-:W-:Y:S03]  /*35f0*/  BAR.SYNC.DEFER_BLOCKING 0x0 ;  /* 0x0000000000007b1d */ /* 0x000fe60000010000 */
[----:B------:R-:W-:-:S04]  /*3600*/  FADD.FTZ R77, R106, R77 ;  /* 0x0000004d6a4d7221 */ /* 0x000fc80000010000 */
[----:B------:R-:W-:-:S04]  /*3610*/  FADD.FTZ R80, R77, R80 ;  /* 0x000000504d507221 */ /* 0x000fc80000010000 */
[----:B------:R-:W-:-:S04]  /*3620*/  FADD.FTZ R81, R80, R81 ;  /* 0x0000005150517221 */ /* 0x000fc80000010000 */
[----:B------:R-:W-:Y:S01]  /*3630*/  FADD.FTZ R84, R81, R84 ;  /* 0x0000005451547221 */ /* 0x000fe20000010000 */
[----:B---3--:R-:W-:-:S04]  /*3640*/  IMAD.WIDE.U32 R2, R18, R4, UR6 ;  /* 0x0000000612027e25 */ /* 0x008fc8000f8e0004 */
[----:B------:R-:W-:Y:S01]  /*3650*/  FADD.FTZ R85, R84, R85 ;  /* 0x0000005554557221 */ /* 0x000fe20000010000 */
[----:B------:R-:W-:Y:S01]  /*3660*/  IMAD R0, R18, R5, R3 ;  /* 0x0000000512007224 */ /* 0x000fe200078e0203 */
[C---:B--2---:R-:W-:Y:S02]  /*3670*/  LEA R4, P0, R2.reuse, R46, 0x1 ;  /* 0x0000002e02047211 */ /* 0x044fe400078008ff */
[----:B------:R-:W-:Y:S02]  /*3680*/  FADD.FTZ R26, R85, R88 ;  /* 0x00000058551a7221 */ /* 0x000fe40000010000 */
[----:B------:R-:W-:Y:S01]  /*3690*/  LEA.HI.X R5, R2, R47, R0, 0x1, P0 ;  /* 0x0000002f02057211 */ /* 0x000fe200000f0c00 */
[----:B------:R-:W-:Y:S01]  /*36a0*/  STS.128 [R45], R8 ;  /* 0x000000082d007388 */ /* 0x000fe20000000c00 */
[----:B------:R-:W-:-:S03]  /*36b0*/  IADD3 R34, P0, PT, R34, -0x800, RZ ;  /* 0xfffff80022227810 */ /* 0x000fc60007f1e0ff */
[----:B------:R-:W-:Y:S01]  /*36c0*/  STS.128 [R45+0x10], R52 ;  /* 0x000010342d007388 */ /* 0x000fe20000000c00 */
[----:B------:R-:W-:-:S03]  /*36d0*/  NOP ;  /* 0x0000000000007918 */ /* 0x000fc60000000000 */
[----:B------:R-:W0:Y:S01]  /*36e0*/  LDS.128 R56, [R44] ;  /* 0x000000002c387984 */ /* 0x000e220000000c00 */
[----:B------:R-:W-:Y:S01]  /*36f0*/  IMAD.WIDE.U32 R2, R41, 0x10, R4 ;  /* 0x0000001029027825 */ /* 0x000fe200078e0004 */
[----:B------:R-:W-:Y:S02]  /*3700*/  IADD3.X R35, PT, PT, R35, -0x1, RZ, P0, !PT ;  /* 0xffffffff23237810 */ /* 0x000fe400007fe4ff */
[----:B------:R-:W1:Y:S04]  /*3710*/  LDS.128 R60, [R44+0x200] ;  /* 0x000200002c3c7984 */ /* 0x000e680000000c00 */
[----:B0-----:R0:W-:Y:S04]  /*3720*/  STG.E.128 desc[UR16][R2.64], R56 ;  /* 0x0000003802007986 */ /* 0x0011e8000c101d10 */
[----:B-1----:R0:W-:Y:S01]  /*3730*/  STG.E.128 desc[UR16][R2.64+0x200], R60 ;  /* 0x0002003c02007986 */ /* 0x0021e2000c101d10 */
[----:B------:R-:W-:Y:S05]  /*3740*/  BRA.U UP0, `(.L_x_4971) ;  /* 0xffffffcd00e47547 */ /* 0x000fea000b83ffff */
.L_x_4956:
[----:B------:R-:W1:Y:S01]  /*3750*/  LDC.64 R6, c[0x0][0x548] ;  /* 0x00015200ff067b82 */ /* 0x000e620000000a00 */
[----:B-----5:R-:W2:Y:S01]  /*3760*/  S2R R19, SR_TID.X ;  /* 0x0000000000137919 */ /* 0x020ea20000002100 */
[----:B------:R-:W2:Y:S06]  /*3770*/  LDCU UR7, c[0x0][0x38c] ;  /* 0x00007180ff0777ac */ /* 0x000eac0008000800 */
[----:B------:R-:W3:Y:S01]  /*3780*/  LDC.64 R8, c[0x0][0x568] ;  /* 0x00015a00ff087b82 */ /* 0x000ee20000000a00 */
[----:B-1----:R-:W-:-:S04]  /*3790*/  ISETP.NE.U32.AND P1, PT, R6, RZ, PT ;  /* 0x000000ff0600720c */ /* 0x002fc80003f25070 */
[----:B------:R-:W-:Y:S02]  /*37a0*/  ISETP.NE.AND.EX P1, PT, R7, RZ, PT, P1 ;  /* 0x000000ff0700720c */ /* 0x000fe40003f25310 */
[----:B---3--:R-:W-:Y:S02]  /*37b0*/  ISETP.NE.U32.AND P0, PT, R8, RZ, PT ;  /* 0x000000ff0800720c */ /* 0x008fe40003f05070 */
[----:B--2---:R-:W-:Y:S02]  /*37c0*/  ISETP.GE.AND P2, PT, R19, UR7, PT ;  /* 0x0000000713007c0c */ /* 0x004fe4000bf46270 */
[----:B------:R-:W-:-:S07]  /*37d0*/  ISETP.NE.AND.EX P0, PT, R9, RZ, PT, P0 ;  /* 0x000000ff0900720c */ /* 0x000fce0003f05300 */
[----:B------:R-:W-:Y:S06]  /*37e0*/  @!P1 BRA `(.L_x_4972) ;  /* 0x0000000000849947 */ /* 0x000fec0003800000 */
[----:B------:R-:W1:Y:S01]  /*37f0*/  SHFL.DOWN P1, R0, R25, 0x1, 0x1f ;  /* 0x08201f0019007f89 */ /* 0x000e620000020000 */
[----:B------:R-:W-:Y:S01]  /*3800*/  BSSY.RECONVERGENT B0, `(.L_x_4972) ;  /* 0x000001f000007945 */ /* 0x000fe20003800200 */
[----:B------:R-:W2:Y:S01]  /*3810*/  S2R R4, SR_LANEID ;  /* 0x0000000000047919 */ /* 0x000ea20000000000 */
[----:B------:R-:W3:Y:S01]  /*3820*/  S2R R10, SR_TID.X ;  /* 0x00000000000a7919 */ /* 0x000ee20000002100 */
[----:B-1----:R-:W-:-:S05]  /*3830*/  @P1 FADD R0, R0, R25 ;  /* 0x0000001900001221 */ /* 0x002fca0000000000 */
[----:B0-----:R-:W0:Y:S01]  /*3840*/  SHFL.DOWN P1, R3, R0, 0x2, 0x1f ;  /* 0x08401f0000037f89 */ /* 0x001e220000020000 */
[----:B--2---:R-:W-:-:S13]  /*3850*/  ISETP.NE.AND P3, PT, R4, RZ, PT ;  /* 0x000000ff0400720c */ /* 0x004fda0003f65270 */
        /* <DEDUP_REMOVED lines=18> */
[----:B------:R-:W-:Y:S01]  /*3980*/  UMOV UR4, 0x400 ;  /* 0x0000040000047882 */ /* 0x000fe20000000000 */
[----:B------:R-:W-:-:S04]  /*3990*/  LEA R2, P1, R18, R6, 0x2 ;  /* 0x0000000612027211 */ /* 0x000fc800078210ff */
[----:B0-----:R-:W-:Y:S01]  /*39a0*/  LEA.HI.X R3, R18, R7, RZ, 0x2, P1 ;  /* 0x0000000712037211 */ /* 0x001fe200008f14ff */
[----:B-1----:R-:W-:-:S09]  /*39b0*/  ULEA UR4, UR5, UR4, 0x18 ;  /* 0x0000000405047291 */ /* 0x002fd2000f8ec0ff */
[----:B------:R-:W0:Y:S02]  /*39c0*/  LDS R5, [UR4+0x858] ;  /* 0x00085804ff057984 */ /* 0x000e240008000800 */
[----:B0-----:R-:W-:-:S05]  /*39d0*/  FADD.FTZ R5, R4, R5 ;  /* 0x0000000504057221 */ /* 0x001fca0000010000 */
[----:B------:R1:W-:Y:S02]  /*39e0*/  REDG.E.ADD.F32.FTZ.RN.STRONG.GPU desc[UR16][R2.64], R5 ;  /* 0x00000005020079a6 */ /* 0x0003e4000c12f310 */
.L_x_4973:
[----:B------:R-:W-:Y:S05]  /*39f0*/  BSYNC.RECONVERGENT B0 ;  /* 0x0000000000007941 */ /* 0x000fea0003800200 */
.L_x_4972:
[----:B------:R-:W-:Y:S05]  /*3a00*/  @!P0 BRA `(.L_x_4974) ;  /* 0x0000000000888947 */ /* 0x000fea0003800000 */
        /* <DEDUP_REMOVED lines=28> */
[----:B------:R-:W-:Y:S01]  /*3bd0*/  LEA.HI.X R3, R18, R9, RZ, 0x2, P0 ;  /* 0x0000000912037211 */ /* 0x000fe200000f14ff */
[----:B-1----:R-:W-:-:S09]  /*3be0*/  ULEA UR4, UR5, UR4, 0x18 ;  /* 0x0000000405047291 */ /* 0x002fd2000f8ec0ff */
[----:B------:R-:W0:Y:S02]  /*3bf0*/  LDS R0, [UR4+0x858] ;  /* 0x00085804ff007984 */ /* 0x000e240008000800 */
[----:B0-----:R-:W-:-:S05]  /*3c00*/  FADD.FTZ R7, R7, R0 ;  /* 0x0000000007077221 */ /* 0x001fca0000010000 */
[----:B------:R1:W-:Y:S02]  /*3c10*/  REDG.E.ADD.F32.FTZ.RN.STRONG.GPU desc[UR16][R2.64], R7 ;  /* 0x00000007020079a6 */ /* 0x0003e4000c12f310 */
.L_x_4975:
[----:B------:R-:W-:Y:S05]  /*3c20*/  BSYNC.RECONVERGENT B0 ;  /* 0x0000000000007941 */ /* 0x000fea0003800200 */
.L_x_4974:
[----:B------:R-:W-:Y:S05]  /*3c30*/  @P2 EXIT ;  /* 0x000000000000294d */ /* 0x000fea0003800000 */
[----:B------:R-:W0:Y:S01]  /*3c40*/  LDCU.64 UR8, c[0x0][0x4e8] ;  /* 0x00009d00ff0877ac */ /* 0x000e220008000a00 */
[----:B------:R-:W2:Y:S01]  /*3c50*/  S2UR UR5, SR_CgaCtaId ;  /* 0x00000000000579c3 */ /* 0x000ea20000008800 */
[----:B------:R-:W-:Y:S01]  /*3c60*/  BSSY.RECONVERGENT B0, `(.L_x_4976) ;  /* 0x0000045000007945 */ /* 0x000fe20003800200 */
[----:B------:R-:W3:Y:S01]  /*3c70*/  LDCU.64 UR10, c[0x0][0x4c8] ;  /* 0x00009900ff0a77ac */ /* 0x000ee20008000a00 */
[----:B------:R-:W4:Y:S01]  /*3c80*/  LDCU.64 UR12, c[0x0][0x4a8] ;  /* 0x00009500ff0c77ac */ /* 0x000f220008000a00 */
[----:B------:R-:W-:Y:S01]  /*3c90*/  UMOV UR4, 0x400 ;  /* 0x0000040000047882 */ /* 0x000fe20000000000 */
[----:B------:R-:W2:Y:S01]  /*3ca0*/  LDCU UR6, c[0x0][0x360] ;  /* 0x00006c00ff0677ac */ /* 0x000ea20008000800 */
[----:B------:R-:W2:Y:S01]  /*3cb0*/  LDCU.64 UR28, c[0x0][0x3e0] ;  /* 0x00007c00ff1c77ac */ /* 0x000ea20008000a00 */
[C---:B01----:R-:W-:Y:S01]  /*3cc0*/  IMAD.WIDE.U32 R2, R18.reuse, UR8, RZ ;  /* 0x0000000812027c25 */ /* 0x043fe2000f8e00ff */
[----:B------:R-:W0:Y:S03]  /*3cd0*/  LDCU.64 UR30, c[0x0][0x3c0] ;  /* 0x00007800ff1e77ac */ /* 0x000e260008000a00 */
[C---:B---3--:R-:W-:Y:S01]  /*3ce0*/  IMAD.WIDE.U32 R4, R18.reuse, UR10, RZ ;  /* 0x0000000a12047c25 */ /* 0x048fe2000f8e00ff */
[----:B------:R-:W1:Y:S03]  /*3cf0*/  LDCU.64 UR14, c[0x0][0x4b0] ;  /* 0x00009600ff0e77ac */ /* 0x000e660008000a00 */
[C---:B----4-:R-:W-:Y:S01]  /*3d00*/  IMAD.WIDE.U32 R6, R18.reuse, UR12, RZ ;  /* 0x0000000c12067c25 */ /* 0x050fe2000f8e00ff */
[----:B------:R-:W3:Y:S03]  /*3d10*/  LDCU.64 UR18, c[0x0][0x4d0] ;  /* 0x00009a00ff1277ac */ /* 0x000ee60008000a00 */
[----:B------:R-:W-:-:S02]  /*3d20*/  IMAD R31, R18, UR9, R3 ;  /* 0x00000009121f7c24 */ /* 0x000fc4000f8e0203 */
[C---:B------:R-:W-:Y:S01]  /*3d30*/  IMAD R29, R18.reuse, UR11, R5 ;  /* 0x0000000b121d7c24 */ /* 0x040fe2000f8e0205 */
[----:B------:R-:W4:Y:S01]  /*3d40*/  LDCU.64 UR24, c[0x0][0x4f0] ;  /* 0x00009e00ff1877ac */ /* 0x000f220008000a00 */
[----:B------:R-:W-:Y:S01]  /*3d50*/  IMAD R27, R18, UR13, R7 ;  /* 0x0000000d121b7c24 */ /* 0x000fe2000f8e0207 */
[----:B------:R-:W0:Y:S01]  /*3d60*/  LDCU.64 UR26, c[0x0][0x540] ;  /* 0x0000a800ff1a77ac */ /* 0x000e220008000a00 */
[----:B------:R-:W0:Y:S01]  /*3d70*/  LDCU.128 UR20, c[0x0][0x530] ;  /* 0x0000a600ff1477ac */ /* 0x000e220008000c00 */
[----:B--2---:R-:W-:-:S12]  /*3d80*/  ULEA UR4, UR5, UR4, 0x18 ;  /* 0x0000000405047291 */ /* 0x004fd8000f8ec0ff */
.L_x_4977:
[C---:B------:R-:W-:Y:S01]  /*3d90*/  LEA R0, R19.reuse, UR4, 0x2 ;  /* 0x0000000413007c11 */ /* 0x040fe2000f8e10ff */
[C---:B--2---:R-:W-:Y:S01]  /*3da0*/  IMAD.WIDE.U32 R12, R19.reuse, UR28, RZ ;  /* 0x0000001c130c7c25 */ /* 0x044fe2000f8e00ff */
[----:B------:R-:W-:Y:S02]  /*3db0*/  SHF.R.S32.HI R18, RZ, 0x1f, R19 ;  /* 0x0000001fff127819 */ /* 0x000fe40000011413 */
[----:B------:R-:W-:Y:S01]  /*3dc0*/  MOV R8, R6 ;  /* 0x0000000600087202 */ /* 0x000fe20000000f00 */
[----:B------:R-:W2:Y:S01]  /*3dd0*/  LDS R25, [R0+0x1d90] ;  /* 0x001d900000197984 */ /* 0x000ea20000000800 */
[----:B------:R-:W-:Y:S01]  /*3de0*/  MOV R9, R27 ;  /* 0x0000001b00097202 */ /* 0x000fe20000000f00 */
[C---:B-1----:R-:W-:Y:S02]  /*3df0*/  IMAD R10, R18.reuse, UR14, RZ ;  /* 0x0000000e120a7c24 */ /* 0x042fe4000f8e02ff */
[----:B------:R-:W-:Y:S01]  /*3e00*/  IMAD R14, R18, UR28, RZ ;  /* 0x0000001c120e7c24 */ /* 0x000fe2000f8e02ff */
[----:B------:R-:W1:Y:S01]  /*3e10*/  LDS R0, [R0+0x2190] ;  /* 0x0021900000007984 */ /* 0x000e620000000800 */
[----:B------:R-:W-:-:S04]  /*3e20*/  IMAD.WIDE.U32 R8, R19, UR14, R8 ;  /* 0x0000000e13087c25 */ /* 0x000fc8000f8e0008 */
[C---:B------:R-:W-:Y:S01]  /*3e30*/  IMAD R11, R19.reuse, UR15, R10 ;  /* 0x0000000f130b7c24 */ /* 0x040fe2000f8e020a */
[----:B0-----:R-:W-:Y:S01]  /*3e40*/  LEA R10, P0, R8, UR20, 0x2 ;  /* 0x00000014080a7c11 */ /* 0x001fe2000f8010ff */
[----:B------:R-:W-:Y:S01]  /*3e50*/  IMAD R15, R19, UR29, R14 ;  /* 0x0000001d130f7c24 */ /* 0x000fe2000f8e020e */
[----:B------:R-:W-:Y:S02]  /*3e60*/  LEA R14, P1, R12, R23, 0x2 ;  /* 0x000000170c0e7211 */ /* 0x000fe400078210ff */
[----:B------:R-:W-:Y:S02]  /*3e70*/  IADD3 R11, PT, PT, R9, R11, RZ ;  /* 0x0000000b090b7210 */ /* 0x000fe40007ffe0ff */
[----:B------:R-:W-:Y:S02]  /*3e80*/  IADD3 R9, PT, PT, R13, R15, RZ ;  /* 0x0000000f0d097210 */ /* 0x000fe40007ffe0ff */
[----:B------:R-:W-:Y:S02]  /*3e90*/  LEA.HI.X R11, R8, UR21, R11, 0x2, P0 ;  /* 0x00000015080b7c11 */ /* 0x000fe400080f140b */
[----:B------:R-:W-:-:S03]  /*3ea0*/  LEA.HI.X R15, R12, R24, R9, 0x2, P1 ;  /* 0x000000180c0f7211 */ /* 0x000fc600008f1409 */
[----:B--2---:R0:W-:Y:S04]  /*3eb0*/  REDG.E.ADD.F32.FTZ.RN.STRONG.GPU desc[UR16][R10.64], R25 ;  /* 0x000000190a0079a6 */ /* 0x0041e8000c12f310 */
[----:B------:R-:W1:Y:S01]  /*3ec0*/  LDG.E R15, desc[UR16][R14.64] ;  /* 0x000000100e0f7981 */ /* 0x000e62000c1e1900 */
[----:B------:R-:W-:Y:S01]  /*3ed0*/  MOV R8, R4 ;  /* 0x0000000400087202 */ /* 0x000fe20000000f00 */
[C---:B---3--:R-:W-:Y:S01]  /*3ee0*/  IMAD R16, R18.reuse, UR18, RZ ;  /* 0x0000001212107c24 */ /* 0x048fe2000f8e02ff */
[----:B------:R-:W-:Y:S01]  /*3ef0*/  MOV R9, R29 ;  /* 0x0000001d00097202 */ /* 0x000fe20000000f00 */
[----:B------:R-:W-:Y:S02]  /*3f00*/  IMAD R20, R18, UR30, RZ ;  /* 0x0000001e12147c24 */ /* 0x000fe4000f8e02ff */
[----:B------:R-:W-:-:S02]  /*3f10*/  IMAD R17, R19, UR19, R16 ;  /* 0x0000001313117c24 */ /* 0x000fc4000f8e0210 */
[----:B------:R-:W-:-:S04]  /*3f20*/  IMAD.WIDE.U32 R8, R19, UR18, R8 ;  /* 0x0000001213087c25 */ /* 0x000fc8000f8e0008 */
[----:B------:R-:W-:Y:S01]  /*3f30*/  IMAD.WIDE.U32 R12, R19, UR30, RZ ;  /* 0x0000001e130c7c25 */ /* 0x000fe2000f8e00ff */
[----:B0-----:R-:W-:Y:S02]  /*3f40*/  IADD3 R11, PT, PT, R9, R17, RZ ;  /* 0x00000011090b7210 */ /* 0x001fe40007ffe0ff */
[----:B------:R-:W-:Y:S01]  /*3f50*/  LEA R10, P0, R8, UR22, 0x2 ;  /* 0x00000016080a7c11 */ /* 0x000fe2000f8010ff */
[----:B------:R-:W-:Y:S01]  /*3f60*/  IMAD R33, R19, UR31, R20 ;  /* 0x0000001f13217c24 */ /* 0x000fe2000f8e0214 */
[----:B------:R-:W-:Y:S02]  /*3f70*/  LEA R16, P1, R12, R21, 0x2 ;  /* 0x000000150c107211 */ /* 0x000fe400078210ff */
[----:B------:R-:W-:Y:S02]  /*3f80*/  LEA.HI.X R11, R8, UR23, R11, 0x2, P0 ;  /* 0x00000017080b7c11 */ /* 0x000fe400080f140b */
[----:B------:R-:W-:-:S04]  /*3f90*/  IADD3 R9, PT, PT, R13, R33, RZ ;  /* 0x000000210d097210 */ /* 0x000fc80007ffe0ff */
[----:B------:R-:W-:Y:S01]  /*3fa0*/  LEA.HI.X R17, R12, R22, R9, 0x2, P1 ;  /* 0x000000160c117211 */ /* 0x000fe200008f1409 */
[----:B-1----:R-:W-:-:S05]  /*3fb0*/  FMUL.FTZ R15, R0, R15 ;  /* 0x0000000f000f7220 */ /* 0x002fca0000410000 */
[----:B------:R2:W-:Y:S04]  /*3fc0*/  REDG.E.ADD.F32.FTZ.RN.STRONG.GPU desc[UR16][R10.64], R15 ;  /* 0x0000000f0a0079a6 */ /* 0x0005e8000c12f310 */
[----:B------:R-:W3:Y:S01]  /*3fd0*/  LDG.E R17, desc[UR16][R16.64] ;  /* 0x0000001010117981 */ /* 0x000ee2000c1e1900 */
[----:B------:R-:W-:Y:S01]  /*3fe0*/  MOV R8, R2 ;  /* 0x0000000200087202 */ /* 0x000fe20000000f00 */
[----:B----4-:R-:W-:Y:S01]  /*3ff0*/  IMAD R18, R18, UR24, RZ ;  /* 0x0000001812127c24 */ /* 0x010fe2000f8e02ff */
[----:B------:R-:W-:-:S03]  /*4000*/  MOV R9, R31 ;  /* 0x0000001f00097202 */ /* 0x000fc60000000f00 */
[C---:B------:R-:W-:Y:S02]  /*4010*/  IMAD R13, R19.reuse, UR25, R18 ;  /* 0x00000019130d7c24 */ /* 0x040fe4000f8e0212 */
[C---:B------:R-:W-:Y:S01]  /*4020*/  IMAD.WIDE.U32 R8, R19.reuse, UR24, R8 ;  /* 0x0000001813087c25 */ /* 0x040fe2000f8e0008 */
[----:B------:R-:W-:Y:S02]  /*4030*/  IADD3 R19, PT, PT, R19, UR6, RZ ;  /* 0x0000000613137c10 */ /* 0x000fe4000fffe0ff */
[----:B------:R-:W-:Y:S02]  /*4040*/  LEA R12, P0, R8, UR26, 0x2 ;  /* 0x0000001a080c7c11 */ /* 0x000fe4000f8010ff */
[----:B------:R-:W-:-:S04]  /*4050*/  IADD3 R9, PT, PT, R9, R13, RZ ;  /* 0x0000000d09097210 */ /* 0x000fc80007ffe0ff */
[----:B------:R-:W-:Y:S02]  /*4060*/  LEA.HI.X R13, R8, UR27, R9, 0x2, P0 ;  /* 0x0000001b080d7c11 */ /* 0x000fe400080f1409 */
[----:B------:R-:W-:Y:S01]  /*4070*/  ISETP.GE.AND P0, PT, R19, UR7, PT ;  /* 0x0000000713007c0c */ /* 0x000fe2000bf06270 */
[----:B---3--:R-:W-:-:S05]  /*4080*/  FMUL.FTZ R9, R0, R17 ;  /* 0x0000001100097220 */ /* 0x008fca0000410000 */
[----:B------:R2:W-:Y:S07]  /*4090*/  REDG.E.ADD.F32.FTZ.RN.STRONG.GPU desc[UR16][R12.64], R9 ;  /* 0x000000090c0079a6 */ /* 0x0005ee000c12f310 */
[----:B------:R-:W-:Y:S05]  /*40a0*/  @!P0 BRA `(.L_x_4977) ;  /* 0xfffffffc00388947 */ /* 0x000fea000383ffff */
[----:B------:R-:W-:Y:S05]  /*40b0*/  BSYNC.RECONVERGENT B0 ;  /* 0x0000000000007941 */ /* 0x000fea0003800200 */
.L_x_4976:
[----:B------:R-:W-:Y:S05]  /*40c0*/  EXIT ;  /* 0x000000000000794d */ /* 0x000fea0003800000 */
.L_x_4962:
[----:B------:R-:W-:Y:S01]  /*40d0*/  MOV R186, R6 ;  /* 0x0000000600ba7202 */ /* 0x000fe20000000f00 */
[----:B------:R-:W-:Y:S01]  /*40e0*/  HFMA2 R187, -RZ, RZ, 0, 5.9604644775390625e-08 ;  /* 0x00000001ffbb7431 */ /* 0x000fe200000001ff */
[----:B------:R-:W-:Y:S02]  /*40f0*/  MOV R188, RZ ;  /* 0x000000ff00bc7202 */ /* 0x000fe40000000f00 */
[----:B------:R-:W-:-:S07]  /*4100*/  MOV R207, 0xffffffff ;  /* 0xffffffff00cf7802 */ /* 0x000fce0000000f00 */
[----:B0-2345:R-:W-:Y:S05]  /*4110*/  WARPSYNC.COLLECTIVE R207, `(.L_x_4978) ;  /* 0x00000000cf087348 */ /* 0x03dfea0003c00000 */
[----:B------:R1:W0:Y:S02]  /*4120*/  SHFL.UP P6, R4, R186, R187, R188 ;  /* 0x040000bbba047389 */ /* 0x00022400000c00bc */
[----:B012345:R-:W-:Y:S05]  /*4130*/  ENDCOLLECTIVE ;  /* 0x000000000000791b */ /* 0x03ffea0003800000 */
.L_x_4978:
[----:B------:R-:W-:Y:S02]  /*4140*/  MOV R186, R5 ;  /* 0x0000000500ba7202 */ /* 0x000fe40000000f00 */
[----:B------:R-:W-:-:S07]  /*4150*/  MOV R7, R4 ;  /* 0x0000000400077202 */ /* 0x000fce0000000f00 */
[----:B------:R-:W-:Y:S05]  /*4160*/  WARPSYNC.COLLECTIVE R207, `(.L_x_4979) ;  /* 0x00000000cf087348 */ /* 0x000fea0003c00000 */
[----:B------:R0:W1:Y:S02]  /*4170*/  SHFL.UP P6, R4, R186, R187, R188 ;  /* 0x040000bbba047389 */ /* 0x00006400000c00bc */
[----:B01----:R-:W-:Y:S05]  /*4180*/  ENDCOLLECTIVE ;  /* 0x000000000000791b */ /* 0x003fea0003800000 */
.L_x_4979:
        /* <DEDUP_REMOVED lines=8> */
.L_x_4980:
[----:B------:R-:W-:Y:S02]  /*4210*/  MOV R186, R15 ;  /* 0x0000000f00ba7202 */ /* 0x000fe40000000f00 */
[----:B------:R-:W-:-:S07]  /*4220*/  MOV R7, R4 ;  /* 0x0000000400077202 */ /* 0x000fce0000000f00 */
[----:B------:R-:W-:Y:S05]  /*4230*/  WARPSYNC.COLLECTIVE R207, `(.L_x_4981) ;  /* 0x00000000cf087348 */ /* 0x000fea0003c00000 */
[----:B------:R0:W1:Y:S02]  /*4240*/  SHFL.UP P6, R4, R186, R187, R188 ;  /* 0x040000bbba047389 */ /* 0x00006400000c00bc */
[----:B01----:R-:W-:Y:S05]  /*4250*/  ENDCOLLECTIVE ;  /* 0x000000000000791b */ /* 0x003fea0003800000 */
.L_x_4981:
        /* <DEDUP_REMOVED lines=8> */
.L_x_4982:
[----:B------:R-:W-:Y:S02]  /*42e0*/  MOV R186, R185 ;  /* 0x000000b900ba7202 */ /* 0x000fe40000000f00 */
[----:B------:R-:W-:-:S07]  /*42f0*/  MOV R5, R4 ;  /* 0x0000000400057202 */ /* 0x000fce0000000f00 */
[----:B------:R-:W-:Y:S05]  /*4300*/  WARPSYNC.COLLECTIVE R207, `(.L_x_4983) ;  /* 0x00000000cf087348 */ /* 0x000fea0003c00000 */
[----:B------:R0:W1:Y:S02]  /*4310*/  SHFL.UP P6, R4, R186, R187, R188 ;  /* 0x040000bbba047389 */ /* 0x00006400000c00bc */
[----:B01----:R-:W-:Y:S05]  /*4320*/  ENDCOLLECTIVE ;  /* 0x000000000000791b */ /* 0x003fea0003800000 */
.L_x_4983:
        /* <DEDUP_REMOVED lines=8> */
.L_x_4984:
[----:B------:R-:W-:Y:S02]  /*43b0*/  MOV R186, R7 ;  /* 0x0000000700ba7202 */ /* 0x000fe40000000f00 */
[----:B------:R-:W-:-:S07]  /*43c0*/  MOV R5, R4 ;  /* 0x0000000400057202 */ /* 0x000fce0000000f00 */
[----:B------:R-:W-:Y:S05]  /*43d0*/  WARPSYNC.COLLECTIVE R207, `(.L_x_4985) ;  /* 0x00000000cf087348 */ /* 0x000fea0003c00000 */
[----:B------:R0:W1:Y:S02]  /*43e0*/  SHFL.UP P6, R4, R186, R187, R188 ;  /* 0x040000bbba047389 */ /* 0x00006400000c00bc */
[----:B01----:R-:W-:Y:S05]  /*43f0*/  ENDCOLLECTIVE ;  /* 0x000000000000791b */ /* 0x003fea0003800000 */
.L_x_4985:
        /* <DEDUP_REMOVED lines=8> */
.L_x_4986:
[----:B------:R-:W-:Y:S02]  /*4480*/  MOV R186, R5 ;  /* 0x0000000500ba7202 */ /* 0x000fe40000000f00 */
[----:B------:R-:W-:-:S07]  /*4490*/  MOV R15, R4 ;  /* 0x00000004000f7202 */ /* 0x000fce0000000f00 */
[----:B------:R-:W-:Y:S05]  /*44a0*/  WARPSYNC.COLLECTIVE R207, `(.L_x_4987) ;  /* 0x00000000cf087348 */ /* 0x000fea0003c00000 */
[----:B------:R0:W1:Y:S02]  /*44b0*/  SHFL.UP P6, R4, R186, R187, R188 ;  /* 0x040000bbba047389 */ /* 0x00006400000c00bc */
[----:B01----:R-:W-:Y:S05]  /*44c0*/  ENDCOLLECTIVE ;  /* 0x000000000000791b */ /* 0x003fea0003800000 */
.L_x_4987:
[----:B------:R-:W-:Y:S05]  /*44d0*/  BRA `(.L_x_4988) ;  /* 0xffffffd400c07947 */ /* 0x000fea000383ffff */
.L_x_4963:
        /* <DEDUP_REMOVED lines=8> */
.L_x_4990:
[----:B------:R-:W-:Y:S05]  /*4560*/  BSYNC B0 ;  /* 0x0000000000007941 */ /* 0x000fea0003800000 */
.L_x_4989:
[----:B------:R-:W-:Y:S05]  /*4570*/  BRA `(.L_x_4991) ;  /* 0xffffffd400ac7947 */ /* 0x000fea000383ffff */
.L_x_4964:
        /* <DEDUP_REMOVED lines=8> */
.L_x_4993:
[----:B------:R-:W-:Y:S05]  /*4600*/  BSYNC B0 ;  /* 0x0000000000007941 */ /* 0x000fea0003800000 */
.L_x_4992:
[----:B------:R-:W-:Y:S05]  /*4610*/  BRA `(.L_x_4994) ;  /* 0xffffffd4008c7947 */ /* 0x000fea000383ffff */
.L_x_4965:
        /* <DEDUP_REMOVED lines=8> */
.L_x_4996:
[----:B------:R-:W-:Y:S05]  /*46a0*/  BSYNC B0 ;  /* 0x0000000000007941 */ /* 0x000fea0003800000 */
.L_x_4995:
        /* <DEDUP_REMOVED lines=11> */
.L_x_4997:
[----:B------:R-:W-:Y:S05]  /*4760*/  WARPSYNC.COLLECTIVE R207, `(.L_x_4998) ;  /* 0x00000000cf087348 */ /* 0x000fea0003c00000 */
[----:B------:R0:W1:Y:S02]  /*4770*/  SHFL.IDX P1, R5, R208, R209, R210 ;  /* 0x000000d1d0057389 */ /* 0x00006400000200d2 */
[----:B01----:R-:W-:Y:S05]  /*4780*/  ENDCOLLECTIVE ;  /* 0x000000000000791b */ /* 0x003fea0003800000 */
.L_x_4998:
[----:B------:R-:W-:Y:S02]  /*4790*/  MOV R208, R3 ;  /* 0x0000000300d07202 */ /* 0x000fe40000000f00 */
[----:B------:R-:W-:Y:S02]  /*47a0*/  MOV R184, R4 ;  /* 0x0000000400b87202 */ /* 0x000fe40000000f00 */
[----:B------:R-:W-:-:S07]  /*47b0*/  MOV R4, R5 ;  /* 0x0000000500047202 */ /* 0x000fce0000000f00 */
[----:B------:R-:W-:Y:S05]  /*47c0*/  WARPSYNC.COLLECTIVE R207, `(.L_x_4999) ;  /* 0x00000000cf087348 */ /* 0x000fea0003c00000 */
[----:B------:R0:W1:Y:S02]  /*47d0*/  SHFL.IDX P1, R5, R208, R209, R210 ;  /* 0x000000d1d0057389 */ /* 0x00006400000200d2 */
[----:B01----:R-:W-:Y:S05]  /*47e0*/  ENDCOLLECTIVE ;  /* 0x000000000000791b */ /* 0x003fea0003800000 */
.L_x_4999:
[----:B------:R-:W-:Y:S05]  /*47f0*/  BRA `(.L_x_5000) ;  /* 0xffffffd4002c7947 */ /* 0x000fea000383ffff */
.L_x_4967:
[-C--:B------:R-:W-:Y:S01]  /*4800*/  MOV R212, R6.reuse ;  /* 0x0000000600d47202 */ /* 0x080fe20000000f00 */
[----:B------:R-:W-:Y:S01]  /*4810*/  HFMA2 R211, -RZ, RZ, 0, 5.9604644775390625e-08 ;  /* 0x00000001ffd37431 */ /* 0x000fe200000001ff */
[----:B------:R-:W-:Y:S01]  /*4820*/  MOV R214, 0x1f ;  /* 0x0000001f00d67802 */ /* 0x000fe20000000f00 */
[----:B------:R-:W-:Y:S01]  /*4830*/  HFMA2 R209, -RZ, RZ, 0, 0 ;  /* 0x00000000ffd17431 */ /* 0x000fe200000001ff */
[----:B------:R-:W-:Y:S02]  /*4840*/  MOV R207, 0xffffffff ;  /* 0xffffffff00cf7802 */ /* 0x000fe40000000f00 */
[----:B------:R-:W-:Y:S02]  /*4850*/  MOV R3, R6 ;  /* 0x0000000600037202 */ /* 0x000fe40000000f00 */
[----:B------:R-:W-:-:S07]  /*4860*/  MOV R4, R5 ;  /* 0x0000000500047202 */ /* 0x000fce0000000f00 */
[----:B0--3--:R-:W-:Y:S05]  /*4870*/  WARPSYNC.COLLECTIVE R207, `(.L_x_5001) ;  /* 0x00000000cf087348 */ /* 0x009fea0003c00000 */
[----:B------:R1:W2:Y:S02]  /*4880*/  SHFL.DOWN P1, R7, R212, R211, R214 ;  /* 0x080000d3d4077389 */ /* 0x0002a400000200d6 */
[----:B0123--:R-:W-:Y:S05]  /*4890*/  ENDCOLLECTIVE ;  /* 0x000000000000791b */ /* 0x00ffea0003800000 */
.L_x_5001:
[----:B------:R-:W-:Y:S02]  /*48a0*/  MOV R210, 0x1f ;  /* 0x0000001f00d27802 */ /* 0x000fe40000000f00 */
[----:B------:R-:W-:Y:S02]  /*48b0*/  MOV R212, R5 ;  /* 0x0000000500d47202 */ /* 0x000fe40000000f00 */
[----:B------:R-:W-:-:S07]  /*48c0*/  MOV R2, R7 ;  /* 0x0000000700027202 */ /* 0x000fce0000000f00 */
[----:B------:R-:W-:Y:S05]  /*48d0*/  WARPSYNC.COLLECTIVE R207, `(.L_x_5002) ;  /* 0x00000000cf087348 */ /* 0x000fea0003c00000 */
[----:B------:R0:W1:Y:S02]  /*48e0*/  SHFL.DOWN P1, R7, R212, R211, R214 ;  /* 0x080000d3d4077389 */ /* 0x00006400000200d6 */
[----:B01----:R-:W-:Y:S05]  /*48f0*/  ENDCOLLECTIVE ;  /* 0x000000000000791b */ /* 0x003fea0003800000 */
.L_x_5002:
        /* <DEDUP_REMOVED lines=10> */
.L_x_5003:
[----:B------:R-:W-:Y:S02]  /*49a0*/  MOV R212, R4 ;  /* 0x0000000400d47202 */ /* 0x000fe40000000f00 */
[----:B------:R-:W-:-:S07]  /*49b0*/  MOV R2, R7 ;  /* 0x0000000700027202 */ /* 0x000fce0000000f00 */
[----:B------:R-:W-:Y:S05]  /*49c0*/  WARPSYNC.COLLECTIVE R207, `(.L_x_5004) ;  /* 0x00000000cf087348 */ /* 0x000fea0003c00000 */
[----:B------:R0:W1:Y:S02]  /*49d0*/  SHFL.DOWN P1, R7, R212, R211, R214 ;  /* 0x080000d3d4077389 */ /* 0x00006400000200d6 */
[----:B01----:R-:W-:Y:S05]  /*49e0*/  ENDCOLLECTIVE ;  /* 0x000000000000791b */ /* 0x003fea0003800000 */
.L_x_5004:
        /* <DEDUP_REMOVED lines=10> */
.L_x_5005:
[----:B------:R-:W-:Y:S02]  /*4a90*/  MOV R212, R4 ;  /* 0x0000000400d47202 */ /* 0x000fe40000000f00 */
[----:B------:R-:W-:-:S07]  /*4aa0*/  MOV R2, R7 ;  /* 0x0000000700027202 */ /* 0x000fce0000000f00 */
[----:B------:R-:W-:Y:S05]  /*4ab0*/  WARPSYNC.COLLECTIVE R207, `(.L_x_5006) ;  /* 0x00000000cf087348 */ /* 0x000fea0003c00000 */
[----:B------:R0:W1:Y:S02]  /*4ac0*/  SHFL.DOWN P1, R7, R212, R211, R214 ;  /* 0x080000d3d4077389 */ /* 0x00006400000200d6 */
[----:B01----:R-:W-:Y:S05]  /*4ad0*/  ENDCOLLECTIVE ;  /* 0x000000000000791b */ /* 0x003fea0003800000 */
.L_x_5006:
        /* <DEDUP_REMOVED lines=11> */
.L_x_5007:
[----:B------:R-:W-:Y:S02]  /*4b90*/  MOV R212, R4 ;  /* 0x0000000400d47202 */ /* 0x000fe40000000f00 */
[----:B------:R-:W-:-:S07]  /*4ba0*/  MOV R2, R7 ;  /* 0x0000000700027202 */ /* 0x000fce0000000f00 */
[----:B------:R-:W-:Y:S05]  /*4bb0*/  WARPSYNC.COLLECTIVE R207, `(.L_x_5008) ;  /* 0x00000000cf087348 */ /* 0x000fea0003c00000 */
[----:B------:R0:W1:Y:S02]  /*4bc0*/  SHFL.DOWN P1, R7, R212, R211, R214 ;  /* 0x080000d3d4077389 */ /* 0x00006400000200d6 */
[----:B01----:R-:W-:Y:S05]  /*4bd0*/  ENDCOLLECTIVE ;  /* 0x000000000000791b */ /* 0x003fea0003800000 */
.L_x_5008:
        /* <DEDUP_REMOVED lines=11> */
.L_x_5009:
[----:B------:R-:W-:Y:S02]  /*4c90*/  MOV R212, R4 ;  /* 0x0000000400d47202 */ /* 0x000fe40000000f00 */
[----:B------:R-:W-:-:S07]  /*4ca0*/  MOV R2, R7 ;  /* 0x0000000700027202 */ /* 0x000fce0000000f00 */
[----:B------:R-:W-:Y:S05]  /*4cb0*/  WARPSYNC.COLLECTIVE R207, `(.L_x_5010) ;  /* 0x00000000cf087348 */ /* 0x000fea0003c00000 */
[----:B------:R0:W1:Y:S02]  /*4cc0*/  SHFL.DOWN P1, R7, R212, R211, R214 ;  /* 0x080000d3d4077389 */ /* 0x00006400000200d6 */
[----:B01----:R-:W-:Y:S05]  /*4cd0*/  ENDCOLLECTIVE ;  /* 0x000000000000791b */ /* 0x003fea0003800000 */
.L_x_5010:
        /* <DEDUP_REMOVED lines=11> */
.L_x_5011:
[----:B------:R-:W-:Y:S02]  /*4d90*/  ISETP.NE.AND P0, PT, R27, 0x1f, PT ;  /* 0x0000001f1b00780c */ /* 0x000fe40003f05270 */
[----:B------:R-:W-:Y:S02]  /*4da0*/  MOV R208, R4 ;  /* 0x0000000400d07202 */ /* 0x000fe40000000f00 */
[----:B------:R-:W-:-:S09]  /*4db0*/  MOV R2, R5 ;  /* 0x0000000500027202 */ /* 0x000fd20000000f00 */
[----:B------:R-:W-:Y:S05]  /*4dc0*/  WARPSYNC.COLLECTIVE R207, `(.L_x_5012) ;  /* 0x00000000cf087348 */ /* 0x000fea0003c00000 */
[----:B------:R0:W1:Y:S02]  /*4dd0*/  SHFL.IDX P1, R5, R208, R209, R210 ;  /* 0x000000d1d0057389 */ /* 0x00006400000200d2 */
[----:B01----:R-:W-:Y:S05]  /*4de0*/  ENDCOLLECTIVE ;  /* 0x000000000000791b */ /* 0x003fea0003800000 */
.L_x_5012:
[----:B------:R-:W-:Y:S05]  /*4df0*/  WARPSYNC.COLLECTIVE R207, `(.L_x_5013) ;  /* 0x00000000cf087348 */ /* 0x000fea0003c00000 */
[----:B------:R0:W1:Y:S02]  /*4e00*/  SHFL.DOWN P1, R7, R212, R211, R214 ;  /* 0x080000d3d4077389 */ /* 0x00006400000200d6 */
[----:B01----:R-:W-:Y:S05]  /*4e10*/  ENDCOLLECTIVE ;  /* 0x000000000000791b */ /* 0x003fea0003800000 */
.L_x_5013:
        /* <DEDUP_REMOVED lines=8> */
.L_x_5014:
[----:B------:R-:W-:Y:S05]  /*4ea0*/  WARPSYNC.COLLECTIVE R207, `(.L_x_5015) ;  /* 0x00000000cf087348 */ /* 0x000fea0003c00000 */
[----:B------:R0:W1:Y:S02]  /*4eb0*/  SHFL.IDX P1, R5, R208, R209, R210 ;  /* 0x000000d1d0057389 */ /* 0x00006400000200d2 */
[----:B01----:R-:W-:Y:S05]  /*4ec0*/  ENDCOLLECTIVE ;  /* 0x000000000000791b */ /* 0x003fea0003800000 */
.L_x_5015:
[----:B------:R-:W-:Y:S01]  /*4ed0*/  MOV R208, R15 ;  /* 0x0000000f00d07202 */ /* 0x000fe20000000f00 */
[----:B------:R-:W-:Y:S01]  /*4ee0*/  FFMA.FTZ R15, R15, R2, R6 ;  /* 0x000000020f0f7223 */ /* 0x000fe20000010006 */
[----:B------:R-:W-:Y:S02]  /*4ef0*/  MOV R205, R7 ;  /* 0x0000000700cd7202 */ /* 0x000fe40000000f00 */
[----:B------:R-:W-:-:S07]  /*4f00*/  MOV R206, R5 ;  /* 0x0000000500ce7202 */ /* 0x000fce0000000f00 */
[----:B------:R-:W-:Y:S05]  /*4f10*/  WARPSYNC.COLLECTIVE R207, `(.L_x_5016) ;  /* 0x00000000cf087348 */ /* 0x000fea0003c00000 */
[----:B------:R0:W1:Y:S02]  /*4f20*/  SHFL.IDX P1, R5, R208, R209, R210 ;  /* 0x000000d1d0057389 */ /* 0x00006400000200d2 */
[----:B01----:R-:W-:Y:S05]  /*4f30*/  ENDCOLLECTIVE ;  /* 0x000000000000791b */ /* 0x003fea0003800000 */
.L_x_5016:
[----:B------:R-:W-:Y:S01]  /*4f40*/  MOV R7, R5 ;  /* 0x0000000500077202 */ /* 0x000fe20000000f00 */
[----:B------:R-:W-:Y:S06]  /*4f50*/  BRA `(.L_x_5017) ;  /* 0xffffffd4001c7947 */ /* 0x000fec000383ffff */
.L_x_5018:
        /* <DEDUP_REMOVED lines=10> */
.L_x_10456:


//--------------------- .text._Z25selective_scan_bwd_kernelI32Selective_Scan_bwd_kernel_traitsILi64ELi16ELb1ELb0ELb0ELb0ELb1EN3c104HalfEfEEv12SSMParamsBwd --------------------------
	.section	.text._Z25selective_scan_bwd_kernelI32Selective_Scan_bwd_kernel_traitsILi64ELi16ELb1ELb0ELb0ELb0ELb1EN3c104HalfEfEEv12SSMParamsBwd,"ax",@progbits
	.align	128
        .global         _Z25selective_scan_bwd_kernelI32Selective_Scan_bwd_kernel_traitsILi64ELi16ELb1ELb0ELb0ELb0ELb1EN3c104HalfEfEEv12SSMParamsBwd
        .type           _Z25selective_scan_bwd_kernelI32Selective_Scan_bwd_kernel_traitsILi64ELi16ELb1ELb0ELb0ELb0ELb1EN3c104HalfEfEEv12SSMParamsBwd,@function
        .size           _Z25selective_scan_bwd_kernelI32Selective_Scan_bwd_kernel_traitsILi64ELi16ELb1ELb0ELb0ELb0ELb1EN3c104HalfEfEEv12SSMParamsBwd,(.L_x_10457 - _Z25selective_scan_bwd_kernelI32Selective_Scan_bwd_kernel_traitsILi64ELi16ELb1ELb0ELb0ELb0ELb1EN3c104HalfEfEEv12SSMParamsBwd)
        .other          _Z25selective_scan_bwd_kernelI32Selective_Scan_bwd_kernel_traitsILi64ELi16ELb1ELb0ELb0ELb0ELb1EN3c104HalfEfEEv12SSMParamsBwd,@"STO_CUDA_ENTRY STV_DEFAULT"
_Z25selective_scan_bwd_kernelI32Selective_Scan_bwd_kernel_traitsILi64ELi16ELb1ELb0ELb0ELb0ELb1EN3c104HalfEfEEv12SSMParamsBwd:
.text._Z25selective_scan_bwd_kernelI32Selective_Scan_bwd_kernel_traitsILi64ELi16ELb1ELb0ELb0ELb0ELb1EN3c104HalfEfEEv12SSMParamsBwd:
        /* <DEDUP_REMOVED lines=27> */
[----:B------:R2:W5:Y:S01]  /*01b0*/  @P1 LDG.E R49, desc[UR16][R4.64] ;  /* 0x0000001004311981 */ /* 0x000562000c1e1900 */
[----:B------:R-:W-:-:S02]  /*01c0*/  UIMAD UR8, UR18, UR13, UR7 ;  /* 0x0000000d120872a4 */ /* 0x000fc4000f8e0207 */
[----:B------:R-:W-:Y:S01]  /*01d0*/  UIMAD UR9, UR18, UR9, UR5 ;  /* 0x00000009120972a4 */ /* 0x000fe2000f8e0205 */
[----:B------:R-:W3:Y:S08]  /*01e0*/  LDC.64 R18, c[0x0][0x450] ;  /* 0x00011400ff127b82 */ /* 0x000ef00000000a00 */
[----:B------:R-:W4:Y:S01]  /*01f0*/  @P0 LDC R7, c[0x0][0x384] ;  /* 0x0000e100ff070b82 */ /* 0x000f220000000800 */
[----:B--2---:R-:W-:-:S02]  /*0200*/  MOV R4, UR6 ;  /* 0x0000000600047c02 */ /* 0x004fc40008000f00 */
[----:B------:R-:W-:Y:S01]  /*0210*/  MOV R5, UR7 ;  /* 0x0000000700057c02 */ /* 0x000fe20008000f00 */
[----:B------:R-:W2:Y:S01]  /*0220*/  LDCU.64 UR6, c[0x0][0x498] ;  /* 0x00009300ff0677ac */ /* 0x000ea20008000a00 */
[----:B------:R-:W-:-:S03]  /*0230*/  MOV R3, UR5 ;  /* 0x0000000500037c02 */ /* 0x000fc60008000f00 */
[----:B------:R-:W1:Y:S01]  /*0240*/  @P0 LDC R9, c[0x0][0x38c] ;  /* 0x0000e300ff090b82 */ /* 0x000e620000000800 */
[----:B------:R-:W-:Y:S02]  /*0250*/  MOV R2, UR4 ;  /* 0x0000000400027c02 */ /* 0x000fe40008000f00 */
[----:B------:R-:W-:Y:S02]  /*0260*/  MOV R3, UR9 ;  /* 0x0000000900037c02 */ /* 0x000fe40008000f00 */
[----:B------:R-:W-:Y:S01]  /*0270*/  MOV R5, UR8 ;  /* 0x0000000800057c02 */ /* 0x000fe20008000f00 */
[----:B------:R-:W0:Y:S02]  /*0280*/  LDCU.64 UR8, c[0x0][0x3b8] ;  /* 0x00007700ff0877ac */ /* 0x000e240008000a00 */
[----:B------:R-:W3:Y:S01]  /*0290*/  @P0 LDC.64 R10, c[0x0][0x480] ;  /* 0x00012000ff0a0b82 */ /* 0x000ee20000000a00 */
[----:B------:R-:W-:-:S04]  /*02a0*/  IMAD.WIDE.U32 R2, R50, UR10, R2 ;  /* 0x0000000a32027c25 */ /* 0x000fc8000f8e0002 */
[----:B------:R-:W-:Y:S01]  /*02b0*/  IMAD R15, R50, UR11, R3 ;  /* 0x0000000b320f7c24 */ /* 0x000fe2000f8e0203 */
[----:B------:R-:W3:Y:S02]  /*02c0*/  LDCU.64 UR10, c[0x0][0x3d8] ;  /* 0x00007b00ff0a77ac */ /* 0x000ee40008000a00 */
[----:B------:R-:W3:Y:S01]  /*02d0*/  LDC.64 R20, c[0x0][0x460] ;  /* 0x00011800ff147b82 */ /* 0x000ee20000000a00 */
[----:B----4-:R-:W-:Y:S01]  /*02e0*/  @P0 IMAD R0, R7, UR18, R50 ;  /* 0x0000001207000c24 */ /* 0x010fe2000f8e0232 */
[----:B--2---:R-:W-:-:S06]  /*02f0*/  UIMAD.WIDE.U32 UR4, UR18, UR6, URZ ;  /* 0x00000006120472a5 */ /* 0x004fcc000f8e00ff */
[----:B------:R-:W2:Y:S01]  /*0300*/  LDC.64 R22, c[0x0][0x468] ;  /* 0x00011a00ff167b82 */ /* 0x000ea20000000a00 */
[----:B------:R-:W-:-:S07]  /*0310*/  ISETP.GE.AND P1, PT, R13, 0x1, PT ;  /* 0x000000010d00780c */ /* 0x000fce0003f26270 */
[----:B------:R-:W4:Y:S01]  /*0320*/  LDC.64 R24, c[0x0][0x528] ;  /* 0x00014a00ff187b82 */ /* 0x000f220000000a00 */
[----:B------:R-:W-:Y:S01]  /*0330*/  @P0 IMAD R0, R0, R13, RZ ;  /* 0x0000000d00000224 */ /* 0x000fe200078e02ff */
[----:B------:R-:W-:Y:S01]  /*0340*/  UIMAD UR5, UR18, UR7, UR5 ;  /* 0x00000007120572a4 */ /* 0x000fe2000f8e0205 */
[----:B------:R-:W-:Y:S01]  /*0350*/  IMAD.WIDE.U32 R4, R50, UR14, R4 ;  /* 0x0000000e32047c25 */ /* 0x000fe2000f8e0004 */
[----:B------:R-:W-:-:S03]  /*0360*/  LEA R13, R13, 0xfffffc00, 0xa ;  /* 0xfffffc000d0d7811 */ /* 0x000fc600078e50ff */
[C---:B------:R-:W-:Y:S01]  /*0370*/  IMAD R37, R50.reuse, UR15, R5 ;  /* 0x0000000f32257c24 */ /* 0x040fe2000f8e0205 */
[----:B------:R-:W-:Y:S01]  /*0380*/  IADD3 R39, P3, PT, R13, R2, RZ ;  /* 0x000000020d277210 */ /* 0x000fe20007f7e0ff */
[----:B0-----:R-:W-:-:S04]  /*0390*/  IMAD.WIDE.U32 R6, R50, UR8, RZ ;  /* 0x0000000832067c25 */ /* 0x001fc8000f8e00ff */
[----:B-1----:R-:W-:Y:S02]  /*03a0*/  @P0 IMAD R5, R0, R9, RZ ;  /* 0x0000000900050224 */ /* 0x002fe400078e02ff */
[----:B------:R-:W-:Y:S01]  /*03b0*/  IMAD.WIDE.U32 R2, R50, R34, UR4 ;  /* 0x0000000432027e25 */ /* 0x000fe2000f8e0022 */
[----:B------:R-:W-:Y:S02]  /*03c0*/  CS2R R8, SRZ ;  /* 0x0000000000087805 */ /* 0x000fe4000001ff00 */
[----:B------:R-:W-:Y:S01]  /*03d0*/  LEA R48, P2, R6, R16, 0x2 ;  /* 0x0000001006307211 */ /* 0x000fe200078410ff */
[C---:B------:R-:W-:Y:S01]  /*03e0*/  IMAD R47, R50.reuse, UR9, R7 ;  /* 0x00000009322f7c24 */ /* 0x040fe2000f8e0207 */
[----:B------:R-:W-:Y:S01]  /*03f0*/  IADD3 R4, P4, PT, R13, R4, RZ ;  /* 0x000000040d047210 */ /* 0x000fe20007f9e0ff */
[----:B---3--:R-:W-:Y:S01]  /*0400*/  @P0 IMAD.WIDE R8, R5, 0x8, R10 ;  /* 0x0000000805080825 */ /* 0x008fe200078e020a */
[----:B------:R-:W-:Y:S02]  /*0410*/  SHF.R.S32.HI R0, RZ, 0x1f, R13 ;  /* 0x0000001fff007819 */ /* 0x000fe4000001140d */
[----:B------:R-:W-:Y:S01]  /*0420*/  IADD3 R2, P0, PT, R13, R2, RZ ;  /* 0x000000020d027210 */ /* 0x000fe20007f1e0ff */
[----:B------:R-:W-:-:S02]  /*0430*/  IMAD R35, R50, R35, R3 ;  /* 0x0000002332237224 */ /* 0x000fc400078e0203 */
[----:B------:R-:W-:Y:S01]  /*0440*/  IMAD.WIDE.U32 R44, R50, UR10, RZ ;  /* 0x0000000a322c7c25 */ /* 0x000fe2000f8e00ff */
[----:B------:R-:W-:Y:S02]  /*0450*/  LEA.HI.X R47, R6, R17, R47, 0x2, P2 ;  /* 0x00000011062f7211 */ /* 0x000fe400010f142f */
[C---:B------:R-:W-:Y:S02]  /*0460*/  IADD3.X R6, PT, PT, R0.reuse, R15, RZ, P3, !PT ;  /* 0x0000000f00067210 */ /* 0x040fe40001ffe4ff */
[C---:B------:R-:W-:Y:S02]  /*0470*/  IADD3.X R37, PT, PT, R0.reuse, R37, RZ, P4, !PT ;  /* 0x0000002500257210 */ /* 0x040fe400027fe4ff */
[----:B------:R-:W-:Y:S01]  /*0480*/  IADD3.X R35, PT, PT, R0, R35, RZ, P0, !PT ;  /* 0x0000002300237210 */ /* 0x000fe200007fe4ff */
[----:B------:R-:W-:Y:S01]  /*0490*/  IMAD R0, R50, UR11, R45 ;  /* 0x0000000b32007c24 */ /* 0x000fe2000f8e022d */
[----:B------:R-:W-:Y:S02]  /*04a0*/  LEA R46, P0, R44, R18, 0x2 ;  /* 0x000000122c2e7211 */ /* 0x000fe400078010ff */
[----:B------:R-:W-:-:S02]  /*04b0*/  LEA R38, P2, R39, R20, 0x1 ;  /* 0x0000001427267211 */ /* 0x000fc400078408ff */
[----:B--2---:R-:W-:Y:S02]  /*04c0*/  LEA R36, P3, R4, R22, 0x1 ;  /* 0x0000001604247211 */ /* 0x004fe400078608ff */
[----:B----4-:R-:W-:Y:S01]  /*04d0*/  LEA R34, P4, R2, R24, 0x1 ;  /* 0x0000001802227211 */ /* 0x010fe200078808ff */
[----:B------:R-:W-:Y:S01]  /*04e0*/  HFMA2 R45, -RZ, RZ, 0, 0 ;  /* 0x00000000ff2d7431 */ /* 0x000fe200000001ff */
[----:B------:R-:W-:Y:S02]  /*04f0*/  LEA.HI.X R44, R44, R19, R0, 0x2, P0 ;  /* 0x000000132c2c7211 */ /* 0x000fe400000f1400 */
[----:B------:R-:W-:Y:S02]  /*0500*/  LEA.HI.X R39, R39, R21, R6, 0x1, P2 ;  /* 0x0000001527277211 */ /* 0x000fe400010f0c06 */
[----:B------:R-:W-:Y:S02]  /*0510*/  LEA.HI.X R37, R4, R23, R37, 0x1, P3 ;  /* 0x0000001704257211 */ /* 0x000fe400018f0c25 */
[----:B------:R-:W-:-:S02]  /*0520*/  LEA.HI.X R35, R2, R25, R35, 0x1, P4 ;  /* 0x0000001902237211 */ /* 0x000fc400020f0c23 */
[----:B------:R-:W-:Y:S01]  /*0530*/  MOV R43, RZ ;  /* 0x000000ff002b7202 */ /* 0x000fe20000000f00 */
[----:B------:R-:W-:Y:S06]  /*0540*/  @!P1 BRA `(.L_x_5019) ;  /* 0x00000044008c9947 */ /* 0x000fec0003800000 */
[----:B------:R-:W0:Y:S01]  /*0550*/  S2R R42, SR_TID.X ;  /* 0x00000000002a7919 */ /* 0x000e220000002100 */
[----:B------:R-:W1:Y:S01]  /*0560*/  S2UR UR9, SR_CgaCtaId ;  /* 0x00000000000979c3 */ /* 0x000e620000008800 */
[----:B------:R-:W2:Y:S01]  /*0570*/  LDCU.64 UR4, c[0x0][0x3a0] ;  /* 0x00007400ff0477ac */ /* 0x000ea20008000a00 */
[----:B------:R-:W-:Y:S02]  /*0580*/  MOV R43, RZ ;  /* 0x000000ff002b7202 */ /* 0x000fe40000000f00 */
[----:B------:R-:W-:Y:S01]  /*0590*/  MOV R45, RZ ;  /* 0x000000ff002d7202 */ /* 0x000fe20000000f00 */
[----:B------:R-:W3:Y:S03]  /*05a0*/  LDCU UR8, c[0x0][0x394] ;  /* 0x00007280ff0877ac */ /* 0x000ee60008000800 */
[----:B------:R-:W4:Y:S01]  /*05b0*/  LDC.64 R2, c[0x0][0x440] ;  /* 0x00011000ff027b82 */ /* 0x000f220000000a00 */
[----:B--2---:R-:W-:Y:S01]  /*05c0*/  IMAD.WIDE.U32 R40, R50, UR4, RZ ;  /* 0x0000000432287c25 */ /* 0x004fe2000f8e00ff */
[----:B------:R-:W-:-:S03]  /*05d0*/  UMOV UR4, 0x400 ;  /* 0x0000040000047882 */ /* 0x000fc60000000000 */
[----:B------:R-:W-:Y:S01]  /*05e0*/  IMAD R0, R50, UR5, R41 ;  /* 0x0000000532007c24 */ /* 0x000fe2000f8e0229 */
[----:B-1----:R-:W-:Y:S01]  /*05f0*/  ULEA UR9, UR9, UR4, 0x18 ;  /* 0x0000000409097291 */ /* 0x002fe2000f8ec0ff */
[----:B0-----:R-:W-:Y:S02]  /*0600*/  SHF.L.U32 R32, R42, 0x1, RZ ;  /* 0x000000012a207819 */ /* 0x001fe400000006ff */
[----:B----4-:R-:W-:Y:S02]  /*0610*/  LEA R41, P0, R40, R2, 0x2 ;  /* 0x0000000228297211 */ /* 0x010fe400078010ff */
[----:B------:R-:W-:Y:S02]  /*0620*/  SHF.R.U32.HI R30, RZ, 0x2, R42 ;  /* 0x00000002ff1e7819 */ /* 0x000fe4000001162a */
[----:B------:R-:W-:Y:S02]  /*0630*/  LOP3.LUT R32, R32, 0x7c0, RZ, 0xc0, !PT ;  /* 0x000007c020207812 */ /* 0x000fe400078ec0ff */
[----:B------:R-:W-:-:S02]  /*0640*/  LEA R31, R42, UR9, 0x3 ;  /* 0x000000092a1f7c11 */ /* 0x000fc4000f8e18ff */
[----:B------:R-:W-:Y:S02]  /*0650*/  LEA.HI.X R40, R40, R3, R0, 0x2, P0 ;  /* 0x0000000328287211 */ /* 0x000fe400000f1400 */
[C---:B------:R-:W-:Y:S02]  /*0660*/  LOP3.LUT R150, R42.reuse, 0x1f, RZ, 0xc0, !PT ;  /* 0x0000001f2a967812 */ /* 0x040fe400078ec0ff */
[----:B------:R-:W-:Y:S02]  /*0670*/  IADD3 R33, PT, PT, R42, 0x200, RZ ;  /* 0x000002002a217810 */ /* 0x000fe40007ffe0ff */
[----:B------:R-:W-:Y:S02]  /*0680*/  LOP3.LUT R30, R30, 0xf8, RZ, 0xc0, !PT ;  /* 0x000000f81e1e7812 */ /* 0x000fe400078ec0ff */
[----:B------:R-:W-:Y:S02]  /*0690*/  LEA R149, R42, UR9, 0x2 ;  /* 0x000000092a957c11 */ /* 0x000fe4000f8e10ff */
[----:B------:R-:W-:-:S02]  /*06a0*/  LOP3.LUT R29, R32, 0x1f, R42, 0xf8, !PT ;  /* 0x0000001f201d7812 */ /* 0x000fc400078ef82a */
[----:B---3--:R-:W-:-:S07]  /*06b0*/  LEA R28, R42, R31, 0x3 ;  /* 0x0000001f2a1c7211 */ /* 0x008fce00078e18ff */
.L_x_5035:
[----:B------:R-:W-:Y:S01]  /*06c0*/  BAR.SYNC.DEFER_BLOCKING 0x0 ;  /* 0x0000000000007b1d */ /* 0x000fe20000010000 */
[----:B0-----:R-:W-:-:S05]  /*06d0*/  IMAD.WIDE.U32 R2, R29, 0x10, R38 ;  /* 0x000000101d027825 */ /* 0x001fca00078e0026 */
[----:B------:R-:W0:Y:S02]  /*06e0*/  S2R R27, SR_LANEID ;  /* 0x00000000001b7919 */ /* 0x000e240000000000 */
[----:B------:R-:W1:Y:S01]  /*06f0*/  S2UR UR5, SR_CgaCtaId ;  /* 0x00000000000579c3 */ /* 0x000e620000008800 */
[----:B------:R-:W-:Y:S01]  /*0700*/  UMOV UR4, 0x400 ;  /* 0x0000040000047882 */ /* 0x000fe20000000000 */
[----:B------:R-:W-:Y:S01]  /*0710*/  IMAD.WIDE.U32 R10, R29, 0x10, R36 ;  /* 0x000000101d0a7825 */ /* 0x000fe200078e0024 */
[----:B------:R-:W2:Y:S01]  /*0720*/  LDCU.128 UR12, c[0x0][0x410] ;  /* 0x00008200ff0c77ac */ /* 0x000ea20008000c00 */
[----:B------:R-:W-:Y:S01]  /*0730*/  UIADD3 UR19, UPT, UPT, UR8, -0x1, URZ ;  /* 0xffffffff08137890 */ /* 0x000fe2000fffe0ff */
[----:B------:R-:W3:Y:S01]  /*0740*/  LDCU.64 UR22, c[0x0][0x490] ;  /* 0x00009200ff1677ac */ /* 0x000ee20008000a00 */
[----:B----4-:R-:W4:Y:S04]  /*0750*/  LDG.E.128 R4, desc[UR16][R2.64] ;  /* 0x0000001002047981 */ /* 0x010f28000c1e1d00 */
[----:B------:R-:W2:Y:S01]  /*0760*/  LDG.E.128 R12, desc[UR16][R2.64+0x200] ;  /* 0x00020010020c7981 */ /* 0x000ea2000c1e1d00 */
[----:B-1----:R-:W-:Y:S01]  /*0770*/  ULEA UR20, UR5, UR4, 0x18 ;  /* 0x0000000405147291 */ /* 0x002fe2000f8ec0ff */
[----:B0-----:R-:W-:-:S05]  /*0780*/  IADD3 R26, PT, PT, R32, R27, RZ ;  /* 0x0000001b201a7210 */ /* 0x001fca0007ffe0ff */
[----:B------:R-:W-:-:S04]  /*0790*/  LEA R26, R26, UR20, 0x4 ;  /* 0x000000141a1a7c11 */ /* 0x000fc8000f8e20ff */
[----:B------:R-:W-:Y:S01]  /*07a0*/  LEA R24, R27, R26, 0x4 ;  /* 0x0000001a1b187211 */ /* 0x000fe200078e20ff */
[----:B----4-:R-:W-:Y:S04]  /*07b0*/  STS.128 [R26], R4 ;  /* 0x000000041a007388 */ /* 0x010fe80000000c00 */
[----:B--2---:R-:W-:Y:S01]  /*07c0*/  STS.128 [R26+0x200], R12 ;  /* 0x0002000c1a007388 */ /* 0x004fe20000000c00 */
[----:B------:R-:W-:-:S03]  /*07d0*/  NOP ;  /* 0x0000000000007918 */ /* 0x000fc60000000000 */
[----:B------:R-:W-:Y:S04]  /*07e0*/  LDS.128 R56, [R24] ;  /* 0x0000000018387984 */ /* 0x000fe80000000c00 */
[----:B------:R-:W-:Y:S01]  /*07f0*/  LDS.128 R16, [R24+0x10] ;  /* 0x0000100018107984 */ /* 0x000fe20000000c00 */
[----:B------:R-:W-:Y:S06]  /*0800*/  BAR.SYNC.DEFER_BLOCKING 0x0 ;  /* 0x0000000000007b1d */ /* 0x000fec0000010000 */
[----:B------:R-:W2:Y:S04]  /*0810*/  LDG.E.128 R20, desc[UR16][R10.64] ;  /* 0x000000100a147981 */ /* 0x000ea8000c1e1d00 */
[----:B------:R-:W4:Y:S01]  /*0820*/  LDG.E.128 R52, desc[UR16][R10.64+0x200] ;  /* 0x000200100a347981 */ /* 0x000f22000c1e1d00 */
[----:B------:R-:W-:-:S03]  /*0830*/  IMAD.WIDE.U32 R2, R29, 0x10, R34 ;  /* 0x000000101d027825 */ /* 0x000fc600078e0022 */
[----:B--2---:R0:W-:Y:S04]  /*0840*/  STS.128 [R26], R20 ;  /* 0x000000141a007388 */ /* 0x0041e80000000c00 */
[----:B----4-:R1:W-:Y:S01]  /*0850*/  STS.128 [R26+0x200], R52 ;  /* 0x000200341a007388 */ /* 0x0103e20000000c00 */
[----:B------:R-:W-:-:S03]  /*0860*/  NOP ;  /* 0x0000000000007918 */ /* 0x000fc60000000000 */
[----:B------:R-:W-:Y:S04]  /*0870*/  LDS.128 R4, [R24] ;  /* 0x0000000018047984 */ /* 0x000fe80000000c00 */
[----:B------:R-:W-:Y:S01]  /*0880*/  LDS.128 R12, [R24+0x10] ;  /* 0x00001000180c7984 */ /* 0x000fe20000000c00 */
[----:B------:R-:W-:Y:S01]  /*0890*/  USHF.L.U32 UR4, UR19, 0xa, URZ ;  /* 0x0000000a13047899 */ /* 0x000fe200080006ff */
[----:B0-----:R-:W0:Y:S08]  /*08a0*/  LDC.64 R20, c[0x0][0x488] ;  /* 0x00012200ff147b82 */ /* 0x001e300000000a00 */
[----:B------:R-:W-:Y:S06]  /*08b0*/  BAR.SYNC.DEFER_BLOCKING 0x0 ;  /* 0x0000000000007b1d */ /* 0x000fec0000010000 */
[----:B------:R-:W-:-:S02]  /*08c0*/  UMOV UR5, URZ ;  /* 0x000000ff00057c82 */ /* 0x000fc40008000000 */
[----:B-1----:R-:W1:Y:S01]  /*08d0*/  LDC.64 R52, c[0x0][0x478] ;  /* 0x00011e00ff347b82 */ /* 0x002e620000000a00 */
[----:B------:R-:W2:Y:S04]  /*08e0*/  LDG.E.128 R64, desc[UR16][R2.64] ;  /* 0x0000001002407981 */ /* 0x000ea8000c1e1d00 */
[----:B------:R4:W3:Y:S01]  /*08f0*/  LDG.E.128 R68, desc[UR16][R2.64+0x200] ;  /* 0x0002001002447981 */ /* 0x0008e2000c1e1d00 */
[----:B------:R-:W-:-:S04]  /*0900*/  UIMAD.WIDE.U32 UR6, UR18, UR12, UR4 ;  /* 0x0000000c120672a5 */ /* 0x000fc8000f8e0004 */
[----:B------:R-:W-:Y:S02]  /*0910*/  UIMAD UR10, UR18, UR13, UR7 ;  /* 0x0000000d120a72a4 */ /* 0x000fe4000f8e0207 */
[----:B------:R-:W-:Y:S02]  /*0920*/  MOV R11, UR7 ;  /* 0x00000007000b7c02 */ /* 0x000fe40008000f00 */
[----:B------:R-:W-:Y:S02]  /*0930*/  MOV R10, UR6 ;  /* 0x00000006000a7c02 */ /* 0x000fe40008000f00 */
[----:B------:R-:W-:-:S03]  /*0940*/  MOV R11, UR10 ;  /* 0x0000000a000b7c02 */ /* 0x000fc60008000f00 */
[----:B----4-:R-:W-:-:S04]  /*0950*/  IMAD.WIDE.U32 R2, R50, UR14, R10 ;  /* 0x0000000e32027c25 */ /* 0x010fc8000f8e000a */
[----:B------:R-:W-:Y:S01]  /*0960*/  IMAD R0, R50, UR15, R3 ;  /* 0x0000000f32007c24 */ /* 0x000fe2000f8e0203 */
[C---:B0-----:R-:W-:Y:S01]  /*0970*/  LEA R10, P0, R2.reuse, R20, 0x1 ;  /* 0x00000014020a7211 */ /* 0x041fe200078008ff */
[----:B------:R-:W0:Y:S03]  /*0980*/  LDCU.128 UR12, c[0x0][0x420] ;  /* 0x00008400ff0c77ac */ /* 0x000e260008000c00 */
[----:B------:R-:W-:-:S03]  /*0990*/  LEA.HI.X R11, R2, R21, R0, 0x1, P0 ;  /* 0x00000015020b7211 */ /* 0x000fc600000f0c00 */
[----:B------:R-:W-:Y:S01]  /*09a0*/  IMAD.WIDE.U32 R2, R29, 0x10, R10 ;  /* 0x000000101d027825 */ /* 0x000fe200078e000a */
[----:B--2---:R-:W-:Y:S04]  /*09b0*/  STS.128 [R26], R64 ;  /* 0x000000401a007388 */ /* 0x004fe80000000c00 */
[----:B---3--:R2:W-:Y:S01]  /*09c0*/  STS.128 [R26+0x200], R68 ;  /* 0x000200441a007388 */ /* 0x0085e20000000c00 */
[----:B------:R-:W-:-:S03]  /*09d0*/  NOP ;  /* 0x0000000000007918 */ /* 0x000fc60000000000 */
[----:B------:R-:W-:Y:S04]  /*09e0*/  LDS.128 R60, [R24] ;  /* 0x00000000183c7984 */ /* 0x000fe80000000c00 */
[----:B------:R-:W3:Y:S01]  /*09f0*/  LDS.128 R20, [R24+0x10] ;  /* 0x0000100018147984 */ /* 0x000ee20000000c00 */
[----:B------:R-:W-:Y:S06]  /*0a00*/  BAR.SYNC.DEFER_BLOCKING 0x0 ;  /* 0x0000000000007b1d */ /* 0x000fec0000010000 */
[----:B------:R-:W4:Y:S04]  /*0a10*/  LDG.E.128 R76, desc[UR16][R2.64] ;  /* 0x00000010024c7981 */ /* 0x000f28000c1e1d00 */
[----:B------:R2:W3:Y:S01]  /*0a20*/  LDG.E.128 R80, desc[UR16][R2.64+0x200] ;  /* 0x0002001002507981 */ /* 0x0004e2000c1e1d00 */
[----:B0-----:R-:W-:-:S04]  /*0a30*/  UIMAD.WIDE.U32 UR6, UR18, UR12, UR4 ;  /* 0x0000000c120672a5 */ /* 0x001fc8000f8e0004 */
[----:B------:R-:W-:Y:S02]  /*0a40*/  UIMAD UR10, UR18, UR13, UR7 ;  /* 0x0000000d120a72a4 */ /* 0x000fe4000f8e0207 */
[----:B------:R-:W-:Y:S02]  /*0a50*/  MOV R11, UR7 ;  /* 0x00000007000b7c02 */ /* 0x000fe40008000f00 */
[----:B------:R-:W-:Y:S02]  /*0a60*/  MOV R10, UR6 ;  /* 0x00000006000a7c02 */ /* 0x000fe40008000f00 */
[----:B------:R-:W-:-:S03]  /*0a70*/  MOV R11, UR10 ;  /* 0x0000000a000b7c02 */ /* 0x000fc60008000f00 */
[C---:B------:R-:W-:Y:S02]  /*0a80*/  IMAD.WIDE.U32 R10, R50.reuse, UR14, R10 ;  /* 0x0000000e320a7c25 */ /* 0x040fe4000f8e000a */
[----:B------:R-:W0:Y:S02]  /*0a90*/  LDCU.64 UR10, c[0x0][0x508] ;  /* 0x0000a100ff0a77ac */ /* 0x000e240008000a00 */
[----:B------:R-:W-:Y:S01]  /*0aa0*/  IMAD R0, R50, UR15, R11 ;  /* 0x0000000f32007c24 */ /* 0x000fe2000f8e020b */
[----:B-1----:R-:W-:-:S04]  /*0ab0*/  LEA R52, P0, R10, R52, 0x1 ;  /* 0x000000340a347211 */ /* 0x002fc800078008ff */
[----:B------:R-:W-:-:S03]  /*0ac0*/  LEA.HI.X R53, R10, R53, R0, 0x1, P0 ;  /* 0x000000350a357211 */ /* 0x000fc600000f0c00 */
[----:B--2---:R-:W-:Y:S01]  /*0ad0*/  IMAD.WIDE.U32 R2, R29, 0x10, R52 ;  /* 0x000000101d027825 */ /* 0x004fe200078e0034 */
[----:B----4-:R-:W-:Y:S04]  /*0ae0*/  STS.128 [R26], R76 ;  /* 0x0000004c1a007388 */ /* 0x010fe80000000c00 */
[----:B---3--:R-:W-:Y:S01]  /*0af0*/  STS.128 [R26+0x200], R80 ;  /* 0x000200501a007388 */ /* 0x008fe20000000c00 */
[----:B------:R-:W-:-:S03]  /*0b00*/  NOP ;  /* 0x0000000000007918 */ /* 0x000fc60000000000 */
[----:B------:R-:W1:Y:S04]  /*0b10*/  LDS.128 R64, [R24] ;  /* 0x0000000018407984 */ /* 0x000e680000000c00 */
[----:B------:R-:W2:Y:S01]  /*0b20*/  LDS.128 R52, [R24+0x10] ;  /* 0x0000100018347984 */ /* 0x000ea20000000c00 */
[----:B------:R-:W-:Y:S06]  /*0b30*/  BAR.SYNC.DEFER_BLOCKING 0x0 ;  /* 0x0000000000007b1d */ /* 0x000fec0000010000 */
[----:B------:R-:W3:Y:S04]  /*0b40*/  LDG.E.128 R68, desc[UR16][R2.64] ;  /* 0x0000001002447981 */ /* 0x000ee8000c1e1d00 */
[----:B------:R4:W3:Y:S01]  /*0b50*/  LDG.E.128 R72, desc[UR16][R2.64+0x200] ;  /* 0x0002001002487981 */ /* 0x0008e2000c1e1d00 */
[----:B------:R-:W-:Y:S01]  /*0b60*/  HADD2.F32 R100, -RZ, R20.H1_H1 ;  /* 0x30000014ff647230 */ /* 0x000fe20000004100 */
[----:B0-----:R-:W-:Y:S01]  /*0b70*/  UIMAD.WIDE.U32 UR6, UR18, UR10, UR4 ;  /* 0x0000000a120672a5 */ /* 0x001fe2000f8e0004 */
[----:B------:R-:W-:Y:S01]  /*0b80*/  HADD2.F32 R101, -RZ, R21.H1_H1 ;  /* 0x30000015ff657230 */ /* 0x000fe20000004100 */
[----:B------:R-:W-:Y:S01]  /*0b90*/  UISETP.NE.U32.AND UP0, UPT, UR22, URZ, UPT ;  /* 0x000000ff1600728c */ /* 0x000fe2000bf05070 */
[----:B-1----:R-:W-:Y:S01]  /*0ba0*/  HADD2.F32 R80, -RZ, R66.H1_H1 ;  /* 0x30000042ff507230 */ /* 0x002fe20000004100 */
[----:B------:R-:W-:Y:S01]  /*0bb0*/  UIMAD UR7, UR18, UR11, UR7 ;  /* 0x0000000b120772a4 */ /* 0x000fe2000f8e0207 */
[--C-:B------:R-:W-:Y:S01]  /*0bc0*/  HADD2.F32 R90, -RZ, R64.reuse.H0_H0 ;  /* 0x20000040ff5a7230 */ /* 0x100fe20000004100 */
[----:B------:R-:W-:Y:S01]  /*0bd0*/  UISETP.NE.AND.EX UP0, UPT, UR23, URZ, UPT, UP0 ;  /* 0x000000ff1700728c */ /* 0x000fe2000bf05300 */
[----:B------:R-:W-:-:S02]  /*0be0*/  HADD2.F32 R89, -RZ, R64.H1_H1 ;  /* 0x30000040ff597230 */ /* 0x000fc40000004100 */
[----:B------:R-:W-:Y:S01]  /*0bf0*/  FMUL.FTZ R64, R80, -1.4426950216293334961 ;  /* 0xbfb8aa3b50407820 */ /* 0x000fe20000410000 */
[--C-:B------:R-:W-:Y:S02]  /*0c00*/  HADD2.F32 R0, -RZ, R67.reuse.H0_H0 ;  /* 0x20000043ff007230 */ /* 0x100fe40000004100 */
[----:B------:R-:W-:Y:S01]  /*0c10*/  FMUL.FTZ R10, R90, -1.4426950216293334961 ;  /* 0xbfb8aa3b5a0a7820 */ /* 0x000fe20000410000 */
[----:B------:R-:W-:Y:S02]  /*0c20*/  HADD2.F32 R77, -RZ, R67.H1_H1 ;  /* 0x30000043ff4d7230 */ /* 0x000fe40000004100 */
[----:B------:R-:W-:Y:S01]  /*0c30*/  FMUL.FTZ R11, R89, -1.4426950216293334961 ;  /* 0xbfb8aa3b590b7820 */ /* 0x000fe20000410000 */
[--C-:B------:R-:W-:Y:S01]  /*0c40*/  HADD2.F32 R88, -RZ, R65.reuse.H0_H0 ;  /* 0x20000041ff587230 */ /* 0x100fe20000004100 */
[----:B------:R-:W0:Y:S01]  /*0c50*/  MUFU.EX2 R64, R64 ;  /* 0x0000004000407308 */ /* 0x000e220000000800 */
[----:B------:R-:W-:Y:S02]  /*0c60*/  HADD2.F32 R76, -RZ, R65.H1_H1 ;  /* 0x30000041ff4c7230 */ /* 0x000fe40000004100 */
[----:B------:R-:W-:Y:S01]  /*0c70*/  FMUL.FTZ R65, R0, -1.4426950216293334961 ;  /* 0xbfb8aa3b00417820 */ /* 0x000fe20000410000 */
[----:B------:R-:W-:-:S02]  /*0c80*/  HADD2.F32 R78, -RZ, R66.H0_H0 ;  /* 0x20000042ff4e7230 */ /* 0x000fc40000004100 */
[----:B------:R-:W-:Y:S01]  /*0c90*/  FMUL.FTZ R66, R77, -1.4426950216293334961 ;  /* 0xbfb8aa3b4d427820 */ /* 0x000fe20000410000 */
[--C-:B--2---:R-:W-:Y:S01]  /*0ca0*/  HADD2.F32 R81, -RZ, R52.reuse.H1_H1 ;  /* 0x30000034ff517230 */ /* 0x104fe20000004100 */
[----:B------:R1:W2:Y:S01]  /*0cb0*/  MUFU.EX2 R94, R65 ;  /* 0x00000041005e7308 */ /* 0x0002a20000000800 */
[----:B------:R-:W-:Y:S02]  /*0cc0*/  HADD2.F32 R85, -RZ, R53.H1_H1 ;  /* 0x30000035ff557230 */ /* 0x000fe40000004100 */
[----:B------:R-:W-:Y:S01]  /*0cd0*/  FMUL.FTZ R25, R88, -1.4426950216293334961 ;  /* 0xbfb8aa3b58197820 */ /* 0x000fe20000410000 */
[----:B------:R-:W-:Y:S01]  /*0ce0*/  HADD2.F32 R86, -RZ, R55.H1_H1 ;  /* 0x30000037ff567230 */ /* 0x000fe20000004100 */
[----:B------:R2:W2:Y:S01]  /*0cf0*/  MUFU.EX2 R96, R66 ;  /* 0x0000004200607308 */ /* 0x0004a20000000800 */
[----:B------:R-:W-:Y:S01]  /*0d00*/  FMUL.FTZ R67, R81, -1.4426950216293334961 ;  /* 0xbfb8aa3b51437820 */ /* 0x000fe20000410000 */
[----:B------:R-:W-:Y:S02]  /*0d10*/  HADD2.F32 R79, -RZ, R52.H0_H0 ;  /* 0x20000034ff4f7230 */ /* 0x000fe40000004100 */
[----:B----4-:R-:W-:Y:S01]  /*0d20*/  FMUL.FTZ R2, R76, -1.4426950216293334961 ;  /* 0xbfb8aa3b4c027820 */ /* 0x010fe20000410000 */
[----:B0-----:R-:W-:Y:S01]  /*0d30*/  FADD.FTZ R117, R64, 1 ;  /* 0x3f80000040757421 */ /* 0x001fe20000010000 */
[----:B-1----:R-:W-:Y:S01]  /*0d40*/  FMUL.FTZ R65, R85, -1.4426950216293334961 ;  /* 0xbfb8aa3b55417820 */ /* 0x002fe20000410000 */
[----:B------:R-:W0:Y:S01]  /*0d50*/  MUFU.EX2 R98, R67 ;  /* 0x0000004300627308 */ /* 0x000e220000000800 */
[----:B------:R-:W-:Y:S01]  /*0d60*/  FMUL.FTZ R3, R78, -1.4426950216293334961 ;  /* 0xbfb8aa3b4e037820 */ /* 0x000fe20000410000 */
[----:B------:R-:W-:Y:S01]  /*0d70*/  FMUL.FTZ R52, R79, -1.4426950216293334961 ;  /* 0xbfb8aa3b4f347820 */ /* 0x000fe20000410000 */
[----:B--2---:R-:W-:Y:S01]  /*0d80*/  FMUL.FTZ R66, R86, -1.4426950216293334961 ;  /* 0xbfb8aa3b56427820 */ /* 0x004fe20000410000 */
[----:B------:R-:W1:Y:S01]  /*0d90*/  MUFU.EX2 R103, R65 ;  /* 0x0000004100677308 */ /* 0x000e620000000800 */
[----:B------:R-:W-:-:S02]  /*0da0*/  HADD2.F32 R82, -RZ, R53.H0_H0 ;  /* 0x20000035ff527230 */ /* 0x000fc40000004100 */
[----:B------:R-:W-:Y:S01]  /*0db0*/  FADD.FTZ R94, R94, 1 ;  /* 0x3f8000005e5e7421 */ /* 0x000fe20000010000 */
[----:B------:R-:W-:Y:S01]  /*0dc0*/  HADD2.F32 R105, -RZ, R60.H1_H1 ;  /* 0x3000003cff697230 */ /* 0x000fe20000004100 */
[----:B------:R-:W-:Y:S01]  /*0dd0*/  MUFU.EX2 R126, R66 ;  /* 0x00000042007e7308 */ /* 0x000fe20000000800 */
[----:B------:R-:W-:Y:S01]  /*0de0*/  FADD.FTZ R96, R96, 1 ;  /* 0x3f80000060607421 */ /* 0x000fe20000010000 */
[----:B------:R-:W-:Y:S01]  /*0df0*/  FMUL.FTZ R53, R82, -1.4426950216293334961 ;  /* 0xbfb8aa3b52357820 */ /* 0x000fe20000410000 */
[--C-:B------:R-:W-:Y:S01]  /*0e00*/  HADD2.F32 R84, -RZ, R54.reuse.H1_H1 ;  /* 0x30000036ff547230 */ /* 0x100fe20000004100 */
[----:B------:R-:W2:Y:S01]  /*0e10*/  MUFU.EX2 R10, R10 ;  /* 0x0000000a000a7308 */ /* 0x000ea20000000800 */
[----:B------:R-:W-:Y:S02]  /*0e20*/  HADD2.F32 R83, -RZ, R55.H0_H0 ;  /* 0x20000037ff537230 */ /* 0x000fe40000004100 */
[----:B0-----:R-:W-:Y:S01]  /*0e30*/  FADD.FTZ R120, R98, 1 ;  /* 0x3f80000062787421 */ /* 0x001fe20000010000 */
[----:B------:R-:W-:Y:S01]  /*0e40*/  HADD2.F32 R98, -RZ, R23.H1_H1 ;  /* 0x30000017ff627230 */ /* 0x000fe20000004100 */
[----:B------:R-:W0:Y:S01]  /*0e50*/  MUFU.EX2 R11, R11 ;  /* 0x0000000b000b7308 */ /* 0x000e220000000800 */
[----:B------:R-:W-:-:S02]  /*0e60*/  HADD2.F32 R87, -RZ, R54.H0_H0 ;  /* 0x20000036ff577230 */ /* 0x000fc40000004100 */
[----:B------:R-:W-:Y:S01]  /*0e70*/  FMUL.FTZ R55, R83, -1.4426950216293334961 ;  /* 0xbfb8aa3b53377820 */ /* 0x000fe20000410000 */
[----:B-1----:R-:W-:Y:S01]  /*0e80*/  FADD.FTZ R122, R103, 1 ;  /* 0x3f800000677a7421 */ /* 0x002fe20000010000 */
[----:B------:R-:W1:Y:S01]  /*0e90*/  MUFU.EX2 R25, R25 ;  /* 0x0000001900197308 */ /* 0x000e620000000800 */
[--C-:B------:R-:W-:Y:S02]  /*0ea0*/  HADD2.F32 R106, -RZ, R61.reuse.H0_H0 ;  /* 0x2000003dff6a7230 */ /* 0x100fe40000004100 */
[----:B------:R-:W-:Y:S01]  /*0eb0*/  FMUL.FTZ R54, R87, -1.4426950216293334961 ;  /* 0xbfb8aa3b57367820 */ /* 0x000fe20000410000 */
[----:B------:R-:W-:Y:S01]  /*0ec0*/  HADD2.F32 R107, -RZ, R61.H1_H1 ;  /* 0x3000003dff6b7230 */ /* 0x000fe20000004100 */
[----:B------:R-:W4:Y:S01]  /*0ed0*/  MUFU.EX2 R2, R2 ;  /* 0x0000000200027308 */ /* 0x000f220000000800 */
[----:B------:R-:W-:Y:S02]  /*0ee0*/  HADD2.F32 R108, -RZ, R62.H1_H1 ;  /* 0x3000003eff6c7230 */ /* 0x000fe40000004100 */
[----:B--2---:R-:W-:Y:S01]  /*0ef0*/  FADD.FTZ R10, R10, 1 ;  /* 0x3f8000000a0a7421 */ /* 0x004fe20000010000 */
[----:B------:R-:W-:Y:S01]  /*0f00*/  HADD2.F32 R102, -RZ, R63.H1_H1 ;  /* 0x3000003fff667230 */ /* 0x000fe20000004100 */
[----:B------:R-:W2:Y:S01]  /*0f10*/  MUFU.EX2 R3, R3 ;  /* 0x0000000300037308 */ /* 0x000ea20000000800 */
[----:B------:R-:W-:-:S02]  /*0f20*/  HADD2.F32 R160, -RZ, R4.H0_H0 ;  /* 0x20000004ffa07230 */ /* 0x000fc40000004100 */
[----:B0-----:R-:W-:Y:S01]  /*0f30*/  FADD.FTZ R11, R11, 1 ;  /* 0x3f8000000b0b7421 */ /* 0x001fe20000010000 */
[----:B------:R-:W-:Y:S01]  /*0f40*/  HADD2.F32 R162, -RZ, R4.H1_H1 ;  /* 0x30000004ffa27230 */ /* 0x000fe20000004100 */
[----:B------:R0:W2:Y:S01]  /*0f50*/  MUFU.EX2 R97, R52 ;  /* 0x0000003400617308 */ /* 0x0000a20000000800 */
[--C-:B------:R-:W-:Y:S02]  /*0f60*/  HADD2.F32 R164, -RZ, R5.reuse.H0_H0 ;  /* 0x20000005ffa47230 */ /* 0x100fe40000004100 */
[----:B-1----:R-:W-:Y:S01]  /*0f70*/  FADD.FTZ R25, R25, 1 ;  /* 0x3f80000019197421 */ /* 0x002fe20000010000 */
[----:B------:R-:W-:Y:S01]  /*0f80*/  HADD2.F32 R158, -RZ, R5.H1_H1 ;  /* 0x30000005ff9e7230 */ /* 0x000fe20000004100 */
[----:B------:R1:W1:Y:S01]  /*0f90*/  MUFU.EX2 R99, R53 ;  /* 0x0000003500637308 */ /* 0x0002620000000800 */
[--C-:B------:R-:W-:Y:S02]  /*0fa0*/  HADD2.F32 R154, -RZ, R6.reuse.H0_H0 ;  /* 0x20000006ff9a7230 */ /* 0x100fe40000004100 */
[----:B----4-:R-:W-:Y:S01]  /*0fb0*/  FADD.FTZ R2, R2, 1 ;  /* 0x3f80000002027421 */ /* 0x010fe20000010000 */
[----:B------:R-:W-:Y:S01]  /*0fc0*/  HADD2.F32 R156, -RZ, R6.H1_H1 ;  /* 0x30000006ff9c7230 */ /* 0x000fe20000004100 */
[----:B------:R-:W-:Y:S01]  /*0fd0*/  MUFU.RCP R93, R10 ;  /* 0x0000000a005d7308 */ /* 0x000fe20000001000 */
[----:B0-----:R-:W-:Y:S01]  /*0fe0*/  FMUL.FTZ R52, R84, -1.4426950216293334961 ;  /* 0xbfb8aa3b54347820 */ /* 0x001fe20000410000 */
[----:B--2---:R-:W-:Y:S01]  /*0ff0*/  FADD.FTZ R3, R3, 1 ;  /* 0x3f80000003037421 */ /* 0x004fe20000010000 */
[----:B------:R-:W-:-:S02]  /*1000*/  HADD2.F32 R152, -RZ, R7.H0_H0 ;  /* 0x20000007ff987230 */ /* 0x000fc40000004100 */
[----:B-1----:R-:W-:Y:S02]  /*1010*/  HADD2.F32 R53, -RZ, R56.H1_H1 ;  /* 0x30000038ff357230 */ /* 0x002fe40000004100 */
[----:B------:R-:W-:Y:S01]  /*1020*/  FADD.FTZ R97, R97, 1 ;  /* 0x3f80000061617421 */ /* 0x000fe20000010000 */
[----:B------:R-:W-:Y:S01]  /*1030*/  HADD2.F32 R148, -RZ, R7.H1_H1 ;  /* 0x30000007ff947230 */ /* 0x000fe20000004100 */
[----:B------:R-:W0:Y:S01]  /*1040*/  MUFU.RCP R92, R11 ;  /* 0x0000000b005c7308 */ /* 0x000e220000001000 */
[--C-:B------:R-:W-:Y:S02]  /*1050*/  HADD2.F32 R144, -RZ, R12.reuse.H0_H0 ;  /* 0x2000000cff907230 */ /* 0x100fe40000004100 */
[----:B------:R-:W-:Y:S01]  /*1060*/  FADD.FTZ R119, R99, 1 ;  /* 0x3f80000063777421 */ /* 0x000fe20000010000 */
[----:B------:R-:W-:Y:S02]  /*1070*/  HADD2.F32 R146, -RZ, R12.H1_H1 ;  /* 0x3000000cff927230 */ /* 0x000fe40000004100 */
[----:B------:R-:W-:-:S02]  /*1080*/  HADD2.F32 R140, -RZ, R13.H0_H0 ;  /* 0x2000000dff8c7230 */ /* 0x000fc40000004100 */
[----:B------:R-:W-:Y:S01]  /*1090*/  HADD2.F32 R142, -RZ, R13.H1_H1 ;  /* 0x3000000dff8e7230 */ /* 0x000fe20000004100 */
[----:B------:R1:W-:Y:S01]  /*10a0*/  MUFU.RCP R95, R25 ;  /* 0x00000019005f7308 */ /* 0x0003e20000001000 */
[--C-:B------:R-:W-:Y:S02]  /*10b0*/  HADD2.F32 R138, -RZ, R14.reuse.H0_H0 ;  /* 0x2000000eff8a7230 */ /* 0x100fe40000004100 */
[----:B------:R-:W-:Y:S02]  /*10c0*/  HADD2.F32 R136, -RZ, R14.H1_H1 ;  /* 0x3000000eff887230 */ /* 0x000fe40000004100 */
[----:B------:R-:W-:-:S03]  /*10d0*/  HADD2.F32 R134, -RZ, R15.H0_H0 ;  /* 0x2000000fff867230 */ /* 0x000fc60000004100 */
[----:B------:R-:W-:Y:S01]  /*10e0*/  MUFU.RCP R91, R2 ;  /* 0x00000002005b7308 */ /* 0x000fe20000001000 */
[----:B-1----:R-:W-:Y:S02]  /*10f0*/  HADD2.F32 R25, -RZ, R56.H0_H0 ;  /* 0x20000038ff197230 */ /* 0x002fe40000004100 */
[----:B0-----:R-:W-:Y:S01]  /*1100*/  FADD.FTZ R10, -R92, 1 ;  /* 0x3f8000005c0a7421 */ /* 0x001fe20000010100 */
[----:B------:R-:W-:-:S03]  /*1110*/  HADD2.F32 R56, -RZ, R59.H0_H0 ;  /* 0x2000003bff387230 */ /* 0x000fc60000004100 */
[C---:B------:R-:W-:Y:S01]  /*1120*/  FFMA.FTZ R10, R89.reuse, R10, 1 ;  /* 0x3f800000590a7423 */ /* 0x040fe2000001000a */
[----:B------:R-:W-:Y:S01]  /*1130*/  FMUL.FTZ R89, R89, R92 ;  /* 0x0000005c59597220 */ /* 0x000fe20000410000 */
[----:B------:R0:W1:Y:S08]  /*1140*/  MUFU.RCP R111, R3 ;  /* 0x00000003006f7308 */ /* 0x0000700000001000 */
[----:B------:R2:W4:Y:S01]  /*1150*/  MUFU.RCP R113, R94 ;  /* 0x0000005e00717308 */ /* 0x0005220000001000 */
[----:B0-----:R-:W-:-:S04]  /*1160*/  FADD.FTZ R3, -R93, 1 ;  /* 0x3f8000005d037421 */ /* 0x001fc80000010100 */
[C---:B------:R-:W-:Y:S01]  /*1170*/  FFMA.FTZ R3, R90.reuse, R3, 1 ;  /* 0x3f8000005a037423 */ /* 0x040fe20000010003 */
[----:B------:R-:W-:Y:S02]  /*1180*/  FMUL.FTZ R90, R90, R93 ;  /* 0x0000005d5a5a7220 */ /* 0x000fe40000410000 */
[----:B------:R0:W4:Y:S01]  /*1190*/  MUFU.RCP R116, R96 ;  /* 0x0000006000747308 */ /* 0x0001220000001000 */
[----:B--2---:R-:W-:Y:S02]  /*11a0*/  HADD2.F32 R94, -RZ, R22.H0_H0 ;  /* 0x20000016ff5e7230 */ /* 0x004fe40000004100 */
[----:B-1----:R-:W-:-:S04]  /*11b0*/  FADD.FTZ R61, -R111, 1 ;  /* 0x3f8000006f3d7421 */ /* 0x002fc80000010100 */
[----:B------:R-:W-:Y:S01]  /*11c0*/  FFMA.FTZ R61, R78, R61, 1 ;  /* 0x3f8000004e3d7423 */ /* 0x000fe2000001003d */
[----:B------:R1:W-:Y:S01]  /*11d0*/  MUFU.RCP R118, R97 ;  /* 0x0000006100767308 */ /* 0x0003e20000001000 */
[----:B0-----:R-:W-:-:S07]  /*11e0*/  HADD2.F32 R96, -RZ, R22.H1_H1 ;  /* 0x30000016ff607230 */ /* 0x001fce0000004100 */
[----:B------:R-:W0:Y:S01]  /*11f0*/  MUFU.RCP R117, R117 ;  /* 0x0000007500757308 */ /* 0x000e220000001000 */
[----:B-1----:R-:W-:-:S07]  /*1200*/  HADD2.F32 R97, -RZ, R23.H0_H0 ;  /* 0x20000017ff617230 */ /* 0x002fce0000004100 */
[----:B------:R1:W2:Y:S04]  /*1210*/  MUFU.EX2 R123, R52 ;  /* 0x00000034007b7308 */ /* 0x0002a80000000800 */
[----:B------:R4:W-:Y:S04]  /*1220*/  MUFU.EX2 R125, R55 ;  /* 0x00000037007d7308 */ /* 0x0009e80000000800 */
[----:B------:R0:W0:Y:S01]  /*1230*/  MUFU.EX2 R121, R54 ;  /* 0x0000003600797308 */ /* 0x0000220000000800 */
[----:B-1----:R-:W-:-:S03]  /*1240*/  HADD2.F32 R52, -RZ, R57.H0_H0 ;  /* 0x20000039ff347230 */ /* 0x002fc60000004100 */
[----:B------:R-:W1:Y:S01]  /*1250*/  MUFU.RCP R119, R119 ;  /* 0x0000007700777308 */ /* 0x000e620000001000 */
[----:B----4-:R-:W-:Y:S02]  /*1260*/  HADD2.F32 R55, -RZ, R57.H1_H1 ;  /* 0x30000039ff377230 */ /* 0x010fe40000004100 */
[----:B--2---:R-:W-:Y:S01]  /*1270*/  FADD.FTZ R123, R123, 1 ;  /* 0x3f8000007b7b7421 */ /* 0x004fe20000010000 */
[--C-:B------:R-:W-:Y:S02]  /*1280*/  HADD2.F32 R57, -RZ, R58.reuse.H1_H1 ;  /* 0x3000003aff397230 */ /* 0x100fe40000004100 */
[----:B0-----:R-:W-:Y:S02]  /*1290*/  HADD2.F32 R54, -RZ, R58.H0_H0 ;  /* 0x2000003aff367230 */ /* 0x001fe40000004100 */
[----:B------:R-:W-:Y:S02]  /*12a0*/  HADD2.F32 R58, -RZ, R59.H1_H1 ;  /* 0x3000003bff3a7230 */ /* 0x000fe40000004100 */
[----:B------:R-:W-:Y:S01]  /*12b0*/  FADD.FTZ R59, -R91, 1 ;  /* 0x3f8000005b3b7421 */ /* 0x000fe20000010100 */
[----:B------:R-:W0:Y:S01]  /*12c0*/  MUFU.RCP R122, R122 ;  /* 0x0000007a007a7308 */ /* 0x000e220000001000 */
[----:B------:R-:W-:-:S02]  /*12d0*/  FADD.FTZ R121, R121, 1 ;  /* 0x3f80000079797421 */ /* 0x000fc40000010000 */
[----:B------:R-:W-:-:S05]  /*12e0*/  FFMA.FTZ R59, R76, R59, 1 ;  /* 0x3f8000004c3b7423 */ /* 0x000fca000001003b */
[----:B------:R-:W2:Y:S08]  /*12f0*/  MUFU.RCP R120, R120 ;  /* 0x0000007800787308 */ /* 0x000eb00000001000 */
[----:B------:R-:W4:Y:S08]  /*1300*/  MUFU.RCP R131, R123 ;  /* 0x0000007b00837308 */ /* 0x000f300000001000 */
[----:B------:R0:W-:Y:S01]  /*1310*/  MUFU.RCP R124, R121 ;  /* 0x00000079007c7308 */ /* 0x0001e20000001000 */
[----:B---3--:R3:W-:Y:S04]  /*1320*/  STS.128 [R26], R68 ;  /* 0x000000441a007388 */ /* 0x0087e80000000c00 */
[----:B------:R1:W-:Y:S01]  /*1330*/  STS.128 [R26+0x200], R72 ;  /* 0x000200481a007388 */ /* 0x0003e20000000c00 */
[----:B------:R-:W-:-:S03]  /*1340*/  NOP ;  /* 0x0000000000007918 */ /* 0x000fc60000000000 */
[----:B------:R-:W2:Y:S01]  /*1350*/  LDS.128 R64, [R24] ;  /* 0x0000000018407984 */ /* 0x000ea20000000c00 */
[----:B---3--:R-:W-:Y:S02]  /*1360*/  HADD2.F32 R71, -RZ, R62.H0_H0 ;  /* 0x2000003eff477230 */ /* 0x008fe40000004100 */
[----:B-1----:R-:W-:Y:S02]  /*1370*/  HADD2.F32 R74, -RZ, R20.H0_H0 ;  /* 0x20000014ff4a7230 */ /* 0x002fe40000004100 */
[----:B------:R-:W-:Y:S02]  /*1380*/  HADD2.F32 R75, -RZ, R21.H0_H0 ;  /* 0x20000015ff4b7230 */ /* 0x000fe40000004100 */
[----:B------:R-:W1:Y:S01]  /*1390*/  LDS.128 R20, [R24+0x10] ;  /* 0x0000100018147984 */ /* 0x000e620000000c00 */
[----:B------:R-:W-:Y:S02]  /*13a0*/  HADD2.F32 R72, -RZ, R60.H0_H0 ;  /* 0x2000003cff487230 */ /* 0x000fe40000004100 */
[----:B------:R-:W-:-:S02]  /*13b0*/  HADD2.F32 R73, -RZ, R63.H0_H0 ;  /* 0x2000003fff497230 */ /* 0x000fc40000004100 */
[----:B------:R-:W-:-:S04]  /*13c0*/  FADD.FTZ R63, -R113, 1 ;  /* 0x3f800000713f7421 */ /* 0x000fc80000010100 */
[----:B------:R-:W-:Y:S01]  /*13d0*/  FFMA.FTZ R63, R0, R63, 1 ;  /* 0x3f800000003f7423 */ /* 0x000fe2000001003f */
[--C-:B--2---:R-:W-:Y:S02]  /*13e0*/  HADD2.F32 R99, -RZ, R64.reuse.H0_H0 ;  /* 0x20000040ff637230 */ /* 0x104fe40000004100 */
[----:B------:R-:W-:Y:S02]  /*13f0*/  HADD2.F32 R104, -RZ, R64.H1_H1 ;  /* 0x30000040ff687230 */ /* 0x000fe40000004100 */
[----:B------:R-:W-:Y:S01]  /*1400*/  FADD.FTZ R64, -R116, 1 ;  /* 0x3f80000074407421 */ /* 0x000fe20000010100 */
[--C-:B------:R-:W-:Y:S02]  /*1410*/  HADD2.F32 R103, -RZ, R65.reuse.H0_H0 ;  /* 0x20000041ff677230 */ /* 0x100fe40000004100 */
[----:B------:R-:W-:Y:S01]  /*1420*/  FMUL.FTZ R2, R72, R99 ;  /* 0x0000006348027220 */ /* 0x000fe20000410000 */
        /* <DEDUP_REMOVED lines=15> */
[----:B------:R-:W-:-:S02]  /*1520*/  HADD2.F32 R114, -RZ, R67.H0_H0 ;  /* 0x20000043ff727230 */ /* 0x000fc40000004100 */
        /* <DEDUP_REMOVED lines=8> */
[----:B------:R-:W-:Y:S02]  /*15b0*/  HADD2.F32 R115, -RZ, R67.H1_H1 ;  /* 0x30000043ff737230 */ /* 0x000fe40000004100 */
[----:B------:R-:W-:Y:S01]  /*15c0*/  FMUL.FTZ R10, R117, R10 ;  /* 0x0000000a750a7220 */ /* 0x000fe20000410000 */
[----:B------:R-:W-:Y:S01]  /*15d0*/  FMUL.FTZ R62, R113, R62 ;  /* 0x0000003e713e7220 */ /* 0x000fe20000410000 */
[----:B------:R-:W-:Y:S01]  /*15e0*/  FFMA.FTZ R64, R77, R64, 1 ;  /* 0x3f8000004d407423 */ /* 0x000fe20000010040 */
[----:B-1----:R-:W-:-:S02]  /*15f0*/  HADD2.F32 R128, -RZ, R21.H1_H1 ;  /* 0x30000015ff807230 */ /* 0x002fc40000004100 */
[----:B------:R-:W-:Y:S01]  /*1600*/  FMUL.FTZ R10, R10, R59 ;  /* 0x0000003b0a0a7220 */ /* 0x000fe20000410000 */
[----:B------:R-:W-:Y:S01]  /*1610*/  FADD.FTZ R59, R125, 1 ;  /* 0x3f8000007d3b7421 */ /* 0x000fe20000010000 */
[----:B------:R-:W-:Y:S01]  /*1620*/  FMUL.FTZ R62, R62, R63 ;  /* 0x0000003f3e3e7220 */ /* 0x000fe20000410000 */
[----:B------:R-:W-:Y:S01]  /*1630*/  FADD.FTZ R63, R126, 1 ;  /* 0x3f8000007e3f7421 */ /* 0x000fe20000010000 */
[----:B------:R-:W-:Y:S01]  /*1640*/  FMUL.FTZ R65, R102, R115 ;  /* 0x0000007366417220 */ /* 0x000fe20000410000 */
[----:B------:R1:W2:Y:S01]  /*1650*/  MUFU.RCP R166, R59 ;  /* 0x0000003b00a67308 */ /* 0x0002a20000001000 */
[----:B------:R-:W-:Y:S02]  /*1660*/  HADD2.F32 R126, -RZ, R21.H0_H0 ;  /* 0x20000015ff7e7230 */ /* 0x000fe40000004100 */
[----:B------:R-:W-:Y:S01]  /*1670*/  FADD.FTZ R21, -R119, 1 ;  /* 0x3f80000077157421 */ /* 0x000fe20000010100 */
[----:B------:R-:W-:Y:S01]  /*1680*/  FMUL.FTZ R65, R116, R65 ;  /* 0x0000004174417220 */ /* 0x000fe20000410000 */
[----:B0-----:R-:W-:-:S02]  /*1690*/  HADD2.F32 R121, -RZ, R20.H0_H0 ;  /* 0x20000014ff797230 */ /* 0x001fc40000004100 */
[----:B------:R-:W-:Y:S01]  /*16a0*/  FMUL.FTZ R111, R78, R111 ;  /* 0x0000006f4e6f7220 */ /* 0x000fe20000410000 */
[----:B------:R-:W-:Y:S02]  /*16b0*/  HADD2.F32 R123, -RZ, R20.H1_H1 ;  /* 0x30000014ff7b7230 */ /* 0x000fe40000004100 */
[----:B------:R-:W-:Y:S01]  /*16c0*/  FMUL.FTZ R65, R65, R64 ;  /* 0x0000004041417220 */ /* 0x000fe20000410000 */
[----:B------:R0:W3:Y:S01]  /*16d0*/  MUFU.RCP R133, R63 ;  /* 0x0000003f00857308 */ /* 0x0000e20000001000 */
[----:B------:R-:W-:Y:S01]  /*16e0*/  FADD.FTZ R64, -R122, 1 ;  /* 0x3f8000007a407421 */ /* 0x000fe20000010100 */
[--C-:B------:R-:W-:Y:S02]  /*16f0*/  HADD2.F32 R125, -RZ, R22.reuse.H0_H0 ;  /* 0x20000016ff7d7230 */ /* 0x100fe40000004100 */
[----:B------:R-:W-:Y:S01]  /*1700*/  FFMA.FTZ R66, R82, R21, 1 ;  /* 0x3f80000052427423 */ /* 0x000fe20000010015 */
[----:B------:R-:W-:Y:S02]  /*1710*/  HADD2.F32 R127, -RZ, R22.H1_H1 ;  /* 0x30000016ff7f7230 */ /* 0x000fe40000004100 */
[----:B------:R-:W-:Y:S01]  /*1720*/  FADD.FTZ R20, -R118, 1 ;  /* 0x3f80000076147421 */ /* 0x000fe20000010100 */
[----:B------:R-:W-:-:S02]  /*1730*/  HADD2.F32 R130, -RZ, R23.H0_H0 ;  /* 0x20000017ff827230 */ /* 0x000fc40000004100 */
[----:B------:R-:W-:Y:S01]  /*1740*/  FADD.FTZ R22, -R120, 1 ;  /* 0x3f80000078167421 */ /* 0x000fe20000010100 */
[----:B------:R-:W-:Y:S02]  /*1750*/  HADD2.F32 R129, -RZ, R23.H1_H1 ;  /* 0x30000017ff817230 */ /* 0x000fe40000004100 */
[----:B------:R-:W-:Y:S01]  /*1760*/  FMUL.FTZ R21, R74, R121 ;  /* 0x000000794a157220 */ /* 0x000fe20000410000 */
[----:B------:R-:W-:Y:S01]  /*1770*/  FMUL.FTZ R23, R100, R123 ;  /* 0x0000007b64177220 */ /* 0x000fe20000410000 */
[----:B-1----:R-:W-:Y:S01]  /*1780*/  FMUL.FTZ R59, R101, R128 ;  /* 0x00000080653b7220 */ /* 0x002fe20000410000 */
[----:B------:R-:W-:Y:S01]  /*1790*/  FFMA.FTZ R68, R85, R64, 1 ;  /* 0x3f80000055447423 */ /* 0x000fe20000010040 */
[----:B------:R-:W-:Y:S01]  /*17a0*/  FMUL.FTZ R64, R75, R126 ;  /* 0x0000007e4b407220 */ /* 0x000fe20000410000 */
[----:B------:R-:W-:Y:S01]  /*17b0*/  FFMA.FTZ R20, R79, R20, 1 ;  /* 0x3f8000004f147423 */ /* 0x000fe20000010014 */
[----:B------:R-:W-:Y:S01]  /*17c0*/  FFMA.FTZ R22, R81, R22, 1 ;  /* 0x3f80000051167423 */ /* 0x000fe20000010016 */
[----:B------:R-:W-:Y:S01]  /*17d0*/  FMUL.FTZ R21, R118, R21 ;  /* 0x0000001576157220 */ /* 0x000fe20000410000 */
[----:B------:R-:W-:Y:S01]  /*17e0*/  FMUL.FTZ R23, R120, R23 ;  /* 0x0000001778177220 */ /* 0x000fe20000410000 */
[----:B------:R-:W-:Y:S01]  /*17f0*/  FMUL.FTZ R67, R122, R59 ;  /* 0x0000003b7a437220 */ /* 0x000fe20000410000 */
[----:B0-----:R-:W-:Y:S01]  /*1800*/  FMUL.FTZ R63, R119, R64 ;  /* 0x00000040773f7220 */ /* 0x001fe20000410000 */
[----:B------:R-:W-:Y:S01]  /*1810*/  FMUL.FTZ R64, R21, R20 ;  /* 0x0000001415407220 */ /* 0x000fe20000410000 */
[----:B------:R-:W-:Y:S01]  /*1820*/  FMUL.FTZ R59, R23, R22 ;  /* 0x00000016173b7220 */ /* 0x000fe20000410000 */
[----:B------:R-:W-:Y:S01]  /*1830*/  FMUL.FTZ R68, R67, R68 ;  /* 0x0000004443447220 */ /* 0x000fe20000410000 */
[----:B----4-:R-:W-:Y:S01]  /*1840*/  FADD.FTZ R21, -R131, 1 ;  /* 0x3f80000083157421 */ /* 0x010fe20000010100 */
[----:B--2---:R-:W-:Y:S01]  /*1850*/  FADD.FTZ R22, -R166, 1 ;  /* 0x3f800000a6167421 */ /* 0x004fe20000010100 */
[----:B---3--:R-:W-:Y:S01]  /*1860*/  FADD.FTZ R67, -R133, 1 ;  /* 0x3f80000085437421 */ /* 0x008fe20000010100 */
[----:B------:R-:W-:Y:S01]  /*1870*/  FMUL.FTZ R63, R63, R66 ;  /* 0x000000423f3f7220 */ /* 0x000fe20000410000 */
[----:B------:R-:W-:Y:S01]  /*1880*/  FFMA.FTZ R23, R84, R21, 1 ;  /* 0x3f80000054177423 */ /* 0x000fe20000010015 */
[----:B------:R-:W-:Y:S01]  /*1890*/  FFMA.FTZ R70, R83, R22, 1 ;  /* 0x3f80000053467423 */ /* 0x000fe20000010016 */
[----:B------:R-:W-:Y:S01]  /*18a0*/  FADD.FTZ R20, -R124, 1 ;  /* 0x3f8000007c147421 */ /* 0x000fe20000010100 */
[----:B------:R-:W-:Y:S01]  /*18b0*/  FFMA.FTZ R135, R86, R67, 1 ;  /* 0x3f80000056877423 */ /* 0x000fe20000010043 */
        /* <DEDUP_REMOVED lines=20> */
[----:B------:R-:W-:Y:S01]  /*1a00*/  HADD2.F32 R60, -RZ, R17.H0_H0 ;  /* 0x20000011ff3c7230 */ /* 0x000fe20000004100 */
[----:B------:R-:W-:Y:S01]  /*1a10*/  F2FP.F16.F32.PACK_AB R22, R10, R61 ;  /* 0x0000003d0a16723e */ /* 0x000fe200000000ff */
[----:B------:R-:W-:Y:S01]  /*1a20*/  BAR.SYNC.DEFER_BLOCKING 0x0 ;  /* 0x0000000000007b1d */ /* 0x000fe20000010000 */
[----:B------:R-:W-:Y:S01]  /*1a30*/  F2FP.F16.F32.PACK_AB R64, R59, R64 ;  /* 0x000000403b40723e */ /* 0x000fe200000000ff */
[--C-:B------:R-:W-:Y:S01]  /*1a40*/  HADD2.F32 R59, -RZ, R16.reuse.H0_H0 ;  /* 0x20000010ff3b7230 */ /* 0x100fe20000004100 */
[----:B------:R-:W-:Y:S01]  /*1a50*/  F2FP.F16.F32.PACK_AB R65, R68, R63 ;  /* 0x0000003f4441723e */ /* 0x000fe200000000ff */
[----:B------:R-:W-:Y:S01]  /*1a60*/  HADD2.F32 R61, -RZ, R16.H1_H1 ;  /* 0x30000010ff3d7230 */ /* 0x000fe20000004100 */
[----:B------:R-:W-:-:S03]  /*1a70*/  F2FP.F16.F32.PACK_AB R67, R132, R69 ;  /* 0x000000458443723e */ /* 0x000fc600000000ff */
[----:B------:R-:W0:Y:S01]  /*1a80*/  LDC.64 R10, c[0x0][0x510] ;  /* 0x00014400ff0a7b82 */ /* 0x000e220000000a00 */
[----:B------:R-:W-:Y:S02]  /*1a90*/  HADD2.F32 R63, -RZ, R17.H1_H1 ;  /* 0x30000011ff3f7230 */ /* 0x000fe40000004100 */
[----:B------:R-:W-:Y:S01]  /*1aa0*/  FMUL.FTZ R88, R88, R95 ;  /* 0x0000005f58587220 */ /* 0x000fe20000410000 */
[----:B------:R-:W-:Y:S02]  /*1ab0*/  HADD2.F32 R69, -RZ, R18.H1_H1 ;  /* 0x30000012ff457230 */ /* 0x000fe40000004100 */
[----:B------:R-:W-:Y:S01]  /*1ac0*/  FMUL.FTZ R91, R76, R91 ;  /* 0x0000005b4c5b7220 */ /* 0x000fe20000410000 */
[----:B------:R-:W-:Y:S02]  /*1ad0*/  HADD2.F32 R68, -RZ, R19.H0_H0 ;  /* 0x20000013ff447230 */ /* 0x000fe40000004100 */
[----:B------:R-:W-:Y:S01]  /*1ae0*/  FMUL.FTZ R117, R80, R117 ;  /* 0x0000007550757220 */ /* 0x000fe20000410000 */
[----:B------:R-:W-:Y:S01]  /*1af0*/  FMUL.FTZ R116, R77, R116 ;  /* 0x000000744d747220 */ /* 0x000fe20000410000 */
[----:B------:R-:W1:Y:S01]  /*1b00*/  LDC.64 R2, c[0x0][0x558] ;  /* 0x00015600ff027b82 */ /* 0x000e620000000a00 */
        /* <DEDUP_REMOVED lines=10> */
[----:B------:R-:W-:-:S02]  /*1bb0*/  HADD2.F32 R132, -RZ, R15.H1_H1 ;  /* 0x3000000fff847230 */ /* 0x000fc40000004100 */
[----:B------:R-:W-:Y:S01]  /*1bc0*/  FMUL.FTZ R72, R108, R117 ;  /* 0x000000756c487220 */ /* 0x000fe20000410000 */
[----:B------:R-:W-:Y:S01]  /*1bd0*/  FMUL.FTZ R74, R74, R118 ;  /* 0x000000764a4a7220 */ /* 0x000fe20000410000 */
[----:B------:R2:W-:Y:S01]  /*1be0*/  STS.128 [R24+0x10], R64 ;  /* 0x0000104018007388 */ /* 0x0005e20000000c00 */
[----:B------:R-:W-:-:S03]  /*1bf0*/  NOP ;  /* 0x0000000000007918 */ /* 0x000fc60000000000 */
[----:B------:R-:W3:Y:S01]  /*1c00*/  LDS.128 R16, [R26] ;  /* 0x000000001a107984 */ /* 0x000ee20000000c00 */
[----:B0-----:R-:W-:-:S04]  /*1c10*/  IMAD.WIDE.U32 R12, R50, R10, UR6 ;  /* 0x00000006320c7e25 */ /* 0x001fc8000f8e000a */
[----:B------:R-:W-:Y:S01]  /*1c20*/  FMUL.FTZ R76, R100, R120 ;  /* 0x00000078644c7220 */ /* 0x000fe20000410000 */
[----:B------:R-:W-:Y:S01]  /*1c30*/  FMUL.FTZ R75, R75, R82 ;  /* 0x000000524b4b7220 */ /* 0x000fe20000410000 */
[----:B------:R-:W0:Y:S01]  /*1c40*/  LDS.128 R4, [R26+0x200] ;  /* 0x000200001a047984 */ /* 0x000e220000000c00 */
[----:B------:R-:W-:Y:S01]  /*1c50*/  IMAD R11, R50, R11, R13 ;  /* 0x0000000b320b7224 */ /* 0x000fe200078e020d */
[----:B-1----:R-:W-:Y:S01]  /*1c60*/  LEA R2, P0, R12, R2, 0x1 ;  /* 0x000000020c027211 */ /* 0x002fe200078008ff */
[----:B------:R-:W-:Y:S01]  /*1c70*/  FMUL.FTZ R78, R101, R85 ;  /* 0x00000055654e7220 */ /* 0x000fe20000410000 */
[----:B------:R-:W-:Y:S01]  /*1c80*/  FMUL.FTZ R77, R94, R87 ;  /* 0x000000575e4d7220 */ /* 0x000fe20000410000 */
[----:B--2---:R-:W-:Y:S01]  /*1c90*/  FMUL.FTZ R67, R71, R111 ;  /* 0x0000006f47437220 */ /* 0x004fe20000410000 */
        /* <DEDUP_REMOVED lines=10> */
[----:B---3--:R1:W-:Y:S04]  /*1d40*/  STG.E.128 desc[UR16][R2.64], R16 ;  /* 0x0000001002007986 */ /* 0x0083e8000c101d10 */
        /* <DEDUP_REMOVED lines=33> */
[----:B------:R-:W-:Y:S02]  /*1f60*/  UIMAD UR10, UR18, UR13, UR7 ;  /* 0x0000000d120a72a4 */ /* 0x000fe4000f8e0207 */
[----:B------:R-:W-:Y:S01]  /*1f70*/  MOV R3, UR7 ;  /* 0x0000000700037c02 */ /* 0x000fe20008000f00 */
[----:B------:R-:W2:Y:S01]  /*1f80*/  LDS.128 R20, [R26+0x200] ;  /* 0x000200001a147984 */ /* 0x000ea20000000c00 */
[----:B------:R-:W-:Y:S02]  /*1f90*/  MOV R2, UR6 ;  /* 0x0000000600027c02 */ /* 0x000fe40008000f00 */
[----:B------:R-:W-:-:S03]  /*1fa0*/  MOV R3, UR10 ;  /* 0x0000000a00037c02 */ /* 0x000fc60008000f00 */
[----:B------:R-:W-:-:S04]  /*1fb0*/  IMAD.WIDE.U32 R2, R50, UR14, R2 ;  /* 0x0000000e32027c25 */ /* 0x000fc8000f8e0002 */
[----:B------:R-:W-:Y:S01]  /*1fc0*/  IMAD R3, R50, UR15, R3 ;  /* 0x0000000f32037c24 */ /* 0x000fe2000f8e0203 */
[----:B-1----:R-:W-:-:S04]  /*1fd0*/  LEA R4, P0, R2, UR22, 0x1 ;  /* 0x0000001602047c11 */ /* 0x002fc8000f8008ff */
[----:B------:R-:W-:-:S03]  /*1fe0*/  LEA.HI.X R5, R2, UR23, R3, 0x1, P0 ;  /* 0x0000001702057c11 */ /* 0x000fc600080f0c03 */
[----:B------:R-:W-:-:S05]  /*1ff0*/  IMAD.WIDE.U32 R2, R29, 0x10, R4 ;  /* 0x000000101d027825 */ /* 0x000fca00078e0004 */
[----:B0-----:R0:W-:Y:S04]  /*2000*/  STG.E.128 desc[UR16][R2.64], R16 ;  /* 0x0000001002007986 */ /* 0x0011e8000c101d10 */
[----:B--2---:R0:W-:Y:S02]  /*2010*/  STG.E.128 desc[UR16][R2.64+0x200], R20 ;  /* 0x0002001402007986 */ /* 0x0041e4000c101d10 */
.L_x_5020:
[----:B------:R-:W-:Y:S01]  /*2020*/  FFMA.FTZ R45, R0, R25, R45 ;  /* 0x00000019002d7223 */ /* 0x000fe2000001002d */
[----:B------:R-:W2:Y:S01]  /*2030*/  LDCU UR11, c[0x0][0x38c] ;  /* 0x00007180ff0b77ac */ /* 0x000ea20008000800 */
[----:B------:R-:W-:Y:S02]  /*2040*/  HFMA2 R89, -RZ, RZ, 0, 0 ;  /* 0x00000000ff597431 */ /* 0x000fe400000001ff */
[----:B-----5:R-:W-:Y:S01]  /*2050*/  FADD.FTZ R102, R144, R49 ;  /* 0x0000003190667221 */ /* 0x020fe20000010000 */
[----:B01----:R-:W-:Y:S01]  /*2060*/  FFMA.FTZ R2, R64, R53, R45 ;  /* 0x0000003540027223 */ /* 0x003fe2000001002d */
[----:B------:R-:W-:Y:S02]  /*2070*/  HFMA2 R100, -RZ, RZ, 0, 0 ;  /* 0x00000000ff647431 */ /* 0x000fe400000001ff */
[--C-:B------:R-:W-:Y:S01]  /*2080*/  FADD.FTZ R104, R146, R49.reuse ;  /* 0x0000003192687221 */ /* 0x100fe20000010000 */
[----:B------:R-:W-:Y:S02]  /*2090*/  HFMA2 R87, -RZ, RZ, 0, 0 ;  /* 0x00000000ff577431 */ /* 0x000fe400000001ff */
[----:B------:R-:W-:Y:S01]  /*20a0*/  FFMA.FTZ R3, R65, R52, R2 ;  /* 0x0000003441037223 */ /* 0x000fe20000010002 */
[--C-:B------:R-:W-:Y:S01]  /*20b0*/  FADD.FTZ R101, R140, R49.reuse ;  /* 0x000000318c657221 */ /* 0x100fe20000010000 */
[--C-:B------:R-:W-:Y:S01]  /*20c0*/  FADD.FTZ R106, R142, R49.reuse ;  /* 0x000000318e6a7221 */ /* 0x100fe20000010000 */
[----:B------:R-:W-:Y:S01]  /*20d0*/  FADD.FTZ R103, R138, R49 ;  /* 0x000000318a677221 */ /* 0x000fe20000010000 */
[----:B------:R-:W-:Y:S01]  /*20e0*/  FFMA.FTZ R2, R66, R55, R3 ;  /* 0x0000003742027223 */ /* 0x000fe20000010003 */
[--C-:B------:R-:W-:Y:S01]  /*20f0*/  FADD.FTZ R108, R136, R49.reuse ;  /* 0x00000031886c7221 */ /* 0x100fe20000010000 */
[--C-:B------:R-:W-:Y:S01]  /*2100*/  FADD.FTZ R105, R134, R49.reuse ;  /* 0x0000003186697221 */ /* 0x100fe20000010000 */
[----:B------:R-:W-:Y:S01]  /*2110*/  FADD.FTZ R147, R132, R49 ;  /* 0x0000003184937221 */ /* 0x000fe20000010000 */
[----:B------:R-:W-:Y:S01]  /*2120*/  FFMA.FTZ R3, R67, R54, R2 ;  /* 0x0000003643037223 */ /* 0x000fe20000010002 */
[----:B------:R-:W-:-:S02]  /*2130*/  MOV R96, RZ ;  /* 0x000000ff00607202 */ /* 0x000fc40000000f00 */
[----:B------:R-:W-:Y:S01]  /*2140*/  CS2R R90, SRZ ;  /* 0x00000000005a7805 */ /* 0x000fe2000001ff00 */
[----:B--2---:R-:W-:Y:S01]  /*2150*/  UISETP.GE.AND UP0, UPT, UR11, 0x1, UPT ;  /* 0x000000010b00788c */ /* 0x004fe2000bf06270 */
[----:B------:R-:W-:Y:S01]  /*2160*/  FFMA.FTZ R2, R72, R57, R3 ;  /* 0x0000003948027223 */ /* 0x000fe20000010003 */
[----:B------:R-:W-:Y:S02]  /*2170*/  CS2R R94, SRZ ;  /* 0x00000000005e7805 */ /* 0x000fe4000001ff00 */
[----:B------:R-:W-:Y:S02]  /*2180*/  CS2R R18, SRZ ;  /* 0x0000000000127805 */ /* 0x000fe4000001ff00 */
[----:B------:R-:W-:Y:S01]  /*2190*/  MOV R98, RZ ;  /* 0x000000ff00627202 */ /* 0x000fe20000000f00 */
[----:B------:R-:W-:Y:S01]  /*21a0*/  FFMA.FTZ R2, R71, R56, R2 ;  /* 0x0000003847027223 */ /* 0x000fe20000010002 */
[----:B------:R-:W-:Y:S02]  /*21b0*/  CS2R R92, SRZ ;  /* 0x00000000005c7805 */ /* 0x000fe4000001ff00 */
[----:B------:R-:W-:-:S02]  /*21c0*/  MOV R85, RZ ;  /* 0x000000ff00557202 */ /* 0x000fc40000000f00 */
[----:B------:R-:W-:Y:S01]  /*21d0*/  CS2R R20, SRZ ;  /* 0x0000000000147805 */ /* 0x000fe2000001ff00 */
[----:B------:R-:W-:Y:S01]  /*21e0*/  FFMA.FTZ R3, R73, R58, R2 ;  /* 0x0000003a49037223 */ /* 0x000fe20000010002 */
[----:B------:R-:W-:Y:S01]  /*21f0*/  MOV R22, UR20 ;  /* 0x0000001400167c02 */ /* 0x000fe20008000f00 */
[--C-:B------:R-:W-:Y:S01]  /*2200*/  FADD.FTZ R82, R160, R49.reuse ;  /* 0x00000031a0527221 */ /* 0x100fe20000010000 */
[----:B------:R-:W-:Y:S01]  /*2210*/  FADD.FTZ R84, R162, R49 ;  /* 0x00000031a2547221 */ /* 0x000fe20000010000 */
        /* <DEDUP_REMOVED lines=33> */
[----:B------:R-:W-:Y:S01]  /*2430*/  USHF.L.U32 UR6, UR19, 0x8, URZ ;  /* 0x0000000813067899 */ /* 0x000fe200080006ff */
[----:B------:R-:W-:Y:S01]  /*2440*/  FMUL.FTZ R130, R82, R25 ;  /* 0x0000001952827220 */ /* 0x000fe20000410000 */
[----:B------:R-:W-:Y:S01]  /*2450*/  UIADD3 UR7, UPT, UPT, UR8, -0x2, URZ ;  /* 0xfffffffe08077890 */ /* 0x000fe2000fffe0ff */
[----:B------:R-:W-:Y:S01]  /*2460*/  FMUL.FTZ R129, R84, R53 ;  /* 0x0000003554817220 */ /* 0x000fe20000410000 */
[----:B------:R-:W-:Y:S01]  /*2470*/  ULOP3.LUT UR6, UR6, 0x100, URZ, 0xc0, !UPT ;  /* 0x0000010006067892 */ /* 0x000fe2000f8ec0ff */
[----:B------:R-:W-:Y:S01]  /*2480*/  FMUL.FTZ R128, R23, R52 ;  /* 0x0000003417807220 */ /* 0x000fe20000410000 */
[----:B------:R-:W-:Y:S01]  /*2490*/  UIMAD UR7, UR7, UR11, URZ ;  /* 0x0000000b070772a4 */ /* 0x000fe2000f8e02ff */
[----:B------:R-:W1:Y:S01]  /*24a0*/  LDC.64 R10, c[0x0][0x3e0] ;  /* 0x0000f800ff0a7b82 */ /* 0x000e620000000a00 */
[----:B------:R-:W-:Y:S01]  /*24b0*/  USHF.L.U32 UR10, UR8, 0xa, URZ ;  /* 0x0000000a080a7899 */ /* 0x000fe200080006ff */
[----:B------:R-:W-:Y:S01]  /*24c0*/  FMUL.FTZ R127, R86, R55 ;  /* 0x00000037567f7220 */ /* 0x000fe20000410000 */
[----:B------:R-:W-:Y:S01]  /*24d0*/  FMUL.FTZ R126, R83, R54 ;  /* 0x00000036537e7220 */ /* 0x000fe20000410000 */
[----:B------:R-:W-:Y:S01]  /*24e0*/  FMUL.FTZ R125, R88, R57 ;  /* 0x00000039587d7220 */ /* 0x000fe20000410000 */
[----:B------:R-:W-:Y:S01]  /*24f0*/  FMUL.FTZ R124, R97, R56 ;  /* 0x00000038617c7220 */ /* 0x000fe20000410000 */
[----:B------:R-:W-:Y:S01]  /*2500*/  FMUL.FTZ R123, R99, R58 ;  /* 0x0000003a637b7220 */ /* 0x000fe20000410000 */
[----:B------:R-:W-:Y:S01]  /*2510*/  FMUL.FTZ R122, R102, R59 ;  /* 0x0000003b667a7220 */ /* 0x000fe20000410000 */
[----:B------:R-:W2:Y:S01]  /*2520*/  LDC.64 R12, c[0x0][0x3c0] ;  /* 0x0000f000ff0c7b82 */ /* 0x000ea20000000a00 */
[----:B------:R-:W-:Y:S01]  /*2530*/  FMUL.FTZ R121, R104, R61 ;  /* 0x0000003d68797220 */ /* 0x000fe20000410000 */
[----:B------:R-:W-:Y:S01]  /*2540*/  FMUL.FTZ R120, R101, R60 ;  /* 0x0000003c65787220 */ /* 0x000fe20000410000 */
[----:B------:R-:W-:Y:S01]  /*2550*/  FMUL.FTZ R119, R106, R63 ;  /* 0x0000003f6a777220 */ /* 0x000fe20000410000 */
[----:B------:R-:W-:Y:S01]  /*2560*/  FMUL.FTZ R118, R103, R62 ;  /* 0x0000003e67767220 */ /* 0x000fe20000410000 */
[----:B------:R-:W-:Y:S01]  /*2570*/  FMUL.FTZ R117, R108, R69 ;  /* 0x000000456c757220 */ /* 0x000fe20000410000 */
[----:B------:R-:W-:Y:S01]  /*2580*/  FMUL.FTZ R116, R105, R68 ;  /* 0x0000004469747220 */ /* 0x000fe20000410000 */
[----:B------:R-:W-:Y:S01]  /*2590*/  FMUL.FTZ R115, R147, R70 ;  /* 0x0000004693737220 */ /* 0x000fe20000410000 */
[----:B------:R-:W3:Y:S01]  /*25a0*/  LDC.64 R14, c[0x0][0x3a8] ;  /* 0x0000ea00ff0e7b82 */ /* 0x000ee20000000a00 */
[----:B0-----:R-:W-:Y:S01]  /*25b0*/  ISETP.LE.AND P0, PT, R2, UR8, PT ;  /* 0x0000000802007c0c */ /* 0x001fe2000bf03270 */
[----:B------:R-:W-:Y:S01]  /*25c0*/  UIADD3 UR12, UPT, UPT, -UR11, URZ, URZ ;  /* 0x000000ff0b0c7290 */ /* 0x000fe2000fffe1ff */
[----:B------:R-:W-:Y:S01]  /*25d0*/  IADD3 R114, PT, PT, R22, 0x1590, RZ ;  /* 0x0000159016727810 */ /* 0x000fe20007ffe0ff */
[----:B------:R-:W0:Y:S01]  /*25e0*/  LDCU UR13, c[0x0][0x394] ;  /* 0x00007280ff0d77ac */ /* 0x000e220008000800 */
[----:B------:R-:W-:-:S02]  /*25f0*/  ISETP.EQ.AND P0, PT, R150, RZ, !P0 ;  /* 0x000000ff9600720c */ /* 0x000fc40004702270 */
[----:B------:R-:W-:Y:S01]  /*2600*/  MOV R89, RZ ;  /* 0x000000ff00597202 */ /* 0x000fe20000000f00 */
[----:B------:R-:W4:Y:S01]  /*2610*/  LDC R201, c[0x0][0x394] ;  /* 0x0000e500ffc97b82 */ /* 0x000f220000000800 */
[----:B-1----:R-:W-:Y:S01]  /*2620*/  SHF.L.U64.HI R148, R10, 0x2, R11 ;  /* 0x000000020a947819 */ /* 0x002fe2000001020b */
[----:B------:R-:W-:Y:S01]  /*2630*/  ULOP3.LUT UR10, UR10, 0x400, URZ, 0xc0, !UPT ;  /* 0x000004000a0a7892 */ /* 0x000fe2000f8ec0ff */
[----:B------:R-:W-:Y:S02]  /*2640*/  MOV R113, R41 ;  /* 0x0000002900717202 */ /* 0x000fe40000000f00 */
[----:B------:R-:W-:Y:S02]  /*2650*/  MOV R112, R40 ;  /* 0x0000002800707202 */ /* 0x000fe40000000f00 */
[----:B------:R-:W-:Y:S02]  /*2660*/  MOV R111, R48 ;  /* 0x00000030006f7202 */ /* 0x000fe40000000f00 */
[----:B------:R-:W-:-:S02]  /*2670*/  MOV R110, R47 ;  /* 0x0000002f006e7202 */ /* 0x000fc40000000f00 */
[----:B------:R-:W-:Y:S02]  /*2680*/  MOV R109, R46 ;  /* 0x0000002e006d7202 */ /* 0x000fe40000000f00 */
[----:B------:R-:W-:Y:S02]  /*2690*/  MOV R107, R44 ;  /* 0x0000002c006b7202 */ /* 0x000fe40000000f00 */
[----:B------:R-:W-:Y:S02]  /*26a0*/  P2R R202, PR, RZ, 0x1 ;  /* 0x00000001ffca7803 */ /* 0x000fe40000000000 */
[----:B--2---:R-:W-:Y:S02]  /*26b0*/  SHF.L.U64.HI R13, R12, 0x2, R13 ;  /* 0x000000020c0d7819 */ /* 0x004fe4000001020d */
[----:B---3--:R-:W-:Y:S02]  /*26c0*/  SHF.L.U64.HI R15, R14, 0x2, R15 ;  /* 0x000000020e0f7819 */ /* 0x008fe4000001020f */
[----:B------:R-:W-:-:S02]  /*26d0*/  MOV R152, UR6 ;  /* 0x0000000600987c02 */ /* 0x000fc40008000f00 */
[----:B0-----:R-:W-:-:S07]  /*26e0*/  MOV R11, UR7 ;  /* 0x00000007000b7c02 */ /* 0x001fce0008000f00 */
.L_x_5034:
[----:B------:R-:W-:Y:S02]  /*26f0*/  MOV R2, R113 ;  /* 0x0000007100027202 */ /* 0x000fe40000000f00 */
[----:B------:R-:W-:-:S05]  /*2700*/  MOV R3, R112 ;  /* 0x0000007000037202 */ /* 0x000fca0000000f00 */
[----:B0-----:R0:W2:Y:S01]  /*2710*/  LDG.E R151, desc[UR16][R2.64] ;  /* 0x0000001002977981 */ /* 0x0010a2000c1e1900 */
[----:B-1----:R-:W-:Y:S02]  /*2720*/  MOV R4, R109 ;  /* 0x0000006d00047202 */ /* 0x002fe40000000f00 */
[----:B------:R-:W-:-:S05]  /*2730*/  MOV R5, R107 ;  /* 0x0000006b00057202 */ /* 0x000fca0000000f00 */
[----:B------:R-:W3:Y:S01]  /*2740*/  LDG.E R4, desc[UR16][R4.64] ;  /* 0x0000001004047981 */ /* 0x000ee2000c1e1900 */
[----:B0-----:R-:W-:Y:S02]  /*2750*/  MOV R2, R111 ;  /* 0x0000006f00027202 */ /* 0x001fe40000000f00 */
[----:B------:R-:W-:-:S05]  /*2760*/  MOV R3, R110 ;  /* 0x0000006e00037202 */ /* 0x000fca0000000f00 */
[----:B------:R0:W3:Y:S01]  /*2770*/  LDG.E R7, desc[UR16][R2.64] ;  /* 0x0000001002077981 */ /* 0x0000e2000c1e1900 */
[----:B------:R-:W1:Y:S01]  /*2780*/  S2UR UR7, SR_CgaCtaId ;  /* 0x00000000000779c3 */ /* 0x000e620000008800 */
[----:B------:R-:W-:Y:S01]  /*2790*/  UMOV UR6, 0x400 ;  /* 0x0000040000067882 */ /* 0x000fe20000000000 */
[C---:B------:R-:W-:Y:S02]  /*27a0*/  ISETP.NE.AND P0, PT, R42.reuse, RZ, PT ;  /* 0x000000ff2a00720c */ /* 0x040fe40003f05270 */
[----:B------:R-:W-:Y:S02]  /*27b0*/  ISETP.NE.AND P1, PT, R42, 0x3f, PT ;  /* 0x0000003f2a00780c */ /* 0x000fe40003f25270 */
[----:B0-----:R-:W-:Y:S01]  /*27c0*/  SEL R2, R152, R33, !P0 ;  /* 0x0000002198027207 */ /* 0x001fe20004000000 */
[----:B------:R-:W-:Y:S01]  /*27d0*/  BSSY.RECONVERGENT B0, `(.L_x_5022) ;  /* 0x000003e000007945 */ /* 0x000fe20003800200 */
[----:B-1----:R-:W-:-:S06]  /*27e0*/  ULEA UR6, UR7, UR6, 0x18 ;  /* 0x0000000607067291 */ /* 0x002fcc000f8ec0ff */
        /* <DEDUP_REMOVED lines=34> */
[----:B---3--:R-:W-:Y:S01]  /*2a10*/  FMUL.FTZ R4, R7, R4 ;  /* 0x0000000407047220 */ /* 0x008fe20000410000 */
        /* <DEDUP_REMOVED lines=22> */
[----:B------:R2:W3:Y:S01]  /*2b80*/  LDS R184, [R22+UR10+0xc90] ;  /* 0x000c900a16b87984 */ /* 0x0004e20008000800 */
[----:B------:R-:W-:Y:S05]  /*2b90*/  BRA `(.L_x_5024) ;  /* 0x0000000000047947 */ /* 0x000fea0003800000 */
.L_x_5023:
[----:B------:R0:W1:Y:S02]  /*2ba0*/  LDS R184, [R149+0x1494] ;  /* 0x0014940095b87984 */ /* 0x0000640000000800 */
.L_x_5024:
[----:B------:R-:W-:Y:S05]  /*2bb0*/  BSYNC.RECONVERGENT B0 ;  /* 0x0000000000007941 */ /* 0x000fea0003800200 */
.L_x_5022:
        /* <DEDUP_REMOVED lines=38> */
[----:B------:R2:W-:Y:S02]  /*2e20*/  STS.64 [R31+0x880], R4 ;  /* 0x000880041f007388 */ /* 0x0005e40000000a00 */
[----:B--2---:R-:W-:Y:S01]  /*2e30*/  P2R R4, PR, RZ, 0x4 ;  /* 0x00000004ff047803 */ /* 0x004fe20000000000 */
[----:B------:R-:W-:Y:S06]  /*2e40*/  BAR.SYNC.DEFER_BLOCKING 0x0 ;  /* 0x0000000000007b1d */ /* 0x000fec0000010000 */
[----:B------:R-:W-:Y:S05]  /*2e50*/  @P2 BRA `(.L_x_5025) ;  /* 0x0000000000cc2947 */ /* 0x000fea0003800000 */
[----:B------:R-:W2:Y:S01]  /*2e60*/  LDS.128 R4, [R28+0x880] ;  /* 0x000880001c047984 */ /* 0x000ea20000000c00 */
[----:B------:R-:W-:Y:S01]  /*2e70*/  UMOV UR7, 0xffffffff ;  /* 0xffffffff00077882 */ /* 0x000fe20000000000 */
[C---:B------:R-:W-:Y:S02]  /*2e80*/  ISETP.GE.AND P1, PT, R27.reuse, 0x10, PT ;  /* 0x000000101b00780c */ /* 0x040fe40003f26270 */
[C---:B------:R-:W-:Y:S02]  /*2e90*/  ISETP.GE.AND P2, PT, R27.reuse, 0x8, PT ;  /* 0x000000081b00780c */ /* 0x040fe40003f46270 */
[C---:B------:R-:W-:Y:S02]  /*2ea0*/  ISETP.GE.AND P3, PT, R27.reuse, 0x4, PT ;  /* 0x000000041b00780c */ /* 0x040fe40003f66270 */
[C---:B------:R-:W-:Y:S02]  /*2eb0*/  ISETP.GE.AND P4, PT, R27.reuse, 0x2, PT ;  /* 0x000000021b00780c */ /* 0x040fe40003f86270 */
[----:B------:R-:W-:Y:S01]  /*2ec0*/  ISETP.GE.AND P5, PT, R27, 0x1, PT ;  /* 0x000000011b00780c */ /* 0x000fe20003fa6270 */
[-C--:B--2---:R-:W-:Y:S01]  /*2ed0*/  FFMA.FTZ R5, R5, R6.reuse, R7 ;  /* 0x0000000605057223 */ /* 0x084fe20000010007 */
[----:B------:R-:W-:Y:S01]  /*2ee0*/  FMUL.FTZ R6, R4, R6 ;  /* 0x0000000604067220 */ /* 0x000fe20000410000 */
[----:B------:R-:W-:Y:S10]  /*2ef0*/  BRA.DIV UR7, `(.L_x_5026) ;  /* 0x0000002607807947 */ /* 0x000ff4000b800000 */
[----:B------:R-:W2:Y:S04]  /*2f00*/  SHFL.UP PT, R4, R5, 0x1, RZ ;  /* 0x0420000005047989 */ /* 0x000ea800000e00ff */
[----:B------:R-:W0:Y:S01]  /*2f10*/  SHFL.UP PT, R7, R6, 0x1, RZ ;  /* 0x0420000006077989 */ /* 0x000e2200000e00ff */
[C---:B--2---:R-:W-:Y:S01]  /*2f20*/  FFMA.FTZ R4, R6.reuse, R4, R5 ;  /* 0x0000000406047223 */ /* 0x044fe20000010005 */
        /* <DEDUP_REMOVED lines=18> */
[----:B------:R0:W0:Y:S02]  /*3050*/  SHFL.UP PT, R4, R5, 0x10, RZ ;  /* 0x0600000005047989 */ /* 0x00002400000e00ff */
.L_x_5052:
[C---:B0-----:R-:W-:Y:S01]  /*3060*/  FFMA.FTZ R4, R6.reuse, R4, R5 ;  /* 0x0000000406047223 */ /* 0x041fe20000010005 */
[----:B------:R-:W-:Y:S01]  /*3070*/  UMOV UR7, 0xffffffff ;  /* 0xffffffff00077882 */ /* 0x000fe20000000000 */
[----:B--2---:R-:W-:-:S03]  /*3080*/  @P1 FMUL.FTZ R6, R6, R185 ;  /* 0x000000b906061220 */ /* 0x004fc60000410000 */
[----:B------:R-:W-:Y:S01]  /*3090*/  FSEL R7, R5, R4, !P1 ;  /* 0x0000000405077208 */ /* 0x000fe20004800000 */
[----:B------:R-:W-:Y:S06]  /*30a0*/  BRA.DIV UR7, `(.L_x_5027) ;  /* 0x0000002a07187947 */ /* 0x000fec000b800000 */
.L_x_5055:
[----:B------:R-:W-:-:S03]  /*30b0*/  UMOV UR7, 0xffffffff ;  /* 0xffffffff00077882 */ /* 0x000fc60000000000 */
[----:B------:R-:W-:Y:S05]  /*30c0*/  BRA.DIV UR7, `(.L_x_5028) ;  /* 0x0000002a07387947 */ /* 0x000fea000b800000 */
.L_x_5058:
[----:B------:R-:W-:-:S03]  /*30d0*/  UMOV UR7, 0xffffffff ;  /* 0xffffffff00077882 */ /* 0x000fc60000000000 */
[----:B------:R-:W-:Y:S05]  /*30e0*/  BRA.DIV UR7, `(.L_x_5029) ;  /* 0x0000002a07587947 */ /* 0x000fea000b800000 */
[----:B------:R0:W2:Y:S04]  /*30f0*/  SHFL.UP PT, R16, R6, 0x1, RZ ;  /* 0x0420000006107989 */ /* 0x0000a800000e00ff */
[----:B------:R0:W0:Y:S04]  /*3100*/  SHFL.UP PT, R185, R7, 0x1, RZ ;  /* 0x0420000007b97989 */ /* 0x00002800000e00ff */
[----:B-----5:R0:W0:Y:S04]  /*3110*/  SHFL.IDX PT, R4, R2, RZ, 0x1f ;  /* 0x00001fff02047589 */ /* 0x02002800000e0000 */
[----:B------:R0:W0:Y:S02]  /*3120*/  SHFL.IDX PT, R5, R3, RZ, 0x1f ;  /* 0x00001fff03057589 */ /* 0x00002400000e0000 */
.L_x_5064:
[----:B0-----:R-:W0:Y:S01]  /*3130*/  LDS.64 R6, [R28+0x880] ;  /* 0x000880001c067984 */ /* 0x001e220000000a00 */
[C---:B--2---:R-:W-:Y:S01]  /*3140*/  @P0 FFMA.FTZ R5, R16.reuse, R5, R185 ;  /* 0x0000000510050223 */ /* 0x044fe200000100b9 */
[----:B------:R-:W-:-:S03]  /*3150*/  @P0 FMUL.FTZ R4, R16, R4 ;  /* 0x0000000410040220 */ /* 0x000fc60000410000 */
[-C--:B0-----:R-:W-:Y:S01]  /*3160*/  FFMA.FTZ R7, R5, R6.reuse, R7 ;  /* 0x0000000605077223 */ /* 0x081fe20000010007 */
[----:B------:R-:W-:-:S05]  /*3170*/  FMUL.FTZ R6, R4, R6 ;  /* 0x0000000604067220 */ /* 0x000fca0000410000 */
[----:B------:R2:W-:Y:S02]  /*3180*/  STS.128 [R28+0x880], R4 ;  /* 0x000880041c007388 */ /* 0x0005e40000000c00 */
.L_x_5025:
[----:B------:R-:W-:Y:S05]  /*3190*/  WARPSYNC.ALL ;  /* 0x0000000000007948 */ /* 0x000fea0003800000 */
[----:B------:R-:W-:Y:S01]  /*31a0*/  BAR.SYNC.DEFER_BLOCKING 0x0 ;  /* 0x0000000000007b1d */ /* 0x000fe20000010000 */
[C---:B-1-3-5:R-:W-:Y:S01]  /*31b0*/  FMUL.FTZ R2, R182.reuse, R184 ;  /* 0x000000b8b6027220 */ /* 0x06afe20000410000 */
[----:B------:R-:W-:Y:S01]  /*31c0*/  FFMA.FTZ R3, R182, R183, R181 ;  /* 0x000000b7b6037223 */ /* 0x000fe200000100b5 */
[----:B------:R-:W-:Y:S02]  /*31d0*/  ISETP.NE.AND P0, PT, R202, RZ, PT ;  /* 0x000000ffca00720c */ /* 0x000fe40003f05270 */
[C---:B--2---:R-:W-:Y:S01]  /*31e0*/  FMUL.FTZ R5, R177.reuse, R2 ;  /* 0x00000002b1057220 */ /* 0x044fe20000410000 */
        /* <DEDUP_REMOVED lines=30> */
[----:B------:R-:W-:-:S03]  /*33d0*/  MOV R17, RZ ;  /* 0x000000ff00117202 */ /* 0x000fc60000000f00 */
        /* <DEDUP_REMOVED lines=70> */
[----:B--23--:R-:W-:-:S07]  /*3840*/  FFMA.FTZ R17, R17, R2, R6 ;  /* 0x0000000211117223 */ /* 0x00cfce0000010006 */
.L_x_5081:
[----:B------:R-:W1:Y:S01]  /*3850*/  LDS.64 R4, [R28+0xa98] ;  /* 0x000a98001c047984 */ /* 0x000e620000000a00 */
[----:B------:R-:W-:Y:S01]  /*3860*/  MOV R6, R205 ;  /* 0x000000cd00067202 */ /* 0x000fe20000000f00 */
[----:B0-----:R-:W-:-:S04]  /*3870*/  @P0 FFMA.FTZ R7, R203, R7, R204 ;  /* 0x00000007cb070223 */ /* 0x001fc800000100cc */
[----:B------:R-:W-:Y:S01]  /*3880*/  @P0 FMUL.FTZ R6, R203, R6 ;  /* 0x00000006cb060220 */ /* 0x000fe20000410000 */
[----:B-1----:R-:W-:-:S03]  /*3890*/  FFMA.FTZ R5, R4, R7, R5 ;  /* 0x0000000704057223 */ /* 0x002fc60000010005 */
[----:B------:R-:W-:-:S05]  /*38a0*/  FMUL.FTZ R4, R4, R6 ;  /* 0x0000000604047220 */ /* 0x000fca0000410000 */
[----:B------:R1:W-:Y:S02]  /*38b0*/  STS.128 [R28+0xa90], R4 ;  /* 0x000a90041c007388 */ /* 0x0003e40000000c00 */
.L_x_5030:
[----:B------:R-:W-:Y:S05]  /*38c0*/  WARPSYNC.ALL ;  /* 0x0000000000007948 */ /* 0x000fea0003800000 */
[----:B------:R-:W-:Y:S01]  /*38d0*/  BAR.SYNC.DEFER_BLOCKING 0x0 ;  /* 0x0000000000007b1d */ /* 0x000fe20000010000 */
[----:B------:R-:W-:Y:S01]  /*38e0*/  FFMA.FTZ R3, R0, R193, RZ ;  /* 0x000000c100037223 */ /* 0x000fe200000100ff */
[----:B------:R-:W-:Y:S01]  /*38f0*/  FADD.FTZ R193, -R130, R193 ;  /* 0x000000c182c17221 */ /* 0x000fe20000010100 */
[C---:B------:R-:W-:Y:S02]  /*3900*/  ISETP.GT.AND P1, PT, R27.reuse, 0x1e, PT ;  /* 0x0000001e1b00780c */ /* 0x040fe40003f24270 */
[----:B------:R-:W-:Y:S01]  /*3910*/  ISETP.GT.AND P0, PT, R27, 0x1d, PT ;  /* 0x0000001d1b00780c */ /* 0x000fe20003f04270 */
[----:B------:R-:W-:Y:S01]  /*3920*/  BSSY.RECONVERGENT B0, `(.L_x_5032) ;  /* 0x00000ca000007945 */ /* 0x000fe20003800200 */
[----:B------:R-:W-:Y:S01]  /*3930*/  ISETP.NE.AND P2, PT, R42, RZ, PT ;  /* 0x000000ff2a00720c */ /* 0x000fe20003f45270 */
[----:B------:R-:W2:-:S12]  /*3940*/  LDS R2, [R31+0xa94] ;  /* 0x000a94001f027984 */ /* 0x000e980000000800 */
[----:B------:R3:W-:Y:S01]  /*3950*/  @!P2 STS.64 [R114], R16 ;  /* 0x000000107200a388 */ /* 0x0007e20000000a00 */
[----:B--2---:R-:W-:Y:S01]  /*3960*/  FFMA.FTZ R184, R2, R184, R183 ;  /* 0x000000b802b87223 */ /* 0x004fe200000100b7 */
[----:B------:R-:W-:Y:S01]  /*3970*/  FFMA.FTZ R2, R64, R191, R3 ;  /* 0x000000bf40027223 */ /* 0x000fe20000010003 */
[----:B------:R-:W-:Y:S02]  /*3980*/  FADD.FTZ R191, -R129, R191 ;  /* 0x000000bf81bf7221 */ /* 0x000fe40000010100 */
[----:B------:R-:W-:Y:S01]  /*3990*/  FFMA.FTZ R182, R182, R184, R181 ;  /* 0x000000b8b6b67223 */ /* 0x000fe200000100b5 */
[----:B------:R-:W-:Y:S01]  /*39a0*/  FFMA.FTZ R3, R65, R190, R2 ;  /* 0x000000be41037223 */ /* 0x000fe20000010002 */
[----:B------:R-:W-:Y:S02]  /*39b0*/  FADD.FTZ R190, -R128, R190 ;  /* 0x000000be80be7221 */ /* 0x000fe40000010100 */
[----:B------:R-:W-:Y:S01]  /*39c0*/  FFMA.FTZ R180, R177, R182, R180 ;  /* 0x000000b6b1b47223 */ /* 0x000fe200000100b4 */
[----:B------:R-:W-:Y:S01]  /*39d0*/  FFMA.FTZ R2, R66, R189, R3 ;  /* 0x000000bd42027223 */ /* 0x000fe20000010003 */
[----:B------:R-:W-:-:S02]  /*39e0*/  FADD.FTZ R189, -R127, R189 ;  /* 0x000000bd7fbd7221 */ /* 0x000fc40000010100 */
[----:B------:R-:W-:Y:S01]  /*39f0*/  FFMA.FTZ R174, R174, R180, R179 ;  /* 0x000000b4aeae7223 */ /* 0x000fe200000100b3 */
[----:B------:R-:W-:-:S03]  /*3a00*/  FFMA.FTZ R3, R67, R188, R2 ;  /* 0x000000bc43037223 */ /* 0x000fc60000010002 */
[----:B------:R-:W-:Y:S01]  /*3a10*/  FFMA.FTZ R178, R171, R174, R178 ;  /* 0x000000aeabb27223 */ /* 0x000fe200000100b2 */
[----:B------:R-:W-:Y:S01]  /*3a20*/  FFMA.FTZ R2, R72, R187, R3 ;  /* 0x000000bb48027223 */ /* 0x000fe20000010003 */
        /* <DEDUP_REMOVED lines=8> */
[----:B------:R-:W-:Y:S01]  /*3ab0*/  FADD.FTZ R186, -R123, R186 ;  /* 0x000000ba7bba7221 */ /* 0x000fe20000010100 */
[----:B------:R-:W-:Y:S01]  /*3ac0*/  FMUL.FTZ R167, R103, R174 ;  /* 0x000000ae67a77220 */ /* 0x000fe20000410000 */
[----:B------:R-:W-:Y:S01]  /*3ad0*/  FFMA.FTZ R164, R164, R176, R173 ;  /* 0x000000b0a4a47223 */ /* 0x000fe200000100ad */
[----:B------:R-:W-:Y:S01]  /*3ae0*/  FFMA.FTZ R3, R74, R195, R3 ;  /* 0x000000c34a037223 */ /* 0x000fe20000010003 */
[----:B------:R-:W-:Y:S01]  /*3af0*/  FADD.FTZ R195, -R122, R195 ;  /* 0x000000c37ac37221 */ /* 0x000fe20000010100 */
[----:B------:R-:W-:Y:S01]  /*3b00*/  FMUL.FTZ R173, R147, R184 ;  /* 0x000000b893ad7220 */ /* 0x000fe20000410000 */
[----:B------:R-:W-:Y:S01]  /*3b10*/  FFMA.FTZ R172, R161, R164, R172 ;  /* 0x000000a4a1ac7223 */ /* 0x000fe200000100ac */
[----:B-1----:R-:W-:Y:S01]  /*3b20*/  FFMA.FTZ R4, R76, R192, R3 ;  /* 0x000000c04c047223 */ /* 0x002fe20000010003 */
[----:B------:R-:W-:Y:S01]  /*3b30*/  FADD.FTZ R192, -R121, R192 ;  /* 0x000000c079c07221 */ /* 0x000fe20000010100 */
[----:B------:R-:W-:Y:S01]  /*3b40*/  FMUL.FTZ R161, R104, R176 ;  /* 0x000000b068a17220 */ /* 0x000fe20000410000 */
[----:B------:R-:W-:Y:S01]  /*3b50*/  FFMA.FTZ R160, R160, R172, R169 ;  /* 0x000000aca0a07223 */ /* 0x000fe200000100a9 */
[----:B------:R-:W-:Y:S01]  /*3b60*/  FFMA.FTZ R3, R75, R194, R4 ;  /* 0x000000c24b037223 */ /* 0x000fe20000010004 */
[----:B------:R-:W-:Y:S01]  /*3b70*/  FADD.FTZ R194, -R120, R194 ;  /* 0x000000c278c27221 */ /* 0x000fe20000010100 */
        /* <DEDUP_REMOVED lines=8> */
[----:B------:R-:W-:Y:S01]  /*3c00*/  FADD.FTZ R199, -R118, R199 ;  /* 0x000000c776c77221 */ /* 0x000fe20000010100 */
[----:B------:R-:W-:Y:S01]  /*3c10*/  FFMA.FTZ R166, R155, R158, R166 ;  /* 0x0000009e9ba67223 */ /* 0x000fe200000100a6 */
[----:B------:R-:W-:Y:S01]  /*3c20*/  FMUL.FTZ R155, R97, R160 ;  /* 0x000000a0619b7220 */ /* 0x000fe20000410000 */
[C---:B---3--:R-:W-:Y:S01]  /*3c30*/  FMUL.FTZ R17, R151.reuse, R178 ;  /* 0x000000b297117220 */ /* 0x048fe20000410000 */
[----:B------:R-:W-:Y:S01]  /*3c40*/  FMUL.FTZ R16, R151, R174 ;  /* 0x000000ae97107220 */ /* 0x000fe20000410000 */
        /* <DEDUP_REMOVED lines=22> */
[----:B------:R-:W-:Y:S01]  /*3db0*/  FADD.FTZ R139, R157, R139 ;  /* 0x0000008b9d8b7221 */ /* 0x000fe20000010000 */
[----:B------:R-:W-:Y:S01]  /*3dc0*/  FADD.FTZ R140, R155, R140 ;  /* 0x0000008c9b8c7221 */ /* 0x000fe20000010000 */
        /* <DEDUP_REMOVED lines=9> */
[----:B------:R-:W-:Y:S01]  /*3e60*/  FFMA.FTZ R188, R81, R196, R206 ;  /* 0x000000c451bc7223 */ /* 0x000fe200000100ce */
[----:B------:R-:W-:Y:S01]  /*3e70*/  FADD.FTZ R142, R7, R142 ;  /* 0x0000008e078e7221 */ /* 0x000fe20000010000 */
[C---:B------:R-:W-:Y:S01]  /*3e80*/  FADD.FTZ R141, R204.reuse, R141 ;  /* 0x0000008dcc8d7221 */ /* 0x040fe20000010000 */
[----:B------:R-:W-:Y:S01]  /*3e90*/  FFMA.FTZ R206, R204, R187, R153 ;  /* 0x000000bbccce7223 */ /* 0x000fe20000010099 */
[----:B------:R-:W-:Y:S01]  /*3ea0*/  FADD.FTZ R145, R6, R145 ;  /* 0x0000009106917221 */ /* 0x000fe20000010000 */
[----:B------:R-:W1:Y:S01]  /*3eb0*/  SHFL.DOWN PT, R153, R188, 0x1, 0x1f ;  /* 0x08201f00bc997f89 */ /* 0x000e6200000e0000 */
[----:B------:R-:W-:Y:S01]  /*3ec0*/  FADD.FTZ R146, R2, R146 ;  /* 0x0000009202927221 */ /* 0x000fe20000010000 */
[----:B------:R-:W-:-:S04]  /*3ed0*/  FFMA.FTZ R206, R155, R185, R206 ;  /* 0x000000b99bce7223 */ /* 0x000fc800000100ce */
[----:B------:R-:W-:-:S04]  /*3ee0*/  FFMA.FTZ R206, R157, R186, R206 ;  /* 0x000000ba9dce7223 */ /* 0x000fc800000100ce */
[----:B------:R-:W-:-:S04]  /*3ef0*/  FFMA.FTZ R206, R159, R195, R206 ;  /* 0x000000c39fce7223 */ /* 0x000fc800000100ce */
[----:B------:R-:W-:-:S04]  /*3f00*/  FFMA.FTZ R206, R161, R192, R206 ;  /* 0x000000c0a1ce7223 */ /* 0x000fc800000100ce */
[----:B------:R-:W-:-:S04]  /*3f10*/  FFMA.FTZ R206, R163, R194, R206 ;  /* 0x000000c2a3ce7223 */ /* 0x000fc800000100ce */
[----:B------:R-:W-:Y:S01]  /*3f20*/  FFMA.FTZ R206, R165, R200, R206 ;  /* 0x000000c8a5ce7223 */ /* 0x000fe200000100ce */
[----:B------:R-:W-:Y:S01]  /*3f30*/  FMUL.FTZ R200, R200, R17 ;  /* 0x00000011c8c87220 */ /* 0x000fe20000410000 */
[----:B-1----:R-:W-:Y:S01]  /*3f40*/  @!P1 FADD.FTZ R188, R188, R153 ;  /* 0x00000099bcbc9221 */ /* 0x002fe20000010000 */
[----:B------:R-:W-:Y:S01]  /*3f50*/  FMUL.FTZ R17, R151, R170 ;  /* 0x000000aa97117220 */ /* 0x000fe20000410000 */
[----:B------:R-:W-:Y:S01]  /*3f60*/  FFMA.FTZ R206, R167, R199, R206 ;  /* 0x000000c7a7ce7223 */ /* 0x000fe200000100ce */
[----:B------:R-:W-:Y:S01]  /*3f70*/  FMUL.FTZ R199, R199, R16 ;  /* 0x00000010c7c77220 */ /* 0x000fe20000410000 */
[----:B------:R-:W-:Y:S01]  /*3f80*/  FMUL.FTZ R16, R151, R164 ;  /* 0x000000a497107220 */ /* 0x000fe20000410000 */
[----:B------:R-:W1:Y:S01]  /*3f90*/  SHFL.DOWN PT, R177, R188, 0x2, 0x1f ;  /* 0x08401f00bcb17f89 */ /* 0x000e6200000e0000 */
[----:B------:R-:W-:Y:S01]  /*3fa0*/  FFMA.FTZ R206, R169, R198, R206 ;  /* 0x000000c6a9ce7223 */ /* 0x000fe200000100ce */
[----:B------:R-:W-:Y:S01]  /*3fb0*/  FMUL.FTZ R163, R194, R17 ;  /* 0x00000011c2a37220 */ /* 0x000fe20000410000 */
[----:B------:R-:W-:Y:S01]  /*3fc0*/  FFMA.FTZ R199, R62, R174, R199 ;  /* 0x000000ae3ec77223 */ /* 0x000fe200000100c7 */
[----:B------:R-:W-:Y:S01]  /*3fd0*/  FMUL.FTZ R17, R151, R176 ;  /* 0x000000b097117220 */ /* 0x000fe20000410000 */
[----:B------:R-:W-:Y:S01]  /*3fe0*/  FFMA.FTZ R206, R171, R197, R206 ;  /* 0x000000c5abce7223 */ /* 0x000fe200000100ce */
[----:B------:R-:W-:Y:S01]  /*3ff0*/  FFMA.FTZ R163, R60, R170, R163 ;  /* 0x000000aa3ca37223 */ /* 0x000fe200000100a3 */
[----:B------:R-:W-:Y:S01]  /*4000*/  FMUL.FTZ R170, R195, R16 ;  /* 0x00000010c3aa7220 */ /* 0x000fe20000410000 */
[----:B------:R-:W-:Y:S01]  /*4010*/  FMUL.FTZ R16, R151, R160 ;  /* 0x000000a097107220 */ /* 0x000fe20000410000 */
[----:B------:R-:W-:Y:S01]  /*4020*/  FFMA.FTZ R153, R173, R175, R206 ;  /* 0x000000afad997223 */ /* 0x000fe200000100ce */
[----:B------:R-:W-:Y:S01]  /*4030*/  FMUL.FTZ R192, R192, R17 ;  /* 0x00000011c0c07220 */ /* 0x000fe20000410000 */
[----:B------:R-:W-:Y:S01]  /*4040*/  FFMA.FTZ R170, R59, R164, R170 ;  /* 0x000000a43baa7223 */ /* 0x000fe200000100aa */
[----:B------:R-:W-:Y:S01]  /*4050*/  FMUL.FTZ R185, R185, R16 ;  /* 0x00000010b9b97220 */ /* 0x000fe20000410000 */
[C---:B------:R-:W-:Y:S01]  /*4060*/  FMUL.FTZ R16, R151.reuse, R168 ;  /* 0x000000a897107220 */ /* 0x040fe20000410000 */
[----:B------:R-:W2:Y:S01]  /*4070*/  SHFL.DOWN PT, R196, R153, 0x1, 0x1f ;  /* 0x08201f0099c47f89 */ /* 0x000ea200000e0000 */
[----:B------:R-:W-:Y:S01]  /*4080*/  FMUL.FTZ R17, R151, R172 ;  /* 0x000000ac97117220 */ /* 0x000fe20000410000 */
[----:B------:R-:W-:Y:S01]  /*4090*/  FFMA.FTZ R185, R56, R160, R185 ;  /* 0x000000a038b97223 */ /* 0x000fe200000100b9 */
[----:B------:R-:W-:Y:S01]  /*40a0*/  FMUL.FTZ R164, R187, R16 ;  /* 0x00000010bba47220 */ /* 0x000fe20000410000 */
[C---:B------:R-:W-:Y:S01]  /*40b0*/  FMUL.FTZ R16, R151.reuse, R158 ;  /* 0x0000009e97107220 */ /* 0x040fe20000410000 */
[C---:B------:R-:W-:Y:S01]  /*40c0*/  FMUL.FTZ R206, R151.reuse, R184 ;  /* 0x000000b897ce7220 */ /* 0x040fe20000410000 */
[----:B------:R-:W-:Y:S01]  /*40d0*/  FMUL.FTZ R171, R151, R180 ;  /* 0x000000b497ab7220 */ /* 0x000fe20000410000 */
[----:B------:R-:W-:Y:S01]  /*40e0*/  FMUL.FTZ R17, R186, R17 ;  /* 0x00000011ba117220 */ /* 0x000fe20000410000 */
[----:B------:R-:W-:Y:S01]  /*40f0*/  FMUL.FTZ R7, R5, R16 ;  /* 0x0000001005077220 */ /* 0x000fe20000410000 */
[----:B------:R-:W-:Y:S01]  /*4100*/  FMUL.FTZ R16, R151, R166 ;  /* 0x000000a697107220 */ /* 0x000fe20000410000 */
[----:B-1----:R-:W-:Y:S01]  /*4110*/  @!P0 FADD.FTZ R188, R188, R177 ;  /* 0x000000b1bcbc8221 */ /* 0x002fe20000010000 */
[----:B------:R-:W-:Y:S01]  /*4120*/  FMUL.FTZ R175, R175, R206 ;  /* 0x000000ceafaf7220 */ /* 0x000fe20000410000 */
[----:B------:R-:W-:Y:S01]  /*4130*/  FFMA.FTZ R160, R54, R158, R7 ;  /* 0x0000009e36a07223 */ /* 0x000fe20000010007 */
[----:B------:R-:W-:Y:S01]  /*4140*/  FMUL.FTZ R16, R189, R16 ;  /* 0x00000010bd107220 */ /* 0x000fe20000410000 */
[C---:B------:R-:W-:Y:S01]  /*4150*/  FMUL.FTZ R7, R151.reuse, R156 ;  /* 0x0000009c97077220 */ /* 0x040fe20000410000 */
[----:B------:R-:W1:Y:S01]  /*4160*/  SHFL.DOWN PT, R177, R188, 0x4, 0x1f ;  /* 0x08801f00bcb17f89 */ /* 0x000e6200000e0000 */
        /* <DEDUP_REMOVED lines=8> */
[----:B--2---:R-:W-:Y:S01]  /*41f0*/  @!P1 FADD.FTZ R153, R153, R196 ;  /* 0x000000c499999221 */ /* 0x004fe20000010000 */
[----:B------:R-:W-:Y:S01]  /*4200*/  ISETP.GT.AND P1, PT, R27, 0x1b, PT ;  /* 0x0000001b1b00780c */ /* 0x000fe20003f24270 */
[----:B------:R-:W-:Y:S01]  /*4210*/  FADD.FTZ R90, R3, R90 ;  /* 0x0000005a035a7221 */ /* 0x000fe20000010000 */
[----:B------:R-:W-:Y:S01]  /*4220*/  FFMA.FTZ R184, R70, R184, R175 ;  /* 0x000000b846b87223 */ /* 0x000fe200000100af */
[----:B------:R-:W-:Y:S01]  /*4230*/  FFMA.FTZ R198, R69, R180, R198 ;  /* 0x000000b445c67223 */ /* 0x000fe200000100c6 */
[----:B------:R-:W2:Y:S01]  /*4240*/  SHFL.DOWN PT, R196, R153, 0x2, 0x1f ;  /* 0x08401f0099c47f89 */ /* 0x000ea200000e0000 */
[----:B------:R-:W-:Y:S01]  /*4250*/  FFMA.FTZ R200, R63, R178, R200 ;  /* 0x000000b23fc87223 */ /* 0x000fe200000100c8 */
        /* <DEDUP_REMOVED lines=8> */
[----:B-1----:R-:W-:Y:S01]  /*42e0*/  @!P1 FADD.FTZ R188, R188, R177 ;  /* 0x000000b1bcbc9221 */ /* 0x002fe20000010000 */
[----:B------:R-:W-:Y:S01]  /*42f0*/  FADD.FTZ R95, R200, R95 ;  /* 0x0000005fc85f7221 */ /* 0x000fe20000010000 */
        /* <DEDUP_REMOVED lines=10> */
[----:B------:R-:W-:Y:S01]  /*43a0*/  FADD.FTZ R21, R16, R21 ;  /* 0x0000001510157221 */ /* 0x000fe20000010000 */
[----:B--2---:R-:W-:Y:S01]  /*43b0*/  @!P0 FADD.FTZ R153, R153, R196 ;  /* 0x000000c499998221 */ /* 0x004fe20000010000 */
[----:B------:R-:W-:Y:S01]  /*43c0*/  FMUL.FTZ R196, R151, R182 ;  /* 0x000000b697c47220 */ /* 0x000fe20000410000 */
[----:B------:R-:W-:-:S03]  /*43d0*/  ISETP.GT.AND P0, PT, R27, 0x17, PT ;  /* 0x000000171b00780c */ /* 0x000fc60003f04270 */
[----:B------:R-:W2:Y:S01]  /*43e0*/  SHFL.DOWN PT, R208, R153, 0x4, 0x1f ;  /* 0x08801f0099d07f89 */ /* 0x000ea200000e0000 */
[----:B------:R-:W-:-:S04]  /*43f0*/  FMUL.FTZ R197, R197, R196 ;  /* 0x000000c4c5c57220 */ /* 0x000fc80000410000 */
[----:B------:R-:W-:-:S04]  /*4400*/  FFMA.FTZ R197, R68, R182, R197 ;  /* 0x000000b644c57223 */ /* 0x000fc800000100c5 */
[----:B------:R-:W-:Y:S01]  /*4410*/  FADD.FTZ R96, R197, R96 ;  /* 0x00000060c5607221 */ /* 0x000fe20000010000 */
[----:B-1----:R-:W-:-:S05]  /*4420*/  @!P0 FADD.FTZ R188, R188, R177 ;  /* 0x000000b1bcbc8221 */ /* 0x002fca0000010000 */
[----:B------:R-:W1:Y:S01]  /*4430*/  SHFL.DOWN PT, R161, R188, 0x10, 0x1f ;  /* 0x0a001f00bca17f89 */ /* 0x000e6200000e0000 */
[----:B--2---:R-:W-:-:S05]  /*4440*/  @!P1 FADD.FTZ R153, R153, R208 ;  /* 0x000000d099999221 */ /* 0x004fca0000010000 */
[----:B------:R-:W2:Y:S01]  /*4450*/  SHFL.DOWN PT, R182, R153, 0x8, 0x1f ;  /* 0x09001f0099b67f89 */ /* 0x000ea200000e0000 */
[----:B-1----:R-:W-:Y:S01]  /*4460*/  FADD.FTZ R5, R188, R161 ;  /* 0x000000a1bc057221 */ /* 0x002fe20000010000 */
[----:B--2---:R-:W-:Y:S01]  /*4470*/  @!P0 FADD.FTZ R153, R153, R182 ;  /* 0x000000b699998221 */ /* 0x004fe20000010000 */
[----:B------:R-:W-:-:S04]  /*4480*/  ISETP.NE.AND P0, PT, R27, RZ, PT ;  /* 0x000000ff1b00720c */ /* 0x000fc80003f05270 */
[----:B------:R-:W1:Y:S02]  /*4490*/  SHFL.DOWN PT, R174, R153, 0x10, 0x1f ;  /* 0x0a001f0099ae7f89 */ /* 0x000e6400000e0000 */
[----:B-1----:R-:W-:-:S07]  /*44a0*/  FADD.FTZ R4, R153, R174 ;  /* 0x000000ae99047221 */ /* 0x002fce0000010000 */
[----:B------:R1:W-:Y:S01]  /*44b0*/  @!P0 STS.64 [R30+UR9+0x858], R4 ;  /* 0x000858041e008988 */ /* 0x0003e20008000a09 */
[----:B------:R-:W-:Y:S06]  /*44c0*/  BAR.SYNC.DEFER_BLOCKING 0x0 ;  /* 0x0000000000007b1d */ /* 0x000fec0000010000 */
[----:B------:R-:W-:Y:S05]  /*44d0*/  @P2 BRA `(.L_x_5033) ;  /* 0x0000000000382947 */ /* 0x000fea0003800000 */
[----:B----4-:R-:W-:Y:S01]  /*44e0*/  ISETP.NE.AND P1, PT, R201, UR8, PT ;  /* 0x00000008c9007c0c */ /* 0x010fe2000bf25270 */
[----:B------:R-:W1:Y:S01]  /*44f0*/  LDS.64 R2, [UR6+0x860] ;  /* 0x00086006ff027984 */ /* 0x000e620008000a00 */
[----:B------:R-:W-:-:S04]  /*4500*/  ISETP.GT.AND P0, PT, R27, 0xf, PT ;  /* 0x0000000f1b00780c */ /* 0x000fc80003f04270 */
[----:B------:R-:W-:Y:S02]  /*4510*/  FSEL R188, R188, R5, P0 ;  /* 0x00000005bcbc7208 */ /* 0x000fe40000000000 */
[----:B------:R-:W-:-:S05]  /*4520*/  FSEL R153, R153, R4, P0 ;  /* 0x0000000499997208 */ /* 0x000fca0000000000 */
[----:B------:R-:W2:Y:S04]  /*4530*/  @P1 LDS R6, [R22+0x2190] ;  /* 0x0021900016061984 */ /* 0x000ea80000000800 */
[----:B------:R-:W3:Y:S01]  /*4540*/  @P1 LDS R16, [R22+0x1d90] ;  /* 0x001d900016101984 */ /* 0x000ee20000000800 */
[----:B-1----:R-:W-:Y:S01]  /*4550*/  FADD.FTZ R5, R3, R188 ;  /* 0x000000bc03057221 */ /* 0x002fe20000010000 */
[----:B------:R-:W-:-:S03]  /*4560*/  FADD.FTZ R153, R2, R153 ;  /* 0x0000009902997221 */ /* 0x000fc60000010000 */
[----:B--2---:R-:W-:Y:S01]  /*4570*/  @P1 FADD.FTZ R3, R5, R6 ;  /* 0x0000000605031221 */ /* 0x004fe20000010000 */
[----:B---3--:R-:W-:-:S04]  /*4580*/  @P1 FADD.FTZ R153, R153, R16 ;  /* 0x0000001099991221 */ /* 0x008fc80000010000 */
[----:B------:R2:W-:Y:S04]  /*4590*/  @P1 STS [R22+0x2190], R3 ;  /* 0x0021900316001388 */ /* 0x0005e80000000800 */
[----:B------:R2:W-:Y:S04]  /*45a0*/  STS [R22+0x1d90], R153 ;  /* 0x001d909916007388 */ /* 0x0005e80000000800 */
[----:B------:R2:W-:Y:S02]  /*45b0*/  @!P1 STS [R22+0x2190], R5 ;  /* 0x0021900516009388 */ /* 0x0005e40000000800 */
.L_x_5033:
[----:B------:R-:W-:Y:S05]  /*45c0*/  BSYNC.RECONVERGENT B0 ;  /* 0x0000000000007941 */ /* 0x000fea0003800200 */
.L_x_5032:
[----:B------:R-:W-:Y:S01]  /*45d0*/  UIADD3 UR12, UPT, UPT, UR12, 0x1, URZ ;  /* 0x000000010c0c7890 */ /* 0x000fe2000fffe0ff */
[----:B------:R-:W-:Y:S02]  /*45e0*/  LEA R109, P0, R10, R109, 0x2 ;  /* 0x0000006d0a6d7211 */ /* 0x000fe400078010ff */
[----:B------:R-:W-:Y:S01]  /*45f0*/  LEA R111, P1, R12, R111, 0x2 ;  /* 0x0000006f0c6f7211 */ /* 0x000fe200078210ff */
[----:B------:R-:W-:Y:S01]  /*4600*/  UISETP.NE.AND UP0, UPT, UR12, URZ, UPT ;  /* 0x000000ff0c00728c */ /* 0x000fe2000bf05270 */
[----:B------:R-:W-:Y:S02]  /*4610*/  LEA R113, P2, R14, R113, 0x2 ;  /* 0x000000710e717211 */ /* 0x000fe400078410ff */
[----:B------:R-:W-:Y:S02]  /*4620*/  IADD3 R11, PT, PT, R11, 0x1, RZ ;  /* 0x000000010b0b7810 */ /* 0x000fe40007ffe0ff */
[----:B--2---:R-:W-:Y:S02]  /*4630*/  IADD3 R22, PT, PT, R22, 0x4, RZ ;  /* 0x0000000416167810 */ /* 0x004fe40007ffe0ff */
[----:B------:R-:W-:-:S02]  /*4640*/  IADD3 R114, PT, PT, R114, 0x8, RZ ;  /* 0x0000000872727810 */ /* 0x000fc40007ffe0ff */
[----:B------:R-:W-:Y:S02]  /*4650*/  IADD3 R152, PT, PT, R152, 0x1, RZ ;  /* 0x0000000198987810 */ /* 0x000fe40007ffe0ff */
[----:B------:R-:W-:Y:S02]  /*4660*/  IADD3.X R107, PT, PT, R107, R148, RZ, P0, !PT ;  /* 0x000000946b6b7210 */ /* 0x000fe400007fe4ff */
[----:B------:R-:W-:Y:S02]  /*4670*/  IADD3.X R110, PT, PT, R110, R13, RZ, P1, !PT ;  /* 0x0000000d6e6e7210 */ /* 0x000fe40000ffe4ff */
[----:B------:R-:W-:Y:S01]  /*4680*/  IADD3.X R112, PT, PT, R112, R15, RZ, P2, !PT ;  /* 0x0000000f70707210 */ /* 0x000fe200017fe4ff */
[----:B------:R-:W-:Y:S06]  /*4690*/  BRA.U UP0, `(.L_x_5034) ;  /* 0xffffffe100147547 */ /* 0x000fec000b83ffff */
.L_x_5021:
[----:B------:R-:W-:Y:S01]  /*46a0*/  BAR.SYNC.DEFER_BLOCKING 0x0 ;  /* 0x0000000000007b1d */ /* 0x000fe20000010000 */
[----:B------:R-:W-:Y:S01]  /*46b0*/  F2FP.F16.F32.PACK_AB R7, R139, R140 ;  /* 0x0000008c8b07723e */ /* 0x000fe200000000ff */
[----:B------:R-:W-:Y:S01]  /*46c0*/  FADD.FTZ R43, R43, R21 ;  /* 0x000000152b2b7221 */ /* 0x000fe20000010000 */
[----:B------:R-:W-:Y:S01]  /*46d0*/  F2FP.F16.F32.PACK_AB R6, R141, R142 ;  /* 0x0000008e8d06723e */ /* 0x000fe200000000ff */
[----:B------:R-:W-:Y:S01]  /*46e0*/  UISETP.GT.AND UP0, UPT, UR8, 0x1, UPT ;  /* 0x000000010800788c */ /* 0x000fe2000bf04270 */
[----:B-1----:R-:W-:Y:S01]  /*46f0*/  F2FP.F16.F32.PACK_AB R5, R143, R144 ;  /* 0x000000908f05723e */ /* 0x002fe200000000ff */
[----:B------:R-:W1:Y:S01]  /*4700*/  LDCU.64 UR10, c[0x0][0x4f8] ;  /* 0x00009f00ff0a77ac */ /* 0x000e620008000a00 */
[----:B------:R-:W-:Y:S01]  /*4710*/  F2FP.F16.F32.PACK_AB R4, R145, R146 ;  /* 0x000000929104723e */ /* 0x000fe200000000ff */
[----:B------:R-:W2:Y:S01]  /*4720*/  LDC.64 R10, c[0x0][0x500] ;  /* 0x00014000ff0a7b82 */ /* 0x000ea20000000a00 */
[----:B------:R-:W-:Y:S01]  /*4730*/  F2FP.F16.F32.PACK_AB R131, R131, R132 ;  /* 0x000000848383723e */ /* 0x000fe200000000ff */
[----:B------:R-:W-:Y:S01]  /*4740*/  UMOV UR5, URZ ;  /* 0x000000ff00057c82 */ /* 0x000fe20008000000 */
[----:B------:R-:W-:Y:S01]  /*4750*/  F2FP.F16.F32.PACK_AB R130, R133, R134 ;  /* 0x000000868582723e */ /* 0x000fe200000000ff */
[----:B------:R-:W-:Y:S01]  /*4760*/  FADD.FTZ R0, R43, R20 ;  /* 0x000000142b007221 */ /* 0x000fe20000010000 */
[----:B------:R-:W-:Y:S01]  /*4770*/  F2FP.F16.F32.PACK_AB R129, R135, R136 ;  /* 0x000000888781723e */ /* 0x000fe200000000ff */
[----:B------:R-:W-:Y:S01]  /*4780*/  UMOV UR8, UR19 ;  /* 0x0000001300087c82 */ /* 0x000fe20008000000 */
[----:B------:R-:W-:Y:S01]  /*4790*/  F2FP.F16.F32.PACK_AB R128, R137, R138 ;  /* 0x0000008a8980723e */ /* 0x000fe200000000ff */
[----:B------:R-:W3:Y:S01]  /*47a0*/  LDC.64 R16, c[0x0][0x550] ;  /* 0x00015400ff107b82 */ /* 0x000ee20000000a00 */
[----:B------:R-:W-:-:S02]  /*47b0*/  F2FP.F16.F32.PACK_AB R57, R90, R85 ;  /* 0x000000555a39723e */ /* 0x000fc400000000ff */
[----:B------:R-:W-:Y:S02]  /*47c0*/  F2FP.F16.F32.PACK_AB R56, R20, R21 ;  /* 0x000000151438723e */ /* 0x000fe400000000ff */
[----:B------:R-:W-:Y:S02]  /*47d0*/  F2FP.F16.F32.PACK_AB R59, R87, R94 ;  /* 0x0000005e573b723e */ /* 0x000fe400000000ff */
[----:B------:R-:W-:Y:S01]  /*47e0*/  F2FP.F16.F32.PACK_AB R58, R92, R19 ;  /* 0x000000135c3a723e */ /* 0x000fe200000000ff */
[----:B------:R5:W-:Y:S01]  /*47f0*/  STS.128 [R24], R4 ;  /* 0x0000000418007388 */ /* 0x000be20000000c00 */
[----:B-1----:R-:W-:Y:S01]  /*4800*/  UIMAD.WIDE.U32 UR6, UR18, UR10, UR4 ;  /* 0x0000000a120672a5 */ /* 0x002fe2000f8e0004 */
[----:B------:R-:W-:Y:S02]  /*4810*/  IADD3 R36, P1, PT, R36, -0x800, RZ ;  /* 0xfffff80024247810 */ /* 0x000fe40007f3e0ff */
[----:B------:R-:W-:Y:S01]  /*4820*/  STS.128 [R24+0x10], R128 ;  /* 0x0000108018007388 */ /* 0x000fe20000000c00 */
[----:B------:R-:W-:-:S03]  /*4830*/  NOP ;  /* 0x0000000000007918 */ /* 0x000fc60000000000 */
[----:B------:R-:W1:Y:S01]  /*4840*/  LDS.128 R12, [R26] ;  /* 0x000000001a0c7984 */ /* 0x000e620000000c00 */
[----:B------:R-:W-:Y:S01]  /*4850*/  UIMAD UR7, UR18, UR11, UR7 ;  /* 0x0000000b120772a4 */ /* 0x000fe2000f8e0207 */
[----:B------:R-:W-:Y:S02]  /*4860*/  IADD3 R38, P2, PT, R38, -0x800, RZ ;  /* 0xfffff80026267810 */ /* 0x000fe40007f5e0ff */
[----:B------:R-:W0:Y:S01]  /*4870*/  LDS.128 R52, [R26+0x200] ;  /* 0x000200001a347984 */ /* 0x000e220000000c00 */
[----:B-----5:R-:W-:Y:S02]  /*4880*/  F2FP.F16.F32.PACK_AB R7, R89, R96 ;  /* 0x000000605907723e */ /* 0x020fe400000000ff */
[C---:B--2---:R-:W-:Y:S01]  /*4890*/  IMAD.WIDE.U32 R2, R50.reuse, R10, UR6 ;  /* 0x0000000632027e25 */ /* 0x044fe2000f8e000a */
[----:B------:R-:W-:Y:S02]  /*48a0*/  F2FP.F16.F32.PACK_AB R6, R91, R100 ;  /* 0x000000645b06723e */ /* 0x000fe400000000ff */
[----:B------:R-:W-:Y:S01]  /*48b0*/  IADD3.X R37, PT, PT, R37, -0x1, RZ, P1, !PT ;  /* 0xffffffff25257810 */ /* 0x000fe20000ffe4ff */
[----:B------:R-:W-:Y:S01]  /*48c0*/  IMAD R5, R50, R11, R3 ;  /* 0x0000000b32057224 */ /* 0x000fe200078e0203 */
[----:B---3--:R-:W-:Y:S01]  /*48d0*/  LEA R4, P0, R2, R16, 0x1 ;  /* 0x0000001002047211 */ /* 0x008fe200078008ff */
[----:B------:R-:W-:Y:S01]  /*48e0*/  FADD.FTZ R3, R0, R85 ;  /* 0x0000005500037221 */ /* 0x000fe20000010000 */
[----:B------:R-:W2:Y:S01]  /*48f0*/  LDCU.64 UR6, c[0x0][0x518] ;  /* 0x0000a300ff0677ac */ /* 0x000ea20008000a00 */
[----:B------:R-:W3:Y:S01]  /*4900*/  LDC.64 R10, c[0x0][0x520] ;  /* 0x00014800ff0a7b82 */ /* 0x000ee20000000a00 */
[----:B------:R-:W-:Y:S01]  /*4910*/  LEA.HI.X R5, R2, R17, R5, 0x1, P0 ;  /* 0x0000001102057211 */ /* 0x000fe200000f0c05 */
[----:B------:R-:W-:Y:S01]  /*4920*/  FADD.FTZ R0, R3, R90 ;  /* 0x0000005a03007221 */ /* 0x000fe20000010000 */
[----:B------:R-:W-:Y:S01]  /*4930*/  IADD3.X R39, PT, PT, R39, -0x1, RZ, P2, !PT ;  /* 0xffffffff27277810 */ /* 0x000fe200017fe4ff */
[----:B------:R-:W-:Y:S01]  /*4940*/  IMAD.WIDE.U32 R2, R29, 0x10, R4 ;  /* 0x000000101d027825 */ /* 0x000fe200078e0004 */
[----:B------:R-:W-:-:S03]  /*4950*/  F2FP.F16.F32.PACK_AB R5, R95, R18 ;  /* 0x000000125f05723e */ /* 0x000fc600000000ff */
[----:B------:R-:W5:Y:S01]  /*4960*/  LDC.64 R16, c[0x0][0x560] ;  /* 0x00015800ff107b82 */ /* 0x000f620000000a00 */
[----:B------:R-:W-:Y:S01]  /*4970*/  F2FP.F16.F32.PACK_AB R4, R98, R93 ;  /* 0x0000005d6204723e */ /* 0x000fe200000000ff */
[----:B------:R-:W-:-:S04]  /*4980*/  FADD.FTZ R19, R0, R19 ;  /* 0x0000001300137221 */ /* 0x000fc80000010000 */
[----:B------:R-:W-:Y:S01]  /*4990*/  FADD.FTZ R19, R19, R92 ;  /* 0x0000005c13137221 */ /* 0x000fe20000010000 */
[----:B--2---:R-:W-:-:S03]  /*49a0*/  UIMAD.WIDE.U32 UR4, UR18, UR6, UR4 ;  /* 0x00000006120472a5 */ /* 0x004fc6000f8e0004 */
[----:B------:R-:W-:Y:S01]  /*49b0*/  FADD.FTZ R94, R19, R94 ;  /* 0x0000005e135e7221 */ /* 0x000fe20000010000 */
[----:B------:R-:W-:-:S03]  /*49c0*/  UIMAD UR5, UR18, UR7, UR5 ;  /* 0x00000007120572a4 */ /* 0x000fc6000f8e0205 */
[----:B------:R-:W-:Y:S01]  /*49d0*/  FADD.FTZ R94, R94, R87 ;  /* 0x000000575e5e7221 */ /* 0x000fe20000010000 */
[----:B-1----:R-:W-:Y:S03]  /*49e0*/  STG.E.128 desc[UR16][R2.64], R12 ;  /* 0x0000000c02007986 */ /* 0x002fe6000c101d10 */
        /* <DEDUP_REMOVED lines=10> */
[----:B------:R-:W-:-:S03]  /*4a90*/  IMAD R0, R50, R11, R3 ;  /* 0x0000000b32007224 */ /* 0x000fc600078e0203 */
[----:B------:R-:W-:Y:S01]  /*4aa0*/  FADD.FTZ R43, R96, R89 ;  /* 0x00000059602b7221 */ /* 0x000fe20000010000 */
[----:B------:R-:W-:Y:S04]  /*4ab0*/  STS.128 [R24], R56 ;  /* 0x0000003818007388 */ /* 0x000fe80000000c00 */
[----:B------:R5:W-:Y:S01]  /*4ac0*/  STS.128 [R24+0x10], R4 ;  /* 0x0000100418007388 */ /* 0x000be20000000c00 */
[----:B------:R-:W-:-:S03]  /*4ad0*/  NOP ;  /* 0x0000000000007918 */ /* 0x000fc60000000000 */
[----:B------:R-:W0:Y:S04]  /*4ae0*/  LDS.128 R20, [R26] ;  /* 0x000000001a147984 */ /* 0x000e280000000c00 */
[----:B------:R-:W1:Y:S01]  /*4af0*/  LDS.128 R60, [R26+0x200] ;  /* 0x000200001a3c7984 */ /* 0x000e620000000c00 */
[----:B-----5:R-:W-:-:S04]  /*4b00*/  LEA R4, P0, R2, R16, 0x1 ;  /* 0x0000001002047211 */ /* 0x020fc800078008ff */
[----:B------:R-:W-:Y:S02]  /*4b10*/  LEA.HI.X R5, R2, R17, R0, 0x1, P0 ;  /* 0x0000001102057211 */ /* 0x000fe400000f0c00 */
[----:B------:R-:W-:Y:S01]  /*4b20*/  IADD3 R34, P0, PT, R34, -0x800, RZ ;  /* 0xfffff80022227810 */ /* 0x000fe20007f1e0ff */
[----:B------:R-:W-:-:S03]  /*4b30*/  IMAD.WIDE.U32 R2, R29, 0x10, R4 ;  /* 0x000000101d027825 */ /* 0x000fc600078e0004 */
[----:B------:R-:W-:Y:S02]  /*4b40*/  IADD3.X R35, PT, PT, R35, -0x1, RZ, P0, !PT ;  /* 0xffffffff23237810 */ /* 0x000fe400007fe4ff */
[----:B0-----:R0:W-:Y:S04]  /*4b50*/  STG.E.128 desc[UR16][R2.64], R20 ;  /* 0x0000001402007986 */ /* 0x0011e8000c101d10 */
[----:B-1----:R0:W-:Y:S01]  /*4b60*/  STG.E.128 desc[UR16][R2.64+0x200], R60 ;  /* 0x0002003c02007986 */ /* 0x0021e2000c101d10 */
[----:B------:R-:W-:Y:S05]  /*4b70*/  BRA.U UP0, `(.L_x_5035) ;  /* 0xffffffb900d07547 */ /* 0x000fea000b83ffff */
.L_x_5019:
[----:B------:R-:W1:Y:S01]  /*4b80*/  LDC.64 R6, c[0x0][0x548] ;  /* 0x00015200ff067b82 */ /* 0x000e620000000a00 */
[----:B------:R-:W2:Y:S01]  /*4b90*/  S2R R19, SR_TID.X ;  /* 0x0000000000137919 */ /* 0x000ea20000002100 */
        /* <DEDUP_REMOVED lines=40> */
.L_x_5037:
[----:B------:R-:W-:Y:S05]  /*4e20*/  BSYNC.RECONVERGENT B0 ;  /* 0x0000000000007941 */ /* 0x000fea0003800200 */
.L_x_5036:
[----:B------:R-:W-:Y:S05]  /*4e30*/  @!P0 BRA `(.L_x_5038) ;  /* 0x0000000000888947 */ /* 0x000fea0003800000 */
        /* <DEDUP_REMOVED lines=30> */
[----:B------:R-:W1:Y:S02]  /*5020*/  LDS R5, [UR4+0x858] ;  /* 0x00085804ff057984 */ /* 0x000e640008000800 */
[----:B-1----:R-:W-:-:S05]  /*5030*/  FADD.FTZ R5, R4, R5 ;  /* 0x0000000504057221 */ /* 0x002fca0000010000 */
[----:B------:R1:W-:Y:S02]  /*5040*/  REDG.E.ADD.F32.FTZ.RN.STRONG.GPU desc[UR16][R2.64], R5 ;  /* 0x00000005020079a6 */ /* 0x0003e4000c12f310 */
.L_x_5039:
[----:B------:R-:W-:Y:S05]  /*5050*/  BSYNC.RECONVERGENT B0 ;  /* 0x0000000000007941 */ /* 0x000fea0003800200 */
.L_x_5038:
        /* <DEDUP_REMOVED lines=22> */
.L_x_5041:
        /* <DEDUP_REMOVED lines=51> */
.L_x_5040:
[----:B------:R-:W-:Y:S05]  /*54f0*/  EXIT ;  /* 0x000000000000794d */ /* 0x000fea0003800000 */
.L_x_5026:
[----:B------:R-:W-:Y:S01]  /*5500*/  MOV R189, R6 ;  /* 0x0000000600bd7202 */ /* 0x000fe20000000f00 */
[----:B------:R-:W-:Y:S01]  /*5510*/  HFMA2 R186, -RZ, RZ, 0, 5.9604644775390625e-08 ;  /* 0x00000001ffba7431 */ /* 0x000fe200000001ff */
[----:B------:R-:W-:Y:S02]  /*5520*/  MOV R191, RZ ;  /* 0x000000ff00bf7202 */ /* 0x000fe40000000f00 */
[----:B------:R-:W-:-:S07]  /*5530*/  MOV R206, 0xffffffff ;  /* 0xffffffff00ce7802 */ /* 0x000fce0000000f00 */
[----:B01-345:R-:W-:Y:S05]  /*5540*/  WARPSYNC.COLLECTIVE R206, `(.L_x_5042) ;  /* 0x00000000ce087348 */ /* 0x03bfea0003c00000 */
[----:B------:R2:W0:Y:S02]  /*5550*/  SHFL.UP P6, R4, R189, R186, R191 ;  /* 0x040000babd047389 */ /* 0x00042400000c00bf */
[----:B012345:R-:W-:Y:S05]  /*5560*/  ENDCOLLECTIVE ;  /* 0x000000000000791b */ /* 0x03ffea0003800000 */
.L_x_5042:
[----:B------:R-:W-:Y:S02]  /*5570*/  MOV R189, R5 ;  /* 0x0000000500bd7202 */ /* 0x000fe40000000f00 */
[----:B------:R-:W-:-:S07]  /*5580*/  MOV R7, R4 ;  /* 0x0000000400077202 */ /* 0x000fce0000000f00 */
[----:B------:R-:W-:Y:S05]  /*5590*/  WARPSYNC.COLLECTIVE R206, `(.L_x_5043) ;  /* 0x00000000ce087348 */ /* 0x000fea0003c00000 */
[----:B------:R0:W1:Y:S02]  /*55a0*/  SHFL.UP P6, R4, R189, R186, R191 ;  /* 0x040000babd047389 */ /* 0x00006400000c00bf */
[----:B01----:R-:W-:Y:S05]  /*55b0*/  ENDCOLLECTIVE ;  /* 0x000000000000791b */ /* 0x003fea0003800000 */
.L_x_5043:
        /* <DEDUP_REMOVED lines=8> */
.L_x_5044:
[----:B------:R-:W-:Y:S02]  /*5640*/  MOV R189, R185 ;  /* 0x000000b900bd7202 */ /* 0x000fe40000000f00 */
[----:B------:R-:W-:-:S07]  /*5650*/  MOV R7, R4 ;  /* 0x0000000400077202 */ /* 0x000fce0000000f00 */
[----:B------:R-:W-:Y:S05]  /*5660*/  WARPSYNC.COLLECTIVE R206, `(.L_x_5045) ;  /* 0x00000000ce087348 */ /* 0x000fea0003c00000 */
[----:B------:R0:W1:Y:S02]  /*5670*/  SHFL.UP P6, R4, R189, R186, R191 ;  /* 0x040000babd047389 */ /* 0x00006400000c00bf */
[----:B01----:R-:W-:Y:S05]  /*5680*/  ENDCOLLECTIVE ;  /* 0x000000000000791b */ /* 0x003fea0003800000 */
.L_x_5045:
        /* <DEDUP_REMOVED lines=8> */
.L_x_5046:
[----:B------:R-:W-:Y:S02]  /*5710*/  MOV R189, R187 ;  /* 0x000000bb00bd7202 */ /* 0x000fe40000000f00 */
[----:B------:R-:W-:-:S07]  /*5720*/  MOV R5, R4 ;  /* 0x0000000400057202 */ /* 0x000fce0000000f00 */
[----:B------:R-:W-:Y:S05]  /*5730*/  WARPSYNC.COLLECTIVE R206, `(.L_x_5047) ;  /* 0x00000000ce087348 */ /* 0x000fea0003c00000 */
[----:B------:R0:W1:Y:S02]  /*5740*/  SHFL.UP P6, R4, R189, R186, R191 ;  /* 0x040000babd047389 */ /* 0x00006400000c00bf */
[----:B01----:R-:W-:Y:S05]  /*5750*/  ENDCOLLECTIVE ;  /* 0x000000000000791b */ /* 0x003fea0003800000 */
.L_x_5047:
        /* <DEDUP_REMOVED lines=8> */
.L_x_5048:
[----:B------:R-:W-:Y:S02]  /*57e0*/  MOV R189, R7 ;  /* 0x0000000700bd7202 */ /* 0x000fe40000000f00 */
[----:B------:R-:W-:-:S07]  /*57f0*/  MOV R5, R4 ;  /* 0x0000000400057202 */ /* 0x000fce0000000f00 */
[----:B------:R-:W-:Y:S05]  /*5800*/  WARPSYNC.COLLECTIVE R206, `(.L_x_5049) ;  /* 0x00000000ce087348 */ /* 0x000fea0003c00000 */
[----:B------:R0:W1:Y:S02]  /*5810*/  SHFL.UP P6, R4, R189, R186, R191 ;  /* 0x040000babd047389 */ /* 0x00006400000c00bf */
[----:B01----:R-:W-:Y:S05]  /*5820*/  ENDCOLLECTIVE ;  /* 0x000000000000791b */ /* 0x003fea0003800000 */
.L_x_5049:
        /* <DEDUP_REMOVED lines=8> */
.L_x_5050:
[----:B------:R-:W-:Y:S02]  /*58b0*/  MOV R189, R5 ;  /* 0x0000000500bd7202 */ /* 0x000fe40000000f00 */
[----:B------:R-:W-:-:S07]  /*58c0*/  MOV R185, R4 ;  /* 0x0000000400b97202 */ /* 0x000fce0000000f00 */
[----:B------:R-:W-:Y:S05]  /*58d0*/  WARPSYNC.COLLECTIVE R206, `(.L_x_5051) ;  /* 0x00000000ce087348 */ /* 0x000fea0003c00000 */
[----:B------:R0:W1:Y:S02]  /*58e0*/  SHFL.UP P6, R4, R189, R186, R191 ;  /* 0x040000babd047389 */ /* 0x00006400000c00bf */
[----:B01----:R-:W-:Y:S05]  /*58f0*/  ENDCOLLECTIVE ;  /* 0x000000000000791b */ /* 0x003fea0003800000 */
.L_x_5051:
[----:B------:R-:W-:Y:S05]  /*5900*/  BRA `(.L_x_5052) ;  /* 0xffffffd400d47947 */ /* 0x000fea000383ffff */
.L_x_5027:
[----:B------:R-:W-:Y:S01]  /*5910*/  HFMA2 R208, -RZ, RZ, 0, 1.847743988037109375e-06 ;  /* 0x0000001fffd07431 */ /* 0x000fe200000001ff */
[----:B------:R-:W-:Y:S01]  /*5920*/  BSSY B0, `(.L_x_5053) ;  /* 0x0000007000007945 */ /* 0x000fe20003800000 */
[----:B------:R-:W-:Y:S02]  /*5930*/  MOV R207, R6 ;  /* 0x0000000600cf7202 */ /* 0x000fe40000000f00 */
[----:B------:R-:W-:Y:S02]  /*5940*/  MOV R209, 0x1f ;  /* 0x0000001f00d17802 */ /* 0x000fe40000000f00 */
[----:B------:R-:W-:-:S07]  /*5950*/  MOV R206, 0xffffffff ;  /* 0xffffffff00ce7802 */ /* 0x000fce0000000f00 */
[----:B-1-345:R-:W-:Y:S05]  /*5960*/  WARPSYNC.COLLECTIVE R206, `(.L_x_5054) ;  /* 0x00000000ce087348 */ /* 0x03afea0003c00000 */
[----:B------:R0:W2:Y:S02]  /*5970*/  SHFL.IDX P1, R5, R207, R208, R209 ;  /* 0x000000d0cf057389 */ /* 0x0000a400000200d1 */
[----:B012345:R-:W-:Y:S05]  /*5980*/  ENDCOLLECTIVE ;  /* 0x000000000000791b */ /* 0x03ffea0003800000 */
.L_x_5054:
[----:B------:R-:W-:Y:S05]  /*5990*/  BSYNC B0 ;  /* 0x0000000000007941 */ /* 0x000fea0003800000 */
.L_x_5053:
[----:B------:R-:W-:Y:S05]  /*59a0*/  BRA `(.L_x_5055) ;  /* 0xffffffd400c07947 */ /* 0x000fea000383ffff */
.L_x_5028:
        /* <DEDUP_REMOVED lines=8> */
.L_x_5057:
[----:B------:R-:W-:Y:S05]  /*5a30*/  BSYNC B0 ;  /* 0x0000000000007941 */ /* 0x000fea0003800000 */
.L_x_5056:
[----:B------:R-:W-:Y:S05]  /*5a40*/  BRA `(.L_x_5058) ;  /* 0xffffffd400a07947 */ /* 0x000fea000383ffff */
.L_x_5029:
[----:B------:R-:W-:Y:S01]  /*5a50*/  HFMA2 R186, -RZ, RZ, 0, 5.9604644775390625e-08 ;  /* 0x00000001ffba7431 */ /* 0x000fe200000001ff */
[----:B------:R-:W-:Y:S01]  /*5a60*/  BSSY B0, `(.L_x_5059) ;  /* 0x0000007000007945 */ /* 0x000fe20003800000 */
[----:B------:R-:W-:Y:S02]  /*5a70*/  MOV R189, R6 ;  /* 0x0000000600bd7202 */ /* 0x000fe40000000f00 */
[----:B------:R-:W-:Y:S02]  /*5a80*/  MOV R191, RZ ;  /* 0x000000ff00bf7202 */ /* 0x000fe40000000f00 */
[----:B------:R-:W-:-:S07]  /*5a90*/  MOV R206, 0xffffffff ;  /* 0xffffffff00ce7802 */ /* 0x000fce0000000f00 */
[----:B-1-345:R-:W-:Y:S05]  /*5aa0*/  WARPSYNC.COLLECTIVE R206, `(.L_x_5060) ;  /* 0x00000000ce087348 */ /* 0x03afea0003c00000 */
[----:B------:R0:W2:Y:S02]  /*5ab0*/  SHFL.UP P6, R4, R189, R186, R191 ;  /* 0x040000babd047389 */ /* 0x0000a400000c00bf */
[----:B012345:R-:W-:Y:S05]  /*5ac0*/  ENDCOLLECTIVE ;  /* 0x000000000000791b */ /* 0x03ffea0003800000 */
.L_x_5060:
[----:B------:R-:W-:Y:S05]  /*5ad0*/  BSYNC B0 ;  /* 0x0000000000007941 */ /* 0x000fea0003800000 */
.L_x_5059:
        /* <DEDUP_REMOVED lines=11> */
.L_x_5061:
[----:B------:R-:W-:Y:S05]  /*5b90*/  WARPSYNC.COLLECTIVE R206, `(.L_x_5062) ;  /* 0x00000000ce087348 */ /* 0x000fea0003c00000 */
[----:B------:R0:W1:Y:S02]  /*5ba0*/  SHFL.IDX P1, R5, R207, R208, R209 ;  /* 0x000000d0cf057389 */ /* 0x00006400000200d1 */
[----:B01----:R-:W-:Y:S05]  /*5bb0*/  ENDCOLLECTIVE ;  /* 0x000000000000791b */ /* 0x003fea0003800000 */
.L_x_5062:
[----:B------:R-:W-:Y:S02]  /*5bc0*/  MOV R207, R3 ;  /* 0x0000000300cf7202 */ /* 0x000fe40000000f00 */
[----:B------:R-:W-:Y:S02]  /*5bd0*/  MOV R185, R4 ;  /* 0x0000000400b97202 */ /* 0x000fe40000000f00 */
[----:B------:R-:W-:-:S07]  /*5be0*/  MOV R4, R5 ;  /* 0x0000000500047202 */ /* 0x000fce0000000f00 */
[----:B------:R-:W-:Y:S05]  /*5bf0*/  WARPSYNC.COLLECTIVE R206, `(.L_x_5063) ;  /* 0x00000000ce087348 */ /* 0x000fea0003c00000 */
[----:B------:R0:W1:Y:S02]  /*5c00*/  SHFL.IDX P1, R5, R207, R208, R209 ;  /* 0x000000d0cf057389 */ /* 0x00006400000200d1 */
[----:B01----:R-:W-:Y:S05]  /*5c10*/  ENDCOLLECTIVE ;  /* 0x000000000000791b */ /* 0x003fea0003800000 */
.L_x_5063:
[----:B------:R-:W-:Y:S05]  /*5c20*/  BRA `(.L_x_5064) ;  /* 0xffffffd400407947 */ /* 0x000fea000383ffff */
.L_x_5031:
[-C--:B------:R-:W-:Y:S01]  /*5c30*/  MOV R211, R6.reuse ;  /* 0x0000000600d37202 */ /* 0x080fe20000000f00 */
[----:B------:R-:W-:Y:S01]  /*5c40*/  HFMA2 R210, -RZ, RZ, 0, 5.9604644775390625e-08 ;  /* 0x00000001ffd27431 */ /* 0x000fe200000001ff */
[----:B------:R-:W-:Y:S01]  /*5c50*/  MOV R213, 0x1f ;  /* 0x0000001f00d57802 */ /* 0x000fe20000000f00 */
[----:B------:R-:W-:Y:S01]  /*5c60*/  HFMA2 R208, -RZ, RZ, 0, 0 ;  /* 0x00000000ffd07431 */ /* 0x000fe200000001ff */
[----:B------:R-:W-:Y:S02]  /*5c70*/  MOV R206, 0xffffffff ;  /* 0xffffffff00ce7802 */ /* 0x000fe40000000f00 */
[----:B------:R-:W-:Y:S02]  /*5c80*/  MOV R3, R6 ;  /* 0x0000000600037202 */ /* 0x000fe40000000f00 */
[----:B------:R-:W-:-:S07]  /*5c90*/  MOV R4, R5 ;  /* 0x0000000500047202 */ /* 0x000fce0000000f00 */
[----:B0---4-:R-:W-:Y:S05]  /*5ca0*/  WARPSYNC.COLLECTIVE R206, `(.L_x_5065) ;  /* 0x00000000ce087348 */ /* 0x011fea0003c00000 */
[----:B------:R1:W2:Y:S02]  /*5cb0*/  SHFL.DOWN P1, R7, R211, R210, R213 ;  /* 0x080000d2d3077389 */ /* 0x0002a400000200d5 */
[----:B012-4-:R-:W-:Y:S05]  /*5cc0*/  ENDCOLLECTIVE ;  /* 0x000000000000791b */ /* 0x017fea0003800000 */
.L_x_5065:
[----:B------:R-:W-:Y:S02]  /*5cd0*/  MOV R209, 0x1f ;  /* 0x0000001f00d17802 */ /* 0x000fe40000000f00 */
[----:B------:R-:W-:Y:S02]  /*5ce0*/  MOV R211, R5 ;  /* 0x0000000500d37202 */ /* 0x000fe40000000f00 */
[----:B------:R-:W-:-:S07]  /*5cf0*/  MOV R2, R7 ;  /* 0x0000000700027202 */ /* 0x000fce0000000f00 */
[----:B------:R-:W-:Y:S05]  /*5d00*/  WARPSYNC.COLLECTIVE R206, `(.L_x_5066) ;  /* 0x00000000ce087348 */ /* 0x000fea0003c00000 */
[----:B------:R0:W1:Y:S02]  /*5d10*/  SHFL.DOWN P1, R7, R211, R210, R213 ;  /* 0x080000d2d3077389 */ /* 0x00006400000200d5 */
[----:B01----:R-:W-:Y:S05]  /*5d20*/  ENDCOLLECTIVE ;  /* 0x000000000000791b */ /* 0x003fea0003800000 */
.L_x_5066:
        /* <DEDUP_REMOVED lines=10> */
.L_x_5067:
[----:B------:R-:W-:Y:S02]  /*5dd0*/  MOV R211, R4 ;  /* 0x0000000400d37202 */ /* 0x000fe40000000f00 */
[----:B------:R-:W-:-:S07]  /*5de0*/  MOV R2, R7 ;  /* 0x0000000700027202 */ /* 0x000fce0000000f00 */
[----:B------:R-:W-:Y:S05]  /*5df0*/  WARPSYNC.COLLECTIVE R206, `(.L_x_5068) ;  /* 0x00000000ce087348 */ /* 0x000fea0003c00000 */
[----:B------:R0:W1:Y:S02]  /*5e00*/  SHFL.DOWN P1, R7, R211, R210, R213 ;  /* 0x080000d2d3077389 */ /* 0x00006400000200d5 */
[----:B01----:R-:W-:Y:S05]  /*5e10*/  ENDCOLLECTIVE ;  /* 0x000000000000791b */ /* 0x003fea0003800000 */
.L_x_5068:
        /* <DEDUP_REMOVED lines=10> */
.L_x_5069:
[----:B------:R-:W-:Y:S02]  /*5ec0*/  MOV R211, R4 ;  /* 0x0000000400d37202 */ /* 0x000fe40000000f00 */
[----:B------:R-:W-:-:S07]  /*5ed0*/  MOV R2, R7 ;  /* 0x0000000700027202 */ /* 0x000fce0000000f00 */
[----:B------:R-:W-:Y:S05]  /*5ee0*/  WARPSYNC.COLLECTIVE R206, `(.L_x_5070) ;  /* 0x00000000ce087348 */ /* 0x000fea0003c00000 */
[----:B------:R0:W1:Y:S02]  /*5ef0*/  SHFL.DOWN P1, R7, R211, R210, R213 ;  /* 0x080000d2d3077389 */ /* 0x00006400000200d5 */
[----:B01----:R-:W-:Y:S05]  /*5f00*/  ENDCOLLECTIVE ;  /* 0x000000000000791b */ /* 0x003fea0003800000 */
.L_x_5070:
        /* <DEDUP_REMOVED lines=11> */
.L_x_5071:
[----:B------:R-:W-:Y:S02]  /*5fc0*/  MOV R211, R4 ;  /* 0x0000000400d37202 */ /* 0x000fe40000000f00 */
[----:B------:R-:W-:-:S07]  /*5fd0*/  MOV R2, R7 ;  /* 0x0000000700027202 */ /* 0x000fce0000000f00 */
[----:B------:R-:W-:Y:S05]  /*5fe0*/  WARPSYNC.COLLECTIVE R206, `(.L_x_5072) ;  /* 0x00000000ce087348 */ /* 0x000fea0003c00000 */
[----:B------:R0:W1:Y:S02]  /*5ff0*/  SHFL.DOWN P1, R7, R211, R210, R213 ;  /* 0x080000d2d3077389 */ /* 0x00006400000200d5 */
[----:B01----:R-:W-:Y:S05]  /*6000*/  ENDCOLLECTIVE ;  /* 0x000000000000791b */ /* 0x003fea0003800000 */
.L_x_5072:
        /* <DEDUP_REMOVED lines=11> */
.L_x_5073:
[----:B------:R-:W-:Y:S02]  /*60c0*/  MOV R211, R4 ;  /* 0x0000000400d37202 */ /* 0x000fe40000000f00 */
[----:B------:R-:W-:-:S07]  /*60d0*/  MOV R2, R7 ;  /* 0x0000000700027202 */ /* 0x000fce0000000f00 */
[----:B------:R-:W-:Y:S05]  /*60e0*/  WARPSYNC.COLLECTIVE R206, `(.L_x_5074) ;  /* 0x00000000ce087348 */ /* 0x000fea0003c00000 */
[----:B------:R0:W1:Y:S02]  /*60f0*/  SHFL.DOWN P1, R7, R211, R210, R213 ;  /* 0x080000d2d3077389 */ /* 0x00006400000200d5 */
[----:B01----:R-:W-:Y:S05]  /*6100*/  ENDCOLLECTIVE ;  /* 0x000000000000791b */ /* 0x003fea0003800000 */
.L_x_5074:
        /* <DEDUP_REMOVED lines=11> */
.L_x_5075:
[----:B------:R-:W-:Y:S02]  /*61c0*/  ISETP.NE.AND P0, PT, R42, 0x1f, PT ;  /* 0x0000001f2a00780c */ /* 0x000fe40003f05270 */
[----:B------:R-:W-:Y:S02]  /*61d0*/  MOV R207, R4 ;  /* 0x0000000400cf7202 */ /* 0x000fe40000000f00 */
[----:B------:R-:W-:-:S09]  /*61e0*/  MOV R2, R5 ;  /* 0x0000000500027202 */ /* 0x000fd20000000f00 */
[----:B------:R-:W-:Y:S05]  /*61f0*/  WARPSYNC.COLLECTIVE R206, `(.L_x_5076) ;  /* 0x00000000ce087348 */ /* 0x000fea0003c00000 */
[----:B------:R0:W1:Y:S02]  /*6200*/  SHFL.IDX P1, R5, R207, R208, R209 ;  /* 0x000000d0cf057389 */ /* 0x00006400000200d1 */
[----:B01----:R-:W-:Y:S05]  /*6210*/  ENDCOLLECTIVE ;  /* 0x000000000000791b */ /* 0x003fea0003800000 */
.L_x_5076:
[----:B------:R-:W-:Y:S05]  /*6220*/  WARPSYNC.COLLECTIVE R206, `(.L_x_5077) ;  /* 0x00000000ce087348 */ /* 0x000fea0003c00000 */
[----:B------:R0:W1:Y:S02]  /*6230*/  SHFL.DOWN P1, R7, R211, R210, R213 ;  /* 0x080000d2d3077389 */ /* 0x00006400000200d5 */
[----:B01----:R-:W-:Y:S05]  /*6240*/  ENDCOLLECTIVE ;  /* 0x000000000000791b */ /* 0x003fea0003800000 */
.L_x_5077:
        /* <DEDUP_REMOVED lines=8> */
.L_x_5078:
[----:B------:R-:W-:Y:S05]  /*62d0*/  WARPSYNC.COLLECTIVE R206, `(.L_x_5079) ;  /* 0x00000000ce087348 */ /* 0x000fea0003c00000 */
[----:B------:R0:W1:Y:S02]  /*62e0*/  SHFL.IDX P1, R5, R207, R208, R209 ;  /* 0x000000d0cf057389 */ /* 0x00006400000200d1 */
[----:B01----:R-:W-:Y:S05]  /*62f0*/  ENDCOLLECTIVE ;  /* 0x000000000000791b */ /* 0x003fea0003800000 */
.L_x_5079:
[----:B------:R-:W-:Y:S01]  /*6300*/  MOV R207, R17 ;  /* 0x0000001100cf7202 */ /* 0x000fe20000000f00 */
[----:B------:R-:W-:Y:S01]  /*6310*/  FFMA.FTZ R17, R17, R2, R6 ;  /* 0x0000000211117223 */ /* 0x000fe20000010006 */
[----:B------:R-:W-:Y:S02]  /*6320*/  MOV R204, R7 ;  /* 0x0000000700cc7202 */ /* 0x000fe40000000f00 */
[----:B------:R-:W-:-:S07]  /*6330*/  MOV R205, R5 ;  /* 0x0000000500cd7202 */ /* 0x000fce0000000f00 */
[----:B------:R-:W-:Y:S05]  /*6340*/  WARPSYNC.COLLECTIVE R206, `(.L_x_5080) ;  /* 0x00000000ce087348 */ /* 0x000fea0003c00000 */
[----:B------:R0:W1:Y:S02]  /*6350*/  SHFL.IDX P1, R5, R207, R208, R209 ;  /* 0x000000d0cf057389 */ /* 0x00006400000200d1 */
[----:B01----:R-:W-:Y:S05]  /*6360*/  ENDCOLLECTIVE ;  /* 0x000000000000791b */ /* 0x003fea0003800000 */
.L_x_5080:
[----:B------:R-:W-:Y:S01]  /*6370*/  MOV R7, R5 ;  /* 0x0000000500077202 */ /* 0x000fe20000000f00 */
[----:B------:R-:W-:Y:S06]  /*6380*/  BRA `(.L_x_5081) ;  /* 0xffffffd400307947 */ /* 0x000fec000383ffff */
.L_x_5082:
        /* <DEDUP_REMOVED lines=15> */
.L_x_10457:


//--------------------- .text._Z25selective_scan_bwd_kernelI32Selective_Scan_bwd_kernel_traitsILi64ELi16ELb1ELb0ELb0ELb1ELb0EN3c104HalfEfEEv12SSMParamsBwd --------------------------
	.section	.text._Z25selective_scan_bwd_kernelI32Selective_Scan_bwd_kernel_traitsILi64ELi16ELb1ELb0ELb0ELb1ELb0EN3c104HalfEfEEv12SSMParamsBwd,"ax",@progbits
	.align	128
        .global         _Z25selective_scan_bwd_kernelI32Selective_Scan_bwd_kernel_traitsILi64ELi16ELb1ELb0ELb0ELb1ELb0EN3c104HalfEfEEv12SSMParamsBwd
        .type           _Z25selective_scan_bwd_kernelI32Selective_Scan_bwd_kernel_traitsILi64ELi16ELb1ELb0ELb0ELb1ELb0EN3c104HalfEfEEv12SSMParamsBwd,@function
        .size           _Z25selective_scan_bwd_kernelI32Selective_Scan_bwd_kernel_traitsILi64ELi16ELb1ELb0ELb0ELb1ELb0EN3c104HalfEfEEv12SSMParamsBwd,(.L_x_10458 - _Z25selective_scan_bwd_kernelI32Selective_Scan_bwd_kernel_traitsILi64ELi16ELb1ELb0ELb0ELb1ELb0EN3c104HalfEfEEv12SSMParamsBwd)
        .other          _Z25selective_scan_bwd_kernelI32Selective_Scan_bwd_kernel_traitsILi64ELi16ELb1ELb0ELb0ELb1ELb0EN3c104HalfEfEEv12SSMParamsBwd,@"STO_CUDA_ENTRY STV_DEFAULT"
_Z25selective_scan_bwd_kernelI32Selective_Scan_bwd_kernel_traitsILi64ELi16ELb1ELb0ELb0ELb1ELb0EN3c104HalfEfEEv12SSMParamsBwd:
.text._Z25selective_scan_bwd_kernelI32Selective_Scan_bwd_kernel_traitsILi64ELi16ELb1ELb0ELb0ELb1ELb0EN3c104HalfEfEEv12SSMParamsBwd:
[----:B------:R-:W-:Y:S08]  /*0000*/  LDC R1, c[0x0][0x37c] ;  /* 0x0000df00ff017b82 */ /* 0x000ff00000000800 */
[----:B------:R-:W0:Y:S01]  /*0010*/  LDC.64 R2, c[0x0][0x458] ;  /* 0x00011600ff027b82 */ /* 0x000e220000000a00 */
[----:B------:R-:W1:Y:S01]  /*0020*/  S2R R46, SR_CTAID.Y ;  /* 0x00000000002e7919 */ /* 0x000e620000002600 */
[----:B------:R-:W2:Y:S01]  /*0030*/  LDCU.64 UR16, c[0x0][0x358] ;  /* 0x00006b00ff1077ac */ /* 0x000ea20008000a00 */
[----:B------:R-:W-:Y:S01]  /*0040*/  CS2R R44, SRZ ;  /* 0x00000000002c7805 */ /* 0x000fe2000001ff00 */
[----:B------:R-:W3:Y:S04]  /*0050*/  LDCU.128 UR12, c[0x0][0x400] ;  /* 0x00008000ff0c77ac */ /* 0x000ee80008000c00 */
        /* <DEDUP_REMOVED lines=44> */
[C---:B------:R-:W-:Y:S01]  /*0320*/  ISETP.GE.AND P1, PT, R11.reuse, 0x1, PT ;  /* 0x000000010b00780c */ /* 0x040fe20003f26270 */
[----:B------:R-:W-:Y:S01]  /*0330*/  @P0 IMAD R0, R0, R11, RZ ;  /* 0x0000000b00000224 */ /* 0x000fe200078e02ff */
[----:B------:R-:W-:Y:S01]  /*0340*/  UIMAD UR5, UR18, UR7, UR5 ;  /* 0x00000007120572a4 */ /* 0x000fe2000f8e0205 */
[----:B------:R-:W-:Y:S01]  /*0350*/  LEA R11, R11, 0xfffffc00, 0xa ;  /* 0xfffffc000b0b7811 */ /* 0x000fe200078e50ff */
[----:B0-----:R-:W-:-:S04]  /*0360*/  IMAD.WIDE.U32 R42, R46, UR8, RZ ;  /* 0x000000082e2a7c25 */ /* 0x001fc8000f8e00ff */
[----:B------:R-:W-:Y:S01]  /*0370*/  IMAD R31, R46, UR15, R5 ;  /* 0x0000000f2e1f7c24 */ /* 0x000fe2000f8e0205 */
[C---:B------:R-:W-:Y:S01]  /*0380*/  IADD3 R33, P3, PT, R11.reuse, R2, RZ ;  /* 0x000000020b217210 */ /* 0x040fe20007f7e0ff */
[----:B-1----:R-:W-:Y:S02]  /*0390*/  @P0 IMAD R5, R0, R19, RZ ;  /* 0x0000001300050224 */ /* 0x002fe400078e02ff */
[----:B------:R-:W-:Y:S01]  /*03a0*/  IMAD R0, R46, UR9, R43 ;  /* 0x000000092e007c24 */ /* 0x000fe2000f8e022b */
[----:B------:R-:W-:Y:S01]  /*03b0*/  LEA R43, P2, R42, R14, 0x2 ;  /* 0x0000000e2a2b7211 */ /* 0x000fe200078410ff */
        /* <DEDUP_REMOVED lines=16> */
[----:B----4-:R-:W-:Y:S02]  /*04c0*/  LEA R30, P4, R2, R22, 0x1 ;  /* 0x00000016021e7211 */ /* 0x010fe400078808ff */
[----:B------:R-:W-:Y:S02]  /*04d0*/  CS2R R38, SRZ ;  /* 0x0000000000267805 */ /* 0x000fe4000001ff00 */
[----:B------:R-:W-:Y:S02]  /*04e0*/  LEA.HI.X R40, R40, R17, R0, 0x2, P0 ;  /* 0x0000001128287211 */ /* 0x000fe400000f1400 */
[----:B------:R-:W-:-:S02]  /*04f0*/  LEA.HI.X R33, R33, R35, R6, 0x1, P2 ;  /* 0x0000002321217211 */ /* 0x000fc400010f0c06 */
[----:B------:R-:W-:Y:S02]  /*0500*/  LEA.HI.X R31, R4, R21, R31, 0x1, P3 ;  /* 0x00000015041f7211 */ /* 0x000fe400018f0c1f */
[----:B------:R-:W-:Y:S01]  /*0510*/  LEA.HI.X R29, R2, R23, R29, 0x1, P4 ;  /* 0x00000017021d7211 */ /* 0x000fe200020f0c1d */
[----:B------:R-:W-:Y:S06]  /*0520*/  @!P1 BRA `(.L_x_5083) ;  /* 0x0000005c00389947 */ /* 0x000fec0003800000 */
[----:B------:R-:W0:Y:S01]  /*0530*/  S2R R37, SR_TID.X ;  /* 0x0000000000257919 */ /* 0x000e220000002100 */
[----:B------:R-:W1:Y:S01]  /*0540*/  S2UR UR5, SR_CgaCtaId ;  /* 0x00000000000579c3 */ /* 0x000e620000008800 */
[----:B------:R-:W2:Y:S01]  /*0550*/  LDCU.64 UR6, c[0x0][0x3a0] ;  /* 0x00007400ff0677ac */ /* 0x000ea20008000a00 */
[----:B------:R-:W-:Y:S01]  /*0560*/  CS2R R38, SRZ ;  /* 0x0000000000267805 */ /* 0x000fe2000001ff00 */
[----:B------:R-:W-:Y:S01]  /*0570*/  UMOV UR4, 0x400 ;  /* 0x0000040000047882 */ /* 0x000fe20000000000 */
[----:B------:R-:W3:Y:S04]  /*0580*/  LDCU UR8, c[0x0][0x394] ;  /* 0x00007280ff0877ac */ /* 0x000ee80008000800 */
        /* <DEDUP_REMOVED lines=18> */
.L_x_5130:
[----:B------:R-:W-:Y:S01]  /*06b0*/  BAR.SYNC.DEFER_BLOCKING 0x0 ;  /* 0x0000000000007b1d */ /* 0x000fe20000010000 */
[----:B0-----:R-:W-:Y:S02]  /*06c0*/  MOV R2, R34 ;  /* 0x0000002200027202 */ /* 0x001fe40000000f00 */
[----:B------:R-:W-:-:S03]  /*06d0*/  MOV R3, R33 ;  /* 0x0000002100037202 */ /* 0x000fc60000000f00 */
[----:B------:R-:W-:-:S05]  /*06e0*/  IMAD.WIDE.U32 R2, R23, 0x10, R2 ;  /* 0x0000001017027825 */ /* 0x000fca00078e0002 */
[----:B------:R-:W2:Y:S04]  /*06f0*/  LDG.E.128 R4, desc[UR16][R2.64] ;  /* 0x0000001002047981 */ /* 0x000ea8000c1e1d00 */
[----:B------:R0:W3:Y:S01]  /*0700*/  LDG.E.128 R12, desc[UR16][R2.64+0x200] ;  /* 0x00020010020c7981 */ /* 0x0000e2000c1e1d00 */
[----:B------:R-:W1:Y:S01]  /*0710*/  S2R R48, SR_LANEID ;  /* 0x0000000000307919 */ /* 0x000e620000000000 */
[----:B0-----:R-:W-:Y:S02]  /*0720*/  MOV R2, R32 ;  /* 0x0000002000027202 */ /* 0x001fe40000000f00 */
[----:B------:R-:W-:-:S03]  /*0730*/  MOV R3, R31 ;  /* 0x0000001f00037202 */ /* 0x000fc60000000f00 */
[----:B------:R-:W-:Y:S01]  /*0740*/  IMAD.WIDE.U32 R10, R23, 0x10, R2 ;  /* 0x00000010170a7825 */ /* 0x000fe200078e0002 */
[----:B-1----:R-:W-:-:S04]  /*0750*/  IADD3 R21, PT, PT, R27, R48, RZ ;  /* 0x000000301b157210 */ /* 0x002fc80007ffe0ff */
        /* <DEDUP_REMOVED lines=10> */
[----:B------:R-:W-:-:S02]  /*0800*/  MOV R2, R30 ;  /* 0x0000001e00027202 */ /* 0x000fc40000000f00 */
[----:B------:R-:W-:-:S03]  /*0810*/  MOV R3, R29 ;  /* 0x0000001d00037202 */ /* 0x000fc60000000f00 */
        /* <DEDUP_REMOVED lines=8> */
[----:B------:R4:W2:Y:S01]  /*08a0*/  LDG.E.128 R68, desc[UR16][R2.64+0x200] ;  /* 0x0002001002447981 */ /* 0x0008a2000c1e1d00 */
[----:B------:R-:W-:Y:S01]  /*08b0*/  UIADD3 UR9, UPT, UPT, UR8, -0x1, URZ ;  /* 0xffffffff08097890 */ /* 0x000fe2000fffe0ff */
[----:B------:R-:W-:Y:S01]  /*08c0*/  BSSY.RECONVERGENT B0, `(.L_x_5084) ;  /* 0x0000043000007945 */ /* 0x000fe20003800200 */
[----:B0-----:R-:W-:-:S02]  /*08d0*/  HADD2.F32 R49, -RZ, R93.H0_H0 ;  /* 0x2000005dff317230 */ /* 0x001fc40000004100 */
[--C-:B-1----:R-:W-:Y:S02]  /*08e0*/  HADD2.F32 R57, -RZ, R60.reuse.H1_H1 ;  /* 0x3000003cff397230 */ /* 0x102fe40000004100 */
[--C-:B------:R-:W-:Y:S02]  /*08f0*/  HADD2.F32 R53, -RZ, R61.reuse.H0_H0 ;  /* 0x2000003dff357230 */ /* 0x100fe40000004100 */
[----:B------:R-:W-:Y:S02]  /*0900*/  HADD2.F32 R55, -RZ, R61.H1_H1 ;  /* 0x3000003dff377230 */ /* 0x000fe40000004100 */
[--C-:B-----5:R-:W-:Y:S01]  /*0910*/  FADD.FTZ R57, R57, R44.reuse ;  /* 0x0000002c39397221 */ /* 0x120fe20000010000 */
[----:B----4-:R-:W-:Y:S02]  /*0920*/  HADD2.F32 R3, -RZ, R60.H0_H0 ;  /* 0x2000003cff037230 */ /* 0x010fe40000004100 */
[----:B------:R-:W-:Y:S01]  /*0930*/  FADD.FTZ R58, R53, R44 ;  /* 0x0000002c353a7221 */ /* 0x000fe20000010000 */
[----:B------:R-:W-:-:S02]  /*0940*/  HADD2.F32 R61, -RZ, R62.H0_H0 ;  /* 0x2000003eff3d7230 */ /* 0x000fc40000004100 */
[--C-:B------:R-:W-:Y:S01]  /*0950*/  FADD.FTZ R55, R55, R44.reuse ;  /* 0x0000002c37377221 */ /* 0x100fe20000010000 */
[----:B------:R-:W-:Y:S02]  /*0960*/  HADD2.F32 R52, -RZ, R93.H1_H1 ;  /* 0x3000005dff347230 */ /* 0x000fe40000004100 */
[--C-:B------:R-:W-:Y:S01]  /*0970*/  FADD.FTZ R60, R3, R44.reuse ;  /* 0x0000002c033c7221 */ /* 0x100fe20000010000 */
[----:B------:R-:W-:Y:S02]  /*0980*/  HADD2.F32 R3, -RZ, R63.H0_H0 ;  /* 0x2000003fff037230 */ /* 0x000fe40000004100 */
[----:B------:R-:W-:Y:S01]  /*0990*/  FADD.FTZ R56, R61, R44 ;  /* 0x0000002c3d387221 */ /* 0x000fe20000010000 */
[--C-:B------:R-:W-:Y:S01]  /*09a0*/  HADD2.F32 R51, -RZ, R94.reuse.H0_H0 ;  /* 0x2000005eff337230 */ /* 0x100fe20000004100 */
[----:B------:R-:W-:Y:S01]  /*09b0*/  FSETP.GTU.FTZ.AND P1, PT, R57, 20, PT ;  /* 0x41a000003900780b */ /* 0x000fe20003f3c000 */
[----:B------:R-:W-:Y:S01]  /*09c0*/  HADD2.F32 R59, -RZ, R94.H1_H1 ;  /* 0x3000005eff3b7230 */ /* 0x000fe20000004100 */
[----:B------:R-:W-:Y:S01]  /*09d0*/  FSETP.GTU.FTZ.AND P0, PT, R60, 20, PT ;  /* 0x41a000003c00780b */ /* 0x000fe20003f1c000 */
[--C-:B------:R-:W-:Y:S01]  /*09e0*/  HADD2.F32 R53, -RZ, R95.reuse.H0_H0 ;  /* 0x2000005fff357230 */ /* 0x100fe20000004100 */
[----:B------:R-:W-:Y:S01]  /*09f0*/  FSETP.GTU.FTZ.AND P2, PT, R58, 20, PT ;  /* 0x41a000003a00780b */ /* 0x000fe20003f5c000 */
[--C-:B------:R-:W-:Y:S01]  /*0a00*/  HADD2.F32 R47, -RZ, R92.reuse.H0_H0 ;  /* 0x2000005cff2f7230 */ /* 0x100fe20000004100 */
[----:B------:R-:W-:Y:S01]  /*0a10*/  FSETP.GTU.FTZ.AND P3, PT, R55, 20, PT ;  /* 0x41a000003700780b */ /* 0x000fe20003f7c000 */
[----:B------:R-:W-:Y:S01]  /*0a20*/  HADD2.F32 R50, -RZ, R92.H1_H1 ;  /* 0x3000005cff327230 */ /* 0x000fe20000004100 */
[----:B------:R-:W-:Y:S01]  /*0a30*/  FSETP.GTU.FTZ.AND P4, PT, R56, 20, PT ;  /* 0x41a000003800780b */ /* 0x000fe20003f9c000 */
[----:B------:R-:W-:-:S02]  /*0a40*/  HADD2.F32 R95, -RZ, R95.H1_H1 ;  /* 0x3000005fff5f7230 */ /* 0x000fc40000004100 */
[----:B------:R-:W-:Y:S01]  /*0a50*/  FADD.FTZ R94, R3, R44 ;  /* 0x0000002c035e7221 */ /* 0x000fe20000010000 */
[----:B------:R-:W-:Y:S02]  /*0a60*/  HADD2.F32 R63, -RZ, R63.H1_H1 ;  /* 0x3000003fff3f7230 */ /* 0x000fe40000004100 */
[----:B------:R-:W-:Y:S01]  /*0a70*/  HADD2.F32 R93, -RZ, R100.H0_H0 ;  /* 0x20000064ff5d7230 */ /* 0x000fe20000004100 */
[----:B---3--:R0:W-:Y:S04]  /*0a80*/  STS.128 [R21], R64 ;  /* 0x0000004015007388 */ /* 0x0081e80000000c00 */
[----:B--2---:R1:W-:Y:S01]  /*0a90*/  STS.128 [R21+0x200], R68 ;  /* 0x0002004415007388 */ /* 0x0043e20000000c00 */
[----:B------:R-:W-:-:S03]  /*0aa0*/  NOP ;  /* 0x0000000000007918 */ /* 0x000fc60000000000 */
[----:B------:R1:W2:Y:S04]  /*0ab0*/  LDS.128 R12, [R20] ;  /* 0x00000000140c7984 */ /* 0x0002a80000000c00 */
[----:B------:R1:W3:Y:S01]  /*0ac0*/  LDS.128 R4, [R20+0x10] ;  /* 0x0000100014047984 */ /* 0x0002e20000000c00 */
[----:B0-----:R-:W-:-:S05]  /*0ad0*/  HADD2.F32 R65, -RZ, R62.H1_H1 ;  /* 0x3000003eff417230 */ /* 0x001fca0000004100 */
[----:B------:R-:W-:-:S05]  /*0ae0*/  FADD.FTZ R54, R65, R44 ;  /* 0x0000002c41367221 */ /* 0x000fca0000010000 */
[----:B------:R-:W-:Y:S01]  /*0af0*/  FSETP.GTU.FTZ.AND P5, PT, R54, 20, PT ;  /* 0x41a000003600780b */ /* 0x000fe20003fbc000 */
[----:B-1----:R-:W-:-:S12]  /*0b00*/  @P0 BRA `(.L_x_5085) ;  /* 0x0000000000780947 */ /* 0x002fd80003800000 */
        /* <DEDUP_REMOVED lines=30> */
.L_x_5085:
[----:B------:R-:W-:Y:S05]  /*0cf0*/  BSYNC.RECONVERGENT B0 ;  /* 0x0000000000007941 */ /* 0x000fea0003800200 */
.L_x_5084:
[----:B------:R-:W-:Y:S01]  /*0d00*/  BSSY.RECONVERGENT B0, `(.L_x_5086) ;  /* 0x0000027000007945 */ /* 0x000fe20003800200 */
[--C-:B------:R-:W-:Y:S01]  /*0d10*/  HADD2.F32 R96, -RZ, R101.reuse.H0_H0 ;  /* 0x20000065ff607230 */ /* 0x100fe20000004100 */
[----:B------:R-:W-:Y:S01]  /*0d20*/  FSETP.GTU.FTZ.AND P0, PT, R94, 20, PT ;  /* 0x41a000005e00780b */ /* 0x000fe20003f1c000 */
[----:B------:R-:W-:Y:S02]  /*0d30*/  HADD2.F32 R99, -RZ, R101.H1_H1 ;  /* 0x30000065ff637230 */ /* 0x000fe40000004100 */
[--C-:B------:R-:W-:Y:S02]  /*0d40*/  HADD2.F32 R98, -RZ, R102.reuse.H0_H0 ;  /* 0x20000066ff627230 */ /* 0x100fe40000004100 */
[----:B------:R-:W-:Y:S02]  /*0d50*/  HADD2.F32 R101, -RZ, R102.H1_H1 ;  /* 0x30000066ff657230 */ /* 0x000fe40000004100 */
[----:B------:R-:W-:Y:S01]  /*0d60*/  FADD.FTZ R102, R63, R44 ;  /* 0x0000002c3f667221 */ /* 0x000fe20000010000 */
        /* <DEDUP_REMOVED lines=32> */
.L_x_5087:
[----:B------:R-:W-:Y:S05]  /*0f70*/  BSYNC.RECONVERGENT B0 ;  /* 0x0000000000007941 */ /* 0x000fea0003800200 */
.L_x_5086:
[--C-:B------:R-:W-:Y:S01]  /*0f80*/  HADD2.F32 R3, -RZ, R16.reuse.H0_H0 ;  /* 0x20000010ff037230 */ /* 0x100fe20000004100 */
[----:B------:R-:W-:Y:S01]  /*0f90*/  BSSY.RECONVERGENT B0, `(.L_x_5088) ;  /* 0x0000026000007945 */ /* 0x000fe20003800200 */
[--C-:B------:R-:W-:Y:S01]  /*0fa0*/  HADD2.F32 R100, -RZ, R103.reuse.H0_H0 ;  /* 0x20000067ff647230 */ /* 0x100fe20000004100 */
[----:B------:R-:W-:Y:S01]  /*0fb0*/  FSETP.GTU.FTZ.AND P1, PT, R102, 20, PT ;  /* 0x41a000006600780b */ /* 0x000fe20003f3c000 */
[----:B------:R-:W-:Y:S02]  /*0fc0*/  HADD2.F32 R103, -RZ, R103.H1_H1 ;  /* 0x30000067ff677230 */ /* 0x000fe40000004100 */
[----:B------:R-:W-:Y:S01]  /*0fd0*/  FADD.FTZ R104, R3, R44 ;  /* 0x0000002c03687221 */ /* 0x000fe20000010000 */
        /* <DEDUP_REMOVED lines=33> */
.L_x_5089:
[----:B------:R-:W-:Y:S05]  /*11f0*/  BSYNC.RECONVERGENT B0 ;  /* 0x0000000000007941 */ /* 0x000fea0003800200 */
.L_x_5088:
[----:B------:R-:W-:Y:S01]  /*1200*/  BSSY.RECONVERGENT B0, `(.L_x_5090) ;  /* 0x0000027000007945 */ /* 0x000fe20003800200 */
[----:B------:R-:W-:Y:S01]  /*1210*/  HADD2.F32 R145, -RZ, R19.H0_H0 ;  /* 0x20000013ff917230 */ /* 0x000fe20000004100 */
[----:B------:R-:W-:Y:S01]  /*1220*/  FSETP.GTU.FTZ.AND P2, PT, R104, 20, PT ;  /* 0x41a000006800780b */ /* 0x000fe20003f5c000 */
[----:B------:R-:W-:Y:S02]  /*1230*/  HADD2.F32 R17, -RZ, R17.H1_H1 ;  /* 0x30000011ff117230 */ /* 0x000fe40000004100 */
[----:B------:R-:W-:Y:S01]  /*1240*/  FADD.FTZ R106, R61, R44 ;  /* 0x0000002c3d6a7221 */ /* 0x000fe20000010000 */
        /* <DEDUP_REMOVED lines=34> */
.L_x_5091:
[----:B------:R-:W-:Y:S05]  /*1470*/  BSYNC.RECONVERGENT B0 ;  /* 0x0000000000007941 */ /* 0x000fea0003800200 */
.L_x_5090:
[----:B------:R-:W-:Y:S01]  /*1480*/  BSSY.RECONVERGENT B0, `(.L_x_5092) ;  /* 0x000002a000007945 */ /* 0x000fe20003800200 */
[----:B------:R-:W-:Y:S01]  /*1490*/  FSETP.GTU.FTZ.AND P3, PT, R106, 20, PT ;  /* 0x41a000006a00780b */ /* 0x000fe20003f7c000 */
[--C-:B--2---:R-:W-:Y:S02]  /*14a0*/  HADD2.F32 R0, -RZ, R12.reuse.H0_H0 ;  /* 0x2000000cff007230 */ /* 0x104fe40000004100 */
[----:B------:R-:W-:Y:S01]  /*14b0*/  FADD.FTZ R109, R109, R44 ;  /* 0x0000002c6d6d7221 */ /* 0x000fe20000010000 */
        /* <DEDUP_REMOVED lines=38> */
.L_x_5093:
[----:B------:R-:W-:Y:S05]  /*1720*/  BSYNC.RECONVERGENT B0 ;  /* 0x0000000000007941 */ /* 0x000fea0003800200 */
.L_x_5092:
[----:B------:R-:W-:Y:S01]  /*1730*/  BSSY.RECONVERGENT B0, `(.L_x_5094) ;  /* 0x000002c000007945 */ /* 0x000fe20003800200 */
[----:B------:R-:W-:Y:S02]  /*1740*/  HFMA2 R92, -RZ, RZ, 0, 0 ;  /* 0x00000000ff5c7431 */ /* 0x000fe400000001ff */
[--C-:B---3--:R-:W-:Y:S01]  /*1750*/  HADD2.F32 R113, -RZ, R6.reuse.H0_H0 ;  /* 0x20000006ff717230 */ /* 0x108fe20000004100 */
[----:B------:R-:W-:Y:S01]  /*1760*/  FSETP.GTU.FTZ.AND P4, PT, R109, 20, PT ;  /* 0x41a000006d00780b */ /* 0x000fe20003f9c000 */
[----:B------:R-:W-:Y:S02]  /*1770*/  HADD2.F32 R124, -RZ, R6.H1_H1 ;  /* 0x30000006ff7c7230 */ /* 0x000fe40000004100 */
[----:B------:R-:W-:Y:S01]  /*1780*/  FADD.FTZ R150, R17, R44 ;  /* 0x0000002c11967221 */ /* 0x000fe20000010000 */
[--C-:B------:R-:W-:Y:S02]  /*1790*/  HADD2.F32 R118, -RZ, R4.reuse.H0_H0 ;  /* 0x20000004ff767230 */ /* 0x100fe40000004100 */
[----:B------:R-:W-:Y:S01]  /*17a0*/  FFMA.FTZ R6, R0, R47, R39 ;  /* 0x0000002f00067223 */ /* 0x000fe20000010027 */
        /* <DEDUP_REMOVED lines=36> */
.L_x_5095:
[----:B------:R-:W-:Y:S05]  /*19f0*/  BSYNC.RECONVERGENT B0 ;  /* 0x0000000000007941 */ /* 0x000fea0003800200 */
.L_x_5094:
[----:B------:R-:W-:Y:S01]  /*1a00*/  FFMA.FTZ R3, R105, R50, R6 ;  /* 0x0000003269037223 */ /* 0x000fe20000010006 */
[----:B------:R-:W-:Y:S01]  /*1a10*/  BSSY.RECONVERGENT B0, `(.L_x_5096) ;  /* 0x0000025000007945 */ /* 0x000fe20003800200 */
[----:B------:R-:W-:Y:S02]  /*1a20*/  FSETP.GTU.FTZ.AND P5, PT, R150, 20, PT ;  /* 0x41a000009600780b */ /* 0x000fe40003fbc000 */
[----:B------:R-:W-:Y:S02]  /*1a30*/  CS2R R90, SRZ ;  /* 0x00000000005a7805 */ /* 0x000fe4000001ff00 */
[----:B------:R-:W-:Y:S01]  /*1a40*/  MOV R89, RZ ;  /* 0x000000ff00597202 */ /* 0x000fe20000000f00 */
[----:B------:R-:W-:Y:S01]  /*1a50*/  FADD.FTZ R147, R147, R44 ;  /* 0x0000002c93937221 */ /* 0x000fe20000010000 */
        /* <DEDUP_REMOVED lines=32> */
.L_x_5097:
[----:B------:R-:W-:Y:S05]  /*1c60*/  BSYNC.RECONVERGENT B0 ;  /* 0x0000000000007941 */ /* 0x000fea0003800200 */
.L_x_5096:
[----:B------:R-:W-:Y:S01]  /*1c70*/  FFMA.FTZ R3, R107, R52, R6 ;  /* 0x000000346b037223 */ /* 0x000fe20000010006 */
[----:B------:R-:W-:Y:S01]  /*1c80*/  BSSY.RECONVERGENT B0, `(.L_x_5098) ;  /* 0x0000025000007945 */ /* 0x000fe20003800200 */
[----:B------:R-:W-:Y:S01]  /*1c90*/  HFMA2 R88, -RZ, RZ, 0, 0 ;  /* 0x00000000ff587431 */ /* 0x000fe200000001ff */
[----:B------:R-:W-:Y:S02]  /*1ca0*/  FSETP.GTU.FTZ.AND P0, PT, R147, 20, PT ;  /* 0x41a000009300780b */ /* 0x000fe40003f1c000 */
[----:B------:R-:W-:Y:S01]  /*1cb0*/  CS2R R86, SRZ ;  /* 0x0000000000567805 */ /* 0x000fe2000001ff00 */
[----:B------:R-:W-:Y:S01]  /*1cc0*/  FADD.FTZ R148, R63, R44 ;  /* 0x0000002c3f947221 */ /* 0x000fe20000010000 */
        /* <DEDUP_REMOVED lines=32> */
.L_x_5099:
[----:B------:R-:W-:Y:S05]  /*1ed0*/  BSYNC.RECONVERGENT B0 ;  /* 0x0000000000007941 */ /* 0x000fea0003800200 */
.L_x_5098:
        /* <DEDUP_REMOVED lines=38> */
.L_x_5101:
[----:B------:R-:W-:Y:S05]  /*2140*/  BSYNC.RECONVERGENT B0 ;  /* 0x0000000000007941 */ /* 0x000fea0003800200 */
.L_x_5100:
        /* <DEDUP_REMOVED lines=38> */
.L_x_5103:
[----:B------:R-:W-:Y:S05]  /*23b0*/  BSYNC.RECONVERGENT B0 ;  /* 0x0000000000007941 */ /* 0x000fea0003800200 */
.L_x_5102:
[----:B------:R-:W-:Y:S01]  /*23c0*/  FFMA.FTZ R2, R120, R97, R5 ;  /* 0x0000006178027223 */ /* 0x000fe20000010005 */
[----:B------:R-:W-:Y:S01]  /*23d0*/  BSSY.RECONVERGENT B0, `(.L_x_5104) ;  /* 0x0000025000007945 */ /* 0x000fe20003800200 */
[----:B------:R-:W-:Y:S02]  /*23e0*/  FSETP.GTU.FTZ.AND P3, PT, R146, 20, PT ;  /* 0x41a000009200780b */ /* 0x000fe40003f7c000 */
[----:B------:R-:W-:Y:S02]  /*23f0*/  CS2R R78, SRZ ;  /* 0x00000000004e7805 */ /* 0x000fe4000001ff00 */
[----:B------:R-:W-:Y:S01]  /*2400*/  MOV R77, RZ ;  /* 0x000000ff004d7202 */ /* 0x000fe20000000f00 */
[----:B------:R-:W-:Y:S01]  /*2410*/  FMUL.FTZ R76, R0, R45 ;  /* 0x0000002d004c7220 */ /* 0x000fe20000410000 */
        /* <DEDUP_REMOVED lines=32> */
.L_x_5105:
[----:B------:R-:W-:Y:S05]  /*2620*/  BSYNC.RECONVERGENT B0 ;  /* 0x0000000000007941 */ /* 0x000fea0003800200 */
.L_x_5104:
        /* <DEDUP_REMOVED lines=32> */
.L_x_5107:
[----:B------:R-:W-:Y:S05]  /*2830*/  BSYNC.RECONVERGENT B0 ;  /* 0x0000000000007941 */ /* 0x000fea0003800200 */
.L_x_5106:
        /* <DEDUP_REMOVED lines=32> */
.L_x_5109:
[----:B------:R-:W-:Y:S05]  /*2a40*/  BSYNC.RECONVERGENT B0 ;  /* 0x0000000000007941 */ /* 0x000fea0003800200 */
.L_x_5108:
        /* <DEDUP_REMOVED lines=32> */
.L_x_5111:
[----:B------:R-:W-:Y:S05]  /*2c50*/  BSYNC.RECONVERGENT B0 ;  /* 0x0000000000007941 */ /* 0x000fea0003800200 */
.L_x_5110:
        /* <DEDUP_REMOVED lines=32> */
.L_x_5113:
[----:B------:R-:W-:Y:S05]  /*2e60*/  BSYNC.RECONVERGENT B0 ;  /* 0x0000000000007941 */ /* 0x000fea0003800200 */
.L_x_5112:
        /* <DEDUP_REMOVED lines=32> */
.L_x_5115:
[----:B------:R-:W-:Y:S05]  /*3070*/  BSYNC.RECONVERGENT B0 ;  /* 0x0000000000007941 */ /* 0x000fea0003800200 */
.L_x_5114:
        /* <DEDUP_REMOVED lines=25> */
[----:B------:R-:W-:Y:S01]  /*3210*/  USHF.L.U32 UR4, UR9, 0x8, URZ ;  /* 0x0000000809047899 */ /* 0x000fe200080006ff */
[----:B------:R-:W-:Y:S01]  /*3220*/  HFMA2 R92, -RZ, RZ, 0, 0 ;  /* 0x00000000ff5c7431 */ /* 0x000fe200000001ff */
        /* <DEDUP_REMOVED lines=23> */
[----:B------:R-:W-:Y:S01]  /*33a0*/  FMUL.FTZ R129, R103, R146 ;  /* 0x0000009267817220 */ /* 0x000fe20000410000 */
[----:B------:R-:W-:Y:S01]  /*33b0*/  IADD3 R128, PT, PT, R28, 0x1590, RZ ;  /* 0x000015901c807810 */ /* 0x000fe20007ffe0ff */
[----:B------:R-:W-:Y:S01]  /*33c0*/  UIADD3 UR10, UPT, UPT, -UR7, URZ, URZ ;  /* 0x000000ff070a7290 */ /* 0x000fe2000fffe1ff */
[----:B------:R-:W-:Y:S01]  /*33d0*/  ISETP.EQ.AND P0, PT, R177, RZ, !P0 ;  /* 0x000000ffb100720c */ /* 0x000fe20004702270 */
[----:B------:R-:W0:Y:S01]  /*33e0*/  LDCU UR11, c[0x0][0x394] ;  /* 0x00007280ff0b77ac */ /* 0x000e220008000800 */
[----:B------:R-:W-:Y:S01]  /*33f0*/  MOV R127, R36 ;  /* 0x00000024007f7202 */ /* 0x000fe20000000f00 */
[----:B------:R-:W4:Y:S01]  /*3400*/  LDC R204, c[0x0][0x394] ;  /* 0x0000e500ffcc7b82 */ /* 0x000f220000000800 */
[----:B-1----:R-:W-:Y:S01]  /*3410*/  SHF.L.U64.HI R154, R12, 0x2, R13 ;  /* 0x000000020c9a7819 */ /* 0x002fe2000001020d */
[----:B------:R-:W-:Y:S01]  /*3420*/  ULOP3.LUT UR6, UR6, 0x400, URZ, 0xc0, !UPT ;  /* 0x0000040006067892 */ /* 0x000fe2000f8ec0ff */
[----:B------:R-:W-:-:S02]  /*3430*/  MOV R126, R35 ;  /* 0x00000023007e7202 */ /* 0x000fc40000000f00 */
[----:B------:R-:W-:Y:S02]  /*3440*/  MOV R125, R43 ;  /* 0x0000002b007d7202 */ /* 0x000fe40000000f00 */
[----:B------:R-:W-:Y:S02]  /*3450*/  MOV R123, R42 ;  /* 0x0000002a007b7202 */ /* 0x000fe40000000f00 */
[----:B--2---:R-:W-:Y:S02]  /*3460*/  SHF.L.U64.HI R156, R14, 0x2, R15 ;  /* 0x000000020e9c7819 */ /* 0x004fe4000001020f */
[----:B------:R-:W-:Y:S02]  /*3470*/  MOV R121, R41 ;  /* 0x0000002900797202 */ /* 0x000fe40000000f00 */
[----:B------:R-:W-:Y:S02]  /*3480*/  MOV R119, R40 ;  /* 0x0000002800777202 */ /* 0x000fe40000000f00 */
[----:B------:R-:W-:-:S02]  /*3490*/  MOV R117, R28 ;  /* 0x0000001c00757202 */ /* 0x000fc40000000f00 */
[----:B------:R-:W-:Y:S02]  /*34a0*/  P2R R205, PR, RZ, 0x1 ;  /* 0x00000001ffcd7803 */ /* 0x000fe40000000000 */
[----:B---3--:R-:W-:Y:S02]  /*34b0*/  SHF.L.U64.HI R17, R16, 0x2, R17 ;  /* 0x0000000210117819 */ /* 0x008fe40000010211 */
[----:B------:R-:W-:Y:S02]  /*34c0*/  MOV R13, UR4 ;  /* 0x00000004000d7c02 */ /* 0x000fe40008000f00 */
[----:B0-----:R-:W-:-:S07]  /*34d0*/  MOV R15, UR5 ;  /* 0x00000005000f7c02 */ /* 0x001fce0008000f00 */
.L_x_5129:
        /* <DEDUP_REMOVED lines=9> */
[C---:B------:R-:W-:Y:S02]  /*3570*/  ISETP.NE.AND P0, PT, R37.reuse, RZ, PT ;  /* 0x000000ff2500720c */ /* 0x040fe40003f05270 */
[----:B------:R-:W-:Y:S02]  /*3580*/  ISETP.NE.AND P1, PT, R37, 0x3f, PT ;  /* 0x0000003f2500780c */ /* 0x000fe40003f25270 */
[----:B0-----:R-:W-:-:S04]  /*3590*/  SEL R3, R13, R26, !P0 ;  /* 0x0000001a0d037207 */ /* 0x001fc80004000000 */
[----:B------:R-:W-:Y:S01]  /*35a0*/  LEA R2, R3, R28, 0x2 ;  /* 0x0000001c03027211 */ /* 0x000fe200078e10ff */
[----:B------:R-:W-:Y:S01]  /*35b0*/  BSSY.RECONVERGENT B0, `(.L_x_5117) ;  /* 0x000003c000007945 */ /* 0x000fe20003800200 */
[----:B--2---:R-:W-:-:S04]  /*35c0*/  FMUL.FTZ R7, R149, 1.4426950216293334961 ;  /* 0x3fb8aa3b95077820 */ /* 0x004fc80000410000 */
        /* <DEDUP_REMOVED lines=57> */
.L_x_5118:
[----:B------:R0:W1:Y:S02]  /*3960*/  LDS R187, [R175+0x1494] ;  /* 0x00149400afbb7984 */ /* 0x0000640000000800 */
.L_x_5119:
[----:B------:R-:W-:Y:S05]  /*3970*/  BSYNC.RECONVERGENT B0 ;  /* 0x0000000000007941 */ /* 0x000fea0003800200 */
.L_x_5117:
        /* <DEDUP_REMOVED lines=74> */
.L_x_5147:
[C---:B0-----:R-:W-:Y:S01]  /*3e20*/  FFMA.FTZ R4, R6.reuse, R4, R5 ;  /* 0x0000000406047223 */ /* 0x041fe20000010005 */
[----:B------:R-:W-:Y:S01]  /*3e30*/  UMOV UR4, 0xffffffff ;  /* 0xffffffff00047882 */ /* 0x000fe20000000000 */
[----:B--2---:R-:W-:-:S03]  /*3e40*/  @P1 FMUL.FTZ R6, R6, R189 ;  /* 0x000000bd06061220 */ /* 0x004fc60000410000 */
[----:B------:R-:W-:Y:S01]  /*3e50*/  FSEL R7, R5, R4, !P1 ;  /* 0x0000000405077208 */ /* 0x000fe20004800000 */
[----:B------:R-:W-:Y:S06]  /*3e60*/  BRA.DIV UR4, `(.L_x_5122) ;  /* 0x00000032044c7947 */ /* 0x000fec000b800000 */
.L_x_5150:
[----:B------:R-:W-:-:S03]  /*3e70*/  UMOV UR4, 0xffffffff ;  /* 0xffffffff00047882 */ /* 0x000fc60000000000 */
[----:B------:R-:W-:Y:S05]  /*3e80*/  BRA.DIV UR4, `(.L_x_5123) ;  /* 0x00000032046c7947 */ /* 0x000fea000b800000 */
.L_x_5153:
[----:B------:R-:W-:-:S03]  /*3e90*/  UMOV UR4, 0xffffffff ;  /* 0xffffffff00047882 */ /* 0x000fc60000000000 */
[----:B------:R-:W-:Y:S05]  /*3ea0*/  BRA.DIV UR4, `(.L_x_5124) ;  /* 0x00000032048c7947 */ /* 0x000fea000b800000 */
[----:B------:R0:W2:Y:S04]  /*3eb0*/  SHFL.UP PT, R18, R6, 0x1, RZ ;  /* 0x0420000006127989 */ /* 0x0000a800000e00ff */
[----:B------:R0:W0:Y:S04]  /*3ec0*/  SHFL.UP PT, R189, R7, 0x1, RZ ;  /* 0x0420000007bd7989 */ /* 0x00002800000e00ff */
[----:B-----5:R0:W0:Y:S04]  /*3ed0*/  SHFL.IDX PT, R4, R2, RZ, 0x1f ;  /* 0x00001fff02047589 */ /* 0x02002800000e0000 */
[----:B------:R0:W0:Y:S02]  /*3ee0*/  SHFL.IDX PT, R5, R3, RZ, 0x1f ;  /* 0x00001fff03057589 */ /* 0x00002400000e0000 */
.L_x_5159:
[----:B0-----:R-:W0:Y:S01]  /*3ef0*/  LDS.64 R6, [R22+0x880] ;  /* 0x0008800016067984 */ /* 0x001e220000000a00 */
[C---:B--2---:R-:W-:Y:S01]  /*3f00*/  @P0 FFMA.FTZ R5, R18.reuse, R5, R189 ;  /* 0x0000000512050223 */ /* 0x044fe200000100bd */
[----:B------:R-:W-:-:S03]  /*3f10*/  @P0 FMUL.FTZ R4, R18, R4 ;  /* 0x0000000412040220 */ /* 0x000fc60000410000 */
[-C--:B0-----:R-:W-:Y:S01]  /*3f20*/  FFMA.FTZ R7, R5, R6.reuse, R7 ;  /* 0x0000000605077223 */ /* 0x081fe20000010007 */
[----:B------:R-:W-:-:S05]  /*3f30*/  FMUL.FTZ R6, R4, R6 ;  /* 0x0000000604067220 */ /* 0x000fca0000410000 */
[----:B------:R2:W-:Y:S02]  /*3f40*/  STS.128 [R22+0x880], R4 ;  /* 0x0008800416007388 */ /* 0x0005e40000000c00 */
.L_x_5120:
        /* <DEDUP_REMOVED lines=108> */
.L_x_5176:
[----:B------:R-:W1:Y:S01]  /*4610*/  LDS.64 R4, [R22+0xa98] ;  /* 0x000a980016047984 */ /* 0x000e620000000a00 */
[----:B------:R-:W-:Y:S01]  /*4620*/  MOV R6, R208 ;  /* 0x000000d000067202 */ /* 0x000fe20000000f00 */
[----:B0-----:R-:W-:-:S04]  /*4630*/  @P0 FFMA.FTZ R7, R206, R7, R207 ;  /* 0x00000007ce070223 */ /* 0x001fc800000100cf */
[----:B------:R-:W-:Y:S01]  /*4640*/  @P0 FMUL.FTZ R6, R206, R6 ;  /* 0x00000006ce060220 */ /* 0x000fe20000410000 */
[----:B-1----:R-:W-:-:S03]  /*4650*/  FFMA.FTZ R5, R4, R7, R5 ;  /* 0x0000000704057223 */ /* 0x002fc60000010005 */
[----:B------:R-:W-:-:S05]  /*4660*/  FMUL.FTZ R4, R4, R6 ;  /* 0x0000000604047220 */ /* 0x000fca0000410000 */
[----:B------:R1:W-:Y:S02]  /*4670*/  STS.128 [R22+0xa90], R4 ;  /* 0x000a900416007388 */ /* 0x0003e40000000c00 */
.L_x_5125:
[----:B------:R-:W-:Y:S05]  /*4680*/  WARPSYNC.ALL ;  /* 0x0000000000007948 */ /* 0x000fea0003800000 */
[----:B------:R-:W-:Y:S01]  /*4690*/  BAR.SYNC.DEFER_BLOCKING 0x0 ;  /* 0x0000000000007b1d */ /* 0x000fe20000010000 */
[----:B------:R-:W-:Y:S01]  /*46a0*/  FFMA.FTZ R2, R0, R197, RZ ;  /* 0x000000c500027223 */ /* 0x000fe200000100ff */
[----:B------:R-:W-:Y:S01]  /*46b0*/  FADD.FTZ R197, -R144, R197 ;  /* 0x000000c590c57221 */ /* 0x000fe20000010100 */
[C---:B------:R-:W-:Y:S02]  /*46c0*/  ISETP.GT.AND P1, PT, R48.reuse, 0x1e, PT ;  /* 0x0000001e3000780c */ /* 0x040fe40003f24270 */
        /* <DEDUP_REMOVED lines=13> */
[----:B-1----:R-:W1:Y:S02]  /*47a0*/  LDS R4, [R25+0xa94] ;  /* 0x000a940019047984 */ /* 0x002e640000000800 */
[----:B------:R-:W-:Y:S01]  /*47b0*/  FFMA.FTZ R3, R114, R191, R3 ;  /* 0x000000bf72037223 */ /* 0x000fe20000010003 */
[----:B------:R-:W-:Y:S01]  /*47c0*/  FADD.FTZ R191, -R138, R191 ;  /* 0x000000bf8abf7221 */ /* 0x000fe20000010100 */
[----:B------:R2:W-:Y:S02]  /*47d0*/  @!P2 STS.64 [R128], R18 ;  /* 0x000000128000a388 */ /* 0x0005e40000000a00 */
[----:B------:R-:W-:Y:S01]  /*47e0*/  FFMA.FTZ R3, R116, R188, R3 ;  /* 0x000000bc74037223 */ /* 0x000fe20000010003 */
[----:B------:R-:W-:-:S03]  /*47f0*/  FADD.FTZ R188, -R137, R188 ;  /* 0x000000bc89bc7221 */ /* 0x000fc60000010100 */
        /* <DEDUP_REMOVED lines=14> */
[----:B------:R-:W-:Y:S01]  /*48e0*/  FMUL.FTZ R169, R178, R147 ;  /* 0x00000093b2a97220 */ /* 0x000fe20000410000 */
[----:B--2---:R-:W-:Y:S01]  /*48f0*/  FMUL.FTZ R19, R149, R178 ;  /* 0x000000b295137220 */ /* 0x004fe20000410000 */
[----:B------:R-:W-:Y:S01]  /*4900*/  FADD.FTZ R61, R181, R61 ;  /* 0x0000003db53d7221 */ /* 0x000fe20000010000 */
        /* <DEDUP_REMOVED lines=10> */
[----:B------:R-:W-:-:S03]  /*49b0*/  FADD.FTZ R63, R171, R63 ;  /* 0x0000003fab3f7221 */ /* 0x000fc60000010000 */
[----:B------:R-:W-:Y:S01]  /*49c0*/  FFMA.FTZ R164, R164, R176, R167 ;  /* 0x000000b0a4a47223 */ /* 0x000fe200000100a7 */
[----:B------:R-:W-:Y:S01]  /*49d0*/  FMUL.FTZ R159, R176, R102 ;  /* 0x00000066b09f7220 */ /* 0x000fe20000410000 */
[----:B------:R-:W-:Y:S02]  /*49e0*/  FMUL.FTZ R167, R182, R150 ;  /* 0x00000096b6a77220 */ /* 0x000fe40000410000 */
[----:B------:R-:W-:Y:S01]  /*49f0*/  FFMA.FTZ R172, R155, R164, R172 ;  /* 0x000000a49bac7223 */ /* 0x000fe200000100ac */
[----:B------:R-:W-:Y:S01]  /*4a00*/  FADD.FTZ R69, R159, R69 ;  /* 0x000000459f457221 */ /* 0x000fe20000010000 */
        /* <DEDUP_REMOVED lines=8> */
[----:B------:R-:W-:Y:S01]  /*4a90*/  FMUL.FTZ R161, R168, R104 ;  /* 0x00000068a8a17220 */ /* 0x000fe20000410000 */
[----:B------:R-:W-:Y:S01]  /*4aa0*/  FADD.FTZ R71, R153, R71 ;  /* 0x0000004799477221 */ /* 0x000fe20000010000 */
[----:B------:R-:W-:Y:S01]  /*4ab0*/  FFMA.FTZ R166, R151, R160, R166 ;  /* 0x000000a097a67223 */ /* 0x000fe200000100a6 */
[----:B------:R-:W-:Y:S01]  /*4ac0*/  FMUL.FTZ R7, R160, R58 ;  /* 0x0000003aa0077220 */ /* 0x000fe20000410000 */
[----:B------:R-:W-:Y:S01]  /*4ad0*/  FFMA.FTZ R151, R113, R202, R206 ;  /* 0x000000ca71977223 */ /* 0x000fe200000100ce */
[----:B------:R-:W-:Y:S01]  /*4ae0*/  FADD.FTZ R202, -R132, R202 ;  /* 0x000000ca84ca7221 */ /* 0x000fe20000010100 */
[----:B------:R-:W-:Y:S01]  /*4af0*/  FFMA.FTZ R158, R158, R166, R157 ;  /* 0x000000a69e9e7223 */ /* 0x000fe2000001009d */
[----:B------:R-:W-:Y:S01]  /*4b00*/  FMUL.FTZ R3, R166, R57 ;  /* 0x00000039a6037220 */ /* 0x000fe20000410000 */
[----:B------:R-:W-:Y:S01]  /*4b10*/  FFMA.FTZ R206, R124, R201, R151 ;  /* 0x000000c97cce7223 */ /* 0x000fe20000010097 */
[----:B------:R-:W-:Y:S01]  /*4b20*/  FMUL.FTZ R151, R162, R56 ;  /* 0x00000038a2977220 */ /* 0x000fe20000410000 */
[----:B------:R-:W-:Y:S01]  /*4b30*/  FMUL.FTZ R2, R158, R60 ;  /* 0x0000003c9e027220 */ /* 0x000fe20000410000 */
[----:B------:R-:W-:Y:S01]  /*4b40*/  FMUL.FTZ R157, R164, R94 ;  /* 0x0000005ea49d7220 */ /* 0x000fe20000410000 */
[----:B------:R-:W-:Y:S01]  /*4b50*/  FFMA.FTZ R155, R115, R200, R206 ;  /* 0x000000c8739b7223 */ /* 0x000fe200000100ce */
[----:B------:R-:W-:Y:S01]  /*4b60*/  FADD.FTZ R201, -R131, R201 ;  /* 0x000000c983c97221 */ /* 0x000fe20000010100 */
[----:B------:R-:W-:Y:S01]  /*4b70*/  FFMA.FTZ R6, R2, R197, RZ ;  /* 0x000000c502067223 */ /* 0x000fe200000100ff */
[----:B------:R-:W-:Y:S01]  /*4b80*/  FADD.FTZ R200, -R130, R200 ;  /* 0x000000c882c87221 */ /* 0x000fe20000010100 */
        /* <DEDUP_REMOVED lines=11> */
[----:B------:R-:W-:-:S03]  /*4c40*/  FMUL.FTZ R7, R194, R7 ;  /* 0x00000007c2077220 */ /* 0x000fc60000410000 */
[----:B------:R-:W-:Y:S01]  /*4c50*/  FFMA.FTZ R206, R151, R193, R6 ;  /* 0x000000c197ce7223 */ /* 0x000fe20000010006 */
[----:B------:R-:W-:Y:S01]  /*4c60*/  FFMA.FTZ R6, R152, R199, R155 ;  /* 0x000000c798067223 */ /* 0x000fe2000001009b */
[----:B------:R-:W-:Y:S01]  /*4c70*/  FADD.FTZ R199, -R129, R199 ;  /* 0x000000c781c77221 */ /* 0x000fe20000010100 */
[----:B------:R-:W-:Y:S01]  /*4c80*/  FFMA.FTZ R7, R50, R166, R7 ;  /* 0x000000a632077223 */ /* 0x000fe20000010007 */
[----:B------:R-:W-:Y:S02]  /*4c90*/  FFMA.FTZ R206, R153, R190, R206 ;  /* 0x000000be99ce7223 */ /* 0x000fe400000100ce */
        /* <DEDUP_REMOVED lines=8> */
[----:B-1----:R-:W-:-:S03]  /*4d20*/  @!P1 FADD.FTZ R6, R6, R155 ;  /* 0x0000009b06069221 */ /* 0x002fc60000010000 */
[----:B------:R-:W-:Y:S01]  /*4d30*/  FFMA.FTZ R206, R169, R202, R206 ;  /* 0x000000caa9ce7223 */ /* 0x000fe200000100ce */
[----:B------:R-:W-:Y:S01]  /*4d40*/  FMUL.FTZ R169, R202, R19 ;  /* 0x00000013caa97220 */ /* 0x000fe20000410000 */
[----:B------:R-:W-:Y:S01]  /*4d50*/  FMUL.FTZ R19, R149, R174 ;  /* 0x000000ae95137220 */ /* 0x000fe20000410000 */
[----:B------:R-:W1:Y:S01]  /*4d60*/  SHFL.DOWN PT, R179, R6, 0x2, 0x1f ;  /* 0x08401f0006b37f89 */ /* 0x000e6200000e0000 */
        /* <DEDUP_REMOVED lines=12> */
[----:B------:R-:W2:Y:S01]  /*4e30*/  SHFL.DOWN PT, R206, R155, 0x1, 0x1f ;  /* 0x08201f009bce7f89 */ /* 0x000ea200000e0000 */
[----:B------:R-:W-:Y:S01]  /*4e40*/  FMUL.FTZ R188, R188, R19 ;  /* 0x00000013bcbc7220 */ /* 0x000fe20000410000 */
[----:B------:R-:W-:Y:S01]  /*4e50*/  FMUL.FTZ R19, R149, R172 ;  /* 0x000000ac95137220 */ /* 0x000fe20000410000 */
[----:B------:R-:W-:Y:S02]  /*4e60*/  FADD.FTZ R86, R161, R86 ;  /* 0x00000056a1567221 */ /* 0x000fe40000010000 */
[----:B------:R-:W-:Y:S01]  /*4e70*/  FFMA.FTZ R157, R95, R176, R188 ;  /* 0x000000b05f9d7223 */ /* 0x000fe200000100bc */
[----:B------:R-:W-:Y:S01]  /*4e80*/  FMUL.FTZ R190, R190, R19 ;  /* 0x00000013bebe7220 */ /* 0x000fe20000410000 */
[----:B------:R-:W-:Y:S02]  /*4e90*/  FMUL.FTZ R19, R149, R170 ;  /* 0x000000aa95137220 */ /* 0x000fe40000410000 */
[----:B------:R-:W-:Y:S01]  /*4ea0*/  FADD.FTZ R84, R157, R84 ;  /* 0x000000549d547221 */ /* 0x000fe20000010000 */
[----:B-1----:R-:W-:Y:S01]  /*4eb0*/  @!P0 FADD.FTZ R6, R6, R179 ;  /* 0x000000b306068221 */ /* 0x002fe20000010000 */
[----:B------:R-:W-:Y:S01]  /*4ec0*/  FMUL.FTZ R19, R192, R19 ;  /* 0x00000013c0137220 */ /* 0x000fe20000410000 */
[----:B------:R-:W-:-:S03]  /*4ed0*/  FFMA.FTZ R151, R59, R172, R190 ;  /* 0x000000ac3b977223 */ /* 0x000fc600000100be */
[----:B------:R-:W1:Y:S01]  /*4ee0*/  SHFL.DOWN PT, R179, R6, 0x4, 0x1f ;  /* 0x08801f0006b37f89 */ /* 0x000e6200000e0000 */
[----:B------:R-:W-:Y:S01]  /*4ef0*/  FFMA.FTZ R19, R52, R170, R19 ;  /* 0x000000aa34137223 */ /* 0x000fe20000010013 */
[----:B------:R-:W-:-:S03]  /*4f00*/  FADD.FTZ R82, R151, R82 ;  /* 0x0000005297527221 */ /* 0x000fc60000010000 */
[----:B------:R-:W-:Y:S01]  /*4f10*/  FADD.FTZ R80, R19, R80 ;  /* 0x0000005013507221 */ /* 0x000fe20000010000 */
[----:B--2---:R-:W-:Y:S01]  /*4f20*/  @!P1 FADD.FTZ R155, R155, R206 ;  /* 0x000000ce9b9b9221 */ /* 0x004fe20000010000 */
[----:B------:R-:W-:-:S04]  /*4f30*/  ISETP.GT.AND P1, PT, R48, 0x1b, PT ;  /* 0x0000001b3000780c */ /* 0x000fc80003f24270 */
[----:B------:R-:W2:Y:S09]  /*4f40*/  SHFL.DOWN PT, R206, R155, 0x2, 0x1f ;  /* 0x08401f009bce7f89 */ /* 0x000eb200000e0000 */
[----:B-1----:R-:W-:-:S05]  /*4f50*/  @!P1 FADD.FTZ R6, R6, R179 ;  /* 0x000000b306069221 */ /* 0x002fca0000010000 */
[----:B------:R-:W1:Y:S01]  /*4f60*/  SHFL.DOWN PT, R179, R6, 0x8, 0x1f ;  /* 0x09001f0006b37f89 */ /* 0x000e6200000e0000 */
[----:B--2---:R-:W-:Y:S01]  /*4f70*/  @!P0 FADD.FTZ R155, R155, R206 ;  /* 0x000000ce9b9b8221 */ /* 0x004fe20000010000 */
[----:B------:R-:W-:Y:S01]  /*4f80*/  FMUL.FTZ R206, R149, R4 ;  /* 0x0000000495ce7220 */ /* 0x000fe20000410000 */
[----:B------:R-:W-:-:S03]  /*4f90*/  ISETP.GT.AND P0, PT, R48, 0x17, PT ;  /* 0x000000173000780c */ /* 0x000fc60003f04270 */
[----:B------:R-:W2:Y:S01]  /*4fa0*/  SHFL.DOWN PT, R208, R155, 0x4, 0x1f ;  /* 0x08801f009bd07f89 */ /* 0x000ea200000e0000 */
[----:B------:R-:W-:-:S04]  /*4fb0*/  FMUL.FTZ R206, R199, R206 ;  /* 0x000000cec7ce7220 */ /* 0x000fc80000410000 */
[----:B------:R-:W-:Y:S01]  /*4fc0*/  FFMA.FTZ R173, R103, R4, R206 ;  /* 0x0000000467ad7223 */ /* 0x000fe200000100ce */
[----:B------:R-:W-:-:S03]  /*4fd0*/  FMUL.FTZ R4, R149, R182 ;  /* 0x000000b695047220 */ /* 0x000fc60000410000 */
[----:B------:R-:W-:Y:S01]  /*4fe0*/  FADD.FTZ R92, R173, R92 ;  /* 0x0000005cad5c7221 */ /* 0x000fe20000010000 */
[----:B------:R-:W-:Y:S01]  /*4ff0*/  FMUL.FTZ R4, R203, R4 ;  /* 0x00000004cb047220 */ /* 0x000fe20000410000 */
[----:B-1----:R-:W-:Y:S01]  /*5000*/  @!P0 FADD.FTZ R6, R6, R179 ;  /* 0x000000b306068221 */ /* 0x002fe20000010000 */
[----:B------:R-:W-:Y:S02]  /*5010*/  FMUL.FTZ R179, R149, R186 ;  /* 0x000000ba95b37220 */ /* 0x000fe40000410000 */
[----:B------:R-:W-:Y:S01]  /*5020*/  FFMA.FTZ R167, R99, R182, R4 ;  /* 0x000000b663a77223 */ /* 0x000fe20000010004 */
[C---:B------:R-:W-:Y:S01]  /*5030*/  FMUL.FTZ R4, R149.reuse, R168 ;  /* 0x000000a895047220 */ /* 0x040fe20000410000 */
[----:B------:R-:W1:Y:S01]  /*5040*/  SHFL.DOWN PT, R163, R6, 0x10, 0x1f ;  /* 0x0a001f0006a37f89 */ /* 0x000e6200000e0000 */
[----:B------:R-:W-:Y:S01]  /*5050*/  FMUL.FTZ R179, R200, R179 ;  /* 0x000000b3c8b37220 */ /* 0x000fe20000410000 */
[----:B------:R-:W-:Y:S01]  /*5060*/  FMUL.FTZ R200, R149, R184 ;  /* 0x000000b895c87220 */ /* 0x000fe20000410000 */
[----:B------:R-:W-:Y:S01]  /*5070*/  FMUL.FTZ R18, R189, R4 ;  /* 0x00000004bd127220 */ /* 0x000fe20000410000 */
[----:B------:R-:W-:Y:S01]  /*5080*/  FMUL.FTZ R4, R149, R164 ;  /* 0x000000a495047220 */ /* 0x000fe20000410000 */
[----:B------:R-:W-:Y:S01]  /*5090*/  FFMA.FTZ R186, R100, R186, R179 ;  /* 0x000000ba64ba7223 */ /* 0x000fe200000100b3 */
[----:B------:R-:W-:Y:S01]  /*50a0*/  FMUL.FTZ R200, R201, R200 ;  /* 0x000000c8c9c87220 */ /* 0x000fe20000410000 */
[----:B------:R-:W-:Y:S01]  /*50b0*/  FFMA.FTZ R18, R93, R168, R18 ;  /* 0x000000a85d127223 */ /* 0x000fe20000010012 */
[----:B--2---:R-:W-:Y:S01]  /*50c0*/  @!P1 FADD.FTZ R155, R155, R208 ;  /* 0x000000d09b9b9221 */ /* 0x004fe20000010000 */
[----:B------:R-:W-:Y:S01]  /*50d0*/  FMUL.FTZ R4, R191, R4 ;  /* 0x00000004bf047220 */ /* 0x000fe20000410000 */
[----:B------:R-:W-:Y:S01]  /*50e0*/  FFMA.FTZ R171, R101, R184, R200 ;  /* 0x000000b865ab7223 */ /* 0x000fe200000100c8 */
[----:B------:R-:W-:Y:S01]  /*50f0*/  FADD.FTZ R85, R18, R85 ;  /* 0x0000005512557221 */ /* 0x000fe20000010000 */
[----:B------:R-:W-:Y:S01]  /*5100*/  FADD.FTZ R91, R186, R91 ;  /* 0x0000005bba5b7221 */ /* 0x000fe20000010000 */
[----:B------:R-:W2:Y:S01]  /*5110*/  SHFL.DOWN PT, R206, R155, 0x8, 0x1f ;  /* 0x09001f009bce7f89 */ /* 0x000ea200000e0000 */
[----:B------:R-:W-:Y:S01]  /*5120*/  FFMA.FTZ R164, R53, R164, R4 ;  /* 0x000000a435a47223 */ /* 0x000fe20000010004 */
[----:B------:R-:W-:Y:S01]  /*5130*/  FMUL.FTZ R4, R149, R162 ;  /* 0x000000a295047220 */ /* 0x000fe20000410000 */
[----:B------:R-:W-:Y:S01]  /*5140*/  FADD.FTZ R90, R171, R90 ;  /* 0x0000005aab5a7221 */ /* 0x000fe20000010000 */
[----:B------:R-:W-:Y:S01]  /*5150*/  FADD.FTZ R88, R167, R88 ;  /* 0x00000058a7587221 */ /* 0x000fe20000010000 */
[----:B------:R-:W-:Y:S01]  /*5160*/  FADD.FTZ R83, R164, R83 ;  /* 0x00000053a4537221 */ /* 0x000fe20000010000 */
[----:B------:R-:W-:-:S04]  /*5170*/  FMUL.FTZ R18, R193, R4 ;  /* 0x00000004c1127220 */ /* 0x000fc80000410000 */
[----:B------:R-:W-:Y:S01]  /*5180*/  FFMA.FTZ R164, R51, R162, R18 ;  /* 0x000000a233a47223 */ /* 0x000fe20000010012 */
[----:B------:R-:W-:Y:S01]  /*5190*/  FMUL.FTZ R18, R149, R160 ;  /* 0x000000a095127220 */ /* 0x000fe20000410000 */
[----:B-1----:R-:W-:Y:S02]  /*51a0*/  FADD.FTZ R5, R6, R163 ;  /* 0x000000a306057221 */ /* 0x002fe40000010000 */
[----:B------:R-:W-:Y:S01]  /*51b0*/  FADD.FTZ R81, R164, R81 ;  /* 0x00000051a4517221 */ /* 0x000fe20000010000 */
[----:B------:R-:W-:Y:S01]  /*51c0*/  FMUL.FTZ R162, R195, R18 ;  /* 0x00000012c3a27220 */ /* 0x000fe20000410000 */
[----:B------:R-:W-:-:S03]  /*51d0*/  FMUL.FTZ R18, R149, R158 ;  /* 0x0000009e95127220 */ /* 0x000fc60000410000 */
[----:B------:R-:W-:Y:S01]  /*51e0*/  FFMA.FTZ R162, R49, R160, R162 ;  /* 0x000000a031a27223 */ /* 0x000fe200000100a2 */
[----:B------:R-:W-:-:S03]  /*51f0*/  FMUL.FTZ R18, R197, R18 ;  /* 0x00000012c5127220 */ /* 0x000fc60000410000 */
[----:B------:R-:W-:Y:S01]  /*5200*/  FADD.FTZ R79, R162, R79 ;  /* 0x0000004fa24f7221 */ /* 0x000fe20000010000 */
[----:B--2---:R-:W-:Y:S01]  /*5210*/  @!P0 FADD.FTZ R155, R155, R206 ;  /* 0x000000ce9b9b8221 */ /* 0x004fe20000010000 */
[----:B------:R-:W-:Y:S01]  /*5220*/  ISETP.NE.AND P0, PT, R48, RZ, PT ;  /* 0x000000ff3000720c */ /* 0x000fe20003f05270 */
[----:B------:R-:W-:-:S03]  /*5230*/  FFMA.FTZ R18, R47, R158, R18 ;  /* 0x0000009e2f127223 */ /* 0x000fc60000010012 */
[----:B------:R-:W1:Y:S01]  /*5240*/  SHFL.DOWN PT, R174, R155, 0x10, 0x1f ;  /* 0x0a001f009bae7f89 */ /* 0x000e6200000e0000 */
[----:B------:R-:W-:Y:S01]  /*5250*/  FADD.FTZ R77, R18, R77 ;  /* 0x0000004d124d7221 */ /* 0x000fe20000010000 */
[----:B-1----:R-:W-:-:S07]  /*5260*/  FADD.FTZ R4, R155, R174 ;  /* 0x000000ae9b047221 */ /* 0x002fce0000010000 */
[----:B------:R1:W-:Y:S01]  /*5270*/  @!P0 STS.64 [R24+0x858], R4 ;  /* 0x0008580418008388 */ /* 0x0003e20000000a00 */
[----:B------:R-:W-:Y:S06]  /*5280*/  BAR.SYNC.DEFER_BLOCKING 0x0 ;  /* 0x0000000000007b1d */ /* 0x000fec0000010000 */
[----:B------:R-:W-:Y:S05]  /*5290*/  @P2 BRA `(.L_x_5128) ;  /* 0x0000000000482947 */ /* 0x000fea0003800000 */
[----:B------:R-:W2:Y:S01]  /*52a0*/  S2UR UR5, SR_CgaCtaId ;  /* 0x00000000000579c3 */ /* 0x000ea20000008800 */
[----:B------:R-:W-:Y:S01]  /*52b0*/  UMOV UR4, 0x400 ;  /* 0x0000040000047882 */ /* 0x000fe20000000000 */
[----:B----4-:R-:W-:Y:S02]  /*52c0*/  ISETP.NE.AND P1, PT, R204, UR8, PT ;  /* 0x00000008cc007c0c */ /* 0x010fe4000bf25270 */
[----:B------:R-:W-:-:S04]  /*52d0*/  ISETP.GT.AND P0, PT, R48, 0xf, PT ;  /* 0x0000000f3000780c */ /* 0x000fc80003f04270 */
[----:B------:R-:W-:Y:S02]  /*52e0*/  FSEL R6, R6, R5, P0 ;  /* 0x0000000506067208 */ /* 0x000fe40000000000 */
[----:B------:R-:W-:-:S05]  /*52f0*/  FSEL R155, R155, R4, P0 ;  /* 0x000000049b9b7208 */ /* 0x000fca0000000000 */
[----:B------:R-:W-:Y:S04]  /*5300*/  @P1 LDS R7, [R117+0x2190] ;  /* 0x0021900075071984 */ /* 0x000fe80000000800 */
[----:B------:R-:W-:Y:S01]  /*5310*/  @P1 LDS R19, [R117+0x1d90] ;  /* 0x001d900075131984 */ /* 0x000fe20000000800 */
[----:B--2---:R-:W-:-:S06]  /*5320*/  ULEA UR4, UR5, UR4, 0x18 ;  /* 0x0000000405047291 */ /* 0x004fcc000f8ec0ff */
[----:B------:R-:W-:-:S05]  /*5330*/  MOV R28, UR4 ;  /* 0x00000004001c7c02 */ /* 0x000fca0008000f00 */
[----:B------:R-:W2:Y:S02]  /*5340*/  LDS.64 R2, [R28+0x860] ;  /* 0x000860001c027984 */ /* 0x000ea40000000a00 */
[----:B--2---:R-:W-:Y:S01]  /*5350*/  FADD.FTZ R6, R3, R6 ;  /* 0x0000000603067221 */ /* 0x004fe20000010000 */
[----:B------:R-:W-:-:S03]  /*5360*/  FADD.FTZ R2, R2, R155 ;  /* 0x0000009b02027221 */ /* 0x000fc60000010000 */
[----:B-1----:R-:W-:Y:S01]  /*5370*/  @P1 FADD.FTZ R4, R6, R7 ;  /* 0x0000000706041221 */ /* 0x002fe20000010000 */
[----:B------:R-:W-:-:S04]  /*5380*/  @P1 FADD.FTZ R2, R2, R19 ;  /* 0x0000001302021221 */ /* 0x000fc80000010000 */
[----:B------:R2:W-:Y:S04]  /*5390*/  @P1 STS [R117+0x2190], R4 ;  /* 0x0021900475001388 */ /* 0x0005e80000000800 */
[----:B------:R2:W-:Y:S04]  /*53a0*/  STS [R117+0x1d90], R2 ;  /* 0x001d900275007388 */ /* 0x0005e80000000800 */
[----:B------:R2:W-:Y:S02]  /*53b0*/  @!P1 STS [R117+0x2190], R6 ;  /* 0x0021900675009388 */ /* 0x0005e40000000800 */
.L_x_5128:
[----:B------:R-:W-:Y:S05]  /*53c0*/  BSYNC.RECONVERGENT B0 ;  /* 0x0000000000007941 */ /* 0x000fea0003800200 */
.L_x_5127:
        /* <DEDUP_REMOVED lines=13> */
.L_x_5116:
[----:B------:R-:W-:Y:S01]  /*54a0*/  BAR.SYNC.DEFER_BLOCKING 0x0 ;  /* 0x0000000000007b1d */ /* 0x000fe20000010000 */
[----:B------:R-:W-:-:S05]  /*54b0*/  F2FP.F16.F32.PACK_AB R68, R67, R68 ;  /* 0x000000444344723e */ /* 0x000fca00000000ff */
[----:B------:R-:W2:Y:S02]  /*54c0*/  LDCU.64 UR10, c[0x0][0x4f8] ;  /* 0x00009f00ff0a77ac */ /* 0x000ea40008000a00 */
[----:B------:R-:W3:Y:S01]  /*54d0*/  LDC.64 R50, c[0x0][0x500] ;  /* 0x00014000ff327b82 */ /* 0x000ee20000000a00 */
[----:B------:R-:W-:-:S07]  /*54e0*/  USHF.L.U32 UR6, UR9, 0xa, URZ ;  /* 0x0000000a09067899 */ /* 0x000fce00080006ff */
[----:B------:R-:W5:Y:S08]  /*54f0*/  LDC.64 R52, c[0x0][0x550] ;  /* 0x00015400ff347b82 */ /* 0x000f700000000a00 */
[----:B------:R-:W0:Y:S01]  /*5500*/  LDC.64 R56, c[0x0][0x560] ;  /* 0x00015800ff387b82 */ /* 0x000e220000000a00 */
[----:B-1----:R-:W4:Y:S04]  /*5510*/  LDG.E.128 R4, desc[UR16][R10.64] ;  /* 0x000000100a047981 */ /* 0x002f28000c1e1d00 */
[----:B------:R-:W3:Y:S01]  /*5520*/  LDG.E.128 R12, desc[UR16][R10.64+0x200] ;  /* 0x000200100a0c7981 */ /* 0x000ee2000c1e1d00 */
[----:B------:R-:W-:-:S02]  /*5530*/  USHF.R.S32.HI UR7, URZ, 0x1f, UR6 ;  /* 0x0000001fff077899 */ /* 0x000fc40008011406 */
[----:B------:R-:W-:Y:S02]  /*5540*/  UISETP.GT.AND UP0, UPT, UR8, 0x1, UPT ;  /* 0x000000010800788c */ /* 0x000fe4000bf04270 */
[----:B--2---:R-:W-:Y:S01]  /*5550*/  UIMAD.WIDE.U32 UR4, UR18, UR10, UR6 ;  /* 0x0000000a120472a5 */ /* 0x004fe2000f8e0006 */
[----:B------:R-:W-:-:S03]  /*5560*/  UMOV UR8, UR9 ;  /* 0x0000000900087c82 */ /* 0x000fc60008000000 */
[----:B------:R-:W-:Y:S01]  /*5570*/  UIMAD UR5, UR18, UR11, UR5 ;  /* 0x0000000b120572a4 */ /* 0x000fe2000f8e0205 */
[----:B----4-:R-:W-:Y:S04]  /*5580*/  STS.128 [R21], R4 ;  /* 0x0000000415007388 */ /* 0x010fe80000000c00 */
[----:B---3--:R-:W-:Y:S01]  /*5590*/  STS.128 [R21+0x200], R12 ;  /* 0x0002000c15007388 */ /* 0x008fe20000000c00 */
[----:B------:R-:W-:-:S03]  /*55a0*/  NOP ;  /* 0x0000000000007918 */ /* 0x000fc60000000000 */
[----:B------:R-:W1:Y:S04]  /*55b0*/  LDS.128 R16, [R20] ;  /* 0x0000000014107984 */ /* 0x000e680000000c00 */
[----:B------:R-:W2:Y:S01]  /*55c0*/  LDS.128 R4, [R20+0x10] ;  /* 0x0000100014047984 */ /* 0x000ea20000000c00 */
[--C-:B-1----:R-:W-:Y:S02]  /*55d0*/  HADD2.F32 R3, -RZ, R16.reuse.H0_H0 ;  /* 0x20000010ff037230 */ /* 0x102fe40000004100 */
[----:B------:R-:W-:Y:S02]  /*55e0*/  HADD2.F32 R47, -RZ, R16.H1_H1 ;  /* 0x30000010ff2f7230 */ /* 0x000fe40000004100 */
[----:B------:R-:W-:Y:S02]  /*55f0*/  HADD2.F32 R11, -RZ, R18.H1_H1 ;  /* 0x30000012ff0b7230 */ /* 0x000fe40000004100 */
[----:B------:R-:W-:Y:S01]  /*5600*/  FADD.FTZ R0, R3, R44 ;  /* 0x0000002c03007221 */ /* 0x000fe20000010000 */
[----:B------:R-:W-:-:S02]  /*5610*/  HADD2.F32 R3, -RZ, R17.H0_H0 ;  /* 0x20000011ff037230 */ /* 0x000fc40000004100 */
[--C-:B------:R-:W-:Y:S01]  /*5620*/  FADD.FTZ R47, R47, R44.reuse ;  /* 0x0000002c2f2f7221 */ /* 0x100fe20000010000 */
[----:B------:R-:W-:Y:S02]  /*5630*/  HADD2.F32 R17, -RZ, R17.H1_H1 ;  /* 0x30000011ff117230 */ /* 0x000fe40000004100 */
[--C-:B------:R-:W-:Y:S01]  /*5640*/  FADD.FTZ R14, R11, R44.reuse ;  /* 0x0000002c0b0e7221 */ /* 0x100fe20000010000 */
[----:B------:R-:W-:Y:S01]  /*5650*/  BAR.SYNC.DEFER_BLOCKING 0x0 ;  /* 0x0000000000007b1d */ /* 0x000fe20000010000 */
[----:B------:R-:W-:Y:S01]  /*5660*/  FSETP.GTU.FTZ.AND P4, PT, R0, 20, PT ;  /* 0x41a000000000780b */ /* 0x000fe20003f9c000 */
[--C-:B------:R-:W-:Y:S01]  /*5670*/  FADD.FTZ R10, R3, R44.reuse ;  /* 0x0000002c030a7221 */ /* 0x100fe20000010000 */
[----:B------:R-:W-:Y:S01]  /*5680*/  FSETP.GTU.FTZ.AND P1, PT, R47, 20, PT ;  /* 0x41a000002f00780b */ /* 0x000fe20003f3c000 */
[--C-:B------:R-:W-:Y:S01]  /*5690*/  FADD.FTZ R17, R17, R44.reuse ;  /* 0x0000002c11117221 */ /* 0x100fe20000010000 */
[----:B------:R-:W-:Y:S01]  /*56a0*/  HADD2.F32 R3, -RZ, R18.H0_H0 ;  /* 0x20000012ff037230 */ /* 0x000fe20000004100 */
[----:B------:R-:W-:Y:S01]  /*56b0*/  FSETP.GTU.FTZ.AND P6, PT, R14, 20, PT ;  /* 0x41a000000e00780b */ /* 0x000fe20003fdc000 */
[--C-:B------:R-:W-:Y:S01]  /*56c0*/  HADD2.F32 R13, -RZ, R19.reuse.H0_H0 ;  /* 0x20000013ff0d7230 */ /* 0x100fe20000004100 */
[----:B------:R-:W-:Y:S01]  /*56d0*/  FSETP.GTU.FTZ.AND P0, PT, R10, 20, PT ;  /* 0x41a000000a00780b */ /* 0x000fe20003f1c000 */
[----:B------:R-:W-:Y:S01]  /*56e0*/  HADD2.F32 R19, -RZ, R19.H1_H1 ;  /* 0x30000013ff137230 */ /* 0x000fe20000004100 */
[----:B------:R-:W-:Y:S01]  /*56f0*/  FSETP.GTU.FTZ.AND P2, PT, R17, 20, PT ;  /* 0x41a000001100780b */ /* 0x000fe20003f5c000 */
[----:B------:R-:W-:Y:S01]  /*5700*/  FADD.FTZ R12, R3, R44 ;  /* 0x0000002c030c7221 */ /* 0x000fe20000010000 */
[----:B--2---:R-:W-:-:S02]  /*5710*/  HADD2.F32 R15, -RZ, R4.H0_H0 ;  /* 0x20000004ff0f7230 */ /* 0x004fc40000004100 */
[--C-:B------:R-:W-:Y:S01]  /*5720*/  FADD.FTZ R13, R13, R44.reuse ;  /* 0x0000002c0d0d7221 */ /* 0x100fe20000010000 */
[----:B------:R-:W-:Y:S01]  /*5730*/  @!P4 FMUL.FTZ R0, R0, -1.4426950216293334961 ;  /* 0xbfb8aa3b0000c820 */ /* 0x000fe20000410000 */
[----:B------:R-:W-:Y:S01]  /*5740*/  FADD.FTZ R19, R19, R44 ;  /* 0x0000002c13137221 */ /* 0x000fe20000010000 */
[----:B------:R-:W-:Y:S01]  /*5750*/  @!P1 FMUL.FTZ R2, R47, -1.4426950216293334961 ;  /* 0xbfb8aa3b2f029820 */ /* 0x000fe20000410000 */
[----:B------:R-:W-:Y:S02]  /*5760*/  FSETP.GTU.FTZ.AND P3, PT, R12, 20, PT ;  /* 0x41a000000c00780b */ /* 0x000fe40003f7c000 */
[----:B------:R-:W-:Y:S01]  /*5770*/  FSETP.GTU.FTZ.AND P5, PT, R13, 20, PT ;  /* 0x41a000000d00780b */ /* 0x000fe20003fbc000 */
[----:B------:R-:W1:Y:S01]  /*5780*/  @!P4 MUFU.EX2 R0, R0 ;  /* 0x000000000000c308 */ /* 0x000e620000000800 */
[----:B------:R-:W-:Y:S01]  /*5790*/  @!P0 FMUL.FTZ R3, R10, -1.4426950216293334961 ;  /* 0xbfb8aa3b0a038820 */ /* 0x000fe20000410000 */
[----:B------:R-:W-:Y:S02]  /*57a0*/  @!P2 FMUL.FTZ R10, R17, -1.4426950216293334961 ;  /* 0xbfb8aa3b110aa820 */ /* 0x000fe40000410000 */
[----:B------:R-:W2:Y:S04]  /*57b0*/  @!P1 MUFU.EX2 R2, R2 ;  /* 0x0000000200029308 */ /* 0x000ea80000000800 */
[----:B------:R-:W3:Y:S02]  /*57c0*/  @!P0 MUFU.EX2 R3, R3 ;  /* 0x0000000300038308 */ /* 0x000ee40000000800 */
[----:B------:R-:W-:Y:S01]  /*57d0*/  @!P3 FMUL.FTZ R11, R12, -1.4426950216293334961 ;  /* 0xbfb8aa3b0c0bb820 */ /* 0x000fe20000410000 */
[----:B------:R-:W-:Y:S01]  /*57e0*/  @!P6 FMUL.FTZ R12, R14, -1.4426950216293334961 ;  /* 0xbfb8aa3b0e0ce820 */ /* 0x000fe20000410000 */
[----:B------:R-:W4:Y:S01]  /*57f0*/  @!P2 MUFU.EX2 R10, R10 ;  /* 0x0000000a000aa308 */ /* 0x000f220000000800 */
[----:B------:R-:W-:Y:S01]  /*5800*/  @!P5 FMUL.FTZ R13, R13, -1.4426950216293334961 ;  /* 0xbfb8aa3b0d0dd820 */ /* 0x000fe20000410000 */
[----:B-1----:R-:W-:-:S02]  /*5810*/  @!P4 FADD.FTZ R0, R0, 1 ;  /* 0x3f8000000000c421 */ /* 0x002fc40000010000 */
[----:B------:R-:W1:Y:S01]  /*5820*/  @!P3 MUFU.EX2 R11, R11 ;  /* 0x0000000b000bb308 */ /* 0x000e620000000800 */
[----:B--2---:R-:W-:-:S03]  /*5830*/  @!P1 FADD.FTZ R2, R2, 1 ;  /* 0x3f80000002029421 */ /* 0x004fc60000010000 */
[----:B------:R-:W2:Y:S01]  /*5840*/  @!P4 MUFU.RCP R0, R0 ;  /* 0x000000000000c308 */ /* 0x000ea20000001000 */
[----:B---3--:R-:W-:Y:S01]  /*5850*/  @!P0 FADD.FTZ R3, R3, 1 ;  /* 0x3f80000003038421 */ /* 0x008fe20000010000 */
[----:B----4-:R-:W-:-:S06]  /*5860*/  @!P2 FADD.FTZ R10, R10, 1 ;  /* 0x3f8000000a0aa421 */ /* 0x010fcc0000010000 */
[----:B------:R3:W4:Y:S01]  /*5870*/  @!P1 MUFU.RCP R17, R2 ;  /* 0x0000000200119308 */ /* 0x0007220000001000 */
[----:B-1----:R-:W-:-:S07]  /*5880*/  @!P3 FADD.FTZ R11, R11, 1 ;  /* 0x3f8000000b0bb421 */ /* 0x002fce0000010000 */
[----:B------:R-:W1:Y:S01]  /*5890*/  @!P6 MUFU.EX2 R12, R12 ;  /* 0x0000000c000ce308 */ /* 0x000e620000000800 */
[----:B---3--:R-:W-:Y:S01]  /*58a0*/  FADD.FTZ R2, R15, R44 ;  /* 0x0000002c0f027221 */ /* 0x008fe20000010000 */
[----:B--2---:R-:W-:Y:S01]  /*58b0*/  @!P4 FMUL.FTZ R77, R77, R0 ;  /* 0x000000004d4dc220 */ /* 0x004fe20000410000 */
[----:B------:R-:W-:Y:S01]  /*58c0*/  FSETP.GTU.FTZ.AND P4, PT, R19, 20, PT ;  /* 0x41a000001300780b */ /* 0x000fe20003f9c000 */
[----:B------:R-:W2:Y:S01]  /*58d0*/  @!P0 MUFU.RCP R14, R3 ;  /* 0x00000003000e8308 */ /* 0x000ea20000001000 */
[----:B----4-:R-:W-:Y:S01]  /*58e0*/  @!P1 FMUL.FTZ R78, R78, R17 ;  /* 0x000000114e4e9220 */ /* 0x010fe20000410000 */
[----:B------:R-:W-:-:S06]  /*58f0*/  FSETP.GTU.FTZ.AND P1, PT, R2, 20, PT ;  /* 0x41a000000200780b */ /* 0x000fcc0003f3c000 */
[----:B------:R-:W3:Y:S01]  /*5900*/  @!P5 MUFU.EX2 R13, R13 ;  /* 0x0000000d000dd308 */ /* 0x000ee20000000800 */
[----:B-1----:R-:W-:-:S03]  /*5910*/  @!P6 FADD.FTZ R12, R12, 1 ;  /* 0x3f8000000c0ce421 */ /* 0x002fc60000010000 */
[----:B------:R-:W-:Y:S01]  /*5920*/  @!P4 FMUL.FTZ R0, R19, -1.4426950216293334961 ;  /* 0xbfb8aa3b1300c820 */ /* 0x000fe20000410000 */
[----:B------:R-:W1:Y:S01]  /*5930*/  @!P2 MUFU.RCP R15, R10 ;  /* 0x0000000a000fa308 */ /* 0x000e620000001000 */
[----:B--2---:R-:W-:Y:S01]  /*5940*/  @!P0 FMUL.FTZ R79, R79, R14 ;  /* 0x0000000e4f4f8220 */ /* 0x004fe20000410000 */
[----:B------:R-:W-:-:S06]  /*5950*/  @!P1 FMUL.FTZ R3, R2, -1.4426950216293334961 ;  /* 0xbfb8aa3b02039820 */ /* 0x000fcc0000410000 */
[----:B------:R-:W2:Y:S01]  /*5960*/  @!P4 MUFU.EX2 R0, R0 ;  /* 0x000000000000c308 */ /* 0x000ea20000000800 */
[----:B---3--:R-:W-:-:S03]  /*5970*/  @!P5 FADD.FTZ R13, R13, 1 ;  /* 0x3f8000000d0dd421 */ /* 0x008fc60000010000 */
[----:B------:R-:W3:Y:S01]  /*5980*/  @!P6 MUFU.RCP R17, R12 ;  /* 0x0000000c0011e308 */ /* 0x000ee20000001000 */
[----:B-1----:R-:W-:Y:S01]  /*5990*/  @!P2 FMUL.FTZ R80, R80, R15 ;  /* 0x0000000f5050a220 */ /* 0x002fe20000410000 */
[----:B------:R-:W-:-:S06]  /*59a0*/  HADD2.F32 R15, -RZ, R5.H0_H0 ;  /* 0x20000005ff0f7230 */ /* 0x000fcc0000004100 */
[----:B------:R-:W1:Y:S01]  /*59b0*/  @!P1 MUFU.EX2 R3, R3 ;  /* 0x0000000300039308 */ /* 0x000e620000000800 */
[----:B------:R-:W-:Y:S02]  /*59c0*/  HADD2.F32 R5, -RZ, R5.H1_H1 ;  /* 0x30000005ff057230 */ /* 0x000fe40000004100 */
[----:B--2---:R-:W-:Y:S01]  /*59d0*/  @!P4 FADD.FTZ R2, R0, 1 ;  /* 0x3f8000000002c421 */ /* 0x004fe20000010000 */
[----:B------:R2:W4:Y:S01]  /*59e0*/  @!P3 MUFU.RCP R16, R11 ;  /* 0x0000000b0010b308 */ /* 0x0005220000001000 */
[--C-:B------:R-:W-:Y:S01]  /*59f0*/  FADD.FTZ R15, R15, R44.reuse ;  /* 0x0000002c0f0f7221 */ /* 0x100fe20000010000 */
[----:B------:R-:W-:Y:S01]  /*5a00*/  FADD.FTZ R5, R5, R44 ;  /* 0x0000002c05057221 */ /* 0x000fe20000010000 */
[----:B---3--:R-:W-:Y:S01]  /*5a10*/  @!P6 FMUL.FTZ R82, R82, R17 ;  /* 0x000000115252e220 */ /* 0x008fe20000410000 */
[----:B------:R-:W-:-:S04]  /*5a20*/  HADD2.F32 R17, -RZ, R6.H1_H1 ;  /* 0x30000006ff117230 */ /* 0x000fc80000004100 */
[----:B------:R-:W3:Y:S01]  /*5a30*/  @!P4 MUFU.RCP R19, R2 ;  /* 0x000000020013c308 */ /* 0x000ee20000001000 */
[----:B--2---:R-:W-:Y:S02]  /*5a40*/  HADD2.F32 R11, -RZ, R4.H1_H1 ;  /* 0x30000004ff0b7230 */ /* 0x004fe40000004100 */
[----:B-1----:R-:W-:Y:S01]  /*5a50*/  @!P1 FADD.FTZ R3, R3, 1 ;  /* 0x3f80000003039421 */ /* 0x002fe20000010000 */
[----:B------:R-:W-:Y:S01]  /*5a60*/  FSETP.GTU.FTZ.AND P2, PT, R5, 20, PT ;  /* 0x41a000000500780b */ /* 0x000fe20003f5c000 */
[--C-:B------:R-:W-:Y:S01]  /*5a70*/  FADD.FTZ R17, R17, R44.reuse ;  /* 0x0000002c11117221 */ /* 0x100fe20000010000 */
[--C-:B------:R-:W-:Y:S01]  /*5a80*/  FADD.FTZ R0, R11, R44.reuse ;  /* 0x0000002c0b007221 */ /* 0x100fe20000010000 */
[--C-:B------:R-:W-:Y:S01]  /*5a90*/  HADD2.F32 R11, -RZ, R7.reuse.H0_H0 ;  /* 0x20000007ff0b7230 */ /* 0x100fe20000004100 */
[----:B------:R1:W2:Y:S01]  /*5aa0*/  @!P5 MUFU.RCP R10, R13 ;  /* 0x0000000d000ad308 */ /* 0x0002a20000001000 */
[----:B------:R-:W-:Y:S01]  /*5ab0*/  HADD2.F32 R7, -RZ, R7.H1_H1 ;  /* 0x30000007ff077230 */ /* 0x000fe20000004100 */
[----:B------:R-:W-:Y:S01]  /*5ac0*/  FSETP.GTU.FTZ.AND P6, PT, R17, 20, PT ;  /* 0x41a000001100780b */ /* 0x000fe20003fdc000 */
[----:B----4-:R-:W-:Y:S01]  /*5ad0*/  @!P3 FMUL.FTZ R81, R81, R16 ;  /* 0x000000105151b220 */ /* 0x010fe20000410000 */
[----:B------:R-:W-:Y:S01]  /*5ae0*/  FSETP.GTU.FTZ.AND P0, PT, R0, 20, PT ;  /* 0x41a000000000780b */ /* 0x000fe20003f1c000 */
[--C-:B------:R-:W-:Y:S01]  /*5af0*/  FADD.FTZ R11, R11, R44.reuse ;  /* 0x0000002c0b0b7221 */ /* 0x100fe20000010000 */
[----:B------:R-:W-:Y:S01]  /*5b00*/  FADD.FTZ R7, R7, R44 ;  /* 0x0000002c07077221 */ /* 0x000fe20000010000 */
[----:B------:R-:W-:Y:S01]  /*5b10*/  FSETP.GTU.FTZ.AND P3, PT, R15, 20, PT ;  /* 0x41a000000f00780b */ /* 0x000fe20003f7c000 */
[----:B------:R4:W5:Y:S01]  /*5b20*/  @!P1 MUFU.RCP R4, R3 ;  /* 0x0000000300049308 */ /* 0x0009620000001000 */
[----:B-1----:R-:W-:-:S02]  /*5b30*/  HADD2.F32 R13, -RZ, R6.H0_H0 ;  /* 0x20000006ff0d7230 */ /* 0x002fc40000004100 */
[----:B---3--:R-:W-:Y:S01]  /*5b40*/  @!P4 FMUL.FTZ R84, R84, R19 ;  /* 0x000000135454c220 */ /* 0x008fe20000410000 */
[----:B------:R-:W-:Y:S02]  /*5b50*/  FSETP.GTU.FTZ.AND P4, PT, R11, 20, PT ;  /* 0x41a000000b00780b */ /* 0x000fe40003f9c000 */
[----:B------:R-:W-:Y:S01]  /*5b60*/  F2FP.F16.F32.PACK_AB R6, R71, R72 ;  /* 0x000000484706723e */ /* 0x000fe200000000ff */
[----:B------:R-:W-:Y:S01]  /*5b70*/  FADD.FTZ R13, R13, R44 ;  /* 0x0000002c0d0d7221 */ /* 0x000fe20000010000 */
[----:B------:R-:W-:Y:S01]  /*5b80*/  F2FP.F16.F32.PACK_AB R71, R61, R62 ;  /* 0x0000003e3d47723e */ /* 0x000fe200000000ff */
[----:B------:R-:W-:Y:S01]  /*5b90*/  @!P0 FMUL.FTZ R0, R0, -1.4426950216293334961 ;  /* 0xbfb8aa3b00008820 */ /* 0x000fe20000410000 */
[----:B--2---:R-:W-:Y:S02]  /*5ba0*/  @!P5 FMUL.FTZ R83, R83, R10 ;  /* 0x0000000a5353d220 */ /* 0x004fe40000410000 */
[----:B------:R-:W-:Y:S01]  /*5bb0*/  FSETP.GTU.FTZ.AND P5, PT, R13, 20, PT ;  /* 0x41a000000d00780b */ /* 0x000fe20003fbc000 */
[----:B----4-:R-:W-:Y:S01]  /*5bc0*/  @!P2 FMUL.FTZ R3, R5, -1.4426950216293334961 ;  /* 0xbfb8aa3b0503a820 */ /* 0x010fe20000410000 */
[----:B------:R-:W-:Y:S01]  /*5bd0*/  @!P6 FMUL.FTZ R5, R17, -1.4426950216293334961 ;  /* 0xbfb8aa3b1105e820 */ /* 0x000fe20000410000 */
[----:B------:R-:W-:Y:S01]  /*5be0*/  @!P3 FMUL.FTZ R2, R15, -1.4426950216293334961 ;  /* 0xbfb8aa3b0f02b820 */ /* 0x000fe20000410000 */
[----:B------:R-:W1:Y:S01]  /*5bf0*/  @!P0 MUFU.EX2 R0, R0 ;  /* 0x0000000000008308 */ /* 0x000e620000000800 */
[----:B------:R-:W-:Y:S01]  /*5c00*/  @!P4 FMUL.FTZ R12, R11, -1.4426950216293334961 ;  /* 0xbfb8aa3b0b0cc820 */ /* 0x000fe20000410000 */
[----:B-----5:R-:W-:Y:S01]  /*5c10*/  @!P1 FMUL.FTZ R85, R85, R4 ;  /* 0x0000000455559220 */ /* 0x020fe20000410000 */
[----:B------:R-:W-:Y:S01]  /*5c20*/  FSETP.GTU.FTZ.AND P1, PT, R7, 20, PT ;  /* 0x41a000000700780b */ /* 0x000fe20003f3c000 */
[----:B------:R2:W3:Y:S04]  /*5c30*/  @!P6 MUFU.EX2 R11, R5 ;  /* 0x00000005000be308 */ /* 0x0004e80000000800 */
[----:B------:R-:W-:Y:S01]  /*5c40*/  @!P4 MUFU.EX2 R12, R12 ;  /* 0x0000000c000cc308 */ /* 0x000fe20000000800 */
[----:B------:R-:W-:-:S03]  /*5c50*/  @!P5 FMUL.FTZ R4, R13, -1.4426950216293334961 ;  /* 0xbfb8aa3b0d04d820 */ /* 0x000fc60000410000 */
[----:B------:R-:W4:Y:S01]  /*5c60*/  @!P3 MUFU.EX2 R2, R2 ;  /* 0x000000020002b308 */ /* 0x000f220000000800 */
[----:B--2---:R-:W-:Y:S01]  /*5c70*/  F2FP.F16.F32.PACK_AB R5, R73, R74 ;  /* 0x0000004a4905723e */ /* 0x004fe200000000ff */
[----:B-1----:R-:W-:Y:S02]  /*5c80*/  @!P0 FADD.FTZ R0, R0, 1 ;  /* 0x3f80000000008421 */ /* 0x002fe40000010000 */
[----:B------:R-:W-:Y:S01]  /*5c90*/  @!P1 FMUL.FTZ R13, R7, -1.4426950216293334961 ;  /* 0xbfb8aa3b070d9820 */ /* 0x000fe20000410000 */
[----:B------:R1:W2:Y:S01]  /*5ca0*/  @!P5 MUFU.EX2 R10, R4 ;  /* 0x00000004000ad308 */ /* 0x0002a20000000800 */
[----:B------:R-:W-:Y:S01]  /*5cb0*/  F2FP.F16.F32.PACK_AB R7, R69, R70 ;  /* 0x000000464507723e */ /* 0x000fe200000000ff */
[----:B---3--:R-:W-:Y:S01]  /*5cc0*/  @!P6 FADD.FTZ R11, R11, 1 ;  /* 0x3f8000000b0be421 */ /* 0x008fe20000010000 */
[----:B------:R-:W-:Y:S01]  /*5cd0*/  F2FP.F16.F32.PACK_AB R70, R63, R64 ;  /* 0x000000403f46723e */ /* 0x000fe200000000ff */
[----:B------:R3:W5:Y:S01]  /*5ce0*/  @!P0 MUFU.RCP R17, R0 ;  /* 0x0000000000118308 */ /* 0x0007620000001000 */
[----:B------:R-:W-:-:S02]  /*5cf0*/  F2FP.F16.F32.PACK_AB R69, R65, R66 ;  /* 0x000000424145723e */ /* 0x000fc400000000ff */
[----:B-1----:R-:W-:-:S03]  /*5d00*/  F2FP.F16.F32.PACK_AB R4, R75, R76 ;  /* 0x0000004c4b04723e */ /* 0x002fc600000000ff */
[----:B------:R-:W-:Y:S01]  /*5d10*/  STS.128 [R20+0x10], R68 ;  /* 0x0000104414007388 */ /* 0x000fe20000000c00 */
[----:B----4-:R-:W-:Y:S01]  /*5d20*/  @!P3 FADD.FTZ R2, R2, 1 ;  /* 0x3f8000000202b421 */ /* 0x010fe20000010000 */
[----:B------:R1:W4:Y:S01]  /*5d30*/  @!P1 MUFU.EX2 R16, R13 ;  /* 0x0000000d00109308 */ /* 0x0003220000000800 */
[----:B---3--:R-:W-:Y:S01]  /*5d40*/  @!P4 FADD.FTZ R0, R12, 1 ;  /* 0x3f8000000c00c421 */ /* 0x008fe20000010000 */
[----:B------:R-:W-:Y:S01]  /*5d50*/  STS.128 [R20], R4 ;  /* 0x0000000414007388 */ /* 0x000fe20000000c00 */
[----:B------:R-:W-:-:S03]  /*5d60*/  NOP ;  /* 0x0000000000007918 */ /* 0x000fc60000000000 */
[----:B-1----:R-:W1:Y:S01]  /*5d70*/  LDS.128 R12, [R21] ;  /* 0x00000000150c7984 */ /* 0x002e620000000c00 */
[----:B------:R-:W3:Y:S01]  /*5d80*/  @!P2 MUFU.EX2 R3, R3 ;  /* 0x000000030003a308 */ /* 0x000ee20000000800 */
[----:B--2---:R-:W-:Y:S01]  /*5d90*/  @!P5 FADD.FTZ R10, R10, 1 ;  /* 0x3f8000000a0ad421 */ /* 0x004fe20000010000 */
[----:B-----5:R-:W-:Y:S01]  /*5da0*/  @!P0 FMUL.FTZ R86, R86, R17 ;  /* 0x0000001156568220 */ /* 0x020fe20000410000 */
[----:B------:R-:W2:Y:S01]  /*5db0*/  LDS.128 R4, [R21+0x200] ;  /* 0x0002000015047984 */ /* 0x000ea20000000c00 */
[----:B------:R-:W5:Y:S01]  /*5dc0*/  @!P6 MUFU.RCP R11, R11 ;  /* 0x0000000b000be308 */ /* 0x000f620000001000 */
[----:B----4-:R-:W-:-:S07]  /*5dd0*/  @!P1 FADD.FTZ R16, R16, 1 ;  /* 0x3f80000010109421 */ /* 0x010fce0000010000 */
[----:B------:R-:W4:Y:S01]  /*5de0*/  @!P4 MUFU.RCP R0, R0 ;  /* 0x000000000000c308 */ /* 0x000f220000001000 */
[----:B---3--:R-:W-:-:S07]  /*5df0*/  @!P2 FADD.FTZ R3, R3, 1 ;  /* 0x3f8000000303a421 */ /* 0x008fce0000010000 */
[----:B------:R-:W3:Y:S01]  /*5e00*/  @!P3 MUFU.RCP R18, R2 ;  /* 0x000000020012b308 */ /* 0x000ee20000001000 */
[----:B-----5:R-:W-:-:S07]  /*5e10*/  @!P6 FMUL.FTZ R90, R90, R11 ;  /* 0x0000000b5a5ae220 */ /* 0x020fce0000410000 */
[----:B------:R5:W0:Y:S01]  /*5e20*/  @!P2 MUFU.RCP R19, R3 ;  /* 0x000000030013a308 */ /* 0x000a220000001000 */
[----:B----4-:R-:W-:-:S07]  /*5e30*/  @!P4 FMUL.FTZ R91, R91, R0 ;  /* 0x000000005b5bc220 */ /* 0x010fce0000410000 */
[----:B------:R4:W1:Y:S01]  /*5e40*/  @!P5 MUFU.RCP R48, R10 ;  /* 0x0000000a0030d308 */ /* 0x0008620000001000 */
[----:B-----5:R-:W-:-:S04]  /*5e50*/  IMAD.WIDE.U32 R2, R46, R50, UR4 ;  /* 0x000000042e027e25 */ /* 0x020fc8000f8e0032 */
[----:B---3--:R-:W-:Y:S01]  /*5e60*/  @!P3 FMUL.FTZ R87, R87, R18 ;  /* 0x000000125757b220 */ /* 0x008fe20000410000 */
[----:B------:R-:W-:Y:S01]  /*5e70*/  F2FP.F16.F32.PACK_AB R18, R82, R81 ;  /* 0x000000515212723e */ /* 0x000fe200000000ff */
[----:B------:R-:W3:Y:S01]  /*5e80*/  LDCU.64 UR4, c[0x0][0x518] ;  /* 0x0000a300ff0477ac */ /* 0x000ee20008000a00 */
[----:B------:R-:W-:Y:S02]  /*5e90*/  IMAD R17, R46, R51, R3 ;  /* 0x000000332e117224 */ /* 0x000fe400078e0203 */
[----:B------:R-:W-:Y:S01]  /*5ea0*/  FADD.FTZ R3, R77, R38 ;  /* 0x000000264d037221 */ /* 0x000fe20000010000 */
[----:B------:R5:W2:Y:S01]  /*5eb0*/  @!P1 MUFU.RCP R47, R16 ;  /* 0x00000010002f9308 */ /* 0x000aa20000001000 */
[----:B----4-:R-:W-:Y:S02]  /*5ec0*/  LEA R10, P0, R2, R52, 0x1 ;  /* 0x00000034020a7211 */ /* 0x010fe400078008ff */
[----:B------:R-:W-:Y:S01]  /*5ed0*/  FADD.FTZ R0, R3, R78 ;  /* 0x0000004e03007221 */ /* 0x000fe20000010000 */
[----:B0-----:R-:W-:Y:S01]  /*5ee0*/  @!P2 FMUL.FTZ R88, R88, R19 ;  /* 0x000000135858a220 */ /* 0x001fe20000410000 */
[----:B------:R-:W-:-:S02]  /*5ef0*/  F2FP.F16.F32.PACK_AB R19, R84, R83 ;  /* 0x000000535413723e */ /* 0x000fc400000000ff */
[----:B------:R-:W-:Y:S02]  /*5f00*/  LEA.HI.X R11, R2, R53, R17, 0x1, P0 ;  /* 0x00000035020b7211 */ /* 0x000fe400000f0c11 */
[----:B------:R-:W-:Y:S01]  /*5f10*/  F2FP.F16.F32.PACK_AB R17, R80, R79 ;  /* 0x0000004f5011723e */ /* 0x000fe200000000ff */
[----:B------:R-:W-:Y:S01]  /*5f20*/  FADD.FTZ R79, R0, R79 ;  /* 0x0000004f004f7221 */ /* 0x000fe20000010000 */
[----:B-1----:R-:W-:Y:S01]  /*5f30*/  @!P5 FMUL.FTZ R89, R89, R48 ;  /* 0x000000305959d220 */ /* 0x002fe20000410000 */
[----:B------:R-:W-:Y:S01]  /*5f40*/  IMAD.WIDE.U32 R2, R23, 0x10, R10 ;  /* 0x0000001017027825 */ /* 0x000fe200078e000a */
[----:B-----5:R-:W-:Y:S01]  /*5f50*/  F2FP.F16.F32.PACK_AB R16, R78, R77 ;  /* 0x0000004d4e10723e */ /* 0x020fe200000000ff */
[----:B------:R-:W0:Y:S01]  /*5f60*/  LDC.64 R10, c[0x0][0x520] ;  /* 0x00014800ff0a7b82 */ /* 0x000e220000000a00 */
[----:B------:R-:W-:Y:S01]  /*5f70*/  F2FP.F16.F32.PACK_AB R49, R88, R87 ;  /* 0x000000575831723e */ /* 0x000fe200000000ff */
[----:B---3--:R-:W-:Y:S01]  /*5f80*/  UIMAD.WIDE.U32 UR6, UR18, UR4, UR6 ;  /* 0x00000004120672a5 */ /* 0x008fe2000f8e0006 */
[----:B------:R-:W-:Y:S01]  /*5f90*/  STG.E.128 desc[UR16][R2.64], R12 ;  /* 0x0000000c02007986 */ /* 0x000fe2000c101d10 */
[----:B------:R-:W-:Y:S01]  /*5fa0*/  F2FP.F16.F32.PACK_AB R50, R90, R89 ;  /* 0x000000595a32723e */ /* 0x000fe200000000ff */
[----:B--2---:R-:W-:Y:S01]  /*5fb0*/  @!P1 FMUL.FTZ R92, R92, R47 ;  /* 0x0000002f5c5c9220 */ /* 0x004fe20000410000 */
[----:B------:R-:W-:Y:S01]  /*5fc0*/  F2FP.F16.F32.PACK_AB R48, R86, R85 ;  /* 0x000000555630723e */ /* 0x000fe200000000ff */
[----:B------:R0:W-:Y:S01]  /*5fd0*/  STG.E.128 desc[UR16][R2.64+0x200], R4 ;  /* 0x0002000402007986 */ /* 0x0001e2000c101d10 */
[----:B------:R-:W-:Y:S01]  /*5fe0*/  FADD.FTZ R80, R79, R80 ;  /* 0x000000504f507221 */ /* 0x000fe20000010000 */
[----:B------:R-:W-:Y:S01]  /*5ff0*/  UIMAD UR7, UR18, UR5, UR7 ;  /* 0x00000005120772a4 */ /* 0x000fe2000f8e0207 */
[----:B------:R-:W-:Y:S01]  /*6000*/  F2FP.F16.F32.PACK_AB R51, R92, R91 ;  /* 0x0000005b5c33723e */ /* 0x000fe200000000ff */
[----:B------:R-:W-:Y:S01]  /*6010*/  BAR.SYNC.DEFER_BLOCKING 0x0 ;  /* 0x0000000000007b1d */ /* 0x000fe20000010000 */
[----:B------:R-:W-:Y:S01]  /*6020*/  FADD.FTZ R81, R80, R81 ;  /* 0x0000005150517221 */ /* 0x000fe20000010000 */
[----:B------:R-:W-:-:S02]  /*6030*/  IADD3 R34, P1, PT, R34, -0x800, RZ ;  /* 0xfffff80022227810 */ /* 0x000fc40007f3e0ff */
[----:B------:R-:W-:Y:S01]  /*6040*/  IADD3 R32, P2, PT, R32, -0x800, RZ ;  /* 0xfffff80020207810 */ /* 0x000fe20007f5e0ff */
[----:B------:R-:W-:Y:S01]  /*6050*/  FADD.FTZ R82, R81, R82 ;  /* 0x0000005251527221 */ /* 0x000fe20000010000 */
[----:B------:R-:W-:Y:S02]  /*6060*/  IADD3.X R33, PT, PT, R33, -0x1, RZ, P1, !PT ;  /* 0xffffffff21217810 */ /* 0x000fe40000ffe4ff */
[----:B------:R-:W-:Y:S01]  /*6070*/  IADD3.X R31, PT, PT, R31, -0x1, RZ, P2, !PT ;  /* 0xffffffff1f1f7810 */ /* 0x000fe200017fe4ff */
[----:B------:R-:W-:-:S04]  /*6080*/  FADD.FTZ R83, R82, R83 ;  /* 0x0000005352537221 */ /* 0x000fc80000010000 */
[----:B------:R-:W-:Y:S01]  /*6090*/  FADD.FTZ R84, R83, R84 ;  /* 0x0000005453547221 */ /* 0x000fe20000010000 */
[----:B0-----:R-:W-:-:S04]  /*60a0*/  IMAD.WIDE.U32 R2, R46, R10, UR6 ;  /* 0x000000062e027e25 */ /* 0x001fc8000f8e000a */
[----:B------:R-:W-:Y:S01]  /*60b0*/  FADD.FTZ R85, R84, R85 ;  /* 0x0000005554557221 */ /* 0x000fe20000010000 */
[----:B------:R-:W-:Y:S01]  /*60c0*/  IMAD R0, R46, R11, R3 ;  /* 0x0000000b2e007224 */ /* 0x000fe200078e0203 */
[C---:B------:R-:W-:Y:S02]  /*60d0*/  LEA R4, P0, R2.reuse, R56, 0x1 ;  /* 0x0000003802047211 */ /* 0x040fe400078008ff */
[----:B------:R-:W-:Y:S02]  /*60e0*/  FADD.FTZ R86, R85, R86 ;  /* 0x0000005655567221 */ /* 0x000fe40000010000 */
[----:B------:R-:W-:Y:S01]  /*60f0*/  LEA.HI.X R5, R2, R57, R0, 0x1, P0 ;  /* 0x0000003902057211 */ /* 0x000fe200000f0c00 */
[----:B------:R-:W-:Y:S01]  /*6100*/  STS.128 [R20], R16 ;  /* 0x0000001014007388 */ /* 0x000fe20000000c00 */
[----:B------:R-:W-:Y:S01]  /*6110*/  FADD.FTZ R87, R86, R87 ;  /* 0x0000005756577221 */ /* 0x000fe20000010000 */
[----:B------:R-:W-:Y:S02]  /*6120*/  IADD3 R30, P0, PT, R30, -0x800, RZ ;  /* 0xfffff8001e1e7810 */ /* 0x000fe40007f1e0ff */
[----:B------:R-:W-:Y:S01]  /*6130*/  STS.128 [R20+0x10], R48 ;  /* 0x0000103014007388 */ /* 0x000fe20000000c00 */
[----:B------:R-:W-:-:S03]  /*6140*/  NOP ;  /* 0x0000000000007918 */ /* 0x000fc60000000000 */
[----:B------:R-:W0:Y:S01]  /*6150*/  LDS.128 R52, [R21] ;  /* 0x0000000015347984 */ /* 0x000e220000000c00 */
[----:B------:R-:W-:-:S04]  /*6160*/  IMAD.WIDE.U32 R2, R23, 0x10, R4 ;  /* 0x0000001017027825 */ /* 0x000fc800078e0004 */
[----:B------:R-:W-:Y:S01]  /*6170*/  FADD.FTZ R88, R87, R88 ;  /* 0x0000005857587221 */ /* 0x000fe20000010000 */
[----:B------:R-:W-:Y:S01]  /*6180*/  IADD3.X R29, PT, PT, R29, -0x1, RZ, P0, !PT ;  /* 0xffffffff1d1d7810 */ /* 0x000fe200007fe4ff */
[----:B------:R-:W1:Y:S02]  /*6190*/  LDS.128 R12, [R21+0x200] ;  /* 0x00020000150c7984 */ /* 0x000e640000000c00 */
[----:B------:R-:W-:-:S04]  /*61a0*/  FADD.FTZ R89, R88, R89 ;  /* 0x0000005958597221 */ /* 0x000fc80000010000 */
[----:B------:R-:W-:-:S04]  /*61b0*/  FADD.FTZ R90, R89, R90 ;  /* 0x0000005a595a7221 */ /* 0x000fc80000010000 */
[----:B------:R-:W-:-:S04]  /*61c0*/  FADD.FTZ R91, R90, R91 ;  /* 0x0000005b5a5b7221 */ /* 0x000fc80000010000 */
[----:B------:R-:W-:Y:S01]  /*61d0*/  FADD.FTZ R38, R91, R92 ;  /* 0x0000005c5b267221 */ /* 0x000fe20000010000 */
[----:B0-----:R0:W-:Y:S04]  /*61e0*/  STG.E.128 desc[UR16][R2.64], R52 ;  /* 0x0000003402007986 */ /* 0x0011e8000c101d10 */
[----:B-1----:R0:W-:Y:S01]  /*61f0*/  STG.E.128 desc[UR16][R2.64+0x200], R12 ;  /* 0x0002000c02007986 */ /* 0x0021e2000c101d10 */
[----:B------:R-:W-:Y:S05]  /*6200*/  BRA.U UP0, `(.L_x_5130) ;  /* 0xffffffa500287547 */ /* 0x000fea000b83ffff */
.L_x_5083:
        /* <DEDUP_REMOVED lines=42> */
.L_x_5132:
[----:B------:R-:W-:Y:S05]  /*64b0*/  BSYNC.RECONVERGENT B0 ;  /* 0x0000000000007941 */ /* 0x000fea0003800200 */
.L_x_5131:
        /* <DEDUP_REMOVED lines=34> */
.L_x_5134:
[----:B------:R-:W-:Y:S05]  /*66e0*/  BSYNC.RECONVERGENT B0 ;  /* 0x0000000000007941 */ /* 0x000fea0003800200 */
.L_x_5133:
        /* <DEDUP_REMOVED lines=22> */
.L_x_5136:
        /* <DEDUP_REMOVED lines=51> */
.L_x_5135:
[----:B------:R-:W-:Y:S05]  /*6b80*/  EXIT ;  /* 0x000000000000794d */ /* 0x000fea0003800000 */
.L_x_5121:
[----:B------:R-:W-:Y:S01]  /*6b90*/  MOV R188, R6 ;  /* 0x0000000600bc7202 */ /* 0x000fe20000000f00 */
[----:B------:R-:W-:Y:S01]  /*6ba0*/  HFMA2 R190, -RZ, RZ, 0, 5.9604644775390625e-08 ;  /* 0x00000001ffbe7431 */ /* 0x000fe200000001ff */
[----:B------:R-:W-:Y:S02]  /*6bb0*/  MOV R193, RZ ;  /* 0x000000ff00c17202 */ /* 0x000fe40000000f00 */
[----:B------:R-:W-:-:S07]  /*6bc0*/  MOV R209, 0xffffffff ;  /* 0xffffffff00d17802 */ /* 0x000fce0000000f00 */
[----:B01-345:R-:W-:Y:S05]  /*6bd0*/  WARPSYNC.COLLECTIVE R209, `(.L_x_5137) ;  /* 0x00000000d1087348 */ /* 0x03bfea0003c00000 */
[----:B------:R2:W0:Y:S02]  /*6be0*/  SHFL.UP P6, R4, R188, R190, R193 ;  /* 0x040000bebc047389 */ /* 0x00042400000c00c1 */
[----:B012345:R-:W-:Y:S05]  /*6bf0*/  ENDCOLLECTIVE ;  /* 0x000000000000791b */ /* 0x03ffea0003800000 */
.L_x_5137:
[----:B------:R-:W-:Y:S02]  /*6c00*/  MOV R188, R5 ;  /* 0x0000000500bc7202 */ /* 0x000fe40000000f00 */
[----:B------:R-:W-:-:S07]  /*6c10*/  MOV R7, R4 ;  /* 0x0000000400077202 */ /* 0x000fce0000000f00 */
[----:B------:R-:W-:Y:S05]  /*6c20*/  WARPSYNC.COLLECTIVE R209, `(.L_x_5138) ;  /* 0x00000000d1087348 */ /* 0x000fea0003c00000 */
[----:B------:R0:W1:Y:S02]  /*6c30*/  SHFL.UP P6, R4, R188, R190, R193 ;  /* 0x040000bebc047389 */ /* 0x00006400000c00c1 */
[----:B01----:R-:W-:Y:S05]  /*6c40*/  ENDCOLLECTIVE ;  /* 0x000000000000791b */ /* 0x003fea0003800000 */
.L_x_5138:
        /* <DEDUP_REMOVED lines=8> */
.L_x_5139:
[----:B------:R-:W-:Y:S02]  /*6cd0*/  MOV R188, R189 ;  /* 0x000000bd00bc7202 */ /* 0x000fe40000000f00 */
[----:B------:R-:W-:-:S07]  /*6ce0*/  MOV R7, R4 ;  /* 0x0000000400077202 */ /* 0x000fce0000000f00 */
[----:B------:R-:W-:Y:S05]  /*6cf0*/  WARPSYNC.COLLECTIVE R209, `(.L_x_5140) ;  /* 0x00000000d1087348 */ /* 0x000fea0003c00000 */
[----:B------:R0:W1:Y:S02]  /*6d00*/  SHFL.UP P6, R4, R188, R190, R193 ;  /* 0x040000bebc047389 */ /* 0x00006400000c00c1 */
[----:B01----:R-:W-:Y:S05]  /*6d10*/  ENDCOLLECTIVE ;  /* 0x000000000000791b */ /* 0x003fea0003800000 */
.L_x_5140:
        /* <DEDUP_REMOVED lines=8> */
.L_x_5141:
[----:B------:R-:W-:Y:S02]  /*6da0*/  MOV R188, R191 ;  /* 0x000000bf00bc7202 */ /* 0x000fe40000000f00 */
[----:B------:R-:W-:-:S07]  /*6db0*/  MOV R5, R4 ;  /* 0x0000000400057202 */ /* 0x000fce0000000f00 */
[----:B------:R-:W-:Y:S05]  /*6dc0*/  WARPSYNC.COLLECTIVE R209, `(.L_x_5142) ;  /* 0x00000000d1087348 */ /* 0x000fea0003c00000 */
[----:B------:R0:W1:Y:S02]  /*6dd0*/  SHFL.UP P6, R4, R188, R190, R193 ;  /* 0x040000bebc047389 */ /* 0x00006400000c00c1 */
[----:B01----:R-:W-:Y:S05]  /*6de0*/  ENDCOLLECTIVE ;  /* 0x000000000000791b */ /* 0x003fea0003800000 */
.L_x_5142:
        /* <DEDUP_REMOVED lines=8> */
.L_x_5143:
[----:B------:R-:W-:Y:S02]  /*6e70*/  MOV R188, R7 ;  /* 0x0000000700bc7202 */ /* 0x000fe40000000f00 */
[----:B------:R-:W-:-:S07]  /*6e80*/  MOV R5, R4 ;  /* 0x0000000400057202 */ /* 0x000fce0000000f00 */
[----:B------:R-:W-:Y:S05]  /*6e90*/  WARPSYNC.COLLECTIVE R209, `(.L_x_5144) ;  /* 0x00000000d1087348 */ /* 0x000fea0003c00000 */
[----:B------:R0:W1:Y:S02]  /*6ea0*/  SHFL.UP P6, R4, R188, R190, R193 ;  /* 0x040000bebc047389 */ /* 0x00006400000c00c1 */
[----:B01----:R-:W-:Y:S05]  /*6eb0*/  ENDCOLLECTIVE ;  /* 0x000000000000791b */ /* 0x003fea0003800000 */
.L_x_5144:
        /* <DEDUP_REMOVED lines=8> */
.L_x_5145:
[----:B------:R-:W-:Y:S02]  /*6f40*/  MOV R188, R5 ;  /* 0x0000000500bc7202 */ /* 0x000fe40000000f00 */
[----:B------:R-:W-:-:S07]  /*6f50*/  MOV R189, R4 ;  /* 0x0000000400bd7202 */ /* 0x000fce0000000f00 */
[----:B------:R-:W-:Y:S05]  /*6f60*/  WARPSYNC.COLLECTIVE R209, `(.L_x_5146) ;  /* 0x00000000d1087348 */ /* 0x000fea0003c00000 */
[----:B------:R0:W1:Y:S02]  /*6f70*/  SHFL.UP P6, R4, R188, R190, R193 ;  /* 0x040000bebc047389 */ /* 0x00006400000c00c1 */
[----:B01----:R-:W-:Y:S05]  /*6f80*/  ENDCOLLECTIVE ;  /* 0x000000000000791b */ /* 0x003fea0003800000 */
.L_x_5146:
[----:B------:R-:W-:Y:S05]  /*6f90*/  BRA `(.L_x_5147) ;  /* 0xffffffcc00a07947 */ /* 0x000fea000383ffff */
.L_x_5122:
        /* <DEDUP_REMOVED lines=8> */
.L_x_5149:
[----:B------:R-:W-:Y:S05]  /*7020*/  BSYNC B0 ;  /* 0x0000000000007941 */ /* 0x000fea0003800000 */
.L_x_5148:
[----:B------:R-:W-:Y:S05]  /*7030*/  BRA `(.L_x_5150) ;  /* 0xffffffcc008c7947 */ /* 0x000fea000383ffff */
.L_x_5123:
        /* <DEDUP_REMOVED lines=8> */
.L_x_5152:
[----:B------:R-:W-:Y:S05]  /*70c0*/  BSYNC B0 ;  /* 0x0000000000007941 */ /* 0x000fea0003800000 */
.L_x_5151:
[----:B------:R-:W-:Y:S05]  /*70d0*/  BRA `(.L_x_5153) ;  /* 0xffffffcc006c7947 */ /* 0x000fea000383ffff */
.L_x_5124:
        /* <DEDUP_REMOVED lines=8> */
.L_x_5155:
[----:B------:R-:W-:Y:S05]  /*7160*/  BSYNC B0 ;  /* 0x0000000000007941 */ /* 0x000fea0003800000 */
.L_x_5154:
        /* <DEDUP_REMOVED lines=11> */
.L_x_5156:
[----:B------:R-:W-:Y:S05]  /*7220*/  WARPSYNC.COLLECTIVE R209, `(.L_x_5157) ;  /* 0x00000000d1087348 */ /* 0x000fea0003c00000 */
[----:B------:R0:W1:Y:S02]  /*7230*/  SHFL.IDX P1, R5, R210, R211, R212 ;  /* 0x000000d3d2057389 */ /* 0x00006400000200d4 */
[----:B01----:R-:W-:Y:S05]  /*7240*/  ENDCOLLECTIVE ;  /* 0x000000000000791b */ /* 0x003fea0003800000 */
.L_x_5157:
[----:B------:R-:W-:Y:S02]  /*7250*/  MOV R210, R3 ;  /* 0x0000000300d27202 */ /* 0x000fe40000000f00 */
[----:B------:R-:W-:Y:S02]  /*7260*/  MOV R189, R4 ;  /* 0x0000000400bd7202 */ /* 0x000fe40000000f00 */
[----:B------:R-:W-:-:S07]  /*7270*/  MOV R4, R5 ;  /* 0x0000000500047202 */ /* 0x000fce0000000f00 */
[----:B------:R-:W-:Y:S05]  /*7280*/  WARPSYNC.COLLECTIVE R209, `(.L_x_5158) ;  /* 0x00000000d1087348 */ /* 0x000fea0003c00000 */
[----:B------:R0:W1:Y:S02]  /*7290*/  SHFL.IDX P1, R5, R210, R211, R212 ;  /* 0x000000d3d2057389 */ /* 0x00006400000200d4 */
[----:B01----:R-:W-:Y:S05]  /*72a0*/  ENDCOLLECTIVE ;  /* 0x000000000000791b */ /* 0x003fea0003800000 */
.L_x_5158:
[----:B------:R-:W-:Y:S05]  /*72b0*/  BRA `(.L_x_5159) ;  /* 0xffffffcc000c7947 */ /* 0x000fea000383ffff */
.L_x_5126:
        /* <DEDUP_REMOVED lines=10> */
.L_x_5160:
[----:B------:R-:W-:Y:S02]  /*7360*/  MOV R212, 0x1f ;  /* 0x0000001f00d47802 */ /* 0x000fe40000000f00 */
[----:B------:R-:W-:Y:S02]  /*7370*/  MOV R214, R5 ;  /* 0x0000000500d67202 */ /* 0x000fe40000000f00 */
[----:B------:R-:W-:-:S07]  /*7380*/  MOV R2, R7 ;  /* 0x0000000700027202 */ /* 0x000fce0000000f00 */
[----:B------:R-:W-:Y:S05]  /*7390*/  WARPSYNC.COLLECTIVE R209, `(.L_x_5161) ;  /* 0x00000000d1087348 */ /* 0x000fea0003c00000 */
[----:B------:R0:W1:Y:S02]  /*73a0*/  SHFL.DOWN P1, R7, R214, R213, R216 ;  /* 0x080000d5d6077389 */ /* 0x00006400000200d8 */
[----:B01----:R-:W-:Y:S05]  /*73b0*/  ENDCOLLECTIVE ;  /* 0x000000000000791b */ /* 0x003fea0003800000 */
.L_x_5161:
        /* <DEDUP_REMOVED lines=10> */
.L_x_5162:
[----:B------:R-:W-:Y:S02]  /*7460*/  MOV R214, R4 ;  /* 0x0000000400d67202 */ /* 0x000fe40000000f00 */
[----:B------:R-:W-:-:S07]  /*7470*/  MOV R2, R7 ;  /* 0x0000000700027202 */ /* 0x000fce0000000f00 */
[----:B------:R-:W-:Y:S05]  /*7480*/  WARPSYNC.COLLECTIVE R209, `(.L_x_5163) ;  /* 0x00000000d1087348 */ /* 0x000fea0003c00000 */
[----:B------:R0:W1:Y:S02]  /*7490*/  SHFL.DOWN P1, R7, R214, R213, R216 ;  /* 0x080000d5d6077389 */ /* 0x00006400000200d8 */
[----:B01----:R-:W-:Y:S05]  /*74a0*/  ENDCOLLECTIVE ;  /* 0x000000000000791b */ /* 0x003fea0003800000 */
.L_x_5163:
        /* <DEDUP_REMOVED lines=10> */
.L_x_5164:
[----:B------:R-:W-:Y:S02]  /*7550*/  MOV R214, R4 ;  /* 0x0000000400d67202 */ /* 0x000fe40000000f00 */
[----:B------:R-:W-:-:S07]  /*7560*/  MOV R2, R7 ;  /* 0x0000000700027202 */ /* 0x000fce0000000f00 */
[----:B------:R-:W-:Y:S05]  /*7570*/  WARPSYNC.COLLECTIVE R209, `(.L_x_5165) ;  /* 0x00000000d1087348 */ /* 0x000fea0003c00000 */
[----:B------:R0:W1:Y:S02]  /*7580*/  SHFL.DOWN P1, R7, R214, R213, R216 ;  /* 0x080000d5d6077389 */ /* 0x00006400000200d8 */
[----:B01----:R-:W-:Y:S05]  /*7590*/  ENDCOLLECTIVE ;  /* 0x000000000000791b */ /* 0x003fea0003800000 */
.L_x_5165:
        /* <DEDUP_REMOVED lines=11> */
.L_x_5166:
[----:B------:R-:W-:Y:S02]  /*7650*/  MOV R214, R4 ;  /* 0x0000000400d67202 */ /* 0x000fe40000000f00 */
[----:B------:R-:W-:-:S07]  /*7660*/  MOV R2, R7 ;  /* 0x0000000700027202 */ /* 0x000fce0000000f00 */
[----:B------:R-:W-:Y:S05]  /*7670*/  WARPSYNC.COLLECTIVE R209, `(.L_x_5167) ;  /* 0x00000000d1087348 */ /* 0x000fea0003c00000 */
[----:B------:R0:W1:Y:S02]  /*7680*/  SHFL.DOWN P1, R7, R214, R213, R216 ;  /* 0x080000d5d6077389 */ /* 0x00006400000200d8 */
[----:B01----:R-:W-:Y:S05]  /*7690*/  ENDCOLLECTIVE ;  /* 0x000000000000791b */ /* 0x003fea0003800000 */
.L_x_5167:
        /* <DEDUP_REMOVED lines=11> */
.L_x_5168:
[----:B------:R-:W-:Y:S02]  /*7750*/  MOV R214, R4 ;  /* 0x0000000400d67202 */ /* 0x000fe40000000f00 */
[----:B------:R-:W-:-:S07]  /*7760*/  MOV R2, R7 ;  /* 0x0000000700027202 */ /* 0x000fce0000000f00 */
[----:B------:R-:W-:Y:S05]  /*7770*/  WARPSYNC.COLLECTIVE R209, `(.L_x_5169) ;  /* 0x00000000d1087348 */ /* 0x000fea0003c00000 */
[----:B------:R0:W1:Y:S02]  /*7780*/  SHFL.DOWN P1, R7, R214, R213, R216 ;  /* 0x080000d5d6077389 */ /* 0x00006400000200d8 */
[----:B01----:R-:W-:Y:S05]  /*7790*/  ENDCOLLECTIVE ;  /* 0x000000000000791b */ /* 0x003fea0003800000 */
.L_x_5169:
        /* <DEDUP_REMOVED lines=11> */
.L_x_5170:
[----:B------:R-:W-:Y:S02]  /*7850*/  ISETP.NE.AND P0, PT, R37, 0x1f, PT ;  /* 0x0000001f2500780c */ /* 0x000fe40003f05270 */
[----:B------:R-:W-:Y:S02]  /*7860*/  MOV R210, R4 ;  /* 0x0000000400d27202 */ /* 0x000fe40000000f00 */
[----:B------:R-:W-:-:S09]  /*7870*/  MOV R2, R5 ;  /* 0x0000000500027202 */ /* 0x000fd20000000f00 */
[----:B------:R-:W-:Y:S05]  /*7880*/  WARPSYNC.COLLECTIVE R209, `(.L_x_5171) ;  /* 0x00000000d1087348 */ /* 0x000fea0003c00000 */
[----:B------:R0:W1:Y:S02]  /*7890*/  SHFL.IDX P1, R5, R210, R211, R212 ;  /* 0x000000d3d2057389 */ /* 0x00006400000200d4 */
[----:B01----:R-:W-:Y:S05]  /*78a0*/  ENDCOLLECTIVE ;  /* 0x000000000000791b */ /* 0x003fea0003800000 */
.L_x_5171:
[----:B------:R-:W-:Y:S05]  /*78b0*/  WARPSYNC.COLLECTIVE R209, `(.L_x_5172) ;  /* 0x00000000d1087348 */ /* 0x000fea0003c00000 */
[----:B------:R0:W1:Y:S02]  /*78c0*/  SHFL.DOWN P1, R7, R214, R213, R216 ;  /* 0x080000d5d6077389 */ /* 0x00006400000200d8 */
[----:B01----:R-:W-:Y:S05]  /*78d0*/  ENDCOLLECTIVE ;  /* 0x000000000000791b */ /* 0x003fea0003800000 */
.L_x_5172:
        /* <DEDUP_REMOVED lines=8> */
.L_x_5173:
[----:B------:R-:W-:Y:S05]  /*7960*/  WARPSYNC.COLLECTIVE R209, `(.L_x_5174) ;  /* 0x00000000d1087348 */ /* 0x000fea0003c00000 */
[----:B------:R0:W1:Y:S02]  /*7970*/  SHFL.IDX P1, R5, R210, R211, R212 ;  /* 0x000000d3d2057389 */ /* 0x00006400000200d4 */
[----:B01----:R-:W-:Y:S05]  /*7980*/  ENDCOLLECTIVE ;  /* 0x000000000000791b */ /* 0x003fea0003800000 */
.L_x_5174:
[----:B------:R-:W-:Y:S01]  /*7990*/  MOV R210, R19 ;  /* 0x0000001300d27202 */ /* 0x000fe20000000f00 */
[----:B------:R-:W-:Y:S01]  /*79a0*/  FFMA.FTZ R19, R19, R2, R6 ;  /* 0x0000000213137223 */ /* 0x000fe20000010006 */
[----:B------:R-:W-:Y:S02]  /*79b0*/  MOV R207, R7 ;  /* 0x0000000700cf7202 */ /* 0x000fe40000000f00 */
[----:B------:R-:W-:-:S07]  /*79c0*/  MOV R208, R5 ;  /* 0x0000000500d07202 */ /* 0x000fce0000000f00 */
[----:B------:R-:W-:Y:S05]  /*79d0*/  WARPSYNC.COLLECTIVE R209, `(.L_x_5175) ;  /* 0x00000000d1087348 */ /* 0x000fea0003c00000 */
[----:B------:R0:W1:Y:S02]  /*79e0*/  SHFL.IDX P1, R5, R210, R211, R212 ;  /* 0x000000d3d2057389 */ /* 0x00006400000200d4 */
[----:B01----:R-:W-:Y:S05]  /*79f0*/  ENDCOLLECTIVE ;  /* 0x000000000000791b */ /* 0x003fea0003800000 */
.L_x_5175:
[----:B------:R-:W-:Y:S01]  /*7a00*/  MOV R7, R5 ;  /* 0x0000000500077202 */ /* 0x000fe20000000f00 */
[----:B------:R-:W-:Y:S06]  /*7a10*/  BRA `(.L_x_5176) ;  /* 0xffffffc800fc7947 */ /* 0x000fec000383ffff */
.L_x_5177:
        /* <DEDUP_REMOVED lines=14> */
.L_x_10458:


//--------------------- .text._Z25selective_scan_bwd_kernelI32Selective_Scan_bwd_kernel_traitsILi64ELi16ELb1ELb0ELb0ELb1ELb1EN3c104HalfEfEEv12SSMParamsBwd --------------------------
	.section	.text._Z25selective_scan_bwd_kernelI32Selective_Scan_bwd_kernel_traitsILi64ELi16ELb1ELb0ELb0ELb1ELb1EN3c104HalfEfEEv12SSMParamsBwd,"ax",@progbits
	.align	128
        .global         _Z25selective_scan_bwd_kernelI32Selective_Scan_bwd_kernel_traitsILi64ELi16ELb1ELb0ELb0ELb1ELb1EN3c104HalfEfEEv12SSMParamsBwd
        .type           _Z25selective_scan_bwd_kernelI32Selective_Scan_bwd_kernel_traitsILi64ELi16ELb1ELb0ELb0ELb1ELb1EN3c104HalfEfEEv12SSMParamsBwd,@function
        .size           _Z25selective_scan_bwd_kernelI32Selective_Scan_bwd_kernel_traitsILi64ELi16ELb1ELb0ELb0ELb1ELb1EN3c104HalfEfEEv12SSMParamsBwd,(.L_x_10459 - _Z25selective_scan_bwd_kernelI32Selective_Scan_bwd_kernel_traitsILi64ELi16ELb1ELb0ELb0ELb1ELb1EN3c104HalfEfEEv12SSMParamsBwd)
        .other          _Z25selective_scan_bwd_kernelI32Selective_Scan_bwd_kernel_traitsILi64ELi16ELb1ELb0ELb0ELb1ELb1EN3c104HalfEfEEv12SSMParamsBwd,@"STO_CUDA_ENTRY STV_DEFAULT"
_Z25selective_scan_bwd_kernelI32Selective_Scan_bwd_kernel_traitsILi64ELi16ELb1ELb0ELb0ELb1ELb1EN3c104HalfEfEEv12SSMParamsBwd:
.text._Z25selective_scan_bwd_kernelI32Selective_Scan_bwd_kernel_traitsILi64ELi16ELb1ELb0ELb0ELb1ELb1EN3c104HalfEfEEv12SSMParamsBwd:
        /* <DEDUP_REMOVED lines=44> */
[----:B------:R-:W3:Y:S01]  /*02c0*/  LDCU.64 UR10, c[0x0][0x3d8] ;  /* 0x00007b00ff0a77ac */ /* 0x000ee20008000a00 */
[----:B----4-:R-:W-:Y:S01]  /*02d0*/  @P0 IMAD R0, R7, UR18, R46 ;  /* 0x0000001207000c24 */ /* 0x010fe2000f8e022e */
[----:B------:R-:W4:Y:S01]  /*02e0*/  LDC.64 R36, c[0x0][0x460] ;  /* 0x00011800ff247b82 */ /* 0x000f220000000a00 */
[----:B--2---:R-:W-:Y:S01]  /*02f0*/  UIMAD.WIDE.U32 UR4, UR18, UR6, URZ ;  /* 0x00000006120472a5 */ /* 0x004fe2000f8e00ff */
[----:B------:R-:W-:Y:S01]  /*0300*/  ISETP.GE.AND P1, PT, R11, 0x1, PT ;  /* 0x000000010b00780c */ /* 0x000fe20003f26270 */
[----:B------:R-:W-:-:S05]  /*0310*/  @P0 IMAD R0, R0, R11, RZ ;  /* 0x0000000b00000224 */ /* 0x000fca00078e02ff */
[----:B------:R-:W2:Y:S01]  /*0320*/  LDC.64 R22, c[0x0][0x468] ;  /* 0x00011a00ff167b82 */ /* 0x000ea20000000a00 */
[----:B------:R-:W-:Y:S01]  /*0330*/  UIMAD UR5, UR18, UR7, UR5 ;  /* 0x00000007120572a4 */ /* 0x000fe2000f8e0205 */
[----:B------:R-:W-:Y:S01]  /*0340*/  IMAD.WIDE.U32 R4, R46, UR14, R4 ;  /* 0x0000000e2e047c25 */ /* 0x000fe2000f8e0004 */
[----:B------:R-:W-:-:S05]  /*0350*/  LEA R11, R11, 0xfffffc00, 0xa ;  /* 0xfffffc000b0b7811 */ /* 0x000fca00078e50ff */
[----:B------:R-:W2:Y:S01]  /*0360*/  LDC.64 R30, c[0x0][0x528] ;  /* 0x00014a00ff1e7b82 */ /* 0x000ea20000000a00 */
[C---:B------:R-:W-:Y:S01]  /*0370*/  IMAD R33, R46.reuse, UR15, R5 ;  /* 0x0000000f2e217c24 */ /* 0x040fe2000f8e0205 */
[----:B------:R-:W-:Y:S01]  /*0380*/  IADD3 R35, P3, PT, R11, R2, RZ ;  /* 0x000000020b237210 */ /* 0x000fe20007f7e0ff */
[----:B0-----:R-:W-:-:S04]  /*0390*/  IMAD.WIDE.U32 R6, R46, UR8, RZ ;  /* 0x000000082e067c25 */ /* 0x001fc8000f8e00ff */
[----:B-1----:R-:W-:Y:S02]  /*03a0*/  @P0 IMAD R5, R0, R13, RZ ;  /* 0x0000000d00050224 */ /* 0x002fe400078e02ff */
[C---:B------:R-:W-:Y:S01]  /*03b0*/  IMAD.WIDE.U32 R2, R46.reuse, R16, UR4 ;  /* 0x000000042e027e25 */ /* 0x040fe2000f8e0010 */
[----:B------:R-:W-:Y:S02]  /*03c0*/  CS2R R12, SRZ ;  /* 0x00000000000c7805 */ /* 0x000fe4000001ff00 */
[----:B------:R-:W-:Y:S01]  /*03d0*/  IADD3 R4, P4, PT, R11, R4, RZ ;  /* 0x000000040b047210 */ /* 0x000fe20007f9e0ff */
[----:B------:R-:W-:Y:S01]  /*03e0*/  IMAD R43, R46, UR9, R7 ;  /* 0x000000092e2b7c24 */ /* 0x000fe2000f8e0207 */
[----:B------:R-:W-:Y:S01]  /*03f0*/  LEA R44, P2, R6, R18, 0x2 ;  /* 0x00000012062c7211 */ /* 0x000fe200078410ff */
[----:B---3--:R-:W-:Y:S01]  /*0400*/  @P0 IMAD.WIDE R12, R5, 0x8, R8 ;  /* 0x00000008050c0825 */ /* 0x008fe200078e0208 */
[----:B------:R-:W-:Y:S02]  /*0410*/  SHF.R.S32.HI R0, RZ, 0x1f, R11 ;  /* 0x0000001fff007819 */ /* 0x000fe4000001140b */
[----:B------:R-:W-:Y:S01]  /*0420*/  IADD3 R11, P0, PT, R11, R2, RZ ;  /* 0x000000020b0b7210 */ /* 0x000fe20007f1e0ff */
[----:B------:R-:W-:-:S02]  /*0430*/  IMAD R5, R46, R17, R3 ;  /* 0x000000112e057224 */ /* 0x000fc400078e0203 */
[----:B------:R-:W-:Y:S01]  /*0440*/  IMAD.WIDE.U32 R2, R46, UR10, RZ ;  /* 0x0000000a2e027c25 */ /* 0x000fe2000f8e00ff */
[----:B------:R-:W-:Y:S02]  /*0450*/  LEA.HI.X R43, R6, R19, R43, 0x2, P2 ;  /* 0x00000013062b7211 */ /* 0x000fe400010f142b */
[----:B------:R-:W-:Y:S01]  /*0460*/  IADD3.X R6, PT, PT, R0, R15, RZ, P3, !PT ;  /* 0x0000000f00067210 */ /* 0x000fe20001ffe4ff */
[----:B------:R-:W-:Y:S01]  /*0470*/  IMAD R41, R46, UR11, R3 ;  /* 0x0000000b2e297c24 */ /* 0x000fe2000f8e0203 */
[C---:B------:R-:W-:Y:S02]  /*0480*/  IADD3.X R33, PT, PT, R0.reuse, R33, RZ, P4, !PT ;  /* 0x0000002100217210 */ /* 0x040fe400027fe4ff */
[----:B------:R-:W-:Y:S02]  /*0490*/  IADD3.X R0, PT, PT, R0, R5, RZ, P0, !PT ;  /* 0x0000000500007210 */ /* 0x000fe400007fe4ff */
[----:B------:R-:W-:Y:S02]  /*04a0*/  LEA R42, P0, R2, R20, 0x2 ;  /* 0x00000014022a7211 */ /* 0x000fe400078010ff */
[----:B----4-:R-:W-:-:S02]  /*04b0*/  LEA R36, P2, R35, R36, 0x1 ;  /* 0x0000002423247211 */ /* 0x010fc400078408ff */
[----:B--2---:R-:W-:Y:S02]  /*04c0*/  LEA R34, P3, R4, R22, 0x1 ;  /* 0x0000001604227211 */ /* 0x004fe400078608ff */
[----:B------:R-:W-:Y:S02]  /*04d0*/  LEA R32, P4, R11, R30, 0x1 ;  /* 0x0000001e0b207211 */ /* 0x000fe400078808ff */
[----:B------:R-:W-:Y:S01]  /*04e0*/  LEA.HI.X R41, R2, R21, R41, 0x2, P0 ;  /* 0x0000001502297211 */ /* 0x000fe200000f1429 */
[----:B------:R-:W-:Y:S01]  /*04f0*/  HFMA2 R21, -RZ, RZ, 0, 0 ;  /* 0x00000000ff157431 */ /* 0x000fe200000001ff */
        /* <DEDUP_REMOVED lines=28> */
.L_x_5226:
[----:B------:R-:W-:Y:S01]  /*06c0*/  BAR.SYNC.DEFER_BLOCKING 0x0 ;  /* 0x0000000000007b1d */ /* 0x000fe20000010000 */
[----:B0-----:R-:W-:Y:S02]  /*06d0*/  MOV R2, R36 ;  /* 0x0000002400027202 */ /* 0x001fe40000000f00 */
[----:B------:R-:W-:-:S03]  /*06e0*/  MOV R3, R35 ;  /* 0x0000002300037202 */ /* 0x000fc60000000f00 */
[----:B------:R-:W-:-:S05]  /*06f0*/  IMAD.WIDE.U32 R2, R26, 0x10, R2 ;  /* 0x000000101a027825 */ /* 0x000fca00078e0002 */
[----:B------:R-:W2:Y:S04]  /*0700*/  LDG.E.128 R16, desc[UR16][R2.64] ;  /* 0x0000001002107981 */ /* 0x000ea8000c1e1d00 */
[----:B------:R0:W3:Y:S01]  /*0710*/  LDG.E.128 R48, desc[UR16][R2.64+0x200] ;  /* 0x0002001002307981 */ /* 0x0000e2000c1e1d00 */
[----:B------:R-:W1:Y:S01]  /*0720*/  S2UR UR5, SR_CgaCtaId ;  /* 0x00000000000579c3 */ /* 0x000e620000008800 */
[----:B------:R-:W-:Y:S01]  /*0730*/  UMOV UR4, 0x400 ;  /* 0x0000040000047882 */ /* 0x000fe20000000000 */
[----:B------:R-:W4:Y:S01]  /*0740*/  S2R R65, SR_LANEID ;  /* 0x0000000000417919 */ /* 0x000f220000000000 */
[----:B0-----:R-:W-:Y:S02]  /*0750*/  MOV R2, R34 ;  /* 0x0000002200027202 */ /* 0x001fe40000000f00 */
[----:B------:R-:W-:-:S03]  /*0760*/  MOV R3, R33 ;  /* 0x0000002100037202 */ /* 0x000fc60000000f00 */
[----:B------:R-:W-:Y:S01]  /*0770*/  IMAD.WIDE.U32 R14, R26, 0x10, R2 ;  /* 0x000000101a0e7825 */ /* 0x000fe200078e0002 */
[----:B-1----:R-:W-:Y:S01]  /*0780*/  ULEA UR4, UR5, UR4, 0x18 ;  /* 0x0000000405047291 */ /* 0x002fe2000f8ec0ff */
[----:B----4-:R-:W-:-:S05]  /*0790*/  IADD3 R24, PT, PT, R29, R65, RZ ;  /* 0x000000411d187210 */ /* 0x010fca0007ffe0ff */
[----:B------:R-:W-:-:S04]  /*07a0*/  LEA R24, R24, UR4, 0x4 ;  /* 0x0000000418187c11 */ /* 0x000fc8000f8e20ff */
[----:B------:R-:W-:Y:S01]  /*07b0*/  LEA R3, R65, R24, 0x4 ;  /* 0x0000001841037211 */ /* 0x000fe200078e20ff */
[----:B--2---:R0:W-:Y:S04]  /*07c0*/  STS.128 [R24], R16 ;  /* 0x0000001018007388 */ /* 0x0041e80000000c00 */
[----:B---3--:R-:W-:Y:S01]  /*07d0*/  STS.128 [R24+0x200], R48 ;  /* 0x0002003018007388 */ /* 0x008fe20000000c00 */
[----:B------:R-:W-:-:S03]  /*07e0*/  NOP ;  /* 0x0000000000007918 */ /* 0x000fc60000000000 */
[----:B------:R-:W-:Y:S04]  /*07f0*/  LDS.128 R8, [R3] ;  /* 0x0000000003087984 */ /* 0x000fe80000000c00 */
[----:B------:R-:W-:Y:S01]  /*0800*/  LDS.128 R4, [R3+0x10] ;  /* 0x0000100003047984 */ /* 0x000fe20000000c00 */
[----:B------:R-:W-:Y:S06]  /*0810*/  BAR.SYNC.DEFER_BLOCKING 0x0 ;  /* 0x0000000000007b1d */ /* 0x000fec0000010000 */
[----:B------:R-:W2:Y:S04]  /*0820*/  LDG.E.128 R52, desc[UR16][R14.64] ;  /* 0x000000100e347981 */ /* 0x000ea8000c1e1d00 */
[----:B------:R-:W3:Y:S01]  /*0830*/  LDG.E.128 R56, desc[UR16][R14.64+0x200] ;  /* 0x000200100e387981 */ /* 0x000ee2000c1e1d00 */
[----:B0-----:R-:W-:-:S02]  /*0840*/  MOV R16, R32 ;  /* 0x0000002000107202 */ /* 0x001fc40000000f00 */
[----:B------:R-:W-:-:S03]  /*0850*/  MOV R17, R31 ;  /* 0x0000001f00117202 */ /* 0x000fc60000000f00 */
[----:B------:R-:W-:Y:S01]  /*0860*/  IMAD.WIDE.U32 R22, R26, 0x10, R16 ;  /* 0x000000101a167825 */ /* 0x000fe200078e0010 */
[----:B--2---:R-:W-:Y:S04]  /*0870*/  STS.128 [R24], R52 ;  /* 0x0000003418007388 */ /* 0x004fe80000000c00 */
[----:B---3--:R-:W-:Y:S01]  /*0880*/  STS.128 [R24+0x200], R56 ;  /* 0x0002003818007388 */ /* 0x008fe20000000c00 */
[----:B------:R-:W-:-:S03]  /*0890*/  NOP ;  /* 0x0000000000007918 */ /* 0x000fc60000000000 */
[----:B------:R-:W0:Y:S04]  /*08a0*/  LDS.128 R48, [R3] ;  /* 0x0000000003307984 */ /* 0x000e280000000c00 */
[----:B------:R1:W2:Y:S01]  /*08b0*/  LDS.128 R16, [R3+0x10] ;  /* 0x0000100003107984 */ /* 0x0002a20000000c00 */
[----:B------:R-:W-:Y:S06]  /*08c0*/  BAR.SYNC.DEFER_BLOCKING 0x0 ;  /* 0x0000000000007b1d */ /* 0x000fec0000010000 */
[----:B------:R-:W3:Y:S04]  /*08d0*/  LDG.E.128 R68, desc[UR16][R22.64] ;  /* 0x0000001016447981 */ /* 0x000ee8000c1e1d00 */
[----:B------:R-:W4:Y:S01]  /*08e0*/  LDG.E.128 R72, desc[UR16][R22.64+0x200] ;  /* 0x0002001016487981 */ /* 0x000f22000c1e1d00 */
[----:B------:R-:W-:Y:S01]  /*08f0*/  MOV R64, UR4 ;  /* 0x0000000400407c02 */ /* 0x000fe20008000f00 */
[----:B------:R-:W-:Y:S01]  /*0900*/  BSSY.RECONVERGENT B0, `(.L_x_5179) ;  /* 0x0000037000007945 */ /* 0x000fe20003800200 */
[----:B0-----:R-:W-:-:S02]  /*0910*/  HADD2.F32 R0, -RZ, R48.H0_H0 ;  /* 0x20000030ff007230 */ /* 0x001fc40000004100 */
[----:B------:R-:W-:Y:S02]  /*0920*/  HADD2.F32 R20, -RZ, R50.H0_H0 ;  /* 0x20000032ff147230 */ /* 0x000fe40000004100 */
[----:B------:R-:W-:Y:S02]  /*0930*/  HADD2.F32 R48, -RZ, R48.H1_H1 ;  /* 0x30000030ff307230 */ /* 0x000fe40000004100 */
[--C-:B-----5:R-:W-:Y:S01]  /*0940*/  FADD.FTZ R63, R0, R45.reuse ;  /* 0x0000002d003f7221 */ /* 0x120fe20000010000 */
[--C-:B------:R-:W-:Y:S02]  /*0950*/  HADD2.F32 R2, -RZ, R49.reuse.H0_H0 ;  /* 0x20000031ff027230 */ /* 0x100fe40000004100 */
[--C-:B------:R-:W-:Y:S01]  /*0960*/  FADD.FTZ R59, R20, R45.reuse ;  /* 0x0000002d143b7221 */ /* 0x100fe20000010000 */
[----:B------:R-:W-:Y:S02]  /*0970*/  HADD2.F32 R60, -RZ, R49.H1_H1 ;  /* 0x30000031ff3c7230 */ /* 0x000fe40000004100 */
[----:B------:R-:W-:Y:S01]  /*0980*/  FADD.FTZ R62, R48, R45 ;  /* 0x0000002d303e7221 */ /* 0x000fe20000010000 */
[----:B------:R-:W-:Y:S01]  /*0990*/  FSETP.GTU.FTZ.AND P0, PT, R63, 20, PT ;  /* 0x41a000003f00780b */ /* 0x000fe20003f1c000 */
[----:B------:R-:W-:-:S02]  /*09a0*/  HADD2.F32 R50, -RZ, R50.H1_H1 ;  /* 0x30000032ff327230 */ /* 0x000fc40000004100 */
[--C-:B------:R-:W-:Y:S01]  /*09b0*/  FADD.FTZ R61, R2, R45.reuse ;  /* 0x0000002d023d7221 */ /* 0x100fe20000010000 */
[----:B------:R-:W-:Y:S02]  /*09c0*/  HADD2.F32 R52, -RZ, R51.H0_H0 ;  /* 0x20000033ff347230 */ /* 0x000fe40000004100 */
[--C-:B------:R-:W-:Y:S01]  /*09d0*/  FADD.FTZ R60, R60, R45.reuse ;  /* 0x0000002d3c3c7221 */ /* 0x100fe20000010000 */
[----:B------:R-:W-:Y:S01]  /*09e0*/  FSETP.GTU.FTZ.AND P1, PT, R62, 20, PT ;  /* 0x41a000003e00780b */ /* 0x000fe20003f3c000 */
[--C-:B------:R-:W-:Y:S01]  /*09f0*/  FADD.FTZ R58, R50, R45.reuse ;  /* 0x0000002d323a7221 */ /* 0x100fe20000010000 */
[----:B------:R-:W-:Y:S01]  /*0a00*/  FSETP.GTU.FTZ.AND P2, PT, R61, 20, PT ;  /* 0x41a000003d00780b */ /* 0x000fe20003f5c000 */
[----:B------:R-:W-:Y:S01]  /*0a10*/  FADD.FTZ R57, R52, R45 ;  /* 0x0000002d34397221 */ /* 0x000fe20000010000 */
[----:B------:R-:W-:Y:S02]  /*0a20*/  FSETP.GTU.FTZ.AND P3, PT, R60, 20, PT ;  /* 0x41a000003c00780b */ /* 0x000fe40003f7c000 */
[----:B------:R-:W-:-:S02]  /*0a30*/  FSETP.GTU.FTZ.AND P4, PT, R59, 20, PT ;  /* 0x41a000003b00780b */ /* 0x000fc40003f9c000 */
[----:B------:R-:W-:Y:S01]  /*0a40*/  FSETP.GTU.FTZ.AND P5, PT, R58, 20, PT ;  /* 0x41a000003a00780b */ /* 0x000fe20003fbc000 */
[----:B---3--:R1:W-:Y:S04]  /*0a50*/  STS.128 [R24], R68 ;  /* 0x0000004418007388 */ /* 0x0083e80000000c00 */
[----:B----4-:R1:W-:Y:S01]  /*0a60*/  STS.128 [R24+0x200], R72 ;  /* 0x0002004818007388 */ /* 0x0103e20000000c00 */
[----:B------:R-:W-:Y:S01]  /*0a70*/  NOP ;  /* 0x0000000000007918 */ /* 0x000fe20000000000 */
[----:B--2---:R-:W-:Y:S06]  /*0a80*/  @P0 BRA `(.L_x_5180) ;  /* 0x0000000000780947 */ /* 0x004fec0003800000 */
        /* <DEDUP_REMOVED lines=30> */
.L_x_5180:
[----:B------:R-:W-:Y:S05]  /*0c70*/  BSYNC.RECONVERGENT B0 ;  /* 0x0000000000007941 */ /* 0x000fea0003800200 */
.L_x_5179:
[----:B------:R-:W-:Y:S01]  /*0c80*/  HADD2.F32 R56, -RZ, R51.H1_H1 ;  /* 0x30000033ff387230 */ /* 0x000fe20000004100 */
[----:B------:R-:W-:Y:S01]  /*0c90*/  BSSY.RECONVERGENT B0, `(.L_x_5181) ;  /* 0x0000022000007945 */ /* 0x000fe20003800200 */
[----:B------:R-:W-:-:S03]  /*0ca0*/  FSETP.GTU.FTZ.AND P0, PT, R57, 20, PT ;  /* 0x41a000003900780b */ /* 0x000fc60003f1c000 */
[----:B------:R-:W-:Y:S01]  /*0cb0*/  FADD.FTZ R56, R56, R45 ;  /* 0x0000002d38387221 */ /* 0x000fe20000010000 */
        /* <DEDUP_REMOVED lines=31> */
.L_x_5182:
[----:B------:R-:W-:Y:S05]  /*0eb0*/  BSYNC.RECONVERGENT B0 ;  /* 0x0000000000007941 */ /* 0x000fea0003800200 */
.L_x_5181:
[----:B------:R-:W-:Y:S01]  /*0ec0*/  HADD2.F32 R0, -RZ, R16.H0_H0 ;  /* 0x20000010ff007230 */ /* 0x000fe20000004100 */
        /* <DEDUP_REMOVED lines=34> */
.L_x_5184:
[----:B------:R-:W-:Y:S05]  /*10f0*/  BSYNC.RECONVERGENT B0 ;  /* 0x0000000000007941 */ /* 0x000fea0003800200 */
.L_x_5183:
        /* <DEDUP_REMOVED lines=35> */
.L_x_5186:
[----:B------:R-:W-:Y:S05]  /*1330*/  BSYNC.RECONVERGENT B0 ;  /* 0x0000000000007941 */ /* 0x000fea0003800200 */
.L_x_5185:
        /* <DEDUP_REMOVED lines=35> */
.L_x_5188:
[----:B------:R-:W-:Y:S05]  /*1570*/  BSYNC.RECONVERGENT B0 ;  /* 0x0000000000007941 */ /* 0x000fea0003800200 */
.L_x_5187:
        /* <DEDUP_REMOVED lines=35> */
.L_x_5190:
[----:B------:R-:W-:Y:S05]  /*17b0*/  BSYNC.RECONVERGENT B0 ;  /* 0x0000000000007941 */ /* 0x000fea0003800200 */
.L_x_5189:
        /* <DEDUP_REMOVED lines=35> */
.L_x_5192:
[----:B------:R-:W-:Y:S05]  /*19f0*/  BSYNC.RECONVERGENT B0 ;  /* 0x0000000000007941 */ /* 0x000fea0003800200 */
.L_x_5191:
        /* <DEDUP_REMOVED lines=35> */
.L_x_5194:
[----:B------:R-:W-:Y:S05]  /*1c30*/  BSYNC.RECONVERGENT B0 ;  /* 0x0000000000007941 */ /* 0x000fea0003800200 */
.L_x_5193:
        /* <DEDUP_REMOVED lines=35> */
.L_x_5196:
[----:B------:R-:W-:Y:S05]  /*1e70*/  BSYNC.RECONVERGENT B0 ;  /* 0x0000000000007941 */ /* 0x000fea0003800200 */
.L_x_5195:
        /* <DEDUP_REMOVED lines=35> */
.L_x_5198:
[----:B------:R-:W-:Y:S05]  /*20b0*/  BSYNC.RECONVERGENT B0 ;  /* 0x0000000000007941 */ /* 0x000fea0003800200 */
.L_x_5197:
        /* <DEDUP_REMOVED lines=33> */
.L_x_5200:
[----:B------:R-:W-:Y:S05]  /*22d0*/  BSYNC.RECONVERGENT B0 ;  /* 0x0000000000007941 */ /* 0x000fea0003800200 */
.L_x_5199:
        /* <DEDUP_REMOVED lines=32> */
.L_x_5202:
[----:B------:R-:W-:Y:S05]  /*24e0*/  BSYNC.RECONVERGENT B0 ;  /* 0x0000000000007941 */ /* 0x000fea0003800200 */
.L_x_5201:
        /* <DEDUP_REMOVED lines=32> */
.L_x_5204:
[----:B------:R-:W-:Y:S05]  /*26f0*/  BSYNC.RECONVERGENT B0 ;  /* 0x0000000000007941 */ /* 0x000fea0003800200 */
.L_x_5203:
        /* <DEDUP_REMOVED lines=32> */
.L_x_5206:
[----:B------:R-:W-:Y:S05]  /*2900*/  BSYNC.RECONVERGENT B0 ;  /* 0x0000000000007941 */ /* 0x000fea0003800200 */
.L_x_5205:
        /* <DEDUP_REMOVED lines=32> */
.L_x_5208:
[----:B------:R-:W-:Y:S05]  /*2b10*/  BSYNC.RECONVERGENT B0 ;  /* 0x0000000000007941 */ /* 0x000fea0003800200 */
.L_x_5207:
        /* <DEDUP_REMOVED lines=32> */
.L_x_5210:
[----:B------:R-:W-:Y:S05]  /*2d20*/  BSYNC.RECONVERGENT B0 ;  /* 0x0000000000007941 */ /* 0x000fea0003800200 */
.L_x_5209:
[----:B------:R-:W0:Y:S01]  /*2d30*/  LDCU.128 UR12, c[0x0][0x410] ;  /* 0x00008200ff0c77ac */ /* 0x000e220008000c00 */
[----:B------:R-:W2:Y:S01]  /*2d40*/  LDC.64 R22, c[0x0][0x488] ;  /* 0x00012200ff167b82 */ /* 0x000ea20000000a00 */
[----:B-1----:R-:W-:Y:S01]  /*2d50*/  LDS.128 R68, [R3+0x10] ;  /* 0x0000100003447984 */ /* 0x002fe20000000c00 */
[----:B------:R-:W-:Y:S01]  /*2d60*/  UIADD3 UR19, UPT, UPT, UR8, -0x1, URZ ;  /* 0xffffffff08137890 */ /* 0x000fe2000fffe0ff */
[----:B------:R-:W-:Y:S01]  /*2d70*/  UMOV UR5, URZ ;  /* 0x000000ff00057c82 */ /* 0x000fe20008000000 */
[----:B------:R-:W1:Y:S04]  /*2d80*/  LDCU.64 UR20, c[0x0][0x490] ;  /* 0x00009200ff1477ac */ /* 0x000e680008000a00 */
[----:B------:R-:W3:Y:S01]  /*2d90*/  LDC.64 R72, c[0x0][0x478] ;  /* 0x00011e00ff487b82 */ /* 0x000ee20000000a00 */
[----:B------:R-:W-:-:S04]  /*2da0*/  USHF.L.U32 UR4, UR19, 0xa, URZ ;  /* 0x0000000a13047899 */ /* 0x000fc800080006ff */
[----:B0-----:R-:W-:-:S04]  /*2db0*/  UIMAD.WIDE.U32 UR6, UR18, UR12, UR4 ;  /* 0x0000000c120672a5 */ /* 0x001fc8000f8e0004 */
[----:B------:R-:W-:Y:S02]  /*2dc0*/  UIMAD UR10, UR18, UR13, UR7 ;  /* 0x0000000d120a72a4 */ /* 0x000fe4000f8e0207 */
[----:B------:R-:W-:Y:S02]  /*2dd0*/  MOV R17, UR7 ;  /* 0x0000000700117c02 */ /* 0x000fe40008000f00 */
[----:B------:R-:W-:Y:S02]  /*2de0*/  MOV R16, UR6 ;  /* 0x0000000600107c02 */ /* 0x000fe40008000f00 */
[----:B------:R-:W-:-:S03]  /*2df0*/  MOV R17, UR10 ;  /* 0x0000000a00117c02 */ /* 0x000fc60008000f00 */
[----:B------:R-:W-:-:S04]  /*2e00*/  IMAD.WIDE.U32 R16, R46, UR14, R16 ;  /* 0x0000000e2e107c25 */ /* 0x000fc8000f8e0010 */
[----:B------:R-:W-:Y:S01]  /*2e10*/  IMAD R0, R46, UR15, R17 ;  /* 0x0000000f2e007c24 */ /* 0x000fe2000f8e0211 */
[C---:B--2---:R-:W-:Y:S01]  /*2e20*/  LEA R22, P0, R16.reuse, R22, 0x1 ;  /* 0x0000001610167211 */ /* 0x044fe200078008ff */
[----:B------:R-:W0:Y:S03]  /*2e30*/  LDCU.128 UR12, c[0x0][0x420] ;  /* 0x00008400ff0c77ac */ /* 0x000e260008000c00 */
[----:B------:R-:W-:Y:S02]  /*2e40*/  LEA.HI.X R23, R16, R23, R0, 0x1, P0 ;  /* 0x0000001710177211 */ /* 0x000fe400000f0c00 */
[----:B------:R-:W2:Y:S01]  /*2e50*/  LDS.128 R16, [R3] ;  /* 0x0000000003107984 */ /* 0x000ea20000000c00 */
[----:B------:R-:W-:Y:S01]  /*2e60*/  IMAD.WIDE.U32 R22, R26, 0x10, R22 ;  /* 0x000000101a167825 */ /* 0x000fe200078e0016 */
[----:B------:R-:W-:Y:S06]  /*2e70*/  BAR.SYNC.DEFER_BLOCKING 0x0 ;  /* 0x0000000000007b1d */ /* 0x000fec0000010000 */
[----:B------:R-:W4:Y:S04]  /*2e80*/  LDG.E.128 R88, desc[UR16][R22.64] ;  /* 0x0000001016587981 */ /* 0x000f28000c1e1d00 */
[----:B------:R5:W2:Y:S01]  /*2e90*/  LDG.E.128 R100, desc[UR16][R22.64+0x200] ;  /* 0x0002001016647981 */ /* 0x000aa2000c1e1d00 */
        /* <DEDUP_REMOVED lines=8> */
[----:B---3--:R-:W-:-:S04]  /*2f20*/  LEA R72, P0, R66, R72, 0x1 ;  /* 0x0000004842487211 */ /* 0x008fc800078008ff */
[----:B------:R-:W-:-:S03]  /*2f30*/  LEA.HI.X R73, R66, R73, R0, 0x1, P0 ;  /* 0x0000004942497211 */ /* 0x000fc600000f0c00 */
[----:B-----5:R-:W-:Y:S01]  /*2f40*/  IMAD.WIDE.U32 R22, R26, 0x10, R72 ;  /* 0x000000101a167825 */ /* 0x020fe200078e0048 */
[----:B----4-:R-:W-:Y:S04]  /*2f50*/  STS.128 [R24], R88 ;  /* 0x0000005818007388 */ /* 0x010fe80000000c00 */
[----:B--2---:R-:W-:Y:S01]  /*2f60*/  STS.128 [R24+0x200], R100 ;  /* 0x0002006418007388 */ /* 0x004fe20000000c00 */
[----:B------:R-:W-:-:S03]  /*2f70*/  NOP ;  /* 0x0000000000007918 */ /* 0x000fc60000000000 */
[----:B------:R-:W2:Y:S04]  /*2f80*/  LDS.128 R84, [R3] ;  /* 0x0000000003547984 */ /* 0x000ea80000000c00 */
[----:B------:R-:W3:Y:S01]  /*2f90*/  LDS.128 R72, [R3+0x10] ;  /* 0x0000100003487984 */ /* 0x000ee20000000c00 */
[----:B------:R-:W-:Y:S06]  /*2fa0*/  BAR.SYNC.DEFER_BLOCKING 0x0 ;  /* 0x0000000000007b1d */ /* 0x000fec0000010000 */
[----:B------:R-:W4:Y:S04]  /*2fb0*/  LDG.E.128 R76, desc[UR16][R22.64] ;  /* 0x00000010164c7981 */ /* 0x000f28000c1e1d00 */
[----:B------:R5:W4:Y:S01]  /*2fc0*/  LDG.E.128 R80, desc[UR16][R22.64+0x200] ;  /* 0x0002001016507981 */ /* 0x000b22000c1e1d00 */
[--C-:B------:R-:W-:Y:S01]  /*2fd0*/  HADD2.F32 R117, -RZ, R16.reuse.H0_H0 ;  /* 0x20000010ff757230 */ /* 0x100fe20000004100 */
[----:B0-----:R-:W-:Y:S01]  /*2fe0*/  UIMAD.WIDE.U32 UR6, UR18, UR10, UR4 ;  /* 0x0000000a120672a5 */ /* 0x001fe2000f8e0004 */
[----:B------:R-:W-:Y:S01]  /*2ff0*/  HADD2.F32 R112, -RZ, R16.H1_H1 ;  /* 0x30000010ff707230 */ /* 0x000fe20000004100 */
[----:B-1----:R-:W-:Y:S01]  /*3000*/  UISETP.NE.U32.AND UP0, UPT, UR20, URZ, UPT ;  /* 0x000000ff1400728c */ /* 0x002fe2000bf05070 */
[--C-:B--2---:R-:W-:Y:S01]  /*3010*/  HADD2.F32 R96, -RZ, R84.reuse.H0_H0 ;  /* 0x20000054ff607230 */ /* 0x104fe20000004100 */
[----:B------:R-:W-:Y:S01]  /*3020*/  UIMAD UR7, UR18, UR11, UR7 ;  /* 0x0000000b120772a4 */ /* 0x000fe2000f8e0207 */
[----:B------:R-:W-:Y:S01]  /*3030*/  HADD2.F32 R95, -RZ, R84.H1_H1 ;  /* 0x30000054ff5f7230 */ /* 0x000fe20000004100 */
[----:B------:R-:W-:Y:S01]  /*3040*/  UISETP.NE.AND.EX UP0, UPT, UR21, URZ, UPT, UP0 ;  /* 0x000000ff1500728c */ /* 0x000fe2000bf05300 */
[----:B------:R-:W-:-:S02]  /*3050*/  HADD2.F32 R90, -RZ, R86.H0_H0 ;  /* 0x20000056ff5a7230 */ /* 0x000fc40000004100 */
[----:B------:R-:W-:Y:S01]  /*3060*/  FMUL.FTZ R2, R96, -1.4426950216293334961 ;  /* 0xbfb8aa3b60027820 */ /* 0x000fe20000410000 */
[--C-:B------:R-:W-:Y:S02]  /*3070*/  HADD2.F32 R93, -RZ, R85.reuse.H0_H0 ;  /* 0x20000055ff5d7230 */ /* 0x100fe40000004100 */
[----:B------:R-:W-:Y:S01]  /*3080*/  FMUL.FTZ R20, R95, -1.4426950216293334961 ;  /* 0xbfb8aa3b5f147820 */ /* 0x000fe20000410000 */
[----:B------:R-:W-:Y:S01]  /*3090*/  HADD2.F32 R86, -RZ, R86.H1_H1 ;  /* 0x30000056ff567230 */ /* 0x000fe20000004100 */
[----:B------:R0:W1:Y:S01]  /*30a0*/  MUFU.EX2 R66, R2 ;  /* 0x0000000200427308 */ /* 0x0000620000000800 */
[----:B------:R-:W-:Y:S02]  /*30b0*/  HADD2.F32 R94, -RZ, R85.H1_H1 ;  /* 0x30000055ff5e7230 */ /* 0x000fe40000004100 */
[----:B------:R-:W-:Y:S01]  /*30c0*/  FMUL.FTZ R84, R93, -1.4426950216293334961 ;  /* 0xbfb8aa3b5d547820 */ /* 0x000fe20000410000 */
[----:B------:R-:W-:Y:S02]  /*30d0*/  HADD2.F32 R0, -RZ, R87.H0_H0 ;  /* 0x20000057ff007230 */ /* 0x000fe40000004100 */
[----:B------:R-:W-:Y:S01]  /*30e0*/  FMUL.FTZ R85, R90, -1.4426950216293334961 ;  /* 0xbfb8aa3b5a557820 */ /* 0x000fe20000410000 */
[----:B------:R-:W-:Y:S01]  /*30f0*/  FMUL.FTZ R88, R86, -1.4426950216293334961 ;  /* 0xbfb8aa3b56587820 */ /* 0x000fe20000410000 */
[----:B------:R2:W1:Y:S01]  /*3100*/  MUFU.EX2 R67, R20 ;  /* 0x0000001400437308 */ /* 0x0004620000000800 */
[----:B---3--:R-:W-:-:S02]  /*3110*/  HADD2.F32 R91, -RZ, R74.H0_H0 ;  /* 0x2000004aff5b7230 */ /* 0x008fc40000004100 */
[----:B------:R-:W-:Y:S01]  /*3120*/  FMUL.FTZ R92, R0, -1.4426950216293334961 ;  /* 0xbfb8aa3b005c7820 */ /* 0x000fe20000410000 */
[--C-:B0-----:R-:W-:Y:S01]  /*3130*/  HADD2.F32 R2, -RZ, R72.reuse.H0_H0 ;  /* 0x20000048ff027230 */ /* 0x101fe20000004100 */
[----:B-----5:R0:W3:Y:S01]  /*3140*/  MUFU.EX2 R22, R84 ;  /* 0x0000005400167308 */ /* 0x0200e20000000800 */
[----:B------:R-:W-:Y:S02]  /*3150*/  HADD2.F32 R89, -RZ, R73.H1_H1 ;  /* 0x30000049ff597230 */ /* 0x000fe40000004100 */
[----:B------:R-:W-:Y:S01]  /*3160*/  FMUL.FTZ R23, R94, -1.4426950216293334961 ;  /* 0xbfb8aa3b5e177820 */ /* 0x000fe20000410000 */
[----:B------:R-:W-:Y:S01]  /*3170*/  HADD2.F32 R87, -RZ, R87.H1_H1 ;  /* 0x30000057ff577230 */ /* 0x000fe20000004100 */
[----:B------:R5:W3:Y:S01]  /*3180*/  MUFU.EX2 R97, R85 ;  /* 0x0000005500617308 */ /* 0x000ae20000000800 */
[----:B--2---:R-:W-:Y:S02]  /*3190*/  HADD2.F32 R20, -RZ, R72.H1_H1 ;  /* 0x30000048ff147230 */ /* 0x004fe40000004100 */
[----:B------:R-:W-:Y:S01]  /*31a0*/  FMUL.FTZ R72, R2, -1.4426950216293334961 ;  /* 0xbfb8aa3b02487820 */ /* 0x000fe20000410000 */
[----:B-1----:R-:W-:Y:S01]  /*31b0*/  FADD.FTZ R66, R66, 1 ;  /* 0x3f80000042427421 */ /* 0x002fe20000010000 */
[----:B------:R1:W2:Y:S01]  /*31c0*/  MUFU.EX2 R98, R88 ;  /* 0x0000005800627308 */ /* 0x0002a20000000800 */
[----:B0-----:R-:W-:-:S02]  /*31d0*/  HADD2.F32 R84, -RZ, R73.H0_H0 ;  /* 0x20000049ff547230 */ /* 0x001fc40000004100 */
[----:B------:R-:W-:Y:S01]  /*31e0*/  FMUL.FTZ R102, R20, -1.4426950216293334961 ;  /* 0xbfb8aa3b14667820 */ /* 0x000fe20000410000 */
[----:B------:R-:W-:Y:S01]  /*31f0*/  FADD.FTZ R67, R67, 1 ;  /* 0x3f80000043437421 */ /* 0x000fe20000010000 */
[----:B------:R0:W-:Y:S01]  /*3200*/  MUFU.EX2 R99, R92 ;  /* 0x0000005c00637308 */ /* 0x0001e20000000800 */
[----:B-----5:R-:W-:Y:S02]  /*3210*/  HADD2.F32 R85, -RZ, R74.H1_H1 ;  /* 0x3000004aff557230 */ /* 0x020fe40000004100 */
[----:B------:R-:W-:Y:S01]  /*3220*/  FMUL.FTZ R73, R84, -1.4426950216293334961 ;  /* 0xbfb8aa3b54497820 */ /* 0x000fe20000410000 */
[----:B------:R-:W-:Y:S01]  /*3230*/  FMUL.FTZ R74, R91, -1.4426950216293334961 ;  /* 0xbfb8aa3b5b4a7820 */ /* 0x000fe20000410000 */
[----:B------:R5:W-:Y:S01]  /*3240*/  MUFU.EX2 R101, R72 ;  /* 0x0000004800657308 */ /* 0x000be20000000800 */
[--C-:B-1----:R-:W-:Y:S02]  /*3250*/  HADD2.F32 R88, -RZ, R75.reuse.H0_H0 ;  /* 0x2000004bff587230 */ /* 0x102fe40000004100 */
[----:B------:R-:W-:Y:S01]  /*3260*/  FMUL.FTZ R103, R89, -1.4426950216293334961 ;  /* 0xbfb8aa3b59677820 */ /* 0x000fe20000410000 */
[----:B------:R-:W-:Y:S01]  /*3270*/  FMUL.FTZ R100, R87, -1.4426950216293334961 ;  /* 0xbfb8aa3b57647820 */ /* 0x000fe20000410000 */
[----:B------:R-:W1:Y:S01]  /*3280*/  MUFU.EX2 R109, R73 ;  /* 0x00000049006d7308 */ /* 0x000e620000000800 */
[----:B0-----:R-:W-:-:S02]  /*3290*/  HADD2.F32 R92, -RZ, R75.H1_H1 ;  /* 0x3000004bff5c7230 */ /* 0x001fc40000004100 */
[----:B------:R-:W-:Y:S01]  /*32a0*/  FMUL.FTZ R75, R88, -1.4426950216293334961 ;  /* 0xbfb8aa3b584b7820 */ /* 0x000fe20000410000 */
[----:B---3--:R-:W-:Y:S01]  /*32b0*/  FADD.FTZ R22, R22, 1 ;  /* 0x3f80000016167421 */ /* 0x008fe20000010000 */
[----:B------:R-:W0:Y:S01]  /*32c0*/  MUFU.EX2 R132, R74 ;  /* 0x0000004a00847308 */ /* 0x000e220000000800 */
[----:B-----5:R-:W-:Y:S01]  /*32d0*/  FMUL.FTZ R72, R85, -1.4426950216293334961 ;  /* 0xbfb8aa3b55487820 */ /* 0x020fe20000410000 */
[----:B------:R-:W-:Y:S01]  /*32e0*/  FMUL.FTZ R104, R92, -1.4426950216293334961 ;  /* 0xbfb8aa3b5c687820 */ /* 0x000fe20000410000 */
[----:B------:R-:W-:Y:S01]  /*32f0*/  FADD.FTZ R97, R97, 1 ;  /* 0x3f80000061617421 */ /* 0x000fe20000010000 */
[----:B------:R-:W-:Y:S01]  /*3300*/  MUFU.EX2 R136, R75 ;  /* 0x0000004b00887308 */ /* 0x000fe20000000800 */
[--C-:B------:R-:W-:Y:S02]  /*3310*/  HADD2.F32 R113, -RZ, R17.reuse.H0_H0 ;  /* 0x20000011ff717230 */ /* 0x100fe40000004100 */
[----:B--2---:R-:W-:Y:S01]  /*3320*/  FADD.FTZ R98, R98, 1 ;  /* 0x3f80000062627421 */ /* 0x004fe20000010000 */
[----:B------:R-:W-:Y:S01]  /*3330*/  HADD2.F32 R114, -RZ, R17.H1_H1 ;  /* 0x30000011ff727230 */ /* 0x000fe20000004100 */
[----:B------:R-:W2:Y:S01]  /*3340*/  MUFU.EX2 R134, R72 ;  /* 0x0000004800867308 */ /* 0x000ea20000000800 */
[----:B------:R-:W-:-:S02]  /*3350*/  HADD2.F32 R115, -RZ, R18.H1_H1 ;  /* 0x30000012ff737230 */ /* 0x000fc40000004100 */
[----:B-1----:R-:W-:Y:S01]  /*3360*/  FADD.FTZ R137, R109, 1 ;  /* 0x3f8000006d897421 */ /* 0x002fe20000010000 */
[----:B------:R-:W-:Y:S01]  /*3370*/  HADD2.F32 R105, -RZ, R19.H1_H1 ;  /* 0x30000013ff697230 */ /* 0x000fe20000004100 */
[----:B------:R-:W1:Y:S01]  /*3380*/  MUFU.EX2 R102, R102 ;  /* 0x0000006600667308 */ /* 0x000e620000000800 */
[----:B------:R-:W-:Y:S01]  /*3390*/  FADD.FTZ R99, R99, 1 ;  /* 0x3f80000063637421 */ /* 0x000fe20000010000 */
[----:B------:R-:W-:Y:S01]  /*33a0*/  FADD.FTZ R131, R101, 1 ;  /* 0x3f80000065837421 */ /* 0x000fe20000010000 */
[--C-:B------:R-:W-:Y:S01]  /*33b0*/  HADD2.F32 R106, -RZ, R68.reuse.H0_H0 ;  /* 0x20000044ff6a7230 */ /* 0x100fe20000004100 */
[----:B------:R-:W3:Y:S01]  /*33c0*/  MUFU.RCP R111, R66 ;  /* 0x00000042006f7308 */ /* 0x000ee20000001000 */
[----:B------:R-:W-:Y:S02]  /*33d0*/  HADD2.F32 R107, -RZ, R68.H1_H1 ;  /* 0x30000044ff6b7230 */ /* 0x000fe40000004100 */
[----:B0-----:R-:W-:Y:S01]  /*33e0*/  FADD.FTZ R132, R132, 1 ;  /* 0x3f80000084847421 */ /* 0x001fe20000010000 */
[----:B------:R-:W-:-:S02]  /*33f0*/  HADD2.F32 R108, -RZ, R69.H1_H1 ;  /* 0x30000045ff6c7230 */ /* 0x000fc40000004100 */
[----:B------:R-:W-:Y:S02]  /*3400*/  HADD2.F32 R101, -RZ, R70.H0_H0 ;  /* 0x20000046ff657230 */ /* 0x000fe40000004100 */
[----:B--2---:R-:W-:Y:S01]  /*3410*/  FADD.FTZ R134, R134, 1 ;  /* 0x3f80000086867421 */ /* 0x004fe20000010000 */
[----:B------:R-:W0:Y:S01]  /*3420*/  MUFU.RCP R118, R67 ;  /* 0x0000004300767308 */ /* 0x000e220000001000 */
[----:B-1----:R-:W-:-:S07]  /*3430*/  FADD.FTZ R135, R102, 1 ;  /* 0x3f80000066877421 */ /* 0x002fce0000010000 */
[----:B------:R-:W1:Y:S01]  /*3440*/  MUFU.EX2 R23, R23 ;  /* 0x0000001700177308 */ /* 0x000e620000000800 */
[----:B---3--:R-:W-:-:S03]  /*3450*/  FADD.FTZ R17, -R111, 1 ;  /* 0x3f8000006f117421 */ /* 0x008fc60000010100 */
[----:B------:R2:W3:Y:S04]  /*3460*/  MUFU.EX2 R110, R103 ;  /* 0x00000067006e7308 */ /* 0x0004e80000000800 */
[----:B------:R5:W-:Y:S04]  /*3470*/  MUFU.EX2 R138, R104 ;  /* 0x00000068008a7308 */ /* 0x000be80000000800 */
[----:B------:R-:W3:Y:S01]  /*3480*/  MUFU.EX2 R100, R100 ;  /* 0x0000006400647308 */ /* 0x000ee20000000800 */
[----:B--2---:R-:W-:Y:S02]  /*3490*/  HADD2.F32 R103, -RZ, R18.H0_H0 ;  /* 0x20000012ff677230 */ /* 0x004fe40000004100 */
[----:B-1----:R-:W-:Y:S01]  /*34a0*/  FADD.FTZ R23, R23, 1 ;  /* 0x3f80000017177421 */ /* 0x002fe20000010000 */
[----:B0-----:R-:W-:Y:S01]  /*34b0*/  FADD.FTZ R18, -R118, 1 ;  /* 0x3f80000076127421 */ /* 0x001fe20000010100 */
[----:B------:R-:W-:Y:S01]  /*34c0*/  MUFU.RCP R122, R22 ;  /* 0x00000016007a7308 */ /* 0x000fe20000001000 */
[----:B-----5:R-:W-:-:S02]  /*34d0*/  HADD2.F32 R104, -RZ, R19.H0_H0 ;  /* 0x20000013ff687230 */ /* 0x020fc40000004100 */
[----:B---3--:R-:W-:Y:S01]  /*34e0*/  FADD.FTZ R130, R110, 1 ;  /* 0x3f8000006e827421 */ /* 0x008fe20000010000 */
[----:B------:R-:W-:-:S04]  /*34f0*/  FFMA.FTZ R67, R95, R18, 1 ;  /* 0x3f8000005f437423 */ /* 0x000fc80000010012 */
[----:B------:R0:W-:Y:S01]  /*3500*/  MUFU.RCP R123, R23 ;  /* 0x00000017007b7308 */ /* 0x0001e20000001000 */
[----:B------:R-:W-:-:S07]  /*3510*/  FADD.FTZ R100, R100, 1 ;  /* 0x3f80000064647421 */ /* 0x000fce0000010000 */
[----:B------:R1:W2:Y:S01]  /*3520*/  MUFU.RCP R133, R97 ;  /* 0x0000006100857308 */ /* 0x0002a20000001000 */
[----:B0-----:R-:W-:-:S07]  /*3530*/  FFMA.FTZ R23, R96, R17, 1 ;  /* 0x3f80000060177423 */ /* 0x001fce0000010011 */
[----:B------:R0:W3:Y:S01]  /*3540*/  MUFU.RCP R129, R98 ;  /* 0x0000006200817308 */ /* 0x0000e20000001000 */
[----:B-1----:R-:W-:-:S07]  /*3550*/  HADD2.F32 R97, -RZ, R71.H0_H0 ;  /* 0x20000047ff617230 */ /* 0x002fce0000004100 */
[----:B------:R1:W5:Y:S01]  /*3560*/  MUFU.RCP R127, R99 ;  /* 0x00000063007f7308 */ /* 0x0003620000001000 */
[----:B0-----:R-:W-:Y:S02]  /*3570*/  HADD2.F32 R98, -RZ, R71.H1_H1 ;  /* 0x30000047ff627230 */ /* 0x001fe40000004100 */
[----:B--2---:R-:W-:-:S04]  /*3580*/  FADD.FTZ R71, -R133, 1 ;  /* 0x3f80000085477421 */ /* 0x004fc80000010100 */
[----:B------:R-:W-:Y:S01]  /*3590*/  FFMA.FTZ R71, R90, R71, 1 ;  /* 0x3f8000005a477423 */ /* 0x000fe20000010047 */
[----:B------:R0:W2:Y:S01]  /*35a0*/  MUFU.RCP R128, R100 ;  /* 0x0000006400807308 */ /* 0x0000a20000001000 */
[----:B-1----:R-:W-:-:S07]  /*35b0*/  HADD2.F32 R99, -RZ, R70.H1_H1 ;  /* 0x30000046ff637230 */ /* 0x002fce0000004100 */
[----:B------:R-:W-:Y:S01]  /*35c0*/  MUFU.RCP R130, R130 ;  /* 0x0000008200827308 */ /* 0x000fe20000001000 */
[----:B0-----:R-:W-:Y:S02]  /*35d0*/  HADD2.F32 R100, -RZ, R69.H0_H0 ;  /* 0x20000045ff647230 */ /* 0x001fe40000004100 */
[----:B------:R-:W-:-:S04]  /*35e0*/  FADD.FTZ R69, -R123, 1 ;  /* 0x3f8000007b457421 */ /* 0x000fc80000010100 */
[----:B------:R-:W-:Y:S01]  /*35f0*/  FFMA.FTZ R69, R94, R69, 1 ;  /* 0x3f8000005e457423 */ /* 0x000fe20000010045 */
[----:B------:R-:W0:Y:S08]  /*3600*/  MUFU.RCP R137, R137 ;  /* 0x0000008900897308 */ /* 0x000e300000001000 */
[----:B------:R-:W1:Y:S08]  /*3610*/  MUFU.RCP R131, R131 ;  /* 0x0000008300837308 */ /* 0x000e700000001000 */
[----:B------:R-:W1:Y:S08]  /*3620*/  MUFU.RCP R135, R135 ;  /* 0x0000008700877308 */ /* 0x000e700000001000 */
[----:B------:R1:W-:Y:S08]  /*3630*/  MUFU.RCP R142, R134 ;  /* 0x00000086008e7308 */ /* 0x0003f00000001000 */
[----:B------:R-:W-:Y:S01]  /*3640*/  MUFU.RCP R132, R132 ;  /* 0x0000008400847308 */ /* 0x000fe20000001000 */
[----:B----4-:R-:W-:Y:S04]  /*3650*/  STS.128 [R24], R76 ;  /* 0x0000004c18007388 */ /* 0x010fe80000000c00 */
[----:B------:R4:W-:Y:S01]  /*3660*/  STS.128 [R24+0x200], R80 ;  /* 0x0002005018007388 */ /* 0x0009e20000000c00 */
[----:B------:R-:W-:-:S03]  /*3670*/  NOP ;  /* 0x0000000000007918 */ /* 0x000fc60000000000 */
[----:B------:R-:W3:Y:S01]  /*3680*/  LDS.128 R72, [R3] ;  /* 0x0000000003487984 */ /* 0x000ee20000000c00 */
[----:B----4-:R-:W4:Y:S01]  /*3690*/  LDC.64 R82, c[0x0][0x558] ;  /* 0x00015600ff527b82 */ /* 0x010f220000000a00 */
[--C-:B---3--:R-:W-:Y:S02]  /*36a0*/  HADD2.F32 R102, -RZ, R72.reuse.H0_H0 ;  /* 0x20000048ff667230 */ /* 0x108fe40000004100 */
[----:B------:R-:W-:Y:S02]  /*36b0*/  HADD2.F32 R109, -RZ, R72.H1_H1 ;  /* 0x30000048ff6d7230 */ /* 0x000fe40000004100 */
        /* <DEDUP_REMOVED lines=9> */
[----:B------:R-:W3:Y:S01]  /*3750*/  LDS.128 R16, [R3+0x10] ;  /* 0x0000100003107984 */ /* 0x000ee20000000c00 */
[----:B------:R-:W-:Y:S01]  /*3760*/  FMUL.FTZ R22, R22, R23 ;  /* 0x0000001716167220 */ /* 0x000fe20000410000 */
[----:B------:R-:W-:Y:S01]  /*3770*/  FMUL.FTZ R67, R66, R67 ;  /* 0x0000004342437220 */ /* 0x000fe20000410000 */
[----:B------:R-:W-:Y:S01]  /*3780*/  FADD.FTZ R66, -R122, 1 ;  /* 0x3f8000007a427421 */ /* 0x000fe20000010100 */
[----:B------:R-:W-:Y:S01]  /*3790*/  FMUL.FTZ R23, R113, R110 ;  /* 0x0000006e71177220 */ /* 0x000fe20000410000 */
[----:B------:R-:W-:Y:S01]  /*37a0*/  FMUL.FTZ R70, R103, R116 ;  /* 0x0000007467467220 */ /* 0x000fe20000410000 */
[----:B------:R-:W-:-:S02]  /*37b0*/  HADD2.F32 R121, -RZ, R75.H0_H0 ;  /* 0x2000004bff797230 */ /* 0x000fc40000004100 */
        /* <DEDUP_REMOVED lines=9> */
[----:B-----5:R-:W-:Y:S01]  /*3850*/  FADD.FTZ R71, -R127, 1 ;  /* 0x3f8000007f477421 */ /* 0x020fe20000010100 */
[----:B------:R-:W-:Y:S01]  /*3860*/  FMUL.FTZ R66, R115, R120 ;  /* 0x0000007873427220 */ /* 0x000fe20000410000 */
[----:B------:R-:W-:Y:S01]  /*3870*/  FMUL.FTZ R72, R127, R72 ;  /* 0x000000487f487220 */ /* 0x000fe20000410000 */
[----:B------:R-:W-:Y:S01]  /*3880*/  FFMA.FTZ R69, R86, R69, 1 ;  /* 0x3f80000056457423 */ /* 0x000fe20000010045 */
[----:B------:R-:W-:Y:S01]  /*3890*/  FFMA.FTZ R71, R0, R71, 1 ;  /* 0x3f80000000477423 */ /* 0x000fe20000010047 */
[----:B------:R-:W-:Y:S01]  /*38a0*/  FMUL.FTZ R66, R129, R66 ;  /* 0x0000004281427220 */ /* 0x000fe20000410000 */
[----:B------:R-:W-:-:S02]  /*38b0*/  HADD2.F32 R124, -RZ, R75.H1_H1 ;  /* 0x3000004bff7c7230 */ /* 0x000fc40000004100 */
[----:B--2---:R-:W-:Y:S01]  /*38c0*/  FADD.FTZ R74, -R128, 1 ;  /* 0x3f800000804a7421 */ /* 0x004fe20000010100 */
[----:B------:R-:W-:Y:S01]  /*38d0*/  FMUL.FTZ R71, R72, R71 ;  /* 0x0000004748477220 */ /* 0x000fe20000410000 */
[----:B------:R-:W-:Y:S01]  /*38e0*/  FMUL.FTZ R69, R66, R69 ;  /* 0x0000004542457220 */ /* 0x000fe20000410000 */
[----:B------:R-:W-:Y:S01]  /*38f0*/  FADD.FTZ R66, R136, 1 ;  /* 0x3f80000088427421 */ /* 0x000fe20000010000 */
[----:B------:R-:W-:Y:S01]  /*3900*/  FADD.FTZ R72, R138, 1 ;  /* 0x3f8000008a487421 */ /* 0x000fe20000010000 */
[----:B------:R-:W-:Y:S01]  /*3910*/  FMUL.FTZ R73, R105, R124 ;  /* 0x0000007c69497220 */ /* 0x000fe20000410000 */
[----:B------:R-:W-:Y:S01]  /*3920*/  FFMA.FTZ R74, R87, R74, 1 ;  /* 0x3f800000574a7423 */ /* 0x000fe2000001004a */
[----:B------:R2:W5:Y:S01]  /*3930*/  MUFU.RCP R147, R66 ;  /* 0x0000004200937308 */ /* 0x0005620000001000 */
[----:B------:R-:W-:Y:S01]  /*3940*/  FMUL.FTZ R111, R96, R111 ;  /* 0x0000006f606f7220 */ /* 0x000fe20000410000 */
[----:B------:R-:W-:Y:S01]  /*3950*/  FMUL.FTZ R73, R128, R73 ;  /* 0x0000004980497220 */ /* 0x000fe20000410000 */
[----:B------:R-:W-:Y:S01]  /*3960*/  FMUL.FTZ R127, R0, R127 ;  /* 0x0000007f007f7220 */ /* 0x000fe20000410000 */
[----:B------:R-:W-:Y:S01]  /*3970*/  FMUL.FTZ R118, R95, R118 ;  /* 0x000000765f767220 */ /* 0x000fe20000410000 */
[----:B------:R-:W-:Y:S01]  /*3980*/  FMUL.FTZ R0, R117, R111 ;  /* 0x0000006f75007220 */ /* 0x000fe20000410000 */
[----:B------:R-:W-:Y:S01]  /*3990*/  FMUL.FTZ R74, R73, R74 ;  /* 0x0000004a494a7220 */ /* 0x000fe20000410000 */
[----:B0-----:R-:W-:Y:S01]  /*39a0*/  FADD.FTZ R73, -R137, 1 ;  /* 0x3f80000089497421 */ /* 0x001fe20000010100 */
[----:B------:R0:W4:Y:S01]  /*39b0*/  MUFU.RCP R149, R72 ;  /* 0x0000004800957308 */ /* 0x0001220000001000 */
[----:B------:R-:W-:Y:S01]  /*39c0*/  FMUL.FTZ R122, R93, R122 ;  /* 0x0000007a5d7a7220 */ /* 0x000fe20000410000 */
[----:B---3--:R-:W-:-:S02]  /*39d0*/  HADD2.F32 R139, -RZ, R16.H0_H0 ;  /* 0x20000010ff8b7230 */ /* 0x008fc40000004100 */
[----:B------:R-:W-:Y:S01]  /*39e0*/  FFMA.FTZ R75, R84, R73, 1 ;  /* 0x3f800000544b7423 */ /* 0x000fe20000010049 */
[----:B-1----:R-:W-:Y:S02]  /*39f0*/  HADD2.F32 R134, -RZ, R16.H1_H1 ;  /* 0x30000010ff867230 */ /* 0x002fe40000004100 */
[----:B------:R-:W-:Y:S01]  /*3a00*/  FADD.FTZ R16, -R130, 1 ;  /* 0x3f80000082107421 */ /* 0x000fe20000010100 */
[--C-:B------:R-:W-:Y:S02]  /*3a10*/  HADD2.F32 R141, -RZ, R17.reuse.H0_H0 ;  /* 0x20000011ff8d7230 */ /* 0x100fe40000004100 */
[----:B------:R-:W-:Y:S01]  /*3a20*/  FMUL.FTZ R123, R94, R123 ;  /* 0x0000007b5e7b7220 */ /* 0x000fe20000410000 */
[----:B------:R-:W-:Y:S02]  /*3a30*/  HADD2.F32 R143, -RZ, R17.H1_H1 ;  /* 0x30000011ff8f7230 */ /* 0x000fe40000004100 */
[----:B------:R-:W-:Y:S01]  /*3a40*/  FFMA.FTZ R77, R89, R16, 1 ;  /* 0x3f800000594d7423 */ /* 0x000fe20000010010 */
[----:B------:R-:W-:-:S02]  /*3a50*/  HADD2.F32 R136, -RZ, R18.H0_H0 ;  /* 0x20000012ff887230 */ /* 0x000fc40000004100 */
[----:B------:R-:W-:Y:S01]  /*3a60*/  FADD.FTZ R17, -R131, 1 ;  /* 0x3f80000083117421 */ /* 0x000fe20000010100 */
[----:B------:R-:W-:Y:S02]  /*3a70*/  HADD2.F32 R140, -RZ, R18.H1_H1 ;  /* 0x30000012ff8c7230 */ /* 0x000fe40000004100 */
[----:B------:R-:W-:Y:S01]  /*3a80*/  FMUL.FTZ R16, R106, R139 ;  /* 0x0000008b6a107220 */ /* 0x000fe20000410000 */
[--C-:B------:R-:W-:Y:S02]  /*3a90*/  HADD2.F32 R138, -RZ, R19.reuse.H0_H0 ;  /* 0x20000013ff8a7230 */ /* 0x100fe40000004100 */
[----:B------:R-:W-:Y:S01]  /*3aa0*/  FMUL.FTZ R18, R107, R134 ;  /* 0x000000866b127220 */ /* 0x000fe20000410000 */
[----:B------:R-:W-:Y:S02]  /*3ab0*/  HADD2.F32 R145, -RZ, R19.H1_H1 ;  /* 0x30000013ff917230 */ /* 0x000fe40000004100 */
[----:B------:R-:W-:Y:S01]  /*3ac0*/  FADD.FTZ R19, -R135, 1 ;  /* 0x3f80000087137421 */ /* 0x000fe20000010100 */
[----:B--2---:R-:W-:Y:S01]  /*3ad0*/  FMUL.FTZ R66, R100, R141 ;  /* 0x0000008d64427220 */ /* 0x004fe20000410000 */
[----:B------:R-:W-:Y:S01]  /*3ae0*/  FMUL.FTZ R73, R108, R143 ;  /* 0x0000008f6c497220 */ /* 0x000fe20000410000 */
[----:B------:R-:W-:Y:S01]  /*3af0*/  FFMA.FTZ R17, R2, R17, 1 ;  /* 0x3f80000002117423 */ /* 0x000fe20000010011 */
[----:B------:R-:W-:Y:S01]  /*3b00*/  FFMA.FTZ R19, R20, R19, 1 ;  /* 0x3f80000014137423 */ /* 0x000fe20000010013 */
[----:B------:R-:W-:Y:S01]  /*3b10*/  FMUL.FTZ R16, R131, R16 ;  /* 0x0000001083107220 */ /* 0x000fe20000410000 */
[----:B------:R-:W-:Y:S01]  /*3b20*/  FMUL.FTZ R18, R135, R18 ;  /* 0x0000001287127220 */ /* 0x000fe20000410000 */
[----:B0-----:R-:W-:Y:S01]  /*3b30*/  FMUL.FTZ R72, R137, R66 ;  /* 0x0000004289487220 */ /* 0x001fe20000410000 */
[----:B------:R-:W-:Y:S01]  /*3b40*/  FMUL.FTZ R76, R130, R73 ;  /* 0x00000049824c7220 */ /* 0x000fe20000410000 */
[----:B------:R-:W-:Y:S01]  /*3b50*/  FMUL.FTZ R66, R16, R17 ;  /* 0x0000001110427220 */ /* 0x000fe20000410000 */
[----:B------:R-:W-:Y:S01]  /*3b60*/  FMUL.FTZ R73, R18, R19 ;  /* 0x0000001312497220 */ /* 0x000fe20000410000 */
[----:B-----5:R-:W-:Y:S01]  /*3b70*/  FADD.FTZ R17, -R147, 1 ;  /* 0x3f80000093117421 */ /* 0x020fe20000010100 */
[----:B----4-:R-:W-:Y:S01]  /*3b80*/  FADD.FTZ R19, -R149, 1 ;  /* 0x3f80000095137421 */ /* 0x010fe20000010100 */
[----:B------:R-:W-:Y:S01]  /*3b90*/  FMUL.FTZ R77, R76, R77 ;  /* 0x0000004d4c4d7220 */ /* 0x000fe20000410000 */
[----:B------:R-:W-:Y:S01]  /*3ba0*/  FADD.FTZ R16, -R132, 1 ;  /* 0x3f80000084107421 */ /* 0x000fe20000010100 */
[----:B------:R-:W-:Y:S01]  /*3bb0*/  FFMA.FTZ R79, R88, R17, 1 ;  /* 0x3f800000584f7423 */ /* 0x000fe20000010011 */
[----:B------:R-:W-:Y:S01]  /*3bc0*/  FFMA.FTZ R81, R92, R19, 1 ;  /* 0x3f8000005c517423 */ /* 0x000fe20000010013 */
        /* <DEDUP_REMOVED lines=17> */
[----:B------:R-:W-:Y:S01]  /*3ce0*/  HADD2.F32 R79, -RZ, R6.H1_H1 ;  /* 0x30000006ff4f7230 */ /* 0x000fe20000004100 */
[----:B------:R-:W-:Y:S01]  /*3cf0*/  F2FP.F16.F32.PACK_AB R18, R69, R70 ;  /* 0x000000464512723e */ /* 0x000fe200000000ff */
[----:B------:R-:W-:Y:S01]  /*3d00*/  HADD2.F32 R80, -RZ, R7.H0_H0 ;  /* 0x20000007ff507230 */ /* 0x000fe20000004100 */
[----:B------:R-:W-:Y:S01]  /*3d10*/  F2FP.F16.F32.PACK_AB R19, R74, R71 ;  /* 0x000000474a13723e */ /* 0x000fe200000000ff */
[----:B------:R-:W-:Y:S01]  /*3d20*/  HADD2.F32 R74, -RZ, R10.H0_H0 ;  /* 0x2000000aff4a7230 */ /* 0x000fe20000004100 */
[----:B------:R-:W-:Y:S01]  /*3d30*/  F2FP.F16.F32.PACK_AB R16, R67, R22 ;  /* 0x000000164310723e */ /* 0x000fe200000000ff */
[----:B------:R-:W-:Y:S01]  /*3d40*/  BAR.SYNC.DEFER_BLOCKING 0x0 ;  /* 0x0000000000007b1d */ /* 0x000fe20000010000 */
[----:B------:R-:W-:Y:S01]  /*3d50*/  F2FP.F16.F32.PACK_AB R68, R73, R66 ;  /* 0x000000424944723e */ /* 0x000fe200000000ff */
[----:B------:R-:W-:Y:S01]  /*3d60*/  HADD2.F32 R66, -RZ, R8.H0_H0 ;  /* 0x20000008ff427230 */ /* 0x000fe20000004100 */
[----:B------:R-:W-:Y:S01]  /*3d70*/  F2FP.F16.F32.PACK_AB R69, R77, R72 ;  /* 0x000000484d45723e */ /* 0x000fe200000000ff */
[----:B------:R-:W-:Y:S01]  /*3d80*/  HADD2.F32 R77, -RZ, R5.H1_H1 ;  /* 0x30000005ff4d7230 */ /* 0x000fe20000004100 */
[----:B------:R-:W-:-:S03]  /*3d90*/  F2FP.F16.F32.PACK_AB R70, R76, R75 ;  /* 0x0000004b4c46723e */ /* 0x000fc600000000ff */
[----:B------:R-:W0:Y:S01]  /*3da0*/  LDC.64 R22, c[0x0][0x510] ;  /* 0x00014400ff167b82 */ /* 0x000e220000000a00 */
[----:B------:R-:W-:Y:S01]  /*3db0*/  F2FP.F16.F32.PACK_AB R71, R81, R78 ;  /* 0x0000004e5147723e */ /* 0x000fe200000000ff */
[----:B------:R-:W-:Y:S02]  /*3dc0*/  HADD2.F32 R76, -RZ, R5.H0_H0 ;  /* 0x20000005ff4c7230 */ /* 0x000fe40000004100 */
[----:B------:R-:W-:Y:S01]  /*3dd0*/  FFMA.FTZ R21, R0, R66, R21 ;  /* 0x0000004200157223 */ /* 0x000fe20000010015 */
[----:B------:R-:W-:Y:S02]  /*3de0*/  HADD2.F32 R78, -RZ, R6.H0_H0 ;  /* 0x20000006ff4e7230 */ /* 0x000fe40000004100 */
[----:B------:R-:W-:Y:S01]  /*3df0*/  FMUL.FTZ R137, R84, R137 ;  /* 0x0000008954897220 */ /* 0x000fe20000410000 */
[----:B------:R-:W-:Y:S02]  /*3e00*/  HADD2.F32 R81, -RZ, R7.H1_H1 ;  /* 0x30000007ff517230 */ /* 0x000fe40000004100 */
[----:B------:R-:W-:Y:S01]  /*3e10*/  FMUL.FTZ R133, R90, R133 ;  /* 0x000000855a857220 */ /* 0x000fe20000410000 */
[----:B------:R-:W-:-:S02]  /*3e20*/  HADD2.F32 R67, -RZ, R8.H1_H1 ;  /* 0x30000008ff437230 */ /* 0x000fc40000004100 */
[----:B------:R-:W-:Y:S01]  /*3e30*/  FMUL.FTZ R129, R86, R129 ;  /* 0x0000008156817220 */ /* 0x000fe20000410000 */
[--C-:B------:R-:W-:Y:S02]  /*3e40*/  HADD2.F32 R72, -RZ, R9.reuse.H0_H0 ;  /* 0x20000009ff487230 */ /* 0x100fe40000004100 */
[----:B------:R-:W-:Y:S01]  /*3e50*/  FMUL.FTZ R128, R87, R128 ;  /* 0x0000008057807220 */ /* 0x000fe20000410000 */
[----:B------:R-:W-:Y:S02]  /*3e60*/  HADD2.F32 R73, -RZ, R9.H1_H1 ;  /* 0x30000009ff497230 */ /* 0x000fe40000004100 */
[----:B------:R-:W-:Y:S01]  /*3e70*/  FMUL.FTZ R2, R2, R131 ;  /* 0x0000008302027220 */ /* 0x000fe20000410000 */
[----:B------:R-:W-:Y:S02]  /*3e80*/  HADD2.F32 R75, -RZ, R10.H1_H1 ;  /* 0x3000000aff4b7230 */ /* 0x000fe40000004100 */
[----:B------:R-:W-:Y:S01]  /*3e90*/  FMUL.FTZ R20, R20, R135 ;  /* 0x0000008714147220 */ /* 0x000fe20000410000 */
[----:B------:R-:W-:Y:S01]  /*3ea0*/  FMUL.FTZ R130, R89, R130 ;  /* 0x0000008259827220 */ /* 0x000fe20000410000 */
[----:B------:R-:W-:Y:S01]  /*3eb0*/  FMUL.FTZ R132, R91, R132 ;  /* 0x000000845b847220 */ /* 0x000fe20000410000 */
[----:B------:R-:W-:Y:S01]  /*3ec0*/  STS.128 [R3], R16 ;  /* 0x0000001003007388 */ /* 0x000fe20000000c00 */
[----:B------:R-:W-:Y:S01]  /*3ed0*/  FMUL.FTZ R142, R85, R142 ;  /* 0x0000008e558e7220 */ /* 0x000fe20000410000 */
[----:B------:R-:W-:Y:S01]  /*3ee0*/  FMUL.FTZ R147, R88, R147 ;  /* 0x0000009358937220 */ /* 0x000fe20000410000 */
[----:B------:R-:W-:Y:S01]  /*3ef0*/  FMUL.FTZ R149, R92, R149 ;  /* 0x000000955c957220 */ /* 0x000fe20000410000 */
[----:B------:R1:W-:Y:S01]  /*3f00*/  STS.128 [R3+0x10], R68 ;  /* 0x0000104403007388 */ /* 0x0003e20000000c00 */
[----:B------:R-:W-:-:S03]  /*3f10*/  NOP ;  /* 0x0000000000007918 */ /* 0x000fc60000000000 */
[----:B------:R-:W2:Y:S01]  /*3f20*/  LDS.128 R16, [R24] ;  /* 0x0000000018107984 */ /* 0x000ea20000000c00 */
[----:B0-----:R-:W-:-:S04]  /*3f30*/  IMAD.WIDE.U32 R8, R46, R22, UR6 ;  /* 0x000000062e087e25 */ /* 0x001fc8000f8e0016 */
[----:B------:R-:W-:Y:S01]  /*3f40*/  FMUL.FTZ R84, R114, R123 ;  /* 0x0000007b72547220 */ /* 0x000fe20000410000 */
[----:B------:R-:W-:Y:S01]  /*3f50*/  FMUL.FTZ R91, R100, R137 ;  /* 0x00000089645b7220 */ /* 0x000fe20000410000 */
[----:B------:R-:W-:Y:S01]  /*3f60*/  FMUL.FTZ R85, R103, R133 ;  /* 0x0000008567557220 */ /* 0x000fe20000410000 */
[----:B------:R-:W-:Y:S01]  /*3f70*/  IMAD R23, R46, R23, R9 ;  /* 0x000000172e177224 */ /* 0x000fe200078e0209 */
[----:B------:R-:W-:Y:S01]  /*3f80*/  LEA R82, P0, R8, R82, 0x1 ;  /* 0x0000005208527211 */ /* 0x000fe200078008ff */
[----:B------:R-:W-:Y:S01]  /*3f90*/  FMUL.FTZ R86, R115, R129 ;  /* 0x0000008173567220 */ /* 0x000fe20000410000 */
[----:B------:R-:W-:Y:S01]  /*3fa0*/  FMUL.FTZ R87, R104, R127 ;  /* 0x0000007f68577220 */ /* 0x000fe20000410000 */
[--C-:B-1----:R-:W-:Y:S01]  /*3fb0*/  HADD2.F32 R70, -RZ, R4.reuse.H0_H0 ;  /* 0x20000004ff467230 */ /* 0x102fe20000004100 */
[----:B------:R-:W-:Y:S01]  /*3fc0*/  LEA.HI.X R83, R8, R83, R23, 0x1, P0 ;  /* 0x0000005308537211 */ /* 0x000fe200000f0c17 */
[----:B------:R-:W-:Y:S02]  /*3fd0*/  HADD2.F32 R71, -RZ, R4.H1_H1 ;  /* 0x30000004ff477230 */ /* 0x000fe40000004100 */
[----:B------:R-:W-:Y:S01]  /*3fe0*/  FMUL.FTZ R88, R105, R128 ;  /* 0x0000008069587220 */ /* 0x000fe20000410000 */
[----:B------:R-:W0:Y:S01]  /*3ff0*/  LDS.128 R4, [R24+0x200] ;  /* 0x0002000018047984 */ /* 0x000e220000000c00 */
[----:B------:R-:W-:-:S02]  /*4000*/  HADD2.F32 R68, -RZ, R11.H0_H0 ;  /* 0x2000000bff447230 */ /* 0x000fc40000004100 */
[----:B------:R-:W-:Y:S01]  /*4010*/  FMUL.FTZ R89, R106, R2 ;  /* 0x000000026a597220 */ /* 0x000fe20000410000 */
[----:B------:R-:W-:-:S04]  /*4020*/  IMAD.WIDE.U32 R8, R26, 0x10, R82 ;  /* 0x000000101a087825 */ /* 0x000fc800078e0052 */
[----:B------:R-:W-:Y:S01]  /*4030*/  FMUL.FTZ R82, R112, R118 ;  /* 0x0000007670527220 */ /* 0x000fe20000410000 */
[----:B------:R-:W-:Y:S01]  /*4040*/  FMUL.FTZ R83, R113, R122 ;  /* 0x0000007a71537220 */ /* 0x000fe20000410000 */
[----:B------:R-:W-:Y:S01]  /*4050*/  FMUL.FTZ R90, R107, R20 ;  /* 0x000000146b5a7220 */ /* 0x000fe20000410000 */
[----:B------:R-:W-:Y:S02]  /*4060*/  HADD2.F32 R69, -RZ, R11.H1_H1 ;  /* 0x3000000bff457230 */ /* 0x000fe40000004100 */
[----:B------:R-:W-:Y:S01]  /*4070*/  FFMA.FTZ R10, R82, R67, R21 ;  /* 0x00000043520a7223 */ /* 0x000fe20000010015 */
[----:B------:R-:W-:Y:S01]  /*4080*/  FMUL.FTZ R92, R108, R130 ;  /* 0x000000826c5c7220 */ /* 0x000fe20000410000 */
[----:B------:R-:W-:Y:S01]  /*4090*/  FMUL.FTZ R93, R101, R132 ;  /* 0x00000084655d7220 */ /* 0x000fe20000410000 */
[----:B------:R-:W-:Y:S01]  /*40a0*/  FMUL.FTZ R94, R99, R142 ;  /* 0x0000008e635e7220 */ /* 0x000fe20000410000 */
[----:B------:R-:W-:Y:S01]  /*40b0*/  FFMA.FTZ R11, R83, R72, R10 ;  /* 0x00000048530b7223 */ /* 0x000fe2000001000a */
[----:B------:R-:W-:Y:S01]  /*40c0*/  FMUL.FTZ R95, R97, R147 ;  /* 0x00000093615f7220 */ /* 0x000fe20000410000 */
[----:B------:R-:W-:-:S02]  /*40d0*/  FMUL.FTZ R96, R98, R149 ;  /* 0x0000009562607220 */ /* 0x000fc40000410000 */
[----:B------:R-:W-:Y:S01]  /*40e0*/  FFMA.FTZ R100, R84, R73, R11 ;  /* 0x0000004954647223 */ /* 0x000fe2000001000b */
[----:B--2---:R1:W-:Y:S04]  /*40f0*/  STG.E.128 desc[UR16][R8.64], R16 ;  /* 0x0000001008007986 */ /* 0x0043e8000c101d10 */
        /* <DEDUP_REMOVED lines=39> */
[----:B-1----:R-:W-:Y:S01]  /*4370*/  IMAD R5, R46, UR15, R99 ;  /* 0x0000000f2e057c24 */ /* 0x002fe2000f8e0263 */
[----:B------:R-:W-:-:S04]  /*4380*/  LEA R4, P0, R98, UR20, 0x1 ;  /* 0x0000001462047c11 */ /* 0x000fc8000f8008ff */
[----:B------:R-:W-:-:S03]  /*4390*/  LEA.HI.X R5, R98, UR21, R5, 0x1, P0 ;  /* 0x0000001562057c11 */ /* 0x000fc600080f0c05 */
[----:B------:R-:W-:-:S05]  /*43a0*/  IMAD.WIDE.U32 R4, R26, 0x10, R4 ;  /* 0x000000101a047825 */ /* 0x000fca00078e0004 */
[----:B0-----:R0:W-:Y:S04]  /*43b0*/  STG.E.128 desc[UR16][R4.64], R16 ;  /* 0x0000001004007986 */ /* 0x0011e8000c101d10 */
[----:B--2---:R0:W-:Y:S02]  /*43c0*/  STG.E.128 desc[UR16][R4.64+0x200], R20 ;  /* 0x0002001404007986 */ /* 0x0041e4000c101d10 */
.L_x_5211:
[----:B01----:R-:W-:Y:S01]  /*43d0*/  FFMA.FTZ R5, R85, R74, R100 ;  /* 0x0000004a55057223 */ /* 0x003fe20000010064 */
[----:B------:R-:W0:Y:S01]  /*43e0*/  LDCU UR11, c[0x0][0x38c] ;  /* 0x00007180ff0b77ac */ /* 0x000e220008000800 */
[----:B------:R-:W-:Y:S01]  /*43f0*/  HFMA2 R127, -RZ, RZ, 0, 0 ;  /* 0x00000000ff7f7431 */ /* 0x000fe200000001ff */
[----:B------:R-:W-:Y:S01]  /*4400*/  MOV R124, RZ ;  /* 0x000000ff007c7202 */ /* 0x000fe20000000f00 */
        /* <DEDUP_REMOVED lines=9> */
[----:B------:R-:W-:Y:S01]  /*44a0*/  CS2R R110, SRZ ;  /* 0x00000000006e7805 */ /* 0x000fe2000001ff00 */
[-C--:B------:R-:W-:Y:S01]  /*44b0*/  FMUL.FTZ R109, R0, R47.reuse ;  /* 0x0000002f006d7220 */ /* 0x080fe20000410000 */
[-C--:B------:R-:W-:Y:S01]  /*44c0*/  FMUL.FTZ R108, R82, R47.reuse ;  /* 0x0000002f526c7220 */ /* 0x080fe20000410000 */
[----:B------:R-:W-:Y:S01]  /*44d0*/  FFMA.FTZ R5, R89, R70, R2 ;  /* 0x0000004659057223 */ /* 0x000fe20000010002 */
[-C--:B------:R-:W-:Y:S01]  /*44e0*/  FMUL.FTZ R107, R83, R47.reuse ;  /* 0x0000002f536b7220 */ /* 0x080fe20000410000 */
[----:B------:R-:W-:Y:S01]  /*44f0*/  FMUL.FTZ R106, R84, R47 ;  /* 0x0000002f546a7220 */ /* 0x000fe20000410000 */
[----:B0-----:R-:W-:Y:S01]  /*4500*/  UISETP.GE.AND UP0, UPT, UR11, 0x1, UPT ;  /* 0x000000010b00788c */ /* 0x001fe2000bf06270 */
        /* <DEDUP_REMOVED lines=8> */
[C---:B------:R-:W-:Y:S01]  /*4590*/  FFMA.FTZ R2, R92.reuse, R77, R5 ;  /* 0x0000004d5c027223 */ /* 0x040fe20000010005 */
[-C--:B------:R-:W-:Y:S01]  /*45a0*/  FMUL.FTZ R99, R91, R47.reuse ;  /* 0x0000002f5b637220 */ /* 0x080fe20000410000 */
[-C--:B------:R-:W-:Y:S01]  /*45b0*/  FMUL.FTZ R98, R92, R47.reuse ;  /* 0x0000002f5c627220 */ /* 0x080fe20000410000 */
[CC--:B------:R-:W-:Y:S01]  /*45c0*/  FMUL.FTZ R97, R93.reuse, R47.reuse ;  /* 0x0000002f5d617220 */ /* 0x0c0fe20000410000 */
[----:B------:R-:W-:Y:S01]  /*45d0*/  FFMA.FTZ R5, R93, R78, R2 ;  /* 0x0000004e5d057223 */ /* 0x000fe20000010002 */
[-C--:B------:R-:W-:Y:S01]  /*45e0*/  FMUL.FTZ R22, R94, R47.reuse ;  /* 0x0000002f5e167220 */ /* 0x080fe20000410000 */
[-C--:B------:R-:W-:Y:S01]  /*45f0*/  FMUL.FTZ R23, R95, R47.reuse ;  /* 0x0000002f5f177220 */ /* 0x080fe20000410000 */
[----:B------:R-:W-:Y:S01]  /*4600*/  FMUL.FTZ R20, R96, R47 ;  /* 0x0000002f60147220 */ /* 0x000fe20000410000 */
[----:B------:R-:W-:-:S04]  /*4610*/  FFMA.FTZ R2, R94, R79, R5 ;  /* 0x0000004f5e027223 */ /* 0x000fc80000010005 */
[----:B------:R-:W-:-:S04]  /*4620*/  FFMA.FTZ R21, R95, R80, R2 ;  /* 0x000000505f157223 */ /* 0x000fc80000010002 */
        /* <DEDUP_REMOVED lines=35> */
[----:B------:R-:W-:Y:S01]  /*4860*/  MOV R133, R38 ;  /* 0x0000002600857202 */ /* 0x000fe20000000f00 */
[----:B------:R-:W-:Y:S01]  /*4870*/  ULOP3.LUT UR10, UR10, 0x400, URZ, 0xc0, !UPT ;  /* 0x000004000a0a7892 */ /* 0x000fe2000f8ec0ff */
[----:B------:R-:W-:Y:S02]  /*4880*/  MOV R132, R37 ;  /* 0x0000002500847202 */ /* 0x000fe40000000f00 */
[----:B------:R-:W-:Y:S02]  /*4890*/  MOV R131, R44 ;  /* 0x0000002c00837202 */ /* 0x000fe40000000f00 */
[----:B------:R-:W-:Y:S02]  /*48a0*/  MOV R130, R43 ;  /* 0x0000002b00827202 */ /* 0x000fe40000000f00 */
[----:B------:R-:W-:-:S02]  /*48b0*/  MOV R129, R42 ;  /* 0x0000002a00817202 */ /* 0x000fc40000000f00 */
[----:B------:R-:W-:Y:S02]  /*48c0*/  MOV R128, R41 ;  /* 0x0000002900807202 */ /* 0x000fe40000000f00 */
[----:B-1----:R-:W-:Y:S02]  /*48d0*/  SHF.L.U64.HI R9, R8, 0x2, R9 ;  /* 0x0000000208097819 */ /* 0x002fe40000010209 */
[----:B------:R-:W-:Y:S02]  /*48e0*/  P2R R202, PR, RZ, 0x1 ;  /* 0x00000001ffca7803 */ /* 0x000fe40000000000 */
[----:B--2---:R-:W-:Y:S02]  /*48f0*/  SHF.L.U64.HI R11, R10, 0x2, R11 ;  /* 0x000000020a0b7819 */ /* 0x004fe4000001020b */
[----:B---3--:R-:W-:Y:S02]  /*4900*/  SHF.L.U64.HI R17, R16, 0x2, R17 ;  /* 0x0000000210117819 */ /* 0x008fe40000010211 */
[----:B------:R-:W-:-:S02]  /*4910*/  MOV R151, UR6 ;  /* 0x0000000600977c02 */ /* 0x000fc40008000f00 */
[----:B0-----:R-:W-:-:S07]  /*4920*/  MOV R153, UR7 ;  /* 0x0000000700997c02 */ /* 0x001fce0008000f00 */
.L_x_5225:
[----:B-1----:R-:W-:Y:S02]  /*4930*/  MOV R4, R133 ;  /* 0x0000008500047202 */ /* 0x002fe40000000f00 */
[----:B------:R-:W-:-:S05]  /*4940*/  MOV R5, R132 ;  /* 0x0000008400057202 */ /* 0x000fca0000000f00 */
[----:B0-----:R0:W2:Y:S01]  /*4950*/  LDG.E R152, desc[UR16][R4.64] ;  /* 0x0000001004987981 */ /* 0x0010a2000c1e1900 */
[----:B------:R-:W-:Y:S02]  /*4960*/  MOV R6, R129 ;  /* 0x0000008100067202 */ /* 0x000fe40000000f00 */
        /* <DEDUP_REMOVED lines=71> */
.L_x_5214:
[----:B------:R0:W1:Y:S02]  /*4de0*/  LDS R185, [R125+0x1494] ;  /* 0x001494007db97984 */ /* 0x0000640000000800 */
.L_x_5215:
[----:B------:R-:W-:Y:S05]  /*4df0*/  BSYNC.RECONVERGENT B0 ;  /* 0x0000000000007941 */ /* 0x000fea0003800200 */
.L_x_5213:
        /* <DEDUP_REMOVED lines=74> */
.L_x_5243:
[C---:B0-----:R-:W-:Y:S01]  /*52a0*/  FFMA.FTZ R4, R6.reuse, R4, R5 ;  /* 0x0000000406047223 */ /* 0x041fe20000010005 */
[----:B------:R-:W-:Y:S01]  /*52b0*/  UMOV UR7, 0xffffffff ;  /* 0xffffffff00077882 */ /* 0x000fe20000000000 */
[----:B--2---:R-:W-:-:S03]  /*52c0*/  @P1 FMUL.FTZ R6, R6, R189 ;  /* 0x000000bd06061220 */ /* 0x004fc60000410000 */
[----:B------:R-:W-:Y:S01]  /*52d0*/  FSEL R7, R5, R4, !P1 ;  /* 0x0000000405077208 */ /* 0x000fe20004800000 */
[----:B------:R-:W-:Y:S06]  /*52e0*/  BRA.DIV UR7, `(.L_x_5218) ;  /* 0x00000032073c7947 */ /* 0x000fec000b800000 */
.L_x_5246:
[----:B------:R-:W-:-:S03]  /*52f0*/  UMOV UR7, 0xffffffff ;  /* 0xffffffff00077882 */ /* 0x000fc60000000000 */
[----:B------:R-:W-:Y:S05]  /*5300*/  BRA.DIV UR7, `(.L_x_5219) ;  /* 0x00000032075c7947 */ /* 0x000fea000b800000 */
.L_x_5249:
[----:B------:R-:W-:-:S03]  /*5310*/  UMOV UR7, 0xffffffff ;  /* 0xffffffff00077882 */ /* 0x000fc60000000000 */
[----:B------:R-:W-:Y:S05]  /*5320*/  BRA.DIV UR7, `(.L_x_5220) ;  /* 0x00000032077c7947 */ /* 0x000fea000b800000 */
[----:B------:R0:W2:Y:S04]  /*5330*/  SHFL.UP PT, R184, R6, 0x1, RZ ;  /* 0x0420000006b87989 */ /* 0x0000a800000e00ff */
[----:B------:R0:W0:Y:S04]  /*5340*/  SHFL.UP PT, R189, R7, 0x1, RZ ;  /* 0x0420000007bd7989 */ /* 0x00002800000e00ff */
[----:B-----5:R0:W0:Y:S04]  /*5350*/  SHFL.IDX PT, R4, R18, RZ, 0x1f ;  /* 0x00001fff12047589 */ /* 0x02002800000e0000 */
[----:B------:R0:W0:Y:S02]  /*5360*/  SHFL.IDX PT, R5, R19, RZ, 0x1f ;  /* 0x00001fff13057589 */ /* 0x00002400000e0000 */
.L_x_5255:
[----:B0-----:R-:W0:Y:S01]  /*5370*/  LDS.64 R6, [R25+0x880] ;  /* 0x0008800019067984 */ /* 0x001e220000000a00 */
[C---:B--2---:R-:W-:Y:S01]  /*5380*/  @P0 FFMA.FTZ R5, R184.reuse, R5, R189 ;  /* 0x00000005b8050223 */ /* 0x044fe200000100bd */
[----:B------:R-:W-:-:S03]  /*5390*/  @P0 FMUL.FTZ R4, R184, R4 ;  /* 0x00000004b8040220 */ /* 0x000fc60000410000 */
[-C--:B0-----:R-:W-:Y:S01]  /*53a0*/  FFMA.FTZ R7, R5, R6.reuse, R7 ;  /* 0x0000000605077223 */ /* 0x081fe20000010007 */
[----:B------:R-:W-:-:S05]  /*53b0*/  FMUL.FTZ R6, R4, R6 ;  /* 0x0000000604067220 */ /* 0x000fca0000410000 */
[----:B------:R2:W-:Y:S02]  /*53c0*/  STS.128 [R25+0x880], R4 ;  /* 0x0008800419007388 */ /* 0x0005e40000000c00 */
.L_x_5216:
[----:B------:R-:W-:Y:S05]  /*53d0*/  WARPSYNC.ALL ;  /* 0x0000000000007948 */ /* 0x000fea0003800000 */
[----:B------:R-:W-:Y:S01]  /*53e0*/  BAR.SYNC.DEFER_BLOCKING 0x0 ;  /* 0x0000000000007b1d */ /* 0x000fe20000010000 */
[C---:B-123--:R-:W-:Y:S01]  /*53f0*/  FMUL.FTZ R4, R180.reuse, R185 ;  /* 0x000000b9b4047220 */ /* 0x04efe20000410000 */
[----:B------:R-:W-:Y:S01]  /*5400*/  FFMA.FTZ R5, R180, R182, R183 ;  /* 0x000000b6b4057223 */ /* 0x000fe200000100b7 */
[----:B------:R-:W-:Y:S02]  /*5410*/  ISETP.NE.AND P0, PT, R202, RZ, PT ;  /* 0x000000ffca00720c */ /* 0x000fe40003f05270 */
[C---:B------:R-:W-:Y:S01]  /*5420*/  FMUL.FTZ R7, R179.reuse, R4 ;  /* 0x00000004b3077220 */ /* 0x040fe20000410000 */
[----:B------:R-:W-:Y:S01]  /*5430*/  FFMA.FTZ R5, R179, R5, R178 ;  /* 0x00000005b3057223 */ /* 0x000fe200000100b2 */
[----:B-----5:R-:W-:-:S02]  /*5440*/  MOV R18, 0x3f800000 ;  /* 0x3f80000000127802 */ /* 0x020fc40000000f00 */
        /* <DEDUP_REMOVED lines=11> */
[----:B------:R-:W-:Y:S01]  /*5500*/  FFMA.FTZ R5, R162, R5, R175 ;  /* 0x00000005a2057223 */ /* 0x000fe200000100af */
[----:B------:R2:W3:Y:S02]  /*5510*/  @P0 LDS.64 R18, [R134] ;  /* 0x0000000086120984 */ /* 0x0004e40000000a00 */
[C---:B------:R-:W-:Y:S01]  /*5520*/  FMUL.FTZ R7, R163.reuse, R4 ;  /* 0x00000004a3077220 */ /* 0x040fe20000410000 */
[----:B------:R-:W-:Y:S01]  /*5530*/  FFMA.FTZ R5, R163, R5, R170 ;  /* 0x00000005a3057223 */ /* 0x000fe200000100aa */
[----:B------:R-:W-:-:S02]  /*5540*/  ISETP.GT.U32.AND P0, PT, R39, 0x1f, PT ;  /* 0x0000001f2700780c */ /* 0x000fc40003f04070 */
        /* <DEDUP_REMOVED lines=15> */
[----:B-1----:R-:W-:-:S04]  /*5640*/  FFMA.FTZ R193, R187, R193, R150 ;  /* 0x000000c1bbc17223 */ /* 0x002fc80000010096 */
        /* <DEDUP_REMOVED lines=16> */
[----:B--23--:R-:W-:Y:S05]  /*5750*/  @P0 BRA `(.L_x_5221) ;  /* 0x0000000000ec0947 */ /* 0x00cfea0003800000 */
        /* <DEDUP_REMOVED lines=10> */
[----:B------:R-:W-:Y:S04]  /*5800*/  SHFL.IDX PT, R205, R18, RZ, 0x1f ;  /* 0x00001fff12cd7589 */ /* 0x000fe800000e0000 */
        /* <DEDUP_REMOVED lines=40> */
.L_x_5272:
[----:B------:R-:W1:Y:S01]  /*5a90*/  LDS.64 R4, [R25+0xa98] ;  /* 0x000a980019047984 */ /* 0x000e620000000a00 */
[----:B------:R-:W-:Y:S02]  /*5aa0*/  MOV R7, R207 ;  /* 0x000000cf00077202 */ /* 0x000fe40000000f00 */
[----:B------:R-:W-:-:S03]  /*5ab0*/  MOV R6, R205 ;  /* 0x000000cd00067202 */ /* 0x000fc60000000f00 */
[C---:B0-----:R-:W-:Y:S02]  /*5ac0*/  @P0 FFMA.FTZ R7, R203.reuse, R7, R206 ;  /* 0x00000007cb070223 */ /* 0x041fe400000100ce */
[----:B------:R-:W-:Y:S02]  /*5ad0*/  @P0 FMUL.FTZ R6, R203, R6 ;  /* 0x00000006cb060220 */ /* 0x000fe40000410000 */
[C---:B-1----:R-:W-:Y:S02]  /*5ae0*/  FFMA.FTZ R5, R4.reuse, R7, R5 ;  /* 0x0000000704057223 */ /* 0x042fe40000010005 */
[----:B------:R-:W-:-:S05]  /*5af0*/  FMUL.FTZ R4, R4, R6 ;  /* 0x0000000604047220 */ /* 0x000fca0000410000 */
[----:B------:R1:W-:Y:S02]  /*5b00*/  STS.128 [R25+0xa90], R4 ;  /* 0x000a900419007388 */ /* 0x0003e40000000c00 */
.L_x_5221:
[----:B------:R-:W-:Y:S05]  /*5b10*/  WARPSYNC.ALL ;  /* 0x0000000000007948 */ /* 0x000fea0003800000 */
[----:B------:R-:W-:Y:S01]  /*5b20*/  BAR.SYNC.DEFER_BLOCKING 0x0 ;  /* 0x0000000000007b1d */ /* 0x000fe20000010000 */
[C---:B------:R-:W-:Y:S02]  /*5b30*/  ISETP.GT.AND P1, PT, R65.reuse, 0x1e, PT ;  /* 0x0000001e4100780c */ /* 0x040fe40003f24270 */
[----:B------:R-:W-:Y:S02]  /*5b40*/  ISETP.GT.AND P0, PT, R65, 0x1d, PT ;  /* 0x0000001d4100780c */ /* 0x000fe40003f04270 */
[----:B------:R-:W-:Y:S01]  /*5b50*/  ISETP.NE.AND P2, PT, R39, RZ, PT ;  /* 0x000000ff2700720c */ /* 0x000fe20003f45270 */
[----:B------:R-:W-:Y:S01]  /*5b60*/  BSSY.RECONVERGENT B0, `(.L_x_5223) ;  /* 0x00000cb000007945 */ /* 0x000fe20003800200 */
[----:B-1----:R-:W1:Y:S11]  /*5b70*/  LDS R5, [R28+0xa94] ;  /* 0x000a94001c057984 */ /* 0x002e760000000800 */
[----:B------:R2:W-:Y:S01]  /*5b80*/  @!P2 STS.64 [R134], R18 ;  /* 0x000000128600a388 */ /* 0x0005e20000000a00 */
[----:B-1----:R-:W-:Y:S01]  /*5b90*/  FFMA.FTZ R185, R5, R185, R182 ;  /* 0x000000b905b97223 */ /* 0x002fe200000100b6 */
[----:B------:R-:W-:Y:S01]  /*5ba0*/  FFMA.FTZ R5, R0, R193, RZ ;  /* 0x000000c100057223 */ /* 0x000fe200000100ff */
[----:B------:R-:W-:-:S02]  /*5bb0*/  FADD.FTZ R193, -R150, R193 ;  /* 0x000000c196c17221 */ /* 0x000fc40000010100 */
[----:B------:R-:W-:Y:S01]  /*5bc0*/  FFMA.FTZ R183, R180, R185, R183 ;  /* 0x000000b9b4b77223 */ /* 0x000fe200000100b7 */
        /* <DEDUP_REMOVED lines=37> */
[----:B------:R-:W-:Y:S01]  /*5e20*/  FMUL.FTZ R166, R177, R53 ;  /* 0x00000035b1a67220 */ /* 0x000fe20000410000 */
[----:B------:R-:W-:Y:S01]  /*5e30*/  FFMA.FTZ R167, R156, R159, R167 ;  /* 0x0000009f9ca77223 */ /* 0x000fe200000100a7 */
[----:B------:R-:W-:Y:S01]  /*5e40*/  FFMA.FTZ R4, R92, R200, R7 ;  /* 0x000000c85c047223 */ /* 0x000fe20000010007 */
[----:B------:R-:W-:Y:S01]  /*5e50*/  FADD.FTZ R200, -R139, R200 ;  /* 0x000000c88bc87221 */ /* 0x000fe20000010100 */
[----:B------:R-:W-:Y:S01]  /*5e60*/  FADD.FTZ R22, R174, R22 ;  /* 0x00000016ae167221 */ /* 0x000fe20000010000 */
[----:B------:R-:W-:Y:S01]  /*5e70*/  FFMA.FTZ R157, R157, R167, R164 ;  /* 0x000000a79d9d7223 */ /* 0x000fe200000100a4 */
[----:B------:R-:W-:Y:S01]  /*5e80*/  FMUL.FTZ R164, R169, R54 ;  /* 0x00000036a9a47220 */ /* 0x000fe20000410000 */
[C---:B--2---:R-:W-:Y:S01]  /*5e90*/  FMUL.FTZ R19, R152.reuse, R173 ;  /* 0x000000ad98137220 */ /* 0x044fe20000410000 */
[----:B------:R-:W-:Y:S01]  /*5ea0*/  FMUL.FTZ R18, R152, R181 ;  /* 0x000000b598127220 */ /* 0x000fe20000410000 */
[----:B------:R-:W-:Y:S01]  /*5eb0*/  FFMA.FTZ R165, R154, R157, R165 ;  /* 0x0000009d9aa57223 */ /* 0x000fe200000100a5 */
[----:B------:R-:W-:Y:S01]  /*5ec0*/  FADD.FTZ R101, R162, R101 ;  /* 0x00000065a2657221 */ /* 0x000fe20000010000 */
[----:B------:R-:W-:Y:S01]  /*5ed0*/  FADD.FTZ R23, R176, R23 ;  /* 0x00000017b0177221 */ /* 0x000fe20000010000 */
[----:B------:R-:W-:Y:S01]  /*5ee0*/  FADD.FTZ R97, R172, R97 ;  /* 0x00000061ac617221 */ /* 0x000fe20000010000 */
        /* <DEDUP_REMOVED lines=13> */
[----:B------:R-:W-:Y:S01]  /*5fc0*/  FADD.FTZ R107, R7, R107 ;  /* 0x0000006b076b7221 */ /* 0x000fe20000010000 */
[----:B------:R-:W-:-:S02]  /*5fd0*/  FADD.FTZ R109, R2, R109 ;  /* 0x0000006d026d7221 */ /* 0x000fc40000010000 */
        /* <DEDUP_REMOVED lines=14> */
[----:B------:R-:W-:Y:S01]  /*60c0*/  FADD.FTZ R196, -R135, R196 ;  /* 0x000000c487c47221 */ /* 0x000fe20000010100 */
        /* <DEDUP_REMOVED lines=15> */
[----:B------:R-:W-:Y:S01]  /*61c0*/  FFMA.FTZ R200, R77, R173, R200 ;  /* 0x000000ad4dc87223 */ /* 0x000fe200000100c8 */
[----:B------:R-:W-:Y:S01]  /*61d0*/  FMUL.FTZ R199, R199, R18 ;  /* 0x00000012c7c77220 */ /* 0x000fe20000410000 */
[----:B------:R-:W1:Y:S01]  /*61e0*/  SHFL.DOWN PT, R205, R154, 0x2, 0x1f ;  /* 0x08401f009acd7f89 */ /* 0x000e6200000e0000 */
[----:B------:R-:W-:Y:S01]  /*61f0*/  FFMA.FTZ R203, R174, R198, R203 ;  /* 0x000000c6aecb7223 */ /* 0x000fe200000100cb */
[----:B------:R-:W-:Y:S01]  /*6200*/  FMUL.FTZ R18, R152, R159 ;  /* 0x0000009f98127220 */ /* 0x000fe20000410000 */
[----:B------:R-:W-:Y:S01]  /*6210*/  FFMA.FTZ R199, R78, R181, R199 ;  /* 0x000000b54ec77223 */ /* 0x000fe200000100c7 */
[----:B------:R-:W-:Y:S01]  /*6220*/  FADD.FTZ R121, R200, R121 ;  /* 0x00000079c8797221 */ /* 0x000fe20000010000 */
[----:B------:R-:W-:Y:S01]  /*6230*/  FFMA.FTZ R203, R176, R197, R203 ;  /* 0x000000c5b0cb7223 */ /* 0x000fe200000100cb */
[----:B------:R-:W-:Y:S01]  /*6240*/  FMUL.FTZ R18, R187, R18 ;  /* 0x00000012bb127220 */ /* 0x000fe20000410000 */
[----:B------:R-:W-:-:S02]  /*6250*/  FADD.FTZ R122, R199, R122 ;  /* 0x0000007ac77a7221 */ /* 0x000fc40000010000 */
[----:B------:R-:W-:Y:S01]  /*6260*/  FFMA.FTZ R195, R180, R196, R203 ;  /* 0x000000c4b4c37223 */ /* 0x000fe200000100cb */
[----:B------:R-:W-:Y:S01]  /*6270*/  FFMA.FTZ R156, R75, R159, R18 ;  /* 0x0000009f4b9c7223 */ /* 0x000fe20000010012 */
[----:B------:R-:W-:-:S03]  /*6280*/  FMUL.FTZ R18, R152, R157 ;  /* 0x0000009d98127220 */ /* 0x000fc60000410000 */
[----:B------:R-:W2:Y:S01]  /*6290*/  SHFL.DOWN PT, R178, R195, 0x1, 0x1f ;  /* 0x08201f00c3b27f89 */ /* 0x000ea200000e0000 */
[----:B------:R-:W-:Y:S01]  /*62a0*/  FMUL.FTZ R18, R189, R18 ;  /* 0x00000012bd127220 */ /* 0x000fe20000410000 */
[----:B------:R-:W-:-:S03]  /*62b0*/  FADD.FTZ R115, R156, R115 ;  /* 0x000000739c737221 */ /* 0x000fc60000010000 */
[----:B------:R-:W-:Y:S01]  /*62c0*/  FFMA.FTZ R156, R73, R157, R18 ;  /* 0x0000009d499c7223 */ /* 0x000fe20000010012 */
[----:B------:R-:W-:-:S03]  /*62d0*/  FMUL.FTZ R18, R152, R155 ;  /* 0x0000009b98127220 */ /* 0x000fc60000410000 */
[----:B------:R-:W-:Y:S01]  /*62e0*/  FADD.FTZ R113, R156, R113 ;  /* 0x000000719c717221 */ /* 0x000fe20000010000 */
[----:B-1----:R-:W-:Y:S01]  /*62f0*/  @!P0 FADD.FTZ R154, R154, R205 ;  /* 0x000000cd9a9a8221 */ /* 0x002fe20000010000 */
[----:B------:R-:W-:-:S04]  /*6300*/  FMUL.FTZ R18, R191, R18 ;  /* 0x00000012bf127220 */ /* 0x000fc80000410000 */
[----:B------:R-:W1:Y:S01]  /*6310*/  SHFL.DOWN PT, R203, R154, 0x4, 0x1f ;  /* 0x08801f009acb7f89 */ /* 0x000e6200000e0000 */
[----:B------:R-:W-:-:S04]  /*6320*/  FFMA.FTZ R155, R67, R155, R18 ;  /* 0x0000009b439b7223 */ /* 0x000fc80000010012 */
[----:B------:R-:W-:Y:S01]  /*6330*/  FADD.FTZ R110, R155, R110 ;  /* 0x0000006e9b6e7221 */ /* 0x000fe20000010000 */
[----:B--2---:R-:W-:Y:S01]  /*6340*/  @!P1 FADD.FTZ R195, R195, R178 ;  /* 0x000000b2c3c39221 */ /* 0x004fe20000010000 */
[----:B------:R-:W-:-:S04]  /*6350*/  ISETP.GT.AND P1, PT, R65, 0x1b, PT ;  /* 0x0000001b4100780c */ /* 0x000fc80003f24270 */
[----:B------:R-:W2:Y:S09]  /*6360*/  SHFL.DOWN PT, R178, R195, 0x2, 0x1f ;  /* 0x08401f00c3b27f89 */ /* 0x000eb200000e0000 */
[----:B-1----:R-:W-:-:S05]  /*6370*/  @!P1 FADD.FTZ R154, R154, R203 ;  /* 0x000000cb9a9a9221 */ /* 0x002fca0000010000 */
[----:B------:R-:W1:Y:S01]  /*6380*/  SHFL.DOWN PT, R203, R154, 0x8, 0x1f ;  /* 0x09001f009acb7f89 */ /* 0x000e6200000e0000 */
[----:B--2---:R-:W-:Y:S01]  /*6390*/  @!P0 FADD.FTZ R195, R195, R178 ;  /* 0x000000b2c3c38221 */ /* 0x004fe20000010000 */
[----:B------:R-:W-:Y:S01]  /*63a0*/  ISETP.GT.AND P0, PT, R65, 0x17, PT ;  /* 0x000000174100780c */ /* 0x000fe20003f04270 */
[----:B------:R-:W-:-:S03]  /*63b0*/  FMUL.FTZ R178, R152, R183 ;  /* 0x000000b798b27220 */ /* 0x000fc60000410000 */
[----:B------:R-:W2:Y:S09]  /*63c0*/  SHFL.DOWN PT, R182, R195, 0x4, 0x1f ;  /* 0x08801f00c3b67f89 */ /* 0x000eb200000e0000 */
[----:B-1----:R-:W-:Y:S01]  /*63d0*/  @!P0 FADD.FTZ R154, R154, R203 ;  /* 0x000000cb9a9a8221 */ /* 0x002fe20000010000 */
[----:B------:R-:W-:-:S04]  /*63e0*/  FMUL.FTZ R203, R152, R185 ;  /* 0x000000b998cb7220 */ /* 0x000fc80000410000 */
[----:B------:R-:W-:Y:S01]  /*63f0*/  FMUL.FTZ R196, R196, R203 ;  /* 0x000000cbc4c47220 */ /* 0x000fe20000410000 */
[----:B------:R-:W-:Y:S01]  /*6400*/  FMUL.FTZ R203, R197, R178 ;  /* 0x000000b2c5cb7220 */ /* 0x000fe20000410000 */
[----:B------:R-:W-:Y:S02]  /*6410*/  FMUL.FTZ R197, R152, R179 ;  /* 0x000000b398c57220 */ /* 0x000fe40000410000 */
[----:B------:R-:W-:Y:S01]  /*6420*/  FFMA.FTZ R196, R81, R185, R196 ;  /* 0x000000b951c47223 */ /* 0x000fe200000100c4 */
[----:B------:R-:W-:Y:S01]  /*6430*/  FFMA.FTZ R203, R80, R183, R203 ;  /* 0x000000b750cb7223 */ /* 0x000fe200000100cb */
[----:B------:R-:W-:Y:S02]  /*6440*/  FMUL.FTZ R198, R198, R197 ;  /* 0x000000c5c6c67220 */ /* 0x000fe40000410000 */
[----:B------:R-:W-:Y:S01]  /*6450*/  FADD.FTZ R127, R196, R127 ;  /* 0x0000007fc47f7221 */ /* 0x000fe20000010000 */
[----:B--2---:R-:W-:Y:S01]  /*6460*/  @!P1 FADD.FTZ R195, R195, R182 ;  /* 0x000000b6c3c39221 */ /* 0x004fe20000010000 */
[----:B------:R-:W-:Y:S01]  /*6470*/  FFMA.FTZ R198, R79, R179, R198 ;  /* 0x000000b34fc67223 */ /* 0x000fe200000100c6 */
[----:B------:R-:W-:Y:S01]  /*6480*/  FMUL.FTZ R179, R168, R19 ;  /* 0x00000013a8b37220 */ /* 0x000fe20000410000 */
[----:B------:R-:W-:Y:S01]  /*6490*/  FMUL.FTZ R19, R152, R169 ;  /* 0x000000a998137220 */ /* 0x000fe20000410000 */
[----:B------:R-:W-:Y:S01]  /*64a0*/  FADD.FTZ R124, R203, R124 ;  /* 0x0000007ccb7c7221 */ /* 0x000fe20000010000 */
[----:B------:R-:W1:Y:S01]  /*64b0*/  SHFL.DOWN PT, R174, R195, 0x8, 0x1f ;  /* 0x09001f00c3ae7f89 */ /* 0x000e6200000e0000 */
        /* <DEDUP_REMOVED lines=8> */
[----:B------:R-:W2:Y:S01]  /*6540*/  SHFL.DOWN PT, R169, R154, 0x10, 0x1f ;  /* 0x0a001f009aa97f89 */ /* 0x000ea200000e0000 */
[----:B------:R-:W-:Y:S01]  /*6550*/  FADD.FTZ R119, R194, R119 ;  /* 0x00000077c2777221 */ /* 0x000fe20000010000 */
[----:B------:R-:W-:Y:S01]  /*6560*/  FFMA.FTZ R173, R70, R175, R173 ;  /* 0x000000af46ad7223 */ /* 0x000fe200000100ad */
[----:B------:R-:W-:Y:S01]  /*6570*/  FMUL.FTZ R184, R184, R19 ;  /* 0x00000013b8b87220 */ /* 0x000fe20000410000 */
[----:B------:R-:W-:-:S02]  /*6580*/  FMUL.FTZ R19, R152, R171 ;  /* 0x000000ab98137220 */ /* 0x000fc40000410000 */
[----:B------:R-:W-:Y:S01]  /*6590*/  FADD.FTZ R118, R173, R118 ;  /* 0x00000076ad767221 */ /* 0x000fe20000010000 */
[----:B------:R-:W-:Y:S01]  /*65a0*/  FFMA.FTZ R184, R69, R163, R184 ;  /* 0x000000a345b87223 */ /* 0x000fe200000100b8 */
[----:B------:R-:W-:-:S03]  /*65b0*/  FMUL.FTZ R19, R186, R19 ;  /* 0x00000013ba137220 */ /* 0x000fc60000410000 */
[----:B------:R-:W-:Y:S01]  /*65c0*/  FADD.FTZ R117, R184, R117 ;  /* 0x00000075b8757221 */ /* 0x000fe20000010000 */
[----:B------:R-:W-:Y:S01]  /*65d0*/  FFMA.FTZ R171, R68, R171, R19 ;  /* 0x000000ab44ab7223 */ /* 0x000fe20000010013 */
[----:B------:R-:W-:Y:S01]  /*65e0*/  FMUL.FTZ R19, R152, R167 ;  /* 0x000000a798137220 */ /* 0x000fe20000410000 */
[----:B-1----:R-:W-:Y:S01]  /*65f0*/  @!P0 FADD.FTZ R195, R195, R174 ;  /* 0x000000aec3c38221 */ /* 0x002fe20000010000 */
[----:B------:R-:W-:Y:S02]  /*6600*/  ISETP.NE.AND P0, PT, R65, RZ, PT ;  /* 0x000000ff4100720c */ /* 0x000fe40003f05270 */
[----:B------:R-:W-:Y:S01]  /*6610*/  FMUL.FTZ R19, R188, R19 ;  /* 0x00000013bc137220 */ /* 0x000fe20000410000 */
[----:B------:R-:W-:Y:S01]  /*6620*/  FADD.FTZ R116, R171, R116 ;  /* 0x00000074ab747221 */ /* 0x000fe20000010000 */
[----:B------:R-:W1:Y:S02]  /*6630*/  SHFL.DOWN PT, R162, R195, 0x10, 0x1f ;  /* 0x0a001f00c3a27f89 */ /* 0x000e6400000e0000 */
[----:B------:R-:W-:Y:S01]  /*6640*/  FFMA.FTZ R167, R74, R167, R19 ;  /* 0x000000a74aa77223 */ /* 0x000fe20000010013 */
[C---:B------:R-:W-:Y:S01]  /*6650*/  FMUL.FTZ R19, R152.reuse, R165 ;  /* 0x000000a598137220 */ /* 0x040fe20000410000 */
[----:B------:R-:W-:Y:S01]  /*6660*/  FMUL.FTZ R152, R152, R161 ;  /* 0x000000a198987220 */ /* 0x000fe20000410000 */
[----:B--2---:R-:W-:Y:S01]  /*6670*/  FADD.FTZ R5, R154, R169 ;  /* 0x000000a99a057221 */ /* 0x004fe20000010000 */
[----:B------:R-:W-:Y:S01]  /*6680*/  FADD.FTZ R114, R167, R114 ;  /* 0x00000072a7727221 */ /* 0x000fe20000010000 */
[----:B------:R-:W-:Y:S01]  /*6690*/  FMUL.FTZ R19, R190, R19 ;  /* 0x00000013be137220 */ /* 0x000fe20000410000 */
[----:B------:R-:W-:-:S03]  /*66a0*/  FMUL.FTZ R193, R193, R152 ;  /* 0x00000098c1c17220 */ /* 0x000fc60000410000 */
[----:B------:R-:W-:Y:S01]  /*66b0*/  FFMA.FTZ R19, R72, R165, R19 ;  /* 0x000000a548137223 */ /* 0x000fe20000010013 */
[----:B------:R-:W-:-:S03]  /*66c0*/  FFMA.FTZ R6, R66, R161, R193 ;  /* 0x000000a142067223 */ /* 0x000fc600000100c1 */
[----:B------:R-:W-:Y:S01]  /*66d0*/  FADD.FTZ R112, R19, R112 ;  /* 0x0000007013707221 */ /* 0x000fe20000010000 */
[----:B------:R-:W-:Y:S01]  /*66e0*/  FADD.FTZ R111, R6, R111 ;  /* 0x0000006f066f7221 */ /* 0x000fe20000010000 */
[----:B-1----:R-:W-:-:S05]  /*66f0*/  FADD.FTZ R4, R195, R162 ;  /* 0x000000a2c3047221 */ /* 0x002fca0000010000 */
[----:B------:R1:W-:Y:S01]  /*6700*/  @!P0 STS.64 [R27+UR9+0x858], R4 ;  /* 0x000858041b008988 */ /* 0x0003e20008000a09 */
[----:B------:R-:W-:Y:S06]  /*6710*/  BAR.SYNC.DEFER_BLOCKING 0x0 ;  /* 0x0000000000007b1d */ /* 0x000fec0000010000 */
[----:B------:R-:W-:Y:S05]  /*6720*/  @P2 BRA `(.L_x_5224) ;  /* 0x0000000000382947 */ /* 0x000fea0003800000 */
[----:B----4-:R-:W-:Y:S01]  /*6730*/  ISETP.NE.AND P1, PT, R201, UR8, PT ;  /* 0x00000008c9007c0c */ /* 0x010fe2000bf25270 */
[----:B------:R-:W2:Y:S01]  /*6740*/  LDS.64 R6, [UR6+0x860] ;  /* 0x00086006ff067984 */ /* 0x000ea20008000a00 */
[----:B------:R-:W-:-:S04]  /*6750*/  ISETP.GT.AND P0, PT, R65, 0xf, PT ;  /* 0x0000000f4100780c */ /* 0x000fc80003f04270 */
[----:B------:R-:W-:Y:S02]  /*6760*/  FSEL R154, R154, R5, P0 ;  /* 0x000000059a9a7208 */ /* 0x000fe40000000000 */
[----:B------:R-:W-:-:S05]  /*6770*/  FSEL R195, R195, R4, P0 ;  /* 0x00000004c3c37208 */ /* 0x000fca0000000000 */
[----:B------:R-:W1:Y:S04]  /*6780*/  @P1 LDS R2, [R64+0x2190] ;  /* 0x0021900040021984 */ /* 0x000e680000000800 */
[----:B------:R-:W3:Y:S01]  /*6790*/  @P1 LDS R18, [R64+0x1d90] ;  /* 0x001d900040121984 */ /* 0x000ee20000000800 */
[----:B--2---:R-:W-:Y:S01]  /*67a0*/  FADD.FTZ R7, R7, R154 ;  /* 0x0000009a07077221 */ /* 0x004fe20000010000 */
[----:B------:R-:W-:-:S03]  /*67b0*/  FADD.FTZ R195, R6, R195 ;  /* 0x000000c306c37221 */ /* 0x000fc60000010000 */
[----:B-1----:R-:W-:Y:S01]  /*67c0*/  @P1 FADD.FTZ R5, R7, R2 ;  /* 0x0000000207051221 */ /* 0x002fe20000010000 */
[----:B---3--:R-:W-:-:S04]  /*67d0*/  @P1 FADD.FTZ R195, R195, R18 ;  /* 0x00000012c3c31221 */ /* 0x008fc80000010000 */
[----:B------:R2:W-:Y:S04]  /*67e0*/  @P1 STS [R64+0x2190], R5 ;  /* 0x0021900540001388 */ /* 0x0005e80000000800 */
[----:B------:R2:W-:Y:S04]  /*67f0*/  STS [R64+0x1d90], R195 ;  /* 0x001d90c340007388 */ /* 0x0005e80000000800 */
[----:B------:R2:W-:Y:S02]  /*6800*/  @!P1 STS [R64+0x2190], R7 ;  /* 0x0021900740009388 */ /* 0x0005e40000000800 */
.L_x_5224:
[----:B------:R-:W-:Y:S05]  /*6810*/  BSYNC.RECONVERGENT B0 ;  /* 0x0000000000007941 */ /* 0x000fea0003800200 */
.L_x_5223:
        /* <DEDUP_REMOVED lines=13> */
.L_x_5212:
[----:B------:R-:W-:Y:S06]  /*68f0*/  BAR.SYNC.DEFER_BLOCKING 0x0 ;  /* 0x0000000000007b1d */ /* 0x000fec0000010000 */
[----:B------:R-:W2:Y:S02]  /*6900*/  LDCU.64 UR10, c[0x0][0x4f8] ;  /* 0x00009f00ff0a77ac */ /* 0x000ea40008000a00 */
[----:B------:R-:W3:Y:S08]  /*6910*/  LDC.64 R56, c[0x0][0x500] ;  /* 0x00014000ff387b82 */ /* 0x000ef00000000a00 */
[----:B------:R-:W5:Y:S01]  /*6920*/  LDC.64 R58, c[0x0][0x550] ;  /* 0x00015400ff3a7b82 */ /* 0x000f620000000a00 */
[----:B-1----:R-:W4:Y:S04]  /*6930*/  LDG.E.128 R4, desc[UR16][R14.64] ;  /* 0x000000100e047981 */ /* 0x002f28000c1e1d00 */
[----:B------:R-:W3:Y:S01]  /*6940*/  LDG.E.128 R8, desc[UR16][R14.64+0x200] ;  /* 0x000200100e087981 */ /* 0x000ee2000c1e1d00 */
[----:B------:R-:W-:Y:S01]  /*6950*/  UMOV UR5, URZ ;  /* 0x000000ff00057c82 */ /* 0x000fe20008000000 */
[----:B------:R-:W-:-:S02]  /*6960*/  UISETP.GT.AND UP0, UPT, UR8, 0x1, UPT ;  /* 0x000000010800788c */ /* 0x000fc4000bf04270 */
        /* <DEDUP_REMOVED lines=10> */
[--C-:B------:R-:W-:Y:S02]  /*6a10*/  HADD2.F32 R2, -RZ, R17.reuse.H1_H1 ;  /* 0x30000011ff027230 */ /* 0x100fe40000004100 */
[----:B------:R-:W-:Y:S01]  /*6a20*/  FADD.FTZ R48, R0, R45 ;  /* 0x0000002d00307221 */ /* 0x000fe20000010000 */
[----:B------:R-:W-:-:S02]  /*6a30*/  HADD2.F32 R0, -RZ, R17.H0_H0 ;  /* 0x20000011ff007230 */ /* 0x000fc40000004100 */
[--C-:B------:R-:W-:Y:S01]  /*6a40*/  FADD.FTZ R16, R16, R45.reuse ;  /* 0x0000002d10107221 */ /* 0x100fe20000010000 */
[----:B------:R-:W-:Y:S02]  /*6a50*/  HADD2.F32 R10, -RZ, R19.H0_H0 ;  /* 0x20000013ff0a7230 */ /* 0x000fe40000004100 */
[--C-:B------:R-:W-:Y:S01]  /*6a60*/  FADD.FTZ R9, R2, R45.reuse ;  /* 0x0000002d02097221 */ /* 0x100fe20000010000 */
[----:B------:R-:W-:Y:S01]  /*6a70*/  BAR.SYNC.DEFER_BLOCKING 0x0 ;  /* 0x0000000000007b1d */ /* 0x000fe20000010000 */
[----:B------:R-:W-:Y:S01]  /*6a80*/  FSETP.GTU.FTZ.AND P4, PT, R48, 20, PT ;  /* 0x41a000003000780b */ /* 0x000fe20003f9c000 */
[----:B------:R-:W-:Y:S01]  /*6a90*/  FADD.FTZ R14, R0, R45 ;  /* 0x0000002d000e7221 */ /* 0x000fe20000010000 */
[--C-:B------:R-:W-:Y:S01]  /*6aa0*/  HADD2.F32 R0, -RZ, R18.reuse.H0_H0 ;  /* 0x20000012ff007230 */ /* 0x100fe20000004100 */
[----:B------:R-:W-:Y:S01]  /*6ab0*/  FSETP.GTU.FTZ.AND P1, PT, R16, 20, PT ;  /* 0x41a000001000780b */ /* 0x000fe20003f3c000 */
[----:B------:R-:W-:Y:S01]  /*6ac0*/  HADD2.F32 R18, -RZ, R18.H1_H1 ;  /* 0x30000012ff127230 */ /* 0x000fe20000004100 */
[----:B------:R-:W-:-:S02]  /*6ad0*/  FSETP.GTU.FTZ.AND P2, PT, R9, 20, PT ;  /* 0x41a000000900780b */ /* 0x000fc40003f5c000 */
[--C-:B------:R-:W-:Y:S01]  /*6ae0*/  FADD.FTZ R11, R0, R45.reuse ;  /* 0x0000002d000b7221 */ /* 0x100fe20000010000 */
[----:B------:R-:W-:Y:S01]  /*6af0*/  FSETP.GTU.FTZ.AND P0, PT, R14, 20, PT ;  /* 0x41a000000e00780b */ /* 0x000fe20003f1c000 */
[----:B------:R-:W-:-:S03]  /*6b00*/  FADD.FTZ R18, R18, R45 ;  /* 0x0000002d12127221 */ /* 0x000fc60000010000 */
[----:B------:R-:W-:Y:S01]  /*6b10*/  FSETP.GTU.FTZ.AND P3, PT, R11, 20, PT ;  /* 0x41a000000b00780b */ /* 0x000fe20003f7c000 */
[----:B------:R-:W-:Y:S01]  /*6b20*/  @!P4 FMUL.FTZ R0, R48, -1.4426950216293334961 ;  /* 0xbfb8aa3b3000c820 */ /* 0x000fe20000410000 */
[----:B------:R-:W-:Y:S02]  /*6b30*/  FSETP.GTU.FTZ.AND P6, PT, R18, 20, PT ;  /* 0x41a000001200780b */ /* 0x000fe40003fdc000 */
[----:B------:R-:W-:Y:S01]  /*6b40*/  @!P1 FMUL.FTZ R2, R16, -1.4426950216293334961 ;  /* 0xbfb8aa3b10029820 */ /* 0x000fe20000410000 */
[----:B------:R-:W-:Y:S02]  /*6b50*/  HADD2.F32 R16, -RZ, R19.H1_H1 ;  /* 0x30000013ff107230 */ /* 0x000fe40000004100 */
[----:B------:R-:W-:Y:S01]  /*6b60*/  @!P2 FMUL.FTZ R9, R9, -1.4426950216293334961 ;  /* 0xbfb8aa3b0909a820 */ /* 0x000fe20000410000 */
[----:B------:R-:W1:Y:S01]  /*6b70*/  @!P4 MUFU.EX2 R0, R0 ;  /* 0x000000000000c308 */ /* 0x000e620000000800 */
[----:B------:R-:W-:Y:S01]  /*6b80*/  @!P0 FMUL.FTZ R8, R14, -1.4426950216293334961 ;  /* 0xbfb8aa3b0e088820 */ /* 0x000fe20000410000 */
[----:B------:R-:W-:-:S02]  /*6b90*/  FADD.FTZ R14, R10, R45 ;  /* 0x0000002d0a0e7221 */ /* 0x000fc40000010000 */
[----:B------:R-:W3:Y:S01]  /*6ba0*/  @!P1 MUFU.EX2 R2, R2 ;  /* 0x0000000200029308 */ /* 0x000ee20000000800 */
[----:B------:R-:W-:Y:S02]  /*6bb0*/  @!P3 FMUL.FTZ R10, R11, -1.4426950216293334961 ;  /* 0xbfb8aa3b0b0ab820 */ /* 0x000fe40000410000 */
[----:B------:R-:W-:Y:S01]  /*6bc0*/  @!P6 FMUL.FTZ R11, R18, -1.4426950216293334961 ;  /* 0xbfb8aa3b120be820 */ /* 0x000fe20000410000 */
[----:B------:R-:W-:Y:S01]  /*6bd0*/  FADD.FTZ R18, R16, R45 ;  /* 0x0000002d10127221 */ /* 0x000fe20000010000 */
[----:B------:R-:W-:Y:S01]  /*6be0*/  FSETP.GTU.FTZ.AND P5, PT, R14, 20, PT ;  /* 0x41a000000e00780b */ /* 0x000fe20003fbc000 */
[--C-:B--2---:R-:W-:Y:S01]  /*6bf0*/  HADD2.F32 R16, -RZ, R4.reuse.H0_H0 ;  /* 0x20000004ff107230 */ /* 0x104fe20000004100 */
[----:B------:R-:W2:Y:S01]  /*6c00*/  @!P0 MUFU.EX2 R8, R8 ;  /* 0x0000000800088308 */ /* 0x000ea20000000800 */
[----:B------:R-:W-:Y:S02]  /*6c10*/  HADD2.F32 R4, -RZ, R4.H1_H1 ;  /* 0x30000004ff047230 */ /* 0x000fe40000004100 */
[----:B-1----:R-:W-:Y:S01]  /*6c20*/  @!P4 FADD.FTZ R0, R0, 1 ;  /* 0x3f8000000000c421 */ /* 0x002fe20000010000 */
[----:B------:R-:W1:Y:S01]  /*6c30*/  @!P3 MUFU.EX2 R10, R10 ;  /* 0x0000000a000ab308 */ /* 0x000e620000000800 */
[----:B---3--:R-:W-:-:S04]  /*6c40*/  @!P1 FADD.FTZ R2, R2, 1 ;  /* 0x3f80000002029421 */ /* 0x008fc80000010000 */
[----:B------:R-:W3:Y:S02]  /*6c50*/  @!P4 MUFU.RCP R0, R0 ;  /* 0x000000000000c308 */ /* 0x000ee40000001000 */
[----:B------:R-:W-:Y:S01]  /*6c60*/  @!P5 FMUL.FTZ R14, R14, -1.4426950216293334961 ;  /* 0xbfb8aa3b0e0ed820 */ /* 0x000fe20000410000 */
[----:B--2---:R-:W-:-:S05]  /*6c70*/  @!P0 FADD.FTZ R8, R8, 1 ;  /* 0x3f80000008088421 */ /* 0x004fca0000010000 */
[----:B------:R2:W4:Y:S01]  /*6c80*/  @!P1 MUFU.RCP R15, R2 ;  /* 0x00000002000f9308 */ /* 0x0005220000001000 */
[----:B-1----:R-:W-:-:S07]  /*6c90*/  @!P3 FADD.FTZ R10, R10, 1 ;  /* 0x3f8000000a0ab421 */ /* 0x002fce0000010000 */
[----:B------:R-:W1:Y:S01]  /*6ca0*/  @!P2 MUFU.EX2 R9, R9 ;  /* 0x000000090009a308 */ /* 0x000e620000000800 */
[----:B--2---:R-:W-:Y:S01]  /*6cb0*/  FADD.FTZ R2, R16, R45 ;  /* 0x0000002d10027221 */ /* 0x004fe20000010000 */
[----:B---3--:R-:W-:Y:S01]  /*6cc0*/  @!P4 FMUL.FTZ R111, R111, R0 ;  /* 0x000000006f6fc220 */ /* 0x008fe20000410000 */
[----:B------:R-:W-:Y:S01]  /*6cd0*/  FSETP.GTU.FTZ.AND P4, PT, R18, 20, PT ;  /* 0x41a000001200780b */ /* 0x000fe20003f9c000 */
[----:B------:R-:W2:Y:S04]  /*6ce0*/  @!P5 MUFU.EX2 R14, R14 ;  /* 0x0000000e000ed308 */ /* 0x000ea80000000800 */
[----:B------:R3:W0:Y:S01]  /*6cf0*/  @!P0 MUFU.RCP R17, R8 ;  /* 0x0000000800118308 */ /* 0x0006220000001000 */
[----:B----4-:R-:W-:Y:S01]  /*6d00*/  @!P1 FMUL.FTZ R110, R110, R15 ;  /* 0x0000000f6e6e9220 */ /* 0x010fe20000410000 */
[----:B------:R-:W-:Y:S01]  /*6d10*/  FSETP.GTU.FTZ.AND P1, PT, R2, 20, PT ;  /* 0x41a000000200780b */ /* 0x000fe20003f3c000 */
[----:B-1----:R-:W-:-:S05]  /*6d20*/  @!P2 FADD.FTZ R9, R9, 1 ;  /* 0x3f8000000909a421 */ /* 0x002fca0000010000 */
[----:B------:R-:W-:Y:S01]  /*6d30*/  @!P4 FMUL.FTZ R0, R18, -1.4426950216293334961 ;  /* 0xbfb8aa3b1200c820 */ /* 0x000fe20000410000 */
[----:B------:R-:W1:Y:S01]  /*6d40*/  @!P6 MUFU.EX2 R11, R11 ;  /* 0x0000000b000be308 */ /* 0x000e620000000800 */
[----:B--2---:R-:W-:-:S03]  /*6d50*/  @!P5 FADD.FTZ R14, R14, 1 ;  /* 0x3f8000000e0ed421 */ /* 0x004fc60000010000 */
[----:B------:R2:W4:Y:S02]  /*6d60*/  @!P3 MUFU.RCP R15, R10 ;  /* 0x0000000a000fb308 */ /* 0x0005240000001000 */
[----:B---3--:R-:W-:Y:S01]  /*6d70*/  @!P1 FMUL.FTZ R8, R2, -1.4426950216293334961 ;  /* 0xbfb8aa3b02089820 */ /* 0x008fe20000410000 */
[----:B0-----:R-:W-:-:S05]  /*6d80*/  @!P0 FMUL.FTZ R112, R112, R17 ;  /* 0x0000001170708220 */ /* 0x001fca0000410000 */
[----:B------:R-:W0:Y:S01]  /*6d90*/  @!P4 MUFU.EX2 R0, R0 ;  /* 0x000000000000c308 */ /* 0x000e220000000800 */
[--C-:B--2---:R-:W-:Y:S02]  /*6da0*/  HADD2.F32 R10, -RZ, R5.reuse.H1_H1 ;  /* 0x30000005ff0a7230 */ /* 0x104fe40000004100 */
[----:B-1----:R-:W-:Y:S01]  /*6db0*/  @!P6 FADD.FTZ R11, R11, 1 ;  /* 0x3f8000000b0be421 */ /* 0x002fe20000010000 */
[----:B------:R-:W1:Y:S02]  /*6dc0*/  @!P1 MUFU.EX2 R8, R8 ;  /* 0x0000000800089308 */ /* 0x000e640000000800 */
[----:B------:R-:W-:Y:S02]  /*6dd0*/  FADD.FTZ R10, R10, R45 ;  /* 0x0000002d0a0a7221 */ /* 0x000fe40000010000 */
[----:B------:R-:W2:Y:S01]  /*6de0*/  @!P2 MUFU.RCP R16, R9 ;  /* 0x000000090010a308 */ /* 0x000ea20000001000 */
[----:B----4-:R-:W-:Y:S01]  /*6df0*/  @!P3 FMUL.FTZ R114, R114, R15 ;  /* 0x0000000f7272b220 */ /* 0x010fe20000410000 */
[----:B0-----:R-:W-:Y:S01]  /*6e00*/  @!P4 FADD.FTZ R2, R0, 1 ;  /* 0x3f8000000002c421 */ /* 0x001fe20000010000 */
[----:B------:R-:W-:-:S05]  /*6e10*/  HADD2.F32 R0, -RZ, R5.H0_H0 ;  /* 0x20000005ff007230 */ /* 0x000fca0000004100 */
[----:B------:R0:W3:Y:S01]  /*6e20*/  @!P5 MUFU.RCP R9, R14 ;  /* 0x0000000e0009d308 */ /* 0x0000e20000001000 */
[----:B-1----:R-:W-:Y:S01]  /*6e30*/  @!P1 FADD.FTZ R8, R8, 1 ;  /* 0x3f80000008089421 */ /* 0x002fe20000010000 */
[----:B------:R-:W-:Y:S01]  /*6e40*/  FADD.FTZ R15, R0, R45 ;  /* 0x0000002d000f7221 */ /* 0x000fe20000010000 */
[----:B------:R-:W-:-:S05]  /*6e50*/  HADD2.F32 R0, -RZ, R7.H1_H1 ;  /* 0x30000007ff007230 */ /* 0x000fca0000004100 */
[----:B------:R1:W4:Y:S01]  /*6e60*/  @!P6 MUFU.RCP R18, R11 ;  /* 0x0000000b0012e308 */ /* 0x0003220000001000 */
[--C-:B0-----:R-:W-:Y:S02]  /*6e70*/  HADD2.F32 R14, -RZ, R6.reuse.H0_H0 ;  /* 0x20000006ff0e7230 */ /* 0x101fe40000004100 */
[----:B--2---:R-:W-:Y:S01]  /*6e80*/  @!P2 FMUL.FTZ R113, R113, R16 ;  /* 0x000000107171a220 */ /* 0x004fe20000410000 */
[----:B------:R-:W-:Y:S01]  /*6e90*/  HADD2.F32 R6, -RZ, R6.H1_H1 ;  /* 0x30000006ff067230 */ /* 0x000fe20000004100 */
[----:B------:R-:W-:Y:S01]  /*6ea0*/  FSETP.GTU.FTZ.AND P2, PT, R10, 20, PT ;  /* 0x41a000000a00780b */ /* 0x000fe20003f5c000 */
[--C-:B------:R-:W-:Y:S01]  /*6eb0*/  FADD.FTZ R17, R0, R45.reuse ;  /* 0x0000002d00117221 */ /* 0x100fe20000010000 */
[--C-:B------:R-:W-:Y:S01]  /*6ec0*/  FADD.FTZ R14, R14, R45.reuse ;  /* 0x0000002d0e0e7221 */ /* 0x100fe20000010000 */
[----:B------:R-:W-:Y:S01]  /*6ed0*/  FSETP.GTU.FTZ.AND P3, PT, R15, 20, PT ;  /* 0x41a000000f00780b */ /* 0x000fe20003f7c000 */
[----:B------:R-:W0:Y:S01]  /*6ee0*/  @!P4 MUFU.RCP R2, R2 ;  /* 0x000000020002c308 */ /* 0x000e220000001000 */
[----:B-1----:R-:W-:Y:S01]  /*6ef0*/  FADD.FTZ R11, R4, R45 ;  /* 0x0000002d040b7221 */ /* 0x002fe20000010000 */
[----:B------:R-:W-:-:S02]  /*6f00*/  HADD2.F32 R4, -RZ, R7.H0_H0 ;  /* 0x20000007ff047230 */ /* 0x000fc40000004100 */
[----:B---3--:R-:W-:Y:S01]  /*6f10*/  @!P5 FMUL.FTZ R116, R116, R9 ;  /* 0x000000097474d220 */ /* 0x008fe20000410000 */
[----:B------:R-:W-:Y:S01]  /*6f20*/  FSETP.GTU.FTZ.AND P5, PT, R14, 20, PT ;  /* 0x41a000000e00780b */ /* 0x000fe20003fbc000 */
[--C-:B------:R-:W-:Y:S01]  /*6f30*/  FADD.FTZ R6, R6, R45.reuse ;  /* 0x0000002d06067221 */ /* 0x100fe20000010000 */
[----:B------:R-:W-:Y:S01]  /*6f40*/  FSETP.GTU.FTZ.AND P0, PT, R11, 20, PT ;  /* 0x41a000000b00780b */ /* 0x000fe20003f1c000 */
[----:B------:R-:W-:Y:S01]  /*6f50*/  FADD.FTZ R7, R4, R45 ;  /* 0x0000002d04077221 */ /* 0x000fe20000010000 */
[----:B------:R-:W1:Y:S01]  /*6f60*/  @!P1 MUFU.RCP R5, R8 ;  /* 0x0000000800059308 */ /* 0x000e620000001000 */
[----:B------:R-:W-:Y:S01]  /*6f70*/  @!P2 FMUL.FTZ R4, R10, -1.4426950216293334961 ;  /* 0xbfb8aa3b0a04a820 */ /* 0x000fe20000410000 */
[----:B----4-:R-:W-:Y:S01]  /*6f80*/  @!P6 FMUL.FTZ R115, R115, R18 ;  /* 0x000000127373e220 */ /* 0x010fe20000410000 */
[----:B------:R-:W-:-:S05]  /*6f90*/  FSETP.GTU.FTZ.AND P6, PT, R6, 20, PT ;  /* 0x41a000000600780b */ /* 0x000fca0003fdc000 */
[----:B------:R-:W2:Y:S01]  /*6fa0*/  @!P2 MUFU.EX2 R4, R4 ;  /* 0x000000040004a308 */ /* 0x000ea20000000800 */
[----:B0-----:R-:W-:Y:S01]  /*6fb0*/  @!P4 FMUL.FTZ R117, R117, R2 ;  /* 0x000000027575c220 */ /* 0x001fe20000410000 */
[----:B------:R-:W-:Y:S01]  /*6fc0*/  FSETP.GTU.FTZ.AND P4, PT, R7, 20, PT ;  /* 0x41a000000700780b */ /* 0x000fe20003f9c000 */
[----:B------:R-:W-:Y:S01]  /*6fd0*/  @!P0 FMUL.FTZ R0, R11, -1.4426950216293334961 ;  /* 0xbfb8aa3b0b008820 */ /* 0x000fe20000410000 */
[----:B------:R-:W-:Y:S02]  /*6fe0*/  @!P3 FMUL.FTZ R2, R15, -1.4426950216293334961 ;  /* 0xbfb8aa3b0f02b820 */ /* 0x000fe40000410000 */
[----:B------:R-:W-:Y:S02]  /*6ff0*/  F2FP.F16.F32.PACK_AB R55, R117, R116 ;  /* 0x000000747537723e */ /* 0x000fe400000000ff */
[----:B------:R-:W-:Y:S01]  /*7000*/  @!P6 FMUL.FTZ R9, R6, -1.4426950216293334961 ;  /* 0xbfb8aa3b0609e820 */ /* 0x000fe20000410000 */
[----:B------:R-:W-:Y:S01]  /*7010*/  F2FP.F16.F32.PACK_AB R6, R104, R105 ;  /* 0x000000696806723e */ /* 0x000fe200000000ff */
[----:B-1----:R-:W-:Y:S01]  /*7020*/  @!P1 FMUL.FTZ R118, R118, R5 ;  /* 0x0000000576769220 */ /* 0x002fe20000410000 */
[----:B------:R-:W-:Y:S01]  /*7030*/  FSETP.GTU.FTZ.AND P1, PT, R17, 20, PT ;  /* 0x41a000001100780b */ /* 0x000fe20003f3c000 */
[----:B------:R-:W-:Y:S01]  /*7040*/  @!P5 FMUL.FTZ R5, R14, -1.4426950216293334961 ;  /* 0xbfb8aa3b0e05d820 */ /* 0x000fe20000410000 */
[----:B------:R-:W0:Y:S01]  /*7050*/  @!P0 MUFU.EX2 R0, R0 ;  /* 0x0000000000008308 */ /* 0x000e220000000800 */
[----:B--2---:R-:W-:Y:S01]  /*7060*/  @!P2 FADD.FTZ R14, R4, 1 ;  /* 0x3f800000040ea421 */ /* 0x004fe20000010000 */
[----:B------:R-:W-:Y:S01]  /*7070*/  F2FP.F16.F32.PACK_AB R4, R108, R109 ;  /* 0x0000006d6c04723e */ /* 0x000fe200000000ff */
[----:B------:R-:W-:Y:S01]  /*7080*/  @!P4 FMUL.FTZ R10, R7, -1.4426950216293334961 ;  /* 0xbfb8aa3b070ac820 */ /* 0x000fe20000410000 */
[----:B------:R1:W2:Y:S01]  /*7090*/  @!P5 MUFU.EX2 R8, R5 ;  /* 0x000000050008d308 */ /* 0x0002a20000000800 */
[----:B------:R-:W-:-:S03]  /*70a0*/  F2FP.F16.F32.PACK_AB R7, R102, R103 ;  /* 0x000000676607723e */ /* 0x000fc600000000ff */
[----:B------:R-:W3:Y:S03]  /*70b0*/  @!P3 MUFU.EX2 R2, R2 ;  /* 0x000000020002b308 */ /* 0x000ee60000000800 */
[----:B------:R-:W-:Y:S01]  /*70c0*/  @!P1 FMUL.FTZ R11, R17, -1.4426950216293334961 ;  /* 0xbfb8aa3b110b9820 */ /* 0x000fe20000410000 */
[----:B------:R4:W5:Y:S01]  /*70d0*/  @!P6 MUFU.EX2 R16, R9 ;  /* 0x000000090010e308 */ /* 0x0009620000000800 */
[----:B-1----:R-:W-:Y:S01]  /*70e0*/  F2FP.F16.F32.PACK_AB R5, R106, R107 ;  /* 0x0000006b6a05723e */ /* 0x002fe200000000ff */
[----:B0-----:R-:W-:Y:S02]  /*70f0*/  @!P0 FADD.FTZ R0, R0, 1 ;  /* 0x3f80000000008421 */ /* 0x001fe40000010000 */
[----:B------:R0:W1:Y:S01]  /*7100*/  @!P4 MUFU.EX2 R17, R10 ;  /* 0x0000000a0011c308 */ /* 0x0000620000000800 */
[----:B--2---:R-:W-:Y:S01]  /*7110*/  @!P5 FADD.FTZ R15, R8, 1 ;  /* 0x3f800000080fd421 */ /* 0x004fe20000010000 */
[----:B------:R-:W-:-:S02]  /*7120*/  F2FP.F16.F32.PACK_AB R8, R100, R101 ;  /* 0x000000656408723e */ /* 0x000fc400000000ff */
[----:B------:R2:W1:Y:S01]  /*7130*/  @!P1 MUFU.EX2 R52, R11 ;  /* 0x0000000b00349308 */ /* 0x0004620000000800 */
[----:B----4-:R-:W-:Y:S01]  /*7140*/  F2FP.F16.F32.PACK_AB R9, R98, R99 ;  /* 0x000000636209723e */ /* 0x010fe200000000ff */
[----:B---3--:R-:W-:Y:S01]  /*7150*/  @!P3 FADD.FTZ R2, R2, 1 ;  /* 0x3f8000000202b421 */ /* 0x008fe20000010000 */
[----:B------:R3:W-:Y:S01]  /*7160*/  STS.128 [R3], R4 ;  /* 0x0000000403007388 */ /* 0x0007e20000000c00 */
[----:B------:R5:W4:Y:S01]  /*7170*/  @!P0 MUFU.RCP R54, R0 ;  /* 0x0000000000368308 */ /* 0x000b220000001000 */
[----:B0-----:R-:W-:Y:S02]  /*7180*/  F2FP.F16.F32.PACK_AB R10, R22, R97 ;  /* 0x00000061160a723e */ /* 0x001fe400000000ff */
[----:B--2---:R-:W-:-:S05]  /*7190*/  F2FP.F16.F32.PACK_AB R11, R20, R23 ;  /* 0x00000017140b723e */ /* 0x004fca00000000ff */
[----:B------:R1:W0:Y:S01]  /*71a0*/  @!P3 MUFU.RCP R53, R2 ;  /* 0x000000020035b308 */ /* 0x0002220000001000 */
[----:B-----5:R-:W-:Y:S01]  /*71b0*/  @!P6 FADD.FTZ R0, R16, 1 ;  /* 0x3f8000001000e421 */ /* 0x020fe20000010000 */
[----:B------:R2:W-:Y:S01]  /*71c0*/  STS.128 [R3+0x10], R8 ;  /* 0x0000100803007388 */ /* 0x0005e20000000c00 */
[----:B------:R-:W-:Y:S01]  /*71d0*/  NOP ;  /* 0x0000000000007918 */ /* 0x000fe20000000000 */
[----:B-1----:R-:W-:Y:S02]  /*71e0*/  @!P4 FADD.FTZ R2, R17, 1 ;  /* 0x3f8000001102c421 */ /* 0x002fe40000010000 */
[----:B------:R-:W1:Y:S01]  /*71f0*/  LDS.128 R48, [R24+0x200] ;  /* 0x0002000018307984 */ /* 0x000e620000000c00 */
[----:B---3--:R-:W-:-:S04]  /*7200*/  IMAD.WIDE.U32 R4, R46, R56, UR6 ;  /* 0x000000062e047e25 */ /* 0x008fc8000f8e0038 */
[----:B----4-:R-:W-:Y:S01]  /*7210*/  @!P0 FMUL.FTZ R119, R119, R54 ;  /* 0x0000003677778220 */ /* 0x010fe20000410000 */
[----:B------:R3:W4:Y:S01]  /*7220*/  @!P4 MUFU.RCP R23, R2 ;  /* 0x000000020017c308 */ /* 0x0007220000001000 */
[----:B------:R-:W5:Y:S01]  /*7230*/  LDS.128 R16, [R24] ;  /* 0x0000000018107984 */ /* 0x000f620000000c00 */
[----:B------:R-:W-:Y:S01]  /*7240*/  @!P1 FADD.FTZ R52, R52, 1 ;  /* 0x3f80000034349421 */ /* 0x000fe20000010000 */
[----:B------:R-:W-:Y:S01]  /*7250*/  LEA R6, P0, R4, R58, 0x1 ;  /* 0x0000003a04067211 */ /* 0x000fe200078008ff */
[----:B------:R-:W4:Y:S01]  /*7260*/  LDCU.64 UR6, c[0x0][0x518] ;  /* 0x0000a300ff0677ac */ /* 0x000f220008000a00 */
[----:B0-----:R-:W-:Y:S01]  /*7270*/  @!P3 FMUL.FTZ R120, R120, R53 ;  /* 0x000000357878b220 */ /* 0x001fe20000410000 */
[----:B------:R-:W-:Y:S02]  /*7280*/  F2FP.F16.F32.PACK_AB R54, R115, R114 ;  /* 0x000000727336723e */ /* 0x000fe400000000ff */
[----:B------:R-:W0:Y:S01]  /*7290*/  @!P2 MUFU.RCP R14, R14 ;  /* 0x0000000e000ea308 */ /* 0x000e220000001000 */
[----:B---3--:R-:W-:-:S02]  /*72a0*/  IMAD R2, R46, R57, R5 ;  /* 0x000000392e027224 */ /* 0x008fc400078e0205 */
[----:B------:R-:W-:Y:S01]  /*72b0*/  FADD.FTZ R5, R111, R40 ;  /* 0x000000286f057221 */ /* 0x000fe20000010000 */
[----:B------:R-:W-:Y:S02]  /*72c0*/  F2FP.F16.F32.PACK_AB R53, R113, R112 ;  /* 0x000000707135723e */ /* 0x000fe400000000ff */
[----:B------:R-:W-:Y:S01]  /*72d0*/  F2FP.F16.F32.PACK_AB R56, R119, R118 ;  /* 0x000000767738723e */ /* 0x000fe200000000ff */
[----:B--2---:R-:W-:Y:S01]  /*72e0*/  FADD.FTZ R9, R5, R110 ;  /* 0x0000006e05097221 */ /* 0x004fe20000010000 */
[----:B------:R-:W-:Y:S01]  /*72f0*/  LEA.HI.X R7, R4, R59, R2, 0x1, P0 ;  /* 0x0000003b04077211 */ /* 0x000fe200000f0c02 */
[----:B------:R-:W2:Y:S01]  /*7300*/  @!P5 MUFU.RCP R15, R15 ;  /* 0x0000000f000fd308 */ /* 0x000ea20000001000 */
[----:B----4-:R-:W-:Y:S01]  /*7310*/  @!P4 FMUL.FTZ R124, R124, R23 ;  /* 0x000000177c7cc220 */ /* 0x010fe20000410000 */
[----:B------:R-:W-:Y:S01]  /*7320*/  FADD.FTZ R112, R9, R112 ;  /* 0x0000007009707221 */ /* 0x000fe20000010000 */
[----:B------:R-:W-:Y:S02]  /*7330*/  IMAD.WIDE.U32 R4, R26, 0x10, R6 ;  /* 0x000000101a047825 */ /* 0x000fe400078e0006 */
[----:B------:R-:W3:Y:S01]  /*7340*/  LDC.64 R6, c[0x0][0x520] ;  /* 0x00014800ff067b82 */ /* 0x000ee20000000a00 */
[----:B------:R-:W-:-:S02]  /*7350*/  UIMAD.WIDE.U32 UR4, UR18, UR6, UR4 ;  /* 0x00000006120472a5 */ /* 0x000fc4000f8e0004 */
[----:B------:R-:W4:Y:S01]  /*7360*/  @!P6 MUFU.RCP R0, R0 ;  /* 0x000000000000e308 */ /* 0x000f220000001000 */
[----:B------:R-:W-:Y:S01]  /*7370*/  FADD.FTZ R113, R112, R113 ;  /* 0x0000007170717221 */ /* 0x000fe20000010000 */
[----:B0-----:R-:W-:Y:S01]  /*7380*/  @!P2 FMUL.FTZ R121, R121, R14 ;  /* 0x0000000e7979a220 */ /* 0x001fe20000410000 */
[----:B------:R-:W-:Y:S01]  /*7390*/  UIMAD UR5, UR18, UR7, UR5 ;  /* 0x00000007120572a4 */ /* 0x000fe2000f8e0205 */
[----:B------:R-:W-:Y:S01]  /*73a0*/  IADD3 R34, P2, PT, R34, -0x800, RZ ;  /* 0xfffff80022227810 */ /* 0x000fe20007f5e0ff */
[----:B------:R-:W-:Y:S02]  /*73b0*/  FADD.FTZ R114, R113, R114 ;  /* 0x0000007271727221 */ /* 0x000fe40000010000 */
[----:B------:R-:W-:Y:S01]  /*73c0*/  F2FP.F16.F32.PACK_AB R57, R121, R120 ;  /* 0x000000787939723e */ /* 0x000fe200000000ff */
[----:B------:R-:W0:Y:S01]  /*73d0*/  @!P1 MUFU.RCP R52, R52 ;  /* 0x0000003400349308 */ /* 0x000e220000001000 */
[----:B------:R-:W-:Y:S01]  /*73e0*/  FADD.FTZ R115, R114, R115 ;  /* 0x0000007372737221 */ /* 0x000fe20000010000 */
[----:B--2---:R-:W-:Y:S01]  /*73f0*/  @!P5 FMUL.FTZ R122, R122, R15 ;  /* 0x0000000f7a7ad220 */ /* 0x004fe20000410000 */
[----:B------:R-:W-:Y:S01]  /*7400*/  IADD3.X R33, PT, PT, R33, -0x1, RZ, P2, !PT ;  /* 0xffffffff21217810 */ /* 0x000fe200017fe4ff */
[----:B------:R-:W2:Y:S01]  /*7410*/  LDC.64 R14, c[0x0][0x560] ;  /* 0x00015800ff0e7b82 */ /* 0x000ea20000000a00 */
[----:B-1----:R-:W-:Y:S01]  /*7420*/  STG.E.128 desc[UR16][R4.64+0x200], R48 ;  /* 0x0002003004007986 */ /* 0x002fe2000c101d10 */
[----:B------:R-:W-:-:S03]  /*7430*/  FADD.FTZ R116, R115, R116 ;  /* 0x0000007473747221 */ /* 0x000fc60000010000 */
[----:B-----5:R-:W-:Y:S01]  /*7440*/  STG.E.128 desc[UR16][R4.64], R16 ;  /* 0x0000001004007986 */ /* 0x020fe2000c101d10 */
[----:B----4-:R-:W-:Y:S01]  /*7450*/  @!P6 FMUL.FTZ R123, R123, R0 ;  /* 0x000000007b7be220 */ /* 0x010fe20000410000 */
[----:B------:R-:W-:Y:S01]  /*7460*/  FADD.FTZ R117, R116, R117 ;  /* 0x0000007574757221 */ /* 0x000fe20000010000 */
[----:B------:R-:W-:Y:S03]  /*7470*/  BAR.SYNC.DEFER_BLOCKING 0x0 ;  /* 0x0000000000007b1d */ /* 0x000fe60000010000 */
[----:B------:R-:W-:Y:S01]  /*7480*/  F2FP.F16.F32.PACK_AB R58, R123, R122 ;  /* 0x0000007a7b3a723e */ /* 0x000fe200000000ff */
[----:B------:R-:W-:Y:S01]  /*7490*/  FADD.FTZ R118, R117, R118 ;  /* 0x0000007675767221 */ /* 0x000fe20000010000 */
[----:B0-----:R-:W-:Y:S01]  /*74a0*/  @!P1 FMUL.FTZ R127, R127, R52 ;  /* 0x000000347f7f9220 */ /* 0x001fe20000410000 */
[----:B------:R-:W-:Y:S02]  /*74b0*/  F2FP.F16.F32.PACK_AB R52, R110, R111 ;  /* 0x0000006f6e34723e */ /* 0x000fe400000000ff */
[----:B------:R-:W-:Y:S01]  /*74c0*/  FADD.FTZ R119, R118, R119 ;  /* 0x0000007776777221 */ /* 0x000fe20000010000 */
[----:B------:R-:W-:-:S02]  /*74d0*/  IADD3 R36, P1, PT, R36, -0x800, RZ ;  /* 0xfffff80024247810 */ /* 0x000fc40007f3e0ff */
[----:B------:R-:W-:Y:S01]  /*74e0*/  F2FP.F16.F32.PACK_AB R59, R127, R124 ;  /* 0x0000007c7f3b723e */ /* 0x000fe200000000ff */
[----:B------:R-:W-:Y:S01]  /*74f0*/  FADD.FTZ R120, R119, R120 ;  /* 0x0000007877787221 */ /* 0x000fe20000010000 */
[----:B------:R-:W-:-:S03]  /*7500*/  IADD3.X R35, PT, PT, R35, -0x1, RZ, P1, !PT ;  /* 0xffffffff23237810 */ /* 0x000fc60000ffe4ff */
[----:B------:R-:W-:-:S04]  /*7510*/  FADD.FTZ R121, R120, R121 ;  /* 0x0000007978797221 */ /* 0x000fc80000010000 */
[----:B------:R-:W-:-:S04]  /*7520*/  FADD.FTZ R122, R121, R122 ;  /* 0x0000007a797a7221 */ /* 0x000fc80000010000 */
[----:B------:R-:W-:Y:S01]  /*7530*/  FADD.FTZ R123, R122, R123 ;  /* 0x0000007b7a7b7221 */ /* 0x000fe20000010000 */
[----:B------:R-:W-:Y:S03]  /*7540*/  STS.128 [R3], R52 ;  /* 0x0000003403007388 */ /* 0x000fe60000000c00 */
[----:B------:R-:W-:Y:S01]  /*7550*/  FADD.FTZ R40, R123, R124 ;  /* 0x0000007c7b287221 */ /* 0x000fe20000010000 */
[----:B------:R3:W-:Y:S01]  /*7560*/  STS.128 [R3+0x10], R56 ;  /* 0x0000103803007388 */ /* 0x0007e20000000c00 */
[----:B------:R-:W-:-:S03]  /*7570*/  NOP ;  /* 0x0000000000007918 */ /* 0x000fc60000000000 */
[----:B------:R-:W0:Y:S01]  /*7580*/  LDS.128 R8, [R24] ;  /* 0x0000000018087984 */ /* 0x000e220000000c00 */
[----:B------:R-:W-:-:S03]  /*7590*/  FADD.FTZ R40, R40, R127 ;  /* 0x0000007f28287221 */ /* 0x000fc60000010000 */
[----:B------:R-:W1:Y:S01]  /*75a0*/  LDS.128 R16, [R24+0x200] ;  /* 0x0002000018107984 */ /* 0x000e620000000c00 */
[----:B---3--:R-:W-:-:S04]  /*75b0*/  IMAD.WIDE.U32 R2, R46, R6, UR4 ;  /* 0x000000042e027e25 */ /* 0x008fc8000f8e0006 */
[----:B------:R-:W-:Y:S01]  /*75c0*/  IMAD R0, R46, R7, R3 ;  /* 0x000000072e007224 */ /* 0x000fe200078e0203 */
[----:B--2---:R-:W-:-:S04]  /*75d0*/  LEA R4, P0, R2, R14, 0x1 ;  /* 0x0000000e02047211 */ /* 0x004fc800078008ff */
[----:B------:R-:W-:Y:S02]  /*75e0*/  LEA.HI.X R5, R2, R15, R0, 0x1, P0 ;  /* 0x0000000f02057211 */ /* 0x000fe400000f0c00 */
[----:B------:R-:W-:Y:S01]  /*75f0*/  IADD3 R32, P0, PT, R32, -0x800, RZ ;  /* 0xfffff80020207810 */ /* 0x000fe20007f1e0ff */
[----:B------:R-:W-:-:S03]  /*7600*/  IMAD.WIDE.U32 R2, R26, 0x10, R4 ;  /* 0x000000101a027825 */ /* 0x000fc600078e0004 */
[----:B------:R-:W-:Y:S02]  /*7610*/  IADD3.X R31, PT, PT, R31, -0x1, RZ, P0, !PT ;  /* 0xffffffff1f1f7810 */ /* 0x000fe400007fe4ff */
[----:B0-----:R0:W-:Y:S04]  /*7620*/  STG.E.128 desc[UR16][R2.64], R8 ;  /* 0x0000000802007986 */ /* 0x0011e8000c101d10 */
[----:B-1----:R0:W-:Y:S01]  /*7630*/  STG.E.128 desc[UR16][R2.64+0x200], R16 ;  /* 0x0002001002007986 */ /* 0x0021e2000c101d10 */
[----:B------:R-:W-:Y:S05]  /*7640*/  BRA.U UP0, `(.L_x_5226) ;  /* 0xffffff91001c7547 */ /* 0x000fea000b83ffff */
.L_x_5178:
[----:B------:R-:W1:Y:S01]  /*7650*/  LDC.64 R6, c[0x0][0x548] ;  /* 0x00015200ff067b82 */ /* 0x000e620000000a00 */
[----:B0-----:R-:W0:Y:S01]  /*7660*/  S2R R19, SR_TID.X ;  /* 0x0000000000137919 */ /* 0x001e220000002100 */
[----:B------:R-:W0:Y:S06]  /*7670*/  LDCU UR7, c[0x0][0x38c] ;  /* 0x00007180ff0777ac */ /* 0x000e2c0008000800 */
[----:B------:R-:W2:Y:S01]  /*7680*/  LDC.64 R8, c[0x0][0x568] ;  /* 0x00015a00ff087b82 */ /* 0x000ea20000000a00 */
[----:B-1----:R-:W-:-:S04]  /*7690*/  ISETP.NE.U32.AND P1, PT, R6, RZ, PT ;  /* 0x000000ff0600720c */ /* 0x002fc80003f25070 */
[----:B------:R-:W-:Y:S02]  /*76a0*/  ISETP.NE.AND.EX P1, PT, R7, RZ, PT, P1 ;  /* 0x000000ff0700720c */ /* 0x000fe40003f25310 */
[----:B--2---:R-:W-:Y:S02]  /*76b0*/  ISETP.NE.U32.AND P0, PT, R8, RZ, PT ;  /* 0x000000ff0800720c */ /* 0x004fe40003f05070 */
[----:B0-----:R-:W-:Y:S02]  /*76c0*/  ISETP.GE.AND P2, PT, R19, UR7, PT ;  /* 0x0000000713007c0c */ /* 0x001fe4000bf46270 */
[----:B------:R-:W-:-:S07]  /*76d0*/  ISETP.NE.AND.EX P0, PT, R9, RZ, PT, P0 ;  /* 0x000000ff0900720c */ /* 0x000fce0003f05300 */
[----:B------:R-:W-:Y:S06]  /*76e0*/  @!P1 BRA `(.L_x_5227) ;  /* 0x0000000000849947 */ /* 0x000fec0003800000 */
        /* <DEDUP_REMOVED lines=32> */
.L_x_5228:
[----:B------:R-:W-:Y:S05]  /*78f0*/  BSYNC.RECONVERGENT B0 ;  /* 0x0000000000007941 */ /* 0x000fea0003800200 */
.L_x_5227:
        /* <DEDUP_REMOVED lines=34> */
.L_x_5230:
[----:B------:R-:W-:Y:S05]  /*7b20*/  BSYNC.RECONVERGENT B0 ;  /* 0x0000000000007941 */ /* 0x000fea0003800200 */
.L_x_5229:
        /* <DEDUP_REMOVED lines=22> */
.L_x_5232:
        /* <DEDUP_REMOVED lines=51> */
.L_x_5231:
[----:B------:R-:W-:Y:S05]  /*7fc0*/  EXIT ;  /* 0x000000000000794d */ /* 0x000fea0003800000 */
.L_x_5217:
[----:B------:R-:W-:Y:S01]  /*7fd0*/  MOV R193, R6 ;  /* 0x0000000600c17202 */ /* 0x000fe20000000f00 */
[----:B------:R-:W-:Y:S01]  /*7fe0*/  HFMA2 R186, -RZ, RZ, 0, 5.9604644775390625e-08 ;  /* 0x00000001ffba7431 */ /* 0x000fe200000001ff */
[----:B------:R-:W-:Y:S02]  /*7ff0*/  MOV R195, RZ ;  /* 0x000000ff00c37202 */ /* 0x000fe40000000f00 */
[----:B------:R-:W-:-:S07]  /*8000*/  MOV R208, 0xffffffff ;  /* 0xffffffff00d07802 */ /* 0x000fce0000000f00 */
[----:B01-345:R-:W-:Y:S05]  /*8010*/  WARPSYNC.COLLECTIVE R208, `(.L_x_5233) ;  /* 0x00000000d0087348 */ /* 0x03bfea0003c00000 */
[----:B------:R2:W0:Y:S02]  /*8020*/  SHFL.UP P6, R4, R193, R186, R195 ;  /* 0x040000bac1047389 */ /* 0x00042400000c00c3 */
[----:B012345:R-:W-:Y:S05]  /*8030*/  ENDCOLLECTIVE ;  /* 0x000000000000791b */ /* 0x03ffea0003800000 */
.L_x_5233:
[----:B------:R-:W-:Y:S02]  /*8040*/  MOV R193, R5 ;  /* 0x0000000500c17202 */ /* 0x000fe40000000f00 */
[----:B------:R-:W-:-:S07]  /*8050*/  MOV R7, R4 ;  /* 0x0000000400077202 */ /* 0x000fce0000000f00 */
[----:B------:R-:W-:Y:S05]  /*8060*/  WARPSYNC.COLLECTIVE R208, `(.L_x_5234) ;  /* 0x00000000d0087348 */ /* 0x000fea0003c00000 */
[----:B------:R0:W1:Y:S02]  /*8070*/  SHFL.UP P6, R4, R193, R186, R195 ;  /* 0x040000bac1047389 */ /* 0x00006400000c00c3 */
[----:B01----:R-:W-:Y:S05]  /*8080*/  ENDCOLLECTIVE ;  /* 0x000000000000791b */ /* 0x003fea0003800000 */
.L_x_5234:
        /* <DEDUP_REMOVED lines=8> */
.L_x_5235:
[----:B------:R-:W-:Y:S02]  /*8110*/  MOV R193, R189 ;  /* 0x000000bd00c17202 */ /* 0x000fe40000000f00 */
[----:B------:R-:W-:-:S07]  /*8120*/  MOV R7, R4 ;  /* 0x0000000400077202 */ /* 0x000fce0000000f00 */
[----:B------:R-:W-:Y:S05]  /*8130*/  WARPSYNC.COLLECTIVE R208, `(.L_x_5236) ;  /* 0x00000000d0087348 */ /* 0x000fea0003c00000 */
[----:B------:R0:W1:Y:S02]  /*8140*/  SHFL.UP P6, R4, R193, R186, R195 ;  /* 0x040000bac1047389 */ /* 0x00006400000c00c3 */
[----:B01----:R-:W-:Y:S05]  /*8150*/  ENDCOLLECTIVE ;  /* 0x000000000000791b */ /* 0x003fea0003800000 */
.L_x_5236:
        /* <DEDUP_REMOVED lines=8> */
.L_x_5237:
[----:B------:R-:W-:Y:S02]  /*81e0*/  MOV R193, R191 ;  /* 0x000000bf00c17202 */ /* 0x000fe40000000f00 */
[----:B------:R-:W-:-:S07]  /*81f0*/  MOV R5, R4 ;  /* 0x0000000400057202 */ /* 0x000fce0000000f00 */
[----:B------:R-:W-:Y:S05]  /*8200*/  WARPSYNC.COLLECTIVE R208, `(.L_x_5238) ;  /* 0x00000000d0087348 */ /* 0x000fea0003c00000 */
[----:B------:R0:W1:Y:S02]  /*8210*/  SHFL.UP P6, R4, R193, R186, R195 ;  /* 0x040000bac1047389 */ /* 0x00006400000c00c3 */
[----:B01----:R-:W-:Y:S05]  /*8220*/  ENDCOLLECTIVE ;  /* 0x000000000000791b */ /* 0x003fea0003800000 */
.L_x_5238:
        /* <DEDUP_REMOVED lines=8> */
.L_x_5239:
[----:B------:R-:W-:Y:S02]  /*82b0*/  MOV R193, R7 ;  /* 0x0000000700c17202 */ /* 0x000fe40000000f00 */
[----:B------:R-:W-:-:S07]  /*82c0*/  MOV R5, R4 ;  /* 0x0000000400057202 */ /* 0x000fce0000000f00 */
[----:B------:R-:W-:Y:S05]  /*82d0*/  WARPSYNC.COLLECTIVE R208, `(.L_x_5240) ;  /* 0x00000000d0087348 */ /* 0x000fea0003c00000 */
[----:B------:R0:W1:Y:S02]  /*82e0*/  SHFL.UP P6, R4, R193, R186, R195 ;  /* 0x040000bac1047389 */ /* 0x00006400000c00c3 */
[----:B01----:R-:W-:Y:S05]  /*82f0*/  ENDCOLLECTIVE ;  /* 0x000000000000791b */ /* 0x003fea0003800000 */
.L_x_5240:
        /* <DEDUP_REMOVED lines=8> */
.L_x_5241:
[----:B------:R-:W-:Y:S02]  /*8380*/  MOV R193, R5 ;  /* 0x0000000500c17202 */ /* 0x000fe40000000f00 */
[----:B------:R-:W-:-:S07]  /*8390*/  MOV R189, R4 ;  /* 0x0000000400bd7202 */ /* 0x000fce0000000f00 */
[----:B------:R-:W-:Y:S05]  /*83a0*/  WARPSYNC.COLLECTIVE R208, `(.L_x_5242) ;  /* 0x00000000d0087348 */ /* 0x000fea0003c00000 */
[----:B------:R0:W1:Y:S02]  /*83b0*/  SHFL.UP P6, R4, R193, R186, R195 ;  /* 0x040000bac1047389 */ /* 0x00006400000c00c3 */
[----:B01----:R-:W-:Y:S05]  /*83c0*/  ENDCOLLECTIVE ;  /* 0x000000000000791b */ /* 0x003fea0003800000 */
.L_x_5242:
[----:B------:R-:W-:Y:S05]  /*83d0*/  BRA `(.L_x_5243) ;  /* 0xffffffcc00b07947 */ /* 0x000fea000383ffff */
.L_x_5218:
        /* <DEDUP_REMOVED lines=8> */
.L_x_5245:
[----:B------:R-:W-:Y:S05]  /*8460*/  BSYNC B0 ;  /* 0x0000000000007941 */ /* 0x000fea0003800000 */
.L_x_5244:
[----:B------:R-:W-:Y:S05]  /*8470*/  BRA `(.L_x_5246) ;  /* 0xffffffcc009c7947 */ /* 0x000fea000383ffff */
.L_x_5219:
        /* <DEDUP_REMOVED lines=8> */
.L_x_5248:
[----:B------:R-:W-:Y:S05]  /*8500*/  BSYNC B0 ;  /* 0x0000000000007941 */ /* 0x000fea0003800000 */
.L_x_5247:
[----:B------:R-:W-:Y:S05]  /*8510*/  BRA `(.L_x_5249) ;  /* 0xffffffcc007c7947 */ /* 0x000fea000383ffff */
.L_x_5220:
        /* <DEDUP_REMOVED lines=8> */
.L_x_5251:
[----:B------:R-:W-:Y:S05]  /*85a0*/  BSYNC B0 ;  /* 0x0000000000007941 */ /* 0x000fea0003800000 */
.L_x_5250:
        /* <DEDUP_REMOVED lines=11> */
.L_x_5252:
[----:B------:R-:W-:Y:S05]  /*8660*/  WARPSYNC.COLLECTIVE R208, `(.L_x_5253) ;  /* 0x00000000d0087348 */ /* 0x000fea0003c00000 */
[----:B------:R0:W1:Y:S02]  /*8670*/  SHFL.IDX P1, R5, R209, R210, R211 ;  /* 0x000000d2d1057389 */ /* 0x00006400000200d3 */
[----:B01----:R-:W-:Y:S05]  /*8680*/  ENDCOLLECTIVE ;  /* 0x000000000000791b */ /* 0x003fea0003800000 */
.L_x_5253:
[----:B------:R-:W-:Y:S02]  /*8690*/  MOV R209, R19 ;  /* 0x0000001300d17202 */ /* 0x000fe40000000f00 */
[----:B------:R-:W-:Y:S02]  /*86a0*/  MOV R189, R4 ;  /* 0x0000000400bd7202 */ /* 0x000fe40000000f00 */
[----:B------:R-:W-:-:S07]  /*86b0*/  MOV R4, R5 ;  /* 0x0000000500047202 */ /* 0x000fce0000000f00 */
[----:B------:R-:W-:Y:S05]  /*86c0*/  WARPSYNC.COLLECTIVE R208, `(.L_x_5254) ;  /* 0x00000000d0087348 */ /* 0x000fea0003c00000 */
[----:B------:R0:W1:Y:S02]  /*86d0*/  SHFL.IDX P1, R5, R209, R210, R211 ;  /* 0x000000d2d1057389 */ /* 0x00006400000200d3 */
[----:B01----:R-:W-:Y:S05]  /*86e0*/  ENDCOLLECTIVE ;  /* 0x000000000000791b */ /* 0x003fea0003800000 */
.L_x_5254:
[----:B------:R-:W-:Y:S05]  /*86f0*/  BRA `(.L_x_5255) ;  /* 0xffffffcc001c7947 */ /* 0x000fea000383ffff */
.L_x_5222:
        /* <DEDUP_REMOVED lines=10> */
.L_x_5256:
[----:B------:R-:W-:Y:S02]  /*87a0*/  MOV R211, 0x1f ;  /* 0x0000001f00d37802 */ /* 0x000fe40000000f00 */
[----:B------:R-:W-:Y:S02]  /*87b0*/  MOV R207, R5 ;  /* 0x0000000500cf7202 */ /* 0x000fe40000000f00 */
[----:B------:R-:W-:-:S07]  /*87c0*/  MOV R4, R206 ;  /* 0x000000ce00047202 */ /* 0x000fce0000000f00 */
[----:B------:R-:W-:Y:S05]  /*87d0*/  WARPSYNC.COLLECTIVE R208, `(.L_x_5257) ;  /* 0x00000000d0087348 */ /* 0x000fea0003c00000 */
[----:B------:R0:W1:Y:S02]  /*87e0*/  SHFL.DOWN P1, R206, R207, R212, R213 ;  /* 0x080000d4cfce7389 */ /* 0x00006400000200d5 */
[----:B01----:R-:W-:Y:S05]  /*87f0*/  ENDCOLLECTIVE ;  /* 0x000000000000791b */ /* 0x003fea0003800000 */
.L_x_5257:
        /* <DEDUP_REMOVED lines=11> */
.L_x_5258:
[----:B------:R-:W-:Y:S02]  /*88b0*/  MOV R207, R204 ;  /* 0x000000cc00cf7202 */ /* 0x000fe40000000f00 */
[----:B------:R-:W-:-:S07]  /*88c0*/  MOV R4, R206 ;  /* 0x000000ce00047202 */ /* 0x000fce0000000f00 */
[----:B------:R-:W-:Y:S05]  /*88d0*/  WARPSYNC.COLLECTIVE R208, `(.L_x_5259) ;  /* 0x00000000d0087348 */ /* 0x000fea0003c00000 */
[----:B------:R0:W1:Y:S02]  /*88e0*/  SHFL.DOWN P1, R206, R207, R212, R213 ;  /* 0x080000d4cfce7389 */ /* 0x00006400000200d5 */
[----:B01----:R-:W-:Y:S05]  /*88f0*/  ENDCOLLECTIVE ;  /* 0x000000000000791b */ /* 0x003fea0003800000 */
.L_x_5259:
        /* <DEDUP_REMOVED lines=11> */
.L_x_5260:
[----:B------:R-:W-:Y:S02]  /*89b0*/  MOV R207, R204 ;  /* 0x000000cc00cf7202 */ /* 0x000fe40000000f00 */
[----:B------:R-:W-:-:S07]  /*89c0*/  MOV R4, R206 ;  /* 0x000000ce00047202 */ /* 0x000fce0000000f00 */
[----:B------:R-:W-:Y:S05]  /*89d0*/  WARPSYNC.COLLECTIVE R208, `(.L_x_5261) ;  /* 0x00000000d0087348 */ /* 0x000fea0003c00000 */
[----:B------:R0:W1:Y:S02]  /*89e0*/  SHFL.DOWN P1, R206, R207, R212, R213 ;  /* 0x080000d4cfce7389 */ /* 0x00006400000200d5 */
[----:B01----:R-:W-:Y:S05]  /*89f0*/  ENDCOLLECTIVE ;  /* 0x000000000000791b */ /* 0x003fea0003800000 */
.L_x_5261:
        /* <DEDUP_REMOVED lines=11> */
.L_x_5262:
[----:B------:R-:W-:Y:S02]  /*8ab0*/  MOV R207, R204 ;  /* 0x000000cc00cf7202 */ /* 0x000fe40000000f00 */
[----:B------:R-:W-:-:S07]  /*8ac0*/  MOV R4, R206 ;  /* 0x000000ce00047202 */ /* 0x000fce0000000f00 */
[----:B------:R-:W-:Y:S05]  /*8ad0*/  WARPSYNC.COLLECTIVE R208, `(.L_x_5263) ;  /* 0x00000000d0087348 */ /* 0x000fea0003c00000 */
[----:B------:R0:W1:Y:S02]  /*8ae0*/  SHFL.DOWN P1, R206, R207, R212, R213 ;  /* 0x080000d4cfce7389 */ /* 0x00006400000200d5 */
[----:B01----:R-:W-:Y:S05]  /*8af0*/  ENDCOLLECTIVE ;  /* 0x000000000000791b */ /* 0x003fea0003800000 */
.L_x_5263:
        /* <DEDUP_REMOVED lines=11> */
.L_x_5264:
[----:B------:R-:W-:Y:S02]  /*8bb0*/  MOV R207, R204 ;  /* 0x000000cc00cf7202 */ /* 0x000fe40000000f00 */
[----:B------:R-:W-:-:S07]  /*8bc0*/  MOV R4, R206 ;  /* 0x000000ce00047202 */ /* 0x000fce0000000f00 */
[----:B------:R-:W-:Y:S05]  /*8bd0*/  WARPSYNC.COLLECTIVE R208, `(.L_x_5265) ;  /* 0x00000000d0087348 */ /* 0x000fea0003c00000 */
[----:B------:R0:W1:Y:S02]  /*8be0*/  SHFL.DOWN P1, R206, R207, R212, R213 ;  /* 0x080000d4cfce7389 */ /* 0x00006400000200d5 */
[----:B01----:R-:W-:Y:S05]  /*8bf0*/  ENDCOLLECTIVE ;  /* 0x000000000000791b */ /* 0x003fea0003800000 */
.L_x_5265:
        /* <DEDUP_REMOVED lines=11> */
.L_x_5266:
[----:B------:R-:W-:Y:S02]  /*8cb0*/  ISETP.NE.AND P0, PT, R39, 0x1f, PT ;  /* 0x0000001f2700780c */ /* 0x000fe40003f05270 */
[----:B------:R-:W-:Y:S02]  /*8cc0*/  MOV R209, R204 ;  /* 0x000000cc00d17202 */ /* 0x000fe40000000f00 */
[----:B------:R-:W-:-:S09]  /*8cd0*/  MOV R4, R5 ;  /* 0x0000000500047202 */ /* 0x000fd20000000f00 */
[----:B------:R-:W-:Y:S05]  /*8ce0*/  WARPSYNC.COLLECTIVE R208, `(.L_x_5267) ;  /* 0x00000000d0087348 */ /* 0x000fea0003c00000 */
[----:B------:R0:W1:Y:S02]  /*8cf0*/  SHFL.IDX P1, R5, R209, R210, R211 ;  /* 0x000000d2d1057389 */ /* 0x00006400000200d3 */
[----:B01----:R-:W-:Y:S05]  /*8d00*/  ENDCOLLECTIVE ;  /* 0x000000000000791b */ /* 0x003fea0003800000 */
.L_x_5267:
[----:B------:R-:W-:Y:S05]  /*8d10*/  WARPSYNC.COLLECTIVE R208, `(.L_x_5268) ;  /* 0x00000000d0087348 */ /* 0x000fea0003c00000 */
[----:B------:R0:W1:Y:S02]  /*8d20*/  SHFL.DOWN P1, R206, R207, R212, R213 ;  /* 0x080000d4cfce7389 */ /* 0x00006400000200d5 */
[----:B01----:R-:W-:Y:S05]  /*8d30*/  ENDCOLLECTIVE ;  /* 0x000000000000791b */ /* 0x003fea0003800000 */
.L_x_5268:
        /* <DEDUP_REMOVED lines=8> */
.L_x_5269:
[----:B------:R-:W-:Y:S05]  /*8dc0*/  WARPSYNC.COLLECTIVE R208, `(.L_x_5270) ;  /* 0x00000000d0087348 */ /* 0x000fea0003c00000 */
[----:B------:R0:W1:Y:S02]  /*8dd0*/  SHFL.IDX P1, R5, R209, R210, R211 ;  /* 0x000000d2d1057389 */ /* 0x00006400000200d3 */
[----:B01----:R-:W-:Y:S05]  /*8de0*/  ENDCOLLECTIVE ;  /* 0x000000000000791b */ /* 0x003fea0003800000 */
.L_x_5270:
[----:B------:R-:W-:Y:S01]  /*8df0*/  MOV R209, R19 ;  /* 0x0000001300d17202 */ /* 0x000fe20000000f00 */
[----:B------:R-:W-:Y:S01]  /*8e00*/  FFMA.FTZ R19, R19, R4, R6 ;  /* 0x0000000413137223 */ /* 0x000fe20000010006 */
[----:B------:R-:W-:-:S07]  /*8e10*/  MOV R205, R5 ;  /* 0x0000000500cd7202 */ /* 0x000fce0000000f00 */
[----:B------:R-:W-:Y:S05]  /*8e20*/  WARPSYNC.COLLECTIVE R208, `(.L_x_5271) ;  /* 0x00000000d0087348 */ /* 0x000fea0003c00000 */
[----:B------:R0:W1:Y:S02]  /*8e30*/  SHFL.IDX P1, R5, R209, R210, R211 ;  /* 0x000000d2d1057389 */ /* 0x00006400000200d3 */
[----:B01----:R-:W-:Y:S05]  /*8e40*/  ENDCOLLECTIVE ;  /* 0x000000000000791b */ /* 0x003fea0003800000 */
.L_x_5271:
[----:B------:R-:W-:Y:S01]  /*8e50*/  MOV R207, R5 ;  /* 0x0000000500cf7202 */ /* 0x000fe20000000f00 */
[----:B------:R-:W-:Y:S06]  /*8e60*/  BRA `(.L_x_5272) ;  /* 0xffffffcc00087947 */ /* 0x000fec000383ffff */
.L_x_5273:
        /* <DEDUP_REMOVED lines=9> */
.L_x_10459:


//--------------------- .text._Z25selective_scan_bwd_kernelI32Selective_Scan_bwd_kernel_traitsILi64ELi16ELb1ELb0ELb1ELb0ELb0EN3c104HalfEfEEv12SSMParamsBwd --------------------------
	.section	.text._Z25selective_scan_bwd_kernelI32Selective_Scan_bwd_kernel_traitsILi64ELi16ELb1ELb0ELb1ELb0ELb0EN3c104HalfEfEEv12SSMParamsBwd,"ax",@progbits
	.align	128
        .global         _Z25selective_scan_bwd_kernelI32Selective_Scan_bwd_kernel_traitsILi64ELi16ELb1ELb0ELb1ELb0ELb0EN3c104HalfEfEEv12SSMParamsBwd
        .type           _Z25selective_scan_bwd_kernelI32Selective_Scan_bwd_kernel_traitsILi64ELi16ELb1ELb0ELb1ELb0ELb0EN3c104HalfEfEEv12SSMParamsBwd,@function
        .size           _Z25selective_scan_bwd_kernelI32Selective_Scan_bwd_kernel_traitsILi64ELi16ELb1ELb0ELb1ELb0ELb0EN3c104HalfEfEEv12SSMParamsBwd,(.L_x_10460 - _Z25selective_scan_bwd_kernelI32Selective_Scan_bwd_kernel_traitsILi64ELi16ELb1ELb0ELb1ELb0ELb0EN3c104HalfEfEEv12SSMParamsBwd)
        .other          _Z25selective_scan_bwd_kernelI32Selective_Scan_bwd_kernel_traitsILi64ELi16ELb1ELb0ELb1ELb0ELb0EN3c104HalfEfEEv12SSMParamsBwd,@"STO_CUDA_ENTRY STV_DEFAULT"
_Z25selective_scan_bwd_kernelI32Selective_Scan_bwd_kernel_traitsILi64ELi16ELb1ELb0ELb1ELb0ELb0EN3c104HalfEfEEv12SSMParamsBwd:
.text._Z25selective_scan_bwd_kernelI32Selective_Scan_bwd_kernel_traitsILi64ELi16ELb1ELb0ELb1ELb0ELb0EN3c104HalfEfEEv12SSMParamsBwd:
        /* <DEDUP_REMOVED lines=17> */
[----:B------:R-:W1:Y:S02]  /*0110*/  LDCU.128 UR20, c[0x0][0x4a0] ;  /* 0x00009400ff1477ac */ /* 0x000e640008000c00 */
        /* <DEDUP_REMOVED lines=10> */
[----:B------:R-:W3:Y:S01]  /*01c0*/  LDCU UR29, c[0x0][0x394] ;  /* 0x00007280ff1d77ac */ /* 0x000ee20008000800 */
[----:B------:R-:W-:-:S03]  /*01d0*/  MOV R3, UR5 ;  /* 0x0000000500037c02 */ /* 0x000fc60008000f00 */
[----:B------:R-:W-:Y:S01]  /*01e0*/  MOV R5, UR7 ;  /* 0x0000000700057c02 */ /* 0x000fe20008000f00 */
[----:B------:R-:W3:Y:S01]  /*01f0*/  LDCU.128 UR12, c[0x0][0x460] ;  /* 0x00008c00ff0c77ac */ /* 0x000ee20008000c00 */
[----:B----4-:R4:W5:Y:S01]  /*0200*/  @P0 LDG.E R61, desc[UR32][R2.64] ;  /* 0x00000020023d0981 */ /* 0x010962000c1e1900 */
[----:B0-----:R-:W-:Y:S01]  /*0210*/  IADD3 R6, PT, PT, R0, 0xffffffe, RZ ;  /* 0x0ffffffe00067810 */ /* 0x001fe20007ffe0ff */
[----:B------:R-:W-:Y:S02]  /*0220*/  UIMAD.WIDE.U32 UR4, UR35, UR8, URZ ;  /* 0x00000008230472a5 */ /* 0x000fe4000f8e00ff */
[----:B------:R0:W5:Y:S01]  /*0230*/  @P1 LDG.E R52, desc[UR32][R4.64] ;  /* 0x0000002004341981 */ /* 0x000162000c1e1900 */
[----:B----4-:R-:W-:Y:S01]  /*0240*/  HFMA2 R2, -RZ, RZ, 0, 0 ;  /* 0x00000000ff027431 */ /* 0x010fe200000001ff */
[----:B------:R-:W4:Y:S01]  /*0250*/  F2I.FTZ.U32.TRUNC.NTZ R3, R6 ;  /* 0x0000000600037305 */ /* 0x000f22000021f000 */
[----:B------:R-:W-:Y:S01]  /*0260*/  UIMAD UR5, UR35, UR9, UR5 ;  /* 0x00000009230572a4 */ /* 0x000fe2000f8e0205 */
[----:B------:R-:W-:Y:S01]  /*0270*/  HFMA2 R59, -RZ, RZ, 0, 0 ;  /* 0x00000000ff3b7431 */ /* 0x000fe200000001ff */
[----:B------:R-:W1:Y:S01]  /*0280*/  LDCU.64 UR8, c[0x0][0x498] ;  /* 0x00009300ff0877ac */ /* 0x000e620008000a00 */
[----:B------:R-:W-:Y:S01]  /*0290*/  MOV R50, RZ ;  /* 0x000000ff00327202 */ /* 0x000fe20000000f00 */
[----:B------:R-:W-:-:S02]  /*02a0*/  UIMAD.WIDE.U32 UR4, UR34, UR10, UR4 ;  /* 0x0000000a220472a5 */ /* 0x000fc4000f8e0004 */
[----:B------:R-:W-:Y:S02]  /*02b0*/  UIMAD.WIDE.U32 UR6, UR35, UR24, URZ ;  /* 0x00000018230672a5 */ /* 0x000fe4000f8e00ff */
[----:B------:R-:W-:Y:S02]  /*02c0*/  UIMAD UR5, UR34, UR11, UR5 ;  /* 0x0000000b220572a4 */ /* 0x000fe4000f8e0205 */
[----:B------:R-:W-:Y:S01]  /*02d0*/  UIMAD UR7, UR35, UR25, UR7 ;  /* 0x00000019230772a4 */ /* 0x000fe2000f8e0207 */
[----:B----4-:R-:W-:Y:S01]  /*02e0*/  IADD3 R0, PT, PT, RZ, -R3, RZ ;  /* 0x80000003ff007210 */ /* 0x010fe20007ffe0ff */
[----:B--2---:R-:W-:Y:S02]  /*02f0*/  UISETP.NE.U32.AND UP0, UPT, UR16, URZ, UPT ;  /* 0x000000ff1000728c */ /* 0x004fe4000bf05070 */
[----:B------:R-:W-:Y:S02]  /*0300*/  UIMAD.WIDE.U32 UR6, UR34, UR26, UR6 ;  /* 0x0000001a220672a5 */ /* 0x000fe4000f8e0006 */
[----:B0-----:R-:W-:Y:S01]  /*0310*/  IMAD R5, R0, R7, RZ ;  /* 0x0000000700057224 */ /* 0x001fe200078e02ff */
[----:B------:R-:W-:Y:S01]  /*0320*/  IABS R0, UR34 ;  /* 0x0000002200007c13 */ /* 0x000fe20008000000 */
[----:B-1----:R-:W-:-:S02]  /*0330*/  UIMAD.WIDE.U32 UR10, UR35, UR8, URZ ;  /* 0x00000008230a72a5 */ /* 0x002fc4000f8e00ff */
[----:B------:R-:W-:Y:S01]  /*0340*/  IMAD.HI.U32 R2, R3, R5, R2 ;  /* 0x0000000503027227 */ /* 0x000fe200078e0002 */
[----:B------:R-:W-:Y:S01]  /*0350*/  UISETP.NE.AND.EX UP0, UPT, UR17, URZ, UPT, UP0 ;  /* 0x000000ff1100728c */ /* 0x000fe2000bf05300 */
[----:B------:R-:W0:Y:S01]  /*0360*/  LDC.64 R4, c[0x0][0x3e8] ;  /* 0x0000fa00ff047b82 */ /* 0x000e220000000a00 */
[----:B------:R-:W-:Y:S02]  /*0370*/  UIMAD UR11, UR35, UR9, UR11 ;  /* 0x00000009230b72a4 */ /* 0x000fe4000f8e020b */
[----:B------:R-:W-:Y:S01]  /*0380*/  UIMAD UR27, UR34, UR27, UR7 ;  /* 0x0000001b221b72a4 */ /* 0x000fe2000f8e0207 */
[----:B------:R-:W-:Y:S01]  /*0390*/  IMAD.HI.U32 R2, R2, R0, RZ ;  /* 0x0000000002027227 */ /* 0x000fe200078e00ff */
[----:B------:R-:W-:Y:S02]  /*03a0*/  UIMAD.WIDE.U32 UR18, UR34, UR20, UR10 ;  /* 0x00000014221272a5 */ /* 0x000fe4000f8e000a */
[----:B------:R-:W-:Y:S02]  /*03b0*/  UIMAD.WIDE.U32 UR8, UR34, UR22, URZ ;  /* 0x00000016220872a5 */ /* 0x000fe4000f8e00ff */
[----:B------:R-:W-:Y:S01]  /*03c0*/  IADD3 R3, PT, PT, -R2, RZ, RZ ;  /* 0x000000ff02037210 */ /* 0x000fe20007ffe1ff */
[----:B------:R-:W-:-:S02]  /*03d0*/  UIMAD UR26, UR34, UR21, UR19 ;  /* 0x00000015221a72a4 */ /* 0x000fc4000f8e0213 */
[----:B---3--:R-:W-:Y:S02]  /*03e0*/  ULEA UR21, UR29, 0xfffffc00, 0xa ;  /* 0xfffffc001d157891 */ /* 0x008fe4000f8e50ff */
[C---:B------:R-:W-:Y:S01]  /*03f0*/  IMAD R0, R7.reuse, R3, R0 ;  /* 0x0000000307007224 */ /* 0x040fe200078e0200 */
[----:B------:R-:W1:Y:S04]  /*0400*/  LDCU.64 UR10, c[0x0][0x3d0] ;  /* 0x00007a00ff0a77ac */ /* 0x000e680008000a00 */
[----:B------:R-:W-:Y:S01]  /*0410*/  ISETP.GT.U32.AND P1, PT, R7, R0, PT ;  /* 0x000000000700720c */ /* 0x000fe20003f24070 */
[----:B------:R-:W-:Y:S02]  /*0420*/  UIADD3 UR6, UP3, UPT, UR21, UR6, URZ ;  /* 0x0000000615067290 */ /* 0x000fe4000ff7e0ff */
[----:B------:R-:W-:-:S02]  /*0430*/  USHF.R.S32.HI UR28, URZ, 0x1f, UR21 ;  /* 0x0000001fff1c7899 */ /* 0x000fc40008011415 */
[----:B------:R-:W-:Y:S02]  /*0440*/  ULEA UR17, UP4, UR6, UR14, 0x1 ;  /* 0x0000000e06117291 */ /* 0x000fe4000f8808ff */
[----:B------:R-:W-:Y:S02]  /*0450*/  UIADD3.X UR27, UPT, UPT, UR28, UR27, URZ, UP3, !UPT ;  /* 0x0000001b1c1b7290 */ /* 0x000fe40009ffe4ff */
[----:B------:R-:W-:Y:S02]  /*0460*/  UIADD3 UR4, UP1, UPT, UR21, UR4, URZ ;  /* 0x0000000415047290 */ /* 0x000fe4000ff3e0ff */
[----:B------:R-:W-:Y:S02]  /*0470*/  ULEA.HI.X UR27, UR6, UR15, UR27, 0x1, UP4 ;  /* 0x0000000f061b7291 */ /* 0x000fe4000a0f0c1b */
[----:B------:R-:W-:Y:S01]  /*0480*/  @!P1 IADD3 R0, PT, PT, R0, -R7, RZ ;  /* 0x8000000700009210 */ /* 0x000fe20007ffe0ff */
[----:B------:R-:W2:Y:S01]  /*0490*/  @UP0 LDCU UR6, c[0x0][0x384] ;  /* 0x00007080ff0607ac */ /* 0x000ea20008000800 */
[----:B------:R-:W-:-:S02]  /*04a0*/  @!P1 IADD3 R2, PT, PT, R2, 0x1, RZ ;  /* 0x0000000102029810 */ /* 0x000fc40007ffe0ff */
[----:B------:R-:W-:Y:S01]  /*04b0*/  ISETP.GE.U32.AND P0, PT, R0, R7, PT ;  /* 0x000000070000720c */ /* 0x000fe20003f06070 */
[----:B------:R-:W-:Y:S01]  /*04c0*/  ULEA UR20, UP2, UR4, UR12, 0x1 ;  /* 0x0000000c04147291 */ /* 0x000fe2000f8408ff */
[C---:B------:R-:W-:Y:S01]  /*04d0*/  LOP3.LUT R0, R8.reuse, UR34, RZ, 0x3c, !PT ;  /* 0x0000002208007c12 */ /* 0x040fe2000f8e3cff */
[----:B------:R-:W3:Y:S01]  /*04e0*/  @UP0 LDCU UR12, c[0x0][0x38c] ;  /* 0x00007180ff0c07ac */ /* 0x000ee20008000800 */
[----:B------:R-:W-:Y:S01]  /*04f0*/  ISETP.NE.AND P1, PT, R8, RZ, PT ;  /* 0x000000ff0800720c */ /* 0x000fe20003f25270 */
[----:B------:R-:W4:Y:S01]  /*0500*/  LDC.64 R6, c[0x0][0x450] ;  /* 0x00011400ff067b82 */ /* 0x000f220000000a00 */
[----:B------:R-:W-:Y:S01]  /*0510*/  ISETP.GE.AND P2, PT, R0, RZ, PT ;  /* 0x000000ff0000720c */ /* 0x000fe20003f46270 */
[----:B------:R-:W3:Y:S01]  /*0520*/  @UP0 LDCU.64 UR14, c[0x0][0x480] ;  /* 0x00009000ff0e07ac */ /* 0x000ee20008000a00 */
[----:B------:R-:W-:-:S05]  /*0530*/  UIADD3.X UR19, UPT, UPT, UR28, UR5, URZ, UP1, !UPT ;  /* 0x000000051c137290 */ /* 0x000fca0008ffe4ff */
[----:B------:R-:W-:Y:S01]  /*0540*/  @P0 IADD3 R2, PT, PT, R2, 0x1, RZ ;  /* 0x0000000102020810 */ /* 0x000fe20007ffe0ff */
[----:B------:R-:W-:Y:S02]  /*0550*/  UIMAD UR7, UR34, UR23, UR9 ;  /* 0x00000017220772a4 */ /* 0x000fe4000f8e0209 */
[----:B------:R-:W-:Y:S01]  /*0560*/  ULEA.HI.X UR19, UR4, UR13, UR19, 0x1, UP2 ;  /* 0x0000000d04137291 */ /* 0x000fe200090f0c13 */
[----:B------:R-:W-:Y:S01]  /*0570*/  MOV R17, R2 ;  /* 0x0000000200117202 */ /* 0x000fe20000000f00 */
[----:B-1----:R-:W-:Y:S02]  /*0580*/  UIMAD.WIDE.U32 UR4, UR35, UR10, URZ ;  /* 0x0000000a230472a5 */ /* 0x002fe4000f8e00ff */
[----:B--2---:R-:W-:Y:S01]  /*0590*/  @UP0 UIMAD UR6, UR35, UR6, UR34 ;  /* 0x00000006230602a4 */ /* 0x004fe2000f8e0222 */
[----:B------:R-:W-:Y:S01]  /*05a0*/  @!P2 IADD3 R17, PT, PT, -R17, RZ, RZ ;  /* 0x000000ff1111a210 */ /* 0x000fe20007ffe1ff */
[----:B------:R-:W-:Y:S01]  /*05b0*/  UIMAD UR5, UR35, UR11, UR5 ;  /* 0x0000000b230572a4 */ /* 0x000fe2000f8e0205 */
[----:B------:R-:W-:Y:S01]  /*05c0*/  @!P1 LOP3.LUT R17, RZ, R8, RZ, 0x33, !PT ;  /* 0x00000008ff119212 */ /* 0x000fe200078e33ff */
[----:B------:R-:W-:Y:S01]  /*05d0*/  @UP0 UIMAD UR6, UR6, UR29, URZ ;  /* 0x0000001d060602a4 */ /* 0x000fe2000f8e02ff */
[----:B------:R-:W1:Y:S02]  /*05e0*/  LDCU.64 UR22, c[0x0][0x4c8] ;  /* 0x00009900ff1677ac */ /* 0x000e640008000a00 */
[----:B------:R-:W-:Y:S01]  /*05f0*/  SHF.R.S32.HI R9, RZ, 0x1f, R17 ;  /* 0x0000001fff097819 */ /* 0x000fe20000011411 */
[-C--:B0-----:R-:W-:Y:S01]  /*0600*/  IMAD.WIDE.U32 R2, R17, R4.reuse, UR4 ;  /* 0x0000000411027e25 */ /* 0x081fe2000f8e0004 */
[----:B------:R-:W0:Y:S03]  /*0610*/  LDCU.64 UR24, c[0x0][0x528] ;  /* 0x0000a500ff1877ac */ /* 0x000e260008000a00 */
[----:B------:R-:W-:Y:S01]  /*0620*/  IMAD R0, R9, R4, RZ ;  /* 0x0000000409007224 */ /* 0x000fe200078e02ff */
[----:B------:R-:W-:Y:S01]  /*0630*/  IADD3 R55, P0, PT, R2, UR21, RZ ;  /* 0x0000001502377c10 */ /* 0x000fe2000ff1e0ff */
[----:B---3--:R-:W-:-:S02]  /*0640*/  @UP0 UIMAD UR6, UR6, UR12, URZ ;  /* 0x0000000c060602a4 */ /* 0x008fc4000f8e02ff */
[----:B------:R-:W-:Y:S01]  /*0650*/  IMAD R5, R17, R5, R0 ;  /* 0x0000000511057224 */ /* 0x000fe200078e0200 */
[----:B------:R-:W-:Y:S01]  /*0660*/  UMOV UR4, URZ ;  /* 0x000000ff00047c82 */ /* 0x000fe20008000000 */
[----:B------:R-:W-:Y:S01]  /*0670*/  UMOV UR5, URZ ;  /* 0x000000ff00057c82 */ /* 0x000fe20008000000 */
[----:B------:R-:W-:Y:S01]  /*0680*/  @UP0 UIMAD.WIDE UR4, UR6, 0x8, UR14 ;  /* 0x00000008060408a5 */ /* 0x000fe2000f8e020e */
[----:B----4-:R-:W-:Y:S01]  /*0690*/  LEA R57, P1, R55, R6, 0x1 ;  /* 0x0000000637397211 */ /* 0x010fe200078208ff */
[----:B------:R-:W-:Y:S01]  /*06a0*/  UISETP.GE.AND UP0, UPT, UR29, 0x1, UPT ;  /* 0x000000011d00788c */ /* 0x000fe2000bf06270 */
[----:B------:R-:W-:Y:S01]  /*06b0*/  IADD3 R0, PT, PT, R3, R5, RZ ;  /* 0x0000000503007210 */ /* 0x000fe20007ffe0ff */
[----:B------:R-:W-:Y:S02]  /*06c0*/  UIADD3 UR18, UP1, UPT, UR21, UR18, URZ ;  /* 0x0000001215127290 */ /* 0x000fe4000ff3e0ff */
[----:B-1----:R-:W-:Y:S01]  /*06d0*/  UIMAD.WIDE.U32 UR10, UR34, UR22, URZ ;  /* 0x00000016220a72a5 */ /* 0x002fe2000f8e00ff */
[----:B------:R-:W-:Y:S01]  /*06e0*/  IADD3.X R0, PT, PT, R0, UR28, RZ, P0, !PT ;  /* 0x0000001c00007c10 */ /* 0x000fe200087fe4ff */
[----:B------:R-:W-:-:S02]  /*06f0*/  UIADD3.X UR26, UPT, UPT, UR28, UR26, URZ, UP1, !UPT ;  /* 0x0000001a1c1a7290 */ /* 0x000fc40008ffe4ff */
[----:B0-----:R-:W-:Y:S01]  /*0700*/  ULEA UR24, UP1, UR18, UR24, 0x1 ;  /* 0x0000001812187291 */ /* 0x001fe2000f8208ff */
[----:B------:R-:W-:Y:S01]  /*0710*/  LEA.HI.X R55, R55, R7, R0, 0x1, P1 ;  /* 0x0000000737377211 */ /* 0x000fe200008f0c00 */
[----:B------:R-:W-:Y:S02]  /*0720*/  UIMAD UR16, UR34, UR23, UR11 ;  /* 0x00000017221072a4 */ /* 0x000fe4000f8e020b */
[----:B------:R-:W-:Y:S01]  /*0730*/  ULEA.HI.X UR26, UR18, UR25, UR26, 0x1, UP1 ;  /* 0x00000019121a7291 */ /* 0x000fe200088f0c1a */
[----:B------:R-:W-:Y:S11]  /*0740*/  BRA.U !UP0, `(.L_x_5274) ;  /* 0x0000004508147547 */ /* 0x000ff6000b800000 */
[----:B------:R-:W0:Y:S01]  /*0750*/  S2R R18, SR_TID.X ;  /* 0x0000000000127919 */ /* 0x000e220000002100 */
[----:B------:R-:W0:Y:S01]  /*0760*/  LDC.64 R4, c[0x0][0x4d8] ;  /* 0x00013600ff047b82 */ /* 0x000e220000000a00 */
[----:B------:R-:W1:Y:S01]  /*0770*/  LDCU.64 UR36, c[0x0][0x4e0] ;  /* 0x00009c00ff2477ac */ /* 0x000e620008000a00 */
[----:B------:R-:W-:Y:S02]  /*0780*/  MOV R19, RZ ;  /* 0x000000ff00137202 */ /* 0x000fe40000000f00 */
[----:B------:R-:W-:Y:S01]  /*0790*/  MOV R50, RZ ;  /* 0x000000ff00327202 */ /* 0x000fe20000000f00 */
[----:B------:R-:W2:Y:S01]  /*07a0*/  LDCU.64 UR28, c[0x0][0x3a0] ;  /* 0x00007400ff1c77ac */ /* 0x000ea20008000a00 */
[----:B------:R-:W-:Y:S02]  /*07b0*/  MOV R59, RZ ;  /* 0x000000ff003b7202 */ /* 0x000fe40000000f00 */
[----:B------:R-:W3:Y:S01]  /*07c0*/  S2UR UR22, SR_CgaCtaId ;  /* 0x00000000001679c3 */ /* 0x000ee20000008800 */
[----:B------:R-:W4:Y:S01]  /*07d0*/  LDCU.64 UR30, c[0x0][0x3b8] ;  /* 0x00007700ff1e77ac */ /* 0x000f220008000a00 */
[----:B------:R-:W-:Y:S01]  /*07e0*/  UMOV UR6, 0x400 ;  /* 0x0000040000067882 */ /* 0x000fe20000000000 */
[----:B------:R-:W-:Y:S01]  /*07f0*/  UMOV UR18, UR17 ;  /* 0x0000001100127c82 */ /* 0x000fe20008000000 */
[----:B------:R-:W0:Y:S01]  /*0800*/  LDCU UR21, c[0x0][0x394] ;  /* 0x00007280ff1577ac */ /* 0x000e220008000800 */
[----:B-1----:R-:W-:Y:S01]  /*0810*/  IMAD R0, R9, UR36, RZ ;  /* 0x0000002409007c24 */ /* 0x002fe2000f8e02ff */
[----:B------:R-:W-:-:S03]  /*0820*/  UMOV UR17, UR27 ;  /* 0x0000001b00117c82 */ /* 0x000fc60008000000 */
[----:B------:R-:W-:Y:S01]  /*0830*/  IMAD R63, R17, UR37, R0 ;  /* 0x00000025113f7c24 */ /* 0x000fe2000f8e0200 */
[----:B--2---:R-:W-:Y:S02]  /*0840*/  UIMAD.WIDE.U32 UR12, UR34, UR28, URZ ;  /* 0x0000001c220c72a5 */ /* 0x004fe4000f8e00ff */
[----:B----4-:R-:W-:Y:S02]  /*0850*/  UIMAD.WIDE.U32 UR14, UR34, UR30, URZ ;  /* 0x0000001e220e72a5 */ /* 0x010fe4000f8e00ff */
[----:B------:R-:W-:Y:S01]  /*0860*/  UIMAD UR25, UR34, UR29, UR13 ;  /* 0x0000001d221972a4 */ /* 0x000fe2000f8e020d */
[----:B0-----:R-:W-:Y:S01]  /*0870*/  IMAD.WIDE.U32 R2, R4, UR35, R18 ;  /* 0x0000002304027c25 */ /* 0x001fe2000f8e0012 */
[----:B---3--:R-:W-:Y:S01]  /*0880*/  ULEA UR6, UR22, UR6, 0x18 ;  /* 0x0000000616067291 */ /* 0x008fe2000f8ec0ff */
[C---:B------:R-:W-:Y:S01]  /*0890*/  IADD3 R29, PT, PT, R18.reuse, 0x300, RZ ;  /* 0x00000300121d7810 */ /* 0x040fe20007ffe0ff */
[----:B------:R-:W-:Y:S01]  /*08a0*/  UIMAD UR23, UR34, UR31, UR15 ;  /* 0x0000001f221772a4 */ /* 0x000fe2000f8e020f */
[----:B------:R-:W-:Y:S01]  /*08b0*/  IMAD R3, R5, UR35, R3 ;  /* 0x0000002305037c24 */ /* 0x000fe2000f8e0203 */
[C---:B------:R-:W-:Y:S01]  /*08c0*/  IADD3 R31, PT, PT, R18.reuse, 0x340, RZ ;  /* 0x00000340121f7810 */ /* 0x040fe20007ffe0ff */
[----:B------:R-:W-:Y:S01]  /*08d0*/  UIADD3 UR22, UPT, UPT, UR6, 0x850, URZ ;  /* 0x0000085006167890 */ /* 0x000fe2000fffe0ff */
[C---:B------:R-:W-:Y:S01]  /*08e0*/  IADD3 R5, PT, PT, R18.reuse, 0x40, RZ ;  /* 0x0000004012057810 */ /* 0x040fe20007ffe0ff */
[----:B------:R-:W-:Y:S01]  /*08f0*/  IMAD.WIDE.U32 R16, R17, UR36, R2 ;  /* 0x0000002411107c25 */ /* 0x000fe2000f8e0002 */
[----:B------:R-:W-:-:S02]  /*0900*/  SHF.L.U32 R3, R18, 0x4, RZ ;  /* 0x0000000412037819 */ /* 0x000fc400000006ff */
        /* <DEDUP_REMOVED lines=9> */
[C---:B------:R-:W-:Y:S02]  /*09a0*/  IADD3 R33, PT, PT, R18.reuse, 0x380, RZ ;  /* 0x0000038012217810 */ /* 0x040fe40007ffe0ff */
[C---:B------:R-:W-:Y:S02]  /*09b0*/  IADD3 R35, PT, PT, R18.reuse, 0x3c0, RZ ;  /* 0x000003c012237810 */ /* 0x040fe40007ffe0ff */
[----:B------:R-:W-:-:S02]  /*09c0*/  SHF.L.U32 R51, R18, 0x1, RZ ;  /* 0x0000000112337819 */ /* 0x000fc400000006ff */
[C---:B------:R-:W-:Y:S02]  /*09d0*/  IADD3 R53, PT, PT, R18.reuse, 0x200, RZ ;  /* 0x0000020012357810 */ /* 0x040fe40007ffe0ff */
[-C--:B------:R-:W-:Y:S02]  /*09e0*/  LEA.HI R29, R29, R18.reuse, RZ, 0x1b ;  /* 0x000000121d1d7211 */ /* 0x080fe400078fd8ff */
[-C--:B------:R-:W-:Y:S02]  /*09f0*/  LEA.HI R31, R31, R18.reuse, RZ, 0x1b ;  /* 0x000000121f1f7211 */ /* 0x080fe400078fd8ff */
[CC--:B------:R-:W-:Y:S02]  /*0a00*/  LEA.HI R48, R18.reuse, R18.reuse, RZ, 0x1b ;  /* 0x0000001212307211 */ /* 0x0c0fe400078fd8ff */
[----:B------:R-:W-:Y:S02]  /*0a10*/  LEA.HI R47, R18, R3, RZ, 0x1f ;  /* 0x00000003122f7211 */ /* 0x000fe400078ff8ff */
        /* <DEDUP_REMOVED lines=11> */
[----:B------:R-:W-:Y:S02]  /*0ad0*/  LEA.HI R32, R35, R18, RZ, 0x1b ;  /* 0x0000001223207211 */ /* 0x000fe400078fd8ff */
[----:B------:R-:W-:-:S02]  /*0ae0*/  LOP3.LUT R51, R51, 0x7c0, RZ, 0xc0, !PT ;  /* 0x000007c033337812 */ /* 0x000fc400078ec0ff */
[----:B------:R-:W-:Y:S02]  /*0af0*/  LEA.HI R30, R53, R18, RZ, 0x1b ;  /* 0x00000012351e7211 */ /* 0x000fe400078fd8ff */
[C---:B------:R-:W-:Y:S02]  /*0b00*/  LEA R49, R18.reuse, UR6, 0x3 ;  /* 0x0000000612317c11 */ /* 0x040fe4000f8e18ff */
[----:B------:R-:W-:Y:S02]  /*0b10*/  LEA.HI R46, R3, R3, RZ, 0x1b ;  /* 0x00000003032e7211 */ /* 0x000fe400078fd8ff */
[----:B------:R-:W-:Y:S02]  /*0b20*/  LEA R35, R29, UR6, 0x2 ;  /* 0x000000061d237c11 */ /* 0x000fe4000f8e10ff */
[----:B------:R-:W-:Y:S02]  /*0b30*/  LEA R34, R31, UR6, 0x2 ;  /* 0x000000061f227c11 */ /* 0x000fe4000f8e10ff */
[----:B------:R-:W-:-:S02]  /*0b40*/  LOP3.LUT R170, R18, 0x1f, RZ, 0xc0, !PT ;  /* 0x0000001f12aa7812 */ /* 0x000fc400078ec0ff */
        /* <DEDUP_REMOVED lines=15> */
[----:B------:R-:W-:Y:S02]  /*0c40*/  LOP3.LUT R31, R51, 0x1f, R18, 0xf8, !PT ;  /* 0x0000001f331f7812 */ /* 0x000fe400078ef812 */
[----:B------:R-:W-:Y:S02]  /*0c50*/  LEA R29, R18, R49, 0x3 ;  /* 0x00000031121d7211 */ /* 0x000fe400078e18ff */
[----:B------:R-:W-:-:S02]  /*0c60*/  IADD3 R28, PT, PT, R17, R63, RZ ;  /* 0x0000003f111c7210 */ /* 0x000fc40007ffe0ff */
[----:B------:R-:W-:Y:S01]  /*0c70*/  LEA R46, R46, UR22, 0x2 ;  /* 0x000000162e2e7c11 */ /* 0x000fe2000f8e10ff */
[----:B------:R-:W-:Y:S01]  /*0c80*/  UMOV UR22, UR24 ;  /* 0x0000001800167c82 */ /* 0x000fe20008000000 */
[----:B------:R-:W-:-:S05]  /*0c90*/  UMOV UR24, UR26 ;  /* 0x0000001a00187c82 */ /* 0x000fca0008000000 */
.L_x_5321:
[----:B------:R-:W-:Y:S01]  /*0ca0*/  BAR.SYNC.DEFER_BLOCKING 0x0 ;  /* 0x0000000000007b1d */ /* 0x000fe20000010000 */
[----:B0-----:R-:W-:Y:S02]  /*0cb0*/  MOV R2, UR20 ;  /* 0x0000001400027c02 */ /* 0x001fe40008000f00 */
[----:B------:R-:W-:-:S03]  /*0cc0*/  MOV R3, UR19 ;  /* 0x0000001300037c02 */ /* 0x000fc60008000f00 */
[----:B------:R-:W-:-:S05]  /*0cd0*/  IMAD.WIDE.U32 R2, R31, 0x10, R2 ;  /* 0x000000101f027825 */ /* 0x000fca00078e0002 */
[----:B------:R-:W2:Y:S04]  /*0ce0*/  LDG.E.128 R4, desc[UR32][R2.64] ;  /* 0x0000002002047981 */ /* 0x000ea8000c1e1d00 */
[----:B------:R-:W3:Y:S01]  /*0cf0*/  LDG.E.128 R8, desc[UR32][R2.64+0x200] ;  /* 0x0002002002087981 */ /* 0x000ee2000c1e1d00 */
[----:B------:R-:W0:Y:S01]  /*0d00*/  S2UR UR26, SR_CgaCtaId ;  /* 0x00000000001a79c3 */ /* 0x000e220000008800 */
[----:B------:R-:W-:Y:S01]  /*0d10*/  UMOV UR6, 0x400 ;  /* 0x0000040000067882 */ /* 0x000fe20000000000 */
[----:B------:R-:W-:Y:S01]  /*0d20*/  MOV R12, UR18 ;  /* 0x00000012000c7c02 */ /* 0x000fe20008000f00 */
[----:B------:R-:W1:Y:S01]  /*0d30*/  S2R R70, SR_LANEID ;  /* 0x0000000000467919 */ /* 0x000e620000000000 */
[----:B------:R-:W-:-:S03]  /*0d40*/  MOV R13, UR17 ;  /* 0x00000011000d7c02 */ /* 0x000fc60008000f00 */
[----:B------:R-:W-:Y:S01]  /*0d50*/  IMAD.WIDE.U32 R12, R31, 0x10, R12 ;  /* 0x000000101f0c7825 */ /* 0x000fe200078e000c */
[----:B0-----:R-:W-:Y:S01]  /*0d60*/  ULEA UR6, UR26, UR6, 0x18 ;  /* 0x000000061a067291 */ /* 0x001fe2000f8ec0ff */
[----:B-1----:R-:W-:-:S05]  /*0d70*/  IADD3 R27, PT, PT, R51, R70, RZ ;  /* 0x00000046331b7210 */ /* 0x002fca0007ffe0ff */
[----:B------:R-:W-:-:S05]  /*0d80*/  LEA R27, R27, UR6, 0x4 ;  /* 0x000000061b1b7c11 */ /* 0x000fca000f8e20ff */
[----:B------:R-:W0:Y:S01]  /*0d90*/  LDCU UR6, c[0x0][0x38c] ;  /* 0x00007180ff0677ac */ /* 0x000e220008000800 */
        /* <DEDUP_REMOVED lines=9> */
[----:B------:R-:W-:-:S02]  /*0e30*/  MOV R2, UR22 ;  /* 0x0000001600027c02 */ /* 0x000fc40008000f00 */
[----:B------:R-:W-:-:S03]  /*0e40*/  MOV R3, UR24 ;  /* 0x0000001800037c02 */ /* 0x000fc60008000f00 */
[----:B------:R-:W-:Y:S01]  /*0e50*/  IMAD.WIDE.U32 R2, R31, 0x10, R2 ;  /* 0x000000101f027825 */ /* 0x000fe200078e0002 */
[----:B---3--:R-:W-:Y:S04]  /*0e60*/  STS.128 [R27], R20 ;  /* 0x000000141b007388 */ /* 0x008fe80000000c00 */
[----:B----4-:R3:W-:Y:S01]  /*0e70*/  STS.128 [R27+0x200], R64 ;  /* 0x000200401b007388 */ /* 0x0107e20000000c00 */
[----:B------:R-:W-:-:S03]  /*0e80*/  NOP ;  /* 0x0000000000007918 */ /* 0x000fc60000000000 */
[----:B------:R-:W-:Y:S04]  /*0e90*/  LDS.128 R8, [R26] ;  /* 0x000000001a087984 */ /* 0x000fe80000000c00 */
[----:B------:R-:W-:Y:S01]  /*0ea0*/  LDS.128 R4, [R26+0x10] ;  /* 0x000010001a047984 */ /* 0x000fe20000000c00 */
[----:B------:R-:W-:Y:S06]  /*0eb0*/  BAR.SYNC.DEFER_BLOCKING 0x0 ;  /* 0x0000000000007b1d */ /* 0x000fec0000010000 */
[----:B------:R-:W4:Y:S04]  /*0ec0*/  LDG.E.128 R80, desc[UR32][R2.64] ;  /* 0x0000002002507981 */ /* 0x000f28000c1e1d00 */
[----:B------:R-:W4:Y:S01]  /*0ed0*/  LDG.E.128 R84, desc[UR32][R2.64+0x200] ;  /* 0x0002002002547981 */ /* 0x000f22000c1e1d00 */
[--C-:B-1----:R-:W-:Y:S01]  /*0ee0*/  HADD2.F32 R68, -RZ, R76.reuse.H0_H0 ;  /* 0x2000004cff447230 */ /* 0x102fe20000004100 */
[----:B0-----:R-:W-:Y:S01]  /*0ef0*/  UISETP.GE.AND UP0, UPT, UR6, 0x1, UPT ;  /* 0x000000010600788c */ /* 0x001fe2000bf06270 */
[----:B---3--:R-:W-:-:S02]  /*0f00*/  HADD2.F32 R67, -RZ, R76.H1_H1 ;  /* 0x3000004cff437230 */ /* 0x008fc40000004100 */
[----:B------:R-:W-:Y:S02]  /*0f10*/  HFMA2 R104, -RZ, RZ, 0, 0 ;  /* 0x00000000ff687431 */ /* 0x000fe400000001ff */
[--C-:B--2---:R-:W-:Y:S01]  /*0f20*/  HADD2.F32 R54, -RZ, R73.reuse.H0_H0 ;  /* 0x20000049ff367230 */ /* 0x104fe20000004100 */
        /* <DEDUP_REMOVED lines=14> */
[----:B------:R-:W-:Y:S01]  /*1010*/  MOV R89, RZ ;  /* 0x000000ff00597202 */ /* 0x000fe20000000f00 */
[----:B------:R-:W-:-:S02]  /*1020*/  HADD2.F32 R66, -RZ, R77.H0_H0 ;  /* 0x2000004dff427230 */ /* 0x000fc40000004100 */
[--C-:B------:R-:W-:Y:S02]  /*1030*/  HADD2.F32 R64, -RZ, R78.reuse.H0_H0 ;  /* 0x2000004eff407230 */ /* 0x100fe40000004100 */
[----:B------:R-:W-:Y:S02]  /*1040*/  HADD2.F32 R63, -RZ, R78.H1_H1 ;  /* 0x3000004eff3f7230 */ /* 0x000fe40000004100 */
[----:B------:R-:W-:Y:S02]  /*1050*/  HADD2.F32 R65, -RZ, R77.H1_H1 ;  /* 0x3000004dff417230 */ /* 0x000fe40000004100 */
[--C-:B------:R-:W-:Y:S02]  /*1060*/  HADD2.F32 R62, -RZ, R79.reuse.H0_H0 ;  /* 0x2000004fff3e7230 */ /* 0x100fe40000004100 */
[----:B------:R-:W-:Y:S01]  /*1070*/  HADD2.F32 R60, -RZ, R79.H1_H1 ;  /* 0x3000004fff3c7230 */ /* 0x000fe20000004100 */
[----:B----4-:R-:W-:Y:S04]  /*1080*/  STS.128 [R27], R80 ;  /* 0x000000501b007388 */ /* 0x010fe80000000c00 */
[----:B------:R-:W-:Y:S01]  /*1090*/  STS.128 [R27+0x200], R84 ;  /* 0x000200541b007388 */ /* 0x000fe20000000c00 */
        /* <DEDUP_REMOVED lines=33> */
[CC--:B------:R-:W-:Y:S01]  /*12b0*/  FMUL.FTZ R119, R106.reuse, R61.reuse ;  /* 0x0000003d6a777220 */ /* 0x0c0fe20000410000 */
        /* <DEDUP_REMOVED lines=20> */
[----:B------:R-:W-:Y:S01]  /*1400*/  UIADD3 UR26, UPT, UPT, UR21, -0x1, URZ ;  /* 0xffffffff151a7890 */ /* 0x000fe2000fffe0ff */
[----:B------:R-:W-:Y:S01]  /*1410*/  HADD2.F32 R157, -RZ, R9.H0_H0 ;  /* 0x20000009ff9d7230 */ /* 0x000fe20000004100 */
[----:B------:R-:W-:Y:S01]  /*1420*/  UISETP.NE.AND UP0, UPT, UR21, 0x1, UPT ;  /* 0x000000011500788c */ /* 0x000fe2000bf05270 */
[--C-:B------:R-:W-:Y:S01]  /*1430*/  HADD2.F32 R153, -RZ, R11.reuse.H0_H0 ;  /* 0x2000000bff997230 */ /* 0x100fe20000004100 */
[----:B------:R-:W-:Y:S01]  /*1440*/  USHF.L.U32 UR6, UR26, 0x8, URZ ;  /* 0x000000081a067899 */ /* 0x000fe200080006ff */
[----:B------:R-:W-:Y:S01]  /*1450*/  HADD2.F32 R151, -RZ, R11.H1_H1 ;  /* 0x3000000bff977230 */ /* 0x000fe20000004100 */
[----:B------:R-:W-:Y:S01]  /*1460*/  MOV R23, UR26 ;  /* 0x0000001a00177c02 */ /* 0x000fe20008000f00 */
[----:B------:R-:W1:Y:S01]  /*1470*/  LDC.64 R112, c[0x0][0x3e0] ;  /* 0x0000f800ff707b82 */ /* 0x000e620000000a00 */
[----:B------:R-:W-:Y:S01]  /*1480*/  HADD2.F32 R145, -RZ, R5.H0_H0 ;  /* 0x20000005ff917230 */ /* 0x000fe20000004100 */
[----:B------:R-:W-:Y:S01]  /*1490*/  PLOP3.LUT P0, PT, PT, PT, UP0, 0x80, 0x8 ;  /* 0x000000000008781c */ /* 0x000fe20003f0f008 */
[----:B------:R-:W-:-:S02]  /*14a0*/  HADD2.F32 R159, -RZ, R8.H0_H0 ;  /* 0x20000008ff9f7230 */ /* 0x000fc40000004100 */
[--C-:B------:R-:W-:Y:S01]  /*14b0*/  FADD.FTZ R157, R157, R52.reuse ;  /* 0x000000349d9d7221 */ /* 0x100fe20000010000 */
[----:B------:R-:W-:Y:S02]  /*14c0*/  HADD2.F32 R3, -RZ, R8.H1_H1 ;  /* 0x30000008ff037230 */ /* 0x000fe40000004100 */
        /* <DEDUP_REMOVED lines=9> */
[----:B------:R-:W-:Y:S02]  /*1560*/  HADD2.F32 R147, -RZ, R4.H1_H1 ;  /* 0x30000004ff937230 */ /* 0x000fe40000004100 */
[--C-:B------:R-:W-:Y:S01]  /*1570*/  FADD.FTZ R155, R155, R52.reuse ;  /* 0x000000349b9b7221 */ /* 0x100fe20000010000 */
[----:B------:R-:W-:Y:S02]  /*1580*/  HADD2.F32 R5, -RZ, R5.H1_H1 ;  /* 0x30000005ff057230 */ /* 0x000fe40000004100 */
[--C-:B------:R-:W-:Y:S01]  /*1590*/  FADD.FTZ R146, R13, R52.reuse ;  /* 0x000000340d927221 */ /* 0x100fe20000010000 */
[--C-:B------:R-:W-:Y:S02]  /*15a0*/  HADD2.F32 R11, -RZ, R6.reuse.H0_H0 ;  /* 0x20000006ff0b7230 */ /* 0x100fe40000004100 */
[----:B------:R-:W-:Y:S01]  /*15b0*/  FADD.FTZ R151, R151, R52 ;  /* 0x0000003497977221 */ /* 0x000fe20000010000 */
[----:B------:R-:W-:-:S02]  /*15c0*/  HADD2.F32 R15, -RZ, R6.H1_H1 ;  /* 0x30000006ff0f7230 */ /* 0x000fc40000004100 */
[--C-:B------:R-:W-:Y:S01]  /*15d0*/  FADD.FTZ R149, R149, R52.reuse ;  /* 0x0000003495957221 */ /* 0x100fe20000010000 */
[--C-:B------:R-:W-:Y:S02]  /*15e0*/  HADD2.F32 R143, -RZ, R7.reuse.H0_H0 ;  /* 0x20000007ff8f7230 */ /* 0x100fe40000004100 */
[--C-:B------:R-:W-:Y:S01]  /*15f0*/  FADD.FTZ R147, R147, R52.reuse ;  /* 0x0000003493937221 */ /* 0x100fe20000010000 */
[----:B------:R-:W-:Y:S02]  /*1600*/  HADD2.F32 R141, -RZ, R7.H1_H1 ;  /* 0x30000007ff8d7230 */ /* 0x000fe40000004100 */
[--C-:B------:R-:W-:Y:S01]  /*1610*/  FADD.FTZ R145, R145, R52.reuse ;  /* 0x0000003491917221 */ /* 0x100fe20000010000 */
[--C-:B------:R-:W-:Y:S01]  /*1620*/  FADD.FTZ R144, R5, R52.reuse ;  /* 0x0000003405907221 */ /* 0x100fe20000010000 */
[--C-:B------:R-:W-:Y:S01]  /*1630*/  FADD.FTZ R142, R11, R52.reuse ;  /* 0x000000340b8e7221 */ /* 0x100fe20000010000 */
[--C-:B------:R-:W-:Y:S01]  /*1640*/  FADD.FTZ R140, R15, R52.reuse ;  /* 0x000000340f8c7221 */ /* 0x100fe20000010000 */
[--C-:B------:R-:W-:Y:S01]  /*1650*/  FADD.FTZ R143, R143, R52.reuse ;  /* 0x000000348f8f7221 */ /* 0x100fe20000010000 */
[----:B------:R-:W-:Y:S01]  /*1660*/  FADD.FTZ R141, R141, R52 ;  /* 0x000000348d8d7221 */ /* 0x000fe20000010000 */
[----:B------:R-:W-:Y:S01]  /*1670*/  LEA R22, P1, R23, R16, 0xa ;  /* 0x0000001017167211 */ /* 0x000fe200078250ff */
[----:B------:R-:W-:Y:S01]  /*1680*/  FMUL.FTZ R139, R159, R68 ;  /* 0x000000449f8b7220 */ /* 0x000fe20000410000 */
[----:B------:R-:W-:Y:S01]  /*1690*/  MOV R104, RZ ;  /* 0x000000ff00687202 */ /* 0x000fe20000000f00 */
[----:B------:R-:W-:Y:S01]  /*16a0*/  FMUL.FTZ R138, R150, R67 ;  /* 0x00000043968a7220 */ /* 0x000fe20000410000 */
[----:B------:R-:W-:Y:S01]  /*16b0*/  ISETP.EQ.AND P0, PT, R170, RZ, P0 ;  /* 0x000000ffaa00720c */ /* 0x000fe20000702270 */
        /* <DEDUP_REMOVED lines=14> */
[----:B------:R-:W-:Y:S01]  /*17a0*/  IADD3.X R23, PT, PT, RZ, R28, RZ, P1, !PT ;  /* 0x0000001cff177210 */ /* 0x000fe20000ffe4ff */
[----:B------:R-:W-:Y:S01]  /*17b0*/  ULOP3.LUT UR42, UR6, 0x100, URZ, 0xc0, !UPT ;  /* 0x00000100062a7892 */ /* 0x000fe2000f8ec0ff */
[----:B------:R-:W3:Y:S01]  /*17c0*/  LDCU UR44, c[0x0][0x394] ;  /* 0x00007280ff2c77ac */ /* 0x000ee20008000800 */
[----:B------:R-:W4:Y:S01]  /*17d0*/  LDCU UR45, c[0x0][0x38c] ;  /* 0x00007180ff2d77ac */ /* 0x000f220008000800 */
[----:B------:R-:W0:Y:S01]  /*17e0*/  LDCU.64 UR36, c[0x0][0x3c0] ;  /* 0x00007800ff2477ac */ /* 0x000e220008000a00 */
[----:B------:R-:W0:Y:S01]  /*17f0*/  LDCU.64 UR38, c[0x0][0x3a8] ;  /* 0x00007500ff2677ac */ /* 0x000e220008000a00 */
[----:B------:R-:W0:Y:S01]  /*1800*/  LDCU.64 UR40, c[0x0][0x540] ;  /* 0x0000a800ff2877ac */ /* 0x000e220008000a00 */
[----:B------:R-:W0:Y:S01]  /*1810*/  LDCU.128 UR28, c[0x0][0x440] ;  /* 0x00008800ff1c77ac */ /* 0x000e220008000c00 */
[----:B-12---:R-:W-:-:S05]  /*1820*/  UMOV UR6, URZ ;  /* 0x000000ff00067c82 */ /* 0x006fca0008000000 */
.L_x_5320:
[----:B-1----:R-:W-:Y:S01]  /*1830*/  IMAD.WIDE.U32 R2, R112, UR6, RZ ;  /* 0x0000000670027c25 */ /* 0x002fe2000f8e00ff */
[----:B------:R-:W-:Y:S01]  /*1840*/  UMOV UR26, UR12 ;  /* 0x0000000c001a7c82 */ /* 0x000fe20008000000 */
[----:B------:R-:W-:Y:S02]  /*1850*/  UMOV UR27, UR25 ;  /* 0x00000019001b7c82 */ /* 0x000fe40008000000 */
[----:B------:R-:W-:Y:S01]  /*1860*/  IMAD R3, R113, UR6, R3 ;  /* 0x0000000671037c24 */ /* 0x000fe2000f8e0203 */
[----:B------:R-:W-:Y:S01]  /*1870*/  LEA R12, P1, R2, R57, 0x1 ;  /* 0x00000039020c7211 */ /* 0x000fe200078208ff */
[----:B0-----:R-:W-:-:S03]  /*1880*/  UIMAD.WIDE.U32 UR26, UR6, UR38, UR26 ;  /* 0x00000026061a72a5 */ /* 0x001fc6000f8e001a */
[----:B------:R-:W-:Y:S01]  /*1890*/  LEA.HI.X R13, R2, R55, R3, 0x1, P1 ;  /* 0x00000037020d7211 */ /* 0x000fe200008f0c03 */
[----:B------:R-:W-:Y:S02]  /*18a0*/  UIMAD UR27, UR6, UR39, UR27 ;  /* 0x00000027061b72a4 */ /* 0x000fe4000f8e021b */
[----:B------:R-:W-:Y:S01]  /*18b0*/  ULEA UR43, UP0, UR26, UR28, 0x2 ;  /* 0x0000001c1a2b7291 */ /* 0x000fe2000f8010ff */
[----:B------:R-:W-:-:S03]  /*18c0*/  IMAD.WIDE.U32 R12, R31, 0x10, R12 ;  /* 0x000000101f0c7825 */ /* 0x000fc600078e000c */
[----:B------:R-:W-:Y:S02]  /*18d0*/  ULEA.HI.X UR26, UR26, UR29, UR27, 0x2, UP0 ;  /* 0x0000001d1a1a7291 */ /* 0x000fe400080f141b */
[----:B--2---:R-:W2:Y:S04]  /*18e0*/  LDG.E.128 R4, desc[UR32][R12.64] ;  /* 0x000000200c047981 */ /* 0x004ea8000c1e1d00 */
[----:B------:R-:W5:Y:S01]  /*18f0*/  LDG.E.128 R8, desc[UR32][R12.64+0x200] ;  /* 0x000200200c087981 */ /* 0x000f62000c1e1d00 */
[----:B------:R-:W-:Y:S02]  /*1900*/  MOV R2, UR43 ;  /* 0x0000002b00027c02 */ /* 0x000fe40008000f00 */
[----:B------:R-:W-:Y:S01]  /*1910*/  MOV R3, UR26 ;  /* 0x0000001a00037c02 */ /* 0x000fe20008000f00 */
[----:B------:R-:W-:-:S04]  /*1920*/  UMOV UR26, UR14 ;  /* 0x0000000e001a7c82 */ /* 0x000fc80008000000 */
[----:B---3--:R-:W3:Y:S01]  /*1930*/  LDG.E R154, desc[UR32][R2.64] ;  /* 0x00000020029a7981 */ /* 0x008ee2000c1e1900 */
[----:B------:R-:W-:Y:S02]  /*1940*/  UMOV UR27, UR23 ;  /* 0x00000017001b7c82 */ /* 0x000fe40008000000 */
[----:B------:R-:W-:-:S04]  /*1950*/  UIMAD.WIDE.U32 UR26, UR6, UR36, UR26 ;  /* 0x00000024061a72a5 */ /* 0x000fc8000f8e001a */
[----:B------:R-:W-:Y:S02]  /*1960*/  UIMAD UR27, UR6, UR37, UR27 ;  /* 0x00000025061b72a4 */ /* 0x000fe4000f8e021b */
[----:B------:R-:W-:-:S04]  /*1970*/  ULEA UR43, UP0, UR26, UR30, 0x2 ;  /* 0x0000001e1a2b7291 */ /* 0x000fc8000f8010ff */
[----:B------:R-:W-:Y:S02]  /*1980*/  ULEA.HI.X UR26, UR26, UR31, UR27, 0x2, UP0 ;  /* 0x0000001f1a1a7291 */ /* 0x000fe400080f141b */
[----:B------:R-:W-:-:S04]  /*1990*/  MOV R24, UR43 ;  /* 0x0000002b00187c02 */ /* 0x000fc80008000f00 */
[----:B------:R-:W-:-:S05]  /*19a0*/  MOV R25, UR26 ;  /* 0x0000001a00197c02 */ /* 0x000fca0008000f00 */
[----:B----4-:R0:W4:Y:S01]  /*19b0*/  LDG.E R24, desc[UR32][R24.64] ;  /* 0x0000002018187981 */ /* 0x010122000c1e1900 */
[----:B------:R-:W1:Y:S01]  /*19c0*/  S2UR UR27, SR_CgaCtaId ;  /* 0x00000000001b79c3 */ /* 0x000e620000008800 */
[----:B------:R-:W-:Y:S01]  /*19d0*/  UIADD3 UR43, UPT, UPT, UR42, UR6, URZ ;  /* 0x000000062a2b7290 */ /* 0x000fe2000fffe0ff */
[C---:B------:R-:W-:Y:S01]  /*19e0*/  ISETP.NE.AND P2, PT, R18.reuse, RZ, PT ;  /* 0x000000ff1200720c */ /* 0x040fe20003f45270 */
[----:B------:R-:W-:Y:S01]  /*19f0*/  UMOV UR26, 0x400 ;  /* 0x00000400001a7882 */ /* 0x000fe20000000000 */
[----:B------:R-:W-:Y:S01]  /*1a00*/  ISETP.NE.AND P1, PT, R18, 0x3f, PT ;  /* 0x0000003f1200780c */ /* 0x000fe20003f25270 */
[----:B------:R-:W-:Y:S01]  /*1a10*/  BSSY.RECONVERGENT B0, `(.L_x_5276) ;  /* 0x0000068000007945 */ /* 0x000fe20003800200 */
[----:B-1----:R-:W-:Y:S01]  /*1a20*/  ULEA UR27, UR27, UR26, 0x18 ;  /* 0x0000001a1b1b7291 */ /* 0x002fe2000f8ec0ff */
[----:B--2---:R-:W-:Y:S04]  /*1a30*/  STS.128 [R27], R4 ;  /* 0x000000041b007388 */ /* 0x004fe80000000c00 */
[----:B-----5:R1:W-:Y:S01]  /*1a40*/  STS.128 [R27+0x200], R8 ;  /* 0x000200081b007388 */ /* 0x0203e20000000c00 */
[----:B------:R-:W-:-:S03]  /*1a50*/  NOP ;  /* 0x0000000000007918 */ /* 0x000fc60000000000 */
[----:B------:R-:W2:Y:S01]  /*1a60*/  LDS.128 R12, [R26] ;  /* 0x000000001a0c7984 */ /* 0x000ea20000000c00 */
[----:B---3--:R-:W-:-:S03]  /*1a70*/  FMUL.FTZ R2, R154, 1.4426950216293334961 ;  /* 0x3fb8aa3b9a027820 */ /* 0x008fc60000410000 */
[----:B------:R-:W3:Y:S01]  /*1a80*/  LDS.128 R4, [R26+0x10] ;  /* 0x000010001a047984 */ /* 0x000ee20000000c00 */
[-C--:B------:R-:W-:Y:S01]  /*1a90*/  FMUL.FTZ R162, R159, R2.reuse ;  /* 0x000000029fa27220 */ /* 0x080fe20000410000 */
[-C--:B------:R-:W-:Y:S01]  /*1aa0*/  FMUL.FTZ R158, R157, R2.reuse ;  /* 0x000000029d9e7220 */ /* 0x080fe20000410000 */
[-C--:B------:R-:W-:Y:S01]  /*1ab0*/  FMUL.FTZ R3, R150, R2.reuse ;  /* 0x0000000296037220 */ /* 0x080fe20000410000 */
[-C--:B------:R-:W-:Y:S01]  /*1ac0*/  FMUL.FTZ R156, R153, R2.reuse ;  /* 0x00000002999c7220 */ /* 0x080fe20000410000 */
[-C--:B-1----:R-:W-:Y:S01]  /*1ad0*/  FMUL.FTZ R8, R155, R2.reuse ;  /* 0x000000029b087220 */ /* 0x082fe20000410000 */
[----:B------:R1:W-:Y:S01]  /*1ae0*/  MUFU.EX2 R10, R158 ;  /* 0x0000009e000a7308 */ /* 0x0003e20000000800 */
[-C--:B------:R-:W-:Y:S01]  /*1af0*/  FMUL.FTZ R9, R146, R2.reuse ;  /* 0x0000000292097220 */ /* 0x080fe20000410000 */
[-C--:B------:R-:W-:Y:S01]  /*1b00*/  FMUL.FTZ R161, R151, R2.reuse ;  /* 0x0000000297a17220 */ /* 0x080fe20000410000 */
[-C--:B------:R-:W-:Y:S01]  /*1b10*/  FMUL.FTZ R181, R147, R2.reuse ;  /* 0x0000000293b57220 */ /* 0x080fe20000410000 */
[----:B------:R-:W5:Y:S01]  /*1b20*/  MUFU.EX2 R162, R162 ;  /* 0x000000a200a27308 */ /* 0x000f620000000800 */
[-C--:B------:R-:W-:Y:S01]  /*1b30*/  FMUL.FTZ R172, R145, R2.reuse ;  /* 0x0000000291ac7220 */ /* 0x080fe20000410000 */
[-C--:B------:R-:W-:Y:S01]  /*1b40*/  FMUL.FTZ R183, R144, R2.reuse ;  /* 0x0000000290b77220 */ /* 0x080fe20000410000 */
[-C--:B------:R-:W-:Y:S01]  /*1b50*/  FMUL.FTZ R180, R142, R2.reuse ;  /* 0x000000028eb47220 */ /* 0x080fe20000410000 */
[-C--:B------:R-:W-:Y:S01]  /*1b60*/  FMUL.FTZ R199, R140, R2.reuse ;  /* 0x000000028cc77220 */ /* 0x080fe20000410000 */
[-C--:B-1----:R-:W-:Y:S01]  /*1b70*/  FMUL.FTZ R158, R149, R2.reuse ;  /* 0x00000002959e7220 */ /* 0x082fe20000410000 */
[-C--:B------:R-:W-:Y:S01]  /*1b80*/  FMUL.FTZ R188, R143, R2.reuse ;  /* 0x000000028fbc7220 */ /* 0x080fe20000410000 */
[-C--:B------:R-:W-:Y:S01]  /*1b90*/  FMUL.FTZ R192, R141, R2.reuse ;  /* 0x000000028dc07220 */ /* 0x080fe20000410000 */
[----:B0-----:R0:W1:Y:S01]  /*1ba0*/  MUFU.EX2 R25, R3 ;  /* 0x0000000300197308 */ /* 0x0010620000000800 */
[----:B------:R-:W-:-:S03]  /*1bb0*/  FMUL.FTZ R160, R148, R2 ;  /* 0x0000000294a07220 */ /* 0x000fc60000410000 */
[----:B------:R-:W1:Y:S04]  /*1bc0*/  MUFU.EX2 R8, R8 ;  /* 0x0000000800087308 */ /* 0x000e680000000800 */
[----:B------:R-:W1:Y:S01]  /*1bd0*/  MUFU.EX2 R9, R9 ;  /* 0x0000000900097308 */ /* 0x000e620000000800 */
[----:B0-----:R-:W-:-:S03]  /*1be0*/  SEL R3, R53, UR43, P2 ;  /* 0x0000002b35037c07 */ /* 0x001fc60009000000 */
[----:B------:R-:W0:Y:S01]  /*1bf0*/  MUFU.EX2 R156, R156 ;  /* 0x0000009c009c7308 */ /* 0x000e220000000800 */
[----:B------:R-:W-:-:S03]  /*1c00*/  LEA R3, R3, UR27, 0x2 ;  /* 0x0000001b03037c11 */ /* 0x000fc6000f8e10ff */
[----:B------:R-:W0:Y:S01]  /*1c10*/  MUFU.EX2 R161, R161 ;  /* 0x000000a100a17308 */ /* 0x000e220000000800 */
[--C-:B--2---:R-:W-:Y:S01]  /*1c20*/  HADD2.F32 R189, -RZ, R13.reuse.H0_H0 ;  /* 0x2000000dffbd7230 */ /* 0x104fe20000004100 */
[----:B-----5:R2:W-:Y:S02]  /*1c30*/  STS [R3+0x1d10], R162 ;  /* 0x001d10a203007388 */ /* 0x0205e40000000800 */
[----:B------:R-:W0:Y:S01]  /*1c40*/  MUFU.EX2 R158, R158 ;  /* 0x0000009e009e7308 */ /* 0x000e220000000800 */
[----:B------:R-:W-:Y:S02]  /*1c50*/  HADD2.F32 R191, -RZ, R13.H1_H1 ;  /* 0x3000000dffbf7230 */ /* 0x000fe40000004100 */
[--C-:B------:R-:W-:Y:S01]  /*1c60*/  HADD2.F32 R185, -RZ, R12.reuse.H0_H0 ;  /* 0x2000000cffb97230 */ /* 0x100fe20000004100 */
[----:B------:R-:W0:Y:S01]  /*1c70*/  MUFU.EX2 R181, R181 ;  /* 0x000000b500b57308 */ /* 0x000e220000000800 */
[----:B------:R-:W-:Y:S02]  /*1c80*/  HADD2.F32 R187, -RZ, R12.H1_H1 ;  /* 0x3000000cffbb7230 */ /* 0x000fe40000004100 */
[----:B----4-:R-:W-:Y:S01]  /*1c90*/  FMUL.FTZ R165, R24, R191 ;  /* 0x000000bf18a57220 */ /* 0x010fe20000410000 */
[--C-:B------:R-:W-:Y:S01]  /*1ca0*/  HADD2.F32 R193, -RZ, R14.reuse.H0_H0 ;  /* 0x2000000effc17230 */ /* 0x100fe20000004100 */
[----:B------:R-:W4:Y:S01]  /*1cb0*/  MUFU.EX2 R172, R172 ;  /* 0x000000ac00ac7308 */ /* 0x000f220000000800 */
[----:B------:R-:W-:-:S02]  /*1cc0*/  HADD2.F32 R195, -RZ, R14.H1_H1 ;  /* 0x3000000effc37230 */ /* 0x000fc40000004100 */
[C---:B------:R-:W-:Y:S01]  /*1cd0*/  FMUL.FTZ R14, R24.reuse, R189 ;  /* 0x000000bd180e7220 */ /* 0x040fe20000410000 */
[--C-:B------:R-:W-:Y:S01]  /*1ce0*/  HADD2.F32 R197, -RZ, R15.reuse.H0_H0 ;  /* 0x2000000fffc57230 */ /* 0x100fe20000004100 */
[----:B------:R-:W0:Y:S01]  /*1cf0*/  MUFU.EX2 R183, R183 ;  /* 0x000000b700b77308 */ /* 0x000e220000000800 */
[----:B------:R-:W-:Y:S02]  /*1d00*/  HADD2.F32 R182, -RZ, R15.H1_H1 ;  /* 0x3000000fffb67230 */ /* 0x000fe40000004100 */
[C---:B------:R-:W-:Y:S01]  /*1d10*/  FMUL.FTZ R15, R24.reuse, R187 ;  /* 0x000000bb180f7220 */ /* 0x040fe20000410000 */
[--C-:B---3--:R-:W-:Y:S01]  /*1d20*/  HADD2.F32 R184, -RZ, R4.reuse.H0_H0 ;  /* 0x20000004ffb87230 */ /* 0x108fe20000004100 */
[----:B------:R-:W3:Y:S01]  /*1d30*/  MUFU.EX2 R180, R180 ;  /* 0x000000b400b47308 */ /* 0x000ee20000000800 */
[----:B------:R-:W-:Y:S02]  /*1d40*/  HADD2.F32 R186, -RZ, R4.H1_H1 ;  /* 0x30000004ffba7230 */ /* 0x000fe40000004100 */
[----:B------:R-:W-:Y:S01]  /*1d50*/  FMUL.FTZ R201, R24, R195 ;  /* 0x000000c318c97220 */ /* 0x000fe20000410000 */
[--C-:B------:R-:W-:Y:S01]  /*1d60*/  HADD2.F32 R176, -RZ, R5.reuse.H0_H0 ;  /* 0x20000005ffb07230 */ /* 0x100fe20000004100 */
[----:B------:R-:W0:Y:S01]  /*1d70*/  MUFU.EX2 R199, R199 ;  /* 0x000000c700c77308 */ /* 0x000e220000000800 */
[----:B------:R-:W-:-:S02]  /*1d80*/  HADD2.F32 R178, -RZ, R5.H1_H1 ;  /* 0x30000005ffb27230 */ /* 0x000fc40000004100 */
[C---:B------:R-:W-:Y:S01]  /*1d90*/  FMUL.FTZ R5, R24.reuse, R185 ;  /* 0x000000b918057220 */ /* 0x040fe20000410000 */
[--C-:B------:R-:W-:Y:S01]  /*1da0*/  HADD2.F32 R174, -RZ, R6.reuse.H0_H0 ;  /* 0x20000006ffae7230 */ /* 0x100fe20000004100 */
[----:B------:R-:W0:Y:S01]  /*1db0*/  MUFU.EX2 R188, R188 ;  /* 0x000000bc00bc7308 */ /* 0x000e220000000800 */
[----:B------:R-:W-:Y:S02]  /*1dc0*/  HADD2.F32 R167, -RZ, R6.H1_H1 ;  /* 0x30000006ffa77230 */ /* 0x000fe40000004100 */
[C---:B------:R-:W-:Y:S01]  /*1dd0*/  FMUL.FTZ R190, R24.reuse, R197 ;  /* 0x000000c518be7220 */ /* 0x040fe20000410000 */
[--C-:B------:R-:W-:Y:S01]  /*1de0*/  HADD2.F32 R163, -RZ, R7.reuse.H0_H0 ;  /* 0x20000007ffa37230 */ /* 0x100fe20000004100 */
[----:B------:R-:W0:Y:S01]  /*1df0*/  MUFU.EX2 R192, R192 ;  /* 0x000000c000c07308 */ /* 0x000e220000000800 */
[----:B------:R-:W-:Y:S02]  /*1e00*/  HADD2.F32 R13, -RZ, R7.H1_H1 ;  /* 0x30000007ff0d7230 */ /* 0x000fe40000004100 */
[C---:B------:R-:W-:Y:S01]  /*1e10*/  FMUL.FTZ R203, R24.reuse, R182 ;  /* 0x000000b618cb7220 */ /* 0x040fe20000410000 */
[C---:B------:R-:W-:Y:S01]  /*1e20*/  FMUL.FTZ R194, R24.reuse, R184 ;  /* 0x000000b818c27220 */ /* 0x040fe20000410000 */
[----:B------:R5:W0:Y:S01]  /*1e30*/  MUFU.EX2 R11, R160 ;  /* 0x000000a0000b7308 */ /* 0x000a220000000800 */
[C---:B------:R-:W-:Y:S01]  /*1e40*/  FMUL.FTZ R205, R24.reuse, R186 ;  /* 0x000000ba18cd7220 */ /* 0x040fe20000410000 */
[C---:B------:R-:W-:Y:S01]  /*1e50*/  FMUL.FTZ R196, R24.reuse, R176 ;  /* 0x000000b018c47220 */ /* 0x040fe20000410000 */
[C---:B------:R-:W-:Y:S01]  /*1e60*/  FMUL.FTZ R207, R24.reuse, R178 ;  /* 0x000000b218cf7220 */ /* 0x040fe20000410000 */
[C---:B--2---:R-:W-:Y:S01]  /*1e70*/  FMUL.FTZ R3, R24.reuse, R174 ;  /* 0x000000ae18037220 */ /* 0x044fe20000410000 */
[C---:B------:R-:W-:Y:S01]  /*1e80*/  FMUL.FTZ R209, R24.reuse, R167 ;  /* 0x000000a718d17220 */ /* 0x040fe20000410000 */
[C---:B------:R-:W-:Y:S01]  /*1e90*/  FMUL.FTZ R2, R24.reuse, R163 ;  /* 0x000000a318027220 */ /* 0x040fe20000410000 */
        /* <DEDUP_REMOVED lines=29> */
.L_x_5277:
[----:B------:R-:W-:-:S06]  /*2070*/  LEA R213, R18, UR27, 0x2 ;  /* 0x0000001b12d57c11 */ /* 0x000fcc000f8e10ff */
[----:B------:R-:W0:Y:S02]  /*2080*/  LDS R213, [R213+0x2514] ;  /* 0x00251400d5d57984 */ /* 0x000e240000000800 */
.L_x_5278:
[----:B------:R-:W-:Y:S05]  /*2090*/  BSYNC.RECONVERGENT B0 ;  /* 0x0000000000007941 */ /* 0x000fea0003800200 */
.L_x_5276:
[----:B------:R-:W2:Y:S01]  /*20a0*/  @P0 LDC R3, c[0x0][0x38c] ;  /* 0x0000e300ff030b82 */ /* 0x000ea20000000800 */
[-C--:B------:R-:W-:Y:S01]  /*20b0*/  FMUL.FTZ R7, R162, R25.reuse ;  /* 0x00000019a2077220 */ /* 0x080fe20000410000 */
[----:B------:R-:W-:Y:S01]  /*20c0*/  MOV R2, UR21 ;  /* 0x0000001500027c02 */ /* 0x000fe20008000f00 */
[----:B------:R-:W-:Y:S01]  /*20d0*/  FFMA.FTZ R6, R139, R25, R138 ;  /* 0x000000198b067223 */ /* 0x000fe2000001008a */
[----:B------:R-:W-:Y:S01]  /*20e0*/  MOV R5, 0x8 ;  /* 0x0000000800057802 */ /* 0x000fe20000000f00 */
[----:B------:R-:W-:Y:S01]  /*20f0*/  FMUL.FTZ R164, R10, R7 ;  /* 0x000000070aa47220 */ /* 0x000fe20000410000 */
[----:B------:R-:W-:Y:S01]  /*2100*/  @P0 IADD3 R2, PT, PT, R2, -0x2, RZ ;  /* 0xfffffffe02020810 */ /* 0x000fe20007ffe0ff */
[----:B------:R-:W-:Y:S02]  /*2110*/  FFMA.FTZ R6, R10, R6, R137 ;  /* 0x000000060a067223 */ /* 0x000fe40000010089 */
[C---:B------:R-:W-:Y:S02]  /*2120*/  FMUL.FTZ R7, R11.reuse, R164 ;  /* 0x000000a40b077220 */ /* 0x040fe40000410000 */
[----:B------:R-:W-:-:S02]  /*2130*/  FFMA.FTZ R6, R11, R6, R136 ;  /* 0x000000060b067223 */ /* 0x000fc40000010088 */
[C---:B------:R-:W-:Y:S02]  /*2140*/  FMUL.FTZ R164, R8.reuse, R7 ;  /* 0x0000000708a47220 */ /* 0x040fe40000410000 */
[----:B------:R-:W-:Y:S02]  /*2150*/  FFMA.FTZ R6, R8, R6, R135 ;  /* 0x0000000608067223 */ /* 0x000fe40000010087 */
[----:B------:R-:W-:Y:S01]  /*2160*/  FMUL.FTZ R7, R9, R164 ;  /* 0x000000a409077220 */ /* 0x000fe20000410000 */
[----:B--2---:R-:W-:Y:S02]  /*2170*/  @P0 IMAD R4, R2, R3, UR6 ;  /* 0x0000000602040e24 */ /* 0x004fe4000f8e0203 */
[----:B------:R-:W-:Y:S01]  /*2180*/  HFMA2 R2, -RZ, RZ, 1.875, 0 ;  /* 0x3f800000ff027431 */ /* 0x000fe200000001ff */
[----:B------:R-:W-:Y:S01]  /*2190*/  MOV R3, RZ ;  /* 0x000000ff00037202 */ /* 0x000fe20000000f00 */
[----:B------:R-:W-:-:S04]  /*21a0*/  @P0 IMAD.WIDE R4, R4, R5, UR4 ;  /* 0x0000000404040e25 */ /* 0x000fc8000f8e0205 */
[----:B------:R-:W-:Y:S01]  /*21b0*/  FFMA.FTZ R6, R9, R6, R134 ;  /* 0x0000000609067223 */ /* 0x000fe20000010086 */
[----:B------:R2:W5:Y:S03]  /*21c0*/  @P0 LDG.E.64 R2, desc[UR32][R4.64] ;  /* 0x0000002004020981 */ /* 0x000566000c1e1b00 */
        /* <DEDUP_REMOVED lines=24> */
[----:B--2---:R-:W2:Y:S01]  /*2350*/  LDS.128 R4, [R29+0x1900] ;  /* 0x001900001d047984 */ /* 0x004ea20000000c00 */
[C---:B------:R-:W-:Y:S01]  /*2360*/  ISETP.GE.AND P3, PT, R70.reuse, 0x10, PT ;  /* 0x000000104600780c */ /* 0x040fe20003f66270 */
[----:B------:R-:W-:Y:S01]  /*2370*/  UMOV UR26, 0xffffffff ;  /* 0xffffffff001a7882 */ /* 0x000fe20000000000 */
[C---:B------:R-:W-:Y:S02]  /*2380*/  ISETP.GE.AND P5, PT, R70.reuse, 0x8, PT ;  /* 0x000000084600780c */ /* 0x040fe40003fa6270 */
[----:B------:R-:W-:Y:S01]  /*2390*/  ISETP.GE.AND P4, PT, R70, 0x2, PT ;  /* 0x000000024600780c */ /* 0x000fe20003f86270 */
[-C--:B--2---:R-:W-:Y:S01]  /*23a0*/  FFMA.FTZ R5, R5, R6.reuse, R7 ;  /* 0x0000000605057223 */ /* 0x084fe20000010007 */
[----:B------:R-:W-:Y:S01]  /*23b0*/  FMUL.FTZ R6, R4, R6 ;  /* 0x0000000604067220 */ /* 0x000fe20000410000 */
[----:B------:R-:W-:Y:S02]  /*23c0*/  P2R R4, PR, RZ, 0x8 ;  /* 0x00000008ff047803 */ /* 0x000fe40000000000 */
[----:B------:R-:W-:-:S02]  /*23d0*/  P2R R4, PR, RZ, 0x20 ;  /* 0x00000020ff047803 */ /* 0x000fc40000000000 */
[C---:B------:R-:W-:Y:S02]  /*23e0*/  ISETP.GE.AND P3, PT, R70.reuse, 0x4, PT ;  /* 0x000000044600780c */ /* 0x040fe40003f66270 */
[----:B------:R-:W-:Y:S01]  /*23f0*/  ISETP.GE.AND P5, PT, R70, 0x1, PT ;  /* 0x000000014600780c */ /* 0x000fe20003fa6270 */
[----:B------:R-:W-:-:S12]  /*2400*/  BRA.DIV UR26, `(.L_x_5280) ;  /* 0x0000002e1acc7947 */ /* 0x000fd8000b800000 */
        /* <DEDUP_REMOVED lines=23> */
.L_x_5338:
[----:B------:R-:W-:Y:S01]  /*2580*/  ISETP.GE.AND P3, PT, R70, 0x10, PT ;  /* 0x000000104600780c */ /* 0x000fe20003f66270 */
[----:B----4-:R-:W-:Y:S01]  /*2590*/  FFMA.FTZ R4, R6, R4, R5 ;  /* 0x0000000406047223 */ /* 0x010fe20000010005 */
[----:B------:R-:W-:-:S04]  /*25a0*/  UMOV UR26, 0xffffffff ;  /* 0xffffffff001a7882 */ /* 0x000fc80000000000 */
[----:B------:R-:W-:-:S07]  /*25b0*/  FSEL R7, R5, R4, !P3 ;  /* 0x0000000405077208 */ /* 0x000fce0005800000 */
[----:B--23--:R-:W-:Y:S01]  /*25c0*/  @P3 FMUL.FTZ R6, R6, R169 ;  /* 0x000000a906063220 */ /* 0x00cfe20000410000 */
[----:B------:R-:W-:Y:S06]  /*25d0*/  BRA.DIV UR26, `(.L_x_5281) ;  /* 0x000000321a607947 */ /* 0x000fec000b800000 */
.L_x_5341:
[----:B------:R-:W-:-:S03]  /*25e0*/  UMOV UR26, 0xffffffff ;  /* 0xffffffff001a7882 */ /* 0x000fc60000000000 */
[----:B------:R-:W-:Y:S05]  /*25f0*/  BRA.DIV UR26, `(.L_x_5282) ;  /* 0x000000321a807947 */ /* 0x000fea000b800000 */
.L_x_5344:
[----:B------:R-:W-:-:S03]  /*2600*/  UMOV UR26, 0xffffffff ;  /* 0xffffffff001a7882 */ /* 0x000fc60000000000 */
[----:B------:R-:W-:Y:S05]  /*2610*/  BRA.DIV UR26, `(.L_x_5283) ;  /* 0x000000321aa07947 */ /* 0x000fea000b800000 */
[----:B------:R2:W3:Y:S04]  /*2620*/  SHFL.UP PT, R164, R6, 0x1, RZ ;  /* 0x0420000006a47989 */ /* 0x0004e800000e00ff */
[----:B------:R2:W4:Y:S04]  /*2630*/  SHFL.UP PT, R169, R7, 0x1, RZ ;  /* 0x0420000007a97989 */ /* 0x00052800000e00ff */
[----:B-----5:R2:W0:Y:S04]  /*2640*/  SHFL.IDX PT, R4, R2, RZ, 0x1f ;  /* 0x00001fff02047589 */ /* 0x02042800000e0000 */
[----:B------:R2:W0:Y:S02]  /*2650*/  SHFL.IDX PT, R5, R3, RZ, 0x1f ;  /* 0x00001fff03057589 */ /* 0x00042400000e0000 */
.L_x_5350:
[----:B--2---:R-:W2:Y:S01]  /*2660*/  LDS.64 R6, [R29+0x1900] ;  /* 0x001900001d067984 */ /* 0x004ea20000000a00 */
[C---:B0--34-:R-:W-:Y:S01]  /*2670*/  @P2 FFMA.FTZ R5, R164.reuse, R5, R169 ;  /* 0x00000005a4052223 */ /* 0x059fe200000100a9 */
[----:B------:R-:W-:-:S03]  /*2680*/  @P2 FMUL.FTZ R4, R164, R4 ;  /* 0x00000004a4042220 */ /* 0x000fc60000410000 */
[-C--:B--2---:R-:W-:Y:S01]  /*2690*/  FFMA.FTZ R7, R5, R6.reuse, R7 ;  /* 0x0000000605077223 */ /* 0x084fe20000010007 */
[----:B------:R-:W-:-:S05]  /*26a0*/  FMUL.FTZ R6, R4, R6 ;  /* 0x0000000604067220 */ /* 0x000fca0000410000 */
[----:B------:R3:W-:Y:S02]  /*26b0*/  STS.128 [R29+0x1900], R4 ;  /* 0x001900041d007388 */ /* 0x0007e40000000c00 */
.L_x_5279:
[----:B------:R-:W-:Y:S05]  /*26c0*/  WARPSYNC.ALL ;  /* 0x0000000000007948 */ /* 0x000fea0003800000 */
[----:B------:R-:W-:Y:S01]  /*26d0*/  BAR.SYNC.DEFER_BLOCKING 0x0 ;  /* 0x0000000000007b1d */ /* 0x000fe20000010000 */
[C---:B01---5:R-:W-:Y:S01]  /*26e0*/  FMUL.FTZ R3, R192.reuse, R213 ;  /* 0x000000d5c0037220 */ /* 0x063fe20000410000 */
[----:B------:R-:W-:Y:S01]  /*26f0*/  FFMA.FTZ R2, R192, R200, R211 ;  /* 0x000000c8c0027223 */ /* 0x000fe200000100d3 */
[----:B------:R-:W-:Y:S02]  /*2700*/  UISETP.GE.AND UP0, UPT, UR21, UR44, UPT ;  /* 0x0000002c1500728c */ /* 0x000fe4000bf06270 */
[C---:B--23--:R-:W-:Y:S01]  /*2710*/  FMUL.FTZ R4, R188.reuse, R3 ;  /* 0x00000003bc047220 */ /* 0x04cfe20000410000 */
[----:B------:R-:W-:Y:S01]  /*2720*/  FFMA.FTZ R2, R188, R2, R209 ;  /* 0x00000002bc027223 */ /* 0x000fe200000100d1 */
[----:B------:R-:W-:-:S02]  /*2730*/  ULEA UR43, UR6, UR27, 0x3 ;  /* 0x0000001b062b7291 */ /* 0x000fc4000f8e18ff */
        /* <DEDUP_REMOVED lines=16> */
[----:B------:R-:W-:Y:S01]  /*2840*/  FFMA.FTZ R4, R161, R2, R190 ;  /* 0x00000002a1047223 */ /* 0x000fe200000100be */
[----:B------:R-:W-:Y:S02]  /*2850*/  HFMA2 R2, -RZ, RZ, 1.875, 0 ;  /* 0x3f800000ff027431 */ /* 0x000fe400000001ff */
[C---:B------:R-:W-:Y:S01]  /*2860*/  FMUL.FTZ R6, R156.reuse, R3 ;  /* 0x000000039c067220 */ /* 0x040fe20000410000 */
[----:B------:R-:W-:Y:S01]  /*2870*/  FFMA.FTZ R5, R156, R4, R201 ;  /* 0x000000049c057223 */ /* 0x000fe200000100c9 */
[----:B------:R-:W-:Y:S02]  /*2880*/  MOV R3, RZ ;  /* 0x000000ff00037202 */ /* 0x000fe40000000f00 */
[C---:B------:R-:W-:Y:S01]  /*2890*/  FMUL.FTZ R7, R9.reuse, R6 ;  /* 0x0000000609077220 */ /* 0x040fe20000410000 */
[----:B------:R-:W-:-:S03]  /*28a0*/  FFMA.FTZ R5, R9, R5, R160 ;  /* 0x0000000509057223 */ /* 0x000fc600000100a0 */
[C---:B------:R-:W-:Y:S01]  /*28b0*/  FMUL.FTZ R4, R8.reuse, R7 ;  /* 0x0000000708047220 */ /* 0x040fe20000410000 */
[----:B------:R-:W-:Y:S01]  /*28c0*/  FFMA.FTZ R5, R8, R5, R165 ;  /* 0x0000000508057223 */ /* 0x000fe200000100a5 */
[----:B------:R-:W1:Y:S02]  /*28d0*/  @!P2 LDS.64 R2, [UR43+0x2610] ;  /* 0x0026102bff02a984 */ /* 0x000e640008000a00 */
        /* <DEDUP_REMOVED lines=72> */
[----:B------:R2:W3:Y:S04]  /*2d60*/  SHFL.DOWN PT, R210, R7, 0x1, 0x1f ;  /* 0x08201f0007d27f89 */ /* 0x0004e800000e0000 */
[----:B------:R2:W4:Y:S01]  /*2d70*/  SHFL.DOWN PT, R221, R208, 0x1, 0x1f ;  /* 0x08201f00d0dd7f89 */ /* 0x00052200000e0000 */
[-C--:B0-----:R-:W-:Y:S01]  /*2d80*/  FMUL.FTZ R2, R2, R4.reuse ;  /* 0x0000000402027220 */ /* 0x081fe20000410000 */
[----:B-12---:R-:W-:-:S07]  /*2d90*/  FFMA.FTZ R3, R3, R4, R6 ;  /* 0x0000000403037223 */ /* 0x006fce0000010006 */
.L_x_5367:
[----:B------:R-:W0:Y:S01]  /*2da0*/  LDS.64 R4, [R29+0x1b18] ;  /* 0x001b18001d047984 */ /* 0x000e220000000a00 */
[----:B------:R-:W-:Y:S02]  /*2db0*/  MOV R7, R214 ;  /* 0x000000d600077202 */ /* 0x000fe40000000f00 */
[----:B------:R-:W-:-:S03]  /*2dc0*/  MOV R6, R212 ;  /* 0x000000d400067202 */ /* 0x000fc60000000f00 */
[C---:B---34-:R-:W-:Y:S02]  /*2dd0*/  @P1 FFMA.FTZ R7, R210.reuse, R7, R221 ;  /* 0x00000007d2071223 */ /* 0x058fe400000100dd */
[----:B------:R-:W-:Y:S02]  /*2de0*/  @P1 FMUL.FTZ R6, R210, R6 ;  /* 0x00000006d2061220 */ /* 0x000fe40000410000 */
[C---:B0-----:R-:W-:Y:S02]  /*2df0*/  FFMA.FTZ R5, R4.reuse, R7, R5 ;  /* 0x0000000704057223 */ /* 0x041fe40000010005 */
[----:B------:R-:W-:-:S05]  /*2e00*/  FMUL.FTZ R4, R4, R6 ;  /* 0x0000000604047220 */ /* 0x000fca0000410000 */
[----:B------:R0:W-:Y:S02]  /*2e10*/  STS.128 [R29+0x1b10], R4 ;  /* 0x001b10041d007388 */ /* 0x0001e40000000c00 */
.L_x_5284:
[----:B------:R-:W-:Y:S05]  /*2e20*/  WARPSYNC.ALL ;  /* 0x0000000000007948 */ /* 0x000fea0003800000 */
        /* <DEDUP_REMOVED lines=23> */
[----:B------:R-:W-:Y:S01]  /*2fa0*/  FMUL.FTZ R191, R110, R191 ;  /* 0x000000bf6ebf7220 */ /* 0x000fe20000410000 */
[----:B------:R-:W0:Y:S01]  /*2fb0*/  LDS R5, [R49+0x1b14] ;  /* 0x001b140031057984 */ /* 0x000e220000000800 */
[----:B------:R-:W-:Y:S01]  /*2fc0*/  FFMA.FTZ R4, R80, R195, R193 ;  /* 0x000000c350047223 */ /* 0x000fe200000100c1 */
[-C--:B------:R-:W-:Y:S01]  /*2fd0*/  FMUL.FTZ R193, R24, R179.reuse ;  /* 0x000000b318c17220 */ /* 0x080fe20000410000 */
[----:B------:R-:W-:Y:S01]  /*2fe0*/  FMUL.FTZ R178, R178, R179 ;  /* 0x000000b3b2b27220 */ /* 0x000fe20000410000 */
[----:B------:R1:W-:Y:S01]  /*2ff0*/  @!P1 STS.64 [UR43+0x2610], R2 ;  /* 0x00261002ff009988 */ /* 0x0003e20008000a2b */
[----:B------:R-:W-:Y:S01]  /*3000*/  FFMA.FTZ R197, R79, R197, R4 ;  /* 0x000000c54fc57223 */ /* 0x000fe20000010004 */
[----:B------:R-:W-:Y:S01]  /*3010*/  FMUL.FTZ R4, R0, R7 ;  /* 0x0000000700047220 */ /* 0x000fe20000410000 */
[----:B------:R-:W-:Y:S01]  /*3020*/  FMUL.FTZ R7, R75, R6 ;  /* 0x000000064b077220 */ /* 0x000fe20000410000 */
[----:B------:R-:W-:Y:S01]  /*3030*/  FMUL.FTZ R6, R24, R162 ;  /* 0x000000a218067220 */ /* 0x000fe20000410000 */
[----:B------:R-:W-:Y:S01]  /*3040*/  FFMA.FTZ R182, R106, R182, R197 ;  /* 0x000000b66ab67223 */ /* 0x000fe200000100c5 */
[----:B------:R-:W-:Y:S01]  /*3050*/  FMUL.FTZ R193, R118, R193 ;  /* 0x000000c176c17220 */ /* 0x000fe20000410000 */
[----:B------:R2:W-:Y:S01]  /*3060*/  STS [R47+0x850], R4 ;  /* 0x000850042f007388 */ /* 0x0005e20000000800 */
[----:B------:R-:W-:Y:S01]  /*3070*/  FMUL.FTZ R189, R79, R6 ;  /* 0x000000064fbd7220 */ /* 0x000fe20000410000 */
[----:B------:R-:W-:Y:S01]  /*3080*/  FFMA.FTZ R185, R105, R184, R182 ;  /* 0x000000b869b97223 */ /* 0x000fe200000100b6 */
[C---:B------:R-:W-:Y:S01]  /*3090*/  FMUL.FTZ R184, R24.reuse, R206 ;  /* 0x000000ce18b87220 */ /* 0x040fe20000410000 */
[----:B-1----:R-:W-:Y:S01]  /*30a0*/  FMUL.FTZ R2, R24, R173 ;  /* 0x000000ad18027220 */ /* 0x002fe20000410000 */
[----:B------:R1:W-:Y:S01]  /*30b0*/  STS [R46+0x8], R7 ;  /* 0x000008072e007388 */ /* 0x0003e20000000800 */
[----:B------:R-:W-:Y:S01]  /*30c0*/  FFMA.FTZ R186, R110, R186, R185 ;  /* 0x000000ba6eba7223 */ /* 0x000fe200000100b9 */
[C---:B------:R-:W-:Y:S01]  /*30d0*/  FMUL.FTZ R185, R24.reuse, R219 ;  /* 0x000000db18b97220 */ /* 0x040fe20000410000 */
[----:B------:R-:W-:Y:S01]  /*30e0*/  FMUL.FTZ R3, R77, R184 ;  /* 0x000000b84d037220 */ /* 0x000fe20000410000 */
[----:B------:R-:W-:Y:S01]  /*30f0*/  STS [R46+0x14], R187 ;  /* 0x000014bb2e007388 */ /* 0x000fe20000000800 */
[----:B--2---:R-:W-:Y:S01]  /*3100*/  FMUL.FTZ R4, R24, R169 ;  /* 0x000000a918047220 */ /* 0x004fe20000410000 */
[----:B------:R-:W-:Y:S01]  /*3110*/  FMUL.FTZ R185, R78, R185 ;  /* 0x000000b94eb97220 */ /* 0x000fe20000410000 */
[----:B------:R-:W-:Y:S01]  /*3120*/  FMUL.FTZ R174, R174, R177 ;  /* 0x000000b1aeae7220 */ /* 0x000fe20000410000 */
[----:B------:R2:W-:Y:S01]  /*3130*/  STS [R46+0x10], R3 ;  /* 0x000010032e007388 */ /* 0x0005e20000000800 */
[----:B------:R-:W-:Y:S01]  /*3140*/  USHF.L.U32 UR26, UR21, 0xa, URZ ;  /* 0x0000000a151a7899 */ /* 0x000fe200080006ff */
[----:B-1----:R-:W-:Y:S01]  /*3150*/  FMUL.FTZ R7, R105, R2 ;  /* 0x0000000269077220 */ /* 0x002fe20000410000 */
[----:B------:R-:W-:Y:S01]  /*3160*/  FMUL.FTZ R2, R24, R166 ;  /* 0x000000a618027220 */ /* 0x000fe20000410000 */
[----:B------:R1:W-:Y:S01]  /*3170*/  STS [R46+0xc], R185 ;  /* 0x00000cb92e007388 */ /* 0x0003e20000000800 */
[----:B------:R-:W-:Y:S01]  /*3180*/  P2R R182, PR, RZ, 0x2 ;  /* 0x00000002ffb67803 */ /* 0x000fe20000000000 */
[----:B------:R-:W-:Y:S01]  /*3190*/  FMUL.FTZ R167, R167, R168 ;  /* 0x000000a8a7a77220 */ /* 0x000fe20000410000 */
[----:B------:R-:W-:Y:S01]  /*31a0*/  FMUL.FTZ R163, R163, R166 ;  /* 0x000000a6a3a37220 */ /* 0x000fe20000410000 */
[----:B------:R3:W-:Y:S01]  /*31b0*/  STS [R46+0x20], R7 ;  /* 0x000020072e007388 */ /* 0x0007e20000000800 */
[----:B------:R-:W-:Y:S01]  /*31c0*/  BSSY.RECONVERGENT B0, `(.L_x_5286) ;  /* 0x000003a000007945 */ /* 0x000fe20003800200 */
[----:B--2---:R-:W-:-:S02]  /*31d0*/  FMUL.FTZ R3, R109, R4 ;  /* 0x000000046d037220 */ /* 0x004fc40000410000 */
[----:B------:R-:W-:Y:S01]  /*31e0*/  STS [R46+0x18], R189 ;  /* 0x000018bd2e007388 */ /* 0x000fe20000000800 */
[C---:B-1----:R-:W-:Y:S01]  /*31f0*/  FMUL.FTZ R185, R24.reuse, R177 ;  /* 0x000000b118b97220 */ /* 0x042fe20000410000 */
[----:B0-----:R-:W-:Y:S01]  /*3200*/  FFMA.FTZ R213, R5, R213, R200 ;  /* 0x000000d505d57223 */ /* 0x001fe200000100c8 */
[----:B------:R-:W-:Y:S02]  /*3210*/  FMUL.FTZ R5, R24, R217 ;  /* 0x000000d918057220 */ /* 0x000fe40000410000 */
[----:B------:R-:W-:Y:S01]  /*3220*/  FMUL.FTZ R185, R116, R185 ;  /* 0x000000b974b97220 */ /* 0x000fe20000410000 */
[----:B---3--:R-:W-:Y:S01]  /*3230*/  FMUL.FTZ R7, R117, R2 ;  /* 0x0000000275077220 */ /* 0x008fe20000410000 */
[----:B------:R-:W-:Y:S01]  /*3240*/  STS [R46+0x24], R191 ;  /* 0x000024bf2e007388 */ /* 0x000fe20000000800 */
[----:B------:R-:W-:Y:S01]  /*3250*/  FMUL.FTZ R5, R76, R5 ;  /* 0x000000054c057220 */ /* 0x000fe20000410000 */
[----:B------:R-:W-:Y:S02]  /*3260*/  FFMA.FTZ R211, R192, R213, R211 ;  /* 0x000000d5c0d37223 */ /* 0x000fe400000100d3 */
[----:B------:R0:W-:Y:S02]  /*3270*/  STS [R46+0x28], R3 ;  /* 0x000028032e007388 */ /* 0x0001e40000000800 */
[----:B------:R-:W-:-:S02]  /*3280*/  FFMA.FTZ R209, R188, R211, R209 ;  /* 0x000000d3bcd17223 */ /* 0x000fc400000100d1 */
[----:B------:R1:W-:Y:S02]  /*3290*/  STS [R46+0x4], R5 ;  /* 0x000004052e007388 */ /* 0x0003e40000000800 */
[----:B------:R-:W-:Y:S02]  /*32a0*/  FFMA.FTZ R199, R199, R209, R198 ;  /* 0x000000d1c7c77223 */ /* 0x000fe400000100c6 */
[----:B------:R-:W-:Y:S02]  /*32b0*/  STS [R46+0x2c], R193 ;  /* 0x00002cc12e007388 */ /* 0x000fe40000000800 */
[----:B------:R-:W-:Y:S01]  /*32c0*/  FFMA.FTZ R207, R180, R199, R207 ;  /* 0x000000c7b4cf7223 */ /* 0x000fe200000100cf */
[----:B0-----:R-:W-:Y:S01]  /*32d0*/  FFMA.FTZ R3, R109, R176, R186 ;  /* 0x000000b06d037223 */ /* 0x001fe200000100ba */
[----:B------:R-:W-:Y:S01]  /*32e0*/  STS [R46+0x30], R185 ;  /* 0x000030b92e007388 */ /* 0x000fe20000000800 */
[----:B-1----:R-:W-:Y:S01]  /*32f0*/  FMUL.FTZ R5, R24, R175 ;  /* 0x000000af18057220 */ /* 0x002fe20000410000 */
[----:B------:R-:W-:-:S02]  /*3300*/  FFMA.FTZ R183, R183, R207, R196 ;  /* 0x000000cfb7b77223 */ /* 0x000fc400000100c4 */
[----:B------:R-:W-:Y:S01]  /*3310*/  STS [R46+0x38], R7 ;  /* 0x000038072e007388 */ /* 0x000fe20000000800 */
[----:B------:R-:W-:Y:S01]  /*3320*/  FMUL.FTZ R5, R106, R5 ;  /* 0x000000056a057220 */ /* 0x000fe20000410000 */
[----:B------:R-:W-:-:S04]  /*3330*/  FFMA.FTZ R205, R172, R183, R205 ;  /* 0x000000b7accd7223 */ /* 0x000fc800000100cd */
[----:B------:R0:W-:Y:S01]  /*3340*/  STS [R46+0x1c], R5 ;  /* 0x00001c052e007388 */ /* 0x0001e20000000800 */
[----:B------:R-:W-:-:S04]  /*3350*/  FFMA.FTZ R181, R181, R205, R194 ;  /* 0x000000cdb5b57223 */ /* 0x000fc800000100c2 */
[----:B------:R-:W-:-:S04]  /*3360*/  FFMA.FTZ R203, R158, R181, R203 ;  /* 0x000000b59ecb7223 */ /* 0x000fc800000100cb */
[----:B------:R-:W-:Y:S01]  /*3370*/  FFMA.FTZ R161, R161, R203, R190 ;  /* 0x000000cba1a17223 */ /* 0x000fe200000100be */
[C---:B0-----:R-:W-:Y:S01]  /*3380*/  FMUL.FTZ R5, R24.reuse, R168 ;  /* 0x000000a818057220 */ /* 0x041fe20000410000 */
[----:B------:R-:W-:Y:S02]  /*3390*/  FMUL.FTZ R24, R24, R164 ;  /* 0x000000a418187220 */ /* 0x000fe40000410000 */
[----:B------:R-:W-:Y:S01]  /*33a0*/  FFMA.FTZ R201, R156, R161, R201 ;  /* 0x000000a19cc97223 */ /* 0x000fe200000100c9 */
[----:B------:R-:W-:Y:S01]  /*33b0*/  FMUL.FTZ R5, R122, R5 ;  /* 0x000000057a057220 */ /* 0x000fe20000410000 */
[----:B------:R-:W-:Y:S02]  /*33c0*/  FMUL.FTZ R187, R121, R24 ;  /* 0x0000001879bb7220 */ /* 0x000fe40000410000 */
[----:B------:R-:W-:Y:S02]  /*33d0*/  FFMA.FTZ R9, R9, R201, R160 ;  /* 0x000000c909097223 */ /* 0x000fe400000100a0 */
[----:B------:R0:W-:Y:S02]  /*33e0*/  STS [R46+0x34], R5 ;  /* 0x000034052e007388 */ /* 0x0001e40000000800 */
[----:B------:R-:W-:-:S02]  /*33f0*/  FFMA.FTZ R165, R8, R9, R165 ;  /* 0x0000000908a57223 */ /* 0x000fc400000100a5 */
[----:B------:R1:W-:Y:S02]  /*3400*/  STS [R46+0x3c], R187 ;  /* 0x00003cbb2e007388 */ /* 0x0003e40000000800 */
[----:B------:R-:W-:Y:S01]  /*3410*/  FFMA.FTZ R11, R11, R165, R14 ;  /* 0x000000a50b0b7223 */ /* 0x000fe2000001000e */
[----:B------:R-:W-:Y:S01]  /*3420*/  BAR.SYNC.DEFER_BLOCKING 0x0 ;  /* 0x0000000000007b1d */ /* 0x000fe20000010000 */
[----:B0-----:R-:W-:Y:S01]  /*3430*/  FFMA.FTZ R5, R118, R178, R3 ;  /* 0x000000b276057223 */ /* 0x001fe20000010003 */
[----:B------:R-:W-:-:S04]  /*3440*/  IMAD.WIDE.U32 R2, R20, UR6, R22 ;  /* 0x0000000614027c25 */ /* 0x000fc8000f8e0016 */
[----:B------:R-:W-:Y:S01]  /*3450*/  FFMA.FTZ R15, R10, R11, R15 ;  /* 0x0000000b0a0f7223 */ /* 0x000fe2000001000f */
[----:B------:R-:W-:Y:S01]  /*3460*/  FFMA.FTZ R7, R116, R174, R5 ;  /* 0x000000ae74077223 */ /* 0x000fe20000010005 */
[----:B------:R-:W-:Y:S01]  /*3470*/  IMAD R5, R21, UR6, R3 ;  /* 0x0000000615057c24 */ /* 0x000fe2000f8e0203 */
[----:B------:R-:W-:Y:S02]  /*3480*/  LOP3.LUT R3, R18, UR26, RZ, 0xfc, !PT ;  /* 0x0000001a12037c12 */ /* 0x000fe4000f8efcff */
[C---:B------:R-:W-:Y:S02]  /*3490*/  LEA R4, P1, R2.reuse, UR40, 0x2 ;  /* 0x0000002802047c11 */ /* 0x040fe4000f8210ff */
[----:B------:R-:W-:Y:S02]  /*34a0*/  IADD3 R160, PT, PT, -R3, 0x400, R152 ;  /* 0x0000040003a07810 */ /* 0x000fe40007ffe198 */
[----:B------:R-:W-:Y:S01]  /*34b0*/  LEA.HI.X R5, R2, UR41, R5, 0x2, P1 ;  /* 0x0000002902057c11 */ /* 0x000fe200088f1405 */
[----:B------:R-:W-:Y:S01]  /*34c0*/  FFMA.FTZ R2, R122, R167, R7 ;  /* 0x000000a77a027223 */ /* 0x000fe20000010007 */
[----:B------:R-:W-:-:S02]  /*34d0*/  ISETP.GE.AND P1, PT, R160, 0x1, PT ;  /* 0x00000001a000780c */ /* 0x000fc40003f26270 */
[C---:B------:R-:W-:Y:S01]  /*34e0*/  ISETP.GE.AND P2, PT, R160.reuse, 0x41, PT ;  /* 0x00000041a000780c */ /* 0x040fe20003f46270 */
[----:B------:R-:W-:Y:S01]  /*34f0*/  FFMA.FTZ R2, R117, R163, R2 ;  /* 0x000000a375027223 */ /* 0x000fe20000010002 */
[C---:B------:R-:W-:Y:S02]  /*3500*/  ISETP.GE.AND P3, PT, R160.reuse, 0x81, PT ;  /* 0x00000081a000780c */ /* 0x040fe40003f66270 */
[----:B------:R-:W-:Y:S01]  /*3510*/  ISETP.GE.AND P4, PT, R160, 0xc1, PT ;  /* 0x000000c1a000780c */ /* 0x000fe20003f86270 */
[----:B------:R1:W0:Y:S06]  /*3520*/  LDS R189, [R45+0x950] ;  /* 0x000950002dbd7984 */ /* 0x00022c0000000800 */
[----:B------:R-:W-:Y:S06]  /*3530*/  @!P1 BRA `(.L_x_5287) ;  /* 0x0000000000089947 */ /* 0x000fec0003800000 */
[----:B------:R-:W2:Y:S04]  /*3540*/  LDS R3, [R48+0x850] ;  /* 0x0008500030037984 */ /* 0x000ea80000000800 */
[----:B--2---:R2:W-:Y:S02]  /*3550*/  REDG.E.ADD.F32.FTZ.RN.STRONG.GPU desc[UR32][R4.64], R3 ;  /* 0x00000003040079a6 */ /* 0x0045e4000c12f320 */
.L_x_5287:
[----:B------:R-:W-:Y:S05]  /*3560*/  BSYNC.RECONVERGENT B0 ;  /* 0x0000000000007941 */ /* 0x000fea0003800200 */
.L_x_5286:
[----:B------:R-:W-:Y:S04]  /*3570*/  BSSY.RECONVERGENT B0, `(.L_x_5288) ;  /* 0x0000003000007945 */ /* 0x000fe80003800200 */
[----:B------:R-:W-:Y:S05]  /*3580*/  @!P2 BRA `(.L_x_5289) ;  /* 0x000000000004a947 */ /* 0x000fea0003800000 */
[----:B0-----:R3:W-:Y:S02]  /*3590*/  REDG.E.ADD.F32.FTZ.RN.STRONG.GPU desc[UR32][R4.64+0x100], R189 ;  /* 0x000100bd040079a6 */ /* 0x0017e4000c12f320 */
.L_x_5289:
[----:B------:R-:W-:Y:S05]  /*35a0*/  BSYNC.RECONVERGENT B0 ;  /* 0x0000000000007941 */ /* 0x000fea0003800200 */
.L_x_5288:
[----:B--2---:R2:W4:Y:S01]  /*35b0*/  LDS R3, [R44+0xa50] ;  /* 0x000a50002c037984 */ /* 0x0045220000000800 */
[----:B------:R-:W-:Y:S04]  /*35c0*/  BSSY.RECONVERGENT B0, `(.L_x_5290) ;  /* 0x0000003000007945 */ /* 0x000fe80003800200 */
[----:B------:R-:W-:Y:S05]  /*35d0*/  @!P3 BRA `(.L_x_5291) ;  /* 0x000000000004b947 */ /* 0x000fea0003800000 */
[----:B----4-:R4:W-:Y:S02]  /*35e0*/  REDG.E.ADD.F32.FTZ.RN.STRONG.GPU desc[UR32][R4.64+0x200], R3 ;  /* 0x00020003040079a6 */ /* 0x0109e4000c12f320 */
.L_x_5291:
[----:B------:R-:W-:Y:S05]  /*35f0*/  BSYNC.RECONVERGENT B0 ;  /* 0x0000000000007941 */ /* 0x000fea0003800200 */
.L_x_5290:
[----:B----4-:R4:W0:Y:S01]  /*3600*/  LDS R3, [R43+0xb50] ;  /* 0x000b50002b037984 */ /* 0x0108220000000800 */
[----:B------:R-:W-:Y:S01]  /*3610*/  BSSY.RECONVERGENT B0, `(.L_x_5292) ;  /* 0x0000004000007945 */ /* 0x000fe20003800200 */
[----:B------:R-:W-:-:S03]  /*3620*/  FMUL.FTZ R6, R13, R164 ;  /* 0x000000a40d067220 */ /* 0x000fc60000410000 */
[----:B------:R-:W-:Y:S05]  /*3630*/  @!P4 BRA `(.L_x_5293) ;  /* 0x000000000004c947 */ /* 0x000fea0003800000 */
[----:B0-----:R0:W-:Y:S02]  /*3640*/  REDG.E.ADD.F32.FTZ.RN.STRONG.GPU desc[UR32][R4.64+0x300], R3 ;  /* 0x00030003040079a6 */ /* 0x0011e4000c12f320 */
.L_x_5293:
[----:B------:R-:W-:Y:S05]  /*3650*/  BSYNC.RECONVERGENT B0 ;  /* 0x0000000000007941 */ /* 0x000fea0003800200 */
.L_x_5292:
[----:B0-----:R0:W0:Y:S01]  /*3660*/  LDS R3, [R42+0xc50] ;  /* 0x000c50002a037984 */ /* 0x0010220000000800 */
[C---:B------:R-:W-:Y:S01]  /*3670*/  ISETP.GE.AND P6, PT, R160.reuse, 0x101, PT ;  /* 0x00000101a000780c */ /* 0x040fe20003fc6270 */
[----:B------:R-:W-:Y:S01]  /*3680*/  BSSY.RECONVERGENT B0, `(.L_x_5294) ;  /* 0x000000a000007945 */ /* 0x000fe20003800200 */
[----:B------:R-:W-:Y:S01]  /*3690*/  FFMA.FTZ R6, R121, R6, R2 ;  /* 0x0000000679067223 */ /* 0x000fe20000010002 */
[----:B------:R-:W-:Y:S01]  /*36a0*/  FFMA.FTZ R25, R25, R15, R12 ;  /* 0x0000000f19197223 */ /* 0x000fe2000001000c */
[C---:B------:R-:W-:Y:S02]  /*36b0*/  ISETP.GE.AND P1, PT, R160.reuse, 0x141, PT ;  /* 0x00000141a000780c */ /* 0x040fe40003f26270 */
[C---:B------:R-:W-:Y:S02]  /*36c0*/  ISETP.GE.AND P2, PT, R160.reuse, 0x181, PT ;  /* 0x00000181a000780c */ /* 0x040fe40003f46270 */
[C---:B------:R-:W-:Y:S02]  /*36d0*/  ISETP.GE.AND P3, PT, R160.reuse, 0x1c1, PT ;  /* 0x000001c1a000780c */ /* 0x040fe40003f66270 */
[----:B------:R-:W-:-:S02]  /*36e0*/  ISETP.GE.AND P4, PT, R160, 0x201, PT ;  /* 0x00000201a000780c */ /* 0x000fc40003f86270 */
[----:B------:R-:W-:Y:S01]  /*36f0*/  ISETP.GE.AND P5, PT, R160, 0x241, PT ;  /* 0x00000241a000780c */ /* 0x000fe20003fa6270 */
[----:B------:R-:W-:-:S12]  /*3700*/  @!P6 BRA `(.L_x_5295) ;  /* 0x000000000004e947 */ /* 0x000fd80003800000 */
[----:B0-----:R0:W-:Y:S02]  /*3710*/  REDG.E.ADD.F32.FTZ.RN.STRONG.GPU desc[UR32][R4.64+0x400], R3 ;  /* 0x00040003040079a6 */ /* 0x0011e4000c12f320 */
.L_x_5295:
[----:B------:R-:W-:Y:S05]  /*3720*/  BSYNC.RECONVERGENT B0 ;  /* 0x0000000000007941 */ /* 0x000fea0003800200 */
.L_x_5294:
[----:B------:R1:W1:Y:S01]  /*3730*/  LDS R7, [R41+0xd50] ;  /* 0x000d500029077984 */ /* 0x0002620000000800 */
[----:B------:R-:W-:Y:S01]  /*3740*/  BSSY.RECONVERGENT B0, `(.L_x_5296) ;  /* 0x0000005000007945 */ /* 0x000fe20003800200 */
[----:B0-----:R-:W-:Y:S01]  /*3750*/  FADD.FTZ R3, -R139, R202 ;  /* 0x000000ca8b037221 */ /* 0x001fe20000010100 */
[----:B------:R-:W-:Y:S02]  /*3760*/  FMUL.FTZ R2, R159, R25 ;  /* 0x000000199f027220 */ /* 0x000fe40000410000 */
[----:B------:R-:W-:Y:S05]  /*3770*/  @!P1 BRA `(.L_x_5297) ;  /* 0x0000000000049947 */ /* 0x000fea0003800000 */
[----:B-1----:R0:W-:Y:S02]  /*3780*/  REDG.E.ADD.F32.FTZ.RN.STRONG.GPU desc[UR32][R4.64+0x500], R7 ;  /* 0x00050007040079a6 */ /* 0x0021e4000c12f320 */
.L_x_5297:
[----:B------:R-:W-:Y:S05]  /*3790*/  BSYNC.RECONVERGENT B0 ;  /* 0x0000000000007941 */ /* 0x000fea0003800200 */
.L_x_5296:
[----:B01----:R0:W1:Y:S01]  /*37a0*/  LDS R7, [R40+0xe50] ;  /* 0x000e500028077984 */ /* 0x0030620000000800 */
[----:B------:R-:W-:Y:S01]  /*37b0*/  BSSY.RECONVERGENT B0, `(.L_x_5298) ;  /* 0x0000006000007945 */ /* 0x000fe20003800200 */
[----:B------:R-:W-:Y:S01]  /*37c0*/  FADD.FTZ R217, -R138, R217 ;  /* 0x000000d98ad97221 */ /* 0x000fe20000010100 */
[----:B------:R-:W-:Y:S01]  /*37d0*/  FMUL.FTZ R8, R150, R15 ;  /* 0x0000000f96087220 */ /* 0x000fe20000410000 */
[----:B------:R-:W-:Y:S01]  /*37e0*/  FFMA.FTZ R13, R2, R3, RZ ;  /* 0x00000003020d7223 */ /* 0x000fe200000100ff */
[----:B------:R-:W-:Y:S06]  /*37f0*/  @!P2 BRA `(.L_x_5299) ;  /* 0x000000000004a947 */ /* 0x000fec0003800000 */
[----:B-1----:R1:W-:Y:S02]  /*3800*/  REDG.E.ADD.F32.FTZ.RN.STRONG.GPU desc[UR32][R4.64+0x600], R7 ;  /* 0x00060007040079a6 */ /* 0x0023e4000c12f320 */
.L_x_5299:
[----:B------:R-:W-:Y:S05]  /*3810*/  BSYNC.RECONVERGENT B0 ;  /* 0x0000000000007941 */ /* 0x000fea0003800200 */
.L_x_5298:
[----:B------:R-:W-:Y:S01]  /*3820*/  FFMA.FTZ R12, R8, R217, R13 ;  /* 0x000000d9080c7223 */ /* 0x000fe2000001000d */
[----:B------:R-:W-:Y:S01]  /*3830*/  BSSY.RECONVERGENT B0, `(.L_x_5300) ;  /* 0x0000006000007945 */ /* 0x000fe20003800200 */
[----:B------:R0:W0:Y:S01]  /*3840*/  LDS R13, [R39+0xf50] ;  /* 0x000f5000270d7984 */ /* 0x0000220000000800 */
[----:B------:R-:W-:Y:S01]  /*3850*/  FADD.FTZ R204, -R137, R204 ;  /* 0x000000cc89cc7221 */ /* 0x000fe20000010100 */
[----:B-1----:R-:W-:Y:S01]  /*3860*/  FMUL.FTZ R7, R157, R11 ;  /* 0x0000000b9d077220 */ /* 0x002fe20000410000 */
[----:B------:R-:W-:Y:S06]  /*3870*/  @!P3 BRA `(.L_x_5301) ;  /* 0x000000000004b947 */ /* 0x000fec0003800000 */
[----:B0-----:R1:W-:Y:S02]  /*3880*/  REDG.E.ADD.F32.FTZ.RN.STRONG.GPU desc[UR32][R4.64+0x700], R13 ;  /* 0x0007000d040079a6 */ /* 0x0013e4000c12f320 */
.L_x_5301:
[----:B------:R-:W-:Y:S05]  /*3890*/  BSYNC.RECONVERGENT B0 ;  /* 0x0000000000007941 */ /* 0x000fea0003800200 */
.L_x_5300:
[----:B01----:R0:W1:Y:S01]  /*38a0*/  LDS R13, [R30+0x1050] ;  /* 0x001050001e0d7984 */ /* 0x0030620000000800 */
[----:B------:R-:W-:Y:S01]  /*38b0*/  BSSY.RECONVERGENT B0, `(.L_x_5302) ;  /* 0x0000006000007945 */ /* 0x000fe20003800200 */
[----:B------:R-:W-:Y:S01]  /*38c0*/  FADD.FTZ R219, -R136, R219 ;  /* 0x000000db88db7221 */ /* 0x000fe20000010100 */
[----:B------:R-:W-:Y:S01]  /*38d0*/  FMUL.FTZ R10, R148, R165 ;  /* 0x000000a5940a7220 */ /* 0x000fe20000410000 */
[----:B------:R-:W-:Y:S01]  /*38e0*/  FFMA.FTZ R163, R7, R204, R12 ;  /* 0x000000cc07a37223 */ /* 0x000fe2000001000c */
[----:B------:R-:W-:Y:S06]  /*38f0*/  @!P4 BRA `(.L_x_5303) ;  /* 0x000000000004c947 */ /* 0x000fec0003800000 */
[----:B-1----:R1:W-:Y:S02]  /*3900*/  REDG.E.ADD.F32.FTZ.RN.STRONG.GPU desc[UR32][R4.64+0x800], R13 ;  /* 0x0008000d040079a6 */ /* 0x0023e4000c12f320 */
.L_x_5303:
[----:B------:R-:W-:Y:S05]  /*3910*/  BSYNC.RECONVERGENT B0 ;  /* 0x0000000000007941 */ /* 0x000fea0003800200 */
.L_x_5302:
[----:B------:R-:W-:Y:S01]  /*3920*/  FFMA.FTZ R14, R10, R219, R163 ;  /* 0x000000db0a0e7223 */ /* 0x000fe200000100a3 */
[----:B------:R-:W-:Y:S01]  /*3930*/  BSSY.RECONVERGENT B0, `(.L_x_5304) ;  /* 0x0000006000007945 */ /* 0x000fe20003800200 */
[----:B------:R0:W0:Y:S01]  /*3940*/  LDS R163, [R38+0x1150] ;  /* 0x0011500026a37984 */ /* 0x0000220000000800 */
[----:B------:R-:W-:Y:S01]  /*3950*/  FADD.FTZ R206, -R135, R206 ;  /* 0x000000ce87ce7221 */ /* 0x000fe20000010100 */
[----:B-1----:R-:W-:Y:S01]  /*3960*/  FMUL.FTZ R13, R155, R9 ;  /* 0x000000099b0d7220 */ /* 0x002fe20000410000 */
[----:B------:R-:W-:Y:S06]  /*3970*/  @!P5 BRA `(.L_x_5305) ;  /* 0x000000000004d947 */ /* 0x000fec0003800000 */
[----:B0-----:R1:W-:Y:S02]  /*3980*/  REDG.E.ADD.F32.FTZ.RN.STRONG.GPU desc[UR32][R4.64+0x900], R163 ;  /* 0x000900a3040079a6 */ /* 0x0013e4000c12f320 */
.L_x_5305:
[----:B------:R-:W-:Y:S05]  /*3990*/  BSYNC.RECONVERGENT B0 ;  /* 0x0000000000007941 */ /* 0x000fea0003800200 */
.L_x_5304:
[----:B01----:R-:W-:Y:S01]  /*39a0*/  FFMA.FTZ R163, R13, R206, R14 ;  /* 0x000000ce0da37223 */ /* 0x003fe2000001000e */
[----:B------:R-:W-:Y:S01]  /*39b0*/  FADD.FTZ R215, -R134, R215 ;  /* 0x000000d786d77221 */ /* 0x000fe20000010100 */
[----:B------:R-:W-:Y:S01]  /*39c0*/  FMUL.FTZ R12, R146, R201 ;  /* 0x000000c9920c7220 */ /* 0x000fe20000410000 */
[----:B------:R-:W-:Y:S01]  /*39d0*/  FADD.FTZ R162, -R133, R162 ;  /* 0x000000a285a27221 */ /* 0x000fe20000010100 */
[----:B------:R-:W-:Y:S01]  /*39e0*/  FMUL.FTZ R167, R153, R161 ;  /* 0x000000a199a77220 */ /* 0x000fe20000410000 */
[----:B------:R-:W-:Y:S01]  /*39f0*/  FADD.FTZ R24, -R130, R171 ;  /* 0x000000ab82187221 */ /* 0x000fe20000010100 */
[----:B------:R-:W-:Y:S01]  /*3a00*/  FFMA.FTZ R14, R12, R215, R163 ;  /* 0x000000d70c0e7223 */ /* 0x000fe200000100a3 */
[----:B------:R-:W-:Y:S01]  /*3a10*/  FADD.FTZ R175, -R132, R175 ;  /* 0x000000af84af7221 */ /* 0x000fe20000010100 */
[----:B------:R0:W1:Y:S01]  /*3a20*/  LDS R163, [R37+0x1250] ;  /* 0x0012500025a37984 */ /* 0x0000620000000800 */
[----:B------:R-:W-:Y:S01]  /*3a30*/  FMUL.FTZ R171, R151, R203 ;  /* 0x000000cb97ab7220 */ /* 0x000fe20000410000 */
[----:B------:R-:W-:Y:S01]  /*3a40*/  FFMA.FTZ R14, R167, R162, R14 ;  /* 0x000000a2a70e7223 */ /* 0x000fe2000001000e */
[----:B------:R-:W-:Y:S01]  /*3a50*/  ISETP.GE.AND P6, PT, R160, 0x281, PT ;  /* 0x00000281a000780c */ /* 0x000fe20003fc6270 */
[----:B------:R-:W-:Y:S01]  /*3a60*/  FADD.FTZ R156, -R129, R169 ;  /* 0x000000a9819c7221 */ /* 0x000fe20000010100 */
[----:B------:R-:W-:Y:S01]  /*3a70*/  FADD.FTZ R173, -R131, R173 ;  /* 0x000000ad83ad7221 */ /* 0x000fe20000010100 */
[----:B------:R-:W-:Y:S01]  /*3a80*/  FMUL.FTZ R169, R149, R181 ;  /* 0x000000b595a97220 */ /* 0x000fe20000410000 */
[----:B------:R-:W-:Y:S01]  /*3a90*/  FFMA.FTZ R14, R171, R175, R14 ;  /* 0x000000afab0e7223 */ /* 0x000fe2000001000e */
[----:B------:R-:W-:Y:S01]  /*3aa0*/  FADD.FTZ R158, -R128, R179 ;  /* 0x000000b3809e7221 */ /* 0x000fe20000010100 */
[----:B------:R-:W-:Y:S01]  /*3ab0*/  FMUL.FTZ R179, R147, R205 ;  /* 0x000000cd93b37220 */ /* 0x000fe20000410000 */
[----:B------:R-:W-:Y:S01]  /*3ac0*/  FMUL.FTZ R185, R145, R183 ;  /* 0x000000b791b97220 */ /* 0x000fe20000410000 */
[----:B------:R-:W-:Y:S01]  /*3ad0*/  FFMA.FTZ R14, R169, R173, R14 ;  /* 0x000000ada90e7223 */ /* 0x000fe2000001000e */
[----:B------:R-:W-:Y:S01]  /*3ae0*/  BSSY.RECONVERGENT B0, `(.L_x_5306) ;  /* 0x000000b000007945 */ /* 0x000fe20003800200 */
[----:B------:R-:W-:Y:S01]  /*3af0*/  ISETP.GE.AND P1, PT, R160, 0x2c1, PT ;  /* 0x000002c1a000780c */ /* 0x000fe20003f26270 */
[----:B------:R-:W-:Y:S01]  /*3b00*/  FMUL.FTZ R187, R144, R207 ;  /* 0x000000cf90bb7220 */ /* 0x000fe20000410000 */
[----:B------:R-:W-:Y:S01]  /*3b10*/  FFMA.FTZ R14, R179, R24, R14 ;  /* 0x00000018b30e7223 */ /* 0x000fe2000001000e */
[----:B------:R-:W-:-:S02]  /*3b20*/  ISETP.GE.AND P2, PT, R160, 0x301, PT ;  /* 0x00000301a000780c */ /* 0x000fc40003f46270 */
[C---:B------:R-:W-:Y:S01]  /*3b30*/  ISETP.GE.AND P3, PT, R160.reuse, 0x341, PT ;  /* 0x00000341a000780c */ /* 0x040fe20003f66270 */
[----:B------:R-:W-:Y:S01]  /*3b40*/  FFMA.FTZ R14, R185, R156, R14 ;  /* 0x0000009cb90e7223 */ /* 0x000fe2000001000e */
[C---:B------:R-:W-:Y:S02]  /*3b50*/  ISETP.GE.AND P4, PT, R160.reuse, 0x381, PT ;  /* 0x00000381a000780c */ /* 0x040fe40003f86270 */
[----:B------:R-:W-:Y:S01]  /*3b60*/  ISETP.GE.AND P5, PT, R160, 0x3c1, PT ;  /* 0x000003c1a000780c */ /* 0x000fe20003fa6270 */
[----:B0-----:R-:W-:-:S12]  /*3b70*/  @!P6 BRA `(.L_x_5307) ;  /* 0x000000000004e947 */ /* 0x001fd80003800000 */
[----:B-1----:R0:W-:Y:S02]  /*3b80*/  REDG.E.ADD.F32.FTZ.RN.STRONG.GPU desc[UR32][R4.64+0xa00], R163 ;  /* 0x000a00a3040079a6 */ /* 0x0021e4000c12f320 */
.L_x_5307:
[----:B------:R-:W-:Y:S05]  /*3b90*/  BSYNC.RECONVERGENT B0 ;  /* 0x0000000000007941 */ /* 0x000fea0003800200 */
.L_x_5306:
[----:B01----:R0:W1:Y:S01]  /*3ba0*/  LDS R163, [R36+0x1350] ;  /* 0x0013500024a37984 */ /* 0x0030620000000800 */
[----:B------:R-:W-:Y:S01]  /*3bb0*/  BSSY.RECONVERGENT B0, `(.L_x_5308) ;  /* 0x0000006000007945 */ /* 0x000fe20003800200 */
[----:B------:R-:W-:Y:S01]  /*3bc0*/  FADD.FTZ R160, -R127, R177 ;  /* 0x000000b17fa07221 */ /* 0x000fe20000010100 */
[----:B------:R-:W-:Y:S01]  /*3bd0*/  FMUL.FTZ R177, R142, R199 ;  /* 0x000000c78eb17220 */ /* 0x000fe20000410000 */
[----:B------:R-:W-:Y:S01]  /*3be0*/  FFMA.FTZ R14, R187, R158, R14 ;  /* 0x0000009ebb0e7223 */ /* 0x000fe2000001000e */
[----:B------:R-:W-:Y:S06]  /*3bf0*/  @!P1 BRA `(.L_x_5309) ;  /* 0x0000000000049947 */ /* 0x000fec0003800000 */
[----:B-1----:R1:W-:Y:S02]  /*3c00*/  REDG.E.ADD.F32.FTZ.RN.STRONG.GPU desc[UR32][R4.64+0xb00], R163 ;  /* 0x000b00a3040079a6 */ /* 0x0023e4000c12f320 */
.L_x_5309:
[----:B------:R-:W-:Y:S05]  /*3c10*/  BSYNC.RECONVERGENT B0 ;  /* 0x0000000000007941 */ /* 0x000fea0003800200 */
.L_x_5308:
[----:B-1----:R1:W0:Y:S01]  /*3c20*/  LDS R163, [R35+0x1450] ;  /* 0x0014500023a37984 */ /* 0x0022220000000800 */
[----:B------:R-:W-:Y:S01]  /*3c30*/  BSSY.RECONVERGENT B0, `(.L_x_5310) ;  /* 0x0000006000007945 */ /* 0x000fe20003800200 */
[----:B------:R-:W-:Y:S01]  /*3c40*/  FADD.FTZ R168, -R126, R168 ;  /* 0x000000a87ea87221 */ /* 0x000fe20000010100 */
[----:B---3--:R-:W-:Y:S01]  /*3c50*/  FMUL.FTZ R189, R140, R209 ;  /* 0x000000d18cbd7220 */ /* 0x008fe20000410000 */
[----:B------:R-:W-:Y:S01]  /*3c60*/  FFMA.FTZ R14, R177, R160, R14 ;  /* 0x000000a0b10e7223 */ /* 0x000fe2000001000e */
[----:B------:R-:W-:Y:S06]  /*3c70*/  @!P2 BRA `(.L_x_5311) ;  /* 0x000000000004a947 */ /* 0x000fec0003800000 */
[----:B0-----:R3:W-:Y:S02]  /*3c80*/  REDG.E.ADD.F32.FTZ.RN.STRONG.GPU desc[UR32][R4.64+0xc00], R163 ;  /* 0x000c00a3040079a6 */ /* 0x0017e4000c12f320 */
.L_x_5311:
[----:B------:R-:W-:Y:S05]  /*3c90*/  BSYNC.RECONVERGENT B0 ;  /* 0x0000000000007941 */ /* 0x000fea0003800200 */
.L_x_5310:
[----:B0--3--:R0:W3:Y:S01]  /*3ca0*/  LDS R163, [R34+0x1550] ;  /* 0x0015500022a37984 */ /* 0x0090e20000000800 */
[----:B------:R-:W-:Y:S01]  /*3cb0*/  BSSY.RECONVERGENT B0, `(.L_x_5312) ;  /* 0x0000006000007945 */ /* 0x000fe20003800200 */
[----:B------:R-:W-:Y:S01]  /*3cc0*/  FADD.FTZ R166, -R125, R166 ;  /* 0x000000a67da67221 */ /* 0x000fe20000010100 */
[----:B------:R-:W-:Y:S01]  /*3cd0*/  FMUL.FTZ R191, R143, R211 ;  /* 0x000000d38fbf7220 */ /* 0x000fe20000410000 */
[----:B------:R-:W-:Y:S01]  /*3ce0*/  FFMA.FTZ R14, R189, R168, R14 ;  /* 0x000000a8bd0e7223 */ /* 0x000fe2000001000e */
[----:B------:R-:W-:Y:S06]  /*3cf0*/  @!P3 BRA `(.L_x_5313) ;  /* 0x000000000004b947 */ /* 0x000fec0003800000 */
[----:B---3--:R3:W-:Y:S02]  /*3d00*/  REDG.E.ADD.F32.FTZ.RN.STRONG.GPU desc[UR32][R4.64+0xd00], R163 ;  /* 0x000d00a3040079a6 */ /* 0x0087e4000c12f320 */
.L_x_5313:
[----:B------:R-:W-:Y:S05]  /*3d10*/  BSYNC.RECONVERGENT B0 ;  /* 0x0000000000007941 */ /* 0x000fea0003800200 */
.L_x_5312:
[----:B---3--:R3:W0:Y:S01]  /*3d20*/  LDS R163, [R33+0x1650] ;  /* 0x0016500021a37984 */ /* 0x0086220000000800 */
[----:B------:R-:W-:Y:S01]  /*3d30*/  BSSY.RECONVERGENT B0, `(.L_x_5314) ;  /* 0x0000006000007945 */ /* 0x000fe20003800200 */
[----:B------:R-:W-:Y:S01]  /*3d40*/  FADD.FTZ R164, -R123, R164 ;  /* 0x000000a47ba47221 */ /* 0x000fe20000010100 */
[----:B------:R-:W-:Y:S01]  /*3d50*/  FMUL.FTZ R193, R141, R213 ;  /* 0x000000d58dc17220 */ /* 0x000fe20000410000 */
[----:B------:R-:W-:Y:S01]  /*3d60*/  FFMA.FTZ R14, R191, R166, R14 ;  /* 0x000000a6bf0e7223 */ /* 0x000fe2000001000e */
[----:B------:R-:W-:Y:S06]  /*3d70*/  @!P4 BRA `(.L_x_5315) ;  /* 0x000000000004c947 */ /* 0x000fec0003800000 */
[----:B0-----:R0:W-:Y:S02]  /*3d80*/  REDG.E.ADD.F32.FTZ.RN.STRONG.GPU desc[UR32][R4.64+0xe00], R163 ;  /* 0x000e00a3040079a6 */ /* 0x0011e4000c12f320 */
.L_x_5315:
[----:B------:R-:W-:Y:S05]  /*3d90*/  BSYNC.RECONVERGENT B0 ;  /* 0x0000000000007941 */ /* 0x000fea0003800200 */
.L_x_5314:
[----:B------:R1:W1:Y:S01]  /*3da0*/  LDS R195, [R32+0x1750] ;  /* 0x0017500020c37984 */ /* 0x0002620000000800 */
[----:B------:R-:W-:Y:S01]  /*3db0*/  BSSY.RECONVERGENT B0, `(.L_x_5316) ;  /* 0x0000004000007945 */ /* 0x000fe20003800200 */
[----:B0-----:R-:W-:-:S03]  /*3dc0*/  FFMA.FTZ R163, R193, R164, R14 ;  /* 0x000000a4c1a37223 */ /* 0x001fc6000001000e */
[----:B------:R-:W-:Y:S05]  /*3dd0*/  @!P5 BRA `(.L_x_5317) ;  /* 0x000000000004d947 */ /* 0x000fea0003800000 */
[----:B-1----:R0:W-:Y:S02]  /*3de0*/  REDG.E.ADD.F32.FTZ.RN.STRONG.GPU desc[UR32][R4.64+0xf00], R195 ;  /* 0x000f00c3040079a6 */ /* 0x0021e4000c12f320 */
.L_x_5317:
[----:B------:R-:W-:Y:S05]  /*3df0*/  BSYNC.RECONVERGENT B0 ;  /* 0x0000000000007941 */ /* 0x000fea0003800200 */
.L_x_5316:
[----:B0-----:R-:W0:Y:S01]  /*3e00*/  SHFL.DOWN PT, R4, R163, 0x1, 0x1f ;  /* 0x08201f00a3047f89 */ /* 0x001e2200000e0000 */
[----:B------:R-:W-:Y:S01]  /*3e10*/  ISETP.GT.AND P1, PT, R70, 0x1e, PT ;  /* 0x0000001e4600780c */ /* 0x000fe20003f24270 */
[----:B------:R-:W-:Y:S01]  /*3e20*/  FADD.FTZ R83, R189, R83 ;  /* 0x00000053bd537221 */ /* 0x000fe20000010000 */
[----:B------:R-:W-:Y:S01]  /*3e30*/  FADD.FTZ R81, R193, R81 ;  /* 0x00000051c1517221 */ /* 0x000fe20000010000 */
[----:B------:R-:W5:Y:S01]  /*3e40*/  SHFL.DOWN PT, R5, R6, 0x1, 0x1f ;  /* 0x08201f0006057f89 */ /* 0x000f6200000e0000 */
[----:B------:R-:W-:Y:S01]  /*3e50*/  FMUL.FTZ R193, R154, R211 ;  /* 0x000000d39ac17220 */ /* 0x000fe20000410000 */
[----:B------:R-:W-:Y:S01]  /*3e60*/  FADD.FTZ R84, R177, R84 ;  /* 0x00000054b1547221 */ /* 0x000fe20000010000 */
[----:B------:R-:W-:Y:S01]  /*3e70*/  FADD.FTZ R88, R169, R88 ;  /* 0x00000058a9587221 */ /* 0x000fe20000010000 */
[----:B------:R-:W-:Y:S01]  /*3e80*/  FADD.FTZ R124, R167, R124 ;  /* 0x0000007ca77c7221 */ /* 0x000fe20000010000 */
[----:B------:R-:W-:Y:S01]  /*3e90*/  FMUL.FTZ R193, R166, R193 ;  /* 0x000000c1a6c17220 */ /* 0x000fe20000410000 */
[----:B------:R-:W-:Y:S01]  /*3ea0*/  FADD.FTZ R111, R10, R111 ;  /* 0x0000006f0a6f7221 */ /* 0x000fe20000010000 */
[-C--:B------:R-:W-:Y:S01]  /*3eb0*/  FMUL.FTZ R10, R154, R165.reuse ;  /* 0x000000a59a0a7220 */ /* 0x080fe20000410000 */
[----:B------:R-:W-:Y:S01]  /*3ec0*/  FADD.FTZ R115, R12, R115 ;  /* 0x000000730c737221 */ /* 0x000fe20000010000 */
[----:B------:R-:W-:Y:S01]  /*3ed0*/  FADD.FTZ R120, R13, R120 ;  /* 0x000000780d787221 */ /* 0x000fe20000010000 */
[----:B------:R-:W-:Y:S01]  /*3ee0*/  ISETP.NE.AND P2, PT, R182, RZ, PT ;  /* 0x000000ffb600720c */ /* 0x000fe20003f45270 */
[----:B------:R-:W-:Y:S01]  /*3ef0*/  FMUL.FTZ R10, R219, R10 ;  /* 0x0000000adb0a7220 */ /* 0x000fe20000410000 */
[----:B------:R-:W-:Y:S01]  /*3f00*/  FADD.FTZ R107, R8, R107 ;  /* 0x0000006b086b7221 */ /* 0x000fe20000010000 */
[----:B------:R-:W-:Y:S01]  /*3f10*/  BSSY.RECONVERGENT B0, `(.L_x_5318) ;  /* 0x000006e000007945 */ /* 0x000fe20003800200 */
[----:B------:R-:W-:Y:S01]  /*3f20*/  FADD.FTZ R82, R191, R82 ;  /* 0x00000052bf527221 */ /* 0x000fe20000010000 */
[----:B------:R-:W-:Y:S01]  /*3f30*/  FFMA.FTZ R165, R65, R165, R10 ;  /* 0x000000a541a57223 */ /* 0x000fe2000001000a */
[-C--:B------:R-:W-:Y:S01]  /*3f40*/  FMUL.FTZ R10, R154, R15.reuse ;  /* 0x0000000f9a0a7220 */ /* 0x080fe20000410000 */
[----:B------:R-:W-:Y:S01]  /*3f50*/  FADD.FTZ R85, R187, R85 ;  /* 0x00000055bb557221 */ /* 0x000fe20000010000 */
[----:B------:R-:W-:Y:S01]  /*3f60*/  FADD.FTZ R86, R185, R86 ;  /* 0x00000056b9567221 */ /* 0x000fe20000010000 */
[----:B------:R-:W-:Y:S01]  /*3f70*/  FADD.FTZ R87, R179, R87 ;  /* 0x00000057b3577221 */ /* 0x000fe20000010000 */
[----:B0-----:R-:W-:Y:S01]  /*3f80*/  @!P1 FADD.FTZ R163, R163, R4 ;  /* 0x00000004a3a39221 */ /* 0x001fe20000010000 */
[----:B------:R-:W-:Y:S01]  /*3f90*/  FMUL.FTZ R10, R217, R10 ;  /* 0x0000000ad90a7220 */ /* 0x000fe20000410000 */
[----:B------:R-:W-:Y:S01]  /*3fa0*/  FADD.FTZ R119, R171, R119 ;  /* 0x00000077ab777221 */ /* 0x000fe20000010000 */
[----:B------:R-:W-:Y:S01]  /*3fb0*/  FADD.FTZ R114, R7, R114 ;  /* 0x0000007207727221 */ /* 0x000fe20000010000 */
[----:B-----5:R-:W-:Y:S01]  /*3fc0*/  @!P1 FADD.FTZ R6, R6, R5 ;  /* 0x0000000506069221 */ /* 0x020fe20000010000 */
[----:B------:R-:W0:Y:S01]  /*3fd0*/  SHFL.DOWN PT, R4, R163, 0x2, 0x1f ;  /* 0x08401f00a3047f89 */ /* 0x000e2200000e0000 */
[----:B------:R-:W-:Y:S01]  /*3fe0*/  ISETP.GT.AND P1, PT, R70, 0x1d, PT ;  /* 0x0000001d4600780c */ /* 0x000fe20003f24270 */
[----:B------:R-:W-:Y:S01]  /*3ff0*/  FFMA.FTZ R15, R67, R15, R10 ;  /* 0x0000000f430f7223 */ /* 0x000fe2000001000a */
[----:B------:R-:W-:Y:S01]  /*4000*/  FADD.FTZ R92, R165, R92 ;  /* 0x0000005ca55c7221 */ /* 0x000fe20000010000 */
[----:B------:R-:W5:Y:S01]  /*4010*/  SHFL.DOWN PT, R5, R6, 0x2, 0x1f ;  /* 0x08401f0006057f89 */ /* 0x000f6200000e0000 */
[----:B------:R-:W-:Y:S01]  /*4020*/  FADD.FTZ R108, R2, R108 ;  /* 0x0000006c026c7221 */ /* 0x000fe20000010000 */
[----:B------:R-:W-:-:S08]  /*4030*/  FADD.FTZ R90, R15, R90 ;  /* 0x0000005a0f5a7221 */ /* 0x000fd00000010000 */
[----:B0-----:R-:W-:Y:S01]  /*4040*/  @!P1 FADD.FTZ R163, R163, R4 ;  /* 0x00000004a3a39221 */ /* 0x001fe20000010000 */
[----:B------:R-:W-:Y:S01]  /*4050*/  FFMA.FTZ R4, R72, R211, R193 ;  /* 0x000000d348047223 */ /* 0x000fe200000100c1 */
[----:B-----5:R-:W-:-:S03]  /*4060*/  @!P1 FADD.FTZ R6, R6, R5 ;  /* 0x0000000506069221 */ /* 0x020fc60000010000 */
[----:B------:R-:W0:Y:S01]  /*4070*/  SHFL.DOWN PT, R14, R163, 0x4, 0x1f ;  /* 0x08801f00a30e7f89 */ /* 0x000e2200000e0000 */
[----:B------:R-:W-:Y:S01]  /*4080*/  ISETP.GT.AND P1, PT, R70, 0x1b, PT ;  /* 0x0000001b4600780c */ /* 0x000fe20003f24270 */
[----:B------:R-:W-:Y:S01]  /*4090*/  FMUL.FTZ R5, R154, R213 ;  /* 0x000000d59a057220 */ /* 0x000fe20000410000 */
[----:B------:R-:W-:Y:S01]  /*40a0*/  FADD.FTZ R103, R4, R103 ;  /* 0x0000006704677221 */ /* 0x000fe20000010000 */
[----:B------:R-:W5:Y:S01]  /*40b0*/  SHFL.DOWN PT, R197, R6, 0x4, 0x1f ;  /* 0x08801f0006c57f89 */ /* 0x000f6200000e0000 */
[----:B------:R-:W-:Y:S01]  /*40c0*/  FMUL.FTZ R4, R154, R181 ;  /* 0x000000b59a047220 */ /* 0x000fe20000410000 */
[----:B-1----:R-:W-:Y:S01]  /*40d0*/  FMUL.FTZ R195, R164, R5 ;  /* 0x00000005a4c37220 */ /* 0x002fe20000410000 */
[C---:B------:R-:W-:Y:S02]  /*40e0*/  FMUL.FTZ R5, R154.reuse, R209 ;  /* 0x000000d19a057220 */ /* 0x040fe40000410000 */
        /* <DEDUP_REMOVED lines=15> */
[----:B0-----:R-:W-:Y:S01]  /*41e0*/  @!P1 FADD.FTZ R163, R163, R14 ;  /* 0x0000000ea3a39221 */ /* 0x001fe20000010000 */
[----:B------:R-:W-:Y:S01]  /*41f0*/  FFMA.FTZ R207, R71, R207, R158 ;  /* 0x000000cf47cf7223 */ /* 0x000fe2000001009e */
[----:B------:R-:W-:Y:S01]  /*4200*/  FMUL.FTZ R177, R156, R5 ;  /* 0x000000059cb17220 */ /* 0x000fe20000410000 */
[----:B------:R-:W-:Y:S01]  /*4210*/  FMUL.FTZ R5, R154, R205 ;  /* 0x000000cd9a057220 */ /* 0x000fe20000410000 */
[----:B-----5:R-:W-:Y:S01]  /*4220*/  @!P1 FADD.FTZ R6, R6, R197 ;  /* 0x000000c506069221 */ /* 0x020fe20000010000 */
[----:B------:R-:W0:Y:S01]  /*4230*/  SHFL.DOWN PT, R164, R163, 0x8, 0x1f ;  /* 0x09001f00a3a47f89 */ /* 0x000e2200000e0000 */
[----:B------:R-:W-:Y:S01]  /*4240*/  ISETP.GT.AND P1, PT, R70, 0x17, PT ;  /* 0x000000174600780c */ /* 0x000fe20003f24270 */
[----:B------:R-:W-:Y:S01]  /*4250*/  FMUL.FTZ R5, R24, R5 ;  /* 0x0000000518057220 */ /* 0x000fe20000410000 */
[----:B------:R-:W-:Y:S01]  /*4260*/  FFMA.FTZ R14, R54, R183, R177 ;  /* 0x000000b7360e7223 */ /* 0x000fe200000100b1 */
[----:B------:R-:W1:Y:S01]  /*4270*/  SHFL.DOWN PT, R189, R6, 0x8, 0x1f ;  /* 0x09001f0006bd7f89 */ /* 0x000e6200000e0000 */
[----:B------:R-:W-:Y:S01]  /*4280*/  FFMA.FTZ R175, R60, R203, R175 ;  /* 0x000000cb3caf7223 */ /* 0x000fe200000100af */
[----:B------:R-:W-:Y:S01]  /*4290*/  FFMA.FTZ R205, R56, R205, R5 ;  /* 0x000000cd38cd7223 */ /* 0x000fe20000010005 */
[----:B------:R-:W-:Y:S01]  /*42a0*/  FMUL.FTZ R5, R154, R161 ;  /* 0x000000a19a057220 */ /* 0x000fe20000410000 */
[----:B------:R-:W-:Y:S01]  /*42b0*/  FADD.FTZ R99, R14, R99 ;  /* 0x000000630e637221 */ /* 0x000fe20000010000 */
[----:B------:R-:W-:Y:S01]  /*42c0*/  FFMA.FTZ R14, R58, R181, R173 ;  /* 0x000000b53a0e7223 */ /* 0x000fe200000100ad */
[----:B------:R-:W-:Y:S01]  /*42d0*/  FADD.FTZ R104, R195, R104 ;  /* 0x00000068c3687221 */ /* 0x000fe20000010000 */
[----:B------:R-:W-:Y:S01]  /*42e0*/  FMUL.FTZ R167, R162, R5 ;  /* 0x00000005a2a77220 */ /* 0x000fe20000410000 */
[----:B------:R-:W-:Y:S01]  /*42f0*/  FMUL.FTZ R5, R154, R9 ;  /* 0x000000099a057220 */ /* 0x000fe20000410000 */
[----:B------:R-:W-:Y:S01]  /*4300*/  FADD.FTZ R97, R14, R97 ;  /* 0x000000610e617221 */ /* 0x000fe20000010000 */
[----:B------:R-:W-:Y:S01]  /*4310*/  FADD.FTZ R102, R209, R102 ;  /* 0x00000066d1667221 */ /* 0x000fe20000010000 */
[----:B------:R-:W-:Y:S01]  /*4320*/  FFMA.FTZ R12, R62, R161, R167 ;  /* 0x000000a13e0c7223 */ /* 0x000fe200000100a7 */
[----:B------:R-:W-:Y:S01]  /*4330*/  FMUL.FTZ R13, R206, R5 ;  /* 0x00000005ce0d7220 */ /* 0x000fe20000410000 */
[----:B------:R-:W-:Y:S01]  /*4340*/  FADD.FTZ R101, R160, R101 ;  /* 0x00000065a0657221 */ /* 0x000fe20000010000 */
[----:B------:R-:W-:Y:S01]  /*4350*/  FADD.FTZ R100, R207, R100 ;  /* 0x00000064cf647221 */ /* 0x000fe20000010000 */
[----:B------:R-:W-:Y:S01]  /*4360*/  FADD.FTZ R95, R12, R95 ;  /* 0x0000005f0c5f7221 */ /* 0x000fe20000010000 */
[----:B------:R-:W-:Y:S01]  /*4370*/  FFMA.FTZ R12, R64, R9, R13 ;  /* 0x00000009400c7223 */ /* 0x000fe2000001000d */
[C---:B------:R-:W-:Y:S01]  /*4380*/  FMUL.FTZ R9, R154.reuse, R11 ;  /* 0x0000000b9a097220 */ /* 0x040fe20000410000 */
[----:B------:R-:W-:Y:S01]  /*4390*/  FMUL.FTZ R154, R154, R25 ;  /* 0x000000199a9a7220 */ /* 0x000fe20000410000 */
[----:B------:R-:W-:Y:S01]  /*43a0*/  FADD.FTZ R98, R205, R98 ;  /* 0x00000062cd627221 */ /* 0x000fe20000010000 */
[----:B0-----:R-:W-:Y:S01]  /*43b0*/  @!P1 FADD.FTZ R163, R163, R164 ;  /* 0x000000a4a3a39221 */ /* 0x001fe20000010000 */
[----:B------:R-:W-:Y:S01]  /*43c0*/  FMUL.FTZ R9, R204, R9 ;  /* 0x00000009cc097220 */ /* 0x000fe20000410000 */
[----:B------:R-:W-:Y:S01]  /*43d0*/  FMUL.FTZ R3, R3, R154 ;  /* 0x0000009a03037220 */ /* 0x000fe20000410000 */
[----:B------:R-:W-:Y:S01]  /*43e0*/  FADD.FTZ R93, R12, R93 ;  /* 0x0000005d0c5d7221 */ /* 0x000fe20000010000 */
[----:B-1----:R-:W-:Y:S01]  /*43f0*/  @!P1 FADD.FTZ R6, R6, R189 ;  /* 0x000000bd06069221 */ /* 0x002fe20000010000 */
[----:B------:R-:W0:Y:S01]  /*4400*/  SHFL.DOWN PT, R24, R163, 0x10, 0x1f ;  /* 0x0a001f00a3187f89 */ /* 0x000e2200000e0000 */
[----:B------:R-:W-:Y:S01]  /*4410*/  ISETP.NE.AND P1, PT, R70, RZ, PT ;  /* 0x000000ff4600720c */ /* 0x000fe20003f25270 */
[----:B------:R-:W-:Y:S01]  /*4420*/  FFMA.FTZ R12, R66, R11, R9 ;  /* 0x0000000b420c7223 */ /* 0x000fe20000010009 */
[----:B------:R-:W-:Y:S01]  /*4430*/  FFMA.FTZ R8, R68, R25, R3 ;  /* 0x0000001944087223 */ /* 0x000fe20000010003 */
[----:B------:R-:W1:Y:S01]  /*4440*/  SHFL.DOWN PT, R169, R6, 0x10, 0x1f ;  /* 0x0a001f0006a97f89 */ /* 0x000e6200000e0000 */
[----:B------:R-:W-:Y:S01]  /*4450*/  FADD.FTZ R96, R175, R96 ;  /* 0x00000060af607221 */ /* 0x000fe20000010000 */
[----:B------:R-:W-:Y:S01]  /*4460*/  FADD.FTZ R94, R201, R94 ;  /* 0x0000005ec95e7221 */ /* 0x000fe20000010000 */
[----:B------:R-:W-:Y:S01]  /*4470*/  FADD.FTZ R91, R12, R91 ;  /* 0x0000005b0c5b7221 */ /* 0x000fe20000010000 */
[----:B------:R-:W-:-:S06]  /*4480*/  FADD.FTZ R89, R8, R89 ;  /* 0x0000005908597221 */ /* 0x000fcc0000010000 */
        /* <DEDUP_REMOVED lines=14> */
[----:B------:R-:W5:Y:S04]  /*4570*/  @P2 LDS R8, [UR26+0x3210] ;  /* 0x0032101aff082984 */ /* 0x000f680008000800 */
[----:B------:R-:W2:Y:S01]  /*4580*/  @P2 LDS R7, [UR26+0x2e10] ;  /* 0x002e101aff072984 */ /* 0x000ea20008000800 */
[----:B-1----:R-:W-:Y:S01]  /*4590*/  FADD.FTZ R3, R3, R6 ;  /* 0x0000000603037221 */ /* 0x002fe20000010000 */
[----:B------:R-:W-:-:S03]  /*45a0*/  FADD.FTZ R2, R2, R163 ;  /* 0x000000a302027221 */ /* 0x000fc60000010000 */
[----:B-----5:R-:W-:Y:S01]  /*45b0*/  @P2 FADD.FTZ R3, R3, R8 ;  /* 0x0000000803032221 */ /* 0x020fe20000010000 */
[----:B--2---:R-:W-:-:S04]  /*45c0*/  @P2 FADD.FTZ R2, R2, R7 ;  /* 0x0000000702022221 */ /* 0x004fc80000010000 */
[----:B------:R1:W-:Y:S04]  /*45d0*/  STS [UR26+0x3210], R3 ;  /* 0x00321003ff007988 */ /* 0x0003e8000800081a */
[----:B------:R1:W-:Y:S02]  /*45e0*/  STS [UR26+0x2e10], R2 ;  /* 0x002e1002ff007988 */ /* 0x0003e4000800081a */
.L_x_5319:
[----:B------:R-:W-:Y:S05]  /*45f0*/  BSYNC.RECONVERGENT B0 ;  /* 0x0000000000007941 */ /* 0x000fea0003800200 */
.L_x_5318:
[----:B------:R-:W-:-:S04]  /*4600*/  UIADD3 UR6, UPT, UPT, UR6, 0x1, URZ ;  /* 0x0000000106067890 */ /* 0x000fc8000fffe0ff */
[----:B------:R-:W-:-:S09]  /*4610*/  UISETP.GE.AND UP0, UPT, UR6, UR45, UPT ;  /* 0x0000002d0600728c */ /* 0x000fd2000bf06270 */
[----:B------:R-:W-:Y:S05]  /*4620*/  BRA.U !UP0, `(.L_x_5320) ;  /* 0xffffffd108807547 */ /* 0x000fea000b83ffff */
.L_x_5275:
[----:B------:R-:W-:Y:S01]  /*4630*/  BAR.SYNC.DEFER_BLOCKING 0x0 ;  /* 0x0000000000007b1d */ /* 0x000fe20000010000 */
[----:B------:R-:W-:Y:S01]  /*4640*/  F2FP.F16.F32.PACK_AB R7, R119, R124 ;  /* 0x0000007c7707723e */ /* 0x000fe200000000ff */
[----:B------:R-:W-:Y:S01]  /*4650*/  UIADD3 UR40, UPT, UPT, UR21, -0x1, URZ ;  /* 0xffffffff15287890 */ /* 0x000fe2000fffe0ff */
[----:B------:R-:W-:Y:S01]  /*4660*/  F2FP.F16.F32.PACK_AB R6, R115, R120 ;  /* 0x000000787306723e */ /* 0x000fe200000000ff */
[----:B-1----:R-:W-:Y:S01]  /*4670*/  FADD.FTZ R3, R50, R89 ;  /* 0x0000005932037221 */ /* 0x002fe20000010000 */
[----:B0-----:R-:W-:Y:S01]  /*4680*/  F2FP.F16.F32.PACK_AB R5, R111, R114 ;  /* 0x000000726f05723e */ /* 0x001fe200000000ff */
[----:B------:R-:W0:Y:S01]  /*4690*/  LDCU.64 UR30, c[0x0][0x4f8] ;  /* 0x00009f00ff1e77ac */ /* 0x000e220008000a00 */
[----:B------:R-:W-:Y:S01]  /*46a0*/  F2FP.F16.F32.PACK_AB R4, R107, R108 ;  /* 0x0000006c6b04723e */ /* 0x000fe200000000ff */
[----:B------:R-:W-:Y:S01]  /*46b0*/  FADD.FTZ R0, R3, R90 ;  /* 0x0000005a03007221 */ /* 0x000fe20000010000 */
[----:B------:R-:W-:Y:S01]  /*46c0*/  F2FP.F16.F32.PACK_AB R11, R81, R82 ;  /* 0x00000052510b723e */ /* 0x000fe200000000ff */
[----:B------:R-:W1:Y:S01]  /*46d0*/  LDCU.64 UR36, c[0x0][0x500] ;  /* 0x0000a000ff2477ac */ /* 0x000e620008000a00 */
[----:B------:R-:W-:-:S02]  /*46e0*/  F2FP.F16.F32.PACK_AB R10, R83, R84 ;  /* 0x00000054530a723e */ /* 0x000fc400000000ff */
[----:B------:R-:W-:Y:S01]  /*46f0*/  F2FP.F16.F32.PACK_AB R9, R85, R86 ;  /* 0x000000565509723e */ /* 0x000fe200000000ff */
[----:B------:R-:W-:Y:S01]  /*4700*/  USHF.L.U32 UR28, UR40, 0xa, URZ ;  /* 0x0000000a281c7899 */ /* 0x000fe200080006ff */
[----:B------:R-:W-:Y:S01]  /*4710*/  F2FP.F16.F32.PACK_AB R8, R87, R88 ;  /* 0x000000585708723e */ /* 0x000fe200000000ff */
[----:B------:R-:W5:Y:S01]  /*4720*/  LDCU.64 UR38, c[0x0][0x550] ;  /* 0x0000aa00ff2677ac */ /* 0x000f620008000a00 */
[----:B------:R-:W-:Y:S01]  /*4730*/  IADD3 R57, P0, PT, R57, -0x800, RZ ;  /* 0xfffff80039397810 */ /* 0x000fe20007f1e0ff */
[----:B------:R-:W-:-:S03]  /*4740*/  USHF.R.S32.HI UR29, URZ, 0x1f, UR28 ;  /* 0x0000001fff1d7899 */ /* 0x000fc6000801141c */
[----:B------:R-:W-:Y:S01]  /*4750*/  IADD3.X R55, PT, PT, R55, -0x1, RZ, P0, !PT ;  /* 0xffffffff37377810 */ /* 0x000fe200007fe4ff */
[----:B------:R-:W-:Y:S01]  /*4760*/  UIADD3 UR18, UP1, UPT, UR18, -0x800, URZ ;  /* 0xfffff80012127890 */ /* 0x000fe2000ff3e0ff */
[----:B------:R2:W-:Y:S01]  /*4770*/  STS.128 [R26], R4 ;  /* 0x000000041a007388 */ /* 0x0005e20000000c00 */
[----:B0-----:R-:W-:Y:S02]  /*4780*/  UIMAD.WIDE.U32 UR26, UR35, UR30, UR28 ;  /* 0x0000001e231a72a5 */ /* 0x001fe4000f8e001c */
[----:B------:R-:W-:Y:S01]  /*4790*/  UIADD3 UR20, UP2, UPT, UR20, -0x800, URZ ;  /* 0xfffff80014147890 */ /* 0x000fe2000ff5e0ff */
[----:B------:R0:W-:Y:S01]  /*47a0*/  STS.128 [R26+0x10], R8 ;  /* 0x000010081a007388 */ /* 0x0001e20000000c00 */
[----:B------:R-:W-:-:S03]  /*47b0*/  NOP ;  /* 0x0000000000007918 */ /* 0x000fc60000000000 */
[----:B------:R-:W3:Y:S01]  /*47c0*/  LDS.128 R12, [R27] ;  /* 0x000000001b0c7984 */ /* 0x000ee20000000c00 */
[----:B------:R-:W-:Y:S01]  /*47d0*/  UIMAD UR27, UR35, UR31, UR27 ;  /* 0x0000001f231b72a4 */ /* 0x000fe2000f8e021b */
[----:B------:R-:W4:Y:S02]  /*47e0*/  LDCU.64 UR30, c[0x0][0x520] ;  /* 0x0000a400ff1e77ac */ /* 0x000f240008000a00 */
[----:B------:R-:W4:Y:S01]  /*47f0*/  LDS.128 R20, [R27+0x200] ;  /* 0x000200001b147984 */ /* 0x000f220000000c00 */
[----:B--2---:R-:W-:Y:S01]  /*4800*/  FADD.FTZ R5, R0, R91 ;  /* 0x0000005b00057221 */ /* 0x004fe20000010000 */
[----:B------:R-:W-:Y:S01]  /*4810*/  F2FP.F16.F32.PACK_AB R4, R90, R89 ;  /* 0x000000595a04723e */ /* 0x000fe200000000ff */
[----:B-1----:R-:W-:Y:S01]  /*4820*/  UIMAD.WIDE.U32 UR26, UR34, UR36, UR26 ;  /* 0x00000024221a72a5 */ /* 0x002fe2000f8e001a */
[----:B------:R-:W-:Y:S01]  /*4830*/  F2FP.F16.F32.PACK_AB R7, R96, R95 ;  /* 0x0000005f6007723e */ /* 0x000fe200000000ff */
[----:B------:R-:W-:Y:S01]  /*4840*/  FADD.FTZ R0, R5, R92 ;  /* 0x0000005c05007221 */ /* 0x000fe20000010000 */
[----:B------:R-:W-:Y:S01]  /*4850*/  F2FP.F16.F32.PACK_AB R5, R92, R91 ;  /* 0x0000005b5c05723e */ /* 0x000fe200000000ff */
[----:B------:R-:W-:Y:S01]  /*4860*/  UIMAD UR27, UR34, UR37, UR27 ;  /* 0x00000025221b72a4 */ /* 0x000fe2000f8e021b */
[----:B------:R-:W-:Y:S01]  /*4870*/  F2FP.F16.F32.PACK_AB R6, R94, R93 ;  /* 0x0000005d5e06723e */ /* 0x000fe200000000ff */
[----:B-----5:R-:W-:Y:S01]  /*4880*/  ULEA UR6, UP0, UR26, UR38, 0x1 ;  /* 0x000000261a067291 */ /* 0x020fe2000f8008ff */
[----:B0-----:R-:W-:Y:S01]  /*4890*/  F2FP.F16.F32.PACK_AB R11, R104, R103 ;  /* 0x00000067680b723e */ /* 0x001fe200000000ff */
[----:B------:R-:W0:Y:S01]  /*48a0*/  LDCU.64 UR36, c[0x0][0x560] ;  /* 0x0000ac00ff2477ac */ /* 0x000e220008000a00 */
[----:B------:R-:W-:Y:S01]  /*48b0*/  F2FP.F16.F32.PACK_AB R10, R102, R101 ;  /* 0x00000065660a723e */ /* 0x000fe200000000ff */
[----:B------:R-:W-:Y:S01]  /*48c0*/  FADD.FTZ R93, R0, R93 ;  /* 0x0000005d005d7221 */ /* 0x000fe20000010000 */
[----:B------:R-:W-:Y:S01]  /*48d0*/  F2FP.F16.F32.PACK_AB R9, R100, R99 ;  /* 0x000000636409723e */ /* 0x000fe200000000ff */
[----:B------:R-:W-:Y:S01]  /*48e0*/  ULEA.HI.X UR26, UR26, UR39, UR27, 0x1, UP0 ;  /* 0x000000271a1a7291 */ /* 0x000fe200080f0c1b */
[----:B------:R-:W-:Y:S01]  /*48f0*/  MOV R2, UR6 ;  /* 0x0000000600027c02 */ /* 0x000fe20008000f00 */
[----:B------:R-:W-:Y:S01]  /*4900*/  FADD.FTZ R94, R93, R94 ;  /* 0x0000005e5d5e7221 */ /* 0x000fe20000010000 */
[----:B------:R-:W-:Y:S01]  /*4910*/  F2FP.F16.F32.PACK_AB R8, R98, R97 ;  /* 0x000000616208723e */ /* 0x000fe200000000ff */
[----:B------:R-:W-:-:S02]  /*4920*/  UIADD3.X UR17, UPT, UPT, UR17, -0x1, URZ, UP1, !UPT ;  /* 0xffffffff11117890 */ /* 0x000fc40008ffe4ff */
[----:B------:R-:W-:Y:S01]  /*4930*/  MOV R3, UR26 ;  /* 0x0000001a00037c02 */ /* 0x000fe20008000f00 */
[----:B------:R-:W-:Y:S01]  /*4940*/  FADD.FTZ R95, R94, R95 ;  /* 0x0000005f5e5f7221 */ /* 0x000fe20000010000 */
[----:B------:R-:W-:Y:S01]  /*4950*/  UIADD3.X UR19, UPT, UPT, UR19, -0x1, URZ, UP2, !UPT ;  /* 0xffffffff13137890 */ /* 0x000fe200097fe4ff */
[----:B------:R-:W-:Y:S02]  /*4960*/  IMAD.WIDE.U32 R2, R31, 0x10, R2 ;  /* 0x000000101f027825 */ /* 0x000fe400078e0002 */
[----:B------:R-:W1:Y:S02]  /*4970*/  LDCU.64 UR26, c[0x0][0x518] ;  /* 0x0000a300ff1a77ac */ /* 0x000e640008000a00 */
[----:B------:R-:W-:-:S04]  /*4980*/  FADD.FTZ R96, R95, R96 ;  /* 0x000000605f607221 */ /* 0x000fc80000010000 */
[----:B------:R-:W-:Y:S01]  /*4990*/  FADD.FTZ R97, R96, R97 ;  /* 0x0000006160617221 */ /* 0x000fe20000010000 */
[----:B---3--:R-:W-:Y:S03]  /*49a0*/  STG.E.128 desc[UR32][R2.64], R12 ;  /* 0x0000000c02007986 */ /* 0x008fe6000c101d20 */
[----:B------:R-:W-:Y:S01]  /*49b0*/  FADD.FTZ R98, R97, R98 ;  /* 0x0000006261627221 */ /* 0x000fe20000010000 */
[----:B----4-:R2:W-:Y:S03]  /*49c0*/  STG.E.128 desc[UR32][R2.64+0x200], R20 ;  /* 0x0002001402007986 */ /* 0x0105e6000c101d20 */
[----:B------:R-:W-:Y:S01]  /*49d0*/  FADD.FTZ R99, R98, R99 ;  /* 0x0000006362637221 */ /* 0x000fe20000010000 */
[----:B------:R-:W-:Y:S01]  /*49e0*/  BAR.SYNC.DEFER_BLOCKING 0x0 ;  /* 0x0000000000007b1d */ /* 0x000fe20000010000 */
[----:B-1----:R-:W-:-:S02]  /*49f0*/  UIMAD.WIDE.U32 UR28, UR35, UR26, UR28 ;  /* 0x0000001a231c72a5 */ /* 0x002fc4000f8e001c */
[----:B------:R-:W-:Y:S02]  /*4a00*/  FADD.FTZ R100, R99, R100 ;  /* 0x0000006463647221 */ /* 0x000fe40000010000 */
[----:B------:R-:W-:Y:S02]  /*4a10*/  UIMAD UR27, UR35, UR27, UR29 ;  /* 0x0000001b231b72a4 */ /* 0x000fe4000f8e021d */
[----:B------:R-:W-:Y:S01]  /*4a20*/  FADD.FTZ R101, R100, R101 ;  /* 0x0000006564657221 */ /* 0x000fe20000010000 */
[----:B------:R-:W-:Y:S02]  /*4a30*/  UMOV UR26, UR28 ;  /* 0x0000001c001a7c82 */ /* 0x000fe40008000000 */
[----:B------:R-:W-:Y:S01]  /*4a40*/  UIMAD.WIDE.U32 UR26, UR34, UR30, UR26 ;  /* 0x0000001e221a72a5 */ /* 0x000fe2000f8e001a */
[----:B------:R-:W-:-:S03]  /*4a50*/  FADD.FTZ R102, R101, R102 ;  /* 0x0000006665667221 */ /* 0x000fc60000010000 */
[----:B------:R-:W-:Y:S01]  /*4a60*/  UIMAD UR27, UR34, UR31, UR27 ;  /* 0x0000001f221b72a4 */ /* 0x000fe2000f8e021b */
[----:B------:R-:W-:Y:S01]  /*4a70*/  FADD.FTZ R103, R102, R103 ;  /* 0x0000006766677221 */ /* 0x000fe20000010000 */
[----:B0-----:R-:W-:-:S03]  /*4a80*/  ULEA UR6, UP0, UR26, UR36, 0x1 ;  /* 0x000000241a067291 */ /* 0x001fc6000f8008ff */
[----:B------:R-:W-:Y:S01]  /*4a90*/  FADD.FTZ R50, R103, R104 ;  /* 0x0000006867327221 */ /* 0x000fe20000010000 */
[----:B------:R-:W-:Y:S02]  /*4aa0*/  ULEA.HI.X UR26, UR26, UR37, UR27, 0x1, UP0 ;  /* 0x000000251a1a7291 */ /* 0x000fe400080f0c1b */
[----:B--2---:R-:W-:Y:S01]  /*4ab0*/  MOV R2, UR6 ;  /* 0x0000000600027c02 */ /* 0x004fe20008000f00 */
[----:B------:R-:W-:Y:S01]  /*4ac0*/  UIADD3 UR22, UP0, UPT, UR22, -0x800, URZ ;  /* 0xfffff80016167890 */ /* 0x000fe2000ff1e0ff */
[----:B------:R-:W-:Y:S02]  /*4ad0*/  STS.128 [R26], R4 ;  /* 0x000000041a007388 */ /* 0x000fe40000000c00 */
[----:B------:R-:W-:Y:S01]  /*4ae0*/  MOV R3, UR26 ;  /* 0x0000001a00037c02 */ /* 0x000fe20008000f00 */
[----:B------:R-:W-:Y:S01]  /*4af0*/  UIADD3.X UR24, UPT, UPT, UR24, -0x1, URZ, UP0, !UPT ;  /* 0xffffffff18187890 */ /* 0x000fe200087fe4ff */
[----:B------:R-:W-:Y:S01]  /*4b00*/  STS.128 [R26+0x10], R8 ;  /* 0x000010081a007388 */ /* 0x000fe20000000c00 */
[----:B------:R-:W-:-:S03]  /*4b10*/  NOP ;  /* 0x0000000000007918 */ /* 0x000fc60000000000 */
[----:B------:R-:W0:Y:S01]  /*4b20*/  LDS.128 R12, [R27] ;  /* 0x000000001b0c7984 */ /* 0x000e220000000c00 */
[----:B------:R-:W-:Y:S01]  /*4b30*/  IMAD.WIDE.U32 R2, R31, 0x10, R2 ;  /* 0x000000101f027825 */ /* 0x000fe200078e0002 */
[----:B------:R-:W-:Y:S02]  /*4b40*/  UISETP.GT.AND UP0, UPT, UR21, 0x1, UPT ;  /* 0x000000011500788c */ /* 0x000fe4000bf04270 */
[----:B------:R-:W1:Y:S01]  /*4b50*/  LDS.128 R64, [R27+0x200] ;  /* 0x000200001b407984 */ /* 0x000e620000000c00 */
[----:B------:R-:W-:-:S03]  /*4b60*/  UMOV UR21, UR40 ;  /* 0x0000002800157c82 */ /* 0x000fc60008000000 */
[----:B0-----:R0:W-:Y:S04]  /*4b70*/  STG.E.128 desc[UR32][R2.64], R12 ;  /* 0x0000000c02007986 */ /* 0x0011e8000c101d20 */
[----:B-1----:R0:W-:Y:S01]  /*4b80*/  STG.E.128 desc[UR32][R2.64+0x200], R64 ;  /* 0x0002004002007986 */ /* 0x0021e2000c101d20 */
[----:B------:R-:W-:Y:S05]  /*4b90*/  BRA.U UP0, `(.L_x_5321) ;  /* 0xffffffc100407547 */ /* 0x000fea000b83ffff */
.L_x_5274:
        /* <DEDUP_REMOVED lines=41> */
.L_x_5323:
[----:B------:R-:W-:Y:S05]  /*4e30*/  BSYNC.RECONVERGENT B0 ;  /* 0x0000000000007941 */ /* 0x000fea0003800200 */
.L_x_5322:
        /* <DEDUP_REMOVED lines=39> */
.L_x_5325:
[----:B------:R-:W-:Y:S05]  /*50b0*/  BSYNC.RECONVERGENT B0 ;  /* 0x0000000000007941 */ /* 0x000fea0003800200 */
.L_x_5324:
[----:B------:R-:W-:Y:S05]  /*50c0*/  @P0 EXIT ;  /* 0x000000000000094d */ /* 0x000fea0003800000 */
[----:B------:R-:W2:Y:S01]  /*50d0*/  S2UR UR5, SR_CgaCtaId ;  /* 0x00000000000579c3 */ /* 0x000ea20000008800 */
[----:B------:R-:W-:Y:S01]  /*50e0*/  BSSY.RECONVERGENT B0, `(.L_x_5326) ;  /* 0x0000024000007945 */ /* 0x000fe20003800200 */
[----:B------:R-:W-:Y:S01]  /*50f0*/  UMOV UR4, 0x400 ;  /* 0x0000040000047882 */ /* 0x000fe20000000000 */
[----:B------:R-:W3:Y:S01]  /*5100*/  LDCU UR6, c[0x0][0x360] ;  /* 0x00006c00ff0677ac */ /* 0x000ee20008000800 */
[----:B------:R-:W4:Y:S01]  /*5110*/  LDCU.64 UR12, c[0x0][0x4b0] ;  /* 0x00009600ff0c77ac */ /* 0x000f220008000a00 */
[----:B------:R-:W0:Y:S01]  /*5120*/  LDCU.64 UR14, c[0x0][0x4d0] ;  /* 0x00009a00ff0e77ac */ /* 0x000e220008000a00 */
[----:B------:R-:W0:Y:S02]  /*5130*/  LDCU.128 UR20, c[0x0][0x530] ;  /* 0x0000a600ff1477ac */ /* 0x000e240008000c00 */
[----:B0-234-:R-:W-:-:S12]  /*5140*/  ULEA UR4, UR5, UR4, 0x18 ;  /* 0x0000000405047291 */ /* 0x01dfd8000f8ec0ff */
.L_x_5327:
        /* <DEDUP_REMOVED lines=30> */
.L_x_5326:
[----:B------:R-:W-:Y:S05]  /*5330*/  EXIT ;  /* 0x000000000000794d */ /* 0x000fea0003800000 */
.L_x_5280:
[----:B------:R-:W-:Y:S01]  /*5340*/  MOV R173, R6 ;  /* 0x0000000600ad7202 */ /* 0x000fe20000000f00 */
[----:B------:R-:W-:Y:S01]  /*5350*/  HFMA2 R166, -RZ, RZ, 0, 5.9604644775390625e-08 ;  /* 0x00000001ffa67431 */ /* 0x000fe200000001ff */
[----:B------:R-:W-:Y:S02]  /*5360*/  MOV R175, RZ ;  /* 0x000000ff00af7202 */ /* 0x000fe40000000f00 */
[----:B------:R-:W-:-:S07]  /*5370*/  MOV R216, 0xffffffff ;  /* 0xffffffff00d87802 */ /* 0x000fce0000000f00 */
[----:B01---5:R-:W-:Y:S05]  /*5380*/  WARPSYNC.COLLECTIVE R216, `(.L_x_5328) ;  /* 0x00000000d8087348 */ /* 0x023fea0003c00000 */
[----:B------:R2:W3:Y:S02]  /*5390*/  SHFL.UP P6, R4, R173, R166, R175 ;  /* 0x040000a6ad047389 */ /* 0x0004e400000c00af */
[----:B0123-5:R-:W-:Y:S05]  /*53a0*/  ENDCOLLECTIVE ;  /* 0x000000000000791b */ /* 0x02ffea0003800000 */
.L_x_5328:
[----:B------:R-:W-:Y:S02]  /*53b0*/  MOV R173, R5 ;  /* 0x0000000500ad7202 */ /* 0x000fe40000000f00 */
[----:B------:R-:W-:-:S07]  /*53c0*/  MOV R7, R4 ;  /* 0x0000000400077202 */ /* 0x000fce0000000f00 */
[----:B------:R-:W-:Y:S05]  /*53d0*/  WARPSYNC.COLLECTIVE R216, `(.L_x_5329) ;  /* 0x00000000d8087348 */ /* 0x000fea0003c00000 */
[----:B------:R0:W1:Y:S02]  /*53e0*/  SHFL.UP P6, R4, R173, R166, R175 ;  /* 0x040000a6ad047389 */ /* 0x00006400000c00af */
[----:B01----:R-:W-:Y:S05]  /*53f0*/  ENDCOLLECTIVE ;  /* 0x000000000000791b */ /* 0x003fea0003800000 */
.L_x_5329:
        /* <DEDUP_REMOVED lines=9> */
.L_x_5330:
[----:B------:R-:W-:Y:S02]  /*5490*/  MOV R173, R169 ;  /* 0x000000a900ad7202 */ /* 0x000fe40000000f00 */
[----:B------:R-:W-:-:S07]  /*54a0*/  MOV R7, R4 ;  /* 0x0000000400077202 */ /* 0x000fce0000000f00 */
[----:B------:R-:W-:Y:S05]  /*54b0*/  WARPSYNC.COLLECTIVE R216, `(.L_x_5331) ;  /* 0x00000000d8087348 */ /* 0x000fea0003c00000 */
[----:B------:R0:W1:Y:S02]  /*54c0*/  SHFL.UP P6, R4, R173, R166, R175 ;  /* 0x040000a6ad047389 */ /* 0x00006400000c00af */
[----:B01----:R-:W-:Y:S05]  /*54d0*/  ENDCOLLECTIVE ;  /* 0x000000000000791b */ /* 0x003fea0003800000 */
.L_x_5331:
        /* <DEDUP_REMOVED lines=8> */
.L_x_5332:
[----:B------:R-:W-:Y:S02]  /*5560*/  MOV R173, R171 ;  /* 0x000000ab00ad7202 */ /* 0x000fe40000000f00 */
[----:B------:R-:W-:-:S07]  /*5570*/  MOV R5, R4 ;  /* 0x0000000400057202 */ /* 0x000fce0000000f00 */
[----:B------:R-:W-:Y:S05]  /*5580*/  WARPSYNC.COLLECTIVE R216, `(.L_x_5333) ;  /* 0x00000000d8087348 */ /* 0x000fea0003c00000 */
[----:B------:R0:W1:Y:S02]  /*5590*/  SHFL.UP P6, R4, R173, R166, R175 ;  /* 0x040000a6ad047389 */ /* 0x00006400000c00af */
[----:B01----:R-:W-:Y:S05]  /*55a0*/  ENDCOLLECTIVE ;  /* 0x000000000000791b */ /* 0x003fea0003800000 */
.L_x_5333:
        /* <DEDUP_REMOVED lines=8> */
.L_x_5334:
[----:B------:R-:W-:Y:S02]  /*5630*/  MOV R173, R7 ;  /* 0x0000000700ad7202 */ /* 0x000fe40000000f00 */
[----:B------:R-:W-:-:S07]  /*5640*/  MOV R5, R4 ;  /* 0x0000000400057202 */ /* 0x000fce0000000f00 */
[----:B------:R-:W-:Y:S05]  /*5650*/  WARPSYNC.COLLECTIVE R216, `(.L_x_5335) ;  /* 0x00000000d8087348 */ /* 0x000fea0003c00000 */
[----:B------:R0:W1:Y:S02]  /*5660*/  SHFL.UP P6, R4, R173, R166, R175 ;  /* 0x040000a6ad047389 */ /* 0x00006400000c00af */
[----:B01----:R-:W-:Y:S05]  /*5670*/  ENDCOLLECTIVE ;  /* 0x000000000000791b */ /* 0x003fea0003800000 */
.L_x_5335:
        /* <DEDUP_REMOVED lines=8> */
.L_x_5336:
[----:B------:R-:W-:Y:S02]  /*5700*/  MOV R173, R5 ;  /* 0x0000000500ad7202 */ /* 0x000fe40000000f00 */
[----:B------:R-:W-:-:S07]  /*5710*/  MOV R169, R4 ;  /* 0x0000000400a97202 */ /* 0x000fce0000000f00 */
[----:B------:R-:W-:Y:S05]  /*5720*/  WARPSYNC.COLLECTIVE R216, `(.L_x_5337) ;  /* 0x00000000d8087348 */ /* 0x000fea0003c00000 */
[----:B------:R0:W1:Y:S02]  /*5730*/  SHFL.UP P6, R4, R173, R166, R175 ;  /* 0x040000a6ad047389 */ /* 0x00006400000c00af */
[----:B01----:R-:W-:Y:S05]  /*5740*/  ENDCOLLECTIVE ;  /* 0x000000000000791b */ /* 0x003fea0003800000 */
.L_x_5337:
[----:B------:R-:W-:Y:S05]  /*5750*/  BRA `(.L_x_5338) ;  /* 0xffffffcc00887947 */ /* 0x000fea000383ffff */
.L_x_5281:
        /* <DEDUP_REMOVED lines=8> */
.L_x_5340:
[----:B------:R-:W-:Y:S05]  /*57e0*/  BSYNC B0 ;  /* 0x0000000000007941 */ /* 0x000fea0003800000 */
.L_x_5339:
[----:B------:R-:W-:Y:S05]  /*57f0*/  BRA `(.L_x_5341) ;  /* 0xffffffcc00787947 */ /* 0x000fea000383ffff */
.L_x_5282:
        /* <DEDUP_REMOVED lines=8> */
.L_x_5343:
[----:B------:R-:W-:Y:S05]  /*5880*/  BSYNC B0 ;  /* 0x0000000000007941 */ /* 0x000fea0003800000 */
.L_x_5342:
[----:B------:R-:W-:Y:S05]  /*5890*/  BRA `(.L_x_5344) ;  /* 0xffffffcc00587947 */ /* 0x000fea000383ffff */
.L_x_5283:
        /* <DEDUP_REMOVED lines=8> */
.L_x_5346:
[----:B------:R-:W-:Y:S05]  /*5920*/  BSYNC B0 ;  /* 0x0000000000007941 */ /* 0x000fea0003800000 */
.L_x_5345:
        /* <DEDUP_REMOVED lines=11> */
.L_x_5347:
[----:B------:R-:W-:Y:S05]  /*59e0*/  WARPSYNC.COLLECTIVE R216, `(.L_x_5348) ;  /* 0x00000000d8087348 */ /* 0x000fea0003c00000 */
[----:B------:R0:W1:Y:S02]  /*59f0*/  SHFL.IDX P3, R5, R223, R218, R225 ;  /* 0x000000dadf057389 */ /* 0x00006400000600e1 */
[----:B01----:R-:W-:Y:S05]  /*5a00*/  ENDCOLLECTIVE ;  /* 0x000000000000791b */ /* 0x003fea0003800000 */
.L_x_5348:
[----:B------:R-:W-:Y:S02]  /*5a10*/  MOV R223, R3 ;  /* 0x0000000300df7202 */ /* 0x000fe40000000f00 */
[----:B------:R-:W-:Y:S02]  /*5a20*/  MOV R169, R4 ;  /* 0x0000000400a97202 */ /* 0x000fe40000000f00 */
[----:B------:R-:W-:-:S07]  /*5a30*/  MOV R4, R5 ;  /* 0x0000000500047202 */ /* 0x000fce0000000f00 */
[----:B------:R-:W-:Y:S05]  /*5a40*/  WARPSYNC.COLLECTIVE R216, `(.L_x_5349) ;  /* 0x00000000d8087348 */ /* 0x000fea0003c00000 */
[----:B------:R0:W1:Y:S02]  /*5a50*/  SHFL.IDX P3, R5, R223, R218, R225 ;  /* 0x000000dadf057389 */ /* 0x00006400000600e1 */
[----:B01----:R-:W-:Y:S05]  /*5a60*/  ENDCOLLECTIVE ;  /* 0x000000000000791b */ /* 0x003fea0003800000 */
.L_x_5349:
[----:B------:R-:W-:Y:S05]  /*5a70*/  BRA `(.L_x_5350) ;  /* 0xffffffc800f87947 */ /* 0x000fea000383ffff */
.L_x_5285:
[-C--:B------:R-:W-:Y:S01]  /*5a80*/  MOV R227, R6.reuse ;  /* 0x0000000600e37202 */ /* 0x080fe20000000f00 */
[----:B------:R-:W-:Y:S01]  /*5a90*/  HFMA2 R214, -RZ, RZ, 0, 5.9604644775390625e-08 ;  /* 0x00000001ffd67431 */ /* 0x000fe200000001ff */
[----:B------:R-:W-:Y:S01]  /*5aa0*/  MOV R229, 0x1f ;  /* 0x0000001f00e57802 */ /* 0x000fe20000000f00 */
[----:B------:R-:W-:Y:S01]  /*5ab0*/  HFMA2 R218, -RZ, RZ, 0, 0 ;  /* 0x00000000ffda7431 */ /* 0x000fe200000001ff */
[----:B------:R-:W-:Y:S02]  /*5ac0*/  MOV R216, 0xffffffff ;  /* 0xffffffff00d87802 */ /* 0x000fe40000000f00 */
[----:B------:R-:W-:Y:S02]  /*5ad0*/  MOV R7, R6 ;  /* 0x0000000600077202 */ /* 0x000fe40000000f00 */
[----:B------:R-:W-:-:S07]  /*5ae0*/  MOV R208, R5 ;  /* 0x0000000500d07202 */ /* 0x000fce0000000f00 */
[----:B------:R-:W-:Y:S05]  /*5af0*/  WARPSYNC.COLLECTIVE R216, `(.L_x_5351) ;  /* 0x00000000d8087348 */ /* 0x000fea0003c00000 */
[----:B------:R0:W1:Y:S02]  /*5b00*/  SHFL.DOWN P2, R221, R227, R214, R229 ;  /* 0x080000d6e3dd7389 */ /* 0x00006400000400e5 */
[----:B01----:R-:W-:Y:S05]  /*5b10*/  ENDCOLLECTIVE ;  /* 0x000000000000791b */ /* 0x003fea0003800000 */
.L_x_5351:
[----:B------:R-:W-:Y:S02]  /*5b20*/  MOV R225, 0x1f ;  /* 0x0000001f00e17802 */ /* 0x000fe40000000f00 */
[----:B------:R-:W-:Y:S02]  /*5b30*/  MOV R227, R5 ;  /* 0x0000000500e37202 */ /* 0x000fe40000000f00 */
[----:B------:R-:W-:-:S07]  /*5b40*/  MOV R4, R221 ;  /* 0x000000dd00047202 */ /* 0x000fce0000000f00 */
[----:B------:R-:W-:Y:S05]  /*5b50*/  WARPSYNC.COLLECTIVE R216, `(.L_x_5352) ;  /* 0x00000000d8087348 */ /* 0x000fea0003c00000 */
[----:B------:R0:W1:Y:S02]  /*5b60*/  SHFL.DOWN P2, R221, R227, R214, R229 ;  /* 0x080000d6e3dd7389 */ /* 0x00006400000400e5 */
[----:B01----:R-:W-:Y:S05]  /*5b70*/  ENDCOLLECTIVE ;  /* 0x000000000000791b */ /* 0x003fea0003800000 */
.L_x_5352:
        /* <DEDUP_REMOVED lines=11> */
.L_x_5353:
[----:B------:R-:W-:Y:S02]  /*5c30*/  MOV R227, R208 ;  /* 0x000000d000e37202 */ /* 0x000fe40000000f00 */
[----:B------:R-:W-:-:S07]  /*5c40*/  MOV R4, R221 ;  /* 0x000000dd00047202 */ /* 0x000fce0000000f00 */
[----:B------:R-:W-:Y:S05]  /*5c50*/  WARPSYNC.COLLECTIVE R216, `(.L_x_5354) ;  /* 0x00000000d8087348 */ /* 0x000fea0003c00000 */
[----:B------:R0:W1:Y:S02]  /*5c60*/  SHFL.DOWN P2, R221, R227, R214, R229 ;  /* 0x080000d6e3dd7389 */ /* 0x00006400000400e5 */
[----:B01----:R-:W-:Y:S05]  /*5c70*/  ENDCOLLECTIVE ;  /* 0x000000000000791b */ /* 0x003fea0003800000 */
.L_x_5354:
        /* <DEDUP_REMOVED lines=11> */
.L_x_5355:
[----:B------:R-:W-:Y:S02]  /*5d30*/  MOV R227, R208 ;  /* 0x000000d000e37202 */ /* 0x000fe40000000f00 */
[----:B------:R-:W-:-:S07]  /*5d40*/  MOV R4, R221 ;  /* 0x000000dd00047202 */ /* 0x000fce0000000f00 */
[----:B------:R-:W-:Y:S05]  /*5d50*/  WARPSYNC.COLLECTIVE R216, `(.L_x_5356) ;  /* 0x00000000d8087348 */ /* 0x000fea0003c00000 */
[----:B------:R0:W1:Y:S02]  /*5d60*/  SHFL.DOWN P2, R221, R227, R214, R229 ;  /* 0x080000d6e3dd7389 */ /* 0x00006400000400e5 */
[----:B01----:R-:W-:Y:S05]  /*5d70*/  ENDCOLLECTIVE ;  /* 0x000000000000791b */ /* 0x003fea0003800000 */
.L_x_5356:
        /* <DEDUP_REMOVED lines=11> */
.L_x_5357:
[----:B------:R-:W-:Y:S02]  /*5e30*/  MOV R227, R208 ;  /* 0x000000d000e37202 */ /* 0x000fe40000000f00 */
[----:B------:R-:W-:-:S07]  /*5e40*/  MOV R4, R221 ;  /* 0x000000dd00047202 */ /* 0x000fce0000000f00 */
[----:B------:R-:W-:Y:S05]  /*5e50*/  WARPSYNC.COLLECTIVE R216, `(.L_x_5358) ;  /* 0x00000000d8087348 */ /* 0x000fea0003c00000 */
[----:B------:R0:W1:Y:S02]  /*5e60*/  SHFL.DOWN P2, R221, R227, R214, R229 ;  /* 0x080000d6e3dd7389 */ /* 0x00006400000400e5 */
[----:B01----:R-:W-:Y:S05]  /*5e70*/  ENDCOLLECTIVE ;  /* 0x000000000000791b */ /* 0x003fea0003800000 */
.L_x_5358:
        /* <DEDUP_REMOVED lines=11> */
.L_x_5359:
[----:B------:R-:W-:Y:S02]  /*5f30*/  MOV R227, R208 ;  /* 0x000000d000e37202 */ /* 0x000fe40000000f00 */
[----:B------:R-:W-:-:S07]  /*5f40*/  MOV R4, R221 ;  /* 0x000000dd00047202 */ /* 0x000fce0000000f00 */
[----:B------:R-:W-:Y:S05]  /*5f50*/  WARPSYNC.COLLECTIVE R216, `(.L_x_5360) ;  /* 0x00000000d8087348 */ /* 0x000fea0003c00000 */
[----:B------:R0:W1:Y:S02]  /*5f60*/  SHFL.DOWN P2, R221, R227, R214, R229 ;  /* 0x080000d6e3dd7389 */ /* 0x00006400000400e5 */
[----:B01----:R-:W-:Y:S05]  /*5f70*/  ENDCOLLECTIVE ;  /* 0x000000000000791b */ /* 0x003fea0003800000 */
.L_x_5360:
        /* <DEDUP_REMOVED lines=11> */
.L_x_5361:
[----:B------:R-:W-:Y:S02]  /*6030*/  ISETP.NE.AND P1, PT, R18, 0x1f, PT ;  /* 0x0000001f1200780c */ /* 0x000fe40003f25270 */
[----:B------:R-:W-:Y:S02]  /*6040*/  MOV R223, R208 ;  /* 0x000000d000df7202 */ /* 0x000fe40000000f00 */
[----:B------:R-:W-:-:S09]  /*6050*/  MOV R4, R5 ;  /* 0x0000000500047202 */ /* 0x000fd20000000f00 */
[----:B------:R-:W-:Y:S05]  /*6060*/  WARPSYNC.COLLECTIVE R216, `(.L_x_5362) ;  /* 0x00000000d8087348 */ /* 0x000fea0003c00000 */
[----:B------:R0:W1:Y:S02]  /*6070*/  SHFL.IDX P3, R5, R223, R218, R225 ;  /* 0x000000dadf057389 */ /* 0x00006400000600e1 */
[----:B01----:R-:W-:Y:S05]  /*6080*/  ENDCOLLECTIVE ;  /* 0x000000000000791b */ /* 0x003fea0003800000 */
.L_x_5362:
[----:B------:R-:W-:Y:S05]  /*6090*/  WARPSYNC.COLLECTIVE R216, `(.L_x_5363) ;  /* 0x00000000d8087348 */ /* 0x000fea0003c00000 */
[----:B------:R0:W1:Y:S02]  /*60a0*/  SHFL.DOWN P2, R221, R227, R214, R229 ;  /* 0x080000d6e3dd7389 */ /* 0x00006400000400e5 */
[----:B01----:R-:W-:Y:S05]  /*60b0*/  ENDCOLLECTIVE ;  /* 0x000000000000791b */ /* 0x003fea0003800000 */
.L_x_5363:
        /* <DEDUP_REMOVED lines=8> */
.L_x_5364:
[----:B------:R-:W-:Y:S05]  /*6140*/  WARPSYNC.COLLECTIVE R216, `(.L_x_5365) ;  /* 0x00000000d8087348 */ /* 0x000fea0003c00000 */
[----:B------:R0:W1:Y:S02]  /*6150*/  SHFL.IDX P3, R5, R223, R218, R225 ;  /* 0x000000dadf057389 */ /* 0x00006400000600e1 */
[----:B01----:R-:W-:Y:S05]  /*6160*/  ENDCOLLECTIVE ;  /* 0x000000000000791b */ /* 0x003fea0003800000 */
.L_x_5365:
[----:B------:R-:W-:Y:S01]  /*6170*/  MOV R223, R3 ;  /* 0x0000000300df7202 */ /* 0x000fe20000000f00 */
[----:B------:R-:W-:Y:S01]  /*6180*/  FFMA.FTZ R3, R3, R4, R6 ;  /* 0x0000000403037223 */ /* 0x000fe20000010006 */
[----:B------:R-:W-:-:S07]  /*6190*/  MOV R212, R5 ;  /* 0x0000000500d47202 */ /* 0x000fce0000000f00 */
[----:B------:R-:W-:Y:S05]  /*61a0*/  WARPSYNC.COLLECTIVE R216, `(.L_x_5366) ;  /* 0x00000000d8087348 */ /* 0x000fea0003c00000 */
[----:B------:R0:W1:Y:S02]  /*61b0*/  SHFL.IDX P3, R5, R223, R218, R225 ;  /* 0x000000dadf057389 */ /* 0x00006400000600e1 */
[----:B01----:R-:W-:Y:S05]  /*61c0*/  ENDCOLLECTIVE ;  /* 0x000000000000791b */ /* 0x003fea0003800000 */
.L_x_5366:
[----:B------:R-:W-:Y:S01]  /*61d0*/  MOV R214, R5 ;  /* 0x0000000500d67202 */ /* 0x000fe20000000f00 */
[----:B------:R-:W-:Y:S06]  /*61e0*/  BRA `(.L_x_5367) ;  /* 0xffffffc800ec7947 */ /* 0x000fec000383ffff */
.L_x_5368:
        /* <DEDUP_REMOVED lines=9> */
.L_x_10460:


//--------------------- .text._Z25selective_scan_bwd_kernelI32Selective_Scan_bwd_kernel_traitsILi64ELi16ELb1ELb0ELb1ELb0ELb1EN3c104HalfEfEEv12SSMParamsBwd --------------------------
	.section	.text._Z25selective_scan_bwd_kernelI32Selective_Scan_bwd_kernel_traitsILi64ELi16ELb1ELb0ELb1ELb0ELb1EN3c104HalfEfEEv12SSMParamsBwd,"ax",@progbits
	.align	128
        .global         _Z25selective_scan_bwd_kernelI32Selective_Scan_bwd_kernel_traitsILi64ELi16ELb1ELb0ELb1ELb0ELb1EN3c104HalfEfEEv12SSMParamsBwd
        .type           _Z25selective_scan_bwd_kernelI32Selective_Scan_bwd_kernel_traitsILi64ELi16ELb1ELb0ELb1ELb0ELb1EN3c104HalfEfEEv12SSMParamsBwd,@function
        .size           _Z25selective_scan_bwd_kernelI32Selective_Scan_bwd_kernel_traitsILi64ELi16ELb1ELb0ELb1ELb0ELb1EN3c104HalfEfEEv12SSMParamsBwd,(.L_x_10461 - _Z25selective_scan_bwd_kernelI32Selective_Scan_bwd_kernel_traitsILi64ELi16ELb1ELb0ELb1ELb0ELb1EN3c104HalfEfEEv12SSMParamsBwd)
        .other          _Z25selective_scan_bwd_kernelI32Selective_Scan_bwd_kernel_traitsILi64ELi16ELb1ELb0ELb1ELb0ELb1EN3c104HalfEfEEv12SSMParamsBwd,@"STO_CUDA_ENTRY STV_DEFAULT"
_Z25selective_scan_bwd_kernelI32Selective_Scan_bwd_kernel_traitsILi64ELi16ELb1ELb0ELb1ELb0ELb1EN3c104HalfEfEEv12SSMParamsBwd:
.text._Z25selective_scan_bwd_kernelI32Selective_Scan_bwd_kernel_traitsILi64ELi16ELb1ELb0ELb1ELb0ELb1EN3c104HalfEfEEv12SSMParamsBwd:
        /* <DEDUP_REMOVED lines=15> */
[----:B------:R-:W0:Y:S01]  /*00f0*/  LDC.64 R50, c[0x0][0x450] ;  /* 0x00011400ff327b82 */ /* 0x000e220000000a00 */
[----:B------:R-:W-:Y:S01]  /*0100*/  UISETP.NE.AND.EX UP1, UPT, UR7, URZ, UPT, UP1 ;  /* 0x000000ff0700728c */ /* 0x000fe2000bf25310 */
[----:B------:R-:W1:Y:S01]  /*0110*/  I2F.RP R0, R7 ;  /* 0x0000000700007306 */ /* 0x000e620000209400 */
[----:B------:R-:W2:Y:S01]  /*0120*/  LDCU UR25, c[0x0][0x394] ;  /* 0x00007280ff1977ac */ /* 0x000ea20008000800 */
[----:B------:R-:W-:-:S03]  /*0130*/  PLOP3.LUT P0, PT, PT, PT, UP0, 0x80, 0x8 ;  /* 0x000000000008781c */ /* 0x000fc60003f0f008 */
[----:B------:R-:W-:Y:S01]  /*0140*/  PLOP3.LUT P1, PT, PT, PT, UP1, 0x80, 0x8 ;  /* 0x000000000008781c */ /* 0x000fe20003f2f018 */
[----:B------:R-:W2:Y:S01]  /*0150*/  LDCU.128 UR20, c[0x0][0x4a0] ;  /* 0x00009400ff1477ac */ /* 0x000ea20008000c00 */
[----:B---3--:R-:W-:-:S03]  /*0160*/  @UP0 ULEA UR4, UP2, UR38, UR4, 0x2 ;  /* 0x0000000426040291 */ /* 0x008fc6000f8410ff */
[----:B------:R-:W-:Y:S02]  /*0170*/  @UP1 ULEA UR6, UP3, UR38, UR6, 0x2 ;  /* 0x0000000626061291 */ /* 0x000fe4000f8610ff */
[----:B------:R-:W-:Y:S01]  /*0180*/  @UP0 ULEA.HI.X UR5, UR38, UR5, URZ, 0x2, UP2 ;  /* 0x0000000526050291 */ /* 0x000fe200090f14ff */
[----:B-1----:R-:W1:Y:S01]  /*0190*/  MUFU.RCP R0, R0 ;  /* 0x0000000000007308 */ /* 0x002e620000001000 */
[----:B------:R-:W-:Y:S01]  /*01a0*/  MOV R2, UR4 ;  /* 0x0000000400027c02 */ /* 0x000fe20008000f00 */
[----:B------:R-:W-:Y:S01]  /*01b0*/  @UP1 ULEA.HI.X UR7, UR38, UR7, URZ, 0x2, UP3 ;  /* 0x0000000726071291 */ /* 0x000fe200098f14ff */
[----:B------:R-:W-:Y:S02]  /*01c0*/  MOV R4, UR6 ;  /* 0x0000000600047c02 */ /* 0x000fe40008000f00 */
[----:B------:R-:W-:-:S03]  /*01d0*/  MOV R3, UR5 ;  /* 0x0000000500037c02 */ /* 0x000fc60008000f00 */
[----:B------:R-:W-:Y:S02]  /*01e0*/  MOV R5, UR7 ;  /* 0x0000000700057c02 */ /* 0x000fe40008000f00 */
[----:B----4-:R3:W5:Y:S04]  /*01f0*/  @P0 LDG.E R55, desc[UR36][R2.64] ;  /* 0x0000002402370981 */ /* 0x010768000c1e1900 */
[----:B------:R4:W5:Y:S01]  /*0200*/  @P1 LDG.E R52, desc[UR36][R4.64] ;  /* 0x0000002404341981 */ /* 0x000962000c1e1900 */
[----:B------:R-:W-:Y:S02]  /*0210*/  UIMAD.WIDE.U32 UR4, UR39, UR12, URZ ;  /* 0x0000000c270472a5 */ /* 0x000fe4000f8e00ff */
[----:B------:R-:W-:Y:S01]  /*0220*/  UIMAD.WIDE.U32 UR6, UR39, UR16, URZ ;  /* 0x00000010270672a5 */ /* 0x000fe2000f8e00ff */
[----:B-1----:R-:W-:Y:S01]  /*0230*/  IADD3 R6, PT, PT, R0, 0xffffffe, RZ ;  /* 0x0ffffffe00067810 */ /* 0x002fe20007ffe0ff */
[----:B------:R-:W-:Y:S01]  /*0240*/  UIMAD UR5, UR39, UR13, UR5 ;  /* 0x0000000d270572a4 */ /* 0x000fe2000f8e0205 */
[----:B---3--:R-:W-:Y:S01]  /*0250*/  MOV R2, RZ ;  /* 0x000000ff00027202 */ /* 0x008fe20000000f00 */
[----:B------:R-:W1:Y:S01]  /*0260*/  LDCU.64 UR12, c[0x0][0x498] ;  /* 0x00009300ff0c77ac */ /* 0x000e620008000a00 */
[----:B------:R-:W3:Y:S01]  /*0270*/  F2I.FTZ.U32.TRUNC.NTZ R3, R6 ;  /* 0x0000000600037305 */ /* 0x000ee2000021f000 */
[----:B------:R-:W-:Y:S01]  /*0280*/  UIMAD UR7, UR39, UR17, UR7 ;  /* 0x00000011270772a4 */ /* 0x000fe2000f8e0207 */
[----:B------:R-:W2:Y:S01]  /*0290*/  LDCU.64 UR16, c[0x0][0x480] ;  /* 0x00009000ff1077ac */ /* 0x000ea20008000a00 */
[----:B------:R-:W-:-:S02]  /*02a0*/  UIMAD.WIDE.U32 UR8, UR38, UR14, UR4 ;  /* 0x0000000e260872a5 */ /* 0x000fc4000f8e0004 */
[----:B------:R-:W-:Y:S02]  /*02b0*/  UIMAD.WIDE.U32 UR10, UR38, UR18, UR6 ;  /* 0x00000012260a72a5 */ /* 0x000fe4000f8e0006 */
[----:B------:R-:W-:Y:S01]  /*02c0*/  UIMAD UR26, UR38, UR15, UR9 ;  /* 0x0000000f261a72a4 */ /* 0x000fe2000f8e0209 */
[----:B---3--:R-:W-:-:S04]  /*02d0*/  IADD3 R0, PT, PT, RZ, -R3, RZ ;  /* 0x80000003ff007210 */ /* 0x008fc80007ffe0ff */
[----:B------:R-:W3:Y:S01]  /*02e0*/  LDCU.128 UR4, c[0x0][0x460] ;  /* 0x00008c00ff0477ac */ /* 0x000ee20008000c00 */
[----:B----4-:R-:W-:Y:S01]  /*02f0*/  IMAD R5, R0, R7, RZ ;  /* 0x0000000700057224 */ /* 0x010fe200078e02ff */
[----:B------:R-:W-:Y:S01]  /*0300*/  IABS R0, UR38 ;  /* 0x0000002600007c13 */ /* 0x000fe20008000000 */
[----:B-1----:R-:W-:Y:S02]  /*0310*/  UIMAD.WIDE.U32 UR14, UR39, UR12, URZ ;  /* 0x0000000c270e72a5 */ /* 0x002fe4000f8e00ff */
[----:B------:R-:W-:Y:S01]  /*0320*/  IMAD.HI.U32 R2, R3, R5, R2 ;  /* 0x0000000503027227 */ /* 0x000fe200078e0002 */
[----:B--2---:R-:W-:Y:S01]  /*0330*/  UISETP.NE.U32.AND UP0, UPT, UR16, URZ, UPT ;  /* 0x000000ff1000728c */ /* 0x004fe2000bf05070 */
[----:B------:R-:W1:Y:S01]  /*0340*/  LDC.64 R4, c[0x0][0x3e8] ;  /* 0x0000fa00ff047b82 */ /* 0x000e620000000a00 */
[----:B------:R-:W-:Y:S02]  /*0350*/  UIMAD UR15, UR39, UR13, UR15 ;  /* 0x0000000d270f72a4 */ /* 0x000fe4000f8e020f */
[----:B------:R-:W-:Y:S01]  /*0360*/  UISETP.NE.AND.EX UP0, UPT, UR17, URZ, UPT, UP0 ;  /* 0x000000ff1100728c */ /* 0x000fe2000bf05300 */
[----:B------:R-:W-:Y:S01]  /*0370*/  IMAD.HI.U32 R2, R2, R0, RZ ;  /* 0x0000000002027227 */ /* 0x000fe200078e00ff */
[----:B------:R-:W-:-:S02]  /*0380*/  UIMAD UR28, UR38, UR19, UR11 ;  /* 0x00000013261c72a4 */ /* 0x000fc4000f8e020b */
[----:B------:R-:W-:Y:S02]  /*0390*/  ULEA UR11, UR25, 0xfffffc00, 0xa ;  /* 0xfffffc00190b7891 */ /* 0x000fe4000f8e50ff */
[----:B------:R-:W-:Y:S01]  /*03a0*/  IADD3 R3, PT, PT, -R2, RZ, RZ ;  /* 0x000000ff02037210 */ /* 0x000fe20007ffe1ff */
[----:B------:R-:W-:Y:S02]  /*03b0*/  UIMAD.WIDE.U32 UR18, UR38, UR20, UR14 ;  /* 0x00000014261272a5 */ /* 0x000fe4000f8e000e */
[----:B------:R-:W-:Y:S02]  /*03c0*/  UIADD3 UR10, UP3, UPT, UR11, UR10, URZ ;  /* 0x0000000a0b0a7290 */ /* 0x000fe4000ff7e0ff */
[C---:B------:R-:W-:Y:S01]  /*03d0*/  IMAD R0, R7.reuse, R3, R0 ;  /* 0x0000000307007224 */ /* 0x040fe200078e0200 */
[----:B------:R-:W-:Y:S01]  /*03e0*/  UIMAD UR30, UR38, UR21, UR19 ;  /* 0x00000015261e72a4 */ /* 0x000fe2000f8e0213 */
[----:B------:R-:W2:Y:S03]  /*03f0*/  LDCU.64 UR14, c[0x0][0x3d0] ;  /* 0x00007a00ff0e77ac */ /* 0x000ea60008000a00 */
[----:B------:R-:W-:Y:S01]  /*0400*/  ISETP.GT.U32.AND P1, PT, R7, R0, PT ;  /* 0x000000000700720c */ /* 0x000fe20003f24070 */
[----:B------:R-:W-:-:S02]  /*0410*/  USHF.R.S32.HI UR19, URZ, 0x1f, UR11 ;  /* 0x0000001fff137899 */ /* 0x000fc4000801140b */
[----:B---3--:R-:W-:Y:S01]  /*0420*/  ULEA UR27, UP4, UR10, UR6, 0x1 ;  /* 0x000000060a1b7291 */ /* 0x008fe2000f8808ff */
[----:B------:R-:W3:Y:S01]  /*0430*/  @UP0 LDCU UR6, c[0x0][0x384] ;  /* 0x00007080ff0607ac */ /* 0x000ee20008000800 */
[----:B------:R-:W-:Y:S02]  /*0440*/  UIADD3.X UR28, UPT, UPT, UR19, UR28, URZ, UP3, !UPT ;  /* 0x0000001c131c7290 */ /* 0x000fe40009ffe4ff */
[----:B------:R-:W-:-:S06]  /*0450*/  UIMAD.WIDE.U32 UR12, UR38, UR22, URZ ;  /* 0x00000016260c72a5 */ /* 0x000fcc000f8e00ff */
[-C--:B------:R-:W-:Y:S01]  /*0460*/  @!P1 IADD3 R0, PT, PT, R0, -R7.reuse, RZ ;  /* 0x8000000700009210 */ /* 0x080fe20007ffe0ff */
[----:B------:R-:W-:Y:S01]  /*0470*/  UIADD3 UR8, UP1, UPT, UR11, UR8, URZ ;  /* 0x000000080b087290 */ /* 0x000fe2000ff3e0ff */
[----:B------:R-:W-:Y:S01]  /*0480*/  @!P1 IADD3 R2, PT, PT, R2, 0x1, RZ ;  /* 0x0000000102029810 */ /* 0x000fe20007ffe0ff */
[----:B------:R-:W-:Y:S01]  /*0490*/  ULEA.HI.X UR28, UR10, UR7, UR28, 0x1, UP4 ;  /* 0x000000070a1c7291 */ /* 0x000fe2000a0f0c1c */
[----:B------:R-:W-:Y:S01]  /*04a0*/  ISETP.GE.U32.AND P0, PT, R0, R7, PT ;  /* 0x000000070000720c */ /* 0x000fe20003f06070 */
[----:B------:R-:W4:Y:S01]  /*04b0*/  @UP0 LDCU UR7, c[0x0][0x38c] ;  /* 0x00007180ff0707ac */ /* 0x000f220008000800 */
[C---:B------:R-:W-:Y:S02]  /*04c0*/  LOP3.LUT R0, R8.reuse, UR38, RZ, 0x3c, !PT ;  /* 0x0000002608007c12 */ /* 0x040fe4000f8e3cff */
[----:B------:R-:W-:Y:S01]  /*04d0*/  ISETP.NE.AND P1, PT, R8, RZ, PT ;  /* 0x000000ff0800720c */ /* 0x000fe20003f25270 */
[----:B------:R-:W-:Y:S01]  /*04e0*/  UIMAD UR16, UR38, UR23, UR13 ;  /* 0x00000017261072a4 */ /* 0x000fe2000f8e020d */
[----:B------:R-:W-:Y:S01]  /*04f0*/  ISETP.GE.AND P2, PT, R0, RZ, PT ;  /* 0x000000ff0000720c */ /* 0x000fe20003f46270 */
[----:B------:R-:W-:-:S02]  /*0500*/  ULEA UR24, UP2, UR8, UR4, 0x1 ;  /* 0x0000000408187291 */ /* 0x000fc4000f8408ff */
[----:B------:R-:W-:Y:S01]  /*0510*/  UIADD3.X UR26, UPT, UPT, UR19, UR26, URZ, UP1, !UPT ;  /* 0x0000001a131a7290 */ /* 0x000fe20008ffe4ff */
[----:B------:R-:W0:Y:S03]  /*0520*/  @UP0 LDCU.64 UR22, c[0x0][0x480] ;  /* 0x00009000ff1607ac */ /* 0x000e260008000a00 */
[----:B------:R-:W-:Y:S01]  /*0530*/  @P0 IADD3 R2, PT, PT, R2, 0x1, RZ ;  /* 0x0000000102020810 */ /* 0x000fe20007ffe0ff */
[----:B------:R-:W-:-:S03]  /*0540*/  ULEA.HI.X UR26, UR8, UR5, UR26, 0x1, UP2 ;  /* 0x00000005081a7291 */ /* 0x000fc600090f0c1a */
[----:B------:R-:W-:Y:S01]  /*0550*/  MOV R23, R2 ;  /* 0x0000000200177202 */ /* 0x000fe20000000f00 */
[----:B--2---:R-:W-:Y:S02]  /*0560*/  UIMAD.WIDE.U32 UR4, UR39, UR14, URZ ;  /* 0x0000000e270472a5 */ /* 0x004fe4000f8e00ff */
[----:B---3--:R-:W-:Y:S01]  /*0570*/  @UP0 UIMAD UR6, UR39, UR6, UR38 ;  /* 0x00000006270602a4 */ /* 0x008fe2000f8e0226 */
[----:B------:R-:W-:Y:S01]  /*0580*/  @!P2 IADD3 R23, PT, PT, -R23, RZ, RZ ;  /* 0x000000ff1717a210 */ /* 0x000fe20007ffe1ff */
[----:B------:R-:W-:Y:S01]  /*0590*/  UIMAD UR5, UR39, UR15, UR5 ;  /* 0x0000000f270572a4 */ /* 0x000fe2000f8e0205 */
[----:B------:R-:W-:Y:S01]  /*05a0*/  @!P1 LOP3.LUT R23, RZ, R8, RZ, 0x33, !PT ;  /* 0x00000008ff179212 */ /* 0x000fe200078e33ff */
[----:B------:R-:W-:Y:S01]  /*05b0*/  @UP0 UIMAD UR6, UR6, UR25, URZ ;  /* 0x00000019060602a4 */ /* 0x000fe2000f8e02ff */
[----:B------:R-:W2:Y:S02]  /*05c0*/  LDCU.64 UR20, c[0x0][0x4c8] ;  /* 0x00009900ff1477ac */ /* 0x000ea40008000a00 */
[----:B------:R-:W-:Y:S01]  /*05d0*/  SHF.R.S32.HI R7, RZ, 0x1f, R23 ;  /* 0x0000001fff077819 */ /* 0x000fe20000011417 */
[-C--:B-1----:R-:W-:Y:S01]  /*05e0*/  IMAD.WIDE.U32 R2, R23, R4.reuse, UR4 ;  /* 0x0000000417027e25 */ /* 0x082fe2000f8e0004 */
[----:B------:R-:W1:Y:S03]  /*05f0*/  LDCU.64 UR8, c[0x0][0x528] ;  /* 0x0000a500ff0877ac */ /* 0x000e660008000a00 */
[----:B------:R-:W-:Y:S01]  /*0600*/  IMAD R0, R7, R4, RZ ;  /* 0x0000000407007224 */ /* 0x000fe200078e02ff */
[----:B------:R-:W-:Y:S01]  /*0610*/  IADD3 R48, P0, PT, R2, UR11, RZ ;  /* 0x0000000b02307c10 */ /* 0x000fe2000ff1e0ff */
[----:B----4-:R-:W-:-:S02]  /*0620*/  @UP0 UIMAD UR6, UR6, UR7, URZ ;  /* 0x00000007060602a4 */ /* 0x010fc4000f8e02ff */
[----:B------:R-:W-:Y:S01]  /*0630*/  IMAD R5, R23, R5, R0 ;  /* 0x0000000517057224 */ /* 0x000fe200078e0200 */
[----:B------:R-:W-:Y:S01]  /*0640*/  UMOV UR4, URZ ;  /* 0x000000ff00047c82 */ /* 0x000fe20008000000 */
[----:B------:R-:W-:Y:S01]  /*0650*/  UMOV UR5, URZ ;  /* 0x000000ff00057c82 */ /* 0x000fe20008000000 */
[----:B0-----:R-:W-:Y:S01]  /*0660*/  @UP0 UIMAD.WIDE UR4, UR6, 0x8, UR22 ;  /* 0x00000008060408a5 */ /* 0x001fe2000f8e0216 */
[----:B------:R-:W-:Y:S01]  /*0670*/  LEA R50, P1, R48, R50, 0x1 ;  /* 0x0000003230327211 */ /* 0x000fe200078208ff */
[----:B------:R-:W-:Y:S01]  /*0680*/  UISETP.GE.AND UP0, UPT, UR25, 0x1, UPT ;  /* 0x000000011900788c */ /* 0x000fe2000bf06270 */
[----:B------:R-:W-:Y:S01]  /*0690*/  IADD3 R0, PT, PT, R3, R5, RZ ;  /* 0x0000000503007210 */ /* 0x000fe20007ffe0ff */
[----:B------:R-:W-:Y:S02]  /*06a0*/  UIADD3 UR18, UP1, UPT, UR11, UR18, URZ ;  /* 0x000000120b127290 */ /* 0x000fe4000ff3e0ff */
[----:B--2---:R-:W-:Y:S01]  /*06b0*/  UIMAD.WIDE.U32 UR14, UR38, UR20, URZ ;  /* 0x00000014260e72a5 */ /* 0x004fe2000f8e00ff */
[----:B------:R-:W-:Y:S01]  /*06c0*/  IADD3.X R0, PT, PT, R0, UR19, RZ, P0, !PT ;  /* 0x0000001300007c10 */ /* 0x000fe200087fe4ff */
[----:B------:R-:W-:-:S02]  /*06d0*/  UIADD3.X UR30, UPT, UPT, UR19, UR30, URZ, UP1, !UPT ;  /* 0x0000001e131e7290 */ /* 0x000fc40008ffe4ff */
[----:B-1----:R-:W-:Y:S01]  /*06e0*/  ULEA UR29, UP1, UR18, UR8, 0x1 ;  /* 0x00000008121d7291 */ /* 0x002fe2000f8208ff */
[----:B------:R-:W-:Y:S01]  /*06f0*/  LEA.HI.X R48, R48, R51, R0, 0x1, P1 ;  /* 0x0000003330307211 */ /* 0x000fe200008f0c00 */
[----:B------:R-:W-:Y:S01]  /*0700*/  HFMA2 R51, -RZ, RZ, 0, 0 ;  /* 0x00000000ff337431 */ /* 0x000fe200000001ff */
        /* <DEDUP_REMOVED lines=13> */
[----:B-1----:R-:W-:-:S04]  /*07e0*/  IMAD R0, R7, UR10, RZ ;  /* 0x0000000a07007c24 */ /* 0x002fc8000f8e02ff */
[----:B------:R-:W-:Y:S01]  /*07f0*/  IMAD R57, R23, UR11, R0 ;  /* 0x0000000b17397c24 */ /* 0x000fe2000f8e0200 */
[----:B--2---:R-:W-:Y:S01]  /*0800*/  UIMAD.WIDE.U32 UR18, UR38, UR22, URZ ;  /* 0x00000016261272a5 */ /* 0x004fe2000f8e00ff */
[----:B------:R-:W1:Y:S01]  /*0810*/  LDCU UR22, c[0x0][0x394] ;  /* 0x00007280ff1677ac */ /* 0x000e620008000800 */
[----:B----4-:R-:W-:Y:S01]  /*0820*/  UIMAD.WIDE.U32 UR20, UR38, UR8, URZ ;  /* 0x00000008261472a5 */ /* 0x010fe2000f8e00ff */
        /* <DEDUP_REMOVED lines=9> */
[C---:B------:R-:W-:Y:S01]  /*08c0*/  SHF.L.U32 R3, R20.reuse, 0x4, RZ ;  /* 0x0000000414037819 */ /* 0x040fe200000006ff */
[----:B------:R-:W-:Y:S01]  /*08d0*/  UIMAD UR25, UR38, UR9, UR21 ;  /* 0x00000009261972a4 */ /* 0x000fe2000f8e0215 */
        /* <DEDUP_REMOVED lines=11> */
[C---:B------:R-:W-:Y:S02]  /*0990*/  SHF.L.U32 R47, R20.reuse, 0x1, RZ ;  /* 0x00000001142f7819 */ /* 0x040fe400000006ff */
[----:B------:R-:W-:-:S02]  /*09a0*/  IADD3 R49, PT, PT, R20, 0x200, RZ ;  /* 0x0000020014317810 */ /* 0x000fc40007ffe0ff */
[-C--:B------:R-:W-:Y:S02]  /*09b0*/  LEA.HI R25, R25, R20.reuse, RZ, 0x1b ;  /* 0x0000001419197211 */ /* 0x080fe400078fd8ff */
[-C--:B------:R-:W-:Y:S02]  /*09c0*/  LEA.HI R27, R27, R20.reuse, RZ, 0x1b ;  /* 0x000000141b1b7211 */ /* 0x080fe400078fd8ff */
[-C--:B------:R-:W-:Y:S02]  /*09d0*/  LEA.HI R29, R29, R20.reuse, RZ, 0x1b ;  /* 0x000000141d1d7211 */ /* 0x080fe400078fd8ff */
[C---:B------:R-:W-:Y:S02]  /*09e0*/  LEA.HI R46, R20.reuse, R20, RZ, 0x1b ;  /* 0x00000014142e7211 */ /* 0x040fe400078fd8ff */
        /* <DEDUP_REMOVED lines=16> */
[----:B------:R-:W-:Y:S02]  /*0af0*/  LEA R34, R25, UR6, 0x2 ;  /* 0x0000000619227c11 */ /* 0x000fe4000f8e10ff */
        /* <DEDUP_REMOVED lines=20> */
[----:B-1----:R-:W-:-:S07]  /*0c40*/  IADD3 R25, PT, PT, R23, R57, RZ ;  /* 0x0000003917197210 */ /* 0x002fce0007ffe0ff */
.L_x_5417:
[----:B------:R-:W-:Y:S01]  /*0c50*/  BAR.SYNC.DEFER_BLOCKING 0x0 ;  /* 0x0000000000007b1d */ /* 0x000fe20000010000 */
[----:B0-----:R-:W-:Y:S02]  /*0c60*/  MOV R2, UR24 ;  /* 0x0000001800027c02 */ /* 0x001fe40008000f00 */
[----:B------:R-:W-:-:S03]  /*0c70*/  MOV R3, UR26 ;  /* 0x0000001a00037c02 */ /* 0x000fc60008000f00 */
[----:B------:R-:W0:Y:S01]  /*0c80*/  S2R R54, SR_LANEID ;  /* 0x0000000000367919 */ /* 0x000e220000000000 */
[C---:B------:R-:W-:Y:S01]  /*0c90*/  IMAD.WIDE.U32 R2, R27.reuse, 0x10, R2 ;  /* 0x000000101b027825 */ /* 0x040fe200078e0002 */
[----:B------:R-:W1:Y:S01]  /*0ca0*/  S2UR UR7, SR_CgaCtaId ;  /* 0x00000000000779c3 */ /* 0x000e620000008800 */
[----:B------:R-:W-:Y:S01]  /*0cb0*/  UMOV UR6, 0x400 ;  /* 0x0000040000067882 */ /* 0x000fe20000000000 */
[----:B------:R-:W-:Y:S01]  /*0cc0*/  MOV R16, UR27 ;  /* 0x0000001b00107c02 */ /* 0x000fe20008000f00 */
[----:B------:R-:W2:Y:S01]  /*0cd0*/  LDCU.128 UR8, c[0x0][0x410] ;  /* 0x00008200ff0877ac */ /* 0x000ea20008000c00 */
[----:B------:R-:W-:Y:S02]  /*0ce0*/  MOV R17, UR28 ;  /* 0x0000001c00117c02 */ /* 0x000fe40008000f00 */
[----:B------:R-:W-:Y:S02]  /*0cf0*/  MOV R18, UR29 ;  /* 0x0000001d00127c02 */ /* 0x000fe40008000f00 */
[----:B------:R-:W-:Y:S01]  /*0d00*/  MOV R19, UR30 ;  /* 0x0000001e00137c02 */ /* 0x000fe20008000f00 */
[----:B------:R-:W-:Y:S01]  /*0d10*/  UIADD3 UR31, UPT, UPT, UR22, -0x1, URZ ;  /* 0xffffffff161f7890 */ /* 0x000fe2000fffe0ff */
[----:B------:R-:W3:Y:S01]  /*0d20*/  LDCU.64 UR34, c[0x0][0x488] ;  /* 0x00009100ff2277ac */ /* 0x000ee20008000a00 */
[----:B------:R-:W4:Y:S04]  /*0d30*/  LDG.E.128 R4, desc[UR36][R2.64] ;  /* 0x0000002402047981 */ /* 0x000f28000c1e1d00 */
[----:B------:R2:W3:Y:S01]  /*0d40*/  LDG.E.128 R8, desc[UR36][R2.64+0x200] ;  /* 0x0002002402087981 */ /* 0x0004e2000c1e1d00 */
[----:B------:R-:W-:Y:S01]  /*0d50*/  IMAD.WIDE.U32 R16, R27, 0x10, R16 ;  /* 0x000000101b107825 */ /* 0x000fe200078e0010 */
[----:B-1----:R-:W-:Y:S01]  /*0d60*/  ULEA UR6, UR7, UR6, 0x18 ;  /* 0x0000000607067291 */ /* 0x002fe2000f8ec0ff */
[----:B0-----:R-:W-:-:S05]  /*0d70*/  IADD3 R24, PT, PT, R47, R54, RZ ;  /* 0x000000362f187210 */ /* 0x001fca0007ffe0ff */
[----:B------:R-:W-:-:S04]  /*0d80*/  LEA R24, R24, UR6, 0x4 ;  /* 0x0000000618187c11 */ /* 0x000fc8000f8e20ff */
[----:B--2---:R-:W-:Y:S01]  /*0d90*/  LEA R3, R54, R24, 0x4 ;  /* 0x0000001836037211 */ /* 0x004fe200078e20ff */
[----:B----4-:R-:W-:Y:S04]  /*0da0*/  STS.128 [R24], R4 ;  /* 0x0000000418007388 */ /* 0x010fe80000000c00 */
[----:B---3--:R-:W-:Y:S01]  /*0db0*/  STS.128 [R24+0x200], R8 ;  /* 0x0002000818007388 */ /* 0x008fe20000000c00 */
[----:B------:R-:W-:-:S03]  /*0dc0*/  NOP ;  /* 0x0000000000007918 */ /* 0x000fc60000000000 */
[----:B------:R-:W-:Y:S04]  /*0dd0*/  LDS.128 R60, [R3] ;  /* 0x00000000033c7984 */ /* 0x000fe80000000c00 */
[----:B------:R-:W-:Y:S01]  /*0de0*/  LDS.128 R12, [R3+0x10] ;  /* 0x00001000030c7984 */ /* 0x000fe20000000c00 */
[----:B------:R-:W-:Y:S06]  /*0df0*/  BAR.SYNC.DEFER_BLOCKING 0x0 ;  /* 0x0000000000007b1d */ /* 0x000fec0000010000 */
[----:B------:R-:W2:Y:S04]  /*0e00*/  LDG.E.128 R56, desc[UR36][R16.64] ;  /* 0x0000002410387981 */ /* 0x000ea8000c1e1d00 */
[----:B------:R-:W3:Y:S01]  /*0e10*/  LDG.E.128 R64, desc[UR36][R16.64+0x200] ;  /* 0x0002002410407981 */ /* 0x000ee2000c1e1d00 */
[----:B------:R-:W-:-:S03]  /*0e20*/  IMAD.WIDE.U32 R18, R27, 0x10, R18 ;  /* 0x000000101b127825 */ /* 0x000fc600078e0012 */
        /* <DEDUP_REMOVED lines=8> */
[----:B------:R-:W-:Y:S01]  /*0eb0*/  USHF.L.U32 UR6, UR31, 0xa, URZ ;  /* 0x0000000a1f067899 */ /* 0x000fe200080006ff */
[----:B------:R-:W-:-:S03]  /*0ec0*/  UMOV UR7, URZ ;  /* 0x000000ff00077c82 */ /* 0x000fc60008000000 */
[----:B------:R-:W-:-:S04]  /*0ed0*/  UIMAD.WIDE.U32 UR32, UR39, UR8, UR6 ;  /* 0x00000008272072a5 */ /* 0x000fc8000f8e0006 */
[----:B------:R-:W-:-:S03]  /*0ee0*/  UIMAD UR9, UR39, UR9, UR33 ;  /* 0x00000009270972a4 */ /* 0x000fc6000f8e0221 */
[----:B------:R-:W-:Y:S02]  /*0ef0*/  UMOV UR8, UR32 ;  /* 0x0000002000087c82 */ /* 0x000fe40008000000 */
[----:B------:R-:W-:-:S04]  /*0f00*/  UIMAD.WIDE.U32 UR8, UR38, UR10, UR8 ;  /* 0x0000000a260872a5 */ /* 0x000fc8000f8e0008 */
[----:B------:R-:W-:Y:S02]  /*0f10*/  UIMAD UR11, UR38, UR11, UR9 ;  /* 0x0000000b260b72a4 */ /* 0x000fe4000f8e0209 */
[----:B------:R-:W-:-:S04]  /*0f20*/  ULEA UR9, UP0, UR8, UR34, 0x1 ;  /* 0x0000002208097291 */ /* 0x000fc8000f8008ff */
[----:B------:R-:W-:Y:S02]  /*0f30*/  ULEA.HI.X UR8, UR8, UR35, UR11, 0x1, UP0 ;  /* 0x0000002308087291 */ /* 0x000fe400080f0c0b */
[----:B0-----:R-:W-:Y:S01]  /*0f40*/  MOV R56, UR9 ;  /* 0x0000000900387c02 */ /* 0x001fe20008000f00 */
[----:B------:R-:W0:Y:S03]  /*0f50*/  LDCU.64 UR34, c[0x0][0x478] ;  /* 0x00008f00ff2277ac */ /* 0x000e260008000a00 */
[----:B------:R-:W-:-:S03]  /*0f60*/  MOV R57, UR8 ;  /* 0x0000000800397c02 */ /* 0x000fc60008000f00 */
[----:B------:R-:W-:Y:S02]  /*0f70*/  IMAD.WIDE.U32 R56, R27, 0x10, R56 ;  /* 0x000000101b387825 */ /* 0x000fe400078e0038 */
[----:B------:R-:W1:Y:S01]  /*0f80*/  LDCU.128 UR8, c[0x0][0x420] ;  /* 0x00008400ff0877ac */ /* 0x000e620008000c00 */
[----:B--2---:R-:W-:Y:S04]  /*0f90*/  STS.128 [R24], R72 ;  /* 0x0000004818007388 */ /* 0x004fe80000000c00 */
[----:B---3--:R-:W-:Y:S01]  /*0fa0*/  STS.128 [R24+0x200], R76 ;  /* 0x0002004c18007388 */ /* 0x008fe20000000c00 */
        /* <DEDUP_REMOVED lines=10> */
[----:B--2---:R-:W-:Y:S01]  /*1050*/  HADD2.F32 R106, -RZ, R16.H1_H1 ;  /* 0x30000010ff6a7230 */ /* 0x004fe20000004100 */
[----:B------:R-:W1:Y:S02]  /*1060*/  LDCU.64 UR32, c[0x0][0x558] ;  /* 0x0000ab00ff2077ac */ /* 0x000e640008000a00 */
[----:B------:R-:W-:Y:S02]  /*1070*/  UIMAD UR11, UR38, UR11, UR9 ;  /* 0x0000000b260b72a4 */ /* 0x000fe4000f8e0209 */
[----:B0-----:R-:W-:-:S04]  /*1080*/  ULEA UR9, UP0, UR8, UR34, 0x1 ;  /* 0x0000002208097291 */ /* 0x001fc8000f8008ff */
[----:B------:R-:W-:Y:S02]  /*1090*/  ULEA.HI.X UR8, UR8, UR35, UR11, 0x1, UP0 ;  /* 0x0000002308087291 */ /* 0x000fe400080f0c0b */
[----:B------:R-:W-:Y:S01]  /*10a0*/  MOV R82, UR9 ;  /* 0x0000000900527c02 */ /* 0x000fe20008000f00 */
[--C-:B------:R-:W-:Y:S01]  /*10b0*/  HADD2.F32 R107, -RZ, R17.reuse.H0_H0 ;  /* 0x20000011ff6b7230 */ /* 0x100fe20000004100 */
[----:B------:R-:W0:Y:S02]  /*10c0*/  LDCU.64 UR34, c[0x0][0x490] ;  /* 0x00009200ff2277ac */ /* 0x000e240008000a00 */
[----:B------:R-:W-:Y:S01]  /*10d0*/  MOV R83, UR8 ;  /* 0x0000000800537c02 */ /* 0x000fe20008000f00 */
[----:B------:R-:W-:Y:S01]  /*10e0*/  HADD2.F32 R108, -RZ, R17.H1_H1 ;  /* 0x30000011ff6c7230 */ /* 0x000fe20000004100 */
        /* <DEDUP_REMOVED lines=8> */
[----:B------:R-:W4:Y:S04]  /*1170*/  LDG.E.128 R76, desc[UR36][R82.64] ;  /* 0x00000024524c7981 */ /* 0x000f28000c1e1d00 */
[----:B------:R1:W4:Y:S01]  /*1180*/  LDG.E.128 R64, desc[UR36][R82.64+0x200] ;  /* 0x0002002452407981 */ /* 0x000322000c1e1d00 */
[--C-:B------:R-:W-:Y:S01]  /*1190*/  HADD2.F32 R117, -RZ, R68.reuse.H0_H0 ;  /* 0x20000044ff757230 */ /* 0x100fe20000004100 */
[----:B--2---:R-:W-:Y:S01]  /*11a0*/  UIMAD.WIDE.U32 UR8, UR39, UR10, UR6 ;  /* 0x0000000a270872a5 */ /* 0x004fe2000f8e0006 */
[----:B------:R-:W-:-:S02]  /*11b0*/  HADD2.F32 R123, -RZ, R68.H1_H1 ;  /* 0x30000044ff7b7230 */ /* 0x000fc40000004100 */
[--C-:B---3--:R-:W-:Y:S01]  /*11c0*/  HADD2.F32 R91, -RZ, R72.reuse.H0_H0 ;  /* 0x20000048ff5b7230 */ /* 0x108fe20000004100 */
[----:B------:R-:W-:Y:S01]  /*11d0*/  UIMAD UR9, UR39, UR11, UR9 ;  /* 0x0000000b270972a4 */ /* 0x000fe2000f8e0209 */
[----:B------:R-:W-:Y:S01]  /*11e0*/  HADD2.F32 R90, -RZ, R72.H1_H1 ;  /* 0x30000048ff5a7230 */ /* 0x000fe20000004100 */
[----:B------:R-:W2:Y:S01]  /*11f0*/  LDCU.64 UR10, c[0x0][0x510] ;  /* 0x0000a200ff0a77ac */ /* 0x000ea20008000a00 */
[--C-:B------:R-:W-:Y:S02]  /*1200*/  HADD2.F32 R80, -RZ, R73.reuse.H1_H1 ;  /* 0x30000049ff507230 */ /* 0x100fe40000004100 */
[----:B------:R-:W-:Y:S01]  /*1210*/  FMUL.FTZ R72, R91, -1.4426950216293334961 ;  /* 0xbfb8aa3b5b487820 */ /* 0x000fe20000410000 */
[----:B-1----:R-:W-:Y:S02]  /*1220*/  HADD2.F32 R82, -RZ, R74.H1_H1 ;  /* 0x3000004aff527230 */ /* 0x002fe40000004100 */
[----:B------:R-:W-:Y:S01]  /*1230*/  FMUL.FTZ R85, R90, -1.4426950216293334961 ;  /* 0xbfb8aa3b5a557820 */ /* 0x000fe20000410000 */
[----:B------:R-:W-:-:S02]  /*1240*/  HADD2.F32 R0, -RZ, R73.H0_H0 ;  /* 0x20000049ff007230 */ /* 0x000fc40000004100 */
[----:B------:R-:W-:Y:S01]  /*1250*/  FMUL.FTZ R87, R80, -1.4426950216293334961 ;  /* 0xbfb8aa3b50577820 */ /* 0x000fe20000410000 */
[----:B------:R-:W-:Y:S01]  /*1260*/  HADD2.F32 R2, -RZ, R74.H0_H0 ;  /* 0x2000004aff027230 */ /* 0x000fe20000004100 */
[----:B------:R-:W1:Y:S01]  /*1270*/  MUFU.EX2 R72, R72 ;  /* 0x0000004800487308 */ /* 0x000e620000000800 */
[----:B------:R-:W-:Y:S01]  /*1280*/  FMUL.FTZ R89, R82, -1.4426950216293334961 ;  /* 0xbfb8aa3b52597820 */ /* 0x000fe20000410000 */
[--C-:B------:R-:W-:Y:S02]  /*1290*/  HADD2.F32 R81, -RZ, R75.reuse.H0_H0 ;  /* 0x2000004bff517230 */ /* 0x100fe40000004100 */
[----:B------:R-:W-:Y:S01]  /*12a0*/  FMUL.FTZ R86, R0, -1.4426950216293334961 ;  /* 0xbfb8aa3b00567820 */ /* 0x000fe20000410000 */
[----:B------:R-:W3:Y:S01]  /*12b0*/  MUFU.EX2 R73, R85 ;  /* 0x0000005500497308 */ /* 0x000ee20000000800 */
[----:B------:R-:W-:Y:S02]  /*12c0*/  HADD2.F32 R84, -RZ, R75.H1_H1 ;  /* 0x3000004bff547230 */ /* 0x000fe40000004100 */
[----:B------:R-:W-:Y:S01]  /*12d0*/  FMUL.FTZ R88, R2, -1.4426950216293334961 ;  /* 0xbfb8aa3b02587820 */ /* 0x000fe20000410000 */
[----:B----4-:R-:W-:Y:S01]  /*12e0*/  HADD2.F32 R93, -RZ, R57.H1_H1 ;  /* 0x30000039ff5d7230 */ /* 0x010fe20000004100 */
[----:B------:R4:W0:Y:S01]  /*12f0*/  MUFU.EX2 R74, R87 ;  /* 0x00000057004a7308 */ /* 0x0008220000000800 */
[----:B------:R-:W-:-:S02]  /*1300*/  HADD2.F32 R83, -RZ, R56.H0_H0 ;  /* 0x20000038ff537230 */ /* 0x000fc40000004100 */
[----:B------:R-:W-:Y:S01]  /*1310*/  FMUL.FTZ R94, R81, -1.4426950216293334961 ;  /* 0xbfb8aa3b515e7820 */ /* 0x000fe20000410000 */
[----:B------:R-:W-:Y:S01]  /*1320*/  HADD2.F32 R92, -RZ, R58.H0_H0 ;  /* 0x2000003aff5c7230 */ /* 0x000fe20000004100 */
[----:B------:R2:W-:Y:S01]  /*1330*/  MUFU.EX2 R75, R89 ;  /* 0x00000059004b7308 */ /* 0x0005e20000000800 */
[----:B------:R-:W-:Y:S01]  /*1340*/  FMUL.FTZ R101, R93, -1.4426950216293334961 ;  /* 0xbfb8aa3b5d657820 */ /* 0x000fe20000410000 */
[----:B------:R-:W-:Y:S01]  /*1350*/  FMUL.FTZ R97, R83, -1.4426950216293334961 ;  /* 0xbfb8aa3b53617820 */ /* 0x000fe20000410000 */
[----:B-1----:R-:W-:Y:S01]  /*1360*/  FADD.FTZ R72, R72, 1 ;  /* 0x3f80000048487421 */ /* 0x002fe20000010000 */
[----:B------:R1:W0:Y:S01]  /*1370*/  MUFU.EX2 R98, R94 ;  /* 0x0000005e00627308 */ /* 0x0002220000000800 */
[----:B----4-:R-:W-:Y:S02]  /*1380*/  HADD2.F32 R87, -RZ, R57.H0_H0 ;  /* 0x20000039ff577230 */ /* 0x010fe40000004100 */
[----:B---3--:R-:W-:Y:S01]  /*1390*/  FADD.FTZ R73, R73, 1 ;  /* 0x3f80000049497421 */ /* 0x008fe20000010000 */
[----:B------:R-:W-:Y:S01]  /*13a0*/  HADD2.F32 R85, -RZ, R56.H1_H1 ;  /* 0x30000038ff557230 */ /* 0x000fe20000004100 */
[----:B------:R0:W3:Y:S01]  /*13b0*/  MUFU.EX2 R100, R97 ;  /* 0x0000006100647308 */ /* 0x0000e20000000800 */
[----:B--2---:R-:W-:-:S02]  /*13c0*/  HADD2.F32 R89, -RZ, R59.H1_H1 ;  /* 0x3000003bff597230 */ /* 0x004fc40000004100 */
[----:B------:R-:W-:Y:S01]  /*13d0*/  FMUL.FTZ R57, R87, -1.4426950216293334961 ;  /* 0xbfb8aa3b57397820 */ /* 0x000fe20000410000 */
[--C-:B------:R-:W-:Y:S01]  /*13e0*/  HADD2.F32 R113, -RZ, R69.reuse.H0_H0 ;  /* 0x20000045ff717230 */ /* 0x100fe20000004100 */
[----:B------:R-:W2:Y:S01]  /*13f0*/  MUFU.EX2 R109, R101 ;  /* 0x00000065006d7308 */ /* 0x000ea20000000800 */
[----:B------:R-:W-:Y:S01]  /*1400*/  FMUL.FTZ R99, R85, -1.4426950216293334961 ;  /* 0xbfb8aa3b55637820 */ /* 0x000fe20000410000 */
[----:B------:R-:W-:Y:S01]  /*1410*/  FMUL.FTZ R103, R89, -1.4426950216293334961 ;  /* 0xbfb8aa3b59677820 */ /* 0x000fe20000410000 */
[----:B------:R-:W-:Y:S01]  /*1420*/  HADD2.F32 R115, -RZ, R69.H1_H1 ;  /* 0x30000045ff737230 */ /* 0x000fe20000004100 */
[----:B-1----:R-:W-:Y:S01]  /*1430*/  MUFU.RCP R94, R72 ;  /* 0x00000048005e7308 */ /* 0x002fe20000001000 */
[----:B0-----:R-:W-:Y:S01]  /*1440*/  FADD.FTZ R97, R74, 1 ;  /* 0x3f8000004a617421 */ /* 0x001fe20000010000 */
[----:B------:R-:W-:Y:S01]  /*1450*/  FADD.FTZ R98, R98, 1 ;  /* 0x3f80000062627421 */ /* 0x000fe20000010000 */
[--C-:B------:R-:W-:Y:S01]  /*1460*/  HADD2.F32 R112, -RZ, R70.reuse.H0_H0 ;  /* 0x20000046ff707230 */ /* 0x100fe20000004100 */
[----:B------:R-:W-:Y:S01]  /*1470*/  UIMAD.WIDE.U32 UR8, UR38, UR10, UR8 ;  /* 0x0000000a260872a5 */ /* 0x000fe2000f8e0008 */
[----:B------:R-:W-:-:S02]  /*1480*/  HADD2.F32 R114, -RZ, R70.H1_H1 ;  /* 0x30000046ff727230 */ /* 0x000fc40000004100 */
[----:B---3--:R-:W-:Y:S01]  /*1490*/  FADD.FTZ R100, R100, 1 ;  /* 0x3f80000064647421 */ /* 0x008fe20000010000 */
[--C-:B------:R-:W-:Y:S01]  /*14a0*/  HADD2.F32 R104, -RZ, R71.reuse.H0_H0 ;  /* 0x20000047ff687230 */ /* 0x100fe20000004100 */
[----:B------:R0:W1:Y:S01]  /*14b0*/  MUFU.EX2 R137, R103 ;  /* 0x0000006700897308 */ /* 0x0000620000000800 */
[----:B------:R-:W-:Y:S02]  /*14c0*/  HADD2.F32 R116, -RZ, R71.H1_H1 ;  /* 0x30000047ff747230 */ /* 0x000fe40000004100 */
[----:B--2---:R-:W-:Y:S01]  /*14d0*/  FADD.FTZ R128, R109, 1 ;  /* 0x3f8000006d807421 */ /* 0x004fe20000010000 */
[----:B------:R-:W-:Y:S01]  /*14e0*/  HADD2.F32 R109, -RZ, R18.H1_H1 ;  /* 0x30000012ff6d7230 */ /* 0x000fe20000004100 */
[----:B------:R-:W2:Y:S01]  /*14f0*/  MUFU.RCP R101, R73 ;  /* 0x0000004900657308 */ /* 0x000ea20000001000 */
[--C-:B------:R-:W-:Y:S01]  /*1500*/  HADD2.F32 R145, -RZ, R4.reuse.H0_H0 ;  /* 0x20000004ff917230 */ /* 0x100fe20000004100 */
[----:B------:R-:W-:Y:S01]  /*1510*/  UIMAD UR10, UR38, UR11, UR9 ;  /* 0x0000000b260a72a4 */ /* 0x000fe2000f8e0209 */
[----:B------:R-:W-:Y:S01]  /*1520*/  HADD2.F32 R147, -RZ, R4.H1_H1 ;  /* 0x30000004ff937230 */ /* 0x000fe20000004100 */
[----:B------:R-:W-:Y:S01]  /*1530*/  ULEA UR9, UP0, UR8, UR32, 0x1 ;  /* 0x0000002008097291 */ /* 0x000fe2000f8008ff */
[----:B0-----:R-:W-:Y:S01]  /*1540*/  FADD.FTZ R103, R75, 1 ;  /* 0x3f8000004b677421 */ /* 0x001fe20000010000 */
[----:B------:R-:W-:-:S02]  /*1550*/  HADD2.F32 R149, -RZ, R5.H0_H0 ;  /* 0x20000005ff957230 */ /* 0x000fc40000004100 */
[----:B------:R0:W3:Y:S01]  /*1560*/  MUFU.EX2 R95, R86 ;  /* 0x00000056005f7308 */ /* 0x0000e20000000800 */
[----:B------:R-:W-:Y:S02]  /*1570*/  HADD2.F32 R151, -RZ, R5.H1_H1 ;  /* 0x30000005ff977230 */ /* 0x000fe40000004100 */
[----:B-1----:R-:W-:Y:S01]  /*1580*/  FADD.FTZ R137, R137, 1 ;  /* 0x3f80000089897421 */ /* 0x002fe20000010000 */
[--C-:B------:R-:W-:Y:S01]  /*1590*/  HADD2.F32 R153, -RZ, R6.reuse.H0_H0 ;  /* 0x20000006ff997230 */ /* 0x100fe20000004100 */
[----:B------:R1:W4:Y:S01]  /*15a0*/  MUFU.EX2 R96, R88 ;  /* 0x0000005800607308 */ /* 0x0003220000000800 */
[----:B------:R-:W-:Y:S01]  /*15b0*/  HADD2.F32 R155, -RZ, R6.H1_H1 ;  /* 0x30000006ff9b7230 */ /* 0x000fe20000004100 */
[----:B------:R-:W-:Y:S01]  /*15c0*/  ULEA.HI.X UR8, UR8, UR33, UR10, 0x1, UP0 ;  /* 0x0000002108087291 */ /* 0x000fe200080f0c0a */
[--C-:B------:R-:W-:Y:S01]  /*15d0*/  HADD2.F32 R157, -RZ, R7.reuse.H0_H0 ;  /* 0x20000007ff9d7230 */ /* 0x100fe20000004100 */
[----:B------:R3:W4:Y:S01]  /*15e0*/  MUFU.EX2 R105, R57 ;  /* 0x0000003900697308 */ /* 0x0007220000000800 */
[----:B0-----:R-:W-:Y:S01]  /*15f0*/  FMUL.FTZ R86, R84, -1.4426950216293334961 ;  /* 0xbfb8aa3b54567820 */ /* 0x001fe20000410000 */
[----:B--2---:R-:W-:Y:S01]  /*1600*/  FADD.FTZ R69, -R101, 1 ;  /* 0x3f80000065457421 */ /* 0x004fe20000010100 */
[----:B------:R-:W-:Y:S01]  /*1610*/  HADD2.F32 R159, -RZ, R7.H1_H1 ;  /* 0x30000007ff9f7230 */ /* 0x000fe20000004100 */
[----:B------:R-:W0:Y:S01]  /*1620*/  MUFU.EX2 R102, R99 ;  /* 0x0000006300667308 */ /* 0x000e220000000800 */
[----:B-1----:R-:W-:-:S02]  /*1630*/  HADD2.F32 R88, -RZ, R58.H1_H1 ;  /* 0x3000003aff587230 */ /* 0x002fc40000004100 */
[----:B------:R-:W-:Y:S01]  /*1640*/  FMUL.FTZ R58, R92, -1.4426950216293334961 ;  /* 0xbfb8aa3b5c3a7820 */ /* 0x000fe20000410000 */
[----:B---3--:R-:W-:Y:S01]  /*1650*/  FADD.FTZ R95, R95, 1 ;  /* 0x3f8000005f5f7421 */ /* 0x008fe20000010000 */
[----:B------:R1:W2:Y:S01]  /*1660*/  MUFU.EX2 R56, R86 ;  /* 0x0000005600387308 */ /* 0x0002a20000000800 */
[----:B------:R-:W-:Y:S02]  /*1670*/  HADD2.F32 R57, -RZ, R61.H0_H0 ;  /* 0x2000003dff397230 */ /* 0x000fe40000004100 */
[----:B----4-:R-:W-:Y:S01]  /*1680*/  FADD.FTZ R96, R96, 1 ;  /* 0x3f80000060607421 */ /* 0x010fe20000010000 */
[----:B------:R-:W-:Y:S01]  /*1690*/  FFMA.FTZ R69, R90, R69, 1 ;  /* 0x3f8000005a457423 */ /* 0x000fe20000010045 */
[----:B------:R3:W-:Y:S01]  /*16a0*/  MUFU.EX2 R129, R58 ;  /* 0x0000003a00817308 */ /* 0x0007e20000000800 */
[----:B------:R-:W-:Y:S02]  /*16b0*/  HADD2.F32 R161, -RZ, R8.H0_H0 ;  /* 0x20000008ffa17230 */ /* 0x000fe40000004100 */
[----:B------:R-:W-:Y:S01]  /*16c0*/  FADD.FTZ R124, R105, 1 ;  /* 0x3f800000697c7421 */ /* 0x000fe20000010000 */
[----:B------:R-:W-:Y:S01]  /*16d0*/  HADD2.F32 R105, -RZ, R16.H0_H0 ;  /* 0x20000010ff697230 */ /* 0x000fe20000004100 */
[----:B------:R4:W-:Y:S01]  /*16e0*/  MUFU.RCP R118, R98 ;  /* 0x0000006200767308 */ /* 0x0009e20000001000 */
[----:B-1----:R-:W-:-:S02]  /*16f0*/  HADD2.F32 R86, -RZ, R59.H0_H0 ;  /* 0x2000003bff567230 */ /* 0x002fc40000004100 */
[----:B------:R-:W-:Y:S01]  /*1700*/  FMUL.FTZ R59, R88, -1.4426950216293334961 ;  /* 0xbfb8aa3b583b7820 */ /* 0x000fe20000410000 */
[----:B0-----:R-:W-:Y:S01]  /*1710*/  FADD.FTZ R102, R102, 1 ;  /* 0x3f80000066667421 */ /* 0x001fe20000010000 */
[----:B------:R-:W-:Y:S01]  /*1720*/  HADD2.F32 R163, -RZ, R8.H1_H1 ;  /* 0x30000008ffa37230 */ /* 0x000fe20000004100 */
[----:B------:R-:W-:Y:S01]  /*1730*/  MOV R8, UR9 ;  /* 0x0000000900087c02 */ /* 0x000fe20008000f00 */
[----:B------:R-:W-:Y:S01]  /*1740*/  FMUL.FTZ R99, R86, -1.4426950216293334961 ;  /* 0xbfb8aa3b56637820 */ /* 0x000fe20000410000 */
[----:B--2---:R-:W-:Y:S01]  /*1750*/  FADD.FTZ R125, R56, 1 ;  /* 0x3f800000387d7421 */ /* 0x004fe20000010000 */
[--C-:B------:R-:W-:Y:S01]  /*1760*/  HADD2.F32 R56, -RZ, R60.reuse.H0_H0 ;  /* 0x2000003cff387230 */ /* 0x100fe20000004100 */
[----:B------:R-:W-:Y:S01]  /*1770*/  MUFU.RCP R95, R95 ;  /* 0x0000005f005f7308 */ /* 0x000fe20000001000 */
[----:B---3--:R-:W-:Y:S01]  /*1780*/  HADD2.F32 R58, -RZ, R60.H1_H1 ;  /* 0x3000003cff3a7230 */ /* 0x008fe20000004100 */
[----:B------:R-:W-:Y:S01]  /*1790*/  UISETP.NE.U32.AND UP0, UPT, UR34, URZ, UPT ;  /* 0x000000ff2200728c */ /* 0x000fe2000bf05070 */
[----:B------:R-:W-:-:S02]  /*17a0*/  HADD2.F32 R60, -RZ, R61.H1_H1 ;  /* 0x3000003dff3c7230 */ /* 0x000fc40000004100 */
[----:B------:R-:W-:Y:S01]  /*17b0*/  FMUL.FTZ R90, R90, R101 ;  /* 0x000000655a5a7220 */ /* 0x000fe20000410000 */
[----:B------:R-:W-:Y:S01]  /*17c0*/  HADD2.F32 R61, -RZ, R63.H0_H0 ;  /* 0x2000003fff3d7230 */ /* 0x000fe20000004100 */
[----:B------:R-:W-:Y:S01]  /*17d0*/  UISETP.NE.AND.EX UP0, UPT, UR35, URZ, UPT, UP0 ;  /* 0x000000ff2300728c */ /* 0x000fe2000bf05300 */
[----:B----4-:R-:W-:Y:S01]  /*17e0*/  HADD2.F32 R98, -RZ, R19.H1_H1 ;  /* 0x30000013ff627230 */ /* 0x010fe20000004100 */
[----:B------:R-:W-:Y:S01]  /*17f0*/  MUFU.EX2 R131, R99 ;  /* 0x0000006300837308 */ /* 0x000fe20000000800 */
[--C-:B------:R-:W-:Y:S02]  /*1800*/  HADD2.F32 R165, -RZ, R9.reuse.H0_H0 ;  /* 0x20000009ffa57230 */ /* 0x100fe40000004100 */
[----:B------:R-:W-:Y:S01]  /*1810*/  HADD2.F32 R167, -RZ, R9.H1_H1 ;  /* 0x30000009ffa77230 */ /* 0x000fe20000004100 */
[----:B------:R0:W1:Y:S01]  /*1820*/  MUFU.EX2 R130, R59 ;  /* 0x0000003b00827308 */ /* 0x0000620000000800 */
[----:B------:R-:W-:Y:S01]  /*1830*/  MOV R9, UR8 ;  /* 0x0000000800097c02 */ /* 0x000fe20008000f00 */
[----:B------:R-:W-:-:S02]  /*1840*/  HADD2.F32 R143, -RZ, R10.H0_H0 ;  /* 0x2000000aff8f7230 */ /* 0x000fc40000004100 */
[----:B------:R-:W-:Y:S01]  /*1850*/  MUFU.RCP R122, R102 ;  /* 0x00000066007a7308 */ /* 0x000fe20000001000 */
[----:B------:R-:W-:Y:S02]  /*1860*/  HADD2.F32 R141, -RZ, R10.H1_H1 ;  /* 0x3000000aff8d7230 */ /* 0x000fe40000004100 */
[----:B------:R-:W-:-:S04]  /*1870*/  IMAD.WIDE.U32 R8, R27, 0x10, R8 ;  /* 0x000000101b087825 */ /* 0x000fc800078e0008 */
[----:B0-----:R-:W-:Y:S01]  /*1880*/  HADD2.F32 R59, -RZ, R62.H0_H0 ;  /* 0x2000003eff3b7230 */ /* 0x001fe20000004100 */
[----:B------:R0:W-:Y:S01]  /*1890*/  MUFU.RCP R99, R96 ;  /* 0x0000006000637308 */ /* 0x0001e20000001000 */
[----:B-1----:R-:W-:-:S07]  /*18a0*/  FADD.FTZ R130, R130, 1 ;  /* 0x3f80000082827421 */ /* 0x002fce0000010000 */
[----:B------:R-:W1:Y:S01]  /*18b0*/  MUFU.RCP R97, R97 ;  /* 0x0000006100617308 */ /* 0x000e620000001000 */
[----:B0-----:R-:W-:-:S07]  /*18c0*/  HADD2.F32 R96, -RZ, R19.H0_H0 ;  /* 0x20000013ff607230 */ /* 0x001fce0000004100 */
[----:B------:R-:W-:Y:S08]  /*18d0*/  MUFU.RCP R125, R125 ;  /* 0x0000007d007d7308 */ /* 0x000ff00000001000 */
[----:B------:R-:W-:Y:S01]  /*18e0*/  MUFU.RCP R120, R100 ;  /* 0x0000006400787308 */ /* 0x000fe20000001000 */
[----:B-1----:R-:W-:-:S04]  /*18f0*/  FADD.FTZ R71, -R97, 1 ;  /* 0x3f80000061477421 */ /* 0x002fc80000010100 */
[----:B------:R-:W-:-:S03]  /*1900*/  FFMA.FTZ R71, R80, R71, 1 ;  /* 0x3f80000050477423 */ /* 0x000fc60000010047 */
[----:B------:R-:W-:Y:S08]  /*1910*/  MUFU.RCP R103, R103 ;  /* 0x0000006700677308 */ /* 0x000ff00000001000 */
[----:B------:R-:W-:Y:S08]  /*1920*/  MUFU.RCP R124, R124 ;  /* 0x0000007c007c7308 */ /* 0x000ff00000001000 */
[----:B------:R-:W-:Y:S08]  /*1930*/  MUFU.RCP R169, R130 ;  /* 0x0000008200a97308 */ /* 0x000ff00000001000 */
[----:B------:R-:W-:Y:S08]  /*1940*/  MUFU.RCP R128, R128 ;  /* 0x0000008000807308 */ /* 0x000ff00000001000 */
[----:B------:R-:W0:Y:S02]  /*1950*/  MUFU.RCP R140, R137 ;  /* 0x00000089008c7308 */ /* 0x000e240000001000 */
[----:B0-----:R-:W-:-:S04]  /*1960*/  FADD.FTZ R138, -R140, 1 ;  /* 0x3f8000008c8a7421 */ /* 0x001fc80000010100 */
[C---:B------:R-:W-:Y:S01]  /*1970*/  FFMA.FTZ R142, R89.reuse, R138, 1 ;  /* 0x3f800000598e7423 */ /* 0x040fe2000001008a */
[----:B------:R-:W-:Y:S01]  /*1980*/  FMUL.FTZ R89, R89, R140 ;  /* 0x0000008c59597220 */ /* 0x000fe20000410000 */
[----:B------:R0:W-:Y:S04]  /*1990*/  STS.128 [R24], R76 ;  /* 0x0000004c18007388 */ /* 0x0001e80000000c00 */
[----:B------:R1:W-:Y:S01]  /*19a0*/  STS.128 [R24+0x200], R64 ;  /* 0x0002004018007388 */ /* 0x0003e20000000c00 */
[----:B------:R-:W-:-:S03]  /*19b0*/  NOP ;  /* 0x0000000000007918 */ /* 0x000fc60000000000 */
[----:B------:R-:W2:Y:S01]  /*19c0*/  LDS.128 R72, [R3] ;  /* 0x0000000003487984 */ /* 0x000ea20000000c00 */
[----:B0-----:R-:W-:Y:S01]  /*19d0*/  FADD.FTZ R77, -R125, 1 ;  /* 0x3f8000007d4d7421 */ /* 0x001fe20000010100 */
[----:B------:R-:W-:Y:S01]  /*19e0*/  FADD.FTZ R78, R131, 1 ;  /* 0x3f800000834e7421 */ /* 0x000fe20000010000 */
[----:B-1----:R-:W-:Y:S02]  /*19f0*/  HADD2.F32 R65, -RZ, R63.H1_H1 ;  /* 0x3000003fff417230 */ /* 0x002fe40000004100 */
[----:B------:R-:W-:Y:S01]  /*1a00*/  FADD.FTZ R66, -R94, 1 ;  /* 0x3f8000005e427421 */ /* 0x000fe20000010100 */
[----:B------:R-:W-:Y:S02]  /*1a10*/  HADD2.F32 R63, -RZ, R18.H0_H0 ;  /* 0x20000012ff3f7230 */ /* 0x000fe40000004100 */
[----:B------:R-:W-:Y:S01]  /*1a20*/  FFMA.FTZ R77, R84, R77, 1 ;  /* 0x3f800000544d7423 */ /* 0x000fe2000001004d */
[----:B------:R-:W0:Y:S01]  /*1a30*/  LDS.128 R16, [R3+0x10] ;  /* 0x0000100003107984 */ /* 0x000e220000000c00 */
[----:B------:R-:W-:-:S02]  /*1a40*/  HADD2.F32 R64, -RZ, R62.H1_H1 ;  /* 0x3000003eff407230 */ /* 0x000fc40000004100 */
[C---:B------:R-:W-:Y:S01]  /*1a50*/  FFMA.FTZ R66, R91.reuse, R66, 1 ;  /* 0x3f8000005b427423 */ /* 0x040fe20000010042 */
[----:B------:R-:W1:Y:S01]  /*1a60*/  MUFU.RCP R171, R78 ;  /* 0x0000004e00ab7308 */ /* 0x000e620000001000 */
[----:B------:R-:W-:Y:S01]  /*1a70*/  FMUL.FTZ R91, R91, R94 ;  /* 0x0000005e5b5b7220 */ /* 0x000fe20000410000 */
[----:B-1----:R-:W-:Y:S01]  /*1a80*/  FADD.FTZ R137, -R171, 1 ;  /* 0x3f800000ab897421 */ /* 0x002fe20000010100 */
[--C-:B--2---:R-:W-:Y:S02]  /*1a90*/  HADD2.F32 R62, -RZ, R72.reuse.H0_H0 ;  /* 0x20000048ff3e7230 */ /* 0x104fe40000004100 */
[----:B------:R-:W-:Y:S02]  /*1aa0*/  HADD2.F32 R102, -RZ, R72.H1_H1 ;  /* 0x30000048ff667230 */ /* 0x000fe40000004100 */
        /* <DEDUP_REMOVED lines=8> */
[----:B------:R-:W-:Y:S01]  /*1b30*/  FADD.FTZ R75, R129, 1 ;  /* 0x3f800000814b7421 */ /* 0x000fe20000010000 */
[----:B------:R-:W-:Y:S01]  /*1b40*/  FMUL.FTZ R66, R67, R66 ;  /* 0x0000004243427220 */ /* 0x000fe20000410000 */
[----:B------:R-:W-:Y:S01]  /*1b50*/  FADD.FTZ R67, -R95, 1 ;  /* 0x3f8000005f437421 */ /* 0x000fe20000010100 */
[----:B------:R-:W-:Y:S01]  /*1b60*/  FMUL.FTZ R69, R68, R69 ;  /* 0x0000004544457220 */ /* 0x000fe20000410000 */
[----:B------:R-:W-:Y:S01]  /*1b70*/  FMUL.FTZ R68, R113, R100 ;  /* 0x0000006471447220 */ /* 0x000fe20000410000 */
[----:B------:R-:W-:Y:S01]  /*1b80*/  FMUL.FTZ R70, R115, R110 ;  /* 0x0000006e73467220 */ /* 0x000fe20000410000 */
[----:B------:R-:W-:Y:S01]  /*1b90*/  FFMA.FTZ R67, R0, R67, 1 ;  /* 0x3f80000000437423 */ /* 0x000fe20000010043 */
[----:B------:R-:W-:-:S02]  /*1ba0*/  HADD2.F32 R111, -RZ, R74.H0_H0 ;  /* 0x2000004aff6f7230 */ /* 0x000fc40000004100 */
[----:B------:R-:W-:Y:S01]  /*1bb0*/  FMUL.FTZ R68, R95, R68 ;  /* 0x000000445f447220 */ /* 0x000fe20000410000 */
[----:B------:R-:W-:Y:S02]  /*1bc0*/  HADD2.F32 R119, -RZ, R74.H1_H1 ;  /* 0x3000004aff777230 */ /* 0x000fe40000004100 */
[----:B------:R-:W-:Y:S01]  /*1bd0*/  FMUL.FTZ R70, R97, R70 ;  /* 0x0000004661467220 */ /* 0x000fe20000410000 */
[--C-:B0-----:R-:W-:Y:S02]  /*1be0*/  HADD2.F32 R130, -RZ, R16.reuse.H0_H0 ;  /* 0x20000010ff827230 */ /* 0x101fe40000004100 */
[----:B------:R-:W-:Y:S01]  /*1bf0*/  FMUL.FTZ R67, R68, R67 ;  /* 0x0000004344437220 */ /* 0x000fe20000410000 */
[----:B------:R-:W-:Y:S01]  /*1c00*/  FADD.FTZ R68, -R118, 1 ;  /* 0x3f80000076447421 */ /* 0x000fe20000010100 */
[----:B------:R-:W0:Y:S01]  /*1c10*/  MUFU.RCP R75, R75 ;  /* 0x0000004b004b7308 */ /* 0x000e220000001000 */
[----:B------:R-:W-:Y:S01]  /*1c20*/  FMUL.FTZ R76, R116, R127 ;  /* 0x0000007f744c7220 */ /* 0x000fe20000410000 */
[----:B------:R-:W-:Y:S01]  /*1c30*/  FMUL.FTZ R70, R70, R71 ;  /* 0x0000004746467220 */ /* 0x000fe20000410000 */
[----:B------:R-:W-:Y:S01]  /*1c40*/  FFMA.FTZ R74, R81, R68, 1 ;  /* 0x3f800000514a7423 */ /* 0x000fe20000010044 */
[----:B------:R-:W-:Y:S01]  /*1c50*/  FADD.FTZ R73, -R99, 1 ;  /* 0x3f80000063497421 */ /* 0x000fe20000010100 */
[----:B------:R-:W-:Y:S01]  /*1c60*/  FMUL.FTZ R72, R112, R111 ;  /* 0x0000006f70487220 */ /* 0x000fe20000410000 */
[----:B------:R-:W-:Y:S01]  /*1c70*/  FADD.FTZ R71, -R103, 1 ;  /* 0x3f80000067477421 */ /* 0x000fe20000010100 */
[----:B------:R-:W-:Y:S01]  /*1c80*/  FMUL.FTZ R68, R114, R119 ;  /* 0x0000007772447220 */ /* 0x000fe20000410000 */
[----:B------:R-:W-:-:S02]  /*1c90*/  HADD2.F32 R129, -RZ, R16.H1_H1 ;  /* 0x30000010ff817230 */ /* 0x000fc40000004100 */
[----:B------:R-:W-:Y:S01]  /*1ca0*/  FADD.FTZ R16, -R120, 1 ;  /* 0x3f80000078107421 */ /* 0x000fe20000010100 */
[--C-:B------:R-:W-:Y:S02]  /*1cb0*/  HADD2.F32 R132, -RZ, R17.reuse.H0_H0 ;  /* 0x20000011ff847230 */ /* 0x100fe40000004100 */
[----:B------:R-:W-:Y:S01]  /*1cc0*/  FMUL.FTZ R76, R125, R76 ;  /* 0x0000004c7d4c7220 */ /* 0x000fe20000410000 */
[----:B------:R-:W-:Y:S02]  /*1cd0*/  HADD2.F32 R131, -RZ, R17.H1_H1 ;  /* 0x30000011ff837230 */ /* 0x000fe40000004100 */
        /* <DEDUP_REMOVED lines=8> */
[----:B------:R-:W-:-:S02]  /*1d60*/  HADD2.F32 R134, -RZ, R18.H0_H0 ;  /* 0x20000012ff867230 */ /* 0x000fc40000004100 */
[----:B------:R-:W-:Y:S01]  /*1d70*/  FMUL.FTZ R77, R106, R129 ;  /* 0x000000816a4d7220 */ /* 0x000fe20000410000 */
[----:B------:R-:W-:Y:S02]  /*1d80*/  HADD2.F32 R136, -RZ, R18.H1_H1 ;  /* 0x30000012ff887230 */ /* 0x000fe40000004100 */
[----:B------:R-:W-:Y:S01]  /*1d90*/  FADD.FTZ R18, -R122, 1 ;  /* 0x3f8000007a127421 */ /* 0x000fe20000010100 */
[----:B------:R-:W-:Y:S01]  /*1da0*/  FMUL.FTZ R72, R72, R73 ;  /* 0x0000004948487220 */ /* 0x000fe20000410000 */
[----:B------:R-:W-:Y:S01]  /*1db0*/  FMUL.FTZ R71, R68, R71 ;  /* 0x0000004744477220 */ /* 0x000fe20000410000 */
[----:B------:R-:W-:Y:S01]  /*1dc0*/  FMUL.FTZ R73, R104, R121 ;  /* 0x0000007968497220 */ /* 0x000fe20000410000 */
[----:B------:R-:W-:Y:S01]  /*1dd0*/  FMUL.FTZ R68, R17, R16 ;  /* 0x0000001011447220 */ /* 0x000fe20000410000 */
[----:B------:R-:W-:Y:S01]  /*1de0*/  FADD.FTZ R16, -R124, 1 ;  /* 0x3f8000007c107421 */ /* 0x000fe20000010100 */
[----:B------:R-:W-:Y:S01]  /*1df0*/  FMUL.FTZ R17, R107, R132 ;  /* 0x000000846b117220 */ /* 0x000fe20000410000 */
[----:B------:R-:W-:Y:S01]  /*1e00*/  FFMA.FTZ R18, R85, R18, 1 ;  /* 0x3f80000055127423 */ /* 0x000fe20000010012 */
[----:B------:R-:W-:Y:S01]  /*1e10*/  FMUL.FTZ R77, R122, R77 ;  /* 0x0000004d7a4d7220 */ /* 0x000fe20000410000 */
[----:B------:R-:W-:Y:S01]  /*1e20*/  FMUL.FTZ R73, R118, R73 ;  /* 0x0000004976497220 */ /* 0x000fe20000410000 */
[----:B------:R-:W-:Y:S01]  /*1e30*/  FFMA.FTZ R16, R87, R16, 1 ;  /* 0x3f80000057107423 */ /* 0x000fe20000010010 */
[----:B------:R-:W-:Y:S01]  /*1e40*/  FMUL.FTZ R17, R124, R17 ;  /* 0x000000117c117220 */ /* 0x000fe20000410000 */
[----:B------:R-:W-:-:S02]  /*1e50*/  HADD2.F32 R133, -RZ, R19.H0_H0 ;  /* 0x20000013ff857230 */ /* 0x000fc40000004100 */
[----:B------:R-:W-:Y:S01]  /*1e60*/  FMUL.FTZ R77, R77, R18 ;  /* 0x000000124d4d7220 */ /* 0x000fe20000410000 */
[----:B------:R-:W-:Y:S02]  /*1e70*/  HADD2.F32 R135, -RZ, R19.H1_H1 ;  /* 0x30000013ff877230 */ /* 0x000fe40000004100 */
[----:B0-----:R-:W-:Y:S01]  /*1e80*/  FADD.FTZ R79, -R75, 1 ;  /* 0x3f8000004b4f7421 */ /* 0x001fe20000010100 */
        /* <DEDUP_REMOVED lines=11> */
[----:B------:R-:W-:Y:S01]  /*1f40*/  FFMA.FTZ R17, R86, R137, 1 ;  /* 0x3f80000056117423 */ /* 0x000fe20000010089 */
[----:B------:R-:W-:Y:S01]  /*1f50*/  FMUL.FTZ R79, R19, R18 ;  /* 0x00000012134f7220 */ /* 0x000fe20000410000 */
[C---:B------:R-:W-:Y:S01]  /*1f60*/  FADD.FTZ R19, -R169.reuse, 1 ;  /* 0x3f800000a9137421 */ /* 0x040fe20000010100 */
        /* <DEDUP_REMOVED lines=13> */
[--C-:B------:R-:W-:Y:S01]  /*2040*/  HADD2.F32 R68, -RZ, R12.reuse.H1_H1 ;  /* 0x3000000cff447230 */ /* 0x100fe20000004100 */
[----:B------:R-:W-:Y:S01]  /*2050*/  F2FP.F16.F32.PACK_AB R77, R79, R74 ;  /* 0x0000004a4f4d723e */ /* 0x000fe200000000ff */
[----:B------:R-:W-:Y:S01]  /*2060*/  FMUL.FTZ R97, R80, R97 ;  /* 0x0000006150617220 */ /* 0x000fe20000410000 */
[----:B------:R-:W-:Y:S01]  /*2070*/  F2FP.F16.F32.PACK_AB R16, R69, R66 ;  /* 0x000000424510723e */ /* 0x000fe200000000ff */
[----:B------:R-:W-:Y:S01]  /*2080*/  HADD2.F32 R66, -RZ, R12.H0_H0 ;  /* 0x2000000cff427230 */ /* 0x000fe20000004100 */
[----:B------:R-:W-:Y:S01]  /*2090*/  F2FP.F16.F32.PACK_AB R17, R70, R67 ;  /* 0x000000434611723e */ /* 0x000fe200000000ff */
[--C-:B------:R-:W-:Y:S01]  /*20a0*/  HADD2.F32 R67, -RZ, R13.reuse.H0_H0 ;  /* 0x2000000dff437230 */ /* 0x100fe20000004100 */
[----:B------:R-:W-:Y:S01]  /*20b0*/  F2FP.F16.F32.PACK_AB R18, R71, R72 ;  /* 0x000000484712723e */ /* 0x000fe200000000ff */
[----:B------:R-:W-:Y:S01]  /*20c0*/  BAR.SYNC.DEFER_BLOCKING 0x0 ;  /* 0x0000000000007b1d */ /* 0x000fe20000010000 */
[----:B------:R-:W-:Y:S01]  /*20d0*/  F2FP.F16.F32.PACK_AB R78, R137, R78 ;  /* 0x0000004e894e723e */ /* 0x000fe200000000ff */
[----:B------:R-:W-:Y:S01]  /*20e0*/  HADD2.F32 R70, -RZ, R13.H1_H1 ;  /* 0x3000000dff467230 */ /* 0x000fe20000004100 */
[----:B------:R-:W-:Y:S01]  /*20f0*/  F2FP.F16.F32.PACK_AB R79, R139, R138 ;  /* 0x0000008a8b4f723e */ /* 0x000fe200000000ff */
[----:B------:R-:W-:-:S02]  /*2100*/  HADD2.F32 R69, -RZ, R14.H0_H0 ;  /* 0x2000000eff457230 */ /* 0x000fc40000004100 */
[----:B------:R-:W-:Y:S01]  /*2110*/  FMUL.FTZ R2, R2, R99 ;  /* 0x0000006302027220 */ /* 0x000fe20000410000 */
[----:B------:R-:W-:Y:S02]  /*2120*/  HADD2.F32 R72, -RZ, R14.H1_H1 ;  /* 0x3000000eff487230 */ /* 0x000fe40000004100 */
        /* <DEDUP_REMOVED lines=23> */
[----:B------:R-:W1:Y:S01]  /*22a0*/  LDS.128 R12, [R24] ;  /* 0x00000000180c7984 */ /* 0x000e620000000c00 */
[----:B------:R-:W-:Y:S01]  /*22b0*/  FMUL.FTZ R82, R116, R125 ;  /* 0x0000007d74527220 */ /* 0x000fe20000410000 */
[----:B------:R-:W-:Y:S01]  /*22c0*/  FMUL.FTZ R81, R105, R120 ;  /* 0x0000007869517220 */ /* 0x000fe20000410000 */
[----:B------:R-:W-:Y:S01]  /*22d0*/  FMUL.FTZ R80, R107, R124 ;  /* 0x0000007c6b507220 */ /* 0x000fe20000410000 */
[----:B------:R-:W2:Y:S01]  /*22e0*/  LDS.128 R4, [R24+0x200] ;  /* 0x0002000018047984 */ /* 0x000ea20000000c00 */
[----:B------:R-:W-:Y:S01]  /*22f0*/  FMUL.FTZ R75, R109, R169 ;  /* 0x000000a96d4b7220 */ /* 0x000fe20000410000 */
[----:B------:R-:W-:Y:S01]  /*2300*/  FMUL.FTZ R74, R98, R89 ;  /* 0x00000059624a7220 */ /* 0x000fe20000410000 */
[----:B0-----:R-:W-:Y:S01]  /*2310*/  FMUL.FTZ R79, R106, R122 ;  /* 0x0000007a6a4f7220 */ /* 0x001fe20000410000 */
[----:B------:R-:W-:Y:S01]  /*2320*/  FMUL.FTZ R77, R108, R93 ;  /* 0x0000005d6c4d7220 */ /* 0x000fe20000410000 */
[----:B------:R-:W-:Y:S01]  /*2330*/  FMUL.FTZ R78, R63, R92 ;  /* 0x0000005c3f4e7220 */ /* 0x000fe20000410000 */
[----:B------:R-:W-:Y:S01]  /*2340*/  FMUL.FTZ R76, R96, R171 ;  /* 0x000000ab604c7220 */ /* 0x000fe20000410000 */
[----:B-1----:R0:W-:Y:S04]  /*2350*/  STG.E.128 desc[UR36][R8.64], R12 ;  /* 0x0000000c08007986 */ /* 0x0021e8000c101d24 */
[----:B--2---:R0:W-:Y:S01]  /*2360*/  STG.E.128 desc[UR36][R8.64+0x200], R4 ;  /* 0x0002000408007986 */ /* 0x0041e2000c101d24 */
        /* <DEDUP_REMOVED lines=32> */
[----:B------:R-:W-:Y:S01]  /*2570*/  UIMAD UR9, UR39, UR9, UR33 ;  /* 0x00000009270972a4 */ /* 0x000fe2000f8e0221 */
[----:B------:R-:W-:Y:S02]  /*2580*/  UMOV UR8, UR32 ;  /* 0x0000002000087c82 */ /* 0x000fe40008000000 */
        /* <DEDUP_REMOVED lines=10> */
.L_x_5370:
[----:B------:R-:W-:Y:S01]  /*2630*/  FFMA.FTZ R2, R0, R56, R53 ;  /* 0x0000003800027223 */ /* 0x000fe20000010035 */
[----:B------:R-:W2:Y:S01]  /*2640*/  LDCU UR8, c[0x0][0x38c] ;  /* 0x00007180ff0877ac */ /* 0x000ea20008000800 */
[----:B------:R-:W-:Y:S02]  /*2650*/  HFMA2 R104, -RZ, RZ, 0, 0 ;  /* 0x00000000ff687431 */ /* 0x000fe400000001ff */
[----:B-----5:R-:W-:Y:S01]  /*2660*/  FADD.FTZ R122, R153, R52 ;  /* 0x00000034997a7221 */ /* 0x020fe20000010000 */
        /* <DEDUP_REMOVED lines=9> */
[----:B------:R-:W-:Y:S02]  /*2700*/  CS2R R90, SRZ ;  /* 0x00000000005a7805 */ /* 0x000fe4000001ff00 */
[----:B------:R-:W-:Y:S01]  /*2710*/  MOV R89, RZ ;  /* 0x000000ff00597202 */ /* 0x000fe20000000f00 */
[--C-:B------:R-:W-:Y:S01]  /*2720*/  FADD.FTZ R127, R145, R52.reuse ;  /* 0x00000034917f7221 */ /* 0x100fe20000010000 */
[----:B------:R-:W-:Y:S01]  /*2730*/  FFMA.FTZ R2, R86, R59, R5 ;  /* 0x0000003b56027223 */ /* 0x000fe20000010005 */
[--C-:B------:R-:W-:Y:S01]  /*2740*/  FADD.FTZ R125, R147, R52.reuse ;  /* 0x00000034937d7221 */ /* 0x100fe20000010000 */
[----:B------:R-:W-:Y:S01]  /*2750*/  FADD.FTZ R124, R149, R52 ;  /* 0x00000034957c7221 */ /* 0x000fe20000010000 */
[----:B--2---:R-:W-:Y:S01]  /*2760*/  UISETP.GE.AND UP0, UPT, UR8, 0x1, UPT ;  /* 0x000000010800788c */ /* 0x004fe2000bf06270 */
[----:B------:R-:W-:Y:S01]  /*2770*/  FFMA.FTZ R5, R83, R64, R2 ;  /* 0x0000004053057223 */ /* 0x000fe20000010002 */
[--C-:B------:R-:W-:Y:S01]  /*2780*/  FADD.FTZ R123, R151, R52.reuse ;  /* 0x00000034977b7221 */ /* 0x100fe20000010000 */
[--C-:B------:R-:W-:Y:S01]  /*2790*/  FADD.FTZ R121, R155, R52.reuse ;  /* 0x000000349b797221 */ /* 0x100fe20000010000 */
[--C-:B------:R-:W-:Y:S01]  /*27a0*/  FADD.FTZ R120, R157, R52.reuse ;  /* 0x000000349d787221 */ /* 0x100fe20000010000 */
[----:B------:R-:W-:Y:S01]  /*27b0*/  FFMA.FTZ R5, R84, R61, R5 ;  /* 0x0000003d54057223 */ /* 0x000fe20000010005 */
[--C-:B------:R-:W-:Y:S01]  /*27c0*/  FADD.FTZ R118, R159, R52.reuse ;  /* 0x000000349f767221 */ /* 0x100fe20000010000 */
[--C-:B------:R-:W-:Y:S01]  /*27d0*/  FADD.FTZ R119, R161, R52.reuse ;  /* 0x00000034a1777221 */ /* 0x100fe20000010000 */
[--C-:B------:R-:W-:Y:S01]  /*27e0*/  FADD.FTZ R117, R163, R52.reuse ;  /* 0x00000034a3757221 */ /* 0x100fe20000010000 */
        /* <DEDUP_REMOVED lines=29> */
[----:B------:R-:W-:-:S03]  /*29c0*/  FMUL.FTZ R105, R74, R55 ;  /* 0x000000374a697220 */ /* 0x000fc60000410000 */
[----:B------:R-:W-:Y:S01]  /*29d0*/  FFMA.FTZ R53, R74, R73, R5 ;  /* 0x000000494a357223 */ /* 0x000fe20000010005 */
[----:B------:R-:W-:Y:S06]  /*29e0*/  BAR.SYNC.DEFER_BLOCKING 0x0 ;  /* 0x0000000000007b1d */ /* 0x000fec0000010000 */
[----:B------:R-:W-:Y:S05]  /*29f0*/  BRA.U !UP0, `(.L_x_5371) ;  /* 0x0000003108047547 */ /* 0x000fea000b800000 */
[----:B------:R-:W0:Y:S01]  /*2a00*/  LDC.64 R112, c[0x0][0x3e0] ;  /* 0x0000f800ff707b82 */ /* 0x000e220000000a00 */
[----:B------:R-:W-:Y:S01]  /*2a10*/  UISETP.NE.AND UP0, UPT, UR22, 0x1, UPT ;  /* 0x000000011600788c */ /* 0x000fe2000bf05270 */
[----:B------:R-:W-:Y:S01]  /*2a20*/  IADD3 R18, P1, PT, R22, UR6, RZ ;  /* 0x0000000616127c10 */ /* 0x000fe2000ff3e0ff */
[----:B------:R-:W-:Y:S01]  /*2a30*/  FMUL.FTZ R152, R127, R56 ;  /* 0x000000387f987220 */ /* 0x000fe20000410000 */
[----:B------:R-:W-:Y:S01]  /*2a40*/  FMUL.FTZ R151, R125, R58 ;  /* 0x0000003a7d977220 */ /* 0x000fe20000410000 */
[----:B------:R-:W-:Y:S01]  /*2a50*/  FMUL.FTZ R150, R124, R57 ;  /* 0x000000397c967220 */ /* 0x000fe20000410000 */
[----:B------:R-:W-:Y:S01]  /*2a60*/  FMUL.FTZ R149, R123, R60 ;  /* 0x0000003c7b957220 */ /* 0x000fe20000410000 */
[----:B------:R-:W-:Y:S01]  /*2a70*/  PLOP3.LUT P0, PT, PT, PT, UP0, 0x80, 0x8 ;  /* 0x000000000008781c */ /* 0x000fe20003f0f008 */
        /* <DEDUP_REMOVED lines=9> */
[----:B------:R-:W-:Y:S01]  /*2b10*/  ISETP.EQ.AND P0, PT, R126, RZ, P0 ;  /* 0x000000ff7e00720c */ /* 0x000fe20000702270 */
[----:B------:R-:W-:Y:S01]  /*2b20*/  FMUL.FTZ R140, R130, R69 ;  /* 0x00000045828c7220 */ /* 0x000fe20000410000 */
[----:B------:R-:W-:Y:S01]  /*2b30*/  FMUL.FTZ R139, R133, R72 ;  /* 0x00000048858b7220 */ /* 0x000fe20000410000 */
[----:B------:R-:W-:Y:S01]  /*2b40*/  FMUL.FTZ R138, R136, R71 ;  /* 0x00000047888a7220 */ /* 0x000fe20000410000 */
[----:B------:R-:W-:Y:S01]  /*2b50*/  FMUL.FTZ R137, R156, R73 ;  /* 0x000000499c897220 */ /* 0x000fe20000410000 */
[----:B------:R-:W-:Y:S01]  /*2b60*/  MOV R104, RZ ;  /* 0x000000ff00687202 */ /* 0x000fe20000000f00 */
[----:B------:R-:W2:Y:S01]  /*2b70*/  LDCU UR47, c[0x0][0x394] ;  /* 0x00007280ff2f77ac */ /* 0x000ea20008000800 */
[----:B------:R-:W-:Y:S01]  /*2b80*/  IADD3.X R19, PT, PT, RZ, R25, RZ, P1, !PT ;  /* 0x00000019ff137210 */ /* 0x000fe20000ffe4ff */
[----:B------:R-:W3:Y:S01]  /*2b90*/  LDCU UR48, c[0x0][0x38c] ;  /* 0x00007180ff3077ac */ /* 0x000ee20008000800 */
[----:B------:R-:W4:Y:S01]  /*2ba0*/  LDCU UR46, c[0x0][0x388] ;  /* 0x00007100ff2e77ac */ /* 0x000f220008000800 */
[----:B------:R-:W0:Y:S01]  /*2bb0*/  LDCU.64 UR40, c[0x0][0x3c0] ;  /* 0x00007800ff2877ac */ /* 0x000e220008000a00 */
[----:B------:R-:W0:Y:S01]  /*2bc0*/  LDCU.64 UR42, c[0x0][0x3a8] ;  /* 0x00007500ff2a77ac */ /* 0x000e220008000a00 */
[----:B------:R-:W0:Y:S01]  /*2bd0*/  LDCU.64 UR44, c[0x0][0x540] ;  /* 0x0000a800ff2c77ac */ /* 0x000e220008000a00 */
[----:B------:R-:W0:Y:S01]  /*2be0*/  LDCU.128 UR32, c[0x0][0x440] ;  /* 0x00008800ff2077ac */ /* 0x000e220008000c00 */
[----:B------:R-:W-:-:S05]  /*2bf0*/  UMOV UR8, URZ ;  /* 0x000000ff00087c82 */ /* 0x000fca0008000000 */
.L_x_5416:
[----:B0-----:R-:W-:Y:S01]  /*2c00*/  IMAD.WIDE.U32 R4, R112, UR8, RZ ;  /* 0x0000000870047c25 */ /* 0x001fe2000f8e00ff */
[----:B------:R-:W-:Y:S01]  /*2c10*/  UMOV UR10, UR18 ;  /* 0x00000012000a7c82 */ /* 0x000fe20008000000 */
[----:B------:R-:W-:Y:S02]  /*2c20*/  UMOV UR11, UR23 ;  /* 0x00000017000b7c82 */ /* 0x000fe40008000000 */
[----:B------:R-:W-:Y:S01]  /*2c30*/  IMAD R5, R113, UR8, R5 ;  /* 0x0000000871057c24 */ /* 0x000fe2000f8e0205 */
[----:B------:R-:W-:Y:S01]  /*2c40*/  LEA R14, P1, R4, R50, 0x1 ;  /* 0x00000032040e7211 */ /* 0x000fe200078208ff */
[----:B------:R-:W-:-:S03]  /*2c50*/  UIMAD.WIDE.U32 UR10, UR8, UR42, UR10 ;  /* 0x0000002a080a72a5 */ /* 0x000fc6000f8e000a */
[----:B------:R-:W-:Y:S01]  /*2c60*/  LEA.HI.X R15, R4, R48, R5, 0x1, P1 ;  /* 0x00000030040f7211 */ /* 0x000fe200008f0c05 */
[----:B------:R-:W-:Y:S02]  /*2c70*/  UIMAD UR9, UR8, UR43, UR11 ;  /* 0x0000002b080972a4 */ /* 0x000fe4000f8e020b */
[----:B------:R-:W-:Y:S01]  /*2c80*/  ULEA UR11, UP0, UR10, UR32, 0x2 ;  /* 0x000000200a0b7291 */ /* 0x000fe2000f8010ff */
[----:B------:R-:W-:-:S03]  /*2c90*/  IMAD.WIDE.U32 R14, R27, 0x10, R14 ;  /* 0x000000101b0e7825 */ /* 0x000fc600078e000e */
[----:B------:R-:W-:Y:S02]  /*2ca0*/  ULEA.HI.X UR10, UR10, UR33, UR9, 0x2, UP0 ;  /* 0x000000210a0a7291 */ /* 0x000fe400080f1409 */
[----:B-1----:R-:W5:Y:S04]  /*2cb0*/  LDG.E.128 R4, desc[UR36][R14.64] ;  /* 0x000000240e047981 */ /* 0x002f68000c1e1d00 */
[----:B--2---:R-:W2:Y:S01]  /*2cc0*/  LDG.E.128 R8, desc[UR36][R14.64+0x200] ;  /* 0x000200240e087981 */ /* 0x004ea2000c1e1d00 */
[----:B------:R-:W-:Y:S02]  /*2cd0*/  MOV R12, UR11 ;  /* 0x0000000b000c7c02 */ /* 0x000fe40008000f00 */
[----:B------:R-:W-:Y:S01]  /*2ce0*/  MOV R13, UR10 ;  /* 0x0000000a000d7c02 */ /* 0x000fe20008000f00 */
[----:B------:R-:W-:Y:S01]  /*2cf0*/  UMOV UR10, UR20 ;  /* 0x00000014000a7c82 */ /* 0x000fe20008000000 */
[----:B------:R-:W-:-:S03]  /*2d00*/  UMOV UR11, UR25 ;  /* 0x00000019000b7c82 */ /* 0x000fc60008000000 */
[----:B---3--:R0:W3:Y:S01]  /*2d10*/  LDG.E R155, desc[UR36][R12.64] ;  /* 0x000000240c9b7981 */ /* 0x0080e2000c1e1900 */
        /* <DEDUP_REMOVED lines=8> */
[----:B------:R-:W-:Y:S01]  /*2da0*/  USHF.L.U32 UR9, UR31, 0x8, URZ ;  /* 0x000000081f097899 */ /* 0x000fe200080006ff */
[C---:B------:R-:W-:Y:S01]  /*2db0*/  ISETP.NE.AND P2, PT, R20.reuse, RZ, PT ;  /* 0x000000ff1400720c */ /* 0x040fe20003f45270 */
[----:B------:R-:W-:Y:S01]  /*2dc0*/  UMOV UR10, 0x400 ;  /* 0x00000400000a7882 */ /* 0x000fe20000000000 */
[----:B------:R-:W-:Y:S01]  /*2dd0*/  ISETP.NE.AND P1, PT, R20, 0x3f, PT ;  /* 0x0000003f1400780c */ /* 0x000fe20003f25270 */
[----:B------:R-:W-:Y:S01]  /*2de0*/  ULOP3.LUT UR9, UR9, 0x100, URZ, 0xc0, !UPT ;  /* 0x0000010009097892 */ /* 0x000fe2000f8ec0ff */
[----:B------:R-:W-:Y:S03]  /*2df0*/  BSSY.RECONVERGENT B0, `(.L_x_5372) ;  /* 0x0000069000007945 */ /* 0x000fe60003800200 */
[----:B------:R-:W-:-:S02]  /*2e00*/  UIADD3 UR9, UPT, UPT, UR9, UR8, URZ ;  /* 0x0000000809097290 */ /* 0x000fc4000fffe0ff */
[----:B-1----:R-:W-:Y:S01]  /*2e10*/  ULEA UR10, UR11, UR10, 0x18 ;  /* 0x0000000a0b0a7291 */ /* 0x002fe2000f8ec0ff */
[----:B-----5:R-:W-:Y:S04]  /*2e20*/  STS.128 [R24], R4 ;  /* 0x0000000418007388 */ /* 0x020fe80000000c00 */
[----:B--2---:R1:W-:Y:S01]  /*2e30*/  STS.128 [R24+0x200], R8 ;  /* 0x0002000818007388 */ /* 0x0043e20000000c00 */
[----:B------:R-:W-:-:S03]  /*2e40*/  NOP ;  /* 0x0000000000007918 */ /* 0x000fc60000000000 */
[----:B0-----:R-:W0:Y:S01]  /*2e50*/  LDS.128 R12, [R3] ;  /* 0x00000000030c7984 */ /* 0x001e220000000c00 */
[----:B---3--:R-:W-:-:S03]  /*2e60*/  FMUL.FTZ R161, R155, 1.4426950216293334961 ;  /* 0x3fb8aa3b9ba17820 */ /* 0x008fc60000410000 */
[----:B------:R-:W2:Y:S01]  /*2e70*/  LDS.128 R4, [R3+0x10] ;  /* 0x0000100003047984 */ /* 0x000ea20000000c00 */
[-C--:B------:R-:W-:Y:S01]  /*2e80*/  FMUL.FTZ R167, R127, R161.reuse ;  /* 0x000000a17fa77220 */ /* 0x080fe20000410000 */
[-C--:B------:R-:W-:Y:S01]  /*2e90*/  FMUL.FTZ R2, R125, R161.reuse ;  /* 0x000000a17d027220 */ /* 0x080fe20000410000 */
[-C--:B------:R-:W-:Y:S01]  /*2ea0*/  FMUL.FTZ R157, R124, R161.reuse ;  /* 0x000000a17c9d7220 */ /* 0x080fe20000410000 */
[-C--:B------:R-:W-:Y:S01]  /*2eb0*/  FMUL.FTZ R158, R123, R161.reuse ;  /* 0x000000a17b9e7220 */ /* 0x080fe20000410000 */
[-C--:B-1----:R-:W-:Y:S01]  /*2ec0*/  FMUL.FTZ R11, R122, R161.reuse ;  /* 0x000000a17a0b7220 */ /* 0x082fe20000410000 */
        /* <DEDUP_REMOVED lines=12> */
[----:B----4-:R3:W4:Y:S01]  /*2f90*/  MUFU.EX2 R63, R157 ;  /* 0x0000009d003f7308 */ /* 0x0107220000000800 */
[----:B------:R-:W-:-:S03]  /*2fa0*/  SEL R8, R49, UR9, P2 ;  /* 0x0000000931087c07 */ /* 0x000fc60009000000 */
[----:B------:R-:W2:Y:S01]  /*2fb0*/  MUFU.EX2 R2, R2 ;  /* 0x0000000200027308 */ /* 0x000ea20000000800 */
[----:B------:R-:W-:-:S03]  /*2fc0*/  LEA R8, R8, UR10, 0x2 ;  /* 0x0000000a08087c11 */ /* 0x000fc6000f8e10ff */
[----:B------:R-:W2:Y:S02]  /*2fd0*/  MUFU.EX2 R158, R158 ;  /* 0x0000009e009e7308 */ /* 0x000ea40000000800 */
[----:B-1----:R3:W-:Y:S02]  /*2fe0*/  STS [R8+0x1d10], R167 ;  /* 0x001d10a708007388 */ /* 0x0027e40000000800 */
[----:B------:R-:W1:Y:S04]  /*2ff0*/  MUFU.EX2 R11, R11 ;  /* 0x0000000b000b7308 */ /* 0x000e680000000800 */
[----:B------:R-:W1:Y:S01]  /*3000*/  MUFU.EX2 R10, R10 ;  /* 0x0000000a000a7308 */ /* 0x000e620000000800 */
[----:B0-----:R-:W-:-:S03]  /*3010*/  HADD2.F32 R180, -RZ, R15.H0_H0 ;  /* 0x2000000fffb47230 */ /* 0x001fc60000004100 */
[----:B------:R3:W0:Y:S01]  /*3020*/  MUFU.EX2 R157, R9 ;  /* 0x00000009009d7308 */ /* 0x0006220000000800 */
[----:B------:R-:W-:Y:S02]  /*3030*/  HADD2.F32 R197, -RZ, R15.H1_H1 ;  /* 0x3000000fffc57230 */ /* 0x000fe40000004100 */
[--C-:B------:R-:W-:Y:S01]  /*3040*/  HADD2.F32 R181, -RZ, R12.reuse.H0_H0 ;  /* 0x2000000cffb57230 */ /* 0x100fe20000004100 */
[----:B------:R-:W0:Y:S01]  /*3050*/  MUFU.EX2 R160, R160 ;  /* 0x000000a000a07308 */ /* 0x000e220000000800 */
        /* <DEDUP_REMOVED lines=10> */
[--C-:B--2---:R-:W-:Y:S01]  /*3100*/  HADD2.F32 R186, -RZ, R4.reuse.H0_H0 ;  /* 0x20000004ffba7230 */ /* 0x104fe20000004100 */
[----:B------:R-:W2:Y:S01]  /*3110*/  MUFU.EX2 R179, R179 ;  /* 0x000000b300b37308 */ /* 0x000ea20000000800 */
        /* <DEDUP_REMOVED lines=15> */
[----:B------:R-:W0:Y:S01]  /*3210*/  MUFU.EX2 R199, R199 ;  /* 0x000000c700c77308 */ /* 0x000e220000000800 */
        /* <DEDUP_REMOVED lines=36> */
.L_x_5373:
[----:B------:R-:W-:-:S06]  /*3460*/  LEA R211, R20, UR10, 0x2 ;  /* 0x0000000a14d37c11 */ /* 0x000fcc000f8e10ff */
[----:B------:R-:W0:Y:S02]  /*3470*/  LDS R211, [R211+0x2514] ;  /* 0x00251400d3d37984 */ /* 0x000e240000000800 */
.L_x_5374:
[----:B------:R-:W-:Y:S05]  /*3480*/  BSYNC.RECONVERGENT B0 ;  /* 0x0000000000007941 */ /* 0x000fea0003800200 */
.L_x_5372:
[----:B------:R-:W2:Y:S01]  /*3490*/  @P0 LDC R5, c[0x0][0x38c] ;  /* 0x0000e300ff050b82 */ /* 0x000ea20000000800 */
[----:B------:R-:W-:Y:S01]  /*34a0*/  MOV R4, UR22 ;  /* 0x0000001600047c02 */ /* 0x000fe20008000f00 */
[----:B------:R-:W-:Y:S01]  /*34b0*/  HFMA2 R8, -RZ, RZ, 1.875, 0 ;  /* 0x3f800000ff087431 */ /* 0x000fe200000001ff */
[----:B------:R-:W-:Y:S02]  /*34c0*/  MOV R7, 0x8 ;  /* 0x0000000800077802 */ /* 0x000fe40000000f00 */
[----:B------:R-:W-:Y:S01]  /*34d0*/  @P0 IADD3 R4, PT, PT, R4, -0x2, RZ ;  /* 0xfffffffe04040810 */ /* 0x000fe20007ffe0ff */
[----:B------:R-:W-:Y:S01]  /*34e0*/  FMUL.FTZ R6, R167, R2 ;  /* 0x00000002a7067220 */ /* 0x000fe20000410000 */
[----:B------:R-:W-:-:S03]  /*34f0*/  MOV R9, RZ ;  /* 0x000000ff00097202 */ /* 0x000fc60000000f00 */
        /* <DEDUP_REMOVED lines=71> */
.L_x_5434:
[----:B------:R-:W-:Y:S01]  /*3970*/  ISETP.GE.AND P3, PT, R54, 0x10, PT ;  /* 0x000000103600780c */ /* 0x000fe20003f66270 */
[----:B----4-:R-:W-:Y:S01]  /*3980*/  FFMA.FTZ R4, R6, R4, R5 ;  /* 0x0000000406047223 */ /* 0x010fe20000010005 */
[----:B------:R-:W-:-:S04]  /*3990*/  UMOV UR9, 0xffffffff ;  /* 0xffffffff00097882 */ /* 0x000fc80000000000 */
[----:B------:R-:W-:-:S07]  /*39a0*/  FSEL R7, R5, R4, !P3 ;  /* 0x0000000405077208 */ /* 0x000fce0005800000 */
[----:B--23--:R-:W-:Y:S01]  /*39b0*/  @P3 FMUL.FTZ R6, R6, R169 ;  /* 0x000000a906063220 */ /* 0x00cfe20000410000 */
[----:B------:R-:W-:Y:S06]  /*39c0*/  BRA.DIV UR9, `(.L_x_5377) ;  /* 0x0000003209507947 */ /* 0x000fec000b800000 */
.L_x_5437:
[----:B------:R-:W-:-:S03]  /*39d0*/  UMOV UR9, 0xffffffff ;  /* 0xffffffff00097882 */ /* 0x000fc60000000000 */
[----:B------:R-:W-:Y:S05]  /*39e0*/  BRA.DIV UR9, `(.L_x_5378) ;  /* 0x0000003209707947 */ /* 0x000fea000b800000 */
.L_x_5440:
[----:B------:R-:W-:-:S03]  /*39f0*/  UMOV UR9, 0xffffffff ;  /* 0xffffffff00097882 */ /* 0x000fc60000000000 */
[----:B------:R-:W-:Y:S05]  /*3a00*/  BRA.DIV UR9, `(.L_x_5379) ;  /* 0x0000003209907947 */ /* 0x000fea000b800000 */
[----:B------:R2:W3:Y:S04]  /*3a10*/  SHFL.UP PT, R162, R6, 0x1, RZ ;  /* 0x0420000006a27989 */ /* 0x0004e800000e00ff */
[----:B------:R2:W4:Y:S04]  /*3a20*/  SHFL.UP PT, R169, R7, 0x1, RZ ;  /* 0x0420000007a97989 */ /* 0x00052800000e00ff */
[----:B-----5:R2:W0:Y:S04]  /*3a30*/  SHFL.IDX PT, R4, R8, RZ, 0x1f ;  /* 0x00001fff08047589 */ /* 0x02042800000e0000 */
[----:B------:R2:W0:Y:S02]  /*3a40*/  SHFL.IDX PT, R5, R9, RZ, 0x1f ;  /* 0x00001fff09057589 */ /* 0x00042400000e0000 */
.L_x_5446:
[----:B--2---:R-:W2:Y:S01]  /*3a50*/  LDS.64 R6, [R26+0x1900] ;  /* 0x001900001a067984 */ /* 0x004ea20000000a00 */
[C---:B0--34-:R-:W-:Y:S01]  /*3a60*/  @P2 FFMA.FTZ R5, R162.reuse, R5, R169 ;  /* 0x00000005a2052223 */ /* 0x059fe200000100a9 */
[----:B------:R-:W-:-:S03]  /*3a70*/  @P2 FMUL.FTZ R4, R162, R4 ;  /* 0x00000004a2042220 */ /* 0x000fc60000410000 */
[-C--:B--2---:R-:W-:Y:S01]  /*3a80*/  FFMA.FTZ R7, R5, R6.reuse, R7 ;  /* 0x0000000605077223 */ /* 0x084fe20000010007 */
[----:B------:R-:W-:-:S05]  /*3a90*/  FMUL.FTZ R6, R4, R6 ;  /* 0x0000000604067220 */ /* 0x000fca0000410000 */
[----:B------:R3:W-:Y:S02]  /*3aa0*/  STS.128 [R26+0x1900], R4 ;  /* 0x001900041a007388 */ /* 0x0007e40000000c00 */
.L_x_5375:
[----:B------:R-:W-:Y:S05]  /*3ab0*/  WARPSYNC.ALL ;  /* 0x0000000000007948 */ /* 0x000fea0003800000 */
[----:B------:R-:W-:Y:S01]  /*3ac0*/  BAR.SYNC.DEFER_BLOCKING 0x0 ;  /* 0x0000000000007b1d */ /* 0x000fe20000010000 */
[C---:B0123--:R-:W-:Y:S01]  /*3ad0*/  FMUL.FTZ R4, R190.reuse, R211 ;  /* 0x000000d3be047220 */ /* 0x04ffe20000410000 */
[----:B------:R-:W-:Y:S01]  /*3ae0*/  FFMA.FTZ R5, R190, R200, R209 ;  /* 0x000000c8be057223 */ /* 0x000fe200000100d1 */
[----:B------:R-:W-:Y:S01]  /*3af0*/  UISETP.GE.AND UP0, UPT, UR22, UR47, UPT ;  /* 0x0000002f1600728c */ /* 0x000fe2000bf06270 */
[----:B-----5:R-:W-:Y:S02]  /*3b00*/  HFMA2 R8, -RZ, RZ, 1.875, 0 ;  /* 0x3f800000ff087431 */ /* 0x020fe400000001ff */
[C---:B------:R-:W-:Y:S01]  /*3b10*/  FMUL.FTZ R7, R199.reuse, R4 ;  /* 0x00000004c7077220 */ /* 0x040fe20000410000 */
[----:B------:R-:W-:Y:S01]  /*3b20*/  FFMA.FTZ R5, R199, R5, R198 ;  /* 0x00000005c7057223 */ /* 0x000fe200000100c6 */
[----:B------:R-:W-:Y:S01]  /*3b30*/  ULEA UR11, UR8, UR10, 0x3 ;  /* 0x0000000a080b7291 */ /* 0x000fe2000f8e18ff */
        /* <DEDUP_REMOVED lines=101> */
.L_x_5463:
        /* <DEDUP_REMOVED lines=8> */
.L_x_5380:
[----:B------:R-:W-:Y:S05]  /*4210*/  WARPSYNC.ALL ;  /* 0x0000000000007948 */ /* 0x000fea0003800000 */
[----:B------:R-:W-:Y:S01]  /*4220*/  BAR.SYNC.DEFER_BLOCKING 0x0 ;  /* 0x0000000000007b1d */ /* 0x000fe20000010000 */
[----:B------:R-:W-:Y:S01]  /*4230*/  FMUL.FTZ R181, R181, R213 ;  /* 0x000000d5b5b57220 */ /* 0x000fe20000410000 */
[----:B------:R-:W-:Y:S01]  /*4240*/  FMUL.FTZ R185, R185, R204 ;  /* 0x000000ccb9b97220 */ /* 0x000fe20000410000 */
[----:B------:R-:W-:Y:S01]  /*4250*/  FMUL.FTZ R187, R187, R215 ;  /* 0x000000d7bbbb7220 */ /* 0x000fe20000410000 */
[----:B------:R-:W-:Y:S01]  /*4260*/  FMUL.FTZ R191, R191, R206 ;  /* 0x000000cebfbf7220 */ /* 0x000fe20000410000 */
[----:B0-----:R-:W-:Y:S01]  /*4270*/  FFMA.FTZ R4, R0, R181, RZ ;  /* 0x000000b500047223 */ /* 0x001fe200000100ff */
        /* <DEDUP_REMOVED lines=13> */
[C---:B------:R-:W-:Y:S01]  /*4350*/  FMUL.FTZ R208, R62.reuse, R171 ;  /* 0x000000ab3ed07220 */ /* 0x040fe20000410000 */
[----:B------:R-:W-:Y:S01]  /*4360*/  FMUL.FTZ R210, R62, R169 ;  /* 0x000000a93ed27220 */ /* 0x000fe20000410000 */
[----:B------:R-:W-:Y:S01]  /*4370*/  FFMA.FTZ R4, R86, R193, R191 ;  /* 0x000000c156047223 */ /* 0x000fe200000100bf */
[----:B------:R-:W-:Y:S01]  /*4380*/  FMUL.FTZ R212, R62, R177 ;  /* 0x000000b13ed47220 */ /* 0x000fe20000410000 */
[----:B------:R-:W-:Y:S01]  /*4390*/  FMUL.FTZ R208, R81, R208 ;  /* 0x000000d051d07220 */ /* 0x000fe20000410000 */
[----:B------:R-:W0:Y:S01]  /*43a0*/  LDS R5, [R45+0x1b14] ;  /* 0x001b14002d057984 */ /* 0x000e220000000800 */
[----:B------:R-:W-:Y:S01]  /*43b0*/  FFMA.FTZ R195, R83, R195, R4 ;  /* 0x000000c353c37223 */ /* 0x000fe20000010004 */
[----:B------:R-:W-:Y:S01]  /*43c0*/  FMUL.FTZ R210, R79, R210 ;  /* 0x000000d24fd27220 */ /* 0x000fe20000410000 */
[----:B------:R-:W-:Y:S01]  /*43d0*/  FMUL.FTZ R212, R77, R212 ;  /* 0x000000d44dd47220 */ /* 0x000fe20000410000 */
[----:B------:R1:W-:Y:S01]  /*43e0*/  @!P1 STS.64 [UR11+0x2610], R8 ;  /* 0x00261008ff009988 */ /* 0x0003e20008000a0b */
[----:B------:R-:W-:Y:S01]  /*43f0*/  FFMA.FTZ R195, R84, R180, R195 ;  /* 0x000000b454c37223 */ /* 0x000fe200000100c3 */
[----:B------:R-:W-:Y:S01]  /*4400*/  FMUL.FTZ R180, R62, R206 ;  /* 0x000000ce3eb47220 */ /* 0x000fe20000410000 */
[----:B------:R-:W-:Y:S01]  /*4410*/  FMUL.FTZ R176, R176, R167 ;  /* 0x000000a7b0b07220 */ /* 0x000fe20000410000 */
[----:B------:R2:W-:Y:S01]  /*4420*/  STS [R44+0x850], R7 ;  /* 0x000850072c007388 */ /* 0x0005e20000000800 */
[----:B------:R-:W-:Y:S01]  /*4430*/  FFMA.FTZ R4, R82, R197, R195 ;  /* 0x000000c552047223 */ /* 0x000fe200000100c3 */
[----:B------:R-:W-:Y:S01]  /*4440*/  FMUL.FTZ R180, R85, R180 ;  /* 0x000000b455b47220 */ /* 0x000fe20000410000 */
[----:B------:R-:W-:Y:S01]  /*4450*/  FMUL.FTZ R178, R178, R177 ;  /* 0x000000b1b2b27220 */ /* 0x000fe20000410000 */
[----:B------:R-:W-:Y:S01]  /*4460*/  STS [R43+0x20], R208 ;  /* 0x000020d02b007388 */ /* 0x000fe20000000800 */
[----:B------:R-:W-:Y:S01]  /*4470*/  FFMA.FTZ R186, R81, R186, R4 ;  /* 0x000000ba51ba7223 */ /* 0x000fe20000010004 */
[----:B------:R-:W-:Y:S01]  /*4480*/  FMUL.FTZ R4, R62, R204 ;  /* 0x000000cc3e047220 */ /* 0x000fe20000410000 */
[----:B-1----:R-:W-:Y:S01]  /*4490*/  FMUL.FTZ R8, R86, R181 ;  /* 0x000000b556087220 */ /* 0x002fe20000410000 */
[C---:B------:R-:W-:Y:S01]  /*44a0*/  FMUL.FTZ R9, R62.reuse, R164 ;  /* 0x000000a43e097220 */ /* 0x040fe20000410000 */
[----:B------:R-:W-:Y:S01]  /*44b0*/  FFMA.FTZ R187, R79, R188, R186 ;  /* 0x000000bc4fbb7223 */ /* 0x000fe200000100ba */
[----:B------:R-:W-:Y:S01]  /*44c0*/  FMUL.FTZ R4, R87, R4 ;  /* 0x0000000457047220 */ /* 0x000fe20000410000 */
[C---:B------:R-:W-:Y:S01]  /*44d0*/  FMUL.FTZ R186, R62.reuse, R202 ;  /* 0x000000ca3eba7220 */ /* 0x040fe20000410000 */
[----:B------:R1:W-:Y:S01]  /*44e0*/  STS [R43+0x10], R8 ;  /* 0x000010082b007388 */ /* 0x0003e20000000800 */
[----:B--2---:R-:W-:Y:S01]  /*44f0*/  FMUL.FTZ R7, R62, R166 ;  /* 0x000000a63e077220 */ /* 0x004fe20000410000 */
[----:B------:R-:W-:Y:S01]  /*4500*/  FFMA.FTZ R176, R80, R176, R187 ;  /* 0x000000b050b07223 */ /* 0x000fe200000100bb */
[----:B------:R-:W-:Y:S01]  /*4510*/  FMUL.FTZ R186, R83, R186 ;  /* 0x000000ba53ba7220 */ /* 0x000fe20000410000 */
[----:B------:R2:W-:Y:S01]  /*4520*/  STS [R43+0x4], R4 ;  /* 0x000004042b007388 */ /* 0x0005e20000000800 */
[----:B------:R-:W-:Y:S01]  /*4530*/  FMUL.FTZ R172, R172, R175 ;  /* 0x000000afacac7220 */ /* 0x000fe20000410000 */
[----:B------:R-:W-:Y:S01]  /*4540*/  P2R R185, PR, RZ, 0x2 ;  /* 0x00000002ffb97803 */ /* 0x000fe20000000000 */
[----:B------:R-:W-:Y:S01]  /*4550*/  FMUL.FTZ R165, R165, R168 ;  /* 0x000000a8a5a57220 */ /* 0x000fe20000410000 */
[----:B------:R-:W-:Y:S01]  /*4560*/  STS [R43+0xc], R180 ;  /* 0x00000cb42b007388 */ /* 0x000fe20000000800 */
[----:B------:R-:W-:Y:S01]  /*4570*/  FMUL.FTZ R161, R161, R166 ;  /* 0x000000a6a1a17220 */ /* 0x000fe20000410000 */
[----:B-1----:R-:W-:Y:S01]  /*4580*/  FMUL.FTZ R8, R62, R168 ;  /* 0x000000a83e087220 */ /* 0x002fe20000410000 */
[----:B------:R-:W-:Y:S01]  /*4590*/  BSSY.RECONVERGENT B0, `(.L_x_5382) ;  /* 0x000003b000007945 */ /* 0x000fe20003800200 */
[----:B------:R-:W-:Y:S02]  /*45a0*/  STS [R43+0x14], R186 ;  /* 0x000014ba2b007388 */ /* 0x000fe40000000800 */
[----:B------:R-:W-:-:S02]  /*45b0*/  FMUL.FTZ R8, R75, R8 ;  /* 0x000000084b087220 */ /* 0x000fc40000410000 */
[----:B------:R-:W-:Y:S01]  /*45c0*/  STS [R43+0x24], R210 ;  /* 0x000024d22b007388 */ /* 0x000fe20000000800 */
[----:B0-----:R-:W-:Y:S01]  /*45d0*/  FFMA.FTZ R200, R5, R211, R200 ;  /* 0x000000d305c87223 */ /* 0x001fe200000100c8 */
[----:B------:R-:W-:Y:S02]  /*45e0*/  FMUL.FTZ R5, R62, R215 ;  /* 0x000000d73e057220 */ /* 0x000fe40000410000 */
[----:B------:R-:W-:Y:S01]  /*45f0*/  STS [R43+0x2c], R212 ;  /* 0x00002cd42b007388 */ /* 0x000fe20000000800 */
[----:B------:R-:W-:Y:S01]  /*4600*/  FFMA.FTZ R190, R190, R200, R209 ;  /* 0x000000c8bebe7223 */ /* 0x000fe200000100d1 */
[----:B------:R-:W-:Y:S01]  /*4610*/  FMUL.FTZ R6, R88, R5 ;  /* 0x0000000558067220 */ /* 0x000fe20000410000 */
[----:B------:R-:W-:Y:S01]  /*4620*/  FMUL.FTZ R5, R62, R173 ;  /* 0x000000ad3e057220 */ /* 0x000fe20000410000 */
[----:B------:R-:W-:Y:S01]  /*4630*/  STS [R43+0x34], R8 ;  /* 0x000034082b007388 */ /* 0x000fe20000000800 */
[----:B------:R-:W-:Y:S02]  /*4640*/  FFMA.FTZ R198, R199, R190, R198 ;  /* 0x000000bec7c67223 */ /* 0x000fe400000100c6 */
[----:B------:R-:W-:Y:S01]  /*4650*/  FMUL.FTZ R188, R84, R5 ;  /* 0x0000000554bc7220 */ /* 0x000fe20000410000 */
[----:B------:R-:W-:Y:S01]  /*4660*/  FMUL.FTZ R5, R62, R162 ;  /* 0x000000a23e057220 */ /* 0x000fe20000410000 */
[----:B------:R0:W-:Y:S01]  /*4670*/  STS [R43+0x8], R6 ;  /* 0x000008062b007388 */ /* 0x0001e20000000800 */
[----:B------:R-:W-:-:S02]  /*4680*/  FFMA.FTZ R182, R182, R198, R207 ;  /* 0x000000c6b6b67223 */ /* 0x000fc400000100cf */
[----:B--2---:R-:W-:Y:S01]  /*4690*/  FMUL.FTZ R4, R82, R5 ;  /* 0x0000000552047220 */ /* 0x004fe20000410000 */
[----:B------:R-:W-:Y:S01]  /*46a0*/  FMUL.FTZ R5, R62, R167 ;  /* 0x000000a73e057220 */ /* 0x000fe20000410000 */
[----:B------:R-:W-:Y:S01]  /*46b0*/  STS [R43+0x18], R188 ;  /* 0x000018bc2b007388 */ /* 0x000fe20000000800 */
[----:B------:R-:W-:-:S03]  /*46c0*/  FFMA.FTZ R196, R189, R182, R196 ;  /* 0x000000b6bdc47223 */ /* 0x000fc600000100c4 */
[----:B------:R1:W-:Y:S01]  /*46d0*/  STS [R43+0x1c], R4 ;  /* 0x00001c042b007388 */ /* 0x0003e20000000800 */
[----:B0-----:R-:W-:Y:S01]  /*46e0*/  FMUL.FTZ R6, R80, R5 ;  /* 0x0000000550067220 */ /* 0x001fe20000410000 */
[----:B------:R-:W-:Y:S01]  /*46f0*/  FMUL.FTZ R5, R62, R175 ;  /* 0x000000af3e057220 */ /* 0x000fe20000410000 */
[----:B------:R-:W-:Y:S01]  /*4700*/  FMUL.FTZ R62, R76, R7 ;  /* 0x000000074c3e7220 */ /* 0x000fe20000410000 */
[----:B------:R-:W-:Y:S02]  /*4710*/  FFMA.FTZ R174, R174, R196, R205 ;  /* 0x000000c4aeae7223 */ /* 0x000fe400000100cd */
[----:B------:R0:W-:Y:S02]  /*4720*/  STS [R43+0x28], R6 ;  /* 0x000028062b007388 */ /* 0x0001e40000000800 */
[----:B------:R-:W-:Y:S01]  /*4730*/  FFMA.FTZ R194, R179, R174, R194 ;  /* 0x000000aeb3c27223 */ /* 0x000fe200000100c2 */
[----:B-1----:R-:W-:Y:S01]  /*4740*/  FMUL.FTZ R4, R78, R5 ;  /* 0x000000054e047220 */ /* 0x002fe20000410000 */
[----:B------:R-:W-:Y:S01]  /*4750*/  STS [R43+0x38], R62 ;  /* 0x0000383e2b007388 */ /* 0x000fe20000000800 */
[----:B------:R-:W-:Y:S01]  /*4760*/  FFMA.FTZ R5, R77, R178, R176 ;  /* 0x000000b24d057223 */ /* 0x000fe200000100b0 */
[----:B------:R-:W-:-:S02]  /*4770*/  FFMA.FTZ R170, R170, R194, R203 ;  /* 0x000000c2aaaa7223 */ /* 0x000fc400000100cb */
[----:B------:R-:W-:Y:S01]  /*4780*/  STS [R43+0x30], R4 ;  /* 0x000030042b007388 */ /* 0x000fe20000000800 */
[----:B0-----:R-:W-:Y:S01]  /*4790*/  FMUL.FTZ R6, R74, R9 ;  /* 0x000000094a067220 */ /* 0x001fe20000410000 */
[----:B------:R-:W-:Y:S01]  /*47a0*/  FFMA.FTZ R172, R78, R172, R5 ;  /* 0x000000ac4eac7223 */ /* 0x000fe20000010005 */
[----:B------:R-:W-:-:S03]  /*47b0*/  FFMA.FTZ R192, R159, R170, R192 ;  /* 0x000000aa9fc07223 */ /* 0x000fc600000100c0 */
[----:B------:R0:W-:Y:S01]  /*47c0*/  STS [R43+0x3c], R6 ;  /* 0x00003c062b007388 */ /* 0x0001e20000000800 */
[----:B------:R-:W-:Y:S01]  /*47d0*/  FFMA.FTZ R160, R160, R192, R201 ;  /* 0x000000c0a0a07223 */ /* 0x000fe200000100c9 */
[----:B------:R-:W-:Y:S01]  /*47e0*/  FFMA.FTZ R165, R75, R165, R172 ;  /* 0x000000a54ba57223 */ /* 0x000fe200000100ac */
[----:B------:R-:W-:Y:S02]  /*47f0*/  BAR.SYNC.DEFER_BLOCKING 0x0 ;  /* 0x0000000000007b1d */ /* 0x000fe40000010000 */
[----:B------:R-:W-:Y:S01]  /*4800*/  FFMA.FTZ R184, R157, R160, R184 ;  /* 0x000000a09db87223 */ /* 0x000fe200000100b8 */
[----:B------:R-:W-:-:S03]  /*4810*/  FFMA.FTZ R161, R76, R161, R165 ;  /* 0x000000a14ca17223 */ /* 0x000fc600000100a5 */
[----:B------:R-:W-:Y:S01]  /*4820*/  FFMA.FTZ R10, R10, R184, R183 ;  /* 0x000000b80a0a7223 */ /* 0x000fe200000100b7 */
[----:B0-----:R-:W-:-:S04]  /*4830*/  IMAD.WIDE.U32 R6, R16, UR8, R18 ;  /* 0x0000000810067c25 */ /* 0x001fc8000f8e0012 */
[----:B------:R-:W-:Y:S01]  /*4840*/  FFMA.FTZ R14, R11, R10, R14 ;  /* 0x0000000a0b0e7223 */ /* 0x000fe2000001000e */
[----:B------:R-:W-:Y:S01]  /*4850*/  IMAD R5, R17, UR8, R7 ;  /* 0x0000000811057c24 */ /* 0x000fe2000f8e0207 */
[----:B------:R-:W-:Y:S02]  /*4860*/  MOV R7, UR46 ;  /* 0x0000002e00077c02 */ /* 0x000fe40008000f00 */
[----:B------:R-:W-:Y:S01]  /*4870*/  LEA R4, P1, R6, UR44, 0x2 ;  /* 0x0000002c06047c11 */ /* 0x000fe2000f8210ff */
[----:B------:R-:W-:Y:S01]  /*4880*/  FFMA.FTZ R158, R158, R14, R163 ;  /* 0x0000000e9e9e7223 */ /* 0x000fe200000100a3 */
[----:B------:R-:W-:Y:S02]  /*4890*/  IADD3 R178, PT, PT, R7, -UR6, -R20 ;  /* 0x8000000607b27c10 */ /* 0x000fe4000fffe814 */
[----:B------:R-:W-:Y:S01]  /*48a0*/  LEA.HI.X R5, R6, UR45, R5, 0x2, P1 ;  /* 0x0000002d06057c11 */ /* 0x000fe200088f1405 */
[----:B------:R-:W-:Y:S01]  /*48b0*/  FFMA.FTZ R12, R63, R158, R12 ;  /* 0x0000009e3f0c7223 */ /* 0x000fe2000001000c */
[----:B------:R-:W-:-:S02]  /*48c0*/  ISETP.GE.AND P1, PT, R178, 0x1, PT ;  /* 0x00000001b200780c */ /* 0x000fc40003f26270 */
[C---:B------:R-:W-:Y:S02]  /*48d0*/  ISETP.GE.AND P2, PT, R178.reuse, 0x41, PT ;  /* 0x00000041b200780c */ /* 0x040fe40003f46270 */
[C---:B------:R-:W-:Y:S01]  /*48e0*/  ISETP.GE.AND P3, PT, R178.reuse, 0x81, PT ;  /* 0x00000081b200780c */ /* 0x040fe20003f66270 */
[----:B------:R0:W1:Y:S01]  /*48f0*/  LDS R9, [R42+0x950] ;  /* 0x000950002a097984 */ /* 0x0000620000000800 */
[----:B------:R-:W-:-:S07]  /*4900*/  ISETP.GE.AND P4, PT, R178, 0xc1, PT ;  /* 0x000000c1b200780c */ /* 0x000fce0003f86270 */
[----:B0-----:R-:W-:Y:S06]  /*4910*/  @!P1 BRA `(.L_x_5383) ;  /* 0x0000000000089947 */ /* 0x001fec0003800000 */
[----:B------:R-:W0:Y:S04]  /*4920*/  LDS R7, [R46+0x850] ;  /* 0x000850002e077984 */ /* 0x000e280000000800 */
[----:B0-----:R0:W-:Y:S02]  /*4930*/  REDG.E.ADD.F32.FTZ.RN.STRONG.GPU desc[UR36][R4.64], R7 ;  /* 0x00000007040079a6 */ /* 0x0011e4000c12f324 */
.L_x_5383:
[----:B------:R-:W-:Y:S05]  /*4940*/  BSYNC.RECONVERGENT B0 ;  /* 0x0000000000007941 */ /* 0x000fea0003800200 */
.L_x_5382:
[----:B------:R-:W-:Y:S04]  /*4950*/  BSSY.RECONVERGENT B0, `(.L_x_5384) ;  /* 0x0000003000007945 */ /* 0x000fe80003800200 */
[----:B------:R-:W-:Y:S05]  /*4960*/  @!P2 BRA `(.L_x_5385) ;  /* 0x000000000004a947 */ /* 0x000fea0003800000 */
[----:B-1----:R2:W-:Y:S02]  /*4970*/  REDG.E.ADD.F32.FTZ.RN.STRONG.GPU desc[UR36][R4.64+0x100], R9 ;  /* 0x00010009040079a6 */ /* 0x0025e4000c12f324 */
.L_x_5385:
[----:B------:R-:W-:Y:S05]  /*4980*/  BSYNC.RECONVERGENT B0 ;  /* 0x0000000000007941 */ /* 0x000fea0003800200 */
.L_x_5384:
[----:B0-----:R0:W3:Y:S01]  /*4990*/  LDS R7, [R41+0xa50] ;  /* 0x000a500029077984 */ /* 0x0010e20000000800 */
[----:B------:R-:W-:Y:S04]  /*49a0*/  BSSY.RECONVERGENT B0, `(.L_x_5386) ;  /* 0x0000003000007945 */ /* 0x000fe80003800200 */
[----:B------:R-:W-:Y:S05]  /*49b0*/  @!P3 BRA `(.L_x_5387) ;  /* 0x000000000004b947 */ /* 0x000fea0003800000 */
[----:B---3--:R4:W-:Y:S02]  /*49c0*/  REDG.E.ADD.F32.FTZ.RN.STRONG.GPU desc[UR36][R4.64+0x200], R7 ;  /* 0x00020007040079a6 */ /* 0x0089e4000c12f324 */
.L_x_5387:
[----:B------:R-:W-:Y:S05]  /*49d0*/  BSYNC.RECONVERGENT B0 ;  /* 0x0000000000007941 */ /* 0x000fea0003800200 */
.L_x_5386:
[----:B---34-:R3:W4:Y:S01]  /*49e0*/  LDS R7, [R40+0xb50] ;  /* 0x000b500028077984 */ /* 0x0187220000000800 */
[----:B------:R-:W-:Y:S01]  /*49f0*/  BSSY.RECONVERGENT B0, `(.L_x_5388) ;  /* 0x0000004000007945 */ /* 0x000fe20003800200 */
[----:B------:R-:W-:-:S03]  /*4a00*/  FMUL.FTZ R8, R15, R164 ;  /* 0x000000a40f087220 */ /* 0x000fc60000410000 */
[----:B------:R-:W-:Y:S05]  /*4a10*/  @!P4 BRA `(.L_x_5389) ;  /* 0x000000000004c947 */ /* 0x000fea0003800000 */
[----:B----4-:R4:W-:Y:S02]  /*4a20*/  REDG.E.ADD.F32.FTZ.RN.STRONG.GPU desc[UR36][R4.64+0x300], R7 ;  /* 0x00030007040079a6 */ /* 0x0109e4000c12f324 */
.L_x_5389:
[----:B------:R-:W-:Y:S05]  /*4a30*/  BSYNC.RECONVERGENT B0 ;  /* 0x0000000000007941 */ /* 0x000fea0003800200 */
.L_x_5388:
[----:B----4-:R4:W0:Y:S01]  /*4a40*/  LDS R7, [R39+0xc50] ;  /* 0x000c500027077984 */ /* 0x0108220000000800 */
[----:B------:R-:W-:Y:S01]  /*4a50*/  ISETP.GE.AND P6, PT, R178, 0x101, PT ;  /* 0x00000101b200780c */ /* 0x000fe20003fc6270 */
        /* <DEDUP_REMOVED lines=10> */
.L_x_5391:
[----:B------:R-:W-:Y:S05]  /*4b00*/  BSYNC.RECONVERGENT B0 ;  /* 0x0000000000007941 */ /* 0x000fea0003800200 */
.L_x_5390:
[----:B0-----:R0:W0:Y:S01]  /*4b10*/  LDS R7, [R38+0xd50] ;  /* 0x000d500026077984 */ /* 0x0010220000000800 */
[----:B------:R-:W-:Y:S01]  /*4b20*/  BSSY.RECONVERGENT B0, `(.L_x_5392) ;  /* 0x0000005000007945 */ /* 0x000fe20003800200 */
[----:B------:R-:W-:Y:S01]  /*4b30*/  FADD.FTZ R213, -R152, R213 ;  /* 0x000000d598d57221 */ /* 0x000fe20000010100 */
[----:B------:R-:W-:Y:S02]  /*4b40*/  FMUL.FTZ R2, R127, R6 ;  /* 0x000000067f027220 */ /* 0x000fe40000410000 */
[----:B------:R-:W-:Y:S05]  /*4b50*/  @!P1 BRA `(.L_x_5393) ;  /* 0x0000000000049947 */ /* 0x000fea0003800000 */
[----:B0-----:R0:W-:Y:S02]  /*4b60*/  REDG.E.ADD.F32.FTZ.RN.STRONG.GPU desc[UR36][R4.64+0x500], R7 ;  /* 0x00050007040079a6 */ /* 0x0011e4000c12f324 */
.L_x_5393:
[----:B------:R-:W-:Y:S05]  /*4b70*/  BSYNC.RECONVERGENT B0 ;  /* 0x0000000000007941 */ /* 0x000fea0003800200 */
.L_x_5392:
[----:B-12---:R1:W2:Y:S01]  /*4b80*/  LDS R9, [R37+0xe50] ;  /* 0x000e500025097984 */ /* 0x0062a20000000800 */
[----:B------:R-:W-:Y:S01]  /*4b90*/  BSSY.RECONVERGENT B0, `(.L_x_5394) ;  /* 0x0000006000007945 */ /* 0x000fe20003800200 */
[----:B------:R-:W-:Y:S01]  /*4ba0*/  FADD.FTZ R204, -R151, R204 ;  /* 0x000000cc97cc7221 */ /* 0x000fe20000010100 */
[----:B0-----:R-:W-:Y:S01]  /*4bb0*/  FMUL.FTZ R7, R125, R12 ;  /* 0x0000000c7d077220 */ /* 0x001fe20000410000 */
[----:B------:R-:W-:Y:S01]  /*4bc0*/  FFMA.FTZ R172, R2, R213, RZ ;  /* 0x000000d502ac7223 */ /* 0x000fe200000100ff */
[----:B------:R-:W-:Y:S06]  /*4bd0*/  @!P2 BRA `(.L_x_5395) ;  /* 0x000000000004a947 */ /* 0x000fec0003800000 */
[----:B--2---:R0:W-:Y:S02]  /*4be0*/  REDG.E.ADD.F32.FTZ.RN.STRONG.GPU desc[UR36][R4.64+0x600], R9 ;  /* 0x00060009040079a6 */ /* 0x0041e4000c12f324 */
.L_x_5395:
[----:B------:R-:W-:Y:S05]  /*4bf0*/  BSYNC.RECONVERGENT B0 ;  /* 0x0000000000007941 */ /* 0x000fea0003800200 */
.L_x_5394:
[----:B------:R1:W1:Y:S01]  /*4c00*/  LDS R11, [R36+0xf50] ;  /* 0x000f5000240b7984 */ /* 0x0002620000000800 */
[----:B------:R-:W-:Y:S01]  /*4c10*/  BSSY.RECONVERGENT B0, `(.L_x_5396) ;  /* 0x0000006000007945 */ /* 0x000fe20003800200 */
[----:B------:R-:W-:Y:S01]  /*4c20*/  FADD.FTZ R62, -R150, R215 ;  /* 0x000000d7963e7221 */ /* 0x000fe20000010100 */
[----:B0-2---:R-:W-:Y:S01]  /*4c30*/  FMUL.FTZ R9, R124, R158 ;  /* 0x0000009e7c097220 */ /* 0x005fe20000410000 */
[----:B------:R-:W-:Y:S01]  /*4c40*/  FFMA.FTZ R172, R7, R204, R172 ;  /* 0x000000cc07ac7223 */ /* 0x000fe200000100ac */
[----:B------:R-:W-:Y:S06]  /*4c50*/  @!P3 BRA `(.L_x_5397) ;  /* 0x000000000004b947 */ /* 0x000fec0003800000 */
[----:B-1----:R0:W-:Y:S02]  /*4c60*/  REDG.E.ADD.F32.FTZ.RN.STRONG.GPU desc[UR36][R4.64+0x700], R11 ;  /* 0x0007000b040079a6 */ /* 0x0021e4000c12f324 */
.L_x_5397:
[----:B------:R-:W-:Y:S05]  /*4c70*/  BSYNC.RECONVERGENT B0 ;  /* 0x0000000000007941 */ /* 0x000fea0003800200 */
.L_x_5396:
[----:B------:R2:W2:Y:S01]  /*4c80*/  LDS R13, [R28+0x1050] ;  /* 0x001050001c0d7984 */ /* 0x0004a20000000800 */
[----:B------:R-:W-:Y:S01]  /*4c90*/  BSSY.RECONVERGENT B0, `(.L_x_5398) ;  /* 0x0000006000007945 */ /* 0x000fe20003800200 */
[----:B------:R-:W-:Y:S01]  /*4ca0*/  FADD.FTZ R206, -R149, R206 ;  /* 0x000000ce95ce7221 */ /* 0x000fe20000010100 */
[----:B01----:R-:W-:Y:S01]  /*4cb0*/  FMUL.FTZ R11, R123, R14 ;  /* 0x0000000e7b0b7220 */ /* 0x003fe20000410000 */
[----:B------:R-:W-:Y:S01]  /*4cc0*/  FFMA.FTZ R176, R9, R62, R172 ;  /* 0x0000003e09b07223 */ /* 0x000fe200000100ac */
[----:B------:R-:W-:Y:S06]  /*4cd0*/  @!P4 BRA `(.L_x_5399) ;  /* 0x000000000004c947 */ /* 0x000fec0003800000 */
[----:B--2---:R0:W-:Y:S02]  /*4ce0*/  REDG.E.ADD.F32.FTZ.RN.STRONG.GPU desc[UR36][R4.64+0x800], R13 ;  /* 0x0008000d040079a6 */ /* 0x0041e4000c12f324 */
.L_x_5399:
[----:B------:R-:W-:Y:S05]  /*4cf0*/  BSYNC.RECONVERGENT B0 ;  /* 0x0000000000007941 */ /* 0x000fea0003800200 */
.L_x_5398:
[----:B0-2---:R0:W1:Y:S01]  /*4d00*/  LDS R13, [R35+0x1150] ;  /* 0x00115000230d7984 */ /* 0x0050620000000800 */
[----:B------:R-:W-:Y:S01]  /*4d10*/  BSSY.RECONVERGENT B0, `(.L_x_5400) ;  /* 0x0000006000007945 */ /* 0x000fe20003800200 */
[----:B------:R-:W-:Y:S01]  /*4d20*/  FADD.FTZ R217, -R148, R217 ;  /* 0x000000d994d97221 */ /* 0x000fe20000010100 */
[----:B------:R-:W-:Y:S01]  /*4d30*/  FMUL.FTZ R172, R122, R10 ;  /* 0x0000000a7aac7220 */ /* 0x000fe20000410000 */
[----:B------:R-:W-:Y:S01]  /*4d40*/  FFMA.FTZ R15, R11, R206, R176 ;  /* 0x000000ce0b0f7223 */ /* 0x000fe200000100b0 */
[----:B------:R-:W-:Y:S06]  /*4d50*/  @!P5 BRA `(.L_x_5401) ;  /* 0x000000000004d947 */ /* 0x000fec0003800000 */
[----:B-1----:R2:W-:Y:S02]  /*4d60*/  REDG.E.ADD.F32.FTZ.RN.STRONG.GPU desc[UR36][R4.64+0x900], R13 ;  /* 0x0009000d040079a6 */ /* 0x0025e4000c12f324 */
.L_x_5401:
[----:B------:R-:W-:Y:S05]  /*4d70*/  BSYNC.RECONVERGENT B0 ;  /* 0x0000000000007941 */ /* 0x000fea0003800200 */
.L_x_5400:
[----:B------:R-:W-:Y:S01]  /*4d80*/  FFMA.FTZ R176, R172, R217, R15 ;  /* 0x000000d9acb07223 */ /* 0x000fe2000001000f */
[----:B------:R-:W-:Y:S01]  /*4d90*/  FADD.FTZ R202, -R147, R202 ;  /* 0x000000ca93ca7221 */ /* 0x000fe20000010100 */
[----:B------:R0:W0:Y:S01]  /*4da0*/  LDS R15, [R34+0x1250] ;  /* 0x00125000220f7984 */ /* 0x0000220000000800 */
[----:B-12---:R-:W-:Y:S01]  /*4db0*/  FMUL.FTZ R13, R121, R184 ;  /* 0x000000b8790d7220 */ /* 0x006fe20000410000 */
[----:B------:R-:W-:Y:S01]  /*4dc0*/  FADD.FTZ R173, -R146, R173 ;  /* 0x000000ad92ad7221 */ /* 0x000fe20000010100 */
[----:B------:R-:W-:Y:S01]  /*4dd0*/  FMUL.FTZ R63, R120, R160 ;  /* 0x000000a0783f7220 */ /* 0x000fe20000410000 */
[----:B------:R-:W-:Y:S01]  /*4de0*/  FADD.FTZ R162, -R145, R162 ;  /* 0x000000a291a27221 */ /* 0x000fe20000010100 */
[----:B------:R-:W-:Y:S01]  /*4df0*/  FFMA.FTZ R176, R13, R202, R176 ;  /* 0x000000ca0db07223 */ /* 0x000fe200000100b0 */
[----:B------:R-:W-:Y:S01]  /*4e00*/  FMUL.FTZ R157, R118, R192 ;  /* 0x000000c0769d7220 */ /* 0x000fe20000410000 */
[----:B------:R-:W-:Y:S01]  /*4e10*/  ISETP.GE.AND P6, PT, R178, 0x281, PT ;  /* 0x00000281b200780c */ /* 0x000fe20003fc6270 */
[----:B------:R-:W-:Y:S01]  /*4e20*/  FADD.FTZ R171, -R144, R171 ;  /* 0x000000ab90ab7221 */ /* 0x000fe20000010100 */
[----:B------:R-:W-:Y:S01]  /*4e30*/  FFMA.FTZ R176, R63, R173, R176 ;  /* 0x000000ad3fb07223 */ /* 0x000fe200000100b0 */
[----:B------:R-:W-:Y:S01]  /*4e40*/  FMUL.FTZ R159, R119, R170 ;  /* 0x000000aa779f7220 */ /* 0x000fe20000410000 */
[----:B------:R-:W-:Y:S01]  /*4e50*/  FADD.FTZ R169, -R143, R169 ;  /* 0x000000a98fa97221 */ /* 0x000fe20000010100 */
[----:B------:R-:W-:Y:S01]  /*4e60*/  FMUL.FTZ R161, R117, R194 ;  /* 0x000000c275a17220 */ /* 0x000fe20000410000 */
[----:B------:R-:W-:Y:S01]  /*4e70*/  FFMA.FTZ R176, R157, R162, R176 ;  /* 0x000000a29db07223 */ /* 0x000fe200000100b0 */
[----:B------:R-:W-:Y:S01]  /*4e80*/  FADD.FTZ R167, -R142, R167 ;  /* 0x000000a78ea77221 */ /* 0x000fe20000010100 */
[----:B------:R-:W-:Y:S01]  /*4e90*/  FMUL.FTZ R163, R116, R174 ;  /* 0x000000ae74a37220 */ /* 0x000fe20000410000 */
[----:B------:R-:W-:Y:S01]  /*4ea0*/  BSSY.RECONVERGENT B0, `(.L_x_5402) ;  /* 0x000000d000007945 */ /* 0x000fe20003800200 */
[----:B------:R-:W-:Y:S01]  /*4eb0*/  FFMA.FTZ R176, R159, R171, R176 ;  /* 0x000000ab9fb07223 */ /* 0x000fe200000100b0 */
[----:B------:R-:W-:Y:S01]  /*4ec0*/  FADD.FTZ R177, -R141, R177 ;  /* 0x000000b18db17221 */ /* 0x000fe20000010100 */
[C---:B------:R-:W-:Y:S01]  /*4ed0*/  ISETP.GE.AND P1, PT, R178.reuse, 0x2c1, PT ;  /* 0x000002c1b200780c */ /* 0x040fe20003f26270 */
[----:B------:R-:W-:Y:S01]  /*4ee0*/  FMUL.FTZ R165, R115, R196 ;  /* 0x000000c473a57220 */ /* 0x000fe20000410000 */
[----:B------:R-:W-:Y:S01]  /*4ef0*/  FFMA.FTZ R176, R161, R169, R176 ;  /* 0x000000a9a1b07223 */ /* 0x000fe200000100b0 */
[----:B------:R-:W-:-:S02]  /*4f00*/  ISETP.GE.AND P2, PT, R178, 0x301, PT ;  /* 0x00000301b200780c */ /* 0x000fc40003f46270 */
[C---:B------:R-:W-:Y:S01]  /*4f10*/  ISETP.GE.AND P3, PT, R178.reuse, 0x341, PT ;  /* 0x00000341b200780c */ /* 0x040fe20003f66270 */
[----:B------:R-:W-:Y:S01]  /*4f20*/  FFMA.FTZ R176, R163, R167, R176 ;  /* 0x000000a7a3b07223 */ /* 0x000fe200000100b0 */
[C---:B------:R-:W-:Y:S02]  /*4f30*/  ISETP.GE.AND P4, PT, R178.reuse, 0x381, PT ;  /* 0x00000381b200780c */ /* 0x040fe40003f86270 */
[----:B------:R-:W-:Y:S01]  /*4f40*/  ISETP.GE.AND P5, PT, R178, 0x3c1, PT ;  /* 0x000003c1b200780c */ /* 0x000fe20003fa6270 */
[----:B------:R-:W-:-:S12]  /*4f50*/  @!P6 BRA `(.L_x_5403) ;  /* 0x000000000004e947 */ /* 0x000fd80003800000 */
[----:B0-----:R1:W-:Y:S02]  /*4f60*/  REDG.E.ADD.F32.FTZ.RN.STRONG.GPU desc[UR36][R4.64+0xa00], R15 ;  /* 0x000a000f040079a6 */ /* 0x0013e4000c12f324 */
.L_x_5403:
[----:B------:R-:W-:Y:S05]  /*4f70*/  BSYNC.RECONVERGENT B0 ;  /* 0x0000000000007941 */ /* 0x000fea0003800200 */
.L_x_5402:
[----:B01----:R0:W1:Y:S01]  /*4f80*/  LDS R15, [R33+0x1350] ;  /* 0x00135000210f7984 */ /* 0x0030620000000800 */
[----:B------:R-:W-:Y:S01]  /*4f90*/  BSSY.RECONVERGENT B0, `(.L_x_5404) ;  /* 0x0000006000007945 */ /* 0x000fe20003800200 */
[----:B------:R-:W-:Y:S01]  /*4fa0*/  FADD.FTZ R178, -R140, R175 ;  /* 0x000000af8cb27221 */ /* 0x000fe20000010100 */
[----:B------:R-:W-:Y:S01]  /*4fb0*/  FMUL.FTZ R175, R130, R182 ;  /* 0x000000b682af7220 */ /* 0x000fe20000410000 */
[----:B------:R-:W-:Y:S01]  /*4fc0*/  FFMA.FTZ R176, R165, R177, R176 ;  /* 0x000000b1a5b07223 */ /* 0x000fe200000100b0 */
[----:B------:R-:W-:Y:S06]  /*4fd0*/  @!P1 BRA `(.L_x_5405) ;  /* 0x0000000000049947 */ /* 0x000fec0003800000 */
[----:B-1----:R2:W-:Y:S02]  /*4fe0*/  REDG.E.ADD.F32.FTZ.RN.STRONG.GPU desc[UR36][R4.64+0xb00], R15 ;  /* 0x000b000f040079a6 */ /* 0x0025e4000c12f324 */
.L_x_5405:
[----:B------:R-:W-:Y:S05]  /*4ff0*/  BSYNC.RECONVERGENT B0 ;  /* 0x0000000000007941 */ /* 0x000fea0003800200 */
.L_x_5404:
[----:B-12---:R1:W2:Y:S01]  /*5000*/  LDS R15, [R32+0x1450] ;  /* 0x00145000200f7984 */ /* 0x0062a20000000800 */
[----:B------:R-:W-:Y:S01]  /*5010*/  BSSY.RECONVERGENT B0, `(.L_x_5406) ;  /* 0x0000006000007945 */ /* 0x000fe20003800200 */
[----:B------:R-:W-:Y:S01]  /*5020*/  FADD.FTZ R168, -R139, R168 ;  /* 0x000000a88ba87221 */ /* 0x000fe20000010100 */
[----:B------:R-:W-:Y:S01]  /*5030*/  FMUL.FTZ R179, R133, R198 ;  /* 0x000000c685b37220 */ /* 0x000fe20000410000 */
[----:B------:R-:W-:Y:S01]  /*5040*/  FFMA.FTZ R176, R175, R178, R176 ;  /* 0x000000b2afb07223 */ /* 0x000fe200000100b0 */
[----:B------:R-:W-:Y:S06]  /*5050*/  @!P2 BRA `(.L_x_5407) ;  /* 0x000000000004a947 */ /* 0x000fec0003800000 */
[----:B--2---:R2:W-:Y:S02]  /*5060*/  REDG.E.ADD.F32.FTZ.RN.STRONG.GPU desc[UR36][R4.64+0xc00], R15 ;  /* 0x000c000f040079a6 */ /* 0x0045e4000c12f324 */
.L_x_5407:
[----:B------:R-:W-:Y:S05]  /*5070*/  BSYNC.RECONVERGENT B0 ;  /* 0x0000000000007941 */ /* 0x000fea0003800200 */
.L_x_5406:
[----:B--2---:R2:W0:Y:S01]  /*5080*/  LDS R15, [R31+0x1550] ;  /* 0x001550001f0f7984 */ /* 0x0044220000000800 */
[----:B------:R-:W-:Y:S01]  /*5090*/  BSSY.RECONVERGENT B0, `(.L_x_5408) ;  /* 0x0000006000007945 */ /* 0x000fe20003800200 */
[----:B------:R-:W-:Y:S01]  /*50a0*/  FADD.FTZ R166, -R138, R166 ;  /* 0x000000a68aa67221 */ /* 0x000fe20000010100 */
[----:B------:R-:W-:Y:S01]  /*50b0*/  FMUL.FTZ R181, R136, R190 ;  /* 0x000000be88b57220 */ /* 0x000fe20000410000 */
[----:B------:R-:W-:Y:S01]  /*50c0*/  FFMA.FTZ R176, R179, R168, R176 ;  /* 0x000000a8b3b07223 */ /* 0x000fe200000100b0 */
[----:B------:R-:W-:Y:S06]  /*50d0*/  @!P3 BRA `(.L_x_5409) ;  /* 0x000000000004b947 */ /* 0x000fec0003800000 */
[----:B0-----:R0:W-:Y:S02]  /*50e0*/  REDG.E.ADD.F32.FTZ.RN.STRONG.GPU desc[UR36][R4.64+0xd00], R15 ;  /* 0x000d000f040079a6 */ /* 0x0011e4000c12f324 */
.L_x_5409:
[----:B------:R-:W-:Y:S05]  /*50f0*/  BSYNC.RECONVERGENT B0 ;  /* 0x0000000000007941 */ /* 0x000fea0003800200 */
.L_x_5408:
[----:B0-----:R0:W0:Y:S01]  /*5100*/  LDS R15, [R30+0x1650] ;  /* 0x001650001e0f7984 */ /* 0x0010220000000800 */
[----:B------:R-:W-:Y:S01]  /*5110*/  BSSY.RECONVERGENT B0, `(.L_x_5410) ;  /* 0x0000006000007945 */ /* 0x000fe20003800200 */
[----:B------:R-:W-:Y:S01]  /*5120*/  FADD.FTZ R164, -R137, R164 ;  /* 0x000000a489a47221 */ /* 0x000fe20000010100 */
[----:B------:R-:W-:Y:S01]  /*5130*/  FMUL.FTZ R183, R156, R200 ;  /* 0x000000c89cb77220 */ /* 0x000fe20000410000 */
[----:B------:R-:W-:Y:S01]  /*5140*/  FFMA.FTZ R176, R181, R166, R176 ;  /* 0x000000a6b5b07223 */ /* 0x000fe200000100b0 */
[----:B------:R-:W-:Y:S06]  /*5150*/  @!P4 BRA `(.L_x_5411) ;  /* 0x000000000004c947 */ /* 0x000fec0003800000 */
[----:B0-----:R0:W-:Y:S02]  /*5160*/  REDG.E.ADD.F32.FTZ.RN.STRONG.GPU desc[UR36][R4.64+0xe00], R15 ;  /* 0x000e000f040079a6 */ /* 0x0011e4000c12f324 */
.L_x_5411:
[----:B------:R-:W-:Y:S05]  /*5170*/  BSYNC.RECONVERGENT B0 ;  /* 0x0000000000007941 */ /* 0x000fea0003800200 */
.L_x_5410:
[----:B------:R1:W1:Y:S01]  /*5180*/  LDS R187, [R29+0x1750] ;  /* 0x001750001dbb7984 */ /* 0x0002620000000800 */
[----:B------:R-:W-:Y:S01]  /*5190*/  BSSY.RECONVERGENT B0, `(.L_x_5412) ;  /* 0x0000004000007945 */ /* 0x000fe20003800200 */
[----:B0-----:R-:W-:-:S03]  /*51a0*/  FFMA.FTZ R15, R183, R164, R176 ;  /* 0x000000a4b70f7223 */ /* 0x001fc600000100b0 */
[----:B------:R-:W-:Y:S05]  /*51b0*/  @!P5 BRA `(.L_x_5413) ;  /* 0x000000000004d947 */ /* 0x000fea0003800000 */
[----:B-1----:R0:W-:Y:S02]  /*51c0*/  REDG.E.ADD.F32.FTZ.RN.STRONG.GPU desc[UR36][R4.64+0xf00], R187 ;  /* 0x000f00bb040079a6 */ /* 0x0021e4000c12f324 */
.L_x_5413:
[----:B------:R-:W-:Y:S05]  /*51d0*/  BSYNC.RECONVERGENT B0 ;  /* 0x0000000000007941 */ /* 0x000fea0003800200 */
.L_x_5412:
[----:B0-----:R-:W0:Y:S01]  /*51e0*/  SHFL.DOWN PT, R4, R15, 0x1, 0x1f ;  /* 0x08201f000f047f89 */ /* 0x001e2200000e0000 */
[----:B------:R-:W-:Y:S01]  /*51f0*/  ISETP.GT.AND P1, PT, R54, 0x1e, PT ;  /* 0x0000001e3600780c */ /* 0x000fe20003f24270 */
[----:B------:R-:W-:Y:S01]  /*5200*/  FADD.FTZ R105, R183, R105 ;  /* 0x00000069b7697221 */ /* 0x000fe20000010000 */
[----:B------:R-:W-:Y:S01]  /*5210*/  ISETP.NE.AND P2, PT, R185, RZ, PT ;  /* 0x000000ffb900720c */ /* 0x000fe20003f45270 */
[----:B------:R-:W5:Y:S01]  /*5220*/  SHFL.DOWN PT, R5, R8, 0x1, 0x1f ;  /* 0x08201f0008057f89 */ /* 0x000f6200000e0000 */
[----:B------:R-:W-:Y:S01]  /*5230*/  FMUL.FTZ R183, R155, R190 ;  /* 0x000000be9bb77220 */ /* 0x000fe20000410000 */
[----:B------:R-:W-:Y:S01]  /*5240*/  FADD.FTZ R106, R181, R106 ;  /* 0x0000006ab56a7221 */ /* 0x000fe20000010000 */
[----:B------:R-:W-:Y:S01]  /*5250*/  FADD.FTZ R108, R175, R108 ;  /* 0x0000006caf6c7221 */ /* 0x000fe20000010000 */
[----:B------:R-:W-:Y:S01]  /*5260*/  FADD.FTZ R107, R179, R107 ;  /* 0x0000006bb36b7221 */ /* 0x000fe20000010000 */
[----:B------:R-:W-:Y:S01]  /*5270*/  FMUL.FTZ R166, R166, R183 ;  /* 0x000000b7a6a67220 */ /* 0x000fe20000410000 */
[----:B------:R-:W-:Y:S01]  /*5280*/  FADD.FTZ R153, R157, R153 ;  /* 0x000000999d997221 */ /* 0x000fe20000010000 */
[----:B------:R-:W-:Y:S01]  /*5290*/  FADD.FTZ R131, R11, R131 ;  /* 0x000000830b837221 */ /* 0x000fe20000010000 */
[----:B------:R-:W-:Y:S01]  /*52a0*/  FMUL.FTZ R11, R155, R14 ;  /* 0x0000000e9b0b7220 */ /* 0x000fe20000410000 */
[----:B------:R-:W-:Y:S01]  /*52b0*/  FFMA.FTZ R181, R71, R190, R166 ;  /* 0x000000be47b57223 */ /* 0x000fe200000100a6 */
[----:B------:R-:W-:Y:S01]  /*52c0*/  FADD.FTZ R154, R63, R154 ;  /* 0x0000009a3f9a7221 */ /* 0x000fe20000010000 */
[----:B------:R-:W-:Y:S01]  /*52d0*/  FADD.FTZ R134, R13, R134 ;  /* 0x000000860d867221 */ /* 0x000fe20000010000 */
[----:B------:R-:W-:Y:S01]  /*52e0*/  FMUL.FTZ R13, R206, R11 ;  /* 0x0000000bce0d7220 */ /* 0x000fe20000410000 */
[----:B------:R-:W-:Y:S01]  /*52f0*/  FADD.FTZ R132, R9, R132 ;  /* 0x0000008409847221 */ /* 0x000fe20000010000 */
[C---:B------:R-:W-:Y:S01]  /*5300*/  FMUL.FTZ R11, R155.reuse, R158 ;  /* 0x0000009e9b0b7220 */ /* 0x040fe20000410000 */
[----:B------:R-:W-:Y:S01]  /*5310*/  FMUL.FTZ R9, R155, R12 ;  /* 0x0000000c9b097220 */ /* 0x000fe20000410000 */
[----:B------:R-:W-:Y:S01]  /*5320*/  FADD.FTZ R114, R159, R114 ;  /* 0x000000729f727221 */ /* 0x000fe20000010000 */
[----:B------:R-:W-:Y:S01]  /*5330*/  FFMA.FTZ R13, R60, R14, R13 ;  /* 0x0000000e3c0d7223 */ /* 0x000fe2000001000d */
[----:B------:R-:W-:Y:S01]  /*5340*/  FMUL.FTZ R62, R62, R11 ;  /* 0x0000000b3e3e7220 */ /* 0x000fe20000410000 */
[----:B------:R-:W-:Y:S01]  /*5350*/  FMUL.FTZ R9, R204, R9 ;  /* 0x00000009cc097220 */ /* 0x000fe20000410000 */
[----:B0-----:R-:W-:Y:S01]  /*5360*/  @!P1 FADD.FTZ R15, R15, R4 ;  /* 0x000000040f0f9221 */ /* 0x001fe20000010000 */
[----:B------:R-:W-:Y:S01]  /*5370*/  BSSY.RECONVERGENT B0, `(.L_x_5414) ;  /* 0x0000066000007945 */ /* 0x000fe20003800200 */
[----:B------:R-:W-:Y:S01]  /*5380*/  FFMA.FTZ R62, R57, R158, R62 ;  /* 0x0000009e393e7223 */ /* 0x000fe2000001003e */
[----:B------:R-:W-:Y:S01]  /*5390*/  FFMA.FTZ R12, R58, R12, R9 ;  /* 0x0000000c3a0c7223 */ /* 0x000fe20000010009 */
[----:B-----5:R-:W-:Y:S01]  /*53a0*/  @!P1 FADD.FTZ R8, R8, R5 ;  /* 0x0000000508089221 */ /* 0x020fe20000010000 */
[----:B------:R-:W0:Y:S01]  /*53b0*/  SHFL.DOWN PT, R4, R15, 0x2, 0x1f ;  /* 0x08401f000f047f89 */ /* 0x000e2200000e0000 */
[----:B------:R-:W-:Y:S01]  /*53c0*/  ISETP.GT.AND P1, PT, R54, 0x1d, PT ;  /* 0x0000001d3600780c */ /* 0x000fe20003f24270 */
[----:B------:R-:W-:Y:S01]  /*53d0*/  FADD.FTZ R90, R181, R90 ;  /* 0x0000005ab55a7221 */ /* 0x000fe20000010000 */
[----:B------:R-:W-:Y:S01]  /*53e0*/  FADD.FTZ R109, R165, R109 ;  /* 0x0000006da56d7221 */ /* 0x000fe20000010000 */
[----:B------:R-:W5:Y:S01]  /*53f0*/  SHFL.DOWN PT, R5, R8, 0x2, 0x1f ;  /* 0x08401f0008057f89 */ /* 0x000f6200000e0000 */
[----:B------:R-:W-:Y:S01]  /*5400*/  FADD.FTZ R110, R163, R110 ;  /* 0x0000006ea36e7221 */ /* 0x000fe20000010000 */
[----:B------:R-:W-:Y:S01]  /*5410*/  FADD.FTZ R111, R161, R111 ;  /* 0x0000006fa16f7221 */ /* 0x000fe20000010000 */
[----:B------:R-:W-:Y:S01]  /*5420*/  FADD.FTZ R135, R172, R135 ;  /* 0x00000087ac877221 */ /* 0x000fe20000010000 */
[----:B------:R-:W-:Y:S01]  /*5430*/  FADD.FTZ R128, R7, R128 ;  /* 0x0000008007807221 */ /* 0x000fe20000010000 */
[----:B------:R-:W-:Y:S01]  /*5440*/  FADD.FTZ R94, R13, R94 ;  /* 0x0000005e0d5e7221 */ /* 0x000fe20000010000 */
[----:B------:R-:W-:Y:S01]  /*5450*/  FADD.FTZ R129, R2, R129 ;  /* 0x0000008102817221 */ /* 0x000fe20000010000 */
[----:B------:R-:W-:Y:S01]  /*5460*/  FADD.FTZ R93, R62, R93 ;  /* 0x0000005d3e5d7221 */ /* 0x000fe20000010000 */
[----:B------:R-:W-:-:S02]  /*5470*/  FADD.FTZ R91, R12, R91 ;  /* 0x0000005b0c5b7221 */ /* 0x000fc40000010000 */
[----:B0-----:R-:W-:Y:S01]  /*5480*/  @!P1 FADD.FTZ R15, R15, R4 ;  /* 0x000000040f0f9221 */ /* 0x001fe20000010000 */
[----:B-----5:R-:W-:-:S04]  /*5490*/  @!P1 FADD.FTZ R8, R8, R5 ;  /* 0x0000000508089221 */ /* 0x020fc80000010000 */
[----:B------:R-:W0:Y:S01]  /*54a0*/  SHFL.DOWN PT, R4, R15, 0x4, 0x1f ;  /* 0x08801f000f047f89 */ /* 0x000e2200000e0000 */
[----:B------:R-:W-:Y:S01]  /*54b0*/  ISETP.GT.AND P1, PT, R54, 0x1b, PT ;  /* 0x0000001b3600780c */ /* 0x000fe20003f24270 */
[C---:B------:R-:W-:Y:S02]  /*54c0*/  FMUL.FTZ R5, R155.reuse, R200 ;  /* 0x000000c89b057220 */ /* 0x040fe40000410000 */
[----:B------:R-:W5:Y:S02]  /*54d0*/  SHFL.DOWN PT, R185, R8, 0x4, 0x1f ;  /* 0x08801f0008b97f89 */ /* 0x000f6400000e0000 */
[----:B------:R-:W-:Y:S01]  /*54e0*/  FMUL.FTZ R164, R164, R5 ;  /* 0x00000005a4a47220 */ /* 0x000fe20000410000 */
[----:B------:R-:W-:-:S03]  /*54f0*/  FMUL.FTZ R5, R155, R198 ;  /* 0x000000c69b057220 */ /* 0x000fc60000410000 */
[----:B------:R-:W-:Y:S01]  /*5500*/  FFMA.FTZ R164, R73, R200, R164 ;  /* 0x000000c849a47223 */ /* 0x000fe200000100a4 */
[----:B------:R-:W-:Y:S01]  /*5510*/  FMUL.FTZ R179, R168, R5 ;  /* 0x00000005a8b37220 */ /* 0x000fe20000410000 */
[C---:B------:R-:W-:Y:S02]  /*5520*/  FMUL.FTZ R5, R155.reuse, R182 ;  /* 0x000000b69b057220 */ /* 0x040fe40000410000 */
[----:B------:R-:W-:Y:S01]  /*5530*/  FADD.FTZ R89, R164, R89 ;  /* 0x00000059a4597221 */ /* 0x000fe20000010000 */
[----:B------:R-:W-:Y:S01]  /*5540*/  FFMA.FTZ R179, R72, R198, R179 ;  /* 0x000000c648b37223 */ /* 0x000fe200000100b3 */
[----:B------:R-:W-:Y:S01]  /*5550*/  FMUL.FTZ R178, R178, R5 ;  /* 0x00000005b2b27220 */ /* 0x000fe20000410000 */
[----:B------:R-:W-:Y:S02]  /*5560*/  FMUL.FTZ R5, R155, R192 ;  /* 0x000000c09b057220 */ /* 0x000fe40000410000 */
[----:B------:R-:W-:Y:S01]  /*5570*/  FADD.FTZ R104, R179, R104 ;  /* 0x00000068b3687221 */ /* 0x000fe20000010000 */
[----:B------:R-:W-:Y:S01]  /*5580*/  FFMA.FTZ R178, R69, R182, R178 ;  /* 0x000000b645b27223 */ /* 0x000fe200000100b2 */
[----:B0-----:R-:W-:Y:S01]  /*5590*/  @!P1 FADD.FTZ R15, R15, R4 ;  /* 0x000000040f0f9221 */ /* 0x001fe20000010000 */
[----:B------:R-:W-:-:S02]  /*55a0*/  FMUL.FTZ R4, R155, R196 ;  /* 0x000000c49b047220 */ /* 0x000fc40000410000 */
[----:B------:R-:W-:Y:S01]  /*55b0*/  FADD.FTZ R103, R178, R103 ;  /* 0x00000067b2677221 */ /* 0x000fe20000010000 */
[----:B-----5:R-:W-:Y:S01]  /*55c0*/  @!P1 FADD.FTZ R8, R8, R185 ;  /* 0x000000b908089221 */ /* 0x020fe20000010000 */
[----:B------:R-:W0:Y:S01]  /*55d0*/  SHFL.DOWN PT, R166, R15, 0x8, 0x1f ;  /* 0x09001f000fa67f89 */ /* 0x000e2200000e0000 */
[----:B------:R-:W-:Y:S01]  /*55e0*/  ISETP.GT.AND P1, PT, R54, 0x17, PT ;  /* 0x000000173600780c */ /* 0x000fe20003f24270 */
[----:B------:R-:W-:Y:S01]  /*55f0*/  FMUL.FTZ R177, R177, R4 ;  /* 0x00000004b1b17220 */ /* 0x000fe20000410000 */
[----:B------:R-:W-:Y:S01]  /*5600*/  FMUL.FTZ R4, R155, R174 ;  /* 0x000000ae9b047220 */ /* 0x000fe20000410000 */
[----:B------:R-:W5:Y:S02]  /*5610*/  SHFL.DOWN PT, R175, R8, 0x8, 0x1f ;  /* 0x09001f0008af7f89 */ /* 0x000f6400000e0000 */
        /* <DEDUP_REMOVED lines=16> */
[----:B0-----:R-:W-:Y:S01]  /*5720*/  @!P1 FADD.FTZ R15, R15, R166 ;  /* 0x000000a60f0f9221 */ /* 0x001fe20000010000 */
[----:B------:R-:W-:Y:S01]  /*5730*/  FMUL.FTZ R5, R202, R5 ;  /* 0x00000005ca057220 */ /* 0x000fe20000410000 */
[----:B------:R-:W-:Y:S01]  /*5740*/  FFMA.FTZ R162, R61, R160, R162 ;  /* 0x000000a03da27223 */ /* 0x000fe200000100a2 */
[----:B------:R-:W-:Y:S01]  /*5750*/  FMUL.FTZ R160, R217, R4 ;  /* 0x00000004d9a07220 */ /* 0x000fe20000410000 */
[----:B-----5:R-:W-:Y:S01]  /*5760*/  @!P1 FADD.FTZ R8, R8, R175 ;  /* 0x000000af08089221 */ /* 0x020fe20000010000 */
[----:B------:R-:W0:Y:S01]  /*5770*/  SHFL.DOWN PT, R166, R15, 0x10, 0x1f ;  /* 0x0a001f000fa67f89 */ /* 0x000e2200000e0000 */
[----:B------:R-:W-:Y:S01]  /*5780*/  ISETP.NE.AND P1, PT, R54, RZ, PT ;  /* 0x000000ff3600720c */ /* 0x000fe20003f25270 */
[----:B------:R-:W-:Y:S01]  /*5790*/  FFMA.FTZ R160, R59, R10, R160 ;  /* 0x0000000a3ba07223 */ /* 0x000fe200000100a0 */
[----:B------:R-:W-:Y:S01]  /*57a0*/  FMUL.FTZ R10, R155, R6 ;  /* 0x000000069b0a7220 */ /* 0x000fe20000410000 */
[----:B------:R-:W5:Y:S01]  /*57b0*/  SHFL.DOWN PT, R157, R8, 0x10, 0x1f ;  /* 0x0a001f00089d7f89 */ /* 0x000f6200000e0000 */
[----:B------:R-:W-:Y:S01]  /*57c0*/  FADD.FTZ R98, R63, R98 ;  /* 0x000000623f627221 */ /* 0x000fe20000010000 */
        /* <DEDUP_REMOVED lines=8> */
[----:B------:R-:W-:Y:S01]  /*5850*/  @!P1 SHF.R.U32.HI R4, RZ, 0x2, R20 ;  /* 0x00000002ff049819 */ /* 0x000fe20000011614 */
[----:B------:R-:W-:Y:S01]  /*5860*/  FADD.FTZ R95, R160, R95 ;  /* 0x0000005fa05f7221 */ /* 0x000fe20000010000 */
[----:B------:R-:W-:-:S02]  /*5870*/  FADD.FTZ R92, R213, R92 ;  /* 0x0000005cd55c7221 */ /* 0x000fc40000010000 */
[----:B------:R-:W-:Y:S01]  /*5880*/  @!P1 LOP3.LUT R159, R4, 0xf8, RZ, 0xc0, !PT ;  /* 0x000000f8049f9812 */ /* 0x000fe200078ec0ff */
[----:B0-----:R-:W-:Y:S01]  /*5890*/  FADD.FTZ R4, R15, R166 ;  /* 0x000000a60f047221 */ /* 0x001fe20000010000 */
[----:B-----5:R-:W-:-:S05]  /*58a0*/  FADD.FTZ R5, R8, R157 ;  /* 0x0000009d08057221 */ /* 0x020fca0000010000 */
[----:B------:R0:W-:Y:S01]  /*58b0*/  @!P1 STS.64 [R159+UR10+0x18d8], R4 ;  /* 0x0018d8049f009988 */ /* 0x0001e20008000a0a */
[----:B------:R-:W-:Y:S06]  /*58c0*/  BAR.SYNC.DEFER_BLOCKING 0x0 ;  /* 0x0000000000007b1d */ /* 0x000fec0000010000 */
[----:B------:R-:W-:Y:S05]  /*58d0*/  @P2 BRA `(.L_x_5415) ;  /* 0x00000000003c2947 */ /* 0x000fea0003800000 */
[----:B------:R-:W-:Y:S01]  /*58e0*/  UISETP.NE.AND UP0, UPT, UR22, UR47, UPT ;  /* 0x0000002f1600728c */ /* 0x000fe2000bf05270 */
[----:B------:R-:W5:Y:S01]  /*58f0*/  LDS.64 R6, [UR10+0x18e0] ;  /* 0x0018e00aff067984 */ /* 0x000f620008000a00 */
[----:B------:R-:W-:Y:S01]  /*5900*/  ULEA UR9, UR8, UR10, 0x2 ;  /* 0x0000000a08097291 */ /* 0x000fe2000f8e10ff */
[----:B------:R-:W-:-:S03]  /*5910*/  ISETP.GT.AND P1, PT, R54, 0xf, PT ;  /* 0x0000000f3600780c */ /* 0x000fc60003f24270 */
[----:B------:R-:W-:Y:S02]  /*5920*/  PLOP3.LUT P2, PT, PT, PT, UP0, 0x80, 0x8 ;  /* 0x000000000008781c */ /* 0x000fe40003f4f008 */
[----:B------:R-:W-:Y:S02]  /*5930*/  FSEL R8, R8, R5, P1 ;  /* 0x0000000508087208 */ /* 0x000fe40000800000 */
[----:B------:R-:W-:-:S09]  /*5940*/  FSEL R15, R15, R4, P1 ;  /* 0x000000040f0f7208 */ /* 0x000fd20000800000 */
[----:B------:R-:W1:Y:S04]  /*5950*/  @P2 LDS R2, [UR9+0x3210] ;  /* 0x00321009ff022984 */ /* 0x000e680008000800 */
[----:B------:R-:W2:Y:S01]  /*5960*/  @P2 LDS R9, [UR9+0x2e10] ;  /* 0x002e1009ff092984 */ /* 0x000ea20008000800 */
[----:B-----5:R-:W-:Y:S01]  /*5970*/  FADD.FTZ R7, R7, R8 ;  /* 0x0000000807077221 */ /* 0x020fe20000010000 */
[----:B------:R-:W-:-:S03]  /*5980*/  FADD.FTZ R6, R6, R15 ;  /* 0x0000000f06067221 */ /* 0x000fc60000010000 */
[----:B-1----:R-:W-:Y:S01]  /*5990*/  @P2 FADD.FTZ R7, R7, R2 ;  /* 0x0000000207072221 */ /* 0x002fe20000010000 */
[----:B--2---:R-:W-:-:S04]  /*59a0*/  @P2 FADD.FTZ R6, R6, R9 ;  /* 0x0000000906062221 */ /* 0x004fc80000010000 */
[----:B------:R1:W-:Y:S04]  /*59b0*/  STS [UR9+0x3210], R7 ;  /* 0x00321007ff007988 */ /* 0x0003e80008000809 */
[----:B------:R1:W-:Y:S02]  /*59c0*/  STS [UR9+0x2e10], R6 ;  /* 0x002e1006ff007988 */ /* 0x0003e40008000809 */
.L_x_5415:
[----:B------:R-:W-:Y:S05]  /*59d0*/  BSYNC.RECONVERGENT B0 ;  /* 0x0000000000007941 */ /* 0x000fea0003800200 */
.L_x_5414:
[----:B------:R-:W-:-:S04]  /*59e0*/  UIADD3 UR8, UPT, UPT, UR8, 0x1, URZ ;  /* 0x0000000108087890 */ /* 0x000fc8000fffe0ff */
[----:B------:R-:W-:-:S09]  /*59f0*/  UISETP.GE.AND UP0, UPT, UR8, UR48, UPT ;  /* 0x000000300800728c */ /* 0x000fd2000bf06270 */
[----:B------:R-:W-:Y:S05]  /*5a00*/  BRA.U !UP0, `(.L_x_5416) ;  /* 0xffffffd1087c7547 */ /* 0x000fea000b83ffff */
.L_x_5371:
[----:B------:R-:W-:Y:S01]  /*5a10*/  BAR.SYNC.DEFER_BLOCKING 0x0 ;  /* 0x0000000000007b1d */ /* 0x000fe20000010000 */
[----:B-1----:R-:W-:Y:S01]  /*5a20*/  F2FP.F16.F32.PACK_AB R7, R153, R154 ;  /* 0x0000009a9907723e */ /* 0x002fe200000000ff */
[----:B------:R-:W-:Y:S01]  /*5a30*/  FADD.FTZ R0, R51, R92 ;  /* 0x0000005c33007221 */ /* 0x000fe20000010000 */
[----:B------:R-:W-:Y:S01]  /*5a40*/  F2FP.F16.F32.PACK_AB R6, R134, R135 ;  /* 0x000000878606723e */ /* 0x000fe200000000ff */
[----:B------:R-:W-:Y:S01]  /*5a50*/  UIADD3 UR27, UP1, UPT, UR27, -0x800, URZ ;  /* 0xfffff8001b1b7890 */ /* 0x000fe2000ff3e0ff */
        /* <DEDUP_REMOVED lines=8> */
[----:B------:R-:W5:Y:S01]  /*5ae0*/  LDCU.64 UR34, c[0x0][0x550] ;  /* 0x0000aa00ff2277ac */ /* 0x000f620008000a00 */
[----:B------:R-:W-:Y:S02]  /*5af0*/  F2FP.F16.F32.PACK_AB R8, R111, R114 ;  /* 0x000000726f08723e */ /* 0x000fe400000000ff */
[----:B------:R-:W-:Y:S01]  /*5b00*/  F2FP.F16.F32.PACK_AB R59, R89, R90 ;  /* 0x0000005a593b723e */ /* 0x000fe200000000ff */
[----:B------:R-:W-:Y:S01]  /*5b10*/  UMOV UR7, URZ ;  /* 0x000000ff00077c82 */ /* 0x000fe20008000000 */
[----:B------:R-:W-:Y:S01]  /*5b20*/  F2FP.F16.F32.PACK_AB R58, R104, R103 ;  /* 0x00000067683a723e */ /* 0x000fe200000000ff */
[----:B------:R-:W-:Y:S01]  /*5b30*/  UIADD3 UR24, UP2, UPT, UR24, -0x800, URZ ;  /* 0xfffff80018187890 */ /* 0x000fe2000ff5e0ff */
[----:B------:R-:W-:Y:S01]  /*5b40*/  F2FP.F16.F32.PACK_AB R57, R102, R101 ;  /* 0x000000656639723e */ /* 0x000fe200000000ff */
[----:B------:R-:W-:Y:S01]  /*5b50*/  UIADD3.X UR28, UPT, UPT, UR28, -0x1, URZ, UP1, !UPT ;  /* 0xffffffff1c1c7890 */ /* 0x000fe20008ffe4ff */
[----:B------:R-:W-:Y:S01]  /*5b60*/  F2FP.F16.F32.PACK_AB R56, R100, R99 ;  /* 0x000000636438723e */ /* 0x000fe200000000ff */
[----:B------:R2:W-:Y:S01]  /*5b70*/  STS.128 [R3], R4 ;  /* 0x0000000403007388 */ /* 0x0005e20000000c00 */
[----:B0-----:R-:W-:Y:S01]  /*5b80*/  UIMAD.WIDE.U32 UR8, UR39, UR10, UR6 ;  /* 0x0000000a270872a5 */ /* 0x001fe2000f8e0006 */
[----:B------:R-:W-:Y:S01]  /*5b90*/  IADD3 R50, P0, PT, R50, -0x800, RZ ;  /* 0xfffff80032327810 */ /* 0x000fe20007f1e0ff */
[----:B------:R-:W-:Y:S01]  /*5ba0*/  UIADD3.X UR26, UPT, UPT, UR26, -0x1, URZ, UP2, !UPT ;  /* 0xffffffff1a1a7890 */ /* 0x000fe200097fe4ff */
[----:B------:R0:W-:Y:S01]  /*5bb0*/  STS.128 [R3+0x10], R8 ;  /* 0x0000100803007388 */ /* 0x0001e20000000c00 */
[----:B------:R-:W-:-:S03]  /*5bc0*/  NOP ;  /* 0x0000000000007918 */ /* 0x000fc60000000000 */
[----:B------:R-:W3:Y:S01]  /*5bd0*/  LDS.128 R12, [R24] ;  /* 0x00000000180c7984 */ /* 0x000ee20000000c00 */
[----:B------:R-:W-:Y:S01]  /*5be0*/  UIMAD UR9, UR39, UR11, UR9 ;  /* 0x0000000b270972a4 */ /* 0x000fe2000f8e0209 */
[----:B------:R-:W-:Y:S02]  /*5bf0*/  IADD3.X R48, PT, PT, R48, -0x1, RZ, P0, !PT ;  /* 0xffffffff30307810 */ /* 0x000fe400007fe4ff */
[----:B------:R-:W4:Y:S01]  /*5c00*/  LDS.128 R16, [R24+0x200] ;  /* 0x0002000018107984 */ /* 0x000f220000000c00 */
[----:B-1----:R-:W-:Y:S01]  /*5c10*/  UIMAD.WIDE.U32 UR8, UR38, UR32, UR8 ;  /* 0x00000020260872a5 */ /* 0x002fe2000f8e0008 */
[----:B--2---:R-:W-:-:S03]  /*5c20*/  FADD.FTZ R7, R0, R93 ;  /* 0x0000005d00077221 */ /* 0x004fc60000010000 */
[----:B------:R-:W-:Y:S01]  /*5c30*/  UIMAD UR10, UR38, UR33, UR9 ;  /* 0x00000021260a72a4 */ /* 0x000fe2000f8e0209 */
[----:B0-----:R-:W-:Y:S01]  /*5c40*/  F2FP.F16.F32.PACK_AB R9, R94, R93 ;  /* 0x0000005d5e09723e */ /* 0x001fe200000000ff */
[----:B-----5:R-:W-:Y:S01]  /*5c50*/  ULEA UR9, UP0, UR8, UR34, 0x1 ;  /* 0x0000002208097291 */ /* 0x020fe2000f8008ff */
[----:B------:R-:W-:Y:S01]  /*5c60*/  F2FP.F16.F32.PACK_AB R8, R91, R92 ;  /* 0x0000005c5b08723e */ /* 0x000fe200000000ff */
[----:B------:R-:W0:Y:S01]  /*5c70*/  LDCU.64 UR32, c[0x0][0x560] ;  /* 0x0000ac00ff2077ac */ /* 0x000e220008000a00 */
[----:B------:R-:W-:Y:S01]  /*5c80*/  F2FP.F16.F32.PACK_AB R11, R98, R97 ;  /* 0x00000061620b723e */ /* 0x000fe200000000ff */
[----:B------:R-:W-:Y:S01]  /*5c90*/  FADD.FTZ R0, R7, R94 ;  /* 0x0000005e07007221 */ /* 0x000fe20000010000 */
[----:B------:R-:W-:Y:S01]  /*5ca0*/  F2FP.F16.F32.PACK_AB R10, R96, R95 ;  /* 0x0000005f600a723e */ /* 0x000fe200000000ff */
[----:B------:R-:W-:Y:S01]  /*5cb0*/  ULEA.HI.X UR8, UR8, UR35, UR10, 0x1, UP0 ;  /* 0x0000002308087291 */ /* 0x000fe200080f0c0a */
[----:B------:R-:W-:Y:S01]  /*5cc0*/  MOV R4, UR9 ;  /* 0x0000000900047c02 */ /* 0x000fe20008000f00 */
[----:B------:R-:W-:Y:S01]  /*5cd0*/  FADD.FTZ R95, R0, R95 ;  /* 0x0000005f005f7221 */ /* 0x000fe20000010000 */
[----:B------:R-:W1:Y:S03]  /*5ce0*/  LDCU.64 UR10, c[0x0][0x520] ;  /* 0x0000a400ff0a77ac */ /* 0x000e660008000a00 */
[----:B------:R-:W-:Y:S01]  /*5cf0*/  MOV R5, UR8 ;  /* 0x0000000800057c02 */ /* 0x000fe20008000f00 */
[----:B------:R-:W-:-:S02]  /*5d00*/  FADD.FTZ R96, R95, R96 ;  /* 0x000000605f607221 */ /* 0x000fc40000010000 */
[----:B------:R-:W-:Y:S02]  /*5d10*/  IMAD.WIDE.U32 R4, R27, 0x10, R4 ;  /* 0x000000101b047825 */ /* 0x000fe400078e0004 */
[----:B------:R-:W2:Y:S02]  /*5d20*/  LDCU.64 UR8, c[0x0][0x518] ;  /* 0x0000a300ff0877ac */ /* 0x000ea40008000a00 */
[----:B------:R-:W-:-:S04]  /*5d30*/  FADD.FTZ R97, R96, R97 ;  /* 0x0000006160617221 */ /* 0x000fc80000010000 */
[----:B------:R-:W-:-:S04]  /*5d40*/  FADD.FTZ R98, R97, R98 ;  /* 0x0000006261627221 */ /* 0x000fc80000010000 */
[----:B------:R-:W-:Y:S01]  /*5d50*/  FADD.FTZ R99, R98, R99 ;  /* 0x0000006362637221 */ /* 0x000fe20000010000 */
[----:B---3--:R-:W-:Y:S03]  /*5d60*/  STG.E.128 desc[UR36][R4.64], R12 ;  /* 0x0000000c04007986 */ /* 0x008fe6000c101d24 */
[----:B------:R-:W-:Y:S01]  /*5d70*/  FADD.FTZ R100, R99, R100 ;  /* 0x0000006463647221 */ /* 0x000fe20000010000 */
[----:B----4-:R-:W-:Y:S03]  /*5d80*/  STG.E.128 desc[UR36][R4.64+0x200], R16 ;  /* 0x0002001004007986 */ /* 0x010fe6000c101d24 */
[----:B------:R-:W-:Y:S01]  /*5d90*/  FADD.FTZ R101, R100, R101 ;  /* 0x0000006564657221 */ /* 0x000fe20000010000 */
[----:B--2---:R-:W-:Y:S01]  /*5da0*/  UIMAD.WIDE.U32 UR6, UR39, UR8, UR6 ;  /* 0x00000008270672a5 */ /* 0x004fe2000f8e0006 */
[----:B------:R-:W-:Y:S02]  /*5db0*/  BAR.SYNC.DEFER_BLOCKING 0x0 ;  /* 0x0000000000007b1d */ /* 0x000fe40000010000 */
[----:B------:R-:W-:Y:S01]  /*5dc0*/  FADD.FTZ R102, R101, R102 ;  /* 0x0000006665667221 */ /* 0x000fe20000010000 */
[----:B------:R-:W-:-:S03]  /*5dd0*/  UIMAD UR7, UR39, UR9, UR7 ;  /* 0x00000009270772a4 */ /* 0x000fc6000f8e0207 */
[----:B------:R-:W-:Y:S01]  /*5de0*/  FADD.FTZ R103, R102, R103 ;  /* 0x0000006766677221 */ /* 0x000fe20000010000 */
[----:B-1----:R-:W-:-:S03]  /*5df0*/  UIMAD.WIDE.U32 UR6, UR38, UR10, UR6 ;  /* 0x0000000a260672a5 */ /* 0x002fc6000f8e0006 */
[----:B------:R-:W-:Y:S01]  /*5e00*/  FADD.FTZ R103, R103, R104 ;  /* 0x0000006867677221 */ /* 0x000fe20000010000 */
[----:B------:R-:W-:Y:S02]  /*5e10*/  UIMAD UR8, UR38, UR11, UR7 ;  /* 0x0000000b260872a4 */ /* 0x000fe4000f8e0207 */
[----:B0-----:R-:W-:Y:S01]  /*5e20*/  ULEA UR7, UP0, UR6, UR32, 0x1 ;  /* 0x0000002006077291 */ /* 0x001fe2000f8008ff */
[----:B------:R-:W-:-:S03]  /*5e30*/  FADD.FTZ R90, R103, R90 ;  /* 0x0000005a675a7221 */ /* 0x000fc60000010000 */
[----:B------:R-:W-:Y:S01]  /*5e40*/  ULEA.HI.X UR6, UR6, UR33, UR8, 0x1, UP0 ;  /* 0x0000002106067291 */ /* 0x000fe200080f0c08 */
[----:B------:R-:W-:Y:S01]  /*5e50*/  FADD.FTZ R51, R90, R89 ;  /* 0x000000595a337221 */ /* 0x000fe20000010000 */
[----:B------:R-:W-:Y:S01]  /*5e60*/  MOV R2, UR7 ;  /* 0x0000000700027c02 */ /* 0x000fe20008000f00 */
[----:B------:R-:W-:Y:S01]  /*5e70*/  UIADD3 UR29, UP0, UPT, UR29, -0x800, URZ ;  /* 0xfffff8001d1d7890 */ /* 0x000fe2000ff1e0ff */
[----:B------:R-:W-:Y:S03]  /*5e80*/  STS.128 [R3], R8 ;  /* 0x0000000803007388 */ /* 0x000fe60000000c00 */
[----:B------:R-:W-:Y:S02]  /*5e90*/  UIADD3.X UR30, UPT, UPT, UR30, -0x1, URZ, UP0, !UPT ;  /* 0xffffffff1e1e7890 */ /* 0x000fe400087fe4ff */
[----:B------:R-:W-:Y:S01]  /*5ea0*/  UISETP.GT.AND UP0, UPT, UR22, 0x1, UPT ;  /* 0x000000011600788c */ /* 0x000fe2000bf04270 */
[----:B------:R0:W-:Y:S01]  /*5eb0*/  STS.128 [R3+0x10], R56 ;  /* 0x0000103803007388 */ /* 0x0001e20000000c00 */
[----:B------:R-:W-:-:S03]  /*5ec0*/  NOP ;  /* 0x0000000000007918 */ /* 0x000fc60000000000 */
[----:B------:R-:W1:Y:S01]  /*5ed0*/  LDS.128 R12, [R24] ;  /* 0x00000000180c7984 */ /* 0x000e620000000c00 */
[----:B------:R-:W-:-:S03]  /*5ee0*/  UMOV UR22, UR31 ;  /* 0x0000001f00167c82 */ /* 0x000fc60008000000 */
[----:B------:R-:W2:Y:S01]  /*5ef0*/  LDS.128 R60, [R24+0x200] ;  /* 0x00020000183c7984 */ /* 0x000ea20000000c00 */
[----:B0-----:R-:W-:-:S03]  /*5f00*/  MOV R3, UR6 ;  /* 0x0000000600037c02 */ /* 0x001fc60008000f00 */
[----:B------:R-:W-:-:S05]  /*5f10*/  IMAD.WIDE.U32 R2, R27, 0x10, R2 ;  /* 0x000000101b027825 */ /* 0x000fca00078e0002 */
[----:B-1----:R0:W-:Y:S04]  /*5f20*/  STG.E.128 desc[UR36][R2.64], R12 ;  /* 0x0000000c02007986 */ /* 0x0021e8000c101d24 */
[----:B--2---:R0:W-:Y:S01]  /*5f30*/  STG.E.128 desc[UR36][R2.64+0x200], R60 ;  /* 0x0002003c02007986 */ /* 0x0041e2000c101d24 */
[----:B------:R-:W-:Y:S05]  /*5f40*/  BRA.U UP0, `(.L_x_5417) ;  /* 0xffffffad00407547 */ /* 0x000fea000b83ffff */
.L_x_5369:
        /* <DEDUP_REMOVED lines=41> */
.L_x_5419:
[----:B------:R-:W-:Y:S05]  /*61e0*/  BSYNC.RECONVERGENT B0 ;  /* 0x0000000000007941 */ /* 0x000fea0003800200 */
.L_x_5418:
        /* <DEDUP_REMOVED lines=39> */
.L_x_5421:
[----:B------:R-:W-:Y:S05]  /*6460*/  BSYNC.RECONVERGENT B0 ;  /* 0x0000000000007941 */ /* 0x000fea0003800200 */
.L_x_5420:
        /* <DEDUP_REMOVED lines=9> */
.L_x_5423:
        /* <DEDUP_REMOVED lines=30> */
.L_x_5422:
[----:B------:R-:W-:Y:S05]  /*66e0*/  EXIT ;  /* 0x000000000000794d */ /* 0x000fea0003800000 */
.L_x_5376:
[----:B------:R-:W-:Y:S01]  /*66f0*/  MOV R173, R6 ;  /* 0x0000000600ad7202 */ /* 0x000fe20000000f00 */
[----:B------:R-:W-:Y:S01]  /*6700*/  HFMA2 R164, -RZ, RZ, 0, 5.9604644775390625e-08 ;  /* 0x00000001ffa47431 */ /* 0x000fe200000001ff */
[----:B------:R-:W-:Y:S02]  /*6710*/  MOV R175, RZ ;  /* 0x000000ff00af7202 */ /* 0x000fe40000000f00 */
[----:B------:R-:W-:-:S07]  /*6720*/  MOV R216, 0xffffffff ;  /* 0xffffffff00d87802 */ /* 0x000fce0000000f00 */
[----:B01---5:R-:W-:Y:S05]  /*6730*/  WARPSYNC.COLLECTIVE R216, `(.L_x_5424) ;  /* 0x00000000d8087348 */ /* 0x023fea0003c00000 */
[----:B------:R2:W3:Y:S02]  /*6740*/  SHFL.UP P6, R4, R173, R164, R175 ;  /* 0x040000a4ad047389 */ /* 0x0004e400000c00af */
[----:B0123-5:R-:W-:Y:S05]  /*6750*/  ENDCOLLECTIVE ;  /* 0x000000000000791b */ /* 0x02ffea0003800000 */
.L_x_5424:
[----:B------:R-:W-:Y:S02]  /*6760*/  MOV R173, R5 ;  /* 0x0000000500ad7202 */ /* 0x000fe40000000f00 */
[----:B------:R-:W-:-:S07]  /*6770*/  MOV R7, R4 ;  /* 0x0000000400077202 */ /* 0x000fce0000000f00 */
[----:B------:R-:W-:Y:S05]  /*6780*/  WARPSYNC.COLLECTIVE R216, `(.L_x_5425) ;  /* 0x00000000d8087348 */ /* 0x000fea0003c00000 */
[----:B------:R0:W1:Y:S02]  /*6790*/  SHFL.UP P6, R4, R173, R164, R175 ;  /* 0x040000a4ad047389 */ /* 0x00006400000c00af */
[----:B01----:R-:W-:Y:S05]  /*67a0*/  ENDCOLLECTIVE ;  /* 0x000000000000791b */ /* 0x003fea0003800000 */
.L_x_5425:
        /* <DEDUP_REMOVED lines=9> */
.L_x_5426:
[----:B------:R-:W-:Y:S02]  /*6840*/  MOV R173, R169 ;  /* 0x000000a900ad7202 */ /* 0x000fe40000000f00 */
[----:B------:R-:W-:-:S07]  /*6850*/  MOV R7, R4 ;  /* 0x0000000400077202 */ /* 0x000fce0000000f00 */
[----:B------:R-:W-:Y:S05]  /*6860*/  WARPSYNC.COLLECTIVE R216, `(.L_x_5427) ;  /* 0x00000000d8087348 */ /* 0x000fea0003c00000 */
[----:B------:R0:W1:Y:S02]  /*6870*/  SHFL.UP P6, R4, R173, R164, R175 ;  /* 0x040000a4ad047389 */ /* 0x00006400000c00af */
[----:B01----:R-:W-:Y:S05]  /*6880*/  ENDCOLLECTIVE ;  /* 0x000000000000791b */ /* 0x003fea0003800000 */
.L_x_5427:
        /* <DEDUP_REMOVED lines=8> */
.L_x_5428:
[----:B------:R-:W-:Y:S02]  /*6910*/  MOV R173, R171 ;  /* 0x000000ab00ad7202 */ /* 0x000fe40000000f00 */
[----:B------:R-:W-:-:S07]  /*6920*/  MOV R5, R4 ;  /* 0x0000000400057202 */ /* 0x000fce0000000f00 */
[----:B------:R-:W-:Y:S05]  /*6930*/  WARPSYNC.COLLECTIVE R216, `(.L_x_5429) ;  /* 0x00000000d8087348 */ /* 0x000fea0003c00000 */
[----:B------:R0:W1:Y:S02]  /*6940*/  SHFL.UP P6, R4, R173, R164, R175 ;  /* 0x040000a4ad047389 */ /* 0x00006400000c00af */
[----:B01----:R-:W-:Y:S05]  /*6950*/  ENDCOLLECTIVE ;  /* 0x000000000000791b */ /* 0x003fea0003800000 */
.L_x_5429:
        /* <DEDUP_REMOVED lines=8> */
.L_x_5430:
[----:B------:R-:W-:Y:S02]  /*69e0*/  MOV R173, R7 ;  /* 0x0000000700ad7202 */ /* 0x000fe40000000f00 */
[----:B------:R-:W-:-:S07]  /*69f0*/  MOV R5, R4 ;  /* 0x0000000400057202 */ /* 0x000fce0000000f00 */
[----:B------:R-:W-:Y:S05]  /*6a00*/  WARPSYNC.COLLECTIVE R216, `(.L_x_5431) ;  /* 0x00000000d8087348 */ /* 0x000fea0003c00000 */
[----:B------:R0:W1:Y:S02]  /*6a10*/  SHFL.UP P6, R4, R173, R164, R175 ;  /* 0x040000a4ad047389 */ /* 0x00006400000c00af */
[----:B01----:R-:W-:Y:S05]  /*6a20*/  ENDCOLLECTIVE ;  /* 0x000000000000791b */ /* 0x003fea0003800000 */
.L_x_5431:
        /* <DEDUP_REMOVED lines=8> */
.L_x_5432:
[----:B------:R-:W-:Y:S02]  /*6ab0*/  MOV R173, R5 ;  /* 0x0000000500ad7202 */ /* 0x000fe40000000f00 */
[----:B------:R-:W-:-:S07]  /*6ac0*/  MOV R169, R4 ;  /* 0x0000000400a97202 */ /* 0x000fce0000000f00 */
[----:B------:R-:W-:Y:S05]  /*6ad0*/  WARPSYNC.COLLECTIVE R216, `(.L_x_5433) ;  /* 0x00000000d8087348 */ /* 0x000fea0003c00000 */
[----:B------:R0:W1:Y:S02]  /*6ae0*/  SHFL.UP P6, R4, R173, R164, R175 ;  /* 0x040000a4ad047389 */ /* 0x00006400000c00af */
[----:B01----:R-:W-:Y:S05]  /*6af0*/  ENDCOLLECTIVE ;  /* 0x000000000000791b */ /* 0x003fea0003800000 */
.L_x_5433:
[----:B------:R-:W-:Y:S05]  /*6b00*/  BRA `(.L_x_5434) ;  /* 0xffffffcc00987947 */ /* 0x000fea000383ffff */
.L_x_5377:
        /* <DEDUP_REMOVED lines=8> */
.L_x_5436:
[----:B------:R-:W-:Y:S05]  /*6b90*/  BSYNC B0 ;  /* 0x0000000000007941 */ /* 0x000fea0003800000 */
.L_x_5435:
[----:B------:R-:W-:Y:S05]  /*6ba0*/  BRA `(.L_x_5437) ;  /* 0xffffffcc00887947 */ /* 0x000fea000383ffff */
.L_x_5378:
        /* <DEDUP_REMOVED lines=8> */
.L_x_5439:
[----:B------:R-:W-:Y:S05]  /*6c30*/  BSYNC B0 ;  /* 0x0000000000007941 */ /* 0x000fea0003800000 */
.L_x_5438:
[----:B------:R-:W-:Y:S05]  /*6c40*/  BRA `(.L_x_5440) ;  /* 0xffffffcc00687947 */ /* 0x000fea000383ffff */
.L_x_5379:
        /* <DEDUP_REMOVED lines=8> */
.L_x_5442:
[----:B------:R-:W-:Y:S05]  /*6cd0*/  BSYNC B0 ;  /* 0x0000000000007941 */ /* 0x000fea0003800000 */
.L_x_5441:
        /* <DEDUP_REMOVED lines=11> */
.L_x_5443:
[----:B------:R-:W-:Y:S05]  /*6d90*/  WARPSYNC.COLLECTIVE R216, `(.L_x_5444) ;  /* 0x00000000d8087348 */ /* 0x000fea0003c00000 */
[----:B------:R0:W1:Y:S02]  /*6da0*/  SHFL.IDX P3, R5, R221, R218, R223 ;  /* 0x000000dadd057389 */ /* 0x00006400000600df */
[----:B01----:R-:W-:Y:S05]  /*6db0*/  ENDCOLLECTIVE ;  /* 0x000000000000791b */ /* 0x003fea0003800000 */
.L_x_5444:
[----:B------:R-:W-:Y:S02]  /*6dc0*/  MOV R221, R9 ;  /* 0x0000000900dd7202 */ /* 0x000fe40000000f00 */
[----:B------:R-:W-:Y:S02]  /*6dd0*/  MOV R169, R4 ;  /* 0x0000000400a97202 */ /* 0x000fe40000000f00 */
[----:B------:R-:W-:-:S07]  /*6de0*/  MOV R4, R5 ;  /* 0x0000000500047202 */ /* 0x000fce0000000f00 */
[----:B------:R-:W-:Y:S05]  /*6df0*/  WARPSYNC.COLLECTIVE R216, `(.L_x_5445) ;  /* 0x00000000d8087348 */ /* 0x000fea0003c00000 */
[----:B------:R0:W1:Y:S02]  /*6e00*/  SHFL.IDX P3, R5, R221, R218, R223 ;  /* 0x000000dadd057389 */ /* 0x00006400000600df */
[----:B01----:R-:W-:Y:S05]  /*6e10*/  ENDCOLLECTIVE ;  /* 0x000000000000791b */ /* 0x003fea0003800000 */
.L_x_5445:
[----:B------:R-:W-:Y:S05]  /*6e20*/  BRA `(.L_x_5446) ;  /* 0xffffffcc00087947 */ /* 0x000fea000383ffff */
.L_x_5381:
        /* <DEDUP_REMOVED lines=10> */
.L_x_5447:
[----:B------:R-:W-:Y:S02]  /*6ed0*/  MOV R223, 0x1f ;  /* 0x0000001f00df7802 */ /* 0x000fe40000000f00 */
[----:B------:R-:W-:Y:S02]  /*6ee0*/  MOV R225, R5 ;  /* 0x0000000500e17202 */ /* 0x000fe40000000f00 */
[----:B------:R-:W-:-:S07]  /*6ef0*/  MOV R4, R219 ;  /* 0x000000db00047202 */ /* 0x000fce0000000f00 */
[----:B------:R-:W-:Y:S05]  /*6f00*/  WARPSYNC.COLLECTIVE R216, `(.L_x_5448) ;  /* 0x00000000d8087348 */ /* 0x000fea0003c00000 */
[----:B------:R0:W1:Y:S02]  /*6f10*/  SHFL.DOWN P2, R219, R225, R214, R227 ;  /* 0x080000d6e1db7389 */ /* 0x00006400000400e3 */
[----:B01----:R-:W-:Y:S05]  /*6f20*/  ENDCOLLECTIVE ;  /* 0x000000000000791b */ /* 0x003fea0003800000 */
.L_x_5448:
        /* <DEDUP_REMOVED lines=11> */
.L_x_5449:
[----:B------:R-:W-:Y:S02]  /*6fe0*/  MOV R225, R208 ;  /* 0x000000d000e17202 */ /* 0x000fe40000000f00 */
[----:B------:R-:W-:-:S07]  /*6ff0*/  MOV R4, R219 ;  /* 0x000000db00047202 */ /* 0x000fce0000000f00 */
[----:B------:R-:W-:Y:S05]  /*7000*/  WARPSYNC.COLLECTIVE R216, `(.L_x_5450) ;  /* 0x00000000d8087348 */ /* 0x000fea0003c00000 */
[----:B------:R0:W1:Y:S02]  /*7010*/  SHFL.DOWN P2, R219, R225, R214, R227 ;  /* 0x080000d6e1db7389 */ /* 0x00006400000400e3 */
[----:B01----:R-:W-:Y:S05]  /*7020*/  ENDCOLLECTIVE ;  /* 0x000000000000791b */ /* 0x003fea0003800000 */
.L_x_5450:
        /* <DEDUP_REMOVED lines=11> */
.L_x_5451:
[----:B------:R-:W-:Y:S02]  /*70e0*/  MOV R225, R208 ;  /* 0x000000d000e17202 */ /* 0x000fe40000000f00 */
[----:B------:R-:W-:-:S07]  /*70f0*/  MOV R4, R219 ;  /* 0x000000db00047202 */ /* 0x000fce0000000f00 */
[----:B------:R-:W-:Y:S05]  /*7100*/  WARPSYNC.COLLECTIVE R216, `(.L_x_5452) ;  /* 0x00000000d8087348 */ /* 0x000fea0003c00000 */
[----:B------:R0:W1:Y:S02]  /*7110*/  SHFL.DOWN P2, R219, R225, R214, R227 ;  /* 0x080000d6e1db7389 */ /* 0x00006400000400e3 */
[----:B01----:R-:W-:Y:S05]  /*7120*/  ENDCOLLECTIVE ;  /* 0x000000000000791b */ /* 0x003fea0003800000 */
.L_x_5452:
        /* <DEDUP_REMOVED lines=11> */
.L_x_5453:
[----:B------:R-:W-:Y:S02]  /*71e0*/  MOV R225, R208 ;  /* 0x000000d000e17202 */ /* 0x000fe40000000f00 */
[----:B------:R-:W-:-:S07]  /*71f0*/  MOV R4, R219 ;  /* 0x000000db00047202 */ /* 0x000fce0000000f00 */
[----:B------:R-:W-:Y:S05]  /*7200*/  WARPSYNC.COLLECTIVE R216, `(.L_x_5454) ;  /* 0x00000000d8087348 */ /* 0x000fea0003c00000 */
[----:B------:R0:W1:Y:S02]  /*7210*/  SHFL.DOWN P2, R219, R225, R214, R227 ;  /* 0x080000d6e1db7389 */ /* 0x00006400000400e3 */
[----:B01----:R-:W-:Y:S05]  /*7220*/  ENDCOLLECTIVE ;  /* 0x000000000000791b */ /* 0x003fea0003800000 */
.L_x_5454:
        /* <DEDUP_REMOVED lines=11> */
.L_x_5455:
[----:B------:R-:W-:Y:S02]  /*72e0*/  MOV R225, R208 ;  /* 0x000000d000e17202 */ /* 0x000fe40000000f00 */
[----:B------:R-:W-:-:S07]  /*72f0*/  MOV R4, R219 ;  /* 0x000000db00047202 */ /* 0x000fce0000000f00 */
[----:B------:R-:W-:Y:S05]  /*7300*/  WARPSYNC.COLLECTIVE R216, `(.L_x_5456) ;  /* 0x00000000d8087348 */ /* 0x000fea0003c00000 */
[----:B------:R0:W1:Y:S02]  /*7310*/  SHFL.DOWN P2, R219, R225, R214, R227 ;  /* 0x080000d6e1db7389 */ /* 0x00006400000400e3 */
[----:B01----:R-:W-:Y:S05]  /*7320*/  ENDCOLLECTIVE ;  /* 0x000000000000791b */ /* 0x003fea0003800000 */
.L_x_5456:
        /* <DEDUP_REMOVED lines=11> */
.L_x_5457:
[----:B------:R-:W-:Y:S02]  /*73e0*/  ISETP.NE.AND P1, PT, R20, 0x1f, PT ;  /* 0x0000001f1400780c */ /* 0x000fe40003f25270 */
[----:B------:R-:W-:Y:S02]  /*73f0*/  MOV R221, R208 ;  /* 0x000000d000dd7202 */ /* 0x000fe40000000f00 */
[----:B------:R-:W-:-:S09]  /*7400*/  MOV R4, R5 ;  /* 0x0000000500047202 */ /* 0x000fd20000000f00 */
[----:B------:R-:W-:Y:S05]  /*7410*/  WARPSYNC.COLLECTIVE R216, `(.L_x_5458) ;  /* 0x00000000d8087348 */ /* 0x000fea0003c00000 */
[----:B------:R0:W1:Y:S02]  /*7420*/  SHFL.IDX P3, R5, R221, R218, R223 ;  /* 0x000000dadd057389 */ /* 0x00006400000600df */
[----:B01----:R-:W-:Y:S05]  /*7430*/  ENDCOLLECTIVE ;  /* 0x000000000000791b */ /* 0x003fea0003800000 */
.L_x_5458:
[----:B------:R-:W-:Y:S05]  /*7440*/  WARPSYNC.COLLECTIVE R216, `(.L_x_5459) ;  /* 0x00000000d8087348 */ /* 0x000fea0003c00000 */
[----:B------:R0:W1:Y:S02]  /*7450*/  SHFL.DOWN P2, R219, R225, R214, R227 ;  /* 0x080000d6e1db7389 */ /* 0x00006400000400e3 */
[----:B01----:R-:W-:Y:S05]  /*7460*/  ENDCOLLECTIVE ;  /* 0x000000000000791b */ /* 0x003fea0003800000 */
.L_x_5459:
        /* <DEDUP_REMOVED lines=8> */
.L_x_5460:
[----:B------:R-:W-:Y:S05]  /*74f0*/  WARPSYNC.COLLECTIVE R216, `(.L_x_5461) ;  /* 0x00000000d8087348 */ /* 0x000fea0003c00000 */
[----:B------:R0:W1:Y:S02]  /*7500*/  SHFL.IDX P3, R5, R221, R218, R223 ;  /* 0x000000dadd057389 */ /* 0x00006400000600df */
[----:B01----:R-:W-:Y:S05]  /*7510*/  ENDCOLLECTIVE ;  /* 0x000000000000791b */ /* 0x003fea0003800000 */
.L_x_5461:
[----:B------:R-:W-:Y:S01]  /*7520*/  MOV R221, R9 ;  /* 0x0000000900dd7202 */ /* 0x000fe20000000f00 */
[----:B------:R-:W-:Y:S01]  /*7530*/  FFMA.FTZ R9, R9, R4, R6 ;  /* 0x0000000409097223 */ /* 0x000fe20000010006 */
[----:B------:R-:W-:-:S07]  /*7540*/  MOV R212, R5 ;  /* 0x0000000500d47202 */ /* 0x000fce0000000f00 */
[----:B------:R-:W-:Y:S05]  /*7550*/  WARPSYNC.COLLECTIVE R216, `(.L_x_5462) ;  /* 0x00000000d8087348 */ /* 0x000fea0003c00000 */
[----:B------:R0:W1:Y:S02]  /*7560*/  SHFL.IDX P3, R5, R221, R218, R223 ;  /* 0x000000dadd057389 */ /* 0x00006400000600df */
[----:B01----:R-:W-:Y:S05]  /*7570*/  ENDCOLLECTIVE ;  /* 0x000000000000791b */ /* 0x003fea0003800000 */
.L_x_5462:
[----:B------:R-:W-:Y:S01]  /*7580*/  MOV R214, R5 ;  /* 0x0000000500d67202 */ /* 0x000fe20000000f00 */
[----:B------:R-:W-:Y:S06]  /*7590*/  BRA `(.L_x_5463) ;  /* 0xffffffc800fc7947 */ /* 0x000fec000383ffff */
.L_x_5464:
        /* <DEDUP_REMOVED lines=14> */
.L_x_10461:


//--------------------- .text._Z25selective_scan_bwd_kernelI32Selective_Scan_bwd_kernel_traitsILi64ELi16ELb1ELb0ELb1ELb1ELb0EN3c104HalfEfEEv12SSMParamsBwd --------------------------
	.section	.text._Z25selective_scan_bwd_kernelI32Selective_Scan_bwd_kernel_traitsILi64ELi16ELb1ELb0ELb1ELb1ELb0EN3c104HalfEfEEv12SSMParamsBwd,"ax",@progbits
	.align	128
        .global         _Z25selective_scan_bwd_kernelI32Selective_Scan_bwd_kernel_traitsILi64ELi16ELb1ELb0ELb1ELb1ELb0EN3c104HalfEfEEv12SSMParamsBwd
        .type           _Z25selective_scan_bwd_kernelI32Selective_Scan_bwd_kernel_traitsILi64ELi16ELb1ELb0ELb1ELb1ELb0EN3c104HalfEfEEv12SSMParamsBwd,@function
        .size           _Z25selective_scan_bwd_kernelI32Selective_Scan_bwd_kernel_traitsILi64ELi16ELb1ELb0ELb1ELb1ELb0EN3c104HalfEfEEv12SSMParamsBwd,(.L_x_10462 - _Z25selective_scan_bwd_kernelI32Selective_Scan_bwd_kernel_traitsILi64ELi16ELb1ELb0ELb1ELb1ELb0EN3c104HalfEfEEv12SSMParamsBwd)
        .other          _Z25selective_scan_bwd_kernelI32Selective_Scan_bwd_kernel_traitsILi64ELi16ELb1ELb0ELb1ELb1ELb0EN3c104HalfEfEEv12SSMParamsBwd,@"STO_CUDA_ENTRY STV_DEFAULT"
_Z25selective_scan_bwd_kernelI32Selective_Scan_bwd_kernel_traitsILi64ELi16ELb1ELb0ELb1ELb1ELb0EN3c104HalfEfEEv12SSMParamsBwd:
.text._Z25selective_scan_bwd_kernelI32Selective_Scan_bwd_kernel_traitsILi64ELi16ELb1ELb0ELb1ELb1ELb0EN3c104HalfEfEEv12SSMParamsBwd:
        /* <DEDUP_REMOVED lines=158> */
[-C--:B------:R-:W-:Y:S02]  /*09e0*/  LEA.HI R33, R33, R18.reuse, RZ, 0x1b ;  /* 0x0000001221217211 */ /* 0x080fe400078fd8ff */
[C---:B------:R-:W-:Y:S02]  /*09f0*/  SHF.L.U32 R51, R18.reuse, 0x1, RZ ;  /* 0x0000000112337819 */ /* 0x040fe400000006ff */
        /* <DEDUP_REMOVED lines=15> */
[C---:B------:R-:W-:Y:S02]  /*0af0*/  LEA R49, R18.reuse, UR6, 0x3 ;  /* 0x0000000612317c11 */ /* 0x040fe4000f8e18ff */
[----:B------:R-:W-:Y:S02]  /*0b00*/  LEA.HI R47, R3, R3, RZ, 0x1b ;  /* 0x00000003032f7211 */ /* 0x000fe400078fd8ff */
[----:B------:R-:W-:Y:S02]  /*0b10*/  LEA R35, R31, UR6, 0x2 ;  /* 0x000000061f237c11 */ /* 0x000fe4000f8e10ff */
[----:B------:R-:W-:Y:S02]  /*0b20*/  LEA R34, R33, UR6, 0x2 ;  /* 0x0000000621227c11 */ /* 0x000fe4000f8e10ff */
[----:B------:R-:W-:Y:S02]  /*0b30*/  LOP3.LUT R52, R18, 0x1f, RZ, 0xc0, !PT ;  /* 0x0000001f12347812 */ /* 0x000fe400078ec0ff */
        /* <DEDUP_REMOVED lines=16> */
[----:B------:R-:W-:Y:S02]  /*0c40*/  LEA R31, R18, R49, 0x3 ;  /* 0x00000031121f7211 */ /* 0x000fe400078e18ff */
[----:B------:R-:W-:Y:S02]  /*0c50*/  IADD3 R30, PT, PT, R17, R63, RZ ;  /* 0x0000003f111e7210 */ /* 0x000fe40007ffe0ff */
[----:B------:R-:W-:Y:S01]  /*0c60*/  LEA R47, R47, UR22, 0x2 ;  /* 0x000000162f2f7c11 */ /* 0x000fe2000f8e10ff */
[----:B------:R-:W-:Y:S01]  /*0c70*/  UMOV UR22, UR24 ;  /* 0x0000001800167c82 */ /* 0x000fe20008000000 */
[----:B------:R-:W-:-:S05]  /*0c80*/  UMOV UR24, UR26 ;  /* 0x0000001a00187c82 */ /* 0x000fca0008000000 */
.L_x_5544:
[----:B------:R-:W-:Y:S01]  /*0c90*/  BAR.SYNC.DEFER_BLOCKING 0x0 ;  /* 0x0000000000007b1d */ /* 0x000fe20000010000 */
[----:B0-----:R-:W-:Y:S02]  /*0ca0*/  MOV R2, UR20 ;  /* 0x0000001400027c02 */ /* 0x001fe40008000f00 */
[----:B------:R-:W-:Y:S02]  /*0cb0*/  MOV R3, UR19 ;  /* 0x0000001300037c02 */ /* 0x000fe40008000f00 */
[----:B------:R-:W-:-:S05]  /*0cc0*/  IADD3 R63, PT, PT, R52, R51, RZ ;  /* 0x00000033343f7210 */ /* 0x000fca0007ffe0ff */
        /* <DEDUP_REMOVED lines=31> */
[----:B------:R2:W3:Y:S01]  /*0ec0*/  LDG.E.128 R84, desc[UR32][R2.64+0x200] ;  /* 0x0002002002547981 */ /* 0x0004e2000c1e1d00 */
[--C-:B0-----:R-:W-:Y:S01]  /*0ed0*/  HADD2.F32 R107, -RZ, R65.reuse.H0_H0 ;  /* 0x20000041ff6b7230 */ /* 0x101fe20000004100 */
[----:B------:R-:W-:Y:S01]  /*0ee0*/  UIADD3 UR6, UPT, UPT, UR21, -0x1, URZ ;  /* 0xffffffff15067890 */ /* 0x000fe2000fffe0ff */
[----:B------:R-:W-:Y:S01]  /*0ef0*/  HADD2.F32 R104, -RZ, R65.H1_H1 ;  /* 0x30000041ff687230 */ /* 0x000fe20000004100 */
[----:B------:R-:W-:Y:S01]  /*0f00*/  BSSY.RECONVERGENT B0, `(.L_x_5466) ;  /* 0x0000041000007945 */ /* 0x000fe20003800200 */
[----:B-1----:R-:W-:-:S02]  /*0f10*/  HADD2.F32 R23, -RZ, R69.H0_H0 ;  /* 0x20000045ff177230 */ /* 0x002fc40000004100 */
[--C-:B------:R-:W-:Y:S02]  /*0f20*/  HADD2.F32 R101, -RZ, R68.reuse.H1_H1 ;  /* 0x30000044ff657230 */ /* 0x100fe40000004100 */
[----:B------:R-:W-:Y:S02]  /*0f30*/  HADD2.F32 R69, -RZ, R69.H1_H1 ;  /* 0x30000045ff457230 */ /* 0x000fe40000004100 */
[--C-:B-----5:R-:W-:Y:S01]  /*0f40*/  FADD.FTZ R100, R23, R56.reuse ;  /* 0x0000003817647221 */ /* 0x120fe20000010000 */
[----:B--2---:R-:W-:Y:S02]  /*0f50*/  HADD2.F32 R3, -RZ, R68.H0_H0 ;  /* 0x20000044ff037230 */ /* 0x004fe40000004100 */
[--C-:B------:R-:W-:Y:S01]  /*0f60*/  FADD.FTZ R101, R101, R56.reuse ;  /* 0x0000003865657221 */ /* 0x100fe20000010000 */
[--C-:B------:R-:W-:Y:S02]  /*0f70*/  HADD2.F32 R65, -RZ, R70.reuse.H0_H0 ;  /* 0x20000046ff417230 */ /* 0x100fe40000004100 */
[----:B------:R-:W-:Y:S01]  /*0f80*/  FADD.FTZ R99, R69, R56 ;  /* 0x0000003845637221 */ /* 0x000fe20000010000 */
[----:B------:R-:W-:-:S02]  /*0f90*/  HADD2.F32 R73, -RZ, R70.H1_H1 ;  /* 0x30000046ff497230 */ /* 0x000fc40000004100 */
[--C-:B------:R-:W-:Y:S01]  /*0fa0*/  FADD.FTZ R102, R3, R56.reuse ;  /* 0x0000003803667221 */ /* 0x100fe20000010000 */
[----:B------:R-:W-:Y:S02]  /*0fb0*/  HADD2.F32 R3, -RZ, R71.H0_H0 ;  /* 0x20000047ff037230 */ /* 0x000fe40000004100 */
[--C-:B------:R-:W-:Y:S01]  /*0fc0*/  FADD.FTZ R98, R65, R56.reuse ;  /* 0x0000003841627221 */ /* 0x100fe20000010000 */
[--C-:B------:R-:W-:Y:S02]  /*0fd0*/  HADD2.F32 R109, -RZ, R64.reuse.H0_H0 ;  /* 0x20000040ff6d7230 */ /* 0x100fe40000004100 */
[----:B------:R-:W-:Y:S01]  /*0fe0*/  FADD.FTZ R96, R73, R56 ;  /* 0x0000003849607221 */ /* 0x000fe20000010000 */
[----:B------:R-:W-:Y:S01]  /*0ff0*/  FSETP.GTU.FTZ.AND P0, PT, R102, 20, PT ;  /* 0x41a000006600780b */ /* 0x000fe20003f1c000 */
        /* <DEDUP_REMOVED lines=8> */
[----:B------:R-:W-:Y:S01]  /*1080*/  HADD2.F32 R94, -RZ, R67.H1_H1 ;  /* 0x30000043ff5e7230 */ /* 0x000fe20000004100 */
[----:B------:R-:W-:Y:S01]  /*1090*/  FSETP.GTU.FTZ.AND P5, PT, R96, 20, PT ;  /* 0x41a000006000780b */ /* 0x000fe20003fbc000 */
[----:B------:R-:W-:-:S02]  /*10a0*/  HADD2.F32 R71, -RZ, R71.H1_H1 ;  /* 0x30000047ff477230 */ /* 0x000fc40000004100 */
[----:B------:R-:W-:Y:S01]  /*10b0*/  FADD.FTZ R90, R3, R56 ;  /* 0x00000038035a7221 */ /* 0x000fe20000010000 */
[----:B------:R-:W-:Y:S01]  /*10c0*/  HADD2.F32 R92, -RZ, R24.H0_H0 ;  /* 0x20000018ff5c7230 */ /* 0x000fe20000004100 */
[----:B----4-:R0:W-:Y:S04]  /*10d0*/  STS.128 [R29], R80 ;  /* 0x000000501d007388 */ /* 0x0101e80000000c00 */
[----:B---3--:R0:W-:Y:S01]  /*10e0*/  STS.128 [R29+0x200], R84 ;  /* 0x000200541d007388 */ /* 0x0081e20000000c00 */
[----:B------:R-:W-:-:S03]  /*10f0*/  NOP ;  /* 0x0000000000007918 */ /* 0x000fc60000000000 */
[----:B------:R0:W1:Y:S04]  /*1100*/  LDS.128 R8, [R28] ;  /* 0x000000001c087984 */ /* 0x0000680000000c00 */
[----:B------:R0:W2:Y:S01]  /*1110*/  LDS.128 R4, [R28+0x10] ;  /* 0x000010001c047984 */ /* 0x0000a20000000c00 */
[----:B------:R-:W-:Y:S05]  /*1120*/  @P0 BRA `(.L_x_5467) ;  /* 0x0000000000780947 */ /* 0x000fea0003800000 */
        /* <DEDUP_REMOVED lines=30> */
.L_x_5467:
[----:B------:R-:W-:Y:S05]  /*1310*/  BSYNC.RECONVERGENT B0 ;  /* 0x0000000000007941 */ /* 0x000fea0003800200 */
.L_x_5466:
[----:B------:R-:W-:Y:S01]  /*1320*/  BSSY.RECONVERGENT B0, `(.L_x_5468) ;  /* 0x0000027000007945 */ /* 0x000fe20003800200 */
[----:B------:R-:W-:Y:S01]  /*1330*/  FSETP.GTU.FTZ.AND P0, PT, R90, 20, PT ;  /* 0x41a000005a00780b */ /* 0x000fe20003f1c000 */
[----:B------:R-:W-:Y:S02]  /*1340*/  HADD2.F32 R111, -RZ, R24.H1_H1 ;  /* 0x30000018ff6f7230 */ /* 0x000fe40000004100 */
[----:B------:R-:W-:Y:S01]  /*1350*/  FADD.FTZ R117, R71, R56 ;  /* 0x0000003847757221 */ /* 0x000fe20000010000 */
        /* <DEDUP_REMOVED lines=35> */
.L_x_5469:
[----:B------:R-:W-:Y:S05]  /*1590*/  BSYNC.RECONVERGENT B0 ;  /* 0x0000000000007941 */ /* 0x000fea0003800200 */
.L_x_5468:
[--C-:B------:R-:W-:Y:S01]  /*15a0*/  HADD2.F32 R121, -RZ, R12.reuse.H0_H0 ;  /* 0x2000000cff797230 */ /* 0x100fe20000004100 */
[----:B------:R-:W-:Y:S01]  /*15b0*/  BSSY.RECONVERGENT B0, `(.L_x_5470) ;  /* 0x0000026000007945 */ /* 0x000fe20003800200 */
[----:B------:R-:W-:Y:S01]  /*15c0*/  FSETP.GTU.FTZ.AND P1, PT, R117, 20, PT ;  /* 0x41a000007500780b */ /* 0x000fe20003f3c000 */
[--C-:B------:R-:W-:Y:S02]  /*15d0*/  HADD2.F32 R116, -RZ, R27.reuse.H0_H0 ;  /* 0x2000001bff747230 */ /* 0x100fe40000004100 */
        /* <DEDUP_REMOVED lines=35> */
.L_x_5471:
[----:B------:R-:W-:Y:S05]  /*1810*/  BSYNC.RECONVERGENT B0 ;  /* 0x0000000000007941 */ /* 0x000fea0003800200 */
.L_x_5470:
        /* <DEDUP_REMOVED lines=39> */
.L_x_5473:
[----:B------:R-:W-:Y:S05]  /*1a90*/  BSYNC.RECONVERGENT B0 ;  /* 0x0000000000007941 */ /* 0x000fea0003800200 */
.L_x_5472:
[----:B------:R-:W-:Y:S01]  /*1aa0*/  BSSY.RECONVERGENT B0, `(.L_x_5474) ;  /* 0x000002a000007945 */ /* 0x000fe20003800200 */
[----:B------:R-:W-:Y:S01]  /*1ab0*/  FSETP.GTU.FTZ.AND P3, PT, R120, 20, PT ;  /* 0x41a000007800780b */ /* 0x000fe20003f7c000 */
[--C-:B-1----:R-:W-:Y:S02]  /*1ac0*/  HADD2.F32 R0, -RZ, R8.reuse.H0_H0 ;  /* 0x20000008ff007230 */ /* 0x102fe40000004100 */
        /* <DEDUP_REMOVED lines=39> */
.L_x_5475:
[----:B------:R-:W-:Y:S05]  /*1d40*/  BSYNC.RECONVERGENT B0 ;  /* 0x0000000000007941 */ /* 0x000fea0003800200 */
.L_x_5474:
[----:B------:R-:W-:Y:S01]  /*1d50*/  BSSY.RECONVERGENT B0, `(.L_x_5476) ;  /* 0x000002c000007945 */ /* 0x000fe20003800200 */
[----:B0-----:R-:W-:Y:S02]  /*1d60*/  HFMA2 R87, -RZ, RZ, 0, 0 ;  /* 0x00000000ff577431 */ /* 0x001fe400000001ff */
[--C-:B--2---:R-:W-:Y:S01]  /*1d70*/  HADD2.F32 R133, -RZ, R6.reuse.H0_H0 ;  /* 0x20000006ff857230 */ /* 0x104fe20000004100 */
        /* <DEDUP_REMOVED lines=41> */
.L_x_5477:
[----:B------:R-:W-:Y:S05]  /*2010*/  BSYNC.RECONVERGENT B0 ;  /* 0x0000000000007941 */ /* 0x000fea0003800200 */
.L_x_5476:
[----:B------:R-:W-:Y:S01]  /*2020*/  FFMA.FTZ R3, R123, R106, R6 ;  /* 0x0000006a7b037223 */ /* 0x000fe20000010006 */
[----:B------:R-:W-:Y:S01]  /*2030*/  BSSY.RECONVERGENT B0, `(.L_x_5478) ;  /* 0x0000026000007945 */ /* 0x000fe20003800200 */
[----:B------:R-:W-:Y:S01]  /*2040*/  HFMA2 R85, -RZ, RZ, 0, 0 ;  /* 0x00000000ff557431 */ /* 0x000fe200000001ff */
[----:B------:R-:W-:Y:S01]  /*2050*/  FSETP.GTU.FTZ.AND P5, PT, R156, 20, PT ;  /* 0x41a000009c00780b */ /* 0x000fe20003fbc000 */
[----:B------:R-:W-:Y:S01]  /*2060*/  FADD.FTZ R159, R159, R56 ;  /* 0x000000389f9f7221 */ /* 0x000fe20000010000 */
        /* <DEDUP_REMOVED lines=34> */
.L_x_5479:
[----:B------:R-:W-:Y:S05]  /*2290*/  BSYNC.RECONVERGENT B0 ;  /* 0x0000000000007941 */ /* 0x000fea0003800200 */
.L_x_5478:
[----:B------:R-:W-:Y:S01]  /*22a0*/  FFMA.FTZ R3, R125, R104, R6 ;  /* 0x000000687d037223 */ /* 0x000fe20000010006 */
[----:B------:R-:W-:Y:S01]  /*22b0*/  BSSY.RECONVERGENT B0, `(.L_x_5480) ;  /* 0x0000026000007945 */ /* 0x000fe20003800200 */
[----:B------:R-:W-:Y:S01]  /*22c0*/  HFMA2 R83, -RZ, RZ, 0, 0 ;  /* 0x00000000ff537431 */ /* 0x000fe200000001ff */
[----:B------:R-:W-:Y:S01]  /*22d0*/  FSETP.GTU.FTZ.AND P0, PT, R159, 20, PT ;  /* 0x41a000009f00780b */ /* 0x000fe20003f1c000 */
[----:B------:R-:W-:Y:S01]  /*22e0*/  HFMA2 R81, -RZ, RZ, 0, 0 ;  /* 0x00000000ff517431 */ /* 0x000fe200000001ff */
[----:B------:R-:W-:Y:S01]  /*22f0*/  MOV R76, RZ ;  /* 0x000000ff004c7202 */ /* 0x000fe20000000f00 */
        /* <DEDUP_REMOVED lines=33> */
.L_x_5481:
[----:B------:R-:W-:Y:S05]  /*2510*/  BSYNC.RECONVERGENT B0 ;  /* 0x0000000000007941 */ /* 0x000fea0003800200 */
.L_x_5480:
        /* <DEDUP_REMOVED lines=39> */
.L_x_5483:
[----:B------:R-:W-:Y:S05]  /*2790*/  BSYNC.RECONVERGENT B0 ;  /* 0x0000000000007941 */ /* 0x000fea0003800200 */
.L_x_5482:
        /* <DEDUP_REMOVED lines=39> */
.L_x_5485:
[----:B------:R-:W-:Y:S05]  /*2a10*/  BSYNC.RECONVERGENT B0 ;  /* 0x0000000000007941 */ /* 0x000fea0003800200 */
.L_x_5484:
[----:B------:R-:W-:Y:S01]  /*2a20*/  FFMA.FTZ R2, R132, R111, R5 ;  /* 0x0000006f84027223 */ /* 0x000fe20000010005 */
[----:B------:R-:W-:Y:S01]  /*2a30*/  BSSY.RECONVERGENT B0, `(.L_x_5486) ;  /* 0x0000026000007945 */ /* 0x000fe20003800200 */
[----:B------:R-:W-:Y:S01]  /*2a40*/  HFMA2 R66, -RZ, RZ, 0, 0 ;  /* 0x00000000ff427431 */ /* 0x000fe200000001ff */
[----:B------:R-:W-:Y:S01]  /*2a50*/  FSETP.GTU.FTZ.AND P3, PT, R154, 20, PT ;  /* 0x41a000009a00780b */ /* 0x000fe20003f7c000 */
[----:B------:R-:W-:Y:S01]  /*2a60*/  FMUL.FTZ R89, R0, R61 ;  /* 0x0000003d00597220 */ /* 0x000fe20000410000 */
        /* <DEDUP_REMOVED lines=34> */
.L_x_5487:
[----:B------:R-:W-:Y:S05]  /*2c90*/  BSYNC.RECONVERGENT B0 ;  /* 0x0000000000007941 */ /* 0x000fea0003800200 */
.L_x_5486:
        /* <DEDUP_REMOVED lines=32> */
.L_x_5489:
[----:B------:R-:W-:Y:S05]  /*2ea0*/  BSYNC.RECONVERGENT B0 ;  /* 0x0000000000007941 */ /* 0x000fea0003800200 */
.L_x_5488:
        /* <DEDUP_REMOVED lines=32> */
.L_x_5491:
[----:B------:R-:W-:Y:S05]  /*30b0*/  BSYNC.RECONVERGENT B0 ;  /* 0x0000000000007941 */ /* 0x000fea0003800200 */
.L_x_5490:
        /* <DEDUP_REMOVED lines=32> */
.L_x_5493:
[----:B------:R-:W-:Y:S05]  /*32c0*/  BSYNC.RECONVERGENT B0 ;  /* 0x0000000000007941 */ /* 0x000fea0003800200 */
.L_x_5492:
        /* <DEDUP_REMOVED lines=32> */
.L_x_5495:
[----:B------:R-:W-:Y:S05]  /*34d0*/  BSYNC.RECONVERGENT B0 ;  /* 0x0000000000007941 */ /* 0x000fea0003800200 */
.L_x_5494:
        /* <DEDUP_REMOVED lines=32> */
.L_x_5497:
[----:B------:R-:W-:Y:S05]  /*36e0*/  BSYNC.RECONVERGENT B0 ;  /* 0x0000000000007941 */ /* 0x000fea0003800200 */
.L_x_5496:
        /* <DEDUP_REMOVED lines=25> */
[----:B------:R-:W-:Y:S01]  /*3880*/  UISETP.NE.AND UP0, UPT, UR21, 0x1, UPT ;  /* 0x000000011500788c */ /* 0x000fe2000bf05270 */
[----:B------:R-:W-:Y:S01]  /*3890*/  MOV R25, UR6 ;  /* 0x0000000600197c02 */ /* 0x000fe20008000f00 */
[----:B------:R-:W-:Y:S02]  /*38a0*/  HFMA2 R87, -RZ, RZ, 0, 0 ;  /* 0x00000000ff577431 */ /* 0x000fe400000001ff */
[----:B------:R-:W-:Y:S01]  /*38b0*/  FMUL.FTZ R153, R109, R102 ;  /* 0x000000666d997220 */ /* 0x000fe20000410000 */
[----:B------:R-:W-:Y:S01]  /*38c0*/  FMUL.FTZ R152, R106, R101 ;  /* 0x000000656a987220 */ /* 0x000fe20000410000 */
[----:B------:R-:W-:Y:S01]  /*38d0*/  LEA R24, P1, R25, R16, 0xa ;  /* 0x0000001019187211 */ /* 0x000fe200078250ff */
[----:B------:R-:W-:Y:S01]  /*38e0*/  FMUL.FTZ R151, R107, R100 ;  /* 0x000000646b977220 */ /* 0x000fe20000410000 */
[----:B------:R-:W1:Y:S01]  /*38f0*/  LDC.64 R114, c[0x0][0x3e0] ;  /* 0x0000f800ff727b82 */ /* 0x000e620000000a00 */
[----:B------:R-:W-:Y:S01]  /*3900*/  PLOP3.LUT P0, PT, PT, PT, UP0, 0x80, 0x8 ;  /* 0x000000000008781c */ /* 0x000fe20003f0f008 */
        /* <DEDUP_REMOVED lines=23> */
.L_x_5543:
[----:B01----:R-:W-:Y:S01]  /*3a80*/  IMAD.WIDE.U32 R2, R114, UR6, RZ ;  /* 0x0000000672027c25 */ /* 0x003fe2000f8e00ff */
[----:B------:R-:W-:Y:S01]  /*3a90*/  IADD3 R63, PT, PT, R52, R51, RZ ;  /* 0x00000033343f7210 */ /* 0x000fe20007ffe0ff */
[----:B------:R-:W-:Y:S01]  /*3aa0*/  UMOV UR26, UR12 ;  /* 0x0000000c001a7c82 */ /* 0x000fe20008000000 */
[----:B------:R-:W-:Y:S01]  /*3ab0*/  UMOV UR27, UR25 ;  /* 0x00000019001b7c82 */ /* 0x000fe20008000000 */
[----:B------:R-:W-:Y:S01]  /*3ac0*/  IMAD R3, R115, UR6, R3 ;  /* 0x0000000673037c24 */ /* 0x000fe2000f8e0203 */
[----:B--2---:R-:W-:Y:S01]  /*3ad0*/  LEA R12, P1, R2, R57, 0x1 ;  /* 0x00000039020c7211 */ /* 0x004fe200078208ff */
[----:B0-----:R-:W-:-:S03]  /*3ae0*/  UIMAD.WIDE.U32 UR26, UR6, UR38, UR26 ;  /* 0x00000026061a72a5 */ /* 0x001fc6000f8e001a */
[----:B------:R-:W-:Y:S01]  /*3af0*/  LEA.HI.X R13, R2, R55, R3, 0x1, P1 ;  /* 0x00000037020d7211 */ /* 0x000fe200008f0c03 */
[----:B------:R-:W-:Y:S02]  /*3b00*/  UIMAD UR27, UR6, UR39, UR27 ;  /* 0x00000027061b72a4 */ /* 0x000fe4000f8e021b */
[----:B------:R-:W-:Y:S01]  /*3b10*/  ULEA UR42, UP0, UR26, UR28, 0x2 ;  /* 0x0000001c1a2a7291 */ /* 0x000fe2000f8010ff */
[----:B------:R-:W-:-:S03]  /*3b20*/  IMAD.WIDE.U32 R12, R63, 0x10, R12 ;  /* 0x000000103f0c7825 */ /* 0x000fc600078e000c */
[----:B------:R-:W-:Y:S02]  /*3b30*/  ULEA.HI.X UR26, UR26, UR29, UR27, 0x2, UP0 ;  /* 0x0000001d1a1a7291 */ /* 0x000fe400080f141b */
[----:B------:R-:W5:Y:S04]  /*3b40*/  LDG.E.128 R4, desc[UR32][R12.64] ;  /* 0x000000200c047981 */ /* 0x000f68000c1e1d00 */
[----:B---3--:R-:W3:Y:S01]  /*3b50*/  LDG.E.128 R8, desc[UR32][R12.64+0x200] ;  /* 0x000200200c087981 */ /* 0x008ee2000c1e1d00 */
[----:B------:R-:W-:Y:S02]  /*3b60*/  MOV R2, UR42 ;  /* 0x0000002a00027c02 */ /* 0x000fe40008000f00 */
[----:B------:R-:W-:Y:S01]  /*3b70*/  MOV R3, UR26 ;  /* 0x0000001a00037c02 */ /* 0x000fe20008000f00 */
[----:B------:R-:W-:-:S04]  /*3b80*/  UMOV UR26, UR14 ;  /* 0x0000000e001a7c82 */ /* 0x000fc80008000000 */
[----:B----4-:R-:W4:Y:S01]  /*3b90*/  LDG.E R160, desc[UR32][R2.64] ;  /* 0x0000002002a07981 */ /* 0x010f22000c1e1900 */
[----:B------:R-:W-:Y:S02]  /*3ba0*/  UMOV UR27, UR23 ;  /* 0x00000017001b7c82 */ /* 0x000fe40008000000 */
[----:B------:R-:W-:-:S04]  /*3bb0*/  UIMAD.WIDE.U32 UR26, UR6, UR36, UR26 ;  /* 0x00000024061a72a5 */ /* 0x000fc8000f8e001a */
[----:B------:R-:W-:Y:S02]  /*3bc0*/  UIMAD UR27, UR6, UR37, UR27 ;  /* 0x00000025061b72a4 */ /* 0x000fe4000f8e021b */
[----:B------:R-:W-:-:S04]  /*3bd0*/  ULEA UR42, UP0, UR26, UR30, 0x2 ;  /* 0x0000001e1a2a7291 */ /* 0x000fc8000f8010ff */
[----:B------:R-:W-:Y:S02]  /*3be0*/  ULEA.HI.X UR26, UR26, UR31, UR27, 0x2, UP0 ;  /* 0x0000001f1a1a7291 */ /* 0x000fe400080f141b */
[----:B------:R-:W-:-:S04]  /*3bf0*/  MOV R26, UR42 ;  /* 0x0000002a001a7c02 */ /* 0x000fc80008000f00 */
[----:B------:R-:W-:-:S05]  /*3c00*/  MOV R27, UR26 ;  /* 0x0000001a001b7c02 */ /* 0x000fca0008000f00 */
[----:B------:R0:W2:Y:S01]  /*3c10*/  LDG.E R26, desc[UR32][R26.64] ;  /* 0x000000201a1a7981 */ /* 0x0000a2000c1e1900 */
[----:B------:R-:W1:Y:S01]  /*3c20*/  S2UR UR42, SR_CgaCtaId ;  /* 0x00000000002a79c3 */ /* 0x000e620000008800 */
[----:B------:R-:W-:Y:S01]  /*3c30*/  USHF.L.U32 UR43, UR21, 0x8, URZ ;  /* 0x00000008152b7899 */ /* 0x000fe200080006ff */
[C---:B------:R-:W-:Y:S01]  /*3c40*/  ISETP.NE.AND P2, PT, R18.reuse, RZ, PT ;  /* 0x000000ff1200720c */ /* 0x040fe20003f45270 */
[----:B------:R-:W-:Y:S01]  /*3c50*/  UMOV UR27, 0x400 ;  /* 0x00000400001b7882 */ /* 0x000fe20000000000 */
[----:B------:R-:W-:Y:S01]  /*3c60*/  ISETP.NE.AND P1, PT, R18, 0x3f, PT ;  /* 0x0000003f1200780c */ /* 0x000fe20003f25270 */
[----:B------:R-:W-:Y:S01]  /*3c70*/  UIADD3 UR26, UPT, UPT, UR43, -0x100, URZ ;  /* 0xffffff002b1a7890 */ /* 0x000fe2000fffe0ff */
[----:B------:R-:W-:Y:S03]  /*3c80*/  BSSY.RECONVERGENT B0, `(.L_x_5499) ;  /* 0x0000069000007945 */ /* 0x000fe60003800200 */
[----:B------:R-:W-:-:S04]  /*3c90*/  ULOP3.LUT UR26, UR26, 0x100, URZ, 0xc0, !UPT ;  /* 0x000001001a1a7892 */ /* 0x000fc8000f8ec0ff */
[----:B------:R-:W-:Y:S02]  /*3ca0*/  UIADD3 UR26, UPT, UPT, UR26, UR6, URZ ;  /* 0x000000061a1a7290 */ /* 0x000fe4000fffe0ff */
[----:B-1----:R-:W-:Y:S01]  /*3cb0*/  ULEA UR27, UR42, UR27, 0x18 ;  /* 0x0000001b2a1b7291 */ /* 0x002fe2000f8ec0ff */
[----:B-----5:R-:W-:Y:S04]  /*3cc0*/  STS.128 [R29], R4 ;  /* 0x000000041d007388 */ /* 0x020fe80000000c00 */
[----:B---3--:R1:W-:Y:S01]  /*3cd0*/  STS.128 [R29+0x200], R8 ;  /* 0x000200081d007388 */ /* 0x0083e20000000c00 */
[----:B------:R-:W-:-:S03]  /*3ce0*/  NOP ;  /* 0x0000000000007918 */ /* 0x000fc60000000000 */
[----:B------:R-:W3:Y:S01]  /*3cf0*/  LDS.128 R12, [R28] ;  /* 0x000000001c0c7984 */ /* 0x000ee20000000c00 */
[----:B----4-:R-:W-:-:S03]  /*3d00*/  FMUL.FTZ R2, R160, 1.4426950216293334961 ;  /* 0x3fb8aa3ba0027820 */ /* 0x010fc60000410000 */
[----:B------:R-:W4:Y:S01]  /*3d10*/  LDS.128 R4, [R28+0x10] ;  /* 0x000010001c047984 */ /* 0x000f220000000c00 */
[C---:B------:R-:W-:Y:S01]  /*3d20*/  FMUL.FTZ R168, R2.reuse, R102 ;  /* 0x0000006602a87220 */ /* 0x040fe20000410000 */
[C---:B------:R-:W-:Y:S01]  /*3d30*/  FMUL.FTZ R3, R2.reuse, R101 ;  /* 0x0000006502037220 */ /* 0x040fe20000410000 */
[C---:B------:R-:W-:Y:S01]  /*3d40*/  FMUL.FTZ R163, R2.reuse, R121 ;  /* 0x0000007902a37220 */ /* 0x040fe20000410000 */
[C---:B------:R-:W-:Y:S01]  /*3d50*/  FMUL.FTZ R185, R2.reuse, R129 ;  /* 0x0000008102b97220 */ /* 0x040fe20000410000 */
[C---:B-1----:R-:W-:Y:S01]  /*3d60*/  FMUL.FTZ R8, R2.reuse, R98 ;  /* 0x0000006202087220 */ /* 0x042fe20000410000 */
        /* <DEDUP_REMOVED lines=8> */
[----:B0-----:R0:W1:Y:S01]  /*3df0*/  MUFU.EX2 R27, R3 ;  /* 0x00000003001b7308 */ /* 0x0010620000000800 */
[C---:B------:R-:W-:Y:S01]  /*3e00*/  FMUL.FTZ R165, R2.reuse, R117 ;  /* 0x0000007502a57220 */ /* 0x040fe20000410000 */
[C---:B------:R-:W-:Y:S01]  /*3e10*/  FMUL.FTZ R161, R2.reuse, R100 ;  /* 0x0000006402a17220 */ /* 0x040fe20000410000 */
[C---:B------:R-:W-:Y:S01]  /*3e20*/  FMUL.FTZ R164, R2.reuse, R90 ;  /* 0x0000005a02a47220 */ /* 0x040fe20000410000 */
[----:B------:R-:W1:Y:S01]  /*3e30*/  MUFU.EX2 R8, R8 ;  /* 0x0000000800087308 */ /* 0x000e620000000800 */
[----:B------:R-:W-:-:S03]  /*3e40*/  FMUL.FTZ R166, R2, R120 ;  /* 0x0000007802a67220 */ /* 0x000fc60000410000 */
[----:B------:R-:W2:Y:S01]  /*3e50*/  MUFU.EX2 R9, R9 ;  /* 0x0000000900097308 */ /* 0x000ea20000000800 */
[----:B0-----:R-:W-:-:S03]  /*3e60*/  SEL R3, R53, UR26, P2 ;  /* 0x0000001a35037c07 */ /* 0x001fc60009000000 */
[----:B------:R-:W0:Y:S01]  /*3e70*/  MUFU.EX2 R163, R163 ;  /* 0x000000a300a37308 */ /* 0x000e220000000800 */
[----:B------:R-:W-:-:S03]  /*3e80*/  LEA R3, R3, UR27, 0x2 ;  /* 0x0000001b03037c11 */ /* 0x000fc6000f8e10ff */
[----:B------:R-:W0:Y:S02]  /*3e90*/  MUFU.EX2 R185, R185 ;  /* 0x000000b900b97308 */ /* 0x000e240000000800 */
[----:B-1----:R1:W-:Y:S02]  /*3ea0*/  STS [R3+0x1d10], R168 ;  /* 0x001d10a803007388 */ /* 0x0023e40000000800 */
[----:B------:R-:W0:Y:S01]  /*3eb0*/  MUFU.EX2 R182, R182 ;  /* 0x000000b600b67308 */ /* 0x000e220000000800 */
[----:B---3--:R-:W-:-:S03]  /*3ec0*/  HADD2.F32 R191, -RZ, R13.H0_H0 ;  /* 0x2000000dffbf7230 */ /* 0x008fc60000004100 */
[----:B------:R-:W3:Y:S01]  /*3ed0*/  MUFU.EX2 R193, R193 ;  /* 0x000000c100c17308 */ /* 0x000ee20000000800 */
[----:B------:R-:W-:Y:S02]  /*3ee0*/  HADD2.F32 R195, -RZ, R13.H1_H1 ;  /* 0x3000000dffc37230 */ /* 0x000fe40000004100 */
[--C-:B------:R-:W-:Y:S01]  /*3ef0*/  HADD2.F32 R187, -RZ, R12.reuse.H0_H0 ;  /* 0x2000000cffbb7230 */ /* 0x100fe20000004100 */
[----:B------:R-:W0:Y:S01]  /*3f00*/  MUFU.EX2 R192, R192 ;  /* 0x000000c000c07308 */ /* 0x000e220000000800 */
[----:B------:R-:W-:Y:S02]  /*3f10*/  HADD2.F32 R189, -RZ, R12.H1_H1 ;  /* 0x3000000cffbd7230 */ /* 0x000fe40000004100 */
[--C-:B------:R-:W-:Y:S01]  /*3f20*/  HADD2.F32 R197, -RZ, R14.reuse.H0_H0 ;  /* 0x2000000effc57230 */ /* 0x100fe20000004100 */
[----:B------:R-:W0:Y:S01]  /*3f30*/  MUFU.EX2 R201, R201 ;  /* 0x000000c900c97308 */ /* 0x000e220000000800 */
[----:B------:R-:W-:Y:S02]  /*3f40*/  HADD2.F32 R188, -RZ, R14.H1_H1 ;  /* 0x3000000effbc7230 */ /* 0x000fe40000004100 */
[----:B--2---:R-:W-:Y:S01]  /*3f50*/  FMUL.FTZ R2, R26, R189 ;  /* 0x000000bd1a027220 */ /* 0x004fe20000410000 */
[--C-:B------:R-:W-:Y:S01]  /*3f60*/  HADD2.F32 R190, -RZ, R15.reuse.H0_H0 ;  /* 0x2000000fffbe7230 */ /* 0x100fe20000004100 */
[----:B------:R-:W2:Y:S01]  /*3f70*/  MUFU.EX2 R198, R198 ;  /* 0x000000c600c67308 */ /* 0x000ea20000000800 */
[----:B------:R-:W-:-:S02]  /*3f80*/  HADD2.F32 R199, -RZ, R15.H1_H1 ;  /* 0x3000000fffc77230 */ /* 0x000fc40000004100 */
[C---:B------:R-:W-:Y:S01]  /*3f90*/  FMUL.FTZ R171, R26.reuse, R197 ;  /* 0x000000c51aab7220 */ /* 0x040fe20000410000 */
[--C-:B----4-:R-:W-:Y:S01]  /*3fa0*/  HADD2.F32 R194, -RZ, R4.reuse.H0_H0 ;  /* 0x20000004ffc27230 */ /* 0x110fe20000004100 */
[----:B------:R-:W4:Y:S01]  /*3fb0*/  MUFU.EX2 R11, R162 ;  /* 0x000000a2000b7308 */ /* 0x000f220000000800 */
[----:B------:R-:W-:Y:S02]  /*3fc0*/  HADD2.F32 R196, -RZ, R4.H1_H1 ;  /* 0x30000004ffc47230 */ /* 0x000fe40000004100 */
[C---:B------:R-:W-:Y:S01]  /*3fd0*/  FMUL.FTZ R4, R26.reuse, R195 ;  /* 0x000000c31a047220 */ /* 0x040fe20000410000 */
[--C-:B------:R-:W-:Y:S01]  /*3fe0*/  HADD2.F32 R184, -RZ, R5.reuse.H0_H0 ;  /* 0x20000005ffb87230 */ /* 0x100fe20000004100 */
[----:B------:R5:W0:Y:S01]  /*3ff0*/  MUFU.EX2 R162, R165 ;  /* 0x000000a500a27308 */ /* 0x000a220000000800 */
[----:B------:R-:W-:Y:S02]  /*4000*/  HADD2.F32 R186, -RZ, R5.H1_H1 ;  /* 0x30000005ffba7230 */ /* 0x000fe40000004100 */
[----:B------:R-:W-:Y:S01]  /*4010*/  FMUL.FTZ R5, R26, R187 ;  /* 0x000000bb1a057220 */ /* 0x000fe20000410000 */
[----:B------:R-:W-:-:S02]  /*4020*/  HADD2.F32 R178, -RZ, R6.H0_H0 ;  /* 0x20000006ffb27230 */ /* 0x000fc40000004100 */
[C---:B------:R-:W-:Y:S01]  /*4030*/  FMUL.FTZ R173, R26.reuse, R188 ;  /* 0x000000bc1aad7220 */ /* 0x040fe20000410000 */
[----:B------:R-:W-:Y:S02]  /*4040*/  HADD2.F32 R169, -RZ, R6.H1_H1 ;  /* 0x30000006ffa97230 */ /* 0x000fe40000004100 */
[C---:B------:R-:W-:Y:S01]  /*4050*/  FMUL.FTZ R203, R26.reuse, R190 ;  /* 0x000000be1acb7220 */ /* 0x040fe20000410000 */
[--C-:B------:R-:W-:Y:S02]  /*4060*/  HADD2.F32 R13, -RZ, R7.reuse.H1_H1 ;  /* 0x30000007ff0d7230 */ /* 0x100fe40000004100 */
[C---:B------:R-:W-:Y:S01]  /*4070*/  FMUL.FTZ R175, R26.reuse, R199 ;  /* 0x000000c71aaf7220 */ /* 0x040fe20000410000 */
[----:B-----5:R-:W-:Y:S02]  /*4080*/  HADD2.F32 R165, -RZ, R7.H0_H0 ;  /* 0x20000007ffa57230 */ /* 0x020fe40000004100 */
[C---:B------:R-:W-:Y:S01]  /*4090*/  FMUL.FTZ R7, R26.reuse, R191 ;  /* 0x000000bf1a077220 */ /* 0x040fe20000410000 */
[C---:B------:R-:W-:Y:S01]  /*40a0*/  FMUL.FTZ R6, R26.reuse, R194 ;  /* 0x000000c21a067220 */ /* 0x040fe20000410000 */
[C---:B-1----:R-:W-:Y:S01]  /*40b0*/  FMUL.FTZ R3, R26.reuse, R196 ;  /* 0x000000c41a037220 */ /* 0x042fe20000410000 */
[C---:B------:R-:W-:Y:S01]  /*40c0*/  FMUL.FTZ R170, R26.reuse, R184 ;  /* 0x000000b81aaa7220 */ /* 0x040fe20000410000 */
[C---:B------:R-:W-:Y:S01]  /*40d0*/  FMUL.FTZ R177, R26.reuse, R186 ;  /* 0x000000ba1ab17220 */ /* 0x040fe20000410000 */
[C---:B------:R-:W-:Y:S01]  /*40e0*/  FMUL.FTZ R172, R26.reuse, R178 ;  /* 0x000000b21aac7220 */ /* 0x040fe20000410000 */
[C---:B------:R-:W-:Y:S01]  /*40f0*/  FMUL.FTZ R179, R26.reuse, R169 ;  /* 0x000000a91ab37220 */ /* 0x040fe20000410000 */
[C---:B------:R-:W-:Y:S01]  /*4100*/  FMUL.FTZ R174, R26.reuse, R165 ;  /* 0x000000a51aae7220 */ /* 0x040fe20000410000 */
[----:B------:R-:W-:Y:S01]  /*4110*/  FMUL.FTZ R181, R26, R13 ;  /* 0x0000000d1ab57220 */ /* 0x000fe20000410000 */
[----:B------:R-:W1:Y:S01]  /*4120*/  MUFU.EX2 R10, R161 ;  /* 0x000000a1000a7308 */ /* 0x000e620000000800 */
[----:B------:R-:W-:Y:S01]  /*4130*/  FMUL.FTZ R12, R0, R5 ;  /* 0x00000005000c7220 */ /* 0x000fe20000410000 */
[----:B------:R-:W-:Y:S01]  /*4140*/  FMUL.FTZ R15, R123, R2 ;  /* 0x000000027b0f7220 */ /* 0x000fe20000410000 */
[----:B------:R-:W-:Y:S01]  /*4150*/  FMUL.FTZ R14, R122, R7 ;  /* 0x000000077a0e7220 */ /* 0x000fe20000410000 */
[----:B------:R-:W0:Y:S01]  /*4160*/  MUFU.EX2 R161, R164 ;  /* 0x000000a400a17308 */ /* 0x000e220000000800 */
[----:B------:R-:W-:Y:S01]  /*4170*/  FMUL.FTZ R167, R125, R4 ;  /* 0x000000047da77220 */ /* 0x000fe20000410000 */
[----:B------:R-:W-:Y:S01]  /*4180*/  FMUL.FTZ R176, R128, R173 ;  /* 0x000000ad80b07220 */ /* 0x000fe20000410000 */
[----:B------:R-:W-:Y:S01]  /*4190*/  FMUL.FTZ R203, R126, R203 ;  /* 0x000000cb7ecb7220 */ /* 0x000fe20000410000 */
[----:B------:R5:W0:Y:S01]  /*41a0*/  MUFU.EX2 R164, R166 ;  /* 0x000000a600a47308 */ /* 0x000a220000000800 */
        /* <DEDUP_REMOVED lines=8> */
[----:B-----5:R-:W-:Y:S01]  /*4230*/  FMUL.FTZ R166, R124, R171 ;  /* 0x000000ab7ca67220 */ /* 0x020fe20000410000 */
[----:B------:R-:W-:Y:S01]  /*4240*/  FMUL.FTZ R208, R158, R181 ;  /* 0x000000b59ed07220 */ /* 0x000fe20000410000 */
[----:B------:R-:W-:Y:S06]  /*4250*/  BAR.SYNC.DEFER_BLOCKING 0x0 ;  /* 0x0000000000007b1d */ /* 0x000fec0000010000 */
[----:B-1234-:R-:W-:Y:S05]  /*4260*/  @P1 BRA `(.L_x_5500) ;  /* 0x0000000000201947 */ /* 0x01efea0003800000 */
[----:B------:R-:W-:Y:S01]  /*4270*/  UISETP.NE.AND UP0, UPT, UR21, UR44, UPT ;  /* 0x0000002c1500728c */ /* 0x000fe2000bf05270 */
[----:B------:R-:W-:-:S08]  /*4280*/  HFMA2 R213, -RZ, RZ, 1.875, 0 ;  /* 0x3f800000ffd57431 */ /* 0x000fd000000001ff */
[----:B------:R-:W-:Y:S05]  /*4290*/  BRA.U !UP0, `(.L_x_5501) ;  /* 0x00000001081c7547 */ /* 0x000fea000b800000 */
[----:B------:R-:W-:-:S04]  /*42a0*/  ULOP3.LUT UR26, UR43, 0x100, URZ, 0xc0, !UPT ;  /* 0x000001002b1a7892 */ /* 0x000fc8000f8ec0ff */
[----:B------:R-:W-:-:S04]  /*42b0*/  UIADD3 UR26, UPT, UPT, UR26, UR6, URZ ;  /* 0x000000061a1a7290 */ /* 0x000fc8000fffe0ff */
[----:B------:R-:W-:-:S09]  /*42c0*/  ULEA UR26, UR26, UR27, 0x2 ;  /* 0x0000001b1a1a7291 */ /* 0x000fd2000f8e10ff */
[----:B------:R-:W2:Y:S01]  /*42d0*/  LDS R213, [UR26+0x1d10] ;  /* 0x001d101affd57984 */ /* 0x000ea20008000800 */
[----:B------:R-:W-:Y:S05]  /*42e0*/  BRA `(.L_x_5501) ;  /* 0x0000000000087947 */ /* 0x000fea0003800000 */
.L_x_5500:
[----:B------:R-:W-:-:S06]  /*42f0*/  LEA R213, R18, UR27, 0x2 ;  /* 0x0000001b12d57c11 */ /* 0x000fcc000f8e10ff */
[----:B------:R-:W1:Y:S02]  /*4300*/  LDS R213, [R213+0x2514] ;  /* 0x00251400d5d57984 */ /* 0x000e640000000800 */
.L_x_5501:
[----:B------:R-:W-:Y:S05]  /*4310*/  BSYNC.RECONVERGENT B0 ;  /* 0x0000000000007941 */ /* 0x000fea0003800200 */
.L_x_5499:
[----:B------:R-:W3:Y:S01]  /*4320*/  @P0 LDC R3, c[0x0][0x38c] ;  /* 0x0000e300ff030b82 */ /* 0x000ee20000000800 */
        /* <DEDUP_REMOVED lines=12> */
[----:B---3--:R-:W-:Y:S02]  /*43f0*/  @P0 IMAD R4, R2, R3, UR6 ;  /* 0x0000000602040e24 */ /* 0x008fe4000f8e0203 */
[----:B------:R-:W-:Y:S01]  /*4400*/  HFMA2 R2, -RZ, RZ, 1.875, 0 ;  /* 0x3f800000ff027431 */ /* 0x000fe200000001ff */
[----:B------:R-:W-:Y:S01]  /*4410*/  MOV R3, RZ ;  /* 0x000000ff00037202 */ /* 0x000fe20000000f00 */
[----:B------:R-:W-:-:S04]  /*4420*/  @P0 IMAD.WIDE R4, R4, R5, UR4 ;  /* 0x0000000404040e25 */ /* 0x000fc8000f8e0205 */
[----:B------:R-:W-:Y:S01]  /*4430*/  FFMA.FTZ R6, R9, R6, R148 ;  /* 0x0000000609067223 */ /* 0x000fe20000010094 */
[----:B------:R3:W5:Y:S03]  /*4440*/  @P0 LDG.E.64 R2, desc[UR32][R4.64] ;  /* 0x0000002004020981 */ /* 0x000766000c1e1b00 */
[----:B0-----:R-:W-:Y:S01]  /*4450*/  FFMA.FTZ R6, R161, R6, R146 ;  /* 0x00000006a1067223 */ /* 0x001fe20000010092 */
[----:B------:R-:W-:-:S03]  /*4460*/  ISETP.GT.U32.AND P1, PT, R18, 0x1f, PT ;  /* 0x0000001f1200780c */ /* 0x000fc60003f24070 */
[----:B------:R-:W-:-:S04]  /*4470*/  FFMA.FTZ R6, R162, R6, R145 ;  /* 0x00000006a2067223 */ /* 0x000fc80000010091 */
[----:B------:R-:W-:Y:S01]  /*4480*/  FFMA.FTZ R6, R163, R6, R144 ;  /* 0x00000006a3067223 */ /* 0x000fe20000010090 */
[----:B---3--:R-:W-:-:S03]  /*4490*/  FMUL.FTZ R5, R161, R170 ;  /* 0x000000aaa1057220 */ /* 0x008fc60000410000 */
        /* <DEDUP_REMOVED lines=19> */
[----:B0-----:R-:W0:Y:S01]  /*45d0*/  LDS.128 R4, [R31+0x1900] ;  /* 0x001900001f047984 */ /* 0x001e220000000c00 */
[C---:B------:R-:W-:Y:S01]  /*45e0*/  ISETP.GE.AND P3, PT, R108.reuse, 0x10, PT ;  /* 0x000000106c00780c */ /* 0x040fe20003f66270 */
[----:B------:R-:W-:Y:S01]  /*45f0*/  UMOV UR26, 0xffffffff ;  /* 0xffffffff001a7882 */ /* 0x000fe20000000000 */
[C---:B------:R-:W-:Y:S02]  /*4600*/  ISETP.GE.AND P5, PT, R108.reuse, 0x8, PT ;  /* 0x000000086c00780c */ /* 0x040fe40003fa6270 */
[----:B------:R-:W-:Y:S01]  /*4610*/  ISETP.GE.AND P4, PT, R108, 0x2, PT ;  /* 0x000000026c00780c */ /* 0x000fe20003f86270 */
[-C--:B0-----:R-:W-:Y:S01]  /*4620*/  FFMA.FTZ R170, R5, R6.reuse, R7 ;  /* 0x0000000605aa7223 */ /* 0x081fe20000010007 */
[----:B------:R-:W-:Y:S01]  /*4630*/  FMUL.FTZ R7, R4, R6 ;  /* 0x0000000604077220 */ /* 0x000fe20000410000 */
[----:B------:R-:W-:Y:S02]  /*4640*/  P2R R4, PR, RZ, 0x8 ;  /* 0x00000008ff047803 */ /* 0x000fe40000000000 */
[----:B------:R-:W-:-:S02]  /*4650*/  P2R R4, PR, RZ, 0x20 ;  /* 0x00000020ff047803 */ /* 0x000fc40000000000 */
[C---:B------:R-:W-:Y:S02]  /*4660*/  ISETP.GE.AND P3, PT, R108.reuse, 0x4, PT ;  /* 0x000000046c00780c */ /* 0x040fe40003f66270 */
[----:B------:R-:W-:Y:S01]  /*4670*/  ISETP.GE.AND P5, PT, R108, 0x1, PT ;  /* 0x000000016c00780c */ /* 0x000fe20003fa6270 */
[----:B------:R-:W-:-:S12]  /*4680*/  BRA.DIV UR26, `(.L_x_5503) ;  /* 0x000000361aec7947 */ /* 0x000fd8000b800000 */
[----:B------:R-:W0:Y:S01]  /*4690*/  SHFL.UP PT, R5, R170, 0x1, RZ ;  /* 0x04200000aa057989 */ /* 0x000e2200000e00ff */
[----:B------:R-:W-:-:S03]  /*46a0*/  ISETP.GE.AND P6, PT, R108, 0x8, PT ;  /* 0x000000086c00780c */ /* 0x000fc60003fc6270 */
        /* <DEDUP_REMOVED lines=21> */
.L_x_5561:
[----:B------:R-:W-:Y:S01]  /*4800*/  ISETP.GE.AND P3, PT, R108, 0x10, PT ;  /* 0x000000106c00780c */ /* 0x000fe20003f66270 */
[----:B----4-:R-:W-:Y:S01]  /*4810*/  FFMA.FTZ R5, R7, R5, R4 ;  /* 0x0000000507057223 */ /* 0x010fe20000010004 */
[----:B------:R-:W-:-:S04]  /*4820*/  UMOV UR26, 0xffffffff ;  /* 0xffffffff001a7882 */ /* 0x000fc80000000000 */
[----:B------:R-:W-:-:S07]  /*4830*/  FSEL R170, R4, R5, !P3 ;  /* 0x0000000504aa7208 */ /* 0x000fce0005800000 */
[----:B0--3--:R-:W-:Y:S01]  /*4840*/  @P3 FMUL.FTZ R7, R7, R172 ;  /* 0x000000ac07073220 */ /* 0x009fe20000410000 */
[----:B------:R-:W-:Y:S06]  /*4850*/  BRA.DIV UR26, `(.L_x_5504) ;  /* 0x0000003a1a807947 */ /* 0x000fec000b800000 */
.L_x_5564:
[----:B------:R-:W-:-:S03]  /*4860*/  UMOV UR26, 0xffffffff ;  /* 0xffffffff001a7882 */ /* 0x000fc60000000000 */
[----:B------:R-:W-:Y:S05]  /*4870*/  BRA.DIV UR26, `(.L_x_5505) ;  /* 0x0000003a1aa07947 */ /* 0x000fea000b800000 */
.L_x_5567:
[----:B------:R-:W-:-:S03]  /*4880*/  UMOV UR26, 0xffffffff ;  /* 0xffffffff001a7882 */ /* 0x000fc60000000000 */
[----:B------:R-:W-:Y:S05]  /*4890*/  BRA.DIV UR26, `(.L_x_5506) ;  /* 0x0000003a1ac07947 */ /* 0x000fea000b800000 */
[----:B------:R0:W3:Y:S04]  /*48a0*/  SHFL.UP PT, R171, R7, 0x1, RZ ;  /* 0x0420000007ab7989 */ /* 0x0000e800000e00ff */
[----:B------:R-:W4:Y:S04]  /*48b0*/  SHFL.UP PT, R170, R170, 0x1, RZ ;  /* 0x04200000aaaa7989 */ /* 0x000f2800000e00ff */
[----:B-----5:R0:W0:Y:S04]  /*48c0*/  SHFL.IDX PT, R4, R2, RZ, 0x1f ;  /* 0x00001fff02047589 */ /* 0x02002800000e0000 */
[----:B------:R0:W0:Y:S02]  /*48d0*/  SHFL.IDX PT, R5, R3, RZ, 0x1f ;  /* 0x00001fff03057589 */ /* 0x00002400000e0000 */
.L_x_5573:
[----:B0-----:R-:W0:Y:S01]  /*48e0*/  LDS.64 R6, [R31+0x1900] ;  /* 0x001900001f067984 */ /* 0x001e220000000a00 */
[C---:B---34-:R-:W-:Y:S01]  /*48f0*/  @P2 FFMA.FTZ R5, R171.reuse, R5, R170 ;  /* 0x00000005ab052223 */ /* 0x058fe200000100aa */
[----:B------:R-:W-:-:S03]  /*4900*/  @P2 FMUL.FTZ R4, R171, R4 ;  /* 0x00000004ab042220 */ /* 0x000fc60000410000 */
[-C--:B0-----:R-:W-:Y:S01]  /*4910*/  FFMA.FTZ R7, R5, R6.reuse, R7 ;  /* 0x0000000605077223 */ /* 0x081fe20000010007 */
[----:B------:R-:W-:-:S05]  /*4920*/  FMUL.FTZ R6, R4, R6 ;  /* 0x0000000604067220 */ /* 0x000fca0000410000 */
[----:B------:R3:W-:Y:S02]  /*4930*/  STS.128 [R31+0x1900], R4 ;  /* 0x001900041f007388 */ /* 0x0007e40000000c00 */
.L_x_5502:
[----:B------:R-:W-:Y:S05]  /*4940*/  WARPSYNC.ALL ;  /* 0x0000000000007948 */ /* 0x000fea0003800000 */
[----:B------:R-:W-:Y:S01]  /*4950*/  BAR.SYNC.DEFER_BLOCKING 0x0 ;  /* 0x0000000000007b1d */ /* 0x000fe20000010000 */
[C---:B-12--5:R-:W-:Y:S01]  /*4960*/  FMUL.FTZ R2, R198.reuse, R213 ;  /* 0x000000d5c6027220 */ /* 0x066fe20000410000 */
[----:B------:R-:W-:Y:S01]  /*4970*/  FFMA.FTZ R3, R198, R208, R211 ;  /* 0x000000d0c6037223 */ /* 0x000fe200000100d3 */
[----:B------:R-:W-:Y:S02]  /*4980*/  UISETP.GE.AND UP0, UPT, UR21, UR44, UPT ;  /* 0x0000002c1500728c */ /* 0x000fe4000bf06270 */
[C---:B0--3--:R-:W-:Y:S01]  /*4990*/  FMUL.FTZ R5, R201.reuse, R2 ;  /* 0x00000002c9057220 */ /* 0x049fe20000410000 */
        /* <DEDUP_REMOVED lines=16> */
[----:B------:R-:W-:Y:S01]  /*4aa0*/  FFMA.FTZ R3, R163, R3, R200 ;  /* 0x00000003a3037223 */ /* 0x000fe200000100c8 */
[----:B------:R-:W-:Y:S02]  /*4ab0*/  HFMA2 R2, -RZ, RZ, 1.875, 0 ;  /* 0x3f800000ff027431 */ /* 0x000fe400000001ff */
[C---:B------:R-:W-:Y:S01]  /*4ac0*/  FMUL.FTZ R4, R162.reuse, R5 ;  /* 0x00000005a2047220 */ /* 0x040fe20000410000 */
[----:B------:R-:W-:-:S03]  /*4ad0*/  FFMA.FTZ R3, R162, R3, R203 ;  /* 0x00000003a2037223 */ /* 0x000fc600000100cb */
        /* <DEDUP_REMOVED lines=82> */
.L_x_5590:
        /* <DEDUP_REMOVED lines=10> */
.L_x_5507:
        /* <DEDUP_REMOVED lines=18> */
[C---:B------:R-:W-:Y:S01]  /*51c0*/  FFMA.FTZ R195, R125.reuse, R195, R4 ;  /* 0x000000c37dc37223 */ /* 0x040fe20000010004 */
[----:B------:R-:W-:Y:S01]  /*51d0*/  FMUL.FTZ R7, R0, R7 ;  /* 0x0000000700077220 */ /* 0x000fe20000410000 */
[----:B------:R-:W-:Y:S01]  /*51e0*/  FMUL.FTZ R184, R184, R171 ;  /* 0x000000abb8b87220 */ /* 0x000fe20000410000 */
[----:B------:R-:W-:Y:S01]  /*51f0*/  FMUL.FTZ R186, R186, R183 ;  /* 0x000000b7baba7220 */ /* 0x000fe20000410000 */
[----:B------:R-:W-:Y:S01]  /*5200*/  FFMA.FTZ R195, R124, R197, R195 ;  /* 0x000000c57cc37223 */ /* 0x000fe200000100c3 */
[----:B------:R-:W-:Y:S01]  /*5210*/  USHF.L.U32 UR26, UR21, 0xa, URZ ;  /* 0x0000000a151a7899 */ /* 0x000fe200080006ff */
[----:B------:R-:W-:Y:S01]  /*5220*/  P2R R187, PR, RZ, 0x2 ;  /* 0x00000002ffbb7803 */ /* 0x000fe20000000000 */
        /* <DEDUP_REMOVED lines=8> */
[----:B------:R-:W-:Y:S01]  /*52b0*/  STS [R48+0x850], R7 ;  /* 0x0008500730007388 */ /* 0x000fe20000000800 */
[----:B------:R-:W-:Y:S01]  /*52c0*/  FFMA.FTZ R4, R130, R199, R195 ;  /* 0x000000c782047223 */ /* 0x000fe200000100c3 */
[----:B------:R-:W-:Y:S01]  /*52d0*/  FMUL.FTZ R165, R165, R172 ;  /* 0x000000aca5a57220 */ /* 0x000fe20000410000 */
[----:B------:R-:W-:Y:S01]  /*52e0*/  BSSY.RECONVERGENT B0, `(.L_x_5509) ;  /* 0x0000050000007945 */ /* 0x000fe20003800200 */
[----:B------:R-:W-:Y:S01]  /*52f0*/  STS [R47+0xc], R188 ;  /* 0x00000cbc2f007388 */ /* 0x000fe20000000800 */
[----:B------:R-:W-:Y:S01]  /*5300*/  FFMA.FTZ R189, R127, R194, R4 ;  /* 0x000000c27fbd7223 */ /* 0x000fe20000010004 */
[C---:B------:R-:W-:Y:S01]  /*5310*/  FMUL.FTZ R4, R26.reuse, R217 ;  /* 0x000000d91a047220 */ /* 0x040fe20000410000 */
[----:B-1----:R-:W-:Y:S01]  /*5320*/  FMUL.FTZ R3, R26, R168 ;  /* 0x000000a81a037220 */ /* 0x002fe20000410000 */
[----:B------:R-:W-:-:S02]  /*5330*/  FMUL.FTZ R194, R126, R191 ;  /* 0x000000bf7ec27220 */ /* 0x000fc40000410000 */
[----:B------:R-:W-:-:S03]  /*5340*/  FMUL.FTZ R4, R123, R4 ;  /* 0x000000047b047220 */ /* 0x000fc60000410000 */
[----:B------:R-:W-:Y:S04]  /*5350*/  STS [R47+0x18], R194 ;  /* 0x000018c22f007388 */ /* 0x000fe80000000800 */
[----:B------:R1:W-:Y:S02]  /*5360*/  STS [R47+0x4], R4 ;  /* 0x000004042f007388 */ /* 0x0003e40000000800 */
[----:B-1----:R-:W-:Y:S01]  /*5370*/  FMUL.FTZ R4, R130, R3 ;  /* 0x0000000382047220 */ /* 0x002fe20000410000 */
[C---:B------:R-:W-:Y:S01]  /*5380*/  FMUL.FTZ R3, R26.reuse, R173 ;  /* 0x000000ad1a037220 */ /* 0x040fe20000410000 */
[----:B0-----:R-:W-:Y:S01]  /*5390*/  FFMA.FTZ R213, R5, R213, R208 ;  /* 0x000000d505d57223 */ /* 0x001fe200000100d0 */
[----:B------:R-:W-:Y:S01]  /*53a0*/  FMUL.FTZ R5, R26, R212 ;  /* 0x000000d41a057220 */ /* 0x000fe20000410000 */
[----:B------:R-:W-:Y:S01]  /*53b0*/  FFMA.FTZ R208, R132, R196, R189 ;  /* 0x000000c484d07223 */ /* 0x000fe200000100bd */
        /* <DEDUP_REMOVED lines=9> */
[----:B------:R0:W-:Y:S01]  /*5450*/  STS [R47+0x10], R2 ;  /* 0x000010022f007388 */ /* 0x0001e20000000800 */
[----:B------:R-:W-:Y:S01]  /*5460*/  FFMA.FTZ R209, R192, R201, R209 ;  /* 0x000000c9c0d17223 */ /* 0x000fe200000100d1 */
[----:B------:R-:W-:Y:S01]  /*5470*/  FMUL.FTZ R192, R26, R172 ;  /* 0x000000ac1ac07220 */ /* 0x000fe20000410000 */
[----:B------:R-:W-:Y:S01]  /*5480*/  FMUL.FTZ R188, R134, R5 ;  /* 0x0000000586bc7220 */ /* 0x000fe20000410000 */
[----:B------:R1:W-:Y:S01]  /*5490*/  STS [R47+0x8], R6 ;  /* 0x000008062f007388 */ /* 0x0003e20000000800 */
[----:B------:R-:W-:Y:S01]  /*54a0*/  FMUL.FTZ R5, R26, R170 ;  /* 0x000000aa1a057220 */ /* 0x000fe20000410000 */
[----:B------:R-:W-:Y:S01]  /*54b0*/  FMUL.FTZ R196, R127, R196 ;  /* 0x000000c47fc47220 */ /* 0x000fe20000410000 */
        /* <DEDUP_REMOVED lines=10> */
[----:B--2---:R-:W-:Y:S01]  /*5560*/  FMUL.FTZ R190, R26, R181 ;  /* 0x000000b51abe7220 */ /* 0x004fe20000410000 */
[----:B------:R-:W-:Y:S01]  /*5570*/  FMUL.FTZ R6, R131, R6 ;  /* 0x0000000683067220 */ /* 0x000fe20000410000 */
[----:B------:R-:W-:Y:S01]  /*5580*/  STS [R47+0x20], R196 ;  /* 0x000020c42f007388 */ /* 0x000fe20000000800 */
[----:B------:R-:W-:Y:S01]  /*5590*/  FFMA.FTZ R205, R164, R185, R205 ;  /* 0x000000b9a4cd7223 */ /* 0x000fe200000100cd */
[----:B------:R-:W-:Y:S01]  /*55a0*/  FMUL.FTZ R190, R133, R190 ;  /* 0x000000be85be7220 */ /* 0x000fe20000410000 */
[----:B0-----:R-:W-:Y:S01]  /*55b0*/  FMUL.FTZ R4, R136, R3 ;  /* 0x0000000388047220 */ /* 0x001fe20000410000 */
[----:B------:R0:W-:Y:S01]  /*55c0*/  STS [R47+0x28], R6 ;  /* 0x000028062f007388 */ /* 0x0001e20000000800 */
[----:B------:R-:W-:Y:S01]  /*55d0*/  FFMA.FTZ R3, R131, R184, R208 ;  /* 0x000000b883037223 */ /* 0x000fe200000100d0 */
[----:B-1----:R-:W-:Y:S01]  /*55e0*/  FMUL.FTZ R2, R158, R5 ;  /* 0x000000059e027220 */ /* 0x002fe20000410000 */
[----:B------:R-:W-:Y:S01]  /*55f0*/  FFMA.FTZ R163, R163, R205, R200 ;  /* 0x000000cda3a37223 */ /* 0x000fe200000100c8 */
[----:B------:R-:W-:Y:S01]  /*5600*/  STS [R47+0x2c], R188 ;  /* 0x00002cbc2f007388 */ /* 0x000fe20000000800 */
[----:B------:R-:W-:-:S02]  /*5610*/  FFMA.FTZ R186, R134, R186, R3 ;  /* 0x000000ba86ba7223 */ /* 0x000fc40000010003 */
[----:B------:R-:W-:Y:S01]  /*5620*/  FFMA.FTZ R203, R162, R163, R203 ;  /* 0x000000a3a2cb7223 */ /* 0x000fe200000100cb */
[----:B------:R-:W-:Y:S01]  /*5630*/  STS [R47+0x30], R190 ;  /* 0x000030be2f007388 */ /* 0x000fe20000000800 */
[----:B------:R-:W-:Y:S01]  /*5640*/  FFMA.FTZ R7, R133, R178, R186 ;  /* 0x000000b285077223 */ /* 0x000fe200000100ba */
[----:B0-----:R-:W-:Y:S01]  /*5650*/  LOP3.LUT R6, R18, UR26, RZ, 0xfc, !PT ;  /* 0x0000001a12067c12 */ /* 0x001fe2000f8efcff */
[----:B------:R-:W-:Y:S01]  /*5660*/  FFMA.FTZ R161, R161, R203, R176 ;  /* 0x000000cba1a17223 */ /* 0x000fe200000100b0 */
[----:B------:R-:W-:Y:S02]  /*5670*/  STS [R47+0x34], R4 ;  /* 0x000034042f007388 */ /* 0x000fe40000000800 */
[----:B------:R-:W-:Y:S01]  /*5680*/  IADD3 R182, PT, PT, -R6, 0x400, R147 ;  /* 0x0000040006b67810 */ /* 0x000fe20007ffe193 */
[----:B------:R-:W-:Y:S01]  /*5690*/  FFMA.FTZ R9, R9, R161, R166 ;  /* 0x000000a109097223 */ /* 0x000fe200000100a6 */
[----:B------:R-:W-:Y:S02]  /*56a0*/  STS [R47+0x38], R192 ;  /* 0x000038c02f007388 */ /* 0x000fe40000000800 */
[----:B------:R-:W-:Y:S01]  /*56b0*/  ISETP.GE.AND P2, PT, R182, 0x41, PT ;  /* 0x00000041b600780c */ /* 0x000fe20003f46270 */
[----:B------:R-:W-:Y:S01]  /*56c0*/  FFMA.FTZ R167, R8, R9, R167 ;  /* 0x0000000908a77223 */ /* 0x000fe200000100a7 */
[----:B------:R0:W-:Y:S01]  /*56d0*/  STS [R47+0x3c], R2 ;  /* 0x00003c022f007388 */ /* 0x0001e20000000800 */
[----:B------:R-:W-:Y:S02]  /*56e0*/  BAR.SYNC.DEFER_BLOCKING 0x0 ;  /* 0x0000000000007b1d */ /* 0x000fe40000010000 */
[----:B------:R-:W-:Y:S01]  /*56f0*/  FFMA.FTZ R11, R11, R167, R14 ;  /* 0x000000a70b0b7223 */ /* 0x000fe2000001000e */
[----:B------:R-:W-:-:S02]  /*5700*/  ISETP.GE.AND P3, PT, R182, 0x81, PT ;  /* 0x00000081b600780c */ /* 0x000fc40003f66270 */
[----:B------:R-:W-:Y:S01]  /*5710*/  ISETP.GE.AND P4, PT, R182, 0xc1, PT ;  /* 0x000000c1b600780c */ /* 0x000fe20003f86270 */
[----:B------:R-:W-:Y:S01]  /*5720*/  FFMA.FTZ R15, R10, R11, R15 ;  /* 0x0000000b0a0f7223 */ /* 0x000fe2000001000f */
[----:B0-----:R-:W-:-:S04]  /*5730*/  IMAD.WIDE.U32 R2, R22, UR6, R24 ;  /* 0x0000000616027c25 */ /* 0x001fc8000f8e0018 */
[----:B------:R-:W-:Y:S01]  /*5740*/  IMAD R3, R23, UR6, R3 ;  /* 0x0000000617037c24 */ /* 0x000fe2000f8e0203 */
[----:B------:R-:W-:-:S04]  /*5750*/  LEA R4, P1, R2, UR40, 0x2 ;  /* 0x0000002802047c11 */ /* 0x000fc8000f8210ff */
[----:B------:R-:W-:Y:S01]  /*5760*/  LEA.HI.X R5, R2, UR41, R3, 0x2, P1 ;  /* 0x0000002902057c11 */ /* 0x000fe200088f1403 */
[----:B------:R-:W-:Y:S01]  /*5770*/  FFMA.FTZ R2, R136, R169, R7 ;  /* 0x000000a988027223 */ /* 0x000fe20000010007 */
[----:B------:R-:W-:-:S03]  /*5780*/  ISETP.GE.AND P1, PT, R182, 0x1, PT ;  /* 0x00000001b600780c */ /* 0x000fc60003f26270 */
[----:B------:R-:W-:Y:S01]  /*5790*/  FFMA.FTZ R165, R135, R165, R2 ;  /* 0x000000a587a57223 */ /* 0x000fe20000010002 */
[----:B------:R0:W1:Y:S09]  /*57a0*/  LDS R189, [R46+0x950] ;  /* 0x000950002ebd7984 */ /* 0x0000720000000800 */
[----:B0-----:R-:W-:Y:S05]  /*57b0*/  @!P1 BRA `(.L_x_5510) ;  /* 0x0000000000089947 */ /* 0x001fea0003800000 */
[----:B------:R-:W0:Y:S04]  /*57c0*/  LDS R3, [R50+0x850] ;  /* 0x0008500032037984 */ /* 0x000e280000000800 */
[----:B0-----:R0:W-:Y:S02]  /*57d0*/  REDG.E.ADD.F32.FTZ.RN.STRONG.GPU desc[UR32][R4.64], R3 ;  /* 0x00000003040079a6 */ /* 0x0011e4000c12f320 */
.L_x_5510:
[----:B------:R-:W-:Y:S05]  /*57e0*/  BSYNC.RECONVERGENT B0 ;  /* 0x0000000000007941 */ /* 0x000fea0003800200 */
.L_x_5509:
[----:B------:R-:W-:Y:S04]  /*57f0*/  BSSY.RECONVERGENT B0, `(.L_x_5511) ;  /* 0x0000003000007945 */ /* 0x000fe80003800200 */
[----:B------:R-:W-:Y:S05]  /*5800*/  @!P2 BRA `(.L_x_5512) ;  /* 0x000000000004a947 */ /* 0x000fea0003800000 */
[----:B-1----:R2:W-:Y:S02]  /*5810*/  REDG.E.ADD.F32.FTZ.RN.STRONG.GPU desc[UR32][R4.64+0x100], R189 ;  /* 0x000100bd040079a6 */ /* 0x0025e4000c12f320 */
.L_x_5512:
[----:B------:R-:W-:Y:S05]  /*5820*/  BSYNC.RECONVERGENT B0 ;  /* 0x0000000000007941 */ /* 0x000fea0003800200 */
.L_x_5511:
[----:B0-----:R0:W3:Y:S01]  /*5830*/  LDS R3, [R45+0xa50] ;  /* 0x000a50002d037984 */ /* 0x0010e20000000800 */
[----:B------:R-:W-:Y:S04]  /*5840*/  BSSY.RECONVERGENT B0, `(.L_x_5513) ;  /* 0x0000003000007945 */ /* 0x000fe80003800200 */
[----:B------:R-:W-:Y:S05]  /*5850*/  @!P3 BRA `(.L_x_5514) ;  /* 0x000000000004b947 */ /* 0x000fea0003800000 */
[----:B---3--:R4:W-:Y:S02]  /*5860*/  REDG.E.ADD.F32.FTZ.RN.STRONG.GPU desc[UR32][R4.64+0x200], R3 ;  /* 0x00020003040079a6 */ /* 0x0089e4000c12f320 */
.L_x_5514:
[----:B------:R-:W-:Y:S05]  /*5870*/  BSYNC.RECONVERGENT B0 ;  /* 0x0000000000007941 */ /* 0x000fea0003800200 */
.L_x_5513:
[----:B---34-:R3:W4:Y:S01]  /*5880*/  LDS R3, [R44+0xb50] ;  /* 0x000b50002c037984 */ /* 0x0187220000000800 */
[----:B------:R-:W-:Y:S01]  /*5890*/  BSSY.RECONVERGENT B0, `(.L_x_5515) ;  /* 0x0000004000007945 */ /* 0x000fe20003800200 */
[----:B------:R-:W-:-:S03]  /*58a0*/  FMUL.FTZ R6, R13, R170 ;  /* 0x000000aa0d067220 */ /* 0x000fc60000410000 */
[----:B------:R-:W-:Y:S05]  /*58b0*/  @!P4 BRA `(.L_x_5516) ;  /* 0x000000000004c947 */ /* 0x000fea0003800000 */
[----:B----4-:R4:W-:Y:S02]  /*58c0*/  REDG.E.ADD.F32.FTZ.RN.STRONG.GPU desc[UR32][R4.64+0x300], R3 ;  /* 0x00030003040079a6 */ /* 0x0109e4000c12f320 */
.L_x_5516:
[----:B------:R-:W-:Y:S05]  /*58d0*/  BSYNC.RECONVERGENT B0 ;  /* 0x0000000000007941 */ /* 0x000fea0003800200 */
.L_x_5515:
        /* <DEDUP_REMOVED lines=12> */
.L_x_5518:
[----:B------:R-:W-:Y:S05]  /*59a0*/  BSYNC.RECONVERGENT B0 ;  /* 0x0000000000007941 */ /* 0x000fea0003800200 */
.L_x_5517:
[----:B------:R1:W1:Y:S01]  /*59b0*/  LDS R7, [R42+0xd50] ;  /* 0x000d50002a077984 */ /* 0x0002620000000800 */
[----:B------:R-:W-:Y:S01]  /*59c0*/  BSSY.RECONVERGENT B0, `(.L_x_5519) ;  /* 0x0000005000007945 */ /* 0x000fe20003800200 */
[----:B0-----:R-:W-:Y:S01]  /*59d0*/  FADD.FTZ R3, -R153, R210 ;  /* 0x000000d299037221 */ /* 0x001fe20000010100 */
[----:B------:R-:W-:Y:S02]  /*59e0*/  FMUL.FTZ R2, R27, R102 ;  /* 0x000000661b027220 */ /* 0x000fe40000410000 */
[----:B------:R-:W-:Y:S05]  /*59f0*/  @!P1 BRA `(.L_x_5520) ;  /* 0x0000000000049947 */ /* 0x000fea0003800000 */
[----:B-1----:R0:W-:Y:S02]  /*5a00*/  REDG.E.ADD.F32.FTZ.RN.STRONG.GPU desc[UR32][R4.64+0x500], R7 ;  /* 0x00050007040079a6 */ /* 0x0021e4000c12f320 */
.L_x_5520:
[----:B------:R-:W-:Y:S05]  /*5a10*/  BSYNC.RECONVERGENT B0 ;  /* 0x0000000000007941 */ /* 0x000fea0003800200 */
.L_x_5519:
[----:B------:R2:W2:Y:S01]  /*5a20*/  LDS R13, [R41+0xe50] ;  /* 0x000e5000290d7984 */ /* 0x0004a20000000800 */
[----:B------:R-:W-:Y:S01]  /*5a30*/  BSSY.RECONVERGENT B0, `(.L_x_5521) ;  /* 0x0000006000007945 */ /* 0x000fe20003800200 */
[----:B------:R-:W-:Y:S01]  /*5a40*/  FADD.FTZ R217, -R152, R217 ;  /* 0x000000d998d97221 */ /* 0x000fe20000010100 */
[----:B01----:R-:W-:Y:S01]  /*5a50*/  FMUL.FTZ R7, R15, R101 ;  /* 0x000000650f077220 */ /* 0x003fe20000410000 */
[----:B------:R-:W-:Y:S01]  /*5a60*/  FFMA.FTZ R10, R2, R3, RZ ;  /* 0x00000003020a7223 */ /* 0x000fe200000100ff */
[----:B------:R-:W-:Y:S06]  /*5a70*/  @!P2 BRA `(.L_x_5522) ;  /* 0x000000000004a947 */ /* 0x000fec0003800000 */
[----:B--2---:R0:W-:Y:S02]  /*5a80*/  REDG.E.ADD.F32.FTZ.RN.STRONG.GPU desc[UR32][R4.64+0x600], R13 ;  /* 0x0006000d040079a6 */ /* 0x0041e4000c12f320 */
.L_x_5522:
[----:B------:R-:W-:Y:S05]  /*5a90*/  BSYNC.RECONVERGENT B0 ;  /* 0x0000000000007941 */ /* 0x000fea0003800200 */
.L_x_5521:
[----:B------:R1:W1:Y:S01]  /*5aa0*/  LDS R165, [R40+0xf50] ;  /* 0x000f500028a57984 */ /* 0x0002620000000800 */
[----:B------:R-:W-:Y:S01]  /*5ab0*/  BSSY.RECONVERGENT B0, `(.L_x_5523) ;  /* 0x0000006000007945 */ /* 0x000fe20003800200 */
[----:B------:R-:W-:Y:S01]  /*5ac0*/  FADD.FTZ R212, -R151, R212 ;  /* 0x000000d497d47221 */ /* 0x000fe20000010100 */
[----:B------:R-:W-:Y:S01]  /*5ad0*/  FMUL.FTZ R8, R11, R100 ;  /* 0x000000640b087220 */ /* 0x000fe20000410000 */
[----:B0-2---:R-:W-:Y:S01]  /*5ae0*/  FFMA.FTZ R13, R7, R217, R10 ;  /* 0x000000d9070d7223 */ /* 0x005fe2000001000a */
[----:B------:R-:W-:Y:S06]  /*5af0*/  @!P3 BRA `(.L_x_5524) ;  /* 0x000000000004b947 */ /* 0x000fec0003800000 */
[----:B-1----:R0:W-:Y:S02]  /*5b00*/  REDG.E.ADD.F32.FTZ.RN.STRONG.GPU desc[UR32][R4.64+0x700], R165 ;  /* 0x000700a5040079a6 */ /* 0x0021e4000c12f320 */
.L_x_5524:
[----:B------:R-:W-:Y:S05]  /*5b10*/  BSYNC.RECONVERGENT B0 ;  /* 0x0000000000007941 */ /* 0x000fea0003800200 */
.L_x_5523:
[----:B01----:R0:W1:Y:S01]  /*5b20*/  LDS R165, [R32+0x1050] ;  /* 0x0010500020a57984 */ /* 0x0030620000000800 */
[----:B------:R-:W-:Y:S01]  /*5b30*/  BSSY.RECONVERGENT B0, `(.L_x_5525) ;  /* 0x0000006000007945 */ /* 0x000fe20003800200 */
[----:B------:R-:W-:Y:S01]  /*5b40*/  FADD.FTZ R215, -R150, R215 ;  /* 0x000000d796d77221 */ /* 0x000fe20000010100 */
[----:B------:R-:W-:Y:S01]  /*5b50*/  FMUL.FTZ R10, R167, R99 ;  /* 0x00000063a70a7220 */ /* 0x000fe20000410000 */
[----:B------:R-:W-:Y:S01]  /*5b60*/  FFMA.FTZ R13, R8, R212, R13 ;  /* 0x000000d4080d7223 */ /* 0x000fe2000001000d */
[----:B------:R-:W-:Y:S06]  /*5b70*/  @!P4 BRA `(.L_x_5526) ;  /* 0x000000000004c947 */ /* 0x000fec0003800000 */
[----:B-1----:R2:W-:Y:S02]  /*5b80*/  REDG.E.ADD.F32.FTZ.RN.STRONG.GPU desc[UR32][R4.64+0x800], R165 ;  /* 0x000800a5040079a6 */ /* 0x0025e4000c12f320 */
.L_x_5526:
[----:B------:R-:W-:Y:S05]  /*5b90*/  BSYNC.RECONVERGENT B0 ;  /* 0x0000000000007941 */ /* 0x000fea0003800200 */
.L_x_5525:
[----:B-12---:R-:W-:Y:S01]  /*5ba0*/  FFMA.FTZ R165, R10, R215, R13 ;  /* 0x000000d70aa57223 */ /* 0x006fe2000001000d */
[----:B------:R-:W-:Y:S01]  /*5bb0*/  BSSY.RECONVERGENT B0, `(.L_x_5527) ;  /* 0x0000006000007945 */ /* 0x000fe20003800200 */
[----:B------:R1:W2:Y:S01]  /*5bc0*/  LDS R13, [R39+0x1150] ;  /* 0x00115000270d7984 */ /* 0x0002a20000000800 */
[----:B------:R-:W-:Y:S01]  /*5bd0*/  FADD.FTZ R180, -R149, R180 ;  /* 0x000000b495b47221 */ /* 0x000fe20000010100 */
[----:B------:R-:W-:Y:S01]  /*5be0*/  FMUL.FTZ R12, R9, R98 ;  /* 0x00000062090c7220 */ /* 0x000fe20000410000 */
[----:B------:R-:W-:Y:S06]  /*5bf0*/  @!P5 BRA `(.L_x_5528) ;  /* 0x000000000004d947 */ /* 0x000fec0003800000 */
[----:B--2---:R2:W-:Y:S02]  /*5c00*/  REDG.E.ADD.F32.FTZ.RN.STRONG.GPU desc[UR32][R4.64+0x900], R13 ;  /* 0x0009000d040079a6 */ /* 0x0045e4000c12f320 */
.L_x_5528:
[----:B------:R-:W-:Y:S05]  /*5c10*/  BSYNC.RECONVERGENT B0 ;  /* 0x0000000000007941 */ /* 0x000fea0003800200 */
.L_x_5527:
[----:B------:R0:W0:Y:S01]  /*5c20*/  LDS R169, [R38+0x1250] ;  /* 0x0012500026a97984 */ /* 0x0000220000000800 */
[----:B------:R-:W-:Y:S01]  /*5c30*/  FADD.FTZ R14, -R148, R179 ;  /* 0x000000b3940e7221 */ /* 0x000fe20000010100 */
[----:B--2---:R-:W-:Y:S01]  /*5c40*/  FMUL.FTZ R13, R161, R96 ;  /* 0x00000060a10d7220 */ /* 0x004fe20000410000 */
[----:B------:R-:W-:Y:S01]  /*5c50*/  FFMA.FTZ R162, R12, R180, R165 ;  /* 0x000000b40ca27223 */ /* 0x000fe200000100a5 */
        /* <DEDUP_REMOVED lines=17> */
[----:B------:R-:W-:Y:S01]  /*5d70*/  ISETP.GE.AND P1, PT, R182, 0x2c1, PT ;  /* 0x000002c1b600780c */ /* 0x000fe20003f26270 */
[----:B------:R-:W-:Y:S01]  /*5d80*/  FMUL.FTZ R178, R193, R156 ;  /* 0x0000009cc1b27220 */ /* 0x000fe20000410000 */
[----:B------:R-:W-:Y:S01]  /*5d90*/  FFMA.FTZ R165, R166, R173, R165 ;  /* 0x000000ada6a57223 */ /* 0x000fe200000100a5 */
[----:B------:R-:W-:-:S02]  /*5da0*/  ISETP.GE.AND P2, PT, R182, 0x301, PT ;  /* 0x00000301b600780c */ /* 0x000fc40003f46270 */
[----:B------:R-:W-:Y:S01]  /*5db0*/  ISETP.GE.AND P3, PT, R182, 0x341, PT ;  /* 0x00000341b600780c */ /* 0x000fe20003f66270 */
[----:B------:R-:W-:Y:S01]  /*5dc0*/  FFMA.FTZ R165, R176, R171, R165 ;  /* 0x000000abb0a57223 */ /* 0x000fe200000100a5 */
[C---:B------:R-:W-:Y:S02]  /*5dd0*/  ISETP.GE.AND P4, PT, R182.reuse, 0x381, PT ;  /* 0x00000381b600780c */ /* 0x040fe40003f86270 */
[----:B------:R-:W-:Y:S01]  /*5de0*/  ISETP.GE.AND P5, PT, R182, 0x3c1, PT ;  /* 0x000003c1b600780c */ /* 0x000fe20003fa6270 */
[----:B------:R-:W-:-:S12]  /*5df0*/  @!P6 BRA `(.L_x_5530) ;  /* 0x000000000004e947 */ /* 0x000fd80003800000 */
[----:B0-----:R2:W-:Y:S02]  /*5e00*/  REDG.E.ADD.F32.FTZ.RN.STRONG.GPU desc[UR32][R4.64+0xa00], R169 ;  /* 0x000a00a9040079a6 */ /* 0x0015e4000c12f320 */
.L_x_5530:
[----:B------:R-:W-:Y:S05]  /*5e10*/  BSYNC.RECONVERGENT B0 ;  /* 0x0000000000007941 */ /* 0x000fea0003800200 */
.L_x_5529:
[----:B0-2---:R0:W2:Y:S01]  /*5e20*/  LDS R169, [R37+0x1350] ;  /* 0x0013500025a97984 */ /* 0x0050a20000000800 */
[----:B------:R-:W-:Y:S01]  /*5e30*/  BSSY.RECONVERGENT B0, `(.L_x_5531) ;  /* 0x0000006000007945 */ /* 0x000fe20003800200 */
[----:B------:R-:W-:Y:S01]  /*5e40*/  FADD.FTZ R181, -R140, R181 ;  /* 0x000000b58cb57221 */ /* 0x000fe20000010100 */
[----:B------:R-:W-:Y:S01]  /*5e50*/  FMUL.FTZ R182, R209, R159 ;  /* 0x0000009fd1b67220 */ /* 0x000fe20000410000 */
[----:B------:R-:W-:Y:S01]  /*5e60*/  FFMA.FTZ R165, R178, R183, R165 ;  /* 0x000000b7b2a57223 */ /* 0x000fe200000100a5 */
[----:B------:R-:W-:Y:S06]  /*5e70*/  @!P1 BRA `(.L_x_5532) ;  /* 0x0000000000049947 */ /* 0x000fec0003800000 */
[----:B--2---:R2:W-:Y:S02]  /*5e80*/  REDG.E.ADD.F32.FTZ.RN.STRONG.GPU desc[UR32][R4.64+0xb00], R169 ;  /* 0x000b00a9040079a6 */ /* 0x0045e4000c12f320 */
.L_x_5532:
[----:B------:R-:W-:Y:S05]  /*5e90*/  BSYNC.RECONVERGENT B0 ;  /* 0x0000000000007941 */ /* 0x000fea0003800200 */
.L_x_5531:
[----:B------:R0:W0:Y:S01]  /*5ea0*/  LDS R179, [R36+0x1450] ;  /* 0x0014500024b37984 */ /* 0x0000220000000800 */
[----:B------:R-:W-:Y:S01]  /*5eb0*/  BSSY.RECONVERGENT B0, `(.L_x_5533) ;  /* 0x0000006000007945 */ /* 0x000fe20003800200 */
[----:B--2---:R-:W-:Y:S01]  /*5ec0*/  FADD.FTZ R169, -R139, R174 ;  /* 0x000000ae8ba97221 */ /* 0x004fe20000010100 */
[----:B------:R-:W-:Y:S01]  /*5ed0*/  FMUL.FTZ R174, R201, R157 ;  /* 0x0000009dc9ae7220 */ /* 0x000fe20000410000 */
[----:B------:R-:W-:Y:S01]  /*5ee0*/  FFMA.FTZ R165, R182, R181, R165 ;  /* 0x000000b5b6a57223 */ /* 0x000fe200000100a5 */
[----:B------:R-:W-:Y:S06]  /*5ef0*/  @!P2 BRA `(.L_x_5534) ;  /* 0x000000000004a947 */ /* 0x000fec0003800000 */
[----:B0-----:R2:W-:Y:S02]  /*5f00*/  REDG.E.ADD.F32.FTZ.RN.STRONG.GPU desc[UR32][R4.64+0xc00], R179 ;  /* 0x000c00b3040079a6 */ /* 0x0015e4000c12f320 */
.L_x_5534:
[----:B------:R-:W-:Y:S05]  /*5f10*/  BSYNC.RECONVERGENT B0 ;  /* 0x0000000000007941 */ /* 0x000fea0003800200 */
.L_x_5533:
[----:B------:R1:W1:Y:S01]  /*5f20*/  LDS R189, [R35+0x1550] ;  /* 0x0015500023bd7984 */ /* 0x0002620000000800 */
[----:B------:R-:W-:Y:S01]  /*5f30*/  BSSY.RECONVERGENT B0, `(.L_x_5535) ;  /* 0x0000006000007945 */ /* 0x000fe20003800200 */
[----:B0-2---:R-:W-:Y:S01]  /*5f40*/  FADD.FTZ R179, -R138, R172 ;  /* 0x000000ac8ab37221 */ /* 0x005fe20000010100 */
[----:B------:R-:W-:Y:S01]  /*5f50*/  FMUL.FTZ R172, R211, R155 ;  /* 0x0000009bd3ac7220 */ /* 0x000fe20000410000 */
[----:B------:R-:W-:Y:S01]  /*5f60*/  FFMA.FTZ R165, R174, R169, R165 ;  /* 0x000000a9aea57223 */ /* 0x000fe200000100a5 */
[----:B------:R-:W-:Y:S06]  /*5f70*/  @!P3 BRA `(.L_x_5536) ;  /* 0x000000000004b947 */ /* 0x000fec0003800000 */
[----:B-1----:R0:W-:Y:S02]  /*5f80*/  REDG.E.ADD.F32.FTZ.RN.STRONG.GPU desc[UR32][R4.64+0xd00], R189 ;  /* 0x000d00bd040079a6 */ /* 0x0021e4000c12f320 */
.L_x_5536:
[----:B------:R-:W-:Y:S05]  /*5f90*/  BSYNC.RECONVERGENT B0 ;  /* 0x0000000000007941 */ /* 0x000fea0003800200 */
.L_x_5535:
[----:B01----:R0:W1:Y:S01]  /*5fa0*/  LDS R189, [R34+0x1650] ;  /* 0x0016500022bd7984 */ /* 0x0030620000000800 */
[----:B------:R-:W-:Y:S01]  /*5fb0*/  BSSY.RECONVERGENT B0, `(.L_x_5537) ;  /* 0x0000006000007945 */ /* 0x000fe20003800200 */
[----:B------:R-:W-:Y:S01]  /*5fc0*/  FADD.FTZ R184, -R137, R170 ;  /* 0x000000aa89b87221 */ /* 0x000fe20000010100 */
[----:B------:R-:W-:Y:S01]  /*5fd0*/  FMUL.FTZ R170, R213, R154 ;  /* 0x0000009ad5aa7220 */ /* 0x000fe20000410000 */
[----:B------:R-:W-:Y:S01]  /*5fe0*/  FFMA.FTZ R165, R172, R179, R165 ;  /* 0x000000b3aca57223 */ /* 0x000fe200000100a5 */
[----:B------:R-:W-:Y:S06]  /*5ff0*/  @!P4 BRA `(.L_x_5538) ;  /* 0x000000000004c947 */ /* 0x000fec0003800000 */
[----:B-1----:R2:W-:Y:S02]  /*6000*/  REDG.E.ADD.F32.FTZ.RN.STRONG.GPU desc[UR32][R4.64+0xe00], R189 ;  /* 0x000e00bd040079a6 */ /* 0x0025e4000c12f320 */
.L_x_5538:
[----:B------:R-:W-:Y:S05]  /*6010*/  BSYNC.RECONVERGENT B0 ;  /* 0x0000000000007941 */ /* 0x000fea0003800200 */
.L_x_5537:
[----:B-12---:R1:W2:Y:S01]  /*6020*/  LDS R189, [R33+0x1750] ;  /* 0x0017500021bd7984 */ /* 0x0062a20000000800 */
[----:B------:R-:W-:Y:S01]  /*6030*/  BSSY.RECONVERGENT B0, `(.L_x_5539) ;  /* 0x0000004000007945 */ /* 0x000fe20003800200 */
[----:B------:R-:W-:-:S03]  /*6040*/  FFMA.FTZ R165, R170, R184, R165 ;  /* 0x000000b8aaa57223 */ /* 0x000fc600000100a5 */
[----:B------:R-:W-:Y:S05]  /*6050*/  @!P5 BRA `(.L_x_5540) ;  /* 0x000000000004d947 */ /* 0x000fea0003800000 */
[----:B--2---:R2:W-:Y:S02]  /*6060*/  REDG.E.ADD.F32.FTZ.RN.STRONG.GPU desc[UR32][R4.64+0xf00], R189 ;  /* 0x000f00bd040079a6 */ /* 0x0045e4000c12f320 */
.L_x_5540:
[----:B------:R-:W-:Y:S05]  /*6070*/  BSYNC.RECONVERGENT B0 ;  /* 0x0000000000007941 */ /* 0x000fea0003800200 */
.L_x_5539:
[----:B--2---:R-:W2:Y:S01]  /*6080*/  SHFL.DOWN PT, R4, R165, 0x1, 0x1f ;  /* 0x08201f00a5047f89 */ /* 0x004ea200000e0000 */
[----:B------:R-:W-:Y:S01]  /*6090*/  ISETP.GT.AND P1, PT, R108, 0x1e, PT ;  /* 0x0000001e6c00780c */ /* 0x000fe20003f24270 */
[----:B------:R-:W-:Y:S01]  /*60a0*/  FADD.FTZ R60, R174, R60 ;  /* 0x0000003cae3c7221 */ /* 0x000fe20000010000 */
[----:B------:R-:W-:Y:S01]  /*60b0*/  ISETP.NE.AND P2, PT, R187, RZ, PT ;  /* 0x000000ffbb00720c */ /* 0x000fe20003f45270 */
[----:B------:R-:W5:Y:S01]  /*60c0*/  SHFL.DOWN PT, R5, R6, 0x1, 0x1f ;  /* 0x08201f0006057f89 */ /* 0x000f6200000e0000 */
[----:B------:R-:W-:Y:S01]  /*60d0*/  FADD.FTZ R58, R170, R58 ;  /* 0x0000003aaa3a7221 */ /* 0x000fe20000010000 */
[----:B------:R-:W-:Y:S01]  /*60e0*/  FMUL.FTZ R170, R160, R211 ;  /* 0x000000d3a0aa7220 */ /* 0x000fe20000410000 */
[----:B------:R-:W-:Y:S01]  /*60f0*/  FADD.FTZ R88, R162, R88 ;  /* 0x00000058a2587221 */ /* 0x000fe20000010000 */
[----:B------:R-:W-:Y:S01]  /*6100*/  FADD.FTZ R65, R172, R65 ;  /* 0x00000041ac417221 */ /* 0x000fe20000010000 */
[----:B------:R-:W-:Y:S01]  /*6110*/  FADD.FTZ R64, R166, R64 ;  /* 0x00000040a6407221 */ /* 0x000fe20000010000 */
[----:B------:R-:W-:Y:S01]  /*6120*/  FMUL.FTZ R179, R179, R170 ;  /* 0x000000aab3b37220 */ /* 0x000fe20000410000 */
[----:B------:R-:W-:Y:S01]  /*6130*/  FADD.FTZ R86, R13, R86 ;  /* 0x000000560d567221 */ /* 0x000fe20000010000 */
[----:B------:R-:W-:Y:S01]  /*6140*/  FADD.FTZ R84, R10, R84 ;  /* 0x000000540a547221 */ /* 0x000fe20000010000 */
[----:B------:R-:W-:Y:S01]  /*6150*/  FADD.FTZ R91, R8, R91 ;  /* 0x0000005b085b7221 */ /* 0x000fe20000010000 */
[C---:B------:R-:W-:Y:S01]  /*6160*/  FMUL.FTZ R10, R160.reuse, R167 ;  /* 0x000000a7a00a7220 */ /* 0x040fe20000410000 */
[----:B------:R-:W-:Y:S01]  /*6170*/  FMUL.FTZ R8, R160, R15 ;  /* 0x0000000fa0087220 */ /* 0x000fe20000410000 */
[----:B------:R-:W-:Y:S01]  /*6180*/  FADD.FTZ R93, R12, R93 ;  /* 0x0000005d0c5d7221 */ /* 0x000fe20000010000 */
[----:B------:R-:W-:Y:S01]  /*6190*/  FADD.FTZ R95, R26, R95 ;  /* 0x0000005f1a5f7221 */ /* 0x000fe20000010000 */
[----:B------:R-:W-:Y:S01]  /*61a0*/  FMUL.FTZ R215, R215, R10 ;  /* 0x0000000ad7d77220 */ /* 0x000fe20000410000 */
[----:B------:R-:W-:Y:S01]  /*61b0*/  FMUL.FTZ R217, R217, R8 ;  /* 0x00000008d9d97220 */ /* 0x000fe20000410000 */
[----:B------:R-:W-:Y:S01]  /*61c0*/  FFMA.FTZ R179, R116, R211, R179 ;  /* 0x000000d374b37223 */ /* 0x000fe200000100b3 */
[----:B------:R-:W-:Y:S01]  /*61d0*/  BSSY.RECONVERGENT B0, `(.L_x_5541) ;  /* 0x000006a000007945 */ /* 0x000fe20003800200 */
[----:B------:R-:W-:Y:S01]  /*61e0*/  FFMA.FTZ R10, R104, R167, R215 ;  /* 0x000000a7680a7223 */ /* 0x000fe200000100d7 */
[----:B------:R-:W-:Y:S01]  /*61f0*/  FFMA.FTZ R217, R106, R15, R217 ;  /* 0x0000000f6ad97223 */ /* 0x000fe200000100d9 */
[----:B--2---:R-:W-:Y:S01]  /*6200*/  @!P1 FADD.FTZ R165, R165, R4 ;  /* 0x00000004a5a59221 */ /* 0x004fe20000010000 */
[----:B------:R-:W-:Y:S01]  /*6210*/  FADD.FTZ R67, R182, R67 ;  /* 0x00000043b6437221 */ /* 0x000fe20000010000 */
[----:B------:R-:W-:Y:S01]  /*6220*/  FADD.FTZ R80, R179, R80 ;  /* 0x00000050b3507221 */ /* 0x000fe20000010000 */
[----:B------:R-:W-:Y:S01]  /*6230*/  FADD.FTZ R62, R178, R62 ;  /* 0x0000003eb23e7221 */ /* 0x000fe20000010000 */
[----:B-----5:R-:W-:Y:S01]  /*6240*/  @!P1 FADD.FTZ R6, R6, R5 ;  /* 0x0000000506069221 */ /* 0x020fe20000010000 */
[----:B------:R-:W2:Y:S01]  /*6250*/  SHFL.DOWN PT, R4, R165, 0x2, 0x1f ;  /* 0x08401f00a5047f89 */ /* 0x000ea200000e0000 */
[----:B------:R-:W-:Y:S01]  /*6260*/  ISETP.GT.AND P1, PT, R108, 0x1d, PT ;  /* 0x0000001d6c00780c */ /* 0x000fe20003f24270 */
[----:B------:R-:W-:Y:S01]  /*6270*/  FADD.FTZ R69, R176, R69 ;  /* 0x00000045b0457221 */ /* 0x000fe20000010000 */
[----:B------:R-:W-:Y:S01]  /*6280*/  FADD.FTZ R71, R164, R71 ;  /* 0x00000047a4477221 */ /* 0x000fe20000010000 */
[----:B------:R-:W5:Y:S01]  /*6290*/  SHFL.DOWN PT, R5, R6, 0x2, 0x1f ;  /* 0x08401f0006057f89 */ /* 0x000f6200000e0000 */
[----:B------:R-:W-:Y:S01]  /*62a0*/  FADD.FTZ R82, R7, R82 ;  /* 0x0000005207527221 */ /* 0x000fe20000010000 */
[----:B------:R-:W-:Y:S01]  /*62b0*/  FADD.FTZ R75, R10, R75 ;  /* 0x0000004b0a4b7221 */ /* 0x000fe20000010000 */
[----:B------:R-:W-:Y:S01]  /*62c0*/  FADD.FTZ R89, R2, R89 ;  /* 0x0000005902597221 */ /* 0x000fe20000010000 */
[----:B------:R-:W-:-:S06]  /*62d0*/  FADD.FTZ R66, R217, R66 ;  /* 0x00000042d9427221 */ /* 0x000fcc0000010000 */
[----:B--2---:R-:W-:Y:S01]  /*62e0*/  @!P1 FADD.FTZ R165, R165, R4 ;  /* 0x00000004a5a59221 */ /* 0x004fe20000010000 */
[----:B------:R-:W-:Y:S01]  /*62f0*/  FMUL.FTZ R4, R160, R201 ;  /* 0x000000c9a0047220 */ /* 0x000fe20000410000 */
[----:B-----5:R-:W-:-:S03]  /*6300*/  @!P1 FADD.FTZ R6, R6, R5 ;  /* 0x0000000506069221 */ /* 0x020fc60000010000 */
[----:B------:R-:W2:Y:S01]  /*6310*/  SHFL.DOWN PT, R186, R165, 0x4, 0x1f ;  /* 0x08801f00a5ba7f89 */ /* 0x000ea200000e0000 */
[----:B------:R-:W-:Y:S01]  /*6320*/  ISETP.GT.AND P1, PT, R108, 0x1b, PT ;  /* 0x0000001b6c00780c */ /* 0x000fe20003f24270 */
[----:B------:R-:W-:Y:S01]  /*6330*/  FMUL.FTZ R169, R169, R4 ;  /* 0x00000004a9a97220 */ /* 0x000fe20000410000 */
[C---:B------:R-:W-:Y:S01]  /*6340*/  FMUL.FTZ R4, R160.reuse, R209 ;  /* 0x000000d1a0047220 */ /* 0x040fe20000410000 */
[----:B------:R-:W5:Y:S01]  /*6350*/  SHFL.DOWN PT, R187, R6, 0x4, 0x1f ;  /* 0x08801f0006bb7f89 */ /* 0x000f6200000e0000 */
        /* <DEDUP_REMOVED lines=19> */
[----:B--2---:R-:W-:Y:S01]  /*6490*/  @!P1 FADD.FTZ R165, R165, R186 ;  /* 0x000000baa5a59221 */ /* 0x004fe20000010000 */
[----:B------:R-:W-:Y:S01]  /*64a0*/  FADD.FTZ R76, R171, R76 ;  /* 0x0000004cab4c7221 */ /* 0x000fe20000010000 */
[----:B------:R-:W-:Y:S01]  /*64b0*/  FMUL.FTZ R180, R180, R5 ;  /* 0x00000005b4b47220 */ /* 0x000fe20000410000 */
[----:B------:R-:W-:Y:S01]  /*64c0*/  FMUL.FTZ R175, R175, R4 ;  /* 0x00000004afaf7220 */ /* 0x000fe20000410000 */
[----:B-----5:R-:W-:Y:S01]  /*64d0*/  @!P1 FADD.FTZ R6, R6, R187 ;  /* 0x000000bb06069221 */ /* 0x020fe20000010000 */
[----:B------:R-:W2:Y:S01]  /*64e0*/  SHFL.DOWN PT, R174, R165, 0x8, 0x1f ;  /* 0x09001f00a5ae7f89 */ /* 0x000ea200000e0000 */
[----:B------:R-:W-:Y:S01]  /*64f0*/  ISETP.GT.AND P1, PT, R108, 0x17, PT ;  /* 0x000000176c00780c */ /* 0x000fe20003f24270 */
[C---:B------:R-:W-:Y:S01]  /*6500*/  FMUL.FTZ R4, R160.reuse, R203 ;  /* 0x000000cba0047220 */ /* 0x040fe20000410000 */
[----:B------:R-:W-:Y:S01]  /*6510*/  FFMA.FTZ R13, R105, R9, R180 ;  /* 0x00000009690d7223 */ /* 0x000fe200000100b4 */
[----:B------:R-:W5:Y:S01]  /*6520*/  SHFL.DOWN PT, R187, R6, 0x8, 0x1f ;  /* 0x09001f0006bb7f89 */ /* 0x000f6200000e0000 */
        /* <DEDUP_REMOVED lines=23> */
[----:B-----5:R-:W-:Y:S01]  /*66a0*/  @!P1 FADD.FTZ R6, R6, R187 ;  /* 0x000000bb06069221 */ /* 0x020fe20000010000 */
[----:B------:R-:W2:Y:S01]  /*66b0*/  SHFL.DOWN PT, R162, R165, 0x10, 0x1f ;  /* 0x0a001f00a5a27f89 */ /* 0x000ea200000e0000 */
[----:B------:R-:W-:Y:S01]  /*66c0*/  ISETP.NE.AND P1, PT, R108, RZ, PT ;  /* 0x000000ff6c00720c */ /* 0x000fe20003f25270 */
[----:B------:R-:W-:Y:S01]  /*66d0*/  FADD.FTZ R70, R13, R70 ;  /* 0x000000460d467221 */ /* 0x000fe20000010000 */
[----:B------:R-:W-:Y:S01]  /*66e0*/  FADD.FTZ R68, R11, R68 ;  /* 0x000000440b447221 */ /* 0x000fe20000010000 */
[----:B------:R-:W5:Y:S01]  /*66f0*/  SHFL.DOWN PT, R171, R6, 0x10, 0x1f ;  /* 0x0a001f0006ab7f89 */ /* 0x000f6200000e0000 */
[----:B------:R-:W-:-:S09]  /*6700*/  FADD.FTZ R73, R160, R73 ;  /* 0x00000049a0497221 */ /* 0x000fd20000010000 */
[----:B------:R-:W-:-:S04]  /*6710*/  @!P1 SHF.R.U32.HI R4, RZ, 0x2, R18 ;  /* 0x00000002ff049819 */ /* 0x000fc80000011612 */
[----:B------:R-:W-:Y:S01]  /*6720*/  @!P1 LOP3.LUT R12, R4, 0xf8, RZ, 0xc0, !PT ;  /* 0x000000f8040c9812 */ /* 0x000fe200078ec0ff */
[----:B--2---:R-:W-:Y:S01]  /*6730*/  FADD.FTZ R4, R165, R162 ;  /* 0x000000a2a5047221 */ /* 0x004fe20000010000 */
        /* <DEDUP_REMOVED lines=11> */
[----:B------:R-:W0:Y:S04]  /*67f0*/  @P2 LDS R8, [UR26+0x3210] ;  /* 0x0032101aff082984 */ /* 0x000e280008000800 */
[----:B------:R-:W1:Y:S01]  /*6800*/  @P2 LDS R7, [UR26+0x2e10] ;  /* 0x002e101aff072984 */ /* 0x000e620008000800 */
[----:B-----5:R-:W-:Y:S01]  /*6810*/  FADD.FTZ R3, R3, R6 ;  /* 0x0000000603037221 */ /* 0x020fe20000010000 */
[----:B------:R-:W-:-:S03]  /*6820*/  FADD.FTZ R2, R2, R165 ;  /* 0x000000a502027221 */ /* 0x000fc60000010000 */
[----:B0-----:R-:W-:Y:S01]  /*6830*/  @P2 FADD.FTZ R3, R3, R8 ;  /* 0x0000000803032221 */ /* 0x001fe20000010000 */
[----:B-1----:R-:W-:-:S04]  /*6840*/  @P2 FADD.FTZ R2, R2, R7 ;  /* 0x0000000702022221 */ /* 0x002fc80000010000 */
[----:B------:R0:W-:Y:S04]  /*6850*/  STS [UR26+0x3210], R3 ;  /* 0x00321003ff007988 */ /* 0x0001e8000800081a */
[----:B------:R0:W-:Y:S02]  /*6860*/  STS [UR26+0x2e10], R2 ;  /* 0x002e1002ff007988 */ /* 0x0001e4000800081a */
.L_x_5542:
[----:B------:R-:W-:Y:S05]  /*6870*/  BSYNC.RECONVERGENT B0 ;  /* 0x0000000000007941 */ /* 0x000fea0003800200 */
.L_x_5541:
[----:B------:R-:W-:-:S04]  /*6880*/  UIADD3 UR6, UPT, UPT, UR6, 0x1, URZ ;  /* 0x0000000106067890 */ /* 0x000fc8000fffe0ff */
[----:B------:R-:W-:-:S09]  /*6890*/  UISETP.GE.AND UP0, UPT, UR6, UR45, UPT ;  /* 0x0000002d0600728c */ /* 0x000fd2000bf06270 */
[----:B------:R-:W-:Y:S05]  /*68a0*/  BRA.U !UP0, `(.L_x_5543) ;  /* 0xffffffd108747547 */ /* 0x000fea000b83ffff */
.L_x_5498:
[----:B------:R-:W-:Y:S06]  /*68b0*/  BAR.SYNC.DEFER_BLOCKING 0x0 ;  /* 0x0000000000007b1d */ /* 0x000fec0000010000 */
[----:B------:R-:W5:Y:S01]  /*68c0*/  LDCU.64 UR30, c[0x0][0x4f8] ;  /* 0x00009f00ff1e77ac */ /* 0x000f620008000a00 */
[----:B------:R-:W-:Y:S01]  /*68d0*/  UIADD3 UR40, UPT, UPT, UR21, -0x1, URZ ;  /* 0xffffffff15287890 */ /* 0x000fe2000fffe0ff */
[----:B------:R-:W0:Y:S01]  /*68e0*/  LDCU.64 UR36, c[0x0][0x500] ;  /* 0x0000a000ff2477ac */ /* 0x000e220008000a00 */
[----:B------:R-:W1:Y:S01]  /*68f0*/  LDCU.64 UR38, c[0x0][0x550] ;  /* 0x0000aa00ff2677ac */ /* 0x000e620008000a00 */
[----:B--2---:R-:W2:Y:S04]  /*6900*/  LDG.E.128 R4, desc[UR32][R20.64] ;  /* 0x0000002014047981 */ /* 0x004ea8000c1e1d00 */
[----:B------:R-:W3:Y:S01]  /*6910*/  LDG.E.128 R8, desc[UR32][R20.64+0x200] ;  /* 0x0002002014087981 */ /* 0x000ee2000c1e1d00 */
[----:B------:R-:W-:-:S02]  /*6920*/  USHF.L.U32 UR28, UR40, 0xa, URZ ;  /* 0x0000000a281c7899 */ /* 0x000fc400080006ff */
[----:B------:R-:W-:Y:S02]  /*6930*/  UIADD3 UR20, UP1, UPT, UR20, -0x800, URZ ;  /* 0xfffff80014147890 */ /* 0x000fe4000ff3e0ff */
[----:B------:R-:W-:Y:S02]  /*6940*/  USHF.R.S32.HI UR29, URZ, 0x1f, UR28 ;  /* 0x0000001fff1d7899 */ /* 0x000fe4000801141c */
[----:B------:R-:W-:Y:S02]  /*6950*/  UIADD3 UR18, UP2, UPT, UR18, -0x800, URZ ;  /* 0xfffff80012127890 */ /* 0x000fe4000ff5e0ff */
[----:B-----5:R-:W-:Y:S02]  /*6960*/  UIMAD.WIDE.U32 UR26, UR35, UR30, UR28 ;  /* 0x0000001e231a72a5 */ /* 0x020fe4000f8e001c */
[----:B------:R-:W-:Y:S02]  /*6970*/  UIADD3.X UR19, UPT, UPT, UR19, -0x1, URZ, UP1, !UPT ;  /* 0xffffffff13137890 */ /* 0x000fe40008ffe4ff */
[----:B------:R-:W-:Y:S01]  /*6980*/  UIMAD UR27, UR35, UR31, UR27 ;  /* 0x0000001f231b72a4 */ /* 0x000fe2000f8e021b */
[----:B------:R-:W5:Y:S03]  /*6990*/  LDCU.64 UR30, c[0x0][0x520] ;  /* 0x0000a400ff1e77ac */ /* 0x000f660008000a00 */
[----:B0-----:R-:W-:-:S02]  /*69a0*/  UIMAD.WIDE.U32 UR26, UR34, UR36, UR26 ;  /* 0x00000024221a72a5 */ /* 0x001fc4000f8e001a */
[----:B------:R-:W-:Y:S02]  /*69b0*/  UIADD3.X UR17, UPT, UPT, UR17, -0x1, URZ, UP2, !UPT ;  /* 0xffffffff11117890 */ /* 0x000fe400097fe4ff */
[----:B------:R-:W-:Y:S02]  /*69c0*/  UIMAD UR27, UR34, UR37, UR27 ;  /* 0x00000025221b72a4 */ /* 0x000fe4000f8e021b */
[----:B-1----:R-:W-:Y:S01]  /*69d0*/  ULEA UR6, UP0, UR26, UR38, 0x1 ;  /* 0x000000261a067291 */ /* 0x002fe2000f8008ff */
[----:B------:R-:W0:Y:S03]  /*69e0*/  LDCU.64 UR36, c[0x0][0x560] ;  /* 0x0000ac00ff2477ac */ /* 0x000e260008000a00 */
[----:B------:R-:W-:Y:S01]  /*69f0*/  ULEA.HI.X UR26, UR26, UR39, UR27, 0x1, UP0 ;  /* 0x000000271a1a7291 */ /* 0x000fe200080f0c1b */
[----:B--2---:R-:W-:Y:S04]  /*6a00*/  STS.128 [R29], R4 ;  /* 0x000000041d007388 */ /* 0x004fe80000000c00 */
        /* <DEDUP_REMOVED lines=10> */
[----:B------:R-:W-:Y:S01]  /*6ab0*/  HADD2.F32 R13, -RZ, R13.H1_H1 ;  /* 0x3000000dff0d7230 */ /* 0x000fe20000004100 */
[----:B------:R-:W-:Y:S01]  /*6ac0*/  BAR.SYNC.DEFER_BLOCKING 0x0 ;  /* 0x0000000000007b1d */ /* 0x000fe20000010000 */
[----:B------:R-:W-:Y:S01]  /*6ad0*/  FSETP.GTU.FTZ.AND P1, PT, R0, 20, PT ;  /* 0x41a000000000780b */ /* 0x000fe20003f3c000 */
[--C-:B------:R-:W-:Y:S01]  /*6ae0*/  FADD.FTZ R12, R3, R56.reuse ;  /* 0x00000038030c7221 */ /* 0x100fe20000010000 */
[----:B------:R-:W-:Y:S01]  /*6af0*/  FSETP.GTU.FTZ.AND P2, PT, R23, 20, PT ;  /* 0x41a000001700780b */ /* 0x000fe20003f5c000 */
[----:B------:R-:W-:Y:S02]  /*6b00*/  HADD2.F32 R3, -RZ, R14.H0_H0 ;  /* 0x2000000eff037230 */ /* 0x000fe40000004100 */
[----:B------:R-:W-:Y:S01]  /*6b10*/  FADD.FTZ R13, R13, R56 ;  /* 0x000000380d0d7221 */ /* 0x000fe20000010000 */
[--C-:B------:R-:W-:Y:S01]  /*6b20*/  HADD2.F32 R11, -RZ, R15.reuse.H0_H0 ;  /* 0x2000000fff0b7230 */ /* 0x100fe20000004100 */
[----:B------:R-:W-:Y:S01]  /*6b30*/  FSETP.GTU.FTZ.AND P3, PT, R12, 20, PT ;  /* 0x41a000000c00780b */ /* 0x000fe20003f7c000 */
[----:B------:R-:W-:-:S02]  /*6b40*/  HADD2.F32 R15, -RZ, R15.H1_H1 ;  /* 0x3000000fff0f7230 */ /* 0x000fc40000004100 */
[--C-:B------:R-:W-:Y:S01]  /*6b50*/  FADD.FTZ R10, R3, R56.reuse ;  /* 0x00000038030a7221 */ /* 0x100fe20000010000 */
[----:B------:R-:W-:Y:S01]  /*6b60*/  FSETP.GTU.FTZ.AND P4, PT, R13, 20, PT ;  /* 0x41a000000d00780b */ /* 0x000fe20003f9c000 */
[--C-:B------:R-:W-:Y:S01]  /*6b70*/  FADD.FTZ R11, R11, R56.reuse ;  /* 0x000000380b0b7221 */ /* 0x100fe20000010000 */
[----:B------:R-:W-:Y:S02]  /*6b80*/  @!P1 FMUL.FTZ R0, R0, -1.4426950216293334961 ;  /* 0xbfb8aa3b00009820 */ /* 0x000fe40000410000 */
[----:B------:R-:W-:Y:S01]  /*6b90*/  FSETP.GTU.FTZ.AND P5, PT, R10, 20, PT ;  /* 0x41a000000a00780b */ /* 0x000fe20003fbc000 */
[----:B------:R-:W-:Y:S01]  /*6ba0*/  @!P2 FMUL.FTZ R2, R23, -1.4426950216293334961 ;  /* 0xbfb8aa3b1702a820 */ /* 0x000fe20000410000 */
[----:B------:R-:W-:Y:S02]  /*6bb0*/  FSETP.GTU.FTZ.AND P0, PT, R11, 20, PT ;  /* 0x41a000000b00780b */ /* 0x000fe40003f1c000 */
[----:B------:R-:W1:Y:S01]  /*6bc0*/  @!P1 MUFU.EX2 R0, R0 ;  /* 0x0000000000009308 */ /* 0x000e620000000800 */
[----:B------:R-:W-:Y:S01]  /*6bd0*/  @!P3 FMUL.FTZ R3, R12, -1.4426950216293334961 ;  /* 0xbfb8aa3b0c03b820 */ /* 0x000fe20000410000 */
[----:B------:R-:W-:-:S03]  /*6be0*/  FADD.FTZ R12, R9, R56 ;  /* 0x00000038090c7221 */ /* 0x000fc60000010000 */
[----:B------:R-:W-:Y:S01]  /*6bf0*/  @!P4 FMUL.FTZ R8, R13, -1.4426950216293334961 ;  /* 0xbfb8aa3b0d08c820 */ /* 0x000fe20000410000 */
[----:B------:R-:W3:Y:S01]  /*6c00*/  @!P2 MUFU.EX2 R2, R2 ;  /* 0x000000020002a308 */ /* 0x000ee20000000800 */
[----:B--2---:R-:W-:Y:S01]  /*6c10*/  HADD2.F32 R13, -RZ, R4.H0_H0 ;  /* 0x20000004ff0d7230 */ /* 0x004fe20000004100 */
[----:B------:R-:W-:Y:S01]  /*6c20*/  FSETP.GTU.FTZ.AND P6, PT, R12, 20, PT ;  /* 0x41a000000c00780b */ /* 0x000fe20003fdc000 */
[----:B------:R-:W-:Y:S01]  /*6c30*/  @!P5 FMUL.FTZ R9, R10, -1.4426950216293334961 ;  /* 0xbfb8aa3b0a09d820 */ /* 0x000fe20000410000 */
[----:B------:R-:W2:Y:S02]  /*6c40*/  @!P3 MUFU.EX2 R3, R3 ;  /* 0x000000030003b308 */ /* 0x000ea40000000800 */
[----:B------:R-:W-:Y:S01]  /*6c50*/  FADD.FTZ R13, R13, R56 ;  /* 0x000000380d0d7221 */ /* 0x000fe20000010000 */
[----:B------:R-:W-:Y:S01]  /*6c60*/  @!P0 FMUL.FTZ R11, R11, -1.4426950216293334961 ;  /* 0xbfb8aa3b0b0b8820 */ /* 0x000fe20000410000 */
[----:B------:R-:W4:Y:S01]  /*6c70*/  @!P4 MUFU.EX2 R8, R8 ;  /* 0x000000080008c308 */ /* 0x000f220000000800 */
[----:B-1----:R-:W-:-:S03]  /*6c80*/  @!P1 FADD.FTZ R0, R0, 1 ;  /* 0x3f80000000009421 */ /* 0x002fc60000010000 */
[----:B------:R-:W1:Y:S01]  /*6c90*/  @!P5 MUFU.EX2 R9, R9 ;  /* 0x000000090009d308 */ /* 0x000e620000000800 */
[----:B---3--:R-:W-:Y:S02]  /*6ca0*/  @!P2 FADD.FTZ R2, R2, 1 ;  /* 0x3f8000000202a421 */ /* 0x008fe40000010000 */
[----:B------:R-:W-:Y:S01]  /*6cb0*/  @!P6 FMUL.FTZ R10, R12, -1.4426950216293334961 ;  /* 0xbfb8aa3b0c0ae820 */ /* 0x000fe20000410000 */
[----:B------:R-:W3:Y:S01]  /*6cc0*/  @!P1 MUFU.RCP R0, R0 ;  /* 0x0000000000009308 */ /* 0x000ee20000001000 */
[----:B------:R-:W-:Y:S01]  /*6cd0*/  FADD.FTZ R12, R15, R56 ;  /* 0x000000380f0c7221 */ /* 0x000fe20000010000 */
[----:B--2---:R-:W-:Y:S01]  /*6ce0*/  @!P3 FADD.FTZ R3, R3, 1 ;  /* 0x3f8000000303b421 */ /* 0x004fe20000010000 */
[----:B----4-:R-:W-:-:S05]  /*6cf0*/  @!P4 FADD.FTZ R8, R8, 1 ;  /* 0x3f8000000808c421 */ /* 0x010fca0000010000 */
[----:B------:R-:W2:Y:S01]  /*6d00*/  @!P2 MUFU.RCP R21, R2 ;  /* 0x000000020015a308 */ /* 0x000ea20000001000 */
[----:B-1----:R-:W-:-:S07]  /*6d10*/  @!P5 FADD.FTZ R9, R9, 1 ;  /* 0x3f8000000909d421 */ /* 0x002fce0000010000 */
[----:B------:R-:W1:Y:S01]  /*6d20*/  @!P6 MUFU.EX2 R10, R10 ;  /* 0x0000000a000ae308 */ /* 0x000e620000000800 */
[----:B---3--:R-:W-:Y:S01]  /*6d30*/  @!P1 FMUL.FTZ R73, R73, R0 ;  /* 0x0000000049499220 */ /* 0x008fe20000410000 */
[----:B------:R-:W-:Y:S02]  /*6d40*/  FSETP.GTU.FTZ.AND P1, PT, R12, 20, PT ;  /* 0x41a000000c00780b */ /* 0x000fe40003f3c000 */
[----:B------:R-:W3:Y:S01]  /*6d50*/  @!P5 MUFU.RCP R9, R9 ;  /* 0x000000090009d308 */ /* 0x000ee20000001000 */
[----:B--2---:R-:W-:Y:S01]  /*6d60*/  @!P2 FMUL.FTZ R66, R66, R21 ;  /* 0x000000154242a220 */ /* 0x004fe20000410000 */
[----:B------:R-:W-:-:S06]  /*6d70*/  FSETP.GTU.FTZ.AND P2, PT, R13, 20, PT ;  /* 0x41a000000d00780b */ /* 0x000fcc0003f5c000 */
[----:B------:R2:W4:Y:S01]  /*6d80*/  @!P3 MUFU.RCP R15, R3 ;  /* 0x00000003000fb308 */ /* 0x0005220000001000 */
[----:B-1----:R-:W-:Y:S02]  /*6d90*/  @!P6 FADD.FTZ R10, R10, 1 ;  /* 0x3f8000000a0ae421 */ /* 0x002fe40000010000 */
[----:B------:R-:W-:-:S05]  /*6da0*/  @!P1 FMUL.FTZ R0, R12, -1.4426950216293334961 ;  /* 0xbfb8aa3b0c009820 */ /* 0x000fca0000410000 */
[----:B------:R-:W1:Y:S01]  /*6db0*/  @!P0 MUFU.EX2 R11, R11 ;  /* 0x0000000b000b8308 */ /* 0x000e620000000800 */
[----:B---3--:R-:W-:Y:S01]  /*6dc0*/  @!P5 FMUL.FTZ R70, R70, R9 ;  /* 0x000000094646d220 */ /* 0x008fe20000410000 */
[----:B------:R-:W-:Y:S02]  /*6dd0*/  HADD2.F32 R9, -RZ, R4.H1_H1 ;  /* 0x30000004ff097230 */ /* 0x000fe40000004100 */
[----:B--2---:R-:W-:Y:S01]  /*6de0*/  @!P2 FMUL.FTZ R3, R13, -1.4426950216293334961 ;  /* 0xbfb8aa3b0d03a820 */ /* 0x004fe20000410000 */
[----:B------:R-:W2:Y:S01]  /*6df0*/  @!P1 MUFU.EX2 R0, R0 ;  /* 0x0000000000009308 */ /* 0x000ea20000000800 */
[--C-:B------:R-:W-:Y:S02]  /*6e00*/  HADD2.F32 R13, -RZ, R5.reuse.H0_H0 ;  /* 0x20000005ff0d7230 */ /* 0x100fe40000004100 */
[----:B------:R-:W-:Y:S01]  /*6e10*/  HADD2.F32 R5, -RZ, R5.H1_H1 ;  /* 0x30000005ff057230 */ /* 0x000fe20000004100 */
[----:B------:R-:W3:Y:S01]  /*6e20*/  @!P6 MUFU.RCP R10, R10 ;  /* 0x0000000a000ae308 */ /* 0x000ee20000001000 */
[----:B----4-:R-:W-:Y:S01]  /*6e30*/  @!P3 FMUL.FTZ R68, R68, R15 ;  /* 0x0000000f4444b220 */ /* 0x010fe20000410000 */
[----:B------:R-:W-:-:S02]  /*6e40*/  HADD2.F32 R15, -RZ, R6.H1_H1 ;  /* 0x30000006ff0f7230 */ /* 0x000fc40000004100 */
[--C-:B------:R-:W-:Y:S01]  /*6e50*/  FADD.FTZ R13, R13, R56.reuse ;  /* 0x000000380d0d7221 */ /* 0x100fe20000010000 */
[--C-:B------:R-:W-:Y:S01]  /*6e60*/  FADD.FTZ R5, R5, R56.reuse ;  /* 0x0000003805057221 */ /* 0x100fe20000010000 */
[----:B-1----:R-:W-:Y:S01]  /*6e70*/  @!P0 FADD.FTZ R11, R11, 1 ;  /* 0x3f8000000b0b8421 */ /* 0x002fe20000010000 */
[--C-:B------:R-:W-:Y:S01]  /*6e80*/  FADD.FTZ R15, R15, R56.reuse ;  /* 0x000000380f0f7221 */ /* 0x100fe20000010000 */
[----:B------:R-:W1:Y:S01]  /*6e90*/  @!P2 MUFU.EX2 R3, R3 ;  /* 0x000000030003a308 */ /* 0x000e620000000800 */
[----:B------:R-:W-:Y:S01]  /*6ea0*/  FSETP.GTU.FTZ.AND P5, PT, R13, 20, PT ;  /* 0x41a000000d00780b */ /* 0x000fe20003fbc000 */
[----:B--2---:R-:W-:Y:S01]  /*6eb0*/  @!P1 FADD.FTZ R2, R0, 1 ;  /* 0x3f80000000029421 */ /* 0x004fe20000010000 */
[--C-:B------:R-:W-:Y:S01]  /*6ec0*/  FADD.FTZ R0, R9, R56.reuse ;  /* 0x0000003809007221 */ /* 0x100fe20000010000 */
[----:B------:R2:W4:Y:S01]  /*6ed0*/  @!P0 MUFU.RCP R21, R11 ;  /* 0x0000000b00158308 */ /* 0x0005220000001000 */
[--C-:B------:R-:W-:Y:S02]  /*6ee0*/  HADD2.F32 R9, -RZ, R7.reuse.H0_H0 ;  /* 0x20000007ff097230 */ /* 0x100fe40000004100 */
[----:B------:R-:W-:Y:S01]  /*6ef0*/  HADD2.F32 R7, -RZ, R7.H1_H1 ;  /* 0x30000007ff077230 */ /* 0x000fe20000004100 */
[----:B------:R-:W-:Y:S01]  /*6f00*/  FSETP.GTU.FTZ.AND P3, PT, R0, 20, PT ;  /* 0x41a000000000780b */ /* 0x000fe20003f7c000 */
[----:B---3--:R-:W-:Y:S01]  /*6f10*/  @!P6 FMUL.FTZ R77, R77, R10 ;  /* 0x0000000a4d4de220 */ /* 0x008fe20000410000 */
[----:B------:R-:W-:-:S02]  /*6f20*/  FADD.FTZ R9, R9, R56 ;  /* 0x0000003809097221 */ /* 0x000fc40000010000 */
[----:B------:R-:W3:Y:S01]  /*6f30*/  @!P1 MUFU.RCP R2, R2 ;  /* 0x0000000200029308 */ /* 0x000ee20000001000 */
[----:B--2---:R-:W-:Y:S02]  /*6f40*/  HADD2.F32 R11, -RZ, R6.H0_H0 ;  /* 0x20000006ff0b7230 */ /* 0x004fe40000004100 */
[----:B-1----:R-:W-:Y:S01]  /*6f50*/  @!P2 FADD.FTZ R3, R3, 1 ;  /* 0x3f8000000303a421 */ /* 0x002fe20000010000 */
[--C-:B------:R-:W-:Y:S01]  /*6f60*/  FADD.FTZ R7, R7, R56.reuse ;  /* 0x0000003807077221 */ /* 0x100fe20000010000 */
[----:B------:R-:W-:Y:S01]  /*6f70*/  F2FP.F16.F32.PACK_AB R6, R86, R93 ;  /* 0x0000005d5606723e */ /* 0x000fe200000000ff */
[----:B------:R-:W-:Y:S01]  /*6f80*/  FADD.FTZ R11, R11, R56 ;  /* 0x000000380b0b7221 */ /* 0x000fe20000010000 */
[----:B------:R-:W-:Y:S01]  /*6f90*/  F2FP.F16.F32.PACK_AB R10, R60, R67 ;  /* 0x000000433c0a723e */ /* 0x000fe200000000ff */
[----:B------:R-:W1:Y:S01]  /*6fa0*/  @!P4 MUFU.RCP R8, R8 ;  /* 0x000000080008c308 */ /* 0x000e620000001000 */
[----:B------:R-:W-:Y:S01]  /*6fb0*/  @!P3 FMUL.FTZ R0, R0, -1.4426950216293334961 ;  /* 0xbfb8aa3b0000b820 */ /* 0x000fe20000410000 */
[----:B----4-:R-:W-:Y:S01]  /*6fc0*/  @!P0 FMUL.FTZ R72, R72, R21 ;  /* 0x0000001548488220 */ /* 0x010fe20000410000 */
[----:B------:R-:W-:-:S02]  /*6fd0*/  FSETP.GTU.FTZ.AND P6, PT, R11, 20, PT ;  /* 0x41a000000b00780b */ /* 0x000fc40003fdc000 */
[----:B------:R-:W-:-:S03]  /*6fe0*/  FSETP.GTU.FTZ.AND P0, PT, R15, 20, PT ;  /* 0x41a000000f00780b */ /* 0x000fc60003f1c000 */
[----:B------:R-:W2:Y:S01]  /*6ff0*/  @!P2 MUFU.RCP R3, R3 ;  /* 0x000000030003a308 */ /* 0x000ea20000001000 */
[----:B---3--:R-:W-:Y:S01]  /*7000*/  @!P1 FMUL.FTZ R79, R79, R2 ;  /* 0x000000024f4f9220 */ /* 0x008fe20000410000 */
[----:B------:R-:W-:Y:S01]  /*7010*/  FSETP.GTU.FTZ.AND P1, PT, R9, 20, PT ;  /* 0x41a000000900780b */ /* 0x000fe20003f3c000 */
[----:B------:R-:W-:-:S05]  /*7020*/  @!P5 FMUL.FTZ R2, R13, -1.4426950216293334961 ;  /* 0xbfb8aa3b0d02d820 */ /* 0x000fca0000410000 */
[----:B------:R-:W3:Y:S01]  /*7030*/  @!P3 MUFU.EX2 R0, R0 ;  /* 0x000000000000b308 */ /* 0x000ee20000000800 */
[----:B------:R-:W-:Y:S01]  /*7040*/  @!P6 FMUL.FTZ R4, R11, -1.4426950216293334961 ;  /* 0xbfb8aa3b0b04e820 */ /* 0x000fe20000410000 */
[----:B-1----:R-:W-:Y:S01]  /*7050*/  @!P4 FMUL.FTZ R75, R75, R8 ;  /* 0x000000084b4bc220 */ /* 0x002fe20000410000 */
[----:B------:R-:W-:Y:S01]  /*7060*/  FSETP.GTU.FTZ.AND P4, PT, R5, 20, PT ;  /* 0x41a000000500780b */ /* 0x000fe20003f9c000 */
[----:B------:R-:W-:Y:S01]  /*7070*/  @!P0 FMUL.FTZ R8, R15, -1.4426950216293334961 ;  /* 0xbfb8aa3b0f088820 */ /* 0x000fe20000410000 */
[----:B------:R1:W-:Y:S01]  /*7080*/  @!P6 MUFU.EX2 R12, R4 ;  /* 0x00000004000ce308 */ /* 0x0003e20000000800 */
[----:B------:R-:W-:Y:S01]  /*7090*/  F2FP.F16.F32.PACK_AB R11, R58, R65 ;  /* 0x000000413a0b723e */ /* 0x000fe200000000ff */
[----:B------:R-:W-:Y:S02]  /*70a0*/  @!P1 FMUL.FTZ R9, R9, -1.4426950216293334961 ;  /* 0xbfb8aa3b09099820 */ /* 0x000fe40000410000 */
[----:B------:R4:W5:Y:S01]  /*70b0*/  @!P0 MUFU.EX2 R20, R8 ;  /* 0x0000000800148308 */ /* 0x0009620000000800 */
[----:B--2---:R-:W-:Y:S01]  /*70c0*/  @!P2 FMUL.FTZ R74, R74, R3 ;  /* 0x000000034a4aa220 */ /* 0x004fe20000410000 */
[----:B------:R-:W-:-:S02]  /*70d0*/  FSETP.GTU.FTZ.AND P2, PT, R7, 20, PT ;  /* 0x41a000000700780b */ /* 0x000fc40003f5c000 */
[----:B------:R2:W0:Y:S01]  /*70e0*/  @!P1 MUFU.EX2 R21, R9 ;  /* 0x0000000900159308 */ /* 0x0004220000000800 */
[----:B-1----:R-:W-:Y:S01]  /*70f0*/  F2FP.F16.F32.PACK_AB R4, R82, R89 ;  /* 0x000000595204723e */ /* 0x002fe200000000ff */
[----:B---3--:R-:W-:Y:S01]  /*7100*/  @!P3 FADD.FTZ R0, R0, 1 ;  /* 0x3f8000000000b421 */ /* 0x008fe20000010000 */
[----:B------:R-:W-:Y:S01]  /*7110*/  @!P4 FMUL.FTZ R3, R5, -1.4426950216293334961 ;  /* 0xbfb8aa3b0503c820 */ /* 0x000fe20000410000 */
[----:B------:R-:W-:Y:S01]  /*7120*/  F2FP.F16.F32.PACK_AB R5, R84, R91 ;  /* 0x0000005b5405723e */ /* 0x000fe200000000ff */
[----:B------:R-:W1:Y:S01]  /*7130*/  @!P5 MUFU.EX2 R2, R2 ;  /* 0x000000020002d308 */ /* 0x000e620000000800 */
[----:B----4-:R-:W-:Y:S02]  /*7140*/  F2FP.F16.F32.PACK_AB R8, R64, R71 ;  /* 0x000000474008723e */ /* 0x010fe400000000ff */
[----:B--2---:R-:W-:Y:S01]  /*7150*/  F2FP.F16.F32.PACK_AB R9, R62, R69 ;  /* 0x000000453e09723e */ /* 0x004fe200000000ff */
[----:B------:R2:W3:Y:S02]  /*7160*/  @!P3 MUFU.RCP R24, R0 ;  /* 0x000000000018b308 */ /* 0x0004e40000001000 */
[----:B------:R-:W-:Y:S01]  /*7170*/  @!P2 FMUL.FTZ R13, R7, -1.4426950216293334961 ;  /* 0xbfb8aa3b070da820 */ /* 0x000fe20000410000 */
[----:B------:R-:W-:Y:S01]  /*7180*/  F2FP.F16.F32.PACK_AB R7, R88, R95 ;  /* 0x0000005f5807723e */ /* 0x000fe200000000ff */
[----:B-----5:R-:W-:Y:S01]  /*7190*/  @!P0 FADD.FTZ R20, R20, 1 ;  /* 0x3f80000014148421 */ /* 0x020fe20000010000 */
[----:B------:R4:W-:Y:S01]  /*71a0*/  STS.128 [R28+0x10], R8 ;  /* 0x000010081c007388 */ /* 0x0009e20000000c00 */
[----:B0-----:R-:W-:-:S03]  /*71b0*/  @!P1 FADD.FTZ R21, R21, 1 ;  /* 0x3f80000015159421 */ /* 0x001fc60000010000 */
[----:B------:R-:W-:Y:S01]  /*71c0*/  STS.128 [R28], R4 ;  /* 0x000000041c007388 */ /* 0x000fe20000000c00 */
[----:B------:R0:W5:Y:S01]  /*71d0*/  @!P2 MUFU.EX2 R22, R13 ;  /* 0x0000000d0016a308 */ /* 0x0001620000000800 */
[----:B--2---:R-:W-:Y:S01]  /*71e0*/  @!P6 FADD.FTZ R0, R12, 1 ;  /* 0x3f8000000c00e421 */ /* 0x004fe20000010000 */
[----:B------:R-:W-:Y:S01]  /*71f0*/  NOP ;  /* 0x0000000000007918 */ /* 0x000fe20000000000 */
[----:B------:R-:W2:Y:S01]  /*7200*/  LDS.128 R4, [R29+0x200] ;  /* 0x000200001d047984 */ /* 0x000ea20000000c00 */
[----:B------:R-:W3:Y:S01]  /*7210*/  @!P4 MUFU.EX2 R3, R3 ;  /* 0x000000030003c308 */ /* 0x000ee20000000800 */
[----:B-1----:R-:W-:Y:S01]  /*7220*/  @!P5 FADD.FTZ R2, R2, 1 ;  /* 0x3f8000000202d421 */ /* 0x002fe20000010000 */
[----:B----4-:R-:W-:Y:S01]  /*7230*/  FADD.FTZ R9, R73, R54 ;  /* 0x0000003649097221 */ /* 0x010fe20000010000 */
[----:B0-----:R-:W0:Y:S01]  /*7240*/  LDS.128 R12, [R29] ;  /* 0x000000001d0c7984 */ /* 0x001e220000000c00 */
[----:B------:R1:W4:Y:S01]  /*7250*/  @!P6 MUFU.RCP R25, R0 ;  /* 0x000000000019e308 */ /* 0x0003220000001000 */
[----:B-----5:R-:W-:Y:S01]  /*7260*/  @!P2 FADD.FTZ R22, R22, 1 ;  /* 0x3f8000001616a421 */ /* 0x020fe20000010000 */
[----:B---3--:R-:W-:Y:S01]  /*7270*/  @!P3 FMUL.FTZ R81, R81, R24 ;  /* 0x000000185151b220 */ /* 0x008fe20000410000 */
[----:B------:R-:W-:Y:S01]  /*7280*/  FADD.FTZ R9, R9, R66 ;  /* 0x0000004209097221 */ /* 0x000fe20000010000 */
[----:B------:R-:W-:-:S02]  /*7290*/  F2FP.F16.F32.PACK_AB R8, R66, R73 ;  /* 0x000000494208723e */ /* 0x000fc400000000ff */
[----:B------:R-:W-:Y:S02]  /*72a0*/  F2FP.F16.F32.PACK_AB R11, R79, R72 ;  /* 0x000000484f0b723e */ /* 0x000fe400000000ff */
[----:B------:R3:W5:Y:S01]  /*72b0*/  @!P5 MUFU.RCP R23, R2 ;  /* 0x000000020017d308 */ /* 0x0007620000001000 */
[----:B-1----:R-:W-:Y:S01]  /*72c0*/  FADD.FTZ R0, R9, R68 ;  /* 0x0000004409007221 */ /* 0x002fe20000010000 */
[----:B------:R-:W-:Y:S01]  /*72d0*/  @!P4 FADD.FTZ R3, R3, 1 ;  /* 0x3f8000000303c421 */ /* 0x000fe20000010000 */
[----:B------:R-:W-:Y:S02]  /*72e0*/  F2FP.F16.F32.PACK_AB R9, R75, R68 ;  /* 0x000000444b09723e */ /* 0x000fe400000000ff */
[----:B------:R-:W-:Y:S01]  /*72f0*/  F2FP.F16.F32.PACK_AB R10, R77, R70 ;  /* 0x000000464d0a723e */ /* 0x000fe200000000ff */
[----:B------:R-:W-:Y:S02]  /*7300*/  FADD.FTZ R75, R0, R75 ;  /* 0x0000004b004b7221 */ /* 0x000fe40000010000 */
[----:B------:R1:W2:Y:S01]  /*7310*/  @!P4 MUFU.RCP R26, R3 ;  /* 0x00000003001ac308 */ /* 0x0002a20000001000 */
[----:B---3--:R-:W-:Y:S01]  /*7320*/  MOV R2, UR6 ;  /* 0x0000000600027c02 */ /* 0x008fe20008000f00 */
[----:B----4-:R-:W-:Y:S01]  /*7330*/  @!P6 FMUL.FTZ R78, R78, R25 ;  /* 0x000000194e4ee220 */ /* 0x010fe20000410000 */
[----:B------:R-:W-:-:S04]  /*7340*/  FADD.FTZ R70, R75, R70 ;  /* 0x000000464b467221 */ /* 0x000fc80000010000 */
[----:B------:R-:W-:Y:S01]  /*7350*/  FADD.FTZ R77, R70, R77 ;  /* 0x0000004d464d7221 */ /* 0x000fe20000010000 */
[----:B------:R-:W3:Y:S01]  /*7360*/  @!P0 MUFU.RCP R20, R20 ;  /* 0x0000001400148308 */ /* 0x000ee20000001000 */
[----:B-1----:R-:W-:Y:S01]  /*7370*/  MOV R3, UR26 ;  /* 0x0000001a00037c02 */ /* 0x002fe20008000f00 */
[----:B-----5:R-:W-:Y:S01]  /*7380*/  @!P5 FMUL.FTZ R76, R76, R23 ;  /* 0x000000174c4cd220 */ /* 0x020fe20000410000 */
[----:B------:R-:W1:Y:S01]  /*7390*/  LDCU.64 UR26, c[0x0][0x518] ;  /* 0x0000a300ff1a77ac */ /* 0x000e620008000a00 */
[----:B------:R-:W-:Y:S01]  /*73a0*/  FADD.FTZ R72, R77, R72 ;  /* 0x000000484d487221 */ /* 0x000fe20000010000 */
[----:B------:R-:W-:-:S03]  /*73b0*/  IMAD.WIDE.U32 R2, R63, 0x10, R2 ;  /* 0x000000103f027825 */ /* 0x000fc600078e0002 */
[----:B------:R-:W4:Y:S01]  /*73c0*/  @!P1 MUFU.RCP R21, R21 ;  /* 0x0000001500159308 */ /* 0x000f220000001000 */
[----:B------:R-:W-:Y:S01]  /*73d0*/  FADD.FTZ R79, R72, R79 ;  /* 0x0000004f484f7221 */ /* 0x000fe20000010000 */
[----:B--2---:R-:W-:Y:S01]  /*73e0*/  @!P4 FMUL.FTZ R83, R83, R26 ;  /* 0x0000001a5353c220 */ /* 0x004fe20000410000 */
[----:B------:R-:W-:Y:S04]  /*73f0*/  STG.E.128 desc[UR32][R2.64+0x200], R4 ;  /* 0x0002000402007986 */ /* 0x000fe8000c101d20 */
[----:B0-----:R0:W-:Y:S01]  /*7400*/  STG.E.128 desc[UR32][R2.64], R12 ;  /* 0x0000000c02007986 */ /* 0x0011e2000c101d20 */
[----:B------:R-:W2:Y:S01]  /*7410*/  @!P2 MUFU.RCP R22, R22 ;  /* 0x000000160016a308 */ /* 0x000ea20000001000 */
[----:B---3--:R-:W-:Y:S01]  /*7420*/  @!P0 FMUL.FTZ R85, R85, R20 ;  /* 0x0000001455558220 */ /* 0x008fe20000410000 */
[----:B------:R-:W-:Y:S01]  /*7430*/  BAR.SYNC.DEFER_BLOCKING 0x0 ;  /* 0x0000000000007b1d */ /* 0x000fe20000010000 */
[----:B------:R-:W-:Y:S01]  /*7440*/  F2FP.F16.F32.PACK_AB R20, R81, R74 ;  /* 0x0000004a5114723e */ /* 0x000fe200000000ff */
[----:B-1----:R-:W-:Y:S01]  /*7450*/  UIMAD.WIDE.U32 UR28, UR35, UR26, UR28 ;  /* 0x0000001a231c72a5 */ /* 0x002fe2000f8e001c */
[----:B------:R-:W-:Y:S01]  /*7460*/  FADD.FTZ R74, R79, R74 ;  /* 0x0000004a4f4a7221 */ /* 0x000fe20000010000 */
[----:B------:R-:W-:-:S02]  /*7470*/  IADD3 R57, P0, PT, R57, -0x800, RZ ;  /* 0xfffff80039397810 */ /* 0x000fc40007f1e0ff */
[----:B------:R-:W-:Y:S01]  /*7480*/  UIMAD UR27, UR35, UR27, UR29 ;  /* 0x0000001b231b72a4 */ /* 0x000fe2000f8e021d */
[----:B----4-:R-:W-:Y:S01]  /*7490*/  @!P1 FMUL.FTZ R80, R80, R21 ;  /* 0x0000001550509220 */ /* 0x010fe20000410000 */
[----:B------:R-:W-:Y:S01]  /*74a0*/  F2FP.F16.F32.PACK_AB R21, R83, R76 ;  /* 0x0000004c5315723e */ /* 0x000fe200000000ff */
[----:B------:R-:W-:Y:S01]  /*74b0*/  UMOV UR26, UR28 ;  /* 0x0000001c001a7c82 */ /* 0x000fe20008000000 */
[----:B------:R-:W-:Y:S01]  /*74c0*/  FADD.FTZ R81, R74, R81 ;  /* 0x000000514a517221 */ /* 0x000fe20000010000 */
[----:B------:R-:W-:Y:S01]  /*74d0*/  UIMAD.WIDE.U32 UR26, UR34, UR30, UR26 ;  /* 0x0000001e221a72a5 */ /* 0x000fe2000f8e001a */
[----:B------:R-:W-:Y:S02]  /*74e0*/  IADD3.X R55, PT, PT, R55, -0x1, RZ, P0, !PT ;  /* 0xffffffff37377810 */ /* 0x000fe400007fe4ff */
[----:B------:R-:W-:Y:S01]  /*74f0*/  FADD.FTZ R76, R81, R76 ;  /* 0x0000004c514c7221 */ /* 0x000fe20000010000 */
[----:B--2---:R-:W-:Y:S01]  /*7500*/  @!P2 FMUL.FTZ R87, R87, R22 ;  /* 0x000000165757a220 */ /* 0x004fe20000410000 */
[----:B------:R-:W-:Y:S01]  /*7510*/  F2FP.F16.F32.PACK_AB R22, R85, R78 ;  /* 0x0000004e5516723e */ /* 0x000fe200000000ff */
[----:B------:R-:W-:Y:S01]  /*7520*/  UIMAD UR27, UR34, UR31, UR27 ;  /* 0x0000001f221b72a4 */ /* 0x000fe2000f8e021b */
[----:B------:R-:W-:Y:S01]  /*7530*/  FADD.FTZ R83, R76, R83 ;  /* 0x000000534c537221 */ /* 0x000fe20000010000 */
[----:B------:R-:W-:Y:S01]  /*7540*/  ULEA UR6, UP0, UR26, UR36, 0x1 ;  /* 0x000000241a067291 */ /* 0x000fe2000f8008ff */
[----:B------:R-:W-:-:S02]  /*7550*/  F2FP.F16.F32.PACK_AB R23, R87, R80 ;  /* 0x000000505717723e */ /* 0x000fc400000000ff */
[----:B------:R-:W-:Y:S01]  /*7560*/  FADD.FTZ R78, R83, R78 ;  /* 0x0000004e534e7221 */ /* 0x000fe20000010000 */
[----:B------:R-:W-:Y:S01]  /*7570*/  ULEA.HI.X UR26, UR26, UR37, UR27, 0x1, UP0 ;  /* 0x000000251a1a7291 */ /* 0x000fe200080f0c1b */
[----:B------:R-:W-:Y:S01]  /*7580*/  STS.128 [R28], R8 ;  /* 0x000000081c007388 */ /* 0x000fe20000000c00 */
[----:B0-----:R-:W-:Y:S01]  /*7590*/  MOV R2, UR6 ;  /* 0x0000000600027c02 */ /* 0x001fe20008000f00 */
[----:B------:R-:W-:Y:S01]  /*75a0*/  UIADD3 UR22, UP0, UPT, UR22, -0x800, URZ ;  /* 0xfffff80016167890 */ /* 0x000fe2000ff1e0ff */
[----:B------:R-:W-:Y:S01]  /*75b0*/  FADD.FTZ R85, R78, R85 ;  /* 0x000000554e557221 */ /* 0x000fe20000010000 */
[----:B------:R-:W-:Y:S01]  /*75c0*/  STS.128 [R28+0x10], R20 ;  /* 0x000010141c007388 */ /* 0x000fe20000000c00 */
[----:B------:R-:W-:-:S03]  /*75d0*/  NOP ;  /* 0x0000000000007918 */ /* 0x000fc60000000000 */
[----:B------:R-:W0:Y:S01]  /*75e0*/  LDS.128 R12, [R29] ;  /* 0x000000001d0c7984 */ /* 0x000e220000000c00 */
[----:B------:R-:W-:Y:S01]  /*75f0*/  MOV R3, UR26 ;  /* 0x0000001a00037c02 */ /* 0x000fe20008000f00 */
[----:B------:R-:W-:Y:S01]  /*7600*/  UIADD3.X UR24, UPT, UPT, UR24, -0x1, URZ, UP0, !UPT ;  /* 0xffffffff18187890 */ /* 0x000fe200087fe4ff */
[----:B------:R-:W-:Y:S01]  /*7610*/  FADD.FTZ R54, R85, R80 ;  /* 0x0000005055367221 */ /* 0x000fe20000010000 */
[----:B------:R-:W1:Y:S01]  /*7620*/  LDS.128 R24, [R29+0x200] ;  /* 0x000200001d187984 */ /* 0x000e620000000c00 */
[----:B------:R-:W-:Y:S01]  /*7630*/  UISETP.GT.AND UP0, UPT, UR21, 0x1, UPT ;  /* 0x000000011500788c */ /* 0x000fe2000bf04270 */
[----:B------:R-:W-:-:S04]  /*7640*/  IMAD.WIDE.U32 R2, R63, 0x10, R2 ;  /* 0x000000103f027825 */ /* 0x000fc800078e0002 */
[----:B------:R-:W-:Y:S01]  /*7650*/  FADD.FTZ R54, R54, R87 ;  /* 0x0000005736367221 */ /* 0x000fe20000010000 */
[----:B------:R-:W-:Y:S01]  /*7660*/  UMOV UR21, UR40 ;  /* 0x0000002800157c82 */ /* 0x000fe20008000000 */
[----:B0-----:R0:W-:Y:S04]  /*7670*/  STG.E.128 desc[UR32][R2.64], R12 ;  /* 0x0000000c02007986 */ /* 0x0011e8000c101d20 */
[----:B-1----:R0:W-:Y:S01]  /*7680*/  STG.E.128 desc[UR32][R2.64+0x200], R24 ;  /* 0x0002001802007986 */ /* 0x0021e2000c101d20 */
[----:B------:R-:W-:Y:S05]  /*7690*/  BRA.U UP0, `(.L_x_5544) ;  /* 0xffffff95007c7547 */ /* 0x000fea000b83ffff */
.L_x_5465:
        /* <DEDUP_REMOVED lines=41> */
.L_x_5546:
[----:B------:R-:W-:Y:S05]  /*7930*/  BSYNC.RECONVERGENT B0 ;  /* 0x0000000000007941 */ /* 0x000fea0003800200 */
.L_x_5545:
        /* <DEDUP_REMOVED lines=39> */
.L_x_5548:
[----:B------:R-:W-:Y:S05]  /*7bb0*/  BSYNC.RECONVERGENT B0 ;  /* 0x0000000000007941 */ /* 0x000fea0003800200 */
.L_x_5547:
        /* <DEDUP_REMOVED lines=9> */
.L_x_5550:
        /* <DEDUP_REMOVED lines=30> */
.L_x_5549:
[----:B------:R-:W-:Y:S05]  /*7e30*/  EXIT ;  /* 0x000000000000794d */ /* 0x000fea0003800000 */
.L_x_5503:
[----:B------:R-:W-:Y:S01]  /*7e40*/  MOV R173, R7 ;  /* 0x0000000700ad7202 */ /* 0x000fe20000000f00 */
[----:B------:R-:W-:Y:S01]  /*7e50*/  HFMA2 R175, -RZ, RZ, 0, 5.9604644775390625e-08 ;  /* 0x00000001ffaf7431 */ /* 0x000fe200000001ff */
[----:B------:R-:W-:Y:S02]  /*7e60*/  MOV R180, RZ ;  /* 0x000000ff00b47202 */ /* 0x000fe40000000f00 */
[----:B------:R-:W-:-:S07]  /*7e70*/  MOV R6, 0xffffffff ;  /* 0xffffffff00067802 */ /* 0x000fce0000000f00 */
[----:B-12--5:R-:W-:Y:S05]  /*7e80*/  WARPSYNC.COLLECTIVE R6, `(.L_x_5551) ;  /* 0x0000000006087348 */ /* 0x026fea0003c00000 */
[----:B------:R0:W3:Y:S02]  /*7e90*/  SHFL.UP P6, R5, R173, R175, R180 ;  /* 0x040000afad057389 */ /* 0x0000e400000c00b4 */
[----:B0123-5:R-:W-:Y:S05]  /*7ea0*/  ENDCOLLECTIVE ;  /* 0x000000000000791b */ /* 0x02ffea0003800000 */
.L_x_5551:
[----:B------:R-:W-:Y:S02]  /*7eb0*/  MOV R173, R170 ;  /* 0x000000aa00ad7202 */ /* 0x000fe40000000f00 */
[----:B------:R-:W-:-:S07]  /*7ec0*/  MOV R4, R5 ;  /* 0x0000000500047202 */ /* 0x000fce0000000f00 */
[----:B------:R-:W-:Y:S05]  /*7ed0*/  WARPSYNC.COLLECTIVE R6, `(.L_x_5552) ;  /* 0x0000000006087348 */ /* 0x000fea0003c00000 */
[----:B------:R0:W1:Y:S02]  /*7ee0*/  SHFL.UP P6, R5, R173, R175, R180 ;  /* 0x040000afad057389 */ /* 0x00006400000c00b4 */
[----:B01----:R-:W-:Y:S05]  /*7ef0*/  ENDCOLLECTIVE ;  /* 0x000000000000791b */ /* 0x003fea0003800000 */
.L_x_5552:
        /* <DEDUP_REMOVED lines=9> */
.L_x_5553:
[----:B------:R-:W-:Y:S02]  /*7f90*/  MOV R173, R172 ;  /* 0x000000ac00ad7202 */ /* 0x000fe40000000f00 */
[----:B------:R-:W-:-:S07]  /*7fa0*/  MOV R4, R5 ;  /* 0x0000000500047202 */ /* 0x000fce0000000f00 */
[----:B------:R-:W-:Y:S05]  /*7fb0*/  WARPSYNC.COLLECTIVE R6, `(.L_x_5554) ;  /* 0x0000000006087348 */ /* 0x000fea0003c00000 */
[----:B------:R0:W1:Y:S02]  /*7fc0*/  SHFL.UP P6, R5, R173, R175, R180 ;  /* 0x040000afad057389 */ /* 0x00006400000c00b4 */
[----:B01----:R-:W-:Y:S05]  /*7fd0*/  ENDCOLLECTIVE ;  /* 0x000000000000791b */ /* 0x003fea0003800000 */
.L_x_5554:
        /* <DEDUP_REMOVED lines=8> */
.L_x_5555:
[----:B------:R-:W-:Y:S02]  /*8060*/  MOV R173, R174 ;  /* 0x000000ae00ad7202 */ /* 0x000fe40000000f00 */
[----:B------:R-:W-:-:S07]  /*8070*/  MOV R4, R5 ;  /* 0x0000000500047202 */ /* 0x000fce0000000f00 */
[----:B------:R-:W-:Y:S05]  /*8080*/  WARPSYNC.COLLECTIVE R6, `(.L_x_5556) ;  /* 0x0000000006087348 */ /* 0x000fea0003c00000 */
[----:B------:R0:W1:Y:S02]  /*8090*/  SHFL.UP P6, R5, R173, R175, R180 ;  /* 0x040000afad057389 */ /* 0x00006400000c00b4 */
[----:B01----:R-:W-:Y:S05]  /*80a0*/  ENDCOLLECTIVE ;  /* 0x000000000000791b */ /* 0x003fea0003800000 */
.L_x_5556:
        /* <DEDUP_REMOVED lines=8> */
.L_x_5557:
[----:B------:R-:W-:Y:S02]  /*8130*/  MOV R173, R170 ;  /* 0x000000aa00ad7202 */ /* 0x000fe40000000f00 */
[----:B------:R-:W-:-:S07]  /*8140*/  MOV R4, R5 ;  /* 0x0000000500047202 */ /* 0x000fce0000000f00 */
[----:B------:R-:W-:Y:S05]  /*8150*/  WARPSYNC.COLLECTIVE R6, `(.L_x_5558) ;  /* 0x0000000006087348 */ /* 0x000fea0003c00000 */
[----:B------:R0:W1:Y:S02]  /*8160*/  SHFL.UP P6, R5, R173, R175, R180 ;  /* 0x040000afad057389 */ /* 0x00006400000c00b4 */
[----:B01----:R-:W-:Y:S05]  /*8170*/  ENDCOLLECTIVE ;  /* 0x000000000000791b */ /* 0x003fea0003800000 */
.L_x_5558:
        /* <DEDUP_REMOVED lines=8> */
.L_x_5559:
[----:B------:R-:W-:Y:S02]  /*8200*/  MOV R173, R4 ;  /* 0x0000000400ad7202 */ /* 0x000fe40000000f00 */
[----:B------:R-:W-:-:S07]  /*8210*/  MOV R172, R5 ;  /* 0x0000000500ac7202 */ /* 0x000fce0000000f00 */
[----:B------:R-:W-:Y:S05]  /*8220*/  WARPSYNC.COLLECTIVE R6, `(.L_x_5560) ;  /* 0x0000000006087348 */ /* 0x000fea0003c00000 */
[----:B------:R0:W1:Y:S02]  /*8230*/  SHFL.UP P6, R5, R173, R175, R180 ;  /* 0x040000afad057389 */ /* 0x00006400000c00b4 */
[----:B01----:R-:W-:Y:S05]  /*8240*/  ENDCOLLECTIVE ;  /* 0x000000000000791b */ /* 0x003fea0003800000 */
.L_x_5560:
[----:B------:R-:W-:Y:S05]  /*8250*/  BRA `(.L_x_5561) ;  /* 0xffffffc400687947 */ /* 0x000fea000383ffff */
.L_x_5504:
        /* <DEDUP_REMOVED lines=8> */
.L_x_5563:
[----:B------:R-:W-:Y:S05]  /*82e0*/  BSYNC B0 ;  /* 0x0000000000007941 */ /* 0x000fea0003800000 */
.L_x_5562:
[----:B------:R-:W-:Y:S05]  /*82f0*/  BRA `(.L_x_5564) ;  /* 0xffffffc400587947 */ /* 0x000fea000383ffff */
.L_x_5505:
        /* <DEDUP_REMOVED lines=8> */
.L_x_5566:
[----:B------:R-:W-:Y:S05]  /*8380*/  BSYNC B0 ;  /* 0x0000000000007941 */ /* 0x000fea0003800000 */
.L_x_5565:
[----:B------:R-:W-:Y:S05]  /*8390*/  BRA `(.L_x_5567) ;  /* 0xffffffc400387947 */ /* 0x000fea000383ffff */
.L_x_5506:
        /* <DEDUP_REMOVED lines=8> */
.L_x_5569:
[----:B------:R-:W-:Y:S05]  /*8420*/  BSYNC B0 ;  /* 0x0000000000007941 */ /* 0x000fea0003800000 */
.L_x_5568:
        /* <DEDUP_REMOVED lines=11> */
.L_x_5570:
[----:B------:R-:W-:Y:S05]  /*84e0*/  WARPSYNC.COLLECTIVE R6, `(.L_x_5571) ;  /* 0x0000000006087348 */ /* 0x000fea0003c00000 */
[----:B------:R0:W1:Y:S02]  /*84f0*/  SHFL.IDX P3, R220, R223, R222, R225 ;  /* 0x000000dedfdc7389 */ /* 0x00006400000600e1 */
[----:B01----:R-:W-:Y:S05]  /*8500*/  ENDCOLLECTIVE ;  /* 0x000000000000791b */ /* 0x003fea0003800000 */
.L_x_5571:
[----:B------:R-:W-:Y:S02]  /*8510*/  MOV R223, R3 ;  /* 0x0000000300df7202 */ /* 0x000fe40000000f00 */
[----:B------:R-:W-:Y:S02]  /*8520*/  MOV R170, R5 ;  /* 0x0000000500aa7202 */ /* 0x000fe40000000f00 */
[----:B------:R-:W-:-:S07]  /*8530*/  MOV R4, R220 ;  /* 0x000000dc00047202 */ /* 0x000fce0000000f00 */
[----:B------:R-:W-:Y:S05]  /*8540*/  WARPSYNC.COLLECTIVE R6, `(.L_x_5572) ;  /* 0x0000000006087348 */ /* 0x000fea0003c00000 */
[----:B------:R0:W1:Y:S02]  /*8550*/  SHFL.IDX P3, R220, R223, R222, R225 ;  /* 0x000000dedfdc7389 */ /* 0x00006400000600e1 */
[----:B01----:R-:W-:Y:S05]  /*8560*/  ENDCOLLECTIVE ;  /* 0x000000000000791b */ /* 0x003fea0003800000 */
.L_x_5572:
[----:B------:R-:W-:Y:S01]  /*8570*/  MOV R5, R220 ;  /* 0x000000dc00057202 */ /* 0x000fe20000000f00 */
[----:B------:R-:W-:Y:S06]  /*8580*/  BRA `(.L_x_5573) ;  /* 0xffffffc000d47947 */ /* 0x000fec000383ffff */
.L_x_5508:
        /* <DEDUP_REMOVED lines=9> */
.L_x_5574:
[----:B------:R-:W-:Y:S02]  /*8620*/  MOV R227, R5 ;  /* 0x0000000500e37202 */ /* 0x000fe40000000f00 */
[----:B------:R-:W-:-:S07]  /*8630*/  MOV R7, R219 ;  /* 0x000000db00077202 */ /* 0x000fce0000000f00 */
[----:B------:R-:W-:Y:S05]  /*8640*/  WARPSYNC.COLLECTIVE R6, `(.L_x_5575) ;  /* 0x0000000006087348 */ /* 0x000fea0003c00000 */
[----:B------:R0:W1:Y:S02]  /*8650*/  SHFL.DOWN P2, R219, R227, R224, R229 ;  /* 0x080000e0e3db7389 */ /* 0x00006400000400e5 */
[----:B01----:R-:W-:Y:S05]  /*8660*/  ENDCOLLECTIVE ;  /* 0x000000000000791b */ /* 0x003fea0003800000 */
.L_x_5575:
        /* <DEDUP_REMOVED lines=11> */
.L_x_5576:
[----:B------:R-:W-:Y:S02]  /*8720*/  MOV R227, R5 ;  /* 0x0000000500e37202 */ /* 0x000fe40000000f00 */
[----:B------:R-:W-:-:S07]  /*8730*/  MOV R7, R219 ;  /* 0x000000db00077202 */ /* 0x000fce0000000f00 */
[----:B------:R-:W-:Y:S05]  /*8740*/  WARPSYNC.COLLECTIVE R6, `(.L_x_5577) ;  /* 0x0000000006087348 */ /* 0x000fea0003c00000 */
[----:B------:R0:W1:Y:S02]  /*8750*/  SHFL.DOWN P2, R219, R227, R224, R229 ;  /* 0x080000e0e3db7389 */ /* 0x00006400000400e5 */
[----:B01----:R-:W-:Y:S05]  /*8760*/  ENDCOLLECTIVE ;  /* 0x000000000000791b */ /* 0x003fea0003800000 */
.L_x_5577:
        /* <DEDUP_REMOVED lines=11> */
.L_x_5578:
[----:B------:R-:W-:Y:S02]  /*8820*/  MOV R227, R5 ;  /* 0x0000000500e37202 */ /* 0x000fe40000000f00 */
[----:B------:R-:W-:-:S07]  /*8830*/  MOV R7, R219 ;  /* 0x000000db00077202 */ /* 0x000fce0000000f00 */
[----:B------:R-:W-:Y:S05]  /*8840*/  WARPSYNC.COLLECTIVE R6, `(.L_x_5579) ;  /* 0x0000000006087348 */ /* 0x000fea0003c00000 */
[----:B------:R0:W1:Y:S02]  /*8850*/  SHFL.DOWN P2, R219, R227, R224, R229 ;  /* 0x080000e0e3db7389 */ /* 0x00006400000400e5 */
[----:B01----:R-:W-:Y:S05]  /*8860*/  ENDCOLLECTIVE ;  /* 0x000000000000791b */ /* 0x003fea0003800000 */
.L_x_5579:
        /* <DEDUP_REMOVED lines=11> */
.L_x_5580:
[----:B------:R-:W-:Y:S02]  /*8920*/  MOV R227, R5 ;  /* 0x0000000500e37202 */ /* 0x000fe40000000f00 */
[----:B------:R-:W-:-:S07]  /*8930*/  MOV R7, R219 ;  /* 0x000000db00077202 */ /* 0x000fce0000000f00 */
[----:B------:R-:W-:Y:S05]  /*8940*/  WARPSYNC.COLLECTIVE R6, `(.L_x_5581) ;  /* 0x0000000006087348 */ /* 0x000fea0003c00000 */
[----:B------:R0:W1:Y:S02]  /*8950*/  SHFL.DOWN P2, R219, R227, R224, R229 ;  /* 0x080000e0e3db7389 */ /* 0x00006400000400e5 */
[----:B01----:R-:W-:Y:S05]  /*8960*/  ENDCOLLECTIVE ;  /* 0x000000000000791b */ /* 0x003fea0003800000 */
.L_x_5581:
        /* <DEDUP_REMOVED lines=11> */
.L_x_5582:
[----:B------:R-:W-:Y:S02]  /*8a20*/  MOV R227, R5 ;  /* 0x0000000500e37202 */ /* 0x000fe40000000f00 */
[----:B------:R-:W-:-:S07]  /*8a30*/  MOV R7, R219 ;  /* 0x000000db00077202 */ /* 0x000fce0000000f00 */
[----:B------:R-:W-:Y:S05]  /*8a40*/  WARPSYNC.COLLECTIVE R6, `(.L_x_5583) ;  /* 0x0000000006087348 */ /* 0x000fea0003c00000 */
[----:B------:R0:W1:Y:S02]  /*8a50*/  SHFL.DOWN P2, R219, R227, R224, R229 ;  /* 0x080000e0e3db7389 */ /* 0x00006400000400e5 */
[----:B01----:R-:W-:Y:S05]  /*8a60*/  ENDCOLLECTIVE ;  /* 0x000000000000791b */ /* 0x003fea0003800000 */
.L_x_5583:
        /* <DEDUP_REMOVED lines=11> */
.L_x_5584:
[----:B------:R-:W-:Y:S02]  /*8b20*/  ISETP.NE.AND P1, PT, R18, 0x1f, PT ;  /* 0x0000001f1200780c */ /* 0x000fe40003f25270 */
[----:B------:R-:W-:Y:S02]  /*8b30*/  MOV R223, R5 ;  /* 0x0000000500df7202 */ /* 0x000fe40000000f00 */
[----:B------:R-:W-:-:S09]  /*8b40*/  MOV R7, R220 ;  /* 0x000000dc00077202 */ /* 0x000fd20000000f00 */
[----:B------:R-:W-:Y:S05]  /*8b50*/  WARPSYNC.COLLECTIVE R6, `(.L_x_5585) ;  /* 0x0000000006087348 */ /* 0x000fea0003c00000 */
[----:B------:R0:W1:Y:S02]  /*8b60*/  SHFL.IDX P3, R220, R223, R222, R225 ;  /* 0x000000dedfdc7389 */ /* 0x00006400000600e1 */
[----:B01----:R-:W-:Y:S05]  /*8b70*/  ENDCOLLECTIVE ;  /* 0x000000000000791b */ /* 0x003fea0003800000 */
.L_x_5585:
[----:B------:R-:W-:Y:S05]  /*8b80*/  WARPSYNC.COLLECTIVE R6, `(.L_x_5586) ;  /* 0x0000000006087348 */ /* 0x000fea0003c00000 */
[----:B------:R0:W1:Y:S02]  /*8b90*/  SHFL.DOWN P2, R219, R227, R224, R229 ;  /* 0x080000e0e3db7389 */ /* 0x00006400000400e5 */
[----:B01----:R-:W-:Y:S05]  /*8ba0*/  ENDCOLLECTIVE ;  /* 0x000000000000791b */ /* 0x003fea0003800000 */
.L_x_5586:
        /* <DEDUP_REMOVED lines=8> */
.L_x_5587:
[----:B------:R-:W-:-:S07]  /*8c30*/  FMUL.FTZ R214, R2, R7 ;  /* 0x0000000702d67220 */ /* 0x000fce0000410000 */
[----:B------:R-:W-:Y:S05]  /*8c40*/  WARPSYNC.COLLECTIVE R6, `(.L_x_5588) ;  /* 0x0000000006087348 */ /* 0x000fea0003c00000 */
[----:B------:R0:W1:Y:S02]  /*8c50*/  SHFL.IDX P3, R220, R223, R222, R225 ;  /* 0x000000dedfdc7389 */ /* 0x00006400000600e1 */
[----:B01----:R-:W-:Y:S05]  /*8c60*/  ENDCOLLECTIVE ;  /* 0x000000000000791b */ /* 0x003fea0003800000 */
.L_x_5588:
[----:B------:R-:W-:Y:S02]  /*8c70*/  MOV R223, R3 ;  /* 0x0000000300df7202 */ /* 0x000fe40000000f00 */
[----:B------:R-:W-:-:S07]  /*8c80*/  MOV R218, R220 ;  /* 0x000000dc00da7202 */ /* 0x000fce0000000f00 */
[----:B------:R-:W-:Y:S05]  /*8c90*/  WARPSYNC.COLLECTIVE R6, `(.L_x_5589) ;  /* 0x0000000006087348 */ /* 0x000fea0003c00000 */
[----:B------:R0:W1:Y:S02]  /*8ca0*/  SHFL.IDX P3, R220, R223, R222, R225 ;  /* 0x000000dedfdc7389 */ /* 0x00006400000600e1 */
[----:B01----:R-:W-:Y:S05]  /*8cb0*/  ENDCOLLECTIVE ;  /* 0x000000000000791b */ /* 0x003fea0003800000 */
.L_x_5589:
[----:B------:R-:W-:Y:S05]  /*8cc0*/  BRA `(.L_x_5590) ;  /* 0xffffffc000cc7947 */ /* 0x000fea000383ffff */
.L_x_5591:
        /* <DEDUP_REMOVED lines=11> */
.L_x_10462:


//--------------------- .text._Z25selective_scan_bwd_kernelI32Selective_Scan_bwd_kernel_traitsILi64ELi16ELb1ELb0ELb1ELb1ELb1EN3c104HalfEfEEv12SSMParamsBwd --------------------------
	.section	.text._Z25selective_scan_bwd_kernelI32Selective_Scan_bwd_kernel_traitsILi64ELi16ELb1ELb0ELb1ELb1ELb1EN3c104HalfEfEEv12SSMParamsBwd,"ax",@progbits
	.align	128
        .global         _Z25selective_scan_bwd_kernelI32Selective_Scan_bwd_kernel_traitsILi64ELi16ELb1ELb0ELb1ELb1ELb1EN3c104HalfEfEEv12SSMParamsBwd
        .type           _Z25selective_scan_bwd_kernelI32Selective_Scan_bwd_kernel_traitsILi64ELi16ELb1ELb0ELb1ELb1ELb1EN3c104HalfEfEEv12SSMParamsBwd,@function
        .size           _Z25selective_scan_bwd_kernelI32Selective_Scan_bwd_kernel_traitsILi64ELi16ELb1ELb0ELb1ELb1ELb1EN3c104HalfEfEEv12SSMParamsBwd,(.L_x_10463 - _Z25selective_scan_bwd_kernelI32Selective_Scan_bwd_kernel_traitsILi64ELi16ELb1ELb0ELb1ELb1ELb1EN3c104HalfEfEEv12SSMParamsBwd)
        .other          _Z25selective_scan_bwd_kernelI32Selective_Scan_bwd_kernel_traitsILi64ELi16ELb1ELb0ELb1ELb1ELb1EN3c104HalfEfEEv12SSMParamsBwd,@"STO_CUDA_ENTRY STV_DEFAULT"
_Z25selective_scan_bwd_kernelI32Selective_Scan_bwd_kernel_traitsILi64ELi16ELb1ELb0ELb1ELb1ELb1EN3c104HalfEfEEv12SSMParamsBwd:
.text._Z25selective_scan_bwd_kernelI32Selective_Scan_bwd_kernel_traitsILi64ELi16ELb1ELb0ELb1ELb1ELb1EN3c104HalfEfEEv12SSMParamsBwd:
        /* <DEDUP_REMOVED lines=33> */
[----:B------:R-:W-:Y:S01]  /*0210*/  UIMAD.WIDE.U32 UR4, UR38, UR12, URZ ;  /* 0x0000000c260472a5 */ /* 0x000fe2000f8e00ff */
[----:B------:R-:W-:Y:S01]  /*0220*/  HFMA2 R55, -RZ, RZ, 0, 0 ;  /* 0x00000000ff377431 */ /* 0x000fe200000001ff */
[----:B------:R-:W-:Y:S01]  /*0230*/  UIMAD.WIDE.U32 UR6, UR38, UR16, URZ ;  /* 0x00000010260672a5 */ /* 0x000fe2000f8e00ff */
[----:B-1----:R-:W-:Y:S01]  /*0240*/  IADD3 R2, PT, PT, R0, 0xffffffe, RZ ;  /* 0x0ffffffe00027810 */ /* 0x002fe20007ffe0ff */
[----:B------:R-:W-:Y:S01]  /*0250*/  UIMAD UR5, UR38, UR13, UR5 ;  /* 0x0000000d260572a4 */ /* 0x000fe2000f8e0205 */
[----:B---3--:R-:W-:Y:S01]  /*0260*/  MOV R4, RZ ;  /* 0x000000ff00047202 */ /* 0x008fe20000000f00 */
[----:B------:R-:W-:Y:S01]  /*0270*/  UIMAD UR7, UR38, UR17, UR7 ;  /* 0x00000011260772a4 */ /* 0x000fe2000f8e0207 */
[----:B------:R-:W1:Y:S01]  /*0280*/  F2I.FTZ.U32.TRUNC.NTZ R5, R2 ;  /* 0x0000000200057305 */ /* 0x000e62000021f000 */
[----:B------:R-:W3:Y:S01]  /*0290*/  LDCU.64 UR12, c[0x0][0x498] ;  /* 0x00009300ff0c77ac */ /* 0x000ee20008000a00 */
[----:B------:R-:W2:Y:S01]  /*02a0*/  LDCU.64 UR16, c[0x0][0x480] ;  /* 0x00009000ff1077ac */ /* 0x000ea20008000a00 */
[----:B------:R-:W-:-:S02]  /*02b0*/  UIMAD.WIDE.U32 UR8, UR31, UR14, UR4 ;  /* 0x0000000e1f0872a5 */ /* 0x000fc4000f8e0004 */
[----:B------:R-:W-:-:S05]  /*02c0*/  UIMAD.WIDE.U32 UR10, UR31, UR18, UR6 ;  /* 0x000000121f0a72a5 */ /* 0x000fca000f8e0006 */
[----:B------:R-:W0:Y:S01]  /*02d0*/  LDCU.128 UR4, c[0x0][0x460] ;  /* 0x00008c00ff0477ac */ /* 0x000e220008000c00 */
[----:B-1----:R-:W-:Y:S01]  /*02e0*/  IADD3 R0, PT, PT, RZ, -R5, RZ ;  /* 0x80000005ff007210 */ /* 0x002fe20007ffe0ff */
[----:B------:R-:W-:Y:S02]  /*02f0*/  UIMAD UR26, UR31, UR15, UR9 ;  /* 0x0000000f1f1a72a4 */ /* 0x000fe4000f8e0209 */
[----:B---3--:R-:W-:Y:S02]  /*0300*/  UIMAD.WIDE.U32 UR14, UR38, UR12, URZ ;  /* 0x0000000c260e72a5 */ /* 0x008fe4000f8e00ff */
[----:B----4-:R-:W-:Y:S01]  /*0310*/  IMAD R7, R0, R9, RZ ;  /* 0x0000000900077224 */ /* 0x010fe200078e02ff */
[----:B------:R-:W-:Y:S01]  /*0320*/  IABS R0, UR31 ;  /* 0x0000001f00007c13 */ /* 0x000fe20008000000 */
[----:B------:R-:W-:Y:S02]  /*0330*/  UIMAD UR28, UR31, UR19, UR11 ;  /* 0x000000131f1c72a4 */ /* 0x000fe4000f8e020b */
[----:B------:R-:W-:Y:S01]  /*0340*/  IMAD.HI.U32 R4, R5, R7, R4 ;  /* 0x0000000705047227 */ /* 0x000fe200078e0004 */
[----:B--2---:R-:W-:Y:S01]  /*0350*/  UISETP.NE.U32.AND UP0, UPT, UR16, URZ, UPT ;  /* 0x000000ff1000728c */ /* 0x004fe2000bf05070 */
[----:B------:R-:W1:Y:S01]  /*0360*/  LDC.64 R6, c[0x0][0x3e8] ;  /* 0x0000fa00ff067b82 */ /* 0x000e620000000a00 */
[----:B------:R-:W-:-:S02]  /*0370*/  UIMAD UR15, UR38, UR13, UR15 ;  /* 0x0000000d260f72a4 */ /* 0x000fc4000f8e020f */
[----:B------:R-:W-:Y:S01]  /*0380*/  UISETP.NE.AND.EX UP0, UPT, UR17, URZ, UPT, UP0 ;  /* 0x000000ff1100728c */ /* 0x000fe2000bf05300 */
[----:B------:R-:W-:Y:S01]  /*0390*/  IMAD.HI.U32 R4, R4, R0, RZ ;  /* 0x0000000004047227 */ /* 0x000fe200078e00ff */
[----:B------:R-:W-:Y:S02]  /*03a0*/  ULEA UR11, UR25, 0xfffffc00, 0xa ;  /* 0xfffffc00190b7891 */ /* 0x000fe4000f8e50ff */
[----:B------:R-:W-:Y:S02]  /*03b0*/  UIMAD.WIDE.U32 UR18, UR31, UR20, UR14 ;  /* 0x000000141f1272a5 */ /* 0x000fe4000f8e000e */
[----:B------:R-:W-:Y:S01]  /*03c0*/  IADD3 R2, PT, PT, -R4, RZ, RZ ;  /* 0x000000ff04027210 */ /* 0x000fe20007ffe1ff */
[----:B------:R-:W-:Y:S02]  /*03d0*/  UIADD3 UR10, UP3, UPT, UR11, UR10, URZ ;  /* 0x0000000a0b0a7290 */ /* 0x000fe4000ff7e0ff */
[----:B------:R-:W-:Y:S02]  /*03e0*/  UIMAD UR30, UR31, UR21, UR19 ;  /* 0x000000151f1e72a4 */ /* 0x000fe4000f8e0213 */
[----:B------:R-:W-:Y:S01]  /*03f0*/  IMAD R0, R9, R2, R0 ;  /* 0x0000000209007224 */ /* 0x000fe200078e0200 */
[----:B------:R-:W-:-:S02]  /*0400*/  USHF.R.S32.HI UR19, URZ, 0x1f, UR11 ;  /* 0x0000001fff137899 */ /* 0x000fc4000801140b */
[----:B0-----:R-:W-:Y:S02]  /*0410*/  ULEA UR27, UP4, UR10, UR6, 0x1 ;  /* 0x000000060a1b7291 */ /* 0x001fe4000f8808ff */
[----:B------:R-:W-:Y:S01]  /*0420*/  ISETP.GT.U32.AND P1, PT, R9, R0, PT ;  /* 0x000000000900720c */ /* 0x000fe20003f24070 */
[----:B------:R-:W0:Y:S01]  /*0430*/  LDCU.64 UR14, c[0x0][0x3d0] ;  /* 0x00007a00ff0e77ac */ /* 0x000e220008000a00 */
[----:B------:R-:W2:Y:S01]  /*0440*/  @UP0 LDCU UR6, c[0x0][0x384] ;  /* 0x00007080ff0607ac */ /* 0x000ea20008000800 */
[----:B------:R-:W-:Y:S02]  /*0450*/  UIADD3.X UR28, UPT, UPT, UR19, UR28, URZ, UP3, !UPT ;  /* 0x0000001c131c7290 */ /* 0x000fe40009ffe4ff */
[----:B------:R-:W-:-:S08]  /*0460*/  UIMAD.WIDE.U32 UR12, UR31, UR22, URZ ;  /* 0x000000161f0c72a5 */ /* 0x000fd0000f8e00ff */
[-C--:B------:R-:W-:Y:S01]  /*0470*/  @!P1 IADD3 R0, PT, PT, R0, -R9.reuse, RZ ;  /* 0x8000000900009210 */ /* 0x080fe20007ffe0ff */
[----:B------:R-:W-:Y:S01]  /*0480*/  ULEA.HI.X UR28, UR10, UR7, UR28, 0x1, UP4 ;  /* 0x000000070a1c7291 */ /* 0x000fe2000a0f0c1c */
[----:B------:R-:W-:Y:S01]  /*0490*/  @!P1 IADD3 R4, PT, PT, R4, 0x1, RZ ;  /* 0x0000000104049810 */ /* 0x000fe20007ffe0ff */
[----:B------:R-:W3:Y:S01]  /*04a0*/  @UP0 LDCU UR7, c[0x0][0x38c] ;  /* 0x00007180ff0707ac */ /* 0x000ee20008000800 */
[----:B------:R-:W-:Y:S02]  /*04b0*/  ISETP.GE.U32.AND P0, PT, R0, R9, PT ;  /* 0x000000090000720c */ /* 0x000fe40003f06070 */
[C---:B------:R-:W-:Y:S01]  /*04c0*/  LOP3.LUT R0, R8.reuse, UR31, RZ, 0x3c, !PT ;  /* 0x0000001f08007c12 */ /* 0x040fe2000f8e3cff */
[----:B------:R-:W-:Y:S01]  /*04d0*/  UIADD3 UR8, UP1, UPT, UR11, UR8, URZ ;  /* 0x000000080b087290 */ /* 0x000fe2000ff3e0ff */
[----:B------:R-:W-:Y:S01]  /*04e0*/  ISETP.NE.AND P1, PT, R8, RZ, PT ;  /* 0x000000ff0800720c */ /* 0x000fe20003f25270 */
[----:B------:R-:W-:Y:S01]  /*04f0*/  UIMAD UR16, UR31, UR23, UR13 ;  /* 0x000000171f1072a4 */ /* 0x000fe2000f8e020d */
[----:B------:R-:W-:Y:S01]  /*0500*/  ISETP.GE.AND P2, PT, R0, RZ, PT ;  /* 0x000000ff0000720c */ /* 0x000fe20003f46270 */
[----:B------:R-:W4:Y:S01]  /*0510*/  @UP0 LDCU.64 UR22, c[0x0][0x480] ;  /* 0x00009000ff1607ac */ /* 0x000f220008000a00 */
[----:B------:R-:W-:-:S05]  /*0520*/  ULEA UR24, UP2, UR8, UR4, 0x1 ;  /* 0x0000000408187291 */ /* 0x000fca000f8408ff */
[----:B------:R-:W-:Y:S01]  /*0530*/  @P0 IADD3 R4, PT, PT, R4, 0x1, RZ ;  /* 0x0000000104040810 */ /* 0x000fe20007ffe0ff */
[----:B------:R-:W-:Y:S02]  /*0540*/  UIADD3.X UR26, UPT, UPT, UR19, UR26, URZ, UP1, !UPT ;  /* 0x0000001a131a7290 */ /* 0x000fe40008ffe4ff */
[----:B--2---:R-:W-:Y:S01]  /*0550*/  @UP0 UIMAD UR6, UR38, UR6, UR31 ;  /* 0x00000006260602a4 */ /* 0x004fe2000f8e021f */
[----:B------:R-:W-:Y:S01]  /*0560*/  MOV R21, R4 ;  /* 0x0000000400157202 */ /* 0x000fe20000000f00 */
[----:B------:R-:W-:Y:S02]  /*0570*/  ULEA.HI.X UR26, UR8, UR5, UR26, 0x1, UP2 ;  /* 0x00000005081a7291 */ /* 0x000fe400090f0c1a */
[----:B0-----:R-:W-:Y:S01]  /*0580*/  UIMAD.WIDE.U32 UR4, UR38, UR14, URZ ;  /* 0x0000000e260472a5 */ /* 0x001fe2000f8e00ff */
[----:B------:R-:W-:Y:S01]  /*0590*/  @!P2 IADD3 R21, PT, PT, -R21, RZ, RZ ;  /* 0x000000ff1515a210 */ /* 0x000fe20007ffe1ff */
[----:B------:R-:W-:Y:S01]  /*05a0*/  @UP0 UIMAD UR6, UR6, UR25, URZ ;  /* 0x00000019060602a4 */ /* 0x000fe2000f8e02ff */
[----:B------:R-:W-:Y:S01]  /*05b0*/  @!P1 LOP3.LUT R21, RZ, R8, RZ, 0x33, !PT ;  /* 0x00000008ff159212 */ /* 0x000fe200078e33ff */
[----:B------:R-:W-:Y:S01]  /*05c0*/  UIMAD UR5, UR38, UR15, UR5 ;  /* 0x0000000f260572a4 */ /* 0x000fe2000f8e0205 */
[----:B------:R-:W0:Y:S02]  /*05d0*/  LDCU.64 UR20, c[0x0][0x4c8] ;  /* 0x00009900ff1477ac */ /* 0x000e240008000a00 */
[----:B------:R-:W-:Y:S01]  /*05e0*/  SHF.R.S32.HI R9, RZ, 0x1f, R21 ;  /* 0x0000001fff097819 */ /* 0x000fe20000011415 */
[----:B------:R-:W2:Y:S02]  /*05f0*/  LDCU.64 UR8, c[0x0][0x528] ;  /* 0x0000a500ff0877ac */ /* 0x000ea40008000a00 */
[----:B-1----:R-:W-:Y:S01]  /*0600*/  IMAD.WIDE.U32 R4, R21, R6, UR4 ;  /* 0x0000000415047e25 */ /* 0x002fe2000f8e0006 */
[----:B---3--:R-:W-:-:S03]  /*0610*/  @UP0 UIMAD UR6, UR6, UR7, URZ ;  /* 0x00000007060602a4 */ /* 0x008fc6000f8e02ff */
[----:B------:R-:W-:Y:S01]  /*0620*/  IMAD R0, R9, R6, RZ ;  /* 0x0000000609007224 */ /* 0x000fe200078e02ff */
[----:B------:R-:W-:Y:S01]  /*0630*/  UMOV UR4, URZ ;  /* 0x000000ff00047c82 */ /* 0x000fe20008000000 */
[----:B------:R-:W-:Y:S01]  /*0640*/  UMOV UR5, URZ ;  /* 0x000000ff00057c82 */ /* 0x000fe20008000000 */
[----:B----4-:R-:W-:Y:S01]  /*0650*/  @UP0 UIMAD.WIDE UR4, UR6, 0x8, UR22 ;  /* 0x00000008060408a5 */ /* 0x010fe2000f8e0216 */
[----:B------:R-:W-:Y:S01]  /*0660*/  IMAD R7, R21, R7, R0 ;  /* 0x0000000715077224 */ /* 0x000fe200078e0200 */
[----:B------:R-:W-:Y:S01]  /*0670*/  UISETP.GE.AND UP0, UPT, UR25, 0x1, UPT ;  /* 0x000000011900788c */ /* 0x000fe2000bf06270 */
[----:B------:R-:W-:Y:S01]  /*0680*/  IADD3 R29, P0, PT, R4, UR11, RZ ;  /* 0x0000000b041d7c10 */ /* 0x000fe2000ff1e0ff */
[----:B------:R-:W-:Y:S02]  /*0690*/  UIADD3 UR18, UP1, UPT, UR11, UR18, URZ ;  /* 0x000000120b127290 */ /* 0x000fe4000ff3e0ff */
[----:B------:R-:W-:Y:S01]  /*06a0*/  IADD3 R0, PT, PT, R5, R7, RZ ;  /* 0x0000000705007210 */ /* 0x000fe20007ffe0ff */
[----:B0-----:R-:W-:Y:S01]  /*06b0*/  UIMAD.WIDE.U32 UR14, UR31, UR20, URZ ;  /* 0x000000141f0e72a5 */ /* 0x001fe2000f8e00ff */
[----:B------:R-:W-:Y:S01]  /*06c0*/  LEA R28, P1, R29, R10, 0x1 ;  /* 0x0000000a1d1c7211 */ /* 0x000fe200078208ff */
[----:B------:R-:W-:-:S02]  /*06d0*/  UIADD3.X UR30, UPT, UPT, UR19, UR30, URZ, UP1, !UPT ;  /* 0x0000001e131e7290 */ /* 0x000fc40008ffe4ff */
[----:B------:R-:W-:Y:S01]  /*06e0*/  IADD3.X R0, PT, PT, R0, UR19, RZ, P0, !PT ;  /* 0x0000001300007c10 */ /* 0x000fe200087fe4ff */
[----:B--2---:R-:W-:Y:S02]  /*06f0*/  ULEA UR29, UP1, UR18, UR8, 0x1 ;  /* 0x00000008121d7291 */ /* 0x004fe4000f8208ff */
[----:B------:R-:W-:Y:S01]  /*0700*/  UIMAD UR17, UR31, UR21, UR15 ;  /* 0x000000151f1172a4 */ /* 0x000fe2000f8e020f */
[----:B------:R-:W-:Y:S01]  /*0710*/  LEA.HI.X R29, R29, R11, R0, 0x1, P1 ;  /* 0x0000000b1d1d7211 */ /* 0x000fe200008f0c00 */
        /* <DEDUP_REMOVED lines=44> */
[----:B------:R-:W-:Y:S02]  /*09e0*/  LEA.HI R32, R5, R5, RZ, 0x1b ;  /* 0x0000000505207211 */ /* 0x000fe400078fd8ff */
        /* <DEDUP_REMOVED lines=12> */
[----:B------:R-:W-:Y:S02]  /*0ab0*/  LOP3.LUT R33, R33, 0x7c0, RZ, 0xc0, !PT ;  /* 0x000007c021217812 */ /* 0x000fe400078ec0ff */
[----:B------:R-:W-:-:S02]  /*0ac0*/  LEA.HI R49, R31, R22, RZ, 0x1b ;  /* 0x000000161f317211 */ /* 0x000fc400078fd8ff */
[C---:B------:R-:W-:Y:S02]  /*0ad0*/  LEA R35, R22.reuse, UR6, 0x3 ;  /* 0x0000000616237c11 */ /* 0x040fe4000f8e18ff */
[----:B------:R-:W-:Y:S02]  /*0ae0*/  LOP3.LUT R134, R22, 0x1f, RZ, 0xc0, !PT ;  /* 0x0000001f16867812 */ /* 0x000fe400078ec0ff */
        /* <DEDUP_REMOVED lines=17> */
[----:B------:R-:W-:Y:S02]  /*0c00*/  LOP3.LUT R50, R33, 0x1f, R22, 0xf8, !PT ;  /* 0x0000001f21327812 */ /* 0x000fe400078ef816 */
[----:B------:R-:W-:Y:S02]  /*0c10*/  LEA R51, R22, R35, 0x3 ;  /* 0x0000002316337211 */ /* 0x000fe400078e18ff */
[----:B-1----:R-:W-:-:S07]  /*0c20*/  IADD3 R52, PT, PT, R21, R53, RZ ;  /* 0x0000003515347210 */ /* 0x002fce0007ffe0ff */
.L_x_5672:
        /* <DEDUP_REMOVED lines=33> */
[----:B0-----:R-:W3:Y:S04]  /*0e40*/  LDG.E.128 R60, desc[UR36][R58.64] ;  /* 0x000000243a3c7981 */ /* 0x001ee8000c1e1d00 */
[----:B------:R0:W4:Y:S01]  /*0e50*/  LDG.E.128 R72, desc[UR36][R58.64+0x200] ;  /* 0x000200243a487981 */ /* 0x000122000c1e1d00 */
[----:B------:R-:W-:Y:S01]  /*0e60*/  BSSY.RECONVERGENT B0, `(.L_x_5593) ;  /* 0x0000037000007945 */ /* 0x000fe20003800200 */
[----:B-1----:R-:W-:-:S02]  /*0e70*/  HADD2.F32 R57, -RZ, R16.H0_H0 ;  /* 0x20000010ff397230 */ /* 0x002fc40000004100 */
[--C-:B------:R-:W-:Y:S02]  /*0e80*/  HADD2.F32 R67, -RZ, R17.reuse.H0_H0 ;  /* 0x20000011ff437230 */ /* 0x100fe40000004100 */
[----:B------:R-:W-:Y:S02]  /*0e90*/  HADD2.F32 R65, -RZ, R16.H1_H1 ;  /* 0x30000010ff417230 */ /* 0x000fe40000004100 */
[--C-:B-----5:R-:W-:Y:S01]  /*0ea0*/  FADD.FTZ R57, R57, R26.reuse ;  /* 0x0000001a39397221 */ /* 0x120fe20000010000 */
[----:B------:R-:W-:Y:S02]  /*0eb0*/  HADD2.F32 R17, -RZ, R17.H1_H1 ;  /* 0x30000011ff117230 */ /* 0x000fe40000004100 */
[--C-:B0-----:R-:W-:Y:S01]  /*0ec0*/  FADD.FTZ R59, R67, R26.reuse ;  /* 0x0000001a433b7221 */ /* 0x101fe20000010000 */
[--C-:B------:R-:W-:Y:S02]  /*0ed0*/  HADD2.F32 R69, -RZ, R18.reuse.H0_H0 ;  /* 0x20000012ff457230 */ /* 0x100fe40000004100 */
[--C-:B------:R-:W-:Y:S01]  /*0ee0*/  FADD.FTZ R58, R65, R26.reuse ;  /* 0x0000001a413a7221 */ /* 0x100fe20000010000 */
[----:B------:R-:W-:Y:S01]  /*0ef0*/  FSETP.GTU.FTZ.AND P0, PT, R57, 20, PT ;  /* 0x41a000003900780b */ /* 0x000fe20003f1c000 */
[----:B------:R-:W-:Y:S01]  /*0f00*/  HADD2.F32 R71, -RZ, R18.H1_H1 ;  /* 0x30000012ff477230 */ /* 0x000fe20000004100 */
[----:B------:R-:W-:Y:S01]  /*0f10*/  FSETP.GTU.FTZ.AND P2, PT, R59, 20, PT ;  /* 0x41a000003b00780b */ /* 0x000fe20003f5c000 */
[----:B------:R-:W-:Y:S01]  /*0f20*/  HADD2.F32 R77, -RZ, R19.H0_H0 ;  /* 0x20000013ff4d7230 */ /* 0x000fe20000004100 */
[----:B------:R-:W-:Y:S01]  /*0f30*/  FSETP.GTU.FTZ.AND P1, PT, R58, 20, PT ;  /* 0x41a000003a00780b */ /* 0x000fe20003f3c000 */
[----:B---3--:R0:W-:Y:S04]  /*0f40*/  STS.128 [R53], R60 ;  /* 0x0000003c35007388 */ /* 0x0081e80000000c00 */
[----:B----4-:R1:W-:Y:S01]  /*0f50*/  STS.128 [R53+0x200], R72 ;  /* 0x0002004835007388 */ /* 0x0103e20000000c00 */
[--C-:B0-----:R-:W-:Y:S01]  /*0f60*/  FADD.FTZ R60, R17, R26.reuse ;  /* 0x0000001a113c7221 */ /* 0x101fe20000010000 */
[--C-:B------:R-:W-:Y:S01]  /*0f70*/  FADD.FTZ R61, R69, R26.reuse ;  /* 0x0000001a453d7221 */ /* 0x100fe20000010000 */
[--C-:B------:R-:W-:Y:S01]  /*0f80*/  FADD.FTZ R62, R71, R26.reuse ;  /* 0x0000001a473e7221 */ /* 0x100fe20000010000 */
[----:B------:R-:W-:-:S02]  /*0f90*/  FADD.FTZ R63, R77, R26 ;  /* 0x0000001a4d3f7221 */ /* 0x000fc40000010000 */
[----:B------:R-:W-:Y:S02]  /*0fa0*/  FSETP.GTU.FTZ.AND P3, PT, R60, 20, PT ;  /* 0x41a000003c00780b */ /* 0x000fe40003f7c000 */
[----:B------:R-:W-:Y:S02]  /*0fb0*/  FSETP.GTU.FTZ.AND P4, PT, R61, 20, PT ;  /* 0x41a000003d00780b */ /* 0x000fe40003f9c000 */
[----:B------:R-:W-:Y:S01]  /*0fc0*/  FSETP.GTU.FTZ.AND P5, PT, R62, 20, PT ;  /* 0x41a000003e00780b */ /* 0x000fe20003fbc000 */
[----:B------:R-:W-:Y:S01]  /*0fd0*/  NOP ;  /* 0x0000000000007918 */ /* 0x000fe20000000000 */
[----:B-12---:R-:W-:Y:S11]  /*0fe0*/  @P0 BRA `(.L_x_5594) ;  /* 0x0000000000780947 */ /* 0x006ff60003800000 */
        /* <DEDUP_REMOVED lines=30> */
.L_x_5594:
[----:B------:R-:W-:Y:S05]  /*11d0*/  BSYNC.RECONVERGENT B0 ;  /* 0x0000000000007941 */ /* 0x000fea0003800200 */
.L_x_5593:
        /* <DEDUP_REMOVED lines=35> */
.L_x_5596:
[----:B------:R-:W-:Y:S05]  /*1410*/  BSYNC.RECONVERGENT B0 ;  /* 0x0000000000007941 */ /* 0x000fea0003800200 */
.L_x_5595:
        /* <DEDUP_REMOVED lines=35> */
.L_x_5598:
[----:B------:R-:W-:Y:S05]  /*1650*/  BSYNC.RECONVERGENT B0 ;  /* 0x0000000000007941 */ /* 0x000fea0003800200 */
.L_x_5597:
        /* <DEDUP_REMOVED lines=35> */
.L_x_5600:
[----:B------:R-:W-:Y:S05]  /*1890*/  BSYNC.RECONVERGENT B0 ;  /* 0x0000000000007941 */ /* 0x000fea0003800200 */
.L_x_5599:
        /* <DEDUP_REMOVED lines=35> */
.L_x_5602:
[----:B------:R-:W-:Y:S05]  /*1ad0*/  BSYNC.RECONVERGENT B0 ;  /* 0x0000000000007941 */ /* 0x000fea0003800200 */
.L_x_5601:
        /* <DEDUP_REMOVED lines=35> */
.L_x_5604:
[----:B------:R-:W-:Y:S05]  /*1d10*/  BSYNC.RECONVERGENT B0 ;  /* 0x0000000000007941 */ /* 0x000fea0003800200 */
.L_x_5603:
        /* <DEDUP_REMOVED lines=35> */
.L_x_5606:
[----:B------:R-:W-:Y:S05]  /*1f50*/  BSYNC.RECONVERGENT B0 ;  /* 0x0000000000007941 */ /* 0x000fea0003800200 */
.L_x_5605:
        /* <DEDUP_REMOVED lines=35> */
.L_x_5608:
[----:B------:R-:W-:Y:S05]  /*2190*/  BSYNC.RECONVERGENT B0 ;  /* 0x0000000000007941 */ /* 0x000fea0003800200 */
.L_x_5607:
        /* <DEDUP_REMOVED lines=35> */
.L_x_5610:
[----:B------:R-:W-:Y:S05]  /*23d0*/  BSYNC.RECONVERGENT B0 ;  /* 0x0000000000007941 */ /* 0x000fea0003800200 */
.L_x_5609:
        /* <DEDUP_REMOVED lines=35> */
.L_x_5612:
[----:B------:R-:W-:Y:S05]  /*2610*/  BSYNC.RECONVERGENT B0 ;  /* 0x0000000000007941 */ /* 0x000fea0003800200 */
.L_x_5611:
[----:B------:R-:W-:Y:S01]  /*2620*/  UIADD3 UR6, UPT, UPT, UR22, -0x1, URZ ;  /* 0xffffffff16067890 */ /* 0x000fe2000fffe0ff */
        /* <DEDUP_REMOVED lines=33> */
.L_x_5614:
[----:B------:R-:W-:Y:S05]  /*2840*/  BSYNC.RECONVERGENT B0 ;  /* 0x0000000000007941 */ /* 0x000fea0003800200 */
.L_x_5613:
        /* <DEDUP_REMOVED lines=32> */
.L_x_5616:
[----:B------:R-:W-:Y:S05]  /*2a50*/  BSYNC.RECONVERGENT B0 ;  /* 0x0000000000007941 */ /* 0x000fea0003800200 */
.L_x_5615:
        /* <DEDUP_REMOVED lines=32> */
.L_x_5618:
[----:B------:R-:W-:Y:S05]  /*2c60*/  BSYNC.RECONVERGENT B0 ;  /* 0x0000000000007941 */ /* 0x000fea0003800200 */
.L_x_5617:
        /* <DEDUP_REMOVED lines=32> */
.L_x_5620:
[----:B------:R-:W-:Y:S05]  /*2e70*/  BSYNC.RECONVERGENT B0 ;  /* 0x0000000000007941 */ /* 0x000fea0003800200 */
.L_x_5619:
        /* <DEDUP_REMOVED lines=32> */
.L_x_5622:
[----:B------:R-:W-:Y:S05]  /*3080*/  BSYNC.RECONVERGENT B0 ;  /* 0x0000000000007941 */ /* 0x000fea0003800200 */
.L_x_5621:
        /* <DEDUP_REMOVED lines=32> */
.L_x_5624:
[----:B------:R-:W-:Y:S05]  /*3290*/  BSYNC.RECONVERGENT B0 ;  /* 0x0000000000007941 */ /* 0x000fea0003800200 */
.L_x_5623:
[----:B------:R-:W0:Y:S01]  /*32a0*/  LDCU.128 UR8, c[0x0][0x410] ;  /* 0x00008200ff0877ac */ /* 0x000e220008000c00 */
[----:B------:R-:W1:Y:S01]  /*32b0*/  LDS.128 R16, [R54] ;  /* 0x0000000036107984 */ /* 0x000e620000000c00 */
[----:B------:R-:W-:-:S03]  /*32c0*/  USHF.L.U32 UR6, UR6, 0xa, URZ ;  /* 0x0000000a06067899 */ /* 0x000fc600080006ff */
[----:B------:R-:W2:Y:S01]  /*32d0*/  LDS.128 R4, [R54+0x10] ;  /* 0x0000100036047984 */ /* 0x000ea20000000c00 */
[----:B------:R-:W3:Y:S01]  /*32e0*/  LDCU.64 UR34, c[0x0][0x488] ;  /* 0x00009100ff2277ac */ /* 0x000ee20008000a00 */
[----:B------:R-:W-:Y:S01]  /*32f0*/  UMOV UR7, URZ ;  /* 0x000000ff00077c82 */ /* 0x000fe20008000000 */
[----:B------:R-:W4:Y:S01]  /*3300*/  LDCU.64 UR40, c[0x0][0x490] ;  /* 0x00009200ff2877ac */ /* 0x000f220008000a00 */
[----:B0-----:R-:W-:-:S04]  /*3310*/  UIMAD.WIDE.U32 UR32, UR38, UR8, UR6 ;  /* 0x00000008262072a5 */ /* 0x001fc8000f8e0006 */
[----:B------:R-:W-:-:S03]  /*3320*/  UIMAD UR9, UR38, UR9, UR33 ;  /* 0x00000009260972a4 */ /* 0x000fc6000f8e0221 */
[----:B------:R-:W-:Y:S02]  /*3330*/  UMOV UR8, UR32 ;  /* 0x0000002000087c82 */ /* 0x000fe40008000000 */
[----:B------:R-:W-:-:S04]  /*3340*/  UIMAD.WIDE.U32 UR8, UR31, UR10, UR8 ;  /* 0x0000000a1f0872a5 */ /* 0x000fc8000f8e0008 */
[----:B------:R-:W-:Y:S02]  /*3350*/  UIMAD UR11, UR31, UR11, UR9 ;  /* 0x0000000b1f0b72a4 */ /* 0x000fe4000f8e0209 */
[----:B---3--:R-:W-:-:S04]  /*3360*/  ULEA UR9, UP0, UR8, UR34, 0x1 ;  /* 0x0000002208097291 */ /* 0x008fc8000f8008ff */
[----:B------:R-:W-:Y:S02]  /*3370*/  ULEA.HI.X UR8, UR8, UR35, UR11, 0x1, UP0 ;  /* 0x0000002308087291 */ /* 0x000fe400080f0c0b */
[----:B------:R-:W-:Y:S01]  /*3380*/  MOV R74, UR9 ;  /* 0x00000009004a7c02 */ /* 0x000fe20008000f00 */
[----:B------:R-:W0:Y:S03]  /*3390*/  LDCU.64 UR34, c[0x0][0x478] ;  /* 0x00008f00ff2277ac */ /* 0x000e260008000a00 */
[----:B------:R-:W-:-:S03]  /*33a0*/  MOV R75, UR8 ;  /* 0x00000008004b7c02 */ /* 0x000fc60008000f00 */
[----:B------:R-:W-:Y:S01]  /*33b0*/  IMAD.WIDE.U32 R74, R50, 0x10, R74 ;  /* 0x00000010324a7825 */ /* 0x000fe200078e004a */
[----:B------:R-:W-:Y:S06]  /*33c0*/  BAR.SYNC.DEFER_BLOCKING 0x0 ;  /* 0x0000000000007b1d */ /* 0x000fec0000010000 */
[----:B------:R-:W3:Y:S01]  /*33d0*/  LDCU.128 UR8, c[0x0][0x420] ;  /* 0x00008400ff0877ac */ /* 0x000ee20008000c00 */
[----:B------:R-:W5:Y:S04]  /*33e0*/  LDG.E.128 R92, desc[UR36][R74.64] ;  /* 0x000000244a5c7981 */ /* 0x000f68000c1e1d00 */
[----:B------:R4:W5:Y:S01]  /*33f0*/  LDG.E.128 R104, desc[UR36][R74.64+0x200] ;  /* 0x000200244a687981 */ /* 0x000962000c1e1d00 */
[----:B---3--:R-:W-:-:S04]  /*3400*/  UIMAD.WIDE.U32 UR32, UR38, UR8, UR6 ;  /* 0x00000008262072a5 */ /* 0x008fc8000f8e0006 */
[----:B------:R-:W-:-:S03]  /*3410*/  UIMAD UR9, UR38, UR9, UR33 ;  /* 0x00000009260972a4 */ /* 0x000fc6000f8e0221 */
[----:B------:R-:W-:Y:S02]  /*3420*/  UMOV UR8, UR32 ;  /* 0x0000002000087c82 */ /* 0x000fe40008000000 */
[----:B------:R-:W-:Y:S01]  /*3430*/  UIMAD.WIDE.U32 UR8, UR31, UR10, UR8 ;  /* 0x0000000a1f0872a5 */ /* 0x000fe2000f8e0008 */
[----:B-1----:R-:W-:Y:S01]  /*3440*/  HADD2.F32 R132, -RZ, R16.H1_H1 ;  /* 0x30000010ff847230 */ /* 0x002fe20000004100 */
[----:B------:R-:W1:Y:S02]  /*3450*/  LDCU.64 UR32, c[0x0][0x510] ;  /* 0x0000a200ff2077ac */ /* 0x000e640008000a00 */
[----:B------:R-:W-:Y:S02]  /*3460*/  UIMAD UR11, UR31, UR11, UR9 ;  /* 0x0000000b1f0b72a4 */ /* 0x000fe4000f8e0209 */
[----:B0-----:R-:W-:-:S04]  /*3470*/  ULEA UR9, UP0, UR8, UR34, 0x1 ;  /* 0x0000002208097291 */ /* 0x001fc8000f8008ff */
[----:B------:R-:W-:Y:S02]  /*3480*/  ULEA.HI.X UR8, UR8, UR35, UR11, 0x1, UP0 ;  /* 0x0000002308087291 */ /* 0x000fe400080f0c0b */
[----:B------:R-:W-:Y:S01]  /*3490*/  MOV R76, UR9 ;  /* 0x00000009004c7c02 */ /* 0x000fe20008000f00 */
[--C-:B--2---:R-:W-:Y:S01]  /*34a0*/  HADD2.F32 R123, -RZ, R4.reuse.H0_H0 ;  /* 0x20000004ff7b7230 */ /* 0x104fe20000004100 */
[----:B------:R-:W0:Y:S02]  /*34b0*/  LDCU.64 UR34, c[0x0][0x558] ;  /* 0x0000ab00ff2277ac */ /* 0x000e240008000a00 */
[----:B------:R-:W-:Y:S01]  /*34c0*/  MOV R77, UR8 ;  /* 0x00000008004d7c02 */ /* 0x000fe20008000f00 */
[----:B------:R-:W-:Y:S01]  /*34d0*/  HADD2.F32 R124, -RZ, R4.H1_H1 ;  /* 0x30000004ff7c7230 */ /* 0x000fe20000004100 */
[----:B------:R-:W2:Y:S01]  /*34e0*/  LDCU.64 UR10, c[0x0][0x508] ;  /* 0x0000a100ff0a77ac */ /* 0x000ea20008000a00 */
[----:B----4-:R-:W-:Y:S01]  /*34f0*/  IMAD.WIDE.U32 R74, R50, 0x10, R76 ;  /* 0x00000010324a7825 */ /* 0x010fe200078e004c */
[----:B-----5:R-:W-:Y:S04]  /*3500*/  STS.128 [R53], R92 ;  /* 0x0000005c35007388 */ /* 0x020fe80000000c00 */
[----:B------:R-:W-:Y:S01]  /*3510*/  STS.128 [R53+0x200], R104 ;  /* 0x0002006835007388 */ /* 0x000fe20000000c00 */
[----:B------:R-:W-:-:S03]  /*3520*/  NOP ;  /* 0x0000000000007918 */ /* 0x000fc60000000000 */
[----:B------:R-:W3:Y:S04]  /*3530*/  LDS.128 R88, [R54] ;  /* 0x0000000036587984 */ /* 0x000ee80000000c00 */
[----:B------:R-:W4:Y:S01]  /*3540*/  LDS.128 R76, [R54+0x10] ;  /* 0x00001000364c7984 */ /* 0x000f220000000c00 */
[----:B------:R-:W-:Y:S06]  /*3550*/  BAR.SYNC.DEFER_BLOCKING 0x0 ;  /* 0x0000000000007b1d */ /* 0x000fec0000010000 */
[----:B------:R-:W5:Y:S04]  /*3560*/  LDG.E.128 R84, desc[UR36][R74.64] ;  /* 0x000000244a547981 */ /* 0x000f68000c1e1d00 */
[----:B------:R4:W5:Y:S01]  /*3570*/  LDG.E.128 R80, desc[UR36][R74.64+0x200] ;  /* 0x000200244a507981 */ /* 0x000962000c1e1d00 */
[--C-:B------:R-:W-:Y:S01]  /*3580*/  HADD2.F32 R121, -RZ, R5.reuse.H0_H0 ;  /* 0x20000005ff797230 */ /* 0x100fe20000004100 */
[----:B--2---:R-:W-:Y:S01]  /*3590*/  UIMAD.WIDE.U32 UR8, UR38, UR10, UR6 ;  /* 0x0000000a260872a5 */ /* 0x004fe2000f8e0006 */
[----:B------:R-:W-:-:S02]  /*35a0*/  HADD2.F32 R122, -RZ, R5.H1_H1 ;  /* 0x30000005ff7a7230 */ /* 0x000fc40000004100 */
[----:B---3--:R-:W-:Y:S01]  /*35b0*/  HADD2.F32 R98, -RZ, R89.H1_H1 ;  /* 0x30000059ff627230 */ /* 0x008fe20000004100 */
[----:B------:R-:W-:Y:S01]  /*35c0*/  UIMAD UR9, UR38, UR11, UR9 ;  /* 0x0000000b260972a4 */ /* 0x000fe2000f8e0209 */
[--C-:B------:R-:W-:Y:S02]  /*35d0*/  HADD2.F32 R97, -RZ, R90.reuse.H0_H0 ;  /* 0x2000005aff617230 */ /* 0x100fe40000004100 */
[----:B------:R-:W-:Y:S02]  /*35e0*/  HADD2.F32 R0, -RZ, R90.H1_H1 ;  /* 0x3000005aff007230 */ /* 0x000fe40000004100 */
[----:B------:R-:W-:Y:S01]  /*35f0*/  FMUL.FTZ R92, R98, -1.4426950216293334961 ;  /* 0xbfb8aa3b625c7820 */ /* 0x000fe20000410000 */
[----:B------:R-:W-:Y:S02]  /*3600*/  HADD2.F32 R2, -RZ, R91.H0_H0 ;  /* 0x2000005bff027230 */ /* 0x000fe40000004100 */
[----:B------:R-:W-:Y:S01]  /*3610*/  FMUL.FTZ R93, R97, -1.4426950216293334961 ;  /* 0xbfb8aa3b615d7820 */ /* 0x000fe20000410000 */
[----:B----4-:R-:W-:-:S02]  /*3620*/  HADD2.F32 R74, -RZ, R76.H0_H0 ;  /* 0x2000004cff4a7230 */ /* 0x010fc40000004100 */
[----:B------:R-:W-:Y:S01]  /*3630*/  FMUL.FTZ R94, R0, -1.4426950216293334961 ;  /* 0xbfb8aa3b005e7820 */ /* 0x000fe20000410000 */
[----:B------:R2:W-:Y:S01]  /*3640*/  MUFU.EX2 R90, R92 ;  /* 0x0000005c005a7308 */ /* 0x0005e20000000800 */
[----:B------:R-:W-:Y:S01]  /*3650*/  FMUL.FTZ R96, R2, -1.4426950216293334961 ;  /* 0xbfb8aa3b02607820 */ /* 0x000fe20000410000 */
[----:B------:R-:W-:Y:S02]  /*3660*/  HADD2.F32 R75, -RZ, R76.H1_H1 ;  /* 0x3000004cff4b7230 */ /* 0x000fe40000004100 */
[----:B------:R-:W-:Y:S01]  /*3670*/  FMUL.FTZ R76, R74, -1.4426950216293334961 ;  /* 0xbfb8aa3b4a4c7820 */ /* 0x000fe20000410000 */
[----:B------:R3:W4:Y:S01]  /*3680*/  MUFU.EX2 R104, R93 ;  /* 0x0000005d00687308 */ /* 0x0007220000000800 */
[----:B------:R-:W-:Y:S01]  /*3690*/  HADD2.F32 R101, -RZ, R78.H0_H0 ;  /* 0x2000004eff657230 */ /* 0x000fe20000004100 */
[----:B-1----:R-:W-:Y:S01]  /*36a0*/  UIMAD.WIDE.U32 UR8, UR31, UR32, UR8 ;  /* 0x000000201f0872a5 */ /* 0x002fe2000f8e0008 */
[--C-:B------:R-:W-:Y:S01]  /*36b0*/  HADD2.F32 R102, -RZ, R77.reuse.H1_H1 ;  /* 0x3000004dff667230 */ /* 0x100fe20000004100 */
[----:B------:R1:W0:Y:S01]  /*36c0*/  MUFU.EX2 R105, R94 ;  /* 0x0000005e00697308 */ /* 0x0002220000000800 */
[----:B--2---:R-:W-:-:S02]  /*36d0*/  HADD2.F32 R92, -RZ, R77.H0_H0 ;  /* 0x2000004dff5c7230 */ /* 0x004fc40000004100 */
[----:B------:R-:W-:Y:S01]  /*36e0*/  FMUL.FTZ R106, R75, -1.4426950216293334961 ;  /* 0xbfb8aa3b4b6a7820 */ /* 0x000fe20000410000 */
[--C-:B------:R-:W-:Y:S01]  /*36f0*/  HADD2.F32 R100, -RZ, R88.reuse.H0_H0 ;  /* 0x20000058ff647230 */ /* 0x100fe20000004100 */
[----:B------:R2:W-:Y:S01]  /*3700*/  MUFU.EX2 R107, R96 ;  /* 0x00000060006b7308 */ /* 0x0005e20000000800 */
[--C-:B---3--:R-:W-:Y:S02]  /*3710*/  HADD2.F32 R93, -RZ, R79.reuse.H0_H0 ;  /* 0x2000004fff5d7230 */ /* 0x108fe40000004100 */
[----:B------:R-:W-:Y:S01]  /*3720*/  FMUL.FTZ R77, R92, -1.4426950216293334961 ;  /* 0xbfb8aa3b5c4d7820 */ /* 0x000fe20000410000 */
[----:B------:R-:W-:Y:S01]  /*3730*/  HADD2.F32 R99, -RZ, R88.H1_H1 ;  /* 0x30000058ff637230 */ /* 0x000fe20000004100 */
[----:B------:R3:W0:Y:S01]  /*3740*/  MUFU.EX2 R110, R76 ;  /* 0x0000004c006e7308 */ /* 0x0006220000000800 */
[----:B-1----:R-:W-:Y:S02]  /*3750*/  HADD2.F32 R94, -RZ, R78.H1_H1 ;  /* 0x3000004eff5e7230 */ /* 0x002fe40000004100 */
[----:B------:R-:W-:Y:S01]  /*3760*/  FMUL.FTZ R78, R101, -1.4426950216293334961 ;  /* 0xbfb8aa3b654e7820 */ /* 0x000fe20000410000 */
[----:B------:R-:W-:Y:S01]  /*3770*/  FMUL.FTZ R73, R100, -1.4426950216293334961 ;  /* 0xbfb8aa3b64497820 */ /* 0x000fe20000410000 */
[----:B------:R-:W-:Y:S01]  /*3780*/  MUFU.EX2 R112, R77 ;  /* 0x0000004d00707308 */ /* 0x000fe20000000800 */
[----:B--2---:R-:W-:-:S02]  /*3790*/  HADD2.F32 R96, -RZ, R79.H1_H1 ;  /* 0x3000004fff607230 */ /* 0x004fc40000004100 */
[----:B------:R-:W-:Y:S01]  /*37a0*/  FMUL.FTZ R79, R93, -1.4426950216293334961 ;  /* 0xbfb8aa3b5d4f7820 */ /* 0x000fe20000410000 */
[----:B------:R-:W-:Y:S01]  /*37b0*/  FMUL.FTZ R88, R99, -1.4426950216293334961 ;  /* 0xbfb8aa3b63587820 */ /* 0x000fe20000410000 */
[----:B------:R-:W-:Y:S01]  /*37c0*/  MUFU.EX2 R140, R78 ;  /* 0x0000004e008c7308 */ /* 0x000fe20000000800 */
[----:B---3--:R-:W-:Y:S01]  /*37d0*/  FMUL.FTZ R76, R94, -1.4426950216293334961 ;  /* 0xbfb8aa3b5e4c7820 */ /* 0x008fe20000410000 */
[----:B------:R-:W-:Y:S02]  /*37e0*/  HADD2.F32 R91, -RZ, R91.H1_H1 ;  /* 0x3000005bff5b7230 */ /* 0x000fe40000004100 */
[----:B----4-:R-:W-:Y:S01]  /*37f0*/  FADD.FTZ R104, R104, 1 ;  /* 0x3f80000068687421 */ /* 0x010fe20000010000 */
[----:B------:R-:W-:Y:S01]  /*3800*/  MUFU.EX2 R142, R79 ;  /* 0x0000004f008e7308 */ /* 0x000fe20000000800 */
[----:B------:R-:W-:Y:S02]  /*3810*/  HADD2.F32 R95, -RZ, R89.H0_H0 ;  /* 0x20000059ff5f7230 */ /* 0x000fe40000004100 */
[----:B0-----:R-:W-:Y:S01]  /*3820*/  FADD.FTZ R105, R105, 1 ;  /* 0x3f80000069697421 */ /* 0x001fe20000010000 */
[----:B------:R-:W-:Y:S01]  /*3830*/  FMUL.FTZ R103, R91, -1.4426950216293334961 ;  /* 0xbfb8aa3b5b677820 */ /* 0x000fe20000410000 */
[----:B------:R-:W-:Y:S01]  /*3840*/  MUFU.EX2 R141, R76 ;  /* 0x0000004c008d7308 */ /* 0x000fe20000000800 */
[----:B------:R-:W-:Y:S01]  /*3850*/  FMUL.FTZ R108, R102, -1.4426950216293334961 ;  /* 0xbfb8aa3b666c7820 */ /* 0x000fe20000410000 */
[----:B------:R-:W-:Y:S01]  /*3860*/  FMUL.FTZ R89, R95, -1.4426950216293334961 ;  /* 0xbfb8aa3b5f597820 */ /* 0x000fe20000410000 */
[--C-:B------:R-:W-:Y:S01]  /*3870*/  HADD2.F32 R119, -RZ, R6.reuse.H0_H0 ;  /* 0x20000006ff777230 */ /* 0x100fe20000004100 */
[----:B------:R-:W0:Y:S01]  /*3880*/  MUFU.EX2 R73, R73 ;  /* 0x0000004900497308 */ /* 0x000e220000000800 */
[----:B------:R-:W-:-:S02]  /*3890*/  HADD2.F32 R120, -RZ, R6.H1_H1 ;  /* 0x30000006ff787230 */ /* 0x000fc40000004100 */
[----:B------:R-:W-:Y:S01]  /*38a0*/  FADD.FTZ R90, R90, 1 ;  /* 0x3f8000005a5a7421 */ /* 0x000fe20000010000 */
[--C-:B------:R-:W-:Y:S01]  /*38b0*/  HADD2.F32 R117, -RZ, R7.reuse.H0_H0 ;  /* 0x20000007ff757230 */ /* 0x100fe20000004100 */
[----:B------:R-:W1:Y:S01]  /*38c0*/  MUFU.EX2 R88, R88 ;  /* 0x0000005800587308 */ /* 0x000e620000000800 */
[----:B------:R-:W-:Y:S02]  /*38d0*/  HADD2.F32 R118, -RZ, R7.H1_H1 ;  /* 0x30000007ff767230 */ /* 0x000fe40000004100 */
[----:B------:R-:W-:Y:S01]  /*38e0*/  FADD.FTZ R135, R110, 1 ;  /* 0x3f8000006e877421 */ /* 0x000fe20000010000 */
[--C-:B------:R-:W-:Y:S01]  /*38f0*/  HADD2.F32 R110, -RZ, R17.reuse.H0_H0 ;  /* 0x20000011ff6e7230 */ /* 0x100fe20000004100 */
[----:B------:R2:W3:Y:S01]  /*3900*/  MUFU.EX2 R109, R103 ;  /* 0x00000067006d7308 */ /* 0x0004e20000000800 */
[----:B------:R-:W-:Y:S02]  /*3910*/  HADD2.F32 R130, -RZ, R17.H1_H1 ;  /* 0x30000011ff827230 */ /* 0x000fe40000004100 */
[----:B------:R-:W-:Y:S01]  /*3920*/  FADD.FTZ R107, R107, 1 ;  /* 0x3f8000006b6b7421 */ /* 0x000fe20000010000 */
[--C-:B------:R-:W-:Y:S01]  /*3930*/  HADD2.F32 R127, -RZ, R18.reuse.H0_H0 ;  /* 0x20000012ff7f7230 */ /* 0x100fe20000004100 */
[----:B------:R-:W4:Y:S01]  /*3940*/  MUFU.EX2 R111, R106 ;  /* 0x0000006a006f7308 */ /* 0x000f220000000800 */
[----:B------:R-:W-:-:S02]  /*3950*/  HADD2.F32 R128, -RZ, R18.H1_H1 ;  /* 0x30000012ff807230 */ /* 0x000fc40000004100 */
[----:B0-----:R-:W-:Y:S01]  /*3960*/  FADD.FTZ R73, R73, 1 ;  /* 0x3f80000049497421 */ /* 0x001fe20000010000 */
[--C-:B------:R-:W-:Y:S01]  /*3970*/  HADD2.F32 R125, -RZ, R19.reuse.H0_H0 ;  /* 0x20000013ff7d7230 */ /* 0x100fe20000004100 */
[----:B------:R-:W0:Y:S01]  /*3980*/  MUFU.EX2 R89, R89 ;  /* 0x0000005900597308 */ /* 0x000e220000000800 */
[----:B------:R-:W-:Y:S02]  /*3990*/  HADD2.F32 R126, -RZ, R19.H1_H1 ;  /* 0x30000013ff7e7230 */ /* 0x000fe40000004100 */
[----:B-1----:R-:W-:Y:S01]  /*39a0*/  FADD.FTZ R88, R88, 1 ;  /* 0x3f80000058587421 */ /* 0x002fe20000010000 */
[----:B------:R-:W-:Y:S01]  /*39b0*/  FMUL.FTZ R115, R96, -1.4426950216293334961 ;  /* 0xbfb8aa3b60737820 */ /* 0x000fe20000410000 */
[----:B--2---:R-:W1:Y:S01]  /*39c0*/  MUFU.RCP R103, R73 ;  /* 0x0000004900677308 */ /* 0x004e620000001000 */
[----:B------:R-:W-:Y:S01]  /*39d0*/  FADD.FTZ R137, R112, 1 ;  /* 0x3f80000070897421 */ /* 0x000fe20000010000 */
[----:B---3--:R-:W-:Y:S01]  /*39e0*/  FADD.FTZ R116, R109, 1 ;  /* 0x3f8000006d747421 */ /* 0x008fe20000010000 */
[----:B------:R-:W-:-:S02]  /*39f0*/  HADD2.F32 R109, -RZ, R16.H0_H0 ;  /* 0x20000010ff6d7230 */ /* 0x000fc40000004100 */
[----:B------:R-:W-:Y:S01]  /*3a00*/  FADD.FTZ R141, R141, 1 ;  /* 0x3f8000008d8d7421 */ /* 0x000fe20000010000 */
[----:B------:R-:W-:Y:S01]  /*3a10*/  FADD.FTZ R140, R140, 1 ;  /* 0x3f8000008c8c7421 */ /* 0x000fe20000010000 */
[----:B----4-:R-:W-:Y:S01]  /*3a20*/  FADD.FTZ R111, R111, 1 ;  /* 0x3f8000006f6f7421 */ /* 0x010fe20000010000 */
[----:B------:R-:W-:Y:S01]  /*3a30*/  UIMAD UR10, UR31, UR33, UR9 ;  /* 0x000000211f0a72a4 */ /* 0x000fe2000f8e0209 */
[----:B------:R2:W3:Y:S01]  /*3a40*/  MUFU.RCP R106, R88 ;  /* 0x00000058006a7308 */ /* 0x0004e20000001000 */
[----:B------:R-:W-:Y:S01]  /*3a50*/  ULEA UR9, UP0, UR8, UR34, 0x1 ;  /* 0x0000002208097291 */ /* 0x000fe2000f8008ff */
[----:B0-----:R-:W-:-:S03]  /*3a60*/  FADD.FTZ R89, R89, 1 ;  /* 0x3f80000059597421 */ /* 0x001fc60000010000 */
[----:B------:R-:W-:Y:S02]  /*3a70*/  ULEA.HI.X UR8, UR8, UR35, UR10, 0x1, UP0 ;  /* 0x0000002308087291 */ /* 0x000fe400080f0c0a */
[----:B------:R-:W-:Y:S01]  /*3a80*/  UISETP.NE.U32.AND UP0, UPT, UR40, URZ, UPT ;  /* 0x000000ff2800728c */ /* 0x000fe2000bf05070 */
[----:B------:R-:W-:Y:S01]  /*3a90*/  MUFU.RCP R136, R104 ;  /* 0x0000006800887308 */ /* 0x000fe20000001000 */
[----:B--2---:R-:W-:Y:S02]  /*3aa0*/  HADD2.F32 R88, -RZ, R10.H0_H0 ;  /* 0x2000000aff587230 */ /* 0x004fe40000004100 */
[----:B-1----:R-:W-:Y:S01]  /*3ab0*/  FADD.FTZ R5, -R103, 1 ;  /* 0x3f80000067057421 */ /* 0x002fe20000010100 */
[----:B------:R-:W-:-:S03]  /*3ac0*/  UISETP.NE.AND.EX UP0, UPT, UR41, URZ, UPT, UP0 ;  /* 0x000000ff2900728c */ /* 0x000fc6000bf05300 */
[C---:B------:R-:W-:Y:S01]  /*3ad0*/  FFMA.FTZ R17, R100.reuse, R5, 1 ;  /* 0x3f80000064117423 */ /* 0x040fe20000010005 */
[----:B------:R-:W-:Y:S01]  /*3ae0*/  FMUL.FTZ R100, R100, R103 ;  /* 0x0000006764647220 */ /* 0x000fe20000410000 */
[----:B------:R-:W-:Y:S01]  /*3af0*/  MUFU.RCP R129, R105 ;  /* 0x0000006900817308 */ /* 0x000fe20000001000 */
[----:B---3--:R-:W-:-:S04]  /*3b00*/  FADD.FTZ R6, -R106, 1 ;  /* 0x3f8000006a067421 */ /* 0x008fc80000010100 */
[C---:B------:R-:W-:Y:S01]  /*3b10*/  FFMA.FTZ R19, R99.reuse, R6, 1 ;  /* 0x3f80000063137423 */ /* 0x040fe20000010006 */
[----:B------:R-:W-:Y:S02]  /*3b20*/  FMUL.FTZ R99, R99, R106 ;  /* 0x0000006a63637220 */ /* 0x000fe40000410000 */
[----:B------:R0:W1:Y:S04]  /*3b30*/  MUFU.EX2 R114, R108 ;  /* 0x0000006c00727308 */ /* 0x0000680000000800 */
[----:B------:R2:W3:Y:S08]  /*3b40*/  MUFU.RCP R113, R90 ;  /* 0x0000005a00717308 */ /* 0x0004f00000001000 */
[----:B0-----:R0:W-:Y:S01]  /*3b50*/  MUFU.RCP R108, R89 ;  /* 0x00000059006c7308 */ /* 0x0011e20000001000 */
[----:B--2---:R-:W-:-:S02]  /*3b60*/  HADD2.F32 R90, -RZ, R11.H0_H0 ;  /* 0x2000000bff5a7230 */ /* 0x004fc40000004100 */
[----:B-1----:R-:W-:-:S05]  /*3b70*/  FADD.FTZ R139, R114, 1 ;  /* 0x3f800000728b7421 */ /* 0x002fca0000010000 */
[----:B------:R-:W-:Y:S01]  /*3b80*/  MUFU.RCP R133, R107 ;  /* 0x0000006b00857308 */ /* 0x000fe20000001000 */
[----:B0-----:R-:W-:Y:S02]  /*3b90*/  HADD2.F32 R89, -RZ, R11.H1_H1 ;  /* 0x3000000bff597230 */ /* 0x001fe40000004100 */
[----:B---3--:R-:W-:-:S04]  /*3ba0*/  FADD.FTZ R73, -R113, 1 ;  /* 0x3f80000071497421 */ /* 0x008fc80000010100 */
[C---:B------:R-:W-:Y:S01]  /*3bb0*/  FFMA.FTZ R73, R98.reuse, R73, 1 ;  /* 0x3f80000062497423 */ /* 0x040fe20000010049 */
[----:B------:R-:W-:Y:S01]  /*3bc0*/  FMUL.FTZ R98, R98, R113 ;  /* 0x0000007162627220 */ /* 0x000fe20000410000 */
[----:B------:R-:W-:Y:S08]  /*3bd0*/  MUFU.RCP R138, R111 ;  /* 0x0000006f008a7308 */ /* 0x000ff00000001000 */
[----:B------:R0:W1:Y:S04]  /*3be0*/  MUFU.EX2 R143, R115 ;  /* 0x00000073008f7308 */ /* 0x0000680000000800 */
[----:B------:R-:W2:Y:S08]  /*3bf0*/  MUFU.RCP R116, R116 ;  /* 0x0000007400747308 */ /* 0x000eb00000001000 */
[----:B------:R-:W-:Y:S08]  /*3c00*/  MUFU.RCP R135, R135 ;  /* 0x0000008700877308 */ /* 0x000ff00000001000 */
[----:B------:R-:W-:Y:S08]  /*3c10*/  MUFU.RCP R137, R137 ;  /* 0x0000008900897308 */ /* 0x000ff00000001000 */
[----:B------:R-:W3:Y:S08]  /*3c20*/  MUFU.RCP R139, R139 ;  /* 0x0000008b008b7308 */ /* 0x000ef00000001000 */
[----:B------:R4:W4:Y:S08]  /*3c30*/  MUFU.RCP R149, R141 ;  /* 0x0000008d00957308 */ /* 0x0009300000001000 */
[----:B------:R-:W-:Y:S01]  /*3c40*/  MUFU.RCP R140, R140 ;  /* 0x0000008c008c7308 */ /* 0x000fe20000001000 */
[----:B-----5:R-:W-:Y:S04]  /*3c50*/  STS.128 [R53], R84 ;  /* 0x0000005435007388 */ /* 0x020fe80000000c00 */
[----:B------:R2:W-:Y:S01]  /*3c60*/  STS.128 [R53+0x200], R80 ;  /* 0x0002005035007388 */ /* 0x0005e20000000c00 */
[----:B------:R-:W-:-:S03]  /*3c70*/  NOP ;  /* 0x0000000000007918 */ /* 0x000fc60000000000 */
[----:B------:R-:W5:Y:S01]  /*3c80*/  LDS.128 R76, [R54] ;  /* 0x00000000364c7984 */ /* 0x000f620000000c00 */
[----:B--2---:R-:W-:Y:S01]  /*3c90*/  FADD.FTZ R82, -R116, 1 ;  /* 0x3f80000074527421 */ /* 0x004fe20000010100 */
[----:B---3--:R-:W-:-:S03]  /*3ca0*/  FADD.FTZ R81, -R139, 1 ;  /* 0x3f8000008b517421 */ /* 0x008fc60000010100 */
[C---:B------:R-:W-:Y:S01]  /*3cb0*/  FFMA.FTZ R82, R91.reuse, R82, 1 ;  /* 0x3f8000005b527423 */ /* 0x040fe20000010052 */
[C---:B------:R-:W-:Y:S01]  /*3cc0*/  FFMA.FTZ R81, R102.reuse, R81, 1 ;  /* 0x3f80000066517423 */ /* 0x040fe20000010051 */
[----:B------:R-:W-:Y:S01]  /*3cd0*/  FMUL.FTZ R91, R91, R116 ;  /* 0x000000745b5b7220 */ /* 0x000fe20000410000 */
[----:B------:R-:W-:Y:S01]  /*3ce0*/  FMUL.FTZ R102, R102, R139 ;  /* 0x0000008b66667220 */ /* 0x000fe20000410000 */
[--C-:B-----5:R-:W-:Y:S02]  /*3cf0*/  HADD2.F32 R104, -RZ, R76.reuse.H0_H0 ;  /* 0x2000004cff687230 */ /* 0x120fe40000004100 */
[----:B------:R-:W-:Y:S02]  /*3d00*/  HADD2.F32 R105, -RZ, R76.H1_H1 ;  /* 0x3000004cff697230 */ /* 0x000fe40000004100 */
[--C-:B------:R-:W-:Y:S02]  /*3d10*/  HADD2.F32 R107, -RZ, R77.reuse.H0_H0 ;  /* 0x2000004dff6b7230 */ /* 0x100fe40000004100 */
[----:B------:R-:W-:Y:S01]  /*3d20*/  FMUL.FTZ R4, R109, R104 ;  /* 0x000000686d047220 */ /* 0x000fe20000410000 */
[----:B------:R-:W-:-:S02]  /*3d30*/  HADD2.F32 R111, -RZ, R77.H1_H1 ;  /* 0x3000004dff6f7230 */ /* 0x000fc40000004100 */
[----:B------:R-:W-:Y:S01]  /*3d40*/  FMUL.FTZ R7, R132, R105 ;  /* 0x0000006984077220 */ /* 0x000fe20000410000 */
[--C-:B------:R-:W-:Y:S02]  /*3d50*/  HADD2.F32 R112, -RZ, R78.reuse.H0_H0 ;  /* 0x2000004eff707230 */ /* 0x100fe40000004100 */
[----:B------:R-:W-:Y:S01]  /*3d60*/  FMUL.FTZ R16, R103, R4 ;  /* 0x0000000467107220 */ /* 0x000fe20000410000 */
[----:B0-----:R-:W-:Y:S02]  /*3d70*/  HADD2.F32 R115, -RZ, R78.H1_H1 ;  /* 0x3000004eff737230 */ /* 0x001fe40000004100 */
[----:B------:R-:W-:Y:S01]  /*3d80*/  FMUL.FTZ R18, R106, R7 ;  /* 0x000000076a127220 */ /* 0x000fe20000410000 */
[----:B------:R-:W-:Y:S01]  /*3d90*/  FADD.FTZ R78, -R136, 1 ;  /* 0x3f800000884e7421 */ /* 0x000fe20000010100 */
        /* <DEDUP_REMOVED lines=18> */
[C---:B------:R-:W-:Y:S01]  /*3ec0*/  FADD.FTZ R77, -R133.reuse, 1 ;  /* 0x3f800000854d7421 */ /* 0x040fe20000010100 */
[----:B------:R-:W-:Y:S01]  /*3ed0*/  FMUL.FTZ R78, R128, R115 ;  /* 0x00000073804e7220 */ /* 0x000fe20000410000 */
[----:B------:R-:W-:Y:S01]  /*3ee0*/  FMUL.FTZ R80, R133, R80 ;  /* 0x0000005085507220 */ /* 0x000fe20000410000 */
[----:B------:R-:W-:Y:S01]  /*3ef0*/  FFMA.FTZ R73, R0, R73, 1 ;  /* 0x3f80000000497423 */ /* 0x000fe20000010049 */
[----:B------:R-:W-:Y:S01]  /*3f00*/  FFMA.FTZ R77, R2, R77, 1 ;  /* 0x3f800000024d7423 */ /* 0x000fe2000001004d */
[----:B------:R-:W-:Y:S01]  /*3f10*/  FMUL.FTZ R78, R129, R78 ;  /* 0x0000004e814e7220 */ /* 0x000fe20000410000 */
[----:B------:R-:W-:Y:S01]  /*3f20*/  HADD2.F32 R131, -RZ, R79.H1_H1 ;  /* 0x3000004fff837230 */ /* 0x000fe20000004100 */
[----:B------:R-:W-:Y:S01]  /*3f30*/  F2FP.F16.F32.PACK_AB R16, R19, R16 ;  /* 0x000000101310723e */ /* 0x000fe200000000ff */
[----:B------:R-:W-:Y:S01]  /*3f40*/  FMUL.FTZ R77, R80, R77 ;  /* 0x0000004d504d7220 */ /* 0x000fe20000410000 */
[----:B------:R-:W-:Y:S01]  /*3f50*/  FMUL.FTZ R73, R78, R73 ;  /* 0x000000494e497220 */ /* 0x000fe20000410000 */
[----:B------:R-:W-:Y:S01]  /*3f60*/  FADD.FTZ R78, R142, 1 ;  /* 0x3f8000008e4e7421 */ /* 0x000fe20000010000 */
[----:B-1----:R-:W-:Y:S01]  /*3f70*/  FADD.FTZ R80, R143, 1 ;  /* 0x3f8000008f507421 */ /* 0x002fe20000010000 */
[----:B------:R-:W-:Y:S01]  /*3f80*/  FMUL.FTZ R79, R126, R131 ;  /* 0x000000837e4f7220 */ /* 0x000fe20000410000 */
[----:B------:R-:W-:Y:S01]  /*3f90*/  F2FP.F16.F32.PACK_AB R17, R76, R17 ;  /* 0x000000114c11723e */ /* 0x000fe200000000ff */
[----:B------:R-:W1:Y:S01]  /*3fa0*/  MUFU.RCP R150, R78 ;  /* 0x0000004e00967308 */ /* 0x000e620000001000 */
[----:B------:R-:W-:Y:S01]  /*3fb0*/  F2FP.F16.F32.PACK_AB R18, R73, R18 ;  /* 0x000000124912723e */ /* 0x000fe200000000ff */
[----:B------:R-:W-:Y:S01]  /*3fc0*/  FMUL.FTZ R79, R116, R79 ;  /* 0x0000004f744f7220 */ /* 0x000fe20000410000 */
[----:B------:R-:W-:-:S02]  /*3fd0*/  HADD2.F32 R76, -RZ, R12.H0_H0 ;  /* 0x2000000cff4c7230 */ /* 0x000fc40000004100 */
[----:B------:R-:W-:Y:S01]  /*3fe0*/  FMUL.FTZ R95, R95, R108 ;  /* 0x0000006c5f5f7220 */ /* 0x000fe20000410000 */
[----:B------:R-:W-:Y:S02]  /*3ff0*/  HADD2.F32 R73, -RZ, R12.H1_H1 ;  /* 0x3000000cff497230 */ /* 0x000fe40000004100 */
[----:B------:R-:W-:Y:S01]  /*4000*/  FMUL.FTZ R82, R79, R82 ;  /* 0x000000524f527220 */ /* 0x000fe20000410000 */
[----:B------:R-:W-:Y:S01]  /*4010*/  MOV R12, UR9 ;  /* 0x00000009000c7c02 */ /* 0x000fe20008000f00 */
[----:B------:R2:W3:Y:S01]  /*4020*/  MUFU.RCP R151, R80 ;  /* 0x0000005000977308 */ /* 0x0004e20000001000 */
[--C-:B0-----:R-:W-:Y:S02]  /*4030*/  HADD2.F32 R142, -RZ, R4.reuse.H0_H0 ;  /* 0x20000004ff8e7230 */ /* 0x101fe40000004100 */
[----:B------:R-:W-:Y:S01]  /*4040*/  FMUL.FTZ R132, R132, R99 ;  /* 0x0000006384847220 */ /* 0x000fe20000410000 */
[----:B----4-:R-:W-:Y:S02]  /*4050*/  HADD2.F32 R141, -RZ, R4.H1_H1 ;  /* 0x30000004ff8d7230 */ /* 0x010fe40000004100 */
[----:B------:R-:W-:Y:S01]  /*4060*/  FADD.FTZ R4, -R138, 1 ;  /* 0x3f8000008a047421 */ /* 0x000fe20000010100 */
[----:B------:R-:W-:Y:S01]  /*4070*/  HADD2.F32 R143, -RZ, R5.H1_H1 ;  /* 0x30000005ff8f7230 */ /* 0x000fe20000004100 */
[----:B------:R-:W-:Y:S01]  /*4080*/  F2FP.F16.F32.PACK_AB R19, R82, R77 ;  /* 0x0000004d5213723e */ /* 0x000fe200000000ff */
[--C-:B------:R-:W-:Y:S01]  /*4090*/  HADD2.F32 R146, -RZ, R6.reuse.H0_H0 ;  /* 0x20000006ff927230 */ /* 0x100fe20000004100 */
[----:B------:R-:W-:Y:S01]  /*40a0*/  BAR.SYNC.DEFER_BLOCKING 0x0 ;  /* 0x0000000000007b1d */ /* 0x000fe20000010000 */
[----:B------:R-:W-:-:S02]  /*40b0*/  HADD2.F32 R145, -RZ, R6.H1_H1 ;  /* 0x30000006ff917230 */ /* 0x000fc40000004100 */
[----:B------:R-:W-:Y:S01]  /*40c0*/  FFMA.FTZ R6, R75, R4, 1 ;  /* 0x3f8000004b067423 */ /* 0x000fe20000010004 */
[----:B------:R-:W-:Y:S02]  /*40d0*/  HADD2.F32 R144, -RZ, R5.H0_H0 ;  /* 0x20000005ff907230 */ /* 0x000fe40000004100 */
[----:B------:R-:W-:Y:S01]  /*40e0*/  FADD.FTZ R5, -R135, 1 ;  /* 0x3f80000087057421 */ /* 0x000fe20000010100 */
[--C-:B------:R-:W-:Y:S02]  /*40f0*/  HADD2.F32 R148, -RZ, R7.reuse.H0_H0 ;  /* 0x20000007ff947230 */ /* 0x100fe40000004100 */
[----:B------:R-:W-:Y:S01]  /*4100*/  FMUL.FTZ R4, R123, R142 ;  /* 0x0000008e7b047220 */ /* 0x000fe20000410000 */
[----:B------:R-:W-:Y:S02]  /*4110*/  HADD2.F32 R147, -RZ, R7.H1_H1 ;  /* 0x30000007ff937230 */ /* 0x000fe40000004100 */
[----:B------:R-:W-:Y:S01]  /*4120*/  FADD.FTZ R7, -R137, 1 ;  /* 0x3f80000089077421 */ /* 0x000fe20000010100 */
[----:B--2---:R-:W-:Y:S01]  /*4130*/  FMUL.FTZ R80, R122, R143 ;  /* 0x0000008f7a507220 */ /* 0x004fe20000410000 */
        /* <DEDUP_REMOVED lines=11> */
[----:B-1----:R-:W-:Y:S01]  /*41f0*/  FADD.FTZ R80, -R150, 1 ;  /* 0x3f80000096507421 */ /* 0x002fe20000010100 */
[----:B---3--:R-:W-:Y:S01]  /*4200*/  FADD.FTZ R83, -R151, 1 ;  /* 0x3f80000097537421 */ /* 0x008fe20000010100 */
[----:B------:R-:W-:Y:S01]  /*4210*/  FMUL.FTZ R78, R78, R79 ;  /* 0x0000004f4e4e7220 */ /* 0x000fe20000410000 */
[----:B------:R-:W-:Y:S01]  /*4220*/  FMUL.FTZ R7, R7, R6 ;  /* 0x0000000607077220 */ /* 0x000fe20000410000 */
[----:B------:R-:W-:Y:S01]  /*4230*/  FFMA.FTZ R79, R94, R5, 1 ;  /* 0x3f8000005e4f7423 */ /* 0x000fe20000010005 */
[----:B------:R-:W-:Y:S01]  /*4240*/  FADD.FTZ R6, -R140, 1 ;  /* 0x3f8000008c067421 */ /* 0x000fe20000010100 */
[----:B------:R-:W-:Y:S01]  /*4250*/  FFMA.FTZ R84, R93, R80, 1 ;  /* 0x3f8000005d547423 */ /* 0x000fe20000010050 */
        /* <DEDUP_REMOVED lines=15> */
[----:B------:R-:W-:Y:S01]  /*4350*/  STS.128 [R54], R16 ;  /* 0x0000001036007388 */ /* 0x000fe20000000c00 */
[----:B------:R-:W-:Y:S01]  /*4360*/  F2FP.F16.F32.PACK_AB R85, R81, R78 ;  /* 0x0000004e5155723e */ /* 0x000fe200000000ff */
[--C-:B------:R-:W-:Y:S01]  /*4370*/  HADD2.F32 R78, -RZ, R13.reuse.H0_H0 ;  /* 0x2000000dff4e7230 */ /* 0x100fe20000004100 */
[----:B------:R-:W-:Y:S01]  /*4380*/  F2FP.F16.F32.PACK_AB R86, R80, R5 ;  /* 0x000000055056723e */ /* 0x000fe200000000ff */
[----:B------:R-:W-:Y:S01]  /*4390*/  HADD2.F32 R77, -RZ, R13.H1_H1 ;  /* 0x3000000dff4d7230 */ /* 0x000fe20000004100 */
[----:B------:R-:W-:Y:S01]  /*43a0*/  F2FP.F16.F32.PACK_AB R87, R6, R83 ;  /* 0x000000530657723e */ /* 0x000fe200000000ff */
[----:B------:R-:W-:Y:S01]  /*43b0*/  HADD2.F32 R83, -RZ, R8.H1_H1 ;  /* 0x30000008ff537230 */ /* 0x000fe20000004100 */
[----:B------:R-:W-:Y:S01]  /*43c0*/  MOV R13, UR8 ;  /* 0x00000008000d7c02 */ /* 0x000fe20008000f00 */
[----:B------:R-:W-:-:S02]  /*43d0*/  HADD2.F32 R80, -RZ, R14.H0_H0 ;  /* 0x2000000eff507230 */ /* 0x000fc40000004100 */
[----:B------:R-:W-:Y:S01]  /*43e0*/  FMUL.FTZ R97, R97, R136 ;  /* 0x0000008861617220 */ /* 0x000fe20000410000 */
[----:B------:R0:W-:Y:S01]  /*43f0*/  STS.128 [R54+0x10], R84 ;  /* 0x0000105436007388 */ /* 0x0001e20000000c00 */
[----:B------:R-:W-:-:S03]  /*4400*/  NOP ;  /* 0x0000000000007918 */ /* 0x000fc60000000000 */
[----:B------:R-:W1:Y:S01]  /*4410*/  LDS.128 R4, [R53] ;  /* 0x0000000035047984 */ /* 0x000e620000000c00 */
[----:B------:R-:W-:-:S04]  /*4420*/  IMAD.WIDE.U32 R12, R50, 0x10, R12 ;  /* 0x00000010320c7825 */ /* 0x000fc800078e000c */
[----:B------:R-:W-:Y:S01]  /*4430*/  FMUL.FTZ R2, R2, R133 ;  /* 0x0000008502027220 */ /* 0x000fe20000410000 */
[----:B------:R-:W-:Y:S01]  /*4440*/  FMUL.FTZ R74, R74, R135 ;  /* 0x000000874a4a7220 */ /* 0x000fe20000410000 */
[----:B------:R-:W-:Y:S01]  /*4450*/  FMUL.FTZ R75, R75, R138 ;  /* 0x0000008a4b4b7220 */ /* 0x000fe20000410000 */
[----:B------:R-:W-:Y:S02]  /*4460*/  HADD2.F32 R79, -RZ, R14.H1_H1 ;  /* 0x3000000eff4f7230 */ /* 0x000fe40000004100 */
[----:B------:R-:W-:Y:S01]  /*4470*/  FMUL.FTZ R14, R0, R129 ;  /* 0x00000081000e7220 */ /* 0x000fe20000410000 */
[----:B------:R-:W-:Y:S01]  /*4480*/  FMUL.FTZ R0, R109, R100 ;  /* 0x000000646d007220 */ /* 0x000fe20000410000 */
[----:B------:R-:W-:Y:S01]  /*4490*/  FMUL.FTZ R129, R110, R95 ;  /* 0x0000005f6e817220 */ /* 0x000fe20000410000 */
[----:B0-----:R-:W-:Y:S02]  /*44a0*/  HADD2.F32 R84, -RZ, R8.H0_H0 ;  /* 0x20000008ff547230 */ /* 0x001fe40000004100 */
[----:B------:R-:W-:Y:S01]  /*44b0*/  FMUL.FTZ R92, R92, R137 ;  /* 0x000000895c5c7220 */ /* 0x000fe20000410000 */
[----:B------:R-:W-:-:S02]  /*44c0*/  HADD2.F32 R86, -RZ, R9.H0_H0 ;  /* 0x20000009ff567230 */ /* 0x000fc40000004100 */
[----:B------:R-:W-:Y:S01]  /*44d0*/  FFMA.FTZ R55, R0, R76, R55 ;  /* 0x0000004c00377223 */ /* 0x000fe20000010037 */
[----:B------:R-:W-:Y:S02]  /*44e0*/  HADD2.F32 R85, -RZ, R9.H1_H1 ;  /* 0x30000009ff557230 */ /* 0x000fe40000004100 */
[----:B------:R-:W-:Y:S01]  /*44f0*/  FMUL.FTZ R101, R101, R140 ;  /* 0x0000008c65657220 */ /* 0x000fe20000410000 */
[----:B------:R-:W-:Y:S02]  /*4500*/  HADD2.F32 R87, -RZ, R10.H1_H1 ;  /* 0x3000000aff577230 */ /* 0x000fe40000004100 */
[----:B------:R-:W-:Y:S01]  /*4510*/  FMUL.FTZ R94, R94, R149 ;  /* 0x000000955e5e7220 */ /* 0x000fe20000410000 */
[----:B------:R-:W0:Y:S01]  /*4520*/  LDS.128 R8, [R53+0x200] ;  /* 0x0002000035087984 */ /* 0x000e220000000c00 */
        /* <DEDUP_REMOVED lines=19> */
[----:B-1----:R-:W-:-:S04]  /*4660*/  FFMA.FTZ R4, R132, R73, R55 ;  /* 0x0000004984047223 */ /* 0x002fc80000010037 */
        /* <DEDUP_REMOVED lines=46> */
.L_x_5625:
[----:B-1----:R-:W-:Y:S01]  /*4950*/  FFMA.FTZ R5, R127, R80, R106 ;  /* 0x000000507f057223 */ /* 0x002fe2000001006a */
[----:B------:R-:W1:Y:S01]  /*4960*/  LDCU UR8, c[0x0][0x38c] ;  /* 0x00007180ff0877ac */ /* 0x000e620008000800 */
        /* <DEDUP_REMOVED lines=12> */
[-C--:B------:R-:W-:Y:S01]  /*4a30*/  FMUL.FTZ R133, R0, R3.reuse ;  /* 0x0000000300857220 */ /* 0x080fe20000410000 */
[-C--:B------:R-:W-:Y:S01]  /*4a40*/  FMUL.FTZ R131, R132, R3.reuse ;  /* 0x0000000384837220 */ /* 0x080fe20000410000 */
[----:B------:R-:W-:Y:S01]  /*4a50*/  FFMA.FTZ R5, R123, R84, R2 ;  /* 0x000000547b057223 */ /* 0x000fe20000010002 */
[-C--:B------:R-:W-:Y:S01]  /*4a60*/  FMUL.FTZ R136, R129, R3.reuse ;  /* 0x0000000381887220 */ /* 0x080fe20000410000 */
[----:B------:R-:W-:Y:S01]  /*4a70*/  FMUL.FTZ R135, R130, R3 ;  /* 0x0000000382877220 */ /* 0x000fe20000410000 */
[----:B-1----:R-:W-:Y:S01]  /*4a80*/  UISETP.GE.AND UP0, UPT, UR8, 0x1, UPT ;  /* 0x000000010800788c */ /* 0x002fe2000bf06270 */
        /* <DEDUP_REMOVED lines=21> */
[----:B------:R-:W1:Y:S01]  /*4be0*/  LDC.64 R112, c[0x0][0x3e0] ;  /* 0x0000f800ff707b82 */ /* 0x000e620000000a00 */
[----:B------:R-:W-:Y:S01]  /*4bf0*/  UISETP.NE.AND UP0, UPT, UR22, 0x1, UPT ;  /* 0x000000011600788c */ /* 0x000fe2000bf05270 */
[----:B------:R-:W-:Y:S01]  /*4c00*/  IADD3 R18, P1, PT, R20, UR6, RZ ;  /* 0x0000000614127c10 */ /* 0x000fe2000ff3e0ff */
[----:B------:R-:W-:Y:S01]  /*4c10*/  FMUL.FTZ R156, R76, R57 ;  /* 0x000000394c9c7220 */ /* 0x000fe20000410000 */
[----:B------:R-:W-:Y:S01]  /*4c20*/  FMUL.FTZ R155, R73, R58 ;  /* 0x0000003a499b7220 */ /* 0x000fe20000410000 */
[----:B------:R-:W-:Y:S01]  /*4c30*/  FMUL.FTZ R154, R78, R59 ;  /* 0x0000003b4e9a7220 */ /* 0x000fe20000410000 */
[----:B------:R-:W-:Y:S01]  /*4c40*/  FMUL.FTZ R153, R77, R60 ;  /* 0x0000003c4d997220 */ /* 0x000fe20000410000 */
[----:B------:R-:W-:Y:S01]  /*4c50*/  PLOP3.LUT P0, PT, PT, PT, UP0, 0x80, 0x8 ;  /* 0x000000000008781c */ /* 0x000fe20003f0f008 */
        /* <DEDUP_REMOVED lines=15> */
[----:B------:R-:W3:Y:S01]  /*4d50*/  LDCU UR47, c[0x0][0x394] ;  /* 0x00007280ff2f77ac */ /* 0x000ee20008000800 */
[----:B------:R-:W-:Y:S01]  /*4d60*/  IADD3.X R19, PT, PT, RZ, R52, RZ, P1, !PT ;  /* 0x00000034ff137210 */ /* 0x000fe20000ffe4ff */
[----:B------:R-:W4:Y:S01]  /*4d70*/  LDCU UR48, c[0x0][0x38c] ;  /* 0x00007180ff3077ac */ /* 0x000f220008000800 */
[----:B------:R-:W0:Y:S01]  /*4d80*/  LDCU UR39, c[0x0][0x388] ;  /* 0x00007100ff2777ac */ /* 0x000e220008000800 */
[----:B------:R-:W0:Y:S01]  /*4d90*/  LDCU.64 UR40, c[0x0][0x3c0] ;  /* 0x00007800ff2877ac */ /* 0x000e220008000a00 */
[----:B------:R-:W0:Y:S01]  /*4da0*/  LDCU.64 UR42, c[0x0][0x3a8] ;  /* 0x00007500ff2a77ac */ /* 0x000e220008000a00 */
[----:B------:R-:W0:Y:S01]  /*4db0*/  LDCU.64 UR44, c[0x0][0x540] ;  /* 0x0000a800ff2c77ac */ /* 0x000e220008000a00 */
[----:B------:R-:W0:Y:S01]  /*4dc0*/  LDCU.128 UR32, c[0x0][0x440] ;  /* 0x00008800ff2077ac */ /* 0x000e220008000c00 */
[----:B------:R-:W-:-:S05]  /*4dd0*/  UMOV UR8, URZ ;  /* 0x000000ff00087c82 */ /* 0x000fca0008000000 */
.L_x_5671:
        /* <DEDUP_REMOVED lines=11> */
[----:B--2---:R-:W5:Y:S04]  /*4e90*/  LDG.E.128 R4, desc[UR36][R14.64] ;  /* 0x000000240e047981 */ /* 0x004f68000c1e1d00 */
[----:B------:R-:W3:Y:S01]  /*4ea0*/  LDG.E.128 R8, desc[UR36][R14.64+0x200] ;  /* 0x000200240e087981 */ /* 0x000ee2000c1e1d00 */
[----:B------:R-:W-:Y:S02]  /*4eb0*/  MOV R12, UR11 ;  /* 0x0000000b000c7c02 */ /* 0x000fe40008000f00 */
[----:B------:R-:W-:Y:S01]  /*4ec0*/  MOV R13, UR10 ;  /* 0x0000000a000d7c02 */ /* 0x000fe20008000f00 */
[----:B------:R-:W-:Y:S01]  /*4ed0*/  UMOV UR10, UR20 ;  /* 0x00000014000a7c82 */ /* 0x000fe20008000000 */
[----:B------:R-:W-:-:S03]  /*4ee0*/  UMOV UR11, UR25 ;  /* 0x00000019000b7c82 */ /* 0x000fc60008000000 */
[----:B----4-:R0:W4:Y:S01]  /*4ef0*/  LDG.E R157, desc[UR36][R12.64] ;  /* 0x000000240c9d7981 */ /* 0x010122000c1e1900 */
[----:B------:R-:W-:-:S04]  /*4f00*/  UIMAD.WIDE.U32 UR10, UR8, UR40, UR10 ;  /* 0x00000028080a72a5 */ /* 0x000fc8000f8e000a */
[----:B------:R-:W-:Y:S02]  /*4f10*/  UIMAD UR9, UR8, UR41, UR11 ;  /* 0x00000029080972a4 */ /* 0x000fe4000f8e020b */
[----:B------:R-:W-:-:S04]  /*4f20*/  ULEA UR11, UP0, UR10, UR34, 0x2 ;  /* 0x000000220a0b7291 */ /* 0x000fc8000f8010ff */
[----:B------:R-:W-:Y:S02]  /*4f30*/  ULEA.HI.X UR10, UR10, UR35, UR9, 0x2, UP0 ;  /* 0x000000230a0a7291 */ /* 0x000fe400080f1409 */
[----:B------:R-:W-:-:S04]  /*4f40*/  MOV R74, UR11 ;  /* 0x0000000b004a7c02 */ /* 0x000fc80008000f00 */
[----:B------:R-:W-:-:S05]  /*4f50*/  MOV R75, UR10 ;  /* 0x0000000a004b7c02 */ /* 0x000fca0008000f00 */
[----:B------:R-:W2:Y:S01]  /*4f60*/  LDG.E R74, desc[UR36][R74.64] ;  /* 0x000000244a4a7981 */ /* 0x000ea2000c1e1900 */
        /* <DEDUP_REMOVED lines=13> */
[----:B0-----:R-:W0:Y:S01]  /*5040*/  LDS.128 R12, [R54] ;  /* 0x00000000360c7984 */ /* 0x001e220000000c00 */
[----:B----4-:R-:W-:-:S03]  /*5050*/  FMUL.FTZ R162, R157, 1.4426950216293334961 ;  /* 0x3fb8aa3b9da27820 */ /* 0x010fc60000410000 */
[----:B------:R-:W3:Y:S01]  /*5060*/  LDS.128 R4, [R54+0x10] ;  /* 0x0000100036047984 */ /* 0x000ee20000000c00 */
        /* <DEDUP_REMOVED lines=15> */
[----:B------:R-:W-:Y:S01]  /*5160*/  SEL R8, R31, UR9, P2 ;  /* 0x000000091f087c07 */ /* 0x000fe20009000000 */
[----:B------:R-:W4:Y:S01]  /*5170*/  MUFU.EX2 R158, R158 ;  /* 0x0000009e009e7308 */ /* 0x000f220000000800 */
[C---:B------:R-:W-:Y:S01]  /*5180*/  FMUL.FTZ R2, R162.reuse, R59 ;  /* 0x0000003ba2027220 */ /* 0x040fe20000410000 */
[----:B------:R-:W-:Y:S01]  /*5190*/  FMUL.FTZ R9, R162, R62 ;  /* 0x0000003ea2097220 */ /* 0x000fe20000410000 */
[----:B------:R-:W-:Y:S01]  /*51a0*/  LEA R8, R8, UR10, 0x2 ;  /* 0x0000000a08087c11 */ /* 0x000fe2000f8e10ff */
[----:B------:R-:W2:Y:S04]  /*51b0*/  MUFU.EX2 R11, R11 ;  /* 0x0000000b000b7308 */ /* 0x000ea80000000800 */
[----:B------:R-:W2:Y:S01]  /*51c0*/  MUFU.EX2 R159, R159 ;  /* 0x0000009f009f7308 */ /* 0x000ea20000000800 */
[----:B-1----:R1:W-:Y:S03]  /*51d0*/  STS [R8+0x1d10], R171 ;  /* 0x001d10ab08007388 */ /* 0x0023e60000000800 */
[----:B------:R-:W1:Y:S04]  /*51e0*/  MUFU.EX2 R161, R161 ;  /* 0x000000a100a17308 */ /* 0x000e680000000800 */
[----:B------:R-:W1:Y:S01]  /*51f0*/  MUFU.EX2 R170, R170 ;  /* 0x000000aa00aa7308 */ /* 0x000e620000000800 */
[----:B0-----:R-:W-:-:S03]  /*5200*/  HADD2.F32 R180, -RZ, R15.H0_H0 ;  /* 0x2000000fffb47230 */ /* 0x001fc60000004100 */
        /* <DEDUP_REMOVED lines=26> */
[--C-:B------:R-:W-:Y:S01]  /*53b0*/  HADD2.F32 R15, -RZ, R7.reuse.H1_H1 ;  /* 0x30000007ff0f7230 */ /* 0x100fe20000004100 */
[----:B------:R5:W0:Y:S01]  /*53c0*/  MUFU.EX2 R160, R163 ;  /* 0x000000a300a07308 */ /* 0x000a220000000800 */
[C---:B-1----:R-:W-:Y:S01]  /*53d0*/  FMUL.FTZ R8, R74.reuse, R186 ;  /* 0x000000ba4a087220 */ /* 0x042fe20000410000 */
[C---:B------:R-:W-:Y:S01]  /*53e0*/  FMUL.FTZ R175, R74.reuse, R188 ;  /* 0x000000bc4aaf7220 */ /* 0x040fe20000410000 */
[C---:B------:R-:W-:Y:S01]  /*53f0*/  FMUL.FTZ R164, R74.reuse, R176 ;  /* 0x000000b04aa47220 */ /* 0x040fe20000410000 */
[----:B------:R-:W1:Y:S01]  /*5400*/  MUFU.EX2 R75, R2 ;  /* 0x00000002004b7308 */ /* 0x000e620000000800 */
[C---:B------:R-:W-:Y:S01]  /*5410*/  FMUL.FTZ R177, R74.reuse, R178 ;  /* 0x000000b24ab17220 */ /* 0x040fe20000410000 */
[C---:B------:R-:W-:Y:S01]  /*5420*/  FMUL.FTZ R166, R74.reuse, R172 ;  /* 0x000000ac4aa67220 */ /* 0x040fe20000410000 */
[----:B------:R-:W-:Y:S01]  /*5430*/  FMUL.FTZ R179, R74, R167 ;  /* 0x000000a74ab37220 */ /* 0x000fe20000410000 */
[----:B------:R4:W0:Y:S01]  /*5440*/  MUFU.EX2 R2, R9 ;  /* 0x0000000900027308 */ /* 0x0008220000000800 */
[----:B-----5:R-:W-:-:S02]  /*5450*/  HADD2.F32 R163, -RZ, R7.H0_H0 ;  /* 0x20000007ffa37230 */ /* 0x020fc40000004100 */
[C---:B------:R-:W-:Y:S01]  /*5460*/  FMUL.FTZ R7, R74.reuse, R193 ;  /* 0x000000c14a077220 */ /* 0x040fe20000410000 */
[----:B------:R-:W-:Y:S01]  /*5470*/  FMUL.FTZ R181, R74, R15 ;  /* 0x0000000f4ab57220 */ /* 0x000fe20000410000 */
        /* <DEDUP_REMOVED lines=19> */
[----:B0123--:R-:W-:Y:S05]  /*55b0*/  @P1 BRA `(.L_x_5628) ;  /* 0x0000000000201947 */ /* 0x00ffea0003800000 */
        /* <DEDUP_REMOVED lines=8> */
.L_x_5628:
[----:B------:R-:W-:-:S06]  /*5640*/  LEA R213, R22, UR10, 0x2 ;  /* 0x0000000a16d57c11 */ /* 0x000fcc000f8e10ff */
[----:B------:R-:W0:Y:S02]  /*5650*/  LDS R213, [R213+0x2514] ;  /* 0x00251400d5d57984 */ /* 0x000e240000000800 */
.L_x_5629:
[----:B------:R-:W-:Y:S05]  /*5660*/  BSYNC.RECONVERGENT B0 ;  /* 0x0000000000007941 */ /* 0x000fea0003800200 */
.L_x_5627:
        /* <DEDUP_REMOVED lines=78> */
.L_x_5689:
[----:B------:R-:W-:Y:S01]  /*5b50*/  ISETP.GE.AND P3, PT, R56, 0x10, PT ;  /* 0x000000103800780c */ /* 0x000fe20003f66270 */
[----:B----4-:R-:W-:Y:S01]  /*5b60*/  FFMA.FTZ R4, R6, R4, R5 ;  /* 0x0000000406047223 */ /* 0x010fe20000010005 */
[----:B------:R-:W-:-:S04]  /*5b70*/  UMOV UR9, 0xffffffff ;  /* 0xffffffff00097882 */ /* 0x000fc80000000000 */
[----:B------:R-:W-:-:S07]  /*5b80*/  FSEL R7, R5, R4, !P3 ;  /* 0x0000000405077208 */ /* 0x000fce0005800000 */
[----:B--23--:R-:W-:Y:S01]  /*5b90*/  @P3 FMUL.FTZ R6, R6, R173 ;  /* 0x000000ad06063220 */ /* 0x00cfe20000410000 */
[----:B------:R-:W-:Y:S06]  /*5ba0*/  BRA.DIV UR9, `(.L_x_5632) ;  /* 0x0000003a097c7947 */ /* 0x000fec000b800000 */
.L_x_5692:
[----:B------:R-:W-:-:S03]  /*5bb0*/  UMOV UR9, 0xffffffff ;  /* 0xffffffff00097882 */ /* 0x000fc60000000000 */
[----:B------:R-:W-:Y:S05]  /*5bc0*/  BRA.DIV UR9, `(.L_x_5633) ;  /* 0x0000003a099c7947 */ /* 0x000fea000b800000 */
.L_x_5695:
[----:B------:R-:W-:-:S03]  /*5bd0*/  UMOV UR9, 0xffffffff ;  /* 0xffffffff00097882 */ /* 0x000fc60000000000 */
[----:B------:R-:W-:Y:S05]  /*5be0*/  BRA.DIV UR9, `(.L_x_5634) ;  /* 0x0000003a09bc7947 */ /* 0x000fea000b800000 */
[----:B------:R2:W3:Y:S04]  /*5bf0*/  SHFL.UP PT, R162, R6, 0x1, RZ ;  /* 0x0420000006a27989 */ /* 0x0004e800000e00ff */
[----:B------:R2:W4:Y:S04]  /*5c00*/  SHFL.UP PT, R173, R7, 0x1, RZ ;  /* 0x0420000007ad7989 */ /* 0x00052800000e00ff */
[----:B-----5:R2:W0:Y:S04]  /*5c10*/  SHFL.IDX PT, R4, R8, RZ, 0x1f ;  /* 0x00001fff08047589 */ /* 0x02042800000e0000 */
[----:B------:R2:W0:Y:S02]  /*5c20*/  SHFL.IDX PT, R5, R9, RZ, 0x1f ;  /* 0x00001fff09057589 */ /* 0x00042400000e0000 */
.L_x_5701:
[----:B--2---:R-:W2:Y:S01]  /*5c30*/  LDS.64 R6, [R51+0x1900] ;  /* 0x0019000033067984 */ /* 0x004ea20000000a00 */
[C---:B0--34-:R-:W-:Y:S01]  /*5c40*/  @P2 FFMA.FTZ R5, R162.reuse, R5, R173 ;  /* 0x00000005a2052223 */ /* 0x059fe200000100ad */
[----:B------:R-:W-:-:S03]  /*5c50*/  @P2 FMUL.FTZ R4, R162, R4 ;  /* 0x00000004a2042220 */ /* 0x000fc60000410000 */
[-C--:B--2---:R-:W-:Y:S01]  /*5c60*/  FFMA.FTZ R7, R5, R6.reuse, R7 ;  /* 0x0000000605077223 */ /* 0x084fe20000010007 */
[----:B------:R-:W-:-:S05]  /*5c70*/  FMUL.FTZ R6, R4, R6 ;  /* 0x0000000604067220 */ /* 0x000fca0000410000 */
[----:B------:R3:W-:Y:S02]  /*5c80*/  STS.128 [R51+0x1900], R4 ;  /* 0x0019000433007388 */ /* 0x0007e40000000c00 */
.L_x_5630:
        /* <DEDUP_REMOVED lines=110> */
.L_x_5718:
        /* <DEDUP_REMOVED lines=8> */
.L_x_5635:
        /* <DEDUP_REMOVED lines=11> */
[----:B------:R-:W-:Y:S01]  /*64a0*/  FMUL.FTZ R199, R199, R162 ;  /* 0x000000a2c7c77220 */ /* 0x000fe20000410000 */
[----:B------:R-:W-:Y:S01]  /*64b0*/  ISETP.NE.AND P1, PT, R22, RZ, PT ;  /* 0x000000ff1600720c */ /* 0x000fe20003f25270 */
[----:B------:R-:W-:Y:S01]  /*64c0*/  FMUL.FTZ R186, R186, R175 ;  /* 0x000000afbaba7220 */ /* 0x000fe20000410000 */
[----:B------:R-:W-:Y:S01]  /*64d0*/  FFMA.FTZ R189, R129, R189, R4 ;  /* 0x000000bd81bd7223 */ /* 0x000fe20000010004 */
[----:B------:R-:W-:Y:S01]  /*64e0*/  FMUL.FTZ R188, R188, R173 ;  /* 0x000000adbcbc7220 */ /* 0x000fe20000410000 */
[C---:B------:R-:W-:Y:S01]  /*64f0*/  FMUL.FTZ R6, R74.reuse, R219 ;  /* 0x000000db4a067220 */ /* 0x040fe20000410000 */
        /* <DEDUP_REMOVED lines=26> */
[C---:B------:R-:W-:Y:S01]  /*66a0*/  FMUL.FTZ R6, R74.reuse, R171 ;  /* 0x000000ab4a067220 */ /* 0x040fe20000410000 */
[----:B------:R1:W-:Y:S01]  /*66b0*/  STS [R30+0x850], R7 ;  /* 0x000850071e007388 */ /* 0x0003e20000000800 */
[----:B------:R-:W-:Y:S01]  /*66c0*/  FMUL.FTZ R185, R129, R4 ;  /* 0x0000000481b97220 */ /* 0x000fe20000410000 */
[C---:B------:R-:W-:Y:S01]  /*66d0*/  FMUL.FTZ R4, R74.reuse, R177 ;  /* 0x000000b14a047220 */ /* 0x040fe20000410000 */
[----:B------:R-:W-:Y:S01]  /*66e0*/  P2R R186, PR, RZ, 0x2 ;  /* 0x00000002ffba7803 */ /* 0x000fe20000000000 */
[----:B------:R2:W-:Y:S01]  /*66f0*/  STS [R32+0x10], R9 ;  /* 0x0000100920007388 */ /* 0x0005e20000000800 */
[----:B------:R-:W-:Y:S03]  /*6700*/  BSSY.RECONVERGENT B0, `(.L_x_5637) ;  /* 0x0000044000007945 */ /* 0x000fe60003800200 */
[----:B------:R3:W-:Y:S01]  /*6710*/  STS [R32+0x8], R185 ;  /* 0x000008b920007388 */ /* 0x0007e20000000800 */
[----:B-1----:R-:W-:Y:S01]  /*6720*/  FMUL.FTZ R7, R125, R4 ;  /* 0x000000047d077220 */ /* 0x002fe20000410000 */
[----:B------:R-:W-:-:S02]  /*6730*/  FMUL.FTZ R4, R74, R175 ;  /* 0x000000af4a047220 */ /* 0x000fc40000410000 */
[----:B------:R1:W-:Y:S01]  /*6740*/  STS [R32+0x14], R189 ;  /* 0x000014bd20007388 */ /* 0x0003e20000000800 */
[----:B--2---:R-:W-:Y:S01]  /*6750*/  FMUL.FTZ R9, R121, R6 ;  /* 0x0000000679097220 */ /* 0x004fe20000410000 */
[C---:B------:R-:W-:Y:S02]  /*6760*/  FMUL.FTZ R6, R74.reuse, R166 ;  /* 0x000000a64a067220 */ /* 0x040fe40000410000 */
[----:B------:R2:W-:Y:S01]  /*6770*/  STS [R32+0xc], R187 ;  /* 0x00000cbb20007388 */ /* 0x0005e20000000800 */
[----:B---3--:R-:W-:Y:S01]  /*6780*/  FMUL.FTZ R185, R123, R4 ;  /* 0x000000047bb97220 */ /* 0x008fe20000410000 */
[C---:B------:R-:W-:Y:S02]  /*6790*/  FMUL.FTZ R4, R74.reuse, R179 ;  /* 0x000000b34a047220 */ /* 0x040fe40000410000 */
[----:B------:R3:W-:Y:S01]  /*67a0*/  STS [R32+0x18], R7 ;  /* 0x0000180720007388 */ /* 0x0007e20000000800 */
[----:B0-----:R-:W-:Y:S01]  /*67b0*/  FFMA.FTZ R200, R5, R213, R200 ;  /* 0x000000d505c87223 */ /* 0x001fe200000100c8 */
[C---:B------:R-:W-:Y:S01]  /*67c0*/  FMUL.FTZ R5, R74.reuse, R204 ;  /* 0x000000cc4a057220 */ /* 0x040fe20000410000 */
[----:B-1----:R-:W-:Y:S01]  /*67d0*/  FMUL.FTZ R189, R74, R164 ;  /* 0x000000a44abd7220 */ /* 0x002fe20000410000 */
[----:B------:R-:W-:Y:S01]  /*67e0*/  STS [R32+0x20], R185 ;  /* 0x000020b920007388 */ /* 0x000fe20000000800 */
[----:B------:R-:W-:Y:S01]  /*67f0*/  FFMA.FTZ R190, R190, R200, R211 ;  /* 0x000000c8bebe7223 */ /* 0x000fe200000100d3 */
[----:B------:R-:W-:Y:S01]  /*6800*/  FMUL.FTZ R5, R132, R5 ;  /* 0x0000000584057220 */ /* 0x000fe20000410000 */
[----:B--2---:R-:W-:Y:S01]  /*6810*/  FMUL.FTZ R187, R117, R6 ;  /* 0x0000000675bb7220 */ /* 0x004fe20000410000 */
[----:B------:R-:W-:Y:S01]  /*6820*/  FMUL.FTZ R189, R118, R189 ;  /* 0x000000bd76bd7220 */ /* 0x000fe20000410000 */
[----:B------:R-:W-:Y:S01]  /*6830*/  STS [R32+0x24], R193 ;  /* 0x000024c120007388 */ /* 0x000fe20000000800 */
[----:B---3--:R-:W-:Y:S01]  /*6840*/  FMUL.FTZ R7, R119, R4 ;  /* 0x0000000477077220 */ /* 0x008fe20000410000 */
[----:B------:R-:W-:-:S02]  /*6850*/  FFMA.FTZ R198, R201, R190, R198 ;  /* 0x000000bec9c67223 */ /* 0x000fc400000100c6 */
[----:B------:R0:W-:Y:S02]  /*6860*/  STS [R32+0x4], R5 ;  /* 0x0000040520007388 */ /* 0x0001e40000000800 */
[----:B------:R-:W-:Y:S02]  /*6870*/  FFMA.FTZ R182, R182, R198, R209 ;  /* 0x000000c6b6b67223 */ /* 0x000fe400000100d1 */
[----:B------:R-:W-:Y:S02]  /*6880*/  STS [R32+0x28], R9 ;  /* 0x0000280920007388 */ /* 0x000fe40000000800 */
[----:B------:R-:W-:Y:S02]  /*6890*/  FFMA.FTZ R196, R191, R182, R196 ;  /* 0x000000b6bfc47223 */ /* 0x000fe400000100c4 */
[----:B------:R-:W-:Y:S01]  /*68a0*/  STS [R32+0x2c], R195 ;  /* 0x00002cc320007388 */ /* 0x000fe20000000800 */
[----:B0-----:R-:W-:Y:S01]  /*68b0*/  FMUL.FTZ R5, R74, R162 ;  /* 0x000000a24a057220 */ /* 0x001fe20000410000 */
[----:B------:R-:W-:-:S02]  /*68c0*/  FFMA.FTZ R174, R174, R196, R207 ;  /* 0x000000c4aeae7223 */ /* 0x000fc400000100cf */
[----:B------:R0:W-:Y:S01]  /*68d0*/  STS [R32+0x30], R7 ;  /* 0x0000300720007388 */ /* 0x0001e20000000800 */
[----:B------:R-:W-:Y:S01]  /*68e0*/  FMUL.FTZ R5, R126, R5 ;  /* 0x000000057e057220 */ /* 0x000fe20000410000 */
[----:B------:R-:W-:Y:S02]  /*68f0*/  FFMA.FTZ R194, R183, R174, R194 ;  /* 0x000000aeb7c27223 */ /* 0x000fe400000100c2 */
[----:B------:R-:W-:Y:S02]  /*6900*/  STS [R32+0x38], R187 ;  /* 0x000038bb20007388 */ /* 0x000fe40000000800 */
[----:B------:R-:W-:Y:S02]  /*6910*/  FFMA.FTZ R170, R170, R194, R205 ;  /* 0x000000c2aaaa7223 */ /* 0x000fe400000100cd */
[----:B------:R1:W-:Y:S01]  /*6920*/  STS [R32+0x1c], R5 ;  /* 0x00001c0520007388 */ /* 0x0003e20000000800 */
[----:B0-----:R-:W-:-:S04]  /*6930*/  IMAD.WIDE.U32 R6, R16, UR8, R18 ;  /* 0x0000000810067c25 */ /* 0x001fc8000f8e0012 */
[----:B------:R-:W-:Y:S01]  /*6940*/  FFMA.FTZ R192, R161, R170, R192 ;  /* 0x000000aaa1c07223 */ /* 0x000fe200000100c0 */
[----:B------:R0:W-:Y:S03]  /*6950*/  STS [R32+0x3c], R189 ;  /* 0x00003cbd20007388 */ /* 0x0001e60000000800 */
[----:B------:R-:W-:Y:S01]  /*6960*/  FFMA.FTZ R160, R160, R192, R203 ;  /* 0x000000c0a0a07223 */ /* 0x000fe200000100cb */
[----:B------:R-:W-:Y:S01]  /*6970*/  LEA R4, P1, R6, UR44, 0x2 ;  /* 0x0000002c06047c11 */ /* 0x000fe2000f8210ff */
[----:B-1----:R-:W-:Y:S02]  /*6980*/  FMUL.FTZ R5, R74, R168 ;  /* 0x000000a84a057220 */ /* 0x002fe40000410000 */
[----:B------:R-:W-:Y:S02]  /*6990*/  FFMA.FTZ R184, R159, R160, R184 ;  /* 0x000000a09fb87223 */ /* 0x000fe400000100b8 */
[----:B------:R-:W-:Y:S01]  /*69a0*/  FMUL.FTZ R185, R120, R5 ;  /* 0x0000000578b97220 */ /* 0x000fe20000410000 */
[----:B------:R-:W-:Y:S01]  /*69b0*/  FFMA.FTZ R5, R121, R176, R188 ;  /* 0x000000b079057223 */ /* 0x000fe200000100bc */
[----:B------:R-:W-:-:S03]  /*69c0*/  FFMA.FTZ R74, R2, R184, R169 ;  /* 0x000000b8024a7223 */ /* 0x000fc600000100a9 */
[----:B------:R0:W-:Y:S01]  /*69d0*/  STS [R32+0x34], R185 ;  /* 0x000034b920007388 */ /* 0x0001e20000000800 */
[----:B------:R-:W-:Y:S01]  /*69e0*/  FFMA.FTZ R178, R122, R178, R5 ;  /* 0x000000b27ab27223 */ /* 0x000fe20000010005 */
[----:B------:R-:W-:Y:S01]  /*69f0*/  IMAD R5, R17, UR8, R7 ;  /* 0x0000000811057c24 */ /* 0x000fe2000f8e0207 */
[----:B------:R-:W-:Y:S01]  /*6a00*/  MOV R7, UR39 ;  /* 0x0000002700077c02 */ /* 0x000fe20008000f00 */
[----:B------:R-:W-:Y:S01]  /*6a10*/  BAR.SYNC.DEFER_BLOCKING 0x0 ;  /* 0x0000000000007b1d */ /* 0x000fe20000010000 */
[----:B------:R-:W-:Y:S01]  /*6a20*/  FFMA.FTZ R9, R119, R172, R178 ;  /* 0x000000ac77097223 */ /* 0x000fe200000100b2 */
[----:B------:R-:W-:Y:S01]  /*6a30*/  FFMA.FTZ R14, R11, R74, R14 ;  /* 0x0000004a0b0e7223 */ /* 0x000fe2000001000e */
[----:B------:R-:W-:Y:S02]  /*6a40*/  IADD3 R169, PT, PT, R7, -UR6, -R22 ;  /* 0x8000000607a97c10 */ /* 0x000fe4000fffe816 */
[----:B------:R-:W-:Y:S01]  /*6a50*/  LEA.HI.X R5, R6, UR45, R5, 0x2, P1 ;  /* 0x0000002d06057c11 */ /* 0x000fe200088f1405 */
[----:B------:R-:W-:Y:S01]  /*6a60*/  FFMA.FTZ R2, R120, R167, R9 ;  /* 0x000000a778027223 */ /* 0x000fe20000010009 */
[C---:B------:R-:W-:Y:S01]  /*6a70*/  ISETP.GE.AND P1, PT, R169.reuse, 0x1, PT ;  /* 0x00000001a900780c */ /* 0x040fe20003f26270 */
[----:B------:R-:W-:Y:S01]  /*6a80*/  FFMA.FTZ R10, R10, R14, R165 ;  /* 0x0000000e0a0a7223 */ /* 0x000fe200000100a5 */
[----:B------:R-:W-:Y:S01]  /*6a90*/  ISETP.GE.AND P2, PT, R169, 0x41, PT ;  /* 0x00000041a900780c */ /* 0x000fe20003f46270 */
[----:B------:R-:W-:Y:S01]  /*6aa0*/  FFMA.FTZ R163, R117, R163, R2 ;  /* 0x000000a375a37223 */ /* 0x000fe20000010002 */
[----:B------:R-:W-:Y:S01]  /*6ab0*/  ISETP.GE.AND P3, PT, R169, 0x81, PT ;  /* 0x00000081a900780c */ /* 0x000fe20003f66270 */
[----:B------:R-:W-:Y:S01]  /*6ac0*/  FFMA.FTZ R12, R75, R10, R12 ;  /* 0x0000000a4b0c7223 */ /* 0x000fe2000001000c */
[----:B------:R-:W-:Y:S01]  /*6ad0*/  ISETP.GE.AND P4, PT, R169, 0xc1, PT ;  /* 0x000000c1a900780c */ /* 0x000fe20003f86270 */
[----:B------:R0:W1:Y:S06]  /*6ae0*/  LDS R183, [R34+0x950] ;  /* 0x0009500022b77984 */ /* 0x00006c0000000800 */
[----:B------:R-:W-:Y:S06]  /*6af0*/  @!P1 BRA `(.L_x_5638) ;  /* 0x0000000000109947 */ /* 0x000fec0003800000 */
[----:B------:R-:W-:-:S04]  /*6b00*/  LEA.HI R2, R22, R22, RZ, 0x1b ;  /* 0x0000001616027211 */ /* 0x000fc800078fd8ff */
[----:B------:R-:W-:-:S05]  /*6b10*/  LEA R2, R2, UR10, 0x2 ;  /* 0x0000000a02027c11 */ /* 0x000fca000f8e10ff */
[----:B------:R-:W2:Y:S04]  /*6b20*/  LDS R7, [R2+0x850] ;  /* 0x0008500002077984 */ /* 0x000ea80000000800 */
[----:B--2---:R2:W-:Y:S02]  /*6b30*/  REDG.E.ADD.F32.FTZ.RN.STRONG.GPU desc[UR36][R4.64], R7 ;  /* 0x00000007040079a6 */ /* 0x0045e4000c12f324 */
.L_x_5638:
[----:B------:R-:W-:Y:S05]  /*6b40*/  BSYNC.RECONVERGENT B0 ;  /* 0x0000000000007941 */ /* 0x000fea0003800200 */
.L_x_5637:
[----:B------:R-:W-:Y:S04]  /*6b50*/  BSSY.RECONVERGENT B0, `(.L_x_5639) ;  /* 0x0000003000007945 */ /* 0x000fe80003800200 */
[----:B------:R-:W-:Y:S05]  /*6b60*/  @!P2 BRA `(.L_x_5640) ;  /* 0x000000000004a947 */ /* 0x000fea0003800000 */
[----:B-1----:R3:W-:Y:S02]  /*6b70*/  REDG.E.ADD.F32.FTZ.RN.STRONG.GPU desc[UR36][R4.64+0x100], R183 ;  /* 0x000100b7040079a6 */ /* 0x0027e4000c12f324 */
.L_x_5640:
[----:B------:R-:W-:Y:S05]  /*6b80*/  BSYNC.RECONVERGENT B0 ;  /* 0x0000000000007941 */ /* 0x000fea0003800200 */
.L_x_5639:
[----:B--2---:R2:W4:Y:S01]  /*6b90*/  LDS R7, [R36+0xa50] ;  /* 0x000a500024077984 */ /* 0x0045220000000800 */
[----:B------:R-:W-:Y:S04]  /*6ba0*/  BSSY.RECONVERGENT B0, `(.L_x_5641) ;  /* 0x0000003000007945 */ /* 0x000fe80003800200 */
[----:B------:R-:W-:Y:S05]  /*6bb0*/  @!P3 BRA `(.L_x_5642) ;  /* 0x000000000004b947 */ /* 0x000fea0003800000 */
[----:B----4-:R4:W-:Y:S02]  /*6bc0*/  REDG.E.ADD.F32.FTZ.RN.STRONG.GPU desc[UR36][R4.64+0x200], R7 ;  /* 0x00020007040079a6 */ /* 0x0109e4000c12f324 */
.L_x_5642:
[----:B------:R-:W-:Y:S05]  /*6bd0*/  BSYNC.RECONVERGENT B0 ;  /* 0x0000000000007941 */ /* 0x000fea0003800200 */
.L_x_5641:
[----:B----4-:R4:W0:Y:S01]  /*6be0*/  LDS R7, [R37+0xb50] ;  /* 0x000b500025077984 */ /* 0x0108220000000800 */
[----:B------:R-:W-:Y:S01]  /*6bf0*/  BSSY.RECONVERGENT B0, `(.L_x_5643) ;  /* 0x0000004000007945 */ /* 0x000fe20003800200 */
[----:B------:R-:W-:-:S03]  /*6c00*/  FMUL.FTZ R8, R15, R164 ;  /* 0x000000a40f087220 */ /* 0x000fc60000410000 */
[----:B------:R-:W-:Y:S05]  /*6c10*/  @!P4 BRA `(.L_x_5644) ;  /* 0x000000000004c947 */ /* 0x000fea0003800000 */
[----:B0-----:R0:W-:Y:S02]  /*6c20*/  REDG.E.ADD.F32.FTZ.RN.STRONG.GPU desc[UR36][R4.64+0x300], R7 ;  /* 0x00030007040079a6 */ /* 0x0011e4000c12f324 */
.L_x_5644:
[----:B------:R-:W-:Y:S05]  /*6c30*/  BSYNC.RECONVERGENT B0 ;  /* 0x0000000000007941 */ /* 0x000fea0003800200 */
.L_x_5643:
        /* <DEDUP_REMOVED lines=12> */
.L_x_5646:
[----:B------:R-:W-:Y:S05]  /*6d00*/  BSYNC.RECONVERGENT B0 ;  /* 0x0000000000007941 */ /* 0x000fea0003800200 */
.L_x_5645:
[----:B0-----:R0:W0:Y:S01]  /*6d10*/  LDS R7, [R39+0xd50] ;  /* 0x000d500027077984 */ /* 0x0010220000000800 */
[----:B------:R-:W-:Y:S01]  /*6d20*/  BSSY.RECONVERGENT B0, `(.L_x_5647) ;  /* 0x0000005000007945 */ /* 0x000fe20003800200 */
[----:B------:R-:W-:Y:S01]  /*6d30*/  FADD.FTZ R215, -R156, R215 ;  /* 0x000000d79cd77221 */ /* 0x000fe20000010100 */
[----:B------:R-:W-:Y:S02]  /*6d40*/  FMUL.FTZ R2, R158, R57 ;  /* 0x000000399e027220 */ /* 0x000fe40000410000 */
[----:B------:R-:W-:Y:S05]  /*6d50*/  @!P1 BRA `(.L_x_5648) ;  /* 0x0000000000049947 */ /* 0x000fea0003800000 */
[----:B0-----:R0:W-:Y:S02]  /*6d60*/  REDG.E.ADD.F32.FTZ.RN.STRONG.GPU desc[UR36][R4.64+0x500], R7 ;  /* 0x00050007040079a6 */ /* 0x0011e4000c12f324 */
.L_x_5648:
[----:B------:R-:W-:Y:S05]  /*6d70*/  BSYNC.RECONVERGENT B0 ;  /* 0x0000000000007941 */ /* 0x000fea0003800200 */
.L_x_5647:
[----:B------:R1:W1:Y:S01]  /*6d80*/  LDS R9, [R40+0xe50] ;  /* 0x000e500028097984 */ /* 0x0002620000000800 */
[----:B------:R-:W-:Y:S01]  /*6d90*/  BSSY.RECONVERGENT B0, `(.L_x_5649) ;  /* 0x0000006000007945 */ /* 0x000fe20003800200 */
[----:B0-----:R-:W-:Y:S01]  /*6da0*/  FADD.FTZ R7, -R155, R204 ;  /* 0x000000cc9b077221 */ /* 0x001fe20000010100 */
[----:B------:R-:W-:Y:S01]  /*6db0*/  FMUL.FTZ R6, R12, R58 ;  /* 0x0000003a0c067220 */ /* 0x000fe20000410000 */
[----:B------:R-:W-:Y:S01]  /*6dc0*/  FFMA.FTZ R11, R2, R215, RZ ;  /* 0x000000d7020b7223 */ /* 0x000fe200000100ff */
[----:B------:R-:W-:Y:S06]  /*6dd0*/  @!P2 BRA `(.L_x_5650) ;  /* 0x000000000004a947 */ /* 0x000fec0003800000 */
[----:B-1----:R0:W-:Y:S02]  /*6de0*/  REDG.E.ADD.F32.FTZ.RN.STRONG.GPU desc[UR36][R4.64+0x600], R9 ;  /* 0x00060009040079a6 */ /* 0x0021e4000c12f324 */
.L_x_5650:
[----:B------:R-:W-:Y:S05]  /*6df0*/  BSYNC.RECONVERGENT B0 ;  /* 0x0000000000007941 */ /* 0x000fea0003800200 */
.L_x_5649:
[----:B------:R-:W-:Y:S01]  /*6e00*/  FFMA.FTZ R176, R6, R7, R11 ;  /* 0x0000000706b07223 */ /* 0x000fe2000001000b */
[----:B------:R-:W-:Y:S01]  /*6e10*/  BSSY.RECONVERGENT B0, `(.L_x_5651) ;  /* 0x0000006000007945 */ /* 0x000fe20003800200 */
[----:B------:R2:W2:Y:S01]  /*6e20*/  LDS R11, [R41+0xf50] ;  /* 0x000f5000290b7984 */ /* 0x0004a20000000800 */
[----:B------:R-:W-:Y:S01]  /*6e30*/  FADD.FTZ R172, -R154, R217 ;  /* 0x000000d99aac7221 */ /* 0x000fe20000010100 */
[----:B01----:R-:W-:Y:S01]  /*6e40*/  FMUL.FTZ R9, R10, R59 ;  /* 0x0000003b0a097220 */ /* 0x003fe20000410000 */
[----:B------:R-:W-:Y:S06]  /*6e50*/  @!P3 BRA `(.L_x_5652) ;  /* 0x000000000004b947 */ /* 0x000fec0003800000 */
[----:B--2---:R0:W-:Y:S02]  /*6e60*/  REDG.E.ADD.F32.FTZ.RN.STRONG.GPU desc[UR36][R4.64+0x700], R11 ;  /* 0x0007000b040079a6 */ /* 0x0041e4000c12f324 */
.L_x_5652:
[----:B------:R-:W-:Y:S05]  /*6e70*/  BSYNC.RECONVERGENT B0 ;  /* 0x0000000000007941 */ /* 0x000fea0003800200 */
.L_x_5651:
[----:B------:R1:W1:Y:S01]  /*6e80*/  LDS R13, [R49+0x1050] ;  /* 0x00105000310d7984 */ /* 0x0002620000000800 */
[----:B------:R-:W-:Y:S01]  /*6e90*/  BSSY.RECONVERGENT B0, `(.L_x_5653) ;  /* 0x0000006000007945 */ /* 0x000fe20003800200 */
[----:B------:R-:W-:Y:S01]  /*6ea0*/  FADD.FTZ R206, -R153, R206 ;  /* 0x000000ce99ce7221 */ /* 0x000fe20000010100 */
[----:B0-2---:R-:W-:Y:S01]  /*6eb0*/  FMUL.FTZ R11, R14, R60 ;  /* 0x0000003c0e0b7220 */ /* 0x005fe20000410000 */
[----:B------:R-:W-:Y:S01]  /*6ec0*/  FFMA.FTZ R178, R9, R172, R176 ;  /* 0x000000ac09b27223 */ /* 0x000fe200000100b0 */
[----:B------:R-:W-:Y:S06]  /*6ed0*/  @!P4 BRA `(.L_x_5654) ;  /* 0x000000000004c947 */ /* 0x000fec0003800000 */
[----:B-1----:R0:W-:Y:S02]  /*6ee0*/  REDG.E.ADD.F32.FTZ.RN.STRONG.GPU desc[UR36][R4.64+0x800], R13 ;  /* 0x0008000d040079a6 */ /* 0x0021e4000c12f324 */
.L_x_5654:
[----:B------:R-:W-:Y:S05]  /*6ef0*/  BSYNC.RECONVERGENT B0 ;  /* 0x0000000000007941 */ /* 0x000fea0003800200 */
.L_x_5653:
[----:B------:R2:W2:Y:S01]  /*6f00*/  LDS R15, [R42+0x1150] ;  /* 0x001150002a0f7984 */ /* 0x0004a20000000800 */
[----:B------:R-:W-:Y:S01]  /*6f10*/  BSSY.RECONVERGENT B0, `(.L_x_5655) ;  /* 0x0000006000007945 */ /* 0x000fe20003800200 */
[----:B------:R-:W-:Y:S01]  /*6f20*/  FADD.FTZ R176, -R152, R219 ;  /* 0x000000db98b07221 */ /* 0x000fe20000010100 */
[----:B01----:R-:W-:Y:S01]  /*6f30*/  FMUL.FTZ R13, R74, R61 ;  /* 0x0000003d4a0d7220 */ /* 0x003fe20000410000 */
[----:B------:R-:W-:Y:S01]  /*6f40*/  FFMA.FTZ R180, R11, R206, R178 ;  /* 0x000000ce0bb47223 */ /* 0x000fe200000100b2 */
[----:B------:R-:W-:Y:S06]  /*6f50*/  @!P5 BRA `(.L_x_5656) ;  /* 0x000000000004d947 */ /* 0x000fec0003800000 */
[----:B--2---:R0:W-:Y:S02]  /*6f60*/  REDG.E.ADD.F32.FTZ.RN.STRONG.GPU desc[UR36][R4.64+0x900], R15 ;  /* 0x0009000f040079a6 */ /* 0x0041e4000c12f324 */
.L_x_5656:
[----:B------:R-:W-:Y:S05]  /*6f70*/  BSYNC.RECONVERGENT B0 ;  /* 0x0000000000007941 */ /* 0x000fea0003800200 */
.L_x_5655:
[----:B------:R1:W1:Y:S01]  /*6f80*/  LDS R161, [R43+0x1250] ;  /* 0x001250002ba17984 */ /* 0x0002620000000800 */
[----:B0-2---:R-:W-:Y:S01]  /*6f90*/  FADD.FTZ R15, -R151, R202 ;  /* 0x000000ca970f7221 */ /* 0x005fe20000010100 */
[----:B------:R-:W-:Y:S01]  /*6fa0*/  FMUL.FTZ R178, R184, R62 ;  /* 0x0000003eb8b27220 */ /* 0x000fe20000410000 */
        /* <DEDUP_REMOVED lines=27> */
[----:B-1----:R0:W-:Y:S02]  /*7160*/  REDG.E.ADD.F32.FTZ.RN.STRONG.GPU desc[UR36][R4.64+0xa00], R161 ;  /* 0x000a00a1040079a6 */ /* 0x0021e4000c12f324 */
.L_x_5658:
[----:B------:R-:W-:Y:S05]  /*7170*/  BSYNC.RECONVERGENT B0 ;  /* 0x0000000000007941 */ /* 0x000fea0003800200 */
.L_x_5657:
[----:B01----:R0:W1:Y:S01]  /*7180*/  LDS R161, [R44+0x1350] ;  /* 0x001350002ca17984 */ /* 0x0030620000000800 */
[----:B------:R-:W-:Y:S01]  /*7190*/  BSSY.RECONVERGENT B0, `(.L_x_5659) ;  /* 0x0000006000007945 */ /* 0x000fe20003800200 */
[----:B------:R-:W-:Y:S01]  /*71a0*/  FADD.FTZ R179, -R144, R179 ;  /* 0x000000b390b37221 */ /* 0x000fe20000010100 */
[----:B------:R-:W-:Y:S01]  /*71b0*/  FMUL.FTZ R210, R182, R69 ;  /* 0x00000045b6d27220 */ /* 0x000fe20000410000 */
[----:B------:R-:W-:Y:S01]  /*71c0*/  FFMA.FTZ R75, R208, R181, R75 ;  /* 0x000000b5d04b7223 */ /* 0x000fe2000001004b */
[----:B------:R-:W-:Y:S06]  /*71d0*/  @!P1 BRA `(.L_x_5660) ;  /* 0x0000000000049947 */ /* 0x000fec0003800000 */
[----:B-1----:R2:W-:Y:S02]  /*71e0*/  REDG.E.ADD.F32.FTZ.RN.STRONG.GPU desc[UR36][R4.64+0xb00], R161 ;  /* 0x000b00a1040079a6 */ /* 0x0025e4000c12f324 */
.L_x_5660:
[----:B------:R-:W-:Y:S05]  /*71f0*/  BSYNC.RECONVERGENT B0 ;  /* 0x0000000000007941 */ /* 0x000fea0003800200 */
.L_x_5659:
[----:B------:R0:W0:Y:S01]  /*7200*/  LDS R163, [R45+0x1450] ;  /* 0x001450002da37984 */ /* 0x0000220000000800 */
[----:B------:R-:W-:Y:S01]  /*7210*/  BSSY.RECONVERGENT B0, `(.L_x_5661) ;  /* 0x0000006000007945 */ /* 0x000fe20003800200 */
[----:B-12---:R-:W-:Y:S01]  /*7220*/  FADD.FTZ R161, -R143, R168 ;  /* 0x000000a88fa17221 */ /* 0x006fe20000010100 */
[----:B------:R-:W-:Y:S01]  /*7230*/  FMUL.FTZ R168, R198, R70 ;  /* 0x00000046c6a87220 */ /* 0x000fe20000410000 */
[----:B------:R-:W-:Y:S01]  /*7240*/  FFMA.FTZ R75, R210, R179, R75 ;  /* 0x000000b3d24b7223 */ /* 0x000fe2000001004b */
[----:B------:R-:W-:Y:S06]  /*7250*/  @!P2 BRA `(.L_x_5662) ;  /* 0x000000000004a947 */ /* 0x000fec0003800000 */
[----:B0-----:R1:W-:Y:S02]  /*7260*/  REDG.E.ADD.F32.FTZ.RN.STRONG.GPU desc[UR36][R4.64+0xc00], R163 ;  /* 0x000c00a3040079a6 */ /* 0x0013e4000c12f324 */
.L_x_5662:
[----:B------:R-:W-:Y:S05]  /*7270*/  BSYNC.RECONVERGENT B0 ;  /* 0x0000000000007941 */ /* 0x000fea0003800200 */
.L_x_5661:
[----:B------:R2:W2:Y:S01]  /*7280*/  LDS R165, [R46+0x1550] ;  /* 0x001550002ea57984 */ /* 0x0004a20000000800 */
[----:B------:R-:W-:Y:S01]  /*7290*/  BSSY.RECONVERGENT B0, `(.L_x_5663) ;  /* 0x0000006000007945 */ /* 0x000fe20003800200 */
[----:B01----:R-:W-:Y:S01]  /*72a0*/  FADD.FTZ R163, -R142, R166 ;  /* 0x000000a68ea37221 */ /* 0x003fe20000010100 */
[----:B------:R-:W-:Y:S01]  /*72b0*/  FMUL.FTZ R166, R190, R71 ;  /* 0x00000047bea67220 */ /* 0x000fe20000410000 */
[----:B------:R-:W-:Y:S01]  /*72c0*/  FFMA.FTZ R75, R168, R161, R75 ;  /* 0x000000a1a84b7223 */ /* 0x000fe2000001004b */
[----:B------:R-:W-:Y:S06]  /*72d0*/  @!P3 BRA `(.L_x_5664) ;  /* 0x000000000004b947 */ /* 0x000fec0003800000 */
[----:B--2---:R0:W-:Y:S02]  /*72e0*/  REDG.E.ADD.F32.FTZ.RN.STRONG.GPU desc[UR36][R4.64+0xd00], R165 ;  /* 0x000d00a5040079a6 */ /* 0x0041e4000c12f324 */
.L_x_5664:
[----:B------:R-:W-:Y:S05]  /*72f0*/  BSYNC.RECONVERGENT B0 ;  /* 0x0000000000007941 */ /* 0x000fea0003800200 */
.L_x_5663:
[----:B------:R1:W1:Y:S01]  /*7300*/  LDS R167, [R47+0x1650] ;  /* 0x001650002fa77984 */ /* 0x0002620000000800 */
[----:B------:R-:W-:Y:S01]  /*7310*/  BSSY.RECONVERGENT B0, `(.L_x_5665) ;  /* 0x0000006000007945 */ /* 0x000fe20003800200 */
[----:B0-2---:R-:W-:Y:S01]  /*7320*/  FADD.FTZ R165, -R141, R164 ;  /* 0x000000a48da57221 */ /* 0x005fe20000010100 */
[----:B------:R-:W-:Y:S01]  /*7330*/  FMUL.FTZ R164, R200, R72 ;  /* 0x00000048c8a47220 */ /* 0x000fe20000410000 */
[----:B------:R-:W-:Y:S01]  /*7340*/  FFMA.FTZ R75, R166, R163, R75 ;  /* 0x000000a3a64b7223 */ /* 0x000fe2000001004b */
[----:B------:R-:W-:Y:S06]  /*7350*/  @!P4 BRA `(.L_x_5666) ;  /* 0x000000000004c947 */ /* 0x000fec0003800000 */
[----:B-1----:R0:W-:Y:S02]  /*7360*/  REDG.E.ADD.F32.FTZ.RN.STRONG.GPU desc[UR36][R4.64+0xe00], R167 ;  /* 0x000e00a7040079a6 */ /* 0x0021e4000c12f324 */
.L_x_5666:
[----:B------:R-:W-:Y:S05]  /*7370*/  BSYNC.RECONVERGENT B0 ;  /* 0x0000000000007941 */ /* 0x000fea0003800200 */
.L_x_5665:
[----:B01----:R0:W1:Y:S01]  /*7380*/  LDS R167, [R48+0x1750] ;  /* 0x0017500030a77984 */ /* 0x0030620000000800 */
[----:B------:R-:W-:Y:S01]  /*7390*/  BSSY.RECONVERGENT B0, `(.L_x_5667) ;  /* 0x0000004000007945 */ /* 0x000fe20003800200 */
[----:B------:R-:W-:-:S03]  /*73a0*/  FFMA.FTZ R75, R164, R165, R75 ;  /* 0x000000a5a44b7223 */ /* 0x000fc6000001004b */
[----:B------:R-:W-:Y:S05]  /*73b0*/  @!P5 BRA `(.L_x_5668) ;  /* 0x000000000004d947 */ /* 0x000fea0003800000 */
[----:B-1----:R2:W-:Y:S02]  /*73c0*/  REDG.E.ADD.F32.FTZ.RN.STRONG.GPU desc[UR36][R4.64+0xf00], R167 ;  /* 0x000f00a7040079a6 */ /* 0x0025e4000c12f324 */
.L_x_5668:
[----:B------:R-:W-:Y:S05]  /*73d0*/  BSYNC.RECONVERGENT B0 ;  /* 0x0000000000007941 */ /* 0x000fea0003800200 */
.L_x_5667:
[----:B--23--:R-:W2:Y:S01]  /*73e0*/  SHFL.DOWN PT, R4, R75, 0x1, 0x1f ;  /* 0x08201f004b047f89 */ /* 0x00cea200000e0000 */
[----:B------:R-:W-:Y:S01]  /*73f0*/  ISETP.GT.AND P1, PT, R56, 0x1e, PT ;  /* 0x0000001e3800780c */ /* 0x000fe20003f24270 */
[----:B------:R-:W-:Y:S01]  /*7400*/  FADD.FTZ R91, R164, R91 ;  /* 0x0000005ba45b7221 */ /* 0x000fe20000010000 */
[----:B------:R-:W-:Y:S01]  /*7410*/  FMUL.FTZ R164, R157, R190 ;  /* 0x000000be9da47220 */ /* 0x000fe20000410000 */
[----:B------:R-:W3:Y:S01]  /*7420*/  SHFL.DOWN PT, R5, R8, 0x1, 0x1f ;  /* 0x08201f0008057f89 */ /* 0x000ee200000e0000 */
[----:B------:R-:W-:Y:S01]  /*7430*/  ISETP.NE.AND P2, PT, R186, RZ, PT ;  /* 0x000000ffba00720c */ /* 0x000fe20003f45270 */
[----:B------:R-:W-:Y:S01]  /*7440*/  FADD.FTZ R92, R166, R92 ;  /* 0x0000005ca65c7221 */ /* 0x000fe20000010000 */
[----:B------:R-:W-:Y:S01]  /*7450*/  FMUL.FTZ R163, R163, R164 ;  /* 0x000000a4a3a37220 */ /* 0x000fe20000410000 */
[----:B------:R-:W-:Y:S01]  /*7460*/  FADD.FTZ R135, R11, R135 ;  /* 0x000000870b877221 */ /* 0x000fe20000010000 */
[----:B------:R-:W-:Y:S01]  /*7470*/  FMUL.FTZ R11, R157, R14 ;  /* 0x0000000e9d0b7220 */ /* 0x000fe20000410000 */
[----:B------:R-:W-:Y:S01]  /*7480*/  FADD.FTZ R138, R13, R138 ;  /* 0x0000008a0d8a7221 */ /* 0x000fe20000010000 */
[----:B------:R-:W-:Y:S01]  /*7490*/  FFMA.FTZ R190, R90, R190, R163 ;  /* 0x000000be5abe7223 */ /* 0x000fe200000100a3 */
[----:B------:R-:W-:Y:S01]  /*74a0*/  FADD.FTZ R140, R159, R140 ;  /* 0x0000008c9f8c7221 */ /* 0x000fe20000010000 */
[----:B------:R-:W-:Y:S01]  /*74b0*/  FMUL.FTZ R206, R206, R11 ;  /* 0x0000000bcece7220 */ /* 0x000fe20000410000 */
[----:B------:R-:W-:Y:S01]  /*74c0*/  FADD.FTZ R136, R9, R136 ;  /* 0x0000008809887221 */ /* 0x000fe20000010000 */
[----:B------:R-:W-:Y:S01]  /*74d0*/  FMUL.FTZ R11, R157, R10 ;  /* 0x0000000a9d0b7220 */ /* 0x000fe20000410000 */
[----:B------:R-:W-:Y:S01]  /*74e0*/  BSSY.RECONVERGENT B0, `(.L_x_5669) ;  /* 0x000006f000007945 */ /* 0x000fe20003800200 */
[----:B------:R-:W-:Y:S01]  /*74f0*/  FFMA.FTZ R9, R77, R14, R206 ;  /* 0x0000000e4d097223 */ /* 0x000fe200000100ce */
[----:B------:R-:W-:Y:S01]  /*7500*/  FMUL.FTZ R14, R157, R158 ;  /* 0x0000009e9d0e7220 */ /* 0x000fe20000410000 */
[----:B------:R-:W-:Y:S01]  /*7510*/  FMUL.FTZ R11, R172, R11 ;  /* 0x0000000bac0b7220 */ /* 0x000fe20000410000 */
[----:B------:R-:W-:Y:S01]  /*7520*/  FADD.FTZ R93, R168, R93 ;  /* 0x0000005da85d7221 */ /* 0x000fe20000010000 */
[----:B------:R-:W-:Y:S01]  /*7530*/  FADD.FTZ R94, R210, R94 ;  /* 0x0000005ed25e7221 */ /* 0x000fe20000010000 */
[----:B------:R-:W-:Y:S01]  /*7540*/  FMUL.FTZ R215, R215, R14 ;  /* 0x0000000ed7d77220 */ /* 0x000fe20000410000 */
[----:B------:R-:W-:Y:S01]  /*7550*/  FFMA.FTZ R10, R78, R10, R11 ;  /* 0x0000000a4e0a7223 */ /* 0x000fe2000001000b */
[----:B--2---:R-:W-:Y:S01]  /*7560*/  @!P1 FADD.FTZ R75, R75, R4 ;  /* 0x000000044b4b9221 */ /* 0x004fe20000010000 */
[----:B------:R-:W-:Y:S01]  /*7570*/  FADD.FTZ R115, R190, R115 ;  /* 0x00000073be737221 */ /* 0x000fe20000010000 */
[----:B------:R-:W-:Y:S01]  /*7580*/  FFMA.FTZ R215, R76, R158, R215 ;  /* 0x0000009e4cd77223 */ /* 0x000fe200000100d7 */
        /* <DEDUP_REMOVED lines=15> */
[----:B--2---:R-:W-:Y:S01]  /*7680*/  @!P1 FADD.FTZ R75, R75, R4 ;  /* 0x000000044b4b9221 */ /* 0x004fe20000010000 */
[----:B------:R-:W-:Y:S01]  /*7690*/  FMUL.FTZ R4, R157, R200 ;  /* 0x000000c89d047220 */ /* 0x000fe20000410000 */
[----:B---3--:R-:W-:-:S03]  /*76a0*/  @!P1 FADD.FTZ R8, R8, R5 ;  /* 0x0000000508089221 */ /* 0x008fc60000010000 */
[----:B------:R-:W2:Y:S01]  /*76b0*/  SHFL.DOWN PT, R212, R75, 0x4, 0x1f ;  /* 0x08801f004bd47f89 */ /* 0x000ea200000e0000 */
[----:B------:R-:W-:Y:S01]  /*76c0*/  ISETP.GT.AND P1, PT, R56, 0x1b, PT ;  /* 0x0000001b3800780c */ /* 0x000fe20003f24270 */
[----:B------:R-:W-:Y:S01]  /*76d0*/  FMUL.FTZ R186, R165, R4 ;  /* 0x00000004a5ba7220 */ /* 0x000fe20000410000 */
[----:B------:R-:W-:Y:S01]  /*76e0*/  FMUL.FTZ R4, R157, R198 ;  /* 0x000000c69d047220 */ /* 0x000fe20000410000 */
[----:B-1----:R-:W1:Y:S02]  /*76f0*/  SHFL.DOWN PT, R167, R8, 0x4, 0x1f ;  /* 0x08801f0008a77f89 */ /* 0x002e6400000e0000 */
        /* <DEDUP_REMOVED lines=15> */
[----:B--2---:R-:W-:Y:S01]  /*77f0*/  @!P1 FADD.FTZ R75, R75, R212 ;  /* 0x000000d44b4b9221 */ /* 0x004fe20000010000 */
[----:B------:R-:W-:Y:S01]  /*7800*/  FADD.FTZ R110, R5, R110 ;  /* 0x0000006e056e7221 */ /* 0x000fe20000010000 */
[----:B------:R-:W-:Y:S01]  /*7810*/  FMUL.FTZ R5, R157, R192 ;  /* 0x000000c09d057220 */ /* 0x000fe20000410000 */
[----:B------:R-:W-:Y:S01]  /*7820*/  FMUL.FTZ R164, R173, R4 ;  /* 0x00000004ada47220 */ /* 0x000fe20000410000 */
[----:B-1----:R-:W-:Y:S01]  /*7830*/  @!P1 FADD.FTZ R8, R8, R167 ;  /* 0x000000a708089221 */ /* 0x002fe20000010000 */
[----:B------:R-:W1:Y:S01]  /*7840*/  SHFL.DOWN PT, R166, R75, 0x8, 0x1f ;  /* 0x09001f004ba67f89 */ /* 0x000e6200000e0000 */
[----:B------:R-:W-:Y:S01]  /*7850*/  ISETP.GT.AND P1, PT, R56, 0x17, PT ;  /* 0x000000173800780c */ /* 0x000fe20003f24270 */
[----:B------:R-:W-:Y:S01]  /*7860*/  FFMA.FTZ R161, R83, R194, R164 ;  /* 0x000000c253a17223 */ /* 0x000fe200000100a4 */
[C---:B------:R-:W-:Y:S01]  /*7870*/  FMUL.FTZ R4, R157.reuse, R170 ;  /* 0x000000aa9d047220 */ /* 0x040fe20000410000 */
[----:B------:R-:W2:Y:S01]  /*7880*/  SHFL.DOWN PT, R163, R8, 0x8, 0x1f ;  /* 0x09001f0008a37f89 */ /* 0x000ea200000e0000 */
        /* <DEDUP_REMOVED lines=9> */
[----:B------:R-:W-:Y:S01]  /*7920*/  FADD.FTZ R106, R159, R106 ;  /* 0x0000006a9f6a7221 */ /* 0x000fe20000010000 */
[----:B------:R-:W-:Y:S01]  /*7930*/  FFMA.FTZ R170, R84, R170, R175 ;  /* 0x000000aa54aa7223 */ /* 0x000fe200000100af */
[----:B------:R-:W-:Y:S01]  /*7940*/  FFMA.FTZ R160, R82, R160, R177 ;  /* 0x000000a052a07223 */ /* 0x000fe200000100b1 */
[----:B------:R-:W-:Y:S01]  /*7950*/  FMUL.FTZ R4, R15, R4 ;  /* 0x000000040f047220 */ /* 0x000fe20000410000 */
[----:B------:R-:W-:Y:S01]  /*7960*/  FADD.FTZ R109, R174, R109 ;  /* 0x0000006dae6d7221 */ /* 0x000fe20000010000 */
[----:B------:R-:W-:Y:S01]  /*7970*/  FADD.FTZ R108, R161, R108 ;  /* 0x0000006ca16c7221 */ /* 0x000fe20000010000 */
[----:B------:R-:W-:Y:S01]  /*7980*/  FADD.FTZ R105, R160, R105 ;  /* 0x00000069a0697221 */ /* 0x000fe20000010000 */
[----:B------:R-:W-:Y:S01]  /*7990*/  FFMA.FTZ R15, R79, R184, R4 ;  /* 0x000000b84f0f7223 */ /* 0x000fe20000010004 */
[----:B------:R-:W-:Y:S01]  /*79a0*/  FFMA.FTZ R160, R80, R74, R13 ;  /* 0x0000004a50a07223 */ /* 0x000fe2000001000d */
[----:B------:R-:W-:Y:S01]  /*79b0*/  FMUL.FTZ R74, R157, R12 ;  /* 0x0000000c9d4a7220 */ /* 0x000fe20000410000 */
[----:B-1----:R-:W-:Y:S01]  /*79c0*/  @!P1 FADD.FTZ R75, R75, R166 ;  /* 0x000000a64b4b9221 */ /* 0x002fe20000010000 */
[----:B------:R-:W-:Y:S01]  /*79d0*/  FADD.FTZ R107, R170, R107 ;  /* 0x0000006baa6b7221 */ /* 0x000fe20000010000 */
[----:B------:R-:W-:Y:S01]  /*79e0*/  FADD.FTZ R104, R15, R104 ;  /* 0x000000680f687221 */ /* 0x000fe20000010000 */
[----:B------:R-:W-:Y:S01]  /*79f0*/  FMUL.FTZ R74, R7, R74 ;  /* 0x0000004a074a7220 */ /* 0x000fe20000410000 */
[----:B--2---:R-:W-:Y:S01]  /*7a00*/  @!P1 FADD.FTZ R8, R8, R163 ;  /* 0x000000a308089221 */ /* 0x004fe20000010000 */
[----:B------:R-:W1:Y:S01]  /*7a10*/  SHFL.DOWN PT, R164, R75, 0x10, 0x1f ;  /* 0x0a001f004ba47f89 */ /* 0x000e6200000e0000 */
[----:B------:R-:W-:Y:S01]  /*7a20*/  ISETP.NE.AND P1, PT, R56, RZ, PT ;  /* 0x000000ff3800720c */ /* 0x000fe20003f25270 */
[----:B------:R-:W-:Y:S01]  /*7a30*/  FFMA.FTZ R74, R73, R12, R74 ;  /* 0x0000000c494a7223 */ /* 0x000fe2000001004a */
[----:B------:R-:W-:Y:S01]  /*7a40*/  FADD.FTZ R103, R160, R103 ;  /* 0x00000067a0677221 */ /* 0x000fe20000010000 */
[----:B------:R-:W2:Y:S02]  /*7a50*/  SHFL.DOWN PT, R163, R8, 0x10, 0x1f ;  /* 0x0a001f0008a37f89 */ /* 0x000ea400000e0000 */
[----:B------:R-:W-:-:S08]  /*7a60*/  FADD.FTZ R99, R74, R99 ;  /* 0x000000634a637221 */ /* 0x000fd00000010000 */
        /* <DEDUP_REMOVED lines=15> */
[----:B------:R-:W5:Y:S01]  /*7b60*/  @P2 LDS R9, [UR9+0x2e10] ;  /* 0x002e1009ff092984 */ /* 0x000f620008000800 */
[----:B--2---:R-:W-:Y:S01]  /*7b70*/  FADD.FTZ R7, R7, R8 ;  /* 0x0000000807077221 */ /* 0x004fe20000010000 */
[----:B------:R-:W-:-:S03]  /*7b80*/  FADD.FTZ R6, R6, R75 ;  /* 0x0000004b06067221 */ /* 0x000fc60000010000 */
[----:B---3--:R-:W-:Y:S01]  /*7b90*/  @P2 FADD.FTZ R7, R7, R2 ;  /* 0x0000000207072221 */ /* 0x008fe20000010000 */
[----:B-----5:R-:W-:-:S04]  /*7ba0*/  @P2 FADD.FTZ R6, R6, R9 ;  /* 0x0000000906062221 */ /* 0x020fc80000010000 */
[----:B------:R2:W-:Y:S04]  /*7bb0*/  STS [UR9+0x3210], R7 ;  /* 0x00321007ff007988 */ /* 0x0005e80008000809 */
[----:B------:R2:W-:Y:S02]  /*7bc0*/  STS [UR9+0x2e10], R6 ;  /* 0x002e1006ff007988 */ /* 0x0005e40008000809 */
.L_x_5670:
[----:B------:R-:W-:Y:S05]  /*7bd0*/  BSYNC.RECONVERGENT B0 ;  /* 0x0000000000007941 */ /* 0x000fea0003800200 */
.L_x_5669:
[----:B------:R-:W-:-:S04]  /*7be0*/  UIADD3 UR8, UPT, UPT, UR8, 0x1, URZ ;  /* 0x0000000108087890 */ /* 0x000fc8000fffe0ff */
[----:B------:R-:W-:-:S09]  /*7bf0*/  UISETP.GE.AND UP0, UPT, UR8, UR48, UPT ;  /* 0x000000300800728c */ /* 0x000fd2000bf06270 */
[----:B------:R-:W-:Y:S05]  /*7c00*/  BRA.U !UP0, `(.L_x_5671) ;  /* 0xffffffd108747547 */ /* 0x000fea000b83ffff */
.L_x_5626:
[----:B------:R-:W-:Y:S01]  /*7c10*/  BAR.SYNC.DEFER_BLOCKING 0x0 ;  /* 0x0000000000007b1d */ /* 0x000fe20000010000 */
[----:B------:R-:W-:-:S05]  /*7c20*/  F2FP.F16.F32.PACK_AB R91, R91, R92 ;  /* 0x0000005c5b5b723e */ /* 0x000fca00000000ff */
[----:B------:R-:W3:Y:S01]  /*7c30*/  LDCU.64 UR10, c[0x0][0x4f8] ;  /* 0x00009f00ff0a77ac */ /* 0x000ee20008000a00 */
[----:B------:R-:W-:Y:S02]  /*7c40*/  F2FP.F16.F32.PACK_AB R90, R93, R94 ;  /* 0x0000005e5d5a723e */ /* 0x000fe400000000ff */
[----:B------:R-:W-:Y:S01]  /*7c50*/  F2FP.F16.F32.PACK_AB R89, R95, R96 ;  /* 0x000000605f59723e */ /* 0x000fe200000000ff */
[----:B------:R-:W5:Y:S01]  /*7c60*/  LDCU.64 UR32, c[0x0][0x500] ;  /* 0x0000a000ff2077ac */ /* 0x000f620008000a00 */
[----:B------:R-:W-:Y:S01]  /*7c70*/  F2FP.F16.F32.PACK_AB R88, R97, R98 ;  /* 0x000000626158723e */ /* 0x000fe200000000ff */
[----:B------:R-:W4:Y:S01]  /*7c80*/  LDCU.64 UR34, c[0x0][0x550] ;  /* 0x0000aa00ff2277ac */ /* 0x000f220008000a00 */
[----:B-12---:R-:W2:Y:S04]  /*7c90*/  LDG.E.128 R4, desc[UR36][R24.64] ;  /* 0x0000002418047981 */ /* 0x006ea8000c1e1d00 */
[----:B0-----:R-:W2:Y:S01]  /*7ca0*/  LDG.E.128 R8, desc[UR36][R24.64+0x200] ;  /* 0x0002002418087981 */ /* 0x001ea2000c1e1d00 */
[----:B------:R-:W-:Y:S01]  /*7cb0*/  UMOV UR7, URZ ;  /* 0x000000ff00077c82 */ /* 0x000fe20008000000 */
[----:B------:R-:W-:-:S02]  /*7cc0*/  UIADD3 UR24, UP1, UPT, UR24, -0x800, URZ ;  /* 0xfffff80018187890 */ /* 0x000fc4000ff3e0ff */
[----:B---3--:R-:W-:Y:S02]  /*7cd0*/  UIMAD.WIDE.U32 UR8, UR38, UR10, UR6 ;  /* 0x0000000a260872a5 */ /* 0x008fe4000f8e0006 */
[----:B------:R-:W-:Y:S02]  /*7ce0*/  UIADD3 UR27, UP2, UPT, UR27, -0x800, URZ ;  /* 0xfffff8001b1b7890 */ /* 0x000fe4000ff5e0ff */
[----:B------:R-:W-:Y:S02]  /*7cf0*/  UIMAD UR9, UR38, UR11, UR9 ;  /* 0x0000000b260972a4 */ /* 0x000fe4000f8e0209 */
[----:B------:R-:W-:Y:S02]  /*7d00*/  UIADD3.X UR26, UPT, UPT, UR26, -0x1, URZ, UP1, !UPT ;  /* 0xffffffff1a1a7890 */ /* 0x000fe40008ffe4ff */
[----:B-----5:R-:W-:Y:S02]  /*7d10*/  UIMAD.WIDE.U32 UR8, UR31, UR32, UR8 ;  /* 0x000000201f0872a5 */ /* 0x020fe4000f8e0008 */
[----:B------:R-:W-:-:S02]  /*7d20*/  UIADD3.X UR28, UPT, UPT, UR28, -0x1, URZ, UP2, !UPT ;  /* 0xffffffff1c1c7890 */ /* 0x000fc400097fe4ff */
[----:B------:R-:W-:Y:S02]  /*7d30*/  UIMAD UR10, UR31, UR33, UR9 ;  /* 0x000000211f0a72a4 */ /* 0x000fe4000f8e0209 */
[----:B----4-:R-:W-:Y:S01]  /*7d40*/  ULEA UR9, UP0, UR8, UR34, 0x1 ;  /* 0x0000002208097291 */ /* 0x010fe2000f8008ff */
[----:B------:R-:W0:Y:S03]  /*7d50*/  LDCU.64 UR32, c[0x0][0x560] ;  /* 0x0000ac00ff2077ac */ /* 0x000e260008000a00 */
[----:B------:R-:W-:-:S05]  /*7d60*/  ULEA.HI.X UR8, UR8, UR35, UR10, 0x1, UP0 ;  /* 0x0000002308087291 */ /* 0x000fca00080f0c0a */
[----:B------:R-:W1:Y:S01]  /*7d70*/  LDCU.64 UR10, c[0x0][0x520] ;  /* 0x0000a400ff0a77ac */ /* 0x000e620008000a00 */
[----:B--2---:R-:W-:Y:S04]  /*7d80*/  STS.128 [R53], R4 ;  /* 0x0000000435007388 */ /* 0x004fe80000000c00 */
[----:B------:R-:W-:Y:S01]  /*7d90*/  STS.128 [R53+0x200], R8 ;  /* 0x0002000835007388 */ /* 0x000fe20000000c00 */
[----:B------:R-:W-:-:S03]  /*7da0*/  NOP ;  /* 0x0000000000007918 */ /* 0x000fc60000000000 */
[----:B------:R-:W2:Y:S02]  /*7db0*/  LDS.128 R12, [R54] ;  /* 0x00000000360c7984 */ /* 0x000ea40000000c00 */
[--C-:B--2---:R-:W-:Y:S02]  /*7dc0*/  HADD2.F32 R19, -RZ, R12.reuse.H1_H1 ;  /* 0x3000000cff137230 */ /* 0x104fe40000004100 */
[----:B------:R-:W-:Y:S02]  /*7dd0*/  HADD2.F32 R17, -RZ, R12.H0_H0 ;  /* 0x2000000cff117230 */ /* 0x000fe40000004100 */
[--C-:B------:R-:W-:Y:S02]  /*7de0*/  HADD2.F32 R5, -RZ, R14.reuse.H0_H0 ;  /* 0x2000000eff057230 */ /* 0x100fe40000004100 */
[--C-:B------:R-:W-:Y:S01]  /*7df0*/  FADD.FTZ R19, R19, R26.reuse ;  /* 0x0000001a13137221 */ /* 0x100fe20000010000 */
[----:B------:R-:W-:Y:S02]  /*7e00*/  HADD2.F32 R9, -RZ, R14.H1_H1 ;  /* 0x3000000eff097230 */ /* 0x000fe40000004100 */
[----:B------:R-:W-:Y:S01]  /*7e10*/  FADD.FTZ R0, R17, R26 ;  /* 0x0000001a11007221 */ /* 0x000fe20000010000 */
[----:B------:R-:W-:-:S02]  /*7e20*/  HADD2.F32 R17, -RZ, R13.H0_H0 ;  /* 0x2000000dff117230 */ /* 0x000fc40000004100 */
[--C-:B------:R-:W-:Y:S01]  /*7e30*/  FADD.FTZ R10, R5, R26.reuse ;  /* 0x0000001a050a7221 */ /* 0x100fe20000010000 */
[----:B------:R-:W-:Y:S01]  /*7e40*/  FSETP.GTU.FTZ.AND P2, PT, R19, 20, PT ;  /* 0x41a000001300780b */ /* 0x000fe20003f5c000 */
[----:B------:R-:W-:Y:S01]  /*7e50*/  HADD2.F32 R13, -RZ, R13.H1_H1 ;  /* 0x3000000dff0d7230 */ /* 0x000fe20000004100 */
[----:B------:R-:W-:Y:S01]  /*7e60*/  FSETP.GTU.FTZ.AND P1, PT, R0, 20, PT ;  /* 0x41a000000000780b */ /* 0x000fe20003f3c000 */
[----:B------:R-:W2:Y:S01]  /*7e70*/  LDS.128 R4, [R54+0x10] ;  /* 0x0000100036047984 */ /* 0x000ea20000000c00 */
[--C-:B------:R-:W-:Y:S01]  /*7e80*/  FADD.FTZ R17, R17, R26.reuse ;  /* 0x0000001a11117221 */ /* 0x100fe20000010000 */
[--C-:B------:R-:W-:Y:S02]  /*7e90*/  HADD2.F32 R11, -RZ, R15.reuse.H0_H0 ;  /* 0x2000000fff0b7230 */ /* 0x100fe40000004100 */
[--C-:B------:R-:W-:Y:S01]  /*7ea0*/  FADD.FTZ R13, R13, R26.reuse ;  /* 0x0000001a0d0d7221 */ /* 0x100fe20000010000 */
[----:B------:R-:W-:Y:S01]  /*7eb0*/  FADD.FTZ R12, R9, R26 ;  /* 0x0000001a090c7221 */ /* 0x000fe20000010000 */
[----:B------:R-:W-:Y:S01]  /*7ec0*/  HADD2.F32 R15, -RZ, R15.H1_H1 ;  /* 0x3000000fff0f7230 */ /* 0x000fe20000004100 */
[----:B------:R-:W-:Y:S01]  /*7ed0*/  BAR.SYNC.DEFER_BLOCKING 0x0 ;  /* 0x0000000000007b1d */ /* 0x000fe20000010000 */
[----:B------:R-:W-:-:S02]  /*7ee0*/  FSETP.GTU.FTZ.AND P3, PT, R17, 20, PT ;  /* 0x41a000001100780b */ /* 0x000fc40003f7c000 */
[----:B------:R-:W-:Y:S01]  /*7ef0*/  FSETP.GTU.FTZ.AND P4, PT, R13, 20, PT ;  /* 0x41a000000d00780b */ /* 0x000fe20003f9c000 */
[----:B------:R-:W-:Y:S01]  /*7f00*/  @!P2 FMUL.FTZ R2, R19, -1.4426950216293334961 ;  /* 0xbfb8aa3b1302a820 */ /* 0x000fe20000410000 */
[----:B------:R-:W-:Y:S01]  /*7f10*/  FSETP.GTU.FTZ.AND P6, PT, R12, 20, PT ;  /* 0x41a000000c00780b */ /* 0x000fe20003fdc000 */
[----:B------:R-:W-:Y:S01]  /*7f20*/  @!P1 FMUL.FTZ R0, R0, -1.4426950216293334961 ;  /* 0xbfb8aa3b00009820 */ /* 0x000fe20000410000 */
[--C-:B------:R-:W-:Y:S01]  /*7f30*/  FADD.FTZ R15, R15, R26.reuse ;  /* 0x0000001a0f0f7221 */ /* 0x100fe20000010000 */
[----:B------:R-:W-:Y:S02]  /*7f40*/  FSETP.GTU.FTZ.AND P5, PT, R10, 20, PT ;  /* 0x41a000000a00780b */ /* 0x000fe40003fbc000 */
[----:B------:R-:W3:Y:S04]  /*7f50*/  @!P2 MUFU.EX2 R2, R2 ;  /* 0x000000020002a308 */ /* 0x000ee80000000800 */
[----:B------:R-:W4:Y:S01]  /*7f60*/  @!P1 MUFU.EX2 R0, R0 ;  /* 0x0000000000009308 */ /* 0x000f220000000800 */
[----:B------:R-:W-:Y:S01]  /*7f70*/  @!P3 FMUL.FTZ R8, R17, -1.4426950216293334961 ;  /* 0xbfb8aa3b1108b820 */ /* 0x000fe20000410000 */
[----:B------:R-:W-:Y:S01]  /*7f80*/  @!P4 FMUL.FTZ R9, R13, -1.4426950216293334961 ;  /* 0xbfb8aa3b0d09c820 */ /* 0x000fe20000410000 */
[----:B------:R-:W-:Y:S01]  /*7f90*/  FADD.FTZ R13, R11, R26 ;  /* 0x0000001a0b0d7221 */ /* 0x000fe20000010000 */
[----:B------:R-:W-:-:S03]  /*7fa0*/  @!P6 FMUL.FTZ R11, R12, -1.4426950216293334961 ;  /* 0xbfb8aa3b0c0be820 */ /* 0x000fc60000410000 */
[----:B------:R-:W5:Y:S01]  /*7fb0*/  @!P3 MUFU.EX2 R8, R8 ;  /* 0x000000080008b308 */ /* 0x000f620000000800 */
[C---:B------:R-:W-:Y:S01]  /*7fc0*/  FSETP.GTU.FTZ.AND P0, PT, R13.reuse, 20, PT ;  /* 0x41a000000d00780b */ /* 0x040fe20003f1c000 */
[----:B------:R-:W-:Y:S01]  /*7fd0*/  @!P5 FMUL.FTZ R10, R10, -1.4426950216293334961 ;  /* 0xbfb8aa3b0a0ad820 */ /* 0x000fe20000410000 */
[----:B---3--:R-:W-:Y:S01]  /*7fe0*/  @!P2 FADD.FTZ R2, R2, 1 ;  /* 0x3f8000000202a421 */ /* 0x008fe20000010000 */
[----:B------:R-:W3:Y:S01]  /*7ff0*/  @!P4 MUFU.EX2 R9, R9 ;  /* 0x000000090009c308 */ /* 0x000ee20000000800 */
[----:B------:R-:W-:Y:S01]  /*8000*/  STS.128 [R54+0x10], R88 ;  /* 0x0000105836007388 */ /* 0x000fe20000000c00 */
[----:B----4-:R-:W-:Y:S02]  /*8010*/  @!P1 FADD.FTZ R0, R0, 1 ;  /* 0x3f80000000009421 */ /* 0x010fe40000010000 */
[----:B------:R-:W4:Y:S04]  /*8020*/  @!P6 MUFU.EX2 R11, R11 ;  /* 0x0000000b000be308 */ /* 0x000f280000000800 */
[----:B------:R-:W0:Y:S02]  /*8030*/  @!P2 MUFU.RCP R2, R2 ;  /* 0x000000020002a308 */ /* 0x000e240000001000 */
[----:B------:R-:W-:Y:S01]  /*8040*/  @!P0 FMUL.FTZ R12, R13, -1.4426950216293334961 ;  /* 0xbfb8aa3b0d0c8820 */ /* 0x000fe20000410000 */
[----:B--2---:R-:W-:-:S02]  /*8050*/  HADD2.F32 R13, -RZ, R4.H0_H0 ;  /* 0x20000004ff0d7230 */ /* 0x004fc40000004100 */
[----:B-----5:R-:W-:Y:S01]  /*8060*/  @!P3 FADD.FTZ R8, R8, 1 ;  /* 0x3f8000000808b421 */ /* 0x020fe20000010000 */
[----:B---3--:R-:W-:Y:S02]  /*8070*/  @!P4 FADD.FTZ R9, R9, 1 ;  /* 0x3f8000000909c421 */ /* 0x008fe40000010000 */
[----:B------:R-:W2:Y:S01]  /*8080*/  @!P1 MUFU.RCP R17, R0 ;  /* 0x0000000000119308 */ /* 0x000ea20000001000 */
[----:B------:R-:W-:Y:S01]  /*8090*/  FADD.FTZ R13, R13, R26 ;  /* 0x0000001a0d0d7221 */ /* 0x000fe20000010000 */
[----:B----4-:R-:W-:-:S06]  /*80a0*/  @!P6 FADD.FTZ R11, R11, 1 ;  /* 0x3f8000000b0be421 */ /* 0x010fcc0000010000 */
[----:B------:R-:W3:Y:S01]  /*80b0*/  @!P4 MUFU.RCP R9, R9 ;  /* 0x000000090009c308 */ /* 0x000ee20000001000 */
[----:B0-----:R-:W-:Y:S01]  /*80c0*/  @!P2 FMUL.FTZ R99, R99, R2 ;  /* 0x000000026363a220 */ /* 0x001fe20000410000 */
[----:B------:R-:W-:-:S06]  /*80d0*/  FSETP.GTU.FTZ.AND P2, PT, R13, 20, PT ;  /* 0x41a000000d00780b */ /* 0x000fcc0003f5c000 */
[----:B------:R0:W4:Y:S01]  /*80e0*/  @!P3 MUFU.RCP R14, R8 ;  /* 0x00000008000eb308 */ /* 0x0001220000001000 */
[----:B--2---:R-:W-:Y:S01]  /*80f0*/  @!P1 FMUL.FTZ R100, R100, R17 ;  /* 0x0000001164649220 */ /* 0x004fe20000410000 */
[----:B------:R-:W-:-:S06]  /*8100*/  FSETP.GTU.FTZ.AND P1, PT, R15, 20, PT ;  /* 0x41a000000f00780b */ /* 0x000fcc0003f3c000 */
[----:B------:R-:W2:Y:S01]  /*8110*/  @!P6 MUFU.RCP R11, R11 ;  /* 0x0000000b000be308 */ /* 0x000ea20000001000 */
[----:B0-----:R-:W-:Y:S01]  /*8120*/  @!P2 FMUL.FTZ R8, R13, -1.4426950216293334961 ;  /* 0xbfb8aa3b0d08a820 */ /* 0x001fe20000410000 */
[----:B---3--:R-:W-:Y:S01]  /*8130*/  @!P4 FMUL.FTZ R102, R102, R9 ;  /* 0x000000096666c220 */ /* 0x008fe20000410000 */
[----:B------:R-:W-:Y:S02]  /*8140*/  HADD2.F32 R9, -RZ, R4.H1_H1 ;  /* 0x30000004ff097230 */ /* 0x000fe40000004100 */
[--C-:B------:R-:W-:Y:S02]  /*8150*/  HADD2.F32 R13, -RZ, R6.reuse.H0_H0 ;  /* 0x20000006ff0d7230 */ /* 0x100fe40000004100 */
[----:B------:R-:W-:Y:S01]  /*8160*/  @!P1 FMUL.FTZ R0, R15, -1.4426950216293334961 ;  /* 0xbfb8aa3b0f009820 */ /* 0x000fe20000410000 */
[----:B------:R-:W0:Y:S01]  /*8170*/  @!P5 MUFU.EX2 R10, R10 ;  /* 0x0000000a000ad308 */ /* 0x000e220000000800 */
[----:B----4-:R-:W-:Y:S01]  /*8180*/  @!P3 FMUL.FTZ R101, R101, R14 ;  /* 0x0000000e6565b220 */ /* 0x010fe20000410000 */
[----:B------:R-:W-:Y:S01]  /*8190*/  FADD.FTZ R13, R13, R26 ;  /* 0x0000001a0d0d7221 */ /* 0x000fe20000010000 */
[----:B------:R-:W-:Y:S01]  /*81a0*/  HADD2.F32 R15, -RZ, R6.H1_H1 ;  /* 0x30000006ff0f7230 */ /* 0x000fe20000004100 */
[----:B------:R-:W3:Y:S04]  /*81b0*/  @!P2 MUFU.EX2 R8, R8 ;  /* 0x000000080008a308 */ /* 0x000ee80000000800 */
[----:B------:R-:W4:Y:S01]  /*81c0*/  @!P1 MUFU.EX2 R0, R0 ;  /* 0x0000000000009308 */ /* 0x000f220000000800 */
[----:B--2---:R-:W-:Y:S01]  /*81d0*/  @!P6 FMUL.FTZ R104, R104, R11 ;  /* 0x0000000b6868e220 */ /* 0x004fe20000410000 */
[--C-:B------:R-:W-:Y:S01]  /*81e0*/  HADD2.F32 R11, -RZ, R5.reuse.H0_H0 ;  /* 0x20000005ff0b7230 */ /* 0x100fe20000004100 */
[----:B------:R-:W-:Y:S01]  /*81f0*/  FSETP.GTU.FTZ.AND P6, PT, R13, 20, PT ;  /* 0x41a000000d00780b */ /* 0x000fe20003fdc000 */
[----:B------:R-:W2:Y:S01]  /*8200*/  @!P0 MUFU.EX2 R12, R12 ;  /* 0x0000000c000c8308 */ /* 0x000ea20000000800 */
[----:B------:R-:W-:-:S02]  /*8210*/  HADD2.F32 R5, -RZ, R5.H1_H1 ;  /* 0x30000005ff057230 */ /* 0x000fc40000004100 */
[----:B0-----:R-:W-:Y:S01]  /*8220*/  @!P5 FADD.FTZ R10, R10, 1 ;  /* 0x3f8000000a0ad421 */ /* 0x001fe20000010000 */
[--C-:B------:R-:W-:Y:S01]  /*8230*/  FADD.FTZ R11, R11, R26.reuse ;  /* 0x0000001a0b0b7221 */ /* 0x100fe20000010000 */
[--C-:B------:R-:W-:Y:S01]  /*8240*/  FADD.FTZ R15, R15, R26.reuse ;  /* 0x0000001a0f0f7221 */ /* 0x100fe20000010000 */
[----:B---3--:R-:W-:Y:S01]  /*8250*/  @!P2 FADD.FTZ R8, R8, 1 ;  /* 0x3f8000000808a421 */ /* 0x008fe20000010000 */
[--C-:B------:R-:W-:Y:S02]  /*8260*/  FADD.FTZ R5, R5, R26.reuse ;  /* 0x0000001a05057221 */ /* 0x100fe40000010000 */
[----:B------:R-:W0:Y:S01]  /*8270*/  @!P5 MUFU.RCP R10, R10 ;  /* 0x0000000a000ad308 */ /* 0x000e220000001000 */
[----:B----4-:R-:W-:Y:S01]  /*8280*/  @!P1 FADD.FTZ R2, R0, 1 ;  /* 0x3f80000000029421 */ /* 0x010fe20000010000 */
[----:B------:R-:W-:Y:S01]  /*8290*/  FADD.FTZ R0, R9, R26 ;  /* 0x0000001a09007221 */ /* 0x000fe20000010000 */
[--C-:B------:R-:W-:Y:S01]  /*82a0*/  HADD2.F32 R9, -RZ, R7.reuse.H0_H0 ;  /* 0x20000007ff097230 */ /* 0x100fe20000004100 */
[----:B------:R-:W-:Y:S01]  /*82b0*/  FSETP.GTU.FTZ.AND P4, PT, R5, 20, PT ;  /* 0x41a000000500780b */ /* 0x000fe20003f9c000 */
[----:B--2---:R-:W-:Y:S01]  /*82c0*/  @!P0 FADD.FTZ R12, R12, 1 ;  /* 0x3f8000000c0c8421 */ /* 0x004fe20000010000 */
[----:B------:R-:W-:-:S02]  /*82d0*/  HADD2.F32 R7, -RZ, R7.H1_H1 ;  /* 0x30000007ff077230 */ /* 0x000fc40000004100 */
[----:B------:R-:W2:Y:S01]  /*82e0*/  @!P1 MUFU.RCP R17, R2 ;  /* 0x0000000200119308 */ /* 0x000ea20000001000 */
[----:B------:R-:W-:Y:S01]  /*82f0*/  FSETP.GTU.FTZ.AND P3, PT, R0, 20, PT ;  /* 0x41a000000000780b */ /* 0x000fe20003f7c000 */
[--C-:B------:R-:W-:Y:S01]  /*8300*/  FADD.FTZ R6, R9, R26.reuse ;  /* 0x0000001a09067221 */ /* 0x100fe20000010000 */
[----:B------:R-:W-:Y:S01]  /*8310*/  @!P6 FMUL.FTZ R9, R13, -1.4426950216293334961 ;  /* 0xbfb8aa3b0d09e820 */ /* 0x000fe20000410000 */
[----:B------:R-:W-:-:S04]  /*8320*/  FADD.FTZ R7, R7, R26 ;  /* 0x0000001a07077221 */ /* 0x000fc80000010000 */
[----:B------:R-:W3:Y:S01]  /*8330*/  @!P2 MUFU.RCP R8, R8 ;  /* 0x000000080008a308 */ /* 0x000ee20000001000 */
[----:B0-----:R-:W-:Y:S01]  /*8340*/  @!P5 FMUL.FTZ R103, R103, R10 ;  /* 0x0000000a6767d220 */ /* 0x001fe20000410000 */
[----:B------:R-:W-:Y:S01]  /*8350*/  FSETP.GTU.FTZ.AND P5, PT, R11, 20, PT ;  /* 0x41a000000b00780b */ /* 0x000fe20003fbc000 */
[----:B------:R-:W-:Y:S01]  /*8360*/  @!P4 FMUL.FTZ R4, R5, -1.4426950216293334961 ;  /* 0xbfb8aa3b0504c820 */ /* 0x000fe20000410000 */
[----:B------:R-:W-:Y:S02]  /*8370*/  F2FP.F16.F32.PACK_AB R5, R135, R136 ;  /* 0x000000888705723e */ /* 0x000fe400000000ff */
[----:B------:R-:W-:Y:S01]  /*8380*/  @!P3 FMUL.FTZ R0, R0, -1.4426950216293334961 ;  /* 0xbfb8aa3b0000b820 */ /* 0x000fe20000410000 */
[----:B------:R-:W-:Y:S01]  /*8390*/  F2FP.F16.F32.PACK_AB R18, R104, R103 ;  /* 0x000000676812723e */ /* 0x000fe200000000ff */
[----:B------:R-:W0:Y:S01]  /*83a0*/  @!P0 MUFU.RCP R12, R12 ;  /* 0x0000000c000c8308 */ /* 0x000e220000001000 */
[----:B--2---:R-:W-:Y:S01]  /*83b0*/  @!P1 FMUL.FTZ R106, R106, R17 ;  /* 0x000000116a6a9220 */ /* 0x004fe20000410000 */
[----:B------:R-:W-:-:S06]  /*83c0*/  FSETP.GTU.FTZ.AND P1, PT, R6, 20, PT ;  /* 0x41a000000600780b */ /* 0x000fcc0003f3c000 */
[----:B------:R-:W2:Y:S01]  /*83d0*/  @!P3 MUFU.EX2 R0, R0 ;  /* 0x000000000000b308 */ /* 0x000ea20000000800 */
[----:B------:R-:W-:Y:S01]  /*83e0*/  @!P5 FMUL.FTZ R2, R11, -1.4426950216293334961 ;  /* 0xbfb8aa3b0b02d820 */ /* 0x000fe20000410000 */
[----:B---3--:R-:W-:Y:S01]  /*83f0*/  @!P2 FMUL.FTZ R107, R107, R8 ;  /* 0x000000086b6ba220 */ /* 0x008fe20000410000 */
[----:B------:R-:W-:Y:S01]  /*8400*/  FSETP.GTU.FTZ.AND P2, PT, R7, 20, PT ;  /* 0x41a000000700780b */ /* 0x000fe20003f5c000 */
[----:B------:R3:W4:Y:S04]  /*8410*/  @!P4 MUFU.EX2 R8, R4 ;  /* 0x000000040008c308 */ /* 0x0007280000000800 */
[----:B------:R-:W-:Y:S01]  /*8420*/  @!P6 MUFU.EX2 R9, R9 ;  /* 0x000000090009e308 */ /* 0x000fe20000000800 */
[----:B------:R-:W-:Y:S01]  /*8430*/  @!P1 FMUL.FTZ R11, R6, -1.4426950216293334961 ;  /* 0xbfb8aa3b060b9820 */ /* 0x000fe20000410000 */
[----:B0-----:R-:W-:Y:S01]  /*8440*/  @!P0 FMUL.FTZ R105, R105, R12 ;  /* 0x0000000c69698220 */ /* 0x001fe20000410000 */
[----:B------:R-:W-:Y:S01]  /*8450*/  FSETP.GTU.FTZ.AND P0, PT, R15, 20, PT ;  /* 0x41a000000f00780b */ /* 0x000fe20003f1c000 */
[----:B------:R-:W0:Y:S01]  /*8460*/  @!P5 MUFU.EX2 R2, R2 ;  /* 0x000000020002d308 */ /* 0x000e220000000800 */
[----:B------:R-:W-:Y:S01]  /*8470*/  F2FP.F16.F32.PACK_AB R6, R137, R138 ;  /* 0x0000008a8906723e */ /* 0x000fe200000000ff */
[----:B--2---:R-:W-:Y:S01]  /*8480*/  @!P3 FADD.FTZ R0, R0, 1 ;  /* 0x3f8000000000b421 */ /* 0x004fe20000010000 */
[----:B---3--:R-:W-:Y:S01]  /*8490*/  F2FP.F16.F32.PACK_AB R4, R131, R133 ;  /* 0x000000858304723e */ /* 0x008fe200000000ff */
[----:B------:R-:W-:Y:S01]  /*84a0*/  @!P2 FMUL.FTZ R12, R7, -1.4426950216293334961 ;  /* 0xbfb8aa3b070ca820 */ /* 0x000fe20000410000 */
[----:B------:R-:W-:Y:S01]  /*84b0*/  F2FP.F16.F32.PACK_AB R7, R139, R140 ;  /* 0x0000008c8b07723e */ /* 0x000fe200000000ff */
[----:B------:R4:W2:Y:S04]  /*84c0*/  @!P3 MUFU.RCP R17, R0 ;  /* 0x000000000011b308 */ /* 0x0008a80000001000 */
[----:B------:R-:W-:Y:S01]  /*84d0*/  STS.128 [R54], R4 ;  /* 0x0000000436007388 */ /* 0x000fe20000000c00 */
[----:B------:R-:W-:Y:S01]  /*84e0*/  NOP ;  /* 0x0000000000007918 */ /* 0x000fe20000000000 */
[----:B------:R-:W-:-:S02]  /*84f0*/  @!P0 FMUL.FTZ R10, R15, -1.4426950216293334961 ;  /* 0xbfb8aa3b0f0a8820 */ /* 0x000fc40000410000 */
[----:B------:R-:W3:Y:S01]  /*8500*/  @!P1 MUFU.EX2 R14, R11 ;  /* 0x0000000b000e9308 */ /* 0x000ee20000000800 */
[----:B----4-:R-:W-:Y:S01]  /*8510*/  @!P4 FADD.FTZ R0, R8, 1 ;  /* 0x3f8000000800c421 */ /* 0x010fe20000010000 */
[----:B------:R-:W4:Y:S01]  /*8520*/  LDS.128 R4, [R53+0x200] ;  /* 0x0002000035047984 */ /* 0x000f220000000c00 */
[----:B0-----:R-:W-:Y:S01]  /*8530*/  @!P5 FADD.FTZ R2, R2, 1 ;  /* 0x3f8000000202d421 */ /* 0x001fe20000010000 */
[----:B------:R0:W5:Y:S01]  /*8540*/  @!P2 MUFU.EX2 R15, R12 ;  /* 0x0000000c000fa308 */ /* 0x0001620000000800 */
[----:B--2---:R-:W-:Y:S01]  /*8550*/  @!P3 FMUL.FTZ R108, R108, R17 ;  /* 0x000000116c6cb220 */ /* 0x004fe20000410000 */
[----:B------:R-:W-:Y:S02]  /*8560*/  F2FP.F16.F32.PACK_AB R17, R102, R101 ;  /* 0x000000656611723e */ /* 0x000fe400000000ff */
[----:B------:R2:W1:Y:S02]  /*8570*/  @!P0 MUFU.EX2 R13, R10 ;  /* 0x0000000a000d8308 */ /* 0x0004640000000800 */
[----:B------:R-:W-:-:S02]  /*8580*/  F2FP.F16.F32.PACK_AB R56, R108, R107 ;  /* 0x0000006b6c38723e */ /* 0x000fc400000000ff */
[----:B------:R-:W4:Y:S01]  /*8590*/  @!P5 MUFU.RCP R2, R2 ;  /* 0x000000020002d308 */ /* 0x000f220000001000 */
[----:B0-----:R-:W-:Y:S01]  /*85a0*/  @!P6 FADD.FTZ R12, R9, 1 ;  /* 0x3f800000090ce421 */ /* 0x001fe20000010000 */
[----:B---3--:R-:W-:Y:S01]  /*85b0*/  @!P1 FADD.FTZ R14, R14, 1 ;  /* 0x3f8000000e0e9421 */ /* 0x008fe20000010000 */
[----:B--2---:R-:W0:Y:S01]  /*85c0*/  LDS.128 R8, [R53] ;  /* 0x0000000035087984 */ /* 0x004e220000000c00 */
[----:B-----5:R-:W-:-:S04]  /*85d0*/  @!P2 FADD.FTZ R15, R15, 1 ;  /* 0x3f8000000f0fa421 */ /* 0x020fc80000010000 */
[----:B------:R2:W3:Y:S01]  /*85e0*/  @!P6 MUFU.RCP R16, R12 ;  /* 0x0000000c0010e308 */ /* 0x0004e20000001000 */
[----:B-1----:R-:W-:-:S07]  /*85f0*/  @!P0 FADD.FTZ R13, R13, 1 ;  /* 0x3f8000000d0d8421 */ /* 0x002fce0000010000 */
[----:B------:R1:W5:Y:S01]  /*8600*/  @!P0 MUFU.RCP R25, R13 ;  /* 0x0000000d00198308 */ /* 0x0003620000001000 */
[----:B--2---:R-:W-:Y:S01]  /*8610*/  MOV R12, UR9 ;  /* 0x00000009000c7c02 */ /* 0x004fe20008000f00 */
[----:B----4-:R-:W-:-:S06]  /*8620*/  @!P5 FMUL.FTZ R109, R109, R2 ;  /* 0x000000026d6dd220 */ /* 0x010fcc0000410000 */
[----:B------:R2:W4:Y:S01]  /*8630*/  @!P4 MUFU.RCP R19, R0 ;  /* 0x000000000013c308 */ /* 0x0005220000001000 */
[----:B-1----:R-:W-:Y:S01]  /*8640*/  MOV R13, UR8 ;  /* 0x00000008000d7c02 */ /* 0x002fe20008000f00 */
[----:B---3--:R-:W-:Y:S01]  /*8650*/  @!P6 FMUL.FTZ R111, R111, R16 ;  /* 0x000000106f6fe220 */ /* 0x008fe20000410000 */
[----:B------:R-:W1:Y:S01]  /*8660*/  LDCU.64 UR8, c[0x0][0x518] ;  /* 0x0000a300ff0877ac */ /* 0x000e620008000a00 */
[----:B------:R-:W-:Y:S01]  /*8670*/  F2FP.F16.F32.PACK_AB R16, R99, R100 ;  /* 0x000000646310723e */ /* 0x000fe200000000ff */
[----:B------:R-:W-:-:S03]  /*8680*/  IMAD.WIDE.U32 R12, R50, 0x10, R12 ;  /* 0x00000010320c7825 */ /* 0x000fc600078e000c */
[----:B------:R-:W3:Y:S01]  /*8690*/  @!P1 MUFU.RCP R14, R14 ;  /* 0x0000000e000e9308 */ /* 0x000ee20000001000 */
[----:B--2---:R-:W-:Y:S01]  /*86a0*/  FADD.FTZ R0, R100, R27 ;  /* 0x0000001b64007221 */ /* 0x004fe20000010000 */
[----:B-----5:R-:W-:Y:S01]  /*86b0*/  @!P0 FMUL.FTZ R114, R114, R25 ;  /* 0x0000001972728220 */ /* 0x020fe20000410000 */
[----:B------:R2:W-:Y:S01]  /*86c0*/  STG.E.128 desc[UR36][R12.64+0x200], R4 ;  /* 0x000200040c007986 */ /* 0x0005e2000c101d24 */
[----:B------:R-:W-:Y:S01]  /*86d0*/  IADD3 R28, P0, PT, R28, -0x800, RZ ;  /* 0xfffff8001c1c7810 */ /* 0x000fe20007f1e0ff */
[----:B------:R-:W-:Y:S02]  /*86e0*/  FADD.FTZ R0, R0, R99 ;  /* 0x0000006300007221 */ /* 0x000fe40000010000 */
[----:B------:R-:W-:Y:S01]  /*86f0*/  F2FP.F16.F32.PACK_AB R58, R114, R111 ;  /* 0x0000006f723a723e */ /* 0x000fe200000000ff */
[----:B------:R-:W5:Y:S01]  /*8700*/  @!P2 MUFU.RCP R15, R15 ;  /* 0x0000000f000fa308 */ /* 0x000f620000001000 */
[----:B------:R-:W-:Y:S01]  /*8710*/  IADD3.X R29, PT, PT, R29, -0x1, RZ, P0, !PT ;  /* 0xffffffff1d1d7810 */ /* 0x000fe200007fe4ff */
[----:B----4-:R-:W-:Y:S01]  /*8720*/  @!P4 FMUL.FTZ R110, R110, R19 ;  /* 0x000000136e6ec220 */ /* 0x010fe20000410000 */
[----:B------:R-:W-:Y:S01]  /*8730*/  F2FP.F16.F32.PACK_AB R19, R106, R105 ;  /* 0x000000696a13723e */ /* 0x000fe200000000ff */
[----:B0-----:R-:W-:Y:S01]  /*8740*/  STG.E.128 desc[UR36][R12.64], R8 ;  /* 0x000000080c007986 */ /* 0x001fe2000c101d24 */
[----:B-1----:R-:W-:-:S02]  /*8750*/  UIMAD.WIDE.U32 UR6, UR38, UR8, UR6 ;  /* 0x00000008260672a5 */ /* 0x002fc4000f8e0006 */
[----:B------:R-:W-:Y:S01]  /*8760*/  F2FP.F16.F32.PACK_AB R57, R110, R109 ;  /* 0x0000006d6e39723e */ /* 0x000fe200000000ff */
[----:B------:R-:W-:Y:S01]  /*8770*/  BAR.SYNC.DEFER_BLOCKING 0x0 ;  /* 0x0000000000007b1d */ /* 0x000fe20000010000 */
[----:B---3--:R-:W-:Y:S01]  /*8780*/  @!P1 FMUL.FTZ R115, R115, R14 ;  /* 0x0000000e73739220 */ /* 0x008fe20000410000 */
[----:B------:R-:W-:-:S04]  /*8790*/  UIMAD UR7, UR38, UR9, UR7 ;  /* 0x00000009260772a4 */ /* 0x000fc8000f8e0207 */
[----:B------:R-:W-:Y:S01]  /*87a0*/  UIMAD.WIDE.U32 UR6, UR31, UR10, UR6 ;  /* 0x0000000a1f0672a5 */ /* 0x000fe2000f8e0006 */
[----:B-----5:R-:W-:Y:S01]  /*87b0*/  @!P2 FMUL.FTZ R116, R116, R15 ;  /* 0x0000000f7474a220 */ /* 0x020fe20000410000 */
[----:B------:R-:W-:Y:S02]  /*87c0*/  FADD.FTZ R15, R0, R101 ;  /* 0x00000065000f7221 */ /* 0x000fe40000010000 */
[----:B------:R-:W-:Y:S02]  /*87d0*/  UIMAD UR8, UR31, UR11, UR7 ;  /* 0x0000000b1f0872a4 */ /* 0x000fe4000f8e0207 */
[----:B------:R-:W-:Y:S01]  /*87e0*/  ULEA UR7, UP0, UR6, UR32, 0x1 ;  /* 0x0000002006077291 */ /* 0x000fe2000f8008ff */
[----:B------:R-:W-:Y:S01]  /*87f0*/  F2FP.F16.F32.PACK_AB R59, R116, R115 ;  /* 0x00000073743b723e */ /* 0x000fe200000000ff */
[----:B------:R-:W-:Y:S02]  /*8800*/  FADD.FTZ R102, R15, R102 ;  /* 0x000000660f667221 */ /* 0x000fe40000010000 */
[----:B------:R-:W-:-:S02]  /*8810*/  ULEA.HI.X UR6, UR6, UR33, UR8, 0x1, UP0 ;  /* 0x0000002106067291 */ /* 0x000fc400080f0c08 */
[----:B------:R-:W-:Y:S01]  /*8820*/  FADD.FTZ R103, R102, R103 ;  /* 0x0000006766677221 */ /* 0x000fe20000010000 */
[----:B--2---:R-:W-:Y:S01]  /*8830*/  MOV R4, UR7 ;  /* 0x0000000700047c02 */ /* 0x004fe20008000f00 */
[----:B------:R-:W-:Y:S02]  /*8840*/  UIADD3 UR29, UP0, UPT, UR29, -0x800, URZ ;  /* 0xfffff8001d1d7890 */ /* 0x000fe4000ff1e0ff */
[----:B------:R-:W-:Y:S01]  /*8850*/  FADD.FTZ R104, R103, R104 ;  /* 0x0000006867687221 */ /* 0x000fe20000010000 */
[----:B------:R-:W-:Y:S01]  /*8860*/  STS.128 [R54], R16 ;  /* 0x0000001036007388 */ /* 0x000fe20000000c00 */
[----:B------:R-:W-:Y:S01]  /*8870*/  MOV R5, UR6 ;  /* 0x0000000600057c02 */ /* 0x000fe20008000f00 */
[----:B------:R-:W-:Y:S01]  /*8880*/  UIADD3.X UR30, UPT, UPT, UR30, -0x1, URZ, UP0, !UPT ;  /* 0xffffffff1e1e7890 */ /* 0x000fe200087fe4ff */
[----:B------:R-:W-:Y:S01]  /*8890*/  FADD.FTZ R105, R104, R105 ;  /* 0x0000006968697221 */ /* 0x000fe20000010000 */
[----:B------:R-:W-:Y:S01]  /*88a0*/  STS.128 [R54+0x10], R56 ;  /* 0x0000103836007388 */ /* 0x000fe20000000c00 */
[----:B------:R-:W-:-:S03]  /*88b0*/  NOP ;  /* 0x0000000000007918 */ /* 0x000fc60000000000 */
[----:B------:R-:W0:Y:S01]  /*88c0*/  LDS.128 R8, [R53] ;  /* 0x0000000035087984 */ /* 0x000e220000000c00 */
[----:B------:R-:W-:Y:S01]  /*88d0*/  FADD.FTZ R106, R105, R106 ;  /* 0x0000006a696a7221 */ /* 0x000fe20000010000 */
[----:B------:R-:W-:Y:S01]  /*88e0*/  IMAD.WIDE.U32 R4, R50, 0x10, R4 ;  /* 0x0000001032047825 */ /* 0x000fe200078e0004 */
[----:B------:R-:W-:Y:S01]  /*88f0*/  UISETP.GT.AND UP0, UPT, UR22, 0x1, UPT ;  /* 0x000000011600788c */ /* 0x000fe2000bf04270 */
[----:B------:R-:W1:Y:S02]  /*8900*/  LDS.128 R60, [R53+0x200] ;  /* 0x00020000353c7984 */ /* 0x000e640000000c00 */
[----:B------:R-:W-:Y:S01]  /*8910*/  FADD.FTZ R107, R106, R107 ;  /* 0x0000006b6a6b7221 */ /* 0x000fe20000010000 */
[----:B------:R-:W-:-:S03]  /*8920*/  UIADD3 UR6, UPT, UPT, UR22, -0x1, URZ ;  /* 0xffffffff16067890 */ /* 0x000fc6000fffe0ff */
[----:B------:R-:W-:-:S04]  /*8930*/  FADD.FTZ R108, R107, R108 ;  /* 0x0000006c6b6c7221 */ /* 0x000fc80000010000 */
[----:B------:R-:W-:Y:S01]  /*8940*/  FADD.FTZ R109, R108, R109 ;  /* 0x0000006d6c6d7221 */ /* 0x000fe20000010000 */
[----:B------:R-:W-:-:S03]  /*8950*/  UMOV UR22, UR6 ;  /* 0x0000000600167c82 */ /* 0x000fc60008000000 */
        /* <DEDUP_REMOVED lines=8> */
.L_x_5592:
        /* <DEDUP_REMOVED lines=12> */
[----:B-----5:R-:W1:Y:S01]  /*8aa0*/  SHFL.DOWN P0, R3, R0, 0x2, 0x1f ;  /* 0x08401f0000037f89 */ /* 0x020e620000000000 */
        /* <DEDUP_REMOVED lines=28> */
.L_x_5674:
[----:B------:R-:W-:Y:S05]  /*8c70*/  BSYNC.RECONVERGENT B0 ;  /* 0x0000000000007941 */ /* 0x000fea0003800200 */
.L_x_5673:
        /* <DEDUP_REMOVED lines=10> */
[----:B--2--5:R-:W0:Y:S01]  /*8d20*/  SHFL.DOWN P1, R3, R0, 0x2, 0x1f ;  /* 0x08401f0000037f89 */ /* 0x024e220000020000 */
        /* <DEDUP_REMOVED lines=28> */
.L_x_5676:
[----:B------:R-:W-:Y:S05]  /*8ef0*/  BSYNC.RECONVERGENT B0 ;  /* 0x0000000000007941 */ /* 0x000fea0003800200 */
.L_x_5675:
[----:B------:R-:W-:Y:S05]  /*8f00*/  @P0 EXIT ;  /* 0x000000000000094d */ /* 0x000fea0003800000 */
[----:B------:R-:W3:Y:S01]  /*8f10*/  S2UR UR5, SR_CgaCtaId ;  /* 0x00000000000579c3 */ /* 0x000ee20000008800 */
[----:B------:R-:W-:Y:S01]  /*8f20*/  BSSY.RECONVERGENT B0, `(.L_x_5677) ;  /* 0x0000024000007945 */ /* 0x000fe20003800200 */
[----:B------:R-:W-:Y:S01]  /*8f30*/  UMOV UR4, 0x400 ;  /* 0x0000040000047882 */ /* 0x000fe20000000000 */
[----:B------:R-:W4:Y:S01]  /*8f40*/  LDCU UR6, c[0x0][0x360] ;  /* 0x00006c00ff0677ac */ /* 0x000f220008000800 */
[----:B------:R-:W0:Y:S01]  /*8f50*/  LDCU.64 UR8, c[0x0][0x4b0] ;  /* 0x00009600ff0877ac */ /* 0x000e220008000a00 */
[----:B------:R-:W0:Y:S01]  /*8f60*/  LDCU.64 UR10, c[0x0][0x4d0] ;  /* 0x00009a00ff0a77ac */ /* 0x000e220008000a00 */
[----:B------:R-:W0:Y:S02]  /*8f70*/  LDCU.128 UR20, c[0x0][0x530] ;  /* 0x0000a600ff1477ac */ /* 0x000e240008000c00 */
[----:B0--34-:R-:W-:-:S12]  /*8f80*/  ULEA UR4, UR5, UR4, 0x18 ;  /* 0x0000000405047291 */ /* 0x019fd8000f8ec0ff */
.L_x_5678:
[----:B------:R-:W-:Y:S02]  /*8f90*/  LEA R0, R11, UR4, 0x2 ;  /* 0x000000040b007c11 */ /* 0x000fe4000f8e10ff */
[----:B012---:R-:W-:Y:S02]  /*8fa0*/  MOV R5, UR13 ;  /* 0x0000000d00057c02 */ /* 0x007fe40008000f00 */
[----:B------:R-:W-:Y:S01]  /*8fb0*/  MOV R4, UR12 ;  /* 0x0000000c00047c02 */ /* 0x000fe20008000f00 */
[----:B------:R-:W0:Y:S01]  /*8fc0*/  LDS R13, [R0+0x2e10] ;  /* 0x002e1000000d7984 */ /* 0x000e220000000800 */
[----:B------:R-:W-:Y:S02]  /*8fd0*/  SHF.R.S32.HI R5, RZ, 0x1f, R11 ;  /* 0x0000001fff057819 */ /* 0x000fe4000001140b */
[----:B-----5:R-:W-:Y:S01]  /*8fe0*/  MOV R3, UR16 ;  /* 0x0000001000037c02 */ /* 0x020fe20008000f00 */
        /* <DEDUP_REMOVED lines=24> */
.L_x_5677:
[----:B------:R-:W-:Y:S05]  /*9170*/  EXIT ;  /* 0x000000000000794d */ /* 0x000fea0003800000 */
.L_x_5631:
[----:B------:R-:W-:Y:S01]  /*9180*/  MOV R177, R6 ;  /* 0x0000000600b17202 */ /* 0x000fe20000000f00 */
[----:B------:R-:W-:Y:S01]  /*9190*/  HFMA2 R164, -RZ, RZ, 0, 5.9604644775390625e-08 ;  /* 0x00000001ffa47431 */ /* 0x000fe200000001ff */
[----:B------:R-:W-:Y:S02]  /*91a0*/  MOV R179, RZ ;  /* 0x000000ff00b37202 */ /* 0x000fe40000000f00 */
[----:B------:R-:W-:-:S07]  /*91b0*/  MOV R216, 0xffffffff ;  /* 0xffffffff00d87802 */ /* 0x000fce0000000f00 */
[----:B01---5:R-:W-:Y:S05]  /*91c0*/  WARPSYNC.COLLECTIVE R216, `(.L_x_5679) ;  /* 0x00000000d8087348 */ /* 0x023fea0003c00000 */
[----:B------:R2:W3:Y:S02]  /*91d0*/  SHFL.UP P6, R4, R177, R164, R179 ;  /* 0x040000a4b1047389 */ /* 0x0004e400000c00b3 */
[----:B0123-5:R-:W-:Y:S05]  /*91e0*/  ENDCOLLECTIVE ;  /* 0x000000000000791b */ /* 0x02ffea0003800000 */
.L_x_5679:
[----:B------:R-:W-:Y:S02]  /*91f0*/  MOV R177, R5 ;  /* 0x0000000500b17202 */ /* 0x000fe40000000f00 */
[----:B------:R-:W-:-:S07]  /*9200*/  MOV R7, R4 ;  /* 0x0000000400077202 */ /* 0x000fce0000000f00 */
[----:B------:R-:W-:Y:S05]  /*9210*/  WARPSYNC.COLLECTIVE R216, `(.L_x_5680) ;  /* 0x00000000d8087348 */ /* 0x000fea0003c00000 */
[----:B------:R0:W1:Y:S02]  /*9220*/  SHFL.UP P6, R4, R177, R164, R179 ;  /* 0x040000a4b1047389 */ /* 0x00006400000c00b3 */
[----:B01----:R-:W-:Y:S05]  /*9230*/  ENDCOLLECTIVE ;  /* 0x000000000000791b */ /* 0x003fea0003800000 */
.L_x_5680:
        /* <DEDUP_REMOVED lines=9> */
.L_x_5681:
[----:B------:R-:W-:Y:S02]  /*92d0*/  MOV R177, R173 ;  /* 0x000000ad00b17202 */ /* 0x000fe40000000f00 */
[----:B------:R-:W-:-:S07]  /*92e0*/  MOV R7, R4 ;  /* 0x0000000400077202 */ /* 0x000fce0000000f00 */
[----:B------:R-:W-:Y:S05]  /*92f0*/  WARPSYNC.COLLECTIVE R216, `(.L_x_5682) ;  /* 0x00000000d8087348 */ /* 0x000fea0003c00000 */
[----:B------:R0:W1:Y:S02]  /*9300*/  SHFL.UP P6, R4, R177, R164, R179 ;  /* 0x040000a4b1047389 */ /* 0x00006400000c00b3 */
[----:B01----:R-:W-:Y:S05]  /*9310*/  ENDCOLLECTIVE ;  /* 0x000000000000791b */ /* 0x003fea0003800000 */
.L_x_5682:
        /* <DEDUP_REMOVED lines=8> */
.L_x_5683:
[----:B------:R-:W-:Y:S02]  /*93a0*/  MOV R177, R175 ;  /* 0x000000af00b17202 */ /* 0x000fe40000000f00 */
[----:B------:R-:W-:-:S07]  /*93b0*/  MOV R5, R4 ;  /* 0x0000000400057202 */ /* 0x000fce0000000f00 */
[----:B------:R-:W-:Y:S05]  /*93c0*/  WARPSYNC.COLLECTIVE R216, `(.L_x_5684) ;  /* 0x00000000d8087348 */ /* 0x000fea0003c00000 */
[----:B------:R0:W1:Y:S02]  /*93d0*/  SHFL.UP P6, R4, R177, R164, R179 ;  /* 0x040000a4b1047389 */ /* 0x00006400000c00b3 */
[----:B01----:R-:W-:Y:S05]  /*93e0*/  ENDCOLLECTIVE ;  /* 0x000000000000791b */ /* 0x003fea0003800000 */
.L_x_5684:
        /* <DEDUP_REMOVED lines=8> */
.L_x_5685:
[----:B------:R-:W-:Y:S02]  /*9470*/  MOV R177, R7 ;  /* 0x0000000700b17202 */ /* 0x000fe40000000f00 */
[----:B------:R-:W-:-:S07]  /*9480*/  MOV R5, R4 ;  /* 0x0000000400057202 */ /* 0x000fce0000000f00 */
[----:B------:R-:W-:Y:S05]  /*9490*/  WARPSYNC.COLLECTIVE R216, `(.L_x_5686) ;  /* 0x00000000d8087348 */ /* 0x000fea0003c00000 */
[----:B------:R0:W1:Y:S02]  /*94a0*/  SHFL.UP P6, R4, R177, R164, R179 ;  /* 0x040000a4b1047389 */ /* 0x00006400000c00b3 */
[----:B01----:R-:W-:Y:S05]  /*94b0*/  ENDCOLLECTIVE ;  /* 0x000000000000791b */ /* 0x003fea0003800000 */
.L_x_5686:
        /* <DEDUP_REMOVED lines=8> */
.L_x_5687:
[----:B------:R-:W-:Y:S02]  /*9540*/  MOV R177, R5 ;  /* 0x0000000500b17202 */ /* 0x000fe40000000f00 */
[----:B------:R-:W-:-:S07]  /*9550*/  MOV R173, R4 ;  /* 0x0000000400ad7202 */ /* 0x000fce0000000f00 */
[----:B------:R-:W-:Y:S05]  /*9560*/  WARPSYNC.COLLECTIVE R216, `(.L_x_5688) ;  /* 0x00000000d8087348 */ /* 0x000fea0003c00000 */
[----:B------:R0:W1:Y:S02]  /*9570*/  SHFL.UP P6, R4, R177, R164, R179 ;  /* 0x040000a4b1047389 */ /* 0x00006400000c00b3 */
[----:B01----:R-:W-:Y:S05]  /*9580*/  ENDCOLLECTIVE ;  /* 0x000000000000791b */ /* 0x003fea0003800000 */
.L_x_5688:
[----:B------:R-:W-:Y:S05]  /*9590*/  BRA `(.L_x_5689) ;  /* 0xffffffc4006c7947 */ /* 0x000fea000383ffff */
.L_x_5632:
        /* <DEDUP_REMOVED lines=8> */
.L_x_5691:
[----:B------:R-:W-:Y:S05]  /*9620*/  BSYNC B0 ;  /* 0x0000000000007941 */ /* 0x000fea0003800000 */
.L_x_5690:
[----:B------:R-:W-:Y:S05]  /*9630*/  BRA `(.L_x_5692) ;  /* 0xffffffc4005c7947 */ /* 0x000fea000383ffff */
.L_x_5633:
        /* <DEDUP_REMOVED lines=8> */
.L_x_5694:
[----:B------:R-:W-:Y:S05]  /*96c0*/  BSYNC B0 ;  /* 0x0000000000007941 */ /* 0x000fea0003800000 */
.L_x_5693:
[----:B------:R-:W-:Y:S05]  /*96d0*/  BRA `(.L_x_5695) ;  /* 0xffffffc4003c7947 */ /* 0x000fea000383ffff */
.L_x_5634:
        /* <DEDUP_REMOVED lines=8> */
.L_x_5697:
[----:B------:R-:W-:Y:S05]  /*9760*/  BSYNC B0 ;  /* 0x0000000000007941 */ /* 0x000fea0003800000 */
.L_x_5696:
        /* <DEDUP_REMOVED lines=11> */
.L_x_5698:
[----:B------:R-:W-:Y:S05]  /*9820*/  WARPSYNC.COLLECTIVE R216, `(.L_x_5699) ;  /* 0x00000000d8087348 */ /* 0x000fea0003c00000 */
[----:B------:R0:W1:Y:S02]  /*9830*/  SHFL.IDX P3, R5, R223, R218, R225 ;  /* 0x000000dadf057389 */ /* 0x00006400000600e1 */
[----:B01----:R-:W-:Y:S05]  /*9840*/  ENDCOLLECTIVE ;  /* 0x000000000000791b */ /* 0x003fea0003800000 */
.L_x_5699:
[----:B------:R-:W-:Y:S02]  /*9850*/  MOV R223, R9 ;  /* 0x0000000900df7202 */ /* 0x000fe40000000f00 */
[----:B------:R-:W-:Y:S02]  /*9860*/  MOV R173, R4 ;  /* 0x0000000400ad7202 */ /* 0x000fe40000000f00 */
[----:B------:R-:W-:-:S07]  /*9870*/  MOV R4, R5 ;  /* 0x0000000500047202 */ /* 0x000fce0000000f00 */
[----:B------:R-:W-:Y:S05]  /*9880*/  WARPSYNC.COLLECTIVE R216, `(.L_x_5700) ;  /* 0x00000000d8087348 */ /* 0x000fea0003c00000 */
[----:B------:R0:W1:Y:S02]  /*9890*/  SHFL.IDX P3, R5, R223, R218, R225 ;  /* 0x000000dadf057389 */ /* 0x00006400000600e1 */
[----:B01----:R-:W-:Y:S05]  /*98a0*/  ENDCOLLECTIVE ;  /* 0x000000000000791b */ /* 0x003fea0003800000 */
.L_x_5700:
[----:B------:R-:W-:Y:S05]  /*98b0*/  BRA `(.L_x_5701) ;  /* 0xffffffc000dc7947 */ /* 0x000fea000383ffff */
.L_x_5636:
        /* <DEDUP_REMOVED lines=10> */
.L_x_5702:
[----:B------:R-:W-:Y:S02]  /*9960*/  MOV R225, 0x1f ;  /* 0x0000001f00e17802 */ /* 0x000fe40000000f00 */
[----:B------:R-:W-:Y:S02]  /*9970*/  MOV R227, R5 ;  /* 0x0000000500e37202 */ /* 0x000fe40000000f00 */
[----:B------:R-:W-:-:S07]  /*9980*/  MOV R4, R221 ;  /* 0x000000dd00047202 */ /* 0x000fce0000000f00 */
[----:B------:R-:W-:Y:S05]  /*9990*/  WARPSYNC.COLLECTIVE R216, `(.L_x_5703) ;  /* 0x00000000d8087348 */ /* 0x000fea0003c00000 */
[----:B------:R0:W1:Y:S02]  /*99a0*/  SHFL.DOWN P2, R221, R227, R214, R229 ;  /* 0x080000d6e3dd7389 */ /* 0x00006400000400e5 */
[----:B01----:R-:W-:Y:S05]  /*99b0*/  ENDCOLLECTIVE ;  /* 0x000000000000791b */ /* 0x003fea0003800000 */
.L_x_5703:
        /* <DEDUP_REMOVED lines=11> */
.L_x_5704:
[----:B------:R-:W-:Y:S02]  /*9a70*/  MOV R227, R208 ;  /* 0x000000d000e37202 */ /* 0x000fe40000000f00 */
[----:B------:R-:W-:-:S07]  /*9a80*/  MOV R4, R221 ;  /* 0x000000dd00047202 */ /* 0x000fce0000000f00 */
[----:B------:R-:W-:Y:S05]  /*9a90*/  WARPSYNC.COLLECTIVE R216, `(.L_x_5705) ;  /* 0x00000000d8087348 */ /* 0x000fea0003c00000 */
[----:B------:R0:W1:Y:S02]  /*9aa0*/  SHFL.DOWN P2, R221, R227, R214, R229 ;  /* 0x080000d6e3dd7389 */ /* 0x00006400000400e5 */
[----:B01----:R-:W-:Y:S05]  /*9ab0*/  ENDCOLLECTIVE ;  /* 0x000000000000791b */ /* 0x003fea0003800000 */
.L_x_5705:
        /* <DEDUP_REMOVED lines=11> */
.L_x_5706:
[----:B------:R-:W-:Y:S02]  /*9b70*/  MOV R227, R208 ;  /* 0x000000d000e37202 */ /* 0x000fe40000000f00 */
[----:B------:R-:W-:-:S07]  /*9b80*/  MOV R4, R221 ;  /* 0x000000dd00047202 */ /* 0x000fce0000000f00 */
[----:B------:R-:W-:Y:S05]  /*9b90*/  WARPSYNC.COLLECTIVE R216, `(.L_x_5707) ;  /* 0x00000000d8087348 */ /* 0x000fea0003c00000 */
[----:B------:R0:W1:Y:S02]  /*9ba0*/  SHFL.DOWN P2, R221, R227, R214, R229 ;  /* 0x080000d6e3dd7389 */ /* 0x00006400000400e5 */
[----:B01----:R-:W-:Y:S05]  /*9bb0*/  ENDCOLLECTIVE ;  /* 0x000000000000791b */ /* 0x003fea0003800000 */
.L_x_5707:
        /* <DEDUP_REMOVED lines=11> */
.L_x_5708:
[----:B------:R-:W-:Y:S02]  /*9c70*/  MOV R227, R208 ;  /* 0x000000d000e37202 */ /* 0x000fe40000000f00 */
[----:B------:R-:W-:-:S07]  /*9c80*/  MOV R4, R221 ;  /* 0x000000dd00047202 */ /* 0x000fce0000000f00 */
[----:B------:R-:W-:Y:S05]  /*9c90*/  WARPSYNC.COLLECTIVE R216, `(.L_x_5709) ;  /* 0x00000000d8087348 */ /* 0x000fea0003c00000 */
[----:B------:R0:W1:Y:S02]  /*9ca0*/  SHFL.DOWN P2, R221, R227, R214, R229 ;  /* 0x080000d6e3dd7389 */ /* 0x00006400000400e5 */
[----:B01----:R-:W-:Y:S05]  /*9cb0*/  ENDCOLLECTIVE ;  /* 0x000000000000791b */ /* 0x003fea0003800000 */
.L_x_5709:
        /* <DEDUP_REMOVED lines=11> */
.L_x_5710:
[----:B------:R-:W-:Y:S02]  /*9d70*/  MOV R227, R208 ;  /* 0x000000d000e37202 */ /* 0x000fe40000000f00 */
[----:B------:R-:W-:-:S07]  /*9d80*/  MOV R4, R221 ;  /* 0x000000dd00047202 */ /* 0x000fce0000000f00 */
[----:B------:R-:W-:Y:S05]  /*9d90*/  WARPSYNC.COLLECTIVE R216, `(.L_x_5711) ;  /* 0x00000000d8087348 */ /* 0x000fea0003c00000 */
[----:B------:R0:W1:Y:S02]  /*9da0*/  SHFL.DOWN P2, R221, R227, R214, R229 ;  /* 0x080000d6e3dd7389 */ /* 0x00006400000400e5 */
[----:B01----:R-:W-:Y:S05]  /*9db0*/  ENDCOLLECTIVE ;  /* 0x000000000000791b */ /* 0x003fea0003800000 */
.L_x_5711:
        /* <DEDUP_REMOVED lines=11> */
.L_x_5712:
[----:B------:R-:W-:Y:S02]  /*9e70*/  ISETP.NE.AND P1, PT, R22, 0x1f, PT ;  /* 0x0000001f1600780c */ /* 0x000fe40003f25270 */
[----:B------:R-:W-:Y:S02]  /*9e80*/  MOV R223, R208 ;  /* 0x000000d000df7202 */ /* 0x000fe40000000f00 */
[----:B------:R-:W-:-:S09]  /*9e90*/  MOV R4, R5 ;  /* 0x0000000500047202 */ /* 0x000fd20000000f00 */
[----:B------:R-:W-:Y:S05]  /*9ea0*/  WARPSYNC.COLLECTIVE R216, `(.L_x_5713) ;  /* 0x00000000d8087348 */ /* 0x000fea0003c00000 */
[----:B------:R0:W1:Y:S02]  /*9eb0*/  SHFL.IDX P3, R5, R223, R218, R225 ;  /* 0x000000dadf057389 */ /* 0x00006400000600e1 */
[----:B01----:R-:W-:Y:S05]  /*9ec0*/  ENDCOLLECTIVE ;  /* 0x000000000000791b */ /* 0x003fea0003800000 */
.L_x_5713:
[----:B------:R-:W-:Y:S05]  /*9ed0*/  WARPSYNC.COLLECTIVE R216, `(.L_x_5714) ;  /* 0x00000000d8087348 */ /* 0x000fea0003c00000 */
[----:B------:R0:W1:Y:S02]  /*9ee0*/  SHFL.DOWN P2, R221, R227, R214, R229 ;  /* 0x080000d6e3dd7389 */ /* 0x00006400000400e5 */
[----:B01----:R-:W-:Y:S05]  /*9ef0*/  ENDCOLLECTIVE ;  /* 0x000000000000791b */ /* 0x003fea0003800000 */
.L_x_5714:
        /* <DEDUP_REMOVED lines=8> */
.L_x_5715:
[----:B------:R-:W-:Y:S05]  /*9f80*/  WARPSYNC.COLLECTIVE R216, `(.L_x_5716) ;  /* 0x00000000d8087348 */ /* 0x000fea0003c00000 */
[----:B------:R0:W1:Y:S02]  /*9f90*/  SHFL.IDX P3, R5, R223, R218, R225 ;  /* 0x000000dadf057389 */ /* 0x00006400000600e1 */
[----:B01----:R-:W-:Y:S05]  /*9fa0*/  ENDCOLLECTIVE ;  /* 0x000000000000791b */ /* 0x003fea0003800000 */
.L_x_5716:
[----:B------:R-:W-:Y:S01]  /*9fb0*/  MOV R223, R9 ;  /* 0x0000000900df7202 */ /* 0x000fe20000000f00 */
[----:B------:R-:W-:Y:S01]  /*9fc0*/  FFMA.FTZ R9, R9, R4, R6 ;  /* 0x0000000409097223 */ /* 0x000fe20000010006 */
[----:B------:R-:W-:-:S07]  /*9fd0*/  MOV R212, R5 ;  /* 0x0000000500d47202 */ /* 0x000fce0000000f00 */
[----:B------:R-:W-:Y:S05]  /*9fe0*/  WARPSYNC.COLLECTIVE R216, `(.L_x_5717) ;  /* 0x00000000d8087348 */ /* 0x000fea0003c00000 */
[----:B------:R0:W1:Y:S02]  /*9ff0*/  SHFL.IDX P3, R5, R223, R218, R225 ;  /* 0x000000dadf057389 */ /* 0x00006400000600e1 */
[----:B01----:R-:W-:Y:S05]  /*a000*/  ENDCOLLECTIVE ;  /* 0x000000000000791b */ /* 0x003fea0003800000 */
.L_x_5717:
[----:B------:R-:W-:Y:S01]  /*a010*/  MOV R214, R5 ;  /* 0x0000000500d67202 */ /* 0x000fe20000000f00 */
[----:B------:R-:W-:Y:S06]  /*a020*/  BRA `(.L_x_5718) ;  /* 0xffffffc000d07947 */ /* 0x000fec000383ffff */
.L_x_5719:
        /* <DEDUP_REMOVED lines=13> */
.L_x_10463:


//--------------------- .text._Z25selective_scan_bwd_kernelI32Selective_Scan_bwd_kernel_traitsILi64ELi16ELb1ELb1ELb0ELb0ELb0EN3c104HalfEfEEv12SSMParamsBwd --------------------------
	.section	.text._Z25selective_scan_bwd_kernelI32Selective_Scan_bwd_kernel_traitsILi64ELi16ELb1ELb1ELb0ELb0ELb0EN3c104HalfEfEEv12SSMParamsBwd,"ax",@progbits
	.align	128
        .global         _Z25selective_scan_bwd_kernelI32Selective_Scan_bwd_kernel_traitsILi64ELi16ELb1ELb1ELb0ELb0ELb0EN3c104HalfEfEEv12SSMParamsBwd
        .type           _Z25selective_scan_bwd_kernelI32Selective_Scan_bwd_kernel_traitsILi64ELi16ELb1ELb1ELb0ELb0ELb0EN3c104HalfEfEEv12SSMParamsBwd,@function
        .size           _Z25selective_scan_bwd_kernelI32Selective_Scan_bwd_kernel_traitsILi64ELi16ELb1ELb1ELb0ELb0ELb0EN3c104HalfEfEEv12SSMParamsBwd,(.L_x_10464 - _Z25selective_scan_bwd_kernelI32Selective_Scan_bwd_kernel_traitsILi64ELi16ELb1ELb1ELb0ELb0ELb0EN3c104HalfEfEEv12SSMParamsBwd)
        .other          _Z25selective_scan_bwd_kernelI32Selective_Scan_bwd_kernel_traitsILi64ELi16ELb1ELb1ELb0ELb0ELb0EN3c104HalfEfEEv12SSMParamsBwd,@"STO_CUDA_ENTRY STV_DEFAULT"
_Z25selective_scan_bwd_kernelI32Selective_Scan_bwd_kernel_traitsILi64ELi16ELb1ELb1ELb0ELb0ELb0EN3c104HalfEfEEv12SSMParamsBwd:
.text._Z25selective_scan_bwd_kernelI32Selective_Scan_bwd_kernel_traitsILi64ELi16ELb1ELb1ELb0ELb0ELb0EN3c104HalfEfEEv12SSMParamsBwd:
[----:B------:R-:W-:Y:S08]  /*0000*/  LDC R1, c[0x0][0x37c] ;  /* 0x0000df00ff017b82 */ /* 0x000ff00000000800 */
[----:B------:R-:W0:Y:S01]  /*0010*/  LDC R8, c[0x0][0x398] ;  /* 0x0000e600ff087b82 */ /* 0x000e220000000800 */
[----:B------:R-:W1:Y:S01]  /*0020*/  LDCU.64 UR4, c[0x0][0x458] ;  /* 0x00008b00ff0477ac */ /* 0x000e620008000a00 */
[----:B------:R-:W-:Y:S01]  /*0030*/  CS2R R62, SRZ ;  /* 0x00000000003e7805 */ /* 0x000fe2000001ff00 */
[----:B------:R-:W2:Y:S05]  /*0040*/  LDCU.64 UR8, c[0x0][0x470] ;  /* 0x00008e00ff0877ac */ /* 0x000eaa0008000a00 */
[----:B------:R-:W3:Y:S01]  /*0050*/  S2UR UR7, SR_CTAID.Y ;  /* 0x00000000000779c3 */ /* 0x000ee20000002600 */
[----:B------:R-:W4:Y:S01]  /*0060*/  LDCU.64 UR26, c[0x0][0x358] ;  /* 0x00006b00ff1a77ac */ /* 0x000f220008000a00 */
[----:B------:R-:W4:Y:S06]  /*0070*/  LDCU.64 UR16, c[0x0][0x498] ;  /* 0x00009300ff1077ac */ /* 0x000f2c0008000a00 */
        /* <DEDUP_REMOVED lines=9> */
[----:B------:R-:W2:Y:S01]  /*0110*/  LDCU.64 UR32, c[0x0][0x480] ;  /* 0x00009000ff2077ac */ /* 0x000ea20008000a00 */
        /* <DEDUP_REMOVED lines=9> */
[----:B------:R-:W-:Y:S01]  /*01b0*/  MOV R4, UR8 ;  /* 0x0000000800047c02 */ /* 0x000fe20008000f00 */
[----:B------:R-:W3:Y:S01]  /*01c0*/  LDCU UR36, c[0x0][0x394] ;  /* 0x00007280ff2477ac */ /* 0x000ee20008000800 */
[----:B------:R-:W-:-:S03]  /*01d0*/  MOV R3, UR5 ;  /* 0x0000000500037c02 */ /* 0x000fc60008000f00 */
[----:B------:R-:W-:Y:S01]  /*01e0*/  MOV R5, UR9 ;  /* 0x0000000900057c02 */ /* 0x000fe20008000f00 */
[----:B------:R-:W0:Y:S01]  /*01f0*/  LDCU.64 UR24, c[0x0][0x3b0] ;  /* 0x00007600ff1877ac */ /* 0x000e220008000a00 */
[----:B----4-:R-:W5:Y:S03]  /*0200*/  @P0 LDG.E R63, desc[UR26][R2.64] ;  /* 0x0000001a023f0981 */ /* 0x010f66000c1e1900 */
[----:B------:R-:W4:Y:S01]  /*0210*/  LDCU.128 UR8, c[0x0][0x400] ;  /* 0x00008000ff0877ac */ /* 0x000f220008000c00 */
[----:B------:R2:W5:Y:S01]  /*0220*/  @P1 LDG.E R62, desc[UR26][R4.64] ;  /* 0x0000001a043e1981 */ /* 0x000562000c1e1900 */
[----:B------:R-:W-:Y:S01]  /*0230*/  CS2R R60, SRZ ;  /* 0x00000000003c7805 */ /* 0x000fe2000001ff00 */
[----:B------:R-:W-:Y:S01]  /*0240*/  UIMAD.WIDE.U32 UR18, UR30, UR16, URZ ;  /* 0x000000101e1272a5 */ /* 0x000fe2000f8e00ff */
[----:B-1----:R-:W-:Y:S01]  /*0250*/  IADD3 R6, PT, PT, R0, 0xffffffe, RZ ;  /* 0x0ffffffe00067810 */ /* 0x002fe20007ffe0ff */
[----:B------:R-:W-:Y:S01]  /*0260*/  UIMAD.WIDE.U32 UR4, UR30, UR20, URZ ;  /* 0x000000141e0472a5 */ /* 0x000fe2000f8e00ff */
[----:B------:R-:W-:Y:S01]  /*0270*/  IABS R0, UR7 ;  /* 0x0000000700007c13 */ /* 0x000fe20008000000 */
[----:B------:R-:W-:Y:S01]  /*0280*/  UIMAD UR19, UR30, UR17, UR19 ;  /* 0x000000111e1372a4 */ /* 0x000fe2000f8e0213 */
[----:B------:R1:W3:Y:S01]  /*0290*/  F2I.FTZ.U32.TRUNC.NTZ R7, R6 ;  /* 0x0000000600077305 */ /* 0x0002e2000021f000 */
[----:B------:R-:W-:Y:S01]  /*02a0*/  UIMAD UR5, UR30, UR21, UR5 ;  /* 0x000000151e0572a4 */ /* 0x000fe2000f8e0205 */
[----:B--2---:R-:W2:Y:S01]  /*02b0*/  LDC.64 R4, c[0x0][0x3c8] ;  /* 0x0000f200ff047b82 */ /* 0x004ea20000000a00 */
[----:B------:R-:W-:-:S02]  /*02c0*/  UISETP.NE.U32.AND UP0, UPT, UR32, URZ, UPT ;  /* 0x000000ff2000728c */ /* 0x000fc4000bf05070 */
[----:B------:R-:W-:Y:S02]  /*02d0*/  UIMAD.WIDE.U32 UR4, UR7, UR22, UR4 ;  /* 0x00000016070472a5 */ /* 0x000fe4000f8e0004 */
[----:B------:R-:W-:Y:S01]  /*02e0*/  UISETP.NE.AND.EX UP0, UPT, UR33, URZ, UPT, UP0 ;  /* 0x000000ff2100728c */ /* 0x000fe2000bf05300 */
[----:B-1----:R-:W-:Y:S01]  /*02f0*/  HFMA2 R6, -RZ, RZ, 0, 0 ;  /* 0x00000000ff067431 */ /* 0x002fe200000001ff */
[----:B----4-:R-:W-:Y:S02]  /*0300*/  UIMAD.WIDE.U32 UR16, UR30, UR8, URZ ;  /* 0x000000081e1072a5 */ /* 0x010fe4000f8e00ff */
[----:B------:R-:W-:Y:S02]  /*0310*/  UIMAD UR28, UR7, UR23, UR5 ;  /* 0x00000017071c72a4 */ /* 0x000fe4000f8e0205 */
[----:B------:R-:W-:Y:S01]  /*0320*/  UIMAD UR17, UR30, UR9, UR17 ;  /* 0x000000091e1172a4 */ /* 0x000fe2000f8e0211 */
[----:B---3--:R-:W-:Y:S01]  /*0330*/  IADD3 R2, PT, PT, RZ, -R7, RZ ;  /* 0x80000007ff027210 */ /* 0x008fe20007ffe0ff */
[----:B------:R-:W-:-:S02]  /*0340*/  UIMAD.WIDE.U32 UR22, UR7, UR12, UR18 ;  /* 0x0000000c071672a5 */ /* 0x000fc4000f8e0012 */
[----:B------:R-:W-:Y:S02]  /*0350*/  UIMAD.WIDE.U32 UR20, UR7, UR10, UR16 ;  /* 0x0000000a071472a5 */ /* 0x000fe4000f8e0010 */
[----:B------:R-:W-:Y:S01]  /*0360*/  IMAD R3, R2, R9, RZ ;  /* 0x0000000902037224 */ /* 0x000fe200078e02ff */
[----:B------:R-:W1:Y:S03]  /*0370*/  @UP0 LDCU UR12, c[0x0][0x384] ;  /* 0x00007080ff0c07ac */ /* 0x000e660008000800 */
[----:B------:R-:W-:Y:S01]  /*0380*/  IMAD.HI.U32 R7, R7, R3, R6 ;  /* 0x0000000307077227 */ /* 0x000fe200078e0006 */
[----:B------:R-:W3:Y:S01]  /*0390*/  LDCU.128 UR16, c[0x0][0x460] ;  /* 0x00008c00ff1077ac */ /* 0x000ee20008000c00 */
[----:B------:R-:W-:-:S04]  /*03a0*/  UIMAD.WIDE.U32 UR8, UR7, UR14, URZ ;  /* 0x0000000e070872a5 */ /* 0x000fc8000f8e00ff */
[----:B------:R-:W-:Y:S01]  /*03b0*/  IMAD.HI.U32 R7, R7, R0, RZ ;  /* 0x0000000007077227 */ /* 0x000fe200078e00ff */
[----:B------:R-:W-:Y:S02]  /*03c0*/  ULEA UR29, UR36, 0xfffffc00, 0xa ;  /* 0xfffffc00241d7891 */ /* 0x000fe4000f8e50ff */
[----:B------:R-:W-:Y:S02]  /*03d0*/  UIMAD UR14, UR7, UR15, UR9 ;  /* 0x0000000f070e72a4 */ /* 0x000fe4000f8e0209 */
[----:B------:R-:W-:Y:S01]  /*03e0*/  IADD3 R2, PT, PT, -R7, RZ, RZ ;  /* 0x000000ff07027210 */ /* 0x000fe20007ffe1ff */
[----:B------:R-:W-:Y:S02]  /*03f0*/  UIMAD UR6, UR7, UR11, UR21 ;  /* 0x0000000b070672a4 */ /* 0x000fe4000f8e0215 */
[----:B------:R-:W-:Y:S02]  /*0400*/  USHF.R.S32.HI UR31, URZ, 0x1f, UR29 ;  /* 0x0000001fff1f7899 */ /* 0x000fe4000801141d */
[C---:B------:R-:W-:Y:S01]  /*0410*/  IMAD R0, R9.reuse, R2, R0 ;  /* 0x0000000209007224 */ /* 0x040fe200078e0200 */
[----:B------:R-:W4:Y:S04]  /*0420*/  @UP0 LDCU UR15, c[0x0][0x38c] ;  /* 0x00007180ff0f07ac */ /* 0x000f280008000800 */
[----:B------:R-:W-:Y:S01]  /*0430*/  ISETP.GT.U32.AND P1, PT, R9, R0, PT ;  /* 0x000000000900720c */ /* 0x000fe20003f24070 */
[----:B------:R-:W-:-:S02]  /*0440*/  UIADD3 UR5, UP3, UPT, UR29, UR4, URZ ;  /* 0x000000041d057290 */ /* 0x000fc4000ff7e0ff */
[----:B------:R-:W-:Y:S01]  /*0450*/  UIADD3 UR21, UP2, UPT, UR29, UR20, URZ ;  /* 0x000000141d157290 */ /* 0x000fe2000ff5e0ff */
[----:B------:R-:W2:Y:S01]  /*0460*/  @UP0 LDCU.64 UR34, c[0x0][0x480] ;  /* 0x00009000ff2207ac */ /* 0x000ea20008000a00 */
[----:B------:R-:W-:Y:S02]  /*0470*/  UIADD3.X UR28, UPT, UPT, UR31, UR28, URZ, UP3, !UPT ;  /* 0x0000001c1f1c7290 */ /* 0x000fe40009ffe4ff */
[----:B---3--:R-:W-:-:S06]  /*0480*/  ULEA UR20, UP3, UR21, UR18, 0x1 ;  /* 0x0000001215147291 */ /* 0x008fcc000f8608ff */
[-C--:B------:R-:W-:Y:S01]  /*0490*/  @!P1 IADD3 R0, PT, PT, R0, -R9.reuse, RZ ;  /* 0x8000000900009210 */ /* 0x080fe20007ffe0ff */
[----:B------:R-:W-:Y:S01]  /*04a0*/  UIADD3.X UR4, UPT, UPT, UR31, UR6, URZ, UP2, !UPT ;  /* 0x000000061f047290 */ /* 0x000fe200097fe4ff */
[----:B------:R-:W-:Y:S01]  /*04b0*/  @!P1 IADD3 R7, PT, PT, R7, 0x1, RZ ;  /* 0x0000000107079810 */ /* 0x000fe20007ffe0ff */
[----:B0-----:R-:W-:Y:S01]  /*04c0*/  UIMAD.WIDE.U32 UR10, UR30, UR24, URZ ;  /* 0x000000181e0a72a5 */ /* 0x001fe2000f8e00ff */
[----:B------:R-:W-:Y:S01]  /*04d0*/  ISETP.GE.U32.AND P0, PT, R0, R9, PT ;  /* 0x000000090000720c */ /* 0x000fe20003f06070 */
[----:B------:R-:W-:Y:S01]  /*04e0*/  ULEA.HI.X UR21, UR21, UR19, UR4, 0x1, UP3 ;  /* 0x0000001315157291 */ /* 0x000fe200098f0c04 */
[C---:B------:R-:W-:Y:S01]  /*04f0*/  LOP3.LUT R0, R8.reuse, UR7, RZ, 0x3c, !PT ;  /* 0x0000000708007c12 */ /* 0x040fe2000f8e3cff */
[----:B-1----:R-:W-:Y:S01]  /*0500*/  @UP0 UIMAD UR4, UR30, UR12, UR7 ;  /* 0x0000000c1e0402a4 */ /* 0x002fe2000f8e0207 */
[----:B------:R-:W-:Y:S01]  /*0510*/  ISETP.NE.AND P1, PT, R8, RZ, PT ;  /* 0x000000ff0800720c */ /* 0x000fe20003f25270 */
[----:B------:R-:W-:Y:S01]  /*0520*/  UIMAD UR11, UR30, UR25, UR11 ;  /* 0x000000191e0b72a4 */ /* 0x000fe2000f8e020b */
[----:B------:R-:W-:Y:S01]  /*0530*/  ISETP.GE.AND P2, PT, R0, RZ, PT ;  /* 0x000000ff0000720c */ /* 0x000fe20003f46270 */
[----:B------:R-:W-:Y:S01]  /*0540*/  @UP0 UIMAD UR4, UR4, UR36, URZ ;  /* 0x00000024040402a4 */ /* 0x000fe2000f8e02ff */
[----:B------:R-:W0:Y:S05]  /*0550*/  LDCU.64 UR32, c[0x0][0x528] ;  /* 0x0000a500ff2077ac */ /* 0x000e2a0008000a00 */
[----:B------:R-:W-:Y:S01]  /*0560*/  @P0 IADD3 R7, PT, PT, R7, 0x1, RZ ;  /* 0x0000000107070810 */ /* 0x000fe20007ffe0ff */
[----:B------:R-:W-:-:S02]  /*0570*/  ULEA UR25, UP1, UR5, UR16, 0x1 ;  /* 0x0000001005197291 */ /* 0x000fc4000f8208ff */
[----:B----4-:R-:W-:Y:S02]  /*0580*/  @UP0 UIMAD UR6, UR4, UR15, URZ ;  /* 0x0000000f040602a4 */ /* 0x010fe4000f8e02ff */
[----:B------:R-:W-:Y:S01]  /*0590*/  ULEA.HI.X UR28, UR5, UR17, UR28, 0x1, UP1 ;  /* 0x00000011051c7291 */ /* 0x000fe200088f0c1c */
[----:B------:R-:W-:Y:S01]  /*05a0*/  @!P2 IADD3 R7, PT, PT, -R7, RZ, RZ ;  /* 0x000000ff0707a210 */ /* 0x000fe20007ffe1ff */
[----:B------:R-:W-:Y:S01]  /*05b0*/  UMOV UR4, URZ ;  /* 0x000000ff00047c82 */ /* 0x000fe20008000000 */
[----:B------:R-:W-:Y:S01]  /*05c0*/  @!P1 LOP3.LUT R7, RZ, R8, RZ, 0x33, !PT ;  /* 0x00000008ff079212 */ /* 0x000fe200078e33ff */
[----:B------:R-:W-:Y:S01]  /*05d0*/  UMOV UR5, URZ ;  /* 0x000000ff00057c82 */ /* 0x000fe20008000000 */
[----:B--2---:R-:W-:Y:S02]  /*05e0*/  @UP0 UIMAD.WIDE UR4, UR6, 0x8, UR34 ;  /* 0x00000008060408a5 */ /* 0x004fe4000f8e0222 */
[----:B------:R-:W-:Y:S01]  /*05f0*/  SHF.R.S32.HI R9, RZ, 0x1f, R7 ;  /* 0x0000001fff097819 */ /* 0x000fe20000011407 */
[----:B------:R-:W-:Y:S01]  /*0600*/  IMAD.WIDE.U32 R2, R7, R4, UR10 ;  /* 0x0000000a07027e25 */ /* 0x000fe2000f8e0004 */
[----:B------:R-:W-:-:S02]  /*0610*/  UISETP.GE.AND UP0, UPT, UR36, 0x1, UPT ;  /* 0x000000012400788c */ /* 0x000fc4000bf06270 */
[----:B------:R-:W-:Y:S01]  /*0620*/  UIMAD UR13, UR7, UR13, UR23 ;  /* 0x0000000d070d72a4 */ /* 0x000fe2000f8e0217 */
[----:B------:R-:W-:Y:S01]  /*0630*/  IMAD R0, R9, R4, RZ ;  /* 0x0000000409007224 */ /* 0x000fe200078e02ff */
[----:B------:R-:W-:Y:S01]  /*0640*/  IADD3 R56, P0, PT, R2, UR29, RZ ;  /* 0x0000001d02387c10 */ /* 0x000fe2000ff1e0ff */
[----:B------:R-:W-:Y:S02]  /*0650*/  UIADD3 UR22, UP1, UPT, UR29, UR22, URZ ;  /* 0x000000161d167290 */ /* 0x000fe4000ff3e0ff */
[----:B------:R-:W-:Y:S01]  /*0660*/  IMAD R5, R7, R5, R0 ;  /* 0x0000000507057224 */ /* 0x000fe200078e0200 */
[----:B------:R-:W-:Y:S01]  /*0670*/  LEA R58, P1, R56, R58, 0x1 ;  /* 0x0000003a383a7211 */ /* 0x000fe200078208ff */
[----:B------:R-:W-:Y:S02]  /*0680*/  UIADD3.X UR24, UPT, UPT, UR31, UR13, URZ, UP1, !UPT ;  /* 0x0000000d1f187290 */ /* 0x000fe40008ffe4ff */
[----:B0-----:R-:W-:Y:S01]  /*0690*/  ULEA UR23, UP1, UR22, UR32, 0x1 ;  /* 0x0000002016177291 */ /* 0x001fe2000f8208ff */
[----:B------:R-:W-:-:S03]  /*06a0*/  IADD3 R0, PT, PT, R3, R5, RZ ;  /* 0x0000000503007210 */ /* 0x000fc60007ffe0ff */
[----:B------:R-:W-:Y:S01]  /*06b0*/  ULEA.HI.X UR24, UR22, UR33, UR24, 0x1, UP1 ;  /* 0x0000002116187291 */ /* 0x000fe200088f0c18 */
[----:B------:R-:W-:-:S04]  /*06c0*/  IADD3.X R0, PT, PT, R0, UR31, RZ, P0, !PT ;  /* 0x0000001f00007c10 */ /* 0x000fc800087fe4ff */
[----:B------:R-:W-:Y:S01]  /*06d0*/  LEA.HI.X R56, R56, R59, R0, 0x1, P1 ;  /* 0x0000003b38387211 */ /* 0x000fe200008f0c00 */
[----:B------:R-:W-:Y:S06]  /*06e0*/  BRA.U !UP0, `(.L_x_5720) ;  /* 0x0000004108d47547 */ /* 0x000fec000b800000 */
[----:B------:R-:W0:Y:S01]  /*06f0*/  S2R R22, SR_TID.X ;  /* 0x0000000000167919 */ /* 0x000e220000002100 */
[----:B------:R-:W0:Y:S01]  /*0700*/  LDC.64 R4, c[0x0][0x4b8] ;  /* 0x00012e00ff047b82 */ /* 0x000e220000000a00 */
[----:B------:R-:W1:Y:S01]  /*0710*/  LDCU.64 UR32, c[0x0][0x4c0] ;  /* 0x00009800ff2077ac */ /* 0x000e620008000a00 */
[----:B------:R-:W-:Y:S02]  /*0720*/  MOV R23, RZ ;  /* 0x000000ff00177202 */ /* 0x000fe40000000f00 */
[----:B------:R-:W-:Y:S01]  /*0730*/  CS2R R60, SRZ ;  /* 0x00000000003c7805 */ /* 0x000fe2000001ff00 */
[----:B------:R-:W2:Y:S03]  /*0740*/  LDCU.64 UR16, c[0x0][0x3a0] ;  /* 0x00007400ff1077ac */ /* 0x000ea60008000a00 */
        /* <DEDUP_REMOVED lines=19> */
[C---:B------:R-:W-:Y:S01]  /*0880*/  IADD3 R7, PT, PT, R22.reuse, 0x80, RZ ;  /* 0x0000008016077810 */ /* 0x040fe20007ffe0ff */
[----:B------:R-:W-:Y:S01]  /*0890*/  UMOV UR18, UR25 ;  /* 0x0000001900127c82 */ /* 0x000fe20008000000 */
[C---:B------:R-:W-:Y:S01]  /*08a0*/  IADD3 R11, PT, PT, R22.reuse, 0x100, RZ ;  /* 0x00000100160b7810 */ /* 0x040fe20007ffe0ff */
[----:B------:R-:W-:Y:S01]  /*08b0*/  UMOV UR19, UR28 ;  /* 0x0000001c00137c82 */ /* 0x000fe20008000000 */
        /* <DEDUP_REMOVED lines=9> */
[C---:B------:R-:W-:Y:S02]  /*0950*/  SHF.L.U32 R57, R22.reuse, 0x1, RZ ;  /* 0x0000000116397819 */ /* 0x040fe400000006ff */
[C---:B------:R-:W-:Y:S02]  /*0960*/  IADD3 R59, PT, PT, R22.reuse, 0x200, RZ ;  /* 0x00000200163b7810 */ /* 0x040fe40007ffe0ff */
[-C--:B------:R-:W-:Y:S02]  /*0970*/  LEA.HI R35, R35, R22.reuse, RZ, 0x1b ;  /* 0x0000001623237211 */ /* 0x080fe400078fd8ff */
[----:B------:R-:W-:-:S02]  /*0980*/  LEA.HI R54, R22, R22, RZ, 0x1b ;  /* 0x0000001616367211 */ /* 0x000fc400078fd8ff */
[----:B------:R-:W-:Y:S02]  /*0990*/  LEA.HI R53, R22, R3, RZ, 0x1f ;  /* 0x0000000316357211 */ /* 0x000fe400078ff8ff */
        /* <DEDUP_REMOVED lines=13> */
[----:B------:R-:W-:Y:S02]  /*0a70*/  LOP3.LUT R57, R57, 0x7c0, RZ, 0xc0, !PT ;  /* 0x000007c039397812 */ /* 0x000fe400078ec0ff */
[----:B------:R-:W-:Y:S02]  /*0a80*/  LEA.HI R37, R59, R22, RZ, 0x1b ;  /* 0x000000163b257211 */ /* 0x000fe400078fd8ff */
[----:B------:R-:W-:Y:S02]  /*0a90*/  LEA R55, R22, UR6, 0x3 ;  /* 0x0000000616377c11 */ /* 0x000fe4000f8e18ff */
[----:B------:R-:W-:-:S02]  /*0aa0*/  LEA.HI R52, R3, R3, RZ, 0x1b ;  /* 0x0000000303347211 */ /* 0x000fc400078fd8ff */
[----:B------:R-:W-:Y:S02]  /*0ab0*/  LEA R38, R35, UR6, 0x2 ;  /* 0x0000000623267c11 */ /* 0x000fe4000f8e10ff */
        /* <DEDUP_REMOVED lines=17> */
[----:B------:R-:W-:Y:S02]  /*0bd0*/  LOP3.LUT R36, R57, 0x1f, R22, 0xf8, !PT ;  /* 0x0000001f39247812 */ /* 0x000fe400078ef816 */
[----:B------:R-:W-:Y:S02]  /*0be0*/  LEA R35, R22, R55, 0x3 ;  /* 0x0000003716237211 */ /* 0x000fe400078e18ff */
[----:B------:R-:W-:Y:S02]  /*0bf0*/  IADD3 R34, PT, PT, R21, R65, RZ ;  /* 0x0000004115227210 */ /* 0x000fe40007ffe0ff */
[----:B------:R-:W-:Y:S01]  /*0c00*/  LEA R52, R52, UR22, 0x2 ;  /* 0x0000001634347c11 */ /* 0x000fe2000f8e10ff */
[----:B------:R-:W-:Y:S01]  /*0c10*/  UMOV UR22, UR23 ;  /* 0x0000001700167c82 */ /* 0x000fe20008000000 */
[----:B-1----:R-:W-:-:S05]  /*0c20*/  UMOV UR23, UR24 ;  /* 0x0000001800177c82 */ /* 0x002fca0008000000 */
.L_x_5767:
        /* <DEDUP_REMOVED lines=36> */
[--C-:B-1----:R-:W-:Y:S01]  /*0e70*/  HADD2.F32 R79, -RZ, R28.reuse.H0_H0 ;  /* 0x2000001cff4f7230 */ /* 0x102fe20000004100 */
[----:B0-----:R-:W-:Y:S01]  /*0e80*/  UISETP.GE.AND UP0, UPT, UR6, 0x1, UPT ;  /* 0x000000010600788c */ /* 0x001fe2000bf06270 */
[----:B------:R-:W-:-:S02]  /*0e90*/  HADD2.F32 R78, -RZ, R28.H1_H1 ;  /* 0x3000001cff4e7230 */ /* 0x000fc40000004100 */
[----:B------:R-:W-:Y:S02]  /*0ea0*/  HFMA2 R110, -RZ, RZ, 0, 0 ;  /* 0x00000000ff6e7431 */ /* 0x000fe400000001ff */
        /* <DEDUP_REMOVED lines=12> */
[--C-:B--2---:R-:W-:Y:S01]  /*0f70*/  HADD2.F32 R67, -RZ, R26.reuse.H0_H0 ;  /* 0x2000001aff437230 */ /* 0x104fe20000004100 */
[----:B------:R-:W-:Y:S01]  /*0f80*/  CS2R R96, SRZ ;  /* 0x0000000000607805 */ /* 0x000fe2000001ff00 */
[----:B------:R-:W-:Y:S01]  /*0f90*/  HADD2.F32 R66, -RZ, R26.H1_H1 ;  /* 0x3000001aff427230 */ /* 0x000fe20000004100 */
[----:B------:R-:W-:Y:S01]  /*0fa0*/  MOV R95, RZ ;  /* 0x000000ff005f7202 */ /* 0x000fe20000000f00 */
[----:B------:R-:W-:-:S02]  /*0fb0*/  HADD2.F32 R65, -RZ, R27.H0_H0 ;  /* 0x2000001bff417230 */ /* 0x000fc40000004100 */
[----:B------:R-:W-:Y:S01]  /*0fc0*/  HADD2.F32 R64, -RZ, R27.H1_H1 ;  /* 0x3000001bff407230 */ /* 0x000fe20000004100 */
[----:B---3--:R0:W-:Y:S04]  /*0fd0*/  STS.128 [R33], R68 ;  /* 0x0000004421007388 */ /* 0x0081e80000000c00 */
[----:B----4-:R-:W-:Y:S01]  /*0fe0*/  STS.128 [R33+0x200], R84 ;  /* 0x0002005421007388 */ /* 0x010fe20000000c00 */
[----:B------:R-:W-:-:S03]  /*0ff0*/  NOP ;  /* 0x0000000000007918 */ /* 0x000fc60000000000 */
[----:B------:R-:W1:Y:S04]  /*1000*/  LDS.128 R16, [R32] ;  /* 0x0000000020107984 */ /* 0x000e680000000c00 */
[----:B------:R-:W2:Y:S01]  /*1010*/  LDS.128 R12, [R32+0x10] ;  /* 0x00001000200c7984 */ /* 0x000ea20000000c00 */
[--C-:B0-----:R-:W-:Y:S02]  /*1020*/  HADD2.F32 R71, -RZ, R24.reuse.H0_H0 ;  /* 0x20000018ff477230 */ /* 0x101fe40000004100 */
[----:B------:R-:W-:Y:S02]  /*1030*/  HADD2.F32 R70, -RZ, R24.H1_H1 ;  /* 0x30000018ff467230 */ /* 0x000fe40000004100 */
[--C-:B------:R-:W-:Y:S02]  /*1040*/  HADD2.F32 R69, -RZ, R25.reuse.H0_H0 ;  /* 0x20000019ff457230 */ /* 0x100fe40000004100 */
[----:B------:R-:W-:-:S02]  /*1050*/  HADD2.F32 R68, -RZ, R25.H1_H1 ;  /* 0x30000019ff447230 */ /* 0x000fc40000004100 */
[--C-:B-1----:R-:W-:Y:S02]  /*1060*/  HADD2.F32 R0, -RZ, R16.reuse.H0_H0 ;  /* 0x20000010ff007230 */ /* 0x102fe40000004100 */
[----:B------:R-:W-:Y:S02]  /*1070*/  HADD2.F32 R81, -RZ, R16.H1_H1 ;  /* 0x30000010ff517230 */ /* 0x000fe40000004100 */
[--C-:B------:R-:W-:Y:S02]  /*1080*/  HADD2.F32 R82, -RZ, R17.reuse.H0_H0 ;  /* 0x20000011ff527230 */ /* 0x100fe40000004100 */
[C---:B------:R-:W-:Y:S01]  /*1090*/  FFMA.FTZ R2, R0.reuse, R79, R61 ;  /* 0x0000004f00027223 */ /* 0x040fe2000001003d */
[----:B------:R-:W-:Y:S02]  /*10a0*/  HADD2.F32 R83, -RZ, R17.H1_H1 ;  /* 0x30000011ff537230 */ /* 0x000fe40000004100 */
[----:B-----5:R-:W-:Y:S01]  /*10b0*/  FMUL.FTZ R114, R0, R63 ;  /* 0x0000003f00727220 */ /* 0x020fe20000410000 */
[----:B------:R-:W-:-:S02]  /*10c0*/  HADD2.F32 R84, -RZ, R18.H0_H0 ;  /* 0x20000012ff547230 */ /* 0x000fc40000004100 */
[C---:B------:R-:W-:Y:S01]  /*10d0*/  FFMA.FTZ R3, R81.reuse, R78, R2 ;  /* 0x0000004e51037223 */ /* 0x040fe20000010002 */
[----:B------:R-:W-:Y:S02]  /*10e0*/  HADD2.F32 R85, -RZ, R18.H1_H1 ;  /* 0x30000012ff557230 */ /* 0x000fe40000004100 */
[----:B------:R-:W-:Y:S01]  /*10f0*/  FMUL.FTZ R113, R81, R63 ;  /* 0x0000003f51717220 */ /* 0x000fe20000410000 */
[--C-:B------:R-:W-:Y:S02]  /*1100*/  HADD2.F32 R86, -RZ, R19.reuse.H0_H0 ;  /* 0x20000013ff567230 */ /* 0x100fe40000004100 */
[C---:B------:R-:W-:Y:S01]  /*1110*/  FFMA.FTZ R2, R82.reuse, R77, R3 ;  /* 0x0000004d52027223 */ /* 0x040fe20000010003 */
[----:B------:R-:W-:Y:S02]  /*1120*/  HADD2.F32 R111, -RZ, R19.H1_H1 ;  /* 0x30000013ff6f7230 */ /* 0x000fe40000004100 */
[----:B------:R-:W-:Y:S01]  /*1130*/  FMUL.FTZ R120, R82, R63 ;  /* 0x0000003f52787220 */ /* 0x000fe20000410000 */
[----:B--2---:R-:W-:-:S02]  /*1140*/  HADD2.F32 R112, -RZ, R12.H0_H0 ;  /* 0x2000000cff707230 */ /* 0x004fc40000004100 */
[C---:B------:R-:W-:Y:S01]  /*1150*/  FFMA.FTZ R3, R83.reuse, R76, R2 ;  /* 0x0000004c53037223 */ /* 0x040fe20000010002 */
[----:B------:R-:W-:Y:S02]  /*1160*/  HADD2.F32 R115, -RZ, R12.H1_H1 ;  /* 0x3000000cff737230 */ /* 0x000fe40000004100 */
[----:B------:R-:W-:Y:S01]  /*1170*/  FMUL.FTZ R117, R83, R63 ;  /* 0x0000003f53757220 */ /* 0x000fe20000410000 */
[--C-:B------:R-:W-:Y:S02]  /*1180*/  HADD2.F32 R116, -RZ, R13.reuse.H0_H0 ;  /* 0x2000000dff747230 */ /* 0x100fe40000004100 */
[C---:B------:R-:W-:Y:S01]  /*1190*/  FFMA.FTZ R2, R84.reuse, R75, R3 ;  /* 0x0000004b54027223 */ /* 0x040fe20000010003 */
[----:B------:R-:W-:Y:S02]  /*11a0*/  HADD2.F32 R121, -RZ, R13.H1_H1 ;  /* 0x3000000dff797230 */ /* 0x000fe40000004100 */
[----:B------:R-:W-:Y:S01]  /*11b0*/  FMUL.FTZ R124, R84, R63 ;  /* 0x0000003f547c7220 */ /* 0x000fe20000410000 */
[----:B------:R-:W-:-:S02]  /*11c0*/  HADD2.F32 R122, -RZ, R14.H0_H0 ;  /* 0x2000000eff7a7230 */ /* 0x000fc40000004100 */
[C---:B------:R-:W-:Y:S01]  /*11d0*/  FFMA.FTZ R3, R85.reuse, R74, R2 ;  /* 0x0000004a55037223 */ /* 0x040fe20000010002 */
[----:B------:R-:W-:Y:S02]  /*11e0*/  HADD2.F32 R125, -RZ, R14.H1_H1 ;  /* 0x3000000eff7d7230 */ /* 0x000fe40000004100 */
[----:B------:R-:W-:Y:S01]  /*11f0*/  FMUL.FTZ R123, R85, R63 ;  /* 0x0000003f557b7220 */ /* 0x000fe20000410000 */
[--C-:B------:R-:W-:Y:S02]  /*1200*/  HADD2.F32 R126, -RZ, R15.reuse.H0_H0 ;  /* 0x2000000fff7e7230 */ /* 0x100fe40000004100 */
[C---:B------:R-:W-:Y:S01]  /*1210*/  FFMA.FTZ R2, R86.reuse, R73, R3 ;  /* 0x0000004956027223 */ /* 0x040fe20000010003 */
[----:B------:R-:W-:Y:S02]  /*1220*/  HADD2.F32 R129, -RZ, R15.H1_H1 ;  /* 0x3000000fff817230 */ /* 0x000fe40000004100 */
[-C--:B------:R-:W-:Y:S01]  /*1230*/  FMUL.FTZ R128, R86, R63.reuse ;  /* 0x0000003f56807220 */ /* 0x080fe20000410000 */
[CC--:B------:R-:W-:Y:S01]  /*1240*/  FMUL.FTZ R127, R111.reuse, R63.reuse ;  /* 0x0000003f6f7f7220 */ /* 0x0c0fe20000410000 */
        /* <DEDUP_REMOVED lines=19> */
[----:B------:R-:W0:Y:S01]  /*1380*/  LDC.64 R118, c[0x0][0x3c0] ;  /* 0x0000f000ff767b82 */ /* 0x000e220000000a00 */
[----:B------:R-:W-:Y:S01]  /*1390*/  UIADD3 UR24, UPT, UPT, UR16, -0x1, URZ ;  /* 0xffffffff10187890 */ /* 0x000fe2000fffe0ff */
[----:B------:R-:W-:Y:S01]  /*13a0*/  HADD2.F32 R143, -RZ, R9.H0_H0 ;  /* 0x20000009ff8f7230 */ /* 0x000fe20000004100 */
[----:B------:R-:W-:Y:S01]  /*13b0*/  UISETP.NE.AND UP0, UPT, UR16, 0x1, UPT ;  /* 0x000000011000788c */ /* 0x000fe2000bf05270 */
[----:B------:R-:W-:Y:S01]  /*13c0*/  HADD2.F32 R139, -RZ, R11.H0_H0 ;  /* 0x2000000bff8b7230 */ /* 0x000fe20000004100 */
[----:B------:R-:W-:Y:S01]  /*13d0*/  USHF.L.U32 UR6, UR24, 0x8, URZ ;  /* 0x0000000818067899 */ /* 0x000fe200080006ff */
[----:B------:R-:W-:Y:S01]  /*13e0*/  HADD2.F32 R135, -RZ, R5.H0_H0 ;  /* 0x20000005ff877230 */ /* 0x000fe20000004100 */
[----:B------:R-:W-:Y:S01]  /*13f0*/  USHF.L.U32 UR24, UR24, 0xa, URZ ;  /* 0x0000000a18187899 */ /* 0x000fe200080006ff */
[----:B------:R-:W1:Y:S01]  /*1400*/  LDC.64 R24, c[0x0][0x440] ;  /* 0x00011000ff187b82 */ /* 0x000e620000000a00 */
[----:B------:R-:W-:Y:S01]  /*1410*/  HADD2.F32 R131, -RZ, R7.H0_H0 ;  /* 0x20000007ff837230 */ /* 0x000fe20000004100 */
[----:B------:R-:W-:Y:S01]  /*1420*/  PLOP3.LUT P0, PT, PT, PT, UP0, 0x80, 0x8 ;  /* 0x000000000008781c */ /* 0x000fe20003f0f008 */
[--C-:B------:R-:W-:Y:S01]  /*1430*/  HADD2.F32 R145, -RZ, R8.reuse.H0_H0 ;  /* 0x20000008ff917230 */ /* 0x100fe20000004100 */
[----:B------:R-:W-:Y:S01]  /*1440*/  MOV R110, RZ ;  /* 0x000000ff006e7202 */ /* 0x000fe20000000f00 */
[----:B------:R-:W-:Y:S01]  /*1450*/  HADD2.F32 R3, -RZ, R8.H1_H1 ;  /* 0x30000008ff037230 */ /* 0x000fe20000004100 */
[----:B------:R-:W-:Y:S01]  /*1460*/  IADD3 R30, P1, PT, R20, UR24, RZ ;  /* 0x00000018141e7c10 */ /* 0x000fe2000ff3e0ff */
[----:B------:R-:W-:Y:S01]  /*1470*/  HADD2.F32 R9, -RZ, R9.H1_H1 ;  /* 0x30000009ff097230 */ /* 0x000fe20000004100 */
[----:B------:R-:W2:Y:S01]  /*1480*/  LDC.64 R26, c[0x0][0x3a8] ;  /* 0x0000ea00ff1a7b82 */ /* 0x000ea20000000a00 */
[----:B------:R-:W-:-:S02]  /*1490*/  HADD2.F32 R141, -RZ, R10.H0_H0 ;  /* 0x2000000aff8d7230 */ /* 0x000fc40000004100 */
[--C-:B------:R-:W-:Y:S01]  /*14a0*/  FADD.FTZ R145, R145, R62.reuse ;  /* 0x0000003e91917221 */ /* 0x100fe20000010000 */
[----:B------:R-:W-:Y:S02]  /*14b0*/  HADD2.F32 R13, -RZ, R10.H1_H1 ;  /* 0x3000000aff0d7230 */ /* 0x000fe40000004100 */
[--C-:B------:R-:W-:Y:S01]  /*14c0*/  FADD.FTZ R144, R3, R62.reuse ;  /* 0x0000003e03907221 */ /* 0x100fe20000010000 */
[----:B------:R-:W-:Y:S02]  /*14d0*/  HADD2.F32 R11, -RZ, R11.H1_H1 ;  /* 0x3000000bff0b7230 */ /* 0x000fe40000004100 */
[--C-:B------:R-:W-:Y:S01]  /*14e0*/  FADD.FTZ R143, R143, R62.reuse ;  /* 0x0000003e8f8f7221 */ /* 0x100fe20000010000 */
[--C-:B------:R-:W-:Y:S01]  /*14f0*/  HADD2.F32 R137, -RZ, R4.reuse.H0_H0 ;  /* 0x20000004ff897230 */ /* 0x100fe20000004100 */
[----:B------:R-:W3:Y:S01]  /*1500*/  LDC.64 R28, c[0x0][0x4d0] ;  /* 0x00013400ff1c7b82 */ /* 0x000ee20000000a00 */
[----:B------:R-:W-:Y:S02]  /*1510*/  HADD2.F32 R15, -RZ, R4.H1_H1 ;  /* 0x30000004ff0f7230 */ /* 0x000fe40000004100 */
[----:B------:R-:W-:Y:S01]  /*1520*/  FADD.FTZ R142, R9, R62 ;  /* 0x0000003e098e7221 */ /* 0x000fe20000010000 */
[----:B------:R-:W-:-:S02]  /*1530*/  HADD2.F32 R5, -RZ, R5.H1_H1 ;  /* 0x30000005ff057230 */ /* 0x000fc40000004100 */
[--C-:B------:R-:W-:Y:S01]  /*1540*/  FADD.FTZ R141, R141, R62.reuse ;  /* 0x0000003e8d8d7221 */ /* 0x100fe20000010000 */
[--C-:B------:R-:W-:Y:S02]  /*1550*/  HADD2.F32 R133, -RZ, R6.reuse.H0_H0 ;  /* 0x20000006ff857230 */ /* 0x100fe40000004100 */
[--C-:B------:R-:W-:Y:S01]  /*1560*/  FADD.FTZ R140, R13, R62.reuse ;  /* 0x0000003e0d8c7221 */ /* 0x100fe20000010000 */
[----:B------:R-:W-:Y:S02]  /*1570*/  HADD2.F32 R17, -RZ, R6.H1_H1 ;  /* 0x30000006ff117230 */ /* 0x000fe40000004100 */
[--C-:B------:R-:W-:Y:S01]  /*1580*/  FADD.FTZ R139, R139, R62.reuse ;  /* 0x0000003e8b8b7221 */ /* 0x100fe20000010000 */
[----:B------:R-:W-:Y:S02]  /*1590*/  HADD2.F32 R7, -RZ, R7.H1_H1 ;  /* 0x30000007ff077230 */ /* 0x000fe40000004100 */
[--C-:B------:R-:W-:Y:S01]  /*15a0*/  FADD.FTZ R138, R11, R62.reuse ;  /* 0x0000003e0b8a7221 */ /* 0x100fe20000010000 */
[--C-:B------:R-:W-:Y:S01]  /*15b0*/  FADD.FTZ R137, R137, R62.reuse ;  /* 0x0000003e89897221 */ /* 0x100fe20000010000 */
[--C-:B------:R-:W-:Y:S01]  /*15c0*/  FADD.FTZ R136, R15, R62.reuse ;  /* 0x0000003e0f887221 */ /* 0x100fe20000010000 */
[--C-:B------:R-:W-:Y:S01]  /*15d0*/  FADD.FTZ R135, R135, R62.reuse ;  /* 0x0000003e87877221 */ /* 0x100fe20000010000 */
[--C-:B------:R-:W-:Y:S01]  /*15e0*/  FADD.FTZ R134, R5, R62.reuse ;  /* 0x0000003e05867221 */ /* 0x100fe20000010000 */
[--C-:B------:R-:W-:Y:S01]  /*15f0*/  FADD.FTZ R133, R133, R62.reuse ;  /* 0x0000003e85857221 */ /* 0x100fe20000010000 */
[----:B------:R-:W-:Y:S01]  /*1600*/  ISETP.EQ.AND P0, PT, R177, RZ, P0 ;  /* 0x000000ffb100720c */ /* 0x000fe20000702270 */
[--C-:B------:R-:W-:Y:S01]  /*1610*/  FADD.FTZ R132, R17, R62.reuse ;  /* 0x0000003e11847221 */ /* 0x100fe20000010000 */
[--C-:B------:R-:W-:Y:S01]  /*1620*/  FADD.FTZ R131, R131, R62.reuse ;  /* 0x0000003e83837221 */ /* 0x100fe20000010000 */
[----:B------:R-:W-:Y:S01]  /*1630*/  FADD.FTZ R130, R7, R62 ;  /* 0x0000003e07827221 */ /* 0x000fe20000010000 */
[----:B------:R-:W-:Y:S01]  /*1640*/  LOP3.LUT R195, R22, UR24, RZ, 0xfc, !PT ;  /* 0x0000001816c37c12 */ /* 0x000fe2000f8efcff */
[----:B------:R-:W-:Y:S01]  /*1650*/  ULOP3.LUT UR28, UR6, 0x100, URZ, 0xc0, !UPT ;  /* 0x00000100061c7892 */ /* 0x000fe2000f8ec0ff */
[----:B------:R-:W-:Y:S01]  /*1660*/  IADD3.X R31, PT, PT, RZ, R34, RZ, P1, !PT ;  /* 0x00000022ff1f7210 */ /* 0x000fe20000ffe4ff */
[----:B------:R-:W4:Y:S01]  /*1670*/  LDCU UR38, c[0x0][0x394] ;  /* 0x00007280ff2677ac */ /* 0x000f220008000800 */
[----:B------:R-:W0:Y:S01]  /*1680*/  LDCU UR39, c[0x0][0x38c] ;  /* 0x00007180ff2777ac */ /* 0x000e220008000800 */
[----:B------:R-:W0:Y:S01]  /*1690*/  LDCU UR31, c[0x0][0x388] ;  /* 0x00007100ff1f77ac */ /* 0x000e220008000800 */
[----:B------:R-:W0:Y:S01]  /*16a0*/  LDCU.64 UR32, c[0x0][0x450] ;  /* 0x00008a00ff2077ac */ /* 0x000e220008000a00 */
[----:B------:R-:W0:Y:S01]  /*16b0*/  LDCU.64 UR34, c[0x0][0x3e0] ;  /* 0x00007c00ff2277ac */ /* 0x000e220008000a00 */
[----:B------:R-:W0:Y:S01]  /*16c0*/  LDCU.64 UR36, c[0x0][0x538] ;  /* 0x0000a700ff2477ac */ /* 0x000e220008000a00 */
[----:B-1----:R-:W-:-:S05]  /*16d0*/  UMOV UR6, URZ ;  /* 0x000000ff00067c82 */ /* 0x002fca0008000000 */
.L_x_5766:
[----:B0--3--:R-:W-:-:S04]  /*16e0*/  IMAD.WIDE.U32 R2, R118, UR6, RZ ;  /* 0x0000000676027c25 */ /* 0x009fc8000f8e00ff */
[----:B------:R-:W-:Y:S01]  /*16f0*/  IMAD R3, R119, UR6, R3 ;  /* 0x0000000677037c24 */ /* 0x000fe2000f8e0203 */
[----:B------:R-:W-:-:S04]  /*1700*/  LEA R14, P1, R2, R58, 0x1 ;  /* 0x0000003a020e7211 */ /* 0x000fc800078208ff */
[----:B------:R-:W-:-:S03]  /*1710*/  LEA.HI.X R15, R2, R56, R3, 0x1, P1 ;  /* 0x00000038020f7211 */ /* 0x000fc600008f0c03 */
[----:B------:R-:W-:-:S05]  /*1720*/  IMAD.WIDE.U32 R14, R36, 0x10, R14 ;  /* 0x00000010240e7825 */ /* 0x000fca00078e000e */
[----:B------:R-:W5:Y:S04]  /*1730*/  LDG.E.128 R4, desc[UR26][R14.64] ;  /* 0x0000001a0e047981 */ /* 0x000f68000c1e1d00 */
[----:B----4-:R-:W4:Y:S01]  /*1740*/  LDG.E.128 R8, desc[UR26][R14.64+0x200] ;  /* 0x0002001a0e087981 */ /* 0x010f22000c1e1d00 */
[----:B------:R-:W-:Y:S02]  /*1750*/  MOV R12, UR10 ;  /* 0x0000000a000c7c02 */ /* 0x000fe40008000f00 */
[----:B------:R-:W-:Y:S02]  /*1760*/  MOV R3, UR15 ;  /* 0x0000000f00037c02 */ /* 0x000fe40008000f00 */
[----:B------:R-:W-:Y:S02]  /*1770*/  MOV R2, R12 ;  /* 0x0000000c00027202 */ /* 0x000fe40000000f00 */
[----:B------:R-:W-:-:S03]  /*1780*/  MOV R13, UR11 ;  /* 0x0000000b000d7c02 */ /* 0x000fc60008000f00 */
[----:B--2---:R-:W-:-:S04]  /*1790*/  IMAD.WIDE.U32 R2, R26, UR6, R2 ;  /* 0x000000061a027c25 */ /* 0x004fc8000f8e0002 */
[----:B------:R-:W-:Y:S01]  /*17a0*/  IMAD R3, R27, UR6, R3 ;  /* 0x000000061b037c24 */ /* 0x000fe2000f8e0203 */
[----:B------:R-:W-:-:S04]  /*17b0*/  LEA R12, P1, R2, R24, 0x2 ;  /* 0x00000018020c7211 */ /* 0x000fc800078210ff */
[----:B------:R-:W-:-:S05]  /*17c0*/  LEA.HI.X R13, R2, R25, R3, 0x2, P1 ;  /* 0x00000019020d7211 */ /* 0x000fca00008f1403 */
[----:B------:R0:W2:Y:S01]  /*17d0*/  LDG.E R146, desc[UR26][R12.64] ;  /* 0x0000001a0c927981 */ /* 0x0000a2000c1e1900 */
[----:B------:R-:W-:Y:S01]  /*17e0*/  UMOV UR24, UR12 ;  /* 0x0000000c00187c82 */ /* 0x000fe20008000000 */
[----:B------:R-:W-:Y:S02]  /*17f0*/  UMOV UR25, UR17 ;  /* 0x0000001100197c82 */ /* 0x000fe40008000000 */
[----:B------:R-:W-:-:S04]  /*1800*/  UIMAD.WIDE.U32 UR24, UR6, UR34, UR24 ;  /* 0x00000022061872a5 */ /* 0x000fc8000f8e0018 */
[----:B------:R-:W-:Y:S02]  /*1810*/  UIMAD UR25, UR6, UR35, UR25 ;  /* 0x00000023061972a4 */ /* 0x000fe4000f8e0219 */
[----:B------:R-:W-:-:S04]  /*1820*/  ULEA UR29, UP0, UR24, UR32, 0x2 ;  /* 0x00000020181d7291 */ /* 0x000fc8000f8010ff */
[----:B------:R-:W-:Y:S02]  /*1830*/  ULEA.HI.X UR24, UR24, UR33, UR25, 0x2, UP0 ;  /* 0x0000002118187291 */ /* 0x000fe400080f1419 */
[----:B------:R-:W-:-:S04]  /*1840*/  MOV R2, UR29 ;  /* 0x0000001d00027c02 */ /* 0x000fc80008000f00 */
[----:B------:R-:W-:Y:S01]  /*1850*/  MOV R3, UR24 ;  /* 0x0000001800037c02 */ /* 0x000fe20008000f00 */
[----:B-1---5:R1:W-:Y:S04]  /*1860*/  STS.128 [R33], R4 ;  /* 0x0000000421007388 */ /* 0x0223e80000000c00 */
[----:B----4-:R4:W-:Y:S01]  /*1870*/  STS.128 [R33+0x200], R8 ;  /* 0x0002000821007388 */ /* 0x0109e20000000c00 */
[----:B------:R-:W-:-:S03]  /*1880*/  NOP ;  /* 0x0000000000007918 */ /* 0x000fc60000000000 */
[----:B------:R5:W3:Y:S01]  /*1890*/  LDG.E R2, desc[UR26][R2.64] ;  /* 0x0000001a02027981 */ /* 0x000ae2000c1e1900 */
[----:B------:R-:W5:Y:S01]  /*18a0*/  S2UR UR25, SR_CgaCtaId ;  /* 0x00000000001979c3 */ /* 0x000f620000008800 */
[----:B------:R-:W-:Y:S01]  /*18b0*/  UIADD3 UR29, UPT, UPT, UR28, UR6, URZ ;  /* 0x000000061c1d7290 */ /* 0x000fe2000fffe0ff */
[C---:B------:R-:W-:Y:S01]  /*18c0*/  ISETP.NE.AND P2, PT, R22.reuse, RZ, PT ;  /* 0x000000ff1600720c */ /* 0x040fe20003f45270 */
[----:B0-----:R-:W0:Y:S01]  /*18d0*/  LDS.128 R12, [R32] ;  /* 0x00000000200c7984 */ /* 0x001e220000000c00 */
[----:B------:R-:W-:Y:S01]  /*18e0*/  UMOV UR24, 0x400 ;  /* 0x0000040000187882 */ /* 0x000fe20000000000 */
[----:B------:R-:W-:Y:S01]  /*18f0*/  ISETP.NE.AND P1, PT, R22, 0x3f, PT ;  /* 0x0000003f1600780c */ /* 0x000fe20003f25270 */
[----:B------:R-:W-:Y:S01]  /*1900*/  FMUL.FTZ R156, R138, R72 ;  /* 0x000000488a9c7220 */ /* 0x000fe20000410000 */
[----:B------:R-:W0:Y:S01]  /*1910*/  LDS.128 R16, [R32+0x10] ;  /* 0x0000100020107984 */ /* 0x000e220000000c00 */
[----:B-1----:R-:W-:Y:S01]  /*1920*/  SEL R4, R59, UR29, P2 ;  /* 0x0000001d3b047c07 */ /* 0x002fe20009000000 */
[----:B------:R-:W-:Y:S01]  /*1930*/  FMUL.FTZ R179, R145, R79 ;  /* 0x0000004f91b37220 */ /* 0x000fe20000410000 */
[----:B------:R-:W-:Y:S01]  /*1940*/  FMUL.FTZ R5, R144, R78 ;  /* 0x0000004e90057220 */ /* 0x000fe20000410000 */
[----:B------:R-:W-:Y:S01]  /*1950*/  FMUL.FTZ R168, R142, R76 ;  /* 0x0000004c8ea87220 */ /* 0x000fe20000410000 */
[----:B------:R-:W-:Y:S01]  /*1960*/  FMUL.FTZ R6, R141, R75 ;  /* 0x0000004b8d067220 */ /* 0x000fe20000410000 */
[----:B------:R-:W-:Y:S01]  /*1970*/  FMUL.FTZ R167, R140, R74 ;  /* 0x0000004a8ca77220 */ /* 0x000fe20000410000 */
[----:B------:R-:W-:Y:S01]  /*1980*/  FMUL.FTZ R164, R137, R71 ;  /* 0x0000004789a47220 */ /* 0x000fe20000410000 */
[----:B------:R-:W-:Y:S01]  /*1990*/  FMUL.FTZ R163, R136, R70 ;  /* 0x0000004688a37220 */ /* 0x000fe20000410000 */
[----:B--2---:R-:W-:Y:S01]  /*19a0*/  FMUL.FTZ R155, R146, 1.4426950216293334961 ;  /* 0x3fb8aa3b929b7820 */ /* 0x004fe20000410000 */
[----:B------:R-:W-:Y:S01]  /*19b0*/  FMUL.FTZ R7, R135, R69 ;  /* 0x0000004587077220 */ /* 0x000fe20000410000 */
[----:B------:R-:W-:Y:S01]  /*19c0*/  FMUL.FTZ R161, R134, R68 ;  /* 0x0000004486a17220 */ /* 0x000fe20000410000 */
[----:B------:R-:W-:Y:S01]  /*19d0*/  FMUL.FTZ R178, R133, R67 ;  /* 0x0000004385b27220 */ /* 0x000fe20000410000 */
[-C--:B----4-:R-:W-:Y:S01]  /*19e0*/  FMUL.FTZ R8, R145, R155.reuse ;  /* 0x0000009b91087220 */ /* 0x090fe20000410000 */
        /* <DEDUP_REMOVED lines=14> */
[CC--:B------:R-:W-:Y:S01]  /*1ad0*/  FMUL.FTZ R203, R131.reuse, R155.reuse ;  /* 0x0000009b83cb7220 */ /* 0x0c0fe20000410000 */
[----:B------:R-:W-:Y:S01]  /*1ae0*/  FMUL.FTZ R205, R130, R155 ;  /* 0x0000009b82cd7220 */ /* 0x000fe20000410000 */
[----:B-----5:R-:W-:Y:S01]  /*1af0*/  ULEA UR25, UR25, UR24, 0x18 ;  /* 0x0000001819197291 */ /* 0x020fe2000f8ec0ff */
[----:B------:R-:W2:Y:S01]  /*1b00*/  MUFU.EX2 R151, R151 ;  /* 0x0000009700977308 */ /* 0x000ea20000000800 */
[----:B------:R-:W-:Y:S01]  /*1b10*/  FMUL.FTZ R180, R132, R66 ;  /* 0x0000004284b47220 */ /* 0x000fe20000410000 */
[----:B------:R-:W-:Y:S01]  /*1b20*/  FMUL.FTZ R155, R131, R65 ;  /* 0x00000041839b7220 */ /* 0x000fe20000410000 */
[----:B------:R-:W-:Y:S01]  /*1b30*/  BSSY.RECONVERGENT B0, `(.L_x_5722) ;  /* 0x0000051000007945 */ /* 0x000fe20003800200 */
[----:B------:R-:W4:Y:S01]  /*1b40*/  MUFU.EX2 R154, R154 ;  /* 0x0000009a009a7308 */ /* 0x000f220000000800 */
[--C-:B0-----:R-:W-:Y:S01]  /*1b50*/  HADD2.F32 R11, -RZ, R13.reuse.H0_H0 ;  /* 0x2000000dff0b7230 */ /* 0x101fe20000004100 */
[----:B------:R-:W-:Y:S01]  /*1b60*/  LEA R3, R4, UR25, 0x2 ;  /* 0x0000001904037c11 */ /* 0x000fe2000f8e10ff */
[----:B------:R-:W-:Y:S01]  /*1b70*/  HADD2.F32 R147, -RZ, R13.H1_H1 ;  /* 0x3000000dff937230 */ /* 0x000fe20000004100 */
[----:B------:R-:W0:Y:S01]  /*1b80*/  MUFU.EX2 R159, R159 ;  /* 0x0000009f009f7308 */ /* 0x000e220000000800 */
[----:B------:R-:W-:-:S02]  /*1b90*/  HADD2.F32 R13, -RZ, R14.H0_H0 ;  /* 0x2000000eff0d7230 */ /* 0x000fc40000004100 */
[----:B------:R-:W-:Y:S01]  /*1ba0*/  FMUL.FTZ R4, R143, R77 ;  /* 0x0000004d8f047220 */ /* 0x000fe20000410000 */
[----:B------:R-:W-:Y:S01]  /*1bb0*/  HADD2.F32 R148, -RZ, R14.H1_H1 ;  /* 0x3000000eff947230 */ /* 0x000fe20000004100 */
[----:B------:R-:W0:Y:S01]  /*1bc0*/  MUFU.EX2 R160, R160 ;  /* 0x000000a000a07308 */ /* 0x000e220000000800 */
[--C-:B------:R-:W-:Y:S01]  /*1bd0*/  HADD2.F32 R14, -RZ, R15.reuse.H0_H0 ;  /* 0x2000000fff0e7230 */ /* 0x100fe20000004100 */
[----:B-1----:R1:W-:Y:S01]  /*1be0*/  STS [R3+0x1d10], R8 ;  /* 0x001d100803007388 */ /* 0x0023e20000000800 */
[----:B------:R-:W-:Y:S01]  /*1bf0*/  HADD2.F32 R149, -RZ, R15.H1_H1 ;  /* 0x3000000fff957230 */ /* 0x000fe20000004100 */
[----:B------:R-:W0:Y:S01]  /*1c00*/  MUFU.EX2 R174, R174 ;  /* 0x000000ae00ae7308 */ /* 0x000e220000000800 */
[--C-:B------:R-:W-:Y:S02]  /*1c10*/  HADD2.F32 R15, -RZ, R16.reuse.H0_H0 ;  /* 0x20000010ff0f7230 */ /* 0x100fe40000004100 */
[----:B------:R-:W-:Y:S01]  /*1c20*/  FMUL.FTZ R173, R11, R4 ;  /* 0x000000040bad7220 */ /* 0x000fe20000410000 */
[----:B------:R-:W-:Y:S01]  /*1c30*/  HADD2.F32 R150, -RZ, R16.H1_H1 ;  /* 0x30000010ff967230 */ /* 0x000fe20000004100 */
[----:B------:R-:W0:Y:S01]  /*1c40*/  MUFU.EX2 R185, R185 ;  /* 0x000000b900b97308 */ /* 0x000e220000000800 */
[----:B------:R-:W-:-:S02]  /*1c50*/  HADD2.F32 R16, -RZ, R17.H0_H0 ;  /* 0x20000011ff107230 */ /* 0x000fc40000004100 */
[----:B------:R-:W-:Y:S01]  /*1c60*/  FMUL.FTZ R165, R149, R156 ;  /* 0x0000009c95a57220 */ /* 0x000fe20000410000 */
[----:B------:R-:W-:Y:S01]  /*1c70*/  HADD2.F32 R152, -RZ, R17.H1_H1 ;  /* 0x30000011ff987230 */ /* 0x000fe20000004100 */
[----:B------:R-:W0:Y:S01]  /*1c80*/  MUFU.EX2 R188, R188 ;  /* 0x000000bc00bc7308 */ /* 0x000e220000000800 */
[----:B------:R-:W-:Y:S02]  /*1c90*/  HADD2.F32 R10, -RZ, R12.H0_H0 ;  /* 0x2000000cff0a7230 */ /* 0x000fe40000004100 */
[----:B-1----:R-:W-:Y:S01]  /*1ca0*/  FMUL.FTZ R3, R139, R73 ;  /* 0x000000498b037220 */ /* 0x002fe20000410000 */
[--C-:B------:R-:W-:Y:S01]  /*1cb0*/  HADD2.F32 R17, -RZ, R18.reuse.H0_H0 ;  /* 0x20000012ff117230 */ /* 0x100fe20000004100 */
[----:B------:R-:W1:Y:S01]  /*1cc0*/  MUFU.EX2 R189, R189 ;  /* 0x000000bd00bd7308 */ /* 0x000e620000000800 */
[----:B------:R-:W-:Y:S02]  /*1cd0*/  HADD2.F32 R153, -RZ, R18.H1_H1 ;  /* 0x30000012ff997230 */ /* 0x000fe40000004100 */
[----:B------:R-:W-:Y:S01]  /*1ce0*/  FMUL.FTZ R179, R10, R179 ;  /* 0x000000b30ab37220 */ /* 0x000fe20000410000 */
[----:B------:R-:W-:Y:S01]  /*1cf0*/  HADD2.F32 R12, -RZ, R12.H1_H1 ;  /* 0x3000000cff0c7230 */ /* 0x000fe20000004100 */
[----:B------:R-:W0:Y:S01]  /*1d00*/  MUFU.EX2 R192, R192 ;  /* 0x000000c000c07308 */ /* 0x000e220000000800 */
[----:B------:R-:W-:-:S02]  /*1d10*/  HADD2.F32 R18, -RZ, R19.H0_H0 ;  /* 0x20000013ff127230 */ /* 0x000fc40000004100 */
[----:B------:R-:W-:Y:S01]  /*1d20*/  FMUL.FTZ R168, R147, R168 ;  /* 0x000000a893a87220 */ /* 0x000fe20000410000 */
[----:B------:R-:W-:Y:S01]  /*1d30*/  HADD2.F32 R158, -RZ, R19.H1_H1 ;  /* 0x30000013ff9e7230 */ /* 0x000fe20000004100 */
[----:B------:R-:W0:Y:S01]  /*1d40*/  MUFU.EX2 R193, R193 ;  /* 0x000000c100c17308 */ /* 0x000e220000000800 */
[----:B------:R-:W-:Y:S01]  /*1d50*/  FMUL.FTZ R19, R130, R64 ;  /* 0x0000004082137220 */ /* 0x000fe20000410000 */
[----:B------:R-:W-:Y:S01]  /*1d60*/  FMUL.FTZ R176, R12, R5 ;  /* 0x000000050cb07220 */ /* 0x000fe20000410000 */
[----:B------:R-:W-:Y:S01]  /*1d70*/  FMUL.FTZ R169, R13, R6 ;  /* 0x000000060da97220 */ /* 0x000fe20000410000 */
        /* <DEDUP_REMOVED lines=13> */
[----:B------:R-:W-:-:S03]  /*1e50*/  FMUL.FTZ R19, R158, R19 ;  /* 0x000000139e137220 */ /* 0x000fc60000410000 */
[----:B------:R-:W0:Y:S01]  /*1e60*/  MUFU.EX2 R205, R205 ;  /* 0x000000cd00cd7308 */ /* 0x000e220000000800 */
[----:B------:R-:W-:Y:S01]  /*1e70*/  BAR.SYNC.DEFER_BLOCKING 0x0 ;  /* 0x0000000000007b1d */ /* 0x000fe20000010000 */
        /* <DEDUP_REMOVED lines=16> */
[----:B012-4-:R-:W-:Y:S06]  /*1f80*/  @P1 BRA `(.L_x_5723) ;  /* 0x0000000000241947 */ /* 0x017fec0003800000 */
        /* <DEDUP_REMOVED lines=9> */
.L_x_5723:
[----:B------:R-:W-:-:S06]  /*2020*/  LEA R207, R22, UR25, 0x2 ;  /* 0x0000001916cf7c11 */ /* 0x000fcc000f8e10ff */
[----:B------:R-:W0:Y:S02]  /*2030*/  LDS R207, [R207+0x2514] ;  /* 0x00251400cfcf7984 */ /* 0x000e240000000800 */
.L_x_5724:
[----:B------:R-:W-:Y:S05]  /*2040*/  BSYNC.RECONVERGENT B0 ;  /* 0x0000000000007941 */ /* 0x000fea0003800200 */
.L_x_5722:
[----:B------:R-:W2:Y:S01]  /*2050*/  @P0 LDC R3, c[0x0][0x38c] ;  /* 0x0000e300ff030b82 */ /* 0x000ea20000000800 */
[-C--:B------:R-:W-:Y:S01]  /*2060*/  FMUL.FTZ R7, R8, R151.reuse ;  /* 0x0000009708077220 */ /* 0x080fe20000410000 */
[----:B------:R-:W-:Y:S01]  /*2070*/  FFMA.FTZ R6, R179, R151, R176 ;  /* 0x00000097b3067223 */ /* 0x000fe200000100b0 */
[----:B------:R-:W-:Y:S02]  /*2080*/  MOV R2, UR16 ;  /* 0x0000001000027c02 */ /* 0x000fe40008000f00 */
[C---:B------:R-:W-:Y:S01]  /*2090*/  FMUL.FTZ R178, R154.reuse, R7 ;  /* 0x000000079ab27220 */ /* 0x040fe20000410000 */
[----:B------:R-:W-:Y:S01]  /*20a0*/  FFMA.FTZ R6, R154, R6, R173 ;  /* 0x000000069a067223 */ /* 0x000fe200000100ad */
[----:B------:R-:W-:Y:S02]  /*20b0*/  @P0 IADD3 R2, PT, PT, R2, -0x2, RZ ;  /* 0xfffffffe02020810 */ /* 0x000fe40007ffe0ff */
[C---:B------:R-:W-:Y:S01]  /*20c0*/  FMUL.FTZ R7, R159.reuse, R178 ;  /* 0x000000b29f077220 */ /* 0x040fe20000410000 */
[----:B------:R-:W-:Y:S01]  /*20d0*/  FFMA.FTZ R6, R159, R6, R168 ;  /* 0x000000069f067223 */ /* 0x000fe200000100a8 */
[----:B------:R-:W-:-:S02]  /*20e0*/  MOV R5, 0x8 ;  /* 0x0000000800057802 */ /* 0x000fc40000000f00 */
[C---:B------:R-:W-:Y:S01]  /*20f0*/  FMUL.FTZ R7, R160.reuse, R7 ;  /* 0x00000007a0077220 */ /* 0x040fe20000410000 */
[----:B------:R-:W-:-:S03]  /*2100*/  FFMA.FTZ R6, R160, R6, R169 ;  /* 0x00000006a0067223 */ /* 0x000fc600000100a9 */
[C---:B------:R-:W-:Y:S01]  /*2110*/  FMUL.FTZ R178, R174.reuse, R7 ;  /* 0x00000007aeb27220 */ /* 0x040fe20000410000 */
[----:B------:R-:W-:Y:S01]  /*2120*/  FFMA.FTZ R6, R174, R6, R167 ;  /* 0x00000006ae067223 */ /* 0x000fe200000100a7 */
        /* <DEDUP_REMOVED lines=64> */
.L_x_5784:
[----:B------:R-:W-:Y:S01]  /*2530*/  ISETP.GE.AND P3, PT, R80, 0x10, PT ;  /* 0x000000105000780c */ /* 0x000fe20003f66270 */
[----:B----4-:R-:W-:Y:S01]  /*2540*/  FFMA.FTZ R5, R7, R5, R4 ;  /* 0x0000000507057223 */ /* 0x010fe20000010004 */
[----:B------:R-:W-:-:S04]  /*2550*/  UMOV UR24, 0xffffffff ;  /* 0xffffffff00187882 */ /* 0x000fc80000000000 */
[----:B------:R-:W-:-:S07]  /*2560*/  FSEL R9, R4, R5, !P3 ;  /* 0x0000000504097208 */ /* 0x000fce0005800000 */
[----:B--23--:R-:W-:Y:S01]  /*2570*/  @P3 FMUL.FTZ R7, R7, R180 ;  /* 0x000000b407073220 */ /* 0x00cfe20000410000 */
[----:B------:R-:W-:Y:S06]  /*2580*/  BRA.DIV UR24, `(.L_x_5727) ;  /* 0x00000032182c7947 */ /* 0x000fec000b800000 */
.L_x_5787:
[----:B------:R-:W-:-:S03]  /*2590*/  UMOV UR24, 0xffffffff ;  /* 0xffffffff00187882 */ /* 0x000fc60000000000 */
[----:B------:R-:W-:Y:S05]  /*25a0*/  BRA.DIV UR24, `(.L_x_5728) ;  /* 0x00000032184c7947 */ /* 0x000fea000b800000 */
.L_x_5790:
[----:B------:R-:W-:-:S03]  /*25b0*/  UMOV UR24, 0xffffffff ;  /* 0xffffffff00187882 */ /* 0x000fc60000000000 */
[----:B------:R-:W-:Y:S05]  /*25c0*/  BRA.DIV UR24, `(.L_x_5729) ;  /* 0x00000032186c7947 */ /* 0x000fea000b800000 */
[----:B------:R2:W3:Y:S04]  /*25d0*/  SHFL.UP PT, R178, R7, 0x1, RZ ;  /* 0x0420000007b27989 */ /* 0x0004e800000e00ff */
[----:B------:R-:W4:Y:S04]  /*25e0*/  SHFL.UP PT, R9, R9, 0x1, RZ ;  /* 0x0420000009097989 */ /* 0x000f2800000e00ff */
[----:B-----5:R2:W0:Y:S04]  /*25f0*/  SHFL.IDX PT, R4, R2, RZ, 0x1f ;  /* 0x00001fff02047589 */ /* 0x02042800000e0000 */
[----:B------:R2:W0:Y:S02]  /*2600*/  SHFL.IDX PT, R5, R3, RZ, 0x1f ;  /* 0x00001fff03057589 */ /* 0x00042400000e0000 */
.L_x_5796:
[----:B--2---:R-:W2:Y:S01]  /*2610*/  LDS.64 R6, [R35+0x1900] ;  /* 0x0019000023067984 */ /* 0x004ea20000000a00 */
[C---:B0--34-:R-:W-:Y:S01]  /*2620*/  @P2 FFMA.FTZ R5, R178.reuse, R5, R9 ;  /* 0x00000005b2052223 */ /* 0x059fe20000010009 */
[----:B------:R-:W-:-:S03]  /*2630*/  @P2 FMUL.FTZ R4, R178, R4 ;  /* 0x00000004b2042220 */ /* 0x000fc60000410000 */
[-C--:B--2---:R-:W-:Y:S01]  /*2640*/  FFMA.FTZ R7, R5, R6.reuse, R7 ;  /* 0x0000000605077223 */ /* 0x084fe20000010007 */
[----:B------:R-:W-:-:S05]  /*2650*/  FMUL.FTZ R6, R4, R6 ;  /* 0x0000000604067220 */ /* 0x000fca0000410000 */
[----:B------:R3:W-:Y:S02]  /*2660*/  STS.128 [R35+0x1900], R4 ;  /* 0x0019000423007388 */ /* 0x0007e40000000c00 */
.L_x_5725:
[----:B------:R-:W-:Y:S05]  /*2670*/  WARPSYNC.ALL ;  /* 0x0000000000007948 */ /* 0x000fea0003800000 */
[----:B------:R-:W-:Y:S01]  /*2680*/  BAR.SYNC.DEFER_BLOCKING 0x0 ;  /* 0x0000000000007b1d */ /* 0x000fe20000010000 */
[C---:B01---5:R-:W-:Y:S01]  /*2690*/  FMUL.FTZ R2, R205.reuse, R207 ;  /* 0x000000cfcd027220 */ /* 0x063fe20000410000 */
[----:B------:R-:W-:Y:S01]  /*26a0*/  FFMA.FTZ R3, R205, R206, R204 ;  /* 0x000000cecd037223 */ /* 0x000fe200000100cc */
[----:B------:R-:W-:Y:S01]  /*26b0*/  UISETP.GE.AND UP0, UPT, UR16, UR38, UPT ;  /* 0x000000261000728c */ /* 0x000fe2000bf06270 */
[----:B------:R-:W-:Y:S01]  /*26c0*/  MOV R9, RZ ;  /* 0x000000ff00097202 */ /* 0x000fe20000000f00 */
[C---:B------:R-:W-:Y:S01]  /*26d0*/  FMUL.FTZ R2, R203.reuse, R2 ;  /* 0x00000002cb027220 */ /* 0x040fe20000410000 */
[----:B------:R-:W-:Y:S01]  /*26e0*/  FFMA.FTZ R3, R203, R3, R202 ;  /* 0x00000003cb037223 */ /* 0x000fe200000100ca */
[----:B------:R-:W-:-:S02]  /*26f0*/  ULEA UR24, UR6, UR25, 0x3 ;  /* 0x0000001906187291 */ /* 0x000fc4000f8e18ff */
[C---:B--23--:R-:W-:Y:S01]  /*2700*/  FMUL.FTZ R5, R201.reuse, R2 ;  /* 0x00000002c9057220 */ /* 0x04cfe20000410000 */
        /* <DEDUP_REMOVED lines=100> */
.L_x_5813:
[----:B------:R-:W0:Y:S01]  /*2d50*/  LDS.64 R4, [R35+0x1b18] ;  /* 0x001b180023047984 */ /* 0x000e220000000a00 */
[----:B------:R-:W-:Y:S01]  /*2d60*/  MOV R6, R221 ;  /* 0x000000dd00067202 */ /* 0x000fe20000000f00 */
[C---:B--23--:R-:W-:Y:S01]  /*2d70*/  @P1 FFMA.FTZ R7, R219.reuse, R7, R222 ;  /* 0x00000007db071223 */ /* 0x04cfe200000100de */
[----:B------:R-:W-:Y:S02]  /*2d80*/  MOV R9, R223 ;  /* 0x000000df00097202 */ /* 0x000fe40000000f00 */
[----:B------:R-:W-:Y:S01]  /*2d90*/  MOV R8, R2 ;  /* 0x0000000200087202 */ /* 0x000fe20000000f00 */
[----:B------:R-:W-:Y:S01]  /*2da0*/  @P1 FMUL.FTZ R6, R219, R6 ;  /* 0x00000006db061220 */ /* 0x000fe20000410000 */
[----:B0-----:R-:W-:-:S03]  /*2db0*/  FFMA.FTZ R5, R4, R7, R5 ;  /* 0x0000000704057223 */ /* 0x001fc60000010005 */
[----:B------:R-:W-:-:S05]  /*2dc0*/  FMUL.FTZ R4, R4, R6 ;  /* 0x0000000604047220 */ /* 0x000fca0000410000 */
[----:B------:R0:W-:Y:S02]  /*2dd0*/  STS.128 [R35+0x1b10], R4 ;  /* 0x001b100423007388 */ /* 0x0001e40000000c00 */
.L_x_5730:
[----:B------:R-:W-:Y:S05]  /*2de0*/  WARPSYNC.ALL ;  /* 0x0000000000007948 */ /* 0x000fea0003800000 */
[----:B------:R-:W-:Y:S01]  /*2df0*/  BAR.SYNC.DEFER_BLOCKING 0x0 ;  /* 0x0000000000007b1d */ /* 0x000fe20000010000 */
[----:B------:R-:W-:Y:S01]  /*2e00*/  FFMA.FTZ R2, R0, R208, RZ ;  /* 0x000000d000027223 */ /* 0x000fe200000100ff */
        /* <DEDUP_REMOVED lines=14> */
[----:B------:R-:W-:Y:S01]  /*2ef0*/  BSSY.RECONVERGENT B0, `(.L_x_5732) ;  /* 0x0000073000007945 */ /* 0x000fe20003800200 */
[----:B------:R-:W-:Y:S01]  /*2f00*/  FADD.FTZ R19, -R19, R178 ;  /* 0x000000b213137221 */ /* 0x000fe20000010100 */
[----:B------:R-:W1:Y:S04]  /*2f10*/  LDS R3, [R55+0x1b14] ;  /* 0x001b140037037984 */ /* 0x000e680000000800 */
[----:B------:R2:W-:Y:S01]  /*2f20*/  @!P1 STS.64 [UR24+0x2610], R8 ;  /* 0x00261008ff009988 */ /* 0x0005e20008000a18 */
[----:B-1----:R-:W-:Y:S01]  /*2f30*/  FFMA.FTZ R207, R3, R207, R206 ;  /* 0x000000cf03cf7223 */ /* 0x002fe200000100ce */
[----:B------:R-:W-:Y:S01]  /*2f40*/  FFMA.FTZ R3, R81, R209, R2 ;  /* 0x000000d151037223 */ /* 0x000fe20000010002 */
[----:B------:R-:W-:-:S02]  /*2f50*/  FADD.FTZ R2, -R179, R208 ;  /* 0x000000d0b3027221 */ /* 0x000fc40000010100 */
[----:B------:R-:W-:Y:S01]  /*2f60*/  FFMA.FTZ R205, R205, R207, R204 ;  /* 0x000000cfcdcd7223 */ /* 0x000fe200000100cc */
[----:B0-----:R-:W-:-:S03]  /*2f70*/  FFMA.FTZ R4, R82, R210, R3 ;  /* 0x000000d252047223 */ /* 0x001fc60000010003 */
        /* <DEDUP_REMOVED lines=8> */
[----:B------:R-:W-:Y:S02]  /*3000*/  FMUL.FTZ R213, R134, R199 ;  /* 0x000000c786d57220 */ /* 0x000fe40000410000 */
[-C--:B------:R-:W-:Y:S01]  /*3010*/  FFMA.FTZ R193, R193, R197.reuse, R194 ;  /* 0x000000c5c1c17223 */ /* 0x080fe200000100c2 */
[----:B--2---:R-:W-:Y:S01]  /*3020*/  FMUL.FTZ R8, R135, R197 ;  /* 0x000000c587087220 */ /* 0x004fe20000410000 */
[----:B------:R-:W-:Y:S02]  /*3030*/  FMUL.FTZ R194, R131, R205 ;  /* 0x000000cd83c27220 */ /* 0x000fe40000410000 */
[-C--:B------:R-:W-:Y:S01]  /*3040*/  FFMA.FTZ R192, R192, R193.reuse, R191 ;  /* 0x000000c1c0c07223 */ /* 0x080fe200000100bf */
[----:B------:R-:W-:-:S03]  /*3050*/  FMUL.FTZ R211, R136, R193 ;  /* 0x000000c188d37220 */ /* 0x000fc60000410000 */
[----:B------:R-:W-:Y:S01]  /*3060*/  FFMA.FTZ R189, R189, R192, R190 ;  /* 0x000000c0bdbd7223 */ /* 0x000fe200000100be */
[----:B------:R-:W-:-:S03]  /*3070*/  P2R R190, PR, RZ, 0x2 ;  /* 0x00000002ffbe7803 */ /* 0x000fc60000000000 */
[-C--:B------:R-:W-:Y:S01]  /*3080*/  FFMA.FTZ R187, R188, R189.reuse, R187 ;  /* 0x000000bdbcbb7223 */ /* 0x080fe200000100bb */
[----:B------:R-:W-:Y:S01]  /*3090*/  FMUL.FTZ R201, R138, R189 ;  /* 0x000000bd8ac97220 */ /* 0x000fe20000410000 */
[----:B------:R-:W-:Y:S02]  /*30a0*/  FMUL.FTZ R188, R133, R200 ;  /* 0x000000c885bc7220 */ /* 0x000fe40000410000 */
[----:B------:R-:W-:Y:S01]  /*30b0*/  FFMA.FTZ R185, R185, R187, R186 ;  /* 0x000000bbb9b97223 */ /* 0x000fe200000100ba */
[----:B------:R-:W-:-:S03]  /*30c0*/  FMUL.FTZ R209, R72, R201 ;  /* 0x000000c948d17220 */ /* 0x000fc60000410000 */
[-C--:B------:R-:W-:Y:S01]  /*30d0*/  FFMA.FTZ R174, R174, R185.reuse, R183 ;  /* 0x000000b9aeae7223 */ /* 0x080fe200000100b7 */
[----:B------:R-:W-:-:S03]  /*30e0*/  FMUL.FTZ R183, R140, R185 ;  /* 0x000000b98cb77220 */ /* 0x000fc60000410000 */
[-C--:B------:R-:W-:Y:S01]  /*30f0*/  FFMA.FTZ R175, R160, R174.reuse, R175 ;  /* 0x000000aea0af7223 */ /* 0x080fe200000100af */
[----:B------:R-:W-:Y:S01]  /*3100*/  FMUL.FTZ R160, R141, R174 ;  /* 0x000000ae8da07220 */ /* 0x000fe20000410000 */
[----:B------:R-:W-:Y:S02]  /*3110*/  FMUL.FTZ R191, R74, R183 ;  /* 0x000000b74abf7220 */ /* 0x000fe40000410000 */
[----:B------:R-:W-:Y:S01]  /*3120*/  FFMA.FTZ R170, R159, R175, R170 ;  /* 0x000000af9faa7223 */ /* 0x000fe200000100aa */
[----:B------:R-:W-:Y:S01]  /*3130*/  FFMA.FTZ R159, R111, R216, R4 ;  /* 0x000000d86f9f7223 */ /* 0x000fe20000010004 */
[----:B------:R-:W-:Y:S02]  /*3140*/  FMUL.FTZ R179, R75, R160 ;  /* 0x000000a04bb37220 */ /* 0x000fe40000410000 */
[-C--:B------:R-:W-:Y:S01]  /*3150*/  FFMA.FTZ R171, R154, R170.reuse, R171 ;  /* 0x000000aa9aab7223 */ /* 0x080fe200000100ab */
[----:B------:R-:W-:Y:S01]  /*3160*/  FFMA.FTZ R186, R112, R215, R159 ;  /* 0x000000d770ba7223 */ /* 0x000fe2000001009f */
[----:B------:R-:W-:Y:S01]  /*3170*/  FMUL.FTZ R154, R143, R170 ;  /* 0x000000aa8f9a7220 */ /* 0x000fe20000410000 */
[----:B------:R-:W-:Y:S01]  /*3180*/  FMUL.FTZ R159, R142, R175 ;  /* 0x000000af8e9f7220 */ /* 0x000fe20000410000 */
[-C--:B------:R-:W-:Y:S01]  /*3190*/  FFMA.FTZ R151, R151, R171.reuse, R172 ;  /* 0x000000ab97977223 */ /* 0x080fe200000100ac */
[----:B------:R-:W-:Y:S01]  /*31a0*/  FMUL.FTZ R7, R144, R171 ;  /* 0x000000ab90077220 */ /* 0x000fe20000410000 */
[----:B------:R-:W-:Y:S01]  /*31b0*/  FMUL.FTZ R172, R139, R187 ;  /* 0x000000bb8bac7220 */ /* 0x000fe20000410000 */
[----:B------:R-:W-:Y:S01]  /*31c0*/  FMUL.FTZ R9, R76, R159 ;  /* 0x0000009f4c097220 */ /* 0x000fe20000410000 */
[----:B------:R-:W-:Y:S01]  /*31d0*/  FMUL.FTZ R3, R145, R151 ;  /* 0x0000009791037220 */ /* 0x000fe20000410000 */
[----:B------:R-:W-:-:S03]  /*31e0*/  FMUL.FTZ R215, R130, R207 ;  /* 0x000000cf82d77220 */ /* 0x000fc60000410000 */
[-C--:B------:R-:W-:Y:S01]  /*31f0*/  FFMA.FTZ R5, R2, R3.reuse, RZ ;  /* 0x0000000302057223 */ /* 0x080fe200000100ff */
[----:B------:R-:W-:Y:S01]  /*3200*/  FMUL.FTZ R4, R79, R3 ;  /* 0x000000034f047220 */ /* 0x000fe20000410000 */
[-C--:B------:R-:W-:Y:S02]  /*3210*/  FMUL.FTZ R3, R78, R7.reuse ;  /* 0x000000074e037220 */ /* 0x080fe40000410000 */
[----:B------:R-:W-:Y:S01]  /*3220*/  FFMA.FTZ R6, R176, R7, R5 ;  /* 0x00000007b0067223 */ /* 0x000fe20000010005 */
[-C--:B------:R-:W-:Y:S01]  /*3230*/  FMUL.FTZ R7, R77, R154.reuse ;  /* 0x0000009a4d077220 */ /* 0x080fe20000410000 */
[----:B------:R0:W-:Y:S02]  /*3240*/  STS [R53+0x850], R4 ;  /* 0x0008500435007388 */ /* 0x0001e40000000800 */
[----:B------:R-:W-:Y:S01]  /*3250*/  FFMA.FTZ R5, R173, R154, R6 ;  /* 0x0000009aad057223 */ /* 0x000fe20000010006 */
[----:B------:R-:W-:Y:S01]  /*3260*/  FMUL.FTZ R6, R137, R192 ;  /* 0x000000c089067220 */ /* 0x000fe20000410000 */
[----:B------:R1:W-:Y:S04]  /*3270*/  STS [R52+0x8], R7 ;  /* 0x0000080734007388 */ /* 0x0003e80000000800 */
[----:B------:R2:W-:Y:S01]  /*3280*/  STS [R52+0xc], R9 ;  /* 0x00000c0934007388 */ /* 0x0005e20000000800 */
[----:B0-----:R-:W-:Y:S01]  /*3290*/  FFMA.FTZ R4, R168, R159, R5 ;  /* 0x0000009fa8047223 */ /* 0x001fe20000010005 */
[----:B------:R-:W-:-:S02]  /*32a0*/  FMUL.FTZ R159, R132, R203 ;  /* 0x000000cb849f7220 */ /* 0x000fc40000410000 */
[----:B------:R0:W-:Y:S01]  /*32b0*/  STS [R52+0x10], R179 ;  /* 0x000010b334007388 */ /* 0x0001e20000000800 */
[----:B------:R-:W-:Y:S01]  /*32c0*/  FMUL.FTZ R5, R67, R188 ;  /* 0x000000bc43057220 */ /* 0x000fe20000410000 */
[----:B-1----:R-:W-:Y:S01]  /*32d0*/  FMUL.FTZ R7, R71, R6 ;  /* 0x0000000647077220 */ /* 0x002fe20000410000 */
[----:B------:R-:W-:Y:S01]  /*32e0*/  FFMA.FTZ R4, R169, R160, R4 ;  /* 0x000000a0a9047223 */ /* 0x000fe20000010004 */
[----:B------:R1:W-:Y:S01]  /*32f0*/  STS [R52+0x4], R3 ;  /* 0x0000040334007388 */ /* 0x0003e20000000800 */
[----:B--2---:R-:W-:Y:S02]  /*3300*/  FMUL.FTZ R9, R70, R211 ;  /* 0x000000d346097220 */ /* 0x004fe40000410000 */
[----:B------:R-:W-:Y:S01]  /*3310*/  FFMA.FTZ R183, R167, R183, R4 ;  /* 0x000000b7a7b77223 */ /* 0x000fe20000010004 */
[----:B------:R2:W-:Y:S01]  /*3320*/  STS [R52+0x14], R191 ;  /* 0x000014bf34007388 */ /* 0x0005e20000000800 */
[----:B0-----:R-:W-:-:S03]  /*3330*/  FMUL.FTZ R179, R69, R8 ;  /* 0x0000000845b37220 */ /* 0x001fc60000410000 */
[----:B------:R0:W-:Y:S01]  /*3340*/  STS [R52+0x20], R7 ;  /* 0x0000200734007388 */ /* 0x0001e20000000800 */
[-C--:B-1----:R-:W-:Y:S01]  /*3350*/  FMUL.FTZ R3, R73, R172.reuse ;  /* 0x000000ac49037220 */ /* 0x082fe20000410000 */
[----:B------:R-:W-:Y:S02]  /*3360*/  FFMA.FTZ R172, R166, R172, R183 ;  /* 0x000000aca6ac7223 */ /* 0x000fe400000100b7 */
[----:B------:R1:W-:Y:S01]  /*3370*/  STS [R52+0x24], R9 ;  /* 0x0000240934007388 */ /* 0x0003e20000000800 */
[----:B--2---:R-:W-:Y:S01]  /*3380*/  FMUL.FTZ R191, R68, R213 ;  /* 0x000000d544bf7220 */ /* 0x004fe20000410000 */
[----:B------:R-:W-:Y:S02]  /*3390*/  FFMA.FTZ R201, R165, R201, R172 ;  /* 0x000000c9a5c97223 */ /* 0x000fe400000100ac */
[----:B------:R2:W-:Y:S01]  /*33a0*/  STS [R52+0x28], R179 ;  /* 0x000028b334007388 */ /* 0x0005e20000000800 */
[----:B0-----:R-:W-:Y:S01]  /*33b0*/  FMUL.FTZ R7, R66, R159 ;  /* 0x0000009f42077220 */ /* 0x001fe20000410000 */
[----:B------:R-:W-:-:S02]  /*33c0*/  FFMA.FTZ R4, R164, R6, R201 ;  /* 0x00000006a4047223 */ /* 0x000fc400000100c9 */
[----:B------:R0:W-:Y:S01]  /*33d0*/  STS [R52+0x18], R3 ;  /* 0x0000180334007388 */ /* 0x0001e20000000800 */
[----:B-1----:R-:W-:Y:S01]  /*33e0*/  FMUL.FTZ R9, R65, R194 ;  /* 0x000000c241097220 */ /* 0x002fe20000410000 */
[----:B------:R-:W-:Y:S02]  /*33f0*/  FFMA.FTZ R211, R163, R211, R4 ;  /* 0x000000d3a3d37223 */ /* 0x000fe40000010004 */
[----:B------:R-:W-:Y:S01]  /*3400*/  STS [R52+0x1c], R209 ;  /* 0x00001cd134007388 */ /* 0x000fe20000000800 */
[----:B--2---:R-:W-:Y:S01]  /*3410*/  FMUL.FTZ R179, R64, R215 ;  /* 0x000000d740b37220 */ /* 0x004fe20000410000 */
[----:B------:R-:W-:Y:S02]  /*3420*/  FFMA.FTZ R8, R162, R8, R211 ;  /* 0x00000008a2087223 */ /* 0x000fe400000100d3 */
[----:B------:R-:W-:Y:S01]  /*3430*/  STS [R52+0x2c], R191 ;  /* 0x00002cbf34007388 */ /* 0x000fe20000000800 */
[----:B0-----:R-:W-:Y:S01]  /*3440*/  FFMA.FTZ R3, R115, R218, R186 ;  /* 0x000000da73037223 */ /* 0x001fe200000100ba */
[----:B------:R-:W-:-:S02]  /*3450*/  FFMA.FTZ R8, R161, R213, R8 ;  /* 0x000000d5a1087223 */ /* 0x000fc40000010008 */
[----:B------:R-:W-:Y:S01]  /*3460*/  STS [R52+0x30], R5 ;  /* 0x0000300534007388 */ /* 0x000fe20000000800 */
[----:B------:R-:W-:Y:S01]  /*3470*/  FFMA.FTZ R154, R116, R217, R3 ;  /* 0x000000d9749a7223 */ /* 0x000fe20000010003 */
[----:B------:R-:W-:Y:S02]  /*3480*/  FFMA.FTZ R8, R157, R188, R8 ;  /* 0x000000bc9d087223 */ /* 0x000fe40000010008 */
[----:B------:R0:W-:Y:S01]  /*3490*/  STS [R52+0x34], R7 ;  /* 0x0000340734007388 */ /* 0x0001e20000000800 */
[----:B------:R-:W-:-:S03]  /*34a0*/  FFMA.FTZ R3, R121, R184, R154 ;  /* 0x000000b879037223 */ /* 0x000fc6000001009a */
[----:B------:R1:W-:Y:S01]  /*34b0*/  STS [R52+0x38], R9 ;  /* 0x0000380934007388 */ /* 0x0003e20000000800 */
[----:B------:R-:W-:Y:S01]  /*34c0*/  FFMA.FTZ R154, R122, R181, R3 ;  /* 0x000000b57a9a7223 */ /* 0x000fe20000010003 */
[----:B------:R-:W-:Y:S02]  /*34d0*/  FADD.FTZ R3, -R156, R182 ;  /* 0x000000b69c037221 */ /* 0x000fe40000010100 */
[----:B------:R1:W-:Y:S01]  /*34e0*/  STS [R52+0x3c], R179 ;  /* 0x00003cb334007388 */ /* 0x0003e20000000800 */
[----:B0-----:R-:W-:-:S04]  /*34f0*/  IMAD.WIDE.U32 R6, R28, UR6, R30 ;  /* 0x000000061c067c25 */ /* 0x001fc8000f8e001e */
[----:B------:R-:W-:Y:S01]  /*3500*/  FFMA.FTZ R8, R3, R159, R8 ;  /* 0x0000009f03087223 */ /* 0x000fe20000010008 */
[----:B------:R-:W-:Y:S01]  /*3510*/  BAR.SYNC.DEFER_BLOCKING 0x0 ;  /* 0x0000000000007b1d */ /* 0x000fe20000010000 */
[----:B------:R-:W-:Y:S01]  /*3520*/  IMAD R5, R29, UR6, R7 ;  /* 0x000000061d057c24 */ /* 0x000fe2000f8e0207 */
[C---:B------:R-:W-:Y:S01]  /*3530*/  LEA R4, P1, R6.reuse, UR36, 0x2 ;  /* 0x0000002406047c11 */ /* 0x040fe2000f8210ff */
[----:B------:R-:W-:Y:S01]  /*3540*/  FFMA.FTZ R7, R125, R182, R154 ;  /* 0x000000b67d077223 */ /* 0x000fe2000001009a */
[----:B------:R-:W-:Y:S02]  /*3550*/  FFMA.FTZ R8, R155, R194, R8 ;  /* 0x000000c29b087223 */ /* 0x000fe40000010008 */
[----:B------:R-:W-:Y:S01]  /*3560*/  LEA.HI.X R5, R6, UR37, R5, 0x2, P1 ;  /* 0x0000002506057c11 */ /* 0x000fe200088f1405 */
[----:B------:R-:W-:Y:S01]  /*3570*/  FFMA.FTZ R180, R126, R180, R7 ;  /* 0x000000b47eb47223 */ /* 0x000fe20000010007 */
[----:B------:R-:W-:-:S03]  /*3580*/  IADD3 R6, PT, PT, -R195, UR31, RZ ;  /* 0x0000001fc3067c10 */ /* 0x000fc6000fffe1ff */
[----:B------:R-:W-:Y:S01]  /*3590*/  FFMA.FTZ R178, R129, R178, R180 ;  /* 0x000000b281b27223 */ /* 0x000fe200000100b4 */
[C---:B------:R-:W-:Y:S02]  /*35a0*/  ISETP.GE.AND P1, PT, R6.reuse, 0x1, PT ;  /* 0x000000010600780c */ /* 0x040fe40003f26270 */
[C---:B------:R-:W-:Y:S02]  /*35b0*/  ISETP.GE.AND P2, PT, R6.reuse, 0x41, PT ;  /* 0x000000410600780c */ /* 0x040fe40003f46270 */
[C---:B------:R-:W-:Y:S02]  /*35c0*/  ISETP.GE.AND P3, PT, R6.reuse, 0x81, PT ;  /* 0x000000810600780c */ /* 0x040fe40003f66270 */
[----:B------:R-:W-:Y:S01]  /*35d0*/  ISETP.GE.AND P4, PT, R6, 0xc1, PT ;  /* 0x000000c10600780c */ /* 0x000fe20003f86270 */
[----:B------:R1:W0:Y:S06]  /*35e0*/  LDS R183, [R51+0x950] ;  /* 0x0009500033b77984 */ /* 0x00022c0000000800 */
[----:B------:R-:W-:Y:S06]  /*35f0*/  @!P1 BRA `(.L_x_5733) ;  /* 0x0000000000089947 */ /* 0x000fec0003800000 */
[----:B------:R-:W2:Y:S04]  /*3600*/  LDS R7, [R54+0x850] ;  /* 0x0008500036077984 */ /* 0x000ea80000000800 */
[----:B--2---:R2:W-:Y:S02]  /*3610*/  REDG.E.ADD.F32.FTZ.RN.STRONG.GPU desc[UR26][R4.64], R7 ;  /* 0x00000007040079a6 */ /* 0x0045e4000c12f31a */
.L_x_5733:
[----:B------:R-:W-:Y:S05]  /*3620*/  BSYNC.RECONVERGENT B0 ;  /* 0x0000000000007941 */ /* 0x000fea0003800200 */
.L_x_5732:
[----:B------:R-:W-:Y:S04]  /*3630*/  BSSY.RECONVERGENT B0, `(.L_x_5734) ;  /* 0x0000003000007945 */ /* 0x000fe80003800200 */
[----:B------:R-:W-:Y:S05]  /*3640*/  @!P2 BRA `(.L_x_5735) ;  /* 0x000000000004a947 */ /* 0x000fea0003800000 */
[----:B0-----:R3:W-:Y:S02]  /*3650*/  REDG.E.ADD.F32.FTZ.RN.STRONG.GPU desc[UR26][R4.64+0x100], R183 ;  /* 0x000100b7040079a6 */ /* 0x0017e4000c12f31a */
.L_x_5735:
[----:B------:R-:W-:Y:S05]  /*3660*/  BSYNC.RECONVERGENT B0 ;  /* 0x0000000000007941 */ /* 0x000fea0003800200 */
.L_x_5734:
[----:B--2---:R2:W4:Y:S01]  /*3670*/  LDS R7, [R50+0xa50] ;  /* 0x000a500032077984 */ /* 0x0045220000000800 */
[----:B------:R-:W-:Y:S04]  /*3680*/  BSSY.RECONVERGENT B0, `(.L_x_5736) ;  /* 0x0000003000007945 */ /* 0x000fe80003800200 */
[----:B------:R-:W-:Y:S05]  /*3690*/  @!P3 BRA `(.L_x_5737) ;  /* 0x000000000004b947 */ /* 0x000fea0003800000 */
[----:B----4-:R4:W-:Y:S02]  /*36a0*/  REDG.E.ADD.F32.FTZ.RN.STRONG.GPU desc[UR26][R4.64+0x200], R7 ;  /* 0x00020007040079a6 */ /* 0x0109e4000c12f31a */
.L_x_5737:
[----:B------:R-:W-:Y:S05]  /*36b0*/  BSYNC.RECONVERGENT B0 ;  /* 0x0000000000007941 */ /* 0x000fea0003800200 */
.L_x_5736:
[----:B----4-:R4:W0:Y:S01]  /*36c0*/  LDS R7, [R49+0xb50] ;  /* 0x000b500031077984 */ /* 0x0108220000000800 */
[----:B------:R-:W-:Y:S04]  /*36d0*/  BSSY.RECONVERGENT B0, `(.L_x_5738) ;  /* 0x0000003000007945 */ /* 0x000fe80003800200 */
[----:B------:R-:W-:Y:S05]  /*36e0*/  @!P4 BRA `(.L_x_5739) ;  /* 0x000000000004c947 */ /* 0x000fea0003800000 */
[----:B0-----:R0:W-:Y:S02]  /*36f0*/  REDG.E.ADD.F32.FTZ.RN.STRONG.GPU desc[UR26][R4.64+0x300], R7 ;  /* 0x00030007040079a6 */ /* 0x0011e4000c12f31a */
.L_x_5739:
[----:B------:R-:W-:Y:S05]  /*3700*/  BSYNC.RECONVERGENT B0 ;  /* 0x0000000000007941 */ /* 0x000fea0003800200 */
.L_x_5738:
[----:B-1----:R1:W1:Y:S01]  /*3710*/  LDS R9, [R48+0xc50] ;  /* 0x000c500030097984 */ /* 0x0022620000000800 */
[C---:B------:R-:W-:Y:S01]  /*3720*/  ISETP.GE.AND P6, PT, R6.reuse, 0x101, PT ;  /* 0x000001010600780c */ /* 0x040fe20003fc6270 */
[----:B------:R-:W-:Y:S01]  /*3730*/  BSSY.RECONVERGENT B0, `(.L_x_5740) ;  /* 0x0000009000007945 */ /* 0x000fe20003800200 */
[----:B0-----:R-:W-:Y:S01]  /*3740*/  FFMA.FTZ R7, R19, R215, R8 ;  /* 0x000000d713077223 */ /* 0x001fe20000010008 */
[C---:B------:R-:W-:Y:S02]  /*3750*/  ISETP.GE.AND P1, PT, R6.reuse, 0x141, PT ;  /* 0x000001410600780c */ /* 0x040fe40003f26270 */
[C---:B------:R-:W-:Y:S02]  /*3760*/  ISETP.GE.AND P2, PT, R6.reuse, 0x181, PT ;  /* 0x000001810600780c */ /* 0x040fe40003f46270 */
[C---:B------:R-:W-:Y:S02]  /*3770*/  ISETP.GE.AND P3, PT, R6.reuse, 0x1c1, PT ;  /* 0x000001c10600780c */ /* 0x040fe40003f66270 */
[----:B------:R-:W-:-:S02]  /*3780*/  ISETP.GE.AND P4, PT, R6, 0x201, PT ;  /* 0x000002010600780c */ /* 0x000fc40003f86270 */
[----:B------:R-:W-:Y:S02]  /*3790*/  ISETP.GE.AND P5, PT, R6, 0x241, PT ;  /* 0x000002410600780c */ /* 0x000fe40003fa6270 */
[----:B------:R-:W-:Y:S11]  /*37a0*/  @!P6 BRA `(.L_x_5741) ;  /* 0x000000000004e947 */ /* 0x000ff60003800000 */
[----:B-1----:R0:W-:Y:S02]  /*37b0*/  REDG.E.ADD.F32.FTZ.RN.STRONG.GPU desc[UR26][R4.64+0x400], R9 ;  /* 0x00040009040079a6 */ /* 0x0021e4000c12f31a */
.L_x_5741:
[----:B------:R-:W-:Y:S05]  /*37c0*/  BSYNC.RECONVERGENT B0 ;  /* 0x0000000000007941 */ /* 0x000fea0003800200 */
.L_x_5740:
[----:B01----:R0:W1:Y:S01]  /*37d0*/  LDS R9, [R47+0xd50] ;  /* 0x000d50002f097984 */ /* 0x0030620000000800 */
[----:B------:R-:W-:Y:S04]  /*37e0*/  BSSY.RECONVERGENT B0, `(.L_x_5742) ;  /* 0x0000003000007945 */ /* 0x000fe80003800200 */
[----:B------:R-:W-:Y:S05]  /*37f0*/  @!P1 BRA `(.L_x_5743) ;  /* 0x0000000000049947 */ /* 0x000fea0003800000 */
[----:B-1----:R1:W-:Y:S02]  /*3800*/  REDG.E.ADD.F32.FTZ.RN.STRONG.GPU desc[UR26][R4.64+0x500], R9 ;  /* 0x00050009040079a6 */ /* 0x0023e4000c12f31a */
.L_x_5743:
[----:B------:R-:W-:Y:S05]  /*3810*/  BSYNC.RECONVERGENT B0 ;  /* 0x0000000000007941 */ /* 0x000fea0003800200 */
.L_x_5742:
[----:B-1----:R1:W0:Y:S01]  /*3820*/  LDS R9, [R46+0xe50] ;  /* 0x000e50002e097984 */ /* 0x0022220000000800 */
[----:B------:R-:W-:Y:S04]  /*3830*/  BSSY.RECONVERGENT B0, `(.L_x_5744) ;  /* 0x0000003000007945 */ /* 0x000fe80003800200 */
[----:B------:R-:W-:Y:S05]  /*3840*/  @!P2 BRA `(.L_x_5745) ;  /* 0x000000000004a947 */ /* 0x000fea0003800000 */
[----:B0-----:R0:W-:Y:S02]  /*3850*/  REDG.E.ADD.F32.FTZ.RN.STRONG.GPU desc[UR26][R4.64+0x600], R9 ;  /* 0x00060009040079a6 */ /* 0x0011e4000c12f31a */
.L_x_5745:
[----:B------:R-:W-:Y:S05]  /*3860*/  BSYNC.RECONVERGENT B0 ;  /* 0x0000000000007941 */ /* 0x000fea0003800200 */
.L_x_5744:
[----:B0-----:R0:W0:Y:S01]  /*3870*/  LDS R9, [R45+0xf50] ;  /* 0x000f50002d097984 */ /* 0x0010220000000800 */
[----:B------:R-:W-:Y:S04]  /*3880*/  BSSY.RECONVERGENT B0, `(.L_x_5746) ;  /* 0x0000003000007945 */ /* 0x000fe80003800200 */
[----:B------:R-:W-:Y:S05]  /*3890*/  @!P3 BRA `(.L_x_5747) ;  /* 0x000000000004b947 */ /* 0x000fea0003800000 */
[----:B0-----:R0:W-:Y:S02]  /*38a0*/  REDG.E.ADD.F32.FTZ.RN.STRONG.GPU desc[UR26][R4.64+0x700], R9 ;  /* 0x00070009040079a6 */ /* 0x0011e4000c12f31a */
.L_x_5747:
[----:B------:R-:W-:Y:S05]  /*38b0*/  BSYNC.RECONVERGENT B0 ;  /* 0x0000000000007941 */ /* 0x000fea0003800200 */
.L_x_5746:
[----:B0-----:R0:W0:Y:S01]  /*38c0*/  LDS R9, [R37+0x1050] ;  /* 0x0010500025097984 */ /* 0x0010220000000800 */
[----:B------:R-:W-:Y:S04]  /*38d0*/  BSSY.RECONVERGENT B0, `(.L_x_5748) ;  /* 0x0000003000007945 */ /* 0x000fe80003800200 */
[----:B------:R-:W-:Y:S05]  /*38e0*/  @!P4 BRA `(.L_x_5749) ;  /* 0x000000000004c947 */ /* 0x000fea0003800000 */
[----:B0-----:R0:W-:Y:S02]  /*38f0*/  REDG.E.ADD.F32.FTZ.RN.STRONG.GPU desc[UR26][R4.64+0x800], R9 ;  /* 0x00080009040079a6 */ /* 0x0011e4000c12f31a */
.L_x_5749:
[----:B------:R-:W-:Y:S05]  /*3900*/  BSYNC.RECONVERGENT B0 ;  /* 0x0000000000007941 */ /* 0x000fea0003800200 */
.L_x_5748:
[----:B0-----:R0:W0:Y:S01]  /*3910*/  LDS R9, [R44+0x1150] ;  /* 0x001150002c097984 */ /* 0x0010220000000800 */
[----:B------:R-:W-:Y:S04]  /*3920*/  BSSY.RECONVERGENT B0, `(.L_x_5750) ;  /* 0x0000003000007945 */ /* 0x000fe80003800200 */
[----:B------:R-:W-:Y:S05]  /*3930*/  @!P5 BRA `(.L_x_5751) ;  /* 0x000000000004d947 */ /* 0x000fea0003800000 */
[----:B0-----:R0:W-:Y:S02]  /*3940*/  REDG.E.ADD.F32.FTZ.RN.STRONG.GPU desc[UR26][R4.64+0x900], R9 ;  /* 0x00090009040079a6 */ /* 0x0011e4000c12f31a */
.L_x_5751:
[----:B------:R-:W-:Y:S05]  /*3950*/  BSYNC.RECONVERGENT B0 ;  /* 0x0000000000007941 */ /* 0x000fea0003800200 */
.L_x_5750:
[----:B0-----:R0:W0:Y:S01]  /*3960*/  LDS R9, [R43+0x1250] ;  /* 0x001250002b097984 */ /* 0x0010220000000800 */
[C---:B------:R-:W-:Y:S01]  /*3970*/  ISETP.GE.AND P6, PT, R6.reuse, 0x281, PT ;  /* 0x000002810600780c */ /* 0x040fe20003fc6270 */
[----:B------:R-:W-:Y:S01]  /*3980*/  BSSY.RECONVERGENT B0, `(.L_x_5752) ;  /* 0x0000008000007945 */ /* 0x000fe20003800200 */
[C---:B------:R-:W-:Y:S02]  /*3990*/  ISETP.GE.AND P1, PT, R6.reuse, 0x2c1, PT ;  /* 0x000002c10600780c */ /* 0x040fe40003f26270 */
[C---:B------:R-:W-:Y:S02]  /*39a0*/  ISETP.GE.AND P2, PT, R6.reuse, 0x301, PT ;  /* 0x000003010600780c */ /* 0x040fe40003f46270 */
[C---:B------:R-:W-:Y:S02]  /*39b0*/  ISETP.GE.AND P3, PT, R6.reuse, 0x341, PT ;  /* 0x000003410600780c */ /* 0x040fe40003f66270 */
[C---:B------:R-:W-:Y:S02]  /*39c0*/  ISETP.GE.AND P4, PT, R6.reuse, 0x381, PT ;  /* 0x000003810600780c */ /* 0x040fe40003f86270 */
[----:B------:R-:W-:-:S03]  /*39d0*/  ISETP.GE.AND P5, PT, R6, 0x3c1, PT ;  /* 0x000003c10600780c */ /* 0x000fc60003fa6270 */
[----:B------:R-:W-:Y:S10]  /*39e0*/  @!P6 BRA `(.L_x_5753) ;  /* 0x000000000004e947 */ /* 0x000ff40003800000 */
[----:B0-----:R0:W-:Y:S02]  /*39f0*/  REDG.E.ADD.F32.FTZ.RN.STRONG.GPU desc[UR26][R4.64+0xa00], R9 ;  /* 0x000a0009040079a6 */ /* 0x0011e4000c12f31a */
.L_x_5753:
[----:B------:R-:W-:Y:S05]  /*3a00*/  BSYNC.RECONVERGENT B0 ;  /* 0x0000000000007941 */ /* 0x000fea0003800200 */
.L_x_5752:
[----:B0-----:R0:W0:Y:S01]  /*3a10*/  LDS R9, [R42+0x1350] ;  /* 0x001350002a097984 */ /* 0x0010220000000800 */
[----:B------:R-:W-:Y:S04]  /*3a20*/  BSSY.RECONVERGENT B0, `(.L_x_5754) ;  /* 0x0000003000007945 */ /* 0x000fe80003800200 */
[----:B------:R-:W-:Y:S05]  /*3a30*/  @!P1 BRA `(.L_x_5755) ;  /* 0x0000000000049947 */ /* 0x000fea0003800000 */
[----:B0-----:R0:W-:Y:S02]  /*3a40*/  REDG.E.ADD.F32.FTZ.RN.STRONG.GPU desc[UR26][R4.64+0xb00], R9 ;  /* 0x000b0009040079a6 */ /* 0x0011e4000c12f31a */
.L_x_5755:
[----:B------:R-:W-:Y:S05]  /*3a50*/  BSYNC.RECONVERGENT B0 ;  /* 0x0000000000007941 */ /* 0x000fea0003800200 */
.L_x_5754:
[----:B0-----:R0:W0:Y:S01]  /*3a60*/  LDS R9, [R41+0x1450] ;  /* 0x0014500029097984 */ /* 0x0010220000000800 */
[----:B------:R-:W-:Y:S04]  /*3a70*/  BSSY.RECONVERGENT B0, `(.L_x_5756) ;  /* 0x0000003000007945 */ /* 0x000fe80003800200 */
[----:B------:R-:W-:Y:S05]  /*3a80*/  @!P2 BRA `(.L_x_5757) ;  /* 0x000000000004a947 */ /* 0x000fea0003800000 */
[----:B0-----:R0:W-:Y:S02]  /*3a90*/  REDG.E.ADD.F32.FTZ.RN.STRONG.GPU desc[UR26][R4.64+0xc00], R9 ;  /* 0x000c0009040079a6 */ /* 0x0011e4000c12f31a */
.L_x_5757:
[----:B------:R-:W-:Y:S05]  /*3aa0*/  BSYNC.RECONVERGENT B0 ;  /* 0x0000000000007941 */ /* 0x000fea0003800200 */
.L_x_5756:
[----:B0-----:R0:W0:Y:S01]  /*3ab0*/  LDS R9, [R40+0x1550] ;  /* 0x0015500028097984 */ /* 0x0010220000000800 */
[----:B------:R-:W-:Y:S04]  /*3ac0*/  BSSY.RECONVERGENT B0, `(.L_x_5758) ;  /* 0x0000003000007945 */ /* 0x000fe80003800200 */
[----:B------:R-:W-:Y:S05]  /*3ad0*/  @!P3 BRA `(.L_x_5759) ;  /* 0x000000000004b947 */ /* 0x000fea0003800000 */
[----:B0-----:R0:W-:Y:S02]  /*3ae0*/  REDG.E.ADD.F32.FTZ.RN.STRONG.GPU desc[UR26][R4.64+0xd00], R9 ;  /* 0x000d0009040079a6 */ /* 0x0011e4000c12f31a */
.L_x_5759:
[----:B------:R-:W-:Y:S05]  /*3af0*/  BSYNC.RECONVERGENT B0 ;  /* 0x0000000000007941 */ /* 0x000fea0003800200 */
.L_x_5758:
[----:B0-----:R0:W0:Y:S01]  /*3b00*/  LDS R9, [R39+0x1650] ;  /* 0x0016500027097984 */ /* 0x0010220000000800 */
[----:B------:R-:W-:Y:S04]  /*3b10*/  BSSY.RECONVERGENT B0, `(.L_x_5760) ;  /* 0x0000003000007945 */ /* 0x000fe80003800200 */
[----:B------:R-:W-:Y:S05]  /*3b20*/  @!P4 BRA `(.L_x_5761) ;  /* 0x000000000004c947 */ /* 0x000fea0003800000 */
[----:B0-----:R0:W-:Y:S02]  /*3b30*/  REDG.E.ADD.F32.FTZ.RN.STRONG.GPU desc[UR26][R4.64+0xe00], R9 ;  /* 0x000e0009040079a6 */ /* 0x0011e4000c12f31a */
.L_x_5761:
[----:B------:R-:W-:Y:S05]  /*3b40*/  BSYNC.RECONVERGENT B0 ;  /* 0x0000000000007941 */ /* 0x000fea0003800200 */
.L_x_5760:
[----:B0-----:R0:W0:Y:S01]  /*3b50*/  LDS R9, [R38+0x1750] ;  /* 0x0017500026097984 */ /* 0x0010220000000800 */
[----:B------:R-:W-:Y:S04]  /*3b60*/  BSSY.RECONVERGENT B0, `(.L_x_5762) ;  /* 0x0000003000007945 */ /* 0x000fe80003800200 */
[----:B------:R-:W-:Y:S05]  /*3b70*/  @!P5 BRA `(.L_x_5763) ;  /* 0x000000000004d947 */ /* 0x000fea0003800000 */
[----:B0-----:R0:W-:Y:S02]  /*3b80*/  REDG.E.ADD.F32.FTZ.RN.STRONG.GPU desc[UR26][R4.64+0xf00], R9 ;  /* 0x000f0009040079a6 */ /* 0x0011e4000c12f31a */
.L_x_5763:
[----:B------:R-:W-:Y:S05]  /*3b90*/  BSYNC.RECONVERGENT B0 ;  /* 0x0000000000007941 */ /* 0x000fea0003800200 */
.L_x_5762:
[----:B0--3--:R-:W0:Y:S01]  /*3ba0*/  SHFL.DOWN PT, R4, R7, 0x1, 0x1f ;  /* 0x08201f0007047f89 */ /* 0x009e2200000e0000 */
[----:B------:R-:W-:Y:S01]  /*3bb0*/  ISETP.GT.AND P1, PT, R80, 0x1e, PT ;  /* 0x0000001e5000780c */ /* 0x000fe20003f24270 */
[----:B------:R-:W-:Y:S01]  /*3bc0*/  FMUL.FTZ R18, R18, R205 ;  /* 0x000000cd12127220 */ /* 0x000fe20000410000 */
[----:B------:R-:W-:Y:S01]  /*3bd0*/  FMUL.FTZ R153, R153, R203 ;  /* 0x000000cb99997220 */ /* 0x000fe20000410000 */
[----:B------:R-:W3:Y:S01]  /*3be0*/  SHFL.DOWN PT, R5, R178, 0x1, 0x1f ;  /* 0x08201f00b2057f89 */ /* 0x000ee200000e0000 */
[----:B------:R-:W-:Y:S01]  /*3bf0*/  FMUL.FTZ R6, R146, R207 ;  /* 0x000000cf92067220 */ /* 0x000fe20000410000 */
[----:B------:R-:W-:Y:S01]  /*3c00*/  ISETP.NE.AND P2, PT, R190, RZ, PT ;  /* 0x000000ffbe00720c */ /* 0x000fe20003f45270 */
[----:B------:R-:W-:Y:S01]  /*3c10*/  FMUL.FTZ R16, R16, R197 ;  /* 0x000000c510107220 */ /* 0x000fe20000410000 */
[----:B------:R-:W-:Y:S01]  /*3c20*/  FMUL.FTZ R14, R14, R187 ;  /* 0x000000bb0e0e7220 */ /* 0x000fe20000410000 */
[----:B------:R-:W-:Y:S01]  /*3c30*/  FMUL.FTZ R19, R19, R6 ;  /* 0x0000000613137220 */ /* 0x000fe20000410000 */
[-C--:B------:R-:W-:Y:S01]  /*3c40*/  FMUL.FTZ R6, R17, R200.reuse ;  /* 0x000000c811067220 */ /* 0x080fe20000410000 */
[----:B------:R-:W-:Y:S01]  /*3c50*/  FMUL.FTZ R200, R146, R200 ;  /* 0x000000c892c87220 */ /* 0x000fe20000410000 */
[----:B------:R-:W-:Y:S01]  /*3c60*/  FMUL.FTZ R147, R147, R175 ;  /* 0x000000af93937220 */ /* 0x000fe20000410000 */
[----:B------:R-:W-:Y:S01]  /*3c70*/  FMUL.FTZ R10, R10, R151 ;  /* 0x000000970a0a7220 */ /* 0x000fe20000410000 */
[----:B------:R-:W-:Y:S01]  /*3c80*/  FFMA.FTZ R90, R133, R6, R90 ;  /* 0x00000006855a7223 */ /* 0x000fe2000001005a */
[----:B------:R-:W-:Y:S01]  /*3c90*/  FMUL.FTZ R200, R157, R200 ;  /* 0x000000c89dc87220 */ /* 0x000fe20000410000 */
[C---:B------:R-:W-:Y:S01]  /*3ca0*/  FMUL.FTZ R197, R146.reuse, R197 ;  /* 0x000000c592c57220 */ /* 0x040fe20000410000 */
[C---:B------:R-:W-:Y:S01]  /*3cb0*/  FMUL.FTZ R187, R146.reuse, R187 ;  /* 0x000000bb92bb7220 */ /* 0x040fe20000410000 */
[C---:B------:R-:W-:Y:S01]  /*3cc0*/  FMUL.FTZ R175, R146.reuse, R175 ;  /* 0x000000af92af7220 */ /* 0x040fe20000410000 */
[----:B------:R-:W-:Y:S01]  /*3cd0*/  FFMA.FTZ R200, R67, R6, R200 ;  /* 0x0000000643c87223 */ /* 0x000fe200000100c8 */
[----:B------:R-:W-:Y:S01]  /*3ce0*/  FMUL.FTZ R6, R15, R192 ;  /* 0x000000c00f067220 */ /* 0x000fe20000410000 */
[----:B------:R-:W-:Y:S01]  /*3cf0*/  FMUL.FTZ R151, R146, R151 ;  /* 0x0000009792977220 */ /* 0x000fe20000410000 */
[----:B------:R-:W-:Y:S01]  /*3d00*/  FMUL.FTZ R207, R158, R207 ;  /* 0x000000cf9ecf7220 */ /* 0x000fe20000410000 */
[----:B------:R-:W-:Y:S01]  /*3d10*/  FMUL.FTZ R162, R162, R197 ;  /* 0x000000c5a2a27220 */ /* 0x000fe20000410000 */
[----:B0-----:R-:W-:Y:S01]  /*3d20*/  @!P1 FADD.FTZ R7, R7, R4 ;  /* 0x0000000407079221 */ /* 0x001fe20000010000 */
[----:B------:R-:W-:Y:S01]  /*3d30*/  FMUL.FTZ R4, R146, R205 ;  /* 0x000000cd92047220 */ /* 0x000fe20000410000 */
[----:B------:R-:W-:Y:S01]  /*3d40*/  FFMA.FTZ R94, R137, R6, R94 ;  /* 0x00000006895e7223 */ /* 0x000fe2000001005e */
[----:B------:R-:W-:Y:S01]  /*3d50*/  FMUL.FTZ R149, R149, R189 ;  /* 0x000000bd95957220 */ /* 0x000fe20000410000 */
[----:B---3--:R-:W-:Y:S01]  /*3d60*/  @!P1 FADD.FTZ R178, R178, R5 ;  /* 0x00000005b2b29221 */ /* 0x008fe20000010000 */
[----:B------:R-:W0:Y:S01]  /*3d70*/  SHFL.DOWN PT, R8, R7, 0x2, 0x1f ;  /* 0x08401f0007087f89 */ /* 0x000e2200000e0000 */
[----:B------:R-:W-:Y:S01]  /*3d80*/  ISETP.GT.AND P1, PT, R80, 0x1d, PT ;  /* 0x0000001d5000780c */ /* 0x000fe20003f24270 */
[----:B------:R-:W-:Y:S01]  /*3d90*/  FMUL.FTZ R166, R166, R187 ;  /* 0x000000bba6a67220 */ /* 0x000fe20000410000 */
[----:B------:R-:W-:Y:S01]  /*3da0*/  FMUL.FTZ R175, R168, R175 ;  /* 0x000000afa8af7220 */ /* 0x000fe20000410000 */
[----:B------:R-:W3:Y:S01]  /*3db0*/  SHFL.DOWN PT, R5, R178, 0x2, 0x1f ;  /* 0x08401f00b2057f89 */ /* 0x000ee200000e0000 */
[----:B------:R-:W-:Y:S01]  /*3dc0*/  FMUL.FTZ R2, R2, R151 ;  /* 0x0000009702027220 */ /* 0x000fe20000410000 */
[----:B------:R-:W-:Y:S01]  /*3dd0*/  FFMA.FTZ R19, R64, R207, R19 ;  /* 0x000000cf40137223 */ /* 0x000fe20000010013 */
[----:B------:R-:W-:Y:S01]  /*3de0*/  FFMA.FTZ R162, R69, R16, R162 ;  /* 0x0000001045a27223 */ /* 0x000fe200000100a2 */
[----:B------:R-:W-:Y:S01]  /*3df0*/  FFMA.FTZ R166, R73, R14, R166 ;  /* 0x0000000e49a67223 */ /* 0x000fe200000100a6 */
[----:B------:R-:W-:Y:S01]  /*3e00*/  FFMA.FTZ R175, R76, R147, R175 ;  /* 0x000000934caf7223 */ /* 0x000fe200000100af */
[----:B------:R-:W-:Y:S01]  /*3e10*/  FFMA.FTZ R2, R79, R10, R2 ;  /* 0x0000000a4f027223 */ /* 0x000fe20000010002 */
[----:B------:R-:W-:Y:S01]  /*3e20*/  BSSY.RECONVERGENT B0, `(.L_x_5764) ;  /* 0x0000067000007945 */ /* 0x000fe20003800200 */
[----:B------:R-:W-:Y:S01]  /*3e30*/  FFMA.FTZ R87, R130, R207, R87 ;  /* 0x000000cf82577223 */ /* 0x000fe20000010057 */
        /* <DEDUP_REMOVED lines=9> */
[----:B------:R-:W-:Y:S01]  /*3ed0*/  FFMA.FTZ R117, R142, R147, R117 ;  /* 0x000000938e757223 */ /* 0x000fe20000010075 */
[----:B------:R-:W-:Y:S01]  /*3ee0*/  FADD.FTZ R98, R175, R98 ;  /* 0x00000062af627221 */ /* 0x000fe20000010000 */
[----:B0-----:R-:W-:Y:S01]  /*3ef0*/  @!P1 FADD.FTZ R7, R7, R8 ;  /* 0x0000000807079221 */ /* 0x001fe20000010000 */
[----:B------:R-:W-:Y:S01]  /*3f00*/  FMUL.FTZ R8, R155, R4 ;  /* 0x000000049b087220 */ /* 0x000fe20000410000 */
[----:B------:R-:W-:Y:S01]  /*3f10*/  FMUL.FTZ R4, R146, R203 ;  /* 0x000000cb92047220 */ /* 0x000fe20000410000 */
[----:B------:R-:W-:Y:S01]  /*3f20*/  FFMA.FTZ R114, R145, R10, R114 ;  /* 0x0000000a91727223 */ /* 0x000fe20000010072 */
[----:B---3--:R-:W-:Y:S01]  /*3f30*/  @!P1 FADD.FTZ R178, R178, R5 ;  /* 0x00000005b2b29221 */ /* 0x008fe20000010000 */
[----:B------:R-:W0:Y:S01]  /*3f40*/  SHFL.DOWN PT, R154, R7, 0x4, 0x1f ;  /* 0x08801f00079a7f89 */ /* 0x000e2200000e0000 */
[----:B------:R-:W-:Y:S01]  /*3f50*/  ISETP.GT.AND P1, PT, R80, 0x1b, PT ;  /* 0x0000001b5000780c */ /* 0x000fe20003f24270 */
[----:B------:R-:W-:Y:S01]  /*3f60*/  FFMA.FTZ R8, R65, R18, R8 ;  /* 0x0000001241087223 */ /* 0x000fe20000010008 */
[----:B------:R-:W-:Y:S01]  /*3f70*/  FMUL.FTZ R5, R3, R4 ;  /* 0x0000000403057220 */ /* 0x000fe20000410000 */
[----:B------:R-:W3:Y:S01]  /*3f80*/  SHFL.DOWN PT, R9, R178, 0x4, 0x1f ;  /* 0x08801f00b2097f89 */ /* 0x000ee200000e0000 */
[----:B------:R-:W-:Y:S01]  /*3f90*/  FMUL.FTZ R4, R146, R199 ;  /* 0x000000c792047220 */ /* 0x000fe20000410000 */
[----:B------:R-:W-:Y:S01]  /*3fa0*/  FADD.FTZ R109, R8, R109 ;  /* 0x0000006d086d7221 */ /* 0x000fe20000010000 */
[----:B------:R-:W-:Y:S01]  /*3fb0*/  FFMA.FTZ R5, R66, R153, R5 ;  /* 0x0000009942057223 */ /* 0x000fe20000010005 */
[----:B------:R-:W-:Y:S01]  /*3fc0*/  FMUL.FTZ R3, R152, R199 ;  /* 0x000000c798037220 */ /* 0x000fe20000410000 */
[----:B------:R-:W-:Y:S01]  /*3fd0*/  FMUL.FTZ R161, R161, R4 ;  /* 0x00000004a1a17220 */ /* 0x000fe20000410000 */
[-C--:B------:R-:W-:Y:S01]  /*3fe0*/  FMUL.FTZ R4, R146, R193.reuse ;  /* 0x000000c192047220 */ /* 0x080fe20000410000 */
[----:B------:R-:W-:Y:S01]  /*3ff0*/  FADD.FTZ R108, R5, R108 ;  /* 0x0000006c056c7221 */ /* 0x000fe20000010000 */
[----:B------:R-:W-:Y:S01]  /*4000*/  FMUL.FTZ R5, R150, R193 ;  /* 0x000000c196057220 */ /* 0x000fe20000410000 */
[----:B------:R-:W-:Y:S01]  /*4010*/  FFMA.FTZ R91, R134, R3, R91 ;  /* 0x00000003865b7223 */ /* 0x000fe2000001005b */
[----:B------:R-:W-:Y:S01]  /*4020*/  FMUL.FTZ R163, R163, R4 ;  /* 0x00000004a3a37220 */ /* 0x000fe20000410000 */
[----:B------:R-:W-:Y:S01]  /*4030*/  FMUL.FTZ R4, R146, R189 ;  /* 0x000000bd92047220 */ /* 0x000fe20000410000 */
[----:B------:R-:W-:Y:S01]  /*4040*/  FFMA.FTZ R93, R136, R5, R93 ;  /* 0x00000005885d7223 */ /* 0x000fe2000001005d */
[----:B------:R-:W-:Y:S01]  /*4050*/  FFMA.FTZ R161, R68, R3, R161 ;  /* 0x0000000344a17223 */ /* 0x000fe200000100a1 */
[----:B------:R-:W-:Y:S01]  /*4060*/  FFMA.FTZ R163, R70, R5, R163 ;  /* 0x0000000546a37223 */ /* 0x000fe200000100a3 */
[C---:B------:R-:W-:Y:S01]  /*4070*/  FMUL.FTZ R3, R146.reuse, R192 ;  /* 0x000000c092037220 */ /* 0x040fe20000410000 */
[----:B------:R-:W-:Y:S01]  /*4080*/  FMUL.FTZ R165, R165, R4 ;  /* 0x00000004a5a57220 */ /* 0x000fe20000410000 */
[----:B------:R-:W-:Y:S01]  /*4090*/  FMUL.FTZ R4, R146, R185 ;  /* 0x000000b992047220 */ /* 0x000fe20000410000 */
[----:B------:R-:W-:Y:S01]  /*40a0*/  FADD.FTZ R106, R161, R106 ;  /* 0x0000006aa16a7221 */ /* 0x000fe20000010000 */
[----:B------:R-:W-:Y:S01]  /*40b0*/  FMUL.FTZ R164, R164, R3 ;  /* 0x00000003a4a47220 */ /* 0x000fe20000410000 */
[----:B0-----:R-:W-:Y:S01]  /*40c0*/  @!P1 FADD.FTZ R7, R7, R154 ;  /* 0x0000009a07079221 */ /* 0x001fe20000010000 */
[----:B------:R-:W-:Y:S01]  /*40d0*/  FMUL.FTZ R3, R148, R185 ;  /* 0x000000b994037220 */ /* 0x000fe20000410000 */
[----:B------:R-:W-:Y:S01]  /*40e0*/  FMUL.FTZ R167, R167, R4 ;  /* 0x00000004a7a77220 */ /* 0x000fe20000410000 */
[-C--:B------:R-:W-:Y:S01]  /*40f0*/  FMUL.FTZ R4, R13, R174.reuse ;  /* 0x000000ae0d047220 */ /* 0x080fe20000410000 */
[----:B---3--:R-:W-:Y:S01]  /*4100*/  @!P1 FADD.FTZ R178, R178, R9 ;  /* 0x00000009b2b29221 */ /* 0x008fe20000010000 */
[----:B------:R-:W0:Y:S01]  /*4110*/  SHFL.DOWN PT, R8, R7, 0x8, 0x1f ;  /* 0x09001f0007087f89 */ /* 0x000e2200000e0000 */
[----:B------:R-:W-:Y:S01]  /*4120*/  ISETP.GT.AND P1, PT, R80, 0x17, PT ;  /* 0x000000175000780c */ /* 0x000fe20003f24270 */
[-C--:B------:R-:W-:Y:S01]  /*4130*/  FFMA.FTZ R123, R140, R3.reuse, R123 ;  /* 0x000000038c7b7223 */ /* 0x080fe2000001007b */
[----:B------:R-:W-:Y:S01]  /*4140*/  FFMA.FTZ R167, R74, R3, R167 ;  /* 0x000000034aa77223 */ /* 0x000fe200000100a7 */
[----:B------:R-:W3:Y:S01]  /*4150*/  SHFL.DOWN PT, R9, R178, 0x8, 0x1f ;  /* 0x09001f00b2097f89 */ /* 0x000ee200000e0000 */
[C---:B------:R-:W-:Y:S01]  /*4160*/  FMUL.FTZ R174, R146.reuse, R174 ;  /* 0x000000ae92ae7220 */ /* 0x040fe20000410000 */
[----:B------:R-:W-:Y:S01]  /*4170*/  FFMA.FTZ R164, R71, R6, R164 ;  /* 0x0000000647a47223 */ /* 0x000fe200000100a4 */
[-C--:B------:R-:W-:Y:S01]  /*4180*/  FMUL.FTZ R6, R11, R170.reuse ;  /* 0x000000aa0b067220 */ /* 0x080fe20000410000 */
[----:B------:R-:W-:Y:S01]  /*4190*/  FMUL.FTZ R170, R146, R170 ;  /* 0x000000aa92aa7220 */ /* 0x000fe20000410000 */
[----:B------:R-:W-:Y:S01]  /*41a0*/  FMUL.FTZ R174, R169, R174 ;  /* 0x000000aea9ae7220 */ /* 0x000fe20000410000 */
[----:B------:R-:W-:Y:S01]  /*41b0*/  FFMA.FTZ R124, R141, R4, R124 ;  /* 0x000000048d7c7223 */ /* 0x000fe2000001007c */
[----:B------:R-:W-:Y:S01]  /*41c0*/  FFMA.FTZ R165, R72, R149, R165 ;  /* 0x0000009548a57223 */ /* 0x000fe200000100a5 */
[----:B------:R-:W-:Y:S01]  /*41d0*/  FMUL.FTZ R170, R173, R170 ;  /* 0x000000aaadaa7220 */ /* 0x000fe20000410000 */
[----:B------:R-:W-:Y:S01]  /*41e0*/  FFMA.FTZ R174, R75, R4, R174 ;  /* 0x000000044bae7223 */ /* 0x000fe200000100ae */
[----:B------:R-:W-:Y:S01]  /*41f0*/  FADD.FTZ R104, R163, R104 ;  /* 0x00000068a3687221 */ /* 0x000fe20000010000 */
[----:B------:R-:W-:Y:S01]  /*4200*/  FADD.FTZ R103, R164, R103 ;  /* 0x00000067a4677221 */ /* 0x000fe20000010000 */
[-C--:B------:R-:W-:Y:S01]  /*4210*/  FFMA.FTZ R170, R77, R6.reuse, R170 ;  /* 0x000000064daa7223 */ /* 0x080fe200000100aa */
[----:B------:R-:W-:Y:S01]  /*4220*/  FADD.FTZ R102, R165, R102 ;  /* 0x00000066a5667221 */ /* 0x000fe20000010000 */
[----:B------:R-:W-:Y:S01]  /*4230*/  FADD.FTZ R100, R167, R100 ;  /* 0x00000064a7647221 */ /* 0x000fe20000010000 */
[----:B------:R-:W-:Y:S01]  /*4240*/  FADD.FTZ R99, R174, R99 ;  /* 0x00000063ae637221 */ /* 0x000fe20000010000 */
[----:B------:R-:W-:Y:S01]  /*4250*/  FFMA.FTZ R120, R143, R6, R120 ;  /* 0x000000068f787223 */ /* 0x000fe20000010078 */
[----:B------:R-:W-:Y:S01]  /*4260*/  FADD.FTZ R97, R170, R97 ;  /* 0x00000061aa617221 */ /* 0x000fe20000010000 */
[----:B------:R-:W-:Y:S01]  /*4270*/  FADD.FTZ R95, R2, R95 ;  /* 0x0000005f025f7221 */ /* 0x000fe20000010000 */
[----:B0-----:R-:W-:Y:S01]  /*4280*/  @!P1 FADD.FTZ R7, R7, R8 ;  /* 0x0000000807079221 */ /* 0x001fe20000010000 */
[----:B---3--:R-:W-:-:S04]  /*4290*/  @!P1 FADD.FTZ R178, R178, R9 ;  /* 0x00000009b2b29221 */ /* 0x008fc80000010000 */
[----:B------:R-:W0:Y:S01]  /*42a0*/  SHFL.DOWN PT, R8, R7, 0x10, 0x1f ;  /* 0x0a001f0007087f89 */ /* 0x000e2200000e0000 */
[----:B------:R-:W-:-:S03]  /*42b0*/  ISETP.NE.AND P1, PT, R80, RZ, PT ;  /* 0x000000ff5000720c */ /* 0x000fc60003f25270 */
[----:B------:R-:W3:Y:S10]  /*42c0*/  SHFL.DOWN PT, R5, R178, 0x10, 0x1f ;  /* 0x0a001f00b2057f89 */ /* 0x000ef400000e0000 */
[----:B------:R-:W-:-:S04]  /*42d0*/  @!P1 SHF.R.U32.HI R3, RZ, 0x2, R22 ;  /* 0x00000002ff039819 */ /* 0x000fc80000011616 */
[----:B------:R-:W-:Y:S01]  /*42e0*/  @!P1 LOP3.LUT R9, R3, 0xf8, RZ, 0xc0, !PT ;  /* 0x000000f803099812 */ /* 0x000fe200078ec0ff */
[-C--:B------:R-:W-:Y:S01]  /*42f0*/  FMUL.FTZ R3, R12, R171.reuse ;  /* 0x000000ab0c037220 */ /* 0x080fe20000410000 */
[----:B------:R-:W-:-:S03]  /*4300*/  FMUL.FTZ R171, R146, R171 ;  /* 0x000000ab92ab7220 */ /* 0x000fc60000410000 */
[----:B------:R-:W-:Y:S01]  /*4310*/  FFMA.FTZ R113, R144, R3, R113 ;  /* 0x0000000390717223 */ /* 0x000fe20000010071 */
[----:B0-----:R-:W-:Y:S01]  /*4320*/  FADD.FTZ R4, R7, R8 ;  /* 0x0000000807047221 */ /* 0x001fe20000010000 */
[----:B------:R-:W-:Y:S01]  /*4330*/  FMUL.FTZ R171, R176, R171 ;  /* 0x000000abb0ab7220 */ /* 0x000fe20000410000 */
[----:B---3--:R-:W-:-:S03]  /*4340*/  FADD.FTZ R5, R178, R5 ;  /* 0x00000005b2057221 */ /* 0x008fc60000010000 */
[----:B------:R-:W-:Y:S02]  /*4350*/  FFMA.FTZ R171, R78, R3, R171 ;  /* 0x000000034eab7223 */ /* 0x000fe400000100ab */
[----:B------:R0:W-:Y:S02]  /*4360*/  @!P1 STS.64 [R9+UR25+0x18d8], R4 ;  /* 0x0018d80409009988 */ /* 0x0001e40008000a19 */
[----:B------:R-:W-:Y:S01]  /*4370*/  FADD.FTZ R96, R171, R96 ;  /* 0x00000060ab607221 */ /* 0x000fe20000010000 */
        /* <DEDUP_REMOVED lines=10> */
[----:B0-----:R-:W0:Y:S01]  /*4420*/  @P2 LDS R9, [UR24+0x2e10] ;  /* 0x002e1018ff092984 */ /* 0x001e220008000800 */
[----:B---3--:R-:W-:Y:S01]  /*4430*/  FADD.FTZ R3, R3, R178 ;  /* 0x000000b203037221 */ /* 0x008fe20000010000 */
[----:B------:R-:W-:-:S03]  /*4440*/  FADD.FTZ R2, R2, R7 ;  /* 0x0000000702027221 */ /* 0x000fc60000010000 */
[----:B-----5:R-:W-:Y:S01]  /*4450*/  @P2 FADD.FTZ R3, R3, R6 ;  /* 0x0000000603032221 */ /* 0x020fe20000010000 */
[----:B0-----:R-:W-:-:S04]  /*4460*/  @P2 FADD.FTZ R2, R2, R9 ;  /* 0x0000000902022221 */ /* 0x001fc80000010000 */
[----:B------:R3:W-:Y:S04]  /*4470*/  STS [UR24+0x3210], R3 ;  /* 0x00321003ff007988 */ /* 0x0007e80008000818 */
[----:B------:R3:W-:Y:S02]  /*4480*/  STS [UR24+0x2e10], R2 ;  /* 0x002e1002ff007988 */ /* 0x0007e40008000818 */
.L_x_5765:
[----:B------:R-:W-:Y:S05]  /*4490*/  BSYNC.RECONVERGENT B0 ;  /* 0x0000000000007941 */ /* 0x000fea0003800200 */
.L_x_5764:
[----:B------:R-:W-:-:S04]  /*44a0*/  UIADD3 UR6, UPT, UPT, UR6, 0x1, URZ ;  /* 0x0000000106067890 */ /* 0x000fc8000fffe0ff */
[----:B------:R-:W-:-:S09]  /*44b0*/  UISETP.GE.AND UP0, UPT, UR6, UR39, UPT ;  /* 0x000000270600728c */ /* 0x000fd2000bf06270 */
[----:B------:R-:W-:Y:S05]  /*44c0*/  BRA.U !UP0, `(.L_x_5766) ;  /* 0xffffffd108847547 */ /* 0x000fea000b83ffff */
.L_x_5721:
[----:B------:R-:W-:Y:S01]  /*44d0*/  BAR.SYNC.DEFER_BLOCKING 0x0 ;  /* 0x0000000000007b1d */ /* 0x000fe20000010000 */
[----:B------:R-:W-:Y:S01]  /*44e0*/  F2FP.F16.F32.PACK_AB R7, R127, R128 ;  /* 0x000000807f07723e */ /* 0x000fe200000000ff */
[----:B------:R-:W-:Y:S01]  /*44f0*/  UIADD3 UR31, UPT, UPT, UR16, -0x1, URZ ;  /* 0xffffffff101f7890 */ /* 0x000fe2000fffe0ff */
[----:B------:R-:W-:Y:S01]  /*4500*/  F2FP.F16.F32.PACK_AB R6, R123, R124 ;  /* 0x0000007c7b06723e */ /* 0x000fe200000000ff */
[----:B---3--:R-:W-:Y:S01]  /*4510*/  FADD.FTZ R3, R60, R95 ;  /* 0x0000005f3c037221 */ /* 0x008fe20000010000 */
[----:B0-----:R-:W-:Y:S01]  /*4520*/  F2FP.F16.F32.PACK_AB R5, R117, R120 ;  /* 0x000000787505723e */ /* 0x001fe200000000ff */
[----:B------:R-:W0:Y:S01]  /*4530*/  LDCU.64 UR32, c[0x0][0x4f8] ;  /* 0x00009f00ff2077ac */ /* 0x000e220008000a00 */
[----:B------:R-:W-:Y:S01]  /*4540*/  F2FP.F16.F32.PACK_AB R4, R113, R114 ;  /* 0x000000727104723e */ /* 0x000fe200000000ff */
[----:B------:R-:W-:Y:S01]  /*4550*/  FADD.FTZ R0, R3, R96 ;  /* 0x0000006003007221 */ /* 0x000fe20000010000 */
[----:B------:R-:W-:Y:S01]  /*4560*/  F2FP.F16.F32.PACK_AB R87, R87, R88 ;  /* 0x000000585757723e */ /* 0x000fe200000000ff */
[----:B------:R-:W3:Y:S01]  /*4570*/  LDCU.64 UR34, c[0x0][0x500] ;  /* 0x0000a000ff2277ac */ /* 0x000ee20008000a00 */
[----:B------:R-:W-:-:S02]  /*4580*/  F2FP.F16.F32.PACK_AB R86, R89, R90 ;  /* 0x0000005a5956723e */ /* 0x000fc400000000ff */
[----:B------:R-:W-:Y:S01]  /*4590*/  F2FP.F16.F32.PACK_AB R85, R91, R92 ;  /* 0x0000005c5b55723e */ /* 0x000fe200000000ff */
[----:B------:R-:W-:Y:S01]  /*45a0*/  USHF.L.U32 UR28, UR31, 0xa, URZ ;  /* 0x0000000a1f1c7899 */ /* 0x000fe200080006ff */
[----:B------:R-:W-:Y:S01]  /*45b0*/  F2FP.F16.F32.PACK_AB R84, R93, R94 ;  /* 0x0000005e5d54723e */ /* 0x000fe200000000ff */
[----:B------:R-:W5:Y:S01]  /*45c0*/  LDCU.64 UR36, c[0x0][0x550] ;  /* 0x0000aa00ff2477ac */ /* 0x000f620008000a00 */
[----:B------:R-:W-:Y:S02]  /*45d0*/  F2FP.F16.F32.PACK_AB R19, R110, R109 ;  /* 0x0000006d6e13723e */ /* 0x000fe400000000ff */
[----:B------:R-:W-:Y:S01]  /*45e0*/  F2FP.F16.F32.PACK_AB R18, R108, R107 ;  /* 0x0000006b6c12723e */ /* 0x000fe200000000ff */
[----:B------:R-:W-:Y:S01]  /*45f0*/  USHF.R.S32.HI UR29, URZ, 0x1f, UR28 ;  /* 0x0000001fff1d7899 */ /* 0x000fe2000801141c */
[----:B------:R-:W-:Y:S01]  /*4600*/  F2FP.F16.F32.PACK_AB R17, R106, R105 ;  /* 0x000000696a11723e */ /* 0x000fe200000000ff */
[----:B------:R-:W-:Y:S01]  /*4610*/  UIADD3 UR20, UP1, UPT, UR20, -0x800, URZ ;  /* 0xfffff80014147890 */ /* 0x000fe2000ff3e0ff */
[----:B------:R-:W-:Y:S01]  /*4620*/  F2FP.F16.F32.PACK_AB R16, R104, R103 ;  /* 0x000000676810723e */ /* 0x000fe200000000ff */
[----:B------:R1:W-:Y:S01]  /*4630*/  STS.128 [R32], R4 ;  /* 0x0000000420007388 */ /* 0x0003e20000000c00 */
[----:B0-----:R-:W-:Y:S01]  /*4640*/  UIMAD.WIDE.U32 UR24, UR30, UR32, UR28 ;  /* 0x000000201e1872a5 */ /* 0x001fe2000f8e001c */
[----:B------:R-:W-:Y:S01]  /*4650*/  IADD3 R58, P0, PT, R58, -0x800, RZ ;  /* 0xfffff8003a3a7810 */ /* 0x000fe20007f1e0ff */
[----:B------:R-:W-:Y:S01]  /*4660*/  UIADD3 UR18, UP2, UPT, UR18, -0x800, URZ ;  /* 0xfffff80012127890 */ /* 0x000fe2000ff5e0ff */
[----:B------:R-:W-:Y:S01]  /*4670*/  STS.128 [R32+0x10], R84 ;  /* 0x0000105420007388 */ /* 0x000fe20000000c00 */
[----:B------:R-:W-:-:S03]  /*4680*/  NOP ;  /* 0x0000000000007918 */ /* 0x000fc60000000000 */
[----:B------:R-:W0:Y:S01]  /*4690*/  LDS.128 R8, [R33] ;  /* 0x0000000021087984 */ /* 0x000e220000000c00 */
[----:B------:R-:W-:Y:S01]  /*46a0*/  UIMAD UR25, UR30, UR33, UR25 ;  /* 0x000000211e1972a4 */ /* 0x000fe2000f8e0219 */
[----:B------:R-:W-:Y:S01]  /*46b0*/  IADD3.X R56, PT, PT, R56, -0x1, RZ, P0, !PT ;  /* 0xffffffff38387810 */ /* 0x000fe200007fe4ff */
[----:B------:R-:W2:Y:S01]  /*46c0*/  LDCU.64 UR32, c[0x0][0x520] ;  /* 0x0000a400ff2077ac */ /* 0x000ea20008000a00 */
[----:B------:R-:W4:Y:S01]  /*46d0*/  LDS.128 R12, [R33+0x200] ;  /* 0x00020000210c7984 */ /* 0x000f220000000c00 */
[----:B-1----:R-:W-:Y:S01]  /*46e0*/  FADD.FTZ R5, R0, R97 ;  /* 0x0000006100057221 */ /* 0x002fe20000010000 */
[----:B------:R-:W-:Y:S01]  /*46f0*/  F2FP.F16.F32.PACK_AB R4, R96, R95 ;  /* 0x0000005f6004723e */ /* 0x000fe200000000ff */
[----:B---3--:R-:W-:Y:S01]  /*4700*/  UIMAD.WIDE.U32 UR24, UR7, UR34, UR24 ;  /* 0x00000022071872a5 */ /* 0x008fe2000f8e0018 */
[----:B------:R-:W-:Y:S01]  /*4710*/  F2FP.F16.F32.PACK_AB R7, R102, R101 ;  /* 0x000000656607723e */ /* 0x000fe200000000ff */
[----:B------:R-:W-:Y:S01]  /*4720*/  FADD.FTZ R0, R5, R98 ;  /* 0x0000006205007221 */ /* 0x000fe20000010000 */
[----:B------:R-:W-:Y:S01]  /*4730*/  F2FP.F16.F32.PACK_AB R5, R98, R97 ;  /* 0x000000616205723e */ /* 0x000fe200000000ff */
[----:B------:R-:W-:Y:S01]  /*4740*/  UIMAD UR25, UR7, UR35, UR25 ;  /* 0x00000023071972a4 */ /* 0x000fe2000f8e0219 */
[----:B------:R-:W-:Y:S01]  /*4750*/  F2FP.F16.F32.PACK_AB R6, R100, R99 ;  /* 0x000000636406723e */ /* 0x000fe200000000ff */
[----:B-----5:R-:W-:Y:S01]  /*4760*/  ULEA UR6, UP0, UR24, UR36, 0x1 ;  /* 0x0000002418067291 */ /* 0x020fe2000f8008ff */
[----:B------:R-:W-:Y:S01]  /*4770*/  FADD.FTZ R99, R0, R99 ;  /* 0x0000006300637221 */ /* 0x000fe20000010000 */
[----:B------:R-:W1:Y:S03]  /*4780*/  LDCU.64 UR34, c[0x0][0x560] ;  /* 0x0000ac00ff2277ac */ /* 0x000e660008000a00 */
[----:B------:R-:W-:Y:S01]  /*4790*/  FADD.FTZ R100, R99, R100 ;  /* 0x0000006463647221 */ /* 0x000fe20000010000 */
[----:B------:R-:W-:Y:S01]  /*47a0*/  ULEA.HI.X UR24, UR24, UR37, UR25, 0x1, UP0 ;  /* 0x0000002518187291 */ /* 0x000fe200080f0c19 */
[----:B------:R-:W-:Y:S01]  /*47b0*/  MOV R2, UR6 ;  /* 0x0000000600027c02 */ /* 0x000fe20008000f00 */
[----:B------:R-:W-:Y:S01]  /*47c0*/  UIADD3.X UR21, UPT, UPT, UR21, -0x1, URZ, UP1, !UPT ;  /* 0xffffffff15157890 */ /* 0x000fe20008ffe4ff */
[----:B------:R-:W-:Y:S01]  /*47d0*/  FADD.FTZ R101, R100, R101 ;  /* 0x0000006564657221 */ /* 0x000fe20000010000 */
[----:B------:R-:W-:-:S02]  /*47e0*/  UIADD3.X UR19, UPT, UPT, UR19, -0x1, URZ, UP2, !UPT ;  /* 0xffffffff13137890 */ /* 0x000fc400097fe4ff */
[----:B------:R-:W-:Y:S01]  /*47f0*/  MOV R3, UR24 ;  /* 0x0000001800037c02 */ /* 0x000fe20008000f00 */
[----:B------:R-:W-:Y:S02]  /*4800*/  FADD.FTZ R102, R101, R102 ;  /* 0x0000006665667221 */ /* 0x000fe40000010000 */
[----:B------:R-:W-:Y:S02]  /*4810*/  IMAD.WIDE.U32 R2, R36, 0x10, R2 ;  /* 0x0000001024027825 */ /* 0x000fe400078e0002 */
[----:B------:R-:W3:Y:S02]  /*4820*/  LDCU.64 UR24, c[0x0][0x518] ;  /* 0x0000a300ff1877ac */ /* 0x000ee40008000a00 */
[----:B------:R-:W-:-:S04]  /*4830*/  FADD.FTZ R103, R102, R103 ;  /* 0x0000006766677221 */ /* 0x000fc80000010000 */
[----:B------:R-:W-:Y:S01]  /*4840*/  FADD.FTZ R104, R103, R104 ;  /* 0x0000006867687221 */ /* 0x000fe20000010000 */
[----:B0-----:R-:W-:Y:S03]  /*4850*/  STG.E.128 desc[UR26][R2.64], R8 ;  /* 0x0000000802007986 */ /* 0x001fe6000c101d1a */
[----:B------:R-:W-:Y:S01]  /*4860*/  FADD.FTZ R105, R104, R105 ;  /* 0x0000006968697221 */ /* 0x000fe20000010000 */
[----:B----4-:R0:W-:Y:S03]  /*4870*/  STG.E.128 desc[UR26][R2.64+0x200], R12 ;  /* 0x0002000c02007986 */ /* 0x0101e6000c101d1a */
[----:B------:R-:W-:Y:S01]  /*4880*/  FADD.FTZ R106, R105, R106 ;  /* 0x0000006a696a7221 */ /* 0x000fe20000010000 */
[----:B------:R-:W-:Y:S01]  /*4890*/  BAR.SYNC.DEFER_BLOCKING 0x0 ;  /* 0x0000000000007b1d */ /* 0x000fe20000010000 */
[----:B---3--:R-:W-:-:S02]  /*48a0*/  UIMAD.WIDE.U32 UR28, UR30, UR24, UR28 ;  /* 0x000000181e1c72a5 */ /* 0x008fc4000f8e001c */
[----:B------:R-:W-:Y:S02]  /*48b0*/  FADD.FTZ R107, R106, R107 ;  /* 0x0000006b6a6b7221 */ /* 0x000fe40000010000 */
[----:B------:R-:W-:Y:S02]  /*48c0*/  UIMAD UR25, UR30, UR25, UR29 ;  /* 0x000000191e1972a4 */ /* 0x000fe4000f8e021d */
[----:B------:R-:W-:Y:S01]  /*48d0*/  FADD.FTZ R108, R107, R108 ;  /* 0x0000006c6b6c7221 */ /* 0x000fe20000010000 */
[----:B------:R-:W-:Y:S02]  /*48e0*/  UMOV UR24, UR28 ;  /* 0x0000001c00187c82 */ /* 0x000fe40008000000 */
[----:B--2---:R-:W-:Y:S01]  /*48f0*/  UIMAD.WIDE.U32 UR24, UR7, UR32, UR24 ;  /* 0x00000020071872a5 */ /* 0x004fe2000f8e0018 */
[----:B------:R-:W-:-:S03]  /*4900*/  FADD.FTZ R109, R108, R109 ;  /* 0x0000006d6c6d7221 */ /* 0x000fc60000010000 */
[----:B------:R-:W-:Y:S01]  /*4910*/  UIMAD UR25, UR7, UR33, UR25 ;  /* 0x00000021071972a4 */ /* 0x000fe2000f8e0219 */
[----:B------:R-:W-:Y:S01]  /*4920*/  FADD.FTZ R60, R109, R110 ;  /* 0x0000006e6d3c7221 */ /* 0x000fe20000010000 */
[----:B-1----:R-:W-:-:S04]  /*4930*/  ULEA UR6, UP0, UR24, UR34, 0x1 ;  /* 0x0000002218067291 */ /* 0x002fc8000f8008ff */
[----:B------:R-:W-:Y:S02]  /*4940*/  ULEA.HI.X UR24, UR24, UR35, UR25, 0x1, UP0 ;  /* 0x0000002318187291 */ /* 0x000fe400080f0c19 */
[----:B0-----:R-:W-:Y:S01]  /*4950*/  MOV R2, UR6 ;  /* 0x0000000600027c02 */ /* 0x001fe20008000f00 */
        /* <DEDUP_REMOVED lines=14> */
.L_x_5720:
        /* <DEDUP_REMOVED lines=41> */
.L_x_5769:
[----:B------:R-:W-:Y:S05]  /*4cd0*/  BSYNC.RECONVERGENT B0 ;  /* 0x0000000000007941 */ /* 0x000fea0003800200 */
.L_x_5768:
        /* <DEDUP_REMOVED lines=39> */
.L_x_5771:
[----:B------:R-:W-:Y:S05]  /*4f50*/  BSYNC.RECONVERGENT B0 ;  /* 0x0000000000007941 */ /* 0x000fea0003800200 */
.L_x_5770:
[----:B------:R-:W-:Y:S05]  /*4f60*/  @P0 EXIT ;  /* 0x000000000000094d */ /* 0x000fea0003800000 */
[----:B------:R-:W3:Y:S01]  /*4f70*/  S2UR UR12, SR_CgaCtaId ;  /* 0x00000000000c79c3 */ /* 0x000ee20000008800 */
[----:B------:R-:W4:Y:S01]  /*4f80*/  LDCU.64 UR10, c[0x0][0x4e8] ;  /* 0x00009d00ff0a77ac */ /* 0x000f220008000a00 */
[----:B------:R-:W-:Y:S01]  /*4f90*/  BSSY.RECONVERGENT B0, `(.L_x_5772) ;  /* 0x0000027000007945 */ /* 0x000fe20003800200 */
[----:B------:R-:W-:Y:S01]  /*4fa0*/  UMOV UR6, 0x400 ;  /* 0x0000040000067882 */ /* 0x000fe20000000000 */
[----:B------:R-:W0:Y:S01]  /*4fb0*/  LDCU UR13, c[0x0][0x360] ;  /* 0x00006c00ff0d77ac */ /* 0x000e220008000800 */
[----:B------:R-:W0:Y:S01]  /*4fc0*/  LDCU.64 UR16, c[0x0][0x4b0] ;  /* 0x00009600ff1077ac */ /* 0x000e220008000a00 */
[----:B------:R-:W0:Y:S01]  /*4fd0*/  LDCU.64 UR18, c[0x0][0x530] ;  /* 0x0000a600ff1277ac */ /* 0x000e220008000a00 */
[----:B------:R-:W0:Y:S01]  /*4fe0*/  LDCU.64 UR20, c[0x0][0x4f0] ;  /* 0x00009e00ff1477ac */ /* 0x000e220008000a00 */
[----:B----4-:R-:W-:Y:S01]  /*4ff0*/  UIMAD.WIDE.U32 UR4, UR7, UR10, URZ ;  /* 0x0000000a070472a5 */ /* 0x010fe2000f8e00ff */
[----:B------:R-:W4:Y:S03]  /*5000*/  LDCU.64 UR22, c[0x0][0x540] ;  /* 0x0000a800ff1677ac */ /* 0x000f260008000a00 */
[----:B------:R-:W-:-:S02]  /*5010*/  UIMAD UR7, UR7, UR11, UR5 ;  /* 0x0000000b070772a4 */ /* 0x000fc4000f8e0205 */
[----:B0--3--:R-:W-:-:S12]  /*5020*/  ULEA UR6, UR12, UR6, 0x18 ;  /* 0x000000060c067291 */ /* 0x009fd8000f8ec0ff */
.L_x_5773:
[----:B------:R-:W-:Y:S02]  /*5030*/  LEA R0, R11, UR6, 0x2 ;  /* 0x000000060b007c11 */ /* 0x000fe4000f8e10ff */
[----:B0-2---:R-:W-:Y:S02]  /*5040*/  MOV R5, UR9 ;  /* 0x0000000900057c02 */ /* 0x005fe40008000f00 */
[----:B-1----:R-:W-:Y:S01]  /*5050*/  MOV R4, UR8 ;  /* 0x0000000800047c02 */ /* 0x002fe20008000f00 */
        /* <DEDUP_REMOVED lines=21> */
[----:B----4-:R-:W-:-:S04]  /*51b0*/  LEA R8, P1, R6, UR22, 0x2 ;  /* 0x0000001606087c11 */ /* 0x010fc8000f8210ff */
[----:B------:R-:W-:Y:S01]  /*51c0*/  LEA.HI.X R9, R6, UR23, R3, 0x2, P1 ;  /* 0x0000001706097c11 */ /* 0x000fe200088f1403 */
[----:B0-----:R0:W-:Y:S04]  /*51d0*/  REDG.E.ADD.F32.FTZ.RN.STRONG.GPU desc[UR26][R4.64], R13 ;  /* 0x0000000d040079a6 */ /* 0x0011e8000c12f31a */
[----:B-1----:R0:W-:Y:S01]  /*51e0*/  REDG.E.ADD.F32.FTZ.RN.STRONG.GPU desc[UR26][R8.64], R15 ;  /* 0x0000000f080079a6 */ /* 0x0021e2000c12f31a */
[----:B------:R-:W-:Y:S05]  /*51f0*/  @!P0 BRA `(.L_x_5773) ;  /* 0xfffffffc008c8947 */ /* 0x000fea000383ffff */
[----:B------:R-:W-:Y:S05]  /*5200*/  BSYNC.RECONVERGENT B0 ;  /* 0x0000000000007941 */ /* 0x000fea0003800200 */
.L_x_5772:
[----:B------:R-:W-:Y:S05]  /*5210*/  EXIT ;  /* 0x000000000000794d */ /* 0x000fea0003800000 */
.L_x_5726:
[----:B------:R-:W-:Y:S01]  /*5220*/  MOV R181, R7 ;  /* 0x0000000700b57202 */ /* 0x000fe20000000f00 */
[----:B------:R-:W-:Y:S01]  /*5230*/  HFMA2 R184, -RZ, RZ, 0, 5.9604644775390625e-08 ;  /* 0x00000001ffb87431 */ /* 0x000fe200000001ff */
[----:B------:R-:W-:Y:S02]  /*5240*/  MOV R209, RZ ;  /* 0x000000ff00d17202 */ /* 0x000fe40000000f00 */
[----:B------:R-:W-:-:S07]  /*5250*/  MOV R6, 0xffffffff ;  /* 0xffffffff00067802 */ /* 0x000fce0000000f00 */
[----:B01---5:R-:W-:Y:S05]  /*5260*/  WARPSYNC.COLLECTIVE R6, `(.L_x_5774) ;  /* 0x0000000006087348 */ /* 0x023fea0003c00000 */
[----:B------:R2:W3:Y:S02]  /*5270*/  SHFL.UP P6, R5, R181, R184, R209 ;  /* 0x040000b8b5057389 */ /* 0x0004e400000c00d1 */
[----:B0123-5:R-:W-:Y:S05]  /*5280*/  ENDCOLLECTIVE ;  /* 0x000000000000791b */ /* 0x02ffea0003800000 */
.L_x_5774:
[----:B------:R-:W-:Y:S02]  /*5290*/  MOV R181, R178 ;  /* 0x000000b200b57202 */ /* 0x000fe40000000f00 */
[----:B------:R-:W-:-:S07]  /*52a0*/  MOV R4, R5 ;  /* 0x0000000500047202 */ /* 0x000fce0000000f00 */
[----:B------:R-:W-:Y:S05]  /*52b0*/  WARPSYNC.COLLECTIVE R6, `(.L_x_5775) ;  /* 0x0000000006087348 */ /* 0x000fea0003c00000 */
[----:B------:R0:W1:Y:S02]  /*52c0*/  SHFL.UP P6, R5, R181, R184, R209 ;  /* 0x040000b8b5057389 */ /* 0x00006400000c00d1 */
[----:B01----:R-:W-:Y:S05]  /*52d0*/  ENDCOLLECTIVE ;  /* 0x000000000000791b */ /* 0x003fea0003800000 */
.L_x_5775:
        /* <DEDUP_REMOVED lines=9> */
.L_x_5776:
[----:B------:R-:W-:Y:S02]  /*5370*/  MOV R181, R180 ;  /* 0x000000b400b57202 */ /* 0x000fe40000000f00 */
[----:B------:R-:W-:-:S07]  /*5380*/  MOV R4, R5 ;  /* 0x0000000500047202 */ /* 0x000fce0000000f00 */
[----:B------:R-:W-:Y:S05]  /*5390*/  WARPSYNC.COLLECTIVE R6, `(.L_x_5777) ;  /* 0x0000000006087348 */ /* 0x000fea0003c00000 */
[----:B------:R0:W1:Y:S02]  /*53a0*/  SHFL.UP P6, R5, R181, R184, R209 ;  /* 0x040000b8b5057389 */ /* 0x00006400000c00d1 */
[----:B01----:R-:W-:Y:S05]  /*53b0*/  ENDCOLLECTIVE ;  /* 0x000000000000791b */ /* 0x003fea0003800000 */
.L_x_5777:
        /* <DEDUP_REMOVED lines=8> */
.L_x_5778:
[----:B------:R-:W-:Y:S02]  /*5440*/  MOV R181, R182 ;  /* 0x000000b600b57202 */ /* 0x000fe40000000f00 */
[----:B------:R-:W-:-:S07]  /*5450*/  MOV R4, R5 ;  /* 0x0000000500047202 */ /* 0x000fce0000000f00 */
[----:B------:R-:W-:Y:S05]  /*5460*/  WARPSYNC.COLLECTIVE R6, `(.L_x_5779) ;  /* 0x0000000006087348 */ /* 0x000fea0003c00000 */
[----:B------:R0:W1:Y:S02]  /*5470*/  SHFL.UP P6, R5, R181, R184, R209 ;  /* 0x040000b8b5057389 */ /* 0x00006400000c00d1 */
[----:B01----:R-:W-:Y:S05]  /*5480*/  ENDCOLLECTIVE ;  /* 0x000000000000791b */ /* 0x003fea0003800000 */
.L_x_5779:
        /* <DEDUP_REMOVED lines=8> */
.L_x_5780:
[----:B------:R-:W-:Y:S02]  /*5510*/  MOV R181, R178 ;  /* 0x000000b200b57202 */ /* 0x000fe40000000f00 */
[----:B------:R-:W-:-:S07]  /*5520*/  MOV R4, R5 ;  /* 0x0000000500047202 */ /* 0x000fce0000000f00 */
[----:B------:R-:W-:Y:S05]  /*5530*/  WARPSYNC.COLLECTIVE R6, `(.L_x_5781) ;  /* 0x0000000006087348 */ /* 0x000fea0003c00000 */
[----:B------:R0:W1:Y:S02]  /*5540*/  SHFL.UP P6, R5, R181, R184, R209 ;  /* 0x040000b8b5057389 */ /* 0x00006400000c00d1 */
[----:B01----:R-:W-:Y:S05]  /*5550*/  ENDCOLLECTIVE ;  /* 0x000000000000791b */ /* 0x003fea0003800000 */
.L_x_5781:
        /* <DEDUP_REMOVED lines=8> */
.L_x_5782:
[----:B------:R-:W-:Y:S02]  /*55e0*/  MOV R181, R4 ;  /* 0x0000000400b57202 */ /* 0x000fe40000000f00 */
[----:B------:R-:W-:-:S07]  /*55f0*/  MOV R180, R5 ;  /* 0x0000000500b47202 */ /* 0x000fce0000000f00 */
[----:B------:R-:W-:Y:S05]  /*5600*/  WARPSYNC.COLLECTIVE R6, `(.L_x_5783) ;  /* 0x0000000006087348 */ /* 0x000fea0003c00000 */
[----:B------:R0:W1:Y:S02]  /*5610*/  SHFL.UP P6, R5, R181, R184, R209 ;  /* 0x040000b8b5057389 */ /* 0x00006400000c00d1 */
[----:B01----:R-:W-:Y:S05]  /*5620*/  ENDCOLLECTIVE ;  /* 0x000000000000791b */ /* 0x003fea0003800000 */
.L_x_5783:
[----:B------:R-:W-:Y:S05]  /*5630*/  BRA `(.L_x_5784) ;  /* 0xffffffcc00bc7947 */ /* 0x000fea000383ffff */
.L_x_5727:
        /* <DEDUP_REMOVED lines=8> */
.L_x_5786:
[----:B------:R-:W-:Y:S05]  /*56c0*/  BSYNC B0 ;  /* 0x0000000000007941 */ /* 0x000fea0003800000 */
.L_x_5785:
[----:B------:R-:W-:Y:S05]  /*56d0*/  BRA `(.L_x_5787) ;  /* 0xffffffcc00ac7947 */ /* 0x000fea000383ffff */
.L_x_5728:
        /* <DEDUP_REMOVED lines=8> */
.L_x_5789:
[----:B------:R-:W-:Y:S05]  /*5760*/  BSYNC B0 ;  /* 0x0000000000007941 */ /* 0x000fea0003800000 */
.L_x_5788:
[----:B------:R-:W-:Y:S05]  /*5770*/  BRA `(.L_x_5790) ;  /* 0xffffffcc008c7947 */ /* 0x000fea000383ffff */
.L_x_5729:
        /* <DEDUP_REMOVED lines=8> */
.L_x_5792:
[----:B------:R-:W-:Y:S05]  /*5800*/  BSYNC B0 ;  /* 0x0000000000007941 */ /* 0x000fea0003800000 */
.L_x_5791:
        /* <DEDUP_REMOVED lines=10> */
.L_x_5793:
[----:B------:R-:W-:Y:S02]  /*58b0*/  MOV R227, 0x1f ;  /* 0x0000001f00e37802 */ /* 0x000fe40000000f00 */
[----:B------:R-:W-:-:S07]  /*58c0*/  MOV R9, R5 ;  /* 0x0000000500097202 */ /* 0x000fce0000000f00 */
[----:B------:R-:W-:Y:S05]  /*58d0*/  WARPSYNC.COLLECTIVE R6, `(.L_x_5794) ;  /* 0x0000000006087348 */ /* 0x000fea0003c00000 */
[----:B------:R0:W1:Y:S02]  /*58e0*/  SHFL.IDX P3, R5, R225, R224, R227 ;  /* 0x000000e0e1057389 */ /* 0x00006400000600e3 */
[----:B01----:R-:W-:Y:S05]  /*58f0*/  ENDCOLLECTIVE ;  /* 0x000000000000791b */ /* 0x003fea0003800000 */
.L_x_5794:
[----:B------:R-:W-:Y:S02]  /*5900*/  MOV R225, R3 ;  /* 0x0000000300e17202 */ /* 0x000fe40000000f00 */
[----:B------:R-:W-:-:S07]  /*5910*/  MOV R4, R5 ;  /* 0x0000000500047202 */ /* 0x000fce0000000f00 */
[----:B------:R-:W-:Y:S05]  /*5920*/  WARPSYNC.COLLECTIVE R6, `(.L_x_5795) ;  /* 0x0000000006087348 */ /* 0x000fea0003c00000 */
[----:B------:R0:W1:Y:S02]  /*5930*/  SHFL.IDX P3, R5, R225, R224, R227 ;  /* 0x000000e0e1057389 */ /* 0x00006400000600e3 */
[----:B01----:R-:W-:Y:S05]  /*5940*/  ENDCOLLECTIVE ;  /* 0x000000000000791b */ /* 0x003fea0003800000 */
.L_x_5795:
[----:B------:R-:W-:Y:S05]  /*5950*/  BRA `(.L_x_5796) ;  /* 0xffffffcc002c7947 */ /* 0x000fea000383ffff */
.L_x_5731:
        /* <DEDUP_REMOVED lines=10> */
.L_x_5797:
[----:B------:R-:W-:Y:S02]  /*5a00*/  MOV R227, 0x1f ;  /* 0x0000001f00e37802 */ /* 0x000fe40000000f00 */
[----:B------:R-:W-:Y:S02]  /*5a10*/  MOV R229, R5 ;  /* 0x0000000500e57202 */ /* 0x000fe40000000f00 */
[----:B------:R-:W-:-:S07]  /*5a20*/  MOV R2, R7 ;  /* 0x0000000700027202 */ /* 0x000fce0000000f00 */
[----:B------:R-:W-:Y:S05]  /*5a30*/  WARPSYNC.COLLECTIVE R6, `(.L_x_5798) ;  /* 0x0000000006087348 */ /* 0x000fea0003c00000 */
[----:B------:R0:W1:Y:S02]  /*5a40*/  SHFL.DOWN P2, R7, R229, R226, R231 ;  /* 0x080000e2e5077389 */ /* 0x00006400000400e7 */
[----:B01----:R-:W-:Y:S05]  /*5a50*/  ENDCOLLECTIVE ;  /* 0x000000000000791b */ /* 0x003fea0003800000 */
.L_x_5798:
        /* <DEDUP_REMOVED lines=10> */
.L_x_5799:
[----:B------:R-:W-:Y:S02]  /*5b00*/  MOV R229, R220 ;  /* 0x000000dc00e57202 */ /* 0x000fe40000000f00 */
[----:B------:R-:W-:-:S07]  /*5b10*/  MOV R2, R7 ;  /* 0x0000000700027202 */ /* 0x000fce0000000f00 */
[----:B------:R-:W-:Y:S05]  /*5b20*/  WARPSYNC.COLLECTIVE R6, `(.L_x_5800) ;  /* 0x0000000006087348 */ /* 0x000fea0003c00000 */
[----:B------:R0:W1:Y:S02]  /*5b30*/  SHFL.DOWN P2, R7, R229, R226, R231 ;  /* 0x080000e2e5077389 */ /* 0x00006400000400e7 */
[----:B01----:R-:W-:Y:S05]  /*5b40*/  ENDCOLLECTIVE ;  /* 0x000000000000791b */ /* 0x003fea0003800000 */
.L_x_5800:
        /* <DEDUP_REMOVED lines=10> */
.L_x_5801:
[----:B------:R-:W-:Y:S02]  /*5bf0*/  MOV R229, R220 ;  /* 0x000000dc00e57202 */ /* 0x000fe40000000f00 */
[----:B------:R-:W-:-:S07]  /*5c00*/  MOV R2, R7 ;  /* 0x0000000700027202 */ /* 0x000fce0000000f00 */
[----:B------:R-:W-:Y:S05]  /*5c10*/  WARPSYNC.COLLECTIVE R6, `(.L_x_5802) ;  /* 0x0000000006087348 */ /* 0x000fea0003c00000 */
[----:B------:R0:W1:Y:S02]  /*5c20*/  SHFL.DOWN P2, R7, R229, R226, R231 ;  /* 0x080000e2e5077389 */ /* 0x00006400000400e7 */
[----:B01----:R-:W-:Y:S05]  /*5c30*/  ENDCOLLECTIVE ;  /* 0x000000000000791b */ /* 0x003fea0003800000 */
.L_x_5802:
        /* <DEDUP_REMOVED lines=11> */
.L_x_5803:
[----:B------:R-:W-:Y:S02]  /*5cf0*/  MOV R229, R220 ;  /* 0x000000dc00e57202 */ /* 0x000fe40000000f00 */
[----:B------:R-:W-:-:S07]  /*5d00*/  MOV R2, R7 ;  /* 0x0000000700027202 */ /* 0x000fce0000000f00 */
[----:B------:R-:W-:Y:S05]  /*5d10*/  WARPSYNC.COLLECTIVE R6, `(.L_x_5804) ;  /* 0x0000000006087348 */ /* 0x000fea0003c00000 */
[----:B------:R0:W1:Y:S02]  /*5d20*/  SHFL.DOWN P2, R7, R229, R226, R231 ;  /* 0x080000e2e5077389 */ /* 0x00006400000400e7 */
[----:B01----:R-:W-:Y:S05]  /*5d30*/  ENDCOLLECTIVE ;  /* 0x000000000000791b */ /* 0x003fea0003800000 */
.L_x_5804:
        /* <DEDUP_REMOVED lines=11> */
.L_x_5805:
[----:B------:R-:W-:Y:S02]  /*5df0*/  MOV R229, R220 ;  /* 0x000000dc00e57202 */ /* 0x000fe40000000f00 */
[----:B------:R-:W-:-:S07]  /*5e00*/  MOV R2, R7 ;  /* 0x0000000700027202 */ /* 0x000fce0000000f00 */
[----:B------:R-:W-:Y:S05]  /*5e10*/  WARPSYNC.COLLECTIVE R6, `(.L_x_5806) ;  /* 0x0000000006087348 */ /* 0x000fea0003c00000 */
[----:B------:R0:W1:Y:S02]  /*5e20*/  SHFL.DOWN P2, R7, R229, R226, R231 ;  /* 0x080000e2e5077389 */ /* 0x00006400000400e7 */
[----:B01----:R-:W-:Y:S05]  /*5e30*/  ENDCOLLECTIVE ;  /* 0x000000000000791b */ /* 0x003fea0003800000 */
.L_x_5806:
        /* <DEDUP_REMOVED lines=11> */
.L_x_5807:
[----:B------:R-:W-:Y:S02]  /*5ef0*/  ISETP.NE.AND P1, PT, R22, 0x1f, PT ;  /* 0x0000001f1600780c */ /* 0x000fe40003f25270 */
[----:B------:R-:W-:Y:S02]  /*5f00*/  MOV R225, R220 ;  /* 0x000000dc00e17202 */ /* 0x000fe40000000f00 */
[----:B------:R-:W-:-:S09]  /*5f10*/  MOV R2, R5 ;  /* 0x0000000500027202 */ /* 0x000fd20000000f00 */
[----:B------:R-:W-:Y:S05]  /*5f20*/  WARPSYNC.COLLECTIVE R6, `(.L_x_5808) ;  /* 0x0000000006087348 */ /* 0x000fea0003c00000 */
[----:B------:R0:W1:Y:S02]  /*5f30*/  SHFL.IDX P3, R5, R225, R224, R227 ;  /* 0x000000e0e1057389 */ /* 0x00006400000600e3 */
[----:B01----:R-:W-:Y:S05]  /*5f40*/  ENDCOLLECTIVE ;  /* 0x000000000000791b */ /* 0x003fea0003800000 */
.L_x_5808:
[----:B------:R-:W-:Y:S05]  /*5f50*/  WARPSYNC.COLLECTIVE R6, `(.L_x_5809) ;  /* 0x0000000006087348 */ /* 0x000fea0003c00000 */
[----:B------:R0:W1:Y:S02]  /*5f60*/  SHFL.DOWN P2, R7, R229, R226, R231 ;  /* 0x080000e2e5077389 */ /* 0x00006400000400e7 */
[----:B01----:R-:W-:Y:S05]  /*5f70*/  ENDCOLLECTIVE ;  /* 0x000000000000791b */ /* 0x003fea0003800000 */
.L_x_5809:
        /* <DEDUP_REMOVED lines=8> */
.L_x_5810:
[----:B------:R-:W-:-:S07]  /*6000*/  FMUL.FTZ R2, R8, R2 ;  /* 0x0000000208027220 */ /* 0x000fce0000410000 */
[----:B------:R-:W-:Y:S05]  /*6010*/  WARPSYNC.COLLECTIVE R6, `(.L_x_5811) ;  /* 0x0000000006087348 */ /* 0x000fea0003c00000 */
[----:B------:R0:W1:Y:S02]  /*6020*/  SHFL.IDX P3, R5, R225, R224, R227 ;  /* 0x000000e0e1057389 */ /* 0x00006400000600e3 */
[----:B01----:R-:W-:Y:S05]  /*6030*/  ENDCOLLECTIVE ;  /* 0x000000000000791b */ /* 0x003fea0003800000 */
.L_x_5811:
[----:B------:R-:W-:Y:S02]  /*6040*/  MOV R225, R9 ;  /* 0x0000000900e17202 */ /* 0x000fe40000000f00 */
[----:B------:R-:W-:Y:S02]  /*6050*/  MOV R222, R7 ;  /* 0x0000000700de7202 */ /* 0x000fe40000000f00 */
[----:B------:R-:W-:-:S07]  /*6060*/  MOV R221, R5 ;  /* 0x0000000500dd7202 */ /* 0x000fce0000000f00 */
[----:B------:R-:W-:Y:S05]  /*6070*/  WARPSYNC.COLLECTIVE R6, `(.L_x_5812) ;  /* 0x0000000006087348 */ /* 0x000fea0003c00000 */
[----:B------:R0:W1:Y:S02]  /*6080*/  SHFL.IDX P3, R5, R225, R224, R227 ;  /* 0x000000e0e1057389 */ /* 0x00006400000600e3 */
[----:B01----:R-:W-:Y:S05]  /*6090*/  ENDCOLLECTIVE ;  /* 0x000000000000791b */ /* 0x003fea0003800000 */
.L_x_5812:
[----:B------:R-:W-:Y:S01]  /*60a0*/  MOV R7, R5 ;  /* 0x0000000500077202 */ /* 0x000fe20000000f00 */
[----:B------:R-:W-:Y:S06]  /*60b0*/  BRA `(.L_x_5813) ;  /* 0xffffffcc00247947 */ /* 0x000fec000383ffff */
.L_x_5814:
        /* <DEDUP_REMOVED lines=12> */
.L_x_10464:


//--------------------- .text._Z25selective_scan_bwd_kernelI32Selective_Scan_bwd_kernel_traitsILi64ELi16ELb1ELb1ELb0ELb0ELb1EN3c104HalfEfEEv12SSMParamsBwd --------------------------
	.section	.text._Z25selective_scan_bwd_kernelI32Selective_Scan_bwd_kernel_traitsILi64ELi16ELb1ELb1ELb0ELb0ELb1EN3c104HalfEfEEv12SSMParamsBwd,"ax",@progbits
	.align	128
        .global         _Z25selective_scan_bwd_kernelI32Selective_Scan_bwd_kernel_traitsILi64ELi16ELb1ELb1ELb0ELb0ELb1EN3c104HalfEfEEv12SSMParamsBwd
        .type           _Z25selective_scan_bwd_kernelI32Selective_Scan_bwd_kernel_traitsILi64ELi16ELb1ELb1ELb0ELb0ELb1EN3c104HalfEfEEv12SSMParamsBwd,@function
        .size           _Z25selective_scan_bwd_kernelI32Selective_Scan_bwd_kernel_traitsILi64ELi16ELb1ELb1ELb0ELb0ELb1EN3c104HalfEfEEv12SSMParamsBwd,(.L_x_10465 - _Z25selective_scan_bwd_kernelI32Selective_Scan_bwd_kernel_traitsILi64ELi16ELb1ELb1ELb0ELb0ELb1EN3c104HalfEfEEv12SSMParamsBwd)
        .other          _Z25selective_scan_bwd_kernelI32Selective_Scan_bwd_kernel_traitsILi64ELi16ELb1ELb1ELb0ELb0ELb1EN3c104HalfEfEEv12SSMParamsBwd,@"STO_CUDA_ENTRY STV_DEFAULT"
_Z25selective_scan_bwd_kernelI32Selective_Scan_bwd_kernel_traitsILi64ELi16ELb1ELb1ELb0ELb0ELb1EN3c104HalfEfEEv12SSMParamsBwd:
.text._Z25selective_scan_bwd_kernelI32Selective_Scan_bwd_kernel_traitsILi64ELi16ELb1ELb1ELb0ELb0ELb1EN3c104HalfEfEEv12SSMParamsBwd:
        /* <DEDUP_REMOVED lines=21> */
[----:B------:R-:W2:Y:S01]  /*0150*/  LDCU.64 UR22, c[0x0][0x498] ;  /* 0x00009300ff1677ac */ /* 0x000ea20008000a00 */
        /* <DEDUP_REMOVED lines=8> */
[----:B------:R-:W-:Y:S01]  /*01e0*/  MOV R3, UR5 ;  /* 0x0000000500037c02 */ /* 0x000fe20008000f00 */
[----:B----4-:R-:W-:Y:S02]  /*01f0*/  UIMAD.WIDE.U32 UR12, UR32, UR16, URZ ;  /* 0x00000010200c72a5 */ /* 0x010fe4000f8e00ff */
[----:B------:R-:W-:-:S02]  /*0200*/  MOV R5, UR7 ;  /* 0x0000000700057c02 */ /* 0x000fc40008000f00 */
[----:B------:R-:W5:Y:S01]  /*0210*/  @P0 LDG.E R63, desc[UR30][R2.64] ;  /* 0x0000001e023f0981 */ /* 0x000f62000c1e1900 */
[----:B------:R-:W4:Y:S03]  /*0220*/  LDCU.64 UR24, c[0x0][0x3b0] ;  /* 0x00007600ff1877ac */ /* 0x000f260008000a00 */
[----:B------:R3:W5:Y:S01]  /*0230*/  @P1 LDG.E R60, desc[UR30][R4.64] ;  /* 0x0000001e043c1981 */ /* 0x000762000c1e1900 */
[----:B------:R-:W-:Y:S01]  /*0240*/  UIMAD UR13, UR32, UR17, UR13 ;  /* 0x00000011200d72a4 */ /* 0x000fe2000f8e020d */
[----:B------:R-:W4:Y:S01]  /*0250*/  LDCU.128 UR4, c[0x0][0x4a0] ;  /* 0x00009400ff0477ac */ /* 0x000f220008000c00 */
[----:B-1----:R-:W-:Y:S02]  /*0260*/  IADD3 R6, PT, PT, R0, 0xffffffe, RZ ;  /* 0x0ffffffe00067810 */ /* 0x002fe40007ffe0ff */
[----:B------:R-:W-:Y:S01]  /*0270*/  IABS R0, UR14 ;  /* 0x0000000e00007c13 */ /* 0x000fe20008000000 */
[----:B------:R-:W-:Y:S01]  /*0280*/  UIMAD.WIDE.U32 UR16, UR14, UR18, UR12 ;  /* 0x000000120e1072a5 */ /* 0x000fe2000f8e000c */
[----:B------:R1:W0:Y:S01]  /*0290*/  F2I.FTZ.U32.TRUNC.NTZ R7, R6 ;  /* 0x0000000600077305 */ /* 0x000222000021f000 */
[----:B--2---:R-:W-:Y:S01]  /*02a0*/  UISETP.NE.U32.AND UP0, UPT, UR28, URZ, UPT ;  /* 0x000000ff1c00728c */ /* 0x004fe2000bf05070 */
[----:B---3--:R-:W2:Y:S01]  /*02b0*/  LDC.64 R4, c[0x0][0x3c8] ;  /* 0x0000f200ff047b82 */ /* 0x008ea20000000a00 */
[----:B------:R-:W-:-:S02]  /*02c0*/  UIMAD UR26, UR14, UR19, UR17 ;  /* 0x000000130e1a72a4 */ /* 0x000fc4000f8e0211 */
[----:B------:R-:W-:Y:S02]  /*02d0*/  UIMAD.WIDE.U32 UR18, UR32, UR8, URZ ;  /* 0x00000008201272a5 */ /* 0x000fe4000f8e00ff */
[----:B------:R-:W-:Y:S01]  /*02e0*/  UIMAD.WIDE.U32 UR20, UR32, UR22, URZ ;  /* 0x00000016201472a5 */ /* 0x000fe2000f8e00ff */
[----:B-1----:R-:W-:Y:S01]  /*02f0*/  MOV R6, RZ ;  /* 0x000000ff00067202 */ /* 0x002fe20000000f00 */
[----:B------:R-:W-:-:S03]  /*0300*/  UIMAD UR9, UR32, UR9, UR19 ;  /* 0x00000009200972a4 */ /* 0x000fc6000f8e0213 */
[----:B------:R-:W-:Y:S01]  /*0310*/  UMOV UR8, UR18 ;  /* 0x0000001200087c82 */ /* 0x000fe20008000000 */
[----:B------:R-:W-:Y:S01]  /*0320*/  UISETP.NE.AND.EX UP0, UPT, UR29, URZ, UPT, UP0 ;  /* 0x000000ff1d00728c */ /* 0x000fe2000bf05300 */
[----:B0-----:R-:W-:Y:S01]  /*0330*/  IADD3 R2, PT, PT, RZ, -R7, RZ ;  /* 0x80000007ff027210 */ /* 0x001fe20007ffe0ff */
[----:B------:R-:W-:Y:S02]  /*0340*/  UIMAD.WIDE.U32 UR8, UR14, UR10, UR8 ;  /* 0x0000000a0e0872a5 */ /* 0x000fe4000f8e0008 */
[----:B------:R-:W-:Y:S02]  /*0350*/  UIMAD UR21, UR32, UR23, UR21 ;  /* 0x00000017201572a4 */ /* 0x000fe4000f8e0215 */
[----:B------:R-:W-:Y:S01]  /*0360*/  IMAD R3, R2, R9, RZ ;  /* 0x0000000902037224 */ /* 0x000fe200078e02ff */
[----:B----4-:R-:W-:Y:S02]  /*0370*/  UIMAD.WIDE.U32 UR12, UR14, UR6, URZ ;  /* 0x000000060e0c72a5 */ /* 0x010fe4000f8e00ff */
[----:B------:R-:W-:Y:S01]  /*0380*/  UIMAD.WIDE.U32 UR18, UR14, UR4, UR20 ;  /* 0x000000040e1272a5 */ /* 0x000fe2000f8e0014 */
[----:B------:R-:W-:Y:S01]  /*0390*/  IMAD.HI.U32 R7, R7, R3, R6 ;  /* 0x0000000307077227 */ /* 0x000fe200078e0006 */
[----:B------:R-:W-:-:S02]  /*03a0*/  UIMAD UR15, UR14, UR7, UR13 ;  /* 0x000000070e0f72a4 */ /* 0x000fc4000f8e020d */
[----:B------:R-:W-:Y:S02]  /*03b0*/  UIMAD UR23, UR14, UR5, UR19 ;  /* 0x000000050e1772a4 */ /* 0x000fe4000f8e0213 */
[----:B------:R-:W-:Y:S01]  /*03c0*/  UIMAD UR22, UR14, UR11, UR9 ;  /* 0x0000000b0e1672a4 */ /* 0x000fe2000f8e0209 */
[----:B------:R-:W-:Y:S01]  /*03d0*/  IMAD.HI.U32 R7, R7, R0, RZ ;  /* 0x0000000007077227 */ /* 0x000fe200078e00ff */
[----:B------:R-:W0:Y:S04]  /*03e0*/  LDCU.128 UR4, c[0x0][0x460] ;  /* 0x00008c00ff0477ac */ /* 0x000e280008000c00 */
[----:B------:R-:W-:Y:S01]  /*03f0*/  IADD3 R2, PT, PT, -R7, RZ, RZ ;  /* 0x000000ff07027210 */ /* 0x000fe20007ffe1ff */
[----:B------:R-:W1:Y:S04]  /*0400*/  @UP0 LDCU UR9, c[0x0][0x384] ;  /* 0x00007080ff0907ac */ /* 0x000e680008000800 */
[C---:B------:R-:W-:Y:S01]  /*0410*/  IMAD R0, R9.reuse, R2, R0 ;  /* 0x0000000209007224 */ /* 0x040fe200078e0200 */
[----:B------:R-:W3:Y:S04]  /*0420*/  @UP0 LDCU UR17, c[0x0][0x38c] ;  /* 0x00007180ff1107ac */ /* 0x000ee80008000800 */
[----:B------:R-:W-:Y:S01]  /*0430*/  ISETP.GT.U32.AND P1, PT, R9, R0, PT ;  /* 0x000000000900720c */ /* 0x000fe20003f24070 */
[----:B------:R-:W-:-:S02]  /*0440*/  ULEA UR19, UR33, 0xfffffc00, 0xa ;  /* 0xfffffc0021137891 */ /* 0x000fc4000f8e50ff */
[----:B------:R-:W-:Y:S01]  /*0450*/  UIMAD.WIDE.U32 UR10, UR32, UR24, URZ ;  /* 0x00000018200a72a5 */ /* 0x000fe2000f8e00ff */
[----:B------:R-:W4:Y:S01]  /*0460*/  @UP0 LDCU.64 UR34, c[0x0][0x480] ;  /* 0x00009000ff2207ac */ /* 0x000f220008000a00 */
[----:B------:R-:W-:Y:S02]  /*0470*/  UIADD3 UR16, UP3, UPT, UR19, UR16, URZ ;  /* 0x0000001013107290 */ /* 0x000fe4000ff7e0ff */
[----:B------:R-:W-:-:S06]  /*0480*/  UIMAD UR11, UR32, UR25, UR11 ;  /* 0x00000019200b72a4 */ /* 0x000fcc000f8e020b */
[-C--:B------:R-:W-:Y:S01]  /*0490*/  @!P1 IADD3 R0, PT, PT, R0, -R9.reuse, RZ ;  /* 0x8000000900009210 */ /* 0x080fe20007ffe0ff */
[----:B0-----:R-:W-:Y:S01]  /*04a0*/  ULEA UR25, UP1, UR16, UR4, 0x1 ;  /* 0x0000000410197291 */ /* 0x001fe2000f8208ff */
[----:B------:R-:W-:Y:S01]  /*04b0*/  @!P1 IADD3 R7, PT, PT, R7, 0x1, RZ ;  /* 0x0000000107079810 */ /* 0x000fe20007ffe0ff */
[----:B-1----:R-:W-:Y:S01]  /*04c0*/  @UP0 UIMAD UR4, UR32, UR9, UR14 ;  /* 0x00000009200402a4 */ /* 0x002fe2000f8e020e */
[----:B------:R-:W-:Y:S01]  /*04d0*/  ISETP.GE.U32.AND P0, PT, R0, R9, PT ;  /* 0x000000090000720c */ /* 0x000fe20003f06070 */
[----:B------:R-:W-:Y:S01]  /*04e0*/  USHF.R.S32.HI UR24, URZ, 0x1f, UR19 ;  /* 0x0000001fff187899 */ /* 0x000fe20008011413 */
[C---:B------:R-:W-:Y:S01]  /*04f0*/  LOP3.LUT R0, R8.reuse, UR14, RZ, 0x3c, !PT ;  /* 0x0000000e08007c12 */ /* 0x040fe2000f8e3cff */
[----:B------:R-:W-:Y:S01]  /*0500*/  UIADD3 UR8, UP2, UPT, UR19, UR8, URZ ;  /* 0x0000000813087290 */ /* 0x000fe2000ff5e0ff */
[----:B------:R-:W-:Y:S01]  /*0510*/  ISETP.NE.AND P1, PT, R8, RZ, PT ;  /* 0x000000ff0800720c */ /* 0x000fe20003f25270 */
[----:B------:R-:W-:Y:S01]  /*0520*/  @UP0 UIMAD UR4, UR4, UR33, URZ ;  /* 0x00000021040402a4 */ /* 0x000fe2000f8e02ff */
[----:B------:R-:W-:Y:S01]  /*0530*/  ISETP.GE.AND P2, PT, R0, RZ, PT ;  /* 0x000000ff0000720c */ /* 0x000fe20003f46270 */
[----:B------:R-:W0:Y:S01]  /*0540*/  LDCU.64 UR20, c[0x0][0x528] ;  /* 0x0000a500ff1477ac */ /* 0x000e220008000a00 */
[----:B------:R-:W-:-:S05]  /*0550*/  UIADD3.X UR26, UPT, UPT, UR24, UR26, URZ, UP3, !UPT ;  /* 0x0000001a181a7290 */ /* 0x000fca0009ffe4ff */
[----:B------:R-:W-:Y:S01]  /*0560*/  @P0 IADD3 R7, PT, PT, R7, 0x1, RZ ;  /* 0x0000000107070810 */ /* 0x000fe20007ffe0ff */
[----:B------:R-:W-:Y:S02]  /*0570*/  ULEA UR27, UP3, UR8, UR6, 0x1 ;  /* 0x00000006081b7291 */ /* 0x000fe4000f8608ff */
[----:B---3--:R-:W-:Y:S02]  /*0580*/  @UP0 UIMAD UR6, UR4, UR17, URZ ;  /* 0x00000011040602a4 */ /* 0x008fe4000f8e02ff */
[----:B------:R-:W-:Y:S01]  /*0590*/  ULEA.HI.X UR26, UR16, UR5, UR26, 0x1, UP1 ;  /* 0x00000005101a7291 */ /* 0x000fe200088f0c1a */
[----:B------:R-:W-:Y:S01]  /*05a0*/  @!P2 IADD3 R7, PT, PT, -R7, RZ, RZ ;  /* 0x000000ff0707a210 */ /* 0x000fe20007ffe1ff */
[----:B------:R-:W-:Y:S01]  /*05b0*/  UMOV UR4, URZ ;  /* 0x000000ff00047c82 */ /* 0x000fe20008000000 */
[----:B------:R-:W-:Y:S01]  /*05c0*/  @!P1 LOP3.LUT R7, RZ, R8, RZ, 0x33, !PT ;  /* 0x00000008ff079212 */ /* 0x000fe200078e33ff */
[----:B------:R-:W-:Y:S01]  /*05d0*/  UMOV UR5, URZ ;  /* 0x000000ff00057c82 */ /* 0x000fe20008000000 */
[----:B----4-:R-:W-:-:S02]  /*05e0*/  @UP0 UIMAD.WIDE UR4, UR6, 0x8, UR34 ;  /* 0x00000008060408a5 */ /* 0x010fc4000f8e0222 */
[----:B------:R-:W-:Y:S01]  /*05f0*/  SHF.R.S32.HI R9, RZ, 0x1f, R7 ;  /* 0x0000001fff097819 */ /* 0x000fe20000011407 */
[-C--:B--2---:R-:W-:Y:S01]  /*0600*/  IMAD.WIDE.U32 R2, R7, R4.reuse, UR10 ;  /* 0x0000000a07027e25 */ /* 0x084fe2000f8e0004 */
[----:B------:R-:W-:Y:S02]  /*0610*/  UISETP.GE.AND UP0, UPT, UR33, 0x1, UPT ;  /* 0x000000012100788c */ /* 0x000fe4000bf06270 */
[----:B------:R-:W-:Y:S01]  /*0620*/  UIADD3 UR18, UP1, UPT, UR19, UR18, URZ ;  /* 0x0000001213127290 */ /* 0x000fe2000ff3e0ff */
[----:B------:R-:W-:Y:S01]  /*0630*/  IMAD R0, R9, R4, RZ ;  /* 0x0000000409007224 */ /* 0x000fe200078e02ff */
[----:B------:R-:W-:Y:S01]  /*0640*/  IADD3 R56, P0, PT, R2, UR19, RZ ;  /* 0x0000001302387c10 */ /* 0x000fe2000ff1e0ff */
[----:B------:R-:W-:Y:S02]  /*0650*/  UIADD3.X UR22, UPT, UPT, UR24, UR22, URZ, UP2, !UPT ;  /* 0x0000001618167290 */ /* 0x000fe400097fe4ff */
[----:B------:R-:W-:Y:S01]  /*0660*/  IMAD R5, R7, R5, R0 ;  /* 0x0000000507057224 */ /* 0x000fe200078e0200 */
[----:B------:R-:W-:Y:S01]  /*0670*/  LEA R58, P1, R56, R58, 0x1 ;  /* 0x0000003a383a7211 */ /* 0x000fe200078208ff */
[----:B------:R-:W-:-:S02]  /*0680*/  UIADD3.X UR23, UPT, UPT, UR24, UR23, URZ, UP1, !UPT ;  /* 0x0000001718177290 */ /* 0x000fc40008ffe4ff */
[----:B0-----:R-:W-:Y:S01]  /*0690*/  ULEA UR29, UP1, UR18, UR20, 0x1 ;  /* 0x00000014121d7291 */ /* 0x001fe2000f8208ff */
[----:B------:R-:W-:Y:S01]  /*06a0*/  IADD3 R0, PT, PT, R3, R5, RZ ;  /* 0x0000000503007210 */ /* 0x000fe20007ffe0ff */
[----:B------:R-:W-:Y:S02]  /*06b0*/  ULEA.HI.X UR22, UR8, UR7, UR22, 0x1, UP3 ;  /* 0x0000000708167291 */ /* 0x000fe400098f0c16 */
[----:B------:R-:W-:Y:S01]  /*06c0*/  ULEA.HI.X UR23, UR18, UR21, UR23, 0x1, UP1 ;  /* 0x0000001512177291 */ /* 0x000fe200088f0c17 */
[----:B------:R-:W-:-:S04]  /*06d0*/  IADD3.X R0, PT, PT, R0, UR24, RZ, P0, !PT ;  /* 0x0000001800007c10 */ /* 0x000fc800087fe4ff */
[----:B------:R-:W-:Y:S01]  /*06e0*/  LEA.HI.X R56, R56, R59, R0, 0x1, P1 ;  /* 0x0000003b38387211 */ /* 0x000fe200008f0c00 */
[----:B------:R-:W-:Y:S01]  /*06f0*/  HFMA2 R59, -RZ, RZ, 0, 0 ;  /* 0x00000000ff3b7431 */ /* 0x000fe200000001ff */
[----:B------:R-:W-:Y:S06]  /*0700*/  BRA.U !UP0, `(.L_x_5815) ;  /* 0x0000005508c87547 */ /* 0x000fec000b800000 */
        /* <DEDUP_REMOVED lines=10> */
[----:B------:R-:W0:Y:S01]  /*07b0*/  LDCU UR24, c[0x0][0x394] ;  /* 0x00007280ff1877ac */ /* 0x000e220008000800 */
[----:B-1----:R-:W-:-:S04]  /*07c0*/  IMAD R0, R9, UR10, RZ ;  /* 0x0000000a09007c24 */ /* 0x002fc8000f8e02ff */
        /* <DEDUP_REMOVED lines=44> */
[----:B------:R-:W-:Y:S02]  /*0a90*/  LOP3.LUT R55, R55, 0x7c0, RZ, 0xc0, !PT ;  /* 0x000007c037377812 */ /* 0x000fe400078ec0ff */
[----:B------:R-:W-:Y:S02]  /*0aa0*/  LEA.HI R36, R57, R20, RZ, 0x1b ;  /* 0x0000001439247211 */ /* 0x000fe400078fd8ff */
[C---:B------:R-:W-:Y:S02]  /*0ab0*/  LEA R53, R20.reuse, UR6, 0x3 ;  /* 0x0000000614357c11 */ /* 0x040fe4000f8e18ff */
        /* <DEDUP_REMOVED lines=19> */
[----:B------:R-:W-:Y:S02]  /*0bf0*/  LOP3.LUT R35, R55, 0x1f, R20, 0xf8, !PT ;  /* 0x0000001f37237812 */ /* 0x000fe400078ef814 */
[----:B------:R-:W-:-:S02]  /*0c00*/  LEA R34, R20, R53, 0x3 ;  /* 0x0000003514227211 */ /* 0x000fc400078e18ff */
[----:B------:R-:W-:-:S07]  /*0c10*/  IADD3 R33, PT, PT, R23, R65, RZ ;  /* 0x0000004117217210 */ /* 0x000fce0007ffe0ff */
.L_x_5863:
        /* <DEDUP_REMOVED lines=14> */
[----:B----4-:R-:W4:Y:S04]  /*0d00*/  LDG.E.128 R4, desc[UR30][R2.64] ;  /* 0x0000001e02047981 */ /* 0x010f28000c1e1d00 */
        /* <DEDUP_REMOVED lines=40> */
[----:B------:R-:W2:Y:S04]  /*0f90*/  LDS.128 R24, [R3] ;  /* 0x0000000003187984 */ /* 0x000ea80000000c00 */
[----:B------:R-:W-:Y:S01]  /*0fa0*/  LDS.128 R16, [R3+0x10] ;  /* 0x0000100003107984 */ /* 0x000fe20000000c00 */
        /* <DEDUP_REMOVED lines=27> */
[----:B------:R-:W-:Y:S01]  /*1160*/  HADD2.F32 R113, -RZ, R25.H1_H1 ;  /* 0x30000019ff717230 */ /* 0x000fe20000004100 */
[----:B--2---:R-:W-:Y:S01]  /*1170*/  UIMAD.WIDE.U32 UR8, UR32, UR10, UR6 ;  /* 0x0000000a200872a5 */ /* 0x004fe2000f8e0006 */
[----:B------:R-:W-:-:S02]  /*1180*/  HADD2.F32 R110, -RZ, R26.H0_H0 ;  /* 0x2000001aff6e7230 */ /* 0x000fc40000004100 */
[--C-:B---3--:R-:W-:Y:S01]  /*1190*/  HADD2.F32 R93, -RZ, R76.reuse.H0_H0 ;  /* 0x2000004cff5d7230 */ /* 0x108fe20000004100 */
[----:B------:R-:W-:Y:S01]  /*11a0*/  UIMAD UR9, UR32, UR11, UR9 ;  /* 0x0000000b200972a4 */ /* 0x000fe2000f8e0209 */
[----:B------:R-:W-:Y:S01]  /*11b0*/  HADD2.F32 R92, -RZ, R76.H1_H1 ;  /* 0x3000004cff5c7230 */ /* 0x000fe20000004100 */
[----:B------:R-:W2:Y:S01]  /*11c0*/  LDCU.64 UR10, c[0x0][0x510] ;  /* 0x0000a200ff0a77ac */ /* 0x000ea20008000a00 */
[--C-:B------:R-:W-:Y:S02]  /*11d0*/  HADD2.F32 R2, -RZ, R78.reuse.H0_H0 ;  /* 0x2000004eff027230 */ /* 0x100fe40000004100 */
[----:B------:R-:W-:Y:S01]  /*11e0*/  FMUL.FTZ R76, R93, -1.4426950216293334961 ;  /* 0xbfb8aa3b5d4c7820 */ /* 0x000fe20000410000 */
[----:B------:R-:W-:Y:S02]  /*11f0*/  HADD2.F32 R84, -RZ, R78.H1_H1 ;  /* 0x3000004eff547230 */ /* 0x000fe40000004100 */
[----:B------:R-:W-:Y:S01]  /*1200*/  FMUL.FTZ R85, R92, -1.4426950216293334961 ;  /* 0xbfb8aa3b5c557820 */ /* 0x000fe20000410000 */
[----:B------:R-:W-:-:S02]  /*1210*/  HADD2.F32 R0, -RZ, R77.H0_H0 ;  /* 0x2000004dff007230 */ /* 0x000fc40000004100 */
[----:B------:R-:W-:Y:S01]  /*1220*/  FMUL.FTZ R78, R2, -1.4426950216293334961 ;  /* 0xbfb8aa3b024e7820 */ /* 0x000fe20000410000 */
[----:B------:R-:W-:Y:S01]  /*1230*/  HADD2.F32 R82, -RZ, R77.H1_H1 ;  /* 0x3000004dff527230 */ /* 0x000fe20000004100 */
[----:B------:R-:W3:Y:S01]  /*1240*/  MUFU.EX2 R76, R76 ;  /* 0x0000004c004c7308 */ /* 0x000ee20000000800 */
[----:B------:R-:W-:Y:S01]  /*1250*/  FMUL.FTZ R88, R84, -1.4426950216293334961 ;  /* 0xbfb8aa3b54587820 */ /* 0x000fe20000410000 */
[--C-:B------:R-:W-:Y:S02]  /*1260*/  HADD2.F32 R83, -RZ, R79.reuse.H0_H0 ;  /* 0x2000004fff537230 */ /* 0x100fe40000004100 */
[----:B------:R-:W-:Y:S01]  /*1270*/  FMUL.FTZ R87, R0, -1.4426950216293334961 ;  /* 0xbfb8aa3b00577820 */ /* 0x000fe20000410000 */
[----:B------:R0:W2:Y:S01]  /*1280*/  MUFU.EX2 R77, R85 ;  /* 0x00000055004d7308 */ /* 0x0000a20000000800 */
[----:B------:R-:W-:Y:S02]  /*1290*/  HADD2.F32 R86, -RZ, R79.H1_H1 ;  /* 0x3000004fff567230 */ /* 0x000fe40000004100 */
[----:B-1----:R-:W-:Y:S01]  /*12a0*/  FMUL.FTZ R81, R82, -1.4426950216293334961 ;  /* 0xbfb8aa3b52517820 */ /* 0x002fe20000410000 */
[--C-:B----4-:R-:W-:Y:S01]  /*12b0*/  HADD2.F32 R89, -RZ, R65.reuse.H0_H0 ;  /* 0x20000041ff597230 */ /* 0x110fe20000004100 */
[----:B------:R-:W1:Y:S01]  /*12c0*/  MUFU.EX2 R78, R78 ;  /* 0x0000004e004e7308 */ /* 0x000e620000000800 */
[----:B------:R-:W-:-:S02]  /*12d0*/  HADD2.F32 R95, -RZ, R65.H1_H1 ;  /* 0x30000041ff5f7230 */ /* 0x000fc40000004100 */
[----:B------:R-:W-:Y:S01]  /*12e0*/  FMUL.FTZ R90, R83, -1.4426950216293334961 ;  /* 0xbfb8aa3b535a7820 */ /* 0x000fe20000410000 */
[----:B------:R-:W-:Y:S01]  /*12f0*/  FMUL.FTZ R91, R86, -1.4426950216293334961 ;  /* 0xbfb8aa3b565b7820 */ /* 0x000fe20000410000 */
[----:B------:R4:W-:Y:S01]  /*1300*/  MUFU.EX2 R79, R88 ;  /* 0x00000058004f7308 */ /* 0x0009e20000000800 */
[----:B0-----:R-:W-:Y:S02]  /*1310*/  HADD2.F32 R85, -RZ, R64.H0_H0 ;  /* 0x20000040ff557230 */ /* 0x001fe40000004100 */
[----:B---3--:R-:W-:Y:S01]  /*1320*/  FADD.FTZ R76, R76, 1 ;  /* 0x3f8000004c4c7421 */ /* 0x008fe20000010000 */
[----:B------:R-:W-:Y:S01]  /*1330*/  FMUL.FTZ R65, R89, -1.4426950216293334961 ;  /* 0xbfb8aa3b59417820 */ /* 0x000fe20000410000 */
[----:B------:R0:W3:Y:S01]  /*1340*/  MUFU.EX2 R80, R87 ;  /* 0x0000005700507308 */ /* 0x0000e20000000800 */
[----:B------:R-:W-:Y:S01]  /*1350*/  FMUL.FTZ R99, R95, -1.4426950216293334961 ;  /* 0xbfb8aa3b5f637820 */ /* 0x000fe20000410000 */
[----:B------:R-:W-:Y:S01]  /*1360*/  FMUL.FTZ R96, R85, -1.4426950216293334961 ;  /* 0xbfb8aa3b55607820 */ /* 0x000fe20000410000 */
[----:B--2---:R-:W-:Y:S01]  /*1370*/  FADD.FTZ R77, R77, 1 ;  /* 0x3f8000004d4d7421 */ /* 0x004fe20000010000 */
[----:B------:R2:W3:Y:S01]  /*1380*/  MUFU.EX2 R104, R65 ;  /* 0x0000004100687308 */ /* 0x0004e20000000800 */
[----:B----4-:R-:W-:-:S02]  /*1390*/  HADD2.F32 R88, -RZ, R67.H0_H0 ;  /* 0x20000043ff587230 */ /* 0x010fc40000004100 */
[----:B-1----:R-:W-:Y:S01]  /*13a0*/  FADD.FTZ R101, R78, 1 ;  /* 0x3f8000004e657421 */ /* 0x002fe20000010000 */
[----:B------:R-:W-:Y:S01]  /*13b0*/  HADD2.F32 R94, -RZ, R66.H0_H0 ;  /* 0x20000042ff5e7230 */ /* 0x000fe20000004100 */
[----:B------:R-:W1:Y:S01]  /*13c0*/  MUFU.EX2 R100, R96 ;  /* 0x0000006000647308 */ /* 0x000e620000000800 */
[----:B0-----:R-:W-:Y:S02]  /*13d0*/  HADD2.F32 R87, -RZ, R64.H1_H1 ;  /* 0x30000040ff577230 */ /* 0x001fe40000004100 */
[----:B------:R-:W-:Y:S01]  /*13e0*/  FMUL.FTZ R105, R88, -1.4426950216293334961 ;  /* 0xbfb8aa3b58697820 */ /* 0x000fe20000410000 */
[----:B------:R-:W-:Y:S01]  /*13f0*/  HADD2.F32 R112, -RZ, R26.H1_H1 ;  /* 0x3000001aff707230 */ /* 0x000fe20000004100 */
[----:B------:R-:W-:Y:S01]  /*1400*/  MUFU.RCP R103, R77 ;  /* 0x0000004d00677308 */ /* 0x000fe20000001000 */
[----:B--2---:R-:W-:Y:S02]  /*1410*/  HADD2.F32 R65, -RZ, R29.H0_H0 ;  /* 0x2000001dff417230 */ /* 0x004fe40000004100 */
[----:B------:R-:W-:Y:S01]  /*1420*/  FMUL.FTZ R97, R87, -1.4426950216293334961 ;  /* 0xbfb8aa3b57617820 */ /* 0x000fe20000410000 */
[----:B---3--:R-:W-:Y:S01]  /*1430*/  FADD.FTZ R80, R80, 1 ;  /* 0x3f80000050507421 */ /* 0x008fe20000010000 */
[----:B------:R-:W-:Y:S01]  /*1440*/  HADD2.F32 R114, -RZ, R27.H1_H1 ;  /* 0x3000001bff727230 */ /* 0x000fe20000004100 */
[----:B------:R-:W-:Y:S01]  /*1450*/  UIMAD.WIDE.U32 UR8, UR14, UR10, UR8 ;  /* 0x0000000a0e0872a5 */ /* 0x000fe2000f8e0008 */
[----:B------:R-:W-:Y:S01]  /*1460*/  FADD.FTZ R124, R104, 1 ;  /* 0x3f800000687c7421 */ /* 0x000fe20000010000 */
[----:B------:R-:W-:Y:S01]  /*1470*/  HADD2.F32 R104, -RZ, R17.H0_H0 ;  /* 0x20000011ff687230 */ /* 0x000fe20000004100 */
[----:B------:R0:W-:Y:S01]  /*1480*/  MUFU.EX2 R128, R105 ;  /* 0x0000006900807308 */ /* 0x0001e20000000800 */
[----:B------:R-:W-:-:S02]  /*1490*/  HADD2.F32 R145, -RZ, R4.H1_H1 ;  /* 0x30000004ff917230 */ /* 0x000fc40000004100 */
[----:B-1----:R-:W-:Y:S01]  /*14a0*/  FADD.FTZ R100, R100, 1 ;  /* 0x3f80000064647421 */ /* 0x002fe20000010000 */
[--C-:B------:R-:W-:Y:S01]  /*14b0*/  HADD2.F32 R147, -RZ, R5.reuse.H0_H0 ;  /* 0x20000005ff937230 */ /* 0x100fe20000004100 */
[----:B------:R-:W1:Y:S01]  /*14c0*/  MUFU.RCP R96, R76 ;  /* 0x0000004c00607308 */ /* 0x000e620000001000 */
[----:B------:R-:W-:Y:S01]  /*14d0*/  HADD2.F32 R149, -RZ, R5.H1_H1 ;  /* 0x30000005ff957230 */ /* 0x000fe20000004100 */
[----:B------:R-:W-:Y:S01]  /*14e0*/  UIMAD UR10, UR14, UR11, UR9 ;  /* 0x0000000b0e0a72a4 */ /* 0x000fe2000f8e0209 */
[--C-:B------:R-:W-:Y:S01]  /*14f0*/  HADD2.F32 R151, -RZ, R6.reuse.H0_H0 ;  /* 0x20000006ff977230 */ /* 0x100fe20000004100 */
[----:B------:R-:W-:Y:S01]  /*1500*/  ULEA UR9, UP0, UR8, UR34, 0x1 ;  /* 0x0000002208097291 */ /* 0x000fe2000f8008ff */
[----:B0-----:R-:W-:Y:S01]  /*1510*/  FADD.FTZ R105, R79, 1 ;  /* 0x3f8000004f697421 */ /* 0x001fe20000010000 */
[----:B------:R-:W-:Y:S02]  /*1520*/  HADD2.F32 R153, -RZ, R6.H1_H1 ;  /* 0x30000006ff997230 */ /* 0x000fe40000004100 */
[----:B------:R-:W0:Y:S01]  /*1530*/  MUFU.EX2 R102, R97 ;  /* 0x0000006100667308 */ /* 0x000e220000000800 */
[--C-:B------:R-:W-:Y:S01]  /*1540*/  HADD2.F32 R155, -RZ, R7.reuse.H0_H0 ;  /* 0x20000007ff9b7230 */ /* 0x100fe20000004100 */
[----:B------:R-:W-:Y:S01]  /*1550*/  ULEA.HI.X UR8, UR8, UR35, UR10, 0x1, UP0 ;  /* 0x0000002308087291 */ /* 0x000fe200080f0c0a */
[----:B------:R-:W-:Y:S01]  /*1560*/  HADD2.F32 R157, -RZ, R7.H1_H1 ;  /* 0x30000007ff9d7230 */ /* 0x000fe20000004100 */
[----:B------:R-:W2:Y:S01]  /*1570*/  MUFU.EX2 R107, R99 ;  /* 0x00000063006b7308 */ /* 0x000ea20000000800 */
[--C-:B------:R-:W-:Y:S01]  /*1580*/  HADD2.F32 R159, -RZ, R8.reuse.H0_H0 ;  /* 0x20000008ff9f7230 */ /* 0x100fe20000004100 */
[----:B------:R-:W-:Y:S01]  /*1590*/  UISETP.NE.U32.AND UP0, UPT, UR36, URZ, UPT ;  /* 0x000000ff2400728c */ /* 0x000fe2000bf05070 */
[----:B------:R-:W-:Y:S01]  /*15a0*/  HADD2.F32 R161, -RZ, R8.H1_H1 ;  /* 0x30000008ffa17230 */ /* 0x000fe20000004100 */
[----:B------:R3:W4:Y:S01]  /*15b0*/  MUFU.EX2 R98, R90 ;  /* 0x0000005a00627308 */ /* 0x0007220000000800 */
[----:B------:R-:W-:-:S02]  /*15c0*/  HADD2.F32 R163, -RZ, R9.H0_H0 ;  /* 0x20000009ffa37230 */ /* 0x000fc40000004100 */
[----:B-1----:R-:W-:Y:S01]  /*15d0*/  FADD.FTZ R24, -R96, 1 ;  /* 0x3f80000060187421 */ /* 0x002fe20000010100 */
[----:B------:R-:W-:Y:S01]  /*15e0*/  HADD2.F32 R165, -RZ, R9.H1_H1 ;  /* 0x30000009ffa57230 */ /* 0x000fe20000004100 */
[----:B------:R1:W4:Y:S01]  /*15f0*/  MUFU.EX2 R64, R91 ;  /* 0x0000005b00407308 */ /* 0x0003220000000800 */
[----:B------:R-:W-:Y:S01]  /*1600*/  MOV R8, UR9 ;  /* 0x0000000900087c02 */ /* 0x000fe20008000f00 */
[----:B0-----:R-:W-:Y:S01]  /*1610*/  FADD.FTZ R122, R102, 1 ;  /* 0x3f800000667a7421 */ /* 0x001fe20000010000 */
[----:B------:R-:W-:Y:S01]  /*1620*/  HADD2.F32 R102, -RZ, R16.H1_H1 ;  /* 0x30000010ff667230 */ /* 0x000fe20000004100 */
[----:B------:R0:W-:Y:S01]  /*1630*/  MUFU.RCP R120, R100 ;  /* 0x0000006400787308 */ /* 0x0001e20000001000 */
[----:B---3--:R-:W-:Y:S02]  /*1640*/  HADD2.F32 R90, -RZ, R66.H1_H1 ;  /* 0x30000042ff5a7230 */ /* 0x008fe40000004100 */
[----:B--2---:R-:W-:Y:S01]  /*1650*/  FADD.FTZ R126, R107, 1 ;  /* 0x3f8000006b7e7421 */ /* 0x004fe20000010000 */
[----:B------:R-:W-:-:S02]  /*1660*/  HADD2.F32 R107, -RZ, R18.H1_H1 ;  /* 0x30000012ff6b7230 */ /* 0x000fc40000004100 */
[----:B------:R-:W-:Y:S01]  /*1670*/  FMUL.FTZ R66, R94, -1.4426950216293334961 ;  /* 0xbfb8aa3b5e427820 */ /* 0x000fe20000410000 */
[----:B-1----:R-:W-:Y:S02]  /*1680*/  HADD2.F32 R91, -RZ, R67.H1_H1 ;  /* 0x30000043ff5b7230 */ /* 0x002fe40000004100 */
[----:B------:R-:W-:Y:S01]  /*1690*/  FMUL.FTZ R67, R90, -1.4426950216293334961 ;  /* 0xbfb8aa3b5a437820 */ /* 0x000fe20000410000 */
[----:B----4-:R-:W-:Y:S01]  /*16a0*/  FADD.FTZ R98, R98, 1 ;  /* 0x3f80000062627421 */ /* 0x010fe20000010000 */
[----:B------:R-:W1:Y:S01]  /*16b0*/  MUFU.EX2 R81, R81 ;  /* 0x0000005100517308 */ /* 0x000e620000000800 */
[----:B0-----:R-:W-:Y:S02]  /*16c0*/  HADD2.F32 R100, -RZ, R16.H0_H0 ;  /* 0x20000010ff647230 */ /* 0x001fe40000004100 */
[----:B------:R-:W-:Y:S01]  /*16d0*/  FMUL.FTZ R106, R91, -1.4426950216293334961 ;  /* 0xbfb8aa3b5b6a7820 */ /* 0x000fe20000410000 */
[----:B------:R-:W-:Y:S01]  /*16e0*/  FADD.FTZ R121, R64, 1 ;  /* 0x3f80000040797421 */ /* 0x000fe20000010000 */
[----:B------:R0:W2:Y:S01]  /*16f0*/  MUFU.EX2 R127, R67 ;  /* 0x00000043007f7308 */ /* 0x0000a20000000800 */
[----:B------:R-:W-:-:S02]  /*1700*/  HADD2.F32 R64, -RZ, R28.H0_H0 ;  /* 0x2000001cff407230 */ /* 0x000fc40000004100 */
[----:B------:R-:W-:Y:S01]  /*1710*/  FFMA.FTZ R24, R93, R24, 1 ;  /* 0x3f8000005d187423 */ /* 0x000fe20000010018 */
[----:B------:R-:W-:Y:S01]  /*1720*/  MOV R9, UR8 ;  /* 0x0000000800097c02 */ /* 0x000fe20008000f00 */
[----:B------:R3:W-:Y:S01]  /*1730*/  MUFU.EX2 R134, R106 ;  /* 0x0000006a00867308 */ /* 0x0007e20000000800 */
[----:B------:R-:W-:Y:S01]  /*1740*/  UISETP.NE.AND.EX UP0, UPT, UR37, URZ, UPT, UP0 ;  /* 0x000000ff2500728c */ /* 0x000fe2000bf05300 */
[----:B------:R-:W-:Y:S02]  /*1750*/  HADD2.F32 R143, -RZ, R11.H0_H0 ;  /* 0x2000000bff8f7230 */ /* 0x000fe40000004100 */
[----:B------:R-:W-:Y:S01]  /*1760*/  MUFU.RCP R97, R80 ;  /* 0x0000005000617308 */ /* 0x000fe20000001000 */
[----:B0-----:R-:W-:Y:S02]  /*1770*/  HADD2.F32 R67, -RZ, R30.H0_H0 ;  /* 0x2000001eff437230 */ /* 0x001fe40000004100 */
[----:B-1----:R-:W-:Y:S01]  /*1780*/  FADD.FTZ R81, R81, 1 ;  /* 0x3f80000051517421 */ /* 0x002fe20000010000 */
[----:B------:R-:W-:-:S04]  /*1790*/  IMAD.WIDE.U32 R8, R35, 0x10, R8 ;  /* 0x0000001023087825 */ /* 0x000fc800078e0008 */
[----:B--2---:R-:W-:Y:S01]  /*17a0*/  FADD.FTZ R127, R127, 1 ;  /* 0x3f8000007f7f7421 */ /* 0x004fe20000010000 */
[----:B---3--:R-:W-:Y:S01]  /*17b0*/  HADD2.F32 R106, -RZ, R17.H1_H1 ;  /* 0x30000011ff6a7230 */ /* 0x008fe20000004100 */
[----:B------:R-:W-:Y:S08]  /*17c0*/  MUFU.RCP R101, R101 ;  /* 0x0000006500657308 */ /* 0x000ff00000001000 */
[----:B------:R0:W1:Y:S04]  /*17d0*/  MUFU.EX2 R125, R66 ;  /* 0x00000042007d7308 */ /* 0x0000680000000800 */
[----:B------:R2:W-:Y:S01]  /*17e0*/  MUFU.RCP R99, R81 ;  /* 0x0000005100637308 */ /* 0x0005e20000001000 */
[----:B0-----:R-:W-:-:S07]  /*17f0*/  HADD2.F32 R66, -RZ, R28.H1_H1 ;  /* 0x3000001cff427230 */ /* 0x001fce0000004100 */
[----:B------:R0:W-:Y:S01]  /*1800*/  MUFU.RCP R118, R98 ;  /* 0x0000006200767308 */ /* 0x0001e20000001000 */
[----:B--2---:R-:W-:Y:S01]  /*1810*/  FADD.FTZ R81, R128, 1 ;  /* 0x3f80000080517421 */ /* 0x004fe20000010000 */
[----:B-1----:R-:W-:-:S06]  /*1820*/  FADD.FTZ R125, R125, 1 ;  /* 0x3f8000007d7d7421 */ /* 0x002fcc0000010000 */
[----:B------:R-:W-:Y:S01]  /*1830*/  MUFU.RCP R121, R121 ;  /* 0x0000007900797308 */ /* 0x000fe20000001000 */
[----:B0-----:R-:W-:Y:S02]  /*1840*/  HADD2.F32 R98, -RZ, R27.H0_H0 ;  /* 0x2000001bff627230 */ /* 0x001fe40000004100 */
[----:B------:R-:W-:-:S04]  /*1850*/  FADD.FTZ R27, -R103, 1 ;  /* 0x3f800000671b7421 */ /* 0x000fc80000010100 */
[----:B------:R-:W-:Y:S01]  /*1860*/  FFMA.FTZ R27, R92, R27, 1 ;  /* 0x3f8000005c1b7423 */ /* 0x000fe2000001001b */
[----:B------:R-:W-:Y:S08]  /*1870*/  MUFU.RCP R105, R105 ;  /* 0x0000006900697308 */ /* 0x000ff00000001000 */
[----:B------:R-:W-:Y:S08]  /*1880*/  MUFU.RCP R122, R122 ;  /* 0x0000007a007a7308 */ /* 0x000ff00000001000 */
[----:B------:R-:W-:Y:S08]  /*1890*/  MUFU.RCP R124, R124 ;  /* 0x0000007c007c7308 */ /* 0x000ff00000001000 */
[----:B------:R-:W-:Y:S08]  /*18a0*/  MUFU.RCP R167, R127 ;  /* 0x0000007f00a77308 */ /* 0x000ff00000001000 */
[----:B------:R-:W0:Y:S08]  /*18b0*/  MUFU.RCP R125, R125 ;  /* 0x0000007d007d7308 */ /* 0x000e300000001000 */
[----:B------:R-:W-:Y:S08]  /*18c0*/  MUFU.RCP R126, R126 ;  /* 0x0000007e007e7308 */ /* 0x000ff00000001000 */
[----:B------:R0:W1:Y:S02]  /*18d0*/  MUFU.RCP R169, R81 ;  /* 0x0000005100a97308 */ /* 0x0000640000001000 */
[----:B0-----:R-:W-:Y:S01]  /*18e0*/  FADD.FTZ R81, -R125, 1 ;  /* 0x3f8000007d517421 */ /* 0x001fe20000010100 */
[----:B-1----:R-:W-:Y:S01]  /*18f0*/  FADD.FTZ R139, -R169, 1 ;  /* 0x3f800000a98b7421 */ /* 0x002fe20000010100 */
[----:B------:R0:W-:Y:S04]  /*1900*/  STS.128 [R32], R68 ;  /* 0x0000004420007388 */ /* 0x0001e80000000c00 */
[----:B------:R1:W-:Y:S01]  /*1910*/  STS.128 [R32+0x200], R72 ;  /* 0x0002004820007388 */ /* 0x0003e20000000c00 */
[----:B------:R-:W-:-:S03]  /*1920*/  NOP ;  /* 0x0000000000007918 */ /* 0x000fc60000000000 */
[----:B------:R-:W2:Y:S01]  /*1930*/  LDS.128 R76, [R3] ;  /* 0x00000000034c7984 */ /* 0x000ea20000000c00 */
[----:B0-----:R-:W-:Y:S02]  /*1940*/  HADD2.F32 R68, -RZ, R29.H1_H1 ;  /* 0x3000001dff447230 */ /* 0x001fe40000004100 */
[--C-:B------:R-:W-:Y:S02]  /*1950*/  HADD2.F32 R69, -RZ, R31.reuse.H0_H0 ;  /* 0x2000001fff457230 */ /* 0x100fe40000004100 */
[----:B-1----:R-:W-:Y:S02]  /*1960*/  HADD2.F32 R72, -RZ, R30.H1_H1 ;  /* 0x3000001eff487230 */ /* 0x002fe40000004100 */
[----:B------:R-:W-:Y:S01]  /*1970*/  FADD.FTZ R75, -R99, 1 ;  /* 0x3f800000634b7421 */ /* 0x000fe20000010100 */
[----:B------:R-:W-:Y:S02]  /*1980*/  HADD2.F32 R73, -RZ, R31.H1_H1 ;  /* 0x3000001fff497230 */ /* 0x000fe40000004100 */
[----:B------:R-:W-:-:S02]  /*1990*/  HADD2.F32 R29, -RZ, R18.H0_H0 ;  /* 0x20000012ff1d7230 */ /* 0x000fc40000004100 */
[----:B------:R-:W-:Y:S01]  /*19a0*/  FFMA.FTZ R75, R82, R75, 1 ;  /* 0x3f800000524b7423 */ /* 0x000fe2000001004b */
[--C-:B------:R-:W-:Y:S02]  /*19b0*/  HADD2.F32 R30, -RZ, R19.reuse.H0_H0 ;  /* 0x20000013ff1e7230 */ /* 0x100fe40000004100 */
[----:B------:R-:W-:Y:S02]  /*19c0*/  HADD2.F32 R31, -RZ, R19.H1_H1 ;  /* 0x30000013ff1f7230 */ /* 0x000fe40000004100 */
[----:B------:R-:W0:Y:S01]  /*19d0*/  LDS.128 R16, [R3+0x10] ;  /* 0x0000100003107984 */ /* 0x000e220000000c00 */
[--C-:B--2---:R-:W-:Y:S02]  /*19e0*/  HADD2.F32 R28, -RZ, R76.reuse.H0_H0 ;  /* 0x2000004cff1c7230 */ /* 0x104fe40000004100 */
[----:B------:R-:W-:Y:S02]  /*19f0*/  HADD2.F32 R71, -RZ, R76.H1_H1 ;  /* 0x3000004cff477230 */ /* 0x000fe40000004100 */
[----:B------:R-:W-:-:S02]  /*1a00*/  HADD2.F32 R70, -RZ, R77.H0_H0 ;  /* 0x2000004dff467230 */ /* 0x000fc40000004100 */
[----:B------:R-:W-:Y:S01]  /*1a10*/  FMUL.FTZ R25, R115, R28 ;  /* 0x0000001c73197220 */ /* 0x000fe20000410000 */
[----:B------:R-:W-:Y:S02]  /*1a20*/  HADD2.F32 R109, -RZ, R78.H0_H0 ;  /* 0x2000004eff6d7230 */ /* 0x000fe40000004100 */
[----:B------:R-:W-:Y:S01]  /*1a30*/  FMUL.FTZ R26, R116, R71 ;  /* 0x00000047741a7220 */ /* 0x000fe20000410000 */
[----:B------:R-:W-:Y:S02]  /*1a40*/  HADD2.F32 R108, -RZ, R77.H1_H1 ;  /* 0x3000004dff6c7230 */ /* 0x000fe40000004100 */
[----:B------:R-:W-:Y:S01]  /*1a50*/  FMUL.FTZ R25, R96, R25 ;  /* 0x0000001960197220 */ /* 0x000fe20000410000 */
[----:B------:R-:W-:Y:S01]  /*1a60*/  FADD.FTZ R77, -R101, 1 ;  /* 0x3f800000654d7421 */ /* 0x000fe20000010100 */
[----:B------:R-:W-:Y:S01]  /*1a70*/  FMUL.FTZ R26, R103, R26 ;  /* 0x0000001a671a7220 */ /* 0x000fe20000410000 */
[----:B------:R-:W-:Y:S01]  /*1a80*/  FMUL.FTZ R76, R110, R109 ;  /* 0x0000006d6e4c7220 */ /* 0x000fe20000410000 */
[----:B------:R-:W-:Y:S01]  /*1a90*/  FMUL.FTZ R24, R25, R24 ;  /* 0x0000001819187220 */ /* 0x000fe20000410000 */
[----:B------:R-:W-:Y:S01]  /*1aa0*/  FADD.FTZ R25, -R97, 1 ;  /* 0x3f80000061197421 */ /* 0x000fe20000010100 */
[----:B------:R-:W-:Y:S01]  /*1ab0*/  FMUL.FTZ R27, R26, R27 ;  /* 0x0000001b1a1b7220 */ /* 0x000fe20000410000 */
[----:B------:R-:W-:Y:S01]  /*1ac0*/  FMUL.FTZ R26, R111, R70 ;  /* 0x000000466f1a7220 */ /* 0x000fe20000410000 */
[----:B------:R-:W-:-:S02]  /*1ad0*/  HADD2.F32 R119, -RZ, R79.H0_H0 ;  /* 0x2000004fff777230 */ /* 0x000fc40000004100 */
[----:B------:R-:W-:Y:S01]  /*1ae0*/  FFMA.FTZ R25, R0, R25, 1 ;  /* 0x3f80000000197423 */ /* 0x000fe20000010019 */
[----:B------:R-:W-:Y:S01]  /*1af0*/  FFMA.FTZ R77, R2, R77, 1 ;  /* 0x3f800000024d7423 */ /* 0x000fe2000001004d */
[----:B------:R-:W-:Y:S01]  /*1b00*/  FMUL.FTZ R26, R97, R26 ;  /* 0x0000001a611a7220 */ /* 0x000fe20000410000 */
[----:B------:R-:W-:Y:S01]  /*1b10*/  FMUL.FTZ R76, R101, R76 ;  /* 0x0000004c654c7220 */ /* 0x000fe20000410000 */
[----:B------:R-:W-:Y:S01]  /*1b20*/  FMUL.FTZ R74, R113, R108 ;  /* 0x0000006c714a7220 */ /* 0x000fe20000410000 */
[----:B------:R-:W-:Y:S02]  /*1b30*/  HADD2.F32 R123, -RZ, R79.H1_H1 ;  /* 0x3000004fff7b7230 */ /* 0x000fe40000004100 */
[----:B------:R-:W-:Y:S01]  /*1b40*/  FMUL.FTZ R25, R26, R25 ;  /* 0x000000191a197220 */ /* 0x000fe20000410000 */
[----:B------:R-:W-:Y:S01]  /*1b50*/  FMUL.FTZ R76, R76, R77 ;  /* 0x0000004d4c4c7220 */ /* 0x000fe20000410000 */
[----:B------:R-:W-:Y:S01]  /*1b60*/  FADD.FTZ R26, -R118, 1 ;  /* 0x3f800000761a7421 */ /* 0x000fe20000010100 */
[----:B------:R-:W-:Y:S01]  /*1b70*/  FMUL.FTZ R77, R98, R119 ;  /* 0x00000077624d7220 */ /* 0x000fe20000410000 */
[----:B------:R-:W-:-:S02]  /*1b80*/  HADD2.F32 R117, -RZ, R78.H1_H1 ;  /* 0x3000004eff757230 */ /* 0x000fc40000004100 */
[----:B------:R-:W-:Y:S01]  /*1b90*/  FMUL.FTZ R74, R99, R74 ;  /* 0x0000004a634a7220 */ /* 0x000fe20000410000 */
[--C-:B0-----:R-:W-:Y:S02]  /*1ba0*/  HADD2.F32 R127, -RZ, R16.reuse.H0_H0 ;  /* 0x20000010ff7f7230 */ /* 0x101fe40000004100 */
[----:B------:R-:W-:Y:S01]  /*1bb0*/  FADD.FTZ R79, -R121, 1 ;  /* 0x3f800000794f7421 */ /* 0x000fe20000010100 */
[----:B------:R-:W-:Y:S01]  /*1bc0*/  FFMA.FTZ R78, R83, R26, 1 ;  /* 0x3f800000534e7423 */ /* 0x000fe2000001001a */
[----:B------:R-:W-:Y:S01]  /*1bd0*/  FMUL.FTZ R80, R114, R123 ;  /* 0x0000007b72507220 */ /* 0x000fe20000410000 */
[----:B------:R-:W-:Y:S01]  /*1be0*/  FMUL.FTZ R77, R118, R77 ;  /* 0x0000004d764d7220 */ /* 0x000fe20000410000 */
[----:B------:R-:W-:Y:S01]  /*1bf0*/  FMUL.FTZ R74, R74, R75 ;  /* 0x0000004b4a4a7220 */ /* 0x000fe20000410000 */
[----:B------:R-:W-:Y:S01]  /*1c00*/  FADD.FTZ R75, -R105, 1 ;  /* 0x3f800000694b7421 */ /* 0x000fe20000010100 */
[----:B------:R-:W-:Y:S01]  /*1c10*/  FMUL.FTZ R26, R112, R117 ;  /* 0x00000075701a7220 */ /* 0x000fe20000410000 */
[----:B------:R-:W-:-:S02]  /*1c20*/  HADD2.F32 R133, -RZ, R16.H1_H1 ;  /* 0x30000010ff857230 */ /* 0x000fc40000004100 */
[----:B------:R-:W-:Y:S01]  /*1c30*/  FADD.FTZ R16, -R120, 1 ;  /* 0x3f80000078107421 */ /* 0x000fe20000010100 */
[--C-:B------:R-:W-:Y:S02]  /*1c40*/  HADD2.F32 R129, -RZ, R17.reuse.H0_H0 ;  /* 0x20000011ff817230 */ /* 0x100fe40000004100 */
[----:B------:R-:W-:Y:S01]  /*1c50*/  FFMA.FTZ R79, R86, R79, 1 ;  /* 0x3f800000564f7423 */ /* 0x000fe2000001004f */
[----:B------:R-:W-:Y:S02]  /*1c60*/  HADD2.F32 R135, -RZ, R17.H1_H1 ;  /* 0x30000011ff877230 */ /* 0x000fe40000004100 */
[----:B------:R-:W-:Y:S01]  /*1c70*/  FMUL.FTZ R17, R100, R127 ;  /* 0x0000007f64117220 */ /* 0x000fe20000410000 */
[----:B------:R-:W-:Y:S01]  /*1c80*/  FMUL.FTZ R80, R121, R80 ;  /* 0x0000005079507220 */ /* 0x000fe20000410000 */
[----:B------:R-:W-:Y:S01]  /*1c90*/  FMUL.FTZ R77, R77, R78 ;  /* 0x0000004e4d4d7220 */ /* 0x000fe20000410000 */
[----:B------:R-:W-:Y:S01]  /*1ca0*/  FADD.FTZ R78, R134, 1 ;  /* 0x3f800000864e7421 */ /* 0x000fe20000010000 */
        /* <DEDUP_REMOVED lines=9> */
[----:B------:R0:W1:Y:S01]  /*1d40*/  MUFU.RCP R138, R78 ;  /* 0x0000004e008a7308 */ /* 0x0000620000001000 */
[----:B------:R-:W-:Y:S01]  /*1d50*/  FMUL.FTZ R75, R26, R75 ;  /* 0x0000004b1a4b7220 */ /* 0x000fe20000410000 */
[----:B------:R-:W-:Y:S01]  /*1d60*/  FMUL.FTZ R26, R17, R16 ;  /* 0x00000010111a7220 */ /* 0x000fe20000410000 */
[----:B------:R-:W-:Y:S01]  /*1d70*/  FADD.FTZ R16, -R124, 1 ;  /* 0x3f8000007c107421 */ /* 0x000fe20000010100 */
[----:B------:R-:W-:Y:S01]  /*1d80*/  FMUL.FTZ R17, R104, R129 ;  /* 0x0000008168117220 */ /* 0x000fe20000410000 */
[----:B------:R-:W-:Y:S01]  /*1d90*/  FFMA.FTZ R18, R87, R18, 1 ;  /* 0x3f80000057127423 */ /* 0x000fe20000010012 */
[----:B------:R-:W-:Y:S01]  /*1da0*/  FMUL.FTZ R79, R122, R79 ;  /* 0x0000004f7a4f7220 */ /* 0x000fe20000410000 */
[----:B------:R-:W-:Y:S01]  /*1db0*/  FFMA.FTZ R16, R89, R16, 1 ;  /* 0x3f80000059107423 */ /* 0x000fe20000010010 */
[----:B------:R-:W-:Y:S01]  /*1dc0*/  FMUL.FTZ R17, R124, R17 ;  /* 0x000000117c117220 */ /* 0x000fe20000410000 */
[----:B------:R-:W-:-:S02]  /*1dd0*/  HADD2.F32 R137, -RZ, R19.H0_H0 ;  /* 0x20000013ff897230 */ /* 0x000fc40000004100 */
[----:B------:R-:W-:Y:S01]  /*1de0*/  FMUL.FTZ R79, R79, R18 ;  /* 0x000000124f4f7220 */ /* 0x000fe20000410000 */
[----:B------:R-:W-:Y:S02]  /*1df0*/  HADD2.F32 R132, -RZ, R19.H1_H1 ;  /* 0x30000013ff847230 */ /* 0x000fe40000004100 */
[----:B------:R-:W-:Y:S01]  /*1e00*/  FMUL.FTZ R134, R29, R128 ;  /* 0x000000801d867220 */ /* 0x000fe20000410000 */
[----:B------:R-:W-:Y:S01]  /*1e10*/  FADD.FTZ R18, -R126, 1 ;  /* 0x3f8000007e127421 */ /* 0x000fe20000010100 */
[----:B------:R-:W-:Y:S01]  /*1e20*/  FMUL.FTZ R19, R106, R135 ;  /* 0x000000876a137220 */ /* 0x000fe20000410000 */
[----:B0-----:R-:W-:Y:S01]  /*1e30*/  FMUL.FTZ R78, R17, R16 ;  /* 0x00000010114e7220 */ /* 0x001fe20000410000 */
[----:B------:R-:W-:Y:S01]  /*1e40*/  FFMA.FTZ R17, R94, R81, 1 ;  /* 0x3f8000005e117423 */ /* 0x000fe20000010051 */
[----:B------:R-:W-:Y:S01]  /*1e50*/  FMUL.FTZ R134, R125, R134 ;  /* 0x000000867d867220 */ /* 0x000fe20000410000 */
[----:B------:R-:W-:Y:S01]  /*1e60*/  FFMA.FTZ R18, R95, R18, 1 ;  /* 0x3f8000005f127423 */ /* 0x000fe20000010012 */
[----:B------:R-:W-:Y:S01]  /*1e70*/  FMUL.FTZ R19, R126, R19 ;  /* 0x000000137e137220 */ /* 0x000fe20000410000 */
[----:B-1----:R-:W-:Y:S01]  /*1e80*/  FADD.FTZ R136, -R138, 1 ;  /* 0x3f8000008a887421 */ /* 0x002fe20000010100 */
[----:B------:R-:W-:Y:S01]  /*1e90*/  FMUL.FTZ R134, R134, R17 ;  /* 0x0000001186867220 */ /* 0x000fe20000410000 */
[----:B------:R-:W-:Y:S01]  /*1ea0*/  FFMA.FTZ R17, R88, R139, 1 ;  /* 0x3f80000058117423 */ /* 0x000fe2000001008b */
[----:B------:R-:W-:Y:S01]  /*1eb0*/  FMUL.FTZ R81, R19, R18 ;  /* 0x0000001213517220 */ /* 0x000fe20000410000 */
[----:B------:R-:W-:Y:S01]  /*1ec0*/  FADD.FTZ R19, -R167, 1 ;  /* 0x3f800000a7137421 */ /* 0x000fe20000010100 */
        /* <DEDUP_REMOVED lines=15> */
[--C-:B------:R-:W-:Y:S01]  /*1fc0*/  HADD2.F32 R74, -RZ, R12.reuse.H0_H0 ;  /* 0x2000000cff4a7230 */ /* 0x100fe20000004100 */
[----:B------:R-:W-:Y:S01]  /*1fd0*/  F2FP.F16.F32.PACK_AB R24, R79, R26 ;  /* 0x0000001a4f18723e */ /* 0x000fe200000000ff */
[----:B------:R-:W-:Y:S01]  /*1fe0*/  HADD2.F32 R79, -RZ, R15.H0_H0 ;  /* 0x2000000fff4f7230 */ /* 0x000fe20000004100 */
[----:B------:R-:W-:Y:S01]  /*1ff0*/  F2FP.F16.F32.PACK_AB R18, R75, R76 ;  /* 0x0000004c4b12723e */ /* 0x000fe200000000ff */
[----:B------:R-:W-:Y:S01]  /*2000*/  HADD2.F32 R76, -RZ, R12.H1_H1 ;  /* 0x3000000cff4c7230 */ /* 0x000fe20000004100 */
[----:B------:R-:W-:Y:S01]  /*2010*/  F2FP.F16.F32.PACK_AB R19, R80, R77 ;  /* 0x0000004d5013723e */ /* 0x000fe200000000ff */
[----:B------:R-:W-:Y:S01]  /*2020*/  BAR.SYNC.DEFER_BLOCKING 0x0 ;  /* 0x0000000000007b1d */ /* 0x000fe20000010000 */
[----:B------:R-:W-:Y:S01]  /*2030*/  F2FP.F16.F32.PACK_AB R25, R81, R78 ;  /* 0x0000004e5119723e */ /* 0x000fe200000000ff */
[--C-:B------:R-:W-:Y:S01]  /*2040*/  HADD2.F32 R75, -RZ, R13.reuse.H0_H0 ;  /* 0x2000000dff4b7230 */ /* 0x100fe20000004100 */
[----:B------:R-:W-:Y:S01]  /*2050*/  F2FP.F16.F32.PACK_AB R26, R139, R134 ;  /* 0x000000868b1a723e */ /* 0x000fe200000000ff */
[----:B------:R-:W-:Y:S01]  /*2060*/  HADD2.F32 R78, -RZ, R13.H1_H1 ;  /* 0x3000000dff4e7230 */ /* 0x000fe20000004100 */
[----:B------:R-:W-:Y:S01]  /*2070*/  F2FP.F16.F32.PACK_AB R27, R141, R136 ;  /* 0x000000888d1b723e */ /* 0x000fe200000000ff */
[----:B------:R-:W-:-:S02]  /*2080*/  HADD2.F32 R77, -RZ, R14.H0_H0 ;  /* 0x2000000eff4d7230 */ /* 0x000fc40000004100 */
[----:B------:R-:W-:Y:S01]  /*2090*/  FMUL.FTZ R99, R82, R99 ;  /* 0x0000006352637220 */ /* 0x000fe20000410000 */
[----:B------:R-:W-:Y:S02]  /*20a0*/  HADD2.F32 R80, -RZ, R14.H1_H1 ;  /* 0x3000000eff507230 */ /* 0x000fe40000004100 */
[----:B------:R-:W-:Y:S01]  /*20b0*/  FMUL.FTZ R2, R2, R101 ;  /* 0x0000006502027220 */ /* 0x000fe20000410000 */
[----:B------:R-:W-:Y:S02]  /*20c0*/  HADD2.F32 R81, -RZ, R15.H1_H1 ;  /* 0x3000000fff517230 */ /* 0x000fe40000004100 */
        /* <DEDUP_REMOVED lines=26> */
[----:B------:R-:W-:Y:S01]  /*2270*/  FMUL.FTZ R85, R106, R126 ;  /* 0x0000007e6a557220 */ /* 0x000fe20000410000 */
[----:B------:R-:W-:Y:S01]  /*2280*/  FMUL.FTZ R86, R29, R125 ;  /* 0x0000007d1d567220 */ /* 0x000fe20000410000 */
[----:B0-----:R-:W-:Y:S02]  /*2290*/  HADD2.F32 R27, -RZ, R10.H1_H1 ;  /* 0x3000000aff1b7230 */ /* 0x001fe40000004100 */
[----:B------:R-:W-:Y:S01]  /*22a0*/  FMUL.FTZ R10, R93, R96 ;  /* 0x000000605d0a7220 */ /* 0x000fe20000410000 */
[----:B------:R-:W-:-:S02]  /*22b0*/  HADD2.F32 R25, -RZ, R11.H1_H1 ;  /* 0x3000000bff197230 */ /* 0x000fc40000004100 */
[----:B------:R-:W-:Y:S01]  /*22c0*/  FMUL.FTZ R96, R111, R97 ;  /* 0x000000616f607220 */ /* 0x000fe20000410000 */
[----:B------:R-:W-:Y:S01]  /*22d0*/  FMUL.FTZ R93, R113, R99 ;  /* 0x00000063715d7220 */ /* 0x000fe20000410000 */
[----:B------:R-:W-:Y:S01]  /*22e0*/  FMUL.FTZ R0, R115, R10 ;  /* 0x0000000a73007220 */ /* 0x000fe20000410000 */
        /* <DEDUP_REMOVED lines=49> */
.L_x_5816:
[----:B------:R-:W-:Y:S01]  /*2600*/  FFMA.FTZ R2, R0, R64, R61 ;  /* 0x0000004000027223 */ /* 0x000fe2000001003d */
[----:B------:R-:W2:Y:S01]  /*2610*/  LDCU UR8, c[0x0][0x38c] ;  /* 0x00007180ff0877ac */ /* 0x000ea20008000800 */
[----:B------:R-:W-:Y:S02]  /*2620*/  HFMA2 R112, -RZ, RZ, 0, 0 ;  /* 0x00000000ff707431 */ /* 0x000fe400000001ff */
[----:B-----5:R-:W-:Y:S01]  /*2630*/  FADD.FTZ R135, R141, R60 ;  /* 0x0000003c8d877221 */ /* 0x020fe20000010000 */
[----:B01----:R-:W-:Y:S01]  /*2640*/  FFMA.FTZ R5, R95, R66, R2 ;  /* 0x000000425f057223 */ /* 0x003fe20000010002 */
[--C-:B------:R-:W-:Y:S01]  /*2650*/  FADD.FTZ R133, R145, R60.reuse ;  /* 0x0000003c91857221 */ /* 0x100fe20000010000 */
[--C-:B------:R-:W-:Y:S01]  /*2660*/  FADD.FTZ R134, R147, R60.reuse ;  /* 0x0000003c93867221 */ /* 0x100fe20000010000 */
[----:B------:R-:W-:Y:S01]  /*2670*/  FADD.FTZ R137, R139, R60 ;  /* 0x0000003c8b897221 */ /* 0x000fe20000010000 */
[----:B------:R-:W-:Y:S01]  /*2680*/  FFMA.FTZ R2, R96, R65, R5 ;  /* 0x0000004160027223 */ /* 0x000fe20000010005 */
[----:B------:R-:W-:-:S02]  /*2690*/  CS2R R110, SRZ ;  /* 0x00000000006e7805 */ /* 0x000fc4000001ff00 */
[----:B------:R-:W-:Y:S02]  /*26a0*/  CS2R R108, SRZ ;  /* 0x00000000006c7805 */ /* 0x000fe4000001ff00 */
[----:B------:R-:W-:Y:S01]  /*26b0*/  CS2R R106, SRZ ;  /* 0x00000000006a7805 */ /* 0x000fe2000001ff00 */
[----:B------:R-:W-:Y:S01]  /*26c0*/  FFMA.FTZ R5, R93, R68, R2 ;  /* 0x000000445d057223 */ /* 0x000fe20000010002 */
[----:B------:R-:W-:Y:S02]  /*26d0*/  CS2R R104, SRZ ;  /* 0x0000000000687805 */ /* 0x000fe4000001ff00 */
[----:B------:R-:W-:Y:S02]  /*26e0*/  CS2R R102, SRZ ;  /* 0x0000000000667805 */ /* 0x000fe4000001ff00 */
[----:B------:R-:W-:Y:S01]  /*26f0*/  CS2R R100, SRZ ;  /* 0x0000000000647805 */ /* 0x000fe2000001ff00 */
[----:B------:R-:W-:Y:S01]  /*2700*/  FFMA.FTZ R2, R94, R67, R5 ;  /* 0x000000435e027223 */ /* 0x000fe20000010005 */
[----:B------:R-:W-:-:S02]  /*2710*/  CS2R R98, SRZ ;  /* 0x0000000000627805 */ /* 0x000fc4000001ff00 */
[----:B------:R-:W-:Y:S01]  /*2720*/  MOV R97, RZ ;  /* 0x000000ff00617202 */ /* 0x000fe20000000f00 */
        /* <DEDUP_REMOVED lines=45> */
[----:B------:R-:W-:Y:S01]  /*2a00*/  USHF.L.U32 UR8, UR28, 0x8, URZ ;  /* 0x000000081c087899 */ /* 0x000fe200080006ff */
[----:B------:R-:W-:Y:S01]  /*2a10*/  IADD3 R193, PT, PT, R20, UR6, RZ ;  /* 0x0000000614c17c10 */ /* 0x000fe2000fffe0ff */
[----:B------:R-:W1:Y:S01]  /*2a20*/  LDCU UR41, c[0x0][0x394] ;  /* 0x00007280ff2977ac */ /* 0x000e620008000800 */
[----:B------:R-:W-:Y:S02]  /*2a30*/  MOV R112, RZ ;  /* 0x000000ff00707202 */ /* 0x000fe40000000f00 */
[----:B------:R-:W2:Y:S01]  /*2a40*/  LDC.64 R24, c[0x0][0x440] ;  /* 0x00011000ff187b82 */ /* 0x000ea20000000a00 */
[----:B------:R-:W-:Y:S01]  /*2a50*/  PLOP3.LUT P0, PT, PT, PT, UP0, 0x80, 0x8 ;  /* 0x000000000008781c */ /* 0x000fe20003f0f008 */
[----:B------:R-:W-:Y:S01]  /*2a60*/  ULOP3.LUT UR33, UR8, 0x100, URZ, 0xc0, !UPT ;  /* 0x0000010008217892 */ /* 0x000fe2000f8ec0ff */
[----:B------:R-:W-:Y:S01]  /*2a70*/  IADD3.X R31, PT, PT, RZ, R33, RZ, P1, !PT ;  /* 0x00000021ff1f7210 */ /* 0x000fe20000ffe4ff */
[----:B------:R-:W3:Y:S01]  /*2a80*/  LDCU UR42, c[0x0][0x38c] ;  /* 0x00007180ff2a77ac */ /* 0x000ee20008000800 */
[----:B------:R-:W-:-:S03]  /*2a90*/  ISETP.EQ.AND P0, PT, R131, RZ, P0 ;  /* 0x000000ff8300720c */ /* 0x000fc60000702270 */
[----:B------:R-:W4:Y:S01]  /*2aa0*/  LDC.64 R26, c[0x0][0x3a8] ;  /* 0x0000ea00ff1a7b82 */ /* 0x000f220000000a00 */
[----:B------:R-:W0:Y:S01]  /*2ab0*/  LDCU UR40, c[0x0][0x388] ;  /* 0x00007100ff2877ac */ /* 0x000e220008000800 */
[----:B------:R-:W0:Y:S06]  /*2ac0*/  LDCU.64 UR34, c[0x0][0x450] ;  /* 0x00008a00ff2277ac */ /* 0x000e2c0008000a00 */
[----:B------:R-:W0:Y:S01]  /*2ad0*/  LDC.64 R28, c[0x0][0x4d0] ;  /* 0x00013400ff1c7b82 */ /* 0x000e220000000a00 */
[----:B------:R-:W0:Y:S01]  /*2ae0*/  LDCU.64 UR36, c[0x0][0x3e0] ;  /* 0x00007c00ff2477ac */ /* 0x000e220008000a00 */
[----:B------:R-:W0:Y:S01]  /*2af0*/  LDCU.64 UR38, c[0x0][0x538] ;  /* 0x0000a700ff2677ac */ /* 0x000e220008000a00 */
[----:B-1----:R-:W-:-:S05]  /*2b00*/  UMOV UR8, URZ ;  /* 0x000000ff00087c82 */ /* 0x002fca0008000000 */
.L_x_5862:
[----:B0-----:R-:W-:-:S04]  /*2b10*/  IMAD.WIDE.U32 R4, R118, UR8, RZ ;  /* 0x0000000876047c25 */ /* 0x001fc8000f8e00ff */
[----:B------:R-:W-:Y:S01]  /*2b20*/  IMAD R5, R119, UR8, R5 ;  /* 0x0000000877057c24 */ /* 0x000fe2000f8e0205 */
[----:B------:R-:W-:-:S04]  /*2b30*/  LEA R16, P1, R4, R58, 0x1 ;  /* 0x0000003a04107211 */ /* 0x000fc800078208ff */
[----:B------:R-:W-:-:S03]  /*2b40*/  LEA.HI.X R17, R4, R56, R5, 0x1, P1 ;  /* 0x0000003804117211 */ /* 0x000fc600008f0c05 */
[----:B------:R-:W-:-:S05]  /*2b50*/  IMAD.WIDE.U32 R16, R35, 0x10, R16 ;  /* 0x0000001023107825 */ /* 0x000fca00078e0010 */
[----:B---3--:R-:W5:Y:S04]  /*2b60*/  LDG.E.128 R4, desc[UR30][R16.64] ;  /* 0x0000001e10047981 */ /* 0x008f68000c1e1d00 */
[----:B------:R-:W3:Y:S01]  /*2b70*/  LDG.E.128 R8, desc[UR30][R16.64+0x200] ;  /* 0x0002001e10087981 */ /* 0x000ee2000c1e1d00 */
[----:B------:R-:W-:Y:S02]  /*2b80*/  MOV R14, UR16 ;  /* 0x00000010000e7c02 */ /* 0x000fe40008000f00 */
[----:B------:R-:W-:Y:S02]  /*2b90*/  MOV R13, UR20 ;  /* 0x00000014000d7c02 */ /* 0x000fe40008000f00 */
[----:B------:R-:W-:Y:S02]  /*2ba0*/  MOV R12, R14 ;  /* 0x0000000e000c7202 */ /* 0x000fe40000000f00 */
[----:B------:R-:W-:-:S03]  /*2bb0*/  MOV R15, UR17 ;  /* 0x00000011000f7c02 */ /* 0x000fc60008000f00 */
[----:B----4-:R-:W-:-:S04]  /*2bc0*/  IMAD.WIDE.U32 R12, R26, UR8, R12 ;  /* 0x000000081a0c7c25 */ /* 0x010fc8000f8e000c */
[----:B------:R-:W-:Y:S01]  /*2bd0*/  IMAD R2, R27, UR8, R13 ;  /* 0x000000081b027c24 */ /* 0x000fe2000f8e020d */
[----:B--2---:R-:W-:-:S04]  /*2be0*/  LEA R14, P1, R12, R24, 0x2 ;  /* 0x000000180c0e7211 */ /* 0x004fc800078210ff */
        /* <DEDUP_REMOVED lines=11> */
[----:B---3--:R3:W-:Y:S01]  /*2ca0*/  STS.128 [R32+0x200], R8 ;  /* 0x0002000820007388 */ /* 0x0087e20000000c00 */
[----:B------:R-:W-:-:S03]  /*2cb0*/  NOP ;  /* 0x0000000000007918 */ /* 0x000fc60000000000 */
[----:B------:R4:W5:Y:S01]  /*2cc0*/  LDG.E R157, desc[UR30][R70.64] ;  /* 0x0000001e469d7981 */ /* 0x000962000c1e1900 */
[----:B------:R-:W4:Y:S01]  /*2cd0*/  S2UR UR10, SR_CgaCtaId ;  /* 0x00000000000a79c3 */ /* 0x000f220000008800 */
[----:B------:R-:W-:Y:S01]  /*2ce0*/  UIADD3 UR11, UPT, UPT, UR33, UR8, URZ ;  /* 0x00000008210b7290 */ /* 0x000fe2000fffe0ff */
[C---:B------:R-:W-:Y:S01]  /*2cf0*/  ISETP.NE.AND P2, PT, R20.reuse, RZ, PT ;  /* 0x000000ff1400720c */ /* 0x040fe20003f45270 */
[----:B0-----:R-:W0:Y:S01]  /*2d00*/  LDS.128 R12, [R3] ;  /* 0x00000000030c7984 */ /* 0x001e220000000c00 */
[----:B------:R-:W-:Y:S01]  /*2d10*/  UMOV UR9, 0x400 ;  /* 0x0000040000097882 */ /* 0x000fe20000000000 */
[----:B------:R-:W-:Y:S01]  /*2d20*/  ISETP.NE.AND P1, PT, R20, 0x3f, PT ;  /* 0x0000003f1400780c */ /* 0x000fe20003f25270 */
[----:B------:R-:W-:Y:S01]  /*2d30*/  FMUL.FTZ R156, R128, R73 ;  /* 0x00000049809c7220 */ /* 0x000fe20000410000 */
[----:B------:R-:W0:Y:S01]  /*2d40*/  LDS.128 R16, [R3+0x10] ;  /* 0x0000100003107984 */ /* 0x000e220000000c00 */
[----:B------:R-:W-:Y:S01]  /*2d50*/  SEL R2, R57, UR11, P2 ;  /* 0x0000000b39027c07 */ /* 0x000fe20009000000 */
[----:B------:R-:W-:Y:S01]  /*2d60*/  FMUL.FTZ R177, R135, R64 ;  /* 0x0000004087b17220 */ /* 0x000fe20000410000 */
[----:B-1----:R-:W-:Y:S01]  /*2d70*/  FMUL.FTZ R7, R133, R66 ;  /* 0x0000004285077220 */ /* 0x002fe20000410000 */
[----:B------:R-:W-:Y:S01]  /*2d80*/  FMUL.FTZ R4, R134, R65 ;  /* 0x0000004186047220 */ /* 0x000fe20000410000 */
[----:B------:R-:W-:Y:S01]  /*2d90*/  FMUL.FTZ R6, R132, R67 ;  /* 0x0000004384067220 */ /* 0x000fe20000410000 */
[----:B---3--:R-:W-:Y:S01]  /*2da0*/  FMUL.FTZ R8, R127, R72 ;  /* 0x000000487f087220 */ /* 0x008fe20000410000 */
[----:B------:R-:W-:Y:S01]  /*2db0*/  FMUL.FTZ R9, R130, R69 ;  /* 0x0000004582097220 */ /* 0x000fe20000410000 */
[----:B------:R-:W-:Y:S01]  /*2dc0*/  FMUL.FTZ R164, R125, R74 ;  /* 0x0000004a7da47220 */ /* 0x000fe20000410000 */
[----:B--2---:R-:W-:Y:S01]  /*2dd0*/  FMUL.FTZ R155, R148, 1.4426950216293334961 ;  /* 0x3fb8aa3b949b7820 */ /* 0x004fe20000410000 */
[----:B------:R-:W-:Y:S01]  /*2de0*/  FMUL.FTZ R163, R126, R76 ;  /* 0x0000004c7ea37220 */ /* 0x000fe20000410000 */
[----:B------:R-:W-:Y:S01]  /*2df0*/  FMUL.FTZ R161, R124, R78 ;  /* 0x0000004e7ca17220 */ /* 0x000fe20000410000 */
[----:B------:R-:W-:Y:S01]  /*2e00*/  FMUL.FTZ R178, R137, R77 ;  /* 0x0000004d89b27220 */ /* 0x000fe20000410000 */
[-C--:B------:R-:W-:Y:S01]  /*2e10*/  FMUL.FTZ R176, R135, R155.reuse ;  /* 0x0000009b87b07220 */ /* 0x080fe20000410000 */
[-C--:B------:R-:W-:Y:S01]  /*2e20*/  FMUL.FTZ R151, R133, R155.reuse ;  /* 0x0000009b85977220 */ /* 0x080fe20000410000 */
[-C--:B------:R-:W-:Y:S01]  /*2e30*/  FMUL.FTZ R154, R134, R155.reuse ;  /* 0x0000009b869a7220 */ /* 0x080fe20000410000 */
[-C--:B------:R-:W-:Y:S01]  /*2e40*/  FMUL.FTZ R159, R129, R155.reuse ;  /* 0x0000009b819f7220 */ /* 0x080fe20000410000 */
[----:B----4-:R-:W-:Y:S01]  /*2e50*/  ULEA UR10, UR10, UR9, 0x18 ;  /* 0x000000090a0a7291 */ /* 0x010fe2000f8ec0ff */
[-C--:B------:R-:W-:Y:S01]  /*2e60*/  FMUL.FTZ R160, R132, R155.reuse ;  /* 0x0000009b84a07220 */ /* 0x080fe20000410000 */
[----:B------:R-:W1:Y:S01]  /*2e70*/  MUFU.EX2 R176, R176 ;  /* 0x000000b000b07308 */ /* 0x000e620000000800 */
[-C--:B------:R-:W-:Y:S01]  /*2e80*/  FMUL.FTZ R183, R130, R155.reuse ;  /* 0x0000009b82b77220 */ /* 0x080fe20000410000 */
[-C--:B------:R-:W-:Y:S01]  /*2e90*/  FMUL.FTZ R186, R128, R155.reuse ;  /* 0x0000009b80ba7220 */ /* 0x080fe20000410000 */
[-C--:B------:R-:W-:Y:S01]  /*2ea0*/  FMUL.FTZ R187, R125, R155.reuse ;  /* 0x0000009b7dbb7220 */ /* 0x080fe20000410000 */
[----:B------:R-:W-:Y:S01]  /*2eb0*/  LEA R5, R2, UR10, 0x2 ;  /* 0x0000000a02057c11 */ /* 0x000fe2000f8e10ff */
        /* <DEDUP_REMOVED lines=8> */
[----:B------:R-:W2:Y:S01]  /*2f40*/  MUFU.EX2 R151, R151 ;  /* 0x0000009700977308 */ /* 0x000ea20000000800 */
[----:B-1----:R1:W-:Y:S01]  /*2f50*/  STS [R5+0x1d10], R176 ;  /* 0x001d10b005007388 */ /* 0x0023e20000000800 */
[----:B------:R-:W-:Y:S01]  /*2f60*/  FMUL.FTZ R180, R142, R80 ;  /* 0x000000508eb47220 */ /* 0x000fe20000410000 */
[----:B------:R-:W-:Y:S01]  /*2f70*/  FMUL.FTZ R155, R143, R79 ;  /* 0x0000004f8f9b7220 */ /* 0x000fe20000410000 */
[--C-:B0-----:R-:W-:Y:S01]  /*2f80*/  HADD2.F32 R11, -RZ, R13.reuse.H0_H0 ;  /* 0x2000000dff0b7230 */ /* 0x101fe20000004100 */
[----:B------:R-:W0:Y:S01]  /*2f90*/  MUFU.EX2 R154, R154 ;  /* 0x0000009a009a7308 */ /* 0x000e220000000800 */
[----:B------:R-:W-:-:S02]  /*2fa0*/  HADD2.F32 R70, -RZ, R13.H1_H1 ;  /* 0x3000000dff467230 */ /* 0x000fc40000004100 */
[----:B------:R-:W-:Y:S01]  /*2fb0*/  FMUL.FTZ R179, R146, R81 ;  /* 0x0000005192b37220 */ /* 0x000fe20000410000 */
[--C-:B------:R-:W-:Y:S01]  /*2fc0*/  HADD2.F32 R13, -RZ, R14.reuse.H0_H0 ;  /* 0x2000000eff0d7230 */ /* 0x100fe20000004100 */
[----:B------:R-:W3:Y:S01]  /*2fd0*/  MUFU.EX2 R159, R159 ;  /* 0x0000009f009f7308 */ /* 0x000ee20000000800 */
[----:B------:R-:W-:Y:S02]  /*2fe0*/  HADD2.F32 R71, -RZ, R14.H1_H1 ;  /* 0x3000000eff477230 */ /* 0x000fe40000004100 */
[----:B-1----:R-:W-:Y:S01]  /*2ff0*/  FMUL.FTZ R5, R129, R68 ;  /* 0x0000004481057220 */ /* 0x002fe20000410000 */
[--C-:B------:R-:W-:Y:S01]  /*3000*/  HADD2.F32 R14, -RZ, R15.reuse.H0_H0 ;  /* 0x2000000fff0e7230 */ /* 0x100fe20000004100 */
[----:B------:R-:W1:Y:S01]  /*3010*/  MUFU.EX2 R160, R160 ;  /* 0x000000a000a07308 */ /* 0x000e620000000800 */
[----:B------:R-:W-:Y:S01]  /*3020*/  HADD2.F32 R149, -RZ, R15.H1_H1 ;  /* 0x3000000fff957230 */ /* 0x000fe20000004100 */
[----:B------:R-:W-:Y:S01]  /*3030*/  BSSY.RECONVERGENT B0, `(.L_x_5818) ;  /* 0x0000044000007945 */ /* 0x000fe20003800200 */
[--C-:B------:R-:W-:Y:S01]  /*3040*/  HADD2.F32 R15, -RZ, R16.reuse.H0_H0 ;  /* 0x20000010ff0f7230 */ /* 0x100fe20000004100 */
[----:B------:R-:W4:Y:S01]  /*3050*/  MUFU.EX2 R2, R2 ;  /* 0x0000000200027308 */ /* 0x000f220000000800 */
[----:B------:R-:W-:-:S02]  /*3060*/  HADD2.F32 R150, -RZ, R16.H1_H1 ;  /* 0x30000010ff967230 */ /* 0x000fc40000004100 */
[----:B------:R-:W-:Y:S01]  /*3070*/  FMUL.FTZ R165, R149, R156 ;  /* 0x0000009c95a57220 */ /* 0x000fe20000410000 */
[--C-:B------:R-:W-:Y:S01]  /*3080*/  HADD2.F32 R16, -RZ, R17.reuse.H0_H0 ;  /* 0x20000011ff107230 */ /* 0x100fe20000004100 */
[----:B------:R-:W0:Y:S01]  /*3090*/  MUFU.EX2 R183, R183 ;  /* 0x000000b700b77308 */ /* 0x000e220000000800 */
[----:B------:R-:W-:Y:S02]  /*30a0*/  HADD2.F32 R152, -RZ, R17.H1_H1 ;  /* 0x30000011ff987230 */ /* 0x000fe40000004100 */
[----:B------:R-:W-:Y:S01]  /*30b0*/  FMUL.FTZ R173, R11, R4 ;  /* 0x000000040bad7220 */ /* 0x000fe20000410000 */
[--C-:B------:R-:W-:Y:S01]  /*30c0*/  HADD2.F32 R17, -RZ, R18.reuse.H0_H0 ;  /* 0x20000012ff117230 */ /* 0x100fe20000004100 */
[----:B------:R-:W0:Y:S01]  /*30d0*/  MUFU.EX2 R186, R186 ;  /* 0x000000ba00ba7308 */ /* 0x000e220000000800 */
[----:B------:R-:W-:Y:S02]  /*30e0*/  HADD2.F32 R153, -RZ, R18.H1_H1 ;  /* 0x30000012ff997230 */ /* 0x000fe40000004100 */
[----:B------:R-:W-:Y:S01]  /*30f0*/  FMUL.FTZ R168, R70, R5 ;  /* 0x0000000546a87220 */ /* 0x000fe20000410000 */
[----:B------:R-:W-:Y:S01]  /*3100*/  HADD2.F32 R10, -RZ, R12.H0_H0 ;  /* 0x2000000cff0a7230 */ /* 0x000fe20000004100 */
[----:B------:R-:W0:Y:S01]  /*3110*/  MUFU.EX2 R187, R187 ;  /* 0x000000bb00bb7308 */ /* 0x000e220000000800 */
[----:B------:R-:W-:-:S02]  /*3120*/  HADD2.F32 R18, -RZ, R19.H0_H0 ;  /* 0x20000013ff127230 */ /* 0x000fc40000004100 */
[----:B------:R-:W-:Y:S01]  /*3130*/  FMUL.FTZ R169, R13, R6 ;  /* 0x000000060da97220 */ /* 0x000fe20000410000 */
[----:B------:R-:W-:Y:S01]  /*3140*/  HADD2.F32 R158, -RZ, R19.H1_H1 ;  /* 0x30000013ff9e7230 */ /* 0x000fe20000004100 */
[----:B------:R-:W0:Y:S01]  /*3150*/  MUFU.EX2 R190, R190 ;  /* 0x000000be00be7308 */ /* 0x000e220000000800 */
[----:B------:R-:W-:Y:S02]  /*3160*/  HADD2.F32 R12, -RZ, R12.H1_H1 ;  /* 0x3000000cff0c7230 */ /* 0x000fe40000004100 */
        /* <DEDUP_REMOVED lines=16> */
[----:B------:R-:W0:Y:S04]  /*3270*/  MUFU.EX2 R201, R201 ;  /* 0x000000c900c97308 */ /* 0x000e280000000800 */
[----:B------:R-:W0:Y:S01]  /*3280*/  MUFU.EX2 R203, R203 ;  /* 0x000000cb00cb7308 */ /* 0x000e220000000800 */
[----:B------:R-:W-:Y:S01]  /*3290*/  BAR.SYNC.DEFER_BLOCKING 0x0 ;  /* 0x0000000000007b1d */ /* 0x000fe20000010000 */
        /* <DEDUP_REMOVED lines=16> */
[----:B------:R-:W-:Y:S01]  /*33a0*/  FMUL.FTZ R157, R17, R178 ;  /* 0x000000b2119d7220 */ /* 0x000fe20000410000 */
[----:B01234-:R-:W-:Y:S06]  /*33b0*/  @P1 BRA `(.L_x_5819) ;  /* 0x0000000000241947 */ /* 0x01ffec0003800000 */
        /* <DEDUP_REMOVED lines=9> */
.L_x_5819:
[----:B------:R-:W-:-:S06]  /*3450*/  LEA R205, R20, UR10, 0x2 ;  /* 0x0000000a14cd7c11 */ /* 0x000fcc000f8e10ff */
[----:B------:R-:W0:Y:S02]  /*3460*/  LDS R205, [R205+0x2514] ;  /* 0x00251400cdcd7984 */ /* 0x000e240000000800 */
.L_x_5820:
[----:B------:R-:W-:Y:S05]  /*3470*/  BSYNC.RECONVERGENT B0 ;  /* 0x0000000000007941 */ /* 0x000fea0003800200 */
.L_x_5818:
[----:B------:R-:W2:Y:S01]  /*3480*/  @P0 LDC R5, c[0x0][0x38c] ;  /* 0x0000e300ff050b82 */ /* 0x000ea20000000800 */
[----:B------:R-:W-:Y:S01]  /*3490*/  MOV R4, UR24 ;  /* 0x0000001800047c02 */ /* 0x000fe20008000f00 */
[----:B------:R-:W-:Y:S01]  /*34a0*/  HFMA2 R8, -RZ, RZ, 1.875, 0 ;  /* 0x3f800000ff087431 */ /* 0x000fe200000001ff */
[----:B------:R-:W-:Y:S02]  /*34b0*/  MOV R7, 0x8 ;  /* 0x0000000800077802 */ /* 0x000fe40000000f00 */
[----:B------:R-:W-:Y:S01]  /*34c0*/  @P0 IADD3 R4, PT, PT, R4, -0x2, RZ ;  /* 0xfffffffe04040810 */ /* 0x000fe20007ffe0ff */
[----:B------:R-:W-:Y:S01]  /*34d0*/  FFMA.FTZ R6, R177, R151, R174 ;  /* 0x00000097b1067223 */ /* 0x000fe200000100ae */
[----:B------:R-:W-:-:S03]  /*34e0*/  MOV R9, RZ ;  /* 0x000000ff00097202 */ /* 0x000fc60000000f00 */
        /* <DEDUP_REMOVED lines=71> */
.L_x_5880:
[----:B------:R-:W-:Y:S01]  /*3960*/  ISETP.GE.AND P3, PT, R62, 0x10, PT ;  /* 0x000000103e00780c */ /* 0x000fe20003f66270 */
[----:B----4-:R-:W-:Y:S01]  /*3970*/  FFMA.FTZ R5, R7, R5, R4 ;  /* 0x0000000507057223 */ /* 0x010fe20000010004 */
[----:B------:R-:W-:-:S04]  /*3980*/  UMOV UR9, 0xffffffff ;  /* 0xffffffff00097882 */ /* 0x000fc80000000000 */
[----:B------:R-:W-:-:S07]  /*3990*/  FSEL R178, R4, R5, !P3 ;  /* 0x0000000504b27208 */ /* 0x000fce0005800000 */
[----:B--23--:R-:W-:Y:S01]  /*39a0*/  @P3 FMUL.FTZ R7, R7, R180 ;  /* 0x000000b407073220 */ /* 0x00cfe20000410000 */
[----:B------:R-:W-:Y:S06]  /*39b0*/  BRA.DIV UR9, `(.L_x_5823) ;  /* 0x00000032091c7947 */ /* 0x000fec000b800000 */
.L_x_5883:
[----:B------:R-:W-:-:S03]  /*39c0*/  UMOV UR9, 0xffffffff ;  /* 0xffffffff00097882 */ /* 0x000fc60000000000 */
[----:B------:R-:W-:Y:S05]  /*39d0*/  BRA.DIV UR9, `(.L_x_5824) ;  /* 0x00000032093c7947 */ /* 0x000fea000b800000 */
.L_x_5886:
[----:B------:R-:W-:-:S03]  /*39e0*/  UMOV UR9, 0xffffffff ;  /* 0xffffffff00097882 */ /* 0x000fc60000000000 */
[----:B------:R-:W-:Y:S05]  /*39f0*/  BRA.DIV UR9, `(.L_x_5825) ;  /* 0x00000032095c7947 */ /* 0x000fea000b800000 */
[----:B------:R2:W3:Y:S04]  /*3a00*/  SHFL.UP PT, R179, R7, 0x1, RZ ;  /* 0x0420000007b37989 */ /* 0x0004e800000e00ff */
[----:B------:R-:W4:Y:S04]  /*3a10*/  SHFL.UP PT, R178, R178, 0x1, RZ ;  /* 0x04200000b2b27989 */ /* 0x000f2800000e00ff */
[----:B-----5:R2:W0:Y:S04]  /*3a20*/  SHFL.IDX PT, R4, R8, RZ, 0x1f ;  /* 0x00001fff08047589 */ /* 0x02042800000e0000 */
[----:B------:R2:W0:Y:S02]  /*3a30*/  SHFL.IDX PT, R5, R9, RZ, 0x1f ;  /* 0x00001fff09057589 */ /* 0x00042400000e0000 */
.L_x_5892:
[----:B--2---:R-:W2:Y:S01]  /*3a40*/  LDS.64 R6, [R34+0x1900] ;  /* 0x0019000022067984 */ /* 0x004ea20000000a00 */
[C---:B0--34-:R-:W-:Y:S01]  /*3a50*/  @P2 FFMA.FTZ R5, R179.reuse, R5, R178 ;  /* 0x00000005b3052223 */ /* 0x059fe200000100b2 */
[----:B------:R-:W-:-:S03]  /*3a60*/  @P2 FMUL.FTZ R4, R179, R4 ;  /* 0x00000004b3042220 */ /* 0x000fc60000410000 */
[-C--:B--2---:R-:W-:Y:S01]  /*3a70*/  FFMA.FTZ R7, R5, R6.reuse, R7 ;  /* 0x0000000605077223 */ /* 0x084fe20000010007 */
[----:B------:R-:W-:-:S05]  /*3a80*/  FMUL.FTZ R6, R4, R6 ;  /* 0x0000000604067220 */ /* 0x000fca0000410000 */
[----:B------:R3:W-:Y:S02]  /*3a90*/  STS.128 [R34+0x1900], R4 ;  /* 0x0019000422007388 */ /* 0x0007e40000000c00 */
.L_x_5821:
        /* <DEDUP_REMOVED lines=108> */
.L_x_5909:
        /* <DEDUP_REMOVED lines=10> */
.L_x_5826:
[----:B------:R-:W-:Y:S05]  /*4200*/  WARPSYNC.ALL ;  /* 0x0000000000007948 */ /* 0x000fea0003800000 */
[----:B------:R-:W-:Y:S01]  /*4210*/  BAR.SYNC.DEFER_BLOCKING 0x0 ;  /* 0x0000000000007b1d */ /* 0x000fe20000010000 */
[----:B0-----:R-:W-:Y:S01]  /*4220*/  FFMA.FTZ R4, R0, R206, RZ ;  /* 0x000000ce00047223 */ /* 0x001fe200000100ff */
        /* <DEDUP_REMOVED lines=16> */
[----:B------:R-:W0:Y:S04]  /*4330*/  LDS R5, [R53+0x1b14] ;  /* 0x001b140035057984 */ /* 0x000e280000000800 */
[----:B------:R1:W-:Y:S01]  /*4340*/  @!P1 STS.64 [UR9+0x2610], R8 ;  /* 0x00261008ff009988 */ /* 0x0003e20008000a09 */
[----:B0-----:R-:W-:Y:S01]  /*4350*/  FFMA.FTZ R205, R5, R205, R204 ;  /* 0x000000cd05cd7223 */ /* 0x001fe200000100cc */
[----:B------:R-:W-:-:S03]  /*4360*/  FFMA.FTZ R5, R95, R207, R4 ;  /* 0x000000cf5f057223 */ /* 0x000fc60000010004 */
[-C--:B------:R-:W-:Y:S01]  /*4370*/  FFMA.FTZ R203, R203, R205.reuse, R202 ;  /* 0x000000cdcbcb7223 */ /* 0x080fe200000100ca */
[----:B------:R-:W-:Y:S01]  /*4380*/  FFMA.FTZ R4, R96, R208, R5 ;  /* 0x000000d060047223 */ /* 0x000fe20000010005 */
[----:B------:R-:W-:Y:S02]  /*4390*/  FMUL.FTZ R204, R146, R205 ;  /* 0x000000cd92cc7220 */ /* 0x000fe40000410000 */
[----:B------:R-:W-:Y:S01]  /*43a0*/  FFMA.FTZ R201, R201, R203, R200 ;  /* 0x000000cbc9c97223 */ /* 0x000fe200000100c8 */
[----:B------:R-:W-:Y:S01]  /*43b0*/  FFMA.FTZ R5, R93, R209, R4 ;  /* 0x000000d15d057223 */ /* 0x000fe20000010004 */
[----:B------:R-:W-:Y:S01]  /*43c0*/  FMUL.FTZ R202, R143, R203 ;  /* 0x000000cb8fca7220 */ /* 0x000fe20000410000 */
[----:B------:R-:W-:Y:S01]  /*43d0*/  P2R R200, PR, RZ, 0x2 ;  /* 0x00000002ffc87803 */ /* 0x000fe20000000000 */
[----:B------:R-:W-:Y:S01]  /*43e0*/  FFMA.FTZ R198, R199, R201, R198 ;  /* 0x000000c9c7c67223 */ /* 0x000fe200000100c6 */
[----:B------:R-:W-:-:S03]  /*43f0*/  FFMA.FTZ R4, R94, R210, R5 ;  /* 0x000000d25e047223 */ /* 0x000fc60000010005 */
[----:B------:R-:W-:Y:S01]  /*4400*/  FFMA.FTZ R197, R196, R198, R197 ;  /* 0x000000c6c4c57223 */ /* 0x000fe200000100c5 */
[----:B------:R-:W-:Y:S01]  /*4410*/  FFMA.FTZ R5, R91, R212, R4 ;  /* 0x000000d45b057223 */ /* 0x000fe20000010004 */
[----:B------:R-:W-:Y:S02]  /*4420*/  FMUL.FTZ R196, R137, R198 ;  /* 0x000000c689c47220 */ /* 0x000fe40000410000 */
[----:B------:R-:W-:Y:S01]  /*4430*/  FFMA.FTZ R195, R194, R197, R195 ;  /* 0x000000c5c2c37223 */ /* 0x000fe200000100c3 */
[----:B------:R-:W-:Y:S01]  /*4440*/  FFMA.FTZ R7, R92, R211, R5 ;  /* 0x000000d35c077223 */ /* 0x000fe20000010005 */
[----:B------:R-:W-:Y:S02]  /*4450*/  FMUL.FTZ R199, R124, R197 ;  /* 0x000000c57cc77220 */ /* 0x000fe40000410000 */
[----:B------:R-:W-:Y:S01]  /*4460*/  FFMA.FTZ R191, R191, R195, R192 ;  /* 0x000000c3bfbf7223 */ /* 0x000fe200000100c0 */
[----:B------:R-:W-:Y:S01]  /*4470*/  FFMA.FTZ R4, R90, R213, R7 ;  /* 0x000000d55a047223 */ /* 0x000fe20000010007 */
[----:B------:R-:W-:-:S02]  /*4480*/  FMUL.FTZ R194, R123, R195 ;  /* 0x000000c37bc27220 */ /* 0x000fc40000410000 */
[-C--:B------:R-:W-:Y:S01]  /*4490*/  FFMA.FTZ R190, R190, R191.reuse, R189 ;  /* 0x000000bfbebe7223 */ /* 0x080fe200000100bd */
[----:B------:R-:W-:Y:S01]  /*44a0*/  FFMA.FTZ R214, R89, R214, R4 ;  /* 0x000000d659d67223 */ /* 0x000fe20000010004 */
[----:B------:R-:W-:Y:S02]  /*44b0*/  FMUL.FTZ R189, R126, R191 ;  /* 0x000000bf7ebd7220 */ /* 0x000fe40000410000 */
[-C--:B------:R-:W-:Y:S01]  /*44c0*/  FFMA.FTZ R187, R187, R190.reuse, R188 ;  /* 0x000000bebbbb7223 */ /* 0x080fe200000100bc */
[----:B-1----:R-:W-:Y:S01]  /*44d0*/  FMUL.FTZ R9, R125, R190 ;  /* 0x000000be7d097220 */ /* 0x002fe20000410000 */
[----:B------:R-:W-:Y:S02]  /*44e0*/  FMUL.FTZ R192, R76, R189 ;  /* 0x000000bd4cc07220 */ /* 0x000fe40000410000 */
[-C--:B------:R-:W-:Y:S01]  /*44f0*/  FFMA.FTZ R185, R186, R187.reuse, R185 ;  /* 0x000000bbbab97223 */ /* 0x080fe200000100b9 */
[----:B------:R-:W-:-:S03]  /*4500*/  FMUL.FTZ R186, R128, R187 ;  /* 0x000000bb80ba7220 */ /* 0x000fc60000410000 */
[----:B------:R-:W-:Y:S01]  /*4510*/  FFMA.FTZ R184, R183, R185, R184 ;  /* 0x000000b9b7b87223 */ /* 0x000fe200000100b8 */
[----:B------:R-:W-:-:S03]  /*4520*/  FMUL.FTZ R188, R73, R186 ;  /* 0x000000ba49bc7220 */ /* 0x000fc60000410000 */
[-C--:B------:R-:W-:Y:S01]  /*4530*/  FFMA.FTZ R181, R2, R184.reuse, R181 ;  /* 0x000000b802b57223 */ /* 0x080fe200000100b5 */
[----:B------:R-:W-:Y:S01]  /*4540*/  FADD.FTZ R2, -R177, R206 ;  /* 0x000000ceb1027221 */ /* 0x000fe20000010100 */
[----:B------:R-:W-:Y:S02]  /*4550*/  FMUL.FTZ R183, R127, R184 ;  /* 0x000000b87fb77220 */ /* 0x000fe40000410000 */
[-C--:B------:R-:W-:Y:S01]  /*4560*/  FFMA.FTZ R175, R160, R181.reuse, R175 ;  /* 0x000000b5a0af7223 */ /* 0x080fe200000100af */
[----:B------:R-:W-:-:S03]  /*4570*/  FMUL.FTZ R160, R132, R181 ;  /* 0x000000b584a07220 */ /* 0x000fc60000410000 */
[----:B------:R-:W-:Y:S01]  /*4580*/  FFMA.FTZ R159, R159, R175, R170 ;  /* 0x000000af9f9f7223 */ /* 0x000fe200000100aa */
[----:B------:R-:W-:Y:S01]  /*4590*/  FMUL.FTZ R8, R67, R160 ;  /* 0x000000a043087220 */ /* 0x000fe20000410000 */
[----:B------:R-:W-:Y:S02]  /*45a0*/  FMUL.FTZ R170, R72, R183 ;  /* 0x000000b748aa7220 */ /* 0x000fe40000410000 */
[-C--:B------:R-:W-:Y:S01]  /*45b0*/  FFMA.FTZ R171, R154, R159.reuse, R171 ;  /* 0x0000009f9aab7223 */ /* 0x080fe200000100ab */
[----:B------:R-:W-:-:S03]  /*45c0*/  FMUL.FTZ R154, R134, R159 ;  /* 0x0000009f869a7220 */ /* 0x000fc60000410000 */
[-C--:B------:R-:W-:Y:S01]  /*45d0*/  FFMA.FTZ R151, R151, R171.reuse, R172 ;  /* 0x000000ab97977223 */ /* 0x080fe200000100ac */
[----:B------:R-:W-:Y:S01]  /*45e0*/  FMUL.FTZ R177, R133, R171 ;  /* 0x000000ab85b17220 */ /* 0x000fe20000410000 */
[----:B------:R-:W-:Y:S02]  /*45f0*/  FMUL.FTZ R172, R130, R185 ;  /* 0x000000b982ac7220 */ /* 0x000fe40000410000 */
[----:B------:R-:W-:Y:S01]  /*4600*/  FMUL.FTZ R5, R135, R151 ;  /* 0x0000009787057220 */ /* 0x000fe20000410000 */
[----:B------:R-:W-:-:S03]  /*4610*/  FMUL.FTZ R6, R66, R177 ;  /* 0x000000b142067220 */ /* 0x000fc60000410000 */
[-C--:B------:R-:W-:Y:S01]  /*4620*/  FFMA.FTZ R7, R2, R5.reuse, RZ ;  /* 0x0000000502077223 */ /* 0x080fe200000100ff */
[----:B------:R-:W-:-:S03]  /*4630*/  FMUL.FTZ R5, R64, R5 ;  /* 0x0000000540057220 */ /* 0x000fc60000410000 */
[----:B------:R-:W-:Y:S01]  /*4640*/  FFMA.FTZ R4, R174, R177, R7 ;  /* 0x000000b1ae047223 */ /* 0x000fe20000010007 */
[----:B------:R-:W-:Y:S01]  /*4650*/  FMUL.FTZ R177, R129, R175 ;  /* 0x000000af81b17220 */ /* 0x000fe20000410000 */
[----:B------:R-:W-:Y:S02]  /*4660*/  STS [R52+0x850], R5 ;  /* 0x0008500534007388 */ /* 0x000fe40000000800 */
[-C--:B------:R-:W-:Y:S01]  /*4670*/  FFMA.FTZ R7, R173, R154.reuse, R4 ;  /* 0x0000009aad077223 */ /* 0x080fe20000010004 */
[----:B------:R-:W-:Y:S01]  /*4680*/  FMUL.FTZ R154, R65, R154 ;  /* 0x0000009a419a7220 */ /* 0x000fe20000410000 */
[----:B------:R-:W-:Y:S01]  /*4690*/  FMUL.FTZ R4, R68, R177 ;  /* 0x000000b144047220 */ /* 0x000fe20000410000 */
[----:B------:R0:W-:Y:S04]  /*46a0*/  STS [R51+0x4], R6 ;  /* 0x0000040633007388 */ /* 0x0001e80000000800 */
[----:B------:R1:W-:Y:S04]  /*46b0*/  STS [R51+0x8], R154 ;  /* 0x0000089a33007388 */ /* 0x0003e80000000800 */
        /* <DEDUP_REMOVED lines=9> */
[----:B------:R-:W-:Y:S01]  /*4750*/  FFMA.FTZ R4, R169, R160, R4 ;  /* 0x000000a0a9047223 */ /* 0x000fe20000010004 */
[----:B0-----:R-:W-:Y:S01]  /*4760*/  FMUL.FTZ R8, R75, R194 ;  /* 0x000000c24b087220 */ /* 0x001fe20000410000 */
[----:B------:R0:W-:Y:S01]  /*4770*/  STS [R51+0x1c], R188 ;  /* 0x00001cbc33007388 */ /* 0x0001e20000000800 */
[----:B------:R-:W-:Y:S01]  /*4780*/  FMUL.FTZ R160, R79, R202 ;  /* 0x000000ca4fa07220 */ /* 0x000fe20000410000 */
[----:B-1----:R-:W-:Y:S01]  /*4790*/  FMUL.FTZ R170, R78, R199 ;  /* 0x000000c74eaa7220 */ /* 0x002fe20000410000 */
[----:B------:R-:W-:Y:S01]  /*47a0*/  FFMA.FTZ R183, R167, R183, R4 ;  /* 0x000000b7a7b77223 */ /* 0x000fe20000010004 */
[----:B------:R1:W-:Y:S01]  /*47b0*/  STS [R51+0x20], R154 ;  /* 0x0000209a33007388 */ /* 0x0003e20000000800 */
[----:B--2---:R-:W-:-:S02]  /*47c0*/  FMUL.FTZ R6, R77, R196 ;  /* 0x000000c44d067220 */ /* 0x004fc40000410000 */
[----:B------:R-:W-:Y:S01]  /*47d0*/  FFMA.FTZ R172, R166, R172, R183 ;  /* 0x000000aca6ac7223 */ /* 0x000fe200000100b7 */
[----:B------:R-:W-:Y:S01]  /*47e0*/  STS [R51+0x24], R192 ;  /* 0x000024c033007388 */ /* 0x000fe20000000800 */
[----:B0-----:R-:W-:Y:S02]  /*47f0*/  FMUL.FTZ R188, R81, R204 ;  /* 0x000000cc51bc7220 */ /* 0x001fe40000410000 */
[----:B------:R-:W-:Y:S01]  /*4800*/  FFMA.FTZ R5, R165, R186, R172 ;  /* 0x000000baa5057223 */ /* 0x000fe200000100ac */
[----:B------:R0:W-:Y:S01]  /*4810*/  STS [R51+0x28], R8 ;  /* 0x0000280833007388 */ /* 0x0001e20000000800 */
[----:B-1----:R-:W-:Y:S02]  /*4820*/  FMUL.FTZ R154, R80, R177 ;  /* 0x000000b1509a7220 */ /* 0x002fe40000410000 */
[----:B------:R-:W-:Y:S01]  /*4830*/  FFMA.FTZ R4, R164, R9, R5 ;  /* 0x00000009a4047223 */ /* 0x000fe20000010005 */
[----:B------:R-:W-:Y:S03]  /*4840*/  STS [R51+0x2c], R170 ;  /* 0x00002caa33007388 */ /* 0x000fe60000000800 */
[----:B------:R-:W-:Y:S01]  /*4850*/  FFMA.FTZ R189, R163, R189, R4 ;  /* 0x000000bda3bd7223 */ /* 0x000fe20000010004 */
[----:B------:R1:W-:Y:S01]  /*4860*/  STS [R51+0x30], R6 ;  /* 0x0000300633007388 */ /* 0x0003e20000000800 */
[----:B0-----:R-:W-:-:S02]  /*4870*/  FFMA.FTZ R8, R88, R215, R7 ;  /* 0x000000d758087223 */ /* 0x001fc40000010007 */
[----:B------:R-:W-:Y:S01]  /*4880*/  FFMA.FTZ R194, R162, R194, R189 ;  /* 0x000000c2a2c27223 */ /* 0x000fe200000100bd */
[----:B------:R0:W-:Y:S01]  /*4890*/  STS [R51+0x34], R154 ;  /* 0x0000349a33007388 */ /* 0x0001e20000000800 */
[----:B------:R-:W-:Y:S02]  /*48a0*/  FFMA.FTZ R5, R85, R182, R8 ;  /* 0x000000b655057223 */ /* 0x000fe40000010008 */
[----:B------:R-:W-:Y:S01]  /*48b0*/  FFMA.FTZ R194, R161, R199, R194 ;  /* 0x000000c7a1c27223 */ /* 0x000fe200000100c2 */
[----:B------:R0:W-:Y:S01]  /*48c0*/  STS [R51+0x38], R160 ;  /* 0x000038a033007388 */ /* 0x0001e20000000800 */
[----:B-1----:R-:W-:-:S04]  /*48d0*/  IMAD.WIDE.U32 R6, R28, UR8, R30 ;  /* 0x000000081c067c25 */ /* 0x002fc8000f8e001e */
[----:B------:R-:W-:Y:S01]  /*48e0*/  FFMA.FTZ R8, R86, R179, R5 ;  /* 0x000000b356087223 */ /* 0x000fe20000010005 */
[----:B------:R0:W-:Y:S01]  /*48f0*/  STS [R51+0x3c], R188 ;  /* 0x00003cbc33007388 */ /* 0x0001e20000000800 */
[----:B------:R-:W-:Y:S01]  /*4900*/  FFMA.FTZ R194, R157, R196, R194 ;  /* 0x000000c49dc27223 */ /* 0x000fe200000100c2 */
[----:B------:R-:W-:Y:S01]  /*4910*/  IMAD R7, R29, UR8, R7 ;  /* 0x000000081d077c24 */ /* 0x000fe2000f8e0207 */
[----:B------:R-:W-:Y:S01]  /*4920*/  BAR.SYNC.DEFER_BLOCKING 0x0 ;  /* 0x0000000000007b1d */ /* 0x000fe20000010000 */
[----:B------:R-:W-:Y:S01]  /*4930*/  LEA R4, P1, R6, UR38, 0x2 ;  /* 0x0000002606047c11 */ /* 0x000fe2000f8210ff */
[----:B------:R-:W-:-:S03]  /*4940*/  FFMA.FTZ R9, R83, R180, R8 ;  /* 0x000000b453097223 */ /* 0x000fc60000010008 */
[----:B------:R-:W-:Y:S01]  /*4950*/  LEA.HI.X R5, R6, UR39, R7, 0x2, P1 ;  /* 0x0000002706057c11 */ /* 0x000fe200088f1407 */
[----:B------:R-:W-:Y:S01]  /*4960*/  FADD.FTZ R7, -R156, R180 ;  /* 0x000000b49c077221 */ /* 0x000fe20000010100 */
[----:B------:R-:W-:Y:S01]  /*4970*/  IADD3 R6, PT, PT, -R193, UR40, RZ ;  /* 0x00000028c1067c10 */ /* 0x000fe2000fffe1ff */
[----:B------:R-:W-:Y:S02]  /*4980*/  FFMA.FTZ R9, R84, R178, R9 ;  /* 0x000000b254097223 */ /* 0x000fe40000010009 */
[----:B------:R-:W-:Y:S01]  /*4990*/  FFMA.FTZ R194, R7, R177, R194 ;  /* 0x000000b107c27223 */ /* 0x000fe200000100c2 */
[----:B------:R-:W-:Y:S01]  /*49a0*/  ISETP.GE.AND P1, PT, R6, 0x1, PT ;  /* 0x000000010600780c */ /* 0x000fe20003f26270 */
[----:B------:R-:W-:Y:S01]  /*49b0*/  FFMA.FTZ R176, R82, R176, R9 ;  /* 0x000000b052b07223 */ /* 0x000fe20000010009 */
[C---:B------:R-:W-:Y:S01]  /*49c0*/  ISETP.GE.AND P2, PT, R6.reuse, 0x41, PT ;  /* 0x000000410600780c */ /* 0x040fe20003f46270 */
[----:B------:R-:W-:Y:S01]  /*49d0*/  FFMA.FTZ R194, R155, R202, R194 ;  /* 0x000000ca9bc27223 */ /* 0x000fe200000100c2 */
[----:B------:R-:W-:-:S02]  /*49e0*/  ISETP.GE.AND P3, PT, R6, 0x81, PT ;  /* 0x000000810600780c */ /* 0x000fc40003f66270 */
[----:B------:R-:W-:Y:S01]  /*49f0*/  ISETP.GE.AND P4, PT, R6, 0xc1, PT ;  /* 0x000000c10600780c */ /* 0x000fe20003f86270 */
[----:B------:R0:W1:Y:S06]  /*4a00*/  LDS R183, [R50+0x950] ;  /* 0x0009500032b77984 */ /* 0x00006c0000000800 */
[----:B------:R-:W-:Y:S06]  /*4a10*/  @!P1 BRA `(.L_x_5829) ;  /* 0x0000000000089947 */ /* 0x000fec0003800000 */
[----:B------:R-:W2:Y:S04]  /*4a20*/  LDS R9, [R54+0x850] ;  /* 0x0008500036097984 */ /* 0x000ea80000000800 */
[----:B--2---:R2:W-:Y:S02]  /*4a30*/  REDG.E.ADD.F32.FTZ.RN.STRONG.GPU desc[UR30][R4.64], R9 ;  /* 0x00000009040079a6 */ /* 0x0045e4000c12f31e */
.L_x_5829:
[----:B------:R-:W-:Y:S05]  /*4a40*/  BSYNC.RECONVERGENT B0 ;  /* 0x0000000000007941 */ /* 0x000fea0003800200 */
.L_x_5828:
[----:B------:R-:W-:Y:S04]  /*4a50*/  BSSY.RECONVERGENT B0, `(.L_x_5830) ;  /* 0x0000003000007945 */ /* 0x000fe80003800200 */
[----:B------:R-:W-:Y:S05]  /*4a60*/  @!P2 BRA `(.L_x_5831) ;  /* 0x000000000004a947 */ /* 0x000fea0003800000 */
[----:B-1----:R3:W-:Y:S02]  /*4a70*/  REDG.E.ADD.F32.FTZ.RN.STRONG.GPU desc[UR30][R4.64+0x100], R183 ;  /* 0x000100b7040079a6 */ /* 0x0027e4000c12f31e */
.L_x_5831:
[----:B------:R-:W-:Y:S05]  /*4a80*/  BSYNC.RECONVERGENT B0 ;  /* 0x0000000000007941 */ /* 0x000fea0003800200 */
.L_x_5830:
[----:B--2---:R2:W4:Y:S01]  /*4a90*/  LDS R9, [R49+0xa50] ;  /* 0x000a500031097984 */ /* 0x0045220000000800 */
[----:B------:R-:W-:Y:S04]  /*4aa0*/  BSSY.RECONVERGENT B0, `(.L_x_5832) ;  /* 0x0000003000007945 */ /* 0x000fe80003800200 */
[----:B------:R-:W-:Y:S05]  /*4ab0*/  @!P3 BRA `(.L_x_5833) ;  /* 0x000000000004b947 */ /* 0x000fea0003800000 */
[----:B----4-:R4:W-:Y:S02]  /*4ac0*/  REDG.E.ADD.F32.FTZ.RN.STRONG.GPU desc[UR30][R4.64+0x200], R9 ;  /* 0x00020009040079a6 */ /* 0x0109e4000c12f31e */
.L_x_5833:
[----:B------:R-:W-:Y:S05]  /*4ad0*/  BSYNC.RECONVERGENT B0 ;  /* 0x0000000000007941 */ /* 0x000fea0003800200 */
.L_x_5832:
[----:B----4-:R4:W0:Y:S01]  /*4ae0*/  LDS R9, [R48+0xb50] ;  /* 0x000b500030097984 */ /* 0x0108220000000800 */
[----:B------:R-:W-:Y:S04]  /*4af0*/  BSSY.RECONVERGENT B0, `(.L_x_5834) ;  /* 0x0000003000007945 */ /* 0x000fe80003800200 */
[----:B------:R-:W-:Y:S05]  /*4b00*/  @!P4 BRA `(.L_x_5835) ;  /* 0x000000000004c947 */ /* 0x000fea0003800000 */
[----:B0-----:R0:W-:Y:S02]  /*4b10*/  REDG.E.ADD.F32.FTZ.RN.STRONG.GPU desc[UR30][R4.64+0x300], R9 ;  /* 0x00030009040079a6 */ /* 0x0011e4000c12f31e */
.L_x_5835:
[----:B------:R-:W-:Y:S05]  /*4b20*/  BSYNC.RECONVERGENT B0 ;  /* 0x0000000000007941 */ /* 0x000fea0003800200 */
.L_x_5834:
[----:B------:R1:W1:Y:S01]  /*4b30*/  LDS R177, [R47+0xc50] ;  /* 0x000c50002fb17984 */ /* 0x0002620000000800 */
        /* <DEDUP_REMOVED lines=10> */
.L_x_5837:
[----:B------:R-:W-:Y:S05]  /*4be0*/  BSYNC.RECONVERGENT B0 ;  /* 0x0000000000007941 */ /* 0x000fea0003800200 */
.L_x_5836:
[----:B01----:R0:W1:Y:S01]  /*4bf0*/  LDS R177, [R46+0xd50] ;  /* 0x000d50002eb17984 */ /* 0x0030620000000800 */
[----:B------:R-:W-:Y:S04]  /*4c00*/  BSSY.RECONVERGENT B0, `(.L_x_5838) ;  /* 0x0000003000007945 */ /* 0x000fe80003800200 */
[----:B------:R-:W-:Y:S05]  /*4c10*/  @!P1 BRA `(.L_x_5839) ;  /* 0x0000000000049947 */ /* 0x000fea0003800000 */
[----:B-1----:R1:W-:Y:S02]  /*4c20*/  REDG.E.ADD.F32.FTZ.RN.STRONG.GPU desc[UR30][R4.64+0x500], R177 ;  /* 0x000500b1040079a6 */ /* 0x0023e4000c12f31e */
.L_x_5839:
[----:B------:R-:W-:Y:S05]  /*4c30*/  BSYNC.RECONVERGENT B0 ;  /* 0x0000000000007941 */ /* 0x000fea0003800200 */
.L_x_5838:
[----:B-1----:R1:W0:Y:S01]  /*4c40*/  LDS R177, [R45+0xe50] ;  /* 0x000e50002db17984 */ /* 0x0022220000000800 */
[----:B------:R-:W-:Y:S04]  /*4c50*/  BSSY.RECONVERGENT B0, `(.L_x_5840) ;  /* 0x0000003000007945 */ /* 0x000fe80003800200 */
[----:B------:R-:W-:Y:S05]  /*4c60*/  @!P2 BRA `(.L_x_5841) ;  /* 0x000000000004a947 */ /* 0x000fea0003800000 */
[----:B0-----:R0:W-:Y:S02]  /*4c70*/  REDG.E.ADD.F32.FTZ.RN.STRONG.GPU desc[UR30][R4.64+0x600], R177 ;  /* 0x000600b1040079a6 */ /* 0x0011e4000c12f31e */
.L_x_5841:
[----:B------:R-:W-:Y:S05]  /*4c80*/  BSYNC.RECONVERGENT B0 ;  /* 0x0000000000007941 */ /* 0x000fea0003800200 */
.L_x_5840:
[----:B0-----:R0:W0:Y:S01]  /*4c90*/  LDS R177, [R44+0xf50] ;  /* 0x000f50002cb17984 */ /* 0x0010220000000800 */
[----:B------:R-:W-:Y:S04]  /*4ca0*/  BSSY.RECONVERGENT B0, `(.L_x_5842) ;  /* 0x0000003000007945 */ /* 0x000fe80003800200 */
[----:B------:R-:W-:Y:S05]  /*4cb0*/  @!P3 BRA `(.L_x_5843) ;  /* 0x000000000004b947 */ /* 0x000fea0003800000 */
[----:B0-----:R0:W-:Y:S02]  /*4cc0*/  REDG.E.ADD.F32.FTZ.RN.STRONG.GPU desc[UR30][R4.64+0x700], R177 ;  /* 0x000700b1040079a6 */ /* 0x0011e4000c12f31e */
.L_x_5843:
[----:B------:R-:W-:Y:S05]  /*4cd0*/  BSYNC.RECONVERGENT B0 ;  /* 0x0000000000007941 */ /* 0x000fea0003800200 */
.L_x_5842:
[----:B0-----:R0:W0:Y:S01]  /*4ce0*/  LDS R177, [R36+0x1050] ;  /* 0x0010500024b17984 */ /* 0x0010220000000800 */
[----:B------:R-:W-:Y:S04]  /*4cf0*/  BSSY.RECONVERGENT B0, `(.L_x_5844) ;  /* 0x0000003000007945 */ /* 0x000fe80003800200 */
[----:B------:R-:W-:Y:S05]  /*4d00*/  @!P4 BRA `(.L_x_5845) ;  /* 0x000000000004c947 */ /* 0x000fea0003800000 */
[----:B0-----:R0:W-:Y:S02]  /*4d10*/  REDG.E.ADD.F32.FTZ.RN.STRONG.GPU desc[UR30][R4.64+0x800], R177 ;  /* 0x000800b1040079a6 */ /* 0x0011e4000c12f31e */
.L_x_5845:
[----:B------:R-:W-:Y:S05]  /*4d20*/  BSYNC.RECONVERGENT B0 ;  /* 0x0000000000007941 */ /* 0x000fea0003800200 */
.L_x_5844:
[----:B0-----:R0:W0:Y:S01]  /*4d30*/  LDS R177, [R43+0x1150] ;  /* 0x001150002bb17984 */ /* 0x0010220000000800 */
[----:B------:R-:W-:Y:S04]  /*4d40*/  BSSY.RECONVERGENT B0, `(.L_x_5846) ;  /* 0x0000003000007945 */ /* 0x000fe80003800200 */
[----:B------:R-:W-:Y:S05]  /*4d50*/  @!P5 BRA `(.L_x_5847) ;  /* 0x000000000004d947 */ /* 0x000fea0003800000 */
[----:B0-----:R0:W-:Y:S02]  /*4d60*/  REDG.E.ADD.F32.FTZ.RN.STRONG.GPU desc[UR30][R4.64+0x900], R177 ;  /* 0x000900b1040079a6 */ /* 0x0011e4000c12f31e */
.L_x_5847:
[----:B------:R-:W-:Y:S05]  /*4d70*/  BSYNC.RECONVERGENT B0 ;  /* 0x0000000000007941 */ /* 0x000fea0003800200 */
.L_x_5846:
        /* <DEDUP_REMOVED lines=10> */
.L_x_5849:
[----:B------:R-:W-:Y:S05]  /*4e20*/  BSYNC.RECONVERGENT B0 ;  /* 0x0000000000007941 */ /* 0x000fea0003800200 */
.L_x_5848:
[----:B0-----:R0:W0:Y:S01]  /*4e30*/  LDS R177, [R41+0x1350] ;  /* 0x0013500029b17984 */ /* 0x0010220000000800 */
[----:B------:R-:W-:Y:S04]  /*4e40*/  BSSY.RECONVERGENT B0, `(.L_x_5850) ;  /* 0x0000003000007945 */ /* 0x000fe80003800200 */
[----:B------:R-:W-:Y:S05]  /*4e50*/  @!P1 BRA `(.L_x_5851) ;  /* 0x0000000000049947 */ /* 0x000fea0003800000 */
[----:B0-----:R0:W-:Y:S02]  /*4e60*/  REDG.E.ADD.F32.FTZ.RN.STRONG.GPU desc[UR30][R4.64+0xb00], R177 ;  /* 0x000b00b1040079a6 */ /* 0x0011e4000c12f31e */
.L_x_5851:
[----:B------:R-:W-:Y:S05]  /*4e70*/  BSYNC.RECONVERGENT B0 ;  /* 0x0000000000007941 */ /* 0x000fea0003800200 */
.L_x_5850:
[----:B0-----:R0:W0:Y:S01]  /*4e80*/  LDS R177, [R40+0x1450] ;  /* 0x0014500028b17984 */ /* 0x0010220000000800 */
[----:B------:R-:W-:Y:S04]  /*4e90*/  BSSY.RECONVERGENT B0, `(.L_x_5852) ;  /* 0x0000003000007945 */ /* 0x000fe80003800200 */
[----:B------:R-:W-:Y:S05]  /*4ea0*/  @!P2 BRA `(.L_x_5853) ;  /* 0x000000000004a947 */ /* 0x000fea0003800000 */
[----:B0-----:R0:W-:Y:S02]  /*4eb0*/  REDG.E.ADD.F32.FTZ.RN.STRONG.GPU desc[UR30][R4.64+0xc00], R177 ;  /* 0x000c00b1040079a6 */ /* 0x0011e4000c12f31e */
.L_x_5853:
[----:B------:R-:W-:Y:S05]  /*4ec0*/  BSYNC.RECONVERGENT B0 ;  /* 0x0000000000007941 */ /* 0x000fea0003800200 */
.L_x_5852:
[----:B0-----:R0:W0:Y:S01]  /*4ed0*/  LDS R177, [R39+0x1550] ;  /* 0x0015500027b17984 */ /* 0x0010220000000800 */
[----:B------:R-:W-:Y:S04]  /*4ee0*/  BSSY.RECONVERGENT B0, `(.L_x_5854) ;  /* 0x0000003000007945 */ /* 0x000fe80003800200 */
[----:B------:R-:W-:Y:S05]  /*4ef0*/  @!P3 BRA `(.L_x_5855) ;  /* 0x000000000004b947 */ /* 0x000fea0003800000 */
[----:B0-----:R0:W-:Y:S02]  /*4f00*/  REDG.E.ADD.F32.FTZ.RN.STRONG.GPU desc[UR30][R4.64+0xd00], R177 ;  /* 0x000d00b1040079a6 */ /* 0x0011e4000c12f31e */
.L_x_5855:
[----:B------:R-:W-:Y:S05]  /*4f10*/  BSYNC.RECONVERGENT B0 ;  /* 0x0000000000007941 */ /* 0x000fea0003800200 */
.L_x_5854:
[----:B0-----:R0:W0:Y:S01]  /*4f20*/  LDS R177, [R38+0x1650] ;  /* 0x0016500026b17984 */ /* 0x0010220000000800 */
[----:B------:R-:W-:Y:S04]  /*4f30*/  BSSY.RECONVERGENT B0, `(.L_x_5856) ;  /* 0x0000003000007945 */ /* 0x000fe80003800200 */
[----:B------:R-:W-:Y:S05]  /*4f40*/  @!P4 BRA `(.L_x_5857) ;  /* 0x000000000004c947 */ /* 0x000fea0003800000 */
[----:B0-----:R0:W-:Y:S02]  /*4f50*/  REDG.E.ADD.F32.FTZ.RN.STRONG.GPU desc[UR30][R4.64+0xe00], R177 ;  /* 0x000e00b1040079a6 */ /* 0x0011e4000c12f31e */
.L_x_5857:
[----:B------:R-:W-:Y:S05]  /*4f60*/  BSYNC.RECONVERGENT B0 ;  /* 0x0000000000007941 */ /* 0x000fea0003800200 */
.L_x_5856:
[----:B0-----:R0:W0:Y:S01]  /*4f70*/  LDS R177, [R37+0x1750] ;  /* 0x0017500025b17984 */ /* 0x0010220000000800 */
[----:B------:R-:W-:Y:S04]  /*4f80*/  BSSY.RECONVERGENT B0, `(.L_x_5858) ;  /* 0x0000003000007945 */ /* 0x000fe80003800200 */
[----:B------:R-:W-:Y:S05]  /*4f90*/  @!P5 BRA `(.L_x_5859) ;  /* 0x000000000004d947 */ /* 0x000fea0003800000 */
[----:B0-----:R0:W-:Y:S02]  /*4fa0*/  REDG.E.ADD.F32.FTZ.RN.STRONG.GPU desc[UR30][R4.64+0xf00], R177 ;  /* 0x000f00b1040079a6 */ /* 0x0011e4000c12f31e */
.L_x_5859:
[----:B------:R-:W-:Y:S05]  /*4fb0*/  BSYNC.RECONVERGENT B0 ;  /* 0x0000000000007941 */ /* 0x000fea0003800200 */
.L_x_5858:
[----:B0--3--:R-:W0:Y:S01]  /*4fc0*/  SHFL.DOWN PT, R4, R9, 0x1, 0x1f ;  /* 0x08201f0009047f89 */ /* 0x009e2200000e0000 */
[----:B------:R-:W-:Y:S01]  /*4fd0*/  ISETP.GT.AND P1, PT, R62, 0x1e, PT ;  /* 0x0000001e3e00780c */ /* 0x000fe20003f24270 */
[-C--:B------:R-:W-:Y:S01]  /*4fe0*/  FMUL.FTZ R6, R148, R205.reuse ;  /* 0x000000cd94067220 */ /* 0x080fe20000410000 */
[----:B------:R-:W-:Y:S01]  /*4ff0*/  FMUL.FTZ R158, R158, R205 ;  /* 0x000000cd9e9e7220 */ /* 0x000fe20000410000 */
[----:B------:R-:W3:Y:S01]  /*5000*/  SHFL.DOWN PT, R5, R176, 0x1, 0x1f ;  /* 0x08201f00b0057f89 */ /* 0x000ee200000e0000 */
[----:B------:R-:W-:Y:S01]  /*5010*/  FMUL.FTZ R18, R18, R203 ;  /* 0x000000cb12127220 */ /* 0x000fe20000410000 */
[----:B------:R-:W-:Y:S01]  /*5020*/  FMUL.FTZ R6, R19, R6 ;  /* 0x0000000613067220 */ /* 0x000fe20000410000 */
[----:B------:R-:W-:Y:S01]  /*5030*/  FFMA.FTZ R113, R146, R158, R113 ;  /* 0x0000009e92717223 */ /* 0x000fe20000010071 */
[-C--:B------:R-:W-:Y:S01]  /*5040*/  FMUL.FTZ R16, R16, R195.reuse ;  /* 0x000000c310107220 */ /* 0x080fe20000410000 */
[----:B------:R-:W-:Y:S01]  /*5050*/  FFMA.FTZ R114, R143, R18, R114 ;  /* 0x000000128f727223 */ /* 0x000fe20000010072 */
[----:B------:R-:W-:Y:S01]  /*5060*/  FFMA.FTZ R158, R81, R158, R6 ;  /* 0x0000009e519e7223 */ /* 0x000fe20000010006 */
[-C--:B------:R-:W-:Y:S01]  /*5070*/  FMUL.FTZ R6, R17, R198.reuse ;  /* 0x000000c611067220 */ /* 0x080fe20000410000 */
[C---:B------:R-:W-:Y:S01]  /*5080*/  FMUL.FTZ R195, R148.reuse, R195 ;  /* 0x000000c394c37220 */ /* 0x040fe20000410000 */
[----:B------:R-:W-:Y:S01]  /*5090*/  FMUL.FTZ R198, R148, R198 ;  /* 0x000000c694c67220 */ /* 0x000fe20000410000 */
[----:B------:R-:W-:Y:S01]  /*50a0*/  FMUL.FTZ R15, R15, R190 ;  /* 0x000000be0f0f7220 */ /* 0x000fe20000410000 */
[----:B------:R-:W-:Y:S01]  /*50b0*/  FMUL.FTZ R153, R153, R201 ;  /* 0x000000c999997220 */ /* 0x000fe20000410000 */
[----:B------:R-:W-:Y:S01]  /*50c0*/  FMUL.FTZ R162, R162, R195 ;  /* 0x000000c3a2a27220 */ /* 0x000fe20000410000 */
[----:B------:R-:W-:Y:S01]  /*50d0*/  FMUL.FTZ R198, R157, R198 ;  /* 0x000000c69dc67220 */ /* 0x000fe20000410000 */
[-C--:B------:R-:W-:Y:S01]  /*50e0*/  FFMA.FTZ R120, R123, R16.reuse, R120 ;  /* 0x000000107b787223 */ /* 0x080fe20000010078 */
[----:B------:R-:W-:Y:S01]  /*50f0*/  FFMA.FTZ R122, R125, R15, R122 ;  /* 0x0000000f7d7a7223 */ /* 0x000fe2000001007a */
[----:B------:R-:W-:Y:S01]  /*5100*/  FFMA.FTZ R162, R75, R16, R162 ;  /* 0x000000104ba27223 */ /* 0x000fe200000100a2 */
[-C--:B------:R-:W-:Y:S01]  /*5110*/  FFMA.FTZ R116, R137, R6.reuse, R116 ;  /* 0x0000000689747223 */ /* 0x080fe20000010074 */
[----:B------:R-:W-:Y:S01]  /*5120*/  FFMA.FTZ R198, R77, R6, R198 ;  /* 0x000000064dc67223 */ /* 0x000fe200000100c6 */
[C---:B------:R-:W-:Y:S01]  /*5130*/  FMUL.FTZ R6, R148.reuse, R187 ;  /* 0x000000bb94067220 */ /* 0x040fe20000410000 */
[----:B0-----:R-:W-:Y:S01]  /*5140*/  @!P1 FADD.FTZ R9, R9, R4 ;  /* 0x0000000409099221 */ /* 0x001fe20000010000 */
[----:B------:R-:W-:Y:S01]  /*5150*/  FMUL.FTZ R4, R148, R203 ;  /* 0x000000cb94047220 */ /* 0x000fe20000410000 */
[-C--:B------:R-:W-:Y:S01]  /*5160*/  FMUL.FTZ R14, R14, R185.reuse ;  /* 0x000000b90e0e7220 */ /* 0x080fe20000410000 */
[----:B------:R-:W-:Y:S01]  /*5170*/  FMUL.FTZ R6, R165, R6 ;  /* 0x00000006a5067220 */ /* 0x000fe20000410000 */
[----:B---3--:R-:W-:Y:S01]  /*5180*/  @!P1 FADD.FTZ R176, R176, R5 ;  /* 0x00000005b0b09221 */ /* 0x008fe20000010000 */
[----:B------:R-:W0:Y:S01]  /*5190*/  SHFL.DOWN PT, R8, R9, 0x2, 0x1f ;  /* 0x08401f0009087f89 */ /* 0x000e2200000e0000 */
[----:B------:R-:W-:Y:S01]  /*51a0*/  ISETP.GT.AND P1, PT, R62, 0x1d, PT ;  /* 0x0000001d3e00780c */ /* 0x000fe20003f24270 */
[----:B------:R-:W-:Y:S01]  /*51b0*/  FMUL.FTZ R185, R148, R185 ;  /* 0x000000b994b97220 */ /* 0x000fe20000410000 */
[----:B------:R-:W-:Y:S01]  /*51c0*/  FFMA.FTZ R147, R130, R14, R147 ;  /* 0x0000000e82937223 */ /* 0x000fe20000010093 */
[----:B------:R-:W3:Y:S01]  /*51d0*/  SHFL.DOWN PT, R5, R176, 0x2, 0x1f ;  /* 0x08401f00b0057f89 */ /* 0x000ee200000e0000 */
[----:B------:R-:W-:Y:S01]  /*51e0*/  ISETP.NE.AND P2, PT, R200, RZ, PT ;  /* 0x000000ffc800720c */ /* 0x000fe20003f45270 */
[----:B------:R-:W-:Y:S01]  /*51f0*/  FMUL.FTZ R166, R166, R185 ;  /* 0x000000b9a6a67220 */ /* 0x000fe20000410000 */
[-C--:B------:R-:W-:Y:S01]  /*5200*/  FMUL.FTZ R71, R71, R184.reuse ;  /* 0x000000b847477220 */ /* 0x080fe20000410000 */
[----:B------:R-:W-:Y:S01]  /*5210*/  FMUL.FTZ R184, R148, R184 ;  /* 0x000000b894b87220 */ /* 0x000fe20000410000 */
[----:B------:R-:W-:Y:S01]  /*5220*/  BSSY.RECONVERGENT B0, `(.L_x_5860) ;  /* 0x0000069000007945 */ /* 0x000fe20003800200 */
[----:B------:R-:W-:Y:S01]  /*5230*/  FFMA.FTZ R166, R69, R14, R166 ;  /* 0x0000000e45a67223 */ /* 0x000fe200000100a6 */
[----:B------:R-:W-:Y:S01]  /*5240*/  FADD.FTZ R97, R158, R97 ;  /* 0x000000619e617221 */ /* 0x000fe20000010000 */
[----:B------:R-:W-:Y:S01]  /*5250*/  FMUL.FTZ R167, R167, R184 ;  /* 0x000000b8a7a77220 */ /* 0x000fe20000410000 */
[----:B------:R-:W-:Y:S01]  /*5260*/  FFMA.FTZ R115, R142, R153, R115 ;  /* 0x000000998e737223 */ /* 0x000fe20000010073 */
[----:B------:R-:W-:Y:S01]  /*5270*/  FADD.FTZ R111, R198, R111 ;  /* 0x0000006fc66f7221 */ /* 0x000fe20000010000 */
[----:B------:R-:W-:Y:S01]  /*5280*/  FADD.FTZ R109, R162, R109 ;  /* 0x0000006da26d7221 */ /* 0x000fe20000010000 */
[-C--:B------:R-:W-:Y:S01]  /*5290*/  FFMA.FTZ R167, R72, R71.reuse, R167 ;  /* 0x0000004748a77223 */ /* 0x080fe200000100a7 */
[----:B------:R-:W-:Y:S01]  /*52a0*/  FFMA.FTZ R144, R127, R71, R144 ;  /* 0x000000477f907223 */ /* 0x000fe20000010090 */
[----:B------:R-:W-:-:S02]  /*52b0*/  FADD.FTZ R105, R166, R105 ;  /* 0x00000069a6697221 */ /* 0x000fc40000010000 */
[----:B------:R-:W-:Y:S01]  /*52c0*/  FADD.FTZ R104, R167, R104 ;  /* 0x00000068a7687221 */ /* 0x000fe20000010000 */
[----:B0-----:R-:W-:Y:S01]  /*52d0*/  @!P1 FADD.FTZ R9, R9, R8 ;  /* 0x0000000809099221 */ /* 0x001fe20000010000 */
[----:B------:R-:W-:Y:S01]  /*52e0*/  FMUL.FTZ R8, R155, R4 ;  /* 0x000000049b087220 */ /* 0x000fe20000410000 */
[----:B------:R-:W-:Y:S01]  /*52f0*/  FMUL.FTZ R4, R148, R201 ;  /* 0x000000c994047220 */ /* 0x000fe20000410000 */
[----:B---3--:R-:W-:Y:S02]  /*5300*/  @!P1 FADD.FTZ R176, R176, R5 ;  /* 0x00000005b0b09221 */ /* 0x008fe40000010000 */
[----:B------:R-:W0:Y:S01]  /*5310*/  SHFL.DOWN PT, R154, R9, 0x4, 0x1f ;  /* 0x08801f00099a7f89 */ /* 0x000e2200000e0000 */
[----:B------:R-:W-:Y:S01]  /*5320*/  ISETP.GT.AND P1, PT, R62, 0x1b, PT ;  /* 0x0000001b3e00780c */ /* 0x000fe20003f24270 */
[----:B------:R-:W-:Y:S01]  /*5330*/  FFMA.FTZ R17, R79, R18, R8 ;  /* 0x000000124f117223 */ /* 0x000fe20000010008 */
[----:B------:R-:W-:Y:S01]  /*5340*/  FMUL.FTZ R7, R7, R4 ;  /* 0x0000000407077220 */ /* 0x000fe20000410000 */
[----:B------:R-:W3:Y:S01]  /*5350*/  SHFL.DOWN PT, R19, R176, 0x4, 0x1f ;  /* 0x08801f00b0137f89 */ /* 0x000ee200000e0000 */
[-C--:B------:R-:W-:Y:S01]  /*5360*/  FMUL.FTZ R4, R148, R197.reuse ;  /* 0x000000c594047220 */ /* 0x080fe20000410000 */
[----:B------:R-:W-:Y:S01]  /*5370*/  FADD.FTZ R98, R17, R98 ;  /* 0x0000006211627221 */ /* 0x000fe20000010000 */
[----:B------:R-:W-:Y:S01]  /*5380*/  FMUL.FTZ R5, R152, R197 ;  /* 0x000000c598057220 */ /* 0x000fe20000410000 */
[----:B------:R-:W-:Y:S01]  /*5390*/  FFMA.FTZ R7, R80, R153, R7 ;  /* 0x0000009950077223 */ /* 0x000fe20000010007 */
[----:B------:R-:W-:Y:S01]  /*53a0*/  FMUL.FTZ R161, R161, R4 ;  /* 0x00000004a1a17220 */ /* 0x000fe20000410000 */
[----:B------:R-:W-:Y:S01]  /*53b0*/  FMUL.FTZ R4, R148, R191 ;  /* 0x000000bf94047220 */ /* 0x000fe20000410000 */
[-C--:B------:R-:W-:Y:S01]  /*53c0*/  FFMA.FTZ R117, R124, R5.reuse, R117 ;  /* 0x000000057c757223 */ /* 0x080fe20000010075 */
[----:B------:R-:W-:Y:S01]  /*53d0*/  FADD.FTZ R112, R7, R112 ;  /* 0x0000007007707221 */ /* 0x000fe20000010000 */
        /* <DEDUP_REMOVED lines=9> */
[----:B------:R-:W-:Y:S01]  /*5470*/  FFMA.FTZ R8, R74, R15, R5 ;  /* 0x0000000f4a087223 */ /* 0x000fe20000010005 */
[-C--:B------:R-:W-:Y:S01]  /*5480*/  FFMA.FTZ R5, R73, R4.reuse, R6 ;  /* 0x0000000449057223 */ /* 0x080fe20000010006 */
[----:B0-----:R-:W-:Y:S01]  /*5490*/  @!P1 FADD.FTZ R9, R9, R154 ;  /* 0x0000009a09099221 */ /* 0x001fe20000010000 */
[----:B------:R-:W-:Y:S01]  /*54a0*/  FMUL.FTZ R6, R148, R181 ;  /* 0x000000b594067220 */ /* 0x000fe20000410000 */
[-C--:B------:R-:W-:Y:S01]  /*54b0*/  FMUL.FTZ R7, R70, R175.reuse ;  /* 0x000000af46077220 */ /* 0x080fe20000410000 */
[----:B------:R-:W-:Y:S01]  /*54c0*/  FMUL.FTZ R175, R148, R175 ;  /* 0x000000af94af7220 */ /* 0x000fe20000410000 */
[----:B---3--:R-:W-:Y:S01]  /*54d0*/  @!P1 FADD.FTZ R176, R176, R19 ;  /* 0x00000013b0b09221 */ /* 0x008fe20000010000 */
[----:B------:R-:W0:Y:S01]  /*54e0*/  SHFL.DOWN PT, R18, R9, 0x8, 0x1f ;  /* 0x09001f0009127f89 */ /* 0x000e2200000e0000 */
[----:B------:R-:W-:Y:S01]  /*54f0*/  ISETP.GT.AND P1, PT, R62, 0x17, PT ;  /* 0x000000173e00780c */ /* 0x000fe20003f24270 */
[----:B------:R-:W-:Y:S01]  /*5500*/  FFMA.FTZ R145, R128, R4, R145 ;  /* 0x0000000480917223 */ /* 0x000fe20000010091 */
[----:B------:R-:W-:Y:S01]  /*5510*/  FMUL.FTZ R4, R13, R181 ;  /* 0x000000b50d047220 */ /* 0x000fe20000410000 */
[----:B------:R-:W3:Y:S01]  /*5520*/  SHFL.DOWN PT, R17, R176, 0x8, 0x1f ;  /* 0x09001f00b0117f89 */ /* 0x000ee200000e0000 */
[----:B------:R-:W-:Y:S01]  /*5530*/  FMUL.FTZ R6, R169, R6 ;  /* 0x00000006a9067220 */ /* 0x000fe20000410000 */
[----:B------:R-:W-:Y:S01]  /*5540*/  FMUL.FTZ R175, R168, R175 ;  /* 0x000000afa8af7220 */ /* 0x000fe20000410000 */
[----:B------:R-:W-:Y:S01]  /*5550*/  FADD.FTZ R106, R5, R106 ;  /* 0x0000006a056a7221 */ /* 0x000fe20000010000 */
[----:B------:R-:W-:Y:S01]  /*5560*/  FFMA.FTZ R140, R129, R7, R140 ;  /* 0x00000007818c7223 */ /* 0x000fe2000001008c */
[-C--:B------:R-:W-:Y:S01]  /*5570*/  FFMA.FTZ R14, R67, R4.reuse, R6 ;  /* 0x00000004430e7223 */ /* 0x080fe20000010006 */
[----:B------:R-:W-:Y:S01]  /*5580*/  FMUL.FTZ R6, R11, R159 ;  /* 0x0000009f0b067220 */ /* 0x000fe20000410000 */
[----:B------:R-:W-:Y:S01]  /*5590*/  FFMA.FTZ R175, R68, R7, R175 ;  /* 0x0000000744af7223 */ /* 0x000fe200000100af */
[----:B------:R-:W-:Y:S01]  /*55a0*/  FADD.FTZ R107, R8, R107 ;  /* 0x0000006b086b7221 */ /* 0x000fe20000010000 */
[----:B------:R-:W-:Y:S01]  /*55b0*/  FMUL.FTZ R11, R12, R171 ;  /* 0x000000ab0c0b7220 */ /* 0x000fe20000410000 */
[----:B------:R-:W-:Y:S01]  /*55c0*/  FMUL.FTZ R7, R10, R151 ;  /* 0x000000970a077220 */ /* 0x000fe20000410000 */
[C---:B------:R-:W-:Y:S01]  /*55d0*/  FMUL.FTZ R8, R148.reuse, R159 ;  /* 0x0000009f94087220 */ /* 0x040fe20000410000 */
[C---:B------:R-:W-:Y:S01]  /*55e0*/  FMUL.FTZ R171, R148.reuse, R171 ;  /* 0x000000ab94ab7220 */ /* 0x040fe20000410000 */
[----:B------:R-:W-:Y:S01]  /*55f0*/  FMUL.FTZ R151, R148, R151 ;  /* 0x0000009794977220 */ /* 0x000fe20000410000 */
[----:B------:R-:W-:Y:S01]  /*5600*/  FFMA.FTZ R141, R132, R4, R141 ;  /* 0x00000004848d7223 */ /* 0x000fe2000001008d */
[----:B------:R-:W-:Y:S01]  /*5610*/  FMUL.FTZ R8, R173, R8 ;  /* 0x00000008ad087220 */ /* 0x000fe20000410000 */
[----:B------:R-:W-:Y:S01]  /*5620*/  FMUL.FTZ R171, R174, R171 ;  /* 0x000000abaeab7220 */ /* 0x000fe20000410000 */
[----:B------:R-:W-:Y:S01]  /*5630*/  FMUL.FTZ R151, R2, R151 ;  /* 0x0000009702977220 */ /* 0x000fe20000410000 */
[----:B------:R-:W-:Y:S01]  /*5640*/  FADD.FTZ R108, R163, R108 ;  /* 0x0000006ca36c7221 */ /* 0x000fe20000010000 */
[-C--:B------:R-:W-:Y:S01]  /*5650*/  FFMA.FTZ R8, R65, R6.reuse, R8 ;  /* 0x0000000641087223 */ /* 0x080fe20000010008 */
[----:B0-----:R-:W-:Y:S01]  /*5660*/  @!P1 FADD.FTZ R9, R9, R18 ;  /* 0x0000001209099221 */ /* 0x001fe20000010000 */
[----:B------:R-:W-:Y:S01]  /*5670*/  FFMA.FTZ R2, R66, R11, R171 ;  /* 0x0000000b42027223 */ /* 0x000fe200000100ab */
[----:B------:R-:W-:Y:S01]  /*5680*/  FFMA.FTZ R151, R64, R7, R151 ;  /* 0x0000000740977223 */ /* 0x000fe20000010097 */
[----:B------:R-:W-:Y:S01]  /*5690*/  FADD.FTZ R103, R14, R103 ;  /* 0x000000670e677221 */ /* 0x000fe20000010000 */
[----:B---3--:R-:W-:Y:S01]  /*56a0*/  @!P1 FADD.FTZ R176, R176, R17 ;  /* 0x00000011b0b09221 */ /* 0x008fe20000010000 */
[----:B------:R-:W0:Y:S01]  /*56b0*/  SHFL.DOWN PT, R16, R9, 0x10, 0x1f ;  /* 0x0a001f0009107f89 */ /* 0x000e2200000e0000 */
[----:B------:R-:W-:Y:S01]  /*56c0*/  ISETP.NE.AND P1, PT, R62, RZ, PT ;  /* 0x000000ff3e00720c */ /* 0x000fe20003f25270 */
[----:B------:R-:W-:Y:S01]  /*56d0*/  FFMA.FTZ R139, R134, R6, R139 ;  /* 0x00000006868b7223 */ /* 0x000fe2000001008b */
[----:B------:R-:W-:Y:S01]  /*56e0*/  FADD.FTZ R102, R175, R102 ;  /* 0x00000066af667221 */ /* 0x000fe20000010000 */
[----:B------:R-:W3:Y:S01]  /*56f0*/  SHFL.DOWN PT, R15, R176, 0x10, 0x1f ;  /* 0x0a001f00b00f7f89 */ /* 0x000ee200000e0000 */
[----:B------:R-:W-:Y:S01]  /*5700*/  FFMA.FTZ R136, R133, R11, R136 ;  /* 0x0000000b85887223 */ /* 0x000fe20000010088 */
[----:B------:R-:W-:Y:S01]  /*5710*/  FFMA.FTZ R138, R135, R7, R138 ;  /* 0x00000007878a7223 */ /* 0x000fe2000001008a */
[----:B------:R-:W-:Y:S01]  /*5720*/  FADD.FTZ R101, R8, R101 ;  /* 0x0000006508657221 */ /* 0x000fe20000010000 */
[----:B------:R-:W-:Y:S01]  /*5730*/  FADD.FTZ R99, R2, R99 ;  /* 0x0000006302637221 */ /* 0x000fe20000010000 */
[----:B------:R-:W-:-:S05]  /*5740*/  FADD.FTZ R100, R151, R100 ;  /* 0x0000006497647221 */ /* 0x000fca0000010000 */
[----:B------:R-:W-:-:S04]  /*5750*/  @!P1 SHF.R.U32.HI R5, RZ, 0x2, R20 ;  /* 0x00000002ff059819 */ /* 0x000fc80000011614 */
[----:B------:R-:W-:Y:S01]  /*5760*/  @!P1 LOP3.LUT R13, R5, 0xf8, RZ, 0xc0, !PT ;  /* 0x000000f8050d9812 */ /* 0x000fe200078ec0ff */
        /* <DEDUP_REMOVED lines=20> */
.L_x_5861:
[----:B------:R-:W-:Y:S05]  /*58b0*/  BSYNC.RECONVERGENT B0 ;  /* 0x0000000000007941 */ /* 0x000fea0003800200 */
.L_x_5860:
[----:B------:R-:W-:-:S04]  /*58c0*/  UIADD3 UR8, UPT, UPT, UR8, 0x1, URZ ;  /* 0x0000000108087890 */ /* 0x000fc8000fffe0ff */
[----:B------:R-:W-:-:S09]  /*58d0*/  UISETP.GE.AND UP0, UPT, UR8, UR42, UPT ;  /* 0x0000002a0800728c */ /* 0x000fd2000bf06270 */
[----:B------:R-:W-:Y:S05]  /*58e0*/  BRA.U !UP0, `(.L_x_5862) ;  /* 0xffffffd108887547 */ /* 0x000fea000b83ffff */
.L_x_5817:
[----:B------:R-:W-:Y:S01]  /*58f0*/  BAR.SYNC.DEFER_BLOCKING 0x0 ;  /* 0x0000000000007b1d */ /* 0x000fe20000010000 */
[----:B------:R-:W-:Y:S01]  /*5900*/  F2FP.F16.F32.PACK_AB R118, R115, R116 ;  /* 0x000000747376723e */ /* 0x000fe200000000ff */
[----:B------:R-:W-:Y:S01]  /*5910*/  FADD.FTZ R0, R59, R100 ;  /* 0x000000643b007221 */ /* 0x000fe20000010000 */
[----:B---3--:R-:W-:Y:S01]  /*5920*/  F2FP.F16.F32.PACK_AB R7, R145, R147 ;  /* 0x000000939107723e */ /* 0x008fe200000000ff */
[----:B------:R-:W-:Y:S01]  /*5930*/  UIADD3 UR27, UP1, UPT, UR27, -0x800, URZ ;  /* 0xfffff8001b1b7890 */ /* 0x000fe2000ff3e0ff */
[----:B------:R-:W-:Y:S01]  /*5940*/  F2FP.F16.F32.PACK_AB R6, R144, R141 ;  /* 0x0000008d9006723e */ /* 0x000fe200000000ff */
[----:B------:R-:W3:Y:S01]  /*5950*/  LDCU.64 UR10, c[0x0][0x4f8] ;  /* 0x00009f00ff0a77ac */ /* 0x000ee20008000a00 */
[----:B0-----:R-:W-:Y:S01]  /*5960*/  F2FP.F16.F32.PACK_AB R5, R140, R139 ;  /* 0x0000008b8c05723e */ /* 0x001fe200000000ff */
[----:B------:R-:W-:Y:S01]  /*5970*/  FADD.FTZ R0, R0, R99 ;  /* 0x0000006300007221 */ /* 0x000fe20000010000 */
[----:B------:R-:W-:Y:S01]  /*5980*/  F2FP.F16.F32.PACK_AB R4, R136, R138 ;  /* 0x0000008a8804723e */ /* 0x000fe200000000ff */
[----:B------:R-:W0:Y:S01]  /*5990*/  LDCU.64 UR34, c[0x0][0x500] ;  /* 0x0000a000ff2277ac */ /* 0x000e220008000a00 */
        /* <DEDUP_REMOVED lines=12> */
[----:B---3--:R-:W-:Y:S01]  /*5a60*/  UIMAD.WIDE.U32 UR8, UR32, UR10, UR6 ;  /* 0x0000000a200872a5 */ /* 0x008fe2000f8e0006 */
[----:B------:R-:W-:Y:S01]  /*5a70*/  F2FP.F16.F32.PACK_AB R27, R97, R98 ;  /* 0x00000062611b723e */ /* 0x000fe200000000ff */
[----:B------:R-:W-:Y:S01]  /*5a80*/  UIADD3.X UR26, UPT, UPT, UR26, -0x1, URZ, UP2, !UPT ;  /* 0xffffffff1a1a7890 */ /* 0x000fe200097fe4ff */
[----:B------:R-:W-:Y:S01]  /*5a90*/  STS.128 [R3+0x10], R116 ;  /* 0x0000107403007388 */ /* 0x000fe20000000c00 */
[----:B------:R-:W-:-:S03]  /*5aa0*/  NOP ;  /* 0x0000000000007918 */ /* 0x000fc60000000000 */
[----:B------:R-:W3:Y:S01]  /*5ab0*/  LDS.128 R8, [R32] ;  /* 0x0000000020087984 */ /* 0x000ee20000000c00 */
[----:B------:R-:W-:Y:S01]  /*5ac0*/  UIMAD UR9, UR32, UR11, UR9 ;  /* 0x0000000b200972a4 */ /* 0x000fe2000f8e0209 */
[----:B------:R-:W-:Y:S02]  /*5ad0*/  F2FP.F16.F32.PACK_AB R26, R112, R111 ;  /* 0x0000006f701a723e */ /* 0x000fe400000000ff */
[----:B------:R-:W2:Y:S01]  /*5ae0*/  LDS.128 R12, [R32+0x200] ;  /* 0x00020000200c7984 */ /* 0x000ea20000000c00 */
[----:B0-----:R-:W-:Y:S01]  /*5af0*/  UIMAD.WIDE.U32 UR8, UR14, UR34, UR8 ;  /* 0x000000220e0872a5 */ /* 0x001fe2000f8e0008 */
[----:B------:R-:W-:Y:S01]  /*5b00*/  F2FP.F16.F32.PACK_AB R25, R110, R109 ;  /* 0x0000006d6e19723e */ /* 0x000fe200000000ff */
[----:B-1----:R-:W-:Y:S01]  /*5b10*/  FADD.FTZ R7, R0, R101 ;  /* 0x0000006500077221 */ /* 0x002fe20000010000 */
[----:B------:R-:W-:Y:S01]  /*5b20*/  F2FP.F16.F32.PACK_AB R24, R108, R107 ;  /* 0x0000006b6c18723e */ /* 0x000fe200000000ff */
[----:B------:R-:W-:Y:S01]  /*5b30*/  UIMAD UR10, UR14, UR35, UR9 ;  /* 0x000000230e0a72a4 */ /* 0x000fe2000f8e0209 */
[----:B------:R-:W-:Y:S01]  /*5b40*/  IADD3 R58, P0, PT, R58, -0x800, RZ ;  /* 0xfffff8003a3a7810 */ /* 0x000fe20007f1e0ff */
[----:B-----5:R-:W-:Y:S01]  /*5b50*/  ULEA UR9, UP0, UR8, UR36, 0x1 ;  /* 0x0000002408097291 */ /* 0x020fe2000f8008ff */
[----:B------:R-:W-:Y:S01]  /*5b60*/  FADD.FTZ R0, R7, R102 ;  /* 0x0000006607007221 */ /* 0x000fe20000010000 */
[----:B------:R-:W0:Y:S01]  /*5b70*/  LDCU.64 UR34, c[0x0][0x560] ;  /* 0x0000ac00ff2277ac */ /* 0x000e220008000a00 */
[----:B------:R-:W-:-:S02]  /*5b80*/  IADD3.X R56, PT, PT, R56, -0x1, RZ, P0, !PT ;  /* 0xffffffff38387810 */ /* 0x000fc400007fe4ff */
[----:B------:R-:W-:Y:S01]  /*5b90*/  FADD.FTZ R103, R0, R103 ;  /* 0x0000006700677221 */ /* 0x000fe20000010000 */
[----:B------:R-:W-:Y:S01]  /*5ba0*/  ULEA.HI.X UR8, UR8, UR37, UR10, 0x1, UP0 ;  /* 0x0000002508087291 */ /* 0x000fe200080f0c0a */
[----:B------:R-:W-:Y:S02]  /*5bb0*/  MOV R4, UR9 ;  /* 0x0000000900047c02 */ /* 0x000fe40008000f00 */
[----:B------:R-:W1:Y:S01]  /*5bc0*/  LDCU.64 UR10, c[0x0][0x520] ;  /* 0x0000a400ff0a77ac */ /* 0x000e620008000a00 */
[----:B------:R-:W-:Y:S02]  /*5bd0*/  FADD.FTZ R104, R103, R104 ;  /* 0x0000006867687221 */ /* 0x000fe40000010000 */
[----:B------:R-:W-:Y:S02]  /*5be0*/  MOV R5, UR8 ;  /* 0x0000000800057c02 */ /* 0x000fe40008000f00 */
[----:B------:R-:W-:Y:S01]  /*5bf0*/  FADD.FTZ R105, R104, R105 ;  /* 0x0000006968697221 */ /* 0x000fe20000010000 */
[----:B------:R-:W-:-:S02]  /*5c00*/  IMAD.WIDE.U32 R4, R35, 0x10, R4 ;  /* 0x0000001023047825 */ /* 0x000fc400078e0004 */
[----:B------:R-:W5:Y:S02]  /*5c10*/  LDCU.64 UR8, c[0x0][0x518] ;  /* 0x0000a300ff0877ac */ /* 0x000f640008000a00 */
[----:B------:R-:W-:-:S04]  /*5c20*/  FADD.FTZ R106, R105, R106 ;  /* 0x0000006a696a7221 */ /* 0x000fc80000010000 */
[----:B------:R-:W-:-:S04]  /*5c30*/  FADD.FTZ R107, R106, R107 ;  /* 0x0000006b6a6b7221 */ /* 0x000fc80000010000 */
[----:B------:R-:W-:Y:S01]  /*5c40*/  FADD.FTZ R108, R107, R108 ;  /* 0x0000006c6b6c7221 */ /* 0x000fe20000010000 */
[----:B---3--:R-:W-:Y:S03]  /*5c50*/  STG.E.128 desc[UR30][R4.64], R8 ;  /* 0x0000000804007986 */ /* 0x008fe6000c101d1e */
[----:B------:R-:W-:Y:S01]  /*5c60*/  FADD.FTZ R109, R108, R109 ;  /* 0x0000006d6c6d7221 */ /* 0x000fe20000010000 */
[----:B--2---:R-:W-:Y:S03]  /*5c70*/  STG.E.128 desc[UR30][R4.64+0x200], R12 ;  /* 0x0002000c04007986 */ /* 0x004fe6000c101d1e */
[----:B------:R-:W-:Y:S01]  /*5c80*/  FADD.FTZ R110, R109, R110 ;  /* 0x0000006e6d6e7221 */ /* 0x000fe20000010000 */
[----:B-----5:R-:W-:Y:S01]  /*5c90*/  UIMAD.WIDE.U32 UR6, UR32, UR8, UR6 ;  /* 0x00000008200672a5 */ /* 0x020fe2000f8e0006 */
        /* <DEDUP_REMOVED lines=9> */
[----:B------:R-:W-:Y:S02]  /*5d30*/  ULEA.HI.X UR6, UR6, UR35, UR8, 0x1, UP0 ;  /* 0x0000002306067291 */ /* 0x000fe400080f0c08 */
        /* <DEDUP_REMOVED lines=15> */
.L_x_5815:
        /* <DEDUP_REMOVED lines=41> */
.L_x_5865:
[----:B------:R-:W-:Y:S05]  /*60c0*/  BSYNC.RECONVERGENT B0 ;  /* 0x0000000000007941 */ /* 0x000fea0003800200 */
.L_x_5864:
        /* <DEDUP_REMOVED lines=39> */
.L_x_5867:
[----:B------:R-:W-:Y:S05]  /*6340*/  BSYNC.RECONVERGENT B0 ;  /* 0x0000000000007941 */ /* 0x000fea0003800200 */
.L_x_5866:
[----:B------:R-:W-:Y:S05]  /*6350*/  @P0 EXIT ;  /* 0x000000000000094d */ /* 0x000fea0003800000 */
[----:B------:R-:W3:Y:S01]  /*6360*/  S2UR UR8, SR_CgaCtaId ;  /* 0x00000000000879c3 */ /* 0x000ee20000008800 */
[----:B------:R-:W0:Y:S01]  /*6370*/  LDCU.64 UR6, c[0x0][0x4e8] ;  /* 0x00009d00ff0677ac */ /* 0x000e220008000a00 */
[----:B------:R-:W-:Y:S01]  /*6380*/  BSSY.RECONVERGENT B0, `(.L_x_5868) ;  /* 0x0000027000007945 */ /* 0x000fe20003800200 */
[----:B------:R-:W1:Y:S01]  /*6390*/  LDCU UR9, c[0x0][0x360] ;  /* 0x00006c00ff0977ac */ /* 0x000e620008000800 */
[----:B------:R-:W1:Y:S01]  /*63a0*/  LDCU.64 UR10, c[0x0][0x4b0] ;  /* 0x00009600ff0a77ac */ /* 0x000e620008000a00 */
[----:B------:R-:W1:Y:S01]  /*63b0*/  LDCU.64 UR16, c[0x0][0x530] ;  /* 0x0000a600ff1077ac */ /* 0x000e620008000a00 */
[----:B------:R-:W1:Y:S01]  /*63c0*/  LDCU.64 UR18, c[0x0][0x4f0] ;  /* 0x00009e00ff1277ac */ /* 0x000e620008000a00 */
[----:B0-----:R-:W-:Y:S01]  /*63d0*/  UIMAD.WIDE.U32 UR4, UR14, UR6, URZ ;  /* 0x000000060e0472a5 */ /* 0x001fe2000f8e00ff */
[----:B------:R-:W0:Y:S02]  /*63e0*/  LDCU.64 UR20, c[0x0][0x540] ;  /* 0x0000a800ff1477ac */ /* 0x000e240008000a00 */
[----:B------:R-:W-:Y:S01]  /*63f0*/  UMOV UR6, 0x400 ;  /* 0x0000040000067882 */ /* 0x000fe20000000000 */
[----:B------:R-:W-:-:S02]  /*6400*/  UIMAD UR14, UR14, UR7, UR5 ;  /* 0x000000070e0e72a4 */ /* 0x000fc4000f8e0205 */
[----:B-1-3--:R-:W-:-:S12]  /*6410*/  ULEA UR6, UR8, UR6, 0x18 ;  /* 0x0000000608067291 */ /* 0x00afd8000f8ec0ff */
.L_x_5869:
[----:B------:R-:W-:Y:S02]  /*6420*/  LEA R0, R11, UR6, 0x2 ;  /* 0x000000060b007c11 */ /* 0x000fe4000f8e10ff */
[----:B-12---:R-:W-:Y:S02]  /*6430*/  MOV R5, UR13 ;  /* 0x0000000d00057c02 */ /* 0x006fe40008000f00 */
[----:B------:R-:W-:Y:S01]  /*6440*/  MOV R4, UR12 ;  /* 0x0000000c00047c02 */ /* 0x000fe20008000f00 */
[----:B------:R-:W1:Y:S01]  /*6450*/  LDS R13, [R0+0x2e10] ;  /* 0x002e1000000d7984 */ /* 0x000e620000000800 */
[----:B------:R-:W-:Y:S02]  /*6460*/  SHF.R.S32.HI R5, RZ, 0x1f, R11 ;  /* 0x0000001fff057819 */ /* 0x000fe4000001140b */
[----:B------:R-:W-:Y:S01]  /*6470*/  MOV R3, UR15 ;  /* 0x0000000f00037c02 */ /* 0x000fe20008000f00 */
[----:B------:R-:W2:Y:S01]  /*6480*/  LDS R15, [R0+0x3210] ;  /* 0x00321000000f7984 */ /* 0x000ea20000000800 */
        /* <DEDUP_REMOVED lines=17> */
[----:B0-----:R-:W-:-:S04]  /*65a0*/  LEA R8, P1, R6, UR20, 0x2 ;  /* 0x0000001406087c11 */ /* 0x001fc8000f8210ff */
[----:B------:R-:W-:Y:S01]  /*65b0*/  LEA.HI.X R9, R6, UR21, R3, 0x2, P1 ;  /* 0x0000001506097c11 */ /* 0x000fe200088f1403 */
[----:B-1----:R1:W-:Y:S04]  /*65c0*/  REDG.E.ADD.F32.FTZ.RN.STRONG.GPU desc[UR30][R4.64], R13 ;  /* 0x0000000d040079a6 */ /* 0x0023e8000c12f31e */
[----:B--2---:R1:W-:Y:S01]  /*65d0*/  REDG.E.ADD.F32.FTZ.RN.STRONG.GPU desc[UR30][R8.64], R15 ;  /* 0x0000000f080079a6 */ /* 0x0043e2000c12f31e */
[----:B------:R-:W-:Y:S05]  /*65e0*/  @!P0 BRA `(.L_x_5869) ;  /* 0xfffffffc008c8947 */ /* 0x000fea000383ffff */
[----:B------:R-:W-:Y:S05]  /*65f0*/  BSYNC.RECONVERGENT B0 ;  /* 0x0000000000007941 */ /* 0x000fea0003800200 */
.L_x_5868:
[----:B------:R-:W-:Y:S05]  /*6600*/  EXIT ;  /* 0x000000000000794d */ /* 0x000fea0003800000 */
.L_x_5822:
[----:B------:R-:W-:Y:S01]  /*6610*/  MOV R207, R7 ;  /* 0x0000000700cf7202 */ /* 0x000fe20000000f00 */
[----:B------:R-:W-:Y:S01]  /*6620*/  HFMA2 R206, -RZ, RZ, 0, 5.9604644775390625e-08 ;  /* 0x00000001ffce7431 */ /* 0x000fe200000001ff */
[----:B------:R-:W-:Y:S02]  /*6630*/  MOV R209, RZ ;  /* 0x000000ff00d17202 */ /* 0x000fe40000000f00 */
[----:B------:R-:W-:-:S07]  /*6640*/  MOV R6, 0xffffffff ;  /* 0xffffffff00067802 */ /* 0x000fce0000000f00 */
[----:B01---5:R-:W-:Y:S05]  /*6650*/  WARPSYNC.COLLECTIVE R6, `(.L_x_5870) ;  /* 0x0000000006087348 */ /* 0x023fea0003c00000 */
[----:B------:R2:W3:Y:S02]  /*6660*/  SHFL.UP P6, R5, R207, R206, R209 ;  /* 0x040000cecf057389 */ /* 0x0004e400000c00d1 */
[----:B0123-5:R-:W-:Y:S05]  /*6670*/  ENDCOLLECTIVE ;  /* 0x000000000000791b */ /* 0x02ffea0003800000 */
.L_x_5870:
[----:B------:R-:W-:Y:S02]  /*6680*/  MOV R207, R178 ;  /* 0x000000b200cf7202 */ /* 0x000fe40000000f00 */
[----:B------:R-:W-:-:S07]  /*6690*/  MOV R4, R5 ;  /* 0x0000000500047202 */ /* 0x000fce0000000f00 */
[----:B------:R-:W-:Y:S05]  /*66a0*/  WARPSYNC.COLLECTIVE R6, `(.L_x_5871) ;  /* 0x0000000006087348 */ /* 0x000fea0003c00000 */
[----:B------:R0:W1:Y:S02]  /*66b0*/  SHFL.UP P6, R5, R207, R206, R209 ;  /* 0x040000cecf057389 */ /* 0x00006400000c00d1 */
[----:B01----:R-:W-:Y:S05]  /*66c0*/  ENDCOLLECTIVE ;  /* 0x000000000000791b */ /* 0x003fea0003800000 */
.L_x_5871:
        /* <DEDUP_REMOVED lines=9> */
.L_x_5872:
[----:B------:R-:W-:Y:S02]  /*6760*/  MOV R207, R180 ;  /* 0x000000b400cf7202 */ /* 0x000fe40000000f00 */
[----:B------:R-:W-:-:S07]  /*6770*/  MOV R4, R5 ;  /* 0x0000000500047202 */ /* 0x000fce0000000f00 */
[----:B------:R-:W-:Y:S05]  /*6780*/  WARPSYNC.COLLECTIVE R6, `(.L_x_5873) ;  /* 0x0000000006087348 */ /* 0x000fea0003c00000 */
[----:B------:R0:W1:Y:S02]  /*6790*/  SHFL.UP P6, R5, R207, R206, R209 ;  /* 0x040000cecf057389 */ /* 0x00006400000c00d1 */
[----:B01----:R-:W-:Y:S05]  /*67a0*/  ENDCOLLECTIVE ;  /* 0x000000000000791b */ /* 0x003fea0003800000 */
.L_x_5873:
        /* <DEDUP_REMOVED lines=8> */
.L_x_5874:
[----:B------:R-:W-:Y:S02]  /*6830*/  MOV R207, R182 ;  /* 0x000000b600cf7202 */ /* 0x000fe40000000f00 */
[----:B------:R-:W-:-:S07]  /*6840*/  MOV R4, R5 ;  /* 0x0000000500047202 */ /* 0x000fce0000000f00 */
[----:B------:R-:W-:Y:S05]  /*6850*/  WARPSYNC.COLLECTIVE R6, `(.L_x_5875) ;  /* 0x0000000006087348 */ /* 0x000fea0003c00000 */
[----:B------:R0:W1:Y:S02]  /*6860*/  SHFL.UP P6, R5, R207, R206, R209 ;  /* 0x040000cecf057389 */ /* 0x00006400000c00d1 */
[----:B01----:R-:W-:Y:S05]  /*6870*/  ENDCOLLECTIVE ;  /* 0x000000000000791b */ /* 0x003fea0003800000 */
.L_x_5875:
        /* <DEDUP_REMOVED lines=8> */
.L_x_5876:
[----:B------:R-:W-:Y:S02]  /*6900*/  MOV R207, R178 ;  /* 0x000000b200cf7202 */ /* 0x000fe40000000f00 */
[----:B------:R-:W-:-:S07]  /*6910*/  MOV R4, R5 ;  /* 0x0000000500047202 */ /* 0x000fce0000000f00 */
[----:B------:R-:W-:Y:S05]  /*6920*/  WARPSYNC.COLLECTIVE R6, `(.L_x_5877) ;  /* 0x0000000006087348 */ /* 0x000fea0003c00000 */
[----:B------:R0:W1:Y:S02]  /*6930*/  SHFL.UP P6, R5, R207, R206, R209 ;  /* 0x040000cecf057389 */ /* 0x00006400000c00d1 */
[----:B01----:R-:W-:Y:S05]  /*6940*/  ENDCOLLECTIVE ;  /* 0x000000000000791b */ /* 0x003fea0003800000 */
.L_x_5877:
        /* <DEDUP_REMOVED lines=8> */
.L_x_5878:
[----:B------:R-:W-:Y:S02]  /*69d0*/  MOV R207, R4 ;  /* 0x0000000400cf7202 */ /* 0x000fe40000000f00 */
[----:B------:R-:W-:-:S07]  /*69e0*/  MOV R180, R5 ;  /* 0x0000000500b47202 */ /* 0x000fce0000000f00 */
[----:B------:R-:W-:Y:S05]  /*69f0*/  WARPSYNC.COLLECTIVE R6, `(.L_x_5879) ;  /* 0x0000000006087348 */ /* 0x000fea0003c00000 */
[----:B------:R0:W1:Y:S02]  /*6a00*/  SHFL.UP P6, R5, R207, R206, R209 ;  /* 0x040000cecf057389 */ /* 0x00006400000c00d1 */
[----:B01----:R-:W-:Y:S05]  /*6a10*/  ENDCOLLECTIVE ;  /* 0x000000000000791b */ /* 0x003fea0003800000 */
.L_x_5879:
[----:B------:R-:W-:Y:S05]  /*6a20*/  BRA `(.L_x_5880) ;  /* 0xffffffcc00cc7947 */ /* 0x000fea000383ffff */
.L_x_5823:
        /* <DEDUP_REMOVED lines=8> */
.L_x_5882:
[----:B------:R-:W-:Y:S05]  /*6ab0*/  BSYNC B0 ;  /* 0x0000000000007941 */ /* 0x000fea0003800000 */
.L_x_5881:
[----:B------:R-:W-:Y:S05]  /*6ac0*/  BRA `(.L_x_5883) ;  /* 0xffffffcc00bc7947 */ /* 0x000fea000383ffff */
.L_x_5824:
        /* <DEDUP_REMOVED lines=8> */
.L_x_5885:
[----:B------:R-:W-:Y:S05]  /*6b50*/  BSYNC B0 ;  /* 0x0000000000007941 */ /* 0x000fea0003800000 */
.L_x_5884:
[----:B------:R-:W-:Y:S05]  /*6b60*/  BRA `(.L_x_5886) ;  /* 0xffffffcc009c7947 */ /* 0x000fea000383ffff */
.L_x_5825:
        /* <DEDUP_REMOVED lines=8> */
.L_x_5888:
[----:B------:R-:W-:Y:S05]  /*6bf0*/  BSYNC B0 ;  /* 0x0000000000007941 */ /* 0x000fea0003800000 */
.L_x_5887:
        /* <DEDUP_REMOVED lines=11> */
.L_x_5889:
[----:B------:R-:W-:Y:S05]  /*6cb0*/  WARPSYNC.COLLECTIVE R6, `(.L_x_5890) ;  /* 0x0000000006087348 */ /* 0x000fea0003c00000 */
[----:B------:R0:W1:Y:S02]  /*6cc0*/  SHFL.IDX P3, R221, R223, R224, R225 ;  /* 0x000000e0dfdd7389 */ /* 0x00006400000600e1 */
[----:B01----:R-:W-:Y:S05]  /*6cd0*/  ENDCOLLECTIVE ;  /* 0x000000000000791b */ /* 0x003fea0003800000 */
.L_x_5890:
[----:B------:R-:W-:Y:S02]  /*6ce0*/  MOV R223, R9 ;  /* 0x0000000900df7202 */ /* 0x000fe40000000f00 */
[----:B------:R-:W-:Y:S02]  /*6cf0*/  MOV R178, R5 ;  /* 0x0000000500b27202 */ /* 0x000fe40000000f00 */
[----:B------:R-:W-:-:S07]  /*6d00*/  MOV R4, R221 ;  /* 0x000000dd00047202 */ /* 0x000fce0000000f00 */
[----:B------:R-:W-:Y:S05]  /*6d10*/  WARPSYNC.COLLECTIVE R6, `(.L_x_5891) ;  /* 0x0000000006087348 */ /* 0x000fea0003c00000 */
[----:B------:R0:W1:Y:S02]  /*6d20*/  SHFL.IDX P3, R221, R223, R224, R225 ;  /* 0x000000e0dfdd7389 */ /* 0x00006400000600e1 */
[----:B01----:R-:W-:Y:S05]  /*6d30*/  ENDCOLLECTIVE ;  /* 0x000000000000791b */ /* 0x003fea0003800000 */
.L_x_5891:
[----:B------:R-:W-:Y:S01]  /*6d40*/  MOV R5, R221 ;  /* 0x000000dd00057202 */ /* 0x000fe20000000f00 */
[----:B------:R-:W-:Y:S06]  /*6d50*/  BRA `(.L_x_5892) ;  /* 0xffffffcc00387947 */ /* 0x000fec000383ffff */
.L_x_5827:
        /* <DEDUP_REMOVED lines=9> */
.L_x_5893:
[----:B------:R-:W-:Y:S02]  /*6df0*/  MOV R227, R5 ;  /* 0x0000000500e37202 */ /* 0x000fe40000000f00 */
[----:B------:R-:W-:-:S07]  /*6e00*/  MOV R7, R220 ;  /* 0x000000dc00077202 */ /* 0x000fce0000000f00 */
[----:B------:R-:W-:Y:S05]  /*6e10*/  WARPSYNC.COLLECTIVE R6, `(.L_x_5894) ;  /* 0x0000000006087348 */ /* 0x000fea0003c00000 */
[----:B------:R0:W1:Y:S02]  /*6e20*/  SHFL.DOWN P2, R220, R227, R226, R229 ;  /* 0x080000e2e3dc7389 */ /* 0x00006400000400e5 */
[----:B01----:R-:W-:Y:S05]  /*6e30*/  ENDCOLLECTIVE ;  /* 0x000000000000791b */ /* 0x003fea0003800000 */
.L_x_5894:
        /* <DEDUP_REMOVED lines=11> */
.L_x_5895:
[----:B------:R-:W-:Y:S02]  /*6ef0*/  MOV R227, R5 ;  /* 0x0000000500e37202 */ /* 0x000fe40000000f00 */
[----:B------:R-:W-:-:S07]  /*6f00*/  MOV R7, R220 ;  /* 0x000000dc00077202 */ /* 0x000fce0000000f00 */
[----:B------:R-:W-:Y:S05]  /*6f10*/  WARPSYNC.COLLECTIVE R6, `(.L_x_5896) ;  /* 0x0000000006087348 */ /* 0x000fea0003c00000 */
[----:B------:R0:W1:Y:S02]  /*6f20*/  SHFL.DOWN P2, R220, R227, R226, R229 ;  /* 0x080000e2e3dc7389 */ /* 0x00006400000400e5 */
[----:B01----:R-:W-:Y:S05]  /*6f30*/  ENDCOLLECTIVE ;  /* 0x000000000000791b */ /* 0x003fea0003800000 */
.L_x_5896:
        /* <DEDUP_REMOVED lines=11> */
.L_x_5897:
[----:B------:R-:W-:Y:S02]  /*6ff0*/  MOV R227, R5 ;  /* 0x0000000500e37202 */ /* 0x000fe40000000f00 */
[----:B------:R-:W-:-:S07]  /*7000*/  MOV R7, R220 ;  /* 0x000000dc00077202 */ /* 0x000fce0000000f00 */
[----:B------:R-:W-:Y:S05]  /*7010*/  WARPSYNC.COLLECTIVE R6, `(.L_x_5898) ;  /* 0x0000000006087348 */ /* 0x000fea0003c00000 */
[----:B------:R0:W1:Y:S02]  /*7020*/  SHFL.DOWN P2, R220, R227, R226, R229 ;  /* 0x080000e2e3dc7389 */ /* 0x00006400000400e5 */
[----:B01----:R-:W-:Y:S05]  /*7030*/  ENDCOLLECTIVE ;  /* 0x000000000000791b */ /* 0x003fea0003800000 */
.L_x_5898:
        /* <DEDUP_REMOVED lines=11> */
.L_x_5899:
[----:B------:R-:W-:Y:S02]  /*70f0*/  MOV R227, R5 ;  /* 0x0000000500e37202 */ /* 0x000fe40000000f00 */
[----:B------:R-:W-:-:S07]  /*7100*/  MOV R7, R220 ;  /* 0x000000dc00077202 */ /* 0x000fce0000000f00 */
[----:B------:R-:W-:Y:S05]  /*7110*/  WARPSYNC.COLLECTIVE R6, `(.L_x_5900) ;  /* 0x0000000006087348 */ /* 0x000fea0003c00000 */
[----:B------:R0:W1:Y:S02]  /*7120*/  SHFL.DOWN P2, R220, R227, R226, R229 ;  /* 0x080000e2e3dc7389 */ /* 0x00006400000400e5 */
[----:B01----:R-:W-:Y:S05]  /*7130*/  ENDCOLLECTIVE ;  /* 0x000000000000791b */ /* 0x003fea0003800000 */
.L_x_5900:
        /* <DEDUP_REMOVED lines=11> */
.L_x_5901:
[----:B------:R-:W-:Y:S02]  /*71f0*/  MOV R227, R5 ;  /* 0x0000000500e37202 */ /* 0x000fe40000000f00 */
[----:B------:R-:W-:-:S07]  /*7200*/  MOV R7, R220 ;  /* 0x000000dc00077202 */ /* 0x000fce0000000f00 */
[----:B------:R-:W-:Y:S05]  /*7210*/  WARPSYNC.COLLECTIVE R6, `(.L_x_5902) ;  /* 0x0000000006087348 */ /* 0x000fea0003c00000 */
[----:B------:R0:W1:Y:S02]  /*7220*/  SHFL.DOWN P2, R220, R227, R226, R229 ;  /* 0x080000e2e3dc7389 */ /* 0x00006400000400e5 */
[----:B01----:R-:W-:Y:S05]  /*7230*/  ENDCOLLECTIVE ;  /* 0x000000000000791b */ /* 0x003fea0003800000 */
.L_x_5902:
        /* <DEDUP_REMOVED lines=11> */
.L_x_5903:
[----:B------:R-:W-:Y:S02]  /*72f0*/  ISETP.NE.AND P1, PT, R20, 0x1f, PT ;  /* 0x0000001f1400780c */ /* 0x000fe40003f25270 */
[----:B------:R-:W-:Y:S02]  /*7300*/  MOV R223, R5 ;  /* 0x0000000500df7202 */ /* 0x000fe40000000f00 */
[----:B------:R-:W-:-:S09]  /*7310*/  MOV R7, R221 ;  /* 0x000000dd00077202 */ /* 0x000fd20000000f00 */
[----:B------:R-:W-:Y:S05]  /*7320*/  WARPSYNC.COLLECTIVE R6, `(.L_x_5904) ;  /* 0x0000000006087348 */ /* 0x000fea0003c00000 */
[----:B------:R0:W1:Y:S02]  /*7330*/  SHFL.IDX P3, R221, R223, R224, R225 ;  /* 0x000000e0dfdd7389 */ /* 0x00006400000600e1 */
[----:B01----:R-:W-:Y:S05]  /*7340*/  ENDCOLLECTIVE ;  /* 0x000000000000791b */ /* 0x003fea0003800000 */
.L_x_5904:
[----:B------:R-:W-:Y:S05]  /*7350*/  WARPSYNC.COLLECTIVE R6, `(.L_x_5905) ;  /* 0x0000000006087348 */ /* 0x000fea0003c00000 */
[----:B------:R0:W1:Y:S02]  /*7360*/  SHFL.DOWN P2, R220, R227, R226, R229 ;  /* 0x080000e2e3dc7389 */ /* 0x00006400000400e5 */
[----:B01----:R-:W-:Y:S05]  /*7370*/  ENDCOLLECTIVE ;  /* 0x000000000000791b */ /* 0x003fea0003800000 */
.L_x_5905:
        /* <DEDUP_REMOVED lines=8> */
.L_x_5906:
[----:B------:R-:W-:-:S07]  /*7400*/  FMUL.FTZ R218, R8, R7 ;  /* 0x0000000708da7220 */ /* 0x000fce0000410000 */
[----:B------:R-:W-:Y:S05]  /*7410*/  WARPSYNC.COLLECTIVE R6, `(.L_x_5907) ;  /* 0x0000000006087348 */ /* 0x000fea0003c00000 */
[----:B------:R0:W1:Y:S02]  /*7420*/  SHFL.IDX P3, R221, R223, R224, R225 ;  /* 0x000000e0dfdd7389 */ /* 0x00006400000600e1 */
[----:B01----:R-:W-:Y:S05]  /*7430*/  ENDCOLLECTIVE ;  /* 0x000000000000791b */ /* 0x003fea0003800000 */
.L_x_5907:
[----:B------:R-:W-:Y:S02]  /*7440*/  MOV R223, R9 ;  /* 0x0000000900df7202 */ /* 0x000fe40000000f00 */
[----:B------:R-:W-:-:S07]  /*7450*/  MOV R219, R221 ;  /* 0x000000dd00db7202 */ /* 0x000fce0000000f00 */
[----:B------:R-:W-:Y:S05]  /*7460*/  WARPSYNC.COLLECTIVE R6, `(.L_x_5908) ;  /* 0x0000000006087348 */ /* 0x000fea0003c00000 */
[----:B------:R0:W1:Y:S02]  /*7470*/  SHFL.IDX P3, R221, R223, R224, R225 ;  /* 0x000000e0dfdd7389 */ /* 0x00006400000600e1 */
[----:B01----:R-:W-:Y:S05]  /*7480*/  ENDCOLLECTIVE ;  /* 0x000000000000791b */ /* 0x003fea0003800000 */
.L_x_5908:
[----:B------:R-:W-:Y:S05]  /*7490*/  BRA `(.L_x_5909) ;  /* 0xffffffcc00307947 */ /* 0x000fea000383ffff */
.L_x_5910:
        /* <DEDUP_REMOVED lines=14> */
.L_x_10465:


//--------------------- .text._Z25selective_scan_bwd_kernelI32Selective_Scan_bwd_kernel_traitsILi64ELi16ELb1ELb1ELb0ELb1ELb0EN3c104HalfEfEEv12SSMParamsBwd --------------------------
	.section	.text._Z25selective_scan_bwd_kernelI32Selective_Scan_bwd_kernel_traitsILi64ELi16ELb1ELb1ELb0ELb1ELb0EN3c104HalfEfEEv12SSMParamsBwd,"ax",@progbits
	.align	128
        .global         _Z25selective_scan_bwd_kernelI32Selective_Scan_bwd_kernel_traitsILi64ELi16ELb1ELb1ELb0ELb1ELb0EN3c104HalfEfEEv12SSMParamsBwd
        .type           _Z25selective_scan_bwd_kernelI32Selective_Scan_bwd_kernel_traitsILi64ELi16ELb1ELb1ELb0ELb1ELb0EN3c104HalfEfEEv12SSMParamsBwd,@function
        .size           _Z25selective_scan_bwd_kernelI32Selective_Scan_bwd_kernel_traitsILi64ELi16ELb1ELb1ELb0ELb1ELb0EN3c104HalfEfEEv12SSMParamsBwd,(.L_x_10466 - _Z25selective_scan_bwd_kernelI32Selective_Scan_bwd_kernel_traitsILi64ELi16ELb1ELb1ELb0ELb1ELb0EN3c104HalfEfEEv12SSMParamsBwd)
        .other          _Z25selective_scan_bwd_kernelI32Selective_Scan_bwd_kernel_traitsILi64ELi16ELb1ELb1ELb0ELb1ELb0EN3c104HalfEfEEv12SSMParamsBwd,@"STO_CUDA_ENTRY STV_DEFAULT"
_Z25selective_scan_bwd_kernelI32Selective_Scan_bwd_kernel_traitsILi64ELi16ELb1ELb1ELb0ELb1ELb0EN3c104HalfEfEEv12SSMParamsBwd:
.text._Z25selective_scan_bwd_kernelI32Selective_Scan_bwd_kernel_traitsILi64ELi16ELb1ELb1ELb0ELb1ELb0EN3c104HalfEfEEv12SSMParamsBwd:
        /* <DEDUP_REMOVED lines=151> */
[C---:B------:R-:W-:Y:S02]  /*0970*/  LEA.HI R56, R22.reuse, R22, RZ, 0x1b ;  /* 0x0000001616387211 */ /* 0x040fe400078fd8ff */
        /* <DEDUP_REMOVED lines=19> */
[----:B------:R-:W-:Y:S02]  /*0ab0*/  LOP3.LUT R159, R22, 0x1f, RZ, 0xc0, !PT ;  /* 0x0000001f169f7812 */ /* 0x000fe400078ec0ff */
        /* <DEDUP_REMOVED lines=23> */
.L_x_5990:
        /* <DEDUP_REMOVED lines=103> */
.L_x_5913:
[----:B------:R-:W-:Y:S05]  /*12a0*/  BSYNC.RECONVERGENT B0 ;  /* 0x0000000000007941 */ /* 0x000fea0003800200 */
.L_x_5912:
        /* <DEDUP_REMOVED lines=39> */
.L_x_5915:
[----:B------:R-:W-:Y:S05]  /*1520*/  BSYNC.RECONVERGENT B0 ;  /* 0x0000000000007941 */ /* 0x000fea0003800200 */
.L_x_5914:
        /* <DEDUP_REMOVED lines=39> */
.L_x_5917:
[----:B------:R-:W-:Y:S05]  /*17a0*/  BSYNC.RECONVERGENT B0 ;  /* 0x0000000000007941 */ /* 0x000fea0003800200 */
.L_x_5916:
        /* <DEDUP_REMOVED lines=39> */
.L_x_5919:
[----:B------:R-:W-:Y:S05]  /*1a20*/  BSYNC.RECONVERGENT B0 ;  /* 0x0000000000007941 */ /* 0x000fea0003800200 */
.L_x_5918:
        /* <DEDUP_REMOVED lines=42> */
.L_x_5921:
[----:B------:R-:W-:Y:S05]  /*1cd0*/  BSYNC.RECONVERGENT B0 ;  /* 0x0000000000007941 */ /* 0x000fea0003800200 */
.L_x_5920:
[----:B------:R-:W-:Y:S01]  /*1ce0*/  BSSY.RECONVERGENT B0, `(.L_x_5922) ;  /* 0x000002c000007945 */ /* 0x000fe20003800200 */
[----:B------:R-:W-:Y:S02]  /*1cf0*/  HFMA2 R89, -RZ, RZ, 0, 0 ;  /* 0x00000000ff597431 */ /* 0x000fe400000001ff */
        /* <DEDUP_REMOVED lines=42> */
.L_x_5923:
[----:B------:R-:W-:Y:S05]  /*1fa0*/  BSYNC.RECONVERGENT B0 ;  /* 0x0000000000007941 */ /* 0x000fea0003800200 */
.L_x_5922:
[----:B------:R-:W-:Y:S01]  /*1fb0*/  FFMA.FTZ R3, R127, R112, R6 ;  /* 0x000000707f037223 */ /* 0x000fe20000010006 */
[----:B------:R-:W-:Y:S01]  /*1fc0*/  BSSY.RECONVERGENT B0, `(.L_x_5924) ;  /* 0x0000025000007945 */ /* 0x000fe20003800200 */
[----:B------:R-:W-:Y:S02]  /*1fd0*/  FSETP.GTU.FTZ.AND P5, PT, R145, 20, PT ;  /* 0x41a000009100780b */ /* 0x000fe40003fbc000 */
[----:B0-----:R-:W-:Y:S02]  /*1fe0*/  CS2R R86, SRZ ;  /* 0x0000000000567805 */ /* 0x001fe4000001ff00 */
        /* <DEDUP_REMOVED lines=34> */
.L_x_5925:
[----:B------:R-:W-:Y:S05]  /*2210*/  BSYNC.RECONVERGENT B0 ;  /* 0x0000000000007941 */ /* 0x000fea0003800200 */
.L_x_5924:
        /* <DEDUP_REMOVED lines=38> */
.L_x_5927:
[----:B------:R-:W-:Y:S05]  /*2480*/  BSYNC.RECONVERGENT B0 ;  /* 0x0000000000007941 */ /* 0x000fea0003800200 */
.L_x_5926:
        /* <DEDUP_REMOVED lines=38> */
.L_x_5929:
[----:B------:R-:W-:Y:S05]  /*26f0*/  BSYNC.RECONVERGENT B0 ;  /* 0x0000000000007941 */ /* 0x000fea0003800200 */
.L_x_5928:
        /* <DEDUP_REMOVED lines=38> */
.L_x_5931:
[----:B------:R-:W-:Y:S05]  /*2960*/  BSYNC.RECONVERGENT B0 ;  /* 0x0000000000007941 */ /* 0x000fea0003800200 */
.L_x_5930:
        /* <DEDUP_REMOVED lines=38> */
.L_x_5933:
[----:B------:R-:W-:Y:S05]  /*2bd0*/  BSYNC.RECONVERGENT B0 ;  /* 0x0000000000007941 */ /* 0x000fea0003800200 */
.L_x_5932:
        /* <DEDUP_REMOVED lines=32> */
.L_x_5935:
[----:B------:R-:W-:Y:S05]  /*2de0*/  BSYNC.RECONVERGENT B0 ;  /* 0x0000000000007941 */ /* 0x000fea0003800200 */
.L_x_5934:
        /* <DEDUP_REMOVED lines=32> */
.L_x_5937:
[----:B------:R-:W-:Y:S05]  /*2ff0*/  BSYNC.RECONVERGENT B0 ;  /* 0x0000000000007941 */ /* 0x000fea0003800200 */
.L_x_5936:
        /* <DEDUP_REMOVED lines=32> */
.L_x_5939:
[----:B------:R-:W-:Y:S05]  /*3200*/  BSYNC.RECONVERGENT B0 ;  /* 0x0000000000007941 */ /* 0x000fea0003800200 */
.L_x_5938:
        /* <DEDUP_REMOVED lines=32> */
.L_x_5941:
[----:B------:R-:W-:Y:S05]  /*3410*/  BSYNC.RECONVERGENT B0 ;  /* 0x0000000000007941 */ /* 0x000fea0003800200 */
.L_x_5940:
        /* <DEDUP_REMOVED lines=32> */
.L_x_5943:
[----:B------:R-:W-:Y:S05]  /*3620*/  BSYNC.RECONVERGENT B0 ;  /* 0x0000000000007941 */ /* 0x000fea0003800200 */
.L_x_5942:
        /* <DEDUP_REMOVED lines=27> */
[----:B------:R-:W-:Y:S02]  /*37e0*/  USHF.L.U32 UR24, UR6, 0xa, URZ ;  /* 0x0000000a06187899 */ /* 0x000fe400080006ff */
[----:B------:R-:W-:Y:S02]  /*37f0*/  USHF.L.U32 UR6, UR6, 0x8, URZ ;  /* 0x0000000806067899 */ /* 0x000fe400080006ff */
[----:B------:R-:W-:Y:S01]  /*3800*/  PLOP3.LUT P0, PT, PT, PT, UP0, 0x80, 0x8 ;  /* 0x000000000008781c */ /* 0x000fe20003f0f008 */
[----:B------:R-:W1:Y:S01]  /*3810*/  LDC.64 R26, c[0x0][0x440] ;  /* 0x00011000ff1a7b82 */ /* 0x000e620000000a00 */
[----:B------:R-:W-:Y:S01]  /*3820*/  IADD3 R32, P1, PT, R20, UR24, RZ ;  /* 0x0000001814207c10 */ /* 0x000fe2000ff3e0ff */
[----:B------:R-:W-:Y:S01]  /*3830*/  ULOP3.LUT UR28, UR6, 0x100, URZ, 0xc0, !UPT ;  /* 0x00000100061c7892 */ /* 0x000fe2000f8ec0ff */
[----:B------:R-:W-:Y:S01]  /*3840*/  ISETP.EQ.AND P0, PT, R159, RZ, P0 ;  /* 0x000000ff9f00720c */ /* 0x000fe20000702270 */
[----:B------:R-:W2:Y:S01]  /*3850*/  LDCU UR38, c[0x0][0x394] ;  /* 0x00007280ff2677ac */ /* 0x000ea20008000800 */
[----:B------:R-:W-:-:S02]  /*3860*/  LOP3.LUT R193, R22, UR24, RZ, 0xfc, !PT ;  /* 0x0000001816c17c12 */ /* 0x000fc4000f8efcff */
[----:B------:R-:W-:Y:S01]  /*3870*/  IADD3.X R33, PT, PT, RZ, R36, RZ, P1, !PT ;  /* 0x00000024ff217210 */ /* 0x000fe20000ffe4ff */
[----:B------:R-:W3:Y:S01]  /*3880*/  LDC.64 R28, c[0x0][0x3a8] ;  /* 0x0000ea00ff1c7b82 */ /* 0x000ee20000000a00 */
[----:B------:R-:W4:Y:S01]  /*3890*/  LDCU UR39, c[0x0][0x38c] ;  /* 0x00007180ff2777ac */ /* 0x000f220008000800 */
[----:B------:R-:W0:Y:S06]  /*38a0*/  LDCU UR31, c[0x0][0x388] ;  /* 0x00007100ff1f77ac */ /* 0x000e2c0008000800 */
[----:B------:R-:W0:Y:S01]  /*38b0*/  LDC.64 R30, c[0x0][0x4d0] ;  /* 0x00013400ff1e7b82 */ /* 0x000e220000000a00 */
[----:B------:R-:W0:Y:S01]  /*38c0*/  LDCU.64 UR32, c[0x0][0x450] ;  /* 0x00008a00ff2077ac */ /* 0x000e220008000a00 */
[----:B------:R-:W0:Y:S01]  /*38d0*/  LDCU.64 UR34, c[0x0][0x3e0] ;  /* 0x00007c00ff2277ac */ /* 0x000e220008000a00 */
[----:B------:R-:W0:Y:S01]  /*38e0*/  LDCU.64 UR36, c[0x0][0x538] ;  /* 0x0000a700ff2477ac */ /* 0x000e220008000a00 */
[----:B------:R-:W-:-:S05]  /*38f0*/  UMOV UR6, URZ ;  /* 0x000000ff00067c82 */ /* 0x000fca0008000000 */
.L_x_5989:
[----:B0--3--:R-:W-:-:S04]  /*3900*/  IMAD.WIDE.U32 R2, R118, UR6, RZ ;  /* 0x0000000676027c25 */ /* 0x009fc8000f8e00ff */
[----:B------:R-:W-:Y:S01]  /*3910*/  IMAD R3, R119, UR6, R3 ;  /* 0x0000000677037c24 */ /* 0x000fe2000f8e0203 */
[----:B------:R-:W-:-:S04]  /*3920*/  LEA R14, P1, R2, R60, 0x1 ;  /* 0x0000003c020e7211 */ /* 0x000fc800078208ff */
[----:B------:R-:W-:-:S03]  /*3930*/  LEA.HI.X R15, R2, R58, R3, 0x1, P1 ;  /* 0x0000003a020f7211 */ /* 0x000fc600008f0c03 */
[----:B------:R-:W-:-:S05]  /*3940*/  IMAD.WIDE.U32 R14, R38, 0x10, R14 ;  /* 0x00000010260e7825 */ /* 0x000fca00078e000e */
[----:B------:R-:W5:Y:S04]  /*3950*/  LDG.E.128 R4, desc[UR26][R14.64] ;  /* 0x0000001a0e047981 */ /* 0x000f68000c1e1d00 */
[----:B--2---:R-:W2:Y:S01]  /*3960*/  LDG.E.128 R8, desc[UR26][R14.64+0x200] ;  /* 0x0002001a0e087981 */ /* 0x004ea2000c1e1d00 */
[----:B------:R-:W-:Y:S02]  /*3970*/  MOV R12, UR10 ;  /* 0x0000000a000c7c02 */ /* 0x000fe40008000f00 */
[----:B------:R-:W-:Y:S02]  /*3980*/  MOV R3, UR15 ;  /* 0x0000000f00037c02 */ /* 0x000fe40008000f00 */
[----:B------:R-:W-:Y:S02]  /*3990*/  MOV R2, R12 ;  /* 0x0000000c00027202 */ /* 0x000fe40000000f00 */
[----:B------:R-:W-:-:S03]  /*39a0*/  MOV R13, UR11 ;  /* 0x0000000b000d7c02 */ /* 0x000fc60008000f00 */
[----:B---3--:R-:W-:-:S04]  /*39b0*/  IMAD.WIDE.U32 R2, R28, UR6, R2 ;  /* 0x000000061c027c25 */ /* 0x008fc8000f8e0002 */
[----:B------:R-:W-:Y:S01]  /*39c0*/  IMAD R3, R29, UR6, R3 ;  /* 0x000000061d037c24 */ /* 0x000fe2000f8e0203 */
[----:B-1----:R-:W-:-:S04]  /*39d0*/  LEA R12, P1, R2, R26, 0x2 ;  /* 0x0000001a020c7211 */ /* 0x002fc800078210ff */
[----:B------:R-:W-:-:S05]  /*39e0*/  LEA.HI.X R13, R2, R27, R3, 0x2, P1 ;  /* 0x0000001b020d7211 */ /* 0x000fca00008f1403 */
[----:B------:R0:W3:Y:S01]  /*39f0*/  LDG.E R148, desc[UR26][R12.64] ;  /* 0x0000001a0c947981 */ /* 0x0000e2000c1e1900 */
        /* <DEDUP_REMOVED lines=8> */
[----:B-----5:R1:W-:Y:S04]  /*3a80*/  STS.128 [R35], R4 ;  /* 0x0000000423007388 */ /* 0x0203e80000000c00 */
[----:B--2---:R2:W-:Y:S01]  /*3a90*/  STS.128 [R35+0x200], R8 ;  /* 0x0002000823007388 */ /* 0x0045e20000000c00 */
[----:B------:R-:W-:-:S03]  /*3aa0*/  NOP ;  /* 0x0000000000007918 */ /* 0x000fc60000000000 */
[----:B----4-:R5:W4:Y:S01]  /*3ab0*/  LDG.E R2, desc[UR26][R2.64] ;  /* 0x0000001a02027981 */ /* 0x010b22000c1e1900 */
        /* <DEDUP_REMOVED lines=16> */
[----:B---3--:R-:W-:Y:S01]  /*3bc0*/  FMUL.FTZ R157, R148, 1.4426950216293334961 ;  /* 0x3fb8aa3b949d7820 */ /* 0x008fe20000410000 */
[----:B--2---:R-:W-:Y:S01]  /*3bd0*/  FMUL.FTZ R9, R115, R136 ;  /* 0x0000008873097220 */ /* 0x004fe20000410000 */
[----:B------:R-:W-:Y:S01]  /*3be0*/  FMUL.FTZ R160, R117, R146 ;  /* 0x0000009275a07220 */ /* 0x000fe20000410000 */
[----:B------:R-:W-:Y:S01]  /*3bf0*/  FMUL.FTZ R186, R122, R143 ;  /* 0x0000008f7aba7220 */ /* 0x000fe20000410000 */
        /* <DEDUP_REMOVED lines=15> */
[CC--:B------:R-:W-:Y:S01]  /*3cf0*/  FMUL.FTZ R206, R157.reuse, R144.reuse ;  /* 0x000000909dce7220 */ /* 0x0c0fe20000410000 */
[-C--:B------:R-:W-:Y:S01]  /*3d00*/  FMUL.FTZ R208, R157, R141.reuse ;  /* 0x0000008d9dd07220 */ /* 0x080fe20000410000 */
[----:B-----5:R-:W-:Y:S01]  /*3d10*/  ULEA UR25, UR25, UR24, 0x18 ;  /* 0x0000001819197291 */ /* 0x020fe2000f8ec0ff */
[----:B------:R-:W2:Y:S01]  /*3d20*/  MUFU.EX2 R153, R153 ;  /* 0x0000009900997308 */ /* 0x000ea20000000800 */
[----:B------:R-:W-:Y:S01]  /*3d30*/  FMUL.FTZ R157, R121, R144 ;  /* 0x00000090799d7220 */ /* 0x000fe20000410000 */
[----:B------:R-:W-:Y:S01]  /*3d40*/  FMUL.FTZ R188, R124, R141 ;  /* 0x0000008d7cbc7220 */ /* 0x000fe20000410000 */
[----:B------:R-:W-:Y:S01]  /*3d50*/  BSSY.RECONVERGENT B0, `(.L_x_5945) ;  /* 0x0000051000007945 */ /* 0x000fe20003800200 */
[----:B------:R-:W3:Y:S01]  /*3d60*/  MUFU.EX2 R156, R156 ;  /* 0x0000009c009c7308 */ /* 0x000ee20000000800 */
        /* <DEDUP_REMOVED lines=20> */
[--C-:B------:R-:W-:Y:S02]  /*3eb0*/  HADD2.F32 R17, -RZ, R18.reuse.H0_H0 ;  /* 0x20000012ff117230 */ /* 0x100fe40000004100 */
[----:B-1----:R-:W-:Y:S01]  /*3ec0*/  FMUL.FTZ R3, R108, R103 ;  /* 0x000000676c037220 */ /* 0x002fe20000410000 */
[----:B------:R-:W-:Y:S01]  /*3ed0*/  HADD2.F32 R155, -RZ, R18.H1_H1 ;  /* 0x30000012ff9b7230 */ /* 0x000fe20000004100 */
[----:B------:R-:W1:Y:S01]  /*3ee0*/  MUFU.EX2 R191, R191 ;  /* 0x000000bf00bf7308 */ /* 0x000e620000000800 */
[----:B------:R-:W-:Y:S02]  /*3ef0*/  HADD2.F32 R10, -RZ, R12.H0_H0 ;  /* 0x2000000cff0a7230 */ /* 0x000fe40000004100 */
[----:B------:R-:W-:Y:S01]  /*3f00*/  FMUL.FTZ R174, R149, R174 ;  /* 0x000000ae95ae7220 */ /* 0x000fe20000410000 */
[--C-:B------:R-:W-:Y:S01]  /*3f10*/  HADD2.F32 R18, -RZ, R19.reuse.H0_H0 ;  /* 0x20000013ff127230 */ /* 0x100fe20000004100 */
[----:B------:R-:W0:Y:S01]  /*3f20*/  MUFU.EX2 R196, R196 ;  /* 0x000000c400c47308 */ /* 0x000e220000000800 */
[----:B------:R-:W-:-:S02]  /*3f30*/  HADD2.F32 R161, -RZ, R19.H1_H1 ;  /* 0x30000013ffa17230 */ /* 0x000fc40000004100 */
        /* <DEDUP_REMOVED lines=22> */
[-C--:B----4-:R-:W-:Y:S01]  /*40a0*/  FMUL.FTZ R178, R0, R2.reuse ;  /* 0x0000000200b27220 */ /* 0x090fe20000410000 */
        /* <DEDUP_REMOVED lines=15> */
[----:B0123--:R-:W-:Y:S06]  /*41a0*/  @P1 BRA `(.L_x_5946) ;  /* 0x0000000000241947 */ /* 0x00ffec0003800000 */
        /* <DEDUP_REMOVED lines=9> */
.L_x_5946:
[----:B------:R-:W-:-:S06]  /*4240*/  LEA R210, R22, UR25, 0x2 ;  /* 0x0000001916d27c11 */ /* 0x000fcc000f8e10ff */
[----:B------:R-:W0:Y:S02]  /*4250*/  LDS R210, [R210+0x2514] ;  /* 0x00251400d2d27984 */ /* 0x000e240000000800 */
.L_x_5947:
[----:B------:R-:W-:Y:S05]  /*4260*/  BSYNC.RECONVERGENT B0 ;  /* 0x0000000000007941 */ /* 0x000fea0003800200 */
.L_x_5945:
        /* <DEDUP_REMOVED lines=78> */
.L_x_6007:
[----:B------:R-:W-:Y:S01]  /*4750*/  ISETP.GE.AND P3, PT, R114, 0x10, PT ;  /* 0x000000107200780c */ /* 0x000fe20003f66270 */
[----:B----4-:R-:W-:Y:S01]  /*4760*/  FFMA.FTZ R5, R7, R5, R4 ;  /* 0x0000000507057223 */ /* 0x010fe20000010004 */
[----:B------:R-:W-:-:S04]  /*4770*/  UMOV UR24, 0xffffffff ;  /* 0xffffffff00187882 */ /* 0x000fc80000000000 */
[----:B------:R-:W-:-:S07]  /*4780*/  FSEL R9, R4, R5, !P3 ;  /* 0x0000000504097208 */ /* 0x000fce0005800000 */
[----:B--23--:R-:W-:Y:S01]  /*4790*/  @P3 FMUL.FTZ R7, R7, R188 ;  /* 0x000000bc07073220 */ /* 0x00cfe20000410000 */
[----:B------:R-:W-:Y:S06]  /*47a0*/  BRA.DIV UR24, `(.L_x_5950) ;  /* 0x0000003a184c7947 */ /* 0x000fec000b800000 */
.L_x_6010:
[----:B------:R-:W-:-:S03]  /*47b0*/  UMOV UR24, 0xffffffff ;  /* 0xffffffff00187882 */ /* 0x000fc60000000000 */
[----:B------:R-:W-:Y:S05]  /*47c0*/  BRA.DIV UR24, `(.L_x_5951) ;  /* 0x0000003a186c7947 */ /* 0x000fea000b800000 */
.L_x_6013:
[----:B------:R-:W-:-:S03]  /*47d0*/  UMOV UR24, 0xffffffff ;  /* 0xffffffff00187882 */ /* 0x000fc60000000000 */
[----:B------:R-:W-:Y:S05]  /*47e0*/  BRA.DIV UR24, `(.L_x_5952) ;  /* 0x0000003a188c7947 */ /* 0x000fea000b800000 */
[----:B------:R2:W3:Y:S04]  /*47f0*/  SHFL.UP PT, R183, R7, 0x1, RZ ;  /* 0x0420000007b77989 */ /* 0x0004e800000e00ff */
[----:B------:R2:W4:Y:S04]  /*4800*/  SHFL.UP PT, R186, R9, 0x1, RZ ;  /* 0x0420000009ba7989 */ /* 0x00052800000e00ff */
[----:B-----5:R2:W0:Y:S04]  /*4810*/  SHFL.IDX PT, R4, R2, RZ, 0x1f ;  /* 0x00001fff02047589 */ /* 0x02042800000e0000 */
[----:B------:R2:W0:Y:S02]  /*4820*/  SHFL.IDX PT, R5, R3, RZ, 0x1f ;  /* 0x00001fff03057589 */ /* 0x00042400000e0000 */
.L_x_6019:
[----:B--2---:R-:W2:Y:S01]  /*4830*/  LDS.64 R6, [R37+0x1900] ;  /* 0x0019000025067984 */ /* 0x004ea20000000a00 */
[C---:B0--34-:R-:W-:Y:S01]  /*4840*/  @P2 FFMA.FTZ R5, R183.reuse, R5, R186 ;  /* 0x00000005b7052223 */ /* 0x059fe200000100ba */
[----:B------:R-:W-:-:S03]  /*4850*/  @P2 FMUL.FTZ R4, R183, R4 ;  /* 0x00000004b7042220 */ /* 0x000fc60000410000 */
[-C--:B--2---:R-:W-:Y:S01]  /*4860*/  FFMA.FTZ R7, R5, R6.reuse, R7 ;  /* 0x0000000605077223 */ /* 0x084fe20000010007 */
[----:B------:R-:W-:-:S05]  /*4870*/  FMUL.FTZ R6, R4, R6 ;  /* 0x0000000604067220 */ /* 0x000fca0000410000 */
[----:B------:R3:W-:Y:S02]  /*4880*/  STS.128 [R37+0x1900], R4 ;  /* 0x0019000425007388 */ /* 0x0007e40000000c00 */
.L_x_5948:
[----:B------:R-:W-:Y:S05]  /*4890*/  WARPSYNC.ALL ;  /* 0x0000000000007948 */ /* 0x000fea0003800000 */
[----:B------:R-:W-:Y:S01]  /*48a0*/  BAR.SYNC.DEFER_BLOCKING 0x0 ;  /* 0x0000000000007b1d */ /* 0x000fe20000010000 */
[C---:B01---5:R-:W-:Y:S01]  /*48b0*/  FMUL.FTZ R3, R208.reuse, R210 ;  /* 0x000000d2d0037220 */ /* 0x063fe20000410000 */
[----:B------:R-:W-:Y:S01]  /*48c0*/  FFMA.FTZ R2, R208, R209, R207 ;  /* 0x000000d1d0027223 */ /* 0x000fe200000100cf */
[----:B------:R-:W-:Y:S01]  /*48d0*/  UISETP.GE.AND UP0, UPT, UR16, UR38, UPT ;  /* 0x000000261000728c */ /* 0x000fe2000bf06270 */
[----:B------:R-:W-:Y:S01]  /*48e0*/  MOV R9, RZ ;  /* 0x000000ff00097202 */ /* 0x000fe20000000f00 */
        /* <DEDUP_REMOVED lines=104> */
.L_x_6036:
        /* <DEDUP_REMOVED lines=9> */
.L_x_5953:
        /* <DEDUP_REMOVED lines=17> */
[----:B------:R-:W1:Y:S04]  /*5110*/  LDS R2, [R57+0x1b14] ;  /* 0x001b140039027984 */ /* 0x000e680000000800 */
[----:B------:R2:W-:Y:S01]  /*5120*/  @!P1 STS.64 [UR24+0x2610], R8 ;  /* 0x00261008ff009988 */ /* 0x0005e20008000a18 */
[----:B-1----:R-:W-:Y:S01]  /*5130*/  FFMA.FTZ R210, R2, R210, R209 ;  /* 0x000000d202d27223 */ /* 0x002fe200000100d1 */
[----:B------:R-:W-:-:S03]  /*5140*/  FFMA.FTZ R2, R0, R211, RZ ;  /* 0x000000d300027223 */ /* 0x000fc600000100ff */
[----:B------:R-:W-:Y:S01]  /*5150*/  FFMA.FTZ R207, R208, R210, R207 ;  /* 0x000000d2d0cf7223 */ /* 0x000fe200000100cf */
[----:B------:R-:W-:Y:S01]  /*5160*/  FFMA.FTZ R3, R127, R212, R2 ;  /* 0x000000d47f037223 */ /* 0x000fe20000010002 */
[----:B------:R-:W-:Y:S02]  /*5170*/  FADD.FTZ R2, -R181, R211 ;  /* 0x000000d3b5027221 */ /* 0x000fe40000010100 */
[----:B------:R-:W-:Y:S01]  /*5180*/  FFMA.FTZ R206, R206, R207, R205 ;  /* 0x000000cfcece7223 */ /* 0x000fe200000100cd */
[----:B0-----:R-:W-:-:S03]  /*5190*/  FFMA.FTZ R4, R128, R213, R3 ;  /* 0x000000d580047223 */ /* 0x001fc60000010003 */
[----:B------:R-:W-:Y:S01]  /*51a0*/  FFMA.FTZ R203, R203, R206, R204 ;  /* 0x000000cecbcb7223 */ /* 0x000fe200000100cc */
[----:B------:R-:W-:-:S03]  /*51b0*/  FFMA.FTZ R3, R129, R214, R4 ;  /* 0x000000d681037223 */ /* 0x000fc60000010004 */
[----:B------:R-:W-:Y:S01]  /*51c0*/  FFMA.FTZ R201, R201, R203, R202 ;  /* 0x000000cbc9c97223 */ /* 0x000fe200000100ca */
[----:B------:R-:W-:-:S03]  /*51d0*/  FFMA.FTZ R4, R130, R215, R3 ;  /* 0x000000d782047223 */ /* 0x000fc60000010003 */
[----:B------:R-:W-:Y:S01]  /*51e0*/  FFMA.FTZ R199, R199, R201, R200 ;  /* 0x000000c9c7c77223 */ /* 0x000fe200000100c8 */
[----:B------:R-:W-:Y:S01]  /*51f0*/  FFMA.FTZ R3, R131, R217, R4 ;  /* 0x000000d983037223 */ /* 0x000fe20000010004 */
[----:B------:R-:W-:Y:S01]  /*5200*/  FMUL.FTZ R215, R201, R145 ;  /* 0x00000091c9d77220 */ /* 0x000fe20000410000 */
[----:B------:R-:W-:Y:S01]  /*5210*/  FMUL.FTZ R217, R210, R141 ;  /* 0x0000008dd2d97220 */ /* 0x000fe20000410000 */
[----:B------:R-:W-:Y:S01]  /*5220*/  FFMA.FTZ R197, R197, R199, R198 ;  /* 0x000000c7c5c57223 */ /* 0x000fe200000100c6 */
[----:B------:R-:W-:Y:S01]  /*5230*/  FFMA.FTZ R4, R132, R219, R3 ;  /* 0x000000db84047223 */ /* 0x000fe20000010003 */
[----:B--2---:R-:W-:Y:S02]  /*5240*/  FMUL.FTZ R8, R199, R136 ;  /* 0x00000088c7087220 */ /* 0x004fe40000410000 */
[----:B------:R-:W-:Y:S01]  /*5250*/  FFMA.FTZ R195, R196, R197, R195 ;  /* 0x000000c5c4c37223 */ /* 0x000fe200000100c3 */
[----:B------:R-:W-:Y:S01]  /*5260*/  FMUL.FTZ R213, R197, R125 ;  /* 0x0000007dc5d57220 */ /* 0x000fe20000410000 */
[----:B------:R-:W-:-:S02]  /*5270*/  FMUL.FTZ R196, R207, R144 ;  /* 0x00000090cfc47220 */ /* 0x000fc40000410000 */
[----:B------:R-:W-:-:S04]  /*5280*/  FFMA.FTZ R194, R191, R195, R194 ;  /* 0x000000c3bfc27223 */ /* 0x000fc800000100c2 */
[----:B------:R-:W-:Y:S01]  /*5290*/  FFMA.FTZ R189, R192, R194, R189 ;  /* 0x000000c2c0bd7223 */ /* 0x000fe200000100bd */
[----:B------:R-:W-:Y:S01]  /*52a0*/  FMUL.FTZ R209, R194, R123 ;  /* 0x0000007bc2d17220 */ /* 0x000fe20000410000 */
[----:B------:R-:W-:Y:S02]  /*52b0*/  P2R R192, PR, RZ, 0x2 ;  /* 0x00000002ffc07803 */ /* 0x000fe40000000000 */
[----:B------:R-:W-:Y:S01]  /*52c0*/  FFMA.FTZ R179, R179, R189, R182 ;  /* 0x000000bdb3b37223 */ /* 0x000fe200000100b6 */
[----:B------:R-:W-:-:S03]  /*52d0*/  FMUL.FTZ R211, R100, R209 ;  /* 0x000000d164d37220 */ /* 0x000fc60000410000 */
[----:B------:R-:W-:Y:S01]  /*52e0*/  FFMA.FTZ R165, R165, R179, R184 ;  /* 0x000000b3a5a57223 */ /* 0x000fe200000100b8 */
[----:B------:R-:W-:Y:S01]  /*52f0*/  FMUL.FTZ R191, R179, R103 ;  /* 0x00000067b3bf7220 */ /* 0x000fe20000410000 */
[----:B------:R-:W-:Y:S02]  /*5300*/  FMUL.FTZ R184, R203, R146 ;  /* 0x00000092cbb87220 */ /* 0x000fe40000410000 */
[----:B------:R-:W-:Y:S01]  /*5310*/  FFMA.FTZ R162, R162, R165, R177 ;  /* 0x000000a5a2a27223 */ /* 0x000fe200000100b1 */
[----:B------:R-:W-:Y:S01]  /*5320*/  FFMA.FTZ R177, R133, R216, R4 ;  /* 0x000000d885b17223 */ /* 0x000fe20000010004 */
[----:B------:R-:W-:Y:S02]  /*5330*/  FMUL.FTZ R205, R108, R191 ;  /* 0x000000bf6ccd7220 */ /* 0x000fe40000410000 */
[----:B------:R-:W-:Y:S01]  /*5340*/  FFMA.FTZ R163, R163, R162, R176 ;  /* 0x000000a2a3a37223 */ /* 0x000fe200000100b0 */
[----:B------:R-:W-:Y:S01]  /*5350*/  FFMA.FTZ R182, R134, R221, R177 ;  /* 0x000000dd86b67223 */ /* 0x000fe200000100b1 */
        /* <DEDUP_REMOVED lines=8> */
[----:B------:R-:W-:-:S02]  /*53e0*/  FMUL.FTZ R178, R189, R98 ;  /* 0x00000062bdb27220 */ /* 0x000fc40000410000 */
[----:B------:R-:W-:-:S04]  /*53f0*/  FMUL.FTZ R3, R153, R106 ;  /* 0x0000006a99037220 */ /* 0x000fc80000410000 */
        /* <DEDUP_REMOVED lines=14> */
[----:B-1----:R-:W-:Y:S02]  /*54e0*/  FMUL.FTZ R7, R99, R6 ;  /* 0x0000000663077220 */ /* 0x002fe40000410000 */
[----:B------:R1:W-:Y:S01]  /*54f0*/  STS [R54+0x4], R3 ;  /* 0x0000040336007388 */ /* 0x0003e20000000800 */
[----:B--2---:R-:W-:-:S03]  /*5500*/  FMUL.FTZ R9, R116, R213 ;  /* 0x000000d574097220 */ /* 0x004fc60000410000 */
[----:B------:R2:W-:Y:S01]  /*5510*/  STS [R54+0x14], R205 ;  /* 0x000014cd36007388 */ /* 0x0005e20000000800 */
[----:B0-----:R-:W-:-:S03]  /*5520*/  FMUL.FTZ R181, R115, R8 ;  /* 0x0000000873b57220 */ /* 0x001fc60000410000 */
[----:B------:R0:W-:Y:S01]  /*5530*/  STS [R54+0x20], R7 ;  /* 0x0000200736007388 */ /* 0x0001e20000000800 */
[----:B-1----:R-:W-:-:S03]  /*5540*/  FMUL.FTZ R3, R101, R178 ;  /* 0x000000b265037220 */ /* 0x002fc60000410000 */
[----:B------:R1:W-:Y:S01]  /*5550*/  STS [R54+0x24], R9 ;  /* 0x0000240936007388 */ /* 0x0003e20000000800 */
[----:B--2---:R-:W-:-:S03]  /*5560*/  FMUL.FTZ R205, R120, R215 ;  /* 0x000000d778cd7220 */ /* 0x004fc60000410000 */
[----:B------:R2:W-:Y:S01]  /*5570*/  STS [R54+0x28], R181 ;  /* 0x000028b536007388 */ /* 0x0005e20000000800 */
[----:B0-----:R-:W-:-:S03]  /*5580*/  FMUL.FTZ R7, R122, R177 ;  /* 0x000000b17a077220 */ /* 0x001fc60000410000 */
[----:B------:R0:W-:Y:S01]  /*5590*/  STS [R54+0x18], R3 ;  /* 0x0000180336007388 */ /* 0x0001e20000000800 */
[----:B-1----:R-:W-:-:S03]  /*55a0*/  FMUL.FTZ R9, R121, R196 ;  /* 0x000000c479097220 */ /* 0x002fc60000410000 */
[----:B------:R-:W-:Y:S01]  /*55b0*/  STS [R54+0x1c], R211 ;  /* 0x00001cd336007388 */ /* 0x000fe20000000800 */
[----:B--2---:R-:W-:-:S03]  /*55c0*/  FMUL.FTZ R181, R124, R217 ;  /* 0x000000d97cb57220 */ /* 0x004fc60000410000 */
[----:B------:R-:W-:Y:S01]  /*55d0*/  STS [R54+0x2c], R205 ;  /* 0x00002ccd36007388 */ /* 0x000fe20000000800 */
[----:B0-----:R-:W-:-:S03]  /*55e0*/  FFMA.FTZ R3, R171, R176, R4 ;  /* 0x000000b0ab037223 */ /* 0x001fc60000010004 */
[----:B------:R-:W-:Y:S01]  /*55f0*/  STS [R54+0x30], R5 ;  /* 0x0000300536007388 */ /* 0x000fe20000000800 */
[----:B------:R-:W-:-:S03]  /*5600*/  FFMA.FTZ R3, R172, R191, R3 ;  /* 0x000000bfac037223 */ /* 0x000fc60000010003 */
[----:B------:R0:W-:Y:S01]  /*5610*/  STS [R54+0x34], R7 ;  /* 0x0000340736007388 */ /* 0x0001e20000000800 */
[----:B------:R-:W-:Y:S01]  /*5620*/  FFMA.FTZ R178, R170, R178, R3 ;  /* 0x000000b2aab27223 */ /* 0x000fe20000010003 */
[----:B------:R-:W-:Y:S02]  /*5630*/  FFMA.FTZ R3, R135, R218, R182 ;  /* 0x000000da87037223 */ /* 0x000fe400000100b6 */
[----:B------:R1:W-:Y:S01]  /*5640*/  STS [R54+0x38], R9 ;  /* 0x0000380936007388 */ /* 0x0003e20000000800 */
[----:B------:R-:W-:Y:S01]  /*5650*/  FFMA.FTZ R209, R169, R209, R178 ;  /* 0x000000d1a9d17223 */ /* 0x000fe200000100b2 */
[----:B------:R-:W-:Y:S02]  /*5660*/  FFMA.FTZ R156, R138, R187, R3 ;  /* 0x000000bb8a9c7223 */ /* 0x000fe40000010003 */
[----:B------:R2:W-:Y:S01]  /*5670*/  STS [R54+0x3c], R181 ;  /* 0x00003cb536007388 */ /* 0x0005e20000000800 */
[----:B------:R-:W-:Y:S01]  /*5680*/  FFMA.FTZ R4, R168, R6, R209 ;  /* 0x00000006a8047223 */ /* 0x000fe200000100d1 */
[----:B0-----:R-:W-:Y:S01]  /*5690*/  IMAD.WIDE.U32 R6, R30, UR6, R32 ;  /* 0x000000061e067c25 */ /* 0x001fe2000f8e0020 */
[----:B------:R-:W-:Y:S03]  /*56a0*/  BAR.SYNC.DEFER_BLOCKING 0x0 ;  /* 0x0000000000007b1d */ /* 0x000fe60000010000 */
[----:B------:R-:W-:Y:S01]  /*56b0*/  FFMA.FTZ R185, R137, R185, R156 ;  /* 0x000000b989b97223 */ /* 0x000fe2000001009c */
[----:B------:R-:W-:Y:S01]  /*56c0*/  FFMA.FTZ R213, R167, R213, R4 ;  /* 0x000000d5a7d57223 */ /* 0x000fe20000010004 */
[----:B------:R-:W-:Y:S01]  /*56d0*/  IMAD R3, R31, UR6, R7 ;  /* 0x000000061f037c24 */ /* 0x000fe2000f8e0207 */
[----:B------:R-:W-:Y:S01]  /*56e0*/  LEA R4, P1, R6, UR36, 0x2 ;  /* 0x0000002406047c11 */ /* 0x000fe2000f8210ff */
[----:B------:R-:W-:Y:S01]  /*56f0*/  FFMA.FTZ R156, R140, R183, R185 ;  /* 0x000000b78c9c7223 */ /* 0x000fe200000100b9 */
[----:B-1----:R-:W-:Y:S01]  /*5700*/  IADD3 R9, PT, PT, -R193, UR31, RZ ;  /* 0x0000001fc1097c10 */ /* 0x002fe2000fffe1ff */
[----:B------:R-:W-:Y:S01]  /*5710*/  FFMA.FTZ R213, R166, R8, R213 ;  /* 0x00000008a6d57223 */ /* 0x000fe200000100d5 */
[----:B------:R-:W-:Y:S01]  /*5720*/  LEA.HI.X R5, R6, UR37, R3, 0x2, P1 ;  /* 0x0000002506057c11 */ /* 0x000fe200088f1403 */
[----:B------:R-:W-:Y:S01]  /*5730*/  FFMA.FTZ R3, R139, R190, R156 ;  /* 0x000000be8b037223 */ /* 0x000fe2000001009c */
[----:B------:R-:W-:Y:S01]  /*5740*/  ISETP.GE.AND P1, PT, R9, 0x1, PT ;  /* 0x000000010900780c */ /* 0x000fe20003f26270 */
[----:B------:R-:W-:Y:S01]  /*5750*/  FFMA.FTZ R213, R164, R215, R213 ;  /* 0x000000d7a4d57223 */ /* 0x000fe200000100d5 */
[----:B------:R-:W-:Y:S01]  /*5760*/  FADD.FTZ R6, -R157, R188 ;  /* 0x000000bc9d067221 */ /* 0x000fe20000010100 */
[----:B------:R-:W-:Y:S01]  /*5770*/  FFMA.FTZ R188, R142, R188, R3 ;  /* 0x000000bc8ebc7223 */ /* 0x000fe20000010003 */
[----:B------:R-:W-:Y:S01]  /*5780*/  FADD.FTZ R8, -R19, R186 ;  /* 0x000000ba13087221 */ /* 0x000fe20000010100 */
[----:B------:R-:W-:Y:S01]  /*5790*/  FFMA.FTZ R213, R160, R184, R213 ;  /* 0x000000b8a0d57223 */ /* 0x000fe200000100d5 */
[----:B------:R-:W-:Y:S01]  /*57a0*/  ISETP.GE.AND P2, PT, R9, 0x41, PT ;  /* 0x000000410900780c */ /* 0x000fe20003f46270 */
[----:B------:R-:W-:Y:S01]  /*57b0*/  FFMA.FTZ R186, R147, R186, R188 ;  /* 0x000000ba93ba7223 */ /* 0x000fe200000100bc */
[C---:B------:R-:W-:Y:S01]  /*57c0*/  ISETP.GE.AND P3, PT, R9.reuse, 0x81, PT ;  /* 0x000000810900780c */ /* 0x040fe20003f66270 */
[----:B------:R-:W-:Y:S01]  /*57d0*/  FFMA.FTZ R213, R158, R177, R213 ;  /* 0x000000b19ed57223 */ /* 0x000fe200000100d5 */
[----:B------:R-:W-:-:S03]  /*57e0*/  ISETP.GE.AND P4, PT, R9, 0xc1, PT ;  /* 0x000000c10900780c */ /* 0x000fc60003f86270 */
[----:B------:R-:W-:Y:S01]  /*57f0*/  FFMA.FTZ R213, R6, R196, R213 ;  /* 0x000000c406d57223 */ /* 0x000fe200000100d5 */
[----:B------:R2:W0:Y:S01]  /*5800*/  LDS R191, [R53+0x950] ;  /* 0x0009500035bf7984 */ /* 0x0004220000000800 */
[----:B------:R-:W-:Y:S08]  /*5810*/  @!P1 BRA `(.L_x_5956) ;  /* 0x0000000000089947 */ /* 0x000ff00003800000 */
[----:B------:R-:W1:Y:S04]  /*5820*/  LDS R3, [R56+0x850] ;  /* 0x0008500038037984 */ /* 0x000e680000000800 */
[----:B-1----:R1:W-:Y:S02]  /*5830*/  REDG.E.ADD.F32.FTZ.RN.STRONG.GPU desc[UR26][R4.64], R3 ;  /* 0x00000003040079a6 */ /* 0x0023e4000c12f31a */
.L_x_5956:
[----:B------:R-:W-:Y:S05]  /*5840*/  BSYNC.RECONVERGENT B0 ;  /* 0x0000000000007941 */ /* 0x000fea0003800200 */
.L_x_5955:
[----:B------:R-:W-:Y:S04]  /*5850*/  BSSY.RECONVERGENT B0, `(.L_x_5957) ;  /* 0x0000003000007945 */ /* 0x000fe80003800200 */
[----:B------:R-:W-:Y:S05]  /*5860*/  @!P2 BRA `(.L_x_5958) ;  /* 0x000000000004a947 */ /* 0x000fea0003800000 */
[----:B0-----:R3:W-:Y:S02]  /*5870*/  REDG.E.ADD.F32.FTZ.RN.STRONG.GPU desc[UR26][R4.64+0x100], R191 ;  /* 0x000100bf040079a6 */ /* 0x0017e4000c12f31a */
.L_x_5958:
[----:B------:R-:W-:Y:S05]  /*5880*/  BSYNC.RECONVERGENT B0 ;  /* 0x0000000000007941 */ /* 0x000fea0003800200 */
.L_x_5957:
[----:B-1----:R1:W4:Y:S01]  /*5890*/  LDS R3, [R52+0xa50] ;  /* 0x000a500034037984 */ /* 0x0023220000000800 */
[----:B------:R-:W-:Y:S04]  /*58a0*/  BSSY.RECONVERGENT B0, `(.L_x_5959) ;  /* 0x0000003000007945 */ /* 0x000fe80003800200 */
[----:B------:R-:W-:Y:S05]  /*58b0*/  @!P3 BRA `(.L_x_5960) ;  /* 0x000000000004b947 */ /* 0x000fea0003800000 */
[----:B----4-:R4:W-:Y:S02]  /*58c0*/  REDG.E.ADD.F32.FTZ.RN.STRONG.GPU desc[UR26][R4.64+0x200], R3 ;  /* 0x00020003040079a6 */ /* 0x0109e4000c12f31a */
.L_x_5960:
[----:B------:R-:W-:Y:S05]  /*58d0*/  BSYNC.RECONVERGENT B0 ;  /* 0x0000000000007941 */ /* 0x000fea0003800200 */
.L_x_5959:
[----:B----4-:R4:W0:Y:S01]  /*58e0*/  LDS R3, [R51+0xb50] ;  /* 0x000b500033037984 */ /* 0x0108220000000800 */
[----:B------:R-:W-:Y:S04]  /*58f0*/  BSSY.RECONVERGENT B0, `(.L_x_5961) ;  /* 0x0000003000007945 */ /* 0x000fe80003800200 */
[----:B------:R-:W-:Y:S05]  /*5900*/  @!P4 BRA `(.L_x_5962) ;  /* 0x000000000004c947 */ /* 0x000fea0003800000 */
[----:B0-----:R0:W-:Y:S02]  /*5910*/  REDG.E.ADD.F32.FTZ.RN.STRONG.GPU desc[UR26][R4.64+0x300], R3 ;  /* 0x00030003040079a6 */ /* 0x0011e4000c12f31a */
.L_x_5962:
[----:B------:R-:W-:Y:S05]  /*5920*/  BSYNC.RECONVERGENT B0 ;  /* 0x0000000000007941 */ /* 0x000fea0003800200 */
.L_x_5961:
[----:B0-----:R0:W0:Y:S01]  /*5930*/  LDS R3, [R50+0xc50] ;  /* 0x000c500032037984 */ /* 0x0010220000000800 */
[C---:B------:R-:W-:Y:S01]  /*5940*/  ISETP.GE.AND P6, PT, R9.reuse, 0x101, PT ;  /* 0x000001010900780c */ /* 0x040fe20003fc6270 */
[----:B------:R-:W-:Y:S01]  /*5950*/  BSSY.RECONVERGENT B0, `(.L_x_5963) ;  /* 0x0000009000007945 */ /* 0x000fe20003800200 */
[----:B------:R-:W-:Y:S01]  /*5960*/  FFMA.FTZ R7, R8, R217, R213 ;  /* 0x000000d908077223 */ /* 0x000fe200000100d5 */
[C---:B------:R-:W-:Y:S02]  /*5970*/  ISETP.GE.AND P1, PT, R9.reuse, 0x141, PT ;  /* 0x000001410900780c */ /* 0x040fe40003f26270 */
[C---:B------:R-:W-:Y:S02]  /*5980*/  ISETP.GE.AND P2, PT, R9.reuse, 0x181, PT ;  /* 0x000001810900780c */ /* 0x040fe40003f46270 */
[C---:B------:R-:W-:Y:S02]  /*5990*/  ISETP.GE.AND P3, PT, R9.reuse, 0x1c1, PT ;  /* 0x000001c10900780c */ /* 0x040fe40003f66270 */
[----:B------:R-:W-:-:S02]  /*59a0*/  ISETP.GE.AND P4, PT, R9, 0x201, PT ;  /* 0x000002010900780c */ /* 0x000fc40003f86270 */
[----:B------:R-:W-:Y:S02]  /*59b0*/  ISETP.GE.AND P5, PT, R9, 0x241, PT ;  /* 0x000002410900780c */ /* 0x000fe40003fa6270 */
[----:B------:R-:W-:Y:S11]  /*59c0*/  @!P6 BRA `(.L_x_5964) ;  /* 0x000000000004e947 */ /* 0x000ff60003800000 */
[----:B0-----:R0:W-:Y:S02]  /*59d0*/  REDG.E.ADD.F32.FTZ.RN.STRONG.GPU desc[UR26][R4.64+0x400], R3 ;  /* 0x00040003040079a6 */ /* 0x0011e4000c12f31a */
.L_x_5964:
[----:B------:R-:W-:Y:S05]  /*59e0*/  BSYNC.RECONVERGENT B0 ;  /* 0x0000000000007941 */ /* 0x000fea0003800200 */
.L_x_5963:
[----:B0-----:R0:W0:Y:S01]  /*59f0*/  LDS R3, [R49+0xd50] ;  /* 0x000d500031037984 */ /* 0x0010220000000800 */
[----:B------:R-:W-:Y:S04]  /*5a00*/  BSSY.RECONVERGENT B0, `(.L_x_5965) ;  /* 0x0000003000007945 */ /* 0x000fe80003800200 */
[----:B------:R-:W-:Y:S05]  /*5a10*/  @!P1 BRA `(.L_x_5966) ;  /* 0x0000000000049947 */ /* 0x000fea0003800000 */
[----:B0-----:R0:W-:Y:S02]  /*5a20*/  REDG.E.ADD.F32.FTZ.RN.STRONG.GPU desc[UR26][R4.64+0x500], R3 ;  /* 0x00050003040079a6 */ /* 0x0011e4000c12f31a */
.L_x_5966:
[----:B------:R-:W-:Y:S05]  /*5a30*/  BSYNC.RECONVERGENT B0 ;  /* 0x0000000000007941 */ /* 0x000fea0003800200 */
.L_x_5965:
[----:B0-----:R0:W0:Y:S01]  /*5a40*/  LDS R3, [R48+0xe50] ;  /* 0x000e500030037984 */ /* 0x0010220000000800 */
[----:B------:R-:W-:Y:S04]  /*5a50*/  BSSY.RECONVERGENT B0, `(.L_x_5967) ;  /* 0x0000003000007945 */ /* 0x000fe80003800200 */
[----:B------:R-:W-:Y:S05]  /*5a60*/  @!P2 BRA `(.L_x_5968) ;  /* 0x000000000004a947 */ /* 0x000fea0003800000 */
[----:B0-----:R0:W-:Y:S02]  /*5a70*/  REDG.E.ADD.F32.FTZ.RN.STRONG.GPU desc[UR26][R4.64+0x600], R3 ;  /* 0x00060003040079a6 */ /* 0x0011e4000c12f31a */
.L_x_5968:
[----:B------:R-:W-:Y:S05]  /*5a80*/  BSYNC.RECONVERGENT B0 ;  /* 0x0000000000007941 */ /* 0x000fea0003800200 */
.L_x_5967:
[----:B0-----:R0:W0:Y:S01]  /*5a90*/  LDS R3, [R47+0xf50] ;  /* 0x000f50002f037984 */ /* 0x0010220000000800 */
[----:B------:R-:W-:Y:S04]  /*5aa0*/  BSSY.RECONVERGENT B0, `(.L_x_5969) ;  /* 0x0000003000007945 */ /* 0x000fe80003800200 */
[----:B------:R-:W-:Y:S05]  /*5ab0*/  @!P3 BRA `(.L_x_5970) ;  /* 0x000000000004b947 */ /* 0x000fea0003800000 */
[----:B0-----:R0:W-:Y:S02]  /*5ac0*/  REDG.E.ADD.F32.FTZ.RN.STRONG.GPU desc[UR26][R4.64+0x700], R3 ;  /* 0x00070003040079a6 */ /* 0x0011e4000c12f31a */
.L_x_5970:
[----:B------:R-:W-:Y:S05]  /*5ad0*/  BSYNC.RECONVERGENT B0 ;  /* 0x0000000000007941 */ /* 0x000fea0003800200 */
.L_x_5969:
[----:B0-----:R0:W0:Y:S01]  /*5ae0*/  LDS R3, [R39+0x1050] ;  /* 0x0010500027037984 */ /* 0x0010220000000800 */
[----:B------:R-:W-:Y:S04]  /*5af0*/  BSSY.RECONVERGENT B0, `(.L_x_5971) ;  /* 0x0000003000007945 */ /* 0x000fe80003800200 */
[----:B------:R-:W-:Y:S05]  /*5b00*/  @!P4 BRA `(.L_x_5972) ;  /* 0x000000000004c947 */ /* 0x000fea0003800000 */
[----:B0-----:R0:W-:Y:S02]  /*5b10*/  REDG.E.ADD.F32.FTZ.RN.STRONG.GPU desc[UR26][R4.64+0x800], R3 ;  /* 0x00080003040079a6 */ /* 0x0011e4000c12f31a */
.L_x_5972:
[----:B------:R-:W-:Y:S05]  /*5b20*/  BSYNC.RECONVERGENT B0 ;  /* 0x0000000000007941 */ /* 0x000fea0003800200 */
.L_x_5971:
[----:B0-----:R0:W0:Y:S01]  /*5b30*/  LDS R3, [R46+0x1150] ;  /* 0x001150002e037984 */ /* 0x0010220000000800 */
[----:B------:R-:W-:Y:S04]  /*5b40*/  BSSY.RECONVERGENT B0, `(.L_x_5973) ;  /* 0x0000003000007945 */ /* 0x000fe80003800200 */
[----:B------:R-:W-:Y:S05]  /*5b50*/  @!P5 BRA `(.L_x_5974) ;  /* 0x000000000004d947 */ /* 0x000fea0003800000 */
[----:B0-----:R0:W-:Y:S02]  /*5b60*/  REDG.E.ADD.F32.FTZ.RN.STRONG.GPU desc[UR26][R4.64+0x900], R3 ;  /* 0x00090003040079a6 */ /* 0x0011e4000c12f31a */
.L_x_5974:
[----:B------:R-:W-:Y:S05]  /*5b70*/  BSYNC.RECONVERGENT B0 ;  /* 0x0000000000007941 */ /* 0x000fea0003800200 */
.L_x_5973:
        /* <DEDUP_REMOVED lines=10> */
.L_x_5976:
[----:B------:R-:W-:Y:S05]  /*5c20*/  BSYNC.RECONVERGENT B0 ;  /* 0x0000000000007941 */ /* 0x000fea0003800200 */
.L_x_5975:
[----:B0-----:R0:W0:Y:S01]  /*5c30*/  LDS R3, [R44+0x1350] ;  /* 0x001350002c037984 */ /* 0x0010220000000800 */
[----:B------:R-:W-:Y:S04]  /*5c40*/  BSSY.RECONVERGENT B0, `(.L_x_5977) ;  /* 0x0000003000007945 */ /* 0x000fe80003800200 */
[----:B------:R-:W-:Y:S05]  /*5c50*/  @!P1 BRA `(.L_x_5978) ;  /* 0x0000000000049947 */ /* 0x000fea0003800000 */
[----:B0-----:R0:W-:Y:S02]  /*5c60*/  REDG.E.ADD.F32.FTZ.RN.STRONG.GPU desc[UR26][R4.64+0xb00], R3 ;  /* 0x000b0003040079a6 */ /* 0x0011e4000c12f31a */
.L_x_5978:
[----:B------:R-:W-:Y:S05]  /*5c70*/  BSYNC.RECONVERGENT B0 ;  /* 0x0000000000007941 */ /* 0x000fea0003800200 */
.L_x_5977:
[----:B0-----:R0:W0:Y:S01]  /*5c80*/  LDS R3, [R43+0x1450] ;  /* 0x001450002b037984 */ /* 0x0010220000000800 */
[----:B------:R-:W-:Y:S04]  /*5c90*/  BSSY.RECONVERGENT B0, `(.L_x_5979) ;  /* 0x0000003000007945 */ /* 0x000fe80003800200 */
[----:B------:R-:W-:Y:S05]  /*5ca0*/  @!P2 BRA `(.L_x_5980) ;  /* 0x000000000004a947 */ /* 0x000fea0003800000 */
[----:B0-----:R0:W-:Y:S02]  /*5cb0*/  REDG.E.ADD.F32.FTZ.RN.STRONG.GPU desc[UR26][R4.64+0xc00], R3 ;  /* 0x000c0003040079a6 */ /* 0x0011e4000c12f31a */
.L_x_5980:
[----:B------:R-:W-:Y:S05]  /*5cc0*/  BSYNC.RECONVERGENT B0 ;  /* 0x0000000000007941 */ /* 0x000fea0003800200 */
.L_x_5979:
[----:B0-----:R0:W0:Y:S01]  /*5cd0*/  LDS R3, [R42+0x1550] ;  /* 0x001550002a037984 */ /* 0x0010220000000800 */
[----:B------:R-:W-:Y:S04]  /*5ce0*/  BSSY.RECONVERGENT B0, `(.L_x_5981) ;  /* 0x0000003000007945 */ /* 0x000fe80003800200 */
[----:B------:R-:W-:Y:S05]  /*5cf0*/  @!P3 BRA `(.L_x_5982) ;  /* 0x000000000004b947 */ /* 0x000fea0003800000 */
[----:B0-----:R0:W-:Y:S02]  /*5d00*/  REDG.E.ADD.F32.FTZ.RN.STRONG.GPU desc[UR26][R4.64+0xd00], R3 ;  /* 0x000d0003040079a6 */ /* 0x0011e4000c12f31a */
.L_x_5982:
[----:B------:R-:W-:Y:S05]  /*5d10*/  BSYNC.RECONVERGENT B0 ;  /* 0x0000000000007941 */ /* 0x000fea0003800200 */
.L_x_5981:
[----:B0-----:R0:W0:Y:S01]  /*5d20*/  LDS R3, [R41+0x1650] ;  /* 0x0016500029037984 */ /* 0x0010220000000800 */
[----:B------:R-:W-:Y:S04]  /*5d30*/  BSSY.RECONVERGENT B0, `(.L_x_5983) ;  /* 0x0000003000007945 */ /* 0x000fe80003800200 */
[----:B------:R-:W-:Y:S05]  /*5d40*/  @!P4 BRA `(.L_x_5984) ;  /* 0x000000000004c947 */ /* 0x000fea0003800000 */
[----:B0-----:R0:W-:Y:S02]  /*5d50*/  REDG.E.ADD.F32.FTZ.RN.STRONG.GPU desc[UR26][R4.64+0xe00], R3 ;  /* 0x000e0003040079a6 */ /* 0x0011e4000c12f31a */
.L_x_5984:
[----:B------:R-:W-:Y:S05]  /*5d60*/  BSYNC.RECONVERGENT B0 ;  /* 0x0000000000007941 */ /* 0x000fea0003800200 */
.L_x_5983:
[----:B0-----:R0:W0:Y:S01]  /*5d70*/  LDS R3, [R40+0x1750] ;  /* 0x0017500028037984 */ /* 0x0010220000000800 */
[----:B------:R-:W-:Y:S04]  /*5d80*/  BSSY.RECONVERGENT B0, `(.L_x_5985) ;  /* 0x0000003000007945 */ /* 0x000fe80003800200 */
[----:B------:R-:W-:Y:S05]  /*5d90*/  @!P5 BRA `(.L_x_5986) ;  /* 0x000000000004d947 */ /* 0x000fea0003800000 */
[----:B0-----:R0:W-:Y:S02]  /*5da0*/  REDG.E.ADD.F32.FTZ.RN.STRONG.GPU desc[UR26][R4.64+0xf00], R3 ;  /* 0x000f0003040079a6 */ /* 0x0011e4000c12f31a */
.L_x_5986:
[----:B------:R-:W-:Y:S05]  /*5db0*/  BSYNC.RECONVERGENT B0 ;  /* 0x0000000000007941 */ /* 0x000fea0003800200 */
.L_x_5985:
[----:B0--3--:R-:W0:Y:S01]  /*5dc0*/  SHFL.DOWN PT, R4, R7, 0x1, 0x1f ;  /* 0x08201f0007047f89 */ /* 0x009e2200000e0000 */
[----:B------:R-:W-:Y:S01]  /*5dd0*/  ISETP.GT.AND P1, PT, R114, 0x1e, PT ;  /* 0x0000001e7200780c */ /* 0x000fe20003f24270 */
[----:B------:R-:W-:Y:S01]  /*5de0*/  FMUL.FTZ R161, R161, R210 ;  /* 0x000000d2a1a17220 */ /* 0x000fe20000410000 */
[-C--:B------:R-:W-:Y:S01]  /*5df0*/  FMUL.FTZ R18, R18, R207.reuse ;  /* 0x000000cf12127220 */ /* 0x080fe20000410000 */
[----:B------:R-:W3:Y:S01]  /*5e00*/  SHFL.DOWN PT, R3, R186, 0x1, 0x1f ;  /* 0x08201f00ba037f89 */ /* 0x000ee200000e0000 */
        /* <DEDUP_REMOVED lines=9> */
[-C--:B------:R-:W-:Y:S01]  /*5ea0*/  FMUL.FTZ R151, R151, R194.reuse ;  /* 0x000000c297977220 */ /* 0x080fe20000410000 */
[----:B------:R-:W-:Y:S01]  /*5eb0*/  FMUL.FTZ R194, R148, R194 ;  /* 0x000000c294c27220 */ /* 0x000fe20000410000 */
[----:B------:R-:W-:Y:S01]  /*5ec0*/  FFMA.FTZ R97, R14, R98, R97 ;  /* 0x000000620e617223 */ /* 0x000fe20000010061 */
[----:B------:R-:W-:Y:S01]  /*5ed0*/  FMUL.FTZ R170, R170, R189 ;  /* 0x000000bdaaaa7220 */ /* 0x000fe20000410000 */
[----:B------:R-:W-:Y:S01]  /*5ee0*/  FMUL.FTZ R149, R149, R162 ;  /* 0x000000a295957220 */ /* 0x000fe20000410000 */
[----:B------:R-:W-:Y:S01]  /*5ef0*/  FMUL.FTZ R169, R169, R194 ;  /* 0x000000c2a9a97220 */ /* 0x000fe20000410000 */
[----:B------:R-:W-:Y:S01]  /*5f00*/  ISETP.NE.AND P2, PT, R192, RZ, PT ;  /* 0x000000ffc000720c */ /* 0x000fe20003f45270 */
[-C--:B------:R-:W-:Y:S01]  /*5f10*/  FMUL.FTZ R10, R10, R153.reuse ;  /* 0x000000990a0a7220 */ /* 0x080fe20000410000 */
[----:B------:R-:W-:Y:S01]  /*5f20*/  FMUL.FTZ R153, R148, R153 ;  /* 0x0000009994997220 */ /* 0x000fe20000410000 */
[----:B------:R-:W-:Y:S01]  /*5f30*/  BSSY.RECONVERGENT B0, `(.L_x_5987) ;  /* 0x0000078000007945 */ /* 0x000fe20003800200 */
[----:B0-----:R-:W-:Y:S01]  /*5f40*/  @!P1 FADD.FTZ R7, R7, R4 ;  /* 0x0000000407079221 */ /* 0x001fe20000010000 */
[----:B------:R-:W-:Y:S01]  /*5f50*/  FFMA.FTZ R66, R161, R141, R66 ;  /* 0x0000008da1427223 */ /* 0x000fe20000010042 */
[----:B------:R-:W-:Y:S01]  /*5f60*/  FMUL.FTZ R2, R2, R153 ;  /* 0x0000009902027220 */ /* 0x000fe20000410000 */
[----:B------:R-:W-:Y:S01]  /*5f70*/  FFMA.FTZ R67, R18, R144, R67 ;  /* 0x0000009012437223 */ /* 0x000fe20000010043 */
[----:B---3--:R-:W-:Y:S01]  /*5f80*/  @!P1 FADD.FTZ R186, R186, R3 ;  /* 0x00000003baba9221 */ /* 0x008fe20000010000 */
[----:B------:R-:W0:Y:S01]  /*5f90*/  SHFL.DOWN PT, R4, R7, 0x2, 0x1f ;  /* 0x08401f0007047f89 */ /* 0x000e2200000e0000 */
[----:B------:R-:W-:Y:S01]  /*5fa0*/  ISETP.GT.AND P1, PT, R114, 0x1d, PT ;  /* 0x0000001d7200780c */ /* 0x000fe20003f24270 */
[----:B------:R-:W-:Y:S01]  /*5fb0*/  FMUL.FTZ R3, R148, R210 ;  /* 0x000000d294037220 */ /* 0x000fe20000410000 */
[----:B------:R-:W-:Y:S01]  /*5fc0*/  FFMA.FTZ R2, R113, R10, R2 ;  /* 0x0000000a71027223 */ /* 0x000fe20000010002 */
[----:B------:R-:W3:Y:S01]  /*5fd0*/  SHFL.DOWN PT, R9, R186, 0x2, 0x1f ;  /* 0x08401f00ba097f89 */ /* 0x000ee200000e0000 */
[----:B------:R-:W-:Y:S01]  /*5fe0*/  FFMA.FTZ R68, R155, R143, R68 ;  /* 0x0000008f9b447223 */ /* 0x000fe20000010044 */
[----:B------:R-:W-:Y:S01]  /*5ff0*/  FMUL.FTZ R5, R8, R3 ;  /* 0x0000000308057220 */ /* 0x000fe20000410000 */
[----:B------:R-:W-:Y:S01]  /*6000*/  FMUL.FTZ R3, R148, R206 ;  /* 0x000000ce94037220 */ /* 0x000fe20000410000 */
[----:B------:R-:W-:Y:S01]  /*6010*/  FFMA.FTZ R96, R151, R123, R96 ;  /* 0x0000007b97607223 */ /* 0x000fe20000010060 */
[----:B------:R-:W-:Y:S01]  /*6020*/  FFMA.FTZ R92, R149, R105, R92 ;  /* 0x00000069955c7223 */ /* 0x000fe2000001005c */
[----:B------:R-:W-:Y:S01]  /*6030*/  FFMA.FTZ R8, R124, R161, R5 ;  /* 0x000000a17c087223 */ /* 0x000fe20000010005 */
[----:B------:R-:W-:Y:S01]  /*6040*/  FMUL.FTZ R3, R158, R3 ;  /* 0x000000039e037220 */ /* 0x000fe20000410000 */
[-C--:B------:R-:W-:Y:S01]  /*6050*/  FMUL.FTZ R5, R154, R201.reuse ;  /* 0x000000c99a057220 */ /* 0x080fe20000410000 */
[----:B------:R-:W-:Y:S01]  /*6060*/  FMUL.FTZ R201, R148, R201 ;  /* 0x000000c994c97220 */ /* 0x000fe20000410000 */
[----:B------:R-:W-:Y:S01]  /*6070*/  FADD.FTZ R89, R8, R89 ;  /* 0x0000005908597221 */ /* 0x000fe20000010000 */
[----:B------:R-:W-:Y:S01]  /*6080*/  FFMA.FTZ R91, R10, R106, R91 ;  /* 0x0000006a0a5b7223 */ /* 0x000fe2000001005b */
[----:B------:R-:W-:Y:S01]  /*6090*/  FFMA.FTZ R70, R5, R145, R70 ;  /* 0x0000009105467223 */ /* 0x000fe20000010046 */
[----:B------:R-:W-:Y:S01]  /*60a0*/  FMUL.FTZ R201, R164, R201 ;  /* 0x000000c9a4c97220 */ /* 0x000fe20000410000 */
[----:B------:R-:W-:Y:S01]  /*60b0*/  FADD.FTZ R75, R2, R75 ;  /* 0x0000004b024b7221 */ /* 0x000fe20000010000 */
[----:B0-----:R-:W-:Y:S01]  /*60c0*/  @!P1 FADD.FTZ R7, R7, R4 ;  /* 0x0000000407079221 */ /* 0x001fe20000010000 */
[-C--:B------:R-:W-:Y:S01]  /*60d0*/  FMUL.FTZ R4, R17, R203.reuse ;  /* 0x000000cb11047220 */ /* 0x080fe20000410000 */
[----:B------:R-:W-:Y:S01]  /*60e0*/  FMUL.FTZ R203, R148, R203 ;  /* 0x000000cb94cb7220 */ /* 0x000fe20000410000 */
[----:B---3--:R-:W-:-:S02]  /*60f0*/  @!P1 FADD.FTZ R186, R186, R9 ;  /* 0x00000009baba9221 */ /* 0x008fc40000010000 */
[----:B------:R-:W0:Y:S01]  /*6100*/  SHFL.DOWN PT, R156, R7, 0x4, 0x1f ;  /* 0x08801f00079c7f89 */ /* 0x000e2200000e0000 */
[----:B------:R-:W-:Y:S01]  /*6110*/  ISETP.GT.AND P1, PT, R114, 0x1b, PT ;  /* 0x0000001b7200780c */ /* 0x000fe20003f24270 */
[----:B------:R-:W-:Y:S01]  /*6120*/  FFMA.FTZ R9, R121, R18, R6 ;  /* 0x0000001279097223 */ /* 0x000fe20000010006 */
[----:B------:R-:W-:Y:S01]  /*6130*/  FMUL.FTZ R160, R160, R203 ;  /* 0x000000cba0a07220 */ /* 0x000fe20000410000 */
[----:B------:R-:W3:Y:S01]  /*6140*/  SHFL.DOWN PT, R19, R186, 0x4, 0x1f ;  /* 0x08801f00ba137f89 */ /* 0x000ee200000e0000 */
[----:B------:R-:W-:Y:S01]  /*6150*/  FFMA.FTZ R69, R4, R146, R69 ;  /* 0x0000009204457223 */ /* 0x000fe20000010045 */
[----:B------:R-:W-:Y:S01]  /*6160*/  FADD.FTZ R88, R9, R88 ;  /* 0x0000005809587221 */ /* 0x000fe20000010000 */
[----:B------:R-:W-:Y:S01]  /*6170*/  FFMA.FTZ R9, R117, R4, R160 ;  /* 0x0000000475097223 */ /* 0x000fe200000100a0 */
[----:B------:R-:W-:Y:S01]  /*6180*/  FMUL.FTZ R4, R148, R197 ;  /* 0x000000c594047220 */ /* 0x000fe20000410000 */
[----:B------:R-:W-:Y:S01]  /*6190*/  FFMA.FTZ R6, R122, R155, R3 ;  /* 0x0000009b7a067223 */ /* 0x000fe20000010003 */
[----:B------:R-:W-:Y:S01]  /*61a0*/  FMUL.FTZ R3, R152, R197 ;  /* 0x000000c598037220 */ /* 0x000fe20000410000 */
[----:B------:R-:W-:Y:S01]  /*61b0*/  FADD.FTZ R86, R9, R86 ;  /* 0x0000005609567221 */ /* 0x000fe20000010000 */
[----:B------:R-:W-:Y:S01]  /*61c0*/  FMUL.FTZ R167, R167, R4 ;  /* 0x00000004a7a77220 */ /* 0x000fe20000410000 */
[----:B------:R-:W-:Y:S01]  /*61d0*/  FADD.FTZ R87, R6, R87 ;  /* 0x0000005706577221 */ /* 0x000fe20000010000 */
[----:B------:R-:W-:Y:S01]  /*61e0*/  FMUL.FTZ R4, R15, R195 ;  /* 0x000000c30f047220 */ /* 0x000fe20000410000 */
[----:B------:R-:W-:Y:S01]  /*61f0*/  FFMA.FTZ R6, R120, R5, R201 ;  /* 0x0000000578067223 */ /* 0x000fe200000100c9 */
[----:B------:R-:W-:Y:S01]  /*6200*/  FMUL.FTZ R195, R148, R195 ;  /* 0x000000c394c37220 */ /* 0x000fe20000410000 */
[----:B------:R-:W-:Y:S01]  /*6210*/  FFMA.FTZ R5, R115, R16, R166 ;  /* 0x0000001073057223 */ /* 0x000fe200000100a6 */
[----:B------:R-:W-:Y:S01]  /*6220*/  FFMA.FTZ R72, R3, R125, R72 ;  /* 0x0000007d03487223 */ /* 0x000fe20000010048 */
[----:B------:R-:W-:Y:S01]  /*6230*/  FADD.FTZ R85, R6, R85 ;  /* 0x0000005506557221 */ /* 0x000fe20000010000 */
[----:B------:R-:W-:Y:S01]  /*6240*/  FMUL.FTZ R168, R168, R195 ;  /* 0x000000c3a8a87220 */ /* 0x000fe20000410000 */
[----:B------:R-:W-:Y:S01]  /*6250*/  FADD.FTZ R84, R5, R84 ;  /* 0x0000005405547221 */ /* 0x000fe20000010000 */
[----:B------:R-:W-:Y:S01]  /*6260*/  FFMA.FTZ R6, R116, R3, R167 ;  /* 0x0000000374067223 */ /* 0x000fe200000100a7 */
[-C--:B------:R-:W-:Y:S01]  /*6270*/  FMUL.FTZ R5, R150, R179.reuse ;  /* 0x000000b396057220 */ /* 0x080fe20000410000 */
[----:B0-----:R-:W-:Y:S01]  /*6280*/  @!P1 FADD.FTZ R7, R7, R156 ;  /* 0x0000009c07079221 */ /* 0x001fe20000010000 */
[----:B------:R-:W-:Y:S01]  /*6290*/  FFMA.FTZ R3, R99, R4, R168 ;  /* 0x0000000463037223 */ /* 0x000fe200000100a8 */
[----:B------:R-:W-:Y:S01]  /*62a0*/  FMUL.FTZ R179, R148, R179 ;  /* 0x000000b394b37220 */ /* 0x000fe20000410000 */
[----:B------:R-:W-:Y:S01]  /*62b0*/  FFMA.FTZ R9, R101, R14, R170 ;  /* 0x0000000e65097223 */ /* 0x000fe200000100aa */
[----:B---3--:R-:W-:Y:S01]  /*62c0*/  @!P1 FADD.FTZ R186, R186, R19 ;  /* 0x00000013baba9221 */ /* 0x008fe20000010000 */
[----:B------:R-:W0:Y:S01]  /*62d0*/  SHFL.DOWN PT, R8, R7, 0x8, 0x1f ;  /* 0x09001f0007087f89 */ /* 0x000e2200000e0000 */
[----:B------:R-:W-:Y:S01]  /*62e0*/  ISETP.GT.AND P1, PT, R114, 0x17, PT ;  /* 0x000000177200780c */ /* 0x000fe20003f24270 */
[----:B------:R-:W-:Y:S01]  /*62f0*/  FADD.FTZ R82, R3, R82 ;  /* 0x0000005203527221 */ /* 0x000fe20000010000 */
[----:B------:R-:W-:Y:S01]  /*6300*/  FMUL.FTZ R179, R172, R179 ;  /* 0x000000b3acb37220 */ /* 0x000fe20000410000 */
[----:B------:R-:W3:Y:S01]  /*6310*/  SHFL.DOWN PT, R17, R186, 0x8, 0x1f ;  /* 0x09001f00ba117f89 */ /* 0x000ee200000e0000 */
[----:B------:R-:W-:Y:S01]  /*6320*/  FMUL.FTZ R3, R148, R162 ;  /* 0x000000a294037220 */ /* 0x000fe20000410000 */
[----:B------:R-:W-:Y:S01]  /*6330*/  FADD.FTZ R83, R6, R83 ;  /* 0x0000005306537221 */ /* 0x000fe20000010000 */
        /* <DEDUP_REMOVED lines=8> */
[----:B------:R-:W-:Y:S01]  /*63c0*/  FFMA.FTZ R14, R110, R149, R3 ;  /* 0x000000956e0e7223 */ /* 0x000fe20000010003 */
[-C--:B------:R-:W-:Y:S01]  /*63d0*/  FMUL.FTZ R3, R12, R175.reuse ;  /* 0x000000af0c037220 */ /* 0x080fe20000410000 */
[----:B------:R-:W-:Y:S01]  /*63e0*/  FMUL.FTZ R175, R148, R175 ;  /* 0x000000af94af7220 */ /* 0x000fe20000410000 */
[----:B------:R-:W-:Y:S01]  /*63f0*/  FADD.FTZ R80, R9, R80 ;  /* 0x0000005009507221 */ /* 0x000fe20000010000 */
[----:B------:R-:W-:Y:S01]  /*6400*/  FFMA.FTZ R95, R4, R102, R95 ;  /* 0x00000066045f7223 */ /* 0x000fe2000001005f */
[----:B------:R-:W-:Y:S01]  /*6410*/  FFMA.FTZ R9, R109, R4, R6 ;  /* 0x000000046d097223 */ /* 0x000fe20000010006 */
[----:B------:R-:W-:Y:S01]  /*6420*/  FMUL.FTZ R6, R11, R163 ;  /* 0x000000a30b067220 */ /* 0x000fe20000410000 */
[----:B------:R-:W-:Y:S01]  /*6430*/  FMUL.FTZ R175, R180, R175 ;  /* 0x000000afb4af7220 */ /* 0x000fe20000410000 */
[----:B------:R-:W-:Y:S01]  /*6440*/  FADD.FTZ R77, R14, R77 ;  /* 0x0000004d0e4d7221 */ /* 0x000fe20000010000 */
[----:B0-----:R-:W-:Y:S01]  /*6450*/  @!P1 FADD.FTZ R7, R7, R8 ;  /* 0x0000000807079221 */ /* 0x001fe20000010000 */
[----:B------:R-:W-:Y:S01]  /*6460*/  FFMA.FTZ R8, R100, R151, R169 ;  /* 0x0000009764087223 */ /* 0x000fe200000100a9 */
[----:B------:R-:W-:Y:S01]  /*6470*/  FADD.FTZ R78, R9, R78 ;  /* 0x0000004e094e7221 */ /* 0x000fe20000010000 */
[----:B------:R-:W-:Y:S01]  /*6480*/  FFMA.FTZ R175, R112, R3, R175 ;  /* 0x0000000370af7223 */ /* 0x000fe200000100af */
[----:B---3--:R-:W-:Y:S01]  /*6490*/  @!P1 FADD.FTZ R186, R186, R17 ;  /* 0x00000011baba9221 */ /* 0x008fe20000010000 */
[----:B------:R-:W0:Y:S01]  /*64a0*/  SHFL.DOWN PT, R16, R7, 0x10, 0x1f ;  /* 0x0a001f0007107f89 */ /* 0x000e2200000e0000 */
[----:B------:R-:W-:Y:S01]  /*64b0*/  ISETP.NE.AND P1, PT, R114, RZ, PT ;  /* 0x000000ff7200720c */ /* 0x000fe20003f25270 */
[----:B------:R-:W-:Y:S01]  /*64c0*/  FADD.FTZ R81, R8, R81 ;  /* 0x0000005108517221 */ /* 0x000fe20000010000 */
[----:B------:R-:W-:Y:S01]  /*64d0*/  FMUL.FTZ R8, R148, R163 ;  /* 0x000000a394087220 */ /* 0x000fe20000410000 */
[----:B------:R-:W3:Y:S01]  /*64e0*/  SHFL.DOWN PT, R15, R186, 0x10, 0x1f ;  /* 0x0a001f00ba0f7f89 */ /* 0x000ee200000e0000 */
[----:B------:R-:W-:Y:S01]  /*64f0*/  FFMA.FTZ R93, R6, R104, R93 ;  /* 0x00000068065d7223 */ /* 0x000fe2000001005d */
[----:B------:R-:W-:Y:S01]  /*6500*/  FFMA.FTZ R90, R3, R107, R90 ;  /* 0x0000006b035a7223 */ /* 0x000fe2000001005a */
[----:B------:R-:W-:Y:S01]  /*6510*/  FMUL.FTZ R8, R173, R8 ;  /* 0x00000008ad087220 */ /* 0x000fe20000410000 */
[----:B------:R-:W-:-:S03]  /*6520*/  FADD.FTZ R74, R175, R74 ;  /* 0x0000004aaf4a7221 */ /* 0x000fc60000010000 */
[----:B------:R-:W-:-:S03]  /*6530*/  FFMA.FTZ R9, R111, R6, R8 ;  /* 0x000000066f097223 */ /* 0x000fc60000010008 */
[----:B------:R-:W-:Y:S01]  /*6540*/  @!P1 SHF.R.U32.HI R5, RZ, 0x2, R22 ;  /* 0x00000002ff059819 */ /* 0x000fe20000011616 */
[----:B------:R-:W-:-:S03]  /*6550*/  FADD.FTZ R76, R9, R76 ;  /* 0x0000004c094c7221 */ /* 0x000fc60000010000 */
        /* <DEDUP_REMOVED lines=21> */
.L_x_5988:
[----:B------:R-:W-:Y:S05]  /*66b0*/  BSYNC.RECONVERGENT B0 ;  /* 0x0000000000007941 */ /* 0x000fea0003800200 */
.L_x_5987:
[----:B------:R-:W-:-:S04]  /*66c0*/  UIADD3 UR6, UPT, UPT, UR6, 0x1, URZ ;  /* 0x0000000106067890 */ /* 0x000fc8000fffe0ff */
[----:B------:R-:W-:-:S09]  /*66d0*/  UISETP.GE.AND UP0, UPT, UR6, UR39, UPT ;  /* 0x000000270600728c */ /* 0x000fd2000bf06270 */
[----:B------:R-:W-:Y:S05]  /*66e0*/  BRA.U !UP0, `(.L_x_5989) ;  /* 0xffffffd108847547 */ /* 0x000fea000b83ffff */
.L_x_5944:
[----:B------:R-:W-:Y:S06]  /*66f0*/  BAR.SYNC.DEFER_BLOCKING 0x0 ;  /* 0x0000000000007b1d */ /* 0x000fec0000010000 */
[----:B------:R-:W5:Y:S01]  /*6700*/  LDCU.64 UR32, c[0x0][0x4f8] ;  /* 0x00009f00ff2077ac */ /* 0x000f620008000a00 */
[----:B------:R-:W-:Y:S01]  /*6710*/  UIADD3 UR31, UPT, UPT, UR16, -0x1, URZ ;  /* 0xffffffff101f7890 */ /* 0x000fe2000fffe0ff */
[----:B------:R-:W1:Y:S01]  /*6720*/  LDCU.64 UR34, c[0x0][0x500] ;  /* 0x0000a000ff2277ac */ /* 0x000e620008000a00 */
[----:B------:R-:W2:Y:S01]  /*6730*/  LDCU.64 UR36, c[0x0][0x550] ;  /* 0x0000aa00ff2477ac */ /* 0x000ea20008000a00 */
[----:B0-----:R-:W3:Y:S04]  /*6740*/  LDG.E.128 R4, desc[UR26][R24.64] ;  /* 0x0000001a18047981 */ /* 0x001ee8000c1e1d00 */
[----:B------:R-:W4:Y:S01]  /*6750*/  LDG.E.128 R8, desc[UR26][R24.64+0x200] ;  /* 0x0002001a18087981 */ /* 0x000f22000c1e1d00 */
[----:B------:R-:W-:-:S02]  /*6760*/  USHF.L.U32 UR28, UR31, 0xa, URZ ;  /* 0x0000000a1f1c7899 */ /* 0x000fc400080006ff */
[----:B------:R-:W-:Y:S02]  /*6770*/  UIADD3 UR18, UP1, UPT, UR18, -0x800, URZ ;  /* 0xfffff80012127890 */ /* 0x000fe4000ff3e0ff */
[----:B------:R-:W-:Y:S02]  /*6780*/  USHF.R.S32.HI UR29, URZ, 0x1f, UR28 ;  /* 0x0000001fff1d7899 */ /* 0x000fe4000801141c */
[----:B------:R-:W-:Y:S02]  /*6790*/  UIADD3 UR20, UP2, UPT, UR20, -0x800, URZ ;  /* 0xfffff80014147890 */ /* 0x000fe4000ff5e0ff */
[----:B-----5:R-:W-:Y:S02]  /*67a0*/  UIMAD.WIDE.U32 UR24, UR30, UR32, UR28 ;  /* 0x000000201e1872a5 */ /* 0x020fe4000f8e001c */
[----:B------:R-:W-:Y:S02]  /*67b0*/  UIADD3.X UR19, UPT, UPT, UR19, -0x1, URZ, UP1, !UPT ;  /* 0xffffffff13137890 */ /* 0x000fe40008ffe4ff */
[----:B------:R-:W-:Y:S01]  /*67c0*/  UIMAD UR25, UR30, UR33, UR25 ;  /* 0x000000211e1972a4 */ /* 0x000fe2000f8e0219 */
[----:B------:R-:W0:Y:S03]  /*67d0*/  LDCU.64 UR32, c[0x0][0x520] ;  /* 0x0000a400ff2077ac */ /* 0x000e260008000a00 */
[----:B-1----:R-:W-:-:S02]  /*67e0*/  UIMAD.WIDE.U32 UR24, UR7, UR34, UR24 ;  /* 0x00000022071872a5 */ /* 0x002fc4000f8e0018 */
[----:B------:R-:W-:Y:S02]  /*67f0*/  UIADD3.X UR21, UPT, UPT, UR21, -0x1, URZ, UP2, !UPT ;  /* 0xffffffff15157890 */ /* 0x000fe400097fe4ff */
[----:B------:R-:W-:Y:S02]  /*6800*/  UIMAD UR25, UR7, UR35, UR25 ;  /* 0x00000023071972a4 */ /* 0x000fe4000f8e0219 */
[----:B--2---:R-:W-:Y:S01]  /*6810*/  ULEA UR6, UP0, UR24, UR36, 0x1 ;  /* 0x0000002418067291 */ /* 0x004fe2000f8008ff */
[----:B------:R-:W1:Y:S03]  /*6820*/  LDCU.64 UR34, c[0x0][0x560] ;  /* 0x0000ac00ff2277ac */ /* 0x000e660008000a00 */
[----:B------:R-:W-:Y:S01]  /*6830*/  ULEA.HI.X UR24, UR24, UR37, UR25, 0x1, UP0 ;  /* 0x0000002518187291 */ /* 0x000fe200080f0c19 */
[----:B---3--:R-:W-:Y:S04]  /*6840*/  STS.128 [R35], R4 ;  /* 0x0000000423007388 */ /* 0x008fe80000000c00 */
[----:B----4-:R-:W-:Y:S01]  /*6850*/  STS.128 [R35+0x200], R8 ;  /* 0x0002000823007388 */ /* 0x010fe20000000c00 */
[----:B------:R-:W-:-:S03]  /*6860*/  NOP ;  /* 0x0000000000007918 */ /* 0x000fc60000000000 */
[----:B------:R-:W2:Y:S04]  /*6870*/  LDS.128 R12, [R34] ;  /* 0x00000000220c7984 */ /* 0x000ea80000000c00 */
[----:B------:R-:W3:Y:S01]  /*6880*/  LDS.128 R4, [R34+0x10] ;  /* 0x0000100022047984 */ /* 0x000ee20000000c00 */
[--C-:B--2---:R-:W-:Y:S02]  /*6890*/  HADD2.F32 R3, -RZ, R12.reuse.H0_H0 ;  /* 0x2000000cff037230 */ /* 0x104fe40000004100 */
        /* <DEDUP_REMOVED lines=22> */
[----:B------:R-:W2:Y:S01]  /*6a00*/  @!P1 MUFU.EX2 R0, R0 ;  /* 0x0000000000009308 */ /* 0x000ea20000000800 */
[----:B------:R-:W-:Y:S01]  /*6a10*/  @!P3 FMUL.FTZ R3, R12, -1.4426950216293334961 ;  /* 0xbfb8aa3b0c03b820 */ /* 0x000fe20000410000 */
[----:B------:R-:W-:-:S03]  /*6a20*/  FADD.FTZ R12, R9, R64 ;  /* 0x00000040090c7221 */ /* 0x000fc60000010000 */
[----:B------:R-:W-:Y:S01]  /*6a30*/  @!P4 FMUL.FTZ R8, R13, -1.4426950216293334961 ;  /* 0xbfb8aa3b0d08c820 */ /* 0x000fe20000410000 */
[----:B------:R-:W4:Y:S01]  /*6a40*/  @!P2 MUFU.EX2 R2, R2 ;  /* 0x000000020002a308 */ /* 0x000f220000000800 */
[----:B---3--:R-:W-:Y:S01]  /*6a50*/  HADD2.F32 R13, -RZ, R4.H0_H0 ;  /* 0x20000004ff0d7230 */ /* 0x008fe20000004100 */
[----:B------:R-:W-:Y:S01]  /*6a60*/  FSETP.GTU.FTZ.AND P6, PT, R12, 20, PT ;  /* 0x41a000000c00780b */ /* 0x000fe20003fdc000 */
[----:B------:R-:W-:Y:S01]  /*6a70*/  @!P5 FMUL.FTZ R9, R10, -1.4426950216293334961 ;  /* 0xbfb8aa3b0a09d820 */ /* 0x000fe20000410000 */
[----:B------:R-:W3:Y:S02]  /*6a80*/  @!P3 MUFU.EX2 R3, R3 ;  /* 0x000000030003b308 */ /* 0x000ee40000000800 */
[----:B------:R-:W-:Y:S01]  /*6a90*/  FADD.FTZ R13, R13, R64 ;  /* 0x000000400d0d7221 */ /* 0x000fe20000010000 */
[----:B------:R-:W-:Y:S01]  /*6aa0*/  @!P0 FMUL.FTZ R11, R11, -1.4426950216293334961 ;  /* 0xbfb8aa3b0b0b8820 */ /* 0x000fe20000410000 */
[----:B------:R-:W5:Y:S01]  /*6ab0*/  @!P4 MUFU.EX2 R8, R8 ;  /* 0x000000080008c308 */ /* 0x000f620000000800 */
[----:B--2---:R-:W-:-:S03]  /*6ac0*/  @!P1 FADD.FTZ R0, R0, 1 ;  /* 0x3f80000000009421 */ /* 0x004fc60000010000 */
[----:B------:R-:W2:Y:S01]  /*6ad0*/  @!P5 MUFU.EX2 R9, R9 ;  /* 0x000000090009d308 */ /* 0x000ea20000000800 */
[----:B----4-:R-:W-:Y:S02]  /*6ae0*/  @!P2 FADD.FTZ R2, R2, 1 ;  /* 0x3f8000000202a421 */ /* 0x010fe40000010000 */
[----:B------:R-:W-:Y:S01]  /*6af0*/  @!P6 FMUL.FTZ R10, R12, -1.4426950216293334961 ;  /* 0xbfb8aa3b0c0ae820 */ /* 0x000fe20000410000 */
[----:B------:R-:W4:Y:S01]  /*6b00*/  @!P1 MUFU.RCP R0, R0 ;  /* 0x0000000000009308 */ /* 0x000f220000001000 */
[----:B------:R-:W-:Y:S01]  /*6b10*/  FADD.FTZ R12, R15, R64 ;  /* 0x000000400f0c7221 */ /* 0x000fe20000010000 */
[----:B---3--:R-:W-:Y:S01]  /*6b20*/  @!P3 FADD.FTZ R3, R3, 1 ;  /* 0x3f8000000303b421 */ /* 0x008fe20000010000 */
[----:B-----5:R-:W-:-:S05]  /*6b30*/  @!P4 FADD.FTZ R8, R8, 1 ;  /* 0x3f8000000808c421 */ /* 0x020fca0000010000 */
[----:B------:R-:W3:Y:S01]  /*6b40*/  @!P2 MUFU.RCP R17, R2 ;  /* 0x000000020011a308 */ /* 0x000ee20000001000 */
[----:B--2---:R-:W-:-:S07]  /*6b50*/  @!P5 FADD.FTZ R9, R9, 1 ;  /* 0x3f8000000909d421 */ /* 0x004fce0000010000 */
[----:B------:R-:W2:Y:S01]  /*6b60*/  @!P6 MUFU.EX2 R10, R10 ;  /* 0x0000000a000ae308 */ /* 0x000ea20000000800 */
[----:B----4-:R-:W-:Y:S01]  /*6b70*/  @!P1 FMUL.FTZ R75, R75, R0 ;  /* 0x000000004b4b9220 */ /* 0x010fe20000410000 */
[----:B------:R-:W-:Y:S02]  /*6b80*/  FSETP.GTU.FTZ.AND P1, PT, R12, 20, PT ;  /* 0x41a000000c00780b */ /* 0x000fe40003f3c000 */
[----:B------:R-:W4:Y:S01]  /*6b90*/  @!P5 MUFU.RCP R9, R9 ;  /* 0x000000090009d308 */ /* 0x000f220000001000 */
[----:B---3--:R-:W-:Y:S01]  /*6ba0*/  @!P2 FMUL.FTZ R74, R74, R17 ;  /* 0x000000114a4aa220 */ /* 0x008fe20000410000 */
[----:B------:R-:W-:-:S06]  /*6bb0*/  FSETP.GTU.FTZ.AND P2, PT, R13, 20, PT ;  /* 0x41a000000d00780b */ /* 0x000fcc0003f5c000 */
[----:B------:R3:W5:Y:S01]  /*6bc0*/  @!P3 MUFU.RCP R15, R3 ;  /* 0x00000003000fb308 */ /* 0x0007620000001000 */
[----:B--2---:R-:W-:Y:S02]  /*6bd0*/  @!P6 FADD.FTZ R10, R10, 1 ;  /* 0x3f8000000a0ae421 */ /* 0x004fe40000010000 */
[----:B------:R-:W-:-:S05]  /*6be0*/  @!P1 FMUL.FTZ R0, R12, -1.4426950216293334961 ;  /* 0xbfb8aa3b0c009820 */ /* 0x000fca0000410000 */
[----:B------:R-:W2:Y:S01]  /*6bf0*/  @!P0 MUFU.EX2 R11, R11 ;  /* 0x0000000b000b8308 */ /* 0x000ea20000000800 */
[----:B----4-:R-:W-:Y:S01]  /*6c00*/  @!P5 FMUL.FTZ R78, R78, R9 ;  /* 0x000000094e4ed220 */ /* 0x010fe20000410000 */
[----:B------:R-:W-:Y:S02]  /*6c10*/  HADD2.F32 R9, -RZ, R4.H1_H1 ;  /* 0x30000004ff097230 */ /* 0x000fe40000004100 */
[----:B---3--:R-:W-:Y:S01]  /*6c20*/  @!P2 FMUL.FTZ R3, R13, -1.4426950216293334961 ;  /* 0xbfb8aa3b0d03a820 */ /* 0x008fe20000410000 */
[----:B------:R-:W3:Y:S01]  /*6c30*/  @!P1 MUFU.EX2 R0, R0 ;  /* 0x0000000000009308 */ /* 0x000ee20000000800 */
[--C-:B------:R-:W-:Y:S02]  /*6c40*/  HADD2.F32 R13, -RZ, R5.reuse.H0_H0 ;  /* 0x20000005ff0d7230 */ /* 0x100fe40000004100 */
[----:B------:R-:W-:Y:S01]  /*6c50*/  HADD2.F32 R5, -RZ, R5.H1_H1 ;  /* 0x30000005ff057230 */ /* 0x000fe20000004100 */
[----:B------:R-:W4:Y:S01]  /*6c60*/  @!P6 MUFU.RCP R10, R10 ;  /* 0x0000000a000ae308 */ /* 0x000f220000001000 */
[----:B-----5:R-:W-:Y:S01]  /*6c70*/  @!P3 FMUL.FTZ R76, R76, R15 ;  /* 0x0000000f4c4cb220 */ /* 0x020fe20000410000 */
[----:B------:R-:W-:-:S02]  /*6c80*/  HADD2.F32 R15, -RZ, R6.H1_H1 ;  /* 0x30000006ff0f7230 */ /* 0x000fc40000004100 */
[--C-:B------:R-:W-:Y:S01]  /*6c90*/  FADD.FTZ R13, R13, R64.reuse ;  /* 0x000000400d0d7221 */ /* 0x100fe20000010000 */
[--C-:B------:R-:W-:Y:S01]  /*6ca0*/  FADD.FTZ R5, R5, R64.reuse ;  /* 0x0000004005057221 */ /* 0x100fe20000010000 */
[----:B--2---:R-:W-:Y:S01]  /*6cb0*/  @!P0 FADD.FTZ R11, R11, 1 ;  /* 0x3f8000000b0b8421 */ /* 0x004fe20000010000 */
[--C-:B------:R-:W-:Y:S01]  /*6cc0*/  FADD.FTZ R15, R15, R64.reuse ;  /* 0x000000400f0f7221 */ /* 0x100fe20000010000 */
[----:B------:R-:W2:Y:S01]  /*6cd0*/  @!P2 MUFU.EX2 R3, R3 ;  /* 0x000000030003a308 */ /* 0x000ea20000000800 */
[----:B------:R-:W-:Y:S01]  /*6ce0*/  FSETP.GTU.FTZ.AND P5, PT, R13, 20, PT ;  /* 0x41a000000d00780b */ /* 0x000fe20003fbc000 */
[----:B---3--:R-:W-:Y:S01]  /*6cf0*/  @!P1 FADD.FTZ R2, R0, 1 ;  /* 0x3f80000000029421 */ /* 0x008fe20000010000 */
[--C-:B------:R-:W-:Y:S01]  /*6d00*/  FADD.FTZ R0, R9, R64.reuse ;  /* 0x0000004009007221 */ /* 0x100fe20000010000 */
[----:B------:R3:W5:Y:S01]  /*6d10*/  @!P0 MUFU.RCP R17, R11 ;  /* 0x0000000b00118308 */ /* 0x0007620000001000 */
[--C-:B------:R-:W-:Y:S02]  /*6d20*/  HADD2.F32 R9, -RZ, R7.reuse.H0_H0 ;  /* 0x20000007ff097230 */ /* 0x100fe40000004100 */
[----:B------:R-:W-:Y:S01]  /*6d30*/  HADD2.F32 R7, -RZ, R7.H1_H1 ;  /* 0x30000007ff077230 */ /* 0x000fe20000004100 */
[----:B------:R-:W-:Y:S01]  /*6d40*/  FSETP.GTU.FTZ.AND P3, PT, R0, 20, PT ;  /* 0x41a000000000780b */ /* 0x000fe20003f7c000 */
[----:B----4-:R-:W-:Y:S01]  /*6d50*/  @!P6 FMUL.FTZ R79, R79, R10 ;  /* 0x0000000a4f4fe220 */ /* 0x010fe20000410000 */
[----:B------:R-:W-:-:S02]  /*6d60*/  FADD.FTZ R9, R9, R64 ;  /* 0x0000004009097221 */ /* 0x000fc40000010000 */
[----:B------:R-:W4:Y:S01]  /*6d70*/  @!P1 MUFU.RCP R2, R2 ;  /* 0x0000000200029308 */ /* 0x000f220000001000 */
[----:B---3--:R-:W-:Y:S02]  /*6d80*/  HADD2.F32 R11, -RZ, R6.H0_H0 ;  /* 0x20000006ff0b7230 */ /* 0x008fe40000004100 */
[----:B--2---:R-:W-:Y:S01]  /*6d90*/  @!P2 FADD.FTZ R3, R3, 1 ;  /* 0x3f8000000303a421 */ /* 0x004fe20000010000 */
[--C-:B------:R-:W-:Y:S01]  /*6da0*/  FADD.FTZ R7, R7, R64.reuse ;  /* 0x0000004007077221 */ /* 0x100fe20000010000 */
[----:B------:R-:W-:Y:S01]  /*6db0*/  F2FP.F16.F32.PACK_AB R6, R94, R95 ;  /* 0x0000005f5e06723e */ /* 0x000fe200000000ff */
[----:B------:R-:W-:Y:S01]  /*6dc0*/  FADD.FTZ R11, R11, R64 ;  /* 0x000000400b0b7221 */ /* 0x000fe20000010000 */
[----:B------:R-:W-:Y:S01]  /*6dd0*/  F2FP.F16.F32.PACK_AB R10, R68, R69 ;  /* 0x00000045440a723e */ /* 0x000fe200000000ff */
[----:B------:R-:W2:Y:S01]  /*6de0*/  @!P4 MUFU.RCP R8, R8 ;  /* 0x000000080008c308 */ /* 0x000ea20000001000 */
[----:B------:R-:W-:Y:S01]  /*6df0*/  @!P3 FMUL.FTZ R0, R0, -1.4426950216293334961 ;  /* 0xbfb8aa3b0000b820 */ /* 0x000fe20000410000 */
[----:B-----5:R-:W-:Y:S01]  /*6e00*/  @!P0 FMUL.FTZ R80, R80, R17 ;  /* 0x0000001150508220 */ /* 0x020fe20000410000 */
[----:B------:R-:W-:-:S02]  /*6e10*/  FSETP.GTU.FTZ.AND P6, PT, R11, 20, PT ;  /* 0x41a000000b00780b */ /* 0x000fc40003fdc000 */
[----:B------:R-:W-:-:S03]  /*6e20*/  FSETP.GTU.FTZ.AND P0, PT, R15, 20, PT ;  /* 0x41a000000f00780b */ /* 0x000fc60003f1c000 */
[----:B------:R-:W3:Y:S01]  /*6e30*/  @!P2 MUFU.RCP R3, R3 ;  /* 0x000000030003a308 */ /* 0x000ee20000001000 */
[----:B----4-:R-:W-:Y:S01]  /*6e40*/  @!P1 FMUL.FTZ R81, R81, R2 ;  /* 0x0000000251519220 */ /* 0x010fe20000410000 */
[----:B------:R-:W-:Y:S01]  /*6e50*/  FSETP.GTU.FTZ.AND P1, PT, R9, 20, PT ;  /* 0x41a000000900780b */ /* 0x000fe20003f3c000 */
[----:B------:R-:W-:-:S05]  /*6e60*/  @!P5 FMUL.FTZ R2, R13, -1.4426950216293334961 ;  /* 0xbfb8aa3b0d02d820 */ /* 0x000fca0000410000 */
[----:B------:R-:W4:Y:S01]  /*6e70*/  @!P3 MUFU.EX2 R0, R0 ;  /* 0x000000000000b308 */ /* 0x000f220000000800 */
[----:B------:R-:W-:Y:S01]  /*6e80*/  @!P6 FMUL.FTZ R4, R11, -1.4426950216293334961 ;  /* 0xbfb8aa3b0b04e820 */ /* 0x000fe20000410000 */
[----:B--2---:R-:W-:Y:S01]  /*6e90*/  @!P4 FMUL.FTZ R77, R77, R8 ;  /* 0x000000084d4dc220 */ /* 0x004fe20000410000 */
[----:B------:R-:W-:Y:S01]  /*6ea0*/  FSETP.GTU.FTZ.AND P4, PT, R5, 20, PT ;  /* 0x41a000000500780b */ /* 0x000fe20003f9c000 */
[----:B------:R-:W-:Y:S01]  /*6eb0*/  @!P0 FMUL.FTZ R8, R15, -1.4426950216293334961 ;  /* 0xbfb8aa3b0f088820 */ /* 0x000fe20000410000 */
[----:B------:R2:W-:Y:S01]  /*6ec0*/  @!P6 MUFU.EX2 R12, R4 ;  /* 0x00000004000ce308 */ /* 0x0005e20000000800 */
[----:B------:R-:W-:Y:S01]  /*6ed0*/  F2FP.F16.F32.PACK_AB R11, R66, R67 ;  /* 0x00000043420b723e */ /* 0x000fe200000000ff */
[----:B------:R-:W-:Y:S02]  /*6ee0*/  @!P1 FMUL.FTZ R9, R9, -1.4426950216293334961 ;  /* 0xbfb8aa3b09099820 */ /* 0x000fe40000410000 */
[----:B------:R5:W0:Y:S01]  /*6ef0*/  @!P0 MUFU.EX2 R16, R8 ;  /* 0x0000000800108308 */ /* 0x000a220000000800 */
[----:B---3--:R-:W-:Y:S01]  /*6f00*/  @!P2 FMUL.FTZ R82, R82, R3 ;  /* 0x000000035252a220 */ /* 0x008fe20000410000 */
[----:B------:R-:W-:-:S02]  /*6f10*/  FSETP.GTU.FTZ.AND P2, PT, R7, 20, PT ;  /* 0x41a000000700780b */ /* 0x000fc40003f5c000 */
[----:B------:R3:W1:Y:S01]  /*6f20*/  @!P1 MUFU.EX2 R17, R9 ;  /* 0x0000000900119308 */ /* 0x0006620000000800 */
[----:B--2---:R-:W-:Y:S01]  /*6f30*/  F2FP.F16.F32.PACK_AB R4, R90, R91 ;  /* 0x0000005b5a04723e */ /* 0x004fe200000000ff */
[----:B----4-:R-:W-:Y:S01]  /*6f40*/  @!P3 FADD.FTZ R0, R0, 1 ;  /* 0x3f8000000000b421 */ /* 0x010fe20000010000 */
[----:B------:R-:W-:Y:S01]  /*6f50*/  @!P4 FMUL.FTZ R3, R5, -1.4426950216293334961 ;  /* 0xbfb8aa3b0503c820 */ /* 0x000fe20000410000 */
[----:B------:R-:W-:Y:S01]  /*6f60*/  F2FP.F16.F32.PACK_AB R5, R92, R93 ;  /* 0x0000005d5c05723e */ /* 0x000fe200000000ff */
[----:B------:R-:W2:Y:S01]  /*6f70*/  @!P5 MUFU.EX2 R2, R2 ;  /* 0x000000020002d308 */ /* 0x000ea20000000800 */
[----:B-----5:R-:W-:Y:S02]  /*6f80*/  F2FP.F16.F32.PACK_AB R8, R72, R73 ;  /* 0x000000494808723e */ /* 0x020fe400000000ff */
[----:B---3--:R-:W-:Y:S01]  /*6f90*/  F2FP.F16.F32.PACK_AB R9, R70, R71 ;  /* 0x000000474609723e */ /* 0x008fe200000000ff */
[----:B------:R3:W4:Y:S02]  /*6fa0*/  @!P3 MUFU.RCP R24, R0 ;  /* 0x000000000018b308 */ /* 0x0007240000001000 */
[----:B------:R-:W-:Y:S01]  /*6fb0*/  @!P2 FMUL.FTZ R13, R7, -1.4426950216293334961 ;  /* 0xbfb8aa3b070da820 */ /* 0x000fe20000410000 */
[----:B------:R-:W-:Y:S01]  /*6fc0*/  F2FP.F16.F32.PACK_AB R7, R96, R97 ;  /* 0x000000616007723e */ /* 0x000fe200000000ff */
[----:B0-----:R-:W-:Y:S01]  /*6fd0*/  @!P0 FADD.FTZ R16, R16, 1 ;  /* 0x3f80000010108421 */ /* 0x001fe20000010000 */
[----:B------:R0:W-:Y:S01]  /*6fe0*/  STS.128 [R34+0x10], R8 ;  /* 0x0000100822007388 */ /* 0x0001e20000000c00 */
[----:B-1----:R-:W-:-:S03]  /*6ff0*/  @!P1 FADD.FTZ R17, R17, 1 ;  /* 0x3f80000011119421 */ /* 0x002fc60000010000 */
[----:B------:R-:W-:Y:S01]  /*7000*/  STS.128 [R34], R4 ;  /* 0x0000000422007388 */ /* 0x000fe20000000c00 */
[----:B------:R1:W5:Y:S01]  /*7010*/  @!P2 MUFU.EX2 R18, R13 ;  /* 0x0000000d0012a308 */ /* 0x0003620000000800 */
[----:B---3--:R-:W-:Y:S01]  /*7020*/  @!P6 FADD.FTZ R0, R12, 1 ;  /* 0x3f8000000c00e421 */ /* 0x008fe20000010000 */
[----:B------:R-:W-:Y:S01]  /*7030*/  NOP ;  /* 0x0000000000007918 */ /* 0x000fe20000000000 */
[----:B------:R-:W3:Y:S01]  /*7040*/  LDS.128 R4, [R35+0x200] ;  /* 0x0002000023047984 */ /* 0x000ee20000000c00 */
[----:B------:R-:W4:Y:S01]  /*7050*/  @!P4 MUFU.EX2 R3, R3 ;  /* 0x000000030003c308 */ /* 0x000f220000000800 */
[----:B--2---:R-:W-:Y:S01]  /*7060*/  @!P5 FADD.FTZ R2, R2, 1 ;  /* 0x3f8000000202d421 */ /* 0x004fe20000010000 */
[----:B0-----:R-:W-:Y:S01]  /*7070*/  FADD.FTZ R9, R75, R62 ;  /* 0x0000003e4b097221 */ /* 0x001fe20000010000 */
[----:B-1----:R-:W0:Y:S01]  /*7080*/  LDS.128 R12, [R35] ;  /* 0x00000000230c7984 */ /* 0x002e220000000c00 */
[----:B------:R1:W2:Y:S01]  /*7090*/  @!P6 MUFU.RCP R25, R0 ;  /* 0x000000000019e308 */ /* 0x0002a20000001000 */
[----:B-----5:R-:W-:Y:S01]  /*70a0*/  @!P2 FADD.FTZ R18, R18, 1 ;  /* 0x3f8000001212a421 */ /* 0x020fe20000010000 */
[----:B----4-:R-:W-:Y:S01]  /*70b0*/  @!P3 FMUL.FTZ R83, R83, R24 ;  /* 0x000000185353b220 */ /* 0x010fe20000410000 */
        /* <DEDUP_REMOVED lines=9> */
[----:B------:R1:W3:Y:S01]  /*7150*/  @!P4 MUFU.RCP R26, R3 ;  /* 0x00000003001ac308 */ /* 0x0002e20000001000 */
[----:B----4-:R-:W-:Y:S01]  /*7160*/  MOV R2, UR6 ;  /* 0x0000000600027c02 */ /* 0x010fe20008000f00 */
[----:B--2---:R-:W-:Y:S01]  /*7170*/  @!P6 FMUL.FTZ R86, R86, R25 ;  /* 0x000000195656e220 */ /* 0x004fe20000410000 */
[----:B------:R-:W-:-:S04]  /*7180*/  FADD.FTZ R78, R77, R78 ;  /* 0x0000004e4d4e7221 */ /* 0x000fc80000010000 */
[----:B------:R-:W-:Y:S01]  /*7190*/  FADD.FTZ R79, R78, R79 ;  /* 0x0000004f4e4f7221 */ /* 0x000fe20000010000 */
[----:B------:R-:W2:Y:S01]  /*71a0*/  @!P0 MUFU.RCP R16, R16 ;  /* 0x0000001000108308 */ /* 0x000ea20000001000 */
[----:B-1----:R-:W-:Y:S01]  /*71b0*/  MOV R3, UR24 ;  /* 0x0000001800037c02 */ /* 0x002fe20008000f00 */
[----:B-----5:R-:W-:Y:S01]  /*71c0*/  @!P5 FMUL.FTZ R84, R84, R19 ;  /* 0x000000135454d220 */ /* 0x020fe20000410000 */
[----:B------:R-:W1:Y:S01]  /*71d0*/  LDCU.64 UR24, c[0x0][0x518] ;  /* 0x0000a300ff1877ac */ /* 0x000e620008000a00 */
[----:B------:R-:W-:Y:S01]  /*71e0*/  FADD.FTZ R80, R79, R80 ;  /* 0x000000504f507221 */ /* 0x000fe20000010000 */
[----:B------:R-:W-:-:S03]  /*71f0*/  IMAD.WIDE.U32 R2, R38, 0x10, R2 ;  /* 0x0000001026027825 */ /* 0x000fc600078e0002 */
[----:B------:R-:W4:Y:S01]  /*7200*/  @!P1 MUFU.RCP R17, R17 ;  /* 0x0000001100119308 */ /* 0x000f220000001000 */
[----:B------:R-:W-:Y:S01]  /*7210*/  FADD.FTZ R81, R80, R81 ;  /* 0x0000005150517221 */ /* 0x000fe20000010000 */
[----:B---3--:R-:W-:Y:S01]  /*7220*/  @!P4 FMUL.FTZ R85, R85, R26 ;  /* 0x0000001a5555c220 */ /* 0x008fe20000410000 */
[----:B------:R-:W-:Y:S04]  /*7230*/  STG.E.128 desc[UR26][R2.64+0x200], R4 ;  /* 0x0002000402007986 */ /* 0x000fe8000c101d1a */
[----:B0-----:R0:W-:Y:S01]  /*7240*/  STG.E.128 desc[UR26][R2.64], R12 ;  /* 0x0000000c02007986 */ /* 0x0011e2000c101d1a */
[----:B------:R-:W3:Y:S01]  /*7250*/  @!P2 MUFU.RCP R18, R18 ;  /* 0x000000120012a308 */ /* 0x000ee20000001000 */
[----:B--2---:R-:W-:Y:S01]  /*7260*/  @!P0 FMUL.FTZ R87, R87, R16 ;  /* 0x0000001057578220 */ /* 0x004fe20000410000 */
        /* <DEDUP_REMOVED lines=13> */
[----:B---3--:R-:W-:Y:S01]  /*7340*/  @!P2 FMUL.FTZ R89, R89, R18 ;  /* 0x000000125959a220 */ /* 0x008fe20000410000 */
        /* <DEDUP_REMOVED lines=25> */
.L_x_5911:
        /* <DEDUP_REMOVED lines=41> */
.L_x_5992:
[----:B------:R-:W-:Y:S05]  /*7770*/  BSYNC.RECONVERGENT B0 ;  /* 0x0000000000007941 */ /* 0x000fea0003800200 */
.L_x_5991:
        /* <DEDUP_REMOVED lines=39> */
.L_x_5994:
[----:B------:R-:W-:Y:S05]  /*79f0*/  BSYNC.RECONVERGENT B0 ;  /* 0x0000000000007941 */ /* 0x000fea0003800200 */
.L_x_5993:
[----:B------:R-:W-:Y:S05]  /*7a00*/  @P0 EXIT ;  /* 0x000000000000094d */ /* 0x000fea0003800000 */
[----:B------:R-:W2:Y:S01]  /*7a10*/  S2UR UR12, SR_CgaCtaId ;  /* 0x00000000000c79c3 */ /* 0x000ea20000008800 */
[----:B------:R-:W3:Y:S01]  /*7a20*/  LDCU.64 UR10, c[0x0][0x4e8] ;  /* 0x00009d00ff0a77ac */ /* 0x000ee20008000a00 */
[----:B------:R-:W-:Y:S01]  /*7a30*/  BSSY.RECONVERGENT B0, `(.L_x_5995) ;  /* 0x0000027000007945 */ /* 0x000fe20003800200 */
[----:B------:R-:W-:Y:S01]  /*7a40*/  UMOV UR6, 0x400 ;  /* 0x0000040000067882 */ /* 0x000fe20000000000 */
[----:B------:R-:W4:Y:S01]  /*7a50*/  LDCU UR13, c[0x0][0x360] ;  /* 0x00006c00ff0d77ac */ /* 0x000f220008000800 */
[----:B------:R-:W0:Y:S01]  /*7a60*/  LDCU.64 UR16, c[0x0][0x4b0] ;  /* 0x00009600ff1077ac */ /* 0x000e220008000a00 */
[----:B------:R-:W0:Y:S01]  /*7a70*/  LDCU.64 UR18, c[0x0][0x530] ;  /* 0x0000a600ff1277ac */ /* 0x000e220008000a00 */
[----:B------:R-:W0:Y:S01]  /*7a80*/  LDCU.64 UR20, c[0x0][0x4f0] ;  /* 0x00009e00ff1477ac */ /* 0x000e220008000a00 */
[----:B---3--:R-:W-:Y:S01]  /*7a90*/  UIMAD.WIDE.U32 UR4, UR7, UR10, URZ ;  /* 0x0000000a070472a5 */ /* 0x008fe2000f8e00ff */
[----:B------:R-:W3:Y:S03]  /*7aa0*/  LDCU.64 UR22, c[0x0][0x540] ;  /* 0x0000a800ff1677ac */ /* 0x000ee60008000a00 */
[----:B------:R-:W-:-:S02]  /*7ab0*/  UIMAD UR7, UR7, UR11, UR5 ;  /* 0x0000000b070772a4 */ /* 0x000fc4000f8e0205 */
[----:B0-2-4-:R-:W-:-:S12]  /*7ac0*/  ULEA UR6, UR12, UR6, 0x18 ;  /* 0x000000060c067291 */ /* 0x015fd8000f8ec0ff */
.L_x_5996:
        /* <DEDUP_REMOVED lines=24> */
[----:B---3--:R-:W-:-:S04]  /*7c50*/  LEA R8, P1, R6, UR22, 0x2 ;  /* 0x0000001606087c11 */ /* 0x008fc8000f8210ff */
[----:B------:R-:W-:Y:S01]  /*7c60*/  LEA.HI.X R9, R6, UR23, R3, 0x2, P1 ;  /* 0x0000001706097c11 */ /* 0x000fe200088f1403 */
[----:B0-----:R0:W-:Y:S04]  /*7c70*/  REDG.E.ADD.F32.FTZ.RN.STRONG.GPU desc[UR26][R4.64], R13 ;  /* 0x0000000d040079a6 */ /* 0x0011e8000c12f31a */
[----:B-1----:R0:W-:Y:S01]  /*7c80*/  REDG.E.ADD.F32.FTZ.RN.STRONG.GPU desc[UR26][R8.64], R15 ;  /* 0x0000000f080079a6 */ /* 0x0021e2000c12f31a */
[----:B------:R-:W-:Y:S05]  /*7c90*/  @!P0 BRA `(.L_x_5996) ;  /* 0xfffffffc008c8947 */ /* 0x000fea000383ffff */
[----:B------:R-:W-:Y:S05]  /*7ca0*/  BSYNC.RECONVERGENT B0 ;  /* 0x0000000000007941 */ /* 0x000fea0003800200 */
.L_x_5995:
[----:B------:R-:W-:Y:S05]  /*7cb0*/  EXIT ;  /* 0x000000000000794d */ /* 0x000fea0003800000 */
.L_x_5949:
[----:B------:R-:W-:Y:S01]  /*7cc0*/  MOV R185, R7 ;  /* 0x0000000700b97202 */ /* 0x000fe20000000f00 */
[----:B------:R-:W-:Y:S01]  /*7cd0*/  HFMA2 R187, -RZ, RZ, 0, 5.9604644775390625e-08 ;  /* 0x00000001ffbb7431 */ /* 0x000fe200000001ff */
[----:B------:R-:W-:Y:S02]  /*7ce0*/  MOV R212, RZ ;  /* 0x000000ff00d47202 */ /* 0x000fe40000000f00 */
[----:B------:R-:W-:-:S07]  /*7cf0*/  MOV R6, 0xffffffff ;  /* 0xffffffff00067802 */ /* 0x000fce0000000f00 */
[----:B01---5:R-:W-:Y:S05]  /*7d00*/  WARPSYNC.COLLECTIVE R6, `(.L_x_5997) ;  /* 0x0000000006087348 */ /* 0x023fea0003c00000 */
[----:B------:R2:W3:Y:S02]  /*7d10*/  SHFL.UP P6, R5, R185, R187, R212 ;  /* 0x040000bbb9057389 */ /* 0x0004e400000c00d4 */
[----:B0123-5:R-:W-:Y:S05]  /*7d20*/  ENDCOLLECTIVE ;  /* 0x000000000000791b */ /* 0x02ffea0003800000 */
.L_x_5997:
[----:B------:R-:W-:Y:S02]  /*7d30*/  MOV R185, R186 ;  /* 0x000000ba00b97202 */ /* 0x000fe40000000f00 */
[----:B------:R-:W-:-:S07]  /*7d40*/  MOV R4, R5 ;  /* 0x0000000500047202 */ /* 0x000fce0000000f00 */
[----:B------:R-:W-:Y:S05]  /*7d50*/  WARPSYNC.COLLECTIVE R6, `(.L_x_5998) ;  /* 0x0000000006087348 */ /* 0x000fea0003c00000 */
[----:B------:R0:W1:Y:S02]  /*7d60*/  SHFL.UP P6, R5, R185, R187, R212 ;  /* 0x040000bbb9057389 */ /* 0x00006400000c00d4 */
[----:B01----:R-:W-:Y:S05]  /*7d70*/  ENDCOLLECTIVE ;  /* 0x000000000000791b */ /* 0x003fea0003800000 */
.L_x_5998:
        /* <DEDUP_REMOVED lines=9> */
.L_x_5999:
[----:B------:R-:W-:Y:S02]  /*7e10*/  MOV R185, R188 ;  /* 0x000000bc00b97202 */ /* 0x000fe40000000f00 */
[----:B------:R-:W-:-:S07]  /*7e20*/  MOV R4, R5 ;  /* 0x0000000500047202 */ /* 0x000fce0000000f00 */
[----:B------:R-:W-:Y:S05]  /*7e30*/  WARPSYNC.COLLECTIVE R6, `(.L_x_6000) ;  /* 0x0000000006087348 */ /* 0x000fea0003c00000 */
[----:B------:R0:W1:Y:S02]  /*7e40*/  SHFL.UP P6, R5, R185, R187, R212 ;  /* 0x040000bbb9057389 */ /* 0x00006400000c00d4 */
[----:B01----:R-:W-:Y:S05]  /*7e50*/  ENDCOLLECTIVE ;  /* 0x000000000000791b */ /* 0x003fea0003800000 */
.L_x_6000:
        /* <DEDUP_REMOVED lines=8> */
.L_x_6001:
[----:B------:R-:W-:Y:S02]  /*7ee0*/  MOV R185, R190 ;  /* 0x000000be00b97202 */ /* 0x000fe40000000f00 */
[----:B------:R-:W-:-:S07]  /*7ef0*/  MOV R4, R5 ;  /* 0x0000000500047202 */ /* 0x000fce0000000f00 */
[----:B------:R-:W-:Y:S05]  /*7f00*/  WARPSYNC.COLLECTIVE R6, `(.L_x_6002) ;  /* 0x0000000006087348 */ /* 0x000fea0003c00000 */
[----:B------:R0:W1:Y:S02]  /*7f10*/  SHFL.UP P6, R5, R185, R187, R212 ;  /* 0x040000bbb9057389 */ /* 0x00006400000c00d4 */
[----:B01----:R-:W-:Y:S05]  /*7f20*/  ENDCOLLECTIVE ;  /* 0x000000000000791b */ /* 0x003fea0003800000 */
.L_x_6002:
        /* <DEDUP_REMOVED lines=8> */
.L_x_6003:
[----:B------:R-:W-:Y:S02]  /*7fb0*/  MOV R185, R186 ;  /* 0x000000ba00b97202 */ /* 0x000fe40000000f00 */
[----:B------:R-:W-:-:S07]  /*7fc0*/  MOV R4, R5 ;  /* 0x0000000500047202 */ /* 0x000fce0000000f00 */
[----:B------:R-:W-:Y:S05]  /*7fd0*/  WARPSYNC.COLLECTIVE R6, `(.L_x_6004) ;  /* 0x0000000006087348 */ /* 0x000fea0003c00000 */
[----:B------:R0:W1:Y:S02]  /*7fe0*/  SHFL.UP P6, R5, R185, R187, R212 ;  /* 0x040000bbb9057389 */ /* 0x00006400000c00d4 */
[----:B01----:R-:W-:Y:S05]  /*7ff0*/  ENDCOLLECTIVE ;  /* 0x000000000000791b */ /* 0x003fea0003800000 */
.L_x_6004:
        /* <DEDUP_REMOVED lines=8> */
.L_x_6005:
[----:B------:R-:W-:Y:S02]  /*8080*/  MOV R185, R4 ;  /* 0x0000000400b97202 */ /* 0x000fe40000000f00 */
[----:B------:R-:W-:-:S07]  /*8090*/  MOV R188, R5 ;  /* 0x0000000500bc7202 */ /* 0x000fce0000000f00 */
[----:B------:R-:W-:Y:S05]  /*80a0*/  WARPSYNC.COLLECTIVE R6, `(.L_x_6006) ;  /* 0x0000000006087348 */ /* 0x000fea0003c00000 */
[----:B------:R0:W1:Y:S02]  /*80b0*/  SHFL.UP P6, R5, R185, R187, R212 ;  /* 0x040000bbb9057389 */ /* 0x00006400000c00d4 */
[----:B01----:R-:W-:Y:S05]  /*80c0*/  ENDCOLLECTIVE ;  /* 0x000000000000791b */ /* 0x003fea0003800000 */
.L_x_6006:
[----:B------:R-:W-:Y:S05]  /*80d0*/  BRA `(.L_x_6007) ;  /* 0xffffffc4009c7947 */ /* 0x000fea000383ffff */
.L_x_5950:
        /* <DEDUP_REMOVED lines=8> */
.L_x_6009:
[----:B------:R-:W-:Y:S05]  /*8160*/  BSYNC B0 ;  /* 0x0000000000007941 */ /* 0x000fea0003800000 */
.L_x_6008:
[----:B------:R-:W-:Y:S05]  /*8170*/  BRA `(.L_x_6010) ;  /* 0xffffffc4008c7947 */ /* 0x000fea000383ffff */
.L_x_5951:
        /* <DEDUP_REMOVED lines=8> */
.L_x_6012:
[----:B------:R-:W-:Y:S05]  /*8200*/  BSYNC B0 ;  /* 0x0000000000007941 */ /* 0x000fea0003800000 */
.L_x_6011:
[----:B------:R-:W-:Y:S05]  /*8210*/  BRA `(.L_x_6013) ;  /* 0xffffffc4006c7947 */ /* 0x000fea000383ffff */
.L_x_5952:
        /* <DEDUP_REMOVED lines=8> */
.L_x_6015:
[----:B------:R-:W-:Y:S05]  /*82a0*/  BSYNC B0 ;  /* 0x0000000000007941 */ /* 0x000fea0003800000 */
.L_x_6014:
        /* <DEDUP_REMOVED lines=10> */
.L_x_6016:
[----:B------:R-:W-:Y:S02]  /*8350*/  MOV R229, 0x1f ;  /* 0x0000001f00e57802 */ /* 0x000fe40000000f00 */
[----:B------:R-:W-:-:S07]  /*8360*/  MOV R186, R5 ;  /* 0x0000000500ba7202 */ /* 0x000fce0000000f00 */
[----:B------:R-:W-:Y:S05]  /*8370*/  WARPSYNC.COLLECTIVE R6, `(.L_x_6017) ;  /* 0x0000000006087348 */ /* 0x000fea0003c00000 */
[----:B------:R0:W1:Y:S02]  /*8380*/  SHFL.IDX P3, R5, R227, R226, R229 ;  /* 0x000000e2e3057389 */ /* 0x00006400000600e5 */
[----:B01----:R-:W-:Y:S05]  /*8390*/  ENDCOLLECTIVE ;  /* 0x000000000000791b */ /* 0x003fea0003800000 */
.L_x_6017:
[----:B------:R-:W-:Y:S02]  /*83a0*/  MOV R227, R3 ;  /* 0x0000000300e37202 */ /* 0x000fe40000000f00 */
[----:B------:R-:W-:-:S07]  /*83b0*/  MOV R4, R5 ;  /* 0x0000000500047202 */ /* 0x000fce0000000f00 */
[----:B------:R-:W-:Y:S05]  /*83c0*/  WARPSYNC.COLLECTIVE R6, `(.L_x_6018) ;  /* 0x0000000006087348 */ /* 0x000fea0003c00000 */
[----:B------:R0:W1:Y:S02]  /*83d0*/  SHFL.IDX P3, R5, R227, R226, R229 ;  /* 0x000000e2e3057389 */ /* 0x00006400000600e5 */
[----:B01----:R-:W-:Y:S05]  /*83e0*/  ENDCOLLECTIVE ;  /* 0x000000000000791b */ /* 0x003fea0003800000 */
.L_x_6018:
[----:B------:R-:W-:Y:S05]  /*83f0*/  BRA `(.L_x_6019) ;  /* 0xffffffc4000c7947 */ /* 0x000fea000383ffff */
.L_x_5954:
        /* <DEDUP_REMOVED lines=10> */
.L_x_6020:
[----:B------:R-:W-:Y:S02]  /*84a0*/  MOV R229, 0x1f ;  /* 0x0000001f00e57802 */ /* 0x000fe40000000f00 */
[----:B------:R-:W-:Y:S02]  /*84b0*/  MOV R231, R5 ;  /* 0x0000000500e77202 */ /* 0x000fe40000000f00 */
[----:B------:R-:W-:-:S07]  /*84c0*/  MOV R2, R7 ;  /* 0x0000000700027202 */ /* 0x000fce0000000f00 */
[----:B------:R-:W-:Y:S05]  /*84d0*/  WARPSYNC.COLLECTIVE R6, `(.L_x_6021) ;  /* 0x0000000006087348 */ /* 0x000fea0003c00000 */
[----:B------:R0:W1:Y:S02]  /*84e0*/  SHFL.DOWN P2, R7, R231, R228, R233 ;  /* 0x080000e4e7077389 */ /* 0x00006400000400e9 */
[----:B01----:R-:W-:Y:S05]  /*84f0*/  ENDCOLLECTIVE ;  /* 0x000000000000791b */ /* 0x003fea0003800000 */
.L_x_6021:
        /* <DEDUP_REMOVED lines=10> */
.L_x_6022:
[----:B------:R-:W-:Y:S02]  /*85a0*/  MOV R231, R220 ;  /* 0x000000dc00e77202 */ /* 0x000fe40000000f00 */
[----:B------:R-:W-:-:S07]  /*85b0*/  MOV R2, R7 ;  /* 0x0000000700027202 */ /* 0x000fce0000000f00 */
[----:B------:R-:W-:Y:S05]  /*85c0*/  WARPSYNC.COLLECTIVE R6, `(.L_x_6023) ;  /* 0x0000000006087348 */ /* 0x000fea0003c00000 */
[----:B------:R0:W1:Y:S02]  /*85d0*/  SHFL.DOWN P2, R7, R231, R228, R233 ;  /* 0x080000e4e7077389 */ /* 0x00006400000400e9 */
[----:B01----:R-:W-:Y:S05]  /*85e0*/  ENDCOLLECTIVE ;  /* 0x000000000000791b */ /* 0x003fea0003800000 */
.L_x_6023:
        /* <DEDUP_REMOVED lines=10> */
.L_x_6024:
[----:B------:R-:W-:Y:S02]  /*8690*/  MOV R231, R220 ;  /* 0x000000dc00e77202 */ /* 0x000fe40000000f00 */
[----:B------:R-:W-:-:S07]  /*86a0*/  MOV R2, R7 ;  /* 0x0000000700027202 */ /* 0x000fce0000000f00 */
[----:B------:R-:W-:Y:S05]  /*86b0*/  WARPSYNC.COLLECTIVE R6, `(.L_x_6025) ;  /* 0x0000000006087348 */ /* 0x000fea0003c00000 */
[----:B------:R0:W1:Y:S02]  /*86c0*/  SHFL.DOWN P2, R7, R231, R228, R233 ;  /* 0x080000e4e7077389 */ /* 0x00006400000400e9 */
[----:B01----:R-:W-:Y:S05]  /*86d0*/  ENDCOLLECTIVE ;  /* 0x000000000000791b */ /* 0x003fea0003800000 */
.L_x_6025:
        /* <DEDUP_REMOVED lines=11> */
.L_x_6026:
[----:B------:R-:W-:Y:S02]  /*8790*/  MOV R231, R220 ;  /* 0x000000dc00e77202 */ /* 0x000fe40000000f00 */
[----:B------:R-:W-:-:S07]  /*87a0*/  MOV R2, R7 ;  /* 0x0000000700027202 */ /* 0x000fce0000000f00 */
[----:B------:R-:W-:Y:S05]  /*87b0*/  WARPSYNC.COLLECTIVE R6, `(.L_x_6027) ;  /* 0x0000000006087348 */ /* 0x000fea0003c00000 */
[----:B------:R0:W1:Y:S02]  /*87c0*/  SHFL.DOWN P2, R7, R231, R228, R233 ;  /* 0x080000e4e7077389 */ /* 0x00006400000400e9 */
[----:B01----:R-:W-:Y:S05]  /*87d0*/  ENDCOLLECTIVE ;  /* 0x000000000000791b */ /* 0x003fea0003800000 */
.L_x_6027:
        /* <DEDUP_REMOVED lines=11> */
.L_x_6028:
[----:B------:R-:W-:Y:S02]  /*8890*/  MOV R231, R220 ;  /* 0x000000dc00e77202 */ /* 0x000fe40000000f00 */
[----:B------:R-:W-:-:S07]  /*88a0*/  MOV R2, R7 ;  /* 0x0000000700027202 */ /* 0x000fce0000000f00 */
[----:B------:R-:W-:Y:S05]  /*88b0*/  WARPSYNC.COLLECTIVE R6, `(.L_x_6029) ;  /* 0x0000000006087348 */ /* 0x000fea0003c00000 */
[----:B------:R0:W1:Y:S02]  /*88c0*/  SHFL.DOWN P2, R7, R231, R228, R233 ;  /* 0x080000e4e7077389 */ /* 0x00006400000400e9 */
[----:B01----:R-:W-:Y:S05]  /*88d0*/  ENDCOLLECTIVE ;  /* 0x000000000000791b */ /* 0x003fea0003800000 */
.L_x_6029:
        /* <DEDUP_REMOVED lines=11> */
.L_x_6030:
[----:B------:R-:W-:Y:S02]  /*8990*/  ISETP.NE.AND P1, PT, R22, 0x1f, PT ;  /* 0x0000001f1600780c */ /* 0x000fe40003f25270 */
[----:B------:R-:W-:Y:S02]  /*89a0*/  MOV R227, R220 ;  /* 0x000000dc00e37202 */ /* 0x000fe40000000f00 */
[----:B------:R-:W-:-:S09]  /*89b0*/  MOV R2, R5 ;  /* 0x0000000500027202 */ /* 0x000fd20000000f00 */
[----:B------:R-:W-:Y:S05]  /*89c0*/  WARPSYNC.COLLECTIVE R6, `(.L_x_6031) ;  /* 0x0000000006087348 */ /* 0x000fea0003c00000 */
[----:B------:R0:W1:Y:S02]  /*89d0*/  SHFL.IDX P3, R5, R227, R226, R229 ;  /* 0x000000e2e3057389 */ /* 0x00006400000600e5 */
[----:B01----:R-:W-:Y:S05]  /*89e0*/  ENDCOLLECTIVE ;  /* 0x000000000000791b */ /* 0x003fea0003800000 */
.L_x_6031:
[----:B------:R-:W-:Y:S05]  /*89f0*/  WARPSYNC.COLLECTIVE R6, `(.L_x_6032) ;  /* 0x0000000006087348 */ /* 0x000fea0003c00000 */
[----:B------:R0:W1:Y:S02]  /*8a00*/  SHFL.DOWN P2, R7, R231, R228, R233 ;  /* 0x080000e4e7077389 */ /* 0x00006400000400e9 */
[----:B01----:R-:W-:Y:S05]  /*8a10*/  ENDCOLLECTIVE ;  /* 0x000000000000791b */ /* 0x003fea0003800000 */
.L_x_6032:
        /* <DEDUP_REMOVED lines=8> */
.L_x_6033:
[----:B------:R-:W-:-:S07]  /*8aa0*/  FMUL.FTZ R2, R8, R2 ;  /* 0x0000000208027220 */ /* 0x000fce0000410000 */
[----:B------:R-:W-:Y:S05]  /*8ab0*/  WARPSYNC.COLLECTIVE R6, `(.L_x_6034) ;  /* 0x0000000006087348 */ /* 0x000fea0003c00000 */
[----:B------:R0:W1:Y:S02]  /*8ac0*/  SHFL.IDX P3, R5, R227, R226, R229 ;  /* 0x000000e2e3057389 */ /* 0x00006400000600e5 */
[----:B01----:R-:W-:Y:S05]  /*8ad0*/  ENDCOLLECTIVE ;  /* 0x000000000000791b */ /* 0x003fea0003800000 */
.L_x_6034:
[----:B------:R-:W-:Y:S02]  /*8ae0*/  MOV R227, R9 ;  /* 0x0000000900e37202 */ /* 0x000fe40000000f00 */
[----:B------:R-:W-:Y:S02]  /*8af0*/  MOV R223, R7 ;  /* 0x0000000700df7202 */ /* 0x000fe40000000f00 */
[----:B------:R-:W-:-:S07]  /*8b00*/  MOV R224, R5 ;  /* 0x0000000500e07202 */ /* 0x000fce0000000f00 */
[----:B------:R-:W-:Y:S05]  /*8b10*/  WARPSYNC.COLLECTIVE R6, `(.L_x_6035) ;  /* 0x0000000006087348 */ /* 0x000fea0003c00000 */
[----:B------:R0:W1:Y:S02]  /*8b20*/  SHFL.IDX P3, R5, R227, R226, R229 ;  /* 0x000000e2e3057389 */ /* 0x00006400000600e5 */
[----:B01----:R-:W-:Y:S05]  /*8b30*/  ENDCOLLECTIVE ;  /* 0x000000000000791b */ /* 0x003fea0003800000 */
.L_x_6035:
[----:B------:R-:W-:Y:S01]  /*8b40*/  MOV R7, R5 ;  /* 0x0000000500077202 */ /* 0x000fe20000000f00 */
[----:B------:R-:W-:Y:S06]  /*8b50*/  BRA `(.L_x_6036) ;  /* 0xffffffc400047947 */ /* 0x000fec000383ffff */
.L_x_6037:
        /* <DEDUP_REMOVED lines=10> */
.L_x_10466:


//--------------------- .text._Z25selective_scan_bwd_kernelI32Selective_Scan_bwd_kernel_traitsILi64ELi16ELb1ELb1ELb0ELb1ELb1EN3c104HalfEfEEv12SSMParamsBwd --------------------------
	.section	.text._Z25selective_scan_bwd_kernelI32Selective_Scan_bwd_kernel_traitsILi64ELi16ELb1ELb1ELb0ELb1ELb1EN3c104HalfEfEEv12SSMParamsBwd,"ax",@progbits
	.align	128
        .global         _Z25selective_scan_bwd_kernelI32Selective_Scan_bwd_kernel_traitsILi64ELi16ELb1ELb1ELb0ELb1ELb1EN3c104HalfEfEEv12SSMParamsBwd
        .type           _Z25selective_scan_bwd_kernelI32Selective_Scan_bwd_kernel_traitsILi64ELi16ELb1ELb1ELb0ELb1ELb1EN3c104HalfEfEEv12SSMParamsBwd,@function
        .size           _Z25selective_scan_bwd_kernelI32Selective_Scan_bwd_kernel_traitsILi64ELi16ELb1ELb1ELb0ELb1ELb1EN3c104HalfEfEEv12SSMParamsBwd,(.L_x_10467 - _Z25selective_scan_bwd_kernelI32Selective_Scan_bwd_kernel_traitsILi64ELi16ELb1ELb1ELb0ELb1ELb1EN3c104HalfEfEEv12SSMParamsBwd)
        .other          _Z25selective_scan_bwd_kernelI32Selective_Scan_bwd_kernel_traitsILi64ELi16ELb1ELb1ELb0ELb1ELb1EN3c104HalfEfEEv12SSMParamsBwd,@"STO_CUDA_ENTRY STV_DEFAULT"
_Z25selective_scan_bwd_kernelI32Selective_Scan_bwd_kernel_traitsILi64ELi16ELb1ELb1ELb0ELb1ELb1EN3c104HalfEfEEv12SSMParamsBwd:
.text._Z25selective_scan_bwd_kernelI32Selective_Scan_bwd_kernel_traitsILi64ELi16ELb1ELb1ELb0ELb1ELb1EN3c104HalfEfEEv12SSMParamsBwd:
[----:B------:R-:W-:Y:S08]  /*0000*/  LDC R1, c[0x0][0x37c] ;  /* 0x0000df00ff017b82 */ /* 0x000ff00000000800 */
[----:B------:R-:W0:Y:S01]  /*0010*/  LDC R8, c[0x0][0x398] ;  /* 0x0000e600ff087b82 */ /* 0x000e220000000800 */
[----:B------:R-:W1:Y:S01]  /*0020*/  LDCU.64 UR4, c[0x0][0x458] ;  /* 0x00008b00ff0477ac */ /* 0x000e620008000a00 */
[----:B------:R-:W-:Y:S01]  /*0030*/  CS2R R34, SRZ ;  /* 0x0000000000227805 */ /* 0x000fe2000001ff00 */
[----:B------:R-:W2:Y:S05]  /*0040*/  LDCU.64 UR6, c[0x0][0x470] ;  /* 0x00008e00ff0677ac */ /* 0x000eaa0008000a00 */
[----:B------:R-:W3:Y:S01]  /*0050*/  S2UR UR14, SR_CTAID.Y ;  /* 0x00000000000e79c3 */ /* 0x000ee20000002600 */
[----:B------:R-:W4:Y:S01]  /*0060*/  LDCU.64 UR30, c[0x0][0x358] ;  /* 0x00006b00ff1e77ac */ /* 0x000f220008000a00 */
[----:B------:R-:W4:Y:S06]  /*0070*/  LDCU.128 UR16, c[0x0][0x3f0] ;  /* 0x00007e00ff1077ac */ /* 0x000f2c0008000c00 */
[----:B------:R-:W4:Y:S01]  /*0080*/  S2UR UR32, SR_CTAID.X ;  /* 0x00000000002079c3 */ /* 0x000f220000002500 */
[----:B------:R-:W4:Y:S01]  /*0090*/  LDCU.64 UR22, c[0x0][0x498] ;  /* 0x00009300ff1677ac */ /* 0x000f220008000a00 */
        /* <DEDUP_REMOVED lines=25> */
[----:B------:R-:W-:Y:S01]  /*0230*/  HFMA2 R65, -RZ, RZ, 0, 0 ;  /* 0x00000000ff417431 */ /* 0x000fe200000001ff */
[----:B------:R-:W3:Y:S01]  /*0240*/  LDCU.128 UR4, c[0x0][0x4a0] ;  /* 0x00009400ff0477ac */ /* 0x000ee20008000c00 */
[----:B0-----:R-:W-:Y:S02]  /*0250*/  IADD3 R6, PT, PT, R0, 0xffffffe, RZ ;  /* 0x0ffffffe00067810 */ /* 0x001fe40007ffe0ff */
[----:B------:R-:W-:Y:S01]  /*0260*/  IABS R0, UR14 ;  /* 0x0000000e00007c13 */ /* 0x000fe20008000000 */
[----:B------:R-:W-:Y:S01]  /*0270*/  UIMAD.WIDE.U32 UR16, UR14, UR18, UR12 ;  /* 0x000000120e1072a5 */ /* 0x000fe2000f8e000c */
[----:B------:R0:W4:Y:S01]  /*0280*/  F2I.FTZ.U32.TRUNC.NTZ R7, R6 ;  /* 0x0000000600077305 */ /* 0x000122000021f000 */
[----:B------:R-:W-:Y:S01]  /*0290*/  UIMAD.WIDE.U32 UR20, UR32, UR22, URZ ;  /* 0x00000016201472a5 */ /* 0x000fe2000f8e00ff */
[----:B-1----:R-:W1:Y:S01]  /*02a0*/  LDC.64 R4, c[0x0][0x3c8] ;  /* 0x0000f200ff047b82 */ /* 0x002e620000000a00 */
[----:B------:R-:W-:Y:S01]  /*02b0*/  UIMAD UR22, UR14, UR19, UR17 ;  /* 0x000000130e1672a4 */ /* 0x000fe2000f8e0211 */
[----:B------:R-:W-:Y:S01]  /*02c0*/  MOV R36, RZ ;  /* 0x000000ff00247202 */ /* 0x000fe20000000f00 */
[----:B------:R-:W-:-:S02]  /*02d0*/  UIMAD.WIDE.U32 UR18, UR32, UR8, URZ ;  /* 0x00000008201272a5 */ /* 0x000fc4000f8e00ff */
[----:B--2---:R-:W-:Y:S01]  /*02e0*/  UISETP.NE.U32.AND UP0, UPT, UR28, URZ, UPT ;  /* 0x000000ff1c00728c */ /* 0x004fe2000bf05070 */
[----:B0-----:R-:W-:Y:S01]  /*02f0*/  HFMA2 R6, -RZ, RZ, 0, 0 ;  /* 0x00000000ff067431 */ /* 0x001fe200000001ff */
[----:B------:R-:W-:-:S03]  /*0300*/  UIMAD UR9, UR32, UR9, UR19 ;  /* 0x00000009200972a4 */ /* 0x000fc6000f8e0213 */
[----:B------:R-:W-:Y:S01]  /*0310*/  UMOV UR8, UR18 ;  /* 0x0000001200087c82 */ /* 0x000fe20008000000 */
[----:B------:R-:W-:Y:S01]  /*0320*/  UISETP.NE.AND.EX UP0, UPT, UR29, URZ, UPT, UP0 ;  /* 0x000000ff1d00728c */ /* 0x000fe2000bf05300 */
[----:B----4-:R-:W-:Y:S01]  /*0330*/  IADD3 R2, PT, PT, RZ, -R7, RZ ;  /* 0x80000007ff027210 */ /* 0x010fe20007ffe0ff */
[----:B------:R-:W-:Y:S02]  /*0340*/  UIMAD.WIDE.U32 UR8, UR14, UR10, UR8 ;  /* 0x0000000a0e0872a5 */ /* 0x000fe4000f8e0008 */
[----:B------:R-:W-:Y:S02]  /*0350*/  UIMAD UR21, UR32, UR23, UR21 ;  /* 0x00000017201572a4 */ /* 0x000fe4000f8e0215 */
[----:B------:R-:W-:Y:S01]  /*0360*/  IMAD R3, R2, R9, RZ ;  /* 0x0000000902037224 */ /* 0x000fe200078e02ff */
[----:B---3--:R-:W-:Y:S02]  /*0370*/  UIMAD.WIDE.U32 UR12, UR14, UR6, URZ ;  /* 0x000000060e0c72a5 */ /* 0x008fe4000f8e00ff */
        /* <DEDUP_REMOVED lines=8> */
[----:B------:R-:W2:Y:S04]  /*0400*/  @UP0 LDCU UR9, c[0x0][0x384] ;  /* 0x00007080ff0907ac */ /* 0x000ea80008000800 */
        /* <DEDUP_REMOVED lines=11> */
[----:B--2---:R-:W-:Y:S01]  /*04c0*/  @UP0 UIMAD UR4, UR32, UR9, UR14 ;  /* 0x00000009200402a4 */ /* 0x004fe2000f8e020e */
        /* <DEDUP_REMOVED lines=11> */
[----:B---3--:R-:W-:Y:S01]  /*0580*/  @UP0 UIMAD UR6, UR4, UR17, URZ ;  /* 0x00000011040602a4 */ /* 0x008fe2000f8e02ff */
[----:B------:R-:W-:Y:S01]  /*0590*/  MOV R21, R7 ;  /* 0x0000000700157202 */ /* 0x000fe20000000f00 */
[----:B------:R-:W-:Y:S01]  /*05a0*/  ULEA.HI.X UR22, UR16, UR5, UR22, 0x1, UP1 ;  /* 0x0000000510167291 */ /* 0x000fe200088f0c16 */
[----:B------:R-:W2:Y:S01]  /*05b0*/  LDC.64 R6, c[0x0][0x448] ;  /* 0x00011200ff067b82 */ /* 0x000ea20000000a00 */
[----:B------:R-:W-:Y:S01]  /*05c0*/  UMOV UR4, URZ ;  /* 0x000000ff00047c82 */ /* 0x000fe20008000000 */
[----:B------:R-:W-:Y:S01]  /*05d0*/  @!P2 IADD3 R21, PT, PT, -R21, RZ, RZ ;  /* 0x000000ff1515a210 */ /* 0x000fe20007ffe1ff */
[----:B------:R-:W-:Y:S01]  /*05e0*/  UMOV UR5, URZ ;  /* 0x000000ff00057c82 */ /* 0x000fe20008000000 */
[----:B------:R-:W-:Y:S01]  /*05f0*/  @!P1 LOP3.LUT R21, RZ, R8, RZ, 0x33, !PT ;  /* 0x00000008ff159212 */ /* 0x000fe200078e33ff */
[----:B----4-:R-:W-:-:S02]  /*0600*/  @UP0 UIMAD.WIDE UR4, UR6, 0x8, UR20 ;  /* 0x00000008060408a5 */ /* 0x010fc4000f8e0214 */
[----:B------:R-:W-:Y:S01]  /*0610*/  UISETP.GE.AND UP0, UPT, UR33, 0x1, UPT ;  /* 0x000000012100788c */ /* 0x000fe2000bf06270 */
[----:B------:R-:W-:Y:S01]  /*0620*/  SHF.R.S32.HI R9, RZ, 0x1f, R21 ;  /* 0x0000001fff097819 */ /* 0x000fe20000011415 */
[-C--:B-1----:R-:W-:Y:S01]  /*0630*/  IMAD.WIDE.U32 R2, R21, R4.reuse, UR10 ;  /* 0x0000000a15027e25 */ /* 0x082fe2000f8e0004 */
[----:B------:R-:W-:Y:S02]  /*0640*/  UIADD3 UR18, UP1, UPT, UR19, UR18, URZ ;  /* 0x0000001213127290 */ /* 0x000fe4000ff3e0ff */
[----:B------:R-:W-:Y:S01]  /*0650*/  UIADD3.X UR24, UPT, UPT, UR26, UR24, URZ, UP2, !UPT ;  /* 0x000000181a187290 */ /* 0x000fe200097fe4ff */
[----:B------:R-:W-:Y:S01]  /*0660*/  IMAD R0, R9, R4, RZ ;  /* 0x0000000409007224 */ /* 0x000fe200078e02ff */
[----:B------:R-:W-:Y:S01]  /*0670*/  IADD3 R38, P0, PT, R2, UR19, RZ ;  /* 0x0000001302267c10 */ /* 0x000fe2000ff1e0ff */
[----:B------:R-:W-:Y:S02]  /*0680*/  UIADD3.X UR25, UPT, UPT, UR26, UR25, URZ, UP1, !UPT ;  /* 0x000000191a197290 */ /* 0x000fe40008ffe4ff */
[----:B------:R-:W-:Y:S01]  /*0690*/  IMAD R5, R21, R5, R0 ;  /* 0x0000000515057224 */ /* 0x000fe200078e0200 */
[----:B0-----:R-:W-:-:S02]  /*06a0*/  ULEA UR28, UP1, UR18, UR28, 0x1 ;  /* 0x0000001c121c7291 */ /* 0x001fc4000f8208ff */
[----:B------:R-:W-:Y:S02]  /*06b0*/  ULEA.HI.X UR24, UR8, UR7, UR24, 0x1, UP3 ;  /* 0x0000000708187291 */ /* 0x000fe400098f0c18 */
[----:B------:R-:W-:Y:S01]  /*06c0*/  IADD3 R0, PT, PT, R3, R5, RZ ;  /* 0x0000000503007210 */ /* 0x000fe20007ffe0ff */
[----:B------:R-:W-:Y:S01]  /*06d0*/  ULEA.HI.X UR25, UR18, UR29, UR25, 0x1, UP1 ;  /* 0x0000001d12197291 */ /* 0x000fe200088f0c19 */
[----:B--2---:R-:W-:Y:S02]  /*06e0*/  LEA R37, P1, R38, R6, 0x1 ;  /* 0x0000000626257211 */ /* 0x004fe400078208ff */
[----:B------:R-:W-:-:S04]  /*06f0*/  IADD3.X R0, PT, PT, R0, UR26, RZ, P0, !PT ;  /* 0x0000001a00007c10 */ /* 0x000fc800087fe4ff */
[----:B------:R-:W-:Y:S01]  /*0700*/  LEA.HI.X R38, R38, R7, R0, 0x1, P1 ;  /* 0x0000000726267211 */ /* 0x000fe200008f0c00 */
        /* <DEDUP_REMOVED lines=41> */
[CC--:B------:R-:W-:Y:S02]  /*09a0*/  LEA.HI R40, R22.reuse, R22.reuse, RZ, 0x1b ;  /* 0x0000001616287211 */ /* 0x0c0fe400078fd8ff */
[-C--:B------:R-:W-:Y:S02]  /*09b0*/  LEA.HI R42, R22, R3.reuse, RZ, 0x1f ;  /* 0x00000003162a7211 */ /* 0x080fe400078ff8ff */
        /* <DEDUP_REMOVED lines=17> */
[----:B------:R-:W-:Y:S02]  /*0ad0*/  LOP3.LUT R147, R22, 0x1f, RZ, 0xc0, !PT ;  /* 0x0000001f16937812 */ /* 0x000fe400078ec0ff */
        /* <DEDUP_REMOVED lines=21> */
.L_x_6118:
        /* <DEDUP_REMOVED lines=30> */
[----:B------:R-:W0:Y:S04]  /*0e10*/  LDS.128 R16, [R64] ;  /* 0x0000000040107984 */ /* 0x000e280000000c00 */
[----:B------:R-:W1:Y:S01]  /*0e20*/  LDS.128 R4, [R64+0x10] ;  /* 0x0000100040047984 */ /* 0x000e620000000c00 */
[----:B------:R-:W-:Y:S06]  /*0e30*/  BAR.SYNC.DEFER_BLOCKING 0x0 ;  /* 0x0000000000007b1d */ /* 0x000fec0000010000 */
[----:B------:R-:W2:Y:S04]  /*0e40*/  LDG.E.128 R72, desc[UR30][R2.64] ;  /* 0x0000001e02487981 */ /* 0x000ea8000c1e1d00 */
[----:B------:R-:W3:Y:S01]  /*0e50*/  LDG.E.128 R76, desc[UR30][R2.64+0x200] ;  /* 0x0002001e024c7981 */ /* 0x000ee2000c1e1d00 */
[----:B------:R-:W-:Y:S01]  /*0e60*/  BSSY.RECONVERGENT B0, `(.L_x_6039) ;  /* 0x0000037000007945 */ /* 0x000fe20003800200 */
[----:B0-----:R-:W-:-:S02]  /*0e70*/  HADD2.F32 R67, -RZ, R16.H0_H0 ;  /* 0x20000010ff437230 */ /* 0x001fc40000004100 */
[--C-:B------:R-:W-:Y:S02]  /*0e80*/  HADD2.F32 R69, -RZ, R17.reuse.H0_H0 ;  /* 0x20000011ff457230 */ /* 0x100fe40000004100 */
[----:B------:R-:W-:Y:S02]  /*0e90*/  HADD2.F32 R27, -RZ, R16.H1_H1 ;  /* 0x30000010ff1b7230 */ /* 0x000fe40000004100 */
[--C-:B-----5:R-:W-:Y:S01]  /*0ea0*/  FADD.FTZ R67, R67, R34.reuse ;  /* 0x0000002243437221 */ /* 0x120fe20000010000 */
[----:B------:R-:W-:Y:S02]  /*0eb0*/  HADD2.F32 R17, -RZ, R17.H1_H1 ;  /* 0x30000011ff117230 */ /* 0x000fe40000004100 */
[--C-:B------:R-:W-:Y:S01]  /*0ec0*/  FADD.FTZ R69, R69, R34.reuse ;  /* 0x0000002245457221 */ /* 0x100fe20000010000 */
[--C-:B------:R-:W-:Y:S02]  /*0ed0*/  HADD2.F32 R71, -RZ, R18.reuse.H0_H0 ;  /* 0x20000012ff477230 */ /* 0x100fe40000004100 */
[----:B------:R-:W-:Y:S01]  /*0ee0*/  FADD.FTZ R68, R27, R34 ;  /* 0x000000221b447221 */ /* 0x000fe20000010000 */
[----:B------:R-:W-:Y:S01]  /*0ef0*/  FSETP.GTU.FTZ.AND P0, PT, R67, 20, PT ;  /* 0x41a000004300780b */ /* 0x000fe20003f1c000 */
[----:B------:R-:W-:-:S02]  /*0f00*/  HADD2.F32 R29, -RZ, R18.H1_H1 ;  /* 0x30000012ff1d7230 */ /* 0x000fc40000004100 */
[--C-:B------:R-:W-:Y:S01]  /*0f10*/  FADD.FTZ R70, R17, R34.reuse ;  /* 0x0000002211467221 */ /* 0x100fe20000010000 */
[----:B------:R-:W-:Y:S02]  /*0f20*/  HADD2.F32 R31, -RZ, R19.H0_H0 ;  /* 0x20000013ff1f7230 */ /* 0x000fe40000004100 */
[--C-:B------:R-:W-:Y:S01]  /*0f30*/  FADD.FTZ R71, R71, R34.reuse ;  /* 0x0000002247477221 */ /* 0x100fe20000010000 */
[----:B------:R-:W-:Y:S02]  /*0f40*/  FSETP.GTU.FTZ.AND P1, PT, R68, 20, PT ;  /* 0x41a000004400780b */ /* 0x000fe40003f3c000 */
[----:B------:R-:W-:Y:S02]  /*0f50*/  FSETP.GTU.FTZ.AND P2, PT, R69, 20, PT ;  /* 0x41a000004500780b */ /* 0x000fe40003f5c000 */
[----:B------:R-:W-:Y:S02]  /*0f60*/  FSETP.GTU.FTZ.AND P3, PT, R70, 20, PT ;  /* 0x41a000004600780b */ /* 0x000fe40003f7c000 */
[----:B------:R-:W-:Y:S01]  /*0f70*/  FSETP.GTU.FTZ.AND P4, PT, R71, 20, PT ;  /* 0x41a000004700780b */ /* 0x000fe20003f9c000 */
[----:B--2---:R0:W-:Y:S04]  /*0f80*/  STS.128 [R63], R72 ;  /* 0x000000483f007388 */ /* 0x0041e80000000c00 */
[----:B---3--:R2:W-:Y:S01]  /*0f90*/  STS.128 [R63+0x200], R76 ;  /* 0x0002004c3f007388 */ /* 0x0085e20000000c00 */
[--C-:B0-----:R-:W-:Y:S01]  /*0fa0*/  FADD.FTZ R72, R29, R34.reuse ;  /* 0x000000221d487221 */ /* 0x101fe20000010000 */
[----:B------:R-:W-:-:S04]  /*0fb0*/  FADD.FTZ R73, R31, R34 ;  /* 0x000000221f497221 */ /* 0x000fc80000010000 */
[----:B------:R-:W-:Y:S01]  /*0fc0*/  FSETP.GTU.FTZ.AND P5, PT, R72, 20, PT ;  /* 0x41a000004800780b */ /* 0x000fe20003fbc000 */
[----:B------:R-:W-:Y:S01]  /*0fd0*/  NOP ;  /* 0x0000000000007918 */ /* 0x000fe20000000000 */
[----:B-12---:R-:W-:Y:S11]  /*0fe0*/  @P0 BRA `(.L_x_6040) ;  /* 0x0000000000780947 */ /* 0x006ff60003800000 */
        /* <DEDUP_REMOVED lines=30> */
.L_x_6040:
[----:B------:R-:W-:Y:S05]  /*11d0*/  BSYNC.RECONVERGENT B0 ;  /* 0x0000000000007941 */ /* 0x000fea0003800200 */
.L_x_6039:
        /* <DEDUP_REMOVED lines=35> */
.L_x_6042:
[----:B------:R-:W-:Y:S05]  /*1410*/  BSYNC.RECONVERGENT B0 ;  /* 0x0000000000007941 */ /* 0x000fea0003800200 */
.L_x_6041:
        /* <DEDUP_REMOVED lines=35> */
.L_x_6044:
[----:B------:R-:W-:Y:S05]  /*1650*/  BSYNC.RECONVERGENT B0 ;  /* 0x0000000000007941 */ /* 0x000fea0003800200 */
.L_x_6043:
        /* <DEDUP_REMOVED lines=35> */
.L_x_6046:
[----:B------:R-:W-:Y:S05]  /*1890*/  BSYNC.RECONVERGENT B0 ;  /* 0x0000000000007941 */ /* 0x000fea0003800200 */
.L_x_6045:
        /* <DEDUP_REMOVED lines=35> */
.L_x_6048:
[----:B------:R-:W-:Y:S05]  /*1ad0*/  BSYNC.RECONVERGENT B0 ;  /* 0x0000000000007941 */ /* 0x000fea0003800200 */
.L_x_6047:
        /* <DEDUP_REMOVED lines=35> */
.L_x_6050:
[----:B------:R-:W-:Y:S05]  /*1d10*/  BSYNC.RECONVERGENT B0 ;  /* 0x0000000000007941 */ /* 0x000fea0003800200 */
.L_x_6049:
        /* <DEDUP_REMOVED lines=35> */
.L_x_6052:
[----:B------:R-:W-:Y:S05]  /*1f50*/  BSYNC.RECONVERGENT B0 ;  /* 0x0000000000007941 */ /* 0x000fea0003800200 */
.L_x_6051:
        /* <DEDUP_REMOVED lines=35> */
.L_x_6054:
[----:B------:R-:W-:Y:S05]  /*2190*/  BSYNC.RECONVERGENT B0 ;  /* 0x0000000000007941 */ /* 0x000fea0003800200 */
.L_x_6053:
        /* <DEDUP_REMOVED lines=35> */
.L_x_6056:
[----:B------:R-:W-:Y:S05]  /*23d0*/  BSYNC.RECONVERGENT B0 ;  /* 0x0000000000007941 */ /* 0x000fea0003800200 */
.L_x_6055:
        /* <DEDUP_REMOVED lines=35> */
.L_x_6058:
[----:B------:R-:W-:Y:S05]  /*2610*/  BSYNC.RECONVERGENT B0 ;  /* 0x0000000000007941 */ /* 0x000fea0003800200 */
.L_x_6057:
        /* <DEDUP_REMOVED lines=33> */
.L_x_6060:
[----:B------:R-:W-:Y:S05]  /*2830*/  BSYNC.RECONVERGENT B0 ;  /* 0x0000000000007941 */ /* 0x000fea0003800200 */
.L_x_6059:
        /* <DEDUP_REMOVED lines=32> */
.L_x_6062:
[----:B------:R-:W-:Y:S05]  /*2a40*/  BSYNC.RECONVERGENT B0 ;  /* 0x0000000000007941 */ /* 0x000fea0003800200 */
.L_x_6061:
        /* <DEDUP_REMOVED lines=32> */
.L_x_6064:
[----:B------:R-:W-:Y:S05]  /*2c50*/  BSYNC.RECONVERGENT B0 ;  /* 0x0000000000007941 */ /* 0x000fea0003800200 */
.L_x_6063:
        /* <DEDUP_REMOVED lines=32> */
.L_x_6066:
[----:B------:R-:W-:Y:S05]  /*2e60*/  BSYNC.RECONVERGENT B0 ;  /* 0x0000000000007941 */ /* 0x000fea0003800200 */
.L_x_6065:
        /* <DEDUP_REMOVED lines=32> */
.L_x_6068:
[----:B------:R-:W-:Y:S05]  /*3070*/  BSYNC.RECONVERGENT B0 ;  /* 0x0000000000007941 */ /* 0x000fea0003800200 */
.L_x_6067:
        /* <DEDUP_REMOVED lines=32> */
.L_x_6070:
[----:B------:R-:W-:Y:S05]  /*3280*/  BSYNC.RECONVERGENT B0 ;  /* 0x0000000000007941 */ /* 0x000fea0003800200 */
.L_x_6069:
[----:B------:R-:W0:Y:S01]  /*3290*/  LDCU.128 UR8, c[0x0][0x410] ;  /* 0x00008200ff0877ac */ /* 0x000e220008000c00 */
[----:B------:R-:W1:Y:S01]  /*32a0*/  LDS.128 R16, [R64] ;  /* 0x0000000040107984 */ /* 0x000e620000000c00 */
[----:B------:R-:W-:-:S03]  /*32b0*/  UIADD3 UR29, UPT, UPT, UR26, -0x1, URZ ;  /* 0xffffffff1a1d7890 */ /* 0x000fc6000fffe0ff */
[----:B------:R-:W2:Y:S01]  /*32c0*/  LDS.128 R4, [R64+0x10] ;  /* 0x0000100040047984 */ /* 0x000ea20000000c00 */
[----:B------:R-:W3:Y:S01]  /*32d0*/  LDCU.64 UR36, c[0x0][0x488] ;  /* 0x00009100ff2477ac */ /* 0x000ee20008000a00 */
[----:B------:R-:W-:Y:S01]  /*32e0*/  USHF.L.U32 UR6, UR29, 0xa, URZ ;  /* 0x0000000a1d067899 */ /* 0x000fe200080006ff */
[----:B------:R-:W-:Y:S01]  /*32f0*/  UMOV UR7, URZ ;  /* 0x000000ff00077c82 */ /* 0x000fe20008000000 */
[----:B------:R-:W4:Y:S02]  /*3300*/  LDCU.64 UR38, c[0x0][0x490] ;  /* 0x00009200ff2677ac */ /* 0x000f240008000a00 */
        /* <DEDUP_REMOVED lines=42> */
[----:B---3--:R-:W-:Y:S01]  /*35b0*/  HADD2.F32 R105, -RZ, R28.H0_H0 ;  /* 0x2000001cff697230 */ /* 0x008fe20000004100 */
[----:B------:R-:W-:Y:S01]  /*35c0*/  UIMAD UR9, UR32, UR11, UR9 ;  /* 0x0000000b200972a4 */ /* 0x000fe2000f8e0209 */
[----:B------:R-:W-:Y:S02]  /*35d0*/  HADD2.F32 R102, -RZ, R30.H0_H0 ;  /* 0x2000001eff667230 */ /* 0x000fe40000004100 */
[----:B------:R-:W-:Y:S02]  /*35e0*/  HADD2.F32 R104, -RZ, R28.H1_H1 ;  /* 0x3000001cff687230 */ /* 0x000fe40000004100 */
[----:B------:R-:W-:Y:S01]  /*35f0*/  FMUL.FTZ R26, R105, -1.4426950216293334961 ;  /* 0xbfb8aa3b691a7820 */ /* 0x000fe20000410000 */
[----:B------:R-:W-:Y:S02]  /*3600*/  HADD2.F32 R0, -RZ, R30.H1_H1 ;  /* 0x3000001eff007230 */ /* 0x000fe40000004100 */
[----:B------:R-:W-:Y:S01]  /*3610*/  FMUL.FTZ R30, R102, -1.4426950216293334961 ;  /* 0xbfb8aa3b661e7820 */ /* 0x000fe20000410000 */
[--C-:B------:R-:W-:Y:S01]  /*3620*/  HADD2.F32 R32, -RZ, R29.reuse.H0_H0 ;  /* 0x2000001dff207230 */ /* 0x100fe20000004100 */
[----:B------:R-:W2:Y:S01]  /*3630*/  MUFU.EX2 R28, R26 ;  /* 0x0000001a001c7308 */ /* 0x000ea20000000800 */
[----:B------:R-:W-:Y:S01]  /*3640*/  FMUL.FTZ R27, R104, -1.4426950216293334961 ;  /* 0xbfb8aa3b681b7820 */ /* 0x000fe20000410000 */
[----:B------:R-:W-:-:S02]  /*3650*/  HADD2.F32 R103, -RZ, R29.H1_H1 ;  /* 0x3000001dff677230 */ /* 0x000fc40000004100 */
[----:B------:R-:W-:Y:S01]  /*3660*/  FMUL.FTZ R97, R0, -1.4426950216293334961 ;  /* 0xbfb8aa3b00617820 */ /* 0x000fe20000410000 */
[----:B------:R-:W-:Y:S01]  /*3670*/  FMUL.FTZ R33, R32, -1.4426950216293334961 ;  /* 0xbfb8aa3b20217820 */ /* 0x000fe20000410000 */
[--C-:B-1----:R-:W-:Y:S01]  /*3680*/  HADD2.F32 R2, -RZ, R31.reuse.H0_H0 ;  /* 0x2000001fff027230 */ /* 0x102fe20000004100 */
[----:B------:R1:W-:Y:S01]  /*3690*/  MUFU.EX2 R29, R27 ;  /* 0x0000001b001d7308 */ /* 0x0003e20000000800 */
[----:B------:R-:W-:Y:S02]  /*36a0*/  HADD2.F32 R3, -RZ, R31.H1_H1 ;  /* 0x3000001fff037230 */ /* 0x000fe40000004100 */
[----:B------:R-:W-:Y:S01]  /*36b0*/  FMUL.FTZ R96, R103, -1.4426950216293334961 ;  /* 0xbfb8aa3b67607820 */ /* 0x000fe20000410000 */
[----:B----4-:R-:W-:Y:S01]  /*36c0*/  HADD2.F32 R107, -RZ, R85.H1_H1 ;  /* 0x30000055ff6b7230 */ /* 0x010fe20000004100 */
[----:B------:R-:W3:Y:S01]  /*36d0*/  MUFU.EX2 R30, R30 ;  /* 0x0000001e001e7308 */ /* 0x000ee20000000800 */
[----:B------:R-:W-:Y:S01]  /*36e0*/  FMUL.FTZ R31, R2, -1.4426950216293334961 ;  /* 0xbfb8aa3b021f7820 */ /* 0x000fe20000410000 */
[----:B------:R-:W-:-:S02]  /*36f0*/  HADD2.F32 R106, -RZ, R86.H0_H0 ;  /* 0x20000056ff6a7230 */ /* 0x000fc40000004100 */
[----:B------:R-:W-:Y:S01]  /*3700*/  FMUL.FTZ R100, R3, -1.4426950216293334961 ;  /* 0xbfb8aa3b03647820 */ /* 0x000fe20000410000 */
[----:B------:R4:W0:Y:S01]  /*3710*/  MUFU.EX2 R83, R33 ;  /* 0x0000002100537308 */ /* 0x0008220000000800 */
[----:B-1----:R-:W-:Y:S02]  /*3720*/  HADD2.F32 R27, -RZ, R84.H1_H1 ;  /* 0x30000054ff1b7230 */ /* 0x002fe40000004100 */
[----:B--2---:R-:W-:Y:S01]  /*3730*/  FADD.FTZ R28, R28, 1 ;  /* 0x3f8000001c1c7421 */ /* 0x004fe20000010000 */
[----:B------:R-:W-:Y:S01]  /*3740*/  HADD2.F32 R99, -RZ, R86.H1_H1 ;  /* 0x30000056ff637230 */ /* 0x000fe20000004100 */
[----:B------:R1:W-:Y:S01]  /*3750*/  MUFU.EX2 R98, R31 ;  /* 0x0000001f00627308 */ /* 0x0003e20000000800 */
[----:B------:R-:W-:Y:S02]  /*3760*/  HADD2.F32 R26, -RZ, R84.H0_H0 ;  /* 0x20000054ff1a7230 */ /* 0x000fe40000004100 */
[----:B------:R-:W-:Y:S01]  /*3770*/  FMUL.FTZ R108, R27, -1.4426950216293334961 ;  /* 0xbfb8aa3b1b6c7820 */ /* 0x000fe20000410000 */
[----:B------:R-:W-:Y:S01]  /*3780*/  HADD2.F32 R127, -RZ, R6.H0_H0 ;  /* 0x20000006ff7f7230 */ /* 0x000fe20000004100 */
[----:B------:R-:W2:Y:S01]  /*3790*/  MUFU.EX2 R96, R96 ;  /* 0x0000006000607308 */ /* 0x000ea20000000800 */
[----:B----4-:R-:W-:-:S02]  /*37a0*/  HADD2.F32 R33, -RZ, R85.H0_H0 ;  /* 0x20000055ff217230 */ /* 0x010fc40000004100 */
[----:B---3--:R-:W-:Y:S01]  /*37b0*/  FADD.FTZ R141, R30, 1 ;  /* 0x3f8000001e8d7421 */ /* 0x008fe20000010000 */
[----:B------:R-:W-:Y:S01]  /*37c0*/  FMUL.FTZ R101, R26, -1.4426950216293334961 ;  /* 0xbfb8aa3b1a657820 */ /* 0x000fe20000410000 */
[----:B------:R3:W-:Y:S01]  /*37d0*/  MUFU.EX2 R85, R108 ;  /* 0x0000006c00557308 */ /* 0x0007e20000000800 */
[----:B-1----:R-:W-:Y:S01]  /*37e0*/  FMUL.FTZ R31, R107, -1.4426950216293334961 ;  /* 0xbfb8aa3b6b1f7820 */ /* 0x002fe20000410000 */
[----:B------:R-:W-:Y:S01]  /*37f0*/  FMUL.FTZ R109, R33, -1.4426950216293334961 ;  /* 0xbfb8aa3b216d7820 */ /* 0x000fe20000410000 */
[----:B0-----:R-:W-:Y:S01]  /*3800*/  FADD.FTZ R83, R83, 1 ;  /* 0x3f80000053537421 */ /* 0x001fe20000010000 */
[----:B------:R-:W0:Y:S01]  /*3810*/  MUFU.EX2 R110, R101 ;  /* 0x00000065006e7308 */ /* 0x000e220000000800 */
[----:B------:R-:W-:Y:S02]  /*3820*/  HADD2.F32 R128, -RZ, R6.H1_H1 ;  /* 0x30000006ff807230 */ /* 0x000fe40000004100 */
[----:B------:R-:W-:Y:S01]  /*3830*/  FMUL.FTZ R112, R106, -1.4426950216293334961 ;  /* 0xbfb8aa3b6a707820 */ /* 0x000fe20000410000 */
[--C-:B------:R-:W-:Y:S01]  /*3840*/  HADD2.F32 R125, -RZ, R7.reuse.H0_H0 ;  /* 0x20000007ff7d7230 */ /* 0x100fe20000004100 */
[----:B------:R1:W4:Y:S01]  /*3850*/  MUFU.EX2 R111, R109 ;  /* 0x0000006d006f7308 */ /* 0x0003220000000800 */
[----:B------:R-:W-:-:S02]  /*3860*/  HADD2.F32 R126, -RZ, R7.H1_H1 ;  /* 0x30000007ff7e7230 */ /* 0x000fc40000004100 */
[----:B--2---:R-:W-:Y:S01]  /*3870*/  FADD.FTZ R96, R96, 1 ;  /* 0x3f80000060607421 */ /* 0x004fe20000010000 */
[--C-:B------:R-:W-:Y:S01]  /*3880*/  HADD2.F32 R137, -RZ, R17.reuse.H0_H0 ;  /* 0x20000011ff897230 */ /* 0x100fe20000004100 */
[----:B------:R-:W2:Y:S01]  /*3890*/  MUFU.EX2 R86, R31 ;  /* 0x0000001f00567308 */ /* 0x000ea20000000800 */
[----:B------:R-:W-:Y:S02]  /*38a0*/  HADD2.F32 R138, -RZ, R17.H1_H1 ;  /* 0x30000011ff8a7230 */ /* 0x000fe40000004100 */
[----:B------:R-:W-:Y:S01]  /*38b0*/  FMUL.FTZ R114, R99, -1.4426950216293334961 ;  /* 0xbfb8aa3b63727820 */ /* 0x000fe20000410000 */
[--C-:B------:R-:W-:Y:S01]  /*38c0*/  HADD2.F32 R135, -RZ, R18.reuse.H0_H0 ;  /* 0x20000012ff877230 */ /* 0x100fe20000004100 */
[----:B---3--:R-:W3:Y:S01]  /*38d0*/  MUFU.RCP R108, R28 ;  /* 0x0000001c006c7308 */ /* 0x008ee20000001000 */
[----:B-1----:R-:W-:Y:S01]  /*38e0*/  FADD.FTZ R109, R29, 1 ;  /* 0x3f8000001d6d7421 */ /* 0x002fe20000010000 */
[----:B0-----:R-:W-:Y:S01]  /*38f0*/  FADD.FTZ R110, R110, 1 ;  /* 0x3f8000006e6e7421 */ /* 0x001fe20000010000 */
[----:B------:R-:W-:-:S02]  /*3900*/  HADD2.F32 R136, -RZ, R18.H1_H1 ;  /* 0x30000012ff887230 */ /* 0x000fc40000004100 */
[----:B------:R-:W-:Y:S01]  /*3910*/  FADD.FTZ R98, R98, 1 ;  /* 0x3f80000062627421 */ /* 0x000fe20000010000 */
[--C-:B------:R-:W-:Y:S02]  /*3920*/  HADD2.F32 R133, -RZ, R19.reuse.H0_H0 ;  /* 0x20000013ff857230 */ /* 0x100fe40000004100 */
[----:B----4-:R-:W-:Y:S01]  /*3930*/  FADD.FTZ R124, R111, 1 ;  /* 0x3f8000006f7c7421 */ /* 0x010fe20000010000 */
[----:B------:R-:W-:Y:S01]  /*3940*/  HADD2.F32 R134, -RZ, R19.H1_H1 ;  /* 0x30000013ff867230 */ /* 0x000fe20000004100 */
[----:B------:R-:W0:Y:S01]  /*3950*/  MUFU.RCP R109, R109 ;  /* 0x0000006d006d7308 */ /* 0x000e220000001000 */
[----:B------:R-:W-:Y:S02]  /*3960*/  HADD2.F32 R101, -RZ, R87.H1_H1 ;  /* 0x30000057ff657230 */ /* 0x000fe40000004100 */
[----:B--2---:R-:W-:Y:S01]  /*3970*/  FADD.FTZ R86, R86, 1 ;  /* 0x3f80000056567421 */ /* 0x004fe20000010000 */
[----:B------:R-:W-:Y:S01]  /*3980*/  FADD.FTZ R85, R85, 1 ;  /* 0x3f80000055557421 */ /* 0x000fe20000010000 */
[----:B------:R-:W-:Y:S01]  /*3990*/  UIMAD.WIDE.U32 UR8, UR14, UR34, UR8 ;  /* 0x000000220e0872a5 */ /* 0x000fe2000f8e0008 */
[----:B------:R-:W-:-:S02]  /*39a0*/  FMUL.FTZ R117, R101, -1.4426950216293334961 ;  /* 0xbfb8aa3b65757820 */ /* 0x000fc40000410000 */
[----:B------:R1:W2:Y:S01]  /*39b0*/  MUFU.EX2 R84, R100 ;  /* 0x0000006400547308 */ /* 0x0002a20000000800 */
[----:B------:R-:W-:Y:S01]  /*39c0*/  UIMAD UR10, UR14, UR35, UR9 ;  /* 0x000000230e0a72a4 */ /* 0x000fe2000f8e0209 */
[----:B---3--:R-:W-:Y:S01]  /*39d0*/  FADD.FTZ R4, -R108, 1 ;  /* 0x3f8000006c047421 */ /* 0x008fe20000010100 */
[----:B------:R-:W-:Y:S01]  /*39e0*/  ULEA UR9, UP0, UR8, UR36, 0x1 ;  /* 0x0000002408097291 */ /* 0x000fe2000f8008ff */
[----:B------:R-:W3:Y:S02]  /*39f0*/  MUFU.EX2 R97, R97 ;  /* 0x0000006100617308 */ /* 0x000ee40000000800 */
[----:B------:R-:W-:Y:S01]  /*3a00*/  FFMA.FTZ R17, R105, R4, 1 ;  /* 0x3f80000069117423 */ /* 0x000fe20000010004 */
[----:B------:R-:W-:Y:S01]  /*3a10*/  ULEA.HI.X UR8, UR8, UR37, UR10, 0x1, UP0 ;  /* 0x0000002508087291 */ /* 0x000fe200080f0c0a */
[----:B------:R-:W-:Y:S01]  /*3a20*/  MUFU.RCP R143, R110 ;  /* 0x0000006e008f7308 */ /* 0x000fe20000001000 */
[----:B-1----:R-:W-:Y:S02]  /*3a30*/  HADD2.F32 R100, -RZ, R87.H0_H0 ;  /* 0x20000057ff647230 */ /* 0x002fe40000004100 */
[----:B0-----:R-:W-:Y:S01]  /*3a40*/  FADD.FTZ R7, -R109, 1 ;  /* 0x3f8000006d077421 */ /* 0x001fe20000010100 */
[----:B------:R-:W-:Y:S01]  /*3a50*/  FMUL.FTZ R105, R105, R108 ;  /* 0x0000006c69697220 */ /* 0x000fe20000410000 */
[----:B------:R-:W-:Y:S01]  /*3a60*/  UISETP.NE.U32.AND UP0, UPT, UR38, URZ, UPT ;  /* 0x000000ff2600728c */ /* 0x000fe2000bf05070 */
[----:B------:R-:W-:Y:S01]  /*3a70*/  FMUL.FTZ R115, R100, -1.4426950216293334961 ;  /* 0xbfb8aa3b64737820 */ /* 0x000fe20000410000 */
[----:B------:R-:W-:Y:S01]  /*3a80*/  FFMA.FTZ R19, R104, R7, 1 ;  /* 0x3f80000068137423 */ /* 0x000fe20000010007 */
[----:B------:R-:W-:Y:S01]  /*3a90*/  MUFU.RCP R113, R83 ;  /* 0x0000005300717308 */ /* 0x000fe20000001000 */
[----:B--2---:R-:W-:Y:S01]  /*3aa0*/  FADD.FTZ R84, R84, 1 ;  /* 0x3f80000054547421 */ /* 0x004fe20000010000 */
[----:B---3--:R-:W-:Y:S01]  /*3ab0*/  FADD.FTZ R97, R97, 1 ;  /* 0x3f80000061617421 */ /* 0x008fe20000010000 */
[----:B------:R-:W-:Y:S01]  /*3ac0*/  FMUL.FTZ R104, R104, R109 ;  /* 0x0000006d68687220 */ /* 0x000fe20000410000 */
[----:B------:R-:W-:-:S04]  /*3ad0*/  UISETP.NE.AND.EX UP0, UPT, UR39, URZ, UPT, UP0 ;  /* 0x000000ff2700728c */ /* 0x000fc8000bf05300 */
[----:B------:R0:W-:Y:S04]  /*3ae0*/  MUFU.EX2 R146, R115 ;  /* 0x0000007300927308 */ /* 0x0001e80000000800 */
[----:B------:R1:W-:Y:S01]  /*3af0*/  MUFU.RCP R116, R96 ;  /* 0x0000006000747308 */ /* 0x0003e20000001000 */
[----:B0-----:R-:W-:-:S07]  /*3b00*/  HADD2.F32 R115, -RZ, R16.H0_H0 ;  /* 0x20000010ff737230 */ /* 0x001fce0000004100 */
[----:B------:R-:W-:Y:S01]  /*3b10*/  MUFU.RCP R141, R141 ;  /* 0x0000008d008d7308 */ /* 0x000fe20000001000 */
[----:B-1----:R-:W-:-:S07]  /*3b20*/  HADD2.F32 R96, -RZ, R10.H0_H0 ;  /* 0x2000000aff607230 */ /* 0x002fce0000004100 */
[----:B------:R0:W-:Y:S08]  /*3b30*/  MUFU.RCP R123, R97 ;  /* 0x00000061007b7308 */ /* 0x0001f00000001000 */
[----:B------:R-:W1:Y:S01]  /*3b40*/  MUFU.RCP R120, R84 ;  /* 0x0000005400787308 */ /* 0x000e620000001000 */
[----:B0-----:R-:W-:-:S07]  /*3b50*/  HADD2.F32 R97, -RZ, R11.H1_H1 ;  /* 0x3000000bff617230 */ /* 0x001fce0000004100 */
[----:B------:R-:W0:Y:S04]  /*3b60*/  MUFU.EX2 R87, R112 ;  /* 0x0000007000577308 */ /* 0x000e280000000800 */
[----:B------:R-:W2:Y:S04]  /*3b70*/  MUFU.EX2 R144, R114 ;  /* 0x0000007200907308 */ /* 0x000ea80000000800 */
[----:B------:R3:W4:Y:S04]  /*3b80*/  MUFU.EX2 R148, R117 ;  /* 0x0000007500947308 */ /* 0x0007280000000800 */
[----:B------:R1:W4:Y:S01]  /*3b90*/  MUFU.RCP R139, R98 ;  /* 0x00000062008b7308 */ /* 0x0003220000001000 */
[----:B0-----:R-:W-:Y:S01]  /*3ba0*/  FADD.FTZ R87, R87, 1 ;  /* 0x3f80000057577421 */ /* 0x001fe20000010000 */
[----:B--2---:R-:W-:-:S06]  /*3bb0*/  FADD.FTZ R144, R144, 1 ;  /* 0x3f80000090907421 */ /* 0x004fcc0000010000 */
[----:B------:R0:W2:Y:S01]  /*3bc0*/  MUFU.RCP R142, R86 ;  /* 0x00000056008e7308 */ /* 0x0000a20000001000 */
[----:B-1----:R-:W-:-:S07]  /*3bd0*/  HADD2.F32 R98, -RZ, R11.H0_H0 ;  /* 0x2000000bff627230 */ /* 0x002fce0000004100 */
[----:B------:R-:W1:Y:S01]  /*3be0*/  MUFU.RCP R122, R85 ;  /* 0x00000055007a7308 */ /* 0x000e620000001000 */
[----:B0-----:R-:W-:-:S04]  /*3bf0*/  FADD.FTZ R86, -R120, 1 ;  /* 0x3f80000078567421 */ /* 0x001fc80000010100 */
[----:B------:R-:W-:-:S03]  /*3c00*/  FFMA.FTZ R86, R3, R86, 1 ;  /* 0x3f80000003567423 */ /* 0x000fc60000010056 */
[----:B------:R-:W0:Y:S08]  /*3c10*/  MUFU.RCP R124, R124 ;  /* 0x0000007c007c7308 */ /* 0x000e300000001000 */
[----:B------:R1:W0:Y:S08]  /*3c20*/  MUFU.RCP R152, R144 ;  /* 0x0000009000987308 */ /* 0x0002300000001000 */
[----:B------:R-:W-:Y:S01]  /*3c30*/  MUFU.RCP R145, R87 ;  /* 0x0000005700917308 */ /* 0x000fe20000001000 */
[----:B-----5:R5:W-:Y:S04]  /*3c40*/  STS.128 [R63], R88 ;  /* 0x000000583f007388 */ /* 0x020be80000000c00 */
[----:B------:R3:W-:Y:S01]  /*3c50*/  STS.128 [R63+0x200], R92 ;  /* 0x0002005c3f007388 */ /* 0x0007e20000000c00 */
[----:B------:R-:W-:-:S03]  /*3c60*/  NOP ;  /* 0x0000000000007918 */ /* 0x000fc60000000000 */
[----:B------:R-:W4:Y:S01]  /*3c70*/  LDS.128 R28, [R64] ;  /* 0x00000000401c7984 */ /* 0x000f220000000c00 */
[--C-:B-----5:R-:W-:Y:S02]  /*3c80*/  HADD2.F32 R91, -RZ, R8.reuse.H1_H1 ;  /* 0x30000008ff5b7230 */ /* 0x120fe40000004100 */
[----:B---3--:R-:W-:Y:S02]  /*3c90*/  HADD2.F32 R92, -RZ, R8.H0_H0 ;  /* 0x20000008ff5c7230 */ /* 0x008fe40000004100 */
[--C-:B------:R-:W-:Y:S02]  /*3ca0*/  HADD2.F32 R94, -RZ, R9.reuse.H0_H0 ;  /* 0x20000009ff5e7230 */ /* 0x100fe40000004100 */
[----:B------:R-:W-:Y:S02]  /*3cb0*/  HADD2.F32 R93, -RZ, R9.H1_H1 ;  /* 0x30000009ff5d7230 */ /* 0x000fe40000004100 */
[----:B------:R-:W-:Y:S02]  /*3cc0*/  HADD2.F32 R95, -RZ, R10.H1_H1 ;  /* 0x3000000aff5f7230 */ /* 0x000fe40000004100 */
[----:B----4-:R-:W-:-:S02]  /*3cd0*/  HADD2.F32 R110, -RZ, R28.H0_H0 ;  /* 0x2000001cff6e7230 */ /* 0x010fc40000004100 */
[----:B------:R-:W-:Y:S02]  /*3ce0*/  HADD2.F32 R111, -RZ, R28.H1_H1 ;  /* 0x3000001cff6f7230 */ /* 0x000fe40000004100 */
        /* <DEDUP_REMOVED lines=10> */
[----:B------:R-:W3:Y:S01]  /*3d90*/  LDS.128 R4, [R64+0x10] ;  /* 0x0000100040047984 */ /* 0x000ee20000000c00 */
[----:B------:R-:W-:Y:S01]  /*3da0*/  FMUL.FTZ R16, R16, R17 ;  /* 0x0000001110107220 */ /* 0x000fe20000410000 */
[----:B------:R-:W-:Y:S01]  /*3db0*/  FMUL.FTZ R19, R18, R19 ;  /* 0x0000001312137220 */ /* 0x000fe20000410000 */
[----:B------:R-:W-:Y:S02]  /*3dc0*/  HADD2.F32 R121, -RZ, R31.H1_H1 ;  /* 0x3000001fff797230 */ /* 0x000fe40000004100 */
[----:B------:R-:W-:Y:S01]  /*3dd0*/  FADD.FTZ R17, -R113, 1 ;  /* 0x3f80000071117421 */ /* 0x000fe20000010100 */
[----:B------:R-:W-:Y:S01]  /*3de0*/  FMUL.FTZ R18, R137, R112 ;  /* 0x0000007089127220 */ /* 0x000fe20000410000 */
[----:B------:R-:W-:Y:S01]  /*3df0*/  FADD.FTZ R31, -R141, 1 ;  /* 0x3f8000008d1f7421 */ /* 0x000fe20000010100 */
[----:B------:R-:W-:Y:S01]  /*3e00*/  FMUL.FTZ R29, R138, R117 ;  /* 0x000000758a1d7220 */ /* 0x000fe20000410000 */
[----:B------:R-:W-:Y:S01]  /*3e10*/  FMUL.FTZ R30, R135, R114 ;  /* 0x00000072871e7220 */ /* 0x000fe20000410000 */
[----:B------:R-:W-:Y:S01]  /*3e20*/  FFMA.FTZ R17, R32, R17, 1 ;  /* 0x3f80000020117423 */ /* 0x000fe20000010011 */
        /* <DEDUP_REMOVED lines=12> */
[----:B------:R-:W-:Y:S01]  /*3ef0*/  FADD.FTZ R31, -R139, 1 ;  /* 0x3f8000008b1f7421 */ /* 0x000fe20000010100 */
[----:B------:R-:W-:Y:S01]  /*3f00*/  FFMA.FTZ R29, R0, R29, 1 ;  /* 0x3f800000001d7423 */ /* 0x000fe2000001001d */
[----:B------:R-:W-:Y:S01]  /*3f10*/  FMUL.FTZ R30, R123, R30 ;  /* 0x0000001e7b1e7220 */ /* 0x000fe20000410000 */
[----:B------:R-:W-:Y:S01]  /*3f20*/  FMUL.FTZ R86, R83, R86 ;  /* 0x0000005653567220 */ /* 0x000fe20000410000 */
[----:B------:R-:W-:Y:S01]  /*3f30*/  FADD.FTZ R83, R148, 1 ;  /* 0x3f80000094537421 */ /* 0x000fe20000010000 */
[----:B------:R-:W-:Y:S01]  /*3f40*/  FMUL.FTZ R84, R133, R118 ;  /* 0x0000007685547220 */ /* 0x000fe20000410000 */
[----:B------:R-:W-:Y:S01]  /*3f50*/  FMUL.FTZ R29, R30, R29 ;  /* 0x0000001d1e1d7220 */ /* 0x000fe20000410000 */
[----:B------:R-:W-:Y:S01]  /*3f60*/  FADD.FTZ R30, R146, 1 ;  /* 0x3f800000921e7421 */ /* 0x000fe20000010000 */
[----:B------:R-:W-:Y:S01]  /*3f70*/  MUFU.RCP R154, R83 ;  /* 0x00000053009a7308 */ /* 0x000fe20000001000 */
[C---:B------:R-:W-:Y:S01]  /*3f80*/  FFMA.FTZ R31, R2.reuse, R31, 1 ;  /* 0x3f800000021f7423 */ /* 0x040fe2000001001f */
[----:B------:R-:W-:Y:S01]  /*3f90*/  FMUL.FTZ R84, R139, R84 ;  /* 0x000000548b547220 */ /* 0x000fe20000410000 */
[----:B------:R-:W-:Y:S01]  /*3fa0*/  F2FP.F16.F32.PACK_AB R16, R19, R16 ;  /* 0x000000101310723e */ /* 0x000fe200000000ff */
[----:B------:R-:W-:Y:S01]  /*3fb0*/  FMUL.FTZ R139, R2, R139 ;  /* 0x0000008b028b7220 */ /* 0x000fe20000410000 */
[----:B------:R-:W-:Y:S01]  /*3fc0*/  F2FP.F16.F32.PACK_AB R18, R29, R18 ;  /* 0x000000121d12723e */ /* 0x000fe200000000ff */
[----:B------:R-:W-:Y:S01]  /*3fd0*/  FMUL.FTZ R31, R84, R31 ;  /* 0x0000001f541f7220 */ /* 0x000fe20000410000 */
[----:B--2---:R-:W-:Y:S01]  /*3fe0*/  FADD.FTZ R84, -R142, 1 ;  /* 0x3f8000008e547421 */ /* 0x004fe20000010100 */
[----:B------:R0:W2:Y:S01]  /*3ff0*/  MUFU.RCP R157, R30 ;  /* 0x0000001e009d7308 */ /* 0x0000a20000001000 */
[----:B------:R-:W-:Y:S01]  /*4000*/  F2FP.F16.F32.PACK_AB R17, R28, R17 ;  /* 0x000000111c11723e */ /* 0x000fe200000000ff */
[----:B---3--:R-:W-:-:S02]  /*4010*/  HADD2.F32 R149, -RZ, R4.H1_H1 ;  /* 0x30000004ff957230 */ /* 0x008fc40000004100 */
[----:B------:R-:W-:Y:S01]  /*4020*/  FFMA.FTZ R84, R107, R84, 1 ;  /* 0x3f8000006b547423 */ /* 0x000fe20000010054 */
[--C-:B------:R-:W-:Y:S01]  /*4030*/  HADD2.F32 R146, -RZ, R5.reuse.H0_H0 ;  /* 0x20000005ff927230 */ /* 0x100fe20000004100 */
[----:B------:R-:W-:Y:S01]  /*4040*/  F2FP.F16.F32.PACK_AB R19, R86, R31 ;  /* 0x0000001f5613723e */ /* 0x000fe200000000ff */
[----:B-1----:R-:W-:Y:S02]  /*4050*/  HADD2.F32 R144, -RZ, R4.H0_H0 ;  /* 0x20000004ff907230 */ /* 0x002fe40000004100 */
[----:B------:R-:W-:Y:S01]  /*4060*/  FADD.FTZ R4, -R122, 1 ;  /* 0x3f8000007a047421 */ /* 0x000fe20000010100 */
[----:B------:R-:W-:Y:S02]  /*4070*/  HADD2.F32 R151, -RZ, R5.H1_H1 ;  /* 0x30000005ff977230 */ /* 0x000fe40000004100 */
[----:B0-----:R-:W-:Y:S01]  /*4080*/  FADD.FTZ R30, -R124, 1 ;  /* 0x3f8000007c1e7421 */ /* 0x001fe20000010100 */
[--C-:B------:R-:W-:Y:S02]  /*4090*/  HADD2.F32 R150, -RZ, R7.reuse.H0_H0 ;  /* 0x20000007ff967230 */ /* 0x100fe40000004100 */
[----:B------:R-:W-:Y:S01]  /*40a0*/  FMUL.FTZ R83, R129, R146 ;  /* 0x0000009281537220 */ /* 0x000fe20000410000 */
[----:B------:R-:W-:-:S02]  /*40b0*/  HADD2.F32 R155, -RZ, R7.H1_H1 ;  /* 0x30000007ff9b7230 */ /* 0x000fc40000004100 */
[----:B------:R-:W-:Y:S01]  /*40c0*/  FMUL.FTZ R7, R132, R149 ;  /* 0x0000009584077220 */ /* 0x000fe20000410000 */
[--C-:B------:R-:W-:Y:S02]  /*40d0*/  HADD2.F32 R148, -RZ, R6.reuse.H0_H0 ;  /* 0x20000006ff947230 */ /* 0x100fe40000004100 */
[----:B------:R-:W-:Y:S01]  /*40e0*/  FFMA.FTZ R30, R33, R30, 1 ;  /* 0x3f800000211e7423 */ /* 0x000fe2000001001e */
[----:B------:R-:W-:Y:S02]  /*40f0*/  HADD2.F32 R153, -RZ, R6.H1_H1 ;  /* 0x30000006ff997230 */ /* 0x000fe40000004100 */
        /* <DEDUP_REMOVED lines=9> */
[----:B------:R-:W-:Y:S01]  /*4190*/  BAR.SYNC.DEFER_BLOCKING 0x0 ;  /* 0x0000000000007b1d */ /* 0x000fe20000010000 */
[----:B------:R-:W-:Y:S01]  /*41a0*/  FFMA.FTZ R5, R26, R5, 1 ;  /* 0x3f8000001a057423 */ /* 0x000fe20000010005 */
[----:B------:R-:W-:Y:S01]  /*41b0*/  FMUL.FTZ R4, R143, R4 ;  /* 0x000000048f047220 */ /* 0x000fe20000410000 */
[----:B------:R-:W-:Y:S01]  /*41c0*/  FADD.FTZ R6, -R152, 1 ;  /* 0x3f80000098067421 */ /* 0x000fe20000010100 */
[----:B--2---:R-:W-:Y:S01]  /*41d0*/  FADD.FTZ R83, -R157, 1 ;  /* 0x3f8000009d537421 */ /* 0x004fe20000010100 */
[----:B------:R-:W-:Y:S01]  /*41e0*/  FADD.FTZ R88, -R154, 1 ;  /* 0x3f8000009a587421 */ /* 0x000fe20000010100 */
[----:B------:R-:W-:Y:S01]  /*41f0*/  FMUL.FTZ R85, R85, R84 ;  /* 0x0000005455557220 */ /* 0x000fe20000410000 */
[----:B------:R-:W-:Y:S01]  /*4200*/  FMUL.FTZ R4, R4, R5 ;  /* 0x0000000504047220 */ /* 0x000fe20000410000 */
[----:B------:R-:W-:Y:S01]  /*4210*/  FFMA.FTZ R84, R99, R6, 1 ;  /* 0x3f80000063547423 */ /* 0x000fe20000010006 */
        /* <DEDUP_REMOVED lines=19> */
[----:B------:R-:W-:Y:S01]  /*4350*/  FMUL.FTZ R120, R3, R120 ;  /* 0x0000007803787220 */ /* 0x000fe20000410000 */
[----:B------:R-:W-:Y:S01]  /*4360*/  F2FP.F16.F32.PACK_AB R30, R84, R5 ;  /* 0x00000005541e723e */ /* 0x000fe200000000ff */
[----:B------:R-:W-:Y:S01]  /*4370*/  HADD2.F32 R84, -RZ, R12.H0_H0 ;  /* 0x2000000cff547230 */ /* 0x000fe20000004100 */
[----:B------:R-:W-:Y:S01]  /*4380*/  F2FP.F16.F32.PACK_AB R31, R90, R87 ;  /* 0x000000575a1f723e */ /* 0x000fe200000000ff */
[----:B------:R-:W-:Y:S01]  /*4390*/  FMUL.FTZ R123, R0, R123 ;  /* 0x0000007b007b7220 */ /* 0x000fe20000410000 */
[----:B------:R-:W-:Y:S01]  /*43a0*/  MOV R2, UR9 ;  /* 0x0000000900027c02 */ /* 0x000fe20008000f00 */
[----:B------:R-:W-:Y:S01]  /*43b0*/  FMUL.FTZ R0, R115, R105 ;  /* 0x0000006973007220 */ /* 0x000fe20000410000 */
[----:B------:R-:W-:Y:S01]  /*43c0*/  MOV R3, UR8 ;  /* 0x0000000800037c02 */ /* 0x000fe20008000f00 */
[----:B------:R-:W-:Y:S01]  /*43d0*/  STS.128 [R64+0x10], R28 ;  /* 0x0000101c40007388 */ /* 0x000fe20000000c00 */
[----:B------:R-:W-:-:S03]  /*43e0*/  NOP ;  /* 0x0000000000007918 */ /* 0x000fc60000000000 */
[----:B------:R-:W0:Y:S01]  /*43f0*/  LDS.128 R8, [R63+0x200] ;  /* 0x000200003f087984 */ /* 0x000e220000000c00 */
[----:B------:R-:W-:-:S04]  /*4400*/  IMAD.WIDE.U32 R2, R60, 0x10, R2 ;  /* 0x000000103c027825 */ /* 0x000fc800078e0002 */
[----:B------:R-:W-:Y:S01]  /*4410*/  FMUL.FTZ R32, R32, R113 ;  /* 0x0000007120207220 */ /* 0x000fe20000410000 */
[----:B------:R-:W-:Y:S01]  /*4420*/  FMUL.FTZ R140, R140, R104 ;  /* 0x000000688c8c7220 */ /* 0x000fe20000410000 */
[----:B------:R-:W1:Y:S01]  /*4430*/  LDS.128 R4, [R63] ;  /* 0x000000003f047984 */ /* 0x000e620000000c00 */
[----:B------:R-:W-:Y:S02]  /*4440*/  HADD2.F32 R83, -RZ, R12.H1_H1 ;  /* 0x3000000cff537230 */ /* 0x000fe40000004100 */
[----:B------:R-:W-:Y:S01]  /*4450*/  FFMA.FTZ R65, R0, R84, R65 ;  /* 0x0000005400417223 */ /* 0x000fe20000010041 */
[--C-:B------:R-:W-:Y:S02]  /*4460*/  HADD2.F32 R86, -RZ, R13.reuse.H0_H0 ;  /* 0x2000000dff567230 */ /* 0x100fe40000004100 */
[----:B------:R-:W-:Y:S01]  /*4470*/  FMUL.FTZ R103, R103, R116 ;  /* 0x0000007467677220 */ /* 0x000fe20000410000 */
        /* <DEDUP_REMOVED lines=28> */
[----:B0-----:R-:W-:Y:S04]  /*4640*/  STG.E.128 desc[UR30][R2.64+0x200], R8 ;  /* 0x0002000802007986 */ /* 0x001fe8000c101d1e */
[----:B-1----:R0:W-:Y:S02]  /*4650*/  STG.E.128 desc[UR30][R2.64], R4 ;  /* 0x0000000402007986 */ /* 0x0021e4000c101d1e */
        /* <DEDUP_REMOVED lines=28> */
[----:B------:R-:W-:Y:S01]  /*4820*/  STS.128 [R64], R4 ;  /* 0x0000000440007388 */ /* 0x000fe20000000c00 */
        /* <DEDUP_REMOVED lines=8> */
[----:B------:R-:W1:Y:S01]  /*48b0*/  LDS.128 R16, [R63+0x200] ;  /* 0x000200003f107984 */ /* 0x000e620000000c00 */
[----:B------:R-:W-:-:S04]  /*48c0*/  UIMAD.WIDE.U32 UR8, UR14, UR10, UR8 ;  /* 0x0000000a0e0872a5 */ /* 0x000fc8000f8e0008 */
[----:B------:R-:W-:Y:S02]  /*48d0*/  UIMAD UR11, UR14, UR11, UR9 ;  /* 0x0000000b0e0b72a4 */ /* 0x000fe4000f8e0209 */
[----:B------:R-:W-:-:S04]  /*48e0*/  ULEA UR9, UP0, UR8, UR38, 0x1 ;  /* 0x0000002608097291 */ /* 0x000fc8000f8008ff */
[----:B------:R-:W-:Y:S02]  /*48f0*/  ULEA.HI.X UR8, UR8, UR39, UR11, 0x1, UP0 ;  /* 0x0000002708087291 */ /* 0x000fe400080f0c0b */
[----:B------:R-:W-:-:S04]  /*4900*/  MOV R2, UR9 ;  /* 0x0000000900027c02 */ /* 0x000fc80008000f00 */
[----:B------:R-:W-:-:S03]  /*4910*/  MOV R3, UR8 ;  /* 0x0000000800037c02 */ /* 0x000fc60008000f00 */
[----:B------:R-:W-:-:S05]  /*4920*/  IMAD.WIDE.U32 R2, R60, 0x10, R2 ;  /* 0x000000103c027825 */ /* 0x000fca00078e0002 */
[----:B0-----:R0:W-:Y:S04]  /*4930*/  STG.E.128 desc[UR30][R2.64], R12 ;  /* 0x0000000c02007986 */ /* 0x0011e8000c101d1e */
[----:B-1----:R0:W-:Y:S02]  /*4940*/  STG.E.128 desc[UR30][R2.64+0x200], R16 ;  /* 0x0002001002007986 */ /* 0x0021e4000c101d1e */
.L_x_6071:
        /* <DEDUP_REMOVED lines=50> */
[----:B------:R-:W3:Y:S01]  /*4c70*/  LDCU UR41, c[0x0][0x38c] ;  /* 0x00007180ff2977ac */ /* 0x000ee20008000800 */
[----:B------:R-:W-:-:S02]  /*4c80*/  IADD3.X R33, PT, PT, RZ, R62, RZ, P1, !PT ;  /* 0x0000003eff217210 */ /* 0x000fc40000ffe4ff */
[----:B------:R-:W-:Y:S01]  /*4c90*/  ISETP.EQ.AND P0, PT, R147, RZ, P0 ;  /* 0x000000ff9300720c */ /* 0x000fe20000702270 */
[----:B------:R-:W4:Y:S02]  /*4ca0*/  LDCU UR33, c[0x0][0x388] ;  /* 0x00007100ff2177ac */ /* 0x000f240008000800 */
[----:B------:R-:W0:Y:S01]  /*4cb0*/  LDC.64 R28, c[0x0][0x3a8] ;  /* 0x0000ea00ff1c7b82 */ /* 0x000e220000000a00 */
[----:B------:R-:W0:Y:S01]  /*4cc0*/  LDCU.64 UR34, c[0x0][0x450] ;  /* 0x00008a00ff2277ac */ /* 0x000e220008000a00 */
[----:B------:R-:W0:Y:S06]  /*4cd0*/  LDCU.64 UR36, c[0x0][0x3e0] ;  /* 0x00007c00ff2477ac */ /* 0x000e2c0008000a00 */
[----:B------:R-:W0:Y:S01]  /*4ce0*/  LDC.64 R30, c[0x0][0x4d0] ;  /* 0x00013400ff1e7b82 */ /* 0x000e220000000a00 */
[----:B------:R-:W0:Y:S01]  /*4cf0*/  LDCU.64 UR38, c[0x0][0x538] ;  /* 0x0000a700ff2677ac */ /* 0x000e220008000a00 */
[----:B------:R-:W-:Y:S01]  /*4d00*/  ULOP3.LUT UR29, UR29, 0x100, URZ, 0xc0, !UPT ;  /* 0x000001001d1d7892 */ /* 0x000fe2000f8ec0ff */
[----:B-1----:R-:W-:-:S11]  /*4d10*/  UMOV UR8, URZ ;  /* 0x000000ff00087c82 */ /* 0x002fd60008000000 */
.L_x_6117:
[----:B0--3--:R-:W-:-:S04]  /*4d20*/  IMAD.WIDE.U32 R2, R118, UR8, RZ ;  /* 0x0000000876027c25 */ /* 0x009fc8000f8e00ff */
[----:B------:R-:W-:Y:S01]  /*4d30*/  IMAD R3, R119, UR8, R3 ;  /* 0x0000000877037c24 */ /* 0x000fe2000f8e0203 */
[----:B------:R-:W-:-:S04]  /*4d40*/  LEA R14, P1, R2, R37, 0x1 ;  /* 0x00000025020e7211 */ /* 0x000fc800078208ff */
[----:B------:R-:W-:-:S03]  /*4d50*/  LEA.HI.X R15, R2, R38, R3, 0x1, P1 ;  /* 0x00000026020f7211 */ /* 0x000fc600008f0c03 */
[----:B------:R-:W-:-:S05]  /*4d60*/  IMAD.WIDE.U32 R14, R60, 0x10, R14 ;  /* 0x000000103c0e7825 */ /* 0x000fca00078e000e */
[----:B------:R-:W5:Y:S04]  /*4d70*/  LDG.E.128 R4, desc[UR30][R14.64] ;  /* 0x0000001e0e047981 */ /* 0x000f68000c1e1d00 */
[----:B------:R-:W3:Y:S01]  /*4d80*/  LDG.E.128 R8, desc[UR30][R14.64+0x200] ;  /* 0x0002001e0e087981 */ /* 0x000ee2000c1e1d00 */
[----:B------:R-:W-:Y:S02]  /*4d90*/  MOV R12, UR16 ;  /* 0x00000010000c7c02 */ /* 0x000fe40008000f00 */
[----:B------:R-:W-:Y:S02]  /*4da0*/  MOV R3, UR20 ;  /* 0x0000001400037c02 */ /* 0x000fe40008000f00 */
[----:B------:R-:W-:Y:S02]  /*4db0*/  MOV R2, R12 ;  /* 0x0000000c00027202 */ /* 0x000fe40000000f00 */
[----:B------:R-:W-:-:S03]  /*4dc0*/  MOV R13, UR17 ;  /* 0x00000011000d7c02 */ /* 0x000fc60008000f00 */
[----:B------:R-:W-:-:S04]  /*4dd0*/  IMAD.WIDE.U32 R2, R28, UR8, R2 ;  /* 0x000000081c027c25 */ /* 0x000fc8000f8e0002 */
        /* <DEDUP_REMOVED lines=15> */
[----:B----4-:R5:W4:Y:S01]  /*4ed0*/  LDG.E R3, desc[UR30][R2.64] ;  /* 0x0000001e02037981 */ /* 0x010b22000c1e1900 */
[----:B------:R-:W3:Y:S01]  /*4ee0*/  S2UR UR10, SR_CgaCtaId ;  /* 0x00000000000a79c3 */ /* 0x000ee20000008800 */
        /* <DEDUP_REMOVED lines=12> */
[----:B-----5:R-:W-:Y:S01]  /*4fb0*/  FMUL.FTZ R2, R88, R71 ;  /* 0x0000004758027220 */ /* 0x020fe20000410000 */
[----:B------:R-:W-:Y:S01]  /*4fc0*/  FMUL.FTZ R172, R87, R72 ;  /* 0x0000004857ac7220 */ /* 0x000fe20000410000 */
[----:B------:R-:W-:Y:S01]  /*4fd0*/  FMUL.FTZ R169, R89, R74 ;  /* 0x0000004a59a97220 */ /* 0x000fe20000410000 */
[----:B--2---:R-:W-:Y:S01]  /*4fe0*/  FMUL.FTZ R158, R149, 1.4426950216293334961 ;  /* 0x3fb8aa3b959e7820 */ /* 0x004fe20000410000 */
[----:B------:R-:W-:Y:S01]  /*4ff0*/  FMUL.FTZ R168, R92, R75 ;  /* 0x0000004b5ca87220 */ /* 0x000fe20000410000 */
[----:B------:R-:W-:Y:S01]  /*5000*/  FMUL.FTZ R164, R93, R78 ;  /* 0x0000004e5da47220 */ /* 0x000fe20000410000 */
[----:B------:R-:W-:Y:S01]  /*5010*/  FMUL.FTZ R160, R96, R79 ;  /* 0x0000004f60a07220 */ /* 0x000fe20000410000 */
[C---:B---3--:R-:W-:Y:S01]  /*5020*/  FMUL.FTZ R9, R158.reuse, R67 ;  /* 0x000000439e097220 */ /* 0x048fe20000410000 */
        /* <DEDUP_REMOVED lines=15> */
[----:B------:R-:W-:Y:S01]  /*5120*/  FMUL.FTZ R208, R158, R82 ;  /* 0x000000529ed07220 */ /* 0x000fe20000410000 */
[----:B------:R-:W-:Y:S01]  /*5130*/  ULEA UR10, UR10, UR9, 0x18 ;  /* 0x000000090a0a7291 */ /* 0x000fe2000f8ec0ff */
[----:B------:R-:W2:Y:S01]  /*5140*/  MUFU.EX2 R154, R154 ;  /* 0x0000009a009a7308 */ /* 0x000ea20000000800 */
[----:B------:R-:W-:Y:S01]  /*5150*/  FMUL.FTZ R181, R95, R80 ;  /* 0x000000505fb57220 */ /* 0x000fe20000410000 */
[----:B------:R-:W-:Y:S01]  /*5160*/  FMUL.FTZ R183, R98, R81 ;  /* 0x0000005162b77220 */ /* 0x000fe20000410000 */
[----:B------:R-:W-:Y:S01]  /*5170*/  FMUL.FTZ R6, R97, R82 ;  /* 0x0000005261067220 */ /* 0x000fe20000410000 */
[----:B------:R-:W3:Y:S01]  /*5180*/  MUFU.EX2 R157, R157 ;  /* 0x0000009d009d7308 */ /* 0x000ee20000000800 */
[--C-:B0-----:R-:W-:Y:S01]  /*5190*/  HADD2.F32 R11, -RZ, R13.reuse.H0_H0 ;  /* 0x2000000dff0b7230 */ /* 0x101fe20000004100 */
[----:B------:R-:W-:Y:S01]  /*51a0*/  LEA R4, R4, UR10, 0x2 ;  /* 0x0000000a04047c11 */ /* 0x000fe2000f8e10ff */
[----:B------:R-:W-:Y:S01]  /*51b0*/  HADD2.F32 R150, -RZ, R13.H1_H1 ;  /* 0x3000000dff967230 */ /* 0x000fe20000004100 */
[----:B------:R-:W0:Y:S01]  /*51c0*/  MUFU.EX2 R163, R163 ;  /* 0x000000a300a37308 */ /* 0x000e220000000800 */
[--C-:B------:R-:W-:Y:S01]  /*51d0*/  HADD2.F32 R13, -RZ, R14.reuse.H0_H0 ;  /* 0x2000000eff0d7230 */ /* 0x100fe20000004100 */
[----:B------:R-:W-:Y:S01]  /*51e0*/  BSSY.RECONVERGENT B0, `(.L_x_6073) ;  /* 0x000004a000007945 */ /* 0x000fe20003800200 */
[----:B------:R-:W-:Y:S01]  /*51f0*/  HADD2.F32 R151, -RZ, R14.H1_H1 ;  /* 0x3000000eff977230 */ /* 0x000fe20000004100 */
[----:B------:R-:W0:Y:S01]  /*5200*/  MUFU.EX2 R162, R162 ;  /* 0x000000a200a27308 */ /* 0x000e220000000800 */
[--C-:B------:R-:W-:Y:S01]  /*5210*/  HADD2.F32 R14, -RZ, R15.reuse.H0_H0 ;  /* 0x2000000fff0e7230 */ /* 0x100fe20000004100 */
[----:B-1----:R1:W-:Y:S01]  /*5220*/  STS [R4+0x1d10], R9 ;  /* 0x001d100904007388 */ /* 0x0023e20000000800 */
[----:B------:R-:W-:Y:S01]  /*5230*/  HADD2.F32 R152, -RZ, R15.H1_H1 ;  /* 0x3000000fff987230 */ /* 0x000fe20000004100 */
[----:B------:R-:W0:Y:S01]  /*5240*/  MUFU.EX2 R165, R165 ;  /* 0x000000a500a57308 */ /* 0x000e220000000800 */
[----:B------:R-:W-:-:S02]  /*5250*/  HADD2.F32 R15, -RZ, R16.H0_H0 ;  /* 0x20000010ff0f7230 */ /* 0x000fc40000004100 */
[----:B------:R-:W-:Y:S01]  /*5260*/  FMUL.FTZ R176, R11, R176 ;  /* 0x000000b00bb07220 */ /* 0x000fe20000410000 */
[----:B------:R-:W-:Y:S01]  /*5270*/  HADD2.F32 R153, -RZ, R16.H1_H1 ;  /* 0x30000010ff997230 */ /* 0x000fe20000004100 */
[----:B------:R-:W0:Y:S01]  /*5280*/  MUFU.EX2 R179, R179 ;  /* 0x000000b300b37308 */ /* 0x000e220000000800 */
[--C-:B------:R-:W-:Y:S02]  /*5290*/  HADD2.F32 R16, -RZ, R17.reuse.H0_H0 ;  /* 0x20000011ff107230 */ /* 0x100fe40000004100 */
[----:B------:R-:W-:Y:S01]  /*52a0*/  FMUL.FTZ R174, R150, R7 ;  /* 0x0000000796ae7220 */ /* 0x000fe20000410000 */
[----:B------:R-:W-:Y:S01]  /*52b0*/  HADD2.F32 R155, -RZ, R17.H1_H1 ;  /* 0x30000011ff9b7230 */ /* 0x000fe20000004100 */
[----:B------:R-:W0:Y:S01]  /*52c0*/  MUFU.EX2 R192, R192 ;  /* 0x000000c000c07308 */ /* 0x000e220000000800 */
[--C-:B------:R-:W-:Y:S02]  /*52d0*/  HADD2.F32 R17, -RZ, R18.reuse.H0_H0 ;  /* 0x20000012ff117230 */ /* 0x100fe40000004100 */
[----:B-1----:R-:W-:Y:S01]  /*52e0*/  FMUL.FTZ R4, R91, R76 ;  /* 0x0000004c5b047220 */ /* 0x002fe20000410000 */
[----:B------:R-:W-:Y:S01]  /*52f0*/  HADD2.F32 R156, -RZ, R18.H1_H1 ;  /* 0x30000012ff9c7230 */ /* 0x000fe20000004100 */
[----:B------:R-:W1:Y:S01]  /*5300*/  MUFU.EX2 R191, R191 ;  /* 0x000000bf00bf7308 */ /* 0x000e620000000800 */
[----:B------:R-:W-:-:S02]  /*5310*/  HADD2.F32 R10, -RZ, R12.H0_H0 ;  /* 0x2000000cff0a7230 */ /* 0x000fc40000004100 */
[----:B------:R-:W-:Y:S01]  /*5320*/  FMUL.FTZ R166, R16, R159 ;  /* 0x0000009f10a67220 */ /* 0x000fe20000410000 */
[--C-:B------:R-:W-:Y:S01]  /*5330*/  HADD2.F32 R18, -RZ, R19.reuse.H0_H0 ;  /* 0x20000013ff127230 */ /* 0x100fe20000004100 */
[----:B------:R-:W0:Y:S01]  /*5340*/  MUFU.EX2 R196, R196 ;  /* 0x000000c400c47308 */ /* 0x000e220000000800 */
[----:B------:R-:W-:Y:S02]  /*5350*/  HADD2.F32 R161, -RZ, R19.H1_H1 ;  /* 0x30000013ffa17230 */ /* 0x000fe40000004100 */
        /* <DEDUP_REMOVED lines=48> */
.L_x_6074:
[----:B------:R-:W-:-:S06]  /*5660*/  LEA R210, R22, UR10, 0x2 ;  /* 0x0000000a16d27c11 */ /* 0x000fcc000f8e10ff */
[----:B------:R-:W0:Y:S02]  /*5670*/  LDS R210, [R210+0x2514] ;  /* 0x00251400d2d27984 */ /* 0x000e240000000800 */
.L_x_6075:
[----:B------:R-:W-:Y:S05]  /*5680*/  BSYNC.RECONVERGENT B0 ;  /* 0x0000000000007941 */ /* 0x000fea0003800200 */
.L_x_6073:
[----:B------:R-:W2:Y:S01]  /*5690*/  @P0 LDC R3, c[0x0][0x38c] ;  /* 0x0000e300ff030b82 */ /* 0x000ea20000000800 */
[-C--:B------:R-:W-:Y:S01]  /*56a0*/  FMUL.FTZ R6, R9, R154.reuse ;  /* 0x0000009a09067220 */ /* 0x080fe20000410000 */
[----:B------:R-:W-:Y:S01]  /*56b0*/  MOV R2, UR26 ;  /* 0x0000001a00027c02 */ /* 0x000fe20008000f00 */
[----:B------:R-:W-:Y:S01]  /*56c0*/  FFMA.FTZ R7, R182, R154, R175 ;  /* 0x0000009ab6077223 */ /* 0x000fe200000100af */
[----:B------:R-:W-:Y:S01]  /*56d0*/  MOV R5, 0x8 ;  /* 0x0000000800057802 */ /* 0x000fe20000000f00 */
[C---:B------:R-:W-:Y:S01]  /*56e0*/  FMUL.FTZ R6, R157.reuse, R6 ;  /* 0x000000069d067220 */ /* 0x040fe20000410000 */
        /* <DEDUP_REMOVED lines=72> */
.L_x_6135:
[----:B------:R-:W-:Y:S01]  /*5b70*/  ISETP.GE.AND P3, PT, R66, 0x10, PT ;  /* 0x000000104200780c */ /* 0x000fe20003f66270 */
[----:B----4-:R-:W-:Y:S01]  /*5b80*/  FFMA.FTZ R5, R7, R5, R4 ;  /* 0x0000000507057223 */ /* 0x010fe20000010004 */
[----:B------:R-:W-:-:S04]  /*5b90*/  UMOV UR9, 0xffffffff ;  /* 0xffffffff00097882 */ /* 0x000fc80000000000 */
[----:B------:R-:W-:-:S07]  /*5ba0*/  FSEL R8, R4, R5, !P3 ;  /* 0x0000000504087208 */ /* 0x000fce0005800000 */
[----:B--23--:R-:W-:Y:S01]  /*5bb0*/  @P3 FMUL.FTZ R7, R7, R188 ;  /* 0x000000bc07073220 */ /* 0x00cfe20000410000 */
[----:B------:R-:W-:Y:S06]  /*5bc0*/  BRA.DIV UR9, `(.L_x_6078) ;  /* 0x0000003a09447947 */ /* 0x000fec000b800000 */
.L_x_6138:
[----:B------:R-:W-:-:S03]  /*5bd0*/  UMOV UR9, 0xffffffff ;  /* 0xffffffff00097882 */ /* 0x000fc60000000000 */
[----:B------:R-:W-:Y:S05]  /*5be0*/  BRA.DIV UR9, `(.L_x_6079) ;  /* 0x0000003a09647947 */ /* 0x000fea000b800000 */
.L_x_6141:
[----:B------:R-:W-:-:S03]  /*5bf0*/  UMOV UR9, 0xffffffff ;  /* 0xffffffff00097882 */ /* 0x000fc60000000000 */
[----:B------:R-:W-:Y:S05]  /*5c00*/  BRA.DIV UR9, `(.L_x_6080) ;  /* 0x0000003a09847947 */ /* 0x000fea000b800000 */
[----:B------:R2:W3:Y:S04]  /*5c10*/  SHFL.UP PT, R181, R7, 0x1, RZ ;  /* 0x0420000007b57989 */ /* 0x0004e800000e00ff */
[----:B------:R-:W4:Y:S04]  /*5c20*/  SHFL.UP PT, R8, R8, 0x1, RZ ;  /* 0x0420000008087989 */ /* 0x000f2800000e00ff */
[----:B-----5:R2:W0:Y:S04]  /*5c30*/  SHFL.IDX PT, R4, R2, RZ, 0x1f ;  /* 0x00001fff02047589 */ /* 0x02042800000e0000 */
[----:B------:R2:W0:Y:S02]  /*5c40*/  SHFL.IDX PT, R5, R3, RZ, 0x1f ;  /* 0x00001fff03057589 */ /* 0x00042400000e0000 */
.L_x_6147:
[----:B--2---:R-:W2:Y:S01]  /*5c50*/  LDS.64 R6, [R61+0x1900] ;  /* 0x001900003d067984 */ /* 0x004ea20000000a00 */
[C---:B0--34-:R-:W-:Y:S01]  /*5c60*/  @P2 FFMA.FTZ R5, R181.reuse, R5, R8 ;  /* 0x00000005b5052223 */ /* 0x059fe20000010008 */
[----:B------:R-:W-:-:S03]  /*5c70*/  @P2 FMUL.FTZ R4, R181, R4 ;  /* 0x00000004b5042220 */ /* 0x000fc60000410000 */
[-C--:B--2---:R-:W-:Y:S01]  /*5c80*/  FFMA.FTZ R7, R5, R6.reuse, R7 ;  /* 0x0000000605077223 */ /* 0x084fe20000010007 */
[----:B------:R-:W-:-:S05]  /*5c90*/  FMUL.FTZ R6, R4, R6 ;  /* 0x0000000604067220 */ /* 0x000fca0000410000 */
[----:B------:R3:W-:Y:S02]  /*5ca0*/  STS.128 [R61+0x1900], R4 ;  /* 0x001900043d007388 */ /* 0x0007e40000000c00 */
.L_x_6076:
[----:B------:R-:W-:Y:S05]  /*5cb0*/  WARPSYNC.ALL ;  /* 0x0000000000007948 */ /* 0x000fea0003800000 */
[----:B------:R-:W-:Y:S01]  /*5cc0*/  BAR.SYNC.DEFER_BLOCKING 0x0 ;  /* 0x0000000000007b1d */ /* 0x000fe20000010000 */
[C---:B01---5:R-:W-:Y:S01]  /*5cd0*/  FMUL.FTZ R3, R208.reuse, R210 ;  /* 0x000000d2d0037220 */ /* 0x063fe20000410000 */
[----:B------:R-:W-:Y:S01]  /*5ce0*/  FFMA.FTZ R2, R208, R209, R207 ;  /* 0x000000d1d0027223 */ /* 0x000fe200000100cf */
[----:B------:R-:W-:Y:S01]  /*5cf0*/  UISETP.GE.AND UP0, UPT, UR26, UR40, UPT ;  /* 0x000000281a00728c */ /* 0x000fe2000bf06270 */
[----:B------:R-:W-:Y:S02]  /*5d00*/  HFMA2 R8, -RZ, RZ, 1.875, 0 ;  /* 0x3f800000ff087431 */ /* 0x000fe400000001ff */
        /* <DEDUP_REMOVED lines=104> */
.L_x_6164:
        /* <DEDUP_REMOVED lines=9> */
.L_x_6081:
        /* <DEDUP_REMOVED lines=21> */
[----:B------:R-:W-:-:S03]  /*6570*/  FFMA.FTZ R2, R140, R212, R3 ;  /* 0x000000d48c027223 */ /* 0x000fc60000010003 */
[----:B------:R-:W-:Y:S01]  /*6580*/  FFMA.FTZ R208, R208, R210, R207 ;  /* 0x000000d2d0d07223 */ /* 0x000fe200000100cf */
[----:B------:R-:W-:Y:S01]  /*6590*/  FFMA.FTZ R3, R137, R213, R2 ;  /* 0x000000d589037223 */ /* 0x000fe20000010002 */
[----:B------:R-:W-:Y:S02]  /*65a0*/  FADD.FTZ R2, -R182, R211 ;  /* 0x000000d3b6027221 */ /* 0x000fe40000010100 */
[----:B------:R-:W-:Y:S01]  /*65b0*/  FFMA.FTZ R205, R206, R208, R205 ;  /* 0x000000d0cecd7223 */ /* 0x000fe200000100cd */
[----:B0-----:R-:W-:Y:S01]  /*65c0*/  FFMA.FTZ R4, R138, R215, R3 ;  /* 0x000000d78a047223 */ /* 0x001fe20000010003 */
[----:B------:R-:W-:Y:S02]  /*65d0*/  FMUL.FTZ R206, R210, R82 ;  /* 0x00000052d2ce7220 */ /* 0x000fe40000410000 */
[----:B------:R-:W-:Y:S01]  /*65e0*/  FFMA.FTZ R204, R204, R205, R203 ;  /* 0x000000cdcccc7223 */ /* 0x000fe200000100cb */
[----:B------:R-:W-:Y:S01]  /*65f0*/  FFMA.FTZ R3, R135, R216, R4 ;  /* 0x000000d887037223 */ /* 0x000fe20000010004 */
[----:B------:R-:W-:-:S02]  /*6600*/  FMUL.FTZ R182, R205, R80 ;  /* 0x00000050cdb67220 */ /* 0x000fc40000410000 */
        /* <DEDUP_REMOVED lines=9> */
[----:B------:R-:W-:Y:S01]  /*66a0*/  FFMA.FTZ R196, R196, R198, R195 ;  /* 0x000000c6c4c47223 */ /* 0x000fe200000100c3 */
[----:B------:R-:W-:-:S03]  /*66b0*/  FFMA.FTZ R219, R131, R219, R214 ;  /* 0x000000db83db7223 */ /* 0x000fc600000100d6 */
[----:B------:R-:W-:Y:S01]  /*66c0*/  FFMA.FTZ R191, R191, R196, R194 ;  /* 0x000000c4bfbf7223 */ /* 0x000fe200000100c2 */
[----:B------:R-:W-:Y:S01]  /*66d0*/  FMUL.FTZ R195, R196, R75 ;  /* 0x0000004bc4c37220 */ /* 0x000fe20000410000 */
[----:B------:R-:W-:Y:S02]  /*66e0*/  P2R R194, PR, RZ, 0x2 ;  /* 0x00000002ffc27803 */ /* 0x000fe40000000000 */
[----:B------:R-:W-:Y:S01]  /*66f0*/  FFMA.FTZ R192, R192, R191, R189 ;  /* 0x000000bfc0c07223 */ /* 0x000fe200000100bd */
[----:B--2---:R-:W-:-:S03]  /*6700*/  FMUL.FTZ R8, R191, R74 ;  /* 0x0000004abf087220 */ /* 0x004fc60000410000 */
[----:B------:R-:W-:Y:S01]  /*6710*/  FFMA.FTZ R184, R179, R192, R184 ;  /* 0x000000c0b3b87223 */ /* 0x000fe200000100b8 */
[----:B------:R-:W-:Y:S01]  /*6720*/  FMUL.FTZ R179, R192, R73 ;  /* 0x00000049c0b37220 */ /* 0x000fe20000410000 */
[----:B------:R-:W-:Y:S02]  /*6730*/  FMUL.FTZ R189, R89, R8 ;  /* 0x0000000859bd7220 */ /* 0x000fe40000410000 */
[----:B------:R-:W-:-:S04]  /*6740*/  FFMA.FTZ R186, R165, R184, R186 ;  /* 0x000000b8a5ba7223 */ /* 0x000fc800000100ba */
[----:B------:R-:W-:Y:S01]  /*6750*/  FFMA.FTZ R177, R162, R186, R177 ;  /* 0x000000baa2b17223 */ /* 0x000fe200000100b1 */
[----:B------:R-:W-:Y:S01]  /*6760*/  FMUL.FTZ R165, R186, R71 ;  /* 0x00000047baa57220 */ /* 0x000fe20000410000 */
[----:B------:R-:W-:Y:S02]  /*6770*/  FMUL.FTZ R162, R198, R76 ;  /* 0x0000004cc6a27220 */ /* 0x000fe40000410000 */
[----:B------:R-:W-:-:S04]  /*6780*/  FFMA.FTZ R178, R163, R177, R178 ;  /* 0x000000b1a3b27223 */ /* 0x000fc800000100b2 */
[----:B------:R-:W-:Y:S01]  /*6790*/  FFMA.FTZ R157, R157, R178, R180 ;  /* 0x000000b29d9d7223 */ /* 0x000fe200000100b4 */
[----:B------:R-:W-:Y:S01]  /*67a0*/  FMUL.FTZ R163, R178, R69 ;  /* 0x00000045b2a37220 */ /* 0x000fe20000410000 */
[----:B------:R-:W-:Y:S02]  /*67b0*/  FMUL.FTZ R180, R202, R78 ;  /* 0x0000004ecab47220 */ /* 0x000fe40000410000 */
[----:B------:R-:W-:Y:S01]  /*67c0*/  FFMA.FTZ R154, R154, R157, R173 ;  /* 0x0000009d9a9a7223 */ /* 0x000fe200000100ad */
        /* <DEDUP_REMOVED lines=8> */
[----:B------:R-:W-:Y:S01]  /*6850*/  FMUL.FTZ R6, R184, R72 ;  /* 0x00000048b8067220 */ /* 0x000fe20000410000 */
[----:B------:R0:W-:Y:S01]  /*6860*/  STS [R42+0x850], R3 ;  /* 0x000850032a007388 */ /* 0x0001e20000000800 */
[-C--:B------:R-:W-:Y:S01]  /*6870*/  FFMA.FTZ R5, R176, R163.reuse, R5 ;  /* 0x000000a3b0057223 */ /* 0x080fe20000010005 */
[----:B------:R-:W-:Y:S01]  /*6880*/  FMUL.FTZ R163, R86, R163 ;  /* 0x000000a356a37220 */ /* 0x000fe20000410000 */
[-C--:B------:R-:W-:Y:S01]  /*6890*/  FMUL.FTZ R9, R85, R4.reuse ;  /* 0x0000000455097220 */ /* 0x080fe20000410000 */
[----:B------:R1:W-:Y:S01]  /*68a0*/  STS [R44+0x4], R7 ;  /* 0x000004072c007388 */ /* 0x0003e20000000800 */
[----:B------:R-:W-:Y:S01]  /*68b0*/  FFMA.FTZ R4, R174, R4, R5 ;  /* 0x00000004ae047223 */ /* 0x000fe20000010005 */
[----:B------:R-:W-:Y:S02]  /*68c0*/  FMUL.FTZ R5, R96, R199 ;  /* 0x000000c760057220 */ /* 0x000fe40000410000 */
[----:B------:R2:W-:Y:S01]  /*68d0*/  STS [R44+0x8], R163 ;  /* 0x000008a32c007388 */ /* 0x0005e20000000800 */
[----:B------:R-:W-:Y:S01]  /*68e0*/  FFMA.FTZ R165, R171, R165, R4 ;  /* 0x000000a5aba57223 */ /* 0x000fe20000010004 */
[----:B0-----:R-:W-:-:S02]  /*68f0*/  FMUL.FTZ R3, R87, R6 ;  /* 0x0000000657037220 */ /* 0x001fc40000410000 */
[----:B------:R0:W-:Y:S01]  /*6900*/  STS [R44+0xc], R9 ;  /* 0x00000c092c007388 */ /* 0x0001e20000000800 */
[----:B------:R-:W-:Y:S01]  /*6910*/  FFMA.FTZ R165, R172, R6, R165 ;  /* 0x00000006aca57223 */ /* 0x000fe200000100a5 */
[-C--:B-1----:R-:W-:Y:S01]  /*6920*/  FMUL.FTZ R7, R90, R179.reuse ;  /* 0x000000b35a077220 */ /* 0x082fe20000410000 */
[----:B------:R-:W-:Y:S01]  /*6930*/  FFMA.FTZ R6, R132, R220, R219 ;  /* 0x000000dc84067223 */ /* 0x000fe200000100db */
[----:B------:R1:W-:Y:S01]  /*6940*/  STS [R44+0x10], R173 ;  /* 0x000010ad2c007388 */ /* 0x0003e20000000800 */
[----:B------:R-:W-:Y:S01]  /*6950*/  FFMA.FTZ R4, R170, R179, R165 ;  /* 0x000000b3aa047223 */ /* 0x000fe200000100a5 */
[----:B--2---:R-:W-:Y:S01]  /*6960*/  FMUL.FTZ R163, R92, R195 ;  /* 0x000000c35ca37220 */ /* 0x004fe20000410000 */
[----:B------:R-:W-:Y:S01]  /*6970*/  FFMA.FTZ R187, R129, R187, R6 ;  /* 0x000000bb81bb7223 */ /* 0x000fe20000010006 */
        /* <DEDUP_REMOVED lines=8> */
[----:B------:R-:W-:Y:S01]  /*6a00*/  STS [R44+0x1c], R189 ;  /* 0x00001cbd2c007388 */ /* 0x000fe20000000800 */
[----:B-1----:R-:W-:-:S03]  /*6a10*/  FMUL.FTZ R163, R97, R206 ;  /* 0x000000ce61a37220 */ /* 0x002fc60000410000 */
[----:B------:R-:W-:Y:S01]  /*6a20*/  STS [R44+0x28], R173 ;  /* 0x000028ad2c007388 */ /* 0x000fe20000000800 */
[----:B--2---:R-:W-:-:S03]  /*6a30*/  FMUL.FTZ R9, R98, R201 ;  /* 0x000000c962097220 */ /* 0x004fc60000410000 */
[----:B------:R0:W-:Y:S04]  /*6a40*/  STS [R44+0x2c], R3 ;  /* 0x00002c032c007388 */ /* 0x0001e80000000800 */
[----:B------:R-:W-:Y:S04]  /*6a50*/  STS [R44+0x30], R5 ;  /* 0x000030052c007388 */ /* 0x000fe80000000800 */
[----:B------:R1:W-:Y:S01]  /*6a60*/  STS [R44+0x34], R7 ;  /* 0x000034072c007388 */ /* 0x0003e20000000800 */
[----:B0-----:R-:W-:Y:S01]  /*6a70*/  FFMA.FTZ R3, R169, R8, R4 ;  /* 0x00000008a9037223 */ /* 0x001fe20000010004 */
[----:B------:R-:W-:-:S02]  /*6a80*/  FFMA.FTZ R8, R130, R185, R187 ;  /* 0x000000b982087223 */ /* 0x000fc400000100bb */
[----:B------:R0:W-:Y:S01]  /*6a90*/  STS [R44+0x38], R9 ;  /* 0x000038092c007388 */ /* 0x0001e20000000800 */
[----:B------:R-:W-:-:S03]  /*6aa0*/  FFMA.FTZ R4, R168, R195, R3 ;  /* 0x000000c3a8047223 */ /* 0x000fc60000010003 */
[----:B------:R2:W-:Y:S01]  /*6ab0*/  STS [R44+0x3c], R163 ;  /* 0x00003ca32c007388 */ /* 0x0005e20000000800 */
[----:B-1----:R-:W-:-:S04]  /*6ac0*/  IMAD.WIDE.U32 R6, R30, UR8, R32 ;  /* 0x000000081e067c25 */ /* 0x002fc8000f8e0020 */
[----:B------:R-:W-:Y:S01]  /*6ad0*/  FFMA.FTZ R3, R167, R162, R4 ;  /* 0x000000a2a7037223 */ /* 0x000fe20000010004 */
[----:B------:R-:W-:Y:S01]  /*6ae0*/  BAR.SYNC.DEFER_BLOCKING 0x0 ;  /* 0x0000000000007b1d */ /* 0x000fe20000010000 */
[----:B------:R-:W-:Y:S01]  /*6af0*/  FADD.FTZ R162, -R19, R181 ;  /* 0x000000b513a27221 */ /* 0x000fe20000010100 */
[----:B------:R-:W-:Y:S01]  /*6b00*/  IMAD R5, R31, UR8, R7 ;  /* 0x000000081f057c24 */ /* 0x000fe2000f8e0207 */
[----:B------:R-:W-:Y:S01]  /*6b10*/  LEA R4, P1, R6, UR38, 0x2 ;  /* 0x0000002606047c11 */ /* 0x000fe2000f8210ff */
[----:B------:R-:W-:Y:S01]  /*6b20*/  FFMA.FTZ R3, R166, R197, R3 ;  /* 0x000000c5a6037223 */ /* 0x000fe20000010003 */
[----:B0-----:R-:W-:Y:S01]  /*6b30*/  IADD3 R9, PT, PT, -R193, UR33, RZ ;  /* 0x00000021c1097c10 */ /* 0x001fe2000fffe1ff */
[----:B------:R-:W-:Y:S01]  /*6b40*/  FFMA.FTZ R7, R127, R190, R8 ;  /* 0x000000be7f077223 */ /* 0x000fe20000010008 */
[----:B------:R-:W-:Y:S01]  /*6b50*/  LEA.HI.X R5, R6, UR39, R5, 0x2, P1 ;  /* 0x0000002706057c11 */ /* 0x000fe200088f1405 */
[----:B------:R-:W-:Y:S01]  /*6b60*/  FFMA.FTZ R3, R164, R180, R3 ;  /* 0x000000b4a4037223 */ /* 0x000fe20000010003 */
[----:B------:R-:W-:Y:S01]  /*6b70*/  ISETP.GE.AND P1, PT, R9, 0x1, PT ;  /* 0x000000010900780c */ /* 0x000fe20003f26270 */
[----:B------:R-:W-:Y:S01]  /*6b80*/  FADD.FTZ R8, -R159, R183 ;  /* 0x000000b79f087221 */ /* 0x000fe20000010100 */
[----:B------:R-:W-:Y:S01]  /*6b90*/  FFMA.FTZ R6, R128, R183, R7 ;  /* 0x000000b780067223 */ /* 0x000fe20000010007 */
[----:B------:R-:W-:Y:S01]  /*6ba0*/  FFMA.FTZ R3, R160, R199, R3 ;  /* 0x000000c7a0037223 */ /* 0x000fe20000010003 */
[----:B------:R-:W-:-:S02]  /*6bb0*/  ISETP.GE.AND P2, PT, R9, 0x41, PT ;  /* 0x000000410900780c */ /* 0x000fc40003f46270 */
[----:B------:R-:W-:Y:S01]  /*6bc0*/  FFMA.FTZ R7, R125, R188, R6 ;  /* 0x000000bc7d077223 */ /* 0x000fe20000010006 */
[----:B------:R-:W-:Y:S01]  /*6bd0*/  FFMA.FTZ R3, R8, R182, R3 ;  /* 0x000000b608037223 */ /* 0x000fe20000010003 */
[C---:B------:R-:W-:Y:S02]  /*6be0*/  ISETP.GE.AND P3, PT, R9.reuse, 0x81, PT ;  /* 0x000000810900780c */ /* 0x040fe40003f66270 */
[----:B------:R-:W-:Y:S01]  /*6bf0*/  ISETP.GE.AND P4, PT, R9, 0xc1, PT ;  /* 0x000000c10900780c */ /* 0x000fe20003f86270 */
[----:B------:R-:W-:Y:S01]  /*6c00*/  FFMA.FTZ R6, R126, R181, R7 ;  /* 0x000000b57e067223 */ /* 0x000fe20000010007 */
[----:B------:R-:W-:Y:S01]  /*6c10*/  FFMA.FTZ R3, R158, R201, R3 ;  /* 0x000000c99e037223 */ /* 0x000fe20000010003 */
[----:B------:R2:W0:Y:S01]  /*6c20*/  LDS R165, [R45+0x950] ;  /* 0x000950002da57984 */ /* 0x0004220000000800 */
[----:B------:R-:W-:Y:S09]  /*6c30*/  @!P1 BRA `(.L_x_6084) ;  /* 0x0000000000089947 */ /* 0x000ff20003800000 */
[----:B------:R-:W1:Y:S04]  /*6c40*/  LDS R7, [R40+0x850] ;  /* 0x0008500028077984 */ /* 0x000e680000000800 */
[----:B-1----:R1:W-:Y:S02]  /*6c50*/  REDG.E.ADD.F32.FTZ.RN.STRONG.GPU desc[UR30][R4.64], R7 ;  /* 0x00000007040079a6 */ /* 0x0023e4000c12f31e */
.L_x_6084:
[----:B------:R-:W-:Y:S05]  /*6c60*/  BSYNC.RECONVERGENT B0 ;  /* 0x0000000000007941 */ /* 0x000fea0003800200 */
.L_x_6083:
[----:B------:R-:W-:Y:S04]  /*6c70*/  BSSY.RECONVERGENT B0, `(.L_x_6085) ;  /* 0x0000003000007945 */ /* 0x000fe80003800200 */
[----:B------:R-:W-:Y:S05]  /*6c80*/  @!P2 BRA `(.L_x_6086) ;  /* 0x000000000004a947 */ /* 0x000fea0003800000 */
[----:B0-----:R3:W-:Y:S02]  /*6c90*/  REDG.E.ADD.F32.FTZ.RN.STRONG.GPU desc[UR30][R4.64+0x100], R165 ;  /* 0x000100a5040079a6 */ /* 0x0017e4000c12f31e */
.L_x_6086:
[----:B------:R-:W-:Y:S05]  /*6ca0*/  BSYNC.RECONVERGENT B0 ;  /* 0x0000000000007941 */ /* 0x000fea0003800200 */
.L_x_6085:
[----:B-1----:R1:W4:Y:S01]  /*6cb0*/  LDS R7, [R46+0xa50] ;  /* 0x000a50002e077984 */ /* 0x0023220000000800 */
[----:B------:R-:W-:Y:S04]  /*6cc0*/  BSSY.RECONVERGENT B0, `(.L_x_6087) ;  /* 0x0000003000007945 */ /* 0x000fe80003800200 */
[----:B------:R-:W-:Y:S05]  /*6cd0*/  @!P3 BRA `(.L_x_6088) ;  /* 0x000000000004b947 */ /* 0x000fea0003800000 */
[----:B----4-:R4:W-:Y:S02]  /*6ce0*/  REDG.E.ADD.F32.FTZ.RN.STRONG.GPU desc[UR30][R4.64+0x200], R7 ;  /* 0x00020007040079a6 */ /* 0x0109e4000c12f31e */
.L_x_6088:
[----:B------:R-:W-:Y:S05]  /*6cf0*/  BSYNC.RECONVERGENT B0 ;  /* 0x0000000000007941 */ /* 0x000fea0003800200 */
.L_x_6087:
[----:B----4-:R4:W0:Y:S01]  /*6d00*/  LDS R7, [R47+0xb50] ;  /* 0x000b50002f077984 */ /* 0x0108220000000800 */
[----:B------:R-:W-:Y:S04]  /*6d10*/  BSSY.RECONVERGENT B0, `(.L_x_6089) ;  /* 0x0000003000007945 */ /* 0x000fe80003800200 */
[----:B------:R-:W-:Y:S05]  /*6d20*/  @!P4 BRA `(.L_x_6090) ;  /* 0x000000000004c947 */ /* 0x000fea0003800000 */
[----:B0-----:R0:W-:Y:S02]  /*6d30*/  REDG.E.ADD.F32.FTZ.RN.STRONG.GPU desc[UR30][R4.64+0x300], R7 ;  /* 0x00030007040079a6 */ /* 0x0011e4000c12f31e */
.L_x_6090:
[----:B------:R-:W-:Y:S05]  /*6d40*/  BSYNC.RECONVERGENT B0 ;  /* 0x0000000000007941 */ /* 0x000fea0003800200 */
.L_x_6089:
[----:B0-----:R-:W-:Y:S01]  /*6d50*/  FFMA.FTZ R7, R162, R206, R3 ;  /* 0x000000cea2077223 */ /* 0x001fe20000010003 */
[C---:B------:R-:W-:Y:S01]  /*6d60*/  ISETP.GE.AND P6, PT, R9.reuse, 0x101, PT ;  /* 0x000001010900780c */ /* 0x040fe20003fc6270 */
[----:B------:R0:W0:Y:S01]  /*6d70*/  LDS R3, [R48+0xc50] ;  /* 0x000c500030037984 */ /* 0x0000220000000800 */
[----:B------:R-:W-:Y:S01]  /*6d80*/  BSSY.RECONVERGENT B0, `(.L_x_6091) ;  /* 0x0000008000007945 */ /* 0x000fe20003800200 */
[C---:B------:R-:W-:Y:S02]  /*6d90*/  ISETP.GE.AND P1, PT, R9.reuse, 0x141, PT ;  /* 0x000001410900780c */ /* 0x040fe40003f26270 */
[C---:B------:R-:W-:Y:S02]  /*6da0*/  ISETP.GE.AND P2, PT, R9.reuse, 0x181, PT ;  /* 0x000001810900780c */ /* 0x040fe40003f46270 */
[C---:B------:R-:W-:Y:S02]  /*6db0*/  ISETP.GE.AND P3, PT, R9.reuse, 0x1c1, PT ;  /* 0x000001c10900780c */ /* 0x040fe40003f66270 */
[----:B------:R-:W-:-:S02]  /*6dc0*/  ISETP.GE.AND P4, PT, R9, 0x201, PT ;  /* 0x000002010900780c */ /* 0x000fc40003f86270 */
[----:B------:R-:W-:Y:S02]  /*6dd0*/  ISETP.GE.AND P5, PT, R9, 0x241, PT ;  /* 0x000002410900780c */ /* 0x000fe40003fa6270 */
[----:B------:R-:W-:Y:S11]  /*6de0*/  @!P6 BRA `(.L_x_6092) ;  /* 0x000000000004e947 */ /* 0x000ff60003800000 */
[----:B0-----:R0:W-:Y:S02]  /*6df0*/  REDG.E.ADD.F32.FTZ.RN.STRONG.GPU desc[UR30][R4.64+0x400], R3 ;  /* 0x00040003040079a6 */ /* 0x0011e4000c12f31e */
.L_x_6092:
[----:B------:R-:W-:Y:S05]  /*6e00*/  BSYNC.RECONVERGENT B0 ;  /* 0x0000000000007941 */ /* 0x000fea0003800200 */
.L_x_6091:
[----:B0-----:R0:W0:Y:S01]  /*6e10*/  LDS R3, [R49+0xd50] ;  /* 0x000d500031037984 */ /* 0x0010220000000800 */
[----:B------:R-:W-:Y:S04]  /*6e20*/  BSSY.RECONVERGENT B0, `(.L_x_6093) ;  /* 0x0000003000007945 */ /* 0x000fe80003800200 */
[----:B------:R-:W-:Y:S05]  /*6e30*/  @!P1 BRA `(.L_x_6094) ;  /* 0x0000000000049947 */ /* 0x000fea0003800000 */
[----:B0-----:R0:W-:Y:S02]  /*6e40*/  REDG.E.ADD.F32.FTZ.RN.STRONG.GPU desc[UR30][R4.64+0x500], R3 ;  /* 0x00050003040079a6 */ /* 0x0011e4000c12f31e */
.L_x_6094:
[----:B------:R-:W-:Y:S05]  /*6e50*/  BSYNC.RECONVERGENT B0 ;  /* 0x0000000000007941 */ /* 0x000fea0003800200 */
.L_x_6093:
[----:B0-----:R0:W0:Y:S01]  /*6e60*/  LDS R3, [R50+0xe50] ;  /* 0x000e500032037984 */ /* 0x0010220000000800 */
[----:B------:R-:W-:Y:S04]  /*6e70*/  BSSY.RECONVERGENT B0, `(.L_x_6095) ;  /* 0x0000003000007945 */ /* 0x000fe80003800200 */
[----:B------:R-:W-:Y:S05]  /*6e80*/  @!P2 BRA `(.L_x_6096) ;  /* 0x000000000004a947 */ /* 0x000fea0003800000 */
[----:B0-----:R0:W-:Y:S02]  /*6e90*/  REDG.E.ADD.F32.FTZ.RN.STRONG.GPU desc[UR30][R4.64+0x600], R3 ;  /* 0x00060003040079a6 */ /* 0x0011e4000c12f31e */
.L_x_6096:
[----:B------:R-:W-:Y:S05]  /*6ea0*/  BSYNC.RECONVERGENT B0 ;  /* 0x0000000000007941 */ /* 0x000fea0003800200 */
.L_x_6095:
[----:B0-----:R0:W0:Y:S01]  /*6eb0*/  LDS R3, [R51+0xf50] ;  /* 0x000f500033037984 */ /* 0x0010220000000800 */
[----:B------:R-:W-:Y:S04]  /*6ec0*/  BSSY.RECONVERGENT B0, `(.L_x_6097) ;  /* 0x0000003000007945 */ /* 0x000fe80003800200 */
[----:B------:R-:W-:Y:S05]  /*6ed0*/  @!P3 BRA `(.L_x_6098) ;  /* 0x000000000004b947 */ /* 0x000fea0003800000 */
[----:B0-----:R0:W-:Y:S02]  /*6ee0*/  REDG.E.ADD.F32.FTZ.RN.STRONG.GPU desc[UR30][R4.64+0x700], R3 ;  /* 0x00070003040079a6 */ /* 0x0011e4000c12f31e */
.L_x_6098:
[----:B------:R-:W-:Y:S05]  /*6ef0*/  BSYNC.RECONVERGENT B0 ;  /* 0x0000000000007941 */ /* 0x000fea0003800200 */
.L_x_6097:
[----:B0-----:R0:W0:Y:S01]  /*6f00*/  LDS R3, [R59+0x1050] ;  /* 0x001050003b037984 */ /* 0x0010220000000800 */
[----:B------:R-:W-:Y:S04]  /*6f10*/  BSSY.RECONVERGENT B0, `(.L_x_6099) ;  /* 0x0000003000007945 */ /* 0x000fe80003800200 */
[----:B------:R-:W-:Y:S05]  /*6f20*/  @!P4 BRA `(.L_x_6100) ;  /* 0x000000000004c947 */ /* 0x000fea0003800000 */
[----:B0-----:R0:W-:Y:S02]  /*6f30*/  REDG.E.ADD.F32.FTZ.RN.STRONG.GPU desc[UR30][R4.64+0x800], R3 ;  /* 0x00080003040079a6 */ /* 0x0011e4000c12f31e */
.L_x_6100:
[----:B------:R-:W-:Y:S05]  /*6f40*/  BSYNC.RECONVERGENT B0 ;  /* 0x0000000000007941 */ /* 0x000fea0003800200 */
.L_x_6099:
[----:B0-----:R0:W0:Y:S01]  /*6f50*/  LDS R3, [R52+0x1150] ;  /* 0x0011500034037984 */ /* 0x0010220000000800 */
[----:B------:R-:W-:Y:S04]  /*6f60*/  BSSY.RECONVERGENT B0, `(.L_x_6101) ;  /* 0x0000003000007945 */ /* 0x000fe80003800200 */
[----:B------:R-:W-:Y:S05]  /*6f70*/  @!P5 BRA `(.L_x_6102) ;  /* 0x000000000004d947 */ /* 0x000fea0003800000 */
[----:B0-----:R0:W-:Y:S02]  /*6f80*/  REDG.E.ADD.F32.FTZ.RN.STRONG.GPU desc[UR30][R4.64+0x900], R3 ;  /* 0x00090003040079a6 */ /* 0x0011e4000c12f31e */
.L_x_6102:
[----:B------:R-:W-:Y:S05]  /*6f90*/  BSYNC.RECONVERGENT B0 ;  /* 0x0000000000007941 */ /* 0x000fea0003800200 */
.L_x_6101:
        /* <DEDUP_REMOVED lines=10> */
.L_x_6104:
[----:B------:R-:W-:Y:S05]  /*7040*/  BSYNC.RECONVERGENT B0 ;  /* 0x0000000000007941 */ /* 0x000fea0003800200 */
.L_x_6103:
[----:B0-----:R0:W0:Y:S01]  /*7050*/  LDS R3, [R54+0x1350] ;  /* 0x0013500036037984 */ /* 0x0010220000000800 */
[----:B------:R-:W-:Y:S04]  /*7060*/  BSSY.RECONVERGENT B0, `(.L_x_6105) ;  /* 0x0000003000007945 */ /* 0x000fe80003800200 */
[----:B------:R-:W-:Y:S05]  /*7070*/  @!P1 BRA `(.L_x_6106) ;  /* 0x0000000000049947 */ /* 0x000fea0003800000 */
[----:B0-----:R0:W-:Y:S02]  /*7080*/  REDG.E.ADD.F32.FTZ.RN.STRONG.GPU desc[UR30][R4.64+0xb00], R3 ;  /* 0x000b0003040079a6 */ /* 0x0011e4000c12f31e */
.L_x_6106:
[----:B------:R-:W-:Y:S05]  /*7090*/  BSYNC.RECONVERGENT B0 ;  /* 0x0000000000007941 */ /* 0x000fea0003800200 */
.L_x_6105:
[----:B0-----:R0:W0:Y:S01]  /*70a0*/  LDS R3, [R55+0x1450] ;  /* 0x0014500037037984 */ /* 0x0010220000000800 */
[----:B------:R-:W-:Y:S04]  /*70b0*/  BSSY.RECONVERGENT B0, `(.L_x_6107) ;  /* 0x0000003000007945 */ /* 0x000fe80003800200 */
[----:B------:R-:W-:Y:S05]  /*70c0*/  @!P2 BRA `(.L_x_6108) ;  /* 0x000000000004a947 */ /* 0x000fea0003800000 */
[----:B0-----:R0:W-:Y:S02]  /*70d0*/  REDG.E.ADD.F32.FTZ.RN.STRONG.GPU desc[UR30][R4.64+0xc00], R3 ;  /* 0x000c0003040079a6 */ /* 0x0011e4000c12f31e */
.L_x_6108:
[----:B------:R-:W-:Y:S05]  /*70e0*/  BSYNC.RECONVERGENT B0 ;  /* 0x0000000000007941 */ /* 0x000fea0003800200 */
.L_x_6107:
[----:B0-----:R0:W0:Y:S01]  /*70f0*/  LDS R3, [R56+0x1550] ;  /* 0x0015500038037984 */ /* 0x0010220000000800 */
[----:B------:R-:W-:Y:S04]  /*7100*/  BSSY.RECONVERGENT B0, `(.L_x_6109) ;  /* 0x0000003000007945 */ /* 0x000fe80003800200 */
[----:B------:R-:W-:Y:S05]  /*7110*/  @!P3 BRA `(.L_x_6110) ;  /* 0x000000000004b947 */ /* 0x000fea0003800000 */
[----:B0-----:R0:W-:Y:S02]  /*7120*/  REDG.E.ADD.F32.FTZ.RN.STRONG.GPU desc[UR30][R4.64+0xd00], R3 ;  /* 0x000d0003040079a6 */ /* 0x0011e4000c12f31e */
.L_x_6110:
[----:B------:R-:W-:Y:S05]  /*7130*/  BSYNC.RECONVERGENT B0 ;  /* 0x0000000000007941 */ /* 0x000fea0003800200 */
.L_x_6109:
[----:B0-----:R0:W0:Y:S01]  /*7140*/  LDS R3, [R57+0x1650] ;  /* 0x0016500039037984 */ /* 0x0010220000000800 */
[----:B------:R-:W-:Y:S04]  /*7150*/  BSSY.RECONVERGENT B0, `(.L_x_6111) ;  /* 0x0000003000007945 */ /* 0x000fe80003800200 */
[----:B------:R-:W-:Y:S05]  /*7160*/  @!P4 BRA `(.L_x_6112) ;  /* 0x000000000004c947 */ /* 0x000fea0003800000 */
[----:B0-----:R0:W-:Y:S02]  /*7170*/  REDG.E.ADD.F32.FTZ.RN.STRONG.GPU desc[UR30][R4.64+0xe00], R3 ;  /* 0x000e0003040079a6 */ /* 0x0011e4000c12f31e */
.L_x_6112:
[----:B------:R-:W-:Y:S05]  /*7180*/  BSYNC.RECONVERGENT B0 ;  /* 0x0000000000007941 */ /* 0x000fea0003800200 */
.L_x_6111:
[----:B0-----:R0:W0:Y:S01]  /*7190*/  LDS R3, [R58+0x1750] ;  /* 0x001750003a037984 */ /* 0x0010220000000800 */
[----:B------:R-:W-:Y:S04]  /*71a0*/  BSSY.RECONVERGENT B0, `(.L_x_6113) ;  /* 0x0000003000007945 */ /* 0x000fe80003800200 */
[----:B------:R-:W-:Y:S05]  /*71b0*/  @!P5 BRA `(.L_x_6114) ;  /* 0x000000000004d947 */ /* 0x000fea0003800000 */
[----:B0-----:R0:W-:Y:S02]  /*71c0*/  REDG.E.ADD.F32.FTZ.RN.STRONG.GPU desc[UR30][R4.64+0xf00], R3 ;  /* 0x000f0003040079a6 */ /* 0x0011e4000c12f31e */
.L_x_6114:
[----:B------:R-:W-:Y:S05]  /*71d0*/  BSYNC.RECONVERGENT B0 ;  /* 0x0000000000007941 */ /* 0x000fea0003800200 */
.L_x_6113:
[----:B0--3--:R-:W0:Y:S01]  /*71e0*/  SHFL.DOWN PT, R4, R7, 0x1, 0x1f ;  /* 0x08201f0007047f89 */ /* 0x009e2200000e0000 */
[----:B------:R-:W-:Y:S01]  /*71f0*/  ISETP.GT.AND P1, PT, R66, 0x1e, PT ;  /* 0x0000001e4200780c */ /* 0x000fe20003f24270 */
[-C--:B------:R-:W-:Y:S01]  /*7200*/  FMUL.FTZ R9, R149, R210.reuse ;  /* 0x000000d295097220 */ /* 0x080fe20000410000 */
[----:B------:R-:W-:Y:S01]  /*7210*/  FMUL.FTZ R210, R161, R210 ;  /* 0x000000d2a1d27220 */ /* 0x000fe20000410000 */
[----:B------:R-:W3:Y:S01]  /*7220*/  SHFL.DOWN PT, R3, R6, 0x1, 0x1f ;  /* 0x08201f0006037f89 */ /* 0x000ee200000e0000 */
        /* <DEDUP_REMOVED lines=10> */
[----:B------:R-:W-:Y:S01]  /*72d0*/  FFMA.FTZ R106, R15, R75, R106 ;  /* 0x0000004b0f6a7223 */ /* 0x000fe2000001006a */
[----:B------:R-:W-:Y:S01]  /*72e0*/  ISETP.NE.AND P2, PT, R194, RZ, PT ;  /* 0x000000ffc200720c */ /* 0x000fe20003f45270 */
[-C--:B------:R-:W-:Y:S01]  /*72f0*/  FMUL.FTZ R13, R13, R186.reuse ;  /* 0x000000ba0d0d7220 */ /* 0x080fe20000410000 */
[-C--:B------:R-:W-:Y:S01]  /*7300*/  FMUL.FTZ R150, R150, R177.reuse ;  /* 0x000000b196967220 */ /* 0x080fe20000410000 */
[C---:B------:R-:W-:Y:S01]  /*7310*/  FMUL.FTZ R186, R149.reuse, R186 ;  /* 0x000000ba95ba7220 */ /* 0x040fe20000410000 */
[----:B------:R-:W-:Y:S01]  /*7320*/  FMUL.FTZ R177, R149, R177 ;  /* 0x000000b195b17220 */ /* 0x000fe20000410000 */
[----:B------:R-:W-:Y:S01]  /*7330*/  FMUL.FTZ R11, R11, R178 ;  /* 0x000000b20b0b7220 */ /* 0x000fe20000410000 */
[----:B------:R-:W-:Y:S01]  /*7340*/  FMUL.FTZ R12, R12, R157 ;  /* 0x0000009d0c0c7220 */ /* 0x000fe20000410000 */
[----:B------:R-:W-:Y:S01]  /*7350*/  FMUL.FTZ R171, R171, R186 ;  /* 0x000000baabab7220 */ /* 0x000fe20000410000 */
[----:B0-----:R-:W-:Y:S01]  /*7360*/  @!P1 FADD.FTZ R7, R7, R4 ;  /* 0x0000000407079221 */ /* 0x001fe20000010000 */
[----:B------:R-:W-:Y:S01]  /*7370*/  FMUL.FTZ R174, R174, R177 ;  /* 0x000000b1aeae7220 */ /* 0x000fe20000410000 */
[----:B------:R-:W-:Y:S01]  /*7380*/  FFMA.FTZ R146, R13, R71, R146 ;  /* 0x000000470d927223 */ /* 0x000fe20000010092 */
[----:B------:R-:W-:Y:S01]  /*7390*/  BSSY.RECONVERGENT B0, `(.L_x_6115) ;  /* 0x0000074000007945 */ /* 0x000fe20003800200 */
[----:B---3--:R-:W-:Y:S01]  /*73a0*/  @!P1 FADD.FTZ R6, R6, R3 ;  /* 0x0000000306069221 */ /* 0x008fe20000010000 */
[----:B------:R-:W0:Y:S01]  /*73b0*/  SHFL.DOWN PT, R4, R7, 0x2, 0x1f ;  /* 0x08401f0007047f89 */ /* 0x000e2200000e0000 */
[----:B------:R-:W-:Y:S01]  /*73c0*/  ISETP.GT.AND P1, PT, R66, 0x1d, PT ;  /* 0x0000001d4200780c */ /* 0x000fe20003f24270 */
[C---:B------:R-:W-:Y:S01]  /*73d0*/  FMUL.FTZ R3, R149.reuse, R208 ;  /* 0x000000d095037220 */ /* 0x040fe20000410000 */
[----:B------:R-:W-:Y:S01]  /*73e0*/  FFMA.FTZ R99, R210, R82, R99 ;  /* 0x00000052d2637223 */ /* 0x000fe20000010063 */
[----:B------:R-:W3:Y:S01]  /*73f0*/  SHFL.DOWN PT, R19, R6, 0x2, 0x1f ;  /* 0x08401f0006137f89 */ /* 0x000ee200000e0000 */
[----:B------:R-:W-:Y:S01]  /*7400*/  FFMA.FTZ R101, R156, R80, R101 ;  /* 0x000000509c657223 */ /* 0x000fe20000010065 */
[----:B------:R-:W-:Y:S01]  /*7410*/  FMUL.FTZ R9, R158, R3 ;  /* 0x000000039e097220 */ /* 0x000fe20000410000 */
[C---:B------:R-:W-:Y:S01]  /*7420*/  FMUL.FTZ R3, R149.reuse, R204 ;  /* 0x000000cc95037220 */ /* 0x040fe20000410000 */
[----:B------:R-:W-:Y:S01]  /*7430*/  FFMA.FTZ R145, R152, R74, R145 ;  /* 0x0000004a98917223 */ /* 0x000fe20000010091 */
[----:B------:R-:W-:Y:S01]  /*7440*/  FFMA.FTZ R141, R150, R70, R141 ;  /* 0x00000046968d7223 */ /* 0x000fe2000001008d */
[----:B------:R-:W-:Y:S01]  /*7450*/  FFMA.FTZ R18, R98, R5, R9 ;  /* 0x0000000562127223 */ /* 0x000fe20000010009 */
[----:B------:R-:W-:Y:S01]  /*7460*/  FMUL.FTZ R9, R160, R3 ;  /* 0x00000003a0097220 */ /* 0x000fe20000410000 */
[C---:B------:R-:W-:Y:S01]  /*7470*/  FMUL.FTZ R3, R149.reuse, R202 ;  /* 0x000000ca95037220 */ /* 0x040fe20000410000 */
[-C--:B------:R-:W-:Y:S01]  /*7480*/  FMUL.FTZ R5, R16, R200.reuse ;  /* 0x000000c810057220 */ /* 0x080fe20000410000 */
        /* <DEDUP_REMOVED lines=12> */
[----:B------:R-:W-:Y:S01]  /*7550*/  FFMA.FTZ R16, R94, R5, R9 ;  /* 0x000000055e107223 */ /* 0x000fe20000010009 */
[----:B------:R-:W-:Y:S01]  /*7560*/  FMUL.FTZ R9, R168, R3 ;  /* 0x00000003a8097220 */ /* 0x000fe20000410000 */
[----:B---3--:R-:W-:Y:S01]  /*7570*/  @!P1 FADD.FTZ R6, R6, R19 ;  /* 0x0000001306069221 */ /* 0x008fe20000010000 */
[----:B------:R-:W0:Y:S01]  /*7580*/  SHFL.DOWN PT, R158, R7, 0x4, 0x1f ;  /* 0x08801f00079e7f89 */ /* 0x000e2200000e0000 */
[----:B------:R-:W-:Y:S01]  /*7590*/  ISETP.GT.AND P1, PT, R66, 0x1b, PT ;  /* 0x0000001b4200780c */ /* 0x000fe20003f24270 */
[----:B------:R-:W-:Y:S01]  /*75a0*/  FFMA.FTZ R19, R97, R210, R162 ;  /* 0x000000d261137223 */ /* 0x000fe200000100a2 */
[----:B------:R-:W-:Y:S01]  /*75b0*/  FFMA.FTZ R17, R93, R4, R164 ;  /* 0x000000045d117223 */ /* 0x000fe200000100a4 */
[----:B------:R-:W3:Y:S01]  /*75c0*/  SHFL.DOWN PT, R159, R6, 0x4, 0x1f ;  /* 0x08801f00069f7f89 */ /* 0x000ee200000e0000 */
[----:B------:R-:W-:Y:S01]  /*75d0*/  FADD.FTZ R117, R16, R117 ;  /* 0x0000007510757221 */ /* 0x000fe20000010000 */
[----:B------:R-:W-:Y:S01]  /*75e0*/  FADD.FTZ R124, R19, R124 ;  /* 0x0000007c137c7221 */ /* 0x000fe20000010000 */
[----:B------:R-:W-:Y:S01]  /*75f0*/  FFMA.FTZ R19, R95, R156, R8 ;  /* 0x0000009c5f137223 */ /* 0x000fe20000010008 */
[-C--:B------:R-:W-:Y:S01]  /*7600*/  FMUL.FTZ R8, R153, R198.reuse ;  /* 0x000000c699087220 */ /* 0x080fe20000410000 */
[----:B------:R-:W-:Y:S01]  /*7610*/  FMUL.FTZ R198, R149, R198 ;  /* 0x000000c695c67220 */ /* 0x000fe20000410000 */
[----:B------:R-:W-:Y:S01]  /*7620*/  FADD.FTZ R120, R17, R120 ;  /* 0x0000007811787221 */ /* 0x000fe20000010000 */
[----:B------:R-:W-:Y:S01]  /*7630*/  FADD.FTZ R122, R19, R122 ;  /* 0x0000007a137a7221 */ /* 0x000fe20000010000 */
[----:B------:R-:W-:Y:S01]  /*7640*/  FFMA.FTZ R103, R4, R78, R103 ;  /* 0x0000004e04677223 */ /* 0x000fe20000010067 */
[----:B------:R-:W-:Y:S01]  /*7650*/  FMUL.FTZ R198, R167, R198 ;  /* 0x000000c6a7c67220 */ /* 0x000fe20000410000 */
[CC--:B------:R-:W-:Y:S01]  /*7660*/  FMUL.FTZ R3, R149.reuse, R192.reuse ;  /* 0x000000c095037220 */ /* 0x0c0fe20000410000 */
[----:B------:R-:W-:Y:S01]  /*7670*/  FMUL.FTZ R4, R149, R191 ;  /* 0x000000bf95047220 */ /* 0x000fe20000410000 */
[----:B------:R-:W-:Y:S01]  /*7680*/  FMUL.FTZ R5, R14, R192 ;  /* 0x000000c00e057220 */ /* 0x000fe20000410000 */
[----:B------:R-:W-:Y:S01]  /*7690*/  FFMA.FTZ R17, R91, R8, R198 ;  /* 0x000000085b117223 */ /* 0x000fe200000100c6 */
[----:B------:R-:W-:Y:S01]  /*76a0*/  FFMA.FTZ R14, R92, R15, R9 ;  /* 0x0000000f5c0e7223 */ /* 0x000fe20000010009 */
[----:B------:R-:W-:Y:S01]  /*76b0*/  FFMA.FTZ R105, R8, R76, R105 ;  /* 0x0000004c08697223 */ /* 0x000fe20000010069 */
[----:B------:R-:W-:Y:S01]  /*76c0*/  FMUL.FTZ R9, R170, R3 ;  /* 0x00000003aa097220 */ /* 0x000fe20000410000 */
[----:B------:R-:W-:Y:S01]  /*76d0*/  FADD.FTZ R116, R17, R116 ;  /* 0x0000007411747221 */ /* 0x000fe20000010000 */
[----:B------:R-:W-:Y:S01]  /*76e0*/  FMUL.FTZ R8, R169, R4 ;  /* 0x00000004a9087220 */ /* 0x000fe20000410000 */
[-C--:B------:R-:W-:Y:S01]  /*76f0*/  FMUL.FTZ R3, R149, R184.reuse ;  /* 0x000000b895037220 */ /* 0x080fe20000410000 */
        /* <DEDUP_REMOVED lines=8> */
[----:B------:R-:W-:Y:S01]  /*7780*/  FADD.FTZ R114, R15, R114 ;  /* 0x000000720f727221 */ /* 0x000fe20000010000 */
[----:B------:R-:W3:Y:S01]  /*7790*/  SHFL.DOWN PT, R19, R6, 0x8, 0x1f ;  /* 0x09001f0006137f89 */ /* 0x000ee200000e0000 */
[----:B------:R-:W-:Y:S01]  /*77a0*/  FFMA.FTZ R9, R87, R4, R172 ;  /* 0x0000000457097223 */ /* 0x000fe200000100ac */
[----:B------:R-:W-:Y:S01]  /*77b0*/  FADD.FTZ R113, R8, R113 ;  /* 0x0000007108717221 */ /* 0x000fe20000010000 */
[----:B------:R-:W-:Y:S01]  /*77c0*/  FMUL.FTZ R8, R149, R157 ;  /* 0x0000009d95087220 */ /* 0x000fe20000410000 */
[----:B------:R-:W-:Y:S01]  /*77d0*/  FFMA.FTZ R148, R5, R73, R148 ;  /* 0x0000004905947223 */ /* 0x000fe20000010094 */
[----:B------:R-:W-:Y:S01]  /*77e0*/  FFMA.FTZ R143, R4, R72, R143 ;  /* 0x00000048048f7223 */ /* 0x000fe2000001008f */
[----:B------:R-:W-:Y:S01]  /*77f0*/  FADD.FTZ R112, R9, R112 ;  /* 0x0000007009707221 */ /* 0x000fe20000010000 */
[----:B------:R-:W-:Y:S01]  /*7800*/  FMUL.FTZ R8, R175, R8 ;  /* 0x00000008af087220 */ /* 0x000fe20000410000 */
[----:B------:R-:W-:Y:S01]  /*7810*/  FADD.FTZ R115, R14, R115 ;  /* 0x000000730e737221 */ /* 0x000fe20000010000 */
[----:B------:R-:W-:Y:S01]  /*7820*/  FFMA.FTZ R14, R88, R13, R171 ;  /* 0x0000000d580e7223 */ /* 0x000fe200000100ab */
[----:B------:R-:W-:-:S03]  /*7830*/  FFMA.FTZ R13, R85, R150, R174 ;  /* 0x00000096550d7223 */ /* 0x000fc600000100ae */
        /* <DEDUP_REMOVED lines=9> */
[C---:B------:R-:W-:Y:S01]  /*78d0*/  FMUL.FTZ R3, R149.reuse, R178 ;  /* 0x000000b295037220 */ /* 0x040fe20000410000 */
[----:B------:R-:W-:-:S03]  /*78e0*/  FMUL.FTZ R149, R149, R154 ;  /* 0x0000009a95957220 */ /* 0x000fc60000410000 */
[----:B------:R-:W-:Y:S01]  /*78f0*/  FMUL.FTZ R9, R176, R3 ;  /* 0x00000003b0097220 */ /* 0x000fe20000410000 */
[----:B0-----:R-:W-:Y:S01]  /*7900*/  FADD.FTZ R4, R7, R16 ;  /* 0x0000001007047221 */ /* 0x001fe20000010000 */
[----:B------:R-:W-:Y:S01]  /*7910*/  FMUL.FTZ R3, R10, R154 ;  /* 0x0000009a0a037220 */ /* 0x000fe20000410000 */
[----:B------:R-:W-:Y:S01]  /*7920*/  FMUL.FTZ R149, R2, R149 ;  /* 0x0000009502957220 */ /* 0x000fe20000410000 */
[----:B------:R-:W-:Y:S01]  /*7930*/  FFMA.FTZ R10, R86, R11, R9 ;  /* 0x0000000b560a7223 */ /* 0x000fe20000010009 */
[----:B---3--:R-:W-:Y:S01]  /*7940*/  FADD.FTZ R5, R6, R17 ;  /* 0x0000001106057221 */ /* 0x008fe20000010000 */
[----:B------:R-:W-:Y:S01]  /*7950*/  FFMA.FTZ R9, R83, R12, R8 ;  /* 0x0000000c53097223 */ /* 0x000fe20000010008 */
[----:B------:R-:W-:Y:S01]  /*7960*/  FFMA.FTZ R2, R84, R3, R149 ;  /* 0x0000000354027223 */ /* 0x000fe20000010095 */
[----:B------:R-:W-:Y:S01]  /*7970*/  FFMA.FTZ R142, R3, R67, R142 ;  /* 0x00000043038e7223 */ /* 0x000fe2000001008e */
[----:B------:R-:W-:Y:S01]  /*7980*/  FADD.FTZ R109, R10, R109 ;  /* 0x0000006d0a6d7221 */ /* 0x000fe20000010000 */
[----:B------:R0:W-:Y:S01]  /*7990*/  @!P1 STS.64 [R15+UR10+0x18d8], R4 ;  /* 0x0018d8040f009988 */ /* 0x0001e20008000a0a */
[----:B------:R-:W-:Y:S01]  /*79a0*/  FADD.FTZ R108, R9, R108 ;  /* 0x0000006c096c7221 */ /* 0x000fe20000010000 */
        /* <DEDUP_REMOVED lines=18> */
.L_x_6116:
[----:B------:R-:W-:Y:S05]  /*7ad0*/  BSYNC.RECONVERGENT B0 ;  /* 0x0000000000007941 */ /* 0x000fea0003800200 */
.L_x_6115:
[----:B------:R-:W-:-:S04]  /*7ae0*/  UIADD3 UR8, UPT, UPT, UR8, 0x1, URZ ;  /* 0x0000000108087890 */ /* 0x000fc8000fffe0ff */
[----:B------:R-:W-:-:S09]  /*7af0*/  UISETP.GE.AND UP0, UPT, UR8, UR41, UPT ;  /* 0x000000290800728c */ /* 0x000fd2000bf06270 */
[----:B------:R-:W-:Y:S05]  /*7b00*/  BRA.U !UP0, `(.L_x_6117) ;  /* 0xffffffd108847547 */ /* 0x000fea000b83ffff */
.L_x_6072:
[----:B------:R-:W-:Y:S01]  /*7b10*/  BAR.SYNC.DEFER_BLOCKING 0x0 ;  /* 0x0000000000007b1d */ /* 0x000fe20000010000 */
[----:B------:R-:W-:-:S05]  /*7b20*/  F2FP.F16.F32.PACK_AB R99, R99, R100 ;  /* 0x000000646363723e */ /* 0x000fca00000000ff */
[----:B------:R-:W5:Y:S01]  /*7b30*/  LDCU.64 UR10, c[0x0][0x4f8] ;  /* 0x00009f00ff0a77ac */ /* 0x000f620008000a00 */
[----:B------:R-:W-:Y:S02]  /*7b40*/  F2FP.F16.F32.PACK_AB R98, R101, R102 ;  /* 0x000000666562723e */ /* 0x000fe400000000ff */
[----:B------:R-:W-:Y:S01]  /*7b50*/  F2FP.F16.F32.PACK_AB R97, R103, R104 ;  /* 0x000000686761723e */ /* 0x000fe200000000ff */
[----:B------:R-:W1:Y:S01]  /*7b60*/  LDCU.64 UR34, c[0x0][0x500] ;  /* 0x0000a000ff2277ac */ /* 0x000e620008000a00 */
[----:B------:R-:W-:Y:S01]  /*7b70*/  F2FP.F16.F32.PACK_AB R96, R105, R106 ;  /* 0x0000006a6960723e */ /* 0x000fe200000000ff */
[----:B------:R-:W2:Y:S01]  /*7b80*/  LDCU.64 UR36, c[0x0][0x550] ;  /* 0x0000aa00ff2477ac */ /* 0x000ea20008000a00 */
[----:B0-----:R-:W3:Y:S04]  /*7b90*/  LDG.E.128 R4, desc[UR30][R24.64] ;  /* 0x0000001e18047981 */ /* 0x001ee8000c1e1d00 */
[----:B------:R-:W4:Y:S01]  /*7ba0*/  LDG.E.128 R8, desc[UR30][R24.64+0x200] ;  /* 0x0002001e18087981 */ /* 0x000f22000c1e1d00 */
[----:B------:R-:W-:Y:S01]  /*7bb0*/  UMOV UR7, URZ ;  /* 0x000000ff00077c82 */ /* 0x000fe20008000000 */
[----:B------:R-:W-:-:S02]  /*7bc0*/  UIADD3 UR27, UP1, UPT, UR27, -0x800, URZ ;  /* 0xfffff8001b1b7890 */ /* 0x000fc4000ff3e0ff */
[----:B-----5:R-:W-:Y:S02]  /*7bd0*/  UIMAD.WIDE.U32 UR8, UR32, UR10, UR6 ;  /* 0x0000000a200872a5 */ /* 0x020fe4000f8e0006 */
[----:B------:R-:W-:Y:S02]  /*7be0*/  UIADD3 UR23, UP2, UPT, UR23, -0x800, URZ ;  /* 0xfffff80017177890 */ /* 0x000fe4000ff5e0ff */
[----:B------:R-:W-:Y:S02]  /*7bf0*/  UIMAD UR9, UR32, UR11, UR9 ;  /* 0x0000000b200972a4 */ /* 0x000fe4000f8e0209 */
[----:B------:R-:W-:Y:S02]  /*7c00*/  UIADD3.X UR22, UPT, UPT, UR22, -0x1, URZ, UP1, !UPT ;  /* 0xffffffff16167890 */ /* 0x000fe40008ffe4ff */
[----:B-1----:R-:W-:Y:S02]  /*7c10*/  UIMAD.WIDE.U32 UR8, UR14, UR34, UR8 ;  /* 0x000000220e0872a5 */ /* 0x002fe4000f8e0008 */
[----:B------:R-:W-:-:S02]  /*7c20*/  UIADD3.X UR24, UPT, UPT, UR24, -0x1, URZ, UP2, !UPT ;  /* 0xffffffff18187890 */ /* 0x000fc400097fe4ff */
[----:B------:R-:W-:Y:S02]  /*7c30*/  UIMAD UR10, UR14, UR35, UR9 ;  /* 0x000000230e0a72a4 */ /* 0x000fe4000f8e0209 */
[----:B--2---:R-:W-:Y:S01]  /*7c40*/  ULEA UR9, UP0, UR8, UR36, 0x1 ;  /* 0x0000002408097291 */ /* 0x004fe2000f8008ff */
[----:B------:R-:W0:Y:S03]  /*7c50*/  LDCU.64 UR34, c[0x0][0x560] ;  /* 0x0000ac00ff2277ac */ /* 0x000e260008000a00 */
[----:B------:R-:W-:-:S05]  /*7c60*/  ULEA.HI.X UR8, UR8, UR37, UR10, 0x1, UP0 ;  /* 0x0000002508087291 */ /* 0x000fca00080f0c0a */
[----:B------:R-:W1:Y:S01]  /*7c70*/  LDCU.64 UR10, c[0x0][0x520] ;  /* 0x0000a400ff0a77ac */ /* 0x000e620008000a00 */
[----:B---3--:R-:W-:Y:S04]  /*7c80*/  STS.128 [R63], R4 ;  /* 0x000000043f007388 */ /* 0x008fe80000000c00 */
[----:B----4-:R-:W-:Y:S01]  /*7c90*/  STS.128 [R63+0x200], R8 ;  /* 0x000200083f007388 */ /* 0x010fe20000000c00 */
[----:B------:R-:W-:-:S03]  /*7ca0*/  NOP ;  /* 0x0000000000007918 */ /* 0x000fc60000000000 */
[----:B------:R-:W2:Y:S04]  /*7cb0*/  LDS.128 R12, [R64] ;  /* 0x00000000400c7984 */ /* 0x000ea80000000c00 */
[----:B------:R-:W3:Y:S01]  /*7cc0*/  LDS.128 R4, [R64+0x10] ;  /* 0x0000100040047984 */ /* 0x000ee20000000c00 */
[----:B------:R-:W-:Y:S06]  /*7cd0*/  BAR.SYNC.DEFER_BLOCKING 0x0 ;  /* 0x0000000000007b1d */ /* 0x000fec0000010000 */
[----:B------:R-:W-:Y:S01]  /*7ce0*/  STS.128 [R64+0x10], R96 ;  /* 0x0000106040007388 */ /* 0x000fe20000000c00 */
[----:B--2---:R-:W-:-:S02]  /*7cf0*/  HADD2.F32 R3, -RZ, R12.H0_H0 ;  /* 0x2000000cff037230 */ /* 0x004fc40000004100 */
[----:B------:R-:W-:Y:S02]  /*7d00*/  HADD2.F32 R17, -RZ, R12.H1_H1 ;  /* 0x3000000cff117230 */ /* 0x000fe40000004100 */
[----:B------:R-:W-:Y:S02]  /*7d10*/  HADD2.F32 R9, -RZ, R14.H1_H1 ;  /* 0x3000000eff097230 */ /* 0x000fe40000004100 */
[--C-:B------:R-:W-:Y:S01]  /*7d20*/  FADD.FTZ R0, R3, R34.reuse ;  /* 0x0000002203007221 */ /* 0x100fe20000010000 */
[--C-:B------:R-:W-:Y:S02]  /*7d30*/  HADD2.F32 R3, -RZ, R13.reuse.H0_H0 ;  /* 0x2000000dff037230 */ /* 0x100fe40000004100 */
[--C-:B------:R-:W-:Y:S01]  /*7d40*/  FADD.FTZ R17, R17, R34.reuse ;  /* 0x0000002211117221 */ /* 0x100fe20000010000 */
[----:B------:R-:W-:Y:S01]  /*7d50*/  HADD2.F32 R13, -RZ, R13.H1_H1 ;  /* 0x3000000dff0d7230 */ /* 0x000fe20000004100 */
[----:B------:R-:W-:Y:S01]  /*7d60*/  FSETP.GTU.FTZ.AND P1, PT, R0, 20, PT ;  /* 0x41a000000000780b */ /* 0x000fe20003f3c000 */
[----:B------:R-:W-:-:S02]  /*7d70*/  FADD.FTZ R12, R3, R34 ;  /* 0x00000022030c7221 */ /* 0x000fc40000010000 */
[----:B------:R-:W-:Y:S01]  /*7d80*/  FSETP.GTU.FTZ.AND P2, PT, R17, 20, PT ;  /* 0x41a000001100780b */ /* 0x000fe20003f5c000 */
[--C-:B------:R-:W-:Y:S01]  /*7d90*/  FADD.FTZ R13, R13, R34.reuse ;  /* 0x000000220d0d7221 */ /* 0x100fe20000010000 */
[----:B------:R-:W-:Y:S01]  /*7da0*/  HADD2.F32 R3, -RZ, R14.H0_H0 ;  /* 0x2000000eff037230 */ /* 0x000fe20000004100 */
[----:B------:R-:W-:Y:S01]  /*7db0*/  FSETP.GTU.FTZ.AND P3, PT, R12, 20, PT ;  /* 0x41a000000c00780b */ /* 0x000fe20003f7c000 */
[--C-:B------:R-:W-:Y:S02]  /*7dc0*/  HADD2.F32 R11, -RZ, R15.reuse.H0_H0 ;  /* 0x2000000fff0b7230 */ /* 0x100fe40000004100 */
[----:B------:R-:W-:Y:S01]  /*7dd0*/  FSETP.GTU.FTZ.AND P4, PT, R13, 20, PT ;  /* 0x41a000000d00780b */ /* 0x000fe20003f9c000 */
[--C-:B------:R-:W-:Y:S01]  /*7de0*/  FADD.FTZ R10, R3, R34.reuse ;  /* 0x00000022030a7221 */ /* 0x100fe20000010000 */
[----:B------:R-:W-:Y:S02]  /*7df0*/  HADD2.F32 R15, -RZ, R15.H1_H1 ;  /* 0x3000000fff0f7230 */ /* 0x000fe40000004100 */
[--C-:B------:R-:W-:Y:S01]  /*7e00*/  FADD.FTZ R11, R11, R34.reuse ;  /* 0x000000220b0b7221 */ /* 0x100fe20000010000 */
[----:B------:R-:W-:Y:S01]  /*7e10*/  @!P1 FMUL.FTZ R0, R0, -1.4426950216293334961 ;  /* 0xbfb8aa3b00009820 */ /* 0x000fe20000410000 */
[----:B------:R-:W-:Y:S01]  /*7e20*/  FSETP.GTU.FTZ.AND P5, PT, R10, 20, PT ;  /* 0x41a000000a00780b */ /* 0x000fe20003fbc000 */
[----:B------:R-:W-:Y:S01]  /*7e30*/  @!P2 FMUL.FTZ R2, R17, -1.4426950216293334961 ;  /* 0xbfb8aa3b1102a820 */ /* 0x000fe20000410000 */
[----:B------:R-:W-:Y:S01]  /*7e40*/  FADD.FTZ R15, R15, R34 ;  /* 0x000000220f0f7221 */ /* 0x000fe20000010000 */
[----:B------:R-:W-:-:S02]  /*7e50*/  FSETP.GTU.FTZ.AND P0, PT, R11, 20, PT ;  /* 0x41a000000b00780b */ /* 0x000fc40003f1c000 */
[----:B------:R-:W2:Y:S01]  /*7e60*/  @!P1 MUFU.EX2 R0, R0 ;  /* 0x0000000000009308 */ /* 0x000ea20000000800 */
[----:B------:R-:W-:Y:S01]  /*7e70*/  @!P3 FMUL.FTZ R3, R12, -1.4426950216293334961 ;  /* 0xbfb8aa3b0c03b820 */ /* 0x000fe20000410000 */
[----:B------:R-:W-:Y:S01]  /*7e80*/  FADD.FTZ R12, R9, R34 ;  /* 0x00000022090c7221 */ /* 0x000fe20000010000 */
[----:B------:R-:W-:Y:S01]  /*7e90*/  @!P4 FMUL.FTZ R8, R13, -1.4426950216293334961 ;  /* 0xbfb8aa3b0d08c820 */ /* 0x000fe20000410000 */
[----:B------:R-:W4:Y:S01]  /*7ea0*/  @!P2 MUFU.EX2 R2, R2 ;  /* 0x000000020002a308 */ /* 0x000f220000000800 */
[----:B---3--:R-:W-:Y:S02]  /*7eb0*/  HADD2.F32 R13, -RZ, R4.H0_H0 ;  /* 0x20000004ff0d7230 */ /* 0x008fe40000004100 */
[----:B------:R-:W-:Y:S01]  /*7ec0*/  FSETP.GTU.FTZ.AND P6, PT, R12, 20, PT ;  /* 0x41a000000c00780b */ /* 0x000fe20003fdc000 */
[----:B------:R-:W3:Y:S01]  /*7ed0*/  @!P3 MUFU.EX2 R3, R3 ;  /* 0x000000030003b308 */ /* 0x000ee20000000800 */
[----:B------:R-:W-:Y:S02]  /*7ee0*/  @!P5 FMUL.FTZ R9, R10, -1.4426950216293334961 ;  /* 0xbfb8aa3b0a09d820 */ /* 0x000fe40000410000 */
[----:B------:R-:W-:Y:S01]  /*7ef0*/  @!P0 FMUL.FTZ R11, R11, -1.4426950216293334961 ;  /* 0xbfb8aa3b0b0b8820 */ /* 0x000fe20000410000 */
[----:B------:R-:W5:Y:S01]  /*7f00*/  @!P4 MUFU.EX2 R8, R8 ;  /* 0x000000080008c308 */ /* 0x000f620000000800 */
[----:B--2---:R-:W-:-:S03]  /*7f10*/  @!P1 FADD.FTZ R0, R0, 1 ;  /* 0x3f80000000009421 */ /* 0x004fc60000010000 */
[----:B------:R-:W2:Y:S01]  /*7f20*/  @!P5 MUFU.EX2 R9, R9 ;  /* 0x000000090009d308 */ /* 0x000ea20000000800 */
[----:B----4-:R-:W-:-:S03]  /*7f30*/  @!P2 FADD.FTZ R2, R2, 1 ;  /* 0x3f8000000202a421 */ /* 0x010fc60000010000 */
[----:B------:R-:W4:Y:S01]  /*7f40*/  @!P1 MUFU.RCP R0, R0 ;  /* 0x0000000000009308 */ /* 0x000f220000001000 */
[----:B------:R-:W-:Y:S01]  /*7f50*/  @!P6 FMUL.FTZ R10, R12, -1.4426950216293334961 ;  /* 0xbfb8aa3b0c0ae820 */ /* 0x000fe20000410000 */
[----:B---3--:R-:W-:Y:S01]  /*7f60*/  @!P3 FADD.FTZ R3, R3, 1 ;  /* 0x3f8000000303b421 */ /* 0x008fe20000010000 */
[----:B-----5:R-:W-:-:S05]  /*7f70*/  @!P4 FADD.FTZ R8, R8, 1 ;  /* 0x3f8000000808c421 */ /* 0x020fca0000010000 */
[----:B------:R3:W5:Y:S01]  /*7f80*/  @!P2 MUFU.RCP R17, R2 ;  /* 0x000000020011a308 */ /* 0x0007620000001000 */
[----:B--2---:R-:W-:-:S07]  /*7f90*/  @!P5 FADD.FTZ R9, R9, 1 ;  /* 0x3f8000000909d421 */ /* 0x004fce0000010000 */
[----:B------:R-:W2:Y:S01]  /*7fa0*/  @!P6 MUFU.EX2 R10, R10 ;  /* 0x0000000a000ae308 */ /* 0x000ea20000000800 */
[----:B---3--:R-:W-:Y:S01]  /*7fb0*/  FADD.FTZ R2, R13, R34 ;  /* 0x000000220d027221 */ /* 0x008fe20000010000 */
[----:B----4-:R-:W-:Y:S01]  /*7fc0*/  @!P1 FMUL.FTZ R107, R107, R0 ;  /* 0x000000006b6b9220 */ /* 0x010fe20000410000 */
[----:B------:R-:W-:Y:S01]  /*7fd0*/  FSETP.GTU.FTZ.AND P1, PT, R15, 20, PT ;  /* 0x41a000000f00780b */ /* 0x000fe20003f3c000 */
[----:B------:R-:W3:Y:S01]  /*7fe0*/  @!P3 MUFU.RCP R12, R3 ;  /* 0x00000003000cb308 */ /* 0x000ee20000001000 */
[----:B-----5:R-:W-:Y:S01]  /*7ff0*/  @!P2 FMUL.FTZ R108, R108, R17 ;  /* 0x000000116c6ca220 */ /* 0x020fe20000410000 */
[----:B------:R-:W-:-:S06]  /*8000*/  FSETP.GTU.FTZ.AND P2, PT, R2, 20, PT ;  /* 0x41a000000200780b */ /* 0x000fcc0003f5c000 */
[----:B------:R-:W4:Y:S01]  /*8010*/  @!P0 MUFU.EX2 R11, R11 ;  /* 0x0000000b000b8308 */ /* 0x000f220000000800 */
[----:B--2---:R-:W-:-:S03]  /*8020*/  @!P6 FADD.FTZ R10, R10, 1 ;  /* 0x3f8000000a0ae421 */ /* 0x004fc60000010000 */
[----:B------:R-:W-:Y:S01]  /*8030*/  @!P1 FMUL.FTZ R0, R15, -1.4426950216293334961 ;  /* 0xbfb8aa3b0f009820 */ /* 0x000fe20000410000 */
[----:B------:R-:W2:Y:S01]  /*8040*/  @!P4 MUFU.RCP R13, R8 ;  /* 0x00000008000dc308 */ /* 0x000ea20000001000 */
[----:B---3--:R-:W-:Y:S01]  /*8050*/  @!P3 FMUL.FTZ R109, R109, R12 ;  /* 0x0000000c6d6db220 */ /* 0x008fe20000410000 */
[----:B------:R-:W-:-:S06]  /*8060*/  @!P2 FMUL.FTZ R3, R2, -1.4426950216293334961 ;  /* 0xbfb8aa3b0203a820 */ /* 0x000fcc0000410000 */
[----:B------:R-:W3:Y:S01]  /*8070*/  @!P1 MUFU.EX2 R0, R0 ;  /* 0x0000000000009308 */ /* 0x000ee20000000800 */
[----:B----4-:R-:W-:-:S03]  /*8080*/  @!P0 FADD.FTZ R11, R11, 1 ;  /* 0x3f8000000b0b8421 */ /* 0x010fc60000010000 */
[----:B------:R-:W4:Y:S01]  /*8090*/  @!P6 MUFU.RCP R15, R10 ;  /* 0x0000000a000fe308 */ /* 0x000f220000001000 */
[----:B--2---:R-:W-:Y:S01]  /*80a0*/  @!P4 FMUL.FTZ R110, R110, R13 ;  /* 0x0000000d6e6ec220 */ /* 0x004fe20000410000 */
[----:B------:R-:W-:-:S06]  /*80b0*/  HADD2.F32 R13, -RZ, R5.H0_H0 ;  /* 0x20000005ff0d7230 */ /* 0x000fcc0000004100 */
[----:B------:R-:W2:Y:S01]  /*80c0*/  @!P2 MUFU.EX2 R3, R3 ;  /* 0x000000030003a308 */ /* 0x000ea20000000800 */
[----:B------:R-:W-:Y:S02]  /*80d0*/  HADD2.F32 R5, -RZ, R5.H1_H1 ;  /* 0x30000005ff057230 */ /* 0x000fe40000004100 */
[----:B---3--:R-:W-:Y:S01]  /*80e0*/  @!P1 FADD.FTZ R2, R0, 1 ;  /* 0x3f80000000029421 */ /* 0x008fe20000010000 */
[----:B------:R3:W5:Y:S01]  /*80f0*/  @!P5 MUFU.RCP R14, R9 ;  /* 0x00000009000ed308 */ /* 0x0007620000001000 */
[--C-:B------:R-:W-:Y:S01]  /*8100*/  FADD.FTZ R13, R13, R34.reuse ;  /* 0x000000220d0d7221 */ /* 0x100fe20000010000 */
[----:B------:R-:W-:Y:S01]  /*8110*/  FADD.FTZ R5, R5, R34 ;  /* 0x0000002205057221 */ /* 0x000fe20000010000 */
[----:B----4-:R-:W-:Y:S01]  /*8120*/  @!P6 FMUL.FTZ R112, R112, R15 ;  /* 0x0000000f7070e220 */ /* 0x010fe20000410000 */
[----:B------:R-:W-:-:S04]  /*8130*/  HADD2.F32 R15, -RZ, R6.H1_H1 ;  /* 0x30000006ff0f7230 */ /* 0x000fc80000004100 */
[----:B------:R4:W0:Y:S01]  /*8140*/  @!P0 MUFU.RCP R8, R11 ;  /* 0x0000000b00088308 */ /* 0x0008220000001000 */
[----:B---3--:R-:W-:Y:S02]  /*8150*/  HADD2.F32 R9, -RZ, R4.H1_H1 ;  /* 0x30000004ff097230 */ /* 0x008fe40000004100 */
[----:B--2---:R-:W-:Y:S01]  /*8160*/  @!P2 FADD.FTZ R3, R3, 1 ;  /* 0x3f8000000303a421 */ /* 0x004fe20000010000 */
[----:B------:R-:W-:Y:S01]  /*8170*/  FSETP.GTU.FTZ.AND P4, PT, R5, 20, PT ;  /* 0x41a000000500780b */ /* 0x000fe20003f9c000 */
[--C-:B------:R-:W-:Y:S01]  /*8180*/  FADD.FTZ R15, R15, R34.reuse ;  /* 0x000000220f0f7221 */ /* 0x100fe20000010000 */
[----:B------:R-:W-:Y:S01]  /*8190*/  FADD.FTZ R0, R9, R34 ;  /* 0x0000002209007221 */ /* 0x000fe20000010000 */
[--C-:B------:R-:W-:Y:S01]  /*81a0*/  HADD2.F32 R9, -RZ, R7.reuse.H0_H0 ;  /* 0x20000007ff097230 */ /* 0x100fe20000004100 */
[----:B------:R2:W3:Y:S01]  /*81b0*/  @!P2 MUFU.RCP R4, R3 ;  /* 0x000000030004a308 */ /* 0x0004e20000001000 */
[----:B----4-:R-:W-:Y:S02]  /*81c0*/  HADD2.F32 R11, -RZ, R6.H0_H0 ;  /* 0x20000006ff0b7230 */ /* 0x010fe40000004100 */
[----:B-----5:R-:W-:Y:S01]  /*81d0*/  @!P5 FMUL.FTZ R111, R111, R14 ;  /* 0x0000000e6f6fd220 */ /* 0x020fe20000410000 */
[----:B------:R-:W-:Y:S01]  /*81e0*/  FSETP.GTU.FTZ.AND P3, PT, R0, 20, PT ;  /* 0x41a000000000780b */ /* 0x000fe20003f7c000 */
[----:B------:R-:W-:-:S02]  /*81f0*/  HADD2.F32 R7, -RZ, R7.H1_H1 ;  /* 0x30000007ff077230 */ /* 0x000fc40000004100 */
[--C-:B------:R-:W-:Y:S01]  /*8200*/  FADD.FTZ R10, R9, R34.reuse ;  /* 0x00000022090a7221 */ /* 0x100fe20000010000 */
[--C-:B------:R-:W-:Y:S01]  /*8210*/  FADD.FTZ R11, R11, R34.reuse ;  /* 0x000000220b0b7221 */ /* 0x100fe20000010000 */
[----:B------:R-:W-:Y:S01]  /*8220*/  FSETP.GTU.FTZ.AND P5, PT, R13, 20, PT ;  /* 0x41a000000d00780b */ /* 0x000fe20003fbc000 */
[----:B------:R4:W5:Y:S01]  /*8230*/  @!P1 MUFU.RCP R17, R2 ;  /* 0x0000000200119308 */ /* 0x0009620000001000 */
[----:B------:R-:W-:Y:S01]  /*8240*/  FADD.FTZ R7, R7, R34 ;  /* 0x0000002207077221 */ /* 0x000fe20000010000 */
[----:B0-----:R-:W-:Y:S01]  /*8250*/  @!P0 FMUL.FTZ R113, R113, R8 ;  /* 0x0000000871718220 */ /* 0x001fe20000410000 */
[----:B------:R-:W-:Y:S01]  /*8260*/  FSETP.GTU.FTZ.AND P6, PT, R11, 20, PT ;  /* 0x41a000000b00780b */ /* 0x000fe20003fdc000 */
[----:B--2---:R-:W-:Y:S01]  /*8270*/  @!P4 FMUL.FTZ R3, R5, -1.4426950216293334961 ;  /* 0xbfb8aa3b0503c820 */ /* 0x004fe20000410000 */
[----:B------:R-:W-:Y:S02]  /*8280*/  FSETP.GTU.FTZ.AND P0, PT, R15, 20, PT ;  /* 0x41a000000f00780b */ /* 0x000fe40003f1c000 */
[----:B------:R-:W-:Y:S01]  /*8290*/  F2FP.F16.F32.PACK_AB R6, R143, R146 ;  /* 0x000000928f06723e */ /* 0x000fe200000000ff */
[----:B------:R-:W-:Y:S01]  /*82a0*/  @!P3 FMUL.FTZ R0, R0, -1.4426950216293334961 ;  /* 0xbfb8aa3b0000b820 */ /* 0x000fe20000410000 */
[----:B------:R-:W-:Y:S01]  /*82b0*/  F2FP.F16.F32.PACK_AB R5, R141, R144 ;  /* 0x000000908d05723e */ /* 0x000fe200000000ff */
[----:B---3--:R-:W-:Y:S01]  /*82c0*/  @!P2 FMUL.FTZ R115, R115, R4 ;  /* 0x000000047373a220 */ /* 0x008fe20000410000 */
[----:B------:R-:W-:Y:S01]  /*82d0*/  FSETP.GTU.FTZ.AND P2, PT, R7, 20, PT ;  /* 0x41a000000700780b */ /* 0x000fe20003f5c000 */
[----:B----4-:R-:W-:Y:S01]  /*82e0*/  @!P5 FMUL.FTZ R2, R13, -1.4426950216293334961 ;  /* 0xbfb8aa3b0d02d820 */ /* 0x010fe20000410000 */
[----:B------:R-:W0:Y:S03]  /*82f0*/  @!P4 MUFU.EX2 R3, R3 ;  /* 0x000000030003c308 */ /* 0x000e260000000800 */
[----:B------:R-:W-:Y:S01]  /*8300*/  @!P6 FMUL.FTZ R4, R11, -1.4426950216293334961 ;  /* 0xbfb8aa3b0b04e820 */ /* 0x000fe20000410000 */
[----:B------:R-:W2:Y:S01]  /*8310*/  @!P3 MUFU.EX2 R0, R0 ;  /* 0x000000000000b308 */ /* 0x000ea20000000800 */
[----:B-----5:R-:W-:Y:S01]  /*8320*/  @!P1 FMUL.FTZ R114, R114, R17 ;  /* 0x0000001172729220 */ /* 0x020fe20000410000 */
[----:B------:R-:W-:Y:S01]  /*8330*/  FSETP.GTU.FTZ.AND P1, PT, R10, 20, PT ;  /* 0x41a000000a00780b */ /* 0x000fe20003f3c000 */
[----:B------:R-:W-:Y:S01]  /*8340*/  @!P0 FMUL.FTZ R9, R15, -1.4426950216293334961 ;  /* 0xbfb8aa3b0f098820 */ /* 0x000fe20000410000 */
[----:B------:R3:W-:Y:S03]  /*8350*/  @!P6 MUFU.EX2 R8, R4 ;  /* 0x000000040008e308 */ /* 0x0007e60000000800 */
[----:B------:R-:W-:Y:S01]  /*8360*/  @!P2 FMUL.FTZ R11, R7, -1.4426950216293334961 ;  /* 0xbfb8aa3b070ba820 */ /* 0x000fe20000410000 */
[----:B------:R-:W-:Y:S01]  /*8370*/  F2FP.F16.F32.PACK_AB R7, R145, R148 ;  /* 0x000000949107723e */ /* 0x000fe200000000ff */
[----:B------:R-:W4:Y:S01]  /*8380*/  @!P0 MUFU.EX2 R12, R9 ;  /* 0x00000009000c8308 */ /* 0x000f220000000800 */
[----:B0-----:R-:W-:Y:S01]  /*8390*/  @!P4 FADD.FTZ R3, R3, 1 ;  /* 0x3f8000000303c421 */ /* 0x001fe20000010000 */
[----:B---3--:R-:W-:Y:S01]  /*83a0*/  F2FP.F16.F32.PACK_AB R4, R139, R142 ;  /* 0x0000008e8b04723e */ /* 0x008fe200000000ff */
[----:B--2---:R-:W-:-:S03]  /*83b0*/  @!P3 FADD.FTZ R0, R0, 1 ;  /* 0x3f8000000000b421 */ /* 0x004fc60000010000 */
[----:B------:R-:W-:Y:S01]  /*83c0*/  @!P1 FMUL.FTZ R10, R10, -1.4426950216293334961 ;  /* 0xbfb8aa3b0a0a9820 */ /* 0x000fe20000410000 */
[----:B------:R-:W0:Y:S01]  /*83d0*/  @!P2 MUFU.EX2 R14, R11 ;  /* 0x0000000b000ea308 */ /* 0x000e220000000800 */
[----:B------:R-:W-:Y:S01]  /*83e0*/  STS.128 [R64], R4 ;  /* 0x0000000440007388 */ /* 0x000fe20000000c00 */
[----:B------:R-:W-:Y:S02]  /*83f0*/  NOP ;  /* 0x0000000000007918 */ /* 0x000fe40000000000 */
[----:B------:R2:W3:Y:S01]  /*8400*/  @!P3 MUFU.RCP R15, R0 ;  /* 0x00000000000fb308 */ /* 0x0004e20000001000 */
[----:B------:R-:W5:Y:S01]  /*8410*/  LDS.128 R4, [R63+0x200] ;  /* 0x000200003f047984 */ /* 0x000f620000000c00 */
[----:B----4-:R-:W-:Y:S01]  /*8420*/  @!P0 FADD.FTZ R12, R12, 1 ;  /* 0x3f8000000c0c8421 */ /* 0x010fe20000010000 */
[----:B0-----:R-:W-:-:S05]  /*8430*/  @!P2 FADD.FTZ R14, R14, 1 ;  /* 0x3f8000000e0ea421 */ /* 0x001fca0000010000 */
[----:B------:R0:W4:Y:S01]  /*8440*/  @!P1 MUFU.EX2 R13, R10 ;  /* 0x0000000a000d9308 */ /* 0x0001220000000800 */
[----:B--2---:R-:W-:-:S03]  /*8450*/  @!P6 FADD.FTZ R0, R8, 1 ;  /* 0x3f8000000800e421 */ /* 0x004fc60000010000 */
[----:B------:R-:W2:Y:S04]  /*8460*/  @!P5 MUFU.EX2 R2, R2 ;  /* 0x000000020002d308 */ /* 0x000ea80000000800 */
[----:B------:R1:W5:Y:S01]  /*8470*/  @!P4 MUFU.RCP R17, R3 ;  /* 0x000000030011c308 */ /* 0x0003620000001000 */
[----:B0-----:R-:W0:Y:S01]  /*8480*/  LDS.128 R8, [R63] ;  /* 0x000000003f087984 */ /* 0x001e220000000c00 */
[----:B---3--:R-:W-:Y:S01]  /*8490*/  @!P3 FMUL.FTZ R116, R116, R15 ;  /* 0x0000000f7474b220 */ /* 0x008fe20000410000 */
[----:B----4-:R-:W-:-:S04]  /*84a0*/  @!P1 FADD.FTZ R13, R13, 1 ;  /* 0x3f8000000d0d9421 */ /* 0x010fc80000010000 */
[----:B------:R-:W-:Y:S01]  /*84b0*/  F2FP.F16.F32.PACK_AB R24, R116, R115 ;  /* 0x000000737418723e */ /* 0x000fe200000000ff */
[----:B------:R-:W3:Y:S01]  /*84c0*/  @!P6 MUFU.RCP R0, R0 ;  /* 0x000000000000e308 */ /* 0x000ee20000001000 */
[----:B-1----:R-:W-:Y:S01]  /*84d0*/  MOV R3, UR8 ;  /* 0x0000000800037c02 */ /* 0x002fe20008000f00 */
[----:B--2---:R-:W-:-:S06]  /*84e0*/  @!P5 FADD.FTZ R2, R2, 1 ;  /* 0x3f8000000202d421 */ /* 0x004fcc0000010000 */
[----:B------:R1:W2:Y:S01]  /*84f0*/  @!P5 MUFU.RCP R16, R2 ;  /* 0x000000020010d308 */ /* 0x0002a20000001000 */
[----:B-----5:R-:W-:Y:S01]  /*8500*/  @!P4 FMUL.FTZ R120, R120, R17 ;  /* 0x000000117878c220 */ /* 0x020fe20000410000 */
[----:B------:R-:W-:-:S06]  /*8510*/  F2FP.F16.F32.PACK_AB R17, R110, R109 ;  /* 0x0000006d6e11723e */ /* 0x000fcc00000000ff */
[----:B------:R-:W4:Y:S01]  /*8520*/  @!P0 MUFU.RCP R19, R12 ;  /* 0x0000000c00138308 */ /* 0x000f220000001000 */
[----:B-1----:R-:W-:Y:S01]  /*8530*/  MOV R2, UR9 ;  /* 0x0000000900027c02 */ /* 0x002fe20008000f00 */
[----:B---3--:R-:W-:Y:S01]  /*8540*/  @!P6 FMUL.FTZ R121, R121, R0 ;  /* 0x000000007979e220 */ /* 0x008fe20000410000 */
[----:B------:R-:W1:Y:S03]  /*8550*/  LDCU.64 UR8, c[0x0][0x518] ;  /* 0x0000a300ff0877ac */ /* 0x000e660008000a00 */
[----:B------:R-:W-:Y:S02]  /*8560*/  IMAD.WIDE.U32 R2, R60, 0x10, R2 ;  /* 0x000000103c027825 */ /* 0x000fe400078e0002 */
[----:B------:R3:W5:Y:S02]  /*8570*/  @!P1 MUFU.RCP R18, R13 ;  /* 0x0000000d00129308 */ /* 0x0007640000001000 */
[----:B--2---:R-:W-:Y:S01]  /*8580*/  @!P5 FMUL.FTZ R117, R117, R16 ;  /* 0x000000107575d220 */ /* 0x004fe20000410000 */
[----:B------:R-:W-:Y:S01]  /*8590*/  STG.E.128 desc[UR30][R2.64+0x200], R4 ;  /* 0x0002000402007986 */ /* 0x000fe2000c101d1e */
[----:B------:R-:W-:-:S04]  /*85a0*/  F2FP.F16.F32.PACK_AB R16, R108, R107 ;  /* 0x0000006b6c10723e */ /* 0x000fc800000000ff */
[----:B------:R-:W2:Y:S01]  /*85b0*/  @!P2 MUFU.RCP R25, R14 ;  /* 0x0000000e0019a308 */ /* 0x000ea20000001000 */
[----:B0-----:R0:W-:Y:S01]  /*85c0*/  STG.E.128 desc[UR30][R2.64], R8 ;  /* 0x0000000802007986 */ /* 0x0011e2000c101d1e */
[----:B----4-:R-:W-:Y:S01]  /*85d0*/  @!P0 FMUL.FTZ R122, R122, R19 ;  /* 0x000000137a7a8220 */ /* 0x010fe20000410000 */
[----:B------:R-:W-:Y:S01]  /*85e0*/  F2FP.F16.F32.PACK_AB R19, R114, R113 ;  /* 0x000000717213723e */ /* 0x000fe200000000ff */
[----:B---3--:R-:W-:Y:S01]  /*85f0*/  FADD.FTZ R13, R107, R36 ;  /* 0x000000246b0d7221 */ /* 0x008fe20000010000 */
[----:B------:R-:W-:Y:S01]  /*8600*/  BAR.SYNC.DEFER_BLOCKING 0x0 ;  /* 0x0000000000007b1d */ /* 0x000fe20000010000 */
[----:B-1----:R-:W-:Y:S01]  /*8610*/  UIMAD.WIDE.U32 UR6, UR32, UR8, UR6 ;  /* 0x00000008200672a5 */ /* 0x002fe2000f8e0006 */
[----:B------:R-:W-:Y:S01]  /*8620*/  F2FP.F16.F32.PACK_AB R26, R122, R121 ;  /* 0x000000797a1a723e */ /* 0x000fe200000000ff */
[----:B------:R-:W-:Y:S01]  /*8630*/  FADD.FTZ R0, R13, R108 ;  /* 0x0000006c0d007221 */ /* 0x000fe20000010000 */
[----:B------:R-:W-:Y:S01]  /*8640*/  IADD3 R37, P0, PT, R37, -0x800, RZ ;  /* 0xfffff80025257810 */ /* 0x000fe20007f1e0ff */
[----:B-----5:R-:W-:Y:S01]  /*8650*/  @!P1 FMUL.FTZ R123, R123, R18 ;  /* 0x000000127b7b9220 */ /* 0x020fe20000410000 */
[----:B------:R-:W-:Y:S01]  /*8660*/  F2FP.F16.F32.PACK_AB R18, R112, R111 ;  /* 0x0000006f7012723e */ /* 0x000fe200000000ff */
[----:B------:R-:W-:Y:S01]  /*8670*/  FADD.FTZ R13, R0, R109 ;  /* 0x0000006d000d7221 */ /* 0x000fe20000010000 */
[----:B------:R-:W-:Y:S01]  /*8680*/  UIMAD UR7, UR32, UR9, UR7 ;  /* 0x00000009200772a4 */ /* 0x000fe2000f8e0207 */
[----:B------:R-:W-:-:S02]  /*8690*/  IADD3.X R38, PT, PT, R38, -0x1, RZ, P0, !PT ;  /* 0xffffffff26267810 */ /* 0x000fc400007fe4ff */
[----:B------:R-:W-:Y:S01]  /*86a0*/  FADD.FTZ R110, R13, R110 ;  /* 0x0000006e0d6e7221 */ /* 0x000fe20000010000 */
[----:B------:R-:W-:Y:S01]  /*86b0*/  UIMAD.WIDE.U32 UR6, UR14, UR10, UR6 ;  /* 0x0000000a0e0672a5 */ /* 0x000fe2000f8e0006 */
[----:B--2---:R-:W-:Y:S01]  /*86c0*/  @!P2 FMUL.FTZ R124, R124, R25 ;  /* 0x000000197c7ca220 */ /* 0x004fe20000410000 */
[----:B------:R-:W-:Y:S01]  /*86d0*/  F2FP.F16.F32.PACK_AB R25, R120, R117 ;  /* 0x000000757819723e */ /* 0x000fe200000000ff */
[----:B------:R-:W-:Y:S01]  /*86e0*/  FADD.FTZ R111, R110, R111 ;  /* 0x0000006f6e6f7221 */ /* 0x000fe20000010000 */
[----:B------:R-:W-:Y:S02]  /*86f0*/  UIMAD UR8, UR14, UR11, UR7 ;  /* 0x0000000b0e0872a4 */ /* 0x000fe4000f8e0207 */
[----:B------:R-:W-:Y:S01]  /*8700*/  F2FP.F16.F32.PACK_AB R27, R124, R123 ;  /* 0x0000007b7c1b723e */ /* 0x000fe200000000ff */
[----:B------:R-:W-:Y:S01]  /*8710*/  FADD.FTZ R112, R111, R112 ;  /* 0x000000706f707221 */ /* 0x000fe20000010000 */
[----:B------:R-:W-:-:S03]  /*8720*/  ULEA UR7, UP0, UR6, UR34, 0x1 ;  /* 0x0000002206077291 */ /* 0x000fc6000f8008ff */
[----:B------:R-:W-:Y:S01]  /*8730*/  FADD.FTZ R113, R112, R113 ;  /* 0x0000007170717221 */ /* 0x000fe20000010000 */
[----:B------:R-:W-:Y:S01]  /*8740*/  STS.128 [R64], R16 ;  /* 0x0000001040007388 */ /* 0x000fe20000000c00 */
[----:B------:R-:W-:Y:S01]  /*8750*/  ULEA.HI.X UR6, UR6, UR35, UR8, 0x1, UP0 ;  /* 0x0000002306067291 */ /* 0x000fe200080f0c08 */
[----:B0-----:R-:W-:Y:S01]  /*8760*/  MOV R2, UR7 ;  /* 0x0000000700027c02 */ /* 0x001fe20008000f00 */
[----:B------:R-:W-:Y:S01]  /*8770*/  FADD.FTZ R114, R113, R114 ;  /* 0x0000007271727221 */ /* 0x000fe20000010000 */
[----:B------:R-:W-:Y:S01]  /*8780*/  STS.128 [R64+0x10], R24 ;  /* 0x0000101840007388 */ /* 0x000fe20000000c00 */
[----:B------:R-:W-:-:S03]  /*8790*/  NOP ;  /* 0x0000000000007918 */ /* 0x000fc60000000000 */
[----:B------:R-:W0:Y:S01]  /*87a0*/  LDS.128 R8, [R63] ;  /* 0x000000003f087984 */ /* 0x000e220000000c00 */
[----:B------:R-:W-:Y:S01]  /*87b0*/  MOV R3, UR6 ;  /* 0x0000000600037c02 */ /* 0x000fe20008000f00 */
[----:B------:R-:W-:Y:S01]  /*87c0*/  FADD.FTZ R115, R114, R115 ;  /* 0x0000007372737221 */ /* 0x000fe20000010000 */
[----:B------:R-:W-:Y:S01]  /*87d0*/  UIADD3 UR28, UP0, UPT, UR28, -0x800, URZ ;  /* 0xfffff8001c1c7890 */ /* 0x000fe2000ff1e0ff */
[----:B------:R-:W1:Y:S01]  /*87e0*/  LDS.128 R28, [R63+0x200] ;  /* 0x000200003f1c7984 */ /* 0x000e620000000c00 */
[----:B------:R-:W-:Y:S01]  /*87f0*/  UIADD3 UR6, UPT, UPT, UR26, -0x1, URZ ;  /* 0xffffffff1a067890 */ /* 0x000fe2000fffe0ff */
[----:B------:R-:W-:-:S04]  /*8800*/  IMAD.WIDE.U32 R2, R60, 0x10, R2 ;  /* 0x000000103c027825 */ /* 0x000fc800078e0002 */
[----:B------:R-:W-:Y:S01]  /*8810*/  FADD.FTZ R116, R115, R116 ;  /* 0x0000007473747221 */ /* 0x000fe20000010000 */
[----:B------:R-:W-:Y:S02]  /*8820*/  UIADD3.X UR25, UPT, UPT, UR25, -0x1, URZ, UP0, !UPT ;  /* 0xffffffff19197890 */ /* 0x000fe400087fe4ff */
[----:B------:R-:W-:Y:S01]  /*8830*/  UISETP.GT.AND UP0, UPT, UR26, 0x1, UPT ;  /* 0x000000011a00788c */ /* 0x000fe2000bf04270 */
[----:B------:R-:W-:Y:S02]  /*8840*/  FADD.FTZ R117, R116, R117 ;  /* 0x0000007574757221 */ /* 0x000fe40000010000 */
[----:B------:R-:W-:Y:S02]  /*8850*/  UMOV UR26, UR6 ;  /* 0x00000006001a7c82 */ /* 0x000fe40008000000 */
        /* <DEDUP_REMOVED lines=8> */
.L_x_6038:
        /* <DEDUP_REMOVED lines=41> */
.L_x_6120:
[----:B------:R-:W-:Y:S05]  /*8b70*/  BSYNC.RECONVERGENT B0 ;  /* 0x0000000000007941 */ /* 0x000fea0003800200 */
.L_x_6119:
        /* <DEDUP_REMOVED lines=39> */
.L_x_6122:
[----:B------:R-:W-:Y:S05]  /*8df0*/  BSYNC.RECONVERGENT B0 ;  /* 0x0000000000007941 */ /* 0x000fea0003800200 */
.L_x_6121:
[----:B------:R-:W-:Y:S05]  /*8e00*/  @P0 EXIT ;  /* 0x000000000000094d */ /* 0x000fea0003800000 */
[----:B------:R-:W3:Y:S01]  /*8e10*/  S2UR UR8, SR_CgaCtaId ;  /* 0x00000000000879c3 */ /* 0x000ee20000008800 */
[----:B------:R-:W4:Y:S01]  /*8e20*/  LDCU.64 UR6, c[0x0][0x4e8] ;  /* 0x00009d00ff0677ac */ /* 0x000f220008000a00 */
[----:B------:R-:W-:Y:S01]  /*8e30*/  BSSY.RECONVERGENT B0, `(.L_x_6123) ;  /* 0x0000027000007945 */ /* 0x000fe20003800200 */
[----:B------:R-:W0:Y:S01]  /*8e40*/  LDCU UR9, c[0x0][0x360] ;  /* 0x00006c00ff0977ac */ /* 0x000e220008000800 */
[----:B------:R-:W0:Y:S01]  /*8e50*/  LDCU.64 UR10, c[0x0][0x4b0] ;  /* 0x00009600ff0a77ac */ /* 0x000e220008000a00 */
[----:B------:R-:W0:Y:S01]  /*8e60*/  LDCU.64 UR16, c[0x0][0x530] ;  /* 0x0000a600ff1077ac */ /* 0x000e220008000a00 */
[----:B------:R-:W0:Y:S01]  /*8e70*/  LDCU.64 UR18, c[0x0][0x4f0] ;  /* 0x00009e00ff1277ac */ /* 0x000e220008000a00 */
[----:B----4-:R-:W-:Y:S01]  /*8e80*/  UIMAD.WIDE.U32 UR4, UR14, UR6, URZ ;  /* 0x000000060e0472a5 */ /* 0x010fe2000f8e00ff */
[----:B------:R-:W4:Y:S02]  /*8e90*/  LDCU.64 UR20, c[0x0][0x540] ;  /* 0x0000a800ff1477ac */ /* 0x000f240008000a00 */
[----:B------:R-:W-:Y:S01]  /*8ea0*/  UMOV UR6, 0x400 ;  /* 0x0000040000067882 */ /* 0x000fe20000000000 */
[----:B------:R-:W-:-:S02]  /*8eb0*/  UIMAD UR14, UR14, UR7, UR5 ;  /* 0x000000070e0e72a4 */ /* 0x000fc4000f8e0205 */
[----:B0--3--:R-:W-:-:S12]  /*8ec0*/  ULEA UR6, UR8, UR6, 0x18 ;  /* 0x0000000608067291 */ /* 0x009fd8000f8ec0ff */
.L_x_6124:
        /* <DEDUP_REMOVED lines=30> */
.L_x_6123:
[----:B------:R-:W-:Y:S05]  /*90b0*/  EXIT ;  /* 0x000000000000794d */ /* 0x000fea0003800000 */
.L_x_6077:
[----:B------:R-:W-:Y:S01]  /*90c0*/  MOV R183, R7 ;  /* 0x0000000700b77202 */ /* 0x000fe20000000f00 */
[----:B------:R-:W-:Y:S01]  /*90d0*/  HFMA2 R185, -RZ, RZ, 0, 5.9604644775390625e-08 ;  /* 0x00000001ffb97431 */ /* 0x000fe200000001ff */
[----:B------:R-:W-:Y:S02]  /*90e0*/  MOV R212, RZ ;  /* 0x000000ff00d47202 */ /* 0x000fe40000000f00 */
[----:B------:R-:W-:-:S07]  /*90f0*/  MOV R6, 0xffffffff ;  /* 0xffffffff00067802 */ /* 0x000fce0000000f00 */
[----:B01---5:R-:W-:Y:S05]  /*9100*/  WARPSYNC.COLLECTIVE R6, `(.L_x_6125) ;  /* 0x0000000006087348 */ /* 0x023fea0003c00000 */
[----:B------:R2:W3:Y:S02]  /*9110*/  SHFL.UP P6, R5, R183, R185, R212 ;  /* 0x040000b9b7057389 */ /* 0x0004e400000c00d4 */
[----:B0123-5:R-:W-:Y:S05]  /*9120*/  ENDCOLLECTIVE ;  /* 0x000000000000791b */ /* 0x02ffea0003800000 */
.L_x_6125:
[----:B------:R-:W-:Y:S02]  /*9130*/  MOV R183, R8 ;  /* 0x0000000800b77202 */ /* 0x000fe40000000f00 */
[----:B------:R-:W-:-:S07]  /*9140*/  MOV R4, R5 ;  /* 0x0000000500047202 */ /* 0x000fce0000000f00 */
[----:B------:R-:W-:Y:S05]  /*9150*/  WARPSYNC.COLLECTIVE R6, `(.L_x_6126) ;  /* 0x0000000006087348 */ /* 0x000fea0003c00000 */
[----:B------:R0:W1:Y:S02]  /*9160*/  SHFL.UP P6, R5, R183, R185, R212 ;  /* 0x040000b9b7057389 */ /* 0x00006400000c00d4 */
[----:B01----:R-:W-:Y:S05]  /*9170*/  ENDCOLLECTIVE ;  /* 0x000000000000791b */ /* 0x003fea0003800000 */
.L_x_6126:
        /* <DEDUP_REMOVED lines=9> */
.L_x_6127:
[----:B------:R-:W-:Y:S02]  /*9210*/  MOV R183, R188 ;  /* 0x000000bc00b77202 */ /* 0x000fe40000000f00 */
[----:B------:R-:W-:-:S07]  /*9220*/  MOV R4, R5 ;  /* 0x0000000500047202 */ /* 0x000fce0000000f00 */
[----:B------:R-:W-:Y:S05]  /*9230*/  WARPSYNC.COLLECTIVE R6, `(.L_x_6128) ;  /* 0x0000000006087348 */ /* 0x000fea0003c00000 */
[----:B------:R0:W1:Y:S02]  /*9240*/  SHFL.UP P6, R5, R183, R185, R212 ;  /* 0x040000b9b7057389 */ /* 0x00006400000c00d4 */
[----:B01----:R-:W-:Y:S05]  /*9250*/  ENDCOLLECTIVE ;  /* 0x000000000000791b */ /* 0x003fea0003800000 */
.L_x_6128:
        /* <DEDUP_REMOVED lines=8> */
.L_x_6129:
[----:B------:R-:W-:Y:S02]  /*92e0*/  MOV R183, R190 ;  /* 0x000000be00b77202 */ /* 0x000fe40000000f00 */
[----:B------:R-:W-:-:S07]  /*92f0*/  MOV R4, R5 ;  /* 0x0000000500047202 */ /* 0x000fce0000000f00 */
[----:B------:R-:W-:Y:S05]  /*9300*/  WARPSYNC.COLLECTIVE R6, `(.L_x_6130) ;  /* 0x0000000006087348 */ /* 0x000fea0003c00000 */
[----:B------:R0:W1:Y:S02]  /*9310*/  SHFL.UP P6, R5, R183, R185, R212 ;  /* 0x040000b9b7057389 */ /* 0x00006400000c00d4 */
[----:B01----:R-:W-:Y:S05]  /*9320*/  ENDCOLLECTIVE ;  /* 0x000000000000791b */ /* 0x003fea0003800000 */
.L_x_6130:
        /* <DEDUP_REMOVED lines=8> */
.L_x_6131:
[----:B------:R-:W-:Y:S02]  /*93b0*/  MOV R183, R8 ;  /* 0x0000000800b77202 */ /* 0x000fe40000000f00 */
[----:B------:R-:W-:-:S07]  /*93c0*/  MOV R4, R5 ;  /* 0x0000000500047202 */ /* 0x000fce0000000f00 */
[----:B------:R-:W-:Y:S05]  /*93d0*/  WARPSYNC.COLLECTIVE R6, `(.L_x_6132) ;  /* 0x0000000006087348 */ /* 0x000fea0003c00000 */
[----:B------:R0:W1:Y:S02]  /*93e0*/  SHFL.UP P6, R5, R183, R185, R212 ;  /* 0x040000b9b7057389 */ /* 0x00006400000c00d4 */
[----:B01----:R-:W-:Y:S05]  /*93f0*/  ENDCOLLECTIVE ;  /* 0x000000000000791b */ /* 0x003fea0003800000 */
.L_x_6132:
        /* <DEDUP_REMOVED lines=8> */
.L_x_6133:
[----:B------:R-:W-:Y:S02]  /*9480*/  MOV R183, R4 ;  /* 0x0000000400b77202 */ /* 0x000fe40000000f00 */
[----:B------:R-:W-:-:S07]  /*9490*/  MOV R188, R5 ;  /* 0x0000000500bc7202 */ /* 0x000fce0000000f00 */
[----:B------:R-:W-:Y:S05]  /*94a0*/  WARPSYNC.COLLECTIVE R6, `(.L_x_6134) ;  /* 0x0000000006087348 */ /* 0x000fea0003c00000 */
[----:B------:R0:W1:Y:S02]  /*94b0*/  SHFL.UP P6, R5, R183, R185, R212 ;  /* 0x040000b9b7057389 */ /* 0x00006400000c00d4 */
[----:B01----:R-:W-:Y:S05]  /*94c0*/  ENDCOLLECTIVE ;  /* 0x000000000000791b */ /* 0x003fea0003800000 */
.L_x_6134:
[----:B------:R-:W-:Y:S05]  /*94d0*/  BRA `(.L_x_6135) ;  /* 0xffffffc400a47947 */ /* 0x000fea000383ffff */
.L_x_6078:
        /* <DEDUP_REMOVED lines=8> */
.L_x_6137:
[----:B------:R-:W-:Y:S05]  /*9560*/  BSYNC B0 ;  /* 0x0000000000007941 */ /* 0x000fea0003800000 */
.L_x_6136:
[----:B------:R-:W-:Y:S05]  /*9570*/  BRA `(.L_x_6138) ;  /* 0xffffffc400947947 */ /* 0x000fea000383ffff */
.L_x_6079:
        /* <DEDUP_REMOVED lines=8> */
.L_x_6140:
[----:B------:R-:W-:Y:S05]  /*9600*/  BSYNC B0 ;  /* 0x0000000000007941 */ /* 0x000fea0003800000 */
.L_x_6139:
[----:B------:R-:W-:Y:S05]  /*9610*/  BRA `(.L_x_6141) ;  /* 0xffffffc400747947 */ /* 0x000fea000383ffff */
.L_x_6080:
        /* <DEDUP_REMOVED lines=8> */
.L_x_6143:
[----:B------:R-:W-:Y:S05]  /*96a0*/  BSYNC B0 ;  /* 0x0000000000007941 */ /* 0x000fea0003800000 */
.L_x_6142:
        /* <DEDUP_REMOVED lines=10> */
.L_x_6144:
[----:B------:R-:W-:Y:S02]  /*9750*/  MOV R229, 0x1f ;  /* 0x0000001f00e57802 */ /* 0x000fe40000000f00 */
[----:B------:R-:W-:-:S07]  /*9760*/  MOV R8, R5 ;  /* 0x0000000500087202 */ /* 0x000fce0000000f00 */
[----:B------:R-:W-:Y:S05]  /*9770*/  WARPSYNC.COLLECTIVE R6, `(.L_x_6145) ;  /* 0x0000000006087348 */ /* 0x000fea0003c00000 */
[----:B------:R0:W1:Y:S02]  /*9780*/  SHFL.IDX P3, R5, R227, R226, R229 ;  /* 0x000000e2e3057389 */ /* 0x00006400000600e5 */
[----:B01----:R-:W-:Y:S05]  /*9790*/  ENDCOLLECTIVE ;  /* 0x000000000000791b */ /* 0x003fea0003800000 */
.L_x_6145:
[----:B------:R-:W-:Y:S02]  /*97a0*/  MOV R227, R3 ;  /* 0x0000000300e37202 */ /* 0x000fe40000000f00 */
[----:B------:R-:W-:-:S07]  /*97b0*/  MOV R4, R5 ;  /* 0x0000000500047202 */ /* 0x000fce0000000f00 */
[----:B------:R-:W-:Y:S05]  /*97c0*/  WARPSYNC.COLLECTIVE R6, `(.L_x_6146) ;  /* 0x0000000006087348 */ /* 0x000fea0003c00000 */
[----:B------:R0:W1:Y:S02]  /*97d0*/  SHFL.IDX P3, R5, R227, R226, R229 ;  /* 0x000000e2e3057389 */ /* 0x00006400000600e5 */
[----:B01----:R-:W-:Y:S05]  /*97e0*/  ENDCOLLECTIVE ;  /* 0x000000000000791b */ /* 0x003fea0003800000 */
.L_x_6146:
[----:B------:R-:W-:Y:S05]  /*97f0*/  BRA `(.L_x_6147) ;  /* 0xffffffc400147947 */ /* 0x000fea000383ffff */
.L_x_6082:
        /* <DEDUP_REMOVED lines=10> */
.L_x_6148:
[----:B------:R-:W-:Y:S02]  /*98a0*/  MOV R229, 0x1f ;  /* 0x0000001f00e57802 */ /* 0x000fe40000000f00 */
[----:B------:R-:W-:Y:S02]  /*98b0*/  MOV R231, R5 ;  /* 0x0000000500e77202 */ /* 0x000fe40000000f00 */
[----:B------:R-:W-:-:S07]  /*98c0*/  MOV R2, R7 ;  /* 0x0000000700027202 */ /* 0x000fce0000000f00 */
[----:B------:R-:W-:Y:S05]  /*98d0*/  WARPSYNC.COLLECTIVE R6, `(.L_x_6149) ;  /* 0x0000000006087348 */ /* 0x000fea0003c00000 */
[----:B------:R0:W1:Y:S02]  /*98e0*/  SHFL.DOWN P2, R7, R231, R228, R233 ;  /* 0x080000e4e7077389 */ /* 0x00006400000400e9 */
[----:B01----:R-:W-:Y:S05]  /*98f0*/  ENDCOLLECTIVE ;  /* 0x000000000000791b */ /* 0x003fea0003800000 */
.L_x_6149:
        /* <DEDUP_REMOVED lines=10> */
.L_x_6150:
[----:B------:R-:W-:Y:S02]  /*99a0*/  MOV R231, R222 ;  /* 0x000000de00e77202 */ /* 0x000fe40000000f00 */
[----:B------:R-:W-:-:S07]  /*99b0*/  MOV R2, R7 ;  /* 0x0000000700027202 */ /* 0x000fce0000000f00 */
[----:B------:R-:W-:Y:S05]  /*99c0*/  WARPSYNC.COLLECTIVE R6, `(.L_x_6151) ;  /* 0x0000000006087348 */ /* 0x000fea0003c00000 */
[----:B------:R0:W1:Y:S02]  /*99d0*/  SHFL.DOWN P2, R7, R231, R228, R233 ;  /* 0x080000e4e7077389 */ /* 0x00006400000400e9 */
[----:B01----:R-:W-:Y:S05]  /*99e0*/  ENDCOLLECTIVE ;  /* 0x000000000000791b */ /* 0x003fea0003800000 */
.L_x_6151:
        /* <DEDUP_REMOVED lines=10> */
.L_x_6152:
[----:B------:R-:W-:Y:S02]  /*9a90*/  MOV R231, R222 ;  /* 0x000000de00e77202 */ /* 0x000fe40000000f00 */
[----:B------:R-:W-:-:S07]  /*9aa0*/  MOV R2, R7 ;  /* 0x0000000700027202 */ /* 0x000fce0000000f00 */
[----:B------:R-:W-:Y:S05]  /*9ab0*/  WARPSYNC.COLLECTIVE R6, `(.L_x_6153) ;  /* 0x0000000006087348 */ /* 0x000fea0003c00000 */
[----:B------:R0:W1:Y:S02]  /*9ac0*/  SHFL.DOWN P2, R7, R231, R228, R233 ;  /* 0x080000e4e7077389 */ /* 0x00006400000400e9 */
[----:B01----:R-:W-:Y:S05]  /*9ad0*/  ENDCOLLECTIVE ;  /* 0x000000000000791b */ /* 0x003fea0003800000 */
.L_x_6153:
        /* <DEDUP_REMOVED lines=11> */
.L_x_6154:
[----:B------:R-:W-:Y:S02]  /*9b90*/  MOV R231, R222 ;  /* 0x000000de00e77202 */ /* 0x000fe40000000f00 */
[----:B------:R-:W-:-:S07]  /*9ba0*/  MOV R2, R7 ;  /* 0x0000000700027202 */ /* 0x000fce0000000f00 */
[----:B------:R-:W-:Y:S05]  /*9bb0*/  WARPSYNC.COLLECTIVE R6, `(.L_x_6155) ;  /* 0x0000000006087348 */ /* 0x000fea0003c00000 */
[----:B------:R0:W1:Y:S02]  /*9bc0*/  SHFL.DOWN P2, R7, R231, R228, R233 ;  /* 0x080000e4e7077389 */ /* 0x00006400000400e9 */
[----:B01----:R-:W-:Y:S05]  /*9bd0*/  ENDCOLLECTIVE ;  /* 0x000000000000791b */ /* 0x003fea0003800000 */
.L_x_6155:
        /* <DEDUP_REMOVED lines=11> */
.L_x_6156:
[----:B------:R-:W-:Y:S02]  /*9c90*/  MOV R231, R222 ;  /* 0x000000de00e77202 */ /* 0x000fe40000000f00 */
[----:B------:R-:W-:-:S07]  /*9ca0*/  MOV R2, R7 ;  /* 0x0000000700027202 */ /* 0x000fce0000000f00 */
[----:B------:R-:W-:Y:S05]  /*9cb0*/  WARPSYNC.COLLECTIVE R6, `(.L_x_6157) ;  /* 0x0000000006087348 */ /* 0x000fea0003c00000 */
[----:B------:R0:W1:Y:S02]  /*9cc0*/  SHFL.DOWN P2, R7, R231, R228, R233 ;  /* 0x080000e4e7077389 */ /* 0x00006400000400e9 */
[----:B01----:R-:W-:Y:S05]  /*9cd0*/  ENDCOLLECTIVE ;  /* 0x000000000000791b */ /* 0x003fea0003800000 */
.L_x_6157:
        /* <DEDUP_REMOVED lines=11> */
.L_x_6158:
[----:B------:R-:W-:Y:S02]  /*9d90*/  ISETP.NE.AND P1, PT, R22, 0x1f, PT ;  /* 0x0000001f1600780c */ /* 0x000fe40003f25270 */
[----:B------:R-:W-:Y:S02]  /*9da0*/  MOV R227, R222 ;  /* 0x000000de00e37202 */ /* 0x000fe40000000f00 */
[----:B------:R-:W-:-:S09]  /*9db0*/  MOV R2, R5 ;  /* 0x0000000500027202 */ /* 0x000fd20000000f00 */
[----:B------:R-:W-:Y:S05]  /*9dc0*/  WARPSYNC.COLLECTIVE R6, `(.L_x_6159) ;  /* 0x0000000006087348 */ /* 0x000fea0003c00000 */
[----:B------:R0:W1:Y:S02]  /*9dd0*/  SHFL.IDX P3, R5, R227, R226, R229 ;  /* 0x000000e2e3057389 */ /* 0x00006400000600e5 */
[----:B01----:R-:W-:Y:S05]  /*9de0*/  ENDCOLLECTIVE ;  /* 0x000000000000791b */ /* 0x003fea0003800000 */
.L_x_6159:
[----:B------:R-:W-:Y:S05]  /*9df0*/  WARPSYNC.COLLECTIVE R6, `(.L_x_6160) ;  /* 0x0000000006087348 */ /* 0x000fea0003c00000 */
[----:B------:R0:W1:Y:S02]  /*9e00*/  SHFL.DOWN P2, R7, R231, R228, R233 ;  /* 0x080000e4e7077389 */ /* 0x00006400000400e9 */
[----:B01----:R-:W-:Y:S05]  /*9e10*/  ENDCOLLECTIVE ;  /* 0x000000000000791b */ /* 0x003fea0003800000 */
.L_x_6160:
        /* <DEDUP_REMOVED lines=8> */
.L_x_6161:
[----:B------:R-:W-:-:S07]  /*9ea0*/  FMUL.FTZ R2, R8, R2 ;  /* 0x0000000208027220 */ /* 0x000fce0000410000 */
[----:B------:R-:W-:Y:S05]  /*9eb0*/  WARPSYNC.COLLECTIVE R6, `(.L_x_6162) ;  /* 0x0000000006087348 */ /* 0x000fea0003c00000 */
[----:B------:R0:W1:Y:S02]  /*9ec0*/  SHFL.IDX P3, R5, R227, R226, R229 ;  /* 0x000000e2e3057389 */ /* 0x00006400000600e5 */
[----:B01----:R-:W-:Y:S05]  /*9ed0*/  ENDCOLLECTIVE ;  /* 0x000000000000791b */ /* 0x003fea0003800000 */
.L_x_6162:
[----:B------:R-:W-:Y:S02]  /*9ee0*/  MOV R227, R9 ;  /* 0x0000000900e37202 */ /* 0x000fe40000000f00 */
[----:B------:R-:W-:Y:S02]  /*9ef0*/  MOV R224, R7 ;  /* 0x0000000700e07202 */ /* 0x000fe40000000f00 */
[----:B------:R-:W-:-:S07]  /*9f00*/  MOV R223, R5 ;  /* 0x0000000500df7202 */ /* 0x000fce0000000f00 */
[----:B------:R-:W-:Y:S05]  /*9f10*/  WARPSYNC.COLLECTIVE R6, `(.L_x_6163) ;  /* 0x0000000006087348 */ /* 0x000fea0003c00000 */
[----:B------:R0:W1:Y:S02]  /*9f20*/  SHFL.IDX P3, R5, R227, R226, R229 ;  /* 0x000000e2e3057389 */ /* 0x00006400000600e5 */
[----:B01----:R-:W-:Y:S05]  /*9f30*/  ENDCOLLECTIVE ;  /* 0x000000000000791b */ /* 0x003fea0003800000 */
.L_x_6163:
[----:B------:R-:W-:Y:S01]  /*9f40*/  MOV R7, R5 ;  /* 0x0000000500077202 */ /* 0x000fe20000000f00 */
[----:B------:R-:W-:Y:S06]  /*9f50*/  BRA `(.L_x_6164) ;  /* 0xffffffc4000c7947 */ /* 0x000fec000383ffff */
.L_x_6165:
        /* <DEDUP_REMOVED lines=10> */
.L_x_10467:


//--------------------- .text._Z25selective_scan_bwd_kernelI32Selective_Scan_bwd_kernel_traitsILi64ELi16ELb1ELb1ELb1ELb0ELb0EN3c104HalfEfEEv12SSMParamsBwd --------------------------
	.section	.text._Z25selective_scan_bwd_kernelI32Selective_Scan_bwd_kernel_traitsILi64ELi16ELb1ELb1ELb1ELb0ELb0EN3c104HalfEfEEv12SSMParamsBwd,"ax",@progbits
	.align	128
        .global         _Z25selective_scan_bwd_kernelI32Selective_Scan_bwd_kernel_traitsILi64ELi16ELb1ELb1ELb1ELb0ELb0EN3c104HalfEfEEv12SSMParamsBwd
        .type           _Z25selective_scan_bwd_kernelI32Selective_Scan_bwd_kernel_traitsILi64ELi16ELb1ELb1ELb1ELb0ELb0EN3c104HalfEfEEv12SSMParamsBwd,@function
        .size           _Z25selective_scan_bwd_kernelI32Selective_Scan_bwd_kernel_traitsILi64ELi16ELb1ELb1ELb1ELb0ELb0EN3c104HalfEfEEv12SSMParamsBwd,(.L_x_10468 - _Z25selective_scan_bwd_kernelI32Selective_Scan_bwd_kernel_traitsILi64ELi16ELb1ELb1ELb1ELb0ELb0EN3c104HalfEfEEv12SSMParamsBwd)
        .other          _Z25selective_scan_bwd_kernelI32Selective_Scan_bwd_kernel_traitsILi64ELi16ELb1ELb1ELb1ELb0ELb0EN3c104HalfEfEEv12SSMParamsBwd,@"STO_CUDA_ENTRY STV_DEFAULT"
_Z25selective_scan_bwd_kernelI32Selective_Scan_bwd_kernel_traitsILi64ELi16ELb1ELb1ELb1ELb0ELb0EN3c104HalfEfEEv12SSMParamsBwd:
.text._Z25selective_scan_bwd_kernelI32Selective_Scan_bwd_kernel_traitsILi64ELi16ELb1ELb1ELb1ELb0ELb0EN3c104HalfEfEEv12SSMParamsBwd:
        /* <DEDUP_REMOVED lines=21> */
[----:B------:R-:W0:Y:S01]  /*0150*/  LDCU UR23, c[0x0][0x394] ;  /* 0x00007280ff1777ac */ /* 0x000e220008000800 */
[----:B------:R-:W0:Y:S01]  /*0160*/  LDC.64 R12, c[0x0][0x448] ;  /* 0x00011200ff0c7b82 */ /* 0x000e220000000a00 */
[----:B---3--:R-:W-:Y:S02]  /*0170*/  @UP0 ULEA UR4, UP2, UR26, UR4, 0x2 ;  /* 0x000000041a040291 */ /* 0x008fe4000f8410ff */
[----:B------:R-:W-:Y:S02]  /*0180*/  @UP1 ULEA UR6, UP3, UR26, UR6, 0x2 ;  /* 0x000000061a061291 */ /* 0x000fe4000f8610ff */
[----:B------:R-:W-:Y:S01]  /*0190*/  @UP0 ULEA.HI.X UR5, UR26, UR5, URZ, 0x2, UP2 ;  /* 0x000000051a050291 */ /* 0x000fe200090f14ff */
[----:B-1----:R-:W1:Y:S01]  /*01a0*/  MUFU.RCP R0, R0 ;  /* 0x0000000000007308 */ /* 0x002e620000001000 */
[----:B------:R-:W-:Y:S01]  /*01b0*/  MOV R2, UR4 ;  /* 0x0000000400027c02 */ /* 0x000fe20008000f00 */
[----:B------:R-:W-:Y:S01]  /*01c0*/  @UP1 ULEA.HI.X UR7, UR26, UR7, URZ, 0x2, UP3 ;  /* 0x000000071a071291 */ /* 0x000fe200098f14ff */
[----:B------:R-:W-:Y:S01]  /*01d0*/  MOV R4, UR6 ;  /* 0x0000000600047c02 */ /* 0x000fe20008000f00 */
[----:B------:R-:W3:Y:S01]  /*01e0*/  LDC.64 R14, c[0x0][0x450] ;  /* 0x00011400ff0e7b82 */ /* 0x000ee20000000a00 */
[----:B------:R-:W-:-:S03]  /*01f0*/  MOV R3, UR5 ;  /* 0x0000000500037c02 */ /* 0x000fc60008000f00 */
[----:B------:R-:W-:Y:S02]  /*0200*/  MOV R5, UR7 ;  /* 0x0000000700057c02 */ /* 0x000fe40008000f00 */
[----:B----4-:R-:W5:Y:S01]  /*0210*/  @P0 LDG.E R78, desc[UR24][R2.64] ;  /* 0x00000018024e0981 */ /* 0x010f62000c1e1900 */
[----:B-1----:R-:W-:Y:S01]  /*0220*/  IADD3 R6, PT, PT, R0, 0xffffffe, RZ ;  /* 0x0ffffffe00067810 */ /* 0x002fe20007ffe0ff */
[----:B------:R-:W-:Y:S02]  /*0230*/  UIMAD.WIDE.U32 UR4, UR27, UR12, URZ ;  /* 0x0000000c1b0472a5 */ /* 0x000fe4000f8e00ff */
[----:B------:R1:W5:Y:S01]  /*0240*/  @P1 LDG.E R76, desc[UR24][R4.64] ;  /* 0x00000018044c1981 */ /* 0x000362000c1e1900 */
[----:B------:R-:W-:Y:S01]  /*0250*/  UIMAD.WIDE.U32 UR8, UR27, UR28, URZ ;  /* 0x0000001c1b0872a5 */ /* 0x000fe2000f8e00ff */
[----:B------:R4:W0:Y:S01]  /*0260*/  F2I.FTZ.U32.TRUNC.NTZ R7, R6 ;  /* 0x0000000600077305 */ /* 0x000822000021f000 */
[----:B------:R-:W-:Y:S01]  /*0270*/  UIMAD UR5, UR27, UR13, UR5 ;  /* 0x0000000d1b0572a4 */ /* 0x000fe2000f8e0205 */
[----:B------:R-:W-:Y:S01]  /*0280*/  HFMA2 R74, -RZ, RZ, 0, 0 ;  /* 0x00000000ff4a7431 */ /* 0x000fe200000001ff */
[----:B------:R-:W0:Y:S01]  /*0290*/  LDCU.64 UR12, c[0x0][0x498] ;  /* 0x00009300ff0c77ac */ /* 0x000e220008000a00 */
[----:B------:R-:W-:Y:S01]  /*02a0*/  MOV R72, RZ ;  /* 0x000000ff00487202 */ /* 0x000fe20000000f00 */
[----:B------:R-:W-:Y:S01]  /*02b0*/  UIMAD.WIDE.U32 UR10, UR26, UR14, UR4 ;  /* 0x0000000e1a0a72a5 */ /* 0x000fe2000f8e0004 */
[----:B-1----:R-:W1:Y:S01]  /*02c0*/  LDC.64 R4, c[0x0][0x3c8] ;  /* 0x0000f200ff047b82 */ /* 0x002e620000000a00 */
[----:B----4-:R-:W-:Y:S01]  /*02d0*/  HFMA2 R6, -RZ, RZ, 0, 0 ;  /* 0x00000000ff067431 */ /* 0x010fe200000001ff */
[----:B--2---:R-:W-:-:S04]  /*02e0*/  UISETP.NE.U32.AND UP0, UPT, UR20, URZ, UPT ;  /* 0x000000ff1400728c */ /* 0x004fc8000bf05070 */
[----:B------:R-:W2:Y:S01]  /*02f0*/  LDCU.128 UR4, c[0x0][0x4a0] ;  /* 0x00009400ff0477ac */ /* 0x000ea20008000c00 */
[----:B0-----:R-:W-:Y:S01]  /*0300*/  IADD3 R0, PT, PT, RZ, -R7, RZ ;  /* 0x80000007ff007210 */ /* 0x001fe20007ffe0ff */
[----:B------:R-:W-:Y:S02]  /*0310*/  UIMAD UR22, UR26, UR15, UR11 ;  /* 0x0000000f1a1672a4 */ /* 0x000fe4000f8e020b */
[----:B------:R-:W-:Y:S02]  /*0320*/  UIMAD UR9, UR27, UR29, UR9 ;  /* 0x0000001d1b0972a4 */ /* 0x000fe4000f8e0209 */
[----:B------:R-:W-:Y:S01]  /*0330*/  IMAD R3, R0, R9, RZ ;  /* 0x0000000900037224 */ /* 0x000fe200078e02ff */
[----:B------:R-:W-:Y:S01]  /*0340*/  IABS R0, UR26 ;  /* 0x0000001a00007c13 */ /* 0x000fe20008000000 */
[----:B------:R-:W-:Y:S02]  /*0350*/  UIMAD.WIDE.U32 UR18, UR27, UR12, URZ ;  /* 0x0000000c1b1272a5 */ /* 0x000fe4000f8e00ff */
[----:B------:R-:W-:Y:S01]  /*0360*/  IMAD.HI.U32 R6, R7, R3, R6 ;  /* 0x0000000307067227 */ /* 0x000fe200078e0006 */
[----:B------:R-:W-:-:S02]  /*0370*/  UISETP.NE.AND.EX UP0, UPT, UR21, URZ, UPT, UP0 ;  /* 0x000000ff1500728c */ /* 0x000fc4000bf05300 */
[----:B------:R-:W-:Y:S01]  /*0380*/  UIMAD UR19, UR27, UR13, UR19 ;  /* 0x0000000d1b1372a4 */ /* 0x000fe2000f8e0213 */
[----:B------:R-:W0:Y:S02]  /*0390*/  LDCU.128 UR12, c[0x0][0x460] ;  /* 0x00008c00ff0c77ac */ /* 0x000e240008000c00 */
[----:B------:R-:W-:Y:S01]  /*03a0*/  IMAD.HI.U32 R6, R6, R0, RZ ;  /* 0x0000000006067227 */ /* 0x000fe200078e00ff */
[----:B------:R-:W4:Y:S04]  /*03b0*/  LDCU.64 UR28, c[0x0][0x3b0] ;  /* 0x00007600ff1c77ac */ /* 0x000f280008000a00 */
[----:B------:R-:W-:Y:S01]  /*03c0*/  IADD3 R2, PT, PT, -R6, RZ, RZ ;  /* 0x000000ff06027210 */ /* 0x000fe20007ffe1ff */
[----:B------:R-:W-:Y:S02]  /*03d0*/  UIMAD.WIDE.U32 UR16, UR26, UR30, UR8 ;  /* 0x0000001e1a1072a5 */ /* 0x000fe4000f8e0008 */
[----:B------:R-:W-:-:S02]  /*03e0*/  ULEA UR32, UR23, 0xfffffc00, 0xa ;  /* 0xfffffc0017207891 */ /* 0x000fc4000f8e50ff */
[C---:B------:R-:W-:Y:S01]  /*03f0*/  IMAD R0, R9.reuse, R2, R0 ;  /* 0x0000000209007224 */ /* 0x040fe200078e0200 */
[----:B------:R-:W-:Y:S01]  /*0400*/  LOP3.LUT R2, R8, UR26, RZ, 0x3c, !PT ;  /* 0x0000001a08027c12 */ /* 0x000fe2000f8e3cff */
[----:B------:R-:W-:Y:S02]  /*0410*/  UIMAD UR11, UR26, UR31, UR17 ;  /* 0x0000001f1a0b72a4 */ /* 0x000fe4000f8e0211 */
[----:B------:R-:W-:Y:S01]  /*0420*/  USHF.R.S32.HI UR33, URZ, 0x1f, UR32 ;  /* 0x0000001fff217899 */ /* 0x000fe20008011420 */
[----:B------:R-:W-:Y:S01]  /*0430*/  ISETP.GT.U32.AND P1, PT, R9, R0, PT ;  /* 0x000000000900720c */ /* 0x000fe20003f24070 */
[----:B------:R-:W-:Y:S01]  /*0440*/  UIADD3 UR17, UP3, UPT, UR32, UR16, URZ ;  /* 0x0000001020117290 */ /* 0x000fe2000ff7e0ff */
[----:B------:R-:W-:Y:S01]  /*0450*/  ISETP.GE.AND P2, PT, R2, RZ, PT ;  /* 0x000000ff0200720c */ /* 0x000fe20003f46270 */
[----:B--2---:R-:W-:Y:S01]  /*0460*/  UIMAD.WIDE.U32 UR8, UR26, UR6, URZ ;  /* 0x000000061a0872a5 */ /* 0x004fe2000f8e00ff */
[----:B------:R-:W2:Y:S01]  /*0470*/  @UP0 LDCU UR6, c[0x0][0x384] ;  /* 0x00007080ff0607ac */ /* 0x000ea20008000800 */
[----:B------:R-:W-:Y:S01]  /*0480*/  UIMAD.WIDE.U32 UR18, UR26, UR4, UR18 ;  /* 0x000000041a1272a5 */ /* 0x000fe2000f8e0012 */
[----:B------:R-:W3:Y:S07]  /*0490*/  LDCU.64 UR30, c[0x0][0x3d0] ;  /* 0x00007a00ff1e77ac */ /* 0x000eee0008000a00 */
[----:B------:R-:W-:-:S02]  /*04a0*/  @!P1 IADD3 R0, PT, PT, R0, -R9, RZ ;  /* 0x8000000900009210 */ /* 0x000fc40007ffe0ff */
[----:B------:R-:W-:Y:S01]  /*04b0*/  @!P1 IADD3 R6, PT, PT, R6, 0x1, RZ ;  /* 0x0000000106069810 */ /* 0x000fe20007ffe0ff */
[----:B0-----:R-:W-:Y:S01]  /*04c0*/  ULEA UR16, UP4, UR17, UR14, 0x1 ;  /* 0x0000000e11107291 */ /* 0x001fe2000f8808ff */
[----:B------:R-:W-:Y:S01]  /*04d0*/  ISETP.GE.U32.AND P0, PT, R0, R9, PT ;  /* 0x000000090000720c */ /* 0x000fe20003f06070 */
[----:B------:R-:W-:Y:S01]  /*04e0*/  UIADD3.X UR4, UPT, UPT, UR33, UR11, URZ, UP3, !UPT ;  /* 0x0000000b21047290 */ /* 0x000fe20009ffe4ff */
[----:B------:R-:W-:Y:S01]  /*04f0*/  ISETP.NE.AND P1, PT, R8, RZ, PT ;  /* 0x000000ff0800720c */ /* 0x000fe20003f25270 */
[----:B------:R-:W-:Y:S02]  /*0500*/  UIADD3 UR10, UP1, UPT, UR32, UR10, URZ ;  /* 0x0000000a200a7290 */ /* 0x000fe4000ff3e0ff */
[----:B------:R-:W-:Y:S02]  /*0510*/  UIMAD UR20, UR26, UR5, UR19 ;  /* 0x000000051a1472a4 */ /* 0x000fe4000f8e0213 */
[----:B------:R-:W-:Y:S02]  /*0520*/  ULEA.HI.X UR17, UR17, UR15, UR4, 0x1, UP4 ;  /* 0x0000000f11117291 */ /* 0x000fe4000a0f0c04 */
[----:B------:R-:W-:-:S02]  /*0530*/  ULEA UR21, UP2, UR10, UR12, 0x1 ;  /* 0x0000000c0a157291 */ /* 0x000fc4000f8408ff */
[----:B----4-:R-:W-:Y:S02]  /*0540*/  UIMAD.WIDE.U32 UR4, UR27, UR28, URZ ;  /* 0x0000001c1b0472a5 */ /* 0x010fe4000f8e00ff */
[----:B------:R-:W-:Y:S01]  /*0550*/  @P0 IADD3 R6, PT, PT, R6, 0x1, RZ ;  /* 0x0000000106060810 */ /* 0x000fe20007ffe0ff */
[----:B------:R-:W0:Y:S03]  /*0560*/  @UP0 LDCU UR12, c[0x0][0x38c] ;  /* 0x00007180ff0c07ac */ /* 0x000e260008000800 */
[----:B------:R-:W-:Y:S01]  /*0570*/  MOV R17, R6 ;  /* 0x0000000600117202 */ /* 0x000fe20000000f00 */
[----:B------:R-:W-:Y:S01]  /*0580*/  UIMAD UR5, UR27, UR29, UR5 ;  /* 0x0000001d1b0572a4 */ /* 0x000fe2000f8e0205 */
[----:B------:R-:W4:Y:S02]  /*0590*/  @UP0 LDCU.64 UR28, c[0x0][0x480] ;  /* 0x00009000ff1c07ac */ /* 0x000f240008000a00 */
[----:B------:R-:W-:-:S02]  /*05a0*/  @!P2 IADD3 R17, PT, PT, -R17, RZ, RZ ;  /* 0x000000ff1111a210 */ /* 0x000fc40007ffe1ff */
[----:B------:R-:W-:Y:S01]  /*05b0*/  @!P1 LOP3.LUT R17, RZ, R8, RZ, 0x33, !PT ;  /* 0x00000008ff119212 */ /* 0x000fe200078e33ff */
[----:B------:R-:W-:Y:S02]  /*05c0*/  UIADD3.X UR22, UPT, UPT, UR33, UR22, URZ, UP1, !UPT ;  /* 0x0000001621167290 */ /* 0x000fe40008ffe4ff */
[----:B--2---:R-:W-:Y:S01]  /*05d0*/  @UP0 UIMAD UR6, UR27, UR6, UR26 ;  /* 0x000000061b0602a4 */ /* 0x004fe2000f8e021a */
[----:B------:R-:W-:Y:S01]  /*05e0*/  SHF.R.S32.HI R19, RZ, 0x1f, R17 ;  /* 0x0000001fff137819 */ /* 0x000fe20000011411 */
[----:B------:R-:W-:Y:S02]  /*05f0*/  ULEA.HI.X UR22, UR10, UR13, UR22, 0x1, UP2 ;  /* 0x0000000d0a167291 */ /* 0x000fe400090f0c16 */
[----:B---3--:R-:W-:Y:S02]  /*0600*/  UIMAD.WIDE.U32 UR10, UR27, UR30, URZ ;  /* 0x0000001e1b0a72a5 */ /* 0x008fe4000f8e00ff */
[----:B------:R-:W-:Y:S01]  /*0610*/  @UP0 UIMAD UR6, UR6, UR23, URZ ;  /* 0x00000017060602a4 */ /* 0x000fe2000f8e02ff */
[C---:B------:R-:W-:Y:S01]  /*0620*/  IMAD R2, R19.reuse, R10, RZ ;  /* 0x0000000a13027224 */ /* 0x040fe200078e02ff */
[----:B------:R-:W2:Y:S01]  /*0630*/  LDCU.64 UR14, c[0x0][0x528] ;  /* 0x0000a500ff0e77ac */ /* 0x000ea20008000a00 */
[----:B-1----:R-:W-:-:S02]  /*0640*/  IMAD R0, R19, R4, RZ ;  /* 0x0000000413007224 */ /* 0x002fc400078e02ff */
[C---:B------:R-:W-:Y:S01]  /*0650*/  IMAD R9, R17.reuse, R11, R2 ;  /* 0x0000000b11097224 */ /* 0x040fe200078e0202 */
[----:B------:R-:W-:Y:S01]  /*0660*/  UIMAD UR11, UR27, UR31, UR11 ;  /* 0x0000001f1b0b72a4 */ /* 0x000fe2000f8e020b */
[C---:B------:R-:W-:Y:S01]  /*0670*/  IMAD R7, R17.reuse, R5, R0 ;  /* 0x0000000511077224 */ /* 0x040fe200078e0200 */
[----:B0-----:R-:W-:Y:S01]  /*0680*/  @UP0 UIMAD UR6, UR6, UR12, URZ ;  /* 0x0000000c060602a4 */ /* 0x001fe2000f8e02ff */
[C---:B------:R-:W-:Y:S01]  /*0690*/  IMAD.WIDE.U32 R2, R17.reuse, R4, UR4 ;  /* 0x0000000411027e25 */ /* 0x040fe2000f8e0004 */
[----:B------:R-:W-:Y:S01]  /*06a0*/  UMOV UR4, URZ ;  /* 0x000000ff00047c82 */ /* 0x000fe20008000000 */
[----:B------:R-:W-:Y:S01]  /*06b0*/  UMOV UR5, URZ ;  /* 0x000000ff00057c82 */ /* 0x000fe20008000000 */
[----:B----4-:R-:W-:Y:S01]  /*06c0*/  @UP0 UIMAD.WIDE UR4, UR6, 0x8, UR28 ;  /* 0x00000008060408a5 */ /* 0x010fe2000f8e021c */
[----:B------:R-:W-:Y:S01]  /*06d0*/  IMAD.WIDE.U32 R4, R17, R10, UR10 ;  /* 0x0000000a11047e25 */ /* 0x000fe2000f8e000a */
[----:B------:R-:W-:Y:S01]  /*06e0*/  UISETP.GE.AND UP0, UPT, UR23, 0x1, UPT ;  /* 0x000000011700788c */ /* 0x000fe2000bf06270 */
[----:B------:R-:W-:Y:S01]  /*06f0*/  IADD3 R83, P0, PT, R2, UR32, RZ ;  /* 0x0000002002537c10 */ /* 0x000fe2000ff1e0ff */
[----:B------:R-:W-:Y:S01]  /*0700*/  UIADD3 UR18, UP1, UPT, UR32, UR18, URZ ;  /* 0x0000001220127290 */ /* 0x000fe2000ff3e0ff */
[----:B------:R-:W-:Y:S01]  /*0710*/  IADD3 R2, PT, PT, R3, R7, RZ ;  /* 0x0000000703027210 */ /* 0x000fe20007ffe0ff */
[----:B------:R-:W-:Y:S01]  /*0720*/  UIMAD UR7, UR26, UR7, UR9 ;  /* 0x000000071a0772a4 */ /* 0x000fe2000f8e0209 */
[----:B------:R-:W-:Y:S01]  /*0730*/  IADD3 R79, P2, PT, R4, UR32, RZ ;  /* 0x00000020044f7c10 */ /* 0x000fe2000ff5e0ff */
[----:B------:R-:W-:Y:S01]  /*0740*/  UIADD3.X UR20, UPT, UPT, UR33, UR20, URZ, UP1, !UPT ;  /* 0x0000001421147290 */ /* 0x000fe20008ffe4ff */
[----:B------:R-:W-:Y:S01]  /*0750*/  IADD3 R0, PT, PT, R5, R9, RZ ;  /* 0x0000000905007210 */ /* 0x000fe20007ffe0ff */
[----:B--2---:R-:W-:Y:S01]  /*0760*/  ULEA UR19, UP1, UR18, UR14, 0x1 ;  /* 0x0000000e12137291 */ /* 0x004fe2000f8208ff */
[----:B------:R-:W-:-:S02]  /*0770*/  LEA R85, P1, R83, R12, 0x1 ;  /* 0x0000000c53557211 */ /* 0x000fc400078208ff */
[----:B------:R-:W-:Y:S01]  /*0780*/  LEA R81, P3, R79, R14, 0x1 ;  /* 0x0000000e4f517211 */ /* 0x000fe200078608ff */
[----:B------:R-:W-:Y:S01]  /*0790*/  ULEA.HI.X UR20, UR18, UR15, UR20, 0x1, UP1 ;  /* 0x0000000f12147291 */ /* 0x000fe200088f0c14 */
[----:B------:R-:W-:Y:S02]  /*07a0*/  IADD3.X R2, PT, PT, R2, UR33, RZ, P0, !PT ;  /* 0x0000002102027c10 */ /* 0x000fe400087fe4ff */
[----:B------:R-:W-:Y:S02]  /*07b0*/  IADD3.X R0, PT, PT, R0, UR33, RZ, P2, !PT ;  /* 0x0000002100007c10 */ /* 0x000fe400097fe4ff */
[----:B------:R-:W-:Y:S02]  /*07c0*/  LEA.HI.X R83, R83, R13, R2, 0x1, P1 ;  /* 0x0000000d53537211 */ /* 0x000fe400008f0c02 */
        /* <DEDUP_REMOVED lines=9> */
[----:B------:R-:W3:Y:S01]  /*0860*/  LDC.64 R8, c[0x0][0x4d8] ;  /* 0x00013600ff087b82 */ /* 0x000ee20000000a00 */
[----:B------:R-:W4:Y:S01]  /*0870*/  LDCU.64 UR12, c[0x0][0x3a0] ;  /* 0x00007400ff0c77ac */ /* 0x000f220008000a00 */
[----:B------:R-:W-:-:S06]  /*0880*/  UMOV UR6, 0x400 ;  /* 0x0000040000067882 */ /* 0x000fcc0000000000 */
[----:B------:R-:W2:Y:S01]  /*0890*/  S2UR UR18, SR_CgaCtaId ;  /* 0x00000000001279c3 */ /* 0x000ea20000008800 */
[----:B-1----:R-:W-:-:S04]  /*08a0*/  IMAD R0, R19, UR14, RZ ;  /* 0x0000000e13007c24 */ /* 0x002fc8000f8e02ff */
[----:B------:R-:W-:Y:S01]  /*08b0*/  IMAD R51, R17, UR15, R0 ;  /* 0x0000000f11337c24 */ /* 0x000fe2000f8e0200 */
[----:B------:R-:W-:Y:S01]  /*08c0*/  UMOV UR15, UR22 ;  /* 0x00000016000f7c82 */ /* 0x000fe20008000000 */
[----:B----4-:R-:W-:Y:S01]  /*08d0*/  UIMAD.WIDE.U32 UR10, UR26, UR12, URZ ;  /* 0x0000000c1a0a72a5 */ /* 0x010fe2000f8e00ff */
[----:B------:R-:W1:Y:S01]  /*08e0*/  LDCU UR12, c[0x0][0x394] ;  /* 0x00007280ff0c77ac */ /* 0x000e620008000800 */
[--C-:B0-----:R-:W-:Y:S01]  /*08f0*/  IMAD.WIDE.U32 R2, R6, UR27, R30.reuse ;  /* 0x0000001b06027c25 */ /* 0x101fe2000f8e001e */
[C---:B------:R-:W-:Y:S01]  /*0900*/  SHF.L.U32 R75, R30.reuse, 0x1, RZ ;  /* 0x000000011e4b7819 */ /* 0x040fe200000006ff */
[----:B------:R-:W-:Y:S01]  /*0910*/  UIMAD UR13, UR26, UR13, UR11 ;  /* 0x0000000d1a0d72a4 */ /* 0x000fe2000f8e020b */
[----:B------:R-:W-:Y:S01]  /*0920*/  IADD3 R11, PT, PT, R30, 0xc0, RZ ;  /* 0x000000c01e0b7810 */ /* 0x000fe20007ffe0ff */
[----:B---3--:R-:W-:Y:S01]  /*0930*/  IMAD.WIDE.U32 R4, R8, UR27, R30 ;  /* 0x0000001b08047c25 */ /* 0x008fe2000f8e001e */
[C---:B------:R-:W-:Y:S02]  /*0940*/  IADD3 R13, PT, PT, R30.reuse, 0x100, RZ ;  /* 0x000001001e0d7810 */ /* 0x040fe40007ffe0ff */
[C---:B------:R-:W-:Y:S01]  /*0950*/  IADD3 R15, PT, PT, R30.reuse, 0x140, RZ ;  /* 0x000001401e0f7810 */ /* 0x040fe20007ffe0ff */
[----:B------:R-:W-:Y:S01]  /*0960*/  IMAD R3, R7, UR27, R3 ;  /* 0x0000001b07037c24 */ /* 0x000fe2000f8e0203 */
[----:B--2---:R-:W-:Y:S01]  /*0970*/  ULEA UR6, UR18, UR6, 0x18 ;  /* 0x0000000612067291 */ /* 0x004fe2000f8ec0ff */
[----:B------:R-:W-:Y:S01]  /*0980*/  IMAD R5, R9, UR27, R5 ;  /* 0x0000001b09057c24 */ /* 0x000fe2000f8e0205 */
[C---:B------:R-:W-:Y:S01]  /*0990*/  IADD3 R7, PT, PT, R30.reuse, 0x40, RZ ;  /* 0x000000401e077810 */ /* 0x040fe20007ffe0ff */
[----:B------:R-:W-:Y:S01]  /*09a0*/  IMAD R6, R19, UR28, RZ ;  /* 0x0000001c13067c24 */ /* 0x000fe2000f8e02ff */
[C---:B------:R-:W-:Y:S01]  /*09b0*/  IADD3 R9, PT, PT, R30.reuse, 0x80, RZ ;  /* 0x000000801e097810 */ /* 0x040fe20007ffe0ff */
[C---:B------:R-:W-:Y:S01]  /*09c0*/  IMAD.WIDE.U32 R28, R17.reuse, UR14, R2 ;  /* 0x0000000e111c7c25 */ /* 0x040fe2000f8e0002 */
[C---:B------:R-:W-:Y:S01]  /*09d0*/  IADD3 R19, PT, PT, R30.reuse, 0x1c0, RZ ;  /* 0x000001c01e137810 */ /* 0x040fe20007ffe0ff */
[----:B------:R-:W-:Y:S01]  /*09e0*/  UIADD3 UR18, UPT, UPT, UR6, 0x1080, URZ ;  /* 0x0000108006127890 */ /* 0x000fe2000fffe0ff */
[C---:B------:R-:W-:Y:S01]  /*09f0*/  IADD3 R21, PT, PT, R30.reuse, 0x240, RZ ;  /* 0x000002401e157810 */ /* 0x040fe20007ffe0ff */
[C---:B------:R-:W-:Y:S01]  /*0a00*/  IMAD R39, R17.reuse, UR29, R6 ;  /* 0x0000001d11277c24 */ /* 0x040fe2000f8e0206 */
[C---:B------:R-:W-:Y:S01]  /*0a10*/  IADD3 R23, PT, PT, R30.reuse, 0x280, RZ ;  /* 0x000002801e177810 */ /* 0x040fe20007ffe0ff */
[----:B------:R-:W-:Y:S01]  /*0a20*/  IMAD.WIDE.U32 R2, R17, UR28, R4 ;  /* 0x0000001c11027c25 */ /* 0x000fe2000f8e0004 */
[C---:B------:R-:W-:Y:S01]  /*0a30*/  SHF.L.U32 R5, R30.reuse, 0x4, RZ ;  /* 0x000000041e057819 */ /* 0x040fe200000006ff */
        /* <DEDUP_REMOVED lines=8> */
[----:B------:R-:W-:Y:S02]  /*0ac0*/  LOP3.LUT R75, R75, 0x7c0, RZ, 0xc0, !PT ;  /* 0x000007c04b4b7812 */ /* 0x000fe400078ec0ff */
[C---:B------:R-:W-:Y:S02]  /*0ad0*/  LEA R73, R30.reuse, UR6, 0x3 ;  /* 0x000000061e497c11 */ /* 0x040fe4000f8e18ff */
        /* <DEDUP_REMOVED lines=17> */
[----:B------:R-:W-:Y:S02]  /*0bf0*/  LEA.HI R54, R77, R30, RZ, 0x1b ;  /* 0x0000001e4d367211 */ /* 0x000fe400078fd8ff */
[C---:B------:R-:W-:Y:S02]  /*0c00*/  LOP3.LUT R160, R30.reuse, 0x1f, RZ, 0xc0, !PT ;  /* 0x0000001f1ea07812 */ /* 0x040fe400078ec0ff */
[----:B------:R-:W-:Y:S02]  /*0c10*/  LOP3.LUT R53, R75, 0x1f, R30, 0xf8, !PT ;  /* 0x0000001f4b357812 */ /* 0x000fe400078ef81e */
[----:B------:R-:W-:Y:S02]  /*0c20*/  LEA R52, R30, R73, 0x3 ;  /* 0x000000491e347211 */ /* 0x000fe400078e18ff */
[----:B------:R-:W-:-:S02]  /*0c30*/  IADD3 R51, PT, PT, R29, R51, RZ ;  /* 0x000000331d337210 */ /* 0x000fc40007ffe0ff */
[----:B------:R-:W-:Y:S02]  /*0c40*/  IADD3 R50, PT, PT, R3, R39, RZ ;  /* 0x0000002703327210 */ /* 0x000fe40007ffe0ff */
        /* <DEDUP_REMOVED lines=18> */
[----:B------:R-:W-:Y:S01]  /*0d70*/  UMOV UR18, UR19 ;  /* 0x0000001300127c82 */ /* 0x000fe20008000000 */
[----:B-1----:R-:W-:-:S05]  /*0d80*/  UMOV UR19, UR20 ;  /* 0x0000001400137c82 */ /* 0x002fca0008000000 */
.L_x_6213:
        /* <DEDUP_REMOVED lines=29> */
[----:B----4-:R-:W-:Y:S01]  /*0f60*/  STS.128 [R49+0x200], R40 ;  /* 0x0002002831007388 */ /* 0x010fe20000000c00 */
        /* <DEDUP_REMOVED lines=10> */
[--C-:B------:R-:W-:Y:S02]  /*1010*/  HADD2.F32 R113, -RZ, R33.reuse.H0_H0 ;  /* 0x20000021ff717230 */ /* 0x100fe40000004100 */
[----:B------:R-:W-:Y:S02]  /*1020*/  HFMA2 R97, -RZ, RZ, 0, 0 ;  /* 0x00000000ff617431 */ /* 0x000fe400000001ff */
[----:B------:R-:W-:Y:S02]  /*1030*/  HADD2.F32 R112, -RZ, R33.H1_H1 ;  /* 0x30000021ff707230 */ /* 0x000fe40000004100 */
[----:B------:R-:W-:Y:S02]  /*1040*/  HFMA2 R82, -RZ, RZ, 0, 0 ;  /* 0x00000000ff527431 */ /* 0x000fe400000001ff */
        /* <DEDUP_REMOVED lines=8> */
[--C-:B--2---:R-:W-:Y:S01]  /*10d0*/  HADD2.F32 R107, -RZ, R20.reuse.H0_H0 ;  /* 0x20000014ff6b7230 */ /* 0x104fe20000004100 */
[----:B------:R-:W-:Y:S01]  /*10e0*/  MOV R84, RZ ;  /* 0x000000ff00547202 */ /* 0x000fe20000000f00 */
[----:B------:R-:W-:Y:S01]  /*10f0*/  HADD2.F32 R106, -RZ, R20.H1_H1 ;  /* 0x30000014ff6a7230 */ /* 0x000fe20000004100 */
[----:B------:R-:W-:Y:S01]  /*1100*/  MOV R80, RZ ;  /* 0x000000ff00507202 */ /* 0x000fe20000000f00 */
[----:B------:R-:W-:-:S02]  /*1110*/  HADD2.F32 R105, -RZ, R21.H0_H0 ;  /* 0x20000015ff697230 */ /* 0x000fc40000004100 */
[----:B------:R-:W-:Y:S02]  /*1120*/  HADD2.F32 R104, -RZ, R21.H1_H1 ;  /* 0x30000015ff687230 */ /* 0x000fe40000004100 */
[--C-:B------:R-:W-:Y:S02]  /*1130*/  HADD2.F32 R102, -RZ, R22.reuse.H0_H0 ;  /* 0x20000016ff667230 */ /* 0x100fe40000004100 */
[----:B------:R-:W-:Y:S02]  /*1140*/  HADD2.F32 R100, -RZ, R22.H1_H1 ;  /* 0x30000016ff647230 */ /* 0x000fe40000004100 */
[--C-:B------:R-:W-:Y:S02]  /*1150*/  HADD2.F32 R98, -RZ, R23.reuse.H0_H0 ;  /* 0x20000017ff627230 */ /* 0x100fe40000004100 */
[----:B------:R-:W-:Y:S01]  /*1160*/  HADD2.F32 R96, -RZ, R23.H1_H1 ;  /* 0x30000017ff607230 */ /* 0x000fe20000004100 */
[----:B---3--:R-:W-:Y:S04]  /*1170*/  STS.128 [R49], R44 ;  /* 0x0000002c31007388 */ /* 0x008fe80000000c00 */
[----:B----4-:R0:W-:Y:S01]  /*1180*/  STS.128 [R49+0x200], R88 ;  /* 0x0002005831007388 */ /* 0x0101e20000000c00 */
[----:B------:R-:W-:-:S03]  /*1190*/  NOP ;  /* 0x0000000000007918 */ /* 0x000fc60000000000 */
[----:B------:R-:W1:Y:S04]  /*11a0*/  LDS.128 R12, [R48] ;  /* 0x00000000300c7984 */ /* 0x000e680000000c00 */
[----:B------:R-:W2:Y:S01]  /*11b0*/  LDS.128 R16, [R48+0x10] ;  /* 0x0000100030107984 */ /* 0x000ea20000000c00 */
[----:B0-----:R-:W-:Y:S02]  /*11c0*/  CS2R R90, SRZ ;  /* 0x00000000005a7805 */ /* 0x001fe4000001ff00 */
[----:B------:R-:W-:Y:S01]  /*11d0*/  CS2R R88, SRZ ;  /* 0x0000000000587805 */ /* 0x000fe2000001ff00 */
[--C-:B-1----:R-:W-:Y:S02]  /*11e0*/  HADD2.F32 R103, -RZ, R12.reuse.H0_H0 ;  /* 0x2000000cff677230 */ /* 0x102fe40000004100 */
[----:B------:R-:W-:-:S02]  /*11f0*/  HADD2.F32 R125, -RZ, R12.H1_H1 ;  /* 0x3000000cff7d7230 */ /* 0x000fc40000004100 */
[--C-:B------:R-:W-:Y:S02]  /*1200*/  HADD2.F32 R123, -RZ, R13.reuse.H0_H0 ;  /* 0x2000000dff7b7230 */ /* 0x100fe40000004100 */
[C---:B------:R-:W-:Y:S01]  /*1210*/  FFMA.FTZ R74, R103.reuse, R115, R74 ;  /* 0x00000073674a7223 */ /* 0x040fe2000001004a */
[----:B------:R-:W-:Y:S02]  /*1220*/  HADD2.F32 R129, -RZ, R13.H1_H1 ;  /* 0x3000000dff817230 */ /* 0x000fe40000004100 */
[----:B-----5:R-:W-:Y:S01]  /*1230*/  FMUL.FTZ R139, R103, R78 ;  /* 0x0000004e678b7220 */ /* 0x020fe20000410000 */
        /* <DEDUP_REMOVED lines=8> */
[--C-:B--2---:R-:W-:Y:S02]  /*12c0*/  HADD2.F32 R134, -RZ, R16.reuse.H0_H0 ;  /* 0x20000010ff867230 */ /* 0x104fe40000004100 */
        /* <DEDUP_REMOVED lines=37> */
[--C-:B------:R-:W-:Y:S01]  /*1520*/  HADD2.F32 R15, -RZ, R9.reuse.H0_H0 ;  /* 0x20000009ff0f7230 */ /* 0x100fe20000004100 */
[----:B------:R-:W-:Y:S01]  /*1530*/  UISETP.NE.AND UP0, UPT, UR12, 0x1, UPT ;  /* 0x000000010c00788c */ /* 0x000fe2000bf05270 */
[----:B------:R-:W-:Y:S01]  /*1540*/  HADD2.F32 R171, -RZ, R9.H1_H1 ;  /* 0x30000009ffab7230 */ /* 0x000fe20000004100 */
[----:B------:R-:W-:Y:S01]  /*1550*/  USHF.L.U32 UR6, UR6, 0xa, URZ ;  /* 0x0000000a06067899 */ /* 0x000fe200080006ff */
[--C-:B------:R-:W-:Y:S01]  /*1560*/  HADD2.F32 R17, -RZ, R11.reuse.H0_H0 ;  /* 0x2000000bff117230 */ /* 0x100fe20000004100 */
[----:B------:R-:W-:Y:S01]  /*1570*/  MOV R101, RZ ;  /* 0x000000ff00657202 */ /* 0x000fe20000000f00 */
[----:B------:R-:W1:Y:S01]  /*1580*/  LDC.64 R116, c[0x0][0x3c0] ;  /* 0x0000f000ff747b82 */ /* 0x000e620000000a00 */
[----:B------:R-:W-:Y:S01]  /*1590*/  HADD2.F32 R167, -RZ, R11.H1_H1 ;  /* 0x3000000bffa77230 */ /* 0x000fe20000004100 */
[----:B------:R-:W-:Y:S01]  /*15a0*/  PLOP3.LUT P2, PT, PT, PT, UP0, 0x80, 0x8 ;  /* 0x000000000008781c */ /* 0x000fe20003f4f008 */
[--C-:B------:R-:W-:Y:S01]  /*15b0*/  HADD2.F32 R19, -RZ, R5.reuse.H0_H0 ;  /* 0x20000005ff137230 */ /* 0x100fe20000004100 */
[----:B------:R-:W-:Y:S01]  /*15c0*/  IADD3 R40, P0, PT, R28, UR6, RZ ;  /* 0x000000061c287c10 */ /* 0x000fe2000ff1e0ff */
[----:B------:R-:W-:Y:S01]  /*15d0*/  HADD2.F32 R163, -RZ, R5.H1_H1 ;  /* 0x30000005ffa37230 */ /* 0x000fe20000004100 */
[----:B------:R-:W-:Y:S01]  /*15e0*/  IADD3 R42, P1, PT, R2, UR6, RZ ;  /* 0x00000006022a7c10 */ /* 0x000fe2000ff3e0ff */
[--C-:B------:R-:W-:Y:S01]  /*15f0*/  HADD2.F32 R13, -RZ, R8.reuse.H0_H0 ;  /* 0x20000008ff0d7230 */ /* 0x100fe20000004100 */
[----:B------:R-:W2:Y:S01]  /*1600*/  LDC.64 R32, c[0x0][0x440] ;  /* 0x00011000ff207b82 */ /* 0x000ea20000000a00 */
[----:B------:R-:W-:-:S02]  /*1610*/  HADD2.F32 R173, -RZ, R8.H1_H1 ;  /* 0x30000008ffad7230 */ /* 0x000fc40000004100 */
[--C-:B------:R-:W-:Y:S01]  /*1620*/  FADD.FTZ R158, R15, R76.reuse ;  /* 0x0000004c0f9e7221 */ /* 0x100fe20000010000 */
[--C-:B------:R-:W-:Y:S02]  /*1630*/  HADD2.F32 R9, -RZ, R10.reuse.H0_H0 ;  /* 0x2000000aff097230 */ /* 0x100fe40000004100 */
[--C-:B------:R-:W-:Y:S01]  /*1640*/  FADD.FTZ R162, R13, R76.reuse ;  /* 0x0000004c0da27221 */ /* 0x100fe20000010000 */
[----:B------:R-:W-:Y:S02]  /*1650*/  HADD2.F32 R169, -RZ, R10.H1_H1 ;  /* 0x3000000affa97230 */ /* 0x000fe40000004100 */
[--C-:B------:R-:W-:Y:S01]  /*1660*/  FADD.FTZ R173, R173, R76.reuse ;  /* 0x0000004cadad7221 */ /* 0x100fe20000010000 */
[--C-:B------:R-:W-:Y:S01]  /*1670*/  HADD2.F32 R165, -RZ, R4.reuse.H0_H0 ;  /* 0x20000004ffa57230 */ /* 0x100fe20000004100 */
[----:B------:R-:W3:Y:S01]  /*1680*/  LDC.64 R34, c[0x0][0x3a8] ;  /* 0x0000ea00ff227b82 */ /* 0x000ee20000000a00 */
[----:B------:R-:W-:Y:S02]  /*1690*/  HADD2.F32 R11, -RZ, R4.H1_H1 ;  /* 0x30000004ff0b7230 */ /* 0x000fe40000004100 */
[----:B------:R-:W-:Y:S01]  /*16a0*/  FADD.FTZ R171, R171, R76 ;  /* 0x0000004cabab7221 */ /* 0x000fe20000010000 */
[----:B------:R-:W-:-:S02]  /*16b0*/  HADD2.F32 R5, -RZ, R6.H0_H0 ;  /* 0x20000006ff057230 */ /* 0x000fc40000004100 */
[--C-:B------:R-:W-:Y:S01]  /*16c0*/  FADD.FTZ R156, R9, R76.reuse ;  /* 0x0000004c099c7221 */ /* 0x100fe20000010000 */
[----:B------:R-:W-:Y:S02]  /*16d0*/  HADD2.F32 R161, -RZ, R6.H1_H1 ;  /* 0x30000006ffa17230 */ /* 0x000fe40000004100 */
[--C-:B------:R-:W-:Y:S01]  /*16e0*/  FADD.FTZ R169, R169, R76.reuse ;  /* 0x0000004ca9a97221 */ /* 0x100fe20000010000 */
[--C-:B------:R-:W-:Y:S01]  /*16f0*/  HADD2.F32 R21, -RZ, R7.reuse.H0_H0 ;  /* 0x20000007ff157230 */ /* 0x100fe20000004100 */
[----:B------:R-:W4:Y:S01]  /*1700*/  LDC.64 R118, c[0x0][0x3e0] ;  /* 0x0000f800ff767b82 */ /* 0x000f220000000a00 */
[----:B------:R-:W-:Y:S02]  /*1710*/  HADD2.F32 R159, -RZ, R7.H1_H1 ;  /* 0x30000007ff9f7230 */ /* 0x000fe40000004100 */
[--C-:B------:R-:W-:Y:S01]  /*1720*/  FADD.FTZ R154, R17, R76.reuse ;  /* 0x0000004c119a7221 */ /* 0x100fe20000010000 */
[--C-:B------:R-:W-:Y:S01]  /*1730*/  FADD.FTZ R167, R167, R76.reuse ;  /* 0x0000004ca7a77221 */ /* 0x100fe20000010000 */
[--C-:B------:R-:W-:Y:S01]  /*1740*/  FADD.FTZ R165, R165, R76.reuse ;  /* 0x0000004ca5a57221 */ /* 0x100fe20000010000 */
[--C-:B------:R-:W-:Y:S01]  /*1750*/  FADD.FTZ R152, R11, R76.reuse ;  /* 0x0000004c0b987221 */ /* 0x100fe20000010000 */
[--C-:B------:R-:W-:Y:S01]  /*1760*/  FADD.FTZ R150, R19, R76.reuse ;  /* 0x0000004c13967221 */ /* 0x100fe20000010000 */
[--C-:B------:R-:W-:Y:S01]  /*1770*/  FADD.FTZ R163, R163, R76.reuse ;  /* 0x0000004ca3a37221 */ /* 0x100fe20000010000 */
[----:B------:R-:W0:Y:S01]  /*1780*/  LDC.64 R36, c[0x0][0x4d0] ;  /* 0x00013400ff247b82 */ /* 0x000e220000000a00 */
[----:B------:R-:W-:Y:S01]  /*1790*/  ISETP.EQ.AND P2, PT, R160, RZ, P2 ;  /* 0x000000ffa000720c */ /* 0x000fe20001742270 */
[--C-:B------:R-:W-:Y:S01]  /*17a0*/  FADD.FTZ R148, R5, R76.reuse ;  /* 0x0000004c05947221 */ /* 0x100fe20000010000 */
[--C-:B------:R-:W-:Y:S01]  /*17b0*/  FADD.FTZ R161, R161, R76.reuse ;  /* 0x0000004ca1a17221 */ /* 0x100fe20000010000 */
[--C-:B------:R-:W-:Y:S01]  /*17c0*/  FADD.FTZ R146, R21, R76.reuse ;  /* 0x0000004c15927221 */ /* 0x100fe20000010000 */
[----:B------:R-:W-:Y:S01]  /*17d0*/  FADD.FTZ R159, R159, R76 ;  /* 0x0000004c9f9f7221 */ /* 0x000fe20000010000 */
[----:B------:R-:W-:Y:S01]  /*17e0*/  IADD3.X R41, PT, PT, RZ, R51, RZ, P0, !PT ;  /* 0x00000033ff297210 */ /* 0x000fe200007fe4ff */
[----:B------:R-:W0:Y:S01]  /*17f0*/  LDCU UR32, c[0x0][0x394] ;  /* 0x00007280ff2077ac */ /* 0x000e220008000800 */
[----:B------:R-:W0:Y:S01]  /*1800*/  LDC.64 R38, c[0x0][0x4f0] ;  /* 0x00013c00ff267b82 */ /* 0x000e220000000a00 */
[----:B------:R-:W-:Y:S01]  /*1810*/  IADD3.X R43, PT, PT, RZ, R50, RZ, P1, !PT ;  /* 0x00000032ff2b7210 */ /* 0x000fe20000ffe4ff */
[----:B------:R-:W0:Y:S01]  /*1820*/  LDCU UR33, c[0x0][0x38c] ;  /* 0x00007180ff2177ac */ /* 0x000e220008000800 */
[----:B------:R-:W0:Y:S01]  /*1830*/  LDCU.64 UR28, c[0x0][0x538] ;  /* 0x0000a700ff1c77ac */ /* 0x000e220008000a00 */
[----:B------:R-:W0:Y:S01]  /*1840*/  LDCU.64 UR30, c[0x0][0x540] ;  /* 0x0000a800ff1e77ac */ /* 0x000e220008000a00 */
[----:B-1----:R-:W-:-:S05]  /*1850*/  UMOV UR6, URZ ;  /* 0x000000ff00067c82 */ /* 0x002fca0008000000 */
.L_x_6212:
[----:B------:R-:W-:-:S04]  /*1860*/  IMAD.WIDE.U32 R4, R116, UR6, RZ ;  /* 0x0000000674047c25 */ /* 0x000fc8000f8e00ff */
[----:B-1----:R-:W-:Y:S01]  /*1870*/  IMAD R0, R117, UR6, R5 ;  /* 0x0000000675007c24 */ /* 0x002fe2000f8e0205 */
[----:B------:R-:W-:-:S04]  /*1880*/  LEA R16, P0, R4, R85, 0x1 ;  /* 0x0000005504107211 */ /* 0x000fc800078008ff */
[----:B------:R-:W-:-:S03]  /*1890*/  LEA.HI.X R17, R4, R83, R0, 0x1, P0 ;  /* 0x0000005304117211 */ /* 0x000fc600000f0c00 */
[----:B------:R-:W-:-:S05]  /*18a0*/  IMAD.WIDE.U32 R16, R53, 0x10, R16 ;  /* 0x0000001035107825 */ /* 0x000fca00078e0010 */
[----:B------:R-:W5:Y:S04]  /*18b0*/  LDG.E.128 R4, desc[UR24][R16.64] ;  /* 0x0000001810047981 */ /* 0x000f68000c1e1d00 */
[----:B0-----:R-:W5:Y:S01]  /*18c0*/  LDG.E.128 R8, desc[UR24][R16.64+0x200] ;  /* 0x0002001810087981 */ /* 0x001f62000c1e1d00 */
[----:B------:R-:W-:Y:S02]  /*18d0*/  MOV R12, UR10 ;  /* 0x0000000a000c7c02 */ /* 0x000fe40008000f00 */
[----:B------:R-:W-:Y:S02]  /*18e0*/  MOV R15, UR13 ;  /* 0x0000000d000f7c02 */ /* 0x000fe40008000f00 */
[----:B------:R-:W-:Y:S02]  /*18f0*/  MOV R14, R12 ;  /* 0x0000000c000e7202 */ /* 0x000fe40000000f00 */
[----:B------:R-:W-:Y:S01]  /*1900*/  MOV R13, UR11 ;  /* 0x0000000b000d7c02 */ /* 0x000fe20008000f00 */
[----:B----4-:R-:W-:-:S04]  /*1910*/  IMAD.WIDE.U32 R12, R118, UR6, RZ ;  /* 0x00000006760c7c25 */ /* 0x010fc8000f8e00ff */
[----:B---3--:R-:W-:-:S04]  /*1920*/  IMAD.WIDE.U32 R14, R34, UR6, R14 ;  /* 0x00000006220e7c25 */ /* 0x008fc8000f8e000e */
[----:B------:R-:W-:Y:S01]  /*1930*/  IMAD R0, R35, UR6, R15 ;  /* 0x0000000623007c24 */ /* 0x000fe2000f8e020f */
[----:B--2---:R-:W-:-:S04]  /*1940*/  LEA R44, P0, R14, R32, 0x2 ;  /* 0x000000200e2c7211 */ /* 0x004fc800078010ff */
[----:B------:R-:W-:Y:S01]  /*1950*/  LEA.HI.X R45, R14, R33, R0, 0x2, P0 ;  /* 0x000000210e2d7211 */ /* 0x000fe200000f1400 */
[----:B------:R-:W-:Y:S01]  /*1960*/  IMAD R0, R119, UR6, R13 ;  /* 0x0000000677007c24 */ /* 0x000fe2000f8e020d */
[----:B------:R-:W-:-:S03]  /*1970*/  LEA R14, P0, R12, R81, 0x1 ;  /* 0x000000510c0e7211 */ /* 0x000fc600078008ff */
[----:B------:R-:W2:Y:S01]  /*1980*/  LDG.E R44, desc[UR24][R44.64] ;  /* 0x000000182c2c7981 */ /* 0x000ea2000c1e1900 */
[----:B------:R-:W-:-:S03]  /*1990*/  LEA.HI.X R15, R12, R79, R0, 0x1, P0 ;  /* 0x0000004f0c0f7211 */ /* 0x000fc600000f0c00 */
[----:B------:R-:W-:Y:S01]  /*19a0*/  IMAD.WIDE.U32 R46, R53, 0x10, R14 ;  /* 0x00000010352e7825 */ /* 0x000fe200078e000e */
[----:B-----5:R-:W-:Y:S04]  /*19b0*/  STS.128 [R49], R4 ;  /* 0x0000000431007388 */ /* 0x020fe80000000c00 */
[----:B------:R-:W-:Y:S01]  /*19c0*/  STS.128 [R49+0x200], R8 ;  /* 0x0002000831007388 */ /* 0x000fe20000000c00 */
[----:B------:R-:W-:-:S03]  /*19d0*/  NOP ;  /* 0x0000000000007918 */ /* 0x000fc60000000000 */
[----:B------:R-:W3:Y:S04]  /*19e0*/  LDG.E.128 R20, desc[UR24][R46.64] ;  /* 0x000000182e147981 */ /* 0x000ee8000c1e1d00 */
[----:B------:R1:W4:Y:S04]  /*19f0*/  LDG.E.128 R24, desc[UR24][R46.64+0x200] ;  /* 0x000200182e187981 */ /* 0x000328000c1e1d00 */
[----:B------:R-:W5:Y:S04]  /*1a00*/  LDS.128 R12, [R48] ;  /* 0x00000000300c7984 */ /* 0x000f680000000c00 */
[----:B------:R-:W0:Y:S01]  /*1a10*/  LDS.128 R16, [R48+0x10] ;  /* 0x0000100030107984 */ /* 0x000e220000000c00 */
[----:B------:R-:W1:Y:S01]  /*1a20*/  S2UR UR22, SR_CgaCtaId ;  /* 0x00000000001679c3 */ /* 0x000e620000008800 */
[----:B------:R-:W-:-:S04]  /*1a30*/  USHF.L.U32 UR23, UR12, 0x8, URZ ;  /* 0x000000080c177899 */ /* 0x000fc800080006ff */
[----:B------:R-:W-:Y:S01]  /*1a40*/  UIADD3 UR20, UPT, UPT, UR23, -0x100, URZ ;  /* 0xffffff0017147890 */ /* 0x000fe2000fffe0ff */
[----:B--2---:R-:W-:-:S03]  /*1a50*/  FMUL.FTZ R166, R44, 1.4426950216293334961 ;  /* 0x3fb8aa3b2ca67820 */ /* 0x004fc60000410000 */
[----:B------:R-:W-:Y:S01]  /*1a60*/  ULOP3.LUT UR20, UR20, 0x100, URZ, 0xc0, !UPT ;  /* 0x0000010014147892 */ /* 0x000fe2000f8ec0ff */
[-C--:B------:R-:W-:Y:S01]  /*1a70*/  FMUL.FTZ R217, R162, R166.reuse ;  /* 0x000000a6a2d97220 */ /* 0x080fe20000410000 */
[----:B------:R-:W-:Y:S02]  /*1a80*/  UMOV UR21, 0x400 ;  /* 0x0000040000157882 */ /* 0x000fe40000000000 */
[----:B------:R-:W-:Y:S01]  /*1a90*/  UIADD3 UR20, UPT, UPT, UR20, UR6, URZ ;  /* 0x0000000614147290 */ /* 0x000fe2000fffe0ff */
[----:B------:R-:W-:Y:S02]  /*1aa0*/  ISETP.NE.AND P1, PT, R30, RZ, PT ;  /* 0x000000ff1e00720c */ /* 0x000fe40003f25270 */
        /* <DEDUP_REMOVED lines=8> */
[----:B-1----:R-:W-:Y:S01]  /*1b30*/  ULEA UR21, UR22, UR21, 0x18 ;  /* 0x0000001516157291 */ /* 0x002fe2000f8ec0ff */
[-C--:B------:R-:W-:Y:S01]  /*1b40*/  FMUL.FTZ R202, R150, R166.reuse ;  /* 0x000000a696ca7220 */ /* 0x080fe20000410000 */
[-C--:B------:R-:W-:Y:S01]  /*1b50*/  FMUL.FTZ R205, R163, R166.reuse ;  /* 0x000000a6a3cd7220 */ /* 0x080fe20000410000 */
[-C--:B------:R-:W-:Y:S01]  /*1b60*/  FMUL.FTZ R203, R148, R166.reuse ;  /* 0x000000a694cb7220 */ /* 0x080fe20000410000 */
[-C--:B------:R-:W-:Y:S01]  /*1b70*/  FMUL.FTZ R201, R161, R166.reuse ;  /* 0x000000a6a1c97220 */ /* 0x080fe20000410000 */
[-C--:B------:R-:W-:Y:S01]  /*1b80*/  FMUL.FTZ R199, R146, R166.reuse ;  /* 0x000000a692c77220 */ /* 0x080fe20000410000 */
[----:B------:R-:W-:Y:S01]  /*1b90*/  FMUL.FTZ R220, R159, R166 ;  /* 0x000000a69fdc7220 */ /* 0x000fe20000410000 */
[----:B------:R-:W-:Y:S01]  /*1ba0*/  SEL R47, R77, UR20, P1 ;  /* 0x000000144d2f7c07 */ /* 0x000fe20008800000 */
[----:B-----5:R-:W-:Y:S01]  /*1bb0*/  HADD2.F32 R45, -RZ, R12.H0_H0 ;  /* 0x2000000cff2d7230 */ /* 0x020fe20000004100 */
[----:B------:R-:W-:Y:S01]  /*1bc0*/  ISETP.NE.AND P0, PT, R30, 0x3f, PT ;  /* 0x0000003f1e00780c */ /* 0x000fe20003f05270 */
        /* <DEDUP_REMOVED lines=14> */
[----:B0-----:R-:W-:-:S02]  /*1cb0*/  HADD2.F32 R46, -RZ, R18.H1_H1 ;  /* 0x30000012ff2e7230 */ /* 0x001fc40000004100 */
        /* <DEDUP_REMOVED lines=13> */
[----:B------:R-:W-:Y:S01]  /*1d90*/  BSSY.RECONVERGENT B0, `(.L_x_6168) ;  /* 0x0000058000007945 */ /* 0x000fe20003800200 */
[----:B------:R-:W-:Y:S01]  /*1da0*/  FMUL.FTZ R184, R45, R184 ;  /* 0x000000b82db87220 */ /* 0x000fe20000410000 */
[----:B---3--:R0:W-:Y:S04]  /*1db0*/  STS.128 [R49+0x840], R20 ;  /* 0x0008401431007388 */ /* 0x0081e80000000c00 */
[----:B----4-:R3:W-:Y:S01]  /*1dc0*/  STS.128 [R49+0xa40], R24 ;  /* 0x000a401831007388 */ /* 0x0107e20000000c00 */
[----:B------:R-:W-:-:S03]  /*1dd0*/  NOP ;  /* 0x0000000000007918 */ /* 0x000fc60000000000 */
[----:B------:R-:W4:Y:S04]  /*1de0*/  LDS.128 R4, [R48+0x840] ;  /* 0x0008400030047984 */ /* 0x000f280000000c00 */
[----:B------:R-:W5:Y:S01]  /*1df0*/  LDS.128 R8, [R48+0x850] ;  /* 0x0008500030087984 */ /* 0x000f620000000c00 */
[----:B0-----:R-:W-:Y:S02]  /*1e00*/  HADD2.F32 R21, -RZ, R12.H1_H1 ;  /* 0x3000000cff157230 */ /* 0x001fe40000004100 */
[----:B------:R-:W-:Y:S01]  /*1e10*/  FMUL.FTZ R12, R158, R166 ;  /* 0x000000a69e0c7220 */ /* 0x000fe20000410000 */
[--C-:B------:R-:W-:Y:S02]  /*1e20*/  HADD2.F32 R20, -RZ, R13.reuse.H0_H0 ;  /* 0x2000000dff147230 */ /* 0x100fe40000004100 */
[----:B------:R-:W-:-:S02]  /*1e30*/  HADD2.F32 R23, -RZ, R13.H1_H1 ;  /* 0x3000000dff177230 */ /* 0x000fc40000004100 */
[----:B------:R-:W-:Y:S01]  /*1e40*/  FMUL.FTZ R13, R171, R166 ;  /* 0x000000a6ab0d7220 */ /* 0x000fe20000410000 */
[--C-:B------:R-:W-:Y:S01]  /*1e50*/  HADD2.F32 R22, -RZ, R14.reuse.H0_H0 ;  /* 0x2000000eff167230 */ /* 0x100fe20000004100 */
[----:B------:R-:W0:Y:S01]  /*1e60*/  MUFU.EX2 R12, R12 ;  /* 0x0000000c000c7308 */ /* 0x000e220000000800 */
[----:B---3--:R-:W-:Y:S02]  /*1e70*/  HADD2.F32 R24, -RZ, R14.H1_H1 ;  /* 0x3000000eff187230 */ /* 0x008fe40000004100 */
[--C-:B------:R-:W-:Y:S01]  /*1e80*/  HADD2.F32 R14, -RZ, R15.reuse.H0_H0 ;  /* 0x2000000fff0e7230 */ /* 0x100fe20000004100 */
[----:B------:R-:W3:Y:S01]  /*1e90*/  MUFU.EX2 R13, R13 ;  /* 0x0000000d000d7308 */ /* 0x000ee20000000800 */
[----:B------:R-:W-:Y:S02]  /*1ea0*/  HADD2.F32 R25, -RZ, R15.H1_H1 ;  /* 0x3000000fff197230 */ /* 0x000fe40000004100 */
[--C-:B------:R-:W-:Y:S02]  /*1eb0*/  HADD2.F32 R15, -RZ, R16.reuse.H0_H0 ;  /* 0x20000010ff0f7230 */ /* 0x100fe40000004100 */
[----:B------:R-:W-:Y:S01]  /*1ec0*/  HADD2.F32 R26, -RZ, R16.H1_H1 ;  /* 0x30000010ff1a7230 */ /* 0x000fe20000004100 */
[----:B--2---:R2:W-:Y:S01]  /*1ed0*/  STS [R168+0x35c0], R217 ;  /* 0x0035c0d9a8007388 */ /* 0x0045e20000000800 */
[----:B------:R-:W-:-:S02]  /*1ee0*/  HADD2.F32 R16, -RZ, R17.H0_H0 ;  /* 0x20000011ff107230 */ /* 0x000fc40000004100 */
[----:B------:R-:W-:Y:S02]  /*1ef0*/  HADD2.F32 R27, -RZ, R17.H1_H1 ;  /* 0x30000011ff1b7230 */ /* 0x000fe40000004100 */
[----:B------:R-:W-:Y:S02]  /*1f00*/  HADD2.F32 R17, -RZ, R18.H0_H0 ;  /* 0x20000012ff117230 */ /* 0x000fe40000004100 */
[--C-:B------:R-:W-:Y:S02]  /*1f10*/  HADD2.F32 R18, -RZ, R19.reuse.H0_H0 ;  /* 0x20000013ff127230 */ /* 0x100fe40000004100 */
[----:B------:R-:W-:Y:S02]  /*1f20*/  HADD2.F32 R19, -RZ, R19.H1_H1 ;  /* 0x30000013ff137230 */ /* 0x000fe40000004100 */
[----:B--2---:R-:W-:Y:S01]  /*1f30*/  FMUL.FTZ R168, R173, R114 ;  /* 0x00000072ada87220 */ /* 0x004fe20000410000 */
[----:B------:R-:W-:Y:S01]  /*1f40*/  FMUL.FTZ R177, R25, R170 ;  /* 0x000000aa19b17220 */ /* 0x000fe20000410000 */
[----:B------:R-:W-:Y:S01]  /*1f50*/  FMUL.FTZ R174, R16, R47 ;  /* 0x0000002f10ae7220 */ /* 0x000fe20000410000 */
[----:B----4-:R-:W-:-:S02]  /*1f60*/  HADD2.F32 R200, -RZ, R5.H0_H0 ;  /* 0x20000005ffc87230 */ /* 0x010fc40000004100 */
[----:B------:R-:W-:Y:S02]  /*1f70*/  HADD2.F32 R198, -RZ, R5.H1_H1 ;  /* 0x30000005ffc67230 */ /* 0x000fe40000004100 */
[--C-:B------:R-:W-:Y:S02]  /*1f80*/  HADD2.F32 R195, -RZ, R6.reuse.H0_H0 ;  /* 0x20000006ffc37230 */ /* 0x100fe40000004100 */
[----:B------:R-:W-:Y:S02]  /*1f90*/  HADD2.F32 R196, -RZ, R6.H1_H1 ;  /* 0x30000006ffc47230 */ /* 0x000fe40000004100 */
[--C-:B------:R-:W-:Y:S02]  /*1fa0*/  HADD2.F32 R5, -RZ, R7.reuse.H0_H0 ;  /* 0x20000007ff057230 */ /* 0x100fe40000004100 */
[----:B------:R-:W-:Y:S02]  /*1fb0*/  HADD2.F32 R6, -RZ, R7.H1_H1 ;  /* 0x30000007ff067230 */ /* 0x000fe40000004100 */
[----:B------:R-:W-:-:S02]  /*1fc0*/  HADD2.F32 R188, -RZ, R4.H0_H0 ;  /* 0x20000004ffbc7230 */ /* 0x000fc40000004100 */
[----:B-----5:R-:W-:Y:S02]  /*1fd0*/  HADD2.F32 R7, -RZ, R8.H0_H0 ;  /* 0x20000008ff077230 */ /* 0x020fe40000004100 */
[----:B------:R-:W-:Y:S02]  /*1fe0*/  HADD2.F32 R210, -RZ, R10.H0_H0 ;  /* 0x2000000affd27230 */ /* 0x000fe40000004100 */
[--C-:B------:R-:W-:Y:S02]  /*1ff0*/  HADD2.F32 R212, -RZ, R11.reuse.H0_H0 ;  /* 0x2000000bffd47230 */ /* 0x100fe40000004100 */
[----:B------:R-:W-:Y:S02]  /*2000*/  HADD2.F32 R222, -RZ, R11.H1_H1 ;  /* 0x3000000bffde7230 */ /* 0x000fe40000004100 */
[----:B------:R-:W-:Y:S01]  /*2010*/  FMUL.FTZ R11, R154, R109 ;  /* 0x0000006d9a0b7220 */ /* 0x000fe20000410000 */
[----:B------:R-:W-:Y:S02]  /*2020*/  HADD2.F32 R4, -RZ, R4.H1_H1 ;  /* 0x30000004ff047230 */ /* 0x000fe40000004100 */
[----:B------:R-:W-:-:S02]  /*2030*/  HADD2.F32 R8, -RZ, R8.H1_H1 ;  /* 0x30000008ff087230 */ /* 0x000fc40000004100 */
[--C-:B------:R-:W-:Y:S02]  /*2040*/  HADD2.F32 R209, -RZ, R9.reuse.H0_H0 ;  /* 0x20000009ffd17230 */ /* 0x100fe40000004100 */
[----:B------:R-:W-:Y:S02]  /*2050*/  HADD2.F32 R208, -RZ, R9.H1_H1 ;  /* 0x30000009ffd07230 */ /* 0x000fe40000004100 */
        /* <DEDUP_REMOVED lines=32> */
[----:B01-3--:R-:W-:Y:S05]  /*2260*/  @P0 BRA `(.L_x_6169) ;  /* 0x0000000000200947 */ /* 0x00bfea0003800000 */
        /* <DEDUP_REMOVED lines=8> */
.L_x_6169:
[----:B------:R-:W-:-:S06]  /*22f0*/  LEA R221, R30, UR21, 0x2 ;  /* 0x000000151edd7c11 */ /* 0x000fcc000f8e10ff */
[----:B------:R-:W0:Y:S02]  /*2300*/  LDS R221, [R221+0x3dc4] ;  /* 0x003dc400dddd7984 */ /* 0x000e240000000800 */
.L_x_6170:
[----:B------:R-:W-:Y:S05]  /*2310*/  BSYNC.RECONVERGENT B0 ;  /* 0x0000000000007941 */ /* 0x000fea0003800200 */
.L_x_6168:
        /* <DEDUP_REMOVED lines=78> */
.L_x_6229:
[----:B------:R-:W-:Y:S01]  /*2800*/  ISETP.GE.AND P3, PT, R120, 0x10, PT ;  /* 0x000000107800780c */ /* 0x000fe20003f66270 */
[----:B----4-:R-:W-:Y:S01]  /*2810*/  FFMA.FTZ R5, R7, R5, R4 ;  /* 0x0000000507057223 */ /* 0x010fe20000010004 */
[----:B------:R-:W-:-:S04]  /*2820*/  UMOV UR20, 0xffffffff ;  /* 0xffffffff00147882 */ /* 0x000fc80000000000 */
[----:B------:R-:W-:-:S07]  /*2830*/  FSEL R208, R4, R5, !P3 ;  /* 0x0000000504d07208 */ /* 0x000fce0005800000 */
[----:B--23--:R-:W-:Y:S01]  /*2840*/  @P3 FMUL.FTZ R7, R7, R210 ;  /* 0x000000d207073220 */ /* 0x00cfe20000410000 */
[----:B------:R-:W-:Y:S06]  /*2850*/  BRA.DIV UR20, `(.L_x_6173) ;  /* 0x0000003214747947 */ /* 0x000fec000b800000 */
.L_x_6232:
[----:B------:R-:W-:-:S03]  /*2860*/  UMOV UR20, 0xffffffff ;  /* 0xffffffff00147882 */ /* 0x000fc60000000000 */
[----:B------:R-:W-:Y:S05]  /*2870*/  BRA.DIV UR20, `(.L_x_6174) ;  /* 0x0000003214947947 */ /* 0x000fea000b800000 */
.L_x_6235:
[----:B------:R-:W-:-:S03]  /*2880*/  UMOV UR20, 0xffffffff ;  /* 0xffffffff00147882 */ /* 0x000fc60000000000 */
[----:B------:R-:W-:Y:S05]  /*2890*/  BRA.DIV UR20, `(.L_x_6175) ;  /* 0x0000003214b47947 */ /* 0x000fea000b800000 */
[----:B------:R2:W3:Y:S04]  /*28a0*/  SHFL.UP PT, R209, R7, 0x1, RZ ;  /* 0x0420000007d17989 */ /* 0x0004e800000e00ff */
[----:B------:R-:W4:Y:S04]  /*28b0*/  SHFL.UP PT, R208, R208, 0x1, RZ ;  /* 0x04200000d0d07989 */ /* 0x000f2800000e00ff */
[----:B-----5:R2:W0:Y:S04]  /*28c0*/  SHFL.IDX PT, R4, R8, RZ, 0x1f ;  /* 0x00001fff08047589 */ /* 0x02042800000e0000 */
[----:B------:R2:W0:Y:S02]  /*28d0*/  SHFL.IDX PT, R5, R9, RZ, 0x1f ;  /* 0x00001fff09057589 */ /* 0x00042400000e0000 */
.L_x_6241:
[----:B--2---:R-:W2:Y:S01]  /*28e0*/  LDS.64 R6, [R52+0x31b0] ;  /* 0x0031b00034067984 */ /* 0x004ea20000000a00 */
[C---:B0--34-:R-:W-:Y:S01]  /*28f0*/  @P1 FFMA.FTZ R5, R209.reuse, R5, R208 ;  /* 0x00000005d1051223 */ /* 0x059fe200000100d0 */
[----:B------:R-:W-:-:S03]  /*2900*/  @P1 FMUL.FTZ R4, R209, R4 ;  /* 0x00000004d1041220 */ /* 0x000fc60000410000 */
[-C--:B--2---:R-:W-:Y:S01]  /*2910*/  FFMA.FTZ R7, R5, R6.reuse, R7 ;  /* 0x0000000605077223 */ /* 0x084fe20000010007 */
[----:B------:R-:W-:-:S05]  /*2920*/  FMUL.FTZ R6, R4, R6 ;  /* 0x0000000604067220 */ /* 0x000fca0000410000 */
[----:B------:R3:W-:Y:S02]  /*2930*/  STS.128 [R52+0x31b0], R4 ;  /* 0x0031b00434007388 */ /* 0x0007e40000000c00 */
.L_x_6171:
[----:B------:R-:W-:Y:S05]  /*2940*/  WARPSYNC.ALL ;  /* 0x0000000000007948 */ /* 0x000fea0003800000 */
[----:B------:R-:W-:Y:S01]  /*2950*/  BAR.SYNC.DEFER_BLOCKING 0x0 ;  /* 0x0000000000007b1d */ /* 0x000fe20000010000 */
[C---:B01-3--:R-:W-:Y:S01]  /*2960*/  FMUL.FTZ R6, R220.reuse, R221 ;  /* 0x000000dddc067220 */ /* 0x04bfe20000410000 */
[----:B--2---:R-:W-:Y:S01]  /*2970*/  FFMA.FTZ R5, R220, R222, R219 ;  /* 0x000000dedc057223 */ /* 0x004fe200000100db */
[----:B------:R-:W-:Y:S01]  /*2980*/  UISETP.GE.AND UP0, UPT, UR12, UR32, UPT ;  /* 0x000000200c00728c */ /* 0x000fe2000bf06270 */
[----:B-----5:R-:W-:Y:S01]  /*2990*/  MOV R9, RZ ;  /* 0x000000ff00097202 */ /* 0x020fe20000000f00 */
[C---:B------:R-:W-:Y:S01]  /*29a0*/  FMUL.FTZ R6, R199.reuse, R6 ;  /* 0x00000006c7067220 */ /* 0x040fe20000410000 */
        /* <DEDUP_REMOVED lines=12> */
[----:B------:R-:W-:Y:S01]  /*2a70*/  HFMA2 R8, -RZ, RZ, 1.875, 0 ;  /* 0x3f800000ff087431 */ /* 0x000fe200000001ff */
[----:B------:R-:W0:Y:S01]  /*2a80*/  LDS R4, [R73+0x31b4] ;  /* 0x0031b40049047984 */ /* 0x000e220000000800 */
[C---:B------:R-:W-:Y:S01]  /*2a90*/  FMUL.FTZ R5, R204.reuse, R5 ;  /* 0x00000005cc057220 */ /* 0x040fe20000410000 */
[----:B------:R-:W-:-:S03]  /*2aa0*/  FFMA.FTZ R7, R204, R7, R192 ;  /* 0x00000007cc077223 */ /* 0x000fc600000100c0 */
[----:B------:R-:W1:Y:S01]  /*2ab0*/  @!P1 LDS.64 R8, [UR22+0x3ec0] ;  /* 0x003ec016ff089984 */ /* 0x000e620008000a00 */
[----:B------:R-:W-:-:S04]  /*2ac0*/  FFMA.FTZ R7, R206, R7, R193 ;  /* 0x00000007ce077223 */ /* 0x000fc800000100c1 */
[----:B------:R-:W-:Y:S01]  /*2ad0*/  FFMA.FTZ R7, R207, R7, R194 ;  /* 0x00000007cf077223 */ /* 0x000fe200000100c2 */
[----:B0-----:R-:W-:Y:S01]  /*2ae0*/  FFMA.FTZ R217, R217, R4, R184 ;  /* 0x00000004d9d97223 */ /* 0x001fe200000100b8 */
[----:B------:R-:W-:-:S03]  /*2af0*/  FMUL.FTZ R4, R206, R5 ;  /* 0x00000005ce047220 */ /* 0x000fc60000410000 */
[----:B------:R-:W-:Y:S01]  /*2b00*/  FFMA.FTZ R218, R0, R217, R183 ;  /* 0x000000d900da7223 */ /* 0x000fe200000100b7 */
[----:B------:R-:W-:-:S03]  /*2b10*/  FMUL.FTZ R4, R207, R4 ;  /* 0x00000004cf047220 */ /* 0x000fc60000410000 */
[----:B------:R-:W-:Y:S01]  /*2b20*/  FFMA.FTZ R216, R12, R218, R181 ;  /* 0x000000da0cd87223 */ /* 0x000fe200000100b5 */
[C---:B------:R-:W-:Y:S01]  /*2b30*/  FMUL.FTZ R5, R187.reuse, R4 ;  /* 0x00000004bb057220 */ /* 0x040fe20000410000 */
[----:B------:R-:W-:Y:S02]  /*2b40*/  FFMA.FTZ R4, R187, R7, R196 ;  /* 0x00000007bb047223 */ /* 0x000fe400000100c4 */
[----:B------:R-:W-:Y:S01]  /*2b50*/  FFMA.FTZ R215, R13, R216, R182 ;  /* 0x000000d80dd77223 */ /* 0x000fe200000100b6 */
[C---:B------:R-:W-:Y:S01]  /*2b60*/  FMUL.FTZ R6, R186.reuse, R5 ;  /* 0x00000005ba067220 */ /* 0x040fe20000410000 */
[----:B------:R-:W-:Y:S02]  /*2b70*/  FFMA.FTZ R4, R186, R4, R195 ;  /* 0x00000004ba047223 */ /* 0x000fe400000100c3 */
        /* <DEDUP_REMOVED lines=73> */
.L_x_6258:
        /* <DEDUP_REMOVED lines=10> */
.L_x_6176:
        /* <DEDUP_REMOVED lines=18> */
[----:B------:R-:W-:Y:S01]  /*31d0*/  USHF.L.U32 UR20, UR12, 0xa, URZ ;  /* 0x0000000a0c147899 */ /* 0x000fe200080006ff */
[----:B------:R-:W-:Y:S01]  /*31e0*/  FMUL.FTZ R215, R129, R215 ;  /* 0x000000d781d77220 */ /* 0x000fe20000410000 */
[----:B------:R-:W-:Y:S01]  /*31f0*/  FMUL.FTZ R213, R126, R213 ;  /* 0x000000d57ed57220 */ /* 0x000fe20000410000 */
[----:B------:R-:W-:Y:S01]  /*3200*/  FMUL.FTZ R229, R133, R214 ;  /* 0x000000d685e57220 */ /* 0x000fe20000410000 */
[----:B------:R-:W-:Y:S01]  /*3210*/  FMUL.FTZ R231, R130, R212 ;  /* 0x000000d482e77220 */ /* 0x000fe20000410000 */
[----:B------:R-:W-:Y:S01]  /*3220*/  FMUL.FTZ R233, R137, R210 ;  /* 0x000000d289e97220 */ /* 0x000fe20000410000 */
[----:B------:R-:W-:Y:S01]  /*3230*/  FMUL.FTZ R211, R134, R211 ;  /* 0x000000d386d37220 */ /* 0x000fe20000410000 */
[----:B0-----:R-:W0:Y:S01]  /*3240*/  LDS R5, [R73+0x33c4] ;  /* 0x0033c40049057984 */ /* 0x001e220000000800 */
[----:B------:R-:W-:Y:S01]  /*3250*/  FMUL.FTZ R209, R138, R209 ;  /* 0x000000d18ad17220 */ /* 0x000fe20000410000 */
[----:B------:R-:W-:Y:S01]  /*3260*/  FMUL.FTZ R227, R147, R227 ;  /* 0x000000e393e37220 */ /* 0x000fe20000410000 */
[----:B------:R-:W-:Y:S01]  /*3270*/  FMUL.FTZ R225, R153, R225 ;  /* 0x000000e199e17220 */ /* 0x000fe20000410000 */
[----:B------:R1:W-:Y:S01]  /*3280*/  @!P3 STS.64 [UR22+0x3ec0], R8 ;  /* 0x003ec008ff00b988 */ /* 0x0003e20008000a16 */
[----:B------:R-:W-:Y:S01]  /*3290*/  FMUL.FTZ R223, R151, R223 ;  /* 0x000000df97df7220 */ /* 0x000fe20000410000 */
[----:B------:R-:W-:Y:S01]  /*32a0*/  BSSY.RECONVERGENT B0, `(.L_x_6178) ;  /* 0x000008f000007945 */ /* 0x000fe20003800200 */
[----:B0-----:R-:W-:Y:S01]  /*32b0*/  FFMA.FTZ R222, R5, R221, R222 ;  /* 0x000000dd05de7223 */ /* 0x001fe200000100de */
[----:B------:R-:W-:-:S03]  /*32c0*/  FMUL.FTZ R221, R123, R216 ;  /* 0x000000d87bdd7220 */ /* 0x000fc60000410000 */
[----:B------:R-:W-:-:S04]  /*32d0*/  FFMA.FTZ R219, R220, R222, R219 ;  /* 0x000000dedcdb7223 */ /* 0x000fc800000100db */
[----:B------:R-:W-:-:S04]  /*32e0*/  FFMA.FTZ R220, R199, R219, R10 ;  /* 0x000000dbc7dc7223 */ /* 0x000fc8000001000a */
[----:B------:R-:W-:Y:S01]  /*32f0*/  FFMA.FTZ R201, R201, R220, R11 ;  /* 0x000000dcc9c97223 */ /* 0x000fe2000001000b */
[----:B------:R-:W-:-:S04]  /*3300*/  IMAD.WIDE.U32 R10, R36, UR6, R40 ;  /* 0x00000006240a7c25 */ /* 0x000fc8000f8e0028 */
[-C--:B------:R-:W-:Y:S01]  /*3310*/  FFMA.FTZ R188, R203, R201.reuse, R188 ;  /* 0x000000c9cbbc7223 */ /* 0x080fe200000100bc */
[----:B------:R-:W-:Y:S01]  /*3320*/  IMAD R5, R37, UR6, R11 ;  /* 0x0000000625057c24 */ /* 0x000fe2000f8e020b */
[----:B------:R-:W-:Y:S01]  /*3330*/  LEA R4, P0, R10, UR28, 0x2 ;  /* 0x0000001c0a047c11 */ /* 0x000fe2000f8010ff */
[----:B------:R-:W-:Y:S01]  /*3340*/  FMUL.FTZ R203, R148, R201 ;  /* 0x000000c994cb7220 */ /* 0x000fe20000410000 */
[----:B------:R-:W-:Y:S02]  /*3350*/  FFMA.FTZ R205, R205, R188, R190 ;  /* 0x000000bccdcd7223 */ /* 0x000fe400000100be */
[----:B------:R-:W-:Y:S02]  /*3360*/  LEA.HI.X R5, R10, UR29, R5, 0x2, P0 ;  /* 0x0000001d0a057c11 */ /* 0x000fe400080f1405 */
[----:B------:R-:W-:-:S04]  /*3370*/  FFMA.FTZ R191, R202, R205, R191 ;  /* 0x000000cdcabf7223 */ /* 0x000fc800000100bf */
[-C--:B------:R-:W-:Y:S01]  /*3380*/  FFMA.FTZ R192, R204, R191.reuse, R192 ;  /* 0x000000bfccc07223 */ /* 0x080fe200000100c0 */
[----:B------:R-:W-:-:S03]  /*3390*/  FMUL.FTZ R199, R152, R191 ;  /* 0x000000bf98c77220 */ /* 0x000fc60000410000 */
[----:B------:R-:W-:-:S04]  /*33a0*/  FFMA.FTZ R206, R206, R192, R193 ;  /* 0x000000c0cece7223 */ /* 0x000fc800000100c1 */
[----:B------:R-:W-:Y:S01]  /*33b0*/  FFMA.FTZ R207, R207, R206, R194 ;  /* 0x000000cecfcf7223 */ /* 0x000fe200000100c2 */
[----:B------:R-:W-:-:S03]  /*33c0*/  P2R R194, PR, RZ, 0x8 ;  /* 0x00000008ffc27803 */ /* 0x000fc60000000000 */
[----:B------:R-:W-:-:S04]  /*33d0*/  FFMA.FTZ R187, R187, R207, R196 ;  /* 0x000000cfbbbb7223 */ /* 0x000fc800000100c4 */
[----:B------:R-:W-:-:S04]  /*33e0*/  FFMA.FTZ R195, R186, R187, R195 ;  /* 0x000000bbbac37223 */ /* 0x000fc800000100c3 */
[-C--:B------:R-:W-:Y:S01]  /*33f0*/  FFMA.FTZ R198, R185, R195.reuse, R198 ;  /* 0x000000c3b9c67223 */ /* 0x080fe200000100c6 */
[----:B-1----:R-:W-:-:S03]  /*3400*/  FMUL.FTZ R8, R156, R195 ;  /* 0x000000c39c087220 */ /* 0x002fc60000410000 */
[-C--:B------:R-:W-:Y:S01]  /*3410*/  FFMA.FTZ R185, R13, R198.reuse, R200 ;  /* 0x000000c60db97223 */ /* 0x080fe200000100c8 */
[----:B------:R-:W-:-:S03]  /*3420*/  FMUL.FTZ R193, R171, R198 ;  /* 0x000000c6abc17220 */ /* 0x000fc60000410000 */
[----:B------:R-:W-:Y:S01]  /*3430*/  FFMA.FTZ R186, R12, R185, R197 ;  /* 0x000000b90cba7223 */ /* 0x000fe200000100c5 */
[----:B------:R-:W-:-:S04]  /*3440*/  IMAD.WIDE.U32 R12, R38, UR6, R42 ;  /* 0x00000006260c7c25 */ /* 0x000fc8000f8e002a */
[----:B------:R-:W-:Y:S01]  /*3450*/  FMUL.FTZ R197, R112, R193 ;  /* 0x000000c170c57220 */ /* 0x000fe20000410000 */
[-C--:B------:R-:W-:Y:S01]  /*3460*/  FFMA.FTZ R189, R0, R186.reuse, R189 ;  /* 0x000000ba00bd7223 */ /* 0x080fe200000100bd */
[----:B------:R-:W-:Y:S01]  /*3470*/  FADD.FTZ R0, -R184, R217 ;  /* 0x000000d9b8007221 */ /* 0x000fe20000010100 */
[----:B------:R-:W-:Y:S01]  /*3480*/  IMAD R7, R39, UR6, R13 ;  /* 0x0000000627077c24 */ /* 0x000fe2000f8e020d */
[----:B------:R-:W-:Y:S01]  /*3490*/  LEA R6, P1, R12, UR30, 0x2 ;  /* 0x0000001e0c067c11 */ /* 0x000fe2000f8210ff */
[----:B------:R-:W-:Y:S01]  /*34a0*/  FMUL.FTZ R11, R162, R189 ;  /* 0x000000bda20b7220 */ /* 0x000fe20000410000 */
[----:B------:R-:W-:Y:S02]  /*34b0*/  FMUL.FTZ R13, R173, R186 ;  /* 0x000000baad0d7220 */ /* 0x000fe40000410000 */
[----:B------:R-:W-:Y:S01]  /*34c0*/  LEA.HI.X R7, R12, UR31, R7, 0x2, P1 ;  /* 0x0000001f0c077c11 */ /* 0x000fe200088f1407 */
[----:B------:R-:W-:Y:S01]  /*34d0*/  FFMA.FTZ R10, R0, R11, RZ ;  /* 0x0000000b000a7223 */ /* 0x000fe200000100ff */
[----:B------:R-:W-:Y:S01]  /*34e0*/  FMUL.FTZ R12, R158, R185 ;  /* 0x000000b99e0c7220 */ /* 0x000fe20000410000 */
[----:B------:R-:W-:-:S02]  /*34f0*/  FMUL.FTZ R190, R115, R11 ;  /* 0x0000000b73be7220 */ /* 0x000fc40000410000 */
[-C--:B------:R-:W-:Y:S01]  /*3500*/  FFMA.FTZ R10, R183, R13.reuse, R10 ;  /* 0x0000000db70a7223 */ /* 0x080fe2000001000a */
[----:B------:R-:W-:Y:S01]  /*3510*/  FMUL.FTZ R13, R114, R13 ;  /* 0x0000000d720d7220 */ /* 0x000fe20000410000 */
[-C--:B------:R-:W-:Y:S01]  /*3520*/  FMUL.FTZ R11, R113, R12.reuse ;  /* 0x0000000c710b7220 */ /* 0x080fe20000410000 */
[----:B------:R-:W-:Y:S01]  /*3530*/  STS [R71], R190 ;  /* 0x000000be47007388 */ /* 0x000fe20000000800 */
[----:B------:R-:W-:Y:S01]  /*3540*/  FFMA.FTZ R9, R181, R12, R10 ;  /* 0x0000000cb5097223 */ /* 0x000fe2000001000a */
[----:B------:R-:W-:Y:S02]  /*3550*/  FMUL.FTZ R12, R154, R207 ;  /* 0x000000cf9a0c7220 */ /* 0x000fe40000410000 */
[----:B------:R0:W-:Y:S01]  /*3560*/  STS [R70+0x4], R13 ;  /* 0x0000040d46007388 */ /* 0x0001e20000000800 */
[----:B------:R-:W-:Y:S01]  /*3570*/  FFMA.FTZ R9, R182, R193, R9 ;  /* 0x000000c1b6097223 */ /* 0x000fe20000010009 */
[----:B------:R-:W-:Y:S02]  /*3580*/  FMUL.FTZ R193, R169, R187 ;  /* 0x000000bba9c17220 */ /* 0x000fe40000410000 */
[----:B------:R1:W-:Y:S01]  /*3590*/  STS [R70+0x8], R11 ;  /* 0x0000080b46007388 */ /* 0x0003e20000000800 */
[-C--:B------:R-:W-:Y:S01]  /*35a0*/  FFMA.FTZ R10, R180, R8.reuse, R9 ;  /* 0x00000008b40a7223 */ /* 0x080fe20000010009 */
[----:B------:R-:W-:Y:S01]  /*35b0*/  FMUL.FTZ R9, R111, R8 ;  /* 0x000000086f097220 */ /* 0x000fe20000410000 */
[----:B------:R-:W-:Y:S01]  /*35c0*/  FMUL.FTZ R8, R165, R192 ;  /* 0x000000c0a5087220 */ /* 0x000fe20000410000 */
[----:B------:R2:W-:Y:S01]  /*35d0*/  STS [R70+0xc], R197 ;  /* 0x00000cc546007388 */ /* 0x0005e20000000800 */
[-C--:B0-----:R-:W-:Y:S01]  /*35e0*/  FMUL.FTZ R13, R110, R193.reuse ;  /* 0x000000c16e0d7220 */ /* 0x081fe20000410000 */
[----:B------:R-:W-:-:S02]  /*35f0*/  FFMA.FTZ R193, R179, R193, R10 ;  /* 0x000000c1b3c17223 */ /* 0x000fc4000001000a */
[----:B------:R0:W-:Y:S01]  /*3600*/  STS [R70+0x10], R9 ;  /* 0x0000100946007388 */ /* 0x0001e20000000800 */
[----:B------:R-:W-:Y:S01]  /*3610*/  FMUL.FTZ R10, R103, R217 ;  /* 0x000000d9670a7220 */ /* 0x000fe20000410000 */
[-C--:B-1----:R-:W-:Y:S01]  /*3620*/  FMUL.FTZ R11, R109, R12.reuse ;  /* 0x0000000c6d0b7220 */ /* 0x082fe20000410000 */
[----:B------:R-:W-:Y:S01]  /*3630*/  FFMA.FTZ R12, R178, R12, R193 ;  /* 0x0000000cb20c7223 */ /* 0x000fe200000100c1 */
[----:B------:R-:W-:Y:S01]  /*3640*/  FMUL.FTZ R193, R167, R206 ;  /* 0x000000cea7c17220 */ /* 0x000fe20000410000 */
[----:B------:R1:W-:Y:S01]  /*3650*/  STS [R70+0x14], R13 ;  /* 0x0000140d46007388 */ /* 0x0003e20000000800 */
[----:B------:R-:W-:Y:S02]  /*3660*/  FMUL.FTZ R217, R125, R218 ;  /* 0x000000da7dd97220 */ /* 0x000fe40000410000 */
[-C--:B--2---:R-:W-:Y:S01]  /*3670*/  FFMA.FTZ R197, R177, R193.reuse, R12 ;  /* 0x000000c1b1c57223 */ /* 0x084fe2000001000c */
[----:B------:R-:W-:Y:S01]  /*3680*/  FMUL.FTZ R193, R108, R193 ;  /* 0x000000c16cc17220 */ /* 0x000fe20000410000 */
[-C--:B0-----:R-:W-:Y:S01]  /*3690*/  FMUL.FTZ R9, R107, R8.reuse ;  /* 0x000000086b097220 */ /* 0x081fe20000410000 */
[----:B------:R0:W-:Y:S01]  /*36a0*/  STS [R70+0x18], R11 ;  /* 0x0000180b46007388 */ /* 0x0001e20000000800 */
[----:B------:R-:W-:Y:S01]  /*36b0*/  FFMA.FTZ R8, R176, R8, R197 ;  /* 0x00000008b0087223 */ /* 0x000fe200000100c5 */
[----:B------:R-:W-:Y:S01]  /*36c0*/  FMUL.FTZ R197, R163, R188 ;  /* 0x000000bca3c57220 */ /* 0x000fe20000410000 */
[----:B-1----:R-:W-:-:S02]  /*36d0*/  FMUL.FTZ R13, R106, R199 ;  /* 0x000000c76a0d7220 */ /* 0x002fc40000410000 */
[----:B------:R-:W-:Y:S01]  /*36e0*/  FFMA.FTZ R199, R175, R199, R8 ;  /* 0x000000c7afc77223 */ /* 0x000fe20000010008 */
[----:B------:R-:W-:Y:S01]  /*36f0*/  FMUL.FTZ R8, R150, R205 ;  /* 0x000000cd96087220 */ /* 0x000fe20000410000 */
[----:B------:R1:W-:Y:S03]  /*3700*/  STS [R70+0x1c], R193 ;  /* 0x00001cc146007388 */ /* 0x0003e60000000800 */
[-C--:B------:R-:W-:Y:S01]  /*3710*/  FFMA.FTZ R199, R174, R8.reuse, R199 ;  /* 0x00000008aec77223 */ /* 0x080fe200000100c7 */
[----:B------:R2:W-:Y:S01]  /*3720*/  STS [R70+0x20], R9 ;  /* 0x0000200946007388 */ /* 0x0005e20000000800 */
[----:B0-----:R-:W-:Y:S02]  /*3730*/  FMUL.FTZ R11, R105, R8 ;  /* 0x00000008690b7220 */ /* 0x001fe40000410000 */
[-C--:B------:R-:W-:Y:S01]  /*3740*/  FFMA.FTZ R199, R172, R197.reuse, R199 ;  /* 0x000000c5acc77223 */ /* 0x080fe200000100c7 */
[----:B------:R0:W-:Y:S01]  /*3750*/  STS [R70+0x24], R13 ;  /* 0x0000240d46007388 */ /* 0x0001e20000000800 */
[----:B-1----:R-:W-:-:S02]  /*3760*/  FMUL.FTZ R193, R104, R197 ;  /* 0x000000c568c17220 */ /* 0x002fc40000410000 */
[----:B------:R-:W-:Y:S01]  /*3770*/  FFMA.FTZ R199, R170, R203, R199 ;  /* 0x000000cbaac77223 */ /* 0x000fe200000100c7 */
[----:B------:R-:W-:Y:S01]  /*3780*/  FMUL.FTZ R197, R146, R219 ;  /* 0x000000db92c57220 */ /* 0x000fe20000410000 */
[----:B------:R1:W-:Y:S01]  /*3790*/  STS [R70+0x28], R11 ;  /* 0x0000280b46007388 */ /* 0x0003e20000000800 */
[----:B--2---:R-:W-:Y:S01]  /*37a0*/  FMUL.FTZ R9, R102, R203 ;  /* 0x000000cb66097220 */ /* 0x004fe20000410000 */
[----:B------:R-:W-:Y:S02]  /*37b0*/  FMUL.FTZ R203, R159, R222 ;  /* 0x000000de9fcb7220 */ /* 0x000fe40000410000 */
[----:B------:R2:W-:Y:S01]  /*37c0*/  STS [R70+0x2c], R193 ;  /* 0x00002cc146007388 */ /* 0x0005e20000000800 */
[----:B0-----:R-:W-:-:S03]  /*37d0*/  FMUL.FTZ R13, R161, R220 ;  /* 0x000000dca10d7220 */ /* 0x001fc60000410000 */
[----:B------:R-:W-:Y:S01]  /*37e0*/  STS [R70+0x30], R9 ;  /* 0x0000300946007388 */ /* 0x000fe20000000800 */
[-C--:B------:R-:W-:Y:S01]  /*37f0*/  FFMA.FTZ R199, R168, R13.reuse, R199 ;  /* 0x0000000da8c77223 */ /* 0x080fe200000100c7 */
[----:B------:R-:W-:Y:S01]  /*3800*/  FMUL.FTZ R13, R100, R13 ;  /* 0x0000000d640d7220 */ /* 0x000fe20000410000 */
[-C--:B-1----:R-:W-:Y:S02]  /*3810*/  FMUL.FTZ R11, R98, R197.reuse ;  /* 0x000000c5620b7220 */ /* 0x082fe40000410000 */
[----:B------:R-:W-:Y:S01]  /*3820*/  FFMA.FTZ R8, R166, R197, R199 ;  /* 0x000000c5a6087223 */ /* 0x000fe200000100c7 */
[-C--:B--2---:R-:W-:Y:S01]  /*3830*/  FMUL.FTZ R193, R96, R203.reuse ;  /* 0x000000cb60c17220 */ /* 0x084fe20000410000 */
[----:B------:R-:W-:Y:S02]  /*3840*/  STS [R70+0x34], R13 ;  /* 0x0000340d46007388 */ /* 0x000fe40000000800 */
[----:B------:R-:W-:Y:S02]  /*3850*/  FFMA.FTZ R8, R47, R203, R8 ;  /* 0x000000cb2f087223 */ /* 0x000fe40000010008 */
[----:B------:R-:W-:Y:S04]  /*3860*/  STS [R70+0x38], R11 ;  /* 0x0000380b46007388 */ /* 0x000fe80000000800 */
[----:B------:R-:W-:Y:S01]  /*3870*/  STS [R70+0x3c], R193 ;  /* 0x00003cc146007388 */ /* 0x000fe20000000800 */
[----:B------:R-:W-:Y:S06]  /*3880*/  BAR.SYNC.DEFER_BLOCKING 0x0 ;  /* 0x0000000000007b1d */ /* 0x000fec0000010000 */
[----:B------:R-:W0:Y:S04]  /*3890*/  LDS R235, [R55] ;  /* 0x0000000037eb7984 */ /* 0x000e280000000800 */
        /* <DEDUP_REMOVED lines=15> */
[----:B------:R-:W-:Y:S04]  /*3990*/  STS [R71+0x1080], R10 ;  /* 0x0010800a47007388 */ /* 0x000fe80000000800 */
[----:B------:R5:W-:Y:S04]  /*39a0*/  STS [R70+0x1088], R221 ;  /* 0x001088dd46007388 */ /* 0x000be80000000800 */
[----:B------:R1:W-:Y:S04]  /*39b0*/  STS [R70+0x1084], R217 ;  /* 0x001084d946007388 */ /* 0x0003e80000000800 */
[----:B------:R2:W-:Y:S01]  /*39c0*/  STS [R70+0x108c], R215 ;  /* 0x00108cd746007388 */ /* 0x0005e20000000800 */
[----:B-----5:R-:W-:-:S03]  /*39d0*/  LOP3.LUT R221, R30, UR20, RZ, 0xfc, !PT ;  /* 0x000000141edd7c12 */ /* 0x020fc6000f8efcff */
[----:B------:R5:W-:Y:S01]  /*39e0*/  STS [R70+0x1090], R213 ;  /* 0x001090d546007388 */ /* 0x000be20000000800 */
[----:B------:R-:W-:Y:S01]  /*39f0*/  IADD3 R221, PT, PT, -R221, 0x400, R164 ;  /* 0x00000400dddd7810 */ /* 0x000fe20007ffe1a4 */
[----:B-1----:R-:W-:Y:S02]  /*3a00*/  FMUL.FTZ R217, R141, R208 ;  /* 0x000000d08dd97220 */ /* 0x002fe40000410000 */
[----:B------:R1:W-:Y:S01]  /*3a10*/  STS [R70+0x1094], R229 ;  /* 0x001094e546007388 */ /* 0x0003e20000000800 */
[----:B------:R-:W-:Y:S01]  /*3a20*/  ISETP.GE.AND P6, PT, R221, 0x1, PT ;  /* 0x00000001dd00780c */ /* 0x000fe20003fc6270 */
[----:B--2---:R-:W-:Y:S02]  /*3a30*/  FMUL.FTZ R215, R157, R224 ;  /* 0x000000e09dd77220 */ /* 0x004fe40000410000 */
[----:B------:R1:W-:Y:S01]  /*3a40*/  STS [R70+0x1098], R231 ;  /* 0x001098e746007388 */ /* 0x0003e20000000800 */
[----:B------:R-:W-:Y:S01]  /*3a50*/  ISETP.GE.AND P0, PT, R221, 0x41, PT ;  /* 0x00000041dd00780c */ /* 0x000fe20003f06270 */
[----:B-----5:R-:W-:Y:S01]  /*3a60*/  FMUL.FTZ R213, R145, R226 ;  /* 0x000000e291d57220 */ /* 0x020fe20000410000 */
[C---:B------:R-:W-:Y:S01]  /*3a70*/  ISETP.GE.AND P3, PT, R221.reuse, 0x81, PT ;  /* 0x00000081dd00780c */ /* 0x040fe20003f66270 */
[----:B------:R1:W-:Y:S01]  /*3a80*/  STS [R70+0x109c], R233 ;  /* 0x00109ce946007388 */ /* 0x0003e20000000800 */
[----:B------:R-:W-:-:S02]  /*3a90*/  ISETP.GE.AND P4, PT, R221, 0xc1, PT ;  /* 0x000000c1dd00780c */ /* 0x000fc40003f86270 */
[C---:B------:R-:W-:Y:S01]  /*3aa0*/  ISETP.GE.AND P5, PT, R221.reuse, 0x101, PT ;  /* 0x00000101dd00780c */ /* 0x040fe20003fa6270 */
[----:B------:R1:W-:Y:S01]  /*3ab0*/  STS [R70+0x10a0], R211 ;  /* 0x0010a0d346007388 */ /* 0x0003e20000000800 */
[----:B------:R-:W-:-:S03]  /*3ac0*/  ISETP.GE.AND P1, PT, R221, 0x141, PT ;  /* 0x00000141dd00780c */ /* 0x000fc60003f26270 */
[----:B------:R1:W-:Y:S04]  /*3ad0*/  STS [R70+0x10a4], R217 ;  /* 0x0010a4d946007388 */ /* 0x0003e80000000800 */
[----:B------:R1:W-:Y:S04]  /*3ae0*/  STS [R70+0x10a8], R209 ;  /* 0x0010a8d146007388 */ /* 0x0003e80000000800 */
[----:B------:R1:W-:Y:S04]  /*3af0*/  STS [R70+0x10ac], R227 ;  /* 0x0010ace346007388 */ /* 0x0003e80000000800 */
[----:B------:R1:W-:Y:S04]  /*3b00*/  STS [R70+0x10b0], R213 ;  /* 0x0010b0d546007388 */ /* 0x0003e80000000800 */
[----:B------:R1:W-:Y:S04]  /*3b10*/  STS [R70+0x10b4], R225 ;  /* 0x0010b4e146007388 */ /* 0x0003e80000000800 */
[----:B------:R1:W-:Y:S04]  /*3b20*/  STS [R70+0x10b8], R223 ;  /* 0x0010b8df46007388 */ /* 0x0003e80000000800 */
[----:B------:R1:W-:Y:S01]  /*3b30*/  STS [R70+0x10bc], R215 ;  /* 0x0010bcd746007388 */ /* 0x0003e20000000800 */
[----:B------:R-:W-:Y:S06]  /*3b40*/  BAR.SYNC.DEFER_BLOCKING 0x0 ;  /* 0x0000000000007b1d */ /* 0x000fec0000010000 */
[----:B0--34-:R-:W-:Y:S05]  /*3b50*/  @!P6 BRA `(.L_x_6179) ;  /* 0x00000000000ce947 */ /* 0x019fea0003800000 */
[----:B-1----:R-:W0:Y:S04]  /*3b60*/  LDS R209, [R55+0x1080] ;  /* 0x0010800037d17984 */ /* 0x002e280000000800 */
[----:B------:R2:W-:Y:S04]  /*3b70*/  REDG.E.ADD.F32.FTZ.RN.STRONG.GPU desc[UR24][R4.64], R235 ;  /* 0x000000eb040079a6 */ /* 0x0005e8000c12f318 */
[----:B0-----:R2:W-:Y:S02]  /*3b80*/  REDG.E.ADD.F32.FTZ.RN.STRONG.GPU desc[UR24][R6.64], R209 ;  /* 0x000000d1060079a6 */ /* 0x0015e4000c12f318 */
.L_x_6179:
[----:B------:R-:W-:Y:S05]  /*3b90*/  BSYNC.RECONVERGENT B0 ;  /* 0x0000000000007941 */ /* 0x000fea0003800200 */
.L_x_6178:
[----:B-12---:R0:W1:Y:S01]  /*3ba0*/  LDS R209, [R69+0x1180] ;  /* 0x0011800045d17984 */ /* 0x0060620000000800 */
[----:B------:R-:W-:Y:S04]  /*3bb0*/  BSSY.RECONVERGENT B0, `(.L_x_6180) ;  /* 0x0000004000007945 */ /* 0x000fe80003800200 */
[----:B------:R-:W-:Y:S05]  /*3bc0*/  @!P0 BRA `(.L_x_6181) ;  /* 0x0000000000088947 */ /* 0x000fea0003800000 */
[----:B------:R2:W-:Y:S04]  /*3bd0*/  REDG.E.ADD.F32.FTZ.RN.STRONG.GPU desc[UR24][R4.64+0x100], R237 ;  /* 0x000100ed040079a6 */ /* 0x0005e8000c12f318 */
[----:B-1----:R2:W-:Y:S02]  /*3be0*/  REDG.E.ADD.F32.FTZ.RN.STRONG.GPU desc[UR24][R6.64+0x100], R209 ;  /* 0x000100d1060079a6 */ /* 0x0025e4000c12f318 */
.L_x_6181:
[----:B------:R-:W-:Y:S05]  /*3bf0*/  BSYNC.RECONVERGENT B0 ;  /* 0x0000000000007941 */ /* 0x000fea0003800200 */
.L_x_6180:
[----:B-12---:R1:W2:Y:S01]  /*3c00*/  LDS R209, [R68+0x1280] ;  /* 0x0012800044d17984 */ /* 0x0062a20000000800 */
[----:B------:R-:W-:Y:S04]  /*3c10*/  BSSY.RECONVERGENT B0, `(.L_x_6182) ;  /* 0x0000004000007945 */ /* 0x000fe80003800200 */
[----:B------:R-:W-:Y:S05]  /*3c20*/  @!P3 BRA `(.L_x_6183) ;  /* 0x000000000008b947 */ /* 0x000fea0003800000 */
[----:B------:R3:W-:Y:S04]  /*3c30*/  REDG.E.ADD.F32.FTZ.RN.STRONG.GPU desc[UR24][R4.64+0x200], R239 ;  /* 0x000200ef040079a6 */ /* 0x0007e8000c12f318 */
[----:B--2---:R3:W-:Y:S02]  /*3c40*/  REDG.E.ADD.F32.FTZ.RN.STRONG.GPU desc[UR24][R6.64+0x200], R209 ;  /* 0x000200d1060079a6 */ /* 0x0047e4000c12f318 */
.L_x_6183:
[----:B------:R-:W-:Y:S05]  /*3c50*/  BSYNC.RECONVERGENT B0 ;  /* 0x0000000000007941 */ /* 0x000fea0003800200 */
.L_x_6182:
[----:B--23--:R2:W3:Y:S01]  /*3c60*/  LDS R209, [R67+0x1380] ;  /* 0x0013800043d17984 */ /* 0x00c4e20000000800 */
[----:B------:R-:W-:Y:S04]  /*3c70*/  BSSY.RECONVERGENT B0, `(.L_x_6184) ;  /* 0x0000004000007945 */ /* 0x000fe80003800200 */
[----:B------:R-:W-:Y:S05]  /*3c80*/  @!P4 BRA `(.L_x_6185) ;  /* 0x000000000008c947 */ /* 0x000fea0003800000 */
[----:B------:R4:W-:Y:S04]  /*3c90*/  REDG.E.ADD.F32.FTZ.RN.STRONG.GPU desc[UR24][R4.64+0x300], R241 ;  /* 0x000300f1040079a6 */ /* 0x0009e8000c12f318 */
[----:B---3--:R4:W-:Y:S02]  /*3ca0*/  REDG.E.ADD.F32.FTZ.RN.STRONG.GPU desc[UR24][R6.64+0x300], R209 ;  /* 0x000300d1060079a6 */ /* 0x0089e4000c12f318 */
.L_x_6185:
[----:B------:R-:W-:Y:S05]  /*3cb0*/  BSYNC.RECONVERGENT B0 ;  /* 0x0000000000007941 */ /* 0x000fea0003800200 */
.L_x_6184:
[----:B---34-:R3:W4:Y:S01]  /*3cc0*/  LDS R209, [R66+0x1480] ;  /* 0x0014800042d17984 */ /* 0x0187220000000800 */
[----:B------:R-:W-:Y:S04]  /*3cd0*/  BSSY.RECONVERGENT B0, `(.L_x_6186) ;  /* 0x0000004000007945 */ /* 0x000fe80003800200 */
[----:B------:R-:W-:Y:S05]  /*3ce0*/  @!P5 BRA `(.L_x_6187) ;  /* 0x000000000008d947 */ /* 0x000fea0003800000 */
[----:B------:R0:W-:Y:S04]  /*3cf0*/  REDG.E.ADD.F32.FTZ.RN.STRONG.GPU desc[UR24][R4.64+0x400], R243 ;  /* 0x000400f3040079a6 */ /* 0x0001e8000c12f318 */
[----:B----4-:R0:W-:Y:S02]  /*3d00*/  REDG.E.ADD.F32.FTZ.RN.STRONG.GPU desc[UR24][R6.64+0x400], R209 ;  /* 0x000400d1060079a6 */ /* 0x0101e4000c12f318 */
.L_x_6187:
[----:B------:R-:W-:Y:S05]  /*3d10*/  BSYNC.RECONVERGENT B0 ;  /* 0x0000000000007941 */ /* 0x000fea0003800200 */
.L_x_6186:
[----:B0---4-:R0:W4:Y:S01]  /*3d20*/  LDS R209, [R65+0x1580] ;  /* 0x0015800041d17984 */ /* 0x0111220000000800 */
[----:B------:R-:W-:Y:S01]  /*3d30*/  BSSY.RECONVERGENT B0, `(.L_x_6188) ;  /* 0x0000009000007945 */ /* 0x000fe20003800200 */
[C---:B------:R-:W-:Y:S02]  /*3d40*/  ISETP.GE.AND P3, PT, R221.reuse, 0x181, PT ;  /* 0x00000181dd00780c */ /* 0x040fe40003f66270 */
[C---:B------:R-:W-:Y:S02]  /*3d50*/  ISETP.GE.AND P4, PT, R221.reuse, 0x1c1, PT ;  /* 0x000001c1dd00780c */ /* 0x040fe40003f86270 */
[C---:B------:R-:W-:Y:S02]  /*3d60*/  ISETP.GE.AND P5, PT, R221.reuse, 0x201, PT ;  /* 0x00000201dd00780c */ /* 0x040fe40003fa6270 */
[C---:B------:R-:W-:Y:S02]  /*3d70*/  ISETP.GE.AND P6, PT, R221.reuse, 0x241, PT ;  /* 0x00000241dd00780c */ /* 0x040fe40003fc6270 */
[----:B------:R-:W-:Y:S01]  /*3d80*/  ISETP.GE.AND P0, PT, R221, 0x281, PT ;  /* 0x00000281dd00780c */ /* 0x000fe20003f06270 */
[----:B0-----:R-:W-:-:S12]  /*3d90*/  @!P1 BRA `(.L_x_6189) ;  /* 0x0000000000089947 */ /* 0x001fd80003800000 */
[----:B------:R0:W-:Y:S04]  /*3da0*/  REDG.E.ADD.F32.FTZ.RN.STRONG.GPU desc[UR24][R4.64+0x500], R245 ;  /* 0x000500f5040079a6 */ /* 0x0001e8000c12f318 */
[----:B----4-:R0:W-:Y:S02]  /*3db0*/  REDG.E.ADD.F32.FTZ.RN.STRONG.GPU desc[UR24][R6.64+0x500], R209 ;  /* 0x000500d1060079a6 */ /* 0x0101e4000c12f318 */
.L_x_6189:
[----:B------:R-:W-:Y:S05]  /*3dc0*/  BSYNC.RECONVERGENT B0 ;  /* 0x0000000000007941 */ /* 0x000fea0003800200 */
.L_x_6188:
[----:B0---4-:R0:W4:Y:S01]  /*3dd0*/  LDS R209, [R64+0x1680] ;  /* 0x0016800040d17984 */ /* 0x0111220000000800 */
[----:B------:R-:W-:Y:S04]  /*3de0*/  BSSY.RECONVERGENT B0, `(.L_x_6190) ;  /* 0x0000004000007945 */ /* 0x000fe80003800200 */
[----:B------:R-:W-:Y:S05]  /*3df0*/  @!P3 BRA `(.L_x_6191) ;  /* 0x000000000008b947 */ /* 0x000fea0003800000 */
[----:B------:R0:W-:Y:S04]  /*3e00*/  REDG.E.ADD.F32.FTZ.RN.STRONG.GPU desc[UR24][R4.64+0x600], R247 ;  /* 0x000600f7040079a6 */ /* 0x0001e8000c12f318 */
[----:B----4-:R0:W-:Y:S02]  /*3e10*/  REDG.E.ADD.F32.FTZ.RN.STRONG.GPU desc[UR24][R6.64+0x600], R209 ;  /* 0x000600d1060079a6 */ /* 0x0101e4000c12f318 */
.L_x_6191:
[----:B------:R-:W-:Y:S05]  /*3e20*/  BSYNC.RECONVERGENT B0 ;  /* 0x0000000000007941 */ /* 0x000fea0003800200 */
.L_x_6190:
[----:B0---4-:R0:W4:Y:S01]  /*3e30*/  LDS R209, [R63+0x1780] ;  /* 0x001780003fd17984 */ /* 0x0111220000000800 */
[----:B------:R-:W-:Y:S04]  /*3e40*/  BSSY.RECONVERGENT B0, `(.L_x_6192) ;  /* 0x0000004000007945 */ /* 0x000fe80003800200 */
[----:B------:R-:W-:Y:S05]  /*3e50*/  @!P4 BRA `(.L_x_6193) ;  /* 0x000000000008c947 */ /* 0x000fea0003800000 */
[----:B------:R0:W-:Y:S04]  /*3e60*/  REDG.E.ADD.F32.FTZ.RN.STRONG.GPU desc[UR24][R4.64+0x700], R249 ;  /* 0x000700f9040079a6 */ /* 0x0001e8000c12f318 */
[----:B----4-:R0:W-:Y:S02]  /*3e70*/  REDG.E.ADD.F32.FTZ.RN.STRONG.GPU desc[UR24][R6.64+0x700], R209 ;  /* 0x000700d1060079a6 */ /* 0x0101e4000c12f318 */
.L_x_6193:
[----:B------:R-:W-:Y:S05]  /*3e80*/  BSYNC.RECONVERGENT B0 ;  /* 0x0000000000007941 */ /* 0x000fea0003800200 */
.L_x_6192:
[----:B0---4-:R0:W4:Y:S01]  /*3e90*/  LDS R209, [R54+0x1880] ;  /* 0x0018800036d17984 */ /* 0x0111220000000800 */
[----:B------:R-:W-:Y:S04]  /*3ea0*/  BSSY.RECONVERGENT B0, `(.L_x_6194) ;  /* 0x0000004000007945 */ /* 0x000fe80003800200 */
[----:B------:R-:W-:Y:S05]  /*3eb0*/  @!P5 BRA `(.L_x_6195) ;  /* 0x000000000008d947 */ /* 0x000fea0003800000 */
[----:B------:R0:W-:Y:S04]  /*3ec0*/  REDG.E.ADD.F32.FTZ.RN.STRONG.GPU desc[UR24][R4.64+0x800], R251 ;  /* 0x000800fb040079a6 */ /* 0x0001e8000c12f318 */
[----:B----4-:R0:W-:Y:S02]  /*3ed0*/  REDG.E.ADD.F32.FTZ.RN.STRONG.GPU desc[UR24][R6.64+0x800], R209 ;  /* 0x000800d1060079a6 */ /* 0x0101e4000c12f318 */
.L_x_6195:
[----:B------:R-:W-:Y:S05]  /*3ee0*/  BSYNC.RECONVERGENT B0 ;  /* 0x0000000000007941 */ /* 0x000fea0003800200 */
.L_x_6194:
[----:B0---4-:R0:W4:Y:S01]  /*3ef0*/  LDS R209, [R62+0x1980] ;  /* 0x001980003ed17984 */ /* 0x0111220000000800 */
[----:B------:R-:W-:Y:S04]  /*3f00*/  BSSY.RECONVERGENT B0, `(.L_x_6196) ;  /* 0x0000004000007945 */ /* 0x000fe80003800200 */
[----:B------:R-:W-:Y:S05]  /*3f10*/  @!P6 BRA `(.L_x_6197) ;  /* 0x000000000008e947 */ /* 0x000fea0003800000 */
[----:B------:R0:W-:Y:S04]  /*3f20*/  REDG.E.ADD.F32.FTZ.RN.STRONG.GPU desc[UR24][R4.64+0x900], R203 ;  /* 0x000900cb040079a6 */ /* 0x0001e8000c12f318 */
[----:B----4-:R0:W-:Y:S02]  /*3f30*/  REDG.E.ADD.F32.FTZ.RN.STRONG.GPU desc[UR24][R6.64+0x900], R209 ;  /* 0x000900d1060079a6 */ /* 0x0101e4000c12f318 */
.L_x_6197:
[----:B------:R-:W-:Y:S05]  /*3f40*/  BSYNC.RECONVERGENT B0 ;  /* 0x0000000000007941 */ /* 0x000fea0003800200 */
.L_x_6196:
[----:B0-----:R0:W0:Y:S01]  /*3f50*/  LDS R203, [R61+0x1a80] ;  /* 0x001a80003dcb7984 */ /* 0x0010220000000800 */
[----:B------:R-:W-:Y:S01]  /*3f60*/  BSSY.RECONVERGENT B0, `(.L_x_6198) ;  /* 0x0000009000007945 */ /* 0x000fe20003800200 */
[C---:B------:R-:W-:Y:S02]  /*3f70*/  ISETP.GE.AND P1, PT, R221.reuse, 0x2c1, PT ;  /* 0x000002c1dd00780c */ /* 0x040fe40003f26270 */
[C---:B------:R-:W-:Y:S02]  /*3f80*/  ISETP.GE.AND P3, PT, R221.reuse, 0x301, PT ;  /* 0x00000301dd00780c */ /* 0x040fe40003f66270 */
[C---:B------:R-:W-:Y:S02]  /*3f90*/  ISETP.GE.AND P4, PT, R221.reuse, 0x341, PT ;  /* 0x00000341dd00780c */ /* 0x040fe40003f86270 */
[C---:B------:R-:W-:Y:S02]  /*3fa0*/  ISETP.GE.AND P5, PT, R221.reuse, 0x381, PT ;  /* 0x00000381dd00780c */ /* 0x040fe40003fa6270 */
[----:B------:R-:W-:Y:S01]  /*3fb0*/  ISETP.GE.AND P6, PT, R221, 0x3c1, PT ;  /* 0x000003c1dd00780c */ /* 0x000fe20003fc6270 */
[----:B------:R-:W-:-:S12]  /*3fc0*/  @!P0 BRA `(.L_x_6199) ;  /* 0x0000000000088947 */ /* 0x000fd80003800000 */
[----:B------:R1:W-:Y:S04]  /*3fd0*/  REDG.E.ADD.F32.FTZ.RN.STRONG.GPU desc[UR24][R4.64+0xa00], R199 ;  /* 0x000a00c7040079a6 */ /* 0x0003e8000c12f318 */
[----:B0-----:R1:W-:Y:S02]  /*3fe0*/  REDG.E.ADD.F32.FTZ.RN.STRONG.GPU desc[UR24][R6.64+0xa00], R203 ;  /* 0x000a00cb060079a6 */ /* 0x0013e4000c12f318 */
.L_x_6199:
[----:B------:R-:W-:Y:S05]  /*3ff0*/  BSYNC.RECONVERGENT B0 ;  /* 0x0000000000007941 */ /* 0x000fea0003800200 */
.L_x_6198:
[----:B-1----:R1:W0:Y:S01]  /*4000*/  LDS R199, [R60+0x1b80] ;  /* 0x001b80003cc77984 */ /* 0x0022220000000800 */
[----:B------:R-:W-:Y:S04]  /*4010*/  BSSY.RECONVERGENT B0, `(.L_x_6200) ;  /* 0x0000004000007945 */ /* 0x000fe80003800200 */
[----:B------:R-:W-:Y:S05]  /*4020*/  @!P1 BRA `(.L_x_6201) ;  /* 0x0000000000089947 */ /* 0x000fea0003800000 */
[----:B------:R1:W-:Y:S04]  /*4030*/  REDG.E.ADD.F32.FTZ.RN.STRONG.GPU desc[UR24][R4.64+0xb00], R197 ;  /* 0x000b00c5040079a6 */ /* 0x0003e8000c12f318 */
[----:B0-----:R1:W-:Y:S02]  /*4040*/  REDG.E.ADD.F32.FTZ.RN.STRONG.GPU desc[UR24][R6.64+0xb00], R199 ;  /* 0x000b00c7060079a6 */ /* 0x0013e4000c12f318 */
.L_x_6201:
[----:B------:R-:W-:Y:S05]  /*4050*/  BSYNC.RECONVERGENT B0 ;  /* 0x0000000000007941 */ /* 0x000fea0003800200 */
.L_x_6200:
[----:B-1----:R1:W0:Y:S01]  /*4060*/  LDS R197, [R59+0x1c80] ;  /* 0x001c80003bc57984 */ /* 0x0022220000000800 */
[----:B------:R-:W-:Y:S04]  /*4070*/  BSSY.RECONVERGENT B0, `(.L_x_6202) ;  /* 0x0000004000007945 */ /* 0x000fe80003800200 */
[----:B------:R-:W-:Y:S05]  /*4080*/  @!P3 BRA `(.L_x_6203) ;  /* 0x000000000008b947 */ /* 0x000fea0003800000 */
[----:B------:R1:W-:Y:S04]  /*4090*/  REDG.E.ADD.F32.FTZ.RN.STRONG.GPU desc[UR24][R4.64+0xc00], R193 ;  /* 0x000c00c1040079a6 */ /* 0x0003e8000c12f318 */
[----:B0-----:R1:W-:Y:S02]  /*40a0*/  REDG.E.ADD.F32.FTZ.RN.STRONG.GPU desc[UR24][R6.64+0xc00], R197 ;  /* 0x000c00c5060079a6 */ /* 0x0013e4000c12f318 */
.L_x_6203:
[----:B------:R-:W-:Y:S05]  /*40b0*/  BSYNC.RECONVERGENT B0 ;  /* 0x0000000000007941 */ /* 0x000fea0003800200 */
.L_x_6202:
[----:B-1----:R1:W0:Y:S01]  /*40c0*/  LDS R193, [R58+0x1d80] ;  /* 0x001d80003ac17984 */ /* 0x0022220000000800 */
[----:B------:R-:W-:Y:S04]  /*40d0*/  BSSY.RECONVERGENT B0, `(.L_x_6204) ;  /* 0x0000004000007945 */ /* 0x000fe80003800200 */
[----:B------:R-:W-:Y:S05]  /*40e0*/  @!P4 BRA `(.L_x_6205) ;  /* 0x000000000008c947 */ /* 0x000fea0003800000 */
[----:B------:R1:W-:Y:S04]  /*40f0*/  REDG.E.ADD.F32.FTZ.RN.STRONG.GPU desc[UR24][R4.64+0xd00], R13 ;  /* 0x000d000d040079a6 */ /* 0x0003e8000c12f318 */
[----:B0-----:R1:W-:Y:S02]  /*4100*/  REDG.E.ADD.F32.FTZ.RN.STRONG.GPU desc[UR24][R6.64+0xd00], R193 ;  /* 0x000d00c1060079a6 */ /* 0x0013e4000c12f318 */
.L_x_6205:
[----:B------:R-:W-:Y:S05]  /*4110*/  BSYNC.RECONVERGENT B0 ;  /* 0x0000000000007941 */ /* 0x000fea0003800200 */
.L_x_6204:
[----:B-1----:R1:W0:Y:S01]  /*4120*/  LDS R13, [R57+0x1e80] ;  /* 0x001e8000390d7984 */ /* 0x0022220000000800 */
[----:B------:R-:W-:Y:S04]  /*4130*/  BSSY.RECONVERGENT B0, `(.L_x_6206) ;  /* 0x0000004000007945 */ /* 0x000fe80003800200 */
[----:B------:R-:W-:Y:S05]  /*4140*/  @!P5 BRA `(.L_x_6207) ;  /* 0x000000000008d947 */ /* 0x000fea0003800000 */
[----:B------:R1:W-:Y:S04]  /*4150*/  REDG.E.ADD.F32.FTZ.RN.STRONG.GPU desc[UR24][R4.64+0xe00], R11 ;  /* 0x000e000b040079a6 */ /* 0x0003e8000c12f318 */
[----:B0-----:R1:W-:Y:S02]  /*4160*/  REDG.E.ADD.F32.FTZ.RN.STRONG.GPU desc[UR24][R6.64+0xe00], R13 ;  /* 0x000e000d060079a6 */ /* 0x0013e4000c12f318 */
.L_x_6207:
[----:B------:R-:W-:Y:S05]  /*4170*/  BSYNC.RECONVERGENT B0 ;  /* 0x0000000000007941 */ /* 0x000fea0003800200 */
.L_x_6206:
[----:B-1----:R1:W0:Y:S01]  /*4180*/  LDS R11, [R56+0x1f80] ;  /* 0x001f8000380b7984 */ /* 0x0022220000000800 */
[----:B------:R-:W-:Y:S04]  /*4190*/  BSSY.RECONVERGENT B0, `(.L_x_6208) ;  /* 0x0000004000007945 */ /* 0x000fe80003800200 */
[----:B------:R-:W-:Y:S05]  /*41a0*/  @!P6 BRA `(.L_x_6209) ;  /* 0x000000000008e947 */ /* 0x000fea0003800000 */
[----:B------:R1:W-:Y:S04]  /*41b0*/  REDG.E.ADD.F32.FTZ.RN.STRONG.GPU desc[UR24][R4.64+0xf00], R9 ;  /* 0x000f0009040079a6 */ /* 0x0003e8000c12f318 */
[----:B0-----:R1:W-:Y:S02]  /*41c0*/  REDG.E.ADD.F32.FTZ.RN.STRONG.GPU desc[UR24][R6.64+0xf00], R11 ;  /* 0x000f000b060079a6 */ /* 0x0013e4000c12f318 */
.L_x_6209:
[----:B------:R-:W-:Y:S05]  /*41d0*/  BSYNC.RECONVERGENT B0 ;  /* 0x0000000000007941 */ /* 0x000fea0003800200 */
.L_x_6208:
[----:B-1----:R-:W1:Y:S01]  /*41e0*/  SHFL.DOWN P0, R9, R8, 0x1, 0x1f ;  /* 0x08201f0008097f89 */ /* 0x002e620000000000 */
[CC--:B------:R-:W-:Y:S01]  /*41f0*/  FMUL.FTZ R4, R44.reuse, R222.reuse ;  /* 0x000000de2c047220 */ /* 0x0c0fe20000410000 */
[----:B------:R-:W-:Y:S01]  /*4200*/  FMUL.FTZ R19, R19, R222 ;  /* 0x000000de13137220 */ /* 0x000fe20000410000 */
[-C--:B------:R-:W-:Y:S01]  /*4210*/  FMUL.FTZ R5, R44, R220.reuse ;  /* 0x000000dc2c057220 */ /* 0x080fe20000410000 */
[----:B------:R-:W-:Y:S01]  /*4220*/  FMUL.FTZ R7, R46, R220 ;  /* 0x000000dc2e077220 */ /* 0x000fe20000410000 */
[----:B------:R-:W-:Y:S01]  /*4230*/  FMUL.FTZ R47, R47, R4 ;  /* 0x000000042f2f7220 */ /* 0x000fe20000410000 */
[-C--:B0-----:R-:W-:Y:S01]  /*4240*/  FMUL.FTZ R11, R18, R219.reuse ;  /* 0x000000db120b7220 */ /* 0x081fe20000410000 */
[----:B------:R-:W-:Y:S01]  /*4250*/  FMUL.FTZ R219, R44, R219 ;  /* 0x000000db2cdb7220 */ /* 0x000fe20000410000 */
[----:B------:R-:W-:Y:S01]  /*4260*/  FMUL.FTZ R27, R27, R188 ;  /* 0x000000bc1b1b7220 */ /* 0x000fe20000410000 */
[----:B------:R-:W-:Y:S01]  /*4270*/  FFMA.FTZ R4, R96, R19, R47 ;  /* 0x0000001360047223 */ /* 0x000fe2000001002f */
[----:B------:R-:W-:Y:S01]  /*4280*/  FFMA.FTZ R135, R146, R11, R135 ;  /* 0x0000000b92877223 */ /* 0x000fe20000010087 */
[----:B------:R-:W-:Y:S01]  /*4290*/  FMUL.FTZ R219, R166, R219 ;  /* 0x000000dba6db7220 */ /* 0x000fe20000410000 */
[----:B------:R-:W-:Y:S01]  /*42a0*/  FFMA.FTZ R128, R161, R7, R128 ;  /* 0x00000007a1807223 */ /* 0x000fe20000010080 */
[----:B------:R-:W-:Y:S01]  /*42b0*/  FADD.FTZ R101, R4, R101 ;  /* 0x0000006504657221 */ /* 0x000fe20000010000 */
[-C--:B------:R-:W-:Y:S01]  /*42c0*/  FMUL.FTZ R25, R25, R206.reuse ;  /* 0x000000ce19197220 */ /* 0x080fe20000410000 */
[----:B------:R-:W-:Y:S01]  /*42d0*/  FFMA.FTZ R219, R98, R11, R219 ;  /* 0x0000000b62db7223 */ /* 0x000fe200000100db */
[-C--:B------:R-:W-:Y:S01]  /*42e0*/  FMUL.FTZ R16, R16, R205.reuse ;  /* 0x000000cd10107220 */ /* 0x080fe20000410000 */
[C---:B------:R-:W-:Y:S01]  /*42f0*/  FMUL.FTZ R206, R44.reuse, R206 ;  /* 0x000000ce2cce7220 */ /* 0x040fe20000410000 */
[----:B------:R-:W-:Y:S01]  /*4300*/  FMUL.FTZ R205, R44, R205 ;  /* 0x000000cd2ccd7220 */ /* 0x000fe20000410000 */
[-C--:B------:R-:W-:Y:S01]  /*4310*/  FMUL.FTZ R14, R14, R207.reuse ;  /* 0x000000cf0e0e7220 */ /* 0x080fe20000410000 */
[----:B------:R-:W-:Y:S01]  /*4320*/  FMUL.FTZ R207, R44, R207 ;  /* 0x000000cf2ccf7220 */ /* 0x000fe20000410000 */
[----:B------:R-:W-:Y:S01]  /*4330*/  FMUL.FTZ R177, R177, R206 ;  /* 0x000000ceb1b17220 */ /* 0x000fe20000410000 */
[----:B------:R-:W-:Y:S01]  /*4340*/  FMUL.FTZ R174, R174, R205 ;  /* 0x000000cdaeae7220 */ /* 0x000fe20000410000 */
[----:B------:R-:W-:Y:S01]  /*4350*/  ISETP.NE.AND P1, PT, R120, RZ, PT ;  /* 0x000000ff7800720c */ /* 0x000fe20003f25270 */
[----:B-1----:R-:W-:Y:S01]  /*4360*/  @P0 FADD R9, R8, R9 ;  /* 0x0000000908090221 */ /* 0x002fe20000000000 */
[----:B------:R-:W-:Y:S01]  /*4370*/  FMUL.FTZ R178, R178, R207 ;  /* 0x000000cfb2b27220 */ /* 0x000fe20000410000 */
[----:B------:R-:W-:Y:S01]  /*4380*/  ISETP.NE.AND P3, PT, R194, RZ, PT ;  /* 0x000000ffc200720c */ /* 0x000fe20003f65270 */
[----:B------:R-:W-:Y:S01]  /*4390*/  FMUL.FTZ R17, R17, R201 ;  /* 0x000000c911117220 */ /* 0x000fe20000410000 */
[----:B------:R-:W-:Y:S01]  /*43a0*/  FMUL.FTZ R22, R22, R195 ;  /* 0x000000c316167220 */ /* 0x000fe20000410000 */
[----:B------:R-:W0:Y:S01]  /*43b0*/  SHFL.DOWN P0, R6, R9, 0x2, 0x1f ;  /* 0x08401f0009067f89 */ /* 0x000e220000000000 */
[-C--:B------:R-:W-:Y:S01]  /*43c0*/  FMUL.FTZ R21, R21, R186.reuse ;  /* 0x000000ba15157220 */ /* 0x080fe20000410000 */
        /* <DEDUP_REMOVED lines=8> */
[----:B------:R-:W-:Y:S01]  /*4450*/  FFMA.FTZ R201, R102, R17, R201 ;  /* 0x0000001166c97223 */ /* 0x000fe200000100c9 */
[----:B------:R-:W-:Y:S01]  /*4460*/  BSSY.RECONVERGENT B0, `(.L_x_6210) ;  /* 0x0000052000007945 */ /* 0x000fe20003800200 */
[----:B------:R-:W-:Y:S01]  /*4470*/  FFMA.FTZ R132, R159, R19, R132 ;  /* 0x000000139f847223 */ /* 0x000fe20000010084 */
[----:B------:R-:W-:Y:S01]  /*4480*/  FFMA.FTZ R183, R114, R21, R183 ;  /* 0x0000001572b77223 */ /* 0x000fe200000100b7 */
[----:B------:R-:W-:Y:S01]  /*4490*/  FADD.FTZ R94, R219, R94 ;  /* 0x0000005edb5e7221 */ /* 0x000fe20000010000 */
[----:B------:R-:W-:Y:S01]  /*44a0*/  FFMA.FTZ R131, R148, R17, R131 ;  /* 0x0000001194837223 */ /* 0x000fe20000010083 */
[----:B------:R-:W-:Y:S01]  /*44b0*/  FFMA.FTZ R124, R163, R27, R124 ;  /* 0x0000001ba37c7223 */ /* 0x000fe2000001007c */
[----:B------:R-:W-:Y:S01]  /*44c0*/  FADD.FTZ R92, R201, R92 ;  /* 0x0000005cc95c7221 */ /* 0x000fe20000010000 */
[----:B------:R-:W-:Y:S01]  /*44d0*/  FFMA.FTZ R127, R150, R16, R127 ;  /* 0x00000010967f7223 */ /* 0x000fe2000001007f */
[----:B------:R-:W-:Y:S01]  /*44e0*/  FFMA.FTZ R144, R167, R25, R144 ;  /* 0x00000019a7907223 */ /* 0x000fe20000010090 */
[----:B------:R-:W-:Y:S01]  /*44f0*/  FFMA.FTZ R155, R154, R14, R155 ;  /* 0x0000000e9a9b7223 */ /* 0x000fe2000001009b */
[----:B------:R-:W-:Y:S01]  /*4500*/  FFMA.FTZ R149, R156, R22, R149 ;  /* 0x000000169c957223 */ /* 0x000fe20000010095 */
[----:B------:R-:W-:Y:S01]  /*4510*/  FFMA.FTZ R140, R171, R23, R140 ;  /* 0x00000017ab8c7223 */ /* 0x000fe2000001008c */
[----:B------:R-:W-:Y:S01]  /*4520*/  FFMA.FTZ R143, R158, R20, R143 ;  /* 0x000000149e8f7223 */ /* 0x000fe2000001008f */
[----:B0-----:R-:W-:Y:S01]  /*4530*/  @P0 FADD R6, R9, R6 ;  /* 0x0000000609060221 */ /* 0x001fe20000000000 */
[----:B------:R-:W-:Y:S01]  /*4540*/  FMUL.FTZ R9, R168, R5 ;  /* 0x00000005a8097220 */ /* 0x000fe20000410000 */
[----:B------:R-:W-:Y:S01]  /*4550*/  FMUL.FTZ R5, R44, R188 ;  /* 0x000000bc2c057220 */ /* 0x000fe20000410000 */
[----:B------:R-:W-:Y:S01]  /*4560*/  FFMA.FTZ R136, R173, R21, R136 ;  /* 0x00000015ad887223 */ /* 0x000fe20000010088 */
[----:B------:R-:W-:Y:S01]  /*4570*/  FADD.FTZ R80, R183, R80 ;  /* 0x00000050b7507221 */ /* 0x000fe20000010000 */
[----:B------:R-:W0:Y:S01]  /*4580*/  SHFL.DOWN P0, R13, R6, 0x4, 0x1f ;  /* 0x08801f00060d7f89 */ /* 0x000e220000000000 */
[----:B------:R-:W-:Y:S01]  /*4590*/  FFMA.FTZ R4, R100, R7, R9 ;  /* 0x0000000764047223 */ /* 0x000fe20000010009 */
[----:B------:R-:W-:Y:S01]  /*45a0*/  FMUL.FTZ R5, R172, R5 ;  /* 0x00000005ac057220 */ /* 0x000fe20000410000 */
[-C--:B------:R-:W-:Y:S01]  /*45b0*/  FMUL.FTZ R7, R26, R191.reuse ;  /* 0x000000bf1a077220 */ /* 0x080fe20000410000 */
[----:B------:R-:W-:Y:S01]  /*45c0*/  FFMA.FTZ R9, R105, R16, R174 ;  /* 0x0000001069097223 */ /* 0x000fe200000100ae */
[----:B------:R-:W-:Y:S01]  /*45d0*/  FADD.FTZ R99, R4, R99 ;  /* 0x0000006304637221 */ /* 0x000fe20000010000 */
[----:B------:R-:W-:Y:S01]  /*45e0*/  FMUL.FTZ R4, R44, R191 ;  /* 0x000000bf2c047220 */ /* 0x000fe20000410000 */
[----:B------:R-:W-:Y:S01]  /*45f0*/  FFMA.FTZ R121, R152, R7, R121 ;  /* 0x0000000798797223 */ /* 0x000fe20000010079 */
[----:B------:R-:W-:Y:S01]  /*4600*/  FADD.FTZ R90, R9, R90 ;  /* 0x0000005a095a7221 */ /* 0x000fe20000010000 */
[----:B------:R-:W-:Y:S01]  /*4610*/  FFMA.FTZ R9, R109, R14, R178 ;  /* 0x0000000e6d097223 */ /* 0x000fe200000100b2 */
[----:B------:R-:W-:Y:S01]  /*4620*/  FMUL.FTZ R175, R175, R4 ;  /* 0x00000004afaf7220 */ /* 0x000fe20000410000 */
[----:B------:R-:W-:-:S02]  /*4630*/  FMUL.FTZ R4, R15, R192 ;  /* 0x000000c00f047220 */ /* 0x000fc40000410000 */
[----:B------:R-:W-:Y:S01]  /*4640*/  FADD.FTZ R86, R9, R86 ;  /* 0x0000005609567221 */ /* 0x000fe20000010000 */
[----:B------:R-:W-:Y:S01]  /*4650*/  @!P1 SHF.R.U32.HI R9, RZ, 0x3, R30 ;  /* 0x00000003ff099819 */ /* 0x000fe2000001161e */
[----:B------:R-:W-:-:S03]  /*4660*/  FFMA.FTZ R122, R165, R4, R122 ;  /* 0x00000004a57a7223 */ /* 0x000fc6000001007a */
[----:B------:R-:W-:Y:S01]  /*4670*/  @!P1 LOP3.LUT R10, R9, 0x7c, RZ, 0xc0, !PT ;  /* 0x0000007c090a9812 */ /* 0x000fe200078ec0ff */
[----:B0-----:R-:W-:Y:S01]  /*4680*/  @P0 FADD R13, R6, R13 ;  /* 0x0000000d060d0221 */ /* 0x001fe20000000000 */
[----:B------:R-:W-:Y:S01]  /*4690*/  FFMA.FTZ R6, R104, R27, R5 ;  /* 0x0000001b68067223 */ /* 0x000fe20000010005 */
[----:B------:R-:W-:-:S03]  /*46a0*/  FMUL.FTZ R5, R44, R192 ;  /* 0x000000c02c057220 */ /* 0x000fc60000410000 */
[----:B------:R-:W0:Y:S01]  /*46b0*/  SHFL.DOWN P0, R8, R13, 0x8, 0x1f ;  /* 0x09001f000d087f89 */ /* 0x000e220000000000 */
[----:B------:R-:W-:Y:S01]  /*46c0*/  FMUL.FTZ R176, R176, R5 ;  /* 0x00000005b0b07220 */ /* 0x000fe20000410000 */
[----:B------:R-:W-:Y:S01]  /*46d0*/  FADD.FTZ R97, R6, R97 ;  /* 0x0000006106617221 */ /* 0x000fe20000010000 */
[----:B------:R-:W-:Y:S01]  /*46e0*/  FFMA.FTZ R6, R106, R7, R175 ;  /* 0x000000076a067223 */ /* 0x000fe200000100af */
[-C--:B------:R-:W-:Y:S01]  /*46f0*/  FMUL.FTZ R7, R24, R187.reuse ;  /* 0x000000bb18077220 */ /* 0x080fe20000410000 */
        /* <DEDUP_REMOVED lines=8> */
[----:B------:R-:W-:Y:S01]  /*4780*/  FMUL.FTZ R5, R44, R198 ;  /* 0x000000c62c057220 */ /* 0x000fe20000410000 */
[-C--:B------:R-:W-:Y:S01]  /*4790*/  FFMA.FTZ R6, R110, R7.reuse, R179 ;  /* 0x000000076e067223 */ /* 0x080fe200000100b3 */
[----:B------:R-:W-:Y:S01]  /*47a0*/  FFMA.FTZ R142, R169, R7, R142 ;  /* 0x00000007a98e7223 */ /* 0x000fe2000001008e */
[----:B------:R-:W-:Y:S01]  /*47b0*/  FFMA.FTZ R7, R111, R22, R180 ;  /* 0x000000166f077223 */ /* 0x000fe200000100b4 */
[----:B------:R-:W-:Y:S01]  /*47c0*/  FMUL.FTZ R5, R182, R5 ;  /* 0x00000005b6057220 */ /* 0x000fe20000410000 */
[----:B------:R-:W-:Y:S01]  /*47d0*/  FADD.FTZ R91, R6, R91 ;  /* 0x0000005b065b7221 */ /* 0x000fe20000010000 */
[----:B------:R-:W-:Y:S01]  /*47e0*/  FMUL.FTZ R6, R181, R4 ;  /* 0x00000004b5067220 */ /* 0x000fe20000410000 */
[-C--:B------:R-:W-:Y:S01]  /*47f0*/  FMUL.FTZ R4, R45, R189.reuse ;  /* 0x000000bd2d047220 */ /* 0x080fe20000410000 */
[----:B------:R-:W-:Y:S01]  /*4800*/  FMUL.FTZ R189, R44, R189 ;  /* 0x000000bd2cbd7220 */ /* 0x000fe20000410000 */
[----:B------:R-:W-:Y:S01]  /*4810*/  FADD.FTZ R84, R7, R84 ;  /* 0x0000005407547221 */ /* 0x000fe20000010000 */
[----:B0-----:R-:W-:-:S02]  /*4820*/  @P0 FADD R8, R13, R8 ;  /* 0x000000080d080221 */ /* 0x001fc40000000000 */
[----:B------:R-:W-:Y:S01]  /*4830*/  FMUL.FTZ R0, R0, R189 ;  /* 0x000000bd00007220 */ /* 0x000fe20000410000 */
[-C--:B------:R-:W-:Y:S02]  /*4840*/  FFMA.FTZ R139, R162, R4.reuse, R139 ;  /* 0x00000004a28b7223 */ /* 0x080fe4000001008b */
[----:B------:R-:W0:Y:S01]  /*4850*/  SHFL.DOWN P0, R11, R8, 0x10, 0x1f ;  /* 0x0a001f00080b7f89 */ /* 0x000e220000000000 */
[----:B------:R-:W-:-:S04]  /*4860*/  FFMA.FTZ R0, R115, R4, R0 ;  /* 0x0000000473007223 */ /* 0x000fc80000010000 */
[----:B------:R-:W-:Y:S01]  /*4870*/  FADD.FTZ R87, R0, R87 ;  /* 0x0000005700577221 */ /* 0x000fe20000010000 */
[----:B0-----:R-:W-:Y:S01]  /*4880*/  @P0 FADD R11, R8, R11 ;  /* 0x0000000b080b0221 */ /* 0x001fe20000000000 */
[----:B------:R-:W-:Y:S01]  /*4890*/  FFMA.FTZ R8, R112, R23, R5 ;  /* 0x0000001770087223 */ /* 0x000fe20000010005 */
[----:B------:R-:W-:-:S03]  /*48a0*/  FFMA.FTZ R5, R113, R20, R6 ;  /* 0x0000001471057223 */ /* 0x000fc60000010006 */
[----:B------:R0:W-:Y:S01]  /*48b0*/  @!P1 STS [R10+UR21+0x3184], R11 ;  /* 0x0031840b0a009988 */ /* 0x0001e20008000815 */
[----:B------:R-:W-:Y:S01]  /*48c0*/  FADD.FTZ R89, R8, R89 ;  /* 0x0000005908597221 */ /* 0x000fe20000010000 */
[----:B------:R-:W-:Y:S01]  /*48d0*/  FADD.FTZ R82, R5, R82 ;  /* 0x0000005205527221 */ /* 0x000fe20000010000 */
[----:B------:R-:W-:Y:S06]  /*48e0*/  BAR.SYNC.DEFER_BLOCKING 0x0 ;  /* 0x0000000000007b1d */ /* 0x000fec0000010000 */
[----:B------:R-:W-:Y:S05]  /*48f0*/  @P3 BRA `(.L_x_6211) ;  /* 0x0000000000203947 */ /* 0x000fea0003800000 */
[----:B------:R-:W-:Y:S01]  /*4900*/  UISETP.NE.AND UP0, UPT, UR12, UR32, UPT ;  /* 0x000000200c00728c */ /* 0x000fe2000bf05270 */
[----:B------:R-:W1:Y:S01]  /*4910*/  LDS R0, [UR21+0x3188] ;  /* 0x00318815ff007984 */ /* 0x000e620008000800 */
[----:B------:R-:W-:-:S04]  /*4920*/  ULEA UR20, UR6, UR21, 0x2 ;  /* 0x0000001506147291 */ /* 0x000fc8000f8e10ff */
[----:B------:R-:W-:-:S13]  /*4930*/  PLOP3.LUT P0, PT, PT, PT, UP0, 0x80, 0x8 ;  /* 0x000000000008781c */ /* 0x000fda0003f0f008 */
[----:B------:R-:W5:Y:S01]  /*4940*/  @P0 LDS R5, [UR20+0x46c0] ;  /* 0x0046c014ff050984 */ /* 0x000f620008000800 */
[----:B-1----:R-:W-:-:S04]  /*4950*/  FADD.FTZ R0, R11, R0 ;  /* 0x000000000b007221 */ /* 0x002fc80000010000 */
[----:B-----5:R-:W-:-:S05]  /*4960*/  @P0 FADD.FTZ R0, R0, R5 ;  /* 0x0000000500000221 */ /* 0x020fca0000010000 */
[----:B------:R1:W-:Y:S02]  /*4970*/  STS [UR20+0x46c0], R0 ;  /* 0x0046c000ff007988 */ /* 0x0003e40008000814 */
.L_x_6211:
[----:B------:R-:W-:Y:S05]  /*4980*/  BSYNC.RECONVERGENT B0 ;  /* 0x0000000000007941 */ /* 0x000fea0003800200 */
.L_x_6210:
[----:B------:R-:W-:-:S04]  /*4990*/  UIADD3 UR6, UPT, UPT, UR6, 0x1, URZ ;  /* 0x0000000106067890 */ /* 0x000fc8000fffe0ff */
[----:B------:R-:W-:-:S09]  /*49a0*/  UISETP.GE.AND UP0, UPT, UR6, UR33, UPT ;  /* 0x000000210600728c */ /* 0x000fd2000bf06270 */
[----:B------:R-:W-:Y:S05]  /*49b0*/  BRA.U !UP0, `(.L_x_6212) ;  /* 0xffffffcd08a87547 */ /* 0x000fea000b83ffff */
.L_x_6167:
[----:B------:R-:W-:Y:S01]  /*49c0*/  BAR.SYNC.DEFER_BLOCKING 0x0 ;  /* 0x0000000000007b1d */ /* 0x000fe20000010000 */
[----:B------:R-:W-:Y:S01]  /*49d0*/  F2FP.F16.F32.PACK_AB R7, R144, R155 ;  /* 0x0000009b9007723e */ /* 0x000fe200000000ff */
[----:B------:R-:W-:Y:S01]  /*49e0*/  UIADD3 UR34, UPT, UPT, UR12, -0x1, URZ ;  /* 0xffffffff0c227890 */ /* 0x000fe2000fffe0ff */
[----:B------:R-:W-:Y:S01]  /*49f0*/  F2FP.F16.F32.PACK_AB R6, R142, R149 ;  /* 0x000000958e06723e */ /* 0x000fe200000000ff */
[----:B------:R-:W-:Y:S01]  /*4a00*/  UIADD3 UR16, UP1, UPT, UR16, -0x800, URZ ;  /* 0xfffff80010107890 */ /* 0x000fe2000ff3e0ff */
[----:B------:R-:W-:Y:S01]  /*4a10*/  F2FP.F16.F32.PACK_AB R5, R140, R143 ;  /* 0x0000008f8c05723e */ /* 0x000fe200000000ff */
[----:B------:R-:W5:Y:S01]  /*4a20*/  LDCU.64 UR28, c[0x0][0x4f8] ;  /* 0x00009f00ff1c77ac */ /* 0x000f620008000a00 */
[----:B------:R-:W-:Y:S02]  /*4a30*/  F2FP.F16.F32.PACK_AB R4, R136, R139 ;  /* 0x0000008b8804723e */ /* 0x000fe400000000ff */
[----:B0-----:R-:W-:Y:S01]  /*4a40*/  F2FP.F16.F32.PACK_AB R11, R132, R135 ;  /* 0x00000087840b723e */ /* 0x001fe200000000ff */
[----:B------:R-:W0:Y:S01]  /*4a50*/  LDCU.64 UR30, c[0x0][0x500] ;  /* 0x0000a000ff1e77ac */ /* 0x000e220008000a00 */
[----:B------:R-:W-:-:S02]  /*4a60*/  F2FP.F16.F32.PACK_AB R10, R128, R131 ;  /* 0x00000083800a723e */ /* 0x000fc400000000ff */
[----:B------:R-:W-:Y:S01]  /*4a70*/  F2FP.F16.F32.PACK_AB R9, R124, R127 ;  /* 0x0000007f7c09723e */ /* 0x000fe200000000ff */
[----:B------:R-:W-:Y:S01]  /*4a80*/  USHF.L.U32 UR22, UR34, 0xa, URZ ;  /* 0x0000000a22167899 */ /* 0x000fe200080006ff */
[----:B------:R-:W-:Y:S01]  /*4a90*/  F2FP.F16.F32.PACK_AB R8, R121, R122 ;  /* 0x0000007a7908723e */ /* 0x000fe200000000ff */
[----:B------:R-:W1:Y:S01]  /*4aa0*/  LDCU.64 UR32, c[0x0][0x550] ;  /* 0x0000aa00ff2077ac */ /* 0x000e620008000a00 */
[----:B------:R-:W-:Y:S02]  /*4ab0*/  F2FP.F16.F32.PACK_AB R23, R101, R94 ;  /* 0x0000005e6517723e */ /* 0x000fe400000000ff */
[----:B------:R-:W-:Y:S01]  /*4ac0*/  F2FP.F16.F32.PACK_AB R22, R99, R92 ;  /* 0x0000005c6316723e */ /* 0x000fe200000000ff */
[----:B------:R-:W-:Y:S01]  /*4ad0*/  USHF.R.S32.HI UR23, URZ, 0x1f, UR22 ;  /* 0x0000001fff177899 */ /* 0x000fe20008011416 */
[----:B------:R-:W-:Y:S01]  /*4ae0*/  F2FP.F16.F32.PACK_AB R21, R97, R90 ;  /* 0x0000005a6115723e */ /* 0x000fe200000000ff */
[----:B------:R-:W-:Y:S01]  /*4af0*/  UIADD3 UR14, UP2, UPT, UR14, -0x800, URZ ;  /* 0xfffff8000e0e7890 */ /* 0x000fe2000ff5e0ff */
[----:B------:R-:W-:Y:S01]  /*4b00*/  F2FP.F16.F32.PACK_AB R20, R95, R88 ;  /* 0x000000585f14723e */ /* 0x000fe200000000ff */
[----:B------:R2:W-:Y:S01]  /*4b10*/  STS.128 [R48], R4 ;  /* 0x0000000430007388 */ /* 0x0005e20000000c00 */
[----:B-----5:R-:W-:Y:S01]  /*4b20*/  UIMAD.WIDE.U32 UR20, UR27, UR28, UR22 ;  /* 0x0000001c1b1472a5 */ /* 0x020fe2000f8e0016 */
[----:B------:R-:W-:Y:S01]  /*4b30*/  IADD3 R85, P0, PT, R85, -0x800, RZ ;  /* 0xfffff80055557810 */ /* 0x000fe20007f1e0ff */
[----:B------:R-:W-:Y:S01]  /*4b40*/  UIADD3.X UR17, UPT, UPT, UR17, -0x1, URZ, UP1, !UPT ;  /* 0xffffffff11117890 */ /* 0x000fe20008ffe4ff */
[----:B------:R5:W-:Y:S01]  /*4b50*/  STS.128 [R48+0x10], R8 ;  /* 0x0000100830007388 */ /* 0x000be20000000c00 */
[----:B------:R-:W-:-:S03]  /*4b60*/  NOP ;  /* 0x0000000000007918 */ /* 0x000fc60000000000 */
[----:B------:R-:W3:Y:S01]  /*4b70*/  LDS.128 R16, [R49] ;  /* 0x0000000031107984 */ /* 0x000ee20000000c00 */
[----:B------:R-:W-:Y:S01]  /*4b80*/  UIMAD UR21, UR27, UR29, UR21 ;  /* 0x0000001d1b1572a4 */ /* 0x000fe2000f8e0215 */
[----:B------:R-:W-:Y:S01]  /*4b90*/  IADD3 R81, P1, PT, R81, -0x800, RZ ;  /* 0xfffff80051517810 */ /* 0x000fe20007f3e0ff */
[----:B------:R-:W4:Y:S01]  /*4ba0*/  LDCU.64 UR28, c[0x0][0x520] ;  /* 0x0000a400ff1c77ac */ /* 0x000f220008000a00 */
[----:B------:R-:W4:Y:S01]  /*4bb0*/  LDS.128 R12, [R49+0x200] ;  /* 0x00020000310c7984 */ /* 0x000f220000000c00 */
[----:B--2---:R-:W-:Y:S01]  /*4bc0*/  FADD.FTZ R5, R72, R87 ;  /* 0x0000005748057221 */ /* 0x004fe20000010000 */
[----:B------:R-:W-:Y:S01]  /*4bd0*/  IADD3.X R83, PT, PT, R83, -0x1, RZ, P0, !PT ;  /* 0xffffffff53537810 */ /* 0x000fe200007fe4ff */
[----:B0-----:R-:W-:Y:S01]  /*4be0*/  UIMAD.WIDE.U32 UR20, UR26, UR30, UR20 ;  /* 0x0000001e1a1472a5 */ /* 0x001fe2000f8e0014 */
[----:B------:R-:W-:Y:S01]  /*4bf0*/  IADD3.X R79, PT, PT, R79, -0x1, RZ, P1, !PT ;  /* 0xffffffff4f4f7810 */ /* 0x000fe20000ffe4ff */
[----:B------:R-:W-:Y:S01]  /*4c00*/  FADD.FTZ R7, R5, R80 ;  /* 0x0000005005077221 */ /* 0x000fe20000010000 */
[----:B-----5:R-:W-:Y:S01]  /*4c10*/  F2FP.F16.F32.PACK_AB R9, R89, R82 ;  /* 0x000000525909723e */ /* 0x020fe200000000ff */
[----:B------:R-:W-:Y:S01]  /*4c20*/  UIMAD UR21, UR26, UR31, UR21 ;  /* 0x0000001f1a1572a4 */ /* 0x000fe2000f8e0215 */
[----:B------:R-:W-:Y:S01]  /*4c30*/  F2FP.F16.F32.PACK_AB R8, R80, R87 ;  /* 0x000000575008723e */ /* 0x000fe200000000ff */
[----:B-1----:R-:W-:Y:S01]  /*4c40*/  ULEA UR6, UP0, UR20, UR32, 0x1 ;  /* 0x0000002014067291 */ /* 0x002fe2000f8008ff */
[----:B------:R-:W-:Y:S01]  /*4c50*/  F2FP.F16.F32.PACK_AB R10, R91, R84 ;  /* 0x000000545b0a723e */ /* 0x000fe200000000ff */
[----:B------:R-:W0:Y:S01]  /*4c60*/  LDCU.64 UR30, c[0x0][0x560] ;  /* 0x0000ac00ff1e77ac */ /* 0x000e220008000a00 */
[----:B------:R-:W-:Y:S01]  /*4c70*/  F2FP.F16.F32.PACK_AB R11, R93, R86 ;  /* 0x000000565d0b723e */ /* 0x000fe200000000ff */
[----:B------:R-:W-:Y:S01]  /*4c80*/  FADD.FTZ R0, R7, R82 ;  /* 0x0000005207007221 */ /* 0x000fe20000010000 */
[----:B------:R-:W-:Y:S01]  /*4c90*/  ULEA.HI.X UR20, UR20, UR33, UR21, 0x1, UP0 ;  /* 0x0000002114147291 */ /* 0x000fe200080f0c15 */
[----:B------:R-:W-:-:S02]  /*4ca0*/  MOV R4, UR6 ;  /* 0x0000000600047c02 */ /* 0x000fc40008000f00 */
[----:B------:R-:W-:Y:S01]  /*4cb0*/  FADD.FTZ R7, R0, R89 ;  /* 0x0000005900077221 */ /* 0x000fe20000010000 */
[----:B------:R-:W-:Y:S02]  /*4cc0*/  UIADD3.X UR15, UPT, UPT, UR15, -0x1, URZ, UP2, !UPT ;  /* 0xffffffff0f0f7890 */ /* 0x000fe400097fe4ff */
[----:B------:R-:W-:Y:S01]  /*4cd0*/  MOV R5, UR20 ;  /* 0x0000001400057c02 */ /* 0x000fe20008000f00 */
[----:B------:R-:W-:Y:S02]  /*4ce0*/  FADD.FTZ R0, R7, R84 ;  /* 0x0000005407007221 */ /* 0x000fe40000010000 */
        /* <DEDUP_REMOVED lines=23> */
[----:B------:R-:W-:Y:S01]  /*4e60*/  STS.128 [R48], R8 ;  /* 0x0000000830007388 */ /* 0x000fe20000000c00 */
[----:B------:R-:W-:Y:S01]  /*4e70*/  FADD.FTZ R72, R99, R94 ;  /* 0x0000005e63487221 */ /* 0x000fe20000010000 */
[----:B------:R-:W-:Y:S01]  /*4e80*/  MOV R5, UR20 ;  /* 0x0000001400057c02 */ /* 0x000fe20008000f00 */
[----:B------:R-:W-:Y:S01]  /*4e90*/  UIADD3.X UR19, UPT, UPT, UR19, -0x1, URZ, UP0, !UPT ;  /* 0xffffffff13137890 */ /* 0x000fe200087fe4ff */
[----:B------:R-:W-:Y:S01]  /*4ea0*/  STS.128 [R48+0x10], R20 ;  /* 0x0000101430007388 */ /* 0x000fe20000000c00 */
[----:B------:R-:W-:-:S03]  /*4eb0*/  NOP ;  /* 0x0000000000007918 */ /* 0x000fc60000000000 */
[----:B------:R-:W0:Y:S01]  /*4ec0*/  LDS.128 R16, [R49] ;  /* 0x0000000031107984 */ /* 0x000e220000000c00 */
[----:B------:R-:W-:Y:S01]  /*4ed0*/  IMAD.WIDE.U32 R4, R53, 0x10, R4 ;  /* 0x0000001035047825 */ /* 0x000fe200078e0004 */
[----:B------:R-:W-:-:S03]  /*4ee0*/  UISETP.GT.AND UP0, UPT, UR12, 0x1, UPT ;  /* 0x000000010c00788c */ /* 0x000fc6000bf04270 */
[----:B------:R-:W-:Y:S01]  /*4ef0*/  FADD.FTZ R72, R72, R101 ;  /* 0x0000006548487221 */ /* 0x000fe20000010000 */
[----:B------:R-:W1:Y:S01]  /*4f00*/  LDS.128 R24, [R49+0x200] ;  /* 0x0002000031187984 */ /* 0x000e620000000c00 */
[----:B------:R-:W-:-:S03]  /*4f10*/  UMOV UR12, UR34 ;  /* 0x00000022000c7c82 */ /* 0x000fc60008000000 */
[----:B0-----:R0:W-:Y:S04]  /*4f20*/  STG.E.128 desc[UR24][R4.64], R16 ;  /* 0x0000001004007986 */ /* 0x0011e8000c101d18 */
[----:B-1----:R0:W-:Y:S01]  /*4f30*/  STG.E.128 desc[UR24][R4.64+0x200], R24 ;  /* 0x0002001804007986 */ /* 0x0021e2000c101d18 */
[----:B------:R-:W-:Y:S05]  /*4f40*/  BRA.U UP0, `(.L_x_6213) ;  /* 0xffffffbd00907547 */ /* 0x000fea000b83ffff */
.L_x_6166:
        /* <DEDUP_REMOVED lines=10> */
[----:B-1----:R-:W-:-:S05]  /*4ff0*/  @P0 FADD R3, R3, R74 ;  /* 0x0000004a03030221 */ /* 0x002fca0000000000 */
[----:B------:R-:W1:Y:S01]  /*5000*/  SHFL.DOWN P0, R0, R3, 0x2, 0x1f ;  /* 0x08401f0003007f89 */ /* 0x000e620000000000 */
[----:B0-----:R-:W-:Y:S02]  /*5010*/  ISETP.NE.AND P1, PT, R4, RZ, PT ;  /* 0x000000ff0400720c */ /* 0x001fe40003f25270 */
[----:B------:R-:W0:Y:S11]  /*5020*/  S2R R4, SR_TID.X ;  /* 0x0000000000047919 */ /* 0x000e360000002100 */
[----:B------:R-:W3:Y:S01]  /*5030*/  @!P1 S2R R9, SR_CgaCtaId ;  /* 0x0000000000099919 */ /* 0x000ee20000008800 */
[----:B------:R-:W-:Y:S01]  /*5040*/  @!P1 MOV R6, 0x400 ;  /* 0x0000040000069802 */ /* 0x000fe20000000f00 */
[----:B-1----:R-:W-:-:S05]  /*5050*/  @P0 FADD R0, R3, R0 ;  /* 0x0000000003000221 */ /* 0x002fca0000000000 */
[----:B------:R-:W1:Y:S01]  /*5060*/  SHFL.DOWN P0, R5, R0, 0x4, 0x1f ;  /* 0x08801f0000057f89 */ /* 0x000e620000000000 */
[----:B0-----:R-:W-:-:S04]  /*5070*/  @!P1 SHF.R.U32.HI R3, RZ, 0x3, R4 ;  /* 0x00000003ff039819 */ /* 0x001fc80000011604 */
[----:B------:R-:W-:Y:S02]  /*5080*/  @!P1 LOP3.LUT R3, R3, 0x7c, RZ, 0xc0, !PT ;  /* 0x0000007c03039812 */ /* 0x000fe400078ec0ff */
[----:B---3--:R-:W-:Y:S01]  /*5090*/  @!P1 LEA R6, R9, R6, 0x18 ;  /* 0x0000000609069211 */ /* 0x008fe200078ec0ff */
        /* <DEDUP_REMOVED lines=20> */
.L_x_6215:
[----:B------:R-:W-:Y:S05]  /*51e0*/  BSYNC.RECONVERGENT B0 ;  /* 0x0000000000007941 */ /* 0x000fea0003800200 */
.L_x_6214:
[----:B------:R-:W-:Y:S01]  /*51f0*/  UISETP.NE.U32.AND UP0, UPT, UR12, URZ, UPT ;  /* 0x000000ff0c00728c */ /* 0x000fe2000bf05070 */
[----:B--2---:R-:W-:-:S03]  /*5200*/  ISETP.GE.AND P0, PT, R8, UR14, PT ;  /* 0x0000000e08007c0c */ /* 0x004fc6000bf06270 */
[----:B------:R-:W-:-:S09]  /*5210*/  UISETP.NE.AND.EX UP0, UPT, UR13, URZ, UPT, UP0 ;  /* 0x000000ff0d00728c */ /* 0x000fd2000bf05300 */
[----:B------:R-:W-:Y:S05]  /*5220*/  BRA.U !UP0, `(.L_x_6216) ;  /* 0x0000000108907547 */ /* 0x000fea000b800000 */
[----:B------:R-:W-:Y:S06]  /*5230*/  BAR.SYNC.DEFER_BLOCKING 0x0 ;  /* 0x0000000000007b1d */ /* 0x000fec0000010000 */
[----:B------:R-:W-:Y:S01]  /*5240*/  BSSY.RECONVERGENT B0, `(.L_x_6216) ;  /* 0x0000022000007945 */ /* 0x000fe20003800200 */
[----:B-1----:R-:W1:Y:S01]  /*5250*/  SHFL.DOWN P1, R3, R72, 0x1, 0x1f ;  /* 0x08201f0048037f89 */ /* 0x002e620000020000 */
        /* <DEDUP_REMOVED lines=32> */
.L_x_6217:
[----:B------:R-:W-:Y:S05]  /*5460*/  BSYNC.RECONVERGENT B0 ;  /* 0x0000000000007941 */ /* 0x000fea0003800200 */
.L_x_6216:
[----:B------:R-:W-:Y:S05]  /*5470*/  @P0 EXIT ;  /* 0x000000000000094d */ /* 0x000fea0003800000 */
[----:B------:R-:W2:Y:S01]  /*5480*/  S2UR UR5, SR_CgaCtaId ;  /* 0x00000000000579c3 */ /* 0x000ea20000008800 */
[----:B01----:R-:W-:Y:S01]  /*5490*/  MOV R7, R8 ;  /* 0x0000000800077202 */ /* 0x003fe20000000f00 */
[----:B------:R-:W-:Y:S01]  /*54a0*/  UMOV UR4, 0x400 ;  /* 0x0000040000047882 */ /* 0x000fe20000000000 */
[----:B------:R-:W0:Y:S01]  /*54b0*/  LDCU UR6, c[0x0][0x360] ;  /* 0x00006c00ff0677ac */ /* 0x000e220008000800 */
[----:B------:R-:W1:Y:S01]  /*54c0*/  LDCU.64 UR10, c[0x0][0x4b0] ;  /* 0x00009600ff0a77ac */ /* 0x000e620008000a00 */
[----:B------:R-:W3:Y:S02]  /*54d0*/  LDCU.64 UR12, c[0x0][0x530] ;  /* 0x0000a600ff0c77ac */ /* 0x000ee40008000a00 */
[----:B0123--:R-:W-:-:S12]  /*54e0*/  ULEA UR4, UR5, UR4, 0x18 ;  /* 0x0000000405047291 */ /* 0x00ffd8000f8ec0ff */
.L_x_6218:
[C---:B------:R-:W-:Y:S02]  /*54f0*/  LEA R0, R7.reuse, UR4, 0x2 ;  /* 0x0000000407007c11 */ /* 0x040fe4000f8e10ff */
[----:B------:R-:W-:Y:S02]  /*5500*/  SHF.R.S32.HI R2, RZ, 0x1f, R7 ;  /* 0x0000001fff027819 */ /* 0x000fe40000011407 */
        /* <DEDUP_REMOVED lines=16> */
.L_x_6172:
[----:B------:R-:W-:Y:S01]  /*5610*/  MOV R211, R7 ;  /* 0x0000000700d37202 */ /* 0x000fe20000000f00 */
[----:B------:R-:W-:Y:S01]  /*5620*/  HFMA2 R213, -RZ, RZ, 0, 5.9604644775390625e-08 ;  /* 0x00000001ffd57431 */ /* 0x000fe200000001ff */
[----:B------:R-:W-:Y:S02]  /*5630*/  MOV R214, RZ ;  /* 0x000000ff00d67202 */ /* 0x000fe40000000f00 */
[----:B------:R-:W-:-:S07]  /*5640*/  MOV R6, 0xffffffff ;  /* 0xffffffff00067802 */ /* 0x000fce0000000f00 */
[----:B01---5:R-:W-:Y:S05]  /*5650*/  WARPSYNC.COLLECTIVE R6, `(.L_x_6219) ;  /* 0x0000000006087348 */ /* 0x023fea0003c00000 */
[----:B------:R2:W3:Y:S02]  /*5660*/  SHFL.UP P6, R5, R211, R213, R214 ;  /* 0x040000d5d3057389 */ /* 0x0004e400000c00d6 */
[----:B0123-5:R-:W-:Y:S05]  /*5670*/  ENDCOLLECTIVE ;  /* 0x000000000000791b */ /* 0x02ffea0003800000 */
.L_x_6219:
[----:B------:R-:W-:Y:S02]  /*5680*/  MOV R211, R208 ;  /* 0x000000d000d37202 */ /* 0x000fe40000000f00 */
[----:B------:R-:W-:-:S07]  /*5690*/  MOV R4, R5 ;  /* 0x0000000500047202 */ /* 0x000fce0000000f00 */
[----:B------:R-:W-:Y:S05]  /*56a0*/  WARPSYNC.COLLECTIVE R6, `(.L_x_6220) ;  /* 0x0000000006087348 */ /* 0x000fea0003c00000 */
[----:B------:R0:W1:Y:S02]  /*56b0*/  SHFL.UP P6, R5, R211, R213, R214 ;  /* 0x040000d5d3057389 */ /* 0x00006400000c00d6 */
[----:B01----:R-:W-:Y:S05]  /*56c0*/  ENDCOLLECTIVE ;  /* 0x000000000000791b */ /* 0x003fea0003800000 */
.L_x_6220:
        /* <DEDUP_REMOVED lines=9> */
.L_x_6221:
[----:B------:R-:W-:Y:S02]  /*5760*/  MOV R211, R210 ;  /* 0x000000d200d37202 */ /* 0x000fe40000000f00 */
[----:B------:R-:W-:-:S07]  /*5770*/  MOV R4, R5 ;  /* 0x0000000500047202 */ /* 0x000fce0000000f00 */
[----:B------:R-:W-:Y:S05]  /*5780*/  WARPSYNC.COLLECTIVE R6, `(.L_x_6222) ;  /* 0x0000000006087348 */ /* 0x000fea0003c00000 */
[----:B------:R0:W1:Y:S02]  /*5790*/  SHFL.UP P6, R5, R211, R213, R214 ;  /* 0x040000d5d3057389 */ /* 0x00006400000c00d6 */
[----:B01----:R-:W-:Y:S05]  /*57a0*/  ENDCOLLECTIVE ;  /* 0x000000000000791b */ /* 0x003fea0003800000 */
.L_x_6222:
        /* <DEDUP_REMOVED lines=8> */
.L_x_6223:
[----:B------:R-:W-:Y:S02]  /*5830*/  MOV R211, R212 ;  /* 0x000000d400d37202 */ /* 0x000fe40000000f00 */
[----:B------:R-:W-:-:S07]  /*5840*/  MOV R4, R5 ;  /* 0x0000000500047202 */ /* 0x000fce0000000f00 */
[----:B------:R-:W-:Y:S05]  /*5850*/  WARPSYNC.COLLECTIVE R6, `(.L_x_6224) ;  /* 0x0000000006087348 */ /* 0x000fea0003c00000 */
[----:B------:R0:W1:Y:S02]  /*5860*/  SHFL.UP P6, R5, R211, R213, R214 ;  /* 0x040000d5d3057389 */ /* 0x00006400000c00d6 */
[----:B01----:R-:W-:Y:S05]  /*5870*/  ENDCOLLECTIVE ;  /* 0x000000000000791b */ /* 0x003fea0003800000 */
.L_x_6224:
        /* <DEDUP_REMOVED lines=8> */
.L_x_6225:
[----:B------:R-:W-:Y:S02]  /*5900*/  MOV R211, R208 ;  /* 0x000000d000d37202 */ /* 0x000fe40000000f00 */
[----:B------:R-:W-:-:S07]  /*5910*/  MOV R4, R5 ;  /* 0x0000000500047202 */ /* 0x000fce0000000f00 */
[----:B------:R-:W-:Y:S05]  /*5920*/  WARPSYNC.COLLECTIVE R6, `(.L_x_6226) ;  /* 0x0000000006087348 */ /* 0x000fea0003c00000 */
[----:B------:R0:W1:Y:S02]  /*5930*/  SHFL.UP P6, R5, R211, R213, R214 ;  /* 0x040000d5d3057389 */ /* 0x00006400000c00d6 */
[----:B01----:R-:W-:Y:S05]  /*5940*/  ENDCOLLECTIVE ;  /* 0x000000000000791b */ /* 0x003fea0003800000 */
.L_x_6226:
        /* <DEDUP_REMOVED lines=8> */
.L_x_6227:
[----:B------:R-:W-:Y:S02]  /*59d0*/  MOV R211, R4 ;  /* 0x0000000400d37202 */ /* 0x000fe40000000f00 */
[----:B------:R-:W-:-:S07]  /*59e0*/  MOV R210, R5 ;  /* 0x0000000500d27202 */ /* 0x000fce0000000f00 */
[----:B------:R-:W-:Y:S05]  /*59f0*/  WARPSYNC.COLLECTIVE R6, `(.L_x_6228) ;  /* 0x0000000006087348 */ /* 0x000fea0003c00000 */
[----:B------:R0:W1:Y:S02]  /*5a00*/  SHFL.UP P6, R5, R211, R213, R214 ;  /* 0x040000d5d3057389 */ /* 0x00006400000c00d6 */
[----:B01----:R-:W-:Y:S05]  /*5a10*/  ENDCOLLECTIVE ;  /* 0x000000000000791b */ /* 0x003fea0003800000 */
.L_x_6228:
[----:B------:R-:W-:Y:S05]  /*5a20*/  BRA `(.L_x_6229) ;  /* 0xffffffcc00747947 */ /* 0x000fea000383ffff */
.L_x_6173:
        /* <DEDUP_REMOVED lines=8> */
.L_x_6231:
[----:B------:R-:W-:Y:S05]  /*5ab0*/  BSYNC B0 ;  /* 0x0000000000007941 */ /* 0x000fea0003800000 */
.L_x_6230:
[----:B------:R-:W-:Y:S05]  /*5ac0*/  BRA `(.L_x_6232) ;  /* 0xffffffcc00647947 */ /* 0x000fea000383ffff */
.L_x_6174:
        /* <DEDUP_REMOVED lines=8> */
.L_x_6234:
[----:B------:R-:W-:Y:S05]  /*5b50*/  BSYNC B0 ;  /* 0x0000000000007941 */ /* 0x000fea0003800000 */
.L_x_6233:
[----:B------:R-:W-:Y:S05]  /*5b60*/  BRA `(.L_x_6235) ;  /* 0xffffffcc00447947 */ /* 0x000fea000383ffff */
.L_x_6175:
        /* <DEDUP_REMOVED lines=8> */
.L_x_6237:
[----:B------:R-:W-:Y:S05]  /*5bf0*/  BSYNC B0 ;  /* 0x0000000000007941 */ /* 0x000fea0003800000 */
.L_x_6236:
        /* <DEDUP_REMOVED lines=11> */
.L_x_6238:
[----:B------:R-:W-:Y:S05]  /*5cb0*/  WARPSYNC.COLLECTIVE R6, `(.L_x_6239) ;  /* 0x0000000006087348 */ /* 0x000fea0003c00000 */
[----:B------:R0:W1:Y:S02]  /*5cc0*/  SHFL.IDX P3, R232, R235, R234, R237 ;  /* 0x000000eaebe87389 */ /* 0x00006400000600ed */
[----:B01----:R-:W-:Y:S05]  /*5cd0*/  ENDCOLLECTIVE ;  /* 0x000000000000791b */ /* 0x003fea0003800000 */
.L_x_6239:
[----:B------:R-:W-:Y:S02]  /*5ce0*/  MOV R235, R9 ;  /* 0x0000000900eb7202 */ /* 0x000fe40000000f00 */
[----:B------:R-:W-:Y:S02]  /*5cf0*/  MOV R208, R5 ;  /* 0x0000000500d07202 */ /* 0x000fe40000000f00 */
[----:B------:R-:W-:-:S07]  /*5d00*/  MOV R4, R232 ;  /* 0x000000e800047202 */ /* 0x000fce0000000f00 */
[----:B------:R-:W-:Y:S05]  /*5d10*/  WARPSYNC.COLLECTIVE R6, `(.L_x_6240) ;  /* 0x0000000006087348 */ /* 0x000fea0003c00000 */
[----:B------:R0:W1:Y:S02]  /*5d20*/  SHFL.IDX P3, R232, R235, R234, R237 ;  /* 0x000000eaebe87389 */ /* 0x00006400000600ed */
[----:B01----:R-:W-:Y:S05]  /*5d30*/  ENDCOLLECTIVE ;  /* 0x000000000000791b */ /* 0x003fea0003800000 */
.L_x_6240:
[----:B------:R-:W-:Y:S01]  /*5d40*/  MOV R5, R232 ;  /* 0x000000e800057202 */ /* 0x000fe20000000f00 */
[----:B------:R-:W-:Y:S06]  /*5d50*/  BRA `(.L_x_6241) ;  /* 0xffffffc800e07947 */ /* 0x000fec000383ffff */
.L_x_6177:
[----:B------:R-:W-:Y:S01]  /*5d60*/  MOV R239, R5 ;  /* 0x0000000500ef7202 */ /* 0x000fe20000000f00 */
[----:B------:R-:W-:Y:S01]  /*5d70*/  HFMA2 R236, -RZ, RZ, 0, 5.9604644775390625e-08 ;  /* 0x00000001ffec7431 */ /* 0x000fe200000001ff */
[----:B------:R-:W-:Y:S01]  /*5d80*/  MOV R241, 0x1f ;  /* 0x0000001f00f17802 */ /* 0x000fe20000000f00 */
[----:B------:R-:W-:Y:S01]  /*5d90*/  HFMA2 R234, -RZ, RZ, 0, 0 ;  /* 0x00000000ffea7431 */ /* 0x000fe200000001ff */
[----:B------:R-:W-:Y:S02]  /*5da0*/  MOV R6, 0xffffffff ;  /* 0xffffffff00067802 */ /* 0x000fe40000000f00 */
[----:B------:R-:W-:Y:S02]  /*5db0*/  MOV R4, R7 ;  /* 0x0000000700047202 */ /* 0x000fe40000000f00 */
[----:B------:R-:W-:-:S07]  /*5dc0*/  MOV R237, 0x1f ;  /* 0x0000001f00ed7802 */ /* 0x000fce0000000f00 */
[----:B------:R-:W-:Y:S05]  /*5dd0*/  WARPSYNC.COLLECTIVE R6, `(.L_x_6242) ;  /* 0x0000000006087348 */ /* 0x000fea0003c00000 */
[----:B------:R0:W1:Y:S02]  /*5de0*/  SHFL.DOWN P1, R230, R239, R236, R241 ;  /* 0x080000ecefe67389 */ /* 0x00006400000200f1 */
[----:B01----:R-:W-:Y:S05]  /*5df0*/  ENDCOLLECTIVE ;  /* 0x000000000000791b */ /* 0x003fea0003800000 */
.L_x_6242:
[----:B------:R-:W-:Y:S02]  /*5e00*/  MOV R239, R7 ;  /* 0x0000000700ef7202 */ /* 0x000fe40000000f00 */
[----:B------:R-:W-:-:S07]  /*5e10*/  MOV R228, R230 ;  /* 0x000000e600e47202 */ /* 0x000fce0000000f00 */
[----:B------:R-:W-:Y:S05]  /*5e20*/  WARPSYNC.COLLECTIVE R6, `(.L_x_6243) ;  /* 0x0000000006087348 */ /* 0x000fea0003c00000 */
[----:B------:R0:W1:Y:S02]  /*5e30*/  SHFL.DOWN P1, R230, R239, R236, R241 ;  /* 0x080000ecefe67389 */ /* 0x00006400000200f1 */
[----:B01----:R-:W-:Y:S05]  /*5e40*/  ENDCOLLECTIVE ;  /* 0x000000000000791b */ /* 0x003fea0003800000 */
.L_x_6243:
        /* <DEDUP_REMOVED lines=11> */
.L_x_6244:
[----:B------:R-:W-:Y:S02]  /*5f00*/  MOV R239, R4 ;  /* 0x0000000400ef7202 */ /* 0x000fe40000000f00 */
[----:B------:R-:W-:-:S07]  /*5f10*/  MOV R228, R230 ;  /* 0x000000e600e47202 */ /* 0x000fce0000000f00 */
[----:B------:R-:W-:Y:S05]  /*5f20*/  WARPSYNC.COLLECTIVE R6, `(.L_x_6245) ;  /* 0x0000000006087348 */ /* 0x000fea0003c00000 */
[----:B------:R0:W1:Y:S02]  /*5f30*/  SHFL.DOWN P1, R230, R239, R236, R241 ;  /* 0x080000ecefe67389 */ /* 0x00006400000200f1 */
[----:B01----:R-:W-:Y:S05]  /*5f40*/  ENDCOLLECTIVE ;  /* 0x000000000000791b */ /* 0x003fea0003800000 */
.L_x_6245:
        /* <DEDUP_REMOVED lines=11> */
.L_x_6246:
[----:B------:R-:W-:Y:S02]  /*6000*/  MOV R239, R4 ;  /* 0x0000000400ef7202 */ /* 0x000fe40000000f00 */
[----:B------:R-:W-:-:S07]  /*6010*/  MOV R228, R230 ;  /* 0x000000e600e47202 */ /* 0x000fce0000000f00 */
[----:B------:R-:W-:Y:S05]  /*6020*/  WARPSYNC.COLLECTIVE R6, `(.L_x_6247) ;  /* 0x0000000006087348 */ /* 0x000fea0003c00000 */
[----:B------:R0:W1:Y:S02]  /*6030*/  SHFL.DOWN P1, R230, R239, R236, R241 ;  /* 0x080000ecefe67389 */ /* 0x00006400000200f1 */
[----:B01----:R-:W-:Y:S05]  /*6040*/  ENDCOLLECTIVE ;  /* 0x000000000000791b */ /* 0x003fea0003800000 */
.L_x_6247:
        /* <DEDUP_REMOVED lines=11> */
.L_x_6248:
[----:B------:R-:W-:Y:S02]  /*6100*/  MOV R239, R4 ;  /* 0x0000000400ef7202 */ /* 0x000fe40000000f00 */
[----:B------:R-:W-:-:S07]  /*6110*/  MOV R228, R230 ;  /* 0x000000e600e47202 */ /* 0x000fce0000000f00 */
[----:B------:R-:W-:Y:S05]  /*6120*/  WARPSYNC.COLLECTIVE R6, `(.L_x_6249) ;  /* 0x0000000006087348 */ /* 0x000fea0003c00000 */
[----:B------:R0:W1:Y:S02]  /*6130*/  SHFL.DOWN P1, R230, R239, R236, R241 ;  /* 0x080000ecefe67389 */ /* 0x00006400000200f1 */
[----:B01----:R-:W-:Y:S05]  /*6140*/  ENDCOLLECTIVE ;  /* 0x000000000000791b */ /* 0x003fea0003800000 */
.L_x_6249:
        /* <DEDUP_REMOVED lines=11> */
.L_x_6250:
[----:B------:R-:W-:Y:S02]  /*6200*/  MOV R239, R4 ;  /* 0x0000000400ef7202 */ /* 0x000fe40000000f00 */
[----:B------:R-:W-:-:S07]  /*6210*/  MOV R228, R230 ;  /* 0x000000e600e47202 */ /* 0x000fce0000000f00 */
[----:B------:R-:W-:Y:S05]  /*6220*/  WARPSYNC.COLLECTIVE R6, `(.L_x_6251) ;  /* 0x0000000006087348 */ /* 0x000fea0003c00000 */
[----:B------:R0:W1:Y:S02]  /*6230*/  SHFL.DOWN P1, R230, R239, R236, R241 ;  /* 0x080000ecefe67389 */ /* 0x00006400000200f1 */
[----:B01----:R-:W-:Y:S05]  /*6240*/  ENDCOLLECTIVE ;  /* 0x000000000000791b */ /* 0x003fea0003800000 */
.L_x_6251:
        /* <DEDUP_REMOVED lines=11> */
.L_x_6252:
[----:B------:R-:W-:Y:S02]  /*6300*/  ISETP.NE.AND P0, PT, R30, 0x1f, PT ;  /* 0x0000001f1e00780c */ /* 0x000fe40003f05270 */
[----:B------:R-:W-:Y:S02]  /*6310*/  MOV R235, R4 ;  /* 0x0000000400eb7202 */ /* 0x000fe40000000f00 */
[----:B------:R-:W-:-:S09]  /*6320*/  MOV R7, R232 ;  /* 0x000000e800077202 */ /* 0x000fd20000000f00 */
[----:B------:R-:W-:Y:S05]  /*6330*/  WARPSYNC.COLLECTIVE R6, `(.L_x_6253) ;  /* 0x0000000006087348 */ /* 0x000fea0003c00000 */
[----:B------:R0:W1:Y:S02]  /*6340*/  SHFL.IDX P3, R232, R235, R234, R237 ;  /* 0x000000eaebe87389 */ /* 0x00006400000600ed */
[----:B01----:R-:W-:Y:S05]  /*6350*/  ENDCOLLECTIVE ;  /* 0x000000000000791b */ /* 0x003fea0003800000 */
.L_x_6253:
[----:B------:R-:W-:Y:S05]  /*6360*/  WARPSYNC.COLLECTIVE R6, `(.L_x_6254) ;  /* 0x0000000006087348 */ /* 0x000fea0003c00000 */
[----:B------:R0:W1:Y:S02]  /*6370*/  SHFL.DOWN P1, R230, R239, R236, R241 ;  /* 0x080000ecefe67389 */ /* 0x00006400000200f1 */
[----:B01----:R-:W-:Y:S05]  /*6380*/  ENDCOLLECTIVE ;  /* 0x000000000000791b */ /* 0x003fea0003800000 */
.L_x_6254:
        /* <DEDUP_REMOVED lines=8> */
.L_x_6255:
[----:B------:R-:W-:-:S07]  /*6410*/  FMUL.FTZ R228, R8, R7 ;  /* 0x0000000708e47220 */ /* 0x000fce0000410000 */
[----:B------:R-:W-:Y:S05]  /*6420*/  WARPSYNC.COLLECTIVE R6, `(.L_x_6256) ;  /* 0x0000000006087348 */ /* 0x000fea0003c00000 */
[----:B------:R0:W1:Y:S02]  /*6430*/  SHFL.IDX P3, R232, R235, R234, R237 ;  /* 0x000000eaebe87389 */ /* 0x00006400000600ed */
[----:B01----:R-:W-:Y:S05]  /*6440*/  ENDCOLLECTIVE ;  /* 0x000000000000791b */ /* 0x003fea0003800000 */
.L_x_6256:
[----:B------:R-:W-:Y:S02]  /*6450*/  MOV R235, R9 ;  /* 0x0000000900eb7202 */ /* 0x000fe40000000f00 */
[----:B------:R-:W-:-:S07]  /*6460*/  MOV R231, R232 ;  /* 0x000000e800e77202 */ /* 0x000fce0000000f00 */
[----:B------:R-:W-:Y:S05]  /*6470*/  WARPSYNC.COLLECTIVE R6, `(.L_x_6257) ;  /* 0x0000000006087348 */ /* 0x000fea0003c00000 */
[----:B------:R0:W1:Y:S02]  /*6480*/  SHFL.IDX P3, R232, R235, R234, R237 ;  /* 0x000000eaebe87389 */ /* 0x00006400000600ed */
[----:B01----:R-:W-:Y:S05]  /*6490*/  ENDCOLLECTIVE ;  /* 0x000000000000791b */ /* 0x003fea0003800000 */
.L_x_6257:
[----:B------:R-:W-:Y:S05]  /*64a0*/  BRA `(.L_x_6258) ;  /* 0xffffffc800d87947 */ /* 0x000fea000383ffff */
.L_x_6259:
        /* <DEDUP_REMOVED lines=13> */
.L_x_10468:


//--------------------- .text._Z25selective_scan_bwd_kernelI32Selective_Scan_bwd_kernel_traitsILi64ELi16ELb1ELb1ELb1ELb0ELb1EN3c104HalfEfEEv12SSMParamsBwd --------------------------
	.section	.text._Z25selective_scan_bwd_kernelI32Selective_Scan_bwd_kernel_traitsILi64ELi16ELb1ELb1ELb1ELb0ELb1EN3c104HalfEfEEv12SSMParamsBwd,"ax",@progbits
	.align	128
        .global         _Z25selective_scan_bwd_kernelI32Selective_Scan_bwd_kernel_traitsILi64ELi16ELb1ELb1ELb1ELb0ELb1EN3c104HalfEfEEv12SSMParamsBwd
        .type           _Z25selective_scan_bwd_kernelI32Selective_Scan_bwd_kernel_traitsILi64ELi16ELb1ELb1ELb1ELb0ELb1EN3c104HalfEfEEv12SSMParamsBwd,@function
        .size           _Z25selective_scan_bwd_kernelI32Selective_Scan_bwd_kernel_traitsILi64ELi16ELb1ELb1ELb1ELb0ELb1EN3c104HalfEfEEv12SSMParamsBwd,(.L_x_10469 - _Z25selective_scan_bwd_kernelI32Selective_Scan_bwd_kernel_traitsILi64ELi16ELb1ELb1ELb1ELb0ELb1EN3c104HalfEfEEv12SSMParamsBwd)
        .other          _Z25selective_scan_bwd_kernelI32Selective_Scan_bwd_kernel_traitsILi64ELi16ELb1ELb1ELb1ELb0ELb1EN3c104HalfEfEEv12SSMParamsBwd,@"STO_CUDA_ENTRY STV_DEFAULT"
_Z25selective_scan_bwd_kernelI32Selective_Scan_bwd_kernel_traitsILi64ELi16ELb1ELb1ELb1ELb0ELb1EN3c104HalfEfEEv12SSMParamsBwd:
.text._Z25selective_scan_bwd_kernelI32Selective_Scan_bwd_kernel_traitsILi64ELi16ELb1ELb1ELb1ELb0ELb1EN3c104HalfEfEEv12SSMParamsBwd:
        /* <DEDUP_REMOVED lines=18> */
[----:B------:R-:W2:Y:S01]  /*0120*/  LDCU.128 UR12, c[0x0][0x4a0] ;  /* 0x00009400ff0c77ac */ /* 0x000ea20008000c00 */
[----:B------:R-:W-:-:S03]  /*0130*/  PLOP3.LUT P0, PT, PT, PT, UP0, 0x80, 0x8 ;  /* 0x000000000008781c */ /* 0x000fc60003f0f008 */
[----:B------:R-:W-:Y:S01]  /*0140*/  PLOP3.LUT P1, PT, PT, PT, UP1, 0x80, 0x8 ;  /* 0x000000000008781c */ /* 0x000fe20003f2f018 */
[----:B------:R-:W2:Y:S01]  /*0150*/  LDCU.64 UR24, c[0x0][0x480] ;  /* 0x00009000ff1877ac */ /* 0x000ea20008000a00 */
[----:B------:R-:W0:Y:S01]  /*0160*/  LDC.64 R72, c[0x0][0x448] ;  /* 0x00011200ff487b82 */ /* 0x000e220000000a00 */
[----:B---3--:R-:W-:Y:S02]  /*0170*/  @UP0 ULEA UR4, UP2, UR27, UR4, 0x2 ;  /* 0x000000041b040291 */ /* 0x008fe4000f8410ff */
[----:B------:R-:W-:Y:S02]  /*0180*/  @UP1 ULEA UR6, UP3, UR27, UR6, 0x2 ;  /* 0x000000061b061291 */ /* 0x000fe4000f8610ff */
[----:B------:R-:W-:Y:S01]  /*0190*/  @UP0 ULEA.HI.X UR5, UR27, UR5, URZ, 0x2, UP2 ;  /* 0x000000051b050291 */ /* 0x000fe200090f14ff */
[----:B-1----:R-:W1:Y:S01]  /*01a0*/  MUFU.RCP R0, R0 ;  /* 0x0000000000007308 */ /* 0x002e620000001000 */
[----:B------:R-:W-:Y:S01]  /*01b0*/  @UP1 ULEA.HI.X UR7, UR27, UR7, URZ, 0x2, UP3 ;  /* 0x000000071b071291 */ /* 0x000fe200098f14ff */
[----:B------:R-:W-:Y:S01]  /*01c0*/  MOV R2, UR4 ;  /* 0x0000000400027c02 */ /* 0x000fe20008000f00 */
[----:B------:R-:W3:Y:S01]  /*01d0*/  LDCU UR26, c[0x0][0x394] ;  /* 0x00007280ff1a77ac */ /* 0x000ee20008000800 */
[----:B------:R-:W-:Y:S01]  /*01e0*/  MOV R4, UR6 ;  /* 0x0000000600047c02 */ /* 0x000fe20008000f00 */
[----:B------:R-:W0:Y:S01]  /*01f0*/  LDC.64 R12, c[0x0][0x450] ;  /* 0x00011400ff0c7b82 */ /* 0x000e220000000a00 */
[----:B------:R-:W-:-:S02]  /*0200*/  MOV R3, UR5 ;  /* 0x0000000500037c02 */ /* 0x000fc40008000f00 */
[----:B-1----:R-:W-:-:S03]  /*0210*/  IADD3 R6, PT, PT, R0, 0xffffffe, RZ ;  /* 0x0ffffffe00067810 */ /* 0x002fc60007ffe0ff */
[----:B----4-:R-:W5:Y:S01]  /*0220*/  @P0 LDG.E R80, desc[UR28][R2.64] ;  /* 0x0000001c02500981 */ /* 0x010f62000c1e1900 */
[----:B------:R-:W-:Y:S01]  /*0230*/  MOV R5, UR7 ;  /* 0x0000000700057c02 */ /* 0x000fe20008000f00 */
[----:B------:R-:W-:Y:S01]  /*0240*/  UIMAD.WIDE.U32 UR4, UR32, UR8, URZ ;  /* 0x00000008200472a5 */ /* 0x000fe2000f8e00ff */
[----:B------:R1:W4:Y:S01]  /*0250*/  F2I.FTZ.U32.TRUNC.NTZ R7, R6 ;  /* 0x0000000600077305 */ /* 0x000322000021f000 */
[----:B------:R-:W3:Y:S02]  /*0260*/  LDCU.64 UR6, c[0x0][0x498] ;  /* 0x00009300ff0677ac */ /* 0x000ee40008000a00 */
[----:B------:R2:W5:Y:S01]  /*0270*/  @P1 LDG.E R78, desc[UR28][R4.64] ;  /* 0x0000001c044e1981 */ /* 0x000562000c1e1900 */
[----:B-1----:R-:W-:Y:S01]  /*0280*/  HFMA2 R6, -RZ, RZ, 0, 0 ;  /* 0x00000000ff067431 */ /* 0x002fe200000001ff */
[----:B------:R-:W-:Y:S02]  /*0290*/  UIMAD UR5, UR32, UR9, UR5 ;  /* 0x00000009200572a4 */ /* 0x000fe4000f8e0205 */
[----:B--2---:R-:W-:Y:S01]  /*02a0*/  UISETP.NE.U32.AND UP0, UPT, UR24, URZ, UPT ;  /* 0x000000ff1800728c */ /* 0x004fe2000bf05070 */
[----:B------:R-:W1:Y:S01]  /*02b0*/  LDC.64 R4, c[0x0][0x3c8] ;  /* 0x0000f200ff047b82 */ /* 0x000e620000000a00 */
[----:B----4-:R-:W-:-:S05]  /*02c0*/  IADD3 R0, PT, PT, RZ, -R7, RZ ;  /* 0x80000007ff007210 */ /* 0x010fca0007ffe0ff */
[----:B------:R-:W-:Y:S01]  /*02d0*/  IMAD R3, R0, R9, RZ ;  /* 0x0000000900037224 */ /* 0x000fe200078e02ff */
[----:B------:R-:W-:-:S03]  /*02e0*/  IABS R0, UR27 ;  /* 0x0000001b00007c13 */ /* 0x000fc60008000000 */
[----:B------:R-:W-:Y:S01]  /*02f0*/  IMAD.HI.U32 R6, R7, R3, R6 ;  /* 0x0000000307067227 */ /* 0x000fe200078e0006 */
[----:B------:R-:W-:Y:S02]  /*0300*/  UIMAD.WIDE.U32 UR8, UR27, UR10, UR4 ;  /* 0x0000000a1b0872a5 */ /* 0x000fe4000f8e0004 */
[----:B------:R-:W-:-:S03]  /*0310*/  UIMAD.WIDE.U32 UR4, UR32, UR36, URZ ;  /* 0x00000024200472a5 */ /* 0x000fc6000f8e00ff */
[----:B------:R-:W-:Y:S01]  /*0320*/  IMAD.HI.U32 R6, R6, R0, RZ ;  /* 0x0000000006067227 */ /* 0x000fe200078e00ff */
[----:B------:R-:W-:-:S04]  /*0330*/  UIMAD UR5, UR32, UR37, UR5 ;  /* 0x00000025200572a4 */ /* 0x000fc8000f8e0205 */
[----:B------:R-:W-:Y:S01]  /*0340*/  IADD3 R2, PT, PT, -R6, RZ, RZ ;  /* 0x000000ff06027210 */ /* 0x000fe20007ffe1ff */
[----:B---3--:R-:W-:-:S04]  /*0350*/  UIMAD.WIDE.U32 UR18, UR32, UR6, URZ ;  /* 0x00000006201272a5 */ /* 0x008fc8000f8e00ff */
[C---:B------:R-:W-:Y:S01]  /*0360*/  IMAD R0, R9.reuse, R2, R0 ;  /* 0x0000000209007224 */ /* 0x040fe200078e0200 */
[----:B------:R-:W-:Y:S02]  /*0370*/  UIMAD.WIDE.U32 UR16, UR27, UR38, UR4 ;  /* 0x000000261b1072a5 */ /* 0x000fe4000f8e0004 */
[----:B------:R-:W-:Y:S02]  /*0380*/  UIMAD UR19, UR32, UR7, UR19 ;  /* 0x00000007201372a4 */ /* 0x000fe4000f8e0213 */
[----:B------:R-:W-:Y:S01]  /*0390*/  ISETP.GT.U32.AND P1, PT, R9, R0, PT ;  /* 0x000000000900720c */ /* 0x000fe20003f24070 */
[----:B------:R-:W2:Y:S01]  /*03a0*/  LDCU.128 UR4, c[0x0][0x460] ;  /* 0x00008c00ff0477ac */ /* 0x000ea20008000c00 */
[----:B------:R-:W-:Y:S02]  /*03b0*/  UIMAD.WIDE.U32 UR18, UR27, UR12, UR18 ;  /* 0x0000000c1b1272a5 */ /* 0x000fe4000f8e0012 */
[----:B------:R-:W-:Y:S02]  /*03c0*/  UIMAD UR21, UR27, UR11, UR9 ;  /* 0x0000000b1b1572a4 */ /* 0x000fe4000f8e0209 */
[----:B------:R-:W-:-:S02]  /*03d0*/  UIMAD.WIDE.U32 UR10, UR27, UR14, URZ ;  /* 0x0000000e1b0a72a5 */ /* 0x000fc4000f8e00ff */
[----:B------:R-:W-:Y:S02]  /*03e0*/  UIMAD UR13, UR27, UR13, UR19 ;  /* 0x0000000d1b0d72a4 */ /* 0x000fe4000f8e0213 */
[----:B------:R-:W-:-:S03]  /*03f0*/  ULEA UR19, UR26, 0xfffffc00, 0xa ;  /* 0xfffffc001a137891 */ /* 0x000fc6000f8e50ff */
[-C--:B------:R-:W-:Y:S01]  /*0400*/  @!P1 IADD3 R0, PT, PT, R0, -R9.reuse, RZ ;  /* 0x8000000900009210 */ /* 0x080fe20007ffe0ff */
[----:B------:R-:W-:Y:S02]  /*0410*/  UIMAD UR9, UR27, UR15, UR11 ;  /* 0x0000000f1b0972a4 */ /* 0x000fe4000f8e020b */
[----:B------:R-:W-:Y:S01]  /*0420*/  UISETP.NE.AND.EX UP0, UPT, UR25, URZ, UPT, UP0 ;  /* 0x000000ff1900728c */ /* 0x000fe2000bf05300 */
[----:B------:R-:W3:Y:S01]  /*0430*/  LDCU.64 UR14, c[0x0][0x3b0] ;  /* 0x00007600ff0e77ac */ /* 0x000ee20008000a00 */
[----:B------:R-:W-:Y:S01]  /*0440*/  ISETP.GE.U32.AND P0, PT, R0, R9, PT ;  /* 0x000000090000720c */ /* 0x000fe20003f06070 */
[----:B------:R-:W-:Y:S02]  /*0450*/  UIADD3 UR8, UP1, UPT, UR19, UR8, URZ ;  /* 0x0000000813087290 */ /* 0x000fe4000ff3e0ff */
[----:B------:R-:W-:Y:S01]  /*0460*/  USHF.R.S32.HI UR30, URZ, 0x1f, UR19 ;  /* 0x0000001fff1e7899 */ /* 0x000fe20008011413 */
[----:B------:R-:W-:Y:S01]  /*0470*/  LOP3.LUT R2, R8, UR27, RZ, 0x3c, !PT ;  /* 0x0000001b08027c12 */ /* 0x000fe2000f8e3cff */
[----:B--2---:R-:W-:-:S02]  /*0480*/  ULEA UR20, UP2, UR8, UR4, 0x1 ;  /* 0x0000000408147291 */ /* 0x004fc4000f8408ff */
[----:B------:R-:W-:Y:S01]  /*0490*/  UIADD3.X UR21, UPT, UPT, UR30, UR21, URZ, UP1, !UPT ;  /* 0x000000151e157290 */ /* 0x000fe20008ffe4ff */
[----:B------:R-:W-:Y:S01]  /*04a0*/  ISETP.GE.AND P2, PT, R2, RZ, PT ;  /* 0x000000ff0200720c */ /* 0x000fe20003f46270 */
[----:B------:R-:W2:Y:S01]  /*04b0*/  LDCU.64 UR24, c[0x0][0x3d0] ;  /* 0x00007a00ff1877ac */ /* 0x000ea20008000a00 */
[----:B------:R-:W-:Y:S01]  /*04c0*/  @!P1 IADD3 R6, PT, PT, R6, 0x1, RZ ;  /* 0x0000000106069810 */ /* 0x000fe20007ffe0ff */
[----:B------:R-:W-:Y:S01]  /*04d0*/  ULEA.HI.X UR21, UR8, UR5, UR21, 0x1, UP2 ;  /* 0x0000000508157291 */ /* 0x000fe200090f0c15 */
[----:B------:R-:W-:Y:S01]  /*04e0*/  ISETP.NE.AND P1, PT, R8, RZ, PT ;  /* 0x000000ff0800720c */ /* 0x000fe20003f25270 */
[----:B------:R-:W4:Y:S01]  /*04f0*/  @UP0 LDCU UR8, c[0x0][0x384] ;  /* 0x00007080ff0807ac */ /* 0x000f220008000800 */
[----:B------:R-:W-:Y:S01]  /*0500*/  @P0 IADD3 R6, PT, PT, R6, 0x1, RZ ;  /* 0x0000000106060810 */ /* 0x000fe20007ffe0ff */
[----:B---3--:R-:W-:-:S03]  /*0510*/  UIMAD.WIDE.U32 UR4, UR32, UR14, URZ ;  /* 0x0000000e200472a5 */ /* 0x008fc6000f8e00ff */
[----:B------:R-:W-:Y:S01]  /*0520*/  MOV R15, R6 ;  /* 0x00000006000f7202 */ /* 0x000fe20000000f00 */
[----:B------:R-:W3:Y:S01]  /*0530*/  @UP0 LDCU UR12, c[0x0][0x38c] ;  /* 0x00007180ff0c07ac */ /* 0x000ee20008000800 */
[----:B------:R-:W-:Y:S02]  /*0540*/  UIMAD UR23, UR27, UR39, UR17 ;  /* 0x000000271b1772a4 */ /* 0x000fe4000f8e0211 */
[----:B------:R-:W-:Y:S02]  /*0550*/  UIADD3 UR16, UP3, UPT, UR19, UR16, URZ ;  /* 0x0000001013107290 */ /* 0x000fe4000ff7e0ff */
[----:B------:R-:W-:Y:S01]  /*0560*/  UIMAD UR5, UR32, UR15, UR5 ;  /* 0x0000000f200572a4 */ /* 0x000fe2000f8e0205 */
[----:B------:R-:W-:Y:S01]  /*0570*/  @!P2 IADD3 R15, PT, PT, -R15, RZ, RZ ;  /* 0x000000ff0f0fa210 */ /* 0x000fe20007ffe1ff */
[----:B------:R-:W3:Y:S01]  /*0580*/  @UP0 LDCU.64 UR14, c[0x0][0x480] ;  /* 0x00009000ff0e07ac */ /* 0x000ee20008000a00 */
[----:B------:R-:W-:Y:S01]  /*0590*/  @!P1 LOP3.LUT R15, RZ, R8, RZ, 0x33, !PT ;  /* 0x00000008ff0f9212 */ /* 0x000fe200078e33ff */
[----:B------:R-:W-:-:S02]  /*05a0*/  ULEA UR22, UP4, UR16, UR6, 0x1 ;  /* 0x0000000610167291 */ /* 0x000fc4000f8808ff */
[----:B------:R-:W-:Y:S01]  /*05b0*/  UIADD3.X UR23, UPT, UPT, UR30, UR23, URZ, UP3, !UPT ;  /* 0x000000171e177290 */ /* 0x000fe20009ffe4ff */
[----:B------:R-:W-:Y:S01]  /*05c0*/  SHF.R.S32.HI R17, RZ, 0x1f, R15 ;  /* 0x0000001fff117819 */ /* 0x000fe2000001140f */
[----:B----4-:R-:W-:Y:S02]  /*05d0*/  @UP0 UIMAD UR8, UR32, UR8, UR27 ;  /* 0x00000008200802a4 */ /* 0x010fe4000f8e021b */
[----:B------:R-:W-:Y:S02]  /*05e0*/  ULEA.HI.X UR23, UR16, UR7, UR23, 0x1, UP4 ;  /* 0x0000000710177291 */ /* 0x000fe4000a0f0c17 */
[----:B--2---:R-:W-:Y:S01]  /*05f0*/  UIMAD.WIDE.U32 UR6, UR32, UR24, URZ ;  /* 0x00000018200672a5 */ /* 0x004fe2000f8e00ff */
[C---:B0-----:R-:W-:Y:S01]  /*0600*/  IMAD R2, R17.reuse, R10, RZ ;  /* 0x0000000a11027224 */ /* 0x041fe200078e02ff */
[----:B------:R-:W-:Y:S01]  /*0610*/  @UP0 UIMAD UR8, UR8, UR26, URZ ;  /* 0x0000001a080802a4 */ /* 0x000fe2000f8e02ff */
[----:B-1----:R-:W-:Y:S01]  /*0620*/  IMAD R0, R17, R4, RZ ;  /* 0x0000000411007224 */ /* 0x002fe200078e02ff */
[----:B------:R-:W0:Y:S01]  /*0630*/  LDCU.64 UR16, c[0x0][0x528] ;  /* 0x0000a500ff1077ac */ /* 0x000e220008000a00 */
[----:B------:R-:W-:Y:S01]  /*0640*/  UIMAD UR7, UR32, UR25, UR7 ;  /* 0x00000019200772a4 */ /* 0x000fe2000f8e0207 */
[C---:B------:R-:W-:Y:S01]  /*0650*/  IMAD R9, R15.reuse, R11, R2 ;  /* 0x0000000b0f097224 */ /* 0x040fe200078e0202 */
[----:B---3--:R-:W-:Y:S01]  /*0660*/  @UP0 UIMAD UR8, UR8, UR12, URZ ;  /* 0x0000000c080802a4 */ /* 0x008fe2000f8e02ff */
[----:B------:R-:W-:-:S02]  /*0670*/  IMAD R7, R15, R5, R0 ;  /* 0x000000050f077224 */ /* 0x000fc400078e0200 */
[C---:B------:R-:W-:Y:S01]  /*0680*/  IMAD.WIDE.U32 R2, R15.reuse, R4, UR4 ;  /* 0x000000040f027e25 */ /* 0x040fe2000f8e0004 */
[----:B------:R-:W-:Y:S01]  /*0690*/  UMOV UR4, URZ ;  /* 0x000000ff00047c82 */ /* 0x000fe20008000000 */
[----:B------:R-:W-:Y:S01]  /*06a0*/  UMOV UR5, URZ ;  /* 0x000000ff00057c82 */ /* 0x000fe20008000000 */
[----:B------:R-:W-:Y:S01]  /*06b0*/  @UP0 UIMAD.WIDE UR4, UR8, 0x8, UR14 ;  /* 0x00000008080408a5 */ /* 0x000fe2000f8e020e */
[----:B------:R-:W-:Y:S01]  /*06c0*/  IMAD.WIDE.U32 R4, R15, R10, UR6 ;  /* 0x000000060f047e25 */ /* 0x000fe2000f8e000a */
[----:B------:R-:W-:Y:S01]  /*06d0*/  UISETP.GE.AND UP0, UPT, UR26, 0x1, UPT ;  /* 0x000000011a00788c */ /* 0x000fe2000bf06270 */
[----:B------:R-:W-:Y:S02]  /*06e0*/  IADD3 R70, P0, PT, R2, UR19, RZ ;  /* 0x0000001302467c10 */ /* 0x000fe4000ff1e0ff */
[----:B------:R-:W-:Y:S02]  /*06f0*/  IADD3 R2, PT, PT, R3, R7, RZ ;  /* 0x0000000703027210 */ /* 0x000fe40007ffe0ff */
[----:B------:R-:W-:-:S02]  /*0700*/  IADD3 R77, P2, PT, R4, UR19, RZ ;  /* 0x00000013044d7c10 */ /* 0x000fc4000ff5e0ff */
[----:B------:R-:W-:Y:S01]  /*0710*/  IADD3 R0, PT, PT, R5, R9, RZ ;  /* 0x0000000905007210 */ /* 0x000fe20007ffe0ff */
[----:B------:R-:W-:Y:S01]  /*0720*/  UIADD3 UR18, UP1, UPT, UR19, UR18, URZ ;  /* 0x0000001213127290 */ /* 0x000fe2000ff3e0ff */
[----:B------:R-:W-:Y:S02]  /*0730*/  LEA R72, P1, R70, R72, 0x1 ;  /* 0x0000004846487211 */ /* 0x000fe400078208ff */
[----:B------:R-:W-:Y:S02]  /*0740*/  LEA R79, P3, R77, R12, 0x1 ;  /* 0x0000000c4d4f7211 */ /* 0x000fe400078608ff */
[----:B------:R-:W-:Y:S02]  /*0750*/  IADD3.X R2, PT, PT, R2, UR30, RZ, P0, !PT ;  /* 0x0000001e02027c10 */ /* 0x000fe400087fe4ff */
[----:B------:R-:W-:Y:S01]  /*0760*/  IADD3.X R0, PT, PT, R0, UR30, RZ, P2, !PT ;  /* 0x0000001e00007c10 */ /* 0x000fe200097fe4ff */
[----:B------:R-:W-:Y:S01]  /*0770*/  UIADD3.X UR25, UPT, UPT, UR30, UR13, URZ, UP1, !UPT ;  /* 0x0000000d1e197290 */ /* 0x000fe20008ffe4ff */
[----:B------:R-:W-:Y:S01]  /*0780*/  HFMA2 R76, -RZ, RZ, 0, 0 ;  /* 0x00000000ff4c7431 */ /* 0x000fe200000001ff */
[----:B0-----:R-:W-:Y:S01]  /*0790*/  ULEA UR24, UP1, UR18, UR16, 0x1 ;  /* 0x0000001012187291 */ /* 0x001fe2000f8208ff */
[----:B------:R-:W-:-:S02]  /*07a0*/  LEA.HI.X R70, R70, R73, R2, 0x1, P1 ;  /* 0x0000004946467211 */ /* 0x000fc400008f0c02 */
[----:B------:R-:W-:Y:S02]  /*07b0*/  LEA.HI.X R77, R77, R13, R0, 0x1, P3 ;  /* 0x0000000d4d4d7211 */ /* 0x000fe400018f0c00 */
[----:B------:R-:W-:Y:S01]  /*07c0*/  MOV R74, RZ ;  /* 0x000000ff004a7202 */ /* 0x000fe20000000f00 */
        /* <DEDUP_REMOVED lines=11> */
[----:B------:R-:W-:Y:S01]  /*0880*/  UMOV UR6, 0x400 ;  /* 0x0000040000067882 */ /* 0x000fe20000000000 */
[----:B------:R-:W0:Y:S05]  /*0890*/  LDCU UR19, c[0x0][0x394] ;  /* 0x00007280ff1377ac */ /* 0x000e2a0008000800 */
[----:B------:R-:W2:Y:S01]  /*08a0*/  S2UR UR7, SR_CgaCtaId ;  /* 0x00000000000779c3 */ /* 0x000ea20000008800 */
[----:B-1----:R-:W-:-:S04]  /*08b0*/  IMAD R0, R17, UR14, RZ ;  /* 0x0000000e11007c24 */ /* 0x002fc8000f8e02ff */
[----:B------:R-:W-:Y:S01]  /*08c0*/  IMAD R49, R15, UR15, R0 ;  /* 0x0000000f0f317c24 */ /* 0x000fe2000f8e0200 */
[----:B----4-:R-:W-:Y:S01]  /*08d0*/  UIMAD.WIDE.U32 UR16, UR27, UR12, URZ ;  /* 0x0000000c1b1072a5 */ /* 0x010fe2000f8e00ff */
[--C-:B0-----:R-:W-:Y:S01]  /*08e0*/  IMAD.WIDE.U32 R2, R6, UR32, R30.reuse ;  /* 0x0000002006027c25 */ /* 0x101fe2000f8e001e */
[C---:B------:R-:W-:Y:S02]  /*08f0*/  IADD3 R11, PT, PT, R30.reuse, 0xc0, RZ ;  /* 0x000000c01e0b7810 */ /* 0x040fe40007ffe0ff */
        /* <DEDUP_REMOVED lines=24> */
[----:B------:R-:W-:-:S02]  /*0a80*/  SHF.L.U32 R73, R30, 0x1, RZ ;  /* 0x000000011e497819 */ /* 0x000fc400000006ff */
[C---:B------:R-:W-:Y:S02]  /*0a90*/  IADD3 R75, PT, PT, R30.reuse, 0x200, RZ ;  /* 0x000002001e4b7810 */ /* 0x040fe40007ffe0ff */
[CC--:B------:R-:W-:Y:S02]  /*0aa0*/  LEA.HI R53, R30.reuse, R30.reuse, RZ, 0x1b ;  /* 0x0000001e1e357211 */ /* 0x0c0fe400078fd8ff */
        /* <DEDUP_REMOVED lines=40> */
[----:B------:R-:W-:Y:S02]  /*0d30*/  IADD3 R49, PT, PT, R29, R49, RZ ;  /* 0x000000311d317210 */ /* 0x000fe40007ffe0ff */
[----:B------:R-:W-:-:S07]  /*0d40*/  IADD3 R48, PT, PT, R3, R39, RZ ;  /* 0x0000002703307210 */ /* 0x000fce0007ffe0ff */
.L_x_6308:
        /* <DEDUP_REMOVED lines=15> */
[----:B------:R-:W2:Y:S01]  /*0e40*/  LDG.E.128 R20, desc[UR28][R4.64+0x200] ;  /* 0x0002001c04147981 */ /* 0x000ea2000c1e1d00 */
[----:B------:R-:W-:Y:S01]  /*0e50*/  IMAD.WIDE.U32 R16, R51, 0x10, R16 ;  /* 0x0000001033107825 */ /* 0x000fe200078e0010 */
[----:B-1----:R-:W-:Y:S01]  /*0e60*/  ULEA UR6, UR7, UR6, 0x18 ;  /* 0x0000000607067291 */ /* 0x002fe2000f8ec0ff */
[----:B0-----:R-:W-:-:S05]  /*0e70*/  IADD3 R47, PT, PT, R73, R116, RZ ;  /* 0x00000074492f7210 */ /* 0x001fca0007ffe0ff */
[----:B------:R-:W-:-:S04]  /*0e80*/  LEA R47, R47, UR6, 0x4 ;  /* 0x000000062f2f7c11 */ /* 0x000fc8000f8e20ff */
[----:B------:R-:W-:Y:S01]  /*0e90*/  LEA R46, R116, R47, 0x4 ;  /* 0x0000002f742e7211 */ /* 0x000fe200078e20ff */
[----:B----4-:R-:W-:Y:S04]  /*0ea0*/  STS.128 [R47], R8 ;  /* 0x000000082f007388 */ /* 0x010fe80000000c00 */
[----:B--2---:R-:W-:Y:S01]  /*0eb0*/  STS.128 [R47+0x200], R20 ;  /* 0x000200142f007388 */ /* 0x004fe20000000c00 */
[----:B------:R-:W-:-:S03]  /*0ec0*/  NOP ;  /* 0x0000000000007918 */ /* 0x000fc60000000000 */
[----:B------:R-:W0:Y:S04]  /*0ed0*/  LDS.128 R24, [R46] ;  /* 0x000000002e187984 */ /* 0x000e280000000c00 */
        /* <DEDUP_REMOVED lines=10> */
[----:B------:R-:W-:Y:S06]  /*0f80*/  BAR.SYNC.DEFER_BLOCKING 0x0 ;  /* 0x0000000000007b1d */ /* 0x000fec0000010000 */
[----:B------:R-:W4:Y:S04]  /*0f90*/  LDG.E.128 R40, desc[UR28][R18.64] ;  /* 0x0000001c12287981 */ /* 0x000f28000c1e1d00 */
[----:B------:R-:W2:Y:S01]  /*0fa0*/  LDG.E.128 R84, desc[UR28][R18.64+0x200] ;  /* 0x0002001c12547981 */ /* 0x000ea2000c1e1d00 */
[----:B------:R-:W-:Y:S01]  /*0fb0*/  USHF.L.U32 UR6, UR26, 0xa, URZ ;  /* 0x0000000a1a067899 */ /* 0x000fe200080006ff */
[----:B------:R-:W-:-:S03]  /*0fc0*/  UMOV UR7, URZ ;  /* 0x000000ff00077c82 */ /* 0x000fc60008000000 */
[----:B------:R-:W-:-:S04]  /*0fd0*/  UIMAD.WIDE.U32 UR30, UR32, UR12, UR6 ;  /* 0x0000000c201e72a5 */ /* 0x000fc8000f8e0006 */
[----:B------:R-:W-:-:S03]  /*0fe0*/  UIMAD UR13, UR32, UR13, UR31 ;  /* 0x0000000d200d72a4 */ /* 0x000fc6000f8e021f */
[----:B------:R-:W-:Y:S02]  /*0ff0*/  UMOV UR12, UR30 ;  /* 0x0000001e000c7c82 */ /* 0x000fe40008000000 */
[----:B------:R-:W-:-:S04]  /*1000*/  UIMAD.WIDE.U32 UR12, UR27, UR14, UR12 ;  /* 0x0000000e1b0c72a5 */ /* 0x000fc8000f8e000c */
[----:B------:R-:W-:Y:S02]  /*1010*/  UIMAD UR15, UR27, UR15, UR13 ;  /* 0x0000000f1b0f72a4 */ /* 0x000fe4000f8e020d */
[----:B---3--:R-:W-:-:S04]  /*1020*/  ULEA UR8, UP0, UR12, UR34, 0x1 ;  /* 0x000000220c087291 */ /* 0x008fc8000f8008ff */
[----:B------:R-:W-:Y:S02]  /*1030*/  ULEA.HI.X UR12, UR12, UR35, UR15, 0x1, UP0 ;  /* 0x000000230c0c7291 */ /* 0x000fe400080f0c0f */
[----:B-1----:R-:W-:Y:S01]  /*1040*/  MOV R32, UR8 ;  /* 0x0000000800207c02 */ /* 0x002fe20008000f00 */
[----:B------:R-:W1:Y:S03]  /*1050*/  LDCU.64 UR34, c[0x0][0x478] ;  /* 0x00008f00ff2277ac */ /* 0x000e660008000a00 */
[----:B------:R-:W-:-:S03]  /*1060*/  MOV R33, UR12 ;  /* 0x0000000c00217c02 */ /* 0x000fc60008000f00 */
[----:B------:R-:W-:Y:S02]  /*1070*/  IMAD.WIDE.U32 R32, R51, 0x10, R32 ;  /* 0x0000001033207825 */ /* 0x000fe400078e0020 */
[----:B------:R-:W3:Y:S01]  /*1080*/  LDCU.128 UR12, c[0x0][0x420] ;  /* 0x00008400ff0c77ac */ /* 0x000ee20008000c00 */
[----:B----4-:R4:W-:Y:S04]  /*1090*/  STS.128 [R47], R40 ;  /* 0x000000282f007388 */ /* 0x0109e80000000c00 */
[----:B--2---:R-:W-:Y:S01]  /*10a0*/  STS.128 [R47+0x200], R84 ;  /* 0x000200542f007388 */ /* 0x004fe20000000c00 */
[----:B------:R-:W-:-:S03]  /*10b0*/  NOP ;  /* 0x0000000000007918 */ /* 0x000fc60000000000 */
[----:B------:R-:W2:Y:S04]  /*10c0*/  LDS.128 R20, [R46] ;  /* 0x000000002e147984 */ /* 0x000ea80000000c00 */
[----:B------:R-:W-:Y:S01]  /*10d0*/  LDS.128 R16, [R46+0x10] ;  /* 0x000010002e107984 */ /* 0x000fe20000000c00 */
[----:B------:R-:W-:Y:S06]  /*10e0*/  BAR.SYNC.DEFER_BLOCKING 0x0 ;  /* 0x0000000000007b1d */ /* 0x000fec0000010000 */
[----:B------:R-:W4:Y:S04]  /*10f0*/  LDG.E.128 R88, desc[UR28][R32.64] ;  /* 0x0000001c20587981 */ /* 0x000f28000c1e1d00 */
[----:B------:R-:W2:Y:S01]  /*1100*/  LDG.E.128 R100, desc[UR28][R32.64+0x200] ;  /* 0x0002001c20647981 */ /* 0x000ea2000c1e1d00 */
[----:B---3--:R-:W-:-:S04]  /*1110*/  UIMAD.WIDE.U32 UR30, UR32, UR12, UR6 ;  /* 0x0000000c201e72a5 */ /* 0x008fc8000f8e0006 */
[----:B------:R-:W-:-:S03]  /*1120*/  UIMAD UR13, UR32, UR13, UR31 ;  /* 0x0000000d200d72a4 */ /* 0x000fc6000f8e021f */
[----:B------:R-:W-:Y:S02]  /*1130*/  UMOV UR12, UR30 ;  /* 0x0000001e000c7c82 */ /* 0x000fe40008000000 */
[----:B------:R-:W-:Y:S01]  /*1140*/  UIMAD.WIDE.U32 UR12, UR27, UR14, UR12 ;  /* 0x0000000e1b0c72a5 */ /* 0x000fe2000f8e000c */
[----:B0-----:R-:W-:Y:S01]  /*1150*/  HADD2.F32 R106, -RZ, R26.H0_H0 ;  /* 0x2000001aff6a7230 */ /* 0x001fe20000004100 */
[----:B------:R-:W0:Y:S02]  /*1160*/  LDCU.64 UR30, c[0x0][0x558] ;  /* 0x0000ab00ff1e77ac */ /* 0x000e240008000a00 */
[----:B------:R-:W-:Y:S02]  /*1170*/  UIMAD UR15, UR27, UR15, UR13 ;  /* 0x0000000f1b0f72a4 */ /* 0x000fe4000f8e020d */
[----:B-1----:R-:W-:-:S04]  /*1180*/  ULEA UR8, UP0, UR12, UR34, 0x1 ;  /* 0x000000220c087291 */ /* 0x002fc8000f8008ff */
[----:B------:R-:W-:Y:S02]  /*1190*/  ULEA.HI.X UR12, UR12, UR35, UR15, 0x1, UP0 ;  /* 0x000000230c0c7291 */ /* 0x000fe400080f0c0f */
[----:B------:R-:W-:Y:S01]  /*11a0*/  MOV R82, UR8 ;  /* 0x0000000800527c02 */ /* 0x000fe20008000f00 */
[--C-:B------:R-:W-:Y:S01]  /*11b0*/  HADD2.F32 R114, -RZ, R24.reuse.H0_H0 ;  /* 0x20000018ff727230 */ /* 0x100fe20000004100 */
[----:B------:R-:W1:Y:S02]  /*11c0*/  LDCU.64 UR34, c[0x0][0x490] ;  /* 0x00009200ff2277ac */ /* 0x000e640008000a00 */
[----:B------:R-:W-:Y:S01]  /*11d0*/  MOV R83, UR12 ;  /* 0x0000000c00537c02 */ /* 0x000fe20008000f00 */
[----:B------:R-:W-:Y:S01]  /*11e0*/  HADD2.F32 R112, -RZ, R24.H1_H1 ;  /* 0x30000018ff707230 */ /* 0x000fe20000004100 */
[----:B------:R-:W3:Y:S01]  /*11f0*/  LDCU.64 UR14, c[0x0][0x508] ;  /* 0x0000a100ff0e77ac */ /* 0x000ee20008000a00 */
[----:B------:R-:W-:Y:S01]  /*1200*/  IMAD.WIDE.U32 R82, R51, 0x10, R82 ;  /* 0x0000001033527825 */ /* 0x000fe200078e0052 */
[----:B----4-:R-:W-:Y:S04]  /*1210*/  STS.128 [R47], R88 ;  /* 0x000000582f007388 */ /* 0x010fe80000000c00 */
[----:B--2---:R-:W-:Y:S01]  /*1220*/  STS.128 [R47+0x200], R100 ;  /* 0x000200642f007388 */ /* 0x004fe20000000c00 */
[----:B------:R-:W-:-:S03]  /*1230*/  NOP ;  /* 0x0000000000007918 */ /* 0x000fc60000000000 */
[----:B------:R-:W2:Y:S04]  /*1240*/  LDS.128 R84, [R46] ;  /* 0x000000002e547984 */ /* 0x000ea80000000c00 */
[----:B------:R-:W4:Y:S01]  /*1250*/  LDS.128 R32, [R46+0x10] ;  /* 0x000010002e207984 */ /* 0x000f220000000c00 */
[----:B------:R-:W-:Y:S06]  /*1260*/  BAR.SYNC.DEFER_BLOCKING 0x0 ;  /* 0x0000000000007b1d */ /* 0x000fec0000010000 */
[----:B------:R-:W4:Y:S04]  /*1270*/  LDG.E.128 R36, desc[UR28][R82.64] ;  /* 0x0000001c52247981 */ /* 0x000f28000c1e1d00 */
[----:B------:R0:W4:Y:S01]  /*1280*/  LDG.E.128 R40, desc[UR28][R82.64+0x200] ;  /* 0x0002001c52287981 */ /* 0x000122000c1e1d00 */
[--C-:B------:R-:W-:Y:S01]  /*1290*/  HADD2.F32 R113, -RZ, R20.reuse.H0_H0 ;  /* 0x20000014ff717230 */ /* 0x100fe20000004100 */
[----:B---3--:R-:W-:Y:S01]  /*12a0*/  UIMAD.WIDE.U32 UR12, UR32, UR14, UR6 ;  /* 0x0000000e200c72a5 */ /* 0x008fe2000f8e0006 */
[----:B------:R-:W-:-:S02]  /*12b0*/  HADD2.F32 R111, -RZ, R20.H1_H1 ;  /* 0x30000014ff6f7230 */ /* 0x000fc40000004100 */
[--C-:B--2---:R-:W-:Y:S01]  /*12c0*/  HADD2.F32 R0, -RZ, R85.reuse.H0_H0 ;  /* 0x20000055ff007230 */ /* 0x104fe20000004100 */
[----:B------:R-:W-:Y:S01]  /*12d0*/  UIMAD UR13, UR32, UR15, UR13 ;  /* 0x0000000f200d72a4 */ /* 0x000fe2000f8e020d */
[----:B------:R-:W-:Y:S01]  /*12e0*/  HADD2.F32 R85, -RZ, R85.H1_H1 ;  /* 0x30000055ff557230 */ /* 0x000fe20000004100 */
[----:B------:R-:W2:Y:S01]  /*12f0*/  LDCU.64 UR14, c[0x0][0x510] ;  /* 0x0000a200ff0e77ac */ /* 0x000ea20008000a00 */
[----:B------:R-:W-:Y:S02]  /*1300*/  HADD2.F32 R81, -RZ, R86.H1_H1 ;  /* 0x30000056ff517230 */ /* 0x000fe40000004100 */
[----:B------:R-:W-:Y:S01]  /*1310*/  FMUL.FTZ R90, R0, -1.4426950216293334961 ;  /* 0xbfb8aa3b005a7820 */ /* 0x000fe20000410000 */
[----:B----4-:R-:W-:Y:S02]  /*1320*/  HADD2.F32 R89, -RZ, R32.H0_H0 ;  /* 0x20000020ff597230 */ /* 0x010fe40000004100 */
[----:B0-----:R-:W-:Y:S01]  /*1330*/  FMUL.FTZ R82, R85, -1.4426950216293334961 ;  /* 0xbfb8aa3b55527820 */ /* 0x001fe20000410000 */
[----:B------:R-:W-:-:S02]  /*1340*/  HADD2.F32 R44, -RZ, R86.H0_H0 ;  /* 0x20000056ff2c7230 */ /* 0x000fc40000004100 */
[----:B------:R-:W-:Y:S01]  /*1350*/  FMUL.FTZ R93, R81, -1.4426950216293334961 ;  /* 0xbfb8aa3b515d7820 */ /* 0x000fe20000410000 */
[----:B------:R-:W-:Y:S01]  /*1360*/  HADD2.F32 R91, -RZ, R32.H1_H1 ;  /* 0x30000020ff5b7230 */ /* 0x000fe20000004100 */
[----:B------:R0:W-:Y:S01]  /*1370*/  MUFU.EX2 R86, R82 ;  /* 0x0000005200567308 */ /* 0x0001e20000000800 */
[----:B------:R-:W-:Y:S01]  /*1380*/  FMUL.FTZ R32, R89, -1.4426950216293334961 ;  /* 0xbfb8aa3b59207820 */ /* 0x000fe20000410000 */
[--C-:B------:R-:W-:Y:S02]  /*1390*/  HADD2.F32 R83, -RZ, R33.reuse.H0_H0 ;  /* 0x20000021ff537230 */ /* 0x100fe40000004100 */
[----:B------:R-:W-:Y:S01]  /*13a0*/  FMUL.FTZ R92, R44, -1.4426950216293334961 ;  /* 0xbfb8aa3b2c5c7820 */ /* 0x000fe20000410000 */
[----:B------:R3:W-:Y:S01]  /*13b0*/  MUFU.EX2 R94, R93 ;  /* 0x0000005d005e7308 */ /* 0x0007e20000000800 */
[----:B------:R-:W-:Y:S02]  /*13c0*/  HADD2.F32 R101, -RZ, R34.H0_H0 ;  /* 0x20000022ff657230 */ /* 0x000fe40000004100 */
[----:B------:R-:W-:Y:S01]  /*13d0*/  FMUL.FTZ R102, R91, -1.4426950216293334961 ;  /* 0xbfb8aa3b5b667820 */ /* 0x000fe20000410000 */
[----:B------:R-:W-:Y:S01]  /*13e0*/  HADD2.F32 R99, -RZ, R33.H1_H1 ;  /* 0x30000021ff637230 */ /* 0x000fe20000004100 */
[----:B------:R4:W1:Y:S01]  /*13f0*/  MUFU.EX2 R100, R32 ;  /* 0x0000002000647308 */ /* 0x0008620000000800 */
[----:B0-----:R-:W-:-:S02]  /*1400*/  HADD2.F32 R82, -RZ, R35.H0_H0 ;  /* 0x20000023ff527230 */ /* 0x001fc40000004100 */
[----:B------:R-:W-:Y:S01]  /*1410*/  FMUL.FTZ R33, R83, -1.4426950216293334961 ;  /* 0xbfb8aa3b53217820 */ /* 0x000fe20000410000 */
[----:B------:R-:W-:Y:S01]  /*1420*/  HADD2.F32 R103, -RZ, R35.H1_H1 ;  /* 0x30000023ff677230 */ /* 0x000fe20000004100 */
[----:B------:R-:W-:Y:S01]  /*1430*/  MUFU.EX2 R90, R90 ;  /* 0x0000005a005a7308 */ /* 0x000fe20000000800 */
[----:B---3--:R-:W-:Y:S02]  /*1440*/  HADD2.F32 R93, -RZ, R34.H1_H1 ;  /* 0x30000022ff5d7230 */ /* 0x008fe40000004100 */
[----:B------:R-:W-:Y:S01]  /*1450*/  FMUL.FTZ R34, R101, -1.4426950216293334961 ;  /* 0xbfb8aa3b65227820 */ /* 0x000fe20000410000 */
[----:B------:R-:W-:Y:S01]  /*1460*/  FMUL.FTZ R35, R82, -1.4426950216293334961 ;  /* 0xbfb8aa3b52237820 */ /* 0x000fe20000410000 */
[--C-:B------:R-:W-:Y:S01]  /*1470*/  HADD2.F32 R97, -RZ, R84.reuse.H0_H0 ;  /* 0x20000054ff617230 */ /* 0x100fe20000004100 */
[----:B------:R-:W0:Y:S01]  /*1480*/  MUFU.EX2 R115, R33 ;  /* 0x0000002100737308 */ /* 0x000e220000000800 */
[----:B----4-:R-:W-:Y:S01]  /*1490*/  FMUL.FTZ R32, R93, -1.4426950216293334961 ;  /* 0xbfb8aa3b5d207820 */ /* 0x010fe20000410000 */
[----:B------:R-:W-:-:S02]  /*14a0*/  HADD2.F32 R95, -RZ, R84.H1_H1 ;  /* 0x30000054ff5f7230 */ /* 0x000fc40000004100 */
[----:B------:R-:W-:Y:S01]  /*14b0*/  FMUL.FTZ R104, R99, -1.4426950216293334961 ;  /* 0xbfb8aa3b63687820 */ /* 0x000fe20000410000 */
[----:B------:R-:W3:Y:S01]  /*14c0*/  MUFU.EX2 R125, R34 ;  /* 0x00000022007d7308 */ /* 0x000ee20000000800 */
[----:B------:R-:W-:Y:S01]  /*14d0*/  FMUL.FTZ R84, R97, -1.4426950216293334961 ;  /* 0xbfb8aa3b61547820 */ /* 0x000fe20000410000 */
[--C-:B------:R-:W-:Y:S02]  /*14e0*/  HADD2.F32 R45, -RZ, R87.reuse.H0_H0 ;  /* 0x20000057ff2d7230 */ /* 0x100fe40000004100 */
[----:B------:R-:W-:Y:S01]  /*14f0*/  FMUL.FTZ R88, R95, -1.4426950216293334961 ;  /* 0xbfb8aa3b5f587820 */ /* 0x000fe20000410000 */
[----:B------:R-:W4:Y:S01]  /*1500*/  MUFU.EX2 R127, R32 ;  /* 0x00000020007f7308 */ /* 0x000f220000000800 */
[----:B------:R-:W-:Y:S02]  /*1510*/  HADD2.F32 R87, -RZ, R87.H1_H1 ;  /* 0x30000057ff577230 */ /* 0x000fe40000004100 */
[----:B-1----:R-:W-:Y:S01]  /*1520*/  FADD.FTZ R136, R100, 1 ;  /* 0x3f80000064887421 */ /* 0x002fe20000010000 */
[----:B------:R-:W-:Y:S01]  /*1530*/  FMUL.FTZ R96, R45, -1.4426950216293334961 ;  /* 0xbfb8aa3b2d607820 */ /* 0x000fe20000410000 */
[----:B------:R-:W-:Y:S01]  /*1540*/  MUFU.EX2 R129, R35 ;  /* 0x0000002300817308 */ /* 0x000fe20000000800 */
[----:B------:R-:W-:-:S02]  /*1550*/  HADD2.F32 R100, -RZ, R27.H1_H1 ;  /* 0x3000001bff647230 */ /* 0x000fc40000004100 */
[----:B------:R-:W-:Y:S01]  /*1560*/  FMUL.FTZ R98, R87, -1.4426950216293334961 ;  /* 0xbfb8aa3b57627820 */ /* 0x000fe20000410000 */
[----:B0-----:R-:W-:Y:S01]  /*1570*/  FADD.FTZ R140, R115, 1 ;  /* 0x3f800000738c7421 */ /* 0x001fe20000010000 */
[----:B------:R-:W0:Y:S01]  /*1580*/  MUFU.EX2 R84, R84 ;  /* 0x0000005400547308 */ /* 0x000e220000000800 */
[----:B------:R-:W-:Y:S02]  /*1590*/  HADD2.F32 R115, -RZ, R17.H1_H1 ;  /* 0x30000011ff737230 */ /* 0x000fe40000004100 */
[----:B------:R-:W-:Y:S01]  /*15a0*/  FADD.FTZ R90, R90, 1 ;  /* 0x3f8000005a5a7421 */ /* 0x000fe20000010000 */
[----:B------:R-:W-:Y:S01]  /*15b0*/  FADD.FTZ R86, R86, 1 ;  /* 0x3f80000056567421 */ /* 0x000fe20000010000 */
[----:B------:R-:W1:Y:S01]  /*15c0*/  MUFU.EX2 R88, R88 ;  /* 0x0000005800587308 */ /* 0x000e620000000800 */
[----:B------:R-:W-:Y:S01]  /*15d0*/  FADD.FTZ R94, R94, 1 ;  /* 0x3f8000005e5e7421 */ /* 0x000fe20000010000 */
[--C-:B------:R-:W-:Y:S02]  /*15e0*/  HADD2.F32 R126, -RZ, R21.reuse.H0_H0 ;  /* 0x20000015ff7e7230 */ /* 0x100fe40000004100 */
[----:B---3--:R-:W-:Y:S01]  /*15f0*/  FADD.FTZ R125, R125, 1 ;  /* 0x3f8000007d7d7421 */ /* 0x008fe20000010000 */
[----:B------:R3:W2:Y:S01]  /*1600*/  MUFU.EX2 R109, R102 ;  /* 0x00000066006d7308 */ /* 0x0006a20000000800 */
[----:B------:R-:W-:-:S02]  /*1610*/  HADD2.F32 R128, -RZ, R21.H1_H1 ;  /* 0x30000015ff807230 */ /* 0x000fc40000004100 */
[----:B----4-:R-:W-:Y:S01]  /*1620*/  FADD.FTZ R127, R127, 1 ;  /* 0x3f8000007f7f7421 */ /* 0x010fe20000010000 */
[--C-:B------:R-:W-:Y:S01]  /*1630*/  HADD2.F32 R117, -RZ, R22.reuse.H0_H0 ;  /* 0x20000016ff757230 */ /* 0x100fe20000004100 */
[----:B------:R-:W4:Y:S01]  /*1640*/  MUFU.EX2 R92, R92 ;  /* 0x0000005c005c7308 */ /* 0x000f220000000800 */
[----:B------:R-:W-:Y:S02]  /*1650*/  HADD2.F32 R119, -RZ, R22.H1_H1 ;  /* 0x30000016ff777230 */ /* 0x000fe40000004100 */
[----:B0-----:R-:W-:Y:S01]  /*1660*/  FADD.FTZ R84, R84, 1 ;  /* 0x3f80000054547421 */ /* 0x001fe20000010000 */
[----:B------:R-:W-:Y:S01]  /*1670*/  HADD2.F32 R121, -RZ, R23.H1_H1 ;  /* 0x30000017ff797230 */ /* 0x000fe20000004100 */
[----:B------:R0:W4:Y:S01]  /*1680*/  MUFU.EX2 R123, R104 ;  /* 0x00000068007b7308 */ /* 0x0001220000000800 */
[----:B---3--:R-:W-:Y:S01]  /*1690*/  FMUL.FTZ R102, R103, -1.4426950216293334961 ;  /* 0xbfb8aa3b67667820 */ /* 0x008fe20000410000 */
[----:B-1----:R-:W-:Y:S01]  /*16a0*/  FADD.FTZ R88, R88, 1 ;  /* 0x3f80000058587421 */ /* 0x002fe20000010000 */
[--C-:B------:R-:W-:Y:S01]  /*16b0*/  HADD2.F32 R110, -RZ, R25.reuse.H0_H0 ;  /* 0x20000019ff6e7230 */ /* 0x100fe20000004100 */
[----:B------:R-:W1:Y:S01]  /*16c0*/  MUFU.RCP R120, R84 ;  /* 0x0000005400787308 */ /* 0x000e620000001000 */
[----:B------:R-:W-:-:S02]  /*16d0*/  HADD2.F32 R108, -RZ, R25.H1_H1 ;  /* 0x30000019ff6c7230 */ /* 0x000fc40000004100 */
[----:B--2---:R-:W-:Y:S01]  /*16e0*/  FADD.FTZ R109, R109, 1 ;  /* 0x3f8000006d6d7421 */ /* 0x004fe20000010000 */
[----:B------:R-:W-:Y:S01]  /*16f0*/  FADD.FTZ R129, R129, 1 ;  /* 0x3f80000081817421 */ /* 0x000fe20000010000 */
[----:B------:R-:W-:Y:S01]  /*1700*/  HADD2.F32 R143, -RZ, R4.H0_H0 ;  /* 0x20000004ff8f7230 */ /* 0x000fe20000004100 */
[----:B------:R-:W-:Y:S01]  /*1710*/  UIMAD.WIDE.U32 UR12, UR27, UR14, UR12 ;  /* 0x0000000e1b0c72a5 */ /* 0x000fe2000f8e000c */
[----:B0-----:R-:W-:Y:S02]  /*1720*/  HADD2.F32 R104, -RZ, R26.H1_H1 ;  /* 0x3000001aff687230 */ /* 0x001fe40000004100 */
[----:B----4-:R-:W-:Y:S01]  /*1730*/  FADD.FTZ R92, R92, 1 ;  /* 0x3f8000005c5c7421 */ /* 0x010fe20000010000 */
[----:B------:R0:W-:Y:S01]  /*1740*/  MUFU.EX2 R131, R102 ;  /* 0x0000006600837308 */ /* 0x0001e20000000800 */
[----:B------:R-:W-:Y:S02]  /*1750*/  HADD2.F32 R26, -RZ, R19.H0_H0 ;  /* 0x20000013ff1a7230 */ /* 0x000fe40000004100 */
[----:B------:R-:W-:Y:S01]  /*1760*/  FADD.FTZ R123, R123, 1 ;  /* 0x3f8000007b7b7421 */ /* 0x000fe20000010000 */
[----:B------:R-:W-:Y:S01]  /*1770*/  HADD2.F32 R167, -RZ, R4.H1_H1 ;  /* 0x30000004ffa77230 */ /* 0x000fe20000004100 */
[----:B------:R-:W2:Y:S01]  /*1780*/  MUFU.RCP R122, R88 ;  /* 0x00000058007a7308 */ /* 0x000ea20000001000 */
[--C-:B------:R-:W-:Y:S01]  /*1790*/  HADD2.F32 R145, -RZ, R5.reuse.H0_H0 ;  /* 0x20000005ff917230 */ /* 0x100fe20000004100 */
[----:B------:R-:W-:Y:S01]  /*17a0*/  UIMAD UR13, UR27, UR15, UR13 ;  /* 0x0000000f1b0d72a4 */ /* 0x000fe2000f8e020d */
[----:B------:R-:W-:Y:S01]  /*17b0*/  HADD2.F32 R165, -RZ, R5.H1_H1 ;  /* 0x30000005ffa57230 */ /* 0x000fe20000004100 */
[----:B------:R-:W-:Y:S01]  /*17c0*/  ULEA UR8, UP0, UR12, UR30, 0x1 ;  /* 0x0000001e0c087291 */ /* 0x000fe2000f8008ff */
[----:B0-----:R-:W-:-:S02]  /*17d0*/  HADD2.F32 R102, -RZ, R27.H0_H0 ;  /* 0x2000001bff667230 */ /* 0x001fc40000004100 */
[----:B-1----:R-:W-:Y:S01]  /*17e0*/  FADD.FTZ R20, -R120, 1 ;  /* 0x3f80000078147421 */ /* 0x002fe20000010100 */
[----:B------:R-:W-:Y:S01]  /*17f0*/  HADD2.F32 R27, -RZ, R19.H1_H1 ;  /* 0x30000013ff1b7230 */ /* 0x000fe20000004100 */
[----:B------:R-:W0:Y:S01]  /*1800*/  MUFU.EX2 R96, R96 ;  /* 0x0000006000607308 */ /* 0x000e220000000800 */
[--C-:B------:R-:W-:Y:S02]  /*1810*/  HADD2.F32 R147, -RZ, R6.reuse.H0_H0 ;  /* 0x20000006ff937230 */ /* 0x100fe40000004100 */
[----:B------:R-:W-:Y:S01]  /*1820*/  FFMA.FTZ R20, R97, R20, 1 ;  /* 0x3f80000061147423 */ /* 0x000fe20000010014 */
[----:B------:R-:W-:Y:S01]  /*1830*/  HADD2.F32 R163, -RZ, R6.H1_H1 ;  /* 0x30000006ffa37230 */ /* 0x000fe20000004100 */
[----:B------:R-:W1:Y:S01]  /*1840*/  MUFU.EX2 R98, R98 ;  /* 0x0000006200627308 */ /* 0x000e620000000800 */
[--C-:B------:R-:W-:Y:S01]  /*1850*/  HADD2.F32 R141, -RZ, R7.reuse.H0_H0 ;  /* 0x20000007ff8d7230 */ /* 0x100fe20000004100 */
[----:B------:R-:W-:Y:S01]  /*1860*/  ULEA.HI.X UR12, UR12, UR31, UR13, 0x1, UP0 ;  /* 0x0000001f0c0c7291 */ /* 0x000fe200080f0c0d */
[----:B------:R-:W-:Y:S01]  /*1870*/  HADD2.F32 R161, -RZ, R7.H1_H1 ;  /* 0x30000007ffa17230 */ /* 0x000fe20000004100 */
[----:B------:R-:W-:Y:S01]  /*1880*/  MUFU.RCP R105, R90 ;  /* 0x0000005a00697308 */ /* 0x000fe20000001000 */
[----:B------:R-:W-:-:S02]  /*1890*/  HADD2.F32 R139, -RZ, R8.H0_H0 ;  /* 0x20000008ff8b7230 */ /* 0x000fc40000004100 */
[----:B--2---:R-:W-:Y:S01]  /*18a0*/  FADD.FTZ R22, -R122, 1 ;  /* 0x3f8000007a167421 */ /* 0x004fe20000010100 */
[----:B------:R-:W-:Y:S01]  /*18b0*/  HADD2.F32 R159, -RZ, R8.H1_H1 ;  /* 0x30000008ff9f7230 */ /* 0x000fe20000004100 */
[----:B------:R-:W-:Y:S01]  /*18c0*/  MOV R8, UR8 ;  /* 0x0000000800087c02 */ /* 0x000fe20008000f00 */
[----:B------:R-:W-:Y:S02]  /*18d0*/  HADD2.F32 R157, -RZ, R9.H1_H1 ;  /* 0x30000009ff9d7230 */ /* 0x000fe40000004100 */
[----:B0-----:R-:W-:Y:S01]  /*18e0*/  FADD.FTZ R96, R96, 1 ;  /* 0x3f80000060607421 */ /* 0x001fe20000010000 */
[----:B------:R-:W-:Y:S01]  /*18f0*/  FFMA.FTZ R22, R95, R22, 1 ;  /* 0x3f8000005f167423 */ /* 0x000fe20000010016 */
[----:B------:R-:W0:Y:S01]  /*1900*/  MUFU.RCP R118, R86 ;  /* 0x0000005600767308 */ /* 0x000e220000001000 */
[----:B------:R-:W-:Y:S01]  /*1910*/  UISETP.NE.U32.AND UP0, UPT, UR34, URZ, UPT ;  /* 0x000000ff2200728c */ /* 0x000fe2000bf05070 */
[----:B-1----:R-:W-:Y:S01]  /*1920*/  FADD.FTZ R98, R98, 1 ;  /* 0x3f80000062627421 */ /* 0x002fe20000010000 */
[----:B------:R-:W-:-:S02]  /*1930*/  HADD2.F32 R155, -RZ, R10.H1_H1 ;  /* 0x3000000aff9b7230 */ /* 0x000fc40000004100 */
[----:B------:R-:W-:Y:S01]  /*1940*/  UISETP.NE.AND.EX UP0, UPT, UR35, URZ, UPT, UP0 ;  /* 0x000000ff2300728c */ /* 0x000fe2000bf05300 */
[----:B------:R-:W-:Y:S02]  /*1950*/  HADD2.F32 R153, -RZ, R11.H1_H1 ;  /* 0x3000000bff997230 */ /* 0x000fe40000004100 */
[----:B------:R-:W-:Y:S08]  /*1960*/  MUFU.RCP R107, R92 ;  /* 0x0000005c006b7308 */ /* 0x000ff00000001000 */
[----:B------:R-:W-:Y:S01]  /*1970*/  MUFU.RCP R124, R94 ;  /* 0x0000005e007c7308 */ /* 0x000fe20000001000 */
[----:B0-----:R-:W-:-:S04]  /*1980*/  FADD.FTZ R84, -R118, 1 ;  /* 0x3f80000076547421 */ /* 0x001fc80000010100 */
[----:B------:R-:W-:-:S03]  /*1990*/  FFMA.FTZ R84, R85, R84, 1 ;  /* 0x3f80000055547423 */ /* 0x000fc60000010054 */
[----:B------:R-:W0:Y:S08]  /*19a0*/  MUFU.RCP R130, R96 ;  /* 0x0000006000827308 */ /* 0x000e300000001000 */
[----:B------:R1:W2:Y:S08]  /*19b0*/  MUFU.RCP R132, R98 ;  /* 0x0000006200847308 */ /* 0x0002b00000001000 */
[----:B------:R-:W-:Y:S01]  /*19c0*/  MUFU.RCP R136, R136 ;  /* 0x0000008800887308 */ /* 0x000fe20000001000 */
[----:B-1----:R-:W-:-:S02]  /*19d0*/  HADD2.F32 R98, -RZ, R12.H0_H0 ;  /* 0x2000000cff627230 */ /* 0x002fc40000004100 */
[----:B0-----:R-:W-:-:S05]  /*19e0*/  FADD.FTZ R88, -R130, 1 ;  /* 0x3f80000082587421 */ /* 0x001fca0000010100 */
[----:B------:R0:W-:Y:S01]  /*19f0*/  MUFU.RCP R138, R109 ;  /* 0x0000006d008a7308 */ /* 0x0001e20000001000 */
[----:B--2---:R-:W-:-:S04]  /*1a00*/  FADD.FTZ R90, -R132, 1 ;  /* 0x3f800000845a7421 */ /* 0x004fc80000010100 */
[----:B------:R-:W-:-:S03]  /*1a10*/  FFMA.FTZ R90, R87, R90, 1 ;  /* 0x3f800000575a7423 */ /* 0x000fc6000001005a */
[----:B------:R-:W-:Y:S01]  /*1a20*/  MUFU.RCP R140, R140 ;  /* 0x0000008c008c7308 */ /* 0x000fe20000001000 */
[----:B0-----:R-:W-:-:S04]  /*1a30*/  FADD.FTZ R109, -R107, 1 ;  /* 0x3f8000006b6d7421 */ /* 0x001fc80000010100 */
[C---:B------:R-:W-:Y:S01]  /*1a40*/  FFMA.FTZ R109, R44.reuse, R109, 1 ;  /* 0x3f8000002c6d7423 */ /* 0x040fe2000001006d */
[----:B------:R-:W-:Y:S02]  /*1a50*/  FMUL.FTZ R44, R44, R107 ;  /* 0x0000006b2c2c7220 */ /* 0x000fe40000410000 */
[----:B------:R-:W0:Y:S08]  /*1a60*/  MUFU.RCP R144, R125 ;  /* 0x0000007d00907308 */ /* 0x000e300000001000 */
[----:B------:R1:W2:Y:S08]  /*1a70*/  MUFU.RCP R142, R123 ;  /* 0x0000007b008e7308 */ /* 0x0002b00000001000 */
[----:B------:R3:W-:Y:S01]  /*1a80*/  MUFU.RCP R156, R127 ;  /* 0x0000007f009c7308 */ /* 0x0007e20000001000 */
[C---:B-1----:R-:W-:Y:S01]  /*1a90*/  FFMA.FTZ R123, R45.reuse, R88, 1 ;  /* 0x3f8000002d7b7423 */ /* 0x042fe20000010058 */
[----:B0-----:R-:W-:Y:S01]  /*1aa0*/  FADD.FTZ R92, -R144, 1 ;  /* 0x3f800000905c7421 */ /* 0x001fe20000010100 */
[----:B------:R-:W-:-:S05]  /*1ab0*/  FMUL.FTZ R45, R45, R130 ;  /* 0x000000822d2d7220 */ /* 0x000fca0000410000 */
[----:B------:R0:W-:Y:S01]  /*1ac0*/  MUFU.RCP R135, R129 ;  /* 0x0000008100877308 */ /* 0x0001e20000001000 */
[----:B------:R1:W-:Y:S04]  /*1ad0*/  STS.128 [R47], R36 ;  /* 0x000000242f007388 */ /* 0x0003e80000000c00 */
[----:B------:R4:W-:Y:S01]  /*1ae0*/  STS.128 [R47+0x200], R40 ;  /* 0x000200282f007388 */ /* 0x0009e20000000c00 */
[----:B------:R-:W-:-:S03]  /*1af0*/  NOP ;  /* 0x0000000000007918 */ /* 0x000fc60000000000 */
[----:B------:R-:W3:Y:S01]  /*1b00*/  LDS.128 R32, [R46] ;  /* 0x000000002e207984 */ /* 0x000ee20000000c00 */
[--C-:B-1----:R-:W-:Y:S02]  /*1b10*/  HADD2.F32 R37, -RZ, R18.reuse.H0_H0 ;  /* 0x20000012ff257230 */ /* 0x102fe40000004100 */
[----:B------:R-:W-:Y:S02]  /*1b20*/  HADD2.F32 R38, -RZ, R18.H1_H1 ;  /* 0x30000012ff267230 */ /* 0x000fe40000004100 */
[--C-:B----4-:R-:W-:Y:S02]  /*1b30*/  HADD2.F32 R41, -RZ, R16.reuse.H0_H0 ;  /* 0x20000010ff297230 */ /* 0x110fe40000004100 */
[----:B------:R-:W-:Y:S02]  /*1b40*/  HADD2.F32 R42, -RZ, R16.H1_H1 ;  /* 0x30000010ff2a7230 */ /* 0x000fe40000004100 */
[----:B------:R-:W-:Y:S02]  /*1b50*/  HADD2.F32 R43, -RZ, R17.H0_H0 ;  /* 0x20000011ff2b7230 */ /* 0x000fe40000004100 */
[----:B------:R-:W1:Y:S01]  /*1b60*/  LDS.128 R16, [R46+0x10] ;  /* 0x000010002e107984 */ /* 0x000e620000000c00 */
[----:B------:R-:W-:-:S02]  /*1b70*/  HADD2.F32 R40, -RZ, R23.H0_H0 ;  /* 0x20000017ff287230 */ /* 0x000fc40000004100 */
        /* <DEDUP_REMOVED lines=8> */
[--C-:B------:R-:W-:Y:S02]  /*1c00*/  HADD2.F32 R39, -RZ, R35.reuse.H0_H0 ;  /* 0x20000023ff277230 */ /* 0x100fe40000004100 */
[----:B------:R-:W-:Y:S01]  /*1c10*/  FMUL.FTZ R23, R122, R23 ;  /* 0x000000177a177220 */ /* 0x000fe20000410000 */
[----:B------:R-:W-:Y:S02]  /*1c20*/  HADD2.F32 R134, -RZ, R35.H1_H1 ;  /* 0x30000023ff867230 */ /* 0x000fe40000004100 */
[----:B------:R-:W-:Y:S01]  /*1c30*/  FMUL.FTZ R20, R21, R20 ;  /* 0x0000001415147220 */ /* 0x000fe20000410000 */
[----:B------:R-:W-:Y:S01]  /*1c40*/  FADD.FTZ R21, -R105, 1 ;  /* 0x3f80000069157421 */ /* 0x000fe20000010100 */
[----:B------:R-:W-:Y:S01]  /*1c50*/  FMUL.FTZ R23, R23, R22 ;  /* 0x0000001617177220 */ /* 0x000fe20000410000 */
[----:B------:R-:W-:Y:S01]  /*1c60*/  FMUL.FTZ R22, R126, R25 ;  /* 0x000000197e167220 */ /* 0x000fe20000410000 */
[----:B------:R-:W-:Y:S01]  /*1c70*/  FMUL.FTZ R35, R128, R33 ;  /* 0x0000002180237220 */ /* 0x000fe20000410000 */
[----:B------:R-:W-:Y:S01]  /*1c80*/  FMUL.FTZ R86, R117, R36 ;  /* 0x0000002475567220 */ /* 0x000fe20000410000 */
[----:B------:R-:W-:-:S02]  /*1c90*/  HADD2.F32 R34, -RZ, R34.H1_H1 ;  /* 0x30000022ff227230 */ /* 0x000fc40000004100 */
        /* <DEDUP_REMOVED lines=13> */
[----:B-1----:R-:W-:-:S02]  /*1d70*/  HADD2.F32 R146, -RZ, R16.H0_H0 ;  /* 0x20000010ff927230 */ /* 0x002fc40000004100 */
[----:B------:R-:W-:Y:S01]  /*1d80*/  FMUL.FTZ R125, R132, R125 ;  /* 0x0000007d847d7220 */ /* 0x000fe20000410000 */
[----:B------:R-:W-:Y:S01]  /*1d90*/  FMUL.FTZ R88, R130, R109 ;  /* 0x0000006d82587220 */ /* 0x000fe20000410000 */
[----:B------:R-:W-:Y:S01]  /*1da0*/  FMUL.FTZ R109, R35, R22 ;  /* 0x00000016236d7220 */ /* 0x000fe20000410000 */
[----:B------:R-:W-:Y:S02]  /*1db0*/  HADD2.F32 R35, -RZ, R16.H1_H1 ;  /* 0x30000010ff237230 */ /* 0x000fe40000004100 */
[----:B------:R-:W-:Y:S01]  /*1dc0*/  FMUL.FTZ R127, R125, R90 ;  /* 0x0000005a7d7f7220 */ /* 0x000fe20000410000 */
[--C-:B------:R-:W-:Y:S02]  /*1dd0*/  HADD2.F32 R148, -RZ, R17.reuse.H0_H0 ;  /* 0x20000011ff947230 */ /* 0x100fe40000004100 */
[----:B------:R-:W-:Y:S01]  /*1de0*/  FADD.FTZ R16, -R136, 1 ;  /* 0x3f80000088107421 */ /* 0x000fe20000010100 */
[----:B------:R-:W-:Y:S02]  /*1df0*/  HADD2.F32 R150, -RZ, R17.H1_H1 ;  /* 0x30000011ff967230 */ /* 0x000fe40000004100 */
[----:B------:R-:W-:Y:S01]  /*1e00*/  FMUL.FTZ R17, R41, R146 ;  /* 0x0000009229117220 */ /* 0x000fe20000410000 */
[----:B------:R-:W-:Y:S01]  /*1e10*/  FADD.FTZ R90, R131, 1 ;  /* 0x3f800000835a7421 */ /* 0x000fe20000010000 */
[----:B------:R-:W-:Y:S01]  /*1e20*/  FMUL.FTZ R88, R88, R123 ;  /* 0x0000007b58587220 */ /* 0x000fe20000410000 */
[----:B------:R-:W-:-:S02]  /*1e30*/  HADD2.F32 R152, -RZ, R18.H0_H0 ;  /* 0x20000012ff987230 */ /* 0x000fc40000004100 */
[----:B------:R-:W-:Y:S01]  /*1e40*/  FFMA.FTZ R16, R89, R16, 1 ;  /* 0x3f80000059107423 */ /* 0x000fe20000010010 */
[----:B------:R-:W-:Y:S02]  /*1e50*/  HADD2.F32 R123, -RZ, R18.H1_H1 ;  /* 0x30000012ff7b7230 */ /* 0x000fe40000004100 */
[----:B------:R-:W-:Y:S01]  /*1e60*/  FMUL.FTZ R17, R136, R17 ;  /* 0x0000001188117220 */ /* 0x000fe20000410000 */
[----:B------:R-:W-:Y:S01]  /*1e70*/  FADD.FTZ R18, -R138, 1 ;  /* 0x3f8000008a127421 */ /* 0x000fe20000010100 */
[----:B0-----:R-:W-:Y:S01]  /*1e80*/  FMUL.FTZ R129, R42, R35 ;  /* 0x000000232a817220 */ /* 0x001fe20000410000 */
[----:B------:R0:W1:Y:S01]  /*1e90*/  MUFU.RCP R158, R90 ;  /* 0x0000005a009e7308 */ /* 0x0000620000001000 */
[----:B------:R-:W-:Y:S01]  /*1ea0*/  FMUL.FTZ R22, R17, R16 ;  /* 0x0000001011167220 */ /* 0x000fe20000410000 */
[----:B------:R-:W-:Y:S01]  /*1eb0*/  FFMA.FTZ R18, R91, R18, 1 ;  /* 0x3f8000005b127423 */ /* 0x000fe20000010012 */
[----:B------:R-:W-:Y:S01]  /*1ec0*/  FMUL.FTZ R129, R138, R129 ;  /* 0x000000818a817220 */ /* 0x000fe20000410000 */
[----:B------:R-:W-:Y:S01]  /*1ed0*/  FADD.FTZ R16, -R140, 1 ;  /* 0x3f8000008c107421 */ /* 0x000fe20000010100 */
[----:B------:R-:W-:Y:S01]  /*1ee0*/  FMUL.FTZ R17, R43, R148 ;  /* 0x000000942b117220 */ /* 0x000fe20000410000 */
[----:B------:R-:W-:-:S02]  /*1ef0*/  HADD2.F32 R125, -RZ, R19.H0_H0 ;  /* 0x20000013ff7d7230 */ /* 0x000fc40000004100 */
[----:B------:R-:W-:Y:S01]  /*1f00*/  FMUL.FTZ R129, R129, R18 ;  /* 0x0000001281817220 */ /* 0x000fe20000410000 */
[----:B------:R-:W-:Y:S02]  /*1f10*/  HADD2.F32 R154, -RZ, R19.H1_H1 ;  /* 0x30000013ff9a7230 */ /* 0x000fe40000004100 */
[----:B------:R-:W-:Y:S01]  /*1f20*/  FFMA.FTZ R16, R83, R16, 1 ;  /* 0x3f80000053107423 */ /* 0x000fe20000010010 */
[----:B------:R-:W-:Y:S01]  /*1f30*/  FMUL.FTZ R17, R140, R17 ;  /* 0x000000118c117220 */ /* 0x000fe20000410000 */
[C---:B--2---:R-:W-:Y:S01]  /*1f40*/  FADD.FTZ R18, -R142.reuse, 1 ;  /* 0x3f8000008e127421 */ /* 0x044fe20000010100 */
[----:B------:R-:W-:Y:S01]  /*1f50*/  FMUL.FTZ R19, R115, R150 ;  /* 0x0000009673137220 */ /* 0x000fe20000410000 */
        /* <DEDUP_REMOVED lines=8> */
[----:B------:R-:W-:Y:S01]  /*1fe0*/  FADD.FTZ R18, -R156, 1 ;  /* 0x3f8000009c127421 */ /* 0x000fe20000010100 */
[----:B------:R-:W-:Y:S01]  /*1ff0*/  FMUL.FTZ R92, R16, R17 ;  /* 0x00000011105c7220 */ /* 0x000fe20000410000 */
[----:B------:R-:W-:Y:S01]  /*2000*/  FADD.FTZ R19, -R135, 1 ;  /* 0x3f80000087137421 */ /* 0x000fe20000010100 */
        /* <DEDUP_REMOVED lines=28> */
[----:B------:R-:W-:-:S02]  /*21d0*/  HADD2.F32 R94, -RZ, R13.H0_H0 ;  /* 0x2000000dff5e7230 */ /* 0x000fc40000004100 */
[----:B------:R-:W-:Y:S01]  /*21e0*/  FMUL.FTZ R0, R0, R105 ;  /* 0x0000006900007220 */ /* 0x000fe20000410000 */
[----:B------:R-:W-:Y:S02]  /*21f0*/  HADD2.F32 R88, -RZ, R14.H1_H1 ;  /* 0x3000000eff587230 */ /* 0x000fe40000004100 */
[----:B------:R-:W-:Y:S01]  /*2200*/  FMUL.FTZ R118, R85, R118 ;  /* 0x0000007655767220 */ /* 0x000fe20000410000 */
[----:B------:R-:W-:Y:S01]  /*2210*/  HADD2.F32 R137, -RZ, R9.H0_H0 ;  /* 0x20000009ff897230 */ /* 0x000fe20000004100 */
[----:B------:R-:W-:Y:S01]  /*2220*/  MOV R9, UR12 ;  /* 0x0000000c00097c02 */ /* 0x000fe20008000f00 */
        /* <DEDUP_REMOVED lines=27> */
[----:B0-----:R-:W-:Y:S02]  /*23e0*/  HADD2.F32 R23, -RZ, R10.H0_H0 ;  /* 0x2000000aff177230 */ /* 0x001fe40000004100 */
[----:B------:R-:W-:Y:S01]  /*23f0*/  FMUL.FTZ R91, R115, R142 ;  /* 0x0000008e735b7220 */ /* 0x000fe20000410000 */
[----:B------:R-:W-:-:S02]  /*2400*/  HADD2.F32 R21, -RZ, R11.H0_H0 ;  /* 0x2000000bff157230 */ /* 0x000fc40000004100 */
        /* <DEDUP_REMOVED lines=50> */
.L_x_6261:
[----:B------:R-:W-:Y:S01]  /*2730*/  FFMA.FTZ R76, R113, R114, R76 ;  /* 0x00000072714c7223 */ /* 0x000fe2000001004c */
[----:B------:R-:W2:Y:S01]  /*2740*/  LDCU UR8, c[0x0][0x38c] ;  /* 0x00007180ff0877ac */ /* 0x000ea20008000800 */
[----:B------:R-:W-:Y:S02]  /*2750*/  HFMA2 R117, -RZ, RZ, 0, 0 ;  /* 0x00000000ff757431 */ /* 0x000fe400000001ff */
[----:B-----5:R-:W-:Y:S01]  /*2760*/  FADD.FTZ R168, R143, R78 ;  /* 0x0000004e8fa87221 */ /* 0x020fe20000010000 */
[----:B------:R-:W-:Y:S01]  /*2770*/  FFMA.FTZ R76, R111, R112, R76 ;  /* 0x000000706f4c7223 */ /* 0x000fe2000001004c */
[--C-:B------:R-:W-:Y:S01]  /*2780*/  FADD.FTZ R166, R145, R78.reuse ;  /* 0x0000004e91a67221 */ /* 0x100fe20000010000 */
[--C-:B------:R-:W-:Y:S01]  /*2790*/  FADD.FTZ R164, R147, R78.reuse ;  /* 0x0000004e93a47221 */ /* 0x100fe20000010000 */
[----:B------:R-:W-:Y:S01]  /*27a0*/  FADD.FTZ R160, R141, R78 ;  /* 0x0000004e8da07221 */ /* 0x000fe20000010000 */
[----:B------:R-:W-:Y:S01]  /*27b0*/  FFMA.FTZ R76, R109, R110, R76 ;  /* 0x0000006e6d4c7223 */ /* 0x000fe2000001004c */
[--C-:B------:R-:W-:Y:S01]  /*27c0*/  FADD.FTZ R158, R139, R78.reuse ;  /* 0x0000004e8b9e7221 */ /* 0x100fe20000010000 */
[----:B------:R-:W-:Y:S01]  /*27d0*/  FADD.FTZ R156, R137, R78 ;  /* 0x0000004e899c7221 */ /* 0x000fe20000010000 */
[----:B------:R-:W-:Y:S01]  /*27e0*/  CS2R R134, SRZ ;  /* 0x0000000000867805 */ /* 0x000fe2000001ff00 */
[----:B------:R-:W-:Y:S01]  /*27f0*/  FFMA.FTZ R76, R107, R108, R76 ;  /* 0x0000006c6b4c7223 */ /* 0x000fe2000001004c */
[----:B------:R-:W-:-:S02]  /*2800*/  CS2R R132, SRZ ;  /* 0x0000000000847805 */ /* 0x000fc4000001ff00 */
[----:B------:R-:W-:Y:S02]  /*2810*/  CS2R R130, SRZ ;  /* 0x0000000000827805 */ /* 0x000fe4000001ff00 */
[----:B------:R-:W-:Y:S01]  /*2820*/  CS2R R128, SRZ ;  /* 0x0000000000807805 */ /* 0x000fe2000001ff00 */
[----:B------:R-:W-:Y:S01]  /*2830*/  FFMA.FTZ R76, R105, R106, R76 ;  /* 0x0000006a694c7223 */ /* 0x000fe2000001004c */
[----:B------:R-:W-:Y:S02]  /*2840*/  CS2R R126, SRZ ;  /* 0x00000000007e7805 */ /* 0x000fe4000001ff00 */
[----:B------:R-:W-:Y:S01]  /*2850*/  CS2R R124, SRZ ;  /* 0x00000000007c7805 */ /* 0x000fe2000001ff00 */
[----:B--2---:R-:W-:Y:S01]  /*2860*/  UISETP.GE.AND UP0, UPT, UR8, 0x1, UPT ;  /* 0x000000010800788c */ /* 0x004fe2000bf06270 */
[----:B------:R-:W-:Y:S01]  /*2870*/  FFMA.FTZ R76, R103, R104, R76 ;  /* 0x00000068674c7223 */ /* 0x000fe2000001004c */
[----:B------:R-:W-:Y:S02]  /*2880*/  CS2R R122, SRZ ;  /* 0x00000000007a7805 */ /* 0x000fe4000001ff00 */
[----:B------:R-:W-:Y:S01]  /*2890*/  MOV R115, RZ ;  /* 0x000000ff00737202 */ /* 0x000fe20000000f00 */
        /* <DEDUP_REMOVED lines=38> */
[----:B------:R-:W2:Y:S01]  /*2b00*/  LDC.64 R118, c[0x0][0x3c0] ;  /* 0x0000f000ff767b82 */ /* 0x000ea20000000a00 */
[----:B------:R-:W-:Y:S01]  /*2b10*/  UISETP.NE.AND UP0, UPT, UR19, 0x1, UPT ;  /* 0x000000011300788c */ /* 0x000fe2000bf05270 */
[----:B------:R-:W-:Y:S01]  /*2b20*/  IADD3 R40, P0, PT, R28, UR6, RZ ;  /* 0x000000061c287c10 */ /* 0x000fe2000ff1e0ff */
[----:B------:R-:W3:Y:S01]  /*2b30*/  LDCU UR33, c[0x0][0x394] ;  /* 0x00007280ff2177ac */ /* 0x000ee20008000800 */
[----:B------:R-:W-:Y:S02]  /*2b40*/  IADD3 R42, P1, PT, R2, UR6, RZ ;  /* 0x00000006022a7c10 */ /* 0x000fe4000ff3e0ff */
[----:B------:R-:W-:Y:S01]  /*2b50*/  IADD3 R169, PT, PT, R30, UR6, RZ ;  /* 0x000000061ea97c10 */ /* 0x000fe2000fffe0ff */
[----:B------:R-:W4:Y:S01]  /*2b60*/  LDCU UR36, c[0x0][0x38c] ;  /* 0x00007180ff2477ac */ /* 0x000f220008000800 */
[----:B------:R-:W0:Y:S01]  /*2b70*/  LDC.64 R32, c[0x0][0x440] ;  /* 0x00011000ff207b82 */ /* 0x000e220000000a00 */
[----:B------:R-:W-:Y:S02]  /*2b80*/  PLOP3.LUT P2, PT, PT, PT, UP0, 0x80, 0x8 ;  /* 0x000000000008781c */ /* 0x000fe40003f4f008 */
[----:B------:R-:W-:Y:S01]  /*2b90*/  MOV R135, RZ ;  /* 0x000000ff00877202 */ /* 0x000fe20000000f00 */
[----:B------:R-:W0:Y:S01]  /*2ba0*/  LDCU UR15, c[0x0][0x388] ;  /* 0x00007100ff0f77ac */ /* 0x000e220008000800 */
[----:B------:R-:W-:-:S02]  /*2bb0*/  ISETP.EQ.AND P2, PT, R162, RZ, P2 ;  /* 0x000000ffa200720c */ /* 0x000fc40001742270 */
[----:B------:R-:W-:Y:S01]  /*2bc0*/  IADD3.X R41, PT, PT, RZ, R49, RZ, P0, !PT ;  /* 0x00000031ff297210 */ /* 0x000fe200007fe4ff */
[----:B------:R-:W0:Y:S01]  /*2bd0*/  LDC.64 R34, c[0x0][0x3a8] ;  /* 0x0000ea00ff227b82 */ /* 0x000e220000000a00 */
[----:B------:R-:W-:Y:S01]  /*2be0*/  IADD3.X R43, PT, PT, RZ, R48, RZ, P1, !PT ;  /* 0x00000030ff2b7210 */ /* 0x000fe20000ffe4ff */
[----:B------:R-:W0:Y:S01]  /*2bf0*/  LDCU.64 UR30, c[0x0][0x538] ;  /* 0x0000a700ff1e77ac */ /* 0x000e220008000a00 */
[----:B------:R-:W0:Y:S05]  /*2c00*/  LDCU.64 UR34, c[0x0][0x540] ;  /* 0x0000a800ff2277ac */ /* 0x000e2a0008000a00 */
[----:B------:R-:W0:Y:S01]  /*2c10*/  LDC.64 R120, c[0x0][0x3e0] ;  /* 0x0000f800ff787b82 */ /* 0x000e220000000a00 */
[----:B------:R-:W-:-:S07]  /*2c20*/  UMOV UR8, URZ ;  /* 0x000000ff00087c82 */ /* 0x000fce0008000000 */
[----:B------:R-:W0:Y:S08]  /*2c30*/  LDC.64 R36, c[0x0][0x4d0] ;  /* 0x00013400ff247b82 */ /* 0x000e300000000a00 */
[----:B---34-:R-:W0:Y:S02]  /*2c40*/  LDC.64 R38, c[0x0][0x4f0] ;  /* 0x00013c00ff267b82 */ /* 0x018e240000000a00 */
.L_x_6307:
[----:B012---:R-:W-:-:S04]  /*2c50*/  IMAD.WIDE.U32 R4, R118, UR8, RZ ;  /* 0x0000000876047c25 */ /* 0x007fc8000f8e00ff */
[----:B------:R-:W-:Y:S01]  /*2c60*/  IMAD R5, R119, UR8, R5 ;  /* 0x0000000877057c24 */ /* 0x000fe2000f8e0205 */
[----:B------:R-:W-:-:S04]  /*2c70*/  LEA R16, P0, R4, R72, 0x1 ;  /* 0x0000004804107211 */ /* 0x000fc800078008ff */
[----:B------:R-:W-:-:S03]  /*2c80*/  LEA.HI.X R17, R4, R70, R5, 0x1, P0 ;  /* 0x0000004604117211 */ /* 0x000fc600000f0c05 */
[----:B------:R-:W-:-:S05]  /*2c90*/  IMAD.WIDE.U32 R16, R51, 0x10, R16 ;  /* 0x0000001033107825 */ /* 0x000fca00078e0010 */
[----:B------:R-:W2:Y:S04]  /*2ca0*/  LDG.E.128 R4, desc[UR28][R16.64] ;  /* 0x0000001c10047981 */ /* 0x000ea8000c1e1d00 */
[----:B---3--:R-:W3:Y:S01]  /*2cb0*/  LDG.E.128 R8, desc[UR28][R16.64+0x200] ;  /* 0x0002001c10087981 */ /* 0x008ee2000c1e1d00 */
[----:B------:R-:W-:Y:S02]  /*2cc0*/  MOV R12, UR16 ;  /* 0x00000010000c7c02 */ /* 0x000fe40008000f00 */
[----:B------:R-:W-:Y:S02]  /*2cd0*/  MOV R15, UR18 ;  /* 0x00000012000f7c02 */ /* 0x000fe40008000f00 */
[----:B------:R-:W-:Y:S02]  /*2ce0*/  MOV R14, R12 ;  /* 0x0000000c000e7202 */ /* 0x000fe40000000f00 */
[----:B------:R-:W-:Y:S01]  /*2cf0*/  MOV R13, UR17 ;  /* 0x00000011000d7c02 */ /* 0x000fe20008000f00 */
[----:B------:R-:W-:-:S04]  /*2d00*/  IMAD.WIDE.U32 R12, R120, UR8, RZ ;  /* 0x00000008780c7c25 */ /* 0x000fc8000f8e00ff */
[----:B------:R-:W-:-:S04]  /*2d10*/  IMAD.WIDE.U32 R14, R34, UR8, R14 ;  /* 0x00000008220e7c25 */ /* 0x000fc8000f8e000e */
[----:B------:R-:W-:Y:S01]  /*2d20*/  IMAD R0, R35, UR8, R15 ;  /* 0x0000000823007c24 */ /* 0x000fe2000f8e020f */
[----:B------:R-:W-:-:S04]  /*2d30*/  LEA R44, P0, R14, R32, 0x2 ;  /* 0x000000200e2c7211 */ /* 0x000fc800078010ff */
[----:B------:R-:W-:Y:S01]  /*2d40*/  LEA.HI.X R45, R14, R33, R0, 0x2, P0 ;  /* 0x000000210e2d7211 */ /* 0x000fe200000f1400 */
[----:B------:R-:W-:Y:S01]  /*2d50*/  IMAD R0, R121, UR8, R13 ;  /* 0x0000000879007c24 */ /* 0x000fe2000f8e020d */
[----:B------:R-:W-:-:S03]  /*2d60*/  LEA R14, P0, R12, R79, 0x1 ;  /* 0x0000004f0c0e7211 */ /* 0x000fc600078008ff */
[----:B----4-:R-:W4:Y:S01]  /*2d70*/  LDG.E R44, desc[UR28][R44.64] ;  /* 0x0000001c2c2c7981 */ /* 0x010f22000c1e1900 */
[----:B------:R-:W-:-:S03]  /*2d80*/  LEA.HI.X R15, R12, R77, R0, 0x1, P0 ;  /* 0x0000004d0c0f7211 */ /* 0x000fc600000f0c00 */
[----:B------:R-:W-:Y:S01]  /*2d90*/  IMAD.WIDE.U32 R82, R51, 0x10, R14 ;  /* 0x0000001033527825 */ /* 0x000fe200078e000e */
[----:B--2---:R-:W-:Y:S04]  /*2da0*/  STS.128 [R47], R4 ;  /* 0x000000042f007388 */ /* 0x004fe80000000c00 */
[----:B---3--:R-:W-:Y:S01]  /*2db0*/  STS.128 [R47+0x200], R8 ;  /* 0x000200082f007388 */ /* 0x008fe20000000c00 */
[----:B------:R-:W-:-:S03]  /*2dc0*/  NOP ;  /* 0x0000000000007918 */ /* 0x000fc60000000000 */
[----:B------:R-:W2:Y:S04]  /*2dd0*/  LDG.E.128 R20, desc[UR28][R82.64] ;  /* 0x0000001c52147981 */ /* 0x000ea8000c1e1d00 */
[----:B------:R0:W3:Y:S04]  /*2de0*/  LDG.E.128 R24, desc[UR28][R82.64+0x200] ;  /* 0x0002001c52187981 */ /* 0x0000e8000c1e1d00 */
[----:B------:R-:W1:Y:S04]  /*2df0*/  LDS.128 R12, [R46] ;  /* 0x000000002e0c7984 */ /* 0x000e680000000c00 */
[----:B------:R-:W5:Y:S01]  /*2e00*/  LDS.128 R16, [R46+0x10] ;  /* 0x000010002e107984 */ /* 0x000f620000000c00 */
[----:B------:R-:W0:Y:S01]  /*2e10*/  S2UR UR14, SR_CgaCtaId ;  /* 0x00000000000e79c3 */ /* 0x000e220000008800 */
[----:B------:R-:W-:Y:S01]  /*2e20*/  USHF.L.U32 UR12, UR26, 0x8, URZ ;  /* 0x000000081a0c7899 */ /* 0x000fe200080006ff */
[----:B----4-:R-:W-:-:S03]  /*2e30*/  FMUL.FTZ R170, R44, 1.4426950216293334961 ;  /* 0x3fb8aa3b2caa7820 */ /* 0x010fc60000410000 */
[----:B------:R-:W-:Y:S01]  /*2e40*/  ULOP3.LUT UR12, UR12, 0x100, URZ, 0xc0, !UPT ;  /* 0x000001000c0c7892 */ /* 0x000fe2000f8ec0ff */
[----:B------:R-:W-:-:S03]  /*2e50*/  FMUL.FTZ R213, R168, R170 ;  /* 0x000000aaa8d57220 */ /* 0x000fc60000410000 */
[----:B------:R-:W-:Y:S01]  /*2e60*/  UIADD3 UR12, UPT, UPT, UR12, UR8, URZ ;  /* 0x000000080c0c7290 */ /* 0x000fe2000fffe0ff */
[----:B------:R-:W-:Y:S01]  /*2e70*/  ISETP.NE.AND P1, PT, R30, RZ, PT ;  /* 0x000000ff1e00720c */ /* 0x000fe20003f25270 */
[----:B------:R-:W-:Y:S01]  /*2e80*/  UMOV UR13, 0x400 ;  /* 0x00000400000d7882 */ /* 0x000fe20000000000 */
[-C--:B------:R-:W-:Y:S01]  /*2e90*/  FMUL.FTZ R0, R167, R170.reuse ;  /* 0x000000aaa7007220 */ /* 0x080fe20000410000 */
[----:B------:R-:W4:Y:S01]  /*2ea0*/  MUFU.EX2 R213, R213 ;  /* 0x000000d500d57308 */ /* 0x000f220000000800 */
        /* <DEDUP_REMOVED lines=12> */
[----:B0-----:R-:W-:Y:S01]  /*2f70*/  ULEA UR13, UR14, UR13, 0x18 ;  /* 0x0000000d0e0d7291 */ /* 0x001fe2000f8ec0ff */
[----:B------:R-:W-:Y:S01]  /*2f80*/  SEL R83, R75, UR12, P1 ;  /* 0x0000000c4b537c07 */ /* 0x000fe20008800000 */
[----:B-1----:R-:W-:-:S02]  /*2f90*/  HADD2.F32 R45, -RZ, R12.H0_H0 ;  /* 0x2000000cff2d7230 */ /* 0x002fc40000004100 */
[----:B------:R-:W-:Y:S02]  /*2fa0*/  HADD2.F32 R82, -RZ, R12.H1_H1 ;  /* 0x3000000cff527230 */ /* 0x000fe40000004100 */
[----:B------:R-:W-:Y:S01]  /*2fb0*/  FMUL.FTZ R12, R166, R170 ;  /* 0x000000aaa60c7220 */ /* 0x000fe20000410000 */
[----:B------:R-:W-:Y:S01]  /*2fc0*/  ISETP.NE.AND P0, PT, R30, 0x3f, PT ;  /* 0x0000003f1e00780c */ /* 0x000fe20003f05270 */
[----:B------:R-:W0:Y:S01]  /*2fd0*/  MUFU.EX2 R0, R0 ;  /* 0x0000000000007308 */ /* 0x000e220000000800 */
[----:B------:R-:W-:-:S03]  /*2fe0*/  LEA R172, R83, UR13, 0x2 ;  /* 0x0000000d53ac7c11 */ /* 0x000fc6000f8e10ff */
        /* <DEDUP_REMOVED lines=25> */
[----:B------:R-:W-:Y:S01]  /*3180*/  FMUL.FTZ R183, R82, R183 ;  /* 0x000000b752b77220 */ /* 0x000fe20000410000 */
[----:B--2---:R2:W-:Y:S04]  /*3190*/  STS.128 [R47+0x840], R20 ;  /* 0x000840142f007388 */ /* 0x0045e80000000c00 */
[----:B---3--:R3:W-:Y:S01]  /*31a0*/  STS.128 [R47+0xa40], R24 ;  /* 0x000a40182f007388 */ /* 0x0087e20000000c00 */
[----:B------:R-:W-:-:S03]  /*31b0*/  NOP ;  /* 0x0000000000007918 */ /* 0x000fc60000000000 */
[----:B------:R-:W1:Y:S04]  /*31c0*/  LDS.128 R4, [R46+0x840] ;  /* 0x000840002e047984 */ /* 0x000e680000000c00 */
[----:B------:R-:W0:Y:S01]  /*31d0*/  LDS.128 R8, [R46+0x850] ;  /* 0x000850002e087984 */ /* 0x000e220000000c00 */
[--C-:B--2---:R-:W-:Y:S02]  /*31e0*/  HADD2.F32 R20, -RZ, R13.reuse.H0_H0 ;  /* 0x2000000dff147230 */ /* 0x104fe40000004100 */
[----:B------:R-:W-:Y:S02]  /*31f0*/  HADD2.F32 R22, -RZ, R13.H1_H1 ;  /* 0x3000000dff167230 */ /* 0x000fe40000004100 */
[----:B------:R-:W-:Y:S01]  /*3200*/  FMUL.FTZ R13, R165, R170 ;  /* 0x000000aaa50d7220 */ /* 0x000fe20000410000 */
[----:B------:R-:W-:-:S02]  /*3210*/  HADD2.F32 R21, -RZ, R14.H0_H0 ;  /* 0x2000000eff157230 */ /* 0x000fc40000004100 */
[----:B------:R-:W-:-:S03]  /*3220*/  HADD2.F32 R23, -RZ, R14.H1_H1 ;  /* 0x3000000eff177230 */ /* 0x000fc60000004100 */
[----:B------:R-:W2:Y:S01]  /*3230*/  MUFU.EX2 R13, R13 ;  /* 0x0000000d000d7308 */ /* 0x000ea20000000800 */
[--C-:B------:R-:W-:Y:S02]  /*3240*/  HADD2.F32 R14, -RZ, R15.reuse.H0_H0 ;  /* 0x2000000fff0e7230 */ /* 0x100fe40000004100 */
[----:B---3--:R-:W-:Y:S02]  /*3250*/  HADD2.F32 R24, -RZ, R15.H1_H1 ;  /* 0x3000000fff187230 */ /* 0x008fe40000004100 */
[--C-:B-----5:R-:W-:Y:S02]  /*3260*/  HADD2.F32 R15, -RZ, R16.reuse.H0_H0 ;  /* 0x20000010ff0f7230 */ /* 0x120fe40000004100 */
[----:B------:R-:W-:Y:S02]  /*3270*/  HADD2.F32 R25, -RZ, R16.H1_H1 ;  /* 0x30000010ff197230 */ /* 0x000fe40000004100 */
[--C-:B------:R-:W-:Y:S02]  /*3280*/  HADD2.F32 R16, -RZ, R17.reuse.H0_H0 ;  /* 0x20000011ff107230 */ /* 0x100fe40000004100 */
[----:B------:R-:W-:Y:S01]  /*3290*/  HADD2.F32 R26, -RZ, R17.H1_H1 ;  /* 0x30000011ff1a7230 */ /* 0x000fe20000004100 */
[----:B----4-:R3:W-:Y:S01]  /*32a0*/  STS [R172+0x35c0], R213 ;  /* 0x0035c0d5ac007388 */ /* 0x0107e20000000800 */
[----:B------:R-:W-:-:S02]  /*32b0*/  HADD2.F32 R17, -RZ, R18.H0_H0 ;  /* 0x20000012ff117230 */ /* 0x000fc40000004100 */
[----:B------:R-:W-:Y:S01]  /*32c0*/  FMUL.FTZ R170, R155, R88 ;  /* 0x000000589baa7220 */ /* 0x000fe20000410000 */
[----:B------:R-:W-:Y:S02]  /*32d0*/  HADD2.F32 R27, -RZ, R18.H1_H1 ;  /* 0x30000012ff1b7230 */ /* 0x000fe40000004100 */
[--C-:B------:R-:W-:Y:S02]  /*32e0*/  HADD2.F32 R18, -RZ, R19.reuse.H0_H0 ;  /* 0x20000013ff127230 */ /* 0x100fe40000004100 */
[----:B------:R-:W-:Y:S02]  /*32f0*/  HADD2.F32 R19, -RZ, R19.H1_H1 ;  /* 0x30000013ff137230 */ /* 0x000fe40000004100 */
[----:B---3--:R-:W-:Y:S01]  /*3300*/  FMUL.FTZ R172, R163, R104 ;  /* 0x00000068a3ac7220 */ /* 0x008fe20000410000 */
[----:B-1----:R-:W-:Y:S02]  /*3310*/  HADD2.F32 R190, -RZ, R6.H0_H0 ;  /* 0x20000006ffbe7230 */ /* 0x002fe40000004100 */
[----:B------:R-:W-:-:S02]  /*3320*/  HADD2.F32 R188, -RZ, R4.H0_H0 ;  /* 0x20000004ffbc7230 */ /* 0x000fc40000004100 */
[----:B------:R-:W-:Y:S02]  /*3330*/  HADD2.F32 R196, -RZ, R6.H1_H1 ;  /* 0x30000006ffc47230 */ /* 0x000fe40000004100 */
[----:B0-----:R-:W-:Y:S02]  /*3340*/  HADD2.F32 R192, -RZ, R8.H0_H0 ;  /* 0x20000008ffc07230 */ /* 0x001fe40000004100 */
[----:B------:R-:W-:Y:S02]  /*3350*/  HADD2.F32 R210, -RZ, R9.H0_H0 ;  /* 0x20000009ffd27230 */ /* 0x000fe40000004100 */
[----:B------:R-:W-:Y:S02]  /*3360*/  HADD2.F32 R214, -RZ, R10.H0_H0 ;  /* 0x2000000affd67230 */ /* 0x000fe40000004100 */
[--C-:B------:R-:W-:Y:S02]  /*3370*/  HADD2.F32 R216, -RZ, R11.reuse.H0_H0 ;  /* 0x2000000bffd87230 */ /* 0x100fe40000004100 */
[----:B------:R-:W-:-:S02]  /*3380*/  HADD2.F32 R218, -RZ, R11.H1_H1 ;  /* 0x3000000bffda7230 */ /* 0x000fc40000004100 */
[----:B------:R-:W-:Y:S01]  /*3390*/  FMUL.FTZ R11, R152, R86 ;  /* 0x00000056980b7220 */ /* 0x000fe20000410000 */
[----:B------:R-:W-:Y:S02]  /*33a0*/  HADD2.F32 R4, -RZ, R4.H1_H1 ;  /* 0x30000004ff047230 */ /* 0x000fe40000004100 */
[--C-:B------:R-:W-:Y:S02]  /*33b0*/  HADD2.F32 R200, -RZ, R5.reuse.H0_H0 ;  /* 0x20000005ffc87230 */ /* 0x100fe40000004100 */
[----:B------:R-:W-:Y:S02]  /*33c0*/  HADD2.F32 R198, -RZ, R5.H1_H1 ;  /* 0x30000005ffc67230 */ /* 0x000fe40000004100 */
[----:B------:R-:W-:Y:S01]  /*33d0*/  FMUL.FTZ R5, R165, R108 ;  /* 0x0000006ca5057220 */ /* 0x000fe20000410000 */
[--C-:B------:R-:W-:Y:S02]  /*33e0*/  HADD2.F32 R194, -RZ, R7.reuse.H0_H0 ;  /* 0x20000007ffc27230 */ /* 0x100fe40000004100 */
[----:B------:R-:W-:-:S02]  /*33f0*/  HADD2.F32 R6, -RZ, R7.H1_H1 ;  /* 0x30000007ff067230 */ /* 0x000fc40000004100 */
[----:B------:R-:W-:Y:S01]  /*3400*/  FMUL.FTZ R7, R160, R102 ;  /* 0x00000066a0077220 */ /* 0x000fe20000410000 */
[----:B------:R-:W-:Y:S02]  /*3410*/  HADD2.F32 R8, -RZ, R8.H1_H1 ;  /* 0x30000008ff087230 */ /* 0x000fe40000004100 */
        /* <DEDUP_REMOVED lines=34> */
[----:B--2---:R-:W-:Y:S05]  /*3640*/  @P0 BRA `(.L_x_6264) ;  /* 0x0000000000240947 */ /* 0x004fea0003800000 */
        /* <DEDUP_REMOVED lines=9> */
.L_x_6264:
[----:B------:R-:W-:-:S06]  /*36e0*/  LEA R211, R30, UR13, 0x2 ;  /* 0x0000000d1ed37c11 */ /* 0x000fcc000f8e10ff */
[----:B------:R-:W0:Y:S02]  /*36f0*/  LDS R211, [R211+0x3dc4] ;  /* 0x003dc400d3d37984 */ /* 0x000e240000000800 */
.L_x_6265:
[----:B------:R-:W-:Y:S05]  /*3700*/  BSYNC.RECONVERGENT B0 ;  /* 0x0000000000007941 */ /* 0x000fea0003800200 */
.L_x_6263:
        /* <DEDUP_REMOVED lines=78> */
.L_x_6324:
[----:B------:R-:W-:Y:S01]  /*3bf0*/  ISETP.GE.AND P3, PT, R116, 0x10, PT ;  /* 0x000000107400780c */ /* 0x000fe20003f66270 */
[----:B----4-:R-:W-:Y:S01]  /*3c00*/  FFMA.FTZ R5, R7, R5, R4 ;  /* 0x0000000507057223 */ /* 0x010fe20000010004 */
[----:B------:R-:W-:-:S04]  /*3c10*/  UMOV UR12, 0xffffffff ;  /* 0xffffffff000c7882 */ /* 0x000fc80000000000 */
[----:B------:R-:W-:-:S07]  /*3c20*/  FSEL R212, R4, R5, !P3 ;  /* 0x0000000504d47208 */ /* 0x000fce0005800000 */
[----:B--23--:R-:W-:Y:S01]  /*3c30*/  @P3 FMUL.FTZ R7, R7, R214 ;  /* 0x000000d607073220 */ /* 0x00cfe20000410000 */
[----:B------:R-:W-:Y:S06]  /*3c40*/  BRA.DIV UR12, `(.L_x_6268) ;  /* 0x000000320c607947 */ /* 0x000fec000b800000 */
.L_x_6327:
[----:B------:R-:W-:-:S03]  /*3c50*/  UMOV UR12, 0xffffffff ;  /* 0xffffffff000c7882 */ /* 0x000fc60000000000 */
[----:B------:R-:W-:Y:S05]  /*3c60*/  BRA.DIV UR12, `(.L_x_6269) ;  /* 0x000000320c807947 */ /* 0x000fea000b800000 */
.L_x_6330:
[----:B------:R-:W-:-:S03]  /*3c70*/  UMOV UR12, 0xffffffff ;  /* 0xffffffff000c7882 */ /* 0x000fc60000000000 */
[----:B------:R-:W-:Y:S05]  /*3c80*/  BRA.DIV UR12, `(.L_x_6270) ;  /* 0x000000320ca07947 */ /* 0x000fea000b800000 */
[----:B------:R2:W3:Y:S04]  /*3c90*/  SHFL.UP PT, R214, R7, 0x1, RZ ;  /* 0x0420000007d67989 */ /* 0x0004e800000e00ff */
[----:B------:R2:W4:Y:S04]  /*3ca0*/  SHFL.UP PT, R215, R212, 0x1, RZ ;  /* 0x04200000d4d77989 */ /* 0x00052800000e00ff */
[----:B-----5:R2:W0:Y:S04]  /*3cb0*/  SHFL.IDX PT, R4, R8, RZ, 0x1f ;  /* 0x00001fff08047589 */ /* 0x02042800000e0000 */
[----:B------:R2:W0:Y:S02]  /*3cc0*/  SHFL.IDX PT, R5, R9, RZ, 0x1f ;  /* 0x00001fff09057589 */ /* 0x00042400000e0000 */
.L_x_6336:
[----:B--2---:R-:W2:Y:S01]  /*3cd0*/  LDS.64 R6, [R50+0x31b0] ;  /* 0x0031b00032067984 */ /* 0x004ea20000000a00 */
[C---:B0--34-:R-:W-:Y:S01]  /*3ce0*/  @P1 FFMA.FTZ R5, R214.reuse, R5, R215 ;  /* 0x00000005d6051223 */ /* 0x059fe200000100d7 */
[----:B------:R-:W-:-:S03]  /*3cf0*/  @P1 FMUL.FTZ R4, R214, R4 ;  /* 0x00000004d6041220 */ /* 0x000fc60000410000 */
[-C--:B--2---:R-:W-:Y:S01]  /*3d00*/  FFMA.FTZ R7, R5, R6.reuse, R7 ;  /* 0x0000000605077223 */ /* 0x084fe20000010007 */
[----:B------:R-:W-:-:S05]  /*3d10*/  FMUL.FTZ R6, R4, R6 ;  /* 0x0000000604067220 */ /* 0x000fca0000410000 */
[----:B------:R3:W-:Y:S02]  /*3d20*/  STS.128 [R50+0x31b0], R4 ;  /* 0x0031b00432007388 */ /* 0x0007e40000000c00 */
.L_x_6266:
        /* <DEDUP_REMOVED lines=104> */
[----:B------:R-:W0:Y:S04]  /*43b0*/  SHFL.IDX PT, R7, R5, RZ, 0x1f ;  /* 0x00001fff05077589 */ /* 0x000e2800000e0000 */
[----:B------:R-:W1:Y:S04]  /*43c0*/  SHFL.IDX PT, R232, R4, RZ, 0x1f ;  /* 0x00001fff04e87589 */ /* 0x000e6800000e0000 */
[----:B------:R2:W3:Y:S01]  /*43d0*/  SHFL.DOWN PT, R234, R4, 0x1, 0x1f ;  /* 0x08201f0004ea7f89 */ /* 0x0004e200000e0000 */
[-C--:B0-----:R-:W-:Y:S01]  /*43e0*/  FMUL.FTZ R231, R8, R7.reuse ;  /* 0x0000000708e77220 */ /* 0x081fe20000410000 */
[----:B-12---:R-:W-:-:S07]  /*43f0*/  FFMA.FTZ R232, R9, R7, R232 ;  /* 0x0000000709e87223 */ /* 0x006fce00000100e8 */
.L_x_6353:
[----:B------:R-:W0:Y:S01]  /*4400*/  LDS.64 R4, [R50+0x33c8] ;  /* 0x0033c80032047984 */ /* 0x000e220000000a00 */
[----:B------:R-:W-:Y:S02]  /*4410*/  MOV R7, R229 ;  /* 0x000000e500077202 */ /* 0x000fe40000000f00 */
[----:B------:R-:W-:Y:S02]  /*4420*/  MOV R6, R227 ;  /* 0x000000e300067202 */ /* 0x000fe40000000f00 */
[----:B------:R-:W-:Y:S01]  /*4430*/  MOV R9, R232 ;  /* 0x000000e800097202 */ /* 0x000fe20000000f00 */
[C---:B---3--:R-:W-:Y:S01]  /*4440*/  @P0 FFMA.FTZ R7, R225.reuse, R7, R234 ;  /* 0x00000007e1070223 */ /* 0x048fe200000100ea */
[----:B------:R-:W-:Y:S01]  /*4450*/  MOV R8, R231 ;  /* 0x000000e700087202 */ /* 0x000fe20000000f00 */
[----:B------:R-:W-:Y:S02]  /*4460*/  @P0 FMUL.FTZ R6, R225, R6 ;  /* 0x00000006e1060220 */ /* 0x000fe40000410000 */
[----:B0-----:R-:W-:-:S02]  /*4470*/  FFMA.FTZ R5, R4, R7, R5 ;  /* 0x0000000704057223 */ /* 0x001fc40000010005 */
[----:B------:R-:W-:-:S05]  /*4480*/  FMUL.FTZ R4, R4, R6 ;  /* 0x0000000604047220 */ /* 0x000fca0000410000 */
[----:B------:R0:W-:Y:S02]  /*4490*/  STS.128 [R50+0x33c0], R4 ;  /* 0x0033c00432007388 */ /* 0x0001e40000000c00 */
.L_x_6271:
        /* <DEDUP_REMOVED lines=30> */
[----:B------:R-:W-:Y:S01]  /*4680*/  BSSY.RECONVERGENT B0, `(.L_x_6273) ;  /* 0x000008e000007945 */ /* 0x000fe20003800200 */
[----:B0-----:R-:W-:-:S04]  /*4690*/  FFMA.FTZ R210, R5, R211, R210 ;  /* 0x000000d305d27223 */ /* 0x001fc800000100d2 */
[----:B------:R-:W-:-:S04]  /*46a0*/  FFMA.FTZ R209, R208, R210, R209 ;  /* 0x000000d2d0d17223 */ /* 0x000fc800000100d1 */
[----:B------:R-:W-:-:S04]  /*46b0*/  FFMA.FTZ R208, R199, R209, R10 ;  /* 0x000000d1c7d07223 */ /* 0x000fc8000001000a */
[----:B------:R-:W-:Y:S01]  /*46c0*/  FFMA.FTZ R199, R202, R208, R11 ;  /* 0x000000d0cac77223 */ /* 0x000fe2000001000b */
[----:B------:R-:W-:-:S04]  /*46d0*/  IMAD.WIDE.U32 R10, R36, UR8, R40 ;  /* 0x00000008240a7c25 */ /* 0x000fc8000f8e0028 */
[----:B------:R-:W-:Y:S01]  /*46e0*/  FFMA.FTZ R201, R201, R199, R188 ;  /* 0x000000c7c9c97223 */ /* 0x000fe200000100bc */
[----:B------:R-:W-:Y:S01]  /*46f0*/  IMAD R5, R37, UR8, R11 ;  /* 0x0000000825057c24 */ /* 0x000fe2000f8e020b */
[C---:B------:R-:W-:Y:S02]  /*4700*/  LEA R4, P0, R10.reuse, UR30, 0x2 ;  /* 0x0000001e0a047c11 */ /* 0x040fe4000f8010ff */
[----:B------:R-:W-:Y:S01]  /*4710*/  FFMA.FTZ R203, R203, R201, R190 ;  /* 0x000000c9cbcb7223 */ /* 0x000fe200000100be */
[----:B------:R-:W-:Y:S02]  /*4720*/  P2R R188, PR, RZ, 0x8 ;  /* 0x00000008ffbc7803 */ /* 0x000fe40000000000 */
[----:B------:R-:W-:Y:S01]  /*4730*/  LEA.HI.X R5, R10, UR31, R5, 0x2, P0 ;  /* 0x0000001f0a057c11 */ /* 0x000fe200080f1405 */
[----:B------:R-:W-:-:S04]  /*4740*/  FFMA.FTZ R204, R204, R203, R191 ;  /* 0x000000cbcccc7223 */ /* 0x000fc800000100bf */
[----:B------:R-:W-:-:S04]  /*4750*/  FFMA.FTZ R205, R205, R204, R192 ;  /* 0x000000cccdcd7223 */ /* 0x000fc800000100c0 */
[----:B------:R-:W-:-:S04]  /*4760*/  FFMA.FTZ R193, R206, R205, R193 ;  /* 0x000000cdcec17223 */ /* 0x000fc800000100c1 */
[----:B------:R-:W-:-:S04]  /*4770*/  FFMA.FTZ R207, R207, R193, R194 ;  /* 0x000000c1cfcf7223 */ /* 0x000fc800000100c2 */
[-C--:B------:R-:W-:Y:S01]  /*4780*/  FFMA.FTZ R196, R187, R207.reuse, R196 ;  /* 0x000000cfbbc47223 */ /* 0x080fe200000100c4 */
[----:B------:R-:W-:-:S03]  /*4790*/  FMUL.FTZ R227, R160, R207 ;  /* 0x000000cfa0e37220 */ /* 0x000fc60000410000 */
[-C--:B------:R-:W-:Y:S01]  /*47a0*/  FFMA.FTZ R195, R186, R196.reuse, R195 ;  /* 0x000000c4bac37223 */ /* 0x080fe200000100c3 */
[----:B------:R-:W-:-:S03]  /*47b0*/  FMUL.FTZ R225, R163, R196 ;  /* 0x000000c4a3e17220 */ /* 0x000fc60000410000 */
[----:B------:R-:W-:-:S04]  /*47c0*/  FFMA.FTZ R185, R185, R195, R198 ;  /* 0x000000c3b9b97223 */ /* 0x000fc800000100c6 */
[-C--:B------:R-:W-:Y:S01]  /*47d0*/  FFMA.FTZ R187, R13, R185.reuse, R200 ;  /* 0x000000b90dbb7223 */ /* 0x080fe200000100c8 */
[----:B------:R-:W-:-:S03]  /*47e0*/  FMUL.FTZ R191, R165, R185 ;  /* 0x000000b9a5bf7220 */ /* 0x000fc60000410000 */
[----:B------:R-:W-:Y:S01]  /*47f0*/  FFMA.FTZ R197, R12, R187, R197 ;  /* 0x000000bb0cc57223 */ /* 0x000fe200000100c5 */
[----:B------:R-:W-:-:S04]  /*4800*/  IMAD.WIDE.U32 R12, R38, UR8, R42 ;  /* 0x00000008260c7c25 */ /* 0x000fc8000f8e002a */
[----:B------:R-:W-:Y:S01]  /*4810*/  FMUL.FTZ R211, R108, R191 ;  /* 0x000000bf6cd37220 */ /* 0x000fe20000410000 */
[-C--:B------:R-:W-:Y:S01]  /*4820*/  FFMA.FTZ R189, R0, R197.reuse, R189 ;  /* 0x000000c500bd7223 */ /* 0x080fe200000100bd */
[----:B------:R-:W-:Y:S01]  /*4830*/  FADD.FTZ R0, -R184, R212 ;  /* 0x000000d4b8007221 */ /* 0x000fe20000010100 */
[----:B------:R-:W-:Y:S02]  /*4840*/  IMAD R7, R39, UR8, R13 ;  /* 0x0000000827077c24 */ /* 0x000fe4000f8e020d */
[----:B------:R-:W-:Y:S01]  /*4850*/  FMUL.FTZ R13, R167, R197 ;  /* 0x000000c5a70d7220 */ /* 0x000fe20000410000 */
[----:B------:R-:W-:Y:S01]  /*4860*/  FMUL.FTZ R11, R168, R189 ;  /* 0x000000bda80b7220 */ /* 0x000fe20000410000 */
[----:B------:R-:W-:Y:S01]  /*4870*/  IADD3 R184, PT, PT, -R169, UR15, RZ ;  /* 0x0000000fa9b87c10 */ /* 0x000fe2000fffe1ff */
[----:B------:R-:W-:Y:S01]  /*4880*/  FMUL.FTZ R212, R113, R212 ;  /* 0x000000d471d47220 */ /* 0x000fe20000410000 */
[----:B------:R-:W-:Y:S01]  /*4890*/  LEA R6, P1, R12, UR34, 0x2 ;  /* 0x000000220c067c11 */ /* 0x000fe2000f8210ff */
[-C--:B------:R-:W-:Y:S01]  /*48a0*/  FFMA.FTZ R10, R0, R11.reuse, RZ ;  /* 0x0000000b000a7223 */ /* 0x080fe200000100ff */
[----:B------:R-:W-:Y:S01]  /*48b0*/  FMUL.FTZ R186, R114, R11 ;  /* 0x0000000b72ba7220 */ /* 0x000fe20000410000 */
[----:B------:R-:W-:Y:S01]  /*48c0*/  FMUL.FTZ R11, R166, R187 ;  /* 0x000000bba60b7220 */ /* 0x000fe20000410000 */
[----:B------:R-:W-:Y:S01]  /*48d0*/  ISETP.GE.AND P6, PT, R184, 0x1, PT ;  /* 0x00000001b800780c */ /* 0x000fe20003fc6270 */
[-C--:B------:R-:W-:Y:S01]  /*48e0*/  FFMA.FTZ R10, R183, R13.reuse, R10 ;  /* 0x0000000db70a7223 */ /* 0x080fe2000001000a */
[----:B------:R-:W-:Y:S01]  /*48f0*/  FMUL.FTZ R13, R112, R13 ;  /* 0x0000000d700d7220 */ /* 0x000fe20000410000 */
[-C--:B-1----:R-:W-:Y:S01]  /*4900*/  FMUL.FTZ R9, R110, R11.reuse ;  /* 0x0000000b6e097220 */ /* 0x082fe20000410000 */
[----:B------:R-:W-:Y:S01]  /*4910*/  STS [R69], R186 ;  /* 0x000000ba45007388 */ /* 0x000fe20000000800 */
[----:B------:R-:W-:Y:S01]  /*4920*/  FFMA.FTZ R11, R181, R11, R10 ;  /* 0x0000000bb50b7223 */ /* 0x000fe2000001000a */
[----:B------:R-:W-:-:S02]  /*4930*/  LEA.HI.X R7, R12, UR35, R7, 0x2, P1 ;  /* 0x000000230c077c11 */ /* 0x000fc400088f1407 */
[----:B------:R0:W-:Y:S01]  /*4940*/  STS [R68+0x4], R13 ;  /* 0x0000040d44007388 */ /* 0x0001e20000000800 */
[----:B------:R-:W-:Y:S01]  /*4950*/  FFMA.FTZ R11, R182, R191, R11 ;  /* 0x000000bfb60b7223 */ /* 0x000fe2000001000b */
[----:B------:R-:W-:Y:S01]  /*4960*/  FMUL.FTZ R191, R164, R195 ;  /* 0x000000c3a4bf7220 */ /* 0x000fe20000410000 */
[C---:B------:R-:W-:Y:S01]  /*4970*/  ISETP.GE.AND P0, PT, R184.reuse, 0x41, PT ;  /* 0x00000041b800780c */ /* 0x040fe20003f06270 */
[----:B------:R1:W-:Y:S01]  /*4980*/  STS [R68+0xc], R211 ;  /* 0x00000cd344007388 */ /* 0x0003e20000000800 */
[----:B------:R-:W-:Y:S01]  /*4990*/  ISETP.GE.AND P3, PT, R184, 0x81, PT ;  /* 0x00000081b800780c */ /* 0x000fe20003f66270 */
[----:B------:R-:W-:Y:S01]  /*49a0*/  FFMA.FTZ R8, R180, R191, R11 ;  /* 0x000000bfb4087223 */ /* 0x000fe2000001000b */
[----:B------:R-:W-:Y:S01]  /*49b0*/  FMUL.FTZ R11, R104, R225 ;  /* 0x000000e1680b7220 */ /* 0x000fe20000410000 */
[----:B------:R2:W-:Y:S01]  /*49c0*/  STS [R68+0x8], R9 ;  /* 0x0000080944007388 */ /* 0x0005e20000000800 */
[----:B------:R-:W-:Y:S01]  /*49d0*/  FMUL.FTZ R191, R106, R191 ;  /* 0x000000bf6abf7220 */ /* 0x000fe20000410000 */
[----:B------:R-:W-:Y:S01]  /*49e0*/  FFMA.FTZ R225, R179, R225, R8 ;  /* 0x000000e1b3e17223 */ /* 0x000fe20000010008 */
[----:B0-----:R-:W-:Y:S01]  /*49f0*/  FMUL.FTZ R13, R161, R193 ;  /* 0x000000c1a10d7220 */ /* 0x001fe20000410000 */
[----:B------:R0:W-:Y:S01]  /*4a00*/  STS [R68+0x14], R11 ;  /* 0x0000140b44007388 */ /* 0x0001e20000000800 */
[----:B------:R-:W-:Y:S01]  /*4a10*/  ISETP.GE.AND P4, PT, R184, 0xc1, PT ;  /* 0x000000c1b800780c */ /* 0x000fe20003f86270 */
[----:B------:R-:W-:Y:S01]  /*4a20*/  FFMA.FTZ R8, R178, R227, R225 ;  /* 0x000000e3b2087223 */ /* 0x000fe200000100e1 */
[----:B------:R-:W-:Y:S01]  /*4a30*/  FMUL.FTZ R225, R158, R205 ;  /* 0x000000cd9ee17220 */ /* 0x000fe20000410000 */
[----:B------:R3:W-:Y:S01]  /*4a40*/  STS [R68+0x10], R191 ;  /* 0x000010bf44007388 */ /* 0x0007e20000000800 */
[----:B------:R-:W-:Y:S01]  /*4a50*/  ISETP.GE.AND P5, PT, R184, 0x101, PT ;  /* 0x00000101b800780c */ /* 0x000fe20003fa6270 */
[----:B-1----:R-:W-:Y:S01]  /*4a60*/  FFMA.FTZ R211, R177, R13, R8 ;  /* 0x0000000db1d37223 */ /* 0x002fe20000010008 */
[----:B--2---:R-:W-:Y:S01]  /*4a70*/  FMUL.FTZ R9, R102, R227 ;  /* 0x000000e366097220 */ /* 0x004fe20000410000 */
[----:B------:R-:W-:Y:S01]  /*4a80*/  FMUL.FTZ R227, R159, R204 ;  /* 0x000000cc9fe37220 */ /* 0x000fe20000410000 */
[----:B------:R-:W-:Y:S01]  /*4a90*/  FMUL.FTZ R13, R100, R13 ;  /* 0x0000000d640d7220 */ /* 0x000fe20000410000 */
[----:B------:R-:W-:Y:S01]  /*4aa0*/  FFMA.FTZ R8, R176, R225, R211 ;  /* 0x000000e1b0087223 */ /* 0x000fe200000100d3 */
[----:B------:R-:W-:Y:S01]  /*4ab0*/  FMUL.FTZ R211, R157, R201 ;  /* 0x000000c99dd37220 */ /* 0x000fe20000410000 */
[----:B------:R1:W-:Y:S01]  /*4ac0*/  STS [R68+0x18], R9 ;  /* 0x0000180944007388 */ /* 0x0003e20000000800 */
[-C--:B0-----:R-:W-:Y:S01]  /*4ad0*/  FMUL.FTZ R11, R96, R227.reuse ;  /* 0x000000e3600b7220 */ /* 0x081fe20000410000 */
[----:B------:R-:W-:Y:S01]  /*4ae0*/  FFMA.FTZ R227, R175, R227, R8 ;  /* 0x000000e3afe37223 */ /* 0x000fe20000010008 */
[----:B---3--:R-:W-:Y:S01]  /*4af0*/  FMUL.FTZ R191, R98, R225 ;  /* 0x000000e162bf7220 */ /* 0x008fe20000410000 */
[----:B------:R0:W-:Y:S01]  /*4b00*/  STS [R68+0x1c], R13 ;  /* 0x00001c0d44007388 */ /* 0x0001e20000000800 */
[----:B------:R-:W-:Y:S01]  /*4b10*/  FMUL.FTZ R225, R154, R199 ;  /* 0x000000c79ae17220 */ /* 0x000fe20000410000 */
[----:B------:R-:W-:-:S02]  /*4b20*/  ISETP.GE.AND P1, PT, R184, 0x141, PT ;  /* 0x00000141b800780c */ /* 0x000fc40003f26270 */
[----:B------:R2:W-:Y:S01]  /*4b30*/  STS [R68+0x20], R191 ;  /* 0x000020bf44007388 */ /* 0x0005e20000000800 */
[----:B-1----:R-:W-:-:S03]  /*4b40*/  FMUL.FTZ R9, R156, R203 ;  /* 0x000000cb9c097220 */ /* 0x002fc60000410000 */
[----:B------:R1:W-:Y:S01]  /*4b50*/  STS [R68+0x24], R11 ;  /* 0x0000240b44007388 */ /* 0x0003e20000000800 */
[----:B------:R-:W-:Y:S01]  /*4b60*/  FFMA.FTZ R8, R174, R9, R227 ;  /* 0x00000009ae087223 */ /* 0x000fe200000100e3 */
[----:B0-----:R-:W-:Y:S01]  /*4b70*/  FMUL.FTZ R13, R92, R211 ;  /* 0x000000d35c0d7220 */ /* 0x001fe20000410000 */
[----:B------:R-:W-:Y:S01]  /*4b80*/  FMUL.FTZ R9, R94, R9 ;  /* 0x000000095e097220 */ /* 0x000fe20000410000 */
[----:B------:R-:W-:Y:S01]  /*4b90*/  FMUL.FTZ R227, R153, R210 ;  /* 0x000000d299e37220 */ /* 0x000fe20000410000 */
[----:B------:R-:W-:Y:S01]  /*4ba0*/  FFMA.FTZ R211, R173, R211, R8 ;  /* 0x000000d3add37223 */ /* 0x000fe20000010008 */
[-C--:B--2---:R-:W-:Y:S01]  /*4bb0*/  FMUL.FTZ R191, R90, R225.reuse ;  /* 0x000000e15abf7220 */ /* 0x084fe20000410000 */
[----:B------:R0:W-:Y:S02]  /*4bc0*/  STS [R68+0x2c], R13 ;  /* 0x00002c0d44007388 */ /* 0x0001e40000000800 */
[----:B------:R-:W-:Y:S01]  /*4bd0*/  FFMA.FTZ R8, R172, R225, R211 ;  /* 0x000000e1ac087223 */ /* 0x000fe200000100d3 */
[----:B-1----:R-:W-:Y:S01]  /*4be0*/  FMUL.FTZ R11, R155, R208 ;  /* 0x000000d09b0b7220 */ /* 0x002fe20000410000 */
[----:B------:R-:W-:Y:S01]  /*4bf0*/  FMUL.FTZ R225, R152, R209 ;  /* 0x000000d198e17220 */ /* 0x000fe20000410000 */
[----:B------:R1:W-:Y:S02]  /*4c00*/  STS [R68+0x28], R9 ;  /* 0x0000280944007388 */ /* 0x0003e40000000800 */
[-C--:B------:R-:W-:Y:S01]  /*4c10*/  FFMA.FTZ R211, R171, R11.reuse, R8 ;  /* 0x0000000babd37223 */ /* 0x080fe20000010008 */
[----:B------:R-:W-:Y:S01]  /*4c20*/  FMUL.FTZ R11, R88, R11 ;  /* 0x0000000b580b7220 */ /* 0x000fe20000410000 */
[----:B------:R-:W-:Y:S01]  /*4c30*/  STS [R68+0x30], R191 ;  /* 0x000030bf44007388 */ /* 0x000fe20000000800 */
[----:B0-----:R-:W-:Y:S01]  /*4c40*/  FMUL.FTZ R13, R84, R227 ;  /* 0x000000e3540d7220 */ /* 0x001fe20000410000 */
[----:B------:R-:W-:-:S02]  /*4c50*/  FFMA.FTZ R8, R170, R225, R211 ;  /* 0x000000e1aa087223 */ /* 0x000fc400000100d3 */
[----:B------:R-:W-:Y:S01]  /*4c60*/  STS [R68+0x34], R11 ;  /* 0x0000340b44007388 */ /* 0x000fe20000000800 */
[----:B-1----:R-:W-:Y:S01]  /*4c70*/  FMUL.FTZ R9, R86, R225 ;  /* 0x000000e156097220 */ /* 0x002fe20000410000 */
[----:B------:R-:W-:Y:S02]  /*4c80*/  FFMA.FTZ R8, R83, R227, R8 ;  /* 0x000000e353087223 */ /* 0x000fe40000010008 */
[----:B------:R-:W-:Y:S01]  /*4c90*/  STS [R68+0x3c], R13 ;  /* 0x00003c0d44007388 */ /* 0x000fe20000000800 */
[----:B------:R-:W-:-:S03]  /*4ca0*/  FMUL.FTZ R227, R111, R214 ;  /* 0x000000d66fe37220 */ /* 0x000fc60000410000 */
        /* <DEDUP_REMOVED lines=22> */
[----:B-----5:R-:W-:-:S03]  /*4e10*/  FMUL.FTZ R227, R97, R222 ;  /* 0x000000de61e37220 */ /* 0x020fc60000410000 */
[----:B------:R5:W-:Y:S01]  /*4e20*/  STS [R68+0x1090], R215 ;  /* 0x001090d744007388 */ /* 0x000be20000000800 */
[----:B-1----:R-:W-:-:S03]  /*4e30*/  FMUL.FTZ R229, R91, R230 ;  /* 0x000000e65be57220 */ /* 0x002fc60000410000 */
[----:B------:R1:W-:Y:S01]  /*4e40*/  STS [R68+0x1094], R231 ;  /* 0x001094e744007388 */ /* 0x0003e20000000800 */
[----:B--2---:R-:W-:-:S03]  /*4e50*/  FMUL.FTZ R213, R87, R228 ;  /* 0x000000e457d57220 */ /* 0x004fc60000410000 */
[----:B------:R1:W-:Y:S01]  /*4e60*/  STS [R68+0x1098], R233 ;  /* 0x001098e944007388 */ /* 0x0003e20000000800 */
[----:B-----5:R-:W-:-:S03]  /*4e70*/  FMUL.FTZ R215, R81, R226 ;  /* 0x000000e251d77220 */ /* 0x020fc60000410000 */
[----:B------:R1:W-:Y:S04]  /*4e80*/  STS [R68+0x109c], R217 ;  /* 0x00109cd944007388 */ /* 0x0003e80000000800 */
[----:B------:R1:W-:Y:S04]  /*4e90*/  STS [R68+0x10a0], R227 ;  /* 0x0010a0e344007388 */ /* 0x0003e80000000800 */
        /* <DEDUP_REMOVED lines=12> */
.L_x_6274:
[----:B------:R-:W-:Y:S05]  /*4f60*/  BSYNC.RECONVERGENT B0 ;  /* 0x0000000000007941 */ /* 0x000fea0003800200 */
.L_x_6273:
[----:B-12---:R0:W1:Y:S01]  /*4f70*/  LDS R213, [R67+0x1180] ;  /* 0x0011800043d57984 */ /* 0x0060620000000800 */
[----:B------:R-:W-:Y:S04]  /*4f80*/  BSSY.RECONVERGENT B0, `(.L_x_6275) ;  /* 0x0000004000007945 */ /* 0x000fe80003800200 */
[----:B------:R-:W-:Y:S05]  /*4f90*/  @!P0 BRA `(.L_x_6276) ;  /* 0x0000000000088947 */ /* 0x000fea0003800000 */
[----:B------:R2:W-:Y:S04]  /*4fa0*/  REDG.E.ADD.F32.FTZ.RN.STRONG.GPU desc[UR28][R4.64+0x100], R239 ;  /* 0x000100ef040079a6 */ /* 0x0005e8000c12f31c */
[----:B-1----:R2:W-:Y:S02]  /*4fb0*/  REDG.E.ADD.F32.FTZ.RN.STRONG.GPU desc[UR28][R6.64+0x100], R213 ;  /* 0x000100d5060079a6 */ /* 0x0025e4000c12f31c */
.L_x_6276:
[----:B------:R-:W-:Y:S05]  /*4fc0*/  BSYNC.RECONVERGENT B0 ;  /* 0x0000000000007941 */ /* 0x000fea0003800200 */
.L_x_6275:
[----:B-12---:R1:W2:Y:S01]  /*4fd0*/  LDS R213, [R66+0x1280] ;  /* 0x0012800042d57984 */ /* 0x0062a20000000800 */
[----:B------:R-:W-:Y:S04]  /*4fe0*/  BSSY.RECONVERGENT B0, `(.L_x_6277) ;  /* 0x0000004000007945 */ /* 0x000fe80003800200 */
[----:B------:R-:W-:Y:S05]  /*4ff0*/  @!P3 BRA `(.L_x_6278) ;  /* 0x000000000008b947 */ /* 0x000fea0003800000 */
[----:B------:R3:W-:Y:S04]  /*5000*/  REDG.E.ADD.F32.FTZ.RN.STRONG.GPU desc[UR28][R4.64+0x200], R241 ;  /* 0x000200f1040079a6 */ /* 0x0007e8000c12f31c */
[----:B--2---:R3:W-:Y:S02]  /*5010*/  REDG.E.ADD.F32.FTZ.RN.STRONG.GPU desc[UR28][R6.64+0x200], R213 ;  /* 0x000200d5060079a6 */ /* 0x0047e4000c12f31c */
.L_x_6278:
[----:B------:R-:W-:Y:S05]  /*5020*/  BSYNC.RECONVERGENT B0 ;  /* 0x0000000000007941 */ /* 0x000fea0003800200 */
.L_x_6277:
[----:B--23--:R2:W3:Y:S01]  /*5030*/  LDS R213, [R65+0x1380] ;  /* 0x0013800041d57984 */ /* 0x00c4e20000000800 */
[----:B------:R-:W-:Y:S04]  /*5040*/  BSSY.RECONVERGENT B0, `(.L_x_6279) ;  /* 0x0000004000007945 */ /* 0x000fe80003800200 */
[----:B------:R-:W-:Y:S05]  /*5050*/  @!P4 BRA `(.L_x_6280) ;  /* 0x000000000008c947 */ /* 0x000fea0003800000 */
[----:B------:R4:W-:Y:S04]  /*5060*/  REDG.E.ADD.F32.FTZ.RN.STRONG.GPU desc[UR28][R4.64+0x300], R243 ;  /* 0x000300f3040079a6 */ /* 0x0009e8000c12f31c */
[----:B---3--:R4:W-:Y:S02]  /*5070*/  REDG.E.ADD.F32.FTZ.RN.STRONG.GPU desc[UR28][R6.64+0x300], R213 ;  /* 0x000300d5060079a6 */ /* 0x0089e4000c12f31c */
.L_x_6280:
[----:B------:R-:W-:Y:S05]  /*5080*/  BSYNC.RECONVERGENT B0 ;  /* 0x0000000000007941 */ /* 0x000fea0003800200 */
.L_x_6279:
[----:B---34-:R3:W4:Y:S01]  /*5090*/  LDS R213, [R64+0x1480] ;  /* 0x0014800040d57984 */ /* 0x0187220000000800 */
[----:B------:R-:W-:Y:S04]  /*50a0*/  BSSY.RECONVERGENT B0, `(.L_x_6281) ;  /* 0x0000004000007945 */ /* 0x000fe80003800200 */
[----:B------:R-:W-:Y:S05]  /*50b0*/  @!P5 BRA `(.L_x_6282) ;  /* 0x000000000008d947 */ /* 0x000fea0003800000 */
[----:B------:R0:W-:Y:S04]  /*50c0*/  REDG.E.ADD.F32.FTZ.RN.STRONG.GPU desc[UR28][R4.64+0x400], R245 ;  /* 0x000400f5040079a6 */ /* 0x0001e8000c12f31c */
[----:B----4-:R0:W-:Y:S02]  /*50d0*/  REDG.E.ADD.F32.FTZ.RN.STRONG.GPU desc[UR28][R6.64+0x400], R213 ;  /* 0x000400d5060079a6 */ /* 0x0101e4000c12f31c */
.L_x_6282:
[----:B------:R-:W-:Y:S05]  /*50e0*/  BSYNC.RECONVERGENT B0 ;  /* 0x0000000000007941 */ /* 0x000fea0003800200 */
.L_x_6281:
        /* <DEDUP_REMOVED lines=10> */
.L_x_6284:
[----:B------:R-:W-:Y:S05]  /*5190*/  BSYNC.RECONVERGENT B0 ;  /* 0x0000000000007941 */ /* 0x000fea0003800200 */
.L_x_6283:
[----:B0---4-:R0:W4:Y:S01]  /*51a0*/  LDS R213, [R62+0x1680] ;  /* 0x001680003ed57984 */ /* 0x0111220000000800 */
[----:B------:R-:W-:Y:S04]  /*51b0*/  BSSY.RECONVERGENT B0, `(.L_x_6285) ;  /* 0x0000004000007945 */ /* 0x000fe80003800200 */
[----:B------:R-:W-:Y:S05]  /*51c0*/  @!P3 BRA `(.L_x_6286) ;  /* 0x000000000008b947 */ /* 0x000fea0003800000 */
[----:B------:R0:W-:Y:S04]  /*51d0*/  REDG.E.ADD.F32.FTZ.RN.STRONG.GPU desc[UR28][R4.64+0x600], R249 ;  /* 0x000600f9040079a6 */ /* 0x0001e8000c12f31c */
[----:B----4-:R0:W-:Y:S02]  /*51e0*/  REDG.E.ADD.F32.FTZ.RN.STRONG.GPU desc[UR28][R6.64+0x600], R213 ;  /* 0x000600d5060079a6 */ /* 0x0101e4000c12f31c */
.L_x_6286:
[----:B------:R-:W-:Y:S05]  /*51f0*/  BSYNC.RECONVERGENT B0 ;  /* 0x0000000000007941 */ /* 0x000fea0003800200 */
.L_x_6285:
[----:B0---4-:R0:W4:Y:S01]  /*5200*/  LDS R213, [R61+0x1780] ;  /* 0x001780003dd57984 */ /* 0x0111220000000800 */
[----:B------:R-:W-:Y:S04]  /*5210*/  BSSY.RECONVERGENT B0, `(.L_x_6287) ;  /* 0x0000004000007945 */ /* 0x000fe80003800200 */
[----:B------:R-:W-:Y:S05]  /*5220*/  @!P4 BRA `(.L_x_6288) ;  /* 0x000000000008c947 */ /* 0x000fea0003800000 */
[----:B------:R0:W-:Y:S04]  /*5230*/  REDG.E.ADD.F32.FTZ.RN.STRONG.GPU desc[UR28][R4.64+0x700], R251 ;  /* 0x000700fb040079a6 */ /* 0x0001e8000c12f31c */
[----:B----4-:R0:W-:Y:S02]  /*5240*/  REDG.E.ADD.F32.FTZ.RN.STRONG.GPU desc[UR28][R6.64+0x700], R213 ;  /* 0x000700d5060079a6 */ /* 0x0101e4000c12f31c */
.L_x_6288:
[----:B------:R-:W-:Y:S05]  /*5250*/  BSYNC.RECONVERGENT B0 ;  /* 0x0000000000007941 */ /* 0x000fea0003800200 */
.L_x_6287:
[----:B0---4-:R0:W4:Y:S01]  /*5260*/  LDS R213, [R52+0x1880] ;  /* 0x0018800034d57984 */ /* 0x0111220000000800 */
[----:B------:R-:W-:Y:S04]  /*5270*/  BSSY.RECONVERGENT B0, `(.L_x_6289) ;  /* 0x0000004000007945 */ /* 0x000fe80003800200 */
[----:B------:R-:W-:Y:S05]  /*5280*/  @!P5 BRA `(.L_x_6290) ;  /* 0x000000000008d947 */ /* 0x000fea0003800000 */
[----:B------:R0:W-:Y:S04]  /*5290*/  REDG.E.ADD.F32.FTZ.RN.STRONG.GPU desc[UR28][R4.64+0x800], R10 ;  /* 0x0008000a040079a6 */ /* 0x0001e8000c12f31c */
[----:B----4-:R0:W-:Y:S02]  /*52a0*/  REDG.E.ADD.F32.FTZ.RN.STRONG.GPU desc[UR28][R6.64+0x800], R213 ;  /* 0x000800d5060079a6 */ /* 0x0101e4000c12f31c */
.L_x_6290:
[----:B------:R-:W-:Y:S05]  /*52b0*/  BSYNC.RECONVERGENT B0 ;  /* 0x0000000000007941 */ /* 0x000fea0003800200 */
.L_x_6289:
[----:B0---4-:R0:W4:Y:S01]  /*52c0*/  LDS R213, [R60+0x1980] ;  /* 0x001980003cd57984 */ /* 0x0111220000000800 */
[----:B------:R-:W-:Y:S04]  /*52d0*/  BSSY.RECONVERGENT B0, `(.L_x_6291) ;  /* 0x0000004000007945 */ /* 0x000fe80003800200 */
[----:B------:R-:W-:Y:S05]  /*52e0*/  @!P6 BRA `(.L_x_6292) ;  /* 0x000000000008e947 */ /* 0x000fea0003800000 */
[----:B------:R0:W-:Y:S04]  /*52f0*/  REDG.E.ADD.F32.FTZ.RN.STRONG.GPU desc[UR28][R4.64+0x900], R12 ;  /* 0x0009000c040079a6 */ /* 0x0001e8000c12f31c */
[----:B----4-:R0:W-:Y:S02]  /*5300*/  REDG.E.ADD.F32.FTZ.RN.STRONG.GPU desc[UR28][R6.64+0x900], R213 ;  /* 0x000900d5060079a6 */ /* 0x0101e4000c12f31c */
.L_x_6292:
[----:B------:R-:W-:Y:S05]  /*5310*/  BSYNC.RECONVERGENT B0 ;  /* 0x0000000000007941 */ /* 0x000fea0003800200 */
.L_x_6291:
        /* <DEDUP_REMOVED lines=10> */
.L_x_6294:
[----:B------:R-:W-:Y:S05]  /*53c0*/  BSYNC.RECONVERGENT B0 ;  /* 0x0000000000007941 */ /* 0x000fea0003800200 */
.L_x_6293:
[----:B0---4-:R0:W4:Y:S01]  /*53d0*/  LDS R213, [R58+0x1b80] ;  /* 0x001b80003ad57984 */ /* 0x0111220000000800 */
[----:B------:R-:W-:Y:S04]  /*53e0*/  BSSY.RECONVERGENT B0, `(.L_x_6295) ;  /* 0x0000004000007945 */ /* 0x000fe80003800200 */
[----:B------:R-:W-:Y:S05]  /*53f0*/  @!P1 BRA `(.L_x_6296) ;  /* 0x0000000000089947 */ /* 0x000fea0003800000 */
[----:B------:R0:W-:Y:S04]  /*5400*/  REDG.E.ADD.F32.FTZ.RN.STRONG.GPU desc[UR28][R4.64+0xb00], R211 ;  /* 0x000b00d3040079a6 */ /* 0x0001e8000c12f31c */
[----:B----4-:R0:W-:Y:S02]  /*5410*/  REDG.E.ADD.F32.FTZ.RN.STRONG.GPU desc[UR28][R6.64+0xb00], R213 ;  /* 0x000b00d5060079a6 */ /* 0x0101e4000c12f31c */
.L_x_6296:
[----:B------:R-:W-:Y:S05]  /*5420*/  BSYNC.RECONVERGENT B0 ;  /* 0x0000000000007941 */ /* 0x000fea0003800200 */
.L_x_6295:
[----:B0-----:R0:W0:Y:S01]  /*5430*/  LDS R211, [R57+0x1c80] ;  /* 0x001c800039d37984 */ /* 0x0010220000000800 */
[----:B------:R-:W-:Y:S04]  /*5440*/  BSSY.RECONVERGENT B0, `(.L_x_6297) ;  /* 0x0000004000007945 */ /* 0x000fe80003800200 */
[----:B------:R-:W-:Y:S05]  /*5450*/  @!P3 BRA `(.L_x_6298) ;  /* 0x000000000008b947 */ /* 0x000fea0003800000 */
[----:B------:R1:W-:Y:S04]  /*5460*/  REDG.E.ADD.F32.FTZ.RN.STRONG.GPU desc[UR28][R4.64+0xc00], R191 ;  /* 0x000c00bf040079a6 */ /* 0x0003e8000c12f31c */
[----:B0-----:R1:W-:Y:S02]  /*5470*/  REDG.E.ADD.F32.FTZ.RN.STRONG.GPU desc[UR28][R6.64+0xc00], R211 ;  /* 0x000c00d3060079a6 */ /* 0x0013e4000c12f31c */
.L_x_6298:
[----:B------:R-:W-:Y:S05]  /*5480*/  BSYNC.RECONVERGENT B0 ;  /* 0x0000000000007941 */ /* 0x000fea0003800200 */
.L_x_6297:
[----:B-1----:R1:W0:Y:S01]  /*5490*/  LDS R191, [R56+0x1d80] ;  /* 0x001d800038bf7984 */ /* 0x0022220000000800 */
[----:B------:R-:W-:Y:S04]  /*54a0*/  BSSY.RECONVERGENT B0, `(.L_x_6299) ;  /* 0x0000004000007945 */ /* 0x000fe80003800200 */
[----:B------:R-:W-:Y:S05]  /*54b0*/  @!P4 BRA `(.L_x_6300) ;  /* 0x000000000008c947 */ /* 0x000fea0003800000 */
[----:B------:R1:W-:Y:S04]  /*54c0*/  REDG.E.ADD.F32.FTZ.RN.STRONG.GPU desc[UR28][R4.64+0xd00], R13 ;  /* 0x000d000d040079a6 */ /* 0x0003e8000c12f31c */
[----:B0-----:R1:W-:Y:S02]  /*54d0*/  REDG.E.ADD.F32.FTZ.RN.STRONG.GPU desc[UR28][R6.64+0xd00], R191 ;  /* 0x000d00bf060079a6 */ /* 0x0013e4000c12f31c */
.L_x_6300:
[----:B------:R-:W-:Y:S05]  /*54e0*/  BSYNC.RECONVERGENT B0 ;  /* 0x0000000000007941 */ /* 0x000fea0003800200 */
.L_x_6299:
[----:B-1----:R1:W0:Y:S01]  /*54f0*/  LDS R13, [R55+0x1e80] ;  /* 0x001e8000370d7984 */ /* 0x0022220000000800 */
[----:B------:R-:W-:Y:S04]  /*5500*/  BSSY.RECONVERGENT B0, `(.L_x_6301) ;  /* 0x0000004000007945 */ /* 0x000fe80003800200 */
[----:B------:R-:W-:Y:S05]  /*5510*/  @!P5 BRA `(.L_x_6302) ;  /* 0x000000000008d947 */ /* 0x000fea0003800000 */
[----:B------:R1:W-:Y:S04]  /*5520*/  REDG.E.ADD.F32.FTZ.RN.STRONG.GPU desc[UR28][R4.64+0xe00], R11 ;  /* 0x000e000b040079a6 */ /* 0x0003e8000c12f31c */
[----:B0-----:R1:W-:Y:S02]  /*5530*/  REDG.E.ADD.F32.FTZ.RN.STRONG.GPU desc[UR28][R6.64+0xe00], R13 ;  /* 0x000e000d060079a6 */ /* 0x0013e4000c12f31c */
.L_x_6302:
[----:B------:R-:W-:Y:S05]  /*5540*/  BSYNC.RECONVERGENT B0 ;  /* 0x0000000000007941 */ /* 0x000fea0003800200 */
.L_x_6301:
[----:B-1----:R1:W0:Y:S01]  /*5550*/  LDS R11, [R54+0x1f80] ;  /* 0x001f8000360b7984 */ /* 0x0022220000000800 */
[----:B------:R-:W-:Y:S04]  /*5560*/  BSSY.RECONVERGENT B0, `(.L_x_6303) ;  /* 0x0000004000007945 */ /* 0x000fe80003800200 */
[----:B------:R-:W-:Y:S05]  /*5570*/  @!P6 BRA `(.L_x_6304) ;  /* 0x000000000008e947 */ /* 0x000fea0003800000 */
[----:B------:R1:W-:Y:S04]  /*5580*/  REDG.E.ADD.F32.FTZ.RN.STRONG.GPU desc[UR28][R4.64+0xf00], R9 ;  /* 0x000f0009040079a6 */ /* 0x0003e8000c12f31c */
[----:B0-----:R1:W-:Y:S02]  /*5590*/  REDG.E.ADD.F32.FTZ.RN.STRONG.GPU desc[UR28][R6.64+0xf00], R11 ;  /* 0x000f000b060079a6 */ /* 0x0013e4000c12f31c */
.L_x_6304:
[----:B------:R-:W-:Y:S05]  /*55a0*/  BSYNC.RECONVERGENT B0 ;  /* 0x0000000000007941 */ /* 0x000fea0003800200 */
.L_x_6303:
[----:B-1----:R-:W1:Y:S01]  /*55b0*/  SHFL.DOWN P0, R7, R8, 0x1, 0x1f ;  /* 0x08201f0008077f89 */ /* 0x002e620000000000 */
[-C--:B------:R-:W-:Y:S01]  /*55c0*/  FMUL.FTZ R4, R44, R210.reuse ;  /* 0x000000d22c047220 */ /* 0x080fe20000410000 */
[----:B------:R-:W-:Y:S01]  /*55d0*/  FMUL.FTZ R19, R19, R210 ;  /* 0x000000d213137220 */ /* 0x000fe20000410000 */
[-C--:B------:R-:W-:Y:S01]  /*55e0*/  FMUL.FTZ R5, R18, R209.reuse ;  /* 0x000000d112057220 */ /* 0x080fe20000410000 */
[----:B------:R-:W-:Y:S01]  /*55f0*/  FMUL.FTZ R209, R44, R209 ;  /* 0x000000d12cd17220 */ /* 0x000fe20000410000 */
[----:B------:R-:W-:Y:S01]  /*5600*/  FMUL.FTZ R83, R83, R4 ;  /* 0x0000000453537220 */ /* 0x000fe20000410000 */
[-C--:B------:R-:W-:Y:S01]  /*5610*/  FMUL.FTZ R27, R27, R208.reuse ;  /* 0x000000d01b1b7220 */ /* 0x080fe20000410000 */
[----:B------:R-:W-:Y:S01]  /*5620*/  FFMA.FTZ R143, R152, R5, R143 ;  /* 0x00000005988f7223 */ /* 0x000fe2000001008f */
[----:B------:R-:W-:Y:S01]  /*5630*/  FMUL.FTZ R209, R170, R209 ;  /* 0x000000d1aad17220 */ /* 0x000fe20000410000 */
[----:B------:R-:W-:Y:S01]  /*5640*/  FFMA.FTZ R4, R84, R19, R83 ;  /* 0x0000001354047223 */ /* 0x000fe20000010053 */
[----:B------:R-:W-:Y:S01]  /*5650*/  FMUL.FTZ R208, R44, R208 ;  /* 0x000000d02cd07220 */ /* 0x000fe20000410000 */
[----:B------:R-:W-:Y:S01]  /*5660*/  FMUL.FTZ R25, R25, R204 ;  /* 0x000000cc19197220 */ /* 0x000fe20000410000 */
[----:B------:R-:W-:Y:S01]  /*5670*/  FFMA.FTZ R209, R86, R5, R209 ;  /* 0x0000000556d17223 */ /* 0x000fe200000100d1 */
[----:B------:R-:W-:Y:S01]  /*5680*/  FADD.FTZ R115, R4, R115 ;  /* 0x0000007304737221 */ /* 0x000fe20000010000 */
[----:B------:R-:W-:Y:S01]  /*5690*/  FMUL.FTZ R4, R44, R201 ;  /* 0x000000c92c047220 */ /* 0x000fe20000410000 */
[-C--:B------:R-:W-:Y:S01]  /*56a0*/  FMUL.FTZ R5, R16, R203.reuse ;  /* 0x000000cb10057220 */ /* 0x080fe20000410000 */
[----:B------:R-:W-:Y:S01]  /*56b0*/  FMUL.FTZ R203, R44, R203 ;  /* 0x000000cb2ccb7220 */ /* 0x000fe20000410000 */
[----:B------:R-:W-:Y:S01]  /*56c0*/  FMUL.FTZ R171, R171, R208 ;  /* 0x000000d0abab7220 */ /* 0x000fe20000410000 */
[----:B------:R-:W-:Y:S01]  /*56d0*/  FMUL.FTZ R173, R173, R4 ;  /* 0x00000004adad7220 */ /* 0x000fe20000410000 */
[----:B------:R-:W-:Y:S01]  /*56e0*/  FFMA.FTZ R139, R156, R5, R139 ;  /* 0x000000059c8b7223 */ /* 0x000fe2000001008b */
[----:B------:R-:W-:Y:S01]  /*56f0*/  FMUL.FTZ R203, R174, R203 ;  /* 0x000000cbaecb7220 */ /* 0x000fe20000410000 */
[----:B------:R-:W-:Y:S01]  /*5700*/  FMUL.FTZ R204, R44, R204 ;  /* 0x000000cc2ccc7220 */ /* 0x000fe20000410000 */
[----:B------:R-:W-:Y:S01]  /*5710*/  ISETP.NE.AND P1, PT, R116, RZ, PT ;  /* 0x000000ff7400720c */ /* 0x000fe20003f25270 */
[----:B------:R-:W-:Y:S01]  /*5720*/  FMUL.FTZ R23, R23, R196 ;  /* 0x000000c417177220 */ /* 0x000fe20000410000 */
[----:B-1----:R-:W-:Y:S01]  /*5730*/  @P0 FADD R7, R8, R7 ;  /* 0x0000000708070221 */ /* 0x002fe20000000000 */
[----:B------:R-:W-:Y:S01]  /*5740*/  FFMA.FTZ R203, R94, R5, R203 ;  /* 0x000000055ecb7223 */ /* 0x000fe200000100cb */
[-C--:B------:R-:W-:Y:S01]  /*5750*/  FMUL.FTZ R5, R14, R207.reuse ;  /* 0x000000cf0e057220 */ /* 0x080fe20000410000 */
[C---:B------:R-:W-:Y:S01]  /*5760*/  FMUL.FTZ R207, R44.reuse, R207 ;  /* 0x000000cf2ccf7220 */ /* 0x040fe20000410000 */
[----:B------:R-:W-:Y:S01]  /*5770*/  FMUL.FTZ R175, R175, R204 ;  /* 0x000000ccafaf7220 */ /* 0x000fe20000410000 */
[----:B------:R-:W1:Y:S01]  /*5780*/  SHFL.DOWN P0, R6, R7, 0x2, 0x1f ;  /* 0x08401f0007067f89 */ /* 0x000e620000000000 */
[----:B------:R-:W-:Y:S01]  /*5790*/  FMUL.FTZ R196, R44, R196 ;  /* 0x000000c42cc47220 */ /* 0x000fe20000410000 */
[----:B------:R-:W-:Y:S01]  /*57a0*/  FMUL.FTZ R207, R178, R207 ;  /* 0x000000cfb2cf7220 */ /* 0x000fe20000410000 */
[-C--:B------:R-:W-:Y:S01]  /*57b0*/  FFMA.FTZ R151, R160, R5.reuse, R151 ;  /* 0x00000005a0977223 */ /* 0x080fe20000010097 */
[----:B------:R-:W-:Y:S01]  /*57c0*/  ISETP.NE.AND P3, PT, R188, RZ, PT ;  /* 0x000000ffbc00720c */ /* 0x000fe20003f65270 */
[----:B------:R-:W-:Y:S01]  /*57d0*/  FMUL.FTZ R179, R179, R196 ;  /* 0x000000c4b3b37220 */ /* 0x000fe20000410000 */
[----:B------:R-:W-:Y:S01]  /*57e0*/  FFMA.FTZ R207, R102, R5, R207 ;  /* 0x0000000566cf7223 */ /* 0x000fe200000100cf */
[-C--:B------:R-:W-:Y:S01]  /*57f0*/  FMUL.FTZ R5, R22, R185.reuse ;  /* 0x000000b916057220 */ /* 0x080fe20000410000 */
[----:B------:R-:W-:Y:S01]  /*5800*/  FMUL.FTZ R185, R44, R185 ;  /* 0x000000b92cb97220 */ /* 0x000fe20000410000 */
[----:B------:R-:W-:Y:S01]  /*5810*/  FMUL.FTZ R17, R17, R199 ;  /* 0x000000c711117220 */ /* 0x000fe20000410000 */
[----:B------:R-:W-:Y:S01]  /*5820*/  FMUL.FTZ R15, R15, R205 ;  /* 0x000000cd0f0f7220 */ /* 0x000fe20000410000 */
[----:B------:R-:W-:Y:S01]  /*5830*/  FMUL.FTZ R21, R21, R195 ;  /* 0x000000c315157220 */ /* 0x000fe20000410000 */
[----:B------:R-:W-:Y:S01]  /*5840*/  FMUL.FTZ R185, R182, R185 ;  /* 0x000000b9b6b97220 */ /* 0x000fe20000410000 */
[----:B------:R-:W-:Y:S01]  /*5850*/  @!P1 SHF.R.U32.HI R10, RZ, 0x3, R30 ;  /* 0x00000003ff0a9819 */ /* 0x000fe2000001161e */
[----:B------:R-:W-:Y:S01]  /*5860*/  FMUL.FTZ R45, R45, R189 ;  /* 0x000000bd2d2d7220 */ /* 0x000fe20000410000 */
[C---:B------:R-:W-:Y:S01]  /*5870*/  FMUL.FTZ R199, R44.reuse, R199 ;  /* 0x000000c72cc77220 */ /* 0x040fe20000410000 */
[C---:B------:R-:W-:Y:S01]  /*5880*/  FMUL.FTZ R205, R44.reuse, R205 ;  /* 0x000000cd2ccd7220 */ /* 0x040fe20000410000 */
[C---:B------:R-:W-:Y:S01]  /*5890*/  FMUL.FTZ R195, R44.reuse, R195 ;  /* 0x000000c32cc37220 */ /* 0x040fe20000410000 */
[----:B------:R-:W-:Y:S01]  /*58a0*/  FMUL.FTZ R189, R44, R189 ;  /* 0x000000bd2cbd7220 */ /* 0x000fe20000410000 */
[----:B------:R-:W-:Y:S01]  /*58b0*/  @!P1 LOP3.LUT R10, R10, 0x7c, RZ, 0xc0, !PT ;  /* 0x0000007c0a0a9812 */ /* 0x000fe200078ec0ff */
[----:B------:R-:W-:Y:S01]  /*58c0*/  FFMA.FTZ R146, R165, R5, R146 ;  /* 0x00000005a5927223 */ /* 0x000fe20000010092 */
[----:B------:R-:W-:Y:S01]  /*58d0*/  FMUL.FTZ R199, R172, R199 ;  /* 0x000000c7acc77220 */ /* 0x000fe20000410000 */
[----:B------:R-:W-:Y:S01]  /*58e0*/  FMUL.FTZ R205, R176, R205 ;  /* 0x000000cdb0cd7220 */ /* 0x000fe20000410000 */
[----:B------:R-:W-:Y:S01]  /*58f0*/  FMUL.FTZ R195, R180, R195 ;  /* 0x000000c3b4c37220 */ /* 0x000fe20000410000 */
[----:B-1----:R-:W-:Y:S01]  /*5900*/  @P0 FADD R6, R7, R6 ;  /* 0x0000000607060221 */ /* 0x002fe20000000000 */
[----:B------:R-:W-:Y:S01]  /*5910*/  FMUL.FTZ R7, R26, R201 ;  /* 0x000000c91a077220 */ /* 0x000fe20000410000 */
[----:B------:R-:W-:Y:S01]  /*5920*/  FMUL.FTZ R189, R0, R189 ;  /* 0x000000bd00bd7220 */ /* 0x000fe20000410000 */
[----:B------:R-:W-:Y:S01]  /*5930*/  FFMA.FTZ R199, R90, R17, R199 ;  /* 0x000000115ac77223 */ /* 0x000fe200000100c7 */
[----:B------:R-:W-:Y:S01]  /*5940*/  FFMA.FTZ R205, R98, R15, R205 ;  /* 0x0000000f62cd7223 */ /* 0x000fe200000100cd */
[----:B------:R-:W1:Y:S01]  /*5950*/  SHFL.DOWN P0, R9, R6, 0x4, 0x1f ;  /* 0x08801f0006097f89 */ /* 0x000e620000000000 */
[-C--:B------:R-:W-:Y:S01]  /*5960*/  FFMA.FTZ R4, R92, R7.reuse, R173 ;  /* 0x000000075c047223 */ /* 0x080fe200000100ad */
[----:B------:R-:W-:Y:S01]  /*5970*/  FFMA.FTZ R138, R157, R7, R138 ;  /* 0x000000079d8a7223 */ /* 0x000fe2000001008a */
[----:B------:R-:W-:Y:S01]  /*5980*/  FMUL.FTZ R7, R24, R193 ;  /* 0x000000c118077220 */ /* 0x000fe20000410000 */
[----:B------:R-:W-:Y:S01]  /*5990*/  FFMA.FTZ R195, R106, R21, R195 ;  /* 0x000000156ac37223 */ /* 0x000fe200000100c3 */
[----:B------:R-:W-:Y:S01]  /*59a0*/  FADD.FTZ R123, R4, R123 ;  /* 0x0000007b047b7221 */ /* 0x000fe20000010000 */
[----:B------:R-:W-:Y:S01]  /*59b0*/  FMUL.FTZ R4, R44, R193 ;  /* 0x000000c12c047220 */ /* 0x000fe20000410000 */
[----:B------:R-:W-:Y:S01]  /*59c0*/  FFMA.FTZ R150, R161, R7, R150 ;  /* 0x00000007a1967223 */ /* 0x000fe20000010096 */
[----:B------:R-:W-:Y:S01]  /*59d0*/  FFMA.FTZ R0, R114, R45, R189 ;  /* 0x0000002d72007223 */ /* 0x000fe200000100bd */
[----:B------:R-:W-:Y:S01]  /*59e0*/  BSSY.RECONVERGENT B0, `(.L_x_6305) ;  /* 0x0000037000007945 */ /* 0x000fe20003800200 */
[----:B------:R-:W-:Y:S01]  /*59f0*/  FMUL.FTZ R177, R177, R4 ;  /* 0x00000004b1b17220 */ /* 0x000fe20000410000 */
[----:B------:R-:W-:Y:S01]  /*5a00*/  FFMA.FTZ R142, R153, R19, R142 ;  /* 0x00000013998e7223 */ /* 0x000fe2000001008e */
[----:B------:R-:W-:Y:S01]  /*5a10*/  FFMA.FTZ R140, R155, R27, R140 ;  /* 0x0000001b9b8c7223 */ /* 0x000fe2000001008c */
[----:B------:R-:W-:Y:S01]  /*5a20*/  FADD.FTZ R122, R209, R122 ;  /* 0x0000007ad17a7221 */ /* 0x000fe20000010000 */
[----:B------:R-:W-:Y:S01]  /*5a30*/  FFMA.FTZ R4, R100, R7, R177 ;  /* 0x0000000764047223 */ /* 0x000fe200000100b1 */
[----:B------:R-:W-:Y:S01]  /*5a40*/  FMUL.FTZ R7, R20, R187 ;  /* 0x000000bb14077220 */ /* 0x000fe20000410000 */
[----:B------:R-:W-:Y:S01]  /*5a50*/  FFMA.FTZ R141, R154, R17, R141 ;  /* 0x000000119a8d7223 */ /* 0x000fe2000001008d */
[----:B------:R-:W-:Y:S01]  /*5a60*/  FADD.FTZ R124, R199, R124 ;  /* 0x0000007cc77c7221 */ /* 0x000fe20000010000 */
[----:B------:R-:W-:Y:S01]  /*5a70*/  FADD.FTZ R127, R4, R127 ;  /* 0x0000007f047f7221 */ /* 0x000fe20000010000 */
[----:B------:R-:W-:Y:S01]  /*5a80*/  FMUL.FTZ R4, R44, R187 ;  /* 0x000000bb2c047220 */ /* 0x000fe20000410000 */
[----:B------:R-:W-:Y:S01]  /*5a90*/  FFMA.FTZ R136, R159, R25, R136 ;  /* 0x000000199f887223 */ /* 0x000fe20000010088 */
[----:B------:R-:W-:Y:S01]  /*5aa0*/  FADD.FTZ R126, R203, R126 ;  /* 0x0000007ecb7e7221 */ /* 0x000fe20000010000 */
[----:B------:R-:W-:Y:S01]  /*5ab0*/  FFMA.FTZ R137, R158, R15, R137 ;  /* 0x0000000f9e897223 */ /* 0x000fe20000010089 */
[----:B------:R-:W-:Y:S01]  /*5ac0*/  FMUL.FTZ R181, R181, R4 ;  /* 0x00000004b5b57220 */ /* 0x000fe20000410000 */
[----:B-1----:R-:W-:Y:S01]  /*5ad0*/  @P0 FADD R9, R6, R9 ;  /* 0x0000000906090221 */ /* 0x002fe20000000000 */
[----:B------:R-:W-:Y:S01]  /*5ae0*/  FFMA.FTZ R6, R88, R27, R171 ;  /* 0x0000001b58067223 */ /* 0x000fe200000100ab */
[----:B------:R-:W-:Y:S01]  /*5af0*/  FMUL.FTZ R4, R44, R197 ;  /* 0x000000c52c047220 */ /* 0x000fe20000410000 */
[----:B------:R-:W-:Y:S01]  /*5b00*/  FFMA.FTZ R181, R110, R7, R181 ;  /* 0x000000076eb57223 */ /* 0x000fe200000100b5 */
[----:B------:R-:W-:Y:S01]  /*5b10*/  FADD.FTZ R128, R205, R128 ;  /* 0x00000080cd807221 */ /* 0x000fe20000010000 */
[----:B------:R-:W1:Y:S01]  /*5b20*/  SHFL.DOWN P0, R8, R9, 0x8, 0x1f ;  /* 0x09001f0009087f89 */ /* 0x000e620000000000 */
[----:B------:R-:W-:Y:S01]  /*5b30*/  FADD.FTZ R117, R6, R117 ;  /* 0x0000007506757221 */ /* 0x000fe20000010000 */
[----:B------:R-:W-:Y:S01]  /*5b40*/  FFMA.FTZ R6, R96, R25, R175 ;  /* 0x0000001960067223 */ /* 0x000fe200000100af */
[----:B------:R-:W-:Y:S01]  /*5b50*/  FMUL.FTZ R183, R183, R4 ;  /* 0x00000004b7b77220 */ /* 0x000fe20000410000 */
[-C--:B------:R-:W-:Y:S01]  /*5b60*/  FFMA.FTZ R148, R163, R23.reuse, R148 ;  /* 0x00000017a3947223 */ /* 0x080fe20000010094 */
[----:B------:R-:W-:Y:S01]  /*5b70*/  FADD.FTZ R130, R207, R130 ;  /* 0x00000082cf827221 */ /* 0x000fe20000010000 */
[----:B------:R-:W-:Y:S01]  /*5b80*/  FADD.FTZ R125, R6, R125 ;  /* 0x0000007d067d7221 */ /* 0x000fe20000010000 */
[----:B------:R-:W-:Y:S01]  /*5b90*/  FFMA.FTZ R6, R104, R23, R179 ;  /* 0x0000001768067223 */ /* 0x000fe200000100b3 */
[----:B------:R-:W-:Y:S01]  /*5ba0*/  FFMA.FTZ R149, R164, R21, R149 ;  /* 0x00000015a4957223 */ /* 0x000fe20000010095 */
[----:B------:R-:W-:Y:S01]  /*5bb0*/  FADD.FTZ R132, R195, R132 ;  /* 0x00000084c3847221 */ /* 0x000fe20000010000 */
[----:B------:R-:W-:Y:S01]  /*5bc0*/  FFMA.FTZ R147, R166, R7, R147 ;  /* 0x00000007a6937223 */ /* 0x000fe20000010093 */
[----:B------:R-:W-:Y:S01]  /*5bd0*/  FADD.FTZ R129, R6, R129 ;  /* 0x0000008106817221 */ /* 0x000fe20000010000 */
[----:B------:R-:W-:Y:S01]  /*5be0*/  FFMA.FTZ R6, R108, R5, R185 ;  /* 0x000000056c067223 */ /* 0x000fe200000100b9 */
        /* <DEDUP_REMOVED lines=22> */
.L_x_6306:
[----:B------:R-:W-:Y:S05]  /*5d50*/  BSYNC.RECONVERGENT B0 ;  /* 0x0000000000007941 */ /* 0x000fea0003800200 */
.L_x_6305:
[----:B------:R-:W-:-:S04]  /*5d60*/  UIADD3 UR8, UPT, UPT, UR8, 0x1, URZ ;  /* 0x0000000108087890 */ /* 0x000fc8000fffe0ff */
[----:B------:R-:W-:-:S09]  /*5d70*/  UISETP.GE.AND UP0, UPT, UR8, UR36, UPT ;  /* 0x000000240800728c */ /* 0x000fd2000bf06270 */
[----:B------:R-:W-:Y:S05]  /*5d80*/  BRA.U !UP0, `(.L_x_6307) ;  /* 0xffffffcd08b07547 */ /* 0x000fea000b83ffff */
.L_x_6262:
[----:B------:R-:W-:Y:S01]  /*5d90*/  BAR.SYNC.DEFER_BLOCKING 0x0 ;  /* 0x0000000000007b1d */ /* 0x000fe20000010000 */
[----:B0-----:R-:W-:Y:S01]  /*5da0*/  F2FP.F16.F32.PACK_AB R7, R150, R151 ;  /* 0x000000979607723e */ /* 0x001fe200000000ff */
[----:B------:R-:W-:Y:S01]  /*5db0*/  FADD.FTZ R74, R74, R135 ;  /* 0x000000874a4a7221 */ /* 0x000fe20000010000 */
[----:B------:R-:W-:Y:S01]  /*5dc0*/  F2FP.F16.F32.PACK_AB R6, R148, R149 ;  /* 0x000000959406723e */ /* 0x000fe200000000ff */
[----:B------:R-:W-:Y:S01]  /*5dd0*/  UIADD3 UR22, UP1, UPT, UR22, -0x800, URZ ;  /* 0xfffff80016167890 */ /* 0x000fe2000ff3e0ff */
[----:B-1----:R-:W-:Y:S01]  /*5de0*/  F2FP.F16.F32.PACK_AB R5, R146, R147 ;  /* 0x000000939205723e */ /* 0x002fe200000000ff */
[----:B------:R-:W0:Y:S01]  /*5df0*/  LDCU.64 UR14, c[0x0][0x4f8] ;  /* 0x00009f00ff0e77ac */ /* 0x000e220008000a00 */
[----:B------:R-:W-:Y:S02]  /*5e00*/  F2FP.F16.F32.PACK_AB R4, R144, R145 ;  /* 0x000000919004723e */ /* 0x000fe400000000ff */
        /* <DEDUP_REMOVED lines=26> */
[----:B-1----:R-:W-:Y:S01]  /*5fb0*/  UIMAD.WIDE.U32 UR12, UR27, UR30, UR12 ;  /* 0x0000001e1b0c72a5 */ /* 0x002fe2000f8e000c */
[----:B------:R-:W-:Y:S01]  /*5fc0*/  IADD3.X R77, PT, PT, R77, -0x1, RZ, P1, !PT ;  /* 0xffffffff4d4d7810 */ /* 0x000fe20000ffe4ff */
[----:B------:R-:W-:Y:S01]  /*5fd0*/  FADD.FTZ R0, R7, R134 ;  /* 0x0000008607007221 */ /* 0x000fe20000010000 */
[----:B0-----:R-:W-:Y:S01]  /*5fe0*/  F2FP.F16.F32.PACK_AB R9, R131, R134 ;  /* 0x000000868309723e */ /* 0x001fe200000000ff */
[----:B------:R-:W-:Y:S01]  /*5ff0*/  UIMAD UR13, UR27, UR31, UR13 ;  /* 0x0000001f1b0d72a4 */ /* 0x000fe2000f8e020d */
[----:B------:R-:W-:Y:S01]  /*6000*/  F2FP.F16.F32.PACK_AB R8, R133, R135 ;  /* 0x000000878508723e */ /* 0x000fe200000000ff */
[----:B-----5:R-:W-:Y:S01]  /*6010*/  ULEA UR8, UP0, UR12, UR34, 0x1 ;  /* 0x000000220c087291 */ /* 0x020fe2000f8008ff */
[----:B------:R-:W-:Y:S01]  /*6020*/  F2FP.F16.F32.PACK_AB R10, R129, R132 ;  /* 0x00000084810a723e */ /* 0x000fe200000000ff */
[----:B------:R-:W0:Y:S01]  /*6030*/  LDCU.64 UR30, c[0x0][0x560] ;  /* 0x0000ac00ff1e77ac */ /* 0x000e220008000a00 */
[----:B------:R-:W-:Y:S01]  /*6040*/  F2FP.F16.F32.PACK_AB R11, R127, R130 ;  /* 0x000000827f0b723e */ /* 0x000fe200000000ff */
[----:B------:R-:W-:Y:S01]  /*6050*/  FADD.FTZ R7, R0, R131 ;  /* 0x0000008300077221 */ /* 0x000fe20000010000 */
[----:B------:R-:W-:Y:S01]  /*6060*/  ULEA.HI.X UR12, UR12, UR35, UR13, 0x1, UP0 ;  /* 0x000000230c0c7291 */ /* 0x000fe200080f0c0d */
[----:B------:R-:W-:-:S02]  /*6070*/  MOV R4, UR8 ;  /* 0x0000000800047c02 */ /* 0x000fc40008000f00 */
[----:B------:R-:W-:-:S03]  /*6080*/  FADD.FTZ R0, R7, R132 ;  /* 0x0000008407007221 */ /* 0x000fc60000010000 */
        /* <DEDUP_REMOVED lines=14> */
[----:B------:R-:W-:Y:S02]  /*6170*/  FADD.FTZ R123, R126, R123 ;  /* 0x0000007b7e7b7221 */ /* 0x000fe40000010000 */
[----:B------:R-:W-:Y:S02]  /*6180*/  UIMAD.WIDE.U32 UR6, UR27, UR14, UR6 ;  /* 0x0000000e1b0672a5 */ /* 0x000fe4000f8e0006 */
[----:B------:R-:W-:Y:S02]  /*6190*/  FADD.FTZ R124, R123, R124 ;  /* 0x0000007c7b7c7221 */ /* 0x000fe40000010000 */
[----:B------:R-:W-:-:S02]  /*61a0*/  UIMAD UR8, UR27, UR15, UR7 ;  /* 0x0000000f1b0872a4 */ /* 0x000fc4000f8e0207 */
[----:B------:R-:W-:Y:S01]  /*61b0*/  FADD.FTZ R117, R124, R117 ;  /* 0x000000757c757221 */ /* 0x000fe20000010000 */
[----:B0-----:R-:W-:-:S03]  /*61c0*/  ULEA UR7, UP0, UR6, UR30, 0x1 ;  /* 0x0000001e06077291 */ /* 0x001fc6000f8008ff */
[----:B------:R-:W-:Y:S01]  /*61d0*/  FADD.FTZ R74, R117, R122 ;  /* 0x0000007a754a7221 */ /* 0x000fe20000010000 */
[----:B------:R-:W-:Y:S02]  /*61e0*/  ULEA.HI.X UR6, UR6, UR31, UR8, 0x1, UP0 ;  /* 0x0000001f06067291 */ /* 0x000fe400080f0c08 */
[----:B--2---:R-:W-:Y:S01]  /*61f0*/  MOV R4, UR7 ;  /* 0x0000000700047c02 */ /* 0x004fe20008000f00 */
[----:B------:R-:W-:Y:S01]  /*6200*/  UIADD3 UR24, UP0, UPT, UR24, -0x800, URZ ;  /* 0xfffff80018187890 */ /* 0x000fe2000ff1e0ff */
[----:B------:R-:W-:Y:S01]  /*6210*/  FADD.FTZ R74, R74, R115 ;  /* 0x000000734a4a7221 */ /* 0x000fe20000010000 */
[----:B------:R-:W-:Y:S01]  /*6220*/  STS.128 [R46], R8 ;  /* 0x000000082e007388 */ /* 0x000fe20000000c00 */
[----:B------:R-:W-:Y:S01]  /*6230*/  MOV R5, UR6 ;  /* 0x0000000600057c02 */ /* 0x000fe20008000f00 */
[----:B------:R-:W-:Y:S02]  /*6240*/  UIADD3.X UR25, UPT, UPT, UR25, -0x1, URZ, UP0, !UPT ;  /* 0xffffffff19197890 */ /* 0x000fe400087fe4ff */
        /* <DEDUP_REMOVED lines=10> */
.L_x_6260:
        /* <DEDUP_REMOVED lines=41> */
.L_x_6310:
[----:B------:R-:W-:Y:S05]  /*6580*/  BSYNC.RECONVERGENT B0 ;  /* 0x0000000000007941 */ /* 0x000fea0003800200 */
.L_x_6309:
        /* <DEDUP_REMOVED lines=39> */
.L_x_6312:
[----:B------:R-:W-:Y:S05]  /*6800*/  BSYNC.RECONVERGENT B0 ;  /* 0x0000000000007941 */ /* 0x000fea0003800200 */
.L_x_6311:
        /* <DEDUP_REMOVED lines=8> */
.L_x_6313:
        /* <DEDUP_REMOVED lines=18> */
.L_x_6267:
[----:B------:R-:W-:Y:S01]  /*69b0*/  MOV R217, R7 ;  /* 0x0000000700d97202 */ /* 0x000fe20000000f00 */
[----:B------:R-:W-:Y:S01]  /*69c0*/  HFMA2 R218, -RZ, RZ, 0, 5.9604644775390625e-08 ;  /* 0x00000001ffda7431 */ /* 0x000fe200000001ff */
[----:B------:R-:W-:Y:S02]  /*69d0*/  MOV R219, RZ ;  /* 0x000000ff00db7202 */ /* 0x000fe40000000f00 */
[----:B------:R-:W-:-:S07]  /*69e0*/  MOV R6, 0xffffffff ;  /* 0xffffffff00067802 */ /* 0x000fce0000000f00 */
[----:B01---5:R-:W-:Y:S05]  /*69f0*/  WARPSYNC.COLLECTIVE R6, `(.L_x_6314) ;  /* 0x0000000006087348 */ /* 0x023fea0003c00000 */
[----:B------:R2:W3:Y:S02]  /*6a00*/  SHFL.UP P6, R5, R217, R218, R219 ;  /* 0x040000dad9057389 */ /* 0x0004e400000c00db */
[----:B0123-5:R-:W-:Y:S05]  /*6a10*/  ENDCOLLECTIVE ;  /* 0x000000000000791b */ /* 0x02ffea0003800000 */
.L_x_6314:
[----:B------:R-:W-:Y:S02]  /*6a20*/  MOV R217, R212 ;  /* 0x000000d400d97202 */ /* 0x000fe40000000f00 */
[----:B------:R-:W-:-:S07]  /*6a30*/  MOV R4, R5 ;  /* 0x0000000500047202 */ /* 0x000fce0000000f00 */
[----:B------:R-:W-:Y:S05]  /*6a40*/  WARPSYNC.COLLECTIVE R6, `(.L_x_6315) ;  /* 0x0000000006087348 */ /* 0x000fea0003c00000 */
[----:B------:R0:W1:Y:S02]  /*6a50*/  SHFL.UP P6, R5, R217, R218, R219 ;  /* 0x040000dad9057389 */ /* 0x00006400000c00db */
[----:B01----:R-:W-:Y:S05]  /*6a60*/  ENDCOLLECTIVE ;  /* 0x000000000000791b */ /* 0x003fea0003800000 */
.L_x_6315:
        /* <DEDUP_REMOVED lines=9> */
.L_x_6316:
[----:B------:R-:W-:Y:S02]  /*6b00*/  MOV R217, R214 ;  /* 0x000000d600d97202 */ /* 0x000fe40000000f00 */
[----:B------:R-:W-:-:S07]  /*6b10*/  MOV R4, R5 ;  /* 0x0000000500047202 */ /* 0x000fce0000000f00 */
[----:B------:R-:W-:Y:S05]  /*6b20*/  WARPSYNC.COLLECTIVE R6, `(.L_x_6317) ;  /* 0x0000000006087348 */ /* 0x000fea0003c00000 */
[----:B------:R0:W1:Y:S02]  /*6b30*/  SHFL.UP P6, R5, R217, R218, R219 ;  /* 0x040000dad9057389 */ /* 0x00006400000c00db */
[----:B01----:R-:W-:Y:S05]  /*6b40*/  ENDCOLLECTIVE ;  /* 0x000000000000791b */ /* 0x003fea0003800000 */
.L_x_6317:
        /* <DEDUP_REMOVED lines=8> */
.L_x_6318:
[----:B------:R-:W-:Y:S02]  /*6bd0*/  MOV R217, R216 ;  /* 0x000000d800d97202 */ /* 0x000fe40000000f00 */
[----:B------:R-:W-:-:S07]  /*6be0*/  MOV R4, R5 ;  /* 0x0000000500047202 */ /* 0x000fce0000000f00 */
[----:B------:R-:W-:Y:S05]  /*6bf0*/  WARPSYNC.COLLECTIVE R6, `(.L_x_6319) ;  /* 0x0000000006087348 */ /* 0x000fea0003c00000 */
[----:B------:R0:W1:Y:S02]  /*6c00*/  SHFL.UP P6, R5, R217, R218, R219 ;  /* 0x040000dad9057389 */ /* 0x00006400000c00db */
[----:B01----:R-:W-:Y:S05]  /*6c10*/  ENDCOLLECTIVE ;  /* 0x000000000000791b */ /* 0x003fea0003800000 */
.L_x_6319:
        /* <DEDUP_REMOVED lines=8> */
.L_x_6320:
[----:B------:R-:W-:Y:S02]  /*6ca0*/  MOV R217, R212 ;  /* 0x000000d400d97202 */ /* 0x000fe40000000f00 */
[----:B------:R-:W-:-:S07]  /*6cb0*/  MOV R4, R5 ;  /* 0x0000000500047202 */ /* 0x000fce0000000f00 */
[----:B------:R-:W-:Y:S05]  /*6cc0*/  WARPSYNC.COLLECTIVE R6, `(.L_x_6321) ;  /* 0x0000000006087348 */ /* 0x000fea0003c00000 */
[----:B------:R0:W1:Y:S02]  /*6cd0*/  SHFL.UP P6, R5, R217, R218, R219 ;  /* 0x040000dad9057389 */ /* 0x00006400000c00db */
[----:B01----:R-:W-:Y:S05]  /*6ce0*/  ENDCOLLECTIVE ;  /* 0x000000000000791b */ /* 0x003fea0003800000 */
.L_x_6321:
        /* <DEDUP_REMOVED lines=8> */
.L_x_6322:
[----:B------:R-:W-:Y:S02]  /*6d70*/  MOV R217, R4 ;  /* 0x0000000400d97202 */ /* 0x000fe40000000f00 */
[----:B------:R-:W-:-:S07]  /*6d80*/  MOV R214, R5 ;  /* 0x0000000500d67202 */ /* 0x000fce0000000f00 */
[----:B------:R-:W-:Y:S05]  /*6d90*/  WARPSYNC.COLLECTIVE R6, `(.L_x_6323) ;  /* 0x0000000006087348 */ /* 0x000fea0003c00000 */
[----:B------:R0:W1:Y:S02]  /*6da0*/  SHFL.UP P6, R5, R217, R218, R219 ;  /* 0x040000dad9057389 */ /* 0x00006400000c00db */
[----:B01----:R-:W-:Y:S05]  /*6db0*/  ENDCOLLECTIVE ;  /* 0x000000000000791b */ /* 0x003fea0003800000 */
.L_x_6323:
[----:B------:R-:W-:Y:S05]  /*6dc0*/  BRA `(.L_x_6324) ;  /* 0xffffffcc00887947 */ /* 0x000fea000383ffff */
.L_x_6268:
        /* <DEDUP_REMOVED lines=8> */
.L_x_6326:
[----:B------:R-:W-:Y:S05]  /*6e50*/  BSYNC B0 ;  /* 0x0000000000007941 */ /* 0x000fea0003800000 */
.L_x_6325:
[----:B------:R-:W-:Y:S05]  /*6e60*/  BRA `(.L_x_6327) ;  /* 0xffffffcc00787947 */ /* 0x000fea000383ffff */
.L_x_6269:
        /* <DEDUP_REMOVED lines=8> */
.L_x_6329:
[----:B------:R-:W-:Y:S05]  /*6ef0*/  BSYNC B0 ;  /* 0x0000000000007941 */ /* 0x000fea0003800000 */
.L_x_6328:
[----:B------:R-:W-:Y:S05]  /*6f00*/  BRA `(.L_x_6330) ;  /* 0xffffffcc00587947 */ /* 0x000fea000383ffff */
.L_x_6270:
        /* <DEDUP_REMOVED lines=8> */
.L_x_6332:
[----:B------:R-:W-:Y:S05]  /*6f90*/  BSYNC B0 ;  /* 0x0000000000007941 */ /* 0x000fea0003800000 */
.L_x_6331:
        /* <DEDUP_REMOVED lines=11> */
.L_x_6333:
[----:B------:R-:W-:Y:S05]  /*7050*/  WARPSYNC.COLLECTIVE R6, `(.L_x_6334) ;  /* 0x0000000006087348 */ /* 0x000fea0003c00000 */
[----:B------:R0:W1:Y:S02]  /*7060*/  SHFL.IDX P3, R229, R233, R235, R236 ;  /* 0x000000ebe9e57389 */ /* 0x00006400000600ec */
[----:B01----:R-:W-:Y:S05]  /*7070*/  ENDCOLLECTIVE ;  /* 0x000000000000791b */ /* 0x003fea0003800000 */
.L_x_6334:
[----:B------:R-:W-:Y:S02]  /*7080*/  MOV R233, R9 ;  /* 0x0000000900e97202 */ /* 0x000fe40000000f00 */
[----:B------:R-:W-:Y:S02]  /*7090*/  MOV R215, R5 ;  /* 0x0000000500d77202 */ /* 0x000fe40000000f00 */
[----:B------:R-:W-:-:S07]  /*70a0*/  MOV R4, R229 ;  /* 0x000000e500047202 */ /* 0x000fce0000000f00 */
[----:B------:R-:W-:Y:S05]  /*70b0*/  WARPSYNC.COLLECTIVE R6, `(.L_x_6335) ;  /* 0x0000000006087348 */ /* 0x000fea0003c00000 */
[----:B------:R0:W1:Y:S02]  /*70c0*/  SHFL.IDX P3, R229, R233, R235, R236 ;  /* 0x000000ebe9e57389 */ /* 0x00006400000600ec */
[----:B01----:R-:W-:Y:S05]  /*70d0*/  ENDCOLLECTIVE ;  /* 0x000000000000791b */ /* 0x003fea0003800000 */
.L_x_6335:
[----:B------:R-:W-:Y:S01]  /*70e0*/  MOV R5, R229 ;  /* 0x000000e500057202 */ /* 0x000fe20000000f00 */
[----:B------:R-:W-:Y:S06]  /*70f0*/  BRA `(.L_x_6336) ;  /* 0xffffffc800f47947 */ /* 0x000fec000383ffff */
.L_x_6272:
        /* <DEDUP_REMOVED lines=10> */
.L_x_6337:
[----:B------:R-:W-:Y:S02]  /*71a0*/  MOV R237, R7 ;  /* 0x0000000700ed7202 */ /* 0x000fe40000000f00 */
[----:B------:R-:W-:-:S07]  /*71b0*/  MOV R232, R234 ;  /* 0x000000ea00e87202 */ /* 0x000fce0000000f00 */
[----:B------:R-:W-:Y:S05]  /*71c0*/  WARPSYNC.COLLECTIVE R6, `(.L_x_6338) ;  /* 0x0000000006087348 */ /* 0x000fea0003c00000 */
[----:B------:R0:W1:Y:S02]  /*71d0*/  SHFL.DOWN P1, R234, R237, R238, R239 ;  /* 0x080000eeedea7389 */ /* 0x00006400000200ef */
[----:B01----:R-:W-:Y:S05]  /*71e0*/  ENDCOLLECTIVE ;  /* 0x000000000000791b */ /* 0x003fea0003800000 */
.L_x_6338:
        /* <DEDUP_REMOVED lines=11> */
.L_x_6339:
[----:B------:R-:W-:Y:S02]  /*72a0*/  MOV R237, R4 ;  /* 0x0000000400ed7202 */ /* 0x000fe40000000f00 */
[----:B------:R-:W-:-:S07]  /*72b0*/  MOV R232, R234 ;  /* 0x000000ea00e87202 */ /* 0x000fce0000000f00 */
[----:B------:R-:W-:Y:S05]  /*72c0*/  WARPSYNC.COLLECTIVE R6, `(.L_x_6340) ;  /* 0x0000000006087348 */ /* 0x000fea0003c00000 */
[----:B------:R0:W1:Y:S02]  /*72d0*/  SHFL.DOWN P1, R234, R237, R238, R239 ;  /* 0x080000eeedea7389 */ /* 0x00006400000200ef */
[----:B01----:R-:W-:Y:S05]  /*72e0*/  ENDCOLLECTIVE ;  /* 0x000000000000791b */ /* 0x003fea0003800000 */
.L_x_6340:
        /* <DEDUP_REMOVED lines=11> */
.L_x_6341:
[----:B------:R-:W-:Y:S02]  /*73a0*/  MOV R237, R4 ;  /* 0x0000000400ed7202 */ /* 0x000fe40000000f00 */
[----:B------:R-:W-:-:S07]  /*73b0*/  MOV R232, R234 ;  /* 0x000000ea00e87202 */ /* 0x000fce0000000f00 */
[----:B------:R-:W-:Y:S05]  /*73c0*/  WARPSYNC.COLLECTIVE R6, `(.L_x_6342) ;  /* 0x0000000006087348 */ /* 0x000fea0003c00000 */
[----:B------:R0:W1:Y:S02]  /*73d0*/  SHFL.DOWN P1, R234, R237, R238, R239 ;  /* 0x080000eeedea7389 */ /* 0x00006400000200ef */
[----:B01----:R-:W-:Y:S05]  /*73e0*/  ENDCOLLECTIVE ;  /* 0x000000000000791b */ /* 0x003fea0003800000 */
.L_x_6342:
        /* <DEDUP_REMOVED lines=11> */
.L_x_6343:
[----:B------:R-:W-:Y:S02]  /*74a0*/  MOV R237, R4 ;  /* 0x0000000400ed7202 */ /* 0x000fe40000000f00 */
[----:B------:R-:W-:-:S07]  /*74b0*/  MOV R232, R234 ;  /* 0x000000ea00e87202 */ /* 0x000fce0000000f00 */
[----:B------:R-:W-:Y:S05]  /*74c0*/  WARPSYNC.COLLECTIVE R6, `(.L_x_6344) ;  /* 0x0000000006087348 */ /* 0x000fea0003c00000 */
[----:B------:R0:W1:Y:S02]  /*74d0*/  SHFL.DOWN P1, R234, R237, R238, R239 ;  /* 0x080000eeedea7389 */ /* 0x00006400000200ef */
[----:B01----:R-:W-:Y:S05]  /*74e0*/  ENDCOLLECTIVE ;  /* 0x000000000000791b */ /* 0x003fea0003800000 */
.L_x_6344:
        /* <DEDUP_REMOVED lines=11> */
.L_x_6345:
[----:B------:R-:W-:Y:S02]  /*75a0*/  MOV R237, R4 ;  /* 0x0000000400ed7202 */ /* 0x000fe40000000f00 */
[----:B------:R-:W-:-:S07]  /*75b0*/  MOV R232, R234 ;  /* 0x000000ea00e87202 */ /* 0x000fce0000000f00 */
[----:B------:R-:W-:Y:S05]  /*75c0*/  WARPSYNC.COLLECTIVE R6, `(.L_x_6346) ;  /* 0x0000000006087348 */ /* 0x000fea0003c00000 */
[----:B------:R0:W1:Y:S02]  /*75d0*/  SHFL.DOWN P1, R234, R237, R238, R239 ;  /* 0x080000eeedea7389 */ /* 0x00006400000200ef */
[----:B01----:R-:W-:Y:S05]  /*75e0*/  ENDCOLLECTIVE ;  /* 0x000000000000791b */ /* 0x003fea0003800000 */
.L_x_6346:
        /* <DEDUP_REMOVED lines=11> */
.L_x_6347:
[----:B------:R-:W-:Y:S02]  /*76a0*/  ISETP.NE.AND P0, PT, R30, 0x1f, PT ;  /* 0x0000001f1e00780c */ /* 0x000fe40003f05270 */
[----:B------:R-:W-:Y:S02]  /*76b0*/  MOV R233, R4 ;  /* 0x0000000400e97202 */ /* 0x000fe40000000f00 */
[----:B------:R-:W-:-:S09]  /*76c0*/  MOV R7, R229 ;  /* 0x000000e500077202 */ /* 0x000fd20000000f00 */
[----:B------:R-:W-:Y:S05]  /*76d0*/  WARPSYNC.COLLECTIVE R6, `(.L_x_6348) ;  /* 0x0000000006087348 */ /* 0x000fea0003c00000 */
[----:B------:R0:W1:Y:S02]  /*76e0*/  SHFL.IDX P3, R229, R233, R235, R236 ;  /* 0x000000ebe9e57389 */ /* 0x00006400000600ec */
[----:B01----:R-:W-:Y:S05]  /*76f0*/  ENDCOLLECTIVE ;  /* 0x000000000000791b */ /* 0x003fea0003800000 */
.L_x_6348:
[----:B------:R-:W-:-:S07]  /*7700*/  FMUL.FTZ R231, R8, R7 ;  /* 0x0000000708e77220 */ /* 0x000fce0000410000 */
[----:B------:R-:W-:Y:S05]  /*7710*/  WARPSYNC.COLLECTIVE R6, `(.L_x_6349) ;  /* 0x0000000006087348 */ /* 0x000fea0003c00000 */
[----:B------:R0:W1:Y:S02]  /*7720*/  SHFL.DOWN P1, R234, R237, R238, R239 ;  /* 0x080000eeedea7389 */ /* 0x00006400000200ef */
[----:B01----:R-:W-:Y:S05]  /*7730*/  ENDCOLLECTIVE ;  /* 0x000000000000791b */ /* 0x003fea0003800000 */
.L_x_6349:
        /* <DEDUP_REMOVED lines=8> */
.L_x_6350:
[----:B------:R-:W-:Y:S05]  /*77c0*/  WARPSYNC.COLLECTIVE R6, `(.L_x_6351) ;  /* 0x0000000006087348 */ /* 0x000fea0003c00000 */
[----:B------:R0:W1:Y:S02]  /*77d0*/  SHFL.IDX P3, R229, R233, R235, R236 ;  /* 0x000000ebe9e57389 */ /* 0x00006400000600ec */
[----:B01----:R-:W-:Y:S05]  /*77e0*/  ENDCOLLECTIVE ;  /* 0x000000000000791b */ /* 0x003fea0003800000 */
.L_x_6351:
[----:B------:R-:W-:Y:S02]  /*77f0*/  MOV R233, R9 ;  /* 0x0000000900e97202 */ /* 0x000fe40000000f00 */
[----:B------:R-:W-:-:S07]  /*7800*/  MOV R227, R229 ;  /* 0x000000e500e37202 */ /* 0x000fce0000000f00 */
[----:B------:R-:W-:Y:S05]  /*7810*/  WARPSYNC.COLLECTIVE R6, `(.L_x_6352) ;  /* 0x0000000006087348 */ /* 0x000fea0003c00000 */
[----:B------:R0:W1:Y:S02]  /*7820*/  SHFL.IDX P3, R229, R233, R235, R236 ;  /* 0x000000ebe9e57389 */ /* 0x00006400000600ec */
[----:B01----:R-:W-:Y:S05]  /*7830*/  ENDCOLLECTIVE ;  /* 0x000000000000791b */ /* 0x003fea0003800000 */
.L_x_6352:
[----:B------:R-:W-:Y:S05]  /*7840*/  BRA `(.L_x_6353) ;  /* 0xffffffc800ec7947 */ /* 0x000fea000383ffff */
.L_x_6354:
        /* <DEDUP_REMOVED lines=11> */
.L_x_10469:


//--------------------- .text._Z25selective_scan_bwd_kernelI32Selective_Scan_bwd_kernel_traitsILi64ELi16ELb1ELb1ELb1ELb1ELb0EN3c104HalfEfEEv12SSMParamsBwd --------------------------
	.section	.text._Z25selective_scan_bwd_kernelI32Selective_Scan_bwd_kernel_traitsILi64ELi16ELb1ELb1ELb1ELb1ELb0EN3c104HalfEfEEv12SSMParamsBwd,"ax",@progbits
	.align	128
        .global         _Z25selective_scan_bwd_kernelI32Selective_Scan_bwd_kernel_traitsILi64ELi16ELb1ELb1ELb1ELb1ELb0EN3c104HalfEfEEv12SSMParamsBwd
        .type           _Z25selective_scan_bwd_kernelI32Selective_Scan_bwd_kernel_traitsILi64ELi16ELb1ELb1ELb1ELb1ELb0EN3c104HalfEfEEv12SSMParamsBwd,@function
        .size           _Z25selective_scan_bwd_kernelI32Selective_Scan_bwd_kernel_traitsILi64ELi16ELb1ELb1ELb1ELb1ELb0EN3c104HalfEfEEv12SSMParamsBwd,(.L_x_10470 - _Z25selective_scan_bwd_kernelI32Selective_Scan_bwd_kernel_traitsILi64ELi16ELb1ELb1ELb1ELb1ELb0EN3c104HalfEfEEv12SSMParamsBwd)
        .other          _Z25selective_scan_bwd_kernelI32Selective_Scan_bwd_kernel_traitsILi64ELi16ELb1ELb1ELb1ELb1ELb0EN3c104HalfEfEEv12SSMParamsBwd,@"STO_CUDA_ENTRY STV_DEFAULT"
_Z25selective_scan_bwd_kernelI32Selective_Scan_bwd_kernel_traitsILi64ELi16ELb1ELb1ELb1ELb1ELb0EN3c104HalfEfEEv12SSMParamsBwd:
.text._Z25selective_scan_bwd_kernelI32Selective_Scan_bwd_kernel_traitsILi64ELi16ELb1ELb1ELb1ELb1ELb0EN3c104HalfEfEEv12SSMParamsBwd:
        /* <DEDUP_REMOVED lines=31> */
[----:B------:R-:W0:Y:S02]  /*01f0*/  LDC.64 R14, c[0x0][0x450] ;  /* 0x00011400ff0e7b82 */ /* 0x000e240000000a00 */
[----:B------:R-:W-:Y:S01]  /*0200*/  MOV R5, UR7 ;  /* 0x0000000700057c02 */ /* 0x000fe20008000f00 */
[----:B------:R-:W0:Y:S01]  /*0210*/  LDCU.64 UR30, c[0x0][0x528] ;  /* 0x0000a500ff1e77ac */ /* 0x000e220008000a00 */
[----:B----4-:R-:W5:Y:S01]  /*0220*/  @P0 LDG.E R73, desc[UR24][R2.64] ;  /* 0x0000001802490981 */ /* 0x010f62000c1e1900 */
[----:B-1----:R-:W-:Y:S01]  /*0230*/  IADD3 R6, PT, PT, R0, 0xffffffe, RZ ;  /* 0x0ffffffe00067810 */ /* 0x002fe20007ffe0ff */
[----:B------:R-:W-:-:S02]  /*0240*/  UIMAD.WIDE.U32 UR4, UR27, UR8, URZ ;  /* 0x000000081b0472a5 */ /* 0x000fc4000f8e00ff */
[----:B------:R1:W5:Y:S01]  /*0250*/  @P1 LDG.E R72, desc[UR24][R4.64] ;  /* 0x0000001804481981 */ /* 0x000362000c1e1900 */
[----:B------:R-:W-:Y:S01]  /*0260*/  UIMAD.WIDE.U32 UR6, UR27, UR12, URZ ;  /* 0x0000000c1b0672a5 */ /* 0x000fe2000f8e00ff */
[----:B------:R4:W2:Y:S01]  /*0270*/  F2I.FTZ.U32.TRUNC.NTZ R7, R6 ;  /* 0x0000000600077305 */ /* 0x0008a2000021f000 */
[----:B------:R-:W-:Y:S01]  /*0280*/  UIMAD UR5, UR27, UR9, UR5 ;  /* 0x000000091b0572a4 */ /* 0x000fe2000f8e0205 */
[----:B------:R-:W-:Y:S01]  /*0290*/  HFMA2 R70, -RZ, RZ, 0, 0 ;  /* 0x00000000ff467431 */ /* 0x000fe200000001ff */
[----:B------:R-:W-:Y:S01]  /*02a0*/  UIMAD UR7, UR27, UR13, UR7 ;  /* 0x0000000d1b0772a4 */ /* 0x000fe2000f8e0207 */
[----:B------:R-:W-:Y:S01]  /*02b0*/  MOV R68, RZ ;  /* 0x000000ff00447202 */ /* 0x000fe20000000f00 */
[----:B------:R-:W-:Y:S02]  /*02c0*/  UIMAD.WIDE.U32 UR4, UR26, UR10, UR4 ;  /* 0x0000000a1a0472a5 */ /* 0x000fe4000f8e0004 */
[----:B------:R-:W-:Y:S01]  /*02d0*/  UIMAD.WIDE.U32 UR16, UR26, UR14, UR6 ;  /* 0x0000000e1a1072a5 */ /* 0x000fe2000f8e0006 */
[----:B-1----:R-:W1:Y:S01]  /*02e0*/  LDC.64 R4, c[0x0][0x3c8] ;  /* 0x0000f200ff047b82 */ /* 0x002e620000000a00 */
[----:B----4-:R-:W-:Y:S01]  /*02f0*/  HFMA2 R6, -RZ, RZ, 0, 0 ;  /* 0x00000000ff067431 */ /* 0x010fe200000001ff */
[----:B------:R-:W-:-:S02]  /*0300*/  UIMAD UR21, UR26, UR11, UR5 ;  /* 0x0000000b1a1572a4 */ /* 0x000fc4000f8e0205 */
[----:B------:R-:W-:Y:S01]  /*0310*/  UIMAD UR5, UR26, UR15, UR17 ;  /* 0x0000000f1a0572a4 */ /* 0x000fe2000f8e0211 */
[----:B------:R-:W4:Y:S01]  /*0320*/  LDCU.128 UR12, c[0x0][0x460] ;  /* 0x00008c00ff0c77ac */ /* 0x000f220008000c00 */
[----:B--2---:R-:W-:Y:S01]  /*0330*/  IADD3 R0, PT, PT, RZ, -R7, RZ ;  /* 0x80000007ff007210 */ /* 0x004fe20007ffe0ff */
[----:B------:R-:W2:Y:S04]  /*0340*/  LDCU.128 UR8, c[0x0][0x4a0] ;  /* 0x00009400ff0877ac */ /* 0x000ea80008000c00 */
[----:B------:R-:W-:Y:S01]  /*0350*/  IMAD R3, R0, R9, RZ ;  /* 0x0000000900037224 */ /* 0x000fe200078e02ff */
[----:B------:R-:W-:Y:S01]  /*0360*/  IABS R0, UR26 ;  /* 0x0000001a00007c13 */ /* 0x000fe20008000000 */
[----:B------:R-:W-:Y:S02]  /*0370*/  UIMAD.WIDE.U32 UR18, UR27, UR22, URZ ;  /* 0x000000161b1272a5 */ /* 0x000fe4000f8e00ff */
[----:B------:R-:W-:Y:S01]  /*0380*/  IMAD.HI.U32 R6, R7, R3, R6 ;  /* 0x0000000307067227 */ /* 0x000fe200078e0006 */
[----:B------:R-:W-:-:S02]  /*0390*/  UISETP.NE.U32.AND UP0, UPT, UR28, URZ, UPT ;  /* 0x000000ff1c00728c */ /* 0x000fc4000bf05070 */
[----:B---3--:R-:W-:Y:S02]  /*03a0*/  ULEA UR33, UR32, 0xfffffc00, 0xa ;  /* 0xfffffc0020217891 */ /* 0x008fe4000f8e50ff */
[----:B------:R-:W-:Y:S01]  /*03b0*/  UIMAD UR19, UR27, UR23, UR19 ;  /* 0x000000171b1372a4 */ /* 0x000fe2000f8e0213 */
[----:B------:R-:W-:Y:S01]  /*03c0*/  IMAD.HI.U32 R6, R6, R0, RZ ;  /* 0x0000000006067227 */ /* 0x000fe200078e00ff */
[----:B------:R-:W-:Y:S01]  /*03d0*/  UISETP.NE.AND.EX UP0, UPT, UR29, URZ, UPT, UP0 ;  /* 0x000000ff1d00728c */ /* 0x000fe2000bf05300 */
[----:B------:R-:W3:Y:S03]  /*03e0*/  LDCU.64 UR22, c[0x0][0x3b0] ;  /* 0x00007600ff1677ac */ /* 0x000ee60008000a00 */
[----:B------:R-:W-:Y:S01]  /*03f0*/  IADD3 R2, PT, PT, -R6, RZ, RZ ;  /* 0x000000ff06027210 */ /* 0x000fe20007ffe1ff */
[----:B------:R-:W-:Y:S02]  /*0400*/  UIADD3 UR17, UP3, UPT, UR33, UR16, URZ ;  /* 0x0000001021117290 */ /* 0x000fe4000ff7e0ff */
[----:B------:R-:W-:-:S02]  /*0410*/  USHF.R.S32.HI UR34, URZ, 0x1f, UR33 ;  /* 0x0000001fff227899 */ /* 0x000fc40008011421 */
[C---:B------:R-:W-:Y:S01]  /*0420*/  IMAD R0, R9.reuse, R2, R0 ;  /* 0x0000000209007224 */ /* 0x040fe200078e0200 */
[----:B------:R-:W-:Y:S01]  /*0430*/  UIADD3 UR4, UP1, UPT, UR33, UR4, URZ ;  /* 0x0000000421047290 */ /* 0x000fe2000ff3e0ff */
[----:B------:R-:W-:Y:S01]  /*0440*/  LOP3.LUT R2, R8, UR26, RZ, 0x3c, !PT ;  /* 0x0000001a08027c12 */ /* 0x000fe2000f8e3cff */
[----:B----4-:R-:W-:Y:S02]  /*0450*/  ULEA UR16, UP4, UR17, UR14, 0x1 ;  /* 0x0000000e11107291 */ /* 0x010fe4000f8808ff */
[----:B------:R-:W-:Y:S01]  /*0460*/  ISETP.GT.U32.AND P1, PT, R9, R0, PT ;  /* 0x000000000900720c */ /* 0x000fe20003f24070 */
[----:B------:R-:W-:Y:S01]  /*0470*/  ULEA UR20, UP2, UR4, UR12, 0x1 ;  /* 0x0000000c04147291 */ /* 0x000fe2000f8408ff */
[----:B------:R-:W-:Y:S01]  /*0480*/  ISETP.GE.AND P2, PT, R2, RZ, PT ;  /* 0x000000ff0200720c */ /* 0x000fe20003f46270 */
[----:B------:R-:W-:Y:S02]  /*0490*/  UIADD3.X UR14, UPT, UPT, UR34, UR21, URZ, UP1, !UPT ;  /* 0x00000015220e7290 */ /* 0x000fe40008ffe4ff */
[----:B--2---:R-:W-:-:S02]  /*04a0*/  UIMAD.WIDE.U32 UR18, UR26, UR8, UR18 ;  /* 0x000000081a1272a5 */ /* 0x004fc4000f8e0012 */
[----:B------:R-:W-:Y:S01]  /*04b0*/  ULEA.HI.X UR14, UR4, UR13, UR14, 0x1, UP2 ;  /* 0x0000000d040e7291 */ /* 0x000fe200090f0c0e */
[----:B------:R-:W2:Y:S05]  /*04c0*/  @UP0 LDCU UR13, c[0x0][0x384] ;  /* 0x00007080ff0d07ac */ /* 0x000eaa0008000800 */
[-C--:B------:R-:W-:Y:S01]  /*04d0*/  @!P1 IADD3 R0, PT, PT, R0, -R9.reuse, RZ ;  /* 0x8000000900009210 */ /* 0x080fe20007ffe0ff */
[----:B------:R-:W4:Y:S01]  /*04e0*/  LDCU.64 UR28, c[0x0][0x3d0] ;  /* 0x00007a00ff1c77ac */ /* 0x000f220008000a00 */
[----:B------:R-:W-:Y:S02]  /*04f0*/  @!P1 IADD3 R6, PT, PT, R6, 0x1, RZ ;  /* 0x0000000106069810 */ /* 0x000fe40007ffe0ff */
[----:B------:R-:W-:Y:S01]  /*0500*/  ISETP.GE.U32.AND P0, PT, R0, R9, PT ;  /* 0x000000090000720c */ /* 0x000fe20003f06070 */
[----:B------:R-:W-:Y:S01]  /*0510*/  UIMAD UR9, UR26, UR9, UR19 ;  /* 0x000000091a0972a4 */ /* 0x000fe2000f8e0213 */
[----:B------:R-:W-:Y:S01]  /*0520*/  ISETP.NE.AND P1, PT, R8, RZ, PT ;  /* 0x000000ff0800720c */ /* 0x000fe20003f25270 */
[----:B------:R-:W-:-:S02]  /*0530*/  UIADD3.X UR19, UPT, UPT, UR34, UR5, URZ, UP3, !UPT ;  /* 0x0000000522137290 */ /* 0x000fc40009ffe4ff */
[----:B---3--:R-:W-:Y:S02]  /*0540*/  UIMAD.WIDE.U32 UR4, UR27, UR22, URZ ;  /* 0x000000161b0472a5 */ /* 0x008fe4000f8e00ff */
[----:B------:R-:W-:Y:S01]  /*0550*/  ULEA.HI.X UR19, UR17, UR15, UR19, 0x1, UP4 ;  /* 0x0000000f11137291 */ /* 0x000fe2000a0f0c13 */
[----:B------:R-:W3:Y:S05]  /*0560*/  @UP0 LDCU UR15, c[0x0][0x38c] ;  /* 0x00007180ff0f07ac */ /* 0x000eea0008000800 */
[----:B------:R-:W-:Y:S01]  /*0570*/  @P0 IADD3 R6, PT, PT, R6, 0x1, RZ ;  /* 0x0000000106060810 */ /* 0x000fe20007ffe0ff */
[----:B------:R-:W-:Y:S01]  /*0580*/  UIMAD UR5, UR27, UR23, UR5 ;  /* 0x000000171b0572a4 */ /* 0x000fe2000f8e0205 */
[----:B------:R-:W3:Y:S02]  /*0590*/  @UP0 LDCU.64 UR22, c[0x0][0x480] ;  /* 0x00009000ff1607ac */ /* 0x000ee40008000a00 */
[----:B------:R-:W-:Y:S01]  /*05a0*/  MOV R43, R6 ;  /* 0x00000006002b7202 */ /* 0x000fe20000000f00 */
[----:B------:R-:W-:-:S03]  /*05b0*/  UIADD3 UR18, UP1, UPT, UR33, UR18, URZ ;  /* 0x0000001221127290 */ /* 0x000fc6000ff3e0ff */
[----:B------:R-:W-:Y:S01]  /*05c0*/  @!P2 IADD3 R43, PT, PT, -R43, RZ, RZ ;  /* 0x000000ff2b2ba210 */ /* 0x000fe20007ffe1ff */
[----:B------:R-:W-:Y:S01]  /*05d0*/  UIMAD.WIDE.U32 UR6, UR26, UR10, URZ ;  /* 0x0000000a1a0672a5 */ /* 0x000fe2000f8e00ff */
[----:B------:R-:W-:Y:S01]  /*05e0*/  @!P1 LOP3.LUT R43, RZ, R8, RZ, 0x33, !PT ;  /* 0x00000008ff2b9212 */ /* 0x000fe200078e33ff */
[----:B------:R-:W-:Y:S02]  /*05f0*/  UIADD3.X UR12, UPT, UPT, UR34, UR9, URZ, UP1, !UPT ;  /* 0x00000009220c7290 */ /* 0x000fe40008ffe4ff */
[----:B------:R-:W-:Y:S01]  /*0600*/  UIMAD UR8, UR26, UR11, UR7 ;  /* 0x0000000b1a0872a4 */ /* 0x000fe2000f8e0207 */
[----:B------:R-:W-:Y:S01]  /*0610*/  SHF.R.S32.HI R41, RZ, 0x1f, R43 ;  /* 0x0000001fff297819 */ /* 0x000fe2000001142b */
[----:B--2---:R-:W-:Y:S02]  /*0620*/  @UP0 UIMAD UR9, UR27, UR13, UR26 ;  /* 0x0000000d1b0902a4 */ /* 0x004fe4000f8e021a */
[----:B----4-:R-:W-:Y:S02]  /*0630*/  UIMAD.WIDE.U32 UR10, UR27, UR28, URZ ;  /* 0x0000001c1b0a72a5 */ /* 0x010fe4000f8e00ff */
[----:B------:R-:W-:Y:S01]  /*0640*/  @UP0 UIMAD UR9, UR9, UR32, URZ ;  /* 0x00000020090902a4 */ /* 0x000fe2000f8e02ff */
[C---:B0-----:R-:W-:Y:S01]  /*0650*/  IMAD R2, R41.reuse, R10, RZ ;  /* 0x0000000a29027224 */ /* 0x041fe200078e02ff */
[----:B------:R-:W-:Y:S01]  /*0660*/  UIMAD UR11, UR27, UR29, UR11 ;  /* 0x0000001d1b0b72a4 */ /* 0x000fe2000f8e020b */
[----:B-1----:R-:W-:Y:S01]  /*0670*/  IMAD R0, R41, R4, RZ ;  /* 0x0000000429007224 */ /* 0x002fe200078e02ff */
[----:B---3--:R-:W-:Y:S01]  /*0680*/  @UP0 UIMAD UR9, UR9, UR15, URZ ;  /* 0x0000000f090902a4 */ /* 0x008fe2000f8e02ff */
[C---:B------:R-:W-:Y:S01]  /*0690*/  IMAD R9, R43.reuse, R11, R2 ;  /* 0x0000000b2b097224 */ /* 0x040fe200078e0202 */
[----:B------:R-:W-:Y:S01]  /*06a0*/  ULEA UR17, UP1, UR18, UR30, 0x1 ;  /* 0x0000001e12117291 */ /* 0x000fe2000f8208ff */
[----:B------:R-:W-:-:S02]  /*06b0*/  IMAD R7, R43, R5, R0 ;  /* 0x000000052b077224 */ /* 0x000fc400078e0200 */
[C---:B------:R-:W-:Y:S01]  /*06c0*/  IMAD.WIDE.U32 R2, R43.reuse, R4, UR4 ;  /* 0x000000042b027e25 */ /* 0x040fe2000f8e0004 */
[----:B------:R-:W-:Y:S01]  /*06d0*/  UMOV UR4, URZ ;  /* 0x000000ff00047c82 */ /* 0x000fe20008000000 */
[----:B------:R-:W-:Y:S01]  /*06e0*/  UMOV UR5, URZ ;  /* 0x000000ff00057c82 */ /* 0x000fe20008000000 */
[----:B------:R-:W-:Y:S01]  /*06f0*/  @UP0 UIMAD.WIDE UR4, UR9, 0x8, UR22 ;  /* 0x00000008090408a5 */ /* 0x000fe2000f8e0216 */
[----:B------:R-:W-:Y:S01]  /*0700*/  IMAD.WIDE.U32 R4, R43, R10, UR10 ;  /* 0x0000000a2b047e25 */ /* 0x000fe2000f8e000a */
[----:B------:R-:W-:Y:S01]  /*0710*/  UISETP.GE.AND UP0, UPT, UR32, 0x1, UPT ;  /* 0x000000012000788c */ /* 0x000fe2000bf06270 */
[----:B------:R-:W-:Y:S01]  /*0720*/  IADD3 R48, P0, PT, R2, UR33, RZ ;  /* 0x0000002102307c10 */ /* 0x000fe2000ff1e0ff */
[----:B------:R-:W-:Y:S01]  /*0730*/  ULEA.HI.X UR18, UR18, UR31, UR12, 0x1, UP1 ;  /* 0x0000001f12127291 */ /* 0x000fe200088f0c0c */
[----:B------:R-:W-:Y:S02]  /*0740*/  IADD3 R2, PT, PT, R3, R7, RZ ;  /* 0x0000000703027210 */ /* 0x000fe40007ffe0ff */
[----:B------:R-:W-:-:S02]  /*0750*/  IADD3 R46, P2, PT, R4, UR33, RZ ;  /* 0x00000021042e7c10 */ /* 0x000fc4000ff5e0ff */
[----:B------:R-:W-:Y:S02]  /*0760*/  IADD3 R0, PT, PT, R5, R9, RZ ;  /* 0x0000000905007210 */ /* 0x000fe40007ffe0ff */
[----:B------:R-:W-:Y:S02]  /*0770*/  LEA R49, P1, R48, R12, 0x1 ;  /* 0x0000000c30317211 */ /* 0x000fe400078208ff */
[----:B------:R-:W-:Y:S02]  /*0780*/  LEA R47, P3, R46, R14, 0x1 ;  /* 0x0000000e2e2f7211 */ /* 0x000fe400078608ff */
[----:B------:R-:W-:Y:S02]  /*0790*/  IADD3.X R2, PT, PT, R2, UR34, RZ, P0, !PT ;  /* 0x0000002202027c10 */ /* 0x000fe400087fe4ff */
[----:B------:R-:W-:Y:S02]  /*07a0*/  IADD3.X R0, PT, PT, R0, UR34, RZ, P2, !PT ;  /* 0x0000002200007c10 */ /* 0x000fe400097fe4ff */
[----:B------:R-:W-:-:S02]  /*07b0*/  LEA.HI.X R48, R48, R13, R2, 0x1, P1 ;  /* 0x0000000d30307211 */ /* 0x000fc400008f0c02 */
        /* <DEDUP_REMOVED lines=8> */
[----:B------:R-:W-:Y:S02]  /*0840*/  MOV R70, RZ ;  /* 0x000000ff00467202 */ /* 0x000fe40000000f00 */
[----:B------:R-:W0:Y:S01]  /*0850*/  LDC.64 R6, c[0x0][0x4b8] ;  /* 0x00012e00ff067b82 */ /* 0x000e220000000a00 */
[----:B------:R-:W-:Y:S01]  /*0860*/  UMOV UR9, 0x400 ;  /* 0x0000040000097882 */ /* 0x000fe20000000000 */
[----:B------:R-:W4:Y:S01]  /*0870*/  LDCU.64 UR12, c[0x0][0x3a0] ;  /* 0x00007400ff0c77ac */ /* 0x000f220008000a00 */
[----:B------:R-:W-:Y:S01]  /*0880*/  UMOV UR15, UR16 ;  /* 0x00000010000f7c82 */ /* 0x000fe20008000000 */
[----:B------:R-:W-:-:S04]  /*0890*/  UMOV UR16, UR19 ;  /* 0x0000001300107c82 */ /* 0x000fc80008000000 */
[----:B------:R-:W3:Y:S01]  /*08a0*/  LDC.64 R8, c[0x0][0x4d8] ;  /* 0x00013600ff087b82 */ /* 0x000ee20000000a00 */
[----:B--2---:R-:W-:Y:S01]  /*08b0*/  IMAD R0, R41, UR22, RZ ;  /* 0x0000001629007c24 */ /* 0x004fe2000f8e02ff */
[----:B-1----:R-:W-:Y:S02]  /*08c0*/  ULEA UR9, UR10, UR9, 0x18 ;  /* 0x000000090a097291 */ /* 0x002fe4000f8ec0ff */
[----:B----4-:R-:W-:-:S04]  /*08d0*/  UIMAD.WIDE.U32 UR10, UR26, UR12, URZ ;  /* 0x0000000c1a0a72a5 */ /* 0x010fc8000f8e00ff */
[----:B------:R-:W-:Y:S01]  /*08e0*/  MOV R69, UR9 ;  /* 0x0000000900457c02 */ /* 0x000fe20008000f00 */
[----:B0-----:R-:W-:Y:S01]  /*08f0*/  IMAD.WIDE.U32 R2, R6, UR27, R26 ;  /* 0x0000001b06027c25 */ /* 0x001fe2000f8e001a */
[C---:B------:R-:W-:Y:S01]  /*0900*/  IADD3 R25, PT, PT, R26.reuse, 0x240, RZ ;  /* 0x000002401a197810 */ /* 0x040fe20007ffe0ff */
[----:B------:R-:W-:Y:S01]  /*0910*/  UIMAD UR12, UR26, UR13, UR11 ;  /* 0x0000000d1a0c72a4 */ /* 0x000fe2000f8e020b */
[----:B------:R-:W-:Y:S01]  /*0920*/  IADD3 R50, PT, PT, R69, 0x1080, RZ ;  /* 0x0000108045327810 */ /* 0x000fe20007ffe0ff */
[----:B------:R-:W-:Y:S01]  /*0930*/  IMAD R3, R7, UR27, R3 ;  /* 0x0000001b07037c24 */ /* 0x000fe2000f8e0203 */
[----:B------:R-:W-:Y:S01]  /*0940*/  SHF.L.U32 R7, R26, 0x4, RZ ;  /* 0x000000041a077819 */ /* 0x000fe200000006ff */
[----:B---3--:R-:W-:Y:S01]  /*0950*/  IMAD R6, R41, UR28, RZ ;  /* 0x0000001c29067c24 */ /* 0x008fe2000f8e02ff */
[----:B------:R-:W-:Y:S01]  /*0960*/  LEA.HI R25, R25, R26, RZ, 0x1b ;  /* 0x0000001a19197211 */ /* 0x000fe200078fd8ff */
[----:B------:R-:W-:Y:S01]  /*0970*/  IMAD.WIDE.U32 R4, R8, UR27, R26 ;  /* 0x0000001b08047c25 */ /* 0x000fe2000f8e001a */
[CC--:B------:R-:W-:Y:S01]  /*0980*/  LEA.HI R67, R26.reuse, R7.reuse, RZ, 0x1f ;  /* 0x000000071a437211 */ /* 0x0c0fe200078ff8ff */
[----:B------:R-:W0:Y:S01]  /*0990*/  LDCU UR9, c[0x0][0x394] ;  /* 0x00007280ff0977ac */ /* 0x000e220008000800 */
[----:B------:R-:W-:Y:S01]  /*09a0*/  LEA.HI R7, R7, R7, RZ, 0x1b ;  /* 0x0000000707077211 */ /* 0x000fe200078fd8ff */
[----:B------:R-:W-:Y:S01]  /*09b0*/  IMAD R5, R9, UR27, R5 ;  /* 0x0000001b09057c24 */ /* 0x000fe2000f8e0205 */
[C---:B------:R-:W-:Y:S01]  /*09c0*/  IADD3 R11, PT, PT, R26.reuse, 0x40, RZ ;  /* 0x000000401a0b7810 */ /* 0x040fe20007ffe0ff */
[----:B------:R-:W-:Y:S01]  /*09d0*/  IMAD R41, R43, UR23, R0 ;  /* 0x000000172b297c24 */ /* 0x000fe2000f8e0200 */
        /* <DEDUP_REMOVED lines=13> */
[----:B------:R-:W-:Y:S02]  /*0ab0*/  IADD3 R39, PT, PT, R26, 0x3c0, RZ ;  /* 0x000003c01a277810 */ /* 0x000fe40007ffe0ff */
[-C--:B------:R-:W-:Y:S01]  /*0ac0*/  LEA R58, R25, R50.reuse, 0x2 ;  /* 0x00000032193a7211 */ /* 0x080fe200078e10ff */
[----:B------:R-:W-:Y:S01]  /*0ad0*/  IMAD.WIDE.U32 R24, R43, UR22, R2 ;  /* 0x000000162b187c25 */ /* 0x000fe2000f8e0002 */
[----:B------:R-:W-:-:S02]  /*0ae0*/  LEA R66, R7, R50, 0x2 ;  /* 0x0000003207427211 */ /* 0x000fc400078e10ff */
[-C--:B------:R-:W-:Y:S01]  /*0af0*/  LEA.HI R9, R26, R26.reuse, RZ, 0x1b ;  /* 0x0000001a1a097211 */ /* 0x080fe200078fd8ff */
[----:B------:R-:W-:Y:S01]  /*0b00*/  IMAD R7, R43, UR29, R6 ;  /* 0x0000001d2b077c24 */ /* 0x000fe2000f8e0206 */
[-C--:B------:R-:W-:Y:S01]  /*0b10*/  LEA.HI R11, R11, R26.reuse, RZ, 0x1b ;  /* 0x0000001a0b0b7211 */ /* 0x080fe200078fd8ff */
[----:B------:R-:W-:Y:S01]  /*0b20*/  IMAD.WIDE.U32 R2, R43, UR28, R4 ;  /* 0x0000001c2b027c25 */ /* 0x000fe2000f8e0004 */
        /* <DEDUP_REMOVED lines=12> */
[----:B------:R-:W-:Y:S02]  /*0bf0*/  LEA.HI R39, R39, R26, RZ, 0x1b ;  /* 0x0000001a27277211 */ /* 0x000fe400078fd8ff */
[C---:B------:R-:W-:Y:S02]  /*0c00*/  SHF.L.U32 R43, R26.reuse, 0x1, RZ ;  /* 0x000000011a2b7819 */ /* 0x040fe400000006ff */
[----:B------:R-:W-:Y:S02]  /*0c10*/  LEA R45, R26, R69, 0x3 ;  /* 0x000000451a2d7211 */ /* 0x000fe400078e18ff */
[----:B------:R-:W-:-:S02]  /*0c20*/  LEA R67, R67, R50, 0x2 ;  /* 0x0000003243437211 */ /* 0x000fc400078e10ff */
[-C--:B------:R-:W-:Y:S02]  /*0c30*/  LEA R65, R11, R50.reuse, 0x2 ;  /* 0x000000320b417211 */ /* 0x080fe400078e10ff */
[-C--:B------:R-:W-:Y:S02]  /*0c40*/  LEA R64, R13, R50.reuse, 0x2 ;  /* 0x000000320d407211 */ /* 0x080fe400078e10ff */
[-C--:B------:R-:W-:Y:S02]  /*0c50*/  LEA R63, R15, R50.reuse, 0x2 ;  /* 0x000000320f3f7211 */ /* 0x080fe400078e10ff */
[-C--:B------:R-:W-:Y:S02]  /*0c60*/  LEA R62, R17, R50.reuse, 0x2 ;  /* 0x00000032113e7211 */ /* 0x080fe400078e10ff */
[-C--:B------:R-:W-:Y:S02]  /*0c70*/  LEA R61, R19, R50.reuse, 0x2 ;  /* 0x00000032133d7211 */ /* 0x080fe400078e10ff */
        /* <DEDUP_REMOVED lines=9> */
[----:B------:R-:W-:Y:S02]  /*0d10*/  LEA R50, R39, R50, 0x2 ;  /* 0x0000003227327211 */ /* 0x000fe400078e10ff */
[C---:B------:R-:W-:Y:S02]  /*0d20*/  LOP3.LUT R44, R26.reuse, 0x1f, RZ, 0xc0, !PT ;  /* 0x0000001f1a2c7812 */ /* 0x040fe400078ec0ff */
[----:B------:R-:W-:Y:S02]  /*0d30*/  LOP3.LUT R43, R43, 0x7c0, RZ, 0xc0, !PT ;  /* 0x000007c02b2b7812 */ /* 0x000fe400078ec0ff */
[----:B------:R-:W-:-:S02]  /*0d40*/  LEA R42, R26, R45, 0x3 ;  /* 0x0000002d1a2a7211 */ /* 0x000fc400078e18ff */
[----:B------:R-:W-:Y:S02]  /*0d50*/  IADD3 R41, PT, PT, R25, R41, RZ ;  /* 0x0000002919297210 */ /* 0x000fe40007ffe0ff */
[----:B0-----:R-:W-:-:S07]  /*0d60*/  IADD3 R40, PT, PT, R3, R7, RZ ;  /* 0x0000000703287210 */ /* 0x001fce0007ffe0ff */
.L_x_6434:
[----:B------:R-:W-:Y:S01]  /*0d70*/  BAR.SYNC.DEFER_BLOCKING 0x0 ;  /* 0x0000000000007b1d */ /* 0x000fe20000010000 */
[----:B------:R-:W-:Y:S02]  /*0d80*/  MOV R4, UR13 ;  /* 0x0000000d00047c02 */ /* 0x000fe40008000f00 */
[----:B------:R-:W-:Y:S02]  /*0d90*/  MOV R5, UR14 ;  /* 0x0000000e00057c02 */ /* 0x000fe40008000f00 */
[----:B0-----:R-:W-:-:S05]  /*0da0*/  IADD3 R74, PT, PT, R44, R43, RZ ;  /* 0x0000002b2c4a7210 */ /* 0x001fca0007ffe0ff */
[----:B------:R-:W-:-:S05]  /*0db0*/  IMAD.WIDE.U32 R4, R74, 0x10, R4 ;  /* 0x000000104a047825 */ /* 0x000fca00078e0004 */
[----:B------:R-:W2:Y:S04]  /*0dc0*/  LDG.E.128 R8, desc[UR24][R4.64] ;  /* 0x0000001804087981 */ /* 0x000ea8000c1e1d00 */
[----:B------:R-:W3:Y:S01]  /*0dd0*/  LDG.E.128 R12, desc[UR24][R4.64+0x200] ;  /* 0x00020018040c7981 */ /* 0x000ee2000c1e1d00 */
[----:B------:R-:W-:Y:S02]  /*0de0*/  MOV R32, UR15 ;  /* 0x0000000f00207c02 */ /* 0x000fe40008000f00 */
[----:B------:R-:W-:Y:S01]  /*0df0*/  MOV R33, UR16 ;  /* 0x0000001000217c02 */ /* 0x000fe20008000f00 */
[----:B------:R-:W0:Y:S02]  /*0e00*/  S2R R128, SR_LANEID ;  /* 0x0000000000807919 */ /* 0x000e240000000000 */
[----:B------:R-:W-:Y:S01]  /*0e10*/  IMAD.WIDE.U32 R32, R74, 0x10, R32 ;  /* 0x000000104a207825 */ /* 0x000fe200078e0020 */
        /* <DEDUP_REMOVED lines=35> */
[----:B--2---:R-:W-:-:S02]  /*1050*/  HADD2.F32 R35, -RZ, R22.H1_H1 ;  /* 0x30000016ff237230 */ /* 0x004fc40000004100 */
[--C-:B------:R-:W-:Y:S01]  /*1060*/  FADD.FTZ R118, R21, R72.reuse ;  /* 0x0000004815767221 */ /* 0x100fe20000010000 */
[--C-:B------:R-:W-:Y:S01]  /*1070*/  FADD.FTZ R115, R115, R72.reuse ;  /* 0x0000004873737221 */ /* 0x100fe20000010000 */
[----:B------:R-:W-:Y:S01]  /*1080*/  HADD2.F32 R111, -RZ, R23.H0_H0 ;  /* 0x20000017ff6f7230 */ /* 0x000fe20000004100 */
[----:B------:R-:W-:Y:S01]  /*1090*/  FSETP.GTU.FTZ.AND P1, PT, R120, 20, PT ;  /* 0x41a000007800780b */ /* 0x000fe20003f3c000 */
[----:B------:R-:W-:Y:S01]  /*10a0*/  FADD.FTZ R116, R35, R72 ;  /* 0x0000004823747221 */ /* 0x000fe20000010000 */
        /* <DEDUP_REMOVED lines=8> */
[----:B------:R-:W-:-:S02]  /*1130*/  HADD2.F32 R114, -RZ, R31.H0_H0 ;  /* 0x2000001fff727230 */ /* 0x000fc40000004100 */
[----:B------:R-:W-:Y:S01]  /*1140*/  FADD.FTZ R111, R111, R72 ;  /* 0x000000486f6f7221 */ /* 0x000fe20000010000 */
[----:B------:R-:W-:Y:S02]  /*1150*/  HADD2.F32 R113, -RZ, R31.H1_H1 ;  /* 0x3000001fff717230 */ /* 0x000fe40000004100 */
[----:B------:R-:W-:Y:S02]  /*1160*/  HADD2.F32 R23, -RZ, R23.H1_H1 ;  /* 0x30000017ff177230 */ /* 0x000fe40000004100 */
        /* <DEDUP_REMOVED lines=37> */
.L_x_6357:
[----:B------:R-:W-:Y:S05]  /*13c0*/  BSYNC.RECONVERGENT B0 ;  /* 0x0000000000007941 */ /* 0x000fea0003800200 */
.L_x_6356:
        /* <DEDUP_REMOVED lines=39> */
.L_x_6359:
[----:B------:R-:W-:Y:S05]  /*1640*/  BSYNC.RECONVERGENT B0 ;  /* 0x0000000000007941 */ /* 0x000fea0003800200 */
.L_x_6358:
        /* <DEDUP_REMOVED lines=39> */
.L_x_6361:
[----:B------:R-:W-:Y:S05]  /*18c0*/  BSYNC.RECONVERGENT B0 ;  /* 0x0000000000007941 */ /* 0x000fea0003800200 */
.L_x_6360:
        /* <DEDUP_REMOVED lines=39> */
.L_x_6363:
[----:B------:R-:W-:Y:S05]  /*1b40*/  BSYNC.RECONVERGENT B0 ;  /* 0x0000000000007941 */ /* 0x000fea0003800200 */
.L_x_6362:
        /* <DEDUP_REMOVED lines=42> */
.L_x_6365:
[----:B------:R-:W-:Y:S05]  /*1df0*/  BSYNC.RECONVERGENT B0 ;  /* 0x0000000000007941 */ /* 0x000fea0003800200 */
.L_x_6364:
        /* <DEDUP_REMOVED lines=44> */
.L_x_6367:
[----:B------:R-:W-:Y:S05]  /*20c0*/  BSYNC.RECONVERGENT B0 ;  /* 0x0000000000007941 */ /* 0x000fea0003800200 */
.L_x_6366:
        /* <DEDUP_REMOVED lines=38> */
.L_x_6369:
[----:B------:R-:W-:Y:S05]  /*2330*/  BSYNC.RECONVERGENT B0 ;  /* 0x0000000000007941 */ /* 0x000fea0003800200 */
.L_x_6368:
        /* <DEDUP_REMOVED lines=38> */
.L_x_6371:
[----:B------:R-:W-:Y:S05]  /*25a0*/  BSYNC.RECONVERGENT B0 ;  /* 0x0000000000007941 */ /* 0x000fea0003800200 */
.L_x_6370:
        /* <DEDUP_REMOVED lines=38> */
.L_x_6373:
[----:B------:R-:W-:Y:S05]  /*2810*/  BSYNC.RECONVERGENT B0 ;  /* 0x0000000000007941 */ /* 0x000fea0003800200 */
.L_x_6372:
        /* <DEDUP_REMOVED lines=38> */
.L_x_6375:
[----:B------:R-:W-:Y:S05]  /*2a80*/  BSYNC.RECONVERGENT B0 ;  /* 0x0000000000007941 */ /* 0x000fea0003800200 */
.L_x_6374:
        /* <DEDUP_REMOVED lines=38> */
.L_x_6377:
[----:B------:R-:W-:Y:S05]  /*2cf0*/  BSYNC.RECONVERGENT B0 ;  /* 0x0000000000007941 */ /* 0x000fea0003800200 */
.L_x_6376:
        /* <DEDUP_REMOVED lines=32> */
.L_x_6379:
[----:B------:R-:W-:Y:S05]  /*2f00*/  BSYNC.RECONVERGENT B0 ;  /* 0x0000000000007941 */ /* 0x000fea0003800200 */
.L_x_6378:
        /* <DEDUP_REMOVED lines=32> */
.L_x_6381:
[----:B------:R-:W-:Y:S05]  /*3110*/  BSYNC.RECONVERGENT B0 ;  /* 0x0000000000007941 */ /* 0x000fea0003800200 */
.L_x_6380:
        /* <DEDUP_REMOVED lines=32> */
.L_x_6383:
[----:B------:R-:W-:Y:S05]  /*3320*/  BSYNC.RECONVERGENT B0 ;  /* 0x0000000000007941 */ /* 0x000fea0003800200 */
.L_x_6382:
        /* <DEDUP_REMOVED lines=32> */
.L_x_6385:
[----:B------:R-:W-:Y:S05]  /*3530*/  BSYNC.RECONVERGENT B0 ;  /* 0x0000000000007941 */ /* 0x000fea0003800200 */
.L_x_6384:
        /* <DEDUP_REMOVED lines=32> */
.L_x_6387:
[----:B------:R-:W-:Y:S05]  /*3740*/  BSYNC.RECONVERGENT B0 ;  /* 0x0000000000007941 */ /* 0x000fea0003800200 */
.L_x_6386:
        /* <DEDUP_REMOVED lines=26> */
[----:B------:R-:W-:Y:S01]  /*38f0*/  MOV R37, UR19 ;  /* 0x0000001300257c02 */ /* 0x000fe20008000f00 */
[----:B------:R-:W-:Y:S01]  /*3900*/  HFMA2 R151, -RZ, RZ, 0, 0 ;  /* 0x00000000ff977431 */ /* 0x000fe200000001ff */
[----:B------:R-:W-:Y:S01]  /*3910*/  MOV R94, RZ ;  /* 0x000000ff005e7202 */ /* 0x000fe20000000f00 */
[----:B------:R-:W1:Y:S01]  /*3920*/  LDCU UR42, c[0x0][0x394] ;  /* 0x00007280ff2a77ac */ /* 0x000e620008000800 */
[----:B------:R-:W-:Y:S02]  /*3930*/  LEA R36, P0, R37, R2, 0xa ;  /* 0x0000000225247211 */ /* 0x000fe400078050ff */
[----:B------:R-:W-:Y:S01]  /*3940*/  PLOP3.LUT P2, PT, PT, PT, UP0, 0x80, 0x8 ;  /* 0x000000000008781c */ /* 0x000fe20003f4f008 */
[----:B------:R-:W2:Y:S01]  /*3950*/  LDCU UR43, c[0x0][0x38c] ;  /* 0x00007180ff2b77ac */ /* 0x000ea20008000800 */
[----:B------:R-:W-:-:S02]  /*3960*/  IADD3.X R37, PT, PT, RZ, R40, RZ, P0, !PT ;  /* 0x00000028ff257210 */ /* 0x000fc400007fe4ff */
[----:B------:R-:W-:Y:S01]  /*3970*/  ISETP.EQ.AND P2, PT, R44, RZ, P2 ;  /* 0x000000ff2c00720c */ /* 0x000fe20001742270 */
[----:B------:R-:W3:Y:S01]  /*3980*/  LDCU UR40, c[0x0][0x388] ;  /* 0x00007100ff2877ac */ /* 0x000ee20008000800 */
[----:B------:R-:W4:Y:S01]  /*3990*/  LDCU.64 UR22, c[0x0][0x3c0] ;  /* 0x00007800ff1677ac */ /* 0x000f220008000a00 */
[----:B------:R-:W0:Y:S01]  /*39a0*/  LDCU.64 UR28, c[0x0][0x3a8] ;  /* 0x00007500ff1c77ac */ /* 0x000e220008000a00 */
[----:B------:R-:W0:Y:S01]  /*39b0*/  LDCU.64 UR30, c[0x0][0x3e0] ;  /* 0x00007c00ff1e77ac */ /* 0x000e220008000a00 */
[----:B------:R-:W0:Y:S01]  /*39c0*/  LDCU.64 UR32, c[0x0][0x4d0] ;  /* 0x00009a00ff2077ac */ /* 0x000e220008000a00 */
[----:B------:R-:W0:Y:S01]  /*39d0*/  LDCU.64 UR34, c[0x0][0x4f0] ;  /* 0x00009e00ff2277ac */ /* 0x000e220008000a00 */
[----:B------:R-:W0:Y:S01]  /*39e0*/  LDCU.64 UR36, c[0x0][0x538] ;  /* 0x0000a700ff2477ac */ /* 0x000e220008000a00 */
[----:B------:R-:W0:Y:S05]  /*39f0*/  LDCU.64 UR38, c[0x0][0x540] ;  /* 0x0000a800ff2677ac */ /* 0x000e2a0008000a00 */
.L_x_6433:
[----:B----4-:R-:W-:Y:S01]  /*3a00*/  IMAD.WIDE.U32 R4, R151, UR22, RZ ;  /* 0x0000001697047c25 */ /* 0x010fe2000f8e00ff */
[----:B------:R-:W-:-:S03]  /*3a10*/  IADD3 R74, PT, PT, R44, R43, RZ ;  /* 0x0000002b2c4a7210 */ /* 0x000fc60007ffe0ff */
[----:B------:R-:W-:Y:S01]  /*3a20*/  IMAD R5, R151, UR23, R5 ;  /* 0x0000001797057c24 */ /* 0x000fe2000f8e0205 */
[----:B------:R-:W-:-:S04]  /*3a30*/  LEA R16, P0, R4, R49, 0x1 ;  /* 0x0000003104107211 */ /* 0x000fc800078008ff */
[----:B------:R-:W-:-:S03]  /*3a40*/  LEA.HI.X R17, R4, R48, R5, 0x1, P0 ;  /* 0x0000003004117211 */ /* 0x000fc600000f0c05 */
[----:B------:R-:W-:-:S05]  /*3a50*/  IMAD.WIDE.U32 R16, R74, 0x10, R16 ;  /* 0x000000104a107825 */ /* 0x000fca00078e0010 */
[----:B------:R-:W4:Y:S04]  /*3a60*/  LDG.E.128 R4, desc[UR24][R16.64] ;  /* 0x0000001810047981 */ /* 0x000f28000c1e1d00 */
[----:B0-----:R-:W5:Y:S01]  /*3a70*/  LDG.E.128 R8, desc[UR24][R16.64+0x200] ;  /* 0x0002001810087981 */ /* 0x001f62000c1e1d00 */
[----:B------:R-:W-:Y:S02]  /*3a80*/  MOV R12, UR10 ;  /* 0x0000000a000c7c02 */ /* 0x000fe40008000f00 */
[----:B------:R-:W-:Y:S02]  /*3a90*/  MOV R15, UR12 ;  /* 0x0000000c000f7c02 */ /* 0x000fe40008000f00 */
[----:B------:R-:W-:Y:S02]  /*3aa0*/  MOV R14, R12 ;  /* 0x0000000c000e7202 */ /* 0x000fe40000000f00 */
[----:B------:R-:W-:Y:S01]  /*3ab0*/  MOV R13, UR11 ;  /* 0x0000000b000d7c02 */ /* 0x000fe20008000f00 */
[----:B0-----:R-:W-:-:S04]  /*3ac0*/  IMAD.WIDE.U32 R12, R151, UR30, RZ ;  /* 0x0000001e970c7c25 */ /* 0x001fc8000f8e00ff */
[----:B------:R-:W-:-:S04]  /*3ad0*/  IMAD.WIDE.U32 R14, R151, UR28, R14 ;  /* 0x0000001c970e7c25 */ /* 0x000fc8000f8e000e */
[C---:B------:R-:W-:Y:S01]  /*3ae0*/  IMAD R0, R151.reuse, UR29, R15 ;  /* 0x0000001d97007c24 */ /* 0x040fe2000f8e020f */
[----:B------:R-:W-:Y:S01]  /*3af0*/  LEA R76, P0, R14, R34, 0x2 ;  /* 0x000000220e4c7211 */ /* 0x000fe200078010ff */
[----:B------:R-:W-:-:S03]  /*3b00*/  IMAD R13, R151, UR31, R13 ;  /* 0x0000001f970d7c24 */ /* 0x000fc6000f8e020d */
[----:B------:R-:W-:Y:S02]  /*3b10*/  LEA.HI.X R77, R14, R35, R0, 0x2, P0 ;  /* 0x000000230e4d7211 */ /* 0x000fe400000f1400 */
[----:B------:R-:W-:-:S03]  /*3b20*/  LEA R14, P0, R12, R47, 0x1 ;  /* 0x0000002f0c0e7211 */ /* 0x000fc600078008ff */
[----:B--2---:R-:W2:Y:S01]  /*3b30*/  LDG.E R76, desc[UR24][R76.64] ;  /* 0x000000184c4c7981 */ /* 0x004ea2000c1e1900 */
[----:B------:R-:W-:-:S03]  /*3b40*/  LEA.HI.X R15, R12, R46, R13, 0x1, P0 ;  /* 0x0000002e0c0f7211 */ /* 0x000fc600000f0c0d */
[----:B------:R-:W-:Y:S01]  /*3b50*/  IMAD.WIDE.U32 R78, R74, 0x10, R14 ;  /* 0x000000104a4e7825 */ /* 0x000fe200078e000e */
[----:B----4-:R-:W-:Y:S04]  /*3b60*/  STS.128 [R39], R4 ;  /* 0x0000000427007388 */ /* 0x010fe80000000c00 */
[----:B-----5:R-:W-:Y:S01]  /*3b70*/  STS.128 [R39+0x200], R8 ;  /* 0x0002000827007388 */ /* 0x020fe20000000c00 */
[----:B------:R-:W-:-:S03]  /*3b80*/  NOP ;  /* 0x0000000000007918 */ /* 0x000fc60000000000 */
[----:B------:R-:W4:Y:S04]  /*3b90*/  LDG.E.128 R20, desc[UR24][R78.64] ;  /* 0x000000184e147981 */ /* 0x000f28000c1e1d00 */
[----:B------:R0:W5:Y:S04]  /*3ba0*/  LDG.E.128 R28, desc[UR24][R78.64+0x200] ;  /* 0x000200184e1c7981 */ /* 0x000168000c1e1d00 */
[----:B-1----:R-:W1:Y:S04]  /*3bb0*/  LDS.128 R12, [R38] ;  /* 0x00000000260c7984 */ /* 0x002e680000000c00 */
[----:B---3--:R-:W3:Y:S01]  /*3bc0*/  LDS.128 R16, [R38+0x10] ;  /* 0x0000100026107984 */ /* 0x008ee20000000c00 */
[----:B------:R-:W-:-:S04]  /*3bd0*/  USHF.L.U32 UR41, UR9, 0x8, URZ ;  /* 0x0000000809297899 */ /* 0x000fc800080006ff */
[----:B------:R-:W-:Y:S01]  /*3be0*/  UIADD3 UR19, UPT, UPT, UR41, -0x100, URZ ;  /* 0xffffff0029137890 */ /* 0x000fe2000fffe0ff */
[----:B--2---:R-:W-:-:S03]  /*3bf0*/  FMUL.FTZ R157, R76, 1.4426950216293334961 ;  /* 0x3fb8aa3b4c9d7820 */ /* 0x004fc60000410000 */
[----:B------:R-:W-:Y:S01]  /*3c00*/  ULOP3.LUT UR19, UR19, 0x100, URZ, 0xc0, !UPT ;  /* 0x0000010013137892 */ /* 0x000fe2000f8ec0ff */
[C---:B------:R-:W-:Y:S01]  /*3c10*/  FMUL.FTZ R195, R157.reuse, R119 ;  /* 0x000000779dc37220 */ /* 0x040fe20000410000 */
[C---:B------:R-:W-:Y:S01]  /*3c20*/  FMUL.FTZ R0, R157.reuse, R120 ;  /* 0x000000789d007220 */ /* 0x040fe20000410000 */
[C---:B0-----:R-:W-:Y:S01]  /*3c30*/  FMUL.FTZ R79, R157.reuse, R117 ;  /* 0x000000759d4f7220 */ /* 0x041fe20000410000 */
        /* <DEDUP_REMOVED lines=12> */
[----:B------:R-:W-:-:S02]  /*3d00*/  ISETP.NE.AND P1, PT, R26, RZ, PT ;  /* 0x000000ff1a00720c */ /* 0x000fc40003f25270 */
[----:B------:R-:W-:Y:S02]  /*3d10*/  IADD3 R78, PT, PT, R151, UR19, RZ ;  /* 0x00000013974e7c10 */ /* 0x000fe4000fffe0ff */
[----:B------:R-:W-:Y:S01]  /*3d20*/  ISETP.NE.AND P0, PT, R26, 0x3f, PT ;  /* 0x0000003f1a00780c */ /* 0x000fe20003f05270 */
[----:B-1----:R-:W-:Y:S01]  /*3d30*/  HADD2.F32 R77, -RZ, R12.H0_H0 ;  /* 0x2000000cff4d7230 */ /* 0x002fe20000004100 */
[----:B------:R-:W-:Y:S01]  /*3d40*/  SEL R166, R78, R71, !P1 ;  /* 0x000000474ea67207 */ /* 0x000fe20004800000 */
[----:B------:R-:W1:Y:S04]  /*3d50*/  MUFU.EX2 R0, R0 ;  /* 0x0000000000007308 */ /* 0x000e680000000800 */
[----:B------:R-:W2:Y:S01]  /*3d60*/  MUFU.EX2 R79, R79 ;  /* 0x0000004f004f7308 */ /* 0x000ea20000000800 */
        /* <DEDUP_REMOVED lines=13> */
[----:B---3--:R-:W-:-:S02]  /*3e40*/  HADD2.F32 R78, -RZ, R18.H1_H1 ;  /* 0x30000012ff4e7230 */ /* 0x008fc40000004100 */
        /* <DEDUP_REMOVED lines=16> */
[----:B----4-:R3:W-:Y:S04]  /*3f50*/  STS.128 [R39+0x840], R20 ;  /* 0x0008401427007388 */ /* 0x0107e80000000c00 */
[----:B-----5:R4:W-:Y:S01]  /*3f60*/  STS.128 [R39+0xa40], R28 ;  /* 0x000a401c27007388 */ /* 0x0209e20000000c00 */
[----:B------:R-:W-:-:S03]  /*3f70*/  NOP ;  /* 0x0000000000007918 */ /* 0x000fc60000000000 */
[----:B------:R-:W5:Y:S04]  /*3f80*/  LDS.128 R4, [R38+0x840] ;  /* 0x0008400026047984 */ /* 0x000f680000000c00 */
[----:B------:R-:W1:Y:S01]  /*3f90*/  LDS.128 R8, [R38+0x850] ;  /* 0x0008500026087984 */ /* 0x000e620000000c00 */
[----:B---3--:R-:W-:Y:S02]  /*3fa0*/  HADD2.F32 R21, -RZ, R12.H1_H1 ;  /* 0x3000000cff157230 */ /* 0x008fe40000004100 */
[----:B------:R-:W-:Y:S01]  /*3fb0*/  FMUL.FTZ R12, R157, R115 ;  /* 0x000000739d0c7220 */ /* 0x000fe20000410000 */
[--C-:B------:R-:W-:Y:S02]  /*3fc0*/  HADD2.F32 R20, -RZ, R13.reuse.H0_H0 ;  /* 0x2000000dff147230 */ /* 0x100fe40000004100 */
[----:B------:R-:W-:-:S02]  /*3fd0*/  HADD2.F32 R23, -RZ, R13.H1_H1 ;  /* 0x3000000dff177230 */ /* 0x000fc40000004100 */
[----:B------:R-:W-:Y:S01]  /*3fe0*/  FMUL.FTZ R13, R157, R118 ;  /* 0x000000769d0d7220 */ /* 0x000fe20000410000 */
[--C-:B------:R-:W-:Y:S01]  /*3ff0*/  HADD2.F32 R22, -RZ, R14.reuse.H0_H0 ;  /* 0x2000000eff167230 */ /* 0x100fe20000004100 */
[----:B------:R-:W3:Y:S01]  /*4000*/  MUFU.EX2 R12, R12 ;  /* 0x0000000c000c7308 */ /* 0x000ee20000000800 */
[----:B----4-:R-:W-:-:S03]  /*4010*/  HADD2.F32 R28, -RZ, R14.H1_H1 ;  /* 0x3000000eff1c7230 */ /* 0x010fc60000004100 */
[----:B------:R-:W4:Y:S01]  /*4020*/  MUFU.EX2 R13, R13 ;  /* 0x0000000d000d7308 */ /* 0x000f220000000800 */
[--C-:B------:R-:W-:Y:S02]  /*4030*/  HADD2.F32 R14, -RZ, R15.reuse.H0_H0 ;  /* 0x2000000fff0e7230 */ /* 0x100fe40000004100 */
[----:B------:R-:W-:Y:S02]  /*4040*/  HADD2.F32 R29, -RZ, R15.H1_H1 ;  /* 0x3000000fff1d7230 */ /* 0x000fe40000004100 */
[--C-:B------:R-:W-:Y:S02]  /*4050*/  HADD2.F32 R15, -RZ, R16.reuse.H0_H0 ;  /* 0x20000010ff0f7230 */ /* 0x100fe40000004100 */
[----:B------:R-:W-:Y:S02]  /*4060*/  HADD2.F32 R30, -RZ, R16.H1_H1 ;  /* 0x30000010ff1e7230 */ /* 0x000fe40000004100 */
[--C-:B------:R-:W-:Y:S02]  /*4070*/  HADD2.F32 R16, -RZ, R17.reuse.H0_H0 ;  /* 0x20000011ff107230 */ /* 0x100fe40000004100 */
[----:B------:R-:W-:-:S02]  /*4080*/  HADD2.F32 R31, -RZ, R17.H1_H1 ;  /* 0x30000011ff1f7230 */ /* 0x000fc40000004100 */
[----:B------:R-:W-:Y:S02]  /*4090*/  HADD2.F32 R17, -RZ, R18.H0_H0 ;  /* 0x20000012ff117230 */ /* 0x000fe40000004100 */
[--C-:B------:R-:W-:Y:S01]  /*40a0*/  HADD2.F32 R18, -RZ, R19.reuse.H0_H0 ;  /* 0x20000013ff127230 */ /* 0x100fe20000004100 */
[----:B0-----:R0:W-:Y:S01]  /*40b0*/  STS [R166+0x35c0], R195 ;  /* 0x0035c0c3a6007388 */ /* 0x0011e20000000800 */
[----:B------:R-:W-:Y:S02]  /*40c0*/  HADD2.F32 R19, -RZ, R19.H1_H1 ;  /* 0x30000013ff137230 */ /* 0x000fe40000004100 */
[----:B------:R-:W-:Y:S01]  /*40d0*/  FMUL.FTZ R165, R29, R170 ;  /* 0x000000aa1da57220 */ /* 0x000fe20000410000 */
[----:B------:R-:W-:Y:S01]  /*40e0*/  FMUL.FTZ R170, R16, R171 ;  /* 0x000000ab10aa7220 */ /* 0x000fe20000410000 */
[--C-:B-----5:R-:W-:Y:S02]  /*40f0*/  HADD2.F32 R182, -RZ, R4.reuse.H0_H0 ;  /* 0x20000004ffb67230 */ /* 0x120fe40000004100 */
[----:B------:R-:W-:-:S02]  /*4100*/  HADD2.F32 R179, -RZ, R4.H1_H1 ;  /* 0x30000004ffb37230 */ /* 0x000fc40000004100 */
[--C-:B------:R-:W-:Y:S02]  /*4110*/  HADD2.F32 R181, -RZ, R5.reuse.H0_H0 ;  /* 0x20000005ffb57230 */ /* 0x100fe40000004100 */
[----:B------:R-:W-:Y:S02]  /*4120*/  HADD2.F32 R183, -RZ, R5.H1_H1 ;  /* 0x30000005ffb77230 */ /* 0x000fe40000004100 */
[--C-:B-1----:R-:W-:Y:S02]  /*4130*/  HADD2.F32 R204, -RZ, R8.reuse.H0_H0 ;  /* 0x20000008ffcc7230 */ /* 0x102fe40000004100 */
[----:B------:R-:W-:Y:S02]  /*4140*/  HADD2.F32 R185, -RZ, R8.H1_H1 ;  /* 0x30000008ffb97230 */ /* 0x000fe40000004100 */
[--C-:B------:R-:W-:Y:S02]  /*4150*/  HADD2.F32 R4, -RZ, R6.reuse.H0_H0 ;  /* 0x20000006ff047230 */ /* 0x100fe40000004100 */
[----:B------:R-:W-:-:S02]  /*4160*/  HADD2.F32 R5, -RZ, R6.H1_H1 ;  /* 0x30000006ff057230 */ /* 0x000fc40000004100 */
[--C-:B------:R-:W-:Y:S02]  /*4170*/  HADD2.F32 R8, -RZ, R10.reuse.H0_H0 ;  /* 0x2000000aff087230 */ /* 0x100fe40000004100 */
[----:B------:R-:W-:Y:S02]  /*4180*/  HADD2.F32 R187, -RZ, R10.H1_H1 ;  /* 0x3000000affbb7230 */ /* 0x000fe40000004100 */
[----:B------:R-:W-:Y:S01]  /*4190*/  FMUL.FTZ R10, R125, R120 ;  /* 0x000000787d0a7220 */ /* 0x000fe20000410000 */
[----:B------:R-:W-:Y:S02]  /*41a0*/  HADD2.F32 R6, -RZ, R7.H0_H0 ;  /* 0x20000007ff067230 */ /* 0x000fe40000004100 */
[----:B------:R-:W-:Y:S02]  /*41b0*/  HADD2.F32 R217, -RZ, R9.H0_H0 ;  /* 0x20000009ffd97230 */ /* 0x000fe40000004100 */
[--C-:B------:R-:W-:Y:S02]  /*41c0*/  HADD2.F32 R186, -RZ, R11.reuse.H0_H0 ;  /* 0x2000000bffba7230 */ /* 0x100fe40000004100 */
[----:B------:R-:W-:-:S02]  /*41d0*/  HADD2.F32 R203, -RZ, R11.H1_H1 ;  /* 0x3000000bffcb7230 */ /* 0x000fc40000004100 */
[----:B------:R-:W-:Y:S01]  /*41e0*/  FMUL.FTZ R11, R124, R117 ;  /* 0x000000757c0b7220 */ /* 0x000fe20000410000 */
[----:B------:R-:W-:Y:S02]  /*41f0*/  HADD2.F32 R7, -RZ, R7.H1_H1 ;  /* 0x30000007ff077230 */ /* 0x000fe40000004100 */
        /* <DEDUP_REMOVED lines=30> */
[----:B--234-:R-:W-:Y:S05]  /*43e0*/  @P0 BRA `(.L_x_6390) ;  /* 0x0000000000300947 */ /* 0x01cfea0003800000 */
[----:B------:R-:W-:Y:S01]  /*43f0*/  UISETP.NE.AND UP0, UPT, UR9, UR42, UPT ;  /* 0x0000002a0900728c */ /* 0x000fe2000bf05270 */
[----:B------:R-:W-:-:S08]  /*4400*/  HFMA2 R218, -RZ, RZ, 1.875, 0 ;  /* 0x3f800000ffda7431 */ /* 0x000fd000000001ff */
[----:B------:R-:W-:Y:S05]  /*4410*/  BRA.U !UP0, `(.L_x_6391) ;  /* 0x00000001082c7547 */ /* 0x000fea000b800000 */
[----:B------:R-:W0:Y:S01]  /*4420*/  S2UR UR20, SR_CgaCtaId ;  /* 0x00000000001479c3 */ /* 0x000e220000008800 */
[----:B------:R-:W-:Y:S01]  /*4430*/  UMOV UR19, 0x400 ;  /* 0x0000040000137882 */ /* 0x000fe20000000000 */
[----:B------:R-:W-:-:S06]  /*4440*/  ULOP3.LUT UR21, UR41, 0x100, URZ, 0xc0, !UPT ;  /* 0x0000010029157892 */ /* 0x000fcc000f8ec0ff */
[----:B------:R-:W-:Y:S01]  /*4450*/  IADD3 R4, PT, PT, R151, UR21, RZ ;  /* 0x0000001597047c10 */ /* 0x000fe2000fffe0ff */
[----:B0-----:R-:W-:-:S06]  /*4460*/  ULEA UR19, UR20, UR19, 0x18 ;  /* 0x0000001314137291 */ /* 0x001fcc000f8ec0ff */
[----:B------:R-:W-:-:S04]  /*4470*/  MOV R69, UR19 ;  /* 0x0000001300457c02 */ /* 0x000fc80008000f00 */
[----:B------:R-:W-:-:S05]  /*4480*/  LEA R4, R4, R69, 0x2 ;  /* 0x0000004504047211 */ /* 0x000fca00078e10ff */
[----:B------:R1:W2:Y:S01]  /*4490*/  LDS R218, [R4+0x35c0] ;  /* 0x0035c00004da7984 */ /* 0x0002a20000000800 */
[----:B------:R-:W-:Y:S05]  /*44a0*/  BRA `(.L_x_6391) ;  /* 0x0000000000087947 */ /* 0x000fea0003800000 */
.L_x_6390:
[----:B------:R-:W-:-:S06]  /*44b0*/  LEA R218, R26, R69, 0x2 ;  /* 0x000000451ada7211 */ /* 0x000fcc00078e10ff */
[----:B------:R-:W0:Y:S02]  /*44c0*/  LDS R218, [R218+0x3dc4] ;  /* 0x003dc400dada7984 */ /* 0x000e240000000800 */
.L_x_6391:
[----:B------:R-:W-:Y:S05]  /*44d0*/  BSYNC.RECONVERGENT B0 ;  /* 0x0000000000007941 */ /* 0x000fea0003800200 */
.L_x_6389:
[----:B------:R-:W3:Y:S01]  /*44e0*/  @P2 LDC R5, c[0x0][0x38c] ;  /* 0x0000e300ff052b82 */ /* 0x000ee20000000800 */
[----:B-1----:R-:W-:Y:S01]  /*44f0*/  MOV R4, UR9 ;  /* 0x0000000900047c02 */ /* 0x002fe20008000f00 */
[----:B------:R-:W-:Y:S01]  /*4500*/  HFMA2 R8, -RZ, RZ, 1.875, 0 ;  /* 0x3f800000ff087431 */ /* 0x000fe200000001ff */
[----:B------:R-:W-:Y:S02]  /*4510*/  MOV R7, 0x8 ;  /* 0x0000000800077802 */ /* 0x000fe40000000f00 */
[----:B------:R-:W-:Y:S01]  /*4520*/  @P2 IADD3 R4, PT, PT, R4, -0x2, RZ ;  /* 0xfffffffe04042810 */ /* 0x000fe20007ffe0ff */
[----:B------:R-:W-:Y:S01]  /*4530*/  FMUL.FTZ R6, R195, R0 ;  /* 0x00000000c3067220 */ /* 0x000fe20000410000 */
[----:B------:R-:W-:-:S03]  /*4540*/  MOV R9, RZ ;  /* 0x000000ff00097202 */ /* 0x000fc60000000f00 */
[----:B------:R-:W-:Y:S01]  /*4550*/  FMUL.FTZ R6, R79, R6 ;  /* 0x000000064f067220 */ /* 0x000fe20000410000 */
[----:B---3--:R-:W-:-:S04]  /*4560*/  @P2 IMAD R4, R4, R5, R151 ;  /* 0x0000000504042224 */ /* 0x008fc800078e0297 */
        /* <DEDUP_REMOVED lines=9> */
[----:B------:R-:W-:Y:S01]  /*4600*/  FFMA.FTZ R7, R12, R7, R159 ;  /* 0x000000070c077223 */ /* 0x000fe2000001009f */
[----:B------:R-:W-:-:S03]  /*4610*/  FMUL.FTZ R185, R180, R185 ;  /* 0x000000b9b4b97220 */ /* 0x000fc60000410000 */
        /* <DEDUP_REMOVED lines=18> */
[----:B------:R-:W-:-:S04]  /*4740*/  FFMA.FTZ R6, R215, R6, R174 ;  /* 0x00000006d7067223 */ /* 0x000fc800000100ae */
[----:B------:R-:W-:-:S05]  /*4750*/  FFMA.FTZ R5, R212, R6, R175 ;  /* 0x00000006d4057223 */ /* 0x000fca00000100af */
[----:B------:R1:W-:Y:S01]  /*4760*/  STS.64 [R45+0x31b0], R4 ;  /* 0x0031b0042d007388 */ /* 0x0003e20000000a00 */
[----:B------:R-:W-:Y:S06]  /*4770*/  BAR.SYNC.DEFER_BLOCKING 0x0 ;  /* 0x0000000000007b1d */ /* 0x000fec0000010000 */
[----:B------:R-:W-:Y:S05]  /*4780*/  @P0 BRA `(.L_x_6392) ;  /* 0x0000000000dc0947 */ /* 0x000fea0003800000 */
[----:B-1----:R-:W1:Y:S01]  /*4790*/  LDS.128 R4, [R42+0x31b0] ;  /* 0x0031b0002a047984 */ /* 0x002e620000000c00 */
[C---:B------:R-:W-:Y:S01]  /*47a0*/  ISETP.GE.AND P3, PT, R128.reuse, 0x10, PT ;  /* 0x000000108000780c */ /* 0x040fe20003f66270 */
[----:B------:R-:W-:Y:S01]  /*47b0*/  UMOV UR19, 0xffffffff ;  /* 0xffffffff00137882 */ /* 0x000fe20000000000 */
[C---:B------:R-:W-:Y:S02]  /*47c0*/  ISETP.GE.AND P5, PT, R128.reuse, 0x8, PT ;  /* 0x000000088000780c */ /* 0x040fe40003fa6270 */
[----:B------:R-:W-:Y:S01]  /*47d0*/  ISETP.GE.AND P4, PT, R128, 0x2, PT ;  /* 0x000000028000780c */ /* 0x000fe20003f86270 */
[-C--:B-1----:R-:W-:Y:S01]  /*47e0*/  FFMA.FTZ R186, R5, R6.reuse, R7 ;  /* 0x0000000605ba7223 */ /* 0x082fe20000010007 */
[----:B------:R-:W-:Y:S01]  /*47f0*/  FMUL.FTZ R7, R4, R6 ;  /* 0x0000000604077220 */ /* 0x000fe20000410000 */
[----:B------:R-:W-:Y:S02]  /*4800*/  P2R R4, PR, RZ, 0x8 ;  /* 0x00000008ff047803 */ /* 0x000fe40000000000 */
[----:B------:R-:W-:-:S02]  /*4810*/  P2R R4, PR, RZ, 0x20 ;  /* 0x00000020ff047803 */ /* 0x000fc40000000000 */
[C---:B------:R-:W-:Y:S02]  /*4820*/  ISETP.GE.AND P3, PT, R128.reuse, 0x4, PT ;  /* 0x000000048000780c */ /* 0x040fe40003f66270 */
[----:B------:R-:W-:Y:S01]  /*4830*/  ISETP.GE.AND P5, PT, R128, 0x1, PT ;  /* 0x000000018000780c */ /* 0x000fe20003fa6270 */
[----:B------:R-:W-:-:S12]  /*4840*/  BRA.DIV UR19, `(.L_x_6393) ;  /* 0x0000003a131c7947 */ /* 0x000fd8000b800000 */
        /* <DEDUP_REMOVED lines=23> */
.L_x_6450:
[----:B------:R-:W-:Y:S01]  /*49c0*/  ISETP.GE.AND P3, PT, R128, 0x10, PT ;  /* 0x000000108000780c */ /* 0x000fe20003f66270 */
[----:B----4-:R-:W-:Y:S01]  /*49d0*/  FFMA.FTZ R5, R7, R5, R4 ;  /* 0x0000000507057223 */ /* 0x010fe20000010004 */
[----:B------:R-:W-:-:S04]  /*49e0*/  UMOV UR19, 0xffffffff ;  /* 0xffffffff00137882 */ /* 0x000fc80000000000 */
[----:B------:R-:W-:-:S07]  /*49f0*/  FSEL R185, R4, R5, !P3 ;  /* 0x0000000504b97208 */ /* 0x000fce0005800000 */
[----:B-1-3--:R-:W-:Y:S01]  /*4a00*/  @P3 FMUL.FTZ R7, R7, R188 ;  /* 0x000000bc07073220 */ /* 0x00afe20000410000 */
[----:B------:R-:W-:Y:S06]  /*4a10*/  BRA.DIV UR19, `(.L_x_6394) ;  /* 0x0000003a13b07947 */ /* 0x000fec000b800000 */
.L_x_6453:
[----:B------:R-:W-:-:S03]  /*4a20*/  UMOV UR19, 0xffffffff ;  /* 0xffffffff00137882 */ /* 0x000fc60000000000 */
[----:B------:R-:W-:Y:S05]  /*4a30*/  BRA.DIV UR19, `(.L_x_6395) ;  /* 0x0000003a13d07947 */ /* 0x000fea000b800000 */
.L_x_6456:
[----:B------:R-:W-:-:S03]  /*4a40*/  UMOV UR19, 0xffffffff ;  /* 0xffffffff00137882 */ /* 0x000fc60000000000 */
[----:B------:R-:W-:Y:S05]  /*4a50*/  BRA.DIV UR19, `(.L_x_6396) ;  /* 0x0000003a13f07947 */ /* 0x000fea000b800000 */
[----:B------:R1:W3:Y:S04]  /*4a60*/  SHFL.UP PT, R186, R7, 0x1, RZ ;  /* 0x0420000007ba7989 */ /* 0x0002e800000e00ff */
[----:B------:R-:W4:Y:S04]  /*4a70*/  SHFL.UP PT, R185, R185, 0x1, RZ ;  /* 0x04200000b9b97989 */ /* 0x000f2800000e00ff */
[----:B-----5:R1:W0:Y:S04]  /*4a80*/  SHFL.IDX PT, R4, R8, RZ, 0x1f ;  /* 0x00001fff08047589 */ /* 0x02022800000e0000 */
[----:B------:R1:W0:Y:S02]  /*4a90*/  SHFL.IDX PT, R5, R9, RZ, 0x1f ;  /* 0x00001fff09057589 */ /* 0x00022400000e0000 */
.L_x_6462:
[----:B-1----:R-:W1:Y:S01]  /*4aa0*/  LDS.64 R6, [R42+0x31b0] ;  /* 0x0031b0002a067984 */ /* 0x002e620000000a00 */
[C---:B0--34-:R-:W-:Y:S01]  /*4ab0*/  @P1 FFMA.FTZ R5, R186.reuse, R5, R185 ;  /* 0x00000005ba051223 */ /* 0x059fe200000100b9 */
[----:B------:R-:W-:-:S03]  /*4ac0*/  @P1 FMUL.FTZ R4, R186, R4 ;  /* 0x00000004ba041220 */ /* 0x000fc60000410000 */
[-C--:B-1----:R-:W-:Y:S01]  /*4ad0*/  FFMA.FTZ R7, R5, R6.reuse, R7 ;  /* 0x0000000605077223 */ /* 0x082fe20000010007 */
[----:B------:R-:W-:-:S05]  /*4ae0*/  FMUL.FTZ R6, R4, R6 ;  /* 0x0000000604067220 */ /* 0x000fca0000410000 */
[----:B------:R3:W-:Y:S02]  /*4af0*/  STS.128 [R42+0x31b0], R4 ;  /* 0x0031b0042a007388 */ /* 0x0007e40000000c00 */
.L_x_6392:
[----:B------:R-:W-:Y:S05]  /*4b00*/  WARPSYNC.ALL ;  /* 0x0000000000007948 */ /* 0x000fea0003800000 */
[----:B------:R-:W-:Y:S01]  /*4b10*/  BAR.SYNC.DEFER_BLOCKING 0x0 ;  /* 0x0000000000007b1d */ /* 0x000fe20000010000 */
[C---:B0-23--:R-:W-:Y:S01]  /*4b20*/  FMUL.FTZ R6, R212.reuse, R218 ;  /* 0x000000dad4067220 */ /* 0x04dfe20000410000 */
[----:B-1----:R-:W-:Y:S01]  /*4b30*/  FFMA.FTZ R5, R212, R203, R205 ;  /* 0x000000cbd4057223 */ /* 0x002fe200000100cd */
[----:B------:R-:W-:Y:S01]  /*4b40*/  UISETP.GE.AND UP0, UPT, UR9, UR42, UPT ;  /* 0x0000002a0900728c */ /* 0x000fe2000bf06270 */
[----:B-----5:R-:W-:Y:S02]  /*4b50*/  HFMA2 R8, -RZ, RZ, 1.875, 0 ;  /* 0x3f800000ff087431 */ /* 0x020fe400000001ff */
[C---:B------:R-:W-:Y:S01]  /*4b60*/  FMUL.FTZ R7, R215.reuse, R6 ;  /* 0x00000006d7077220 */ /* 0x040fe20000410000 */
[----:B------:R-:W-:Y:S01]  /*4b70*/  FFMA.FTZ R5, R215, R5, R216 ;  /* 0x00000005d7057223 */ /* 0x000fe200000100d8 */
[----:B------:R-:W-:-:S02]  /*4b80*/  MOV R9, RZ ;  /* 0x000000ff00097202 */ /* 0x000fc40000000f00 */
        /* <DEDUP_REMOVED lines=8> */
[----:B------:R-:W-:-:S02]  /*4c10*/  LEA R196, R151, R69, 0x3 ;  /* 0x0000004597c47211 */ /* 0x000fc400078e18ff */
[C---:B------:R-:W-:Y:S01]  /*4c20*/  FMUL.FTZ R6, R211.reuse, R6 ;  /* 0x00000006d3067220 */ /* 0x040fe20000410000 */
[----:B------:R-:W-:Y:S01]  /*4c30*/  FFMA.FTZ R5, R211, R5, R206 ;  /* 0x00000005d3057223 */ /* 0x000fe200000100ce */
[----:B------:R-:W0:Y:S02]  /*4c40*/  LDS R4, [R45+0x31b4] ;  /* 0x0031b4002d047984 */ /* 0x000e240000000800 */
[C---:B------:R-:W-:Y:S01]  /*4c50*/  FMUL.FTZ R6, R209.reuse, R6 ;  /* 0x00000006d1067220 */ /* 0x040fe20000410000 */
[----:B------:R-:W-:Y:S02]  /*4c60*/  FFMA.FTZ R5, R209, R5, R204 ;  /* 0x00000005d1057223 */ /* 0x000fe400000100cc */
[----:B------:R1:W2:Y:S01]  /*4c70*/  @!P1 LDS.64 R8, [R196+0x3ec0] ;  /* 0x003ec000c4089984 */ /* 0x0002a20000000a00 */
[C---:B------:R-:W-:Y:S01]  /*4c80*/  FMUL.FTZ R7, R207.reuse, R6 ;  /* 0x00000006cf077220 */ /* 0x040fe20000410000 */
[----:B------:R-:W-:-:S03]  /*4c90*/  FFMA.FTZ R5, R207, R5, R202 ;  /* 0x00000005cf057223 */ /* 0x000fc600000100ca */
[C---:B------:R-:W-:Y:S01]  /*4ca0*/  FMUL.FTZ R7, R184.reuse, R7 ;  /* 0x00000007b8077220 */ /* 0x040fe20000410000 */
[----:B------:R-:W-:-:S03]  /*4cb0*/  FFMA.FTZ R5, R184, R5, R11 ;  /* 0x00000005b8057223 */ /* 0x000fc6000001000b */
[----:B------:R-:W-:-:S04]  /*4cc0*/  FMUL.FTZ R7, R180, R7 ;  /* 0x00000007b4077220 */ /* 0x000fc80000410000 */
[----:B------:R-:W-:-:S04]  /*4cd0*/  FMUL.FTZ R7, R178, R7 ;  /* 0x00000007b2077220 */ /* 0x000fc80000410000 */
[----:B------:R-:W-:-:S04]  /*4ce0*/  FMUL.FTZ R6, R12, R7 ;  /* 0x000000070c067220 */ /* 0x000fc80000410000 */
[----:B------:R-:W-:Y:S01]  /*4cf0*/  FMUL.FTZ R6, R13, R6 ;  /* 0x000000060d067220 */ /* 0x000fe20000410000 */
[----:B0-----:R-:W-:Y:S01]  /*4d00*/  FFMA.FTZ R195, R195, R4, R176 ;  /* 0x00000004c3c37223 */ /* 0x001fe200000100b0 */
[----:B------:R-:W-:Y:S02]  /*4d10*/  FFMA.FTZ R4, R180, R5, R179 ;  /* 0x00000005b4047223 */ /* 0x000fe400000100b3 */
[----:B------:R-:W-:Y:S01]  /*4d20*/  FMUL.FTZ R5, R79, R6 ;  /* 0x000000064f057220 */ /* 0x000fe20000410000 */
[----:B------:R-:W-:Y:S01]  /*4d30*/  FFMA.FTZ R194, R0, R195, R157 ;  /* 0x000000c300c27223 */ /* 0x000fe2000001009d */
[----:B------:R-:W-:-:S03]  /*4d40*/  FFMA.FTZ R4, R178, R4, R181 ;  /* 0x00000004b2047223 */ /* 0x000fc600000100b5 */
[----:B------:R-:W-:Y:S01]  /*4d50*/  FFMA.FTZ R193, R79, R194, R166 ;  /* 0x000000c24fc17223 */ /* 0x000fe200000100a6 */
[----:B------:R-:W-:-:S03]  /*4d60*/  FFMA.FTZ R4, R12, R4, R183 ;  /* 0x000000040c047223 */ /* 0x000fc600000100b7 */
        /* <DEDUP_REMOVED lines=70> */
.L_x_6479:
        /* <DEDUP_REMOVED lines=10> */
.L_x_6397:
[----:B------:R-:W-:Y:S05]  /*5270*/  WARPSYNC.ALL ;  /* 0x0000000000007948 */ /* 0x000fea0003800000 */
[----:B------:R-:W-:Y:S01]  /*5280*/  BAR.SYNC.DEFER_BLOCKING 0x0 ;  /* 0x0000000000007b1d */ /* 0x000fe20000010000 */
[----:B------:R-:W-:Y:S01]  /*5290*/  ULEA UR19, UR9, 0xfffffc00, 0xa ;  /* 0xfffffc0009137891 */ /* 0x000fe2000f8e50ff */
[----:B------:R-:W-:Y:S01]  /*52a0*/  FADD.FTZ R157, -R157, R194 ;  /* 0x000000c29d9d7221 */ /* 0x000fe20000010100 */
        /* <DEDUP_REMOVED lines=24> */
[----:B------:R-:W-:Y:S01]  /*5430*/  BSSY.RECONVERGENT B0, `(.L_x_6399) ;  /* 0x0000094000007945 */ /* 0x000fe20003800200 */
[----:B------:R1:W-:Y:S01]  /*5440*/  @!P3 STS.64 [R196+0x3ec0], R8 ;  /* 0x003ec008c400b388 */ /* 0x0003e20000000a00 */
        /* <DEDUP_REMOVED lines=12> */
[----:B-1----:R-:W-:-:S03]  /*5510*/  FMUL.FTZ R8, R219, R116 ;  /* 0x00000074db087220 */ /* 0x002fc60000410000 */
[----:B------:R-:W-:Y:S01]  /*5520*/  FFMA.FTZ R183, R12, R181, R183 ;  /* 0x000000b50cb77223 */ /* 0x000fe200000100b7 */
[----:B------:R-:W-:-:S03]  /*5530*/  IADD3 R12, P0, PT, R24, UR19, RZ ;  /* 0x00000013180c7c10 */ /* 0x000fc6000ff1e0ff */
[----:B------:R-:W-:Y:S01]  /*5540*/  FFMA.FTZ R179, R13, R183, R10 ;  /* 0x000000b70db37223 */ /* 0x000fe2000001000a */
[----:B------:R-:W-:Y:S01]  /*5550*/  IADD3.X R13, PT, PT, RZ, R41, RZ, P0, !PT ;  /* 0x00000029ff0d7210 */ /* 0x000fe200007fe4ff */
[----:B------:R-:W-:-:S04]  /*5560*/  IMAD.WIDE.U32 R10, R151, UR34, R36 ;  /* 0x00000022970a7c25 */ /* 0x000fc8000f8e0024 */
[----:B------:R-:W-:Y:S01]  /*5570*/  FFMA.FTZ R79, R79, R179, R182 ;  /* 0x000000b34f4f7223 */ /* 0x000fe200000100b6 */
[----:B------:R-:W-:Y:S01]  /*5580*/  P2R R182, PR, RZ, 0x8 ;  /* 0x00000008ffb67803 */ /* 0x000fe20000000000 */
[----:B------:R-:W-:Y:S01]  /*5590*/  IMAD.WIDE.U32 R12, R151, UR32, R12 ;  /* 0x00000020970c7c25 */ /* 0x000fe2000f8e000c */
[----:B------:R-:W-:-:S03]  /*55a0*/  LEA R4, P1, R10, UR38, 0x2 ;  /* 0x000000260a047c11 */ /* 0x000fc6000f8210ff */
[----:B------:R-:W-:Y:S01]  /*55b0*/  FFMA.FTZ R178, R0, R79, R177 ;  /* 0x0000004f00b27223 */ /* 0x000fe200000100b1 */
[----:B------:R-:W-:Y:S01]  /*55c0*/  FADD.FTZ R0, -R176, R195 ;  /* 0x000000c3b0007221 */ /* 0x000fe20000010100 */
[C---:B------:R-:W-:Y:S01]  /*55d0*/  IMAD R5, R151.reuse, UR35, R11 ;  /* 0x0000002397057c24 */ /* 0x040fe2000f8e020b */
[----:B------:R-:W-:Y:S01]  /*55e0*/  LEA R6, P0, R12, UR36, 0x2 ;  /* 0x000000240c067c11 */ /* 0x000fe2000f8010ff */
[----:B------:R-:W-:Y:S02]  /*55f0*/  IMAD R7, R151, UR33, R13 ;  /* 0x0000002197077c24 */ /* 0x000fe4000f8e020d */
[----:B------:R-:W-:Y:S01]  /*5600*/  FMUL.FTZ R11, R178, R119 ;  /* 0x00000077b20b7220 */ /* 0x000fe20000410000 */
[----:B------:R-:W-:Y:S01]  /*5610*/  FMUL.FTZ R177, R179, R117 ;  /* 0x00000075b3b17220 */ /* 0x000fe20000410000 */
[----:B------:R-:W-:Y:S01]  /*5620*/  LEA.HI.X R5, R10, UR39, R5, 0x2, P1 ;  /* 0x000000270a057c11 */ /* 0x000fe200088f1405 */
[----:B------:R-:W-:Y:S01]  /*5630*/  FMUL.FTZ R176, R183, R118 ;  /* 0x00000076b7b07220 */ /* 0x000fe20000410000 */
[----:B------:R-:W-:Y:S01]  /*5640*/  LEA.HI.X R7, R12, UR37, R7, 0x2, P0 ;  /* 0x000000250c077c11 */ /* 0x000fe200080f1407 */
[----:B------:R-:W-:Y:S01]  /*5650*/  FMUL.FTZ R12, R79, R120 ;  /* 0x000000784f0c7220 */ /* 0x000fe20000410000 */
[-C--:B------:R-:W-:Y:S01]  /*5660*/  FFMA.FTZ R10, R0, R11.reuse, RZ ;  /* 0x0000000b000a7223 */ /* 0x080fe200000100ff */
[----:B------:R-:W-:Y:S01]  /*5670*/  FMUL.FTZ R180, R126, R11 ;  /* 0x0000000b7eb47220 */ /* 0x000fe20000410000 */
[----:B------:R-:W-:Y:S01]  /*5680*/  FMUL.FTZ R221, R123, R176 ;  /* 0x000000b07bdd7220 */ /* 0x000fe20000410000 */
[-C--:B------:R-:W-:Y:S01]  /*5690*/  FMUL.FTZ R13, R125, R12.reuse ;  /* 0x0000000c7d0d7220 */ /* 0x080fe20000410000 */
[----:B------:R-:W-:Y:S01]  /*56a0*/  FFMA.FTZ R11, R157, R12, R10 ;  /* 0x0000000c9d0b7223 */ /* 0x000fe2000001000a */
[-C--:B------:R-:W-:Y:S01]  /*56b0*/  FMUL.FTZ R9, R124, R177.reuse ;  /* 0x000000b17c097220 */ /* 0x080fe20000410000 */
[----:B------:R-:W-:Y:S01]  /*56c0*/  STS [R67], R180 ;  /* 0x000000b443007388 */ /* 0x000fe20000000800 */
[----:B------:R-:W-:Y:S01]  /*56d0*/  FMUL.FTZ R10, R211, R136 ;  /* 0x00000088d30a7220 */ /* 0x000fe20000410000 */
[----:B------:R-:W-:Y:S01]  /*56e0*/  FFMA.FTZ R11, R166, R177, R11 ;  /* 0x000000b1a60b7223 */ /* 0x000fe2000001000b */
[----:B------:R-:W-:Y:S01]  /*56f0*/  FMUL.FTZ R177, R209, R111 ;  /* 0x0000006fd1b17220 */ /* 0x000fe20000410000 */
[----:B------:R0:W-:Y:S01]  /*5700*/  STS [R66+0x4], R13 ;  /* 0x0000040d42007388 */ /* 0x0001e20000000800 */
[----:B------:R-:W-:Y:S01]  /*5710*/  FMUL.FTZ R12, R213, R162 ;  /* 0x000000a2d50c7220 */ /* 0x000fe20000410000 */
[----:B------:R-:W-:Y:S01]  /*5720*/  FFMA.FTZ R176, R168, R176, R11 ;  /* 0x000000b0a8b07223 */ /* 0x000fe2000001000b */
[----:B------:R-:W-:Y:S01]  /*5730*/  FMUL.FTZ R11, R181, R115 ;  /* 0x00000073b50b7220 */ /* 0x000fe20000410000 */
[----:B------:R1:W-:Y:S03]  /*5740*/  STS [R66+0xc], R221 ;  /* 0x00000cdd42007388 */ /* 0x0003e60000000800 */
[-C--:B------:R-:W-:Y:S01]  /*5750*/  FFMA.FTZ R176, R159, R11.reuse, R176 ;  /* 0x0000000b9fb07223 */ /* 0x080fe200000100b0 */
[----:B------:R2:W-:Y:S01]  /*5760*/  STS [R66+0x8], R9 ;  /* 0x0000080942007388 */ /* 0x0005e20000000800 */
[----:B------:R-:W-:Y:S01]  /*5770*/  FMUL.FTZ R11, R122, R11 ;  /* 0x0000000b7a0b7220 */ /* 0x000fe20000410000 */
[-C--:B0-----:R-:W-:Y:S01]  /*5780*/  FMUL.FTZ R13, R121, R8.reuse ;  /* 0x00000008790d7220 */ /* 0x081fe20000410000 */
[----:B------:R-:W-:Y:S01]  /*5790*/  FFMA.FTZ R176, R161, R8, R176 ;  /* 0x00000008a1b07223 */ /* 0x000fe200000100b0 */
[----:B------:R-:W-:Y:S01]  /*57a0*/  FMUL.FTZ R8, R207, R134 ;  /* 0x00000086cf087220 */ /* 0x000fe20000410000 */
[----:B-1----:R-:W-:-:S02]  /*57b0*/  FMUL.FTZ R221, R204, R137 ;  /* 0x00000089ccdd7220 */ /* 0x002fc40000410000 */
[-C--:B------:R-:W-:Y:S01]  /*57c0*/  FFMA.FTZ R176, R163, R177.reuse, R176 ;  /* 0x000000b1a3b07223 */ /* 0x080fe200000100b0 */
[----:B------:R0:W-:Y:S01]  /*57d0*/  STS [R66+0x10], R11 ;  /* 0x0000100b42007388 */ /* 0x0001e20000000800 */
[----:B--2---:R-:W-:Y:S02]  /*57e0*/  FMUL.FTZ R9, R114, R177 ;  /* 0x000000b172097220 */ /* 0x004fe40000410000 */
[-C--:B------:R-:W-:Y:S01]  /*57f0*/  FFMA.FTZ R176, R165, R8.reuse, R176 ;  /* 0x00000008a5b07223 */ /* 0x080fe200000100b0 */
[----:B------:R-:W-:Y:S01]  /*5800*/  FMUL.FTZ R177, R113, R8 ;  /* 0x0000000871b17220 */ /* 0x000fe20000410000 */
[----:B------:R-:W-:Y:S01]  /*5810*/  FMUL.FTZ R8, R217, R146 ;  /* 0x00000092d9087220 */ /* 0x000fe20000410000 */
[----:B------:R1:W-:Y:S01]  /*5820*/  STS [R66+0x14], R13 ;  /* 0x0000140d42007388 */ /* 0x0003e20000000800 */
[----:B------:R-:W-:-:S03]  /*5830*/  FFMA.FTZ R176, R167, R221, R176 ;  /* 0x000000dda7b07223 */ /* 0x000fc600000100b0 */
[----:B------:R2:W-:Y:S01]  /*5840*/  STS [R66+0x18], R9 ;  /* 0x0000180942007388 */ /* 0x0005e20000000800 */
[----:B0-----:R-:W-:Y:S01]  /*5850*/  FMUL.FTZ R11, R112, R221 ;  /* 0x000000dd700b7220 */ /* 0x001fe20000410000 */
[----:B------:R-:W-:Y:S02]  /*5860*/  FMUL.FTZ R221, R210, R155 ;  /* 0x0000009bd2dd7220 */ /* 0x000fe40000410000 */
[----:B------:R0:W-:Y:S01]  /*5870*/  STS [R66+0x1c], R177 ;  /* 0x00001cb142007388 */ /* 0x0001e20000000800 */
[-C--:B-1----:R-:W-:Y:S01]  /*5880*/  FMUL.FTZ R13, R129, R10.reuse ;  /* 0x0000000a810d7220 */ /* 0x082fe20000410000 */
[----:B------:R-:W-:Y:S02]  /*5890*/  FMUL.FTZ R223, R130, R221 ;  /* 0x000000dd82df7220 */ /* 0x000fe40000410000 */
[----:B------:R1:W-:Y:S01]  /*58a0*/  STS [R66+0x20], R11 ;  /* 0x0000200b42007388 */ /* 0x0003e20000000800 */
[----:B--2---:R-:W-:-:S03]  /*58b0*/  FFMA.FTZ R9, R169, R10, R176 ;  /* 0x0000000aa9097223 */ /* 0x004fc600000100b0 */
[----:B------:R2:W-:Y:S01]  /*58c0*/  STS [R66+0x24], R13 ;  /* 0x0000240d42007388 */ /* 0x0005e20000000800 */
[-C--:B------:R-:W-:Y:S01]  /*58d0*/  FFMA.FTZ R10, R170, R8.reuse, R9 ;  /* 0x00000008aa0a7223 */ /* 0x080fe20000010009 */
[----:B------:R-:W-:Y:S01]  /*58e0*/  FMUL.FTZ R9, R127, R8 ;  /* 0x000000087f097220 */ /* 0x000fe20000410000 */
[-C--:B0-----:R-:W-:Y:S01]  /*58f0*/  FMUL.FTZ R177, R131, R12.reuse ;  /* 0x0000000c83b17220 */ /* 0x081fe20000410000 */
[----:B------:R-:W-:Y:S01]  /*5900*/  STS [R66+0x30], R223 ;  /* 0x000030df42007388 */ /* 0x000fe20000000800 */
[----:B-1----:R-:W-:Y:S01]  /*5910*/  FFMA.FTZ R11, R171, R12, R10 ;  /* 0x0000000cab0b7223 */ /* 0x002fe2000001000a */
[----:B------:R-:W-:Y:S01]  /*5920*/  FMUL.FTZ R10, R215, R160 ;  /* 0x000000a0d70a7220 */ /* 0x000fe20000410000 */
[----:B------:R-:W-:Y:S01]  /*5930*/  FMUL.FTZ R12, R203, R158 ;  /* 0x0000009ecb0c7220 */ /* 0x000fe20000410000 */
[----:B------:R0:W-:Y:S01]  /*5940*/  STS [R66+0x2c], R177 ;  /* 0x00002cb142007388 */ /* 0x0001e20000000800 */
[----:B------:R-:W-:Y:S01]  /*5950*/  FFMA.FTZ R8, R172, R221, R11 ;  /* 0x000000ddac087223 */ /* 0x000fe2000001000b */
[----:B------:R-:W-:Y:S01]  /*5960*/  FMUL.FTZ R221, R205, R153 ;  /* 0x00000099cddd7220 */ /* 0x000fe20000410000 */
[-C--:B--2---:R-:W-:Y:S01]  /*5970*/  FMUL.FTZ R13, R133, R10.reuse ;  /* 0x0000000a850d7220 */ /* 0x084fe20000410000 */
        /* <DEDUP_REMOVED lines=8> */
[----:B------:R-:W-:Y:S01]  /*5a00*/  STS [R66+0x38], R225 ;  /* 0x000038e142007388 */ /* 0x000fe20000000800 */
[----:B------:R-:W-:Y:S01]  /*5a10*/  FFMA.FTZ R8, R175, R12, R8 ;  /* 0x0000000caf087223 */ /* 0x000fe20000010008 */
[----:B-1----:R-:W-:-:S02]  /*5a20*/  FMUL.FTZ R9, R140, R194 ;  /* 0x000000c28c097220 */ /* 0x002fc40000410000 */
[----:B------:R0:W-:Y:S01]  /*5a30*/  STS [R66+0x3c], R177 ;  /* 0x00003cb142007388 */ /* 0x0001e20000000800 */
[----:B--2---:R-:W-:Y:S01]  /*5a40*/  FMUL.FTZ R13, R143, R190 ;  /* 0x000000be8f0d7220 */ /* 0x004fe20000410000 */
[----:B------:R-:W-:Y:S01]  /*5a50*/  BAR.SYNC.DEFER_BLOCKING 0x0 ;  /* 0x0000000000007b1d */ /* 0x000fe20000010000 */
[----:B0-----:R-:W-:-:S05]  /*5a60*/  FMUL.FTZ R177, R145, R186 ;  /* 0x000000ba91b17220 */ /* 0x001fca0000410000 */
        /* <DEDUP_REMOVED lines=19> */
[----:B-----5:R-:W-:-:S03]  /*5ba0*/  LOP3.LUT R10, R26, UR19, RZ, 0xfc, !PT ;  /* 0x000000131a0a7c12 */ /* 0x020fc6000f8efcff */
[----:B------:R5:W-:Y:S01]  /*5bb0*/  STS [R66+0x1098], R13 ;  /* 0x0010980d42007388 */ /* 0x000be20000000800 */
[----:B------:R-:W-:Y:S01]  /*5bc0*/  IADD3 R10, PT, PT, -R10, UR40, RZ ;  /* 0x000000280a0a7c10 */ /* 0x000fe2000fffe1ff */
[----:B-1----:R-:W-:Y:S02]  /*5bd0*/  FMUL.FTZ R9, R148, R188 ;  /* 0x000000bc94097220 */ /* 0x002fe40000410000 */
[----:B------:R1:W-:Y:S01]  /*5be0*/  STS [R66+0x1088], R193 ;  /* 0x001088c142007388 */ /* 0x0003e20000000800 */
[C---:B------:R-:W-:Y:S01]  /*5bf0*/  ISETP.GE.AND P6, PT, R10.reuse, 0x1, PT ;  /* 0x000000010a00780c */ /* 0x040fe20003fc6270 */
[----:B--2---:R-:W-:Y:S02]  /*5c00*/  FMUL.FTZ R11, R147, R200 ;  /* 0x000000c8930b7220 */ /* 0x004fe40000410000 */
[----:B------:R1:W-:Y:S01]  /*5c10*/  STS [R66+0x108c], R191 ;  /* 0x00108cbf42007388 */ /* 0x0003e20000000800 */
[C---:B------:R-:W-:Y:S01]  /*5c20*/  ISETP.GE.AND P0, PT, R10.reuse, 0x41, PT ;  /* 0x000000410a00780c */ /* 0x040fe20003f06270 */
        /* <DEDUP_REMOVED lines=20> */
.L_x_6400:
[----:B------:R-:W-:Y:S05]  /*5d70*/  BSYNC.RECONVERGENT B0 ;  /* 0x0000000000007941 */ /* 0x000fea0003800200 */
.L_x_6399:
[----:B-12---:R0:W1:Y:S01]  /*5d80*/  LDS R9, [R65+0x1180] ;  /* 0x0011800041097984 */ /* 0x0060620000000800 */
[----:B------:R-:W-:Y:S04]  /*5d90*/  BSSY.RECONVERGENT B0, `(.L_x_6401) ;  /* 0x0000004000007945 */ /* 0x000fe80003800200 */
[----:B------:R-:W-:Y:S05]  /*5da0*/  @!P0 BRA `(.L_x_6402) ;  /* 0x0000000000088947 */ /* 0x000fea0003800000 */
[----:B------:R2:W-:Y:S04]  /*5db0*/  REDG.E.ADD.F32.FTZ.RN.STRONG.GPU desc[UR24][R6.64+0x100], R221 ;  /* 0x000100dd060079a6 */ /* 0x0005e8000c12f318 */
[----:B-1----:R2:W-:Y:S02]  /*5dc0*/  REDG.E.ADD.F32.FTZ.RN.STRONG.GPU desc[UR24][R4.64+0x100], R9 ;  /* 0x00010009040079a6 */ /* 0x0025e4000c12f318 */
.L_x_6402:
[----:B------:R-:W-:Y:S05]  /*5dd0*/  BSYNC.RECONVERGENT B0 ;  /* 0x0000000000007941 */ /* 0x000fea0003800200 */
.L_x_6401:
[----:B-12---:R1:W2:Y:S01]  /*5de0*/  LDS R9, [R64+0x1280] ;  /* 0x0012800040097984 */ /* 0x0062a20000000800 */
[----:B------:R-:W-:Y:S04]  /*5df0*/  BSSY.RECONVERGENT B0, `(.L_x_6403) ;  /* 0x0000004000007945 */ /* 0x000fe80003800200 */
[----:B------:R-:W-:Y:S05]  /*5e00*/  @!P3 BRA `(.L_x_6404) ;  /* 0x000000000008b947 */ /* 0x000fea0003800000 */
[----:B------:R3:W-:Y:S04]  /*5e10*/  REDG.E.ADD.F32.FTZ.RN.STRONG.GPU desc[UR24][R6.64+0x200], R223 ;  /* 0x000200df060079a6 */ /* 0x0007e8000c12f318 */
[----:B--2---:R3:W-:Y:S02]  /*5e20*/  REDG.E.ADD.F32.FTZ.RN.STRONG.GPU desc[UR24][R4.64+0x200], R9 ;  /* 0x00020009040079a6 */ /* 0x0047e4000c12f318 */
.L_x_6404:
[----:B------:R-:W-:Y:S05]  /*5e30*/  BSYNC.RECONVERGENT B0 ;  /* 0x0000000000007941 */ /* 0x000fea0003800200 */
.L_x_6403:
[----:B--23--:R2:W3:Y:S01]  /*5e40*/  LDS R9, [R63+0x1380] ;  /* 0x001380003f097984 */ /* 0x00c4e20000000800 */
[----:B------:R-:W-:Y:S04]  /*5e50*/  BSSY.RECONVERGENT B0, `(.L_x_6405) ;  /* 0x0000004000007945 */ /* 0x000fe80003800200 */
[----:B------:R-:W-:Y:S05]  /*5e60*/  @!P4 BRA `(.L_x_6406) ;  /* 0x000000000008c947 */ /* 0x000fea0003800000 */
[----:B------:R4:W-:Y:S04]  /*5e70*/  REDG.E.ADD.F32.FTZ.RN.STRONG.GPU desc[UR24][R6.64+0x300], R227 ;  /* 0x000300e3060079a6 */ /* 0x0009e8000c12f318 */
[----:B---3--:R4:W-:Y:S02]  /*5e80*/  REDG.E.ADD.F32.FTZ.RN.STRONG.GPU desc[UR24][R4.64+0x300], R9 ;  /* 0x00030009040079a6 */ /* 0x0089e4000c12f318 */
.L_x_6406:
[----:B------:R-:W-:Y:S05]  /*5e90*/  BSYNC.RECONVERGENT B0 ;  /* 0x0000000000007941 */ /* 0x000fea0003800200 */
.L_x_6405:
[----:B---34-:R3:W4:Y:S01]  /*5ea0*/  LDS R9, [R62+0x1480] ;  /* 0x001480003e097984 */ /* 0x0187220000000800 */
[----:B------:R-:W-:Y:S04]  /*5eb0*/  BSSY.RECONVERGENT B0, `(.L_x_6407) ;  /* 0x0000004000007945 */ /* 0x000fe80003800200 */
[----:B------:R-:W-:Y:S05]  /*5ec0*/  @!P5 BRA `(.L_x_6408) ;  /* 0x000000000008d947 */ /* 0x000fea0003800000 */
[----:B------:R0:W-:Y:S04]  /*5ed0*/  REDG.E.ADD.F32.FTZ.RN.STRONG.GPU desc[UR24][R6.64+0x400], R229 ;  /* 0x000400e5060079a6 */ /* 0x0001e8000c12f318 */
[----:B----4-:R0:W-:Y:S02]  /*5ee0*/  REDG.E.ADD.F32.FTZ.RN.STRONG.GPU desc[UR24][R4.64+0x400], R9 ;  /* 0x00040009040079a6 */ /* 0x0101e4000c12f318 */
.L_x_6408:
[----:B------:R-:W-:Y:S05]  /*5ef0*/  BSYNC.RECONVERGENT B0 ;  /* 0x0000000000007941 */ /* 0x000fea0003800200 */
.L_x_6407:
        /* <DEDUP_REMOVED lines=10> */
.L_x_6410:
[----:B------:R-:W-:Y:S05]  /*5fa0*/  BSYNC.RECONVERGENT B0 ;  /* 0x0000000000007941 */ /* 0x000fea0003800200 */
.L_x_6409:
[----:B0---4-:R0:W4:Y:S01]  /*5fb0*/  LDS R9, [R60+0x1680] ;  /* 0x001680003c097984 */ /* 0x0111220000000800 */
[----:B------:R-:W-:Y:S04]  /*5fc0*/  BSSY.RECONVERGENT B0, `(.L_x_6411) ;  /* 0x0000004000007945 */ /* 0x000fe80003800200 */
[----:B------:R-:W-:Y:S05]  /*5fd0*/  @!P3 BRA `(.L_x_6412) ;  /* 0x000000000008b947 */ /* 0x000fea0003800000 */
[----:B------:R0:W-:Y:S04]  /*5fe0*/  REDG.E.ADD.F32.FTZ.RN.STRONG.GPU desc[UR24][R6.64+0x600], R231 ;  /* 0x000600e7060079a6 */ /* 0x0001e8000c12f318 */
[----:B----4-:R0:W-:Y:S02]  /*5ff0*/  REDG.E.ADD.F32.FTZ.RN.STRONG.GPU desc[UR24][R4.64+0x600], R9 ;  /* 0x00060009040079a6 */ /* 0x0101e4000c12f318 */
.L_x_6412:
[----:B------:R-:W-:Y:S05]  /*6000*/  BSYNC.RECONVERGENT B0 ;  /* 0x0000000000007941 */ /* 0x000fea0003800200 */
.L_x_6411:
[----:B0---4-:R0:W4:Y:S01]  /*6010*/  LDS R9, [R59+0x1780] ;  /* 0x001780003b097984 */ /* 0x0111220000000800 */
[----:B------:R-:W-:Y:S04]  /*6020*/  BSSY.RECONVERGENT B0, `(.L_x_6413) ;  /* 0x0000004000007945 */ /* 0x000fe80003800200 */
[----:B------:R-:W-:Y:S05]  /*6030*/  @!P4 BRA `(.L_x_6414) ;  /* 0x000000000008c947 */ /* 0x000fea0003800000 */
[----:B------:R0:W-:Y:S04]  /*6040*/  REDG.E.ADD.F32.FTZ.RN.STRONG.GPU desc[UR24][R6.64+0x700], R233 ;  /* 0x000700e9060079a6 */ /* 0x0001e8000c12f318 */
[----:B----4-:R0:W-:Y:S02]  /*6050*/  REDG.E.ADD.F32.FTZ.RN.STRONG.GPU desc[UR24][R4.64+0x700], R9 ;  /* 0x00070009040079a6 */ /* 0x0101e4000c12f318 */
.L_x_6414:
[----:B------:R-:W-:Y:S05]  /*6060*/  BSYNC.RECONVERGENT B0 ;  /* 0x0000000000007941 */ /* 0x000fea0003800200 */
.L_x_6413:
[----:B0---4-:R0:W4:Y:S01]  /*6070*/  LDS R9, [R51+0x1880] ;  /* 0x0018800033097984 */ /* 0x0111220000000800 */
[----:B------:R-:W-:Y:S04]  /*6080*/  BSSY.RECONVERGENT B0, `(.L_x_6415) ;  /* 0x0000004000007945 */ /* 0x000fe80003800200 */
[----:B------:R-:W-:Y:S05]  /*6090*/  @!P5 BRA `(.L_x_6416) ;  /* 0x000000000008d947 */ /* 0x000fea0003800000 */
[----:B------:R0:W-:Y:S04]  /*60a0*/  REDG.E.ADD.F32.FTZ.RN.STRONG.GPU desc[UR24][R6.64+0x800], R235 ;  /* 0x000800eb060079a6 */ /* 0x0001e8000c12f318 */
[----:B----4-:R0:W-:Y:S02]  /*60b0*/  REDG.E.ADD.F32.FTZ.RN.STRONG.GPU desc[UR24][R4.64+0x800], R9 ;  /* 0x00080009040079a6 */ /* 0x0101e4000c12f318 */
.L_x_6416:
[----:B------:R-:W-:Y:S05]  /*60c0*/  BSYNC.RECONVERGENT B0 ;  /* 0x0000000000007941 */ /* 0x000fea0003800200 */
.L_x_6415:
[----:B0---4-:R0:W4:Y:S01]  /*60d0*/  LDS R9, [R58+0x1980] ;  /* 0x001980003a097984 */ /* 0x0111220000000800 */
[----:B------:R-:W-:Y:S04]  /*60e0*/  BSSY.RECONVERGENT B0, `(.L_x_6417) ;  /* 0x0000004000007945 */ /* 0x000fe80003800200 */
[----:B------:R-:W-:Y:S05]  /*60f0*/  @!P6 BRA `(.L_x_6418) ;  /* 0x000000000008e947 */ /* 0x000fea0003800000 */
[----:B------:R0:W-:Y:S04]  /*6100*/  REDG.E.ADD.F32.FTZ.RN.STRONG.GPU desc[UR24][R6.64+0x900], R237 ;  /* 0x000900ed060079a6 */ /* 0x0001e8000c12f318 */
[----:B----4-:R0:W-:Y:S02]  /*6110*/  REDG.E.ADD.F32.FTZ.RN.STRONG.GPU desc[UR24][R4.64+0x900], R9 ;  /* 0x00090009040079a6 */ /* 0x0101e4000c12f318 */
.L_x_6418:
[----:B------:R-:W-:Y:S05]  /*6120*/  BSYNC.RECONVERGENT B0 ;  /* 0x0000000000007941 */ /* 0x000fea0003800200 */
.L_x_6417:
        /* <DEDUP_REMOVED lines=10> */
.L_x_6420:
[----:B------:R-:W-:Y:S05]  /*61d0*/  BSYNC.RECONVERGENT B0 ;  /* 0x0000000000007941 */ /* 0x000fea0003800200 */
.L_x_6419:
[----:B0---4-:R0:W4:Y:S01]  /*61e0*/  LDS R9, [R56+0x1b80] ;  /* 0x001b800038097984 */ /* 0x0111220000000800 */
[----:B------:R-:W-:Y:S04]  /*61f0*/  BSSY.RECONVERGENT B0, `(.L_x_6421) ;  /* 0x0000004000007945 */ /* 0x000fe80003800200 */
[----:B------:R-:W-:Y:S05]  /*6200*/  @!P1 BRA `(.L_x_6422) ;  /* 0x0000000000089947 */ /* 0x000fea0003800000 */
[----:B------:R0:W-:Y:S04]  /*6210*/  REDG.E.ADD.F32.FTZ.RN.STRONG.GPU desc[UR24][R6.64+0xb00], R241 ;  /* 0x000b00f1060079a6 */ /* 0x0001e8000c12f318 */
[----:B----4-:R0:W-:Y:S02]  /*6220*/  REDG.E.ADD.F32.FTZ.RN.STRONG.GPU desc[UR24][R4.64+0xb00], R9 ;  /* 0x000b0009040079a6 */ /* 0x0101e4000c12f318 */
.L_x_6422:
[----:B------:R-:W-:Y:S05]  /*6230*/  BSYNC.RECONVERGENT B0 ;  /* 0x0000000000007941 */ /* 0x000fea0003800200 */
.L_x_6421:
[----:B0---4-:R0:W4:Y:S01]  /*6240*/  LDS R9, [R55+0x1c80] ;  /* 0x001c800037097984 */ /* 0x0111220000000800 */
[----:B------:R-:W-:Y:S04]  /*6250*/  BSSY.RECONVERGENT B0, `(.L_x_6423) ;  /* 0x0000004000007945 */ /* 0x000fe80003800200 */
[----:B------:R-:W-:Y:S05]  /*6260*/  @!P3 BRA `(.L_x_6424) ;  /* 0x000000000008b947 */ /* 0x000fea0003800000 */
[----:B------:R0:W-:Y:S04]  /*6270*/  REDG.E.ADD.F32.FTZ.RN.STRONG.GPU desc[UR24][R6.64+0xc00], R243 ;  /* 0x000c00f3060079a6 */ /* 0x0001e8000c12f318 */
[----:B----4-:R0:W-:Y:S02]  /*6280*/  REDG.E.ADD.F32.FTZ.RN.STRONG.GPU desc[UR24][R4.64+0xc00], R9 ;  /* 0x000c0009040079a6 */ /* 0x0101e4000c12f318 */
.L_x_6424:
[----:B------:R-:W-:Y:S05]  /*6290*/  BSYNC.RECONVERGENT B0 ;  /* 0x0000000000007941 */ /* 0x000fea0003800200 */
.L_x_6423:
[----:B0---4-:R0:W4:Y:S01]  /*62a0*/  LDS R9, [R54+0x1d80] ;  /* 0x001d800036097984 */ /* 0x0111220000000800 */
[----:B------:R-:W-:Y:S04]  /*62b0*/  BSSY.RECONVERGENT B0, `(.L_x_6425) ;  /* 0x0000004000007945 */ /* 0x000fe80003800200 */
[----:B------:R-:W-:Y:S05]  /*62c0*/  @!P4 BRA `(.L_x_6426) ;  /* 0x000000000008c947 */ /* 0x000fea0003800000 */
[----:B------:R0:W-:Y:S04]  /*62d0*/  REDG.E.ADD.F32.FTZ.RN.STRONG.GPU desc[UR24][R6.64+0xd00], R245 ;  /* 0x000d00f5060079a6 */ /* 0x0001e8000c12f318 */
[----:B----4-:R0:W-:Y:S02]  /*62e0*/  REDG.E.ADD.F32.FTZ.RN.STRONG.GPU desc[UR24][R4.64+0xd00], R9 ;  /* 0x000d0009040079a6 */ /* 0x0101e4000c12f318 */
.L_x_6426:
[----:B------:R-:W-:Y:S05]  /*62f0*/  BSYNC.RECONVERGENT B0 ;  /* 0x0000000000007941 */ /* 0x000fea0003800200 */
.L_x_6425:
[----:B0---4-:R0:W4:Y:S01]  /*6300*/  LDS R9, [R53+0x1e80] ;  /* 0x001e800035097984 */ /* 0x0111220000000800 */
[----:B------:R-:W-:Y:S04]  /*6310*/  BSSY.RECONVERGENT B0, `(.L_x_6427) ;  /* 0x0000004000007945 */ /* 0x000fe80003800200 */
[----:B------:R-:W-:Y:S05]  /*6320*/  @!P5 BRA `(.L_x_6428) ;  /* 0x000000000008d947 */ /* 0x000fea0003800000 */
[----:B------:R0:W-:Y:S04]  /*6330*/  REDG.E.ADD.F32.FTZ.RN.STRONG.GPU desc[UR24][R6.64+0xe00], R247 ;  /* 0x000e00f7060079a6 */ /* 0x0001e8000c12f318 */
[----:B----4-:R0:W-:Y:S02]  /*6340*/  REDG.E.ADD.F32.FTZ.RN.STRONG.GPU desc[UR24][R4.64+0xe00], R9 ;  /* 0x000e0009040079a6 */ /* 0x0101e4000c12f318 */
.L_x_6428:
[----:B------:R-:W-:Y:S05]  /*6350*/  BSYNC.RECONVERGENT B0 ;  /* 0x0000000000007941 */ /* 0x000fea0003800200 */
.L_x_6427:
[----:B0---4-:R0:W4:Y:S01]  /*6360*/  LDS R9, [R50+0x1f80] ;  /* 0x001f800032097984 */ /* 0x0111220000000800 */
[----:B------:R-:W-:Y:S04]  /*6370*/  BSSY.RECONVERGENT B0, `(.L_x_6429) ;  /* 0x0000004000007945 */ /* 0x000fe80003800200 */
[----:B------:R-:W-:Y:S05]  /*6380*/  @!P6 BRA `(.L_x_6430) ;  /* 0x000000000008e947 */ /* 0x000fea0003800000 */
[----:B------:R0:W-:Y:S04]  /*6390*/  REDG.E.ADD.F32.FTZ.RN.STRONG.GPU desc[UR24][R6.64+0xf00], R249 ;  /* 0x000f00f9060079a6 */ /* 0x0001e8000c12f318 */
[----:B----4-:R0:W-:Y:S02]  /*63a0*/  REDG.E.ADD.F32.FTZ.RN.STRONG.GPU desc[UR24][R4.64+0xf00], R9 ;  /* 0x000f0009040079a6 */ /* 0x0101e4000c12f318 */
.L_x_6430:
[----:B------:R-:W-:Y:S05]  /*63b0*/  BSYNC.RECONVERGENT B0 ;  /* 0x0000000000007941 */ /* 0x000fea0003800200 */
.L_x_6429:
[----:B0-----:R-:W0:Y:S01]  /*63c0*/  SHFL.DOWN P0, R5, R8, 0x1, 0x1f ;  /* 0x08201f0008057f89 */ /* 0x001e220000000000 */
[----:B------:R-:W-:Y:S01]  /*63d0*/  FMUL.FTZ R4, R76, R203 ;  /* 0x000000cb4c047220 */ /* 0x000fe20000410000 */
[-C--:B------:R-:W-:Y:S01]  /*63e0*/  FMUL.FTZ R7, R18, R205.reuse ;  /* 0x000000cd12077220 */ /* 0x080fe20000410000 */
[C---:B------:R-:W-:Y:S01]  /*63f0*/  FMUL.FTZ R205, R76.reuse, R205 ;  /* 0x000000cd4ccd7220 */ /* 0x040fe20000410000 */
[----:B------:R-:W-:Y:S01]  /*6400*/  FMUL.FTZ R6, R19, R203 ;  /* 0x000000cb13067220 */ /* 0x000fe20000410000 */
[----:B------:R-:W-:Y:S01]  /*6410*/  FMUL.FTZ R10, R175, R4 ;  /* 0x00000004af0a7220 */ /* 0x000fe20000410000 */
[----:B------:R-:W-:Y:S01]  /*6420*/  FMUL.FTZ R4, R76, R215 ;  /* 0x000000d74c047220 */ /* 0x000fe20000410000 */
[----:B------:R-:W-:Y:S01]  /*6430*/  FMUL.FTZ R205, R174, R205 ;  /* 0x000000cdaecd7220 */ /* 0x000fe20000410000 */
[----:B------:R-:W-:Y:S01]  /*6440*/  FMUL.FTZ R78, R78, R215 ;  /* 0x000000d74e4e7220 */ /* 0x000fe20000410000 */
[----:B----4-:R-:W-:Y:S01]  /*6450*/  FFMA.FTZ R9, R135, R6, R10 ;  /* 0x0000000687097223 */ /* 0x010fe2000001000a */
[----:B------:R-:W-:Y:S01]  /*6460*/  FFMA.FTZ R102, R7, R153, R102 ;  /* 0x0000009907667223 */ /* 0x000fe20000010066 */
[----:B------:R-:W-:Y:S01]  /*6470*/  FFMA.FTZ R10, R132, R7, R205 ;  /* 0x00000007840a7223 */ /* 0x000fe200000100cd */
[----:B------:R-:W-:Y:S01]  /*6480*/  FFMA.FTZ R101, R6, R158, R101 ;  /* 0x0000009e06657223 */ /* 0x000fe20000010065 */
[----:B------:R-:W-:Y:S01]  /*6490*/  FADD.FTZ R94, R9, R94 ;  /* 0x0000005e095e7221 */ /* 0x000fe20000010000 */
[----:B------:R-:W-:Y:S01]  /*64a0*/  FMUL.FTZ R17, R17, R210 ;  /* 0x000000d211117220 */ /* 0x000fe20000410000 */
[----:B------:R-:W-:Y:S01]  /*64b0*/  FMUL.FTZ R6, R31, R213 ;  /* 0x000000d51f067220 */ /* 0x000fe20000410000 */
[----:B------:R-:W-:Y:S01]  /*64c0*/  FADD.FTZ R93, R10, R93 ;  /* 0x0000005d0a5d7221 */ /* 0x000fe20000010000 */
[----:B------:R-:W-:Y:S01]  /*64d0*/  FMUL.FTZ R30, R30, R211 ;  /* 0x000000d31e1e7220 */ /* 0x000fe20000410000 */
[----:B------:R-:W-:Y:S01]  /*64e0*/  ISETP.NE.AND P1, PT, R128, RZ, PT ;  /* 0x000000ff8000720c */ /* 0x000fe20003f25270 */
[----:B------:R-:W-:Y:S01]  /*64f0*/  FFMA.FTZ R97, R6, R162, R97 ;  /* 0x000000a206617223 */ /* 0x000fe20000010061 */
[-C--:B------:R-:W-:Y:S01]  /*6500*/  FMUL.FTZ R15, R15, R204.reuse ;  /* 0x000000cc0f0f7220 */ /* 0x080fe20000410000 */
[----:B------:R-:W-:Y:S01]  /*6510*/  FMUL.FTZ R204, R76, R204 ;  /* 0x000000cc4ccc7220 */ /* 0x000fe20000410000 */
[----:B------:R-:W-:Y:S01]  /*6520*/  FMUL.FTZ R28, R28, R219 ;  /* 0x000000db1c1c7220 */ /* 0x000fe20000410000 */
[----:B------:R-:W-:Y:S01]  /*6530*/  ISETP.NE.AND P3, PT, R182, RZ, PT ;  /* 0x000000ffb600720c */ /* 0x000fe20003f65270 */
[----:B0-----:R-:W-:Y:S01]  /*6540*/  @P0 FADD R5, R8, R5 ;  /* 0x0000000508050221 */ /* 0x001fe20000000000 */
[----:B------:R-:W-:Y:S01]  /*6550*/  FMUL.FTZ R8, R173, R4 ;  /* 0x00000004ad087220 */ /* 0x000fe20000410000 */
[C---:B------:R-:W-:Y:S01]  /*6560*/  FMUL.FTZ R4, R76.reuse, R213 ;  /* 0x000000d54c047220 */ /* 0x040fe20000410000 */
[----:B------:R-:W-:Y:S01]  /*6570*/  FMUL.FTZ R167, R167, R204 ;  /* 0x000000cca7a77220 */ /* 0x000fe20000410000 */
[----:B------:R-:W-:Y:S01]  /*6580*/  FMUL.FTZ R77, R77, R178 ;  /* 0x000000b24d4d7220 */ /* 0x000fe20000410000 */
[----:B------:R-:W0:Y:S01]  /*6590*/  SHFL.DOWN P0, R12, R5, 0x2, 0x1f ;  /* 0x08401f00050c7f89 */ /* 0x000e220000000000 */
[----:B------:R-:W-:Y:S01]  /*65a0*/  FFMA.FTZ R9, R133, R78, R8 ;  /* 0x0000004e85097223 */ /* 0x000fe20000010008 */
[----:B------:R-:W-:Y:S01]  /*65b0*/  FMUL.FTZ R8, R171, R4 ;  /* 0x00000004ab087220 */ /* 0x000fe20000410000 */
[----:B------:R-:W-:Y:S01]  /*65c0*/  FMUL.FTZ R4, R76, R211 ;  /* 0x000000d34c047220 */ /* 0x000fe20000410000 */
[----:B------:R-:W-:Y:S01]  /*65d0*/  BSSY.RECONVERGENT B0, `(.L_x_6431) ;  /* 0x000005e000007945 */ /* 0x000fe20003800200 */
        /* <DEDUP_REMOVED lines=8> */
[----:B------:R-:W-:-:S04]  /*6660*/  FMUL.FTZ R5, R76, R210 ;  /* 0x000000d24c057220 */ /* 0x000fc80000410000 */
[----:B------:R-:W0:Y:S01]  /*6670*/  SHFL.DOWN P0, R11, R12, 0x4, 0x1f ;  /* 0x08801f000c0b7f89 */ /* 0x000e220000000000 */
[----:B------:R-:W-:Y:S01]  /*6680*/  FMUL.FTZ R7, R172, R5 ;  /* 0x00000005ac077220 */ /* 0x000fe20000410000 */
[-C--:B------:R-:W-:Y:S01]  /*6690*/  FMUL.FTZ R5, R16, R217.reuse ;  /* 0x000000d910057220 */ /* 0x080fe20000410000 */
[----:B------:R-:W-:Y:S02]  /*66a0*/  FMUL.FTZ R217, R76, R217 ;  /* 0x000000d94cd97220 */ /* 0x000fe40000410000 */
[----:B------:R-:W-:Y:S01]  /*66b0*/  FFMA.FTZ R10, R130, R17, R7 ;  /* 0x00000011820a7223 */ /* 0x000fe20000010007 */
[----:B------:R-:W-:Y:S01]  /*66c0*/  FFMA.FTZ R7, R131, R6, R8 ;  /* 0x0000000683077223 */ /* 0x000fe20000010008 */
[----:B------:R-:W-:Y:S01]  /*66d0*/  FMUL.FTZ R170, R170, R217 ;  /* 0x000000d9aaaa7220 */ /* 0x000fe20000410000 */
[----:B------:R-:W-:Y:S01]  /*66e0*/  FMUL.FTZ R8, R169, R4 ;  /* 0x00000004a9087220 */ /* 0x000fe20000410000 */
[C---:B------:R-:W-:Y:S01]  /*66f0*/  FMUL.FTZ R4, R76.reuse, R207 ;  /* 0x000000cf4c047220 */ /* 0x040fe20000410000 */
[----:B------:R-:W-:Y:S01]  /*6700*/  FFMA.FTZ R98, R5, R146, R98 ;  /* 0x0000009205627223 */ /* 0x000fe20000010062 */
[----:B------:R-:W-:Y:S01]  /*6710*/  FFMA.FTZ R170, R127, R5, R170 ;  /* 0x000000057faa7223 */ /* 0x000fe200000100aa */
[----:B------:R-:W-:Y:S01]  /*6720*/  FFMA.FTZ R5, R129, R30, R8 ;  /* 0x0000001e81057223 */ /* 0x000fe20000010008 */
[----:B------:R-:W-:Y:S01]  /*6730*/  FMUL.FTZ R8, R165, R4 ;  /* 0x00000004a5087220 */ /* 0x000fe20000410000 */
        /* <DEDUP_REMOVED lines=8> */
[----:B------:R-:W-:Y:S01]  /*67c0*/  FADD.FTZ R91, R10, R91 ;  /* 0x0000005b0a5b7221 */ /* 0x000fe20000010000 */
[----:B------:R-:W-:Y:S01]  /*67d0*/  FMUL.FTZ R6, R161, R4 ;  /* 0x00000004a1067220 */ /* 0x000fe20000410000 */
[----:B0-----:R-:W-:Y:S01]  /*67e0*/  @P0 FADD R11, R12, R11 ;  /* 0x0000000b0c0b0221 */ /* 0x001fe20000000000 */
[----:B------:R-:W-:Y:S01]  /*67f0*/  FMUL.FTZ R4, R76, R181 ;  /* 0x000000b54c047220 */ /* 0x000fe20000410000 */
[----:B------:R-:W-:Y:S01]  /*6800*/  FADD.FTZ R86, R9, R86 ;  /* 0x0000005609567221 */ /* 0x000fe20000010000 */
[----:B------:R-:W-:Y:S01]  /*6810*/  FFMA.FTZ R9, R121, R28, R6 ;  /* 0x0000001c79097223 */ /* 0x000fe20000010006 */
[----:B------:R-:W-:Y:S01]  /*6820*/  @!P1 SHF.R.U32.HI R6, RZ, 0x3, R26 ;  /* 0x00000003ff069819 */ /* 0x000fe2000001161a */
[----:B------:R-:W0:Y:S01]  /*6830*/  SHFL.DOWN P0, R12, R11, 0x8, 0x1f ;  /* 0x09001f000b0c7f89 */ /* 0x000e220000000000 */
[----:B------:R-:W-:Y:S01]  /*6840*/  FMUL.FTZ R159, R159, R4 ;  /* 0x000000049f9f7220 */ /* 0x000fe20000410000 */
[----:B------:R-:W-:Y:S01]  /*6850*/  FFMA.FTZ R10, R112, R15, R167 ;  /* 0x0000000f700a7223 */ /* 0x000fe200000100a7 */
[----:B------:R-:W-:Y:S01]  /*6860*/  FADD.FTZ R88, R5, R88 ;  /* 0x0000005805587221 */ /* 0x000fe20000010000 */
[----:B------:R-:W-:Y:S01]  /*6870*/  FFMA.FTZ R8, R114, R7, R163 ;  /* 0x0000000772087223 */ /* 0x000fe200000100a3 */
[----:B------:R-:W-:Y:S01]  /*6880*/  FMUL.FTZ R4, R23, R183 ;  /* 0x000000b717047220 */ /* 0x000fe20000410000 */
[----:B------:R-:W-:Y:S01]  /*6890*/  FMUL.FTZ R5, R22, R181 ;  /* 0x000000b516057220 */ /* 0x000fe20000410000 */
[----:B------:R-:W-:Y:S01]  /*68a0*/  FMUL.FTZ R183, R76, R183 ;  /* 0x000000b74cb77220 */ /* 0x000fe20000410000 */
[----:B------:R-:W-:Y:S01]  /*68b0*/  @!P1 LOP3.LUT R6, R6, 0x7c, RZ, 0xc0, !PT ;  /* 0x0000007c06069812 */ /* 0x000fe200078ec0ff */
[----:B------:R-:W-:Y:S01]  /*68c0*/  FFMA.FTZ R110, R7, R111, R110 ;  /* 0x0000006f076e7223 */ /* 0x000fe2000001006e */
[----:B------:R-:W-:Y:S01]  /*68d0*/  FADD.FTZ R87, R10, R87 ;  /* 0x000000570a577221 */ /* 0x000fe20000010000 */
[----:B------:R-:W-:Y:S01]  /*68e0*/  FADD.FTZ R85, R8, R85 ;  /* 0x0000005508557221 */ /* 0x000fe20000010000 */
[----:B------:R-:W-:Y:S01]  /*68f0*/  FMUL.FTZ R7, R20, R179 ;  /* 0x000000b314077220 */ /* 0x000fe20000410000 */
[----:B------:R-:W-:Y:S01]  /*6900*/  FMUL.FTZ R168, R168, R183 ;  /* 0x000000b7a8a87220 */ /* 0x000fe20000410000 */
[----:B------:R-:W-:Y:S01]  /*6910*/  FFMA.FTZ R108, R5, R115, R108 ;  /* 0x00000073056c7223 */ /* 0x000fe2000001006c */
[----:B------:R-:W-:Y:S01]  /*6920*/  FFMA.FTZ R8, R122, R5, R159 ;  /* 0x000000057a087223 */ /* 0x000fe2000001009f */
[C---:B------:R-:W-:Y:S01]  /*6930*/  FMUL.FTZ R179, R76.reuse, R179 ;  /* 0x000000b34cb37220 */ /* 0x040fe20000410000 */
[----:B------:R-:W-:Y:S01]  /*6940*/  @!P1 IADD3 R10, PT, PT, R69, R6, RZ ;  /* 0x00000006450a9210 */ /* 0x000fe20007ffe0ff */
[C---:B------:R-:W-:Y:S01]  /*6950*/  FMUL.FTZ R6, R76.reuse, R79 ;  /* 0x0000004f4c067220 */ /* 0x040fe20000410000 */
[----:B------:R-:W-:Y:S01]  /*6960*/  FMUL.FTZ R5, R76, R178 ;  /* 0x000000b24c057220 */ /* 0x000fe20000410000 */
[----:B------:R-:W-:Y:S01]  /*6970*/  FADD.FTZ R84, R9, R84 ;  /* 0x0000005409547221 */ /* 0x000fe20000010000 */
[----:B------:R-:W-:Y:S01]  /*6980*/  FMUL.FTZ R179, R166, R179 ;  /* 0x000000b3a6b37220 */ /* 0x000fe20000410000 */
[----:B------:R-:W-:Y:S01]  /*6990*/  FFMA.FTZ R105, R4, R118, R105 ;  /* 0x0000007604697223 */ /* 0x000fe20000010069 */
[----:B------:R-:W-:Y:S01]  /*69a0*/  FFMA.FTZ R9, R123, R4, R168 ;  /* 0x000000047b097223 */ /* 0x000fe200000100a8 */
[----:B0-----:R-:W-:Y:S01]  /*69b0*/  @P0 FADD R12, R11, R12 ;  /* 0x0000000c0b0c0221 */ /* 0x001fe20000000000 */
[----:B------:R-:W-:Y:S01]  /*69c0*/  FMUL.FTZ R4, R21, R79 ;  /* 0x0000004f15047220 */ /* 0x000fe20000410000 */
[----:B------:R-:W-:Y:S01]  /*69d0*/  FMUL.FTZ R6, R157, R6 ;  /* 0x000000069d067220 */ /* 0x000fe20000410000 */
[----:B------:R-:W-:Y:S01]  /*69e0*/  FMUL.FTZ R5, R0, R5 ;  /* 0x0000000500057220 */ /* 0x000fe20000410000 */
[----:B------:R-:W-:Y:S01]  /*69f0*/  FADD.FTZ R83, R8, R83 ;  /* 0x0000005308537221 */ /* 0x000fe20000010000 */
[----:B------:R-:W0:Y:S01]  /*6a00*/  SHFL.DOWN P0, R11, R12, 0x10, 0x1f ;  /* 0x0a001f000c0b7f89 */ /* 0x000e220000000000 */
        /* <DEDUP_REMOVED lines=9> */
[----:B------:R-:W-:Y:S01]  /*6aa0*/  FADD.FTZ R75, R0, R75 ;  /* 0x0000004b004b7221 */ /* 0x000fe20000010000 */
[----:B0-----:R-:W-:-:S05]  /*6ab0*/  @P0 FADD R11, R12, R11 ;  /* 0x0000000b0c0b0221 */ /* 0x001fca0000000000 */
[----:B------:R0:W-:Y:S01]  /*6ac0*/  @!P1 STS [R10+0x3184], R11 ;  /* 0x0031840b0a009388 */ /* 0x0001e20000000800 */
[----:B------:R-:W-:Y:S06]  /*6ad0*/  BAR.SYNC.DEFER_BLOCKING 0x0 ;  /* 0x0000000000007b1d */ /* 0x000fec0000010000 */
[----:B------:R-:W-:Y:S05]  /*6ae0*/  @P3 BRA `(.L_x_6432) ;  /* 0x0000000000303947 */ /* 0x000fea0003800000 */
[----:B------:R-:W4:Y:S01]  /*6af0*/  S2UR UR20, SR_CgaCtaId ;  /* 0x00000000001479c3 */ /* 0x000f220000008800 */
[----:B------:R-:W-:Y:S01]  /*6b00*/  UISETP.NE.AND UP0, UPT, UR9, UR42, UPT ;  /* 0x0000002a0900728c */ /* 0x000fe2000bf05270 */
[----:B------:R-:W-:-:S05]  /*6b10*/  UMOV UR19, 0x400 ;  /* 0x0000040000137882 */ /* 0x000fca0000000000 */
[----:B------:R-:W-:Y:S01]  /*6b20*/  PLOP3.LUT P0, PT, PT, PT, UP0, 0x80, 0x8 ;  /* 0x000000000008781c */ /* 0x000fe20003f0f008 */
[----:B----4-:R-:W-:-:S06]  /*6b30*/  ULEA UR19, UR20, UR19, 0x18 ;  /* 0x0000001314137291 */ /* 0x010fcc000f8ec0ff */
[----:B------:R-:W-:-:S04]  /*6b40*/  MOV R69, UR19 ;  /* 0x0000001300457c02 */ /* 0x000fc80008000f00 */
[----:B------:R-:W-:Y:S01]  /*6b50*/  LEA R7, R151, R69, 0x2 ;  /* 0x0000004597077211 */ /* 0x000fe200078e10ff */
[----:B------:R-:W4:Y:S04]  /*6b60*/  LDS R0, [R69+0x3188] ;  /* 0x0031880045007984 */ /* 0x000f280000000800 */
[----:B------:R-:W5:Y:S01]  /*6b70*/  @P0 LDS R5, [R7+0x46c0] ;  /* 0x0046c00007050984 */ /* 0x000f620000000800 */
[----:B----4-:R-:W-:-:S04]  /*6b80*/  FADD.FTZ R0, R11, R0 ;  /* 0x000000000b007221 */ /* 0x010fc80000010000 */
[----:B-----5:R-:W-:-:S05]  /*6b90*/  @P0 FADD.FTZ R0, R0, R5 ;  /* 0x0000000500000221 */ /* 0x020fca0000010000 */
[----:B------:R4:W-:Y:S02]  /*6ba0*/  STS [R7+0x46c0], R0 ;  /* 0x0046c00007007388 */ /* 0x0009e40000000800 */
.L_x_6432:
[----:B------:R-:W-:Y:S05]  /*6bb0*/  BSYNC.RECONVERGENT B0 ;  /* 0x0000000000007941 */ /* 0x000fea0003800200 */
.L_x_6431:
[----:B------:R-:W-:-:S04]  /*6bc0*/  IADD3 R151, PT, PT, R151, 0x1, RZ ;  /* 0x0000000197977810 */ /* 0x000fc80007ffe0ff */
[----:B------:R-:W-:-:S13]  /*6bd0*/  ISETP.GE.AND P0, PT, R151, UR43, PT ;  /* 0x0000002b97007c0c */ /* 0x000fda000bf06270 */
[----:B------:R-:W-:Y:S05]  /*6be0*/  @!P0 BRA `(.L_x_6433) ;  /* 0xffffffcc00848947 */ /* 0x000fea000383ffff */
.L_x_6388:
[----:B------:R-:W-:Y:S06]  /*6bf0*/  BAR.SYNC.DEFER_BLOCKING 0x0 ;  /* 0x0000000000007b1d */ /* 0x000fec0000010000 */
[----:B------:R-:W5:Y:S01]  /*6c00*/  LDCU.64 UR28, c[0x0][0x4f8] ;  /* 0x00009f00ff1c77ac */ /* 0x000f620008000a00 */
[----:B------:R-:W-:Y:S01]  /*6c10*/  UIADD3 UR34, UPT, UPT, UR9, -0x1, URZ ;  /* 0xffffffff09227890 */ /* 0x000fe2000fffe0ff */
[----:B------:R-:W1:Y:S01]  /*6c20*/  LDCU.64 UR30, c[0x0][0x500] ;  /* 0x0000a000ff1e77ac */ /* 0x000e620008000a00 */
[----:B------:R-:W2:Y:S01]  /*6c30*/  LDCU.64 UR32, c[0x0][0x550] ;  /* 0x0000aa00ff2077ac */ /* 0x000ea20008000a00 */
[----:B----4-:R-:W4:Y:S04]  /*6c40*/  LDG.E.128 R4, desc[UR24][R32.64] ;  /* 0x0000001820047981 */ /* 0x010f28000c1e1d00 */
[----:B0-----:R-:W3:Y:S01]  /*6c50*/  LDG.E.128 R8, desc[UR24][R32.64+0x200] ;  /* 0x0002001820087981 */ /* 0x001ee2000c1e1d00 */
        /* <DEDUP_REMOVED lines=14> */
[----:B----4-:R-:W-:Y:S04]  /*6d40*/  STS.128 [R39], R4 ;  /* 0x0000000427007388 */ /* 0x010fe80000000c00 */
[----:B---3--:R-:W-:Y:S01]  /*6d50*/  STS.128 [R39+0x200], R8 ;  /* 0x0002000827007388 */ /* 0x008fe20000000c00 */
[----:B------:R-:W-:-:S03]  /*6d60*/  NOP ;  /* 0x0000000000007918 */ /* 0x000fc60000000000 */
[----:B------:R-:W2:Y:S04]  /*6d70*/  LDS.128 R12, [R38] ;  /* 0x00000000260c7984 */ /* 0x000ea80000000c00 */
[----:B------:R-:W3:Y:S01]  /*6d80*/  LDS.128 R4, [R38+0x10] ;  /* 0x0000100026047984 */ /* 0x000ee20000000c00 */
[----:B--2---:R-:W-:Y:S02]  /*6d90*/  HADD2.F32 R17, -RZ, R12.H0_H0 ;  /* 0x2000000cff117230 */ /* 0x004fe40000004100 */
[--C-:B------:R-:W-:Y:S02]  /*6da0*/  HADD2.F32 R19, -RZ, R13.reuse.H0_H0 ;  /* 0x2000000dff137230 */ /* 0x100fe40000004100 */
[----:B------:R-:W-:Y:S02]  /*6db0*/  HADD2.F32 R13, -RZ, R13.H1_H1 ;  /* 0x3000000dff0d7230 */ /* 0x000fe40000004100 */
[----:B------:R-:W-:Y:S01]  /*6dc0*/  FADD.FTZ R17, R17, R72 ;  /* 0x0000004811117221 */ /* 0x000fe20000010000 */
[----:B------:R-:W-:-:S02]  /*6dd0*/  HADD2.F32 R11, -RZ, R14.H1_H1 ;  /* 0x3000000eff0b7230 */ /* 0x000fc40000004100 */
[--C-:B------:R-:W-:Y:S01]  /*6de0*/  FADD.FTZ R19, R19, R72.reuse ;  /* 0x0000004813137221 */ /* 0x100fe20000010000 */
[--C-:B------:R-:W-:Y:S02]  /*6df0*/  HADD2.F32 R21, -RZ, R15.reuse.H0_H0 ;  /* 0x2000000fff157230 */ /* 0x100fe40000004100 */
[--C-:B------:R-:W-:Y:S01]  /*6e00*/  FADD.FTZ R13, R13, R72.reuse ;  /* 0x000000480d0d7221 */ /* 0x100fe20000010000 */
[----:B------:R-:W-:Y:S01]  /*6e10*/  BAR.SYNC.DEFER_BLOCKING 0x0 ;  /* 0x0000000000007b1d */ /* 0x000fe20000010000 */
[----:B------:R-:W-:Y:S01]  /*6e20*/  FSETP.GTU.FTZ.AND P5, PT, R17, 20, PT ;  /* 0x41a000001100780b */ /* 0x000fe20003fbc000 */
[----:B------:R-:W-:Y:S02]  /*6e30*/  HADD2.F32 R15, -RZ, R15.H1_H1 ;  /* 0x3000000fff0f7230 */ /* 0x000fe40000004100 */
[--C-:B------:R-:W-:Y:S01]  /*6e40*/  FADD.FTZ R11, R11, R72.reuse ;  /* 0x000000480b0b7221 */ /* 0x100fe20000010000 */
[----:B------:R-:W-:Y:S01]  /*6e50*/  FSETP.GTU.FTZ.AND P1, PT, R13, 20, PT ;  /* 0x41a000000d00780b */ /* 0x000fe20003f3c000 */
[----:B------:R-:W-:Y:S01]  /*6e60*/  HADD2.F32 R9, -RZ, R14.H0_H0 ;  /* 0x2000000eff097230 */ /* 0x000fe20000004100 */
[----:B------:R-:W-:Y:S01]  /*6e70*/  FSETP.GTU.FTZ.AND P0, PT, R19, 20, PT ;  /* 0x41a000001300780b */ /* 0x000fe20003f1c000 */
[--C-:B------:R-:W-:Y:S01]  /*6e80*/  FADD.FTZ R15, R15, R72.reuse ;  /* 0x000000480f0f7221 */ /* 0x100fe20000010000 */
[----:B------:R-:W-:Y:S01]  /*6e90*/  FSETP.GTU.FTZ.AND P3, PT, R11, 20, PT ;  /* 0x41a000000b00780b */ /* 0x000fe20003f7c000 */
[--C-:B------:R-:W-:Y:S01]  /*6ea0*/  FADD.FTZ R21, R21, R72.reuse ;  /* 0x0000004815157221 */ /* 0x100fe20000010000 */
[----:B------:R-:W-:-:S03]  /*6eb0*/  FADD.FTZ R10, R9, R72 ;  /* 0x00000048090a7221 */ /* 0x000fc60000010000 */
[----:B------:R-:W-:Y:S01]  /*6ec0*/  @!P5 FMUL.FTZ R0, R17, -1.4426950216293334961 ;  /* 0xbfb8aa3b1100d820 */ /* 0x000fe20000410000 */
[----:B------:R-:W-:Y:S01]  /*6ed0*/  HADD2.F32 R17, -RZ, R12.H1_H1 ;  /* 0x3000000cff117230 */ /* 0x000fe20000004100 */
[----:B------:R-:W-:Y:S02]  /*6ee0*/  FSETP.GTU.FTZ.AND P2, PT, R10, 20, PT ;  /* 0x41a000000a00780b */ /* 0x000fe40003f5c000 */
[----:B------:R-:W-:Y:S01]  /*6ef0*/  @!P1 FMUL.FTZ R9, R13, -1.4426950216293334961 ;  /* 0xbfb8aa3b0d099820 */ /* 0x000fe20000410000 */
[----:B------:R-:W-:Y:S01]  /*6f00*/  FSETP.GTU.FTZ.AND P4, PT, R21, 20, PT ;  /* 0x41a000001500780b */ /* 0x000fe20003f9c000 */
[----:B------:R-:W2:Y:S01]  /*6f10*/  @!P5 MUFU.EX2 R0, R0 ;  /* 0x000000000000d308 */ /* 0x000ea20000000800 */
[----:B------:R-:W-:Y:S01]  /*6f20*/  FADD.FTZ R17, R17, R72 ;  /* 0x0000004811117221 */ /* 0x000fe20000010000 */
[----:B------:R-:W-:Y:S02]  /*6f30*/  @!P3 FMUL.FTZ R11, R11, -1.4426950216293334961 ;  /* 0xbfb8aa3b0b0bb820 */ /* 0x000fe40000410000 */
[----:B------:R-:W4:Y:S02]  /*6f40*/  @!P1 MUFU.EX2 R9, R9 ;  /* 0x0000000900099308 */ /* 0x000f240000000800 */
[----:B------:R-:W-:-:S02]  /*6f50*/  FSETP.GTU.FTZ.AND P6, PT, R17, 20, PT ;  /* 0x41a000001100780b */ /* 0x000fc40003fdc000 */
[----:B------:R-:W5:Y:S01]  /*6f60*/  @!P3 MUFU.EX2 R11, R11 ;  /* 0x0000000b000bb308 */ /* 0x000f620000000800 */
[----:B------:R-:W-:-:S03]  /*6f70*/  @!P2 FMUL.FTZ R10, R10, -1.4426950216293334961 ;  /* 0xbfb8aa3b0a0aa820 */ /* 0x000fc60000410000 */
[----:B------:R-:W-:Y:S01]  /*6f80*/  @!P4 FMUL.FTZ R12, R21, -1.4426950216293334961 ;  /* 0xbfb8aa3b150cc820 */ /* 0x000fe20000410000 */
[----:B--2---:R-:W-:Y:S02]  /*6f90*/  @!P5 FADD.FTZ R8, R0, 1 ;  /* 0x3f8000000008d421 */ /* 0x004fe40000010000 */
[----:B------:R-:W2:Y:S01]  /*6fa0*/  @!P2 MUFU.EX2 R10, R10 ;  /* 0x0000000a000aa308 */ /* 0x000ea20000000800 */
[----:B----4-:R-:W-:-:S03]  /*6fb0*/  @!P1 FADD.FTZ R9, R9, 1 ;  /* 0x3f80000009099421 */ /* 0x010fc60000010000 */
[----:B------:R-:W-:Y:S01]  /*6fc0*/  @!P6 FMUL.FTZ R0, R17, -1.4426950216293334961 ;  /* 0xbfb8aa3b1100e820 */ /* 0x000fe20000410000 */
[----:B------:R-:W4:Y:S01]  /*6fd0*/  @!P5 MUFU.RCP R8, R8 ;  /* 0x000000080008d308 */ /* 0x000f220000001000 */
[----:B-----5:R-:W-:-:S07]  /*6fe0*/  @!P3 FADD.FTZ R11, R11, 1 ;  /* 0x3f8000000b0bb421 */ /* 0x020fce0000010000 */
[----:B------:R-:W5:Y:S01]  /*6ff0*/  @!P6 MUFU.EX2 R0, R0 ;  /* 0x000000000000e308 */ /* 0x000f620000000800 */
[----:B--2---:R-:W-:-:S03]  /*7000*/  @!P2 FADD.FTZ R10, R10, 1 ;  /* 0x3f8000000a0aa421 */ /* 0x004fc60000010000 */
[----:B------:R-:W2:Y:S01]  /*7010*/  @!P1 MUFU.RCP R9, R9 ;  /* 0x0000000900099308 */ /* 0x000ea20000001000 */
[----:B----4-:R-:W-:Y:S01]  /*7020*/  @!P5 FMUL.FTZ R75, R75, R8 ;  /* 0x000000084b4bd220 */ /* 0x010fe20000410000 */
[----:B------:R-:W-:Y:S01]  /*7030*/  FSETP.GTU.FTZ.AND P5, PT, R15, 20, PT ;  /* 0x41a000000f00780b */ /* 0x000fe20003fbc000 */
[----:B------:R-:W-:-:S05]  /*7040*/  @!P0 FMUL.FTZ R8, R19, -1.4426950216293334961 ;  /* 0xbfb8aa3b13088820 */ /* 0x000fca0000410000 */
[----:B------:R-:W4:Y:S01]  /*7050*/  @!P3 MUFU.RCP R11, R11 ;  /* 0x0000000b000bb308 */ /* 0x000f220000001000 */
[----:B-----5:R-:W-:-:S07]  /*7060*/  @!P6 FADD.FTZ R0, R0, 1 ;  /* 0x3f8000000000e421 */ /* 0x020fce0000010000 */
[----:B------:R-:W5:Y:S01]  /*7070*/  @!P6 MUFU.RCP R17, R0 ;  /* 0x000000000011e308 */ /* 0x000f620000001000 */
[----:B--2---:R-:W-:Y:S01]  /*7080*/  @!P1 FMUL.FTZ R82, R82, R9 ;  /* 0x0000000952529220 */ /* 0x004fe20000410000 */
[--C-:B---3--:R-:W-:Y:S02]  /*7090*/  HADD2.F32 R9, -RZ, R4.reuse.H1_H1 ;  /* 0x30000004ff097230 */ /* 0x108fe40000004100 */
[----:B------:R-:W-:Y:S01]  /*70a0*/  @!P5 FMUL.FTZ R13, R15, -1.4426950216293334961 ;  /* 0xbfb8aa3b0f0dd820 */ /* 0x000fe20000410000 */
[----:B------:R-:W-:-:S03]  /*70b0*/  HADD2.F32 R15, -RZ, R4.H0_H0 ;  /* 0x20000004ff0f7230 */ /* 0x000fc60000004100 */
[----:B------:R-:W2:Y:S02]  /*70c0*/  @!P0 MUFU.EX2 R8, R8 ;  /* 0x0000000800088308 */ /* 0x000ea40000000800 */
[----:B------:R-:W-:Y:S01]  /*70d0*/  FADD.FTZ R15, R15, R72 ;  /* 0x000000480f0f7221 */ /* 0x000fe20000010000 */
[----:B----4-:R-:W-:Y:S01]  /*70e0*/  @!P3 FMUL.FTZ R84, R84, R11 ;  /* 0x0000000b5454b220 */ /* 0x010fe20000410000 */
[--C-:B------:R-:W-:Y:S01]  /*70f0*/  HADD2.F32 R11, -RZ, R5.reuse.H0_H0 ;  /* 0x20000005ff0b7230 */ /* 0x100fe20000004100 */
[----:B------:R-:W3:Y:S01]  /*7100*/  @!P4 MUFU.EX2 R12, R12 ;  /* 0x0000000c000cc308 */ /* 0x000ee20000000800 */
[----:B------:R-:W-:-:S03]  /*7110*/  HADD2.F32 R5, -RZ, R5.H1_H1 ;  /* 0x30000005ff057230 */ /* 0x000fc60000004100 */
[----:B------:R-:W4:Y:S01]  /*7120*/  @!P5 MUFU.EX2 R13, R13 ;  /* 0x0000000d000dd308 */ /* 0x000f220000000800 */
[--C-:B------:R-:W-:Y:S01]  /*7130*/  FADD.FTZ R4, R11, R72.reuse ;  /* 0x000000480b047221 */ /* 0x100fe20000010000 */
[----:B-----5:R-:W-:Y:S01]  /*7140*/  @!P6 FMUL.FTZ R80, R80, R17 ;  /* 0x000000115050e220 */ /* 0x020fe20000410000 */
[----:B------:R-:W-:Y:S01]  /*7150*/  FSETP.GTU.FTZ.AND P6, PT, R15, 20, PT ;  /* 0x41a000000f00780b */ /* 0x000fe20003fdc000 */
[----:B------:R-:W5:Y:S01]  /*7160*/  @!P2 MUFU.RCP R10, R10 ;  /* 0x0000000a000aa308 */ /* 0x000f620000001000 */
[--C-:B------:R-:W-:Y:S01]  /*7170*/  FADD.FTZ R5, R5, R72.reuse ;  /* 0x0000004805057221 */ /* 0x100fe20000010000 */
[----:B--2---:R-:W-:Y:S01]  /*7180*/  @!P0 FADD.FTZ R8, R8, 1 ;  /* 0x3f80000008088421 */ /* 0x004fe20000010000 */
[----:B------:R-:W-:Y:S01]  /*7190*/  FSETP.GTU.FTZ.AND P3, PT, R4, 20, PT ;  /* 0x41a000000400780b */ /* 0x000fe20003f7c000 */
[--C-:B------:R-:W-:Y:S02]  /*71a0*/  HADD2.F32 R11, -RZ, R7.reuse.H0_H0 ;  /* 0x20000007ff0b7230 */ /* 0x100fe40000004100 */
[----:B---3--:R-:W-:Y:S01]  /*71b0*/  @!P4 FADD.FTZ R12, R12, 1 ;  /* 0x3f8000000c0cc421 */ /* 0x008fe20000010000 */
[----:B------:R-:W-:Y:S01]  /*71c0*/  HADD2.F32 R7, -RZ, R7.H1_H1 ;  /* 0x30000007ff077230 */ /* 0x000fe20000004100 */
[----:B------:R-:W2:Y:S01]  /*71d0*/  @!P0 MUFU.RCP R8, R8 ;  /* 0x0000000800088308 */ /* 0x000ea20000001000 */
[----:B------:R-:W-:Y:S01]  /*71e0*/  FADD.FTZ R11, R11, R72 ;  /* 0x000000480b0b7221 */ /* 0x000fe20000010000 */
[----:B----4-:R-:W-:-:S02]  /*71f0*/  @!P5 FADD.FTZ R13, R13, 1 ;  /* 0x3f8000000d0dd421 */ /* 0x010fc40000010000 */
[----:B------:R-:W-:Y:S01]  /*7200*/  @!P6 FMUL.FTZ R0, R15, -1.4426950216293334961 ;  /* 0xbfb8aa3b0f00e820 */ /* 0x000fe20000410000 */
[----:B------:R-:W-:Y:S02]  /*7210*/  HADD2.F32 R15, -RZ, R6.H0_H0 ;  /* 0x20000006ff0f7230 */ /* 0x000fe40000004100 */
[--C-:B------:R-:W-:Y:S01]  /*7220*/  FADD.FTZ R7, R7, R72.reuse ;  /* 0x0000004807077221 */ /* 0x100fe20000010000 */
[----:B------:R-:W3:Y:S01]  /*7230*/  @!P4 MUFU.RCP R12, R12 ;  /* 0x0000000c000cc308 */ /* 0x000ee20000001000 */
[----:B------:R-:W-:Y:S01]  /*7240*/  @!P3 FMUL.FTZ R4, R4, -1.4426950216293334961 ;  /* 0xbfb8aa3b0404b820 */ /* 0x000fe20000410000 */
[----:B------:R-:W-:Y:S01]  /*7250*/  FADD.FTZ R15, R15, R72 ;  /* 0x000000480f0f7221 */ /* 0x000fe20000010000 */
[----:B-----5:R-:W-:Y:S01]  /*7260*/  @!P2 FMUL.FTZ R83, R83, R10 ;  /* 0x0000000a5353a220 */ /* 0x020fe20000410000 */
[----:B------:R-:W-:-:S03]  /*7270*/  FSETP.GTU.FTZ.AND P2, PT, R5, 20, PT ;  /* 0x41a000000500780b */ /* 0x000fc60003f5c000 */
[----:B------:R-:W-:Y:S01]  /*7280*/  FSETP.GTU.FTZ.AND P1, PT, R15, 20, PT ;  /* 0x41a000000f00780b */ /* 0x000fe20003f3c000 */
[----:B------:R-:W4:Y:S01]  /*7290*/  @!P6 MUFU.EX2 R0, R0 ;  /* 0x000000000000e308 */ /* 0x000f220000000800 */
[----:B--2---:R-:W-:-:S03]  /*72a0*/  @!P0 FMUL.FTZ R81, R81, R8 ;  /* 0x0000000851518220 */ /* 0x004fc60000410000 */
[----:B------:R-:W2:Y:S05]  /*72b0*/  @!P5 MUFU.RCP R13, R13 ;  /* 0x0000000d000dd308 */ /* 0x000eaa0000001000 */
[----:B------:R-:W-:Y:S01]  /*72c0*/  @!P2 FMUL.FTZ R5, R5, -1.4426950216293334961 ;  /* 0xbfb8aa3b0505a820 */ /* 0x000fe20000410000 */
[----:B---3--:R-:W-:-:S03]  /*72d0*/  @!P4 FMUL.FTZ R85, R85, R12 ;  /* 0x0000000c5555c220 */ /* 0x008fc60000410000 */
[----:B------:R3:W-:Y:S01]  /*72e0*/  @!P2 MUFU.EX2 R12, R5 ;  /* 0x00000005000ca308 */ /* 0x0007e20000000800 */
[----:B----4-:R-:W-:Y:S01]  /*72f0*/  @!P6 FADD.FTZ R8, R0, 1 ;  /* 0x3f8000000008e421 */ /* 0x010fe20000010000 */
[----:B------:R-:W-:Y:S01]  /*7300*/  FADD.FTZ R0, R9, R72 ;  /* 0x0000004809007221 */ /* 0x000fe20000010000 */
[----:B------:R-:W-:Y:S01]  /*7310*/  HADD2.F32 R9, -RZ, R6.H1_H1 ;  /* 0x30000006ff097230 */ /* 0x000fe20000004100 */
[----:B------:R-:W-:-:S03]  /*7320*/  F2FP.F16.F32.PACK_AB R6, R107, R108 ;  /* 0x0000006c6b06723e */ /* 0x000fc600000000ff */
[----:B------:R-:W4:Y:S01]  /*7330*/  @!P6 MUFU.RCP R8, R8 ;  /* 0x000000080008e308 */ /* 0x000f220000001000 */
[----:B------:R-:W-:Y:S01]  /*7340*/  FSETP.GTU.FTZ.AND P0, PT, R0, 20, PT ;  /* 0x41a000000000780b */ /* 0x000fe20003f1c000 */
[----:B------:R-:W-:Y:S01]  /*7350*/  FADD.FTZ R10, R9, R72 ;  /* 0x00000048090a7221 */ /* 0x000fe20000010000 */
[----:B--2---:R-:W-:Y:S01]  /*7360*/  @!P5 FMUL.FTZ R86, R86, R13 ;  /* 0x0000000d5656d220 */ /* 0x004fe20000410000 */
[----:B------:R-:W-:Y:S01]  /*7370*/  FSETP.GTU.FTZ.AND P5, PT, R11, 20, PT ;  /* 0x41a000000b00780b */ /* 0x000fe20003fbc000 */
[----:B------:R-:W-:Y:S01]  /*7380*/  @!P1 FMUL.FTZ R9, R15, -1.4426950216293334961 ;  /* 0xbfb8aa3b0f099820 */ /* 0x000fe20000410000 */
[----:B---3--:R-:W-:Y:S02]  /*7390*/  F2FP.F16.F32.PACK_AB R5, R105, R106 ;  /* 0x0000006a6905723e */ /* 0x008fe400000000ff */
[----:B------:R-:W-:Y:S01]  /*73a0*/  FSETP.GTU.FTZ.AND P4, PT, R10, 20, PT ;  /* 0x41a000000a00780b */ /* 0x000fe20003f9c000 */
[----:B------:R-:W2:Y:S05]  /*73b0*/  @!P1 MUFU.EX2 R13, R9 ;  /* 0x00000009000d9308 */ /* 0x000eaa0000000800 */
[----:B------:R-:W-:-:S03]  /*73c0*/  @!P0 FMUL.FTZ R0, R0, -1.4426950216293334961 ;  /* 0xbfb8aa3b00008820 */ /* 0x000fc60000410000 */
[----:B------:R-:W-:Y:S01]  /*73d0*/  @!P5 FMUL.FTZ R14, R11, -1.4426950216293334961 ;  /* 0xbfb8aa3b0b0ed820 */ /* 0x000fe20000410000 */
[----:B----4-:R-:W-:Y:S01]  /*73e0*/  @!P6 FMUL.FTZ R87, R87, R8 ;  /* 0x000000085757e220 */ /* 0x010fe20000410000 */
[----:B------:R-:W-:Y:S01]  /*73f0*/  FSETP.GTU.FTZ.AND P6, PT, R7, 20, PT ;  /* 0x41a000000700780b */ /* 0x000fe20003fdc000 */
[----:B------:R3:W4:Y:S01]  /*7400*/  @!P3 MUFU.EX2 R8, R4 ;  /* 0x000000040008b308 */ /* 0x0007220000000800 */
[----:B------:R-:W-:Y:S01]  /*7410*/  @!P4 FMUL.FTZ R10, R10, -1.4426950216293334961 ;  /* 0xbfb8aa3b0a0ac820 */ /* 0x000fe20000410000 */
[----:B------:R-:W-:Y:S01]  /*7420*/  F2FP.F16.F32.PACK_AB R11, R101, R102 ;  /* 0x00000066650b723e */ /* 0x000fe200000000ff */
[----:B--2---:R-:W-:Y:S01]  /*7430*/  @!P1 FADD.FTZ R17, R13, 1 ;  /* 0x3f8000000d119421 */ /* 0x004fe20000010000 */
[----:B------:R-:W2:Y:S01]  /*7440*/  @!P0 MUFU.EX2 R0, R0 ;  /* 0x0000000000008308 */ /* 0x000ea20000000800 */
[----:B------:R-:W-:-:S03]  /*7450*/  F2FP.F16.F32.PACK_AB R9, R97, R98 ;  /* 0x000000626109723e */ /* 0x000fc600000000ff */
[----:B------:R5:W0:Y:S01]  /*7460*/  @!P4 MUFU.EX2 R18, R10 ;  /* 0x0000000a0012c308 */ /* 0x000a220000000800 */
[----:B---3--:R-:W-:-:S03]  /*7470*/  F2FP.F16.F32.PACK_AB R4, R103, R104 ;  /* 0x000000686704723e */ /* 0x008fc600000000ff */
[----:B------:R-:W-:Y:S01]  /*7480*/  @!P6 FMUL.FTZ R15, R7, -1.4426950216293334961 ;  /* 0xbfb8aa3b070fe820 */ /* 0x000fe20000410000 */
[----:B------:R-:W-:Y:S01]  /*7490*/  F2FP.F16.F32.PACK_AB R7, R109, R110 ;  /* 0x0000006e6d07723e */ /* 0x000fe200000000ff */
[----:B----4-:R-:W-:Y:S01]  /*74a0*/  @!P3 FADD.FTZ R16, R8, 1 ;  /* 0x3f8000000810b421 */ /* 0x010fe20000010000 */
[----:B------:R-:W-:Y:S01]  /*74b0*/  F2FP.F16.F32.PACK_AB R8, R95, R96 ;  /* 0x000000605f08723e */ /* 0x000fe200000000ff */
[----:B------:R-:W3:Y:S01]  /*74c0*/  @!P5 MUFU.EX2 R19, R14 ;  /* 0x0000000e0013d308 */ /* 0x000ee20000000800 */
[----:B-----5:R-:W-:Y:S01]  /*74d0*/  F2FP.F16.F32.PACK_AB R10, R99, R100 ;  /* 0x00000064630a723e */ /* 0x020fe200000000ff */
[----:B--2---:R-:W-:Y:S01]  /*74e0*/  @!P0 FADD.FTZ R0, R0, 1 ;  /* 0x3f80000000008421 */ /* 0x004fe20000010000 */
[----:B------:R-:W-:Y:S01]  /*74f0*/  STS.128 [R38], R4 ;  /* 0x0000000426007388 */ /* 0x000fe20000000c00 */
[----:B------:R2:W4:Y:S01]  /*7500*/  @!P6 MUFU.EX2 R20, R15 ;  /* 0x0000000f0014e308 */ /* 0x0005220000000800 */
[----:B0-----:R-:W-:Y:S02]  /*7510*/  @!P4 FADD.FTZ R18, R18, 1 ;  /* 0x3f8000001212c421 */ /* 0x001fe40000010000 */
[----:B------:R0:W-:Y:S01]  /*7520*/  STS.128 [R38+0x10], R8 ;  /* 0x0000100826007388 */ /* 0x0001e20000000c00 */
[----:B------:R5:W1:Y:S01]  /*7530*/  @!P0 MUFU.RCP R21, R0 ;  /* 0x0000000000158308 */ /* 0x000a620000001000 */
[----:B------:R-:W-:-:S02]  /*7540*/  NOP ;  /* 0x0000000000007918 */ /* 0x000fc40000000000 */
[----:B------:R-:W1:Y:S05]  /*7550*/  LDS.128 R4, [R39+0x200] ;  /* 0x0002000027047984 */ /* 0x000e6a0000000c00 */
[----:B------:R1:W1:Y:S01]  /*7560*/  @!P3 MUFU.RCP R22, R16 ;  /* 0x000000100016b308 */ /* 0x0002620000001000 */
[----:B-----5:R-:W-:Y:S01]  /*7570*/  @!P2 FADD.FTZ R0, R12, 1 ;  /* 0x3f8000000c00a421 */ /* 0x020fe20000010000 */
[----:B---3--:R-:W-:Y:S01]  /*7580*/  @!P5 FADD.FTZ R19, R19, 1 ;  /* 0x3f8000001313d421 */ /* 0x008fe20000010000 */
[----:B--2---:R-:W2:Y:S01]  /*7590*/  LDS.128 R12, [R39] ;  /* 0x00000000270c7984 */ /* 0x004ea20000000c00 */
[----:B----4-:R-:W-:Y:S01]  /*75a0*/  @!P6 FADD.FTZ R20, R20, 1 ;  /* 0x3f8000001414e421 */ /* 0x010fe20000010000 */
[----:B0-----:R-:W-:-:S03]  /*75b0*/  FADD.FTZ R9, R75, R68 ;  /* 0x000000444b097221 */ /* 0x001fc60000010000 */
[----:B------:R0:W3:Y:S01]  /*75c0*/  @!P1 MUFU.RCP R28, R17 ;  /* 0x00000011001c9308 */ /* 0x0000e20000001000 */
[----:B-1----:R-:W-:Y:S01]  /*75d0*/  MOV R16, UR19 ;  /* 0x0000001300107c02 */ /* 0x002fe20008000f00 */
[----:B------:R-:W-:Y:S01]  /*75e0*/  @!P0 FMUL.FTZ R88, R88, R21 ;  /* 0x0000001558588220 */ /* 0x000fe20000410000 */
[----:B------:R-:W-:Y:S02]  /*75f0*/  F2FP.F16.F32.PACK_AB R21, R82, R81 ;  /* 0x000000515215723e */ /* 0x000fe400000000ff */
[----:B------:R-:W-:-:S03]  /*7600*/  IADD3 R49, P0, PT, R49, -0x800, RZ ;  /* 0xfffff80031317810 */ /* 0x000fc60007f1e0ff */
[----:B------:R1:W4:Y:S01]  /*7610*/  @!P2 MUFU.RCP R23, R0 ;  /* 0x000000000017a308 */ /* 0x0003220000001000 */
[----:B0-----:R-:W-:Y:S01]  /*7620*/  MOV R17, UR20 ;  /* 0x0000001400117c02 */ /* 0x001fe20008000f00 */
[----:B------:R-:W-:Y:S01]  /*7630*/  @!P3 FMUL.FTZ R89, R89, R22 ;  /* 0x000000165959b220 */ /* 0x000fe20000410000 */
[----:B------:R-:W0:Y:S01]  /*7640*/  LDCU.64 UR20, c[0x0][0x518] ;  /* 0x0000a300ff1477ac */ /* 0x000e220008000a00 */
[----:B------:R-:W-:Y:S01]  /*7650*/  F2FP.F16.F32.PACK_AB R22, R84, R83 ;  /* 0x000000535416723e */ /* 0x000fe200000000ff */
[----:B------:R-:W-:Y:S01]  /*7660*/  IMAD.WIDE.U32 R16, R74, 0x10, R16 ;  /* 0x000000104a107825 */ /* 0x000fe200078e0010 */
[----:B------:R-:W-:Y:S02]  /*7670*/  IADD3.X R48, PT, PT, R48, -0x1, RZ, P0, !PT ;  /* 0xffffffff30307810 */ /* 0x000fe400007fe4ff */
[----:B------:R-:W5:Y:S01]  /*7680*/  @!P4 MUFU.RCP R11, R18 ;  /* 0x00000012000bc308 */ /* 0x000f620000001000 */
[----:B-1----:R-:W-:Y:S01]  /*7690*/  FADD.FTZ R0, R9, R80 ;  /* 0x0000005009007221 */ /* 0x002fe20000010000 */
[----:B---3--:R-:W-:Y:S01]  /*76a0*/  @!P1 FMUL.FTZ R91, R91, R28 ;  /* 0x0000001c5b5b9220 */ /* 0x008fe20000410000 */
[----:B------:R-:W-:-:S02]  /*76b0*/  F2FP.F16.F32.PACK_AB R28, R88, R87 ;  /* 0x00000057581c723e */ /* 0x000fc400000000ff */
[----:B------:R-:W-:Y:S01]  /*76c0*/  FADD.FTZ R9, R0, R81 ;  /* 0x0000005100097221 */ /* 0x000fe20000010000 */
[----:B------:R-:W-:Y:S02]  /*76d0*/  IADD3 R47, P1, PT, R47, -0x800, RZ ;  /* 0xfffff8002f2f7810 */ /* 0x000fe40007f3e0ff */
[----:B------:R-:W1:Y:S01]  /*76e0*/  @!P5 MUFU.RCP R8, R19 ;  /* 0x000000130008d308 */ /* 0x000e620000001000 */
[----:B------:R-:W-:Y:S01]  /*76f0*/  FADD.FTZ R0, R9, R82 ;  /* 0x0000005209007221 */ /* 0x000fe20000010000 */
[----:B----4-:R-:W-:Y:S01]  /*7700*/  @!P2 FMUL.FTZ R90, R90, R23 ;  /* 0x000000175a5aa220 */ /* 0x010fe20000410000 */
[----:B------:R-:W-:Y:S01]  /*7710*/  F2FP.F16.F32.PACK_AB R23, R86, R85 ;  /* 0x000000555617723e */ /* 0x000fe200000000ff */
[----:B0-----:R-:W-:Y:S01]  /*7720*/  UIMAD.WIDE.U32 UR22, UR27, UR20, UR22 ;  /* 0x000000141b1672a5 */ /* 0x001fe2000f8e0016 */
[----:B------:R-:W-:Y:S01]  /*7730*/  FADD.FTZ R83, R0, R83 ;  /* 0x0000005300537221 */ /* 0x000fe20000010000 */
[----:B------:R0:W-:Y:S02]  /*7740*/  STG.E.128 desc[UR24][R16.64+0x200], R4 ;  /* 0x0002000410007986 */ /* 0x0001e4000c101d18 */
[----:B------:R3:W4:Y:S01]  /*7750*/  @!P6 MUFU.RCP R29, R20 ;  /* 0x00000014001de308 */ /* 0x0007220000001000 */
[----:B------:R-:W-:Y:S01]  /*7760*/  UIMAD UR21, UR27, UR21, UR23 ;  /* 0x000000151b1572a4 */ /* 0x000fe2000f8e0217 */
[----:B-----5:R-:W-:Y:S01]  /*7770*/  @!P4 FMUL.FTZ R92, R92, R11 ;  /* 0x0000000b5c5cc220 */ /* 0x020fe20000410000 */
[----:B--2---:R-:W-:Y:S01]  /*7780*/  STG.E.128 desc[UR24][R16.64], R12 ;  /* 0x0000000c10007986 */ /* 0x004fe2000c101d18 */
[----:B------:R-:W-:Y:S01]  /*7790*/  UMOV UR20, UR22 ;  /* 0x0000001600147c82 */ /* 0x000fe20008000000 */
[----:B------:R-:W-:Y:S01]  /*77a0*/  FADD.FTZ R84, R83, R84 ;  /* 0x0000005453547221 */ /* 0x000fe20000010000 */
[----:B------:R-:W-:Y:S01]  /*77b0*/  UIMAD.WIDE.U32 UR20, UR26, UR28, UR20 ;  /* 0x0000001c1a1472a5 */ /* 0x000fe2000f8e0014 */
[----:B------:R-:W-:Y:S01]  /*77c0*/  BAR.SYNC.DEFER_BLOCKING 0x0 ;  /* 0x0000000000007b1d */ /* 0x000fe20000010000 */
[----:B------:R-:W-:Y:S01]  /*77d0*/  F2FP.F16.F32.PACK_AB R30, R92, R91 ;  /* 0x0000005b5c1e723e */ /* 0x000fe200000000ff */
[----:B------:R-:W-:Y:S01]  /*77e0*/  FADD.FTZ R85, R84, R85 ;  /* 0x0000005554557221 */ /* 0x000fe20000010000 */
[----:B-1----:R-:W-:Y:S01]  /*77f0*/  @!P5 FMUL.FTZ R93, R93, R8 ;  /* 0x000000085d5dd220 */ /* 0x002fe20000410000 */
[----:B---3--:R-:W-:Y:S01]  /*7800*/  F2FP.F16.F32.PACK_AB R20, R80, R75 ;  /* 0x0000004b5014723e */ /* 0x008fe200000000ff */
[----:B------:R-:W-:Y:S01]  /*7810*/  UIMAD UR21, UR26, UR29, UR21 ;  /* 0x0000001d1a1572a4 */ /* 0x000fe2000f8e0215 */
[----:B------:R-:W-:Y:S01]  /*7820*/  FADD.FTZ R86, R85, R86 ;  /* 0x0000005655567221 */ /* 0x000fe20000010000 */
[----:B------:R-:W-:Y:S01]  /*7830*/  ULEA UR19, UP0, UR20, UR30, 0x1 ;  /* 0x0000001e14137291 */ /* 0x000fe2000f8008ff */
[----:B------:R-:W-:-:S02]  /*7840*/  IADD3.X R46, PT, PT, R46, -0x1, RZ, P1, !PT ;  /* 0xffffffff2e2e7810 */ /* 0x000fc40000ffe4ff */
[----:B------:R-:W-:Y:S01]  /*7850*/  FADD.FTZ R87, R86, R87 ;  /* 0x0000005756577221 */ /* 0x000fe20000010000 */
[----:B----4-:R-:W-:Y:S01]  /*7860*/  @!P6 FMUL.FTZ R94, R94, R29 ;  /* 0x0000001d5e5ee220 */ /* 0x010fe20000410000 */
[----:B------:R-:W-:Y:S01]  /*7870*/  F2FP.F16.F32.PACK_AB R29, R90, R89 ;  /* 0x000000595a1d723e */ /* 0x000fe200000000ff */
[----:B------:R-:W-:Y:S01]  /*7880*/  ULEA.HI.X UR20, UR20, UR31, UR21, 0x1, UP0 ;  /* 0x0000001f14147291 */ /* 0x000fe200080f0c15 */
[----:B0-----:R-:W-:Y:S01]  /*7890*/  MOV R4, UR19 ;  /* 0x0000001300047c02 */ /* 0x001fe20008000f00 */
[----:B------:R-:W-:Y:S01]  /*78a0*/  FADD.FTZ R88, R87, R88 ;  /* 0x0000005857587221 */ /* 0x000fe20000010000 */
[----:B------:R-:W-:Y:S01]  /*78b0*/  F2FP.F16.F32.PACK_AB R31, R94, R93 ;  /* 0x0000005d5e1f723e */ /* 0x000fe200000000ff */
[----:B------:R-:W-:Y:S02]  /*78c0*/  UIADD3 UR17, UP0, UPT, UR17, -0x800, URZ ;  /* 0xfffff80011117890 */ /* 0x000fe4000ff1e0ff */
[----:B------:R-:W-:Y:S01]  /*78d0*/  MOV R5, UR20 ;  /* 0x0000001400057c02 */ /* 0x000fe20008000f00 */
[----:B------:R-:W-:Y:S01]  /*78e0*/  FADD.FTZ R89, R88, R89 ;  /* 0x0000005958597221 */ /* 0x000fe20000010000 */
[----:B------:R-:W-:-:S02]  /*78f0*/  UIADD3.X UR18, UPT, UPT, UR18, -0x1, URZ, UP0, !UPT ;  /* 0xffffffff12127890 */ /* 0x000fc400087fe4ff */
[----:B------:R-:W-:Y:S01]  /*7900*/  UISETP.GT.AND UP0, UPT, UR9, 0x1, UPT ;  /* 0x000000010900788c */ /* 0x000fe2000bf04270 */
[----:B------:R-:W-:Y:S01]  /*7910*/  STS.128 [R38], R20 ;  /* 0x0000001426007388 */ /* 0x000fe20000000c00 */
[----:B------:R-:W-:-:S04]  /*7920*/  IMAD.WIDE.U32 R74, R74, 0x10, R4 ;  /* 0x000000104a4a7825 */ /* 0x000fc800078e0004 */
[----:B------:R-:W-:Y:S01]  /*7930*/  FADD.FTZ R90, R89, R90 ;  /* 0x0000005a595a7221 */ /* 0x000fe20000010000 */
[----:B------:R-:W-:Y:S01]  /*7940*/  UMOV UR9, UR34 ;  /* 0x0000002200097c82 */ /* 0x000fe20008000000 */
[----:B------:R-:W-:Y:S01]  /*7950*/  STS.128 [R38+0x10], R28 ;  /* 0x0000101c26007388 */ /* 0x000fe20000000c00 */
[----:B------:R-:W-:-:S03]  /*7960*/  NOP ;  /* 0x0000000000007918 */ /* 0x000fc60000000000 */
[----:B------:R-:W0:Y:S01]  /*7970*/  LDS.128 R8, [R39] ;  /* 0x0000000027087984 */ /* 0x000e220000000c00 */
[----:B------:R-:W-:-:S03]  /*7980*/  FADD.FTZ R91, R90, R91 ;  /* 0x0000005b5a5b7221 */ /* 0x000fc60000010000 */
[----:B------:R-:W1:Y:S01]  /*7990*/  LDS.128 R12, [R39+0x200] ;  /* 0x00020000270c7984 */ /* 0x000e620000000c00 */
[----:B------:R-:W-:-:S04]  /*79a0*/  FADD.FTZ R92, R91, R92 ;  /* 0x0000005c5b5c7221 */ /* 0x000fc80000010000 */
[----:B------:R-:W-:-:S04]  /*79b0*/  FADD.FTZ R93, R92, R93 ;  /* 0x0000005d5c5d7221 */ /* 0x000fc80000010000 */
[----:B------:R-:W-:Y:S01]  /*79c0*/  FADD.FTZ R68, R93, R94 ;  /* 0x0000005e5d447221 */ /* 0x000fe20000010000 */
[----:B0-----:R0:W-:Y:S04]  /*79d0*/  STG.E.128 desc[UR24][R74.64], R8 ;  /* 0x000000084a007986 */ /* 0x0011e8000c101d18 */
[----:B-1----:R0:W-:Y:S01]  /*79e0*/  STG.E.128 desc[UR24][R74.64+0x200], R12 ;  /* 0x0002000c4a007986 */ /* 0x0021e2000c101d18 */
[----:B------:R-:W-:Y:S05]  /*79f0*/  BRA.U UP0, `(.L_x_6434) ;  /* 0xffffff9100dc7547 */ /* 0x000fea000b83ffff */
.L_x_6355:
        /* <DEDUP_REMOVED lines=10> */
[----:B-1----:R-:W-:-:S05]  /*7aa0*/  @P0 FADD R3, R3, R70 ;  /* 0x0000004603030221 */ /* 0x002fca0000000000 */
[----:B------:R-:W1:Y:S01]  /*7ab0*/  SHFL.DOWN P0, R0, R3, 0x2, 0x1f ;  /* 0x08401f0003007f89 */ /* 0x000e620000000000 */
[----:B--2---:R-:W-:Y:S02]  /*7ac0*/  ISETP.NE.AND P1, PT, R4, RZ, PT ;  /* 0x000000ff0400720c */ /* 0x004fe40003f25270 */
[----:B------:R-:W2:Y:S11]  /*7ad0*/  S2R R4, SR_TID.X ;  /* 0x0000000000047919 */ /* 0x000eb60000002100 */
[----:B------:R-:W3:Y:S01]  /*7ae0*/  @!P1 S2R R9, SR_CgaCtaId ;  /* 0x0000000000099919 */ /* 0x000ee20000008800 */
[----:B------:R-:W-:Y:S01]  /*7af0*/  @!P1 MOV R6, 0x400 ;  /* 0x0000040000069802 */ /* 0x000fe20000000f00 */
[----:B-1----:R-:W-:-:S05]  /*7b00*/  @P0 FADD R0, R3, R0 ;  /* 0x0000000003000221 */ /* 0x002fca0000000000 */
[----:B------:R-:W1:Y:S01]  /*7b10*/  SHFL.DOWN P0, R5, R0, 0x4, 0x1f ;  /* 0x08801f0000057f89 */ /* 0x000e620000000000 */
[----:B--2---:R-:W-:-:S04]  /*7b20*/  @!P1 SHF.R.U32.HI R3, RZ, 0x3, R4 ;  /* 0x00000003ff039819 */ /* 0x004fc80000011604 */
[----:B------:R-:W-:Y:S02]  /*7b30*/  @!P1 LOP3.LUT R3, R3, 0x7c, RZ, 0xc0, !PT ;  /* 0x0000007c03039812 */ /* 0x000fe400078ec0ff */
[----:B---3--:R-:W-:Y:S01]  /*7b40*/  @!P1 LEA R6, R9, R6, 0x18 ;  /* 0x0000000609069211 */ /* 0x008fe200078ec0ff */
        /* <DEDUP_REMOVED lines=13> */
[----:B------:R-:W1:Y:S01]  /*7c20*/  LDS R0, [UR4+0x3188] ;  /* 0x00318804ff007984 */ /* 0x000e620008000800 */
[----:B------:R-:W-:-:S04]  /*7c30*/  ULEA UR4, UP0, UR26, UR10, 0x2 ;  /* 0x0000000a1a047291 */ /* 0x000fc8000f8010ff */
[----:B------:R-:W-:Y:S02]  /*7c40*/  ULEA.HI.X UR5, UR26, UR11, URZ, 0x2, UP0 ;  /* 0x0000000b1a057291 */ /* 0x000fe400080f14ff */
[----:B------:R-:W-:-:S04]  /*7c50*/  MOV R2, UR4 ;  /* 0x0000000400027c02 */ /* 0x000fc80008000f00 */
[----:B------:R-:W-:Y:S01]  /*7c60*/  MOV R3, UR5 ;  /* 0x0000000500037c02 */ /* 0x000fe20008000f00 */
[----:B-1----:R-:W-:-:S05]  /*7c70*/  FADD.FTZ R7, R7, R0 ;  /* 0x0000000007077221 */ /* 0x002fca0000010000 */
[----:B------:R2:W-:Y:S02]  /*7c80*/  REDG.E.ADD.F32.FTZ.RN.STRONG.GPU desc[UR24][R2.64], R7 ;  /* 0x00000007020079a6 */ /* 0x0005e4000c12f318 */
.L_x_6436:
[----:B------:R-:W-:Y:S05]  /*7c90*/  BSYNC.RECONVERGENT B0 ;  /* 0x0000000000007941 */ /* 0x000fea0003800200 */
.L_x_6435:
[----:B------:R-:W-:Y:S01]  /*7ca0*/  UISETP.NE.U32.AND UP0, UPT, UR12, URZ, UPT ;  /* 0x000000ff0c00728c */ /* 0x000fe2000bf05070 */
[----:B0-----:R-:W-:-:S03]  /*7cb0*/  ISETP.GE.AND P0, PT, R8, UR14, PT ;  /* 0x0000000e08007c0c */ /* 0x001fc6000bf06270 */
[----:B------:R-:W-:-:S09]  /*7cc0*/  UISETP.NE.AND.EX UP0, UPT, UR13, URZ, UPT, UP0 ;  /* 0x000000ff0d00728c */ /* 0x000fd2000bf05300 */
[----:B------:R-:W-:Y:S05]  /*7cd0*/  BRA.U !UP0, `(.L_x_6437) ;  /* 0x0000000108907547 */ /* 0x000fea000b800000 */
[----:B------:R-:W-:Y:S06]  /*7ce0*/  BAR.SYNC.DEFER_BLOCKING 0x0 ;  /* 0x0000000000007b1d */ /* 0x000fec0000010000 */
[----:B------:R-:W-:Y:S01]  /*7cf0*/  BSSY.RECONVERGENT B0, `(.L_x_6437) ;  /* 0x0000022000007945 */ /* 0x000fe20003800200 */
[----:B--2---:R-:W0:Y:S01]  /*7d00*/  SHFL.DOWN P1, R3, R68, 0x1, 0x1f ;  /* 0x08201f0044037f89 */ /* 0x004e220000020000 */
[----:B------:R-:W2:Y:S01]  /*7d10*/  S2R R4, SR_LANEID ;  /* 0x0000000000047919 */ /* 0x000ea20000000000 */
[----:B0-----:R-:W-:-:S05]  /*7d20*/  @P1 FADD R3, R3, R68 ;  /* 0x0000004403031221 */ /* 0x001fca0000000000 */
[----:B------:R-:W0:Y:S01]  /*7d30*/  SHFL.DOWN P1, R0, R3, 0x2, 0x1f ;  /* 0x08401f0003007f89 */ /* 0x000e220000020000 */
[----:B--2---:R-:W-:Y:S02]  /*7d40*/  ISETP.NE.AND P2, PT, R4, RZ, PT ;  /* 0x000000ff0400720c */ /* 0x004fe40003f45270 */
[----:B------:R-:W2:Y:S11]  /*7d50*/  S2R R4, SR_TID.X ;  /* 0x0000000000047919 */ /* 0x000eb60000002100 */
[----:B------:R-:W3:Y:S01]  /*7d60*/  @!P2 S2R R9, SR_CgaCtaId ;  /* 0x000000000009a919 */ /* 0x000ee20000008800 */
[----:B-1----:R-:W-:Y:S01]  /*7d70*/  @!P2 MOV R6, 0x400 ;  /* 0x000004000006a802 */ /* 0x002fe20000000f00 */
        /* <DEDUP_REMOVED lines=25> */
.L_x_6438:
[----:B------:R-:W-:Y:S05]  /*7f10*/  BSYNC.RECONVERGENT B0 ;  /* 0x0000000000007941 */ /* 0x000fea0003800200 */
.L_x_6437:
[----:B------:R-:W-:Y:S05]  /*7f20*/  @P0 EXIT ;  /* 0x000000000000094d */ /* 0x000fea0003800000 */
[----:B------:R-:W3:Y:S01]  /*7f30*/  S2UR UR5, SR_CgaCtaId ;  /* 0x00000000000579c3 */ /* 0x000ee20000008800 */
[----:B012---:R-:W-:Y:S01]  /*7f40*/  MOV R7, R8 ;  /* 0x0000000800077202 */ /* 0x007fe20000000f00 */
[----:B------:R-:W-:Y:S01]  /*7f50*/  UMOV UR4, 0x400 ;  /* 0x0000040000047882 */ /* 0x000fe20000000000 */
[----:B------:R-:W0:Y:S01]  /*7f60*/  LDCU UR9, c[0x0][0x360] ;  /* 0x00006c00ff0977ac */ /* 0x000e220008000800 */
[----:B------:R-:W1:Y:S01]  /*7f70*/  LDCU.64 UR10, c[0x0][0x4b0] ;  /* 0x00009600ff0a77ac */ /* 0x000e620008000a00 */
[----:B------:R-:W2:Y:S02]  /*7f80*/  LDCU.64 UR12, c[0x0][0x530] ;  /* 0x0000a600ff0c77ac */ /* 0x000ea40008000a00 */
[----:B0123--:R-:W-:-:S12]  /*7f90*/  ULEA UR4, UR5, UR4, 0x18 ;  /* 0x0000000405047291 */ /* 0x00ffd8000f8ec0ff */
.L_x_6439:
        /* <DEDUP_REMOVED lines=18> */
.L_x_6393:
[----:B------:R-:W-:Y:S01]  /*80c0*/  MOV R187, R7 ;  /* 0x0000000700bb7202 */ /* 0x000fe20000000f00 */
[----:B------:R-:W-:Y:S01]  /*80d0*/  HFMA2 R189, -RZ, RZ, 0, 5.9604644775390625e-08 ;  /* 0x00000001ffbd7431 */ /* 0x000fe200000001ff */
[----:B------:R-:W-:Y:S02]  /*80e0*/  MOV R192, RZ ;  /* 0x000000ff00c07202 */ /* 0x000fe40000000f00 */
[----:B------:R-:W-:-:S07]  /*80f0*/  MOV R6, 0xffffffff ;  /* 0xffffffff00067802 */ /* 0x000fce0000000f00 */
[----:B0-2--5:R-:W-:Y:S05]  /*8100*/  WARPSYNC.COLLECTIVE R6, `(.L_x_6440) ;  /* 0x0000000006087348 */ /* 0x025fea0003c00000 */
[----:B------:R1:W3:Y:S02]  /*8110*/  SHFL.UP P6, R5, R187, R189, R192 ;  /* 0x040000bdbb057389 */ /* 0x0002e400000c00c0 */
[----:B0123-5:R-:W-:Y:S05]  /*8120*/  ENDCOLLECTIVE ;  /* 0x000000000000791b */ /* 0x02ffea0003800000 */
.L_x_6440:
[----:B------:R-:W-:Y:S02]  /*8130*/  MOV R187, R186 ;  /* 0x000000ba00bb7202 */ /* 0x000fe40000000f00 */
[----:B------:R-:W-:-:S07]  /*8140*/  MOV R4, R5 ;  /* 0x0000000500047202 */ /* 0x000fce0000000f00 */
[----:B------:R-:W-:Y:S05]  /*8150*/  WARPSYNC.COLLECTIVE R6, `(.L_x_6441) ;  /* 0x0000000006087348 */ /* 0x000fea0003c00000 */
[----:B------:R0:W1:Y:S02]  /*8160*/  SHFL.UP P6, R5, R187, R189, R192 ;  /* 0x040000bdbb057389 */ /* 0x00006400000c00c0 */
[----:B01----:R-:W-:Y:S05]  /*8170*/  ENDCOLLECTIVE ;  /* 0x000000000000791b */ /* 0x003fea0003800000 */
.L_x_6441:
        /* <DEDUP_REMOVED lines=9> */
.L_x_6442:
[----:B------:R-:W-:Y:S02]  /*8210*/  MOV R187, R188 ;  /* 0x000000bc00bb7202 */ /* 0x000fe40000000f00 */
[----:B------:R-:W-:-:S07]  /*8220*/  MOV R4, R5 ;  /* 0x0000000500047202 */ /* 0x000fce0000000f00 */
[----:B------:R-:W-:Y:S05]  /*8230*/  WARPSYNC.COLLECTIVE R6, `(.L_x_6443) ;  /* 0x0000000006087348 */ /* 0x000fea0003c00000 */
[----:B------:R0:W1:Y:S02]  /*8240*/  SHFL.UP P6, R5, R187, R189, R192 ;  /* 0x040000bdbb057389 */ /* 0x00006400000c00c0 */
[----:B01----:R-:W-:Y:S05]  /*8250*/  ENDCOLLECTIVE ;  /* 0x000000000000791b */ /* 0x003fea0003800000 */
.L_x_6443:
        /* <DEDUP_REMOVED lines=8> */
.L_x_6444:
[----:B------:R-:W-:Y:S02]  /*82e0*/  MOV R187, R190 ;  /* 0x000000be00bb7202 */ /* 0x000fe40000000f00 */
[----:B------:R-:W-:-:S07]  /*82f0*/  MOV R4, R5 ;  /* 0x0000000500047202 */ /* 0x000fce0000000f00 */
[----:B------:R-:W-:Y:S05]  /*8300*/  WARPSYNC.COLLECTIVE R6, `(.L_x_6445) ;  /* 0x0000000006087348 */ /* 0x000fea0003c00000 */
[----:B------:R0:W1:Y:S02]  /*8310*/  SHFL.UP P6, R5, R187, R189, R192 ;  /* 0x040000bdbb057389 */ /* 0x00006400000c00c0 */
[----:B01----:R-:W-:Y:S05]  /*8320*/  ENDCOLLECTIVE ;  /* 0x000000000000791b */ /* 0x003fea0003800000 */
.L_x_6445:
        /* <DEDUP_REMOVED lines=8> */
.L_x_6446:
[----:B------:R-:W-:Y:S02]  /*83b0*/  MOV R187, R186 ;  /* 0x000000ba00bb7202 */ /* 0x000fe40000000f00 */
[----:B------:R-:W-:-:S07]  /*83c0*/  MOV R4, R5 ;  /* 0x0000000500047202 */ /* 0x000fce0000000f00 */
[----:B------:R-:W-:Y:S05]  /*83d0*/  WARPSYNC.COLLECTIVE R6, `(.L_x_6447) ;  /* 0x0000000006087348 */ /* 0x000fea0003c00000 */
[----:B------:R0:W1:Y:S02]  /*83e0*/  SHFL.UP P6, R5, R187, R189, R192 ;  /* 0x040000bdbb057389 */ /* 0x00006400000c00c0 */
[----:B01----:R-:W-:Y:S05]  /*83f0*/  ENDCOLLECTIVE ;  /* 0x000000000000791b */ /* 0x003fea0003800000 */
.L_x_6447:
        /* <DEDUP_REMOVED lines=8> */
.L_x_6448:
[----:B------:R-:W-:Y:S02]  /*8480*/  MOV R187, R4 ;  /* 0x0000000400bb7202 */ /* 0x000fe40000000f00 */
[----:B------:R-:W-:-:S07]  /*8490*/  MOV R188, R5 ;  /* 0x0000000500bc7202 */ /* 0x000fce0000000f00 */
[----:B------:R-:W-:Y:S05]  /*84a0*/  WARPSYNC.COLLECTIVE R6, `(.L_x_6449) ;  /* 0x0000000006087348 */ /* 0x000fea0003c00000 */
[----:B------:R0:W1:Y:S02]  /*84b0*/  SHFL.UP P6, R5, R187, R189, R192 ;  /* 0x040000bdbb057389 */ /* 0x00006400000c00c0 */
[----:B01----:R-:W-:Y:S05]  /*84c0*/  ENDCOLLECTIVE ;  /* 0x000000000000791b */ /* 0x003fea0003800000 */
.L_x_6449:
[----:B------:R-:W-:Y:S05]  /*84d0*/  BRA `(.L_x_6450) ;  /* 0xffffffc400387947 */ /* 0x000fea000383ffff */
.L_x_6394:
        /* <DEDUP_REMOVED lines=8> */
.L_x_6452:
[----:B------:R-:W-:Y:S05]  /*8560*/  BSYNC B0 ;  /* 0x0000000000007941 */ /* 0x000fea0003800000 */
.L_x_6451:
[----:B------:R-:W-:Y:S05]  /*8570*/  BRA `(.L_x_6453) ;  /* 0xffffffc400287947 */ /* 0x000fea000383ffff */
.L_x_6395:
        /* <DEDUP_REMOVED lines=8> */
.L_x_6455:
[----:B------:R-:W-:Y:S05]  /*8600*/  BSYNC B0 ;  /* 0x0000000000007941 */ /* 0x000fea0003800000 */
.L_x_6454:
[----:B------:R-:W-:Y:S05]  /*8610*/  BRA `(.L_x_6456) ;  /* 0xffffffc400087947 */ /* 0x000fea000383ffff */
.L_x_6396:
        /* <DEDUP_REMOVED lines=8> */
.L_x_6458:
[----:B------:R-:W-:Y:S05]  /*86a0*/  BSYNC B0 ;  /* 0x0000000000007941 */ /* 0x000fea0003800000 */
.L_x_6457:
        /* <DEDUP_REMOVED lines=11> */
.L_x_6459:
[----:B------:R-:W-:Y:S05]  /*8760*/  WARPSYNC.COLLECTIVE R6, `(.L_x_6460) ;  /* 0x0000000006087348 */ /* 0x000fea0003c00000 */
[----:B------:R0:W1:Y:S02]  /*8770*/  SHFL.IDX P3, R224, R227, R226, R229 ;  /* 0x000000e2e3e07389 */ /* 0x00006400000600e5 */
[----:B01----:R-:W-:Y:S05]  /*8780*/  ENDCOLLECTIVE ;  /* 0x000000000000791b */ /* 0x003fea0003800000 */
.L_x_6460:
[----:B------:R-:W-:Y:S02]  /*8790*/  MOV R227, R9 ;  /* 0x0000000900e37202 */ /* 0x000fe40000000f00 */
[----:B------:R-:W-:Y:S02]  /*87a0*/  MOV R185, R5 ;  /* 0x0000000500b97202 */ /* 0x000fe40000000f00 */
[----:B------:R-:W-:-:S07]  /*87b0*/  MOV R4, R224 ;  /* 0x000000e000047202 */ /* 0x000fce0000000f00 */
[----:B------:R-:W-:Y:S05]  /*87c0*/  WARPSYNC.COLLECTIVE R6, `(.L_x_6461) ;  /* 0x0000000006087348 */ /* 0x000fea0003c00000 */
[----:B------:R0:W1:Y:S02]  /*87d0*/  SHFL.IDX P3, R224, R227, R226, R229 ;  /* 0x000000e2e3e07389 */ /* 0x00006400000600e5 */
[----:B01----:R-:W-:Y:S05]  /*87e0*/  ENDCOLLECTIVE ;  /* 0x000000000000791b */ /* 0x003fea0003800000 */
.L_x_6461:
[----:B------:R-:W-:Y:S01]  /*87f0*/  MOV R5, R224 ;  /* 0x000000e000057202 */ /* 0x000fe20000000f00 */
[----:B------:R-:W-:Y:S06]  /*8800*/  BRA `(.L_x_6462) ;  /* 0xffffffc000a47947 */ /* 0x000fec000383ffff */
.L_x_6398:
        /* <DEDUP_REMOVED lines=10> */
.L_x_6463:
[----:B------:R-:W-:Y:S02]  /*88b0*/  MOV R231, R7 ;  /* 0x0000000700e77202 */ /* 0x000fe40000000f00 */
[----:B------:R-:W-:-:S07]  /*88c0*/  MOV R220, R222 ;  /* 0x000000de00dc7202 */ /* 0x000fce0000000f00 */
[----:B------:R-:W-:Y:S05]  /*88d0*/  WARPSYNC.COLLECTIVE R6, `(.L_x_6464) ;  /* 0x0000000006087348 */ /* 0x000fea0003c00000 */
[----:B------:R0:W1:Y:S02]  /*88e0*/  SHFL.DOWN P1, R222, R231, R228, R233 ;  /* 0x080000e4e7de7389 */ /* 0x00006400000200e9 */
[----:B01----:R-:W-:Y:S05]  /*88f0*/  ENDCOLLECTIVE ;  /* 0x000000000000791b */ /* 0x003fea0003800000 */
.L_x_6464:
        /* <DEDUP_REMOVED lines=11> */
.L_x_6465:
[----:B------:R-:W-:Y:S02]  /*89b0*/  MOV R231, R4 ;  /* 0x0000000400e77202 */ /* 0x000fe40000000f00 */
[----:B------:R-:W-:-:S07]  /*89c0*/  MOV R220, R222 ;  /* 0x000000de00dc7202 */ /* 0x000fce0000000f00 */
[----:B------:R-:W-:Y:S05]  /*89d0*/  WARPSYNC.COLLECTIVE R6, `(.L_x_6466) ;  /* 0x0000000006087348 */ /* 0x000fea0003c00000 */
[----:B------:R0:W1:Y:S02]  /*89e0*/  SHFL.DOWN P1, R222, R231, R228, R233 ;  /* 0x080000e4e7de7389 */ /* 0x00006400000200e9 */
[----:B01----:R-:W-:Y:S05]  /*89f0*/  ENDCOLLECTIVE ;  /* 0x000000000000791b */ /* 0x003fea0003800000 */
.L_x_6466:
        /* <DEDUP_REMOVED lines=11> */
.L_x_6467:
[----:B------:R-:W-:Y:S02]  /*8ab0*/  MOV R231, R4 ;  /* 0x0000000400e77202 */ /* 0x000fe40000000f00 */
[----:B------:R-:W-:-:S07]  /*8ac0*/  MOV R220, R222 ;  /* 0x000000de00dc7202 */ /* 0x000fce0000000f00 */
[----:B------:R-:W-:Y:S05]  /*8ad0*/  WARPSYNC.COLLECTIVE R6, `(.L_x_6468) ;  /* 0x0000000006087348 */ /* 0x000fea0003c00000 */
[----:B------:R0:W1:Y:S02]  /*8ae0*/  SHFL.DOWN P1, R222, R231, R228, R233 ;  /* 0x080000e4e7de7389 */ /* 0x00006400000200e9 */
[----:B01----:R-:W-:Y:S05]  /*8af0*/  ENDCOLLECTIVE ;  /* 0x000000000000791b */ /* 0x003fea0003800000 */
.L_x_6468:
        /* <DEDUP_REMOVED lines=11> */
.L_x_6469:
[----:B------:R-:W-:Y:S02]  /*8bb0*/  MOV R231, R4 ;  /* 0x0000000400e77202 */ /* 0x000fe40000000f00 */
[----:B------:R-:W-:-:S07]  /*8bc0*/  MOV R220, R222 ;  /* 0x000000de00dc7202 */ /* 0x000fce0000000f00 */
[----:B------:R-:W-:Y:S05]  /*8bd0*/  WARPSYNC.COLLECTIVE R6, `(.L_x_6470) ;  /* 0x0000000006087348 */ /* 0x000fea0003c00000 */
[----:B------:R0:W1:Y:S02]  /*8be0*/  SHFL.DOWN P1, R222, R231, R228, R233 ;  /* 0x080000e4e7de7389 */ /* 0x00006400000200e9 */
[----:B01----:R-:W-:Y:S05]  /*8bf0*/  ENDCOLLECTIVE ;  /* 0x000000000000791b */ /* 0x003fea0003800000 */
.L_x_6470:
        /* <DEDUP_REMOVED lines=11> */
.L_x_6471:
[----:B------:R-:W-:Y:S02]  /*8cb0*/  MOV R231, R4 ;  /* 0x0000000400e77202 */ /* 0x000fe40000000f00 */
[----:B------:R-:W-:-:S07]  /*8cc0*/  MOV R220, R222 ;  /* 0x000000de00dc7202 */ /* 0x000fce0000000f00 */
[----:B------:R-:W-:Y:S05]  /*8cd0*/  WARPSYNC.COLLECTIVE R6, `(.L_x_6472) ;  /* 0x0000000006087348 */ /* 0x000fea0003c00000 */
[----:B------:R0:W1:Y:S02]  /*8ce0*/  SHFL.DOWN P1, R222, R231, R228, R233 ;  /* 0x080000e4e7de7389 */ /* 0x00006400000200e9 */
[----:B01----:R-:W-:Y:S05]  /*8cf0*/  ENDCOLLECTIVE ;  /* 0x000000000000791b */ /* 0x003fea0003800000 */
.L_x_6472:
        /* <DEDUP_REMOVED lines=11> */
.L_x_6473:
[----:B------:R-:W-:Y:S02]  /*8db0*/  ISETP.NE.AND P0, PT, R26, 0x1f, PT ;  /* 0x0000001f1a00780c */ /* 0x000fe40003f05270 */
[----:B------:R-:W-:Y:S02]  /*8dc0*/  MOV R227, R4 ;  /* 0x0000000400e37202 */ /* 0x000fe40000000f00 */
[----:B------:R-:W-:-:S09]  /*8dd0*/  MOV R7, R224 ;  /* 0x000000e000077202 */ /* 0x000fd20000000f00 */
[----:B------:R-:W-:Y:S05]  /*8de0*/  WARPSYNC.COLLECTIVE R6, `(.L_x_6474) ;  /* 0x0000000006087348 */ /* 0x000fea0003c00000 */
[----:B------:R0:W1:Y:S02]  /*8df0*/  SHFL.IDX P3, R224, R227, R226, R229 ;  /* 0x000000e2e3e07389 */ /* 0x00006400000600e5 */
[----:B01----:R-:W-:Y:S05]  /*8e00*/  ENDCOLLECTIVE ;  /* 0x000000000000791b */ /* 0x003fea0003800000 */
.L_x_6474:
[----:B------:R-:W-:Y:S05]  /*8e10*/  WARPSYNC.COLLECTIVE R6, `(.L_x_6475) ;  /* 0x0000000006087348 */ /* 0x000fea0003c00000 */
[----:B------:R0:W1:Y:S02]  /*8e20*/  SHFL.DOWN P1, R222, R231, R228, R233 ;  /* 0x080000e4e7de7389 */ /* 0x00006400000200e9 */
[----:B01----:R-:W-:Y:S05]  /*8e30*/  ENDCOLLECTIVE ;  /* 0x000000000000791b */ /* 0x003fea0003800000 */
.L_x_6475:
        /* <DEDUP_REMOVED lines=8> */
.L_x_6476:
[----:B------:R-:W-:-:S07]  /*8ec0*/  FMUL.FTZ R220, R8, R7 ;  /* 0x0000000708dc7220 */ /* 0x000fce0000410000 */
[----:B------:R-:W-:Y:S05]  /*8ed0*/  WARPSYNC.COLLECTIVE R6, `(.L_x_6477) ;  /* 0x0000000006087348 */ /* 0x000fea0003c00000 */
[----:B------:R0:W1:Y:S02]  /*8ee0*/  SHFL.IDX P3, R224, R227, R226, R229 ;  /* 0x000000e2e3e07389 */ /* 0x00006400000600e5 */
[----:B01----:R-:W-:Y:S05]  /*8ef0*/  ENDCOLLECTIVE ;  /* 0x000000000000791b */ /* 0x003fea0003800000 */
.L_x_6477:
[----:B------:R-:W-:Y:S02]  /*8f00*/  MOV R227, R9 ;  /* 0x0000000900e37202 */ /* 0x000fe40000000f00 */
[----:B------:R-:W-:-:S07]  /*8f10*/  MOV R223, R224 ;  /* 0x000000e000df7202 */ /* 0x000fce0000000f00 */
[----:B------:R-:W-:Y:S05]  /*8f20*/  WARPSYNC.COLLECTIVE R6, `(.L_x_6478) ;  /* 0x0000000006087348 */ /* 0x000fea0003c00000 */
[----:B------:R0:W1:Y:S02]  /*8f30*/  SHFL.IDX P3, R224, R227, R226, R229 ;  /* 0x000000e2e3e07389 */ /* 0x00006400000600e5 */
[----:B01----:R-:W-:Y:S05]  /*8f40*/  ENDCOLLECTIVE ;  /* 0x000000000000791b */ /* 0x003fea0003800000 */
.L_x_6478:
[----:B------:R-:W-:Y:S05]  /*8f50*/  BRA `(.L_x_6479) ;  /* 0xffffffc0009c7947 */ /* 0x000fea000383ffff */
.L_x_6480:
        /* <DEDUP_REMOVED lines=10> */
.L_x_10470:


//--------------------- .text._Z25selective_scan_bwd_kernelI32Selective_Scan_bwd_kernel_traitsILi64ELi16ELb1ELb1ELb1ELb1ELb1EN3c104HalfEfEEv12SSMParamsBwd --------------------------
	.section	.text._Z25selective_scan_bwd_kernelI32Selective_Scan_bwd_kernel_traitsILi64ELi16ELb1ELb1ELb1ELb1ELb1EN3c104HalfEfEEv12SSMParamsBwd,"ax",@progbits
	.align	128
        .global         _Z25selective_scan_bwd_kernelI32Selective_Scan_bwd_kernel_traitsILi64ELi16ELb1ELb1ELb1ELb1ELb1EN3c104HalfEfEEv12SSMParamsBwd
        .type           _Z25selective_scan_bwd_kernelI32Selective_Scan_bwd_kernel_traitsILi64ELi16ELb1ELb1ELb1ELb1ELb1EN3c104HalfEfEEv12SSMParamsBwd,@function
        .size           _Z25selective_scan_bwd_kernelI32Selective_Scan_bwd_kernel_traitsILi64ELi16ELb1ELb1ELb1ELb1ELb1EN3c104HalfEfEEv12SSMParamsBwd,(.L_x_10471 - _Z25selective_scan_bwd_kernelI32Selective_Scan_bwd_kernel_traitsILi64ELi16ELb1ELb1ELb1ELb1ELb1EN3c104HalfEfEEv12SSMParamsBwd)
        .other          _Z25selective_scan_bwd_kernelI32Selective_Scan_bwd_kernel_traitsILi64ELi16ELb1ELb1ELb1ELb1ELb1EN3c104HalfEfEEv12SSMParamsBwd,@"STO_CUDA_ENTRY STV_DEFAULT"
_Z25selective_scan_bwd_kernelI32Selective_Scan_bwd_kernel_traitsILi64ELi16ELb1ELb1ELb1ELb1ELb1EN3c104HalfEfEEv12SSMParamsBwd:
.text._Z25selective_scan_bwd_kernelI32Selective_Scan_bwd_kernel_traitsILi64ELi16ELb1ELb1ELb1ELb1ELb1EN3c104HalfEfEEv12SSMParamsBwd:
        /* <DEDUP_REMOVED lines=150> */
[----:B------:R-:W-:Y:S01]  /*0960*/  IMAD R8, R17, UR30, RZ ;  /* 0x0000001e11087c24 */ /* 0x000fe2000f8e02ff */
[C---:B------:R-:W-:Y:S01]  /*0970*/  IADD3 R9, PT, PT, R2.reuse, 0x80, RZ ;  /* 0x0000008002097810 */ /* 0x040fe20007ffe0ff */
[----:B------:R-:W-:Y:S01]  /*0980*/  IMAD R7, R11, UR29, R7 ;  /* 0x0000001d0b077c24 */ /* 0x000fe2000f8e0207 */
[C---:B------:R-:W-:Y:S01]  /*0990*/  IADD3 R11, PT, PT, R2.reuse, 0xc0, RZ ;  /* 0x000000c0020b7810 */ /* 0x040fe20007ffe0ff */
[C---:B------:R-:W-:Y:S01]  /*09a0*/  IMAD.WIDE.U32 R36, R39.reuse, UR14, R4 ;  /* 0x0000000e27247c25 */ /* 0x040fe2000f8e0004 */
[C---:B------:R-:W-:Y:S01]  /*09b0*/  SHF.L.U32 R5, R2.reuse, 0x4, RZ ;  /* 0x0000000402057819 */ /* 0x040fe200000006ff */
[----:B------:R-:W-:Y:S01]  /*09c0*/  UIADD3 UR7, UPT, UPT, UR6, 0x1080, URZ ;  /* 0x0000108006077890 */ /* 0x000fe2000fffe0ff */
[C---:B------:R-:W-:Y:S01]  /*09d0*/  IADD3 R17, PT, PT, R2.reuse, 0x180, RZ ;  /* 0x0000018002117810 */ /* 0x040fe20007ffe0ff */
[C---:B------:R-:W-:Y:S01]  /*09e0*/  IMAD R81, R39.reuse, UR31, R8 ;  /* 0x0000001f27517c24 */ /* 0x040fe2000f8e0208 */
[C---:B------:R-:W-:Y:S01]  /*09f0*/  IADD3 R23, PT, PT, R2.reuse, 0x280, RZ ;  /* 0x0000028002177810 */ /* 0x040fe20007ffe0ff */
[----:B------:R-:W-:Y:S01]  /*0a00*/  IMAD.WIDE.U32 R38, R39, UR30, R6 ;  /* 0x0000001e27267c25 */ /* 0x000fe2000f8e0006 */
        /* <DEDUP_REMOVED lines=51> */
.L_x_6561:
        /* <DEDUP_REMOVED lines=90> */
.L_x_6483:
[----:B------:R-:W-:Y:S05]  /*12e0*/  BSYNC.RECONVERGENT B0 ;  /* 0x0000000000007941 */ /* 0x000fea0003800200 */
.L_x_6482:
        /* <DEDUP_REMOVED lines=35> */
.L_x_6485:
[----:B------:R-:W-:Y:S05]  /*1520*/  BSYNC.RECONVERGENT B0 ;  /* 0x0000000000007941 */ /* 0x000fea0003800200 */
.L_x_6484:
        /* <DEDUP_REMOVED lines=35> */
.L_x_6487:
[----:B------:R-:W-:Y:S05]  /*1760*/  BSYNC.RECONVERGENT B0 ;  /* 0x0000000000007941 */ /* 0x000fea0003800200 */
.L_x_6486:
        /* <DEDUP_REMOVED lines=35> */
.L_x_6489:
[----:B------:R-:W-:Y:S05]  /*19a0*/  BSYNC.RECONVERGENT B0 ;  /* 0x0000000000007941 */ /* 0x000fea0003800200 */
.L_x_6488:
        /* <DEDUP_REMOVED lines=35> */
.L_x_6491:
[----:B------:R-:W-:Y:S05]  /*1be0*/  BSYNC.RECONVERGENT B0 ;  /* 0x0000000000007941 */ /* 0x000fea0003800200 */
.L_x_6490:
        /* <DEDUP_REMOVED lines=35> */
.L_x_6493:
[----:B------:R-:W-:Y:S05]  /*1e20*/  BSYNC.RECONVERGENT B0 ;  /* 0x0000000000007941 */ /* 0x000fea0003800200 */
.L_x_6492:
        /* <DEDUP_REMOVED lines=35> */
.L_x_6495:
[----:B------:R-:W-:Y:S05]  /*2060*/  BSYNC.RECONVERGENT B0 ;  /* 0x0000000000007941 */ /* 0x000fea0003800200 */
.L_x_6494:
        /* <DEDUP_REMOVED lines=35> */
.L_x_6497:
[----:B------:R-:W-:Y:S05]  /*22a0*/  BSYNC.RECONVERGENT B0 ;  /* 0x0000000000007941 */ /* 0x000fea0003800200 */
.L_x_6496:
        /* <DEDUP_REMOVED lines=35> */
.L_x_6499:
[----:B------:R-:W-:Y:S05]  /*24e0*/  BSYNC.RECONVERGENT B0 ;  /* 0x0000000000007941 */ /* 0x000fea0003800200 */
.L_x_6498:
        /* <DEDUP_REMOVED lines=35> */
.L_x_6501:
[----:B------:R-:W-:Y:S05]  /*2720*/  BSYNC.RECONVERGENT B0 ;  /* 0x0000000000007941 */ /* 0x000fea0003800200 */
.L_x_6500:
        /* <DEDUP_REMOVED lines=34> */
.L_x_6503:
[----:B------:R-:W-:Y:S05]  /*2950*/  BSYNC.RECONVERGENT B0 ;  /* 0x0000000000007941 */ /* 0x000fea0003800200 */
.L_x_6502:
        /* <DEDUP_REMOVED lines=32> */
.L_x_6505:
[----:B------:R-:W-:Y:S05]  /*2b60*/  BSYNC.RECONVERGENT B0 ;  /* 0x0000000000007941 */ /* 0x000fea0003800200 */
.L_x_6504:
        /* <DEDUP_REMOVED lines=32> */
.L_x_6507:
[----:B------:R-:W-:Y:S05]  /*2d70*/  BSYNC.RECONVERGENT B0 ;  /* 0x0000000000007941 */ /* 0x000fea0003800200 */
.L_x_6506:
        /* <DEDUP_REMOVED lines=32> */
.L_x_6509:
[----:B------:R-:W-:Y:S05]  /*2f80*/  BSYNC.RECONVERGENT B0 ;  /* 0x0000000000007941 */ /* 0x000fea0003800200 */
.L_x_6508:
        /* <DEDUP_REMOVED lines=32> */
.L_x_6511:
[----:B------:R-:W-:Y:S05]  /*3190*/  BSYNC.RECONVERGENT B0 ;  /* 0x0000000000007941 */ /* 0x000fea0003800200 */
.L_x_6510:
        /* <DEDUP_REMOVED lines=32> */
.L_x_6513:
[----:B------:R-:W-:Y:S05]  /*33a0*/  BSYNC.RECONVERGENT B0 ;  /* 0x0000000000007941 */ /* 0x000fea0003800200 */
.L_x_6512:
[----:B------:R-:W0:Y:S01]  /*33b0*/  LDCU.128 UR12, c[0x0][0x410] ;  /* 0x00008200ff0c77ac */ /* 0x000e220008000c00 */
[----:B------:R-:W2:Y:S01]  /*33c0*/  LDS.128 R12, [R83] ;  /* 0x00000000530c7984 */ /* 0x000ea20000000c00 */
[----:B------:R-:W3:Y:S03]  /*33d0*/  LDCU.64 UR32, c[0x0][0x488] ;  /* 0x00009100ff2077ac */ /* 0x000ee60008000a00 */
[----:B------:R-:W-:Y:S01]  /*33e0*/  LDS.128 R16, [R83+0x10] ;  /* 0x0000100053107984 */ /* 0x000fe20000000c00 */
[----:B------:R-:W-:Y:S01]  /*33f0*/  USHF.L.U32 UR6, UR6, 0xa, URZ ;  /* 0x0000000a06067899 */ /* 0x000fe200080006ff */
[----:B------:R-:W-:-:S03]  /*3400*/  UMOV UR7, URZ ;  /* 0x000000ff00077c82 */ /* 0x000fc60008000000 */
        /* <DEDUP_REMOVED lines=13> */
[----:B-1----:R-:W4:Y:S04]  /*34e0*/  LDG.E.128 R44, desc[UR26][R20.64] ;  /* 0x0000001a142c7981 */ /* 0x002f28000c1e1d00 */
[----:B------:R-:W5:Y:S01]  /*34f0*/  LDG.E.128 R48, desc[UR26][R20.64+0x200] ;  /* 0x0002001a14307981 */ /* 0x000f62000c1e1d00 */
[----:B---3--:R-:W-:-:S04]  /*3500*/  UIMAD.WIDE.U32 UR30, UR29, UR12, UR6 ;  /* 0x0000000c1d1e72a5 */ /* 0x008fc8000f8e0006 */
        /* <DEDUP_REMOVED lines=38> */
[--C-:B------:R-:W-:Y:S02]  /*3770*/  HADD2.F32 R44, -RZ, R23.reuse.H0_H0 ;  /* 0x20000017ff2c7230 */ /* 0x100fe40000004100 */
[----:B------:R-:W-:Y:S01]  /*3780*/  FMUL.FTZ R48, R47, -1.4426950216293334961 ;  /* 0xbfb8aa3b2f307820 */ /* 0x000fe20000410000 */
[----:B------:R-:W-:Y:S01]  /*3790*/  HADD2.F32 R46, -RZ, R23.H1_H1 ;  /* 0x30000017ff2e7230 */ /* 0x000fe20000004100 */
[----:B------:R0:W2:Y:S01]  /*37a0*/  MUFU.EX2 R21, R45 ;  /* 0x0000002d00157308 */ /* 0x0000a20000000800 */
[----:B----4-:R-:W-:Y:S02]  /*37b0*/  HADD2.F32 R120, -RZ, R25.H1_H1 ;  /* 0x30000019ff787230 */ /* 0x010fe40000004100 */
[----:B------:R-:W-:Y:S01]  /*37c0*/  FMUL.FTZ R23, R44, -1.4426950216293334961 ;  /* 0xbfb8aa3b2c177820 */ /* 0x000fe20000410000 */
[----:B------:R-:W-:Y:S01]  /*37d0*/  FMUL.FTZ R49, R112, -1.4426950216293334961 ;  /* 0xbfb8aa3b70317820 */ /* 0x000fe20000410000 */
[----:B------:R-:W4:Y:S01]  /*37e0*/  MUFU.EX2 R22, R22 ;  /* 0x0000001600167308 */ /* 0x000f220000000800 */
[----:B------:R-:W-:-:S02]  /*37f0*/  HADD2.F32 R154, -RZ, R16.H0_H0 ;  /* 0x20000010ff9a7230 */ /* 0x000fc40000004100 */
[----:B-1----:R-:W-:Y:S01]  /*3800*/  FMUL.FTZ R102, R0, -1.4426950216293334961 ;  /* 0xbfb8aa3b00667820 */ /* 0x002fe20000410000 */
[----:B------:R-:W-:Y:S01]  /*3810*/  HADD2.F32 R153, -RZ, R16.H1_H1 ;  /* 0x30000010ff997230 */ /* 0x000fe20000004100 */
[----:B------:R1:W-:Y:S01]  /*3820*/  MUFU.EX2 R103, R23 ;  /* 0x0000001700677308 */ /* 0x0003e20000000800 */
[--C-:B0-----:R-:W-:Y:S02]  /*3830*/  HADD2.F32 R45, -RZ, R24.reuse.H0_H0 ;  /* 0x20000018ff2d7230 */ /* 0x101fe40000004100 */
[----:B---3--:R-:W-:Y:S01]  /*3840*/  FADD.FTZ R20, R20, 1 ;  /* 0x3f80000014147421 */ /* 0x008fe20000010000 */
[----:B------:R-:W-:Y:S01]  /*3850*/  HADD2.F32 R24, -RZ, R24.H1_H1 ;  /* 0x30000018ff187230 */ /* 0x000fe20000004100 */
[----:B------:R-:W0:Y:S01]  /*3860*/  MUFU.EX2 R48, R48 ;  /* 0x0000003000307308 */ /* 0x000e220000000800 */
[--C-:B------:R-:W-:Y:S02]  /*3870*/  HADD2.F32 R152, -RZ, R17.reuse.H0_H0 ;  /* 0x20000011ff987230 */ /* 0x100fe40000004100 */
[----:B--2---:R-:W-:Y:S01]  /*3880*/  FADD.FTZ R122, R21, 1 ;  /* 0x3f800000157a7421 */ /* 0x004fe20000010000 */
[----:B------:R-:W-:Y:S01]  /*3890*/  HADD2.F32 R151, -RZ, R17.H1_H1 ;  /* 0x30000011ff977230 */ /* 0x000fe20000004100 */
[----:B------:R-:W-:Y:S01]  /*38a0*/  MUFU.RCP R121, R20 ;  /* 0x0000001400797308 */ /* 0x000fe20000001000 */
[----:B-1----:R-:W-:Y:S01]  /*38b0*/  FMUL.FTZ R23, R120, -1.4426950216293334961 ;  /* 0xbfb8aa3b78177820 */ /* 0x002fe20000410000 */
[----:B----4-:R-:W-:Y:S01]  /*38c0*/  FADD.FTZ R130, R22, 1 ;  /* 0x3f80000016827421 */ /* 0x010fe20000010000 */
[----:B------:R-:W-:-:S02]  /*38d0*/  HADD2.F32 R150, -RZ, R18.H0_H0 ;  /* 0x20000012ff967230 */ /* 0x000fc40000004100 */
[----:B------:R-:W-:Y:S01]  /*38e0*/  FMUL.FTZ R104, R46, -1.4426950216293334961 ;  /* 0xbfb8aa3b2e687820 */ /* 0x000fe20000410000 */
[----:B------:R-:W-:Y:S02]  /*38f0*/  HADD2.F32 R149, -RZ, R18.H1_H1 ;  /* 0x30000012ff957230 */ /* 0x000fe40000004100 */
[----:B------:R-:W-:Y:S01]  /*3900*/  FMUL.FTZ R106, R24, -1.4426950216293334961 ;  /* 0xbfb8aa3b186a7820 */ /* 0x000fe20000410000 */
[--C-:B------:R-:W-:Y:S01]  /*3910*/  HADD2.F32 R148, -RZ, R19.reuse.H0_H0 ;  /* 0x20000013ff947230 */ /* 0x100fe20000004100 */
[----:B------:R-:W1:Y:S01]  /*3920*/  MUFU.EX2 R108, R23 ;  /* 0x00000017006c7308 */ /* 0x000e620000000800 */
[----:B------:R-:W-:Y:S02]  /*3930*/  HADD2.F32 R147, -RZ, R19.H1_H1 ;  /* 0x30000013ff937230 */ /* 0x000fe40000004100 */
[----:B------:R-:W-:Y:S01]  /*3940*/  FMUL.FTZ R105, R45, -1.4426950216293334961 ;  /* 0xbfb8aa3b2d697820 */ /* 0x000fe20000410000 */
[----:B------:R-:W-:Y:S01]  /*3950*/  HADD2.F32 R50, -RZ, R25.H0_H0 ;  /* 0x20000019ff327230 */ /* 0x000fe20000004100 */
[----:B------:R-:W2:Y:S01]  /*3960*/  MUFU.RCP R122, R122 ;  /* 0x0000007a007a7308 */ /* 0x000ea20000001000 */
[----:B0-----:R-:W-:Y:S01]  /*3970*/  FADD.FTZ R48, R48, 1 ;  /* 0x3f80000030307421 */ /* 0x001fe20000010000 */
[----:B------:R-:W-:-:S02]  /*3980*/  HADD2.F32 R119, -RZ, R26.H0_H0 ;  /* 0x2000001aff777230 */ /* 0x000fc40000004100 */
[----:B------:R-:W-:Y:S01]  /*3990*/  FADD.FTZ R103, R103, 1 ;  /* 0x3f80000067677421 */ /* 0x000fe20000010000 */
[----:B------:R-:W-:Y:S01]  /*39a0*/  FMUL.FTZ R107, R50, -1.4426950216293334961 ;  /* 0xbfb8aa3b326b7820 */ /* 0x000fe20000410000 */
[----:B------:R-:W-:Y:S01]  /*39b0*/  HADD2.F32 R26, -RZ, R26.H1_H1 ;  /* 0x3000001aff1a7230 */ /* 0x000fe20000004100 */
[----:B------:R-:W-:Y:S01]  /*39c0*/  UIMAD.WIDE.U32 UR12, UR28, UR30, UR12 ;  /* 0x0000001e1c0c72a5 */ /* 0x000fe2000f8e000c */
[--C-:B------:R-:W-:Y:S01]  /*39d0*/  HADD2.F32 R25, -RZ, R27.reuse.H0_H0 ;  /* 0x2000001bff197230 */ /* 0x100fe20000004100 */
[----:B------:R-:W0:Y:S01]  /*39e0*/  MUFU.EX2 R49, R49 ;  /* 0x0000003100317308 */ /* 0x000e220000000800 */
[----:B------:R-:W-:Y:S02]  /*39f0*/  HADD2.F32 R27, -RZ, R27.H1_H1 ;  /* 0x3000001bff1b7230 */ /* 0x000fe40000004100 */
[----:B------:R-:W-:Y:S01]  /*3a00*/  FMUL.FTZ R110, R26, -1.4426950216293334961 ;  /* 0xbfb8aa3b1a6e7820 */ /* 0x000fe20000410000 */
[----:B------:R-:W-:Y:S01]  /*3a10*/  FMUL.FTZ R109, R119, -1.4426950216293334961 ;  /* 0xbfb8aa3b776d7820 */ /* 0x000fe20000410000 */
[----:B------:R-:W3:Y:S01]  /*3a20*/  MUFU.EX2 R102, R102 ;  /* 0x0000006600667308 */ /* 0x000ee20000000800 */
[----:B------:R-:W-:Y:S01]  /*3a30*/  FMUL.FTZ R111, R25, -1.4426950216293334961 ;  /* 0xbfb8aa3b196f7820 */ /* 0x000fe20000410000 */
[----:B------:R-:W-:Y:S01]  /*3a40*/  FMUL.FTZ R115, R27, -1.4426950216293334961 ;  /* 0xbfb8aa3b1b737820 */ /* 0x000fe20000410000 */
[----:B-1----:R-:W-:Y:S01]  /*3a50*/  FADD.FTZ R108, R108, 1 ;  /* 0x3f8000006c6c7421 */ /* 0x002fe20000010000 */
[----:B------:R-:W1:Y:S01]  /*3a60*/  MUFU.EX2 R104, R104 ;  /* 0x0000006800687308 */ /* 0x000e620000000800 */
[----:B------:R-:W-:-:S02]  /*3a70*/  HADD2.F32 R116, -RZ, R6.H1_H1 ;  /* 0x30000006ff747230 */ /* 0x000fc40000004100 */
[----:B--2---:R-:W-:Y:S01]  /*3a80*/  FADD.FTZ R14, -R122, 1 ;  /* 0x3f8000007a0e7421 */ /* 0x004fe20000010100 */
[--C-:B------:R-:W-:Y:S01]  /*3a90*/  HADD2.F32 R117, -RZ, R7.reuse.H0_H0 ;  /* 0x20000007ff757230 */ /* 0x100fe20000004100 */
[----:B------:R-:W2:Y:S01]  /*3aa0*/  MUFU.EX2 R106, R106 ;  /* 0x0000006a006a7308 */ /* 0x000ea20000000800 */
[----:B------:R-:W-:Y:S02]  /*3ab0*/  HADD2.F32 R138, -RZ, R7.H1_H1 ;  /* 0x30000007ff8a7230 */ /* 0x000fe40000004100 */
[----:B------:R-:W-:Y:S01]  /*3ac0*/  FFMA.FTZ R19, R113, R14, 1 ;  /* 0x3f80000071137423 */ /* 0x000fe2000001000e */
[----:B0-----:R-:W-:Y:S01]  /*3ad0*/  FADD.FTZ R49, R49, 1 ;  /* 0x3f80000031317421 */ /* 0x001fe20000010000 */
[----:B------:R-:W-:Y:S01]  /*3ae0*/  MUFU.RCP R124, R48 ;  /* 0x00000030007c7308 */ /* 0x000fe20000001000 */
[----:B------:R-:W-:Y:S01]  /*3af0*/  UIMAD UR13, UR28, UR31, UR13 ;  /* 0x0000001f1c0d72a4 */ /* 0x000fe2000f8e020d */
[----:B---3--:R-:W-:Y:S01]  /*3b00*/  FADD.FTZ R102, R102, 1 ;  /* 0x3f80000066667421 */ /* 0x008fe20000010000 */
[----:B------:R-:W-:Y:S01]  /*3b10*/  ULEA UR8, UP0, UR12, UR14, 0x1 ;  /* 0x0000000e0c087291 */ /* 0x000fe2000f8008ff */
[----:B------:R-:W-:Y:S01]  /*3b20*/  FMUL.FTZ R113, R113, R122 ;  /* 0x0000007a71717220 */ /* 0x000fe20000410000 */
[----:B-1----:R-:W-:-:S02]  /*3b30*/  FADD.FTZ R104, R104, 1 ;  /* 0x3f80000068687421 */ /* 0x002fc40000010000 */
[----:B------:R-:W-:Y:S01]  /*3b40*/  ULEA.HI.X UR12, UR12, UR15, UR13, 0x1, UP0 ;  /* 0x0000000f0c0c7291 */ /* 0x000fe200080f0c0d */
[----:B------:R-:W0:Y:S01]  /*3b50*/  MUFU.EX2 R105, R105 ;  /* 0x0000006900697308 */ /* 0x000e220000000800 */
[----:B------:R-:W-:Y:S01]  /*3b60*/  UISETP.NE.U32.AND UP0, UPT, UR32, URZ, UPT ;  /* 0x000000ff2000728c */ /* 0x000fe2000bf05070 */
[----:B--2---:R-:W-:Y:S02]  /*3b70*/  FADD.FTZ R106, R106, 1 ;  /* 0x3f8000006a6a7421 */ /* 0x004fe40000010000 */
[----:B------:R-:W-:Y:S01]  /*3b80*/  MUFU.RCP R130, R130 ;  /* 0x0000008200827308 */ /* 0x000fe20000001000 */
[----:B------:R-:W-:-:S07]  /*3b90*/  UISETP.NE.AND.EX UP0, UPT, UR33, URZ, UPT, UP0 ;  /* 0x000000ff2100728c */ /* 0x000fce000bf05300 */
[----:B------:R-:W1:Y:S01]  /*3ba0*/  MUFU.EX2 R107, R107 ;  /* 0x0000006b006b7308 */ /* 0x000e620000000800 */
[----:B0-----:R-:W-:-:S03]  /*3bb0*/  FADD.FTZ R105, R105, 1 ;  /* 0x3f80000069697421 */ /* 0x001fc60000010000 */
[----:B------:R-:W-:Y:S08]  /*3bc0*/  MUFU.RCP R123, R49 ;  /* 0x00000031007b7308 */ /* 0x000ff00000001000 */
[----:B------:R-:W0:Y:S01]  /*3bd0*/  MUFU.EX2 R110, R110 ;  /* 0x0000006e006e7308 */ /* 0x000e220000000800 */
[----:B-1----:R-:W-:-:S03]  /*3be0*/  FADD.FTZ R107, R107, 1 ;  /* 0x3f8000006b6b7421 */ /* 0x002fc60000010000 */
[----:B------:R-:W1:Y:S04]  /*3bf0*/  MUFU.EX2 R111, R111 ;  /* 0x0000006f006f7308 */ /* 0x000e680000000800 */
[----:B------:R-:W-:Y:S01]  /*3c00*/  MUFU.RCP R129, R103 ;  /* 0x0000006700817308 */ /* 0x000fe20000001000 */
[----:B0-----:R-:W-:-:S07]  /*3c10*/  FADD.FTZ R110, R110, 1 ;  /* 0x3f8000006e6e7421 */ /* 0x001fce0000010000 */
[----:B------:R-:W-:Y:S01]  /*3c20*/  MUFU.RCP R127, R102 ;  /* 0x00000066007f7308 */ /* 0x000fe20000001000 */
[----:B-1----:R-:W-:-:S07]  /*3c30*/  FADD.FTZ R111, R111, 1 ;  /* 0x3f8000006f6f7421 */ /* 0x002fce0000010000 */
[----:B------:R-:W0:Y:S08]  /*3c40*/  MUFU.RCP R131, R104 ;  /* 0x0000006800837308 */ /* 0x000e300000001000 */
[----:B------:R-:W-:Y:S08]  /*3c50*/  MUFU.RCP R133, R106 ;  /* 0x0000006a00857308 */ /* 0x000ff00000001000 */
[----:B------:R-:W1:Y:S01]  /*3c60*/  MUFU.EX2 R109, R109 ;  /* 0x0000006d006d7308 */ /* 0x000e620000000800 */
[----:B0-----:R-:W-:-:S03]  /*3c70*/  FADD.FTZ R49, -R131, 1 ;  /* 0x3f80000083317421 */ /* 0x001fc60000010100 */
[----:B------:R-:W0:Y:S01]  /*3c80*/  MUFU.EX2 R115, R115 ;  /* 0x0000007300737308 */ /* 0x000e220000000800 */
[C---:B------:R-:W-:Y:S01]  /*3c90*/  FFMA.FTZ R49, R46.reuse, R49, 1 ;  /* 0x3f8000002e317423 */ /* 0x040fe20000010031 */
[----:B------:R-:W-:Y:S02]  /*3ca0*/  FMUL.FTZ R46, R46, R131 ;  /* 0x000000832e2e7220 */ /* 0x000fe40000410000 */
[----:B------:R-:W-:Y:S01]  /*3cb0*/  MUFU.RCP R132, R105 ;  /* 0x0000006900847308 */ /* 0x000fe20000001000 */
[----:B-1----:R-:W-:-:S07]  /*3cc0*/  FADD.FTZ R109, R109, 1 ;  /* 0x3f8000006d6d7421 */ /* 0x002fce0000010000 */
[----:B------:R1:W2:Y:S01]  /*3cd0*/  MUFU.RCP R137, R108 ;  /* 0x0000006c00897308 */ /* 0x0002a20000001000 */
[----:B0-----:R-:W-:-:S07]  /*3ce0*/  FADD.FTZ R115, R115, 1 ;  /* 0x3f80000073737421 */ /* 0x001fce0000010000 */
[----:B------:R-:W-:Y:S01]  /*3cf0*/  MUFU.RCP R135, R107 ;  /* 0x0000006b00877308 */ /* 0x000fe20000001000 */
[----:B-1----:R-:W-:-:S07]  /*3d00*/  HADD2.F32 R108, -RZ, R4.H1_H1 ;  /* 0x30000004ff6c7230 */ /* 0x002fce0000004100 */
[----:B------:R0:W-:Y:S01]  /*3d10*/  MUFU.RCP R159, R110 ;  /* 0x0000006e009f7308 */ /* 0x0001e20000001000 */
[----:B--2---:R-:W-:-:S04]  /*3d20*/  FADD.FTZ R103, -R137, 1 ;  /* 0x3f80000089677421 */ /* 0x004fc80000010100 */
[C---:B------:R-:W-:Y:S01]  /*3d30*/  FFMA.FTZ R103, R120.reuse, R103, 1 ;  /* 0x3f80000078677423 */ /* 0x040fe20000010067 */
[----:B------:R-:W-:Y:S02]  /*3d40*/  FMUL.FTZ R120, R120, R137 ;  /* 0x0000008978787220 */ /* 0x000fe40000410000 */
[----:B------:R1:W-:Y:S01]  /*3d50*/  MUFU.RCP R146, R111 ;  /* 0x0000006f00927308 */ /* 0x0003e20000001000 */
[----:B0-----:R-:W-:-:S07]  /*3d60*/  HADD2.F32 R110, -RZ, R5.H1_H1 ;  /* 0x30000005ff6e7230 */ /* 0x001fce0000004100 */
[----:B------:R0:W-:Y:S01]  /*3d70*/  MUFU.RCP R134, R109 ;  /* 0x0000006d00867308 */ /* 0x0001e20000001000 */
[----:B-1----:R-:W-:-:S07]  /*3d80*/  HADD2.F32 R111, -RZ, R5.H0_H0 ;  /* 0x20000005ff6f7230 */ /* 0x002fce0000004100 */
[----:B------:R1:W2:Y:S01]  /*3d90*/  MUFU.RCP R160, R115 ;  /* 0x0000007300a07308 */ /* 0x0002a20000001000 */
[----:B0-----:R-:W-:Y:S02]  /*3da0*/  HADD2.F32 R109, -RZ, R4.H0_H0 ;  /* 0x20000004ff6d7230 */ /* 0x001fe40000004100 */
[----:B-1----:R-:W-:Y:S02]  /*3db0*/  HADD2.F32 R115, -RZ, R6.H0_H0 ;  /* 0x20000006ff737230 */ /* 0x002fe40000004100 */
[----:B--2---:R-:W-:-:S04]  /*3dc0*/  FADD.FTZ R106, -R160, 1 ;  /* 0x3f800000a06a7421 */ /* 0x004fc80000010100 */
[C---:B------:R-:W-:Y:S01]  /*3dd0*/  FFMA.FTZ R106, R27.reuse, R106, 1 ;  /* 0x3f8000001b6a7423 */ /* 0x040fe2000001006a */
[----:B------:R-:W-:Y:S01]  /*3de0*/  FMUL.FTZ R27, R27, R160 ;  /* 0x000000a01b1b7220 */ /* 0x000fe20000410000 */
[----:B-----5:R-:W-:Y:S04]  /*3df0*/  STS.128 [R82], R28 ;  /* 0x0000001c52007388 */ /* 0x020fe80000000c00 */
[----:B------:R0:W-:Y:S01]  /*3e00*/  STS.128 [R82+0x200], R32 ;  /* 0x0002002052007388 */ /* 0x0001e20000000c00 */
[----:B------:R-:W-:-:S03]  /*3e10*/  NOP ;  /* 0x0000000000007918 */ /* 0x000fc60000000000 */
[----:B------:R-:W1:Y:S01]  /*3e20*/  LDS.128 R20, [R83] ;  /* 0x0000000053147984 */ /* 0x000e620000000c00 */
[----:B0-----:R-:W-:Y:S02]  /*3e30*/  HADD2.F32 R32, -RZ, R12.H1_H1 ;  /* 0x3000000cff207230 */ /* 0x001fe40000004100 */
[--C-:B------:R-:W-:Y:S02]  /*3e40*/  HADD2.F32 R35, -RZ, R13.reuse.H0_H0 ;  /* 0x2000000dff237230 */ /* 0x100fe40000004100 */
[----:B------:R-:W-:Y:S02]  /*3e50*/  HADD2.F32 R34, -RZ, R13.H1_H1 ;  /* 0x3000000dff227230 */ /* 0x000fe40000004100 */
[----:B------:R-:W-:Y:S01]  /*3e60*/  FADD.FTZ R13, -R121, 1 ;  /* 0x3f800000790d7421 */ /* 0x000fe20000010100 */
[----:B------:R-:W-:-:S03]  /*3e70*/  FMUL.FTZ R161, R32, R113 ;  /* 0x0000007120a17220 */ /* 0x000fc60000410000 */
[C---:B------:R-:W-:Y:S01]  /*3e80*/  FFMA.FTZ R17, R118.reuse, R13, 1 ;  /* 0x3f80000076117423 */ /* 0x040fe2000001000d */
[----:B------:R-:W-:Y:S01]  /*3e90*/  FMUL.FTZ R118, R118, R121 ;  /* 0x0000007976767220 */ /* 0x000fe20000410000 */
[--C-:B-1----:R-:W-:Y:S02]  /*3ea0*/  HADD2.F32 R28, -RZ, R20.reuse.H0_H0 ;  /* 0x20000014ff1c7230 */ /* 0x102fe40000004100 */
[----:B------:R-:W-:Y:S02]  /*3eb0*/  HADD2.F32 R29, -RZ, R20.H1_H1 ;  /* 0x30000014ff1d7230 */ /* 0x000fe40000004100 */
[--C-:B------:R-:W-:Y:S02]  /*3ec0*/  HADD2.F32 R30, -RZ, R21.reuse.H0_H0 ;  /* 0x20000015ff1e7230 */ /* 0x100fe40000004100 */
[----:B------:R-:W-:Y:S01]  /*3ed0*/  FMUL.FTZ R12, R163, R28 ;  /* 0x0000001ca30c7220 */ /* 0x000fe20000410000 */
[----:B------:R-:W-:Y:S02]  /*3ee0*/  HADD2.F32 R33, -RZ, R22.H0_H0 ;  /* 0x20000016ff217230 */ /* 0x000fe40000004100 */
[----:B------:R-:W-:Y:S01]  /*3ef0*/  FMUL.FTZ R15, R32, R29 ;  /* 0x0000001d200f7220 */ /* 0x000fe20000410000 */
[----:B------:R-:W-:-:S02]  /*3f00*/  HADD2.F32 R31, -RZ, R21.H1_H1 ;  /* 0x30000015ff1f7230 */ /* 0x000fc40000004100 */
[----:B------:R-:W-:Y:S01]  /*3f10*/  FMUL.FTZ R16, R121, R12 ;  /* 0x0000000c79107220 */ /* 0x000fe20000410000 */
[----:B------:R-:W-:Y:S02]  /*3f20*/  HADD2.F32 R126, -RZ, R22.H1_H1 ;  /* 0x30000016ff7e7230 */ /* 0x000fe40000004100 */
[----:B------:R-:W-:Y:S01]  /*3f30*/  FMUL.FTZ R18, R122, R15 ;  /* 0x0000000f7a127220 */ /* 0x000fe20000410000 */
[--C-:B------:R-:W-:Y:S01]  /*3f40*/  HADD2.F32 R125, -RZ, R23.reuse.H0_H0 ;  /* 0x20000017ff7d7230 */ /* 0x100fe20000004100 */
[----:B------:R-:W0:Y:S01]  /*3f50*/  LDS.128 R12, [R83+0x10] ;  /* 0x00001000530c7984 */ /* 0x000e220000000c00 */
[----:B------:R-:W-:Y:S01]  /*3f60*/  FMUL.FTZ R16, R16, R17 ;  /* 0x0000001110107220 */ /* 0x000fe20000410000 */
        /* <DEDUP_REMOVED lines=38> */
[----:B0-----:R-:W-:-:S02]  /*41d0*/  HADD2.F32 R141, -RZ, R13.H0_H0 ;  /* 0x2000000dff8d7230 */ /* 0x001fc40000004100 */
[----:B------:R-:W-:Y:S01]  /*41e0*/  FMUL.FTZ R47, R47, R124 ;  /* 0x0000007c2f2f7220 */ /* 0x000fe20000410000 */
[----:B------:R-:W-:Y:S02]  /*41f0*/  HADD2.F32 R140, -RZ, R13.H1_H1 ;  /* 0x3000000dff8c7230 */ /* 0x000fe40000004100 */
[----:B------:R-:W-:Y:S01]  /*4200*/  FADD.FTZ R13, -R133, 1 ;  /* 0x3f800000850d7421 */ /* 0x000fe20000010100 */
[----:B------:R-:W-:Y:S02]  /*4210*/  HADD2.F32 R139, -RZ, R12.H0_H0 ;  /* 0x2000000cff8b7230 */ /* 0x000fe40000004100 */
[----:B------:R-:W-:Y:S01]  /*4220*/  FMUL.FTZ R22, R152, R141 ;  /* 0x0000008d98167220 */ /* 0x000fe20000410000 */
[--C-:B------:R-:W-:Y:S02]  /*4230*/  HADD2.F32 R145, -RZ, R15.reuse.H0_H0 ;  /* 0x2000000fff917230 */ /* 0x100fe40000004100 */
[----:B------:R-:W-:Y:S01]  /*4240*/  FMUL.FTZ R48, R151, R140 ;  /* 0x0000008c97307220 */ /* 0x000fe20000410000 */
[----:B------:R-:W-:-:S02]  /*4250*/  HADD2.F32 R144, -RZ, R15.H1_H1 ;  /* 0x3000000fff907230 */ /* 0x000fc40000004100 */
[----:B------:R-:W-:Y:S01]  /*4260*/  FFMA.FTZ R15, R24, R13, 1 ;  /* 0x3f800000180f7423 */ /* 0x000fe2000001000d */
[----:B------:R-:W-:Y:S02]  /*4270*/  HADD2.F32 R136, -RZ, R12.H1_H1 ;  /* 0x3000000cff887230 */ /* 0x000fe40000004100 */
[----:B------:R-:W-:Y:S01]  /*4280*/  FADD.FTZ R12, -R132, 1 ;  /* 0x3f800000840c7421 */ /* 0x000fe20000010100 */
[----:B------:R-:W-:Y:S01]  /*4290*/  FMUL.FTZ R13, R154, R139 ;  /* 0x0000008b9a0d7220 */ /* 0x000fe20000410000 */
[--C-:B------:R-:W-:Y:S02]  /*42a0*/  HADD2.F32 R143, -RZ, R14.reuse.H0_H0 ;  /* 0x2000000eff8f7230 */ /* 0x100fe40000004100 */
[----:B------:R-:W-:Y:S01]  /*42b0*/  FMUL.FTZ R48, R137, R48 ;  /* 0x0000003089307220 */ /* 0x000fe20000410000 */
[----:B------:R-:W-:Y:S02]  /*42c0*/  HADD2.F32 R142, -RZ, R14.H1_H1 ;  /* 0x3000000eff8e7230 */ /* 0x000fe40000004100 */
        /* <DEDUP_REMOVED lines=34> */
[--C-:B------:R-:W-:Y:S01]  /*44f0*/  HADD2.F32 R103, -RZ, R9.reuse.H0_H0 ;  /* 0x20000009ff677230 */ /* 0x100fe20000004100 */
[----:B------:R-:W-:Y:S01]  /*4500*/  MOV R8, UR8 ;  /* 0x0000000800087c02 */ /* 0x000fe20008000f00 */
[----:B------:R-:W-:Y:S01]  /*4510*/  HADD2.F32 R102, -RZ, R9.H1_H1 ;  /* 0x30000009ff667230 */ /* 0x000fe20000004100 */
[----:B------:R-:W-:Y:S01]  /*4520*/  MOV R9, UR12 ;  /* 0x0000000c00097c02 */ /* 0x000fe20008000f00 */
[----:B------:R0:W-:Y:S01]  /*4530*/  STS.128 [R83+0x10], R20 ;  /* 0x0000101453007388 */ /* 0x0001e20000000c00 */
[----:B------:R-:W-:-:S03]  /*4540*/  NOP ;  /* 0x0000000000007918 */ /* 0x000fc60000000000 */
[----:B------:R-:W1:Y:S01]  /*4550*/  LDS.128 R12, [R82] ;  /* 0x00000000520c7984 */ /* 0x000e620000000c00 */
[----:B------:R-:W-:-:S04]  /*4560*/  IMAD.WIDE.U32 R8, R78, 0x10, R8 ;  /* 0x000000104e087825 */ /* 0x000fc800078e0008 */
[----:B------:R-:W-:Y:S01]  /*4570*/  FFMA.FTZ R84, R163, R49, R84 ;  /* 0x00000031a3547223 */ /* 0x000fe20000010054 */
[----:B------:R-:W-:Y:S01]  /*4580*/  FMUL.FTZ R112, R112, R123 ;  /* 0x0000007b70707220 */ /* 0x000fe20000410000 */
[----:B------:R-:W2:Y:S01]  /*4590*/  LDS.128 R4, [R82+0x200] ;  /* 0x0002000052047984 */ /* 0x000ea20000000c00 */
[--C-:B------:R-:W-:Y:S02]  /*45a0*/  HADD2.F32 R107, -RZ, R11.reuse.H0_H0 ;  /* 0x2000000bff6b7230 */ /* 0x100fe40000004100 */
[----:B------:R-:W-:Y:S01]  /*45b0*/  FMUL.FTZ R160, R35, R47 ;  /* 0x0000002f23a07220 */ /* 0x000fe20000410000 */
[----:B------:R-:W-:Y:S02]  /*45c0*/  HADD2.F32 R106, -RZ, R11.H1_H1 ;  /* 0x3000000bff6a7230 */ /* 0x000fe40000004100 */
[----:B------:R-:W-:Y:S01]  /*45d0*/  FFMA.FTZ R11, R161, R48, R84 ;  /* 0x00000030a10b7223 */ /* 0x000fe20000010054 */
        /* <DEDUP_REMOVED lines=25> */
[----:B0-----:R-:W-:Y:S01]  /*4770*/  FFMA.FTZ R21, R159, R102, R10 ;  /* 0x000000669f157223 */ /* 0x001fe2000001000a */
        /* <DEDUP_REMOVED lines=46> */
.L_x_6514:
        /* <DEDUP_REMOVED lines=13> */
[-C--:B------:R-:W-:Y:S01]  /*4b30*/  FMUL.FTZ R165, R163, R42.reuse ;  /* 0x0000002aa3a57220 */ /* 0x080fe20000410000 */
[-C--:B------:R-:W-:Y:S01]  /*4b40*/  FMUL.FTZ R162, R161, R42.reuse ;  /* 0x0000002aa1a27220 */ /* 0x080fe20000410000 */
[-C--:B------:R-:W-:Y:S01]  /*4b50*/  FMUL.FTZ R167, R160, R42.reuse ;  /* 0x0000002aa0a77220 */ /* 0x080fe20000410000 */
[----:B------:R-:W-:Y:S01]  /*4b60*/  FFMA.FTZ R0, R154, R109, R5 ;  /* 0x0000006d9a007223 */ /* 0x000fe20000010005 */
[-C--:B------:R-:W-:Y:S01]  /*4b70*/  FMUL.FTZ R164, R159, R42.reuse ;  /* 0x0000002a9fa47220 */ /* 0x080fe20000410000 */
[----:B------:R-:W-:Y:S01]  /*4b80*/  FMUL.FTZ R169, R158, R42 ;  /* 0x0000002a9ea97220 */ /* 0x000fe20000410000 */
[----:B--2---:R-:W-:Y:S01]  /*4b90*/  UISETP.GE.AND UP0, UPT, UR8, 0x1, UPT ;  /* 0x000000010800788c */ /* 0x004fe2000bf06270 */
        /* <DEDUP_REMOVED lines=10> */
[CC--:B------:R-:W-:Y:S01]  /*4c40*/  FMUL.FTZ R143, R150.reuse, R42.reuse ;  /* 0x0000002a968f7220 */ /* 0x0c0fe20000410000 */
[-C--:B------:R-:W-:Y:S01]  /*4c50*/  FMUL.FTZ R144, R149, R42.reuse ;  /* 0x0000002a95907220 */ /* 0x080fe20000410000 */
[----:B------:R-:W-:Y:S01]  /*4c60*/  FFMA.FTZ R0, R150, R115, R5 ;  /* 0x0000007396007223 */ /* 0x000fe20000010005 */
[-C--:B------:R-:W-:Y:S01]  /*4c70*/  FMUL.FTZ R145, R148, R42.reuse ;  /* 0x0000002a94917220 */ /* 0x080fe20000410000 */
[----:B------:R-:W-:-:S02]  /*4c80*/  FMUL.FTZ R146, R147, R42 ;  /* 0x0000002a93927220 */ /* 0x000fc40000410000 */
        /* <DEDUP_REMOVED lines=8> */
[----:B------:R-:W-:Y:S01]  /*4d10*/  HFMA2 R137, -RZ, RZ, 0, 0 ;  /* 0x00000000ff897431 */ /* 0x000fe200000001ff */
[----:B------:R-:W-:Y:S01]  /*4d20*/  IADD3 R46, P1, PT, R38, UR6, RZ ;  /* 0x00000006262e7c10 */ /* 0x000fe2000ff3e0ff */
[----:B------:R-:W1:Y:S01]  /*4d30*/  LDCU UR34, c[0x0][0x394] ;  /* 0x00007280ff2277ac */ /* 0x000e620008000800 */
[----:B------:R-:W-:Y:S02]  /*4d40*/  IADD3.X R45, PT, PT, RZ, R80, RZ, P0, !PT ;  /* 0x00000050ff2d7210 */ /* 0x000fe400007fe4ff */
        /* <DEDUP_REMOVED lines=10> */
[----:B------:R-:W-:-:S07]  /*4df0*/  UMOV UR8, URZ ;  /* 0x000000ff00087c82 */ /* 0x000fce0008000000 */
[----:B------:R-:W0:Y:S08]  /*4e00*/  LDC.64 R32, c[0x0][0x4d0] ;  /* 0x00013400ff207b82 */ /* 0x000e300000000a00 */
[----:B-1-34-:R-:W0:Y:S02]  /*4e10*/  LDC.64 R34, c[0x0][0x4f0] ;  /* 0x00013c00ff227b82 */ /* 0x01ae240000000a00 */
.L_x_6560:
[----:B0-----:R-:W-:-:S04]  /*4e20*/  IMAD.WIDE.U32 R4, R118, UR8, RZ ;  /* 0x0000000876047c25 */ /* 0x001fc8000f8e00ff */
[----:B------:R-:W-:Y:S01]  /*4e30*/  IMAD R5, R119, UR8, R5 ;  /* 0x0000000877057c24 */ /* 0x000fe2000f8e0205 */
[----:B------:R-:W-:-:S04]  /*4e40*/  LEA R8, P0, R4, R53, 0x1 ;  /* 0x0000003504087211 */ /* 0x000fc800078008ff */
[----:B------:R-:W-:-:S03]  /*4e50*/  LEA.HI.X R9, R4, R54, R5, 0x1, P0 ;  /* 0x0000003604097211 */ /* 0x000fc600000f0c05 */
[----:B------:R-:W-:-:S05]  /*4e60*/  IMAD.WIDE.U32 R8, R78, 0x10, R8 ;  /* 0x000000104e087825 */ /* 0x000fca00078e0008 */
[----:B---3--:R-:W3:Y:S04]  /*4e70*/  LDG.E.128 R20, desc[UR26][R8.64] ;  /* 0x0000001a08147981 */ /* 0x008ee8000c1e1d00 */
[----:B----4-:R-:W4:Y:S01]  /*4e80*/  LDG.E.128 R24, desc[UR26][R8.64+0x200] ;  /* 0x0002001a08187981 */ /* 0x010f22000c1e1d00 */
[----:B------:R-:W-:Y:S02]  /*4e90*/  MOV R4, UR16 ;  /* 0x0000001000047c02 */ /* 0x000fe40008000f00 */
[----:B------:R-:W-:Y:S02]  /*4ea0*/  MOV R7, UR18 ;  /* 0x0000001200077c02 */ /* 0x000fe40008000f00 */
[----:B------:R-:W-:Y:S02]  /*4eb0*/  MOV R6, R4 ;  /* 0x0000000400067202 */ /* 0x000fe40000000f00 */
[----:B------:R-:W-:Y:S01]  /*4ec0*/  MOV R5, UR17 ;  /* 0x0000001100057c02 */ /* 0x000fe20008000f00 */
[----:B------:R-:W-:-:S04]  /*4ed0*/  IMAD.WIDE.U32 R4, R120, UR8, RZ ;  /* 0x0000000878047c25 */ /* 0x000fc8000f8e00ff */
[----:B------:R-:W-:-:S04]  /*4ee0*/  IMAD.WIDE.U32 R6, R30, UR8, R6 ;  /* 0x000000081e067c25 */ /* 0x000fc8000f8e0006 */
[----:B-1----:R-:W-:Y:S01]  /*4ef0*/  IMAD R0, R31, UR8, R7 ;  /* 0x000000081f007c24 */ /* 0x002fe2000f8e0207 */
[----:B--2---:R-:W-:Y:S01]  /*4f00*/  LEA R50, P0, R6, R28, 0x2 ;  /* 0x0000001c06327211 */ /* 0x004fe200078010ff */
[----:B------:R-:W-:-:S03]  /*4f10*/  IMAD R5, R121, UR8, R5 ;  /* 0x0000000879057c24 */ /* 0x000fc6000f8e0205 */
[----:B------:R-:W-:Y:S02]  /*4f20*/  LEA.HI.X R51, R6, R29, R0, 0x2, P0 ;  /* 0x0000001d06337211 */ /* 0x000fe400000f1400 */
[----:B------:R-:W-:-:S03]  /*4f30*/  LEA R6, P0, R4, R55, 0x1 ;  /* 0x0000003704067211 */ /* 0x000fc600078008ff */
[----:B------:R-:W2:Y:S01]  /*4f40*/  LDG.E R50, desc[UR26][R50.64] ;  /* 0x0000001a32327981 */ /* 0x000ea2000c1e1900 */
[----:B------:R-:W-:-:S03]  /*4f50*/  LEA.HI.X R7, R4, R56, R5, 0x1, P0 ;  /* 0x0000003804077211 */ /* 0x000fc600000f0c05 */
[----:B------:R-:W-:Y:S01]  /*4f60*/  IMAD.WIDE.U32 R112, R78, 0x10, R6 ;  /* 0x000000104e707825 */ /* 0x000fe200078e0006 */
[----:B---3--:R-:W-:Y:S04]  /*4f70*/  STS.128 [R82], R20 ;  /* 0x0000001452007388 */ /* 0x008fe80000000c00 */
[----:B----4-:R-:W-:Y:S01]  /*4f80*/  STS.128 [R82+0x200], R24 ;  /* 0x0002001852007388 */ /* 0x010fe20000000c00 */
[----:B------:R-:W-:-:S03]  /*4f90*/  NOP ;  /* 0x0000000000007918 */ /* 0x000fc60000000000 */
[----:B------:R-:W3:Y:S04]  /*4fa0*/  LDG.E.128 R12, desc[UR26][R112.64] ;  /* 0x0000001a700c7981 */ /* 0x000ee8000c1e1d00 */
[----:B------:R0:W4:Y:S04]  /*4fb0*/  LDG.E.128 R16, desc[UR26][R112.64+0x200] ;  /* 0x0002001a70107981 */ /* 0x000128000c1e1d00 */
[----:B------:R-:W1:Y:S04]  /*4fc0*/  LDS.128 R4, [R83] ;  /* 0x0000000053047984 */ /* 0x000e680000000c00 */
[----:B------:R-:W0:Y:S01]  /*4fd0*/  LDS.128 R8, [R83+0x10] ;  /* 0x0000100053087984 */ /* 0x000e220000000c00 */
[----:B------:R-:W5:Y:S01]  /*4fe0*/  S2UR UR14, SR_CgaCtaId ;  /* 0x00000000000e79c3 */ /* 0x000f620000008800 */
[----:B------:R-:W-:Y:S01]  /*4ff0*/  ULEA UR12, UR19, 0xffffff00, 0x8 ;  /* 0xffffff00130c7891 */ /* 0x000fe2000f8e40ff */
[----:B--2---:R-:W-:-:S03]  /*5000*/  FMUL.FTZ R178, R50, 1.4426950216293334961 ;  /* 0x3fb8aa3b32b27820 */ /* 0x004fc60000410000 */
[----:B------:R-:W-:Y:S01]  /*5010*/  ULOP3.LUT UR12, UR12, 0x100, URZ, 0xc0, !UPT ;  /* 0x000001000c0c7892 */ /* 0x000fe2000f8ec0ff */
[----:B------:R-:W-:-:S03]  /*5020*/  FMUL.FTZ R221, R178, R100 ;  /* 0x00000064b2dd7220 */ /* 0x000fc60000410000 */
[----:B------:R-:W-:Y:S01]  /*5030*/  UIADD3 UR12, UPT, UPT, UR12, UR8, URZ ;  /* 0x000000080c0c7290 */ /* 0x000fe2000fffe0ff */
[----:B------:R-:W-:Y:S01]  /*5040*/  FMUL.FTZ R0, R178, R99 ;  /* 0x00000063b2007220 */ /* 0x000fe20000410000 */
[----:B------:R-:W-:Y:S01]  /*5050*/  UMOV UR13, 0x400 ;  /* 0x00000400000d7882 */ /* 0x000fe20000000000 */
[----:B------:R-:W-:Y:S01]  /*5060*/  ISETP.NE.AND P1, PT, R2, RZ, PT ;  /* 0x000000ff0200720c */ /* 0x000fe20003f25270 */
[C---:B------:R-:W-:Y:S01]  /*5070*/  FMUL.FTZ R176, R178.reuse, R98 ;  /* 0x00000062b2b07220 */ /* 0x040fe20000410000 */
[----:B------:R-:W2:Y:S01]  /*5080*/  MUFU.EX2 R221, R221 ;  /* 0x000000dd00dd7308 */ /* 0x000ea20000000800 */
        /* <DEDUP_REMOVED lines=11> */
[----:B-----5:R-:W-:Y:S01]  /*5140*/  ULEA UR13, UR14, UR13, 0x18 ;  /* 0x0000000d0e0d7291 */ /* 0x020fe2000f8ec0ff */
[----:B------:R-:W-:Y:S01]  /*5150*/  ISETP.NE.AND P0, PT, R2, 0x3f, PT ;  /* 0x0000003f0200780c */ /* 0x000fe20003f05270 */
[----:B------:R-:W0:Y:S01]  /*5160*/  MUFU.EX2 R0, R0 ;  /* 0x0000000000007308 */ /* 0x000e220000000800 */
[----:B-1----:R-:W-:-:S02]  /*5170*/  HADD2.F32 R24, -RZ, R4.H0_H0 ;  /* 0x20000004ff187230 */ /* 0x002fc40000004100 */
[----:B------:R-:W-:Y:S01]  /*5180*/  HADD2.F32 R26, -RZ, R4.H1_H1 ;  /* 0x30000004ff1a7230 */ /* 0x000fe20000004100 */
[----:B------:R-:W-:Y:S01]  /*5190*/  SEL R4, R57, UR12, P1 ;  /* 0x0000000c39047c07 */ /* 0x000fe20008800000 */
[----:B------:R-:W1:Y:S01]  /*51a0*/  MUFU.EX2 R176, R176 ;  /* 0x000000b000b07308 */ /* 0x000e620000000800 */
[----:B------:R-:W-:-:S03]  /*51b0*/  HADD2.F32 R51, -RZ, R7.H1_H1 ;  /* 0x30000007ff337230 */ /* 0x000fc60000004100 */
[----:B------:R-:W1:Y:S01]  /*51c0*/  MUFU.EX2 R177, R177 ;  /* 0x000000b100b17308 */ /* 0x000e620000000800 */
[----:B------:R-:W-:-:S03]  /*51d0*/  LEA R180, R4, UR13, 0x2 ;  /* 0x0000000d04b47c11 */ /* 0x000fc6000f8e10ff */
[----:B------:R-:W1:Y:S01]  /*51e0*/  MUFU.EX2 R188, R188 ;  /* 0x000000bc00bc7308 */ /* 0x000e620000000800 */
[----:B------:R-:W-:-:S03]  /*51f0*/  FMUL.FTZ R181, R178, R95 ;  /* 0x0000005fb2b57220 */ /* 0x000fc60000410000 */
[----:B------:R-:W1:Y:S01]  /*5200*/  MUFU.EX2 R211, R211 ;  /* 0x000000d300d37308 */ /* 0x000e620000000800 */
[----:B0-----:R-:W-:-:S03]  /*5210*/  HADD2.F32 R113, -RZ, R8.H1_H1 ;  /* 0x30000008ff717230 */ /* 0x001fc60000004100 */
        /* <DEDUP_REMOVED lines=9> */
[----:B------:R-:W-:-:S02]  /*52b0*/  HADD2.F32 R27, -RZ, R8.H0_H0 ;  /* 0x20000008ff1b7230 */ /* 0x000fc40000004100 */
[----:B------:R-:W-:Y:S02]  /*52c0*/  HADD2.F32 R172, -RZ, R9.H1_H1 ;  /* 0x30000009ffac7230 */ /* 0x000fe40000004100 */
[----:B------:R-:W-:Y:S01]  /*52d0*/  FMUL.FTZ R193, R116, R87 ;  /* 0x0000005774c17220 */ /* 0x000fe20000410000 */
[----:B------:R-:W-:Y:S02]  /*52e0*/  HADD2.F32 R25, -RZ, R5.H0_H0 ;  /* 0x20000005ff197230 */ /* 0x000fe40000004100 */
[----:B------:R-:W-:Y:S01]  /*52f0*/  FMUL.FTZ R194, R117, R86 ;  /* 0x0000005675c27220 */ /* 0x000fe20000410000 */
[----:B------:R-:W-:Y:S02]  /*5300*/  HADD2.F32 R174, -RZ, R10.H1_H1 ;  /* 0x3000000affae7230 */ /* 0x000fe40000004100 */
[----:B------:R-:W-:Y:S02]  /*5310*/  HADD2.F32 R173, -RZ, R11.H0_H0 ;  /* 0x2000000bffad7230 */ /* 0x000fe40000004100 */
[----:B------:R-:W-:Y:S01]  /*5320*/  FMUL.FTZ R196, R138, R85 ;  /* 0x000000558ac47220 */ /* 0x000fe20000410000 */
[----:B------:R-:W-:-:S02]  /*5330*/  HADD2.F32 R112, -RZ, R9.H0_H0 ;  /* 0x20000009ff707230 */ /* 0x000fc40000004100 */
[----:B------:R-:W-:Y:S02]  /*5340*/  HADD2.F32 R175, -RZ, R11.H1_H1 ;  /* 0x3000000bffaf7230 */ /* 0x000fe40000004100 */
[----:B------:R-:W-:Y:S01]  /*5350*/  FMUL.FTZ R187, R48, R99 ;  /* 0x0000006330bb7220 */ /* 0x000fe20000410000 */
[----:B------:R-:W-:Y:S01]  /*5360*/  HADD2.F32 R170, -RZ, R10.H0_H0 ;  /* 0x2000000affaa7230 */ /* 0x000fe20000004100 */
[----:B------:R5:W0:Y:S01]  /*5370*/  MUFU.EX2 R11, R181 ;  /* 0x000000b5000b7308 */ /* 0x000a220000000800 */
[----:B------:R-:W-:Y:S01]  /*5380*/  FMUL.FTZ R184, R102, R97 ;  /* 0x0000006166b87220 */ /* 0x000fe20000410000 */
[----:B------:R-:W-:Y:S01]  /*5390*/  FMUL.FTZ R183, R105, R96 ;  /* 0x0000006069b77220 */ /* 0x000fe20000410000 */
[----:B------:R-:W-:Y:S01]  /*53a0*/  FMUL.FTZ R182, R104, R95 ;  /* 0x0000005f68b67220 */ /* 0x000fe20000410000 */
[----:B------:R1:W0:Y:S01]  /*53b0*/  MUFU.EX2 R10, R179 ;  /* 0x000000b3000a7308 */ /* 0x0002220000000800 */
[----:B------:R-:W-:Y:S01]  /*53c0*/  BSSY.RECONVERGENT B0, `(.L_x_6516) ;  /* 0x0000051000007945 */ /* 0x000fe20003800200 */
[----:B-----5:R-:W-:Y:S01]  /*53d0*/  FMUL.FTZ R181, R107, R94 ;  /* 0x0000005e6bb57220 */ /* 0x020fe20000410000 */
[----:B------:R-:W-:Y:S01]  /*53e0*/  FMUL.FTZ R187, R26, R187 ;  /* 0x000000bb1abb7220 */ /* 0x000fe20000410000 */
[----:B---3--:R-:W-:Y:S04]  /*53f0*/  STS.128 [R82+0x840], R12 ;  /* 0x0008400c52007388 */ /* 0x008fe80000000c00 */
[----:B----4-:R3:W-:Y:S01]  /*5400*/  STS.128 [R82+0xa40], R16 ;  /* 0x000a401052007388 */ /* 0x0107e20000000c00 */
[----:B------:R-:W-:-:S03]  /*5410*/  NOP ;  /* 0x0000000000007918 */ /* 0x000fc60000000000 */
[----:B------:R-:W4:Y:S04]  /*5420*/  LDS.128 R20, [R83+0x840] ;  /* 0x0008400053147984 */ /* 0x000f280000000c00 */
[----:B------:R-:W5:Y:S01]  /*5430*/  LDS.128 R12, [R83+0x850] ;  /* 0x00085000530c7984 */ /* 0x000f620000000c00 */
[----:B---3--:R-:W-:Y:S02]  /*5440*/  HADD2.F32 R18, -RZ, R7.H0_H0 ;  /* 0x20000007ff127230 */ /* 0x008fe40000004100 */
[--C-:B------:R-:W-:Y:S02]  /*5450*/  HADD2.F32 R16, -RZ, R6.reuse.H0_H0 ;  /* 0x20000006ff107230 */ /* 0x100fe40000004100 */
[----:B------:R-:W-:Y:S01]  /*5460*/  HADD2.F32 R19, -RZ, R6.H1_H1 ;  /* 0x30000006ff137230 */ /* 0x000fe20000004100 */
[----:B--2---:R2:W-:Y:S01]  /*5470*/  STS [R180+0x35c0], R221 ;  /* 0x0035c0ddb4007388 */ /* 0x0045e20000000800 */
[----:B------:R-:W-:-:S02]  /*5480*/  HADD2.F32 R17, -RZ, R5.H1_H1 ;  /* 0x30000005ff117230 */ /* 0x000fc40000004100 */
[----:B------:R-:W-:Y:S01]  /*5490*/  FMUL.FTZ R183, R16, R183 ;  /* 0x000000b710b77220 */ /* 0x000fe20000410000 */
[----:B------:R-:W-:Y:S01]  /*54a0*/  FMUL.FTZ R181, R18, R181 ;  /* 0x000000b512b57220 */ /* 0x000fe20000410000 */
[----:B------:R-:W-:Y:S01]  /*54b0*/  FMUL.FTZ R182, R19, R182 ;  /* 0x000000b613b67220 */ /* 0x000fe20000410000 */
[----:B------:R-:W-:Y:S01]  /*54c0*/  FMUL.FTZ R184, R17, R184 ;  /* 0x000000b811b87220 */ /* 0x000fe20000410000 */
[----:B--2---:R-:W-:-:S04]  /*54d0*/  FMUL.FTZ R180, R106, R93 ;  /* 0x0000005d6ab47220 */ /* 0x004fc80000410000 */
[----:B------:R-:W-:Y:S01]  /*54e0*/  FMUL.FTZ R180, R51, R180 ;  /* 0x000000b433b47220 */ /* 0x000fe20000410000 */
[--C-:B----4-:R-:W-:Y:S02]  /*54f0*/  HADD2.F32 R7, -RZ, R22.reuse.H0_H0 ;  /* 0x20000016ff077230 */ /* 0x110fe40000004100 */
[----:B------:R-:W-:Y:S02]  /*5500*/  HADD2.F32 R190, -RZ, R22.H1_H1 ;  /* 0x30000016ffbe7230 */ /* 0x000fe40000004100 */
[----:B------:R-:W-:Y:S01]  /*5510*/  FMUL.FTZ R22, R108, R91 ;  /* 0x0000005b6c167220 */ /* 0x000fe20000410000 */
[--C-:B------:R-:W-:Y:S02]  /*5520*/  HADD2.F32 R4, -RZ, R20.reuse.H0_H0 ;  /* 0x20000014ff047230 */ /* 0x100fe40000004100 */
[----:B------:R-:W-:Y:S02]  /*5530*/  HADD2.F32 R6, -RZ, R20.H1_H1 ;  /* 0x30000014ff067230 */ /* 0x000fe40000004100 */
[----:B------:R-:W-:Y:S01]  /*5540*/  FMUL.FTZ R20, R109, R92 ;  /* 0x0000005c6d147220 */ /* 0x000fe20000410000 */
[----:B-----5:R-:W-:-:S02]  /*5550*/  HADD2.F32 R215, -RZ, R15.H0_H0 ;  /* 0x2000000fffd77230 */ /* 0x020fc40000004100 */
[----:B------:R-:W-:Y:S02]  /*5560*/  HADD2.F32 R214, -RZ, R15.H1_H1 ;  /* 0x3000000fffd67230 */ /* 0x000fe40000004100 */
[----:B------:R-:W-:Y:S01]  /*5570*/  FMUL.FTZ R15, R110, R89 ;  /* 0x000000596e0f7220 */ /* 0x000fe20000410000 */
[----:B------:R-:W-:Y:S02]  /*5580*/  HADD2.F32 R192, -RZ, R23.H1_H1 ;  /* 0x30000017ffc07230 */ /* 0x000fe40000004100 */
[----:B------:R-:W-:Y:S02]  /*5590*/  HADD2.F32 R189, -RZ, R12.H0_H0 ;  /* 0x2000000cffbd7230 */ /* 0x000fe40000004100 */
[--C-:B------:R-:W-:Y:S02]  /*55a0*/  HADD2.F32 R213, -RZ, R14.reuse.H0_H0 ;  /* 0x2000000effd57230 */ /* 0x100fe40000004100 */
[----:B------:R-:W-:Y:S02]  /*55b0*/  HADD2.F32 R212, -RZ, R14.H1_H1 ;  /* 0x3000000effd47230 */ /* 0x000fe40000004100 */
[----:B------:R-:W-:Y:S01]  /*55c0*/  FMUL.FTZ R14, R103, R98 ;  /* 0x00000062670e7220 */ /* 0x000fe20000410000 */
[----:B------:R-:W-:-:S02]  /*55d0*/  HADD2.F32 R12, -RZ, R12.H1_H1 ;  /* 0x3000000cff0c7230 */ /* 0x000fc40000004100 */
[--C-:B------:R-:W-:Y:S02]  /*55e0*/  HADD2.F32 R191, -RZ, R13.reuse.H0_H0 ;  /* 0x2000000dffbf7230 */ /* 0x100fe40000004100 */
[----:B------:R-:W-:Y:S02]  /*55f0*/  HADD2.F32 R210, -RZ, R13.H1_H1 ;  /* 0x3000000dffd27230 */ /* 0x000fe40000004100 */
[----:B------:R-:W-:Y:S01]  /*5600*/  FMUL.FTZ R13, R49, R100 ;  /* 0x00000064310d7220 */ /* 0x000fe20000410000 */
[--C-:B------:R-:W-:Y:S02]  /*5610*/  HADD2.F32 R5, -RZ, R21.reuse.H0_H0 ;  /* 0x20000015ff057230 */ /* 0x100fe40000004100 */
[----:B------:R-:W-:Y:S01]  /*5620*/  FMUL.FTZ R178, R113, R22 ;  /* 0x0000001671b27220 */ /* 0x000fe20000410000 */
[----:B------:R-:W-:Y:S02]  /*5630*/  HADD2.F32 R8, -RZ, R21.H1_H1 ;  /* 0x30000015ff087230 */ /* 0x000fe40000004100 */
[----:B------:R-:W-:Y:S01]  /*5640*/  FMUL.FTZ R21, R115, R88 ;  /* 0x0000005873157220 */ /* 0x000fe20000410000 */
[----:B------:R-:W-:-:S02]  /*5650*/  HADD2.F32 R9, -RZ, R23.H0_H0 ;  /* 0x20000017ff097230 */ /* 0x000fc40000004100 */
        /* <DEDUP_REMOVED lines=27> */
[----:B0-----:R-:W-:Y:S05]  /*5810*/  @P0 BRA `(.L_x_6517) ;  /* 0x0000000000240947 */ /* 0x001fea0003800000 */
        /* <DEDUP_REMOVED lines=9> */
.L_x_6517:
[----:B------:R-:W-:-:S06]  /*58b0*/  LEA R228, R2, UR13, 0x2 ;  /* 0x0000000d02e47c11 */ /* 0x000fcc000f8e10ff */
[----:B------:R-:W0:Y:S02]  /*58c0*/  LDS R228, [R228+0x3dc4] ;  /* 0x003dc400e4e47984 */ /* 0x000e240000000800 */
.L_x_6518:
[----:B------:R-:W-:Y:S05]  /*58d0*/  BSYNC.RECONVERGENT B0 ;  /* 0x0000000000007941 */ /* 0x000fea0003800200 */
.L_x_6516:
        /* <DEDUP_REMOVED lines=78> */
.L_x_6577:
[----:B------:R-:W-:Y:S01]  /*5dc0*/  ISETP.GE.AND P3, PT, R101, 0x10, PT ;  /* 0x000000106500780c */ /* 0x000fe20003f66270 */
[----:B----4-:R-:W-:Y:S01]  /*5dd0*/  FFMA.FTZ R5, R7, R5, R4 ;  /* 0x0000000507057223 */ /* 0x010fe20000010004 */
[----:B------:R-:W-:-:S04]  /*5de0*/  UMOV UR12, 0xffffffff ;  /* 0xffffffff000c7882 */ /* 0x000fc80000000000 */
[----:B------:R-:W-:-:S07]  /*5df0*/  FSEL R210, R4, R5, !P3 ;  /* 0x0000000504d27208 */ /* 0x000fce0005800000 */
[----:B--23--:R-:W-:Y:S01]  /*5e00*/  @P3 FMUL.FTZ R7, R7, R212 ;  /* 0x000000d407073220 */ /* 0x00cfe20000410000 */
[----:B------:R-:W-:Y:S06]  /*5e10*/  BRA.DIV UR12, `(.L_x_6521) ;  /* 0x0000003a0c887947 */ /* 0x000fec000b800000 */
.L_x_6580:
[----:B------:R-:W-:-:S03]  /*5e20*/  UMOV UR12, 0xffffffff ;  /* 0xffffffff000c7882 */ /* 0x000fc60000000000 */
[----:B------:R-:W-:Y:S05]  /*5e30*/  BRA.DIV UR12, `(.L_x_6522) ;  /* 0x0000003a0ca87947 */ /* 0x000fea000b800000 */
.L_x_6583:
[----:B------:R-:W-:-:S03]  /*5e40*/  UMOV UR12, 0xffffffff ;  /* 0xffffffff000c7882 */ /* 0x000fc60000000000 */
[----:B------:R-:W-:Y:S05]  /*5e50*/  BRA.DIV UR12, `(.L_x_6523) ;  /* 0x0000003a0cc87947 */ /* 0x000fea000b800000 */
[----:B------:R2:W3:Y:S04]  /*5e60*/  SHFL.UP PT, R212, R7, 0x1, RZ ;  /* 0x0420000007d47989 */ /* 0x0004e800000e00ff */
[----:B------:R2:W4:Y:S04]  /*5e70*/  SHFL.UP PT, R213, R210, 0x1, RZ ;  /* 0x04200000d2d57989 */ /* 0x00052800000e00ff */
[----:B-----5:R2:W0:Y:S04]  /*5e80*/  SHFL.IDX PT, R4, R8, RZ, 0x1f ;  /* 0x00001fff08047589 */ /* 0x02042800000e0000 */
[----:B------:R2:W0:Y:S02]  /*5e90*/  SHFL.IDX PT, R5, R9, RZ, 0x1f ;  /* 0x00001fff09057589 */ /* 0x00042400000e0000 */
.L_x_6589:
[----:B--2---:R-:W2:Y:S01]  /*5ea0*/  LDS.64 R6, [R79+0x31b0] ;  /* 0x0031b0004f067984 */ /* 0x004ea20000000a00 */
[C---:B0--34-:R-:W-:Y:S01]  /*5eb0*/  @P1 FFMA.FTZ R5, R212.reuse, R5, R213 ;  /* 0x00000005d4051223 */ /* 0x059fe200000100d5 */
[----:B------:R-:W-:-:S03]  /*5ec0*/  @P1 FMUL.FTZ R4, R212, R4 ;  /* 0x00000004d4041220 */ /* 0x000fc60000410000 */
[-C--:B--2---:R-:W-:Y:S01]  /*5ed0*/  FFMA.FTZ R7, R5, R6.reuse, R7 ;  /* 0x0000000605077223 */ /* 0x084fe20000010007 */
[----:B------:R-:W-:-:S05]  /*5ee0*/  FMUL.FTZ R6, R4, R6 ;  /* 0x0000000604067220 */ /* 0x000fca0000410000 */
[----:B------:R3:W-:Y:S02]  /*5ef0*/  STS.128 [R79+0x31b0], R4 ;  /* 0x0031b0044f007388 */ /* 0x0007e40000000c00 */
.L_x_6519:
[----:B------:R-:W-:Y:S05]  /*5f00*/  WARPSYNC.ALL ;  /* 0x0000000000007948 */ /* 0x000fea0003800000 */
[----:B------:R-:W-:Y:S01]  /*5f10*/  BAR.SYNC.DEFER_BLOCKING 0x0 ;  /* 0x0000000000007b1d */ /* 0x000fe20000010000 */
[C---:B0123--:R-:W-:Y:S01]  /*5f20*/  FMUL.FTZ R5, R203.reuse, R228 ;  /* 0x000000e4cb057220 */ /* 0x04ffe20000410000 */
[----:B------:R-:W-:Y:S01]  /*5f30*/  FFMA.FTZ R6, R203, R227, R12 ;  /* 0x000000e3cb067223 */ /* 0x000fe2000001000c */
        /* <DEDUP_REMOVED lines=13> */
[----:B------:R-:W-:-:S03]  /*6010*/  HFMA2 R8, -RZ, RZ, 1.875, 0 ;  /* 0x3f800000ff087431 */ /* 0x000fc600000001ff */
[----:B------:R-:W-:Y:S01]  /*6020*/  FFMA.FTZ R6, R206, R6, R193 ;  /* 0x00000006ce067223 */ /* 0x000fe200000100c1 */
[----:B------:R-:W0:Y:S03]  /*6030*/  LDS R4, [R61+0x31b4] ;  /* 0x0031b4003d047984 */ /* 0x000e260000000800 */
[----:B------:R-:W-:Y:S02]  /*6040*/  FFMA.FTZ R6, R209, R6, R194 ;  /* 0x00000006d1067223 */ /* 0x000fe400000100c2 */
[----:B------:R-:W1:Y:S02]  /*6050*/  @!P1 LDS.64 R8, [UR12+0x3ec0] ;  /* 0x003ec00cff089984 */ /* 0x000e640008000a00 */
[----:B------:R-:W-:-:S04]  /*6060*/  FFMA.FTZ R6, R208, R6, R195 ;  /* 0x00000006d0067223 */ /* 0x000fc800000100c3 */
[----:B------:R-:W-:Y:S01]  /*6070*/  FFMA.FTZ R6, R211, R6, R196 ;  /* 0x00000006d3067223 */ /* 0x000fe200000100c4 */
[----:B0-----:R-:W-:Y:S01]  /*6080*/  FFMA.FTZ R221, R221, R4, R186 ;  /* 0x00000004dddd7223 */ /* 0x001fe200000100ba */
        /* <DEDUP_REMOVED lines=8> */
[C---:B------:R-:W-:Y:S01]  /*6110*/  FMUL.FTZ R4, R188.reuse, R5 ;  /* 0x00000005bc047220 */ /* 0x040fe20000410000 */
[C---:B------:R-:W-:Y:S02]  /*6120*/  FFMA.FTZ R5, R188.reuse, R6, R197 ;  /* 0x00000006bc057223 */ /* 0x040fe400000100c5 */
[C---:B------:R-:W-:Y:S01]  /*6130*/  FFMA.FTZ R216, R11.reuse, R217, R182 ;  /* 0x000000d90bd87223 */ /* 0x040fe200000100b6 */
        /* <DEDUP_REMOVED lines=73> */
.L_x_6606:
        /* <DEDUP_REMOVED lines=10> */
.L_x_6524:
        /* <DEDUP_REMOVED lines=31> */
[----:B------:R-:W-:Y:S01]  /*6860*/  FMUL.FTZ R223, R148, R223 ;  /* 0x000000df94df7220 */ /* 0x000fe20000410000 */
[----:B------:R-:W-:Y:S01]  /*6870*/  BSSY.RECONVERGENT B0, `(.L_x_6526) ;  /* 0x000008d000007945 */ /* 0x000fe20003800200 */
        /* <DEDUP_REMOVED lines=13> */
[----:B------:R-:W-:-:S04]  /*6950*/  IMAD.WIDE.U32 R10, R32, UR8, R44 ;  /* 0x00000008200a7c25 */ /* 0x000fc8000f8e002c */
[----:B------:R-:W-:Y:S01]  /*6960*/  FFMA.FTZ R177, R177, R190, R200 ;  /* 0x000000beb1b17223 */ /* 0x000fe200000100c8 */
[----:B------:R-:W-:Y:S01]  /*6970*/  IMAD R5, R33, UR8, R11 ;  /* 0x0000000821057c24 */ /* 0x000fe2000f8e020b */
[----:B------:R-:W-:Y:S01]  /*6980*/  LEA R4, P0, R10, UR30, 0x2 ;  /* 0x0000001e0a047c11 */ /* 0x000fe2000f8010ff */
[----:B------:R-:W-:Y:S01]  /*6990*/  FMUL.FTZ R199, R190, R97 ;  /* 0x00000061bec77220 */ /* 0x000fe20000410000 */
[----:B------:R-:W-:Y:S01]  /*69a0*/  FFMA.FTZ R201, R176, R177, R201 ;  /* 0x000000b1b0c97223 */ /* 0x000fe200000100c9 */
[----:B------:R-:W-:Y:S02]  /*69b0*/  P2R R176, PR, RZ, 0x8 ;  /* 0x00000008ffb07803 */ /* 0x000fe40000000000 */
[----:B------:R-:W-:Y:S01]  /*69c0*/  LEA.HI.X R5, R10, UR31, R5, 0x2, P0 ;  /* 0x0000001f0a057c11 */ /* 0x000fe200080f1405 */
[----:B------:R-:W-:Y:S01]  /*69d0*/  FFMA.FTZ R195, R0, R201, R13 ;  /* 0x000000c900c37223 */ /* 0x000fe2000001000d */
[----:B------:R-:W-:-:S04]  /*69e0*/  IMAD.WIDE.U32 R12, R34, UR8, R46 ;  /* 0x00000008220c7c25 */ /* 0x000fc8000f8e002e */
[----:B------:R-:W-:Y:S01]  /*69f0*/  FADD.FTZ R0, -R186, R221 ;  /* 0x000000ddba007221 */ /* 0x000fe20000010100 */
[----:B------:R-:W-:Y:S01]  /*6a00*/  FMUL.FTZ R197, R201, R99 ;  /* 0x00000063c9c57220 */ /* 0x000fe20000410000 */
[----:B------:R-:W-:Y:S01]  /*6a10*/  FMUL.FTZ R11, R195, R100 ;  /* 0x00000064c30b7220 */ /* 0x000fe20000410000 */
[----:B------:R-:W-:Y:S01]  /*6a20*/  IMAD R7, R35, UR8, R13 ;  /* 0x0000000823077c24 */ /* 0x000fe2000f8e020d */
[----:B------:R-:W-:Y:S01]  /*6a30*/  LEA R6, P1, R12, UR32, 0x2 ;  /* 0x000000200c067c11 */ /* 0x000fe2000f8210ff */
[----:B------:R-:W-:Y:S01]  /*6a40*/  FMUL.FTZ R227, R102, R199 ;  /* 0x000000c766e37220 */ /* 0x000fe20000410000 */
[-C--:B------:R-:W-:Y:S01]  /*6a50*/  FFMA.FTZ R10, R0, R11.reuse, RZ ;  /* 0x0000000b000a7223 */ /* 0x080fe200000100ff */
[----:B------:R-:W-:Y:S01]  /*6a60*/  FMUL.FTZ R13, R49, R11 ;  /* 0x0000000b310d7220 */ /* 0x000fe20000410000 */
[----:B------:R-:W-:Y:S01]  /*6a70*/  LEA.HI.X R7, R12, UR33, R7, 0x2, P1 ;  /* 0x000000210c077c11 */ /* 0x000fe200088f1407 */
[----:B------:R-:W-:Y:S01]  /*6a80*/  FMUL.FTZ R12, R177, R98 ;  /* 0x00000062b10c7220 */ /* 0x000fe20000410000 */
[-C--:B------:R-:W-:Y:S01]  /*6a90*/  FFMA.FTZ R10, R187, R197.reuse, R10 ;  /* 0x000000c5bb0a7223 */ /* 0x080fe2000001000a */
[----:B------:R-:W-:Y:S01]  /*6aa0*/  FMUL.FTZ R197, R48, R197 ;  /* 0x000000c530c57220 */ /* 0x000fe20000410000 */
[----:B------:R0:W-:Y:S01]  /*6ab0*/  STS [R58], R13 ;  /* 0x0000000d3a007388 */ /* 0x0001e20000000800 */
[-C--:B------:R-:W-:Y:S01]  /*6ac0*/  FMUL.FTZ R11, R103, R12.reuse ;  /* 0x0000000c670b7220 */ /* 0x080fe20000410000 */
[----:B-1----:R-:W-:Y:S01]  /*6ad0*/  FFMA.FTZ R9, R185, R12, R10 ;  /* 0x0000000cb9097223 */ /* 0x002fe2000001000a */
[----:B------:R-:W-:Y:S01]  /*6ae0*/  FMUL.FTZ R10, R193, R96 ;  /* 0x00000060c10a7220 */ /* 0x000fe20000410000 */
[----:B------:R-:W-:Y:S01]  /*6af0*/  FMUL.FTZ R12, R211, R94 ;  /* 0x0000005ed30c7220 */ /* 0x000fe20000410000 */
[----:B------:R1:W-:Y:S01]  /*6b00*/  STS [R60+0x4], R197 ;  /* 0x000004c53c007388 */ /* 0x0003e20000000800 */
[----:B------:R-:W-:Y:S01]  /*6b10*/  FFMA.FTZ R8, R184, R199, R9 ;  /* 0x000000c7b8087223 */ /* 0x000fe20000010009 */
[----:B------:R-:W-:-:S02]  /*6b20*/  FMUL.FTZ R199, R188, R95 ;  /* 0x0000005fbcc77220 */ /* 0x000fc40000410000 */
[----:B------:R2:W-:Y:S01]  /*6b30*/  STS [R60+0xc], R227 ;  /* 0x00000ce33c007388 */ /* 0x0005e20000000800 */
[-C--:B------:R-:W-:Y:S01]  /*6b40*/  FFMA.FTZ R9, R183, R10.reuse, R8 ;  /* 0x0000000ab7097223 */ /* 0x080fe20000010008 */
[----:B0-----:R-:W-:Y:S01]  /*6b50*/  FMUL.FTZ R13, R105, R10 ;  /* 0x0000000a690d7220 */ /* 0x001fe20000410000 */
[----:B------:R-:W-:Y:S01]  /*6b60*/  FMUL.FTZ R10, R209, R92 ;  /* 0x0000005cd10a7220 */ /* 0x000fe20000410000 */
[----:B------:R0:W-:Y:S01]  /*6b70*/  STS [R60+0x8], R11 ;  /* 0x0000080b3c007388 */ /* 0x0001e20000000800 */
[-C--:B------:R-:W-:Y:S01]  /*6b80*/  FFMA.FTZ R8, R182, R199.reuse, R9 ;  /* 0x000000c7b6087223 */ /* 0x080fe20000010009 */
[----:B-1----:R-:W-:Y:S01]  /*6b90*/  FMUL.FTZ R197, R104, R199 ;  /* 0x000000c768c57220 */ /* 0x002fe20000410000 */
[----:B------:R-:W-:Y:S01]  /*6ba0*/  FMUL.FTZ R199, R208, R93 ;  /* 0x0000005dd0c77220 */ /* 0x000fe20000410000 */
[----:B------:R1:W-:Y:S01]  /*6bb0*/  STS [R60+0x10], R13 ;  /* 0x0000100d3c007388 */ /* 0x0003e20000000800 */
[----:B------:R-:W-:Y:S01]  /*6bc0*/  FFMA.FTZ R9, R181, R12, R8 ;  /* 0x0000000cb5097223 */ /* 0x000fe20000010008 */
[----:B--2---:R-:W-:-:S02]  /*6bd0*/  FMUL.FTZ R227, R206, R91 ;  /* 0x0000005bcee37220 */ /* 0x004fc40000410000 */
[----:B------:R2:W-:Y:S01]  /*6be0*/  STS [R60+0x14], R197 ;  /* 0x000014c53c007388 */ /* 0x0005e20000000800 */
[-C--:B------:R-:W-:Y:S01]  /*6bf0*/  FFMA.FTZ R8, R180, R199.reuse, R9 ;  /* 0x000000c7b4087223 */ /* 0x080fe20000010009 */
[----:B0-----:R-:W-:Y:S01]  /*6c00*/  FMUL.FTZ R11, R107, R12 ;  /* 0x0000000c6b0b7220 */ /* 0x001fe20000410000 */
[----:B------:R-:W-:Y:S01]  /*6c10*/  FMUL.FTZ R199, R106, R199 ;  /* 0x000000c76ac77220 */ /* 0x000fe20000410000 */
[----:B------:R-:W-:Y:S01]  /*6c20*/  FMUL.FTZ R12, R205, R88 ;  /* 0x00000058cd0c7220 */ /* 0x000fe20000410000 */
[-C--:B------:R-:W-:Y:S01]  /*6c30*/  FFMA.FTZ R9, R179, R10.reuse, R8 ;  /* 0x0000000ab3097223 */ /* 0x080fe20000010008 */
[----:B-1----:R-:W-:Y:S01]  /*6c40*/  FMUL.FTZ R13, R109, R10 ;  /* 0x0000000a6d0d7220 */ /* 0x002fe20000410000 */
[----:B------:R-:W-:Y:S01]  /*6c50*/  FMUL.FTZ R10, R207, R90 ;  /* 0x0000005acf0a7220 */ /* 0x000fe20000410000 */
[----:B------:R0:W-:Y:S01]  /*6c60*/  STS [R60+0x18], R11 ;  /* 0x0000180b3c007388 */ /* 0x0001e20000000800 */
[-C--:B------:R-:W-:Y:S01]  /*6c70*/  FFMA.FTZ R8, R178, R227.reuse, R9 ;  /* 0x000000e3b2087223 */ /* 0x080fe20000010009 */
[----:B--2---:R-:W-:Y:S01]  /*6c80*/  FMUL.FTZ R197, R108, R227 ;  /* 0x000000e36cc57220 */ /* 0x004fe20000410000 */
[----:B------:R-:W-:Y:S01]  /*6c90*/  FMUL.FTZ R227, R191, R89 ;  /* 0x00000059bfe37220 */ /* 0x000fe20000410000 */
[----:B------:R1:W-:Y:S01]  /*6ca0*/  STS [R60+0x1c], R199 ;  /* 0x00001cc73c007388 */ /* 0x0003e20000000800 */
[----:B------:R-:W-:-:S03]  /*6cb0*/  FFMA.FTZ R9, R23, R10, R8 ;  /* 0x0000000a17097223 */ /* 0x000fc60000010008 */
[----:B------:R2:W-:Y:S01]  /*6cc0*/  STS [R60+0x24], R197 ;  /* 0x000024c53c007388 */ /* 0x0005e20000000800 */
[-C--:B------:R-:W-:Y:S01]  /*6cd0*/  FFMA.FTZ R8, R22, R227.reuse, R9 ;  /* 0x000000e316087223 */ /* 0x080fe20000010009 */
[----:B0-----:R-:W-:Y:S01]  /*6ce0*/  FMUL.FTZ R11, R111, R10 ;  /* 0x0000000a6f0b7220 */ /* 0x001fe20000410000 */
[----:B------:R-:W-:Y:S01]  /*6cf0*/  FMUL.FTZ R10, R203, R86 ;  /* 0x00000056cb0a7220 */ /* 0x000fe20000410000 */
[----:B------:R0:W-:Y:S01]  /*6d00*/  STS [R60+0x20], R13 ;  /* 0x0000200d3c007388 */ /* 0x0001e20000000800 */
[----:B------:R-:W-:Y:S01]  /*6d10*/  FFMA.FTZ R9, R21, R12, R8 ;  /* 0x0000000c15097223 */ /* 0x000fe20000010008 */
[----:B-1----:R-:W-:Y:S01]  /*6d20*/  FMUL.FTZ R199, R110, R227 ;  /* 0x000000e36ec77220 */ /* 0x002fe20000410000 */
[----:B------:R-:W-:Y:S01]  /*6d30*/  FMUL.FTZ R227, R228, R85 ;  /* 0x00000055e4e37220 */ /* 0x000fe20000410000 */
[----:B------:R1:W-:Y:S01]  /*6d40*/  STS [R60+0x28], R11 ;  /* 0x0000280b3c007388 */ /* 0x0003e20000000800 */
[----:B--2---:R-:W-:-:S03]  /*6d50*/  FMUL.FTZ R197, R189, R87 ;  /* 0x00000057bdc57220 */ /* 0x004fc60000410000 */
[----:B------:R2:W-:Y:S01]  /*6d60*/  STS [R60+0x2c], R199 ;  /* 0x00002cc73c007388 */ /* 0x0005e20000000800 */
[-C--:B------:R-:W-:Y:S01]  /*6d70*/  FFMA.FTZ R8, R20, R197.reuse, R9 ;  /* 0x000000c514087223 */ /* 0x080fe20000010009 */
[----:B0-----:R-:W-:Y:S01]  /*6d80*/  FMUL.FTZ R13, R115, R12 ;  /* 0x0000000c730d7220 */ /* 0x001fe20000410000 */
[----:B------:R-:W-:Y:S01]  /*6d90*/  FMUL.FTZ R197, R116, R197 ;  /* 0x000000c574c57220 */ /* 0x000fe20000410000 */
[-C--:B-1----:R-:W-:Y:S01]  /*6da0*/  FMUL.FTZ R11, R117, R10.reuse ;  /* 0x0000000a750b7220 */ /* 0x082fe20000410000 */
[----:B------:R-:W-:Y:S02]  /*6db0*/  FFMA.FTZ R9, R15, R10, R8 ;  /* 0x0000000a0f097223 */ /* 0x000fe40000010008 */
[----:B------:R-:W-:Y:S01]  /*6dc0*/  STS [R60+0x30], R13 ;  /* 0x0000300d3c007388 */ /* 0x000fe20000000800 */
[-C--:B--2---:R-:W-:Y:S01]  /*6dd0*/  FMUL.FTZ R199, R138, R227.reuse ;  /* 0x000000e38ac77220 */ /* 0x084fe20000410000 */
[----:B------:R-:W-:Y:S02]  /*6de0*/  FFMA.FTZ R8, R14, R227, R9 ;  /* 0x000000e30e087223 */ /* 0x000fe40000010009 */
[----:B------:R-:W-:Y:S04]  /*6df0*/  STS [R60+0x34], R197 ;  /* 0x000034c53c007388 */ /* 0x000fe80000000800 */
        /* <DEDUP_REMOVED lines=22> */
[----:B-----5:R-:W-:-:S03]  /*6f60*/  FMUL.FTZ R231, R155, R214 ;  /* 0x000000d69be77220 */ /* 0x020fc60000410000 */
[----:B------:R5:W-:Y:S01]  /*6f70*/  STS [R60+0x1090], R217 ;  /* 0x001090d93c007388 */ /* 0x000be20000000800 */
[----:B-1----:R-:W-:-:S03]  /*6f80*/  MOV R219, UR15 ;  /* 0x0000000f00db7c02 */ /* 0x002fc60008000f00 */
[----:B------:R1:W-:Y:S01]  /*6f90*/  STS [R60+0x1098], R215 ;  /* 0x001098d73c007388 */ /* 0x0003e20000000800 */
[----:B------:R-:W-:Y:S01]  /*6fa0*/  IADD3 R192, PT, PT, R219, -UR6, -R2 ;  /* 0x80000006dbc07c10 */ /* 0x000fe2000fffe802 */
[----:B--2---:R-:W-:Y:S02]  /*6fb0*/  FMUL.FTZ R233, R153, R212 ;  /* 0x000000d499e97220 */ /* 0x004fe40000410000 */
[----:B------:R2:W-:Y:S01]  /*6fc0*/  STS [R60+0x108c], R235 ;  /* 0x00108ceb3c007388 */ /* 0x0005e20000000800 */
[C---:B------:R-:W-:Y:S01]  /*6fd0*/  ISETP.GE.AND P6, PT, R192.reuse, 0x1, PT ;  /* 0x00000001c000780c */ /* 0x040fe20003fc6270 */
[----:B-----5:R-:W-:Y:S02]  /*6fe0*/  FMUL.FTZ R217, R147, R222 ;  /* 0x000000de93d97220 */ /* 0x020fe40000410000 */
[----:B------:R2:W-:Y:S01]  /*6ff0*/  STS [R60+0x1094], R237 ;  /* 0x001094ed3c007388 */ /* 0x0005e20000000800 */
[C---:B------:R-:W-:Y:S01]  /*7000*/  ISETP.GE.AND P0, PT, R192.reuse, 0x41, PT ;  /* 0x00000041c000780c */ /* 0x040fe20003f06270 */
[----:B-1----:R-:W-:Y:S01]  /*7010*/  FMUL.FTZ R215, R149, R224 ;  /* 0x000000e095d77220 */ /* 0x002fe20000410000 */
        /* <DEDUP_REMOVED lines=15> */
[----:B--2---:R-:W0:Y:S04]  /*7110*/  LDS R213, [R76+0x1080] ;  /* 0x001080004cd57984 */ /* 0x004e280000000800 */
[----:B------:R1:W-:Y:S04]  /*7120*/  REDG.E.ADD.F32.FTZ.RN.STRONG.GPU desc[UR26][R4.64], R243 ;  /* 0x000000f3040079a6 */ /* 0x0003e8000c12f31a */
[----:B0-----:R1:W-:Y:S02]  /*7130*/  REDG.E.ADD.F32.FTZ.RN.STRONG.GPU desc[UR26][R6.64], R213 ;  /* 0x000000d5060079a6 */ /* 0x0013e4000c12f31a */
.L_x_6527:
[----:B------:R-:W-:Y:S05]  /*7140*/  BSYNC.RECONVERGENT B0 ;  /* 0x0000000000007941 */ /* 0x000fea0003800200 */
.L_x_6526:
[----:B-12---:R0:W1:Y:S01]  /*7150*/  LDS R213, [R62+0x1180] ;  /* 0x001180003ed57984 */ /* 0x0060620000000800 */
[----:B------:R-:W-:Y:S04]  /*7160*/  BSSY.RECONVERGENT B0, `(.L_x_6528) ;  /* 0x0000004000007945 */ /* 0x000fe80003800200 */
[----:B------:R-:W-:Y:S05]  /*7170*/  @!P0 BRA `(.L_x_6529) ;  /* 0x0000000000088947 */ /* 0x000fea0003800000 */
[----:B------:R2:W-:Y:S04]  /*7180*/  REDG.E.ADD.F32.FTZ.RN.STRONG.GPU desc[UR26][R4.64+0x100], R245 ;  /* 0x000100f5040079a6 */ /* 0x0005e8000c12f31a */
[----:B-1----:R2:W-:Y:S02]  /*7190*/  REDG.E.ADD.F32.FTZ.RN.STRONG.GPU desc[UR26][R6.64+0x100], R213 ;  /* 0x000100d5060079a6 */ /* 0x0025e4000c12f31a */
.L_x_6529:
[----:B------:R-:W-:Y:S05]  /*71a0*/  BSYNC.RECONVERGENT B0 ;  /* 0x0000000000007941 */ /* 0x000fea0003800200 */
.L_x_6528:
[----:B-12---:R1:W2:Y:S01]  /*71b0*/  LDS R213, [R63+0x1280] ;  /* 0x001280003fd57984 */ /* 0x0062a20000000800 */
[----:B------:R-:W-:Y:S04]  /*71c0*/  BSSY.RECONVERGENT B0, `(.L_x_6530) ;  /* 0x0000004000007945 */ /* 0x000fe80003800200 */
[----:B------:R-:W-:Y:S05]  /*71d0*/  @!P3 BRA `(.L_x_6531) ;  /* 0x000000000008b947 */ /* 0x000fea0003800000 */
[----:B------:R3:W-:Y:S04]  /*71e0*/  REDG.E.ADD.F32.FTZ.RN.STRONG.GPU desc[UR26][R4.64+0x200], R247 ;  /* 0x000200f7040079a6 */ /* 0x0007e8000c12f31a */
[----:B--2---:R3:W-:Y:S02]  /*71f0*/  REDG.E.ADD.F32.FTZ.RN.STRONG.GPU desc[UR26][R6.64+0x200], R213 ;  /* 0x000200d5060079a6 */ /* 0x0047e4000c12f31a */
.L_x_6531:
[----:B------:R-:W-:Y:S05]  /*7200*/  BSYNC.RECONVERGENT B0 ;  /* 0x0000000000007941 */ /* 0x000fea0003800200 */
.L_x_6530:
[----:B--23--:R2:W3:Y:S01]  /*7210*/  LDS R213, [R64+0x1380] ;  /* 0x0013800040d57984 */ /* 0x00c4e20000000800 */
[----:B------:R-:W-:Y:S04]  /*7220*/  BSSY.RECONVERGENT B0, `(.L_x_6532) ;  /* 0x0000004000007945 */ /* 0x000fe80003800200 */
[----:B------:R-:W-:Y:S05]  /*7230*/  @!P4 BRA `(.L_x_6533) ;  /* 0x000000000008c947 */ /* 0x000fea0003800000 */
[----:B------:R4:W-:Y:S04]  /*7240*/  REDG.E.ADD.F32.FTZ.RN.STRONG.GPU desc[UR26][R4.64+0x300], R249 ;  /* 0x000300f9040079a6 */ /* 0x0009e8000c12f31a */
[----:B---3--:R4:W-:Y:S02]  /*7250*/  REDG.E.ADD.F32.FTZ.RN.STRONG.GPU desc[UR26][R6.64+0x300], R213 ;  /* 0x000300d5060079a6 */ /* 0x0089e4000c12f31a */
.L_x_6533:
[----:B------:R-:W-:Y:S05]  /*7260*/  BSYNC.RECONVERGENT B0 ;  /* 0x0000000000007941 */ /* 0x000fea0003800200 */
.L_x_6532:
[----:B---34-:R3:W4:Y:S01]  /*7270*/  LDS R213, [R65+0x1480] ;  /* 0x0014800041d57984 */ /* 0x0187220000000800 */
[----:B------:R-:W-:Y:S04]  /*7280*/  BSSY.RECONVERGENT B0, `(.L_x_6534) ;  /* 0x0000004000007945 */ /* 0x000fe80003800200 */
[----:B------:R-:W-:Y:S05]  /*7290*/  @!P5 BRA `(.L_x_6535) ;  /* 0x000000000008d947 */ /* 0x000fea0003800000 */
[----:B------:R0:W-:Y:S04]  /*72a0*/  REDG.E.ADD.F32.FTZ.RN.STRONG.GPU desc[UR26][R4.64+0x400], R251 ;  /* 0x000400fb040079a6 */ /* 0x0001e8000c12f31a */
[----:B----4-:R0:W-:Y:S02]  /*72b0*/  REDG.E.ADD.F32.FTZ.RN.STRONG.GPU desc[UR26][R6.64+0x400], R213 ;  /* 0x000400d5060079a6 */ /* 0x0101e4000c12f31a */
.L_x_6535:
[----:B------:R-:W-:Y:S05]  /*72c0*/  BSYNC.RECONVERGENT B0 ;  /* 0x0000000000007941 */ /* 0x000fea0003800200 */
.L_x_6534:
        /* <DEDUP_REMOVED lines=10> */
.L_x_6537:
[----:B------:R-:W-:Y:S05]  /*7370*/  BSYNC.RECONVERGENT B0 ;  /* 0x0000000000007941 */ /* 0x000fea0003800200 */
.L_x_6536:
[----:B0---4-:R0:W4:Y:S01]  /*7380*/  LDS R213, [R67+0x1680] ;  /* 0x0016800043d57984 */ /* 0x0111220000000800 */
[----:B------:R-:W-:Y:S04]  /*7390*/  BSSY.RECONVERGENT B0, `(.L_x_6538) ;  /* 0x0000004000007945 */ /* 0x000fe80003800200 */
[----:B------:R-:W-:Y:S05]  /*73a0*/  @!P3 BRA `(.L_x_6539) ;  /* 0x000000000008b947 */ /* 0x000fea0003800000 */
[----:B------:R0:W-:Y:S04]  /*73b0*/  REDG.E.ADD.F32.FTZ.RN.STRONG.GPU desc[UR26][R4.64+0x600], R12 ;  /* 0x0006000c040079a6 */ /* 0x0001e8000c12f31a */
[----:B----4-:R0:W-:Y:S02]  /*73c0*/  REDG.E.ADD.F32.FTZ.RN.STRONG.GPU desc[UR26][R6.64+0x600], R213 ;  /* 0x000600d5060079a6 */ /* 0x0101e4000c12f31a */
.L_x_6539:
[----:B------:R-:W-:Y:S05]  /*73d0*/  BSYNC.RECONVERGENT B0 ;  /* 0x0000000000007941 */ /* 0x000fea0003800200 */
.L_x_6538:
[----:B0---4-:R0:W4:Y:S01]  /*73e0*/  LDS R213, [R68+0x1780] ;  /* 0x0017800044d57984 */ /* 0x0111220000000800 */
[----:B------:R-:W-:Y:S04]  /*73f0*/  BSSY.RECONVERGENT B0, `(.L_x_6540) ;  /* 0x0000004000007945 */ /* 0x000fe80003800200 */
[----:B------:R-:W-:Y:S05]  /*7400*/  @!P4 BRA `(.L_x_6541) ;  /* 0x000000000008c947 */ /* 0x000fea0003800000 */
[----:B------:R0:W-:Y:S04]  /*7410*/  REDG.E.ADD.F32.FTZ.RN.STRONG.GPU desc[UR26][R4.64+0x700], R186 ;  /* 0x000700ba040079a6 */ /* 0x0001e8000c12f31a */
[----:B----4-:R0:W-:Y:S02]  /*7420*/  REDG.E.ADD.F32.FTZ.RN.STRONG.GPU desc[UR26][R6.64+0x700], R213 ;  /* 0x000700d5060079a6 */ /* 0x0101e4000c12f31a */
.L_x_6541:
[----:B------:R-:W-:Y:S05]  /*7430*/  BSYNC.RECONVERGENT B0 ;  /* 0x0000000000007941 */ /* 0x000fea0003800200 */
.L_x_6540:
[----:B0---4-:R0:W4:Y:S01]  /*7440*/  LDS R213, [R77+0x1880] ;  /* 0x001880004dd57984 */ /* 0x0111220000000800 */
[----:B------:R-:W-:Y:S04]  /*7450*/  BSSY.RECONVERGENT B0, `(.L_x_6542) ;  /* 0x0000004000007945 */ /* 0x000fe80003800200 */
[----:B------:R-:W-:Y:S05]  /*7460*/  @!P5 BRA `(.L_x_6543) ;  /* 0x000000000008d947 */ /* 0x000fea0003800000 */
[----:B------:R0:W-:Y:S04]  /*7470*/  REDG.E.ADD.F32.FTZ.RN.STRONG.GPU desc[UR26][R4.64+0x800], R229 ;  /* 0x000800e5040079a6 */ /* 0x0001e8000c12f31a */
[----:B----4-:R0:W-:Y:S02]  /*7480*/  REDG.E.ADD.F32.FTZ.RN.STRONG.GPU desc[UR26][R6.64+0x800], R213 ;  /* 0x000800d5060079a6 */ /* 0x0101e4000c12f31a */
.L_x_6543:
[----:B------:R-:W-:Y:S05]  /*7490*/  BSYNC.RECONVERGENT B0 ;  /* 0x0000000000007941 */ /* 0x000fea0003800200 */
.L_x_6542:
[----:B0---4-:R0:W4:Y:S01]  /*74a0*/  LDS R213, [R69+0x1980] ;  /* 0x0019800045d57984 */ /* 0x0111220000000800 */
[----:B------:R-:W-:Y:S04]  /*74b0*/  BSSY.RECONVERGENT B0, `(.L_x_6544) ;  /* 0x0000004000007945 */ /* 0x000fe80003800200 */
[----:B------:R-:W-:Y:S05]  /*74c0*/  @!P6 BRA `(.L_x_6545) ;  /* 0x000000000008e947 */ /* 0x000fea0003800000 */
[----:B------:R0:W-:Y:S04]  /*74d0*/  REDG.E.ADD.F32.FTZ.RN.STRONG.GPU desc[UR26][R4.64+0x900], R227 ;  /* 0x000900e3040079a6 */ /* 0x0001e8000c12f31a */
[----:B----4-:R0:W-:Y:S02]  /*74e0*/  REDG.E.ADD.F32.FTZ.RN.STRONG.GPU desc[UR26][R6.64+0x900], R213 ;  /* 0x000900d5060079a6 */ /* 0x0101e4000c12f31a */
.L_x_6545:
[----:B------:R-:W-:Y:S05]  /*74f0*/  BSYNC.RECONVERGENT B0 ;  /* 0x0000000000007941 */ /* 0x000fea0003800200 */
.L_x_6544:
        /* <DEDUP_REMOVED lines=10> */
.L_x_6547:
[----:B------:R-:W-:Y:S05]  /*75a0*/  BSYNC.RECONVERGENT B0 ;  /* 0x0000000000007941 */ /* 0x000fea0003800200 */
.L_x_6546:
[----:B0---4-:R0:W4:Y:S01]  /*75b0*/  LDS R213, [R71+0x1b80] ;  /* 0x001b800047d57984 */ /* 0x0111220000000800 */
[----:B------:R-:W-:Y:S04]  /*75c0*/  BSSY.RECONVERGENT B0, `(.L_x_6548) ;  /* 0x0000004000007945 */ /* 0x000fe80003800200 */
[----:B------:R-:W-:Y:S05]  /*75d0*/  @!P1 BRA `(.L_x_6549) ;  /* 0x0000000000089947 */ /* 0x000fea0003800000 */
[----:B------:R0:W-:Y:S04]  /*75e0*/  REDG.E.ADD.F32.FTZ.RN.STRONG.GPU desc[UR26][R4.64+0xb00], R199 ;  /* 0x000b00c7040079a6 */ /* 0x0001e8000c12f31a */
[----:B----4-:R0:W-:Y:S02]  /*75f0*/  REDG.E.ADD.F32.FTZ.RN.STRONG.GPU desc[UR26][R6.64+0xb00], R213 ;  /* 0x000b00d5060079a6 */ /* 0x0101e4000c12f31a */
.L_x_6549:
[----:B------:R-:W-:Y:S05]  /*7600*/  BSYNC.RECONVERGENT B0 ;  /* 0x0000000000007941 */ /* 0x000fea0003800200 */
.L_x_6548:
[----:B0-----:R0:W0:Y:S01]  /*7610*/  LDS R199, [R72+0x1c80] ;  /* 0x001c800048c77984 */ /* 0x0010220000000800 */
[----:B------:R-:W-:Y:S04]  /*7620*/  BSSY.RECONVERGENT B0, `(.L_x_6550) ;  /* 0x0000004000007945 */ /* 0x000fe80003800200 */
[----:B------:R-:W-:Y:S05]  /*7630*/  @!P3 BRA `(.L_x_6551) ;  /* 0x000000000008b947 */ /* 0x000fea0003800000 */
[----:B------:R1:W-:Y:S04]  /*7640*/  REDG.E.ADD.F32.FTZ.RN.STRONG.GPU desc[UR26][R4.64+0xc00], R197 ;  /* 0x000c00c5040079a6 */ /* 0x0003e8000c12f31a */
[----:B0-----:R1:W-:Y:S02]  /*7650*/  REDG.E.ADD.F32.FTZ.RN.STRONG.GPU desc[UR26][R6.64+0xc00], R199 ;  /* 0x000c00c7060079a6 */ /* 0x0013e4000c12f31a */
.L_x_6551:
[----:B------:R-:W-:Y:S05]  /*7660*/  BSYNC.RECONVERGENT B0 ;  /* 0x0000000000007941 */ /* 0x000fea0003800200 */
.L_x_6550:
[----:B-1----:R1:W0:Y:S01]  /*7670*/  LDS R197, [R73+0x1d80] ;  /* 0x001d800049c57984 */ /* 0x0022220000000800 */
[----:B------:R-:W-:Y:S04]  /*7680*/  BSSY.RECONVERGENT B0, `(.L_x_6552) ;  /* 0x0000004000007945 */ /* 0x000fe80003800200 */
[----:B------:R-:W-:Y:S05]  /*7690*/  @!P4 BRA `(.L_x_6553) ;  /* 0x000000000008c947 */ /* 0x000fea0003800000 */
[----:B------:R1:W-:Y:S04]  /*76a0*/  REDG.E.ADD.F32.FTZ.RN.STRONG.GPU desc[UR26][R4.64+0xd00], R13 ;  /* 0x000d000d040079a6 */ /* 0x0003e8000c12f31a */
[----:B0-----:R1:W-:Y:S02]  /*76b0*/  REDG.E.ADD.F32.FTZ.RN.STRONG.GPU desc[UR26][R6.64+0xd00], R197 ;  /* 0x000d00c5060079a6 */ /* 0x0013e4000c12f31a */
.L_x_6553:
[----:B------:R-:W-:Y:S05]  /*76c0*/  BSYNC.RECONVERGENT B0 ;  /* 0x0000000000007941 */ /* 0x000fea0003800200 */
.L_x_6552:
[----:B-1----:R1:W0:Y:S01]  /*76d0*/  LDS R13, [R74+0x1e80] ;  /* 0x001e80004a0d7984 */ /* 0x0022220000000800 */
[----:B------:R-:W-:Y:S04]  /*76e0*/  BSSY.RECONVERGENT B0, `(.L_x_6554) ;  /* 0x0000004000007945 */ /* 0x000fe80003800200 */
[----:B------:R-:W-:Y:S05]  /*76f0*/  @!P5 BRA `(.L_x_6555) ;  /* 0x000000000008d947 */ /* 0x000fea0003800000 */
[----:B------:R1:W-:Y:S04]  /*7700*/  REDG.E.ADD.F32.FTZ.RN.STRONG.GPU desc[UR26][R4.64+0xe00], R11 ;  /* 0x000e000b040079a6 */ /* 0x0003e8000c12f31a */
[----:B0-----:R1:W-:Y:S02]  /*7710*/  REDG.E.ADD.F32.FTZ.RN.STRONG.GPU desc[UR26][R6.64+0xe00], R13 ;  /* 0x000e000d060079a6 */ /* 0x0013e4000c12f31a */
.L_x_6555:
[----:B------:R-:W-:Y:S05]  /*7720*/  BSYNC.RECONVERGENT B0 ;  /* 0x0000000000007941 */ /* 0x000fea0003800200 */
.L_x_6554:
[----:B-1----:R1:W0:Y:S01]  /*7730*/  LDS R11, [R75+0x1f80] ;  /* 0x001f80004b0b7984 */ /* 0x0022220000000800 */
[----:B------:R-:W-:Y:S04]  /*7740*/  BSSY.RECONVERGENT B0, `(.L_x_6556) ;  /* 0x0000004000007945 */ /* 0x000fe80003800200 */
[----:B------:R-:W-:Y:S05]  /*7750*/  @!P6 BRA `(.L_x_6557) ;  /* 0x000000000008e947 */ /* 0x000fea0003800000 */
[----:B------:R1:W-:Y:S04]  /*7760*/  REDG.E.ADD.F32.FTZ.RN.STRONG.GPU desc[UR26][R4.64+0xf00], R9 ;  /* 0x000f0009040079a6 */ /* 0x0003e8000c12f31a */
[----:B0-----:R1:W-:Y:S02]  /*7770*/  REDG.E.ADD.F32.FTZ.RN.STRONG.GPU desc[UR26][R6.64+0xf00], R11 ;  /* 0x000f000b060079a6 */ /* 0x0013e4000c12f31a */
.L_x_6557:
[----:B------:R-:W-:Y:S05]  /*7780*/  BSYNC.RECONVERGENT B0 ;  /* 0x0000000000007941 */ /* 0x000fea0003800200 */
.L_x_6556:
[----:B-1----:R-:W1:Y:S01]  /*7790*/  SHFL.DOWN P0, R9, R8, 0x1, 0x1f ;  /* 0x08201f0008097f89 */ /* 0x002e620000000000 */
[CC--:B------:R-:W-:Y:S01]  /*77a0*/  FMUL.FTZ R5, R50.reuse, R228.reuse ;  /* 0x000000e432057220 */ /* 0x0c0fe20000410000 */
[-C--:B------:R-:W-:Y:S01]  /*77b0*/  FMUL.FTZ R4, R50, R203.reuse ;  /* 0x000000cb32047220 */ /* 0x080fe20000410000 */
[----:B------:R-:W-:Y:S01]  /*77c0*/  FMUL.FTZ R175, R175, R228 ;  /* 0x000000e4afaf7220 */ /* 0x000fe20000410000 */
[----:B------:R-:W-:Y:S01]  /*77d0*/  FMUL.FTZ R6, R173, R203 ;  /* 0x000000cbad067220 */ /* 0x000fe20000410000 */
[----:B------:R-:W-:Y:S01]  /*77e0*/  FMUL.FTZ R7, R14, R5 ;  /* 0x000000050e077220 */ /* 0x000fe20000410000 */
[-C--:B------:R-:W-:Y:S01]  /*77f0*/  FMUL.FTZ R5, R174, R189.reuse ;  /* 0x000000bdae057220 */ /* 0x080fe20000410000 */
        /* <DEDUP_REMOVED lines=8> */
[----:B------:R-:W-:Y:S01]  /*7880*/  FMUL.FTZ R112, R112, R207 ;  /* 0x000000cf70707220 */ /* 0x000fe20000410000 */
[----:B------:R-:W-:Y:S01]  /*7890*/  FADD.FTZ R137, R10, R137 ;  /* 0x000000890a897221 */ /* 0x000fe20000010000 */
[----:B------:R-:W-:Y:S01]  /*78a0*/  FMUL.FTZ R191, R22, R191 ;  /* 0x000000bf16bf7220 */ /* 0x000fe20000410000 */
[----:B------:R-:W-:Y:S01]  /*78b0*/  FFMA.FTZ R142, R7, R89, R142 ;  /* 0x00000059078e7223 */ /* 0x000fe2000001008e */
[----:B------:R-:W-:Y:S01]  /*78c0*/  FMUL.FTZ R113, R113, R206 ;  /* 0x000000ce71717220 */ /* 0x000fe20000410000 */
[----:B------:R-:W-:Y:S01]  /*78d0*/  FMUL.FTZ R51, R51, R208 ;  /* 0x000000d033337220 */ /* 0x000fe20000410000 */
[----:B------:R-:W-:Y:S01]  /*78e0*/  FFMA.FTZ R10, R110, R7, R191 ;  /* 0x000000076e0a7223 */ /* 0x000fe200000100bf */
[----:B------:R-:W-:Y:S01]  /*78f0*/  ISETP.NE.AND P1, PT, R101, RZ, PT ;  /* 0x000000ff6500720c */ /* 0x000fe20003f25270 */
[----:B------:R-:W-:Y:S01]  /*7900*/  FMUL.FTZ R19, R19, R188 ;  /* 0x000000bc13137220 */ /* 0x000fe20000410000 */
[----:B-1----:R-:W-:Y:S01]  /*7910*/  @P0 FADD R9, R8, R9 ;  /* 0x0000000908090221 */ /* 0x002fe20000000000 */
[----:B------:R-:W-:Y:S01]  /*7920*/  FMUL.FTZ R8, R15, R4 ;  /* 0x000000040f087220 */ /* 0x000fe20000410000 */
[----:B------:R-:W-:Y:S01]  /*7930*/  FMUL.FTZ R4, R50, R205 ;  /* 0x000000cd32047220 */ /* 0x000fe20000410000 */
[----:B------:R-:W-:Y:S01]  /*7940*/  FADD.FTZ R133, R10, R133 ;  /* 0x000000850a857221 */ /* 0x000fe20000010000 */
[----:B------:R-:W-:Y:S01]  /*7950*/  FMUL.FTZ R18, R18, R211 ;  /* 0x000000d312127220 */ /* 0x000fe20000410000 */
[----:B------:R-:W1:Y:S01]  /*7960*/  SHFL.DOWN P0, R12, R9, 0x2, 0x1f ;  /* 0x08401f00090c7f89 */ /* 0x000e620000000000 */
[----:B------:R-:W-:Y:S01]  /*7970*/  FMUL.FTZ R16, R16, R193 ;  /* 0x000000c110107220 */ /* 0x000fe20000410000 */
[----:B------:R-:W-:Y:S01]  /*7980*/  ISETP.NE.AND P3, PT, R176, RZ, PT ;  /* 0x000000ffb000720c */ /* 0x000fe20003f65270 */
[----:B------:R-:W-:Y:S01]  /*7990*/  FMUL.FTZ R17, R17, R190 ;  /* 0x000000be11117220 */ /* 0x000fe20000410000 */
[-C--:B------:R-:W-:Y:S01]  /*79a0*/  FMUL.FTZ R24, R24, R195.reuse ;  /* 0x000000c318187220 */ /* 0x080fe20000410000 */
[----:B------:R-:W-:Y:S01]  /*79b0*/  FMUL.FTZ R195, R50, R195 ;  /* 0x000000c332c37220 */ /* 0x000fe20000410000 */
[----:B------:R-:W-:Y:S01]  /*79c0*/  BSSY.RECONVERGENT B0, `(.L_x_6558) ;  /* 0x0000057000007945 */ /* 0x000fe20003800200 */
[----:B------:R-:W-:Y:S01]  /*79d0*/  FFMA.FTZ R146, R175, R85, R146 ;  /* 0x00000055af927223 */ /* 0x000fe20000010092 */
        /* <DEDUP_REMOVED lines=11> */
[----:B------:R-:W-:Y:S01]  /*7a90*/  FADD.FTZ R123, R0, R123 ;  /* 0x0000007b007b7221 */ /* 0x000fe20000010000 */
[----:B-1----:R-:W-:Y:S01]  /*7aa0*/  @P0 FADD R12, R9, R12 ;  /* 0x0000000c090c0221 */ /* 0x002fe20000000000 */
[----:B------:R-:W-:Y:S01]  /*7ab0*/  FFMA.FTZ R9, R117, R6, R8 ;  /* 0x0000000675097223 */ /* 0x000fe20000010008 */
[----:B------:R-:W-:Y:S01]  /*7ac0*/  FMUL.FTZ R6, R21, R4 ;  /* 0x0000000415067220 */ /* 0x000fe20000410000 */
[----:B------:R-:W-:Y:S01]  /*7ad0*/  FFMA.FTZ R8, R116, R5, R189 ;  /* 0x0000000574087223 */ /* 0x000fe200000100bd */
[----:B------:R-:W-:Y:S01]  /*7ae0*/  FMUL.FTZ R4, R50, R207 ;  /* 0x000000cf32047220 */ /* 0x000fe20000410000 */
[----:B0-----:R-:W0:Y:S01]  /*7af0*/  SHFL.DOWN P0, R11, R12, 0x4, 0x1f ;  /* 0x08801f000c0b7f89 */ /* 0x001e220000000000 */
[----:B------:R-:W-:Y:S01]  /*7b00*/  FADD.FTZ R136, R9, R136 ;  /* 0x0000008809887221 */ /* 0x000fe20000010000 */
[----:B------:R-:W-:Y:S01]  /*7b10*/  FFMA.FTZ R9, R115, R170, R6 ;  /* 0x000000aa73097223 */ /* 0x000fe20000010006 */
[----:B------:R-:W-:Y:S01]  /*7b20*/  FADD.FTZ R135, R8, R135 ;  /* 0x0000008708877221 */ /* 0x000fe20000010000 */
[----:B------:R-:W-:Y:S01]  /*7b30*/  FMUL.FTZ R8, R23, R4 ;  /* 0x0000000417087220 */ /* 0x000fe20000410000 */
[C---:B------:R-:W-:Y:S01]  /*7b40*/  FMUL.FTZ R5, R50.reuse, R206 ;  /* 0x000000ce32057220 */ /* 0x040fe20000410000 */
[----:B------:R-:W-:Y:S01]  /*7b50*/  FMUL.FTZ R4, R50, R209 ;  /* 0x000000d132047220 */ /* 0x000fe20000410000 */
[----:B------:R-:W-:Y:S01]  /*7b60*/  FADD.FTZ R134, R9, R134 ;  /* 0x0000008609867221 */ /* 0x000fe20000010000 */
[----:B------:R-:W-:Y:S01]  /*7b70*/  FFMA.FTZ R9, R111, R112, R8 ;  /* 0x000000706f097223 */ /* 0x000fe20000010008 */
[----:B------:R-:W-:Y:S01]  /*7b80*/  FMUL.FTZ R7, R178, R5 ;  /* 0x00000005b2077220 */ /* 0x000fe20000410000 */
[----:B------:R-:W-:Y:S01]  /*7b90*/  FMUL.FTZ R6, R27, R209 ;  /* 0x000000d11b067220 */ /* 0x000fe20000410000 */
[----:B------:R-:W-:Y:S01]  /*7ba0*/  FMUL.FTZ R8, R179, R4 ;  /* 0x00000004b3087220 */ /* 0x000fe20000410000 */
[C---:B------:R-:W-:Y:S01]  /*7bb0*/  FMUL.FTZ R5, R50.reuse, R208 ;  /* 0x000000d032057220 */ /* 0x040fe20000410000 */
[----:B------:R-:W-:Y:S01]  /*7bc0*/  FMUL.FTZ R4, R50, R211 ;  /* 0x000000d332047220 */ /* 0x000fe20000410000 */
[----:B------:R-:W-:Y:S01]  /*7bd0*/  FFMA.FTZ R10, R108, R113, R7 ;  /* 0x000000716c0a7223 */ /* 0x000fe20000010007 */
[----:B------:R-:W-:Y:S01]  /*7be0*/  FADD.FTZ R132, R9, R132 ;  /* 0x0000008409847221 */ /* 0x000fe20000010000 */
[----:B------:R-:W-:Y:S01]  /*7bf0*/  FMUL.FTZ R7, R180, R5 ;  /* 0x00000005b4077220 */ /* 0x000fe20000410000 */
[----:B------:R-:W-:Y:S01]  /*7c00*/  FFMA.FTZ R139, R6, R92, R139 ;  /* 0x0000005c068b7223 */ /* 0x000fe2000001008b */
[----:B------:R-:W-:Y:S01]  /*7c10*/  FFMA.FTZ R9, R109, R6, R8 ;  /* 0x000000066d097223 */ /* 0x000fe20000010008 */
[----:B------:R-:W-:Y:S01]  /*7c20*/  FMUL.FTZ R6, R181, R4 ;  /* 0x00000004b5067220 */ /* 0x000fe20000410000 */
[C---:B------:R-:W-:Y:S01]  /*7c30*/  FMUL.FTZ R5, R50.reuse, R188 ;  /* 0x000000bc32057220 */ /* 0x040fe20000410000 */
[----:B------:R-:W-:Y:S01]  /*7c40*/  FMUL.FTZ R4, R50, R193 ;  /* 0x000000c132047220 */ /* 0x000fe20000410000 */
[----:B------:R-:W-:Y:S01]  /*7c50*/  FFMA.FTZ R8, R106, R51, R7 ;  /* 0x000000336a087223 */ /* 0x000fe20000010007 */
[----:B------:R-:W-:Y:S01]  /*7c60*/  FADD.FTZ R130, R9, R130 ;  /* 0x0000008209827221 */ /* 0x000fe20000010000 */
[----:B0-----:R-:W-:Y:S01]  /*7c70*/  @P0 FADD R11, R12, R11 ;  /* 0x0000000b0c0b0221 */ /* 0x001fe20000000000 */
[----:B------:R-:W-:Y:S01]  /*7c80*/  FMUL.FTZ R7, R182, R5 ;  /* 0x00000005b6077220 */ /* 0x000fe20000410000 */
[----:B------:R-:W-:Y:S01]  /*7c90*/  FMUL.FTZ R4, R183, R4 ;  /* 0x00000004b7047220 */ /* 0x000fe20000410000 */
[----:B------:R-:W-:Y:S01]  /*7ca0*/  FADD.FTZ R129, R8, R129 ;  /* 0x0000008108817221 */ /* 0x000fe20000010000 */
[----:B------:R-:W-:Y:S01]  /*7cb0*/  FFMA.FTZ R9, R107, R18, R6 ;  /* 0x000000126b097223 */ /* 0x000fe20000010006 */
[----:B------:R-:W0:Y:S01]  /*7cc0*/  SHFL.DOWN P0, R12, R11, 0x8, 0x1f ;  /* 0x09001f000b0c7f89 */ /* 0x000e220000000000 */
[----:B------:R-:W-:Y:S01]  /*7cd0*/  FFMA.FTZ R8, R104, R19, R7 ;  /* 0x0000001368087223 */ /* 0x000fe20000010007 */
[----:B------:R-:W-:Y:S01]  /*7ce0*/  FFMA.FTZ R7, R105, R16, R4 ;  /* 0x0000001069077223 */ /* 0x000fe20000010004 */
[C---:B------:R-:W-:Y:S01]  /*7cf0*/  FMUL.FTZ R5, R50.reuse, R190 ;  /* 0x000000be32057220 */ /* 0x040fe20000410000 */
[----:B------:R-:W-:Y:S01]  /*7d00*/  FMUL.FTZ R4, R50, R177 ;  /* 0x000000b132047220 */ /* 0x000fe20000410000 */
[----:B------:R-:W-:Y:S01]  /*7d10*/  FADD.FTZ R128, R9, R128 ;  /* 0x0000008009807221 */ /* 0x000fe20000010000 */
[----:B------:R-:W-:Y:S01]  /*7d20*/  FADD.FTZ R127, R8, R127 ;  /* 0x0000007f087f7221 */ /* 0x000fe20000010000 */
[----:B------:R-:W-:Y:S01]  /*7d30*/  FMUL.FTZ R5, R184, R5 ;  /* 0x00000005b8057220 */ /* 0x000fe20000410000 */
[----:B------:R-:W-:Y:S01]  /*7d40*/  @!P1 SHF.R.U32.HI R9, RZ, 0x3, R2 ;  /* 0x00000003ff099819 */ /* 0x000fe20000011602 */
[----:B------:R-:W-:Y:S01]  /*7d50*/  FMUL.FTZ R8, R185, R4 ;  /* 0x00000004b9087220 */ /* 0x000fe20000410000 */
        /* <DEDUP_REMOVED lines=8> */
[----:B------:R-:W-:Y:S01]  /*7de0*/  FFMA.FTZ R167, R6, R98, R167 ;  /* 0x0000006206a77223 */ /* 0x000fe200000100a7 */
[----:B------:R-:W-:Y:S01]  /*7df0*/  FFMA.FTZ R187, R48, R5, R187 ;  /* 0x0000000530bb7223 */ /* 0x000fe200000100bb */
[----:B------:R-:W-:Y:S01]  /*7e00*/  FADD.FTZ R125, R10, R125 ;  /* 0x0000007d0a7d7221 */ /* 0x000fe20000010000 */
[----:B------:R-:W-:Y:S01]  /*7e10*/  FFMA.FTZ R162, R5, R99, R162 ;  /* 0x0000006305a27223 */ /* 0x000fe200000100a2 */
[----:B------:R-:W-:Y:S01]  /*7e20*/  FADD.FTZ R124, R7, R124 ;  /* 0x0000007c077c7221 */ /* 0x000fe20000010000 */
[----:B------:R-:W-:Y:S01]  /*7e30*/  FADD.FTZ R122, R187, R122 ;  /* 0x0000007abb7a7221 */ /* 0x000fe20000010000 */
[----:B0-----:R-:W-:-:S05]  /*7e40*/  @P0 FADD R12, R11, R12 ;  /* 0x0000000c0b0c0221 */ /* 0x001fca0000000000 */
[----:B------:R-:W0:Y:S02]  /*7e50*/  SHFL.DOWN P0, R11, R12, 0x10, 0x1f ;  /* 0x0a001f000c0b7f89 */ /* 0x000e240000000000 */
[----:B0-----:R-:W-:Y:S01]  /*7e60*/  @P0 FADD R11, R12, R11 ;  /* 0x0000000b0c0b0221 */ /* 0x001fe20000000000 */
[----:B------:R-:W-:-:S05]  /*7e70*/  @!P1 LOP3.LUT R12, R9, 0x7c, RZ, 0xc0, !PT ;  /* 0x0000007c090c9812 */ /* 0x000fca00078ec0ff */
[----:B------:R0:W-:Y:S01]  /*7e80*/  @!P1 STS [R12+UR13+0x3184], R11 ;  /* 0x0031840b0c009988 */ /* 0x0001e2000800080d */
        /* <DEDUP_REMOVED lines=10> */
.L_x_6559:
[----:B------:R-:W-:Y:S05]  /*7f30*/  BSYNC.RECONVERGENT B0 ;  /* 0x0000000000007941 */ /* 0x000fea0003800200 */
.L_x_6558:
[----:B------:R-:W-:-:S04]  /*7f40*/  UIADD3 UR8, UPT, UPT, UR8, 0x1, URZ ;  /* 0x0000000108087890 */ /* 0x000fc8000fffe0ff */
[----:B------:R-:W-:-:S09]  /*7f50*/  UISETP.GE.AND UP0, UPT, UR8, UR35, UPT ;  /* 0x000000230800728c */ /* 0x000fd2000bf06270 */
[----:B------:R-:W-:Y:S05]  /*7f60*/  BRA.U !UP0, `(.L_x_6560) ;  /* 0xffffffcd08ac7547 */ /* 0x000fea000b83ffff */
.L_x_6515:
[----:B------:R-:W-:Y:S06]  /*7f70*/  BAR.SYNC.DEFER_BLOCKING 0x0 ;  /* 0x0000000000007b1d */ /* 0x000fec0000010000 */
[----:B------:R-:W5:Y:S01]  /*7f80*/  LDCU.64 UR14, c[0x0][0x4f8] ;  /* 0x00009f00ff0e77ac */ /* 0x000f620008000a00 */
[----:B------:R-:W1:Y:S01]  /*7f90*/  LDCU.64 UR30, c[0x0][0x500] ;  /* 0x0000a000ff1e77ac */ /* 0x000e620008000a00 */
[----:B------:R-:W2:Y:S01]  /*7fa0*/  LDCU.64 UR32, c[0x0][0x550] ;  /* 0x0000aa00ff2077ac */ /* 0x000ea20008000a00 */
[----:B------:R-:W3:Y:S04]  /*7fb0*/  LDG.E.128 R4, desc[UR26][R40.64] ;  /* 0x0000001a28047981 */ /* 0x000ee8000c1e1d00 */
[----:B0-----:R-:W4:Y:S01]  /*7fc0*/  LDG.E.128 R8, desc[UR26][R40.64+0x200] ;  /* 0x0002001a28087981 */ /* 0x001f22000c1e1d00 */
[----:B------:R-:W-:Y:S01]  /*7fd0*/  UMOV UR7, URZ ;  /* 0x000000ff00077c82 */ /* 0x000fe20008000000 */
[----:B------:R-:W-:-:S02]  /*7fe0*/  UIADD3 UR20, UP1, UPT, UR20, -0x800, URZ ;  /* 0xfffff80014147890 */ /* 0x000fc4000ff3e0ff */
[----:B-----5:R-:W-:Y:S02]  /*7ff0*/  UIMAD.WIDE.U32 UR12, UR29, UR14, UR6 ;  /* 0x0000000e1d0c72a5 */ /* 0x020fe4000f8e0006 */
[----:B------:R-:W-:Y:S02]  /*8000*/  UIADD3 UR22, UP2, UPT, UR22, -0x800, URZ ;  /* 0xfffff80016167890 */ /* 0x000fe4000ff5e0ff */
[----:B------:R-:W-:Y:S01]  /*8010*/  UIMAD UR13, UR29, UR15, UR13 ;  /* 0x0000000f1d0d72a4 */ /* 0x000fe2000f8e020d */
[----:B------:R-:W0:Y:S03]  /*8020*/  LDCU.64 UR14, c[0x0][0x520] ;  /* 0x0000a400ff0e77ac */ /* 0x000e260008000a00 */
[----:B-1----:R-:W-:Y:S02]  /*8030*/  UIMAD.WIDE.U32 UR12, UR28, UR30, UR12 ;  /* 0x0000001e1c0c72a5 */ /* 0x002fe4000f8e000c */
[----:B------:R-:W-:-:S02]  /*8040*/  UIADD3.X UR21, UPT, UPT, UR21, -0x1, URZ, UP1, !UPT ;  /* 0xffffffff15157890 */ /* 0x000fc40008ffe4ff */
[----:B------:R-:W-:Y:S02]  /*8050*/  UIMAD UR13, UR28, UR31, UR13 ;  /* 0x0000001f1c0d72a4 */ /* 0x000fe4000f8e020d */
[----:B--2---:R-:W-:Y:S01]  /*8060*/  ULEA UR8, UP0, UR12, UR32, 0x1 ;  /* 0x000000200c087291 */ /* 0x004fe2000f8008ff */
[----:B------:R-:W1:Y:S03]  /*8070*/  LDCU.64 UR30, c[0x0][0x560] ;  /* 0x0000ac00ff1e77ac */ /* 0x000e660008000a00 */
[----:B------:R-:W-:Y:S02]  /*8080*/  ULEA.HI.X UR12, UR12, UR33, UR13, 0x1, UP0 ;  /* 0x000000210c0c7291 */ /* 0x000fe400080f0c0d */
[----:B------:R-:W-:Y:S01]  /*8090*/  UIADD3.X UR23, UPT, UPT, UR23, -0x1, URZ, UP2, !UPT ;  /* 0xffffffff17177890 */ /* 0x000fe200097fe4ff */
[----:B---3--:R-:W-:Y:S04]  /*80a0*/  STS.128 [R82], R4 ;  /* 0x0000000452007388 */ /* 0x008fe80000000c00 */
[----:B----4-:R-:W-:Y:S01]  /*80b0*/  STS.128 [R82+0x200], R8 ;  /* 0x0002000852007388 */ /* 0x010fe20000000c00 */
[----:B------:R-:W-:-:S03]  /*80c0*/  NOP ;  /* 0x0000000000007918 */ /* 0x000fc60000000000 */
[----:B------:R-:W2:Y:S04]  /*80d0*/  LDS.128 R12, [R83] ;  /* 0x00000000530c7984 */ /* 0x000ea80000000c00 */
[----:B------:R-:W3:Y:S01]  /*80e0*/  LDS.128 R4, [R83+0x10] ;  /* 0x0000100053047984 */ /* 0x000ee20000000c00 */
[--C-:B--2---:R-:W-:Y:S02]  /*80f0*/  HADD2.F32 R0, -RZ, R12.reuse.H0_H0 ;  /* 0x2000000cff007230 */ /* 0x104fe40000004100 */
[----:B------:R-:W-:-:S03]  /*8100*/  HADD2.F32 R12, -RZ, R12.H1_H1 ;  /* 0x3000000cff0c7230 */ /* 0x000fc60000004100 */
[--C-:B------:R-:W-:Y:S01]  /*8110*/  FADD.FTZ R16, R0, R43.reuse ;  /* 0x0000002b00107221 */ /* 0x100fe20000010000 */
[--C-:B------:R-:W-:Y:S02]  /*8120*/  HADD2.F32 R0, -RZ, R13.reuse.H0_H0 ;  /* 0x2000000dff007230 */ /* 0x100fe40000004100 */
[--C-:B------:R-:W-:Y:S01]  /*8130*/  FADD.FTZ R17, R12, R43.reuse ;  /* 0x0000002b0c117221 */ /* 0x100fe20000010000 */
[----:B------:R-:W-:Y:S01]  /*8140*/  HADD2.F32 R12, -RZ, R13.H1_H1 ;  /* 0x3000000dff0c7230 */ /* 0x000fe20000004100 */
[----:B------:R-:W-:Y:S01]  /*8150*/  BAR.SYNC.DEFER_BLOCKING 0x0 ;  /* 0x0000000000007b1d */ /* 0x000fe20000010000 */
[----:B------:R-:W-:Y:S01]  /*8160*/  FSETP.GTU.FTZ.AND P1, PT, R16, 20, PT ;  /* 0x41a000001000780b */ /* 0x000fe20003f3c000 */
[----:B------:R-:W-:Y:S01]  /*8170*/  FADD.FTZ R13, R0, R43 ;  /* 0x0000002b000d7221 */ /* 0x000fe20000010000 */
[--C-:B------:R-:W-:Y:S01]  /*8180*/  HADD2.F32 R0, -RZ, R14.reuse.H0_H0 ;  /* 0x2000000eff007230 */ /* 0x100fe20000004100 */
[----:B------:R-:W-:Y:S01]  /*8190*/  FSETP.GTU.FTZ.AND P2, PT, R17, 20, PT ;  /* 0x41a000001100780b */ /* 0x000fe20003f5c000 */
[----:B------:R-:W-:-:S02]  /*81a0*/  HADD2.F32 R14, -RZ, R14.H1_H1 ;  /* 0x3000000eff0e7230 */ /* 0x000fc40000004100 */
[--C-:B------:R-:W-:Y:S01]  /*81b0*/  FADD.FTZ R10, R12, R43.reuse ;  /* 0x0000002b0c0a7221 */ /* 0x100fe20000010000 */
[----:B------:R-:W-:Y:S01]  /*81c0*/  FSETP.GTU.FTZ.AND P3, PT, R13, 20, PT ;  /* 0x41a000000d00780b */ /* 0x000fe20003f7c000 */
[--C-:B------:R-:W-:Y:S01]  /*81d0*/  FADD.FTZ R11, R0, R43.reuse ;  /* 0x0000002b000b7221 */ /* 0x100fe20000010000 */
[----:B------:R-:W-:Y:S02]  /*81e0*/  HADD2.F32 R12, -RZ, R15.H0_H0 ;  /* 0x2000000fff0c7230 */ /* 0x000fe40000004100 */
[----:B------:R-:W-:Y:S01]  /*81f0*/  FADD.FTZ R14, R14, R43 ;  /* 0x0000002b0e0e7221 */ /* 0x000fe20000010000 */
[----:B------:R-:W-:Y:S02]  /*8200*/  FSETP.GTU.FTZ.AND P4, PT, R10, 20, PT ;  /* 0x41a000000a00780b */ /* 0x000fe40003f9c000 */
[----:B------:R-:W-:Y:S01]  /*8210*/  FSETP.GTU.FTZ.AND P5, PT, R11, 20, PT ;  /* 0x41a000000b00780b */ /* 0x000fe20003fbc000 */
[----:B------:R-:W-:Y:S01]  /*8220*/  @!P1 FMUL.FTZ R0, R16, -1.4426950216293334961 ;  /* 0xbfb8aa3b10009820 */ /* 0x000fe20000410000 */
[----:B------:R-:W-:Y:S01]  /*8230*/  FSETP.GTU.FTZ.AND P6, PT, R14, 20, PT ;  /* 0x41a000000e00780b */ /* 0x000fe20003fdc000 */
[----:B------:R-:W-:-:S04]  /*8240*/  @!P2 FMUL.FTZ R8, R17, -1.4426950216293334961 ;  /* 0xbfb8aa3b1108a820 */ /* 0x000fc80000410000 */
[----:B------:R-:W2:Y:S01]  /*8250*/  @!P1 MUFU.EX2 R0, R0 ;  /* 0x0000000000009308 */ /* 0x000ea20000000800 */
[----:B------:R-:W-:Y:S01]  /*8260*/  @!P3 FMUL.FTZ R9, R13, -1.4426950216293334961 ;  /* 0xbfb8aa3b0d09b820 */ /* 0x000fe20000410000 */
[----:B------:R-:W-:Y:S02]  /*8270*/  FADD.FTZ R13, R12, R43 ;  /* 0x0000002b0c0d7221 */ /* 0x000fe40000010000 */
[----:B------:R-:W4:Y:S01]  /*8280*/  @!P2 MUFU.EX2 R8, R8 ;  /* 0x000000080008a308 */ /* 0x000f220000000800 */
[----:B------:R-:W-:Y:S01]  /*8290*/  @!P4 FMUL.FTZ R10, R10, -1.4426950216293334961 ;  /* 0xbfb8aa3b0a0ac820 */ /* 0x000fe20000410000 */
[----:B------:R-:W-:Y:S01]  /*82a0*/  @!P5 FMUL.FTZ R11, R11, -1.4426950216293334961 ;  /* 0xbfb8aa3b0b0bd820 */ /* 0x000fe20000410000 */
[----:B------:R-:W-:Y:S01]  /*82b0*/  FSETP.GTU.FTZ.AND P0, PT, R13, 20, PT ;  /* 0x41a000000d00780b */ /* 0x000fe20003f1c000 */
[----:B------:R-:W-:Y:S01]  /*82c0*/  @!P6 FMUL.FTZ R12, R14, -1.4426950216293334961 ;  /* 0xbfb8aa3b0e0ce820 */ /* 0x000fe20000410000 */
[----:B------:R-:W-:Y:S01]  /*82d0*/  HADD2.F32 R14, -RZ, R15.H1_H1 ;  /* 0x3000000fff0e7230 */ /* 0x000fe20000004100 */
[----:B------:R-:W5:Y:S01]  /*82e0*/  @!P3 MUFU.EX2 R9, R9 ;  /* 0x000000090009b308 */ /* 0x000f620000000800 */
[----:B--2---:R-:W-:-:S03]  /*82f0*/  @!P1 FADD.FTZ R0, R0, 1 ;  /* 0x3f80000000009421 */ /* 0x004fc60000010000 */
[--C-:B------:R-:W-:Y:S01]  /*8300*/  FADD.FTZ R16, R14, R43.reuse ;  /* 0x0000002b0e107221 */ /* 0x100fe20000010000 */
[--C-:B---3--:R-:W-:Y:S01]  /*8310*/  HADD2.F32 R14, -RZ, R4.reuse.H0_H0 ;  /* 0x20000004ff0e7230 */ /* 0x108fe20000004100 */
[----:B------:R-:W2:Y:S01]  /*8320*/  @!P4 MUFU.EX2 R10, R10 ;  /* 0x0000000a000ac308 */ /* 0x000ea20000000800 */
[----:B----4-:R-:W-:Y:S01]  /*8330*/  @!P2 FADD.FTZ R8, R8, 1 ;  /* 0x3f8000000808a421 */ /* 0x010fe20000010000 */
[----:B------:R-:W-:Y:S02]  /*8340*/  HADD2.F32 R4, -RZ, R4.H1_H1 ;  /* 0x30000004ff047230 */ /* 0x000fe40000004100 */
[----:B------:R-:W-:Y:S01]  /*8350*/  @!P0 FMUL.FTZ R13, R13, -1.4426950216293334961 ;  /* 0xbfb8aa3b0d0d8820 */ /* 0x000fe20000410000 */
[----:B------:R-:W3:Y:S01]  /*8360*/  @!P1 MUFU.RCP R0, R0 ;  /* 0x0000000000009308 */ /* 0x000ee20000001000 */
[----:B------:R-:W-:Y:S01]  /*8370*/  FADD.FTZ R14, R14, R43 ;  /* 0x0000002b0e0e7221 */ /* 0x000fe20000010000 */
[----:B-----5:R-:W-:-:S06]  /*8380*/  @!P3 FADD.FTZ R9, R9, 1 ;  /* 0x3f8000000909b421 */ /* 0x020fcc0000010000 */
[----:B------:R-:W4:Y:S01]  /*8390*/  @!P2 MUFU.RCP R17, R8 ;  /* 0x000000080011a308 */ /* 0x000f220000001000 */
[----:B--2---:R-:W-:-:S07]  /*83a0*/  @!P4 FADD.FTZ R10, R10, 1 ;  /* 0x3f8000000a0ac421 */ /* 0x004fce0000010000 */
[----:B------:R-:W2:Y:S01]  /*83b0*/  @!P5 MUFU.EX2 R11, R11 ;  /* 0x0000000b000bd308 */ /* 0x000ea20000000800 */
[----:B---3--:R-:W-:Y:S01]  /*83c0*/  @!P1 FMUL.FTZ R123, R123, R0 ;  /* 0x000000007b7b9220 */ /* 0x008fe20000410000 */
[----:B------:R-:W-:Y:S02]  /*83d0*/  FSETP.GTU.FTZ.AND P1, PT, R16, 20, PT ;  /* 0x41a000001000780b */ /* 0x000fe40003f3c000 */
[----:B------:R-:W3:Y:S04]  /*83e0*/  @!P6 MUFU.EX2 R12, R12 ;  /* 0x0000000c000ce308 */ /* 0x000ee80000000800 */
[----:B------:R5:W0:Y:S01]  /*83f0*/  @!P3 MUFU.RCP R15, R9 ;  /* 0x00000009000fb308 */ /* 0x000a220000001000 */
[----:B----4-:R-:W-:Y:S01]  /*8400*/  @!P2 FMUL.FTZ R122, R122, R17 ;  /* 0x000000117a7aa220 */ /* 0x010fe20000410000 */
[----:B------:R-:W-:Y:S01]  /*8410*/  FSETP.GTU.FTZ.AND P2, PT, R14, 20, PT ;  /* 0x41a000000e00780b */ /* 0x000fe20003f5c000 */
[----:B--2---:R-:W-:-:S04]  /*8420*/  @!P5 FADD.FTZ R11, R11, 1 ;  /* 0x3f8000000b0bd421 */ /* 0x004fc80000010000 */
[----:B------:R-:W-:Y:S01]  /*8430*/  @!P1 FMUL.FTZ R0, R16, -1.4426950216293334961 ;  /* 0xbfb8aa3b10009820 */ /* 0x000fe20000410000 */
[----:B------:R-:W2:Y:S01]  /*8440*/  @!P0 MUFU.EX2 R13, R13 ;  /* 0x0000000d000d8308 */ /* 0x000ea20000000800 */
[----:B---3--:R-:W-:-:S03]  /*8450*/  @!P6 FADD.FTZ R12, R12, 1 ;  /* 0x3f8000000c0ce421 */ /* 0x008fc60000010000 */
[----:B------:R-:W3:Y:S03]  /*8460*/  @!P4 MUFU.RCP R10, R10 ;  /* 0x0000000a000ac308 */ /* 0x000ee60000001000 */
[----:B-----5:R-:W-:Y:S01]  /*8470*/  @!P2 FMUL.FTZ R9, R14, -1.4426950216293334961 ;  /* 0xbfb8aa3b0e09a820 */ /* 0x020fe20000410000 */
[----:B0-----:R-:W-:-:S04]  /*8480*/  @!P3 FMUL.FTZ R124, R124, R15 ;  /* 0x0000000f7c7cb220 */ /* 0x001fc80000410000 */
[----:B------:R-:W0:Y:S01]  /*8490*/  @!P1 MUFU.EX2 R0, R0 ;  /* 0x0000000000009308 */ /* 0x000e220000000800 */
[----:B--2---:R-:W-:-:S03]  /*84a0*/  @!P0 FADD.FTZ R13, R13, 1 ;  /* 0x3f8000000d0d8421 */ /* 0x004fc60000010000 */
[----:B------:R-:W2:Y:S01]  /*84b0*/  @!P5 MUFU.RCP R11, R11 ;  /* 0x0000000b000bd308 */ /* 0x000ea20000001000 */
[----:B---3--:R-:W-:Y:S01]  /*84c0*/  @!P4 FMUL.FTZ R125, R125, R10 ;  /* 0x0000000a7d7dc220 */ /* 0x008fe20000410000 */
[----:B------:R-:W-:-:S06]  /*84d0*/  HADD2.F32 R10, -RZ, R5.H1_H1 ;  /* 0x30000005ff0a7230 */ /* 0x000fcc0000004100 */
[----:B------:R-:W3:Y:S01]  /*84e0*/  @!P6 MUFU.RCP R12, R12 ;  /* 0x0000000c000ce308 */ /* 0x000ee20000001000 */
[----:B0-----:R-:W-:Y:S01]  /*84f0*/  @!P1 FADD.FTZ R8, R0, 1 ;  /* 0x3f80000000089421 */ /* 0x001fe20000010000 */
[----:B------:R-:W-:Y:S02]  /*8500*/  HADD2.F32 R0, -RZ, R5.H0_H0 ;  /* 0x20000005ff007230 */ /* 0x000fe40000004100 */
[--C-:B------:R-:W-:Y:S01]  /*8510*/  FADD.FTZ R5, R4, R43.reuse ;  /* 0x0000002b04057221 */ /* 0x100fe20000010000 */
[--C-:B------:R-:W-:Y:S01]  /*8520*/  FADD.FTZ R10, R10, R43.reuse ;  /* 0x0000002b0a0a7221 */ /* 0x100fe20000010000 */
[--C-:B------:R-:W-:Y:S02]  /*8530*/  HADD2.F32 R4, -RZ, R7.reuse.H0_H0 ;  /* 0x20000007ff047230 */ /* 0x100fe40000004100 */
[----:B------:R-:W0:Y:S01]  /*8540*/  @!P2 MUFU.EX2 R9, R9 ;  /* 0x000000090009a308 */ /* 0x000e220000000800 */
[----:B------:R-:W-:Y:S01]  /*8550*/  FSETP.GTU.FTZ.AND P3, PT, R5, 20, PT ;  /* 0x41a000000500780b */ /* 0x000fe20003f7c000 */
[----:B--2---:R-:W-:Y:S01]  /*8560*/  @!P5 FMUL.FTZ R126, R126, R11 ;  /* 0x0000000b7e7ed220 */ /* 0x004fe20000410000 */
[--C-:B------:R-:W-:Y:S01]  /*8570*/  FADD.FTZ R11, R0, R43.reuse ;  /* 0x0000002b000b7221 */ /* 0x100fe20000010000 */
[----:B------:R-:W2:Y:S01]  /*8580*/  @!P0 MUFU.RCP R13, R13 ;  /* 0x0000000d000d8308 */ /* 0x000ea20000001000 */
[----:B------:R-:W-:Y:S01]  /*8590*/  HADD2.F32 R0, -RZ, R7.H1_H1 ;  /* 0x30000007ff007230 */ /* 0x000fe20000004100 */
[----:B------:R-:W-:Y:S01]  /*85a0*/  FSETP.GTU.FTZ.AND P4, PT, R10, 20, PT ;  /* 0x41a000000a00780b */ /* 0x000fe20003f9c000 */
[----:B------:R-:W-:Y:S01]  /*85b0*/  FADD.FTZ R14, R4, R43 ;  /* 0x0000002b040e7221 */ /* 0x000fe20000010000 */
[----:B------:R-:W-:Y:S01]  /*85c0*/  FSETP.GTU.FTZ.AND P5, PT, R11, 20, PT ;  /* 0x41a000000b00780b */ /* 0x000fe20003fbc000 */
[----:B---3--:R-:W-:Y:S01]  /*85d0*/  @!P6 FMUL.FTZ R127, R127, R12 ;  /* 0x0000000c7f7fe220 */ /* 0x008fe20000410000 */
[----:B------:R-:W-:-:S02]  /*85e0*/  HADD2.F32 R12, -RZ, R6.H0_H0 ;  /* 0x20000006ff0c7230 */ /* 0x000fc40000004100 */
[----:B------:R-:W3:Y:S01]  /*85f0*/  @!P1 MUFU.RCP R8, R8 ;  /* 0x0000000800089308 */ /* 0x000ee20000001000 */
[----:B------:R-:W-:Y:S02]  /*8600*/  HADD2.F32 R6, -RZ, R6.H1_H1 ;  /* 0x30000006ff067230 */ /* 0x000fe40000004100 */
[----:B0-----:R-:W-:Y:S01]  /*8610*/  @!P2 FADD.FTZ R9, R9, 1 ;  /* 0x3f8000000909a421 */ /* 0x001fe20000010000 */
[--C-:B------:R-:W-:Y:S01]  /*8620*/  FADD.FTZ R15, R0, R43.reuse ;  /* 0x0000002b000f7221 */ /* 0x100fe20000010000 */
[--C-:B------:R-:W-:Y:S01]  /*8630*/  FADD.FTZ R12, R12, R43.reuse ;  /* 0x0000002b0c0c7221 */ /* 0x100fe20000010000 */
[----:B------:R-:W-:Y:S01]  /*8640*/  @!P3 FMUL.FTZ R0, R5, -1.4426950216293334961 ;  /* 0xbfb8aa3b0500b820 */ /* 0x000fe20000410000 */
[----:B------:R-:W-:Y:S01]  /*8650*/  FADD.FTZ R6, R6, R43 ;  /* 0x0000002b06067221 */ /* 0x000fe20000010000 */
[----:B------:R-:W-:Y:S01]  /*8660*/  @!P4 FMUL.FTZ R5, R10, -1.4426950216293334961 ;  /* 0xbfb8aa3b0a05c820 */ /* 0x000fe20000410000 */
[----:B------:R-:W0:Y:S01]  /*8670*/  @!P2 MUFU.RCP R9, R9 ;  /* 0x000000090009a308 */ /* 0x000e220000001000 */
[----:B------:R-:W-:Y:S01]  /*8680*/  FSETP.GTU.FTZ.AND P6, PT, R12, 20, PT ;  /* 0x41a000000c00780b */ /* 0x000fe20003fdc000 */
[----:B--2---:R-:W-:Y:S01]  /*8690*/  @!P0 FMUL.FTZ R128, R128, R13 ;  /* 0x0000000d80808220 */ /* 0x004fe20000410000 */
[----:B------:R-:W-:Y:S01]  /*86a0*/  @!P5 FMUL.FTZ R4, R11, -1.4426950216293334961 ;  /* 0xbfb8aa3b0b04d820 */ /* 0x000fe20000410000 */
[----:B------:R-:W-:-:S02]  /*86b0*/  FSETP.GTU.FTZ.AND P0, PT, R6, 20, PT ;  /* 0x41a000000600780b */ /* 0x000fc40003f1c000 */
[----:B------:R-:W-:Y:S02]  /*86c0*/  F2FP.F16.F32.PACK_AB R7, R168, R171 ;  /* 0x000000aba807723e */ /* 0x000fe400000000ff */
[----:B------:R-:W2:Y:S01]  /*86d0*/  @!P3 MUFU.EX2 R0, R0 ;  /* 0x000000000000b308 */ /* 0x000ea20000000800 */
[----:B------:R-:W-:Y:S01]  /*86e0*/  F2FP.F16.F32.PACK_AB R11, R146, R145 ;  /* 0x00000091920b723e */ /* 0x000fe200000000ff */
[----:B---3--:R-:W-:Y:S01]  /*86f0*/  @!P1 FMUL.FTZ R129, R129, R8 ;  /* 0x0000000881819220 */ /* 0x008fe20000410000 */
[----:B------:R-:W-:Y:S01]  /*8700*/  FSETP.GTU.FTZ.AND P1, PT, R14, 20, PT ;  /* 0x41a000000e00780b */ /* 0x000fe20003f3c000 */
[----:B------:R3:W4:Y:S05]  /*8710*/  @!P5 MUFU.EX2 R8, R4 ;  /* 0x000000040008d308 */ /* 0x00072a0000000800 */
[----:B------:R-:W-:Y:S01]  /*8720*/  @!P0 FMUL.FTZ R10, R6, -1.4426950216293334961 ;  /* 0xbfb8aa3b060a8820 */ /* 0x000fe20000410000 */
[----:B0-----:R-:W-:Y:S01]  /*8730*/  @!P2 FMUL.FTZ R130, R130, R9 ;  /* 0x000000098282a220 */ /* 0x001fe20000410000 */
[----:B------:R-:W-:Y:S01]  /*8740*/  FSETP.GTU.FTZ.AND P2, PT, R15, 20, PT ;  /* 0x41a000000f00780b */ /* 0x000fe20003f5c000 */
[----:B------:R-:W-:Y:S01]  /*8750*/  @!P6 FMUL.FTZ R9, R12, -1.4426950216293334961 ;  /* 0xbfb8aa3b0c09e820 */ /* 0x000fe20000410000 */
[----:B------:R0:W5:Y:S01]  /*8760*/  @!P0 MUFU.EX2 R18, R10 ;  /* 0x0000000a00128308 */ /* 0x0001620000000800 */
[----:B------:R-:W-:Y:S01]  /*8770*/  F2FP.F16.F32.PACK_AB R6, R166, R169 ;  /* 0x000000a9a606723e */ /* 0x000fe200000000ff */
[----:B--2---:R-:W-:Y:S01]  /*8780*/  @!P3 FADD.FTZ R0, R0, 1 ;  /* 0x3f8000000000b421 */ /* 0x004fe20000010000 */
[----:B---3--:R-:W-:Y:S01]  /*8790*/  F2FP.F16.F32.PACK_AB R4, R162, R165 ;  /* 0x000000a5a204723e */ /* 0x008fe200000000ff */
[----:B------:R2:W3:Y:S01]  /*87a0*/  @!P4 MUFU.EX2 R12, R5 ;  /* 0x00000005000cc308 */ /* 0x0004e20000000800 */
[----:B----4-:R-:W-:Y:S01]  /*87b0*/  @!P5 FADD.FTZ R16, R8, 1 ;  /* 0x3f8000000810d421 */ /* 0x010fe20000010000 */
[----:B------:R-:W-:Y:S01]  /*87c0*/  F2FP.F16.F32.PACK_AB R8, R140, R139 ;  /* 0x0000008b8c08723e */ /* 0x000fe200000000ff */
[----:B------:R-:W-:Y:S01]  /*87d0*/  @!P1 FMUL.FTZ R14, R14, -1.4426950216293334961 ;  /* 0xbfb8aa3b0e0e9820 */ /* 0x000fe20000410000 */
[----:B------:R4:W1:Y:S01]  /*87e0*/  @!P6 MUFU.EX2 R13, R9 ;  /* 0x00000009000de308 */ /* 0x0008620000000800 */
[----:B0-----:R-:W-:-:S02]  /*87f0*/  F2FP.F16.F32.PACK_AB R10, R144, R143 ;  /* 0x0000008f900a723e */ /* 0x001fc400000000ff */
[----:B------:R-:W-:Y:S01]  /*8800*/  @!P2 FMUL.FTZ R15, R15, -1.4426950216293334961 ;  /* 0xbfb8aa3b0f0fa820 */ /* 0x000fe20000410000 */
[----:B------:R3:W0:Y:S01]  /*8810*/  @!P3 MUFU.RCP R22, R0 ;  /* 0x000000000016b308 */ /* 0x0006220000001000 */
[----:B--2---:R-:W-:Y:S01]  /*8820*/  F2FP.F16.F32.PACK_AB R5, R164, R167 ;  /* 0x000000a7a405723e */ /* 0x004fe200000000ff */
[----:B-----5:R-:W-:Y:S01]  /*8830*/  @!P0 FADD.FTZ R18, R18, 1 ;  /* 0x3f80000012128421 */ /* 0x020fe20000010000 */
[----:B----4-:R-:W-:-:S03]  /*8840*/  F2FP.F16.F32.PACK_AB R9, R142, R141 ;  /* 0x0000008d8e09723e */ /* 0x010fc600000000ff */
[----:B------:R-:W-:Y:S02]  /*8850*/  STS.128 [R83], R4 ;  /* 0x0000000453007388 */ /* 0x000fe40000000c00 */
[----:B------:R-:W2:Y:S01]  /*8860*/  @!P1 MUFU.EX2 R19, R14 ;  /* 0x0000000e00139308 */ /* 0x000ea20000000800 */
[----:B---3--:R-:W-:Y:S01]  /*8870*/  @!P4 FADD.FTZ R0, R12, 1 ;  /* 0x3f8000000c00c421 */ /* 0x008fe20000010000 */
[----:B------:R3:W-:Y:S01]  /*8880*/  STS.128 [R83+0x10], R8 ;  /* 0x0000100853007388 */ /* 0x0007e20000000c00 */
[----:B-1----:R-:W-:Y:S01]  /*8890*/  @!P6 FADD.FTZ R17, R13, 1 ;  /* 0x3f8000000d11e421 */ /* 0x002fe20000010000 */
[----:B------:R1:W4:Y:S01]  /*88a0*/  @!P2 MUFU.EX2 R20, R15 ;  /* 0x0000000f0014a308 */ /* 0x0003220000000800 */
[----:B------:R-:W-:Y:S01]  /*88b0*/  NOP ;  /* 0x0000000000007918 */ /* 0x000fe20000000000 */
[----:B------:R-:W5:Y:S02]  /*88c0*/  LDS.128 R4, [R82+0x200] ;  /* 0x0002000052047984 */ /* 0x000f640000000c00 */
[----:B------:R4:W4:Y:S01]  /*88d0*/  @!P5 MUFU.RCP R21, R16 ;  /* 0x000000100015d308 */ /* 0x0009220000001000 */
[----:B0-----:R-:W-:Y:S01]  /*88e0*/  @!P3 FMUL.FTZ R131, R131, R22 ;  /* 0x000000168383b220 */ /* 0x001fe20000410000 */
[----:B--2---:R-:W-:Y:S01]  /*88f0*/  @!P1 FADD.FTZ R19, R19, 1 ;  /* 0x3f80000013139421 */ /* 0x004fe20000010000 */
[----:B-1----:R-:W0:Y:S01]  /*8900*/  LDS.128 R12, [R82] ;  /* 0x00000000520c7984 */ /* 0x002e220000000c00 */
[----:B---3--:R-:W-:Y:S01]  /*8910*/  MOV R8, UR8 ;  /* 0x0000000800087c02 */ /* 0x008fe20008000f00 */
[----:B----4-:R-:W-:Y:S01]  /*8920*/  @!P2 FADD.FTZ R20, R20, 1 ;  /* 0x3f8000001414a421 */ /* 0x010fe20000010000 */
[----:B------:R-:W-:-:S02]  /*8930*/  MOV R9, UR12 ;  /* 0x0000000c00097c02 */ /* 0x000fc40008000f00 */
[----:B------:R-:W1:Y:S01]  /*8940*/  @!P4 MUFU.RCP R0, R0 ;  /* 0x000000000000c308 */ /* 0x000e620000001000 */
[----:B------:R-:W2:Y:S01]  /*8950*/  LDCU.64 UR12, c[0x0][0x518] ;  /* 0x0000a300ff0c77ac */ /* 0x000ea20008000a00 */
[----:B------:R-:W-:Y:S01]  /*8960*/  F2FP.F16.F32.PACK_AB R16, R122, R123 ;  /* 0x0000007b7a10723e */ /* 0x000fe200000000ff */
[----:B------:R-:W-:Y:S01]  /*8970*/  FADD.FTZ R11, R123, R52 ;  /* 0x000000347b0b7221 */ /* 0x000fe20000010000 */
[----:B------:R-:W-:-:S04]  /*8980*/  IMAD.WIDE.U32 R8, R78, 0x10, R8 ;  /* 0x000000104e087825 */ /* 0x000fc800078e0008 */
[----:B------:R-:W-:Y:S01]  /*8990*/  FADD.FTZ R11, R11, R122 ;  /* 0x0000007a0b0b7221 */ /* 0x000fe20000010000 */
[----:B------:R-:W3:Y:S01]  /*89a0*/  @!P6 MUFU.RCP R17, R17 ;  /* 0x000000110011e308 */ /* 0x000ee20000001000 */
[----:B------:R-:W-:-:S07]  /*89b0*/  @!P5 FMUL.FTZ R132, R132, R21 ;  /* 0x000000158484d220 */ /* 0x000fce0000410000 */
[----:B------:R-:W4:Y:S01]  /*89c0*/  @!P0 MUFU.RCP R18, R18 ;  /* 0x0000001200128308 */ /* 0x000f220000001000 */
[----:B-1----:R-:W-:Y:S01]  /*89d0*/  @!P4 FMUL.FTZ R133, R133, R0 ;  /* 0x000000008585c220 */ /* 0x002fe20000410000 */
[----:B--2---:R-:W-:Y:S01]  /*89e0*/  UIMAD.WIDE.U32 UR6, UR29, UR12, UR6 ;  /* 0x0000000c1d0672a5 */ /* 0x004fe2000f8e0006 */
[----:B------:R-:W-:-:S03]  /*89f0*/  FADD.FTZ R0, R11, R124 ;  /* 0x0000007c0b007221 */ /* 0x000fc60000010000 */
[----:B------:R-:W-:Y:S02]  /*8a00*/  F2FP.F16.F32.PACK_AB R21, R133, R132 ;  /* 0x000000848515723e */ /* 0x000fe400000000ff */
[----:B------:R-:W1:Y:S01]  /*8a10*/  @!P1 MUFU.RCP R19, R19 ;  /* 0x0000001300139308 */ /* 0x000e620000001000 */
[----:B------:R-:W-:Y:S01]  /*8a20*/  UIMAD UR7, UR29, UR13, UR7 ;  /* 0x0000000d1d0772a4 */ /* 0x000fe2000f8e0207 */
[----:B---3--:R-:W-:Y:S01]  /*8a30*/  @!P6 FMUL.FTZ R134, R134, R17 ;  /* 0x000000118686e220 */ /* 0x008fe20000410000 */
[----:B------:R-:W-:Y:S01]  /*8a40*/  F2FP.F16.F32.PACK_AB R17, R125, R124 ;  /* 0x0000007c7d11723e */ /* 0x000fe200000000ff */
[----:B------:R-:W-:Y:S01]  /*8a50*/  FADD.FTZ R11, R0, R125 ;  /* 0x0000007d000b7221 */ /* 0x000fe20000010000 */
[----:B------:R-:W-:Y:S01]  /*8a60*/  UIMAD.WIDE.U32 UR6, UR28, UR14, UR6 ;  /* 0x0000000e1c0672a5 */ /* 0x000fe2000f8e0006 */
[----:B-----5:R2:W-:Y:S02]  /*8a70*/  STG.E.128 desc[UR26][R8.64+0x200], R4 ;  /* 0x0002000408007986 */ /* 0x0205e4000c101d1a */
[----:B------:R-:W3:Y:S01]  /*8a80*/  @!P2 MUFU.RCP R20, R20 ;  /* 0x000000140014a308 */ /* 0x000ee20000001000 */
[----:B------:R-:W-:Y:S01]  /*8a90*/  UIMAD UR8, UR28, UR15, UR7 ;  /* 0x0000000f1c0872a4 */ /* 0x000fe2000f8e0207 */
[----:B0-----:R-:W-:Y:S01]  /*8aa0*/  STG.E.128 desc[UR26][R8.64], R12 ;  /* 0x0000000c08007986 */ /* 0x001fe2000c101d1a */
[----:B----4-:R-:W-:Y:S01]  /*8ab0*/  @!P0 FMUL.FTZ R135, R135, R18 ;  /* 0x0000001287878220 */ /* 0x010fe20000410000 */
[----:B------:R-:W-:Y:S01]  /*8ac0*/  F2FP.F16.F32.PACK_AB R18, R127, R126 ;  /* 0x0000007e7f12723e */ /* 0x000fe200000000ff */
[----:B------:R-:W-:Y:S01]  /*8ad0*/  FADD.FTZ R126, R11, R126 ;  /* 0x0000007e0b7e7221 */ /* 0x000fe20000010000 */
[----:B------:R-:W-:Y:S01]  /*8ae0*/  BAR.SYNC.DEFER_BLOCKING 0x0 ;  /* 0x0000000000007b1d */ /* 0x000fe20000010000 */
[----:B------:R-:W-:Y:S01]  /*8af0*/  ULEA UR7, UP0, UR6, UR30, 0x1 ;  /* 0x0000001e06077291 */ /* 0x000fe2000f8008ff */
[----:B------:R-:W-:Y:S01]  /*8b00*/  F2FP.F16.F32.PACK_AB R22, R135, R134 ;  /* 0x000000868716723e */ /* 0x000fe200000000ff */
[----:B------:R-:W-:Y:S01]  /*8b10*/  FADD.FTZ R127, R126, R127 ;  /* 0x0000007f7e7f7221 */ /* 0x000fe20000010000 */
[----:B-1----:R-:W-:Y:S01]  /*8b20*/  @!P1 FMUL.FTZ R136, R136, R19 ;  /* 0x0000001388889220 */ /* 0x002fe20000410000 */
[----:B------:R-:W-:Y:S01]  /*8b30*/  F2FP.F16.F32.PACK_AB R19, R129, R128 ;  /* 0x000000808113723e */ /* 0x000fe200000000ff */
[----:B------:R-:W-:Y:S01]  /*8b40*/  ULEA.HI.X UR6, UR6, UR31, UR8, 0x1, UP0 ;  /* 0x0000001f06067291 */ /* 0x000fe200080f0c08 */
[----:B------:R-:W-:Y:S01]  /*8b50*/  FADD.FTZ R128, R127, R128 ;  /* 0x000000807f807221 */ /* 0x000fe20000010000 */
[----:B------:R-:W-:Y:S01]  /*8b60*/  UIADD3 UR24, UP0, UPT, UR24, -0x800, URZ ;  /* 0xfffff80018187890 */ /* 0x000fe2000ff1e0ff */
[----:B------:R-:W-:-:S02]  /*8b70*/  IADD3 R53, P0, PT, R53, -0x800, RZ ;  /* 0xfffff80035357810 */ /* 0x000fc40007f1e0ff */
[----:B------:R-:W-:Y:S01]  /*8b80*/  FADD.FTZ R129, R128, R129 ;  /* 0x0000008180817221 */ /* 0x000fe20000010000 */
[----:B---3--:R-:W-:Y:S01]  /*8b90*/  @!P2 FMUL.FTZ R137, R137, R20 ;  /* 0x000000148989a220 */ /* 0x008fe20000410000 */
[----:B------:R-:W-:Y:S01]  /*8ba0*/  F2FP.F16.F32.PACK_AB R20, R131, R130 ;  /* 0x000000828314723e */ /* 0x000fe200000000ff */
[----:B------:R-:W-:Y:S01]  /*8bb0*/  UIADD3.X UR25, UPT, UPT, UR25, -0x1, URZ, UP0, !UPT ;  /* 0xffffffff19197890 */ /* 0x000fe200087fe4ff */
[----:B--2---:R-:W-:Y:S01]  /*8bc0*/  MOV R4, UR7 ;  /* 0x0000000700047c02 */ /* 0x004fe20008000f00 */
[----:B------:R-:W-:Y:S01]  /*8bd0*/  FADD.FTZ R130, R129, R130 ;  /* 0x0000008281827221 */ /* 0x000fe20000010000 */
[----:B------:R-:W-:Y:S01]  /*8be0*/  F2FP.F16.F32.PACK_AB R23, R137, R136 ;  /* 0x000000888917723e */ /* 0x000fe200000000ff */
[----:B------:R-:W-:Y:S01]  /*8bf0*/  UISETP.GT.AND UP0, UPT, UR19, 0x1, UPT ;  /* 0x000000011300788c */ /* 0x000fe2000bf04270 */
[----:B------:R-:W-:Y:S01]  /*8c00*/  MOV R5, UR6 ;  /* 0x0000000600057c02 */ /* 0x000fe20008000f00 */
[----:B------:R-:W-:Y:S01]  /*8c10*/  FADD.FTZ R131, R130, R131 ;  /* 0x0000008382837221 */ /* 0x000fe20000010000 */
[----:B------:R-:W-:Y:S01]  /*8c20*/  UIADD3 UR6, UPT, UPT, UR19, -0x1, URZ ;  /* 0xffffffff13067890 */ /* 0x000fe2000fffe0ff */
[----:B------:R-:W-:Y:S01]  /*8c30*/  IADD3 R55, P1, PT, R55, -0x800, RZ ;  /* 0xfffff80037377810 */ /* 0x000fe20007f3e0ff */
[----:B------:R-:W-:Y:S01]  /*8c40*/  STS.128 [R83], R16 ;  /* 0x0000001053007388 */ /* 0x000fe20000000c00 */
[----:B------:R-:W-:-:S04]  /*8c50*/  IMAD.WIDE.U32 R4, R78, 0x10, R4 ;  /* 0x000000104e047825 */ /* 0x000fc800078e0004 */
[----:B------:R-:W-:Y:S01]  /*8c60*/  FADD.FTZ R132, R131, R132 ;  /* 0x0000008483847221 */ /* 0x000fe20000010000 */
[----:B------:R-:W-:Y:S01]  /*8c70*/  IADD3.X R54, PT, PT, R54, -0x1, RZ, P0, !PT ;  /* 0xffffffff36367810 */ /* 0x000fe200007fe4ff */
[----:B------:R-:W-:Y:S01]  /*8c80*/  STS.128 [R83+0x10], R20 ;  /* 0x0000101453007388 */ /* 0x000fe20000000c00 */
[----:B------:R-:W-:-:S03]  /*8c90*/  NOP ;  /* 0x0000000000007918 */ /* 0x000fc60000000000 */
[----:B------:R-:W0:Y:S01]  /*8ca0*/  LDS.128 R12, [R82] ;  /* 0x00000000520c7984 */ /* 0x000e220000000c00 */
[----:B------:R-:W-:Y:S01]  /*8cb0*/  FADD.FTZ R133, R132, R133 ;  /* 0x0000008584857221 */ /* 0x000fe20000010000 */
[----:B------:R-:W-:Y:S01]  /*8cc0*/  IADD3.X R56, PT, PT, R56, -0x1, RZ, P1, !PT ;  /* 0xffffffff38387810 */ /* 0x000fe20000ffe4ff */
[----:B------:R-:W-:Y:S01]  /*8cd0*/  UMOV UR19, UR6 ;  /* 0x0000000600137c82 */ /* 0x000fe20008000000 */
[----:B------:R-:W1:Y:S01]  /*8ce0*/  LDS.128 R24, [R82+0x200] ;  /* 0x0002000052187984 */ /* 0x000e620000000c00 */
[----:B------:R-:W-:-:S04]  /*8cf0*/  FADD.FTZ R134, R133, R134 ;  /* 0x0000008685867221 */ /* 0x000fc80000010000 */
[----:B------:R-:W-:-:S04]  /*8d00*/  FADD.FTZ R135, R134, R135 ;  /* 0x0000008786877221 */ /* 0x000fc80000010000 */
[----:B------:R-:W-:-:S04]  /*8d10*/  FADD.FTZ R52, R135, R136 ;  /* 0x0000008887347221 */ /* 0x000fc80000010000 */
[----:B------:R-:W-:Y:S01]  /*8d20*/  FADD.FTZ R52, R52, R137 ;  /* 0x0000008934347221 */ /* 0x000fe20000010000 */
[----:B0-----:R0:W-:Y:S04]  /*8d30*/  STG.E.128 desc[UR26][R4.64], R12 ;  /* 0x0000000c04007986 */ /* 0x0011e8000c101d1a */
[----:B-1----:R0:W-:Y:S01]  /*8d40*/  STG.E.128 desc[UR26][R4.64+0x200], R24 ;  /* 0x0002001804007986 */ /* 0x0021e2000c101d1a */
[----:B------:R-:W-:Y:S05]  /*8d50*/  BRA.U UP0, `(.L_x_6561) ;  /* 0xffffff7d00f87547 */ /* 0x000fea000b83ffff */
.L_x_6481:
        /* <DEDUP_REMOVED lines=41> */
.L_x_6563:
[----:B------:R-:W-:Y:S05]  /*8ff0*/  BSYNC.RECONVERGENT B0 ;  /* 0x0000000000007941 */ /* 0x000fea0003800200 */
.L_x_6562:
        /* <DEDUP_REMOVED lines=39> */
.L_x_6565:
[----:B------:R-:W-:Y:S05]  /*9270*/  BSYNC.RECONVERGENT B0 ;  /* 0x0000000000007941 */ /* 0x000fea0003800200 */
.L_x_6564:
        /* <DEDUP_REMOVED lines=8> */
.L_x_6566:
        /* <DEDUP_REMOVED lines=18> */
.L_x_6520:
[----:B------:R-:W-:Y:S01]  /*9420*/  MOV R215, R7 ;  /* 0x0000000700d77202 */ /* 0x000fe20000000f00 */
[----:B------:R-:W-:Y:S01]  /*9430*/  HFMA2 R216, -RZ, RZ, 0, 5.9604644775390625e-08 ;  /* 0x00000001ffd87431 */ /* 0x000fe200000001ff */
[----:B------:R-:W-:Y:S02]  /*9440*/  MOV R217, RZ ;  /* 0x000000ff00d97202 */ /* 0x000fe40000000f00 */
[----:B------:R-:W-:-:S07]  /*9450*/  MOV R6, 0xffffffff ;  /* 0xffffffff00067802 */ /* 0x000fce0000000f00 */
[----:B01---5:R-:W-:Y:S05]  /*9460*/  WARPSYNC.COLLECTIVE R6, `(.L_x_6567) ;  /* 0x0000000006087348 */ /* 0x023fea0003c00000 */
[----:B------:R2:W3:Y:S02]  /*9470*/  SHFL.UP P6, R5, R215, R216, R217 ;  /* 0x040000d8d7057389 */ /* 0x0004e400000c00d9 */
[----:B0123-5:R-:W-:Y:S05]  /*9480*/  ENDCOLLECTIVE ;  /* 0x000000000000791b */ /* 0x02ffea0003800000 */
.L_x_6567:
[----:B------:R-:W-:Y:S02]  /*9490*/  MOV R215, R210 ;  /* 0x000000d200d77202 */ /* 0x000fe40000000f00 */
[----:B------:R-:W-:-:S07]  /*94a0*/  MOV R4, R5 ;  /* 0x0000000500047202 */ /* 0x000fce0000000f00 */
[----:B------:R-:W-:Y:S05]  /*94b0*/  WARPSYNC.COLLECTIVE R6, `(.L_x_6568) ;  /* 0x0000000006087348 */ /* 0x000fea0003c00000 */
[----:B------:R0:W1:Y:S02]  /*94c0*/  SHFL.UP P6, R5, R215, R216, R217 ;  /* 0x040000d8d7057389 */ /* 0x00006400000c00d9 */
[----:B01----:R-:W-:Y:S05]  /*94d0*/  ENDCOLLECTIVE ;  /* 0x000000000000791b */ /* 0x003fea0003800000 */
.L_x_6568:
        /* <DEDUP_REMOVED lines=9> */
.L_x_6569:
[----:B------:R-:W-:Y:S02]  /*9570*/  MOV R215, R212 ;  /* 0x000000d400d77202 */ /* 0x000fe40000000f00 */
[----:B------:R-:W-:-:S07]  /*9580*/  MOV R4, R5 ;  /* 0x0000000500047202 */ /* 0x000fce0000000f00 */
[----:B------:R-:W-:Y:S05]  /*9590*/  WARPSYNC.COLLECTIVE R6, `(.L_x_6570) ;  /* 0x0000000006087348 */ /* 0x000fea0003c00000 */
[----:B------:R0:W1:Y:S02]  /*95a0*/  SHFL.UP P6, R5, R215, R216, R217 ;  /* 0x040000d8d7057389 */ /* 0x00006400000c00d9 */
[----:B01----:R-:W-:Y:S05]  /*95b0*/  ENDCOLLECTIVE ;  /* 0x000000000000791b */ /* 0x003fea0003800000 */
.L_x_6570:
        /* <DEDUP_REMOVED lines=8> */
.L_x_6571:
[----:B------:R-:W-:Y:S02]  /*9640*/  MOV R215, R214 ;  /* 0x000000d600d77202 */ /* 0x000fe40000000f00 */
[----:B------:R-:W-:-:S07]  /*9650*/  MOV R4, R5 ;  /* 0x0000000500047202 */ /* 0x000fce0000000f00 */
[----:B------:R-:W-:Y:S05]  /*9660*/  WARPSYNC.COLLECTIVE R6, `(.L_x_6572) ;  /* 0x0000000006087348 */ /* 0x000fea0003c00000 */
[----:B------:R0:W1:Y:S02]  /*9670*/  SHFL.UP P6, R5, R215, R216, R217 ;  /* 0x040000d8d7057389 */ /* 0x00006400000c00d9 */
[----:B01----:R-:W-:Y:S05]  /*9680*/  ENDCOLLECTIVE ;  /* 0x000000000000791b */ /* 0x003fea0003800000 */
.L_x_6572:
        /* <DEDUP_REMOVED lines=8> */
.L_x_6573:
[----:B------:R-:W-:Y:S02]  /*9710*/  MOV R215, R210 ;  /* 0x000000d200d77202 */ /* 0x000fe40000000f00 */
[----:B------:R-:W-:-:S07]  /*9720*/  MOV R4, R5 ;  /* 0x0000000500047202 */ /* 0x000fce0000000f00 */
[----:B------:R-:W-:Y:S05]  /*9730*/  WARPSYNC.COLLECTIVE R6, `(.L_x_6574) ;  /* 0x0000000006087348 */ /* 0x000fea0003c00000 */
[----:B------:R0:W1:Y:S02]  /*9740*/  SHFL.UP P6, R5, R215, R216, R217 ;  /* 0x040000d8d7057389 */ /* 0x00006400000c00d9 */
[----:B01----:R-:W-:Y:S05]  /*9750*/  ENDCOLLECTIVE ;  /* 0x000000000000791b */ /* 0x003fea0003800000 */
.L_x_6574:
        /* <DEDUP_REMOVED lines=8> */
.L_x_6575:
[----:B------:R-:W-:Y:S02]  /*97e0*/  MOV R215, R4 ;  /* 0x0000000400d77202 */ /* 0x000fe40000000f00 */
[----:B------:R-:W-:-:S07]  /*97f0*/  MOV R212, R5 ;  /* 0x0000000500d47202 */ /* 0x000fce0000000f00 */
[----:B------:R-:W-:Y:S05]  /*9800*/  WARPSYNC.COLLECTIVE R6, `(.L_x_6576) ;  /* 0x0000000006087348 */ /* 0x000fea0003c00000 */
[----:B------:R0:W1:Y:S02]  /*9810*/  SHFL.UP P6, R5, R215, R216, R217 ;  /* 0x040000d8d7057389 */ /* 0x00006400000c00d9 */
[----:B01----:R-:W-:Y:S05]  /*9820*/  ENDCOLLECTIVE ;  /* 0x000000000000791b */ /* 0x003fea0003800000 */
.L_x_6576:
[----:B------:R-:W-:Y:S05]  /*9830*/  BRA `(.L_x_6577) ;  /* 0xffffffc400607947 */ /* 0x000fea000383ffff */
.L_x_6521:
        /* <DEDUP_REMOVED lines=8> */
.L_x_6579:
[----:B------:R-:W-:Y:S05]  /*98c0*/  BSYNC B0 ;  /* 0x0000000000007941 */ /* 0x000fea0003800000 */
.L_x_6578:
[----:B------:R-:W-:Y:S05]  /*98d0*/  BRA `(.L_x_6580) ;  /* 0xffffffc400507947 */ /* 0x000fea000383ffff */
.L_x_6522:
        /* <DEDUP_REMOVED lines=8> */
.L_x_6582:
[----:B------:R-:W-:Y:S05]  /*9960*/  BSYNC B0 ;  /* 0x0000000000007941 */ /* 0x000fea0003800000 */
.L_x_6581:
[----:B------:R-:W-:Y:S05]  /*9970*/  BRA `(.L_x_6583) ;  /* 0xffffffc400307947 */ /* 0x000fea000383ffff */
.L_x_6523:
        /* <DEDUP_REMOVED lines=8> */
.L_x_6585:
[----:B------:R-:W-:Y:S05]  /*9a00*/  BSYNC B0 ;  /* 0x0000000000007941 */ /* 0x000fea0003800000 */
.L_x_6584:
        /* <DEDUP_REMOVED lines=11> */
.L_x_6586:
[----:B------:R-:W-:Y:S05]  /*9ac0*/  WARPSYNC.COLLECTIVE R6, `(.L_x_6587) ;  /* 0x0000000006087348 */ /* 0x000fea0003c00000 */
[----:B------:R0:W1:Y:S02]  /*9ad0*/  SHFL.IDX P3, R233, R235, R236, R237 ;  /* 0x000000ecebe97389 */ /* 0x00006400000600ed */
[----:B01----:R-:W-:Y:S05]  /*9ae0*/  ENDCOLLECTIVE ;  /* 0x000000000000791b */ /* 0x003fea0003800000 */
.L_x_6587:
[----:B------:R-:W-:Y:S02]  /*9af0*/  MOV R235, R9 ;  /* 0x0000000900eb7202 */ /* 0x000fe40000000f00 */
[----:B------:R-:W-:Y:S02]  /*9b00*/  MOV R213, R5 ;  /* 0x0000000500d57202 */ /* 0x000fe40000000f00 */
[----:B------:R-:W-:-:S07]  /*9b10*/  MOV R4, R233 ;  /* 0x000000e900047202 */ /* 0x000fce0000000f00 */
[----:B------:R-:W-:Y:S05]  /*9b20*/  WARPSYNC.COLLECTIVE R6, `(.L_x_6588) ;  /* 0x0000000006087348 */ /* 0x000fea0003c00000 */
[----:B------:R0:W1:Y:S02]  /*9b30*/  SHFL.IDX P3, R233, R235, R236, R237 ;  /* 0x000000ecebe97389 */ /* 0x00006400000600ed */
[----:B01----:R-:W-:Y:S05]  /*9b40*/  ENDCOLLECTIVE ;  /* 0x000000000000791b */ /* 0x003fea0003800000 */
.L_x_6588:
[----:B------:R-:W-:Y:S01]  /*9b50*/  MOV R5, R233 ;  /* 0x000000e900057202 */ /* 0x000fe20000000f00 */
[----:B------:R-:W-:Y:S06]  /*9b60*/  BRA `(.L_x_6589) ;  /* 0xffffffc000cc7947 */ /* 0x000fec000383ffff */
.L_x_6525:
        /* <DEDUP_REMOVED lines=10> */
.L_x_6590:
[----:B------:R-:W-:Y:S02]  /*9c10*/  MOV R239, R7 ;  /* 0x0000000700ef7202 */ /* 0x000fe40000000f00 */
[----:B------:R-:W-:-:S07]  /*9c20*/  MOV R230, R232 ;  /* 0x000000e800e67202 */ /* 0x000fce0000000f00 */
[----:B------:R-:W-:Y:S05]  /*9c30*/  WARPSYNC.COLLECTIVE R6, `(.L_x_6591) ;  /* 0x0000000006087348 */ /* 0x000fea0003c00000 */
[----:B------:R0:W1:Y:S02]  /*9c40*/  SHFL.DOWN P1, R232, R239, R238, R241 ;  /* 0x080000eeefe87389 */ /* 0x00006400000200f1 */
[----:B01----:R-:W-:Y:S05]  /*9c50*/  ENDCOLLECTIVE ;  /* 0x000000000000791b */ /* 0x003fea0003800000 */
.L_x_6591:
        /* <DEDUP_REMOVED lines=11> */
.L_x_6592:
[----:B------:R-:W-:Y:S02]  /*9d10*/  MOV R239, R4 ;  /* 0x0000000400ef7202 */ /* 0x000fe40000000f00 */
[----:B------:R-:W-:-:S07]  /*9d20*/  MOV R230, R232 ;  /* 0x000000e800e67202 */ /* 0x000fce0000000f00 */
[----:B------:R-:W-:Y:S05]  /*9d30*/  WARPSYNC.COLLECTIVE R6, `(.L_x_6593) ;  /* 0x0000000006087348 */ /* 0x000fea0003c00000 */
[----:B------:R0:W1:Y:S02]  /*9d40*/  SHFL.DOWN P1, R232, R239, R238, R241 ;  /* 0x080000eeefe87389 */ /* 0x00006400000200f1 */
[----:B01----:R-:W-:Y:S05]  /*9d50*/  ENDCOLLECTIVE ;  /* 0x000000000000791b */ /* 0x003fea0003800000 */
.L_x_6593:
        /* <DEDUP_REMOVED lines=11> */
.L_x_6594:
[----:B------:R-:W-:Y:S02]  /*9e10*/  MOV R239, R4 ;  /* 0x0000000400ef7202 */ /* 0x000fe40000000f00 */
[----:B------:R-:W-:-:S07]  /*9e20*/  MOV R230, R232 ;  /* 0x000000e800e67202 */ /* 0x000fce0000000f00 */
[----:B------:R-:W-:Y:S05]  /*9e30*/  WARPSYNC.COLLECTIVE R6, `(.L_x_6595) ;  /* 0x0000000006087348 */ /* 0x000fea0003c00000 */
[----:B------:R0:W1:Y:S02]  /*9e40*/  SHFL.DOWN P1, R232, R239, R238, R241 ;  /* 0x080000eeefe87389 */ /* 0x00006400000200f1 */
[----:B01----:R-:W-:Y:S05]  /*9e50*/  ENDCOLLECTIVE ;  /* 0x000000000000791b */ /* 0x003fea0003800000 */
.L_x_6595:
        /* <DEDUP_REMOVED lines=11> */
.L_x_6596:
[----:B------:R-:W-:Y:S02]  /*9f10*/  MOV R239, R4 ;  /* 0x0000000400ef7202 */ /* 0x000fe40000000f00 */
[----:B------:R-:W-:-:S07]  /*9f20*/  MOV R230, R232 ;  /* 0x000000e800e67202 */ /* 0x000fce0000000f00 */
[----:B------:R-:W-:Y:S05]  /*9f30*/  WARPSYNC.COLLECTIVE R6, `(.L_x_6597) ;  /* 0x0000000006087348 */ /* 0x000fea0003c00000 */
[----:B------:R0:W1:Y:S02]  /*9f40*/  SHFL.DOWN P1, R232, R239, R238, R241 ;  /* 0x080000eeefe87389 */ /* 0x00006400000200f1 */
[----:B01----:R-:W-:Y:S05]  /*9f50*/  ENDCOLLECTIVE ;  /* 0x000000000000791b */ /* 0x003fea0003800000 */
.L_x_6597:
        /* <DEDUP_REMOVED lines=11> */
.L_x_6598:
[----:B------:R-:W-:Y:S02]  /*a010*/  MOV R239, R4 ;  /* 0x0000000400ef7202 */ /* 0x000fe40000000f00 */
[----:B------:R-:W-:-:S07]  /*a020*/  MOV R230, R232 ;  /* 0x000000e800e67202 */ /* 0x000fce0000000f00 */
[----:B------:R-:W-:Y:S05]  /*a030*/  WARPSYNC.COLLECTIVE R6, `(.L_x_6599) ;  /* 0x0000000006087348 */ /* 0x000fea0003c00000 */
[----:B------:R0:W1:Y:S02]  /*a040*/  SHFL.DOWN P1, R232, R239, R238, R241 ;  /* 0x080000eeefe87389 */ /* 0x00006400000200f1 */
[----:B01----:R-:W-:Y:S05]  /*a050*/  ENDCOLLECTIVE ;  /* 0x000000000000791b */ /* 0x003fea0003800000 */
.L_x_6599:
        /* <DEDUP_REMOVED lines=11> */
.L_x_6600:
[----:B------:R-:W-:Y:S02]  /*a110*/  ISETP.NE.AND P0, PT, R2, 0x1f, PT ;  /* 0x0000001f0200780c */ /* 0x000fe40003f05270 */
[----:B------:R-:W-:Y:S02]  /*a120*/  MOV R235, R4 ;  /* 0x0000000400eb7202 */ /* 0x000fe40000000f00 */
[----:B------:R-:W-:-:S09]  /*a130*/  MOV R7, R233 ;  /* 0x000000e900077202 */ /* 0x000fd20000000f00 */
[----:B------:R-:W-:Y:S05]  /*a140*/  WARPSYNC.COLLECTIVE R6, `(.L_x_6601) ;  /* 0x0000000006087348 */ /* 0x000fea0003c00000 */
[----:B------:R0:W1:Y:S02]  /*a150*/  SHFL.IDX P3, R233, R235, R236, R237 ;  /* 0x000000ecebe97389 */ /* 0x00006400000600ed */
[----:B01----:R-:W-:Y:S05]  /*a160*/  ENDCOLLECTIVE ;  /* 0x000000000000791b */ /* 0x003fea0003800000 */
.L_x_6601:
[----:B------:R-:W-:Y:S05]  /*a170*/  WARPSYNC.COLLECTIVE R6, `(.L_x_6602) ;  /* 0x0000000006087348 */ /* 0x000fea0003c00000 */
[----:B------:R0:W1:Y:S02]  /*a180*/  SHFL.DOWN P1, R232, R239, R238, R241 ;  /* 0x080000eeefe87389 */ /* 0x00006400000200f1 */
[----:B01----:R-:W-:Y:S05]  /*a190*/  ENDCOLLECTIVE ;  /* 0x000000000000791b */ /* 0x003fea0003800000 */
.L_x_6602:
        /* <DEDUP_REMOVED lines=8> */
.L_x_6603:
[----:B------:R-:W-:-:S07]  /*a220*/  FMUL.FTZ R230, R8, R7 ;  /* 0x0000000708e67220 */ /* 0x000fce0000410000 */
[----:B------:R-:W-:Y:S05]  /*a230*/  WARPSYNC.COLLECTIVE R6, `(.L_x_6604) ;  /* 0x0000000006087348 */ /* 0x000fea0003c00000 */
[----:B------:R0:W1:Y:S02]  /*a240*/  SHFL.IDX P3, R233, R235, R236, R237 ;  /* 0x000000ecebe97389 */ /* 0x00006400000600ed */
[----:B01----:R-:W-:Y:S05]  /*a250*/  ENDCOLLECTIVE ;  /* 0x000000000000791b */ /* 0x003fea0003800000 */
.L_x_6604:
[----:B------:R-:W-:Y:S02]  /*a260*/  MOV R235, R9 ;  /* 0x0000000900eb7202 */ /* 0x000fe40000000f00 */
[----:B------:R-:W-:-:S07]  /*a270*/  MOV R231, R233 ;  /* 0x000000e900e77202 */ /* 0x000fce0000000f00 */
[----:B------:R-:W-:Y:S05]  /*a280*/  WARPSYNC.COLLECTIVE R6, `(.L_x_6605) ;  /* 0x0000000006087348 */ /* 0x000fea0003c00000 */
[----:B------:R0:W1:Y:S02]  /*a290*/  SHFL.IDX P3, R233, R235, R236, R237 ;  /* 0x000000ecebe97389 */ /* 0x00006400000600ed */
[----:B01----:R-:W-:Y:S05]  /*a2a0*/  ENDCOLLECTIVE ;  /* 0x000000000000791b */ /* 0x003fea0003800000 */
.L_x_6605:
[----:B------:R-:W-:Y:S05]  /*a2b0*/  BRA `(.L_x_6606) ;  /* 0xffffffc000c47947 */ /* 0x000fea000383ffff */
.L_x_6607:
        /* <DEDUP_REMOVED lines=12> */
.L_x_10471:


//--------------------- .text._Z25selective_scan_bwd_kernelI32Selective_Scan_bwd_kernel_traitsILi32ELi16ELb0ELb0ELb0ELb0ELb0EN3c104HalfEfEEv12SSMParamsBwd --------------------------
	.section	.text._Z25selective_scan_bwd_kernelI32Selective_Scan_bwd_kernel_traitsILi32ELi16ELb0ELb0ELb0ELb0ELb0EN3c104HalfEfEEv12SSMParamsBwd,"ax",@progbits
	.align	128
        .global         _Z25selective_scan_bwd_kernelI32Selective_Scan_bwd_kernel_traitsILi32ELi16ELb0ELb0ELb0ELb0ELb0EN3c104HalfEfEEv12SSMParamsBwd
        .type           _Z25selective_scan_bwd_kernelI32Selective_Scan_bwd_kernel_traitsILi32ELi16ELb0ELb0ELb0ELb0ELb0EN3c104HalfEfEEv12SSMParamsBwd,@function
        .size           _Z25selective_scan_bwd_kernelI32Selective_Scan_bwd_kernel_traitsILi32ELi16ELb0ELb0ELb0ELb0ELb0EN3c104HalfEfEEv12SSMParamsBwd,(.L_x_10472 - _Z25selective_scan_bwd_kernelI32Selective_Scan_bwd_kernel_traitsILi32ELi16ELb0ELb0ELb0ELb0ELb0EN3c104HalfEfEEv12SSMParamsBwd)
        .other          _Z25selective_scan_bwd_kernelI32Selective_Scan_bwd_kernel_traitsILi32ELi16ELb0ELb0ELb0ELb0ELb0EN3c104HalfEfEEv12SSMParamsBwd,@"STO_CUDA_ENTRY STV_DEFAULT"
_Z25selective_scan_bwd_kernelI32Selective_Scan_bwd_kernel_traitsILi32ELi16ELb0ELb0ELb0ELb0ELb0EN3c104HalfEfEEv12SSMParamsBwd:
.text._Z25selective_scan_bwd_kernelI32Selective_Scan_bwd_kernel_traitsILi32ELi16ELb0ELb0ELb0ELb0ELb0EN3c104HalfEfEEv12SSMParamsBwd:
        /* <DEDUP_REMOVED lines=53> */
[----:B------:R-:W-:Y:S01]  /*0350*/  LEA R11, R11, 0xfffffe00, 0x9 ;  /* 0xfffffe000b0b7811 */ /* 0x000fe200078e48ff */
[----:B0-----:R-:W-:-:S04]  /*0360*/  IMAD.WIDE.U32 R18, R14, UR8, RZ ;  /* 0x000000080e127c25 */ /* 0x001fc8000f8e00ff */
[----:B------:R-:W-:Y:S01]  /*0370*/  IMAD.WIDE.U32 R4, R14, UR14, R4 ;  /* 0x0000000e0e047c25 */ /* 0x000fe2000f8e0004 */
[----:B------:R-:W-:-:S03]  /*0380*/  IADD3 R27, P3, PT, R11, R2, RZ ;  /* 0x000000020b1b7210 */ /* 0x000fc60007f7e0ff */
[----:B-1----:R-:W-:Y:S01]  /*0390*/  @P0 IMAD R9, R0, R17, RZ ;  /* 0x0000001100090224 */ /* 0x002fe200078e02ff */
[----:B------:R-:W-:Y:S01]  /*03a0*/  LEA R17, P2, R18, R20, 0x2 ;  /* 0x0000001412117211 */ /* 0x000fe200078410ff */
[C---:B------:R-:W-:Y:S01]  /*03b0*/  IMAD R0, R14.reuse, UR9, R19 ;  /* 0x000000090e007c24 */ /* 0x040fe2000f8e0213 */
[----:B------:R-:W-:Y:S01]  /*03c0*/  IADD3 R29, P4, PT, R11, R4, RZ ;  /* 0x000000040b1d7210 */ /* 0x000fe20007f9e0ff */
[----:B------:R-:W-:-:S04]  /*03d0*/  IMAD.WIDE.U32 R2, R14, R30, UR4 ;  /* 0x000000040e027e25 */ /* 0x000fc8000f8e001e */
[----:B------:R-:W-:Y:S01]  /*03e0*/  IMAD R13, R14, UR15, R5 ;  /* 0x0000000f0e0d7c24 */ /* 0x000fe2000f8e0205 */
[----:B------:R-:W-:Y:S02]  /*03f0*/  CS2R R4, SRZ ;  /* 0x0000000000047805 */ /* 0x000fe4000001ff00 */
[----:B------:R-:W-:Y:S01]  /*0400*/  LEA.HI.X R18, R18, R21, R0, 0x2, P2 ;  /* 0x0000001512127211 */ /* 0x000fe200010f1400 */
[----:B---3--:R-:W-:Y:S01]  /*0410*/  @P0 IMAD.WIDE R4, R9, 0x8, R6 ;  /* 0x0000000809040825 */ /* 0x008fe200078e0206 */
[----:B------:R-:W-:Y:S02]  /*0420*/  SHF.R.S32.HI R0, RZ, 0x1f, R11 ;  /* 0x0000001fff007819 */ /* 0x000fe4000001140b */
[----:B------:R-:W-:Y:S01]  /*0430*/  IADD3 R2, P0, PT, R11, R2, RZ ;  /* 0x000000020b027210 */ /* 0x000fe20007f1e0ff */
[C---:B------:R-:W-:Y:S02]  /*0440*/  IMAD R31, R14.reuse, R31, R3 ;  /* 0x0000001f0e1f7224 */ /* 0x040fe400078e0203 */
[----:B------:R-:W-:Y:S01]  /*0450*/  IMAD.WIDE.U32 R20, R14, UR10, RZ ;  /* 0x0000000a0e147c25 */ /* 0x000fe2000f8e00ff */
[----:B------:R-:W-:-:S02]  /*0460*/  IADD3.X R8, PT, PT, R0, R23, RZ, P3, !PT ;  /* 0x0000001700087210 */ /* 0x000fc40001ffe4ff */
[C---:B------:R-:W-:Y:S02]  /*0470*/  IADD3.X R6, PT, PT, R0.reuse, R13, RZ, P4, !PT ;  /* 0x0000000d00067210 */ /* 0x040fe400027fe4ff */
[----:B------:R-:W-:Y:S01]  /*0480*/  IADD3.X R31, PT, PT, R0, R31, RZ, P0, !PT ;  /* 0x0000001f001f7210 */ /* 0x000fe200007fe4ff */
[----:B------:R-:W-:Y:S01]  /*0490*/  IMAD R0, R14, UR11, R21 ;  /* 0x0000000b0e007c24 */ /* 0x000fe2000f8e0215 */
[----:B------:R-:W-:Y:S02]  /*04a0*/  LEA R19, P0, R20, R24, 0x2 ;  /* 0x0000001814137211 */ /* 0x000fe400078010ff */
[----:B------:R-:W-:Y:S02]  /*04b0*/  LEA R26, P2, R27, R32, 0x1 ;  /* 0x000000201b1a7211 */ /* 0x000fe400078408ff */
[----:B--2---:R-:W-:Y:S02]  /*04c0*/  LEA R28, P3, R29, R34, 0x1 ;  /* 0x000000221d1c7211 */ /* 0x004fe400078608ff */
[----:B----4-:R-:W-:Y:S01]  /*04d0*/  LEA R30, P4, R2, R36, 0x1 ;  /* 0x00000024021e7211 */ /* 0x010fe200078808ff */
[----:B------:R-:W-:Y:S01]  /*04e0*/  HFMA2 R21, -RZ, RZ, 0, 0 ;  /* 0x00000000ff157431 */ /* 0x000fe200000001ff */
[----:B------:R-:W-:-:S02]  /*04f0*/  LEA.HI.X R20, R20, R25, R0, 0x2, P0 ;  /* 0x0000001914147211 */ /* 0x000fc400000f1400 */
[----:B------:R-:W-:Y:S02]  /*0500*/  LEA.HI.X R27, R27, R33, R8, 0x1, P2 ;  /* 0x000000211b1b7211 */ /* 0x000fe400010f0c08 */
[----:B------:R-:W-:Y:S02]  /*0510*/  LEA.HI.X R29, R29, R35, R6, 0x1, P3 ;  /* 0x000000231d1d7211 */ /* 0x000fe400018f0c06 */
        /* <DEDUP_REMOVED lines=13> */
[----:B-1----:R-:W-:Y:S01]  /*05f0*/  ULEA UR4, UR5, UR4, 0x18 ;  /* 0x0000000405047291 */ /* 0x002fe2000f8ec0ff */
[----:B0-----:R-:W-:Y:S02]  /*0600*/  SHF.L.U32 R0, R23, 0x4, RZ ;  /* 0x0000000417007819 */ /* 0x001fe400000006ff */
[----:B----4-:R-:W-:Y:S02]  /*0610*/  LEA R24, P0, R2, R6, 0x2 ;  /* 0x0000000602187211 */ /* 0x010fe400078010ff */
[----:B------:R-:W-:Y:S02]  /*0620*/  LOP3.LUT R0, R0, 0x3e00, RZ, 0xc0, !PT ;  /* 0x00003e0000007812 */ /* 0x000fe400078ec0ff */
[----:B------:R-:W-:Y:S02]  /*0630*/  LEA.HI.X R25, R2, R7, R25, 0x2, P0 ;  /* 0x0000000702197211 */ /* 0x000fe400000f1419 */
[----:B------:R-:W-:-:S02]  /*0640*/  LOP3.LUT R32, R0, 0x1f, R23, 0xf8, !PT ;  /* 0x0000001f00207812 */ /* 0x000fc400078ef817 */
[C---:B------:R-:W-:Y:S02]  /*0650*/  LOP3.LUT R210, R23.reuse, 0x1f, RZ, 0xc0, !PT ;  /* 0x0000001f17d27812 */ /* 0x040fe400078ec0ff */
        /* <DEDUP_REMOVED lines=15> */
[----:B---3--:R-:W-:-:S07]  /*0750*/  LOP3.LUT R47, R32, 0x1e0, RZ, 0xfc, !PT ;  /* 0x000001e0202f7812 */ /* 0x008fce00078efcff */
.L_x_6616:
[----:B0-----:R-:W0:Y:S01]  /*0760*/  LDC R48, c[0x0][0x388] ;  /* 0x0000e200ff307b82 */ /* 0x001e220000000800 */
[----:B------:R-:W-:Y:S01]  /*0770*/  UIADD3 UR9, UPT, UPT, UR8, -0x1, URZ ;  /* 0xffffffff08097890 */ /* 0x000fe2000fffe0ff */
[----:B-1----:R-:W-:Y:S02]  /*0780*/  SHF.L.U32 R3, R32, 0x1, RZ ;  /* 0x0000000120037819 */ /* 0x002fe400000006ff */
[----:B------:R-:W-:Y:S01]  /*0790*/  PRMT R13, RZ, 0x7610, R13 ;  /* 0x00007610ff0d7816 */ /* 0x000fe2000000000d */
[----:B------:R-:W-:Y:S01]  /*07a0*/  USHF.L.U32 UR6, UR9, 0x9, URZ ;  /* 0x0000000909067899 */ /* 0x000fe200080006ff */
[----:B------:R-:W-:Y:S02]  /*07b0*/  IADD3 R8, P0, PT, R3, R26, RZ ;  /* 0x0000001a03087210 */ /* 0x000fe40007f1e0ff */
        /* <DEDUP_REMOVED lines=17> */
[----:B------:R-:W-:Y:S02]  /*08d0*/  IADD3.X R9, PT, PT, RZ, R27, RZ, P0, !PT ;  /* 0x0000001bff097210 */ /* 0x000fe400007fe4ff */
[----:B------:R-:W-:Y:S01]  /*08e0*/  ISETP.GE.AND P0, PT, R34, R48, PT ;  /* 0x000000302200720c */ /* 0x000fe20003f06270 */
[----:B------:R-:W0:Y:S01]  /*08f0*/  S2R R49, SR_LANEID ;  /* 0x0000000000317919 */ /* 0x000e220000000000 */
[C---:B------:R-:W-:Y:S01]  /*0900*/  IADD3 R2, P2, PT, R3.reuse, R30, RZ ;  /* 0x0000001e03027210 */ /* 0x040fe20007f5e0ff */
[----:B------:R-:W1:Y:S01]  /*0910*/  S2UR UR5, SR_CgaCtaId ;  /* 0x00000000000579c3 */ /* 0x000e620000008800 */
[----:B------:R-:W-:Y:S01]  /*0920*/  IADD3 R6, P1, PT, R3, R28, RZ ;  /* 0x0000001c03067210 */ /* 0x000fe20007f3e0ff */
[----:B------:R-:W-:Y:S01]  /*0930*/  UMOV UR4, 0x400 ;  /* 0x0000040000047882 */ /* 0x000fe20000000000 */
[----:B------:R-:W-:Y:S01]  /*0940*/  IADD3.X R3, PT, PT, RZ, R31, RZ, P2, !PT ;  /* 0x0000001fff037210 */ /* 0x000fe200017fe4ff */
[----:B------:R-:W2:Y:S01]  /*0950*/  LDCU UR7, c[0x0][0x38c] ;  /* 0x00007180ff0777ac */ /* 0x000ea20008000800 */
[----:B------:R-:W-:-:S02]  /*0960*/  IADD3.X R7, PT, PT, RZ, R29, RZ, P1, !PT ;  /* 0x0000001dff077210 */ /* 0x000fc40000ffe4ff */
        /* <DEDUP_REMOVED lines=19> */
[-C--:B------:R-:W-:Y:S01]  /*0aa0*/  ISETP.GE.AND P3, PT, R44, R48.reuse, PT ;  /* 0x000000302c00720c */ /* 0x080fe20003f66270 */
        /* <DEDUP_REMOVED lines=10> */
[----:B------:R1:W3:Y:S01]  /*0b50*/  @!P6 LDG.E.U16 R70, desc[UR16][R8.64+0x3c0] ;  /* 0x0003c0100846e981 */ /* 0x0002e2000c1e1500 */
[C---:B0-----:R-:W-:Y:S01]  /*0b60*/  IADD3 R52, PT, PT, R49.reuse, 0x20, RZ ;  /* 0x0000002031347810 */ /* 0x041fe20007ffe0ff */
[----:B-1----:R-:W-:Y:S01]  /*0b70*/  ULEA UR12, UR5, UR4, 0x18 ;  /* 0x00000004050c7291 */ /* 0x002fe2000f8ec0ff */
[----:B------:R-:W-:-:S02]  /*0b80*/  IADD3 R54, PT, PT, R49, 0x40, RZ ;  /* 0x0000004031367810 */ /* 0x000fc40007ffe0ff */
[CC--:B------:R-:W-:Y:S02]  /*0b90*/  LEA.HI.SX32 R50, R49.reuse, R49.reuse, 0x1b ;  /* 0x0000003131327211 */ /* 0x0c0fe400078fdaff */
[C---:B------:R-:W-:Y:S02]  /*0ba0*/  IADD3 R56, PT, PT, R49.reuse, 0x60, RZ ;  /* 0x0000006031387810 */ /* 0x040fe40007ffe0ff */
[-C--:B------:R-:W-:Y:S02]  /*0bb0*/  LEA.HI.SX32 R51, R52, R49.reuse, 0x1b ;  /* 0x0000003134337211 */ /* 0x080fe400078fdaff */
[----:B------:R-:W-:Y:S02]  /*0bc0*/  IADD3 R8, PT, PT, R49, 0x80, RZ ;  /* 0x0000008031087810 */ /* 0x000fe40007ffe0ff */
[----:B------:R-:W-:Y:S02]  /*0bd0*/  LEA.HI.SX32 R52, R54, R49, 0x1b ;  /* 0x0000003136347211 */ /* 0x000fe400078fdaff */
[----:B------:R-:W-:-:S02]  /*0be0*/  LEA R50, R50, UR12, 0x1 ;  /* 0x0000000c32327c11 */ /* 0x000fc4000f8e08ff */
[-C--:B------:R-:W-:Y:S02]  /*0bf0*/  LEA.HI.SX32 R53, R56, R49.reuse, 0x1b ;  /* 0x0000003138357211 */ /* 0x080fe400078fdaff */
[----:B------:R-:W-:Y:S02]  /*0c00*/  LEA.HI.SX32 R8, R8, R49, 0x1b ;  /* 0x0000003108087211 */ /* 0x000fe400078fdaff */
[----:B------:R-:W-:Y:S02]  /*0c10*/  LEA R51, R51, UR12, 0x1 ;  /* 0x0000000c33337c11 */ /* 0x000fe4000f8e08ff */
[----:B------:R-:W-:Y:S02]  /*0c20*/  LEA R52, R52, UR12, 0x1 ;  /* 0x0000000c34347c11 */ /* 0x000fe4000f8e08ff */
[C---:B------:R-:W-:Y:S02]  /*0c30*/  IADD3 R56, PT, PT, R49.reuse, 0xe0, RZ ;  /* 0x000000e031387810 */ /* 0x040fe40007ffe0ff */
[----:B------:R-:W-:-:S02]  /*0c40*/  IADD3 R58, PT, PT, R49, 0xa0, RZ ;  /* 0x000000a0313a7810 */ /* 0x000fc40007ffe0ff */
[----:B------:R-:W-:Y:S02]  /*0c50*/  LEA R53, R53, UR12, 0x1 ;  /* 0x0000000c35357c11 */ /* 0x000fe4000f8e08ff */
[----:B------:R-:W-:Y:S02]  /*0c60*/  LEA R54, R8, UR12, 0x1 ;  /* 0x0000000c08367c11 */ /* 0x000fe4000f8e08ff */
[C---:B------:R-:W-:Y:S02]  /*0c70*/  IADD3 R8, PT, PT, R49.reuse, 0xc0, RZ ;  /* 0x000000c031087810 */ /* 0x040fe40007ffe0ff */
[----:B------:R-:W-:Y:S02]  /*0c80*/  LEA.HI.SX32 R55, R58, R49, 0x1b ;  /* 0x000000313a377211 */ /* 0x000fe400078fdaff */
[C---:B------:R-:W-:Y:S02]  /*0c90*/  IADD3 R58, PT, PT, R49.reuse, 0x100, RZ ;  /* 0x00000100313a7810 */ /* 0x040fe40007ffe0ff */
[----:B------:R-:W-:-:S02]  /*0ca0*/  IADD3 R60, PT, PT, R49, 0x120, RZ ;  /* 0x00000120313c7810 */ /* 0x000fc40007ffe0ff */
[-C--:B------:R-:W-:Y:S02]  /*0cb0*/  LEA.HI.SX32 R8, R8, R49.reuse, 0x1b ;  /* 0x0000003108087211 */ /* 0x080fe400078fdaff */
[----:B------:R-:W-:Y:S02]  /*0cc0*/  IADD3 R72, PT, PT, R49, 0x140, RZ ;  /* 0x0000014031487810 */ /* 0x000fe40007ffe0ff */
[----:B------:R-:W-:Y:S02]  /*0cd0*/  LEA R55, R55, UR12, 0x1 ;  /* 0x0000000c37377c11 */ /* 0x000fe4000f8e08ff */
[-C--:B------:R-:W-:Y:S02]  /*0ce0*/  LEA.HI.SX32 R58, R58, R49.reuse, 0x1b ;  /* 0x000000313a3a7211 */ /* 0x080fe400078fdaff */
[-C--:B------:R-:W-:Y:S02]  /*0cf0*/  LEA.HI.SX32 R59, R60, R49.reuse, 0x1b ;  /* 0x000000313c3b7211 */ /* 0x080fe400078fdaff */
[----:B------:R-:W-:-:S02]  /*0d00*/  LEA.HI.SX32 R60, R72, R49, 0x1b ;  /* 0x00000031483c7211 */ /* 0x000fc400078fdaff */
[----:B------:R-:W-:Y:S02]  /*0d10*/  LEA R58, R58, UR12, 0x1 ;  /* 0x0000000c3a3a7c11 */ /* 0x000fe4000f8e08ff */
[----:B------:R-:W-:Y:S02]  /*0d20*/  LEA R59, R59, UR12, 0x1 ;  /* 0x0000000c3b3b7c11 */ /* 0x000fe4000f8e08ff */
[----:B------:R-:W-:Y:S02]  /*0d30*/  LEA R60, R60, UR12, 0x1 ;  /* 0x0000000c3c3c7c11 */ /* 0x000fe4000f8e08ff */
[----:B------:R-:W-:-:S04]  /*0d40*/  IADD3 R72, PT, PT, R49, 0x1e0, RZ ;  /* 0x000001e031487810 */ /* 0x000fc80007ffe0ff */
[----:B------:R-:W-:Y:S02]  /*0d50*/  LEA.HI.SX32 R72, R72, R49, 0x1b ;  /* 0x0000003148487211 */ /* 0x000fe400078fdaff */
[----:B------:R-:W-:Y:S02]  /*0d60*/  P2R R79, PR, RZ, 0x1 ;  /* 0x00000001ff4f7803 */ /* 0x000fe40000000000 */
[----:B------:R-:W-:Y:S02]  /*0d70*/  ISETP.GE.AND P0, PT, R32, R48, PT ;  /* 0x000000302000720c */ /* 0x000fe40003f06270 */
[----:B------:R-:W-:Y:S02]  /*0d80*/  PRMT R9, RZ, 0x7610, R9 ;  /* 0x00007610ff097816 */ /* 0x000fe40000000009 */
[----:B------:R-:W-:Y:S02]  /*0d90*/  P2R R78, PR, RZ, 0x2 ;  /* 0x00000002ff4e7803 */ /* 0x000fe40000000000 */
[----:B------:R-:W-:-:S02]  /*0da0*/  P2R R77, PR, RZ, 0x4 ;  /* 0x00000004ff4d7803 */ /* 0x000fc40000000000 */
[-C--:B------:R-:W-:Y:S02]  /*0db0*/  ISETP.GE.AND P1, PT, R35, R48.reuse, PT ;  /* 0x000000302300720c */ /* 0x080fe40003f26270 */
[----:B------:R-:W-:Y:S02]  /*0dc0*/  P2R R76, PR, RZ, 0x8 ;  /* 0x00000008ff4c7803 */ /* 0x000fe40000000000 */
[-C--:B------:R-:W-:Y:S02]  /*0dd0*/  ISETP.GE.AND P2, PT, R34, R48.reuse, PT ;  /* 0x000000302200720c */ /* 0x080fe40003f46270 */
[----:B------:R-:W-:Y:S02]  /*0de0*/  ISETP.GE.AND P3, PT, R33, R48, PT ;  /* 0x000000302100720c */ /* 0x000fe40003f66270 */
[----:B------:R-:W-:Y:S02]  /*0df0*/  PRMT R71, RZ, 0x7610, R71 ;  /* 0x00007610ff477816 */ /* 0x000fe40000000047 */
[----:B------:R-:W-:-:S02]  /*0e00*/  PRMT R73, RZ, 0x7610, R73 ;  /* 0x00007610ff497816 */ /* 0x000fc40000000049 */
[----:B------:R-:W-:Y:S02]  /*0e10*/  PRMT R75, RZ, 0x7610, R75 ;  /* 0x00007610ff4b7816 */ /* 0x000fe4000000004b */
[----:B------:R-:W-:Y:S01]  /*0e20*/  PRMT R74, RZ, 0x7610, R74 ;  /* 0x00007610ff4a7816 */ /* 0x000fe2000000004a */
[----:B----4-:R-:W-:Y:S04]  /*0e30*/  STS.U16 [R50], R11 ;  /* 0x0000000b32007388 */ /* 0x010fe80000000400 */
[----:B--2---:R0:W-:Y:S04]  /*0e40*/  STS.U16 [R51+0x40], R0 ;  /* 0x0000400033007388 */ /* 0x0041e80000000400 */
[----:B---3--:R-:W-:Y:S04]  /*0e50*/  STS.U16 [R52+0x80], R13 ;  /* 0x0000800d34007388 */ /* 0x008fe80000000400 */
[----:B------:R-:W-:Y:S01]  /*0e60*/  STS.U16 [R53+0xc0], R10 ;  /* 0x0000c00a35007388 */ /* 0x000fe20000000400 */
[----:B0-----:R-:W-:-:S03]  /*0e70*/  LEA.HI.SX32 R0, R56, R49, 0x1b ;  /* 0x0000003138007211 */ /* 0x001fc600078fdaff */
[----:B------:R0:W-:Y:S01]  /*0e80*/  STS.U16 [R54+0x100], R57 ;  /* 0x0001003936007388 */ /* 0x0001e20000000400 */
[----:B------:R-:W-:Y:S02]  /*0e90*/  LEA R56, R8, UR12, 0x1 ;  /* 0x0000000c08387c11 */ /* 0x000fe4000f8e08ff */
[C---:B------:R-:W-:Y:S02]  /*0ea0*/  IADD3 R8, PT, PT, R49.reuse, 0x180, RZ ;  /* 0x0000018031087810 */ /* 0x040fe40007ffe0ff */
[----:B0-----:R-:W-:Y:S02]  /*0eb0*/  LEA R57, R0, UR12, 0x1 ;  /* 0x0000000c00397c11 */ /* 0x001fe4000f8e08ff */
[C---:B------:R-:W-:Y:S01]  /*0ec0*/  IADD3 R0, PT, PT, R49.reuse, 0x160, RZ ;  /* 0x0000016031007810 */ /* 0x040fe20007ffe0ff */
[----:B------:R0:W-:Y:S01]  /*0ed0*/  STS.U16 [R55+0x140], R12 ;  /* 0x0001400c37007388 */ /* 0x0001e20000000400 */
[----:B------:R-:W-:Y:S02]  /*0ee0*/  IADD3 R10, PT, PT, R49, 0x1a0, RZ ;  /* 0x000001a0310a7810 */ /* 0x000fe40007ffe0ff */
[-C--:B------:R-:W-:Y:S01]  /*0ef0*/  LEA.HI.SX32 R0, R0, R49.reuse, 0x1b ;  /* 0x0000003100007211 */ /* 0x080fe200078fdaff */
[----:B------:R1:W-:Y:S01]  /*0f00*/  STS.U16 [R56+0x180], R61 ;  /* 0x0001803d38007388 */ /* 0x0003e20000000400 */
[----:B------:R-:W-:-:S02]  /*0f10*/  LEA.HI.SX32 R8, R8, R49, 0x1b ;  /* 0x0000003108087211 */ /* 0x000fc400078fdaff */
[----:B------:R-:W-:Y:S01]  /*0f20*/  LEA.HI.SX32 R10, R10, R49, 0x1b ;  /* 0x000000310a0a7211 */ /* 0x000fe200078fdaff */
[----:B------:R2:W-:Y:S01]  /*0f30*/  STS.U16 [R57+0x1c0], R62 ;  /* 0x0001c03e39007388 */ /* 0x0005e20000000400 */
[----:B0-----:R-:W-:-:S03]  /*0f40*/  IADD3 R12, PT, PT, R49, 0x1c0, RZ ;  /* 0x000001c0310c7810 */ /* 0x001fc60007ffe0ff */
[----:B------:R0:W-:Y:S01]  /*0f50*/  STS.U16 [R58+0x200], R63 ;  /* 0x0002003f3a007388 */ /* 0x0001e20000000400 */
[----:B-1----:R-:W-:Y:S02]  /*0f60*/  LEA R61, R0, UR12, 0x1 ;  /* 0x0000000c003d7c11 */ /* 0x002fe4000f8e08ff */
[----:B------:R-:W-:Y:S01]  /*0f70*/  SHF.L.U32 R0, R49, 0x4, RZ ;  /* 0x0000000431007819 */ /* 0x000fe200000006ff */
[----:B------:R1:W-:Y:S01]  /*0f80*/  STS.U16 [R59+0x240], R64 ;  /* 0x000240403b007388 */ /* 0x0003e20000000400 */
[----:B------:R-:W-:Y:S02]  /*0f90*/  LEA.HI.SX32 R12, R12, R49, 0x1b ;  /* 0x000000310c0c7211 */ /* 0x000fe400078fdaff */
[----:B--2---:R-:W-:Y:S01]  /*0fa0*/  LEA R62, R8, UR12, 0x1 ;  /* 0x0000000c083e7c11 */ /* 0x004fe2000f8e08ff */
[----:B------:R2:W-:Y:S01]  /*0fb0*/  STS.U16 [R60+0x280], R65 ;  /* 0x000280413c007388 */ /* 0x0005e20000000400 */
[----:B0-----:R-:W-:-:S03]  /*0fc0*/  LEA R63, R10, UR12, 0x1 ;  /* 0x0000000c0a3f7c11 */ /* 0x001fc6000f8e08ff */
[----:B------:R0:W-:Y:S01]  /*0fd0*/  STS.U16 [R61+0x2c0], R66 ;  /* 0x0002c0423d007388 */ /* 0x0001e20000000400 */
[----:B-1----:R-:W-:-:S03]  /*0fe0*/  LEA R64, R12, UR12, 0x1 ;  /* 0x0000000c0c407c11 */ /* 0x002fc6000f8e08ff */
[----:B------:R1:W-:Y:S01]  /*0ff0*/  STS.U16 [R62+0x300], R67 ;  /* 0x000300433e007388 */ /* 0x0003e20000000400 */
[----:B--2---:R-:W-:Y:S02]  /*1000*/  LEA R65, R72, UR12, 0x1 ;  /* 0x0000000c48417c11 */ /* 0x004fe4000f8e08ff */
[----:B0-----:R-:W-:Y:S01]  /*1010*/  LEA.HI.SX32 R66, R0, R0, 0x1b ;  /* 0x0000000000427211 */ /* 0x001fe200078fdaff */
[----:B------:R0:W-:Y:S03]  /*1020*/  STS.U16 [R63+0x340], R68 ;  /* 0x000340443f007388 */ /* 0x0001e60000000400 */
[----:B------:R-:W-:Y:S01]  /*1030*/  LEA R66, R66, UR12, 0x1 ;  /* 0x0000000c42427c11 */ /* 0x000fe2000f8e08ff */
[----:B------:R2:W-:Y:S04]  /*1040*/  STS.U16 [R64+0x380], R69 ;  /* 0x0003804540007388 */ /* 0x0005e80000000400 */
        /* <DEDUP_REMOVED lines=38> */
[----:B------:R-:W-:Y:S01]  /*12b0*/  ISETP.NE.AND P2, PT, R77, RZ, PT ;  /* 0x000000ff4d00720c */ /* 0x000fe20003f45270 */
[----:B------:R-:W4:Y:S04]  /*12c0*/  @!P6 LDG.E.U16 R74, desc[UR16][R6.64+0x3c0] ;  /* 0x0003c010064ae981 */ /* 0x000f28000c1e1500 */
[----:B------:R-:W4:Y:S01]  /*12d0*/  @!P0 LDG.E.U16 R67, desc[UR16][R6.64+0x200] ;  /* 0x0002001006438981 */ /* 0x000f22000c1e1500 */
[----:B------:R-:W-:-:S03]  /*12e0*/  ISETP.NE.AND P0, PT, R79, RZ, PT ;  /* 0x000000ff4f00720c */ /* 0x000fc60003f05270 */
[----:B------:R-:W4:Y:S01]  /*12f0*/  @!P1 LDG.E.U16 R72, desc[UR16][R6.64+0x1c0] ;  /* 0x0001c01006489981 */ /* 0x000f22000c1e1500 */
[----:B------:R-:W-:-:S03]  /*1300*/  ISETP.NE.AND P1, PT, R78, RZ, PT ;  /* 0x000000ff4e00720c */ /* 0x000fc60003f25270 */
[----:B------:R-:W4:Y:S01]  /*1310*/  @!P3 LDG.E.U16 R12, desc[UR16][R6.64+0x140] ;  /* 0x00014010060cb981 */ /* 0x000f22000c1e1500 */
[----:B------:R-:W-:Y:S02]  /*1320*/  ISETP.NE.AND P3, PT, R76, RZ, PT ;  /* 0x000000ff4c00720c */ /* 0x000fe40003f65270 */
[----:B0-----:R-:W-:Y:S02]  /*1330*/  PRMT R68, RZ, 0x7610, R68 ;  /* 0x00007610ff447816 */ /* 0x001fe40000000044 */
[----:B--2---:R-:W-:Y:S02]  /*1340*/  PRMT R69, RZ, 0x7610, R69 ;  /* 0x00007610ff457816 */ /* 0x004fe40000000045 */
[----:B---3--:R-:W-:Y:S02]  /*1350*/  PRMT R70, RZ, 0x7610, R70 ;  /* 0x00007610ff467816 */ /* 0x008fe40000000046 */
[----:B------:R-:W-:Y:S01]  /*1360*/  PRMT R0, RZ, 0x7610, R0 ;  /* 0x00007610ff007816 */ /* 0x000fe20000000000 */
[----:B------:R-:W2:Y:S04]  /*1370*/  @!P0 LDG.E.U16 R68, desc[UR16][R6.64+0x240] ;  /* 0x0002401006448981 */ /* 0x000ea8000c1e1500 */
        /* <DEDUP_REMOVED lines=9> */
[----:B------:R-:W-:Y:S02]  /*1410*/  PRMT R79, RZ, 0x7610, R79 ;  /* 0x00007610ff4f7816 */ /* 0x000fe4000000004f */
[----:B------:R-:W-:-:S02]  /*1420*/  PRMT R80, RZ, 0x7610, R80 ;  /* 0x00007610ff507816 */ /* 0x000fc40000000050 */
[----:B------:R-:W-:Y:S01]  /*1430*/  PRMT R81, RZ, 0x7610, R81 ;  /* 0x00007610ff517816 */ /* 0x000fe20000000051 */
[----:B----4-:R-:W-:Y:S04]  /*1440*/  STS.U16 [R50], R9 ;  /* 0x0000000932007388 */ /* 0x010fe80000000400 */
        /* <DEDUP_REMOVED lines=8> */
[----:B--2---:R1:W-:Y:S04]  /*14d0*/  STS.U16 [R59+0x240], R68 ;  /* 0x000240443b007388 */ /* 0x0043e80000000400 */
[----:B---3--:R2:W-:Y:S04]  /*14e0*/  STS.U16 [R60+0x280], R69 ;  /* 0x000280453c007388 */ /* 0x0085e80000000400 */
[----:B------:R3:W-:Y:S04]  /*14f0*/  STS.U16 [R61+0x2c0], R70 ;  /* 0x0002c0463d007388 */ /* 0x0007e80000000400 */
        /* <DEDUP_REMOVED lines=24> */
[----:B------:R-:W4:Y:S01]  /*1680*/  @!P0 LDG.E.U16 R77, desc[UR16][R2.64] ;  /* 0x00000010024d8981 */ /* 0x000f22000c1e1500 */
[----:B------:R-:W-:-:S03]  /*1690*/  ISETP.GE.AND P0, PT, R34, R48, PT ;  /* 0x000000302200720c */ /* 0x000fc60003f06270 */
[----:B------:R-:W4:Y:S01]  /*16a0*/  @!P1 LDG.E.U16 R68, desc[UR16][R2.64+0x40] ;  /* 0x0000401002449981 */ /* 0x000f22000c1e1500 */
[-C--:B------:R-:W-:Y:S02]  /*16b0*/  ISETP.GE.AND P1, PT, R35, R48.reuse, PT ;  /* 0x000000302300720c */ /* 0x080fe40003f26270 */
[----:B--2---:R-:W-:Y:S01]  /*16c0*/  PRMT R69, RZ, 0x7610, R69 ;  /* 0x00007610ff457816 */ /* 0x004fe20000000045 */
[----:B------:R-:W2:Y:S01]  /*16d0*/  @!P3 LDG.E.U16 R79, desc[UR16][R2.64+0x300] ;  /* 0x00030010024fb981 */ /* 0x000ea2000c1e1500 */
[----:B---3--:R-:W-:Y:S02]  /*16e0*/  PRMT R70, RZ, 0x7610, R70 ;  /* 0x00007610ff467816 */ /* 0x008fe40000000046 */
[----:B------:R-:W-:Y:S01]  /*16f0*/  PRMT R71, RZ, 0x7610, R71 ;  /* 0x00007610ff477816 */ /* 0x000fe20000000047 */
[----:B------:R-:W3:Y:S04]  /*1700*/  @!P4 LDG.E.U16 R80, desc[UR16][R2.64+0x340] ;  /* 0x000340100250c981 */ /* 0x000ee8000c1e1500 */
[----:B------:R-:W2:Y:S01]  /*1710*/  @!P0 LDG.E.U16 R67, desc[UR16][R2.64+0x80] ;  /* 0x0000801002438981 */ /* 0x000ea2000c1e1500 */
[----:B------:R-:W-:-:S03]  /*1720*/  ISETP.GE.AND P0, PT, R36, R48, PT ;  /* 0x000000302400720c */ /* 0x000fc60003f06270 */
[----:B------:R-:W3:Y:S01]  /*1730*/  @!P1 LDG.E.U16 R70, desc[UR16][R2.64+0xc0] ;  /* 0x0000c01002469981 */ /* 0x000ee2000c1e1500 */
[-C--:B------:R-:W-:Y:S02]  /*1740*/  ISETP.GE.AND P1, PT, R37, R48.reuse, PT ;  /* 0x000000302500720c */ /* 0x080fe40003f26270 */
[----:B------:R-:W-:Y:S01]  /*1750*/  PRMT R72, RZ, 0x7610, R72 ;  /* 0x00007610ff487816 */ /* 0x000fe20000000048 */
[----:B------:R-:W3:Y:S06]  /*1760*/  @!P5 LDG.E.U16 R81, desc[UR16][R2.64+0x380] ;  /* 0x000380100251d981 */ /* 0x000eec000c1e1500 */
[----:B------:R-:W3:Y:S01]  /*1770*/  @!P0 LDG.E.U16 R69, desc[UR16][R2.64+0x100] ;  /* 0x0001001002458981 */ /* 0x000ee2000c1e1500 */
[----:B------:R-:W-:-:S03]  /*1780*/  ISETP.GE.AND P0, PT, R38, R48, PT ;  /* 0x000000302600720c */ /* 0x000fc60003f06270 */
[----:B------:R-:W3:Y:S01]  /*1790*/  @!P1 LDG.E.U16 R72, desc[UR16][R2.64+0x140] ;  /* 0x0001401002489981 */ /* 0x000ee2000c1e1500 */
[----:B------:R-:W-:-:S09]  /*17a0*/  ISETP.GE.AND P1, PT, R39, R48, PT ;  /* 0x000000302700720c */ /* 0x000fd20003f26270 */
[----:B------:R-:W3:Y:S01]  /*17b0*/  @!P0 LDG.E.U16 R71, desc[UR16][R2.64+0x180] ;  /* 0x0001801002478981 */ /* 0x000ee2000c1e1500 */
[----:B------:R-:W-:Y:S02]  /*17c0*/  ISETP.GE.AND P0, PT, R40, R48, PT ;  /* 0x000000302800720c */ /* 0x000fe40003f06270 */
[----:B----4-:R-:W-:Y:S02]  /*17d0*/  PRMT R73, RZ, 0x7610, R73 ;  /* 0x00007610ff497816 */ /* 0x010fe40000000049 */
[----:B------:R-:W-:-:S06]  /*17e0*/  PRMT R74, RZ, 0x7610, R74 ;  /* 0x00007610ff4a7816 */ /* 0x000fcc000000004a */
[----:B------:R-:W4:Y:S01]  /*17f0*/  @!P1 LDG.E.U16 R74, desc[UR16][R2.64+0x1c0] ;  /* 0x0001c010024a9981 */ /* 0x000f22000c1e1500 */
[----:B------:R-:W-:-:S03]  /*1800*/  ISETP.NE.AND P1, PT, R76, RZ, PT ;  /* 0x000000ff4c00720c */ /* 0x000fc60003f25270 */
[----:B------:R-:W4:Y:S01]  /*1810*/  @!P0 LDG.E.U16 R73, desc[UR16][R2.64+0x200] ;  /* 0x0002001002498981 */ /* 0x000f22000c1e1500 */
[----:B------:R-:W-:Y:S02]  /*1820*/  ISETP.NE.AND P0, PT, R78, RZ, PT ;  /* 0x000000ff4e00720c */ /* 0x000fe40003f05270 */
[----:B------:R-:W-:Y:S02]  /*1830*/  PRMT R76, RZ, 0x7610, R76 ;  /* 0x00007610ff4c7816 */ /* 0x000fe4000000004c */
[----:B------:R-:W-:Y:S02]  /*1840*/  PRMT R75, RZ, 0x7610, R75 ;  /* 0x00007610ff4b7816 */ /* 0x000fe4000000004b */
[----:B------:R-:W-:Y:S02]  /*1850*/  PRMT R78, RZ, 0x7610, R78 ;  /* 0x00007610ff4e7816 */ /* 0x000fe4000000004e */
[----:B------:R-:W-:Y:S02]  /*1860*/  PRMT R0, RZ, 0x7610, R0 ;  /* 0x00007610ff007816 */ /* 0x000fe40000000000 */
[----:B------:R-:W4:Y:S04]  /*1870*/  @!P1 LDG.E.U16 R75, desc[UR16][R2.64+0x280] ;  /* 0x00028010024b9981 */ /* 0x000f28000c1e1500 */
[----:B------:R-:W4:Y:S04]  /*1880*/  @!P0 LDG.E.U16 R76, desc[UR16][R2.64+0x240] ;  /* 0x00024010024c8981 */ /* 0x000f28000c1e1500 */
[----:B------:R-:W4:Y:S04]  /*1890*/  @!P2 LDG.E.U16 R78, desc[UR16][R2.64+0x2c0] ;  /* 0x0002c010024ea981 */ /* 0x000f28000c1e1500 */
[----:B------:R-:W4:Y:S01]  /*18a0*/  @!P6 LDG.E.U16 R0, desc[UR16][R2.64+0x3c0] ;  /* 0x0003c0100200e981 */ /* 0x000f22000c1e1500 */
        /* <DEDUP_REMOVED lines=18> */
[----:B------:R-:W-:Y:S01]  /*19d0*/  HFMA2 R160, -RZ, RZ, 0, 0 ;  /* 0x00000000ffa07431 */ /* 0x000fe200000001ff */
[----:B------:R-:W-:Y:S02]  /*19e0*/  CS2R R94, SRZ ;  /* 0x00000000005e7805 */ /* 0x000fe4000001ff00 */
[----:B------:R-:W-:-:S02]  /*19f0*/  MOV R143, RZ ;  /* 0x000000ff008f7202 */ /* 0x000fc40000000f00 */
[----:B------:R-:W-:Y:S01]  /*1a00*/  MOV R93, RZ ;  /* 0x000000ff005d7202 */ /* 0x000fe20000000f00 */
[----:B------:R-:W-:Y:S04]  /*1a10*/  STS.U16 [R50], R77 ;  /* 0x0000004d32007388 */ /* 0x000fe80000000400 */
[----:B------:R-:W-:Y:S04]  /*1a20*/  STS.U16 [R51+0x40], R68 ;  /* 0x0000404433007388 */ /* 0x000fe80000000400 */
[----:B--2---:R-:W-:Y:S04]  /*1a30*/  STS.U16 [R52+0x80], R67 ;  /* 0x0000804334007388 */ /* 0x004fe80000000400 */
        /* <DEDUP_REMOVED lines=61> */
[----:B------:R-:W-:Y:S02]  /*1e10*/  HFMA2 R73, -RZ, RZ, 0, 0 ;  /* 0x00000000ff497431 */ /* 0x000fe400000001ff */
[----:B------:R-:W-:Y:S02]  /*1e20*/  HFMA2 R80, -RZ, RZ, 0, 0 ;  /* 0x00000000ff507431 */ /* 0x000fe400000001ff */
[----:B------:R-:W-:Y:S01]  /*1e30*/  HFMA2 R68, -RZ, RZ, 0, 0 ;  /* 0x00000000ff447431 */ /* 0x000fe200000001ff */
[----:B------:R-:W-:Y:S02]  /*1e40*/  MOV R67, RZ ;  /* 0x000000ff00437202 */ /* 0x000fe40000000f00 */
[----:B------:R-:W-:Y:S02]  /*1e50*/  CS2R R70, SRZ ;  /* 0x0000000000467805 */ /* 0x000fe4000001ff00 */
[----:B------:R-:W-:-:S02]  /*1e60*/  CS2R R76, SRZ ;  /* 0x00000000004c7805 */ /* 0x000fc4000001ff00 */
[----:B------:R-:W-:Y:S01]  /*1e70*/  MOV R79, RZ ;  /* 0x000000ff004f7202 */ /* 0x000fe20000000f00 */
[-C--:B-----5:R-:W-:Y:S01]  /*1e80*/  FMUL.FTZ R92, R0, R15.reuse ;  /* 0x0000000f005c7220 */ /* 0x0a0fe20000410000 */
[----:B------:R-:W-:Y:S01]  /*1e90*/  MOV R74, RZ ;  /* 0x000000ff004a7202 */ /* 0x000fe20000000f00 */
        /* <DEDUP_REMOVED lines=19> */
[----:B------:R-:W0:Y:S01]  /*1fd0*/  LDC R212, c[0x0][0x394] ;  /* 0x0000e500ffd47b82 */ /* 0x000e220000000800 */
[----:B------:R-:W-:Y:S01]  /*1fe0*/  HADD2.F32 R135, -RZ, R7.H0_H0 ;  /* 0x20000007ff877230 */ /* 0x000fe20000004100 */
[----:B------:R-:W-:Y:S01]  /*1ff0*/  USHF.L.U32 UR4, UR9, 0x8, URZ ;  /* 0x0000000809047899 */ /* 0x000fe200080006ff */
[----:B------:R-:W-:Y:S01]  /*2000*/  HADD2.F32 R137, -RZ, R8.H0_H0 ;  /* 0x20000008ff897230 */ /* 0x000fe20000004100 */
[----:B------:R-:W-:Y:S01]  /*2010*/  UISETP.NE.AND UP0, UPT, UR8, 0x1, UPT ;  /* 0x000000010800788c */ /* 0x000fe2000bf05270 */
[----:B------:R-:W-:Y:S01]  /*2020*/  HADD2.F32 R139, -RZ, R9.H0_H0 ;  /* 0x20000009ff8b7230 */ /* 0x000fe20000004100 */
[----:B------:R-:W-:Y:S01]  /*2030*/  UIADD3 UR5, UPT, UPT, UR8, -0x2, URZ ;  /* 0xfffffffe08057890 */ /* 0x000fe2000fffe0ff */
[----:B------:R-:W-:Y:S01]  /*2040*/  HADD2.F32 R141, -RZ, R10.H0_H0 ;  /* 0x2000000aff8d7230 */ /* 0x000fe20000004100 */
[----:B------:R-:W1:Y:S01]  /*2050*/  LDC.64 R6, c[0x0][0x3e0] ;  /* 0x0000f800ff067b82 */ /* 0x000e620000000a00 */
[----:B------:R-:W-:Y:S01]  /*2060*/  HADD2.F32 R145, -RZ, R11.H0_H0 ;  /* 0x2000000bff917230 */ /* 0x000fe20000004100 */
[----:B------:R-:W-:Y:S01]  /*2070*/  ULOP3.LUT UR4, UR4, 0x100, URZ, 0xc0, !UPT ;  /* 0x0000010004047892 */ /* 0x000fe2000f8ec0ff */
[----:B------:R-:W-:Y:S01]  /*2080*/  HADD2.F32 R147, -RZ, R12.H0_H0 ;  /* 0x2000000cff937230 */ /* 0x000fe20000004100 */
[----:B------:R-:W-:Y:S01]  /*2090*/  UIMAD UR5, UR5, UR7, URZ ;  /* 0x00000007050572a4 */ /* 0x000fe2000f8e02ff */
[----:B------:R-:W-:-:S02]  /*20a0*/  HADD2.F32 R13, -RZ, R13.H0_H0 ;  /* 0x2000000dff0d7230 */ /* 0x000fc40000004100 */
[--C-:B------:R-:W-:Y:S01]  /*20b0*/  FADD.FTZ R138, R135, R16.reuse ;  /* 0x00000010878a7221 */ /* 0x100fe20000010000 */
[----:B------:R-:W-:Y:S01]  /*20c0*/  HADD2.F32 R149, -RZ, R123.H0_H0 ;  /* 0x2000007bff957230 */ /* 0x000fe20000004100 */
[----:B------:R-:W2:Y:S01]  /*20d0*/  LDC.64 R8, c[0x0][0x3c0] ;  /* 0x0000f000ff087b82 */ /* 0x000ea20000000a00 */
[----:B------:R-:W-:Y:S02]  /*20e0*/  HADD2.F32 R151, -RZ, R125.H0_H0 ;  /* 0x2000007dff977230 */ /* 0x000fe40000004100 */
[--C-:B------:R-:W-:Y:S01]  /*20f0*/  FADD.FTZ R140, R137, R16.reuse ;  /* 0x00000010898c7221 */ /* 0x100fe20000010000 */
[----:B------:R-:W-:Y:S01]  /*2100*/  HADD2.F32 R153, -RZ, R127.H0_H0 ;  /* 0x2000007fff997230 */ /* 0x000fe20000004100 */
[----:B------:R-:W-:Y:S01]  /*2110*/  MOV R123, UR12 ;  /* 0x0000000c007b7c02 */ /* 0x000fe20008000f00 */
[----:B------:R-:W-:Y:S02]  /*2120*/  HADD2.F32 R155, -RZ, R129.H0_H0 ;  /* 0x20000081ff9b7230 */ /* 0x000fe40000004100 */
[----:B------:R-:W-:Y:S01]  /*2130*/  FADD.FTZ R142, R141, R16 ;  /* 0x000000108d8e7221 */ /* 0x000fe20000010000 */
[----:B------:R-:W-:Y:S01]  /*2140*/  HADD2.F32 R157, -RZ, R131.H0_H0 ;  /* 0x20000083ff9d7230 */ /* 0x000fe20000004100 */
[----:B------:R-:W3:Y:S01]  /*2150*/  LDC.64 R10, c[0x0][0x3a8] ;  /* 0x0000ea00ff0a7b82 */ /* 0x000ee20000000a00 */
        /* <DEDUP_REMOVED lines=16> */
[----:B------:R-:W-:Y:S01]  /*2260*/  PLOP3.LUT P0, PT, PT, PT, UP0, 0x80, 0x8 ;  /* 0x000000000008781c */ /* 0x000fe20003f0f008 */
        /* <DEDUP_REMOVED lines=15> */
[----:B------:R-:W-:Y:S01]  /*2360*/  IADD3 R141, PT, PT, R123, 0xee8, RZ ;  /* 0x00000ee87b8d7810 */ /* 0x000fe20007ffe0ff */
[----:B------:R-:W-:Y:S01]  /*2370*/  FMUL.FTZ R159, R148, R107 ;  /* 0x0000006b949f7220 */ /* 0x000fe20000410000 */
[----:B-1----:R-:W-:Y:S01]  /*2380*/  SHF.L.U64.HI R7, R6, 0x2, R7 ;  /* 0x0000000206077819 */ /* 0x002fe20000010207 */
[----:B------:R-:W-:Y:S01]  /*2390*/  FMUL.FTZ R161, R150, R109 ;  /* 0x0000006d96a17220 */ /* 0x000fe20000410000 */
[----:B--2---:R-:W-:Y:S01]  /*23a0*/  SHF.L.U64.HI R9, R8, 0x2, R9 ;  /* 0x0000000208097819 */ /* 0x004fe20000010209 */
[----:B------:R-:W-:Y:S01]  /*23b0*/  FMUL.FTZ R163, R152, R111 ;  /* 0x0000006f98a37220 */ /* 0x000fe20000410000 */
[----:B---3--:R-:W-:Y:S01]  /*23c0*/  SHF.L.U64.HI R11, R10, 0x2, R11 ;  /* 0x000000020a0b7819 */ /* 0x008fe2000001020b */
[----:B------:R-:W-:Y:S01]  /*23d0*/  FMUL.FTZ R165, R137, R112 ;  /* 0x0000007089a57220 */ /* 0x000fe20000410000 */
[----:B------:R-:W-:Y:S01]  /*23e0*/  ISETP.EQ.AND P0, PT, R23, RZ, P0 ;  /* 0x000000ff1700720c */ /* 0x000fe20000702270 */
[----:B------:R-:W-:Y:S01]  /*23f0*/  FMUL.FTZ R166, R154, R113 ;  /* 0x000000719aa67220 */ /* 0x000fe20000410000 */
[----:B------:R-:W-:Y:S01]  /*2400*/  FMUL.FTZ R167, R156, R115 ;  /* 0x000000739ca77220 */ /* 0x000fe20000410000 */
[----:B------:R-:W-:Y:S01]  /*2410*/  FMUL.FTZ R168, R158, R117 ;  /* 0x000000759ea87220 */ /* 0x000fe20000410000 */
[----:B------:R-:W-:Y:S01]  /*2420*/  FMUL.FTZ R169, R139, R118 ;  /* 0x000000768ba97220 */ /* 0x000fe20000410000 */
[----:B------:R-:W-:Y:S01]  /*2430*/  MOV R170, UR4 ;  /* 0x0000000400aa7c02 */ /* 0x000fe20008000f00 */
[----:B------:R-:W-:Y:S01]  /*2440*/  UIADD3 UR10, UPT, UPT, -UR7, URZ, URZ ;  /* 0x000000ff070a7290 */ /* 0x000fe2000fffe1ff */
[----:B------:R-:W-:Y:S01]  /*2450*/  MOV R171, UR5 ;  /* 0x0000000500ab7c02 */ /* 0x000fe20008000f00 */
[----:B0-----:R-:W1:Y:S10]  /*2460*/  LDCU UR11, c[0x0][0x394] ;  /* 0x00007280ff0b77ac */ /* 0x001e740008000800 */
.L_x_6615:
[----:B------:R-:W-:Y:S02]  /*2470*/  MOV R2, R125 ;  /* 0x0000007d00027202 */ /* 0x000fe40000000f00 */
        /* <DEDUP_REMOVED lines=8> */
[----:B------:R-:W4:Y:S01]  /*2500*/  S2UR UR4, SR_CgaCtaId ;  /* 0x00000000000479c3 */ /* 0x000f220000008800 */
[C---:B------:R-:W-:Y:S01]  /*2510*/  ISETP.NE.AND P2, PT, R23.reuse, RZ, PT ;  /* 0x000000ff1700720c */ /* 0x040fe20003f45270 */
[----:B------:R-:W-:Y:S01]  /*2520*/  UMOV UR12, 0x400 ;  /* 0x00000400000c7882 */ /* 0x000fe20000000000 */
[C---:B------:R-:W-:Y:S02]  /*2530*/  ISETP.NE.AND P1, PT, R23.reuse, 0x1f, PT ;  /* 0x0000001f1700780c */ /* 0x040fe40003f25270 */
[----:B0-----:R-:W-:-:S04]  /*2540*/  IADD3 R3, PT, PT, R23, 0x200, RZ ;  /* 0x0000020017037810 */ /* 0x001fc80007ffe0ff */
[----:B------:R-:W-:Y:S01]  /*2550*/  SEL R3, R170, R3, !P2 ;  /* 0x00000003aa037207 */ /* 0x000fe20005000000 */
[----:B----4-:R-:W-:-:S06]  /*2560*/  ULEA UR12, UR4, UR12, 0x18 ;  /* 0x0000000c040c7291 */ /* 0x010fcc000f8ec0ff */
[----:B------:R-:W-:Y:S01]  /*2570*/  LEA R3, R3, UR12, 0x2 ;  /* 0x0000000c03037c11 */ /* 0x000fe2000f8e10ff */
[----:B------:R-:W-:Y:S01]  /*2580*/  BSSY.RECONVERGENT B0, `(.L_x_6610) ;  /* 0x000003e000007945 */ /* 0x000fe20003800200 */
        /* <DEDUP_REMOVED lines=56> */
[----:B------:R-:W-:-:S04]  /*2910*/  USHF.L.U32 UR4, UR8, 0xa, URZ ;  /* 0x0000000a08047899 */ /* 0x000fc800080006ff */
[----:B------:R-:W-:-:S09]  /*2920*/  ULOP3.LUT UR4, UR4, 0x400, URZ, 0xc0, !UPT ;  /* 0x0000040004047892 */ /* 0x000fd2000f8ec0ff */
[----:B------:R2:W3:Y:S01]  /*2930*/  LDS R177, [R123+UR4+0x668] ;  /* 0x000668047bb17984 */ /* 0x0004e20008000800 */
[----:B------:R-:W-:Y:S05]  /*2940*/  BRA `(.L_x_6612) ;  /* 0x0000000000047947 */ /* 0x000fea0003800000 */
.L_x_6611:
[----:B------:R0:W1:Y:S02]  /*2950*/  LDS R177, [R211+0xe6c] ;  /* 0x000e6c00d3b17984 */ /* 0x0000640000000800 */
.L_x_6612:
[----:B------:R-:W-:Y:S05]  /*2960*/  BSYNC.RECONVERGENT B0 ;  /* 0x0000000000007941 */ /* 0x000fea0003800200 */
.L_x_6610:
[----:B------:R-:W-:Y:S01]  /*2970*/  MOV R207, RZ ;  /* 0x000000ff00cf7202 */ /* 0x000fe20000000f00 */
[----:B------:R-:W-:-:S05]  /*2980*/  @P0 IMAD.WIDE R2, R171, 0x8, R4 ;  /* 0x00000008ab020825 */ /* 0x000fca00078e0204 */
[----:B------:R4:W5:Y:S01]  /*2990*/  @P0 LDG.E R207, desc[UR16][R2.64+0x4] ;  /* 0x0000041002cf0981 */ /* 0x000962000c1e1900 */
[C---:B-1-3--:R-:W-:Y:S01]  /*29a0*/  FMUL.FTZ R12, R184.reuse, R177 ;  /* 0x000000b1b80c7220 */ /* 0x04afe20000410000 */
[----:B------:R-:W-:Y:S01]  /*29b0*/  FFMA.FTZ R13, R184, R208, R175 ;  /* 0x000000d0b80d7223 */ /* 0x000fe200000100af */
[C---:B------:R-:W-:Y:S01]  /*29c0*/  ISETP.NE.AND P1, PT, R210.reuse, 0x1f, PT ;  /* 0x0000001fd200780c */ /* 0x040fe20003f25270 */
[----:B------:R-:W-:Y:S01]  /*29d0*/  BSSY.RECONVERGENT B0, `(.L_x_6613) ;  /* 0x0000161000007945 */ /* 0x000fe20003800200 */
[C---:B------:R-:W-:Y:S01]  /*29e0*/  FMUL.FTZ R173, R183.reuse, R12 ;  /* 0x0000000cb7ad7220 */ /* 0x040fe20000410000 */
[----:B------:R-:W-:Y:S01]  /*29f0*/  FFMA.FTZ R13, R183, R13, R206 ;  /* 0x0000000db70d7223 */ /* 0x000fe200000100ce */
[----:B------:R-:W-:Y:S02]  /*2a00*/  ISETP.GT.U32.AND P3, PT, R210, 0x1d, PT ;  /* 0x0000001dd200780c */ /* 0x000fe40003f64070 */
[C---:B------:R-:W-:Y:S01]  /*2a10*/  FMUL.FTZ R12, R182.reuse, R173 ;  /* 0x000000adb60c7220 */ /* 0x040fe20000410000 */
[----:B------:R-:W-:Y:S01]  /*2a20*/  FFMA.FTZ R13, R182, R13, R205 ;  /* 0x0000000db60d7223 */ /* 0x000fe200000100cd */
[-C--:B----4-:R-:W-:Y:S01]  /*2a30*/  FFMA.FTZ R2, R145, R179.reuse, R164 ;  /* 0x000000b391027223 */ /* 0x090fe200000100a4 */
[----:B------:R-:W-:Y:S01]  /*2a40*/  FMUL.FTZ R3, R200, R179 ;  /* 0x000000b3c8037220 */ /* 0x000fe20000410000 */
[C---:B------:R-:W-:Y:S01]  /*2a50*/  FMUL.FTZ R173, R181.reuse, R12 ;  /* 0x0000000cb5ad7220 */ /* 0x040fe20000410000 */
[C---:B------:R-:W-:Y:S01]  /*2a60*/  FFMA.FTZ R13, R181.reuse, R13, R204 ;  /* 0x0000000db50d7223 */ /* 0x040fe200000100cc */
[C---:B------:R-:W-:Y:S01]  /*2a70*/  FFMA.FTZ R2, R176.reuse, R2, R147 ;  /* 0x00000002b0027223 */ /* 0x040fe20000010093 */
[----:B------:R-:W-:Y:S01]  /*2a80*/  FMUL.FTZ R3, R176, R3 ;  /* 0x00000003b0037220 */ /* 0x000fe20000410000 */
[C---:B------:R-:W-:Y:S01]  /*2a90*/  FMUL.FTZ R173, R192.reuse, R173 ;  /* 0x000000adc0ad7220 */ /* 0x040fe20000410000 */
[----:B------:R-:W-:Y:S01]  /*2aa0*/  FFMA.FTZ R13, R192, R13, R203 ;  /* 0x0000000dc00d7223 */ /* 0x000fe200000100cb */
        /* <DEDUP_REMOVED lines=32> */
[----:B------:R-:W-:Y:S01]  /*2cb0*/  FFMA.FTZ R2, R192, R2, R165 ;  /* 0x00000002c0027223 */ /* 0x000fe200000100a5 */
[----:B------:R-:W-:Y:S01]  /*2cc0*/  ISETP.GT.U32.AND P4, PT, R210, 0x17, PT ;  /* 0x00000017d200780c */ /* 0x000fe20003f84070 */
[C---:B------:R-:W-:Y:S01]  /*2cd0*/  FMUL.FTZ R12, R176.reuse, R173 ;  /* 0x000000adb00c7220 */ /* 0x040fe20000410000 */
[----:B------:R-:W-:Y:S01]  /*2ce0*/  FFMA.FTZ R13, R176, R13, R185 ;  /* 0x0000000db00d7223 */ /* 0x000fe200000100b9 */
[----:B------:R-:W-:-:S02]  /*2cf0*/  FFMA.FTZ R2, R181, R2, R166 ;  /* 0x00000002b5027223 */ /* 0x000fc400000100a6 */
[C---:B------:R-:W-:Y:S01]  /*2d00*/  FMUL.FTZ R173, R179.reuse, R12 ;  /* 0x0000000cb3ad7220 */ /* 0x040fe20000410000 */
[----:B------:R-:W-:Y:S01]  /*2d10*/  FFMA.FTZ R174, R179, R13, R202 ;  /* 0x0000000db3ae7223 */ /* 0x000fe200000100ca */
[----:B------:R-:W-:-:S03]  /*2d20*/  FFMA.FTZ R2, R182, R2, R167 ;  /* 0x00000002b6027223 */ /* 0x000fc600000100a7 */
[----:B------:R-:W1:Y:S01]  /*2d30*/  SHFL.DOWN PT, R214, R173, 0x1, 0x1f ;  /* 0x08201f00add67f89 */ /* 0x000e6200000e0000 */
[----:B------:R-:W-:-:S03]  /*2d40*/  FFMA.FTZ R2, R183, R2, R168 ;  /* 0x00000002b7027223 */ /* 0x000fc600000100a8 */
[----:B------:R-:W3:Y:S01]  /*2d50*/  SHFL.DOWN PT, R213, R174, 0x1, 0x1f ;  /* 0x08201f00aed57f89 */ /* 0x000ee200000e0000 */
[----:B------:R-:W-:Y:S01]  /*2d60*/  FFMA.FTZ R13, R184, R2, R169 ;  /* 0x00000002b80d7223 */ /* 0x000fe200000100a9 */
[----:B------:R-:W-:-:S04]  /*2d70*/  FMUL.FTZ R2, R192, R3 ;  /* 0x00000003c0027220 */ /* 0x000fc80000410000 */
[----:B------:R-:W4:Y:S01]  /*2d80*/  SHFL.UP PT, R12, R13, 0x1, RZ ;  /* 0x042000000d0c7989 */ /* 0x000f2200000e00ff */
[----:B------:R-:W-:-:S04]  /*2d90*/  FMUL.FTZ R3, R181, R2 ;  /* 0x00000002b5037220 */ /* 0x000fc80000410000 */
[----:B------:R-:W-:-:S04]  /*2da0*/  FMUL.FTZ R2, R182, R3 ;  /* 0x00000003b6027220 */ /* 0x000fc80000410000 */
[----:B------:R-:W-:-:S04]  /*2db0*/  FMUL.FTZ R3, R183, R2 ;  /* 0x00000002b7037220 */ /* 0x000fc80000410000 */
[----:B------:R-:W-:Y:S01]  /*2dc0*/  FMUL.FTZ R2, R184, R3 ;  /* 0x00000003b8027220 */ /* 0x000fe20000410000 */
[----:B-1----:R-:W-:Y:S01]  /*2dd0*/  @P1 FMUL.FTZ R209, R214, R173 ;  /* 0x000000add6d11220 */ /* 0x002fe20000410000 */
[----:B---3--:R-:W-:-:S04]  /*2de0*/  @P1 FFMA.FTZ R174, R173, R213, R174 ;  /* 0x000000d5adae1223 */ /* 0x008fc800000100ae */
[----:B------:R-:W-:Y:S01]  /*2df0*/  @P1 MOV R173, R209 ;  /* 0x000000d100ad1202 */ /* 0x000fe20000000f00 */
[----:B------:R-:W1:Y:S01]  /*2e00*/  SHFL.UP PT, R3, R2, 0x1, RZ ;  /* 0x0420000002037989 */ /* 0x000e6200000e00ff */
[----:B------:R-:W-:-:S03]  /*2e10*/  ISETP.GE.AND P1, PT, R49, 0x1, PT ;  /* 0x000000013100780c */ /* 0x000fc60003f26270 */
[----:B------:R-:W3:Y:S01]  /*2e20*/  SHFL.DOWN PT, R214, R173, 0x2, 0x1f ;  /* 0x08401f00add67f89 */ /* 0x000ee200000e0000 */
[----:B----4-:R-:W-:-:S03]  /*2e30*/  FFMA.FTZ R12, R2, R12, R13 ;  /* 0x0000000c020c7223 */ /* 0x010fc6000001000d */
[----:B------:R-:W4:Y:S02]  /*2e40*/  SHFL.DOWN PT, R213, R174, 0x2, 0x1f ;  /* 0x08401f00aed57f89 */ /* 0x000f2400000e0000 */
[----:B------:R-:W-:-:S05]  /*2e50*/  FSEL R13, R13, R12, !P1 ;  /* 0x0000000c0d0d7208 */ /* 0x000fca0004800000 */
[----:B------:R-:W2:Y:S01]  /*2e60*/  SHFL.UP PT, R12, R13, 0x2, RZ ;  /* 0x044000000d0c7989 */ /* 0x000ea200000e00ff */
[----:B-1----:R-:W-:Y:S01]  /*2e70*/  @P1 FMUL.FTZ R2, R2, R3 ;  /* 0x0000000302021220 */ /* 0x002fe20000410000 */
[----:B------:R-:W-:Y:S01]  /*2e80*/  ISETP.GE.AND P1, PT, R49, 0x2, PT ;  /* 0x000000023100780c */ /* 0x000fe20003f26270 */
[----:B---3--:R-:W-:-:S03]  /*2e90*/  @!P3 FMUL.FTZ R209, R173, R214 ;  /* 0x000000d6add1b220 */ /* 0x008fc60000410000 */
[----:B------:R-:W1:Y:S01]  /*2ea0*/  SHFL.UP PT, R3, R2, 0x2, RZ ;  /* 0x0440000002037989 */ /* 0x000e6200000e00ff */
[----:B----4-:R-:W-:Y:S01]  /*2eb0*/  @!P3 FFMA.FTZ R174, R173, R213, R174 ;  /* 0x000000d5adaeb223 */ /* 0x010fe200000100ae */
[----:B------:R-:W-:Y:S02]  /*2ec0*/  @!P3 MOV R173, R209 ;  /* 0x000000d100adb202 */ /* 0x000fe40000000f00 */
[----:B------:R-:W-:Y:S02]  /*2ed0*/  ISETP.GT.U32.AND P3, PT, R210, 0x1b, PT ;  /* 0x0000001bd200780c */ /* 0x000fe40003f64070 */
[----:B------:R-:W3:Y:S01]  /*2ee0*/  SHFL.DOWN PT, R213, R174, 0x4, 0x1f ;  /* 0x08801f00aed57f89 */ /* 0x000ee200000e0000 */
[----:B--2---:R-:W-:-:S03]  /*2ef0*/  FFMA.FTZ R12, R2, R12, R13 ;  /* 0x0000000c020c7223 */ /* 0x004fc6000001000d */
[----:B------:R-:W2:Y:S02]  /*2f00*/  SHFL.DOWN PT, R214, R173, 0x4, 0x1f ;  /* 0x08801f00add67f89 */ /* 0x000ea400000e0000 */
[----:B------:R-:W-:-:S05]  /*2f10*/  FSEL R13, R13, R12, !P1 ;  /* 0x0000000c0d0d7208 */ /* 0x000fca0004800000 */
[----:B------:R-:W4:Y:S01]  /*2f20*/  SHFL.UP PT, R12, R13, 0x4, RZ ;  /* 0x048000000d0c7989 */ /* 0x000f2200000e00ff */
[----:B-1----:R-:W-:Y:S01]  /*2f30*/  @P1 FMUL.FTZ R2, R2, R3 ;  /* 0x0000000302021220 */ /* 0x002fe20000410000 */
[----:B------:R-:W-:-:S04]  /*2f40*/  ISETP.LE.AND P1, PT, R212, UR8, PT ;  /* 0x00000008d4007c0c */ /* 0x000fc8000bf23270 */
[----:B------:R-:W1:Y:S01]  /*2f50*/  SHFL.UP PT, R3, R2, 0x4, RZ ;  /* 0x0480000002037989 */ /* 0x000e6200000e00ff */
[----:B------:R-:W-:Y:S01]  /*2f60*/  ISETP.NE.OR P1, PT, R23, RZ, P1 ;  /* 0x000000ff1700720c */ /* 0x000fe20000f25670 */
[C---:B---3--:R-:W-:Y:S01]  /*2f70*/  @!P3 FFMA.FTZ R174, R173.reuse, R213, R174 ;  /* 0x000000d5adaeb223 */ /* 0x048fe200000100ae */
[----:B--2---:R-:W-:-:S04]  /*2f80*/  @!P3 FMUL.FTZ R209, R173, R214 ;  /* 0x000000d6add1b220 */ /* 0x004fc80000410000 */
[----:B------:R-:W2:Y:S01]  /*2f90*/  SHFL.DOWN PT, R215, R174, 0x8, 0x1f ;  /* 0x09001f00aed77f89 */ /* 0x000ea200000e0000 */
[----:B------:R-:W-:Y:S02]  /*2fa0*/  @!P3 MOV R173, R209 ;  /* 0x000000d100adb202 */ /* 0x000fe40000000f00 */
[----:B------:R-:W-:Y:S01]  /*2fb0*/  ISETP.GE.AND P3, PT, R49, 0x4, PT ;  /* 0x000000043100780c */ /* 0x000fe20003f66270 */
[----:B----4-:R-:W-:Y:S02]  /*2fc0*/  FFMA.FTZ R12, R2, R12, R13 ;  /* 0x0000000c020c7223 */ /* 0x010fe4000001000d */
[----:B------:R-:W3:Y:S03]  /*2fd0*/  SHFL.DOWN PT, R214, R173, 0x8, 0x1f ;  /* 0x09001f00add67f89 */ /* 0x000ee600000e0000 */
[----:B------:R-:W-:Y:S01]  /*2fe0*/  FSEL R209, R13, R12, !P3 ;  /* 0x0000000c0dd17208 */ /* 0x000fe20005800000 */
[----:B------:R-:W-:Y:S01]  /*2ff0*/  HFMA2 R12, -RZ, RZ, 1.875, 0 ;  /* 0x3f800000ff0c7431 */ /* 0x000fe200000001ff */
[----:B------:R-:W-:-:S03]  /*3000*/  MOV R13, RZ ;  /* 0x000000ff000d7202 */ /* 0x000fc60000000f00 */
[----:B------:R-:W4:Y:S02]  /*3010*/  SHFL.UP PT, R213, R209, 0x8, RZ ;  /* 0x05000000d1d57989 */ /* 0x000f2400000e00ff */
[----:B-1----:R-:W-:Y:S01]  /*3020*/  @P3 FMUL.FTZ R2, R2, R3 ;  /* 0x0000000302023220 */ /* 0x002fe20000410000 */
[----:B------:R-:W-:Y:S01]  /*3030*/  ISETP.GT.U32.AND P3, PT, R210, 0xf, PT ;  /* 0x0000000fd200780c */ /* 0x000fe20003f64070 */
[----:B------:R-:W-:Y:S01]  /*3040*/  @!P1 LDS.64 R12, [R141] ;  /* 0x000000008d0c9984 */ /* 0x000fe20000000a00 */
[----:B------:R-:W-:Y:S01]  /*3050*/  ISETP.GE.AND P1, PT, R49, 0x8, PT ;  /* 0x000000083100780c */ /* 0x000fe20003f26270 */
[C---:B--2---:R-:W-:Y:S02]  /*3060*/  @!P4 FFMA.FTZ R174, R173.reuse, R215, R174 ;  /* 0x000000d7adaec223 */ /* 0x044fe400000100ae */
[----:B------:R-:W1:Y:S04]  /*3070*/  SHFL.UP PT, R3, R2, 0x8, RZ ;  /* 0x0500000002037989 */ /* 0x000e6800000e00ff */
[----:B------:R-:W2:Y:S01]  /*3080*/  SHFL.DOWN PT, R215, R174, 0x10, 0x1f ;  /* 0x0a001f00aed77f89 */ /* 0x000ea200000e0000 */
[----:B---3--:R-:W-:-:S05]  /*3090*/  @!P4 FMUL.FTZ R214, R173, R214 ;  /* 0x000000d6add6c220 */ /* 0x008fca0000410000 */
[----:B------:R-:W-:Y:S01]  /*30a0*/  @!P4 MOV R173, R214 ;  /* 0x000000d600adc202 */ /* 0x000fe20000000f00 */
[----:B----4-:R-:W-:-:S04]  /*30b0*/  FFMA.FTZ R214, R2, R213, R209 ;  /* 0x000000d502d67223 */ /* 0x010fc800000100d1 */
[----:B------:R-:W3:Y:S01]  /*30c0*/  SHFL.DOWN PT, R216, R173, 0x10, 0x1f ;  /* 0x0a001f00add87f89 */ /* 0x000ee200000e0000 */
[----:B------:R-:W-:Y:S01]  /*30d0*/  FSEL R209, R209, R214, !P1 ;  /* 0x000000d6d1d17208 */ /* 0x000fe20004800000 */
[----:B-1----:R-:W-:Y:S01]  /*30e0*/  @P1 FMUL.FTZ R2, R2, R3 ;  /* 0x0000000302021220 */ /* 0x002fe20000410000 */
[----:B------:R-:W-:-:S03]  /*30f0*/  ISETP.GE.AND P1, PT, R49, 0x10, PT ;  /* 0x000000103100780c */ /* 0x000fc60003f26270 */
[----:B------:R-:W1:Y:S01]  /*3100*/  SHFL.UP PT, R213, R209, 0x10, RZ ;  /* 0x06000000d1d57989 */ /* 0x000e6200000e00ff */
[----:B--2---:R-:W-:-:S03]  /*3110*/  @!P3 FFMA.FTZ R174, R173, R215, R174 ;  /* 0x000000d7adaeb223 */ /* 0x004fc600000100ae */
[----:B------:R-:W2:Y:S04]  /*3120*/  SHFL.UP PT, R3, R2, 0x10, RZ ;  /* 0x0600000002037989 */ /* 0x000ea800000e00ff */
[----:B------:R-:W-:Y:S04]  /*3130*/  SHFL.DOWN PT, R217, R174, 0x1, 0x1f ;  /* 0x08201f00aed97f89 */ /* 0x000fe800000e0000 */
[----:B------:R-:W-:Y:S01]  /*3140*/  SHFL.IDX PT, R219, R13, RZ, 0x1f ;  /* 0x00001fff0ddb7589 */ /* 0x000fe200000e0000 */
[----:B---3--:R-:W-:-:S03]  /*3150*/  @!P3 FMUL.FTZ R214, R173, R216 ;  /* 0x000000d8add6b220 */ /* 0x008fc60000410000 */
[----:B------:R-:W-:Y:S02]  /*3160*/  SHFL.IDX PT, R174, R174, RZ, 0x1f ;  /* 0x00001fffaeae7589 */ /* 0x000fe400000e0000 */
[----:B------:R-:W-:Y:S02]  /*3170*/  @!P3 MOV R173, R214 ;  /* 0x000000d600adb202 */ /* 0x000fe40000000f00 */
[----:B------:R-:W-:Y:S01]  /*3180*/  ISETP.NE.AND P3, PT, R23, 0x1f, PT ;  /* 0x0000001f1700780c */ /* 0x000fe20003f65270 */
[C---:B-1----:R-:W-:Y:S02]  /*3190*/  FFMA.FTZ R214, R2.reuse, R213, R209 ;  /* 0x000000d502d67223 */ /* 0x042fe400000100d1 */
[----:B------:R-:W1:Y:S01]  /*31a0*/  SHFL.DOWN PT, R216, R173, 0x1, 0x1f ;  /* 0x08201f00add87f89 */ /* 0x000e6200000e0000 */
[----:B--2---:R-:W-:Y:S02]  /*31b0*/  @P1 FMUL.FTZ R2, R2, R3 ;  /* 0x0000000302021220 */ /* 0x004fe40000410000 */
[----:B------:R-:W-:Y:S01]  /*31c0*/  FSEL R214, R209, R214, !P1 ;  /* 0x000000d6d1d67208 */ /* 0x000fe20004800000 */
[----:B------:R-:W2:Y:S01]  /*31d0*/  SHFL.IDX PT, R173, R173, RZ, 0x1f ;  /* 0x00001fffadad7589 */ /* 0x000ea200000e0000 */
[----:B------:R-:W-:-:S03]  /*31e0*/  ISETP.GT.AND P1, PT, R49, 0x1d, PT ;  /* 0x0000001d3100780c */ /* 0x000fc60003f24270 */
[----:B------:R-:W-:Y:S04]  /*31f0*/  SHFL.UP PT, R2, R2, 0x1, RZ ;  /* 0x0420000002027989 */ /* 0x000fe800000e00ff */
[----:B------:R-:W-:Y:S01]  /*3200*/  SHFL.UP PT, R213, R214, 0x1, RZ ;  /* 0x04200000d6d57989 */ /* 0x000fe200000e00ff */
[----:B-1----:R-:W-:Y:S01]  /*3210*/  @P3 FFMA.FTZ R219, R216, R219, R217 ;  /* 0x000000dbd8db3223 */ /* 0x002fe200000100d9 */
[----:B------:R-:W-:-:S03]  /*3220*/  ISETP.NE.AND P3, PT, R23, RZ, PT ;  /* 0x000000ff1700720c */ /* 0x000fc60003f65270 */
[----:B------:R-:W-:Y:S01]  /*3230*/  FFMA.FTZ R3, R219, R177, R208 ;  /* 0x000000b1db037223 */ /* 0x000fe200000100d0 */
[C---:B--2---:R-:W-:Y:S01]  /*3240*/  FFMA.FTZ R13, R173.reuse, R13, R174 ;  /* 0x0000000dad0d7223 */ /* 0x044fe200000100ae */
[----:B------:R-:W-:Y:S02]  /*3250*/  FMUL.FTZ R12, R173, R12 ;  /* 0x0000000cad0c7220 */ /* 0x000fe40000410000 */
[-C--:B------:R-:W-:Y:S01]  /*3260*/  FFMA.FTZ R175, R184, R3.reuse, R175 ;  /* 0x00000003b8af7223 */ /* 0x080fe200000100af */
[----:B------:R-:W-:-:S03]  /*3270*/  FMUL.FTZ R228, R139, R3 ;  /* 0x000000038be47220 */ /* 0x000fc60000410000 */
[----:B------:R-:W-:Y:S01]  /*3280*/  FFMA.FTZ R177, R183, R175, R206 ;  /* 0x000000afb7b17223 */ /* 0x000fe200000100ce */
[----:B------:R-:W-:Y:S01]  /*3290*/  FADD.FTZ R91, R228, R91 ;  /* 0x0000005be45b7221 */ /* 0x000fe20000010000 */
[----:B------:R1:W-:Y:S02]  /*32a0*/  @!P3 STS.64 [R141], R12 ;  /* 0x0000000c8d00b388 */ /* 0x0003e40000000a00 */
[-C--:B------:R-:W-:Y:S01]  /*32b0*/  FFMA.FTZ R205, R182, R177.reuse, R205 ;  /* 0x000000b1b6cd7223 */ /* 0x080fe200000100cd */
[----:B------:R-:W-:-:S03]  /*32c0*/  FMUL.FTZ R224, R156, R177 ;  /* 0x000000b19ce07220 */ /* 0x000fc60000410000 */
[-C--:B------:R-:W-:Y:S01]  /*32d0*/  FFMA.FTZ R209, R181, R205.reuse, R204 ;  /* 0x000000cdb5d17223 */ /* 0x080fe200000100cc */
[----:B------:R-:W-:Y:S01]  /*32e0*/  FMUL.FTZ R222, R154, R205 ;  /* 0x000000cd9ade7220 */ /* 0x000fe20000410000 */
[----:B------:R-:W-:Y:S02]  /*32f0*/  FADD.FTZ R89, R224, R89 ;  /* 0x00000059e0597221 */ /* 0x000fe40000010000 */
[-C--:B------:R-:W-:Y:S01]  /*3300*/  FFMA.FTZ R203, R192, R209.reuse, R203 ;  /* 0x000000d1c0cb7223 */ /* 0x080fe200000100cb */
[----:B------:R-:W-:Y:S01]  /*3310*/  FMUL.FTZ R220, R137, R209 ;  /* 0x000000d189dc7220 */ /* 0x000fe20000410000 */
[----:B------:R-:W-:Y:S02]  /*3320*/  FADD.FTZ R88, R222, R88 ;  /* 0x00000058de587221 */ /* 0x000fe40000010000 */
[-C--:B------:R-:W-:Y:S01]  /*3330*/  FFMA.FTZ R201, R196, R203.reuse, R201 ;  /* 0x000000cbc4c97223 */ /* 0x080fe200000100c9 */
[----:B------:R-:W-:Y:S01]  /*3340*/  FMUL.FTZ R218, R152, R203 ;  /* 0x000000cb98da7220 */ /* 0x000fe20000410000 */
[----:B------:R-:W-:-:S02]  /*3350*/  FADD.FTZ R87, R220, R87 ;  /* 0x00000057dc577221 */ /* 0x000fc40000010000 */
[-C--:B------:R-:W-:Y:S01]  /*3360*/  FFMA.FTZ R199, R186, R201.reuse, R199 ;  /* 0x000000c9bac77223 */ /* 0x080fe200000100c7 */
[-C--:B------:R-:W-:Y:S01]  /*3370*/  FMUL.FTZ R221, R150, R201.reuse ;  /* 0x000000c996dd7220 */ /* 0x080fe20000410000 */
[----:B-1----:R-:W-:Y:S01]  /*3380*/  FMUL.FTZ R12, R172, R201 ;  /* 0x000000c9ac0c7220 */ /* 0x002fe20000410000 */
[----:B------:R-:W-:Y:S01]  /*3390*/  FADD.FTZ R86, R218, R86 ;  /* 0x00000056da567221 */ /* 0x000fe20000010000 */
[-C--:B------:R-:W-:Y:S01]  /*33a0*/  FFMA.FTZ R197, R188, R199.reuse, R197 ;  /* 0x000000c7bcc57223 */ /* 0x080fe200000100c5 */
[----:B------:R-:W-:Y:S01]  /*33b0*/  FMUL.FTZ R219, R148, R199 ;  /* 0x000000c794db7220 */ /* 0x000fe20000410000 */
[----:B------:R-:W-:Y:S02]  /*33c0*/  FADD.FTZ R85, R221, R85 ;  /* 0x00000055dd557221 */ /* 0x000fe40000010000 */
[-C--:B------:R-:W-:Y:S01]  /*33d0*/  FFMA.FTZ R195, R190, R197.reuse, R195 ;  /* 0x000000c5bec37223 */ /* 0x080fe200000100c3 */
[----:B-----5:R-:W1:Y:S01]  /*33e0*/  SHFL.IDX PT, R215, R207, RZ, 0x1f ;  /* 0x00001fffcfd77589 */ /* 0x020e6200000e0000 */
[-C--:B------:R-:W-:Y:S01]  /*33f0*/  FMUL.FTZ R217, R135, R197.reuse ;  /* 0x000000c587d97220 */ /* 0x080fe20000410000 */
[C---:B------:R-:W-:Y:S01]  /*3400*/  FMUL.FTZ R173, R172.reuse, R197 ;  /* 0x000000c5acad7220 */ /* 0x040fe20000410000 */
[----:B------:R-:W-:Y:S01]  /*3410*/  FMUL.FTZ R13, R172, R195 ;  /* 0x000000c3ac0d7220 */ /* 0x000fe20000410000 */
[----:B------:R-:W-:Y:S01]  /*3420*/  FADD.FTZ R84, R219, R84 ;  /* 0x00000054db547221 */ /* 0x000fe20000010000 */
[----:B------:R-:W-:Y:S01]  /*3430*/  FADD.FTZ R83, R217, R83 ;  /* 0x00000053d9537221 */ /* 0x000fe20000010000 */
[----:B-1----:R-:W-:Y:S01]  /*3440*/  @P2 FFMA.FTZ R215, R2, R215, R213 ;  /* 0x000000d702d72223 */ /* 0x002fe200000100d5 */
[----:B------:R-:W-:-:S03]  /*3450*/  ISETP.GT.AND P2, PT, R49, 0x1e, PT ;  /* 0x0000001e3100780c */ /* 0x000fc60003f44270 */
[----:B------:R-:W-:Y:S01]  /*3460*/  FFMA.FTZ R215, R200, R215, R145 ;  /* 0x000000d7c8d77223 */ /* 0x000fe20000010091 */
[----:B------:R-:W-:-:S03]  /*3470*/  FFMA.FTZ R200, R194, R195, R193 ;  /* 0x000000c3c2c87223 */ /* 0x000fc600000100c1 */
[-C--:B------:R-:W-:Y:S01]  /*3480*/  FFMA.FTZ R213, R179, R215.reuse, R164 ;  /* 0x000000d7b3d57223 */ /* 0x080fe200000100a4 */
[----:B------:R-:W-:Y:S01]  /*3490*/  FFMA.FTZ R207, R0, R215, RZ ;  /* 0x000000d700cf7223 */ /* 0x000fe200000100ff */
[----:B------:R-:W-:Y:S01]  /*34a0*/  FFMA.FTZ R191, R198, R200, R191 ;  /* 0x000000c8c6bf7223 */ /* 0x000fe200000100bf */
[----:B------:R-:W-:Y:S01]  /*34b0*/  FADD.FTZ R193, -R145, R215 ;  /* 0x000000d791c17221 */ /* 0x000fe20000010100 */
[-C--:B------:R-:W-:Y:S01]  /*34c0*/  FFMA.FTZ R2, R176, R213.reuse, R147 ;  /* 0x000000d5b0027223 */ /* 0x080fe20000010093 */
[----:B------:R-:W-:Y:S01]  /*34d0*/  FFMA.FTZ R207, R98, R213, R207 ;  /* 0x000000d562cf7223 */ /* 0x000fe200000100cf */
[----:B------:R-:W-:Y:S01]  /*34e0*/  FFMA.FTZ R189, R180, R191, R189 ;  /* 0x000000bfb4bd7223 */ /* 0x000fe200000100bd */
[----:B------:R-:W-:Y:S01]  /*34f0*/  FMUL.FTZ R215, R146, R195 ;  /* 0x000000c392d77220 */ /* 0x000fe20000410000 */
[-C--:B------:R-:W-:Y:S01]  /*3500*/  FFMA.FTZ R206, R178, R2.reuse, R149 ;  /* 0x00000002b2ce7223 */ /* 0x080fe20000010095 */
[----:B------:R-:W-:Y:S01]  /*3510*/  FFMA.FTZ R207, R102, R2, R207 ;  /* 0x0000000266cf7223 */ /* 0x000fe200000100cf */
[----:B------:R-:W-:Y:S01]  /*3520*/  FFMA.FTZ R187, R178, R189, R187 ;  /* 0x000000bdb2bb7223 */ /* 0x000fe200000100bb */
[----:B------:R-:W-:Y:S01]  /*3530*/  FADD.FTZ R82, R215, R82 ;  /* 0x00000052d7527221 */ /* 0x000fe20000010000 */
[-C--:B------:R-:W-:Y:S01]  /*3540*/  FFMA.FTZ R208, R180, R206.reuse, R151 ;  /* 0x000000ceb4d07223 */ /* 0x080fe20000010097 */
[----:B------:R-:W-:Y:S01]  /*3550*/  FFMA.FTZ R207, R104, R206, R207 ;  /* 0x000000ce68cf7223 */ /* 0x000fe200000100cf */
[----:B------:R-:W-:Y:S01]  /*3560*/  FFMA.FTZ R185, R176, R187, R185 ;  /* 0x000000bbb0b97223 */ /* 0x000fe200000100b9 */
[----:B------:R-:W-:Y:S01]  /*3570*/  FADD.FTZ R180, -R147, R2 ;  /* 0x0000000293b47221 */ /* 0x000fe20000010100 */
[-C--:B------:R-:W-:Y:S01]  /*3580*/  FFMA.FTZ R204, R198, R208.reuse, R153 ;  /* 0x000000d0c6cc7223 */ /* 0x080fe20000010099 */
[----:B------:R-:W-:Y:S01]  /*3590*/  FFMA.FTZ R207, R108, R208, R207 ;  /* 0x000000d06ccf7223 */ /* 0x000fe200000100cf */
[----:B------:R-:W-:Y:S01]  /*35a0*/  FFMA.FTZ R179, R179, R185, R202 ;  /* 0x000000b9b3b37223 */ /* 0x000fe200000100ca */
[----:B------:R-:W-:Y:S01]  /*35b0*/  FADD.FTZ R176, -R164, R213 ;  /* 0x000000d5a4b07221 */ /* 0x000fe20000010100 */
[-C--:B------:R-:W-:Y:S01]  /*35c0*/  FFMA.FTZ R194, R194, R204.reuse, R155 ;  /* 0x000000ccc2c27223 */ /* 0x080fe2000001009b */
[----:B------:R-:W-:Y:S01]  /*35d0*/  FFMA.FTZ R207, R110, R204, R207 ;  /* 0x000000cc6ecf7223 */ /* 0x000fe200000100cf */
[----:B------:R-:W-:Y:S01]  /*35e0*/  FMUL.FTZ R2, R131, R179 ;  /* 0x000000b383027220 */ /* 0x000fe20000410000 */
[----:B------:R-:W-:Y:S01]  /*35f0*/  FADD.FTZ R202, -R153, R204 ;  /* 0x000000cc99ca7221 */ /* 0x000fe20000010100 */
[-C--:B------:R-:W-:Y:S01]  /*3600*/  FFMA.FTZ R214, R190, R194.reuse, R157 ;  /* 0x000000c2bed67223 */ /* 0x080fe2000001009d */
[----:B------:R-:W-:Y:S01]  /*3610*/  FFMA.FTZ R207, R114, R194, R207 ;  /* 0x000000c272cf7223 */ /* 0x000fe200000100cf */
[----:B------:R-:W-:Y:S01]  /*3620*/  FADD.FTZ R190, -R151, R208 ;  /* 0x000000d097be7221 */ /* 0x000fe20000010100 */
[----:B------:R-:W-:Y:S01]  /*3630*/  FMUL.FTZ R204, R144, R200 ;  /* 0x000000c890cc7220 */ /* 0x000fe20000410000 */
[-C--:B------:R-:W-:Y:S01]  /*3640*/  FFMA.FTZ R216, R188, R214.reuse, R159 ;  /* 0x000000d6bcd87223 */ /* 0x080fe2000001009f */
[----:B------:R-:W-:Y:S01]  /*3650*/  FFMA.FTZ R207, R116, R214, R207 ;  /* 0x000000d674cf7223 */ /* 0x000fe200000100cf */
[----:B------:R-:W-:Y:S01]  /*3660*/  FMUL.FTZ R188, R133, R189 ;  /* 0x000000bd85bc7220 */ /* 0x000fe20000410000 */
[----:B------:R-:W-:Y:S01]  /*3670*/  FADD.FTZ R208, -R155, R194 ;  /* 0x000000c29bd07221 */ /* 0x000fe20000010100 */
[-C--:B------:R-:W-:Y:S01]  /*3680*/  FFMA.FTZ R198, R186, R216.reuse, R161 ;  /* 0x000000d8bac67223 */ /* 0x080fe200000100a1 */
[----:B------:R-:W-:Y:S01]  /*3690*/  FFMA.FTZ R207, R120, R216, R207 ;  /* 0x000000d878cf7223 */ /* 0x000fe200000100cf */
[----:B------:R-:W-:Y:S01]  /*36a0*/  FADD.FTZ R186, -R149, R206 ;  /* 0x000000ce95ba7221 */ /* 0x000fe20000010100 */
[----:B------:R-:W-:Y:S01]  /*36b0*/  FADD.FTZ R214, -R157, R214 ;  /* 0x000000d69dd67221 */ /* 0x000fe20000010100 */
[-C--:B------:R-:W-:Y:S01]  /*36c0*/  FFMA.FTZ R196, R196, R198.reuse, R163 ;  /* 0x000000c6c4c47223 */ /* 0x080fe200000100a3 */
[----:B------:R-:W-:Y:S01]  /*36d0*/  FFMA.FTZ R207, R122, R198, R207 ;  /* 0x000000c67acf7223 */ /* 0x000fe200000100cf */
[----:B------:R-:W-:Y:S01]  /*36e0*/  FADD.FTZ R216, -R159, R216 ;  /* 0x000000d89fd87221 */ /* 0x000fe20000010100 */
[----:B------:R-:W-:Y:S01]  /*36f0*/  FMUL.FTZ R173, R214, R173 ;  /* 0x000000add6ad7220 */ /* 0x000fe20000410000 */
[-C--:B------:R-:W-:Y:S01]  /*3700*/  FFMA.FTZ R192, R192, R196.reuse, R165 ;  /* 0x000000c4c0c07223 */ /* 0x080fe200000100a5 */
[----:B------:R-:W-:Y:S01]  /*3710*/  FFMA.FTZ R178, R124, R196, R207 ;  /* 0x000000c47cb27223 */ /* 0x000fe200000100cf */
[----:B------:R-:W-:Y:S01]  /*3720*/  FFMA.FTZ R207, R2, R193, RZ ;  /* 0x000000c102cf7223 */ /* 0x000fe200000100ff */
[----:B------:R-:W-:Y:S01]  /*3730*/  FADD.FTZ R206, -R163, R196 ;  /* 0x000000c4a3ce7221 */ /* 0x000fe20000010100 */
[-C--:B------:R-:W-:Y:S01]  /*3740*/  FFMA.FTZ R225, R181, R192.reuse, R166 ;  /* 0x000000c0b5e17223 */ /* 0x080fe200000100a6 */
[----:B------:R-:W-:Y:S01]  /*3750*/  FFMA.FTZ R181, R119, R192, R178 ;  /* 0x000000c077b57223 */ /* 0x000fe200000100b2 */
[----:B------:R-:W-:Y:S01]  /*3760*/  FMUL.FTZ R178, R138, R185 ;  /* 0x000000b98ab27220 */ /* 0x000fe20000410000 */
[----:B------:R-:W-:Y:S01]  /*3770*/  FFMA.FTZ R173, R106, R197, R173 ;  /* 0x000000c56aad7223 */ /* 0x000fe200000100ad */
[-C--:B------:R-:W-:Y:S01]  /*3780*/  FFMA.FTZ R226, R182, R225.reuse, R167 ;  /* 0x000000e1b6e27223 */ /* 0x080fe200000100a7 */
[----:B------:R-:W-:Y:S01]  /*3790*/  FFMA.FTZ R213, R126, R225, R181 ;  /* 0x000000e17ed57223 */ /* 0x000fe200000100b5 */
[----:B------:R-:W-:Y:S01]  /*37a0*/  FMUL.FTZ R181, R140, R187 ;  /* 0x000000bb8cb57220 */ /* 0x000fe20000410000 */
[----:B------:R-:W-:Y:S01]  /*37b0*/  FFMA.FTZ R182, R178, R176, R207 ;  /* 0x000000b0b2b67223 */ /* 0x000fe200000100cf */
[-C--:B------:R-:W-:Y:S01]  /*37c0*/  FFMA.FTZ R227, R183, R226.reuse, R168 ;  /* 0x000000e2b7e37223 */ /* 0x080fe200000100a8 */
[----:B------:R-:W-:Y:S01]  /*37d0*/  FMUL.FTZ R207, R142, R191 ;  /* 0x000000bf8ecf7220 */ /* 0x000fe20000410000 */
[----:B------:R-:W-:Y:S01]  /*37e0*/  FFMA.FTZ R213, R128, R226, R213 ;  /* 0x000000e280d57223 */ /* 0x000fe200000100d5 */
[----:B------:R-:W-:Y:S01]  /*37f0*/  FFMA.FTZ R183, R181, R180, R182 ;  /* 0x000000b4b5b77223 */ /* 0x000fe200000100b6 */
[-C--:B------:R-:W-:Y:S01]  /*3800*/  FFMA.FTZ R230, R184, R227.reuse, R169 ;  /* 0x000000e3b8e67223 */ /* 0x080fe200000100a9 */
[----:B------:R-:W-:Y:S01]  /*3810*/  FADD.FTZ R196, -R166, R225 ;  /* 0x000000e1a6c47221 */ /* 0x000fe20000010100 */
[----:B------:R-:W-:Y:S01]  /*3820*/  FFMA.FTZ R182, R130, R227, R213 ;  /* 0x000000e382b67223 */ /* 0x000fe200000100d5 */
[----:B------:R-:W-:Y:S01]  /*3830*/  FFMA.FTZ R184, R188, R186, R183 ;  /* 0x000000babcb87223 */ /* 0x000fe200000100b7 */
[----:B------:R-:W-:Y:S01]  /*3840*/  FADD.FTZ R213, -R161, R198 ;  /* 0x000000c6a1d57221 */ /* 0x000fe20000010100 */
[----:B------:R-:W-:Y:S01]  /*3850*/  FADD.FTZ R198, -R165, R192 ;  /* 0x000000c0a5c67221 */ /* 0x000fe20000010100 */
[----:B------:R-:W-:Y:S01]  /*3860*/  FADD.FTZ R194, -R167, R226 ;  /* 0x000000e2a7c27221 */ /* 0x000fe20000010100 */
[----:B------:R-:W-:Y:S01]  /*3870*/  FFMA.FTZ R183, R207, R190, R184 ;  /* 0x000000becfb77223 */ /* 0x000fe200000100b8 */
[----:B------:R-:W-:Y:S01]  /*3880*/  FMUL.FTZ R226, R158, R175 ;  /* 0x000000af9ee27220 */ /* 0x000fe20000410000 */
[----:B------:R-:W-:Y:S01]  /*3890*/  FADD.FTZ R192, -R168, R227 ;  /* 0x000000e3a8c07221 */ /* 0x000fe20000010100 */
[----:B------:R-:W-:Y:S01]  /*38a0*/  FFMA.FTZ R182, R121, R230, R182 ;  /* 0x000000e679b67223 */ /* 0x000fe200000100b6 */
[----:B------:R-:W-:Y:S01]  /*38b0*/  FFMA.FTZ R184, R204, R202, R183 ;  /* 0x000000caccb87223 */ /* 0x000fe200000100b7 */
[----:B------:R-:W-:Y:S01]  /*38c0*/  FMUL.FTZ R12, R213, R12 ;  /* 0x0000000cd50c7220 */ /* 0x000fe20000410000 */
[----:B------:R-:W-:Y:S01]  /*38d0*/  FADD.FTZ R80, R173, R80 ;  /* 0x00000050ad507221 */ /* 0x000fe20000010000 */
[----:B------:R-:W-:Y:S01]  /*38e0*/  FMUL.FTZ R173, R172, R203 ;  /* 0x000000cbacad7220 */ /* 0x000fe20000410000 */
[----:B------:R-:W-:Y:S01]  /*38f0*/  FFMA.FTZ R184, R215, R208, R184 ;  /* 0x000000d0d7b87223 */ /* 0x000fe200000100b8 */
[----:B------:R-:W1:Y:S01]  /*3900*/  SHFL.DOWN PT, R223, R182, 0x1, 0x1f ;  /* 0x08201f00b6df7f89 */ /* 0x000e6200000e0000 */
[----:B------:R-:W-:Y:S01]  /*3910*/  FMUL.FTZ R208, R208, R13 ;  /* 0x0000000dd0d07220 */ /* 0x000fe20000410000 */
[C---:B------:R-:W-:Y:S01]  /*3920*/  FMUL.FTZ R13, R172.reuse, R200 ;  /* 0x000000c8ac0d7220 */ /* 0x040fe20000410000 */
[----:B------:R-:W-:Y:S01]  /*3930*/  FFMA.FTZ R184, R217, R214, R184 ;  /* 0x000000d6d9b87223 */ /* 0x000fe200000100b8 */
        /* <DEDUP_REMOVED lines=8> */
[----:B------:R-:W-:Y:S01]  /*39c0*/  FADD.FTZ R184, -R169, R230 ;  /* 0x000000e6a9b87221 */ /* 0x000fe20000010100 */
        /* <DEDUP_REMOVED lines=10> */
[----:B------:R-:W-:Y:S01]  /*3a70*/  FFMA.FTZ R183, R222, R196, R183 ;  /* 0x000000c4deb77223 */ /* 0x000fe200000100b7 */
[----:B-1----:R-:W-:Y:S01]  /*3a80*/  @!P2 FADD.FTZ R182, R182, R223 ;  /* 0x000000dfb6b6a221 */ /* 0x002fe20000010000 */
[----:B------:R-:W-:Y:S01]  /*3a90*/  FMUL.FTZ R13, R172, R187 ;  /* 0x000000bbac0d7220 */ /* 0x000fe20000410000 */
[----:B------:R-:W-:Y:S01]  /*3aa0*/  FFMA.FTZ R173, R100, R189, R173 ;  /* 0x000000bd64ad7223 */ /* 0x000fe200000100ad */
[----:B------:R-:W-:Y:S01]  /*3ab0*/  FFMA.FTZ R183, R224, R194, R183 ;  /* 0x000000c2e0b77223 */ /* 0x000fe200000100b7 */
[----:B------:R-:W-:Y:S01]  /*3ac0*/  FMUL.FTZ R191, R172, R205 ;  /* 0x000000cdacbf7220 */ /* 0x000fe20000410000 */
[----:B------:R-:W1:Y:S01]  /*3ad0*/  SHFL.DOWN PT, R223, R182, 0x2, 0x1f ;  /* 0x08401f00b6df7f89 */ /* 0x000e6200000e0000 */
[----:B------:R-:W-:Y:S01]  /*3ae0*/  FADD.FTZ R68, R173, R68 ;  /* 0x00000044ad447221 */ /* 0x000fe20000010000 */
        /* <DEDUP_REMOVED lines=8> */
[----:B------:R-:W-:Y:S01]  /*3b70*/  FMUL.FTZ R176, R176, R13 ;  /* 0x0000000db0b07220 */ /* 0x000fe20000410000 */
[----:B------:R-:W2:Y:S01]  /*3b80*/  SHFL.DOWN PT, R230, R183, 0x1, 0x1f ;  /* 0x08201f00b7e67f89 */ /* 0x000ea200000e0000 */
[----:B------:R-:W-:Y:S01]  /*3b90*/  FMUL.FTZ R196, R196, R191 ;  /* 0x000000bfc4c47220 */ /* 0x000fe20000410000 */
[----:B------:R-:W-:Y:S01]  /*3ba0*/  FMUL.FTZ R194, R194, R181 ;  /* 0x000000b5c2c27220 */ /* 0x000fe20000410000 */
[----:B------:R-:W-:Y:S01]  /*3bb0*/  FMUL.FTZ R173, R184, R173 ;  /* 0x000000adb8ad7220 */ /* 0x000fe20000410000 */
        /* <DEDUP_REMOVED lines=8> */
[----:B------:R-:W-:Y:S01]  /*3c40*/  FFMA.FTZ R185, R97, R185, R176 ;  /* 0x000000b961b97223 */ /* 0x000fe200000100b0 */
[----:B-1----:R-:W-:Y:S01]  /*3c50*/  @!P1 FADD.FTZ R182, R182, R223 ;  /* 0x000000dfb6b69221 */ /* 0x002fe20000010000 */
[----:B------:R-:W-:Y:S01]  /*3c60*/  FFMA.FTZ R175, R117, R175, R192 ;  /* 0x000000af75af7223 */ /* 0x000fe200000100c0 */
        /* <DEDUP_REMOVED lines=9> */
[----:B--2---:R-:W-:Y:S01]  /*3d00*/  @!P2 FADD.FTZ R183, R183, R230 ;  /* 0x000000e6b7b7a221 */ /* 0x004fe20000010000 */
[----:B------:R-:W-:Y:S01]  /*3d10*/  ISETP.GT.AND P2, PT, R49, 0x1b, PT ;  /* 0x0000001b3100780c */ /* 0x000fe20003f44270 */
[----:B------:R-:W-:Y:S01]  /*3d20*/  FADD.FTZ R73, R206, R73 ;  /* 0x00000049ce497221 */ /* 0x000fe20000010000 */
[----:B------:R-:W-:Y:S01]  /*3d30*/  FADD.FTZ R71, R190, R71 ;  /* 0x00000047be477221 */ /* 0x000fe20000010000 */
[----:B------:R-:W-:Y:S01]  /*3d40*/  FADD.FTZ R70, R197, R70 ;  /* 0x00000046c5467221 */ /* 0x000fe20000010000 */
[----:B------:R-:W2:Y:S01]  /*3d50*/  SHFL.DOWN PT, R230, R183, 0x2, 0x1f ;  /* 0x08401f00b7e67f89 */ /* 0x000ea200000e0000 */
[----:B------:R-:W-:Y:S01]  /*3d60*/  FADD.FTZ R69, R178, R69 ;  /* 0x00000045b2457221 */ /* 0x000fe20000010000 */
[----:B------:R-:W-:Y:S01]  /*3d70*/  FADD.FTZ R67, R196, R67 ;  /* 0x00000043c4437221 */ /* 0x000fe20000010000 */
[----:B------:R-:W-:Y:S01]  /*3d80*/  FADD.FTZ R143, R180, R143 ;  /* 0x0000008fb48f7221 */ /* 0x000fe20000010000 */
[----:B------:R-:W-:Y:S01]  /*3d90*/  FADD.FTZ R162, R177, R162 ;  /* 0x000000a2b1a27221 */ /* 0x000fe20000010000 */
[----:B------:R-:W-:Y:S01]  /*3da0*/  FADD.FTZ R160, R185, R160 ;  /* 0x000000a0b9a07221 */ /* 0x000fe20000010000 */
[----:B------:R-:W-:-:S03]  /*3db0*/  FADD.FTZ R94, R175, R94 ;  /* 0x0000005eaf5e7221 */ /* 0x000fc60000010000 */
[----:B-1----:R-:W-:-:S05]  /*3dc0*/  @!P2 FADD.FTZ R182, R182, R223 ;  /* 0x000000dfb6b6a221 */ /* 0x002fca0000010000 */
[----:B------:R-:W1:Y:S01]  /*3dd0*/  SHFL.DOWN PT, R223, R182, 0x8, 0x1f ;  /* 0x09001f00b6df7f89 */ /* 0x000e6200000e0000 */
[----:B--2---:R-:W-:Y:S01]  /*3de0*/  @!P1 FADD.FTZ R183, R183, R230 ;  /* 0x000000e6b7b79221 */ /* 0x004fe20000010000 */
[----:B------:R-:W-:-:S04]  /*3df0*/  ISETP.GT.AND P1, PT, R49, 0x17, PT ;  /* 0x000000173100780c */ /* 0x000fc80003f24270 */
[----:B------:R-:W2:Y:S09]  /*3e00*/  SHFL.DOWN PT, R230, R183, 0x4, 0x1f ;  /* 0x08801f00b7e67f89 */ /* 0x000eb200000e0000 */
[----:B-1----:R-:W-:-:S05]  /*3e10*/  @!P1 FADD.FTZ R182, R182, R223 ;  /* 0x000000dfb6b69221 */ /* 0x002fca0000010000 */
[----:B------:R-:W1:Y:S01]  /*3e20*/  SHFL.DOWN PT, R199, R182, 0x10, 0x1f ;  /* 0x0a001f00b6c77f89 */ /* 0x000e6200000e0000 */
[----:B--2---:R-:W-:Y:S01]  /*3e30*/  @!P2 FADD.FTZ R183, R183, R230 ;  /* 0x000000e6b7b7a221 */ /* 0x004fe20000010000 */
[----:B------:R-:W-:-:S04]  /*3e40*/  ISETP.NE.AND P2, PT, R49, RZ, PT ;  /* 0x000000ff3100720c */ /* 0x000fc80003f45270 */
[----:B------:R-:W2:Y:S01]  /*3e50*/  SHFL.DOWN PT, R174, R183, 0x8, 0x1f ;  /* 0x09001f00b7ae7f89 */ /* 0x000ea200000e0000 */
[----:B-1----:R-:W-:Y:S01]  /*3e60*/  FADD.FTZ R13, R182, R199 ;  /* 0x000000c7b60d7221 */ /* 0x002fe20000010000 */
[----:B--2---:R-:W-:Y:S01]  /*3e70*/  @!P1 FADD.FTZ R183, R183, R174 ;  /* 0x000000aeb7b79221 */ /* 0x004fe20000010000 */
[----:B------:R-:W-:Y:S01]  /*3e80*/  FMUL.FTZ R174, R172, R179 ;  /* 0x000000b3acae7220 */ /* 0x000fe20000410000 */
[----:B------:R-:W-:Y:S01]  /*3e90*/  ISETP.GT.AND P1, PT, R49, 0xf, PT ;  /* 0x0000000f3100780c */ /* 0x000fe20003f24270 */
[----:B------:R-:W-:Y:S02]  /*3ea0*/  FFMA.FTZ R172, R118, R3, R173 ;  /* 0x0000000376ac7223 */ /* 0x000fe400000100ad */
[----:B------:R-:W1:Y:S01]  /*3eb0*/  SHFL.DOWN PT, R12, R183, 0x10, 0x1f ;  /* 0x0a001f00b70c7f89 */ /* 0x000e6200000e0000 */
[----:B------:R-:W-:Y:S01]  /*3ec0*/  FMUL.FTZ R193, R193, R174 ;  /* 0x000000aec1c17220 */ /* 0x000fe20000410000 */
[----:B------:R-:W-:Y:S01]  /*3ed0*/  FSEL R182, R182, R13, P1 ;  /* 0x0000000db6b67208 */ /* 0x000fe20000800000 */
[----:B------:R-:W-:-:S02]  /*3ee0*/  FADD.FTZ R95, R172, R95 ;  /* 0x0000005fac5f7221 */ /* 0x000fc40000010000 */
[----:B------:R-:W-:-:S04]  /*3ef0*/  FFMA.FTZ R2, R96, R179, R193 ;  /* 0x000000b360027223 */ /* 0x000fc800000100c1 */
[----:B------:R-:W-:Y:S01]  /*3f00*/  FADD.FTZ R93, R2, R93 ;  /* 0x0000005d025d7221 */ /* 0x000fe20000010000 */
[----:B-1----:R-:W-:-:S05]  /*3f10*/  FADD.FTZ R12, R183, R12 ;  /* 0x0000000cb70c7221 */ /* 0x002fca0000010000 */
[----:B------:R1:W-:Y:S02]  /*3f20*/  @!P2 STS.64 [UR12+0x438], R12 ;  /* 0x0004380cff00a988 */ /* 0x0003e40008000a0c */
[----:B-1----:R-:W-:Y:S01]  /*3f30*/  FSEL R12, R183, R12, P1 ;  /* 0x0000000cb70c7208 */ /* 0x002fe20000800000 */
[----:B------:R-:W-:Y:S06]  /*3f40*/  BAR.SYNC.DEFER_BLOCKING 0x0 ;  /* 0x0000000000007b1d */ /* 0x000fec0000010000 */
[----:B------:R-:W-:Y:S05]  /*3f50*/  @P3 BRA `(.L_x_6614) ;  /* 0x0000000000203947 */ /* 0x000fea0003800000 */
[----:B------:R-:W-:-:S13]  /*3f60*/  ISETP.NE.AND P1, PT, R212, UR8, PT ;  /* 0x00000008d4007c0c */ /* 0x000fda000bf25270 */
[----:B------:R-:W1:Y:S04]  /*3f70*/  @P1 LDS R2, [R123+0x1ae8] ;  /* 0x001ae8007b021984 */ /* 0x000e680000000800 */
[----:B------:R-:W2:Y:S01]  /*3f80*/  @P1 LDS R3, [R123+0x16e8] ;  /* 0x0016e8007b031984 */ /* 0x000ea20000000800 */
[----:B-1----:R-:W-:Y:S01]  /*3f90*/  @P1 FADD.FTZ R2, R182, R2 ;  /* 0x00000002b6021221 */ /* 0x002fe20000010000 */
[----:B--2---:R-:W-:-:S04]  /*3fa0*/  @P1 FADD.FTZ R12, R12, R3 ;  /* 0x000000030c0c1221 */ /* 0x004fc80000010000 */
[----:B------:R1:W-:Y:S04]  /*3fb0*/  @P1 STS [R123+0x1ae8], R2 ;  /* 0x001ae8027b001388 */ /* 0x0003e80000000800 */
[----:B------:R1:W-:Y:S04]  /*3fc0*/  STS [R123+0x16e8], R12 ;  /* 0x0016e80c7b007388 */ /* 0x0003e80000000800 */
[----:B------:R1:W-:Y:S02]  /*3fd0*/  @!P1 STS [R123+0x1ae8], R182 ;  /* 0x001ae8b67b009388 */ /* 0x0003e40000000800 */
.L_x_6614:
[----:B------:R-:W-:Y:S05]  /*3fe0*/  BSYNC.RECONVERGENT B0 ;  /* 0x0000000000007941 */ /* 0x000fea0003800200 */
.L_x_6613:
[----:B------:R-:W-:Y:S01]  /*3ff0*/  UIADD3 UR10, UPT, UPT, UR10, 0x1, URZ ;  /* 0x000000010a0a7890 */ /* 0x000fe2000fffe0ff */
[----:B------:R-:W-:Y:S02]  /*4000*/  LEA R129, P1, R6, R129, 0x2 ;  /* 0x0000008106817211 */ /* 0x000fe400078210ff */
[----:B------:R-:W-:Y:S01]  /*4010*/  LEA R127, P2, R8, R127, 0x2 ;  /* 0x0000007f087f7211 */ /* 0x000fe200078410ff */
[----:B------:R-:W-:Y:S01]  /*4020*/  UISETP.NE.AND UP0, UPT, UR10, URZ, UPT ;  /* 0x000000ff0a00728c */ /* 0x000fe2000bf05270 */
[----:B------:R-:W-:Y:S02]  /*4030*/  LEA R125, P3, R10, R125, 0x2 ;  /* 0x0000007d0a7d7211 */ /* 0x000fe400078610ff */
[----:B-1----:R-:W-:Y:S02]  /*4040*/  IADD3 R123, PT, PT, R123, 0x4, RZ ;  /* 0x000000047b7b7810 */ /* 0x002fe40007ffe0ff */
[----:B------:R-:W-:Y:S02]  /*4050*/  IADD3 R141, PT, PT, R141, 0x8, RZ ;  /* 0x000000088d8d7810 */ /* 0x000fe40007ffe0ff */
[----:B------:R-:W-:-:S02]  /*4060*/  IADD3 R171, PT, PT, R171, 0x1, RZ ;  /* 0x00000001abab7810 */ /* 0x000fc40007ffe0ff */
[----:B------:R-:W-:Y:S02]  /*4070*/  IADD3 R170, PT, PT, R170, 0x1, RZ ;  /* 0x00000001aaaa7810 */ /* 0x000fe40007ffe0ff */
[----:B------:R-:W-:Y:S02]  /*4080*/  IADD3.X R136, PT, PT, R136, R7, RZ, P1, !PT ;  /* 0x0000000788887210 */ /* 0x000fe40000ffe4ff */
[----:B------:R-:W-:Y:S02]  /*4090*/  IADD3.X R134, PT, PT, R134, R9, RZ, P2, !PT ;  /* 0x0000000986867210 */ /* 0x000fe400017fe4ff */
[----:B------:R-:W-:Y:S01]  /*40a0*/  IADD3.X R132, PT, PT, R132, R11, RZ, P3, !PT ;  /* 0x0000000b84847210 */ /* 0x000fe20001ffe4ff */
[----:B------:R-:W-:Y:S06]  /*40b0*/  BRA.U UP0, `(.L_x_6615) ;  /* 0xffffffe100ec7547 */ /* 0x000fec000b83ffff */
.L_x_6609:
[----:B------:R-:W-:Y:S01]  /*40c0*/  BAR.SYNC.DEFER_BLOCKING 0x0 ;  /* 0x0000000000007b1d */ /* 0x000fe20000010000 */
[----:B------:R-:W-:Y:S01]  /*40d0*/  F2FP.F16.F32.PACK_AB R69, R69, R92 ;  /* 0x0000005c4545723e */ /* 0x000fe200000000ff */
[----:B------:R-:W-:Y:S01]  /*40e0*/  USHF.R.S32.HI UR7, URZ, 0x1f, UR6 ;  /* 0x0000001fff077899 */ /* 0x000fe20008011406 */
[----:B------:R-:W-:Y:S01]  /*40f0*/  F2FP.F16.F32.PACK_AB R72, R75, R72 ;  /* 0x000000484b48723e */ /* 0x000fe200000000ff */
[----:B------:R-:W-:Y:S01]  /*4100*/  UISETP.GT.AND UP0, UPT, UR8, 0x1, UPT ;  /* 0x000000010800788c */ /* 0x000fe2000bf04270 */
[----:B------:R-:W-:Y:S01]  /*4110*/  F2FP.F16.F32.PACK_AB R78, R81, R78 ;  /* 0x0000004e514e723e */ /* 0x000fe200000000ff */
[----:B------:R-:W1:Y:S01]  /*4120*/  LDCU.64 UR10, c[0x0][0x4f8] ;  /* 0x00009f00ff0a77ac */ /* 0x000e620008000a00 */
[----:B------:R-:W-:Y:S01]  /*4130*/  PRMT R0, R69, 0x7632, R0 ;  /* 0x0000763245007816 */ /* 0x000fe20000000000 */
[----:B------:R-:W2:Y:S01]  /*4140*/  LDC.64 R102, c[0x0][0x500] ;  /* 0x00014000ff667b82 */ /* 0x000ea20000000a00 */
[----:B------:R-:W-:Y:S01]  /*4150*/  PRMT R2, R72, 0x7632, R2 ;  /* 0x0000763248027816 */ /* 0x000fe20000000002 */
[----:B------:R-:W-:Y:S01]  /*4160*/  UMOV UR8, UR9 ;  /* 0x0000000900087c82 */ /* 0x000fe20008000000 */
[----:B------:R-:W-:-:S02]  /*4170*/  PRMT R3, R78, 0x7632, R3 ;  /* 0x000076324e037816 */ /* 0x000fc40000000003 */
[----:B------:R-:W-:Y:S02]  /*4180*/  ISETP.NE.AND P0, PT, R23, RZ, PT ;  /* 0x000000ff1700720c */ /* 0x000fe40003f05270 */
[----:B------:R-:W-:Y:S02]  /*4190*/  F2FP.F16.F32.PACK_AB R82, R83, R82 ;  /* 0x000000525352723e */ /* 0x000fe400000000ff */
[----:B------:R-:W-:Y:S02]  /*41a0*/  F2FP.F16.F32.PACK_AB R84, R85, R84 ;  /* 0x000000545554723e */ /* 0x000fe400000000ff */
[----:B------:R-:W-:Y:S02]  /*41b0*/  F2FP.F16.F32.PACK_AB R86, R87, R86 ;  /* 0x000000565756723e */ /* 0x000fe400000000ff */
[----:B------:R-:W-:Y:S02]  /*41c0*/  F2FP.F16.F32.PACK_AB R88, R89, R88 ;  /* 0x000000585958723e */ /* 0x000fe400000000ff */
[----:B------:R-:W-:Y:S01]  /*41d0*/  F2FP.F16.F32.PACK_AB R90, R91, R90 ;  /* 0x0000005a5b5a723e */ /* 0x000fe200000000ff */
[----:B------:R3:W-:Y:S01]  /*41e0*/  STS.U16 [R66+0x2], R0 ;  /* 0x0000020042007388 */ /* 0x0007e20000000400 */
[----:B------:R-:W-:Y:S01]  /*41f0*/  PRMT R6, R84, 0x7632, R6 ;  /* 0x0000763254067816 */ /* 0x000fe20000000006 */
[----:B-1----:R-:W-:Y:S01]  /*4200*/  UIMAD.WIDE.U32 UR4, UR18, UR10, UR6 ;  /* 0x0000000a120472a5 */ /* 0x002fe2000f8e0006 */
[----:B------:R-:W-:Y:S01]  /*4210*/  PRMT R8, R90, 0x7632, R8 ;  /* 0x000076325a087816 */ /* 0x000fe20000000008 */
[----:B------:R1:W-:Y:S02]  /*4220*/  STS.U16 [R66+0x6], R2 ;  /* 0x0000060242007388 */ /* 0x0003e40000000400 */
[----:B------:R-:W-:-:S02]  /*4230*/  UIMAD UR5, UR18, UR11, UR5 ;  /* 0x0000000b120572a4 */ /* 0x000fc4000f8e0205 */
[----:B------:R4:W-:Y:S01]  /*4240*/  STS.U16 [R66+0xa], R3 ;  /* 0x00000a0342007388 */ /* 0x0009e20000000400 */
[----:B------:R-:W5:Y:S01]  /*4250*/  LDCU.64 UR10, c[0x0][0x550] ;  /* 0x0000aa00ff0a77ac */ /* 0x000f620008000a00 */
[----:B---3--:R-:W-:Y:S02]  /*4260*/  PRMT R0, R82, 0x7632, R0 ;  /* 0x0000763252007816 */ /* 0x008fe40000000000 */
[----:B------:R-:W-:Y:S01]  /*4270*/  STS.U16 [R66], R69 ;  /* 0x0000004542007388 */ /* 0x000fe20000000400 */
[----:B-1----:R-:W-:-:S03]  /*4280*/  PRMT R2, R86, 0x7632, R2 ;  /* 0x0000763256027816 */ /* 0x002fc60000000002 */
[----:B------:R-:W-:Y:S01]  /*4290*/  STS.U16 [R66+0x4], R72 ;  /* 0x0000044842007388 */ /* 0x000fe20000000400 */
[----:B----4-:R-:W-:-:S03]  /*42a0*/  PRMT R3, R88, 0x7632, R3 ;  /* 0x0000763258037816 */ /* 0x010fc60000000003 */
        /* <DEDUP_REMOVED lines=13> */
[C---:B--2---:R-:W-:Y:S01]  /*4380*/  IMAD.WIDE.U32 R2, R14.reuse, R102, UR4 ;  /* 0x000000040e027e25 */ /* 0x044fe2000f8e0066 */
[----:B------:R-:W1:Y:S02]  /*4390*/  LDCU.64 UR4, c[0x0][0x518] ;  /* 0x0000a300ff0477ac */ /* 0x000e640008000a00 */
[----:B------:R-:W-:Y:S01]  /*43a0*/  LDS.U16 R9, [R51+0x40] ;  /* 0x0000400033097984 */ /* 0x000fe20000000400 */
[----:B------:R-:W-:Y:S01]  /*43b0*/  IMAD R6, R14, R103, R3 ;  /* 0x000000670e067224 */ /* 0x000fe200078e0203 */
[----:B------:R-:W-:Y:S02]  /*43c0*/  IADD3 R3, P1, PT, R32, R2, RZ ;  /* 0x0000000220037210 */ /* 0x000fe40007f3e0ff */
[----:B------:R-:W-:Y:S02]  /*43d0*/  LDS.U16 R11, [R52+0x80] ;  /* 0x00008000340b7984 */ /* 0x000fe40000000400 */
[----:B------:R-:W-:-:S02]  /*43e0*/  IADD3.X R6, PT, PT, RZ, R6, RZ, P1, !PT ;  /* 0x00000006ff067210 */ /* 0x000fc40000ffe4ff */
[----:B------:R-:W-:Y:S01]  /*43f0*/  LDS.U16 R13, [R53+0xc0] ;  /* 0x0000c000350d7984 */ /* 0x000fe20000000400 */
[----:B-----5:R-:W-:-:S03]  /*4400*/  LEA R2, P3, R3, UR10, 0x1 ;  /* 0x0000000a03027c11 */ /* 0x020fc6000f8608ff */
[----:B------:R-:W-:Y:S01]  /*4410*/  LDS.U16 R49, [R54+0x100] ;  /* 0x0001000036317984 */ /* 0x000fe20000000400 */
[----:B------:R-:W-:Y:S01]  /*4420*/  LEA.HI.X R3, R3, UR11, R6, 0x1, P3 ;  /* 0x0000000b03037c11 */ /* 0x000fe200098f0c06 */
[----:B------:R-:W2:Y:S02]  /*4430*/  LDCU.64 UR10, c[0x0][0x560] ;  /* 0x0000ac00ff0a77ac */ /* 0x000ea40008000a00 */
        /* <DEDUP_REMOVED lines=48> */
[----:B---3--:R-:W1:Y:S01]  /*4740*/  LDC.64 R82, c[0x0][0x520] ;  /* 0x00014800ff527b82 */ /* 0x008e620000000a00 */
[----:B------:R-:W-:Y:S01]  /*4750*/  F2FP.F16.F32.PACK_AB R0, R74, R71 ;  /* 0x000000474a00723e */ /* 0x000fe200000000ff */
[----:B------:R-:W-:Y:S01]  /*4760*/  @!P5 STG.E.U16 desc[UR16][R2.64+0x300], R91 ;  /* 0x0003005b0200d986 */ /* 0x000fe2000c101510 */
[----:B------:R-:W-:-:S02]  /*4770*/  FADD.FTZ R160, R93, R160 ;  /* 0x000000a05da07221 */ /* 0x000fc40000010000 */
[C---:B------:R-:W-:Y:S01]  /*4780*/  PRMT R10, R0.reuse, 0x7610, R10 ;  /* 0x00007610000a7816 */ /* 0x040fe2000000000a */
[----:B------:R-:W-:Y:S01]  /*4790*/  @!P4 STG.E.U16 desc[UR16][R2.64+0x340], R97 ;  /* 0x000340610200c986 */ /* 0x000fe2000c101510 */
[----:B------:R-:W-:Y:S02]  /*47a0*/  PRMT R11, R0, 0x7632, R11 ;  /* 0x00007632000b7816 */ /* 0x000fe4000000000b */
[----:B------:R-:W-:Y:S01]  /*47b0*/  F2FP.F16.F32.PACK_AB R0, R80, R77 ;  /* 0x0000004d5000723e */ /* 0x000fe200000000ff */
[----:B------:R-:W-:Y:S04]  /*47c0*/  @!P3 STG.E.U16 desc[UR16][R2.64+0x380], R99 ;  /* 0x000380630200b986 */ /* 0x000fe8000c101510 */
[----:B------:R3:W-:Y:S01]  /*47d0*/  @!P6 STG.E.U16 desc[UR16][R2.64+0x3c0], R101 ;  /* 0x0003c0650200e986 */ /* 0x0007e2000c101510 */
[----:B------:R-:W-:Y:S01]  /*47e0*/  BAR.SYNC.DEFER_BLOCKING 0x0 ;  /* 0x0000000000007b1d */ /* 0x000fe20000010000 */
[----:B---3--:R-:W-:Y:S01]  /*47f0*/  F2FP.F16.F32.PACK_AB R3, R68, R143 ;  /* 0x0000008f4403723e */ /* 0x008fe200000000ff */
[----:B------:R-:W-:Y:S01]  /*4800*/  FADD.FTZ R143, R160, R143 ;  /* 0x0000008fa08f7221 */ /* 0x000fe20000010000 */
[----:B------:R-:W-:-:S02]  /*4810*/  F2FP.F16.F32.PACK_AB R2, R76, R79 ;  /* 0x0000004f4c02723e */ /* 0x000fc400000000ff */
[----:B------:R-:W-:Y:S01]  /*4820*/  PRMT R8, R3, 0x7610, R8 ;  /* 0x0000761003087816 */ /* 0x000fe20000000008 */
[----:B------:R-:W-:Y:S01]  /*4830*/  FADD.FTZ R68, R143, R68 ;  /* 0x000000448f447221 */ /* 0x000fe20000010000 */
[----:B------:R-:W-:Y:S02]  /*4840*/  PRMT R9, R3, 0x7632, R9 ;  /* 0x0000763203097816 */ /* 0x000fe40000000009 */
[----:B------:R-:W-:Y:S01]  /*4850*/  PRMT R12, R2, 0x7610, R12 ;  /* 0x00007610020c7816 */ /* 0x000fe2000000000c */
[----:B------:R-:W-:Y:S01]  /*4860*/  FADD.FTZ R71, R68, R71 ;  /* 0x0000004744477221 */ /* 0x000fe20000010000 */
[----:B------:R-:W-:Y:S02]  /*4870*/  PRMT R13, R2, 0x7632, R13 ;  /* 0x00007632020d7816 */ /* 0x000fe4000000000d */
[----:B------:R-:W-:Y:S01]  /*4880*/  F2FP.F16.F32.PACK_AB R3, R70, R73 ;  /* 0x000000494603723e */ /* 0x000fe200000000ff */
[----:B------:R-:W-:Y:S01]  /*4890*/  FADD.FTZ R74, R71, R74 ;  /* 0x0000004a474a7221 */ /* 0x000fe20000010000 */
[----:B------:R-:W-:Y:S01]  /*48a0*/  F2FP.F16.F32.PACK_AB R2, R95, R94 ;  /* 0x0000005e5f02723e */ /* 0x000fe200000000ff */
[----:B------:R3:W-:Y:S02]  /*48b0*/  STS.U16 [R66], R6 ;  /* 0x0000000642007388 */ /* 0x0007e40000000400 */
[----:B------:R-:W-:-:S02]  /*48c0*/  FADD.FTZ R77, R74, R77 ;  /* 0x0000004d4a4d7221 */ /* 0x000fc40000010000 */
[----:B------:R4:W-:Y:S02]  /*48d0*/  STS.U16 [R66+0x2], R7 ;  /* 0x0000020742007388 */ /* 0x0009e40000000400 */
[----:B------:R-:W-:Y:S02]  /*48e0*/  FADD.FTZ R80, R77, R80 ;  /* 0x000000504d507221 */ /* 0x000fe40000010000 */
[----:B------:R5:W-:Y:S02]  /*48f0*/  STS.U16 [R66+0x4], R8 ;  /* 0x0000040842007388 */ /* 0x000be40000000400 */
[----:B------:R-:W-:Y:S01]  /*4900*/  FADD.FTZ R79, R80, R79 ;  /* 0x0000004f504f7221 */ /* 0x000fe20000010000 */
[C---:B---3--:R-:W-:Y:S01]  /*4910*/  PRMT R6, R0.reuse, 0x7610, R6 ;  /* 0x0000761000067816 */ /* 0x048fe20000000006 */
[----:B------:R3:W-:Y:S02]  /*4920*/  STS.U16 [R66+0x8], R10 ;  /* 0x0000080a42007388 */ /* 0x0007e40000000400 */
[----:B------:R-:W-:Y:S01]  /*4930*/  FADD.FTZ R76, R79, R76 ;  /* 0x0000004c4f4c7221 */ /* 0x000fe20000010000 */
[----:B----4-:R-:W-:-:S02]  /*4940*/  PRMT R7, R0, 0x7632, R7 ;  /* 0x0000763200077816 */ /* 0x010fc40000000007 */
[----:B------:R-:W-:Y:S01]  /*4950*/  F2FP.F16.F32.PACK_AB R0, R162, R67 ;  /* 0x00000043a200723e */ /* 0x000fe200000000ff */
[----:B------:R4:W-:Y:S01]  /*4960*/  STS.U16 [R66+0xc], R6 ;  /* 0x00000c0642007388 */ /* 0x0009e20000000400 */
[----:B-----5:R-:W-:Y:S01]  /*4970*/  PRMT R8, R3, 0x7632, R8 ;  /* 0x0000763203087816 */ /* 0x020fe20000000008 */
[----:B------:R-:W-:Y:S02]  /*4980*/  FADD.FTZ R73, R76, R73 ;  /* 0x000000494c497221 */ /* 0x000fe40000010000 */
[----:B------:R-:W-:Y:S01]  /*4990*/  STS.U16 [R66+0x6], R9 ;  /* 0x0000060942007388 */ /* 0x000fe20000000400 */
[----:B---3--:R-:W-:Y:S01]  /*49a0*/  PRMT R10, R0, 0x7632, R10 ;  /* 0x00007632000a7816 */ /* 0x008fe2000000000a */
[----:B------:R-:W-:Y:S02]  /*49b0*/  FADD.FTZ R70, R73, R70 ;  /* 0x0000004649467221 */ /* 0x000fe40000010000 */
[----:B------:R-:W-:Y:S01]  /*49c0*/  STS.U16 [R66+0xa], R11 ;  /* 0x00000a0b42007388 */ /* 0x000fe20000000400 */
[----:B----4-:R-:W-:Y:S01]  /*49d0*/  PRMT R6, R2, 0x7632, R6 ;  /* 0x0000763202067816 */ /* 0x010fe20000000006 */
[----:B------:R-:W-:-:S02]  /*49e0*/  FADD.FTZ R67, R70, R67 ;  /* 0x0000004346437221 */ /* 0x000fc40000010000 */
[----:B------:R-:W-:Y:S02]  /*49f0*/  STS.U16 [R66+0xe], R7 ;  /* 0x00000e0742007388 */ /* 0x000fe40000000400 */
        /* <DEDUP_REMOVED lines=9> */
[----:B------:R1:W-:Y:S04]  /*4a90*/  STS.U16 [R66+0x1c], R2 ;  /* 0x00001c0242007388 */ /* 0x0003e80000000400 */
[----:B------:R3:W-:Y:S01]  /*4aa0*/  STS.U16 [R66+0x1e], R6 ;  /* 0x00001e0642007388 */ /* 0x0007e20000000400 */
[----:B------:R-:W-:-:S03]  /*4ab0*/  NOP ;  /* 0x0000000000007918 */ /* 0x000fc60000000000 */
[----:B------:R-:W-:Y:S01]  /*4ac0*/  LDS.U16 R7, [R50] ;  /* 0x0000000032077984 */ /* 0x000fe20000000400 */
[----:B-1----:R-:W-:-:S03]  /*4ad0*/  IMAD.WIDE.U32 R2, R14, R82, UR6 ;  /* 0x000000060e027e25 */ /* 0x002fc6000f8e0052 */
[----:B------:R-:W-:Y:S01]  /*4ae0*/  LDS.U16 R51, [R51+0x40] ;  /* 0x0000400033337984 */ /* 0x000fe20000000400 */
[----:B---3--:R-:W-:Y:S01]  /*4af0*/  IMAD R6, R14, R83, R3 ;  /* 0x000000530e067224 */ /* 0x008fe200078e0203 */
[----:B------:R-:W-:Y:S02]  /*4b00*/  IADD3 R3, P2, PT, R32, R2, RZ ;  /* 0x0000000220037210 */ /* 0x000fe40007f5e0ff */
[----:B------:R-:W-:Y:S02]  /*4b10*/  LDS.U16 R9, [R52+0x80] ;  /* 0x0000800034097984 */ /* 0x000fe40000000400 */
[----:B------:R-:W-:Y:S02]  /*4b20*/  IADD3.X R6, PT, PT, RZ, R6, RZ, P2, !PT ;  /* 0x00000006ff067210 */ /* 0x000fe400017fe4ff */
[----:B------:R-:W-:Y:S01]  /*4b30*/  LDS.U16 R53, [R53+0xc0] ;  /* 0x0000c00035357984 */ /* 0x000fe20000000400 */
[----:B--2---:R-:W-:-:S03]  /*4b40*/  LEA R2, P2, R3, UR10, 0x1 ;  /* 0x0000000a03027c11 */ /* 0x004fc6000f8408ff */
        /* <DEDUP_REMOVED lines=39> */
[----:B------:R1:W-:Y:S01]  /*4dc0*/  @!P0 STG.E.U16 desc[UR16][R2.64+0x80], R9 ;  /* 0x0000800902008986 */ /* 0x0003e2000c101510 */
[----:B------:R-:W-:-:S03]  /*4dd0*/  ISETP.GE.AND P0, PT, R41, R0, PT ;  /* 0x000000002900720c */ /* 0x000fc60003f06270 */
[----:B------:R1:W-:Y:S01]  /*4de0*/  @!P1 STG.E.U16 desc[UR16][R2.64+0xc0], R53 ;  /* 0x0000c03502009986 */ /* 0x0003e2000c101510 */
[----:B------:R-:W-:-:S03]  /*4df0*/  ISETP.GE.AND P1, PT, R42, R0, PT ;  /* 0x000000002a00720c */ /* 0x000fc60003f26270 */
[----:B------:R1:W-:Y:S01]  /*4e00*/  @!P2 STG.E.U16 desc[UR16][R2.64+0x100], R11 ;  /* 0x0001000b0200a986 */ /* 0x0003e2000c101510 */
[----:B------:R-:W-:-:S05]  /*4e10*/  ISETP.GE.AND P2, PT, R43, R0, PT ;  /* 0x000000002b00720c */ /* 0x000fca0003f46270 */
[----:B------:R1:W-:Y:S01]  /*4e20*/  @!P0 STG.E.U16 desc[UR16][R2.64+0x240], R59 ;  /* 0x0002403b02008986 */ /* 0x0003e2000c101510 */
[----:B------:R-:W-:-:S03]  /*4e30*/  IADD3 R26, P0, PT, R26, -0x400, RZ ;  /* 0xfffffc001a1a7810 */ /* 0x000fc60007f1e0ff */
[----:B------:R1:W-:Y:S01]  /*4e40*/  @!P1 STG.E.U16 desc[UR16][R2.64+0x280], R69 ;  /* 0x0002804502009986 */ /* 0x0003e2000c101510 */
[----:B------:R-:W-:Y:S02]  /*4e50*/  IADD3 R28, P1, PT, R28, -0x400, RZ ;  /* 0xfffffc001c1c7810 */ /* 0x000fe40007f3e0ff */
[----:B------:R-:W-:Y:S01]  /*4e60*/  IADD3.X R27, PT, PT, R27, -0x1, RZ, P0, !PT ;  /* 0xffffffff1b1b7810 */ /* 0x000fe200007fe4ff */
[----:B------:R1:W-:Y:S01]  /*4e70*/  @!P2 STG.E.U16 desc[UR16][R2.64+0x2c0], R61 ;  /* 0x0002c03d0200a986 */ /* 0x0003e2000c101510 */
[----:B------:R-:W-:Y:S02]  /*4e80*/  IADD3 R30, P2, PT, R30, -0x400, RZ ;  /* 0xfffffc001e1e7810 */ /* 0x000fe40007f5e0ff */
[----:B------:R-:W-:Y:S02]  /*4e90*/  IADD3.X R29, PT, PT, R29, -0x1, RZ, P1, !PT ;  /* 0xffffffff1d1d7810 */ /* 0x000fe40000ffe4ff */
[----:B------:R-:W-:Y:S01]  /*4ea0*/  IADD3.X R31, PT, PT, R31, -0x1, RZ, P2, !PT ;  /* 0xffffffff1f1f7810 */ /* 0x000fe200017fe4ff */
[----:B------:R-:W-:Y:S08]  /*4eb0*/  BRA.U UP0, `(.L_x_6616) ;  /* 0xffffffb900287547 */ /* 0x000ff0000b83ffff */
.L_x_6608:
[----:B-1----:R-:W1:Y:S01]  /*4ec0*/  LDC.64 R6, c[0x0][0x548] ;  /* 0x00015200ff067b82 */ /* 0x002e620000000a00 */
        /* <DEDUP_REMOVED lines=17> */
[----:B-1----:R-:W-:Y:S01]  /*4fe0*/  @P1 FADD R3, R0, R3 ;  /* 0x0000000300031221 */ /* 0x002fe20000000000 */
[----:B------:R-:W-:-:S04]  /*4ff0*/  @!P3 MOV R0, 0x400 ;  /* 0x000004000000b802 */ /* 0x000fc80000000f00 */
[----:B------:R-:W1:Y:S01]  /*5000*/  SHFL.DOWN P1, R2, R3, 0x4, 0x1f ;  /* 0x08801f0003027f89 */ /* 0x000e620000020000 */
[----:B--2---:R-:W-:Y:S01]  /*5010*/  @!P3 LEA R11, R11, R0, 0x18 ;  /* 0x000000000b0bb211 */ /* 0x004fe200078ec0ff */
[----:B-1----:R-:W-:-:S05]  /*5020*/  @P1 FADD R2, R3, R2 ;  /* 0x0000000203021221 */ /* 0x002fca0000000000 */
[----:B------:R-:W1:Y:S02]  /*5030*/  SHFL.DOWN P1, R5, R2, 0x8, 0x1f ;  /* 0x09001f0002057f89 */ /* 0x000e640000020000 */
[----:B-1----:R-:W-:-:S05]  /*5040*/  @P1 FADD R5, R2, R5 ;  /* 0x0000000502051221 */ /* 0x002fca0000000000 */
[----:B------:R-:W1:Y:S02]  /*5050*/  SHFL.DOWN P1, R4, R5, 0x10, 0x1f ;  /* 0x0a001f0005047f89 */ /* 0x000e640000020000 */
[----:B-1----:R-:W-:Y:S01]  /*5060*/  @P1 FADD R4, R5, R4 ;  /* 0x0000000405041221 */ /* 0x002fe20000000000 */
[----:B---3--:R-:W-:-:S04]  /*5070*/  ISETP.NE.AND P1, PT, R10, RZ, PT ;  /* 0x000000ff0a00720c */ /* 0x008fc80003f25270 */
[----:B------:R1:W-:Y:S01]  /*5080*/  @!P3 STS [R11+0x434], R4 ;  /* 0x000434040b00b388 */ /* 0x0003e20000000800 */
[----:B------:R-:W-:Y:S08]  /*5090*/  BAR.SYNC.DEFER_BLOCKING 0x0 ;  /* 0x0000000000007b1d */ /* 0x000ff00000010000 */
[----:B------:R-:W-:Y:S05]  /*50a0*/  @P1 BRA `(.L_x_6618) ;  /* 0x00000000000c1947 */ /* 0x000fea0003800000 */
[----:B------:R-:W-:-:S04]  /*50b0*/  LEA R2, P1, R14, R6, 0x2 ;  /* 0x000000060e027211 */ /* 0x000fc800078210ff */
[----:B------:R-:W-:-:S05]  /*50c0*/  LEA.HI.X R3, R14, R7, RZ, 0x2, P1 ;  /* 0x000000070e037211 */ /* 0x000fca00008f14ff */
[----:B------:R2:W-:Y:S04]  /*50d0*/  REDG.E.ADD.F32.FTZ.RN.STRONG.GPU desc[UR16][R2.64], R4 ;  /* 0x00000004020079a6 */ /* 0x0005e8000c12f310 */
.L_x_6618:
[----:B------:R-:W-:Y:S05]  /*50e0*/  BSYNC.RECONVERGENT B0 ;  /* 0x0000000000007941 */ /* 0x000fea0003800200 */
.L_x_6617:
[----:B------:R-:W-:Y:S05]  /*50f0*/  @!P0 BRA `(.L_x_6619) ;  /* 0x0000000000688947 */ /* 0x000fea0003800000 */
[----:B------:R-:W-:Y:S06]  /*5100*/  BAR.SYNC.DEFER_BLOCKING 0x0 ;  /* 0x0000000000007b1d */ /* 0x000fec0000010000 */
[----:B------:R-:W-:Y:S01]  /*5110*/  BSSY.RECONVERGENT B0, `(.L_x_6619) ;  /* 0x0000018000007945 */ /* 0x000fe20003800200 */
[----:B--2---:R-:W2:Y:S01]  /*5120*/  SHFL.DOWN P0, R3, R22, 0x1, 0x1f ;  /* 0x08201f0016037f89 */ /* 0x004ea20000000000 */
[----:B-1----:R-:W1:Y:S01]  /*5130*/  S2R R4, SR_LANEID ;  /* 0x0000000000047919 */ /* 0x002e620000000000 */
[----:B------:R-:W3:Y:S01]  /*5140*/  S2R R6, SR_TID.X ;  /* 0x0000000000067919 */ /* 0x000ee20000002100 */
[----:B--2---:R-:W-:-:S05]  /*5150*/  @P0 FADD R3, R3, R22 ;  /* 0x0000001603030221 */ /* 0x004fca0000000000 */
[----:B------:R-:W2:Y:S01]  /*5160*/  SHFL.DOWN P0, R0, R3, 0x2, 0x1f ;  /* 0x08401f0003007f89 */ /* 0x000ea20000000000 */
[----:B-1----:R-:W-:-:S13]  /*5170*/  ISETP.NE.AND P1, PT, R4, RZ, PT ;  /* 0x000000ff0400720c */ /* 0x002fda0003f25270 */
[----:B------:R-:W1:Y:S01]  /*5180*/  @!P1 S2R R4, SR_CgaCtaId ;  /* 0x0000000000049919 */ /* 0x000e620000008800 */
[----:B--2---:R-:W-:Y:S01]  /*5190*/  @P0 FADD R0, R3, R0 ;  /* 0x0000000003000221 */ /* 0x004fe20000000000 */
[----:B------:R-:W-:-:S04]  /*51a0*/  @!P1 MOV R3, 0x400 ;  /* 0x0000040000039802 */ /* 0x000fc80000000f00 */
[----:B------:R-:W2:Y:S01]  /*51b0*/  SHFL.DOWN P0, R5, R0, 0x4, 0x1f ;  /* 0x08801f0000057f89 */ /* 0x000ea20000000000 */
[----:B-1----:R-:W-:Y:S01]  /*51c0*/  @!P1 LEA R4, R4, R3, 0x18 ;  /* 0x0000000304049211 */ /* 0x002fe200078ec0ff */
[----:B--2---:R-:W-:-:S05]  /*51d0*/  @P0 FADD R5, R0, R5 ;  /* 0x0000000500050221 */ /* 0x004fca0000000000 */
        /* <DEDUP_REMOVED lines=11> */
.L_x_6620:
[----:B------:R-:W-:Y:S05]  /*5290*/  BSYNC.RECONVERGENT B0 ;  /* 0x0000000000007941 */ /* 0x000fea0003800200 */
.L_x_6619:
[----:B------:R-:W-:Y:S05]  /*52a0*/  @P2 EXIT ;  /* 0x000000000000294d */ /* 0x000fea0003800000 */
[----:B------:R-:W2:Y:S01]  /*52b0*/  LDCU.64 UR8, c[0x0][0x4e8] ;  /* 0x00009d00ff0877ac */ /* 0x000ea20008000a00 */
[----:B------:R-:W3:Y:S01]  /*52c0*/  S2UR UR5, SR_CgaCtaId ;  /* 0x00000000000579c3 */ /* 0x000ee20000008800 */
[----:B------:R-:W-:Y:S01]  /*52d0*/  BSSY.RECONVERGENT B0, `(.L_x_6621) ;  /* 0x0000046000007945 */ /* 0x000fe20003800200 */
[----:B------:R-:W-:Y:S01]  /*52e0*/  MOV R21, R12 ;  /* 0x0000000c00157202 */ /* 0x000fe20000000f00 */
[----:B------:R-:W1:Y:S01]  /*52f0*/  LDCU.64 UR10, c[0x0][0x4c8] ;  /* 0x00009900ff0a77ac */ /* 0x000e620008000a00 */
[----:B------:R-:W4:Y:S01]  /*5300*/  LDCU.64 UR12, c[0x0][0x4a8] ;  /* 0x00009500ff0c77ac */ /* 0x000f220008000a00 */
[----:B------:R-:W-:Y:S01]  /*5310*/  UMOV UR4, 0x400 ;  /* 0x0000040000047882 */ /* 0x000fe20000000000 */
[----:B------:R-:W0:Y:S01]  /*5320*/  LDCU UR6, c[0x0][0x360] ;  /* 0x00006c00ff0677ac */ /* 0x000e220008000800 */
[----:B------:R-:W0:Y:S01]  /*5330*/  LDCU.64 UR28, c[0x0][0x3e0] ;  /* 0x00007c00ff1c77ac */ /* 0x000e220008000a00 */
[C---:B--2---:R-:W-:Y:S01]  /*5340*/  IMAD.WIDE.U32 R2, R14.reuse, UR8, RZ ;  /* 0x000000080e027c25 */ /* 0x044fe2000f8e00ff */
[----:B------:R-:W2:Y:S03]  /*5350*/  LDCU.64 UR30, c[0x0][0x3c0] ;  /* 0x00007800ff1e77ac */ /* 0x000ea60008000a00 */
[C---:B-1----:R-:W-:Y:S01]  /*5360*/  IMAD.WIDE.U32 R4, R14.reuse, UR10, RZ ;  /* 0x0000000a0e047c25 */ /* 0x042fe2000f8e00ff */
[----:B------:R-:W1:Y:S03]  /*5370*/  LDCU.64 UR14, c[0x0][0x4b0] ;  /* 0x00009600ff0e77ac */ /* 0x000e660008000a00 */
[C---:B----4-:R-:W-:Y:S01]  /*5380*/  IMAD.WIDE.U32 R6, R14.reuse, UR12, RZ ;  /* 0x0000000c0e067c25 */ /* 0x050fe2000f8e00ff */
[----:B------:R-:W4:Y:S03]  /*5390*/  LDCU.64 UR18, c[0x0][0x4d0] ;  /* 0x00009a00ff1277ac */ /* 0x000f260008000a00 */
[----:B------:R-:W-:-:S02]  /*53a0*/  IMAD R31, R14, UR9, R3 ;  /* 0x000000090e1f7c24 */ /* 0x000fc4000f8e0203 */
[C---:B------:R-:W-:Y:S01]  /*53b0*/  IMAD R29, R14.reuse, UR11, R5 ;  /* 0x0000000b0e1d7c24 */ /* 0x040fe2000f8e0205 */
[----:B------:R-:W0:Y:S01]  /*53c0*/  LDCU.64 UR24, c[0x0][0x4f0] ;  /* 0x00009e00ff1877ac */ /* 0x000e220008000a00 */
[----:B------:R-:W-:Y:S01]  /*53d0*/  IMAD R27, R14, UR13, R7 ;  /* 0x0000000d0e1b7c24 */ /* 0x000fe2000f8e0207 */
[----:B------:R-:W0:Y:S01]  /*53e0*/  LDCU.64 UR26, c[0x0][0x540] ;  /* 0x0000a800ff1a77ac */ /* 0x000e220008000a00 */
[----:B------:R-:W0:Y:S01]  /*53f0*/  LDCU.128 UR20, c[0x0][0x530] ;  /* 0x0000a600ff1477ac */ /* 0x000e220008000c00 */
[----:B--23--:R-:W-:-:S12]  /*5400*/  ULEA UR4, UR5, UR4, 0x18 ;  /* 0x0000000405047291 */ /* 0x00cfd8000f8ec0ff */
.L_x_6622:
[C---:B------:R-:W-:Y:S01]  /*5410*/  LEA R0, R21.reuse, UR4, 0x2 ;  /* 0x0000000415007c11 */ /* 0x040fe2000f8e10ff */
[C---:B0-2---:R-:W-:Y:S01]  /*5420*/  IMAD.WIDE.U32 R12, R21.reuse, UR28, RZ ;  /* 0x0000001c150c7c25 */ /* 0x045fe2000f8e00ff */
[----:B-----5:R-:W-:Y:S02]  /*5430*/  SHF.R.S32.HI R16, RZ, 0x1f, R21 ;  /* 0x0000001fff107819 */ /* 0x020fe40000011415 */
[----:B------:R-:W-:Y:S01]  /*5440*/  MOV R8, R6 ;  /* 0x0000000600087202 */ /* 0x000fe20000000f00 */
[----:B------:R-:W0:Y:S01]  /*5450*/  LDS R25, [R0+0x16e8] ;  /* 0x0016e80000197984 */ /* 0x000e220000000800 */
[----:B------:R-:W-:Y:S01]  /*5460*/  MOV R9, R27 ;  /* 0x0000001b00097202 */ /* 0x000fe20000000f00 */
[C---:B-1----:R-:W-:Y:S02]  /*5470*/  IMAD R10, R16.reuse, UR14, RZ ;  /* 0x0000000e100a7c24 */ /* 0x042fe4000f8e02ff */
[----:B------:R-:W-:Y:S01]  /*5480*/  IMAD R14, R16, UR28, RZ ;  /* 0x0000001c100e7c24 */ /* 0x000fe2000f8e02ff */
[----:B------:R-:W1:Y:S01]  /*5490*/  LDS R0, [R0+0x1ae8] ;  /* 0x001ae80000007984 */ /* 0x000e620000000800 */
[----:B------:R-:W-:-:S04]  /*54a0*/  IMAD.WIDE.U32 R8, R21, UR14, R8 ;  /* 0x0000000e15087c25 */ /* 0x000fc8000f8e0008 */
[C---:B------:R-:W-:Y:S01]  /*54b0*/  IMAD R11, R21.reuse, UR15, R10 ;  /* 0x0000000f150b7c24 */ /* 0x040fe2000f8e020a */
[----:B------:R-:W-:Y:S01]  /*54c0*/  LEA R10, P0, R8, UR20, 0x2 ;  /* 0x00000014080a7c11 */ /* 0x000fe2000f8010ff */
[----:B------:R-:W-:Y:S01]  /*54d0*/  IMAD R15, R21, UR29, R14 ;  /* 0x0000001d150f7c24 */ /* 0x000fe2000f8e020e */
[----:B------:R-:W-:Y:S02]  /*54e0*/  LEA R14, P1, R12, R19, 0x2 ;  /* 0x000000130c0e7211 */ /* 0x000fe400078210ff */
[----:B------:R-:W-:Y:S02]  /*54f0*/  IADD3 R11, PT, PT, R9, R11, RZ ;  /* 0x0000000b090b7210 */ /* 0x000fe40007ffe0ff */
[----:B------:R-:W-:Y:S02]  /*5500*/  IADD3 R9, PT, PT, R13, R15, RZ ;  /* 0x0000000f0d097210 */ /* 0x000fe40007ffe0ff */
[----:B------:R-:W-:Y:S02]  /*5510*/  LEA.HI.X R11, R8, UR21, R11, 0x2, P0 ;  /* 0x00000015080b7c11 */ /* 0x000fe400080f140b */
[----:B------:R-:W-:-:S03]  /*5520*/  LEA.HI.X R15, R12, R20, R9, 0x2, P1 ;  /* 0x000000140c0f7211 */ /* 0x000fc600008f1409 */
[----:B0-----:R0:W-:Y:S04]  /*5530*/  REDG.E.ADD.F32.FTZ.RN.STRONG.GPU desc[UR16][R10.64], R25 ;  /* 0x000000190a0079a6 */ /* 0x0011e8000c12f310 */
[----:B------:R-:W1:Y:S01]  /*5540*/  LDG.E R15, desc[UR16][R14.64] ;  /* 0x000000100e0f7981 */ /* 0x000e62000c1e1900 */
[----:B------:R-:W-:Y:S01]  /*5550*/  MOV R8, R4 ;  /* 0x0000000400087202 */ /* 0x000fe20000000f00 */
[C---:B----4-:R-:W-:Y:S01]  /*5560*/  IMAD R22, R16.reuse, UR18, RZ ;  /* 0x0000001210167c24 */ /* 0x050fe2000f8e02ff */
        /* <DEDUP_REMOVED lines=16> */
[----:B------:R-:W-:Y:S01]  /*5670*/  IMAD R16, R16, UR24, RZ ;  /* 0x0000001810107c24 */ /* 0x000fe2000f8e02ff */
        /* <DEDUP_REMOVED lines=12> */
.L_x_6621:
[----:B------:R-:W-:Y:S05]  /*5740*/  EXIT ;  /* 0x000000000000794d */ /* 0x000fea0003800000 */
.L_x_6623:
        /* <DEDUP_REMOVED lines=11> */
.L_x_10472:


//--------------------- .text._Z25selective_scan_bwd_kernelI32Selective_Scan_bwd_kernel_traitsILi32ELi16ELb0ELb0ELb0ELb0ELb1EN3c104HalfEfEEv12SSMParamsBwd --------------------------
	.section	.text._Z25selective_scan_bwd_kernelI32Selective_Scan_bwd_kernel_traitsILi32ELi16ELb0ELb0ELb0ELb0ELb1EN3c104HalfEfEEv12SSMParamsBwd,"ax",@progbits
	.align	128
        .global         _Z25selective_scan_bwd_kernelI32Selective_Scan_bwd_kernel_traitsILi32ELi16ELb0ELb0ELb0ELb0ELb1EN3c104HalfEfEEv12SSMParamsBwd
        .type           _Z25selective_scan_bwd_kernelI32Selective_Scan_bwd_kernel_traitsILi32ELi16ELb0ELb0ELb0ELb0ELb1EN3c104HalfEfEEv12SSMParamsBwd,@function
        .size           _Z25selective_scan_bwd_kernelI32Selective_Scan_bwd_kernel_traitsILi32ELi16ELb0ELb0ELb0ELb0ELb1EN3c104HalfEfEEv12SSMParamsBwd,(.L_x_10473 - _Z25selective_scan_bwd_kernelI32Selective_Scan_bwd_kernel_traitsILi32ELi16ELb0ELb0ELb0ELb0ELb1EN3c104HalfEfEEv12SSMParamsBwd)
        .other          _Z25selective_scan_bwd_kernelI32Selective_Scan_bwd_kernel_traitsILi32ELi16ELb0ELb0ELb0ELb0ELb1EN3c104HalfEfEEv12SSMParamsBwd,@"STO_CUDA_ENTRY STV_DEFAULT"
_Z25selective_scan_bwd_kernelI32Selective_Scan_bwd_kernel_traitsILi32ELi16ELb0ELb0ELb0ELb0ELb1EN3c104HalfEfEEv12SSMParamsBwd:
.text._Z25selective_scan_bwd_kernelI32Selective_Scan_bwd_kernel_traitsILi32ELi16ELb0ELb0ELb0ELb0ELb1EN3c104HalfEfEEv12SSMParamsBwd:
        /* <DEDUP_REMOVED lines=90> */
[----:B------:R-:W-:-:S03]  /*05a0*/  UMOV UR4, 0x400 ;  /* 0x0000040000047882 */ /* 0x000fc60000000000 */
[----:B------:R-:W3:Y:S01]  /*05b0*/  LDC.64 R6, c[0x0][0x440] ;  /* 0x00011000ff067b82 */ /* 0x000ee20000000a00 */
[C---:B--2---:R-:W-:Y:S01]  /*05c0*/  IMAD.WIDE.U32 R2, R14.reuse, UR6, RZ ;  /* 0x000000060e027c25 */ /* 0x044fe2000f8e00ff */
[----:B------:R-:W2:Y:S03]  /*05d0*/  LDCU UR6, c[0x0][0x394] ;  /* 0x00007280ff0677ac */ /* 0x000ea60008000800 */
[----:B------:R-:W-:Y:S01]  /*05e0*/  IMAD R25, R14, UR7, R3 ;  /* 0x000000070e197c24 */ /* 0x000fe2000f8e0203 */
[----:B-1----:R-:W-:Y:S01]  /*05f0*/  ULEA UR4, UR5, UR4, 0x18 ;  /* 0x0000000405047291 */ /* 0x002fe2000f8ec0ff */
[----:B0-----:R-:W-:Y:S02]  /*0600*/  SHF.L.U32 R0, R23, 0x4, RZ ;  /* 0x0000000417007819 */ /* 0x001fe400000006ff */
[----:B---3--:R-:W-:Y:S02]  /*0610*/  LEA R24, P0, R2, R6, 0x2 ;  /* 0x0000000602187211 */ /* 0x008fe400078010ff */
[----:B------:R-:W-:-:S02]  /*0620*/  LOP3.LUT R0, R0, 0x3e00, RZ, 0xc0, !PT ;  /* 0x00003e0000007812 */ /* 0x000fc400078ec0ff */
[----:B------:R-:W-:Y:S02]  /*0630*/  LEA.HI.X R25, R2, R7, R25, 0x2, P0 ;  /* 0x0000000702197211 */ /* 0x000fe400000f1419 */
[----:B------:R-:W-:Y:S02]  /*0640*/  LOP3.LUT R32, R0, 0x1f, R23, 0xf8, !PT ;  /* 0x0000001f00207812 */ /* 0x000fe400078ef817 */
[C---:B------:R-:W-:Y:S02]  /*0650*/  LOP3.LUT R176, R23.reuse, 0x1f, RZ, 0xc0, !PT ;  /* 0x0000001f17b07812 */ /* 0x040fe400078ec0ff */
        /* <DEDUP_REMOVED lines=16> */
.L_x_6633:
[----:B0-----:R-:W0:Y:S01]  /*0760*/  LDCU.128 UR12, c[0x0][0x410] ;  /* 0x00008200ff0c77ac */ /* 0x001e220008000c00 */
[----:B-1----:R-:W1:Y:S01]  /*0770*/  LDC R48, c[0x0][0x388] ;  /* 0x0000e200ff307b82 */ /* 0x002e620000000800 */
[----:B------:R-:W-:Y:S01]  /*0780*/  PRMT R57, RZ, 0x7610, R57 ;  /* 0x00007610ff397816 */ /* 0x000fe20000000039 */
[----:B------:R-:W2:Y:S01]  /*0790*/  LDCU.128 UR20, c[0x0][0x420] ;  /* 0x00008400ff1477ac */ /* 0x000ea20008000c00 */
[----:B------:R-:W-:Y:S02]  /*07a0*/  PRMT R62, RZ, 0x7610, R62 ;  /* 0x00007610ff3e7816 */ /* 0x000fe4000000003e */
[----:B------:R-:W-:Y:S01]  /*07b0*/  PRMT R51, RZ, 0x7610, R51 ;  /* 0x00007610ff337816 */ /* 0x000fe20000000033 */
[----:B------:R-:W-:Y:S01]  /*07c0*/  UIADD3 UR19, UPT, UPT, UR6, -0x1, URZ ;  /* 0xffffffff06137890 */ /* 0x000fe2000fffe0ff */
[----:B------:R-:W-:Y:S01]  /*07d0*/  PRMT R63, RZ, 0x7610, R63 ;  /* 0x00007610ff3f7816 */ /* 0x000fe2000000003f */
[----:B------:R-:W-:Y:S01]  /*07e0*/  UMOV UR5, URZ ;  /* 0x000000ff00057c82 */ /* 0x000fe20008000000 */
[----:B------:R-:W3:Y:S01]  /*07f0*/  LDCU.64 UR24, c[0x0][0x488] ;  /* 0x00009100ff1877ac */ /* 0x000ee20008000a00 */
[----:B------:R-:W-:-:S02]  /*0800*/  PRMT R56, RZ, 0x7610, R56 ;  /* 0x00007610ff387816 */ /* 0x000fc40000000038 */
[----:B------:R-:W-:Y:S01]  /*0810*/  PRMT R59, RZ, 0x7610, R59 ;  /* 0x00007610ff3b7816 */ /* 0x000fe2000000003b */
[----:B------:R-:W-:Y:S01]  /*0820*/  USHF.L.U32 UR4, UR19, 0x9, URZ ;  /* 0x0000000913047899 */ /* 0x000fe200080006ff */
[----:B------:R-:W-:Y:S02]  /*0830*/  PRMT R58, RZ, 0x7610, R58 ;  /* 0x00007610ff3a7816 */ /* 0x000fe4000000003a */
[----:B------:R-:W-:Y:S01]  /*0840*/  PRMT R61, RZ, 0x7610, R61 ;  /* 0x00007610ff3d7816 */ /* 0x000fe2000000003d */
[----:B0-----:R-:W-:Y:S01]  /*0850*/  UIMAD.WIDE.U32 UR8, UR18, UR12, UR4 ;  /* 0x0000000c120872a5 */ /* 0x001fe2000f8e0004 */
[----:B------:R-:W-:Y:S01]  /*0860*/  PRMT R64, RZ, 0x7610, R64 ;  /* 0x00007610ff407816 */ /* 0x000fe20000000040 */
[----:B--2---:R-:W-:Y:S01]  /*0870*/  UIMAD.WIDE.U32 UR10, UR18, UR20, UR4 ;  /* 0x00000014120a72a5 */ /* 0x004fe2000f8e0004 */
[----:B------:R-:W-:Y:S01]  /*0880*/  PRMT R65, RZ, 0x7610, R65 ;  /* 0x00007610ff417816 */ /* 0x000fe20000000041 */
[----:B------:R-:W-:Y:S02]  /*0890*/  UIMAD UR12, UR18, UR13, UR9 ;  /* 0x0000000d120c72a4 */ /* 0x000fe4000f8e0209 */
[----:B------:R-:W-:Y:S01]  /*08a0*/  MOV R3, UR9 ;  /* 0x0000000900037c02 */ /* 0x000fe20008000f00 */
[----:B------:R-:W-:Y:S01]  /*08b0*/  UIMAD UR7, UR18, UR21, UR11 ;  /* 0x00000015120772a4 */ /* 0x000fe2000f8e020b */
[----:B------:R-:W-:Y:S01]  /*08c0*/  MOV R2, UR8 ;  /* 0x0000000800027c02 */ /* 0x000fe20008000f00 */
[----:B------:R-:W0:Y:S01]  /*08d0*/  LDCU.64 UR20, c[0x0][0x478] ;  /* 0x00008f00ff1477ac */ /* 0x000e220008000a00 */
[----:B------:R-:W-:-:S02]  /*08e0*/  MOV R7, UR11 ;  /* 0x0000000b00077c02 */ /* 0x000fc40008000f00 */
[----:B------:R-:W-:Y:S02]  /*08f0*/  MOV R3, UR12 ;  /* 0x0000000c00037c02 */ /* 0x000fe40008000f00 */
[----:B------:R-:W-:Y:S02]  /*0900*/  MOV R6, UR10 ;  /* 0x0000000a00067c02 */ /* 0x000fe40008000f00 */
[----:B-1----:R-:W-:Y:S01]  /*0910*/  IADD3 R48, PT, PT, R48, -UR4, RZ ;  /* 0x8000000430307c10 */ /* 0x002fe2000fffe0ff */
[C---:B------:R-:W-:Y:S01]  /*0920*/  IMAD.WIDE.U32 R2, R14.reuse, UR14, R2 ;  /* 0x0000000e0e027c25 */ /* 0x040fe2000f8e0002 */
[----:B------:R-:W-:Y:S02]  /*0930*/  MOV R7, UR7 ;  /* 0x0000000700077c02 */ /* 0x000fe40008000f00 */
[----:B------:R-:W-:Y:S01]  /*0940*/  PRMT R66, RZ, 0x7610, R66 ;  /* 0x00007610ff427816 */ /* 0x000fe20000000042 */
[----:B------:R-:W-:Y:S01]  /*0950*/  IMAD R9, R14, UR15, R3 ;  /* 0x0000000f0e097c24 */ /* 0x000fe2000f8e0203 */
[----:B------:R-:W-:Y:S01]  /*0960*/  IADD3 R8, P0, PT, R32, R2, RZ ;  /* 0x0000000220087210 */ /* 0x000fe20007f1e0ff */
[----:B------:R-:W-:Y:S01]  /*0970*/  IMAD.WIDE.U32 R6, R14, UR22, R6 ;  /* 0x000000160e067c25 */ /* 0x000fe2000f8e0006 */
[----:B------:R-:W-:-:S02]  /*0980*/  ISETP.GE.AND P6, PT, R35, R48, PT ;  /* 0x000000302300720c */ /* 0x000fc40003fc6270 */
[----:B------:R-:W-:Y:S01]  /*0990*/  PRMT R67, RZ, 0x7610, R67 ;  /* 0x00007610ff437816 */ /* 0x000fe20000000043 */
[----:B------:R-:W-:Y:S01]  /*09a0*/  IMAD R3, R14, UR23, R7 ;  /* 0x000000170e037c24 */ /* 0x000fe2000f8e0207 */
[----:B------:R-:W-:Y:S02]  /*09b0*/  IADD3 R0, P1, PT, R32, R6, RZ ;  /* 0x0000000620007210 */ /* 0x000fe40007f3e0ff */
[----:B------:R-:W-:Y:S02]  /*09c0*/  PRMT R68, RZ, 0x7610, R68 ;  /* 0x00007610ff447816 */ /* 0x000fe40000000044 */
[----:B------:R-:W-:Y:S02]  /*09d0*/  PRMT R69, RZ, 0x7610, R69 ;  /* 0x00007610ff457816 */ /* 0x000fe40000000045 */
[----:B------:R-:W-:Y:S01]  /*09e0*/  PRMT R70, RZ, 0x7610, R70 ;  /* 0x00007610ff467816 */ /* 0x000fe20000000046 */
[----:B------:R-:W-:Y:S01]  /*09f0*/  BAR.SYNC.DEFER_BLOCKING 0x0 ;  /* 0x0000000000007b1d */ /* 0x000fe20000010000 */
[----:B------:R-:W-:-:S02]  /*0a00*/  IADD3.X R7, PT, PT, RZ, R9, RZ, P0, !PT ;  /* 0x00000009ff077210 */ /* 0x000fc400007fe4ff */
[----:B---3--:R-:W-:Y:S02]  /*0a10*/  LEA R6, P0, R8, UR24, 0x1 ;  /* 0x0000001808067c11 */ /* 0x008fe4000f8008ff */
[----:B------:R-:W-:Y:S01]  /*0a20*/  SHF.L.U32 R9, R32, 0x1, RZ ;  /* 0x0000000120097819 */ /* 0x000fe200000006ff */
[----:B------:R-:W1:Y:S01]  /*0a30*/  S2R R49, SR_LANEID ;  /* 0x0000000000317919 */ /* 0x000e620000000000 */
[----:B------:R-:W-:Y:S01]  /*0a40*/  LEA.HI.X R7, R8, UR25, R7, 0x1, P0 ;  /* 0x0000001908077c11 */ /* 0x000fe200080f0c07 */
[----:B------:R-:W2:Y:S01]  /*0a50*/  S2UR UR8, SR_CgaCtaId ;  /* 0x00000000000879c3 */ /* 0x000ea20000008800 */
[----:B------:R-:W-:Y:S01]  /*0a60*/  IADD3 R12, P0, PT, R9, R26, RZ ;  /* 0x0000001a090c7210 */ /* 0x000fe20007f1e0ff */
[----:B------:R-:W3:Y:S01]  /*0a70*/  LDCU.64 UR10, c[0x0][0x508] ;  /* 0x0000a100ff0a77ac */ /* 0x000ee20008000a00 */
[----:B------:R-:W-:Y:S02]  /*0a80*/  IADD3.X R3, PT, PT, RZ, R3, RZ, P1, !PT ;  /* 0x00000003ff037210 */ /* 0x000fe40000ffe4ff */
[----:B------:R-:W-:-:S02]  /*0a90*/  IADD3.X R13, PT, PT, RZ, R27, RZ, P0, !PT ;  /* 0x0000001bff0d7210 */ /* 0x000fc400007fe4ff */
[-C--:B------:R-:W-:Y:S02]  /*0aa0*/  ISETP.GE.AND P5, PT, R36, R48.reuse, PT ;  /* 0x000000302400720c */ /* 0x080fe40003fa6270 */
[-C--:B------:R-:W-:Y:S02]  /*0ab0*/  ISETP.GE.AND P4, PT, R37, R48.reuse, PT ;  /* 0x000000302500720c */ /* 0x080fe40003f86270 */
[-C--:B------:R-:W-:Y:S01]  /*0ac0*/  ISETP.GE.AND P3, PT, R38, R48.reuse, PT ;  /* 0x000000302600720c */ /* 0x080fe20003f66270 */
[----:B------:R-:W-:Y:S01]  /*0ad0*/  UMOV UR7, 0x400 ;  /* 0x0000040000077882 */ /* 0x000fe20000000000 */
[----:B------:R-:W-:Y:S01]  /*0ae0*/  ISETP.GE.AND P0, PT, R34, R48, PT ;  /* 0x000000302200720c */ /* 0x000fe20003f06270 */
[----:B------:R-:W4:Y:S01]  /*0af0*/  @!P6 LDG.E.U16 R56, desc[UR16][R12.64+0xc0] ;  /* 0x0000c0100c38e981 */ /* 0x000f22000c1e1500 */
[----:B0-----:R-:W-:Y:S01]  /*0b00*/  LEA R2, P1, R0, UR20, 0x1 ;  /* 0x0000001400027c11 */ /* 0x001fe2000f8208ff */
[----:B------:R-:W0:Y:S01]  /*0b10*/  LDCU.64 UR22, c[0x0][0x490] ;  /* 0x00009200ff1677ac */ /* 0x000e220008000a00 */
[----:B------:R-:W-:-:S02]  /*0b20*/  IADD3 R8, P2, PT, R9, R30, RZ ;  /* 0x0000001e09087210 */ /* 0x000fc40007f5e0ff */
[----:B------:R-:W-:Y:S01]  /*0b30*/  LEA.HI.X R3, R0, UR21, R3, 0x1, P1 ;  /* 0x0000001500037c11 */ /* 0x000fe200088f0c03 */
[----:B------:R-:W3:Y:S01]  /*0b40*/  @!P5 LDG.E.U16 R59, desc[UR16][R12.64+0x100] ;  /* 0x000100100c3bd981 */ /* 0x000ee2000c1e1500 */
[----:B------:R-:W-:Y:S02]  /*0b50*/  IADD3 R10, P1, PT, R9, R28, RZ ;  /* 0x0000001c090a7210 */ /* 0x000fe40007f3e0ff */
[----:B------:R-:W-:Y:S01]  /*0b60*/  IADD3.X R9, PT, PT, RZ, R31, RZ, P2, !PT ;  /* 0x0000001fff097210 */ /* 0x000fe200017fe4ff */
[----:B------:R-:W3:Y:S01]  /*0b70*/  @!P4 LDG.E.U16 R58, desc[UR16][R12.64+0x140] ;  /* 0x000140100c3ac981 */ /* 0x000ee2000c1e1500 */
[-C--:B------:R-:W-:Y:S02]  /*0b80*/  ISETP.GE.AND P2, PT, R32, R48.reuse, PT ;  /* 0x000000302000720c */ /* 0x080fe40003f46270 */
[----:B------:R-:W-:Y:S01]  /*0b90*/  IADD3.X R11, PT, PT, RZ, R29, RZ, P1, !PT ;  /* 0x0000001dff0b7210 */ /* 0x000fe20000ffe4ff */
[----:B------:R-:W4:Y:S01]  /*0ba0*/  @!P0 LDG.E.U16 R57, desc[UR16][R12.64+0x80] ;  /* 0x000080100c398981 */ /* 0x000f22000c1e1500 */
[----:B------:R-:W-:-:S02]  /*0bb0*/  ISETP.GE.AND P0, PT, R39, R48, PT ;  /* 0x000000302700720c */ /* 0x000fc40003f06270 */
[----:B------:R-:W-:Y:S01]  /*0bc0*/  ISETP.GE.AND P1, PT, R33, R48, PT ;  /* 0x000000302100720c */ /* 0x000fe20003f26270 */
[----:B------:R-:W3:Y:S01]  /*0bd0*/  @!P3 LDG.E.U16 R61, desc[UR16][R12.64+0x180] ;  /* 0x000180100c3db981 */ /* 0x000ee2000c1e1500 */
[----:B------:R-:W-:-:S05]  /*0be0*/  PRMT R0, RZ, 0x7610, R0 ;  /* 0x00007610ff007816 */ /* 0x000fca0000000000 */
[----:B------:R-:W4:Y:S04]  /*0bf0*/  @!P2 LDG.E.U16 R51, desc[UR16][R12.64] ;  /* 0x000000100c33a981 */ /* 0x000f28000c1e1500 */
[----:B------:R-:W3:Y:S01]  /*0c00*/  @!P0 LDG.E.U16 R62, desc[UR16][R12.64+0x1c0] ;  /* 0x0001c0100c3e8981 */ /* 0x000ee2000c1e1500 */
[----:B------:R-:W-:-:S03]  /*0c10*/  ISETP.GE.AND P0, PT, R40, R48, PT ;  /* 0x000000302800720c */ /* 0x000fc60003f06270 */
[----:B------:R-:W3:Y:S01]  /*0c20*/  @!P1 LDG.E.U16 R0, desc[UR16][R12.64+0x40] ;  /* 0x000040100c009981 */ /* 0x000ee2000c1e1500 */
[-C--:B------:R-:W-:Y:S02]  /*0c30*/  ISETP.GE.AND P1, PT, R42, R48.reuse, PT ;  /* 0x000000302a00720c */ /* 0x080fe40003f26270 */
[----:B------:R-:W-:-:S07]  /*0c40*/  ISETP.GE.AND P2, PT, R43, R48, PT ;  /* 0x000000302b00720c */ /* 0x000fce0003f46270 */
[----:B------:R-:W3:Y:S01]  /*0c50*/  @!P0 LDG.E.U16 R63, desc[UR16][R12.64+0x200] ;  /* 0x000200100c3f8981 */ /* 0x000ee2000c1e1500 */
[-C--:B------:R-:W-:Y:S02]  /*0c60*/  ISETP.GE.AND P0, PT, R41, R48.reuse, PT ;  /* 0x000000302900720c */ /* 0x080fe40003f06270 */
[-C--:B------:R-:W-:Y:S01]  /*0c70*/  ISETP.GE.AND P3, PT, R44, R48.reuse, PT ;  /* 0x000000302c00720c */ /* 0x080fe20003f66270 */
[----:B------:R-:W3:Y:S01]  /*0c80*/  @!P1 LDG.E.U16 R65, desc[UR16][R12.64+0x280] ;  /* 0x000280100c419981 */ /* 0x000ee2000c1e1500 */
[-C--:B------:R-:W-:Y:S02]  /*0c90*/  ISETP.GE.AND P4, PT, R45, R48.reuse, PT ;  /* 0x000000302d00720c */ /* 0x080fe40003f86270 */
[-C--:B------:R-:W-:Y:S01]  /*0ca0*/  ISETP.GE.AND P5, PT, R46, R48.reuse, PT ;  /* 0x000000302e00720c */ /* 0x080fe20003fa6270 */
[----:B------:R-:W3:Y:S01]  /*0cb0*/  @!P2 LDG.E.U16 R66, desc[UR16][R12.64+0x2c0] ;  /* 0x0002c0100c42a981 */ /* 0x000ee2000c1e1500 */
[----:B------:R-:W-:-:S05]  /*0cc0*/  ISETP.GE.AND P6, PT, R47, R48, PT ;  /* 0x000000302f00720c */ /* 0x000fca0003fc6270 */
[----:B------:R-:W3:Y:S04]  /*0cd0*/  @!P0 LDG.E.U16 R64, desc[UR16][R12.64+0x240] ;  /* 0x000240100c408981 */ /* 0x000ee8000c1e1500 */
[----:B------:R-:W3:Y:S04]  /*0ce0*/  @!P3 LDG.E.U16 R67, desc[UR16][R12.64+0x300] ;  /* 0x000300100c43b981 */ /* 0x000ee8000c1e1500 */
[----:B------:R-:W3:Y:S04]  /*0cf0*/  @!P4 LDG.E.U16 R68, desc[UR16][R12.64+0x340] ;  /* 0x000340100c44c981 */ /* 0x000ee8000c1e1500 */
[----:B------:R-:W3:Y:S04]  /*0d00*/  @!P5 LDG.E.U16 R69, desc[UR16][R12.64+0x380] ;  /* 0x000380100c45d981 */ /* 0x000ee8000c1e1500 */
[----:B------:R0:W3:Y:S01]  /*0d10*/  @!P6 LDG.E.U16 R70, desc[UR16][R12.64+0x3c0] ;  /* 0x0003c0100c46e981 */ /* 0x0000e2000c1e1500 */
[----:B--2---:R-:W-:Y:S01]  /*0d20*/  ULEA UR20, UR8, UR7, 0x18 ;  /* 0x0000000708147291 */ /* 0x004fe2000f8ec0ff */
[----:B-1----:R-:W-:-:S02]  /*0d30*/  LEA.HI.SX32 R50, R49, R49, 0x1b ;  /* 0x0000003131327211 */ /* 0x002fc400078fdaff */
[C---:B------:R-:W-:Y:S02]  /*0d40*/  IADD3 R52, PT, PT, R49.reuse, 0x20, RZ ;  /* 0x0000002031347810 */ /* 0x040fe40007ffe0ff */
[C---:B------:R-:W-:Y:S02]  /*0d50*/  IADD3 R54, PT, PT, R49.reuse, 0x40, RZ ;  /* 0x0000004031367810 */ /* 0x040fe40007ffe0ff */
[----:B------:R-:W-:Y:S02]  /*0d60*/  LEA R50, R50, UR20, 0x1 ;  /* 0x0000001432327c11 */ /* 0x000fe4000f8e08ff */
[C---:B0-----:R-:W-:Y:S02]  /*0d70*/  IADD3 R12, PT, PT, R49.reuse, 0x80, RZ ;  /* 0x00000080310c7810 */ /* 0x041fe40007ffe0ff */
[----:B------:R-:W-:Y:S02]  /*0d80*/  LEA.HI.SX32 R52, R52, R49, 0x1b ;  /* 0x0000003134347211 */ /* 0x000fe400078fdaff */
[----:B------:R-:W-:-:S02]  /*0d90*/  IADD3 R60, PT, PT, R49, 0x60, RZ ;  /* 0x00000060313c7810 */ /* 0x000fc40007ffe0ff */
[-C--:B------:R-:W-:Y:S02]  /*0da0*/  LEA.HI.SX32 R54, R54, R49.reuse, 0x1b ;  /* 0x0000003136367211 */ /* 0x080fe400078fdaff */
[-C--:B------:R-:W-:Y:S02]  /*0db0*/  LEA.HI.SX32 R12, R12, R49.reuse, 0x1b ;  /* 0x000000310c0c7211 */ /* 0x080fe400078fdaff */
[----:B------:R-:W-:Y:S02]  /*0dc0*/  IADD3 R72, PT, PT, R49, 0xa0, RZ ;  /* 0x000000a031487810 */ /* 0x000fe40007ffe0ff */
[-C--:B------:R-:W-:Y:S02]  /*0dd0*/  LEA.HI.SX32 R53, R60, R49.reuse, 0x1b ;  /* 0x000000313c357211 */ /* 0x080fe400078fdaff */
[----:B------:R-:W-:Y:S02]  /*0de0*/  LEA.HI.SX32 R55, R72, R49, 0x1b ;  /* 0x0000003148377211 */ /* 0x000fe400078fdaff */
[----:B------:R-:W-:-:S02]  /*0df0*/  LEA R53, R53, UR20, 0x1 ;  /* 0x0000001435357c11 */ /* 0x000fc4000f8e08ff */
[C---:B------:R-:W-:Y:S02]  /*0e00*/  IADD3 R60, PT, PT, R49.reuse, 0xe0, RZ ;  /* 0x000000e0313c7810 */ /* 0x040fe40007ffe0ff */
[C---:B------:R-:W-:Y:S02]  /*0e10*/  IADD3 R72, PT, PT, R49.reuse, 0x100, RZ ;  /* 0x0000010031487810 */ /* 0x040fe40007ffe0ff */
[----:B------:R-:W-:Y:S02]  /*0e20*/  IADD3 R74, PT, PT, R49, 0x120, RZ ;  /* 0x00000120314a7810 */ /* 0x000fe40007ffe0ff */
[----:B------:R-:W-:Y:S02]  /*0e30*/  LEA R55, R55, UR20, 0x1 ;  /* 0x0000001437377c11 */ /* 0x000fe4000f8e08ff */
[----:B------:R-:W-:Y:S02]  /*0e40*/  IADD3 R76, PT, PT, R49, 0x140, RZ ;  /* 0x00000140314c7810 */ /* 0x000fe40007ffe0ff */
[----:B------:R-:W-:-:S02]  /*0e50*/  LEA.HI.SX32 R60, R60, R49, 0x1b ;  /* 0x000000313c3c7211 */ /* 0x000fc400078fdaff */
[-C--:B------:R-:W-:Y:S02]  /*0e60*/  LEA.HI.SX32 R72, R72, R49.reuse, 0x1b ;  /* 0x0000003148487211 */ /* 0x080fe400078fdaff */
[-C--:B------:R-:W-:Y:S02]  /*0e70*/  LEA.HI.SX32 R74, R74, R49.reuse, 0x1b ;  /* 0x000000314a4a7211 */ /* 0x080fe400078fdaff */
[----:B------:R-:W-:Y:S02]  /*0e80*/  LEA.HI.SX32 R76, R76, R49, 0x1b ;  /* 0x000000314c4c7211 */ /* 0x000fe400078fdaff */
[----:B------:R-:W-:Y:S02]  /*0e90*/  P2R R83, PR, RZ, 0x1 ;  /* 0x00000001ff537803 */ /* 0x000fe40000000000 */
[----:B------:R-:W-:Y:S02]  /*0ea0*/  ISETP.GE.AND P0, PT, R32, R48, PT ;  /* 0x000000302000720c */ /* 0x000fe40003f06270 */
[----:B------:R-:W-:-:S02]  /*0eb0*/  PRMT R13, RZ, 0x7610, R13 ;  /* 0x00007610ff0d7816 */ /* 0x000fc4000000000d */
[----:B------:R-:W-:Y:S02]  /*0ec0*/  P2R R82, PR, RZ, 0x2 ;  /* 0x00000002ff527803 */ /* 0x000fe40000000000 */
[----:B------:R-:W-:Y:S02]  /*0ed0*/  P2R R81, PR, RZ, 0x4 ;  /* 0x00000004ff517803 */ /* 0x000fe40000000000 */
[-C--:B------:R-:W-:Y:S02]  /*0ee0*/  ISETP.GE.AND P1, PT, R35, R48.reuse, PT ;  /* 0x000000302300720c */ /* 0x080fe40003f26270 */
[----:B------:R-:W-:Y:S02]  /*0ef0*/  P2R R80, PR, RZ, 0x8 ;  /* 0x00000008ff507803 */ /* 0x000fe40000000000 */
[-C--:B------:R-:W-:Y:S02]  /*0f00*/  ISETP.GE.AND P2, PT, R34, R48.reuse, PT ;  /* 0x000000302200720c */ /* 0x080fe40003f46270 */
[----:B------:R-:W-:-:S02]  /*0f10*/  ISETP.GE.AND P3, PT, R33, R48, PT ;  /* 0x000000302100720c */ /* 0x000fc40003f66270 */
[----:B------:R-:W-:Y:S02]  /*0f20*/  PRMT R73, RZ, 0x7610, R73 ;  /* 0x00007610ff497816 */ /* 0x000fe40000000049 */
[----:B------:R-:W-:Y:S02]  /*0f30*/  PRMT R71, RZ, 0x7610, R71 ;  /* 0x00007610ff477816 */ /* 0x000fe40000000047 */
[----:B------:R-:W-:Y:S02]  /*0f40*/  PRMT R75, RZ, 0x7610, R75 ;  /* 0x00007610ff4b7816 */ /* 0x000fe4000000004b */
[----:B------:R-:W-:Y:S02]  /*0f50*/  PRMT R77, RZ, 0x7610, R77 ;  /* 0x00007610ff4d7816 */ /* 0x000fe4000000004d */
[----:B------:R-:W-:Y:S02]  /*0f60*/  PRMT R79, RZ, 0x7610, R79 ;  /* 0x00007610ff4f7816 */ /* 0x000fe4000000004f */
[----:B------:R-:W-:Y:S01]  /*0f70*/  PRMT R78, RZ, 0x7610, R78 ;  /* 0x00007610ff4e7816 */ /* 0x000fe2000000004e */
[----:B----4-:R0:W-:Y:S02]  /*0f80*/  STS.U16 [R50], R51 ;  /* 0x0000003332007388 */ /* 0x0101e40000000400 */
[----:B0-----:R-:W-:-:S02]  /*0f90*/  LEA R51, R52, UR20, 0x1 ;  /* 0x0000001434337c11 */ /* 0x001fc4000f8e08ff */
[----:B------:R-:W-:Y:S02]  /*0fa0*/  LEA R52, R54, UR20, 0x1 ;  /* 0x0000001436347c11 */ /* 0x000fe4000f8e08ff */
[----:B------:R-:W-:Y:S02]  /*0fb0*/  LEA R54, R12, UR20, 0x1 ;  /* 0x000000140c367c11 */ /* 0x000fe4000f8e08ff */
[C---:B------:R-:W-:Y:S01]  /*0fc0*/  IADD3 R12, PT, PT, R49.reuse, 0xc0, RZ ;  /* 0x000000c0310c7810 */ /* 0x040fe20007ffe0ff */
[----:B---3--:R0:W-:Y:S03]  /*0fd0*/  STS.U16 [R51+0x40], R0 ;  /* 0x0000400033007388 */ /* 0x0081e60000000400 */
[----:B------:R-:W-:Y:S01]  /*0fe0*/  LEA.HI.SX32 R12, R12, R49, 0x1b ;  /* 0x000000310c0c7211 */ /* 0x000fe200078fdaff */
[----:B------:R1:W-:Y:S04]  /*0ff0*/  STS.U16 [R52+0x80], R57 ;  /* 0x0000803934007388 */ /* 0x0003e80000000400 */
[----:B------:R2:W-:Y:S01]  /*1000*/  STS.U16 [R53+0xc0], R56 ;  /* 0x0000c03835007388 */ /* 0x0005e20000000400 */
[----:B0-----:R-:W-:-:S03]  /*1010*/  IADD3 R0, PT, PT, R49, 0x160, RZ ;  /* 0x0000016031007810 */ /* 0x001fc60007ffe0ff */
[----:B------:R0:W-:Y:S01]  /*1020*/  STS.U16 [R54+0x100], R59 ;  /* 0x0001003b36007388 */ /* 0x0001e20000000400 */
[----:B-1----:R-:W-:-:S03]  /*1030*/  LEA R57, R60, UR20, 0x1 ;  /* 0x000000143c397c11 */ /* 0x002fc6000f8e08ff */
[----:B------:R1:W-:Y:S01]  /*1040*/  STS.U16 [R55+0x140], R58 ;  /* 0x0001403a37007388 */ /* 0x0003e20000000400 */
[----:B--2---:R-:W-:Y:S02]  /*1050*/  LEA R56, R12, UR20, 0x1 ;  /* 0x000000140c387c11 */ /* 0x004fe4000f8e08ff */
[----:B------:R-:W-:Y:S02]  /*1060*/  LEA.HI.SX32 R0, R0, R49, 0x1b ;  /* 0x0000003100007211 */ /* 0x000fe400078fdaff */
[C---:B------:R-:W-:Y:S01]  /*1070*/  IADD3 R12, PT, PT, R49.reuse, 0x180, RZ ;  /* 0x00000180310c7810 */ /* 0x040fe20007ffe0ff */
[----:B------:R2:W-:Y:S01]  /*1080*/  STS.U16 [R56+0x180], R61 ;  /* 0x0001803d38007388 */ /* 0x0005e20000000400 */
[----:B0-----:R-:W-:Y:S02]  /*1090*/  LEA R59, R74, UR20, 0x1 ;  /* 0x000000144a3b7c11 */ /* 0x001fe4000f8e08ff */
[----:B-1----:R-:W-:Y:S02]  /*10a0*/  LEA R58, R72, UR20, 0x1 ;  /* 0x00000014483a7c11 */ /* 0x002fe4000f8e08ff */
[----:B------:R-:W-:-:S02]  /*10b0*/  IADD3 R72, PT, PT, R49, 0x1a0, RZ ;  /* 0x000001a031487810 */ /* 0x000fc40007ffe0ff */
[----:B------:R-:W-:Y:S02]  /*10c0*/  LEA R60, R76, UR20, 0x1 ;  /* 0x000000144c3c7c11 */ /* 0x000fe4000f8e08ff */
[C---:B------:R-:W-:Y:S01]  /*10d0*/  IADD3 R74, PT, PT, R49.reuse, 0x1c0, RZ ;  /* 0x000001c0314a7810 */ /* 0x040fe20007ffe0ff */
[----:B------:R0:W-:Y:S01]  /*10e0*/  STS.U16 [R57+0x1c0], R62 ;  /* 0x0001c03e39007388 */ /* 0x0001e20000000400 */
[C---:B------:R-:W-:Y:S02]  /*10f0*/  IADD3 R76, PT, PT, R49.reuse, 0x1e0, RZ ;  /* 0x000001e0314c7810 */ /* 0x040fe40007ffe0ff */
[----:B--2---:R-:W-:Y:S01]  /*1100*/  LEA R61, R0, UR20, 0x1 ;  /* 0x00000014003d7c11 */ /* 0x004fe2000f8e08ff */
[----:B------:R1:W-:Y:S01]  /*1110*/  STS.U16 [R58+0x200], R63 ;  /* 0x0002003f3a007388 */ /* 0x0003e20000000400 */
[-C--:B------:R-:W-:Y:S02]  /*1120*/  LEA.HI.SX32 R12, R12, R49.reuse, 0x1b ;  /* 0x000000310c0c7211 */ /* 0x080fe400078fdaff */
[----:B------:R-:W-:Y:S01]  /*1130*/  LEA.HI.SX32 R72, R72, R49, 0x1b ;  /* 0x0000003148487211 */ /* 0x000fe200078fdaff */
[----:B------:R2:W-:Y:S01]  /*1140*/  STS.U16 [R59+0x240], R64 ;  /* 0x000240403b007388 */ /* 0x0005e20000000400 */
[----:B------:R-:W-:-:S02]  /*1150*/  SHF.L.U32 R0, R49, 0x4, RZ ;  /* 0x0000000431007819 */ /* 0x000fc400000006ff */
[-C--:B------:R-:W-:Y:S01]  /*1160*/  LEA.HI.SX32 R74, R74, R49.reuse, 0x1b ;  /* 0x000000314a4a7211 */ /* 0x080fe200078fdaff */
[----:B------:R3:W-:Y:S01]  /*1170*/  STS.U16 [R60+0x280], R65 ;  /* 0x000280413c007388 */ /* 0x0007e20000000400 */
[----:B------:R-:W-:Y:S02]  /*1180*/  LEA.HI.SX32 R76, R76, R49, 0x1b ;  /* 0x000000314c4c7211 */ /* 0x000fe400078fdaff */
[----:B0-----:R-:W-:Y:S01]  /*1190*/  LEA R62, R12, UR20, 0x1 ;  /* 0x000000140c3e7c11 */ /* 0x001fe2000f8e08ff */
[----:B------:R0:W-:Y:S01]  /*11a0*/  STS.U16 [R61+0x2c0], R66 ;  /* 0x0002c0423d007388 */ /* 0x0001e20000000400 */
[----:B-1----:R-:W-:Y:S02]  /*11b0*/  LEA R63, R72, UR20, 0x1 ;  /* 0x00000014483f7c11 */ /* 0x002fe4000f8e08ff */
[----:B--2---:R-:W-:Y:S01]  /*11c0*/  LEA R64, R74, UR20, 0x1 ;  /* 0x000000144a407c11 */ /* 0x004fe2000f8e08ff */
[----:B------:R1:W-:Y:S01]  /*11d0*/  STS.U16 [R62+0x300], R67 ;  /* 0x000300433e007388 */ /* 0x0003e20000000400 */
[----:B---3--:R-:W-:-:S02]  /*11e0*/  LEA R65, R76, UR20, 0x1 ;  /* 0x000000144c417c11 */ /* 0x008fc4000f8e08ff */
[----:B0-----:R-:W-:Y:S01]  /*11f0*/  LEA.HI.SX32 R66, R0, R0, 0x1b ;  /* 0x0000000000427211 */ /* 0x001fe200078fdaff */
[----:B------:R0:W-:Y:S03]  /*1200*/  STS.U16 [R63+0x340], R68 ;  /* 0x000340443f007388 */ /* 0x0001e60000000400 */
[----:B------:R-:W-:Y:S01]  /*1210*/  LEA R66, R66, UR20, 0x1 ;  /* 0x0000001442427c11 */ /* 0x000fe2000f8e08ff */
        /* <DEDUP_REMOVED lines=21> */
[----:B------:R-:W-:-:S03]  /*1370*/  PRMT R12, RZ, 0x7610, R12 ;  /* 0x00007610ff0c7816 */ /* 0x000fc6000000000c */
        /* <DEDUP_REMOVED lines=41> */
[----:B------:R-:W-:Y:S01]  /*1610*/  PRMT R80, RZ, 0x7610, R80 ;  /* 0x00007610ff507816 */ /* 0x000fe20000000050 */
[----:B----4-:R-:W-:Y:S04]  /*1620*/  STS.U16 [R50], R13 ;  /* 0x0000000d32007388 */ /* 0x010fe80000000400 */
        /* <DEDUP_REMOVED lines=8> */
[----:B--2---:R-:W-:Y:S04]  /*16b0*/  STS.U16 [R59+0x240], R68 ;  /* 0x000240443b007388 */ /* 0x004fe80000000400 */
[----:B---3--:R-:W-:Y:S04]  /*16c0*/  STS.U16 [R60+0x280], R69 ;  /* 0x000280453c007388 */ /* 0x008fe80000000400 */
[----:B------:R2:W-:Y:S04]  /*16d0*/  STS.U16 [R61+0x2c0], R70 ;  /* 0x0002c0463d007388 */ /* 0x0005e80000000400 */
[----:B------:R-:W-:Y:S04]  /*16e0*/  STS.U16 [R62+0x300], R77 ;  /* 0x0003004d3e007388 */ /* 0x000fe80000000400 */
        /* <DEDUP_REMOVED lines=37> */
[----:B------:R-:W-:Y:S02]  /*1940*/  PRMT R75, RZ, 0x7610, R75 ;  /* 0x00007610ff4b7816 */ /* 0x000fe4000000004b */
[----:B--2---:R-:W-:Y:S01]  /*1950*/  PRMT R70, RZ, 0x7610, R70 ;  /* 0x00007610ff467816 */ /* 0x004fe20000000046 */
[----:B------:R-:W2:Y:S01]  /*1960*/  @!P6 LDG.E.U16 R80, desc[UR16][R8.64+0x3c0] ;  /* 0x0003c0100850e981 */ /* 0x000ea2000c1e1500 */
[----:B------:R-:W-:-:S02]  /*1970*/  PRMT R69, RZ, 0x7610, R69 ;  /* 0x00007610ff457816 */ /* 0x000fc40000000045 */
        /* <DEDUP_REMOVED lines=10> */
[----:B------:R-:W-:Y:S02]  /*1a20*/  PRMT R77, RZ, 0x7610, R77 ;  /* 0x00007610ff4d7816 */ /* 0x000fe4000000004d */
[----:B------:R-:W-:Y:S02]  /*1a30*/  PRMT R76, RZ, 0x7610, R76 ;  /* 0x00007610ff4c7816 */ /* 0x000fe4000000004c */
[----:B----4-:R-:W-:Y:S01]  /*1a40*/  PRMT R79, RZ, 0x7610, R79 ;  /* 0x00007610ff4f7816 */ /* 0x010fe2000000004f */
[----:B------:R-:W3:Y:S01]  /*1a50*/  @!P0 LDG.E.U16 R0, desc[UR16][R8.64+0x240] ;  /* 0x0002401008008981 */ /* 0x000ee2000c1e1500 */
[----:B------:R-:W-:-:S03]  /*1a60*/  PRMT R78, RZ, 0x7610, R78 ;  /* 0x00007610ff4e7816 */ /* 0x000fc6000000004e */
        /* <DEDUP_REMOVED lines=17> */
[----:B------:R-:W-:Y:S01]  /*1b80*/  PRMT R90, RZ, 0x7610, R90 ;  /* 0x00007610ff5a7816 */ /* 0x000fe2000000005a */
[----:B------:R0:W-:Y:S04]  /*1b90*/  STS.U16 [R50], R71 ;  /* 0x0000004732007388 */ /* 0x0001e80000000400 */
[----:B------:R-:W-:Y:S04]  /*1ba0*/  STS.U16 [R51+0x40], R72 ;  /* 0x0000404833007388 */ /* 0x000fe80000000400 */
[----:B------:R-:W-:Y:S04]  /*1bb0*/  STS.U16 [R52+0x80], R73 ;  /* 0x0000804934007388 */ /* 0x000fe80000000400 */
[----:B------:R-:W-:Y:S04]  /*1bc0*/  STS.U16 [R53+0xc0], R74 ;  /* 0x0000c04a35007388 */ /* 0x000fe80000000400 */
[----:B------:R-:W-:Y:S04]  /*1bd0*/  STS.U16 [R54+0x100], R67 ;  /* 0x0001004336007388 */ /* 0x000fe80000000400 */
[----:B--2---:R-:W-:Y:S04]  /*1be0*/  STS.U16 [R55+0x140], R68 ;  /* 0x0001404437007388 */ /* 0x004fe80000000400 */
[----:B------:R-:W-:Y:S04]  /*1bf0*/  STS.U16 [R56+0x180], R69 ;  /* 0x0001804538007388 */ /* 0x000fe80000000400 */
[----:B------:R-:W-:Y:S04]  /*1c00*/  STS.U16 [R57+0x1c0], R70 ;  /* 0x0001c04639007388 */ /* 0x000fe80000000400 */
[----:B------:R1:W-:Y:S04]  /*1c10*/  STS.U16 [R58+0x200], R75 ;  /* 0x0002004b3a007388 */ /* 0x0003e80000000400 */
[----:B---3--:R-:W-:Y:S04]  /*1c20*/  STS.U16 [R59+0x240], R0 ;  /* 0x000240003b007388 */ /* 0x008fe80000000400 */
[----:B----4-:R-:W-:Y:S04]  /*1c30*/  STS.U16 [R60+0x280], R77 ;  /* 0x0002804d3c007388 */ /* 0x010fe80000000400 */
        /* <DEDUP_REMOVED lines=39> */
[----:B--2---:R-:W-:Y:S02]  /*1eb0*/  PRMT R79, RZ, 0x7610, R79 ;  /* 0x00007610ff4f7816 */ /* 0x004fe4000000004f */
[----:B------:R-:W-:Y:S01]  /*1ec0*/  PRMT R76, RZ, 0x7610, R76 ;  /* 0x00007610ff4c7816 */ /* 0x000fe2000000004c */
[----:B------:R-:W2:Y:S01]  /*1ed0*/  @!P5 LDG.E.U16 R133, desc[UR16][R6.64+0x380] ;  /* 0x000380100685d981 */ /* 0x000ea2000c1e1500 */
[----:B------:R-:W-:-:S02]  /*1ee0*/  PRMT R77, RZ, 0x7610, R77 ;  /* 0x00007610ff4d7816 */ /* 0x000fc4000000004d */
[----:B---3--:R-:W-:Y:S01]  /*1ef0*/  PRMT R81, RZ, 0x7610, R81 ;  /* 0x00007610ff517816 */ /* 0x008fe20000000051 */
[----:B------:R-:W3:Y:S04]  /*1f00*/  @!P6 LDG.E.U16 R90, desc[UR16][R6.64+0x3c0] ;  /* 0x0003c010065ae981 */ /* 0x000ee8000c1e1500 */
[----:B------:R-:W2:Y:S01]  /*1f10*/  @!P0 LDG.E.U16 R79, desc[UR16][R6.64+0x200] ;  /* 0x00020010064f8981 */ /* 0x000ea2000c1e1500 */
[----:B------:R-:W-:-:S03]  /*1f20*/  ISETP.NE.AND P0, PT, R100, RZ, PT ;  /* 0x000000ff6400720c */ /* 0x000fc60003f05270 */
[----:B------:R-:W3:Y:S01]  /*1f30*/  @!P1 LDG.E.U16 R76, desc[UR16][R6.64+0x1c0] ;  /* 0x0001c010064c9981 */ /* 0x000ee2000c1e1500 */
[----:B------:R-:W-:-:S03]  /*1f40*/  ISETP.NE.AND P1, PT, R98, RZ, PT ;  /* 0x000000ff6200720c */ /* 0x000fc60003f25270 */
[----:B------:R-:W2:Y:S01]  /*1f50*/  @!P2 LDG.E.U16 R77, desc[UR16][R6.64+0x180] ;  /* 0x00018010064da981 */ /* 0x000ea2000c1e1500 */
[----:B------:R-:W-:-:S03]  /*1f60*/  ISETP.NE.AND P2, PT, R96, RZ, PT ;  /* 0x000000ff6000720c */ /* 0x000fc60003f45270 */
[----:B------:R-:W3:Y:S01]  /*1f70*/  @!P3 LDG.E.U16 R84, desc[UR16][R6.64+0x140] ;  /* 0x000140100654b981 */ /* 0x000ee2000c1e1500 */
[----:B------:R-:W-:Y:S02]  /*1f80*/  ISETP.NE.AND P3, PT, R92, RZ, PT ;  /* 0x000000ff5c00720c */ /* 0x000fe40003f65270 */
[----:B----4-:R-:W-:Y:S01]  /*1f90*/  PRMT R80, RZ, 0x7610, R80 ;  /* 0x00007610ff507816 */ /* 0x010fe20000000050 */
[----:B------:R-:W4:Y:S04]  /*1fa0*/  @!P0 LDG.E.U16 R86, desc[UR16][R6.64+0x240] ;  /* 0x0002401006568981 */ /* 0x000f28000c1e1500 */
[----:B------:R-:W4:Y:S04]  /*1fb0*/  @!P1 LDG.E.U16 R81, desc[UR16][R6.64+0x280] ;  /* 0x0002801006519981 */ /* 0x000f28000c1e1500 */
[----:B------:R-:W4:Y:S04]  /*1fc0*/  @!P2 LDG.E.U16 R80, desc[UR16][R6.64+0x2c0] ;  /* 0x0002c0100650a981 */ /* 0x000f28000c1e1500 */
[----:B------:R0:W4:Y:S01]  /*1fd0*/  @!P3 LDG.E.U16 R83, desc[UR16][R6.64+0x300] ;  /* 0x000300100653b981 */ /* 0x000122000c1e1500 */
[----:B------:R-:W-:-:S02]  /*1fe0*/  P2R R106, PR, RZ, 0x1 ;  /* 0x00000001ff6a7803 */ /* 0x000fc40000000000 */
[-C--:B------:R-:W-:Y:S02]  /*1ff0*/  ISETP.GE.AND P0, PT, R32, R48.reuse, PT ;  /* 0x000000302000720c */ /* 0x080fe40003f06270 */
[----:B0-----:R-:W-:Y:S02]  /*2000*/  PRMT R7, RZ, 0x7610, R7 ;  /* 0x00007610ff077816 */ /* 0x001fe40000000007 */
        /* <DEDUP_REMOVED lines=19> */
[----:B---3--:R-:W-:Y:S04]  /*2140*/  STS.U16 [R55+0x140], R84 ;  /* 0x0001405437007388 */ /* 0x008fe80000000400 */
[----:B--2---:R-:W-:Y:S04]  /*2150*/  STS.U16 [R56+0x180], R77 ;  /* 0x0001804d38007388 */ /* 0x004fe80000000400 */
        /* <DEDUP_REMOVED lines=8> */
[----:B------:R-:W-:Y:S01]  /*21e0*/  STS.U16 [R65+0x3c0], R90 ;  /* 0x0003c05a41007388 */ /* 0x000fe20000000400 */
[----:B------:R-:W-:-:S03]  /*21f0*/  NOP ;  /* 0x0000000000007918 */ /* 0x000fc60000000000 */
[----:B------:R-:W1:Y:S04]  /*2200*/  LDS.U16 R71, [R66] ;  /* 0x0000000042477984 */ /* 0x000e680000000400 */
        /* <DEDUP_REMOVED lines=8> */
[----:B------:R-:W4:Y:S04]  /*2290*/  LDS.U16 R81, [R66+0x12] ;  /* 0x0000120042517984 */ /* 0x000f280000000400 */
[----:B------:R-:W4:Y:S04]  /*22a0*/  LDS.U16 R83, [R66+0x14] ;  /* 0x0000140042537984 */ /* 0x000f280000000400 */
[----:B------:R-:W-:Y:S04]  /*22b0*/  LDS.U16 R84, [R66+0x16] ;  /* 0x0000160042547984 */ /* 0x000fe80000000400 */
[----:B------:R-:W-:Y:S04]  /*22c0*/  LDS.U16 R86, [R66+0x18] ;  /* 0x0000180042567984 */ /* 0x000fe80000000400 */
[----:B------:R-:W-:Y:S04]  /*22d0*/  LDS.U16 R88, [R66+0x1a] ;  /* 0x00001a0042587984 */ /* 0x000fe80000000400 */
[----:B------:R-:W4:Y:S04]  /*22e0*/  LDS.U16 R90, [R66+0x1c] ;  /* 0x00001c00425a7984 */ /* 0x000f280000000400 */
[----:B------:R-:W-:Y:S01]  /*22f0*/  LDS.U16 R92, [R66+0x1e] ;  /* 0x00001e00425c7984 */ /* 0x000fe20000000400 */
[----:B------:R-:W-:Y:S01]  /*2300*/  BAR.SYNC.DEFER_BLOCKING 0x0 ;  /* 0x0000000000007b1d */ /* 0x000fe20000010000 */
[----:B0-----:R-:W-:-:S05]  /*2310*/  PRMT R133, RZ, 0x7610, R133 ;  /* 0x00007610ff857816 */ /* 0x001fca0000000085 */
        /* <DEDUP_REMOVED lines=27> */
[----:B-1----:R-:W-:Y:S02]  /*24d0*/  HADD2.F32 R71, -RZ, R71.H0_H0 ;  /* 0x20000047ff477230 */ /* 0x002fe40000004100 */
[----:B--2---:R-:W-:Y:S02]  /*24e0*/  HADD2.F32 R73, -RZ, R73.H0_H0 ;  /* 0x20000049ff497230 */ /* 0x004fe40000004100 */
[----:B---3--:R-:W-:Y:S02]  /*24f0*/  HADD2.F32 R75, -RZ, R75.H0_H0 ;  /* 0x2000004bff4b7230 */ /* 0x008fe40000004100 */
[----:B------:R-:W-:Y:S01]  /*2500*/  FMUL.FTZ R6, R71, -1.4426950216293334961 ;  /* 0xbfb8aa3b47067820 */ /* 0x000fe20000410000 */
[----:B------:R-:W-:Y:S01]  /*2510*/  FMUL.FTZ R128, R73, -1.4426950216293334961 ;  /* 0xbfb8aa3b49807820 */ /* 0x000fe20000410000 */
[----:B----4-:R-:W-:-:S02]  /*2520*/  HADD2.F32 R76, -RZ, R76.H0_H0 ;  /* 0x2000004cff4c7230 */ /* 0x010fc40000004100 */
[----:B------:R1:W2:Y:S01]  /*2530*/  MUFU.EX2 R112, R6 ;  /* 0x0000000600707308 */ /* 0x0002a20000000800 */
[----:B0-----:R-:W-:Y:S01]  /*2540*/  FMUL.FTZ R3, R75, -1.4426950216293334961 ;  /* 0xbfb8aa3b4b037820 */ /* 0x001fe20000410000 */
[----:B------:R-:W-:Y:S02]  /*2550*/  HADD2.F32 R81, -RZ, R81.H0_H0 ;  /* 0x20000051ff517230 */ /* 0x000fe40000004100 */
[----:B------:R-:W0:Y:S01]  /*2560*/  MUFU.EX2 R128, R128 ;  /* 0x0000008000807308 */ /* 0x000e220000000800 */
[----:B------:R-:W-:Y:S02]  /*2570*/  HADD2.F32 R72, -RZ, R72.H0_H0 ;  /* 0x20000048ff487230 */ /* 0x000fe40000004100 */
[----:B------:R-:W-:Y:S01]  /*2580*/  HADD2.F32 R83, -RZ, R83.H0_H0 ;  /* 0x20000053ff537230 */ /* 0x000fe20000004100 */
[----:B------:R3:W-:Y:S01]  /*2590*/  MUFU.EX2 R134, R3 ;  /* 0x0000000300867308 */ /* 0x0007e20000000800 */
[----:B-1----:R-:W-:Y:S01]  /*25a0*/  FMUL.FTZ R6, R76, -1.4426950216293334961 ;  /* 0xbfb8aa3b4c067820 */ /* 0x002fe20000410000 */
[----:B------:R-:W-:-:S02]  /*25b0*/  HADD2.F32 R90, -RZ, R90.H0_H0 ;  /* 0x2000005aff5a7230 */ /* 0x000fc40000004100 */
[----:B------:R-:W-:Y:S01]  /*25c0*/  HADD2.F32 R74, -RZ, R74.H0_H0 ;  /* 0x2000004aff4a7230 */ /* 0x000fe20000004100 */
[----:B------:R1:W-:Y:S01]  /*25d0*/  MUFU.EX2 R136, R6 ;  /* 0x0000000600887308 */ /* 0x0003e20000000800 */
[----:B---3--:R-:W-:Y:S01]  /*25e0*/  FMUL.FTZ R3, R81, -1.4426950216293334961 ;  /* 0xbfb8aa3b51037820 */ /* 0x008fe20000410000 */
[----:B------:R-:W-:Y:S02]  /*25f0*/  FMUL.FTZ R130, R72, -1.4426950216293334961 ;  /* 0xbfb8aa3b48827820 */ /* 0x000fe40000410000 */
[----:B------:R-:W-:Y:S01]  /*2600*/  FMUL.FTZ R2, R74, -1.4426950216293334961 ;  /* 0xbfb8aa3b4a027820 */ /* 0x000fe20000410000 */
[----:B------:R3:W-:Y:S01]  /*2610*/  MUFU.EX2 R144, R3 ;  /* 0x0000000300907308 */ /* 0x0007e20000000800 */
[----:B-1----:R-:W-:Y:S01]  /*2620*/  FMUL.FTZ R6, R83, -1.4426950216293334961 ;  /* 0xbfb8aa3b53067820 */ /* 0x002fe20000410000 */
[----:B--2---:R-:W-:Y:S02]  /*2630*/  FADD.FTZ R112, R112, 1 ;  /* 0x3f80000070707421 */ /* 0x004fe40000010000 */
[----:B------:R-:W1:Y:S01]  /*2640*/  MUFU.EX2 R130, R130 ;  /* 0x0000008200827308 */ /* 0x000e620000000800 */
[----:B---3--:R-:W-:-:S03]  /*2650*/  FMUL.FTZ R3, R90, -1.4426950216293334961 ;  /* 0xbfb8aa3b5a037820 */ /* 0x008fc60000410000 */
[----:B------:R-:W-:Y:S01]  /*2660*/  MUFU.EX2 R146, R6 ;  /* 0x0000000600927308 */ /* 0x000fe20000000800 */
[----:B0-----:R-:W-:-:S03]  /*2670*/  FADD.FTZ R128, R128, 1 ;  /* 0x3f80000080807421 */ /* 0x001fc60000010000 */
[----:B------:R-:W0:Y:S04]  /*2680*/  MUFU.EX2 R132, R2 ;  /* 0x0000000200847308 */ /* 0x000e280000000800 */
[----:B------:R-:W-:Y:S01]  /*2690*/  MUFU.EX2 R6, R3 ;  /* 0x0000000300067308 */ /* 0x000fe20000000800 */
[----:B-1----:R-:W-:Y:S01]  /*26a0*/  FADD.FTZ R130, R130, 1 ;  /* 0x3f80000082827421 */ /* 0x002fe20000010000 */
[----:B------:R-:W-:Y:S01]  /*26b0*/  FADD.FTZ R136, R136, 1 ;  /* 0x3f80000088887421 */ /* 0x000fe20000010000 */
[----:B------:R-:W-:Y:S02]  /*26c0*/  HADD2.F32 R77, -RZ, R77.H0_H0 ;  /* 0x2000004dff4d7230 */ /* 0x000fe40000004100 */
[----:B0-----:R-:W-:Y:S01]  /*26d0*/  FADD.FTZ R132, R132, 1 ;  /* 0x3f80000084847421 */ /* 0x001fe20000010000 */
[----:B------:R-:W-:-:S02]  /*26e0*/  HADD2.F32 R129, -RZ, R129.H0_H0 ;  /* 0x20000081ff817230 */ /* 0x000fc40000004100 */
[----:B------:R-:W-:Y:S01]  /*26f0*/  FMUL.FTZ R138, R77, -1.4426950216293334961 ;  /* 0xbfb8aa3b4d8a7820 */ /* 0x000fe20000410000 */
[----:B------:R-:W-:Y:S02]  /*2700*/  HADD2.F32 R80, -RZ, R80.H0_H0 ;  /* 0x20000050ff507230 */ /* 0x000fe40000004100 */
[----:B------:R-:W-:-:S03]  /*2710*/  HADD2.F32 R79, -RZ, R79.H0_H0 ;  /* 0x2000004fff4f7230 */ /* 0x000fc60000004100 */
[----:B------:R-:W-:Y:S01]  /*2720*/  MUFU.EX2 R138, R138 ;  /* 0x0000008a008a7308 */ /* 0x000fe20000000800 */
[----:B------:R-:W-:Y:S01]  /*2730*/  FMUL.FTZ R2, R80, -1.4426950216293334961 ;  /* 0xbfb8aa3b50027820 */ /* 0x000fe20000410000 */
[----:B------:R-:W-:-:S03]  /*2740*/  FMUL.FTZ R140, R79, -1.4426950216293334961 ;  /* 0xbfb8aa3b4f8c7820 */ /* 0x000fc60000410000 */
[----:B------:R-:W0:Y:S01]  /*2750*/  MUFU.EX2 R142, R2 ;  /* 0x00000002008e7308 */ /* 0x000e220000000800 */
[----:B------:R-:W-:Y:S02]  /*2760*/  HADD2.F32 R127, -RZ, R127.H0_H0 ;  /* 0x2000007fff7f7230 */ /* 0x000fe40000004100 */
[----:B------:R-:W-:Y:S01]  /*2770*/  HADD2.F32 R131, -RZ, R131.H0_H0 ;  /* 0x20000083ff837230 */ /* 0x000fe20000004100 */
[----:B------:R-:W1:Y:S01]  /*2780*/  MUFU.EX2 R140, R140 ;  /* 0x0000008c008c7308 */ /* 0x000e620000000800 */
[----:B------:R-:W-:Y:S02]  /*2790*/  HADD2.F32 R86, -RZ, R86.H0_H0 ;  /* 0x20000056ff567230 */ /* 0x000fe40000004100 */
[----:B------:R-:W-:-:S03]  /*27a0*/  HADD2.F32 R141, -RZ, R141.H0_H0 ;  /* 0x2000008dff8d7230 */ /* 0x000fc60000004100 */
[----:B------:R-:W-:Y:S01]  /*27b0*/  FMUL.FTZ R150, R86, -1.4426950216293334961 ;  /* 0xbfb8aa3b56967820 */ /* 0x000fe20000410000 */
[----:B0-----:R-:W-:-:S03]  /*27c0*/  FADD.FTZ R142, R142, 1 ;  /* 0x3f8000008e8e7421 */ /* 0x001fc60000010000 */
[----:B------:R0:W-:Y:S01]  /*27d0*/  MUFU.EX2 R153, R150 ;  /* 0x0000009600997308 */ /* 0x0001e20000000800 */
[----:B------:R-:W-:Y:S02]  /*27e0*/  HADD2.F32 R139, -RZ, R139.H0_H0 ;  /* 0x2000008bff8b7230 */ /* 0x000fe40000004100 */
[----:B------:R-:W-:Y:S02]  /*27f0*/  HADD2.F32 R84, -RZ, R84.H0_H0 ;  /* 0x20000054ff547230 */ /* 0x000fe40000004100 */
[----:B------:R-:W-:Y:S02]  /*2800*/  HADD2.F32 R88, -RZ, R88.H0_H0 ;  /* 0x20000058ff587230 */ /* 0x000fe40000004100 */
[----:B------:R-:W-:Y:S02]  /*2810*/  HADD2.F32 R143, -RZ, R143.H0_H0 ;  /* 0x2000008fff8f7230 */ /* 0x000fe40000004100 */
[----:B------:R-:W-:Y:S01]  /*2820*/  FMUL.FTZ R148, R84, -1.4426950216293334961 ;  /* 0xbfb8aa3b54947820 */ /* 0x000fe20000410000 */
[----:B------:R-:W-:-:S04]  /*2830*/  FMUL.FTZ R152, R88, -1.4426950216293334961 ;  /* 0xbfb8aa3b58987820 */ /* 0x000fc80000410000 */
[----:B------:R2:W-:Y:S04]  /*2840*/  MUFU.EX2 R156, R152 ;  /* 0x00000098009c7308 */ /* 0x0005e80000000800 */
[----:B------:R-:W3:Y:S01]  /*2850*/  MUFU.EX2 R148, R148 ;  /* 0x0000009400947308 */ /* 0x000ee20000000800 */
[----:B------:R-:W-:Y:S01]  /*2860*/  FADD.FTZ R146, R146, 1 ;  /* 0x3f80000092927421 */ /* 0x000fe20000010000 */
[----:B------:R-:W-:Y:S04]  /*2870*/  STS.U16 [R50], R7 ;  /* 0x0000000732007388 */ /* 0x000fe80000000400 */
        /* <DEDUP_REMOVED lines=17> */
[----:B----4-:R4:W3:Y:S03]  /*2990*/  MUFU.RCP R96, R112 ;  /* 0x0000007000607308 */ /* 0x0108e60000001000 */
[----:B------:R-:W2:Y:S04]  /*29a0*/  LDS.U16 R3, [R66] ;  /* 0x0000000042037984 */ /* 0x000ea80000000400 */
[----:B------:R-:W2:Y:S01]  /*29b0*/  LDS.U16 R102, [R66+0x4] ;  /* 0x0000040042667984 */ /* 0x000ea20000000400 */
[----:B-1----:R1:W2:Y:S03]  /*29c0*/  MUFU.RCP R104, R128 ;  /* 0x0000008000687308 */ /* 0x0022a60000001000 */
[----:B----4-:R-:W-:Y:S05]  /*29d0*/  LDS.U16 R112, [R66+0x6] ;  /* 0x0000060042707984 */ /* 0x010fea0000000400 */
[----:B------:R3:W-:Y:S01]  /*29e0*/  MUFU.RCP R135, R132 ;  /* 0x0000008400877308 */ /* 0x0007e20000001000 */
[----:B-1----:R-:W1:Y:S01]  /*29f0*/  LDS.U16 R128, [R66+0x8] ;  /* 0x0000080042807984 */ /* 0x002e620000000400 */
[----:B0-----:R-:W-:-:S06]  /*2a00*/  FADD.FTZ R106, R134, 1 ;  /* 0x3f800000866a7421 */ /* 0x001fcc0000010000 */
[----:B------:R0:W4:Y:S01]  /*2a10*/  MUFU.RCP R133, R130 ;  /* 0x0000008200857308 */ /* 0x0001220000001000 */
[----:B---3--:R-:W-:-:S07]  /*2a20*/  FADD.FTZ R132, -R96, 1 ;  /* 0x3f80000060847421 */ /* 0x008fce0000010100 */
[----:B------:R3:W-:Y:S01]  /*2a30*/  MUFU.RCP R137, R136 ;  /* 0x0000008800897308 */ /* 0x0007e20000001000 */
[----:B0-----:R-:W0:Y:S01]  /*2a40*/  LDS.U16 R130, [R66+0xa] ;  /* 0x00000a0042827984 */ /* 0x001e220000000400 */
[----:B------:R-:W-:-:S03]  /*2a50*/  FFMA.FTZ R134, R71, R132, 1 ;  /* 0x3f80000047867423 */ /* 0x000fc60000010084 */
[----:B------:R-:W0:Y:S01]  /*2a60*/  LDS.U16 R132, [R66+0xc] ;  /* 0x00000c0042847984 */ /* 0x000e220000000400 */
[----:B--2---:R-:W-:Y:S02]  /*2a70*/  HADD2.F32 R100, -RZ, R100.H0_H0 ;  /* 0x20000064ff647230 */ /* 0x004fe40000004100 */
[----:B---3--:R-:W-:Y:S01]  /*2a80*/  FADD.FTZ R136, -R104, 1 ;  /* 0x3f80000068887421 */ /* 0x008fe20000010100 */
[----:B------:R-:W-:Y:S01]  /*2a90*/  FADD.FTZ R108, R138, 1 ;  /* 0x3f8000008a6c7421 */ /* 0x000fe20000010000 */
[----:B------:R-:W-:Y:S01]  /*2aa0*/  FADD.FTZ R110, R140, 1 ;  /* 0x3f8000008c6e7421 */ /* 0x000fe20000010000 */
[----:B------:R-:W-:Y:S01]  /*2ab0*/  FMUL.FTZ R7, R129, R100 ;  /* 0x0000006481077220 */ /* 0x000fe20000410000 */
[----:B------:R-:W-:Y:S01]  /*2ac0*/  FFMA.FTZ R136, R73, R136, 1 ;  /* 0x3f80000049887423 */ /* 0x000fe20000010088 */
[----:B------:R-:W-:Y:S02]  /*2ad0*/  LDS.U16 R161, [R66+0x16] ;  /* 0x0000160042a17984 */ /* 0x000fe40000000400 */
[----:B------:R-:W-:-:S02]  /*2ae0*/  FMUL.FTZ R7, R104, R7 ;  /* 0x0000000768077220 */ /* 0x000fc40000410000 */
[----:B------:R-:W-:Y:S02]  /*2af0*/  LDS.U16 R159, [R66+0x12] ;  /* 0x00001200429f7984 */ /* 0x000fe40000000400 */
[----:B------:R-:W-:Y:S02]  /*2b00*/  FMUL.FTZ R167, R7, R136 ;  /* 0x0000008807a77220 */ /* 0x000fe40000410000 */
[----:B------:R-:W2:Y:S01]  /*2b10*/  LDS.U16 R136, [R66+0xe] ;  /* 0x00000e0042887984 */ /* 0x000ea20000000400 */
[----:B------:R-:W3:Y:S01]  /*2b20*/  MUFU.RCP R106, R106 ;  /* 0x0000006a006a7308 */ /* 0x000ee20000001000 */
[----:B------:R-:W-:Y:S02]  /*2b30*/  HADD2.F32 R98, -RZ, R3.H0_H0 ;  /* 0x20000003ff627230 */ /* 0x000fe40000004100 */
[----:B------:R-:W-:Y:S02]  /*2b40*/  HADD2.F32 R102, -RZ, R102.H0_H0 ;  /* 0x20000066ff667230 */ /* 0x000fe40000004100 */
[----:B----4-:R-:W-:Y:S01]  /*2b50*/  FADD.FTZ R145, -R133, 1 ;  /* 0x3f80000085917421 */ /* 0x010fe20000010100 */
[----:B------:R-:W-:-:S02]  /*2b60*/  FMUL.FTZ R3, R127, R98 ;  /* 0x000000627f037220 */ /* 0x000fc40000410000 */
[----:B------:R-:W-:Y:S01]  /*2b70*/  FMUL.FTZ R138, R131, R102 ;  /* 0x00000066838a7220 */ /* 0x000fe20000410000 */
[----:B------:R-:W-:Y:S01]  /*2b80*/  FFMA.FTZ R147, R72, R145, 1 ;  /* 0x3f80000048937423 */ /* 0x000fe20000010091 */
[----:B------:R-:W-:Y:S01]  /*2b90*/  FMUL.FTZ R3, R96, R3 ;  /* 0x0000000360037220 */ /* 0x000fe20000410000 */
[----:B-1----:R-:W-:Y:S02]  /*2ba0*/  HADD2.F32 R128, -RZ, R128.H0_H0 ;  /* 0x20000080ff807230 */ /* 0x002fe40000004100 */
[----:B------:R-:W-:Y:S01]  /*2bb0*/  FMUL.FTZ R138, R133, R138 ;  /* 0x0000008a858a7220 */ /* 0x000fe20000410000 */
[----:B------:R-:W1:Y:S01]  /*2bc0*/  MUFU.RCP R108, R108 ;  /* 0x0000006c006c7308 */ /* 0x000e620000001000 */
[----:B------:R-:W-:Y:S01]  /*2bd0*/  FMUL.FTZ R150, R3, R134 ;  /* 0x0000008603967220 */ /* 0x000fe20000410000 */
[----:B------:R-:W-:Y:S02]  /*2be0*/  HADD2.F32 R112, -RZ, R112.H0_H0 ;  /* 0x20000070ff707230 */ /* 0x000fe40000004100 */
[----:B------:R-:W-:Y:S01]  /*2bf0*/  FMUL.FTZ R3, R138, R147 ;  /* 0x000000938a037220 */ /* 0x000fe20000410000 */
[----:B------:R-:W-:Y:S01]  /*2c00*/  FMUL.FTZ R147, R141, R128 ;  /* 0x000000808d937220 */ /* 0x000fe20000410000 */
[----:B------:R-:W4:Y:S02]  /*2c10*/  LDS.U16 R138, [R66+0x10] ;  /* 0x00001000428a7984 */ /* 0x000f240000000400 */
[----:B------:R1:W-:Y:S01]  /*2c20*/  MUFU.RCP R145, R142 ;  /* 0x0000008e00917308 */ /* 0x0003e20000001000 */
[----:B0-----:R-:W-:-:S02]  /*2c30*/  HADD2.F32 R130, -RZ, R130.H0_H0 ;  /* 0x20000082ff827230 */ /* 0x001fc40000004100 */
[C---:B---3--:R-:W-:Y:S01]  /*2c40*/  FMUL.FTZ R147, R106.reuse, R147 ;  /* 0x000000936a937220 */ /* 0x048fe20000410000 */
[----:B------:R-:W-:Y:S01]  /*2c50*/  FADD.FTZ R7, -R135, 1 ;  /* 0x3f80000087077421 */ /* 0x000fe20000010100 */
[----:B------:R-:W-:Y:S01]  /*2c60*/  FMUL.FTZ R140, R139, R112 ;  /* 0x000000708b8c7220 */ /* 0x000fe20000410000 */
[----:B-1----:R-:W-:Y:S02]  /*2c70*/  FADD.FTZ R142, -R106, 1 ;  /* 0x3f8000006a8e7421 */ /* 0x002fe40000010100 */
[----:B------:R-:W0:Y:S02]  /*2c80*/  MUFU.RCP R110, R110 ;  /* 0x0000006e006e7308 */ /* 0x000e240000001000 */
[----:B------:R-:W-:Y:S01]  /*2c90*/  FFMA.FTZ R142, R75, R142, 1 ;  /* 0x3f8000004b8e7423 */ /* 0x000fe2000001008e */
[----:B------:R-:W-:Y:S01]  /*2ca0*/  FADD.FTZ R134, R144, 1 ;  /* 0x3f80000090867421 */ /* 0x000fe20000010000 */
[----:B------:R-:W-:Y:S01]  /*2cb0*/  FADD.FTZ R149, -R137, 1 ;  /* 0x3f80000089957421 */ /* 0x000fe20000010100 */
[----:B------:R-:W-:Y:S01]  /*2cc0*/  FFMA.FTZ R7, R74, R7, 1 ;  /* 0x3f8000004a077423 */ /* 0x000fe20000010007 */
[----:B------:R-:W-:Y:S01]  /*2cd0*/  FMUL.FTZ R154, R147, R142 ;  /* 0x0000008e939a7220 */ /* 0x000fe20000410000 */
[----:B------:R-:W-:Y:S01]  /*2ce0*/  FMUL.FTZ R144, R143, R130 ;  /* 0x000000828f907220 */ /* 0x000fe20000410000 */
[----:B------:R-:W-:Y:S01]  /*2cf0*/  FMUL.FTZ R140, R135, R140 ;  /* 0x0000008c878c7220 */ /* 0x000fe20000410000 */
[----:B------:R-:W-:-:S02]  /*2d00*/  HADD2.F32 R147, -RZ, R94.H0_H0 ;  /* 0x2000005eff937230 */ /* 0x000fc40000004100 */
[----:B------:R-:W-:Y:S02]  /*2d10*/  HADD2.F32 R132, -RZ, R132.H0_H0 ;  /* 0x20000084ff847230 */ /* 0x000fe40000004100 */
[----:B------:R-:W-:Y:S01]  /*2d20*/  FFMA.FTZ R149, R76, R149, 1 ;  /* 0x3f8000004c957423 */ /* 0x000fe20000010095 */
[----:B------:R-:W-:Y:S01]  /*2d30*/  FMUL.FTZ R144, R137, R144 ;  /* 0x0000009089907220 */ /* 0x000fe20000410000 */
[----:B------:R-:W-:Y:S01]  /*2d40*/  FMUL.FTZ R152, R140, R7 ;  /* 0x000000078c987220 */ /* 0x000fe20000410000 */
[----:B------:R-:W-:Y:S01]  /*2d50*/  FADD.FTZ R94, -R108, 1 ;  /* 0x3f8000006c5e7421 */ /* 0x000fe20000010100 */
[----:B------:R-:W-:Y:S01]  /*2d60*/  FMUL.FTZ R7, R147, R132 ;  /* 0x0000008493077220 */ /* 0x000fe20000410000 */
[----:B------:R-:W-:Y:S01]  /*2d70*/  FMUL.FTZ R171, R144, R149 ;  /* 0x0000009590ab7220 */ /* 0x000fe20000410000 */
[----:B------:R-:W-:Y:S02]  /*2d80*/  HADD2.F32 R149, -RZ, R82.H0_H0 ;  /* 0x20000052ff957230 */ /* 0x000fe40000004100 */
[----:B------:R-:W-:Y:S01]  /*2d90*/  FFMA.FTZ R94, R77, R94, 1 ;  /* 0x3f8000004d5e7423 */ /* 0x000fe2000001005e */
[----:B------:R-:W-:Y:S01]  /*2da0*/  FMUL.FTZ R7, R108, R7 ;  /* 0x000000076c077220 */ /* 0x000fe20000410000 */
[----:B--2---:R-:W-:Y:S01]  /*2db0*/  HADD2.F32 R136, -RZ, R136.H0_H0 ;  /* 0x20000088ff887230 */ /* 0x004fe20000004100 */
[----:B------:R-:W1:Y:S01]  /*2dc0*/  LDS.U16 R144, [R66+0x14] ;  /* 0x0000140042907984 */ /* 0x000e620000000400 */
[----:B------:R2:W-:Y:S01]  /*2dd0*/  MUFU.RCP R140, R146 ;  /* 0x00000092008c7308 */ /* 0x0005e20000001000 */
[----:B------:R-:W-:Y:S01]  /*2de0*/  FMUL.FTZ R82, R7, R94 ;  /* 0x0000005e07527220 */ /* 0x000fe20000410000 */
[----:B------:R-:W-:-:S02]  /*2df0*/  HADD2.F32 R151, -RZ, R78.H0_H0 ;  /* 0x2000004eff977230 */ /* 0x000fc40000004100 */
[----:B------:R-:W-:Y:S01]  /*2e00*/  FMUL.FTZ R7, R149, R136 ;  /* 0x0000008895077220 */ /* 0x000fe20000410000 */
[----:B0-----:R-:W-:Y:S01]  /*2e10*/  FADD.FTZ R78, -R110, 1 ;  /* 0x3f8000006e4e7421 */ /* 0x001fe20000010100 */
[----:B------:R-:W-:Y:S01]  /*2e20*/  FADD.FTZ R148, R148, 1 ;  /* 0x3f80000094947421 */ /* 0x000fe20000010000 */
[----:B--2---:R-:W0:Y:S01]  /*2e30*/  LDS.U16 R146, [R66+0x18] ;  /* 0x0000180042927984 */ /* 0x004e220000000400 */
[----:B------:R-:W-:Y:S01]  /*2e40*/  FMUL.FTZ R7, R110, R7 ;  /* 0x000000076e077220 */ /* 0x000fe20000410000 */
[----:B------:R-:W-:Y:S01]  /*2e50*/  FFMA.FTZ R78, R79, R78, 1 ;  /* 0x3f8000004f4e7423 */ /* 0x000fe2000001004e */
[----:B------:R-:W-:Y:S02]  /*2e60*/  HADD2.F32 R92, -RZ, R92.H0_H0 ;  /* 0x2000005cff5c7230 */ /* 0x000fe40000004100 */
[----:B------:R-:W-:Y:S01]  /*2e70*/  FADD.FTZ R155, R153, 1 ;  /* 0x3f800000999b7421 */ /* 0x000fe20000010000 */
[----:B------:R-:W-:Y:S01]  /*2e80*/  FADD.FTZ R158, R6, 1 ;  /* 0x3f800000069e7421 */ /* 0x000fe20000010000 */
[----:B------:R2:W3:Y:S01]  /*2e90*/  MUFU.RCP R153, R148 ;  /* 0x0000009400997308 */ /* 0x0004e20000001000 */
[----:B------:R-:W-:Y:S01]  /*2ea0*/  FMUL.FTZ R173, R7, R78 ;  /* 0x0000004e07ad7220 */ /* 0x000fe20000410000 */
[----:B------:R-:W0:Y:S01]  /*2eb0*/  LDS.U16 R6, [R66+0x1a] ;  /* 0x00001a0042067984 */ /* 0x000e220000000400 */
[----:B------:R-:W-:-:S03]  /*2ec0*/  FMUL.FTZ R2, R92, -1.4426950216293334961 ;  /* 0xbfb8aa3b5c027820 */ /* 0x000fc60000410000 */
[----:B------:R-:W0:Y:S04]  /*2ed0*/  LDS.U16 R7, [R66+0x1c] ;  /* 0x00001c0042077984 */ /* 0x000e280000000400 */
[----:B--2---:R-:W2:Y:S01]  /*2ee0*/  LDS.U16 R148, [R66+0x1e] ;  /* 0x00001e0042947984 */ /* 0x004ea20000000400 */
[----:B------:R-:W3:Y:S01]  /*2ef0*/  MUFU.EX2 R2, R2 ;  /* 0x0000000200027308 */ /* 0x000ee20000000800 */
[----:B----4-:R-:W-:Y:S02]  /*2f00*/  HADD2.F32 R138, -RZ, R138.H0_H0 ;  /* 0x2000008aff8a7230 */ /* 0x010fe40000004100 */
[----:B------:R-:W-:Y:S01]  /*2f10*/  FADD.FTZ R163, -R145, 1 ;  /* 0x3f80000091a37421 */ /* 0x000fe20000010100 */
[----:B------:R-:W4:Y:S02]  /*2f20*/  MUFU.RCP R155, R155 ;  /* 0x0000009b009b7308 */ /* 0x000f240000001000 */
[----:B------:R-:W-:Y:S01]  /*2f30*/  FMUL.FTZ R94, R151, R138 ;  /* 0x0000008a975e7220 */ /* 0x000fe20000410000 */
[----:B------:R-:W-:-:S05]  /*2f40*/  FFMA.FTZ R165, R80, R163, 1 ;  /* 0x3f80000050a57423 */ /* 0x000fca00000100a3 */
[----:B------:R-:W0:Y:S01]  /*2f50*/  MUFU.RCP R134, R134 ;  /* 0x0000008600867308 */ /* 0x000e220000001000 */
[----:B------:R-:W-:Y:S01]  /*2f60*/  FMUL.FTZ R94, R145, R94 ;  /* 0x0000005e915e7220 */ /* 0x000fe20000410000 */
[----:B------:R-:W-:-:S03]  /*2f70*/  FADD.FTZ R156, R156, 1 ;  /* 0x3f8000009c9c7421 */ /* 0x000fc60000010000 */
[----:B------:R-:W-:Y:S01]  /*2f80*/  FMUL.FTZ R78, R94, R165 ;  /* 0x000000a55e4e7220 */ /* 0x000fe20000410000 */
[----:B---3--:R-:W-:Y:S01]  /*2f90*/  FADD.FTZ R165, R2, 1 ;  /* 0x3f80000002a57421 */ /* 0x008fe20000010000 */
[----:B------:R-:W-:Y:S02]  /*2fa0*/  HADD2.F32 R142, -RZ, R68.H0_H0 ;  /* 0x20000044ff8e7230 */ /* 0x000fe40000004100 */
[----:B------:R-:W-:Y:S02]  /*2fb0*/  HADD2.F32 R161, -RZ, R161.H0_H0 ;  /* 0x200000a1ffa17230 */ /* 0x000fe40000004100 */
[----:B------:R-:W-:Y:S01]  /*2fc0*/  FADD.FTZ R169, -R153, 1 ;  /* 0x3f80000099a97421 */ /* 0x000fe20000010100 */
[----:B------:R-:W-:Y:S01]  /*2fd0*/  HADD2.F32 R94, -RZ, R70.H0_H0 ;  /* 0x20000046ff5e7230 */ /* 0x000fe20000004100 */
[----:B------:R3:W2:Y:S01]  /*2fe0*/  MUFU.RCP R157, R156 ;  /* 0x0000009c009d7308 */ /* 0x0006a20000001000 */
[----:B------:R-:W-:Y:S02]  /*2ff0*/  HADD2.F32 R159, -RZ, R159.H0_H0 ;  /* 0x2000009fff9f7230 */ /* 0x000fe40000004100 */
[----:B----4-:R-:W-:Y:S01]  /*3000*/  FADD.FTZ R175, -R155, 1 ;  /* 0x3f8000009baf7421 */ /* 0x010fe20000010100 */
[----:B------:R-:W-:-:S02]  /*3010*/  HADD2.F32 R69, -RZ, R69.H0_H0 ;  /* 0x20000045ff457230 */ /* 0x000fc40000004100 */
[----:B------:R-:W-:Y:S01]  /*3020*/  FMUL.FTZ R70, R142, R161 ;  /* 0x000000a18e467220 */ /* 0x000fe20000410000 */
[----:B-1----:R-:W-:Y:S01]  /*3030*/  HADD2.F32 R144, -RZ, R144.H0_H0 ;  /* 0x20000090ff907230 */ /* 0x002fe20000004100 */
[----:B------:R-:W1:Y:S01]  /*3040*/  MUFU.RCP R163, R158 ;  /* 0x0000009e00a37308 */ /* 0x000e620000001000 */
[----:B------:R-:W-:Y:S01]  /*3050*/  FFMA.FTZ R179, R84, R169, 1 ;  /* 0x3f80000054b37423 */ /* 0x000fe200000100a9 */
[----:B------:R-:W-:Y:S02]  /*3060*/  HADD2.F32 R67, -RZ, R67.H0_H0 ;  /* 0x20000043ff437230 */ /* 0x000fe40000004100 */
[----:B0-----:R-:W-:Y:S01]  /*3070*/  FADD.FTZ R2, -R134, 1 ;  /* 0x3f80000086027421 */ /* 0x001fe20000010100 */
[----:B------:R-:W-:-:S03]  /*3080*/  HADD2.F32 R146, -RZ, R146.H0_H0 ;  /* 0x20000092ff927230 */ /* 0x000fc60000004100 */
[----:B------:R-:W0:Y:S01]  /*3090*/  MUFU.RCP R165, R165 ;  /* 0x000000a500a57308 */ /* 0x000e220000001000 */
[----:B------:R-:W-:Y:S01]  /*30a0*/  FMUL.FTZ R169, R94, R159 ;  /* 0x0000009f5ea97220 */ /* 0x000fe20000410000 */
[----:B------:R-:W-:Y:S01]  /*30b0*/  FADD.FTZ R68, -R140, 1 ;  /* 0x3f8000008c447421 */ /* 0x000fe20000010100 */
[----:B------:R-:W-:Y:S01]  /*30c0*/  FFMA.FTZ R181, R86, R175, 1 ;  /* 0x3f80000056b57423 */ /* 0x000fe200000100af */
[----:B------:R-:W-:Y:S01]  /*30d0*/  FMUL.FTZ R70, R153, R70 ;  /* 0x0000004699467220 */ /* 0x000fe20000410000 */
[----:B------:R-:W-:Y:S01]  /*30e0*/  FMUL.FTZ R175, R69, R144 ;  /* 0x0000009045af7220 */ /* 0x000fe20000410000 */
[----:B------:R-:W-:Y:S01]  /*30f0*/  FFMA.FTZ R2, R81, R2, 1 ;  /* 0x3f80000051027423 */ /* 0x000fe20000010002 */
[----:B------:R-:W-:Y:S01]  /*3100*/  FMUL.FTZ R169, R134, R169 ;  /* 0x000000a986a97220 */ /* 0x000fe20000410000 */
[----:B---3--:R-:W-:Y:S01]  /*3110*/  FMUL.FTZ R156, R67, R146 ;  /* 0x00000092439c7220 */ /* 0x008fe20000410000 */
[----:B------:R-:W-:Y:S01]  /*3120*/  FFMA.FTZ R177, R83, R68, 1 ;  /* 0x3f80000053b17423 */ /* 0x000fe20000010044 */
[----:B------:R-:W-:Y:S01]  /*3130*/  FMUL.FTZ R179, R70, R179 ;  /* 0x000000b346b37220 */ /* 0x000fe20000410000 */
[----:B------:R-:W-:Y:S01]  /*3140*/  FMUL.FTZ R68, R140, R175 ;  /* 0x000000af8c447220 */ /* 0x000fe20000410000 */
[----:B------:R-:W-:Y:S01]  /*3150*/  F2FP.F16.F32.PACK_AB R70, R167, R150 ;  /* 0x00000096a746723e */ /* 0x000fe200000000ff */
[----:B------:R-:W-:Y:S01]  /*3160*/  BAR.SYNC.DEFER_BLOCKING 0x0 ;  /* 0x0000000000007b1d */ /* 0x000fe20000010000 */
[----:B------:R-:W-:Y:S01]  /*3170*/  FMUL.FTZ R175, R169, R2 ;  /* 0x00000002a9af7220 */ /* 0x000fe20000410000 */
[----:B------:R-:W-:-:S02]  /*3180*/  HADD2.F32 R167, -RZ, R9.H0_H0 ;  /* 0x20000009ffa77230 */ /* 0x000fc40000004100 */
[----:B------:R-:W-:Y:S01]  /*3190*/  FMUL.FTZ R156, R155, R156 ;  /* 0x0000009c9b9c7220 */ /* 0x000fe20000410000 */
[----:B------:R-:W-:Y:S02]  /*31a0*/  HADD2.F32 R150, -RZ, R8.H0_H0 ;  /* 0x20000008ff967230 */ /* 0x000fe40000004100 */
[----:B------:R-:W-:Y:S02]  /*31b0*/  HADD2.F32 R169, -RZ, R0.H0_H0 ;  /* 0x20000000ffa97230 */ /* 0x000fe40000004100 */
[----:B------:R-:W-:Y:S02]  /*31c0*/  HADD2.F32 R8, -RZ, R6.H0_H0 ;  /* 0x20000006ff087230 */ /* 0x000fe40000004100 */
[----:B------:R-:W-:Y:S02]  /*31d0*/  HADD2.F32 R9, -RZ, R7.H0_H0 ;  /* 0x20000007ff097230 */ /* 0x000fe40000004100 */
[----:B--2---:R-:W-:Y:S02]  /*31e0*/  HADD2.F32 R148, -RZ, R148.H0_H0 ;  /* 0x20000094ff947230 */ /* 0x004fe40000004100 */
[----:B------:R-:W-:Y:S01]  /*31f0*/  FMUL.FTZ R68, R68, R177 ;  /* 0x000000b144447220 */ /* 0x000fe20000410000 */
[----:B------:R-:W-:Y:S01]  /*3200*/  FMUL.FTZ R156, R156, R181 ;  /* 0x000000b59c9c7220 */ /* 0x000fe20000410000 */
[----:B------:R-:W-:Y:S01]  /*3210*/  FADD.FTZ R177, -R157, 1 ;  /* 0x3f8000009db17421 */ /* 0x000fe20000010100 */
[----:B-1----:R-:W-:Y:S01]  /*3220*/  FADD.FTZ R181, -R163, 1 ;  /* 0x3f800000a3b57421 */ /* 0x002fe20000010100 */
[----:B0-----:R-:W-:Y:S01]  /*3230*/  FADD.FTZ R7, -R165, 1 ;  /* 0x3f800000a5077421 */ /* 0x001fe20000010100 */
        /* <DEDUP_REMOVED lines=14> */
[----:B------:R-:W-:Y:S02]  /*3320*/  PRMT R6, R3, 0x7632, R6 ;  /* 0x0000763203067816 */ /* 0x000fe40000000006 */
[----:B------:R-:W-:Y:S02]  /*3330*/  ISETP.NE.AND P1, PT, R23, RZ, PT ;  /* 0x000000ff1700720c */ /* 0x000fe40003f25270 */
[----:B------:R-:W-:Y:S02]  /*3340*/  F2FP.F16.F32.PACK_AB R154, R171, R154 ;  /* 0x0000009aab9a723e */ /* 0x000fe400000000ff */
[----:B------:R-:W-:Y:S02]  /*3350*/  F2FP.F16.F32.PACK_AB R82, R173, R82 ;  /* 0x00000052ad52723e */ /* 0x000fe400000000ff */
[----:B------:R-:W-:Y:S02]  /*3360*/  F2FP.F16.F32.PACK_AB R78, R175, R78 ;  /* 0x0000004eaf4e723e */ /* 0x000fe400000000ff */
[----:B------:R-:W-:-:S02]  /*3370*/  F2FP.F16.F32.PACK_AB R68, R179, R68 ;  /* 0x00000044b344723e */ /* 0x000fc400000000ff */
[----:B------:R-:W-:Y:S02]  /*3380*/  F2FP.F16.F32.PACK_AB R156, R177, R156 ;  /* 0x0000009cb19c723e */ /* 0x000fe400000000ff */
[----:B------:R-:W-:Y:S01]  /*3390*/  F2FP.F16.F32.PACK_AB R2, R7, R2 ;  /* 0x000000020702723e */ /* 0x000fe200000000ff */
[----:B------:R0:W-:Y:S01]  /*33a0*/  STS.U16 [R66], R70 ;  /* 0x0000004642007388 */ /* 0x0001e20000000400 */
[----:B------:R-:W-:Y:S02]  /*33b0*/  PRMT R152, R154, 0x7632, R152 ;  /* 0x000076329a987816 */ /* 0x000fe40000000098 */
[----:B------:R-:W-:Y:S01]  /*33c0*/  PRMT R7, R2, 0x7632, R7 ;  /* 0x0000763202077816 */ /* 0x000fe20000000007 */
[----:B------:R1:W-:Y:S04]  /*33d0*/  STS.U16 [R66+0x2], R0 ;  /* 0x0000020042007388 */ /* 0x0003e80000000400 */
[----:B------:R2:W-:Y:S01]  /*33e0*/  STS.U16 [R66+0x4], R3 ;  /* 0x0000040342007388 */ /* 0x0005e20000000400 */
[----:B0-----:R-:W-:-:S03]  /*33f0*/  PRMT R70, R78, 0x7632, R70 ;  /* 0x000076324e467816 */ /* 0x001fc60000000046 */
[----:B------:R0:W-:Y:S01]  /*3400*/  STS.U16 [R66+0x6], R6 ;  /* 0x0000060642007388 */ /* 0x0001e20000000400 */
[----:B-1----:R-:W-:Y:S02]  /*3410*/  PRMT R0, R82, 0x7632, R0 ;  /* 0x0000763252007816 */ /* 0x002fe40000000000 */
[----:B--2---:R-:W-:Y:S02]  /*3420*/  PRMT R3, R68, 0x7632, R3 ;  /* 0x0000763244037816 */ /* 0x004fe40000000003 */
[----:B0-----:R-:W-:Y:S01]  /*3430*/  PRMT R6, R156, 0x7632, R6 ;  /* 0x000076329c067816 */ /* 0x001fe20000000006 */
        /* <DEDUP_REMOVED lines=14> */
[----:B0-----:R-:W1:Y:S03]  /*3520*/  LDC.64 R2, c[0x0][0x510] ;  /* 0x00014400ff027b82 */ /* 0x001e660000000a00 */
        /* <DEDUP_REMOVED lines=19> */
[----:B------:R-:W0:Y:S01]  /*3660*/  LDCU.64 UR10, c[0x0][0x558] ;  /* 0x0000ab00ff0a77ac */ /* 0x000e220008000a00 */
[----:B------:R-:W2:Y:S04]  /*3670*/  LDS R0, [UR20+0x420] ;  /* 0x00042014ff007984 */ /* 0x000ea80008000800 */
[----:B-1----:R-:W-:-:S04]  /*3680*/  IMAD.WIDE.U32 R6, R14, R2, UR8 ;  /* 0x000000080e067e25 */ /* 0x002fc8000f8e0002 */
[----:B------:R-:W-:Y:S01]  /*3690*/  IMAD R3, R14, R3, R7 ;  /* 0x000000030e037224 */ /* 0x000fe200078e0207 */
[----:B------:R-:W-:-:S04]  /*36a0*/  IADD3 R6, P0, PT, R32, R6, RZ ;  /* 0x0000000620067210 */ /* 0x000fc80007f1e0ff */
[----:B------:R-:W-:Y:S02]  /*36b0*/  IADD3.X R3, PT, PT, RZ, R3, RZ, P0, !PT ;  /* 0x00000003ff037210 */ /* 0x000fe400007fe4ff */
        /* <DEDUP_REMOVED lines=69> */
[----:B01----:R-:W-:Y:S06]  /*3b10*/  BRA.U !UP0, `(.L_x_6625) ;  /* 0x0000000508c87547 */ /* 0x003fec000b800000 */
        /* <DEDUP_REMOVED lines=32> */
[----:B------:R4:W-:Y:S01]  /*3d20*/  STS.U16 [R66+0xc], R77 ;  /* 0x00000c4d42007388 */ /* 0x0009e20000000400 */
[----:B-1----:R-:W-:Y:S01]  /*3d30*/  PRMT R3, R77, 0x7632, R3 ;  /* 0x000076324d037816 */ /* 0x002fe20000000003 */
[----:B0-----:R-:W-:Y:S01]  /*3d40*/  UIMAD.WIDE.U32 UR8, UR18, UR12, UR4 ;  /* 0x0000000c120872a5 */ /* 0x001fe2000f8e0004 */
[----:B------:R-:W-:Y:S01]  /*3d50*/  PRMT R8, R81, 0x7632, R8 ;  /* 0x0000763251087816 */ /* 0x000fe20000000008 */
[----:B------:R-:W-:Y:S01]  /*3d60*/  STS.U16 [R66], R71 ;  /* 0x0000004742007388 */ /* 0x000fe20000000400 */
[----:B--2---:R-:W-:Y:S01]  /*3d70*/  PRMT R6, R2, 0x7632, R6 ;  /* 0x0000763202067816 */ /* 0x004fe20000000006 */
[----:B------:R-:W-:Y:S01]  /*3d80*/  UIMAD UR7, UR18, UR13, UR9 ;  /* 0x0000000d120772a4 */ /* 0x000fe2000f8e0209 */
[----:B---3--:R-:W-:Y:S01]  /*3d90*/  PRMT R75, R146, 0x7632, R75 ;  /* 0x00007632924b7816 */ /* 0x008fe2000000004b */
[----:B------:R-:W-:Y:S01]  /*3da0*/  STS.U16 [R66+0x4], R102 ;  /* 0x0000046642007388 */ /* 0x000fe20000000400 */
[----:B------:R-:W-:-:S02]  /*3db0*/  PRMT R79, R9, 0x7632, R79 ;  /* 0x00007632094f7816 */ /* 0x000fc4000000004f */
[----:B----4-:R-:W-:Y:S01]  /*3dc0*/  PRMT R77, R9, 0x7610, R77 ;  /* 0x00007610094d7816 */ /* 0x010fe2000000004d */
[----:B------:R-:W-:Y:S04]  /*3dd0*/  STS.U16 [R66+0xa], R7 ;  /* 0x00000a0742007388 */ /* 0x000fe80000000400 */
[----:B------:R0:W-:Y:S04]  /*3de0*/  STS.U16 [R66+0xe], R3 ;  /* 0x00000e0342007388 */ /* 0x0001e80000000400 */
[----:B------:R-:W-:Y:S04]  /*3df0*/  STS.U16 [R66+0x10], R81 ;  /* 0x0000105142007388 */ /* 0x000fe80000000400 */
[----:B------:R-:W-:Y:S01]  /*3e00*/  STS.U16 [R66+0x12], R8 ;  /* 0x0000120842007388 */ /* 0x000fe20000000400 */
[----:B0-----:R-:W-:-:S03]  /*3e10*/  MOV R3, UR9 ;  /* 0x0000000900037c02 */ /* 0x001fc60008000f00 */
[----:B------:R0:W-:Y:S01]  /*3e20*/  STS.U16 [R66+0x14], R2 ;  /* 0x0000140242007388 */ /* 0x0001e20000000400 */
[----:B------:R-:W-:-:S03]  /*3e30*/  MOV R3, UR7 ;  /* 0x0000000700037c02 */ /* 0x000fc60008000f00 */
[----:B------:R-:W-:Y:S04]  /*3e40*/  STS.U16 [R66+0x16], R6 ;  /* 0x0000160642007388 */ /* 0x000fe80000000400 */
[----:B------:R-:W-:Y:S01]  /*3e50*/  STS.U16 [R66+0x18], R146 ;  /* 0x0000189242007388 */ /* 0x000fe20000000400 */
[----:B0-----:R-:W-:-:S03]  /*3e60*/  MOV R2, UR8 ;  /* 0x0000000800027c02 */ /* 0x001fc60008000f00 */
[----:B------:R-:W-:Y:S02]  /*3e70*/  STS.U16 [R66+0x1a], R75 ;  /* 0x00001a4b42007388 */ /* 0x000fe40000000400 */
[C---:B------:R-:W-:Y:S02]  /*3e80*/  IMAD.WIDE.U32 R2, R14.reuse, UR14, R2 ;  /* 0x0000000e0e027c25 */ /* 0x040fe4000f8e0002 */
[----:B------:R-:W-:Y:S02]  /*3e90*/  STS.U16 [R66+0x1c], R77 ;  /* 0x00001c4d42007388 */ /* 0x000fe40000000400 */
[----:B------:R-:W-:Y:S02]  /*3ea0*/  IMAD R8, R14, UR15, R3 ;  /* 0x0000000f0e087c24 */ /* 0x000fe4000f8e0203 */
[----:B------:R-:W-:Y:S01]  /*3eb0*/  STS.U16 [R66+0x1e], R79 ;  /* 0x00001e4f42007388 */ /* 0x000fe20000000400 */
[----:B------:R-:W-:-:S03]  /*3ec0*/  NOP ;  /* 0x0000000000007918 */ /* 0x000fc60000000000 */
[----:B------:R-:W-:Y:S01]  /*3ed0*/  LDS.U16 R7, [R50] ;  /* 0x0000000032077984 */ /* 0x000fe20000000400 */
[----:B------:R-:W-:-:S03]  /*3ee0*/  IADD3 R3, P0, PT, R32, R2, RZ ;  /* 0x0000000220037210 */ /* 0x000fc60007f1e0ff */
[----:B------:R-:W-:Y:S01]  /*3ef0*/  LDS.U16 R9, [R51+0x40] ;  /* 0x0000400033097984 */ /* 0x000fe20000000400 */
[----:B------:R-:W-:Y:S02]  /*3f00*/  IADD3.X R8, PT, PT, RZ, R8, RZ, P0, !PT ;  /* 0x00000008ff087210 */ /* 0x000fe400007fe4ff */
        /* <DEDUP_REMOVED lines=51> */
.L_x_6625:
        /* <DEDUP_REMOVED lines=80> */
[----:B------:R-:W-:Y:S01]  /*4740*/  MOV R69, RZ ;  /* 0x000000ff00457202 */ /* 0x000fe20000000f00 */
[-C--:B------:R-:W-:Y:S01]  /*4750*/  FMUL.FTZ R131, R0, R15.reuse ;  /* 0x0000000f00837220 */ /* 0x080fe20000410000 */
        /* <DEDUP_REMOVED lines=41> */
[----:B------:R-:W-:Y:S01]  /*49f0*/  IADD3 R163, PT, PT, R67, 0xee8, RZ ;  /* 0x00000ee843a37810 */ /* 0x000fe20007ffe0ff */
[----:B------:R-:W3:Y:S01]  /*4a00*/  LDC.64 R10, c[0x0][0x3a8] ;  /* 0x0000ea00ff0a7b82 */ /* 0x000ee20000000a00 */
[----:B0-----:R-:W-:Y:S01]  /*4a10*/  ISETP.LE.AND P0, PT, R2, UR6, PT ;  /* 0x0000000602007c0c */ /* 0x001fe2000bf03270 */
[----:B------:R-:W-:Y:S01]  /*4a20*/  UIADD3 UR9, UPT, UPT, -UR10, URZ, URZ ;  /* 0x000000ff0a097290 */ /* 0x000fe2000fffe1ff */
[----:B------:R-:W-:Y:S01]  /*4a30*/  MOV R112, RZ ;  /* 0x000000ff00707202 */ /* 0x000fe20000000f00 */
[----:B------:R-:W0:Y:S01]  /*4a40*/  LDCU UR11, c[0x0][0x394] ;  /* 0x00007280ff0b77ac */ /* 0x000e220008000800 */
[----:B------:R-:W-:-:S02]  /*4a50*/  MOV R165, R24 ;  /* 0x0000001800a57202 */ /* 0x000fc40000000f00 */
[----:B------:R-:W-:Y:S01]  /*4a60*/  MOV R164, R25 ;  /* 0x0000001900a47202 */ /* 0x000fe20000000f00 */
[----:B------:R-:W4:Y:S01]  /*4a70*/  LDC R211, c[0x0][0x394] ;  /* 0x0000e500ffd37b82 */ /* 0x000f220000000800 */
[----:B------:R-:W-:Y:S02]  /*4a80*/  MOV R167, R17 ;  /* 0x0000001100a77202 */ /* 0x000fe40000000f00 */
[----:B------:R-:W-:Y:S02]  /*4a90*/  MOV R166, R18 ;  /* 0x0000001200a67202 */ /* 0x000fe40000000f00 */
[----:B------:R-:W-:Y:S02]  /*4aa0*/  MOV R169, R19 ;  /* 0x0000001300a97202 */ /* 0x000fe40000000f00 */
[----:B------:R-:W-:Y:S02]  /*4ab0*/  ISETP.EQ.AND P0, PT, R23, RZ, !P0 ;  /* 0x000000ff1700720c */ /* 0x000fe40004702270 */
[----:B------:R-:W-:-:S02]  /*4ac0*/  MOV R168, R20 ;  /* 0x0000001400a87202 */ /* 0x000fc40000000f00 */
[----:B-1----:R-:W-:Y:S02]  /*4ad0*/  SHF.L.U64.HI R7, R6, 0x2, R7 ;  /* 0x0000000206077819 */ /* 0x002fe40000010207 */
[----:B--2---:R-:W-:Y:S02]  /*4ae0*/  SHF.L.U64.HI R9, R8, 0x2, R9 ;  /* 0x0000000208097819 */ /* 0x004fe40000010209 */
[----:B------:R-:W-:Y:S02]  /*4af0*/  MOV R170, UR7 ;  /* 0x0000000700aa7c02 */ /* 0x000fe40008000f00 */
[----:B---3--:R-:W-:Y:S02]  /*4b00*/  SHF.L.U64.HI R11, R10, 0x2, R11 ;  /* 0x000000020a0b7819 */ /* 0x008fe4000001020b */
[----:B0-----:R-:W-:-:S07]  /*4b10*/  MOV R171, UR8 ;  /* 0x0000000800ab7c02 */ /* 0x001fce0008000f00 */
.L_x_6632:
        /* <DEDUP_REMOVED lines=10> */
[C---:B------:R-:W-:Y:S01]  /*4bc0*/  ISETP.NE.AND P2, PT, R23.reuse, RZ, PT ;  /* 0x000000ff1700720c */ /* 0x040fe20003f45270 */
[----:B------:R-:W-:Y:S01]  /*4bd0*/  UMOV UR20, 0x400 ;  /* 0x0000040000147882 */ /* 0x000fe20000000000 */
[C---:B------:R-:W-:Y:S02]  /*4be0*/  ISETP.NE.AND P1, PT, R23.reuse, 0x1f, PT ;  /* 0x0000001f1700780c */ /* 0x040fe40003f25270 */
[----:B0-----:R-:W-:-:S04]  /*4bf0*/  IADD3 R3, PT, PT, R23, 0x200, RZ ;  /* 0x0000020017037810 */ /* 0x001fc80007ffe0ff */
[----:B------:R-:W-:Y:S01]  /*4c00*/  SEL R3, R170, R3, !P2 ;  /* 0x00000003aa037207 */ /* 0x000fe20005000000 */
[----:B-1----:R-:W-:-:S06]  /*4c10*/  ULEA UR20, UR7, UR20, 0x18 ;  /* 0x0000001407147291 */ /* 0x002fcc000f8ec0ff */
        /* <DEDUP_REMOVED lines=58> */
[----:B------:R-:W-:-:S04]  /*4fc0*/  USHF.L.U32 UR7, UR6, 0xa, URZ ;  /* 0x0000000a06077899 */ /* 0x000fc800080006ff */
[----:B------:R-:W-:-:S09]  /*4fd0*/  ULOP3.LUT UR7, UR7, 0x400, URZ, 0xc0, !UPT ;  /* 0x0000040007077892 */ /* 0x000fd2000f8ec0ff */
[----:B------:R2:W3:Y:S01]  /*4fe0*/  LDS R207, [R67+UR7+0x668] ;  /* 0x0006680743cf7984 */ /* 0x0004e20008000800 */
[----:B------:R-:W-:Y:S05]  /*4ff0*/  BRA `(.L_x_6629) ;  /* 0x0000000000047947 */ /* 0x000fea0003800000 */
.L_x_6628:
[----:B------:R0:W1:Y:S02]  /*5000*/  LDS R207, [R178+0xe6c] ;  /* 0x000e6c00b2cf7984 */ /* 0x0000640000000800 */
.L_x_6629:
[----:B------:R-:W-:Y:S05]  /*5010*/  BSYNC.RECONVERGENT B0 ;  /* 0x0000000000007941 */ /* 0x000fea0003800200 */
.L_x_6627:
[----:B------:R-:W-:Y:S01]  /*5020*/  UISETP.NE.AND UP0, UPT, UR6, 0x1, UPT ;  /* 0x000000010600788c */ /* 0x000fe2000bf05270 */
[----:B------:R-:W-:-:S05]  /*5030*/  MOV R205, RZ ;  /* 0x000000ff00cd7202 */ /* 0x000fca0000000f00 */
[----:B------:R-:W-:-:S04]  /*5040*/  PLOP3.LUT P1, PT, PT, PT, UP0, 0x80, 0x8 ;  /* 0x000000000008781c */ /* 0x000fc80003f2f008 */
[----:B------:R-:W-:-:S13]  /*5050*/  ISETP.NE.OR P1, PT, R23, RZ, !P1 ;  /* 0x000000ff1700720c */ /* 0x000fda0004f25670 */
[----:B------:R-:W-:-:S05]  /*5060*/  @!P1 IMAD.WIDE R2, R171, 0x8, R4 ;  /* 0x00000008ab029825 */ /* 0x000fca00078e0204 */
[----:B------:R5:W2:Y:S01]  /*5070*/  @!P1 LDG.E R205, desc[UR16][R2.64+0x4] ;  /* 0x0000041002cd9981 */ /* 0x000aa2000c1e1900 */
[C---:B-1-3--:R-:W-:Y:S01]  /*5080*/  FMUL.FTZ R13, R192.reuse, R207 ;  /* 0x000000cfc00d7220 */ /* 0x04afe20000410000 */
[----:B------:R-:W-:Y:S01]  /*5090*/  FFMA.FTZ R12, R192, R212, R175 ;  /* 0x000000d4c00c7223 */ /* 0x000fe200000100af */
[----:B------:R-:W-:Y:S01]  /*50a0*/  ISETP.NE.AND P1, PT, R176, 0x1f, PT ;  /* 0x0000001fb000780c */ /* 0x000fe20003f25270 */
[----:B------:R-:W-:Y:S01]  /*50b0*/  BSSY.RECONVERGENT B0, `(.L_x_6630) ;  /* 0x0000160000007945 */ /* 0x000fe20003800200 */
[C---:B------:R-:W-:Y:S01]  /*50c0*/  FMUL.FTZ R13, R190.reuse, R13 ;  /* 0x0000000dbe0d7220 */ /* 0x040fe20000410000 */
[----:B------:R-:W-:Y:S01]  /*50d0*/  FFMA.FTZ R12, R190, R12, R177 ;  /* 0x0000000cbe0c7223 */ /* 0x000fe200000100b1 */
[----:B------:R-:W-:Y:S02]  /*50e0*/  ISETP.GT.U32.AND P3, PT, R176, 0x1d, PT ;  /* 0x0000001db000780c */ /* 0x000fe40003f64070 */
[C---:B------:R-:W-:Y:S01]  /*50f0*/  FMUL.FTZ R13, R188.reuse, R13 ;  /* 0x0000000dbc0d7220 */ /* 0x040fe20000410000 */
[----:B------:R-:W-:Y:S01]  /*5100*/  FFMA.FTZ R12, R188, R12, R203 ;  /* 0x0000000cbc0c7223 */ /* 0x000fe200000100cb */
[-C--:B-----5:R-:W-:Y:S01]  /*5110*/  FFMA.FTZ R2, R133, R179.reuse, R162 ;  /* 0x000000b385027223 */ /* 0x0a0fe200000100a2 */
        /* <DEDUP_REMOVED lines=48> */
[----:B------:R-:W-:-:S02]  /*5420*/  FMUL.FTZ R3, R188, R3 ;  /* 0x00000003bc037220 */ /* 0x000fc40000410000 */
[----:B------:R-:W1:Y:S01]  /*5430*/  SHFL.DOWN PT, R214, R173, 0x1, 0x1f ;  /* 0x08201f00add67f89 */ /* 0x000e6200000e0000 */
[C---:B------:R-:W-:Y:S01]  /*5440*/  FFMA.FTZ R2, R190.reuse, R2, R159 ;  /* 0x00000002be027223 */ /* 0x040fe2000001009f */
[----:B------:R-:W-:Y:S01]  /*5450*/  MOV R174, R12 ;  /* 0x0000000c00ae7202 */ /* 0x000fe20000000f00 */
[----:B------:R-:W-:Y:S01]  /*5460*/  FMUL.FTZ R3, R190, R3 ;  /* 0x00000003be037220 */ /* 0x000fe20000410000 */
[----:B------:R-:W3:Y:S01]  /*5470*/  SHFL.DOWN PT, R209, R12, 0x1, 0x1f ;  /* 0x08201f000cd17f89 */ /* 0x000ee200000e0000 */
[----:B------:R-:W-:-:S05]  /*5480*/  FFMA.FTZ R13, R192, R2, R161 ;  /* 0x00000002c00d7223 */ /* 0x000fca00000100a1 */
[----:B------:R-:W5:Y:S01]  /*5490*/  SHFL.UP PT, R12, R13, 0x1, RZ ;  /* 0x042000000d0c7989 */ /* 0x000f6200000e00ff */
[----:B-1----:R-:W-:Y:S01]  /*54a0*/  @P1 FMUL.FTZ R2, R214, R173 ;  /* 0x000000add6021220 */ /* 0x002fe20000410000 */
[----:B---3--:R-:W-:-:S04]  /*54b0*/  @P1 FFMA.FTZ R174, R173, R209, R174 ;  /* 0x000000d1adae1223 */ /* 0x008fc800000100ae */
[----:B------:R-:W-:Y:S01]  /*54c0*/  @P1 MOV R173, R2 ;  /* 0x0000000200ad1202 */ /* 0x000fe20000000f00 */
[----:B------:R-:W-:Y:S01]  /*54d0*/  FMUL.FTZ R2, R192, R3 ;  /* 0x00000003c0027220 */ /* 0x000fe20000410000 */
[----:B------:R-:W-:Y:S01]  /*54e0*/  ISETP.GE.AND P1, PT, R49, 0x1, PT ;  /* 0x000000013100780c */ /* 0x000fe20003f26270 */
[----:B------:R-:W1:Y:S02]  /*54f0*/  SHFL.DOWN PT, R213, R174, 0x2, 0x1f ;  /* 0x08401f00aed57f89 */ /* 0x000e6400000e0000 */
[----:B-----5:R-:W-:Y:S02]  /*5500*/  FFMA.FTZ R12, R2, R12, R13 ;  /* 0x0000000c020c7223 */ /* 0x020fe4000001000d */
[----:B------:R-:W3:Y:S03]  /*5510*/  SHFL.DOWN PT, R214, R173, 0x2, 0x1f ;  /* 0x08401f00add67f89 */ /* 0x000ee600000e0000 */
[----:B------:R-:W-:Y:S01]  /*5520*/  FSEL R13, R13, R12, !P1 ;  /* 0x0000000c0d0d7208 */ /* 0x000fe20004800000 */
[----:B------:R-:W5:Y:S04]  /*5530*/  SHFL.UP PT, R3, R2, 0x1, RZ ;  /* 0x0420000002037989 */ /* 0x000f6800000e00ff */
[----:B------:R-:W4:Y:S01]  /*5540*/  SHFL.UP PT, R12, R13, 0x2, RZ ;  /* 0x044000000d0c7989 */ /* 0x000f2200000e00ff */
[C---:B-1----:R-:W-:Y:S01]  /*5550*/  @!P3 FFMA.FTZ R174, R173.reuse, R213, R174 ;  /* 0x000000d5adaeb223 */ /* 0x042fe200000100ae */
[----:B---3--:R-:W-:-:S04]  /*5560*/  @!P3 FMUL.FTZ R209, R173, R214 ;  /* 0x000000d6add1b220 */ /* 0x008fc80000410000 */
[----:B------:R-:W1:Y:S01]  /*5570*/  SHFL.DOWN PT, R213, R174, 0x4, 0x1f ;  /* 0x08801f00aed57f89 */ /* 0x000e6200000e0000 */
[----:B-----5:R-:W-:Y:S01]  /*5580*/  @P1 FMUL.FTZ R2, R2, R3 ;  /* 0x0000000302021220 */ /* 0x020fe20000410000 */
[----:B------:R-:W-:Y:S02]  /*5590*/  @!P3 MOV R173, R209 ;  /* 0x000000d100adb202 */ /* 0x000fe40000000f00 */
[----:B------:R-:W-:Y:S01]  /*55a0*/  ISETP.GT.U32.AND P3, PT, R176, 0x1b, PT ;  /* 0x0000001bb000780c */ /* 0x000fe20003f64070 */
[----:B----4-:R-:W-:Y:S01]  /*55b0*/  FFMA.FTZ R12, R2, R12, R13 ;  /* 0x0000000c020c7223 */ /* 0x010fe2000001000d */
[----:B------:R-:W3:Y:S01]  /*55c0*/  SHFL.UP PT, R3, R2, 0x2, RZ ;  /* 0x0440000002037989 */ /* 0x000ee200000e00ff */
[----:B------:R-:W-:-:S03]  /*55d0*/  ISETP.GE.AND P1, PT, R49, 0x2, PT ;  /* 0x000000023100780c */ /* 0x000fc60003f26270 */
[----:B------:R-:W4:Y:S01]  /*55e0*/  SHFL.DOWN PT, R214, R173, 0x4, 0x1f ;  /* 0x08801f00add67f89 */ /* 0x000f2200000e0000 */
[----:B------:R-:W-:-:S05]  /*55f0*/  FSEL R13, R13, R12, !P1 ;  /* 0x0000000c0d0d7208 */ /* 0x000fca0004800000 */
[----:B------:R-:W5:Y:S01]  /*5600*/  SHFL.UP PT, R12, R13, 0x4, RZ ;  /* 0x048000000d0c7989 */ /* 0x000f6200000e00ff */
[----:B-1----:R-:W-:-:S05]  /*5610*/  @!P3 FFMA.FTZ R174, R173, R213, R174 ;  /* 0x000000d5adaeb223 */ /* 0x002fca00000100ae */
[----:B------:R-:W1:Y:S01]  /*5620*/  SHFL.DOWN PT, R215, R174, 0x8, 0x1f ;  /* 0x09001f00aed77f89 */ /* 0x000e6200000e0000 */
[----:B---3--:R-:W-:Y:S01]  /*5630*/  @P1 FMUL.FTZ R2, R2, R3 ;  /* 0x0000000302021220 */ /* 0x008fe20000410000 */
[----:B------:R-:W-:Y:S01]  /*5640*/  ISETP.GE.AND P1, PT, R49, 0x4, PT ;  /* 0x000000043100780c */ /* 0x000fe20003f26270 */
[----:B----4-:R-:W-:-:S03]  /*5650*/  @!P3 FMUL.FTZ R209, R173, R214 ;  /* 0x000000d6add1b220 */ /* 0x010fc60000410000 */
[----:B------:R-:W3:Y:S02]  /*5660*/  SHFL.UP PT, R3, R2, 0x4, RZ ;  /* 0x0480000002037989 */ /* 0x000ee400000e00ff */
[----:B------:R-:W-:Y:S01]  /*5670*/  @!P3 MOV R173, R209 ;  /* 0x000000d100adb202 */ /* 0x000fe20000000f00 */
[----:B-----5:R-:W-:Y:S01]  /*5680*/  FFMA.FTZ R12, R2, R12, R13 ;  /* 0x0000000c020c7223 */ /* 0x020fe2000001000d */
[----:B------:R-:W-:-:S03]  /*5690*/  ISETP.GT.U32.AND P3, PT, R176, 0x17, PT ;  /* 0x00000017b000780c */ /* 0x000fc60003f64070 */
[----:B------:R-:W4:Y:S01]  /*56a0*/  SHFL.DOWN PT, R214, R173, 0x8, 0x1f ;  /* 0x09001f00add67f89 */ /* 0x000f2200000e0000 */
[----:B------:R-:W-:Y:S01]  /*56b0*/  FSEL R209, R13, R12, !P1 ;  /* 0x0000000c0dd17208 */ /* 0x000fe20004800000 */
[----:B------:R-:W-:Y:S01]  /*56c0*/  HFMA2 R12, -RZ, RZ, 1.875, 0 ;  /* 0x3f800000ff0c7431 */ /* 0x000fe200000001ff */
[----:B------:R-:W-:-:S03]  /*56d0*/  MOV R13, RZ ;  /* 0x000000ff000d7202 */ /* 0x000fc60000000f00 */
[----:B------:R-:W5:Y:S04]  /*56e0*/  SHFL.UP PT, R213, R209, 0x8, RZ ;  /* 0x05000000d1d57989 */ /* 0x000f6800000e00ff */
[----:B------:R-:W-:Y:S01]  /*56f0*/  @P0 LDS.64 R12, [R163] ;  /* 0x00000000a30c0984 */ /* 0x000fe20000000a00 */
[----:B-1----:R-:W-:Y:S01]  /*5700*/  @!P3 FFMA.FTZ R174, R173, R215, R174 ;  /* 0x000000d7adaeb223 */ /* 0x002fe200000100ae */
[----:B---3--:R-:W-:-:S04]  /*5710*/  @P1 FMUL.FTZ R2, R2, R3 ;  /* 0x0000000302021220 */ /* 0x008fc80000410000 */
[----:B------:R-:W-:Y:S01]  /*5720*/  SHFL.DOWN PT, R215, R174, 0x10, 0x1f ;  /* 0x0a001f00aed77f89 */ /* 0x000fe200000e0000 */
[----:B------:R-:W-:-:S03]  /*5730*/  ISETP.GE.AND P1, PT, R49, 0x8, PT ;  /* 0x000000083100780c */ /* 0x000fc60003f26270 */
[----:B------:R-:W1:Y:S01]  /*5740*/  SHFL.UP PT, R3, R2, 0x8, RZ ;  /* 0x0500000002037989 */ /* 0x000e6200000e00ff */
[----:B----4-:R-:W-:-:S05]  /*5750*/  @!P3 FMUL.FTZ R214, R173, R214 ;  /* 0x000000d6add6b220 */ /* 0x010fca0000410000 */
[----:B------:R-:W-:Y:S01]  /*5760*/  @!P3 MOV R173, R214 ;  /* 0x000000d600adb202 */ /* 0x000fe20000000f00 */
[----:B-----5:R-:W-:Y:S01]  /*5770*/  FFMA.FTZ R214, R2, R213, R209 ;  /* 0x000000d502d67223 */ /* 0x020fe200000100d1 */
[----:B------:R-:W-:-:S03]  /*5780*/  ISETP.GT.U32.AND P3, PT, R176, 0xf, PT ;  /* 0x0000000fb000780c */ /* 0x000fc60003f64070 */
[----:B------:R-:W3:Y:S01]  /*5790*/  SHFL.DOWN PT, R216, R173, 0x10, 0x1f ;  /* 0x0a001f00add87f89 */ /* 0x000ee200000e0000 */
[----:B------:R-:W-:-:S05]  /*57a0*/  FSEL R209, R209, R214, !P1 ;  /* 0x000000d6d1d17208 */ /* 0x000fca0004800000 */
[----:B------:R-:W4:Y:S01]  /*57b0*/  SHFL.UP PT, R213, R209, 0x10, RZ ;  /* 0x06000000d1d57989 */ /* 0x000f2200000e00ff */
[----:B-1----:R-:W-:-:S03]  /*57c0*/  @P1 FMUL.FTZ R2, R2, R3 ;  /* 0x0000000302021220 */ /* 0x002fc60000410000 */
[----:B------:R-:W-:Y:S01]  /*57d0*/  @!P3 FFMA.FTZ R174, R173, R215, R174 ;  /* 0x000000d7adaeb223 */ /* 0x000fe200000100ae */
[----:B------:R-:W-:Y:S01]  /*57e0*/  ISETP.GE.AND P1, PT, R49, 0x10, PT ;  /* 0x000000103100780c */ /* 0x000fe20003f26270 */
[----:B------:R-:W1:Y:S04]  /*57f0*/  SHFL.UP PT, R3, R2, 0x10, RZ ;  /* 0x0600000002037989 */ /* 0x000e6800000e00ff */
[----:B------:R-:W-:Y:S01]  /*5800*/  SHFL.IDX PT, R217, R13, RZ, 0x1f ;  /* 0x00001fff0dd97589 */ /* 0x000fe200000e0000 */
[----:B---3--:R-:W-:-:S03]  /*5810*/  @!P3 FMUL.FTZ R214, R173, R216 ;  /* 0x000000d8add6b220 */ /* 0x008fc60000410000 */
[----:B------:R-:W-:Y:S02]  /*5820*/  SHFL.DOWN PT, R216, R174, 0x1, 0x1f ;  /* 0x08201f00aed87f89 */ /* 0x000fe400000e0000 */
[----:B------:R-:W-:Y:S01]  /*5830*/  @!P3 MOV R173, R214 ;  /* 0x000000d600adb202 */ /* 0x000fe20000000f00 */
[C---:B----4-:R-:W-:Y:S01]  /*5840*/  FFMA.FTZ R214, R2.reuse, R213, R209 ;  /* 0x000000d502d67223 */ /* 0x050fe200000100d1 */
[----:B------:R-:W-:Y:S01]  /*5850*/  ISETP.NE.AND P3, PT, R23, 0x1f, PT ;  /* 0x0000001f1700780c */ /* 0x000fe20003f65270 */
[----:B------:R-:W-:Y:S03]  /*5860*/  SHFL.IDX PT, R174, R174, RZ, 0x1f ;  /* 0x00001fffaeae7589 */ /* 0x000fe600000e0000 */
[----:B------:R-:W-:Y:S01]  /*5870*/  FSEL R214, R209, R214, !P1 ;  /* 0x000000d6d1d67208 */ /* 0x000fe20004800000 */
[----:B------:R-:W3:Y:S01]  /*5880*/  SHFL.DOWN PT, R215, R173, 0x1, 0x1f ;  /* 0x08201f00add77f89 */ /* 0x000ee200000e0000 */
[----:B-1----:R-:W-:-:S03]  /*5890*/  @P1 FMUL.FTZ R2, R2, R3 ;  /* 0x0000000302021220 */ /* 0x002fc60000410000 */
[----:B------:R-:W-:Y:S01]  /*58a0*/  SHFL.UP PT, R209, R214, 0x1, RZ ;  /* 0x04200000d6d17989 */ /* 0x000fe200000e00ff */
[----:B------:R-:W-:-:S03]  /*58b0*/  ISETP.GT.AND P1, PT, R49, 0x1d, PT ;  /* 0x0000001d3100780c */ /* 0x000fc60003f24270 */
[----:B------:R-:W1:Y:S04]  /*58c0*/  SHFL.IDX PT, R173, R173, RZ, 0x1f ;  /* 0x00001fffadad7589 */ /* 0x000e6800000e0000 */
[----:B------:R-:W-:Y:S01]  /*58d0*/  SHFL.UP PT, R2, R2, 0x1, RZ ;  /* 0x0420000002027989 */ /* 0x000fe200000e00ff */
[----:B---3--:R-:W-:Y:S01]  /*58e0*/  @P3 FFMA.FTZ R217, R215, R217, R216 ;  /* 0x000000d9d7d93223 */ /* 0x008fe200000100d8 */
[----:B------:R-:W-:-:S03]  /*58f0*/  ISETP.GT.AND P3, PT, R49, 0x1b, PT ;  /* 0x0000001b3100780c */ /* 0x000fc60003f64270 */
[----:B------:R-:W-:-:S04]  /*5900*/  FFMA.FTZ R3, R217, R207, R212 ;  /* 0x000000cfd9037223 */ /* 0x000fc800000100d4 */
[-C--:B------:R-:W-:Y:S01]  /*5910*/  FFMA.FTZ R175, R192, R3.reuse, R175 ;  /* 0x00000003c0af7223 */ /* 0x080fe200000100af */
[----:B------:R-:W-:Y:S01]  /*5920*/  FMUL.FTZ R230, R160, R3 ;  /* 0x00000003a0e67220 */ /* 0x000fe20000410000 */
[C---:B-1----:R-:W-:Y:S01]  /*5930*/  FFMA.FTZ R13, R173.reuse, R13, R174 ;  /* 0x0000000dad0d7223 */ /* 0x042fe200000100ae */
[----:B------:R-:W-:Y:S01]  /*5940*/  FMUL.FTZ R12, R173, R12 ;  /* 0x0000000cad0c7220 */ /* 0x000fe20000410000 */
[----:B------:R-:W-:Y:S01]  /*5950*/  FFMA.FTZ R177, R190, R175, R177 ;  /* 0x000000afbeb17223 */ /* 0x000fe200000100b1 */
[----:B------:R-:W-:-:S03]  /*5960*/  FADD.FTZ R129, R230, R129 ;  /* 0x00000081e6817221 */ /* 0x000fc60000010000 */
[----:B------:R-:W-:-:S04]  /*5970*/  FFMA.FTZ R203, R188, R177, R203 ;  /* 0x000000b1bccb7223 */ /* 0x000fc800000100cb */
[-C--:B------:R-:W-:Y:S01]  /*5980*/  FFMA.FTZ R201, R186, R203.reuse, R201 ;  /* 0x000000cbbac97223 */ /* 0x080fe200000100c9 */
[----:B------:R-:W-:-:S03]  /*5990*/  FMUL.FTZ R224, R154, R203 ;  /* 0x000000cb9ae07220 */ /* 0x000fc60000410000 */
[----:B------:R-:W-:Y:S01]  /*59a0*/  FFMA.FTZ R199, R200, R201, R199 ;  /* 0x000000c9c8c77223 */ /* 0x000fe200000100c7 */
[----:B------:R-:W-:-:S03]  /*59b0*/  FADD.FTZ R126, R224, R126 ;  /* 0x0000007ee07e7221 */ /* 0x000fc60000010000 */
[----:B------:R-:W-:-:S04]  /*59c0*/  FFMA.FTZ R197, R204, R199, R197 ;  /* 0x000000c7ccc57223 */ /* 0x000fc800000100c5 */
[-C--:B------:R-:W-:Y:S01]  /*59d0*/  FFMA.FTZ R195, R194, R197.reuse, R195 ;  /* 0x000000c5c2c37223 */ /* 0x080fe200000100c3 */
[----:B------:R-:W-:Y:S01]  /*59e0*/  FMUL.FTZ R218, R148, R197 ;  /* 0x000000c594da7220 */ /* 0x000fe20000410000 */
[----:B--2---:R-:W1:Y:S02]  /*59f0*/  SHFL.IDX PT, R213, R205, RZ, 0x1f ;  /* 0x00001fffcdd57589 */ /* 0x004e6400000e0000 */
[-C--:B------:R-:W-:Y:S01]  /*5a00*/  FFMA.FTZ R193, R196, R195.reuse, R193 ;  /* 0x000000c3c4c17223 */ /* 0x080fe200000100c1 */
[----:B------:R-:W-:Y:S01]  /*5a10*/  FMUL.FTZ R219, R146, R195 ;  /* 0x000000c392db7220 */ /* 0x000fe20000410000 */
[----:B------:R-:W-:Y:S02]  /*5a20*/  FADD.FTZ R123, R218, R123 ;  /* 0x0000007bda7b7221 */ /* 0x000fe40000010000 */
[-C--:B------:R-:W-:Y:S01]  /*5a30*/  FFMA.FTZ R191, R198, R193.reuse, R191 ;  /* 0x000000c1c6bf7223 */ /* 0x080fe200000100bf */
[----:B------:R-:W-:Y:S01]  /*5a40*/  FMUL.FTZ R173, R172, R193 ;  /* 0x000000c1acad7220 */ /* 0x000fe20000410000 */
        /* <DEDUP_REMOVED lines=11> */
[----:B------:R-:W-:Y:S02]  /*5b00*/  FFMA.FTZ R185, R184, R187, R185 ;  /* 0x000000bbb8b97223 */ /* 0x000fe400000100b9 */
        /* <DEDUP_REMOVED lines=10> */
[----:B------:R-:W-:-:S02]  /*5bb0*/  FFMA.FTZ R179, R179, R181, R210 ;  /* 0x000000b5b3b37223 */ /* 0x000fc400000100d2 */
[-C--:B------:R-:W-:Y:S01]  /*5bc0*/  FFMA.FTZ R206, R202, R209.reuse, R143 ;  /* 0x000000d1cace7223 */ /* 0x080fe2000001008f */
[----:B------:R-:W-:Y:S01]  /*5bd0*/  FFMA.FTZ R205, R76, R209, R205 ;  /* 0x000000d14ccd7223 */ /* 0x000fe200000100cd */
[----:B------:R-:W-:Y:S01]  /*5be0*/  FMUL.FTZ R2, R130, R179 ;  /* 0x000000b382027220 */ /* 0x000fe20000410000 */
[----:B------:R-:W-:Y:S01]  /*5bf0*/  FADD.FTZ R202, -R141, R209 ;  /* 0x000000d18dca7221 */ /* 0x000fe20000010100 */
[-C--:B------:R-:W-:Y:S01]  /*5c00*/  FFMA.FTZ R198, R198, R206.reuse, R145 ;  /* 0x000000cec6c67223 */ /* 0x080fe20000010091 */
[----:B------:R-:W-:Y:S01]  /*5c10*/  FFMA.FTZ R205, R78, R206, R205 ;  /* 0x000000ce4ecd7223 */ /* 0x000fe200000100cd */
[----:B------:R-:W-:Y:S01]  /*5c20*/  FFMA.FTZ R184, R2, R189, RZ ;  /* 0x000000bd02b87223 */ /* 0x000fe200000100ff */
        /* <DEDUP_REMOVED lines=8> */
[----:B------:R-:W-:Y:S01]  /*5cb0*/  FADD.FTZ R216, -R147, R216 ;  /* 0x000000d893d87221 */ /* 0x000fe20000010100 */
[-C--:B------:R-:W-:Y:S01]  /*5cc0*/  FFMA.FTZ R222, R204, R220.reuse, R151 ;  /* 0x000000dcccde7223 */ /* 0x080fe20000010097 */
[----:B------:R-:W-:Y:S01]  /*5cd0*/  FFMA.FTZ R205, R84, R220, R205 ;  /* 0x000000dc54cd7223 */ /* 0x000fe200000100cd */
[----:B------:R-:W-:Y:S01]  /*5ce0*/  FMUL.FTZ R204, R140, R208 ;  /* 0x000000d08ccc7220 */ /* 0x000fe20000410000 */
        /* <DEDUP_REMOVED lines=8> */
[----:B------:R-:W-:Y:S01]  /*5d70*/  FMUL.FTZ R186, R136, R185 ;  /* 0x000000b988ba7220 */ /* 0x000fe20000410000 */
        /* <DEDUP_REMOVED lines=12> */
[----:B------:R-:W-:Y:S01]  /*5e40*/  FMUL.FTZ R215, R142, R191 ;  /* 0x000000bf8ed77220 */ /* 0x000fe20000410000 */
[----:B------:R-:W-:Y:S01]  /*5e50*/  FFMA.FTZ R184, R90, R232, R217 ;  /* 0x000000e85ab87223 */ /* 0x000fe200000100d9 */
[----:B------:R-:W-:Y:S01]  /*5e60*/  FMUL.FTZ R217, R144, R193 ;  /* 0x000000c190d97220 */ /* 0x000fe20000410000 */
[----:B------:R-:W-:Y:S01]  /*5e70*/  FFMA.FTZ R209, R213, R196, R188 ;  /* 0x000000c4d5d17223 */ /* 0x000fe200000100bc */
[----:B------:R-:W-:Y:S01]  /*5e80*/  FADD.FTZ R200, -R153, R200 ;  /* 0x000000c899c87221 */ /* 0x000fe20000010100 */
[----:B------:R-:W-:Y:S01]  /*5e90*/  FADD.FTZ R198, -R155, R226 ;  /* 0x000000e29bc67221 */ /* 0x000fe20000010100 */
[----:B------:R-:W-:Y:S01]  /*5ea0*/  FMUL.FTZ R226, R156, R177 ;  /* 0x000000b19ce27220 */ /* 0x000fe20000410000 */
[----:B------:R-:W-:Y:S01]  /*5eb0*/  FFMA.FTZ R188, R204, R202, R209 ;  /* 0x000000caccbc7223 */ /* 0x000fe200000100d1 */
[----:B------:R-:W-:Y:S01]  /*5ec0*/  FADD.FTZ R192, -R157, R228 ;  /* 0x000000e49dc07221 */ /* 0x000fe20000010100 */
[----:B------:R-:W-:Y:S01]  /*5ed0*/  FMUL.FTZ R228, R158, R175 ;  /* 0x000000af9ee47220 */ /* 0x000fe20000410000 */
[----:B------:R-:W-:Y:S01]  /*5ee0*/  FADD.FTZ R190, -R159, R190 ;  /* 0x000000be9fbe7221 */ /* 0x000fe20000010100 */
[----:B------:R-:W-:Y:S01]  /*5ef0*/  FFMA.FTZ R188, R215, R210, R188 ;  /* 0x000000d2d7bc7223 */ /* 0x000fe200000100bc */
[----:B------:R-:W1:Y:S01]  /*5f00*/  SHFL.DOWN PT, R221, R184, 0x1, 0x1f ;  /* 0x08201f00b8dd7f89 */ /* 0x000e6200000e0000 */
[C---:B------:R-:W-:Y:S01]  /*5f10*/  FADD.FTZ R121, R217.reuse, R121 ;  /* 0x00000079d9797221 */ /* 0x040fe20000010000 */
[----:B------:R-:W-:Y:S01]  /*5f20*/  FMUL.FTZ R174, R172, R179 ;  /* 0x000000b3acae7220 */ /* 0x000fe20000410000 */
[----:B------:R-:W-:Y:S01]  /*5f30*/  FFMA.FTZ R188, R217, R214, R188 ;  /* 0x000000d6d9bc7223 */ /* 0x000fe200000100bc */
[----:B------:R-:W-:Y:S01]  /*5f40*/  FMUL.FTZ R214, R214, R173 ;  /* 0x000000add6d67220 */ /* 0x000fe20000410000 */
[C---:B------:R-:W-:Y:S01]  /*5f50*/  FMUL.FTZ R173, R172.reuse, R197 ;  /* 0x000000c5acad7220 */ /* 0x040fe20000410000 */
[----:B------:R-:W-:Y:S01]  /*5f60*/  FMUL.FTZ R217, R172, R195 ;  /* 0x000000c3acd97220 */ /* 0x000fe20000410000 */
[----:B------:R-:W-:Y:S01]  /*5f70*/  FFMA.FTZ R209, R219, R216, R188 ;  /* 0x000000d8dbd17223 */ /* 0x000fe200000100bc */
[----:B------:R-:W-:Y:S01]  /*5f80*/  FADD.FTZ R188, -R161, R232 ;  /* 0x000000e8a1bc7221 */ /* 0x000fe20000010100 */
[----:B------:R-:W-:Y:S01]  /*5f90*/  FMUL.FTZ R174, R189, R174 ;  /* 0x000000aebdae7220 */ /* 0x000fe20000410000 */
[----:B------:R-:W-:Y:S01]  /*5fa0*/  FMUL.FTZ R216, R216, R217 ;  /* 0x000000d9d8d87220 */ /* 0x000fe20000410000 */
[----:B------:R-:W-:Y:S01]  /*5fb0*/  FFMA.FTZ R209, R218, R212, R209 ;  /* 0x000000d4dad17223 */ /* 0x000fe200000100d1 */
[----:B------:R-:W-:Y:S01]  /*5fc0*/  FMUL.FTZ R212, R212, R173 ;  /* 0x000000add4d47220 */ /* 0x000fe20000410000 */
[----:B------:R-:W-:Y:S01]  /*5fd0*/  FMUL.FTZ R173, R172, R199 ;  /* 0x000000c7acad7220 */ /* 0x000fe20000410000 */
[----:B------:R-:W-:Y:S01]  /*5fe0*/  FFMA.FTZ R193, R99, R193, R214 ;  /* 0x000000c163c17223 */ /* 0x000fe200000100d6 */
[----:B------:R-:W-:Y:S01]  /*5ff0*/  FFMA.FTZ R209, R220, R206, R209 ;  /* 0x000000cedcd17223 */ /* 0x000fe200000100d1 */
[----:B------:R-:W-:Y:S01]  /*6000*/  FFMA.FTZ R216, R101, R195, R216 ;  /* 0x000000c365d87223 */ /* 0x000fe200000100d8 */
[----:B------:R-:W-:Y:S01]  /*6010*/  FMUL.FTZ R206, R206, R173 ;  /* 0x000000adcece7220 */ /* 0x000fe20000410000 */
[----:B------:R-:W-:Y:S01]  /*6020*/  FFMA.FTZ R197, R103, R197, R212 ;  /* 0x000000c567c57223 */ /* 0x000fe200000100d4 */
[----:B------:R-:W-:Y:S01]  /*6030*/  FFMA.FTZ R209, R222, R200, R209 ;  /* 0x000000c8ded17223 */ /* 0x000fe200000100d1 */
[----:B------:R-:W-:Y:S01]  /*6040*/  FFMA.FTZ R174, R85, R179, R174 ;  /* 0x000000b355ae7223 */ /* 0x000fe200000100ae */
[----:B------:R-:W-:Y:S01]  /*6050*/  FFMA.FTZ R206, R105, R199, R206 ;  /* 0x000000c769ce7223 */ /* 0x000fe200000100ce */
[----:B------:R-:W-:Y:S01]  /*6060*/  FADD.FTZ R128, R228, R128 ;  /* 0x00000080e4807221 */ /* 0x000fe20000010000 */
[----:B------:R-:W-:Y:S01]  /*6070*/  FFMA.FTZ R209, R224, R198, R209 ;  /* 0x000000c6e0d17223 */ /* 0x000fe200000100d1 */
[----:B-1----:R-:W-:Y:S01]  /*6080*/  @!P2 FADD.FTZ R184, R184, R221 ;  /* 0x000000ddb8b8a221 */ /* 0x002fe20000010000 */
[----:B------:R-:W-:Y:S01]  /*6090*/  FADD.FTZ R127, R226, R127 ;  /* 0x0000007fe27f7221 */ /* 0x000fe20000010000 */
[----:B------:R-:W-:Y:S01]  /*60a0*/  FADD.FTZ R125, R222, R125 ;  /* 0x0000007dde7d7221 */ /* 0x000fe20000010000 */
[----:B------:R-:W-:Y:S01]  /*60b0*/  FFMA.FTZ R209, R226, R192, R209 ;  /* 0x000000c0e2d17223 */ /* 0x000fe200000100d1 */
[----:B------:R-:W-:Y:S01]  /*60c0*/  FADD.FTZ R124, R220, R124 ;  /* 0x0000007cdc7c7221 */ /* 0x000fe20000010000 */
[----:B------:R-:W1:Y:S01]  /*60d0*/  SHFL.DOWN PT, R221, R184, 0x2, 0x1f ;  /* 0x08401f00b8dd7f89 */ /* 0x000e6200000e0000 */
[----:B------:R-:W-:Y:S01]  /*60e0*/  FADD.FTZ R120, R215, R120 ;  /* 0x00000078d7787221 */ /* 0x000fe20000010000 */
        /* <DEDUP_REMOVED lines=14> */
[----:B-1----:R-:W-:-:S05]  /*61d0*/  @!P1 FADD.FTZ R184, R184, R221 ;  /* 0x000000ddb8b89221 */ /* 0x002fca0000010000 */
[----:B------:R-:W1:Y:S01]  /*61e0*/  SHFL.DOWN PT, R221, R184, 0x4, 0x1f ;  /* 0x08801f00b8dd7f89 */ /* 0x000e6200000e0000 */
[----:B--2---:R-:W-:Y:S01]  /*61f0*/  @!P2 FADD.FTZ R209, R209, R232 ;  /* 0x000000e8d1d1a221 */ /* 0x004fe20000010000 */
[----:B------:R-:W-:-:S04]  /*6200*/  ISETP.GT.AND P2, PT, R49, 0x17, PT ;  /* 0x000000173100780c */ /* 0x000fc80003f44270 */
[----:B------:R-:W2:Y:S01]  /*6210*/  SHFL.DOWN PT, R232, R209, 0x2, 0x1f ;  /* 0x08401f00d1e87f89 */ /* 0x000ea200000e0000 */
[----:B-1----:R-:W-:-:S05]  /*6220*/  @!P3 FADD.FTZ R184, R184, R221 ;  /* 0x000000ddb8b8b221 */ /* 0x002fca0000010000 */
[----:B------:R-:W1:Y:S01]  /*6230*/  SHFL.DOWN PT, R221, R184, 0x8, 0x1f ;  /* 0x09001f00b8dd7f89 */ /* 0x000e6200000e0000 */
[----:B--2---:R-:W-:Y:S01]  /*6240*/  @!P1 FADD.FTZ R209, R209, R232 ;  /* 0x000000e8d1d19221 */ /* 0x004fe20000010000 */
[----:B------:R-:W-:-:S04]  /*6250*/  ISETP.NE.AND P1, PT, R23, RZ, PT ;  /* 0x000000ff1700720c */ /* 0x000fc80003f25270 */
[----:B------:R-:W2:Y:S09]  /*6260*/  SHFL.DOWN PT, R232, R209, 0x4, 0x1f ;  /* 0x08801f00d1e87f89 */ /* 0x000eb200000e0000 */
[----:B------:R3:W-:Y:S01]  /*6270*/  @!P1 STS.64 [R163], R12 ;  /* 0x0000000ca3009388 */ /* 0x0007e20000000a00 */
[----:B-1----:R-:W-:Y:S01]  /*6280*/  @!P2 FADD.FTZ R184, R184, R221 ;  /* 0x000000ddb8b8a221 */ /* 0x002fe20000010000 */
[----:B---3--:R-:W-:Y:S01]  /*6290*/  FMUL.FTZ R13, R172, R191 ;  /* 0x000000bfac0d7220 */ /* 0x008fe20000410000 */
[----:B--2---:R-:W-:-:S03]  /*62a0*/  @!P3 FADD.FTZ R209, R209, R232 ;  /* 0x000000e8d1d1b221 */ /* 0x004fc60000010000 */
[----:B------:R-:W-:Y:S01]  /*62b0*/  FMUL.FTZ R210, R210, R13 ;  /* 0x0000000dd2d27220 */ /* 0x000fe20000410000 */
[CC--:B------:R-:W-:Y:S01]  /*62c0*/  FMUL.FTZ R13, R172.reuse, R208.reuse ;  /* 0x000000d0ac0d7220 */ /* 0x0c0fe20000410000 */
[----:B------:R-:W-:Y:S01]  /*62d0*/  ISETP.NE.AND P3, PT, R49, RZ, PT ;  /* 0x000000ff3100720c */ /* 0x000fe20003f65270 */
[----:B------:R-:W1:Y:S01]  /*62e0*/  SHFL.DOWN PT, R12, R209, 0x8, 0x1f ;  /* 0x09001f00d10c7f89 */ /* 0x000e6200000e0000 */
[----:B------:R-:W-:Y:S01]  /*62f0*/  FFMA.FTZ R210, R97, R191, R210 ;  /* 0x000000bf61d27223 */ /* 0x000fe200000100d2 */
[----:B------:R-:W-:Y:S01]  /*6300*/  FMUL.FTZ R191, R172, R201 ;  /* 0x000000c9acbf7220 */ /* 0x000fe20000410000 */
[----:B------:R-:W-:Y:S01]  /*6310*/  FMUL.FTZ R202, R202, R13 ;  /* 0x0000000dcaca7220 */ /* 0x000fe20000410000 */
[----:B------:R-:W-:Y:S01]  /*6320*/  FMUL.FTZ R13, R172, R187 ;  /* 0x000000bbac0d7220 */ /* 0x000fe20000410000 */
[----:B------:R-:W-:Y:S01]  /*6330*/  FADD.FTZ R75, R210, R75 ;  /* 0x0000004bd24b7221 */ /* 0x000fe20000010000 */
[----:B------:R-:W-:Y:S01]  /*6340*/  FMUL.FTZ R200, R200, R191 ;  /* 0x000000bfc8c87220 */ /* 0x000fe20000410000 */
[----:B------:R-:W-:Y:S01]  /*6350*/  FFMA.FTZ R173, R95, R208, R202 ;  /* 0x000000d05fad7223 */ /* 0x000fe200000100ca */
[----:B------:R-:W2:Y:S01]  /*6360*/  SHFL.DOWN PT, R191, R184, 0x10, 0x1f ;  /* 0x0a001f00b8bf7f89 */ /* 0x000ea200000e0000 */
[----:B------:R-:W-:Y:S01]  /*6370*/  FMUL.FTZ R196, R196, R13 ;  /* 0x0000000dc4c47220 */ /* 0x000fe20000410000 */
[C---:B------:R-:W-:Y:S01]  /*6380*/  FMUL.FTZ R13, R172.reuse, R185 ;  /* 0x000000b9ac0d7220 */ /* 0x040fe20000410000 */
[----:B------:R-:W-:Y:S01]  /*6390*/  FADD.FTZ R102, R173, R102 ;  /* 0x00000066ad667221 */ /* 0x000fe20000010000 */
        /* <DEDUP_REMOVED lines=12> */
[----:B-1----:R-:W-:Y:S01]  /*6460*/  @!P2 FADD.FTZ R209, R209, R12 ;  /* 0x0000000cd1d1a221 */ /* 0x002fe20000010000 */
[----:B------:R-:W-:Y:S01]  /*6470*/  FMUL.FTZ R180, R180, R13 ;  /* 0x0000000db4b47220 */ /* 0x000fe20000410000 */
[----:B------:R-:W-:Y:S01]  /*6480*/  FMUL.FTZ R190, R190, R173 ;  /* 0x000000adbebe7220 */ /* 0x000fe20000410000 */
[----:B------:R-:W-:Y:S01]  /*6490*/  FMUL.FTZ R173, R172, R3 ;  /* 0x00000003acad7220 */ /* 0x000fe20000410000 */
[----:B------:R-:W-:Y:S01]  /*64a0*/  FFMA.FTZ R198, R109, R203, R198 ;  /* 0x000000cb6dc67223 */ /* 0x000fe200000100c6 */
[----:B------:R-:W1:Y:S01]  /*64b0*/  SHFL.DOWN PT, R12, R209, 0x10, 0x1f ;  /* 0x0a001f00d10c7f89 */ /* 0x000e6200000e0000 */
[----:B------:R-:W-:Y:S01]  /*64c0*/  FFMA.FTZ R182, R89, R183, R182 ;  /* 0x000000b759b67223 */ /* 0x000fe200000100b6 */
[----:B------:R-:W-:Y:S01]  /*64d0*/  FMUL.FTZ R188, R188, R173 ;  /* 0x000000adbcbc7220 */ /* 0x000fe20000410000 */
[----:B--2---:R-:W-:Y:S01]  /*64e0*/  FADD.FTZ R13, R184, R191 ;  /* 0x000000bfb80d7221 */ /* 0x004fe20000010000 */
[----:B------:R-:W-:Y:S01]  /*64f0*/  ISETP.GT.AND P2, PT, R49, 0xf, PT ;  /* 0x0000000f3100780c */ /* 0x000fe20003f44270 */
        /* <DEDUP_REMOVED lines=8> */
[----:B------:R-:W-:Y:S01]  /*6580*/  FSEL R184, R184, R13, P2 ;  /* 0x0000000db8b87208 */ /* 0x000fe20001000000 */
[----:B------:R-:W-:Y:S01]  /*6590*/  FADD.FTZ R71, R182, R71 ;  /* 0x00000047b6477221 */ /* 0x000fe20000010000 */
[----:B------:R-:W-:Y:S01]  /*65a0*/  FADD.FTZ R110, R177, R110 ;  /* 0x0000006eb16e7221 */ /* 0x000fe20000010000 */
[----:B------:R-:W-:Y:S01]  /*65b0*/  FADD.FTZ R98, R181, R98 ;  /* 0x00000062b5627221 */ /* 0x000fe20000010000 */
[----:B------:R-:W-:Y:S01]  /*65c0*/  FADD.FTZ R83, R190, R83 ;  /* 0x00000053be537221 */ /* 0x000fe20000010000 */
        /* <DEDUP_REMOVED lines=14> */
.L_x_6631:
[----:B------:R-:W-:Y:S05]  /*66b0*/  BSYNC.RECONVERGENT B0 ;  /* 0x0000000000007941 */ /* 0x000fea0003800200 */
.L_x_6630:
        /* <DEDUP_REMOVED lines=13> */
.L_x_6626:
[----:B------:R-:W-:Y:S01]  /*6790*/  BAR.SYNC.DEFER_BLOCKING 0x0 ;  /* 0x0000000000007b1d */ /* 0x000fe20000010000 */
[----:B------:R-:W-:Y:S01]  /*67a0*/  F2FP.F16.F32.PACK_AB R114, R114, R131 ;  /* 0x000000837272723e */ /* 0x000fe200000000ff */
[----:B------:R-:W-:Y:S01]  /*67b0*/  UISETP.GT.AND UP0, UPT, UR6, 0x1, UPT ;  /* 0x000000010600788c */ /* 0x000fe2000bf04270 */
[----:B------:R-:W-:Y:S02]  /*67c0*/  F2FP.F16.F32.PACK_AB R116, R117, R116 ;  /* 0x000000747574723e */ /* 0x000fe400000000ff */
[----:B------:R-:W-:Y:S01]  /*67d0*/  F2FP.F16.F32.PACK_AB R118, R119, R118 ;  /* 0x000000767776723e */ /* 0x000fe200000000ff */
[----:B------:R-:W1:Y:S01]  /*67e0*/  LDCU.64 UR10, c[0x0][0x4f8] ;  /* 0x00009f00ff0a77ac */ /* 0x000e620008000a00 */
[----:B------:R-:W-:Y:S02]  /*67f0*/  PRMT R0, R114, 0x7632, R0 ;  /* 0x0000763272007816 */ /* 0x000fe40000000000 */
[----:B------:R-:W-:Y:S01]  /*6800*/  PRMT R2, R116, 0x7632, R2 ;  /* 0x0000763274027816 */ /* 0x000fe20000000002 */
[----:B------:R-:W-:Y:S01]  /*6810*/  UMOV UR5, URZ ;  /* 0x000000ff00057c82 */ /* 0x000fe20008000000 */
[----:B------:R-:W-:Y:S01]  /*6820*/  PRMT R3, R118, 0x7632, R3 ;  /* 0x0000763276037816 */ /* 0x000fe20000000003 */
[----:B------:R-:W-:Y:S01]  /*6830*/  UMOV UR6, UR19 ;  /* 0x0000001300067c82 */ /* 0x000fe20008000000 */
[----:B------:R-:W-:-:S02]  /*6840*/  F2FP.F16.F32.PACK_AB R120, R121, R120 ;  /* 0x000000787978723e */ /* 0x000fc400000000ff */
[----:B------:R-:W-:Y:S02]  /*6850*/  F2FP.F16.F32.PACK_AB R122, R123, R122 ;  /* 0x0000007a7b7a723e */ /* 0x000fe400000000ff */
[----:B------:R-:W-:Y:S02]  /*6860*/  F2FP.F16.F32.PACK_AB R124, R125, R124 ;  /* 0x0000007c7d7c723e */ /* 0x000fe400000000ff */
[----:B------:R-:W-:Y:S02]  /*6870*/  F2FP.F16.F32.PACK_AB R126, R127, R126 ;  /* 0x0000007e7f7e723e */ /* 0x000fe400000000ff */
[----:B------:R-:W-:Y:S02]  /*6880*/  F2FP.F16.F32.PACK_AB R128, R129, R128 ;  /* 0x000000808180723e */ /* 0x000fe400000000ff */
[----:B------:R-:W-:Y:S01]  /*6890*/  PRMT R6, R122, 0x7632, R6 ;  /* 0x000076327a067816 */ /* 0x000fe20000000006 */
[----:B------:R2:W-:Y:S01]  /*68a0*/  STS.U16 [R66+0x2], R0 ;  /* 0x0000020042007388 */ /* 0x0005e20000000400 */
[----:B------:R-:W-:Y:S01]  /*68b0*/  PRMT R8, R128, 0x7632, R8 ;  /* 0x0000763280087816 */ /* 0x000fe20000000008 */
[----:B-1----:R-:W-:-:S02]  /*68c0*/  UIMAD.WIDE.U32 UR8, UR18, UR10, UR4 ;  /* 0x0000000a120872a5 */ /* 0x002fc4000f8e0004 */
[----:B------:R1:W-:Y:S02]  /*68d0*/  STS.U16 [R66+0x6], R2 ;  /* 0x0000060242007388 */ /* 0x0003e40000000400 */
[----:B------:R-:W-:Y:S02]  /*68e0*/  UIMAD UR9, UR18, UR11, UR9 ;  /* 0x0000000b120972a4 */ /* 0x000fe4000f8e0209 */
[----:B------:R3:W-:Y:S01]  /*68f0*/  STS.U16 [R66+0xa], R3 ;  /* 0x00000a0342007388 */ /* 0x0007e20000000400 */
[----:B------:R-:W4:Y:S01]  /*6900*/  LDCU.64 UR10, c[0x0][0x550] ;  /* 0x0000aa00ff0a77ac */ /* 0x000f220008000a00 */
[----:B--2---:R-:W-:Y:S02]  /*6910*/  PRMT R0, R120, 0x7632, R0 ;  /* 0x0000763278007816 */ /* 0x004fe40000000000 */
[----:B------:R2:W-:Y:S01]  /*6920*/  STS.U16 [R66], R114 ;  /* 0x0000007242007388 */ /* 0x0005e20000000400 */
[----:B-1----:R-:W-:-:S03]  /*6930*/  PRMT R2, R124, 0x7632, R2 ;  /* 0x000076327c027816 */ /* 0x002fc60000000002 */
[----:B------:R-:W-:Y:S01]  /*6940*/  STS.U16 [R66+0x4], R116 ;  /* 0x0000047442007388 */ /* 0x000fe20000000400 */
[----:B---3--:R-:W-:-:S03]  /*6950*/  PRMT R3, R126, 0x7632, R3 ;  /* 0x000076327e037816 */ /* 0x008fc60000000003 */
[----:B------:R-:W-:Y:S01]  /*6960*/  STS.U16 [R66+0x8], R118 ;  /* 0x0000087642007388 */ /* 0x000fe20000000400 */
[----:B--2---:R-:W1:Y:S03]  /*6970*/  LDC.64 R114, c[0x0][0x500] ;  /* 0x00014000ff727b82 */ /* 0x004e660000000a00 */
        /* <DEDUP_REMOVED lines=12> */
[C---:B-1----:R-:W-:Y:S01]  /*6a40*/  IMAD.WIDE.U32 R2, R14.reuse, R114, UR8 ;  /* 0x000000080e027e25 */ /* 0x042fe2000f8e0072 */
[----:B------:R-:W1:Y:S02]  /*6a50*/  LDCU.64 UR8, c[0x0][0x518] ;  /* 0x0000a300ff0877ac */ /* 0x000e640008000a00 */
[----:B------:R-:W-:Y:S01]  /*6a60*/  LDS.U16 R9, [R51+0x40] ;  /* 0x0000400033097984 */ /* 0x000fe20000000400 */
[----:B------:R-:W-:Y:S01]  /*6a70*/  IMAD R6, R14, R115, R3 ;  /* 0x000000730e067224 */ /* 0x000fe200078e0203 */
[----:B------:R-:W-:Y:S02]  /*6a80*/  IADD3 R3, P0, PT, R32, R2, RZ ;  /* 0x0000000220037210 */ /* 0x000fe40007f1e0ff */
[----:B------:R-:W-:Y:S02]  /*6a90*/  LDS.U16 R11, [R52+0x80] ;  /* 0x00008000340b7984 */ /* 0x000fe40000000400 */
[----:B------:R-:W-:-:S02]  /*6aa0*/  IADD3.X R6, PT, PT, RZ, R6, RZ, P0, !PT ;  /* 0x00000006ff067210 */ /* 0x000fc400007fe4ff */
[----:B------:R-:W-:Y:S01]  /*6ab0*/  LDS.U16 R13, [R53+0xc0] ;  /* 0x0000c000350d7984 */ /* 0x000fe20000000400 */
[----:B----4-:R-:W-:-:S03]  /*6ac0*/  LEA R2, P3, R3, UR10, 0x1 ;  /* 0x0000000a03027c11 */ /* 0x010fc6000f8608ff */
        /* <DEDUP_REMOVED lines=171> */
.L_x_6624:
        /* <DEDUP_REMOVED lines=34> */
.L_x_6635:
[----:B------:R-:W-:Y:S05]  /*77a0*/  BSYNC.RECONVERGENT B0 ;  /* 0x0000000000007941 */ /* 0x000fea0003800200 */
.L_x_6634:
        /* <DEDUP_REMOVED lines=26> */
.L_x_6637:
[----:B------:R-:W-:Y:S05]  /*7950*/  BSYNC.RECONVERGENT B0 ;  /* 0x0000000000007941 */ /* 0x000fea0003800200 */
.L_x_6636:
        /* <DEDUP_REMOVED lines=23> */
.L_x_6639:
        /* <DEDUP_REMOVED lines=51> */
.L_x_6638:
[----:B------:R-:W-:Y:S05]  /*7e00*/  EXIT ;  /* 0x000000000000794d */ /* 0x000fea0003800000 */
.L_x_6640:
        /* <DEDUP_REMOVED lines=15> */
.L_x_10473:


//--------------------- .text._Z25selective_scan_bwd_kernelI32Selective_Scan_bwd_kernel_traitsILi32ELi16ELb0ELb0ELb0ELb1ELb0EN3c104HalfEfEEv12SSMParamsBwd --------------------------
	.section	.text._Z25selective_scan_bwd_kernelI32Selective_Scan_bwd_kernel_traitsILi32ELi16ELb0ELb0ELb0ELb1ELb0EN3c104HalfEfEEv12SSMParamsBwd,"ax",@progbits
	.align	128
        .global         _Z25selective_scan_bwd_kernelI32Selective_Scan_bwd_kernel_traitsILi32ELi16ELb0ELb0ELb0ELb1ELb0EN3c104HalfEfEEv12SSMParamsBwd
        .type           _Z25selective_scan_bwd_kernelI32Selective_Scan_bwd_kernel_traitsILi32ELi16ELb0ELb0ELb0ELb1ELb0EN3c104HalfEfEEv12SSMParamsBwd,@function
        .size           _Z25selective_scan_bwd_kernelI32Selective_Scan_bwd_kernel_traitsILi32ELi16ELb0ELb0ELb0ELb1ELb0EN3c104HalfEfEEv12SSMParamsBwd,(.L_x_10474 - _Z25selective_scan_bwd_kernelI32Selective_Scan_bwd_kernel_traitsILi32ELi16ELb0ELb0ELb0ELb1ELb0EN3c104HalfEfEEv12SSMParamsBwd)
        .other          _Z25selective_scan_bwd_kernelI32Selective_Scan_bwd_kernel_traitsILi32ELi16ELb0ELb0ELb0ELb1ELb0EN3c104HalfEfEEv12SSMParamsBwd,@"STO_CUDA_ENTRY STV_DEFAULT"
_Z25selective_scan_bwd_kernelI32Selective_Scan_bwd_kernel_traitsILi32ELi16ELb0ELb0ELb0ELb1ELb0EN3c104HalfEfEEv12SSMParamsBwd:
.text._Z25selective_scan_bwd_kernelI32Selective_Scan_bwd_kernel_traitsILi32ELi16ELb0ELb0ELb0ELb1ELb0EN3c104HalfEfEEv12SSMParamsBwd:
        /* <DEDUP_REMOVED lines=58> */
[----:B-1----:R-:W-:Y:S01]  /*03a0*/  @P0 IMAD R5, R0, R19, RZ ;  /* 0x0000001300050224 */ /* 0x002fe200078e02ff */
[----:B------:R-:W-:Y:S01]  /*03b0*/  LEA R62, P2, R60, R62, 0x2 ;  /* 0x0000003e3c3e7211 */ /* 0x000fe200078410ff */
[C---:B------:R-:W-:Y:S01]  /*03c0*/  IMAD R0, R66.reuse, UR9, R61 ;  /* 0x0000000942007c24 */ /* 0x040fe2000f8e023d */
[----:B------:R-:W-:Y:S01]  /*03d0*/  CS2R R6, SRZ ;  /* 0x0000000000067805 */ /* 0x000fe2000001ff00 */
[----:B------:R-:W-:Y:S01]  /*03e0*/  IMAD.WIDE.U32 R2, R66, R16, UR4 ;  /* 0x0000000442027e25 */ /* 0x000fe2000f8e0010 */
[----:B------:R-:W-:Y:S02]  /*03f0*/  IADD3 R4, P4, PT, R11, R4, RZ ;  /* 0x000000040b047210 */ /* 0x000fe40007f9e0ff */
[----:B------:R-:W-:Y:S01]  /*0400*/  LEA.HI.X R60, R60, R63, R0, 0x2, P2 ;  /* 0x0000003f3c3c7211 */ /* 0x000fe200010f1400 */
[----:B---3--:R-:W-:Y:S01]  /*0410*/  @P0 IMAD.WIDE R6, R5, 0x8, R8 ;  /* 0x0000000805060825 */ /* 0x008fe200078e0208 */
[----:B------:R-:W-:-:S02]  /*0420*/  SHF.R.S32.HI R0, RZ, 0x1f, R11 ;  /* 0x0000001fff007819 */ /* 0x000fc4000001140b */
[----:B------:R-:W-:Y:S01]  /*0430*/  IADD3 R2, P0, PT, R11, R2, RZ ;  /* 0x000000020b027210 */ /* 0x000fe20007f1e0ff */
[C---:B------:R-:W-:Y:S02]  /*0440*/  IMAD R5, R66.reuse, R17, R3 ;  /* 0x0000001142057224 */ /* 0x040fe400078e0203 */
[----:B------:R-:W-:Y:S01]  /*0450*/  IMAD.WIDE.U32 R56, R66, UR10, RZ ;  /* 0x0000000a42387c25 */ /* 0x000fe2000f8e00ff */
[C---:B------:R-:W-:Y:S02]  /*0460*/  IADD3.X R3, PT, PT, R0.reuse, R15, RZ, P3, !PT ;  /* 0x0000000f00037210 */ /* 0x040fe40001ffe4ff */
[C---:B------:R-:W-:Y:S02]  /*0470*/  IADD3.X R40, PT, PT, R0.reuse, R13, RZ, P4, !PT ;  /* 0x0000000d00287210 */ /* 0x040fe400027fe4ff */
[----:B------:R-:W-:Y:S01]  /*0480*/  IADD3.X R36, PT, PT, R0, R5, RZ, P0, !PT ;  /* 0x0000000500247210 */ /* 0x000fe200007fe4ff */
[----:B------:R-:W-:Y:S01]  /*0490*/  IMAD R0, R66, UR11, R57 ;  /* 0x0000000b42007c24 */ /* 0x000fe2000f8e0239 */
[----:B------:R-:W-:-:S02]  /*04a0*/  LEA R58, P0, R56, R58, 0x2 ;  /* 0x0000003a383a7211 */ /* 0x000fc400078010ff */
[----:B------:R-:W-:Y:S02]  /*04b0*/  LEA R46, P2, R44, R46, 0x1 ;  /* 0x0000002e2c2e7211 */ /* 0x000fe400078408ff */
        /* <DEDUP_REMOVED lines=10> */
[----:B------:R-:W1:Y:S01]  /*0560*/  LDC.64 R50, c[0x0][0x440] ;  /* 0x00011000ff327b82 */ /* 0x000e620000000a00 */
[----:B------:R-:W2:Y:S01]  /*0570*/  LDCU.64 UR6, c[0x0][0x3a0] ;  /* 0x00007400ff0677ac */ /* 0x000ea20008000a00 */
[----:B------:R-:W-:Y:S02]  /*0580*/  MOV R54, RZ ;  /* 0x000000ff00367202 */ /* 0x000fe40000000f00 */
[----:B------:R-:W-:Y:S01]  /*0590*/  MOV R67, RZ ;  /* 0x000000ff00437202 */ /* 0x000fe20000000f00 */
[----:B------:R-:W-:Y:S01]  /*05a0*/  UMOV UR4, 0x400 ;  /* 0x0000040000047882 */ /* 0x000fe20000000000 */
[----:B------:R-:W3:Y:S02]  /*05b0*/  LDCU UR8, c[0x0][0x394] ;  /* 0x00007280ff0877ac */ /* 0x000ee40008000800 */
[----:B------:R-:W4:Y:S01]  /*05c0*/  S2UR UR5, SR_CgaCtaId ;  /* 0x00000000000579c3 */ /* 0x000f220000008800 */
[----:B--2---:R-:W-:-:S04]  /*05d0*/  IMAD.WIDE.U32 R48, R66, UR6, RZ ;  /* 0x0000000642307c25 */ /* 0x004fc8000f8e00ff */
[----:B------:R-:W-:Y:S01]  /*05e0*/  IMAD R0, R66, UR7, R49 ;  /* 0x0000000742007c24 */ /* 0x000fe2000f8e0231 */
[----:B-1----:R-:W-:-:S04]  /*05f0*/  LEA R50, P0, R48, R50, 0x2 ;  /* 0x0000003230327211 */ /* 0x002fc800078010ff */
[----:B------:R-:W-:Y:S02]  /*0600*/  LEA.HI.X R48, R48, R51, R0, 0x2, P0 ;  /* 0x0000003330307211 */ /* 0x000fe400000f1400 */
[C---:B0-----:R-:W-:Y:S01]  /*0610*/  SHF.L.U32 R0, R52.reuse, 0x4, RZ ;  /* 0x0000000434007819 */ /* 0x041fe200000006ff */
[----:B----4-:R-:W-:Y:S01]  /*0620*/  ULEA UR4, UR5, UR4, 0x18 ;  /* 0x0000000405047291 */ /* 0x010fe2000f8ec0ff */
[----:B------:R-:W-:Y:S02]  /*0630*/  LOP3.LUT R202, R52, 0x1f, RZ, 0xc0, !PT ;  /* 0x0000001f34ca7812 */ /* 0x000fe400078ec0ff */
[----:B------:R-:W-:-:S03]  /*0640*/  LOP3.LUT R65, R0, 0x3e00, RZ, 0xc0, !PT ;  /* 0x00003e0000417812 */ /* 0x000fc600078ec0ff */
        /* <DEDUP_REMOVED lines=16> */
[----:B---3--:R-:W-:-:S07]  /*0750*/  LOP3.LUT R35, R65, 0x1e0, RZ, 0xfc, !PT ;  /* 0x000001e041237812 */ /* 0x008fce00078efcff */
.L_x_6681:
[----:B0-----:R-:W0:Y:S01]  /*0760*/  LDC R34, c[0x0][0x388] ;  /* 0x0000e200ff227b82 */ /* 0x001e220000000800 */
[----:B------:R-:W-:Y:S01]  /*0770*/  UIADD3 UR9, UPT, UPT, UR8, -0x1, URZ ;  /* 0xffffffff08097890 */ /* 0x000fe2000fffe0ff */
[----:B------:R-:W-:Y:S02]  /*0780*/  SHF.L.U32 R3, R65, 0x1, RZ ;  /* 0x0000000141037819 */ /* 0x000fe400000006ff */
[----:B------:R-:W-:Y:S01]  /*0790*/  PRMT R13, RZ, 0x7610, R13 ;  /* 0x00007610ff0d7816 */ /* 0x000fe2000000000d */
[----:B------:R-:W-:Y:S01]  /*07a0*/  USHF.L.U32 UR6, UR9, 0x9, URZ ;  /* 0x0000000909067899 */ /* 0x000fe200080006ff */
[----:B------:R-:W-:Y:S02]  /*07b0*/  IADD3 R8, P0, PT, R3, R46, RZ ;  /* 0x0000002e03087210 */ /* 0x000fe40007f1e0ff */
[----:B------:R-:W-:Y:S02]  /*07c0*/  PRMT R14, RZ, 0x7610, R14 ;  /* 0x00007610ff0e7816 */ /* 0x000fe4000000000e */
[----:B------:R-:W-:-:S02]  /*07d0*/  IADD3.X R9, PT, PT, RZ, R44, RZ, P0, !PT ;  /* 0x0000002cff097210 */ /* 0x000fc400007fe4ff */
[C---:B------:R-:W-:Y:S02]  /*07e0*/  IADD3 R4, P1, PT, R3.reuse, R42, RZ ;  /* 0x0000002a03047210 */ /* 0x040fe40007f3e0ff */
[----:B------:R-:W-:Y:S02]  /*07f0*/  IADD3 R2, P2, PT, R3, R38, RZ ;  /* 0x0000002603027210 */ /* 0x000fe40007f5e0ff */
[----:B------:R-:W-:Y:S02]  /*0800*/  IADD3.X R5, PT, PT, RZ, R40, RZ, P1, !PT ;  /* 0x00000028ff057210 */ /* 0x000fe40000ffe4ff */
[----:B------:R-:W-:Y:S02]  /*0810*/  IADD3.X R3, PT, PT, RZ, R36, RZ, P2, !PT ;  /* 0x00000024ff037210 */ /* 0x000fe400017fe4ff */
        /* <DEDUP_REMOVED lines=31> */
[----:B------:R-:W2:Y:S04]  /*0a10*/  @!P5 LDG.E.U16 R15, desc[UR16][R8.64+0x100] ;  /* 0x00010010080fd981 */ /* 0x000ea8000c1e1500 */
[----:B------:R-:W2:Y:S04]  /*0a20*/  @!P4 LDG.E.U16 R12, desc[UR16][R8.64+0x140] ;  /* 0x00014010080cc981 */ /* 0x000ea8000c1e1500 */
[----:B------:R-:W2:Y:S04]  /*0a30*/  @!P3 LDG.E.U16 R17, desc[UR16][R8.64+0x180] ;  /* 0x000180100811b981 */ /* 0x000ea8000c1e1500 */
[----:B------:R-:W2:Y:S01]  /*0a40*/  @!P0 LDG.E.U16 R19, desc[UR16][R8.64+0x200] ;  /* 0x0002001008138981 */ /* 0x000ea2000c1e1500 */
[----:B------:R-:W-:-:S02]  /*0a50*/  ISETP.GE.AND P0, PT, R47, R34, PT ;  /* 0x000000222f00720c */ /* 0x000fc40003f06270 */
[-C--:B------:R-:W-:Y:S01]  /*0a60*/  ISETP.GE.AND P2, PT, R43, R34.reuse, PT ;  /* 0x000000222b00720c */ /* 0x080fe20003f46270 */
[----:B------:R-:W2:Y:S01]  /*0a70*/  @!P1 LDG.E.U16 R21, desc[UR16][R8.64+0x280] ;  /* 0x0002801008159981 */ /* 0x000ea2000c1e1500 */
[-C--:B------:R-:W-:Y:S02]  /*0a80*/  ISETP.GE.AND P3, PT, R41, R34.reuse, PT ;  /* 0x000000222900720c */ /* 0x080fe40003f66270 */
[-C--:B------:R-:W-:Y:S02]  /*0a90*/  ISETP.GE.AND P4, PT, R39, R34.reuse, PT ;  /* 0x000000222700720c */ /* 0x080fe40003f86270 */
[-C--:B------:R-:W-:Y:S02]  /*0aa0*/  ISETP.GE.AND P5, PT, R37, R34.reuse, PT ;  /* 0x000000222500720c */ /* 0x080fe40003fa6270 */
        /* <DEDUP_REMOVED lines=11> */
[C---:B-1----:R-:W-:Y:S02]  /*0b60*/  IADD3 R18, PT, PT, R33.reuse, 0x20, RZ ;  /* 0x0000002021127810 */ /* 0x042fe40007ffe0ff */
[C---:B------:R-:W-:Y:S02]  /*0b70*/  IADD3 R22, PT, PT, R33.reuse, 0x60, RZ ;  /* 0x0000006021167810 */ /* 0x040fe40007ffe0ff */
[C---:B------:R-:W-:Y:S02]  /*0b80*/  IADD3 R8, PT, PT, R33.reuse, 0x80, RZ ;  /* 0x0000008021087810 */ /* 0x040fe40007ffe0ff */
[C---:B------:R-:W-:Y:S02]  /*0b90*/  IADD3 R24, PT, PT, R33.reuse, 0xa0, RZ ;  /* 0x000000a021187810 */ /* 0x040fe40007ffe0ff */
[C---:B------:R-:W-:Y:S02]  /*0ba0*/  IADD3 R20, PT, PT, R33.reuse, 0x40, RZ ;  /* 0x0000004021147810 */ /* 0x040fe40007ffe0ff */
[----:B------:R-:W-:-:S02]  /*0bb0*/  LEA.HI.SX32 R32, R33, R33, 0x1b ;  /* 0x0000002121207211 */ /* 0x000fc400078fdaff */
[-C--:B------:R-:W-:Y:S02]  /*0bc0*/  LEA.HI.SX32 R18, R18, R33.reuse, 0x1b ;  /* 0x0000002112127211 */ /* 0x080fe400078fdaff */
[-C--:B------:R-:W-:Y:S02]  /*0bd0*/  LEA.HI.SX32 R22, R22, R33.reuse, 0x1b ;  /* 0x0000002116167211 */ /* 0x080fe400078fdaff */
[-C--:B------:R-:W-:Y:S02]  /*0be0*/  LEA.HI.SX32 R8, R8, R33.reuse, 0x1b ;  /* 0x0000002108087211 */ /* 0x080fe400078fdaff */
[-C--:B------:R-:W-:Y:S02]  /*0bf0*/  LEA.HI.SX32 R24, R24, R33.reuse, 0x1b ;  /* 0x0000002118187211 */ /* 0x080fe400078fdaff */
[----:B------:R-:W-:Y:S02]  /*0c00*/  LEA.HI.SX32 R20, R20, R33, 0x1b ;  /* 0x0000002114147211 */ /* 0x000fe400078fdaff */
[----:B------:R-:W-:-:S02]  /*0c10*/  LEA R32, R32, UR12, 0x1 ;  /* 0x0000000c20207c11 */ /* 0x000fc4000f8e08ff */
[----:B------:R-:W-:Y:S02]  /*0c20*/  LEA R31, R18, UR12, 0x1 ;  /* 0x0000000c121f7c11 */ /* 0x000fe4000f8e08ff */
[----:B------:R-:W-:Y:S02]  /*0c30*/  LEA R29, R22, UR12, 0x1 ;  /* 0x0000000c161d7c11 */ /* 0x000fe4000f8e08ff */
[----:B------:R-:W-:Y:S02]  /*0c40*/  LEA R28, R8, UR12, 0x1 ;  /* 0x0000000c081c7c11 */ /* 0x000fe4000f8e08ff */
[----:B------:R-:W-:Y:S02]  /*0c50*/  LEA R27, R24, UR12, 0x1 ;  /* 0x0000000c181b7c11 */ /* 0x000fe4000f8e08ff */
[C---:B------:R-:W-:Y:S02]  /*0c60*/  IADD3 R8, PT, PT, R33.reuse, 0xc0, RZ ;  /* 0x000000c021087810 */ /* 0x040fe40007ffe0ff */
[----:B------:R-:W-:-:S02]  /*0c70*/  IADD3 R22, PT, PT, R33, 0x120, RZ ;  /* 0x0000012021167810 */ /* 0x000fc40007ffe0ff */
[----:B------:R-:W-:Y:S02]  /*0c80*/  LEA R30, R20, UR12, 0x1 ;  /* 0x0000000c141e7c11 */ /* 0x000fe4000f8e08ff */
[C---:B------:R-:W-:Y:S02]  /*0c90*/  IADD3 R18, PT, PT, R33.reuse, 0xe0, RZ ;  /* 0x000000e021127810 */ /* 0x040fe40007ffe0ff */
[C---:B------:R-:W-:Y:S02]  /*0ca0*/  IADD3 R24, PT, PT, R33.reuse, 0x140, RZ ;  /* 0x0000014021187810 */ /* 0x040fe40007ffe0ff */
[----:B------:R-:W-:Y:S02]  /*0cb0*/  IADD3 R20, PT, PT, R33, 0x100, RZ ;  /* 0x0000010021147810 */ /* 0x000fe40007ffe0ff */
[-C--:B------:R-:W-:Y:S02]  /*0cc0*/  LEA.HI.SX32 R8, R8, R33.reuse, 0x1b ;  /* 0x0000002108087211 */ /* 0x080fe400078fdaff */
[----:B------:R-:W-:-:S02]  /*0cd0*/  LEA.HI.SX32 R22, R22, R33, 0x1b ;  /* 0x0000002116167211 */ /* 0x000fc400078fdaff */
[-C--:B------:R-:W-:Y:S02]  /*0ce0*/  LEA.HI.SX32 R18, R18, R33.reuse, 0x1b ;  /* 0x0000002112127211 */ /* 0x080fe400078fdaff */
[----:B------:R-:W-:Y:S02]  /*0cf0*/  LEA.HI.SX32 R20, R20, R33, 0x1b ;  /* 0x0000002114147211 */ /* 0x000fe400078fdaff */
[----:B------:R-:W-:Y:S02]  /*0d00*/  LEA R26, R8, UR12, 0x1 ;  /* 0x0000000c081a7c11 */ /* 0x000fe4000f8e08ff */
[----:B------:R-:W-:Y:S02]  /*0d10*/  LEA R23, R22, UR12, 0x1 ;  /* 0x0000000c16177c11 */ /* 0x000fe4000f8e08ff */
[----:B------:R-:W-:Y:S02]  /*0d20*/  LEA R25, R18, UR12, 0x1 ;  /* 0x0000000c12197c11 */ /* 0x000fe4000f8e08ff */
[----:B------:R-:W-:-:S02]  /*0d30*/  IADD3 R8, PT, PT, R33, 0x180, RZ ;  /* 0x0000018021087810 */ /* 0x000fc40007ffe0ff */
[----:B------:R-:W-:Y:S02]  /*0d40*/  IADD3 R18, PT, PT, R33, 0x1e0, RZ ;  /* 0x000001e021127810 */ /* 0x000fe40007ffe0ff */
[----:B------:R-:W-:Y:S02]  /*0d50*/  LEA.HI.SX32 R8, R8, R33, 0x1b ;  /* 0x0000002108087211 */ /* 0x000fe400078fdaff */
[----:B------:R-:W-:Y:S02]  /*0d60*/  P2R R88, PR, RZ, 0x1 ;  /* 0x00000001ff587803 */ /* 0x000fe40000000000 */
[----:B------:R-:W-:Y:S02]  /*0d70*/  ISETP.GE.AND P0, PT, R65, R34, PT ;  /* 0x000000224100720c */ /* 0x000fe40003f06270 */
[----:B------:R-:W-:Y:S02]  /*0d80*/  PRMT R9, RZ, 0x7610, R9 ;  /* 0x00007610ff097816 */ /* 0x000fe40000000009 */
[----:B------:R-:W-:-:S02]  /*0d90*/  P2R R87, PR, RZ, 0x2 ;  /* 0x00000002ff577803 */ /* 0x000fc40000000000 */
[----:B------:R-:W-:Y:S02]  /*0da0*/  P2R R86, PR, RZ, 0x4 ;  /* 0x00000004ff567803 */ /* 0x000fe40000000000 */
[-C--:B------:R-:W-:Y:S02]  /*0db0*/  ISETP.GE.AND P1, PT, R59, R34.reuse, PT ;  /* 0x000000223b00720c */ /* 0x080fe40003f26270 */
[----:B------:R-:W-:Y:S02]  /*0dc0*/  P2R R84, PR, RZ, 0x8 ;  /* 0x00000008ff547803 */ /* 0x000fe40000000000 */
[-C--:B------:R-:W-:Y:S02]  /*0dd0*/  ISETP.GE.AND P2, PT, R61, R34.reuse, PT ;  /* 0x000000223d00720c */ /* 0x080fe40003f46270 */
[----:B------:R-:W-:Y:S02]  /*0de0*/  ISETP.GE.AND P3, PT, R63, R34, PT ;  /* 0x000000223f00720c */ /* 0x000fe40003f66270 */
[----:B------:R-:W-:-:S02]  /*0df0*/  PRMT R75, RZ, 0x7610, R75 ;  /* 0x00007610ff4b7816 */ /* 0x000fc4000000004b */
[----:B------:R-:W-:Y:S02]  /*0e00*/  PRMT R81, RZ, 0x7610, R81 ;  /* 0x00007610ff517816 */ /* 0x000fe40000000051 */
[----:B------:R-:W-:Y:S02]  /*0e10*/  PRMT R80, RZ, 0x7610, R80 ;  /* 0x00007610ff507816 */ /* 0x000fe40000000050 */
[----:B------:R-:W-:Y:S02]  /*0e20*/  PRMT R83, RZ, 0x7610, R83 ;  /* 0x00007610ff537816 */ /* 0x000fe40000000053 */
[----:B------:R-:W-:Y:S02]  /*0e30*/  PRMT R85, RZ, 0x7610, R85 ;  /* 0x00007610ff557816 */ /* 0x000fe40000000055 */
[----:B------:R-:W-:Y:S01]  /*0e40*/  PRMT R82, RZ, 0x7610, R82 ;  /* 0x00007610ff527816 */ /* 0x000fe20000000052 */
[----:B---3--:R-:W-:Y:S04]  /*0e50*/  STS.U16 [R32], R11 ;  /* 0x0000000b20007388 */ /* 0x008fe80000000400 */
[----:B----4-:R0:W-:Y:S04]  /*0e60*/  STS.U16 [R31+0x40], R0 ;  /* 0x000040001f007388 */ /* 0x0101e80000000400 */
[----:B--2---:R-:W-:Y:S01]  /*0e70*/  STS.U16 [R30+0x80], R13 ;  /* 0x0000800d1e007388 */ /* 0x004fe20000000400 */
[----:B0-----:R-:W-:-:S03]  /*0e80*/  LEA.HI.SX32 R0, R24, R33, 0x1b ;  /* 0x0000002118007211 */ /* 0x001fc600078fdaff */
[----:B------:R0:W-:Y:S01]  /*0e90*/  STS.U16 [R29+0xc0], R10 ;  /* 0x0000c00a1d007388 */ /* 0x0001e20000000400 */
[----:B------:R-:W-:Y:S02]  /*0ea0*/  LEA R24, R20, UR12, 0x1 ;  /* 0x0000000c14187c11 */ /* 0x000fe4000f8e08ff */
[----:B------:R-:W-:Y:S01]  /*0eb0*/  LEA R22, R0, UR12, 0x1 ;  /* 0x0000000c00167c11 */ /* 0x000fe2000f8e08ff */
[----:B------:R-:W-:Y:S01]  /*0ec0*/  STS.U16 [R28+0x100], R15 ;  /* 0x0001000f1c007388 */ /* 0x000fe20000000400 */
[----:B------:R-:W-:-:S03]  /*0ed0*/  IADD3 R0, PT, PT, R33, 0x160, RZ ;  /* 0x0000016021007810 */ /* 0x000fc60007ffe0ff */
[----:B------:R1:W-:Y:S01]  /*0ee0*/  STS.U16 [R27+0x140], R12 ;  /* 0x0001400c1b007388 */ /* 0x0003e20000000400 */
[----:B------:R-:W-:-:S03]  /*0ef0*/  LEA.HI.SX32 R0, R0, R33, 0x1b ;  /* 0x0000002100007211 */ /* 0x000fc600078fdaff */
[----:B------:R2:W-:Y:S01]  /*0f00*/  STS.U16 [R26+0x180], R17 ;  /* 0x000180111a007388 */ /* 0x0005e20000000400 */
[----:B0-----:R-:W-:-:S03]  /*0f10*/  IADD3 R10, PT, PT, R33, 0x1a0, RZ ;  /* 0x000001a0210a7810 */ /* 0x001fc60007ffe0ff */
[----:B------:R-:W-:Y:S01]  /*0f20*/  STS.U16 [R25+0x1c0], R14 ;  /* 0x0001c00e19007388 */ /* 0x000fe20000000400 */
[----:B-1----:R-:W-:-:S03]  /*0f30*/  IADD3 R12, PT, PT, R33, 0x1c0, RZ ;  /* 0x000001c0210c7810 */ /* 0x002fc60007ffe0ff */
[----:B------:R0:W-:Y:S01]  /*0f40*/  STS.U16 [R24+0x200], R19 ;  /* 0x0002001318007388 */ /* 0x0001e20000000400 */
[-C--:B------:R-:W-:Y:S02]  /*0f50*/  LEA.HI.SX32 R10, R10, R33.reuse, 0x1b ;  /* 0x000000210a0a7211 */ /* 0x080fe400078fdaff */
[-C--:B------:R-:W-:Y:S01]  /*0f60*/  LEA.HI.SX32 R12, R12, R33.reuse, 0x1b ;  /* 0x000000210c0c7211 */ /* 0x080fe200078fdaff */
[----:B------:R-:W-:Y:S04]  /*0f70*/  STS.U16 [R23+0x240], R16 ;  /* 0x0002401017007388 */ /* 0x000fe80000000400 */
[----:B------:R1:W-:Y:S01]  /*0f80*/  STS.U16 [R22+0x280], R21 ;  /* 0x0002801516007388 */ /* 0x0003e20000000400 */
[----:B--2---:R-:W-:Y:S02]  /*0f90*/  LEA.HI.SX32 R17, R18, R33, 0x1b ;  /* 0x0000002112117211 */ /* 0x004fe400078fdaff */
[----:B------:R-:W-:-:S02]  /*0fa0*/  LEA R20, R8, UR12, 0x1 ;  /* 0x0000000c08147c11 */ /* 0x000fc4000f8e08ff */
[----:B0-----:R-:W-:Y:S02]  /*0fb0*/  LEA R19, R10, UR12, 0x1 ;  /* 0x0000000c0a137c11 */ /* 0x001fe4000f8e08ff */
[----:B-1----:R-:W-:Y:S02]  /*0fc0*/  LEA R21, R0, UR12, 0x1 ;  /* 0x0000000c00157c11 */ /* 0x002fe4000f8e08ff */
[----:B------:R-:W-:Y:S02]  /*0fd0*/  SHF.L.U32 R0, R33, 0x4, RZ ;  /* 0x0000000421007819 */ /* 0x000fe400000006ff */
[----:B------:R-:W-:Y:S02]  /*0fe0*/  LEA R18, R12, UR12, 0x1 ;  /* 0x0000000c0c127c11 */ /* 0x000fe4000f8e08ff */
[----:B------:R-:W-:Y:S01]  /*0ff0*/  LEA.HI.SX32 R16, R0, R0, 0x1b ;  /* 0x0000000000107211 */ /* 0x000fe200078fdaff */
[----:B------:R0:W-:Y:S01]  /*1000*/  STS.U16 [R21+0x2c0], R68 ;  /* 0x0002c04415007388 */ /* 0x0001e20000000400 */
[----:B------:R-:W-:-:S02]  /*1010*/  LEA R17, R17, UR12, 0x1 ;  /* 0x0000000c11117c11 */ /* 0x000fc4000f8e08ff */
[----:B------:R-:W-:Y:S01]  /*1020*/  LEA R16, R16, UR12, 0x1 ;  /* 0x0000000c10107c11 */ /* 0x000fe2000f8e08ff */
        /* <DEDUP_REMOVED lines=24> */
[----:B------:R-:W-:Y:S02]  /*11b0*/  PRMT R11, RZ, 0x7610, R11 ;  /* 0x00007610ff0b7816 */ /* 0x000fe4000000000b */
[----:B------:R-:W-:Y:S01]  /*11c0*/  PRMT R8, RZ, 0x7610, R8 ;  /* 0x00007610ff087816 */ /* 0x000fe20000000008 */
[----:B------:R-:W2:Y:S01]  /*11d0*/  @!P0 LDG.E.U16 R9, desc[UR16][R4.64] ;  /* 0x0000001004098981 */ /* 0x000ea2000c1e1500 */
[----:B------:R-:W-:-:S03]  /*11e0*/  ISETP.GE.AND P0, PT, R57, R34, PT ;  /* 0x000000223900720c */ /* 0x000fc60003f06270 */
[----:B------:R-:W3:Y:S01]  /*11f0*/  @!P1 LDG.E.U16 R10, desc[UR16][R4.64+0xc0] ;  /* 0x0000c010040a9981 */ /* 0x000ee2000c1e1500 */
[----:B------:R-:W-:-:S03]  /*1200*/  ISETP.GE.AND P1, PT, R51, R34, PT ;  /* 0x000000223300720c */ /* 0x000fc60003f26270 */
[----:B------:R-:W4:Y:S01]  /*1210*/  @!P2 LDG.E.U16 R11, desc[UR16][R4.64+0x80] ;  /* 0x00008010040ba981 */ /* 0x000f22000c1e1500 */
[----:B------:R-:W-:-:S03]  /*1220*/  ISETP.GE.AND P2, PT, R53, R34, PT ;  /* 0x000000223500720c */ /* 0x000fc60003f46270 */
[----:B------:R-:W3:Y:S04]  /*1230*/  @!P3 LDG.E.U16 R8, desc[UR16][R4.64+0x40] ;  /* 0x000040100408b981 */ /* 0x000ee8000c1e1500 */
[----:B------:R-:W4:Y:S01]  /*1240*/  @!P0 LDG.E.U16 R13, desc[UR16][R4.64+0x100] ;  /* 0x00010010040d8981 */ /* 0x000f22000c1e1500 */
[-C--:B------:R-:W-:Y:S02]  /*1250*/  ISETP.GE.AND P0, PT, R49, R34.reuse, PT ;  /* 0x000000223100720c */ /* 0x080fe40003f06270 */
[----:B------:R-:W-:Y:S01]  /*1260*/  ISETP.GE.AND P3, PT, R55, R34, PT ;  /* 0x000000223700720c */ /* 0x000fe20003f66270 */
[----:B------:R-:W4:Y:S01]  /*1270*/  @!P5 LDG.E.U16 R85, desc[UR16][R4.64+0x380] ;  /* 0x000380100455d981 */ /* 0x000f22000c1e1500 */
[----:B------:R-:W-:Y:S02]  /*1280*/  PRMT R14, RZ, 0x7610, R14 ;  /* 0x00007610ff0e7816 */ /* 0x000fe4000000000e */
[----:B------:R-:W-:Y:S01]  /*1290*/  PRMT R15, RZ, 0x7610, R15 ;  /* 0x00007610ff0f7816 */ /* 0x000fe2000000000f */
[----:B------:R-:W4:Y:S01]  /*12a0*/  @!P6 LDG.E.U16 R82, desc[UR16][R4.64+0x3c0] ;  /* 0x0003c0100452e981 */ /* 0x000f22000c1e1500 */
[----:B------:R-:W-:-:S03]  /*12b0*/  PRMT R12, RZ, 0x7610, R12 ;  /* 0x00007610ff0c7816 */ /* 0x000fc6000000000c */
        /* <DEDUP_REMOVED lines=8> */
[----:B0-----:R-:W-:Y:S01]  /*1340*/  PRMT R68, RZ, 0x7610, R68 ;  /* 0x00007610ff447816 */ /* 0x001fe20000000044 */
[----:B------:R-:W4:Y:S01]  /*1350*/  @!P1 LDG.E.U16 R81, desc[UR16][R4.64+0x280] ;  /* 0x0002801004519981 */ /* 0x000f22000c1e1500 */
[----:B------:R-:W-:-:S04]  /*1360*/  PRMT R0, RZ, 0x7610, R0 ;  /* 0x00007610ff007816 */ /* 0x000fc80000000000 */
        /* <DEDUP_REMOVED lines=37> */
[----:B------:R-:W2:Y:S04]  /*15c0*/  LDS.U16 R13, [R16] ;  /* 0x00000000100d7984 */ /* 0x000ea80000000400 */
[----:B------:R-:W-:Y:S04]  /*15d0*/  LDS.U16 R14, [R16+0x2] ;  /* 0x00000200100e7984 */ /* 0x000fe80000000400 */
[----:B------:R-:W3:Y:S04]  /*15e0*/  LDS.U16 R15, [R16+0x4] ;  /* 0x00000400100f7984 */ /* 0x000ee80000000400 */
[----:B------:R-:W-:Y:S04]  /*15f0*/  LDS.U16 R68, [R16+0x6] ;  /* 0x0000060010447984 */ /* 0x000fe80000000400 */
[----:B------:R-:W4:Y:S04]  /*1600*/  LDS.U16 R75, [R16+0x8] ;  /* 0x00000800104b7984 */ /* 0x000f280000000400 */
[----:B------:R-:W4:Y:S04]  /*1610*/  LDS.U16 R80, [R16+0xa] ;  /* 0x00000a0010507984 */ /* 0x000f280000000400 */
[----:B------:R-:W4:Y:S04]  /*1620*/  LDS.U16 R81, [R16+0xc] ;  /* 0x00000c0010517984 */ /* 0x000f280000000400 */
        /* <DEDUP_REMOVED lines=40> */
[----:B---3--:R-:W-:Y:S02]  /*18b0*/  HADD2.F32 R15, -RZ, R15.H0_H0 ;  /* 0x2000000fff0f7230 */ /* 0x008fe40000004100 */
[----:B----4-:R-:W-:Y:S02]  /*18c0*/  HADD2.F32 R75, -RZ, R75.H0_H0 ;  /* 0x2000004bff4b7230 */ /* 0x010fe40000004100 */
[----:B0-----:R-:W-:-:S02]  /*18d0*/  HADD2.F32 R3, -RZ, R80.H0_H0 ;  /* 0x20000050ff037230 */ /* 0x001fc40000004100 */
[----:B------:R-:W-:Y:S01]  /*18e0*/  HADD2.F32 R81, -RZ, R81.H0_H0 ;  /* 0x20000051ff517230 */ /* 0x000fe20000004100 */
[----:B------:R-:W-:Y:S01]  /*18f0*/  BSSY.RECONVERGENT B0, `(.L_x_6642) ;  /* 0x000005a000007945 */ /* 0x000fe20003800200 */
[----:B------:R-:W-:Y:S01]  /*1900*/  HFMA2 R105, -RZ, RZ, 0, 0 ;  /* 0x00000000ff697431 */ /* 0x000fe200000001ff */
[----:B------:R-:W-:Y:S02]  /*1910*/  PRMT R104, RZ, 0x7610, R104 ;  /* 0x00007610ff687816 */ /* 0x000fe40000000068 */
[----:B------:R-:W-:Y:S02]  /*1920*/  CS2R R102, SRZ ;  /* 0x0000000000667805 */ /* 0x000fe4000001ff00 */
[----:B------:R-:W-:Y:S01]  /*1930*/  CS2R R100, SRZ ;  /* 0x0000000000647805 */ /* 0x000fe2000001ff00 */
        /* <DEDUP_REMOVED lines=14> */
[----:B------:R1:W-:Y:S04]  /*1a20*/  STS.U16 [R18+0x380], R99 ;  /* 0x0003806312007388 */ /* 0x0003e80000000400 */
[----:B------:R2:W-:Y:S01]  /*1a30*/  STS.U16 [R17+0x3c0], R96 ;  /* 0x0003c06011007388 */ /* 0x0005e20000000400 */
[----:B------:R-:W-:-:S03]  /*1a40*/  NOP ;  /* 0x0000000000007918 */ /* 0x000fc60000000000 */
[----:B------:R3:W4:Y:S04]  /*1a50*/  LDS.U16 R2, [R16] ;  /* 0x0000000010027984 */ /* 0x0007280000000400 */
[----:B------:R3:W0:Y:S04]  /*1a60*/  LDS.U16 R114, [R16+0x2] ;  /* 0x0000020010727984 */ /* 0x0006280000000400 */
        /* <DEDUP_REMOVED lines=8> */
[----:B------:R3:W3:Y:S04]  /*1af0*/  LDS.U16 R127, [R16+0x14] ;  /* 0x00001400107f7984 */ /* 0x0006e80000000400 */
[----:B------:R0:W3:Y:S04]  /*1b00*/  LDS.U16 R129, [R16+0x16] ;  /* 0x0000160010817984 */ /* 0x0000e80000000400 */
[----:B------:R0:W3:Y:S04]  /*1b10*/  LDS.U16 R130, [R16+0x18] ;  /* 0x0000180010827984 */ /* 0x0000e80000000400 */
[----:B------:R0:W3:Y:S04]  /*1b20*/  LDS.U16 R132, [R16+0x1a] ;  /* 0x00001a0010847984 */ /* 0x0000e80000000400 */
[----:B------:R1:W3:Y:S04]  /*1b30*/  LDS.U16 R131, [R16+0x1c] ;  /* 0x00001c0010837984 */ /* 0x0002e80000000400 */
[----:B------:R1:W3:Y:S01]  /*1b40*/  LDS.U16 R148, [R16+0x1e] ;  /* 0x00001e0010947984 */ /* 0x0002e20000000400 */
[----:B0----5:R-:W-:-:S05]  /*1b50*/  FADD.FTZ R92, R13, R64 ;  /* 0x000000400d5c7221 */ /* 0x021fca0000010000 */
[----:B------:R-:W-:Y:S01]  /*1b60*/  FSETP.GTU.FTZ.AND P0, PT, R92, 20, PT ;  /* 0x41a000005c00780b */ /* 0x000fe20003f1c000 */
[----:B------:R-:W-:Y:S02]  /*1b70*/  HADD2.F32 R95, -RZ, R14.H0_H0 ;  /* 0x2000000eff5f7230 */ /* 0x000fe40000004100 */
[----:B------:R-:W-:Y:S02]  /*1b80*/  HADD2.F32 R93, -RZ, R68.H0_H0 ;  /* 0x20000044ff5d7230 */ /* 0x000fe40000004100 */
[--C-:B------:R-:W-:Y:S01]  /*1b90*/  FADD.FTZ R90, R15, R64.reuse ;  /* 0x000000400f5a7221 */ /* 0x100fe20000010000 */
[--C-:B------:R-:W-:Y:S01]  /*1ba0*/  FADD.FTZ R91, R75, R64.reuse ;  /* 0x000000404b5b7221 */ /* 0x100fe20000010000 */
[--C-:B------:R-:W-:Y:S01]  /*1bb0*/  FADD.FTZ R95, R95, R64.reuse ;  /* 0x000000405f5f7221 */ /* 0x100fe20000010000 */
[--C-:B------:R-:W-:Y:S01]  /*1bc0*/  FADD.FTZ R88, R3, R64.reuse ;  /* 0x0000004003587221 */ /* 0x100fe20000010000 */
[----:B------:R-:W-:Y:S01]  /*1bd0*/  FADD.FTZ R93, R93, R64 ;  /* 0x000000405d5d7221 */ /* 0x000fe20000010000 */
[----:B------:R-:W-:Y:S01]  /*1be0*/  HFMA2 R89, -RZ, RZ, 0, 0 ;  /* 0x00000000ff597431 */ /* 0x000fe200000001ff */
[----:B-1----:R-:W-:-:S02]  /*1bf0*/  CS2R R98, SRZ ;  /* 0x0000000000627805 */ /* 0x002fc4000001ff00 */
[----:B--2---:R-:W-:Y:S02]  /*1c00*/  CS2R R96, SRZ ;  /* 0x0000000000607805 */ /* 0x004fe4000001ff00 */
[----:B------:R-:W-:Y:S02]  /*1c10*/  MOV R94, RZ ;  /* 0x000000ff005e7202 */ /* 0x000fe40000000f00 */
[----:B------:R-:W-:Y:S02]  /*1c20*/  CS2R R86, SRZ ;  /* 0x0000000000567805 */ /* 0x000fe4000001ff00 */
[----:B------:R-:W-:Y:S01]  /*1c30*/  FSETP.GTU.FTZ.AND P1, PT, R95, 20, PT ;  /* 0x41a000005f00780b */ /* 0x000fe20003f3c000 */
[----:B------:R-:W-:Y:S01]  /*1c40*/  FADD.FTZ R85, R81, R64 ;  /* 0x0000004051557221 */ /* 0x000fe20000010000 */
[----:B------:R-:W-:Y:S02]  /*1c50*/  FSETP.GTU.FTZ.AND P2, PT, R90, 20, PT ;  /* 0x41a000005a00780b */ /* 0x000fe40003f5c000 */
[----:B------:R-:W-:-:S02]  /*1c60*/  FSETP.GTU.FTZ.AND P3, PT, R93, 20, PT ;  /* 0x41a000005d00780b */ /* 0x000fc40003f7c000 */
[----:B------:R-:W-:Y:S02]  /*1c70*/  FSETP.GTU.FTZ.AND P4, PT, R91, 20, PT ;  /* 0x41a000005b00780b */ /* 0x000fe40003f9c000 */
[----:B------:R-:W-:Y:S02]  /*1c80*/  FSETP.GTU.FTZ.AND P5, PT, R88, 20, PT ;  /* 0x41a000005800780b */ /* 0x000fe40003fbc000 */
[----:B------:R-:W-:Y:S01]  /*1c90*/  MOV R84, RZ ;  /* 0x000000ff00547202 */ /* 0x000fe20000000f00 */
[----:B----4-:R-:W-:Y:S10]  /*1ca0*/  @P0 BRA `(.L_x_6643) ;  /* 0x0000000000780947 */ /* 0x010ff40003800000 */
        /* <DEDUP_REMOVED lines=30> */
.L_x_6643:
[----:B------:R-:W-:Y:S05]  /*1e90*/  BSYNC.RECONVERGENT B0 ;  /* 0x0000000000007941 */ /* 0x000fea0003800200 */
.L_x_6642:
[----:B------:R-:W-:Y:S01]  /*1ea0*/  HADD2.F32 R3, -RZ, R83.H0_H0 ;  /* 0x20000053ff037230 */ /* 0x000fe20000004100 */
[----:B------:R-:W-:Y:S01]  /*1eb0*/  BSSY.RECONVERGENT B0, `(.L_x_6644) ;  /* 0x0000025000007945 */ /* 0x000fe20003800200 */
[----:B------:R-:W-:Y:S02]  /*1ec0*/  FSETP.GTU.FTZ.AND P0, PT, R85, 20, PT ;  /* 0x41a000005500780b */ /* 0x000fe40003f1c000 */
[----:B------:R-:W-:Y:S02]  /*1ed0*/  CS2R R82, SRZ ;  /* 0x0000000000527805 */ /* 0x000fe4000001ff00 */
[----:B------:R-:W-:Y:S01]  /*1ee0*/  MOV R81, UR12 ;  /* 0x0000000c00517c02 */ /* 0x000fe20008000f00 */
[----:B------:R-:W-:Y:S02]  /*1ef0*/  HADD2.F32 R79, -RZ, R79.H0_H0 ;  /* 0x2000004fff4f7230 */ /* 0x000fe40000004100 */
[----:B------:R-:W-:Y:S01]  /*1f00*/  FADD.FTZ R80, R3, R64 ;  /* 0x0000004003507221 */ /* 0x000fe20000010000 */
        /* <DEDUP_REMOVED lines=31> */
.L_x_6645:
[----:B------:R-:W-:Y:S05]  /*2100*/  BSYNC.RECONVERGENT B0 ;  /* 0x0000000000007941 */ /* 0x000fea0003800200 */
.L_x_6644:
        /* <DEDUP_REMOVED lines=39> */
.L_x_6647:
[----:B------:R-:W-:Y:S05]  /*2380*/  BSYNC.RECONVERGENT B0 ;  /* 0x0000000000007941 */ /* 0x000fea0003800200 */
.L_x_6646:
        /* <DEDUP_REMOVED lines=39> */
.L_x_6649:
[----:B------:R-:W-:Y:S05]  /*2600*/  BSYNC.RECONVERGENT B0 ;  /* 0x0000000000007941 */ /* 0x000fea0003800200 */
.L_x_6648:
        /* <DEDUP_REMOVED lines=39> */
.L_x_6651:
[----:B------:R-:W-:Y:S05]  /*2880*/  BSYNC.RECONVERGENT B0 ;  /* 0x0000000000007941 */ /* 0x000fea0003800200 */
.L_x_6650:
        /* <DEDUP_REMOVED lines=39> */
.L_x_6653:
[----:B------:R-:W-:Y:S05]  /*2b00*/  BSYNC.RECONVERGENT B0 ;  /* 0x0000000000007941 */ /* 0x000fea0003800200 */
.L_x_6652:
        /* <DEDUP_REMOVED lines=39> */
.L_x_6655:
[----:B------:R-:W-:Y:S05]  /*2d80*/  BSYNC.RECONVERGENT B0 ;  /* 0x0000000000007941 */ /* 0x000fea0003800200 */
.L_x_6654:
        /* <DEDUP_REMOVED lines=39> */
.L_x_6657:
[----:B------:R-:W-:Y:S05]  /*3000*/  BSYNC.RECONVERGENT B0 ;  /* 0x0000000000007941 */ /* 0x000fea0003800200 */
.L_x_6656:
        /* <DEDUP_REMOVED lines=39> */
.L_x_6659:
[----:B------:R-:W-:Y:S05]  /*3280*/  BSYNC.RECONVERGENT B0 ;  /* 0x0000000000007941 */ /* 0x000fea0003800200 */
.L_x_6658:
        /* <DEDUP_REMOVED lines=39> */
.L_x_6661:
[----:B------:R-:W-:Y:S05]  /*3500*/  BSYNC.RECONVERGENT B0 ;  /* 0x0000000000007941 */ /* 0x000fea0003800200 */
.L_x_6660:
[----:B------:R-:W-:Y:S02]  /*3510*/  HADD2.F32 R128, -RZ, R128.H0_H0 ;  /* 0x20000080ff807230 */ /* 0x000fe40000004100 */
[----:B------:R-:W-:Y:S01]  /*3520*/  FFMA.FTZ R3, R125, R70, R10 ;  /* 0x000000467d037223 */ /* 0x000fe2000001000a */
[----:B---3--:R-:W-:Y:S01]  /*3530*/  HADD2.F32 R127, -RZ, R127.H0_H0 ;  /* 0x2000007fff7f7230 */ /* 0x008fe20000004100 */
        /* <DEDUP_REMOVED lines=41> */
.L_x_6663:
[----:B------:R-:W-:Y:S05]  /*37d0*/  BSYNC.RECONVERGENT B0 ;  /* 0x0000000000007941 */ /* 0x000fea0003800200 */
.L_x_6662:
        /* <DEDUP_REMOVED lines=32> */
.L_x_6665:
[----:B------:R-:W-:Y:S05]  /*39e0*/  BSYNC.RECONVERGENT B0 ;  /* 0x0000000000007941 */ /* 0x000fea0003800200 */
.L_x_6664:
        /* <DEDUP_REMOVED lines=32> */
.L_x_6667:
[----:B------:R-:W-:Y:S05]  /*3bf0*/  BSYNC.RECONVERGENT B0 ;  /* 0x0000000000007941 */ /* 0x000fea0003800200 */
.L_x_6666:
        /* <DEDUP_REMOVED lines=32> */
.L_x_6669:
[----:B------:R-:W-:Y:S05]  /*3e00*/  BSYNC.RECONVERGENT B0 ;  /* 0x0000000000007941 */ /* 0x000fea0003800200 */
.L_x_6668:
        /* <DEDUP_REMOVED lines=32> */
.L_x_6671:
[----:B------:R-:W-:Y:S05]  /*4010*/  BSYNC.RECONVERGENT B0 ;  /* 0x0000000000007941 */ /* 0x000fea0003800200 */
.L_x_6670:
        /* <DEDUP_REMOVED lines=32> */
.L_x_6673:
[----:B------:R-:W-:Y:S05]  /*4220*/  BSYNC.RECONVERGENT B0 ;  /* 0x0000000000007941 */ /* 0x000fea0003800200 */
.L_x_6672:
        /* <DEDUP_REMOVED lines=66> */
.L_x_6680:
        /* <DEDUP_REMOVED lines=78> */
.L_x_6676:
[----:B------:R0:W1:Y:S02]  /*4b30*/  LDS R185, [R200+0xe6c] ;  /* 0x000e6c00c8b97984 */ /* 0x0000640000000800 */
.L_x_6677:
[----:B------:R-:W-:Y:S05]  /*4b40*/  BSYNC.RECONVERGENT B0 ;  /* 0x0000000000007941 */ /* 0x000fea0003800200 */
.L_x_6675:
        /* <DEDUP_REMOVED lines=15> */
[----:B-----5:R-:W-:-:S02]  /*4c40*/  FFMA.FTZ R2, R149, R193, R152 ;  /* 0x000000c195027223 */ /* 0x020fc40000010098 */
[C---:B------:R-:W-:Y:S01]  /*4c50*/  FMUL.FTZ R179, R195.reuse, R14 ;  /* 0x0000000ec3b37220 */ /* 0x040fe20000410000 */
[----:B------:R-:W-:Y:S01]  /*4c60*/  FFMA.FTZ R15, R195, R15, R210 ;  /* 0x0000000fc30f7223 */ /* 0x000fe200000100d2 */
[----:B------:R-:W-:Y:S02]  /*4c70*/  FFMA.FTZ R2, R178, R2, R151 ;  /* 0x00000002b2027223 */ /* 0x000fe40000010097 */
[C---:B------:R-:W-:Y:S01]  /*4c80*/  FMUL.FTZ R14, R186.reuse, R179 ;  /* 0x000000b3ba0e7220 */ /* 0x040fe20000410000 */
[----:B------:R-:W-:Y:S01]  /*4c90*/  FFMA.FTZ R15, R186, R15, R187 ;  /* 0x0000000fba0f7223 */ /* 0x000fe200000100bb */
[----:B------:R-:W-:Y:S02]  /*4ca0*/  FFMA.FTZ R2, R180, R2, R153 ;  /* 0x00000002b4027223 */ /* 0x000fe40000010099 */
[C---:B------:R-:W-:Y:S01]  /*4cb0*/  FMUL.FTZ R3, R203.reuse, R14 ;  /* 0x0000000ecb037220 */ /* 0x040fe20000410000 */
[----:B------:R-:W-:Y:S01]  /*4cc0*/  FFMA.FTZ R15, R203, R15, R208 ;  /* 0x0000000fcb0f7223 */ /* 0x000fe200000100d0 */
[----:B------:R-:W-:-:S02]  /*4cd0*/  FFMA.FTZ R2, R199, R2, R154 ;  /* 0x00000002c7027223 */ /* 0x000fc4000001009a */
[C---:B------:R-:W-:Y:S01]  /*4ce0*/  FMUL.FTZ R14, R188.reuse, R3 ;  /* 0x00000003bc0e7220 */ /* 0x040fe20000410000 */
[----:B------:R-:W-:-:S03]  /*4cf0*/  FFMA.FTZ R15, R188, R15, R191 ;  /* 0x0000000fbc0f7223 */ /* 0x000fc600000100bf */
[C---:B------:R-:W-:Y:S01]  /*4d00*/  FMUL.FTZ R3, R201.reuse, R14 ;  /* 0x0000000ec9037220 */ /* 0x040fe20000410000 */
[----:B------:R-:W-:-:S03]  /*4d10*/  FFMA.FTZ R15, R201, R15, R206 ;  /* 0x0000000fc90f7223 */ /* 0x000fc600000100ce */
[C---:B------:R-:W-:Y:S01]  /*4d20*/  FMUL.FTZ R14, R190.reuse, R3 ;  /* 0x00000003be0e7220 */ /* 0x040fe20000410000 */
[----:B------:R-:W-:Y:S01]  /*4d30*/  FFMA.FTZ R3, R190, R15, R213 ;  /* 0x0000000fbe037223 */ /* 0x000fe200000100d5 */
[----:B------:R-:W-:Y:S02]  /*4d40*/  FFMA.FTZ R15, R192, R2, R155 ;  /* 0x00000002c00f7223 */ /* 0x000fe4000001009b */
[C---:B------:R-:W-:Y:S01]  /*4d50*/  FMUL.FTZ R179, R205.reuse, R14 ;  /* 0x0000000ecdb37220 */ /* 0x040fe20000410000 */
[C---:B------:R-:W-:Y:S01]  /*4d60*/  FFMA.FTZ R2, R205.reuse, R3, R204 ;  /* 0x00000003cd027223 */ /* 0x040fe200000100cc */
[----:B------:R-:W-:Y:S01]  /*4d70*/  FFMA.FTZ R15, R205, R15, R156 ;  /* 0x0000000fcd0f7223 */ /* 0x000fe2000001009c */
[----:B------:R-:W-:Y:S01]  /*4d80*/  FMUL.FTZ R3, R194, R193 ;  /* 0x000000c1c2037220 */ /* 0x000fe20000410000 */
[C---:B------:R-:W-:Y:S01]  /*4d90*/  FMUL.FTZ R14, R192.reuse, R179 ;  /* 0x000000b3c00e7220 */ /* 0x040fe20000410000 */
[----:B------:R-:W-:Y:S01]  /*4da0*/  FFMA.FTZ R2, R192, R2, R211 ;  /* 0x00000002c0027223 */ /* 0x000fe200000100d3 */
[----:B------:R-:W-:Y:S01]  /*4db0*/  FFMA.FTZ R15, R190, R15, R157 ;  /* 0x0000000fbe0f7223 */ /* 0x000fe2000001009d */
[----:B------:R-:W-:Y:S01]  /*4dc0*/  FMUL.FTZ R3, R178, R3 ;  /* 0x00000003b2037220 */ /* 0x000fe20000410000 */
[C---:B------:R-:W-:Y:S01]  /*4dd0*/  FMUL.FTZ R179, R199.reuse, R14 ;  /* 0x0000000ec7b37220 */ /* 0x040fe20000410000 */
[----:B------:R-:W-:Y:S01]  /*4de0*/  FFMA.FTZ R14, R199, R2, R198 ;  /* 0x00000002c70e7223 */ /* 0x000fe200000100c6 */
[----:B------:R-:W-:Y:S01]  /*4df0*/  FFMA.FTZ R15, R201, R15, R158 ;  /* 0x0000000fc90f7223 */ /* 0x000fe2000001009e */
[C---:B------:R-:W-:Y:S01]  /*4e00*/  FMUL.FTZ R2, R180.reuse, R3 ;  /* 0x00000003b4027220 */ /* 0x040fe20000410000 */
[C---:B------:R-:W-:Y:S01]  /*4e10*/  FMUL.FTZ R179, R180.reuse, R179 ;  /* 0x000000b3b4b37220 */ /* 0x040fe20000410000 */
[----:B------:R-:W-:Y:S01]  /*4e20*/  FFMA.FTZ R14, R180, R14, R209 ;  /* 0x0000000eb40e7223 */ /* 0x000fe200000100d1 */
        /* <DEDUP_REMOVED lines=9> */
[----:B------:R-:W-:-:S02]  /*4ec0*/  FMUL.FTZ R3, R205, R2 ;  /* 0x00000002cd037220 */ /* 0x000fc40000410000 */
[----:B------:R-:W1:Y:S01]  /*4ed0*/  SHFL.DOWN PT, R215, R176, 0x1, 0x1f ;  /* 0x08201f00b0d77f89 */ /* 0x000e6200000e0000 */
[----:B------:R-:W-:Y:S01]  /*4ee0*/  FFMA.FTZ R15, R195, R15, R162 ;  /* 0x0000000fc30f7223 */ /* 0x000fe200000100a2 */
[----:B------:R-:W-:Y:S01]  /*4ef0*/  FMUL.FTZ R2, R190, R3 ;  /* 0x00000003be027220 */ /* 0x000fe20000410000 */
[----:B------:R-:W-:Y:S01]  /*4f00*/  MOV R179, R14 ;  /* 0x0000000e00b37202 */ /* 0x000fe20000000f00 */
[----:B------:R-:W3:Y:S01]  /*4f10*/  SHFL.DOWN PT, R216, R14, 0x1, 0x1f ;  /* 0x08201f000ed87f89 */ /* 0x000ee200000e0000 */
[----:B------:R-:W-:Y:S01]  /*4f20*/  FFMA.FTZ R15, R182, R15, R163 ;  /* 0x0000000fb60f7223 */ /* 0x000fe200000100a3 */
[----:B------:R-:W-:-:S03]  /*4f30*/  FMUL.FTZ R3, R201, R2 ;  /* 0x00000002c9037220 */ /* 0x000fc60000410000 */
[----:B------:R-:W-:Y:S01]  /*4f40*/  FFMA.FTZ R15, R197, R15, R164 ;  /* 0x0000000fc50f7223 */ /* 0x000fe200000100a4 */
[----:B------:R-:W-:-:S03]  /*4f50*/  FMUL.FTZ R2, R188, R3 ;  /* 0x00000003bc027220 */ /* 0x000fc60000410000 */
[----:B------:R-:W-:Y:S01]  /*4f60*/  FFMA.FTZ R15, R184, R15, R165 ;  /* 0x0000000fb80f7223 */ /* 0x000fe200000100a5 */
[----:B------:R-:W-:-:S04]  /*4f70*/  FMUL.FTZ R3, R203, R2 ;  /* 0x00000002cb037220 */ /* 0x000fc80000410000 */
[----:B------:R-:W5:Y:S01]  /*4f80*/  SHFL.UP PT, R14, R15, 0x1, RZ ;  /* 0x042000000f0e7989 */ /* 0x000f6200000e00ff */
[----:B------:R-:W-:-:S04]  /*4f90*/  FMUL.FTZ R2, R186, R3 ;  /* 0x00000003ba027220 */ /* 0x000fc80000410000 */
[----:B------:R-:W-:Y:S01]  /*4fa0*/  FMUL.FTZ R3, R195, R2 ;  /* 0x00000002c3037220 */ /* 0x000fe20000410000 */
[----:B-1----:R-:W-:-:S03]  /*4fb0*/  @P1 FMUL.FTZ R215, R215, R176 ;  /* 0x000000b0d7d71220 */ /* 0x002fc60000410000 */
[----:B------:R-:W-:Y:S01]  /*4fc0*/  FMUL.FTZ R2, R182, R3 ;  /* 0x00000003b6027220 */ /* 0x000fe20000410000 */
[----:B---3--:R-:W-:Y:S01]  /*4fd0*/  @P1 FFMA.FTZ R179, R176, R216, R179 ;  /* 0x000000d8b0b31223 */ /* 0x008fe200000100b3 */
[----:B------:R-:W-:Y:S02]  /*4fe0*/  @P1 MOV R176, R215 ;  /* 0x000000d700b01202 */ /* 0x000fe40000000f00 */
[----:B------:R-:W-:Y:S01]  /*4ff0*/  FMUL.FTZ R3, R197, R2 ;  /* 0x00000002c5037220 */ /* 0x000fe20000410000 */
[----:B------:R-:W-:Y:S01]  /*5000*/  ISETP.GE.AND P1, PT, R33, 0x1, PT ;  /* 0x000000012100780c */ /* 0x000fe20003f26270 */
[----:B------:R-:W1:Y:S02]  /*5010*/  SHFL.DOWN PT, R216, R179, 0x2, 0x1f ;  /* 0x08401f00b3d87f89 */ /* 0x000e6400000e0000 */
[----:B------:R-:W-:Y:S02]  /*5020*/  FMUL.FTZ R2, R184, R3 ;  /* 0x00000003b8027220 */ /* 0x000fe40000410000 */
[----:B------:R-:W3:Y:S04]  /*5030*/  SHFL.DOWN PT, R215, R176, 0x2, 0x1f ;  /* 0x08401f00b0d77f89 */ /* 0x000ee800000e0000 */
[----:B------:R-:W4:Y:S01]  /*5040*/  SHFL.UP PT, R3, R2, 0x1, RZ ;  /* 0x0420000002037989 */ /* 0x000f2200000e00ff */
[----:B-----5:R-:W-:-:S05]  /*5050*/  FFMA.FTZ R14, R2, R14, R15 ;  /* 0x0000000e020e7223 */ /* 0x020fca000001000f */
[----:B------:R-:W-:-:S05]  /*5060*/  FSEL R15, R15, R14, !P1 ;  /* 0x0000000e0f0f7208 */ /* 0x000fca0004800000 */
[----:B------:R-:W5:Y:S01]  /*5070*/  SHFL.UP PT, R14, R15, 0x2, RZ ;  /* 0x044000000f0e7989 */ /* 0x000f6200000e00ff */
[C---:B-1----:R-:W-:Y:S01]  /*5080*/  @!P3 FFMA.FTZ R179, R176.reuse, R216, R179 ;  /* 0x000000d8b0b3b223 */ /* 0x042fe200000100b3 */
[----:B---3--:R-:W-:-:S04]  /*5090*/  @!P3 FMUL.FTZ R215, R176, R215 ;  /* 0x000000d7b0d7b220 */ /* 0x008fc80000410000 */
[----:B------:R-:W1:Y:S01]  /*50a0*/  SHFL.DOWN PT, R216, R179, 0x4, 0x1f ;  /* 0x08801f00b3d87f89 */ /* 0x000e6200000e0000 */
[----:B----4-:R-:W-:Y:S01]  /*50b0*/  @P1 FMUL.FTZ R2, R2, R3 ;  /* 0x0000000302021220 */ /* 0x010fe20000410000 */
[----:B------:R-:W-:Y:S02]  /*50c0*/  @!P3 MOV R176, R215 ;  /* 0x000000d700b0b202 */ /* 0x000fe40000000f00 */
[----:B------:R-:W-:Y:S02]  /*50d0*/  ISETP.GE.AND P1, PT, R33, 0x2, PT ;  /* 0x000000022100780c */ /* 0x000fe40003f26270 */
[----:B------:R-:W3:Y:S01]  /*50e0*/  SHFL.UP PT, R3, R2, 0x2, RZ ;  /* 0x0440000002037989 */ /* 0x000ee200000e00ff */
[----:B------:R-:W-:-:S03]  /*50f0*/  ISETP.GT.U32.AND P3, PT, R202, 0x1b, PT ;  /* 0x0000001bca00780c */ /* 0x000fc60003f64070 */
[----:B------:R-:W4:Y:S01]  /*5100*/  SHFL.DOWN PT, R215, R176, 0x4, 0x1f ;  /* 0x08801f00b0d77f89 */ /* 0x000f2200000e0000 */
[----:B-----5:R-:W-:-:S05]  /*5110*/  FFMA.FTZ R14, R2, R14, R15 ;  /* 0x0000000e020e7223 */ /* 0x020fca000001000f */
        /* <DEDUP_REMOVED lines=8> */
[----:B------:R-:W-:Y:S02]  /*51a0*/  @!P3 MOV R176, R215 ;  /* 0x000000d700b0b202 */ /* 0x000fe40000000f00 */
[----:B------:R-:W-:-:S03]  /*51b0*/  ISETP.GT.U32.AND P3, PT, R202, 0x17, PT ;  /* 0x00000017ca00780c */ /* 0x000fc60003f64070 */
[----:B------:R-:W4:Y:S01]  /*51c0*/  SHFL.DOWN PT, R217, R176, 0x8, 0x1f ;  /* 0x09001f00b0d97f89 */ /* 0x000f2200000e0000 */
[----:B-----5:R-:W-:-:S05]  /*51d0*/  FFMA.FTZ R14, R2, R14, R15 ;  /* 0x0000000e020e7223 */ /* 0x020fca000001000f */
[----:B------:R-:W-:Y:S01]  /*51e0*/  FSEL R215, R15, R14, !P1 ;  /* 0x0000000e0fd77208 */ /* 0x000fe20004800000 */
[----:B------:R-:W-:Y:S01]  /*51f0*/  HFMA2 R14, -RZ, RZ, 1.875, 0 ;  /* 0x3f800000ff0e7431 */ /* 0x000fe200000001ff */
[----:B------:R-:W-:Y:S02]  /*5200*/  MOV R15, RZ ;  /* 0x000000ff000f7202 */ /* 0x000fe40000000f00 */
[----:B-1----:R-:W-:Y:S01]  /*5210*/  @!P3 FFMA.FTZ R179, R176, R218, R179 ;  /* 0x000000dab0b3b223 */ /* 0x002fe200000100b3 */
[----:B------:R-:W1:Y:S01]  /*5220*/  SHFL.UP PT, R216, R215, 0x8, RZ ;  /* 0x05000000d7d87989 */ /* 0x000e6200000e00ff */
[----:B---3--:R-:W-:-:S03]  /*5230*/  @P1 FMUL.FTZ R2, R2, R3 ;  /* 0x0000000302021220 */ /* 0x008fc60000410000 */
[----:B------:R-:W-:Y:S01]  /*5240*/  @P0 LDS.64 R14, [R166] ;  /* 0x00000000a60e0984 */ /* 0x000fe20000000a00 */
[----:B------:R-:W-:-:S03]  /*5250*/  ISETP.GE.AND P1, PT, R33, 0x8, PT ;  /* 0x000000082100780c */ /* 0x000fc60003f26270 */
[----:B------:R-:W3:Y:S01]  /*5260*/  SHFL.UP PT, R3, R2, 0x8, RZ ;  /* 0x0500000002037989 */ /* 0x000ee200000e00ff */
[----:B----4-:R-:W-:-:S03]  /*5270*/  @!P3 FMUL.FTZ R217, R176, R217 ;  /* 0x000000d9b0d9b220 */ /* 0x010fc60000410000 */
[----:B------:R-:W4:Y:S02]  /*5280*/  SHFL.DOWN PT, R218, R179, 0x10, 0x1f ;  /* 0x0a001f00b3da7f89 */ /* 0x000f2400000e0000 */
[----:B------:R-:W-:Y:S02]  /*5290*/  @!P3 MOV R176, R217 ;  /* 0x000000d900b0b202 */ /* 0x000fe40000000f00 */
[----:B------:R-:W-:-:S03]  /*52a0*/  ISETP.GT.U32.AND P3, PT, R202, 0xf, PT ;  /* 0x0000000fca00780c */ /* 0x000fc60003f64070 */
[----:B------:R-:W5:Y:S01]  /*52b0*/  SHFL.DOWN PT, R217, R176, 0x10, 0x1f ;  /* 0x0a001f00b0d97f89 */ /* 0x000f6200000e0000 */
[----:B-1----:R-:W-:-:S05]  /*52c0*/  FFMA.FTZ R216, R2, R216, R215 ;  /* 0x000000d802d87223 */ /* 0x002fca00000100d7 */
[----:B------:R-:W-:Y:S01]  /*52d0*/  FSEL R215, R215, R216, !P1 ;  /* 0x000000d8d7d77208 */ /* 0x000fe20004800000 */
[----:B---3--:R-:W-:Y:S01]  /*52e0*/  @P1 FMUL.FTZ R2, R2, R3 ;  /* 0x0000000302021220 */ /* 0x008fe20000410000 */
[----:B------:R-:W-:-:S03]  /*52f0*/  ISETP.GE.AND P1, PT, R33, 0x10, PT ;  /* 0x000000102100780c */ /* 0x000fc60003f26270 */
[----:B------:R-:W1:Y:S01]  /*5300*/  SHFL.UP PT, R216, R215, 0x10, RZ ;  /* 0x06000000d7d87989 */ /* 0x000e6200000e00ff */
[----:B----4-:R-:W-:-:S03]  /*5310*/  @!P3 FFMA.FTZ R179, R176, R218, R179 ;  /* 0x000000dab0b3b223 */ /* 0x010fc600000100b3 */
[----:B------:R-:W3:Y:S04]  /*5320*/  SHFL.UP PT, R3, R2, 0x10, RZ ;  /* 0x0600000002037989 */ /* 0x000ee800000e00ff */
[----:B------:R-:W-:Y:S01]  /*5330*/  SHFL.DOWN PT, R219, R179, 0x1, 0x1f ;  /* 0x08201f00b3db7f89 */ /* 0x000fe200000e0000 */
[----:B-----5:R-:W-:-:S03]  /*5340*/  @!P3 FMUL.FTZ R217, R176, R217 ;  /* 0x000000d9b0d9b220 */ /* 0x020fc60000410000 */
[----:B------:R-:W-:Y:S02]  /*5350*/  SHFL.IDX PT, R220, R15, RZ, 0x1f ;  /* 0x00001fff0fdc7589 */ /* 0x000fe400000e0000 */
[----:B------:R-:W-:Y:S02]  /*5360*/  @!P3 MOV R176, R217 ;  /* 0x000000d900b0b202 */ /* 0x000fe40000000f00 */
[----:B------:R-:W-:Y:S01]  /*5370*/  SHFL.IDX PT, R179, R179, RZ, 0x1f ;  /* 0x00001fffb3b37589 */ /* 0x000fe200000e0000 */
[----:B------:R-:W-:-:S03]  /*5380*/  ISETP.NE.AND P3, PT, R52, 0x1f, PT ;  /* 0x0000001f3400780c */ /* 0x000fc60003f65270 */
[----:B------:R-:W4:Y:S01]  /*5390*/  SHFL.DOWN PT, R218, R176, 0x1, 0x1f ;  /* 0x08201f00b0da7f89 */ /* 0x000f2200000e0000 */
[----:B-1----:R-:W-:-:S03]  /*53a0*/  FFMA.FTZ R216, R2, R216, R215 ;  /* 0x000000d802d87223 */ /* 0x002fc600000100d7 */
[----:B------:R-:W1:Y:S01]  /*53b0*/  SHFL.IDX PT, R176, R176, RZ, 0x1f ;  /* 0x00001fffb0b07589 */ /* 0x000e6200000e0000 */
[----:B---3--:R-:W-:Y:S01]  /*53c0*/  @P1 FMUL.FTZ R2, R2, R3 ;  /* 0x0000000302021220 */ /* 0x008fe20000410000 */
[----:B------:R-:W-:Y:S02]  /*53d0*/  FSEL R216, R215, R216, !P1 ;  /* 0x000000d8d7d87208 */ /* 0x000fe40004800000 */
[----:B------:R-:W-:-:S03]  /*53e0*/  ISETP.GT.AND P1, PT, R33, 0x1d, PT ;  /* 0x0000001d2100780c */ /* 0x000fc60003f24270 */
[----:B------:R-:W-:Y:S04]  /*53f0*/  SHFL.UP PT, R2, R2, 0x1, RZ ;  /* 0x0420000002027989 */ /* 0x000fe800000e00ff */
[----:B------:R-:W-:Y:S01]  /*5400*/  SHFL.UP PT, R215, R216, 0x1, RZ ;  /* 0x04200000d8d77989 */ /* 0x000fe200000e00ff */
[----:B----4-:R-:W-:Y:S01]  /*5410*/  @P3 FFMA.FTZ R220, R218, R220, R219 ;  /* 0x000000dcdadc3223 */ /* 0x010fe200000100db */
[----:B------:R-:W-:-:S03]  /*5420*/  ISETP.NE.AND P3, PT, R52, RZ, PT ;  /* 0x000000ff3400720c */ /* 0x000fc60003f65270 */
[----:B------:R-:W-:Y:S01]  /*5430*/  FFMA.FTZ R3, R220, R185, R181 ;  /* 0x000000b9dc037223 */ /* 0x000fe200000100b5 */
[C---:B-1----:R-:W-:Y:S01]  /*5440*/  FFMA.FTZ R15, R176.reuse, R15, R179 ;  /* 0x0000000fb00f7223 */ /* 0x042fe200000100b3 */
[----:B------:R-:W-:Y:S02]  /*5450*/  FMUL.FTZ R14, R176, R14 ;  /* 0x0000000eb00e7220 */ /* 0x000fe40000410000 */
[----:B------:R-:W-:Y:S01]  /*5460*/  FFMA.FTZ R177, R184, R3, R177 ;  /* 0x00000003b8b17223 */ /* 0x000fe200000100b1 */
[----:B------:R-:W-:-:S03]  /*5470*/  FMUL.FTZ R230, R3, R126 ;  /* 0x0000007e03e67220 */ /* 0x000fc60000410000 */
[----:B------:R-:W-:Y:S01]  /*5480*/  FFMA.FTZ R181, R197, R177, R212 ;  /* 0x000000b1c5b57223 */ /* 0x000fe200000100d4 */
[----:B------:R-:W-:Y:S01]  /*5490*/  FADD.FTZ R144, R230, R144 ;  /* 0x00000090e6907221 */ /* 0x000fe20000010000 */
[----:B------:R1:W-:Y:S02]  /*54a0*/  @!P3 STS.64 [R166], R14 ;  /* 0x0000000ea600b388 */ /* 0x0003e40000000a00 */
[----:B------:R-:W-:Y:S01]  /*54b0*/  FFMA.FTZ R183, R182, R181, R183 ;  /* 0x000000b5b6b77223 */ /* 0x000fe200000100b7 */
[----:B------:R-:W-:-:S03]  /*54c0*/  FMUL.FTZ R226, R181, R118 ;  /* 0x00000076b5e27220 */ /* 0x000fc60000410000 */
[----:B------:R-:W-:Y:S01]  /*54d0*/  FFMA.FTZ R185, R195, R183, R210 ;  /* 0x000000b7c3b97223 */ /* 0x000fe200000100d2 */
[----:B------:R-:W-:Y:S01]  /*54e0*/  FMUL.FTZ R224, R183, R115 ;  /* 0x00000073b7e07220 */ /* 0x000fe20000410000 */
[----:B------:R-:W-:Y:S02]  /*54f0*/  FADD.FTZ R142, R226, R142 ;  /* 0x0000008ee28e7221 */ /* 0x000fe40000010000 */
[-C--:B------:R-:W-:Y:S01]  /*5500*/  FFMA.FTZ R187, R186, R185.reuse, R187 ;  /* 0x000000b9babb7223 */ /* 0x080fe200000100bb */
[----:B------:R-:W-:Y:S01]  /*5510*/  FADD.FTZ R141, R224, R141 ;  /* 0x0000008de08d7221 */ /* 0x000fe20000010000 */
[----:B-1----:R-:W-:Y:S02]  /*5520*/  FMUL.FTZ R14, R174, R185 ;  /* 0x000000b9ae0e7220 */ /* 0x002fe40000410000 */
[----:B------:R-:W-:-:S04]  /*5530*/  FMUL.FTZ R222, R187, R109 ;  /* 0x0000006dbbde7220 */ /* 0x000fc80000410000 */
[----:B------:R-:W-:Y:S01]  /*5540*/  FADD.FTZ R139, R222, R139 ;  /* 0x0000008bde8b7221 */ /* 0x000fe20000010000 */
[----:B--2---:R1:W2:Y:S02]  /*5550*/  SHFL.IDX PT, R217, R189, RZ, 0x1f ;  /* 0x00001fffbdd97589 */ /* 0x0042a400000e0000 */
[----:B-1----:R-:W-:-:S04]  /*5560*/  FFMA.FTZ R189, R203, R187, R208 ;  /* 0x000000bbcbbd7223 */ /* 0x002fc800000100d0 */
[----:B------:R-:W-:-:S04]  /*5570*/  FFMA.FTZ R191, R188, R189, R191 ;  /* 0x000000bdbcbf7223 */ /* 0x000fc800000100bf */
[----:B------:R-:W-:Y:S01]  /*5580*/  FMUL.FTZ R179, R174, R191 ;  /* 0x000000bfaeb37220 */ /* 0x000fe20000410000 */
[----:B--2---:R-:W-:Y:S01]  /*5590*/  @P2 FFMA.FTZ R217, R2, R217, R215 ;  /* 0x000000d902d92223 */ /* 0x004fe200000100d7 */
[----:B------:R-:W-:-:S03]  /*55a0*/  ISETP.GT.AND P2, PT, R33, 0x1e, PT ;  /* 0x0000001e2100780c */ /* 0x000fc60003f44270 */
[----:B------:R-:W-:-:S04]  /*55b0*/  FFMA.FTZ R194, R194, R217, R149 ;  /* 0x000000d9c2c27223 */ /* 0x000fc80000010095 */
[-C--:B------:R-:W-:Y:S01]  /*55c0*/  FFMA.FTZ R221, R193, R194.reuse, R152 ;  /* 0x000000c2c1dd7223 */ /* 0x080fe20000010098 */
[----:B------:R-:W-:-:S03]  /*55d0*/  FFMA.FTZ R215, R0, R194, RZ ;  /* 0x000000c200d77223 */ /* 0x000fc600000100ff */
[-C--:B------:R-:W-:Y:S01]  /*55e0*/  FFMA.FTZ R208, R178, R221.reuse, R151 ;  /* 0x000000ddb2d07223 */ /* 0x080fe20000010097 */
[----:B------:R-:W-:Y:S01]  /*55f0*/  FFMA.FTZ R217, R114, R221, R215 ;  /* 0x000000dd72d97223 */ /* 0x000fe200000100d7 */
[----:B------:R-:W-:Y:S02]  /*5600*/  FFMA.FTZ R215, R201, R191, R206 ;  /* 0x000000bfc9d77223 */ /* 0x000fe400000100ce */
[-C--:B------:R-:W-:Y:S01]  /*5610*/  FFMA.FTZ R210, R180, R208.reuse, R153 ;  /* 0x000000d0b4d27223 */ /* 0x080fe20000010099 */
[----:B------:R-:W-:Y:S01]  /*5620*/  FFMA.FTZ R2, R116, R208, R217 ;  /* 0x000000d074027223 */ /* 0x000fe200000100d9 */
[----:B------:R-:W-:Y:S01]  /*5630*/  FFMA.FTZ R213, R190, R215, R213 ;  /* 0x000000d7bed57223 */ /* 0x000fe200000100d5 */
[----:B------:R-:W-:Y:S01]  /*5640*/  FMUL.FTZ R220, R215, R80 ;  /* 0x00000050d7dc7220 */ /* 0x000fe20000410000 */
[-C--:B------:R-:W-:Y:S01]  /*5650*/  FFMA.FTZ R223, R199, R210.reuse, R154 ;  /* 0x000000d2c7df7223 */ /* 0x080fe2000001009a */
[----:B------:R-:W-:Y:S01]  /*5660*/  FFMA.FTZ R2, R117, R210, R2 ;  /* 0x000000d275027223 */ /* 0x000fe20000010002 */
[----:B------:R-:W-:Y:S01]  /*5670*/  FFMA.FTZ R204, R205, R213, R204 ;  /* 0x000000d5cdcc7223 */ /* 0x000fe200000100cc */
[----:B------:R-:W-:Y:S01]  /*5680*/  FMUL.FTZ R212, R213, R85 ;  /* 0x00000055d5d47220 */ /* 0x000fe20000410000 */
[CC--:B------:R-:W-:Y:S01]  /*5690*/  FFMA.FTZ R206, R192.reuse, R223.reuse, R155 ;  /* 0x000000dfc0ce7223 */ /* 0x0c0fe2000001009b */
        /* <DEDUP_REMOVED lines=26> */
[----:B------:R-:W-:Y:S01]  /*5840*/  FMUL.FTZ R194, R211, R91 ;  /* 0x0000005bd3c27220 */ /* 0x000fe20000410000 */
[-C--:B------:R-:W-:Y:S01]  /*5850*/  FFMA.FTZ R229, R195, R196.reuse, R162 ;  /* 0x000000c4c3e57223 */ /* 0x080fe200000100a2 */
[----:B------:R-:W-:Y:S01]  /*5860*/  FMUL.FTZ R195, R207, R95 ;  /* 0x0000005fcfc37220 */ /* 0x000fe20000410000 */
[----:B------:R-:W-:Y:S01]  /*5870*/  FFMA.FTZ R192, R2, R201, RZ ;  /* 0x000000c902c07223 */ /* 0x000fe200000100ff */
[----:B------:R-:W-:Y:S01]  /*5880*/  FFMA.FTZ R203, R129, R196, R186 ;  /* 0x000000c481cb7223 */ /* 0x000fe200000100ba */
[----:B------:R-:W-:Y:S01]  /*5890*/  FMUL.FTZ R186, R209, R90 ;  /* 0x0000005ad1ba7220 */ /* 0x000fe20000410000 */
[-C--:B------:R-:W-:Y:S01]  /*58a0*/  FFMA.FTZ R228, R182, R229.reuse, R163 ;  /* 0x000000e5b6e47223 */ /* 0x080fe200000100a3 */
[----:B------:R-:W-:Y:S01]  /*58b0*/  FFMA.FTZ R217, R195, R178, R192 ;  /* 0x000000b2c3d97223 */ /* 0x000fe200000100c0 */
[----:B------:R-:W-:Y:S01]  /*58c0*/  FFMA.FTZ R221, R130, R229, R203 ;  /* 0x000000e582dd7223 */ /* 0x000fe200000100cb */
[----:B------:R-:W-:Y:S01]  /*58d0*/  FMUL.FTZ R203, R199, R93 ;  /* 0x0000005dc7cb7220 */ /* 0x000fe20000410000 */
[----:B------:R-:W-:Y:S01]  /*58e0*/  FFMA.FTZ R231, R197, R228, R164 ;  /* 0x000000e4c5e77223 */ /* 0x000fe200000100a4 */
[----:B------:R-:W-:Y:S01]  /*58f0*/  FFMA.FTZ R182, R186, R180, R217 ;  /* 0x000000b4bab67223 */ /* 0x000fe200000100d9 */
[----:B------:R-:W-:Y:S01]  /*5900*/  FFMA.FTZ R192, R132, R228, R221 ;  /* 0x000000e484c07223 */ /* 0x000fe200000100dd */
[----:B------:R-:W-:Y:S01]  /*5910*/  FMUL.FTZ R217, R204, R88 ;  /* 0x00000058ccd97220 */ /* 0x000fe20000410000 */
[----:B------:R-:W-:Y:S01]  /*5920*/  FADD.FTZ R210, -R156, R205 ;  /* 0x000000cd9cd27221 */ /* 0x000fe20000010100 */
[----:B------:R-:W-:Y:S01]  /*5930*/  FFMA.FTZ R197, R203, R188, R182 ;  /* 0x000000bccbc57223 */ /* 0x000fe200000100b6 */
[-C--:B------:R-:W-:Y:S01]  /*5940*/  FFMA.FTZ R221, R131, R231.reuse, R192 ;  /* 0x000000e783dd7223 */ /* 0x080fe200000100c0 */
[----:B------:R-:W-:Y:S01]  /*5950*/  FFMA.FTZ R184, R184, R231, R165 ;  /* 0x000000e7b8b87223 */ /* 0x000fe200000100a5 */
[----:B------:R-:W-:Y:S01]  /*5960*/  FADD.FTZ R219, -R157, R219 ;  /* 0x000000db9ddb7221 */ /* 0x000fe20000010100 */
[----:B------:R-:W-:Y:S01]  /*5970*/  FFMA.FTZ R192, R194, R190, R197 ;  /* 0x000000bec2c07223 */ /* 0x000fe200000100c5 */
[----:B------:R-:W-:Y:S01]  /*5980*/  FADD.FTZ R218, -R158, R218 ;  /* 0x000000da9eda7221 */ /* 0x000fe20000010100 */
[----:B------:R-:W-:Y:S01]  /*5990*/  FFMA.FTZ R182, R148, R184, R221 ;  /* 0x000000b894b67223 */ /* 0x000fe200000100dd */
[----:B------:R-:W-:Y:S01]  /*59a0*/  FMUL.FTZ R221, R191, R75 ;  /* 0x0000004bbfdd7220 */ /* 0x000fe20000410000 */
[----:B------:R-:W-:Y:S01]  /*59b0*/  FFMA.FTZ R197, R217, R206, R192 ;  /* 0x000000ced9c57223 */ /* 0x000fe200000100c0 */
[----:B------:R-:W-:Y:S01]  /*59c0*/  FMUL.FTZ R223, R189, R68 ;  /* 0x00000044bddf7220 */ /* 0x000fe20000410000 */
[----:B------:R-:W-:Y:S01]  /*59d0*/  FADD.FTZ R216, -R159, R216 ;  /* 0x000000d89fd87221 */ /* 0x000fe20000010100 */
[----:B------:R-:W-:Y:S01]  /*59e0*/  FADD.FTZ R208, -R160, R225 ;  /* 0x000000e1a0d07221 */ /* 0x000fe20000010100 */
[----:B------:R-:W-:Y:S01]  /*59f0*/  FFMA.FTZ R197, R212, R210, R197 ;  /* 0x000000d2d4c57223 */ /* 0x000fe200000100c5 */
[----:B------:R-:W-:Y:S01]  /*5a00*/  FMUL.FTZ R225, R185, R113 ;  /* 0x00000071b9e17220 */ /* 0x000fe20000410000 */
[----:B------:R-:W-:Y:S01]  /*5a10*/  FADD.FTZ R205, -R161, R196 ;  /* 0x000000c4a1cd7221 */ /* 0x000fe20000010100 */
[----:B------:R-:W-:Y:S01]  /*5a20*/  FADD.FTZ R198, -R162, R229 ;  /* 0x000000e5a2c67221 */ /* 0x000fe20000010100 */
[----:B------:R-:W-:Y:S01]  /*5a30*/  FFMA.FTZ R192, R220, R219, R197 ;  /* 0x000000dbdcc07223 */ /* 0x000fe200000100c5 */
[----:B------:R-:W-:Y:S01]  /*5a40*/  FADD.FTZ R196, -R163, R228 ;  /* 0x000000e4a3c47221 */ /* 0x000fe20000010100 */
[----:B------:R-:W-:Y:S01]  /*5a50*/  FMUL.FTZ R228, R177, R121 ;  /* 0x00000079b1e47220 */ /* 0x000fe20000410000 */
[----:B------:R-:W-:Y:S01]  /*5a60*/  FADD.FTZ R184, -R165, R184 ;  /* 0x000000b8a5b87221 */ /* 0x000fe20000010100 */
[----:B------:R-:W-:Y:S01]  /*5a70*/  FFMA.FTZ R192, R221, R218, R192 ;  /* 0x000000daddc07223 */ /* 0x000fe200000100c0 */
[----:B------:R-:W1:Y:S01]  /*5a80*/  SHFL.DOWN PT, R227, R182, 0x1, 0x1f ;  /* 0x08201f00b6e37f89 */ /* 0x000e6200000e0000 */
[C---:B------:R-:W-:Y:S01]  /*5a90*/  FMUL.FTZ R176, R174.reuse, R215 ;  /* 0x000000d7aeb07220 */ /* 0x040fe20000410000 */
[----:B------:R-:W-:Y:S01]  /*5aa0*/  FMUL.FTZ R15, R174, R213 ;  /* 0x000000d5ae0f7220 */ /* 0x000fe20000410000 */
[----:B------:R-:W-:Y:S01]  /*5ab0*/  FFMA.FTZ R197, R223, R216, R192 ;  /* 0x000000d8dfc57223 */ /* 0x000fe200000100c0 */
[----:B------:R-:W-:Y:S01]  /*5ac0*/  FADD.FTZ R137, R221, R137 ;  /* 0x00000089dd897221 */ /* 0x000fe20000010000 */
[----:B------:R-:W-:Y:S01]  /*5ad0*/  FMUL.FTZ R176, R219, R176 ;  /* 0x000000b0dbb07220 */ /* 0x000fe20000410000 */
        /* <DEDUP_REMOVED lines=18> */
[----:B-1----:R-:W-:Y:S01]  /*5c00*/  @!P2 FADD.FTZ R182, R182, R227 ;  /* 0x000000e3b6b6a221 */ /* 0x002fe20000010000 */
[----:B------:R-:W-:Y:S01]  /*5c10*/  FADD.FTZ R150, R203, R150 ;  /* 0x00000096cb967221 */ /* 0x000fe20000010000 */
[----:B------:R-:W-:Y:S01]  /*5c20*/  FMUL.FTZ R179, R188, R15 ;  /* 0x0000000fbcb37220 */ /* 0x000fe20000410000 */
[----:B------:R-:W-:Y:S01]  /*5c30*/  FFMA.FTZ R197, R230, R184, R197 ;  /* 0x000000b8e6c57223 */ /* 0x000fe200000100c5 */
[----:B------:R-:W-:Y:S01]  /*5c40*/  FFMA.FTZ R219, R70, R191, R219 ;  /* 0x000000bf46db7223 */ /* 0x000fe200000100db */
[----:B------:R-:W1:Y:S01]  /*5c50*/  SHFL.DOWN PT, R227, R182, 0x2, 0x1f ;  /* 0x08401f00b6e37f89 */ /* 0x000e6200000e0000 */
[----:B------:R-:W-:Y:S01]  /*5c60*/  FMUL.FTZ R191, R174, R187 ;  /* 0x000000bbaebf7220 */ /* 0x000fe20000410000 */
        /* <DEDUP_REMOVED lines=8> */
[----:B------:R-:W-:Y:S01]  /*5cf0*/  FMUL.FTZ R187, R174, R183 ;  /* 0x000000b7aebb7220 */ /* 0x000fe20000410000 */
[----:B------:R-:W-:Y:S01]  /*5d00*/  FADD.FTZ R97, R176, R97 ;  /* 0x00000061b0617221 */ /* 0x000fe20000010000 */
[----:B------:R-:W-:Y:S01]  /*5d10*/  FFMA.FTZ R176, R108, R185, R205 ;  /* 0x000000b96cb07223 */ /* 0x000fe200000100cd */
[----:B------:R-:W-:Y:S01]  /*5d20*/  FMUL.FTZ R196, R196, R179 ;  /* 0x000000b3c4c47220 */ /* 0x000fe20000410000 */
[----:B------:R-:W-:Y:S01]  /*5d30*/  FMUL.FTZ R187, R198, R187 ;  /* 0x000000bbc6bb7220 */ /* 0x000fe20000410000 */
[----:B------:R-:W-:Y:S01]  /*5d40*/  FMUL.FTZ R180, R180, R15 ;  /* 0x0000000fb4b47220 */ /* 0x000fe20000410000 */
[----:B------:R-:W-:Y:S01]  /*5d50*/  FMUL.FTZ R15, R174, R207 ;  /* 0x000000cfae0f7220 */ /* 0x000fe20000410000 */
[----:B------:R-:W-:Y:S01]  /*5d60*/  FADD.FTZ R101, R176, R101 ;  /* 0x00000065b0657221 */ /* 0x000fe20000010000 */
[----:B------:R-:W-:Y:S01]  /*5d70*/  FFMA.FTZ R187, R110, R183, R187 ;  /* 0x000000b76ebb7223 */ /* 0x000fe200000100bb */
[----:B------:R-:W-:Y:S01]  /*5d80*/  FFMA.FTZ R196, R111, R181, R196 ;  /* 0x000000b56fc47223 */ /* 0x000fe200000100c4 */
[C---:B------:R-:W-:Y:S01]  /*5d90*/  FMUL.FTZ R181, R174.reuse, R177 ;  /* 0x000000b1aeb57220 */ /* 0x040fe20000410000 */
[C---:B------:R-:W-:Y:S01]  /*5da0*/  FMUL.FTZ R176, R174.reuse, R193 ;  /* 0x000000c1aeb07220 */ /* 0x040fe20000410000 */
[----:B------:R-:W-:Y:S01]  /*5db0*/  FMUL.FTZ R183, R174, R3 ;  /* 0x00000003aeb77220 */ /* 0x000fe20000410000 */
[----:B------:R-:W-:Y:S01]  /*5dc0*/  FMUL.FTZ R179, R178, R15 ;  /* 0x0000000fb2b37220 */ /* 0x000fe20000410000 */
[----:B-1----:R-:W-:Y:S01]  /*5dd0*/  @!P1 FADD.FTZ R182, R182, R227 ;  /* 0x000000e3b6b69221 */ /* 0x002fe20000010000 */
[----:B------:R-:W-:Y:S01]  /*5de0*/  FADD.FTZ R87, R14, R87 ;  /* 0x000000570e577221 */ /* 0x000fe20000010000 */
[----:B------:R-:W-:Y:S01]  /*5df0*/  FMUL.FTZ R181, R192, R181 ;  /* 0x000000b5c0b57220 */ /* 0x000fe20000410000 */
[----:B------:R-:W-:Y:S01]  /*5e00*/  FMUL.FTZ R176, R201, R176 ;  /* 0x000000b0c9b07220 */ /* 0x000fe20000410000 */
[----:B--2---:R-:W-:Y:S01]  /*5e10*/  @!P2 FADD.FTZ R197, R197, R232 ;  /* 0x000000e8c5c5a221 */ /* 0x004fe20000010000 */
[----:B------:R-:W1:Y:S01]  /*5e20*/  SHFL.DOWN PT, R227, R182, 0x4, 0x1f ;  /* 0x08801f00b6e37f89 */ /* 0x000e6200000e0000 */
[----:B------:R-:W-:Y:S01]  /*5e30*/  ISETP.GT.AND P2, PT, R33, 0x1b, PT ;  /* 0x0000001b2100780c */ /* 0x000fe20003f44270 */
[----:B------:R-:W-:Y:S01]  /*5e40*/  FMUL.FTZ R184, R184, R183 ;  /* 0x000000b7b8b87220 */ /* 0x000fe20000410000 */
        /* <DEDUP_REMOVED lines=27> */
[----:B------:R-:W-:Y:S01]  /*6000*/  ISETP.GT.AND P1, PT, R33, 0x17, PT ;  /* 0x000000172100780c */ /* 0x000fe20003f24270 */
[----:B------:R-:W-:Y:S01]  /*6010*/  FADD.FTZ R103, R196, R103 ;  /* 0x00000067c4677221 */ /* 0x000fe20000010000 */
        /* <DEDUP_REMOVED lines=8> */
[----:B------:R-:W-:-:S03]  /*60a0*/  ISETP.NE.AND P2, PT, R33, RZ, PT ;  /* 0x000000ff2100720c */ /* 0x000fc60003f45270 */
[----:B------:R-:W2:Y:S01]  /*60b0*/  SHFL.DOWN PT, R212, R197, 0x8, 0x1f ;  /* 0x09001f00c5d47f89 */ /* 0x000ea200000e0000 */
[----:B-1----:R-:W-:Y:S01]  /*60c0*/  FADD.FTZ R15, R182, R203 ;  /* 0x000000cbb60f7221 */ /* 0x002fe20000010000 */
[----:B--2---:R-:W-:Y:S01]  /*60d0*/  @!P1 FADD.FTZ R197, R197, R212 ;  /* 0x000000d4c5c59221 */ /* 0x004fe20000010000 */
[----:B------:R-:W-:-:S04]  /*60e0*/  ISETP.GT.AND P1, PT, R33, 0xf, PT ;  /* 0x0000000f2100780c */ /* 0x000fc80003f24270 */
[----:B------:R-:W1:Y:S01]  /*60f0*/  SHFL.DOWN PT, R188, R197, 0x10, 0x1f ;  /* 0x0a001f00c5bc7f89 */ /* 0x000e6200000e0000 */
[----:B------:R-:W-:Y:S01]  /*6100*/  FSEL R182, R182, R15, P1 ;  /* 0x0000000fb6b67208 */ /* 0x000fe20000800000 */
        /* <DEDUP_REMOVED lines=13> */
.L_x_6679:
[----:B------:R-:W-:Y:S05]  /*61e0*/  BSYNC.RECONVERGENT B0 ;  /* 0x0000000000007941 */ /* 0x000fea0003800200 */
.L_x_6678:
        /* <DEDUP_REMOVED lines=13> */
.L_x_6674:
[----:B------:R-:W-:Y:S01]  /*62c0*/  BAR.SYNC.DEFER_BLOCKING 0x0 ;  /* 0x0000000000007b1d */ /* 0x000fe20000010000 */
[-C--:B------:R-:W-:Y:S02]  /*62d0*/  ISETP.GE.AND P2, PT, R65, R34.reuse, PT ;  /* 0x000000224100720c */ /* 0x080fe40003f46270 */
[-C--:B------:R-:W-:Y:S02]  /*62e0*/  ISETP.GE.AND P1, PT, R63, R34.reuse, PT ;  /* 0x000000223f00720c */ /* 0x080fe40003f26270 */
[----:B------:R-:W-:Y:S01]  /*62f0*/  PRMT R3, RZ, 0x7610, R3 ;  /* 0x00007610ff037816 */ /* 0x000fe20000000003 */
[----:B------:R-:W1:Y:S01]  /*6300*/  LDCU.64 UR10, c[0x0][0x4f8] ;  /* 0x00009f00ff0a77ac */ /* 0x000e620008000a00 */
[----:B------:R-:W-:Y:S01]  /*6310*/  PRMT R0, RZ, 0x7610, R0 ;  /* 0x00007610ff007816 */ /* 0x000fe20000000000 */
[----:B------:R-:W2:Y:S01]  /*6320*/  LDC.64 R112, c[0x0][0x500] ;  /* 0x00014000ff707b82 */ /* 0x000ea20000000a00 */
[-C--:B------:R-:W-:Y:S02]  /*6330*/  ISETP.GE.AND P0, PT, R61, R34.reuse, PT ;  /* 0x000000223d00720c */ /* 0x080fe40003f06270 */
[----:B------:R-:W-:-:S02]  /*6340*/  ISETP.GE.AND P4, PT, R59, R34, PT ;  /* 0x000000223b00720c */ /* 0x000fc40003f86270 */
[-C--:B------:R-:W-:Y:S02]  /*6350*/  ISETP.GE.AND P6, PT, R57, R34.reuse, PT ;  /* 0x000000223900720c */ /* 0x080fe40003fc6270 */
[-C--:B------:R-:W-:Y:S02]  /*6360*/  ISETP.GE.AND P5, PT, R55, R34.reuse, PT ;  /* 0x000000223700720c */ /* 0x080fe40003fa6270 */
[-C--:B------:R-:W-:Y:S02]  /*6370*/  ISETP.GE.AND P3, PT, R53, R34.reuse, PT ;  /* 0x000000223500720c */ /* 0x080fe40003f66270 */
[----:B------:R-:W-:Y:S01]  /*6380*/  PRMT R9, RZ, 0x7610, R9 ;  /* 0x00007610ff097816 */ /* 0x000fe20000000009 */
        /* <DEDUP_REMOVED lines=66> */
[----:B------:R-:W-:Y:S01]  /*67b0*/  LDS.U16 R8, [R16+0x10] ;  /* 0x0000100010087984 */ /* 0x000fe20000000400 */
[----:B--2---:R-:W-:-:S03]  /*67c0*/  HADD2.F32 R5, -RZ, R0.H0_H0 ;  /* 0x20000000ff057230 */ /* 0x004fc60000004100 */
[----:B------:R-:W2:Y:S01]  /*67d0*/  LDS.U16 R0, [R16+0x6] ;  /* 0x0000060010007984 */ /* 0x000ea20000000400 */
[----:B---3--:R-:W-:-:S03]  /*67e0*/  HADD2.F32 R9, -RZ, R2.H0_H0 ;  /* 0x20000002ff097230 */ /* 0x008fc60000004100 */
[----:B------:R-:W3:Y:S02]  /*67f0*/  LDS.U16 R2, [R16+0x8] ;  /* 0x0000080010027984 */ /* 0x000ee40000000400 */
[--C-:B------:R-:W-:Y:S01]  /*6800*/  FADD.FTZ R12, R9, R64.reuse ;  /* 0x00000040090c7221 */ /* 0x100fe20000010000 */
[----:B----4-:R-:W-:Y:S02]  /*6810*/  HADD2.F32 R9, -RZ, R3.H0_H0 ;  /* 0x20000003ff097230 */ /* 0x010fe40000004100 */
[--C-:B------:R-:W-:Y:S01]  /*6820*/  FADD.FTZ R10, R5, R64.reuse ;  /* 0x00000040050a7221 */ /* 0x100fe20000010000 */
[----:B------:R-:W4:Y:S01]  /*6830*/  LDS.U16 R3, [R16+0xa] ;  /* 0x00000a0010037984 */ /* 0x000f220000000400 */
[----:B------:R-:W-:Y:S01]  /*6840*/  FSETP.GTU.FTZ.AND P6, PT, R12, 20, PT ;  /* 0x41a000000c00780b */ /* 0x000fe20003fdc000 */
[----:B------:R-:W-:Y:S02]  /*6850*/  FADD.FTZ R14, R9, R64 ;  /* 0x00000040090e7221 */ /* 0x000fe40000010000 */
[----:B------:R-:W-:Y:S01]  /*6860*/  FSETP.GTU.FTZ.AND P1, PT, R10, 20, PT ;  /* 0x41a000000a00780b */ /* 0x000fe20003f3c000 */
[----:B------:R-:W5:Y:S02]  /*6870*/  LDS.U16 R5, [R16+0xe] ;  /* 0x00000e0010057984 */ /* 0x000f640000000400 */
[----:B------:R-:W-:-:S02]  /*6880*/  FSETP.GTU.FTZ.AND P5, PT, R14, 20, PT ;  /* 0x41a000000e00780b */ /* 0x000fc40003fbc000 */
[----:B------:R-:W0:Y:S05]  /*6890*/  LDS.U16 R9, [R16+0x12] ;  /* 0x0000120010097984 */ /* 0x000e2a0000000400 */
[----:B------:R-:W-:-:S03]  /*68a0*/  @!P6 FMUL.FTZ R12, R12, -1.4426950216293334961 ;  /* 0xbfb8aa3b0c0ce820 */ /* 0x000fc60000410000 */
[----:B------:R-:W-:-:S03]  /*68b0*/  @!P1 FMUL.FTZ R10, R10, -1.4426950216293334961 ;  /* 0xbfb8aa3b0a0a9820 */ /* 0x000fc60000410000 */
[----:B------:R-:W1:Y:S01]  /*68c0*/  @!P6 MUFU.EX2 R12, R12 ;  /* 0x0000000c000ce308 */ /* 0x000e620000000800 */
[----:B------:R-:W-:-:S03]  /*68d0*/  @!P5 FMUL.FTZ R14, R14, -1.4426950216293334961 ;  /* 0xbfb8aa3b0e0ed820 */ /* 0x000fc60000410000 */
[----:B------:R-:W4:Y:S01]  /*68e0*/  @!P1 MUFU.EX2 R10, R10 ;  /* 0x0000000a000a9308 */ /* 0x000f220000000800 */
[----:B--2---:R-:W-:-:S03]  /*68f0*/  HADD2.F32 R15, -RZ, R0.H0_H0 ;  /* 0x20000000ff0f7230 */ /* 0x004fc60000004100 */
[----:B------:R-:W2:Y:S01]  /*6900*/  @!P5 MUFU.EX2 R14, R14 ;  /* 0x0000000e000ed308 */ /* 0x000ea20000000800 */
[----:B---3--:R-:W-:Y:S02]  /*6910*/  HADD2.F32 R33, -RZ, R2.H0_H0 ;  /* 0x20000002ff217230 */ /* 0x008fe40000004100 */
[----:B-1----:R-:W-:Y:S01]  /*6920*/  @!P6 FADD.FTZ R13, R12, 1 ;  /* 0x3f8000000c0de421 */ /* 0x002fe20000010000 */
[----:B------:R-:W-:-:S05]  /*6930*/  FADD.FTZ R2, R15, R64 ;  /* 0x000000400f027221 */ /* 0x000fca0000010000 */
[----:B------:R-:W1:Y:S01]  /*6940*/  @!P6 MUFU.RCP R13, R13 ;  /* 0x0000000d000de308 */ /* 0x000e620000001000 */
[----:B------:R-:W-:Y:S01]  /*6950*/  FSETP.GTU.FTZ.AND P0, PT, R2, 20, PT ;  /* 0x41a000000200780b */ /* 0x000fe20003f1c000 */
[----:B----4-:R-:W-:Y:S01]  /*6960*/  @!P1 FADD.FTZ R11, R10, 1 ;  /* 0x3f8000000a0b9421 */ /* 0x010fe20000010000 */
[----:B------:R-:W-:Y:S02]  /*6970*/  HADD2.F32 R71, -RZ, R4.H0_H0 ;  /* 0x20000004ff477230 */ /* 0x000fe40000004100 */
[----:B--2---:R-:W-:-:S03]  /*6980*/  @!P5 FADD.FTZ R0, R14, 1 ;  /* 0x3f8000000e00d421 */ /* 0x004fc60000010000 */
[----:B------:R2:W3:Y:S01]  /*6990*/  @!P1 MUFU.RCP R68, R11 ;  /* 0x0000000b00449308 */ /* 0x0004e20000001000 */
[--C-:B------:R-:W-:Y:S01]  /*69a0*/  FADD.FTZ R33, R33, R64.reuse ;  /* 0x0000004021217221 */ /* 0x100fe20000010000 */
[----:B------:R-:W-:Y:S01]  /*69b0*/  FADD.FTZ R71, R71, R64 ;  /* 0x0000004047477221 */ /* 0x000fe20000010000 */
[----:B--2---:R-:W-:-:S05]  /*69c0*/  HADD2.F32 R11, -RZ, R8.H0_H0 ;  /* 0x20000008ff0b7230 */ /* 0x004fca0000004100 */
[----:B------:R2:W4:Y:S01]  /*69d0*/  @!P5 MUFU.RCP R15, R0 ;  /* 0x00000000000fd308 */ /* 0x0005220000001000 */
[----:B------:R-:W-:Y:S02]  /*69e0*/  HADD2.F32 R3, -RZ, R3.H0_H0 ;  /* 0x20000003ff037230 */ /* 0x000fe40000004100 */
[----:B------:R-:W-:Y:S01]  /*69f0*/  FADD.FTZ R11, R11, R64 ;  /* 0x000000400b0b7221 */ /* 0x000fe20000010000 */
[----:B-----5:R-:W-:Y:S02]  /*6a00*/  HADD2.F32 R5, -RZ, R5.H0_H0 ;  /* 0x20000005ff057230 */ /* 0x020fe40000004100 */
[----:B--2---:R-:W-:Y:S01]  /*6a10*/  @!P0 FMUL.FTZ R0, R2, -1.4426950216293334961 ;  /* 0xbfb8aa3b02008820 */ /* 0x004fe20000410000 */
[----:B-1----:R-:W-:Y:S01]  /*6a20*/  @!P6 FMUL.FTZ R82, R82, R13 ;  /* 0x0000000d5252e220 */ /* 0x002fe20000410000 */
[----:B------:R-:W-:Y:S02]  /*6a30*/  FSETP.GTU.FTZ.AND P4, PT, R33, 20, PT ;  /* 0x41a000002100780b */ /* 0x000fe40003f9c000 */
[----:B------:R-:W-:-:S02]  /*6a40*/  FSETP.GTU.FTZ.AND P2, PT, R71, 20, PT ;  /* 0x41a000004700780b */ /* 0x000fc40003f5c000 */
[----:B------:R-:W-:Y:S01]  /*6a50*/  FSETP.GTU.FTZ.AND P6, PT, R11, 20, PT ;  /* 0x41a000000b00780b */ /* 0x000fe20003fdc000 */
[----:B------:R-:W1:Y:S01]  /*6a60*/  @!P0 MUFU.EX2 R0, R0 ;  /* 0x0000000000008308 */ /* 0x000e620000000800 */
[--C-:B------:R-:W-:Y:S01]  /*6a70*/  FADD.FTZ R3, R3, R64.reuse ;  /* 0x0000004003037221 */ /* 0x100fe20000010000 */
[----:B------:R-:W-:Y:S01]  /*6a80*/  FADD.FTZ R5, R5, R64 ;  /* 0x0000004005057221 */ /* 0x000fe20000010000 */
[----:B---3--:R-:W-:-:S03]  /*6a90*/  @!P1 FMUL.FTZ R83, R83, R68 ;  /* 0x0000004453539220 */ /* 0x008fc60000410000 */
[----:B------:R-:W-:Y:S02]  /*6aa0*/  FSETP.GTU.FTZ.AND P3, PT, R3, 20, PT ;  /* 0x41a000000300780b */ /* 0x000fe40003f7c000 */
[----:B------:R-:W-:Y:S01]  /*6ab0*/  FSETP.GTU.FTZ.AND P1, PT, R5, 20, PT ;  /* 0x41a000000500780b */ /* 0x000fe20003f3c000 */
[----:B------:R-:W-:Y:S01]  /*6ac0*/  @!P4 FMUL.FTZ R2, R33, -1.4426950216293334961 ;  /* 0xbfb8aa3b2102c820 */ /* 0x000fe20000410000 */
[----:B------:R-:W-:Y:S02]  /*6ad0*/  @!P2 FMUL.FTZ R4, R71, -1.4426950216293334961 ;  /* 0xbfb8aa3b4704a820 */ /* 0x000fe40000410000 */
[----:B------:R-:W-:Y:S01]  /*6ae0*/  @!P6 FMUL.FTZ R8, R11, -1.4426950216293334961 ;  /* 0xbfb8aa3b0b08e820 */ /* 0x000fe20000410000 */
[----:B-1----:R-:W-:Y:S01]  /*6af0*/  @!P0 FADD.FTZ R0, R0, 1 ;  /* 0x3f80000000008421 */ /* 0x002fe20000010000 */
[----:B0-----:R-:W-:Y:S01]  /*6b00*/  HADD2.F32 R9, -RZ, R9.H0_H0 ;  /* 0x20000009ff097230 */ /* 0x001fe20000004100 */
[----:B------:R-:W0:Y:S04]  /*6b10*/  @!P4 MUFU.EX2 R2, R2 ;  /* 0x000000020002c308 */ /* 0x000e280000000800 */
[----:B------:R-:W1:Y:S01]  /*6b20*/  @!P2 MUFU.EX2 R4, R4 ;  /* 0x000000040004a308 */ /* 0x000e620000000800 */
[----:B------:R-:W-:Y:S01]  /*6b30*/  @!P3 FMUL.FTZ R3, R3, -1.4426950216293334961 ;  /* 0xbfb8aa3b0303b820 */ /* 0x000fe20000410000 */
[----:B------:R-:W-:-:S02]  /*6b40*/  @!P1 FMUL.FTZ R5, R5, -1.4426950216293334961 ;  /* 0xbfb8aa3b05059820 */ /* 0x000fc40000410000 */
[----:B------:R-:W2:Y:S04]  /*6b50*/  @!P6 MUFU.EX2 R8, R8 ;  /* 0x000000080008e308 */ /* 0x000ea80000000800 */
[----:B------:R-:W3:Y:S01]  /*6b60*/  @!P0 MUFU.RCP R0, R0 ;  /* 0x0000000000008308 */ /* 0x000ee20000001000 */
[----:B------:R-:W-:Y:S01]  /*6b70*/  FADD.FTZ R9, R9, R64 ;  /* 0x0000004009097221 */ /* 0x000fe20000010000 */
[----:B----4-:R-:W-:-:S04]  /*6b80*/  @!P5 FMUL.FTZ R84, R84, R15 ;  /* 0x0000000f5454d220 */ /* 0x010fc80000410000 */
[----:B------:R-:W-:Y:S02]  /*6b90*/  FSETP.GTU.FTZ.AND P5, PT, R9, 20, PT ;  /* 0x41a000000900780b */ /* 0x000fe40003fbc000 */
[----:B------:R-:W4:Y:S04]  /*6ba0*/  @!P3 MUFU.EX2 R3, R3 ;  /* 0x000000030003b308 */ /* 0x000f280000000800 */
[----:B------:R-:W5:Y:S01]  /*6bb0*/  @!P1 MUFU.EX2 R5, R5 ;  /* 0x0000000500059308 */ /* 0x000f620000000800 */
[----:B0-----:R-:W-:Y:S01]  /*6bc0*/  @!P4 FADD.FTZ R2, R2, 1 ;  /* 0x3f8000000202c421 */ /* 0x001fe20000010000 */
[----:B-1----:R-:W-:Y:S01]  /*6bd0*/  @!P2 FADD.FTZ R4, R4, 1 ;  /* 0x3f8000000404a421 */ /* 0x002fe20000010000 */
[----:B--2---:R-:W-:Y:S02]  /*6be0*/  @!P6 FADD.FTZ R8, R8, 1 ;  /* 0x3f8000000808e421 */ /* 0x004fe40000010000 */
[----:B------:R0:W1:Y:S01]  /*6bf0*/  @!P4 MUFU.RCP R11, R2 ;  /* 0x00000002000bc308 */ /* 0x0000620000001000 */
[----:B---3--:R-:W-:-:S02]  /*6c00*/  @!P0 FMUL.FTZ R87, R87, R0 ;  /* 0x0000000057578220 */ /* 0x008fc40000410000 */
[----:B------:R-:W-:Y:S01]  /*6c10*/  LDS.U16 R0, [R16+0x14] ;  /* 0x0000140010007984 */ /* 0x000fe20000000400 */
[----:B------:R-:W-:Y:S01]  /*6c20*/  @!P5 FMUL.FTZ R9, R9, -1.4426950216293334961 ;  /* 0xbfb8aa3b0909d820 */ /* 0x000fe20000410000 */
[----:B----4-:R-:W-:-:S03]  /*6c30*/  @!P3 FADD.FTZ R3, R3, 1 ;  /* 0x3f8000000303b421 */ /* 0x010fc60000010000 */
[----:B------:R2:W3:Y:S01]  /*6c40*/  @!P2 MUFU.RCP R13, R4 ;  /* 0x00000004000da308 */ /* 0x0004e20000001000 */
[----:B0-----:R-:W-:Y:S01]  /*6c50*/  LDS.U16 R2, [R16+0x16] ;  /* 0x0000160010027984 */ /* 0x001fe20000000400 */
[----:B-----5:R-:W-:-:S06]  /*6c60*/  @!P1 FADD.FTZ R5, R5, 1 ;  /* 0x3f80000005059421 */ /* 0x020fcc0000010000 */
[----:B------:R0:W4:Y:S01]  /*6c70*/  @!P6 MUFU.RCP R15, R8 ;  /* 0x00000008000fe308 */ /* 0x0001220000001000 */
[----:B--2---:R-:W2:Y:S04]  /*6c80*/  LDS.U16 R4, [R16+0x1a] ;  /* 0x00001a0010047984 */ /* 0x004ea80000000400 */
[----:B0-----:R-:W0:Y:S03]  /*6c90*/  LDS.U16 R8, [R16+0x1e] ;  /* 0x00001e0010087984 */ /* 0x001e260000000400 */
[----:B------:R5:W0:Y:S08]  /*6ca0*/  @!P3 MUFU.RCP R10, R3 ;  /* 0x00000003000ab308 */ /* 0x000a300000001000 */
[----:B------:R1:W0:Y:S01]  /*6cb0*/  @!P1 MUFU.RCP R12, R5 ;  /* 0x00000005000c9308 */ /* 0x0002220000001000 */
[----:B-----5:R-:W5:Y:S07]  /*6cc0*/  LDS.U16 R3, [R16+0x18] ;  /* 0x0000180010037984 */ /* 0x020f6e0000000400 */
[----:B------:R-:W3:Y:S01]  /*6cd0*/  @!P5 MUFU.EX2 R9, R9 ;  /* 0x000000090009d308 */ /* 0x000ee20000000800 */
[----:B-1----:R-:W1:Y:S01]  /*6ce0*/  LDS.U16 R5, [R16+0x1c] ;  /* 0x00001c0010057984 */ /* 0x002e620000000400 */
[----:B------:R-:W-:Y:S01]  /*6cf0*/  BAR.SYNC.DEFER_BLOCKING 0x0 ;  /* 0x0000000000007b1d */ /* 0x000fe20000010000 */
[----:B---3--:R-:W-:-:S05]  /*6d00*/  @!P5 FADD.FTZ R9, R9, 1 ;  /* 0x3f8000000909d421 */ /* 0x008fca0000010000 */
[----:B------:R3:W5:Y:S01]  /*6d10*/  @!P5 MUFU.RCP R14, R9 ;  /* 0x00000009000ed308 */ /* 0x0007620000001000 */
[----:B------:R-:W-:Y:S01]  /*6d20*/  @!P4 FMUL.FTZ R86, R86, R11 ;  /* 0x0000000b5656c220 */ /* 0x000fe20000410000 */
[----:B------:R-:W-:Y:S02]  /*6d30*/  PRMT R11, R133, 0x7632, R11 ;  /* 0x00007632850b7816 */ /* 0x000fe4000000000b */
[----:B---3--:R-:W-:-:S05]  /*6d40*/  PRMT R9, R145, 0x7632, R9 ;  /* 0x0000763291097816 */ /* 0x008fca0000000009 */
[----:B------:R3:W-:Y:S01]  /*6d50*/  STS.U16 [R16+0x2], R9 ;  /* 0x0000020910007388 */ /* 0x0007e20000000400 */
[----:B------:R-:W-:Y:S01]  /*6d60*/  @!P2 FMUL.FTZ R94, R94, R13 ;  /* 0x0000000d5e5ea220 */ /* 0x000fe20000410000 */
[----:B----4-:R-:W-:Y:S01]  /*6d70*/  @!P6 FMUL.FTZ R96, R96, R15 ;  /* 0x0000000f6060e220 */ /* 0x010fe20000410000 */
[----:B--2---:R-:W-:Y:S01]  /*6d80*/  HADD2.F32 R13, -RZ, R4.H0_H0 ;  /* 0x20000004ff0d7230 */ /* 0x004fe20000004100 */
[----:B------:R2:W-:Y:S01]  /*6d90*/  STS.U16 [R16+0xa], R11 ;  /* 0x00000a0b10007388 */ /* 0x0005e20000000400 */
[----:B---3--:R-:W-:Y:S01]  /*6da0*/  PRMT R9, R135, 0x7632, R9 ;  /* 0x0000763287097816 */ /* 0x008fe20000000009 */
[----:B0-----:R-:W-:Y:S02]  /*6db0*/  HADD2.F32 R15, -RZ, R8.H0_H0 ;  /* 0x20000008ff0f7230 */ /* 0x001fe40000004100 */
[----:B--2---:R-:W-:Y:S02]  /*6dc0*/  HADD2.F32 R11, -RZ, R2.H0_H0 ;  /* 0x20000002ff0b7230 */ /* 0x004fe40000004100 */
[----:B------:R0:W-:Y:S01]  /*6dd0*/  STS.U16 [R16+0xe], R9 ;  /* 0x00000e0910007388 */ /* 0x0001e20000000400 */
[--C-:B------:R-:W-:Y:S01]  /*6de0*/  FADD.FTZ R13, R13, R64.reuse ;  /* 0x000000400d0d7221 */ /* 0x100fe20000010000 */
[--C-:B------:R-:W-:Y:S01]  /*6df0*/  FADD.FTZ R15, R15, R64.reuse ;  /* 0x000000400f0f7221 */ /* 0x100fe20000010000 */
[----:B------:R-:W-:Y:S01]  /*6e00*/  FADD.FTZ R11, R11, R64 ;  /* 0x000000400b0b7221 */ /* 0x000fe20000010000 */
[----:B0-----:R-:W-:-:S02]  /*6e10*/  HADD2.F32 R9, -RZ, R0.H0_H0 ;  /* 0x20000000ff097230 */ /* 0x001fc40000004100 */
[----:B------:R-:W-:-:S03]  /*6e20*/  @!P3 FMUL.FTZ R89, R89, R10 ;  /* 0x0000000a5959b220 */ /* 0x000fc60000410000 */
[----:B------:R-:W-:Y:S01]  /*6e30*/  FADD.FTZ R9, R9, R64 ;  /* 0x0000004009097221 */ /* 0x000fe20000010000 */
[----:B------:R-:W-:Y:S01]  /*6e40*/  @!P1 FMUL.FTZ R97, R97, R12 ;  /* 0x0000000c61619220 */ /* 0x000fe20000410000 */
[----:B-----5:R-:W-:Y:S01]  /*6e50*/  @!P5 FMUL.FTZ R99, R99, R14 ;  /* 0x0000000e6363d220 */ /* 0x020fe20000410000 */
[----:B------:R-:W-:Y:S02]  /*6e60*/  FSETP.GTU.FTZ.AND P5, PT, R11, 20, PT ;  /* 0x41a000000b00780b */ /* 0x000fe40003fbc000 */
[----:B------:R-:W-:Y:S02]  /*6e70*/  FSETP.GTU.FTZ.AND P6, PT, R9, 20, PT ;  /* 0x41a000000900780b */ /* 0x000fe40003fdc000 */
[----:B------:R-:W-:Y:S02]  /*6e80*/  FSETP.GTU.FTZ.AND P1, PT, R13, 20, PT ;  /* 0x41a000000d00780b */ /* 0x000fe40003f3c000 */
[----:B------:R-:W-:Y:S02]  /*6e90*/  FSETP.GTU.FTZ.AND P3, PT, R15, 20, PT ;  /* 0x41a000000f00780b */ /* 0x000fe40003f7c000 */
[----:B------:R-:W-:-:S02]  /*6ea0*/  PRMT R10, R147, 0x7632, R10 ;  /* 0x00007632930a7816 */ /* 0x000fc4000000000a */
[----:B------:R-:W-:Y:S02]  /*6eb0*/  ISETP.NE.AND P0, PT, R52, RZ, PT ;  /* 0x000000ff3400720c */ /* 0x000fe40003f05270 */
[----:B------:R-:W-:Y:S01]  /*6ec0*/  PRMT R12, R137, 0x7632, R12 ;  /* 0x00007632890c7816 */ /* 0x000fe2000000000c */
[----:B------:R0:W-:Y:S01]  /*6ed0*/  STS.U16 [R16+0x6], R10 ;  /* 0x0000060a10007388 */ /* 0x0001e20000000400 */
[----:B------:R-:W-:Y:S02]  /*6ee0*/  PRMT R14, R141, 0x7632, R14 ;  /* 0x000076328d0e7816 */ /* 0x000fe4000000000e */
[----:B------:R-:W-:Y:S01]  /*6ef0*/  PRMT R33, R143, 0x7632, R33 ;  /* 0x000076328f217816 */ /* 0x000fe20000000021 */
[----:B------:R-:W-:Y:S01]  /*6f00*/  STS.U16 [R16], R145 ;  /* 0x0000009110007388 */ /* 0x000fe20000000400 */
[----:B0-----:R-:W-:-:S03]  /*6f10*/  PRMT R10, R139, 0x7632, R10 ;  /* 0x000076328b0a7816 */ /* 0x001fc6000000000a */
[----:B------:R-:W-:Y:S01]  /*6f20*/  STS.U16 [R16+0x4], R147 ;  /* 0x0000049310007388 */ /* 0x000fe20000000400 */
[----:B------:R-:W-:Y:S01]  /*6f30*/  @!P6 FMUL.FTZ R0, R9, -1.4426950216293334961 ;  /* 0xbfb8aa3b0900e820 */ /* 0x000fe20000410000 */
[----:B------:R-:W-:Y:S01]  /*6f40*/  @!P5 FMUL.FTZ R2, R11, -1.4426950216293334961 ;  /* 0xbfb8aa3b0b02d820 */ /* 0x000fe20000410000 */
[----:B------:R-:W-:Y:S01]  /*6f50*/  @!P1 FMUL.FTZ R4, R13, -1.4426950216293334961 ;  /* 0xbfb8aa3b0d049820 */ /* 0x000fe20000410000 */
[----:B------:R-:W-:Y:S01]  /*6f60*/  STS.U16 [R16+0x8], R133 ;  /* 0x0000088510007388 */ /* 0x000fe20000000400 */
[----:B------:R-:W-:Y:S01]  /*6f70*/  @!P3 FMUL.FTZ R8, R15, -1.4426950216293334961 ;  /* 0xbfb8aa3b0f08b820 */ /* 0x000fe20000410000 */
[----:B------:R-:W-:Y:S02]  /*6f80*/  HADD2.F32 R3, -RZ, R3.H0_H0 ;  /* 0x20000003ff037230 */ /* 0x000fe40000004100 */
        /* <DEDUP_REMOVED lines=28> */
[----:B------:R-:W-:Y:S04]  /*7150*/  BAR.SYNC.DEFER_BLOCKING 0x0 ;  /* 0x0000000000007b1d */ /* 0x000fe80000010000 */
[----:B------:R-:W-:Y:S01]  /*7160*/  FSETP.GTU.FTZ.AND P4, PT, R3, 20, PT ;  /* 0x41a000000300780b */ /* 0x000fe20003f9c000 */
[----:B-1----:R-:W-:-:S05]  /*7170*/  HADD2.F32 R5, -RZ, R5.H0_H0 ;  /* 0x20000005ff057230 */ /* 0x002fca0000004100 */
[----:B------:R-:W-:Y:S01]  /*7180*/  FADD.FTZ R5, R5, R64 ;  /* 0x0000004005057221 */ /* 0x000fe20000010000 */
[----:B------:R-:W1:Y:S04]  /*7190*/  @!P6 MUFU.EX2 R0, R0 ;  /* 0x000000000000e308 */ /* 0x000e680000000800 */
[----:B------:R-:W-:Y:S01]  /*71a0*/  FSETP.GTU.FTZ.AND P2, PT, R5, 20, PT ;  /* 0x41a000000500780b */ /* 0x000fe20003f5c000 */
[----:B------:R-:W2:Y:S01]  /*71b0*/  @!P1 MUFU.EX2 R4, R4 ;  /* 0x0000000400049308 */ /* 0x000ea20000000800 */
[----:B------:R-:W-:-:S03]  /*71c0*/  @!P4 FMUL.FTZ R3, R3, -1.4426950216293334961 ;  /* 0xbfb8aa3b0303c820 */ /* 0x000fc60000410000 */
[----:B------:R-:W3:Y:S01]  /*71d0*/  @!P5 MUFU.EX2 R2, R2 ;  /* 0x000000020002d308 */ /* 0x000ee20000000800 */
[----:B------:R-:W4:Y:S03]  /*71e0*/  LDS R10, [UR12+0x420] ;  /* 0x0004200cff0a7984 */ /* 0x000f260008000800 */
[----:B------:R-:W5:Y:S01]  /*71f0*/  @!P4 MUFU.EX2 R3, R3 ;  /* 0x000000030003c308 */ /* 0x000f620000000800 */
[----:B-1----:R-:W-:Y:S01]  /*7200*/  @!P6 FADD.FTZ R0, R0, 1 ;  /* 0x3f8000000000e421 */ /* 0x002fe20000010000 */
[----:B------:R-:W-:Y:S02]  /*7210*/  USHF.R.S32.HI UR7, URZ, 0x1f, UR6 ;  /* 0x0000001fff077899 */ /* 0x000fe40008011406 */
[----:B------:R-:W-:Y:S01]  /*7220*/  @!P2 FMUL.FTZ R5, R5, -1.4426950216293334961 ;  /* 0xbfb8aa3b0505a820 */ /* 0x000fe20000410000 */
[----:B--2---:R-:W-:Y:S01]  /*7230*/  @!P1 FADD.FTZ R4, R4, 1 ;  /* 0x3f80000004049421 */ /* 0x004fe20000010000 */
[----:B------:R-:W1:Y:S01]  /*7240*/  @!P6 MUFU.RCP R109, R0 ;  /* 0x00000000006de308 */ /* 0x000e620000001000 */
[----:B------:R-:W-:Y:S01]  /*7250*/  UIMAD.WIDE.U32 UR4, UR18, UR10, UR6 ;  /* 0x0000000a120472a5 */ /* 0x000fe2000f8e0006 */
[----:B---3--:R-:W-:-:S03]  /*7260*/  @!P5 FADD.FTZ R2, R2, 1 ;  /* 0x3f8000000202d421 */ /* 0x008fc60000010000 */
[----:B------:R-:W-:Y:S01]  /*7270*/  UIMAD UR5, UR18, UR11, UR5 ;  /* 0x0000000b120572a4 */ /* 0x000fe2000f8e0205 */
[----:B------:R-:W2:Y:S02]  /*7280*/  LDCU.64 UR10, c[0x0][0x550] ;  /* 0x0000aa00ff0a77ac */ /* 0x000ea40008000a00 */
[----:B------:R-:W3:Y:S01]  /*7290*/  @!P2 MUFU.EX2 R5, R5 ;  /* 0x000000050005a308 */ /* 0x000ee20000000800 */
[----:B-----5:R-:W-:-:S03]  /*72a0*/  @!P4 FADD.FTZ R3, R3, 1 ;  /* 0x3f8000000303c421 */ /* 0x020fc60000010000 */
[----:B------:R-:W5:Y:S04]  /*72b0*/  @!P3 MUFU.EX2 R8, R8 ;  /* 0x000000080008b308 */ /* 0x000f680000000800 */
[----:B------:R-:W2:Y:S08]  /*72c0*/  @!P1 MUFU.RCP R4, R4 ;  /* 0x0000000400049308 */ /* 0x000eb00000001000 */
[----:B0-----:R-:W0:Y:S08]  /*72d0*/  @!P5 MUFU.RCP R12, R2 ;  /* 0x00000002000cd308 */ /* 0x001e300000001000 */
[----:B------:R4:W0:Y:S01]  /*72e0*/  @!P4 MUFU.RCP R111, R3 ;  /* 0x00000003006fc308 */ /* 0x0008220000001000 */
[----:B---3--:R-:W-:Y:S01]  /*72f0*/  @!P2 FADD.FTZ R5, R5, 1 ;  /* 0x3f8000000505a421 */ /* 0x008fe20000010000 */
[----:B-----5:R-:W-:Y:S01]  /*7300*/  @!P3 FADD.FTZ R8, R8, 1 ;  /* 0x3f8000000808b421 */ /* 0x020fe20000010000 */
[----:B-1----:R-:W-:Y:S01]  /*7310*/  @!P6 FMUL.FTZ R98, R98, R109 ;  /* 0x0000006d6262e220 */ /* 0x002fe20000410000 */
[----:B----4-:R-:W-:-:S04]  /*7320*/  IMAD.WIDE.U32 R2, R66, R112, UR4 ;  /* 0x0000000442027e25 */ /* 0x010fc8000f8e0070 */
[----:B--2---:R-:W-:Y:S01]  /*7330*/  @!P1 FMUL.FTZ R103, R103, R4 ;  /* 0x0000000467679220 */ /* 0x004fe20000410000 */
[----:B------:R-:W1:Y:S01]  /*7340*/  @!P2 MUFU.RCP R5, R5 ;  /* 0x000000050005a308 */ /* 0x000e620000001000 */
[----:B0-----:R-:W-:Y:S01]  /*7350*/  @!P5 FMUL.FTZ R101, R101, R12 ;  /* 0x0000000c6565d220 */ /* 0x001fe20000410000 */
[----:B------:R-:W-:Y:S01]  /*7360*/  IMAD R0, R66, R113, R3 ;  /* 0x0000007142007224 */ /* 0x000fe200078e0203 */
[----:B------:R-:W-:Y:S01]  /*7370*/  IADD3 R3, P6, PT, R65, R2, RZ ;  /* 0x0000000241037210 */ /* 0x000fe20007fde0ff */
[----:B------:R-:W0:Y:S03]  /*7380*/  LDCU.64 UR4, c[0x0][0x518] ;  /* 0x0000a300ff0477ac */ /* 0x000e260008000a00 */
[----:B------:R-:W-:Y:S01]  /*7390*/  IADD3.X R0, PT, PT, RZ, R0, RZ, P6, !PT ;  /* 0x00000000ff007210 */ /* 0x000fe200037fe4ff */
[----:B------:R-:W2:Y:S01]  /*73a0*/  @!P3 MUFU.RCP R8, R8 ;  /* 0x000000080008b308 */ /* 0x000ea20000001000 */
[----:B------:R-:W-:Y:S01]  /*73b0*/  LEA R2, P1, R3, UR10, 0x1 ;  /* 0x0000000a03027c11 */ /* 0x000fe2000f8208ff */
[----:B------:R-:W-:Y:S01]  /*73c0*/  @!P4 FMUL.FTZ R100, R100, R111 ;  /* 0x0000006f6464c220 */ /* 0x000fe20000410000 */
[----:B------:R-:W-:-:S02]  /*73d0*/  ISETP.GE.AND P4, PT, R65, R10, PT ;  /* 0x0000000a4100720c */ /* 0x000fc40003f86270 */
[----:B------:R-:W-:Y:S01]  /*73e0*/  LEA.HI.X R3, R3, UR11, R0, 0x1, P1 ;  /* 0x0000000b03037c11 */ /* 0x000fe200088f0c00 */
[----:B------:R-:W3:Y:S01]  /*73f0*/  LDCU.64 UR10, c[0x0][0x560] ;  /* 0x0000ac00ff0a77ac */ /* 0x000ee20008000a00 */
[-C--:B------:R-:W-:Y:S02]  /*7400*/  ISETP.GE.AND P5, PT, R63, R10.reuse, PT ;  /* 0x0000000a3f00720c */ /* 0x080fe40003fa6270 */
[-C--:B------:R-:W-:Y:S02]  /*7410*/  ISETP.GE.AND P1, PT, R61, R10.reuse, PT ;  /* 0x0000000a3d00720c */ /* 0x080fe40003f26270 */
[-C--:B------:R-:W-:Y:S01]  /*7420*/  ISETP.GE.AND P6, PT, R59, R10.reuse, PT ;  /* 0x0000000a3b00720c */ /* 0x080fe20003fc6270 */
[----:B-1----:R-:W-:Y:S01]  /*7430*/  @!P2 FMUL.FTZ R102, R102, R5 ;  /* 0x000000056666a220 */ /* 0x002fe20000410000 */
[----:B------:R-:W-:-:S03]  /*7440*/  ISETP.GE.AND P2, PT, R51, R10, PT ;  /* 0x0000000a3300720c */ /* 0x000fc60003f46270 */
        /* <DEDUP_REMOVED lines=23> */
[----:B------:R-:W-:Y:S01]  /*75c0*/  F2FP.F16.F32.PACK_AB R0, R82, R83 ;  /* 0x000000535200723e */ /* 0x000fe200000000ff */
[----:B-1----:R-:W1:Y:S02]  /*75d0*/  LDC.64 R74, c[0x0][0x520] ;  /* 0x00014800ff4a7b82 */ /* 0x002e640000000a00 */
[----:B------:R-:W-:Y:S04]  /*75e0*/  @!P2 STG.E.U16 desc[UR16][R2.64+0x280], R81 ;  /* 0x000280510200a986 */ /* 0x000fe8000c101510 */
[----:B------:R-:W-:Y:S04]  /*75f0*/  @!P5 STG.E.U16 desc[UR16][R2.64+0x300], R91 ;  /* 0x0003005b0200d986 */ /* 0x000fe8000c101510 */
[----:B------:R-:W-:Y:S04]  /*7600*/  @!P4 STG.E.U16 desc[UR16][R2.64+0x340], R93 ;  /* 0x0003405d0200c986 */ /* 0x000fe8000c101510 */
[----:B------:R-:W-:Y:S04]  /*7610*/  @!P1 STG.E.U16 desc[UR16][R2.64+0x380], R95 ;  /* 0x0003805f02009986 */ /* 0x000fe8000c101510 */
[----:B------:R2:W-:Y:S01]  /*7620*/  @!P6 STG.E.U16 desc[UR16][R2.64+0x3c0], R107 ;  /* 0x0003c06b0200e986 */ /* 0x0005e2000c101510 */
[C---:B------:R-:W-:Y:S01]  /*7630*/  PRMT R8, R0.reuse, 0x7610, R8 ;  /* 0x0000761000087816 */ /* 0x040fe20000000008 */
[----:B------:R-:W-:Y:S01]  /*7640*/  BAR.SYNC.DEFER_BLOCKING 0x0 ;  /* 0x0000000000007b1d */ /* 0x000fe20000010000 */
[----:B------:R-:W-:-:S02]  /*7650*/  PRMT R4, R0, 0x7632, R4 ;  /* 0x0000763200047816 */ /* 0x000fc40000000004 */
[----:B------:R-:W-:-:S04]  /*7660*/  F2FP.F16.F32.PACK_AB R0, R89, R86 ;  /* 0x000000565900723e */ /* 0x000fc800000000ff */
[C---:B------:R-:W-:Y:S02]  /*7670*/  PRMT R10, R0.reuse, 0x7610, R10 ;  /* 0x00007610000a7816 */ /* 0x040fe4000000000a */
[----:B------:R-:W-:Y:S02]  /*7680*/  PRMT R11, R0, 0x7632, R11 ;  /* 0x00007632000b7816 */ /* 0x000fe4000000000b */
[----:B------:R-:W-:Y:S02]  /*7690*/  F2FP.F16.F32.PACK_AB R0, R97, R94 ;  /* 0x0000005e6100723e */ /* 0x000fe400000000ff */
[----:B--2---:R-:W-:Y:S02]  /*76a0*/  F2FP.F16.F32.PACK_AB R3, R87, R84 ;  /* 0x000000545703723e */ /* 0x004fe400000000ff */
        /* <DEDUP_REMOVED lines=9> */
[C---:B--2---:R-:W-:Y:S02]  /*7740*/  PRMT R8, R0.reuse, 0x7610, R8 ;  /* 0x0000761000087816 */ /* 0x044fe40000000008 */
[----:B----4-:R-:W-:Y:S02]  /*7750*/  PRMT R4, R0, 0x7632, R4 ;  /* 0x0000763200047816 */ /* 0x010fe40000000004 */
[----:B------:R-:W-:Y:S01]  /*7760*/  F2FP.F16.F32.PACK_AB R0, R103, R100 ;  /* 0x000000646700723e */ /* 0x000fe200000000ff */
[----:B------:R2:W-:Y:S03]  /*7770*/  STS.U16 [R16+0x8], R10 ;  /* 0x0000080a10007388 */ /* 0x0005e60000000400 */
[----:B------:R-:W-:Y:S01]  /*7780*/  PRMT R14, R0, 0x7632, R14 ;  /* 0x00007632000e7816 */ /* 0x000fe2000000000e */
[----:B------:R4:W-:Y:S01]  /*7790*/  STS.U16 [R16+0xc], R8 ;  /* 0x00000c0810007388 */ /* 0x0009e20000000400 */
[----:B--2---:R-:W-:-:S02]  /*77a0*/  PRMT R10, R3, 0x7632, R10 ;  /* 0x00007632030a7816 */ /* 0x004fc4000000000a */
[----:B----4-:R-:W-:Y:S01]  /*77b0*/  PRMT R8, R2, 0x7632, R8 ;  /* 0x0000763202087816 */ /* 0x010fe20000000008 */
        /* <DEDUP_REMOVED lines=31> */
[----:B------:R-:W2:Y:S01]  /*79b0*/  LDS R0, [UR12+0x420] ;  /* 0x0004200cff007984 */ /* 0x000ea20008000800 */
[----:B0-----:R-:W-:Y:S01]  /*79c0*/  UIMAD.WIDE.U32 UR6, UR18, UR4, UR6 ;  /* 0x00000004120672a5 */ /* 0x001fe2000f8e0006 */
[----:B------:R-:W-:-:S03]  /*79d0*/  FADD.FTZ R83, R83, R54 ;  /* 0x0000003653537221 */ /* 0x000fc60000010000 */
[----:B------:R-:W-:Y:S01]  /*79e0*/  UIMAD UR7, UR18, UR5, UR7 ;  /* 0x00000005120772a4 */ /* 0x000fe2000f8e0207 */
[----:B------:R-:W-:-:S04]  /*79f0*/  FADD.FTZ R83, R83, R82 ;  /* 0x0000005253537221 */ /* 0x000fc80000010000 */
[----:B------:R-:W-:Y:S01]  /*7a00*/  FADD.FTZ R84, R83, R84 ;  /* 0x0000005453547221 */ /* 0x000fe20000010000 */
[----:B-1----:R-:W-:-:S04]  /*7a10*/  IMAD.WIDE.U32 R2, R66, R74, UR6 ;  /* 0x0000000642027e25 */ /* 0x002fc8000f8e004a */
[----:B------:R-:W-:Y:S01]  /*7a20*/  FADD.FTZ R87, R84, R87 ;  /* 0x0000005754577221 */ /* 0x000fe20000010000 */
[----:B------:R-:W-:Y:S01]  /*7a30*/  IMAD R4, R66, R75, R3 ;  /* 0x0000004b42047224 */ /* 0x000fe200078e0203 */
[----:B------:R-:W-:Y:S02]  /*7a40*/  IADD3 R3, P2, PT, R65, R2, RZ ;  /* 0x0000000241037210 */ /* 0x000fe40007f5e0ff */
[----:B------:R-:W-:Y:S02]  /*7a50*/  FADD.FTZ R86, R87, R86 ;  /* 0x0000005657567221 */ /* 0x000fe40000010000 */
[----:B------:R-:W-:Y:S02]  /*7a60*/  IADD3.X R4, PT, PT, RZ, R4, RZ, P2, !PT ;  /* 0x00000004ff047210 */ /* 0x000fe400017fe4ff */
[----:B---3--:R-:W-:Y:S01]  /*7a70*/  LEA R2, P2, R3, UR10, 0x1 ;  /* 0x0000000a03027c11 */ /* 0x008fe2000f8408ff */
[----:B------:R-:W-:-:S03]  /*7a80*/  FADD.FTZ R89, R86, R89 ;  /* 0x0000005956597221 */ /* 0x000fc60000010000 */
[----:B------:R-:W-:Y:S01]  /*7a90*/  LEA.HI.X R3, R3, UR11, R4, 0x1, P2 ;  /* 0x0000000b03037c11 */ /* 0x000fe200090f0c04 */
[----:B------:R-:W-:Y:S01]  /*7aa0*/  FADD.FTZ R94, R89, R94 ;  /* 0x0000005e595e7221 */ /* 0x000fe20000010000 */
[-C--:B--2---:R-:W-:Y:S02]  /*7ab0*/  ISETP.GE.AND P3, PT, R55, R0.reuse, PT ;  /* 0x000000003700720c */ /* 0x084fe40003f66270 */
[-C--:B------:R-:W-:Y:S02]  /*7ac0*/  ISETP.GE.AND P4, PT, R53, R0.reuse, PT ;  /* 0x000000003500720c */ /* 0x080fe40003f86270 */
[-C--:B------:R-:W-:Y:S02]  /*7ad0*/  ISETP.GE.AND P5, PT, R51, R0.reuse, PT ;  /* 0x000000003300720c */ /* 0x080fe40003fa6270 */
[-C--:B------:R-:W-:Y:S02]  /*7ae0*/  ISETP.GE.AND P6, PT, R49, R0.reuse, PT ;  /* 0x000000003100720c */ /* 0x080fe40003fc6270 */
[----:B------:R-:W-:-:S02]  /*7af0*/  ISETP.GE.AND P0, PT, R65, R0, PT ;  /* 0x000000004100720c */ /* 0x000fc40003f06270 */
[-C--:B------:R-:W-:Y:S01]  /*7b00*/  ISETP.GE.AND P1, PT, R63, R0.reuse, PT ;  /* 0x000000003f00720c */ /* 0x080fe20003f26270 */
[----:B------:R-:W-:Y:S02]  /*7b10*/  FADD.FTZ R97, R94, R97 ;  /* 0x000000615e617221 */ /* 0x000fe40000010000 */
        /* <DEDUP_REMOVED lines=19> */
[----:B------:R0:W-:Y:S01]  /*7c50*/  @!P6 STG.E.U16 desc[UR16][R2.64+0x3c0], R17 ;  /* 0x0003c0110200e986 */ /* 0x0001e2000c101510 */
[----:B------:R-:W-:-:S03]  /*7c60*/  FADD.FTZ R101, R98, R101 ;  /* 0x0000006562657221 */ /* 0x000fc60000010000 */
[----:B------:R0:W-:Y:S01]  /*7c70*/  @!P0 STG.E.U16 desc[UR16][R2.64+0x80], R9 ;  /* 0x0000800902008986 */ /* 0x0001e2000c101510 */
[----:B------:R-:W-:-:S03]  /*7c80*/  ISETP.GE.AND P0, PT, R47, R0, PT ;  /* 0x000000002f00720c */ /* 0x000fc60003f06270 */
[----:B------:R0:W-:Y:S01]  /*7c90*/  @!P1 STG.E.U16 desc[UR16][R2.64+0xc0], R29 ;  /* 0x0000c01d02009986 */ /* 0x0001e2000c101510 */
[----:B------:R-:W-:-:S03]  /*7ca0*/  ISETP.GE.AND P1, PT, R45, R0, PT ;  /* 0x000000002d00720c */ /* 0x000fc60003f26270 */
[----:B------:R0:W-:Y:S01]  /*7cb0*/  @!P2 STG.E.U16 desc[UR16][R2.64+0x100], R11 ;  /* 0x0001000b0200a986 */ /* 0x0001e2000c101510 */
[----:B------:R-:W-:Y:S01]  /*7cc0*/  ISETP.GE.AND P2, PT, R43, R0, PT ;  /* 0x000000002b00720c */ /* 0x000fe20003f46270 */
[----:B------:R-:W-:Y:S01]  /*7cd0*/  FADD.FTZ R100, R101, R100 ;  /* 0x0000006465647221 */ /* 0x000fe20000010000 */
[----:B------:R-:W-:-:S03]  /*7ce0*/  UISETP.GT.AND UP0, UPT, UR8, 0x1, UPT ;  /* 0x000000010800788c */ /* 0x000fc6000bf04270 */
[----:B------:R-:W-:Y:S01]  /*7cf0*/  FADD.FTZ R103, R100, R103 ;  /* 0x0000006764677221 */ /* 0x000fe20000010000 */
[----:B------:R0:W-:Y:S01]  /*7d00*/  @!P0 STG.E.U16 desc[UR16][R2.64+0x240], R23 ;  /* 0x0002401702008986 */ /* 0x0001e2000c101510 */
[----:B------:R-:W-:Y:S02]  /*7d10*/  IADD3 R46, P0, PT, R46, -0x400, RZ ;  /* 0xfffffc002e2e7810 */ /* 0x000fe40007f1e0ff */
[----:B------:R-:W-:Y:S01]  /*7d20*/  FADD.FTZ R54, R103, R102 ;  /* 0x0000006667367221 */ /* 0x000fe20000010000 */
[----:B------:R0:W-:Y:S01]  /*7d30*/  @!P1 STG.E.U16 desc[UR16][R2.64+0x280], R33 ;  /* 0x0002802102009986 */ /* 0x0001e2000c101510 */
[----:B------:R-:W-:-:S03]  /*7d40*/  IADD3 R38, P1, PT, R38, -0x400, RZ ;  /* 0xfffffc0026267810 */ /* 0x000fc60007f3e0ff */
[----:B------:R0:W-:Y:S01]  /*7d50*/  @!P2 STG.E.U16 desc[UR16][R2.64+0x2c0], R21 ;  /* 0x0002c0150200a986 */ /* 0x0001e2000c101510 */
[----:B------:R-:W-:Y:S01]  /*7d60*/  IADD3 R42, P2, PT, R42, -0x400, RZ ;  /* 0xfffffc002a2a7810 */ /* 0x000fe20007f5e0ff */
[----:B------:R-:W-:Y:S01]  /*7d70*/  FADD.FTZ R54, R54, R105 ;  /* 0x0000006936367221 */ /* 0x000fe20000010000 */
[----:B------:R-:W-:Y:S02]  /*7d80*/  IADD3.X R44, PT, PT, R44, -0x1, RZ, P0, !PT ;  /* 0xffffffff2c2c7810 */ /* 0x000fe400007fe4ff */
[----:B------:R-:W-:Y:S02]  /*7d90*/  IADD3.X R36, PT, PT, R36, -0x1, RZ, P1, !PT ;  /* 0xffffffff24247810 */ /* 0x000fe40000ffe4ff */
[----:B------:R-:W-:Y:S01]  /*7da0*/  IADD3.X R40, PT, PT, R40, -0x1, RZ, P2, !PT ;  /* 0xffffffff28287810 */ /* 0x000fe200017fe4ff */
[----:B------:R-:W-:Y:S01]  /*7db0*/  UMOV UR8, UR9 ;  /* 0x0000000900087c82 */ /* 0x000fe20008000000 */
[----:B------:R-:W-:Y:S05]  /*7dc0*/  BRA.U UP0, `(.L_x_6681) ;  /* 0xffffff8900647547 */ /* 0x000fea000b83ffff */
.L_x_6641:
        /* <DEDUP_REMOVED lines=18> */
[----:B0-----:R-:W-:Y:S01]  /*7ef0*/  @P1 FADD R3, R0, R3 ;  /* 0x0000000300031221 */ /* 0x001fe20000000000 */
[----:B------:R-:W-:-:S04]  /*7f00*/  @!P3 MOV R0, 0x400 ;  /* 0x000004000000b802 */ /* 0x000fc80000000f00 */
[----:B------:R-:W0:Y:S01]  /*7f10*/  SHFL.DOWN P1, R2, R3, 0x4, 0x1f ;  /* 0x08801f0003027f89 */ /* 0x000e220000020000 */
[----:B-1----:R-:W-:Y:S01]  /*7f20*/  @!P3 LEA R11, R11, R0, 0x18 ;  /* 0x000000000b0bb211 */ /* 0x002fe200078ec0ff */
[----:B0-----:R-:W-:-:S05]  /*7f30*/  @P1 FADD R2, R3, R2 ;  /* 0x0000000203021221 */ /* 0x001fca0000000000 */
[----:B------:R-:W0:Y:S02]  /*7f40*/  SHFL.DOWN P1, R5, R2, 0x8, 0x1f ;  /* 0x09001f0002057f89 */ /* 0x000e240000020000 */
[----:B0-----:R-:W-:-:S05]  /*7f50*/  @P1 FADD R5, R2, R5 ;  /* 0x0000000502051221 */ /* 0x001fca0000000000 */
[----:B------:R-:W0:Y:S02]  /*7f60*/  SHFL.DOWN P1, R4, R5, 0x10, 0x1f ;  /* 0x0a001f0005047f89 */ /* 0x000e240000020000 */
[----:B0-----:R-:W-:Y:S01]  /*7f70*/  @P1 FADD R4, R5, R4 ;  /* 0x0000000405041221 */ /* 0x001fe20000000000 */
[----:B--2---:R-:W-:-:S04]  /*7f80*/  ISETP.NE.AND P1, PT, R10, RZ, PT ;  /* 0x000000ff0a00720c */ /* 0x004fc80003f25270 */
[----:B------:R0:W-:Y:S01]  /*7f90*/  @!P3 STS [R11+0x434], R4 ;  /* 0x000434040b00b388 */ /* 0x0001e20000000800 */
[----:B------:R-:W-:Y:S08]  /*7fa0*/  BAR.SYNC.DEFER_BLOCKING 0x0 ;  /* 0x0000000000007b1d */ /* 0x000ff00000010000 */
[----:B------:R-:W-:Y:S05]  /*7fb0*/  @P1 BRA `(.L_x_6683) ;  /* 0x00000000000c1947 */ /* 0x000fea0003800000 */
[----:B------:R-:W-:-:S04]  /*7fc0*/  LEA R2, P1, R66, R6, 0x2 ;  /* 0x0000000642027211 */ /* 0x000fc800078210ff */
[----:B------:R-:W-:-:S05]  /*7fd0*/  LEA.HI.X R3, R66, R7, RZ, 0x2, P1 ;  /* 0x0000000742037211 */ /* 0x000fca00008f14ff */
[----:B------:R1:W-:Y:S04]  /*7fe0*/  REDG.E.ADD.F32.FTZ.RN.STRONG.GPU desc[UR16][R2.64], R4 ;  /* 0x00000004020079a6 */ /* 0x0003e8000c12f310 */
.L_x_6683:
[----:B------:R-:W-:Y:S05]  /*7ff0*/  BSYNC.RECONVERGENT B0 ;  /* 0x0000000000007941 */ /* 0x000fea0003800200 */
.L_x_6682:
[----:B------:R-:W-:Y:S05]  /*8000*/  @!P0 BRA `(.L_x_6684) ;  /* 0x0000000000688947 */ /* 0x000fea0003800000 */
[----:B------:R-:W-:Y:S06]  /*8010*/  BAR.SYNC.DEFER_BLOCKING 0x0 ;  /* 0x0000000000007b1d */ /* 0x000fec0000010000 */
[----:B------:R-:W-:Y:S01]  /*8020*/  BSSY.RECONVERGENT B0, `(.L_x_6684) ;  /* 0x0000018000007945 */ /* 0x000fe20003800200 */
[----:B-1----:R-:W1:Y:S01]  /*8030*/  SHFL.DOWN P0, R3, R54, 0x1, 0x1f ;  /* 0x08201f0036037f89 */ /* 0x002e620000000000 */
[----:B0-----:R-:W0:Y:S01]  /*8040*/  S2R R4, SR_LANEID ;  /* 0x0000000000047919 */ /* 0x001e220000000000 */
[----:B------:R-:W2:Y:S01]  /*8050*/  S2R R6, SR_TID.X ;  /* 0x0000000000067919 */ /* 0x000ea20000002100 */
[----:B-1----:R-:W-:-:S05]  /*8060*/  @P0 FADD R3, R3, R54 ;  /* 0x0000003603030221 */ /* 0x002fca0000000000 */
[----:B------:R-:W1:Y:S01]  /*8070*/  SHFL.DOWN P0, R0, R3, 0x2, 0x1f ;  /* 0x08401f0003007f89 */ /* 0x000e620000000000 */
[----:B0-----:R-:W-:-:S13]  /*8080*/  ISETP.NE.AND P1, PT, R4, RZ, PT ;  /* 0x000000ff0400720c */ /* 0x001fda0003f25270 */
[----:B------:R-:W0:Y:S01]  /*8090*/  @!P1 S2R R4, SR_CgaCtaId ;  /* 0x0000000000049919 */ /* 0x000e220000008800 */
[----:B-1----:R-:W-:Y:S01]  /*80a0*/  @P0 FADD R0, R3, R0 ;  /* 0x0000000003000221 */ /* 0x002fe20000000000 */
[----:B------:R-:W-:-:S04]  /*80b0*/  @!P1 MOV R3, 0x400 ;  /* 0x0000040000039802 */ /* 0x000fc80000000f00 */
[----:B------:R-:W1:Y:S01]  /*80c0*/  SHFL.DOWN P0, R5, R0, 0x4, 0x1f ;  /* 0x08801f0000057f89 */ /* 0x000e620000000000 */
[----:B0-----:R-:W-:Y:S01]  /*80d0*/  @!P1 LEA R4, R4, R3, 0x18 ;  /* 0x0000000304049211 */ /* 0x001fe200078ec0ff */
[----:B-1----:R-:W-:-:S05]  /*80e0*/  @P0 FADD R5, R0, R5 ;  /* 0x0000000500050221 */ /* 0x002fca0000000000 */
        /* <DEDUP_REMOVED lines=11> */
.L_x_6685:
[----:B------:R-:W-:Y:S05]  /*81a0*/  BSYNC.RECONVERGENT B0 ;  /* 0x0000000000007941 */ /* 0x000fea0003800200 */
.L_x_6684:
[----:B------:R-:W-:Y:S05]  /*81b0*/  @P2 EXIT ;  /* 0x000000000000294d */ /* 0x000fea0003800000 */
[----:B------:R-:W1:Y:S01]  /*81c0*/  LDCU.64 UR8, c[0x0][0x4e8] ;  /* 0x00009d00ff0877ac */ /* 0x000e620008000a00 */
[----:B------:R-:W2:Y:S01]  /*81d0*/  S2UR UR5, SR_CgaCtaId ;  /* 0x00000000000579c3 */ /* 0x000ea20000008800 */
[----:B------:R-:W-:Y:S01]  /*81e0*/  BSSY.RECONVERGENT B0, `(.L_x_6686) ;  /* 0x0000045000007945 */ /* 0x000fe20003800200 */
[----:B------:R-:W0:Y:S01]  /*81f0*/  LDCU.64 UR10, c[0x0][0x4c8] ;  /* 0x00009900ff0a77ac */ /* 0x000e220008000a00 */
[----:B------:R-:W3:Y:S01]  /*8200*/  LDCU.64 UR12, c[0x0][0x4a8] ;  /* 0x00009500ff0c77ac */ /* 0x000ee20008000a00 */
[----:B------:R-:W-:Y:S01]  /*8210*/  UMOV UR4, 0x400 ;  /* 0x0000040000047882 */ /* 0x000fe20000000000 */
[----:B------:R-:W4:Y:S01]  /*8220*/  LDCU UR6, c[0x0][0x360] ;  /* 0x00006c00ff0677ac */ /* 0x000f220008000800 */
[----:B------:R-:W2:Y:S01]  /*8230*/  LDCU.64 UR28, c[0x0][0x3e0] ;  /* 0x00007c00ff1c77ac */ /* 0x000ea20008000a00 */
[C---:B-1----:R-:W-:Y:S01]  /*8240*/  IMAD.WIDE.U32 R2, R66.reuse, UR8, RZ ;  /* 0x0000000842027c25 */ /* 0x042fe2000f8e00ff */
[----:B------:R-:W1:Y:S03]  /*8250*/  LDCU.64 UR30, c[0x0][0x3c0] ;  /* 0x00007800ff1e77ac */ /* 0x000e660008000a00 */
[C---:B0-----:R-:W-:Y:S01]  /*8260*/  IMAD.WIDE.U32 R4, R66.reuse, UR10, RZ ;  /* 0x0000000a42047c25 */ /* 0x041fe2000f8e00ff */
[----:B------:R-:W0:Y:S03]  /*8270*/  LDCU.64 UR14, c[0x0][0x4b0] ;  /* 0x00009600ff0e77ac */ /* 0x000e260008000a00 */
[C---:B---3--:R-:W-:Y:S01]  /*8280*/  IMAD.WIDE.U32 R6, R66.reuse, UR12, RZ ;  /* 0x0000000c42067c25 */ /* 0x048fe2000f8e00ff */
[----:B------:R-:W3:Y:S03]  /*8290*/  LDCU.64 UR18, c[0x0][0x4d0] ;  /* 0x00009a00ff1277ac */ /* 0x000ee60008000a00 */
[----:B------:R-:W-:-:S02]  /*82a0*/  IMAD R27, R66, UR9, R3 ;  /* 0x00000009421b7c24 */ /* 0x000fc4000f8e0203 */
[C---:B------:R-:W-:Y:S01]  /*82b0*/  IMAD R25, R66.reuse, UR11, R5 ;  /* 0x0000000b42197c24 */ /* 0x040fe2000f8e0205 */
[----:B------:R-:W0:Y:S01]  /*82c0*/  LDCU.64 UR24, c[0x0][0x4f0] ;  /* 0x00009e00ff1877ac */ /* 0x000e220008000a00 */
[----:B------:R-:W-:Y:S01]  /*82d0*/  IMAD R23, R66, UR13, R7 ;  /* 0x0000000d42177c24 */ /* 0x000fe2000f8e0207 */
[----:B------:R-:W0:Y:S01]  /*82e0*/  LDCU.64 UR26, c[0x0][0x540] ;  /* 0x0000a800ff1a77ac */ /* 0x000e220008000a00 */
[----:B------:R-:W0:Y:S01]  /*82f0*/  LDCU.128 UR20, c[0x0][0x530] ;  /* 0x0000a600ff1477ac */ /* 0x000e220008000c00 */
[----:B-12-4-:R-:W-:-:S12]  /*8300*/  ULEA UR4, UR5, UR4, 0x18 ;  /* 0x0000000405047291 */ /* 0x016fd8000f8ec0ff */
.L_x_6687:
[C---:B------:R-:W-:Y:S01]  /*8310*/  LEA R0, R19.reuse, UR4, 0x2 ;  /* 0x0000000413007c11 */ /* 0x040fe2000f8e10ff */
[C---:B-1----:R-:W-:Y:S01]  /*8320*/  IMAD.WIDE.U32 R12, R19.reuse, UR28, RZ ;  /* 0x0000001c130c7c25 */ /* 0x042fe2000f8e00ff */
[----:B------:R-:W-:Y:S02]  /*8330*/  SHF.R.S32.HI R18, RZ, 0x1f, R19 ;  /* 0x0000001fff127819 */ /* 0x000fe40000011413 */
[----:B------:R-:W-:Y:S01]  /*8340*/  MOV R8, R6 ;  /* 0x0000000600087202 */ /* 0x000fe20000000f00 */
[----:B------:R-:W1:Y:S01]  /*8350*/  LDS R21, [R0+0x16e8] ;  /* 0x0016e80000157984 */ /* 0x000e620000000800 */
[----:B------:R-:W-:Y:S01]  /*8360*/  MOV R9, R23 ;  /* 0x0000001700097202 */ /* 0x000fe20000000f00 */
[C---:B0-----:R-:W-:Y:S02]  /*8370*/  IMAD R10, R18.reuse, UR14, RZ ;  /* 0x0000000e120a7c24 */ /* 0x041fe4000f8e02ff */
[----:B------:R-:W-:Y:S01]  /*8380*/  IMAD R14, R18, UR28, RZ ;  /* 0x0000001c120e7c24 */ /* 0x000fe2000f8e02ff */
[----:B------:R-:W0:Y:S01]  /*8390*/  LDS R0, [R0+0x1ae8] ;  /* 0x001ae80000007984 */ /* 0x000e220000000800 */
        /* <DEDUP_REMOVED lines=9> */
[----:B-1----:R1:W-:Y:S04]  /*8430*/  REDG.E.ADD.F32.FTZ.RN.STRONG.GPU desc[UR16][R10.64], R21 ;  /* 0x000000150a0079a6 */ /* 0x0023e8000c12f310 */
[----:B------:R-:W0:Y:S01]  /*8440*/  LDG.E R15, desc[UR16][R14.64] ;  /* 0x000000100e0f7981 */ /* 0x000e22000c1e1900 */
[----:B------:R-:W-:Y:S01]  /*8450*/  MOV R8, R4 ;  /* 0x0000000400087202 */ /* 0x000fe20000000f00 */
[C---:B---3--:R-:W-:Y:S01]  /*8460*/  IMAD R16, R18.reuse, UR18, RZ ;  /* 0x0000001212107c24 */ /* 0x048fe2000f8e02ff */
[----:B------:R-:W-:Y:S01]  /*8470*/  MOV R9, R25 ;  /* 0x0000001900097202 */ /* 0x000fe20000000f00 */
[----:B------:R-:W-:Y:S02]  /*8480*/  IMAD R20, R18, UR30, RZ ;  /* 0x0000001e12147c24 */ /* 0x000fe4000f8e02ff */
[----:B------:R-:W-:-:S02]  /*8490*/  IMAD R17, R19, UR19, R16 ;  /* 0x0000001313117c24 */ /* 0x000fc4000f8e0210 */
[----:B------:R-:W-:-:S04]  /*84a0*/  IMAD.WIDE.U32 R8, R19, UR18, R8 ;  /* 0x0000001213087c25 */ /* 0x000fc8000f8e0008 */
[----:B------:R-:W-:Y:S01]  /*84b0*/  IMAD.WIDE.U32 R12, R19, UR30, RZ ;  /* 0x0000001e130c7c25 */ /* 0x000fe2000f8e00ff */
[----:B-1----:R-:W-:Y:S02]  /*84c0*/  IADD3 R11, PT, PT, R9, R17, RZ ;  /* 0x00000011090b7210 */ /* 0x002fe40007ffe0ff */
[----:B------:R-:W-:Y:S01]  /*84d0*/  LEA R10, P0, R8, UR22, 0x2 ;  /* 0x00000016080a7c11 */ /* 0x000fe2000f8010ff */
[----:B------:R-:W-:Y:S01]  /*84e0*/  IMAD R29, R19, UR31, R20 ;  /* 0x0000001f131d7c24 */ /* 0x000fe2000f8e0214 */
[----:B------:R-:W-:Y:S02]  /*84f0*/  LEA R16, P1, R12, R62, 0x2 ;  /* 0x0000003e0c107211 */ /* 0x000fe400078210ff */
[----:B------:R-:W-:Y:S02]  /*8500*/  LEA.HI.X R11, R8, UR23, R11, 0x2, P0 ;  /* 0x00000017080b7c11 */ /* 0x000fe400080f140b */
[----:B------:R-:W-:-:S04]  /*8510*/  IADD3 R9, PT, PT, R13, R29, RZ ;  /* 0x0000001d0d097210 */ /* 0x000fc80007ffe0ff */
[----:B------:R-:W-:Y:S01]  /*8520*/  LEA.HI.X R17, R12, R60, R9, 0x2, P1 ;  /* 0x0000003c0c117211 */ /* 0x000fe200008f1409 */
[----:B0-----:R-:W-:-:S05]  /*8530*/  FMUL.FTZ R15, R0, R15 ;  /* 0x0000000f000f7220 */ /* 0x001fca0000410000 */
[----:B------:R1:W-:Y:S04]  /*8540*/  REDG.E.ADD.F32.FTZ.RN.STRONG.GPU desc[UR16][R10.64], R15 ;  /* 0x0000000f0a0079a6 */ /* 0x0003e8000c12f310 */
[----:B------:R-:W2:Y:S01]  /*8550*/  LDG.E R17, desc[UR16][R16.64] ;  /* 0x0000001010117981 */ /* 0x000ea2000c1e1900 */
        /* <DEDUP_REMOVED lines=10> */
[----:B--2---:R-:W-:-:S05]  /*8600*/  FMUL.FTZ R9, R0, R17 ;  /* 0x0000001100097220 */ /* 0x004fca0000410000 */
[----:B------:R1:W-:Y:S07]  /*8610*/  REDG.E.ADD.F32.FTZ.RN.STRONG.GPU desc[UR16][R12.64], R9 ;  /* 0x000000090c0079a6 */ /* 0x0003ee000c12f310 */
[----:B------:R-:W-:Y:S05]  /*8620*/  @!P0 BRA `(.L_x_6687) ;  /* 0xfffffffc00388947 */ /* 0x000fea000383ffff */
[----:B------:R-:W-:Y:S05]  /*8630*/  BSYNC.RECONVERGENT B0 ;  /* 0x0000000000007941 */ /* 0x000fea0003800200 */
.L_x_6686:
[----:B------:R-:W-:Y:S05]  /*8640*/  EXIT ;  /* 0x000000000000794d */ /* 0x000fea0003800000 */
.L_x_6688:
        /* <DEDUP_REMOVED lines=11> */
.L_x_10474:


//--------------------- .text._Z25selective_scan_bwd_kernelI32Selective_Scan_bwd_kernel_traitsILi32ELi16ELb0ELb0ELb0ELb1ELb1EN3c104HalfEfEEv12SSMParamsBwd --------------------------
	.section	.text._Z25selective_scan_bwd_kernelI32Selective_Scan_bwd_kernel_traitsILi32ELi16ELb0ELb0ELb0ELb1ELb1EN3c104HalfEfEEv12SSMParamsBwd,"ax",@progbits
	.align	128
        .global         _Z25selective_scan_bwd_kernelI32Selective_Scan_bwd_kernel_traitsILi32ELi16ELb0ELb0ELb0ELb1ELb1EN3c104HalfEfEEv12SSMParamsBwd
        .type           _Z25selective_scan_bwd_kernelI32Selective_Scan_bwd_kernel_traitsILi32ELi16ELb0ELb0ELb0ELb1ELb1EN3c104HalfEfEEv12SSMParamsBwd,@function
        .size           _Z25selective_scan_bwd_kernelI32Selective_Scan_bwd_kernel_traitsILi32ELi16ELb0ELb0ELb0ELb1ELb1EN3c104HalfEfEEv12SSMParamsBwd,(.L_x_10475 - _Z25selective_scan_bwd_kernelI32Selective_Scan_bwd_kernel_traitsILi32ELi16ELb0ELb0ELb0ELb1ELb1EN3c104HalfEfEEv12SSMParamsBwd)
        .other          _Z25selective_scan_bwd_kernelI32Selective_Scan_bwd_kernel_traitsILi32ELi16ELb0ELb0ELb0ELb1ELb1EN3c104HalfEfEEv12SSMParamsBwd,@"STO_CUDA_ENTRY STV_DEFAULT"
_Z25selective_scan_bwd_kernelI32Selective_Scan_bwd_kernel_traitsILi32ELi16ELb0ELb0ELb0ELb1ELb1EN3c104HalfEfEEv12SSMParamsBwd:
.text._Z25selective_scan_bwd_kernelI32Selective_Scan_bwd_kernel_traitsILi32ELi16ELb0ELb0ELb0ELb1ELb1EN3c104HalfEfEEv12SSMParamsBwd:
        /* <DEDUP_REMOVED lines=29> */
[----:B------:R-:W3:Y:S03]  /*01d0*/  LDCU.128 UR8, c[0x0][0x460] ;  /* 0x00008c00ff0877ac */ /* 0x000ee60008000c00 */
[----:B------:R0:W5:Y:S01]  /*01e0*/  @P0 LDG.E R63, desc[UR28][R2.64] ;  /* 0x0000001c023f0981 */ /* 0x000162000c1e1900 */
[----:B----4-:R-:W-:Y:S02]  /*01f0*/  UIMAD.WIDE.U32 UR6, UR30, UR20, URZ ;  /* 0x000000141e0672a5 */ /* 0x010fe4000f8e00ff */
[----:B------:R-:W-:Y:S02]  /*0200*/  UIMAD.WIDE.U32 UR14, UR30, UR24, URZ ;  /* 0x000000181e0e72a5 */ /* 0x000fe4000f8e00ff */
[----:B------:R-:W-:Y:S02]  /*0210*/  UIMAD UR7, UR30, UR21, UR7 ;  /* 0x000000151e0772a4 */ /* 0x000fe4000f8e0207 */
[----:B------:R-:W-:-:S02]  /*0220*/  UIMAD UR15, UR30, UR25, UR15 ;  /* 0x000000191e0f72a4 */ /* 0x000fc4000f8e020f */
[----:B------:R-:W-:Y:S02]  /*0230*/  UIMAD.WIDE.U32 UR16, UR12, UR22, UR6 ;  /* 0x000000160c1072a5 */ /* 0x000fe4000f8e0006 */
[----:B0-----:R-:W-:Y:S02]  /*0240*/  UISETP.NE.U32.AND UP0, UPT, UR34, URZ, UPT ;  /* 0x000000ff2200728c */ /* 0x001fe4000bf05070 */
[----:B------:R-:W-:Y:S02]  /*0250*/  UIMAD UR25, UR12, UR23, UR17 ;  /* 0x000000170c1972a4 */ /* 0x000fe4000f8e0211 */
[----:B------:R-:W-:Y:S02]  /*0260*/  UIMAD.WIDE.U32 UR18, UR12, UR26, UR14 ;  /* 0x0000001a0c1272a5 */ /* 0x000fe4000f8e000e */
[----:B--2---:R-:W-:Y:S02]  /*0270*/  ULEA UR23, UR31, 0xfffffe00, 0x9 ;  /* 0xfffffe001f177891 */ /* 0x004fe4000f8e48ff */
[----:B------:R-:W-:Y:S01]  /*0280*/  UISETP.NE.AND.EX UP0, UPT, UR35, URZ, UPT, UP0 ;  /* 0x000000ff2300728c */ /* 0x000fe2000bf05300 */
[----:B------:R-:W0:Y:S01]  /*0290*/  LDCU.64 UR34, c[0x0][0x3d8] ;  /* 0x00007b00ff2277ac */ /* 0x000e220008000a00 */
[----:B-1----:R-:W-:-:S02]  /*02a0*/  UIMAD.WIDE.U32 UR20, UR30, UR32, URZ ;  /* 0x000000201e1472a5 */ /* 0x002fc4000f8e00ff */
[----:B------:R-:W-:Y:S02]  /*02b0*/  UIADD3 UR13, UP3, UPT, UR23, UR18, URZ ;  /* 0x00000012170d7290 */ /* 0x000fe4000ff7e0ff */
[----:B------:R-:W-:Y:S02]  /*02c0*/  UIADD3 UR16, UP1, UPT, UR23, UR16, URZ ;  /* 0x0000001017107290 */ /* 0x000fe4000ff3e0ff */
[----:B------:R-:W-:Y:S02]  /*02d0*/  USHF.R.S32.HI UR24, URZ, 0x1f, UR23 ;  /* 0x0000001fff187899 */ /* 0x000fe40008011417 */
[----:B---3--:R-:W-:Y:S02]  /*02e0*/  ULEA UR22, UP4, UR13, UR10, 0x1 ;  /* 0x0000000a0d167291 */ /* 0x008fe4000f8808ff */
[----:B------:R-:W-:Y:S02]  /*02f0*/  ULEA UR26, UP2, UR16, UR8, 0x1 ;  /* 0x00000008101a7291 */ /* 0x000fe4000f8408ff */
[----:B------:R-:W-:Y:S01]  /*0300*/  UIADD3.X UR10, UPT, UPT, UR24, UR25, URZ, UP1, !UPT ;  /* 0x00000019180a7290 */ /* 0x000fe20008ffe4ff */
[----:B------:R-:W1:Y:S03]  /*0310*/  LDCU.64 UR14, c[0x0][0x3b8] ;  /* 0x00007700ff0e77ac */ /* 0x000e660008000a00 */
[----:B------:R-:W-:-:S02]  /*0320*/  ULEA.HI.X UR10, UR16, UR9, UR10, 0x1, UP2 ;  /* 0x00000009100a7291 */ /* 0x000fc400090f0c0a */
[----:B------:R-:W-:Y:S01]  /*0330*/  UIMAD UR9, UR30, UR33, UR21 ;  /* 0x000000211e0972a4 */ /* 0x000fe2000f8e0215 */
[----:B------:R-:W2:Y:S01]  /*0340*/  @UP0 LDCU UR21, c[0x0][0x384] ;  /* 0x00007080ff1507ac */ /* 0x000ea20008000800 */
[----:B------:R-:W-:Y:S01]  /*0350*/  UIMAD UR17, UR12, UR27, UR19 ;  /* 0x0000001b0c1172a4 */ /* 0x000fe2000f8e0213 */
[----:B------:R-:W3:Y:S01]  /*0360*/  LDCU.64 UR32, c[0x0][0x448] ;  /* 0x00008900ff2077ac */ /* 0x000ee20008000a00 */
[----:B------:R-:W4:Y:S01]  /*0370*/  LDCU.64 UR6, c[0x0][0x4a0] ;  /* 0x00009400ff0677ac */ /* 0x000f220008000a00 */
[----:B0-----:R-:W-:Y:S01]  /*0380*/  UIMAD.WIDE.U32 UR18, UR12, UR34, URZ ;  /* 0x000000220c1272a5 */ /* 0x001fe2000f8e00ff */
[----:B------:R-:W0:Y:S03]  /*0390*/  @UP0 LDCU UR27, c[0x0][0x38c] ;  /* 0x00007180ff1b07ac */ /* 0x000e260008000800 */
[----:B------:R-:W-:Y:S02]  /*03a0*/  UIMAD UR19, UR12, UR35, UR19 ;  /* 0x000000230c1372a4 */ /* 0x000fe4000f8e0213 */
[----:B------:R-:W-:Y:S01]  /*03b0*/  UIADD3.X UR8, UPT, UPT, UR24, UR17, URZ, UP3, !UPT ;  /* 0x0000001118087290 */ /* 0x000fe20009ffe4ff */
[----:B------:R-:W0:Y:S03]  /*03c0*/  @UP0 LDCU.64 UR34, c[0x0][0x480] ;  /* 0x00009000ff2207ac */ /* 0x000e260008000a00 */
[----:B------:R-:W-:-:S02]  /*03d0*/  ULEA.HI.X UR11, UR13, UR11, UR8, 0x1, UP4 ;  /* 0x0000000b0d0b7291 */ /* 0x000fc4000a0f0c08 */
[----:B------:R-:W-:Y:S02]  /*03e0*/  ULEA UR13, UP1, UR18, UR4, 0x2 ;  /* 0x00000004120d7291 */ /* 0x000fe4000f8210ff */
[----:B-1----:R-:W-:Y:S02]  /*03f0*/  UIMAD.WIDE.U32 UR16, UR12, UR14, URZ ;  /* 0x0000000e0c1072a5 */ /* 0x002fe4000f8e00ff */
[----:B--2---:R-:W-:Y:S02]  /*0400*/  @UP0 UIMAD UR4, UR30, UR21, UR12 ;  /* 0x000000151e0402a4 */ /* 0x004fe4000f8e020c */
[----:B------:R-:W-:Y:S02]  /*0410*/  ULEA.HI.X UR14, UR18, UR5, UR19, 0x2, UP1 ;  /* 0x00000005120e7291 */ /* 0x000fe400088f1413 */
[----:B------:R-:W-:Y:S02]  /*0420*/  UIMAD UR5, UR12, UR15, UR17 ;  /* 0x0000000f0c0572a4 */ /* 0x000fe4000f8e0211 */
[----:B------:R-:W-:Y:S01]  /*0430*/  @UP0 UIMAD UR4, UR4, UR31, URZ ;  /* 0x0000001f040402a4 */ /* 0x000fe2000f8e02ff */
[----:B------:R-:W-:Y:S01]  /*0440*/  UMOV UR8, UR20 ;  /* 0x0000001400087c82 */ /* 0x000fe20008000000 */
[----:B---3--:R-:W-:-:S02]  /*0450*/  ULEA UR15, UP1, UR16, UR32, 0x2 ;  /* 0x00000020100f7291 */ /* 0x008fc4000f8210ff */
[----:B----4-:R-:W-:Y:S02]  /*0460*/  UIMAD.WIDE.U32 UR8, UR12, UR6, UR8 ;  /* 0x000000060c0872a5 */ /* 0x010fe4000f8e0008 */
[----:B0-----:R-:W-:Y:S02]  /*0470*/  @UP0 UIMAD UR6, UR4, UR27, URZ ;  /* 0x0000001b040602a4 */ /* 0x001fe4000f8e02ff */
[----:B------:R-:W-:Y:S01]  /*0480*/  ULEA.HI.X UR16, UR16, UR33, UR5, 0x2, UP1 ;  /* 0x0000002110107291 */ /* 0x000fe200088f1405 */
[----:B------:R-:W-:Y:S02]  /*0490*/  UMOV UR4, URZ ;  /* 0x000000ff00047c82 */ /* 0x000fe40008000000 */
[----:B------:R-:W-:Y:S01]  /*04a0*/  UMOV UR5, URZ ;  /* 0x000000ff00057c82 */ /* 0x000fe20008000000 */
[----:B------:R-:W-:Y:S02]  /*04b0*/  @UP0 UIMAD.WIDE UR4, UR6, 0x8, UR34 ;  /* 0x00000008060408a5 */ /* 0x000fe4000f8e0222 */
[----:B------:R-:W-:-:S02]  /*04c0*/  UISETP.GE.AND UP0, UPT, UR31, 0x1, UPT ;  /* 0x000000011f00788c */ /* 0x000fc4000bf06270 */
[----:B------:R-:W-:Y:S02]  /*04d0*/  UIMAD UR7, UR12, UR7, UR9 ;  /* 0x000000070c0772a4 */ /* 0x000fe4000f8e0209 */
[----:B------:R-:W-:Y:S01]  /*04e0*/  UIADD3 UR8, UP2, UPT, UR23, UR8, URZ ;  /* 0x0000000817087290 */ /* 0x000fe2000ff5e0ff */
[----:B------:R-:W-:Y:S01]  /*04f0*/  HFMA2 R61, -RZ, RZ, 0, 0 ;  /* 0x00000000ff3d7431 */ /* 0x000fe200000001ff */
[----:B------:R-:W-:Y:S02]  /*0500*/  MOV R32, RZ ;  /* 0x000000ff00207202 */ /* 0x000fe40000000f00 */
[----:B------:R-:W-:Y:S02]  /*0510*/  UIADD3.X UR25, UPT, UPT, UR24, UR7, URZ, UP2, !UPT ;  /* 0x0000000718197290 */ /* 0x000fe400097fe4ff */
[----:B------:R-:W-:-:S04]  /*0520*/  ULEA UR24, UP2, UR8, UR36, 0x1 ;  /* 0x0000002408187291 */ /* 0x000fc8000f8408ff */
        /* <DEDUP_REMOVED lines=9> */
[----:B-1----:R-:W-:-:S04]  /*05c0*/  UIMAD.WIDE.U32 UR18, UR12, UR8, URZ ;  /* 0x000000080c1272a5 */ /* 0x002fc8000f8e00ff */
[----:B------:R-:W-:Y:S02]  /*05d0*/  UIMAD UR6, UR12, UR9, UR19 ;  /* 0x000000090c0672a4 */ /* 0x000fe4000f8e0213 */
[----:B---3--:R-:W-:Y:S01]  /*05e0*/  ULEA UR17, UP0, UR18, UR20, 0x2 ;  /* 0x0000001412117291 */ /* 0x008fe2000f8010ff */
[----:B------:R-:W1:Y:S03]  /*05f0*/  LDCU UR20, c[0x0][0x394] ;  /* 0x00007280ff1477ac */ /* 0x000e660008000800 */
[----:B------:R-:W-:Y:S01]  /*0600*/  ULEA.HI.X UR18, UR18, UR21, UR6, 0x2, UP0 ;  /* 0x0000001512127291 */ /* 0x000fe200080f1406 */
[C---:B0-----:R-:W-:Y:S01]  /*0610*/  SHF.L.U32 R0, R30.reuse, 0x4, RZ ;  /* 0x000000041e007819 */ /* 0x041fe200000006ff */
[----:B------:R-:W-:Y:S01]  /*0620*/  UMOV UR19, UR10 ;  /* 0x0000000a00137c82 */ /* 0x000fe20008000000 */
[----:B------:R-:W-:Y:S01]  /*0630*/  UMOV UR6, 0x400 ;  /* 0x0000040000067882 */ /* 0x000fe20000000000 */
[----:B------:R-:W-:Y:S01]  /*0640*/  LOP3.LUT R158, R30, 0x1f, RZ, 0xc0, !PT ;  /* 0x0000001f1e9e7812 */ /* 0x000fe200078ec0ff */
[----:B--2---:R-:W-:Y:S01]  /*0650*/  ULEA UR6, UR7, UR6, 0x18 ;  /* 0x0000000607067291 */ /* 0x004fe2000f8ec0ff */
[----:B------:R-:W-:Y:S01]  /*0660*/  LOP3.LUT R59, R0, 0x3e00, RZ, 0xc0, !PT ;  /* 0x00003e00003b7812 */ /* 0x000fe200078ec0ff */
[----:B------:R-:W-:-:S03]  /*0670*/  UMOV UR21, UR26 ;  /* 0x0000001a00157c82 */ /* 0x000fc60008000000 */
        /* <DEDUP_REMOVED lines=17> */
.L_x_6730:
        /* <DEDUP_REMOVED lines=28> */
[----:B------:R-:W-:Y:S02]  /*0950*/  P2R R84, PR, RZ, 0x40 ;  /* 0x00000040ff547803 */ /* 0x000fe40000000000 */
[----:B------:R-:W-:Y:S01]  /*0960*/  PRMT R15, RZ, 0x7610, R15 ;  /* 0x00007610ff0f7816 */ /* 0x000fe2000000000f */
        /* <DEDUP_REMOVED lines=8> */
[----:B------:R-:W-:Y:S01]  /*09f0*/  PRMT R14, RZ, 0x7610, R14 ;  /* 0x00007610ff0e7816 */ /* 0x000fe2000000000e */
[----:B------:R-:W2:Y:S01]  /*0a00*/  @!P1 LDG.E.U16 R0, desc[UR28][R6.64+0x40] ;  /* 0x0000401c06009981 */ /* 0x000ea2000c1e1500 */
[----:B------:R-:W-:Y:S02]  /*0a10*/  P2R R96, PR, RZ, 0x8 ;  /* 0x00000008ff607803 */ /* 0x000fe40000000000 */
[----:B------:R-:W-:Y:S01]  /*0a20*/  P2R R94, PR, RZ, 0x10 ;  /* 0x00000010ff5e7803 */ /* 0x000fe20000000000 */
[----:B------:R-:W3:Y:S01]  /*0a30*/  @!P0 LDG.E.U16 R12, desc[UR28][R6.64+0x1c0] ;  /* 0x0001c01c060c8981 */ /* 0x000ee2000c1e1500 */
[----:B------:R-:W-:-:S02]  /*0a40*/  ISETP.GE.AND P0, PT, R43, R28, PT ;  /* 0x0000001c2b00720c */ /* 0x000fc40003f06270 */
[-C--:B------:R-:W-:Y:S01]  /*0a50*/  ISETP.GE.AND P6, PT, R41, R28.reuse, PT ;  /* 0x0000001c2900720c */ /* 0x080fe20003fc6270 */
[----:B------:R-:W3:Y:S01]  /*0a60*/  @!P5 LDG.E.U16 R13, desc[UR28][R6.64+0x100] ;  /* 0x0001001c060dd981 */ /* 0x000ee2000c1e1500 */
[----:B------:R-:W-:Y:S02]  /*0a70*/  P2R R100, PR, RZ, 0x1 ;  /* 0x00000001ff647803 */ /* 0x000fe40000000000 */
[-C--:B------:R-:W-:Y:S01]  /*0a80*/  ISETP.GE.AND P5, PT, R39, R28.reuse, PT ;  /* 0x0000001c2700720c */ /* 0x080fe20003fa6270 */
[----:B------:R-:W3:Y:S01]  /*0a90*/  @!P4 LDG.E.U16 R10, desc[UR28][R6.64+0x140] ;  /* 0x0001401c060ac981 */ /* 0x000ee2000c1e1500 */
[-C--:B------:R-:W-:Y:S02]  /*0aa0*/  ISETP.GE.AND P1, PT, R35, R28.reuse, PT ;  /* 0x0000001c2300720c */ /* 0x080fe40003f26270 */
[----:B------:R-:W-:Y:S01]  /*0ab0*/  ISETP.GE.AND P2, PT, R33, R28, PT ;  /* 0x0000001c2100720c */ /* 0x000fe20003f46270 */
[----:B------:R-:W3:Y:S01]  /*0ac0*/  @!P3 LDG.E.U16 R15, desc[UR28][R6.64+0x180] ;  /* 0x0001801c060fb981 */ /* 0x000ee2000c1e1500 */
[----:B------:R-:W-:-:S02]  /*0ad0*/  PRMT R67, RZ, 0x7610, R67 ;  /* 0x00007610ff437816 */ /* 0x000fc40000000043 */
[----:B------:R-:W-:Y:S01]  /*0ae0*/  PRMT R36, RZ, 0x7610, R36 ;  /* 0x00007610ff247816 */ /* 0x000fe20000000024 */
[----:B------:R-:W3:Y:S01]  /*0af0*/  @!P0 LDG.E.U16 R65, desc[UR28][R6.64+0x200] ;  /* 0x0002001c06418981 */ /* 0x000ee2000c1e1500 */
[-C--:B------:R-:W-:Y:S02]  /*0b00*/  ISETP.GE.AND P0, PT, R37, R28.reuse, PT ;  /* 0x0000001c2500720c */ /* 0x080fe40003f06270 */
[-C--:B------:R-:W-:Y:S01]  /*0b10*/  ISETP.GE.AND P3, PT, R31, R28.reuse, PT ;  /* 0x0000001c1f00720c */ /* 0x080fe20003f66270 */
[----:B------:R-:W3:Y:S01]  /*0b20*/  @!P6 LDG.E.U16 R14, desc[UR28][R6.64+0x240] ;  /* 0x0002401c060ee981 */ /* 0x000ee2000c1e1500 */
[----:B------:R-:W-:Y:S02]  /*0b30*/  ISETP.GE.AND P4, PT, R29, R28, PT ;  /* 0x0000001c1d00720c */ /* 0x000fe40003f86270 */
[----:B------:R-:W-:Y:S01]  /*0b40*/  PRMT R69, RZ, 0x7610, R69 ;  /* 0x00007610ff457816 */ /* 0x000fe20000000045 */
[----:B------:R-:W3:Y:S01]  /*0b50*/  @!P5 LDG.E.U16 R67, desc[UR28][R6.64+0x280] ;  /* 0x0002801c0643d981 */ /* 0x000ee2000c1e1500 */
[----:B------:R-:W-:-:S02]  /*0b60*/  PRMT R38, RZ, 0x7610, R38 ;  /* 0x00007610ff267816 */ /* 0x000fc40000000026 */
[----:B------:R-:W-:Y:S02]  /*0b70*/  PRMT R71, RZ, 0x7610, R71 ;  /* 0x00007610ff477816 */ /* 0x000fe40000000047 */
[----:B------:R-:W-:Y:S01]  /*0b80*/  PRMT R40, RZ, 0x7610, R40 ;  /* 0x00007610ff287816 */ /* 0x000fe20000000028 */
[----:B------:R-:W3:Y:S04]  /*0b90*/  @!P0 LDG.E.U16 R36, desc[UR28][R6.64+0x2c0] ;  /* 0x0002c01c06248981 */ /* 0x000ee8000c1e1500 */
[----:B------:R-:W3:Y:S04]  /*0ba0*/  @!P1 LDG.E.U16 R69, desc[UR28][R6.64+0x300] ;  /* 0x0003001c06459981 */ /* 0x000ee8000c1e1500 */
[----:B------:R-:W3:Y:S04]  /*0bb0*/  @!P2 LDG.E.U16 R38, desc[UR28][R6.64+0x340] ;  /* 0x0003401c0626a981 */ /* 0x000ee8000c1e1500 */
[----:B------:R-:W3:Y:S04]  /*0bc0*/  @!P3 LDG.E.U16 R71, desc[UR28][R6.64+0x380] ;  /* 0x0003801c0647b981 */ /* 0x000ee8000c1e1500 */
[----:B------:R0:W3:Y:S01]  /*0bd0*/  @!P4 LDG.E.U16 R40, desc[UR28][R6.64+0x3c0] ;  /* 0x0003c01c0628c981 */ /* 0x0000e2000c1e1500 */
[----:B------:R-:W0:Y:S01]  /*0be0*/  S2R R27, SR_LANEID ;  /* 0x00000000001b7919 */ /* 0x000e220000000000 */
[----:B------:R-:W1:Y:S01]  /*0bf0*/  S2UR UR7, SR_CgaCtaId ;  /* 0x00000000000779c3 */ /* 0x000e620000008800 */
[----:B------:R-:W-:Y:S01]  /*0c00*/  UMOV UR27, 0x400 ;  /* 0x00000400001b7882 */ /* 0x000fe20000000000 */
[----:B------:R-:W-:-:S02]  /*0c10*/  P2R R102, PR, RZ, 0x40 ;  /* 0x00000040ff667803 */ /* 0x000fc40000000000 */
[----:B------:R-:W-:Y:S02]  /*0c20*/  P2R R66, PR, RZ, 0x40 ;  /* 0x00000040ff427803 */ /* 0x000fe40000000000 */
[----:B------:R-:W-:-:S04]  /*0c30*/  ISETP.NE.AND P6, PT, R100, RZ, PT ;  /* 0x000000ff6400720c */ /* 0x000fc80003fc5270 */
[----:B------:R-:W-:Y:S02]  /*0c40*/  P2R R64, PR, RZ, 0x40 ;  /* 0x00000040ff407803 */ /* 0x000fe40000000000 */
[----:B------:R-:W-:Y:S01]  /*0c50*/  ISETP.NE.AND P6, PT, R98, RZ, PT ;  /* 0x000000ff6200720c */ /* 0x000fe20003fc5270 */
[----:B-1----:R-:W-:Y:S01]  /*0c60*/  ULEA UR27, UR7, UR27, 0x18 ;  /* 0x0000001b071b7291 */ /* 0x002fe2000f8ec0ff */
[C---:B0-----:R-:W-:Y:S02]  /*0c70*/  IADD3 R6, PT, PT, R27.reuse, 0x80, RZ ;  /* 0x000000801b067810 */ /* 0x041fe40007ffe0ff */
[C---:B------:R-:W-:Y:S02]  /*0c80*/  IADD3 R16, PT, PT, R27.reuse, 0x20, RZ ;  /* 0x000000201b107810 */ /* 0x040fe40007ffe0ff */
[C---:B------:R-:W-:Y:S02]  /*0c90*/  IADD3 R18, PT, PT, R27.reuse, 0x40, RZ ;  /* 0x000000401b127810 */ /* 0x040fe40007ffe0ff */
[----:B------:R-:W-:-:S02]  /*0ca0*/  IADD3 R20, PT, PT, R27, 0x60, RZ ;  /* 0x000000601b147810 */ /* 0x000fc40007ffe0ff */
[C---:B------:R-:W-:Y:S02]  /*0cb0*/  IADD3 R22, PT, PT, R27.reuse, 0xa0, RZ ;  /* 0x000000a01b167810 */ /* 0x040fe40007ffe0ff */
[-C--:B------:R-:W-:Y:S02]  /*0cc0*/  LEA.HI.SX32 R26, R27, R27.reuse, 0x1b ;  /* 0x0000001b1b1a7211 */ /* 0x080fe400078fdaff */
[-C--:B------:R-:W-:Y:S02]  /*0cd0*/  LEA.HI.SX32 R6, R6, R27.reuse, 0x1b ;  /* 0x0000001b06067211 */ /* 0x080fe400078fdaff */
[-C--:B------:R-:W-:Y:S02]  /*0ce0*/  LEA.HI.SX32 R16, R16, R27.reuse, 0x1b ;  /* 0x0000001b10107211 */ /* 0x080fe400078fdaff */
        /* <DEDUP_REMOVED lines=8> */
[----:B------:R-:W-:Y:S02]  /*0d70*/  LEA R23, R20, UR27, 0x1 ;  /* 0x0000001b14177c11 */ /* 0x000fe4000f8e08ff */
[C---:B------:R-:W-:Y:S02]  /*0d80*/  IADD3 R16, PT, PT, R27.reuse, 0xe0, RZ ;  /* 0x000000e01b107810 */ /* 0x040fe40007ffe0ff */
[C---:B------:R-:W-:Y:S02]  /*0d90*/  IADD3 R18, PT, PT, R27.reuse, 0x100, RZ ;  /* 0x000001001b127810 */ /* 0x040fe40007ffe0ff */
[----:B------:R-:W-:Y:S02]  /*0da0*/  IADD3 R20, PT, PT, R27, 0x120, RZ ;  /* 0x000001201b147810 */ /* 0x000fe40007ffe0ff */
[----:B------:R-:W-:Y:S02]  /*0db0*/  LEA R21, R21, UR27, 0x1 ;  /* 0x0000001b15157c11 */ /* 0x000fe4000f8e08ff */
[----:B------:R-:W-:-:S02]  /*0dc0*/  IADD3 R42, PT, PT, R27, 0x140, RZ ;  /* 0x000001401b2a7810 */ /* 0x000fc40007ffe0ff */
[-C--:B------:R-:W-:Y:S02]  /*0dd0*/  LEA.HI.SX32 R6, R6, R27.reuse, 0x1b ;  /* 0x0000001b06067211 */ /* 0x080fe400078fdaff */
[-C--:B------:R-:W-:Y:S02]  /*0de0*/  LEA.HI.SX32 R16, R16, R27.reuse, 0x1b ;  /* 0x0000001b10107211 */ /* 0x080fe400078fdaff */
[-C--:B------:R-:W-:Y:S02]  /*0df0*/  LEA.HI.SX32 R18, R18, R27.reuse, 0x1b ;  /* 0x0000001b12127211 */ /* 0x080fe400078fdaff */
[-C--:B------:R-:W-:Y:S02]  /*0e00*/  LEA.HI.SX32 R17, R20, R27.reuse, 0x1b ;  /* 0x0000001b14117211 */ /* 0x080fe400078fdaff */
[----:B------:R-:W-:Y:S02]  /*0e10*/  LEA.HI.SX32 R42, R42, R27, 0x1b ;  /* 0x0000001b2a2a7211 */ /* 0x000fe400078fdaff */
[----:B------:R-:W-:-:S02]  /*0e20*/  LEA R20, R6, UR27, 0x1 ;  /* 0x0000001b06147c11 */ /* 0x000fc4000f8e08ff */
[----:B------:R-:W-:Y:S02]  /*0e30*/  P2R R62, PR, RZ, 0x40 ;  /* 0x00000040ff3e7803 */ /* 0x000fe40000000000 */
[----:B------:R-:W-:Y:S02]  /*0e40*/  ISETP.NE.AND P6, PT, R96, RZ, PT ;  /* 0x000000ff6000720c */ /* 0x000fe40003fc5270 */
[----:B------:R-:W-:Y:S02]  /*0e50*/  LEA R19, R16, UR27, 0x1 ;  /* 0x0000001b10137c11 */ /* 0x000fe4000f8e08ff */
[----:B------:R-:W-:Y:S02]  /*0e60*/  IADD3 R6, PT, PT, R27, 0x180, RZ ;  /* 0x000001801b067810 */ /* 0x000fe40007ffe0ff */
[----:B------:R-:W-:Y:S02]  /*0e70*/  LEA R18, R18, UR27, 0x1 ;  /* 0x0000001b12127c11 */ /* 0x000fe4000f8e08ff */
[----:B------:R-:W-:-:S02]  /*0e80*/  LEA R17, R17, UR27, 0x1 ;  /* 0x0000001b11117c11 */ /* 0x000fc4000f8e08ff */
[----:B------:R-:W-:Y:S02]  /*0e90*/  LEA R16, R42, UR27, 0x1 ;  /* 0x0000001b2a107c11 */ /* 0x000fe4000f8e08ff */
[----:B------:R-:W-:Y:S02]  /*0ea0*/  IADD3 R42, PT, PT, R27, 0x1e0, RZ ;  /* 0x000001e01b2a7810 */ /* 0x000fe40007ffe0ff */
[----:B------:R-:W-:Y:S02]  /*0eb0*/  P2R R60, PR, RZ, 0x40 ;  /* 0x00000040ff3c7803 */ /* 0x000fe40000000000 */
[----:B------:R-:W-:Y:S02]  /*0ec0*/  LEA.HI.SX32 R6, R6, R27, 0x1b ;  /* 0x0000001b06067211 */ /* 0x000fe400078fdaff */
        /* <DEDUP_REMOVED lines=13> */
[----:B----4-:R-:W-:Y:S04]  /*0fa0*/  STS.U16 [R26], R9 ;  /* 0x000000091a007388 */ /* 0x010fe80000000400 */
[----:B--2---:R0:W-:Y:S04]  /*0fb0*/  STS.U16 [R25+0x40], R0 ;  /* 0x0000400019007388 */ /* 0x0041e80000000400 */
[----:B------:R-:W-:Y:S04]  /*0fc0*/  STS.U16 [R24+0x80], R11 ;  /* 0x0000800b18007388 */ /* 0x000fe80000000400 */
[----:B---3--:R1:W-:Y:S01]  /*0fd0*/  STS.U16 [R23+0xc0], R8 ;  /* 0x0000c00817007388 */ /* 0x0083e20000000400 */
[----:B0-----:R-:W-:-:S03]  /*0fe0*/  IADD3 R0, PT, PT, R27, 0x160, RZ ;  /* 0x000001601b007810 */ /* 0x001fc60007ffe0ff */
[----:B------:R-:W-:Y:S01]  /*0ff0*/  STS.U16 [R22+0x100], R13 ;  /* 0x0001000d16007388 */ /* 0x000fe20000000400 */
[----:B------:R-:W-:-:S03]  /*1000*/  LEA.HI.SX32 R0, R0, R27, 0x1b ;  /* 0x0000001b00007211 */ /* 0x000fc600078fdaff */
[----:B------:R0:W-:Y:S01]  /*1010*/  STS.U16 [R21+0x140], R10 ;  /* 0x0001400a15007388 */ /* 0x0001e20000000400 */
[----:B-1----:R-:W-:-:S03]  /*1020*/  IADD3 R8, PT, PT, R27, 0x1a0, RZ ;  /* 0x000001a01b087810 */ /* 0x002fc60007ffe0ff */
[----:B------:R1:W-:Y:S01]  /*1030*/  STS.U16 [R20+0x180], R15 ;  /* 0x0001800f14007388 */ /* 0x0003e20000000400 */
[----:B0-----:R-:W-:-:S03]  /*1040*/  IADD3 R10, PT, PT, R27, 0x1c0, RZ ;  /* 0x000001c01b0a7810 */ /* 0x001fc60007ffe0ff */
[----:B------:R0:W-:Y:S01]  /*1050*/  STS.U16 [R19+0x1c0], R12 ;  /* 0x0001c00c13007388 */ /* 0x0001e20000000400 */
[-C--:B------:R-:W-:Y:S02]  /*1060*/  LEA.HI.SX32 R8, R8, R27.reuse, 0x1b ;  /* 0x0000001b08087211 */ /* 0x080fe400078fdaff */
[-C--:B------:R-:W-:Y:S02]  /*1070*/  LEA.HI.SX32 R10, R10, R27.reuse, 0x1b ;  /* 0x0000001b0a0a7211 */ /* 0x080fe400078fdaff */
[----:B-1----:R-:W-:Y:S01]  /*1080*/  LEA R15, R0, UR27, 0x1 ;  /* 0x0000001b000f7c11 */ /* 0x002fe2000f8e08ff */
[----:B------:R-:W-:Y:S01]  /*1090*/  STS.U16 [R18+0x200], R65 ;  /* 0x0002004112007388 */ /* 0x000fe20000000400 */
[----:B------:R-:W-:Y:S02]  /*10a0*/  SHF.L.U32 R0, R27, 0x4, RZ ;  /* 0x000000041b007819 */ /* 0x000fe400000006ff */
[----:B------:R-:W-:Y:S01]  /*10b0*/  LEA.HI.SX32 R11, R42, R27, 0x1b ;  /* 0x0000001b2a0b7211 */ /* 0x000fe200078fdaff */
[----:B------:R1:W-:Y:S01]  /*10c0*/  STS.U16 [R17+0x240], R14 ;  /* 0x0002400e11007388 */ /* 0x0003e20000000400 */
[----:B0-----:R-:W-:-:S02]  /*10d0*/  LEA R12, R10, UR27, 0x1 ;  /* 0x0000001b0a0c7c11 */ /* 0x001fc4000f8e08ff */
[----:B------:R-:W-:Y:S02]  /*10e0*/  LEA R13, R8, UR27, 0x1 ;  /* 0x0000001b080d7c11 */ /* 0x000fe4000f8e08ff */
[----:B------:R-:W-:Y:S01]  /*10f0*/  LEA.HI.SX32 R10, R0, R0, 0x1b ;  /* 0x00000000000a7211 */ /* 0x000fe200078fdaff */
[----:B------:R-:W-:Y:S01]  /*1100*/  STS.U16 [R16+0x280], R67 ;  /* 0x0002804310007388 */ /* 0x000fe20000000400 */
[----:B------:R-:W-:Y:S02]  /*1110*/  LEA R11, R11, UR27, 0x1 ;  /* 0x0000001b0b0b7c11 */ /* 0x000fe4000f8e08ff */
[----:B-1----:R-:W-:Y:S01]  /*1120*/  LEA R14, R6, UR27, 0x1 ;  /* 0x0000001b060e7c11 */ /* 0x002fe2000f8e08ff */
[----:B------:R0:W-:Y:S01]  /*1130*/  STS.U16 [R15+0x2c0], R36 ;  /* 0x0002c0240f007388 */ /* 0x0001e20000000400 */
[----:B------:R-:W-:-:S03]  /*1140*/  LEA R10, R10, UR27, 0x1 ;  /* 0x0000001b0a0a7c11 */ /* 0x000fc6000f8e08ff */
        /* <DEDUP_REMOVED lines=24> */
[----:B------:R-:W3:Y:S01]  /*12d0*/  @!P6 LDG.E.U16 R65, desc[UR28][R4.64] ;  /* 0x0000001c0441e981 */ /* 0x000ee2000c1e1500 */
        /* <DEDUP_REMOVED lines=56> */
[----:B---3--:R0:W-:Y:S04]  /*1660*/  STS.U16 [R26], R65 ;  /* 0x000000411a007388 */ /* 0x0081e80000000400 */
[----:B----4-:R-:W-:Y:S04]  /*1670*/  STS.U16 [R25+0x40], R42 ;  /* 0x0000402a19007388 */ /* 0x010fe80000000400 */
[----:B------:R1:W-:Y:S04]  /*1680*/  STS.U16 [R24+0x80], R91 ;  /* 0x0000805b18007388 */ /* 0x0003e80000000400 */
[----:B------:R-:W-:Y:S04]  /*1690*/  STS.U16 [R23+0xc0], R44 ;  /* 0x0000c02c17007388 */ /* 0x000fe80000000400 */
[----:B------:R3:W-:Y:S04]  /*16a0*/  STS.U16 [R22+0x100], R93 ;  /* 0x0001005d16007388 */ /* 0x0007e80000000400 */
[----:B------:R-:W-:Y:S04]  /*16b0*/  STS.U16 [R21+0x140], R46 ;  /* 0x0001402e15007388 */ /* 0x000fe80000000400 */
[----:B------:R4:W-:Y:S04]  /*16c0*/  STS.U16 [R20+0x180], R95 ;  /* 0x0001805f14007388 */ /* 0x0009e80000000400 */
[----:B------:R-:W-:Y:S04]  /*16d0*/  STS.U16 [R19+0x1c0], R36 ;  /* 0x0001c02413007388 */ /* 0x000fe80000000400 */
[----:B--2---:R2:W-:Y:S04]  /*16e0*/  STS.U16 [R18+0x200], R97 ;  /* 0x0002006112007388 */ /* 0x0045e80000000400 */
        /* <DEDUP_REMOVED lines=17> */
[----:B------:R-:W2:Y:S04]  /*1800*/  LDS.U16 R52, [R10+0x12] ;  /* 0x000012000a347984 */ /* 0x000ea80000000400 */
[----:B------:R-:W-:Y:S04]  /*1810*/  LDS.U16 R54, [R10+0x14] ;  /* 0x000014000a367984 */ /* 0x000fe80000000400 */
[----:B------:R-:W2:Y:S04]  /*1820*/  LDS.U16 R56, [R10+0x16] ;  /* 0x000016000a387984 */ /* 0x000ea80000000400 */
[----:B------:R-:W2:Y:S04]  /*1830*/  LDS.U16 R58, [R10+0x18] ;  /* 0x000018000a3a7984 */ /* 0x000ea80000000400 */
[----:B------:R-:W2:Y:S04]  /*1840*/  LDS.U16 R60, [R10+0x1a] ;  /* 0x00001a000a3c7984 */ /* 0x000ea80000000400 */
[----:B------:R-:W2:Y:S04]  /*1850*/  LDS.U16 R62, [R10+0x1c] ;  /* 0x00001c000a3e7984 */ /* 0x000ea80000000400 */
[----:B------:R-:W2:Y:S01]  /*1860*/  LDS.U16 R64, [R10+0x1e] ;  /* 0x00001e000a407984 */ /* 0x000ea20000000400 */
[----:B0-----:R-:W-:Y:S01]  /*1870*/  PRMT R65, RZ, 0x7610, R65 ;  /* 0x00007610ff417816 */ /* 0x001fe20000000041 */
[----:B------:R-:W-:Y:S01]  /*1880*/  BAR.SYNC.DEFER_BLOCKING 0x0 ;  /* 0x0000000000007b1d */ /* 0x000fe20000010000 */
[----:B-1----:R-:W-:-:S05]  /*1890*/  PRMT R91, RZ, 0x7610, R91 ;  /* 0x00007610ff5b7816 */ /* 0x002fca000000005b */
[----:B------:R-:W2:Y:S01]  /*18a0*/  @!P6 LDG.E.U16 R65, desc[UR28][R2.64] ;  /* 0x0000001c0241e981 */ /* 0x000ea2000c1e1500 */
[----:B------:R-:W-:-:S13]  /*18b0*/  ISETP.NE.AND P6, PT, R104, RZ, PT ;  /* 0x000000ff6800720c */ /* 0x000fda0003fc5270 */
[----:B------:R-:W2:Y:S01]  /*18c0*/  @!P6 LDG.E.U16 R66, desc[UR28][R2.64+0x40] ;  /* 0x0000401c0242e981 */ /* 0x000ea2000c1e1500 */
[----:B------:R-:W-:-:S13]  /*18d0*/  ISETP.NE.AND P6, PT, R105, RZ, PT ;  /* 0x000000ff6900720c */ /* 0x000fda0003fc5270 */
[----:B------:R-:W2:Y:S01]  /*18e0*/  @!P6 LDG.E.U16 R91, desc[UR28][R2.64+0x80] ;  /* 0x0000801c025be981 */ /* 0x000ea2000c1e1500 */
        /* <DEDUP_REMOVED lines=32> */
[----:B------:R-:W-:Y:S01]  /*1af0*/  P2R R90, PR, RZ, 0x20 ;  /* 0x00000020ff5a7803 */ /* 0x000fe20000000000 */
[----:B------:R-:W-:-:S02]  /*1b00*/  HADD2.F32 R105, -RZ, R50.H0_H0 ;  /* 0x20000032ff697230 */ /* 0x000fc40000004100 */
[----:B------:R-:W-:Y:S02]  /*1b10*/  HADD2.F32 R107, -RZ, R52.H0_H0 ;  /* 0x20000034ff6b7230 */ /* 0x000fe40000004100 */
[----:B------:R-:W-:Y:S02]  /*1b20*/  HADD2.F32 R109, -RZ, R56.H0_H0 ;  /* 0x20000038ff6d7230 */ /* 0x000fe40000004100 */
[----:B------:R-:W-:Y:S02]  /*1b30*/  HADD2.F32 R111, -RZ, R58.H0_H0 ;  /* 0x2000003aff6f7230 */ /* 0x000fe40000004100 */
[----:B0-----:R-:W-:Y:S02]  /*1b40*/  HADD2.F32 R3, -RZ, R36.H0_H0 ;  /* 0x20000024ff037230 */ /* 0x001fe40000004100 */
[----:B------:R-:W-:Y:S02]  /*1b50*/  HADD2.F32 R113, -RZ, R60.H0_H0 ;  /* 0x2000003cff717230 */ /* 0x000fe40000004100 */
[----:B------:R-:W-:-:S02]  /*1b60*/  HADD2.F32 R115, -RZ, R62.H0_H0 ;  /* 0x2000003eff737230 */ /* 0x000fc40000004100 */
[----:B------:R-:W-:Y:S01]  /*1b70*/  HADD2.F32 R117, -RZ, R64.H0_H0 ;  /* 0x20000040ff757230 */ /* 0x000fe20000004100 */
[----:B------:R-:W-:Y:S01]  /*1b80*/  BSSY.RECONVERGENT B0, `(.L_x_6690) ;  /* 0x000004a000007945 */ /* 0x000fe20003800200 */
[--C-:B-----5:R-:W-:Y:S01]  /*1b90*/  FADD.FTZ R64, R3, R34.reuse ;  /* 0x0000002203407221 */ /* 0x120fe20000010000 */
[--C-:B------:R-:W-:Y:S02]  /*1ba0*/  FADD.FTZ R50, R105, R34.reuse ;  /* 0x0000002269327221 */ /* 0x100fe40000010000 */
[--C-:B------:R-:W-:Y:S01]  /*1bb0*/  FADD.FTZ R36, R117, R34.reuse ;  /* 0x0000002275247221 */ /* 0x100fe20000010000 */
[----:B------:R0:W-:Y:S02]  /*1bc0*/  STS.U16 [R26], R65 ;  /* 0x000000411a007388 */ /* 0x0001e40000000400 */
[----:B0-----:R-:W-:Y:S02]  /*1bd0*/  HADD2.F32 R65, -RZ, R0.H0_H0 ;  /* 0x20000000ff417230 */ /* 0x001fe40000004100 */
[----:B------:R-:W-:Y:S03]  /*1be0*/  STS.U16 [R25+0x40], R66 ;  /* 0x0000404219007388 */ /* 0x000fe60000000400 */
[----:B------:R-:W-:-:S05]  /*1bf0*/  FADD.FTZ R65, R65, R34 ;  /* 0x0000002241417221 */ /* 0x000fca0000010000 */
[----:B------:R-:W-:Y:S01]  /*1c00*/  FSETP.GTU.FTZ.AND P5, PT, R65, 20, PT ;  /* 0x41a000004100780b */ /* 0x000fe20003fbc000 */
[----:B------:R0:W-:Y:S04]  /*1c10*/  STS.U16 [R24+0x80], R91 ;  /* 0x0000805b18007388 */ /* 0x0001e80000000400 */
[----:B---3--:R-:W-:Y:S01]  /*1c20*/  STS.U16 [R23+0xc0], R68 ;  /* 0x0000c04417007388 */ /* 0x008fe20000000400 */
[----:B0-----:R-:W-:-:S03]  /*1c30*/  HADD2.F32 R91, -RZ, R38.H0_H0 ;  /* 0x20000026ff5b7230 */ /* 0x001fc60000004100 */
[----:B------:R0:W-:Y:S04]  /*1c40*/  STS.U16 [R22+0x100], R93 ;  /* 0x0001005d16007388 */ /* 0x0001e80000000400 */
[----:B----4-:R-:W-:Y:S01]  /*1c50*/  STS.U16 [R21+0x140], R70 ;  /* 0x0001404615007388 */ /* 0x010fe20000000400 */
[----:B0-----:R-:W-:-:S03]  /*1c60*/  HADD2.F32 R93, -RZ, R40.H0_H0 ;  /* 0x20000028ff5d7230 */ /* 0x001fc60000004100 */
[----:B------:R0:W-:Y:S01]  /*1c70*/  STS.U16 [R20+0x180], R95 ;  /* 0x0001805f14007388 */ /* 0x0001e20000000400 */
[----:B------:R-:W-:-:S03]  /*1c80*/  FADD.FTZ R62, R91, R34 ;  /* 0x000000225b3e7221 */ /* 0x000fc60000010000 */
[----:B--2---:R-:W-:Y:S01]  /*1c90*/  STS.U16 [R19+0x1c0], R72 ;  /* 0x0001c04813007388 */ /* 0x004fe20000000400 */
[----:B0-----:R-:W-:Y:S02]  /*1ca0*/  HADD2.F32 R95, -RZ, R42.H0_H0 ;  /* 0x2000002aff5f7230 */ /* 0x001fe40000004100 */
[--C-:B------:R-:W-:Y:S01]  /*1cb0*/  FADD.FTZ R60, R93, R34.reuse ;  /* 0x000000225d3c7221 */ /* 0x100fe20000010000 */
[--C-:B------:R-:W-:Y:S01]  /*1cc0*/  FADD.FTZ R42, R111, R34.reuse ;  /* 0x000000226f2a7221 */ /* 0x100fe20000010000 */
[--C-:B------:R-:W-:Y:S01]  /*1cd0*/  FADD.FTZ R40, R113, R34.reuse ;  /* 0x0000002271287221 */ /* 0x100fe20000010000 */
[----:B------:R0:W-:Y:S01]  /*1ce0*/  STS.U16 [R18+0x200], R97 ;  /* 0x0002006112007388 */ /* 0x0001e20000000400 */
[--C-:B------:R-:W-:Y:S01]  /*1cf0*/  FADD.FTZ R58, R95, R34.reuse ;  /* 0x000000225f3a7221 */ /* 0x100fe20000010000 */
[----:B------:R-:W-:Y:S01]  /*1d00*/  FADD.FTZ R38, R115, R34 ;  /* 0x0000002273267221 */ /* 0x000fe20000010000 */
[----:B0-----:R-:W-:Y:S01]  /*1d10*/  HADD2.F32 R97, -RZ, R44.H0_H0 ;  /* 0x2000002cff617230 */ /* 0x001fe20000004100 */
[----:B------:R-:W-:Y:S04]  /*1d20*/  STS.U16 [R17+0x240], R74 ;  /* 0x0002404a11007388 */ /* 0x000fe80000000400 */
[----:B------:R0:W-:Y:S04]  /*1d30*/  STS.U16 [R16+0x280], R99 ;  /* 0x0002806310007388 */ /* 0x0001e80000000400 */
[----:B------:R-:W-:Y:S04]  /*1d40*/  STS.U16 [R15+0x2c0], R76 ;  /* 0x0002c04c0f007388 */ /* 0x000fe80000000400 */
[----:B------:R1:W-:Y:S01]  /*1d50*/  STS.U16 [R14+0x300], R101 ;  /* 0x000300650e007388 */ /* 0x0003e20000000400 */
[----:B0-----:R-:W-:-:S03]  /*1d60*/  HADD2.F32 R99, -RZ, R46.H0_H0 ;  /* 0x2000002eff637230 */ /* 0x001fc60000004100 */
[----:B------:R-:W-:Y:S04]  /*1d70*/  STS.U16 [R13+0x340], R78 ;  /* 0x0003404e0d007388 */ /* 0x000fe80000000400 */
        /* <DEDUP_REMOVED lines=42> */
.L_x_6691:
[----:B------:R-:W-:Y:S05]  /*2020*/  BSYNC.RECONVERGENT B0 ;  /* 0x0000000000007941 */ /* 0x000fea0003800200 */
.L_x_6690:
        /* <DEDUP_REMOVED lines=33> */
.L_x_6693:
[----:B------:R-:W-:Y:S05]  /*2240*/  BSYNC.RECONVERGENT B0 ;  /* 0x0000000000007941 */ /* 0x000fea0003800200 */
.L_x_6692:
        /* <DEDUP_REMOVED lines=33> */
.L_x_6695:
[----:B------:R-:W-:Y:S05]  /*2460*/  BSYNC.RECONVERGENT B0 ;  /* 0x0000000000007941 */ /* 0x000fea0003800200 */
.L_x_6694:
        /* <DEDUP_REMOVED lines=33> */
.L_x_6697:
[----:B------:R-:W-:Y:S05]  /*2680*/  BSYNC.RECONVERGENT B0 ;  /* 0x0000000000007941 */ /* 0x000fea0003800200 */
.L_x_6696:
        /* <DEDUP_REMOVED lines=33> */
.L_x_6699:
[----:B------:R-:W-:Y:S05]  /*28a0*/  BSYNC.RECONVERGENT B0 ;  /* 0x0000000000007941 */ /* 0x000fea0003800200 */
.L_x_6698:
        /* <DEDUP_REMOVED lines=33> */
.L_x_6701:
[----:B------:R-:W-:Y:S05]  /*2ac0*/  BSYNC.RECONVERGENT B0 ;  /* 0x0000000000007941 */ /* 0x000fea0003800200 */
.L_x_6700:
        /* <DEDUP_REMOVED lines=33> */
.L_x_6703:
[----:B------:R-:W-:Y:S05]  /*2ce0*/  BSYNC.RECONVERGENT B0 ;  /* 0x0000000000007941 */ /* 0x000fea0003800200 */
.L_x_6702:
        /* <DEDUP_REMOVED lines=33> */
.L_x_6705:
[----:B------:R-:W-:Y:S05]  /*2f00*/  BSYNC.RECONVERGENT B0 ;  /* 0x0000000000007941 */ /* 0x000fea0003800200 */
.L_x_6704:
        /* <DEDUP_REMOVED lines=33> */
.L_x_6707:
[----:B------:R-:W-:Y:S05]  /*3120*/  BSYNC.RECONVERGENT B0 ;  /* 0x0000000000007941 */ /* 0x000fea0003800200 */
.L_x_6706:
        /* <DEDUP_REMOVED lines=33> */
.L_x_6709:
[----:B------:R-:W-:Y:S05]  /*3340*/  BSYNC.RECONVERGENT B0 ;  /* 0x0000000000007941 */ /* 0x000fea0003800200 */
.L_x_6708:
        /* <DEDUP_REMOVED lines=33> */
.L_x_6711:
[----:B------:R-:W-:Y:S05]  /*3560*/  BSYNC.RECONVERGENT B0 ;  /* 0x0000000000007941 */ /* 0x000fea0003800200 */
.L_x_6710:
        /* <DEDUP_REMOVED lines=33> */
.L_x_6713:
[----:B------:R-:W-:Y:S05]  /*3780*/  BSYNC.RECONVERGENT B0 ;  /* 0x0000000000007941 */ /* 0x000fea0003800200 */
.L_x_6712:
        /* <DEDUP_REMOVED lines=33> */
.L_x_6715:
[----:B------:R-:W-:Y:S05]  /*39a0*/  BSYNC.RECONVERGENT B0 ;  /* 0x0000000000007941 */ /* 0x000fea0003800200 */
.L_x_6714:
        /* <DEDUP_REMOVED lines=33> */
.L_x_6717:
[----:B------:R-:W-:Y:S05]  /*3bc0*/  BSYNC.RECONVERGENT B0 ;  /* 0x0000000000007941 */ /* 0x000fea0003800200 */
.L_x_6716:
        /* <DEDUP_REMOVED lines=33> */
.L_x_6719:
[----:B------:R-:W-:Y:S05]  /*3de0*/  BSYNC.RECONVERGENT B0 ;  /* 0x0000000000007941 */ /* 0x000fea0003800200 */
.L_x_6718:
        /* <DEDUP_REMOVED lines=33> */
.L_x_6721:
[----:B------:R-:W-:Y:S05]  /*4000*/  BSYNC.RECONVERGENT B0 ;  /* 0x0000000000007941 */ /* 0x000fea0003800200 */
.L_x_6720:
[----:B------:R-:W0:Y:S01]  /*4010*/  LDCU.128 UR8, c[0x0][0x410] ;  /* 0x00008200ff0877ac */ /* 0x000e220008000c00 */
[----:B------:R-:W-:Y:S01]  /*4020*/  ISETP.NE.AND P6, PT, R90, RZ, PT ;  /* 0x000000ff5a00720c */ /* 0x000fe20003fc5270 */
[----:B------:R-:W1:Y:S01]  /*4030*/  LDS.U16 R108, [R10] ;  /* 0x000000000a6c7984 */ /* 0x000e620000000400 */
[----:B------:R-:W-:Y:S01]  /*4040*/  P2R R122, PR, RZ, 0x1 ;  /* 0x00000001ff7a7803 */ /* 0x000fe20000000000 */
[----:B------:R-:W-:Y:S01]  /*4050*/  UMOV UR7, URZ ;  /* 0x000000ff00077c82 */ /* 0x000fe20008000000 */
[----:B------:R-:W-:Y:S01]  /*4060*/  ISETP.NE.AND P0, PT, R82, RZ, PT ;  /* 0x000000ff5200720c */ /* 0x000fe20003f05270 */
[----:B------:R-:W-:Y:S01]  /*4070*/  LDS.U16 R111, [R10+0x2] ;  /* 0x000002000a6f7984 */ /* 0x000fe20000000400 */
[----:B------:R-:W-:Y:S01]  /*4080*/  PRMT R93, RZ, 0x7610, R93 ;  /* 0x00007610ff5d7816 */ /* 0x000fe2000000005d */
[----:B------:R-:W2:Y:S01]  /*4090*/  LDCU.64 UR34, c[0x0][0x490] ;  /* 0x00009200ff2277ac */ /* 0x000ea20008000a00 */
[----:B------:R-:W-:Y:S01]  /*40a0*/  P2R R120, PR, RZ, 0x1 ;  /* 0x00000001ff787803 */ /* 0x000fe20000000000 */
[----:B------:R-:W3:Y:S01]  /*40b0*/  LDS.U16 R113, [R10+0x4] ;  /* 0x000004000a717984 */ /* 0x000ee20000000400 */
[----:B------:R-:W-:-:S02]  /*40c0*/  ISETP.NE.AND P0, PT, R84, RZ, PT ;  /* 0x000000ff5400720c */ /* 0x000fc40003f05270 */
[----:B------:R-:W-:Y:S01]  /*40d0*/  PRMT R97, RZ, 0x7610, R97 ;  /* 0x00007610ff617816 */ /* 0x000fe20000000061 */
[----:B------:R-:W4:Y:S01]  /*40e0*/  LDS.U16 R121, [R10+0x6] ;  /* 0x000006000a797984 */ /* 0x000f220000000400 */
        /* <DEDUP_REMOVED lines=37> */
[----:B------:R-:W-:Y:S01]  /*4340*/  LDS.U16 R66, [R10+0x1c] ;  /* 0x00001c000a427984 */ /* 0x000fe20000000400 */
[----:B------:R-:W-:Y:S02]  /*4350*/  PRMT R110, RZ, 0x7610, R110 ;  /* 0x00007610ff6e7816 */ /* 0x000fe4000000006e */
        /* <DEDUP_REMOVED lines=16> */
[----:B---3--:R-:W-:Y:S01]  /*4460*/  HADD2.F32 R113, -RZ, R113.H0_H0 ;  /* 0x20000071ff717230 */ /* 0x008fe20000004100 */
[----:B------:R-:W1:Y:S01]  /*4470*/  LDCU.64 UR10, c[0x0][0x508] ;  /* 0x0000a100ff0a77ac */ /* 0x000e620008000a00 */
[----:B------:R-:W-:-:S02]  /*4480*/  HADD2.F32 R111, -RZ, R111.H0_H0 ;  /* 0x2000006fff6f7230 */ /* 0x000fc40000004100 */
[----:B----4-:R-:W-:Y:S01]  /*4490*/  HADD2.F32 R121, -RZ, R121.H0_H0 ;  /* 0x20000079ff797230 */ /* 0x010fe20000004100 */
[----:B------:R-:W3:Y:S01]  /*44a0*/  LDCU.64 UR32, c[0x0][0x510] ;  /* 0x0000a200ff2077ac */ /* 0x000ee20008000a00 */
[----:B0-----:R-:W-:-:S04]  /*44b0*/  LEA R90, P5, R2, UR8, 0x1 ;  /* 0x00000008025a7c11 */ /* 0x001fc8000f8a08ff */
[----:B------:R-:W-:Y:S01]  /*44c0*/  LEA.HI.X R91, R2, UR9, R91, 0x1, P5 ;  /* 0x00000009025b7c11 */ /* 0x000fe2000a8f0c5b */
[----:B------:R-:W0:Y:S02]  /*44d0*/  LDCU.64 UR8, c[0x0][0x478] ;  /* 0x00008f00ff0877ac */ /* 0x000e240008000a00 */
        /* <DEDUP_REMOVED lines=52> */
[----:B--2---:R-:W-:Y:S04]  /*4820*/  STS.U16 [R24+0x80], R97 ;  /* 0x0000806118007388 */ /* 0x004fe80000000400 */
[----:B---3--:R0:W-:Y:S04]  /*4830*/  STS.U16 [R23+0xc0], R104 ;  /* 0x0000c06817007388 */ /* 0x0081e80000000400 */
        /* <DEDUP_REMOVED lines=15> */
[----:B------:R-:W1:Y:S04]  /*4930*/  LDS.U16 R84, [R10+0x4] ;  /* 0x000004000a547984 */ /* 0x000e680000000400 */
[----:B------:R-:W1:Y:S04]  /*4940*/  LDS.U16 R88, [R10+0x6] ;  /* 0x000006000a587984 */ /* 0x000e680000000400 */
[----:B------:R-:W1:Y:S04]  /*4950*/  LDS.U16 R90, [R10+0x8] ;  /* 0x000008000a5a7984 */ /* 0x000e680000000400 */
[----:B------:R-:W1:Y:S04]  /*4960*/  LDS.U16 R91, [R10+0xa] ;  /* 0x00000a000a5b7984 */ /* 0x000e680000000400 */
[----:B------:R-:W1:Y:S04]  /*4970*/  LDS.U16 R92, [R10+0xc] ;  /* 0x00000c000a5c7984 */ /* 0x000e680000000400 */
[----:B------:R-:W-:Y:S04]  /*4980*/  LDS.U16 R93, [R10+0xe] ;  /* 0x00000e000a5d7984 */ /* 0x000fe80000000400 */
[----:B------:R-:W1:Y:S04]  /*4990*/  LDS.U16 R94, [R10+0x10] ;  /* 0x000010000a5e7984 */ /* 0x000e680000000400 */
[----:B------:R-:W1:Y:S04]  /*49a0*/  LDS.U16 R96, [R10+0x12] ;  /* 0x000012000a607984 */ /* 0x000e680000000400 */
[----:B------:R-:W1:Y:S04]  /*49b0*/  LDS.U16 R97, [R10+0x14] ;  /* 0x000014000a617984 */ /* 0x000e680000000400 */
        /* <DEDUP_REMOVED lines=34> */
[----:B-----5:R-:W-:Y:S01]  /*4be0*/  PRMT R118, RZ, 0x7610, R118 ;  /* 0x00007610ff767816 */ /* 0x020fe20000000076 */
        /* <DEDUP_REMOVED lines=11> */
[----:B-1----:R-:W-:-:S02]  /*4ca0*/  HADD2.F32 R86, -RZ, R86.H0_H0 ;  /* 0x20000056ff567230 */ /* 0x002fc40000004100 */
[----:B------:R-:W-:-:S03]  /*4cb0*/  HADD2.F32 R84, -RZ, R84.H0_H0 ;  /* 0x20000054ff547230 */ /* 0x000fc60000004100 */
[----:B------:R-:W-:Y:S02]  /*4cc0*/  FMUL.FTZ R105, R86, -1.4426950216293334961 ;  /* 0xbfb8aa3b56697820 */ /* 0x000fe40000410000 */
[----:B------:R-:W-:-:S04]  /*4cd0*/  FMUL.FTZ R124, R84, -1.4426950216293334961 ;  /* 0xbfb8aa3b547c7820 */ /* 0x000fc80000410000 */
[----:B------:R-:W1:Y:S01]  /*4ce0*/  MUFU.EX2 R105, R105 ;  /* 0x0000006900697308 */ /* 0x000e620000000800 */
[----:B------:R-:W-:-:S03]  /*4cf0*/  HADD2.F32 R88, -RZ, R88.H0_H0 ;  /* 0x20000058ff587230 */ /* 0x000fc60000004100 */
[----:B------:R-:W-:Y:S01]  /*4d00*/  MUFU.EX2 R124, R124 ;  /* 0x0000007c007c7308 */ /* 0x000fe20000000800 */
[----:B------:R-:W-:Y:S02]  /*4d10*/  HADD2.F32 R90, -RZ, R90.H0_H0 ;  /* 0x2000005aff5a7230 */ /* 0x000fe40000004100 */
[----:B------:R-:W-:Y:S02]  /*4d20*/  HADD2.F32 R82, -RZ, R82.H0_H0 ;  /* 0x20000052ff527230 */ /* 0x000fe40000004100 */
[----:B0-----:R-:W-:Y:S01]  /*4d30*/  FMUL.FTZ R2, R88, -1.4426950216293334961 ;  /* 0xbfb8aa3b58027820 */ /* 0x001fe20000410000 */
[----:B------:R-:W-:Y:S02]  /*4d40*/  FMUL.FTZ R3, R90, -1.4426950216293334961 ;  /* 0xbfb8aa3b5a037820 */ /* 0x000fe40000410000 */
[----:B------:R-:W-:Y:S01]  /*4d50*/  FMUL.FTZ R122, R82, -1.4426950216293334961 ;  /* 0xbfb8aa3b527a7820 */ /* 0x000fe20000410000 */
[----:B-1----:R-:W-:Y:S02]  /*4d60*/  FADD.FTZ R105, R105, 1 ;  /* 0x3f80000069697421 */ /* 0x002fe40000010000 */
[----:B------:R-:W0:Y:S04]  /*4d70*/  MUFU.EX2 R2, R2 ;  /* 0x0000000200027308 */ /* 0x000e280000000800 */
[----:B------:R-:W1:Y:S04]  /*4d80*/  MUFU.EX2 R3, R3 ;  /* 0x0000000300037308 */ /* 0x000e680000000800 */
[----:B------:R-:W5:Y:S04]  /*4d90*/  MUFU.EX2 R122, R122 ;  /* 0x0000007a007a7308 */ /* 0x000f680000000800 */
[----:B------:R-:W5:Y:S01]  /*4da0*/  MUFU.RCP R105, R105 ;  /* 0x0000006900697308 */ /* 0x000f620000001000 */
[----:B------:R-:W-:-:S02]  /*4db0*/  HADD2.F32 R91, -RZ, R91.H0_H0 ;  /* 0x2000005bff5b7230 */ /* 0x000fc40000004100 */
[----:B0-----:R-:W-:Y:S01]  /*4dc0*/  FADD.FTZ R2, R2, 1 ;  /* 0x3f80000002027421 */ /* 0x001fe20000010000 */
[----:B------:R-:W-:Y:S02]  /*4dd0*/  HADD2.F32 R92, -RZ, R92.H0_H0 ;  /* 0x2000005cff5c7230 */ /* 0x000fe40000004100 */
[----:B------:R-:W-:Y:S01]  /*4de0*/  FMUL.FTZ R126, R91, -1.4426950216293334961 ;  /* 0xbfb8aa3b5b7e7820 */ /* 0x000fe20000410000 */
[----:B-1----:R-:W-:Y:S02]  /*4df0*/  FADD.FTZ R3, R3, 1 ;  /* 0x3f80000003037421 */ /* 0x002fe40000010000 */
[----:B------:R-:W-:Y:S01]  /*4e00*/  FMUL.FTZ R128, R92, -1.4426950216293334961 ;  /* 0xbfb8aa3b5c807820 */ /* 0x000fe20000410000 */
[----:B------:R-:W-:Y:S02]  /*4e10*/  HADD2.F32 R94, -RZ, R94.H0_H0 ;  /* 0x2000005eff5e7230 */ /* 0x000fe40000004100 */
[----:B------:R-:W0:Y:S01]  /*4e20*/  MUFU.EX2 R126, R126 ;  /* 0x0000007e007e7308 */ /* 0x000e220000000800 */
[----:B------:R-:W-:-:S02]  /*4e30*/  HADD2.F32 R93, -RZ, R93.H0_H0 ;  /* 0x2000005dff5d7230 */ /* 0x000fc40000004100 */
[----:B------:R-:W-:Y:S01]  /*4e40*/  FMUL.FTZ R131, R94, -1.4426950216293334961 ;  /* 0xbfb8aa3b5e837820 */ /* 0x000fe20000410000 */
[----:B------:R-:W1:Y:S02]  /*4e50*/  MUFU.EX2 R128, R128 ;  /* 0x0000008000807308 */ /* 0x000e640000000800 */
[----:B------:R-:W-:Y:S01]  /*4e60*/  FMUL.FTZ R130, R93, -1.4426950216293334961 ;  /* 0xbfb8aa3b5d827820 */ /* 0x000fe20000410000 */
[----:B------:R-:W-:Y:S02]  /*4e70*/  HADD2.F32 R96, -RZ, R96.H0_H0 ;  /* 0x20000060ff607230 */ /* 0x000fe40000004100 */
[----:B------:R-:W1:Y:S01]  /*4e80*/  MUFU.EX2 R131, R131 ;  /* 0x0000008300837308 */ /* 0x000e620000000800 */
[----:B------:R-:W-:-:S03]  /*4e90*/  HADD2.F32 R97, -RZ, R97.H0_H0 ;  /* 0x20000061ff617230 */ /* 0x000fc60000004100 */
[----:B------:R-:W1:Y:S01]  /*4ea0*/  MUFU.EX2 R130, R130 ;  /* 0x0000008200827308 */ /* 0x000e620000000800 */
[----:B------:R-:W-:Y:S01]  /*4eb0*/  FMUL.FTZ R132, R96, -1.4426950216293334961 ;  /* 0xbfb8aa3b60847820 */ /* 0x000fe20000410000 */
[----:B------:R-:W-:-:S05]  /*4ec0*/  FMUL.FTZ R133, R97, -1.4426950216293334961 ;  /* 0xbfb8aa3b61857820 */ /* 0x000fca0000410000 */
[----:B------:R-:W1:Y:S04]  /*4ed0*/  MUFU.EX2 R132, R132 ;  /* 0x0000008400847308 */ /* 0x000e680000000800 */
[----:B------:R-:W1:Y:S01]  /*4ee0*/  MUFU.EX2 R133, R133 ;  /* 0x0000008500857308 */ /* 0x000e620000000800 */
[----:B------:R-:W-:Y:S04]  /*4ef0*/  STS.U16 [R26], R115 ;  /* 0x000000731a007388 */ /* 0x000fe80000000400 */
[----:B--2---:R-:W-:Y:S04]  /*4f00*/  STS.U16 [R25+0x40], R104 ;  /* 0x0000406819007388 */ /* 0x004fe80000000400 */
[----:B------:R-:W-:Y:S04]  /*4f10*/  STS.U16 [R24+0x80], R103 ;  /* 0x0000806718007388 */ /* 0x000fe80000000400 */
[----:B---3--:R-:W-:Y:S04]  /*4f20*/  STS.U16 [R23+0xc0], R106 ;  /* 0x0000c06a17007388 */ /* 0x008fe80000000400 */
[----:B------:R-:W-:Y:S04]  /*4f30*/  STS.U16 [R22+0x100], R107 ;  /* 0x0001006b16007388 */ /* 0x000fe80000000400 */
[----:B----4-:R-:W-:Y:S04]  /*4f40*/  STS.U16 [R21+0x140], R110 ;  /* 0x0001406e15007388 */ /* 0x010fe80000000400 */
[----:B------:R2:W-:Y:S04]  /*4f50*/  STS.U16 [R20+0x180], R109 ;  /* 0x0001806d14007388 */ /* 0x0005e80000000400 */
[----:B------:R-:W-:Y:S04]  /*4f60*/  STS.U16 [R19+0x1c0], R112 ;  /* 0x0001c07013007388 */ /* 0x000fe80000000400 */
[----:B-----5:R3:W-:Y:S04]  /*4f70*/  STS.U16 [R18+0x200], R117 ;  /* 0x0002007512007388 */ /* 0x0207e80000000400 */
        /* <DEDUP_REMOVED lines=10> */
[----:B------:R-:W1:Y:S01]  /*5020*/  LDS.U16 R104, [R10+0x2] ;  /* 0x000002000a687984 */ /* 0x000e620000000400 */
[----:B--2---:R-:W-:-:S03]  /*5030*/  FADD.FTZ R109, R124, 1 ;  /* 0x3f8000007c6d7421 */ /* 0x004fc60000010000 */
[----:B------:R-:W2:Y:S03]  /*5040*/  LDS.U16 R114, [R10+0x6] ;  /* 0x000006000a727984 */ /* 0x000ea60000000400 */
[----:B------:R-:W0:Y:S01]  /*5050*/  MUFU.RCP R109, R109 ;  /* 0x0000006d006d7308 */ /* 0x000e220000001000 */
[----:B------:R-:W2:Y:S01]  /*5060*/  LDS.U16 R116, [R10+0x8] ;  /* 0x000008000a747984 */ /* 0x000ea20000000400 */
[----:B------:R-:W-:-:S03]  /*5070*/  FADD.FTZ R107, R122, 1 ;  /* 0x3f8000007a6b7421 */ /* 0x000fc60000010000 */
[----:B------:R-:W-:Y:S03]  /*5080*/  LDS.U16 R118, [R10+0xa] ;  /* 0x00000a000a767984 */ /* 0x000fe60000000400 */
[----:B------:R0:W-:Y:S08]  /*5090*/  MUFU.RCP R115, R2 ;  /* 0x0000000200737308 */ /* 0x0001f00000001000 */
[----:B---3--:R3:W-:Y:S01]  /*50a0*/  MUFU.RCP R117, R3 ;  /* 0x0000000300757308 */ /* 0x0087e20000001000 */
[----:B0-----:R-:W0:Y:S01]  /*50b0*/  LDS.U16 R2, [R10+0xc] ;  /* 0x00000c000a027984 */ /* 0x001e220000000400 */
[----:B----4-:R-:W-:-:S02]  /*50c0*/  HADD2.F32 R103, -RZ, R103.H0_H0 ;  /* 0x20000067ff677230 */ /* 0x010fc40000004100 */
[C---:B---3--:R-:W-:Y:S01]  /*50d0*/  FADD.FTZ R3, -R105.reuse, 1 ;  /* 0x3f80000069037421 */ /* 0x048fe20000010100 */
[----:B-----5:R-:W-:Y:S02]  /*50e0*/  HADD2.F32 R106, -RZ, R106.H0_H0 ;  /* 0x2000006aff6a7230 */ /* 0x020fe40000004100 */
[----:B------:R-:W-:Y:S01]  /*50f0*/  FMUL.FTZ R120, R108, R103 ;  /* 0x000000676c787220 */ /* 0x000fe20000410000 */
[----:B------:R-:W3:Y:S01]  /*5100*/  MUFU.RCP R107, R107 ;  /* 0x0000006b006b7308 */ /* 0x000ee20000001000 */
[----:B------:R-:W-:Y:S02]  /*5110*/  FFMA.FTZ R3, R86, R3, 1 ;  /* 0x3f80000056037423 */ /* 0x000fe40000010003 */
[----:B------:R-:W-:Y:S01]  /*5120*/  FMUL.FTZ R120, R105, R120 ;  /* 0x0000007869787220 */ /* 0x000fe20000410000 */
[----:B------:R-:W-:Y:S01]  /*5130*/  FMUL.FTZ R124, R113, R106 ;  /* 0x0000006a717c7220 */ /* 0x000fe20000410000 */
[C---:B------:R-:W-:Y:S02]  /*5140*/  FADD.FTZ R129, -R109.reuse, 1 ;  /* 0x3f8000006d817421 */ /* 0x040fe40000010100 */
[----:B------:R-:W-:Y:S01]  /*5150*/  FMUL.FTZ R3, R120, R3 ;  /* 0x0000000378037220 */ /* 0x000fe20000410000 */
[----:B------:R-:W-:Y:S01]  /*5160*/  FMUL.FTZ R124, R109, R124 ;  /* 0x0000007c6d7c7220 */ /* 0x000fe20000410000 */
[----:B------:R-:W-:Y:S01]  /*5170*/  FFMA.FTZ R129, R84, R129, 1 ;  /* 0x3f80000054817423 */ /* 0x000fe20000010081 */
[----:B------:R-:W4:Y:S01]  /*5180*/  LDS.U16 R120, [R10+0xe] ;  /* 0x00000e000a787984 */ /* 0x000f220000000400 */
[----:B------:R-:W-:-:S02]  /*5190*/  FADD.FTZ R110, R126, 1 ;  /* 0x3f8000007e6e7421 */ /* 0x000fc40000010000 */
[----:B------:R-:W-:Y:S01]  /*51a0*/  FMUL.FTZ R144, R124, R129 ;  /* 0x000000817c907220 */ /* 0x000fe20000410000 */
[----:B-1----:R-:W-:Y:S01]  /*51b0*/  HADD2.F32 R104, -RZ, R104.H0_H0 ;  /* 0x20000068ff687230 */ /* 0x002fe20000004100 */
[----:B------:R-:W1:Y:S01]  /*51c0*/  LDS.U16 R124, [R10+0x10] ;  /* 0x000010000a7c7984 */ /* 0x000e620000000400 */
[----:B------:R-:W-:Y:S01]  /*51d0*/  FADD.FTZ R119, R128, 1 ;  /* 0x3f80000080777421 */ /* 0x000fe20000010000 */
[----:B------:R-:W5:Y:S01]  /*51e0*/  MUFU.RCP R110, R110 ;  /* 0x0000006e006e7308 */ /* 0x000f620000001000 */
[----:B---3--:R-:W-:Y:S01]  /*51f0*/  FADD.FTZ R127, -R107, 1 ;  /* 0x3f8000006b7f7421 */ /* 0x008fe20000010100 */
[----:B------:R-:W-:Y:S01]  /*5200*/  FMUL.FTZ R122, R111, R104 ;  /* 0x000000686f7a7220 */ /* 0x000fe20000410000 */
[----:B--2---:R-:W-:Y:S02]  /*5210*/  HADD2.F32 R114, -RZ, R114.H0_H0 ;  /* 0x20000072ff727230 */ /* 0x004fe40000004100 */
[----:B------:R-:W-:Y:S01]  /*5220*/  FFMA.FTZ R127, R82, R127, 1 ;  /* 0x3f800000527f7423 */ /* 0x000fe2000001007f */
[----:B------:R-:W-:-:S02]  /*5230*/  FMUL.FTZ R122, R107, R122 ;  /* 0x0000007a6b7a7220 */ /* 0x000fc40000410000 */
[----:B------:R-:W2:Y:S01]  /*5240*/  MUFU.RCP R119, R119 ;  /* 0x0000007700777308 */ /* 0x000ea20000001000 */
[----:B------:R-:W-:Y:S02]  /*5250*/  HADD2.F32 R100, -RZ, R100.H0_H0 ;  /* 0x20000064ff647230 */ /* 0x000fe40000004100 */
[----:B------:R-:W-:Y:S01]  /*5260*/  FADD.FTZ R126, R131, 1 ;  /* 0x3f800000837e7421 */ /* 0x000fe20000010000 */
[----:B------:R-:W-:Y:S01]  /*5270*/  FMUL.FTZ R142, R122, R127 ;  /* 0x0000007f7a8e7220 */ /* 0x000fe20000410000 */
[----:B------:R-:W-:Y:S01]  /*5280*/  FADD.FTZ R131, -R115, 1 ;  /* 0x3f80000073837421 */ /* 0x000fe20000010100 */
[----:B------:R-:W-:Y:S01]  /*5290*/  FMUL.FTZ R122, R121, R114 ;  /* 0x00000072797a7220 */ /* 0x000fe20000410000 */
[----:B------:R-:W-:Y:S01]  /*52a0*/  FADD.FTZ R112, R130, 1 ;  /* 0x3f80000082707421 */ /* 0x000fe20000010000 */
[----:B------:R-:W-:Y:S02]  /*52b0*/  HADD2.F32 R98, -RZ, R98.H0_H0 ;  /* 0x20000062ff627230 */ /* 0x000fe40000004100 */
[----:B------:R-:W-:-:S02]  /*52c0*/  HADD2.F32 R99, -RZ, R99.H0_H0 ;  /* 0x20000063ff637230 */ /* 0x000fc40000004100 */
[----:B------:R-:W-:Y:S01]  /*52d0*/  FMUL.FTZ R137, R100, -1.4426950216293334961 ;  /* 0xbfb8aa3b64897820 */ /* 0x000fe20000410000 */
[----:B------:R-:W-:Y:S01]  /*52e0*/  FFMA.FTZ R131, R88, R131, 1 ;  /* 0x3f80000058837423 */ /* 0x000fe20000010083 */
[----:B------:R-:W-:Y:S01]  /*52f0*/  FMUL.FTZ R122, R115, R122 ;  /* 0x0000007a737a7220 */ /* 0x000fe20000410000 */
[----:B------:R-:W-:Y:S02]  /*5300*/  HADD2.F32 R123, -RZ, R123.H0_H0 ;  /* 0x2000007bff7b7230 */ /* 0x000fe40000004100 */
[----:B------:R-:W-:Y:S02]  /*5310*/  HADD2.F32 R116, -RZ, R116.H0_H0 ;  /* 0x20000074ff747230 */ /* 0x000fe40000004100 */
[----:B------:R-:W-:Y:S01]  /*5320*/  FMUL.FTZ R134, R98, -1.4426950216293334961 ;  /* 0xbfb8aa3b62867820 */ /* 0x000fe20000410000 */
[----:B------:R-:W-:Y:S01]  /*5330*/  FMUL.FTZ R135, R99, -1.4426950216293334961 ;  /* 0xbfb8aa3b63877820 */ /* 0x000fe20000410000 */
[----:B------:R-:W3:Y:S01]  /*5340*/  MUFU.RCP R112, R112 ;  /* 0x0000007000707308 */ /* 0x000ee20000001000 */
[----:B------:R-:W-:Y:S01]  /*5350*/  FADD.FTZ R129, R132, 1 ;  /* 0x3f80000084817421 */ /* 0x000fe20000010000 */
[----:B------:R-:W-:Y:S01]  /*5360*/  FMUL.FTZ R155, R122, R131 ;  /* 0x000000837a9b7220 */ /* 0x000fe20000410000 */
[----:B------:R-:W-:Y:S01]  /*5370*/  FADD.FTZ R132, R133, 1 ;  /* 0x3f80000085847421 */ /* 0x000fe20000010000 */
[----:B-----5:R-:W-:Y:S01]  /*5380*/  FADD.FTZ R128, -R110, 1 ;  /* 0x3f8000006e807421 */ /* 0x020fe20000010100 */
[----:B------:R-:W-:-:S02]  /*5390*/  HADD2.F32 R122, -RZ, R95.H0_H0 ;  /* 0x2000005fff7a7230 */ /* 0x000fc40000004100 */
[----:B------:R-:W-:Y:S01]  /*53a0*/  FADD.FTZ R133, -R117, 1 ;  /* 0x3f80000075857421 */ /* 0x000fe20000010100 */
[----:B0-----:R-:W-:Y:S01]  /*53b0*/  HADD2.F32 R95, -RZ, R2.H0_H0 ;  /* 0x20000002ff5f7230 */ /* 0x001fe20000004100 */
[----:B------:R0:W5:Y:S01]  /*53c0*/  MUFU.RCP R127, R126 ;  /* 0x0000007e007f7308 */ /* 0x0001620000001000 */
[----:B------:R-:W-:Y:S02]  /*53d0*/  HADD2.F32 R125, -RZ, R125.H0_H0 ;  /* 0x2000007dff7d7230 */ /* 0x000fe40000004100 */
[----:B------:R-:W-:Y:S02]  /*53e0*/  HADD2.F32 R118, -RZ, R118.H0_H0 ;  /* 0x20000076ff767230 */ /* 0x000fe40000004100 */
[----:B------:R-:W-:Y:S01]  /*53f0*/  FFMA.FTZ R130, R91, R128, 1 ;  /* 0x3f8000005b827423 */ /* 0x000fe20000010080 */
[----:B------:R-:W-:Y:S02]  /*5400*/  HADD2.F32 R101, -RZ, R101.H0_H0 ;  /* 0x20000065ff657230 */ /* 0x000fe40000004100 */
[----:B------:R-:W-:Y:S01]  /*5410*/  MUFU.EX2 R137, R137 ;  /* 0x0000008900897308 */ /* 0x000fe20000000800 */
[----:B0-----:R-:W-:-:S03]  /*5420*/  FMUL.FTZ R126, R123, R116 ;  /* 0x000000747b7e7220 */ /* 0x001fc60000410000 */
[----:B------:R0:W1:Y:S01]  /*5430*/  MUFU.EX2 R136, R135 ;  /* 0x0000008700887308 */ /* 0x0000620000000800 */
[----:B------:R-:W-:Y:S02]  /*5440*/  HADD2.F32 R102, -RZ, R102.H0_H0 ;  /* 0x20000066ff667230 */ /* 0x000fe40000004100 */
[----:B------:R-:W-:Y:S01]  /*5450*/  FFMA.FTZ R133, R90, R133, 1 ;  /* 0x3f8000005a857423 */ /* 0x000fe20000010085 */
[----:B------:R-:W-:Y:S01]  /*5460*/  FMUL.FTZ R128, R117, R126 ;  /* 0x0000007e75807220 */ /* 0x000fe20000410000 */
[----:B------:R-:W5:Y:S01]  /*5470*/  MUFU.EX2 R134, R134 ;  /* 0x0000008600867308 */ /* 0x000f620000000800 */
[----:B--2---:R-:W-:Y:S01]  /*5480*/  FADD.FTZ R131, -R119, 1 ;  /* 0x3f80000077837421 */ /* 0x004fe20000010100 */
[----:B------:R-:W-:Y:S01]  /*5490*/  FMUL.FTZ R2, R122, R95 ;  /* 0x0000005f7a027220 */ /* 0x000fe20000410000 */
[----:B------:R-:W-:Y:S01]  /*54a0*/  FMUL.FTZ R138, R101, -1.4426950216293334961 ;  /* 0xbfb8aa3b658a7820 */ /* 0x000fe20000410000 */
[----:B0-----:R-:W-:Y:S01]  /*54b0*/  FMUL.FTZ R135, R125, R118 ;  /* 0x000000767d877220 */ /* 0x001fe20000410000 */
[----:B------:R-:W-:Y:S01]  /*54c0*/  FMUL.FTZ R146, R128, R133 ;  /* 0x0000008580927220 */ /* 0x000fe20000410000 */
[----:B------:R-:W-:Y:S01]  /*54d0*/  FMUL.FTZ R139, R102, -1.4426950216293334961 ;  /* 0xbfb8aa3b668b7820 */ /* 0x000fe20000410000 */
[----:B------:R-:W-:Y:S01]  /*54e0*/  FFMA.FTZ R133, R92, R131, 1 ;  /* 0x3f8000005c857423 */ /* 0x000fe20000010083 */
[----:B------:R-:W-:Y:S01]  /*54f0*/  FMUL.FTZ R2, R119, R2 ;  /* 0x0000000277027220 */ /* 0x000fe20000410000 */
[----:B------:R-:W-:Y:S01]  /*5500*/  FMUL.FTZ R135, R110, R135 ;  /* 0x000000876e877220 */ /* 0x000fe20000410000 */
[----:B------:R-:W-:-:S02]  /*5510*/  HADD2.F32 R131, -RZ, R80.H0_H0 ;  /* 0x20000050ff837230 */ /* 0x000fc40000004100 */
[----:B----4-:R-:W-:Y:S01]  /*5520*/  HADD2.F32 R120, -RZ, R120.H0_H0 ;  /* 0x20000078ff787230 */ /* 0x010fe20000004100 */
[----:B------:R0:W-:Y:S01]  /*5530*/  MUFU.EX2 R143, R139 ;  /* 0x0000008b008f7308 */ /* 0x0001e20000000800 */
[----:B------:R-:W-:Y:S01]  /*5540*/  FMUL.FTZ R2, R2, R133 ;  /* 0x0000008502027220 */ /* 0x000fe20000410000 */
[----:B------:R-:W-:Y:S01]  /*5550*/  FMUL.FTZ R157, R135, R130 ;  /* 0x00000082879d7220 */ /* 0x000fe20000410000 */
[----:B------:R-:W-:Y:S01]  /*5560*/  HADD2.F32 R133, -RZ, R78.H0_H0 ;  /* 0x2000004eff857230 */ /* 0x000fe20000004100 */
[----:B------:R-:W2:Y:S01]  /*5570*/  MUFU.EX2 R138, R138 ;  /* 0x0000008a008a7308 */ /* 0x000ea20000000800 */
[----:B-1----:R-:W-:Y:S01]  /*5580*/  FADD.FTZ R136, R136, 1 ;  /* 0x3f80000088887421 */ /* 0x002fe20000010000 */
[----:B------:R-:W1:Y:S01]  /*5590*/  LDS.U16 R128, [R10+0x12] ;  /* 0x000012000a807984 */ /* 0x000e620000000400 */
[----:B---3--:R-:W-:Y:S01]  /*55a0*/  FADD.FTZ R78, -R112, 1 ;  /* 0x3f800000704e7421 */ /* 0x008fe20000010100 */
[----:B------:R3:W-:Y:S01]  /*55b0*/  MUFU.RCP R126, R132 ;  /* 0x00000084007e7308 */ /* 0x0007e20000001000 */
[----:B0-----:R-:W-:Y:S01]  /*55c0*/  FADD.FTZ R139, R137, 1 ;  /* 0x3f800000898b7421 */ /* 0x001fe20000010000 */
[----:B------:R-:W0:Y:S01]  /*55d0*/  LDS.U16 R130, [R10+0x14] ;  /* 0x000014000a827984 */ /* 0x000e220000000400 */
[----:B------:R-:W-:Y:S01]  /*55e0*/  FMUL.FTZ R137, R131, R120 ;  /* 0x0000007883897220 */ /* 0x000fe20000410000 */
[----:B------:R-:W-:-:S02]  /*55f0*/  HADD2.F32 R124, -RZ, R124.H0_H0 ;  /* 0x2000007cff7c7230 */ /* 0x000fc40000004100 */
[----:B-----5:R-:W-:Y:S01]  /*5600*/  FADD.FTZ R135, R134, 1 ;  /* 0x3f80000086877421 */ /* 0x020fe20000010000 */
[----:B------:R-:W-:Y:S01]  /*5610*/  FFMA.FTZ R78, R93, R78, 1 ;  /* 0x3f8000005d4e7423 */ /* 0x000fe2000001004e */
[----:B------:R-:W-:Y:S04]  /*5620*/  LDS.U16 R134, [R10+0x18] ;  /* 0x000018000a867984 */ /* 0x000fe80000000400 */
[----:B---3--:R-:W3:Y:S01]  /*5630*/  LDS.U16 R132, [R10+0x16] ;  /* 0x000016000a847984 */ /* 0x008ee20000000400 */
[----:B------:R4:W5:Y:S01]  /*5640*/  MUFU.RCP R80, R136 ;  /* 0x0000008800507308 */ /* 0x0009620000001000 */
[----:B------:R-:W-:Y:S01]  /*5650*/  FMUL.FTZ R137, R112, R137 ;  /* 0x0000008970897220 */ /* 0x000fe20000410000 */
[----:B------:R-:W-:-:S03]  /*5660*/  FADD.FTZ R141, -R127, 1 ;  /* 0x3f8000007f8d7421 */ /* 0x000fc60000010100 */
[----:B------:R-:W-:Y:S01]  /*5670*/  FMUL.FTZ R159, R137, R78 ;  /* 0x0000004e899f7220 */ /* 0x000fe20000410000 */
[----:B------:R-:W-:Y:S01]  /*5680*/  FFMA.FTZ R140, R94, R141, 1 ;  /* 0x3f8000005e8c7423 */ /* 0x000fe2000001008d */
[----:B----4-:R-:W-:-:S04]  /*5690*/  FMUL.FTZ R136, R133, R124 ;  /* 0x0000007c85887220 */ /* 0x010fc80000410000 */
[----:B------:R-:W-:Y:S01]  /*56a0*/  FMUL.FTZ R137, R127, R136 ;  /* 0x000000887f897220 */ /* 0x000fe20000410000 */
[----:B--2---:R-:W-:Y:S01]  /*56b0*/  FADD.FTZ R149, R138, 1 ;  /* 0x3f8000008a957421 */ /* 0x004fe20000010000 */
[----:B------:R-:W2:Y:S02]  /*56c0*/  LDS.U16 R136, [R10+0x1a] ;  /* 0x00001a000a887984 */ /* 0x000ea40000000400 */
[----:B------:R-:W-:Y:S02]  /*56d0*/  FMUL.FTZ R148, R137, R140 ;  /* 0x0000008c89947220 */ /* 0x000fe40000410000 */
[----:B------:R-:W4:Y:S04]  /*56e0*/  LDS.U16 R138, [R10+0x1c] ;  /* 0x00001c000a8a7984 */ /* 0x000f280000000400 */
[----:B------:R-:W4:Y:S01]  /*56f0*/  LDS.U16 R140, [R10+0x1e] ;  /* 0x00001e000a8c7984 */ /* 0x000f220000000400 */
[----:B------:R-:W1:Y:S08]  /*5700*/  MUFU.RCP R135, R135 ;  /* 0x0000008700877308 */ /* 0x000e700000001000 */
[----:B------:R-:W2:Y:S01]  /*5710*/  MUFU.RCP R129, R129 ;  /* 0x0000008100817308 */ /* 0x000ea20000001000 */
[----:B------:R-:W-:Y:S01]  /*5720*/  FADD.FTZ R147, R143, 1 ;  /* 0x3f8000008f937421 */ /* 0x000fe20000010000 */
[----:B------:R-:W-:-:S02]  /*5730*/  HADD2.F32 R141, -RZ, R74.H0_H0 ;  /* 0x2000004aff8d7230 */ /* 0x000fc40000004100 */
[----:B-----5:R-:W-:Y:S01]  /*5740*/  FADD.FTZ R74, -R80, 1 ;  /* 0x3f800000504a7421 */ /* 0x020fe20000010100 */
[----:B------:R-:W-:Y:S02]  /*5750*/  HADD2.F32 R145, -RZ, R70.H0_H0 ;  /* 0x20000046ff917230 */ /* 0x000fe40000004100 */
[----:B------:R-:W-:Y:S01]  /*5760*/  FADD.FTZ R70, -R126, 1 ;  /* 0x3f8000007e467421 */ /* 0x000fe20000010100 */
[----:B------:R-:W-:Y:S02]  /*5770*/  HADD2.F32 R137, -RZ, R76.H0_H0 ;  /* 0x2000004cff897230 */ /* 0x000fe40000004100 */
[----:B------:R-:W-:Y:S01]  /*5780*/  HADD2.F32 R143, -RZ, R72.H0_H0 ;  /* 0x20000048ff8f7230 */ /* 0x000fe20000004100 */
[----:B------:R-:W5:Y:S01]  /*5790*/  MUFU.RCP R139, R139 ;  /* 0x0000008b008b7308 */ /* 0x000f620000001000 */
[----:B-1----:R-:W-:Y:S01]  /*57a0*/  FADD.FTZ R151, -R135, 1 ;  /* 0x3f80000087977421 */ /* 0x002fe20000010100 */
[----:B------:R-:W-:Y:S02]  /*57b0*/  HADD2.F32 R128, -RZ, R128.H0_H0 ;  /* 0x20000080ff807230 */ /* 0x000fe40000004100 */
[----:B0-----:R-:W-:-:S02]  /*57c0*/  HADD2.F32 R130, -RZ, R130.H0_H0 ;  /* 0x20000082ff827230 */ /* 0x001fc40000004100 */
[----:B---3--:R-:W-:Y:S02]  /*57d0*/  HADD2.F32 R132, -RZ, R132.H0_H0 ;  /* 0x20000084ff847230 */ /* 0x008fe40000004100 */
[----:B------:R2:W0:Y:S01]  /*57e0*/  MUFU.RCP R78, R149 ;  /* 0x00000095004e7308 */ /* 0x0004220000001000 */
[----:B------:R-:W-:Y:S02]  /*57f0*/  HADD2.F32 R134, -RZ, R134.H0_H0 ;  /* 0x20000086ff867230 */ /* 0x000fe40000004100 */
[----:B------:R-:W-:Y:S01]  /*5800*/  FFMA.FTZ R72, R97, R70, 1 ;  /* 0x3f80000061487423 */ /* 0x000fe20000010046 */
[----:B------:R-:W-:Y:S01]  /*5810*/  FFMA.FTZ R153, R98, R151, 1 ;  /* 0x3f80000062997423 */ /* 0x000fe20000010097 */
[----:B------:R-:W-:-:S03]  /*5820*/  FFMA.FTZ R165, R99, R74, 1 ;  /* 0x3f80000063a57423 */ /* 0x000fc6000001004a */
[----:B------:R-:W1:Y:S01]  /*5830*/  MUFU.RCP R147, R147 ;  /* 0x0000009300937308 */ /* 0x000e620000001000 */
[----:B--2---:R-:W-:Y:S01]  /*5840*/  FADD.FTZ R149, -R129, 1 ;  /* 0x3f80000081957421 */ /* 0x004fe20000010100 */
        /* <DEDUP_REMOVED lines=13> */
[----:B------:R-:W-:Y:S02]  /*5920*/  HADD2.F32 R151, -RZ, R66.H0_H0 ;  /* 0x20000042ff977230 */ /* 0x000fe40000004100 */
[----:B------:R-:W-:Y:S02]  /*5930*/  HADD2.F32 R153, -RZ, R0.H0_H0 ;  /* 0x20000000ff997230 */ /* 0x000fe40000004100 */
[----:B------:R-:W-:Y:S02]  /*5940*/  HADD2.F32 R136, -RZ, R136.H0_H0 ;  /* 0x20000088ff887230 */ /* 0x000fe40000004100 */
[----:B----4-:R-:W-:Y:S02]  /*5950*/  HADD2.F32 R138, -RZ, R138.H0_H0 ;  /* 0x2000008aff8a7230 */ /* 0x010fe40000004100 */
[----:B------:R-:W-:Y:S02]  /*5960*/  HADD2.F32 R140, -RZ, R140.H0_H0 ;  /* 0x2000008cff8c7230 */ /* 0x000fe40000004100 */
[----:B------:R-:W-:Y:S01]  /*5970*/  FMUL.FTZ R76, R76, R165 ;  /* 0x000000a54c4c7220 */ /* 0x000fe20000410000 */
[----:B------:R-:W-:Y:S01]  /*5980*/  F2FP.F16.F32.PACK_AB R142, R142, R3 ;  /* 0x000000038e8e723e */ /* 0x000fe200000000ff */
[----:B------:R-:W-:Y:S01]  /*5990*/  BAR.SYNC.DEFER_BLOCKING 0x0 ;  /* 0x0000000000007b1d */ /* 0x000fe20000010000 */
[----:B-----5:R-:W-:Y:S01]  /*59a0*/  FADD.FTZ R3, -R139, 1 ;  /* 0x3f8000008b037421 */ /* 0x020fe20000010100 */
[----:B0-----:R-:W-:Y:S01]  /*59b0*/  FADD.FTZ R66, -R78, 1 ;  /* 0x3f8000004e427421 */ /* 0x001fe20000010100 */
[----:B-1----:R-:W-:Y:S01]  /*59c0*/  FADD.FTZ R167, -R147, 1 ;  /* 0x3f80000093a77421 */ /* 0x002fe20000010100 */
        /* <DEDUP_REMOVED lines=17> */
[----:B------:R-:W-:Y:S02]  /*5ae0*/  F2FP.F16.F32.PACK_AB R2, R159, R2 ;  /* 0x000000029f02723e */ /* 0x000fe400000000ff */
[----:B------:R-:W-:Y:S02]  /*5af0*/  ISETP.NE.AND P1, PT, R30, RZ, PT ;  /* 0x000000ff1e00720c */ /* 0x000fe40003f25270 */
        /* <DEDUP_REMOVED lines=45> */
[----:B------:R-:W3:Y:S01]  /*5dd0*/  LDS R0, [UR27+0x420] ;  /* 0x0004201bff007984 */ /* 0x000ee20008000800 */
[----:B------:R-:W-:Y:S01]  /*5de0*/  UIMAD UR9, UR30, UR11, UR9 ;  /* 0x0000000b1e0972a4 */ /* 0x000fe2000f8e0209 */
[----:B------:R-:W2:Y:S03]  /*5df0*/  LDCU.64 UR10, c[0x0][0x558] ;  /* 0x0000ab00ff0a77ac */ /* 0x000ea60008000a00 */
        /* <DEDUP_REMOVED lines=93> */
[----:B------:R-:W0:Y:S01]  /*63d0*/  LDCU.128 UR8, c[0x0][0x430] ;  /* 0x00008600ff0877ac */ /* 0x000e220008000c00 */
[----:B------:R-:W-:-:S02]  /*63e0*/  PRMT R2, R103, 0x7632, R2 ;  /* 0x0000763267027816 */ /* 0x000fc40000000002 */
[----:B------:R-:W-:Y:S01]  /*63f0*/  PRMT R96, R91, 0x7632, R96 ;  /* 0x000076325b607816 */ /* 0x000fe20000000060 */
[----:B------:R-:W-:Y:S01]  /*6400*/  STS.U16 [R10+0x4], R106 ;  /* 0x0000046a0a007388 */ /* 0x000fe20000000400 */
        /* <DEDUP_REMOVED lines=8> */
[----:B------:R-:W-:Y:S01]  /*6490*/  STS.U16 [R10], R103 ;  /* 0x000000670a007388 */ /* 0x000fe20000000400 */
[----:B------:R-:W-:Y:S01]  /*64a0*/  PRMT R98, R3, 0x7632, R98 ;  /* 0x0000763203627816 */ /* 0x000fe20000000062 */
[----:B0-----:R-:W-:Y:S01]  /*64b0*/  UIMAD.WIDE.U32 UR32, UR30, UR8, UR6 ;  /* 0x000000081e2072a5 */ /* 0x001fe2000f8e0006 */
[----:B-1----:R-:W-:Y:S01]  /*64c0*/  PRMT R2, R95, 0x7632, R2 ;  /* 0x000076325f027816 */ /* 0x002fe20000000002 */
[----:B------:R-:W-:Y:S01]  /*64d0*/  STS.U16 [R10+0x6], R93 ;  /* 0x0000065d0a007388 */ /* 0x000fe20000000400 */
[----:B------:R-:W-:Y:S01]  /*64e0*/  PRMT R100, R99, 0x7610, R100 ;  /* 0x0000761063647816 */ /* 0x000fe20000000064 */
[----:B------:R-:W-:Y:S01]  /*64f0*/  UIMAD UR9, UR30, UR9, UR33 ;  /* 0x000000091e0972a4 */ /* 0x000fe2000f8e0221 */
[----:B--2---:R-:W-:Y:S01]  /*6500*/  PRMT R96, R97, 0x7632, R96 ;  /* 0x0000763261607816 */ /* 0x004fe20000000060 */
[----:B------:R-:W-:Y:S01]  /*6510*/  STS.U16 [R10+0x8], R91 ;  /* 0x0000085b0a007388 */ /* 0x000fe20000000400 */
[----:B------:R-:W-:Y:S01]  /*6520*/  PRMT R102, R99, 0x7632, R102 ;  /* 0x0000763263667816 */ /* 0x000fe20000000066 */
[----:B------:R-:W-:Y:S01]  /*6530*/  UMOV UR8, UR32 ;  /* 0x0000002000087c82 */ /* 0x000fe20008000000 */
[C---:B------:R-:W-:Y:S01]  /*6540*/  PRMT R104, R101.reuse, 0x7610, R104 ;  /* 0x0000761065687816 */ /* 0x040fe20000000068 */
[----:B------:R-:W-:Y:S01]  /*6550*/  STS.U16 [R10+0xc], R95 ;  /* 0x00000c5f0a007388 */ /* 0x000fe20000000400 */
[----:B------:R-:W-:Y:S01]  /*6560*/  PRMT R106, R101, 0x7632, R106 ;  /* 0x00007632656a7816 */ /* 0x000fe2000000006a */
[----:B------:R-:W-:-:S02]  /*6570*/  UIMAD.WIDE.U32 UR8, UR12, UR10, UR8 ;  /* 0x0000000a0c0872a5 */ /* 0x000fc4000f8e0008 */
[----:B------:R-:W-:Y:S02]  /*6580*/  STS.U16 [R10+0xe], R2 ;  /* 0x00000e020a007388 */ /* 0x000fe40000000400 */
[----:B------:R-:W-:Y:S02]  /*6590*/  UIMAD UR11, UR12, UR11, UR9 ;  /* 0x0000000b0c0b72a4 */ /* 0x000fe4000f8e0209 */
[----:B------:R0:W-:Y:S04]  /*65a0*/  STS.U16 [R10+0x10], R3 ;  /* 0x000010030a007388 */ /* 0x0001e80000000400 */
[----:B------:R1:W-:Y:S04]  /*65b0*/  STS.U16 [R10+0x12], R98 ;  /* 0x000012620a007388 */ /* 0x0003e80000000400 */
[----:B------:R-:W-:Y:S01]  /*65c0*/  STS.U16 [R10+0x14], R97 ;  /* 0x000014610a007388 */ /* 0x000fe20000000400 */
[----:B0-----:R-:W-:-:S03]  /*65d0*/  IADD3 R3, P0, PT, R59, UR8, RZ ;  /* 0x000000083b037c10 */ /* 0x001fc6000ff1e0ff */
[----:B------:R-:W-:Y:S01]  /*65e0*/  STS.U16 [R10+0x16], R96 ;  /* 0x000016600a007388 */ /* 0x000fe20000000400 */
[----:B-1----:R-:W-:-:S03]  /*65f0*/  IADD3.X R98, PT, PT, RZ, UR11, RZ, P0, !PT ;  /* 0x0000000bff627c10 */ /* 0x002fc600087fe4ff */
[----:B------:R-:W-:Y:S01]  /*6600*/  STS.U16 [R10+0x18], R100 ;  /* 0x000018640a007388 */ /* 0x000fe20000000400 */
[----:B------:R-:W-:-:S03]  /*6610*/  LEA R2, P5, R3, UR34, 0x1 ;  /* 0x0000002203027c11 */ /* 0x000fc6000f8a08ff */
[----:B------:R-:W-:Y:S01]  /*6620*/  STS.U16 [R10+0x1a], R102 ;  /* 0x00001a660a007388 */ /* 0x000fe20000000400 */
[----:B------:R-:W-:-:S03]  /*6630*/  LEA.HI.X R3, R3, UR35, R98, 0x1, P5 ;  /* 0x0000002303037c11 */ /* 0x000fc6000a8f0c62 */
        /* <DEDUP_REMOVED lines=54> */
.L_x_6722:
[----:B------:R-:W-:Y:S01]  /*69a0*/  HADD2.F32 R102, -RZ, R89.H0_H0 ;  /* 0x20000059ff667230 */ /* 0x000fe20000004100 */
[----:B------:R-:W1:Y:S01]  /*69b0*/  LDCU UR9, c[0x0][0x38c] ;  /* 0x00007180ff0977ac */ /* 0x000e620008000800 */
[----:B0-----:R-:W-:Y:S02]  /*69c0*/  HADD2.F32 R91, -RZ, R87.H0_H0 ;  /* 0x20000057ff5b7230 */ /* 0x001fe40000004100 */
        /* <DEDUP_REMOVED lines=109> */
.L_x_6729:
[----:B------:R-:W-:Y:S02]  /*70a0*/  MOV R8, UR31 ;  /* 0x0000001f00087c02 */ /* 0x000fe40008000f00 */
[----:B------:R-:W-:-:S05]  /*70b0*/  MOV R9, UR32 ;  /* 0x0000002000097c02 */ /* 0x000fca0008000f00 */
[----:B------:R-:W2:Y:S01]  /*70c0*/  LDG.E R8, desc[UR28][R8.64] ;  /* 0x0000001c08087981 */ /* 0x000ea2000c1e1900 */
[----:B------:R-:W-:Y:S02]  /*70d0*/  MOV R2, UR10 ;  /* 0x0000000a00027c02 */ /* 0x000fe40008000f00 */
[----:B------:R-:W-:Y:S02]  /*70e0*/  MOV R7, UR9 ;  /* 0x0000000900077c02 */ /* 0x000fe40008000f00 */
[----:B------:R-:W-:Y:S02]  /*70f0*/  MOV R3, UR11 ;  /* 0x0000000b00037c02 */ /* 0x000fe40008000f00 */
[----:B------:R-:W-:-:S03]  /*7100*/  MOV R6, UR8 ;  /* 0x0000000800067c02 */ /* 0x000fc60008000f00 */
[----:B------:R1:W3:Y:S04]  /*7110*/  LDG.E R2, desc[UR28][R2.64] ;  /* 0x0000001c02027981 */ /* 0x0002e8000c1e1900 */
[----:B------:R5:W3:Y:S01]  /*7120*/  LDG.E R7, desc[UR28][R6.64] ;  /* 0x0000001c06077981 */ /* 0x000ae2000c1e1900 */
[----:B------:R-:W0:Y:S01]  /*7130*/  S2UR UR7, SR_CgaCtaId ;  /* 0x00000000000779c3 */ /* 0x000e220000008800 */
[C---:B------:R-:W-:Y:S01]  /*7140*/  ISETP.NE.AND P2, PT, R30.reuse, RZ, PT ;  /* 0x000000ff1e00720c */ /* 0x040fe20003f45270 */
[----:B------:R-:W-:Y:S01]  /*7150*/  UMOV UR27, 0x400 ;  /* 0x00000400001b7882 */ /* 0x000fe20000000000 */
[C---:B------:R-:W-:Y:S01]  /*7160*/  ISETP.NE.AND P1, PT, R30.reuse, 0x1f, PT ;  /* 0x0000001f1e00780c */ /* 0x040fe20003f25270 */
[----:B------:R-:W-:Y:S01]  /*7170*/  BSSY.RECONVERGENT B0, `(.L_x_6724) ;  /* 0x0000042000007945 */ /* 0x000fe20003800200 */
[----:B-1----:R-:W-:-:S04]  /*7180*/  IADD3 R3, PT, PT, R30, 0x200, RZ ;  /* 0x000002001e037810 */ /* 0x002fc80007ffe0ff */
[----:B------:R-:W-:Y:S01]  /*7190*/  SEL R3, R148, R3, !P2 ;  /* 0x0000000394037207 */ /* 0x000fe20005000000 */
[----:B0-----:R-:W-:-:S06]  /*71a0*/  ULEA UR27, UR7, UR27, 0x18 ;  /* 0x0000001b071b7291 */ /* 0x001fcc000f8ec0ff */
[----:B-----5:R-:W-:Y:S01]  /*71b0*/  LEA R6, R3, UR27, 0x2 ;  /* 0x0000001b03067c11 */ /* 0x020fe2000f8e10ff */
[----:B--2---:R-:W-:-:S04]  /*71c0*/  FMUL.FTZ R161, R8, 1.4426950216293334961 ;  /* 0x3fb8aa3b08a17820 */ /* 0x004fc80000410000 */
        /* <DEDUP_REMOVED lines=15> */
[----:B------:R-:W0:Y:S01]  /*72c0*/  MUFU.EX2 R157, R157 ;  /* 0x0000009d009d7308 */ /* 0x000e220000000800 */
[----:B------:R-:W-:Y:S01]  /*72d0*/  FMUL.FTZ R161, R161, R36 ;  /* 0x00000024a1a17220 */ /* 0x000fe20000410000 */
[----:B---3--:R-:W-:-:S02]  /*72e0*/  FMUL.FTZ R7, R2, R7 ;  /* 0x0000000702077220 */ /* 0x008fc40000410000 */
[----:B------:R-:W1:Y:S02]  /*72f0*/  MUFU.EX2 R150, R150 ;  /* 0x0000009600967308 */ /* 0x000e640000000800 */
[-C--:B------:R-:W-:Y:S01]  /*7300*/  FMUL.FTZ R167, R0, R7.reuse ;  /* 0x0000000700a77220 */ /* 0x080fe20000410000 */
[-C--:B------:R-:W-:Y:S01]  /*7310*/  FMUL.FTZ R168, R66, R7.reuse ;  /* 0x0000000742a87220 */ /* 0x080fe20000410000 */
[----:B------:R-:W2:Y:S01]  /*7320*/  MUFU.EX2 R9, R9 ;  /* 0x0000000900097308 */ /* 0x000ea20000000800 */
[-C--:B------:R-:W-:Y:S01]  /*7330*/  FMUL.FTZ R170, R68, R7.reuse ;  /* 0x0000000744aa7220 */ /* 0x080fe20000410000 */
[-C--:B------:R-:W-:Y:S01]  /*7340*/  FMUL.FTZ R169, R70, R7.reuse ;  /* 0x0000000746a97220 */ /* 0x080fe20000410000 */
[-C--:B------:R-:W-:Y:S01]  /*7350*/  FMUL.FTZ R172, R72, R7.reuse ;  /* 0x0000000748ac7220 */ /* 0x080fe20000410000 */
[----:B------:R-:W3:Y:S01]  /*7360*/  MUFU.EX2 R151, R151 ;  /* 0x0000009700977308 */ /* 0x000ee20000000800 */
[-C--:B------:R-:W-:Y:S01]  /*7370*/  FMUL.FTZ R171, R74, R7.reuse ;  /* 0x000000074aab7220 */ /* 0x080fe20000410000 */
[----:B0-----:R0:W-:Y:S01]  /*7380*/  STS [R6+0x668], R157 ;  /* 0x0006689d06007388 */ /* 0x0011e20000000800 */
        /* <DEDUP_REMOVED lines=12> */
[----:B------:R-:W-:Y:S01]  /*7450*/  FMUL.FTZ R181, R94, R7 ;  /* 0x000000075eb57220 */ /* 0x000fe20000410000 */
        /* <DEDUP_REMOVED lines=16> */
[----:B------:R3:W1:Y:S01]  /*7560*/  LDS R184, [R107+UR7+0x668] ;  /* 0x000668076bb87984 */ /* 0x0006620008000800 */
[----:B------:R-:W-:Y:S05]  /*7570*/  BRA `(.L_x_6726) ;  /* 0x0000000000047947 */ /* 0x000fea0003800000 */
.L_x_6725:
[----:B------:R1:W2:Y:S02]  /*7580*/  LDS R184, [R156+0xe6c] ;  /* 0x000e6c009cb87984 */ /* 0x0002a40000000800 */
.L_x_6726:
[----:B----4-:R-:W-:Y:S05]  /*7590*/  BSYNC.RECONVERGENT B0 ;  /* 0x0000000000007941 */ /* 0x010fea0003800200 */
.L_x_6724:
[----:B------:R-:W-:Y:S01]  /*75a0*/  MOV R2, 0x8 ;  /* 0x0000000800027802 */ /* 0x000fe20000000f00 */
[----:B------:R-:W-:-:S04]  /*75b0*/  HFMA2 R183, -RZ, RZ, 0, 0 ;  /* 0x00000000ffb77431 */ /* 0x000fc800000001ff */
[----:B------:R-:W-:-:S05]  /*75c0*/  @P0 IMAD.WIDE R2, R149, R2, UR4 ;  /* 0x0000000495020e25 */ /* 0x000fca000f8e0202 */
[----:B------:R4:W5:Y:S01]  /*75d0*/  @P0 LDG.E R183, desc[UR28][R2.64+0x4] ;  /* 0x0000041c02b70981 */ /* 0x000962000c1e1900 */
[C---:B012---:R-:W-:Y:S01]  /*75e0*/  FMUL.FTZ R7, R161.reuse, R184 ;  /* 0x000000b8a1077220 */ /* 0x047fe20000410000 */
        /* <DEDUP_REMOVED lines=8> */
[----:B----4-:R-:W-:Y:S01]  /*7670*/  FFMA.FTZ R2, R130, R150, R133 ;  /* 0x0000009682027223 */ /* 0x010fe20000010085 */
[----:B------:R-:W-:Y:S01]  /*7680*/  ISETP.GT.U32.AND P4, PT, R158, 0x17, PT ;  /* 0x000000179e00780c */ /* 0x000fe20003f84070 */
[C---:B------:R-:W-:Y:S01]  /*7690*/  FMUL.FTZ R186, R160.reuse, R7 ;  /* 0x00000007a0ba7220 */ /* 0x040fe20000410000 */
[----:B------:R-:W-:Y:S01]  /*76a0*/  FFMA.FTZ R6, R160, R6, R177 ;  /* 0x00000006a0067223 */ /* 0x000fe200000100b1 */
[----:B------:R-:W-:-:S02]  /*76b0*/  FFMA.FTZ R2, R9, R2, R132 ;  /* 0x0000000209027223 */ /* 0x000fc40000010084 */
[C---:B------:R-:W-:Y:S01]  /*76c0*/  FMUL.FTZ R7, R165.reuse, R186 ;  /* 0x000000baa5077220 */ /* 0x040fe20000410000 */
[----:B------:R-:W-:Y:S01]  /*76d0*/  FFMA.FTZ R6, R165, R6, R178 ;  /* 0x00000006a5067223 */ /* 0x000fe200000100b2 */
[----:B------:R-:W-:Y:S02]  /*76e0*/  FFMA.FTZ R2, R151, R2, R134 ;  /* 0x0000000297027223 */ /* 0x000fe40000010086 */
[C---:B------:R-:W-:Y:S01]  /*76f0*/  FMUL.FTZ R186, R166.reuse, R7 ;  /* 0x00000007a6ba7220 */ /* 0x040fe20000410000 */
[----:B------:R-:W-:Y:S01]  /*7700*/  FFMA.FTZ R6, R166, R6, R175 ;  /* 0x00000006a6067223 */ /* 0x000fe200000100af */
[----:B------:R-:W-:Y:S02]  /*7710*/  FFMA.FTZ R2, R152, R2, R135 ;  /* 0x0000000298027223 */ /* 0x000fe40000010087 */
[C---:B------:R-:W-:Y:S01]  /*7720*/  FMUL.FTZ R3, R163.reuse, R186 ;  /* 0x000000baa3037220 */ /* 0x040fe20000410000 */
[----:B------:R-:W-:-:S03]  /*7730*/  FFMA.FTZ R6, R163, R6, R176 ;  /* 0x00000006a3067223 */ /* 0x000fc600000100b0 */
[C---:B------:R-:W-:Y:S01]  /*7740*/  FMUL.FTZ R186, R162.reuse, R3 ;  /* 0x00000003a2ba7220 */ /* 0x040fe20000410000 */
[----:B------:R-:W-:-:S03]  /*7750*/  FFMA.FTZ R6, R162, R6, R173 ;  /* 0x00000006a2067223 */ /* 0x000fc600000100ad */
[C---:B------:R-:W-:Y:S01]  /*7760*/  FMUL.FTZ R3, R153.reuse, R186 ;  /* 0x000000ba99037220 */ /* 0x040fe20000410000 */
[----:B------:R-:W-:Y:S01]  /*7770*/  FFMA.FTZ R7, R153, R6, R174 ;  /* 0x0000000699077223 */ /* 0x000fe200000100ae */
[----:B------:R-:W-:Y:S01]  /*7780*/  FFMA.FTZ R6, R155, R2, R136 ;  /* 0x000000029b067223 */ /* 0x000fe20000010088 */
[----:B------:R-:W-:Y:S01]  /*7790*/  FMUL.FTZ R2, R157, R150 ;  /* 0x000000969d027220 */ /* 0x000fe20000410000 */
[C---:B------:R-:W-:Y:S01]  /*77a0*/  FMUL.FTZ R186, R154.reuse, R3 ;  /* 0x000000039aba7220 */ /* 0x040fe20000410000 */
[C---:B------:R-:W-:Y:S01]  /*77b0*/  FFMA.FTZ R7, R154.reuse, R7, R171 ;  /* 0x000000079a077223 */ /* 0x040fe200000100ab */
[----:B------:R-:W-:Y:S01]  /*77c0*/  FFMA.FTZ R6, R154, R6, R137 ;  /* 0x000000069a067223 */ /* 0x000fe20000010089 */
[----:B------:R-:W-:Y:S01]  /*77d0*/  FMUL.FTZ R2, R9, R2 ;  /* 0x0000000209027220 */ /* 0x000fe20000410000 */
[C---:B------:R-:W-:Y:S01]  /*77e0*/  FMUL.FTZ R3, R155.reuse, R186 ;  /* 0x000000ba9b037220 */ /* 0x040fe20000410000 */
[----:B------:R-:W-:Y:S01]  /*77f0*/  FFMA.FTZ R7, R155, R7, R172 ;  /* 0x000000079b077223 */ /* 0x000fe200000100ac */
[----:B------:R-:W-:-:S02]  /*7800*/  FFMA.FTZ R6, R153, R6, R138 ;  /* 0x0000000699067223 */ /* 0x000fc4000001008a */
        /* <DEDUP_REMOVED lines=16> */
[----:B------:R-:W0:Y:S01]  /*7910*/  SHFL.DOWN PT, R190, R3, 0x1, 0x1f ;  /* 0x08201f0003be7f89 */ /* 0x000e2200000e0000 */
[----:B------:R-:W-:Y:S01]  /*7920*/  FFMA.FTZ R6, R160, R6, R143 ;  /* 0x00000006a0067223 */ /* 0x000fe2000001008f */
[----:B------:R-:W-:Y:S02]  /*7930*/  FMUL.FTZ R7, R153, R2 ;  /* 0x0000000299077220 */ /* 0x000fe40000410000 */
[----:B------:R-:W1:Y:S01]  /*7940*/  SHFL.DOWN PT, R189, R186, 0x1, 0x1f ;  /* 0x08201f00babd7f89 */ /* 0x000e6200000e0000 */
[----:B------:R-:W-:Y:S01]  /*7950*/  FFMA.FTZ R6, R159, R6, R144 ;  /* 0x000000069f067223 */ /* 0x000fe20000010090 */
[----:B------:R-:W-:-:S03]  /*7960*/  FMUL.FTZ R2, R162, R7 ;  /* 0x00000007a2027220 */ /* 0x000fc60000410000 */
[----:B------:R-:W-:Y:S01]  /*7970*/  FFMA.FTZ R6, R164, R6, R145 ;  /* 0x00000006a4067223 */ /* 0x000fe20000010091 */
[----:B------:R-:W-:-:S03]  /*7980*/  FMUL.FTZ R7, R163, R2 ;  /* 0x00000002a3077220 */ /* 0x000fc60000410000 */
[----:B------:R-:W-:Y:S01]  /*7990*/  FFMA.FTZ R185, R161, R6, R146 ;  /* 0x00000006a1b97223 */ /* 0x000fe20000010092 */
[----:B------:R-:W-:-:S04]  /*79a0*/  FMUL.FTZ R2, R166, R7 ;  /* 0x00000007a6027220 */ /* 0x000fc80000410000 */
[----:B------:R-:W2:Y:S01]  /*79b0*/  SHFL.UP PT, R6, R185, 0x1, RZ ;  /* 0x04200000b9067989 */ /* 0x000ea200000e00ff */
[----:B------:R-:W-:-:S04]  /*79c0*/  FMUL.FTZ R7, R165, R2 ;  /* 0x00000002a5077220 */ /* 0x000fc80000410000 */
[----:B------:R-:W-:Y:S01]  /*79d0*/  FMUL.FTZ R2, R160, R7 ;  /* 0x00000007a0027220 */ /* 0x000fe20000410000 */
[----:B0-----:R-:W-:-:S03]  /*79e0*/  @P1 FMUL.FTZ R187, R190, R3 ;  /* 0x00000003bebb1220 */ /* 0x001fc60000410000 */
[----:B------:R-:W-:Y:S01]  /*79f0*/  FMUL.FTZ R7, R159, R2 ;  /* 0x000000029f077220 */ /* 0x000fe20000410000 */
[----:B-1----:R-:W-:Y:S01]  /*7a00*/  @P1 FFMA.FTZ R186, R3, R189, R186 ;  /* 0x000000bd03ba1223 */ /* 0x002fe200000100ba */
[----:B------:R-:W-:Y:S02]  /*7a10*/  @P1 MOV R3, R187 ;  /* 0x000000bb00031202 */ /* 0x000fe40000000f00 */
[----:B------:R-:W-:Y:S01]  /*7a20*/  FMUL.FTZ R2, R164, R7 ;  /* 0x00000007a4027220 */ /* 0x000fe20000410000 */
[----:B------:R-:W-:Y:S01]  /*7a30*/  ISETP.GE.AND P1, PT, R27, 0x1, PT ;  /* 0x000000011b00780c */ /* 0x000fe20003f26270 */
[----:B------:R-:W0:Y:S02]  /*7a40*/  SHFL.DOWN PT, R189, R186, 0x2, 0x1f ;  /* 0x08401f00babd7f89 */ /* 0x000e2400000e0000 */
[----:B------:R-:W-:Y:S02]  /*7a50*/  FMUL.FTZ R2, R161, R2 ;  /* 0x00000002a1027220 */ /* 0x000fe40000410000 */
[----:B------:R-:W1:Y:S04]  /*7a60*/  SHFL.DOWN PT, R190, R3, 0x2, 0x1f ;  /* 0x08401f0003be7f89 */ /* 0x000e6800000e0000 */
[----:B------:R-:W4:Y:S01]  /*7a70*/  SHFL.UP PT, R7, R2, 0x1, RZ ;  /* 0x0420000002077989 */ /* 0x000f2200000e00ff */
[----:B--2---:R-:W-:-:S05]  /*7a80*/  FFMA.FTZ R6, R2, R6, R185 ;  /* 0x0000000602067223 */ /* 0x004fca00000100b9 */
[----:B------:R-:W-:-:S05]  /*7a90*/  FSEL R185, R185, R6, !P1 ;  /* 0x00000006b9b97208 */ /* 0x000fca0004800000 */
[----:B------:R-:W2:Y:S01]  /*7aa0*/  SHFL.UP PT, R6, R185, 0x2, RZ ;  /* 0x04400000b9067989 */ /* 0x000ea200000e00ff */
[C---:B0-----:R-:W-:Y:S01]  /*7ab0*/  @!P3 FFMA.FTZ R186, R3.reuse, R189, R186 ;  /* 0x000000bd03bab223 */ /* 0x041fe200000100ba */
[----:B-1----:R-:W-:-:S04]  /*7ac0*/  @!P3 FMUL.FTZ R187, R3, R190 ;  /* 0x000000be03bbb220 */ /* 0x002fc80000410000 */
[----:B------:R-:W0:Y:S01]  /*7ad0*/  SHFL.DOWN PT, R189, R186, 0x4, 0x1f ;  /* 0x08801f00babd7f89 */ /* 0x000e2200000e0000 */
[----:B----4-:R-:W-:Y:S01]  /*7ae0*/  @P1 FMUL.FTZ R2, R2, R7 ;  /* 0x0000000702021220 */ /* 0x010fe20000410000 */
[----:B------:R-:W-:Y:S02]  /*7af0*/  @!P3 MOV R3, R187 ;  /* 0x000000bb0003b202 */ /* 0x000fe40000000f00 */
[----:B------:R-:W-:Y:S02]  /*7b00*/  ISETP.GT.U32.AND P3, PT, R158, 0x1b, PT ;  /* 0x0000001b9e00780c */ /* 0x000fe40003f64070 */
[----:B------:R-:W1:Y:S01]  /*7b10*/  SHFL.UP PT, R7, R2, 0x2, RZ ;  /* 0x0440000002077989 */ /* 0x000e6200000e00ff */
[----:B------:R-:W-:-:S03]  /*7b20*/  ISETP.GE.AND P1, PT, R27, 0x2, PT ;  /* 0x000000021b00780c */ /* 0x000fc60003f26270 */
[----:B------:R-:W4:Y:S01]  /*7b30*/  SHFL.DOWN PT, R190, R3, 0x4, 0x1f ;  /* 0x08801f0003be7f89 */ /* 0x000f2200000e0000 */
[----:B--2---:R-:W-:-:S05]  /*7b40*/  FFMA.FTZ R6, R2, R6, R185 ;  /* 0x0000000602067223 */ /* 0x004fca00000100b9 */
[----:B------:R-:W-:-:S05]  /*7b50*/  FSEL R185, R185, R6, !P1 ;  /* 0x00000006b9b97208 */ /* 0x000fca0004800000 */
[----:B------:R-:W2:Y:S01]  /*7b60*/  SHFL.UP PT, R6, R185, 0x4, RZ ;  /* 0x04800000b9067989 */ /* 0x000ea200000e00ff */
[----:B0-----:R-:W-:-:S05]  /*7b70*/  @!P3 FFMA.FTZ R186, R3, R189, R186 ;  /* 0x000000bd03bab223 */ /* 0x001fca00000100ba */
[----:B------:R-:W0:Y:S01]  /*7b80*/  SHFL.DOWN PT, R191, R186, 0x8, 0x1f ;  /* 0x09001f00babf7f89 */ /* 0x000e2200000e0000 */
[----:B-1----:R-:W-:Y:S01]  /*7b90*/  @P1 FMUL.FTZ R2, R2, R7 ;  /* 0x0000000702021220 */ /* 0x002fe20000410000 */
[----:B------:R-:W-:Y:S02]  /*7ba0*/  ISETP.LE.AND P1, PT, R188, UR20, PT ;  /* 0x00000014bc007c0c */ /* 0x000fe4000bf23270 */
[----:B------:R-:W-:Y:S01]  /*7bb0*/  MOV R7, RZ ;  /* 0x000000ff00077202 */ /* 0x000fe20000000f00 */
[----:B----4-:R-:W-:Y:S01]  /*7bc0*/  @!P3 FMUL.FTZ R187, R3, R190 ;  /* 0x000000be03bbb220 */ /* 0x010fe20000410000 */
[----:B------:R-:W-:-:S04]  /*7bd0*/  ISETP.NE.OR P1, PT, R30, RZ, P1 ;  /* 0x000000ff1e00720c */ /* 0x000fc80000f25670 */
[----:B------:R-:W-:Y:S02]  /*7be0*/  @!P3 MOV R3, R187 ;  /* 0x000000bb0003b202 */ /* 0x000fe40000000f00 */
[----:B------:R-:W1:Y:S01]  /*7bf0*/  SHFL.UP PT, R187, R2, 0x4, RZ ;  /* 0x0480000002bb7989 */ /* 0x000e6200000e00ff */
[----:B------:R-:W-:-:S03]  /*7c00*/  ISETP.GE.AND P3, PT, R27, 0x4, PT ;  /* 0x000000041b00780c */ /* 0x000fc60003f66270 */
[----:B------:R-:W4:Y:S01]  /*7c10*/  SHFL.DOWN PT, R190, R3, 0x8, 0x1f ;  /* 0x09001f0003be7f89 */ /* 0x000f2200000e0000 */
[----:B--2---:R-:W-:-:S05]  /*7c20*/  FFMA.FTZ R6, R2, R6, R185 ;  /* 0x0000000602067223 */ /* 0x004fca00000100b9 */
[----:B------:R-:W-:Y:S01]  /*7c30*/  FSEL R185, R185, R6, !P3 ;  /* 0x00000006b9b97208 */ /* 0x000fe20005800000 */
[----:B------:R-:W-:Y:S02]  /*7c40*/  HFMA2 R6, -RZ, RZ, 1.875, 0 ;  /* 0x3f800000ff067431 */ /* 0x000fe400000001ff */
[----:B0-----:R-:W-:Y:S02]  /*7c50*/  @!P4 FFMA.FTZ R186, R3, R191, R186 ;  /* 0x000000bf03bac223 */ /* 0x001fe400000100ba */
[----:B------:R-:W0:Y:S04]  /*7c60*/  SHFL.UP PT, R189, R185, 0x8, RZ ;  /* 0x05000000b9bd7989 */ /* 0x000e2800000e00ff */
[----:B------:R-:W-:Y:S01]  /*7c70*/  @!P1 LDS.64 R6, [R147] ;  /* 0x0000000093069984 */ /* 0x000fe20000000a00 */
[----:B------:R-:W-:-:S03]  /*7c80*/  ISETP.GE.AND P1, PT, R27, 0x8, PT ;  /* 0x000000081b00780c */ /* 0x000fc60003f26270 */
[----:B------:R-:W2:Y:S01]  /*7c90*/  SHFL.DOWN PT, R191, R186, 0x10, 0x1f ;  /* 0x0a001f00babf7f89 */ /* 0x000ea200000e0000 */
[----:B-1----:R-:W-:Y:S01]  /*7ca0*/  @P3 FMUL.FTZ R2, R2, R187 ;  /* 0x000000bb02023220 */ /* 0x002fe20000410000 */
[----:B------:R-:W-:Y:S01]  /*7cb0*/  ISETP.GT.U32.AND P3, PT, R158, 0xf, PT ;  /* 0x0000000f9e00780c */ /* 0x000fe20003f64070 */
[----:B----4-:R-:W-:-:S03]  /*7cc0*/  @!P4 FMUL.FTZ R190, R3, R190 ;  /* 0x000000be03bec220 */ /* 0x010fc60000410000 */
[----:B------:R-:W1:Y:S02]  /*7cd0*/  SHFL.UP PT, R187, R2, 0x8, RZ ;  /* 0x0500000002bb7989 */ /* 0x000e6400000e00ff */
[----:B------:R-:W-:-:S05]  /*7ce0*/  @!P4 MOV R3, R190 ;  /* 0x000000be0003c202 */ /* 0x000fca0000000f00 */
[----:B------:R-:W4:Y:S01]  /*7cf0*/  SHFL.DOWN PT, R192, R3, 0x10, 0x1f ;  /* 0x0a001f0003c07f89 */ /* 0x000f2200000e0000 */
[----:B0-----:R-:W-:-:S05]  /*7d00*/  FFMA.FTZ R190, R2, R189, R185 ;  /* 0x000000bd02be7223 */ /* 0x001fca00000100b9 */
[----:B------:R-:W-:Y:S01]  /*7d10*/  FSEL R185, R185, R190, !P1 ;  /* 0x000000beb9b97208 */ /* 0x000fe20004800000 */
[----:B--2---:R-:W-:-:S04]  /*7d20*/  @!P3 FFMA.FTZ R186, R3, R191, R186 ;  /* 0x000000bf03bab223 */ /* 0x004fc800000100ba */
[----:B------:R-:W0:Y:S01]  /*7d30*/  SHFL.UP PT, R189, R185, 0x10, RZ ;  /* 0x06000000b9bd7989 */ /* 0x000e2200000e00ff */
[----:B-1----:R-:W-:-:S03]  /*7d40*/  @P1 FMUL.FTZ R2, R2, R187 ;  /* 0x000000bb02021220 */ /* 0x002fc60000410000 */
[----:B------:R-:W-:Y:S01]  /*7d50*/  SHFL.DOWN PT, R193, R186, 0x1, 0x1f ;  /* 0x08201f00bac17f89 */ /* 0x000fe200000e0000 */
[----:B------:R-:W-:-:S03]  /*7d60*/  ISETP.GE.AND P1, PT, R27, 0x10, PT ;  /* 0x000000101b00780c */ /* 0x000fc60003f26270 */
[----:B------:R-:W1:Y:S01]  /*7d70*/  SHFL.UP PT, R187, R2, 0x10, RZ ;  /* 0x0600000002bb7989 */ /* 0x000e6200000e00ff */
[----:B----4-:R-:W-:-:S03]  /*7d80*/  @!P3 FMUL.FTZ R190, R3, R192 ;  /* 0x000000c003beb220 */ /* 0x010fc60000410000 */
[----:B------:R-:W-:Y:S02]  /*7d90*/  SHFL.IDX PT, R194, R7, RZ, 0x1f ;  /* 0x00001fff07c27589 */ /* 0x000fe400000e0000 */
[----:B------:R-:W-:Y:S02]  /*7da0*/  @!P3 MOV R3, R190 ;  /* 0x000000be0003b202 */ /* 0x000fe40000000f00 */
[----:B------:R-:W-:Y:S01]  /*7db0*/  SHFL.IDX PT, R186, R186, RZ, 0x1f ;  /* 0x00001fffbaba7589 */ /* 0x000fe200000e0000 */
[----:B------:R-:W-:-:S03]  /*7dc0*/  ISETP.NE.AND P3, PT, R30, 0x1f, PT ;  /* 0x0000001f1e00780c */ /* 0x000fc60003f65270 */
[----:B------:R-:W2:Y:S01]  /*7dd0*/  SHFL.DOWN PT, R192, R3, 0x1, 0x1f ;  /* 0x08201f0003c07f89 */ /* 0x000ea200000e0000 */
[----:B0-----:R-:W-:-:S03]  /*7de0*/  FFMA.FTZ R190, R2, R189, R185 ;  /* 0x000000bd02be7223 */ /* 0x001fc600000100b9 */
[----:B------:R-:W0:Y:S02]  /*7df0*/  SHFL.IDX PT, R3, R3, RZ, 0x1f ;  /* 0x00001fff03037589 */ /* 0x000e2400000e0000 */
[----:B------:R-:W-:Y:S01]  /*7e00*/  FSEL R190, R185, R190, !P1 ;  /* 0x000000beb9be7208 */ /* 0x000fe20004800000 */
[----:B-1----:R-:W-:-:S04]  /*7e10*/  @P1 FMUL.FTZ R2, R2, R187 ;  /* 0x000000bb02021220 */ /* 0x002fc80000410000 */
[----:B------:R1:W-:Y:S01]  /*7e20*/  SHFL.UP PT, R189, R190, 0x1, RZ ;  /* 0x04200000bebd7989 */ /* 0x0003e200000e00ff */
[----:B------:R-:W-:-:S03]  /*7e30*/  ISETP.GT.AND P1, PT, R27, 0x1d, PT ;  /* 0x0000001d1b00780c */ /* 0x000fc60003f24270 */
[----:B------:R-:W-:Y:S01]  /*7e40*/  SHFL.UP PT, R2, R2, 0x1, RZ ;  /* 0x0420000002027989 */ /* 0x000fe200000e00ff */
[----:B--2---:R-:W-:Y:S01]  /*7e50*/  @P3 FFMA.FTZ R194, R192, R194, R193 ;  /* 0x000000c2c0c23223 */ /* 0x004fe200000100c1 */
[----:B------:R-:W-:-:S03]  /*7e60*/  ISETP.GT.AND P3, PT, R27, 0x1b, PT ;  /* 0x0000001b1b00780c */ /* 0x000fc60003f64270 */
[----:B------:R-:W-:Y:S01]  /*7e70*/  FFMA.FTZ R181, R194, R184, R181 ;  /* 0x000000b8c2b57223 */ /* 0x000fe200000100b5 */
[C---:B0-----:R-:W-:Y:S01]  /*7e80*/  FFMA.FTZ R7, R3.reuse, R7, R186 ;  /* 0x0000000703077223 */ /* 0x041fe200000100ba */
[----:B------:R-:W-:Y:S02]  /*7e90*/  FMUL.FTZ R6, R3, R6 ;  /* 0x0000000603067220 */ /* 0x000fe40000410000 */
[----:B------:R-:W-:Y:S01]  /*7ea0*/  FFMA.FTZ R185, R161, R181, R182 ;  /* 0x000000b5a1b97223 */ /* 0x000fe200000100b6 */
[----:B------:R-:W-:-:S03]  /*7eb0*/  FMUL.FTZ R194, R181, R36 ;  /* 0x00000024b5c27220 */ /* 0x000fc60000410000 */
[----:B------:R-:W-:Y:S01]  /*7ec0*/  FFMA.FTZ R179, R164, R185, R179 ;  /* 0x000000b9a4b37223 */ /* 0x000fe200000100b3 */
[----:B------:R-:W-:Y:S01]  /*7ed0*/  FMUL.FTZ R192, R185, R38 ;  /* 0x00000026b9c07220 */ /* 0x000fe20000410000 */
[----:B------:R-:W-:Y:S02]  /*7ee0*/  FADD.FTZ R128, R194, R128 ;  /* 0x00000080c2807221 */ /* 0x000fe40000010000 */
[----:B------:R-:W-:Y:S01]  /*7ef0*/  FFMA.FTZ R187, R159, R179, R180 ;  /* 0x000000b39fbb7223 */ /* 0x000fe200000100b4 */
[----:B-1----:R-:W-:Y:S01]  /*7f00*/  FMUL.FTZ R190, R179, R40 ;  /* 0x00000028b3be7220 */ /* 0x002fe20000410000 */
[----:B------:R-:W-:Y:S02]  /*7f10*/  FADD.FTZ R129, R192, R129 ;  /* 0x00000081c0817221 */ /* 0x000fe40000010000 */
[----:B------:R-:W-:Y:S01]  /*7f20*/  FFMA.FTZ R177, R160, R187, R177 ;  /* 0x000000bba0b17223 */ /* 0x000fe200000100b1 */
[----:B------:R-:W-:-:S03]  /*7f30*/  FADD.FTZ R131, R190, R131 ;  /* 0x00000083be837221 */ /* 0x000fc60000010000 */
[----:B------:R-:W-:-:S04]  /*7f40*/  FMUL.FTZ R205, R177, R44 ;  /* 0x0000002cb1cd7220 */ /* 0x000fc80000410000 */
[----:B------:R-:W-:Y:S01]  /*7f50*/  FADD.FTZ R127, R205, R127 ;  /* 0x0000007fcd7f7221 */ /* 0x000fe20000010000 */
[----:B-----5:R-:W0:Y:S02]  /*7f60*/  SHFL.IDX PT, R191, R183, RZ, 0x1f ;  /* 0x00001fffb7bf7589 */ /* 0x020e2400000e0000 */
[----:B0-----:R-:W-:Y:S01]  /*7f70*/  @P2 FFMA.FTZ R191, R2, R191, R189 ;  /* 0x000000bf02bf2223 */ /* 0x001fe200000100bd */
[----:B------:R-:W-:Y:S01]  /*7f80*/  FFMA.FTZ R189, R165, R177, R178 ;  /* 0x000000b1a5bd7223 */ /* 0x000fe200000100b2 */
[----:B------:R-:W-:Y:S02]  /*7f90*/  ISETP.GT.AND P2, PT, R27, 0x1e, PT ;  /* 0x0000001e1b00780c */ /* 0x000fe40003f44270 */
[----:B------:R-:W-:Y:S01]  /*7fa0*/  FFMA.FTZ R193, R157, R191, R130 ;  /* 0x000000bf9dc17223 */ /* 0x000fe20000010082 */
[----:B------:R-:W-:-:S03]  /*7fb0*/  FFMA.FTZ R175, R166, R189, R175 ;  /* 0x000000bda6af7223 */ /* 0x000fc600000100af */
[-C--:B------:R-:W-:Y:S01]  /*7fc0*/  FFMA.FTZ R2, R150, R193.reuse, R133 ;  /* 0x000000c196027223 */ /* 0x080fe20000010085 */
[----:B------:R-:W-:Y:S01]  /*7fd0*/  FFMA.FTZ R183, R0, R193, RZ ;  /* 0x000000c100b77223 */ /* 0x000fe200000100ff */
[----:B------:R-:W-:Y:S02]  /*7fe0*/  FFMA.FTZ R157, R163, R175, R176 ;  /* 0x000000afa39d7223 */ /* 0x000fe400000100b0 */
[-C--:B------:R-:W-:Y:S01]  /*7ff0*/  FFMA.FTZ R195, R9, R2.reuse, R132 ;  /* 0x0000000209c37223 */ /* 0x080fe20000010084 */
[----:B------:R-:W-:Y:S01]  /*8000*/  FFMA.FTZ R191, R66, R2, R183 ;  /* 0x0000000242bf7223 */ /* 0x000fe200000100b7 */
[----:B------:R-:W-:Y:S02]  /*8010*/  FFMA.FTZ R183, R162, R157, R173 ;  /* 0x0000009da2b77223 */ /* 0x000fe400000100ad */
[-C--:B------:R-:W-:Y:S01]  /*8020*/  FFMA.FTZ R197, R151, R195.reuse, R134 ;  /* 0x000000c397c57223 */ /* 0x080fe20000010086 */
[----:B------:R-:W-:Y:S01]  /*8030*/  FFMA.FTZ R191, R68, R195, R191 ;  /* 0x000000c344bf7223 */ /* 0x000fe200000100bf */
[-C--:B------:R-:W-:Y:S01]  /*8040*/  FFMA.FTZ R173, R153, R183.reuse, R174 ;  /* 0x000000b799ad7223 */ /* 0x080fe200000100ae */
[----:B------:R-:W-:Y:S01]  /*8050*/  FMUL.FTZ R3, R8, R183 ;  /* 0x000000b708037220 */ /* 0x000fe20000410000 */
[-C--:B------:R-:W-:Y:S01]  /*8060*/  FFMA.FTZ R174, R152, R197.reuse, R135 ;  /* 0x000000c598ae7223 */ /* 0x080fe20000010087 */
[----:B------:R-:W-:Y:S01]  /*8070*/  FFMA.FTZ R191, R70, R197, R191 ;  /* 0x000000c546bf7223 */ /* 0x000fe200000100bf */
[----:B------:R-:W-:-:S02]  /*8080*/  FFMA.FTZ R171, R154, R173, R171 ;  /* 0x000000ad9aab7223 */ /* 0x000fc400000100ab */
[CC--:B------:R-:W-:Y:S01]  /*8090*/  FFMA.FTZ R199, R155.reuse, R174.reuse, R136 ;  /* 0x000000ae9bc77223 */ /* 0x0c0fe20000010088 */
        /* <DEDUP_REMOVED lines=21> */
[----:B------:R-:W-:Y:S01]  /*81f0*/  FMUL.FTZ R163, R9, R64 ;  /* 0x0000004009a37220 */ /* 0x000fe20000410000 */
[-C--:B------:R-:W-:Y:S01]  /*8200*/  FFMA.FTZ R207, R165, R180.reuse, R142 ;  /* 0x000000b4a5cf7223 */ /* 0x080fe2000001008e */
[----:B------:R-:W-:Y:S01]  /*8210*/  FFMA.FTZ R191, R84, R180, R191 ;  /* 0x000000b454bf7223 */ /* 0x000fe200000100bf */
[----:B------:R-:W-:Y:S01]  /*8220*/  FFMA.FTZ R154, R2, R153, RZ ;  /* 0x00000099029a7223 */ /* 0x000fe200000100ff */
[----:B------:R-:W-:Y:S01]  /*8230*/  FMUL.FTZ R165, R169, R60 ;  /* 0x0000003ca9a57220 */ /* 0x000fe20000410000 */
[-C--:B------:R-:W-:Y:S01]  /*8240*/  FFMA.FTZ R184, R160, R207.reuse, R143 ;  /* 0x000000cfa0b87223 */ /* 0x080fe2000001008f */
[----:B------:R-:W-:Y:S01]  /*8250*/  FFMA.FTZ R191, R86, R207, R191 ;  /* 0x000000cf56bf7223 */ /* 0x000fe200000100bf */
[----:B------:R-:W-:Y:S01]  /*8260*/  FFMA.FTZ R154, R163, R150, R154 ;  /* 0x00000096a39a7223 */ /* 0x000fe2000001009a */
[----:B------:R-:W-:Y:S01]  /*8270*/  FADD.FTZ R166, -R135, R174 ;  /* 0x000000ae87a67221 */ /* 0x000fe20000010100 */
[----:B------:R-:W-:Y:S01]  /*8280*/  FFMA.FTZ R209, R159, R184, R144 ;  /* 0x000000b89fd17223 */ /* 0x000fe20000010090 */
[----:B------:R-:W-:Y:S01]  /*8290*/  FMUL.FTZ R159, R151, R62 ;  /* 0x0000003e979f7220 */ /* 0x000fe20000410000 */
[----:B------:R-:W-:Y:S01]  /*82a0*/  FFMA.FTZ R191, R88, R184, R191 ;  /* 0x000000b858bf7223 */ /* 0x000fe200000100bf */
[----:B------:R-:W-:Y:S01]  /*82b0*/  FADD.FTZ R170, -R136, R199 ;  /* 0x000000c788aa7221 */ /* 0x000fe20000010100 */
        /* <DEDUP_REMOVED lines=15> */
[----:B------:R-:W0:Y:S01]  /*83b0*/  SHFL.DOWN PT, R161, R154, 0x1, 0x1f ;  /* 0x08201f009aa17f89 */ /* 0x000e2200000e0000 */
[----:B------:R-:W-:Y:S01]  /*83c0*/  FMUL.FTZ R199, R157, R50 ;  /* 0x000000329dc77220 */ /* 0x000fe20000410000 */
[----:B------:R-:W-:Y:S01]  /*83d0*/  FFMA.FTZ R160, R195, R172, R160 ;  /* 0x000000acc3a07223 */ /* 0x000fe200000100a0 */
[----:B------:R-:W-:Y:S01]  /*83e0*/  FADD.FTZ R176, -R139, R176 ;  /* 0x000000b08bb07221 */ /* 0x000fe20000010100 */
[----:B------:R-:W-:Y:S01]  /*83f0*/  FMUL.FTZ R201, R175, R48 ;  /* 0x00000030afc97220 */ /* 0x000fe20000410000 */
[----:B------:R-:W-:Y:S01]  /*8400*/  FADD.FTZ R178, -R140, R203 ;  /* 0x000000cb8cb27221 */ /* 0x000fe20000010100 */
        /* <DEDUP_REMOVED lines=21> */
[----:B------:R-:W-:Y:S01]  /*8560*/  FADD.FTZ R160, -R146, R211 ;  /* 0x000000d392a07221 */ /* 0x000fe20000010100 */
[----:B------:R-:W-:Y:S01]  /*8570*/  FMUL.FTZ R170, R170, R3 ;  /* 0x00000003aaaa7220 */ /* 0x000fe20000410000 */
[----:B------:R-:W0:Y:S01]  /*8580*/  SHFL.DOWN PT, R209, R154, 0x2, 0x1f ;  /* 0x08401f009ad17f89 */ /* 0x000e2200000e0000 */
[----:B------:R-:W-:Y:S01]  /*8590*/  FFMA.FTZ R161, R190, R168, R161 ;  /* 0x000000a8bea17223 */ /* 0x000fe200000100a1 */
[----:B------:R-:W-:Y:S01]  /*85a0*/  FMUL.FTZ R3, R8, R155 ;  /* 0x0000009b08037220 */ /* 0x000fe20000410000 */
[----:B------:R-:W-:Y:S01]  /*85b0*/  FFMA.FTZ R170, R99, R171, R170 ;  /* 0x000000ab63aa7223 */ /* 0x000fe200000100aa */
[----:B------:R-:W-:Y:S01]  /*85c0*/  FADD.FTZ R126, R207, R126 ;  /* 0x0000007ecf7e7221 */ /* 0x000fe20000010000 */
        /* <DEDUP_REMOVED lines=20> */
[----:B------:R-:W-:Y:S01]  /*8710*/  FADD.FTZ R79, R170, R79 ;  /* 0x0000004faa4f7221 */ /* 0x000fe20000010000 */
[----:B------:R-:W-:Y:S01]  /*8720*/  FADD.FTZ R116, R159, R116 ;  /* 0x000000749f747221 */ /* 0x000fe20000010000 */
[----:B------:R-:W-:Y:S01]  /*8730*/  FADD.FTZ R110, R155, R110 ;  /* 0x0000006e9b6e7221 */ /* 0x000fe20000010000 */
[----:B------:R-:W-:Y:S01]  /*8740*/  FADD.FTZ R114, R163, R114 ;  /* 0x00000072a3727221 */ /* 0x000fe20000010000 */
[----:B------:R-:W0:Y:S01]  /*8750*/  SHFL.DOWN PT, R209, R154, 0x4, 0x1f ;  /* 0x08801f009ad17f89 */ /* 0x000e2200000e0000 */
        /* <DEDUP_REMOVED lines=8> */
[----:B------:R-:W1:Y:S09]  /*87e0*/  SHFL.DOWN PT, R196, R161, 0x4, 0x1f ;  /* 0x08801f00a1c47f89 */ /* 0x000e7200000e0000 */
[----:B------:R2:W-:Y:S01]  /*87f0*/  @!P1 STS.64 [R147], R6 ;  /* 0x0000000693009388 */ /* 0x0005e20000000a00 */
[----:B0-----:R-:W-:Y:S01]  /*8800*/  @!P2 FADD.FTZ R154, R154, R209 ;  /* 0x000000d19a9aa221 */ /* 0x001fe20000010000 */
[----:B--2---:R-:W-:Y:S01]  /*8810*/  FMUL.FTZ R7, R8, R157 ;  /* 0x0000009d08077220 */ /* 0x004fe20000410000 */
[----:B-1----:R-:W-:-:S03]  /*8820*/  @!P3 FADD.FTZ R161, R161, R196 ;  /* 0x000000c4a1a1b221 */ /* 0x002fc60000010000 */
[----:B------:R-:W-:Y:S01]  /*8830*/  FMUL.FTZ R176, R176, R7 ;  /* 0x00000007b0b07220 */ /* 0x000fe20000410000 */
[----:B------:R-:W-:Y:S01]  /*8840*/  FMUL.FTZ R7, R8, R175 ;  /* 0x000000af08077220 */ /* 0x000fe20000410000 */
[----:B------:R-:W-:Y:S01]  /*8850*/  ISETP.NE.AND P3, PT, R27, RZ, PT ;  /* 0x000000ff1b00720c */ /* 0x000fe20003f65270 */
[----:B------:R-:W0:Y:S01]  /*8860*/  SHFL.DOWN PT, R6, R161, 0x8, 0x1f ;  /* 0x09001f00a1067f89 */ /* 0x000e2200000e0000 */
[----:B------:R-:W-:Y:S01]  /*8870*/  FFMA.FTZ R157, R73, R157, R176 ;  /* 0x0000009d499d7223 */ /* 0x000fe200000100b0 */
[----:B------:R-:W-:Y:S01]  /*8880*/  FMUL.FTZ R178, R178, R7 ;  /* 0x00000007b2b27220 */ /* 0x000fe20000410000 */
[----:B------:R-:W-:Y:S02]  /*8890*/  FMUL.FTZ R7, R8, R189 ;  /* 0x000000bd08077220 */ /* 0x000fe40000410000 */
[----:B------:R-:W-:Y:S01]  /*88a0*/  FADD.FTZ R106, R157, R106 ;  /* 0x0000006a9d6a7221 */ /* 0x000fe20000010000 */
[----:B------:R-:W-:Y:S01]  /*88b0*/  FFMA.FTZ R178, R71, R175, R178 ;  /* 0x000000af47b27223 */ /* 0x000fe200000100b2 */
[----:B------:R-:W1:Y:S01]  /*88c0*/  SHFL.DOWN PT, R157, R154, 0x10, 0x1f ;  /* 0x0a001f009a9d7f89 */ /* 0x000e6200000e0000 */
[----:B------:R-:W-:Y:S01]  /*88d0*/  FMUL.FTZ R180, R180, R7 ;  /* 0x00000007b4b47220 */ /* 0x000fe20000410000 */
[----:B------:R-:W-:Y:S01]  /*88e0*/  FMUL.FTZ R7, R8, R177 ;  /* 0x000000b108077220 */ /* 0x000fe20000410000 */
[----:B------:R-:W-:-:S02]  /*88f0*/  FADD.FTZ R83, R178, R83 ;  /* 0x00000053b2537221 */ /* 0x000fc40000010000 */
        /* <DEDUP_REMOVED lines=10> */
[----:B0-----:R-:W-:Y:S01]  /*89a0*/  @!P2 FADD.FTZ R161, R161, R6 ;  /* 0x00000006a1a1a221 */ /* 0x001fe20000010000 */
[----:B------:R-:W-:Y:S01]  /*89b0*/  FMUL.FTZ R6, R152, R3 ;  /* 0x0000000398067220 */ /* 0x000fe20000410000 */
[----:B------:R-:W-:Y:S01]  /*89c0*/  FMUL.FTZ R3, R8, R9 ;  /* 0x0000000908037220 */ /* 0x000fe20000410000 */
[----:B------:R-:W-:Y:S01]  /*89d0*/  ISETP.GT.AND P2, PT, R27, 0xf, PT ;  /* 0x0000000f1b00780c */ /* 0x000fe20003f44270 */
[----:B------:R-:W-:Y:S01]  /*89e0*/  FFMA.FTZ R168, R111, R179, R168 ;  /* 0x000000b36fa87223 */ /* 0x000fe200000100a8 */
[----:B------:R-:W0:Y:S01]  /*89f0*/  SHFL.DOWN PT, R172, R161, 0x10, 0x1f ;  /* 0x0a001f00a1ac7f89 */ /* 0x000e2200000e0000 */
[----:B------:R-:W-:Y:S01]  /*8a00*/  FMUL.FTZ R152, R150, R3 ;  /* 0x0000000396987220 */ /* 0x000fe20000410000 */
[C---:B------:R-:W-:Y:S01]  /*8a10*/  FMUL.FTZ R3, R8.reuse, R185 ;  /* 0x000000b908037220 */ /* 0x040fe20000410000 */
[----:B------:R-:W-:Y:S01]  /*8a20*/  FMUL.FTZ R150, R8, R167 ;  /* 0x000000a708967220 */ /* 0x000fe20000410000 */
[----:B------:R-:W-:Y:S01]  /*8a30*/  FFMA.FTZ R151, R93, R151, R6 ;  /* 0x000000975d977223 */ /* 0x000fe20000010006 */
[----:B-1----:R-:W-:Y:S01]  /*8a40*/  FADD.FTZ R7, R154, R157 ;  /* 0x0000009d9a077221 */ /* 0x002fe20000010000 */
[----:B------:R-:W-:Y:S01]  /*8a50*/  FMUL.FTZ R164, R164, R3 ;  /* 0x00000003a4a47220 */ /* 0x000fe20000410000 */
[----:B------:R-:W-:Y:S01]  /*8a60*/  FMUL.FTZ R3, R8, R181 ;  /* 0x000000b508037220 */ /* 0x000fe20000410000 */
[----:B------:R-:W-:Y:S01]  /*8a70*/  FMUL.FTZ R153, R153, R150 ;  /* 0x0000009699997220 */ /* 0x000fe20000410000 */
[----:B------:R-:W-:Y:S01]  /*8a80*/  FFMA.FTZ R152, R91, R9, R152 ;  /* 0x000000095b987223 */ /* 0x000fe20000010098 */
[----:B------:R-:W-:Y:S01]  /*8a90*/  FFMA.FTZ R185, R113, R185, R164 ;  /* 0x000000b971b97223 */ /* 0x000fe200000100a4 */
[----:B------:R-:W-:Y:S01]  /*8aa0*/  FMUL.FTZ R160, R160, R3 ;  /* 0x00000003a0a07220 */ /* 0x000fe20000410000 */
[----:B------:R-:W-:Y:S01]  /*8ab0*/  FFMA.FTZ R2, R102, R167, R153 ;  /* 0x000000a766027223 */ /* 0x000fe20000010099 */
[----:B------:R-:W-:Y:S01]  /*8ac0*/  FADD.FTZ R98, R187, R98 ;  /* 0x00000062bb627221 */ /* 0x000fe20000010000 */
[----:B------:R-:W-:Y:S01]  /*8ad0*/  FSEL R154, R154, R7, P2 ;  /* 0x000000079a9a7208 */ /* 0x000fe20001000000 */
[----:B------:R-:W-:Y:S01]  /*8ae0*/  FFMA.FTZ R160, R115, R181, R160 ;  /* 0x000000b573a07223 */ /* 0x000fe200000100a0 */
[----:B------:R-:W-:Y:S01]  /*8af0*/  FADD.FTZ R112, R151, R112 ;  /* 0x0000007097707221 */ /* 0x000fe20000010000 */
[----:B------:R-:W-:Y:S01]  /*8b00*/  FADD.FTZ R87, R168, R87 ;  /* 0x00000057a8577221 */ /* 0x000fe20000010000 */
[----:B------:R-:W-:Y:S01]  /*8b10*/  FADD.FTZ R75, R152, R75 ;  /* 0x0000004b984b7221 */ /* 0x000fe20000010000 */
[----:B------:R-:W-:Y:S01]  /*8b20*/  FADD.FTZ R96, R185, R96 ;  /* 0x00000060b9607221 */ /* 0x000fe20000010000 */
[----:B------:R-:W-:Y:S01]  /*8b30*/  FADD.FTZ R103, R2, R103 ;  /* 0x0000006702677221 */ /* 0x000fe20000010000 */
[----:B------:R-:W-:Y:S01]  /*8b40*/  FADD.FTZ R89, R160, R89 ;  /* 0x00000059a0597221 */ /* 0x000fe20000010000 */
[----:B0-----:R-:W-:-:S05]  /*8b50*/  FADD.FTZ R6, R161, R172 ;  /* 0x000000aca1067221 */ /* 0x001fca0000010000 */
[----:B------:R0:W-:Y:S02]  /*8b60*/  @!P3 STS.64 [UR27+0x438], R6 ;  /* 0x00043806ff00b988 */ /* 0x0001e40008000a1b */
[----:B0-----:R-:W-:Y:S01]  /*8b70*/  FSEL R6, R161, R6, P2 ;  /* 0x00000006a1067208 */ /* 0x001fe20001000000 */
[----:B------:R-:W-:Y:S06]  /*8b80*/  BAR.SYNC.DEFER_BLOCKING 0x0 ;  /* 0x0000000000007b1d */ /* 0x000fec0000010000 */
[----:B------:R-:W-:Y:S05]  /*8b90*/  @P1 BRA `(.L_x_6728) ;  /* 0x0000000000201947 */ /* 0x000fea0003800000 */
[----:B------:R-:W-:-:S13]  /*8ba0*/  ISETP.NE.AND P2, PT, R188, UR20, PT ;  /* 0x00000014bc007c0c */ /* 0x000fda000bf45270 */
[----:B------:R-:W0:Y:S04]  /*8bb0*/  @P2 LDS R2, [R107+0x1ae8] ;  /* 0x001ae8006b022984 */ /* 0x000e280000000800 */
[----:B------:R-:W1:Y:S01]  /*8bc0*/  @P2 LDS R3, [R107+0x16e8] ;  /* 0x0016e8006b032984 */ /* 0x000e620000000800 */
[----:B0-----:R-:W-:Y:S01]  /*8bd0*/  @P2 FADD.FTZ R2, R154, R2 ;  /* 0x000000029a022221 */ /* 0x001fe20000010000 */
[----:B-1----:R-:W-:-:S04]  /*8be0*/  @P2 FADD.FTZ R6, R6, R3 ;  /* 0x0000000306062221 */ /* 0x002fc80000010000 */
[----:B------:R0:W-:Y:S04]  /*8bf0*/  @P2 STS [R107+0x1ae8], R2 ;  /* 0x001ae8026b002388 */ /* 0x0001e80000000800 */
[----:B------:R0:W-:Y:S04]  /*8c00*/  STS [R107+0x16e8], R6 ;  /* 0x0016e8066b007388 */ /* 0x0001e80000000800 */
[----:B------:R0:W-:Y:S02]  /*8c10*/  @!P2 STS [R107+0x1ae8], R154 ;  /* 0x001ae89a6b00a388 */ /* 0x0001e40000000800 */
.L_x_6728:
[----:B------:R-:W-:Y:S05]  /*8c20*/  BSYNC.RECONVERGENT B0 ;  /* 0x0000000000007941 */ /* 0x000fea0003800200 */
.L_x_6727:
[----:B------:R-:W-:Y:S01]  /*8c30*/  ULEA UR8, UP0, UR36, UR8, 0x2 ;  /* 0x0000000824087291 */ /* 0x000fe2000f8010ff */
[----:B0--3--:R-:W-:Y:S01]  /*8c40*/  IADD3 R107, PT, PT, R107, 0x4, RZ ;  /* 0x000000046b6b7810 */ /* 0x009fe20007ffe0ff */
[----:B------:R-:W-:Y:S01]  /*8c50*/  UIADD3 UR35, UPT, UPT, UR35, 0x1, URZ ;  /* 0x0000000123237890 */ /* 0x000fe2000fffe0ff */
[----:B------:R-:W-:Y:S01]  /*8c60*/  IADD3 R147, PT, PT, R147, 0x8, RZ ;  /* 0x0000000893937810 */ /* 0x000fe20007ffe0ff */
        /* <DEDUP_REMOVED lines=9> */
.L_x_6723:
[----:B------:R-:W-:Y:S01]  /*8d00*/  BAR.SYNC.DEFER_BLOCKING 0x0 ;  /* 0x0000000000007b1d */ /* 0x000fe20000010000 */
[-C--:B------:R-:W-:Y:S02]  /*8d10*/  ISETP.GE.AND P2, PT, R59, R28.reuse, PT ;  /* 0x0000001c3b00720c */ /* 0x080fe40003f46270 */
[-C--:B------:R-:W-:Y:S02]  /*8d20*/  ISETP.GE.AND P3, PT, R57, R28.reuse, PT ;  /* 0x0000001c3900720c */ /* 0x080fe40003f66270 */
[-C--:B------:R-:W-:Y:S01]  /*8d30*/  ISETP.GE.AND P4, PT, R55, R28.reuse, PT ;  /* 0x0000001c3700720c */ /* 0x080fe20003f86270 */
[----:B------:R-:W0:Y:S01]  /*8d40*/  LDCU.64 UR10, c[0x0][0x4f8] ;  /* 0x00009f00ff0a77ac */ /* 0x000e220008000a00 */
[----:B------:R-:W-:Y:S02]  /*8d50*/  ISETP.GE.AND P5, PT, R53, R28, PT ;  /* 0x0000001c3500720c */ /* 0x000fe40003fa6270 */
[----:B------:R-:W-:Y:S01]  /*8d60*/  PRMT R3, RZ, 0x7610, R3 ;  /* 0x00007610ff037816 */ /* 0x000fe20000000003 */
[----:B------:R-:W1:Y:S01]  /*8d70*/  LDCU.64 UR32, c[0x0][0x500] ;  /* 0x0000a000ff2077ac */ /* 0x000e620008000a00 */
[----:B------:R-:W-:-:S02]  /*8d80*/  PRMT R0, RZ, 0x7610, R0 ;  /* 0x00007610ff007816 */ /* 0x000fc40000000000 */
[----:B------:R-:W-:Y:S02]  /*8d90*/  PRMT R7, RZ, 0x7610, R7 ;  /* 0x00007610ff077816 */ /* 0x000fe40000000007 */
[----:B------:R-:W-:Y:S02]  /*8da0*/  PRMT R2, RZ, 0x7610, R2 ;  /* 0x00007610ff027816 */ /* 0x000fe40000000002 */
[-C--:B------:R-:W-:Y:S02]  /*8db0*/  ISETP.GE.AND P6, PT, R51, R28.reuse, PT ;  /* 0x0000001c3300720c */ /* 0x080fe40003fc6270 */
[-C--:B------:R-:W-:Y:S01]  /*8dc0*/  ISETP.GE.AND P0, PT, R49, R28.reuse, PT ;  /* 0x0000001c3100720c */ /* 0x080fe20003f06270 */
[----:B------:R-:W2:Y:S01]  /*8dd0*/  @!P2 LDG.E.U16 R3, desc[UR28][R4.64] ;  /* 0x0000001c0403a981 */ /* 0x000ea2000c1e1500 */
[----:B------:R-:W-:-:S03]  /*8de0*/  ISETP.GE.AND P2, PT, R47, R28, PT ;  /* 0x0000001c2f00720c */ /* 0x000fc60003f46270 */
[----:B------:R-:W3:Y:S01]  /*8df0*/  @!P3 LDG.E.U16 R0, desc[UR28][R4.64+0x40] ;  /* 0x0000401c0400b981 */ /* 0x000ee2000c1e1500 */
[-C--:B------:R-:W-:Y:S02]  /*8e00*/  ISETP.GE.AND P3, PT, R45, R28.reuse, PT ;  /* 0x0000001c2d00720c */ /* 0x080fe40003f66270 */
[----:B------:R-:W-:Y:S01]  /*8e10*/  PRMT R9, RZ, 0x7610, R9 ;  /* 0x00007610ff097816 */ /* 0x000fe20000000009 */
[----:B------:R-:W4:Y:S01]  /*8e20*/  @!P4 LDG.E.U16 R7, desc[UR28][R4.64+0x80] ;  /* 0x0000801c0407c981 */ /* 0x000f22000c1e1500 */
[-C--:B------:R-:W-:Y:S02]  /*8e30*/  ISETP.GE.AND P4, PT, R43, R28.reuse, PT ;  /* 0x0000001c2b00720c */ /* 0x080fe40003f86270 */
[----:B------:R-:W-:Y:S01]  /*8e40*/  PRMT R6, RZ, 0x7610, R6 ;  /* 0x00007610ff067816 */ /* 0x000fe20000000006 */
[----:B------:R-:W5:Y:S01]  /*8e50*/  @!P5 LDG.E.U16 R2, desc[UR28][R4.64+0xc0] ;  /* 0x0000c01c0402d981 */ /* 0x000f62000c1e1500 */
[----:B------:R-:W-:Y:S02]  /*8e60*/  ISETP.GE.AND P5, PT, R41, R28, PT ;  /* 0x0000001c2900720c */ /* 0x000fe40003fa6270 */
[----:B------:R-:W-:Y:S01]  /*8e70*/  PRMT R27, RZ, 0x7610, R27 ;  /* 0x00007610ff1b7816 */ /* 0x000fe2000000001b */
[----:B------:R-:W5:Y:S01]  /*8e80*/  @!P6 LDG.E.U16 R9, desc[UR28][R4.64+0x100] ;  /* 0x0001001c0409e981 */ /* 0x000f62000c1e1500 */
[----:B------:R-:W-:-:S02]  /*8e90*/  PRMT R8, RZ, 0x7610, R8 ;  /* 0x00007610ff087816 */ /* 0x000fc40000000008 */
[----:B------:R-:W-:Y:S01]  /*8ea0*/  PRMT R65, RZ, 0x7610, R65 ;  /* 0x00007610ff417816 */ /* 0x000fe20000000041 */
[----:B------:R-:W5:Y:S01]  /*8eb0*/  @!P0 LDG.E.U16 R6, desc[UR28][R4.64+0x140] ;  /* 0x0001401c04068981 */ /* 0x000f62000c1e1500 */
[----:B------:R-:W-:Y:S02]  /*8ec0*/  PRMT R36, RZ, 0x7610, R36 ;  /* 0x00007610ff247816 */ /* 0x000fe40000000024 */
[-C--:B------:R-:W-:Y:S01]  /*8ed0*/  ISETP.GE.AND P6, PT, R39, R28.reuse, PT ;  /* 0x0000001c2700720c */ /* 0x080fe20003fc6270 */
[----:B------:R-:W5:Y:S01]  /*8ee0*/  @!P2 LDG.E.U16 R27, desc[UR28][R4.64+0x180] ;  /* 0x0001801c041ba981 */ /* 0x000f62000c1e1500 */
[-C--:B------:R-:W-:Y:S02]  /*8ef0*/  ISETP.GE.AND P0, PT, R37, R28.reuse, PT ;  /* 0x0000001c2500720c */ /* 0x080fe40003f06270 */
[-C--:B------:R-:W-:Y:S01]  /*8f00*/  ISETP.GE.AND P2, PT, R35, R28.reuse, PT ;  /* 0x0000001c2300720c */ /* 0x080fe20003f46270 */
[----:B------:R-:W5:Y:S01]  /*8f10*/  @!P3 LDG.E.U16 R8, desc[UR28][R4.64+0x1c0] ;  /* 0x0001c01c0408b981 */ /* 0x000f62000c1e1500 */
[----:B------:R-:W-:-:S03]  /*8f20*/  ISETP.GE.AND P3, PT, R33, R28, PT ;  /* 0x0000001c2100720c */ /* 0x000fc60003f66270 */
[----:B------:R-:W5:Y:S01]  /*8f30*/  @!P4 LDG.E.U16 R65, desc[UR28][R4.64+0x200] ;  /* 0x0002001c0441c981 */ /* 0x000f62000c1e1500 */
[----:B------:R-:W-:-:S03]  /*8f40*/  ISETP.GE.AND P4, PT, R31, R28, PT ;  /* 0x0000001c1f00720c */ /* 0x000fc60003f86270 */
[----:B------:R-:W5:Y:S01]  /*8f50*/  @!P5 LDG.E.U16 R36, desc[UR28][R4.64+0x240] ;  /* 0x0002401c0424d981 */ /* 0x000f62000c1e1500 */
[----:B------:R-:W-:Y:S02]  /*8f60*/  ISETP.GE.AND P5, PT, R29, R28, PT ;  /* 0x0000001c1d00720c */ /* 0x000fe40003fa6270 */
        /* <DEDUP_REMOVED lines=36> */
[----:B------:R-:W-:Y:S01]  /*91b0*/  LDS.U16 R6, [R10+0x12] ;  /* 0x000012000a067984 */ /* 0x000fe20000000400 */
[----:B--2---:R-:W-:-:S03]  /*91c0*/  HADD2.F32 R5, -RZ, R0.H0_H0 ;  /* 0x20000000ff057230 */ /* 0x004fc60000004100 */
[----:B------:R-:W2:Y:S01]  /*91d0*/  LDS.U16 R0, [R10+0x8] ;  /* 0x000008000a007984 */ /* 0x000ea20000000400 */
[----:B---3--:R-:W-:Y:S02]  /*91e0*/  HADD2.F32 R3, -RZ, R3.H0_H0 ;  /* 0x20000003ff037230 */ /* 0x008fe40000004100 */
[--C-:B------:R-:W-:Y:S01]  /*91f0*/  FADD.FTZ R7, R5, R34.reuse ;  /* 0x0000002205077221 */ /* 0x100fe20000010000 */
[----:B----4-:R-:W-:Y:S02]  /*9200*/  HADD2.F32 R5, -RZ, R2.H0_H0 ;  /* 0x20000002ff057230 */ /* 0x010fe40000004100 */
[----:B------:R-:W-:Y:S02]  /*9210*/  FADD.FTZ R27, R3, R34 ;  /* 0x00000022031b7221 */ /* 0x000fe40000010000 */
[----:B------:R-:W-:Y:S01]  /*9220*/  FSETP.GTU.FTZ.AND P3, PT, R7, 20, PT ;  /* 0x41a000000700780b */ /* 0x000fe20003f7c000 */
[----:B------:R-:W3:Y:S01]  /*9230*/  LDS.U16 R2, [R10+0xa] ;  /* 0x00000a000a027984 */ /* 0x000ee20000000400 */
[----:B-----5:R-:W-:-:S02]  /*9240*/  HADD2.F32 R3, -RZ, R4.H0_H0 ;  /* 0x20000004ff037230 */ /* 0x020fc40000004100 */
[--C-:B------:R-:W-:Y:S01]  /*9250*/  FADD.FTZ R9, R5, R34.reuse ;  /* 0x0000002205097221 */ /* 0x100fe20000010000 */
[----:B------:R-:W-:Y:S01]  /*9260*/  FSETP.GTU.FTZ.AND P0, PT, R27, 20, PT ;  /* 0x41a000001b00780b */ /* 0x000fe20003f1c000 */
[----:B------:R-:W-:Y:S01]  /*9270*/  LDS.U16 R4, [R10+0xe] ;  /* 0x00000e000a047984 */ /* 0x000fe20000000400 */
[----:B------:R-:W-:Y:S02]  /*9280*/  FADD.FTZ R38, R3, R34 ;  /* 0x0000002203267221 */ /* 0x000fe40000010000 */
[----:B------:R-:W-:Y:S01]  /*9290*/  FSETP.GTU.FTZ.AND P5, PT, R9, 20, PT ;  /* 0x41a000000900780b */ /* 0x000fe20003fbc000 */
[----:B------:R-:W4:Y:S02]  /*92a0*/  LDS.U16 R3, [R10+0xc] ;  /* 0x00000c000a037984 */ /* 0x000f240000000400 */
[----:B------:R-:W-:Y:S01]  /*92b0*/  FSETP.GTU.FTZ.AND P2, PT, R38, 20, PT ;  /* 0x41a000002600780b */ /* 0x000fe20003f5c000 */
[----:B------:R-:W-:Y:S01]  /*92c0*/  @!P3 FMUL.FTZ R7, R7, -1.4426950216293334961 ;  /* 0xbfb8aa3b0707b820 */ /* 0x000fe20000410000 */
[----:B------:R-:W5:Y:S05]  /*92d0*/  LDS.U16 R5, [R10+0x10] ;  /* 0x000010000a057984 */ /* 0x000f6a0000000400 */
[----:B------:R-:W0:Y:S03]  /*92e0*/  @!P3 MUFU.EX2 R7, R7 ;  /* 0x000000070007b308 */ /* 0x000e260000000800 */
[----:B------:R-:W-:Y:S01]  /*92f0*/  @!P5 FMUL.FTZ R9, R9, -1.4426950216293334961 ;  /* 0xbfb8aa3b0909d820 */ /* 0x000fe20000410000 */
[----:B------:R-:W-:-:S02]  /*9300*/  @!P0 FMUL.FTZ R27, R27, -1.4426950216293334961 ;  /* 0xbfb8aa3b1b1b8820 */ /* 0x000fc40000410000 */
[----:B------:R-:W-:-:S03]  /*9310*/  @!P2 FMUL.FTZ R38, R38, -1.4426950216293334961 ;  /* 0xbfb8aa3b2626a820 */ /* 0x000fc60000410000 */
[----:B------:R-:W1:Y:S04]  /*9320*/  @!P5 MUFU.EX2 R9, R9 ;  /* 0x000000090009d308 */ /* 0x000e680000000800 */
[----:B------:R-:W2:Y:S04]  /*9330*/  @!P2 MUFU.EX2 R38, R38 ;  /* 0x000000260026a308 */ /* 0x000ea80000000800 */
[----:B------:R-:W3:Y:S01]  /*9340*/  @!P0 MUFU.EX2 R27, R27 ;  /* 0x0000001b001b8308 */ /* 0x000ee20000000800 */
[----:B0-----:R-:W-:-:S06]  /*9350*/  @!P3 FADD.FTZ R8, R7, 1 ;  /* 0x3f8000000708b421 */ /* 0x001fcc0000010000 */
[----:B------:R-:W0:Y:S01]  /*9360*/  @!P3 MUFU.RCP R8, R8 ;  /* 0x000000080008b308 */ /* 0x000e220000001000 */
[----:B-1----:R-:W-:Y:S01]  /*9370*/  @!P5 FADD.FTZ R7, R9, 1 ;  /* 0x3f8000000907d421 */ /* 0x002fe20000010000 */
[----:B--2---:R-:W-:Y:S01]  /*9380*/  @!P2 FADD.FTZ R40, R38, 1 ;  /* 0x3f8000002628a421 */ /* 0x004fe20000010000 */
[----:B---3--:R-:W-:-:S05]  /*9390*/  @!P0 FADD.FTZ R36, R27, 1 ;  /* 0x3f8000001b248421 */ /* 0x008fca0000010000 */
[----:B------:R1:W2:Y:S01]  /*93a0*/  @!P5 MUFU.RCP R42, R7 ;  /* 0x00000007002ad308 */ /* 0x0002a20000001000 */
[----:B------:R-:W-:Y:S02]  /*93b0*/  HADD2.F32 R9, -RZ, R0.H0_H0 ;  /* 0x20000000ff097230 */ /* 0x000fe40000004100 */
[----:B------:R-:W-:-:S05]  /*93c0*/  HADD2.F32 R27, -RZ, R2.H0_H0 ;  /* 0x20000002ff1b7230 */ /* 0x000fca0000004100 */
[----:B------:R-:W3:Y:S01]  /*93d0*/  @!P0 MUFU.RCP R65, R36 ;  /* 0x0000002400418308 */ /* 0x000ee20000001000 */
[----:B------:R-:W-:Y:S01]  /*93e0*/  FADD.FTZ R0, R9, R34 ;  /* 0x0000002209007221 */ /* 0x000fe20000010000 */
[----:B----4-:R-:W-:-:S06]  /*93f0*/  HADD2.F32 R3, -RZ, R3.H0_H0 ;  /* 0x20000003ff037230 */ /* 0x010fcc0000004100 */
[----:B------:R-:W4:Y:S01]  /*9400*/  @!P2 MUFU.RCP R40, R40 ;  /* 0x000000280028a308 */ /* 0x000f220000001000 */
[--C-:B------:R-:W-:Y:S01]  /*9410*/  FADD.FTZ R27, R27, R34.reuse ;  /* 0x000000221b1b7221 */ /* 0x100fe20000010000 */
[----:B------:R-:W-:Y:S02]  /*9420*/  HADD2.F32 R9, -RZ, R4.H0_H0 ;  /* 0x20000004ff097230 */ /* 0x000fe40000004100 */
[----:B0-----:R-:W-:Y:S01]  /*9430*/  @!P3 FMUL.FTZ R103, R103, R8 ;  /* 0x000000086767b220 */ /* 0x001fe20000410000 */
[----:B-----5:R-:W-:Y:S01]  /*9440*/  HADD2.F32 R5, -RZ, R5.H0_H0 ;  /* 0x20000005ff057230 */ /* 0x020fe20000004100 */
[----:B------:R-:W-:Y:S01]  /*9450*/  FSETP.GTU.FTZ.AND P3, PT, R0, 20, PT ;  /* 0x41a000000000780b */ /* 0x000fe20003f7c000 */
[----:B-1----:R-:W-:Y:S02]  /*9460*/  HADD2.F32 R7, -RZ, R6.H0_H0 ;  /* 0x20000006ff077230 */ /* 0x002fe40000004100 */
[--C-:B------:R-:W-:Y:S01]  /*9470*/  FADD.FTZ R4, R3, R34.reuse ;  /* 0x0000002203047221 */ /* 0x100fe20000010000 */
[----:B------:R-:W-:Y:S01]  /*9480*/  FSETP.GTU.FTZ.AND P4, PT, R27, 20, PT ;  /* 0x41a000001b00780b */ /* 0x000fe20003f9c000 */
[--C-:B------:R-:W-:Y:S01]  /*9490*/  FADD.FTZ R9, R9, R34.reuse ;  /* 0x0000002209097221 */ /* 0x100fe20000010000 */
[--C-:B------:R-:W-:Y:S01]  /*94a0*/  FADD.FTZ R6, R5, R34.reuse ;  /* 0x0000002205067221 */ /* 0x100fe20000010000 */
[----:B------:R-:W-:Y:S01]  /*94b0*/  FADD.FTZ R7, R7, R34 ;  /* 0x0000002207077221 */ /* 0x000fe20000010000 */
[----:B--2---:R-:W-:Y:S01]  /*94c0*/  @!P5 FMUL.FTZ R75, R75, R42 ;  /* 0x0000002a4b4bd220 */ /* 0x004fe20000410000 */
[----:B------:R-:W-:Y:S01]  /*94d0*/  FSETP.GTU.FTZ.AND P6, PT, R4, 20, PT ;  /* 0x41a000000400780b */ /* 0x000fe20003fdc000 */
[----:B---3--:R-:W-:Y:S01]  /*94e0*/  @!P0 FMUL.FTZ R112, R112, R65 ;  /* 0x0000004170708220 */ /* 0x008fe20000410000 */
[----:B------:R-:W-:-:S02]  /*94f0*/  FSETP.GTU.FTZ.AND P5, PT, R9, 20, PT ;  /* 0x41a000000900780b */ /* 0x000fc40003fbc000 */
[----:B------:R-:W-:Y:S01]  /*9500*/  FSETP.GTU.FTZ.AND P0, PT, R6, 20, PT ;  /* 0x41a000000600780b */ /* 0x000fe20003f1c000 */
[----:B----4-:R-:W-:Y:S01]  /*9510*/  @!P2 FMUL.FTZ R77, R77, R40 ;  /* 0x000000284d4da220 */ /* 0x010fe20000410000 */
[----:B------:R-:W-:Y:S01]  /*9520*/  FSETP.GTU.FTZ.AND P2, PT, R7, 20, PT ;  /* 0x41a000000700780b */ /* 0x000fe20003f5c000 */
[----:B------:R-:W-:Y:S01]  /*9530*/  @!P3 FMUL.FTZ R0, R0, -1.4426950216293334961 ;  /* 0xbfb8aa3b0000b820 */ /* 0x000fe20000410000 */
[----:B------:R-:W-:-:S05]  /*9540*/  @!P4 FMUL.FTZ R3, R27, -1.4426950216293334961 ;  /* 0xbfb8aa3b1b03c820 */ /* 0x000fca0000410000 */
[----:B------:R-:W0:Y:S01]  /*9550*/  @!P3 MUFU.EX2 R0, R0 ;  /* 0x000000000000b308 */ /* 0x000e220000000800 */
[----:B------:R-:W-:Y:S01]  /*9560*/  @!P6 FMUL.FTZ R4, R4, -1.4426950216293334961 ;  /* 0xbfb8aa3b0404e820 */ /* 0x000fe20000410000 */
[----:B------:R-:W-:Y:S02]  /*9570*/  @!P5 FMUL.FTZ R5, R9, -1.4426950216293334961 ;  /* 0xbfb8aa3b0905d820 */ /* 0x000fe40000410000 */
[----:B------:R-:W1:Y:S01]  /*9580*/  @!P4 MUFU.EX2 R3, R3 ;  /* 0x000000030003c308 */ /* 0x000e620000000800 */
[----:B------:R-:W-:Y:S01]  /*9590*/  @!P0 FMUL.FTZ R6, R6, -1.4426950216293334961 ;  /* 0xbfb8aa3b06068820 */ /* 0x000fe20000410000 */
[----:B------:R-:W-:Y:S02]  /*95a0*/  @!P2 FMUL.FTZ R7, R7, -1.4426950216293334961 ;  /* 0xbfb8aa3b0707a820 */ /* 0x000fe40000410000 */
[----:B------:R-:W2:Y:S04]  /*95b0*/  @!P6 MUFU.EX2 R4, R4 ;  /* 0x000000040004e308 */ /* 0x000ea80000000800 */
[----:B------:R-:W3:Y:S04]  /*95c0*/  @!P5 MUFU.EX2 R5, R5 ;  /* 0x000000050005d308 */ /* 0x000ee80000000800 */
[----:B------:R-:W4:Y:S04]  /*95d0*/  @!P0 MUFU.EX2 R6, R6 ;  /* 0x0000000600068308 */ /* 0x000f280000000800 */
[----:B------:R-:W5:Y:S01]  /*95e0*/  @!P2 MUFU.EX2 R7, R7 ;  /* 0x000000070007a308 */ /* 0x000f620000000800 */
[----:B0-----:R-:W-:Y:S01]  /*95f0*/  @!P3 FADD.FTZ R2, R0, 1 ;  /* 0x3f8000000002b421 */ /* 0x001fe20000010000 */
[----:B-1----:R-:W-:Y:S01]  /*9600*/  @!P4 FADD.FTZ R0, R3, 1 ;  /* 0x3f8000000300c421 */ /* 0x002fe20000010000 */
[----:B--2---:R-:W-:Y:S01]  /*9610*/  @!P6 FADD.FTZ R3, R4, 1 ;  /* 0x3f8000000403e421 */ /* 0x004fe20000010000 */
[----:B---3--:R-:W-:-:S04]  /*9620*/  @!P5 FADD.FTZ R4, R5, 1 ;  /* 0x3f8000000504d421 */ /* 0x008fc80000010000 */
[----:B------:R-:W0:Y:S01]  /*9630*/  @!P4 MUFU.RCP R0, R0 ;  /* 0x000000000000c308 */ /* 0x000e220000001000 */
[----:B----4-:R-:W-:Y:S01]  /*9640*/  @!P0 FADD.FTZ R5, R6, 1 ;  /* 0x3f80000006058421 */ /* 0x010fe20000010000 */
[----:B-----5:R-:W-:-:S06]  /*9650*/  @!P2 FADD.FTZ R7, R7, 1 ;  /* 0x3f8000000707a421 */ /* 0x020fcc0000010000 */
[----:B------:R-:W1:Y:S08]  /*9660*/  @!P5 MUFU.RCP R4, R4 ;  /* 0x000000040004d308 */ /* 0x000e700000001000 */
[----:B------:R-:W2:Y:S08]  /*9670*/  @!P2 MUFU.RCP R6, R7 ;  /* 0x000000070006a308 */ /* 0x000eb00000001000 */
[----:B------:R-:W3:Y:S08]  /*9680*/  @!P6 MUFU.RCP R3, R3 ;  /* 0x000000030003e308 */ /* 0x000ef00000001000 */
[----:B------:R-:W4:Y:S01]  /*9690*/  @!P0 MUFU.RCP R5, R5 ;  /* 0x0000000500058308 */ /* 0x000f220000001000 */
[----:B0-----:R-:W-:-:S02]  /*96a0*/  @!P4 FMUL.FTZ R79, R79, R0 ;  /* 0x000000004f4fc220 */ /* 0x001fc40000410000 */
[----:B------:R-:W0:Y:S01]  /*96b0*/  LDS.U16 R0, [R10+0x14] ;  /* 0x000014000a007984 */ /* 0x000e220000000400 */
[----:B-1----:R-:W-:Y:S01]  /*96c0*/  @!P5 FMUL.FTZ R81, R81, R4 ;  /* 0x000000045151d220 */ /* 0x002fe20000410000 */
[----:B--2---:R-:W-:Y:S02]  /*96d0*/  @!P2 FMUL.FTZ R83, R83, R6 ;  /* 0x000000065353a220 */ /* 0x004fe40000410000 */
[----:B------:R-:W1:Y:S01]  /*96e0*/  LDS.U16 R4, [R10+0x1a] ;  /* 0x00001a000a047984 */ /* 0x000e620000000400 */
[----:B------:R2:W5:Y:S01]  /*96f0*/  @!P3 MUFU.RCP R9, R2 ;  /* 0x000000020009b308 */ /* 0x0005620000001000 */
[----:B---3--:R-:W-:Y:S02]  /*9700*/  @!P6 FMUL.FTZ R108, R108, R3 ;  /* 0x000000036c6ce220 */ /* 0x008fe40000410000 */
[----:B------:R-:W-:Y:S04]  /*9710*/  LDS.U16 R6, [R10+0x1e] ;  /* 0x00001e000a067984 */ /* 0x000fe80000000400 */
[----:B------:R-:W-:Y:S01]  /*9720*/  LDS.U16 R3, [R10+0x18] ;  /* 0x000018000a037984 */ /* 0x000fe20000000400 */
[----:B----4-:R-:W-:-:S03]  /*9730*/  @!P0 FMUL.FTZ R106, R106, R5 ;  /* 0x000000056a6a8220 */ /* 0x010fc60000410000 */
[----:B--2---:R-:W2:Y:S04]  /*9740*/  LDS.U16 R2, [R10+0x16] ;  /* 0x000016000a027984 */ /* 0x004ea80000000400 */
[----:B------:R-:W3:Y:S01]  /*9750*/  LDS.U16 R5, [R10+0x1c] ;  /* 0x00001c000a057984 */ /* 0x000ee20000000400 */
[----:B------:R-:W-:Y:S01]  /*9760*/  BAR.SYNC.DEFER_BLOCKING 0x0 ;  /* 0x0000000000007b1d */ /* 0x000fe20000010000 */
[----:B------:R-:W-:Y:S01]  /*9770*/  PRMT R7, R114, 0x7632, R7 ;  /* 0x0000763272077816 */ /* 0x000fe20000000007 */
[----:B-----5:R-:W-:Y:S01]  /*9780*/  @!P3 FMUL.FTZ R110, R110, R9 ;  /* 0x000000096e6eb220 */ /* 0x020fe20000410000 */
[----:B------:R-:W-:Y:S02]  /*9790*/  PRMT R9, R118, 0x7632, R9 ;  /* 0x0000763276097816 */ /* 0x000fe40000000009 */
[----:B------:R-:W-:Y:S01]  /*97a0*/  PRMT R27, R122, 0x7632, R27 ;  /* 0x000076327a1b7816 */ /* 0x000fe2000000001b */
[----:B------:R4:W-:Y:S02]  /*97b0*/  STS.U16 [R10+0x2], R7 ;  /* 0x000002070a007388 */ /* 0x0009e40000000400 */
[----:B----4-:R-:W-:-:S05]  /*97c0*/  PRMT R7, R120, 0x7632, R7 ;  /* 0x0000763278077816 */ /* 0x010fca0000000007 */
[----:B------:R0:W-:Y:S04]  /*97d0*/  STS.U16 [R10+0xe], R7 ;  /* 0x00000e070a007388 */ /* 0x0001e80000000400 */
[----:B------:R1:W-:Y:S01]  /*97e0*/  STS.U16 [R10+0xa], R9 ;  /* 0x00000a090a007388 */ /* 0x0003e20000000400 */
[----:B0-----:R-:W-:-:S03]  /*97f0*/  HADD2.F32 R7, -RZ, R0.H0_H0 ;  /* 0x20000000ff077230 */ /* 0x001fc60000004100 */
[----:B------:R0:W-:Y:S01]  /*9800*/  STS.U16 [R10+0x12], R27 ;  /* 0x0000121b0a007388 */ /* 0x0001e20000000400 */
[----:B-1----:R-:W-:Y:S02]  /*9810*/  HADD2.F32 R9, -RZ, R4.H0_H0 ;  /* 0x20000004ff097230 */ /* 0x002fe40000004100 */
[----:B------:R-:W-:Y:S01]  /*9820*/  FADD.FTZ R0, R7, R34 ;  /* 0x0000002207007221 */ /* 0x000fe20000010000 */
[----:B--2---:R-:W-:Y:S02]  /*9830*/  HADD2.F32 R7, -RZ, R2.H0_H0 ;  /* 0x20000002ff077230 */ /* 0x004fe40000004100 */
[----:B0-----:R-:W-:-:S03]  /*9840*/  HADD2.F32 R27, -RZ, R6.H0_H0 ;  /* 0x20000006ff1b7230 */ /* 0x001fc60000004100 */
[--C-:B------:R-:W-:Y:S01]  /*9850*/  FADD.FTZ R7, R7, R34.reuse ;  /* 0x0000002207077221 */ /* 0x100fe20000010000 */
[--C-:B------:R-:W-:Y:S01]  /*9860*/  FADD.FTZ R9, R9, R34.reuse ;  /* 0x0000002209097221 */ /* 0x100fe20000010000 */
[----:B------:R-:W-:Y:S01]  /*9870*/  F2FP.F16.F32.PACK_AB R116, R119, R116 ;  /* 0x000000747774723e */ /* 0x000fe200000000ff */
[----:B------:R-:W-:Y:S02]  /*9880*/  FADD.FTZ R27, R27, R34 ;  /* 0x000000221b1b7221 */ /* 0x000fe40000010000 */
[----:B------:R-:W-:Y:S02]  /*9890*/  FSETP.GTU.FTZ.AND P3, PT, R7, 20, PT ;  /* 0x41a000000700780b */ /* 0x000fe40003f7c000 */
[----:B------:R-:W-:Y:S02]  /*98a0*/  FSETP.GTU.FTZ.AND P5, PT, R9, 20, PT ;  /* 0x41a000000900780b */ /* 0x000fe40003fbc000 */
[----:B------:R-:W-:Y:S02]  /*98b0*/  FSETP.GTU.FTZ.AND P4, PT, R27, 20, PT ;  /* 0x41a000001b00780b */ /* 0x000fe40003f9c000 */
[----:B------:R-:W-:-:S02]  /*98c0*/  PRMT R8, R116, 0x7632, R8 ;  /* 0x0000763274087816 */ /* 0x000fc40000000008 */
[----:B------:R-:W-:Y:S02]  /*98d0*/  F2FP.F16.F32.PACK_AB R124, R127, R124 ;  /* 0x0000007c7f7c723e */ /* 0x000fe400000000ff */
[----:B------:R-:W-:Y:S02]  /*98e0*/  F2FP.F16.F32.PACK_AB R126, R131, R126 ;  /* 0x0000007e837e723e */ /* 0x000fe400000000ff */
[----:B------:R-:W-:Y:S01]  /*98f0*/  F2FP.F16.F32.PACK_AB R128, R128, R129 ;  /* 0x000000818080723e */ /* 0x000fe200000000ff */
[----:B------:R0:W-:Y:S01]  /*9900*/  STS.U16 [R10+0x6], R8 ;  /* 0x000006080a007388 */ /* 0x0001e20000000400 */
[----:B------:R-:W-:Y:S01]  /*9910*/  HADD2.F32 R3, -RZ, R3.H0_H0 ;  /* 0x20000003ff037230 */ /* 0x000fe20000004100 */
[----:B------:R-:W-:Y:S02]  /*9920*/  PRMT R36, R126, 0x7632, R36 ;  /* 0x000076327e247816 */ /* 0x000fe40000000024 */
[----:B------:R-:W-:Y:S01]  /*9930*/  PRMT R38, R128, 0x7632, R38 ;  /* 0x0000763280267816 */ /* 0x000fe20000000026 */
[----:B------:R-:W-:Y:S01]  /*9940*/  STS.U16 [R10], R114 ;  /* 0x000000720a007388 */ /* 0x000fe20000000400 */
[----:B------:R-:W-:Y:S01]  /*9950*/  FADD.FTZ R3, R3, R34 ;  /* 0x0000002203037221 */ /* 0x000fe20000010000 */
[----:B0-----:R-:W-:-:S02]  /*9960*/  PRMT R8, R124, 0x7632, R8 ;  /* 0x000076327c087816 */ /* 0x001fc40000000008 */
[----:B------:R-:W-:Y:S01]  /*9970*/  STS.U16 [R10+0x4], R116 ;  /* 0x000004740a007388 */ /* 0x000fe20000000400 */
[----:B---3--:R-:W-:Y:S02]  /*9980*/  HADD2.F32 R5, -RZ, R5.H0_H0 ;  /* 0x20000005ff057230 */ /* 0x008fe40000004100 */
[----:B------:R-:W-:Y:S01]  /*9990*/  @!P3 FMUL.FTZ R2, R7, -1.4426950216293334961 ;  /* 0xbfb8aa3b0702b820 */ /* 0x000fe20000410000 */
[----:B------:R-:W-:Y:S01]  /*99a0*/  @!P5 FMUL.FTZ R4, R9, -1.4426950216293334961 ;  /* 0xbfb8aa3b0904d820 */ /* 0x000fe20000410000 */
[----:B------:R-:W-:Y:S01]  /*99b0*/  STS.U16 [R10+0x8], R118 ;  /* 0x000008760a007388 */ /* 0x000fe20000000400 */
[----:B------:R-:W-:Y:S01]  /*99c0*/  @!P4 FMUL.FTZ R6, R27, -1.4426950216293334961 ;  /* 0xbfb8aa3b1b06c820 */ /* 0x000fe20000410000 */
[----:B------:R-:W-:Y:S02]  /*99d0*/  FSETP.GTU.FTZ.AND P6, PT, R0, 20, PT ;  /* 0x41a000000000780b */ /* 0x000fe40003fdc000 */
        /* <DEDUP_REMOVED lines=39> */
[----:B-1----:R-:W-:Y:S01]  /*9c50*/  @!P2 FADD.FTZ R3, R3, 1 ;  /* 0x3f8000000303a421 */ /* 0x002fe20000010000 */
[----:B------:R-:W-:-:S02]  /*9c60*/  UMOV UR7, URZ ;  /* 0x000000ff00077c82 */ /* 0x000fc40008000000 */
        /* <DEDUP_REMOVED lines=17> */
[----:B-----5:R-:W-:Y:S02]  /*9d80*/  @!P2 FMUL.FTZ R98, R98, R3 ;  /* 0x000000036262a220 */ /* 0x020fe40000410000 */
[----:B------:R-:W0:Y:S01]  /*9d90*/  @!P5 MUFU.RCP R4, R4 ;  /* 0x000000040004d308 */ /* 0x000e220000001000 */
[----:B------:R-:W-:Y:S01]  /*9da0*/  IADD3.X R3, PT, PT, RZ, UR9, RZ, P6, !PT ;  /* 0x00000009ff037c10 */ /* 0x000fe2000b7fe4ff */
[----:B--2---:R-:W-:Y:S01]  /*9db0*/  @!P3 FMUL.FTZ R85, R85, R2 ;  /* 0x000000025555b220 */ /* 0x004fe20000410000 */
[C---:B------:R-:W-:Y:S01]  /*9dc0*/  LEA R2, P6, R0.reuse, UR10, 0x1 ;  /* 0x0000000a00027c11 */ /* 0x040fe2000f8c08ff */
[----:B------:R-:W1:Y:S04]  /*9dd0*/  LDCU.64 UR8, c[0x0][0x518] ;  /* 0x0000a300ff0877ac */ /* 0x000e680008000a00 */
[----:B------:R-:W2:Y:S01]  /*9de0*/  @!P4 MUFU.RCP R6, R6 ;  /* 0x000000060006c308 */ /* 0x000ea20000001000 */
[----:B------:R-:W-:Y:S01]  /*9df0*/  LEA.HI.X R3, R0, UR11, R3, 0x1, P6 ;  /* 0x0000000b00037c11 */ /* 0x000fe2000b0f0c03 */
[----:B----4-:R-:W-:Y:S01]  /*9e00*/  @!P0 FMUL.FTZ R96, R96, R5 ;  /* 0x0000000560608220 */ /* 0x010fe20000410000 */
        /* <DEDUP_REMOVED lines=95> */
[----:B------:R-:W2:Y:S03]  /*a400*/  LDCU.64 UR8, c[0x0][0x560] ;  /* 0x0000ac00ff0877ac */ /* 0x000ea60008000a00 */
[----:B---3--:R-:W-:-:S04]  /*a410*/  UIMAD.WIDE.U32 UR6, UR12, UR10, UR6 ;  /* 0x0000000a0c0672a5 */ /* 0x008fc8000f8e0006 */
[----:B------:R-:W-:Y:S02]  /*a420*/  UIMAD UR7, UR12, UR11, UR7 ;  /* 0x0000000b0c0772a4 */ /* 0x000fe4000f8e0207 */
[----:B0-----:R-:W-:Y:S01]  /*a430*/  IADD3 R3, P0, PT, R59, UR6, RZ ;  /* 0x000000063b037c10 */ /* 0x001fe2000ff1e0ff */
[----:B------:R-:W-:-:S03]  /*a440*/  FADD.FTZ R32, R103, R32 ;  /* 0x0000002067207221 */ /* 0x000fc60000010000 */
[----:B------:R-:W-:Y:S01]  /*a450*/  IADD3.X R4, PT, PT, RZ, UR7, RZ, P0, !PT ;  /* 0x00000007ff047c10 */ /* 0x000fe200087fe4ff */
[----:B------:R-:W-:Y:S01]  /*a460*/  FADD.FTZ R75, R32, R75 ;  /* 0x0000004b204b7221 */ /* 0x000fe20000010000 */
[----:B--2---:R-:W-:-:S03]  /*a470*/  LEA R2, P2, R3, UR8, 0x1 ;  /* 0x0000000803027c11 */ /* 0x004fc6000f8408ff */
[----:B------:R-:W-:Y:S01]  /*a480*/  FADD.FTZ R112, R75, R112 ;  /* 0x000000704b707221 */ /* 0x000fe20000010000 */
[----:B------:R-:W-:-:S03]  /*a490*/  LEA.HI.X R3, R3, UR9, R4, 0x1, P2 ;  /* 0x0000000903037c11 */ /* 0x000fc600090f0c04 */
[----:B------:R-:W-:Y:S01]  /*a4a0*/  FADD.FTZ R77, R112, R77 ;  /* 0x0000004d704d7221 */ /* 0x000fe20000010000 */
[-C--:B-1----:R-:W-:Y:S02]  /*a4b0*/  ISETP.GE.AND P0, PT, R59, R0.reuse, PT ;  /* 0x000000003b00720c */ /* 0x082fe40003f06270 */
        /* <DEDUP_REMOVED lines=52> */
.L_x_6689:
        /* <DEDUP_REMOVED lines=15> */
[----:B0-----:R-:W-:Y:S01]  /*a8f0*/  @P0 FADD R3, R0, R3 ;  /* 0x0000000300030221 */ /* 0x001fe20000000000 */
[----:B------:R-:W-:-:S04]  /*a900*/  @!P1 MOV R0, 0x400 ;  /* 0x0000040000009802 */ /* 0x000fc80000000f00 */
[----:B------:R-:W0:Y:S01]  /*a910*/  SHFL.DOWN P0, R2, R3, 0x4, 0x1f ;  /* 0x08801f0003027f89 */ /* 0x000e220000000000 */
[----:B--2---:R-:W-:Y:S01]  /*a920*/  @!P1 LEA R7, R7, R0, 0x18 ;  /* 0x0000000007079211 */ /* 0x004fe200078ec0ff */
[----:B0-----:R-:W-:-:S05]  /*a930*/  @P0 FADD R2, R3, R2 ;  /* 0x0000000203020221 */ /* 0x001fca0000000000 */
[----:B------:R-:W0:Y:S02]  /*a940*/  SHFL.DOWN P0, R5, R2, 0x8, 0x1f ;  /* 0x09001f0002057f89 */ /* 0x000e240000000000 */
[----:B0-----:R-:W-:-:S05]  /*a950*/  @P0 FADD R5, R2, R5 ;  /* 0x0000000502050221 */ /* 0x001fca0000000000 */
[----:B------:R-:W0:Y:S02]  /*a960*/  SHFL.DOWN P0, R4, R5, 0x10, 0x1f ;  /* 0x0a001f0005047f89 */ /* 0x000e240000000000 */
[----:B0-----:R-:W-:Y:S01]  /*a970*/  @P0 FADD R4, R5, R4 ;  /* 0x0000000405040221 */ /* 0x001fe20000000000 */
[----:B---3--:R-:W-:-:S04]  /*a980*/  ISETP.NE.AND P0, PT, R6, RZ, PT ;  /* 0x000000ff0600720c */ /* 0x008fc80003f05270 */
[----:B------:R0:W-:Y:S01]  /*a990*/  @!P1 STS [R7+0x434], R4 ;  /* 0x0004340407009388 */ /* 0x0001e20000000800 */
[----:B------:R-:W-:Y:S08]  /*a9a0*/  BAR.SYNC.DEFER_BLOCKING 0x0 ;  /* 0x0000000000007b1d */ /* 0x000ff00000010000 */
[----:B------:R-:W-:Y:S05]  /*a9b0*/  @P0 BRA `(.L_x_6732) ;  /* 0x0000000000140947 */ /* 0x000fea0003800000 */
[----:B------:R-:W-:-:S04]  /*a9c0*/  ULEA UR4, UP0, UR12, UR6, 0x2 ;  /* 0x000000060c047291 */ /* 0x000fc8000f8010ff */
[----:B------:R-:W-:Y:S02]  /*a9d0*/  ULEA.HI.X UR5, UR12, UR7, URZ, 0x2, UP0 ;  /* 0x000000070c057291 */ /* 0x000fe400080f14ff */
[----:B------:R-:W-:-:S04]  /*a9e0*/  MOV R2, UR4 ;  /* 0x0000000400027c02 */ /* 0x000fc80008000f00 */
[----:B------:R-:W-:-:S05]  /*a9f0*/  MOV R3, UR5 ;  /* 0x0000000500037c02 */ /* 0x000fca0008000f00 */
[----:B------:R2:W-:Y:S02]  /*aa00*/  REDG.E.ADD.F32.FTZ.RN.STRONG.GPU desc[UR28][R2.64], R4 ;  /* 0x00000004020079a6 */ /* 0x0005e4000c12f31c */
.L_x_6732:
[----:B------:R-:W-:Y:S05]  /*aa10*/  BSYNC.RECONVERGENT B0 ;  /* 0x0000000000007941 */ /* 0x000fea0003800200 */
.L_x_6731:
        /* <DEDUP_REMOVED lines=31> */
.L_x_6734:
[----:B------:R-:W-:Y:S05]  /*ac10*/  BSYNC.RECONVERGENT B0 ;  /* 0x0000000000007941 */ /* 0x000fea0003800200 */
.L_x_6733:
        /* <DEDUP_REMOVED lines=22> */
.L_x_6736:
[C---:B------:R-:W-:Y:S01]  /*ad80*/  LEA R0, R11.reuse, UR17, 0x2 ;  /* 0x000000110b007c11 */ /* 0x040fe2000f8e10ff */
[C---:B---3--:R-:W-:Y:S01]  /*ad90*/  IMAD.WIDE.U32 R6, R11.reuse, UR40, RZ ;  /* 0x000000280b067c25 */ /* 0x048fe2000f8e00ff */
[----:B--2---:R-:W-:Y:S02]  /*ada0*/  MOV R4, UR8 ;  /* 0x0000000800047c02 */ /* 0x004fe40008000f00 */
[----:B------:R-:W-:Y:S01]  /*adb0*/  SHF.R.S32.HI R10, RZ, 0x1f, R11 ;  /* 0x0000001fff0a7819 */ /* 0x000fe2000001140b */
[----:B------:R-:W2:Y:S01]  /*adc0*/  LDS R13, [R0+0x16e8] ;  /* 0x0016e800000d7984 */ /* 0x000ea20000000800 */
[----:B------:R-:W-:Y:S02]  /*add0*/  MOV R3, UR12 ;  /* 0x0000000c00037c02 */ /* 0x000fe40008000f00 */
        /* <DEDUP_REMOVED lines=14> */
[----:B--2---:R0:W-:Y:S04]  /*aec0*/  REDG.E.ADD.F32.FTZ.RN.STRONG.GPU desc[UR28][R4.64], R13 ;  /* 0x0000000d040079a6 */ /* 0x0041e8000c12f31c */
        /* <DEDUP_REMOVED lines=36> */
.L_x_6735:
[----:B------:R-:W-:Y:S05]  /*b110*/  EXIT ;  /* 0x000000000000794d */ /* 0x000fea0003800000 */
.L_x_6737:
        /* <DEDUP_REMOVED lines=14> */
.L_x_10475:


//--------------------- .text._Z25selective_scan_bwd_kernelI32Selective_Scan_bwd_kernel_traitsILi32ELi16ELb0ELb0ELb1ELb0ELb0EN3c104HalfEfEEv12SSMParamsBwd --------------------------
	.section	.text._Z25selective_scan_bwd_kernelI32Selective_Scan_bwd_kernel_traitsILi32ELi16ELb0ELb0ELb1ELb0ELb0EN3c104HalfEfEEv12SSMParamsBwd,"ax",@progbits
	.align	128
        .global         _Z25selective_scan_bwd_kernelI32Selective_Scan_bwd_kernel_traitsILi32ELi16ELb0ELb0ELb1ELb0ELb0EN3c104HalfEfEEv12SSMParamsBwd
        .type           _Z25selective_scan_bwd_kernelI32Selective_Scan_bwd_kernel_traitsILi32ELi16ELb0ELb0ELb1ELb0ELb0EN3c104HalfEfEEv12SSMParamsBwd,@function
        .size           _Z25selective_scan_bwd_kernelI32Selective_Scan_bwd_kernel_traitsILi32ELi16ELb0ELb0ELb1ELb0ELb0EN3c104HalfEfEEv12SSMParamsBwd,(.L_x_10476 - _Z25selective_scan_bwd_kernelI32Selective_Scan_bwd_kernel_traitsILi32ELi16ELb0ELb0ELb1ELb0ELb0EN3c104HalfEfEEv12SSMParamsBwd)
        .other          _Z25selective_scan_bwd_kernelI32Selective_Scan_bwd_kernel_traitsILi32ELi16ELb0ELb0ELb1ELb0ELb0EN3c104HalfEfEEv12SSMParamsBwd,@"STO_CUDA_ENTRY STV_DEFAULT"
_Z25selective_scan_bwd_kernelI32Selective_Scan_bwd_kernel_traitsILi32ELi16ELb0ELb0ELb1ELb0ELb0EN3c104HalfEfEEv12SSMParamsBwd:
.text._Z25selective_scan_bwd_kernelI32Selective_Scan_bwd_kernel_traitsILi32ELi16ELb0ELb0ELb1ELb0ELb0EN3c104HalfEfEEv12SSMParamsBwd:
        /* <DEDUP_REMOVED lines=39> */
[----:B------:R-:W-:Y:S01]  /*0270*/  UIMAD UR7, UR27, UR17, UR7 ;  /* 0x000000111b0772a4 */ /* 0x000fe2000f8e0207 */
[----:B------:R-:W-:Y:S01]  /*0280*/  MOV R20, RZ ;  /* 0x000000ff00147202 */ /* 0x000fe20000000f00 */
[----:B------:R-:W-:-:S02]  /*0290*/  UIMAD.WIDE.U32 UR8, UR26, UR14, UR4 ;  /* 0x0000000e1a0872a5 */ /* 0x000fc4000f8e0004 */
[----:B------:R-:W-:Y:S01]  /*02a0*/  UIMAD.WIDE.U32 UR10, UR26, UR18, UR6 ;  /* 0x000000121a0a72a5 */ /* 0x000fe2000f8e0006 */
[----:B----4-:R-:W-:Y:S01]  /*02b0*/  HFMA2 R6, -RZ, RZ, 0, 0 ;  /* 0x00000000ff067431 */ /* 0x010fe200000001ff */
        /* <DEDUP_REMOVED lines=77> */
[----:B------:R-:W-:Y:S01]  /*0790*/  UIADD3 UR18, UPT, UPT, UR17, 0x430, URZ ;  /* 0x0000043011127890 */ /* 0x000fe2000fffe0ff */
[C---:B0-----:R-:W-:Y:S01]  /*07a0*/  SHF.L.U32 R0, R22.reuse, 0x4, RZ ;  /* 0x0000000416007819 */ /* 0x041fe200000006ff */
[----:B------:R-:W-:Y:S01]  /*07b0*/  UIMAD UR12, UR26, UR23, UR7 ;  /* 0x000000171a0c72a4 */ /* 0x000fe2000f8e0207 */
[----:B------:R-:W-:Y:S01]  /*07c0*/  IADD3 R39, PT, PT, R22, 0x160, RZ ;  /* 0x0000016016277810 */ /* 0x000fe20007ffe0ff */
[----:B------:R-:W0:Y:S01]  /*07d0*/  LDCU UR11, c[0x0][0x394] ;  /* 0x00007280ff0b77ac */ /* 0x000e220008000800 */
[----:B------:R-:W-:Y:S02]  /*07e0*/  LOP3.LUT R3, R0, 0x3e00, RZ, 0xc0, !PT ;  /* 0x00003e0000037812 */ /* 0x000fe400078ec0ff */
        /* <DEDUP_REMOVED lines=13> */
[----:B------:R-:W-:Y:S02]  /*08c0*/  IADD3 R47, PT, PT, R22, 0x1e0, RZ ;  /* 0x000001e0162f7810 */ /* 0x000fe40007ffe0ff */
[-C--:B------:R-:W-:Y:S02]  /*08d0*/  LEA.HI R38, R39, R22.reuse, RZ, 0x1b ;  /* 0x0000001627267211 */ /* 0x080fe400078fd8ff */
[----:B------:R-:W-:Y:S02]  /*08e0*/  LOP3.LUT R24, R3, 0x1f, R22, 0xf8, !PT ;  /* 0x0000001f03187812 */ /* 0x000fe400078ef816 */
[----:B------:R-:W-:Y:S02]  /*08f0*/  LEA.HI R39, R41, R22, RZ, 0x1b ;  /* 0x0000001629277211 */ /* 0x000fe400078fd8ff */
        /* <DEDUP_REMOVED lines=29> */
[----:B------:R-:W-:Y:S02]  /*0ad0*/  LOP3.LUT R57, R24, 0x1e0, RZ, 0xfc, !PT ;  /* 0x000001e018397812 */ /* 0x000fe400078efcff */
[----:B------:R-:W-:Y:S01]  /*0ae0*/  LEA R26, R26, UR18, 0x2 ;  /* 0x000000121a1a7c11 */ /* 0x000fe2000f8e10ff */
[----:B------:R-:W-:Y:S01]  /*0af0*/  UMOV UR18, UR20 ;  /* 0x0000001400127c82 */ /* 0x000fe20008000000 */
        /* <DEDUP_REMOVED lines=15> */
[----:B0-----:R-:W-:-:S06]  /*0bf0*/  UMOV UR17, UR19 ;  /* 0x0000001300117c82 */ /* 0x001fcc0008000000 */
.L_x_6778:
        /* <DEDUP_REMOVED lines=35> */
[----:B----4-:R-:W4:Y:S01]  /*0e30*/  @!P2 LDG.E.U16 R8, desc[UR24][R6.64+0x80] ;  /* 0x000080180608a981 */ /* 0x010f22000c1e1500 */
[----:B------:R-:W-:-:S02]  /*0e40*/  PRMT R78, RZ, 0x7610, R78 ;  /* 0x00007610ff4e7816 */ /* 0x000fc4000000004e */
[----:B------:R-:W-:Y:S01]  /*0e50*/  PRMT R79, RZ, 0x7610, R79 ;  /* 0x00007610ff4f7816 */ /* 0x000fe2000000004f */
        /* <DEDUP_REMOVED lines=15> */
[----:B------:R-:W-:-:S05]  /*0f50*/  ISETP.GE.AND P6, PT, R57, UR23, PT ;  /* 0x0000001739007c0c */ /* 0x000fca000bfc6270 */
[----:B------:R-:W4:Y:S04]  /*0f60*/  @!P0 LDG.E.U16 R17, desc[UR24][R6.64+0x240] ;  /* 0x0002401806118981 */ /* 0x000f28000c1e1500 */
[----:B------:R-:W4:Y:S04]  /*0f70*/  @!P3 LDG.E.U16 R76, desc[UR24][R6.64+0x300] ;  /* 0x00030018064cb981 */ /* 0x000f28000c1e1500 */
[----:B------:R-:W4:Y:S04]  /*0f80*/  @!P4 LDG.E.U16 R77, desc[UR24][R6.64+0x340] ;  /* 0x00034018064dc981 */ /* 0x000f28000c1e1500 */
[----:B------:R-:W4:Y:S04]  /*0f90*/  @!P5 LDG.E.U16 R78, desc[UR24][R6.64+0x380] ;  /* 0x00038018064ed981 */ /* 0x000f28000c1e1500 */
[----:B------:R0:W4:Y:S01]  /*0fa0*/  @!P6 LDG.E.U16 R79, desc[UR24][R6.64+0x3c0] ;  /* 0x0003c018064fe981 */ /* 0x000122000c1e1500 */
[----:B------:R-:W0:Y:S01]  /*0fb0*/  S2R R58, SR_LANEID ;  /* 0x00000000003a7919 */ /* 0x000e220000000000 */
[----:B------:R-:W1:Y:S01]  /*0fc0*/  S2UR UR21, SR_CgaCtaId ;  /* 0x00000000001579c3 */ /* 0x000e620000008800 */
[----:B------:R-:W-:-:S02]  /*0fd0*/  UMOV UR20, 0x400 ;  /* 0x0000040000147882 */ /* 0x000fc40000000000 */
[----:B-1----:R-:W-:Y:S01]  /*0fe0*/  ULEA UR32, UR21, UR20, 0x18 ;  /* 0x0000001415207291 */ /* 0x002fe2000f8ec0ff */
[----:B------:R-:W-:Y:S01]  /*0ff0*/  P2R R83, PR, RZ, 0x1 ;  /* 0x00000001ff537803 */ /* 0x000fe20000000000 */
[----:B------:R-:W1:Y:S01]  /*1000*/  LDCU UR20, c[0x0][0x38c] ;  /* 0x00007180ff1477ac */ /* 0x000e620008000800 */
[C---:B0-----:R-:W-:Y:S02]  /*1010*/  IADD3 R7, PT, PT, R58.reuse, 0x80, RZ ;  /* 0x000000803a077810 */ /* 0x041fe40007ffe0ff */
[C---:B------:R-:W-:Y:S02]  /*1020*/  IADD3 R61, PT, PT, R58.reuse, 0x20, RZ ;  /* 0x000000203a3d7810 */ /* 0x040fe40007ffe0ff */
[----:B------:R-:W-:Y:S02]  /*1030*/  IADD3 R63, PT, PT, R58, 0x40, RZ ;  /* 0x000000403a3f7810 */ /* 0x000fe40007ffe0ff */
[-C--:B------:R-:W-:Y:S02]  /*1040*/  LEA.HI.SX32 R7, R7, R58.reuse, 0x1b ;  /* 0x0000003a07077211 */ /* 0x080fe400078fdaff */
[----:B------:R-:W-:-:S02]  /*1050*/  LEA.HI.SX32 R60, R61, R58, 0x1b ;  /* 0x0000003a3d3c7211 */ /* 0x000fc400078fdaff */
[C---:B------:R-:W-:Y:S02]  /*1060*/  IADD3 R65, PT, PT, R58.reuse, 0x60, RZ ;  /* 0x000000603a417810 */ /* 0x040fe40007ffe0ff */
[-C--:B------:R-:W-:Y:S02]  /*1070*/  LEA.HI.SX32 R61, R63, R58.reuse, 0x1b ;  /* 0x0000003a3f3d7211 */ /* 0x080fe400078fdaff */
[----:B------:R-:W-:Y:S02]  /*1080*/  LEA R63, R7, UR32, 0x1 ;  /* 0x00000020073f7c11 */ /* 0x000fe4000f8e08ff */
[C---:B------:R-:W-:Y:S02]  /*1090*/  IADD3 R7, PT, PT, R58.reuse, 0xc0, RZ ;  /* 0x000000c03a077810 */ /* 0x040fe40007ffe0ff */
[C---:B------:R-:W-:Y:S02]  /*10a0*/  LEA.HI.SX32 R59, R58.reuse, R58, 0x1b ;  /* 0x0000003a3a3b7211 */ /* 0x040fe400078fdaff */
[----:B------:R-:W-:-:S02]  /*10b0*/  IADD3 R67, PT, PT, R58, 0xa0, RZ ;  /* 0x000000a03a437810 */ /* 0x000fc40007ffe0ff */
[-C--:B------:R-:W-:Y:S02]  /*10c0*/  LEA.HI.SX32 R62, R65, R58.reuse, 0x1b ;  /* 0x0000003a413e7211 */ /* 0x080fe400078fdaff */
[----:B------:R-:W-:Y:S02]  /*10d0*/  IADD3 R65, PT, PT, R58, 0xe0, RZ ;  /* 0x000000e03a417810 */ /* 0x000fe40007ffe0ff */
[-C--:B------:R-:W-:Y:S02]  /*10e0*/  LEA.HI.SX32 R7, R7, R58.reuse, 0x1b ;  /* 0x0000003a07077211 */ /* 0x080fe400078fdaff */
[----:B------:R-:W-:Y:S02]  /*10f0*/  LEA R59, R59, UR32, 0x1 ;  /* 0x000000203b3b7c11 */ /* 0x000fe4000f8e08ff */
[----:B------:R-:W-:Y:S02]  /*1100*/  LEA.HI.SX32 R64, R67, R58, 0x1b ;  /* 0x0000003a43407211 */ /* 0x000fe400078fdaff */
[----:B------:R-:W-:-:S02]  /*1110*/  LEA R60, R60, UR32, 0x1 ;  /* 0x000000203c3c7c11 */ /* 0x000fc4000f8e08ff */
[C---:B------:R-:W-:Y:S02]  /*1120*/  IADD3 R67, PT, PT, R58.reuse, 0x100, RZ ;  /* 0x000001003a437810 */ /* 0x040fe40007ffe0ff */
[----:B------:R-:W-:Y:S02]  /*1130*/  LEA R61, R61, UR32, 0x1 ;  /* 0x000000203d3d7c11 */ /* 0x000fe4000f8e08ff */
[----:B------:R-:W-:Y:S02]  /*1140*/  IADD3 R69, PT, PT, R58, 0x120, RZ ;  /* 0x000001203a457810 */ /* 0x000fe40007ffe0ff */
[----:B------:R-:W-:Y:S02]  /*1150*/  LEA.HI.SX32 R66, R65, R58, 0x1b ;  /* 0x0000003a41427211 */ /* 0x000fe400078fdaff */
[----:B------:R-:W-:Y:S02]  /*1160*/  LEA R62, R62, UR32, 0x1 ;  /* 0x000000203e3e7c11 */ /* 0x000fe4000f8e08ff */
[----:B------:R-:W-:-:S02]  /*1170*/  IADD3 R71, PT, PT, R58, 0x140, RZ ;  /* 0x000001403a477810 */ /* 0x000fc40007ffe0ff */
[----:B------:R-:W-:Y:S02]  /*1180*/  LEA R65, R7, UR32, 0x1 ;  /* 0x0000002007417c11 */ /* 0x000fe4000f8e08ff */
[----:B------:R-:W-:Y:S02]  /*1190*/  IADD3 R7, PT, PT, R58, 0x160, RZ ;  /* 0x000001603a077810 */ /* 0x000fe40007ffe0ff */
[----:B------:R-:W-:Y:S02]  /*11a0*/  LEA R64, R64, UR32, 0x1 ;  /* 0x0000002040407c11 */ /* 0x000fe4000f8e08ff */
[-C--:B------:R-:W-:Y:S02]  /*11b0*/  LEA.HI.SX32 R67, R67, R58.reuse, 0x1b ;  /* 0x0000003a43437211 */ /* 0x080fe400078fdaff */
[-C--:B------:R-:W-:Y:S02]  /*11c0*/  LEA.HI.SX32 R68, R69, R58.reuse, 0x1b ;  /* 0x0000003a45447211 */ /* 0x080fe400078fdaff */
[----:B------:R-:W-:-:S02]  /*11d0*/  LEA.HI.SX32 R69, R71, R58, 0x1b ;  /* 0x0000003a47457211 */ /* 0x000fc400078fdaff */
[----:B------:R-:W-:Y:S02]  /*11e0*/  LEA R66, R66, UR32, 0x1 ;  /* 0x0000002042427c11 */ /* 0x000fe4000f8e08ff */
[----:B------:R-:W-:Y:S02]  /*11f0*/  LEA.HI.SX32 R7, R7, R58, 0x1b ;  /* 0x0000003a07077211 */ /* 0x000fe400078fdaff */
[----:B------:R-:W-:Y:S02]  /*1200*/  LEA R67, R67, UR32, 0x1 ;  /* 0x0000002043437c11 */ /* 0x000fe4000f8e08ff */
[----:B------:R-:W-:Y:S02]  /*1210*/  LEA R68, R68, UR32, 0x1 ;  /* 0x0000002044447c11 */ /* 0x000fe4000f8e08ff */
[----:B------:R-:W-:Y:S02]  /*1220*/  LEA R69, R69, UR32, 0x1 ;  /* 0x0000002045457c11 */ /* 0x000fe4000f8e08ff */
[----:B------:R-:W-:-:S02]  /*1230*/  IADD3 R71, PT, PT, R58, 0x1e0, RZ ;  /* 0x000001e03a477810 */ /* 0x000fc40007ffe0ff */
        /* <DEDUP_REMOVED lines=11> */
[----:B------:R-:W-:Y:S01]  /*12f0*/  PRMT R7, RZ, 0x7610, R7 ;  /* 0x00007610ff077816 */ /* 0x000fe20000000007 */
[----:B--2---:R-:W-:Y:S04]  /*1300*/  STS.U16 [R59], R0 ;  /* 0x000000003b007388 */ /* 0x004fe80000000400 */
[----:B---3--:R0:W-:Y:S04]  /*1310*/  STS.U16 [R60+0x40], R9 ;  /* 0x000040093c007388 */ /* 0x0081e80000000400 */
[----:B----4-:R-:W-:Y:S04]  /*1320*/  STS.U16 [R61+0x80], R8 ;  /* 0x000080083d007388 */ /* 0x010fe80000000400 */
[----:B------:R2:W-:Y:S01]  /*1330*/  STS.U16 [R62+0xc0], R11 ;  /* 0x0000c00b3e007388 */ /* 0x0005e20000000400 */
[----:B0-----:R-:W-:-:S02]  /*1340*/  IADD3 R9, PT, PT, R58, 0x180, RZ ;  /* 0x000001803a097810 */ /* 0x001fc40007ffe0ff */
[C---:B------:R-:W-:Y:S02]  /*1350*/  SHF.L.U32 R0, R58.reuse, 0x4, RZ ;  /* 0x000000043a007819 */ /* 0x040fe400000006ff */
[-C--:B------:R-:W-:Y:S02]  /*1360*/  LEA.HI.SX32 R9, R9, R58.reuse, 0x1b ;  /* 0x0000003a09097211 */ /* 0x080fe400078fdaff */
[----:B--2---:R-:W-:Y:S01]  /*1370*/  IADD3 R11, PT, PT, R58, 0x1a0, RZ ;  /* 0x000001a03a0b7810 */ /* 0x004fe20007ffe0ff */
[----:B------:R-:W-:Y:S04]  /*1380*/  STS.U16 [R63+0x100], R10 ;  /* 0x0001000a3f007388 */ /* 0x000fe80000000400 */
[----:B------:R0:W-:Y:S01]  /*1390*/  STS.U16 [R64+0x140], R13 ;  /* 0x0001400d40007388 */ /* 0x0001e20000000400 */
[----:B------:R-:W-:-:S03]  /*13a0*/  LEA.HI.SX32 R11, R11, R58, 0x1b ;  /* 0x0000003a0b0b7211 */ /* 0x000fc600078fdaff */
[----:B------:R-:W-:Y:S04]  /*13b0*/  STS.U16 [R65+0x180], R12 ;  /* 0x0001800c41007388 */ /* 0x000fe80000000400 */
[----:B------:R-:W-:Y:S01]  /*13c0*/  STS.U16 [R66+0x1c0], R15 ;  /* 0x0001c00f42007388 */ /* 0x000fe20000000400 */
[----:B0-----:R-:W-:-:S03]  /*13d0*/  IADD3 R13, PT, PT, R58, 0x1c0, RZ ;  /* 0x000001c03a0d7810 */ /* 0x001fc60007ffe0ff */
[----:B------:R-:W-:Y:S01]  /*13e0*/  STS.U16 [R67+0x200], R14 ;  /* 0x0002000e43007388 */ /* 0x000fe20000000400 */
[----:B------:R-:W-:Y:S02]  /*13f0*/  LEA.HI.SX32 R13, R13, R58, 0x1b ;  /* 0x0000003a0d0d7211 */ /* 0x000fe400078fdaff */
[----:B------:R-:W-:Y:S01]  /*1400*/  LEA R71, R9, UR32, 0x1 ;  /* 0x0000002009477c11 */ /* 0x000fe2000f8e08ff */
[----:B------:R-:W-:Y:S01]  /*1410*/  STS.U16 [R68+0x240], R17 ;  /* 0x0002401144007388 */ /* 0x000fe20000000400 */
[----:B------:R-:W-:-:S03]  /*1420*/  LEA R72, R11, UR32, 0x1 ;  /* 0x000000200b487c11 */ /* 0x000fc6000f8e08ff */
[----:B------:R-:W-:Y:S01]  /*1430*/  STS.U16 [R69+0x280], R16 ;  /* 0x0002801045007388 */ /* 0x000fe20000000400 */
[----:B------:R-:W-:-:S03]  /*1440*/  LEA R73, R13, UR32, 0x1 ;  /* 0x000000200d497c11 */ /* 0x000fc6000f8e08ff */
[----:B------:R0:W-:Y:S04]  /*1450*/  STS.U16 [R70+0x2c0], R75 ;  /* 0x0002c04b46007388 */ /* 0x0001e80000000400 */
[----:B------:R2:W-:Y:S01]  /*1460*/  STS.U16 [R71+0x300], R76 ;  /* 0x0003004c47007388 */ /* 0x0005e20000000400 */
[----:B0-----:R-:W-:-:S03]  /*1470*/  LEA.HI.SX32 R75, R0, R0, 0x1b ;  /* 0x00000000004b7211 */ /* 0x001fc600078fdaff */
[----:B------:R0:W-:Y:S01]  /*1480*/  STS.U16 [R72+0x340], R77 ;  /* 0x0003404d48007388 */ /* 0x0001e20000000400 */
[----:B------:R-:W-:-:S03]  /*1490*/  LEA R75, R75, UR32, 0x1 ;  /* 0x000000204b4b7c11 */ /* 0x000fc6000f8e08ff */
[----:B------:R-:W-:Y:S04]  /*14a0*/  STS.U16 [R73+0x380], R78 ;  /* 0x0003804e49007388 */ /* 0x000fe80000000400 */
[----:B------:R3:W-:Y:S01]  /*14b0*/  STS.U16 [R74+0x3c0], R79 ;  /* 0x0003c04f4a007388 */ /* 0x0007e20000000400 */
[----:B------:R-:W-:-:S03]  /*14c0*/  NOP ;  /* 0x0000000000007918 */ /* 0x000fc60000000000 */
[----:B------:R-:W4:Y:S04]  /*14d0*/  LDS.U16 R92, [R75] ;  /* 0x000000004b5c7984 */ /* 0x000f280000000400 */
        /* <DEDUP_REMOVED lines=16> */
[----:B------:R-:W-:-:S02]  /*15e0*/  PRMT R10, RZ, 0x7610, R10 ;  /* 0x00007610ff0a7816 */ /* 0x000fc4000000000a */
[----:B------:R-:W-:Y:S02]  /*15f0*/  PRMT R9, RZ, 0x7610, R9 ;  /* 0x00007610ff097816 */ /* 0x000fe40000000009 */
        /* <DEDUP_REMOVED lines=10> */
[----:B------:R-:W-:Y:S02]  /*16a0*/  ISETP.GE.AND P3, PT, R47, UR23, PT ;  /* 0x000000172f007c0c */ /* 0x000fe4000bf66270 */
[----:B------:R-:W-:Y:S02]  /*16b0*/  PRMT R14, RZ, 0x7610, R14 ;  /* 0x00007610ff0e7816 */ /* 0x000fe4000000000e */
[----:B------:R-:W-:-:S02]  /*16c0*/  PRMT R13, RZ, 0x7610, R13 ;  /* 0x00007610ff0d7816 */ /* 0x000fc4000000000d */
[----:B------:R-:W-:Y:S02]  /*16d0*/  PRMT R12, RZ, 0x7610, R12 ;  /* 0x00007610ff0c7816 */ /* 0x000fe4000000000c */
        /* <DEDUP_REMOVED lines=12> */
[----:B--2---:R-:W-:Y:S01]  /*17a0*/  PRMT R76, RZ, 0x7610, R76 ;  /* 0x00007610ff4c7816 */ /* 0x004fe2000000004c */
[----:B------:R-:W2:Y:S01]  /*17b0*/  @!P0 LDG.E.U16 R15, desc[UR24][R4.64+0x240] ;  /* 0x00024018040f8981 */ /* 0x000ea2000c1e1500 */
[----:B0-----:R-:W-:-:S02]  /*17c0*/  PRMT R77, RZ, 0x7610, R77 ;  /* 0x00007610ff4d7816 */ /* 0x001fc4000000004d */
[----:B------:R-:W-:Y:S01]  /*17d0*/  PRMT R0, RZ, 0x7610, R0 ;  /* 0x00007610ff007816 */ /* 0x000fe20000000000 */
[----:B------:R-:W2:Y:S01]  /*17e0*/  @!P1 LDG.E.U16 R16, desc[UR24][R4.64+0x280] ;  /* 0x0002801804109981 */ /* 0x000ea2000c1e1500 */
[----:B---3--:R-:W-:-:S03]  /*17f0*/  PRMT R79, RZ, 0x7610, R79 ;  /* 0x00007610ff4f7816 */ /* 0x008fc6000000004f */
[----:B------:R-:W3:Y:S04]  /*1800*/  @!P2 LDG.E.U16 R17, desc[UR24][R4.64+0x2c0] ;  /* 0x0002c0180411a981 */ /* 0x000ee8000c1e1500 */
[----:B------:R-:W3:Y:S04]  /*1810*/  @!P3 LDG.E.U16 R76, desc[UR24][R4.64+0x300] ;  /* 0x00030018044cb981 */ /* 0x000ee8000c1e1500 */
[----:B------:R-:W3:Y:S04]  /*1820*/  @!P4 LDG.E.U16 R77, desc[UR24][R4.64+0x340] ;  /* 0x00034018044dc981 */ /* 0x000ee8000c1e1500 */
[----:B------:R-:W3:Y:S04]  /*1830*/  @!P5 LDG.E.U16 R0, desc[UR24][R4.64+0x380] ;  /* 0x000380180400d981 */ /* 0x000ee8000c1e1500 */
[----:B------:R-:W3:Y:S01]  /*1840*/  @!P6 LDG.E.U16 R79, desc[UR24][R4.64+0x3c0] ;  /* 0x0003c018044fe981 */ /* 0x000ee2000c1e1500 */
        /* <DEDUP_REMOVED lines=25> */
[----:B---3--:R-:W-:Y:S04]  /*19e0*/  STS.U16 [R70+0x2c0], R17 ;  /* 0x0002c01146007388 */ /* 0x008fe80000000400 */
        /* <DEDUP_REMOVED lines=23> */
[----:B--2---:R-:W-:Y:S02]  /*1b60*/  PRMT R0, RZ, 0x7610, R0 ;  /* 0x00007610ff007816 */ /* 0x004fe40000000000 */
[----:B---3--:R-:W-:Y:S01]  /*1b70*/  PRMT R79, RZ, 0x7610, R79 ;  /* 0x00007610ff4f7816 */ /* 0x008fe2000000004f */
        /* <DEDUP_REMOVED lines=29> */
[----:B-1----:R-:W-:Y:S02]  /*1d50*/  HADD2.F32 R93, -RZ, R93.H0_H0 ;  /* 0x2000005dff5d7230 */ /* 0x002fe40000004100 */
        /* <DEDUP_REMOVED lines=114> */
[----:B------:R-:W-:Y:S02]  /*2480*/  HADD2.F32 R145, -RZ, R8.H0_H0 ;  /* 0x20000008ff917230 */ /* 0x000fe40000004100 */
[----:B------:R-:W-:Y:S01]  /*2490*/  FADD.FTZ R144, R139, R18 ;  /* 0x000000128b907221 */ /* 0x000fe20000010000 */
[----:B------:R-:W-:-:S02]  /*24a0*/  HADD2.F32 R147, -RZ, R9.H0_H0 ;  /* 0x20000009ff937230 */ /* 0x000fc40000004100 */
[--C-:B------:R-:W-:Y:S01]  /*24b0*/  FADD.FTZ R146, R141, R18.reuse ;  /* 0x000000128d927221 */ /* 0x100fe20000010000 */
[----:B------:R-:W-:Y:S01]  /*24c0*/  HADD2.F32 R149, -RZ, R10.H0_H0 ;  /* 0x2000000aff957230 */ /* 0x000fe20000004100 */
[----:B------:R-:W1:Y:S01]  /*24d0*/  LDC.64 R6, c[0x0][0x448] ;  /* 0x00011200ff067b82 */ /* 0x000e620000000a00 */
[----:B------:R-:W-:Y:S02]  /*24e0*/  HADD2.F32 R11, -RZ, R11.H0_H0 ;  /* 0x2000000bff0b7230 */ /* 0x000fe40000004100 */
[--C-:B------:R-:W-:Y:S01]  /*24f0*/  FADD.FTZ R139, R143, R18.reuse ;  /* 0x000000128f8b7221 */ /* 0x100fe20000010000 */
[----:B------:R-:W-:Y:S02]  /*2500*/  HADD2.F32 R151, -RZ, R12.H0_H0 ;  /* 0x2000000cff977230 */ /* 0x000fe40000004100 */
[----:B------:R-:W-:Y:S01]  /*2510*/  FADD.FTZ R148, R145, R18 ;  /* 0x0000001291947221 */ /* 0x000fe20000010000 */
[----:B------:R-:W-:Y:S01]  /*2520*/  HADD2.F32 R13, -RZ, R13.H0_H0 ;  /* 0x2000000dff0d7230 */ /* 0x000fe20000004100 */
[----:B------:R-:W-:Y:S01]  /*2530*/  MOV R76, RZ ;  /* 0x000000ff004c7202 */ /* 0x000fe20000000f00 */
[----:B------:R-:W-:Y:S01]  /*2540*/  HADD2.F32 R153, -RZ, R14.H0_H0 ;  /* 0x2000000eff997230 */ /* 0x000fe20000004100 */
[----:B------:R-:W2:Y:S01]  /*2550*/  LDC.64 R8, c[0x0][0x4d8] ;  /* 0x00013600ff087b82 */ /* 0x000ea20000000a00 */
[----:B------:R-:W-:-:S02]  /*2560*/  HADD2.F32 R15, -RZ, R15.H0_H0 ;  /* 0x2000000fff0f7230 */ /* 0x000fc40000004100 */
[--C-:B------:R-:W-:Y:S01]  /*2570*/  FADD.FTZ R150, R147, R18.reuse ;  /* 0x0000001293967221 */ /* 0x100fe20000010000 */
[----:B------:R-:W-:Y:S02]  /*2580*/  HADD2.F32 R155, -RZ, R16.H0_H0 ;  /* 0x20000010ff9b7230 */ /* 0x000fe40000004100 */
[--C-:B------:R-:W-:Y:S01]  /*2590*/  FADD.FTZ R152, R149, R18.reuse ;  /* 0x0000001295987221 */ /* 0x100fe20000010000 */
[----:B------:R-:W-:Y:S02]  /*25a0*/  HADD2.F32 R17, -RZ, R17.H0_H0 ;  /* 0x20000011ff117230 */ /* 0x000fe40000004100 */
[----:B------:R-:W-:Y:S01]  /*25b0*/  FADD.FTZ R141, R11, R18 ;  /* 0x000000120b8d7221 */ /* 0x000fe20000010000 */
[----:B------:R-:W-:Y:S02]  /*25c0*/  HADD2.F32 R157, -RZ, R135.H0_H0 ;  /* 0x20000087ff9d7230 */ /* 0x000fe40000004100 */
[----:B------:R-:W-:Y:S02]  /*25d0*/  HFMA2 R135, -RZ, RZ, 0, 0 ;  /* 0x00000000ff877431 */ /* 0x000fe400000001ff */
[----:B------:R-:W-:-:S02]  /*25e0*/  HADD2.F32 R159, -RZ, R137.H0_H0 ;  /* 0x20000089ff9f7230 */ /* 0x000fc40000004100 */
[--C-:B------:R-:W-:Y:S01]  /*25f0*/  FADD.FTZ R137, R3, R18.reuse ;  /* 0x0000001203897221 */ /* 0x100fe20000010000 */
[--C-:B------:R-:W-:Y:S01]  /*2600*/  FADD.FTZ R154, R151, R18.reuse ;  /* 0x00000012979a7221 */ /* 0x100fe20000010000 */
        /* <DEDUP_REMOVED lines=17> */
.L_x_6777:
[----:B------:R-:W-:Y:S02]  /*2720*/  MOV R2, R24 ;  /* 0x0000001800027202 */ /* 0x000fe40000000f00 */
[----:B------:R-:W-:Y:S02]  /*2730*/  MOV R3, RZ ;  /* 0x000000ff00037202 */ /* 0x000fe40000000f00 */
[----:B------:R-:W-:Y:S02]  /*2740*/  ISETP.GE.AND P6, PT, R43, UR23, PT ;  /* 0x000000172b007c0c */ /* 0x000fe4000bfc6270 */
[----:B------:R-:W-:Y:S01]  /*2750*/  ISETP.GE.AND P2, PT, R46, UR23, PT ;  /* 0x000000172e007c0c */ /* 0x000fe2000bf46270 */
[----:B0-----:R-:W-:Y:S01]  /*2760*/  IMAD.WIDE.U32 R10, R135, UR34, R2 ;  /* 0x00000022870a7c25 */ /* 0x001fe2000f8e0002 */
[----:B------:R-:W-:-:S03]  /*2770*/  ISETP.GE.AND P1, PT, R45, UR23, PT ;  /* 0x000000172d007c0c */ /* 0x000fc6000bf26270 */
[----:B------:R-:W-:Y:S01]  /*2780*/  IMAD R3, R135, UR35, R11 ;  /* 0x0000002387037c24 */ /* 0x000fe2000f8e020b */
[----:B------:R-:W-:-:S04]  /*2790*/  LEA R2, P0, R10, R25, 0x1 ;  /* 0x000000190a027211 */ /* 0x000fc800078008ff */
[----:B------:R-:W-:Y:S02]  /*27a0*/  LEA.HI.X R3, R10, R27, R3, 0x1, P0 ;  /* 0x0000001b0a037211 */ /* 0x000fe400000f0c03 */
[----:B------:R-:W-:-:S03]  /*27b0*/  ISETP.GE.AND P0, PT, R44, UR23, PT ;  /* 0x000000172c007c0c */ /* 0x000fc6000bf06270 */
[----:B---3--:R-:W3:Y:S01]  /*27c0*/  @!P4 LDG.E.U16 R14, desc[UR24][R2.64] ;  /* 0x00000018020ec981 */ /* 0x008ee2000c1e1500 */
[----:B------:R-:W-:-:S03]  /*27d0*/  ISETP.GE.AND P3, PT, R47, UR23, PT ;  /* 0x000000172f007c0c */ /* 0x000fc6000bf66270 */
[----:B----4-:R-:W4:Y:S04]  /*27e0*/  @!P6 LDG.E.U16 R11, desc[UR24][R2.64+0x40] ;  /* 0x00004018020be981 */ /* 0x010f28000c1e1500 */
[----:B------:R-:W2:Y:S04]  /*27f0*/  @!P2 LDG.E.U16 R12, desc[UR24][R2.64+0x100] ;  /* 0x00010018020ca981 */ /* 0x000ea8000c1e1500 */
[----:B------:R-:W2:Y:S04]  /*2800*/  @!P0 LDG.E.U16 R10, desc[UR24][R2.64+0x80] ;  /* 0x00008018020a8981 */ /* 0x000ea8000c1e1500 */
[----:B------:R-:W2:Y:S04]  /*2810*/  @!P3 LDG.E.U16 R15, desc[UR24][R2.64+0x140] ;  /* 0x00014018020fb981 */ /* 0x000ea8000c1e1500 */
[----:B------:R-:W2:Y:S01]  /*2820*/  @!P1 LDG.E.U16 R13, desc[UR24][R2.64+0xc0] ;  /* 0x0000c018020d9981 */ /* 0x000ea2000c1e1500 */
[----:B------:R-:W-:-:S02]  /*2830*/  MOV R166, RZ ;  /* 0x000000ff00a67202 */ /* 0x000fc40000000f00 */
[----:B------:R-:W-:Y:S02]  /*2840*/  MOV R170, RZ ;  /* 0x000000ff00aa7202 */ /* 0x000fe40000000f00 */
[----:B------:R-:W-:Y:S02]  /*2850*/  MOV R168, RZ ;  /* 0x000000ff00a87202 */ /* 0x000fe40000000f00 */
[----:B---3--:R-:W-:-:S04]  /*2860*/  @!P4 PRMT R166, R14, 0x5410, RZ ;  /* 0x000054100ea6c816 */ /* 0x008fc800000000ff */
[----:B----4-:R-:W-:Y:S02]  /*2870*/  @!P6 PRMT R166, R166, 0x5410, R11 ;  /* 0x00005410a6a6e816 */ /* 0x010fe4000000000b */
[----:B------:R-:W-:Y:S02]  /*2880*/  ISETP.GE.AND P6, PT, R48, UR23, PT ;  /* 0x0000001730007c0c */ /* 0x000fe4000bfc6270 */
[----:B--2---:R-:W-:Y:S02]  /*2890*/  @!P2 PRMT R170, R12, 0x5410, RZ ;  /* 0x000054100caaa816 */ /* 0x004fe400000000ff */
[----:B------:R-:W-:Y:S02]  /*28a0*/  ISETP.GE.AND P2, PT, R50, UR23, PT ;  /* 0x0000001732007c0c */ /* 0x000fe4000bf46270 */
[----:B------:R-:W-:Y:S02]  /*28b0*/  @!P0 PRMT R168, R10, 0x5410, RZ ;  /* 0x000054100aa88816 */ /* 0x000fe400000000ff */
        /* <DEDUP_REMOVED lines=8> */
[----:B------:R-:W4:Y:S04]  /*2940*/  @!P3 LDG.E.U16 R147, desc[UR24][R2.64+0x1c0] ;  /* 0x0001c0180293b981 */ /* 0x000f28000c1e1500 */
[----:B------:R-:W4:Y:S01]  /*2950*/  @!P1 LDG.E.U16 R151, desc[UR24][R2.64+0x240] ;  /* 0x0002401802979981 */ /* 0x000f22000c1e1500 */
[----:B------:R-:W-:-:S02]  /*2960*/  MOV R12, UR8 ;  /* 0x00000008000c7c02 */ /* 0x000fc40008000f00 */
[----:B------:R-:W-:Y:S02]  /*2970*/  MOV R11, UR10 ;  /* 0x0000000a000b7c02 */ /* 0x000fe40008000f00 */
[----:B------:R-:W-:Y:S02]  /*2980*/  MOV R172, RZ ;  /* 0x000000ff00ac7202 */ /* 0x000fe40000000f00 */
[----:B------:R-:W-:Y:S02]  /*2990*/  MOV R10, R12 ;  /* 0x0000000c000a7202 */ /* 0x000fe40000000f00 */
[----:B------:R-:W-:Y:S02]  /*29a0*/  MOV R13, UR9 ;  /* 0x00000009000d7c02 */ /* 0x000fe40008000f00 */
[----:B------:R-:W-:Y:S01]  /*29b0*/  MOV R13, UR12 ;  /* 0x0000000c000d7c02 */ /* 0x000fe20008000f00 */
[----:B------:R-:W-:-:S04]  /*29c0*/  IMAD.WIDE.U32 R10, R135, UR28, R10 ;  /* 0x0000001c870a7c25 */ /* 0x000fc8000f8e000a */
[----:B------:R-:W-:Y:S01]  /*29d0*/  IMAD R11, R135, UR29, R11 ;  /* 0x0000001d870b7c24 */ /* 0x000fe2000f8e020b */
[----:B------:R-:W-:Y:S02]  /*29e0*/  MOV R174, RZ ;  /* 0x000000ff00ae7202 */ /* 0x000fe40000000f00 */
[----:B------:R-:W-:Y:S02]  /*29f0*/  MOV R15, UR7 ;  /* 0x00000007000f7c02 */ /* 0x000fe40008000f00 */
[----:B--2---:R-:W-:Y:S02]  /*2a00*/  @!P6 PRMT R172, R14, 0x5410, RZ ;  /* 0x000054100eace816 */ /* 0x004fe400000000ff */
[----:B------:R-:W-:-:S04]  /*2a10*/  MOV R14, UR6 ;  /* 0x00000006000e7c02 */ /* 0x000fc80008000f00 */
[----:B------:R-:W-:Y:S02]  /*2a20*/  MOV R12, R14 ;  /* 0x0000000e000c7202 */ /* 0x000fe40000000f00 */
[----:B------:R-:W-:-:S03]  /*2a30*/  LEA R16, P6, R10, R4, 0x2 ;  /* 0x000000040a107211 */ /* 0x000fc600078c10ff */
[C---:B------:R-:W-:Y:S01]  /*2a40*/  IMAD.WIDE.U32 R12, R135.reuse, UR30, R12 ;  /* 0x0000001e870c7c25 */ /* 0x040fe2000f8e000c */
[----:B------:R-:W-:Y:S02]  /*2a50*/  MOV R14, RZ ;  /* 0x000000ff000e7202 */ /* 0x000fe40000000f00 */
[----:B------:R-:W-:Y:S01]  /*2a60*/  LEA.HI.X R17, R10, R5, R11, 0x2, P6 ;  /* 0x000000050a117211 */ /* 0x000fe200030f140b */
[----:B------:R-:W-:Y:S01]  /*2a70*/  IMAD R11, R135, UR31, R13 ;  /* 0x0000001f870b7c24 */ /* 0x000fe2000f8e020d */
[----:B---3--:R-:W-:Y:S02]  /*2a80*/  @!P2 PRMT R14, R149, 0x5410, RZ ;  /* 0x00005410950ea816 */ /* 0x008fe400000000ff */
[----:B----4-:R-:W-:Y:S01]  /*2a90*/  @!P3 PRMT R172, R172, 0x5410, R147 ;  /* 0x00005410acacb816 */ /* 0x010fe20000000093 */
[----:B------:R-:W2:Y:S01]  /*2aa0*/  LDG.E R16, desc[UR24][R16.64] ;  /* 0x0000001810107981 */ /* 0x000ea2000c1e1900 */
[----:B------:R-:W-:Y:S02]  /*2ab0*/  ISETP.GE.AND P2, PT, R54, UR23, PT ;  /* 0x0000001736007c0c */ /* 0x000fe4000bf46270 */
[----:B------:R-:W-:-:S02]  /*2ac0*/  @!P0 PRMT R174, R153, 0x5410, RZ ;  /* 0x0000541099ae8816 */ /* 0x000fc400000000ff */
[----:B-1----:R-:W-:Y:S02]  /*2ad0*/  LEA R10, P3, R12, R6, 0x2 ;  /* 0x000000060c0a7211 */ /* 0x002fe400078610ff */
[----:B------:R-:W-:Y:S02]  /*2ae0*/  ISETP.GE.AND P6, PT, R53, UR23, PT ;  /* 0x0000001735007c0c */ /* 0x000fe4000bfc6270 */
[----:B------:R-:W-:Y:S02]  /*2af0*/  ISETP.GE.AND P0, PT, R56, UR23, PT ;  /* 0x0000001738007c0c */ /* 0x000fe4000bf06270 */
[----:B------:R-:W-:Y:S02]  /*2b00*/  @!P1 PRMT R14, R14, 0x5410, R151 ;  /* 0x000054100e0e9816 */ /* 0x000fe40000000097 */
[----:B------:R-:W-:Y:S02]  /*2b10*/  ISETP.GE.AND P1, PT, R55, UR23, PT ;  /* 0x0000001737007c0c */ /* 0x000fe4000bf26270 */
[----:B------:R-:W-:-:S02]  /*2b20*/  LEA.HI.X R11, R12, R7, R11, 0x2, P3 ;  /* 0x000000070c0b7211 */ /* 0x000fc400018f140b */
[----:B------:R-:W-:Y:S01]  /*2b30*/  ISETP.GE.AND P3, PT, R57, UR23, PT ;  /* 0x0000001739007c0c */ /* 0x000fe2000bf66270 */
[----:B------:R-:W3:Y:S04]  /*2b40*/  @!P2 LDG.E.U16 R12, desc[UR24][R2.64+0x300] ;  /* 0x00030018020ca981 */ /* 0x000ee8000c1e1500 */
[----:B------:R-:W4:Y:S04]  /*2b50*/  @!P6 LDG.E.U16 R15, desc[UR24][R2.64+0x2c0] ;  /* 0x0002c018020fe981 */ /* 0x000f28000c1e1500 */
[----:B------:R-:W2:Y:S04]  /*2b60*/  @!P0 LDG.E.U16 R147, desc[UR24][R2.64+0x380] ;  /* 0x0003801802938981 */ /* 0x000ea8000c1e1500 */
[----:B------:R-:W2:Y:S04]  /*2b70*/  @!P1 LDG.E.U16 R17, desc[UR24][R2.64+0x340] ;  /* 0x0003401802119981 */ /* 0x000ea8000c1e1500 */
[----:B------:R-:W2:Y:S01]  /*2b80*/  @!P3 LDG.E.U16 R149, desc[UR24][R2.64+0x3c0] ;  /* 0x0003c0180295b981 */ /* 0x000ea2000c1e1500 */
[----:B------:R-:W-:-:S03]  /*2b90*/  PRMT R13, R168, 0x7632, R13 ;  /* 0x00007632a80d7816 */ /* 0x000fc6000000000d */
[----:B------:R0:W5:Y:S01]  /*2ba0*/  LDG.E R176, desc[UR24][R10.64] ;  /* 0x000000180ab07981 */ /* 0x000162000c1e1900 */
[----:B------:R-:W-:-:S03]  /*2bb0*/  PRMT R151, R170, 0x7632, R151 ;  /* 0x00007632aa977816 */ /* 0x000fc60000000097 */
        /* <DEDUP_REMOVED lines=14> */
[----:B0-----:R-:W-:Y:S01]  /*2ca0*/  MOV R10, RZ ;  /* 0x000000ff000a7202 */ /* 0x001fe20000000f00 */
[----:B------:R-:W0:Y:S01]  /*2cb0*/  S2UR UR20, SR_CgaCtaId ;  /* 0x00000000001479c3 */ /* 0x000e220000008800 */
[----:B------:R-:W-:-:S04]  /*2cc0*/  USHF.L.U32 UR33, UR11, 0x8, URZ ;  /* 0x000000080b217899 */ /* 0x000fc800080006ff */
[----:B------:R-:W-:-:S04]  /*2cd0*/  UIADD3 UR19, UPT, UPT, UR33, -0x100, URZ ;  /* 0xffffff0021137890 */ /* 0x000fc8000fffe0ff */
[----:B------:R-:W-:Y:S01]  /*2ce0*/  ULOP3.LUT UR19, UR19, 0x100, URZ, 0xc0, !UPT ;  /* 0x0000010013137892 */ /* 0x000fe2000f8ec0ff */
[----:B------:R-:W-:Y:S01]  /*2cf0*/  UMOV UR32, 0x400 ;  /* 0x0000040000207882 */ /* 0x000fe20000000000 */
[----:B------:R-:W-:Y:S01]  /*2d00*/  BSSY.RECONVERGENT B0, `(.L_x_6740) ;  /* 0x0000064000007945 */ /* 0x000fe20003800200 */
[----:B0-----:R-:W-:Y:S01]  /*2d10*/  ULEA UR32, UR20, UR32, 0x18 ;  /* 0x0000002014207291 */ /* 0x001fe2000f8ec0ff */
[----:B---3--:R-:W-:Y:S02]  /*2d20*/  @!P2 PRMT R2, R12, 0x5410, RZ ;  /* 0x000054100c02a816 */ /* 0x008fe400000000ff */
[----:B----4-:R-:W-:Y:S02]  /*2d30*/  @!P6 PRMT R174, R174, 0x5410, R15 ;  /* 0x00005410aeaee816 */ /* 0x010fe4000000000f */
[----:B--2---:R-:W-:Y:S02]  /*2d40*/  @!P0 PRMT R10, R147, 0x5410, RZ ;  /* 0x00005410930a8816 */ /* 0x004fe400000000ff */
[----:B------:R-:W-:-:S02]  /*2d50*/  PRMT R155, R174, 0x7632, R155 ;  /* 0x00007632ae9b7816 */ /* 0x000fc4000000009b */
[----:B------:R-:W-:Y:S02]  /*2d60*/  @!P1 PRMT R2, R2, 0x5410, R17 ;  /* 0x0000541002029816 */ /* 0x000fe40000000011 */
[----:B------:R-:W-:Y:S02]  /*2d70*/  @!P3 PRMT R10, R10, 0x5410, R149 ;  /* 0x000054100a0ab816 */ /* 0x000fe40000000095 */
[----:B------:R-:W-:Y:S01]  /*2d80*/  PRMT R12, R2, 0x7632, R12 ;  /* 0x00007632020c7816 */ /* 0x000fe2000000000c */
[----:B------:R-:W-:Y:S01]  /*2d90*/  STS.U16 [R69+0x280], R174 ;  /* 0x000280ae45007388 */ /* 0x000fe20000000400 */
[----:B------:R-:W-:-:S03]  /*2da0*/  PRMT R17, R10, 0x7632, R17 ;  /* 0x000076320a117816 */ /* 0x000fc60000000011 */
[----:B------:R-:W-:Y:S04]  /*2db0*/  STS.U16 [R70+0x2c0], R155 ;  /* 0x0002c09b46007388 */ /* 0x000fe80000000400 */
[----:B------:R0:W-:Y:S04]  /*2dc0*/  STS.U16 [R71+0x300], R2 ;  /* 0x0003000247007388 */ /* 0x0001e80000000400 */
        /* <DEDUP_REMOVED lines=20> */
[----:B------:R-:W-:Y:S01]  /*2f10*/  FMUL.FTZ R3, R16, 1.4426950216293334961 ;  /* 0x3fb8aa3b10037820 */ /* 0x000fe20000410000 */
[----:B------:R-:W-:-:S03]  /*2f20*/  ISETP.NE.AND P1, PT, R22, RZ, PT ;  /* 0x000000ff1600720c */ /* 0x000fc60003f25270 */
[-C--:B------:R-:W-:Y:S01]  /*2f30*/  FMUL.FTZ R11, R137, R3.reuse ;  /* 0x00000003890b7220 */ /* 0x080fe20000410000 */
[-C--:B------:R-:W-:Y:S01]  /*2f40*/  FMUL.FTZ R151, R144, R3.reuse ;  /* 0x0000000390977220 */ /* 0x080fe20000410000 */
[-C--:B------:R-:W-:Y:S01]  /*2f50*/  FMUL.FTZ R13, R146, R3.reuse ;  /* 0x00000003920d7220 */ /* 0x080fe20000410000 */
[-C--:B------:R-:W-:Y:S01]  /*2f60*/  FMUL.FTZ R15, R139, R3.reuse ;  /* 0x000000038b0f7220 */ /* 0x080fe20000410000 */
[-C--:B------:R-:W-:Y:S01]  /*2f70*/  FMUL.FTZ R153, R148, R3.reuse ;  /* 0x0000000394997220 */ /* 0x080fe20000410000 */
[----:B------:R0:W-:Y:S01]  /*2f80*/  MUFU.EX2 R14, R151 ;  /* 0x00000097000e7308 */ /* 0x0001e20000000800 */
        /* <DEDUP_REMOVED lines=8> */
[-C--:B0-----:R-:W-:Y:S01]  /*3010*/  FMUL.FTZ R151, R150, R3.reuse ;  /* 0x0000000396977220 */ /* 0x081fe20000410000 */
[-C--:B------:R-:W-:Y:S01]  /*3020*/  FMUL.FTZ R183, R162, R3.reuse ;  /* 0x00000003a2b77220 */ /* 0x080fe20000410000 */
[-C--:B------:R-:W-:Y:S01]  /*3030*/  FMUL.FTZ R185, R164, R3.reuse ;  /* 0x00000003a4b97220 */ /* 0x080fe20000410000 */
[----:B------:R-:W-:Y:S01]  /*3040*/  FMUL.FTZ R187, R145, R3 ;  /* 0x0000000391bb7220 */ /* 0x000fe20000410000 */
[----:B------:R-:W-:-:S02]  /*3050*/  ISETP.NE.AND P0, PT, R22, 0x1f, PT ;  /* 0x0000001f1600780c */ /* 0x000fc40003f05270 */
[----:B------:R-:W-:Y:S01]  /*3060*/  IADD3 R2, PT, PT, R135, UR19, RZ ;  /* 0x0000001387027c10 */ /* 0x000fe2000fffe0ff */
[----:B------:R-:W0:Y:S01]  /*3070*/  MUFU.EX2 R13, R13 ;  /* 0x0000000d000d7308 */ /* 0x000e220000000800 */
[----:B------:R-:W-:-:S03]  /*3080*/  @P1 IADD3 R2, PT, PT, R22, 0x200, RZ ;  /* 0x0000020016021810 */ /* 0x000fc60007ffe0ff */
        /* <DEDUP_REMOVED lines=14> */
[----:B-1----:R1:W-:Y:S01]  /*3170*/  STS [R2+0xea8], R11 ;  /* 0x000ea80b02007388 */ /* 0x0023e20000000800 */
[----:B------:R-:W-:-:S02]  /*3180*/  HADD2.F32 R155, -RZ, R155.H0_H0 ;  /* 0x2000009bff9b7230 */ /* 0x000fc40000004100 */
        /* <DEDUP_REMOVED lines=15> */
[----:B------:R-:W-:Y:S06]  /*3280*/  BAR.SYNC.DEFER_BLOCKING 0x0 ;  /* 0x0000000000007b1d */ /* 0x000fec0000010000 */
[----:B01----:R-:W-:Y:S05]  /*3290*/  @P0 BRA `(.L_x_6741) ;  /* 0x0000000000200947 */ /* 0x003fea0003800000 */
        /* <DEDUP_REMOVED lines=8> */
.L_x_6741:
[----:B------:R-:W-:-:S06]  /*3320*/  LEA R192, R22, UR32, 0x2 ;  /* 0x0000002016c07c11 */ /* 0x000fcc000f8e10ff */
[----:B------:R-:W0:Y:S02]  /*3330*/  LDS R192, [R192+0x16ac] ;  /* 0x0016ac00c0c07984 */ /* 0x000e240000000800 */
.L_x_6742:
[----:B------:R-:W-:Y:S05]  /*3340*/  BSYNC.RECONVERGENT B0 ;  /* 0x0000000000007941 */ /* 0x000fea0003800200 */
.L_x_6740:
[----:B-1----:R-:W1:Y:S01]  /*3350*/  @P5 LDC R2, c[0x0][0x38c] ;  /* 0x0000e300ff025b82 */ /* 0x002e620000000800 */
[----:B------:R-:W-:Y:S01]  /*3360*/  VOTEU.ANY UP0, P5 ;  /* 0x0000000000ff7886 */ /* 0x000fe20002800100 */
[----:B------:R-:W-:Y:S01]  /*3370*/  MOV R3, 0x8 ;  /* 0x0000000800037802 */ /* 0x000fe20000000f00 */
[----:B------:R-:W-:-:S03]  /*3380*/  HFMA2 R174, -RZ, RZ, 0, 0 ;  /* 0x00000000ffae7431 */ /* 0x000fc600000001ff */
[----:B------:R-:W-:-:S06]  /*3390*/  @UP0 UIADD3 UR19, UPT, UPT, UR11, -0x2, URZ ;  /* 0xfffffffe0b130890 */ /* 0x000fcc000fffe0ff */
[----:B-1----:R-:W-:-:S04]  /*33a0*/  @P5 IMAD R2, R2, UR19, R135 ;  /* 0x0000001302025c24 */ /* 0x002fc8000f8e0287 */
[----:B------:R-:W-:-:S05]  /*33b0*/  @P5 IMAD.WIDE R2, R2, R3, UR4 ;  /* 0x0000000402025e25 */ /* 0x000fca000f8e0203 */
[----:B------:R1:W3:Y:S01]  /*33c0*/  @P5 LDG.E R174, desc[UR24][R2.64+0x4] ;  /* 0x0000041802ae5981 */ /* 0x0002e2000c1e1900 */
        /* <DEDUP_REMOVED lines=11> */
[----:B-1----:R-:W-:Y:S01]  /*3480*/  FMUL.FTZ R2, R11, R14 ;  /* 0x0000000e0b027220 */ /* 0x002fe20000410000 */
        /* <DEDUP_REMOVED lines=14> */
[----:B------:R-:W-:Y:S01]  /*3570*/  ISETP.GE.AND P0, PT, R58, 0x1, PT ;  /* 0x000000013a00780c */ /* 0x000fe20003f06270 */
[----:B------:R-:W-:Y:S01]  /*3580*/  FMUL.FTZ R2, R151, R2 ;  /* 0x0000000297027220 */ /* 0x000fe20000410000 */
[----:B0-2---:R-:W-:Y:S01]  /*3590*/  FMUL.FTZ R168, R187, R192 ;  /* 0x000000c0bba87220 */ /* 0x005fe20000410000 */
[----:B------:R-:W-:Y:S01]  /*35a0*/  FFMA.FTZ R17, R161, R17, R210 ;  /* 0x00000011a1117223 */ /* 0x000fe200000100d2 */
[C---:B-----5:R-:W-:Y:S01]  /*35b0*/  FMUL.FTZ R203, R176.reuse, R149 ;  /* 0x00000095b0cb7220 */ /* 0x060fe20000410000 */
        /* <DEDUP_REMOVED lines=17> */
[C---:B------:R-:W-:Y:S01]  /*36d0*/  FMUL.FTZ R205, R176.reuse, R179 ;  /* 0x000000b3b0cd7220 */ /* 0x040fe20000410000 */
        /* <DEDUP_REMOVED lines=16> */
[----:B------:R-:W-:Y:S01]  /*37e0*/  FMUL.FTZ R207, R176, R10 ;  /* 0x0000000ab0cf7220 */ /* 0x000fe20000410000 */
[----:B------:R-:W0:Y:S01]  /*37f0*/  SHFL.UP PT, R166, R17, 0x1, RZ ;  /* 0x0420000011a67989 */ /* 0x000e2200000e00ff */
[----:B------:R-:W-:Y:S01]  /*3800*/  FMUL.FTZ R2, R187, R2 ;  /* 0x00000002bb027220 */ /* 0x000fe20000410000 */
[----:B------:R-:W-:Y:S01]  /*3810*/  FMUL.FTZ R172, R100, R209 ;  /* 0x000000d164ac7220 */ /* 0x000fe20000410000 */
[----:B------:R-:W-:Y:S01]  /*3820*/  FMUL.FTZ R211, R176, R155 ;  /* 0x0000009bb0d37220 */ /* 0x000fe20000410000 */
[----:B------:R-:W-:Y:S01]  /*3830*/  ISETP.NE.AND P2, PT, R195, 0x1f, PT ;  /* 0x0000001fc300780c */ /* 0x000fe20003f45270 */
[----:B------:R-:W-:Y:S01]  /*3840*/  UISETP.GE.AND UP0, UPT, UR11, UR42, UPT ;  /* 0x0000002a0b00728c */ /* 0x000fe2000bf06270 */
[----:B------:R-:W1:Y:S01]  /*3850*/  SHFL.UP PT, R3, R2, 0x1, RZ ;  /* 0x0420000002037989 */ /* 0x000e6200000e00ff */
[----:B------:R-:W-:Y:S01]  /*3860*/  ISETP.NE.AND P3, PT, R22, RZ, PT ;  /* 0x000000ff1600720c */ /* 0x000fe20003f65270 */
[----:B------:R-:W-:Y:S01]  /*3870*/  UMOV UR19, UR21 ;  /* 0x0000001500137c82 */ /* 0x000fe20008000000 */
[----:B------:R-:W-:Y:S01]  /*3880*/  BSSY.RECONVERGENT B0, `(.L_x_6743) ;  /* 0x0000107000007945 */ /* 0x000fe20003800200 */
[----:B0-----:R-:W-:-:S05]  /*3890*/  FFMA.FTZ R166, R2, R166, R17 ;  /* 0x000000a602a67223 */ /* 0x001fca0000010011 */
[----:B------:R-:W-:Y:S01]  /*38a0*/  FSEL R199, R17, R166, !P0 ;  /* 0x000000a611c77208 */ /* 0x000fe20004000000 */
[----:B-1----:R-:W-:Y:S01]  /*38b0*/  @P0 FMUL.FTZ R2, R2, R3 ;  /* 0x0000000302020220 */ /* 0x002fe20000410000 */
[----:B------:R-:W-:Y:S01]  /*38c0*/  ISETP.GE.AND P0, PT, R58, 0x2, PT ;  /* 0x000000023a00780c */ /* 0x000fe20003f06270 */
[----:B------:R-:W-:Y:S02]  /*38d0*/  FMUL.FTZ R17, R176, R147 ;  /* 0x00000093b0117220 */ /* 0x000fe40000410000 */
[----:B------:R-:W0:Y:S02]  /*38e0*/  SHFL.UP PT, R166, R199, 0x2, RZ ;  /* 0x04400000c7a67989 */ /* 0x000e2400000e00ff */
[----:B------:R-:W-:Y:S02]  /*38f0*/  FMUL.FTZ R230, R126, R17 ;  /* 0x000000117ee67220 */ /* 0x000fe40000410000 */
[----:B------:R-:W1:Y:S01]  /*3900*/  SHFL.UP PT, R205, R2, 0x2, RZ ;  /* 0x0440000002cd7989 */ /* 0x000e6200000e00ff */
[----:B0-----:R-:W-:-:S05]  /*3910*/  FFMA.FTZ R166, R2, R166, R199 ;  /* 0x000000a602a67223 */ /* 0x001fca00000100c7 */
[----:B-1----:R-:W-:Y:S01]  /*3920*/  @P0 FMUL.FTZ R2, R2, R205 ;  /* 0x000000cd02020220 */ /* 0x002fe20000410000 */
[----:B------:R-:W-:Y:S01]  /*3930*/  FSEL R3, R199, R166, !P0 ;  /* 0x000000a6c7037208 */ /* 0x000fe20004000000 */
[----:B------:R-:W-:Y:S01]  /*3940*/  FMUL.FTZ R166, R176, R12 ;  /* 0x0000000cb0a67220 */ /* 0x000fe20000410000 */
[----:B------:R-:W-:Y:S01]  /*3950*/  FMUL.FTZ R199, R181, R168 ;  /* 0x000000a8b5c77220 */ /* 0x000fe20000410000 */
[----:B------:R-:W-:Y:S01]  /*3960*/  ISETP.GE.AND P0, PT, R58, 0x4, PT ;  /* 0x000000043a00780c */ /* 0x000fe20003f06270 */
[----:B------:R-:W-:Y:S01]  /*3970*/  SHFL.UP PT, R205, R2, 0x4, RZ ;  /* 0x0480000002cd7989 */ /* 0x000fe200000e00ff */
[----:B------:R-:W-:Y:S01]  /*3980*/  FMUL.FTZ R201, R117, R166 ;  /* 0x000000a675c97220 */ /* 0x000fe20000410000 */
[----:B------:R-:W-:Y:S01]  /*3990*/  FMUL.FTZ R166, R188, R199 ;  /* 0x000000c7bca67220 */ /* 0x000fe20000410000 */
[----:B------:R-:W-:Y:S01]  /*39a0*/  FMUL.FTZ R199, R120, R203 ;  /* 0x000000cb78c77220 */ /* 0x000fe20000410000 */
[----:B------:R-:W-:Y:S01]  /*39b0*/  FMUL.FTZ R203, R176, R177 ;  /* 0x000000b1b0cb7220 */ /* 0x000fe20000410000 */
[----:B------:R-:W-:Y:S01]  /*39c0*/  FFMA.FTZ R17, R187, R201, R230 ;  /* 0x000000c9bb117223 */ /* 0x000fe200000100e6 */
[----:B------:R-:W-:-:S02]  /*39d0*/  FMUL.FTZ R166, R175, R166 ;  /* 0x000000a6afa67220 */ /* 0x000fc40000410000 */
[----:B------:R-:W-:Y:S01]  /*39e0*/  FMUL.FTZ R186, R112, R203 ;  /* 0x000000cb70ba7220 */ /* 0x000fe20000410000 */
        /* <DEDUP_REMOVED lines=8> */
[----:B------:R-:W-:-:S02]  /*3a70*/  FMUL.FTZ R166, R161, R166 ;  /* 0x000000a6a1a67220 */ /* 0x000fc40000410000 */
        /* <DEDUP_REMOVED lines=12> */
[----:B------:R-:W0:Y:S02]  /*3b40*/  SHFL.UP PT, R207, R3, 0x4, RZ ;  /* 0x0480000003cf7989 */ /* 0x000e2400000e00ff */
[----:B------:R-:W-:Y:S01]  /*3b50*/  FFMA.FTZ R17, R163, R17, R180 ;  /* 0x00000011a3117223 */ /* 0x000fe200000100b4 */
[----:B------:R-:W-:-:S03]  /*3b60*/  FMUL.FTZ R203, R14, R203 ;  /* 0x000000cb0ecb7220 */ /* 0x000fc60000410000 */
[----:B------:R-:W-:Y:S02]  /*3b70*/  FFMA.FTZ R17, R151, R17, R170 ;  /* 0x0000001197117223 */ /* 0x000fe400000100aa */
[----:B------:R-:W1:Y:S02]  /*3b80*/  SHFL.DOWN PT, R234, R203, 0x1, 0x1f ;  /* 0x08201f00cbea7f89 */ /* 0x000e6400000e0000 */
[----:B------:R-:W-:-:S04]  /*3b90*/  FFMA.FTZ R17, R153, R17, R172 ;  /* 0x0000001199117223 */ /* 0x000fc800000100ac */
[----:B------:R-:W-:Y:S01]  /*3ba0*/  FFMA.FTZ R209, R15, R17, R168 ;  /* 0x000000110fd17223 */ /* 0x000fe200000100a8 */
[----:B------:R-:W-:-:S03]  /*3bb0*/  FMUL.FTZ R17, R0, R211 ;  /* 0x000000d300117220 */ /* 0x000fc60000410000 */
[----:B------:R-:W-:-:S04]  /*3bc0*/  FFMA.FTZ R209, R13, R209, R166 ;  /* 0x000000d10dd17223 */ /* 0x000fc800000100a6 */
[----:B------:R-:W-:Y:S01]  /*3bd0*/  FFMA.FTZ R209, R14, R209, R17 ;  /* 0x000000d10ed17223 */ /* 0x000fe20000010011 */
[C---:B0-----:R-:W-:Y:S01]  /*3be0*/  FFMA.FTZ R232, R2.reuse, R207, R3 ;  /* 0x000000cf02e87223 */ /* 0x041fe20000010003 */
[----:B------:R-:W-:-:S03]  /*3bf0*/  @P0 FMUL.FTZ R2, R2, R205 ;  /* 0x000000cd02020220 */ /* 0x000fc60000410000 */
[----:B------:R-:W0:Y:S01]  /*3c00*/  SHFL.DOWN PT, R213, R209, 0x1, 0x1f ;  /* 0x08201f00d1d57f89 */ /* 0x000e2200000e0000 */
[----:B------:R-:W-:Y:S02]  /*3c10*/  FSEL R3, R3, R232, !P0 ;  /* 0x000000e803037208 */ /* 0x000fe40004000000 */
[----:B------:R-:W-:Y:S01]  /*3c20*/  MOV R232, R209 ;  /* 0x000000d100e87202 */ /* 0x000fe20000000f00 */
[----:B-1----:R-:W-:Y:S01]  /*3c30*/  @P2 FMUL.FTZ R211, R234, R203 ;  /* 0x000000cbead32220 */ /* 0x002fe20000410000 */
[----:B------:R-:W-:Y:S01]  /*3c40*/  SHFL.UP PT, R205, R2, 0x8, RZ ;  /* 0x0500000002cd7989 */ /* 0x000fe200000e00ff */
[----:B------:R-:W-:-:S03]  /*3c50*/  ISETP.GE.AND P0, PT, R58, 0x8, PT ;  /* 0x000000083a00780c */ /* 0x000fc60003f06270 */
[----:B------:R-:W1:Y:S01]  /*3c60*/  SHFL.UP PT, R207, R3, 0x8, RZ ;  /* 0x0500000003cf7989 */ /* 0x000e6200000e00ff */
[----:B0-----:R-:W-:Y:S01]  /*3c70*/  @P2 FFMA.FTZ R232, R203, R213, R232 ;  /* 0x000000d5cbe82223 */ /* 0x001fe200000100e8 */
[----:B------:R-:W-:Y:S02]  /*3c80*/  @P2 MOV R203, R211 ;  /* 0x000000d300cb2202 */ /* 0x000fe40000000f00 */
[----:B------:R-:W-:Y:S02]  /*3c90*/  ISETP.GT.U32.AND P2, PT, R195, 0x1d, PT ;  /* 0x0000001dc300780c */ /* 0x000fe40003f44070 */
[----:B------:R-:W0:Y:S04]  /*3ca0*/  SHFL.DOWN PT, R209, R232, 0x2, 0x1f ;  /* 0x08401f00e8d17f89 */ /* 0x000e2800000e0000 */
[----:B------:R-:W2:Y:S01]  /*3cb0*/  SHFL.DOWN PT, R236, R203, 0x2, 0x1f ;  /* 0x08401f00cbec7f89 */ /* 0x000ea200000e0000 */
[C---:B-1----:R-:W-:Y:S01]  /*3cc0*/  FFMA.FTZ R234, R2.reuse, R207, R3 ;  /* 0x000000cf02ea7223 */ /* 0x042fe20000010003 */
[----:B------:R-:W-:-:S04]  /*3cd0*/  @P0 FMUL.FTZ R2, R2, R205 ;  /* 0x000000cd02020220 */ /* 0x000fc80000410000 */
[----:B------:R-:W-:Y:S02]  /*3ce0*/  FSEL R207, R3, R234, !P0 ;  /* 0x000000ea03cf7208 */ /* 0x000fe40004000000 */
[----:B------:R-:W-:-:S03]  /*3cf0*/  ISETP.GE.AND P0, PT, R58, 0x10, PT ;  /* 0x000000103a00780c */ /* 0x000fc60003f06270 */
[----:B------:R-:W1:Y:S01]  /*3d00*/  SHFL.UP PT, R205, R207, 0x10, RZ ;  /* 0x06000000cfcd7989 */ /* 0x000e6200000e00ff */
[C---:B0-----:R-:W-:Y:S01]  /*3d10*/  @!P2 FFMA.FTZ R232, R203.reuse, R209, R232 ;  /* 0x000000d1cbe8a223 */ /* 0x041fe200000100e8 */
[----:B--2---:R-:W-:-:S04]  /*3d20*/  @!P2 FMUL.FTZ R3, R203, R236 ;  /* 0x000000eccb03a220 */ /* 0x004fc80000410000 */
[----:B------:R-:W0:Y:S01]  /*3d30*/  SHFL.DOWN PT, R209, R232, 0x4, 0x1f ;  /* 0x08801f00e8d17f89 */ /* 0x000e2200000e0000 */
[----:B------:R-:W-:-:S03]  /*3d40*/  @!P2 MOV R203, R3 ;  /* 0x0000000300cba202 */ /* 0x000fc60000000f00 */
[----:B------:R-:W2:Y:S01]  /*3d50*/  SHFL.UP PT, R3, R2, 0x10, RZ ;  /* 0x0600000002037989 */ /* 0x000ea200000e00ff */
[----:B------:R-:W-:-:S03]  /*3d60*/  ISETP.GT.U32.AND P2, PT, R195, 0x1b, PT ;  /* 0x0000001bc300780c */ /* 0x000fc60003f44070 */
[----:B------:R-:W4:Y:S01]  /*3d70*/  SHFL.DOWN PT, R236, R203, 0x4, 0x1f ;  /* 0x08801f00cbec7f89 */ /* 0x000f2200000e0000 */
[----:B-1----:R-:W-:-:S05]  /*3d80*/  FFMA.FTZ R234, R2, R205, R207 ;  /* 0x000000cd02ea7223 */ /* 0x002fca00000100cf */
[----:B------:R-:W-:-:S06]  /*3d90*/  FSEL R234, R207, R234, !P0 ;  /* 0x000000eacfea7208 */ /* 0x000fcc0004000000 */
[----:B------:R-:W-:Y:S01]  /*3da0*/  SHFL.UP PT, R234, R234, 0x1, RZ ;  /* 0x04200000eaea7989 */ /* 0x000fe200000e00ff */
[----:B0-----:R-:W-:-:S05]  /*3db0*/  @!P2 FFMA.FTZ R232, R203, R209, R232 ;  /* 0x000000d1cbe8a223 */ /* 0x001fca00000100e8 */
[----:B------:R-:W0:Y:S01]  /*3dc0*/  SHFL.DOWN PT, R209, R232, 0x8, 0x1f ;  /* 0x09001f00e8d17f89 */ /* 0x000e2200000e0000 */
[----:B--2---:R-:W-:Y:S01]  /*3dd0*/  @P0 FMUL.FTZ R2, R2, R3 ;  /* 0x0000000302020220 */ /* 0x004fe20000410000 */
[----:B------:R-:W-:Y:S01]  /*3de0*/  PLOP3.LUT P0, PT, PT, PT, UP0, 0x80, 0x8 ;  /* 0x000000000008781c */ /* 0x000fe20003f0f008 */
[----:B----4-:R-:W-:-:S03]  /*3df0*/  @!P2 FMUL.FTZ R205, R203, R236 ;  /* 0x000000eccbcda220 */ /* 0x010fc60000410000 */
[----:B------:R1:W-:Y:S01]  /*3e00*/  SHFL.UP PT, R3, R2, 0x1, RZ ;  /* 0x0420000002037989 */ /* 0x0003e200000e00ff */
[----:B------:R-:W-:Y:S02]  /*3e10*/  ISETP.NE.OR P0, PT, R22, RZ, P0 ;  /* 0x000000ff1600720c */ /* 0x000fe40000705670 */
[----:B------:R-:W-:Y:S02]  /*3e20*/  @!P2 MOV R203, R205 ;  /* 0x000000cd00cba202 */ /* 0x000fe40000000f00 */
[----:B------:R-:W-:Y:S01]  /*3e30*/  ISETP.GT.U32.AND P2, PT, R195, 0x17, PT ;  /* 0x00000017c300780c */ /* 0x000fe20003f44070 */
[----:B---3--:R-:W2:Y:S01]  /*3e40*/  SHFL.IDX PT, R174, R174, RZ, 0x1f ;  /* 0x00001fffaeae7589 */ /* 0x008ea200000e0000 */
[----:B-1----:R-:W-:-:S03]  /*3e50*/  HFMA2 R2, -RZ, RZ, 1.875, 0 ;  /* 0x3f800000ff027431 */ /* 0x002fc600000001ff */
[----:B------:R-:W1:Y:S04]  /*3e60*/  SHFL.DOWN PT, R236, R203, 0x8, 0x1f ;  /* 0x09001f00cbec7f89 */ /* 0x000e6800000e0000 */
[----:B------:R-:W-:-:S04]  /*3e70*/  @!P0 LEA R205, R135, UR32, 0x3 ;  /* 0x0000002087cd8c11 */ /* 0x000fc8000f8e18ff */
[----:B0-----:R-:W-:Y:S01]  /*3e80*/  @!P2 FFMA.FTZ R232, R203, R209, R232 ;  /* 0x000000d1cbe8a223 */ /* 0x001fe200000100e8 */
[----:B--2---:R-:W-:Y:S01]  /*3e90*/  @P1 FFMA.FTZ R174, R3, R174, R234 ;  /* 0x000000ae03ae1223 */ /* 0x004fe200000100ea */
[----:B------:R-:W-:-:S03]  /*3ea0*/  MOV R3, RZ ;  /* 0x000000ff00037202 */ /* 0x000fc60000000f00 */
[----:B------:R-:W-:Y:S01]  /*3eb0*/  FFMA.FTZ R174, R11, R174, R218 ;  /* 0x000000ae0bae7223 */ /* 0x000fe200000100da */
[----:B-1----:R-:W-:Y:S02]  /*3ec0*/  @!P2 FMUL.FTZ R11, R203, R236 ;  /* 0x000000eccb0ba220 */ /* 0x002fe40000410000 */
[----:B------:R-:W-:Y:S01]  /*3ed0*/  @!P0 LDS.64 R2, [R205+0x1728] ;  /* 0x00172800cd028984 */ /* 0x000fe20000000a00 */
[-C--:B------:R-:W-:Y:S01]  /*3ee0*/  FMUL.FTZ R207, R155, R174.reuse ;  /* 0x000000ae9bcf7220 */ /* 0x080fe20000410000 */
[----:B------:R-:W-:Y:S01]  /*3ef0*/  FFMA.FTZ R155, R14, R174, R165 ;  /* 0x000000ae0e9b7223 */ /* 0x000fe200000100a5 */
[----:B------:R-:W-:Y:S01]  /*3f00*/  @!P2 MOV R203, R11 ;  /* 0x0000000b00cba202 */ /* 0x000fe20000000f00 */
[----:B------:R-:W0:Y:S01]  /*3f10*/  SHFL.DOWN PT, R205, R232, 0x10, 0x1f ;  /* 0x0a001f00e8cd7f89 */ /* 0x000e2200000e0000 */
[----:B------:R-:W-:Y:S01]  /*3f20*/  FFMA.FTZ R207, R0, R207, RZ ;  /* 0x000000cf00cf7223 */ /* 0x000fe200000100ff */
[-C--:B------:R-:W-:Y:S01]  /*3f30*/  FFMA.FTZ R165, R13, R155.reuse, R214 ;  /* 0x0000009b0da57223 */ /* 0x080fe200000100d6 */
[----:B------:R-:W-:Y:S01]  /*3f40*/  FMUL.FTZ R10, R10, R155 ;  /* 0x0000009b0a0a7220 */ /* 0x000fe20000410000 */
[----:B------:R-:W1:Y:S01]  /*3f50*/  SHFL.DOWN PT, R214, R203, 0x10, 0x1f ;  /* 0x0a001f00cbd67f89 */ /* 0x000e6200000e0000 */
[----:B------:R-:W-:Y:S01]  /*3f60*/  ISETP.GT.U32.AND P0, PT, R195, 0xf, PT ;  /* 0x0000000fc300780c */ /* 0x000fe20003f04070 */
[-C--:B------:R-:W-:Y:S01]  /*3f70*/  FMUL.FTZ R173, R173, R165.reuse ;  /* 0x000000a5adad7220 */ /* 0x080fe20000410000 */
[----:B------:R-:W-:Y:S01]  /*3f80*/  FFMA.FTZ R207, R94, R10, R207 ;  /* 0x0000000a5ecf7223 */ /* 0x000fe200000100cf */
[-C--:B------:R-:W-:Y:S01]  /*3f90*/  FFMA.FTZ R182, R15, R165.reuse, R182 ;  /* 0x000000a50fb67223 */ /* 0x080fe200000100b6 */
[----:B------:R-:W-:-:S02]  /*3fa0*/  FMUL.FTZ R209, R176, R165 ;  /* 0x000000a5b0d17220 */ /* 0x000fc40000410000 */
[C---:B------:R-:W-:Y:S01]  /*3fb0*/  FFMA.FTZ R173, R98.reuse, R173, R207 ;  /* 0x000000ad62ad7223 */ /* 0x040fe200000100cf */
[-C--:B------:R-:W-:Y:S01]  /*3fc0*/  FMUL.FTZ R10, R167, R182.reuse ;  /* 0x000000b6a70a7220 */ /* 0x080fe20000410000 */
[-C--:B------:R-:W-:Y:S01]  /*3fd0*/  FFMA.FTZ R167, R153, R182.reuse, R206 ;  /* 0x000000b699a77223 */ /* 0x080fe200000100ce */
[----:B------:R-:W-:Y:S01]  /*3fe0*/  FMUL.FTZ R209, R98, R209 ;  /* 0x000000d162d17220 */ /* 0x000fe20000410000 */
[----:B------:R-:W-:Y:S01]  /*3ff0*/  FMUL.FTZ R211, R176, R182 ;  /* 0x000000b6b0d37220 */ /* 0x000fe20000410000 */
[C---:B------:R-:W-:Y:S01]  /*4000*/  FFMA.FTZ R173, R100.reuse, R10, R173 ;  /* 0x0000000a64ad7223 */ /* 0x040fe200000100ad */
[-C--:B------:R-:W-:Y:S01]  /*4010*/  FMUL.FTZ R10, R169, R167.reuse ;  /* 0x000000a7a90a7220 */ /* 0x080fe20000410000 */
[----:B------:R-:W-:Y:S01]  /*4020*/  FFMA.FTZ R169, R151, R167, R208 ;  /* 0x000000a797a97223 */ /* 0x000fe200000100d0 */
[----:B------:R-:W-:Y:S02]  /*4030*/  FMUL.FTZ R211, R100, R211 ;  /* 0x000000d364d37220 */ /* 0x000fe40000410000 */
[----:B------:R-:W-:Y:S01]  /*4040*/  FFMA.FTZ R173, R104, R10, R173 ;  /* 0x0000000a68ad7223 */ /* 0x000fe200000100ad */
[-C--:B------:R-:W-:Y:S01]  /*4050*/  FMUL.FTZ R10, R171, R169.reuse ;  /* 0x000000a9ab0a7220 */ /* 0x080fe20000410000 */
[----:B------:R-:W-:Y:S01]  /*4060*/  FFMA.FTZ R171, R163, R169, R212 ;  /* 0x000000a9a3ab7223 */ /* 0x000fe200000100d4 */
[C---:B0-----:R-:W-:Y:S01]  /*4070*/  @!P0 FFMA.FTZ R232, R203.reuse, R205, R232 ;  /* 0x000000cdcbe88223 */ /* 0x041fe200000100e8 */
[----:B------:R-:W-:Y:S01]  /*4080*/  FMUL.FTZ R213, R176, R169 ;  /* 0x000000a9b0d57220 */ /* 0x000fe20000410000 */
[----:B------:R-:W-:Y:S01]  /*4090*/  FFMA.FTZ R173, R106, R10, R173 ;  /* 0x0000000a6aad7223 */ /* 0x000fe200000100ad */
[-C--:B------:R-:W-:Y:S01]  /*40a0*/  FMUL.FTZ R11, R184, R171.reuse ;  /* 0x000000abb80b7220 */ /* 0x080fe20000410000 */
[----:B-1----:R-:W-:Y:S01]  /*40b0*/  @!P0 FMUL.FTZ R10, R203, R214 ;  /* 0x000000d6cb0a8220 */ /* 0x002fe20000410000 */
[----:B------:R-:W-:Y:S01]  /*40c0*/  FFMA.FTZ R184, R161, R171, R210 ;  /* 0x000000aba1b87223 */ /* 0x000fe200000100d2 */
[----:B------:R-:W-:Y:S01]  /*40d0*/  SHFL.DOWN PT, R206, R232, 0x1, 0x1f ;  /* 0x08201f00e8ce7f89 */ /* 0x000fe200000e0000 */
[----:B------:R-:W-:Y:S01]  /*40e0*/  FFMA.FTZ R11, R110, R11, R173 ;  /* 0x0000000b6e0b7223 */ /* 0x000fe200000100ad */
[----:B------:R-:W-:Y:S01]  /*40f0*/  FMUL.FTZ R213, R106, R213 ;  /* 0x000000d56ad57220 */ /* 0x000fe20000410000 */
[----:B------:R-:W-:Y:S01]  /*4100*/  @!P0 MOV R203, R10 ;  /* 0x0000000a00cb8202 */ /* 0x000fe20000000f00 */
[-C--:B------:R-:W-:Y:S01]  /*4110*/  FMUL.FTZ R177, R177, R184.reuse ;  /* 0x000000b8b1b17220 */ /* 0x080fe20000410000 */
[-C--:B------:R-:W-:Y:S01]  /*4120*/  FFMA.FTZ R173, R159, R184.reuse, R204 ;  /* 0x000000b89fad7223 */ /* 0x080fe200000100cc */
[----:B------:R-:W-:Y:S01]  /*4130*/  SHFL.IDX PT, R208, R3, RZ, 0x1f ;  /* 0x00001fff03d07589 */ /* 0x000fe200000e0000 */
[----:B------:R-:W-:Y:S01]  /*4140*/  ISETP.NE.AND P0, PT, R22, 0x1f, PT ;  /* 0x0000001f1600780c */ /* 0x000fe20003f05270 */
[----:B------:R-:W-:Y:S01]  /*4150*/  FFMA.FTZ R11, R112, R177, R11 ;  /* 0x000000b1700b7223 */ /* 0x000fe2000001000b */
[-C--:B------:R-:W-:Y:S01]  /*4160*/  FMUL.FTZ R10, R193, R173.reuse ;  /* 0x000000adc10a7220 */ /* 0x080fe20000410000 */
[----:B------:R-:W0:Y:S01]  /*4170*/  SHFL.DOWN PT, R205, R203, 0x1, 0x1f ;  /* 0x08201f00cbcd7f89 */ /* 0x000e2200000e0000 */
[----:B------:R-:W-:Y:S01]  /*4180*/  FFMA.FTZ R177, R157, R173, R202 ;  /* 0x000000ad9db17223 */ /* 0x000fe200000100ca */
[----:B------:R-:W-:Y:S01]  /*4190*/  FMUL.FTZ R215, R176, R184 ;  /* 0x000000b8b0d77220 */ /* 0x000fe20000410000 */
[----:B------:R-:W-:Y:S01]  /*41a0*/  FFMA.FTZ R11, R116, R10, R11 ;  /* 0x0000000a740b7223 */ /* 0x000fe2000001000b */
[----:B------:R-:W-:Y:S01]  /*41b0*/  SHFL.IDX PT, R204, R232, RZ, 0x1f ;  /* 0x00001fffe8cc7589 */ /* 0x000fe200000e0000 */
[----:B------:R-:W-:Y:S01]  /*41c0*/  FMUL.FTZ R179, R179, R177 ;  /* 0x000000b1b3b37220 */ /* 0x000fe20000410000 */
[----:B------:R-:W-:Y:S01]  /*41d0*/  FMUL.FTZ R215, R112, R215 ;  /* 0x000000d770d77220 */ /* 0x000fe20000410000 */
[----:B------:R-:W-:Y:S01]  /*41e0*/  MOV R10, R22 ;  /* 0x00000016000a7202 */ /* 0x000fe20000000f00 */
[----:B------:R1:W2:Y:S01]  /*41f0*/  SHFL.IDX PT, R193, R203, RZ, 0x1f ;  /* 0x00001fffcbc17589 */ /* 0x0002a200000e0000 */
[----:B------:R-:W-:Y:S01]  /*4200*/  FFMA.FTZ R207, R118, R179, R11 ;  /* 0x000000b376cf7223 */ /* 0x000fe2000001000b */
[----:B------:R-:W-:Y:S01]  /*4210*/  FFMA.FTZ R179, R175, R177, R216 ;  /* 0x000000b1afb37223 */ /* 0x000fe200000100d8 */
[----:B------:R-:W-:-:S03]  /*4220*/  HFMA2 R11, -RZ, RZ, 0, 0 ;  /* 0x00000000ff0b7431 */ /* 0x000fc600000001ff */
[-C--:B------:R-:W-:Y:S01]  /*4230*/  FMUL.FTZ R202, R190, R179.reuse ;  /* 0x000000b3beca7220 */ /* 0x080fe20000410000 */
[----:B------:R-:W-:Y:S01]  /*4240*/  FFMA.FTZ R190, R188, R179, R197 ;  /* 0x000000b3bcbe7223 */ /* 0x000fe200000100c5 */
[----:B------:R-:W-:Y:S01]  /*4250*/  P2R R197, PR, RZ, 0x8 ;  /* 0x00000008ffc57803 */ /* 0x000fe20000000000 */
[----:B------:R-:W-:-:S04]  /*4260*/  IMAD.WIDE.U32 R10, R8, UR27, R10 ;  /* 0x0000001b080a7c25 */ /* 0x000fc8000f8e000a */
[----:B------:R-:W-:Y:S01]  /*4270*/  FFMA.FTZ R202, R120, R202, R207 ;  /* 0x000000ca78ca7223 */ /* 0x000fe200000100cf */
[----:B------:R-:W-:Y:S01]  /*4280*/  FMUL.FTZ R191, R191, R190 ;  /* 0x000000bebfbf7220 */ /* 0x000fe20000410000 */
[----:B------:R-:W-:Y:S01]  /*4290*/  FMUL.FTZ R207, R176, R155 ;  /* 0x0000009bb0cf7220 */ /* 0x000fe20000410000 */
[----:B------:R-:W-:Y:S02]  /*42a0*/  IMAD R11, R9, UR27, R11 ;  /* 0x0000001b090b7c24 */ /* 0x000fe4000f8e020b */
[----:B-1----:R-:W-:Y:S01]  /*42b0*/  FFMA.FTZ R203, R115, R191, R202 ;  /* 0x000000bf73cb7223 */ /* 0x002fe200000100ca */
[----:B0-----:R-:W-:Y:S01]  /*42c0*/  @P0 FFMA.FTZ R208, R205, R208, R206 ;  /* 0x000000d0cdd00223 */ /* 0x001fe200000100ce */
[----:B------:R-:W-:Y:S01]  /*42d0*/  FFMA.FTZ R191, R181, R190, R200 ;  /* 0x000000beb5bf7223 */ /* 0x000fe200000100c8 */
[----:B------:R-:W-:Y:S01]  /*42e0*/  SHF.R.U32.HI R205, RZ, 0x1, R22 ;  /* 0x00000001ffcd7819 */ /* 0x000fe20000011616 */
[----:B------:R-:W-:Y:S01]  /*42f0*/  FMUL.FTZ R207, R94, R207 ;  /* 0x000000cf5ecf7220 */ /* 0x000fe20000410000 */
[----:B------:R-:W-:Y:S01]  /*4300*/  FFMA.FTZ R201, R208, R192, R201 ;  /* 0x000000c0d0c97223 */ /* 0x000fe200000100c9 */
[----:B------:R-:W-:Y:S01]  /*4310*/  FMUL.FTZ R192, R189, R191 ;  /* 0x000000bfbdc07220 */ /* 0x000fe20000410000 */
[----:B------:R-:W-:-:S04]  /*4320*/  IMAD.WIDE.U32 R10, R21, UR36, R10 ;  /* 0x00000024150a7c25 */ /* 0x000fc8000f8e000a */
[C---:B--2---:R-:W-:Y:S01]  /*4330*/  FFMA.FTZ R3, R193.reuse, R3, R204 ;  /* 0x00000003c1037223 */ /* 0x044fe200000100cc */
[----:B------:R-:W-:Y:S01]  /*4340*/  FMUL.FTZ R2, R193, R2 ;  /* 0x00000002c1027220 */ /* 0x000fe20000410000 */
[----:B------:R-:W-:Y:S01]  /*4350*/  FFMA.FTZ R193, R183, R191, R198 ;  /* 0x000000bfb7c17223 */ /* 0x000fe200000100c6 */
[----:B------:R-:W-:Y:S01]  /*4360*/  FFMA.FTZ R203, R122, R192, R203 ;  /* 0x000000c07acb7223 */ /* 0x000fe200000100cb */
[----:B------:R-:W-:Y:S01]  /*4370*/  LEA R192, R22, R205, 0x4 ;  /* 0x000000cd16c07211 */ /* 0x000fe200078e20ff */
[----:B------:R-:W-:Y:S01]  /*4380*/  FMUL.FTZ R205, R176, R174 ;  /* 0x000000aeb0cd7220 */ /* 0x000fe20000410000 */
[----:B------:R-:W-:Y:S01]  /*4390*/  FFMA.FTZ R197, R185, R193, R196 ;  /* 0x000000c1b9c57223 */ /* 0x000fe200000100c4 */
[----:B------:R-:W-:Y:S01]  /*43a0*/  @!P3 LEA R196, R135, UR32, 0x3 ;  /* 0x0000002087c4bc11 */ /* 0x000fe2000f8e18ff */
[C---:B------:R-:W-:Y:S01]  /*43b0*/  FFMA.FTZ R189, R187.reuse, R201, R230 ;  /* 0x000000c9bbbd7223 */ /* 0x040fe200000100e6 */
[----:B------:R-:W-:Y:S01]  /*43c0*/  LEA R192, R192, UR32, 0x2 ;  /* 0x00000020c0c07c11 */ /* 0x000fe2000f8e10ff */
[----:B------:R-:W-:Y:S01]  /*43d0*/  FMUL.FTZ R205, R0, R205 ;  /* 0x000000cd00cd7220 */ /* 0x000fe20000410000 */
[----:B------:R-:W-:Y:S01]  /*43e0*/  FFMA.FTZ R187, R187, R197, R194 ;  /* 0x000000c5bbbb7223 */ /* 0x000fe200000100c2 */
[----:B------:R0:W-:Y:S01]  /*43f0*/  @!P3 STS.64 [R196+0x1728], R2 ;  /* 0x00172802c400b388 */ /* 0x0001e20000000a00 */
[----:B------:R-:W-:Y:S01]  /*4400*/  FFMA.FTZ R185, R185, R189, R228 ;  /* 0x000000bdb9b97223 */ /* 0x000fe200000100e4 */
[----:B------:R-:W-:Y:S01]  /*4410*/  FMUL.FTZ R149, R149, R193 ;  /* 0x000000c195957220 */ /* 0x000fe20000410000 */
[----:B------:R-:W-:Y:S01]  /*4420*/  FMUL.FTZ R147, R147, R197 ;  /* 0x000000c593937220 */ /* 0x000fe20000410000 */
[----:B------:R1:W-:Y:S01]  /*4430*/  STS [R192+0x430], R205 ;  /* 0x000430cdc0007388 */ /* 0x0003e20000000800 */
[----:B------:R-:W-:Y:S01]  /*4440*/  FFMA.FTZ R183, R183, R185, R226 ;  /* 0x000000b9b7b77223 */ /* 0x000fe200000100e2 */
[----:B------:R-:W-:Y:S01]  /*4450*/  FFMA.FTZ R149, R124, R149, R203 ;  /* 0x000000957c957223 */ /* 0x000fe200000100cb */
[----:B------:R-:W-:Y:S01]  /*4460*/  FMUL.FTZ R12, R12, R187 ;  /* 0x000000bb0c0c7220 */ /* 0x000fe20000410000 */
[----:B------:R2:W-:Y:S01]  /*4470*/  STS [R26+0x4], R207 ;  /* 0x000004cf1a007388 */ /* 0x0005e20000000800 */
[----:B------:R-:W-:Y:S01]  /*4480*/  FFMA.FTZ R181, R181, R183, R224 ;  /* 0x000000b7b5b57223 */ /* 0x000fe200000100e0 */
[----:B0-----:R-:W-:-:S02]  /*4490*/  FMUL.FTZ R3, R176, R167 ;  /* 0x000000a7b0037220 */ /* 0x001fc40000410000 */
[----:B------:R0:W-:Y:S01]  /*44a0*/  STS [R26+0x8], R209 ;  /* 0x000008d11a007388 */ /* 0x0001e20000000800 */
[C---:B-1----:R-:W-:Y:S01]  /*44b0*/  FMUL.FTZ R205, R176.reuse, R171 ;  /* 0x000000abb0cd7220 */ /* 0x042fe20000410000 */
[----:B------:R-:W-:Y:S01]  /*44c0*/  FMUL.FTZ R2, R176, R190 ;  /* 0x000000beb0027220 */ /* 0x000fe20000410000 */
[----:B------:R-:W-:Y:S01]  /*44d0*/  FMUL.FTZ R3, R104, R3 ;  /* 0x0000000368037220 */ /* 0x000fe20000410000 */
[----:B------:R1:W-:Y:S01]  /*44e0*/  STS [R26+0x14], R213 ;  /* 0x000014d51a007388 */ /* 0x0003e20000000800 */
[----:B------:R-:W-:Y:S01]  /*44f0*/  FMUL.FTZ R205, R110, R205 ;  /* 0x000000cd6ecd7220 */ /* 0x000fe20000410000 */
[----:B--2---:R-:W-:Y:S01]  /*4500*/  FMUL.FTZ R207, R176, R173 ;  /* 0x000000adb0cf7220 */ /* 0x004fe20000410000 */
[----:B------:R-:W-:Y:S01]  /*4510*/  FFMA.FTZ R199, R188, R181, R199 ;  /* 0x000000b5bcc77223 */ /* 0x000fe200000100c7 */
[----:B------:R2:W-:Y:S02]  /*4520*/  STS [R26+0x10], R3 ;  /* 0x000010031a007388 */ /* 0x0005e40000000800 */
[----:B------:R-:W-:Y:S01]  /*4530*/  FMUL.FTZ R207, R116, R207 ;  /* 0x000000cf74cf7220 */ /* 0x000fe20000410000 */
[C---:B0-----:R-:W-:Y:S01]  /*4540*/  FMUL.FTZ R209, R176.reuse, R177 ;  /* 0x000000b1b0d17220 */ /* 0x041fe20000410000 */
        /* <DEDUP_REMOVED lines=14> */
[C---:B-1----:R-:W-:Y:S01]  /*4630*/  FMUL.FTZ R215, R176.reuse, R197 ;  /* 0x000000c5b0d77220 */ /* 0x042fe20000410000 */
[----:B------:R-:W-:Y:S01]  /*4640*/  FMUL.FTZ R176, R176, R187 ;  /* 0x000000bbb0b07220 */ /* 0x000fe20000410000 */
[----:B------:R-:W-:Y:S01]  /*4650*/  FMUL.FTZ R205, R122, R205 ;  /* 0x000000cd7acd7220 */ /* 0x000fe20000410000 */
[----:B------:R-:W-:Y:S01]  /*4660*/  STS [R26+0x24], R209 ;  /* 0x000024d11a007388 */ /* 0x000fe20000000800 */
[----:B--2---:R-:W-:Y:S01]  /*4670*/  FMUL.FTZ R211, R115, R2 ;  /* 0x0000000273d37220 */ /* 0x004fe20000410000 */
[----:B------:R-:W-:Y:S01]  /*4680*/  FMUL.FTZ R215, R126, R215 ;  /* 0x000000d77ed77220 */ /* 0x000fe20000410000 */
[----:B------:R-:W-:Y:S01]  /*4690*/  SHF.R.S32.HI R2, RZ, 0x1f, R21 ;  /* 0x0000001fff027819 */ /* 0x000fe20000011415 */
[----:B------:R1:W-:Y:S01]  /*46a0*/  STS [R26+0x28], R3 ;  /* 0x000028031a007388 */ /* 0x0003e20000000800 */
[----:B0-----:R-:W-:Y:S01]  /*46b0*/  FMUL.FTZ R207, R117, R176 ;  /* 0x000000b075cf7220 */ /* 0x001fe20000410000 */
[----:B------:R-:W-:-:S02]  /*46c0*/  FFMA.FTZ R163, R163, R161, R180 ;  /* 0x000000a1a3a37223 */ /* 0x000fc400000100b4 */
[----:B------:R0:W-:Y:S01]  /*46d0*/  STS [R26+0x2c], R211 ;  /* 0x00002cd31a007388 */ /* 0x0001e20000000800 */
[----:B------:R-:W-:Y:S02]  /*46e0*/  IMAD R2, R2, UR36, RZ ;  /* 0x0000002402027c24 */ /* 0x000fe4000f8e02ff */
[----:B------:R-:W-:Y:S01]  /*46f0*/  FFMA.FTZ R151, R151, R163, R170 ;  /* 0x000000a397977223 */ /* 0x000fe200000100aa */
[----:B------:R-:W-:Y:S01]  /*4700*/  FFMA.FTZ R170, R126, R147, R149 ;  /* 0x000000937eaa7223 */ /* 0x000fe20000010095 */
[----:B------:R0:W-:Y:S01]  /*4710*/  STS [R26+0x30], R205 ;  /* 0x000030cd1a007388 */ /* 0x0001e20000000800 */
[----:B-1----:R-:W-:Y:S01]  /*4720*/  IMAD R3, R21, UR37, R2 ;  /* 0x0000002515037c24 */ /* 0x002fe2000f8e0202 */
[----:B------:R-:W-:Y:S02]  /*4730*/  IADD3 R2, P0, PT, R10, UR22, RZ ;  /* 0x000000160a027c10 */ /* 0x000fe4000ff1e0ff */
[----:B------:R0:W-:Y:S01]  /*4740*/  STS [R26+0x34], R213 ;  /* 0x000034d51a007388 */ /* 0x0001e20000000800 */
[----:B------:R-:W-:Y:S01]  /*4750*/  FFMA.FTZ R153, R153, R151, R172 ;  /* 0x0000009799997223 */ /* 0x000fe200000100ac */
[----:B------:R-:W-:Y:S01]  /*4760*/  FFMA.FTZ R12, R117, R12, R170 ;  /* 0x0000000c750c7223 */ /* 0x000fe200000100aa */
[----:B------:R-:W-:Y:S01]  /*4770*/  IADD3.X R3, PT, PT, R11, R3, RZ, P0, !PT ;  /* 0x000000030b037210 */ /* 0x000fe200007fe4ff */
[----:B------:R0:W-:Y:S01]  /*4780*/  STS [R26+0x38], R215 ;  /* 0x000038d71a007388 */ /* 0x0001e20000000800 */
[----:B------:R-:W-:Y:S01]  /*4790*/  MOV R11, UR19 ;  /* 0x00000013000b7c02 */ /* 0x000fe20008000f00 */
[----:B------:R-:W-:-:S02]  /*47a0*/  FFMA.FTZ R15, R15, R153, R168 ;  /* 0x000000990f0f7223 */ /* 0x000fc400000100a8 */
[----:B------:R0:W-:Y:S01]  /*47b0*/  STS [R26+0x3c], R207 ;  /* 0x00003ccf1a007388 */ /* 0x0001e20000000800 */
[----:B------:R-:W-:Y:S01]  /*47c0*/  IADD3 R192, PT, PT, R11, -UR22, -R22 ;  /* 0x800000160bc07c10 */ /* 0x000fe2000fffe816 */
[----:B------:R-:W-:-:S04]  /*47d0*/  IMAD.WIDE.U32 R2, R135, UR38, R2 ;  /* 0x0000002687027c25 */ /* 0x000fc8000f8e0002 */
[----:B------:R-:W-:Y:S01]  /*47e0*/  FFMA.FTZ R13, R13, R15, R166 ;  /* 0x0000000f0d0d7223 */ /* 0x000fe200000100a6 */
[----:B------:R-:W-:Y:S01]  /*47f0*/  BAR.SYNC.DEFER_BLOCKING 0x0 ;  /* 0x0000000000007b1d */ /* 0x000fe20000010000 */
[----:B------:R-:W-:Y:S01]  /*4800*/  ISETP.GE.AND P6, PT, R192, 0x1, PT ;  /* 0x00000001c000780c */ /* 0x000fe20003fc6270 */
[----:B------:R-:W-:Y:S01]  /*4810*/  IMAD R3, R135, UR39, R3 ;  /* 0x0000002787037c24 */ /* 0x000fe2000f8e0203 */
[----:B------:R-:W-:Y:S01]  /*4820*/  LEA R10, P0, R2, UR40, 0x2 ;  /* 0x00000028020a7c11 */ /* 0x000fe2000f8010ff */
[----:B------:R-:W-:Y:S01]  /*4830*/  FFMA.FTZ R17, R14, R13, R17 ;  /* 0x0000000d0e117223 */ /* 0x000fe20000010011 */
[----:B------:R-:W-:Y:S02]  /*4840*/  ISETP.GE.AND P3, PT, R192, 0x21, PT ;  /* 0x00000021c000780c */ /* 0x000fe40003f66270 */
[----:B------:R-:W-:Y:S02]  /*4850*/  LEA.HI.X R11, R2, UR41, R3, 0x2, P0 ;  /* 0x00000029020b7c11 */ /* 0x000fe400080f1403 */
[----:B------:R-:W-:-:S02]  /*4860*/  ISETP.GE.AND P2, PT, R192, 0x41, PT ;  /* 0x00000041c000780c */ /* 0x000fc40003f46270 */
[C---:B------:R-:W-:Y:S02]  /*4870*/  ISETP.GE.AND P1, PT, R192.reuse, 0x61, PT ;  /* 0x00000061c000780c */ /* 0x040fe40003f26270 */
[----:B------:R-:W-:Y:S01]  /*4880*/  ISETP.GE.AND P0, PT, R192, 0x81, PT ;  /* 0x00000081c000780c */ /* 0x000fe20003f06270 */
[----:B------:R0:W1:Y:S01]  /*4890*/  LDS R205, [R28+0x4b0] ;  /* 0x0004b0001ccd7984 */ /* 0x0000620000000800 */
[----:B------:R-:W-:Y:S11]  /*48a0*/  @!P6 BRA `(.L_x_6744) ;  /* 0x000000000010e947 */ /* 0x000ff60003800000 */
[----:B------:R-:W-:-:S04]  /*48b0*/  LEA.HI R2, R22, R22, RZ, 0x1b ;  /* 0x0000001616027211 */ /* 0x000fc800078fd8ff */
[----:B------:R-:W-:-:S05]  /*48c0*/  LEA R2, R2, UR32, 0x2 ;  /* 0x0000002002027c11 */ /* 0x000fca000f8e10ff */
[----:B------:R-:W2:Y:S04]  /*48d0*/  LDS R3, [R2+0x430] ;  /* 0x0004300002037984 */ /* 0x000ea80000000800 */
[----:B--2---:R2:W-:Y:S02]  /*48e0*/  REDG.E.ADD.F32.FTZ.RN.STRONG.GPU desc[UR24][R10.64], R3 ;  /* 0x000000030a0079a6 */ /* 0x0045e4000c12f318 */
.L_x_6744:
[----:B------:R-:W-:Y:S05]  /*48f0*/  BSYNC.RECONVERGENT B0 ;  /* 0x0000000000007941 */ /* 0x000fea0003800200 */
.L_x_6743:
[----:B------:R-:W-:Y:S01]  /*4900*/  BSSY.RECONVERGENT B0, `(.L_x_6745) ;  /* 0x0000004000007945 */ /* 0x000fe20003800200 */
[----:B------:R-:W-:-:S03]  /*4910*/  ISETP.GE.AND P6, PT, R192, 0xa1, PT ;  /* 0x000000a1c000780c */ /* 0x000fc60003fc6270 */
[----:B------:R-:W-:Y:S10]  /*4920*/  @!P3 BRA `(.L_x_6746) ;  /* 0x000000000004b947 */ /* 0x000ff40003800000 */
[----:B-1----:R3:W-:Y:S02]  /*4930*/  REDG.E.ADD.F32.FTZ.RN.STRONG.GPU desc[UR24][R10.64+0x80], R205 ;  /* 0x000080cd0a0079a6 */ /* 0x0027e4000c12f318 */
.L_x_6746:
[----:B------:R-:W-:Y:S05]  /*4940*/  BSYNC.RECONVERGENT B0 ;  /* 0x0000000000007941 */ /* 0x000fea0003800200 */
.L_x_6745:
[----:B--2---:R2:W4:Y:S01]  /*4950*/  LDS R3, [R29+0x530] ;  /* 0x000530001d037984 */ /* 0x0045220000000800 */
[----:B------:R-:W-:Y:S04]  /*4960*/  BSSY.RECONVERGENT B0, `(.L_x_6747) ;  /* 0x0000003000007945 */ /* 0x000fe80003800200 */
[----:B------:R-:W-:Y:S05]  /*4970*/  @!P2 BRA `(.L_x_6748) ;  /* 0x000000000004a947 */ /* 0x000fea0003800000 */
[----:B----4-:R4:W-:Y:S02]  /*4980*/  REDG.E.ADD.F32.FTZ.RN.STRONG.GPU desc[UR24][R10.64+0x100], R3 ;  /* 0x000100030a0079a6 */ /* 0x0109e4000c12f318 */
.L_x_6748:
[----:B------:R-:W-:Y:S05]  /*4990*/  BSYNC.RECONVERGENT B0 ;  /* 0x0000000000007941 */ /* 0x000fea0003800200 */
.L_x_6747:
[----:B----4-:R4:W0:Y:S01]  /*49a0*/  LDS R3, [R30+0x5b0] ;  /* 0x0005b0001e037984 */ /* 0x0108220000000800 */
[----:B------:R-:W-:Y:S04]  /*49b0*/  BSSY.RECONVERGENT B0, `(.L_x_6749) ;  /* 0x0000003000007945 */ /* 0x000fe80003800200 */
[----:B------:R-:W-:Y:S05]  /*49c0*/  @!P1 BRA `(.L_x_6750) ;  /* 0x0000000000049947 */ /* 0x000fea0003800000 */
[----:B0-----:R0:W-:Y:S02]  /*49d0*/  REDG.E.ADD.F32.FTZ.RN.STRONG.GPU desc[UR24][R10.64+0x180], R3 ;  /* 0x000180030a0079a6 */ /* 0x0011e4000c12f318 */
.L_x_6750:
[----:B------:R-:W-:Y:S05]  /*49e0*/  BSYNC.RECONVERGENT B0 ;  /* 0x0000000000007941 */ /* 0x000fea0003800200 */
.L_x_6749:
[----:B0-----:R0:W0:Y:S01]  /*49f0*/  LDS R3, [R31+0x630] ;  /* 0x000630001f037984 */ /* 0x0010220000000800 */
[----:B------:R-:W-:Y:S04]  /*4a00*/  BSSY.RECONVERGENT B0, `(.L_x_6751) ;  /* 0x0000003000007945 */ /* 0x000fe80003800200 */
[----:B------:R-:W-:Y:S05]  /*4a10*/  @!P0 BRA `(.L_x_6752) ;  /* 0x0000000000048947 */ /* 0x000fea0003800000 */
[----:B0-----:R0:W-:Y:S02]  /*4a20*/  REDG.E.ADD.F32.FTZ.RN.STRONG.GPU desc[UR24][R10.64+0x200], R3 ;  /* 0x000200030a0079a6 */ /* 0x0011e4000c12f318 */
.L_x_6752:
[----:B------:R-:W-:Y:S05]  /*4a30*/  BSYNC.RECONVERGENT B0 ;  /* 0x0000000000007941 */ /* 0x000fea0003800200 */
.L_x_6751:
[----:B0-----:R0:W0:Y:S01]  /*4a40*/  LDS R3, [R32+0x6b0] ;  /* 0x0006b00020037984 */ /* 0x0010220000000800 */
[----:B------:R-:W-:Y:S04]  /*4a50*/  BSSY.RECONVERGENT B0, `(.L_x_6753) ;  /* 0x0000003000007945 */ /* 0x000fe80003800200 */
[----:B------:R-:W-:Y:S05]  /*4a60*/  @!P6 BRA `(.L_x_6754) ;  /* 0x000000000004e947 */ /* 0x000fea0003800000 */
[----:B0-----:R0:W-:Y:S02]  /*4a70*/  REDG.E.ADD.F32.FTZ.RN.STRONG.GPU desc[UR24][R10.64+0x280], R3 ;  /* 0x000280030a0079a6 */ /* 0x0011e4000c12f318 */
.L_x_6754:
[----:B------:R-:W-:Y:S05]  /*4a80*/  BSYNC.RECONVERGENT B0 ;  /* 0x0000000000007941 */ /* 0x000fea0003800200 */
.L_x_6753:
[C---:B0-----:R-:W-:Y:S01]  /*4a90*/  FFMA.FTZ R3, -R137.reuse, R92, R174 ;  /* 0x0000005c89037223 */ /* 0x041fe200000101ae */
[----:B------:R-:W-:Y:S01]  /*4aa0*/  FMUL.FTZ R2, R137, R17 ;  /* 0x0000001189027220 */ /* 0x000fe20000410000 */
[C---:B------:R-:W-:Y:S01]  /*4ab0*/  FFMA.FTZ R155, -R144.reuse, R93, R155 ;  /* 0x0000005d909b7223 */ /* 0x040fe2000001019b */
[----:B------:R-:W-:Y:S01]  /*4ac0*/  FMUL.FTZ R14, R144, R13 ;  /* 0x0000000d900e7220 */ /* 0x000fe20000410000 */
[----:B------:R-:W-:Y:S01]  /*4ad0*/  ISETP.GE.AND P6, PT, R192, 0xc1, PT ;  /* 0x000000c1c000780c */ /* 0x000fe20003fc6270 */
[----:B------:R-:W-:Y:S01]  /*4ae0*/  FFMA.FTZ R147, R2, R3, RZ ;  /* 0x0000000302937223 */ /* 0x000fe200000100ff */
[----:B------:R-:W-:Y:S01]  /*4af0*/  BSSY.RECONVERGENT B0, `(.L_x_6755) ;  /* 0x000000b000007945 */ /* 0x000fe20003800200 */
[----:B------:R-:W-:Y:S01]  /*4b00*/  ISETP.GE.AND P0, PT, R192, 0xe1, PT ;  /* 0x000000e1c000780c */ /* 0x000fe20003f06270 */
[----:B------:R-:W-:Y:S01]  /*4b10*/  FFMA.FTZ R165, -R146, R95, R165 ;  /* 0x0000005f92a57223 */ /* 0x000fe200000101a5 */
[----:B------:R-:W-:Y:S01]  /*4b20*/  FFMA.FTZ R149, R14, R155, R147 ;  /* 0x0000009b0e957223 */ /* 0x000fe20000010093 */
[C---:B------:R-:W-:Y:S01]  /*4b30*/  ISETP.GE.AND P1, PT, R192.reuse, 0x101, PT ;  /* 0x00000101c000780c */ /* 0x040fe20003f26270 */
[----:B------:R0:W0:Y:S01]  /*4b40*/  LDS R147, [R33+0x730] ;  /* 0x0007300021937984 */ /* 0x0000220000000800 */
[----:B------:R-:W-:Y:S01]  /*4b50*/  ISETP.GE.AND P2, PT, R192, 0x121, PT ;  /* 0x00000121c000780c */ /* 0x000fe20003f46270 */
[----:B------:R-:W-:Y:S01]  /*4b60*/  FMUL.FTZ R166, R146, R15 ;  /* 0x0000000f92a67220 */ /* 0x000fe20000410000 */
[----:B------:R-:W-:-:S03]  /*4b70*/  ISETP.GE.AND P3, PT, R192, 0x141, PT ;  /* 0x00000141c000780c */ /* 0x000fc60003f66270 */
[----:B------:R-:W-:Y:S10]  /*4b80*/  @!P6 BRA `(.L_x_6756) ;  /* 0x000000000004e947 */ /* 0x000ff40003800000 */
[----:B0-----:R0:W-:Y:S02]  /*4b90*/  REDG.E.ADD.F32.FTZ.RN.STRONG.GPU desc[UR24][R10.64+0x300], R147 ;  /* 0x000300930a0079a6 */ /* 0x0011e4000c12f318 */
.L_x_6756:
[----:B------:R-:W-:Y:S05]  /*4ba0*/  BSYNC.RECONVERGENT B0 ;  /* 0x0000000000007941 */ /* 0x000fea0003800200 */
.L_x_6755:
[----:B------:R-:W-:Y:S01]  /*4bb0*/  FFMA.FTZ R170, R166, R165, R149 ;  /* 0x000000a5a6aa7223 */ /* 0x000fe20000010095 */
[----:B------:R-:W-:Y:S01]  /*4bc0*/  BSSY.RECONVERGENT B0, `(.L_x_6757) ;  /* 0x0000006000007945 */ /* 0x000fe20003800200 */
[----:B------:R1:W1:Y:S01]  /*4bd0*/  LDS R149, [R34+0x7b0] ;  /* 0x0007b00022957984 */ /* 0x0002620000000800 */
[C---:B------:R-:W-:Y:S01]  /*4be0*/  FFMA.FTZ R182, -R139.reuse, R96, R182 ;  /* 0x000000608bb67223 */ /* 0x040fe200000101b6 */
[----:B0-----:R-:W-:Y:S01]  /*4bf0*/  FMUL.FTZ R147, R139, R153 ;  /* 0x000000998b937220 */ /* 0x001fe20000410000 */
[----:B------:R-:W-:Y:S06]  /*4c00*/  @!P0 BRA `(.L_x_6758) ;  /* 0x0000000000048947 */ /* 0x000fec0003800000 */
[----:B-1----:R0:W-:Y:S02]  /*4c10*/  REDG.E.ADD.F32.FTZ.RN.STRONG.GPU desc[UR24][R10.64+0x380], R149 ;  /* 0x000380950a0079a6 */ /* 0x0021e4000c12f318 */
.L_x_6758:
[----:B------:R-:W-:Y:S05]  /*4c20*/  BSYNC.RECONVERGENT B0 ;  /* 0x0000000000007941 */ /* 0x000fea0003800200 */
.L_x_6757:
[----:B------:R2:W2:Y:S01]  /*4c30*/  LDS R203, [R35+0x830] ;  /* 0x0008300023cb7984 */ /* 0x0004a20000000800 */
[----:B------:R-:W-:Y:S01]  /*4c40*/  BSSY.RECONVERGENT B0, `(.L_x_6759) ;  /* 0x0000006000007945 */ /* 0x000fe20003800200 */
[C---:B------:R-:W-:Y:S01]  /*4c50*/  FFMA.FTZ R167, -R148.reuse, R97, R167 ;  /* 0x0000006194a77223 */ /* 0x040fe200000101a7 */
[----:B------:R-:W-:Y:S01]  /*4c60*/  FMUL.FTZ R168, R148, R151 ;  /* 0x0000009794a87220 */ /* 0x000fe20000410000 */
[----:B01----:R-:W-:Y:S01]  /*4c70*/  FFMA.FTZ R149, R147, R182, R170 ;  /* 0x000000b693957223 */ /* 0x003fe200000100aa */
[----:B------:R-:W-:Y:S06]  /*4c80*/  @!P1 BRA `(.L_x_6760) ;  /* 0x0000000000049947 */ /* 0x000fec0003800000 */
[----:B--2---:R0:W-:Y:S02]  /*4c90*/  REDG.E.ADD.F32.FTZ.RN.STRONG.GPU desc[UR24][R10.64+0x400], R203 ;  /* 0x000400cb0a0079a6 */ /* 0x0041e4000c12f318 */
.L_x_6760:
[----:B------:R-:W-:Y:S05]  /*4ca0*/  BSYNC.RECONVERGENT B0 ;  /* 0x0000000000007941 */ /* 0x000fea0003800200 */
.L_x_6759:
[----:B0-2---:R0:W1:Y:S01]  /*4cb0*/  LDS R203, [R36+0x8b0] ;  /* 0x0008b00024cb7984 */ /* 0x0050620000000800 */
[----:B------:R-:W-:Y:S01]  /*4cc0*/  BSSY.RECONVERGENT B0, `(.L_x_6761) ;  /* 0x0000006000007945 */ /* 0x000fe20003800200 */
[C---:B------:R-:W-:Y:S01]  /*4cd0*/  FFMA.FTZ R169, -R150.reuse, R99, R169 ;  /* 0x0000006396a97223 */ /* 0x040fe200000101a9 */
[----:B------:R-:W-:Y:S01]  /*4ce0*/  FMUL.FTZ R170, R150, R163 ;  /* 0x000000a396aa7220 */ /* 0x000fe20000410000 */
[----:B------:R-:W-:Y:S01]  /*4cf0*/  FFMA.FTZ R149, R168, R167, R149 ;  /* 0x000000a7a8957223 */ /* 0x000fe20000010095 */
[----:B------:R-:W-:Y:S06]  /*4d00*/  @!P2 BRA `(.L_x_6762) ;  /* 0x000000000004a947 */ /* 0x000fec0003800000 */
[----:B-1----:R2:W-:Y:S02]  /*4d10*/  REDG.E.ADD.F32.FTZ.RN.STRONG.GPU desc[UR24][R10.64+0x480], R203 ;  /* 0x000480cb0a0079a6 */ /* 0x0025e4000c12f318 */
.L_x_6762:
[----:B------:R-:W-:Y:S05]  /*4d20*/  BSYNC.RECONVERGENT B0 ;  /* 0x0000000000007941 */ /* 0x000fea0003800200 */
.L_x_6761:
[----:B-12---:R1:W2:Y:S01]  /*4d30*/  LDS R203, [R37+0x930] ;  /* 0x0009300025cb7984 */ /* 0x0062a20000000800 */
[----:B------:R-:W-:Y:S01]  /*4d40*/  BSSY.RECONVERGENT B0, `(.L_x_6763) ;  /* 0x0000006000007945 */ /* 0x000fe20003800200 */
[C---:B------:R-:W-:Y:S01]  /*4d50*/  FFMA.FTZ R171, -R152.reuse, R101, R171 ;  /* 0x0000006598ab7223 */ /* 0x040fe200000101ab */
[----:B------:R-:W-:Y:S01]  /*4d60*/  FMUL.FTZ R172, R152, R161 ;  /* 0x000000a198ac7220 */ /* 0x000fe20000410000 */
[----:B------:R-:W-:Y:S01]  /*4d70*/  FFMA.FTZ R149, R170, R169, R149 ;  /* 0x000000a9aa957223 */ /* 0x000fe20000010095 */
[----:B------:R-:W-:Y:S06]  /*4d80*/  @!P3 BRA `(.L_x_6764) ;  /* 0x000000000004b947 */ /* 0x000fec0003800000 */
[----:B--2---:R2:W-:Y:S02]  /*4d90*/  REDG.E.ADD.F32.FTZ.RN.STRONG.GPU desc[UR24][R10.64+0x500], R203 ;  /* 0x000500cb0a0079a6 */ /* 0x0045e4000c12f318 */
.L_x_6764:
[----:B------:R-:W-:Y:S05]  /*4da0*/  BSYNC.RECONVERGENT B0 ;  /* 0x0000000000007941 */ /* 0x000fea0003800200 */
.L_x_6763:
[----:B--2---:R2:W0:Y:S01]  /*4db0*/  LDS R203, [R38+0x9b0] ;  /* 0x0009b00026cb7984 */ /* 0x0044220000000800 */
[C---:B------:R-:W-:Y:S01]  /*4dc0*/  FFMA.FTZ R184, -R141.reuse, R102, R184 ;  /* 0x000000668db87223 */ /* 0x040fe200000101b8 */
[----:B------:R-:W-:Y:S01]  /*4dd0*/  FMUL.FTZ R174, R141, R159 ;  /* 0x0000009f8dae7220 */ /* 0x000fe20000410000 */
[----:B------:R-:W-:Y:S01]  /*4de0*/  FFMA.FTZ R149, R172, R171, R149 ;  /* 0x000000abac957223 */ /* 0x000fe20000010095 */
[C---:B------:R-:W-:Y:S01]  /*4df0*/  FFMA.FTZ R173, -R154.reuse, R103, R173 ;  /* 0x000000679aad7223 */ /* 0x040fe200000101ad */
[----:B------:R-:W-:Y:S01]  /*4e00*/  FMUL.FTZ R176, R154, R157 ;  /* 0x0000009d9ab07220 */ /* 0x000fe20000410000 */
[----:B------:R-:W-:Y:S01]  /*4e10*/  ISETP.GE.AND P6, PT, R192, 0x161, PT ;  /* 0x00000161c000780c */ /* 0x000fe20003fc6270 */
[----:B------:R-:W-:Y:S01]  /*4e20*/  FFMA.FTZ R149, R174, R184, R149 ;  /* 0x000000b8ae957223 */ /* 0x000fe20000010095 */
[C---:B------:R-:W-:Y:S01]  /*4e30*/  FMUL.FTZ R178, R156.reuse, R175 ;  /* 0x000000af9cb27220 */ /* 0x040fe20000410000 */
[----:B------:R-:W-:Y:S01]  /*4e40*/  FFMA.FTZ R177, -R156, R105, R177 ;  /* 0x000000699cb17223 */ /* 0x000fe200000101b1 */
[----:B------:R-:W-:Y:S01]  /*4e50*/  FMUL.FTZ R180, R158, R199 ;  /* 0x000000c79eb47220 */ /* 0x000fe20000410000 */
[----:B------:R-:W-:Y:S01]  /*4e60*/  FFMA.FTZ R149, R176, R173, R149 ;  /* 0x000000adb0957223 */ /* 0x000fe20000010095 */
[----:B------:R-:W-:Y:S01]  /*4e70*/  FFMA.FTZ R179, -R158, R107, R179 ;  /* 0x0000006b9eb37223 */ /* 0x000fe200000101b3 */
[C---:B------:R-:W-:Y:S01]  /*4e80*/  FMUL.FTZ R186, R143.reuse, R181 ;  /* 0x000000b58fba7220 */ /* 0x040fe20000410000 */
[----:B------:R-:W-:Y:S01]  /*4e90*/  FFMA.FTZ R190, -R143, R108, R190 ;  /* 0x0000006c8fbe7223 */ /* 0x000fe200000101be */
[----:B------:R-:W-:Y:S01]  /*4ea0*/  FFMA.FTZ R149, R178, R177, R149 ;  /* 0x000000b1b2957223 */ /* 0x000fe20000010095 */
[----:B------:R-:W-:Y:S01]  /*4eb0*/  BSSY.RECONVERGENT B0, `(.L_x_6765) ;  /* 0x000000b000007945 */ /* 0x000fe20003800200 */
[----:B------:R-:W-:Y:S01]  /*4ec0*/  ISETP.GE.AND P0, PT, R192, 0x181, PT ;  /* 0x00000181c000780c */ /* 0x000fe20003f06270 */
[----:B------:R-:W-:Y:S01]  /*4ed0*/  FMUL.FTZ R188, R160, R183 ;  /* 0x000000b7a0bc7220 */ /* 0x000fe20000410000 */
[----:B------:R-:W-:Y:S01]  /*4ee0*/  FFMA.FTZ R149, R180, R179, R149 ;  /* 0x000000b3b4957223 */ /* 0x000fe20000010095 */
[----:B------:R-:W-:Y:S01]  /*4ef0*/  ISETP.GE.AND P1, PT, R192, 0x1a1, PT ;  /* 0x000001a1c000780c */ /* 0x000fe20003f26270 */
[----:B------:R-:W-:Y:S01]  /*4f00*/  FFMA.FTZ R191, -R160, R109, R191 ;  /* 0x0000006da0bf7223 */ /* 0x000fe200000101bf */
[----:B------:R-:W-:Y:S01]  /*4f10*/  ISETP.GE.AND P2, PT, R192, 0x1c1, PT ;  /* 0x000001c1c000780c */ /* 0x000fe20003f46270 */
[----:B------:R-:W-:Y:S01]  /*4f20*/  FFMA.FTZ R149, R186, R190, R149 ;  /* 0x000000beba957223 */ /* 0x000fe20000010095 */
[----:B------:R-:W-:Y:S01]  /*4f30*/  ISETP.GE.AND P3, PT, R192, 0x1e1, PT ;  /* 0x000001e1c000780c */ /* 0x000fe20003f66270 */
[----:B--2---:R-:W-:-:S12]  /*4f40*/  @!P6 BRA `(.L_x_6766) ;  /* 0x000000000004e947 */ /* 0x004fd80003800000 */
[----:B0-----:R2:W-:Y:S02]  /*4f50*/  REDG.E.ADD.F32.FTZ.RN.STRONG.GPU desc[UR24][R10.64+0x580], R203 ;  /* 0x000580cb0a0079a6 */ /* 0x0015e4000c12f318 */
.L_x_6766:
[----:B------:R-:W-:Y:S05]  /*4f60*/  BSYNC.RECONVERGENT B0 ;  /* 0x0000000000007941 */ /* 0x000fea0003800200 */
.L_x_6765:
[----:B0-2---:R0:W2:Y:S01]  /*4f70*/  LDS R203, [R39+0xa30] ;  /* 0x000a300027cb7984 */ /* 0x0050a20000000800 */
[----:B------:R-:W-:Y:S01]  /*4f80*/  BSSY.RECONVERGENT B0, `(.L_x_6767) ;  /* 0x0000006000007945 */ /* 0x000fe20003800200 */
[C---:B------:R-:W-:Y:S01]  /*4f90*/  FMUL.FTZ R192, R162.reuse, R185 ;  /* 0x000000b9a2c07220 */ /* 0x040fe20000410000 */
[----:B------:R-:W-:Y:S01]  /*4fa0*/  FFMA.FTZ R193, -R162, R111, R193 ;  /* 0x0000006fa2c17223 */ /* 0x000fe200000101c1 */
[----:B------:R-:W-:Y:S01]  /*4fb0*/  FFMA.FTZ R149, R188, R191, R149 ;  /* 0x000000bfbc957223 */ /* 0x000fe20000010095 */
[----:B------:R-:W-:Y:S06]  /*4fc0*/  @!P0 BRA `(.L_x_6768) ;  /* 0x0000000000048947 */ /* 0x000fec0003800000 */
[----:B--2---:R2:W-:Y:S02]  /*4fd0*/  REDG.E.ADD.F32.FTZ.RN.STRONG.GPU desc[UR24][R10.64+0x600], R203 ;  /* 0x000600cb0a0079a6 */ /* 0x0045e4000c12f318 */
.L_x_6768:
[----:B------:R-:W-:Y:S05]  /*4fe0*/  BSYNC.RECONVERGENT B0 ;  /* 0x0000000000007941 */ /* 0x000fea0003800200 */
.L_x_6767:
[----:B--2---:R2:W0:Y:S01]  /*4ff0*/  LDS R203, [R40+0xab0] ;  /* 0x000ab00028cb7984 */ /* 0x0044220000000800 */
[----:B------:R-:W-:Y:S01]  /*5000*/  BSSY.RECONVERGENT B0, `(.L_x_6769) ;  /* 0x0000006000007945 */ /* 0x000fe20003800200 */
[C---:B------:R-:W-:Y:S01]  /*5010*/  FMUL.FTZ R194, R164.reuse, R189 ;  /* 0x000000bda4c27220 */ /* 0x040fe20000410000 */
[----:B------:R-:W-:Y:S01]  /*5020*/  FFMA.FTZ R197, -R164, R113, R197 ;  /* 0x00000071a4c57223 */ /* 0x000fe200000101c5 */
[----:B------:R-:W-:Y:S01]  /*5030*/  FFMA.FTZ R149, R192, R193, R149 ;  /* 0x000000c1c0957223 */ /* 0x000fe20000010095 */
[----:B------:R-:W-:Y:S06]  /*5040*/  @!P1 BRA `(.L_x_6770) ;  /* 0x0000000000049947 */ /* 0x000fec0003800000 */
[----:B0-----:R0:W-:Y:S02]  /*5050*/  REDG.E.ADD.F32.FTZ.RN.STRONG.GPU desc[UR24][R10.64+0x680], R203 ;  /* 0x000680cb0a0079a6 */ /* 0x0011e4000c12f318 */
.L_x_6770:
[----:B------:R-:W-:Y:S05]  /*5060*/  BSYNC.RECONVERGENT B0 ;  /* 0x0000000000007941 */ /* 0x000fea0003800200 */
.L_x_6769:
[----:B------:R-:W-:Y:S01]  /*5070*/  FFMA.FTZ R196, R194, R197, R149 ;  /* 0x000000c5c2c47223 */ /* 0x000fe20000010095 */
[----:B------:R-:W-:Y:S01]  /*5080*/  BSSY.RECONVERGENT B0, `(.L_x_6771) ;  /* 0x0000006000007945 */ /* 0x000fe20003800200 */
[----:B------:R1:W1:Y:S01]  /*5090*/  LDS R149, [R41+0xb30] ;  /* 0x000b300029957984 */ /* 0x0002620000000800 */
[C---:B0-----:R-:W-:Y:S01]  /*50a0*/  FMUL.FTZ R203, R145.reuse, R201 ;  /* 0x000000c991cb7220 */ /* 0x041fe20000410000 */
[----:B------:R-:W-:Y:S01]  /*50b0*/  FFMA.FTZ R187, -R145, R114, R187 ;  /* 0x0000007291bb7223 */ /* 0x000fe200000101bb */
[----:B------:R-:W-:Y:S06]  /*50c0*/  @!P2 BRA `(.L_x_6772) ;  /* 0x000000000004a947 */ /* 0x000fec0003800000 */
[----:B-1----:R0:W-:Y:S02]  /*50d0*/  REDG.E.ADD.F32.FTZ.RN.STRONG.GPU desc[UR24][R10.64+0x700], R149 ;  /* 0x000700950a0079a6 */ /* 0x0021e4000c12f318 */
.L_x_6772:
[----:B------:R-:W-:Y:S05]  /*50e0*/  BSYNC.RECONVERGENT B0 ;  /* 0x0000000000007941 */ /* 0x000fea0003800200 */
.L_x_6771:
[----:B---3--:R3:W2:Y:S01]  /*50f0*/  LDS R205, [R42+0xbb0] ;  /* 0x000bb0002acd7984 */ /* 0x0086a20000000800 */
[----:B------:R-:W-:Y:S01]  /*5100*/  BSSY.RECONVERGENT B0, `(.L_x_6773) ;  /* 0x0000004000007945 */ /* 0x000fe20003800200 */
[----:B01----:R-:W-:-:S03]  /*5110*/  FFMA.FTZ R149, R203, R187, R196 ;  /* 0x000000bbcb957223 */ /* 0x003fc600000100c4 */
[----:B------:R-:W-:Y:S05]  /*5120*/  @!P3 BRA `(.L_x_6774) ;  /* 0x000000000004b947 */ /* 0x000fea0003800000 */
[----:B--2---:R0:W-:Y:S02]  /*5130*/  REDG.E.ADD.F32.FTZ.RN.STRONG.GPU desc[UR24][R10.64+0x780], R205 ;  /* 0x000780cd0a0079a6 */ /* 0x0041e4000c12f318 */
.L_x_6774:
[----:B------:R-:W-:Y:S05]  /*5140*/  BSYNC.RECONVERGENT B0 ;  /* 0x0000000000007941 */ /* 0x000fea0003800200 */
.L_x_6773:
[----:B0-----:R-:W0:Y:S01]  /*5150*/  SHFL.DOWN PT, R10, R149, 0x1, 0x1f ;  /* 0x08201f00950a7f89 */ /* 0x001e2200000e0000 */
[----:B------:R-:W-:Y:S01]  /*5160*/  ISETP.GT.AND P0, PT, R58, 0x1e, PT ;  /* 0x0000001e3a00780c */ /* 0x000fe20003f04270 */
[----:B------:R-:W-:Y:S01]  /*5170*/  FADD.FTZ R129, R180, R129 ;  /* 0x00000081b4817221 */ /* 0x000fe20000010000 */
[----:B------:R-:W-:Y:S01]  /*5180*/  FADD.FTZ R127, R176, R127 ;  /* 0x0000007fb07f7221 */ /* 0x000fe20000010000 */
[----:B------:R-:W1:Y:S01]  /*5190*/  SHFL.DOWN PT, R11, R12, 0x1, 0x1f ;  /* 0x08201f000c0b7f89 */ /* 0x000e6200000e0000 */
[----:B------:R-:W-:Y:S01]  /*51a0*/  FMUL.FTZ R176, R16, R175 ;  /* 0x000000af10b07220 */ /* 0x000fe20000410000 */
[----:B------:R-:W-:Y:S01]  /*51b0*/  FADD.FTZ R134, R174, R134 ;  /* 0x00000086ae867221 */ /* 0x000fe20000010000 */
[----:B------:R-:W-:Y:S01]  /*51c0*/  FADD.FTZ R125, R172, R125 ;  /* 0x0000007dac7d7221 */ /* 0x000fe20000010000 */
[----:B------:R-:W-:Y:S01]  /*51d0*/  FADD.FTZ R132, R170, R132 ;  /* 0x00000084aa847221 */ /* 0x000fe20000010000 */
[----:B------:R-:W-:Y:S01]  /*51e0*/  FMUL.FTZ R176, R177, R176 ;  /* 0x000000b0b1b07220 */ /* 0x000fe20000410000 */
[----:B------:R-:W-:Y:S01]  /*51f0*/  FADD.FTZ R123, R168, R123 ;  /* 0x0000007ba87b7221 */ /* 0x000fe20000010000 */
[----:B------:R-:W-:Y:S01]  /*5200*/  FMUL.FTZ R168, R16, R183 ;  /* 0x000000b710a87220 */ /* 0x000fe20000410000 */
[----:B------:R-:W-:Y:S01]  /*5210*/  ISETP.NE.AND P1, PT, R22, RZ, PT ;  /* 0x000000ff1600720c */ /* 0x000fe20003f25270 */
[----:B------:R-:W-:Y:S01]  /*5220*/  FFMA.FTZ R175, R105, R175, R176 ;  /* 0x000000af69af7223 */ /* 0x000fe200000100b0 */
[----:B------:R-:W-:Y:S01]  /*5230*/  FADD.FTZ R136, R178, R136 ;  /* 0x00000088b2887221 */ /* 0x000fe20000010000 */
[----:B------:R-:W-:Y:S01]  /*5240*/  FMUL.FTZ R168, R191, R168 ;  /* 0x000000a8bfa87220 */ /* 0x000fe20000410000 */
[----:B------:R-:W-:Y:S01]  /*5250*/  FADD.FTZ R121, R166, R121 ;  /* 0x00000079a6797221 */ /* 0x000fe20000010000 */
[----:B------:R-:W-:Y:S01]  /*5260*/  FADD.FTZ R128, R14, R128 ;  /* 0x000000800e807221 */ /* 0x000fe20000010000 */
[C---:B------:R-:W-:Y:S01]  /*5270*/  FMUL.FTZ R178, R16.reuse, R199 ;  /* 0x000000c710b27220 */ /* 0x040fe20000410000 */
[C---:B------:R-:W-:Y:S01]  /*5280*/  FMUL.FTZ R166, R16.reuse, R13 ;  /* 0x0000000d10a67220 */ /* 0x040fe20000410000 */
[----:B------:R-:W-:Y:S01]  /*5290*/  FMUL.FTZ R14, R16, R201 ;  /* 0x000000c9100e7220 */ /* 0x000fe20000410000 */
[----:B------:R-:W-:Y:S01]  /*52a0*/  FADD.FTZ R119, R2, R119 ;  /* 0x0000007702777221 */ /* 0x000fe20000010000 */
[----:B------:R-:W-:Y:S01]  /*52b0*/  FMUL.FTZ R178, R179, R178 ;  /* 0x000000b2b3b27220 */ /* 0x000fe20000410000 */
[----:B------:R-:W-:Y:S01]  /*52c0*/  FMUL.FTZ R166, R155, R166 ;  /* 0x000000a69ba67220 */ /* 0x000fe20000410000 */
[----:B0-----:R-:W-:Y:S01]  /*52d0*/  @!P0 FADD.FTZ R149, R149, R10 ;  /* 0x0000000a95958221 */ /* 0x001fe20000010000 */
[----:B------:R-:W-:Y:S01]  /*52e0*/  FMUL.FTZ R187, R187, R14 ;  /* 0x0000000ebbbb7220 */ /* 0x000fe20000410000 */
[----:B------:R-:W-:Y:S01]  /*52f0*/  FFMA.FTZ R178, R107, R199, R178 ;  /* 0x000000c76bb27223 */ /* 0x000fe200000100b2 */
[----:B------:R-:W-:Y:S01]  /*5300*/  FFMA.FTZ R13, R93, R13, R166 ;  /* 0x0000000d5d0d7223 */ /* 0x000fe200000100a6 */
[----:B-1----:R-:W-:Y:S01]  /*5310*/  @!P0 FADD.FTZ R12, R12, R11 ;  /* 0x0000000b0c0c8221 */ /* 0x002fe20000010000 */
[----:B------:R-:W0:Y:S01]  /*5320*/  SHFL.DOWN PT, R10, R149, 0x2, 0x1f ;  /* 0x08401f00950a7f89 */ /* 0x000e2200000e0000 */
[----:B------:R-:W-:Y:S01]  /*5330*/  ISETP.GT.AND P0, PT, R58, 0x1d, PT ;  /* 0x0000001d3a00780c */ /* 0x000fe20003f04270 */
[----:B------:R-:W-:Y:S01]  /*5340*/  FFMA.FTZ R187, R114, R201, R187 ;  /* 0x000000c972bb7223 */ /* 0x000fe200000100bb */
[----:B------:R-:W-:Y:S01]  /*5350*/  BSSY.RECONVERGENT B0, `(.L_x_6775) ;  /* 0x000005a000007945 */ /* 0x000fe20003800200 */
        /* <DEDUP_REMOVED lines=12> */
[----:B------:R-:W-:Y:S01]  /*5420*/  FMUL.FTZ R10, R16, R157 ;  /* 0x0000009d100a7220 */ /* 0x000fe20000410000 */
[----:B-1----:R-:W-:-:S03]  /*5430*/  @!P0 FADD.FTZ R12, R12, R11 ;  /* 0x0000000b0c0c8221 */ /* 0x002fc60000010000 */
[----:B------:R-:W0:Y:S01]  /*5440*/  SHFL.DOWN PT, R196, R149, 0x4, 0x1f ;  /* 0x08801f0095c47f89 */ /* 0x000e2200000e0000 */
[----:B------:R-:W-:Y:S01]  /*5450*/  ISETP.GT.AND P0, PT, R58, 0x1b, PT ;  /* 0x0000001b3a00780c */ /* 0x000fe20003f04270 */
[----:B------:R-:W-:Y:S01]  /*5460*/  FMUL.FTZ R10, R173, R10 ;  /* 0x0000000aad0a7220 */ /* 0x000fe20000410000 */
[----:B------:R-:W-:Y:S01]  /*5470*/  FMUL.FTZ R11, R16, R159 ;  /* 0x0000009f100b7220 */ /* 0x000fe20000410000 */
[----:B--2---:R-:W1:Y:S02]  /*5480*/  SHFL.DOWN PT, R205, R12, 0x4, 0x1f ;  /* 0x08801f000ccd7f89 */ /* 0x004e6400000e0000 */
[----:B------:R-:W-:Y:S01]  /*5490*/  FFMA.FTZ R174, R103, R157, R10 ;  /* 0x0000009d67ae7223 */ /* 0x000fe2000001000a */
[----:B------:R-:W-:Y:S01]  /*54a0*/  FMUL.FTZ R11, R184, R11 ;  /* 0x0000000bb80b7220 */ /* 0x000fe20000410000 */
[----:B------:R-:W-:Y:S02]  /*54b0*/  FMUL.FTZ R10, R16, R161 ;  /* 0x000000a1100a7220 */ /* 0x000fe40000410000 */
[----:B------:R-:W-:Y:S01]  /*54c0*/  FADD.FTZ R83, R174, R83 ;  /* 0x00000053ae537221 */ /* 0x000fe20000010000 */
[----:B------:R-:W-:Y:S01]  /*54d0*/  FFMA.FTZ R11, R102, R159, R11 ;  /* 0x0000009f660b7223 */ /* 0x000fe2000001000b */
[----:B------:R-:W-:Y:S01]  /*54e0*/  FMUL.FTZ R172, R171, R10 ;  /* 0x0000000aabac7220 */ /* 0x000fe20000410000 */
[C---:B------:R-:W-:Y:S01]  /*54f0*/  FMUL.FTZ R10, R16.reuse, R163 ;  /* 0x000000a3100a7220 */ /* 0x040fe20000410000 */
[C---:B------:R-:W-:Y:S01]  /*5500*/  FMUL.FTZ R174, R16.reuse, R185 ;  /* 0x000000b910ae7220 */ /* 0x040fe20000410000 */
[----:B------:R-:W-:Y:S01]  /*5510*/  FADD.FTZ R84, R11, R84 ;  /* 0x000000540b547221 */ /* 0x000fe20000010000 */
        /* <DEDUP_REMOVED lines=8> */
[----:B0-----:R-:W-:Y:S01]  /*55a0*/  @!P0 FADD.FTZ R149, R149, R196 ;  /* 0x000000c495958221 */ /* 0x001fe20000010000 */
[----:B------:R-:W-:Y:S01]  /*55b0*/  FADD.FTZ R85, R172, R85 ;  /* 0x00000055ac557221 */ /* 0x000fe20000010000 */
[----:B------:R-:W-:Y:S01]  /*55c0*/  FFMA.FTZ R170, R97, R151, R10 ;  /* 0x0000009761aa7223 */ /* 0x000fe2000001000a */
[----:B------:R-:W-:Y:S01]  /*55d0*/  FMUL.FTZ R10, R16, R15 ;  /* 0x0000000f100a7220 */ /* 0x000fe20000410000 */
[----:B-1----:R-:W-:Y:S01]  /*55e0*/  @!P0 FADD.FTZ R12, R12, R205 ;  /* 0x000000cd0c0c8221 */ /* 0x002fe20000010000 */
[----:B------:R-:W0:Y:S01]  /*55f0*/  SHFL.DOWN PT, R180, R149, 0x8, 0x1f ;  /* 0x09001f0095b47f89 */ /* 0x000e2200000e0000 */
[----:B------:R-:W-:Y:S01]  /*5600*/  ISETP.GT.AND P0, PT, R58, 0x17, PT ;  /* 0x000000173a00780c */ /* 0x000fe20003f04270 */
[----:B------:R-:W-:Y:S01]  /*5610*/  FFMA.FTZ R172, R109, R183, R168 ;  /* 0x000000b76dac7223 */ /* 0x000fe200000100a8 */
[----:B------:R-:W-:Y:S01]  /*5620*/  FMUL.FTZ R168, R165, R10 ;  /* 0x0000000aa5a87220 */ /* 0x000fe20000410000 */
[----:B------:R-:W1:Y:S01]  /*5630*/  SHFL.DOWN PT, R173, R12, 0x8, 0x1f ;  /* 0x09001f000cad7f89 */ /* 0x000e6200000e0000 */
[----:B------:R-:W-:Y:S01]  /*5640*/  FMUL.FTZ R11, R182, R11 ;  /* 0x0000000bb60b7220 */ /* 0x000fe20000410000 */
[----:B------:R-:W-:Y:S01]  /*5650*/  FMUL.FTZ R10, R16, R189 ;  /* 0x000000bd100a7220 */ /* 0x000fe20000410000 */
[----:B------:R-:W-:Y:S01]  /*5660*/  FADD.FTZ R87, R170, R87 ;  /* 0x00000057aa577221 */ /* 0x000fe20000010000 */
        /* <DEDUP_REMOVED lines=19> */
[----:B-1----:R-:W-:-:S02]  /*57a0*/  @!P0 FADD.FTZ R12, R12, R173 ;  /* 0x000000ad0c0c8221 */ /* 0x002fc40000010000 */
[----:B------:R-:W0:Y:S01]  /*57b0*/  SHFL.DOWN PT, R176, R149, 0x10, 0x1f ;  /* 0x0a001f0095b07f89 */ /* 0x000e2200000e0000 */
[----:B------:R-:W-:-:S03]  /*57c0*/  ISETP.NE.AND P0, PT, R58, RZ, PT ;  /* 0x000000ff3a00720c */ /* 0x000fc60003f05270 */
[----:B------:R-:W1:Y:S01]  /*57d0*/  SHFL.DOWN PT, R159, R12, 0x10, 0x1f ;  /* 0x0a001f000c9f7f89 */ /* 0x000e6200000e0000 */
[----:B0-----:R-:W-:Y:S01]  /*57e0*/  FADD.FTZ R10, R149, R176 ;  /* 0x000000b0950a7221 */ /* 0x001fe20000010000 */
[----:B-1----:R-:W-:-:S08]  /*57f0*/  FADD.FTZ R11, R12, R159 ;  /* 0x0000009f0c0b7221 */ /* 0x002fd00000010000 */
[----:B------:R0:W-:Y:S01]  /*5800*/  @!P0 STS.64 [UR32+0xc78], R10 ;  /* 0x000c780aff008988 */ /* 0x0001e20008000a20 */
[----:B------:R-:W-:Y:S01]  /*5810*/  BAR.SYNC.DEFER_BLOCKING 0x0 ;  /* 0x0000000000007b1d */ /* 0x000fe20000010000 */
[----:B------:R-:W-:-:S04]  /*5820*/  ISETP.GT.AND P0, PT, R58, 0xf, PT ;  /* 0x0000000f3a00780c */ /* 0x000fc80003f04270 */
[----:B0-----:R-:W-:Y:S02]  /*5830*/  FSEL R10, R149, R10, P0 ;  /* 0x0000000a950a7208 */ /* 0x001fe40000000000 */
[----:B------:R-:W-:Y:S01]  /*5840*/  FSEL R11, R12, R11, P0 ;  /* 0x0000000b0c0b7208 */ /* 0x000fe20000000000 */
[----:B------:R-:W-:Y:S06]  /*5850*/  @P1 BRA `(.L_x_6776) ;  /* 0x0000000000241947 */ /* 0x000fec0003800000 */
[----:B------:R-:W-:Y:S01]  /*5860*/  UISETP.NE.AND UP0, UPT, UR11, UR42, UPT ;  /* 0x0000002a0b00728c */ /* 0x000fe2000bf05270 */
[----:B------:R-:W-:-:S05]  /*5870*/  LEA R12, R135, UR32, 0x2 ;  /* 0x00000020870c7c11 */ /* 0x000fca000f8e10ff */
[----:B------:R-:W-:-:S13]  /*5880*/  PLOP3.LUT P0, PT, PT, PT, UP0, 0x80, 0x8 ;  /* 0x000000000008781c */ /* 0x000fda0003f0f008 */
[----:B------:R-:W0:Y:S04]  /*5890*/  @P0 LDS R2, [R12+0x2328] ;  /* 0x002328000c020984 */ /* 0x000e280000000800 */
[----:B------:R-:W1:Y:S01]  /*58a0*/  @P0 LDS R3, [R12+0x1f28] ;  /* 0x001f28000c030984 */ /* 0x000e620000000800 */
[----:B0-----:R-:W-:Y:S01]  /*58b0*/  @P0 FADD.FTZ R11, R11, R2 ;  /* 0x000000020b0b0221 */ /* 0x001fe20000010000 */
[----:B-1----:R-:W-:-:S04]  /*58c0*/  @P0 FADD.FTZ R10, R10, R3 ;  /* 0x000000030a0a0221 */ /* 0x002fc80000010000 */
[----:B------:R0:W-:Y:S04]  /*58d0*/  STS [R12+0x2328], R11 ;  /* 0x0023280b0c007388 */ /* 0x0001e80000000800 */
[----:B------:R0:W-:Y:S02]  /*58e0*/  STS [R12+0x1f28], R10 ;  /* 0x001f280a0c007388 */ /* 0x0001e40000000800 */
.L_x_6776:
[----:B------:R-:W-:Y:S05]  /*58f0*/  BSYNC.RECONVERGENT B0 ;  /* 0x0000000000007941 */ /* 0x000fea0003800200 */
.L_x_6775:
[----:B------:R-:W-:-:S04]  /*5900*/  IADD3 R135, PT, PT, R135, 0x1, RZ ;  /* 0x0000000187877810 */ /* 0x000fc80007ffe0ff */
[----:B------:R-:W-:-:S13]  /*5910*/  ISETP.GE.AND P0, PT, R135, UR43, PT ;  /* 0x0000002b87007c0c */ /* 0x000fda000bf06270 */
[----:B------:R-:W-:Y:S05]  /*5920*/  @!P0 BRA `(.L_x_6777) ;  /* 0xffffffcc007c8947 */ /* 0x000fea000383ffff */
.L_x_6739:
[----:B------:R-:W-:Y:S01]  /*5930*/  BAR.SYNC.DEFER_BLOCKING 0x0 ;  /* 0x0000000000007b1d */ /* 0x000fe20000010000 */
[----:B------:R-:W-:Y:S01]  /*5940*/  F2FP.F16.F32.PACK_AB R119, R128, R119 ;  /* 0x000000778077723e */ /* 0x000fe200000000ff */
[----:B------:R-:W-:Y:S01]  /*5950*/  UIADD3 UR19, UPT, UPT, -UR22, UR19, URZ ;  /* 0x0000001316137290 */ /* 0x000fe2000fffe1ff */
[----:B------:R-:W-:Y:S01]  /*5960*/  F2FP.F16.F32.PACK_AB R121, R130, R121 ;  /* 0x000000798279723e */ /* 0x000fe200000000ff */
[----:B------:R-:W-:Y:S01]  /*5970*/  USHF.R.S32.HI UR23, URZ, 0x1f, UR22 ;  /* 0x0000001fff177899 */ /* 0x000fe20008011416 */
[----:B------:R-:W-:Y:S01]  /*5980*/  F2FP.F16.F32.PACK_AB R123, R132, R123 ;  /* 0x0000007b847b723e */ /* 0x000fe200000000ff */
[----:B------:R-:W1:Y:S01]  /*5990*/  LDCU.64 UR28, c[0x0][0x4f8] ;  /* 0x00009f00ff1c77ac */ /* 0x000e620008000a00 */
[----:B------:R-:W-:Y:S02]  /*59a0*/  F2FP.F16.F32.PACK_AB R125, R134, R125 ;  /* 0x0000007d867d723e */ /* 0x000fe400000000ff */
[----:B------:R-:W-:Y:S01]  /*59b0*/  PRMT R0, R119, 0x7632, R0 ;  /* 0x0000763277007816 */ /* 0x000fe20000000000 */
[----:B------:R-:W2:Y:S01]  /*59c0*/  LDCU.64 UR30, c[0x0][0x500] ;  /* 0x0000a000ff1e77ac */ /* 0x000ea20008000a00 */
[----:B------:R-:W-:-:S02]  /*59d0*/  PRMT R2, R121, 0x7632, R2 ;  /* 0x0000763279027816 */ /* 0x000fc40000000002 */
[----:B------:R-:W-:Y:S01]  /*59e0*/  PRMT R3, R123, 0x7632, R3 ;  /* 0x000076327b037816 */ /* 0x000fe20000000003 */
[----:B------:R-:W-:Y:S01]  /*59f0*/  UIADD3 UR13, UP0, UPT, UR13, -0x400, URZ ;  /* 0xfffffc000d0d7890 */ /* 0x000fe2000ff1e0ff */
[----:B------:R-:W-:Y:S01]  /*5a00*/  PRMT R4, R125, 0x7632, R4 ;  /* 0x000076327d047816 */ /* 0x000fe20000000004 */
[----:B------:R-:W-:Y:S01]  /*5a10*/  UIADD3 UR15, UP1, UPT, UR15, -0x400, URZ ;  /* 0xfffffc000f0f7890 */ /* 0x000fe2000ff3e0ff */
[----:B------:R-:W-:Y:S01]  /*5a20*/  ISETP.NE.AND P0, PT, R22, RZ, PT ;  /* 0x000000ff1600720c */ /* 0x000fe20003f05270 */
[----:B------:R-:W-:Y:S01]  /*5a30*/  UIADD3.X UR14, UPT, UPT, UR14, -0x1, URZ, UP0, !UPT ;  /* 0xffffffff0e0e7890 */ /* 0x000fe200087fe4ff */
[----:B------:R-:W-:Y:S01]  /*5a40*/  F2FP.F16.F32.PACK_AB R127, R136, R127 ;  /* 0x0000007f887f723e */ /* 0x000fe200000000ff */
[----:B------:R-:W-:Y:S01]  /*5a50*/  UISETP.GT.AND UP0, UPT, UR11, 0x1, UPT ;  /* 0x000000010b00788c */ /* 0x000fe2000bf04270 */
[----:B------:R-:W-:Y:S01]  /*5a60*/  F2FP.F16.F32.PACK_AB R129, R138, R129 ;  /* 0x000000818a81723e */ /* 0x000fe200000000ff */
[----:B------:R-:W-:Y:S01]  /*5a70*/  UIADD3 UR17, UP2, UPT, UR17, -0x400, URZ ;  /* 0xfffffc0011117890 */ /* 0x000fe2000ff5e0ff */
[----:B------:R-:W-:Y:S01]  /*5a80*/  F2FP.F16.F32.PACK_AB R131, R140, R131 ;  /* 0x000000838c83723e */ /* 0x000fe200000000ff */
[----:B------:R5:W-:Y:S01]  /*5a90*/  STS.U16 [R75+0x2], R0 ;  /* 0x000002004b007388 */ /* 0x000be20000000400 */
[----:B------:R-:W-:Y:S01]  /*5aa0*/  F2FP.F16.F32.PACK_AB R133, R142, R133 ;  /* 0x000000858e85723e */ /* 0x000fe200000000ff */
[----:B-1----:R-:W-:Y:S01]  /*5ab0*/  UIMAD.WIDE.U32 UR20, UR27, UR28, UR22 ;  /* 0x0000001c1b1472a5 */ /* 0x002fe2000f8e0016 */
[----:B------:R-:W-:Y:S01]  /*5ac0*/  MOV R6, UR19 ;  /* 0x0000001300067c02 */ /* 0x000fe20008000f00 */
[----:B------:R1:W-:Y:S01]  /*5ad0*/  STS.U16 [R75+0x6], R2 ;  /* 0x000006024b007388 */ /* 0x0003e20000000400 */
[----:B------:R-:W-:-:S02]  /*5ae0*/  UIADD3.X UR16, UPT, UPT, UR16, -0x1, URZ, UP1, !UPT ;  /* 0xffffffff10107890 */ /* 0x000fc40008ffe4ff */
[----:B------:R-:W-:Y:S01]  /*5af0*/  UIMAD UR21, UR27, UR29, UR21 ;  /* 0x0000001d1b1572a4 */ /* 0x000fe2000f8e0215 */
[----:B------:R0:W-:Y:S01]  /*5b00*/  STS.U16 [R75+0xa], R3 ;  /* 0x00000a034b007388 */ /* 0x0001e20000000400 */
[----:B------:R-:W3:Y:S01]  /*5b10*/  LDCU.64 UR28, c[0x0][0x550] ;  /* 0x0000aa00ff1c77ac */ /* 0x000ee20008000a00 */
[----:B-----5:R-:W-:Y:S02]  /*5b20*/  PRMT R0, R127, 0x7632, R0 ;  /* 0x000076327f007816 */ /* 0x020fe40000000000 */
[----:B------:R5:W-:Y:S01]  /*5b30*/  STS.U16 [R75+0xe], R4 ;  /* 0x00000e044b007388 */ /* 0x000be20000000400 */
[----:B--2---:R-:W-:Y:S01]  /*5b40*/  UIMAD.WIDE.U32 UR20, UR26, UR30, UR20 ;  /* 0x0000001e1a1472a5 */ /* 0x004fe2000f8e0014 */
[----:B-1----:R-:W-:Y:S01]  /*5b50*/  PRMT R2, R129, 0x7632, R2 ;  /* 0x0000763281027816 */ /* 0x002fe20000000002 */
[----:B------:R-:W-:Y:S01]  /*5b60*/  UIADD3.X UR18, UPT, UPT, UR18, -0x1, URZ, UP2, !UPT ;  /* 0xffffffff12127890 */ /* 0x000fe200097fe4ff */
[----:B------:R-:W-:Y:S01]  /*5b70*/  STS.U16 [R75], R119 ;  /* 0x000000774b007388 */ /* 0x000fe20000000400 */
[----:B------:R-:W-:Y:S01]  /*5b80*/  UIMAD UR19, UR26, UR31, UR21 ;  /* 0x0000001f1a1372a4 */ /* 0x000fe2000f8e0215 */
[----:B0-----:R-:W-:Y:S01]  /*5b90*/  PRMT R3, R131, 0x7632, R3 ;  /* 0x0000763283037816 */ /* 0x001fe20000000003 */
[----:B------:R-:W0:Y:S01]  /*5ba0*/  LDCU.64 UR30, c[0x0][0x560] ;  /* 0x0000ac00ff1e77ac */ /* 0x000e220008000a00 */
[----:B------:R-:W-:Y:S01]  /*5bb0*/  STS.U16 [R75+0x4], R121 ;  /* 0x000004794b007388 */ /* 0x000fe20000000400 */
[----:B-----5:R-:W-:-:S03]  /*5bc0*/  PRMT R4, R133, 0x7632, R4 ;  /* 0x0000763285047816 */ /* 0x020fc60000000004 */
        /* <DEDUP_REMOVED lines=11> */
[----:B------:R-:W-:Y:S01]  /*5c80*/  LDS.U16 R5, [R59] ;  /* 0x000000003b057984 */ /* 0x000fe20000000400 */
[----:B-1----:R-:W-:Y:S01]  /*5c90*/  IADD3 R3, P1, PT, R24, UR20, RZ ;  /* 0x0000001418037c10 */ /* 0x002fe2000ff3e0ff */
[----:B------:R-:W1:Y:S02]  /*5ca0*/  LDCU.64 UR20, c[0x0][0x518] ;  /* 0x0000a300ff1477ac */ /* 0x000e640008000a00 */
[----:B------:R-:W-:Y:S01]  /*5cb0*/  LDS.U16 R7, [R60+0x40] ;  /* 0x000040003c077984 */ /* 0x000fe20000000400 */
[----:B--2---:R-:W-:Y:S02]  /*5cc0*/  IADD3.X R4, PT, PT, RZ, UR19, RZ, P1, !PT ;  /* 0x00000013ff047c10 */ /* 0x004fe40008ffe4ff */
[C---:B---3--:R-:W-:Y:S01]  /*5cd0*/  LEA R2, P3, R3.reuse, UR28, 0x1 ;  /* 0x0000001c03027c11 */ /* 0x048fe2000f8608ff */
[----:B------:R-:W-:Y:S03]  /*5ce0*/  LDS.U16 R9, [R61+0x80] ;  /* 0x000080003d097984 */ /* 0x000fe60000000400 */
[----:B------:R-:W-:Y:S01]  /*5cf0*/  LEA.HI.X R3, R3, UR29, R4, 0x1, P3 ;  /* 0x0000001d03037c11 */ /* 0x000fe200098f0c04 */
[----:B------:R-:W-:Y:S01]  /*5d00*/  LDS.U16 R11, [R62+0xc0] ;  /* 0x0000c0003e0b7984 */ /* 0x000fe20000000400 */
[----:B------:R-:W2:Y:S03]  /*5d10*/  LDCU.64 UR28, c[0x0][0x520] ;  /* 0x0000a400ff1c77ac */ /* 0x000ea60008000a00 */
[----:B------:R-:W-:Y:S04]  /*5d20*/  LDS.U16 R13, [R63+0x100] ;  /* 0x000100003f0d7984 */ /* 0x000fe80000000400 */
[----:B------:R-:W-:Y:S01]  /*5d30*/  LDS.U16 R15, [R64+0x140] ;  /* 0x00014000400f7984 */ /* 0x000fe20000000400 */
[----:B-1----:R-:W-:-:S03]  /*5d40*/  UIMAD.WIDE.U32 UR22, UR27, UR20, UR22 ;  /* 0x000000141b1672a5 */ /* 0x002fc6000f8e0016 */
[----:B------:R-:W-:Y:S01]  /*5d50*/  LDS.U16 R17, [R65+0x180] ;  /* 0x0001800041117984 */ /* 0x000fe20000000400 */
[----:B------:R-:W-:-:S03]  /*5d60*/  UIMAD UR21, UR27, UR21, UR23 ;  /* 0x000000151b1572a4 */ /* 0x000fc6000f8e0217 */
[----:B------:R-:W-:Y:S01]  /*5d70*/  LDS.U16 R93, [R66+0x1c0] ;  /* 0x0001c000425d7984 */ /* 0x000fe20000000400 */
[----:B------:R-:W-:Y:S02]  /*5d80*/  UMOV UR20, UR22 ;  /* 0x0000001600147c82 */ /* 0x000fe40008000000 */
[----:B--2---:R-:W-:Y:S01]  /*5d90*/  UIMAD.WIDE.U32 UR20, UR26, UR28, UR20 ;  /* 0x0000001c1a1472a5 */ /* 0x004fe2000f8e0014 */
        /* <DEDUP_REMOVED lines=47> */
[C---:B--2---:R-:W-:Y:S01]  /*6090*/  PRMT R9, R0.reuse, 0x7610, R9 ;  /* 0x0000761000097816 */ /* 0x044fe20000000009 */
[----:B------:R-:W-:Y:S01]  /*60a0*/  @!P4 STG.E.U16 desc[UR24][R2.64+0x340], R105 ;  /* 0x000340690200c986 */ /* 0x000fe2000c101518 */
[----:B------:R-:W-:-:S02]  /*60b0*/  PRMT R10, R0, 0x7632, R10 ;  /* 0x00007632000a7816 */ /* 0x000fc4000000000a */
        /* <DEDUP_REMOVED lines=53> */
[C---:B0-----:R-:W-:Y:S01]  /*6410*/  LEA R2, P2, R3.reuse, UR30, 0x1 ;  /* 0x0000001e03027c11 */ /* 0x041fe2000f8408ff */
[----:B------:R-:W-:Y:S02]  /*6420*/  UIADD3 UR19, UPT, UPT, UR11, -0x1, URZ ;  /* 0xffffffff0b137890 */ /* 0x000fe4000fffe0ff */
[----:B------:R-:W-:Y:S01]  /*6430*/  LDS.U16 R61, [R61+0x80] ;  /* 0x000080003d3d7984 */ /* 0x000fe20000000400 */
[----:B------:R-:W-:-:S03]  /*6440*/  LEA.HI.X R3, R3, UR31, R4, 0x1, P2 ;  /* 0x0000001f03037c11 */ /* 0x000fc600090f0c04 */
        /* <DEDUP_REMOVED lines=52> */
.L_x_6738:
[----:B------:R-:W1:Y:S01]  /*6790*/  LDCU.64 UR6, c[0x0][0x548] ;  /* 0x0000a900ff0677ac */ /* 0x000e620008000a00 */
[----:B------:R-:W2:Y:S01]  /*67a0*/  S2R R8, SR_TID.X ;  /* 0x0000000000087919 */ /* 0x000ea20000002100 */
[----:B------:R-:W3:Y:S01]  /*67b0*/  LDCU UR15, c[0x0][0x38c] ;  /* 0x00007180ff0f77ac */ /* 0x000ee20008000800 */
[----:B------:R-:W0:Y:S01]  /*67c0*/  LDCU.64 UR8, c[0x0][0x568] ;  /* 0x0000ad00ff0877ac */ /* 0x000e220008000a00 */
[----:B-1----:R-:W-:-:S04]  /*67d0*/  UISETP.NE.U32.AND UP0, UPT, UR6, URZ, UPT ;  /* 0x000000ff0600728c */ /* 0x002fc8000bf05070 */
[----:B------:R-:W-:-:S09]  /*67e0*/  UISETP.NE.AND.EX UP0, UPT, UR7, URZ, UPT, UP0 ;  /* 0x000000ff0700728c */ /* 0x000fd2000bf05300 */
[----:B0--3--:R-:W-:Y:S05]  /*67f0*/  BRA.U !UP0, `(.L_x_6779) ;  /* 0x00000001086c7547 */ /* 0x009fea000b800000 */
[----:B------:R-:W0:Y:S01]  /*6800*/  SHFL.DOWN P0, R0, R23, 0x1, 0x1f ;  /* 0x08201f0017007f89 */ /* 0x000e220000000000 */
[----:B------:R-:W-:Y:S01]  /*6810*/  BSSY.RECONVERGENT B0, `(.L_x_6779) ;  /* 0x0000019000007945 */ /* 0x000fe20003800200 */
[----:B------:R-:W1:Y:S01]  /*6820*/  S2R R4, SR_LANEID ;  /* 0x0000000000047919 */ /* 0x000e620000000000 */
[----:B------:R-:W3:Y:S01]  /*6830*/  S2R R6, SR_TID.X ;  /* 0x0000000000067919 */ /* 0x000ee20000002100 */
        /* <DEDUP_REMOVED lines=22> */
.L_x_6780:
[----:B------:R-:W-:Y:S05]  /*69a0*/  BSYNC.RECONVERGENT B0 ;  /* 0x0000000000007941 */ /* 0x000fea0003800200 */
.L_x_6779:
        /* <DEDUP_REMOVED lines=31> */
.L_x_6782:
[----:B------:R-:W-:Y:S05]  /*6ba0*/  BSYNC.RECONVERGENT B0 ;  /* 0x0000000000007941 */ /* 0x000fea0003800200 */
.L_x_6781:
[----:B------:R-:W-:Y:S05]  /*6bb0*/  @P0 EXIT ;  /* 0x000000000000094d */ /* 0x000fea0003800000 */
[----:B------:R-:W2:Y:S01]  /*6bc0*/  S2UR UR12, SR_CTAID.Y ;  /* 0x00000000000c79c3 */ /* 0x000ea20000002600 */
[----:B------:R-:W2:Y:S01]  /*6bd0*/  LDCU.64 UR8, c[0x0][0x4a8] ;  /* 0x00009500ff0877ac */ /* 0x000ea20008000a00 */
[----:B------:R-:W-:Y:S01]  /*6be0*/  BSSY.RECONVERGENT B0, `(.L_x_6783) ;  /* 0x0000025000007945 */ /* 0x000fe20003800200 */
[----:B------:R-:W-:Y:S01]  /*6bf0*/  MOV R0, R8 ;  /* 0x0000000800007202 */ /* 0x000fe20000000f00 */
[----:B------:R-:W3:Y:S04]  /*6c00*/  LDCU.64 UR10, c[0x0][0x4c8] ;  /* 0x00009900ff0a77ac */ /* 0x000ee80008000a00 */
[----:B------:R-:W0:Y:S01]  /*6c10*/  S2UR UR13, SR_CgaCtaId ;  /* 0x00000000000d79c3 */ /* 0x000e220000008800 */
[----:B------:R-:W0:Y:S01]  /*6c20*/  LDCU UR14, c[0x0][0x360] ;  /* 0x00006c00ff0e77ac */ /* 0x000e220008000800 */
[----:B------:R-:W0:Y:S06]  /*6c30*/  LDCU.128 UR16, c[0x0][0x530] ;  /* 0x0000a600ff1077ac */ /* 0x000e2c0008000c00 */
[----:B------:R-:W1:Y:S08]  /*6c40*/  LDC.64 R14, c[0x0][0x4b0] ;  /* 0x00012c00ff0e7b82 */ /* 0x000e700000000a00 */
[----:B------:R-:W1:Y:S01]  /*6c50*/  LDC.64 R16, c[0x0][0x4d0] ;  /* 0x00013400ff107b82 */ /* 0x000e620000000a00 */
[----:B--2---:R-:W-:-:S02]  /*6c60*/  UIMAD.WIDE.U32 UR4, UR12, UR8, URZ ;  /* 0x000000080c0472a5 */ /* 0x004fc4000f8e00ff */
[----:B---3--:R-:W-:Y:S01]  /*6c70*/  UIMAD.WIDE.U32 UR6, UR12, UR10, URZ ;  /* 0x0000000a0c0672a5 */ /* 0x008fe2000f8e00ff */
[----:B------:R-:W-:Y:S01]  /*6c80*/  UMOV UR8, 0x400 ;  /* 0x0000040000087882 */ /* 0x000fe20000000000 */
[----:B------:R-:W-:Y:S02]  /*6c90*/  UIMAD UR9, UR12, UR9, UR5 ;  /* 0x000000090c0972a4 */ /* 0x000fe4000f8e0205 */
[----:B------:R-:W-:Y:S02]  /*6ca0*/  UIMAD UR11, UR12, UR11, UR7 ;  /* 0x0000000b0c0b72a4 */ /* 0x000fe4000f8e0207 */
[----:B0-----:R-:W-:-:S12]  /*6cb0*/  ULEA UR13, UR13, UR8, 0x18 ;  /* 0x000000080d0d7291 */ /* 0x001fd8000f8ec0ff */
.L_x_6784:
[C---:B0-----:R-:W-:Y:S01]  /*6cc0*/  LEA R8, R0.reuse, UR13, 0x2 ;  /* 0x0000000d00087c11 */ /* 0x041fe2000f8e10ff */
[----:B------:R-:W-:Y:S01]  /*6cd0*/  UMOV UR8, UR4 ;  /* 0x0000000400087c82 */ /* 0x000fe20008000000 */
[----:B-1----:R-:W-:Y:S01]  /*6ce0*/  SHF.R.S32.HI R3, RZ, 0x1f, R0 ;  /* 0x0000001fff037819 */ /* 0x002fe20000011400 */
        /* <DEDUP_REMOVED lines=21> */
.L_x_6783:
[----:B------:R-:W-:Y:S05]  /*6e40*/  EXIT ;  /* 0x000000000000794d */ /* 0x000fea0003800000 */
.L_x_6785:
        /* <DEDUP_REMOVED lines=11> */
.L_x_10476:


//--------------------- .text._Z25selective_scan_bwd_kernelI32Selective_Scan_bwd_kernel_traitsILi32ELi16ELb0ELb0ELb1ELb0ELb1EN3c104HalfEfEEv12SSMParamsBwd --------------------------
	.section	.text._Z25selective_scan_bwd_kernelI32Selective_Scan_bwd_kernel_traitsILi32ELi16ELb0ELb0ELb1ELb0ELb1EN3c104HalfEfEEv12SSMParamsBwd,"ax",@progbits
	.align	128
        .global         _Z25selective_scan_bwd_kernelI32Selective_Scan_bwd_kernel_traitsILi32ELi16ELb0ELb0ELb1ELb0ELb1EN3c104HalfEfEEv12SSMParamsBwd
        .type           _Z25selective_scan_bwd_kernelI32Selective_Scan_bwd_kernel_traitsILi32ELi16ELb0ELb0ELb1ELb0ELb1EN3c104HalfEfEEv12SSMParamsBwd,@function
        .size           _Z25selective_scan_bwd_kernelI32Selective_Scan_bwd_kernel_traitsILi32ELi16ELb0ELb0ELb1ELb0ELb1EN3c104HalfEfEEv12SSMParamsBwd,(.L_x_10477 - _Z25selective_scan_bwd_kernelI32Selective_Scan_bwd_kernel_traitsILi32ELi16ELb0ELb0ELb1ELb0ELb1EN3c104HalfEfEEv12SSMParamsBwd)
        .other          _Z25selective_scan_bwd_kernelI32Selective_Scan_bwd_kernel_traitsILi32ELi16ELb0ELb0ELb1ELb0ELb1EN3c104HalfEfEEv12SSMParamsBwd,@"STO_CUDA_ENTRY STV_DEFAULT"
_Z25selective_scan_bwd_kernelI32Selective_Scan_bwd_kernel_traitsILi32ELi16ELb0ELb0ELb1ELb0ELb1EN3c104HalfEfEEv12SSMParamsBwd:
.text._Z25selective_scan_bwd_kernelI32Selective_Scan_bwd_kernel_traitsILi32ELi16ELb0ELb0ELb1ELb0ELb1EN3c104HalfEfEEv12SSMParamsBwd:
        /* <DEDUP_REMOVED lines=122> */
[----:B------:R-:W-:Y:S01]  /*07a0*/  UIADD3 UR7, UPT, UPT, UR6, 0x430, URZ ;  /* 0x0000043006077890 */ /* 0x000fe2000fffe0ff */
[C---:B0-----:R-:W-:Y:S01]  /*07b0*/  SHF.L.U32 R3, R66.reuse, 0x4, RZ ;  /* 0x0000000442037819 */ /* 0x041fe200000006ff */
[----:B------:R-:W-:Y:S01]  /*07c0*/  UIMAD UR21, UR29, UR21, UR19 ;  /* 0x000000151d1572a4 */ /* 0x000fe2000f8e0213 */
        /* <DEDUP_REMOVED lines=12> */
[C---:B------:R-:W-:Y:S02]  /*0890*/  LOP3.LUT R65, R3.reuse, 0x3e00, RZ, 0xc0, !PT ;  /* 0x00003e0003417812 */ /* 0x040fe400078ec0ff */
        /* <DEDUP_REMOVED lines=14> */
[----:B------:R-:W-:Y:S02]  /*0980*/  LOP3.LUT R65, R65, 0x1f, R66, 0xf8, !PT ;  /* 0x0000001f41417812 */ /* 0x000fe400078ef842 */
        /* <DEDUP_REMOVED lines=29> */
[----:B----4-:R-:W-:-:S07]  /*0b60*/  LOP3.LUT R36, R65, 0x1e0, RZ, 0xfc, !PT ;  /* 0x000001e041247812 */ /* 0x010fce00078efcff */
.L_x_6827:
        /* <DEDUP_REMOVED lines=40> */
[----:B------:R-:W1:Y:S01]  /*0df0*/  S2R R35, SR_LANEID ;  /* 0x0000000000237919 */ /* 0x000e620000000000 */
[----:B------:R-:W-:Y:S01]  /*0e00*/  SHF.L.U32 R6, R65, 0x1, RZ ;  /* 0x0000000141067819 */ /* 0x000fe200000006ff */
[----:B------:R-:W2:Y:S01]  /*0e10*/  S2UR UR8, SR_CgaCtaId ;  /* 0x00000000000879c3 */ /* 0x000ea20000008800 */
[----:B------:R-:W-:Y:S01]  /*0e20*/  LEA.HI.X R3, R0, UR41, R3, 0x1, P1 ;  /* 0x0000002900037c11 */ /* 0x000fe200088f0c03 */
[----:B------:R-:W-:Y:S01]  /*0e30*/  UMOV UR12, 0x400 ;  /* 0x00000400000c7882 */ /* 0x000fe20000000000 */
[C---:B------:R-:W-:Y:S01]  /*0e40*/  IADD3 R10, P1, PT, R6.reuse, UR23, RZ ;  /* 0x00000017060a7c10 */ /* 0x040fe2000ff3e0ff */
[----:B0-----:R-:W-:Y:S01]  /*0e50*/  UIADD3 UR32, UPT, UPT, -UR6, UR13, URZ ;  /* 0x0000000d06207290 */ /* 0x001fe2000fffe1ff */
[C---:B------:R-:W-:Y:S01]  /*0e60*/  IADD3 R8, P2, PT, R6.reuse, UR25, RZ ;  /* 0x0000001906087c10 */ /* 0x040fe2000ff5e0ff */
[----:B------:R-:W0:Y:S01]  /*0e70*/  LDCU.64 UR10, c[0x0][0x508] ;  /* 0x0000a100ff0a77ac */ /* 0x000e220008000a00 */
[----:B------:R-:W-:-:S02]  /*0e80*/  IADD3 R6, P0, PT, R6, UR28, RZ ;  /* 0x0000001c06067c10 */ /* 0x000fc4000ff1e0ff */
[----:B------:R-:W-:Y:S01]  /*0e90*/  IADD3.X R11, PT, PT, RZ, UR24, RZ, P1, !PT ;  /* 0x00000018ff0b7c10 */ /* 0x000fe20008ffe4ff */
[----:B------:R-:W3:Y:S01]  /*0ea0*/  LDCU.64 UR14, c[0x0][0x510] ;  /* 0x0000a200ff0e77ac */ /* 0x000ee20008000a00 */
[----:B------:R-:W-:Y:S02]  /*0eb0*/  IADD3.X R7, PT, PT, RZ, UR27, RZ, P0, !PT ;  /* 0x0000001bff077c10 */ /* 0x000fe400087fe4ff */
[----:B------:R-:W-:Y:S01]  /*0ec0*/  ISETP.GE.AND P0, PT, R65, UR32, PT ;  /* 0x0000002041007c0c */ /* 0x000fe2000bf06270 */
[----:B----4-:R-:W4:Y:S01]  /*0ed0*/  LDCU.64 UR34, c[0x0][0x490] ;  /* 0x00009200ff2277ac */ /* 0x010f220008000a00 */
[----:B------:R-:W-:Y:S02]  /*0ee0*/  IADD3.X R9, PT, PT, RZ, UR26, RZ, P2, !PT ;  /* 0x0000001aff097c10 */ /* 0x000fe400097fe4ff */
[----:B------:R-:W-:Y:S01]  /*0ef0*/  ISETP.GE.AND P1, PT, R49, UR32, PT ;  /* 0x0000002031007c0c */ /* 0x000fe2000bf26270 */
[----:B------:R-:W0:Y:S01]  /*0f00*/  LDCU UR33, c[0x0][0x38c] ;  /* 0x00007180ff2177ac */ /* 0x000e220008000800 */
[----:B------:R-:W-:-:S02]  /*0f10*/  ISETP.GE.AND P2, PT, R50, UR32, PT ;  /* 0x0000002032007c0c */ /* 0x000fc4000bf46270 */
[----:B------:R-:W-:Y:S02]  /*0f20*/  ISETP.GE.AND P6, PT, R48, UR32, PT ;  /* 0x0000002030007c0c */ /* 0x000fe4000bfc6270 */
[----:B------:R-:W-:Y:S02]  /*0f30*/  PRMT R0, RZ, 0x7610, R0 ;  /* 0x00007610ff007816 */ /* 0x000fe40000000000 */
        /* <DEDUP_REMOVED lines=19> */
[----:B------:R-:W-:Y:S02]  /*1070*/  ISETP.GE.AND P4, PT, R38, UR32, PT ;  /* 0x0000002026007c0c */ /* 0x000fe4000bf86270 */
[----:B------:R-:W-:Y:S02]  /*1080*/  ISETP.GE.AND P5, PT, R37, UR32, PT ;  /* 0x0000002025007c0c */ /* 0x000fe4000bfa6270 */
[----:B------:R-:W-:-:S03]  /*1090*/  ISETP.GE.AND P6, PT, R36, UR32, PT ;  /* 0x0000002024007c0c */ /* 0x000fc6000bfc6270 */
[----:B------:R-:W4:Y:S04]  /*10a0*/  @!P0 LDG.E.U16 R18, desc[UR30][R10.64+0x240] ;  /* 0x0002401e0a128981 */ /* 0x000f28000c1e1500 */
[----:B------:R-:W4:Y:S04]  /*10b0*/  @!P2 LDG.E.U16 R72, desc[UR30][R10.64+0x2c0] ;  /* 0x0002c01e0a48a981 */ /* 0x000f28000c1e1500 */
[----:B------:R-:W4:Y:S04]  /*10c0*/  @!P3 LDG.E.U16 R77, desc[UR30][R10.64+0x300] ;  /* 0x0003001e0a4db981 */ /* 0x000f28000c1e1500 */
[----:B------:R-:W4:Y:S04]  /*10d0*/  @!P4 LDG.E.U16 R74, desc[UR30][R10.64+0x340] ;  /* 0x0003401e0a4ac981 */ /* 0x000f28000c1e1500 */
[----:B------:R-:W4:Y:S04]  /*10e0*/  @!P5 LDG.E.U16 R79, desc[UR30][R10.64+0x380] ;  /* 0x0003801e0a4fd981 */ /* 0x000f28000c1e1500 */
[----:B------:R0:W4:Y:S01]  /*10f0*/  @!P6 LDG.E.U16 R76, desc[UR30][R10.64+0x3c0] ;  /* 0x0003c01e0a4ce981 */ /* 0x000122000c1e1500 */
[C---:B-1----:R-:W-:Y:S01]  /*1100*/  IADD3 R20, PT, PT, R35.reuse, 0x20, RZ ;  /* 0x0000002023147810 */ /* 0x042fe20007ffe0ff */
[----:B--2---:R-:W-:Y:S01]  /*1110*/  ULEA UR12, UR8, UR12, 0x18 ;  /* 0x0000000c080c7291 */ /* 0x004fe2000f8ec0ff */
[----:B------:R-:W-:-:S02]  /*1120*/  IADD3 R24, PT, PT, R35, 0x60, RZ ;  /* 0x0000006023187810 */ /* 0x000fc40007ffe0ff */
[C---:B------:R-:W-:Y:S02]  /*1130*/  IADD3 R26, PT, PT, R35.reuse, 0xa0, RZ ;  /* 0x000000a0231a7810 */ /* 0x040fe40007ffe0ff */
[C---:B------:R-:W-:Y:S02]  /*1140*/  IADD3 R22, PT, PT, R35.reuse, 0x40, RZ ;  /* 0x0000004023167810 */ /* 0x040fe40007ffe0ff */
[C---:B0-----:R-:W-:Y:S02]  /*1150*/  IADD3 R10, PT, PT, R35.reuse, 0x80, RZ ;  /* 0x00000080230a7810 */ /* 0x041fe40007ffe0ff */
        /* <DEDUP_REMOVED lines=11> */
[C---:B------:R-:W-:Y:S02]  /*1210*/  IADD3 R10, PT, PT, R35.reuse, 0xc0, RZ ;  /* 0x000000c0230a7810 */ /* 0x040fe40007ffe0ff */
[C---:B------:R-:W-:Y:S02]  /*1220*/  IADD3 R24, PT, PT, R35.reuse, 0x120, RZ ;  /* 0x0000012023187810 */ /* 0x040fe40007ffe0ff */
[----:B------:R-:W-:Y:S02]  /*1230*/  LEA R32, R22, UR12, 0x1 ;  /* 0x0000000c16207c11 */ /* 0x000fe4000f8e08ff */
[----:B------:R-:W-:-:S02]  /*1240*/  IADD3 R20, PT, PT, R35, 0xe0, RZ ;  /* 0x000000e023147810 */ /* 0x000fc40007ffe0ff */
[C---:B------:R-:W-:Y:S02]  /*1250*/  IADD3 R26, PT, PT, R35.reuse, 0x140, RZ ;  /* 0x00000140231a7810 */ /* 0x040fe40007ffe0ff */
[----:B------:R-:W-:Y:S02]  /*1260*/  IADD3 R22, PT, PT, R35, 0x100, RZ ;  /* 0x0000010023167810 */ /* 0x000fe40007ffe0ff */
[-C--:B------:R-:W-:Y:S02]  /*1270*/  LEA.HI.SX32 R10, R10, R35.reuse, 0x1b ;  /* 0x000000230a0a7211 */ /* 0x080fe400078fdaff */
[-C--:B------:R-:W-:Y:S02]  /*1280*/  LEA.HI.SX32 R24, R24, R35.reuse, 0x1b ;  /* 0x0000002318187211 */ /* 0x080fe400078fdaff */
[-C--:B------:R-:W-:Y:S02]  /*1290*/  LEA.HI.SX32 R20, R20, R35.reuse, 0x1b ;  /* 0x0000002314147211 */ /* 0x080fe400078fdaff */
[----:B------:R-:W-:-:S02]  /*12a0*/  LEA.HI.SX32 R22, R22, R35, 0x1b ;  /* 0x0000002316167211 */ /* 0x000fc400078fdaff */
[----:B------:R-:W-:Y:S02]  /*12b0*/  LEA R28, R10, UR12, 0x1 ;  /* 0x0000000c0a1c7c11 */ /* 0x000fe4000f8e08ff */
[----:B------:R-:W-:Y:S02]  /*12c0*/  LEA R25, R24, UR12, 0x1 ;  /* 0x0000000c18197c11 */ /* 0x000fe4000f8e08ff */
[----:B------:R-:W-:Y:S02]  /*12d0*/  LEA R27, R20, UR12, 0x1 ;  /* 0x0000000c141b7c11 */ /* 0x000fe4000f8e08ff */
[C---:B------:R-:W-:Y:S02]  /*12e0*/  IADD3 R10, PT, PT, R35.reuse, 0x180, RZ ;  /* 0x00000180230a7810 */ /* 0x040fe40007ffe0ff */
[----:B------:R-:W-:Y:S02]  /*12f0*/  IADD3 R20, PT, PT, R35, 0x1e0, RZ ;  /* 0x000001e023147810 */ /* 0x000fe40007ffe0ff */
[----:B------:R-:W-:-:S02]  /*1300*/  LEA.HI.SX32 R10, R10, R35, 0x1b ;  /* 0x000000230a0a7211 */ /* 0x000fc400078fdaff */
[----:B------:R-:W-:Y:S02]  /*1310*/  P2R R84, PR, RZ, 0x1 ;  /* 0x00000001ff547803 */ /* 0x000fe40000000000 */
        /* <DEDUP_REMOVED lines=9> */
[----:B------:R-:W-:Y:S01]  /*13b0*/  PRMT R83, RZ, 0x7610, R83 ;  /* 0x00007610ff537816 */ /* 0x000fe20000000053 */
[----:B---3--:R-:W-:Y:S04]  /*13c0*/  STS.U16 [R34], R13 ;  /* 0x0000000d22007388 */ /* 0x008fe80000000400 */
[----:B----4-:R0:W-:Y:S04]  /*13d0*/  STS.U16 [R33+0x40], R0 ;  /* 0x0000400021007388 */ /* 0x0101e80000000400 */
[----:B------:R-:W-:Y:S01]  /*13e0*/  STS.U16 [R32+0x80], R15 ;  /* 0x0000800f20007388 */ /* 0x000fe20000000400 */
        /* <DEDUP_REMOVED lines=24> */
[----:B------:R-:W-:Y:S01]  /*1570*/  STS.U16 [R23+0x2c0], R72 ;  /* 0x0002c04817007388 */ /* 0x000fe20000000400 */
[----:B------:R-:W-:-:S02]  /*1580*/  LEA R19, R19, UR12, 0x1 ;  /* 0x0000000c13137c11 */ /* 0x000fc4000f8e08ff */
[----:B------:R-:W-:Y:S01]  /*1590*/  LEA R18, R18, UR12, 0x1 ;  /* 0x0000000c12127c11 */ /* 0x000fe2000f8e08ff */
        /* <DEDUP_REMOVED lines=26> */
[----:B------:R-:W3:Y:S01]  /*1740*/  @!P0 LDG.E.U16 R11, desc[UR30][R8.64] ;  /* 0x0000001e080b8981 */ /* 0x000ee2000c1e1500 */
        /* <DEDUP_REMOVED lines=10> */
[----:B0-----:R-:W-:Y:S02]  /*17f0*/  PRMT R77, RZ, 0x7610, R77 ;  /* 0x00007610ff4d7816 */ /* 0x001fe4000000004d */
        /* <DEDUP_REMOVED lines=12> */
[----:B-1----:R-:W-:Y:S02]  /*18c0*/  PRMT R79, RZ, 0x7610, R79 ;  /* 0x00007610ff4f7816 */ /* 0x002fe4000000004f */
[----:B------:R-:W-:Y:S02]  /*18d0*/  PRMT R74, RZ, 0x7610, R74 ;  /* 0x00007610ff4a7816 */ /* 0x000fe4000000004a */
[----:B------:R-:W-:Y:S01]  /*18e0*/  PRMT R0, RZ, 0x7610, R0 ;  /* 0x00007610ff007816 */ /* 0x000fe20000000000 */
[----:B------:R-:W4:Y:S01]  /*18f0*/  @!P0 LDG.E.U16 R72, desc[UR30][R8.64+0x240] ;  /* 0x0002401e08488981 */ /* 0x000f22000c1e1500 */
[----:B--2---:R-:W-:-:S03]  /*1900*/  PRMT R76, RZ, 0x7610, R76 ;  /* 0x00007610ff4c7816 */ /* 0x004fc6000000004c */
[----:B------:R-:W2:Y:S04]  /*1910*/  @!P1 LDG.E.U16 R79, desc[UR30][R8.64+0x280] ;  /* 0x0002801e084f9981 */ /* 0x000ea8000c1e1500 */
[----:B------:R-:W2:Y:S04]  /*1920*/  @!P2 LDG.E.U16 R74, desc[UR30][R8.64+0x2c0] ;  /* 0x0002c01e084aa981 */ /* 0x000ea8000c1e1500 */
[----:B------:R-:W2:Y:S04]  /*1930*/  @!P3 LDG.E.U16 R81, desc[UR30][R8.64+0x300] ;  /* 0x0003001e0851b981 */ /* 0x000ea8000c1e1500 */
[----:B------:R-:W2:Y:S04]  /*1940*/  @!P4 LDG.E.U16 R0, desc[UR30][R8.64+0x340] ;  /* 0x0003401e0800c981 */ /* 0x000ea8000c1e1500 */
[----:B------:R-:W2:Y:S01]  /*1950*/  @!P6 LDG.E.U16 R76, desc[UR30][R8.64+0x3c0] ;  /* 0x0003c01e084ce981 */ /* 0x000ea2000c1e1500 */
        /* <DEDUP_REMOVED lines=17> */
[----:B----4-:R-:W-:Y:S04]  /*1a70*/  STS.U16 [R33+0x40], R10 ;  /* 0x0000400a21007388 */ /* 0x010fe80000000400 */
        /* <DEDUP_REMOVED lines=8> */
[----:B--2---:R-:W-:Y:S04]  /*1b00*/  STS.U16 [R24+0x280], R79 ;  /* 0x0002804f18007388 */ /* 0x004fe80000000400 */
        /* <DEDUP_REMOVED lines=35> */
[----:B-1----:R-:W-:Y:S02]  /*1d40*/  PRMT R81, RZ, 0x7610, R81 ;  /* 0x00007610ff517816 */ /* 0x002fe40000000051 */
[----:B------:R-:W-:Y:S01]  /*1d50*/  PRMT R74, RZ, 0x7610, R74 ;  /* 0x00007610ff4a7816 */ /* 0x000fe2000000004a */
[----:B------:R-:W4:Y:S01]  /*1d60*/  @!P5 LDG.E.U16 R91, desc[UR30][R6.64+0x380] ;  /* 0x0003801e065bd981 */ /* 0x000f22000c1e1500 */
[----:B------:R-:W-:-:S02]  /*1d70*/  PRMT R79, RZ, 0x7610, R79 ;  /* 0x00007610ff4f7816 */ /* 0x000fc4000000004f */
[----:B------:R-:W-:Y:S01]  /*1d80*/  PRMT R72, RZ, 0x7610, R72 ;  /* 0x00007610ff487816 */ /* 0x000fe20000000048 */
[----:B------:R-:W4:Y:S04]  /*1d90*/  @!P6 LDG.E.U16 R84, desc[UR30][R6.64+0x3c0] ;  /* 0x0003c01e0654e981 */ /* 0x000f28000c1e1500 */
        /* <DEDUP_REMOVED lines=9> */
[----:B---3--:R-:W-:Y:S02]  /*1e30*/  PRMT R83, RZ, 0x7610, R83 ;  /* 0x00007610ff537816 */ /* 0x008fe40000000053 */
[----:B----4-:R-:W-:Y:S02]  /*1e40*/  PRMT R76, RZ, 0x7610, R76 ;  /* 0x00007610ff4c7816 */ /* 0x010fe4000000004c */
[----:B------:R-:W2:Y:S04]  /*1e50*/  @!P0 LDG.E.U16 R0, desc[UR30][R6.64+0x240] ;  /* 0x0002401e06008981 */ /* 0x000ea8000c1e1500 */
[----:B------:R-:W3:Y:S04]  /*1e60*/  @!P1 LDG.E.U16 R83, desc[UR30][R6.64+0x280] ;  /* 0x0002801e06539981 */ /* 0x000ee8000c1e1500 */
        /* <DEDUP_REMOVED lines=18> */
[----:B------:R0:W-:Y:S04]  /*1f90*/  STS.U16 [R34], R85 ;  /* 0x0000005522007388 */ /* 0x0001e80000000400 */
[----:B------:R-:W-:Y:S04]  /*1fa0*/  STS.U16 [R33+0x40], R78 ;  /* 0x0000404e21007388 */ /* 0x000fe80000000400 */
[----:B------:R1:W-:Y:S04]  /*1fb0*/  STS.U16 [R32+0x80], R87 ;  /* 0x0000805720007388 */ /* 0x0003e80000000400 */
[----:B------:R1:W-:Y:S04]  /*1fc0*/  STS.U16 [R31+0xc0], R80 ;  /* 0x0000c0501f007388 */ /* 0x0003e80000000400 */
[----:B------:R-:W-:Y:S04]  /*1fd0*/  STS.U16 [R30+0x100], R77 ;  /* 0x0001004d1e007388 */ /* 0x000fe80000000400 */
[----:B------:R-:W-:Y:S04]  /*1fe0*/  STS.U16 [R29+0x140], R72 ;  /* 0x000140481d007388 */ /* 0x000fe80000000400 */
[----:B------:R1:W-:Y:S04]  /*1ff0*/  STS.U16 [R28+0x180], R79 ;  /* 0x0001804f1c007388 */ /* 0x0003e80000000400 */
[----:B------:R-:W-:Y:S04]  /*2000*/  STS.U16 [R27+0x1c0], R74 ;  /* 0x0001c04a1b007388 */ /* 0x000fe80000000400 */
[----:B------:R-:W-:Y:S04]  /*2010*/  STS.U16 [R26+0x200], R81 ;  /* 0x000200511a007388 */ /* 0x000fe80000000400 */
[----:B--2---:R-:W-:Y:S04]  /*2020*/  STS.U16 [R25+0x240], R0 ;  /* 0x0002400019007388 */ /* 0x004fe80000000400 */
[----:B---3--:R-:W-:Y:S04]  /*2030*/  STS.U16 [R24+0x280], R83 ;  /* 0x0002805318007388 */ /* 0x008fe80000000400 */
[----:B----4-:R-:W-:Y:S04]  /*2040*/  STS.U16 [R23+0x2c0], R76 ;  /* 0x0002c04c17007388 */ /* 0x010fe80000000400 */
[----:B------:R2:W-:Y:S04]  /*2050*/  STS.U16 [R22+0x300], R89 ;  /* 0x0003005916007388 */ /* 0x0005e80000000400 */
        /* <DEDUP_REMOVED lines=40> */
[----:B------:R-:W-:-:S02]  /*22e0*/  ISETP.NE.AND P1, PT, R100, RZ, PT ;  /* 0x000000ff6400720c */ /* 0x000fc40003f25270 */
        /* <DEDUP_REMOVED lines=51> */
[----:B------:R-:W1:Y:S04]  /*2620*/  LDS.U16 R80, [R18+0x8] ;  /* 0x0000080012507984 */ /* 0x000e680000000400 */
[----:B------:R-:W2:Y:S04]  /*2630*/  LDS.U16 R82, [R18+0xa] ;  /* 0x00000a0012527984 */ /* 0x000ea80000000400 */
[----:B------:R-:W-:Y:S04]  /*2640*/  LDS.U16 R83, [R18+0xc] ;  /* 0x00000c0012537984 */ /* 0x000fe80000000400 */
        /* <DEDUP_REMOVED lines=8> */
[----:B------:R-:W4:Y:S01]  /*26d0*/  LDS.U16 R94, [R18+0x1e] ;  /* 0x00001e00125e7984 */ /* 0x000f220000000400 */
[----:B------:R-:W-:Y:S01]  /*26e0*/  BAR.SYNC.DEFER_BLOCKING 0x0 ;  /* 0x0000000000007b1d */ /* 0x000fe20000010000 */
[----:B0-----:R-:W-:-:S05]  /*26f0*/  PRMT R129, RZ, 0x7610, R129 ;  /* 0x00007610ff817816 */ /* 0x001fca0000000081 */
        /* <DEDUP_REMOVED lines=30> */
[----:B0-----:R-:W-:Y:S01]  /*28e0*/  FMUL.FTZ R3, R80, -1.4426950216293334961 ;  /* 0xbfb8aa3b50037820 */ /* 0x001fe20000410000 */
[----:B------:R-:W-:Y:S01]  /*28f0*/  FMUL.FTZ R134, R82, -1.4426950216293334961 ;  /* 0xbfb8aa3b52867820 */ /* 0x000fe20000410000 */
[----:B----4-:R-:W-:-:S02]  /*2900*/  HADD2.F32 R88, -RZ, R88.H0_H0 ;  /* 0x20000058ff587230 */ /* 0x010fc40000004100 */
[----:B------:R0:W-:Y:S01]  /*2910*/  MUFU.EX2 R132, R3 ;  /* 0x0000000300847308 */ /* 0x0001e20000000800 */
[----:B------:R-:W-:-:S03]  /*2920*/  HADD2.F32 R93, -RZ, R93.H0_H0 ;  /* 0x2000005dff5d7230 */ /* 0x000fc60000004100 */
[----:B------:R1:W-:Y:S01]  /*2930*/  MUFU.EX2 R136, R134 ;  /* 0x0000008600887308 */ /* 0x0003e20000000800 */
[----:B0-----:R-:W-:Y:S01]  /*2940*/  FMUL.FTZ R3, R87, -1.4426950216293334961 ;  /* 0xbfb8aa3b57037820 */ /* 0x001fe20000410000 */
[----:B-1----:R-:W-:-:S03]  /*2950*/  FMUL.FTZ R134, R88, -1.4426950216293334961 ;  /* 0xbfb8aa3b58867820 */ /* 0x002fc60000410000 */
[----:B------:R0:W-:Y:S01]  /*2960*/  MUFU.EX2 R144, R3 ;  /* 0x0000000300907308 */ /* 0x0001e20000000800 */
[----:B------:R-:W-:-:S03]  /*2970*/  HADD2.F32 R5, -RZ, R5.H0_H0 ;  /* 0x20000005ff057230 */ /* 0x000fc60000004100 */
[----:B------:R-:W-:Y:S01]  /*2980*/  MUFU.EX2 R146, R134 ;  /* 0x0000008600927308 */ /* 0x000fe20000000800 */
[----:B0-----:R-:W-:Y:S01]  /*2990*/  FMUL.FTZ R3, R93, -1.4426950216293334961 ;  /* 0xbfb8aa3b5d037820 */ /* 0x001fe20000410000 */
[----:B------:R-:W-:-:S03]  /*29a0*/  HADD2.F32 R4, -RZ, R4.H0_H0 ;  /* 0x20000004ff047230 */ /* 0x000fc60000004100 */
[----:B------:R-:W-:Y:S01]  /*29b0*/  MUFU.EX2 R134, R3 ;  /* 0x0000000300867308 */ /* 0x000fe20000000800 */
[----:B------:R-:W-:Y:S01]  /*29c0*/  FMUL.FTZ R127, R5, -1.4426950216293334961 ;  /* 0xbfb8aa3b057f7820 */ /* 0x000fe20000410000 */
[----:B------:R-:W-:Y:S02]  /*29d0*/  HADD2.F32 R78, -RZ, R78.H0_H0 ;  /* 0x2000004eff4e7230 */ /* 0x000fe40000004100 */
[----:B------:R-:W-:Y:S01]  /*29e0*/  FMUL.FTZ R112, R4, -1.4426950216293334961 ;  /* 0xbfb8aa3b04707820 */ /* 0x000fe20000410000 */
[----:B------:R0:W-:Y:S02]  /*29f0*/  MUFU.EX2 R128, R127 ;  /* 0x0000007f00807308 */ /* 0x0001e40000000800 */
[----:B------:R-:W-:-:S03]  /*2a00*/  FMUL.FTZ R114, R78, -1.4426950216293334961 ;  /* 0xbfb8aa3b4e727820 */ /* 0x000fc60000410000 */
[----:B------:R-:W1:Y:S01]  /*2a10*/  MUFU.EX2 R112, R112 ;  /* 0x0000007000707308 */ /* 0x000e620000000800 */
[----:B------:R-:W-:-:S03]  /*2a20*/  HADD2.F32 R85, -RZ, R85.H0_H0 ;  /* 0x20000055ff557230 */ /* 0x000fc60000004100 */
[----:B------:R-:W2:Y:S01]  /*2a30*/  MUFU.EX2 R114, R114 ;  /* 0x0000007200727308 */ /* 0x000ea20000000800 */
[----:B------:R-:W-:Y:S02]  /*2a40*/  HADD2.F32 R79, -RZ, R79.H0_H0 ;  /* 0x2000004fff4f7230 */ /* 0x000fe40000004100 */
[----:B0-----:R-:W-:Y:S01]  /*2a50*/  FMUL.FTZ R127, R85, -1.4426950216293334961 ;  /* 0xbfb8aa3b557f7820 */ /* 0x001fe20000410000 */
[----:B------:R-:W-:-:S03]  /*2a60*/  HADD2.F32 R90, -RZ, R90.H0_H0 ;  /* 0x2000005aff5a7230 */ /* 0x000fc60000004100 */
[----:B------:R0:W-:Y:S01]  /*2a70*/  MUFU.EX2 R140, R127 ;  /* 0x0000007f008c7308 */ /* 0x0001e20000000800 */
[----:B------:R-:W-:Y:S01]  /*2a80*/  FMUL.FTZ R2, R79, -1.4426950216293334961 ;  /* 0xbfb8aa3b4f027820 */ /* 0x000fe20000410000 */
[----:B-1----:R-:W-:-:S03]  /*2a90*/  FADD.FTZ R112, R112, 1 ;  /* 0x3f80000070707421 */ /* 0x002fc60000010000 */
[----:B------:R-:W-:Y:S01]  /*2aa0*/  MUFU.EX2 R130, R2 ;  /* 0x0000000200827308 */ /* 0x000fe20000000800 */
[----:B0-----:R-:W-:Y:S01]  /*2ab0*/  FMUL.FTZ R127, R90, -1.4426950216293334961 ;  /* 0xbfb8aa3b5a7f7820 */ /* 0x001fe20000410000 */
[----:B--2---:R-:W-:-:S03]  /*2ac0*/  FADD.FTZ R114, R114, 1 ;  /* 0x3f80000072727421 */ /* 0x004fc60000010000 */
[----:B------:R0:W-:Y:S01]  /*2ad0*/  MUFU.EX2 R152, R127 ;  /* 0x0000007f00987308 */ /* 0x0001e20000000800 */
[----:B------:R-:W-:-:S03]  /*2ae0*/  HADD2.F32 R83, -RZ, R83.H0_H0 ;  /* 0x20000053ff537230 */ /* 0x000fc60000004100 */
[----:B0-----:R0:W-:Y:S01]  /*2af0*/  MUFU.RCP R127, R112 ;  /* 0x00000070007f7308 */ /* 0x0011e20000001000 */
[----:B------:R-:W-:Y:S01]  /*2b00*/  FADD.FTZ R136, R136, 1 ;  /* 0x3f80000088887421 */ /* 0x000fe20000010000 */
[----:B------:R-:W-:Y:S02]  /*2b10*/  HADD2.F32 R137, -RZ, R137.H0_H0 ;  /* 0x20000089ff897230 */ /* 0x000fe40000004100 */
[----:B------:R-:W-:Y:S01]  /*2b20*/  FMUL.FTZ R138, R83, -1.4426950216293334961 ;  /* 0xbfb8aa3b538a7820 */ /* 0x000fe20000410000 */
[----:B------:R-:W-:Y:S02]  /*2b30*/  HADD2.F32 R86, -RZ, R86.H0_H0 ;  /* 0x20000056ff567230 */ /* 0x000fe40000004100 */
[----:B------:R-:W-:-:S03]  /*2b40*/  FADD.FTZ R132, R132, 1 ;  /* 0x3f80000084847421 */ /* 0x000fc60000010000 */
[----:B------:R-:W-:Y:S01]  /*2b50*/  MUFU.EX2 R138, R138 ;  /* 0x0000008a008a7308 */ /* 0x000fe20000000800 */
[----:B------:R-:W-:Y:S01]  /*2b60*/  FMUL.FTZ R2, R86, -1.4426950216293334961 ;  /* 0xbfb8aa3b56027820 */ /* 0x000fe20000410000 */
[----:B------:R-:W-:Y:S02]  /*2b70*/  HADD2.F32 R131, -RZ, R131.H0_H0 ;  /* 0x20000083ff837230 */ /* 0x000fe40000004100 */
[----:B------:R-:W-:Y:S01]  /*2b80*/  HADD2.F32 R135, -RZ, R135.H0_H0 ;  /* 0x20000087ff877230 */ /* 0x000fe20000004100 */
[----:B------:R-:W1:Y:S01]  /*2b90*/  MUFU.EX2 R142, R2 ;  /* 0x00000002008e7308 */ /* 0x000e620000000800 */
[----:B------:R-:W-:Y:S02]  /*2ba0*/  HADD2.F32 R89, -RZ, R89.H0_H0 ;  /* 0x20000059ff597230 */ /* 0x000fe40000004100 */
[----:B------:R-:W-:-:S03]  /*2bb0*/  HADD2.F32 R141, -RZ, R141.H0_H0 ;  /* 0x2000008dff8d7230 */ /* 0x000fc60000004100 */
[----:B------:R-:W-:Y:S01]  /*2bc0*/  FMUL.FTZ R148, R89, -1.4426950216293334961 ;  /* 0xbfb8aa3b59947820 */ /* 0x000fe20000410000 */
[----:B------:R-:W-:-:S03]  /*2bd0*/  HADD2.F32 R92, -RZ, R92.H0_H0 ;  /* 0x2000005cff5c7230 */ /* 0x000fc60000004100 */
[----:B------:R2:W3:Y:S01]  /*2be0*/  MUFU.EX2 R150, R148 ;  /* 0x0000009400967308 */ /* 0x0004e20000000800 */
[----:B------:R-:W-:Y:S02]  /*2bf0*/  HADD2.F32 R143, -RZ, R143.H0_H0 ;  /* 0x2000008fff8f7230 */ /* 0x000fe40000004100 */
[----:B------:R-:W-:Y:S02]  /*2c00*/  HADD2.F32 R145, -RZ, R145.H0_H0 ;  /* 0x20000091ff917230 */ /* 0x000fe40000004100 */
[----:B-1----:R-:W-:Y:S01]  /*2c10*/  FADD.FTZ R142, R142, 1 ;  /* 0x3f8000008e8e7421 */ /* 0x002fe20000010000 */
[----:B------:R-:W-:Y:S01]  /*2c20*/  FMUL.FTZ R154, R92, -1.4426950216293334961 ;  /* 0xbfb8aa3b5c9a7820 */ /* 0x000fe20000410000 */
[----:B------:R-:W-:Y:S01]  /*2c30*/  FADD.FTZ R146, R146, 1 ;  /* 0x3f80000092927421 */ /* 0x000fe20000010000 */
[----:B------:R-:W-:Y:S02]  /*2c40*/  FADD.FTZ R152, R152, 1 ;  /* 0x3f80000098987421 */ /* 0x000fe40000010000 */
[----:B------:R1:W4:Y:S01]  /*2c50*/  MUFU.EX2 R160, R154 ;  /* 0x0000009a00a07308 */ /* 0x0003220000000800 */
[----:B------:R-:W-:Y:S01]  /*2c60*/  HADD2.F32 R94, -RZ, R94.H0_H0 ;  /* 0x2000005eff5e7230 */ /* 0x000fe20000004100 */
[----:B------:R-:W-:Y:S04]  /*2c70*/  STS.U16 [R34], R133 ;  /* 0x0000008522007388 */ /* 0x000fe80000000400 */
        /* <DEDUP_REMOVED lines=16> */
[----:B------:R-:W4:Y:S01]  /*2d80*/  LDS.U16 R3, [R18+0x4] ;  /* 0x0000040012037984 */ /* 0x000f220000000400 */
[----:B0-----:R-:W-:-:S03]  /*2d90*/  FADD.FTZ R96, R128, 1 ;  /* 0x3f80000080607421 */ /* 0x001fc60000010000 */
[----:B------:R-:W0:Y:S04]  /*2da0*/  LDS.U16 R102, [R18] ;  /* 0x0000000012667984 */ /* 0x000e280000000400 */
[----:B------:R-:W0:Y:S01]  /*2db0*/  LDS.U16 R104, [R18+0x2] ;  /* 0x0000020012687984 */ /* 0x000e220000000400 */
[----:B------:R-:W4:Y:S03]  /*2dc0*/  MUFU.RCP R96, R96 ;  /* 0x0000006000607308 */ /* 0x000f260000001000 */
[----:B------:R-:W0:Y:S04]  /*2dd0*/  LDS.U16 R110, [R18+0x6] ;  /* 0x00000600126e7984 */ /* 0x000e280000000400 */
[----:B------:R-:W0:Y:S01]  /*2de0*/  LDS.U16 R112, [R18+0x8] ;  /* 0x0000080012707984 */ /* 0x000e220000000400 */
[----:B--2---:R2:W0:Y:S01]  /*2df0*/  MUFU.RCP R129, R114 ;  /* 0x0000007200817308 */ /* 0x0044220000001000 */
[----:B---3--:R-:W-:-:S02]  /*2e00*/  FADD.FTZ R98, R130, 1 ;  /* 0x3f80000082627421 */ /* 0x008fc40000010000 */
[----:B------:R-:W-:Y:S05]  /*2e10*/  LDS.U16 R130, [R18+0xc] ;  /* 0x00000c0012827984 */ /* 0x000fea0000000400 */
[----:B-1----:R1:W-:Y:S01]  /*2e20*/  MUFU.RCP R139, R136 ;  /* 0x00000088008b7308 */ /* 0x0023e20000001000 */
[----:B--2---:R-:W2:Y:S01]  /*2e30*/  LDS.U16 R114, [R18+0xa] ;  /* 0x00000a0012727984 */ /* 0x004ea20000000400 */
[----:B----4-:R-:W-:-:S03]  /*2e40*/  FADD.FTZ R108, R140, 1 ;  /* 0x3f8000008c6c7421 */ /* 0x010fc60000010000 */
[----:B------:R-:W-:Y:S01]  /*2e50*/  LDS.U16 R140, [R18+0x10] ;  /* 0x00001000128c7984 */ /* 0x000fe20000000400 */
[----:B-1----:R-:W-:Y:S02]  /*2e60*/  FADD.FTZ R136, -R96, 1 ;  /* 0x3f80000060887421 */ /* 0x002fe40000010100 */
[----:B------:R1:W-:Y:S01]  /*2e70*/  MUFU.RCP R133, R132 ;  /* 0x0000008400857308 */ /* 0x0003e20000001000 */
[----:B------:R-:W-:Y:S01]  /*2e80*/  FADD.FTZ R147, -R127, 1 ;  /* 0x3f8000007f937421 */ /* 0x000fe20000010100 */
[----:B------:R-:W-:Y:S01]  /*2e90*/  FADD.FTZ R100, R138, 1 ;  /* 0x3f8000008a647421 */ /* 0x000fe20000010000 */
[----:B------:R-:W-:Y:S01]  /*2ea0*/  LDS.U16 R159, [R18+0x16] ;  /* 0x00001600129f7984 */ /* 0x000fe20000000400 */
[----:B------:R-:W-:Y:S02]  /*2eb0*/  HADD2.F32 R106, -RZ, R3.H0_H0 ;  /* 0x20000003ff6a7230 */ /* 0x000fe40000004100 */
[----:B------:R-:W-:Y:S01]  /*2ec0*/  FFMA.FTZ R136, R5, R136, 1 ;  /* 0x3f80000005887423 */ /* 0x000fe20000010088 */
[----:B------:R-:W-:Y:S02]  /*2ed0*/  LDS.U16 R157, [R18+0x14] ;  /* 0x00001400129d7984 */ /* 0x000fe40000000400 */
[----:B------:R-:W-:-:S02]  /*2ee0*/  FMUL.FTZ R3, R137, R106 ;  /* 0x0000006a89037220 */ /* 0x000fc40000410000 */
[----:B------:R-:W-:Y:S02]  /*2ef0*/  LDS.U16 R161, [R18+0x18] ;  /* 0x0000180012a17984 */ /* 0x000fe40000000400 */
[----:B------:R-:W-:Y:S01]  /*2f00*/  FMUL.FTZ R3, R96, R3 ;  /* 0x0000000360037220 */ /* 0x000fe20000410000 */
[----:B------:R-:W3:Y:S03]  /*2f10*/  MUFU.RCP R98, R98 ;  /* 0x0000006200627308 */ /* 0x000ee60000001000 */
[----:B------:R-:W-:Y:S02]  /*2f20*/  FMUL.FTZ R3, R3, R136 ;  /* 0x0000008803037220 */ /* 0x000fe40000410000 */
[----:B------:R-:W4:Y:S01]  /*2f30*/  LDS.U16 R136, [R18+0xe] ;  /* 0x00000e0012887984 */ /* 0x000f220000000400 */
[----:B0-----:R-:W-:Y:S02]  /*2f40*/  HADD2.F32 R102, -RZ, R102.H0_H0 ;  /* 0x20000066ff667230 */ /* 0x001fe40000004100 */
[----:B------:R-:W-:-:S02]  /*2f50*/  HADD2.F32 R104, -RZ, R104.H0_H0 ;  /* 0x20000068ff687230 */ /* 0x000fc40000004100 */
[----:B------:R-:W-:Y:S01]  /*2f60*/  FADD.FTZ R149, -R129, 1 ;  /* 0x3f80000081957421 */ /* 0x000fe20000010100 */
[----:B------:R-:W-:Y:S02]  /*2f70*/  FMUL.FTZ R128, R131, R102 ;  /* 0x0000006683807220 */ /* 0x000fe40000410000 */
[----:B-1----:R-:W-:Y:S01]  /*2f80*/  FMUL.FTZ R132, R135, R104 ;  /* 0x0000006887847220 */ /* 0x002fe20000410000 */
[----:B------:R-:W-:Y:S01]  /*2f90*/  FFMA.FTZ R147, R4, R147, 1 ;  /* 0x3f80000004937423 */ /* 0x000fe20000010093 */
[----:B------:R-:W-:Y:S01]  /*2fa0*/  FMUL.FTZ R128, R127, R128 ;  /* 0x000000807f807220 */ /* 0x000fe20000410000 */
[----:B------:R-:W-:Y:S01]  /*2fb0*/  FFMA.FTZ R149, R78, R149, 1 ;  /* 0x3f8000004e957423 */ /* 0x000fe20000010095 */
[----:B------:R-:W-:Y:S01]  /*2fc0*/  FMUL.FTZ R132, R129, R132 ;  /* 0x0000008481847220 */ /* 0x000fe20000410000 */
[----:B------:R-:W-:Y:S01]  /*2fd0*/  HADD2.F32 R110, -RZ, R110.H0_H0 ;  /* 0x2000006eff6e7230 */ /* 0x000fe20000004100 */
[----:B------:R-:W0:Y:S01]  /*2fe0*/  MUFU.RCP R100, R100 ;  /* 0x0000006400647308 */ /* 0x000e220000001000 */
[----:B------:R-:W-:Y:S01]  /*2ff0*/  FMUL.FTZ R148, R128, R147 ;  /* 0x0000009380947220 */ /* 0x000fe20000410000 */
[----:B------:R-:W-:Y:S01]  /*3000*/  FADD.FTZ R128, R144, 1 ;  /* 0x3f80000090807421 */ /* 0x000fe20000010000 */
[----:B------:R-:W-:-:S02]  /*3010*/  HADD2.F32 R112, -RZ, R112.H0_H0 ;  /* 0x20000070ff707230 */ /* 0x000fc40000004100 */
[----:B------:R-:W-:Y:S01]  /*3020*/  FMUL.FTZ R165, R132, R149 ;  /* 0x0000009584a57220 */ /* 0x000fe20000410000 */
[----:B------:R-:W1:Y:S01]  /*3030*/  LDS.U16 R144, [R18+0x12] ;  /* 0x0000120012907984 */ /* 0x000e620000000400 */
[C---:B---3--:R-:W-:Y:S01]  /*3040*/  FADD.FTZ R132, -R98.reuse, 1 ;  /* 0x3f80000062847421 */ /* 0x048fe20000010100 */
[----:B--2---:R-:W-:Y:S02]  /*3050*/  HADD2.F32 R114, -RZ, R114.H0_H0 ;  /* 0x20000072ff727230 */ /* 0x004fe40000004100 */
[----:B------:R-:W-:Y:S01]  /*3060*/  FMUL.FTZ R149, R141, R110 ;  /* 0x0000006e8d957220 */ /* 0x000fe20000410000 */
[----:B------:R-:W-:Y:S01]  /*3070*/  FADD.FTZ R151, -R133, 1 ;  /* 0x3f80000085977421 */ /* 0x000fe20000010100 */
[----:B------:R-:W-:Y:S01]  /*3080*/  FMUL.FTZ R138, R143, R112 ;  /* 0x000000708f8a7220 */ /* 0x000fe20000410000 */
[----:B------:R2:W-:Y:S01]  /*3090*/  MUFU.RCP R147, R142 ;  /* 0x0000008e00937308 */ /* 0x0005e20000001000 */
[----:B------:R-:W-:Y:S01]  /*30a0*/  FFMA.FTZ R132, R79, R132, 1 ;  /* 0x3f8000004f847423 */ /* 0x000fe20000010084 */
[----:B------:R-:W-:Y:S01]  /*30b0*/  FMUL.FTZ R149, R98, R149 ;  /* 0x0000009562957220 */ /* 0x000fe20000410000 */
[----:B------:R-:W-:Y:S01]  /*30c0*/  FADD.FTZ R155, -R139, 1 ;  /* 0x3f8000008b9b7421 */ /* 0x000fe20000010100 */
[----:B------:R-:W-:Y:S01]  /*30d0*/  FFMA.FTZ R153, R80, R151, 1 ;  /* 0x3f80000050997423 */ /* 0x000fe20000010097 */
[----:B------:R-:W-:Y:S01]  /*30e0*/  FMUL.FTZ R138, R133, R138 ;  /* 0x0000008a858a7220 */ /* 0x000fe20000410000 */
[----:B------:R-:W-:Y:S01]  /*30f0*/  FMUL.FTZ R154, R149, R132 ;  /* 0x00000084959a7220 */ /* 0x000fe20000410000 */
[----:B--2---:R-:W-:Y:S01]  /*3100*/  FMUL.FTZ R142, R145, R114 ;  /* 0x00000072918e7220 */ /* 0x004fe20000410000 */
[----:B------:R-:W2:Y:S01]  /*3110*/  MUFU.RCP R108, R108 ;  /* 0x0000006c006c7308 */ /* 0x000ea20000001000 */
[----:B------:R-:W-:Y:S01]  /*3120*/  FFMA.FTZ R155, R82, R155, 1 ;  /* 0x3f800000529b7423 */ /* 0x000fe2000001009b */
[----:B------:R-:W-:-:S02]  /*3130*/  HADD2.F32 R132, -RZ, R91.H0_H0 ;  /* 0x2000005bff847230 */ /* 0x000fc40000004100 */
[----:B------:R-:W-:Y:S01]  /*3140*/  FMUL.FTZ R142, R139, R142 ;  /* 0x0000008e8b8e7220 */ /* 0x000fe20000410000 */
[----:B------:R-:W-:Y:S02]  /*3150*/  HADD2.F32 R91, -RZ, R130.H0_H0 ;  /* 0x20000082ff5b7230 */ /* 0x000fe40000004100 */
[----:B------:R-:W-:Y:S01]  /*3160*/  FMUL.FTZ R156, R138, R153 ;  /* 0x000000998a9c7220 */ /* 0x000fe20000410000 */
[----:B------:R-:W-:Y:S01]  /*3170*/  FADD.FTZ R138, R150, 1 ;  /* 0x3f800000968a7421 */ /* 0x000fe20000010000 */
[----:B------:R3:W1:Y:S01]  /*3180*/  MUFU.RCP R151, R146 ;  /* 0x0000009200977308 */ /* 0x0006620000001000 */
[----:B------:R-:W-:Y:S01]  /*3190*/  FMUL.FTZ R169, R142, R155 ;  /* 0x0000009b8ea97220 */ /* 0x000fe20000410000 */
[----:B------:R-:W-:Y:S01]  /*31a0*/  LDS.U16 R150, [R18+0x1c] ;  /* 0x00001c0012967984 */ /* 0x000fe20000000400 */
[----:B------:R-:W-:Y:S01]  /*31b0*/  FMUL.FTZ R2, R94, -1.4426950216293334961 ;  /* 0xbfb8aa3b5e027820 */ /* 0x000fe20000410000 */
[----:B0-----:R-:W-:Y:S01]  /*31c0*/  FADD.FTZ R142, -R100, 1 ;  /* 0x3f800000648e7421 */ /* 0x001fe20000010100 */
[----:B------:R-:W-:-:S03]  /*31d0*/  FMUL.FTZ R149, R132, R91 ;  /* 0x0000005b84957220 */ /* 0x000fc60000410000 */
[----:B------:R0:W1:Y:S01]  /*31e0*/  MUFU.RCP R153, R152 ;  /* 0x0000009800997308 */ /* 0x0000620000001000 */
[----:B---3--:R-:W3:Y:S01]  /*31f0*/  LDS.U16 R146, [R18+0x1a] ;  /* 0x00001a0012927984 */ /* 0x008ee20000000400 */
[----:B------:R-:W-:Y:S01]  /*3200*/  FFMA.FTZ R155, R83, R142, 1 ;  /* 0x3f800000539b7423 */ /* 0x000fe2000001008e */
[----:B------:R-:W-:Y:S02]  /*3210*/  FMUL.FTZ R142, R100, R149 ;  /* 0x00000095648e7220 */ /* 0x000fe40000410000 */
[----:B0-----:R-:W0:Y:S03]  /*3220*/  LDS.U16 R152, [R18+0x1e] ;  /* 0x00001e0012987984 */ /* 0x001e260000000400 */
[----:B------:R-:W1:Y:S01]  /*3230*/  MUFU.EX2 R2, R2 ;  /* 0x0000000200027308 */ /* 0x000e620000000800 */
[----:B------:R-:W-:Y:S02]  /*3240*/  HADD2.F32 R149, -RZ, R84.H0_H0 ;  /* 0x20000054ff957230 */ /* 0x000fe40000004100 */
[----:B----4-:R-:W-:-:S02]  /*3250*/  HADD2.F32 R130, -RZ, R136.H0_H0 ;  /* 0x20000088ff827230 */ /* 0x010fc40000004100 */
[----:B--2---:R-:W-:Y:S01]  /*3260*/  FADD.FTZ R84, -R108, 1 ;  /* 0x3f8000006c547421 */ /* 0x004fe20000010100 */
[----:B------:R-:W-:Y:S01]  /*3270*/  HADD2.F32 R136, -RZ, R81.H0_H0 ;  /* 0x20000051ff887230 */ /* 0x000fe20000004100 */
[----:B------:R-:W2:Y:S01]  /*3280*/  MUFU.RCP R128, R128 ;  /* 0x0000008000807308 */ /* 0x000ea20000001000 */
[----:B------:R-:W-:Y:S02]  /*3290*/  HADD2.F32 R81, -RZ, R140.H0_H0 ;  /* 0x2000008cff517230 */ /* 0x000fe40000004100 */
[----:B------:R-:W-:Y:S01]  /*32a0*/  FMUL.FTZ R163, R149, R130 ;  /* 0x0000008295a37220 */ /* 0x000fe20000410000 */
[----:B------:R-:W-:Y:S01]  /*32b0*/  FFMA.FTZ R84, R85, R84, 1 ;  /* 0x3f80000055547423 */ /* 0x000fe20000010054 */
[----:B------:R-:W-:-:S03]  /*32c0*/  FADD.FTZ R167, -R147, 1 ;  /* 0x3f80000093a77421 */ /* 0x000fc60000010100 */
[----:B------:R-:W4:Y:S01]  /*32d0*/  MUFU.RCP R138, R138 ;  /* 0x0000008a008a7308 */ /* 0x000f220000001000 */
[----:B------:R-:W-:Y:S01]  /*32e0*/  FMUL.FTZ R163, R108, R163 ;  /* 0x000000a36ca37220 */ /* 0x000fe20000410000 */
[----:B------:R-:W-:Y:S01]  /*32f0*/  FMUL.FTZ R140, R136, R81 ;  /* 0x00000051888c7220 */ /* 0x000fe20000410000 */
[----:B------:R-:W-:Y:S01]  /*3300*/  FMUL.FTZ R158, R142, R155 ;  /* 0x0000009b8e9e7220 */ /* 0x000fe20000410000 */
[----:B------:R-:W-:Y:S01]  /*3310*/  FADD.FTZ R155, R160, 1 ;  /* 0x3f800000a09b7421 */ /* 0x000fe20000010000 */
[----:B------:R-:W-:Y:S01]  /*3320*/  FMUL.FTZ R171, R163, R84 ;  /* 0x00000054a3ab7220 */ /* 0x000fe20000410000 */
[----:B------:R-:W-:Y:S01]  /*3330*/  FFMA.FTZ R167, R86, R167, 1 ;  /* 0x3f80000056a77423 */ /* 0x000fe200000100a7 */
[----:B------:R-:W-:Y:S01]  /*3340*/  FMUL.FTZ R140, R147, R140 ;  /* 0x0000008c938c7220 */ /* 0x000fe20000410000 */
[----:B-1----:R-:W-:Y:S01]  /*3350*/  FADD.FTZ R163, R2, 1 ;  /* 0x3f80000002a37421 */ /* 0x002fe20000010000 */
[----:B------:R-:W-:Y:S01]  /*3360*/  FADD.FTZ R162, R134, 1 ;  /* 0x3f80000086a27421 */ /* 0x000fe20000010000 */
[----:B------:R-:W-:-:S02]  /*3370*/  HADD2.F32 R77, -RZ, R77.H0_H0 ;  /* 0x2000004dff4d7230 */ /* 0x000fc40000004100 */
[----:B------:R-:W-:Y:S01]  /*3380*/  FMUL.FTZ R160, R140, R167 ;  /* 0x000000a78ca07220 */ /* 0x000fe20000410000 */
[----:B------:R-:W-:Y:S01]  /*3390*/  FADD.FTZ R167, -R151, 1 ;  /* 0x3f80000097a77421 */ /* 0x000fe20000010100 */
[----:B------:R-:W-:Y:S01]  /*33a0*/  HADD2.F32 R144, -RZ, R144.H0_H0 ;  /* 0x20000090ff907230 */ /* 0x000fe20000004100 */
[----:B------:R-:W1:Y:S01]  /*33b0*/  MUFU.RCP R155, R155 ;  /* 0x0000009b009b7308 */ /* 0x000e620000001000 */
[----:B------:R-:W-:Y:S02]  /*33c0*/  HADD2.F32 R140, -RZ, R74.H0_H0 ;  /* 0x2000004aff8c7230 */ /* 0x000fe40000004100 */
[----:B------:R-:W-:Y:S01]  /*33d0*/  FADD.FTZ R173, -R153, 1 ;  /* 0x3f80000099ad7421 */ /* 0x000fe20000010100 */
[----:B------:R-:W-:Y:S02]  /*33e0*/  HADD2.F32 R159, -RZ, R159.H0_H0 ;  /* 0x2000009fff9f7230 */ /* 0x000fe40000004100 */
[----:B------:R-:W-:Y:S01]  /*33f0*/  FFMA.FTZ R175, R88, R167, 1 ;  /* 0x3f80000058af7423 */ /* 0x000fe200000100a7 */
[----:B------:R-:W-:Y:S01]  /*3400*/  HADD2.F32 R142, -RZ, R72.H0_H0 ;  /* 0x20000048ff8e7230 */ /* 0x000fe20000004100 */
[----:B------:R3:W1:Y:S01]  /*3410*/  MUFU.RCP R84, R162 ;  /* 0x000000a200547308 */ /* 0x0006620000001000 */
[----:B------:R-:W-:-:S02]  /*3420*/  HADD2.F32 R134, -RZ, R76.H0_H0 ;  /* 0x2000004cff867230 */ /* 0x000fc40000004100 */
[----:B--2---:R-:W-:Y:S01]  /*3430*/  FADD.FTZ R2, -R128, 1 ;  /* 0x3f80000080027421 */ /* 0x004fe20000010100 */
[----:B----4-:R-:W-:Y:S01]  /*3440*/  FADD.FTZ R72, -R138, 1 ;  /* 0x3f8000008a487421 */ /* 0x010fe20000010100 */
[----:B------:R-:W-:-:S03]  /*3450*/  HADD2.F32 R157, -RZ, R157.H0_H0 ;  /* 0x2000009dff9d7230 */ /* 0x000fc60000004100 */
[----:B------:R-:W2:Y:S01]  /*3460*/  MUFU.RCP R163, R163 ;  /* 0x000000a300a37308 */ /* 0x000ea20000001000 */
[----:B------:R-:W-:Y:S02]  /*3470*/  HADD2.F32 R161, -RZ, R161.H0_H0 ;  /* 0x200000a1ffa17230 */ /* 0x000fe40000004100 */
        /* <DEDUP_REMOVED lines=8> */
[----:B---3--:R-:W-:Y:S01]  /*3500*/  F2FP.F16.F32.PACK_AB R162, R165, R148 ;  /* 0x00000094a5a2723e */ /* 0x008fe200000000ff */
[----:B------:R-:W-:Y:S01]  /*3510*/  BAR.SYNC.DEFER_BLOCKING 0x0 ;  /* 0x0000000000007b1d */ /* 0x000fe20000010000 */
        /* <DEDUP_REMOVED lines=9> */
[----:B0-----:R-:W-:-:S02]  /*35b0*/  HADD2.F32 R146, -RZ, R152.H0_H0 ;  /* 0x20000098ff927230 */ /* 0x001fc40000004100 */
[----:B------:R-:W-:Y:S01]  /*35c0*/  FMUL.FTZ R72, R72, R175 ;  /* 0x000000af48487220 */ /* 0x000fe20000410000 */
[----:B------:R-:W-:Y:S01]  /*35d0*/  FMUL.FTZ R177, R74, R177 ;  /* 0x000000b14ab17220 */ /* 0x000fe20000410000 */
[----:B------:R-:W-:Y:S01]  /*35e0*/  FMUL.FTZ R76, R76, R179 ;  /* 0x000000b34c4c7220 */ /* 0x000fe20000410000 */
[----:B-1----:R-:W-:Y:S01]  /*35f0*/  FADD.FTZ R175, -R155, 1 ;  /* 0x3f8000009baf7421 */ /* 0x002fe20000010100 */
[----:B------:R-:W-:Y:S01]  /*3600*/  FADD.FTZ R2, -R84, 1 ;  /* 0x3f80000054027421 */ /* 0x000fe20000010100 */
[----:B--2---:R-:W-:Y:S01]  /*3610*/  FADD.FTZ R181, -R163, 1 ;  /* 0x3f800000a3b57421 */ /* 0x004fe20000010100 */
        /* <DEDUP_REMOVED lines=32> */
[----:B0-----:R-:W-:Y:S02]  /*3820*/  PRMT R150, R2, 0x7610, R150 ;  /* 0x0000761002967816 */ /* 0x001fe40000000096 */
[----:B------:R-:W-:Y:S01]  /*3830*/  MOV R2, UR32 ;  /* 0x0000002000027c02 */ /* 0x000fe20008000f00 */
[----:B------:R-:W-:Y:S04]  /*3840*/  STS.U16 [R18], R162 ;  /* 0x000000a212007388 */ /* 0x000fe80000000400 */
        /* <DEDUP_REMOVED lines=36> */
[----:B0-----:R-:W-:-:S04]  /*3a90*/  IADD3 R3, P0, PT, R65, UR8, RZ ;  /* 0x0000000841037c10 */ /* 0x001fc8000ff1e0ff */
[----:B------:R-:W-:Y:S02]  /*3aa0*/  IADD3.X R72, PT, PT, RZ, UR9, RZ, P0, !PT ;  /* 0x00000009ff487c10 */ /* 0x000fe400087fe4ff */
        /* <DEDUP_REMOVED lines=114> */
[----:B------:R-:W-:Y:S01]  /*41d0*/  MOV R102, UR32 ;  /* 0x0000002000667c02 */ /* 0x000fe20008000f00 */
[----:B------:R-:W-:-:S02]  /*41e0*/  UIMAD.WIDE.U32 UR8, UR29, UR10, UR8 ;  /* 0x0000000a1d0872a5 */ /* 0x000fc4000f8e0008 */
[----:B------:R0:W-:Y:S02]  /*41f0*/  STS.U16 [R18+0xe], R3 ;  /* 0x00000e0312007388 */ /* 0x0001e40000000400 */
[----:B------:R-:W-:Y:S02]  /*4200*/  UIMAD UR11, UR29, UR11, UR9 ;  /* 0x0000000b1d0b72a4 */ /* 0x000fe4000f8e0209 */
[----:B------:R-:W-:Y:S04]  /*4210*/  STS.U16 [R18+0x10], R81 ;  /* 0x0000105112007388 */ /* 0x000fe80000000400 */
[----:B------:R-:W-:Y:S01]  /*4220*/  STS.U16 [R18+0x12], R4 ;  /* 0x0000120412007388 */ /* 0x000fe20000000400 */
[----:B0-----:R-:W-:-:S03]  /*4230*/  IADD3 R3, P0, PT, R65, UR8, RZ ;  /* 0x0000000841037c10 */ /* 0x001fc6000ff1e0ff */
[----:B------:R0:W-:Y:S04]  /*4240*/  STS.U16 [R18+0x14], R2 ;  /* 0x0000140212007388 */ /* 0x0001e80000000400 */
[----:B------:R-:W-:Y:S04]  /*4250*/  STS.U16 [R18+0x16], R79 ;  /* 0x0000164f12007388 */ /* 0x000fe80000000400 */
[----:B------:R1:W-:Y:S01]  /*4260*/  STS.U16 [R18+0x18], R6 ;  /* 0x0000180612007388 */ /* 0x0003e20000000400 */
[----:B0-----:R-:W-:-:S03]  /*4270*/  LEA R2, P5, R3, UR34, 0x1 ;  /* 0x0000002203027c11 */ /* 0x001fc6000f8a08ff */
[----:B------:R-:W-:Y:S04]  /*4280*/  STS.U16 [R18+0x1a], R85 ;  /* 0x00001a5512007388 */ /* 0x000fe80000000400 */
[----:B------:R-:W-:Y:S01]  /*4290*/  STS.U16 [R18+0x1c], R87 ;  /* 0x00001c5712007388 */ /* 0x000fe20000000400 */
[----:B-1----:R-:W-:-:S03]  /*42a0*/  IADD3.X R6, PT, PT, RZ, UR11, RZ, P0, !PT ;  /* 0x0000000bff067c10 */ /* 0x002fc600087fe4ff */
        /* <DEDUP_REMOVED lines=54> */
.L_x_6787:
        /* <DEDUP_REMOVED lines=35> */
[----:B-----5:R-:W-:Y:S01]  /*4840*/  FADD.FTZ R124, R71, R70 ;  /* 0x00000046477c7221 */ /* 0x020fe20000010000 */
[----:B------:R-:W-:Y:S02]  /*4850*/  HADD2.F32 R129, -RZ, R116.H0_H0 ;  /* 0x20000074ff817230 */ /* 0x000fe40000004100 */
[----:B------:R-:W-:Y:S01]  /*4860*/  FFMA.FTZ R141, R86, R111, R141 ;  /* 0x0000006f568d7223 */ /* 0x000fe2000001008d */
[----:B------:R-:W-:-:S02]  /*4870*/  HADD2.F32 R131, -RZ, R10.H0_H0 ;  /* 0x2000000aff837230 */ /* 0x000fc40000004100 */
[----:B------:R-:W-:Y:S02]  /*4880*/  HFMA2 R91, -RZ, RZ, 0, 0 ;  /* 0x00000000ff5b7431 */ /* 0x000fe400000001ff */
        /* <DEDUP_REMOVED lines=60> */
[----:B------:R-:W-:Y:S01]  /*4c50*/  UISETP.NE.AND UP0, UPT, UR22, 0x1, UPT ;  /* 0x000000011600788c */ /* 0x000fe2000bf05270 */
[----:B------:R-:W-:Y:S01]  /*4c60*/  ISETP.GE.AND P0, PT, R65, UR32, PT ;  /* 0x0000002041007c0c */ /* 0x000fe2000bf06270 */
[----:B------:R-:W1:Y:S01]  /*4c70*/  LDCU UR37, c[0x0][0x394] ;  /* 0x00007280ff2577ac */ /* 0x000e620008000800 */
[----:B------:R-:W-:Y:S02]  /*4c80*/  MOV R143, RZ ;  /* 0x000000ff008f7202 */ /* 0x000fe40000000f00 */
[----:B------:R-:W-:Y:S01]  /*4c90*/  P2R R193, PR, RZ, 0x1 ;  /* 0x00000001ffc17803 */ /* 0x000fe20000000000 */
[----:B------:R-:W2:Y:S01]  /*4ca0*/  LDCU UR44, c[0x0][0x38c] ;  /* 0x00007180ff2c77ac */ /* 0x000ea20008000800 */
[----:B------:R-:W3:Y:S01]  /*4cb0*/  LDC.64 R6, c[0x0][0x448] ;  /* 0x00011200ff067b82 */ /* 0x000ee20000000a00 */
[----:B------:R-:W-:Y:S02]  /*4cc0*/  PLOP3.LUT P5, PT, PT, PT, UP0, 0x80, 0x8 ;  /* 0x000000000008781c */ /* 0x000fe40003faf008 */
[----:B------:R-:W-:Y:S01]  /*4cd0*/  MOV R77, RZ ;  /* 0x000000ff004d7202 */ /* 0x000fe20000000f00 */
[----:B------:R-:W4:Y:S01]  /*4ce0*/  LDCU UR13, c[0x0][0x388] ;  /* 0x00007100ff0d77ac */ /* 0x000f220008000800 */
[----:B------:R-:W-:-:S03]  /*4cf0*/  ISETP.EQ.AND P5, PT, R66, RZ, P5 ;  /* 0x000000ff4200720c */ /* 0x000fc60002fa2270 */
[----:B------:R-:W0:Y:S01]  /*4d00*/  LDC.64 R8, c[0x0][0x4d8] ;  /* 0x00013600ff087b82 */ /* 0x000e220000000a00 */
[----:B------:R-:W0:Y:S01]  /*4d10*/  LDCU.64 UR10, c[0x0][0x3a8] ;  /* 0x00007500ff0a77ac */ /* 0x000e220008000a00 */
[----:B------:R-:W0:Y:S01]  /*4d20*/  LDCU.64 UR14, c[0x0][0x3c0] ;  /* 0x00007800ff0e77ac */ /* 0x000e220008000a00 */
[----:B------:R-:W0:Y:S01]  /*4d30*/  LDCU.64 UR34, c[0x0][0x3e0] ;  /* 0x00007c00ff2277ac */ /* 0x000e220008000a00 */
[----:B------:R-:W0:Y:S01]  /*4d40*/  LDCU.64 UR38, c[0x0][0x4e0] ;  /* 0x00009c00ff2677ac */ /* 0x000e220008000a00 */
[----:B------:R-:W0:Y:S01]  /*4d50*/  LDCU.64 UR40, c[0x0][0x4f0] ;  /* 0x00009e00ff2877ac */ /* 0x000e220008000a00 */
[----:B-1----:R-:W0:Y:S04]  /*4d60*/  LDCU.64 UR42, c[0x0][0x540] ;  /* 0x0000a800ff2a77ac */ /* 0x002e280008000a00 */
.L_x_6826:
[----:B------:R-:W-:Y:S01]  /*4d70*/  MOV R2, R65 ;  /* 0x0000004100027202 */ /* 0x000fe20000000f00 */
[----:B------:R-:W-:Y:S01]  /*4d80*/  HFMA2 R3, -RZ, RZ, 0, 0 ;  /* 0x00000000ff037431 */ /* 0x000fe200000001ff */
[----:B------:R-:W-:Y:S02]  /*4d90*/  ISETP.NE.AND P6, PT, R193, RZ, PT ;  /* 0x000000ffc100720c */ /* 0x000fe40003fc5270 */
[----:B------:R-:W-:Y:S01]  /*4da0*/  ISETP.GE.AND P4, PT, R50, UR32, PT ;  /* 0x0000002032007c0c */ /* 0x000fe2000bf86270 */
[----:B0-----:R-:W-:Y:S01]  /*4db0*/  IMAD.WIDE.U32 R10, R143, UR34, R2 ;  /* 0x000000228f0a7c25 */ /* 0x001fe2000f8e0002 */
[----:B------:R-:W-:Y:S02]  /*4dc0*/  ISETP.GE.AND P2, PT, R47, UR32, PT ;  /* 0x000000202f007c0c */ /* 0x000fe4000bf46270 */
[----:B------:R-:W-:Y:S01]  /*4dd0*/  ISETP.GE.AND P1, PT, R48, UR32, PT ;  /* 0x0000002030007c0c */ /* 0x000fe2000bf26270 */
[----:B------:R-:W-:Y:S01]  /*4de0*/  IMAD R3, R143, UR35, R11 ;  /* 0x000000238f037c24 */ /* 0x000fe2000f8e020b */
[----:B------:R-:W-:-:S02]  /*4df0*/  LEA R2, P0, R10, R69, 0x1 ;  /* 0x000000450a027211 */ /* 0x000fc400078008ff */
[----:B------:R-:W-:Y:S02]  /*4e00*/  ISETP.GE.AND P3, PT, R46, UR32, PT ;  /* 0x000000202e007c0c */ /* 0x000fe4000bf66270 */
[----:B------:R-:W-:Y:S02]  /*4e10*/  LEA.HI.X R3, R10, R67, R3, 0x1, P0 ;  /* 0x000000430a037211 */ /* 0x000fe400000f0c03 */
[----:B------:R-:W-:-:S03]  /*4e20*/  ISETP.GE.AND P0, PT, R49, UR32, PT ;  /* 0x0000002031007c0c */ /* 0x000fc6000bf06270 */
[----:B------:R-:W2:Y:S04]  /*4e30*/  @!P6 LDG.E.U16 R15, desc[UR30][R2.64] ;  /* 0x0000001e020fe981 */ /* 0x000ea8000c1e1500 */
[----:B----4-:R-:W4:Y:S04]  /*4e40*/  @!P4 LDG.E.U16 R10, desc[UR30][R2.64+0x40] ;  /* 0x0000401e020ac981 */ /* 0x010f28000c1e1500 */
[----:B---3--:R-:W3:Y:S04]  /*4e50*/  @!P2 LDG.E.U16 R13, desc[UR30][R2.64+0x100] ;  /* 0x0001001e020da981 */ /* 0x008ee8000c1e1500 */
[----:B------:R-:W3:Y:S04]  /*4e60*/  @!P0 LDG.E.U16 R11, desc[UR30][R2.64+0x80] ;  /* 0x0000801e020b8981 */ /* 0x000ee8000c1e1500 */
[----:B------:R-:W3:Y:S04]  /*4e70*/  @!P3 LDG.E.U16 R14, desc[UR30][R2.64+0x140] ;  /* 0x0001401e020eb981 */ /* 0x000ee8000c1e1500 */
[----:B------:R-:W3:Y:S01]  /*4e80*/  @!P1 LDG.E.U16 R12, desc[UR30][R2.64+0xc0] ;  /* 0x0000c01e020c9981 */ /* 0x000ee2000c1e1500 */
[----:B------:R-:W-:-:S02]  /*4e90*/  MOV R145, RZ ;  /* 0x000000ff00917202 */ /* 0x000fc40000000f00 */
[----:B------:R-:W-:Y:S01]  /*4ea0*/  MOV R149, RZ ;  /* 0x000000ff00957202 */ /* 0x000fe20000000f00 */
[----:B------:R-:W-:Y:S01]  /*4eb0*/  HFMA2 R147, -RZ, RZ, 0, 0 ;  /* 0x00000000ff937431 */ /* 0x000fe200000001ff */
[----:B--2---:R-:W-:-:S04]  /*4ec0*/  @!P6 PRMT R145, R15, 0x5410, RZ ;  /* 0x000054100f91e816 */ /* 0x004fc800000000ff */
[----:B----4-:R-:W-:Y:S02]  /*4ed0*/  @!P4 PRMT R145, R145, 0x5410, R10 ;  /* 0x000054109191c816 */ /* 0x010fe4000000000a */
[----:B------:R-:W-:Y:S02]  /*4ee0*/  ISETP.GE.AND P4, PT, R45, UR32, PT ;  /* 0x000000202d007c0c */ /* 0x000fe4000bf86270 */
[----:B---3--:R-:W-:Y:S02]  /*4ef0*/  @!P2 PRMT R149, R13, 0x5410, RZ ;  /* 0x000054100d95a816 */ /* 0x008fe400000000ff */
        /* <DEDUP_REMOVED lines=14> */
[----:B------:R-:W-:Y:S02]  /*4fe0*/  MOV R10, R12 ;  /* 0x0000000c000a7202 */ /* 0x000fe40000000f00 */
[----:B------:R-:W-:Y:S02]  /*4ff0*/  MOV R14, UR18 ;  /* 0x00000012000e7c02 */ /* 0x000fe40008000f00 */
[----:B------:R-:W-:Y:S01]  /*5000*/  MOV R13, UR17 ;  /* 0x00000011000d7c02 */ /* 0x000fe20008000f00 */
[----:B------:R-:W-:Y:S01]  /*5010*/  IMAD.WIDE.U32 R10, R143, UR10, R10 ;  /* 0x0000000a8f0a7c25 */ /* 0x000fe2000f8e000a */
[----:B------:R-:W-:Y:S02]  /*5020*/  MOV R13, UR21 ;  /* 0x00000015000d7c02 */ /* 0x000fe40008000f00 */
[----:B------:R-:W-:Y:S01]  /*5030*/  MOV R12, R14 ;  /* 0x0000000e000c7202 */ /* 0x000fe20000000f00 */
[----:B------:R-:W-:-:S02]  /*5040*/  HFMA2 R151, -RZ, RZ, 0, 0 ;  /* 0x00000000ff977431 */ /* 0x000fc400000001ff */
[C---:B------:R-:W-:Y:S02]  /*5050*/  IMAD R11, R143.reuse, UR11, R11 ;  /* 0x0000000b8f0b7c24 */ /* 0x040fe4000f8e020b */
[----:B------:R-:W-:Y:S01]  /*5060*/  IMAD.WIDE.U32 R12, R143, UR14, R12 ;  /* 0x0000000e8f0c7c25 */ /* 0x000fe2000f8e000c */
[----:B------:R-:W-:Y:S02]  /*5070*/  MOV R155, RZ ;  /* 0x000000ff009b7202 */ /* 0x000fe40000000f00 */
[----:B--2---:R-:W-:Y:S02]  /*5080*/  @!P4 PRMT R151, R15, 0x5410, RZ ;  /* 0x000054100f97c816 */ /* 0x004fe400000000ff */
[C---:B------:R-:W-:Y:S02]  /*5090*/  LEA R16, P4, R10.reuse, R4, 0x2 ;  /* 0x000000040a107211 */ /* 0x040fe400078810ff */
[----:B------:R-:W-:Y:S01]  /*50a0*/  MOV R15, UR19 ;  /* 0x00000013000f7c02 */ /* 0x000fe20008000f00 */
[----:B------:R-:W-:Y:S01]  /*50b0*/  HFMA2 R15, -RZ, RZ, 0, 0 ;  /* 0x00000000ff0f7431 */ /* 0x000fe200000001ff */
[----:B------:R-:W-:Y:S01]  /*50c0*/  LEA.HI.X R17, R10, R5, R11, 0x2, P4 ;  /* 0x000000050a117211 */ /* 0x000fe200020f140b */
[----:B------:R-:W-:Y:S01]  /*50d0*/  IMAD R11, R143, UR15, R13 ;  /* 0x0000000f8f0b7c24 */ /* 0x000fe2000f8e020d */
[----:B---3--:R-:W-:-:S02]  /*50e0*/  @!P2 PRMT R15, R153, 0x5410, RZ ;  /* 0x00005410990fa816 */ /* 0x008fc400000000ff */
[----:B------:R-:W-:Y:S01]  /*50f0*/  ISETP.GE.AND P4, PT, R40, UR32, PT ;  /* 0x0000002028007c0c */ /* 0x000fe2000bf86270 */
[----:B------:R-:W2:Y:S01]  /*5100*/  LDG.E R16, desc[UR30][R16.64] ;  /* 0x0000001e10107981 */ /* 0x000ea2000c1e1900 */
[----:B----4-:R-:W-:Y:S02]  /*5110*/  @!P3 PRMT R151, R151, 0x5410, R164 ;  /* 0x000054109797b816 */ /* 0x010fe400000000a4 */
[----:B------:R-:W-:Y:S02]  /*5120*/  ISETP.GE.AND P2, PT, R39, UR32, PT ;  /* 0x0000002027007c0c */ /* 0x000fe4000bf46270 */
[----:B------:R-:W-:Y:S02]  /*5130*/  @!P0 PRMT R155, R157, 0x5410, RZ ;  /* 0x000054109d9b8816 */ /* 0x000fe400000000ff */
[----:B------:R-:W-:Y:S02]  /*5140*/  LEA R10, P3, R12, R6, 0x2 ;  /* 0x000000060c0a7211 */ /* 0x000fe400078610ff */
[----:B------:R-:W-:-:S02]  /*5150*/  ISETP.GE.AND P0, PT, R37, UR32, PT ;  /* 0x0000002025007c0c */ /* 0x000fc4000bf06270 */
[----:B------:R-:W-:Y:S01]  /*5160*/  @!P1 PRMT R15, R15, 0x5410, R166 ;  /* 0x000054100f0f9816 */ /* 0x000fe200000000a6 */
[----:B------:R-:W3:Y:S01]  /*5170*/  @!P4 LDG.E.U16 R14, desc[UR30][R2.64+0x2c0] ;  /* 0x0002c01e020ec981 */ /* 0x000ee2000c1e1500 */
[----:B------:R-:W-:Y:S02]  /*5180*/  ISETP.GE.AND P1, PT, R38, UR32, PT ;  /* 0x0000002026007c0c */ /* 0x000fe4000bf26270 */
[----:B------:R-:W-:Y:S02]  /*5190*/  LEA.HI.X R11, R12, R7, R11, 0x2, P3 ;  /* 0x000000070c0b7211 */ /* 0x000fe400018f140b */
[----:B------:R-:W-:Y:S01]  /*51a0*/  ISETP.GE.AND P3, PT, R36, UR32, PT ;  /* 0x0000002024007c0c */ /* 0x000fe2000bf66270 */
[----:B------:R-:W4:Y:S04]  /*51b0*/  @!P2 LDG.E.U16 R12, desc[UR30][R2.64+0x300] ;  /* 0x0003001e020ca981 */ /* 0x000f28000c1e1500 */
[----:B------:R-:W2:Y:S04]  /*51c0*/  @!P0 LDG.E.U16 R17, desc[UR30][R2.64+0x380] ;  /* 0x0003801e02118981 */ /* 0x000ea8000c1e1500 */
[----:B------:R-:W2:Y:S04]  /*51d0*/  @!P1 LDG.E.U16 R164, desc[UR30][R2.64+0x340] ;  /* 0x0003401e02a49981 */ /* 0x000ea8000c1e1500 */
[----:B------:R0:W2:Y:S04]  /*51e0*/  @!P3 LDG.E.U16 R166, desc[UR30][R2.64+0x3c0] ;  /* 0x0003c01e02a6b981 */ /* 0x0000a8000c1e1500 */
[----:B------:R1:W5:Y:S01]  /*51f0*/  LDG.E R172, desc[UR30][R10.64] ;  /* 0x0000001e0aac7981 */ /* 0x000362000c1e1900 */
[----:B------:R-:W-:-:S02]  /*5200*/  PRMT R13, R149, 0x7632, R13 ;  /* 0x00007632950d7816 */ /* 0x000fc4000000000d */
[----:B0-----:R-:W-:Y:S01]  /*5210*/  PRMT R3, R145, 0x7632, R3 ;  /* 0x0000763291037816 */ /* 0x001fe20000000003 */
[----:B------:R-:W-:Y:S01]  /*5220*/  STS.U16 [R34], R145 ;  /* 0x0000009122007388 */ /* 0x000fe20000000400 */
[----:B-1----:R-:W-:-:S03]  /*5230*/  PRMT R11, R147, 0x7632, R11 ;  /* 0x00007632930b7816 */ /* 0x002fc6000000000b */
[----:B------:R0:W-:Y:S01]  /*5240*/  STS.U16 [R33+0x40], R3 ;  /* 0x0000400321007388 */ /* 0x0001e20000000400 */
[----:B------:R-:W-:-:S03]  /*5250*/  PRMT R157, R151, 0x7632, R157 ;  /* 0x00007632979d7816 */ /* 0x000fc6000000009d */
[----:B------:R-:W-:Y:S01]  /*5260*/  STS.U16 [R32+0x80], R147 ;  /* 0x0000809320007388 */ /* 0x000fe20000000400 */
[----:B------:R-:W-:-:S03]  /*5270*/  PRMT R2, R15, 0x7632, R2 ;  /* 0x000076320f027816 */ /* 0x000fc60000000002 */
[----:B------:R1:W-:Y:S01]  /*5280*/  STS.U16 [R31+0xc0], R11 ;  /* 0x0000c00b1f007388 */ /* 0x0003e20000000400 */
[----:B0-----:R-:W-:-:S03]  /*5290*/  HFMA2 R3, -RZ, RZ, 0, 0 ;  /* 0x00000000ff037431 */ /* 0x001fc600000001ff */
[----:B------:R-:W-:Y:S04]  /*52a0*/  STS.U16 [R30+0x100], R149 ;  /* 0x000100951e007388 */ /* 0x000fe80000000400 */
[----:B------:R-:W-:Y:S01]  /*52b0*/  STS.U16 [R29+0x140], R13 ;  /* 0x0001400d1d007388 */ /* 0x000fe20000000400 */
[----:B-1----:R-:W-:-:S03]  /*52c0*/  MOV R11, RZ ;  /* 0x000000ff000b7202 */ /* 0x002fc60000000f00 */
[----:B------:R-:W-:Y:S04]  /*52d0*/  STS.U16 [R28+0x180], R151 ;  /* 0x000180971c007388 */ /* 0x000fe80000000400 */
[----:B------:R-:W-:Y:S04]  /*52e0*/  STS.U16 [R27+0x1c0], R157 ;  /* 0x0001c09d1b007388 */ /* 0x000fe80000000400 */
[----:B------:R-:W-:Y:S04]  /*52f0*/  STS.U16 [R26+0x200], R15 ;  /* 0x0002000f1a007388 */ /* 0x000fe80000000400 */
[----:B------:R0:W-:Y:S01]  /*5300*/  STS.U16 [R25+0x240], R2 ;  /* 0x0002400219007388 */ /* 0x0001e20000000400 */
[----:B------:R-:W1:Y:S01]  /*5310*/  S2UR UR9, SR_CgaCtaId ;  /* 0x00000000000979c3 */ /* 0x000e620000008800 */
[----:B------:R-:W-:-:S04]  /*5320*/  USHF.L.U32 UR33, UR22, 0x8, URZ ;  /* 0x0000000816217899 */ /* 0x000fc800080006ff */
[----:B------:R-:W-:-:S04]  /*5330*/  UIADD3 UR8, UPT, UPT, UR33, -0x100, URZ ;  /* 0xffffff0021087890 */ /* 0x000fc8000fffe0ff */
[----:B------:R-:W-:Y:S01]  /*5340*/  ULOP3.LUT UR8, UR8, 0x100, URZ, 0xc0, !UPT ;  /* 0x0000010008087892 */ /* 0x000fe2000f8ec0ff */
[----:B------:R-:W-:Y:S01]  /*5350*/  UMOV UR12, 0x400 ;  /* 0x00000400000c7882 */ /* 0x000fe20000000000 */
[----:B------:R-:W-:Y:S01]  /*5360*/  BSSY.RECONVERGENT B0, `(.L_x_6789) ;  /* 0x0000064000007945 */ /* 0x000fe20003800200 */
[----:B-1----:R-:W-:Y:S01]  /*5370*/  ULEA UR12, UR9, UR12, 0x18 ;  /* 0x0000000c090c7291 */ /* 0x002fe2000f8ec0ff */
[----:B---3--:R-:W-:Y:S02]  /*5380*/  @!P4 PRMT R155, R155, 0x5410, R14 ;  /* 0x000054109b9bc816 */ /* 0x008fe4000000000e */
[----:B----4-:R-:W-:Y:S02]  /*5390*/  @!P2 PRMT R3, R12, 0x5410, RZ ;  /* 0x000054100c03a816 */ /* 0x010fe400000000ff */
[----:B------:R-:W-:Y:S02]  /*53a0*/  PRMT R10, R155, 0x7632, R10 ;  /* 0x000076329b0a7816 */ /* 0x000fe4000000000a */
[----:B--2---:R-:W-:-:S02]  /*53b0*/  @!P0 PRMT R11, R17, 0x5410, RZ ;  /* 0x00005410110b8816 */ /* 0x004fc400000000ff */
[----:B------:R-:W-:Y:S01]  /*53c0*/  @!P1 PRMT R3, R3, 0x5410, R164 ;  /* 0x0000541003039816 */ /* 0x000fe200000000a4 */
[----:B------:R-:W-:Y:S01]  /*53d0*/  STS.U16 [R24+0x280], R155 ;  /* 0x0002809b18007388 */ /* 0x000fe20000000400 */
[----:B------:R-:W-:-:S03]  /*53e0*/  @!P3 PRMT R11, R11, 0x5410, R166 ;  /* 0x000054100b0bb816 */ /* 0x000fc600000000a6 */
[----:B------:R1:W-:Y:S01]  /*53f0*/  STS.U16 [R23+0x2c0], R10 ;  /* 0x0002c00a17007388 */ /* 0x0003e20000000400 */
[----:B0-----:R-:W-:-:S03]  /*5400*/  PRMT R2, R3, 0x7632, R2 ;  /* 0x0000763203027816 */ /* 0x001fc60000000002 */
[----:B------:R0:W-:Y:S01]  /*5410*/  STS.U16 [R22+0x300], R3 ;  /* 0x0003000316007388 */ /* 0x0001e20000000400 */
[----:B-1----:R-:W-:-:S03]  /*5420*/  PRMT R10, R11, 0x7632, R10 ;  /* 0x000076320b0a7816 */ /* 0x002fc6000000000a */
        /* <DEDUP_REMOVED lines=39> */
[----:B------:R-:W-:-:S02]  /*56a0*/  ISETP.NE.AND P0, PT, R66, 0x1f, PT ;  /* 0x0000001f4200780c */ /* 0x000fc40003f05270 */
[----:B0-----:R-:W-:Y:S01]  /*56b0*/  IADD3 R3, PT, PT, R143, UR8, RZ ;  /* 0x000000088f037c10 */ /* 0x001fe2000fffe0ff */
        /* <DEDUP_REMOVED lines=44> */
.L_x_6790:
[----:B------:R-:W-:-:S06]  /*5980*/  LEA R190, R66, UR12, 0x2 ;  /* 0x0000000c42be7c11 */ /* 0x000fcc000f8e10ff */
[----:B------:R-:W0:Y:S02]  /*5990*/  LDS R190, [R190+0x16ac] ;  /* 0x0016ac00bebe7984 */ /* 0x000e240000000800 */
.L_x_6791:
[----:B------:R-:W-:Y:S05]  /*59a0*/  BSYNC.RECONVERGENT B0 ;  /* 0x0000000000007941 */ /* 0x000fea0003800200 */
.L_x_6789:
[----:B-1----:R-:W1:Y:S01]  /*59b0*/  @P5 LDC R2, c[0x0][0x38c] ;  /* 0x0000e300ff025b82 */ /* 0x002e620000000800 */
[----:B------:R-:W-:Y:S01]  /*59c0*/  VOTEU.ANY UP0, P5 ;  /* 0x0000000000ff7886 */ /* 0x000fe20002800100 */
[----:B------:R-:W-:Y:S01]  /*59d0*/  HFMA2 R3, -RZ, RZ, 0, 4.76837158203125e-07 ;  /* 0x00000008ff037431 */ /* 0x000fe200000001ff */
[----:B------:R-:W-:-:S03]  /*59e0*/  MOV R175, RZ ;  /* 0x000000ff00af7202 */ /* 0x000fc60000000f00 */
        /* <DEDUP_REMOVED lines=34> */
[----:B------:R-:W-:Y:S01]  /*5c10*/  ISETP.GE.AND P0, PT, R35, 0x1, PT ;  /* 0x000000012300780c */ /* 0x000fe20003f06270 */
[C---:B-1----:R-:W-:Y:S01]  /*5c20*/  FMUL.FTZ R3, R157.reuse, R164 ;  /* 0x000000a49d037220 */ /* 0x042fe20000410000 */
[C---:B-----5:R-:W-:Y:S01]  /*5c30*/  FMUL.FTZ R209, R172.reuse, R12 ;  /* 0x0000000cacd17220 */ /* 0x060fe20000410000 */
        /* <DEDUP_REMOVED lines=19> */
[C---:B------:R-:W-:Y:S01]  /*5d70*/  FMUL.FTZ R213, R172.reuse, R179 ;  /* 0x000000b3acd57220 */ /* 0x040fe20000410000 */
        /* <DEDUP_REMOVED lines=11> */
[----:B------:R-:W-:Y:S01]  /*5e30*/  SHFL.UP PT, R2, R211, 0x1, RZ ;  /* 0x04200000d3027989 */ /* 0x000fe200000e00ff */
[----:B------:R-:W-:Y:S01]  /*5e40*/  FMUL.FTZ R206, R84, R215 ;  /* 0x000000d754ce7220 */ /* 0x000fe20000410000 */
[----:B------:R-:W-:Y:S01]  /*5e50*/  FMUL.FTZ R220, R98, R17 ;  /* 0x0000001162dc7220 */ /* 0x000fe20000410000 */
[----:B------:R-:W-:Y:S01]  /*5e60*/  FMUL.FTZ R213, R172, R171 ;  /* 0x000000abacd57220 */ /* 0x000fe20000410000 */
[----:B------:R-:W1:Y:S01]  /*5e70*/  SHFL.UP PT, R3, R164, 0x1, RZ ;  /* 0x04200000a4037989 */ /* 0x000e6200000e00ff */
[----:B------:R-:W-:Y:S01]  /*5e80*/  FMUL.FTZ R176, R82, R217 ;  /* 0x000000d952b07220 */ /* 0x000fe20000410000 */
[----:B------:R-:W-:Y:S01]  /*5e90*/  FMUL.FTZ R215, R172, R169 ;  /* 0x000000a9acd77220 */ /* 0x000fe20000410000 */
[----:B------:R-:W-:Y:S01]  /*5ea0*/  FMUL.FTZ R174, R80, R213 ;  /* 0x000000d550ae7220 */ /* 0x000fe20000410000 */
[C---:B------:R-:W-:Y:S01]  /*5eb0*/  FMUL.FTZ R217, R172.reuse, R167 ;  /* 0x000000a7acd97220 */ /* 0x040fe20000410000 */
[----:B------:R-:W-:Y:S01]  /*5ec0*/  FMUL.FTZ R213, R172, R11 ;  /* 0x0000000bacd57220 */ /* 0x000fe20000410000 */
[----:B------:R-:W-:Y:S01]  /*5ed0*/  FMUL.FTZ R168, R78, R215 ;  /* 0x000000d74ea87220 */ /* 0x000fe20000410000 */
[----:B------:R-:W-:Y:S01]  /*5ee0*/  FMUL.FTZ R215, R172, R163 ;  /* 0x000000a3acd77220 */ /* 0x000fe20000410000 */
[----:B------:R-:W-:Y:S01]  /*5ef0*/  FMUL.FTZ R170, R76, R217 ;  /* 0x000000d94caa7220 */ /* 0x000fe20000410000 */
[----:B------:R-:W-:Y:S01]  /*5f00*/  FMUL.FTZ R166, R74, R213 ;  /* 0x000000d54aa67220 */ /* 0x000fe20000410000 */
[----:B------:R-:W-:Y:S01]  /*5f10*/  FMUL.FTZ R217, R172, R155 ;  /* 0x0000009bacd97220 */ /* 0x000fe20000410000 */
[----:B------:R-:W-:Y:S01]  /*5f20*/  ISETP.NE.AND P2, PT, R180, 0x1f, PT ;  /* 0x0000001fb400780c */ /* 0x000fe20003f45270 */
[----:B------:R-:W-:Y:S01]  /*5f30*/  UISETP.GE.AND UP0, UPT, UR22, UR37, UPT ;  /* 0x000000251600728c */ /* 0x000fe2000bf06270 */
[----:B------:R-:W-:Y:S01]  /*5f40*/  ISETP.NE.AND P4, PT, R66, RZ, PT ;  /* 0x000000ff4200720c */ /* 0x000fe20003f85270 */
[----:B------:R-:W-:Y:S01]  /*5f50*/  BSSY.RECONVERGENT B0, `(.L_x_6792) ;  /* 0x00000fb000007945 */ /* 0x000fe20003800200 */
[C---:B-1----:R-:W-:Y:S01]  /*5f60*/  FFMA.FTZ R3, R211.reuse, R3, R164 ;  /* 0x00000003d3037223 */ /* 0x042fe200000100a4 */
[----:B------:R-:W-:-:S04]  /*5f70*/  @P0 FMUL.FTZ R211, R211, R2 ;  /* 0x00000002d3d30220 */ /* 0x000fc80000410000 */
[----:B------:R-:W-:Y:S01]  /*5f80*/  FSEL R2, R164, R3, !P0 ;  /* 0x00000003a4027208 */ /* 0x000fe20004000000 */
[----:B0-2---:R-:W-:Y:S01]  /*5f90*/  FMUL.FTZ R3, R185, R190 ;  /* 0x000000beb9037220 */ /* 0x005fe20000410000 */
[----:B------:R-:W-:Y:S01]  /*5fa0*/  SHFL.UP PT, R222, R211, 0x2, RZ ;  /* 0x04400000d3de7989 */ /* 0x000fe200000e00ff */
[----:B------:R-:W-:Y:S02]  /*5fb0*/  ISETP.GE.AND P0, PT, R35, 0x2, PT ;  /* 0x000000022300780c */ /* 0x000fe40003f06270 */
        /* <DEDUP_REMOVED lines=11> */
[----:B------:R-:W-:Y:S02]  /*6070*/  FFMA.FTZ R17, R182, R3, R199 ;  /* 0x00000003b6117223 */ /* 0x000fe400000100c7 */
[----:B------:R-:W0:Y:S01]  /*6080*/  SHFL.UP PT, R3, R2, 0x2, RZ ;  /* 0x0440000002037989 */ /* 0x000e2200000e00ff */
        /* <DEDUP_REMOVED lines=11> */
[----:B------:R-:W-:Y:S01]  /*6140*/  FFMA.FTZ R17, R151, R17, R170 ;  /* 0x0000001197117223 */ /* 0x000fe200000100aa */
[----:B------:R-:W-:Y:S01]  /*6150*/  FMUL.FTZ R164, R72, R215 ;  /* 0x000000d748a47220 */ /* 0x000fe20000410000 */
[----:B0-----:R-:W-:Y:S01]  /*6160*/  FFMA.FTZ R3, R211, R3, R2 ;  /* 0x00000003d3037223 */ /* 0x001fe20000010002 */
[----:B------:R-:W-:Y:S01]  /*6170*/  FMUL.FTZ R213, R13, R224 ;  /* 0x000000e00dd57220 */ /* 0x000fe20000410000 */
[----:B------:R-:W-:Y:S01]  /*6180*/  FFMA.FTZ R215, R15, R17, R166 ;  /* 0x000000110fd77223 */ /* 0x000fe200000100a6 */
[----:B------:R-:W-:Y:S01]  /*6190*/  FMUL.FTZ R17, R0, R217 ;  /* 0x000000d900117220 */ /* 0x000fe20000410000 */
[----:B------:R-:W-:Y:S01]  /*61a0*/  @P0 FMUL.FTZ R211, R211, R222 ;  /* 0x000000ded3d30220 */ /* 0x000fe20000410000 */
[----:B------:R-:W-:Y:S01]  /*61b0*/  FSEL R2, R2, R3, !P0 ;  /* 0x0000000302027208 */ /* 0x000fe20004000000 */
[C---:B------:R-:W-:Y:S01]  /*61c0*/  FMUL.FTZ R213, R14.reuse, R213 ;  /* 0x000000d50ed57220 */ /* 0x040fe20000410000 */
[----:B------:R-:W-:Y:S01]  /*61d0*/  FFMA.FTZ R215, R13, R215, R164 ;  /* 0x000000d70dd77223 */ /* 0x000fe200000100a4 */
[----:B------:R-:W-:Y:S01]  /*61e0*/  ISETP.GE.AND P0, PT, R35, 0x4, PT ;  /* 0x000000042300780c */ /* 0x000fe20003f06270 */
[----:B------:R-:W-:Y:S02]  /*61f0*/  SHFL.UP PT, R224, R211, 0x4, RZ ;  /* 0x04800000d3e07989 */ /* 0x000fe400000e00ff */
[----:B------:R-:W-:-:S02]  /*6200*/  FFMA.FTZ R215, R14, R215, R17 ;  /* 0x000000d70ed77223 */ /* 0x000fc40000010011 */
[----:B------:R-:W0:Y:S03]  /*6210*/  SHFL.UP PT, R3, R2, 0x4, RZ ;  /* 0x0480000002037989 */ /* 0x000e2600000e00ff */
[----:B------:R-:W-:Y:S01]  /*6220*/  MOV R222, R215 ;  /* 0x000000d700de7202 */ /* 0x000fe20000000f00 */
[----:B------:R-:W1:Y:S04]  /*6230*/  SHFL.DOWN PT, R226, R213, 0x1, 0x1f ;  /* 0x08201f00d5e27f89 */ /* 0x000e6800000e0000 */
[----:B------:R-:W2:Y:S01]  /*6240*/  SHFL.DOWN PT, R219, R215, 0x1, 0x1f ;  /* 0x08201f00d7db7f89 */ /* 0x000ea200000e0000 */
[C---:B0-----:R-:W-:Y:S01]  /*6250*/  FFMA.FTZ R3, R211.reuse, R3, R2 ;  /* 0x00000003d3037223 */ /* 0x041fe20000010002 */
[----:B------:R-:W-:Y:S01]  /*6260*/  @P0 FMUL.FTZ R211, R211, R224 ;  /* 0x000000e0d3d30220 */ /* 0x000fe20000410000 */
[----:B-1----:R-:W-:-:S03]  /*6270*/  @P2 FMUL.FTZ R217, R226, R213 ;  /* 0x000000d5e2d92220 */ /* 0x002fc60000410000 */
[----:B------:R-:W-:Y:S01]  /*6280*/  FSEL R2, R2, R3, !P0 ;  /* 0x0000000302027208 */ /* 0x000fe20004000000 */
[----:B------:R-:W-:Y:S01]  /*6290*/  SHFL.UP PT, R224, R211, 0x8, RZ ;  /* 0x05000000d3e07989 */ /* 0x000fe200000e00ff */
[----:B------:R-:W-:Y:S01]  /*62a0*/  ISETP.GE.AND P0, PT, R35, 0x8, PT ;  /* 0x000000082300780c */ /* 0x000fe20003f06270 */
[----:B--2---:R-:W-:Y:S01]  /*62b0*/  @P2 FFMA.FTZ R222, R213, R219, R222 ;  /* 0x000000dbd5de2223 */ /* 0x004fe200000100de */
[----:B------:R-:W-:Y:S01]  /*62c0*/  @P2 MOV R213, R217 ;  /* 0x000000d900d52202 */ /* 0x000fe20000000f00 */
[----:B------:R-:W0:Y:S01]  /*62d0*/  SHFL.UP PT, R3, R2, 0x8, RZ ;  /* 0x0500000002037989 */ /* 0x000e2200000e00ff */
[----:B------:R-:W-:-:S03]  /*62e0*/  ISETP.GT.U32.AND P2, PT, R180, 0x1d, PT ;  /* 0x0000001db400780c */ /* 0x000fc60003f44070 */
[----:B------:R-:W1:Y:S04]  /*62f0*/  SHFL.DOWN PT, R226, R213, 0x2, 0x1f ;  /* 0x08401f00d5e27f89 */ /* 0x000e6800000e0000 */
[----:B------:R-:W2:Y:S01]  /*6300*/  SHFL.DOWN PT, R217, R222, 0x2, 0x1f ;  /* 0x08401f00ded97f89 */ /* 0x000ea200000e0000 */
[C---:B0-----:R-:W-:Y:S01]  /*6310*/  FFMA.FTZ R3, R211.reuse, R3, R2 ;  /* 0x00000003d3037223 */ /* 0x041fe20000010002 */
[----:B------:R-:W-:-:S04]  /*6320*/  @P0 FMUL.FTZ R211, R211, R224 ;  /* 0x000000e0d3d30220 */ /* 0x000fc80000410000 */
[C---:B-1----:R-:W-:Y:S01]  /*6330*/  @!P2 FMUL.FTZ R215, R213.reuse, R226 ;  /* 0x000000e2d5d7a220 */ /* 0x042fe20000410000 */
[----:B------:R-:W-:Y:S02]  /*6340*/  FSEL R226, R2, R3, !P0 ;  /* 0x0000000302e27208 */ /* 0x000fe40004000000 */
[----:B------:R-:W-:Y:S01]  /*6350*/  SHFL.UP PT, R2, R211, 0x10, RZ ;  /* 0x06000000d3027989 */ /* 0x000fe200000e00ff */
[----:B--2---:R-:W-:Y:S01]  /*6360*/  @!P2 FFMA.FTZ R222, R213, R217, R222 ;  /* 0x000000d9d5dea223 */ /* 0x004fe200000100de */
[----:B------:R-:W-:Y:S02]  /*6370*/  @!P2 MOV R213, R215 ;  /* 0x000000d700d5a202 */ /* 0x000fe40000000f00 */
[----:B------:R-:W0:Y:S01]  /*6380*/  SHFL.UP PT, R3, R226, 0x10, RZ ;  /* 0x06000000e2037989 */ /* 0x000e2200000e00ff */
[----:B------:R-:W-:Y:S02]  /*6390*/  ISETP.GT.U32.AND P2, PT, R180, 0x1b, PT ;  /* 0x0000001bb400780c */ /* 0x000fe40003f44070 */
[----:B------:R-:W-:Y:S01]  /*63a0*/  ISETP.GE.AND P0, PT, R35, 0x10, PT ;  /* 0x000000102300780c */ /* 0x000fe20003f06270 */
[----:B------:R-:W1:Y:S04]  /*63b0*/  SHFL.DOWN PT, R224, R213, 0x4, 0x1f ;  /* 0x08801f00d5e07f89 */ /* 0x000e6800000e0000 */
[----:B------:R-:W2:Y:S01]  /*63c0*/  SHFL.DOWN PT, R219, R222, 0x4, 0x1f ;  /* 0x08801f00dedb7f89 */ /* 0x000ea200000e0000 */
[----:B0-----:R-:W-:-:S07]  /*63d0*/  FFMA.FTZ R3, R211, R3, R226 ;  /* 0x00000003d3037223 */ /* 0x001fce00000100e2 */
[----:B------:R-:W-:Y:S01]  /*63e0*/  @P0 FMUL.FTZ R211, R211, R2 ;  /* 0x00000002d3d30220 */ /* 0x000fe20000410000 */
[----:B-1----:R-:W-:Y:S01]  /*63f0*/  @!P2 FMUL.FTZ R217, R213, R224 ;  /* 0x000000e0d5d9a220 */ /* 0x002fe20000410000 */
[----:B------:R-:W-:-:S04]  /*6400*/  FSEL R215, R226, R3, !P0 ;  /* 0x00000003e2d77208 */ /* 0x000fc80004000000 */
[----:B------:R-:W-:Y:S01]  /*6410*/  SHFL.UP PT, R211, R211, 0x1, RZ ;  /* 0x04200000d3d37989 */ /* 0x000fe200000e00ff */
[----:B--2---:R-:W-:Y:S01]  /*6420*/  @!P2 FFMA.FTZ R222, R213, R219, R222 ;  /* 0x000000dbd5dea223 */ /* 0x004fe200000100de */
[----:B------:R-:W-:Y:S02]  /*6430*/  @!P2 MOV R213, R217 ;  /* 0x000000d900d5a202 */ /* 0x000fe40000000f00 */
[----:B------:R-:W-:Y:S01]  /*6440*/  SHFL.UP PT, R2, R215, 0x1, RZ ;  /* 0x04200000d7027989 */ /* 0x000fe200000e00ff */
[----:B------:R-:W-:Y:S02]  /*6450*/  PLOP3.LUT P0, PT, PT, PT, UP0, 0x80, 0x8 ;  /* 0x000000000008781c */ /* 0x000fe40003f0f008 */
[----:B------:R-:W-:Y:S01]  /*6460*/  ISETP.GT.U32.AND P2, PT, R180, 0x17, PT ;  /* 0x00000017b400780c */ /* 0x000fe20003f44070 */
[----:B------:R-:W-:Y:S01]  /*6470*/  SHFL.DOWN PT, R224, R213, 0x8, 0x1f ;  /* 0x09001f00d5e07f89 */ /* 0x000fe200000e0000 */
[----:B------:R-:W-:Y:S02]  /*6480*/  ISETP.NE.OR P0, PT, R66, RZ, P0 ;  /* 0x000000ff4200720c */ /* 0x000fe40000705670 */
[----:B------:R-:W-:Y:S01]  /*6490*/  MOV R3, RZ ;  /* 0x000000ff00037202 */ /* 0x000fe20000000f00 */
[----:B------:R-:W0:Y:S08]  /*64a0*/  SHFL.DOWN PT, R219, R222, 0x8, 0x1f ;  /* 0x09001f00dedb7f89 */ /* 0x000e3000000e0000 */
[----:B0-----:R-:W-:Y:S01]  /*64b0*/  @!P2 FFMA.FTZ R222, R213, R219, R222 ;  /* 0x000000dbd5dea223 */ /* 0x001fe200000100de */
[----:B---3--:R0:W1:Y:S02]  /*64c0*/  SHFL.IDX PT, R217, R175, RZ, 0x1f ;  /* 0x00001fffafd97589 */ /* 0x00806400000e0000 */
[----:B0-----:R-:W-:Y:S01]  /*64d0*/  @!P0 LEA R175, R143, UR12, 0x3 ;  /* 0x0000000c8faf8c11 */ /* 0x001fe2000f8e18ff */
[----:B-1----:R-:W-:Y:S01]  /*64e0*/  @P1 FFMA.FTZ R217, R211, R217, R2 ;  /* 0x000000d9d3d91223 */ /* 0x002fe20000010002 */
[----:B------:R-:W-:-:S02]  /*64f0*/  HFMA2 R2, -RZ, RZ, 1.875, 0 ;  /* 0x3f800000ff027431 */ /* 0x000fc400000001ff */
[----:B------:R-:W-:Y:S01]  /*6500*/  @!P2 FMUL.FTZ R211, R213, R224 ;  /* 0x000000e0d5d3a220 */ /* 0x000fe20000410000 */
[----:B------:R-:W-:-:S03]  /*6510*/  FFMA.FTZ R153, R153, R217, R210 ;  /* 0x000000d999997223 */ /* 0x000fc600000100d2 */
[----:B------:R0:W-:Y:S01]  /*6520*/  @!P0 LDS.64 R2, [R175+0x1728] ;  /* 0x00172800af028984 */ /* 0x0001e20000000a00 */
[----:B------:R-:W-:Y:S01]  /*6530*/  @!P2 MOV R213, R211 ;  /* 0x000000d300d5a202 */ /* 0x000fe20000000f00 */
[-C--:B------:R-:W-:Y:S01]  /*6540*/  FMUL.FTZ R211, R155, R153.reuse ;  /* 0x000000999bd37220 */ /* 0x080fe20000410000 */
[----:B------:R-:W-:Y:S01]  /*6550*/  FFMA.FTZ R155, R14, R153, R165 ;  /* 0x000000990e9b7223 */ /* 0x000fe200000100a5 */
[----:B------:R-:W-:Y:S02]  /*6560*/  ISETP.GT.U32.AND P0, PT, R180, 0xf, PT ;  /* 0x0000000fb400780c */ /* 0x000fe40003f04070 */
[----:B------:R-:W1:Y:S01]  /*6570*/  SHFL.DOWN PT, R210, R213, 0x10, 0x1f ;  /* 0x0a001f00d5d27f89 */ /* 0x000e6200000e0000 */
[-C--:B------:R-:W-:Y:S01]  /*6580*/  FMUL.FTZ R165, R163, R155.reuse ;  /* 0x0000009ba3a57220 */ /* 0x080fe20000410000 */
[----:B------:R-:W-:Y:S01]  /*6590*/  FFMA.FTZ R163, R13, R155, R198 ;  /* 0x0000009b0da37223 */ /* 0x000fe200000100c6 */
[----:B------:R-:W-:Y:S01]  /*65a0*/  FFMA.FTZ R211, R0, R211, RZ ;  /* 0x000000d300d37223 */ /* 0x000fe200000100ff */
[----:B------:R-:W2:Y:S02]  /*65b0*/  SHFL.DOWN PT, R198, R222, 0x10, 0x1f ;  /* 0x0a001f00dec67f89 */ /* 0x000ea400000e0000 */
[----:B------:R-:W-:Y:S01]  /*65c0*/  FMUL.FTZ R11, R11, R163 ;  /* 0x000000a30b0b7220 */ /* 0x000fe20000410000 */
[----:B------:R-:W-:Y:S01]  /*65d0*/  FFMA.FTZ R211, R72, R165, R211 ;  /* 0x000000a548d37223 */ /* 0x000fe200000100d3 */
[----:B------:R-:W-:-:S03]  /*65e0*/  FFMA.FTZ R165, R15, R163, R194 ;  /* 0x000000a30fa57223 */ /* 0x000fc600000100c2 */
[----:B------:R-:W-:Y:S01]  /*65f0*/  FFMA.FTZ R11, R74, R11, R211 ;  /* 0x0000000b4a0b7223 */ /* 0x000fe200000100d3 */
[-C--:B0-----:R-:W-:Y:S01]  /*6600*/  FMUL.FTZ R175, R167, R165.reuse ;  /* 0x000000a5a7af7220 */ /* 0x081fe20000410000 */
[----:B------:R-:W-:-:S03]  /*6610*/  FFMA.FTZ R167, R151, R165, R196 ;  /* 0x000000a597a77223 */ /* 0x000fc600000100c4 */
[----:B------:R-:W-:Y:S01]  /*6620*/  FFMA.FTZ R11, R76, R175, R11 ;  /* 0x000000af4c0b7223 */ /* 0x000fe2000001000b */
[-C--:B------:R-:W-:Y:S01]  /*6630*/  FMUL.FTZ R175, R169, R167.reuse ;  /* 0x000000a7a9af7220 */ /* 0x080fe20000410000 */
[----:B------:R-:W-:-:S03]  /*6640*/  FFMA.FTZ R169, R149, R167, R202 ;  /* 0x000000a795a97223 */ /* 0x000fc600000100ca */
[----:B------:R-:W-:Y:S01]  /*6650*/  FFMA.FTZ R175, R78, R175, R11 ;  /* 0x000000af4eaf7223 */ /* 0x000fe2000001000b */
[-C--:B------:R-:W-:Y:S01]  /*6660*/  FMUL.FTZ R194, R171, R169.reuse ;  /* 0x000000a9abc27220 */ /* 0x080fe20000410000 */
[----:B------:R-:W-:Y:S01]  /*6670*/  FFMA.FTZ R171, R161, R169, R208 ;  /* 0x000000a9a1ab7223 */ /* 0x000fe200000100d0 */
[----:B-1----:R-:W-:Y:S02]  /*6680*/  @!P0 FMUL.FTZ R11, R213, R210 ;  /* 0x000000d2d50b8220 */ /* 0x002fe40000410000 */
[----:B------:R-:W-:Y:S01]  /*6690*/  FFMA.FTZ R175, R80, R194, R175 ;  /* 0x000000c250af7223 */ /* 0x000fe200000100af */
[----:B------:R-:W-:Y:S01]  /*66a0*/  FMUL.FTZ R194, R173, R171 ;  /* 0x000000abadc27220 */ /* 0x000fe20000410000 */
[----:B--2---:R-:W-:Y:S01]  /*66b0*/  @!P0 FFMA.FTZ R222, R213, R198, R222 ;  /* 0x000000c6d5de8223 */ /* 0x004fe200000100de */
[----:B------:R-:W-:Y:S01]  /*66c0*/  @!P0 MOV R213, R11 ;  /* 0x0000000b00d58202 */ /* 0x000fe20000000f00 */
[----:B------:R-:W-:Y:S01]  /*66d0*/  FFMA.FTZ R173, R159, R171, R212 ;  /* 0x000000ab9fad7223 */ /* 0x000fe200000100d4 */
[----:B------:R-:W-:Y:S01]  /*66e0*/  ISETP.NE.AND P0, PT, R66, 0x1f, PT ;  /* 0x0000001f4200780c */ /* 0x000fe20003f05270 */
[----:B------:R-:W-:Y:S01]  /*66f0*/  FFMA.FTZ R11, R82, R194, R175 ;  /* 0x000000c2520b7223 */ /* 0x000fe200000100af */
[----:B------:R-:W-:Y:S01]  /*6700*/  SHFL.DOWN PT, R215, R222, 0x1, 0x1f ;  /* 0x08201f00ded77f89 */ /* 0x000fe200000e0000 */
[-C--:B------:R-:W-:Y:S01]  /*6710*/  FMUL.FTZ R10, R10, R173.reuse ;  /* 0x000000ad0a0a7220 */ /* 0x080fe20000410000 */
[----:B------:R-:W-:-:S02]  /*6720*/  FFMA.FTZ R175, R157, R173, R214 ;  /* 0x000000ad9daf7223 */ /* 0x000fc400000100d6 */
[----:B------:R-:W-:Y:S01]  /*6730*/  SHFL.IDX PT, R198, R3, RZ, 0x1f ;  /* 0x00001fff03c67589 */ /* 0x000fe200000e0000 */
[----:B------:R-:W-:Y:S01]  /*6740*/  FFMA.FTZ R11, R84, R10, R11 ;  /* 0x0000000a540b7223 */ /* 0x000fe2000001000b */
[-C--:B------:R-:W-:Y:S01]  /*6750*/  FMUL.FTZ R10, R177, R175.reuse ;  /* 0x000000afb10a7220 */ /* 0x080fe20000410000 */
[----:B------:R-:W-:Y:S01]  /*6760*/  FFMA.FTZ R177, R178, R175, R203 ;  /* 0x000000afb2b17223 */ /* 0x000fe200000100cb */
[----:B------:R-:W0:Y:S02]  /*6770*/  SHFL.DOWN PT, R196, R213, 0x1, 0x1f ;  /* 0x08201f00d5c47f89 */ /* 0x000e2400000e0000 */
[----:B------:R-:W-:Y:S01]  /*6780*/  FFMA.FTZ R11, R86, R10, R11 ;  /* 0x0000000a560b7223 */ /* 0x000fe2000001000b */
[-C--:B------:R-:W-:Y:S01]  /*6790*/  FMUL.FTZ R10, R179, R177.reuse ;  /* 0x000000b1b30a7220 */ /* 0x080fe20000410000 */
[----:B------:R-:W-:Y:S01]  /*67a0*/  SHFL.IDX PT, R211, R222, RZ, 0x1f ;  /* 0x00001fffded37589 */ /* 0x000fe200000e0000 */
[----:B------:R-:W-:Y:S02]  /*67b0*/  FFMA.FTZ R179, R182, R177, R205 ;  /* 0x000000b1b6b37223 */ /* 0x000fe400000100cd */
[----:B------:R-:W-:Y:S01]  /*67c0*/  FFMA.FTZ R203, R88, R10, R11 ;  /* 0x0000000a58cb7223 */ /* 0x000fe2000001000b */
[----:B------:R1:W2:Y:S01]  /*67d0*/  SHFL.IDX PT, R194, R213, RZ, 0x1f ;  /* 0x00001fffd5c27589 */ /* 0x0002a200000e0000 */
[-C--:B------:R-:W-:Y:S01]  /*67e0*/  FMUL.FTZ R188, R188, R179.reuse ;  /* 0x000000b3bcbc7220 */ /* 0x080fe20000410000 */
[----:B------:R-:W-:Y:S01]  /*67f0*/  FFMA.FTZ R195, R184, R179, R195 ;  /* 0x000000b3b8c37223 */ /* 0x000fe200000100c3 */
[----:B------:R-:W-:Y:S01]  /*6800*/  MOV R10, R66 ;  /* 0x00000042000a7202 */ /* 0x000fe20000000f00 */
[----:B------:R-:W-:-:S02]  /*6810*/  HFMA2 R11, -RZ, RZ, 0, 0 ;  /* 0x00000000ff0b7431 */ /* 0x000fc400000001ff */
[----:B------:R-:W-:Y:S01]  /*6820*/  FFMA.FTZ R203, R90, R188, R203 ;  /* 0x000000bc5acb7223 */ /* 0x000fe200000100cb */
[-C--:B------:R-:W-:Y:S01]  /*6830*/  FMUL.FTZ R188, R189, R195.reuse ;  /* 0x000000c3bdbc7220 */ /* 0x080fe20000410000 */
[----:B------:R-:W-:Y:S01]  /*6840*/  FFMA.FTZ R189, R181, R195, R204 ;  /* 0x000000c3b5bd7223 */ /* 0x000fe200000100cc */
[----:B-1----:R-:W-:Y:S01]  /*6850*/  FMUL.FTZ R213, R172, R163 ;  /* 0x000000a3acd57220 */ /* 0x002fe20000410000 */
[----:B------:R-:W-:-:S04]  /*6860*/  IMAD.WIDE.U32 R10, R8, UR36, R10 ;  /* 0x00000024080a7c25 */ /* 0x000fc8000f8e000a */
[----:B------:R-:W-:Y:S01]  /*6870*/  FFMA.FTZ R205, R92, R188, R203 ;  /* 0x000000bc5ccd7223 */ /* 0x000fe200000100cb */
[-C--:B------:R-:W-:Y:S01]  /*6880*/  FFMA.FTZ R203, R183, R189.reuse, R200 ;  /* 0x000000bdb7cb7223 */ /* 0x080fe200000100c8 */
[----:B------:R-:W-:Y:S01]  /*6890*/  FMUL.FTZ R187, R187, R189 ;  /* 0x000000bdbbbb7220 */ /* 0x000fe20000410000 */
[----:B------:R-:W-:Y:S01]  /*68a0*/  FMUL.FTZ R188, R74, R213 ;  /* 0x000000d54abc7220 */ /* 0x000fe20000410000 */
[----:B------:R-:W-:Y:S02]  /*68b0*/  IMAD R11, R9, UR36, R11 ;  /* 0x00000024090b7c24 */ /* 0x000fe4000f8e020b */
[----:B------:R-:W-:Y:S01]  /*68c0*/  FFMA.FTZ R191, R186, R203, R191 ;  /* 0x000000cbbabf7223 */ /* 0x000fe200000100bf */
[----:B0-----:R-:W-:Y:S01]  /*68d0*/  @P0 FFMA.FTZ R198, R196, R198, R215 ;  /* 0x000000c6c4c60223 */ /* 0x001fe200000100d7 */
[----:B------:R-:W-:Y:S01]  /*68e0*/  FFMA.FTZ R187, R94, R187, R205 ;  /* 0x000000bb5ebb7223 */ /* 0x000fe200000100cd */
[----:B------:R-:W-:Y:S01]  /*68f0*/  FMUL.FTZ R205, R172, R153 ;  /* 0x00000099accd7220 */ /* 0x000fe20000410000 */
[----:B------:R-:W-:-:S04]  /*6900*/  IMAD.WIDE.U32 R10, R73, UR38, R10 ;  /* 0x00000026490a7c25 */ /* 0x000fc8000f8e000a */
[----:B------:R-:W-:Y:S01]  /*6910*/  FFMA.FTZ R209, R198, R190, R209 ;  /* 0x000000bec6d17223 */ /* 0x000fe200000100d1 */
[----:B------:R-:W-:Y:S01]  /*6920*/  @!P4 LEA R190, R143, UR12, 0x3 ;  /* 0x0000000c8fbecc11 */ /* 0x000fe2000f8e18ff */
[----:B------:R-:W-:Y:S01]  /*6930*/  FMUL.FTZ R205, R0, R205 ;  /* 0x000000cd00cd7220 */ /* 0x000fe20000410000 */
[----:B------:R-:W-:Y:S01]  /*6940*/  FMUL.FTZ R147, R147, R203 ;  /* 0x000000cb93937220 */ /* 0x000fe20000410000 */
[C---:B------:R-:W-:Y:S01]  /*6950*/  FFMA.FTZ R220, R185.reuse, R209, R220 ;  /* 0x000000d1b9dc7223 */ /* 0x040fe200000100dc */
[C---:B--2---:R-:W-:Y:S01]  /*6960*/  FFMA.FTZ R3, R194.reuse, R3, R211 ;  /* 0x00000003c2037223 */ /* 0x044fe200000100d3 */
[----:B------:R-:W-:Y:S01]  /*6970*/  FMUL.FTZ R2, R194, R2 ;  /* 0x00000002c2027220 */ /* 0x000fe20000410000 */
[----:B------:R-:W-:Y:S01]  /*6980*/  FMUL.FTZ R211, R172, R155 ;  /* 0x0000009bacd37220 */ /* 0x000fe20000410000 */
[----:B------:R-:W-:Y:S01]  /*6990*/  FFMA.FTZ R207, R186, R220, R207 ;  /* 0x000000dcbacf7223 */ /* 0x000fe200000100cf */
[----:B------:R-:W-:Y:S01]  /*69a0*/  FFMA.FTZ R185, R185, R191, R192 ;  /* 0x000000bfb9b97223 */ /* 0x000fe200000100c0 */
[----:B------:R-:W-:Y:S01]  /*69b0*/  FFMA.FTZ R147, R96, R147, R187 ;  /* 0x0000009360937223 */ /* 0x000fe200000100bb */
[----:B------:R0:W-:Y:S01]  /*69c0*/  @!P4 STS.64 [R190+0x1728], R2 ;  /* 0x00172802be00c388 */ /* 0x0001e20000000a00 */
[----:B------:R-:W-:Y:S01]  /*69d0*/  FFMA.FTZ R183, R183, R207, R218 ;  /* 0x000000cfb7b77223 */ /* 0x000fe200000100da */
[----:B------:R-:W-:Y:S01]  /*69e0*/  FMUL.FTZ R186, R72, R211 ;  /* 0x000000d348ba7220 */ /* 0x000fe20000410000 */
[----:B------:R-:W-:Y:S01]  /*69f0*/  FMUL.FTZ R211, R172, R165 ;  /* 0x000000a5acd37220 */ /* 0x000fe20000410000 */
[----:B------:R1:W-:Y:S01]  /*6a00*/  STS [R64+0x430], R205 ;  /* 0x000430cd40007388 */ /* 0x0003e20000000800 */
[----:B------:R-:W-:Y:S01]  /*6a10*/  FFMA.FTZ R181, R181, R183, R216 ;  /* 0x000000b7b5b57223 */ /* 0x000fe200000100d8 */
[----:B------:R-:W-:Y:S01]  /*6a20*/  FMUL.FTZ R145, R145, R191 ;  /* 0x000000bf91917220 */ /* 0x000fe20000410000 */
[----:B------:R-:W-:Y:S01]  /*6a30*/  FMUL.FTZ R12, R12, R185 ;  /* 0x000000b90c0c7220 */ /* 0x000fe20000410000 */
[----:B------:R2:W-:Y:S01]  /*6a40*/  STS [R63+0x4], R186 ;  /* 0x000004ba3f007388 */ /* 0x0005e20000000800 */
[----:B------:R-:W-:Y:S01]  /*6a50*/  FFMA.FTZ R201, R184, R181, R201 ;  /* 0x000000b5b8c97223 */ /* 0x000fe200000100c9 */
[----:B------:R-:W-:Y:S01]  /*6a60*/  FFMA.FTZ R145, R98, R145, R147 ;  /* 0x0000009162917223 */ /* 0x000fe20000010093 */
[----:B0-----:R-:W-:-:S02]  /*6a70*/  FMUL.FTZ R3, R172, R167 ;  /* 0x000000a7ac037220 */ /* 0x001fc40000410000 */
[----:B------:R-:W-:Y:S01]  /*6a80*/  FFMA.FTZ R199, R182, R201, R199 ;  /* 0x000000c9b6c77223 */ /* 0x000fe200000100c7 */
[----:B------:R-:W-:Y:S01]  /*6a90*/  FMUL.FTZ R2, R76, R211 ;  /* 0x000000d34c027220 */ /* 0x000fe20000410000 */
[----:B------:R-:W-:Y:S01]  /*6aa0*/  FMUL.FTZ R211, R172, R169 ;  /* 0x000000a9acd37220 */ /* 0x000fe20000410000 */
[----:B------:R-:W-:Y:S01]  /*6ab0*/  FMUL.FTZ R182, R78, R3 ;  /* 0x000000034eb67220 */ /* 0x000fe20000410000 */
[----:B------:R-:W-:Y:S01]  /*6ac0*/  FMUL.FTZ R3, R172, R171 ;  /* 0x000000abac037220 */ /* 0x000fe20000410000 */
[----:B------:R-:W-:Y:S01]  /*6ad0*/  FFMA.FTZ R197, R178, R199, R197 ;  /* 0x000000c7b2c57223 */ /* 0x000fe200000100c5 */
[----:B------:R0:W-:Y:S01]  /*6ae0*/  STS [R63+0xc], R2 ;  /* 0x00000c023f007388 */ /* 0x0001e20000000800 */
[----:B-1----:R-:W-:Y:S01]  /*6af0*/  FMUL.FTZ R205, R172, R173 ;  /* 0x000000adaccd7220 */ /* 0x002fe20000410000 */
[----:B------:R-:W-:Y:S01]  /*6b00*/  FMUL.FTZ R184, R82, R3 ;  /* 0x0000000352b87220 */ /* 0x000fe20000410000 */
[----:B------:R-:W-:Y:S01]  /*6b10*/  FFMA.FTZ R157, R157, R197, R206 ;  /* 0x000000c59d9d7223 */ /* 0x000fe200000100ce */
[----:B------:R-:W-:Y:S01]  /*6b20*/  FMUL.FTZ R3, R172, R175 ;  /* 0x000000afac037220 */ /* 0x000fe20000410000 */
[----:B------:R-:W-:Y:S01]  /*6b30*/  FMUL.FTZ R178, R80, R211 ;  /* 0x000000d350b27220 */ /* 0x000fe20000410000 */
[----:B--2---:R-:W-:Y:S01]  /*6b40*/  FMUL.FTZ R186, R84, R205 ;  /* 0x000000cd54ba7220 */ /* 0x004fe20000410000 */
[----:B------:R-:W-:Y:S01]  /*6b50*/  FFMA.FTZ R159, R159, R157, R176 ;  /* 0x0000009d9f9f7223 */ /* 0x000fe200000100b0 */
[C---:B------:R-:W-:Y:S01]  /*6b60*/  FMUL.FTZ R205, R172.reuse, R179 ;  /* 0x000000b3accd7220 */ /* 0x040fe20000410000 */
[----:B------:R-:W-:Y:S01]  /*6b70*/  FMUL.FTZ R211, R172, R195 ;  /* 0x000000c3acd37220 */ /* 0x000fe20000410000 */
[----:B0-----:R-:W-:Y:S01]  /*6b80*/  FMUL.FTZ R2, R86, R3 ;  /* 0x0000000356027220 */ /* 0x001fe20000410000 */
[----:B------:R-:W-:Y:S01]  /*6b90*/  FMUL.FTZ R3, R172, R177 ;  /* 0x000000b1ac037220 */ /* 0x000fe20000410000 */
[----:B------:R-:W-:Y:S01]  /*6ba0*/  FFMA.FTZ R161, R161, R159, R174 ;  /* 0x0000009fa1a17223 */ /* 0x000fe200000100ae */
[----:B------:R0:W-:Y:S01]  /*6bb0*/  STS [R63+0x10], R182 ;  /* 0x000010b63f007388 */ /* 0x0001e20000000800 */
[----:B------:R-:W-:Y:S01]  /*6bc0*/  FMUL.FTZ R176, R90, R205 ;  /* 0x000000cd5ab07220 */ /* 0x000fe20000410000 */
[----:B------:R-:W-:Y:S01]  /*6bd0*/  FMUL.FTZ R174, R88, R3 ;  /* 0x0000000358ae7220 */ /* 0x000fe20000410000 */
[C---:B------:R-:W-:Y:S01]  /*6be0*/  FMUL.FTZ R3, R172.reuse, R189 ;  /* 0x000000bdac037220 */ /* 0x040fe20000410000 */
[----:B------:R1:W-:Y:S01]  /*6bf0*/  STS [R63+0x14], R178 ;  /* 0x000014b23f007388 */ /* 0x0003e20000000800 */
[----:B------:R-:W-:Y:S01]  /*6c00*/  FMUL.FTZ R205, R172, R191 ;  /* 0x000000bfaccd7220 */ /* 0x000fe20000410000 */
[----:B------:R-:W-:Y:S01]  /*6c10*/  FFMA.FTZ R149, R149, R161, R168 ;  /* 0x000000a195957223 */ /* 0x000fe200000100a8 */
[----:B------:R-:W-:Y:S01]  /*6c20*/  FFMA.FTZ R12, R100, R12, R145 ;  /* 0x0000000c640c7223 */ /* 0x000fe20000010091 */
[----:B------:R2:W-:Y:S01]  /*6c30*/  STS [R63+0x18], R184 ;  /* 0x000018b83f007388 */ /* 0x0005e20000000800 */
[----:B0-----:R-:W-:Y:S01]  /*6c40*/  FMUL.FTZ R182, R94, R3 ;  /* 0x000000035eb67220 */ /* 0x001fe20000410000 */
[----:B------:R-:W-:-:S02]  /*6c50*/  FMUL.FTZ R3, R172, R203 ;  /* 0x000000cbac037220 */ /* 0x000fc40000410000 */
[----:B------:R0:W-:Y:S01]  /*6c60*/  STS [R63+0x24], R174 ;  /* 0x000024ae3f007388 */ /* 0x0001e20000000800 */
[----:B------:R-:W-:Y:S01]  /*6c70*/  FFMA.FTZ R151, R151, R149, R170 ;  /* 0x0000009597977223 */ /* 0x000fe200000100aa */
[----:B-1----:R-:W-:Y:S01]  /*6c80*/  FMUL.FTZ R178, R92, R211 ;  /* 0x000000d35cb27220 */ /* 0x002fe20000410000 */
[----:B------:R-:W-:Y:S01]  /*6c90*/  FMUL.FTZ R211, R172, R185 ;  /* 0x000000b9acd37220 */ /* 0x000fe20000410000 */
[----:B------:R-:W-:Y:S01]  /*6ca0*/  FMUL.FTZ R172, R96, R3 ;  /* 0x0000000360ac7220 */ /* 0x000fe20000410000 */
[----:B------:R-:W-:Y:S01]  /*6cb0*/  STS [R63+0x8], R188 ;  /* 0x000008bc3f007388 */ /* 0x000fe20000000800 */
[----:B--2---:R-:W-:Y:S01]  /*6cc0*/  FMUL.FTZ R184, R98, R205 ;  /* 0x000000cd62b87220 */ /* 0x004fe20000410000 */
[----:B------:R-:W-:Y:S02]  /*6cd0*/  FFMA.FTZ R15, R15, R151, R166 ;  /* 0x000000970f0f7223 */ /* 0x000fe400000100a6 */
[----:B------:R1:W-:Y:S01]  /*6ce0*/  STS [R63+0x1c], R186 ;  /* 0x00001cba3f007388 */ /* 0x0003e20000000800 */
[----:B0-----:R-:W-:Y:S01]  /*6cf0*/  FMUL.FTZ R174, R100, R211 ;  /* 0x000000d364ae7220 */ /* 0x001fe20000410000 */
[----:B------:R-:W-:-:S02]  /*6d00*/  FFMA.FTZ R13, R13, R15, R164 ;  /* 0x0000000f0d0d7223 */ /* 0x000fc400000100a4 */
[----:B------:R0:W-:Y:S02]  /*6d10*/  STS [R63+0x20], R2 ;  /* 0x000020023f007388 */ /* 0x0001e40000000800 */
[----:B------:R-:W-:Y:S02]  /*6d20*/  FFMA.FTZ R17, R14, R13, R17 ;  /* 0x0000000d0e117223 */ /* 0x000fe40000010011 */
[----:B------:R-:W-:Y:S01]  /*6d30*/  STS [R63+0x28], R176 ;  /* 0x000028b03f007388 */ /* 0x000fe20000000800 */
[----:B-1----:R-:W-:-:S03]  /*6d40*/  SHF.R.S32.HI R186, RZ, 0x1f, R73 ;  /* 0x0000001fffba7819 */ /* 0x002fc60000011449 */
[----:B------:R-:W-:Y:S02]  /*6d50*/  STS [R63+0x2c], R178 ;  /* 0x00002cb23f007388 */ /* 0x000fe40000000800 */
[----:B0-----:R-:W-:Y:S02]  /*6d60*/  IMAD R2, R186, UR38, RZ ;  /* 0x00000026ba027c24 */ /* 0x001fe4000f8e02ff */
[----:B------:R-:W-:Y:S02]  /*6d70*/  STS [R63+0x30], R182 ;  /* 0x000030b63f007388 */ /* 0x000fe40000000800 */
[----:B------:R-:W-:Y:S02]  /*6d80*/  IMAD R3, R73, UR39, R2 ;  /* 0x0000002749037c24 */ /* 0x000fe4000f8e0202 */
[----:B------:R0:W-:Y:S01]  /*6d90*/  STS [R63+0x34], R172 ;  /* 0x000034ac3f007388 */ /* 0x0001e20000000800 */
[----:B------:R-:W-:-:S03]  /*6da0*/  IADD3 R2, P0, PT, R10, UR6, RZ ;  /* 0x000000060a027c10 */ /* 0x000fc6000ff1e0ff */
[----:B------:R1:W-:Y:S01]  /*6db0*/  STS [R63+0x38], R184 ;  /* 0x000038b83f007388 */ /* 0x0003e20000000800 */
[----:B------:R-:W-:Y:S02]  /*6dc0*/  IADD3.X R3, PT, PT, R11, R3, RZ, P0, !PT ;  /* 0x000000030b037210 */ /* 0x000fe400007fe4ff */
[----:B------:R-:W-:Y:S01]  /*6dd0*/  MOV R11, UR13 ;  /* 0x0000000d000b7c02 */ /* 0x000fe20008000f00 */
[----:B------:R1:W-:Y:S01]  /*6de0*/  STS [R63+0x3c], R174 ;  /* 0x00003cae3f007388 */ /* 0x0003e20000000800 */
[----:B------:R-:W-:Y:S02]  /*6df0*/  IMAD.WIDE.U32 R2, R143, UR40, R2 ;  /* 0x000000288f027c25 */ /* 0x000fe4000f8e0002 */
[----:B0-----:R-:W-:Y:S01]  /*6e00*/  IADD3 R172, PT, PT, R11, -UR6, -R66 ;  /* 0x800000060bac7c10 */ /* 0x001fe2000fffe842 */
[----:B------:R-:W-:Y:S01]  /*6e10*/  BAR.SYNC.DEFER_BLOCKING 0x0 ;  /* 0x0000000000007b1d */ /* 0x000fe20000010000 */
[----:B------:R-:W-:Y:S02]  /*6e20*/  IMAD R3, R143, UR41, R3 ;  /* 0x000000298f037c24 */ /* 0x000fe4000f8e0203 */
[----:B------:R-:W-:-:S02]  /*6e30*/  ISETP.GE.AND P6, PT, R172, 0x1, PT ;  /* 0x00000001ac00780c */ /* 0x000fc40003fc6270 */
[----:B------:R-:W-:Y:S02]  /*6e40*/  LEA R10, P0, R2, UR42, 0x2 ;  /* 0x0000002a020a7c11 */ /* 0x000fe4000f8010ff */
[----:B------:R-:W-:Y:S02]  /*6e50*/  ISETP.GE.AND P3, PT, R172, 0x21, PT ;  /* 0x00000021ac00780c */ /* 0x000fe40003f66270 */
[----:B------:R-:W-:Y:S02]  /*6e60*/  LEA.HI.X R11, R2, UR43, R3, 0x2, P0 ;  /* 0x0000002b020b7c11 */ /* 0x000fe400080f1403 */
[C---:B------:R-:W-:Y:S02]  /*6e70*/  ISETP.GE.AND P2, PT, R172.reuse, 0x41, PT ;  /* 0x00000041ac00780c */ /* 0x040fe40003f46270 */
[C---:B------:R-:W-:Y:S02]  /*6e80*/  ISETP.GE.AND P1, PT, R172.reuse, 0x61, PT ;  /* 0x00000061ac00780c */ /* 0x040fe40003f26270 */
[----:B------:R-:W-:Y:S01]  /*6e90*/  ISETP.GE.AND P0, PT, R172, 0x81, PT ;  /* 0x00000081ac00780c */ /* 0x000fe20003f06270 */
[----:B------:R1:W0:Y:S01]  /*6ea0*/  LDS R205, [R62+0x4b0] ;  /* 0x0004b0003ecd7984 */ /* 0x0002220000000800 */
[----:B------:R-:W-:Y:S11]  /*6eb0*/  @!P6 BRA `(.L_x_6793) ;  /* 0x000000000010e947 */ /* 0x000ff60003800000 */
[----:B------:R-:W-:-:S04]  /*6ec0*/  LEA.HI R2, R66, R66, RZ, 0x1b ;  /* 0x0000004242027211 */ /* 0x000fc800078fd8ff */
[----:B------:R-:W-:-:S05]  /*6ed0*/  LEA R2, R2, UR12, 0x2 ;  /* 0x0000000c02027c11 */ /* 0x000fca000f8e10ff */
[----:B------:R-:W2:Y:S04]  /*6ee0*/  LDS R3, [R2+0x430] ;  /* 0x0004300002037984 */ /* 0x000ea80000000800 */
[----:B--2---:R2:W-:Y:S02]  /*6ef0*/  REDG.E.ADD.F32.FTZ.RN.STRONG.GPU desc[UR30][R10.64], R3 ;  /* 0x000000030a0079a6 */ /* 0x0045e4000c12f31e */
.L_x_6793:
[----:B------:R-:W-:Y:S05]  /*6f00*/  BSYNC.RECONVERGENT B0 ;  /* 0x0000000000007941 */ /* 0x000fea0003800200 */
.L_x_6792:
[----:B------:R-:W-:Y:S01]  /*6f10*/  BSSY.RECONVERGENT B0, `(.L_x_6794) ;  /* 0x0000004000007945 */ /* 0x000fe20003800200 */
[----:B------:R-:W-:-:S03]  /*6f20*/  ISETP.GE.AND P6, PT, R172, 0xa1, PT ;  /* 0x000000a1ac00780c */ /* 0x000fc60003fc6270 */
[----:B------:R-:W-:Y:S10]  /*6f30*/  @!P3 BRA `(.L_x_6795) ;  /* 0x000000000004b947 */ /* 0x000ff40003800000 */
[----:B0-----:R3:W-:Y:S02]  /*6f40*/  REDG.E.ADD.F32.FTZ.RN.STRONG.GPU desc[UR30][R10.64+0x80], R205 ;  /* 0x000080cd0a0079a6 */ /* 0x0017e4000c12f31e */
.L_x_6795:
[----:B------:R-:W-:Y:S05]  /*6f50*/  BSYNC.RECONVERGENT B0 ;  /* 0x0000000000007941 */ /* 0x000fea0003800200 */
.L_x_6794:
[----:B--2---:R2:W4:Y:S01]  /*6f60*/  LDS R3, [R61+0x530] ;  /* 0x000530003d037984 */ /* 0x0045220000000800 */
[----:B------:R-:W-:Y:S04]  /*6f70*/  BSSY.RECONVERGENT B0, `(.L_x_6796) ;  /* 0x0000003000007945 */ /* 0x000fe80003800200 */
[----:B------:R-:W-:Y:S05]  /*6f80*/  @!P2 BRA `(.L_x_6797) ;  /* 0x000000000004a947 */ /* 0x000fea0003800000 */
[----:B----4-:R4:W-:Y:S02]  /*6f90*/  REDG.E.ADD.F32.FTZ.RN.STRONG.GPU desc[UR30][R10.64+0x100], R3 ;  /* 0x000100030a0079a6 */ /* 0x0109e4000c12f31e */
.L_x_6797:
[----:B------:R-:W-:Y:S05]  /*6fa0*/  BSYNC.RECONVERGENT B0 ;  /* 0x0000000000007941 */ /* 0x000fea0003800200 */
.L_x_6796:
[----:B----4-:R4:W0:Y:S01]  /*6fb0*/  LDS R3, [R60+0x5b0] ;  /* 0x0005b0003c037984 */ /* 0x0108220000000800 */
[----:B------:R-:W-:Y:S04]  /*6fc0*/  BSSY.RECONVERGENT B0, `(.L_x_6798) ;  /* 0x0000003000007945 */ /* 0x000fe80003800200 */
[----:B------:R-:W-:Y:S05]  /*6fd0*/  @!P1 BRA `(.L_x_6799) ;  /* 0x0000000000049947 */ /* 0x000fea0003800000 */
[----:B0-----:R0:W-:Y:S02]  /*6fe0*/  REDG.E.ADD.F32.FTZ.RN.STRONG.GPU desc[UR30][R10.64+0x180], R3 ;  /* 0x000180030a0079a6 */ /* 0x0011e4000c12f31e */
.L_x_6799:
[----:B------:R-:W-:Y:S05]  /*6ff0*/  BSYNC.RECONVERGENT B0 ;  /* 0x0000000000007941 */ /* 0x000fea0003800200 */
.L_x_6798:
[----:B0-----:R0:W0:Y:S01]  /*7000*/  LDS R3, [R59+0x630] ;  /* 0x000630003b037984 */ /* 0x0010220000000800 */
[----:B------:R-:W-:Y:S04]  /*7010*/  BSSY.RECONVERGENT B0, `(.L_x_6800) ;  /* 0x0000003000007945 */ /* 0x000fe80003800200 */
[----:B------:R-:W-:Y:S05]  /*7020*/  @!P0 BRA `(.L_x_6801) ;  /* 0x0000000000048947 */ /* 0x000fea0003800000 */
[----:B0-----:R0:W-:Y:S02]  /*7030*/  REDG.E.ADD.F32.FTZ.RN.STRONG.GPU desc[UR30][R10.64+0x200], R3 ;  /* 0x000200030a0079a6 */ /* 0x0011e4000c12f31e */
.L_x_6801:
[----:B------:R-:W-:Y:S05]  /*7040*/  BSYNC.RECONVERGENT B0 ;  /* 0x0000000000007941 */ /* 0x000fea0003800200 */
.L_x_6800:
[----:B0-----:R0:W0:Y:S01]  /*7050*/  LDS R3, [R58+0x6b0] ;  /* 0x0006b0003a037984 */ /* 0x0010220000000800 */
[----:B------:R-:W-:Y:S04]  /*7060*/  BSSY.RECONVERGENT B0, `(.L_x_6802) ;  /* 0x0000003000007945 */ /* 0x000fe80003800200 */
[----:B------:R-:W-:Y:S05]  /*7070*/  @!P6 BRA `(.L_x_6803) ;  /* 0x000000000004e947 */ /* 0x000fea0003800000 */
[----:B0-----:R0:W-:Y:S02]  /*7080*/  REDG.E.ADD.F32.FTZ.RN.STRONG.GPU desc[UR30][R10.64+0x280], R3 ;  /* 0x000280030a0079a6 */ /* 0x0011e4000c12f31e */
.L_x_6803:
[----:B------:R-:W-:Y:S05]  /*7090*/  BSYNC.RECONVERGENT B0 ;  /* 0x0000000000007941 */ /* 0x000fea0003800200 */
.L_x_6802:
        /* <DEDUP_REMOVED lines=8> */
[----:B0-----:R0:W-:Y:S02]  /*7120*/  REDG.E.ADD.F32.FTZ.RN.STRONG.GPU desc[UR30][R10.64+0x300], R3 ;  /* 0x000300030a0079a6 */ /* 0x0011e4000c12f31e */
.L_x_6805:
[----:B------:R-:W-:Y:S05]  /*7130*/  BSYNC.RECONVERGENT B0 ;  /* 0x0000000000007941 */ /* 0x000fea0003800200 */
.L_x_6804:
[----:B0-----:R0:W0:Y:S01]  /*7140*/  LDS R3, [R56+0x7b0] ;  /* 0x0007b00038037984 */ /* 0x0010220000000800 */
[----:B------:R-:W-:Y:S01]  /*7150*/  BSSY.RECONVERGENT B0, `(.L_x_6806) ;  /* 0x0000004000007945 */ /* 0x000fe20003800200 */
[----:B------:R-:W-:-:S03]  /*7160*/  IADD3 R145, PT, PT, R66, 0x140, RZ ;  /* 0x0000014042917810 */ /* 0x000fc60007ffe0ff */
[----:B------:R-:W-:Y:S05]  /*7170*/  @!P0 BRA `(.L_x_6807) ;  /* 0x0000000000048947 */ /* 0x000fea0003800000 */
[----:B0-----:R0:W-:Y:S02]  /*7180*/  REDG.E.ADD.F32.FTZ.RN.STRONG.GPU desc[UR30][R10.64+0x380], R3 ;  /* 0x000380030a0079a6 */ /* 0x0011e4000c12f31e */
.L_x_6807:
[----:B------:R-:W-:Y:S05]  /*7190*/  BSYNC.RECONVERGENT B0 ;  /* 0x0000000000007941 */ /* 0x000fea0003800200 */
.L_x_6806:
[----:B0-----:R0:W0:Y:S01]  /*71a0*/  LDS R3, [R55+0x830] ;  /* 0x0008300037037984 */ /* 0x0010220000000800 */
[----:B------:R-:W-:Y:S01]  /*71b0*/  BSSY.RECONVERGENT B0, `(.L_x_6808) ;  /* 0x0000004000007945 */ /* 0x000fe20003800200 */
[----:B------:R-:W-:-:S03]  /*71c0*/  LEA.HI R145, R145, R66, RZ, 0x1b ;  /* 0x0000004291917211 */ /* 0x000fc600078fd8ff */
[----:B------:R-:W-:Y:S05]  /*71d0*/  @!P1 BRA `(.L_x_6809) ;  /* 0x0000000000049947 */ /* 0x000fea0003800000 */
[----:B0-----:R0:W-:Y:S02]  /*71e0*/  REDG.E.ADD.F32.FTZ.RN.STRONG.GPU desc[UR30][R10.64+0x400], R3 ;  /* 0x000400030a0079a6 */ /* 0x0011e4000c12f31e */
.L_x_6809:
[----:B------:R-:W-:Y:S05]  /*71f0*/  BSYNC.RECONVERGENT B0 ;  /* 0x0000000000007941 */ /* 0x000fea0003800200 */
.L_x_6808:
[----:B0-----:R0:W0:Y:S01]  /*7200*/  LDS R3, [R54+0x8b0] ;  /* 0x0008b00036037984 */ /* 0x0010220000000800 */
[----:B------:R-:W-:Y:S01]  /*7210*/  BSSY.RECONVERGENT B0, `(.L_x_6810) ;  /* 0x0000004000007945 */ /* 0x000fe20003800200 */
[----:B------:R-:W-:-:S03]  /*7220*/  LEA R145, R145, UR12, 0x2 ;  /* 0x0000000c91917c11 */ /* 0x000fc6000f8e10ff */
[----:B------:R-:W-:Y:S05]  /*7230*/  @!P2 BRA `(.L_x_6811) ;  /* 0x000000000004a947 */ /* 0x000fea0003800000 */
[----:B0-----:R0:W-:Y:S02]  /*7240*/  REDG.E.ADD.F32.FTZ.RN.STRONG.GPU desc[UR30][R10.64+0x480], R3 ;  /* 0x000480030a0079a6 */ /* 0x0011e4000c12f31e */
.L_x_6811:
[----:B------:R-:W-:Y:S05]  /*7250*/  BSYNC.RECONVERGENT B0 ;  /* 0x0000000000007941 */ /* 0x000fea0003800200 */
.L_x_6810:
[----:B0-----:R0:W0:Y:S01]  /*7260*/  LDS R3, [R145+0x930] ;  /* 0x0009300091037984 */ /* 0x0010220000000800 */
[----:B------:R-:W-:Y:S01]  /*7270*/  BSSY.RECONVERGENT B0, `(.L_x_6812) ;  /* 0x0000005000007945 */ /* 0x000fe20003800200 */
[C---:B------:R-:W-:Y:S01]  /*7280*/  FFMA.FTZ R153, -R116.reuse, R95, R153 ;  /* 0x0000005f74997223 */ /* 0x040fe20000010199 */
[----:B------:R-:W-:Y:S02]  /*7290*/  FMUL.FTZ R2, R116, R17 ;  /* 0x0000001174027220 */ /* 0x000fe40000410000 */
[----:B------:R-:W-:Y:S05]  /*72a0*/  @!P3 BRA `(.L_x_6813) ;  /* 0x000000000004b947 */ /* 0x000fea0003800000 */
[----:B0-----:R0:W-:Y:S02]  /*72b0*/  REDG.E.ADD.F32.FTZ.RN.STRONG.GPU desc[UR30][R10.64+0x500], R3 ;  /* 0x000500030a0079a6 */ /* 0x0011e4000c12f31e */
.L_x_6813:
[----:B------:R-:W-:Y:S05]  /*72c0*/  BSYNC.RECONVERGENT B0 ;  /* 0x0000000000007941 */ /* 0x000fea0003800200 */
.L_x_6812:
[C---:B------:R-:W-:Y:S01]  /*72d0*/  FFMA.FTZ R155, -R118.reuse, R97, R155 ;  /* 0x00000061769b7223 */ /* 0x040fe2000001019b */
[----:B0-----:R-:W-:Y:S01]  /*72e0*/  FMUL.FTZ R3, R118, R13 ;  /* 0x0000000d76037220 */ /* 0x001fe20000410000 */
[----:B------:R-:W-:Y:S01]  /*72f0*/  FFMA.FTZ R164, R2, R153, RZ ;  /* 0x0000009902a47223 */ /* 0x000fe200000100ff */
[C---:B------:R-:W-:Y:S01]  /*7300*/  FFMA.FTZ R163, -R120.reuse, R99, R163 ;  /* 0x0000006378a37223 */ /* 0x040fe200000101a3 */
[----:B------:R-:W-:Y:S01]  /*7310*/  FMUL.FTZ R14, R120, R15 ;  /* 0x0000000f780e7220 */ /* 0x000fe20000410000 */
[C---:B------:R-:W-:Y:S01]  /*7320*/  FMUL.FTZ R145, R122.reuse, R151 ;  /* 0x000000977a917220 */ /* 0x040fe20000410000 */
[----:B------:R-:W-:Y:S01]  /*7330*/  FFMA.FTZ R147, R3, R155, R164 ;  /* 0x0000009b03937223 */ /* 0x000fe200000100a4 */
[----:B------:R-:W-:Y:S01]  /*7340*/  FFMA.FTZ R164, -R122, R101, R165 ;  /* 0x000000657aa47223 */ /* 0x000fe200000101a5 */
[C---:B------:R-:W-:Y:S01]  /*7350*/  FFMA.FTZ R167, -R124.reuse, R103, R167 ;  /* 0x000000677ca77223 */ /* 0x040fe200000101a7 */
[----:B------:R-:W-:Y:S01]  /*7360*/  FMUL.FTZ R166, R124, R149 ;  /* 0x000000957ca67220 */ /* 0x000fe20000410000 */
[----:B------:R-:W-:Y:S01]  /*7370*/  FFMA.FTZ R168, R14, R163, R147 ;  /* 0x000000a30ea87223 */ /* 0x000fe20000010093 */
[----:B------:R-:W-:Y:S01]  /*7380*/  ISETP.GE.AND P6, PT, R172, 0x161, PT ;  /* 0x00000161ac00780c */ /* 0x000fe20003fc6270 */
[C---:B------:R-:W-:Y:S01]  /*7390*/  FMUL.FTZ R165, R126.reuse, R161 ;  /* 0x000000a17ea57220 */ /* 0x040fe20000410000 */
[----:B------:R-:W-:Y:S01]  /*73a0*/  BSSY.RECONVERGENT B0, `(.L_x_6814) ;  /* 0x000000e000007945 */ /* 0x000fe20003800200 */
[----:B------:R-:W-:Y:S01]  /*73b0*/  FFMA.FTZ R147, R145, R164, R168 ;  /* 0x000000a491937223 */ /* 0x000fe200000100a8 */
[----:B------:R-:W-:Y:S01]  /*73c0*/  FFMA.FTZ R168, -R126, R105, R169 ;  /* 0x000000697ea87223 */ /* 0x000fe200000101a9 */
[----:B------:R-:W-:Y:S01]  /*73d0*/  ISETP.GE.AND P0, PT, R172, 0x181, PT ;  /* 0x00000181ac00780c */ /* 0x000fe20003f06270 */
[----:B------:R-:W-:Y:S01]  /*73e0*/  FFMA.FTZ R171, -R128, R107, R171 ;  /* 0x0000006b80ab7223 */ /* 0x000fe200000101ab */
[----:B------:R-:W-:Y:S01]  /*73f0*/  FFMA.FTZ R170, R166, R167, R147 ;  /* 0x000000a7a6aa7223 */ /* 0x000fe20000010093 */
[C---:B------:R-:W-:Y:S01]  /*7400*/  ISETP.GE.AND P1, PT, R172.reuse, 0x1a1, PT ;  /* 0x000001a1ac00780c */ /* 0x040fe20003f26270 */
[----:B------:R0:W0:Y:S01]  /*7410*/  LDS R147, [R53+0x9b0] ;  /* 0x0009b00035937984 */ /* 0x0000220000000800 */
[----:B------:R-:W-:Y:S01]  /*7420*/  ISETP.GE.AND P2, PT, R172, 0x1c1, PT ;  /* 0x000001c1ac00780c */ /* 0x000fe20003f46270 */
[----:B------:R-:W-:Y:S01]  /*7430*/  FMUL.FTZ R169, R128, R159 ;  /* 0x0000009f80a97220 */ /* 0x000fe20000410000 */
[----:B------:R-:W-:Y:S01]  /*7440*/  FFMA.FTZ R170, R165, R168, R170 ;  /* 0x000000a8a5aa7223 */ /* 0x000fe200000100aa */
[----:B------:R-:W-:Y:S01]  /*7450*/  ISETP.GE.AND P3, PT, R172, 0x1e1, PT ;  /* 0x000001e1ac00780c */ /* 0x000fe20003f66270 */
[----:B------:R-:W-:-:S12]  /*7460*/  @!P6 BRA `(.L_x_6815) ;  /* 0x000000000004e947 */ /* 0x000fd80003800000 */
[----:B0-----:R0:W-:Y:S02]  /*7470*/  REDG.E.ADD.F32.FTZ.RN.STRONG.GPU desc[UR30][R10.64+0x580], R147 ;  /* 0x000580930a0079a6 */ /* 0x0011e4000c12f31e */
.L_x_6815:
[----:B------:R-:W-:Y:S05]  /*7480*/  BSYNC.RECONVERGENT B0 ;  /* 0x0000000000007941 */ /* 0x000fea0003800200 */
.L_x_6814:
[----:B0-----:R0:W0:Y:S01]  /*7490*/  LDS R147, [R52+0xa30] ;  /* 0x000a300034937984 */ /* 0x0010220000000800 */
[----:B------:R-:W-:Y:S01]  /*74a0*/  BSSY.RECONVERGENT B0, `(.L_x_6816) ;  /* 0x0000006000007945 */ /* 0x000fe20003800200 */
[C---:B------:R-:W-:Y:S01]  /*74b0*/  FFMA.FTZ R172, -R130.reuse, R109, R173 ;  /* 0x0000006d82ac7223 */ /* 0x040fe200000101ad */
[----:B------:R-:W-:Y:S01]  /*74c0*/  FMUL.FTZ R173, R130, R157 ;  /* 0x0000009d82ad7220 */ /* 0x000fe20000410000 */
[----:B------:R-:W-:Y:S01]  /*74d0*/  FFMA.FTZ R170, R169, R171, R170 ;  /* 0x000000aba9aa7223 */ /* 0x000fe200000100aa */
[----:B------:R-:W-:Y:S06]  /*74e0*/  @!P0 BRA `(.L_x_6817) ;  /* 0x0000000000048947 */ /* 0x000fec0003800000 */
[----:B0-----:R0:W-:Y:S02]  /*74f0*/  REDG.E.ADD.F32.FTZ.RN.STRONG.GPU desc[UR30][R10.64+0x600], R147 ;  /* 0x000600930a0079a6 */ /* 0x0011e4000c12f31e */
.L_x_6817:
[----:B------:R-:W-:Y:S05]  /*7500*/  BSYNC.RECONVERGENT B0 ;  /* 0x0000000000007941 */ /* 0x000fea0003800200 */
.L_x_6816:
[----:B0-----:R0:W0:Y:S01]  /*7510*/  LDS R147, [R51+0xab0] ;  /* 0x000ab00033937984 */ /* 0x0010220000000800 */
[----:B------:R-:W-:Y:S01]  /*7520*/  BSSY.RECONVERGENT B0, `(.L_x_6818) ;  /* 0x0000006000007945 */ /* 0x000fe20003800200 */
[C---:B-1----:R-:W-:Y:S01]  /*7530*/  FFMA.FTZ R174, -R132.reuse, R111, R175 ;  /* 0x0000006f84ae7223 */ /* 0x042fe200000101af */
[----:B------:R-:W-:Y:S01]  /*7540*/  FMUL.FTZ R175, R132, R197 ;  /* 0x000000c584af7220 */ /* 0x000fe20000410000 */
[----:B------:R-:W-:Y:S01]  /*7550*/  FFMA.FTZ R170, R173, R172, R170 ;  /* 0x000000acadaa7223 */ /* 0x000fe200000100aa */
[----:B------:R-:W-:Y:S06]  /*7560*/  @!P1 BRA `(.L_x_6819) ;  /* 0x0000000000049947 */ /* 0x000fec0003800000 */
[----:B0-----:R1:W-:Y:S02]  /*7570*/  REDG.E.ADD.F32.FTZ.RN.STRONG.GPU desc[UR30][R10.64+0x680], R147 ;  /* 0x000680930a0079a6 */ /* 0x0013e4000c12f31e */
.L_x_6819:
[----:B------:R-:W-:Y:S05]  /*7580*/  BSYNC.RECONVERGENT B0 ;  /* 0x0000000000007941 */ /* 0x000fea0003800200 */
.L_x_6818:
[----:B01----:R-:W-:Y:S01]  /*7590*/  IADD3 R147, PT, PT, R66, 0x1c0, RZ ;  /* 0x000001c042937810 */ /* 0x003fe20007ffe0ff */
[C---:B------:R-:W-:Y:S01]  /*75a0*/  FMUL.FTZ R187, R134.reuse, R199 ;  /* 0x000000c786bb7220 */ /* 0x040fe20000410000 */
[----:B------:R-:W-:Y:S01]  /*75b0*/  FFMA.FTZ R176, -R134, R113, R177 ;  /* 0x0000007186b07223 */ /* 0x000fe200000101b1 */
[----:B------:R-:W-:Y:S01]  /*75c0*/  FFMA.FTZ R170, R175, R174, R170 ;  /* 0x000000aeafaa7223 */ /* 0x000fe200000100aa */
[----:B------:R-:W-:Y:S01]  /*75d0*/  LEA.HI R147, R147, R66, RZ, 0x1b ;  /* 0x0000004293937211 */ /* 0x000fe200078fd8ff */
[C---:B------:R-:W-:Y:S01]  /*75e0*/  FMUL.FTZ R177, R136.reuse, R201 ;  /* 0x000000c988b17220 */ /* 0x040fe20000410000 */
[----:B------:R-:W-:Y:S01]  /*75f0*/  FFMA.FTZ R179, -R136, R115, R179 ;  /* 0x0000007388b37223 */ /* 0x000fe200000101b3 */
[----:B------:R-:W-:Y:S01]  /*7600*/  FFMA.FTZ R170, R187, R176, R170 ;  /* 0x000000b0bbaa7223 */ /* 0x000fe200000100aa */
[----:B------:R-:W-:Y:S01]  /*7610*/  LEA R147, R147, UR12, 0x2 ;  /* 0x0000000c93937c11 */ /* 0x000fe2000f8e10ff */
[C---:B---3--:R-:W-:Y:S01]  /*7620*/  FMUL.FTZ R205, R138.reuse, R181 ;  /* 0x000000b58acd7220 */ /* 0x048fe20000410000 */
[----:B------:R-:W-:Y:S01]  /*7630*/  FFMA.FTZ R195, -R138, R117, R195 ;  /* 0x000000758ac37223 */ /* 0x000fe200000101c3 */
[----:B------:R-:W-:Y:S01]  /*7640*/  FFMA.FTZ R170, R177, R179, R170 ;  /* 0x000000b3b1aa7223 */ /* 0x000fe200000100aa */
[----:B------:R-:W-:Y:S01]  /*7650*/  IADD3 R213, PT, PT, R66, 0x1e0, RZ ;  /* 0x000001e042d57810 */ /* 0x000fe20007ffe0ff */
[C---:B------:R-:W-:Y:S01]  /*7660*/  FMUL.FTZ R211, R140.reuse, R183 ;  /* 0x000000b78cd37220 */ /* 0x040fe20000410000 */
[----:B------:R-:W0:Y:S01]  /*7670*/  LDS R147, [R147+0xb30] ;  /* 0x000b300093937984 */ /* 0x000e220000000800 */
[----:B------:R-:W-:Y:S01]  /*7680*/  FFMA.FTZ R189, -R140, R119, R189 ;  /* 0x000000778cbd7223 */ /* 0x000fe200000101bd */
[----:B------:R-:W-:Y:S01]  /*7690*/  FFMA.FTZ R170, R205, R195, R170 ;  /* 0x000000c3cdaa7223 */ /* 0x000fe200000100aa */
[----:B------:R-:W-:Y:S01]  /*76a0*/  LEA.HI R178, R213, R66, RZ, 0x1b ;  /* 0x00000042d5b27211 */ /* 0x000fe200078fd8ff */
[C---:B------:R-:W-:Y:S01]  /*76b0*/  FMUL.FTZ R213, R142.reuse, R207 ;  /* 0x000000cf8ed57220 */ /* 0x040fe20000410000 */
[----:B------:R-:W-:Y:S01]  /*76c0*/  FFMA.FTZ R203, -R142, R121, R203 ;  /* 0x000000798ecb7223 */ /* 0x000fe200000101cb */
[----:B------:R-:W-:Y:S01]  /*76d0*/  FFMA.FTZ R170, R211, R189, R170 ;  /* 0x000000bdd3aa7223 */ /* 0x000fe200000100aa */
[C---:B------:R-:W-:Y:S01]  /*76e0*/  FMUL.FTZ R215, R144.reuse, R220 ;  /* 0x000000dc90d77220 */ /* 0x040fe20000410000 */
[----:B------:R-:W-:Y:S01]  /*76f0*/  FFMA.FTZ R191, -R144, R123, R191 ;  /* 0x0000007b90bf7223 */ /* 0x000fe200000101bf */
[----:B------:R-:W-:Y:S01]  /*7700*/  BSSY.RECONVERGENT B0, `(.L_x_6820) ;  /* 0x0000008000007945 */ /* 0x000fe20003800200 */
[----:B------:R-:W-:Y:S01]  /*7710*/  FFMA.FTZ R170, R213, R203, R170 ;  /* 0x000000cbd5aa7223 */ /* 0x000fe200000100aa */
[----:B------:R-:W-:Y:S01]  /*7720*/  LEA R178, R178, UR12, 0x2 ;  /* 0x0000000cb2b27c11 */ /* 0x000fe2000f8e10ff */
[C---:B------:R-:W-:Y:S01]  /*7730*/  FMUL.FTZ R217, R146.reuse, R209 ;  /* 0x000000d192d97220 */ /* 0x040fe20000410000 */
[----:B------:R-:W-:Y:S01]  /*7740*/  FFMA.FTZ R185, -R146, R125, R185 ;  /* 0x0000007d92b97223 */ /* 0x000fe200000101b9 */
[----:B------:R-:W-:Y:S01]  /*7750*/  FFMA.FTZ R170, R215, R191, R170 ;  /* 0x000000bfd7aa7223 */ /* 0x000fe200000100aa */
[----:B------:R-:W-:Y:S06]  /*7760*/  @!P2 BRA `(.L_x_6821) ;  /* 0x000000000004a947 */ /* 0x000fec0003800000 */
[----:B0-----:R1:W-:Y:S02]  /*7770*/  REDG.E.ADD.F32.FTZ.RN.STRONG.GPU desc[UR30][R10.64+0x700], R147 ;  /* 0x000700930a0079a6 */ /* 0x0013e4000c12f31e */
.L_x_6821:
[----:B------:R-:W-:Y:S05]  /*7780*/  BSYNC.RECONVERGENT B0 ;  /* 0x0000000000007941 */ /* 0x000fea0003800200 */
.L_x_6820:
[----:B------:R3:W2:Y:S01]  /*7790*/  LDS R219, [R178+0xbb0] ;  /* 0x000bb000b2db7984 */ /* 0x0006a20000000800 */
[----:B------:R-:W-:Y:S01]  /*77a0*/  BSSY.RECONVERGENT B0, `(.L_x_6822) ;  /* 0x0000004000007945 */ /* 0x000fe20003800200 */
[----:B01----:R-:W-:-:S03]  /*77b0*/  FFMA.FTZ R147, R217, R185, R170 ;  /* 0x000000b9d9937223 */ /* 0x003fc600000100aa */
[----:B------:R-:W-:Y:S05]  /*77c0*/  @!P3 BRA `(.L_x_6823) ;  /* 0x000000000004b947 */ /* 0x000fea0003800000 */
[----:B--2---:R0:W-:Y:S02]  /*77d0*/  REDG.E.ADD.F32.FTZ.RN.STRONG.GPU desc[UR30][R10.64+0x780], R219 ;  /* 0x000780db0a0079a6 */ /* 0x0041e4000c12f31e */
.L_x_6823:
[----:B------:R-:W-:Y:S05]  /*77e0*/  BSYNC.RECONVERGENT B0 ;  /* 0x0000000000007941 */ /* 0x000fea0003800200 */
.L_x_6822:
[----:B0-----:R-:W0:Y:S01]  /*77f0*/  SHFL.DOWN PT, R10, R147, 0x1, 0x1f ;  /* 0x08201f00930a7f89 */ /* 0x001e2200000e0000 */
[----:B------:R-:W-:Y:S01]  /*7800*/  ISETP.GT.AND P0, PT, R35, 0x1e, PT ;  /* 0x0000001e2300780c */ /* 0x000fe20003f04270 */
[----:B------:R-:W-:Y:S01]  /*7810*/  FADD.FTZ R137, R177, R137 ;  /* 0x00000089b1897221 */ /* 0x000fe20000010000 */
[C---:B------:R-:W-:Y:S01]  /*7820*/  FMUL.FTZ R177, R16.reuse, R197 ;  /* 0x000000c510b17220 */ /* 0x040fe20000410000 */
[----:B------:R-:W1:Y:S01]  /*7830*/  SHFL.DOWN PT, R11, R12, 0x1, 0x1f ;  /* 0x08201f000c0b7f89 */ /* 0x000e6200000e0000 */
[----:B------:R-:W-:Y:S01]  /*7840*/  FADD.FTZ R154, R173, R154 ;  /* 0x0000009aad9a7221 */ /* 0x000fe20000010000 */
[----:B------:R-:W-:Y:S01]  /*7850*/  FMUL.FTZ R170, R16, R201 ;  /* 0x000000c910aa7220 */ /* 0x000fe20000410000 */
[----:B------:R-:W-:Y:S01]  /*7860*/  FMUL.FTZ R174, R174, R177 ;  /* 0x000000b1aeae7220 */ /* 0x000fe20000410000 */
[----:B------:R-:W-:Y:S01]  /*7870*/  FADD.FTZ R131, R166, R131 ;  /* 0x00000083a6837221 */ /* 0x000fe20000010000 */
[----:B------:R-:W-:Y:S01]  /*7880*/  FMUL.FTZ R166, R16, R183 ;  /* 0x000000b710a67220 */ /* 0x000fe20000410000 */
[----:B------:R-:W-:Y:S01]  /*7890*/  FMUL.FTZ R170, R179, R170 ;  /* 0x000000aab3aa7220 */ /* 0x000fe20000410000 */
[----:B------:R-:W-:Y:S01]  /*78a0*/  FFMA.FTZ R197, R111, R197, R174 ;  /* 0x000000c56fc57223 */ /* 0x000fe200000100ae */
[----:B------:R-:W-:Y:S01]  /*78b0*/  FADD.FTZ R129, R14, R129 ;  /* 0x000000810e817221 */ /* 0x000fe20000010000 */
[----:B------:R-:W-:Y:S01]  /*78c0*/  FMUL.FTZ R14, R16, R13 ;  /* 0x0000000d100e7220 */ /* 0x000fe20000410000 */
[----:B------:R-:W-:Y:S01]  /*78d0*/  FFMA.FTZ R201, R115, R201, R170 ;  /* 0x000000c973c97223 */ /* 0x000fe200000100aa */
[----:B------:R-:W-:Y:S01]  /*78e0*/  FMUL.FTZ R170, R189, R166 ;  /* 0x000000a6bdaa7220 */ /* 0x000fe20000410000 */
[----:B------:R-:W-:Y:S01]  /*78f0*/  FADD.FTZ R148, R3, R148 ;  /* 0x0000009403947221 */ /* 0x000fe20000010000 */
[----:B------:R-:W-:Y:S01]  /*7900*/  FMUL.FTZ R14, R155, R14 ;  /* 0x0000000e9b0e7220 */ /* 0x000fe20000410000 */
[----:B------:R-:W-:Y:S01]  /*7910*/  BSSY.RECONVERGENT B0, `(.L_x_6824) ;  /* 0x0000067000007945 */ /* 0x000fe20003800200 */
[----:B------:R-:W-:Y:S01]  /*7920*/  FFMA.FTZ R183, R119, R183, R170 ;  /* 0x000000b777b77223 */ /* 0x000fe200000100aa */
[----:B------:R-:W-:Y:S01]  /*7930*/  FADD.FTZ R162, R217, R162 ;  /* 0x000000a2d9a27221 */ /* 0x000fe20000010000 */
[----:B------:R-:W-:Y:S01]  /*7940*/  FFMA.FTZ R14, R97, R13, R14 ;  /* 0x0000000d610e7223 */ /* 0x000fe2000001000e */
[----:B------:R-:W-:Y:S01]  /*7950*/  FADD.FTZ R141, R215, R141 ;  /* 0x0000008dd78d7221 */ /* 0x000fe20000010000 */
[----:B------:R-:W-:Y:S01]  /*7960*/  FADD.FTZ R160, R213, R160 ;  /* 0x000000a0d5a07221 */ /* 0x000fe20000010000 */
[----:B0-----:R-:W-:Y:S01]  /*7970*/  @!P0 FADD.FTZ R147, R147, R10 ;  /* 0x0000000a93938221 */ /* 0x001fe20000010000 */
[----:B------:R-:W-:Y:S01]  /*7980*/  FADD.FTZ R139, R211, R139 ;  /* 0x0000008bd38b7221 */ /* 0x000fe20000010000 */
[----:B------:R-:W-:Y:S01]  /*7990*/  FADD.FTZ R158, R205, R158 ;  /* 0x0000009ecd9e7221 */ /* 0x000fe20000010000 */
[----:B------:R-:W-:Y:S01]  /*79a0*/  FADD.FTZ R156, R187, R156 ;  /* 0x0000009cbb9c7221 */ /* 0x000fe20000010000 */
[----:B-1----:R-:W-:Y:S01]  /*79b0*/  @!P0 FADD.FTZ R12, R12, R11 ;  /* 0x0000000b0c0c8221 */ /* 0x002fe20000010000 */
[----:B------:R-:W0:Y:S01]  /*79c0*/  SHFL.DOWN PT, R10, R147, 0x2, 0x1f ;  /* 0x08401f00930a7f89 */ /* 0x000e2200000e0000 */
[----:B------:R-:W-:Y:S01]  /*79d0*/  ISETP.GT.AND P0, PT, R35, 0x1d, PT ;  /* 0x0000001d2300780c */ /* 0x000fe20003f04270 */
        /* <DEDUP_REMOVED lines=9> */
[----:B------:R-:W-:-:S03]  /*7a70*/  FADD.FTZ R91, R14, R91 ;  /* 0x0000005b0e5b7221 */ /* 0x000fc60000010000 */
[----:B0-----:R-:W-:Y:S01]  /*7a80*/  @!P0 FADD.FTZ R147, R147, R10 ;  /* 0x0000000a93938221 */ /* 0x001fe20000010000 */
[----:B-1----:R-:W-:-:S04]  /*7a90*/  @!P0 FADD.FTZ R12, R12, R11 ;  /* 0x0000000b0c0c8221 */ /* 0x002fc80000010000 */
[----:B------:R-:W0:Y:S01]  /*7aa0*/  SHFL.DOWN PT, R10, R147, 0x4, 0x1f ;  /* 0x08801f00930a7f89 */ /* 0x000e2200000e0000 */
[----:B------:R-:W-:Y:S01]  /*7ab0*/  ISETP.GT.AND P0, PT, R35, 0x1b, PT ;  /* 0x0000001b2300780c */ /* 0x000fe20003f04270 */
[----:B------:R-:W-:Y:S02]  /*7ac0*/  FMUL.FTZ R11, R16, R157 ;  /* 0x0000009d100b7220 */ /* 0x000fe40000410000 */
[----:B--2---:R-:W1:Y:S02]  /*7ad0*/  SHFL.DOWN PT, R219, R12, 0x4, 0x1f ;  /* 0x08801f000cdb7f89 */ /* 0x004e6400000e0000 */
[----:B------:R-:W-:Y:S01]  /*7ae0*/  FMUL.FTZ R172, R172, R11 ;  /* 0x0000000bacac7220 */ /* 0x000fe20000410000 */
[----:B------:R-:W-:-:S03]  /*7af0*/  FMUL.FTZ R11, R16, R199 ;  /* 0x000000c7100b7220 */ /* 0x000fc60000410000 */
[----:B------:R-:W-:Y:S01]  /*7b00*/  FFMA.FTZ R172, R109, R157, R172 ;  /* 0x0000009d6dac7223 */ /* 0x000fe200000100ac */
[----:B------:R-:W-:Y:S01]  /*7b10*/  FMUL.FTZ R176, R176, R11 ;  /* 0x0000000bb0b07220 */ /* 0x000fe20000410000 */
[----:B------:R-:W-:Y:S02]  /*7b20*/  FMUL.FTZ R11, R16, R161 ;  /* 0x000000a1100b7220 */ /* 0x000fe40000410000 */
[----:B------:R-:W-:Y:S01]  /*7b30*/  FADD.FTZ R85, R172, R85 ;  /* 0x00000055ac557221 */ /* 0x000fe20000010000 */
        /* <DEDUP_REMOVED lines=8> */
[----:B------:R-:W-:Y:S01]  /*7bc0*/  FFMA.FTZ R172, R117, R181, R172 ;  /* 0x000000b575ac7223 */ /* 0x000fe200000100ac */
[----:B0-----:R-:W-:Y:S01]  /*7bd0*/  @!P0 FADD.FTZ R147, R147, R10 ;  /* 0x0000000a93938221 */ /* 0x001fe20000010000 */
[----:B------:R-:W-:Y:S01]  /*7be0*/  FMUL.FTZ R10, R16, R159 ;  /* 0x0000009f100a7220 */ /* 0x000fe20000410000 */
[----:B------:R-:W-:Y:S01]  /*7bf0*/  FADD.FTZ R87, R168, R87 ;  /* 0x00000057a8577221 */ /* 0x000fe20000010000 */
[----:B------:R-:W-:Y:S01]  /*7c00*/  FMUL.FTZ R168, R203, R164 ;  /* 0x000000a4cba87220 */ /* 0x000fe20000410000 */
[----:B-1----:R-:W-:Y:S01]  /*7c10*/  @!P0 FADD.FTZ R12, R12, R219 ;  /* 0x000000db0c0c8221 */ /* 0x002fe20000010000 */
        /* <DEDUP_REMOVED lines=9> */
[----:B------:R-:W-:Y:S01]  /*7cb0*/  FADD.FTZ R81, R172, R81 ;  /* 0x00000051ac517221 */ /* 0x000fe20000010000 */
[----:B------:R-:W-:Y:S01]  /*7cc0*/  FADD.FTZ R110, R159, R110 ;  /* 0x0000006e9f6e7221 */ /* 0x000fe20000010000 */
[----:B------:R-:W-:Y:S01]  /*7cd0*/  FMUL.FTZ R10, R167, R10 ;  /* 0x0000000aa70a7220 */ /* 0x000fe20000410000 */
[----:B------:R-:W-:Y:S01]  /*7ce0*/  FADD.FTZ R89, R166, R89 ;  /* 0x00000059a6597221 */ /* 0x000fe20000010000 */
[----:B------:R-:W-:-:S02]  /*7cf0*/  FADD.FTZ R79, R168, R79 ;  /* 0x0000004fa84f7221 */ /* 0x000fc40000010000 */
[----:B------:R-:W-:Y:S01]  /*7d00*/  FFMA.FTZ R149, R103, R149, R10 ;  /* 0x0000009567957223 */ /* 0x000fe2000001000a */
[----:B------:R-:W-:-:S03]  /*7d10*/  FMUL.FTZ R10, R16, R15 ;  /* 0x0000000f100a7220 */ /* 0x000fc60000410000 */
[----:B------:R-:W-:Y:S01]  /*7d20*/  FADD.FTZ R112, R149, R112 ;  /* 0x0000007095707221 */ /* 0x000fe20000010000 */
[----:B------:R-:W-:Y:S01]  /*7d30*/  FMUL.FTZ R164, R163, R10 ;  /* 0x0000000aa3a47220 */ /* 0x000fe20000410000 */
[C---:B------:R-:W-:Y:S01]  /*7d40*/  FMUL.FTZ R10, R16.reuse, R220 ;  /* 0x000000dc100a7220 */ /* 0x040fe20000410000 */
[----:B0-----:R-:W-:Y:S02]  /*7d50*/  @!P0 FADD.FTZ R147, R147, R174 ;  /* 0x000000ae93938221 */ /* 0x001fe40000010000 */
[----:B------:R-:W-:Y:S01]  /*7d60*/  FFMA.FTZ R15, R99, R15, R164 ;  /* 0x0000000f630f7223 */ /* 0x000fe200000100a4 */
[C---:B------:R-:W-:Y:S01]  /*7d70*/  FMUL.FTZ R164, R16.reuse, R209 ;  /* 0x000000d110a47220 */ /* 0x040fe20000410000 */
[----:B------:R-:W-:Y:S01]  /*7d80*/  FMUL.FTZ R16, R16, R17 ;  /* 0x0000001110107220 */ /* 0x000fe20000410000 */
[----:B-1----:R-:W-:Y:S01]  /*7d90*/  @!P0 FADD.FTZ R12, R12, R173 ;  /* 0x000000ad0c0c8221 */ /* 0x002fe20000010000 */
[----:B------:R-:W0:Y:S01]  /*7da0*/  SHFL.DOWN PT, R174, R147, 0x10, 0x1f ;  /* 0x0a001f0093ae7f89 */ /* 0x000e2200000e0000 */
[----:B------:R-:W-:Y:S01]  /*7db0*/  ISETP.NE.AND P0, PT, R35, RZ, PT ;  /* 0x000000ff2300720c */ /* 0x000fe20003f05270 */
[----:B------:R-:W-:Y:S01]  /*7dc0*/  FMUL.FTZ R170, R191, R10 ;  /* 0x0000000abfaa7220 */ /* 0x000fe20000410000 */
[----:B------:R-:W-:Y:S01]  /*7dd0*/  FMUL.FTZ R164, R185, R164 ;  /* 0x000000a4b9a47220 */ /* 0x000fe20000410000 */
[----:B------:R-:W1:Y:S01]  /*7de0*/  SHFL.DOWN PT, R157, R12, 0x10, 0x1f ;  /* 0x0a001f000c9d7f89 */ /* 0x000e6200000e0000 */
        /* <DEDUP_REMOVED lines=8> */
[----:B0-----:R-:W-:Y:S01]  /*7e70*/  FADD.FTZ R10, R147, R174 ;  /* 0x000000ae930a7221 */ /* 0x001fe20000010000 */
[----:B-1----:R-:W-:-:S05]  /*7e80*/  FADD.FTZ R11, R12, R157 ;  /* 0x0000009d0c0b7221 */ /* 0x002fca0000010000 */
        /* <DEDUP_REMOVED lines=15> */
.L_x_6825:
[----:B------:R-:W-:Y:S05]  /*7f80*/  BSYNC.RECONVERGENT B0 ;  /* 0x0000000000007941 */ /* 0x000fea0003800200 */
.L_x_6824:
[----:B------:R-:W-:-:S04]  /*7f90*/  IADD3 R143, PT, PT, R143, 0x1, RZ ;  /* 0x000000018f8f7810 */ /* 0x000fc80007ffe0ff */
[----:B------:R-:W-:-:S13]  /*7fa0*/  ISETP.GE.AND P0, PT, R143, UR44, PT ;  /* 0x0000002c8f007c0c */ /* 0x000fda000bf06270 */
[----:B------:R-:W-:Y:S05]  /*7fb0*/  @!P0 BRA `(.L_x_6826) ;  /* 0xffffffcc006c8947 */ /* 0x000fea000383ffff */
.L_x_6788:
[----:B------:R-:W-:Y:S01]  /*7fc0*/  BAR.SYNC.DEFER_BLOCKING 0x0 ;  /* 0x0000000000007b1d */ /* 0x000fe20000010000 */
[----:B------:R-:W-:Y:S01]  /*7fd0*/  F2FP.F16.F32.PACK_AB R127, R148, R127 ;  /* 0x0000007f947f723e */ /* 0x000fe200000000ff */
[----:B------:R-:W-:Y:S01]  /*7fe0*/  UIADD3 UR13, UPT, UPT, -UR6, UR13, URZ ;  /* 0x0000000d060d7290 */ /* 0x000fe2000fffe1ff */
[----:B------:R-:W-:Y:S01]  /*7ff0*/  F2FP.F16.F32.PACK_AB R129, R150, R129 ;  /* 0x000000819681723e */ /* 0x000fe200000000ff */
[----:B------:R-:W-:Y:S01]  /*8000*/  FADD.FTZ R68, R93, R68 ;  /* 0x000000445d447221 */ /* 0x000fe20000010000 */
        /* <DEDUP_REMOVED lines=9> */
[----:B------:R-:W-:Y:S01]  /*80a0*/  UIADD3 UR23, UP0, UPT, UR23, -0x400, URZ ;  /* 0xfffffc0017177890 */ /* 0x000fe2000ff1e0ff */
[----:B------:R-:W-:Y:S01]  /*80b0*/  F2FP.F16.F32.PACK_AB R137, R158, R137 ;  /* 0x000000899e89723e */ /* 0x000fe200000000ff */
[----:B------:R-:W-:Y:S01]  /*80c0*/  UIADD3 UR25, UP1, UPT, UR25, -0x400, URZ ;  /* 0xfffffc0019197890 */ /* 0x000fe2000ff3e0ff */
[----:B------:R-:W-:Y:S01]  /*80d0*/  F2FP.F16.F32.PACK_AB R139, R160, R139 ;  /* 0x0000008ba08b723e */ /* 0x000fe200000000ff */
[----:B------:R-:W-:Y:S01]  /*80e0*/  UIADD3.X UR24, UPT, UPT, UR24, -0x1, URZ, UP0, !UPT ;  /* 0xffffffff18187890 */ /* 0x000fe200087fe4ff */
[----:B------:R-:W-:Y:S01]  /*80f0*/  F2FP.F16.F32.PACK_AB R141, R162, R141 ;  /* 0x0000008da28d723e */ /* 0x000fe200000000ff */
[----:B------:R-:W-:Y:S01]  /*8100*/  UISETP.GT.AND UP0, UPT, UR22, 0x1, UPT ;  /* 0x000000011600788c */ /* 0x000fe2000bf04270 */
[----:B------:R-:W-:Y:S01]  /*8110*/  PRMT R3, R135, 0x7632, R3 ;  /* 0x0000763287037816 */ /* 0x000fe20000000003 */
[----:B------:R5:W-:Y:S01]  /*8120*/  STS.U16 [R18+0x2], R9 ;  /* 0x0000020912007388 */ /* 0x000be20000000400 */
[----:B------:R-:W-:Y:S01]  /*8130*/  PRMT R4, R141, 0x7632, R4 ;  /* 0x000076328d047816 */ /* 0x000fe20000000004 */
[----:B-1----:R-:W-:Y:S01]  /*8140*/  UIMAD.WIDE.U32 UR8, UR36, UR10, UR6 ;  /* 0x0000000a240872a5 */ /* 0x002fe2000f8e0006 */
[----:B------:R-:W-:Y:S01]  /*8150*/  MOV R6, UR13 ;  /* 0x0000000d00067c02 */ /* 0x000fe20008000f00 */
[----:B------:R1:W-:Y:S01]  /*8160*/  STS.U16 [R18+0x6], R0 ;  /* 0x0000060012007388 */ /* 0x0003e20000000400 */
[----:B------:R-:W-:-:S02]  /*8170*/  UIADD3 UR28, UP2, UPT, UR28, -0x400, URZ ;  /* 0xfffffc001c1c7890 */ /* 0x000fc4000ff5e0ff */
[----:B------:R-:W-:Y:S01]  /*8180*/  UIMAD UR9, UR36, UR11, UR9 ;  /* 0x0000000b240972a4 */ /* 0x000fe2000f8e0209 */
[----:B------:R0:W-:Y:S01]  /*8190*/  STS.U16 [R18+0xa], R2 ;  /* 0x00000a0212007388 */ /* 0x0001e20000000400 */
[----:B------:R-:W3:Y:S01]  /*81a0*/  LDCU.64 UR10, c[0x0][0x550] ;  /* 0x0000aa00ff0a77ac */ /* 0x000ee20008000a00 */
[----:B-----5:R-:W-:Y:S02]  /*81b0*/  PRMT R9, R133, 0x7632, R9 ;  /* 0x0000763285097816 */ /* 0x020fe40000000009 */
[----:B------:R-:W-:Y:S01]  /*81c0*/  STS.U16 [R18], R127 ;  /* 0x0000007f12007388 */ /* 0x000fe20000000400 */
[----:B--2---:R-:W-:Y:S01]  /*81d0*/  UIMAD.WIDE.U32 UR8, UR29, UR14, UR8 ;  /* 0x0000000e1d0872a5 */ /* 0x004fe2000f8e0008 */
[----:B-1----:R-:W-:Y:S01]  /*81e0*/  PRMT R0, R137, 0x7632, R0 ;  /* 0x0000763289007816 */ /* 0x002fe20000000000 */
[----:B------:R-:W-:Y:S01]  /*81f0*/  UIADD3.X UR26, UPT, UPT, UR26, -0x1, URZ, UP1, !UPT ;  /* 0xffffffff1a1a7890 */ /* 0x000fe20008ffe4ff */
[----:B------:R-:W-:Y:S01]  /*8200*/  STS.U16 [R18+0x4], R129 ;  /* 0x0000048112007388 */ /* 0x000fe20000000400 */
[----:B------:R-:W-:Y:S01]  /*8210*/  UIMAD UR9, UR29, UR15, UR9 ;  /* 0x0000000f1d0972a4 */ /* 0x000fe2000f8e0209 */
[----:B0-----:R-:W-:Y:S01]  /*8220*/  PRMT R2, R139, 0x7632, R2 ;  /* 0x000076328b027816 */ /* 0x001fe20000000002 */
        /* <DEDUP_REMOVED lines=10> */
[----:B------:R3:W-:Y:S04]  /*82d0*/  STS.U16 [R18+0x1a], R2 ;  /* 0x00001a0212007388 */ /* 0x0007e80000000400 */
[----:B------:R-:W-:Y:S04]  /*82e0*/  STS.U16 [R18+0x1c], R141 ;  /* 0x00001c8d12007388 */ /* 0x000fe80000000400 */
[----:B------:R0:W-:Y:S01]  /*82f0*/  STS.U16 [R18+0x1e], R4 ;  /* 0x00001e0412007388 */ /* 0x0001e20000000400 */
[----:B------:R-:W-:-:S03]  /*8300*/  NOP ;  /* 0x0000000000007918 */ /* 0x000fc60000000000 */
[----:B------:R-:W-:Y:S01]  /*8310*/  LDS.U16 R5, [R34] ;  /* 0x0000000022057984 */ /* 0x000fe20000000400 */
[C---:B---3--:R-:W-:Y:S02]  /*8320*/  LEA R2, P2, R3.reuse, UR10, 0x1 ;  /* 0x0000000a03027c11 */ /* 0x048fe4000f8408ff */
[----:B0-----:R-:W-:Y:S01]  /*8330*/  IADD3.X R4, PT, PT, RZ, UR9, RZ, P0, !PT ;  /* 0x00000009ff047c10 */ /* 0x001fe200087fe4ff */
[----:B------:R-:W-:Y:S01]  /*8340*/  LDS.U16 R7, [R33+0x40] ;  /* 0x0000400021077984 */ /* 0x000fe20000000400 */
[----:B------:R-:W0:Y:S02]  /*8350*/  LDCU.64 UR8, c[0x0][0x518] ;  /* 0x0000a300ff0877ac */ /* 0x000e240008000a00 */
        /* <DEDUP_REMOVED lines=8> */
[----:B------:R-:W-:-:S03]  /*83e0*/  UIMAD UR7, UR36, UR9, UR7 ;  /* 0x00000009240772a4 */ /* 0x000fc6000f8e0207 */
[----:B------:R-:W-:Y:S01]  /*83f0*/  LDS.U16 R35, [R27+0x1c0] ;  /* 0x0001c0001b237984 */ /* 0x000fe20000000400 */
[----:B------:R-:W0:Y:S03]  /*8400*/  LDCU.64 UR8, c[0x0][0x560] ;  /* 0x0000ac00ff0877ac */ /* 0x000e260008000a00 */
        /* <DEDUP_REMOVED lines=44> */
[----:B------:R-:W-:Y:S02]  /*86d0*/  PRMT R4, R0, 0x7632, R4 ;  /* 0x0000763200047816 */ /* 0x000fe40000000004 */
[----:B------:R-:W-:Y:S01]  /*86e0*/  F2FP.F16.F32.PACK_AB R0, R87, R112 ;  /* 0x000000705700723e */ /* 0x000fe200000000ff */
[----:B------:R-:W-:Y:S03]  /*86f0*/  @!P5 STG.E.U16 desc[UR30][R2.64+0x300], R103 ;  /* 0x000300670200d986 */ /* 0x000fe6000c10151e */
[C---:B------:R-:W-:Y:S01]  /*8700*/  PRMT R8, R0.reuse, 0x7610, R8 ;  /* 0x0000761000087816 */ /* 0x040fe20000000008 */
        /* <DEDUP_REMOVED lines=9> */
[C---:B------:R-:W-:Y:S01]  /*87a0*/  PRMT R5, R3.reuse, 0x7610, R5 ;  /* 0x0000761003057816 */ /* 0x040fe20000000005 */
[----:B------:R-:W-:Y:S01]  /*87b0*/  FADD.FTZ R89, R114, R89 ;  /* 0x0000005972597221 */ /* 0x000fe20000010000 */
[----:B------:R-:W-:-:S02]  /*87c0*/  PRMT R7, R3, 0x7632, R7 ;  /* 0x0000763203077816 */ /* 0x000fc40000000007 */
[C---:B------:R-:W-:Y:S01]  /*87d0*/  PRMT R11, R2.reuse, 0x7610, R11 ;  /* 0x00007610020b7816 */ /* 0x040fe2000000000b */
[----:B------:R-:W-:Y:S01]  /*87e0*/  FADD.FTZ R112, R89, R112 ;  /* 0x0000007059707221 */ /* 0x000fe20000010000 */
[----:B------:R-:W-:Y:S02]  /*87f0*/  PRMT R12, R2, 0x7632, R12 ;  /* 0x00007632020c7816 */ /* 0x000fe4000000000c */
[----:B------:R-:W-:Y:S01]  /*8800*/  F2FP.F16.F32.PACK_AB R3, R81, R106 ;  /* 0x0000006a5103723e */ /* 0x000fe200000000ff */
[----:B------:R-:W-:Y:S01]  /*8810*/  FADD.FTZ R87, R112, R87 ;  /* 0x0000005770577221 */ /* 0x000fe20000010000 */
[----:B------:R-:W-:Y:S01]  /*8820*/  F2FP.F16.F32.PACK_AB R2, R77, R102 ;  /* 0x000000664d02723e */ /* 0x000fe200000000ff */
[----:B------:R1:W-:Y:S02]  /*8830*/  STS.U16 [R18], R9 ;  /* 0x0000000912007388 */ /* 0x0003e40000000400 */
[----:B------:R-:W-:Y:S01]  /*8840*/  FADD.FTZ R110, R87, R110 ;  /* 0x0000006e576e7221 */ /* 0x000fe20000010000 */
[----:B------:R-:W-:Y:S01]  /*8850*/  PRMT R13, R2, 0x7632, R13 ;  /* 0x00007632020d7816 */ /* 0x000fe2000000000d */
[----:B------:R2:W-:Y:S02]  /*8860*/  STS.U16 [R18+0x2], R4 ;  /* 0x0000020412007388 */ /* 0x0005e40000000400 */
[----:B------:R-:W-:-:S02]  /*8870*/  FADD.FTZ R85, R110, R85 ;  /* 0x000000556e557221 */ /* 0x000fc40000010000 */
[----:B------:R3:W-:Y:S02]  /*8880*/  STS.U16 [R18+0x8], R8 ;  /* 0x0000080812007388 */ /* 0x0007e40000000400 */
[----:B------:R-:W-:Y:S01]  /*8890*/  FADD.FTZ R108, R85, R108 ;  /* 0x0000006c556c7221 */ /* 0x000fe20000010000 */
[----:B-1----:R-:W-:Y:S01]  /*88a0*/  PRMT R9, R0, 0x7610, R9 ;  /* 0x0000761000097816 */ /* 0x002fe20000000009 */
[----:B------:R1:W-:Y:S02]  /*88b0*/  STS.U16 [R18+0xa], R10 ;  /* 0x00000a0a12007388 */ /* 0x0003e40000000400 */
[----:B------:R-:W-:Y:S01]  /*88c0*/  FADD.FTZ R83, R108, R83 ;  /* 0x000000536c537221 */ /* 0x000fe20000010000 */
[----:B--2---:R-:W-:Y:S02]  /*88d0*/  PRMT R4, R0, 0x7632, R4 ;  /* 0x0000763200047816 */ /* 0x004fe40000000004 */
[----:B------:R-:W-:Y:S01]  /*88e0*/  F2FP.F16.F32.PACK_AB R0, R79, R104 ;  /* 0x000000684f00723e */ /* 0x000fe200000000ff */
[----:B------:R-:W-:Y:S01]  /*88f0*/  STS.U16 [R18+0x4], R5 ;  /* 0x0000040512007388 */ /* 0x000fe20000000400 */
[----:B---3--:R-:W-:Y:S01]  /*8900*/  PRMT R8, R3, 0x7632, R8 ;  /* 0x0000763203087816 */ /* 0x008fe20000000008 */
[----:B------:R-:W-:-:S02]  /*8910*/  FADD.FTZ R106, R83, R106 ;  /* 0x0000006a536a7221 */ /* 0x000fc40000010000 */
[----:B------:R-:W-:Y:S01]  /*8920*/  STS.U16 [R18+0x6], R7 ;  /* 0x0000060712007388 */ /* 0x000fe20000000400 */
[----:B-1----:R-:W-:Y:S01]  /*8930*/  PRMT R10, R0, 0x7632, R10 ;  /* 0x00007632000a7816 */ /* 0x002fe2000000000a */
[----:B------:R-:W-:Y:S02]  /*8940*/  FADD.FTZ R81, R106, R81 ;  /* 0x000000516a517221 */ /* 0x000fe40000010000 */
[----:B------:R-:W-:Y:S02]  /*8950*/  STS.U16 [R18+0xc], R9 ;  /* 0x00000c0912007388 */ /* 0x000fe40000000400 */
        /* <DEDUP_REMOVED lines=10> */
[----:B-1----:R-:W-:Y:S01]  /*8a00*/  IADD3 R3, P2, PT, R65, UR6, RZ ;  /* 0x0000000641037c10 */ /* 0x002fe2000ff5e0ff */
        /* <DEDUP_REMOVED lines=63> */
.L_x_6786:
        /* <DEDUP_REMOVED lines=33> */
.L_x_6829:
[----:B------:R-:W-:Y:S05]  /*9010*/  BSYNC.RECONVERGENT B0 ;  /* 0x0000000000007941 */ /* 0x000fea0003800200 */
.L_x_6828:
        /* <DEDUP_REMOVED lines=31> */
.L_x_6831:
[----:B------:R-:W-:Y:S05]  /*9210*/  BSYNC.RECONVERGENT B0 ;  /* 0x0000000000007941 */ /* 0x000fea0003800200 */
.L_x_6830:
        /* <DEDUP_REMOVED lines=17> */
.L_x_6833:
        /* <DEDUP_REMOVED lines=24> */
.L_x_6832:
[----:B------:R-:W-:Y:S05]  /*94b0*/  EXIT ;  /* 0x000000000000794d */ /* 0x000fea0003800000 */
.L_x_6834:
        /* <DEDUP_REMOVED lines=12> */
.L_x_10477:


//--------------------- .text._Z25selective_scan_bwd_kernelI32Selective_Scan_bwd_kernel_traitsILi32ELi16ELb0ELb0ELb1ELb1ELb0EN3c104HalfEfEEv12SSMParamsBwd --------------------------
	.section	.text._Z25selective_scan_bwd_kernelI32Selective_Scan_bwd_kernel_traitsILi32ELi16ELb0ELb0ELb1ELb1ELb0EN3c104HalfEfEEv12SSMParamsBwd,"ax",@progbits
	.align	128
        .global         _Z25selective_scan_bwd_kernelI32Selective_Scan_bwd_kernel_traitsILi32ELi16ELb0ELb0ELb1ELb1ELb0EN3c104HalfEfEEv12SSMParamsBwd
        .type           _Z25selective_scan_bwd_kernelI32Selective_Scan_bwd_kernel_traitsILi32ELi16ELb0ELb0ELb1ELb1ELb0EN3c104HalfEfEEv12SSMParamsBwd,@function
        .size           _Z25selective_scan_bwd_kernelI32Selective_Scan_bwd_kernel_traitsILi32ELi16ELb0ELb0ELb1ELb1ELb0EN3c104HalfEfEEv12SSMParamsBwd,(.L_x_10478 - _Z25selective_scan_bwd_kernelI32Selective_Scan_bwd_kernel_traitsILi32ELi16ELb0ELb0ELb1ELb1ELb0EN3c104HalfEfEEv12SSMParamsBwd)
        .other          _Z25selective_scan_bwd_kernelI32Selective_Scan_bwd_kernel_traitsILi32ELi16ELb0ELb0ELb1ELb1ELb0EN3c104HalfEfEEv12SSMParamsBwd,@"STO_CUDA_ENTRY STV_DEFAULT"
_Z25selective_scan_bwd_kernelI32Selective_Scan_bwd_kernel_traitsILi32ELi16ELb0ELb0ELb1ELb1ELb0EN3c104HalfEfEEv12SSMParamsBwd:
.text._Z25selective_scan_bwd_kernelI32Selective_Scan_bwd_kernel_traitsILi32ELi16ELb0ELb0ELb1ELb1ELb0EN3c104HalfEfEEv12SSMParamsBwd:
[----:B------:R-:W-:Y:S08]  /*0000*/  LDC R1, c[0x0][0x37c] ;  /* 0x0000df00ff017b82 */ /* 0x000ff00000000800 */
[----:B------:R-:W0:Y:S01]  /*0010*/  LDC R8, c[0x0][0x398] ;  /* 0x0000e600ff087b82 */ /* 0x000e220000000800 */
[----:B------:R-:W1:Y:S01]  /*0020*/  S2R R43, SR_CTAID.Y ;  /* 0x00000000002b7919 */ /* 0x000e620000002600 */
[----:B------:R-:W2:Y:S01]  /*0030*/  LDCU.64 UR16, c[0x0][0x358] ;  /* 0x00006b00ff1077ac */ /* 0x000ea20008000a00 */
[----:B------:R-:W-:Y:S01]  /*0040*/  CS2R R44, SRZ ;  /* 0x00000000002c7805 */ /* 0x000fe2000001ff00 */
[----:B------:R-:W-:Y:S01]  /*0050*/  HFMA2 R42, -RZ, RZ, 0, 0 ;  /* 0x00000000ff2a7431 */ /* 0x000fe200000001ff */
[----:B------:R-:W3:Y:S03]  /*0060*/  LDCU.128 UR8, c[0x0][0x3f0] ;  /* 0x00007e00ff0877ac */ /* 0x000ee60008000c00 */
[----:B------:R-:W4:Y:S01]  /*0070*/  LDC.64 R2, c[0x0][0x458] ;  /* 0x00011600ff027b82 */ /* 0x000f220000000a00 */
[----:B------:R-:W3:Y:S07]  /*0080*/  LDCU.128 UR12, c[0x0][0x400] ;  /* 0x00008000ff0c77ac */ /* 0x000eee0008000c00 */
[----:B------:R-:W2:Y:S01]  /*0090*/  LDC.64 R4, c[0x0][0x470] ;  /* 0x00011c00ff047b82 */ /* 0x000ea20000000a00 */
[----:B0-----:R-:W-:-:S07]  /*00a0*/  IABS R9, R8 ;  /* 0x0000000800097213 */ /* 0x001fce0000000000 */
[----:B------:R-:W3:Y:S01]  /*00b0*/  S2UR UR18, SR_CTAID.X ;  /* 0x00000000001279c3 */ /* 0x000ee20000002500 */
[----:B------:R-:W0:Y:S01]  /*00c0*/  I2F.RP R0, R9 ;  /* 0x0000000900007306 */ /* 0x000e220000209400 */
[----:B----4-:R-:W-:-:S06]  /*00d0*/  ISETP.NE.U32.AND P0, PT, R2, RZ, PT ;  /* 0x000000ff0200720c */ /* 0x010fcc0003f05070 */
[----:B------:R-:W4:Y:S01]  /*00e0*/  LDC.64 R12, c[0x0][0x3e8] ;  /* 0x0000fa00ff0c7b82 */ /* 0x000f220000000a00 */
[----:B------:R-:W-:Y:S02]  /*00f0*/  ISETP.NE.AND.EX P0, PT, R3, RZ, PT, P0 ;  /* 0x000000ff0300720c */ /* 0x000fe40003f05300 */
[----:B--2---:R-:W-:-:S05]  /*0100*/  ISETP.NE.U32.AND P1, PT, R4, RZ, PT ;  /* 0x000000ff0400720c */ /* 0x004fca0003f25070 */
[----:B------:R-:W2:Y:S01]  /*0110*/  LDC R19, c[0x0][0x394] ;  /* 0x0000e500ff137b82 */ /* 0x000ea20000000800 */
[----:B0-----:R-:W0:Y:S01]  /*0120*/  MUFU.RCP R0, R0 ;  /* 0x0000000000007308 */ /* 0x001e220000001000 */
[----:B------:R-:W-:-:S04]  /*0130*/  ISETP.NE.AND.EX P1, PT, R5, RZ, PT, P1 ;  /* 0x000000ff0500720c */ /* 0x000fc80003f25310 */
[C---:B-1----:R-:W-:Y:S02]  /*0140*/  @P0 LEA R2, P2, R43.reuse, R2, 0x2 ;  /* 0x000000022b020211 */ /* 0x042fe400078410ff */
[----:B------:R-:W1:Y:S02]  /*0150*/  LDC.64 R16, c[0x0][0x4a0] ;  /* 0x00012800ff107b82 */ /* 0x000e640000000a00 */
[----:B------:R-:W-:-:S05]  /*0160*/  @P0 LEA.HI.X R3, R43, R3, RZ, 0x2, P2 ;  /* 0x000000032b030211 */ /* 0x000fca00010f14ff */
[C---:B------:R-:W-:Y:S01]  /*0170*/  @P1 LEA R4, P3, R43.reuse, R4, 0x2 ;  /* 0x000000042b041211 */ /* 0x040fe200078610ff */
[----:B------:R3:W5:Y:S01]  /*0180*/  @P0 LDG.E R45, desc[UR16][R2.64] ;  /* 0x00000010022d0981 */ /* 0x000762000c1e1900 */
[----:B------:R-:W1:Y:S01]  /*0190*/  LDC.64 R22, c[0x0][0x460] ;  /* 0x00011800ff167b82 */ /* 0x000e620000000a00 */
[----:B0-----:R-:W-:Y:S02]  /*01a0*/  IADD3 R6, PT, PT, R0, 0xffffffe, RZ ;  /* 0x0ffffffe00067810 */ /* 0x001fe40007ffe0ff */
[----:B------:R-:W-:Y:S02]  /*01b0*/  @P1 LEA.HI.X R5, R43, R5, RZ, 0x2, P3 ;  /* 0x000000052b051211 */ /* 0x000fe400018f14ff */
[----:B------:R0:W4:Y:S03]  /*01c0*/  F2I.FTZ.U32.TRUNC.NTZ R7, R6 ;  /* 0x0000000600077305 */ /* 0x000126000021f000 */
[----:B------:R-:W1:Y:S01]  /*01d0*/  LDC.64 R50, c[0x0][0x468] ;  /* 0x00011a00ff327b82 */ /* 0x000e620000000a00 */
[----:B---3--:R-:W-:Y:S01]  /*01e0*/  IABS R2, R43 ;  /* 0x0000002b00027213 */ /* 0x008fe20000000000 */
[----:B------:R3:W5:Y:S01]  /*01f0*/  @P1 LDG.E R42, desc[UR16][R4.64] ;  /* 0x00000010042a1981 */ /* 0x000762000c1e1900 */
[----:B0-----:R-:W-:-:S05]  /*0200*/  MOV R6, RZ ;  /* 0x000000ff00067202 */ /* 0x001fca0000000f00 */
[----:B------:R-:W0:Y:S01]  /*0210*/  LDC.64 R54, c[0x0][0x528] ;  /* 0x00014a00ff367b82 */ /* 0x000e220000000a00 */
[----:B----4-:R-:W-:-:S07]  /*0220*/  IADD3 R10, PT, PT, RZ, -R7, RZ ;  /* 0x80000007ff0a7210 */ /* 0x010fce0007ffe0ff */
[----:B---3--:R-:W3:Y:S01]  /*0230*/  LDC.64 R4, c[0x0][0x480] ;  /* 0x00012000ff047b82 */ /* 0x008ee20000000a00 */
[----:B------:R-:W-:-:S04]  /*0240*/  IMAD R3, R10, R9, RZ ;  /* 0x000000090a037224 */ /* 0x000fc800078e02ff */
[----:B------:R-:W-:-:S03]  /*0250*/  IMAD.HI.U32 R7, R7, R3, R6 ;  /* 0x0000000307077227 */ /* 0x000fc600078e0006 */
[----:B------:R-:W4:Y:S03]  /*0260*/  LDC.64 R24, c[0x0][0x450] ;  /* 0x00011400ff187b82 */ /* 0x000f260000000a00 */
[----:B------:R-:W-:-:S05]  /*0270*/  IMAD.HI.U32 R47, R7, R2, RZ ;  /* 0x00000002072f7227 */ /* 0x000fca00078e00ff */
[----:B------:R-:W-:-:S05]  /*0280*/  IADD3 R0, PT, PT, -R47, RZ, RZ ;  /* 0x000000ff2f007210 */ /* 0x000fca0007ffe1ff */
[----:B------:R-:W-:-:S05]  /*0290*/  IMAD R0, R9, R0, R2 ;  /* 0x0000000009007224 */ /* 0x000fca00078e0202 */
[----:B------:R-:W-:Y:S01]  /*02a0*/  ISETP.GT.U32.AND P2, PT, R9, R0, PT ;  /* 0x000000000900720c */ /* 0x000fe20003f44070 */
[----:B------:R-:W-:Y:S01]  /*02b0*/  UIMAD.WIDE.U32 UR4, UR18, UR8, URZ ;  /* 0x00000008120472a5 */ /* 0x000fe2000f8e00ff */
[----:B---3--:R-:W-:Y:S01]  /*02c0*/  ISETP.NE.U32.AND P0, PT, R4, RZ, PT ;  /* 0x000000ff0400720c */ /* 0x008fe20003f05070 */
[----:B------:R-:W-:Y:S01]  /*02d0*/  UIMAD.WIDE.U32 UR6, UR18, UR12, URZ ;  /* 0x0000000c120672a5 */ /* 0x000fe2000f8e00ff */
[----:B------:R-:W-:Y:S01]  /*02e0*/  LOP3.LUT R2, R43, R8, RZ, 0x3c, !PT ;  /* 0x000000082b027212 */ /* 0x000fe200078e3cff */
[----:B------:R-:W-:Y:S01]  /*02f0*/  UIMAD UR9, UR18, UR9, UR5 ;  /* 0x00000009120972a4 */ /* 0x000fe2000f8e0205 */
[----:B------:R-:W-:Y:S01]  /*0300*/  ISETP.NE.AND.EX P0, PT, R5, RZ, PT, P0 ;  /* 0x000000ff0500720c */ /* 0x000fe20003f05300 */
[----:B------:R-:W-:-:S06]  /*0310*/  UIMAD UR8, UR18, UR13, UR7 ;  /* 0x0000000d120872a4 */ /* 0x000fcc000f8e0207 */
[-C--:B------:R-:W-:Y:S01]  /*0320*/  @!P2 IADD3 R0, PT, PT, R0, -R9.reuse, RZ ;  /* 0x800000090000a210 */ /* 0x080fe20007ffe0ff */
[----:B------:R-:W3:Y:S03]  /*0330*/  LDCU.64 UR12, c[0x0][0x498] ;  /* 0x00009300ff0c77ac */ /* 0x000ee60008000a00 */
[----:B------:R-:W-:Y:S02]  /*0340*/  ISETP.GE.U32.AND P1, PT, R0, R9, PT ;  /* 0x000000090000720c */ /* 0x000fe40003f26070 */
[----:B------:R-:W-:Y:S01]  /*0350*/  ISETP.GE.AND P3, PT, R2, RZ, PT ;  /* 0x000000ff0200720c */ /* 0x000fe20003f66270 */
[----:B------:R-:W1:Y:S01]  /*0360*/  @P0 LDC R10, c[0x0][0x384] ;  /* 0x0000e100ff0a0b82 */ /* 0x000e620000000800 */
[----:B------:R-:W-:Y:S02]  /*0370*/  @!P2 IADD3 R47, PT, PT, R47, 0x1, RZ ;  /* 0x000000012f2fa810 */ /* 0x000fe40007ffe0ff */
[----:B------:R-:W-:-:S02]  /*0380*/  ISETP.NE.AND P2, PT, R8, RZ, PT ;  /* 0x000000ff0800720c */ /* 0x000fc40003f45270 */
[----:B------:R-:W-:Y:S02]  /*0390*/  MOV R3, UR5 ;  /* 0x0000000500037c02 */ /* 0x000fe40008000f00 */
[----:B------:R-:W-:Y:S01]  /*03a0*/  MOV R5, UR7 ;  /* 0x0000000700057c02 */ /* 0x000fe20008000f00 */
[----:B------:R-:W0:Y:S01]  /*03b0*/  @P0 LDC R21, c[0x0][0x38c] ;  /* 0x0000e300ff150b82 */ /* 0x000e220000000800 */
[----:B------:R-:W-:Y:S02]  /*03c0*/  MOV R3, UR9 ;  /* 0x0000000900037c02 */ /* 0x000fe40008000f00 */
[----:B------:R-:W-:Y:S01]  /*03d0*/  MOV R5, UR8 ;  /* 0x0000000800057c02 */ /* 0x000fe20008000f00 */
[----:B------:R-:W2:Y:S01]  /*03e0*/  LDCU.64 UR8, c[0x0][0x3d0] ;  /* 0x00007a00ff0877ac */ /* 0x000ea20008000a00 */
[----:B------:R-:W-:-:S04]  /*03f0*/  @P1 IADD3 R47, PT, PT, R47, 0x1, RZ ;  /* 0x000000012f2f1810 */ /* 0x000fc80007ffe0ff */
[----:B------:R-:W-:Y:S02]  /*0400*/  @!P3 IADD3 R47, PT, PT, -R47, RZ, RZ ;  /* 0x000000ff2f2fb210 */ /* 0x000fe40007ffe1ff */
[----:B------:R-:W-:-:S04]  /*0410*/  @!P2 LOP3.LUT R47, RZ, R8, RZ, 0x33, !PT ;  /* 0x00000008ff2fa212 */ /* 0x000fc800078e33ff */
[----:B------:R-:W-:Y:S02]  /*0420*/  SHF.R.S32.HI R7, RZ, 0x1f, R47 ;  /* 0x0000001fff077819 */ /* 0x000fe4000001142f */
[----:B------:R-:W-:-:S03]  /*0430*/  MOV R4, UR6 ;  /* 0x0000000600047c02 */ /* 0x000fc60008000f00 */
[----:B------:R-:W-:Y:S02]  /*0440*/  IMAD R0, R7, R12, RZ ;  /* 0x0000000c07007224 */ /* 0x000fe400078e02ff */
[----:B------:R-:W4:Y:S01]  /*0450*/  @P0 LDC.64 R6, c[0x0][0x480] ;  /* 0x00012000ff060b82 */ /* 0x000f220000000a00 */
[----:B--2---:R-:W-:Y:S01]  /*0460*/  UIMAD.WIDE.U32 UR6, UR18, UR8, URZ ;  /* 0x00000008120672a5 */ /* 0x004fe2000f8e00ff */
[----:B------:R-:W-:Y:S01]  /*0470*/  MOV R2, UR4 ;  /* 0x0000000400027c02 */ /* 0x000fe20008000f00 */
[C---:B------:R-:W-:Y:S01]  /*0480*/  IMAD.WIDE.U32 R4, R43.reuse, UR14, R4 ;  /* 0x0000000e2b047c25 */ /* 0x040fe2000f8e0004 */
[----:B---3--:R-:W-:Y:S02]  /*0490*/  UIMAD.WIDE.U32 UR4, UR18, UR12, URZ ;  /* 0x0000000c120472a5 */ /* 0x008fe4000f8e00ff */
[----:B------:R-:W-:Y:S01]  /*04a0*/  UIMAD UR7, UR18, UR9, UR7 ;  /* 0x00000009120772a4 */ /* 0x000fe2000f8e0207 */
[----:B------:R-:W-:Y:S01]  /*04b0*/  IMAD.WIDE.U32 R2, R43, UR10, R2 ;  /* 0x0000000a2b027c25 */ /* 0x000fe2000f8e0002 */
[----:B------:R-:W-:-:S03]  /*04c0*/  UIMAD UR5, UR18, UR13, UR5 ;  /* 0x0000000d120572a4 */ /* 0x000fc6000f8e0205 */
[----:B------:R-:W-:Y:S01]  /*04d0*/  IMAD R11, R43, UR15, R5 ;  /* 0x0000000f2b0b7c24 */ /* 0x000fe2000f8e0205 */
[----:B------:R-:W-:Y:S01]  /*04e0*/  LEA R5, R19, 0xfffffe00, 0x9 ;  /* 0xfffffe0013057811 */ /* 0x000fe200078e48ff */
[----:B------:R-:W-:Y:S02]  /*04f0*/  IMAD R13, R47, R13, R0 ;  /* 0x0000000d2f0d7224 */ /* 0x000fe400078e0200 */
[----:B-1----:R-:W-:Y:S01]  /*0500*/  @P0 IMAD R0, R10, UR18, R43 ;  /* 0x000000120a000c24 */ /* 0x002fe2000f8e022b */
[----:B------:R-:W-:Y:S01]  /*0510*/  IADD3 R48, P2, PT, R5, R2, RZ ;  /* 0x0000000205307210 */ /* 0x000fe20007f5e0ff */
[----:B------:R-:W-:Y:S01]  /*0520*/  IMAD.WIDE.U32 R8, R47, R12, UR6 ;  /* 0x000000062f087e25 */ /* 0x000fe2000f8e000c */
[----:B------:R-:W-:-:S03]  /*0530*/  ISETP.GE.AND P1, PT, R19, 0x1, PT ;  /* 0x000000011300780c */ /* 0x000fc60003f26270 */
[C---:B------:R-:W-:Y:S02]  /*0540*/  IMAD R15, R43.reuse, UR11, R3 ;  /* 0x0000000b2b0f7c24 */ /* 0x040fe4000f8e0203 */
[----:B------:R-:W-:Y:S01]  /*0550*/  IMAD.WIDE.U32 R2, R43, R16, UR4 ;  /* 0x000000042b027e25 */ /* 0x000fe2000f8e0010 */
[----:B------:R-:W-:-:S03]  /*0560*/  IADD3 R59, PT, PT, R9, R13, RZ ;  /* 0x0000000d093b7210 */ /* 0x000fc60007ffe0ff */
[----:B------:R-:W-:Y:S01]  /*0570*/  @P0 IMAD R0, R0, R19, RZ ;  /* 0x0000001300000224 */ /* 0x000fe200078e02ff */
[----:B------:R-:W-:Y:S01]  /*0580*/  IADD3 R52, P3, PT, R5, R4, RZ ;  /* 0x0000000405347210 */ /* 0x000fe20007f7e0ff */
[----:B------:R-:W-:Y:S01]  /*0590*/  IMAD R9, R43, R17, R3 ;  /* 0x000000112b097224 */ /* 0x000fe200078e0203 */
[----:B------:R-:W-:Y:S01]  /*05a0*/  SHF.R.S32.HI R4, RZ, 0x1f, R5 ;  /* 0x0000001fff047819 */ /* 0x000fe20000011405 */
[----:B0-----:R-:W-:Y:S01]  /*05b0*/  @P0 IMAD R3, R0, R21, RZ ;  /* 0x0000001500030224 */ /* 0x001fe200078e02ff */
[C---:B------:R-:W-:Y:S02]  /*05c0*/  IADD3 R2, P4, PT, R5.reuse, R2, RZ ;  /* 0x0000000205027210 */ /* 0x040fe40007f9e0ff */
[----:B------:R-:W-:Y:S02]  /*05d0*/  CS2R R12, SRZ ;  /* 0x00000000000c7805 */ /* 0x000fe4000001ff00 */
[----:B------:R-:W-:Y:S01]  /*05e0*/  IADD3 R8, P5, PT, R5, R8, RZ ;  /* 0x0000000805087210 */ /* 0x000fe20007fbe0ff */
[----:B----4-:R-:W-:Y:S01]  /*05f0*/  @P0 IMAD.WIDE R12, R3, 0x8, R6 ;  /* 0x00000008030c0825 */ /* 0x010fe200078e0206 */
[----:B------:R-:W-:-:S02]  /*0600*/  IADD3.X R5, PT, PT, R4, R15, RZ, P2, !PT ;  /* 0x0000000f04057210 */ /* 0x000fc400017fe4ff */
[C---:B------:R-:W-:Y:S02]  /*0610*/  IADD3.X R0, PT, PT, R4.reuse, R11, RZ, P3, !PT ;  /* 0x0000000b04007210 */ /* 0x040fe40001ffe4ff */
[C---:B------:R-:W-:Y:S02]  /*0620*/  IADD3.X R56, PT, PT, R4.reuse, R9, RZ, P4, !PT ;  /* 0x0000000904387210 */ /* 0x040fe400027fe4ff */
[----:B------:R-:W-:Y:S02]  /*0630*/  IADD3.X R59, PT, PT, R4, R59, RZ, P5, !PT ;  /* 0x0000003b043b7210 */ /* 0x000fe40002ffe4ff */
[----:B------:R-:W-:Y:S02]  /*0640*/  LEA R46, P0, R48, R22, 0x1 ;  /* 0x00000016302e7211 */ /* 0x000fe400078008ff */
[----:B------:R-:W-:Y:S02]  /*0650*/  LEA R50, P2, R52, R50, 0x1 ;  /* 0x0000003234327211 */ /* 0x000fe400078408ff */
[----:B------:R-:W-:-:S02]  /*0660*/  LEA R54, P3, R2, R54, 0x1 ;  /* 0x0000003602367211 */ /* 0x000fc400078608ff */
[----:B------:R-:W-:Y:S01]  /*0670*/  LEA R57, P4, R8, R24, 0x1 ;  /* 0x0000001808397211 */ /* 0x000fe200078808ff */
[----:B------:R-:W-:Y:S01]  /*0680*/  HFMA2 R49, -RZ, RZ, 0, 0 ;  /* 0x00000000ff317431 */ /* 0x000fe200000001ff */
[----:B------:R-:W-:Y:S02]  /*0690*/  LEA.HI.X R48, R48, R23, R5, 0x1, P0 ;  /* 0x0000001730307211 */ /* 0x000fe400000f0c05 */
[----:B------:R-:W-:Y:S02]  /*06a0*/  LEA.HI.X R52, R52, R51, R0, 0x1, P2 ;  /* 0x0000003334347211 */ /* 0x000fe400010f0c00 */
[----:B------:R-:W-:Y:S02]  /*06b0*/  LEA.HI.X R56, R2, R55, R56, 0x1, P3 ;  /* 0x0000003702387211 */ /* 0x000fe400018f0c38 */
[----:B------:R-:W-:Y:S01]  /*06c0*/  LEA.HI.X R59, R8, R25, R59, 0x1, P4 ;  /* 0x00000019083b7211 */ /* 0x000fe200020f0c3b */
[----:B------:R-:W-:Y:S06]  /*06d0*/  @!P1 BRA `(.L_x_6835) ;  /* 0x0000008c00bc9947 */ /* 0x000fec0003800000 */
[----:B------:R-:W0:Y:S01]  /*06e0*/  S2R R51, SR_TID.X ;  /* 0x0000000000337919 */ /* 0x000e220000002100 */
[----:B------:R-:W1:Y:S01]  /*06f0*/  LDCU.64 UR6, c[0x0][0x3a0] ;  /* 0x00007400ff0677ac */ /* 0x000e620008000a00 */
[----:B------:R-:W2:Y:S01]  /*0700*/  S2UR UR5, SR_CgaCtaId ;  /* 0x00000000000579c3 */ /* 0x000ea20000008800 */
[----:B------:R-:W-:Y:S01]  /*0710*/  MOV R44, RZ ;  /* 0x000000ff002c7202 */ /* 0x000fe20000000f00 */
[----:B------:R-:W3:Y:S01]  /*0720*/  LDCU.64 UR8, c[0x0][0x3b8] ;  /* 0x00007700ff0877ac */ /* 0x000ee20008000a00 */
[----:B------:R-:W-:Y:S01]  /*0730*/  MOV R49, RZ ;  /* 0x000000ff00317202 */ /* 0x000fe20000000f00 */
[----:B------:R-:W-:Y:S01]  /*0740*/  UMOV UR4, 0x400 ;  /* 0x0000040000047882 */ /* 0x000fe20000000000 */
[C---:B-1----:R-:W-:Y:S01]  /*0750*/  IMAD.WIDE.U32 R10, R43.reuse, UR6, RZ ;  /* 0x000000062b0a7c25 */ /* 0x042fe2000f8e00ff */
[----:B------:R-:W1:Y:S03]  /*0760*/  LDCU UR6, c[0x0][0x394] ;  /* 0x00007280ff0677ac */ /* 0x000e660008000800 */
[----:B---3--:R-:W-:Y:S01]  /*0770*/  IMAD.WIDE.U32 R8, R43, UR8, RZ ;  /* 0x000000082b087c25 */ /* 0x008fe2000f8e00ff */
[----:B--2---:R-:W-:-:S03]  /*0780*/  ULEA UR4, UR5, UR4, 0x18 ;  /* 0x0000000405047291 */ /* 0x004fc6000f8ec0ff */
[C---:B------:R-:W-:Y:S02]  /*0790*/  IMAD R53, R43.reuse, UR7, R11 ;  /* 0x000000072b357c24 */ /* 0x040fe4000f8e020b */
[----:B------:R-:W-:Y:S01]  /*07a0*/  IMAD R55, R43, UR9, R9 ;  /* 0x000000092b377c24 */ /* 0x000fe2000f8e0209 */
[C---:B0-----:R-:W-:Y:S02]  /*07b0*/  SHF.L.U32 R0, R51.reuse, 0x4, RZ ;  /* 0x0000000433007819 */ /* 0x041fe400000006ff */
[----:B------:R-:W-:Y:S02]  /*07c0*/  LOP3.LUT R211, R51, 0x1f, RZ, 0xc0, !PT ;  /* 0x0000001f33d37812 */ /* 0x000fe400078ec0ff */
[C---:B------:R-:W-:Y:S02]  /*07d0*/  LOP3.LUT R58, R0.reuse, 0x3e00, RZ, 0xc0, !PT ;  /* 0x00003e00003a7812 */ /* 0x040fe400078ec0ff */
[----:B------:R-:W-:Y:S02]  /*07e0*/  LEA.HI R61, R0, R0, RZ, 0x1b ;  /* 0x00000000003d7211 */ /* 0x000fe400078fd8ff */
[----:B------:R-:W-:-:S02]  /*07f0*/  LOP3.LUT R58, R58, 0x1f, R51, 0xf8, !PT ;  /* 0x0000001f3a3a7812 */ /* 0x000fc400078ef833 */
[----:B-1----:R-:W-:Y:S02]  /*0800*/  MOV R60, UR6 ;  /* 0x00000006003c7c02 */ /* 0x002fe40008000f00 */
        /* <DEDUP_REMOVED lines=15> */
[----:B------:R-:W-:-:S07]  /*0900*/  LOP3.LUT R76, R58, 0x1e0, RZ, 0xfc, !PT ;  /* 0x000001e03a4c7812 */ /* 0x000fce00078efcff */
.L_x_6907:
[----:B------:R-:W0:Y:S01]  /*0910*/  LDCU UR4, c[0x0][0x388] ;  /* 0x00007100ff0477ac */ /* 0x000e220008000800 */
[----:B------:R-:W-:Y:S02]  /*0920*/  SHF.L.U32 R3, R58, 0x1, RZ ;  /* 0x000000013a037819 */ /* 0x000fe400000006ff */
[----:B------:R-:W-:Y:S02]  /*0930*/  LEA R6, R60, 0xfffffe00, 0x9 ;  /* 0xfffffe003c067811 */ /* 0x000fe400078e48ff */
[C---:B------:R-:W-:Y:S02]  /*0940*/  IADD3 R2, P0, PT, R3.reuse, R54, RZ ;  /* 0x0000003603027210 */ /* 0x040fe40007f1e0ff */
[C---:B------:R-:W-:Y:S02]  /*0950*/  IADD3 R14, P2, PT, R3.reuse, R46, RZ ;  /* 0x0000002e030e7210 */ /* 0x040fe40007f5e0ff */
[----:B------:R-:W-:Y:S02]  /*0960*/  IADD3 R4, P1, PT, R3, R50, RZ ;  /* 0x0000003203047210 */ /* 0x000fe40007f3e0ff */
[----:B------:R-:W-:-:S02]  /*0970*/  IADD3.X R3, PT, PT, RZ, R56, RZ, P0, !PT ;  /* 0x00000038ff037210 */ /* 0x000fc400007fe4ff */
[----:B------:R-:W-:Y:S02]  /*0980*/  PRMT R17, RZ, 0x7610, R17 ;  /* 0x00007610ff117816 */ /* 0x000fe40000000011 */
[----:B------:R-:W-:Y:S02]  /*0990*/  IADD3.X R15, PT, PT, RZ, R48, RZ, P2, !PT ;  /* 0x00000030ff0f7210 */ /* 0x000fe400017fe4ff */
[----:B------:R-:W-:Y:S02]  /*09a0*/  PRMT R20, RZ, 0x7610, R20 ;  /* 0x00007610ff147816 */ /* 0x000fe40000000014 */
[----:B0-----:R-:W-:Y:S02]  /*09b0*/  IADD3 R77, PT, PT, -R6, UR4, RZ ;  /* 0x00000004064d7c10 */ /* 0x001fe4000fffe1ff */
[----:B------:R-:W-:Y:S02]  /*09c0*/  IADD3.X R5, PT, PT, RZ, R52, RZ, P1, !PT ;  /* 0x00000034ff057210 */ /* 0x000fe40000ffe4ff */
[-C--:B------:R-:W-:Y:S01]  /*09d0*/  ISETP.GE.AND P0, PT, R58, R77.reuse, PT ;  /* 0x0000004d3a00720c */ /* 0x080fe20003f06270 */
[----:B------:R-:W-:Y:S01]  /*09e0*/  BAR.SYNC.DEFER_BLOCKING 0x0 ;  /* 0x0000000000007b1d */ /* 0x000fe20000010000 */
[----:B------:R-:W-:-:S02]  /*09f0*/  ISETP.GE.AND P1, PT, R62, R77, PT ;  /* 0x0000004d3e00720c */ /* 0x000fc40003f26270 */
[-C--:B------:R-:W-:Y:S02]  /*0a00*/  ISETP.GE.AND P2, PT, R63, R77.reuse, PT ;  /* 0x0000004d3f00720c */ /* 0x080fe40003f46270 */
[----:B------:R-:W-:Y:S02]  /*0a10*/  PRMT R0, RZ, 0x7610, R0 ;  /* 0x00007610ff007816 */ /* 0x000fe40000000000 */
[----:B------:R-:W-:Y:S02]  /*0a20*/  PRMT R25, RZ, 0x7610, R25 ;  /* 0x00007610ff197816 */ /* 0x000fe40000000019 */
[-C--:B------:R-:W-:Y:S02]  /*0a30*/  ISETP.GE.AND P6, PT, R64, R77.reuse, PT ;  /* 0x0000004d4000720c */ /* 0x080fe40003fc6270 */
[-C--:B------:R-:W-:Y:S02]  /*0a40*/  ISETP.GE.AND P3, PT, R67, R77.reuse, PT ;  /* 0x0000004d4300720c */ /* 0x080fe40003f66270 */
[----:B------:R-:W-:-:S02]  /*0a50*/  ISETP.GE.AND P5, PT, R65, R77, PT ;  /* 0x0000004d4100720c */ /* 0x000fc40003fa6270 */
[-C--:B------:R-:W-:Y:S02]  /*0a60*/  ISETP.GE.AND P4, PT, R66, R77.reuse, PT ;  /* 0x0000004d4200720c */ /* 0x080fe40003f86270 */
[----:B------:R-:W-:Y:S02]  /*0a70*/  PRMT R19, RZ, 0x7610, R19 ;  /* 0x00007610ff137816 */ /* 0x000fe40000000013 */
[----:B------:R-:W-:Y:S02]  /*0a80*/  PRMT R16, RZ, 0x7610, R16 ;  /* 0x00007610ff107816 */ /* 0x000fe40000000010 */
[----:B------:R-:W-:Y:S02]  /*0a90*/  PRMT R23, RZ, 0x7610, R23 ;  /* 0x00007610ff177816 */ /* 0x000fe40000000017 */
[----:B------:R-:W-:Y:S01]  /*0aa0*/  PRMT R21, RZ, 0x7610, R21 ;  /* 0x00007610ff157816 */ /* 0x000fe20000000015 */
[----:B------:R-:W2:Y:S01]  /*0ab0*/  @!P0 LDG.E.U16 R17, desc[UR16][R14.64] ;  /* 0x000000100e118981 */ /* 0x000ea2000c1e1500 */
[----:B------:R-:W-:-:S02]  /*0ac0*/  ISETP.GE.AND P0, PT, R68, R77, PT ;  /* 0x0000004d4400720c */ /* 0x000fc40003f06270 */
[----:B------:R-:W-:Y:S01]  /*0ad0*/  PRMT R18, RZ, 0x7610, R18 ;  /* 0x00007610ff127816 */ /* 0x000fe20000000012 */
[----:B------:R-:W3:Y:S01]  /*0ae0*/  @!P1 LDG.E.U16 R0, desc[UR16][R14.64+0x40] ;  /* 0x000040100e009981 */ /* 0x000ee2000c1e1500 */
        /* <DEDUP_REMOVED lines=8> */
[----:B------:R-:W4:Y:S01]  /*0b70*/  @!P0 LDG.E.U16 R20, desc[UR16][R14.64+0x1c0] ;  /* 0x0001c0100e148981 */ /* 0x000f22000c1e1500 */
[-C--:B------:R-:W-:Y:S02]  /*0b80*/  ISETP.GE.AND P0, PT, R69, R77.reuse, PT ;  /* 0x0000004d4500720c */ /* 0x080fe40003f06270 */
[-C--:B------:R-:W-:Y:S01]  /*0b90*/  ISETP.GE.AND P1, PT, R71, R77.reuse, PT ;  /* 0x0000004d4700720c */ /* 0x080fe20003f26270 */
[----:B------:R-:W4:Y:S01]  /*0ba0*/  @!P3 LDG.E.U16 R23, desc[UR16][R14.64+0x180] ;  /* 0x000180100e17b981 */ /* 0x000f22000c1e1500 */
[-C--:B------:R-:W-:Y:S02]  /*0bb0*/  ISETP.GE.AND P2, PT, R72, R77.reuse, PT ;  /* 0x0000004d4800720c */ /* 0x080fe40003f46270 */
[----:B------:R-:W-:Y:S01]  /*0bc0*/  PRMT R80, RZ, 0x7610, R80 ;  /* 0x00007610ff507816 */ /* 0x000fe20000000050 */
[----:B------:R-:W4:Y:S04]  /*0bd0*/  @!P5 LDG.E.U16 R21, desc[UR16][R14.64+0x100] ;  /* 0x000100100e15d981 */ /* 0x000f28000c1e1500 */
[----:B------:R-:W4:Y:S04]  /*0be0*/  @!P4 LDG.E.U16 R18, desc[UR16][R14.64+0x140] ;  /* 0x000140100e12c981 */ /* 0x000f28000c1e1500 */
[----:B------:R-:W4:Y:S01]  /*0bf0*/  @!P0 LDG.E.U16 R25, desc[UR16][R14.64+0x200] ;  /* 0x000200100e198981 */ /* 0x000f22000c1e1500 */
[----:B------:R-:W-:-:S02]  /*0c00*/  ISETP.GE.AND P0, PT, R70, R77, PT ;  /* 0x0000004d4600720c */ /* 0x000fc40003f06270 */
[-C--:B------:R-:W-:Y:S01]  /*0c10*/  ISETP.GE.AND P3, PT, R73, R77.reuse, PT ;  /* 0x0000004d4900720c */ /* 0x080fe20003f66270 */
[----:B------:R-:W4:Y:S01]  /*0c20*/  @!P1 LDG.E.U16 R27, desc[UR16][R14.64+0x280] ;  /* 0x000280100e1b9981 */ /* 0x000f22000c1e1500 */
[-C--:B------:R-:W-:Y:S02]  /*0c30*/  ISETP.GE.AND P4, PT, R74, R77.reuse, PT ;  /* 0x0000004d4a00720c */ /* 0x080fe40003f86270 */
[-C--:B------:R-:W-:Y:S01]  /*0c40*/  ISETP.GE.AND P5, PT, R75, R77.reuse, PT ;  /* 0x0000004d4b00720c */ /* 0x080fe20003fa6270 */
[----:B------:R-:W4:Y:S01]  /*0c50*/  @!P2 LDG.E.U16 R24, desc[UR16][R14.64+0x2c0] ;  /* 0x0002c0100e18a981 */ /* 0x000f22000c1e1500 */
[----:B------:R-:W-:-:S05]  /*0c60*/  ISETP.GE.AND P6, PT, R76, R77, PT ;  /* 0x0000004d4c00720c */ /* 0x000fca0003fc6270 */
        /* <DEDUP_REMOVED lines=9> */
[C---:B-1----:R-:W-:Y:S02]  /*0d00*/  IADD3 R26, PT, PT, R41.reuse, 0x20, RZ ;  /* 0x00000020291a7810 */ /* 0x042fe40007ffe0ff */
[C---:B------:R-:W-:Y:S02]  /*0d10*/  IADD3 R30, PT, PT, R41.reuse, 0x60, RZ ;  /* 0x00000060291e7810 */ /* 0x040fe40007ffe0ff */
[C---:B------:R-:W-:Y:S02]  /*0d20*/  IADD3 R32, PT, PT, R41.reuse, 0xa0, RZ ;  /* 0x000000a029207810 */ /* 0x040fe40007ffe0ff */
[-C--:B------:R-:W-:Y:S02]  /*0d30*/  LEA.HI.SX32 R40, R41, R41.reuse, 0x1b ;  /* 0x0000002929287211 */ /* 0x080fe400078fdaff */
[-C--:B------:R-:W-:Y:S02]  /*0d40*/  LEA.HI.SX32 R26, R26, R41.reuse, 0x1b ;  /* 0x000000291a1a7211 */ /* 0x080fe400078fdaff */
[----:B------:R-:W-:-:S02]  /*0d50*/  LEA.HI.SX32 R30, R30, R41, 0x1b ;  /* 0x000000291e1e7211 */ /* 0x000fc400078fdaff */
[C---:B------:R-:W-:Y:S02]  /*0d60*/  IADD3 R14, PT, PT, R41.reuse, 0x80, RZ ;  /* 0x00000080290e7810 */ /* 0x040fe40007ffe0ff */
[----:B------:R-:W-:Y:S02]  /*0d70*/  LEA.HI.SX32 R32, R32, R41, 0x1b ;  /* 0x0000002920207211 */ /* 0x000fe400078fdaff */
[----:B------:R-:W-:Y:S02]  /*0d80*/  LEA R40, R40, UR5, 0x1 ;  /* 0x0000000528287c11 */ /* 0x000fe4000f8e08ff */
[----:B------:R-:W-:Y:S02]  /*0d90*/  IADD3 R28, PT, PT, R41, 0x40, RZ ;  /* 0x00000040291c7810 */ /* 0x000fe40007ffe0ff */
[----:B------:R-:W-:Y:S02]  /*0da0*/  LEA R39, R26, UR5, 0x1 ;  /* 0x000000051a277c11 */ /* 0x000fe4000f8e08ff */
[----:B------:R-:W-:-:S02]  /*0db0*/  LEA R37, R30, UR5, 0x1 ;  /* 0x000000051e257c11 */ /* 0x000fc4000f8e08ff */
[-C--:B------:R-:W-:Y:S02]  /*0dc0*/  LEA.HI.SX32 R14, R14, R41.reuse, 0x1b ;  /* 0x000000290e0e7211 */ /* 0x080fe400078fdaff */
[----:B------:R-:W-:Y:S02]  /*0dd0*/  LEA R35, R32, UR5, 0x1 ;  /* 0x0000000520237c11 */ /* 0x000fe4000f8e08ff */
[C---:B------:R-:W-:Y:S02]  /*0de0*/  IADD3 R30, PT, PT, R41.reuse, 0x120, RZ ;  /* 0x00000120291e7810 */ /* 0x040fe40007ffe0ff */
[----:B------:R-:W-:Y:S02]  /*0df0*/  IADD3 R32, PT, PT, R41, 0x140, RZ ;  /* 0x0000014029207810 */ /* 0x000fe40007ffe0ff */
[----:B------:R-:W-:Y:S02]  /*0e00*/  LEA.HI.SX32 R28, R28, R41, 0x1b ;  /* 0x000000291c1c7211 */ /* 0x000fe400078fdaff */
[----:B------:R-:W-:-:S02]  /*0e10*/  LEA R36, R14, UR5, 0x1 ;  /* 0x000000050e247c11 */ /* 0x000fc4000f8e08ff */
[----:B------:R-:W-:Y:S02]  /*0e20*/  LEA.HI.SX32 R30, R30, R41, 0x1b ;  /* 0x000000291e1e7211 */ /* 0x000fe400078fdaff */
[C---:B------:R-:W-:Y:S02]  /*0e30*/  IADD3 R14, PT, PT, R41.reuse, 0xc0, RZ ;  /* 0x000000c0290e7810 */ /* 0x040fe40007ffe0ff */
[----:B------:R-:W-:Y:S02]  /*0e40*/  LEA R38, R28, UR5, 0x1 ;  /* 0x000000051c267c11 */ /* 0x000fe4000f8e08ff */
[C---:B------:R-:W-:Y:S02]  /*0e50*/  IADD3 R26, PT, PT, R41.reuse, 0xe0, RZ ;  /* 0x000000e0291a7810 */ /* 0x040fe40007ffe0ff */
[----:B------:R-:W-:Y:S02]  /*0e60*/  IADD3 R28, PT, PT, R41, 0x100, RZ ;  /* 0x00000100291c7810 */ /* 0x000fe40007ffe0ff */
[----:B------:R-:W-:-:S02]  /*0e70*/  LEA R31, R30, UR5, 0x1 ;  /* 0x000000051e1f7c11 */ /* 0x000fc4000f8e08ff */
[-C--:B------:R-:W-:Y:S02]  /*0e80*/  LEA.HI.SX32 R14, R14, R41.reuse, 0x1b ;  /* 0x000000290e0e7211 */ /* 0x080fe400078fdaff */
[-C--:B------:R-:W-:Y:S02]  /*0e90*/  LEA.HI.SX32 R26, R26, R41.reuse, 0x1b ;  /* 0x000000291a1a7211 */ /* 0x080fe400078fdaff */
[----:B------:R-:W-:Y:S02]  /*0ea0*/  LEA.HI.SX32 R28, R28, R41, 0x1b ;  /* 0x000000291c1c7211 */ /* 0x000fe400078fdaff */
        /* <DEDUP_REMOVED lines=14> */
[----:B------:R-:W-:Y:S01]  /*0f90*/  PRMT R83, RZ, 0x7610, R83 ;  /* 0x00007610ff537816 */ /* 0x000fe20000000053 */
[----:B--2---:R-:W-:Y:S04]  /*0fa0*/  STS.U16 [R40], R17 ;  /* 0x0000001128007388 */ /* 0x004fe80000000400 */
[----:B---3--:R0:W-:Y:S02]  /*0fb0*/  STS.U16 [R39+0x40], R0 ;  /* 0x0000400027007388 */ /* 0x0081e40000000400 */
[----:B0-----:R-:W-:-:S04]  /*0fc0*/  LEA.HI.SX32 R0, R32, R41, 0x1b ;  /* 0x0000002920007211 */ /* 0x001fc800078fdaff */
[----:B------:R-:W-:Y:S02]  /*0fd0*/  LEA R30, R0, UR5, 0x1 ;  /* 0x00000005001e7c11 */ /* 0x000fe4000f8e08ff */
[----:B------:R-:W-:Y:S01]  /*0fe0*/  IADD3 R0, PT, PT, R41, 0x160, RZ ;  /* 0x0000016029007810 */ /* 0x000fe20007ffe0ff */
[----:B----4-:R-:W-:Y:S01]  /*0ff0*/  STS.U16 [R38+0x80], R19 ;  /* 0x0000801326007388 */ /* 0x010fe20000000400 */
[----:B------:R-:W-:Y:S02]  /*1000*/  LEA R32, R28, UR5, 0x1 ;  /* 0x000000051c207c11 */ /* 0x000fe4000f8e08ff */
[----:B------:R-:W-:Y:S01]  /*1010*/  LEA.HI.SX32 R0, R0, R41, 0x1b ;  /* 0x0000002900007211 */ /* 0x000fe200078fdaff */
[----:B------:R0:W-:Y:S04]  /*1020*/  STS.U16 [R37+0xc0], R16 ;  /* 0x0000c01025007388 */ /* 0x0001e80000000400 */
[----:B------:R-:W-:Y:S01]  /*1030*/  STS.U16 [R36+0x100], R21 ;  /* 0x0001001524007388 */ /* 0x000fe20000000400 */
[----:B------:R-:W-:-:S03]  /*1040*/  LEA R29, R0, UR5, 0x1 ;  /* 0x00000005001d7c11 */ /* 0x000fc6000f8e08ff */
[----:B------:R1:W-:Y:S01]  /*1050*/  STS.U16 [R35+0x140], R18 ;  /* 0x0001401223007388 */ /* 0x0003e20000000400 */
[----:B0-----:R-:W-:-:S03]  /*1060*/  IADD3 R16, PT, PT, R41, 0x1a0, RZ ;  /* 0x000001a029107810 */ /* 0x001fc60007ffe0ff */
[----:B------:R-:W-:Y:S01]  /*1070*/  STS.U16 [R34+0x180], R23 ;  /* 0x0001801722007388 */ /* 0x000fe20000000400 */
[C---:B------:R-:W-:Y:S02]  /*1080*/  SHF.L.U32 R0, R41.reuse, 0x4, RZ ;  /* 0x0000000429007819 */ /* 0x040fe400000006ff */
[----:B------:R-:W-:Y:S01]  /*1090*/  LEA.HI.SX32 R16, R16, R41, 0x1b ;  /* 0x0000002910107211 */ /* 0x000fe200078fdaff */
[----:B------:R-:W-:Y:S01]  /*10a0*/  STS.U16 [R33+0x1c0], R20 ;  /* 0x0001c01421007388 */ /* 0x000fe20000000400 */
[----:B-1----:R-:W-:-:S03]  /*10b0*/  IADD3 R18, PT, PT, R41, 0x1c0, RZ ;  /* 0x000001c029127810 */ /* 0x002fc60007ffe0ff */
[----:B------:R0:W-:Y:S01]  /*10c0*/  STS.U16 [R32+0x200], R25 ;  /* 0x0002001920007388 */ /* 0x0001e20000000400 */
[----:B------:R-:W-:-:S03]  /*10d0*/  LEA.HI.SX32 R18, R18, R41, 0x1b ;  /* 0x0000002912127211 */ /* 0x000fc600078fdaff */
[----:B------:R-:W-:Y:S01]  /*10e0*/  STS.U16 [R31+0x240], R22 ;  /* 0x000240161f007388 */ /* 0x000fe20000000400 */
[----:B------:R-:W-:-:S03]  /*10f0*/  LEA R28, R14, UR5, 0x1 ;  /* 0x000000050e1c7c11 */ /* 0x000fc6000f8e08ff */
[----:B------:R1:W-:Y:S01]  /*1100*/  STS.U16 [R30+0x280], R27 ;  /* 0x0002801b1e007388 */ /* 0x0003e20000000400 */
[----:B0-----:R-:W-:-:S03]  /*1110*/  LEA.HI.SX32 R25, R26, R41, 0x1b ;  /* 0x000000291a197211 */ /* 0x001fc600078fdaff */
[----:B------:R0:W-:Y:S01]  /*1120*/  STS.U16 [R29+0x2c0], R24 ;  /* 0x0002c0181d007388 */ /* 0x0001e20000000400 */
[----:B------:R-:W-:Y:S02]  /*1130*/  LEA R26, R18, UR5, 0x1 ;  /* 0x00000005121a7c11 */ /* 0x000fe4000f8e08ff */
[----:B------:R-:W-:Y:S02]  /*1140*/  LEA R25, R25, UR5, 0x1 ;  /* 0x0000000519197c11 */ /* 0x000fe4000f8e08ff */
[----:B-1----:R-:W-:Y:S02]  /*1150*/  LEA R27, R16, UR5, 0x1 ;  /* 0x00000005101b7c11 */ /* 0x002fe4000f8e08ff */
[----:B0-----:R-:W-:Y:S01]  /*1160*/  LEA.HI.SX32 R24, R0, R0, 0x1b ;  /* 0x0000000000187211 */ /* 0x001fe200078fdaff */
[----:B------:R0:W-:Y:S03]  /*1170*/  STS.U16 [R28+0x300], R79 ;  /* 0x0003004f1c007388 */ /* 0x0001e60000000400 */
[----:B------:R-:W-:Y:S01]  /*1180*/  LEA R24, R24, UR5, 0x1 ;  /* 0x0000000518187c11 */ /* 0x000fe2000f8e08ff */
        /* <DEDUP_REMOVED lines=49> */
[----:B0-----:R-:W-:Y:S02]  /*14a0*/  PRMT R79, RZ, 0x7610, R79 ;  /* 0x00007610ff4f7816 */ /* 0x001fe4000000004f */
[----:B-1----:R-:W-:Y:S02]  /*14b0*/  PRMT R78, RZ, 0x7610, R78 ;  /* 0x00007610ff4e7816 */ /* 0x002fe4000000004e */
[----:B--2---:R-:W-:Y:S01]  /*14c0*/  PRMT R81, RZ, 0x7610, R81 ;  /* 0x00007610ff517816 */ /* 0x004fe20000000051 */
[----:B------:R-:W2:Y:S01]  /*14d0*/  @!P0 LDG.E.U16 R22, desc[UR16][R4.64+0x240] ;  /* 0x0002401004168981 */ /* 0x000ea2000c1e1500 */
[----:B------:R-:W-:-:S02]  /*14e0*/  PRMT R0, RZ, 0x7610, R0 ;  /* 0x00007610ff007816 */ /* 0x000fc40000000000 */
[----:B---3--:R-:W-:Y:S01]  /*14f0*/  PRMT R80, RZ, 0x7610, R80 ;  /* 0x00007610ff507816 */ /* 0x008fe20000000050 */
[----:B------:R-:W3:Y:S04]  /*1500*/  @!P1 LDG.E.U16 R79, desc[UR16][R4.64+0x280] ;  /* 0x00028010044f9981 */ /* 0x000ee8000c1e1500 */
        /* <DEDUP_REMOVED lines=27> */
[----:B---3--:R0:W-:Y:S04]  /*16c0*/  STS.U16 [R30+0x280], R79 ;  /* 0x0002804f1e007388 */ /* 0x0081e80000000400 */
[----:B------:R1:W-:Y:S04]  /*16d0*/  STS.U16 [R29+0x2c0], R78 ;  /* 0x0002c04e1d007388 */ /* 0x0003e80000000400 */
[----:B------:R2:W-:Y:S04]  /*16e0*/  STS.U16 [R28+0x300], R81 ;  /* 0x000300511c007388 */ /* 0x0005e80000000400 */
[----:B------:R-:W-:Y:S04]  /*16f0*/  STS.U16 [R27+0x340], R0 ;  /* 0x000340001b007388 */ /* 0x000fe80000000400 */
[----:B------:R-:W-:Y:S04]  /*1700*/  STS.U16 [R26+0x380], R83 ;  /* 0x000380531a007388 */ /* 0x000fe80000000400 */
[----:B------:R3:W-:Y:S01]  /*1710*/  STS.U16 [R25+0x3c0], R80 ;  /* 0x0003c05019007388 */ /* 0x0007e20000000400 */
        /* <DEDUP_REMOVED lines=8> */
[----:B------:R-:W2:Y:S04]  /*17a0*/  LDS.U16 R99, [R24+0xe] ;  /* 0x00000e0018637984 */ /* 0x000ea80000000400 */
[----:B------:R-:W2:Y:S04]  /*17b0*/  LDS.U16 R108, [R24+0x10] ;  /* 0x00001000186c7984 */ /* 0x000ea80000000400 */
        /* <DEDUP_REMOVED lines=22> */
[----:B------:R-:W-:-:S03]  /*1920*/  ISETP.GE.AND P1, PT, R66, R77, PT ;  /* 0x0000004d4200720c */ /* 0x000fc60003f26270 */
[----:B------:R-:W3:Y:S04]  /*1930*/  @!P4 LDG.E.U16 R92, desc[UR16][R2.64+0x340] ;  /* 0x00034010025cc981 */ /* 0x000ee8000c1e1500 */
[----:B------:R-:W3:Y:S04]  /*1940*/  @!P5 LDG.E.U16 R93, desc[UR16][R2.64+0x380] ;  /* 0x00038010025dd981 */ /* 0x000ee8000c1e1500 */
[----:B------:R-:W3:Y:S01]  /*1950*/  @!P0 LDG.E.U16 R81, desc[UR16][R2.64+0x100] ;  /* 0x0001001002518981 */ /* 0x000ee2000c1e1500 */
[----:B------:R-:W-:-:S03]  /*1960*/  ISETP.GE.AND P0, PT, R67, R77, PT ;  /* 0x0000004d4300720c */ /* 0x000fc60003f06270 */
[----:B------:R-:W3:Y:S01]  /*1970*/  @!P1 LDG.E.U16 R82, desc[UR16][R2.64+0x140] ;  /* 0x0001401002529981 */ /* 0x000ee2000c1e1500 */
[----:B------:R-:W-:-:S03]  /*1980*/  ISETP.GE.AND P1, PT, R68, R77, PT ;  /* 0x0000004d4400720c */ /* 0x000fc60003f26270 */
[----:B------:R-:W3:Y:S06]  /*1990*/  @!P6 LDG.E.U16 R96, desc[UR16][R2.64+0x3c0] ;  /* 0x0003c0100260e981 */ /* 0x000eec000c1e1500 */
[----:B------:R-:W3:Y:S01]  /*19a0*/  @!P0 LDG.E.U16 R83, desc[UR16][R2.64+0x180] ;  /* 0x0001801002538981 */ /* 0x000ee2000c1e1500 */
[----:B------:R-:W-:-:S03]  /*19b0*/  ISETP.GE.AND P0, PT, R69, R77, PT ;  /* 0x0000004d4500720c */ /* 0x000fc60003f06270 */
[----:B------:R-:W3:Y:S01]  /*19c0*/  @!P1 LDG.E.U16 R84, desc[UR16][R2.64+0x1c0] ;  /* 0x0001c01002549981 */ /* 0x000ee2000c1e1500 */
[----:B------:R-:W-:-:S09]  /*19d0*/  ISETP.NE.AND P1, PT, R86, RZ, PT ;  /* 0x000000ff5600720c */ /* 0x000fd20003f25270 */
[----:B------:R-:W3:Y:S01]  /*19e0*/  @!P0 LDG.E.U16 R87, desc[UR16][R2.64+0x200] ;  /* 0x0002001002578981 */ /* 0x000ee2000c1e1500 */
[----:B------:R-:W-:Y:S02]  /*19f0*/  ISETP.NE.AND P0, PT, R89, RZ, PT ;  /* 0x000000ff5900720c */ /* 0x000fe40003f05270 */
[----:B------:R-:W-:Y:S02]  /*1a00*/  PRMT R86, RZ, 0x7610, R86 ;  /* 0x00007610ff567816 */ /* 0x000fe40000000056 */
[----:B------:R-:W-:-:S06]  /*1a10*/  PRMT R89, RZ, 0x7610, R89 ;  /* 0x00007610ff597816 */ /* 0x000fcc0000000059 */
[----:B------:R-:W3:Y:S04]  /*1a20*/  @!P1 LDG.E.U16 R89, desc[UR16][R2.64+0x280] ;  /* 0x0002801002599981 */ /* 0x000ee8000c1e1500 */
[----:B------:R0:W3:Y:S01]  /*1a30*/  @!P0 LDG.E.U16 R86, desc[UR16][R2.64+0x240] ;  /* 0x0002401002568981 */ /* 0x0000e2000c1e1500 */
[----:B----4-:R-:W-:Y:S02]  /*1a40*/  HADD2.F32 R19, -RZ, R19.H0_H0 ;  /* 0x20000013ff137230 */ /* 0x010fe40000004100 */
[----:B------:R-:W-:Y:S02]  /*1a50*/  HADD2.F32 R21, -RZ, R21.H0_H0 ;  /* 0x20000015ff157230 */ /* 0x000fe40000004100 */
[----:B------:R-:W-:Y:S01]  /*1a60*/  HADD2.F32 R23, -RZ, R23.H0_H0 ;  /* 0x20000017ff177230 */ /* 0x000fe20000004100 */
[----:B------:R-:W-:Y:S01]  /*1a70*/  BSSY.RECONVERGENT B0, `(.L_x_6836) ;  /* 0x000005a000007945 */ /* 0x000fe20003800200 */
[----:B0-----:R-:W-:Y:S01]  /*1a80*/  HADD2.F32 R3, -RZ, R94.H0_H0 ;  /* 0x2000005eff037230 */ /* 0x001fe20000004100 */
[----:B------:R-:W-:-:S04]  /*1a90*/  CS2R R94, SRZ ;  /* 0x00000000005e7805 */ /* 0x000fc8000001ff00 */
[----:B-----5:R-:W-:Y:S01]  /*1aa0*/  FADD.FTZ R98, R3, R42 ;  /* 0x0000002a03627221 */ /* 0x020fe20000010000 */
[----:B------:R-:W-:Y:S04]  /*1ab0*/  STS.U16 [R40], R85 ;  /* 0x0000005528007388 */ /* 0x000fe80000000400 */
        /* <DEDUP_REMOVED lines=30> */
[----:B------:R2:W2:Y:S04]  /*1ca0*/  LDS.U16 R139, [R24+0x1c] ;  /* 0x00001c00188b7984 */ /* 0x0004a80000000400 */
[----:B------:R1:W2:Y:S01]  /*1cb0*/  LDS.U16 R146, [R24+0x1e] ;  /* 0x00001e0018927984 */ /* 0x0002a20000000400 */
[----:B0-----:R-:W-:-:S02]  /*1cc0*/  HADD2.F32 R93, -RZ, R88.H0_H0 ;  /* 0x20000058ff5d7230 */ /* 0x001fc40000004100 */
[----:B------:R-:W-:-:S05]  /*1cd0*/  FADD.FTZ R88, R19, R42 ;  /* 0x0000002a13587221 */ /* 0x000fca0000010000 */
        /* <DEDUP_REMOVED lines=8> */
[----:B------:R-:W-:-:S02]  /*1d60*/  PRMT R78, RZ, 0x7610, R78 ;  /* 0x00007610ff4e7816 */ /* 0x000fc4000000004e */
[----:B------:R-:W-:Y:S02]  /*1d70*/  CS2R R80, SRZ ;  /* 0x0000000000507805 */ /* 0x000fe4000001ff00 */
[----:B------:R-:W-:Y:S02]  /*1d80*/  MOV R79, RZ ;  /* 0x000000ff004f7202 */ /* 0x000fe40000000f00 */
[----:B------:R-:W-:Y:S02]  /*1d90*/  CS2R R82, SRZ ;  /* 0x0000000000527805 */ /* 0x000fe4000001ff00 */
[----:B------:R-:W-:Y:S02]  /*1da0*/  CS2R R84, SRZ ;  /* 0x0000000000547805 */ /* 0x000fe4000001ff00 */
[----:B------:R-:W-:Y:S02]  /*1db0*/  CS2R R86, SRZ ;  /* 0x0000000000567805 */ /* 0x000fe4000001ff00 */
[----:B------:R-:W-:-:S02]  /*1dc0*/  FSETP.GTU.FTZ.AND P1, PT, R89, 20, PT ;  /* 0x41a000005900780b */ /* 0x000fc40003f3c000 */
[----:B-1----:R-:W-:Y:S02]  /*1dd0*/  CS2R R96, SRZ ;  /* 0x0000000000607805 */ /* 0x002fe4000001ff00 */
[----:B------:R-:W-:Y:S02]  /*1de0*/  FSETP.GTU.FTZ.AND P2, PT, R90, 20, PT ;  /* 0x41a000005a00780b */ /* 0x000fe40003f5c000 */
[----:B------:R-:W-:Y:S02]  /*1df0*/  FSETP.GTU.FTZ.AND P3, PT, R91, 20, PT ;  /* 0x41a000005b00780b */ /* 0x000fe40003f7c000 */
[----:B------:R-:W-:Y:S02]  /*1e00*/  FSETP.GTU.FTZ.AND P4, PT, R92, 20, PT ;  /* 0x41a000005c00780b */ /* 0x000fe40003f9c000 */
[----:B------:R-:W-:Y:S01]  /*1e10*/  FSETP.GTU.FTZ.AND P5, PT, R93, 20, PT ;  /* 0x41a000005d00780b */ /* 0x000fe20003fbc000 */
[----:B--234-:R-:W-:-:S12]  /*1e20*/  @P0 BRA `(.L_x_6837) ;  /* 0x0000000000780947 */ /* 0x01cfd80003800000 */
        /* <DEDUP_REMOVED lines=30> */
.L_x_6837:
[----:B------:R-:W-:Y:S05]  /*2010*/  BSYNC.RECONVERGENT B0 ;  /* 0x0000000000007941 */ /* 0x000fea0003800200 */
.L_x_6836:
[----:B------:R-:W-:Y:S01]  /*2020*/  HADD2.F32 R3, -RZ, R99.H0_H0 ;  /* 0x20000063ff037230 */ /* 0x000fe20000004100 */
[----:B------:R-:W-:Y:S01]  /*2030*/  BSSY.RECONVERGENT B0, `(.L_x_6838) ;  /* 0x0000025000007945 */ /* 0x000fe20003800200 */
[----:B------:R-:W-:Y:S01]  /*2040*/  HFMA2 R99, -RZ, RZ, 0, 0 ;  /* 0x00000000ff637431 */ /* 0x000fe200000001ff */
[----:B------:R-:W-:Y:S02]  /*2050*/  FSETP.GTU.FTZ.AND P0, PT, R98, 20, PT ;  /* 0x41a000006200780b */ /* 0x000fe40003f1c000 */
[----:B------:R-:W-:Y:S01]  /*2060*/  CS2R R100, SRZ ;  /* 0x0000000000647805 */ /* 0x000fe2000001ff00 */
[----:B------:R-:W-:Y:S02]  /*2070*/  HADD2.F32 R103, -RZ, R103.H0_H0 ;  /* 0x20000067ff677230 */ /* 0x000fe40000004100 */
[----:B------:R-:W-:Y:S01]  /*2080*/  FADD.FTZ R102, R3, R42 ;  /* 0x0000002a03667221 */ /* 0x000fe20000010000 */
        /* <DEDUP_REMOVED lines=31> */
.L_x_6839:
[----:B------:R-:W-:Y:S05]  /*2280*/  BSYNC.RECONVERGENT B0 ;  /* 0x0000000000007941 */ /* 0x000fea0003800200 */
.L_x_6838:
        /* <DEDUP_REMOVED lines=39> */
.L_x_6841:
[----:B------:R-:W-:Y:S05]  /*2500*/  BSYNC.RECONVERGENT B0 ;  /* 0x0000000000007941 */ /* 0x000fea0003800200 */
.L_x_6840:
        /* <DEDUP_REMOVED lines=39> */
.L_x_6843:
[----:B------:R-:W-:Y:S05]  /*2780*/  BSYNC.RECONVERGENT B0 ;  /* 0x0000000000007941 */ /* 0x000fea0003800200 */
.L_x_6842:
        /* <DEDUP_REMOVED lines=39> */
.L_x_6845:
[----:B------:R-:W-:Y:S05]  /*2a00*/  BSYNC.RECONVERGENT B0 ;  /* 0x0000000000007941 */ /* 0x000fea0003800200 */
.L_x_6844:
        /* <DEDUP_REMOVED lines=39> */
.L_x_6847:
[----:B------:R-:W-:Y:S05]  /*2c80*/  BSYNC.RECONVERGENT B0 ;  /* 0x0000000000007941 */ /* 0x000fea0003800200 */
.L_x_6846:
        /* <DEDUP_REMOVED lines=39> */
.L_x_6849:
[----:B------:R-:W-:Y:S05]  /*2f00*/  BSYNC.RECONVERGENT B0 ;  /* 0x0000000000007941 */ /* 0x000fea0003800200 */
.L_x_6848:
[----:B------:R-:W-:Y:S02]  /*2f10*/  HADD2.F32 R125, -RZ, R125.H0_H0 ;  /* 0x2000007dff7d7230 */ /* 0x000fe40000004100 */
[----:B------:R-:W-:Y:S01]  /*2f20*/  FFMA.FTZ R2, R124, R105, R49 ;  /* 0x000000697c027223 */ /* 0x000fe20000010031 */
[----:B------:R-:W-:Y:S01]  /*2f30*/  BSSY.RECONVERGENT B0, `(.L_x_6850) ;  /* 0x0000025000007945 */ /* 0x000fe20003800200 */
[----:B------:R-:W-:Y:S01]  /*2f40*/  FADD.FTZ R126, R17, R42 ;  /* 0x0000002a117e7221 */ /* 0x000fe20000010000 */
[----:B------:R-:W-:Y:S01]  /*2f50*/  FSETP.GTU.FTZ.AND P0, PT, R123, 20, PT ;  /* 0x41a000007b00780b */ /* 0x000fe20003f1c000 */
[----:B------:R-:W-:Y:S02]  /*2f60*/  HADD2.F32 R129, -RZ, R15.H0_H0 ;  /* 0x2000000fff817230 */ /* 0x000fe40000004100 */
[----:B------:R-:W-:Y:S01]  /*2f70*/  FFMA.FTZ R17, R125, R106, R2 ;  /* 0x0000006a7d117223 */ /* 0x000fe20000010002 */
[----:B------:R-:W-:Y:S01]  /*2f80*/  HADD2.F32 R128, -RZ, R128.H0_H0 ;  /* 0x20000080ff807230 */ /* 0x000fe20000004100 */
        /* <DEDUP_REMOVED lines=31> */
.L_x_6851:
[----:B------:R-:W-:Y:S05]  /*3180*/  BSYNC.RECONVERGENT B0 ;  /* 0x0000000000007941 */ /* 0x000fea0003800200 */
.L_x_6850:
        /* <DEDUP_REMOVED lines=39> */
.L_x_6853:
[----:B------:R-:W-:Y:S05]  /*3400*/  BSYNC.RECONVERGENT B0 ;  /* 0x0000000000007941 */ /* 0x000fea0003800200 */
.L_x_6852:
        /* <DEDUP_REMOVED lines=39> */
.L_x_6855:
[----:B------:R-:W-:Y:S05]  /*3680*/  BSYNC.RECONVERGENT B0 ;  /* 0x0000000000007941 */ /* 0x000fea0003800200 */
.L_x_6854:
        /* <DEDUP_REMOVED lines=44> */
.L_x_6857:
[----:B------:R-:W-:Y:S05]  /*3950*/  BSYNC.RECONVERGENT B0 ;  /* 0x0000000000007941 */ /* 0x000fea0003800200 */
.L_x_6856:
        /* <DEDUP_REMOVED lines=32> */
.L_x_6859:
[----:B------:R-:W-:Y:S05]  /*3b60*/  BSYNC.RECONVERGENT B0 ;  /* 0x0000000000007941 */ /* 0x000fea0003800200 */
.L_x_6858:
        /* <DEDUP_REMOVED lines=32> */
.L_x_6861:
[----:B------:R-:W-:Y:S05]  /*3d70*/  BSYNC.RECONVERGENT B0 ;  /* 0x0000000000007941 */ /* 0x000fea0003800200 */
.L_x_6860:
        /* <DEDUP_REMOVED lines=32> */
.L_x_6863:
[----:B------:R-:W-:Y:S05]  /*3f80*/  BSYNC.RECONVERGENT B0 ;  /* 0x0000000000007941 */ /* 0x000fea0003800200 */
.L_x_6862:
        /* <DEDUP_REMOVED lines=32> */
.L_x_6865:
[----:B------:R-:W-:Y:S05]  /*4190*/  BSYNC.RECONVERGENT B0 ;  /* 0x0000000000007941 */ /* 0x000fea0003800200 */
.L_x_6864:
        /* <DEDUP_REMOVED lines=32> */
.L_x_6867:
[----:B------:R-:W-:Y:S05]  /*43a0*/  BSYNC.RECONVERGENT B0 ;  /* 0x0000000000007941 */ /* 0x000fea0003800200 */
.L_x_6866:
        /* <DEDUP_REMOVED lines=25> */
[----:B------:R-:W-:Y:S01]  /*4540*/  ISETP.NE.AND P5, PT, R60, 0x1, PT ;  /* 0x000000013c00780c */ /* 0x000fe20003fa5270 */
[----:B------:R-:W-:Y:S01]  /*4550*/  HFMA2 R145, -RZ, RZ, 0, 0 ;  /* 0x00000000ff917431 */ /* 0x000fe200000001ff */
[----:B------:R-:W-:Y:S01]  /*4560*/  ISETP.GE.AND P4, PT, R58, R77, PT ;  /* 0x0000004d3a00720c */ /* 0x000fe20003f86270 */
[----:B------:R-:W1:Y:S01]  /*4570*/  LDCU UR7, c[0x0][0x394] ;  /* 0x00007280ff0777ac */ /* 0x000e620008000800 */
[----:B------:R-:W-:Y:S02]  /*4580*/  ISETP.EQ.AND P5, PT, R51, RZ, P5 ;  /* 0x000000ff3300720c */ /* 0x000fe40002fa2270 */
[----:B------:R-:W-:Y:S01]  /*4590*/  MOV R79, RZ ;  /* 0x000000ff004f7202 */ /* 0x000fe20000000f00 */
[----:B------:R-:W2:Y:S01]  /*45a0*/  LDC.64 R16, c[0x0][0x448] ;  /* 0x00011200ff107b82 */ /* 0x000ea20000000a00 */
[----:B------:R-:W3:Y:S01]  /*45b0*/  LDCU UR19, c[0x0][0x38c] ;  /* 0x00007180ff1377ac */ /* 0x000ee20008000800 */
[----:B------:R-:W4:Y:S06]  /*45c0*/  LDCU UR6, c[0x0][0x388] ;  /* 0x00007100ff0677ac */ /* 0x000f2c0008000800 */
[----:B------:R-:W0:Y:S01]  /*45d0*/  LDC.64 R18, c[0x0][0x4d8] ;  /* 0x00013600ff127b82 */ /* 0x000e220000000a00 */
[----:B------:R-:W0:Y:S01]  /*45e0*/  LDCU.64 UR8, c[0x0][0x3a8] ;  /* 0x00007500ff0877ac */ /* 0x000e220008000a00 */
[----:B------:R-:W0:Y:S01]  /*45f0*/  LDCU.64 UR10, c[0x0][0x3c0] ;  /* 0x00007800ff0a77ac */ /* 0x000e220008000a00 */
[----:B------:R-:W0:Y:S01]  /*4600*/  LDCU.64 UR12, c[0x0][0x3e0] ;  /* 0x00007c00ff0c77ac */ /* 0x000e220008000a00 */
[----:B------:R-:W0:Y:S01]  /*4610*/  LDCU.64 UR14, c[0x0][0x4e0] ;  /* 0x00009c00ff0e77ac */ /* 0x000e220008000a00 */
[----:B------:R-:W0:Y:S01]  /*4620*/  LDCU.64 UR20, c[0x0][0x4f0] ;  /* 0x00009e00ff1477ac */ /* 0x000e220008000a00 */
[----:B-1----:R-:W0:Y:S02]  /*4630*/  LDCU.64 UR22, c[0x0][0x540] ;  /* 0x0000a800ff1677ac */ /* 0x002e240008000a00 */
.L_x_6906:
[----:B------:R-:W-:Y:S02]  /*4640*/  MOV R2, R58 ;  /* 0x0000003a00027202 */ /* 0x000fe40000000f00 */
[----:B------:R-:W-:Y:S02]  /*4650*/  MOV R3, RZ ;  /* 0x000000ff00037202 */ /* 0x000fe40000000f00 */
[-C--:B------:R-:W-:Y:S02]  /*4660*/  ISETP.GE.AND P6, PT, R62, R77.reuse, PT ;  /* 0x0000004d3e00720c */ /* 0x080fe40003fc6270 */
[-C--:B------:R-:W-:Y:S01]  /*4670*/  ISETP.GE.AND P2, PT, R65, R77.reuse, PT ;  /* 0x0000004d4100720c */ /* 0x080fe20003f46270 */
[C---:B01----:R-:W-:Y:S01]  /*4680*/  IMAD.WIDE.U32 R20, R145.reuse, UR12, R2 ;  /* 0x0000000c91147c25 */ /* 0x043fe2000f8e0002 */
[-C--:B------:R-:W-:Y:S02]  /*4690*/  ISETP.GE.AND P1, PT, R64, R77.reuse, PT ;  /* 0x0000004d4000720c */ /* 0x080fe40003f26270 */
[----:B------:R-:W-:Y:S01]  /*46a0*/  ISETP.GE.AND P3, PT, R66, R77, PT ;  /* 0x0000004d4200720c */ /* 0x000fe20003f66270 */
[----:B------:R-:W-:Y:S01]  /*46b0*/  IMAD R3, R145, UR13, R21 ;  /* 0x0000000d91037c24 */ /* 0x000fe2000f8e0215 */
[----:B------:R-:W-:-:S04]  /*46c0*/  LEA R2, P0, R20, R57, 0x1 ;  /* 0x0000003914027211 */ /* 0x000fc800078008ff */
[----:B------:R-:W-:Y:S02]  /*46d0*/  LEA.HI.X R3, R20, R59, R3, 0x1, P0 ;  /* 0x0000003b14037211 */ /* 0x000fe400000f0c03 */
[----:B------:R-:W-:-:S03]  /*46e0*/  ISETP.GE.AND P0, PT, R63, R77, PT ;  /* 0x0000004d3f00720c */ /* 0x000fc60003f06270 */
        /* <DEDUP_REMOVED lines=11> */
[-C--:B------:R-:W-:Y:S02]  /*47a0*/  ISETP.GE.AND P6, PT, R67, R77.reuse, PT ;  /* 0x0000004d4300720c */ /* 0x080fe40003fc6270 */
[----:B----4-:R-:W-:Y:S02]  /*47b0*/  @!P2 PRMT R165, R23, 0x5410, RZ ;  /* 0x0000541017a5a816 */ /* 0x010fe400000000ff */
[----:B--2---:R-:W-:Y:S02]  /*47c0*/  @!P0 PRMT R163, R21, 0x5410, RZ ;  /* 0x0000541015a38816 */ /* 0x004fe400000000ff */
[----:B------:R-:W-:Y:S02]  /*47d0*/  ISETP.GE.AND P2, PT, R69, R77, PT ;  /* 0x0000004d4500720c */ /* 0x000fe40003f46270 */
[----:B------:R-:W-:-:S05]  /*47e0*/  @!P1 PRMT R163, R163, 0x5410, R22 ;  /* 0x00005410a3a39816 */ /* 0x000fca0000000016 */
[----:B------:R-:W2:Y:S01]  /*47f0*/  @!P6 LDG.E.U16 R22, desc[UR16][R2.64+0x180] ;  /* 0x000180100216e981 */ /* 0x000ea2000c1e1500 */
[----:B------:R-:W-:Y:S02]  /*4800*/  @!P3 PRMT R165, R165, 0x5410, R160 ;  /* 0x00005410a5a5b816 */ /* 0x000fe400000000a0 */
[-C--:B------:R-:W-:Y:S02]  /*4810*/  ISETP.GE.AND P3, PT, R68, R77.reuse, PT ;  /* 0x0000004d4400720c */ /* 0x080fe40003f66270 */
[-C--:B------:R-:W-:Y:S02]  /*4820*/  ISETP.GE.AND P0, PT, R71, R77.reuse, PT ;  /* 0x0000004d4700720c */ /* 0x080fe40003f06270 */
[----:B------:R-:W-:Y:S01]  /*4830*/  ISETP.GE.AND P1, PT, R70, R77, PT ;  /* 0x0000004d4600720c */ /* 0x000fe20003f26270 */
[----:B------:R-:W3:Y:S08]  /*4840*/  @!P2 LDG.E.U16 R162, desc[UR16][R2.64+0x200] ;  /* 0x0002001002a2a981 */ /* 0x000ef0000c1e1500 */
[----:B------:R-:W4:Y:S04]  /*4850*/  @!P3 LDG.E.U16 R160, desc[UR16][R2.64+0x1c0] ;  /* 0x0001c01002a0b981 */ /* 0x000f28000c1e1500 */
[----:B------:R-:W5:Y:S04]  /*4860*/  @!P0 LDG.E.U16 R166, desc[UR16][R2.64+0x280] ;  /* 0x0002801002a68981 */ /* 0x000f68000c1e1500 */
[----:B------:R-:W5:Y:S01]  /*4870*/  @!P1 LDG.E.U16 R164, desc[UR16][R2.64+0x240] ;  /* 0x0002401002a49981 */ /* 0x000f62000c1e1500 */
[----:B------:R-:W-:-:S02]  /*4880*/  MOV R20, R10 ;  /* 0x0000000a00147202 */ /* 0x000fc40000000f00 */
[----:B------:R-:W-:Y:S02]  /*4890*/  MOV R21, R53 ;  /* 0x0000003500157202 */ /* 0x000fe40000000f00 */
[----:B------:R-:W-:Y:S01]  /*48a0*/  MOV R167, RZ ;  /* 0x000000ff00a77202 */ /* 0x000fe20000000f00 */
[----:B------:R-:W-:-:S04]  /*48b0*/  IMAD.WIDE.U32 R20, R145, UR8, R20 ;  /* 0x0000000891147c25 */ /* 0x000fc8000f8e0014 */
[----:B------:R-:W-:Y:S01]  /*48c0*/  IMAD R21, R145, UR9, R21 ;  /* 0x0000000991157c24 */ /* 0x000fe2000f8e0215 */
[----:B------:R-:W-:Y:S02]  /*48d0*/  MOV R169, RZ ;  /* 0x000000ff00a97202 */ /* 0x000fe40000000f00 */
[----:B------:R-:W-:Y:S02]  /*48e0*/  MOV R171, RZ ;  /* 0x000000ff00ab7202 */ /* 0x000fe40000000f00 */
[----:B--2---:R-:W-:Y:S02]  /*48f0*/  @!P6 PRMT R167, R22, 0x5410, RZ ;  /* 0x0000541016a7e816 */ /* 0x004fe400000000ff */
[----:B------:R-:W-:-:S04]  /*4900*/  LEA R22, P6, R20, R14, 0x2 ;  /* 0x0000000e14167211 */ /* 0x000fc800078c10ff */
[----:B------:R-:W-:Y:S02]  /*4910*/  LEA.HI.X R23, R20, R15, R21, 0x2, P6 ;  /* 0x0000000f14177211 */ /* 0x000fe400030f1415 */
[----:B------:R-:W-:Y:S02]  /*4920*/  MOV R20, R8 ;  /* 0x0000000800147202 */ /* 0x000fe40000000f00 */
[----:B------:R-:W-:Y:S01]  /*4930*/  MOV R21, R55 ;  /* 0x0000003700157202 */ /* 0x000fe20000000f00 */
[----:B------:R0:W2:Y:S01]  /*4940*/  LDG.E R159, desc[UR16][R22.64] ;  /* 0x00000010169f7981 */ /* 0x0000a2000c1e1900 */
[----:B---3--:R-:W-:Y:S01]  /*4950*/  @!P2 PRMT R169, R162, 0x5410, RZ ;  /* 0x00005410a2a9a816 */ /* 0x008fe200000000ff */
[----:B------:R-:W-:Y:S01]  /*4960*/  IMAD.WIDE.U32 R20, R145, UR10, R20 ;  /* 0x0000000a91147c25 */ /* 0x000fe2000f8e0014 */
[-C--:B------:R-:W-:Y:S02]  /*4970*/  ISETP.GE.AND P6, PT, R72, R77.reuse, PT ;  /* 0x0000004d4800720c */ /* 0x080fe40003fc6270 */
[----:B----4-:R-:W-:Y:S01]  /*4980*/  @!P3 PRMT R167, R167, 0x5410, R160 ;  /* 0x00005410a7a7b816 */ /* 0x010fe200000000a0 */
[----:B------:R-:W-:Y:S01]  /*4990*/  IMAD R21, R145, UR11, R21 ;  /* 0x0000000b91157c24 */ /* 0x000fe2000f8e0215 */
[----:B------:R-:W-:-:S02]  /*49a0*/  ISETP.GE.AND P2, PT, R73, R77, PT ;  /* 0x0000004d4900720c */ /* 0x000fc40003f46270 */
[----:B-----5:R-:W-:Y:S02]  /*49b0*/  @!P0 PRMT R171, R166, 0x5410, RZ ;  /* 0x00005410a6ab8816 */ /* 0x020fe400000000ff */
[----:B0-----:R-:W-:Y:S02]  /*49c0*/  LEA R22, P3, R20, R16, 0x2 ;  /* 0x0000001014167211 */ /* 0x001fe400078610ff */
[-C--:B------:R-:W-:Y:S02]  /*49d0*/  ISETP.GE.AND P0, PT, R75, R77.reuse, PT ;  /* 0x0000004d4b00720c */ /* 0x080fe40003f06270 */
[----:B------:R-:W-:Y:S01]  /*49e0*/  @!P1 PRMT R169, R169, 0x5410, R164 ;  /* 0x00005410a9a99816 */ /* 0x000fe200000000a4 */
[----:B------:R-:W3:Y:S01]  /*49f0*/  @!P6 LDG.E.U16 R160, desc[UR16][R2.64+0x2c0] ;  /* 0x0002c01002a0e981 */ /* 0x000ee2000c1e1500 */
[----:B------:R-:W-:Y:S02]  /*4a00*/  ISETP.GE.AND P1, PT, R74, R77, PT ;  /* 0x0000004d4a00720c */ /* 0x000fe40003f26270 */
[----:B------:R-:W-:-:S02]  /*4a10*/  LEA.HI.X R23, R20, R17, R21, 0x2, P3 ;  /* 0x0000001114177211 */ /* 0x000fc400018f1415 */
[----:B------:R-:W-:Y:S01]  /*4a20*/  ISETP.GE.AND P3, PT, R76, R77, PT ;  /* 0x0000004d4c00720c */ /* 0x000fe20003f66270 */
[----:B------:R-:W4:Y:S04]  /*4a30*/  @!P2 LDG.E.U16 R20, desc[UR16][R2.64+0x300] ;  /* 0x000300100214a981 */ /* 0x000f28000c1e1500 */
[----:B------:R-:W5:Y:S04]  /*4a40*/  @!P0 LDG.E.U16 R166, desc[UR16][R2.64+0x380] ;  /* 0x0003801002a68981 */ /* 0x000f68000c1e1500 */
[----:B------:R-:W5:Y:S04]  /*4a50*/  @!P1 LDG.E.U16 R164, desc[UR16][R2.64+0x340] ;  /* 0x0003401002a49981 */ /* 0x000f68000c1e1500 */
[----:B------:R0:W5:Y:S04]  /*4a60*/  @!P3 LDG.E.U16 R168, desc[UR16][R2.64+0x3c0] ;  /* 0x0003c01002a8b981 */ /* 0x000168000c1e1500 */
[----:B------:R2:W5:Y:S01]  /*4a70*/  LDG.E R182, desc[UR16][R22.64] ;  /* 0x0000001016b67981 */ /* 0x000562000c1e1900 */
[----:B------:R-:W-:-:S02]  /*4a80*/  PRMT R21, R163, 0x7632, R21 ;  /* 0x00007632a3157816 */ /* 0x000fc40000000015 */
[----:B0-----:R-:W-:Y:S01]  /*4a90*/  PRMT R3, R161, 0x7632, R3 ;  /* 0x00007632a1037816 */ /* 0x001fe20000000003 */
[----:B------:R-:W-:Y:S01]  /*4aa0*/  STS.U16 [R40], R161 ;  /* 0x000000a128007388 */ /* 0x000fe20000000400 */
[----:B------:R-:W-:-:S03]  /*4ab0*/  PRMT R162, R165, 0x7632, R162 ;  /* 0x00007632a5a27816 */ /* 0x000fc600000000a2 */
[----:B------:R0:W-:Y:S01]  /*4ac0*/  STS.U16 [R39+0x40], R3 ;  /* 0x0000400327007388 */ /* 0x0001e20000000400 */
[----:B------:R-:W-:-:S03]  /*4ad0*/  PRMT R170, R167, 0x7632, R170 ;  /* 0x00007632a7aa7816 */ /* 0x000fc600000000aa */
[----:B------:R-:W-:Y:S01]  /*4ae0*/  STS.U16 [R38+0x80], R163 ;  /* 0x000080a326007388 */ /* 0x000fe20000000400 */
[----:B------:R-:W-:-:S03]  /*4af0*/  PRMT R2, R169, 0x7632, R2 ;  /* 0x00007632a9027816 */ /* 0x000fc60000000002 */
[----:B------:R1:W-:Y:S01]  /*4b00*/  STS.U16 [R37+0xc0], R21 ;  /* 0x0000c01525007388 */ /* 0x0003e20000000400 */
[----:B0-----:R-:W-:-:S03]  /*4b10*/  MOV R3, RZ ;  /* 0x000000ff00037202 */ /* 0x001fc60000000f00 */
        /* <DEDUP_REMOVED lines=8> */
[----:B------:R-:W-:Y:S01]  /*4ba0*/  SHF.L.U32 R192, R60, 0x8, RZ ;  /* 0x000000083cc07819 */ /* 0x000fe200000006ff */
[----:B------:R-:W-:Y:S01]  /*4bb0*/  UMOV UR5, 0x400 ;  /* 0x0000040000057882 */ /* 0x000fe20000000000 */
[----:B------:R-:W-:Y:S01]  /*4bc0*/  BSSY.RECONVERGENT B0, `(.L_x_6869) ;  /* 0x000007e000007945 */ /* 0x000fe20003800200 */
[----:B-1----:R-:W-:Y:S01]  /*4bd0*/  ULEA UR5, UR4, UR5, 0x18 ;  /* 0x0000000504057291 */ /* 0x002fe2000f8ec0ff */
[----:B--2---:R-:W-:-:S04]  /*4be0*/  FMUL.FTZ R23, R159, 1.4426950216293334961 ;  /* 0x3fb8aa3b9f177820 */ /* 0x004fc80000410000 */
[----:B0-----:R-:W-:Y:S01]  /*4bf0*/  FMUL.FTZ R2, R23, R91 ;  /* 0x0000005b17027220 */ /* 0x001fe20000410000 */
[--C-:B---3--:R-:W-:Y:S02]  /*4c00*/  @!P6 PRMT R171, R171, 0x5410, R160.reuse ;  /* 0x00005410ababe816 */ /* 0x108fe400000000a0 */
[----:B----4-:R-:W-:Y:S02]  /*4c10*/  @!P2 PRMT R3, R20, 0x5410, RZ ;  /* 0x000054101403a816 */ /* 0x010fe400000000ff */
[----:B------:R-:W-:Y:S02]  /*4c20*/  PRMT R160, R171, 0x7632, R160 ;  /* 0x00007632aba07816 */ /* 0x000fe400000000a0 */
[----:B-----5:R-:W-:Y:S02]  /*4c30*/  @!P0 PRMT R21, R166, 0x5410, RZ ;  /* 0x00005410a6158816 */ /* 0x020fe400000000ff */
[----:B------:R-:W-:Y:S01]  /*4c40*/  @!P1 PRMT R3, R3, 0x5410, R164 ;  /* 0x0000541003039816 */ /* 0x000fe200000000a4 */
[----:B------:R-:W-:Y:S01]  /*4c50*/  STS.U16 [R30+0x280], R171 ;  /* 0x000280ab1e007388 */ /* 0x000fe20000000400 */
[----:B------:R-:W-:-:S03]  /*4c60*/  @!P3 PRMT R21, R21, 0x5410, R168 ;  /* 0x000054101515b816 */ /* 0x000fc600000000a8 */
[----:B------:R0:W-:Y:S01]  /*4c70*/  STS.U16 [R29+0x2c0], R160 ;  /* 0x0002c0a01d007388 */ /* 0x0001e20000000400 */
[----:B------:R-:W-:-:S03]  /*4c80*/  PRMT R20, R3, 0x7632, R20 ;  /* 0x0000763203147816 */ /* 0x000fc60000000014 */
[----:B------:R1:W-:Y:S01]  /*4c90*/  STS.U16 [R28+0x300], R3 ;  /* 0x000300031c007388 */ /* 0x0003e20000000400 */
[----:B0-----:R-:W-:-:S03]  /*4ca0*/  PRMT R160, R21, 0x7632, R160 ;  /* 0x0000763215a07816 */ /* 0x001fc600000000a0 */
[----:B------:R-:W-:Y:S01]  /*4cb0*/  STS.U16 [R27+0x340], R20 ;  /* 0x000340141b007388 */ /* 0x000fe20000000400 */
[----:B------:R0:W-:Y:S03]  /*4cc0*/  MUFU.EX2 R164, R2 ;  /* 0x0000000200a47308 */ /* 0x0001e60000000800 */
[----:B------:R-:W-:Y:S04]  /*4cd0*/  STS.U16 [R26+0x380], R21 ;  /* 0x000380151a007388 */ /* 0x000fe80000000400 */
[----:B------:R-:W-:Y:S01]  /*4ce0*/  STS.U16 [R25+0x3c0], R160 ;  /* 0x0003c0a019007388 */ /* 0x000fe20000000400 */
[----:B------:R-:W-:-:S03]  /*4cf0*/  NOP ;  /* 0x0000000000007918 */ /* 0x000fc60000000000 */
        /* <DEDUP_REMOVED lines=10> */
[----:B0-----:R-:W0:Y:S04]  /*4da0*/  LDS.U16 R2, [R24+0x1c] ;  /* 0x00001c0018027984 */ /* 0x001e280000000400 */
[----:B------:R-:W0:Y:S04]  /*4db0*/  LDS.U16 R160, [R24+0x1e] ;  /* 0x00001e0018a07984 */ /* 0x000e280000000400 */
[----:B------:R-:W0:Y:S04]  /*4dc0*/  LDS.U16 R20, [R24] ;  /* 0x0000000018147984 */ /* 0x000e280000000400 */
[----:B------:R-:W0:Y:S04]  /*4dd0*/  LDS.U16 R21, [R24+0x2] ;  /* 0x0000020018157984 */ /* 0x000e280000000400 */
[----:B------:R-:W0:Y:S04]  /*4de0*/  LDS.U16 R198, [R24+0x4] ;  /* 0x0000040018c67984 */ /* 0x000e280000000400 */
[----:B------:R-:W0:Y:S01]  /*4df0*/  LDS.U16 R203, [R24+0x8] ;  /* 0x0000080018cb7984 */ /* 0x000e220000000400 */
[----:B------:R-:W-:Y:S01]  /*4e00*/  ISETP.NE.AND P1, PT, R51, RZ, PT ;  /* 0x000000ff3300720c */ /* 0x000fe20003f25270 */
[C---:B------:R-:W-:Y:S01]  /*4e10*/  FMUL.FTZ R173, R23.reuse, R88 ;  /* 0x0000005817ad7220 */ /* 0x040fe20000410000 */
[----:B-1----:R-:W-:Y:S01]  /*4e20*/  IADD3 R3, PT, PT, R192, -0x100, RZ ;  /* 0xffffff00c0037810 */ /* 0x002fe20007ffe0ff */
[C---:B------:R-:W-:Y:S01]  /*4e30*/  FMUL.FTZ R162, R23.reuse, R89 ;  /* 0x0000005917a27220 */ /* 0x040fe20000410000 */
[C---:B------:R-:W-:Y:S01]  /*4e40*/  FMUL.FTZ R163, R23.reuse, R90 ;  /* 0x0000005a17a37220 */ /* 0x040fe20000410000 */
[----:B------:R-:W-:Y:S01]  /*4e50*/  FMUL.FTZ R22, R23, R92 ;  /* 0x0000005c17167220 */ /* 0x000fe20000410000 */
[----:B------:R-:W-:Y:S01]  /*4e60*/  LOP3.LUT R166, R3, 0x100, RZ, 0xc0, !PT ;  /* 0x0000010003a67812 */ /* 0x000fe200078ec0ff */
        /* <DEDUP_REMOVED lines=12> */
[----:B------:R-:W-:-:S02]  /*4f30*/  IADD3 R166, PT, PT, R166, R145, RZ ;  /* 0x00000091a6a67210 */ /* 0x000fc40007ffe0ff */
[C---:B------:R-:W-:Y:S02]  /*4f40*/  ISETP.NE.AND P0, PT, R51.reuse, 0x1f, PT ;  /* 0x0000001f3300780c */ /* 0x040fe40003f05270 */
[----:B------:R-:W-:Y:S01]  /*4f50*/  @P1 IADD3 R166, PT, PT, R51, 0x200, RZ ;  /* 0x0000020033a61810 */ /* 0x000fe20007ffe0ff */
[----:B------:R-:W0:Y:S01]  /*4f60*/  MUFU.EX2 R162, R162 ;  /* 0x000000a200a27308 */ /* 0x000e220000000800 */
[----:B--2---:R-:W-:-:S03]  /*4f70*/  HADD2.F32 R200, -RZ, R200.H0_H0 ;  /* 0x200000c8ffc87230 */ /* 0x004fc60000004100 */
[----:B------:R-:W2:Y:S01]  /*4f80*/  MUFU.EX2 R163, R163 ;  /* 0x000000a300a37308 */ /* 0x000ea20000000800 */
        /* <DEDUP_REMOVED lines=13> */
[----:B------:R-:W1:Y:S01]  /*5060*/  MUFU.EX2 R187, R187 ;  /* 0x000000bb00bb7308 */ /* 0x000e620000000800 */
[----:B------:R-:W-:-:S03]  /*5070*/  HADD2.F32 R209, -RZ, R209.H0_H0 ;  /* 0x200000d1ffd17230 */ /* 0x000fc60000004100 */
[----:B------:R-:W1:Y:S01]  /*5080*/  MUFU.EX2 R188, R188 ;  /* 0x000000bc00bc7308 */ /* 0x000e620000000800 */
[----:B------:R-:W-:-:S03]  /*5090*/  HADD2.F32 R212, -RZ, R212.H0_H0 ;  /* 0x200000d4ffd47230 */ /* 0x000fc60000004100 */
[----:B------:R-:W2:Y:S01]  /*50a0*/  MUFU.EX2 R175, R175 ;  /* 0x000000af00af7308 */ /* 0x000ea20000000800 */
[----:B------:R-:W-:-:S03]  /*50b0*/  HADD2.F32 R167, -RZ, R167.H0_H0 ;  /* 0x200000a7ffa77230 */ /* 0x000fc60000004100 */
[----:B------:R-:W2:Y:S01]  /*50c0*/  MUFU.EX2 R191, R191 ;  /* 0x000000bf00bf7308 */ /* 0x000ea20000000800 */
[----:B0-----:R-:W-:-:S03]  /*50d0*/  HADD2.F32 R23, -RZ, R2.H0_H0 ;  /* 0x20000002ff177230 */ /* 0x001fc60000004100 */
        /* <DEDUP_REMOVED lines=34> */
[----:B------:R-:W-:Y:S01]  /*5300*/  ISETP.NE.AND P0, PT, R60, UR7, PT ;  /* 0x000000073c007c0c */ /* 0x000fe2000bf05270 */
[----:B------:R-:W-:-:S12]  /*5310*/  HFMA2 R219, -RZ, RZ, 1.875, 0 ;  /* 0x3f800000ffdb7431 */ /* 0x000fd800000001ff */
[----:B------:R-:W-:Y:S05]  /*5320*/  @!P0 BRA `(.L_x_6871) ;  /* 0x00000000001c8947 */ /* 0x000fea0003800000 */
[----:B------:R-:W-:-:S04]  /*5330*/  LOP3.LUT R2, R192, 0x100, RZ, 0xc0, !PT ;  /* 0x00000100c0027812 */ /* 0x000fc800078ec0ff */
[----:B------:R-:W-:-:S04]  /*5340*/  IADD3 R2, PT, PT, R2, R145, RZ ;  /* 0x0000009102027210 */ /* 0x000fc80007ffe0ff */
[----:B------:R-:W-:-:S05]  /*5350*/  LEA R2, R2, UR5, 0x2 ;  /* 0x0000000502027c11 */ /* 0x000fca000f8e10ff */
[----:B------:R1:W2:Y:S01]  /*5360*/  LDS R219, [R2+0xea8] ;  /* 0x000ea80002db7984 */ /* 0x0002a20000000800 */
[----:B------:R-:W-:Y:S05]  /*5370*/  BRA `(.L_x_6871) ;  /* 0x0000000000087947 */ /* 0x000fea0003800000 */
.L_x_6870:
[----:B------:R-:W-:-:S06]  /*5380*/  LEA R219, R51, UR5, 0x2 ;  /* 0x0000000533db7c11 */ /* 0x000fcc000f8e10ff */
[----:B------:R-:W0:Y:S02]  /*5390*/  LDS R219, [R219+0x16ac] ;  /* 0x0016ac00dbdb7984 */ /* 0x000e240000000800 */
.L_x_6871:
[----:B------:R-:W-:Y:S05]  /*53a0*/  BSYNC.RECONVERGENT B0 ;  /* 0x0000000000007941 */ /* 0x000fea0003800200 */
.L_x_6869:
[----:B------:R-:W3:Y:S01]  /*53b0*/  @P5 LDC R3, c[0x0][0x38c] ;  /* 0x0000e300ff035b82 */ /* 0x000ee20000000800 */
[----:B-1----:R-:W-:Y:S02]  /*53c0*/  @P5 IADD3 R2, PT, PT, R60, -0x2, RZ ;  /* 0xfffffffe3c025810 */ /* 0x002fe40007ffe0ff */
[----:B------:R-:W-:-:S03]  /*53d0*/  MOV R192, RZ ;  /* 0x000000ff00c07202 */ /* 0x000fc60000000f00 */
[----:B---3--:R-:W-:-:S04]  /*53e0*/  @P5 IMAD R3, R2, R3, R145 ;  /* 0x0000000302035224 */ /* 0x008fc800078e0291 */
[----:B------:R-:W-:-:S05]  /*53f0*/  @P5 IMAD.WIDE R2, R3, 0x8, R12 ;  /* 0x0000000803025825 */ /* 0x000fca00078e020c */
        /* <DEDUP_REMOVED lines=27> */
[C---:B0-2---:R-:W-:Y:S01]  /*55b0*/  FMUL.FTZ R194, R172.reuse, R219 ;  /* 0x000000dbacc27220 */ /* 0x045fe20000410000 */
[----:B------:R-:W-:Y:S01]  /*55c0*/  FMUL.FTZ R3, R181, R2 ;  /* 0x00000002b5037220 */ /* 0x000fe20000410000 */
[----:B------:R-:W-:Y:S01]  /*55d0*/  FFMA.FTZ R171, R172, R210, R201 ;  /* 0x000000d2acab7223 */ /* 0x000fe200000100c9 */
[----:B------:R-:W-:Y:S01]  /*55e0*/  FFMA.FTZ R169, R183, R169, R206 ;  /* 0x000000a9b7a97223 */ /* 0x000fe200000100ce */
[----:B------:R-:W-:Y:S01]  /*55f0*/  FMUL.FTZ R194, R197, R194 ;  /* 0x000000c2c5c27220 */ /* 0x000fe20000410000 */
[----:B------:R-:W-:Y:S01]  /*5600*/  FMUL.FTZ R2, R178, R3 ;  /* 0x00000003b2027220 */ /* 0x000fe20000410000 */
[----:B------:R-:W-:Y:S01]  /*5610*/  ISETP.GE.AND P0, PT, R41, 0x1, PT ;  /* 0x000000012900780c */ /* 0x000fe20003f06270 */
[----:B------:R-:W-:Y:S01]  /*5620*/  FFMA.FTZ R169, R185, R169, R204 ;  /* 0x000000a9b9a97223 */ /* 0x000fe200000100cc */
[----:B------:R-:W-:Y:S01]  /*5630*/  FFMA.FTZ R171, R197, R171, R196 ;  /* 0x000000abc5ab7223 */ /* 0x000fe200000100c4 */
[----:B------:R-:W-:Y:S01]  /*5640*/  FMUL.FTZ R2, R183, R2 ;  /* 0x00000002b7027220 */ /* 0x000fe20000410000 */
[C---:B------:R-:W-:Y:S01]  /*5650*/  FMUL.FTZ R194, R191.reuse, R194 ;  /* 0x000000c2bfc27220 */ /* 0x040fe20000410000 */
[C---:B------:R-:W-:Y:S01]  /*5660*/  FFMA.FTZ R169, R180.reuse, R169, R225 ;  /* 0x000000a9b4a97223 */ /* 0x040fe200000100e1 */
[----:B------:R-:W-:Y:S01]  /*5670*/  FFMA.FTZ R171, R191, R171, R190 ;  /* 0x000000abbfab7223 */ /* 0x000fe200000100be */
[----:B------:R-:W-:Y:S01]  /*5680*/  FMUL.FTZ R3, R185, R2 ;  /* 0x00000002b9037220 */ /* 0x000fe20000410000 */
[----:B------:R-:W-:Y:S01]  /*5690*/  FMUL.FTZ R195, R175, R194 ;  /* 0x000000c2afc37220 */ /* 0x000fe20000410000 */
[----:B------:R-:W-:Y:S01]  /*56a0*/  FFMA.FTZ R169, R187, R169, R220 ;  /* 0x000000a9bba97223 */ /* 0x000fe200000100dc */
[----:B------:R-:W-:Y:S01]  /*56b0*/  FFMA.FTZ R171, R175, R171, R174 ;  /* 0x000000abafab7223 */ /* 0x000fe200000100ae */
[----:B------:R-:W-:Y:S01]  /*56c0*/  FMUL.FTZ R2, R180, R3 ;  /* 0x00000003b4027220 */ /* 0x000fe20000410000 */
[C---:B------:R-:W-:Y:S01]  /*56d0*/  FMUL.FTZ R194, R188.reuse, R195 ;  /* 0x000000c3bcc27220 */ /* 0x040fe20000410000 */
[C---:B------:R-:W-:Y:S01]  /*56e0*/  FFMA.FTZ R169, R188.reuse, R169, R221 ;  /* 0x000000a9bca97223 */ /* 0x040fe200000100dd */
[C---:B------:R-:W-:Y:S01]  /*56f0*/  FFMA.FTZ R171, R188.reuse, R171, R189 ;  /* 0x000000abbcab7223 */ /* 0x040fe200000100bd */
[C---:B------:R-:W-:Y:S01]  /*5700*/  FMUL.FTZ R3, R187.reuse, R2 ;  /* 0x00000002bb037220 */ /* 0x040fe20000410000 */
[----:B------:R-:W-:Y:S01]  /*5710*/  FMUL.FTZ R195, R187, R194 ;  /* 0x000000c2bbc37220 */ /* 0x000fe20000410000 */
[----:B------:R-:W-:Y:S01]  /*5720*/  FFMA.FTZ R169, R175, R169, R216 ;  /* 0x000000a9afa97223 */ /* 0x000fe200000100d8 */
[----:B------:R-:W-:Y:S01]  /*5730*/  FFMA.FTZ R171, R187, R171, R176 ;  /* 0x000000abbbab7223 */ /* 0x000fe200000100b0 */
[----:B------:R-:W-:Y:S01]  /*5740*/  FMUL.FTZ R2, R188, R3 ;  /* 0x00000003bc027220 */ /* 0x000fe20000410000 */
[C---:B------:R-:W-:Y:S01]  /*5750*/  FMUL.FTZ R194, R180.reuse, R195 ;  /* 0x000000c3b4c27220 */ /* 0x040fe20000410000 */
[----:B------:R-:W-:Y:S01]  /*5760*/  FFMA.FTZ R169, R191, R169, R214 ;  /* 0x000000a9bfa97223 */ /* 0x000fe200000100d6 */
[----:B------:R-:W-:Y:S01]  /*5770*/  FFMA.FTZ R171, R180, R171, R177 ;  /* 0x000000abb4ab7223 */ /* 0x000fe200000100b1 */
[----:B------:R-:W-:Y:S01]  /*5780*/  FMUL.FTZ R2, R175, R2 ;  /* 0x00000002af027220 */ /* 0x000fe20000410000 */
[----:B------:R-:W-:Y:S01]  /*5790*/  FMUL.FTZ R194, R185, R194 ;  /* 0x000000c2b9c27220 */ /* 0x000fe20000410000 */
[----:B------:R-:W-:Y:S01]  /*57a0*/  FFMA.FTZ R169, R197, R169, R208 ;  /* 0x000000a9c5a97223 */ /* 0x000fe200000100d0 */
[----:B------:R-:W-:Y:S01]  /*57b0*/  FFMA.FTZ R171, R185, R171, R186 ;  /* 0x000000abb9ab7223 */ /* 0x000fe200000100ba */
[----:B------:R-:W-:Y:S01]  /*57c0*/  FMUL.FTZ R2, R191, R2 ;  /* 0x00000002bf027220 */ /* 0x000fe20000410000 */
[----:B------:R-:W-:Y:S01]  /*57d0*/  FMUL.FTZ R195, R182, R203 ;  /* 0x000000cbb6c37220 */ /* 0x000fe20000410000 */
[----:B------:R-:W-:Y:S01]  /*57e0*/  FFMA.FTZ R169, R172, R169, R193 ;  /* 0x000000a9aca97223 */ /* 0x000fe200000100c1 */
[----:B------:R-:W-:Y:S01]  /*57f0*/  FFMA.FTZ R171, R183, R171, R184 ;  /* 0x000000abb7ab7223 */ /* 0x000fe200000100b8 */
[----:B------:R-:W-:Y:S01]  /*5800*/  FMUL.FTZ R3, R197, R2 ;  /* 0x00000002c5037220 */ /* 0x000fe20000410000 */
[C---:B------:R-:W-:Y:S01]  /*5810*/  FMUL.FTZ R231, R182.reuse, R21 ;  /* 0x00000015b6e77220 */ /* 0x040fe20000410000 */
[----:B------:R-:W-:Y:S01]  /*5820*/  FMUL.FTZ R233, R182, R20 ;  /* 0x00000014b6e97220 */ /* 0x000fe20000410000 */
[----:B------:R-:W0:Y:S01]  /*5830*/  SHFL.UP PT, R170, R169, 0x1, RZ ;  /* 0x04200000a9aa7989 */ /* 0x000e2200000e00ff */
[----:B------:R-:W-:Y:S01]  /*5840*/  FMUL.FTZ R2, R172, R3 ;  /* 0x00000003ac027220 */ /* 0x000fe20000410000 */
[----:B------:R-:W-:Y:S01]  /*5850*/  FFMA.FTZ R171, R178, R171, R179 ;  /* 0x000000abb2ab7223 */ /* 0x000fe200000100b3 */
[----:B------:R-:W-:Y:S01]  /*5860*/  ISETP.NE.AND P2, PT, R211, 0x1f, PT ;  /* 0x0000001fd300780c */ /* 0x000fe20003f45270 */
[----:B------:R-:W-:Y:S01]  /*5870*/  UMOV UR4, UR6 ;  /* 0x0000000600047c82 */ /* 0x000fe20008000000 */
[----:B------:R-:W-:Y:S01]  /*5880*/  ISETP.NE.AND P3, PT, R51, RZ, PT ;  /* 0x000000ff3300720c */ /* 0x000fe20003f65270 */
[----:B------:R-:W1:Y:S01]  /*5890*/  SHFL.UP PT, R3, R2, 0x1, RZ ;  /* 0x0420000002037989 */ /* 0x000e6200000e00ff */
[----:B------:R-:W-:Y:S01]  /*58a0*/  BSSY.RECONVERGENT B0, `(.L_x_6872) ;  /* 0x00000fb000007945 */ /* 0x000fe20003800200 */
[----:B0-----:R-:W-:-:S05]  /*58b0*/  FFMA.FTZ R170, R2, R170, R169 ;  /* 0x000000aa02aa7223 */ /* 0x001fca00000100a9 */
[----:B------:R-:W-:Y:S01]  /*58c0*/  FSEL R169, R169, R170, !P0 ;  /* 0x000000aaa9a97208 */ /* 0x000fe20004000000 */
[----:B-1----:R-:W-:Y:S01]  /*58d0*/  @P0 FMUL.FTZ R2, R2, R3 ;  /* 0x0000000302020220 */ /* 0x002fe20000410000 */
[----:B------:R-:W-:Y:S01]  /*58e0*/  FMUL.FTZ R3, R183, R194 ;  /* 0x000000c2b7037220 */ /* 0x000fe20000410000 */
[----:B------:R-:W-:Y:S01]  /*58f0*/  ISETP.GE.AND P0, PT, R41, 0x2, PT ;  /* 0x000000022900780c */ /* 0x000fe20003f06270 */
[----:B------:R-:W-:Y:S01]  /*5900*/  FMUL.FTZ R194, R128, R195 ;  /* 0x000000c380c27220 */ /* 0x000fe20000410000 */
[----:B------:R-:W0:Y:S01]  /*5910*/  SHFL.UP PT, R170, R169, 0x2, RZ ;  /* 0x04400000a9aa7989 */ /* 0x000e2200000e00ff */
[----:B------:R-:W-:Y:S02]  /*5920*/  FMUL.FTZ R222, R178, R3 ;  /* 0x00000003b2de7220 */ /* 0x000fe40000410000 */
[C---:B------:R-:W-:Y:S01]  /*5930*/  FFMA.FTZ R171, R181.reuse, R171, R194 ;  /* 0x000000abb5ab7223 */ /* 0x040fe200000100c2 */
[----:B------:R-:W1:Y:S01]  /*5940*/  SHFL.UP PT, R3, R2, 0x2, RZ ;  /* 0x0440000002037989 */ /* 0x000e6200000e00ff */
[----:B------:R-:W-:-:S02]  /*5950*/  FMUL.FTZ R229, R181, R222 ;  /* 0x000000deb5e57220 */ /* 0x000fc40000410000 */
[C---:B------:R-:W-:Y:S02]  /*5960*/  FFMA.FTZ R171, R22.reuse, R171, R161 ;  /* 0x000000ab16ab7223 */ /* 0x040fe400000100a1 */
[----:B------:R-:W-:-:S04]  /*5970*/  FMUL.FTZ R229, R22, R229 ;  /* 0x000000e516e57220 */ /* 0x000fc80000410000 */
[----:B------:R-:W-:-:S04]  /*5980*/  FMUL.FTZ R222, R164, R229 ;  /* 0x000000e5a4de7220 */ /* 0x000fc80000410000 */
[----:B------:R-:W-:-:S04]  /*5990*/  FMUL.FTZ R229, R163, R222 ;  /* 0x000000dea3e57220 */ /* 0x000fc80000410000 */
[----:B------:R-:W-:Y:S01]  /*59a0*/  FMUL.FTZ R222, R162, R229 ;  /* 0x000000e5a2de7220 */ /* 0x000fe20000410000 */
[C---:B0-----:R-:W-:Y:S01]  /*59b0*/  FFMA.FTZ R170, R2.reuse, R170, R169 ;  /* 0x000000aa02aa7223 */ /* 0x041fe200000100a9 */
[----:B-1----:R-:W-:-:S04]  /*59c0*/  @P0 FMUL.FTZ R2, R2, R3 ;  /* 0x0000000302020220 */ /* 0x002fc80000410000 */
[----:B------:R-:W-:Y:S01]  /*59d0*/  FSEL R195, R169, R170, !P0 ;  /* 0x000000aaa9c37208 */ /* 0x000fe20004000000 */
[----:B------:R-:W-:Y:S01]  /*59e0*/  FMUL.FTZ R169, R182, R198 ;  /* 0x000000c6b6a97220 */ /* 0x000fe20000410000 */
[----:B------:R-:W-:Y:S01]  /*59f0*/  FMUL.FTZ R170, R122, R231 ;  /* 0x000000e77aaa7220 */ /* 0x000fe20000410000 */
[----:B------:R-:W-:Y:S01]  /*5a00*/  ISETP.GE.AND P0, PT, R41, 0x4, PT ;  /* 0x000000042900780c */ /* 0x000fe20003f06270 */
[----:B------:R-:W0:Y:S01]  /*5a10*/  SHFL.DOWN PT, R231, R222, 0x1, 0x1f ;  /* 0x08201f00dee77f89 */ /* 0x000e2200000e0000 */
[----:B------:R-:W-:-:S03]  /*5a20*/  FMUL.FTZ R169, R124, R169 ;  /* 0x000000a97ca97220 */ /* 0x000fc60000410000 */
[----:B------:R-:W1:Y:S01]  /*5a30*/  SHFL.UP PT, R224, R195, 0x4, RZ ;  /* 0x04800000c3e07989 */ /* 0x000e6200000e00ff */
[----:B------:R-:W-:Y:S01]  /*5a40*/  FFMA.FTZ R226, R164, R171, R169 ;  /* 0x000000aba4e27223 */ /* 0x000fe200000100a9 */
[----:B------:R-:W-:Y:S02]  /*5a50*/  FMUL.FTZ R171, R0, R233 ;  /* 0x000000e900ab7220 */ /* 0x000fe40000410000 */
[----:B------:R-:W2:Y:S01]  /*5a60*/  SHFL.UP PT, R3, R2, 0x4, RZ ;  /* 0x0480000002037989 */ /* 0x000ea200000e00ff */
[----:B------:R-:W-:-:S04]  /*5a70*/  FFMA.FTZ R226, R163, R226, R170 ;  /* 0x000000e2a3e27223 */ /* 0x000fc800000100aa */
[----:B------:R-:W-:-:S05]  /*5a80*/  FFMA.FTZ R226, R162, R226, R171 ;  /* 0x000000e2a2e27223 */ /* 0x000fca00000100ab */
[----:B------:R-:W4:Y:S01]  /*5a90*/  SHFL.DOWN PT, R230, R226, 0x1, 0x1f ;  /* 0x08201f00e2e67f89 */ /* 0x000f2200000e0000 */
[----:B------:R-:W-:Y:S01]  /*5aa0*/  MOV R229, R226 ;  /* 0x000000e200e57202 */ /* 0x000fe20000000f00 */
[----:B0-----:R-:W-:Y:S01]  /*5ab0*/  @P2 FMUL.FTZ R228, R231, R222 ;  /* 0x000000dee7e42220 */ /* 0x001fe20000410000 */
[C---:B-1----:R-:W-:Y:S01]  /*5ac0*/  FFMA.FTZ R224, R2.reuse, R224, R195 ;  /* 0x000000e002e07223 */ /* 0x042fe200000100c3 */
[----:B--2---:R-:W-:-:S04]  /*5ad0*/  @P0 FMUL.FTZ R2, R2, R3 ;  /* 0x0000000302020220 */ /* 0x004fc80000410000 */
[----:B------:R-:W-:Y:S02]  /*5ae0*/  FSEL R195, R195, R224, !P0 ;  /* 0x000000e0c3c37208 */ /* 0x000fe40004000000 */
[----:B------:R-:W-:Y:S01]  /*5af0*/  ISETP.GE.AND P0, PT, R41, 0x8, PT ;  /* 0x000000082900780c */ /* 0x000fe20003f06270 */
[----:B------:R-:W-:Y:S04]  /*5b00*/  SHFL.UP PT, R3, R2, 0x8, RZ ;  /* 0x0500000002037989 */ /* 0x000fe800000e00ff */
[----:B------:R-:W0:Y:S01]  /*5b10*/  SHFL.UP PT, R224, R195, 0x8, RZ ;  /* 0x05000000c3e07989 */ /* 0x000e2200000e00ff */
[----:B----4-:R-:W-:Y:S01]  /*5b20*/  @P2 FFMA.FTZ R229, R222, R230, R229 ;  /* 0x000000e6dee52223 */ /* 0x010fe200000100e5 */
[----:B------:R-:W-:Y:S02]  /*5b30*/  @P2 MOV R222, R228 ;  /* 0x000000e400de2202 */ /* 0x000fe40000000f00 */
[----:B------:R-:W-:-:S02]  /*5b40*/  ISETP.GT.U32.AND P2, PT, R211, 0x1d, PT ;  /* 0x0000001dd300780c */ /* 0x000fc40003f44070 */
[----:B------:R-:W1:Y:S04]  /*5b50*/  SHFL.DOWN PT, R226, R229, 0x2, 0x1f ;  /* 0x08401f00e5e27f89 */ /* 0x000e6800000e0000 */
[----:B------:R-:W2:Y:S01]  /*5b60*/  SHFL.DOWN PT, R233, R222, 0x2, 0x1f ;  /* 0x08401f00dee97f89 */ /* 0x000ea200000e0000 */
[C---:B0-----:R-:W-:Y:S01]  /*5b70*/  FFMA.FTZ R224, R2.reuse, R224, R195 ;  /* 0x000000e002e07223 */ /* 0x041fe200000100c3 */
[----:B------:R-:W-:-:S04]  /*5b80*/  @P0 FMUL.FTZ R2, R2, R3 ;  /* 0x0000000302020220 */ /* 0x000fc80000410000 */
[----:B------:R-:W-:Y:S01]  /*5b90*/  FSEL R231, R195, R224, !P0 ;  /* 0x000000e0c3e77208 */ /* 0x000fe20004000000 */
[C---:B-1----:R-:W-:Y:S01]  /*5ba0*/  @!P2 FFMA.FTZ R229, R222.reuse, R226, R229 ;  /* 0x000000e2dee5a223 */ /* 0x042fe200000100e5 */
[----:B------:R-:W-:Y:S01]  /*5bb0*/  SHFL.UP PT, R3, R2, 0x10, RZ ;  /* 0x0600000002037989 */ /* 0x000fe200000e00ff */
[----:B------:R-:W-:Y:S01]  /*5bc0*/  ISETP.GE.AND P0, PT, R41, 0x10, PT ;  /* 0x000000102900780c */ /* 0x000fe20003f06270 */
[----:B--2---:R-:W-:Y:S02]  /*5bd0*/  @!P2 FMUL.FTZ R224, R222, R233 ;  /* 0x000000e9dee0a220 */ /* 0x004fe40000410000 */
[----:B------:R-:W0:Y:S03]  /*5be0*/  SHFL.UP PT, R195, R231, 0x10, RZ ;  /* 0x06000000e7c37989 */ /* 0x000e2600000e00ff */
[----:B------:R-:W-:Y:S01]  /*5bf0*/  @!P2 MOV R222, R224 ;  /* 0x000000e000dea202 */ /* 0x000fe20000000f00 */
[----:B------:R-:W1:Y:S01]  /*5c00*/  SHFL.DOWN PT, R228, R229, 0x4, 0x1f ;  /* 0x08801f00e5e47f89 */ /* 0x000e6200000e0000 */
[----:B------:R-:W-:-:S03]  /*5c10*/  ISETP.GT.U32.AND P2, PT, R211, 0x1b, PT ;  /* 0x0000001bd300780c */ /* 0x000fc60003f44070 */
[----:B------:R-:W2:Y:S01]  /*5c20*/  SHFL.DOWN PT, R233, R222, 0x4, 0x1f ;  /* 0x08801f00dee97f89 */ /* 0x000ea200000e0000 */
[C---:B0-----:R-:W-:Y:S01]  /*5c30*/  FFMA.FTZ R224, R2.reuse, R195, R231 ;  /* 0x000000c302e07223 */ /* 0x041fe200000100e7 */
[----:B------:R-:W-:-:S04]  /*5c40*/  @P0 FMUL.FTZ R2, R2, R3 ;  /* 0x0000000302020220 */ /* 0x000fc80000410000 */
[----:B------:R-:W-:Y:S01]  /*5c50*/  FSEL R224, R231, R224, !P0 ;  /* 0x000000e0e7e07208 */ /* 0x000fe20004000000 */
[----:B------:R0:W-:Y:S03]  /*5c60*/  SHFL.UP PT, R3, R2, 0x1, RZ ;  /* 0x0420000002037989 */ /* 0x0001e600000e00ff */
[----:B-1----:R-:W-:Y:S01]  /*5c70*/  @!P2 FFMA.FTZ R229, R222, R228, R229 ;  /* 0x000000e4dee5a223 */ /* 0x002fe200000100e5 */
[----:B------:R-:W-:Y:S01]  /*5c80*/  ISETP.GE.AND P0, PT, R60, UR7, PT ;  /* 0x000000073c007c0c */ /* 0x000fe2000bf06270 */
[----:B--2---:R-:W-:Y:S01]  /*5c90*/  @!P2 FMUL.FTZ R226, R222, R233 ;  /* 0x000000e9dee2a220 */ /* 0x004fe20000410000 */
[----:B------:R-:W-:Y:S02]  /*5ca0*/  SHFL.UP PT, R224, R224, 0x1, RZ ;  /* 0x04200000e0e07989 */ /* 0x000fe400000e00ff */
[----:B------:R-:W-:Y:S02]  /*5cb0*/  ISETP.NE.OR P0, PT, R51, RZ, P0 ;  /* 0x000000ff3300720c */ /* 0x000fe40000705670 */
[----:B------:R-:W-:Y:S01]  /*5cc0*/  @!P2 MOV R222, R226 ;  /* 0x000000e200dea202 */ /* 0x000fe20000000f00 */
[----:B0-----:R-:W-:Y:S01]  /*5cd0*/  HFMA2 R2, -RZ, RZ, 1.875, 0 ;  /* 0x3f800000ff027431 */ /* 0x001fe200000001ff */
[----:B------:R-:W0:Y:S01]  /*5ce0*/  SHFL.DOWN PT, R226, R229, 0x8, 0x1f ;  /* 0x09001f00e5e27f89 */ /* 0x000e2200000e0000 */
[----:B------:R-:W-:-:S03]  /*5cf0*/  ISETP.GT.U32.AND P2, PT, R211, 0x17, PT ;  /* 0x00000017d300780c */ /* 0x000fc60003f44070 */
[----:B------:R-:W-:Y:S10]  /*5d00*/  SHFL.DOWN PT, R231, R222, 0x8, 0x1f ;  /* 0x09001f00dee77f89 */ /* 0x000ff400000e0000 */
[----:B0-----:R-:W-:-:S05]  /*5d10*/  @!P2 FFMA.FTZ R229, R222, R226, R229 ;  /* 0x000000e2dee5a223 */ /* 0x001fca00000100e5 */
[----:B------:R-:W-:Y:S04]  /*5d20*/  SHFL.DOWN PT, R226, R229, 0x10, 0x1f ;  /* 0x0a001f00e5e27f89 */ /* 0x000fe800000e0000 */
[----:B---3--:R-:W0:Y:S02]  /*5d30*/  SHFL.IDX PT, R195, R192, RZ, 0x1f ;  /* 0x00001fffc0c37589 */ /* 0x008e2400000e0000 */
[----:B0-----:R-:W-:Y:S01]  /*5d40*/  @P1 FFMA.FTZ R195, R3, R195, R224 ;  /* 0x000000c303c31223 */ /* 0x001fe200000100e0 */
[----:B------:R-:W-:Y:S02]  /*5d50*/  MOV R3, RZ ;  /* 0x000000ff00037202 */ /* 0x000fe40000000f00 */
[----:B------:R-:W-:Y:S01]  /*5d60*/  @!P0 LEA R224, R145, UR5, 0x3 ;  /* 0x0000000591e08c11 */ /* 0x000fe2000f8e18ff */
[----:B------:R-:W-:Y:S01]  /*5d70*/  FFMA.FTZ R173, R173, R195, R168 ;  /* 0x000000c3adad7223 */ /* 0x000fe200000100a8 */
[----:B------:R-:W-:-:S03]  /*5d80*/  @!P2 FMUL.FTZ R195, R222, R231 ;  /* 0x000000e7dec3a220 */ /* 0x000fc60000410000 */
[-C--:B------:R-:W-:Y:S01]  /*5d90*/  FMUL.FTZ R231, R20, R173.reuse ;  /* 0x000000ad14e77220 */ /* 0x080fe20000410000 */
[----:B------:R-:W-:Y:S01]  /*5da0*/  FFMA.FTZ R192, R162, R173, R165 ;  /* 0x000000ada2c07223 */ /* 0x000fe200000100a5 */
[----:B------:R-:W-:Y:S01]  /*5db0*/  @!P0 LDS.64 R2, [R224+0x1728] ;  /* 0x00172800e0028984 */ /* 0x000fe20000000a00 */
[----:B------:R-:W-:Y:S01]  /*5dc0*/  @!P2 MOV R222, R195 ;  /* 0x000000c300dea202 */ /* 0x000fe20000000f00 */
[----:B------:R-:W-:Y:S01]  /*5dd0*/  FFMA.FTZ R231, R0, R231, RZ ;  /* 0x000000e700e77223 */ /* 0x000fe200000100ff */
[-C--:B------:R-:W-:Y:S01]  /*5de0*/  FMUL.FTZ R21, R21, R192.reuse ;  /* 0x000000c015157220 */ /* 0x080fe20000410000 */
[----:B------:R-:W-:Y:S01]  /*5df0*/  FFMA.FTZ R195, R163, R192, R166 ;  /* 0x000000c0a3c37223 */ /* 0x000fe200000100a6 */
[----:B------:R-:W-:Y:S01]  /*5e00*/  ISETP.GT.U32.AND P0, PT, R211, 0xf, PT ;  /* 0x0000000fd300780c */ /* 0x000fe20003f04070 */
[----:B------:R-:W-:Y:S01]  /*5e10*/  FADD.FTZ R165, -R165, R192 ;  /* 0x000000c0a5a57221 */ /* 0x000fe20000010100 */
[----:B------:R-:W-:Y:S01]  /*5e20*/  FFMA.FTZ R21, R122, R21, R231 ;  /* 0x000000157a157223 */ /* 0x000fe200000100e7 */
[-C--:B------:R-:W-:Y:S01]  /*5e30*/  FMUL.FTZ R198, R198, R195.reuse ;  /* 0x000000c3c6c67220 */ /* 0x080fe20000410000 */
[----:B------:R-:W0:Y:S01]  /*5e40*/  SHFL.DOWN PT, R231, R222, 0x10, 0x1f ;  /* 0x0a001f00dee77f89 */ /* 0x000e2200000e0000 */
[----:B------:R-:W-:-:S02]  /*5e50*/  FFMA.FTZ R199, R164, R195, R199 ;  /* 0x000000c3a4c77223 */ /* 0x000fc400000100c7 */
[----:B------:R-:W-:Y:S02]  /*5e60*/  FFMA.FTZ R20, R124, R198, R21 ;  /* 0x000000c67c147223 */ /* 0x000fe40000010015 */
[-C--:B------:R-:W-:Y:S01]  /*5e70*/  FMUL.FTZ R200, R200, R199.reuse ;  /* 0x000000c7c8c87220 */ /* 0x080fe20000410000 */
[----:B------:R-:W-:-:S03]  /*5e80*/  FFMA.FTZ R198, R22, R199, R223 ;  /* 0x000000c716c67223 */ /* 0x000fc600000100df */
[----:B------:R-:W-:Y:S01]  /*5e90*/  FFMA.FTZ R21, R125, R200, R20 ;  /* 0x000000c87d157223 */ /* 0x000fe20000010014 */
[-C--:B------:R-:W-:Y:S01]  /*5ea0*/  FMUL.FTZ R20, R203, R198.reuse ;  /* 0x000000c6cb147220 */ /* 0x080fe20000410000 */
[----:B------:R-:W-:Y:S01]  /*5eb0*/  FFMA.FTZ R203, R181, R198, R218 ;  /* 0x000000c6b5cb7223 */ /* 0x000fe200000100da */
[----:B------:R-:W-:Y:S02]  /*5ec0*/  @!P0 FFMA.FTZ R229, R222, R226, R229 ;  /* 0x000000e2dee58223 */ /* 0x000fe400000100e5 */
[----:B------:R-:W-:Y:S01]  /*5ed0*/  FFMA.FTZ R20, R128, R20, R21 ;  /* 0x0000001480147223 */ /* 0x000fe20000010015 */
[-C--:B------:R-:W-:Y:S01]  /*5ee0*/  FMUL.FTZ R202, R202, R203.reuse ;  /* 0x000000cbcaca7220 */ /* 0x080fe20000410000 */
[----:B------:R-:W-:Y:S01]  /*5ef0*/  FFMA.FTZ R200, R178, R203, R227 ;  /* 0x000000cbb2c87223 */ /* 0x000fe200000100e3 */
[----:B------:R-:W-:Y:S02]  /*5f00*/  SHFL.DOWN PT, R218, R229, 0x1, 0x1f ;  /* 0x08201f00e5da7f89 */ /* 0x000fe400000e0000 */
[----:B------:R-:W-:Y:S01]  /*5f10*/  FFMA.FTZ R21, R127, R202, R20 ;  /* 0x000000ca7f157223 */ /* 0x000fe20000010014 */
[-C--:B------:R-:W-:Y:S01]  /*5f20*/  FFMA.FTZ R202, R183, R200.reuse, R206 ;  /* 0x000000c8b7ca7223 */ /* 0x080fe200000100ce */
[----:B------:R-:W-:Y:S01]  /*5f30*/  FMUL.FTZ R205, R205, R200 ;  /* 0x000000c8cdcd7220 */ /* 0x000fe20000410000 */
[----:B------:R-:W-:Y:S01]  /*5f40*/  SHFL.IDX PT, R229, R229, RZ, 0x1f ;  /* 0x00001fffe5e57589 */ /* 0x000fe200000e0000 */
[----:B0-----:R-:W-:Y:S01]  /*5f50*/  @!P0 FMUL.FTZ R20, R222, R231 ;  /* 0x000000e7de148220 */ /* 0x001fe20000410000 */
[-C--:B------:R-:W-:Y:S01]  /*5f60*/  FMUL.FTZ R213, R213, R202.reuse ;  /* 0x000000cad5d57220 */ /* 0x080fe20000410000 */
[----:B------:R-:W-:Y:S01]  /*5f70*/  FFMA.FTZ R21, R130, R205, R21 ;  /* 0x000000cd82157223 */ /* 0x000fe20000010015 */
[----:B------:R-:W-:-:S02]  /*5f80*/  FFMA.FTZ R204, R185, R202, R204 ;  /* 0x000000cab9cc7223 */ /* 0x000fc400000100cc */
[----:B------:R-:W-:Y:S01]  /*5f90*/  @!P0 MOV R222, R20 ;  /* 0x0000001400de8202 */ /* 0x000fe20000000f00 */
[----:B------:R-:W-:Y:S01]  /*5fa0*/  FFMA.FTZ R21, R132, R213, R21 ;  /* 0x000000d584157223 */ /* 0x000fe20000010015 */
[----:B------:R-:W-:Y:S01]  /*5fb0*/  SHFL.IDX PT, R223, R3, RZ, 0x1f ;  /* 0x00001fff03df7589 */ /* 0x000fe200000e0000 */
[-C--:B------:R-:W-:Y:S01]  /*5fc0*/  FMUL.FTZ R215, R215, R204.reuse ;  /* 0x000000ccd7d77220 */ /* 0x080fe20000410000 */
[----:B------:R-:W-:Y:S01]  /*5fd0*/  FFMA.FTZ R206, R180, R204, R225 ;  /* 0x000000ccb4ce7223 */ /* 0x000fe200000100e1 */
[----:B------:R-:W-:Y:S01]  /*5fe0*/  ISETP.NE.AND P0, PT, R51, 0x1f, PT ;  /* 0x0000001f3300780c */ /* 0x000fe20003f05270 */
[----:B------:R-:W0:Y:S01]  /*5ff0*/  SHFL.DOWN PT, R213, R222, 0x1, 0x1f ;  /* 0x08201f00ded57f89 */ /* 0x000e2200000e0000 */
[----:B------:R-:W-:Y:S01]  /*6000*/  FFMA.FTZ R21, R136, R215, R21 ;  /* 0x000000d788157223 */ /* 0x000fe20000010015 */
[-C--:B------:R-:W-:Y:S01]  /*6010*/  FMUL.FTZ R217, R217, R206.reuse ;  /* 0x000000ced9d97220 */ /* 0x080fe20000410000 */
[----:B------:R-:W-:Y:S01]  /*6020*/  FFMA.FTZ R205, R187, R206, R220 ;  /* 0x000000cebbcd7223 */ /* 0x000fe200000100dc */
[----:B------:R-:W-:Y:S01]  /*6030*/  MOV R20, R51 ;  /* 0x0000003300147202 */ /* 0x000fe20000000f00 */
[----:B------:R-:W1:Y:S01]  /*6040*/  SHFL.IDX PT, R222, R222, RZ, 0x1f ;  /* 0x00001fffdede7589 */ /* 0x000e6200000e0000 */
[----:B------:R-:W-:Y:S01]  /*6050*/  FFMA.FTZ R224, R138, R217, R21 ;  /* 0x000000d98ae07223 */ /* 0x000fe20000010015 */
[----:B------:R-:W-:-:S02]  /*6060*/  HFMA2 R21, -RZ, RZ, 0, 0 ;  /* 0x00000000ff157431 */ /* 0x000fc400000001ff */
[-C--:B------:R-:W-:Y:S01]  /*6070*/  FMUL.FTZ R215, R207, R205.reuse ;  /* 0x000000cdcfd77220 */ /* 0x080fe20000410000 */
[-C--:B------:R-:W-:Y:S01]  /*6080*/  FFMA.FTZ R207, R188, R205.reuse, R221 ;  /* 0x000000cdbccf7223 */ /* 0x080fe200000100dd */
[----:B------:R-:W-:Y:S01]  /*6090*/  FMUL.FTZ R220, R182, R205 ;  /* 0x000000cdb6dc7220 */ /* 0x000fe20000410000 */
[----:B------:R-:W-:-:S04]  /*60a0*/  IMAD.WIDE.U32 R20, R18, UR18, R20 ;  /* 0x0000001212147c25 */ /* 0x000fc8000f8e0014 */
[----:B------:R-:W-:Y:S01]  /*60b0*/  FFMA.FTZ R224, R133, R215, R224 ;  /* 0x000000d785e07223 */ /* 0x000fe200000100e0 */
[----:B------:R-:W-:Y:S01]  /*60c0*/  SHF.R.S32.HI R215, RZ, 0x1f, R47 ;  /* 0x0000001fffd77819 */ /* 0x000fe2000001142f */
[----:B------:R-:W-:Y:S01]  /*60d0*/  FMUL.FTZ R209, R209, R207 ;  /* 0x000000cfd1d17220 */ /* 0x000fe20000410000 */
[----:B------:R-:W-:Y:S02]  /*60e0*/  IMAD R21, R19, UR18, R21 ;  /* 0x0000001213157c24 */ /* 0x000fe4000f8e0215 */
[----:B------:R-:W-:Y:S01]  /*60f0*/  FMUL.FTZ R220, R133, R220 ;  /* 0x000000dc85dc7220 */ /* 0x000fe20000410000 */
[----:B------:R-:W-:Y:S01]  /*6100*/  FFMA.FTZ R224, R135, R209, R224 ;  /* 0x000000d187e07223 */ /* 0x000fe200000100e0 */
[----:B------:R-:W-:-:S04]  /*6110*/  IMAD.WIDE.U32 R20, R47, UR14, R20 ;  /* 0x0000000e2f147c25 */ /* 0x000fc8000f8e0014 */
[----:B------:R-:W-:Y:S01]  /*6120*/  FFMA.FTZ R209, R175, R207, R216 ;  /* 0x000000cfafd17223 */ /* 0x000fe200000100d8 */
[----:B------:R-:W-:Y:S01]  /*6130*/  FMUL.FTZ R216, R182, R199 ;  /* 0x000000c7b6d87220 */ /* 0x000fe20000410000 */
[----:B0-----:R-:W-:Y:S01]  /*6140*/  @P0 FFMA.FTZ R223, R213, R223, R218 ;  /* 0x000000dfd5df0223 */ /* 0x001fe200000100da */
[----:B------:R-:W-:Y:S02]  /*6150*/  IMAD R218, R215, UR14, RZ ;  /* 0x0000000ed7da7c24 */ /* 0x000fe4000f8e02ff */
[----:B------:R-:W-:Y:S01]  /*6160*/  FMUL.FTZ R215, R212, R209 ;  /* 0x000000d1d4d77220 */ /* 0x000fe20000410000 */
[----:B------:R-:W-:Y:S01]  /*6170*/  IADD3 R20, P0, PT, R6, R20, RZ ;  /* 0x0000001406147210 */ /* 0x000fe20007f1e0ff */
[----:B------:R-:W-:Y:S01]  /*6180*/  FFMA.FTZ R210, R223, R219, R210 ;  /* 0x000000dbdfd27223 */ /* 0x000fe200000100d2 */
[----:B------:R-:W-:Y:S01]  /*6190*/  IMAD R213, R47, UR15, R218 ;  /* 0x0000000f2fd57c24 */ /* 0x000fe2000f8e02da */
[----:B------:R-:W-:Y:S01]  /*61a0*/  P2R R212, PR, RZ, 0x8 ;  /* 0x00000008ffd47803 */ /* 0x000fe20000000000 */
[----:B------:R-:W-:Y:S01]  /*61b0*/  FFMA.FTZ R212, R191, R209, R214 ;  /* 0x000000d1bfd47223 */ /* 0x000fe200000100d6 */
[----:B------:R-:W-:Y:S01]  /*61c0*/  FFMA.FTZ R201, R172, R210, R201 ;  /* 0x000000d2acc97223 */ /* 0x000fe200000100c9 */
[C---:B-1----:R-:W-:Y:S01]  /*61d0*/  FFMA.FTZ R3, R222.reuse, R3, R229 ;  /* 0x00000003de037223 */ /* 0x042fe200000100e5 */
[----:B------:R-:W-:Y:S01]  /*61e0*/  IADD3.X R21, PT, PT, R21, R213, RZ, P0, !PT ;  /* 0x000000d515157210 */ /* 0x000fe200007fe4ff */
[C---:B------:R-:W-:Y:S01]  /*61f0*/  FFMA.FTZ R213, R197.reuse, R212, R208 ;  /* 0x000000d4c5d57223 */ /* 0x040fe200000100d0 */
[----:B------:R-:W-:Y:S01]  /*6200*/  FFMA.FTZ R196, R197, R201, R196 ;  /* 0x000000c9c5c47223 */ /* 0x000fe200000100c4 */
[----:B------:R-:W-:Y:S01]  /*6210*/  SHF.R.U32.HI R208, RZ, 0x1, R51 ;  /* 0x00000001ffd07819 */ /* 0x000fe20000011633 */
[----:B------:R-:W-:Y:S01]  /*6220*/  FMUL.FTZ R2, R222, R2 ;  /* 0x00000002de027220 */ /* 0x000fe20000410000 */
[----:B------:R-:W-:Y:S01]  /*6230*/  @!P3 LEA R197, R145, UR5, 0x3 ;  /* 0x0000000591c5bc11 */ /* 0x000fe2000f8e18ff */
[----:B------:R-:W-:Y:S01]  /*6240*/  FFMA.FTZ R190, R191, R196, R190 ;  /* 0x000000c4bfbe7223 */ /* 0x000fe200000100be */
[----:B------:R-:W-:Y:S01]  /*6250*/  LEA R208, R51, R208, 0x4 ;  /* 0x000000d033d07211 */ /* 0x000fe200078e20ff */
[C---:B------:R-:W-:Y:S01]  /*6260*/  FMUL.FTZ R191, R182.reuse, R173 ;  /* 0x000000adb6bf7220 */ /* 0x040fe20000410000 */
[----:B------:R-:W-:Y:S01]  /*6270*/  FMUL.FTZ R216, R125, R216 ;  /* 0x000000d87dd87220 */ /* 0x000fe20000410000 */
[----:B------:R-:W-:Y:S01]  /*6280*/  FFMA.FTZ R174, R175, R190, R174 ;  /* 0x000000beafae7223 */ /* 0x000fe200000100ae */
[----:B------:R-:W-:Y:S01]  /*6290*/  FMUL.FTZ R175, R182, R192 ;  /* 0x000000c0b6af7220 */ /* 0x000fe20000410000 */
[----:B------:R-:W-:Y:S01]  /*62a0*/  LEA R218, R208, UR5, 0x2 ;  /* 0x00000005d0da7c11 */ /* 0x000fe2000f8e10ff */
[----:B------:R-:W-:Y:S01]  /*62b0*/  FMUL.FTZ R191, R0, R191 ;  /* 0x000000bf00bf7220 */ /* 0x000fe20000410000 */
[----:B------:R-:W-:Y:S01]  /*62c0*/  FFMA.FTZ R188, R188, R174, R189 ;  /* 0x000000aebcbc7223 */ /* 0x000fe200000100bd */
[----:B------:R-:W-:Y:S01]  /*62d0*/  FMUL.FTZ R208, R122, R175 ;  /* 0x000000af7ad07220 */ /* 0x000fe20000410000 */
[----:B------:R0:W-:Y:S01]  /*62e0*/  @!P3 STS.64 [R197+0x1728], R2 ;  /* 0x00172802c500b388 */ /* 0x0001e20000000a00 */
[C---:B------:R-:W-:Y:S01]  /*62f0*/  FMUL.FTZ R189, R182.reuse, R195 ;  /* 0x000000c3b6bd7220 */ /* 0x040fe20000410000 */
[----:B------:R-:W-:Y:S01]  /*6300*/  FMUL.FTZ R175, R182, R198 ;  /* 0x000000c6b6af7220 */ /* 0x000fe20000410000 */
[----:B------:R-:W-:Y:S01]  /*6310*/  FFMA.FTZ R176, R187, R188, R176 ;  /* 0x000000bcbbb07223 */ /* 0x000fe200000100b0 */
[----:B------:R1:W-:Y:S01]  /*6320*/  STS [R218+0x430], R191 ;  /* 0x000430bfda007388 */ /* 0x0003e20000000800 */
[----:B------:R-:W-:Y:S01]  /*6330*/  FMUL.FTZ R214, R124, R189 ;  /* 0x000000bd7cd67220 */ /* 0x000fe20000410000 */
[----:B------:R-:W-:Y:S01]  /*6340*/  FFMA.FTZ R172, R172, R213, R193 ;  /* 0x000000d5acac7223 */ /* 0x000fe200000100c1 */
[----:B------:R-:W-:Y:S01]  /*6350*/  FFMA.FTZ R180, R180, R176, R177 ;  /* 0x000000b0b4b47223 */ /* 0x000fe200000100b1 */
[----:B------:R2:W-:Y:S01]  /*6360*/  STS [R61+0x434], R208 ;  /* 0x000434d03d007388 */ /* 0x0005e20000000800 */
[C---:B------:R-:W-:Y:S01]  /*6370*/  FMUL.FTZ R177, R182.reuse, R204 ;  /* 0x000000ccb6b17220 */ /* 0x040fe20000410000 */
[----:B------:R-:W-:Y:S01]  /*6380*/  FFMA.FTZ R215, R137, R215, R224 ;  /* 0x000000d789d77223 */ /* 0x000fe200000100e0 */
[C---:B------:R-:W-:Y:S01]  /*6390*/  FMUL.FTZ R222, R182.reuse, R207 ;  /* 0x000000cfb6de7220 */ /* 0x040fe20000410000 */
[----:B0-----:R-:W-:Y:S01]  /*63a0*/  FMUL.FTZ R3, R182, R200 ;  /* 0x000000c8b6037220 */ /* 0x001fe20000410000 */
[----:B------:R-:W-:Y:S01]  /*63b0*/  FMUL.FTZ R2, R128, R175 ;  /* 0x000000af80027220 */ /* 0x000fe20000410000 */
[C---:B------:R-:W-:Y:S01]  /*63c0*/  FMUL.FTZ R175, R182.reuse, R202 ;  /* 0x000000cab6af7220 */ /* 0x040fe20000410000 */
[----:B------:R0:W-:Y:S01]  /*63d0*/  STS [R61+0x438], R214 ;  /* 0x000438d63d007388 */ /* 0x0001e20000000800 */
[C---:B-1----:R-:W-:Y:S01]  /*63e0*/  FMUL.FTZ R218, R182.reuse, R203 ;  /* 0x000000cbb6da7220 */ /* 0x042fe20000410000 */
[----:B------:R-:W-:Y:S01]  /*63f0*/  FMUL.FTZ R224, R182, R209 ;  /* 0x000000d1b6e07220 */ /* 0x000fe20000410000 */
[----:B--2---:R-:W-:Y:S01]  /*6400*/  FMUL.FTZ R208, R130, R3 ;  /* 0x0000000382d07220 */ /* 0x004fe20000410000 */
[----:B------:R-:W-:Y:S01]  /*6410*/  FMUL.FTZ R3, R182, R206 ;  /* 0x000000ceb6037220 */ /* 0x000fe20000410000 */
[----:B------:R1:W-:Y:S01]  /*6420*/  STS [R61+0x440], R2 ;  /* 0x000440023d007388 */ /* 0x0003e20000000800 */
[----:B------:R-:W-:Y:S01]  /*6430*/  FMUL.FTZ R218, R127, R218 ;  /* 0x000000da7fda7220 */ /* 0x000fe20000410000 */
[----:B------:R-:W-:Y:S01]  /*6440*/  FMUL.FTZ R222, R135, R222 ;  /* 0x000000de87de7220 */ /* 0x000fe20000410000 */
[----:B------:R-:W-:Y:S01]  /*6450*/  FMUL.FTZ R224, R137, R224 ;  /* 0x000000e089e07220 */ /* 0x000fe20000410000 */
[----:B------:R2:W-:Y:S01]  /*6460*/  STS [R61+0x43c], R216 ;  /* 0x00043cd83d007388 */ /* 0x0005e20000000800 */
[----:B0-----:R-:W-:Y:S01]  /*6470*/  FMUL.FTZ R214, R132, R175 ;  /* 0x000000af84d67220 */ /* 0x001fe20000410000 */
[----:B------:R-:W-:Y:S01]  /*6480*/  FFMA.FTZ R186, R185, R180, R186 ;  /* 0x000000b4b9ba7223 */ /* 0x000fe200000100ba */
[-C--:B------:R-:W-:Y:S01]  /*6490*/  FMUL.FTZ R167, R167, R212.reuse ;  /* 0x000000d4a7a77220 */ /* 0x080fe20000410000 */
[----:B------:R0:W-:Y:S01]  /*64a0*/  STS [R61+0x448], R208 ;  /* 0x000448d03d007388 */ /* 0x0001e20000000800 */
[----:B------:R-:W-:Y:S01]  /*64b0*/  FMUL.FTZ R23, R23, R213 ;  /* 0x000000d517177220 */ /* 0x000fe20000410000 */
[----:B-1----:R-:W-:Y:S01]  /*64c0*/  FMUL.FTZ R2, R138, R3 ;  /* 0x000000038a027220 */ /* 0x002fe20000410000 */
[----:B------:R-:W-:Y:S01]  /*64d0*/  FMUL.FTZ R3, R182, R212 ;  /* 0x000000d4b6037220 */ /* 0x000fe20000410000 */
[----:B------:R1:W-:Y:S01]  /*64e0*/  STS [R61+0x44c], R214 ;  /* 0x00044cd63d007388 */ /* 0x0003e20000000800 */
[----:B------:R-:W-:Y:S01]  /*64f0*/  FFMA.FTZ R184, R183, R186, R184 ;  /* 0x000000bab7b87223 */ /* 0x000fe200000100b8 */
[----:B--2---:R-:W-:Y:S01]  /*6500*/  FMUL.FTZ R216, R136, R177 ;  /* 0x000000b188d87220 */ /* 0x004fe20000410000 */
[----:B------:R-:W-:Y:S01]  /*6510*/  FADD.FTZ R195, -R166, R195 ;  /* 0x000000c3a6c37221 */ /* 0x000fe20000010100 */
[----:B------:R-:W-:Y:S01]  /*6520*/  STS [R61+0x444], R218 ;  /* 0x000444da3d007388 */ /* 0x000fe20000000800 */
[----:B------:R-:W-:Y:S01]  /*6530*/  FFMA.FTZ R178, R178, R184, R179 ;  /* 0x000000b8b2b27223 */ /* 0x000fe200000100b3 */
[----:B0-----:R-:W-:Y:S01]  /*6540*/  FMUL.FTZ R208, R140, R3 ;  /* 0x000000038cd07220 */ /* 0x001fe20000410000 */
[C---:B------:R-:W-:Y:S01]  /*6550*/  FMUL.FTZ R3, R182.reuse, R172 ;  /* 0x000000acb6037220 */ /* 0x040fe20000410000 */
[----:B------:R0:W-:Y:S01]  /*6560*/  STS [R61+0x450], R216 ;  /* 0x000450d83d007388 */ /* 0x0001e20000000800 */
[----:B------:R-:W-:Y:S01]  /*6570*/  FFMA.FTZ R194, R181, R178, R194 ;  /* 0x000000b2b5c27223 */ /* 0x000fe200000100c2 */
[----:B-1----:R-:W-:Y:S01]  /*6580*/  FMUL.FTZ R214, R182, R213 ;  /* 0x000000d5b6d67220 */ /* 0x002fe20000410000 */
[----:B------:R-:W-:Y:S01]  /*6590*/  IADD3 R182, PT, PT, R51, 0x20, RZ ;  /* 0x0000002033b67810 */ /* 0x000fe20007ffe0ff */
[----:B------:R1:W-:Y:S01]  /*65a0*/  STS [R61+0x454], R2 ;  /* 0x000454023d007388 */ /* 0x0003e20000000800 */
[----:B------:R-:W-:Y:S01]  /*65b0*/  FFMA.FTZ R22, R22, R194, R161 ;  /* 0x000000c216167223 */ /* 0x000fe200000100a1 */
[----:B------:R-:W-:Y:S01]  /*65c0*/  FMUL.FTZ R214, R139, R214 ;  /* 0x000000d68bd67220 */ /* 0x000fe20000410000 */
[----:B------:R-:W-:Y:S01]  /*65d0*/  LEA.HI R182, R182, R51, RZ, 0x1b ;  /* 0x00000033b6b67211 */ /* 0x000fe200078fd8ff */
[----:B------:R2:W-:Y:S01]  /*65e0*/  STS [R61+0x458], R220 ;  /* 0x000458dc3d007388 */ /* 0x0005e20000000800 */
[----:B------:R-:W-:Y:S01]  /*65f0*/  FFMA.FTZ R164, R164, R22, R169 ;  /* 0x00000016a4a47223 */ /* 0x000fe200000100a9 */
[----:B0-----:R-:W-:Y:S01]  /*6600*/  FMUL.FTZ R216, R146, R3 ;  /* 0x0000000392d87220 */ /* 0x001fe20000410000 */
[----:B------:R-:W-:Y:S01]  /*6610*/  LEA R175, R182, UR5, 0x2 ;  /* 0x00000005b6af7c11 */ /* 0x000fe2000f8e10ff */
[----:B------:R2:W-:Y:S01]  /*6620*/  STS [R61+0x45c], R222 ;  /* 0x00045cde3d007388 */ /* 0x0005e20000000800 */
[----:B------:R-:W-:Y:S01]  /*6630*/  FFMA.FTZ R170, R163, R164, R170 ;  /* 0x000000a4a3aa7223 */ /* 0x000fe200000100aa */
[C---:B-1----:R-:W-:Y:S01]  /*6640*/  IMAD.WIDE.U32 R2, R145.reuse, UR20, R20 ;  /* 0x0000001491027c25 */ /* 0x042fe2000f8e0014 */
[----:B------:R-:W-:Y:S01]  /*6650*/  IADD3 R163, PT, PT, -R6, UR4, -R51 ;  /* 0x0000000406a37c10 */ /* 0x000fe2000fffe933 */
[----:B------:R2:W-:Y:S02]  /*6660*/  STS [R61+0x460], R224 ;  /* 0x000460e03d007388 */ /* 0x0005e40000000800 */
[----:B------:R-:W-:Y:S01]  /*6670*/  FFMA.FTZ R182, R140, R167, R215 ;  /* 0x000000a78cb67223 */ /* 0x000fe200000100d7 */
[----:B------:R-:W-:Y:S01]  /*6680*/  IMAD R21, R145, UR21, R3 ;  /* 0x0000001591157c24 */ /* 0x000fe2000f8e0203 */
[----:B------:R-:W-:Y:S01]  /*6690*/  ISETP.GE.AND P6, PT, R163, 0x1, PT ;  /* 0x00000001a300780c */ /* 0x000fe20003fc6270 */
[----:B------:R2:W-:Y:S01]  /*66a0*/  STS [R61+0x464], R208 ;  /* 0x000464d03d007388 */ /* 0x0005e20000000800 */
[----:B------:R-:W-:Y:S01]  /*66b0*/  LEA R20, P0, R2, UR22, 0x2 ;  /* 0x0000001602147c11 */ /* 0x000fe2000f8010ff */
[----:B------:R-:W-:Y:S01]  /*66c0*/  FFMA.FTZ R23, R139, R23, R182 ;  /* 0x000000178b177223 */ /* 0x000fe200000100b6 */
[----:B------:R-:W-:Y:S01]  /*66d0*/  FMUL.FTZ R160, R160, R172 ;  /* 0x000000aca0a07220 */ /* 0x000fe20000410000 */
[----:B------:R2:W-:Y:S01]  /*66e0*/  STS [R61+0x468], R214 ;  /* 0x000468d63d007388 */ /* 0x0005e20000000800 */
[----:B------:R-:W-:Y:S01]  /*66f0*/  LEA.HI.X R21, R2, UR23, R21, 0x2, P0 ;  /* 0x0000001702157c11 */ /* 0x000fe200080f1415 */
[----:B------:R-:W-:Y:S01]  /*6700*/  FADD.FTZ R173, -R168, R173 ;  /* 0x000000ada8ad7221 */ /* 0x000fe20000010100 */
[C---:B------:R-:W-:Y:S01]  /*6710*/  IADD3 R2, PT, PT, R51.reuse, 0x40, RZ ;  /* 0x0000004033027810 */ /* 0x040fe20007ffe0ff */
[----:B------:R2:W-:Y:S01]  /*6720*/  STS [R61+0x46c], R216 ;  /* 0x00046cd83d007388 */ /* 0x0005e20000000800 */
[C---:B------:R-:W-:Y:S01]  /*6730*/  IADD3 R166, PT, PT, R51.reuse, 0x60, RZ ;  /* 0x0000006033a67810 */ /* 0x040fe20007ffe0ff */
[----:B------:R-:W-:Y:S01]  /*6740*/  FFMA.FTZ R160, R146, R160, R23 ;  /* 0x000000a092a07223 */ /* 0x000fe20000010017 */
[----:B------:R-:W-:Y:S01]  /*6750*/  LEA.HI R2, R2, R51, RZ, 0x1b ;  /* 0x0000003302027211 */ /* 0x000fe200078fd8ff */
[----:B------:R-:W-:Y:S01]  /*6760*/  BAR.SYNC.DEFER_BLOCKING 0x0 ;  /* 0x0000000000007b1d */ /* 0x000fe20000010000 */
[----:B------:R-:W-:Y:S01]  /*6770*/  FFMA.FTZ R162, R162, R170, R171 ;  /* 0x000000aaa2a27223 */ /* 0x000fe200000100ab */
[----:B------:R-:W-:-:S02]  /*6780*/  IADD3 R168, PT, PT, R51, 0x80, RZ ;  /* 0x0000008033a87810 */ /* 0x000fc40007ffe0ff */
[----:B------:R-:W-:Y:S02]  /*6790*/  LEA.HI R166, R166, R51, RZ, 0x1b ;  /* 0x00000033a6a67211 */ /* 0x000fe400078fd8ff */
[----:B------:R-:W-:Y:S02]  /*67a0*/  LEA R161, R2, UR5, 0x2 ;  /* 0x0000000502a17c11 */ /* 0x000fe4000f8e10ff */
[C---:B------:R-:W-:Y:S02]  /*67b0*/  ISETP.GE.AND P3, PT, R163.reuse, 0x21, PT ;  /* 0x00000021a300780c */ /* 0x040fe40003f66270 */
[C---:B------:R-:W-:Y:S02]  /*67c0*/  ISETP.GE.AND P2, PT, R163.reuse, 0x41, PT ;  /* 0x00000041a300780c */ /* 0x040fe40003f46270 */
[C---:B------:R-:W-:Y:S02]  /*67d0*/  ISETP.GE.AND P1, PT, R163.reuse, 0x61, PT ;  /* 0x00000061a300780c */ /* 0x040fe40003f26270 */
[----:B------:R-:W-:Y:S01]  /*67e0*/  ISETP.GE.AND P0, PT, R163, 0x81, PT ;  /* 0x00000081a300780c */ /* 0x000fe20003f06270 */
[----:B------:R2:W0:Y:S01]  /*67f0*/  LDS R3, [R175+0x4b0] ;  /* 0x0004b000af037984 */ /* 0x0004220000000800 */
[----:B------:R-:W-:Y:S11]  /*6800*/  @!P6 BRA `(.L_x_6873) ;  /* 0x000000000010e947 */ /* 0x000ff60003800000 */
[----:B------:R-:W-:-:S04]  /*6810*/  LEA.HI R2, R51, R51, RZ, 0x1b ;  /* 0x0000003333027211 */ /* 0x000fc800078fd8ff */
[----:B------:R-:W-:-:S05]  /*6820*/  LEA R2, R2, UR5, 0x2 ;  /* 0x0000000502027c11 */ /* 0x000fca000f8e10ff */
[----:B------:R-:W1:Y:S04]  /*6830*/  LDS R23, [R2+0x430] ;  /* 0x0004300002177984 */ /* 0x000e680000000800 */
[----:B-1----:R1:W-:Y:S02]  /*6840*/  REDG.E.ADD.F32.FTZ.RN.STRONG.GPU desc[UR16][R20.64], R23 ;  /* 0x00000017140079a6 */ /* 0x0023e4000c12f310 */
.L_x_6873:
[----:B------:R-:W-:Y:S05]  /*6850*/  BSYNC.RECONVERGENT B0 ;  /* 0x0000000000007941 */ /* 0x000fea0003800200 */
.L_x_6872:
[----:B------:R-:W-:Y:S01]  /*6860*/  BSSY.RECONVERGENT B0, `(.L_x_6874) ;  /* 0x0000004000007945 */ /* 0x000fe20003800200 */
[----:B------:R-:W-:-:S03]  /*6870*/  ISETP.GE.AND P6, PT, R163, 0xa1, PT ;  /* 0x000000a1a300780c */ /* 0x000fc60003fc6270 */
[----:B------:R-:W-:Y:S10]  /*6880*/  @!P3 BRA `(.L_x_6875) ;  /* 0x000000000004b947 */ /* 0x000ff40003800000 */
[----:B0-----:R3:W-:Y:S02]  /*6890*/  REDG.E.ADD.F32.FTZ.RN.STRONG.GPU desc[UR16][R20.64+0x80], R3 ;  /* 0x00008003140079a6 */ /* 0x0017e4000c12f310 */
.L_x_6875:
[----:B------:R-:W-:Y:S05]  /*68a0*/  BSYNC.RECONVERGENT B0 ;  /* 0x0000000000007941 */ /* 0x000fea0003800200 */
.L_x_6874:
[----:B0--3--:R0:W3:Y:S01]  /*68b0*/  LDS R3, [R161+0x530] ;  /* 0x00053000a1037984 */ /* 0x0090e20000000800 */
[----:B------:R-:W-:Y:S01]  /*68c0*/  BSSY.RECONVERGENT B0, `(.L_x_6876) ;  /* 0x0000006000007945 */ /* 0x000fe20003800200 */
[----:B------:R-:W-:Y:S02]  /*68d0*/  IADD3 R2, PT, PT, R51, 0xa0, RZ ;  /* 0x000000a033027810 */ /* 0x000fe40007ffe0ff */
[----:B------:R-:W-:Y:S02]  /*68e0*/  LEA.HI R168, R168, R51, RZ, 0x1b ;  /* 0x00000033a8a87211 */ /* 0x000fe400078fd8ff */
[----:B------:R-:W-:Y:S01]  /*68f0*/  LEA R166, R166, UR5, 0x2 ;  /* 0x00000005a6a67c11 */ /* 0x000fe2000f8e10ff */
[----:B------:R-:W-:Y:S06]  /*6900*/  @!P2 BRA `(.L_x_6877) ;  /* 0x000000000004a947 */ /* 0x000fec0003800000 */
[----:B---3--:R4:W-:Y:S02]  /*6910*/  REDG.E.ADD.F32.FTZ.RN.STRONG.GPU desc[UR16][R20.64+0x100], R3 ;  /* 0x00010003140079a6 */ /* 0x0089e4000c12f310 */
.L_x_6877:
[----:B------:R-:W-:Y:S05]  /*6920*/  BSYNC.RECONVERGENT B0 ;  /* 0x0000000000007941 */ /* 0x000fea0003800200 */
.L_x_6876:
[----:B---34-:R3:W4:Y:S01]  /*6930*/  LDS R3, [R166+0x5b0] ;  /* 0x0005b000a6037984 */ /* 0x0187220000000800 */
[----:B------:R-:W-:Y:S01]  /*6940*/  BSSY.RECONVERGENT B0, `(.L_x_6878) ;  /* 0x0000005000007945 */ /* 0x000fe20003800200 */
[----:B------:R-:W-:Y:S02]  /*6950*/  LEA.HI R2, R2, R51, RZ, 0x1b ;  /* 0x0000003302027211 */ /* 0x000fe400078fd8ff */
[----:B------:R-:W-:Y:S01]  /*6960*/  LEA R168, R168, UR5, 0x2 ;  /* 0x00000005a8a87c11 */ /* 0x000fe2000f8e10ff */
[----:B------:R-:W-:Y:S06]  /*6970*/  @!P1 BRA `(.L_x_6879) ;  /* 0x0000000000049947 */ /* 0x000fec0003800000 */
[----:B----4-:R4:W-:Y:S02]  /*6980*/  REDG.E.ADD.F32.FTZ.RN.STRONG.GPU desc[UR16][R20.64+0x180], R3 ;  /* 0x00018003140079a6 */ /* 0x0109e4000c12f310 */
.L_x_6879:
[----:B------:R-:W-:Y:S05]  /*6990*/  BSYNC.RECONVERGENT B0 ;  /* 0x0000000000007941 */ /* 0x000fea0003800200 */
.L_x_6878:
[----:B----4-:R4:W0:Y:S01]  /*69a0*/  LDS R3, [R168+0x630] ;  /* 0x00063000a8037984 */ /* 0x0108220000000800 */
[----:B------:R-:W-:Y:S01]  /*69b0*/  BSSY.RECONVERGENT B0, `(.L_x_6880) ;  /* 0x0000004000007945 */ /* 0x000fe20003800200 */
[----:B-1----:R-:W-:-:S03]  /*69c0*/  LEA R23, R2, UR5, 0x2 ;  /* 0x0000000502177c11 */ /* 0x002fc6000f8e10ff */
[----:B------:R-:W-:Y:S05]  /*69d0*/  @!P0 BRA `(.L_x_6881) ;  /* 0x0000000000048947 */ /* 0x000fea0003800000 */
[----:B0-----:R1:W-:Y:S02]  /*69e0*/  REDG.E.ADD.F32.FTZ.RN.STRONG.GPU desc[UR16][R20.64+0x200], R3 ;  /* 0x00020003140079a6 */ /* 0x0013e4000c12f310 */
.L_x_6881:
[----:B------:R-:W-:Y:S05]  /*69f0*/  BSYNC.RECONVERGENT B0 ;  /* 0x0000000000007941 */ /* 0x000fea0003800200 */
.L_x_6880:
[----:B01----:R0:W1:Y:S01]  /*6a00*/  LDS R3, [R23+0x6b0] ;  /* 0x0006b00017037984 */ /* 0x0030620000000800 */
[----:B------:R-:W-:Y:S01]  /*6a10*/  BSSY.RECONVERGENT B0, `(.L_x_6882) ;  /* 0x0000005000007945 */ /* 0x000fe20003800200 */
[C---:B------:R-:W-:Y:S02]  /*6a20*/  IADD3 R2, PT, PT, R51.reuse, 0xc0, RZ ;  /* 0x000000c033027810 */ /* 0x040fe40007ffe0ff */
[----:B---3--:R-:W-:Y:S01]  /*6a30*/  IADD3 R166, PT, PT, R51, 0xe0, RZ ;  /* 0x000000e033a67810 */ /* 0x008fe20007ffe0ff */
[----:B------:R-:W-:Y:S06]  /*6a40*/  @!P6 BRA `(.L_x_6883) ;  /* 0x000000000004e947 */ /* 0x000fec0003800000 */
[----:B-1----:R3:W-:Y:S02]  /*6a50*/  REDG.E.ADD.F32.FTZ.RN.STRONG.GPU desc[UR16][R20.64+0x280], R3 ;  /* 0x00028003140079a6 */ /* 0x0027e4000c12f310 */
.L_x_6883:
[----:B------:R-:W-:Y:S05]  /*6a60*/  BSYNC.RECONVERGENT B0 ;  /* 0x0000000000007941 */ /* 0x000fea0003800200 */
.L_x_6882:
[-C--:B------:R-:W-:Y:S01]  /*6a70*/  LEA.HI R2, R2, R51.reuse, RZ, 0x1b ;  /* 0x0000003302027211 */ /* 0x080fe200078fd8ff */
[----:B------:R-:W-:Y:S01]  /*6a80*/  BSSY.RECONVERGENT B0, `(.L_x_6884) ;  /* 0x000000f000007945 */ /* 0x000fe20003800200 */
[----:B------:R-:W-:Y:S02]  /*6a90*/  ISETP.GE.AND P6, PT, R163, 0xc1, PT ;  /* 0x000000c1a300780c */ /* 0x000fe40003fc6270 */
[----:B------:R-:W-:Y:S02]  /*6aa0*/  LEA R2, R2, UR5, 0x2 ;  /* 0x0000000502027c11 */ /* 0x000fe4000f8e10ff */
[C---:B----4-:R-:W-:Y:S02]  /*6ab0*/  IADD3 R168, PT, PT, R51.reuse, 0x100, RZ ;  /* 0x0000010033a87810 */ /* 0x050fe40007ffe0ff */
[----:B------:R-:W-:Y:S01]  /*6ac0*/  LEA.HI R166, R166, R51, RZ, 0x1b ;  /* 0x00000033a6a67211 */ /* 0x000fe200078fd8ff */
[----:B-1-3--:R1:W3:Y:S01]  /*6ad0*/  LDS R3, [R2+0x730] ;  /* 0x0007300002037984 */ /* 0x00a2e20000000800 */
        /* <DEDUP_REMOVED lines=9> */
.L_x_6885:
[----:B------:R-:W-:Y:S05]  /*6b70*/  BSYNC.RECONVERGENT B0 ;  /* 0x0000000000007941 */ /* 0x000fea0003800200 */
.L_x_6884:
[----:B---34-:R3:W4:Y:S01]  /*6b80*/  LDS R3, [R166+0x7b0] ;  /* 0x0007b000a6037984 */ /* 0x0187220000000800 */
[----:B------:R-:W-:Y:S01]  /*6b90*/  BSSY.RECONVERGENT B0, `(.L_x_6886) ;  /* 0x0000006000007945 */ /* 0x000fe20003800200 */
[----:B-1----:R-:W-:Y:S02]  /*6ba0*/  IADD3 R2, PT, PT, R51, 0x140, RZ ;  /* 0x0000014033027810 */ /* 0x002fe40007ffe0ff */
[----:B------:R-:W-:Y:S02]  /*6bb0*/  LEA.HI R182, R182, R51, RZ, 0x1b ;  /* 0x00000033b6b67211 */ /* 0x000fe400078fd8ff */
[----:B------:R-:W-:Y:S01]  /*6bc0*/  LEA R168, R168, UR5, 0x2 ;  /* 0x00000005a8a87c11 */ /* 0x000fe2000f8e10ff */
[----:B------:R-:W-:Y:S06]  /*6bd0*/  @!P0 BRA `(.L_x_6887) ;  /* 0x0000000000048947 */ /* 0x000fec0003800000 */
[----:B----4-:R1:W-:Y:S02]  /*6be0*/  REDG.E.ADD.F32.FTZ.RN.STRONG.GPU desc[UR16][R20.64+0x380], R3 ;  /* 0x00038003140079a6 */ /* 0x0103e4000c12f310 */
.L_x_6887:
[----:B------:R-:W-:Y:S05]  /*6bf0*/  BSYNC.RECONVERGENT B0 ;  /* 0x0000000000007941 */ /* 0x000fea0003800200 */
.L_x_6886:
[----:B-1--4-:R1:W4:Y:S01]  /*6c00*/  LDS R3, [R168+0x830] ;  /* 0x00083000a8037984 */ /* 0x0123220000000800 */
[----:B------:R-:W-:Y:S01]  /*6c10*/  BSSY.RECONVERGENT B0, `(.L_x_6888) ;  /* 0x0000005000007945 */ /* 0x000fe20003800200 */
[----:B------:R-:W-:Y:S02]  /*6c20*/  LEA.HI R2, R2, R51, RZ, 0x1b ;  /* 0x0000003302027211 */ /* 0x000fe400078fd8ff */
[----:B------:R-:W-:Y:S01]  /*6c30*/  LEA R182, R182, UR5, 0x2 ;  /* 0x00000005b6b67c11 */ /* 0x000fe2000f8e10ff */
[----:B------:R-:W-:Y:S06]  /*6c40*/  @!P1 BRA `(.L_x_6889) ;  /* 0x0000000000049947 */ /* 0x000fec0003800000 */
[----:B----4-:R4:W-:Y:S02]  /*6c50*/  REDG.E.ADD.F32.FTZ.RN.STRONG.GPU desc[UR16][R20.64+0x400], R3 ;  /* 0x00040003140079a6 */ /* 0x0109e4000c12f310 */
.L_x_6889:
[----:B------:R-:W-:Y:S05]  /*6c60*/  BSYNC.RECONVERGENT B0 ;  /* 0x0000000000007941 */ /* 0x000fea0003800200 */
.L_x_6888:
[----:B----4-:R4:W0:Y:S01]  /*6c70*/  LDS R3, [R182+0x8b0] ;  /* 0x0008b000b6037984 */ /* 0x0108220000000800 */
[----:B------:R-:W-:Y:S01]  /*6c80*/  BSSY.RECONVERGENT B0, `(.L_x_6890) ;  /* 0x0000005000007945 */ /* 0x000fe20003800200 */
[----:B---3--:R-:W-:Y:S02]  /*6c90*/  IADD3 R166, PT, PT, R51, 0x160, RZ ;  /* 0x0000016033a67810 */ /* 0x008fe40007ffe0ff */
[----:B------:R-:W-:Y:S01]  /*6ca0*/  LEA R2, R2, UR5, 0x2 ;  /* 0x0000000502027c11 */ /* 0x000fe2000f8e10ff */
[----:B------:R-:W-:Y:S06]  /*6cb0*/  @!P2 BRA `(.L_x_6891) ;  /* 0x000000000004a947 */ /* 0x000fec0003800000 */
[----:B0-----:R3:W-:Y:S02]  /*6cc0*/  REDG.E.ADD.F32.FTZ.RN.STRONG.GPU desc[UR16][R20.64+0x480], R3 ;  /* 0x00048003140079a6 */ /* 0x0017e4000c12f310 */
.L_x_6891:
[----:B------:R-:W-:Y:S05]  /*6cd0*/  BSYNC.RECONVERGENT B0 ;  /* 0x0000000000007941 */ /* 0x000fea0003800200 */
.L_x_6890:
[----:B0--3--:R0:W3:Y:S01]  /*6ce0*/  LDS R3, [R2+0x930] ;  /* 0x0009300002037984 */ /* 0x0090e20000000800 */
[----:B------:R-:W-:Y:S01]  /*6cf0*/  BSSY.RECONVERGENT B0, `(.L_x_6892) ;  /* 0x0000004000007945 */ /* 0x000fe20003800200 */
[----:B------:R-:W-:-:S03]  /*6d00*/  LEA.HI R166, R166, R51, RZ, 0x1b ;  /* 0x00000033a6a67211 */ /* 0x000fc600078fd8ff */
[----:B------:R-:W-:Y:S05]  /*6d10*/  @!P3 BRA `(.L_x_6893) ;  /* 0x000000000004b947 */ /* 0x000fea0003800000 */
[----:B---3--:R3:W-:Y:S02]  /*6d20*/  REDG.E.ADD.F32.FTZ.RN.STRONG.GPU desc[UR16][R20.64+0x500], R3 ;  /* 0x00050003140079a6 */ /* 0x0087e4000c12f310 */
.L_x_6893:
[----:B------:R-:W-:Y:S05]  /*6d30*/  BSYNC.RECONVERGENT B0 ;  /* 0x0000000000007941 */ /* 0x000fea0003800200 */
.L_x_6892:
[----:B---3--:R-:W-:Y:S01]  /*6d40*/  LEA R3, R166, UR5, 0x2 ;  /* 0x00000005a6037c11 */ /* 0x008fe2000f8e10ff */
[----:B0-----:R-:W-:Y:S01]  /*6d50*/  FMUL.FTZ R2, R162, R88 ;  /* 0x00000058a2027220 */ /* 0x001fe20000410000 */
[C---:B------:R-:W-:Y:S01]  /*6d60*/  ISETP.GE.AND P6, PT, R163.reuse, 0x161, PT ;  /* 0x00000161a300780c */ /* 0x040fe20003fc6270 */
[----:B------:R-:W-:Y:S01]  /*6d70*/  BSSY.RECONVERGENT B0, `(.L_x_6894) ;  /* 0x000000a000007945 */ /* 0x000fe20003800200 */
[C---:B------:R-:W-:Y:S01]  /*6d80*/  ISETP.GE.AND P0, PT, R163.reuse, 0x181, PT ;  /* 0x00000181a300780c */ /* 0x040fe20003f06270 */
[----:B------:R-:W-:Y:S01]  /*6d90*/  FMUL.FTZ R166, R170, R89 ;  /* 0x00000059aaa67220 */ /* 0x000fe20000410000 */
[----:B------:R-:W0:Y:S01]  /*6da0*/  LDS R3, [R3+0x9b0] ;  /* 0x0009b00003037984 */ /* 0x000e220000000800 */
[C---:B------:R-:W-:Y:S01]  /*6db0*/  ISETP.GE.AND P1, PT, R163.reuse, 0x1a1, PT ;  /* 0x000001a1a300780c */ /* 0x040fe20003f26270 */
[----:B------:R-:W-:Y:S01]  /*6dc0*/  FFMA.FTZ R23, R2, R173, RZ ;  /* 0x000000ad02177223 */ /* 0x000fe200000100ff */
[C---:B------:R-:W-:Y:S02]  /*6dd0*/  ISETP.GE.AND P2, PT, R163.reuse, 0x1c1, PT ;  /* 0x000001c1a300780c */ /* 0x040fe40003f46270 */
[----:B------:R-:W-:-:S04]  /*6de0*/  ISETP.GE.AND P3, PT, R163, 0x1e1, PT ;  /* 0x000001e1a300780c */ /* 0x000fc80003f66270 */
[----:B------:R-:W-:Y:S09]  /*6df0*/  @!P6 BRA `(.L_x_6895) ;  /* 0x000000000004e947 */ /* 0x000ff20003800000 */
[----:B0-----:R3:W-:Y:S02]  /*6e00*/  REDG.E.ADD.F32.FTZ.RN.STRONG.GPU desc[UR16][R20.64+0x580], R3 ;  /* 0x00058003140079a6 */ /* 0x0017e4000c12f310 */
.L_x_6895:
[----:B------:R-:W-:Y:S05]  /*6e10*/  BSYNC.RECONVERGENT B0 ;  /* 0x0000000000007941 */ /* 0x000fea0003800200 */
.L_x_6894:
[----:B------:R-:W-:Y:S01]  /*6e20*/  IADD3 R192, PT, PT, R51, 0x180, RZ ;  /* 0x0000018033c07810 */ /* 0x000fe20007ffe0ff */
[----:B0--3--:R-:W-:Y:S01]  /*6e30*/  FMUL.FTZ R3, R164, R90 ;  /* 0x0000005aa4037220 */ /* 0x009fe20000410000 */
[----:B----4-:R-:W-:Y:S01]  /*6e40*/  FFMA.FTZ R182, R166, R165, R23 ;  /* 0x000000a5a6b67223 */ /* 0x010fe20000010017 */
[----:B------:R-:W-:Y:S01]  /*6e50*/  FFMA.FTZ R199, R106, -R91, R199 ;  /* 0x8000005b6ac77223 */ /* 0x000fe200000100c7 */
[----:B------:R-:W-:Y:S01]  /*6e60*/  LEA.HI R163, R192, R51, RZ, 0x1b ;  /* 0x00000033c0a37211 */ /* 0x000fe200078fd8ff */
[----:B-1----:R-:W-:Y:S01]  /*6e70*/  FMUL.FTZ R168, R22, R91 ;  /* 0x0000005b16a87220 */ /* 0x002fe20000410000 */
[----:B------:R-:W-:Y:S01]  /*6e80*/  FFMA.FTZ R23, R3, R195, R182 ;  /* 0x000000c303177223 */ /* 0x000fe200000100b6 */
[-C--:B------:R-:W-:Y:S01]  /*6e90*/  FFMA.FTZ R198, R107, -R92.reuse, R198 ;  /* 0x8000005c6bc67223 */ /* 0x080fe200000100c6 */
[----:B------:R-:W-:Y:S01]  /*6ea0*/  LEA R167, R163, UR5, 0x2 ;  /* 0x00000005a3a77c11 */ /* 0x000fe2000f8e10ff */
[----:B------:R-:W-:Y:S01]  /*6eb0*/  FMUL.FTZ R161, R194, R92 ;  /* 0x0000005cc2a17220 */ /* 0x000fe20000410000 */
[----:B------:R-:W-:Y:S01]  /*6ec0*/  FFMA.FTZ R192, R168, R199, R23 ;  /* 0x000000c7a8c07223 */ /* 0x000fe20000010017 */
[----:B--2---:R-:W-:Y:S01]  /*6ed0*/  IADD3 R208, PT, PT, R51, 0x1a0, RZ ;  /* 0x000001a033d07810 */ /* 0x004fe20007ffe0ff */
[-C--:B------:R-:W-:Y:S01]  /*6ee0*/  FFMA.FTZ R203, R110, -R93.reuse, R203 ;  /* 0x8000005d6ecb7223 */ /* 0x080fe200000100cb */
[----:B------:R-:W-:Y:S01]  /*6ef0*/  FMUL.FTZ R182, R178, R93 ;  /* 0x0000005db2b67220 */ /* 0x000fe20000410000 */
[----:B------:R-:W0:Y:S01]  /*6f00*/  LDS R167, [R167+0xa30] ;  /* 0x000a3000a7a77984 */ /* 0x000e220000000800 */
[----:B------:R-:W-:Y:S01]  /*6f10*/  FFMA.FTZ R23, R161, R198, R192 ;  /* 0x000000c6a1177223 */ /* 0x000fe200000100c0 */
[----:B------:R-:W-:Y:S01]  /*6f20*/  LEA.HI R208, R208, R51, RZ, 0x1b ;  /* 0x00000033d0d07211 */ /* 0x000fe200078fd8ff */
[-C--:B------:R-:W-:Y:S01]  /*6f30*/  FFMA.FTZ R200, R109, -R98.reuse, R200 ;  /* 0x800000626dc87223 */ /* 0x080fe200000100c8 */
        /* <DEDUP_REMOVED lines=9> */
.L_x_6897:
[----:B------:R-:W-:Y:S05]  /*6fd0*/  BSYNC.RECONVERGENT B0 ;  /* 0x0000000000007941 */ /* 0x000fea0003800200 */
.L_x_6896:
[----:B01----:R0:W1:Y:S01]  /*6fe0*/  LDS R167, [R169+0xab0] ;  /* 0x000ab000a9a77984 */ /* 0x0030620000000800 */
[----:B------:R-:W-:Y:S01]  /*6ff0*/  BSSY.RECONVERGENT B0, `(.L_x_6898) ;  /* 0x0000006000007945 */ /* 0x000fe20003800200 */
[-C--:B------:R-:W-:Y:S01]  /*7000*/  FMUL.FTZ R208, R180, R108.reuse ;  /* 0x0000006cb4d07220 */ /* 0x080fe20000410000 */
[----:B------:R-:W-:Y:S01]  /*7010*/  FFMA.FTZ R204, R113, -R108, R204 ;  /* 0x8000006c71cc7223 */ /* 0x000fe200000100cc */
[----:B------:R-:W-:Y:S01]  /*7020*/  FFMA.FTZ R23, R202, R163, R23 ;  /* 0x000000a3ca177223 */ /* 0x000fe20000010017 */
[----:B------:R-:W-:Y:S06]  /*7030*/  @!P1 BRA `(.L_x_6899) ;  /* 0x0000000000049947 */ /* 0x000fec0003800000 */
[----:B-1----:R2:W-:Y:S02]  /*7040*/  REDG.E.ADD.F32.FTZ.RN.STRONG.GPU desc[UR16][R20.64+0x680], R167 ;  /* 0x000680a7140079a6 */ /* 0x0025e4000c12f310 */
.L_x_6899:
[----:B------:R-:W-:Y:S05]  /*7050*/  BSYNC.RECONVERGENT B0 ;  /* 0x0000000000007941 */ /* 0x000fea0003800200 */
.L_x_6898:
[----:B------:R-:W-:Y:S01]  /*7060*/  IADD3 R218, PT, PT, R51, 0x1c0, RZ ;  /* 0x000001c033da7810 */ /* 0x000fe20007ffe0ff */
[-C--:B------:R-:W-:Y:S01]  /*7070*/  FMUL.FTZ R214, R176, R112.reuse ;  /* 0x00000070b0d67220 */ /* 0x080fe20000410000 */
[----:B------:R-:W-:Y:S01]  /*7080*/  FFMA.FTZ R206, R115, -R112, R206 ;  /* 0x8000007073ce7223 */ /* 0x000fe200000100ce */
[----:B------:R-:W-:Y:S01]  /*7090*/  FFMA.FTZ R23, R208, R204, R23 ;  /* 0x000000ccd0177223 */ /* 0x000fe20000010017 */
[----:B------:R-:W-:Y:S01]  /*70a0*/  LEA.HI R175, R218, R51, RZ, 0x1b ;  /* 0x00000033daaf7211 */ /* 0x000fe200078fd8ff */
[-C--:B-12---:R-:W-:Y:S01]  /*70b0*/  FMUL.FTZ R167, R188, R117.reuse ;  /* 0x00000075bca77220 */ /* 0x086fe20000410000 */
[----:B------:R-:W-:Y:S01]  /*70c0*/  FFMA.FTZ R205, R114, -R117, R205 ;  /* 0x8000007572cd7223 */ /* 0x000fe200000100cd */
[----:B------:R-:W-:Y:S01]  /*70d0*/  FFMA.FTZ R216, R214, R206, R23 ;  /* 0x000000ced6d87223 */ /* 0x000fe20000010017 */
[----:B------:R-:W-:Y:S01]  /*70e0*/  LEA R177, R175, UR5, 0x2 ;  /* 0x00000005afb17c11 */ /* 0x000fe2000f8e10ff */
[-C--:B0-----:R-:W-:Y:S01]  /*70f0*/  FMUL.FTZ R169, R174, R121.reuse ;  /* 0x00000079aea97220 */ /* 0x081fe20000410000 */
[----:B------:R-:W-:Y:S01]  /*7100*/  FFMA.FTZ R207, R116, -R121, R207 ;  /* 0x8000007974cf7223 */ /* 0x000fe200000100cf */
[----:B------:R-:W-:Y:S01]  /*7110*/  FFMA.FTZ R216, R167, R205, R216 ;  /* 0x000000cda7d87223 */ /* 0x000fe200000100d8 */
[-C--:B------:R-:W-:Y:S01]  /*7120*/  FMUL.FTZ R171, R190, R123.reuse ;  /* 0x0000007bbeab7220 */ /* 0x080fe20000410000 */
[----:B------:R-:W-:Y:S01]  /*7130*/  FFMA.FTZ R209, R118, -R123, R209 ;  /* 0x8000007b76d17223 */ /* 0x000fe200000100d1 */
[----:B------:R-:W0:Y:S01]  /*7140*/  LDS R177, [R177+0xb30] ;  /* 0x000b3000b1b17984 */ /* 0x000e220000000800 */
[----:B------:R-:W-:Y:S01]  /*7150*/  FFMA.FTZ R216, R169, R207, R216 ;  /* 0x000000cfa9d87223 */ /* 0x000fe200000100d8 */
[----:B------:R-:W-:Y:S01]  /*7160*/  IADD3 R220, PT, PT, R51, 0x1e0, RZ ;  /* 0x000001e033dc7810 */ /* 0x000fe20007ffe0ff */
[-C--:B------:R-:W-:Y:S01]  /*7170*/  FMUL.FTZ R218, R196, R126.reuse ;  /* 0x0000007ec4da7220 */ /* 0x080fe20000410000 */
[----:B------:R-:W-:Y:S01]  /*7180*/  FFMA.FTZ R212, R119, -R126, R212 ;  /* 0x8000007e77d47223 */ /* 0x000fe200000100d4 */
[----:B------:R-:W-:Y:S01]  /*7190*/  FFMA.FTZ R23, R171, R209, R216 ;  /* 0x000000d1ab177223 */ /* 0x000fe200000100d8 */
[----:B------:R-:W-:Y:S01]  /*71a0*/  LEA.HI R220, R220, R51, RZ, 0x1b ;  /* 0x00000033dcdc7211 */ /* 0x000fe200078fd8ff */
[-C--:B------:R-:W-:Y:S01]  /*71b0*/  FMUL.FTZ R175, R201, R129.reuse ;  /* 0x00000081c9af7220 */ /* 0x080fe20000410000 */
[----:B------:R-:W-:Y:S01]  /*71c0*/  FFMA.FTZ R213, R120, -R129, R213 ;  /* 0x8000008178d57223 */ /* 0x000fe200000100d5 */
[----:B------:R-:W-:Y:S01]  /*71d0*/  FFMA.FTZ R216, R218, R212, R23 ;  /* 0x000000d4dad87223 */ /* 0x000fe20000010017 */
[----:B------:R-:W-:Y:S01]  /*71e0*/  BSSY.RECONVERGENT B0, `(.L_x_6900) ;  /* 0x0000007000007945 */ /* 0x000fe20003800200 */
[----:B------:R-:W-:Y:S01]  /*71f0*/  LEA R179, R220, UR5, 0x2 ;  /* 0x00000005dcb37c11 */ /* 0x000fe2000f8e10ff */
[-C--:B------:R-:W-:Y:S01]  /*7200*/  FMUL.FTZ R220, R210, R134.reuse ;  /* 0x00000086d2dc7220 */ /* 0x080fe20000410000 */
[----:B------:R-:W-:Y:S01]  /*7210*/  FFMA.FTZ R172, R131, -R134, R172 ;  /* 0x8000008683ac7223 */ /* 0x000fe200000100ac */
[----:B------:R-:W-:Y:S01]  /*7220*/  FFMA.FTZ R23, R175, R213, R216 ;  /* 0x000000d5af177223 */ /* 0x000fe200000100d8 */
[----:B------:R-:W-:Y:S06]  /*7230*/  @!P2 BRA `(.L_x_6901) ;  /* 0x000000000004a947 */ /* 0x000fec0003800000 */
[----:B0-----:R1:W-:Y:S02]  /*7240*/  REDG.E.ADD.F32.FTZ.RN.STRONG.GPU desc[UR16][R20.64+0x700], R177 ;  /* 0x000700b1140079a6 */ /* 0x0013e4000c12f310 */
.L_x_6901:
[----:B------:R-:W-:Y:S05]  /*7250*/  BSYNC.RECONVERGENT B0 ;  /* 0x0000000000007941 */ /* 0x000fea0003800200 */
.L_x_6900:
[----:B01----:R0:W1:Y:S01]  /*7260*/  LDS R177, [R179+0xbb0] ;  /* 0x000bb000b3b17984 */ /* 0x0030620000000800 */
[----:B------:R-:W-:Y:S01]  /*7270*/  BSSY.RECONVERGENT B0, `(.L_x_6902) ;  /* 0x0000004000007945 */ /* 0x000fe20003800200 */
[----:B------:R-:W-:-:S03]  /*7280*/  FFMA.FTZ R23, R220, R172, R23 ;  /* 0x000000acdc177223 */ /* 0x000fc60000010017 */
[----:B------:R-:W-:Y:S05]  /*7290*/  @!P3 BRA `(.L_x_6903) ;  /* 0x000000000004b947 */ /* 0x000fea0003800000 */
[----:B-1----:R2:W-:Y:S02]  /*72a0*/  REDG.E.ADD.F32.FTZ.RN.STRONG.GPU desc[UR16][R20.64+0x780], R177 ;  /* 0x000780b1140079a6 */ /* 0x0025e4000c12f310 */
.L_x_6903:
[----:B------:R-:W-:Y:S05]  /*72b0*/  BSYNC.RECONVERGENT B0 ;  /* 0x0000000000007941 */ /* 0x000fea0003800200 */
.L_x_6902:
[----:B--2---:R-:W2:Y:S01]  /*72c0*/  SHFL.DOWN PT, R20, R23, 0x1, 0x1f ;  /* 0x08201f0017147f89 */ /* 0x004ea200000e0000 */
[----:B------:R-:W-:Y:S01]  /*72d0*/  ISETP.GT.AND P0, PT, R41, 0x1e, PT ;  /* 0x0000001e2900780c */ /* 0x000fe20003f04270 */
[----:B------:R-:W-:Y:S01]  /*72e0*/  FADD.FTZ R150, R171, R150 ;  /* 0x00000096ab967221 */ /* 0x000fe20000010000 */
[----:B------:R-:W-:Y:S01]  /*72f0*/  FADD.FTZ R156, R192, R156 ;  /* 0x0000009cc09c7221 */ /* 0x000fe20000010000 */
[----:B------:R-:W3:Y:S01]  /*7300*/  SHFL.DOWN PT, R21, R160, 0x1, 0x1f ;  /* 0x08201f00a0157f89 */ /* 0x000ee200000e0000 */
[----:B------:R-:W-:Y:S01]  /*7310*/  FADD.FTZ R158, R161, R158 ;  /* 0x0000009ea19e7221 */ /* 0x000fe20000010000 */
[----:B------:R-:W-:Y:S01]  /*7320*/  FADD.FTZ R151, R169, R151 ;  /* 0x00000097a9977221 */ /* 0x000fe20000010000 */
[C---:B------:R-:W-:Y:S01]  /*7330*/  FMUL.FTZ R169, R159.reuse, R176 ;  /* 0x000000b09fa97220 */ /* 0x040fe20000410000 */
[----:B------:R-:W-:Y:S01]  /*7340*/  FADD.FTZ R141, R168, R141 ;  /* 0x0000008da88d7221 */ /* 0x000fe20000010000 */
[----:B------:R-:W-:Y:S01]  /*7350*/  FMUL.FTZ R168, R159, R174 ;  /* 0x000000ae9fa87220 */ /* 0x000fe20000410000 */
[----:B------:R-:W-:Y:S01]  /*7360*/  FADD.FTZ R152, R167, R152 ;  /* 0x00000098a7987221 */ /* 0x000fe20000010000 */
[----:B------:R-:W-:Y:S01]  /*7370*/  FMUL.FTZ R206, R206, R169 ;  /* 0x000000a9cece7220 */ /* 0x000fe20000410000 */
[----:B------:R-:W-:Y:S01]  /*7380*/  ISETP.NE.AND P1, PT, R51, RZ, PT ;  /* 0x000000ff3300720c */ /* 0x000fe20003f25270 */
[----:B------:R-:W-:Y:S01]  /*7390*/  FMUL.FTZ R207, R207, R168 ;  /* 0x000000a8cfcf7220 */ /* 0x000fe20000410000 */
[----:B------:R-:W-:Y:S01]  /*73a0*/  FADD.FTZ R144, R2, R144 ;  /* 0x0000009002907221 */ /* 0x000fe20000010000 */
[----:B------:R-:W-:Y:S01]  /*73b0*/  FFMA.FTZ R206, R115, R176, R206 ;  /* 0x000000b073ce7223 */ /* 0x000fe200000100ce */
[C---:B------:R-:W-:Y:S01]  /*73c0*/  FMUL.FTZ R176, R159.reuse, R190 ;  /* 0x000000be9fb07220 */ /* 0x040fe20000410000 */
[-C--:B------:R-:W-:Y:S01]  /*73d0*/  FMUL.FTZ R2, R159, R201.reuse ;  /* 0x000000c99f027220 */ /* 0x080fe20000410000 */
[----:B------:R-:W-:Y:S01]  /*73e0*/  FADD.FTZ R142, R3, R142 ;  /* 0x0000008e038e7221 */ /* 0x000fe20000010000 */
[----:B------:R-:W-:Y:S01]  /*73f0*/  FFMA.FTZ R174, R116, R174, R207 ;  /* 0x000000ae74ae7223 */ /* 0x000fe200000100cf */
[----:B------:R-:W-:Y:S01]  /*7400*/  FMUL.FTZ R209, R209, R176 ;  /* 0x000000b0d1d17220 */ /* 0x000fe20000410000 */
[----:B------:R-:W-:Y:S01]  /*7410*/  FMUL.FTZ R213, R213, R2 ;  /* 0x00000002d5d57220 */ /* 0x000fe20000410000 */
[----:B------:R-:W-:Y:S01]  /*7420*/  BSSY.RECONVERGENT B0, `(.L_x_6904) ;  /* 0x0000063000007945 */ /* 0x000fe20003800200 */
[----:B------:R-:W-:Y:S01]  /*7430*/  FADD.FTZ R147, R220, R147 ;  /* 0x00000093dc937221 */ /* 0x000fe20000010000 */
[----:B--2---:R-:W-:Y:S01]  /*7440*/  @!P0 FADD.FTZ R23, R23, R20 ;  /* 0x0000001417178221 */ /* 0x004fe20000010000 */
[----:B------:R-:W-:Y:S01]  /*7450*/  FFMA.FTZ R209, R118, R190, R209 ;  /* 0x000000be76d17223 */ /* 0x000fe200000100d1 */
        /* <DEDUP_REMOVED lines=25> */
[C---:B------:R-:W-:Y:S01]  /*75f0*/  FMUL.FTZ R20, R159.reuse, R178 ;  /* 0x000000b29f147220 */ /* 0x040fe20000410000 */
[----:B------:R-:W-:Y:S01]  /*7600*/  FMUL.FTZ R200, R200, R21 ;  /* 0x00000015c8c87220 */ /* 0x000fe20000410000 */
[----:B------:R-:W-:Y:S01]  /*7610*/  FMUL.FTZ R21, R159, R180 ;  /* 0x000000b49f157220 */ /* 0x000fe20000410000 */
[----:B------:R-:W-:Y:S01]  /*7620*/  FADD.FTZ R87, R186, R87 ;  /* 0x00000057ba577221 */ /* 0x000fe20000010000 */
[----:B------:R-:W-:Y:S01]  /*7630*/  FMUL.FTZ R203, R203, R20 ;  /* 0x00000014cbcb7220 */ /* 0x000fe20000410000 */
[C---:B------:R-:W-:Y:S01]  /*7640*/  FMUL.FTZ R20, R159.reuse, R22 ;  /* 0x000000169f147220 */ /* 0x040fe20000410000 */
[----:B------:R-:W-:Y:S01]  /*7650*/  FMUL.FTZ R204, R204, R21 ;  /* 0x00000015cccc7220 */ /* 0x000fe20000410000 */
        /* <DEDUP_REMOVED lines=10> */
[----:B--2---:R-:W-:Y:S01]  /*7700*/  @!P0 FADD.FTZ R23, R23, R216 ;  /* 0x000000d817178221 */ /* 0x004fe20000010000 */
[----:B------:R-:W-:Y:S01]  /*7710*/  FFMA.FTZ R167, R113, R180, R204 ;  /* 0x000000b471a77223 */ /* 0x000fe200000100cc */
[----:B------:R-:W-:Y:S01]  /*7720*/  FADD.FTZ R96, R21, R96 ;  /* 0x0000006015607221 */ /* 0x000fe20000010000 */
[----:B------:R-:W-:Y:S01]  /*7730*/  FMUL.FTZ R21, R159, R196 ;  /* 0x000000c49f157220 */ /* 0x000fe20000410000 */
[----:B-1----:R-:W-:Y:S01]  /*7740*/  @!P0 FADD.FTZ R160, R160, R177 ;  /* 0x000000b1a0a08221 */ /* 0x002fe20000010000 */
[----:B------:R-:W1:Y:S01]  /*7750*/  SHFL.DOWN PT, R192, R23, 0x8, 0x1f ;  /* 0x09001f0017c07f89 */ /* 0x000e6200000e0000 */
[----:B------:R-:W-:Y:S01]  /*7760*/  ISETP.GT.AND P0, PT, R41, 0x17, PT ;  /* 0x000000172900780c */ /* 0x000fe20003f04270 */
[----:B------:R-:W-:Y:S01]  /*7770*/  FADD.FTZ R97, R22, R97 ;  /* 0x0000006116617221 */ /* 0x000fe20000010000 */
[C---:B------:R-:W-:Y:S01]  /*7780*/  FMUL.FTZ R180, R159.reuse, R188 ;  /* 0x000000bc9fb47220 */ /* 0x040fe20000410000 */
[----:B------:R-:W2:Y:S01]  /*7790*/  SHFL.DOWN PT, R171, R160, 0x8, 0x1f ;  /* 0x09001f00a0ab7f89 */ /* 0x000ea200000e0000 */
        /* <DEDUP_REMOVED lines=25> */
[----:B------:R-:W-:-:S03]  /*7930*/  ISETP.NE.AND P0, PT, R41, RZ, PT ;  /* 0x000000ff2900720c */ /* 0x000fc60003f05270 */
[----:B------:R-:W2:Y:S01]  /*7940*/  SHFL.DOWN PT, R161, R160, 0x10, 0x1f ;  /* 0x0a001f00a0a17f89 */ /* 0x000ea200000e0000 */
[----:B-1----:R-:W-:Y:S01]  /*7950*/  FADD.FTZ R20, R23, R178 ;  /* 0x000000b217147221 */ /* 0x002fe20000010000 */
[----:B--2---:R-:W-:-:S08]  /*7960*/  FADD.FTZ R21, R160, R161 ;  /* 0x000000a1a0157221 */ /* 0x004fd00000010000 */
[----:B------:R1:W-:Y:S01]  /*7970*/  @!P0 STS.64 [UR5+0xc78], R20 ;  /* 0x000c7814ff008988 */ /* 0x0003e20008000a05 */
[----:B------:R-:W-:Y:S01]  /*7980*/  BAR.SYNC.DEFER_BLOCKING 0x0 ;  /* 0x0000000000007b1d */ /* 0x000fe20000010000 */
[----:B------:R-:W-:-:S04]  /*7990*/  ISETP.GT.AND P0, PT, R41, 0xf, PT ;  /* 0x0000000f2900780c */ /* 0x000fc80003f04270 */
[----:B-1----:R-:W-:Y:S02]  /*79a0*/  FSEL R20, R23, R20, P0 ;  /* 0x0000001417147208 */ /* 0x002fe40000000000 */
[----:B------:R-:W-:Y:S01]  /*79b0*/  FSEL R21, R160, R21, P0 ;  /* 0x00000015a0157208 */ /* 0x000fe20000000000 */
[----:B------:R-:W-:Y:S06]  /*79c0*/  @P1 BRA `(.L_x_6905) ;  /* 0x0000000000201947 */ /* 0x000fec0003800000 */
[----:B------:R-:W-:Y:S02]  /*79d0*/  ISETP.NE.AND P0, PT, R60, UR7, PT ;  /* 0x000000073c007c0c */ /* 0x000fe4000bf05270 */
[----:B------:R-:W-:-:S11]  /*79e0*/  LEA R22, R145, UR5, 0x2 ;  /* 0x0000000591167c11 */ /* 0x000fd6000f8e10ff */
[----:B------:R-:W1:Y:S04]  /*79f0*/  @P0 LDS R2, [R22+0x2328] ;  /* 0x0023280016020984 */ /* 0x000e680000000800 */
[----:B------:R-:W2:Y:S01]  /*7a00*/  @P0 LDS R3, [R22+0x1f28] ;  /* 0x001f280016030984 */ /* 0x000ea20000000800 */
[----:B-1----:R-:W-:Y:S01]  /*7a10*/  @P0 FADD.FTZ R21, R21, R2 ;  /* 0x0000000215150221 */ /* 0x002fe20000010000 */
[----:B--2---:R-:W-:-:S04]  /*7a20*/  @P0 FADD.FTZ R20, R20, R3 ;  /* 0x0000000314140221 */ /* 0x004fc80000010000 */
[----:B------:R1:W-:Y:S04]  /*7a30*/  STS [R22+0x2328], R21 ;  /* 0x0023281516007388 */ /* 0x0003e80000000800 */
[----:B------:R1:W-:Y:S02]  /*7a40*/  STS [R22+0x1f28], R20 ;  /* 0x001f281416007388 */ /* 0x0003e40000000800 */
.L_x_6905:
[----:B------:R-:W-:Y:S05]  /*7a50*/  BSYNC.RECONVERGENT B0 ;  /* 0x0000000000007941 */ /* 0x000fea0003800200 */
.L_x_6904:
[----:B------:R-:W-:-:S04]  /*7a60*/  IADD3 R145, PT, PT, R145, 0x1, RZ ;  /* 0x0000000191917810 */ /* 0x000fc80007ffe0ff */
[----:B------:R-:W-:-:S13]  /*7a70*/  ISETP.GE.AND P0, PT, R145, UR19, PT ;  /* 0x0000001391007c0c */ /* 0x000fda000bf06270 */
[----:B------:R-:W-:Y:S05]  /*7a80*/  @!P0 BRA `(.L_x_6906) ;  /* 0xffffffc800ec8947 */ /* 0x000fea000383ffff */
.L_x_6868:
[----:B------:R-:W-:Y:S01]  /*7a90*/  BAR.SYNC.DEFER_BLOCKING 0x0 ;  /* 0x0000000000007b1d */ /* 0x000fe20000010000 */
[----:B------:R-:W-:Y:S02]  /*7aa0*/  IADD3 R3, PT, PT, -R6, UR4, RZ ;  /* 0x0000000406037c10 */ /* 0x000fe4000fffe1ff */
[----:B------:R-:W-:Y:S02]  /*7ab0*/  PRMT R7, RZ, 0x7610, R7 ;  /* 0x00007610ff077816 */ /* 0x000fe40000000007 */
[----:B------:R-:W-:-:S03]  /*7ac0*/  ISETP.GE.AND P2, PT, R58, R3, PT ;  /* 0x000000033a00720c */ /* 0x000fc60003f46270 */
[----:B------:R-:W2:Y:S01]  /*7ad0*/  LDC.64 R124, c[0x0][0x4f8] ;  /* 0x00013e00ff7c7b82 */ /* 0x000ea20000000a00 */
[-C--:B------:R-:W-:Y:S01]  /*7ae0*/  ISETP.GE.AND P1, PT, R62, R3.reuse, PT ;  /* 0x000000033e00720c */ /* 0x080fe20003f26270 */
[----:B------:R-:W3:Y:S01]  /*7af0*/  LDCU.64 UR6, c[0x0][0x500] ;  /* 0x0000a000ff0677ac */ /* 0x000ee20008000a00 */
[----:B------:R-:W-:Y:S02]  /*7b00*/  PRMT R0, RZ, 0x7610, R0 ;  /* 0x00007610ff007816 */ /* 0x000fe40000000000 */
[-C--:B------:R-:W-:Y:S01]  /*7b10*/  ISETP.GE.AND P0, PT, R63, R3.reuse, PT ;  /* 0x000000033f00720c */ /* 0x080fe20003f06270 */
[----:B------:R-:W4:Y:S01]  /*7b20*/  LDCU.64 UR8, c[0x0][0x550] ;  /* 0x0000aa00ff0877ac */ /* 0x000f220008000a00 */
[-C--:B------:R-:W-:Y:S02]  /*7b30*/  ISETP.GE.AND P4, PT, R64, R3.reuse, PT ;  /* 0x000000034000720c */ /* 0x080fe40003f86270 */
[-C--:B------:R-:W-:Y:S02]  /*7b40*/  ISETP.GE.AND P6, PT, R65, R3.reuse, PT ;  /* 0x000000034100720c */ /* 0x080fe40003fc6270 */
[----:B------:R-:W-:-:S02]  /*7b50*/  ISETP.GE.AND P5, PT, R66, R3, PT ;  /* 0x000000034200720c */ /* 0x000fc40003fa6270 */
[-C--:B------:R-:W-:Y:S02]  /*7b60*/  ISETP.GE.AND P3, PT, R67, R3.reuse, PT ;  /* 0x000000034300720c */ /* 0x080fe40003f66270 */
[----:B------:R-:W-:Y:S02]  /*7b70*/  PRMT R15, RZ, 0x7610, R15 ;  /* 0x00007610ff0f7816 */ /* 0x000fe4000000000f */
[----:B------:R-:W-:Y:S01]  /*7b80*/  PRMT R2, RZ, 0x7610, R2 ;  /* 0x00007610ff027816 */ /* 0x000fe20000000002 */
[----:B------:R-:W5:Y:S01]  /*7b90*/  @!P2 LDG.E.U16 R7, desc[UR16][R4.64] ;  /* 0x000000100407a981 */ /* 0x000f62000c1e1500 */
[-C--:B------:R-:W-:Y:S02]  /*7ba0*/  ISETP.GE.AND P2, PT, R68, R3.reuse, PT ;  /* 0x000000034400720c */ /* 0x080fe40003f46270 */
[----:B------:R-:W-:Y:S01]  /*7bb0*/  PRMT R17, RZ, 0x7610, R17 ;  /* 0x00007610ff117816 */ /* 0x000fe20000000011 */
[----:B------:R-:W3:Y:S01]  /*7bc0*/  @!P1 LDG.E.U16 R0, desc[UR16][R4.64+0x40] ;  /* 0x0000401004009981 */ /* 0x000ee2000c1e1500 */
[----:B------:R-:W-:-:S02]  /*7bd0*/  ISETP.GE.AND P1, PT, R69, R3, PT ;  /* 0x000000034500720c */ /* 0x000fc40003f26270 */
[----:B------:R-:W-:Y:S01]  /*7be0*/  PRMT R14, RZ, 0x7610, R14 ;  /* 0x00007610ff0e7816 */ /* 0x000fe2000000000e */
[----:B------:R-:W4:Y:S01]  /*7bf0*/  @!P0 LDG.E.U16 R15, desc[UR16][R4.64+0x80] ;  /* 0x00008010040f8981 */ /* 0x000f22000c1e1500 */
[----:B------:R-:W-:Y:S02]  /*7c00*/  PRMT R19, RZ, 0x7610, R19 ;  /* 0x00007610ff137816 */ /* 0x000fe40000000013 */
[----:B------:R-:W-:Y:S01]  /*7c10*/  PRMT R16, RZ, 0x7610, R16 ;  /* 0x00007610ff107816 */ /* 0x000fe20000000010 */
[----:B------:R-:W2:Y:S01]  /*7c20*/  @!P4 LDG.E.U16 R2, desc[UR16][R4.64+0xc0] ;  /* 0x0000c0100402c981 */ /* 0x000ea2000c1e1500 */
[----:B-1----:R-:W-:Y:S02]  /*7c30*/  PRMT R21, RZ, 0x7610, R21 ;  /* 0x00007610ff157816 */ /* 0x002fe40000000015 */
[-C--:B------:R-:W-:Y:S01]  /*7c40*/  ISETP.GE.AND P0, PT, R70, R3.reuse, PT ;  /* 0x000000034600720c */ /* 0x080fe20003f06270 */
[----:B------:R-:W2:Y:S01]  /*7c50*/  @!P6 LDG.E.U16 R17, desc[UR16][R4.64+0x100] ;  /* 0x000100100411e981 */ /* 0x000ea2000c1e1500 */
[----:B------:R-:W-:-:S02]  /*7c60*/  ISETP.GE.AND P4, PT, R71, R3, PT ;  /* 0x000000034700720c */ /* 0x000fc40003f86270 */
[-C--:B------:R-:W-:Y:S01]  /*7c70*/  ISETP.GE.AND P6, PT, R72, R3.reuse, PT ;  /* 0x000000034800720c */ /* 0x080fe20003fc6270 */
[----:B------:R-:W2:Y:S01]  /*7c80*/  @!P5 LDG.E.U16 R14, desc[UR16][R4.64+0x140] ;  /* 0x00014010040ed981 */ /* 0x000ea2000c1e1500 */
[----:B------:R-:W-:-:S03]  /*7c90*/  ISETP.GE.AND P5, PT, R73, R3, PT ;  /* 0x000000034900720c */ /* 0x000fc60003fa6270 */
        /* <DEDUP_REMOVED lines=25> */
[----:B------:R-:W-:Y:S01]  /*7e30*/  F2FP.F16.F32.PACK_AB R149, R149, R150 ;  /* 0x000000969595723e */ /* 0x000fe200000000ff */
[----:B-----5:R-:W-:Y:S04]  /*7e40*/  STS.U16 [R40], R7 ;  /* 0x0000000728007388 */ /* 0x020fe80000000400 */
[----:B---3--:R-:W-:Y:S04]  /*7e50*/  STS.U16 [R39+0x40], R0 ;  /* 0x0000400027007388 */ /* 0x008fe80000000400 */
        /* <DEDUP_REMOVED lines=18> */
[----:B------:R-:W-:Y:S01]  /*7f80*/  LDS.U16 R14, [R24+0x10] ;  /* 0x00001000180e7984 */ /* 0x000fe20000000400 */
[----:B-1----:R-:W-:-:S03]  /*7f90*/  HADD2.F32 R5, -RZ, R0.H0_H0 ;  /* 0x20000000ff057230 */ /* 0x002fc60000004100 */
[----:B------:R-:W1:Y:S01]  /*7fa0*/  LDS.U16 R0, [R24+0x6] ;  /* 0x0000060018007984 */ /* 0x000e620000000400 */
[----:B--2---:R-:W-:-:S03]  /*7fb0*/  HADD2.F32 R15, -RZ, R4.H0_H0 ;  /* 0x20000004ff0f7230 */ /* 0x004fc60000004100 */
[----:B------:R-:W2:Y:S01]  /*7fc0*/  LDS.U16 R4, [R24+0xa] ;  /* 0x00000a0018047984 */ /* 0x000ea20000000400 */
[----:B---3--:R-:W-:-:S03]  /*7fd0*/  HADD2.F32 R7, -RZ, R2.H0_H0 ;  /* 0x20000002ff077230 */ /* 0x008fc60000004100 */
[----:B------:R-:W3:Y:S01]  /*7fe0*/  LDS.U16 R2, [R24+0x8] ;  /* 0x0000080018027984 */ /* 0x000ee20000000400 */
[--C-:B------:R-:W-:Y:S01]  /*7ff0*/  FADD.FTZ R16, R5, R42.reuse ;  /* 0x0000002a05107221 */ /* 0x100fe20000010000 */
[--C-:B------:R-:W-:Y:S02]  /*8000*/  FADD.FTZ R18, R7, R42.reuse ;  /* 0x0000002a07127221 */ /* 0x100fe40000010000 */
[----:B------:R-:W4:Y:S03]  /*8010*/  LDS.U16 R5, [R24+0xc] ;  /* 0x00000c0018057984 */ /* 0x000f260000000400 */
[----:B------:R-:W-:Y:S01]  /*8020*/  FSETP.GTU.FTZ.AND P6, PT, R18, 20, PT ;  /* 0x41a000001200780b */ /* 0x000fe20003fdc000 */
[----:B------:R-:W-:Y:S01]  /*8030*/  FADD.FTZ R20, R15, R42 ;  /* 0x0000002a0f147221 */ /* 0x000fe20000010000 */
[----:B------:R-:W-:Y:S01]  /*8040*/  FSETP.GTU.FTZ.AND P1, PT, R16, 20, PT ;  /* 0x41a000001000780b */ /* 0x000fe20003f3c000 */
[----:B------:R-:W5:Y:S03]  /*8050*/  LDS.U16 R7, [R24+0xe] ;  /* 0x00000e0018077984 */ /* 0x000f660000000400 */
[----:B------:R-:W-:Y:S01]  /*8060*/  FSETP.GTU.FTZ.AND P5, PT, R20, 20, PT ;  /* 0x41a000001400780b */ /* 0x000fe20003fbc000 */
[----:B------:R-:W0:Y:S06]  /*8070*/  LDS.U16 R15, [R24+0x12] ;  /* 0x00001200180f7984 */ /* 0x000e2c0000000400 */
[----:B------:R-:W-:-:S02]  /*8080*/  @!P6 FMUL.FTZ R18, R18, -1.4426950216293334961 ;  /* 0xbfb8aa3b1212e820 */ /* 0x000fc40000410000 */
[----:B------:R-:W-:-:S04]  /*8090*/  @!P1 FMUL.FTZ R16, R16, -1.4426950216293334961 ;  /* 0xbfb8aa3b10109820 */ /* 0x000fc80000410000 */
[----:B------:R-:W3:Y:S01]  /*80a0*/  @!P6 MUFU.EX2 R18, R18 ;  /* 0x000000120012e308 */ /* 0x000ee20000000800 */
[----:B------:R-:W-:-:S03]  /*80b0*/  @!P5 FMUL.FTZ R20, R20, -1.4426950216293334961 ;  /* 0xbfb8aa3b1414d820 */ /* 0x000fc60000410000 */
[----:B------:R-:W4:Y:S01]  /*80c0*/  @!P1 MUFU.EX2 R16, R16 ;  /* 0x0000001000109308 */ /* 0x000f220000000800 */
[----:B-1----:R-:W-:Y:S02]  /*80d0*/  HADD2.F32 R21, -RZ, R0.H0_H0 ;  /* 0x20000000ff157230 */ /* 0x002fe40000004100 */
[----:B--2---:R-:W-:Y:S01]  /*80e0*/  HADD2.F32 R41, -RZ, R4.H0_H0 ;  /* 0x20000004ff297230 */ /* 0x004fe20000004100 */
[----:B------:R-:W1:Y:S01]  /*80f0*/  @!P5 MUFU.EX2 R20, R20 ;  /* 0x000000140014d308 */ /* 0x000e620000000800 */
[----:B---3--:R-:W-:Y:S02]  /*8100*/  HADD2.F32 R23, -RZ, R2.H0_H0 ;  /* 0x20000002ff177230 */ /* 0x008fe40000004100 */
[--C-:B------:R-:W-:Y:S01]  /*8110*/  FADD.FTZ R2, R21, R42.reuse ;  /* 0x0000002a15027221 */ /* 0x100fe20000010000 */
[----:B------:R-:W-:Y:S01]  /*8120*/  FADD.FTZ R41, R41, R42 ;  /* 0x0000002a29297221 */ /* 0x000fe20000010000 */
[----:B------:R-:W-:Y:S01]  /*8130*/  @!P6 FADD.FTZ R19, R18, 1 ;  /* 0x3f8000001213e421 */ /* 0x000fe20000010000 */
[----:B----4-:R-:W-:-:S02]  /*8140*/  HADD2.F32 R5, -RZ, R5.H0_H0 ;  /* 0x20000005ff057230 */ /* 0x010fc40000004100 */
[----:B------:R-:W-:Y:S01]  /*8150*/  FSETP.GTU.FTZ.AND P0, PT, R2, 20, PT ;  /* 0x41a000000200780b */ /* 0x000fe20003f1c000 */
[----:B------:R-:W2:Y:S01]  /*8160*/  @!P6 MUFU.RCP R78, R19 ;  /* 0x00000013004ee308 */ /* 0x000ea20000001000 */
[----:B------:R-:W-:Y:S01]  /*8170*/  FSETP.GTU.FTZ.AND P3, PT, R41, 20, PT ;  /* 0x41a000002900780b */ /* 0x000fe20003f7c000 */
[----:B------:R-:W-:Y:S01]  /*8180*/  FADD.FTZ R5, R5, R42 ;  /* 0x0000002a05057221 */ /* 0x000fe20000010000 */
[----:B------:R-:W-:Y:S01]  /*8190*/  @!P1 FADD.FTZ R17, R16, 1 ;  /* 0x3f80000010119421 */ /* 0x000fe20000010000 */
[----:B-1----:R-:W-:-:S03]  /*81a0*/  @!P5 FADD.FTZ R0, R20, 1 ;  /* 0x3f8000001400d421 */ /* 0x002fc60000010000 */
[----:B------:R-:W-:Y:S01]  /*81b0*/  FSETP.GTU.FTZ.AND P2, PT, R5, 20, PT ;  /* 0x41a000000500780b */ /* 0x000fe20003f5c000 */
[----:B------:R1:W3:Y:S01]  /*81c0*/  @!P1 MUFU.RCP R22, R17 ;  /* 0x0000001100169308 */ /* 0x0002e20000001000 */
[----:B-----5:R-:W-:Y:S02]  /*81d0*/  HADD2.F32 R7, -RZ, R7.H0_H0 ;  /* 0x20000007ff077230 */ /* 0x020fe40000004100 */
[----:B-1----:R-:W-:-:S05]  /*81e0*/  HADD2.F32 R17, -RZ, R14.H0_H0 ;  /* 0x2000000eff117230 */ /* 0x002fca0000004100 */
[----:B------:R1:W4:Y:S01]  /*81f0*/  @!P5 MUFU.RCP R21, R0 ;  /* 0x000000000015d308 */ /* 0x0003220000001000 */
[----:B------:R-:W-:Y:S01]  /*8200*/  @!P3 FMUL.FTZ R4, R41, -1.4426950216293334961 ;  /* 0xbfb8aa3b2904b820 */ /* 0x000fe20000410000 */
[----:B------:R-:W-:Y:S01]  /*8210*/  FADD.FTZ R17, R17, R42 ;  /* 0x0000002a11117221 */ /* 0x000fe20000010000 */
[----:B-1----:R-:W-:Y:S01]  /*8220*/  @!P0 FMUL.FTZ R0, R2, -1.4426950216293334961 ;  /* 0xbfb8aa3b02008820 */ /* 0x002fe20000410000 */
[----:B--2---:R-:W-:-:S03]  /*8230*/  @!P6 FMUL.FTZ R99, R99, R78 ;  /* 0x0000004e6363e220 */ /* 0x004fc60000410000 */
[----:B------:R-:W-:Y:S01]  /*8240*/  FSETP.GTU.FTZ.AND P6, PT, R17, 20, PT ;  /* 0x41a000001100780b */ /* 0x000fe20003fdc000 */
[----:B------:R-:W1:Y:S01]  /*8250*/  @!P3 MUFU.EX2 R4, R4 ;  /* 0x000000040004b308 */ /* 0x000e620000000800 */
[----:B------:R-:W-:-:S03]  /*8260*/  @!P2 FMUL.FTZ R5, R5, -1.4426950216293334961 ;  /* 0xbfb8aa3b0505a820 */ /* 0x000fc60000410000 */
[----:B------:R-:W2:Y:S01]  /*8270*/  @!P0 MUFU.EX2 R0, R0 ;  /* 0x0000000000008308 */ /* 0x000ea20000000800 */
[--C-:B------:R-:W-:Y:S01]  /*8280*/  FADD.FTZ R23, R23, R42.reuse ;  /* 0x0000002a17177221 */ /* 0x100fe20000010000 */
[----:B------:R-:W-:Y:S01]  /*8290*/  FADD.FTZ R7, R7, R42 ;  /* 0x0000002a07077221 */ /* 0x000fe20000010000 */
[----:B---3--:R-:W-:Y:S01]  /*82a0*/  @!P1 FMUL.FTZ R101, R101, R22 ;  /* 0x0000001665659220 */ /* 0x008fe20000410000 */
[----:B------:R-:W3:Y:S02]  /*82b0*/  @!P2 MUFU.EX2 R5, R5 ;  /* 0x000000050005a308 */ /* 0x000ee40000000800 */
[----:B------:R-:W-:Y:S02]  /*82c0*/  FSETP.GTU.FTZ.AND P4, PT, R23, 20, PT ;  /* 0x41a000001700780b */ /* 0x000fe40003f9c000 */
[----:B------:R-:W-:Y:S01]  /*82d0*/  FSETP.GTU.FTZ.AND P1, PT, R7, 20, PT ;  /* 0x41a000000700780b */ /* 0x000fe20003f3c000 */
[----:B------:R-:W-:Y:S01]  /*82e0*/  @!P6 FMUL.FTZ R14, R17, -1.4426950216293334961 ;  /* 0xbfb8aa3b110ee820 */ /* 0x000fe20000410000 */
[----:B-1----:R-:W-:Y:S01]  /*82f0*/  @!P3 FADD.FTZ R4, R4, 1 ;  /* 0x3f8000000404b421 */ /* 0x002fe20000010000 */
[----:B--2---:R-:W-:Y:S01]  /*8300*/  @!P0 FADD.FTZ R0, R0, 1 ;  /* 0x3f80000000008421 */ /* 0x004fe20000010000 */
[----:B0-----:R-:W-:-:S03]  /*8310*/  HADD2.F32 R15, -RZ, R15.H0_H0 ;  /* 0x2000000fff0f7230 */ /* 0x001fc60000004100 */
[----:B------:R-:W0:Y:S01]  /*8320*/  @!P6 MUFU.EX2 R14, R14 ;  /* 0x0000000e000ee308 */ /* 0x000e220000000800 */
[----:B---3--:R-:W-:-:S03]  /*8330*/  @!P2 FADD.FTZ R5, R5, 1 ;  /* 0x3f8000000505a421 */ /* 0x008fc60000010000 */
[----:B------:R-:W-:Y:S01]  /*8340*/  @!P4 FMUL.FTZ R2, R23, -1.4426950216293334961 ;  /* 0xbfb8aa3b1702c820 */ /* 0x000fe20000410000 */
[----:B------:R-:W1:Y:S01]  /*8350*/  @!P0 MUFU.RCP R0, R0 ;  /* 0x0000000000008308 */ /* 0x000e620000001000 */
[----:B------:R-:W-:Y:S01]  /*8360*/  @!P1 FMUL.FTZ R7, R7, -1.4426950216293334961 ;  /* 0xbfb8aa3b07079820 */ /* 0x000fe20000410000 */
[----:B------:R-:W-:-:S06]  /*8370*/  FADD.FTZ R15, R15, R42 ;  /* 0x0000002a0f0f7221 */ /* 0x000fcc0000010000 */
[----:B------:R-:W2:Y:S01]  /*8380*/  @!P3 MUFU.RCP R4, R4 ;  /* 0x000000040004b308 */ /* 0x000ea20000001000 */
[----:B----4-:R-:W-:Y:S01]  /*8390*/  @!P5 FMUL.FTZ R100, R100, R21 ;  /* 0x000000156464d220 */ /* 0x010fe20000410000 */
[----:B------:R-:W-:-:S06]  /*83a0*/  FSETP.GTU.FTZ.AND P5, PT, R15, 20, PT ;  /* 0x41a000000f00780b */ /* 0x000fcc0003fbc000 */
[----:B------:R-:W3:Y:S04]  /*83b0*/  @!P4 MUFU.EX2 R2, R2 ;  /* 0x000000020002c308 */ /* 0x000ee80000000800 */
[----:B------:R-:W4:Y:S04]  /*83c0*/  @!P1 MUFU.EX2 R7, R7 ;  /* 0x0000000700079308 */ /* 0x000f280000000800 */
[----:B------:R-:W5:Y:S01]  /*83d0*/  @!P2 MUFU.RCP R5, R5 ;  /* 0x000000050005a308 */ /* 0x000f620000001000 */
[----:B0-----:R-:W-:Y:S01]  /*83e0*/  @!P6 FADD.FTZ R14, R14, 1 ;  /* 0x3f8000000e0ee421 */ /* 0x001fe20000010000 */
[----:B-1----:R-:W-:Y:S01]  /*83f0*/  @!P0 FMUL.FTZ R97, R97, R0 ;  /* 0x0000000061618220 */ /* 0x002fe20000410000 */
[----:B--2---:R-:W-:Y:S01]  /*8400*/  @!P3 FMUL.FTZ R95, R95, R4 ;  /* 0x000000045f5fb220 */ /* 0x004fe20000410000 */
[----:B------:R-:W-:Y:S01]  /*8410*/  LDS.U16 R0, [R24+0x14] ;  /* 0x0000140018007984 */ /* 0x000fe20000000400 */
[----:B------:R-:W-:Y:S01]  /*8420*/  @!P5 FMUL.FTZ R15, R15, -1.4426950216293334961 ;  /* 0xbfb8aa3b0f0fd820 */ /* 0x000fe20000410000 */
[----:B---3--:R-:W-:-:S02]  /*8430*/  @!P4 FADD.FTZ R2, R2, 1 ;  /* 0x3f8000000202c421 */ /* 0x008fc40000010000 */
[----:B------:R0:W1:Y:S01]  /*8440*/  @!P6 MUFU.RCP R19, R14 ;  /* 0x0000000e0013e308 */ /* 0x0000620000001000 */
[----:B------:R-:W2:Y:S01]  /*8450*/  LDS.U16 R4, [R24+0x18] ;  /* 0x0000180018047984 */ /* 0x000ea20000000400 */
[----:B----4-:R-:W-:-:S03]  /*8460*/  @!P1 FADD.FTZ R7, R7, 1 ;  /* 0x3f80000007079421 */ /* 0x010fc60000010000 */
[----:B0-----:R-:W0:Y:S03]  /*8470*/  LDS.U16 R14, [R24+0x1e] ;  /* 0x00001e00180e7984 */ /* 0x001e260000000400 */
[----:B------:R3:W4:Y:S01]  /*8480*/  @!P4 MUFU.RCP R17, R2 ;  /* 0x000000020011c308 */ /* 0x0007220000001000 */
[----:B-----5:R-:W-:Y:S02]  /*8490*/  @!P2 FMUL.FTZ R94, R94, R5 ;  /* 0x000000055e5ea220 */ /* 0x020fe40000410000 */
[----:B------:R-:W5:Y:S05]  /*84a0*/  LDS.U16 R5, [R24+0x1a] ;  /* 0x00001a0018057984 */ /* 0x000f6a0000000400 */
[----:B------:R1:W4:Y:S01]  /*84b0*/  @!P1 MUFU.RCP R16, R7 ;  /* 0x0000000700109308 */ /* 0x0003220000001000 */
[----:B---3--:R-:W3:Y:S07]  /*84c0*/  LDS.U16 R2, [R24+0x16] ;  /* 0x0000160018027984 */ /* 0x008eee0000000400 */
[----:B------:R-:W4:Y:S01]  /*84d0*/  @!P5 MUFU.EX2 R15, R15 ;  /* 0x0000000f000fd308 */ /* 0x000f220000000800 */
[----:B-1----:R-:W1:Y:S01]  /*84e0*/  LDS.U16 R7, [R24+0x1c] ;  /* 0x00001c0018077984 */ /* 0x002e620000000400 */
[----:B------:R-:W-:Y:S01]  /*84f0*/  BAR.SYNC.DEFER_BLOCKING 0x0 ;  /* 0x0000000000007b1d */ /* 0x000fe20000010000 */
[----:B----4-:R-:W-:-:S05]  /*8500*/  @!P5 FADD.FTZ R15, R15, 1 ;  /* 0x3f8000000f0fd421 */ /* 0x010fca0000010000 */
[----:B------:R4:W5:Y:S02]  /*8510*/  @!P5 MUFU.RCP R18, R15 ;  /* 0x0000000f0012d308 */ /* 0x0009640000001000 */
[----:B----4-:R-:W-:-:S05]  /*8520*/  PRMT R15, R143, 0x7632, R15 ;  /* 0x000076328f0f7816 */ /* 0x010fca000000000f */
[----:B------:R4:W-:Y:S01]  /*8530*/  STS.U16 [R24+0x2], R15 ;  /* 0x0000020f18007388 */ /* 0x0009e20000000400 */
[----:B------:R-:W-:Y:S01]  /*8540*/  @!P6 FMUL.FTZ R86, R86, R19 ;  /* 0x000000135656e220 */ /* 0x000fe20000410000 */
[----:B--2---:R-:W-:Y:S01]  /*8550*/  HADD2.F32 R19, -RZ, R4.H0_H0 ;  /* 0x20000004ff137230 */ /* 0x004fe20000004100 */
[----:B----4-:R-:W-:Y:S01]  /*8560*/  PRMT R15, R155, 0x7632, R15 ;  /* 0x000076329b0f7816 */ /* 0x010fe2000000000f */
[----:B0-----:R-:W-:-:S04]  /*8570*/  HADD2.F32 R21, -RZ, R14.H0_H0 ;  /* 0x2000000eff157230 */ /* 0x001fc80000004100 */
[----:B------:R0:W-:Y:S01]  /*8580*/  STS.U16 [R24+0xe], R15 ;  /* 0x00000e0f18007388 */ /* 0x0001e20000000400 */
[--C-:B------:R-:W-:Y:S01]  /*8590*/  FADD.FTZ R19, R19, R42.reuse ;  /* 0x0000002a13137221 */ /* 0x100fe20000010000 */
[----:B------:R-:W-:Y:S01]  /*85a0*/  FADD.FTZ R21, R21, R42 ;  /* 0x0000002a15157221 */ /* 0x000fe20000010000 */
[----:B0-----:R-:W-:-:S05]  /*85b0*/  HADD2.F32 R15, -RZ, R0.H0_H0 ;  /* 0x20000000ff0f7230 */ /* 0x001fca0000004100 */
[----:B------:R-:W-:Y:S01]  /*85c0*/  FADD.FTZ R15, R15, R42 ;  /* 0x0000002a0f0f7221 */ /* 0x000fe20000010000 */
[----:B------:R-:W-:Y:S01]  /*85d0*/  @!P4 FMUL.FTZ R96, R96, R17 ;  /* 0x000000116060c220 */ /* 0x000fe20000410000 */
[----:B------:R-:W-:Y:S01]  /*85e0*/  @!P1 FMUL.FTZ R87, R87, R16 ;  /* 0x0000001057579220 */ /* 0x000fe20000410000 */
[----:B------:R-:W-:Y:S02]  /*85f0*/  FSETP.GTU.FTZ.AND P4, PT, R19, 20, PT ;  /* 0x41a000001300780b */ /* 0x000fe40003f9c000 */
[----:B------:R-:W-:Y:S02]  /*8600*/  FSETP.GTU.FTZ.AND P6, PT, R15, 20, PT ;  /* 0x41a000000f00780b */ /* 0x000fe40003fdc000 */
[----:B------:R-:W-:Y:S02]  /*8610*/  FSETP.GTU.FTZ.AND P3, PT, R21, 20, PT ;  /* 0x41a000001500780b */ /* 0x000fe40003f7c000 */
[----:B------:R-:W-:Y:S02]  /*8620*/  PRMT R16, R141, 0x7632, R16 ;  /* 0x000076328d107816 */ /* 0x000fe40000000010 */
[----:B------:R-:W-:-:S02]  /*8630*/  PRMT R17, R157, 0x7632, R17 ;  /* 0x000076329d117816 */ /* 0x000fc40000000011 */
[----:B------:R-:W-:Y:S02]  /*8640*/  ISETP.NE.AND P0, PT, R51, RZ, PT ;  /* 0x000000ff3300720c */ /* 0x000fe40003f05270 */
[----:B------:R-:W-:Y:S01]  /*8650*/  F2FP.F16.F32.PACK_AB R147, R147, R148 ;  /* 0x000000949393723e */ /* 0x000fe200000000ff */
[----:B-----5:R-:W-:Y:S01]  /*8660*/  @!P5 FMUL.FTZ R85, R85, R18 ;  /* 0x000000125555d220 */ /* 0x020fe20000410000 */
[----:B------:R0:W-:Y:S01]  /*8670*/  STS.U16 [R24+0x6], R16 ;  /* 0x0000061018007388 */ /* 0x0001e20000000400 */
[----:B------:R-:W-:Y:S02]  /*8680*/  PRMT R18, R153, 0x7632, R18 ;  /* 0x0000763299127816 */ /* 0x000fe40000000012 */
[----:B------:R-:W-:Y:S01]  /*8690*/  PRMT R20, R149, 0x7632, R20 ;  /* 0x0000763295147816 */ /* 0x000fe20000000014 */
[----:B------:R3:W-:Y:S01]  /*86a0*/  STS.U16 [R24+0xa], R17 ;  /* 0x00000a1118007388 */ /* 0x0007e20000000400 */
[----:B------:R-:W-:Y:S01]  /*86b0*/  PRMT R22, R147, 0x7632, R22 ;  /* 0x0000763293167816 */ /* 0x000fe20000000016 */
[----:B------:R-:W-:Y:S01]  /*86c0*/  HADD2.F32 R5, -RZ, R5.H0_H0 ;  /* 0x20000005ff057230 */ /* 0x000fe20000004100 */
[----:B0-----:R-:W-:Y:S01]  /*86d0*/  PRMT R16, R151, 0x7632, R16 ;  /* 0x0000763297107816 */ /* 0x001fe20000000010 */
[----:B---3--:R-:W-:Y:S01]  /*86e0*/  HADD2.F32 R17, -RZ, R2.H0_H0 ;  /* 0x20000002ff117230 */ /* 0x008fe20000004100 */
[----:B------:R-:W-:Y:S01]  /*86f0*/  STS.U16 [R24], R143 ;  /* 0x0000008f18007388 */ /* 0x000fe20000000400 */
[----:B------:R-:W-:Y:S01]  /*8700*/  @!P6 FMUL.FTZ R0, R15, -1.4426950216293334961 ;  /* 0xbfb8aa3b0f00e820 */ /* 0x000fe20000410000 */
[----:B------:R-:W-:Y:S01]  /*8710*/  @!P4 FMUL.FTZ R4, R19, -1.4426950216293334961 ;  /* 0xbfb8aa3b1304c820 */ /* 0x000fe20000410000 */
[----:B------:R-:W-:Y:S01]  /*8720*/  @!P3 FMUL.FTZ R15, R21, -1.4426950216293334961 ;  /* 0xbfb8aa3b150fb820 */ /* 0x000fe20000410000 */
[----:B------:R-:W-:Y:S01]  /*8730*/  STS.U16 [R24+0x4], R141 ;  /* 0x0000048d18007388 */ /* 0x000fe20000000400 */
[--C-:B------:R-:W-:Y:S01]  /*8740*/  FADD.FTZ R17, R17, R42.reuse ;  /* 0x0000002a11117221 */ /* 0x100fe20000010000 */
[----:B------:R-:W-:-:S02]  /*8750*/  FADD.FTZ R5, R5, R42 ;  /* 0x0000002a05057221 */ /* 0x000fc40000010000 */
        /* <DEDUP_REMOVED lines=31> */
[----:B-1----:R-:W-:-:S02]  /*8950*/  HADD2.F32 R7, -RZ, R7.H0_H0 ;  /* 0x20000007ff077230 */ /* 0x002fc40000004100 */
[----:B------:R-:W-:-:S03]  /*8960*/  @!P5 FMUL.FTZ R2, R17, -1.4426950216293334961 ;  /* 0xbfb8aa3b1102d820 */ /* 0x000fc60000410000 */
[----:B------:R-:W-:Y:S01]  /*8970*/  FADD.FTZ R7, R7, R42 ;  /* 0x0000002a07077221 */ /* 0x000fe20000010000 */
[----:B------:R-:W1:Y:S06]  /*8980*/  @!P6 MUFU.EX2 R0, R0 ;  /* 0x000000000000e308 */ /* 0x000e6c0000000800 */
[----:B------:R-:W-:Y:S01]  /*8990*/  @!P1 FMUL.FTZ R5, R5, -1.4426950216293334961 ;  /* 0xbfb8aa3b05059820 */ /* 0x000fe20000410000 */
[----:B------:R-:W-:Y:S01]  /*89a0*/  FSETP.GTU.FTZ.AND P2, PT, R7, 20, PT ;  /* 0x41a000000700780b */ /* 0x000fe20003f5c000 */
[----:B------:R-:W2:Y:S04]  /*89b0*/  @!P5 MUFU.EX2 R2, R2 ;  /* 0x000000020002d308 */ /* 0x000ea80000000800 */
[----:B------:R-:W3:Y:S01]  /*89c0*/  @!P1 MUFU.EX2 R5, R5 ;  /* 0x0000000500059308 */ /* 0x000ee20000000800 */
[----:B------:R-:W4:Y:S03]  /*89d0*/  LDS R119, [UR5+0x420] ;  /* 0x00042005ff777984 */ /* 0x000f260008000800 */
[----:B------:R-:W5:Y:S01]  /*89e0*/  @!P4 MUFU.EX2 R4, R4 ;  /* 0x000000040004c308 */ /* 0x000f620000000800 */
[----:B-1----:R-:W-:-:S03]  /*89f0*/  @!P6 FADD.FTZ R0, R0, 1 ;  /* 0x3f8000000000e421 */ /* 0x002fc60000010000 */
[----:B------:R-:W-:Y:S01]  /*8a00*/  @!P2 FMUL.FTZ R7, R7, -1.4426950216293334961 ;  /* 0xbfb8aa3b0707a820 */ /* 0x000fe20000410000 */
[----:B------:R3:W-:Y:S01]  /*8a10*/  @!P3 MUFU.EX2 R17, R15 ;  /* 0x0000000f0011b308 */ /* 0x0007e20000000800 */
[----:B--2---:R-:W-:-:S03]  /*8a20*/  @!P5 FADD.FTZ R2, R2, 1 ;  /* 0x3f8000000202d421 */ /* 0x004fc60000010000 */
[----:B0-----:R0:W1:Y:S04]  /*8a30*/  @!P2 MUFU.EX2 R16, R7 ;  /* 0x000000070010a308 */ /* 0x0010680000000800 */
[----:B------:R-:W2:Y:S01]  /*8a40*/  @!P6 MUFU.RCP R121, R0 ;  /* 0x000000000079e308 */ /* 0x000ea20000001000 */
[----:B---3--:R-:W-:Y:S01]  /*8a50*/  @!P1 FADD.FTZ R15, R5, 1 ;  /* 0x3f800000050f9421 */ /* 0x008fe20000010000 */
[----:B0-----:R-:W-:Y:S01]  /*8a60*/  SHF.R.S32.HI R7, RZ, 0x1f, R6 ;  /* 0x0000001fff077819 */ /* 0x001fe20000011406 */
[----:B-----5:R-:W-:-:S05]  /*8a70*/  @!P4 FADD.FTZ R14, R4, 1 ;  /* 0x3f800000040ec421 */ /* 0x020fca0000010000 */
[----:B------:R-:W0:Y:S01]  /*8a80*/  @!P5 MUFU.RCP R2, R2 ;  /* 0x000000020002d308 */ /* 0x000e220000001000 */
[----:B------:R-:W-:-:S07]  /*8a90*/  IMAD.WIDE.U32 R4, R124, UR18, R6 ;  /* 0x000000127c047c25 */ /* 0x000fce000f8e0006 */
[----:B------:R-:W3:Y:S01]  /*8aa0*/  @!P1 MUFU.RCP R18, R15 ;  /* 0x0000000f00129308 */ /* 0x000ee20000001000 */
[----:B------:R-:W-:-:S07]  /*8ab0*/  IMAD R5, R125, UR18, R5 ;  /* 0x000000127d057c24 */ /* 0x000fce000f8e0205 */
[----:B------:R5:W4:Y:S01]  /*8ac0*/  @!P4 MUFU.RCP R123, R14 ;  /* 0x0000000e007bc308 */ /* 0x000b220000001000 */
[----:B------:R-:W-:-:S04]  /*8ad0*/  IMAD.WIDE.U32 R4, R43, UR6, R4 ;  /* 0x000000062b047c25 */ /* 0x000fc8000f8e0004 */
[----:B--2---:R-:W-:Y:S01]  /*8ae0*/  @!P6 FMUL.FTZ R84, R84, R121 ;  /* 0x000000795454e220 */ /* 0x004fe20000410000 */
[----:B-1----:R-:W-:Y:S01]  /*8af0*/  @!P2 FADD.FTZ R16, R16, 1 ;  /* 0x3f8000001010a421 */ /* 0x002fe20000010000 */
[----:B------:R-:W-:Y:S01]  /*8b00*/  @!P3 FADD.FTZ R17, R17, 1 ;  /* 0x3f8000001111b421 */ /* 0x000fe20000010000 */
[----:B0-----:R-:W-:Y:S01]  /*8b10*/  @!P5 FMUL.FTZ R83, R83, R2 ;  /* 0x000000025353d220 */ /* 0x001fe20000410000 */
[----:B-----5:R-:W-:Y:S01]  /*8b20*/  IMAD R14, R43, UR7, R5 ;  /* 0x000000072b0e7c24 */ /* 0x020fe2000f8e0205 */
[----:B------:R-:W-:Y:S01]  /*8b30*/  IADD3 R5, P6, PT, R58, R4, RZ ;  /* 0x000000043a057210 */ /* 0x000fe20007fde0ff */
[----:B---3--:R-:W-:Y:S01]  /*8b40*/  @!P1 FMUL.FTZ R81, R81, R18 ;  /* 0x0000001251519220 */ /* 0x008fe20000410000 */
[----:B------:R-:W0:Y:S01]  /*8b50*/  @!P2 MUFU.RCP R125, R16 ;  /* 0x00000010007da308 */ /* 0x000e220000001000 */
[----:B----4-:R-:W-:Y:S01]  /*8b60*/  ISETP.GE.AND P5, PT, R62, R119, PT ;  /* 0x000000773e00720c */ /* 0x010fe20003fa6270 */
[----:B------:R-:W1:Y:S01]  /*8b70*/  LDCU.64 UR6, c[0x0][0x560] ;  /* 0x0000ac00ff0677ac */ /* 0x000e620008000a00 */
[----:B------:R-:W-:-:S02]  /*8b80*/  IADD3.X R2, PT, PT, RZ, R14, RZ, P6, !PT ;  /* 0x0000000eff027210 */ /* 0x000fc400037fe4ff */
[----:B------:R-:W-:-:S03]  /*8b90*/  LEA R4, P1, R5, UR8, 0x1 ;  /* 0x0000000805047c11 */ /* 0x000fc6000f8208ff */
[----:B------:R-:W2:Y:S01]  /*8ba0*/  @!P3 MUFU.RCP R0, R17 ;  /* 0x000000110000b308 */ /* 0x000ea20000001000 */
[----:B------:R-:W-:Y:S01]  /*8bb0*/  @!P4 FMUL.FTZ R82, R82, R123 ;  /* 0x0000007b5252c220 */ /* 0x000fe20000410000 */
[----:B------:R-:W-:Y:S02]  /*8bc0*/  LEA.HI.X R5, R5, UR9, R2, 0x1, P1 ;  /* 0x0000000905057c11 */ /* 0x000fe400088f0c02 */
[-C--:B------:R-:W-:Y:S02]  /*8bd0*/  ISETP.GE.AND P4, PT, R58, R119.reuse, PT ;  /* 0x000000773a00720c */ /* 0x080fe40003f86270 */
[-C--:B------:R-:W-:Y:S02]  /*8be0*/  ISETP.GE.AND P1, PT, R63, R119.reuse, PT ;  /* 0x000000773f00720c */ /* 0x080fe40003f26270 */
[----:B------:R-:W-:Y:S01]  /*8bf0*/  ISETP.GE.AND P6, PT, R64, R119, PT ;  /* 0x000000774000720c */ /* 0x000fe20003fc6270 */
[----:B------:R-:W-:Y:S01]  /*8c00*/  @!P5 STG.E.U16 desc[UR16][R4.64+0x40], R21 ;  /* 0x000040150400d986 */ /* 0x000fe2000c101510 */
[----:B0-----:R-:W-:Y:S01]  /*8c10*/  @!P2 FMUL.FTZ R80, R80, R125 ;  /* 0x0000007d5050a220 */ /* 0x001fe20000410000 */
[----:B------:R-:W-:-:S02]  /*8c20*/  ISETP.GE.AND P5, PT, R65, R119, PT ;  /* 0x000000774100720c */ /* 0x000fc40003fa6270 */
[----:B------:R-:W-:-:S04]  /*8c30*/  ISETP.GE.AND P2, PT, R68, R119, PT ;  /* 0x000000774400720c */ /* 0x000fc80003f46270 */
[----:B------:R-:W-:Y:S01]  /*8c40*/  @!P4 STG.E.U16 desc[UR16][R4.64], R19 ;  /* 0x000000130400c986 */ /* 0x000fe2000c101510 */
[----:B--2---:R-:W-:Y:S01]  /*8c50*/  @!P3 FMUL.FTZ R79, R79, R0 ;  /* 0x000000004f4fb220 */ /* 0x004fe20000410000 */
        /* <DEDUP_REMOVED lines=17> */
[----:B------:R-:W-:Y:S01]  /*8d70*/  ISETP.GE.AND P6, PT, R76, R119, PT ;  /* 0x000000774c00720c */ /* 0x000fe20003fc6270 */
[----:B0-----:R-:W0:Y:S02]  /*8d80*/  LDC.64 R90, c[0x0][0x518] ;  /* 0x00014600ff5a7b82 */ /* 0x001e240000000a00 */
        /* <DEDUP_REMOVED lines=10> */
[----:B--2---:R-:W-:Y:S02]  /*8e30*/  PRMT R5, R0, 0x7632, R5 ;  /* 0x0000763200057816 */ /* 0x004fe40000000005 */
[----:B------:R-:W-:Y:S02]  /*8e40*/  F2FP.F16.F32.PACK_AB R0, R95, R96 ;  /* 0x000000605f00723e */ /* 0x000fe400000000ff */
[----:B------:R-:W-:Y:S02]  /*8e50*/  PRMT R15, R2, 0x7610, R15 ;  /* 0x00007610020f7816 */ /* 0x000fe4000000000f */
[----:B------:R-:W-:-:S02]  /*8e60*/  PRMT R17, R0, 0x7610, R17 ;  /* 0x0000761000117816 */ /* 0x000fc40000000011 */
[----:B------:R-:W-:Y:S02]  /*8e70*/  PRMT R18, R0, 0x7632, R18 ;  /* 0x0000763200127816 */ /* 0x000fe40000000012 */
[----:B------:R-:W-:Y:S02]  /*8e80*/  PRMT R16, R2, 0x7632, R16 ;  /* 0x0000763202107816 */ /* 0x000fe40000000010 */
[----:B------:R-:W-:Y:S02]  /*8e90*/  F2FP.F16.F32.PACK_AB R0, R87, R94 ;  /* 0x0000005e5700723e */ /* 0x000fe400000000ff */
[----:B------:R-:W-:Y:S01]  /*8ea0*/  F2FP.F16.F32.PACK_AB R2, R85, R86 ;  /* 0x000000565502723e */ /* 0x000fe200000000ff */
[----:B------:R2:W-:Y:S03]  /*8eb0*/  STS.U16 [R24], R14 ;  /* 0x0000000e18007388 */ /* 0x0005e60000000400 */
[----:B------:R-:W-:-:S02]  /*8ec0*/  PRMT R19, R2, 0x7610, R19 ;  /* 0x0000761002137816 */ /* 0x000fc40000000013 */
[----:B------:R-:W-:Y:S01]  /*8ed0*/  PRMT R20, R2, 0x7632, R20 ;  /* 0x0000763202147816 */ /* 0x000fe20000000014 */
[----:B------:R3:W-:Y:S01]  /*8ee0*/  STS.U16 [R24+0x2], R5 ;  /* 0x0000020518007388 */ /* 0x0007e20000000400 */
[----:B------:R-:W-:Y:S02]  /*8ef0*/  F2FP.F16.F32.PACK_AB R4, R83, R84 ;  /* 0x000000545304723e */ /* 0x000fe400000000ff */
[----:B------:R-:W-:Y:S02]  /*8f00*/  F2FP.F16.F32.PACK_AB R2, R79, R80 ;  /* 0x000000504f02723e */ /* 0x000fe400000000ff */
[C---:B--2---:R-:W-:Y:S02]  /*8f10*/  PRMT R14, R0.reuse, 0x7610, R14 ;  /* 0x00007610000e7816 */ /* 0x044fe4000000000e */
[----:B---3--:R-:W-:Y:S02]  /*8f20*/  PRMT R5, R0, 0x7632, R5 ;  /* 0x0000763200057816 */ /* 0x008fe40000000005 */
[----:B------:R-:W-:Y:S01]  /*8f30*/  F2FP.F16.F32.PACK_AB R0, R81, R82 ;  /* 0x000000525100723e */ /* 0x000fe200000000ff */
[----:B------:R2:W-:Y:S04]  /*8f40*/  STS.U16 [R24+0x6], R16 ;  /* 0x0000061018007388 */ /* 0x0005e80000000400 */
[----:B------:R3:W-:Y:S04]  /*8f50*/  STS.U16 [R24+0xa], R18 ;  /* 0x00000a1218007388 */ /* 0x0007e80000000400 */
[----:B------:R4:W-:Y:S01]  /*8f60*/  STS.U16 [R24+0xc], R14 ;  /* 0x00000c0e18007388 */ /* 0x0009e20000000400 */
[----:B--2---:R-:W-:-:S02]  /*8f70*/  PRMT R16, R4, 0x7632, R16 ;  /* 0x0000763204107816 */ /* 0x004fc40000000010 */
[----:B---3--:R-:W-:Y:S02]  /*8f80*/  PRMT R18, R0, 0x7632, R18 ;  /* 0x0000763200127816 */ /* 0x008fe40000000012 */
        /* <DEDUP_REMOVED lines=31> */
[----:B------:R-:W3:Y:S01]  /*9180*/  LDS R89, [UR5+0x420] ;  /* 0x00042005ff597984 */ /* 0x000ee20008000800 */
[----:B------:R-:W2:Y:S01]  /*9190*/  LDCU.64 UR4, c[0x0][0x520] ;  /* 0x0000a400ff0477ac */ /* 0x000ea20008000a00 */
[----:B0-----:R-:W-:-:S04]  /*91a0*/  IMAD.WIDE.U32 R6, R90, UR18, R6 ;  /* 0x000000125a067c25 */ /* 0x001fc8000f8e0006 */
[----:B------:R-:W-:Y:S02]  /*91b0*/  IMAD R7, R91, UR18, R7 ;  /* 0x000000125b077c24 */ /* 0x000fe4000f8e0207 */
[----:B------:R-:W-:-:S04]  /*91c0*/  FADD.FTZ R44, R101, R44 ;  /* 0x0000002c652c7221 */ /* 0x000fc80000010000 */
[----:B------:R-:W-:Y:S01]  /*91d0*/  FADD.FTZ R99, R44, R99 ;  /* 0x000000632c637221 */ /* 0x000fe20000010000 */
[----:B--2---:R-:W-:-:S04]  /*91e0*/  IMAD.WIDE.U32 R2, R43, UR4, R6 ;  /* 0x000000042b027c25 */ /* 0x004fc8000f8e0006 */
[----:B------:R-:W-:Y:S01]  /*91f0*/  IMAD R0, R43, UR5, R3 ;  /* 0x000000052b007c24 */ /* 0x000fe2000f8e0203 */
[----:B------:R-:W-:Y:S01]  /*9200*/  IADD3 R3, P2, PT, R58, R2, RZ ;  /* 0x000000023a037210 */ /* 0x000fe20007f5e0ff */
[----:B------:R-:W-:-:S03]  /*9210*/  FADD.FTZ R100, R99, R100 ;  /* 0x0000006463647221 */ /* 0x000fc60000010000 */
[----:B------:R-:W-:Y:S02]  /*9220*/  IADD3.X R0, PT, PT, RZ, R0, RZ, P2, !PT ;  /* 0x00000000ff007210 */ /* 0x000fe400017fe4ff */
[C---:B-1----:R-:W-:Y:S01]  /*9230*/  LEA R2, P2, R3.reuse, UR6, 0x1 ;  /* 0x0000000603027c11 */ /* 0x042fe2000f8408ff */
[----:B------:R-:W-:Y:S01]  /*9240*/  FADD.FTZ R97, R100, R97 ;  /* 0x0000006164617221 */ /* 0x000fe20000010000 */
[-C--:B---3--:R-:W-:Y:S02]  /*9250*/  ISETP.GE.AND P0, PT, R58, R89.reuse, PT ;  /* 0x000000593a00720c */ /* 0x088fe40003f06270 */
[----:B------:R-:W-:Y:S02]  /*9260*/  LEA.HI.X R3, R3, UR7, R0, 0x1, P2 ;  /* 0x0000000703037c11 */ /* 0x000fe400090f0c00 */
[-C--:B------:R-:W-:Y:S02]  /*9270*/  ISETP.GE.AND P5, PT, R68, R89.reuse, PT ;  /* 0x000000594400720c */ /* 0x080fe40003fa6270 */
[----:B------:R-:W-:-:S02]  /*9280*/  ISETP.GE.AND P6, PT, R69, R89, PT ;  /* 0x000000594500720c */ /* 0x000fc40003fc6270 */
[----:B------:R-:W-:Y:S01]  /*9290*/  ISETP.GE.AND P1, PT, R62, R89, PT ;  /* 0x000000593e00720c */ /* 0x000fe20003f26270 */
[----:B------:R-:W-:-:S04]  /*92a0*/  FADD.FTZ R96, R97, R96 ;  /* 0x0000006061607221 */ /* 0x000fc80000010000 */
[----:B------:R0:W-:Y:S01]  /*92b0*/  @!P0 STG.E.U16 desc[UR16][R2.64], R5 ;  /* 0x0000000502008986 */ /* 0x0001e2000c101510 */
[-C--:B------:R-:W-:Y:S01]  /*92c0*/  ISETP.GE.AND P0, PT, R63, R89.reuse, PT ;  /* 0x000000593f00720c */ /* 0x080fe20003f06270 */
[----:B------:R-:W-:Y:S02]  /*92d0*/  FADD.FTZ R95, R96, R95 ;  /* 0x0000005f605f7221 */ /* 0x000fe40000010000 */
[----:B------:R0:W-:Y:S02]  /*92e0*/  @!P5 STG.E.U16 desc[UR16][R2.64+0x1c0], R33 ;  /* 0x0001c0210200d986 */ /* 0x0001e4000c101510 */
[----:B------:R-:W-:Y:S01]  /*92f0*/  FADD.FTZ R94, R95, R94 ;  /* 0x0000005e5f5e7221 */ /* 0x000fe20000010000 */
[-C--:B------:R-:W-:Y:S01]  /*9300*/  ISETP.GE.AND P5, PT, R75, R89.reuse, PT ;  /* 0x000000594b00720c */ /* 0x080fe20003fa6270 */
[----:B------:R0:W-:Y:S01]  /*9310*/  @!P6 STG.E.U16 desc[UR16][R2.64+0x200], R21 ;  /* 0x000200150200e986 */ /* 0x0001e2000c101510 */
[-C--:B------:R-:W-:Y:S01]  /*9320*/  ISETP.GE.AND P6, PT, R76, R89.reuse, PT ;  /* 0x000000594c00720c */ /* 0x080fe20003fc6270 */
[----:B------:R-:W-:Y:S01]  /*9330*/  FADD.FTZ R87, R94, R87 ;  /* 0x000000575e577221 */ /* 0x000fe20000010000 */
[-C--:B------:R-:W-:Y:S01]  /*9340*/  ISETP.GE.AND P2, PT, R65, R89.reuse, PT ;  /* 0x000000594100720c */ /* 0x080fe20003f46270 */
[----:B------:R0:W-:Y:S01]  /*9350*/  @!P1 STG.E.U16 desc[UR16][R2.64+0x40], R39 ;  /* 0x0000402702009986 */ /* 0x0001e2000c101510 */
[----:B------:R-:W-:-:S02]  /*9360*/  ISETP.GE.AND P1, PT, R64, R89, PT ;  /* 0x000000594000720c */ /* 0x000fc40003f26270 */
        /* <DEDUP_REMOVED lines=8> */
[----:B------:R0:W-:Y:S04]  /*93f0*/  @!P6 STG.E.U16 desc[UR16][R2.64+0x3c0], R25 ;  /* 0x0003c0190200e986 */ /* 0x0001e8000c101510 */
        /* <DEDUP_REMOVED lines=9> */
[----:B------:R0:W-:Y:S01]  /*9490*/  @!P0 STG.E.U16 desc[UR16][R2.64+0x240], R31 ;  /* 0x0002401f02008986 */ /* 0x0001e2000c101510 */
[----:B------:R-:W-:Y:S01]  /*94a0*/  ISETP.GT.AND P0, PT, R60, 0x1, PT ;  /* 0x000000013c00780c */ /* 0x000fe20003f04270 */
[----:B------:R-:W-:-:S04]  /*94b0*/  FADD.FTZ R82, R83, R82 ;  /* 0x0000005253527221 */ /* 0x000fc80000010000 */
[----:B------:R-:W-:Y:S01]  /*94c0*/  FADD.FTZ R81, R82, R81 ;  /* 0x0000005152517221 */ /* 0x000fe20000010000 */
[----:B------:R0:W-:Y:S01]  /*94d0*/  @!P1 STG.E.U16 desc[UR16][R2.64+0x280], R23 ;  /* 0x0002801702009986 */ /* 0x0001e2000c101510 */
[----:B------:R-:W-:Y:S02]  /*94e0*/  IADD3 R57, P1, PT, R57, -0x400, RZ ;  /* 0xfffffc0039397810 */ /* 0x000fe40007f3e0ff */
[----:B------:R-:W-:Y:S01]  /*94f0*/  FADD.FTZ R44, R81, R80 ;  /* 0x00000050512c7221 */ /* 0x000fe20000010000 */
[----:B------:R0:W-:Y:S01]  /*9500*/  @!P2 STG.E.U16 desc[UR16][R2.64+0x2c0], R29 ;  /* 0x0002c01d0200a986 */ /* 0x0001e2000c101510 */
[----:B------:R-:W-:-:S03]  /*9510*/  IADD3 R46, P2, PT, R46, -0x400, RZ ;  /* 0xfffffc002e2e7810 */ /* 0x000fc60007f5e0ff */
[----:B------:R0:W-:Y:S01]  /*9520*/  @!P3 STG.E.U16 desc[UR16][R2.64+0x300], R41 ;  /* 0x000300290200b986 */ /* 0x0001e2000c101510 */
[----:B------:R-:W-:-:S03]  /*9530*/  IADD3 R54, P3, PT, R54, -0x400, RZ ;  /* 0xfffffc0036367810 */ /* 0x000fc60007f7e0ff */
[----:B------:R0:W-:Y:S01]  /*9540*/  @!P4 STG.E.U16 desc[UR16][R2.64+0x340], R27 ;  /* 0x0003401b0200c986 */ /* 0x0001e2000c101510 */
[----:B------:R-:W-:Y:S01]  /*9550*/  IADD3 R50, P4, PT, R50, -0x400, RZ ;  /* 0xfffffc0032327810 */ /* 0x000fe20007f9e0ff */
[----:B------:R-:W-:Y:S01]  /*9560*/  FADD.FTZ R44, R44, R79 ;  /* 0x0000004f2c2c7221 */ /* 0x000fe20000010000 */
[----:B------:R-:W-:Y:S02]  /*9570*/  IADD3 R60, PT, PT, R60, -0x1, RZ ;  /* 0xffffffff3c3c7810 */ /* 0x000fe40007ffe0ff */
[----:B------:R-:W-:Y:S02]  /*9580*/  IADD3.X R59, PT, PT, R59, -0x1, RZ, P1, !PT ;  /* 0xffffffff3b3b7810 */ /* 0x000fe40000ffe4ff */
[----:B------:R-:W-:Y:S02]  /*9590*/  IADD3.X R48, PT, PT, R48, -0x1, RZ, P2, !PT ;  /* 0xffffffff30307810 */ /* 0x000fe400017fe4ff */
[----:B------:R-:W-:Y:S02]  /*95a0*/  IADD3.X R56, PT, PT, R56, -0x1, RZ, P3, !PT ;  /* 0xffffffff38387810 */ /* 0x000fe40001ffe4ff */
[----:B------:R-:W-:Y:S01]  /*95b0*/  IADD3.X R52, PT, PT, R52, -0x1, RZ, P4, !PT ;  /* 0xffffffff34347810 */ /* 0x000fe200027fe4ff */
[----:B0-----:R-:W-:Y:S06]  /*95c0*/  @P0 BRA `(.L_x_6907) ;  /* 0xffffff7000d00947 */ /* 0x001fec000383ffff */
.L_x_6835:
[----:B------:R-:W0:Y:S01]  /*95d0*/  LDC.64 R6, c[0x0][0x548] ;  /* 0x00015200ff067b82 */ /* 0x000e220000000a00 */
[----:B------:R-:W1:Y:S01]  /*95e0*/  S2R R12, SR_TID.X ;  /* 0x00000000000c7919 */ /* 0x000e620000002100 */
[----:B------:R-:W1:Y:S06]  /*95f0*/  LDCU UR15, c[0x0][0x38c] ;  /* 0x00007180ff0f77ac */ /* 0x000e6c0008000800 */
[----:B------:R-:W2:Y:S01]  /*9600*/  LDC.64 R8, c[0x0][0x568] ;  /* 0x00015a00ff087b82 */ /* 0x000ea20000000a00 */
[----:B0-----:R-:W-:-:S04]  /*9610*/  ISETP.NE.U32.AND P1, PT, R6, RZ, PT ;  /* 0x000000ff0600720c */ /* 0x001fc80003f25070 */
[----:B------:R-:W-:Y:S02]  /*9620*/  ISETP.NE.AND.EX P1, PT, R7, RZ, PT, P1 ;  /* 0x000000ff0700720c */ /* 0x000fe40003f25310 */
[----:B--2---:R-:W-:Y:S02]  /*9630*/  ISETP.NE.U32.AND P0, PT, R8, RZ, PT ;  /* 0x000000ff0800720c */ /* 0x004fe40003f05070 */
[----:B-1----:R-:W-:Y:S02]  /*9640*/  ISETP.GE.AND P2, PT, R12, UR15, PT ;  /* 0x0000000f0c007c0c */ /* 0x002fe4000bf46270 */
        /* <DEDUP_REMOVED lines=26> */
.L_x_6909:
[----:B------:R-:W-:Y:S05]  /*97f0*/  BSYNC.RECONVERGENT B0 ;  /* 0x0000000000007941 */ /* 0x000fea0003800200 */
.L_x_6908:
        /* <DEDUP_REMOVED lines=26> */
.L_x_6911:
[----:B------:R-:W-:Y:S05]  /*99a0*/  BSYNC.RECONVERGENT B0 ;  /* 0x0000000000007941 */ /* 0x000fea0003800200 */
.L_x_6910:
[----:B------:R-:W-:Y:S05]  /*99b0*/  @P2 EXIT ;  /* 0x000000000000294d */ /* 0x000fea0003800000 */
[----:B------:R-:W2:Y:S01]  /*99c0*/  S2UR UR12, SR_CTAID.Y ;  /* 0x00000000000c79c3 */ /* 0x000ea20000002600 */
[----:B------:R-:W2:Y:S01]  /*99d0*/  LDCU.64 UR8, c[0x0][0x4a8] ;  /* 0x00009500ff0877ac */ /* 0x000ea20008000a00 */
[----:B------:R-:W-:Y:S01]  /*99e0*/  BSSY.RECONVERGENT B0, `(.L_x_6912) ;  /* 0x0000025000007945 */ /* 0x000fe20003800200 */
[----:B------:R-:W-:Y:S01]  /*99f0*/  MOV R0, R12 ;  /* 0x0000000c00007202 */ /* 0x000fe20000000f00 */
[----:B------:R-:W3:Y:S04]  /*9a00*/  LDCU.64 UR10, c[0x0][0x4c8] ;  /* 0x00009900ff0a77ac */ /* 0x000ee80008000a00 */
[----:B------:R-:W4:Y:S01]  /*9a10*/  S2UR UR13, SR_CgaCtaId ;  /* 0x00000000000d79c3 */ /* 0x000f220000008800 */
[----:B------:R-:W0:Y:S01]  /*9a20*/  LDCU UR14, c[0x0][0x360] ;  /* 0x00006c00ff0e77ac */ /* 0x000e220008000800 */
[----:B------:R-:W0:Y:S06]  /*9a30*/  LDCU.128 UR20, c[0x0][0x530] ;  /* 0x0000a600ff1477ac */ /* 0x000e2c0008000c00 */
[----:B------:R-:W0:Y:S08]  /*9a40*/  LDC.64 R14, c[0x0][0x4b0] ;  /* 0x00012c00ff0e7b82 */ /* 0x000e300000000a00 */
[----:B------:R-:W0:Y:S01]  /*9a50*/  LDC.64 R16, c[0x0][0x4d0] ;  /* 0x00013400ff107b82 */ /* 0x000e220000000a00 */
[----:B--2---:R-:W-:-:S02]  /*9a60*/  UIMAD.WIDE.U32 UR4, UR12, UR8, URZ ;  /* 0x000000080c0472a5 */ /* 0x004fc4000f8e00ff */
[----:B---3--:R-:W-:Y:S01]  /*9a70*/  UIMAD.WIDE.U32 UR6, UR12, UR10, URZ ;  /* 0x0000000a0c0672a5 */ /* 0x008fe2000f8e00ff */
[----:B------:R-:W-:Y:S01]  /*9a80*/  UMOV UR8, 0x400 ;  /* 0x0000040000087882 */ /* 0x000fe20000000000 */
[----:B------:R-:W-:Y:S02]  /*9a90*/  UIMAD UR9, UR12, UR9, UR5 ;  /* 0x000000090c0972a4 */ /* 0x000fe4000f8e0205 */
[----:B------:R-:W-:Y:S02]  /*9aa0*/  UIMAD UR11, UR12, UR11, UR7 ;  /* 0x0000000b0c0b72a4 */ /* 0x000fe4000f8e0207 */
[----:B----4-:R-:W-:-:S12]  /*9ab0*/  ULEA UR13, UR13, UR8, 0x18 ;  /* 0x000000080d0d7291 */ /* 0x010fd8000f8ec0ff */
.L_x_6913:
[C---:B---3--:R-:W-:Y:S01]  /*9ac0*/  LEA R8, R0.reuse, UR13, 0x2 ;  /* 0x0000000d00087c11 */ /* 0x048fe2000f8e10ff */
[----:B------:R-:W-:Y:S01]  /*9ad0*/  UMOV UR8, UR4 ;  /* 0x0000000400087c82 */ /* 0x000fe20008000000 */
[----:B-1----:R-:W-:Y:S01]  /*9ae0*/  SHF.R.S32.HI R3, RZ, 0x1f, R0 ;  /* 0x0000001fff037819 */ /* 0x002fe20000011400 */
[----:B------:R-:W-:Y:S02]  /*9af0*/  UMOV UR10, UR6 ;  /* 0x00000006000a7c82 */ /* 0x000fe40008000000 */
[----:B0-----:R-:W0:Y:S01]  /*9b00*/  LDS R11, [R8+0x1f28] ;  /* 0x001f2800080b7984 */ /* 0x001e220000000800 */
        /* <DEDUP_REMOVED lines=19> */
.L_x_6912:
[----:B------:R-:W-:Y:S05]  /*9c40*/  EXIT ;  /* 0x000000000000794d */ /* 0x000fea0003800000 */
.L_x_6914:
        /* <DEDUP_REMOVED lines=11> */
.L_x_10478:


//--------------------- .text._Z25selective_scan_bwd_kernelI32Selective_Scan_bwd_kernel_traitsILi32ELi16ELb0ELb0ELb1ELb1ELb1EN3c104HalfEfEEv12SSMParamsBwd --------------------------
	.section	.text._Z25selective_scan_bwd_kernelI32Selective_Scan_bwd_kernel_traitsILi32ELi16ELb0ELb0ELb1ELb1ELb1EN3c104HalfEfEEv12SSMParamsBwd,"ax",@progbits
	.align	128
        .global         _Z25selective_scan_bwd_kernelI32Selective_Scan_bwd_kernel_traitsILi32ELi16ELb0ELb0ELb1ELb1ELb1EN3c104HalfEfEEv12SSMParamsBwd
        .type           _Z25selective_scan_bwd_kernelI32Selective_Scan_bwd_kernel_traitsILi32ELi16ELb0ELb0ELb1ELb1ELb1EN3c104HalfEfEEv12SSMParamsBwd,@function
        .size           _Z25selective_scan_bwd_kernelI32Selective_Scan_bwd_kernel_traitsILi32ELi16ELb0ELb0ELb1ELb1ELb1EN3c104HalfEfEEv12SSMParamsBwd,(.L_x_10479 - _Z25selective_scan_bwd_kernelI32Selective_Scan_bwd_kernel_traitsILi32ELi16ELb0ELb0ELb1ELb1ELb1EN3c104HalfEfEEv12SSMParamsBwd)
        .other          _Z25selective_scan_bwd_kernelI32Selective_Scan_bwd_kernel_traitsILi32ELi16ELb0ELb0ELb1ELb1ELb1EN3c104HalfEfEEv12SSMParamsBwd,@"STO_CUDA_ENTRY STV_DEFAULT"
_Z25selective_scan_bwd_kernelI32Selective_Scan_bwd_kernel_traitsILi32ELi16ELb0ELb0ELb1ELb1ELb1EN3c104HalfEfEEv12SSMParamsBwd:
.text._Z25selective_scan_bwd_kernelI32Selective_Scan_bwd_kernel_traitsILi32ELi16ELb0ELb0ELb1ELb1ELb1EN3c104HalfEfEEv12SSMParamsBwd:
        /* <DEDUP_REMOVED lines=145> */
.L_x_6988:
[----:B------:R-:W0:Y:S01]  /*0910*/  LDC.64 R16, c[0x0][0x420] ;  /* 0x00010800ff107b82 */ /* 0x000e220000000a00 */
[----:B------:R-:W1:Y:S01]  /*0920*/  LDCU UR4, c[0x0][0x388] ;  /* 0x00007100ff0477ac */ /* 0x000e620008000800 */
[----:B------:R-:W-:Y:S02]  /*0930*/  LEA R6, R42, 0xfffffe00, 0x9 ;  /* 0xfffffe002a067811 */ /* 0x000fe400078e48ff */
[----:B------:R-:W-:Y:S02]  /*0940*/  MOV R7, RZ ;  /* 0x000000ff00077202 */ /* 0x000fe40000000f00 */
[----:B------:R-:W-:Y:S02]  /*0950*/  PRMT R73, RZ, 0x7610, R73 ;  /* 0x00007610ff497816 */ /* 0x000fe40000000049 */
[----:B------:R-:W2:Y:S01]  /*0960*/  LDC.64 R14, c[0x0][0x410] ;  /* 0x00010400ff0e7b82 */ /* 0x000ea20000000a00 */
[----:B------:R-:W-:Y:S02]  /*0970*/  PRMT R23, RZ, 0x7610, R23 ;  /* 0x00007610ff177816 */ /* 0x000fe40000000017 */
[----:B------:R-:W-:-:S02]  /*0980*/  PRMT R22, RZ, 0x7610, R22 ;  /* 0x00007610ff167816 */ /* 0x000fc40000000016 */
[----:B------:R-:W-:Y:S02]  /*0990*/  PRMT R67, RZ, 0x7610, R67 ;  /* 0x00007610ff437816 */ /* 0x000fe40000000043 */
[----:B------:R-:W-:Y:S01]  /*09a0*/  PRMT R72, RZ, 0x7610, R72 ;  /* 0x00007610ff487816 */ /* 0x000fe20000000048 */
[----:B------:R-:W3:Y:S01]  /*09b0*/  LDC.64 R20, c[0x0][0x428] ;  /* 0x00010a00ff147b82 */ /* 0x000ee20000000a00 */
[----:B------:R-:W-:Y:S02]  /*09c0*/  PRMT R74, RZ, 0x7610, R74 ;  /* 0x00007610ff4a7816 */ /* 0x000fe4000000004a */
[----:B-1----:R-:W-:Y:S02]  /*09d0*/  IADD3 R59, PT, PT, -R6, UR4, RZ ;  /* 0x00000004063b7c10 */ /* 0x002fe4000fffe1ff */
[----:B------:R-:W-:Y:S02]  /*09e0*/  PRMT R75, RZ, 0x7610, R75 ;  /* 0x00007610ff4b7816 */ /* 0x000fe4000000004b */
[-C--:B------:R-:W-:Y:S01]  /*09f0*/  ISETP.GE.AND P6, PT, R40, R59.reuse, PT ;  /* 0x0000003b2800720c */ /* 0x080fe20003fc6270 */
[----:B------:R-:W1:Y:S01]  /*0a00*/  LDC.64 R18, c[0x0][0x418] ;  /* 0x00010600ff127b82 */ /* 0x000e620000000a00 */
[----:B0-----:R-:W-:Y:S01]  /*0a10*/  IMAD.WIDE.U32 R4, R16, UR18, R6 ;  /* 0x0000001210047c25 */ /* 0x001fe2000f8e0006 */
[----:B------:R-:W-:-:S02]  /*0a20*/  ISETP.GE.AND P5, PT, R44, R59, PT ;  /* 0x0000003b2c00720c */ /* 0x000fc40003fa6270 */
[----:B------:R-:W-:Y:S01]  /*0a30*/  P2R R114, PR, RZ, 0x40 ;  /* 0x00000040ff727803 */ /* 0x000fe20000000000 */
[----:B------:R-:W-:Y:S01]  /*0a40*/  IMAD R5, R17, UR18, R5 ;  /* 0x0000001211057c24 */ /* 0x000fe2000f8e0205 */
[----:B------:R-:W-:Y:S01]  /*0a50*/  P2R R113, PR, RZ, 0x20 ;  /* 0x00000020ff717803 */ /* 0x000fe20000000000 */
[----:B--2---:R-:W-:Y:S01]  /*0a60*/  IMAD.WIDE.U32 R2, R14, UR18, R6 ;  /* 0x000000120e027c25 */ /* 0x004fe2000f8e0006 */
[-C--:B------:R-:W-:Y:S02]  /*0a70*/  ISETP.GE.AND P6, PT, R48, R59.reuse, PT ;  /* 0x0000003b3000720c */ /* 0x080fe40003fc6270 */
[----:B------:R-:W-:Y:S01]  /*0a80*/  ISETP.GE.AND P5, PT, R49, R59, PT ;  /* 0x0000003b3100720c */ /* 0x000fe20003fa6270 */
[----:B------:R-:W-:Y:S01]  /*0a90*/  IMAD R3, R15, UR18, R3 ;  /* 0x000000120f037c24 */ /* 0x000fe2000f8e0203 */
[----:B------:R-:W-:Y:S02]  /*0aa0*/  P2R R115, PR, RZ, 0x40 ;  /* 0x00000040ff737803 */ /* 0x000fe40000000000 */
[----:B------:R-:W-:Y:S01]  /*0ab0*/  P2R R119, PR, RZ, 0x20 ;  /* 0x00000020ff777803 */ /* 0x000fe20000000000 */
[----:B---3--:R-:W-:Y:S01]  /*0ac0*/  IMAD.WIDE.U32 R14, R25, R20, R4 ;  /* 0x00000014190e7225 */ /* 0x008fe200078e0004 */
[----:B------:R-:W-:-:S02]  /*0ad0*/  PRMT R20, RZ, 0x7610, R20 ;  /* 0x00007610ff147816 */ /* 0x000fc40000000014 */
[----:B------:R-:W-:Y:S01]  /*0ae0*/  PRMT R76, RZ, 0x7610, R76 ;  /* 0x00007610ff4c7816 */ /* 0x000fe2000000004c */
[C---:B------:R-:W-:Y:S01]  /*0af0*/  IMAD R15, R25.reuse, R21, R15 ;  /* 0x00000015190f7224 */ /* 0x040fe200078e020f */
[----:B------:R-:W-:Y:S02]  /*0b00*/  IADD3 R14, P0, PT, R40, R14, RZ ;  /* 0x0000000e280e7210 */ /* 0x000fe40007f1e0ff */
[----:B------:R-:W-:Y:S01]  /*0b10*/  PRMT R21, RZ, 0x7610, R21 ;  /* 0x00007610ff157816 */ /* 0x000fe20000000015 */
[C---:B-1----:R-:W-:Y:S01]  /*0b20*/  IMAD.WIDE.U32 R2, R25.reuse, R18, R2 ;  /* 0x0000001219027225 */ /* 0x042fe200078e0002 */
[----:B------:R-:W-:Y:S02]  /*0b30*/  IADD3.X R15, PT, PT, RZ, R15, RZ, P0, !PT ;  /* 0x0000000fff0f7210 */ /* 0x000fe400007fe4ff */
[----:B------:R-:W-:Y:S01]  /*0b40*/  ISETP.NE.AND P0, PT, R114, RZ, PT ;  /* 0x000000ff7200720c */ /* 0x000fe20003f05270 */
[----:B------:R-:W-:Y:S01]  /*0b50*/  IMAD R19, R25, R19, R3 ;  /* 0x0000001319137224 */ /* 0x000fe200078e0203 */
[----:B------:R-:W-:-:S02]  /*0b60*/  SHF.L.U32 R3, R40, 0x1, RZ ;  /* 0x0000000128037819 */ /* 0x000fc400000006ff */
[----:B------:R-:W-:Y:S02]  /*0b70*/  PRMT R18, RZ, 0x7610, R18 ;  /* 0x00007610ff127816 */ /* 0x000fe40000000012 */
[----:B------:R-:W-:Y:S02]  /*0b80*/  IADD3 R16, P4, PT, R3, R28, RZ ;  /* 0x0000001c03107210 */ /* 0x000fe40007f9e0ff */
[----:B------:R-:W-:Y:S02]  /*0b90*/  IADD3 R0, P1, PT, R40, R2, RZ ;  /* 0x0000000228007210 */ /* 0x000fe40007f3e0ff */
[----:B------:R-:W-:Y:S01]  /*0ba0*/  IADD3.X R17, PT, PT, RZ, R30, RZ, P4, !PT ;  /* 0x0000001eff117210 */ /* 0x000fe200027fe4ff */
[----:B------:R-:W-:Y:S01]  /*0bb0*/  BAR.SYNC.DEFER_BLOCKING 0x0 ;  /* 0x0000000000007b1d */ /* 0x000fe20000010000 */
[----:B------:R-:W-:Y:S02]  /*0bc0*/  ISETP.GE.AND P4, PT, R45, R59, PT ;  /* 0x0000003b2d00720c */ /* 0x000fe40003f86270 */
[----:B------:R-:W-:-:S02]  /*0bd0*/  IADD3 R2, P2, PT, R3, R36, RZ ;  /* 0x0000002403027210 */ /* 0x000fc40007f5e0ff */
[----:B------:R-:W-:Y:S02]  /*0be0*/  IADD3 R4, P3, PT, R3, R32, RZ ;  /* 0x0000002003047210 */ /* 0x000fe40007f7e0ff */
[----:B------:R-:W-:Y:S02]  /*0bf0*/  P2R R112, PR, RZ, 0x10 ;  /* 0x00000010ff707803 */ /* 0x000fe40000000000 */
[----:B------:R-:W-:Y:S02]  /*0c00*/  IADD3.X R19, PT, PT, RZ, R19, RZ, P1, !PT ;  /* 0x00000013ff137210 */ /* 0x000fe40000ffe4ff */
[----:B------:R-:W-:Y:S02]  /*0c10*/  IADD3.X R3, PT, PT, RZ, R38, RZ, P2, !PT ;  /* 0x00000026ff037210 */ /* 0x000fe400017fe4ff */
[----:B------:R-:W-:Y:S02]  /*0c20*/  ISETP.NE.AND P1, PT, R113, RZ, PT ;  /* 0x000000ff7100720c */ /* 0x000fe40003f25270 */
[----:B------:R-:W-:-:S02]  /*0c30*/  IADD3.X R5, PT, PT, RZ, R34, RZ, P3, !PT ;  /* 0x00000022ff057210 */ /* 0x000fc40001ffe4ff */
[----:B------:R-:W-:Y:S02]  /*0c40*/  ISETP.NE.AND P2, PT, R112, RZ, PT ;  /* 0x000000ff7000720c */ /* 0x000fe40003f45270 */
[-C--:B------:R-:W-:Y:S02]  /*0c50*/  ISETP.GE.AND P3, PT, R46, R59.reuse, PT ;  /* 0x0000003b2e00720c */ /* 0x080fe40003f66270 */
[-C--:B------:R-:W-:Y:S02]  /*0c60*/  ISETP.GE.AND P4, PT, R47, R59.reuse, PT ;  /* 0x0000003b2f00720c */ /* 0x080fe40003f86270 */
[----:B------:R-:W-:Y:S01]  /*0c70*/  P2R R110, PR, RZ, 0x8 ;  /* 0x00000008ff6e7803 */ /* 0x000fe20000000000 */
[----:B------:R-:W2:Y:S01]  /*0c80*/  @!P0 LDG.E.U16 R18, desc[UR16][R16.64] ;  /* 0x0000001010128981 */ /* 0x000ea2000c1e1500 */
[----:B------:R-:W-:Y:S02]  /*0c90*/  ISETP.GE.AND P0, PT, R50, R59, PT ;  /* 0x0000003b3200720c */ /* 0x000fe40003f06270 */
[----:B------:R-:W-:Y:S01]  /*0ca0*/  P2R R106, PR, RZ, 0x10 ;  /* 0x00000010ff6a7803 */ /* 0x000fe20000000000 */
[----:B------:R-:W3:Y:S01]  /*0cb0*/  @!P1 LDG.E.U16 R21, desc[UR16][R16.64+0x40] ;  /* 0x0000401010159981 */ /* 0x000ee2000c1e1500 */
[----:B------:R-:W-:-:S02]  /*0cc0*/  P2R R120, PR, RZ, 0x1 ;  /* 0x00000001ff787803 */ /* 0x000fc40000000000 */
[----:B------:R-:W-:Y:S01]  /*0cd0*/  PRMT R77, RZ, 0x7610, R77 ;  /* 0x00007610ff4d7816 */ /* 0x000fe2000000004d */
[----:B------:R-:W4:Y:S01]  /*0ce0*/  @!P2 LDG.E.U16 R20, desc[UR16][R16.64+0x80] ;  /* 0x000080101014a981 */ /* 0x000f22000c1e1500 */
[----:B------:R-:W-:Y:S02]  /*0cf0*/  PRMT R78, RZ, 0x7610, R78 ;  /* 0x00007610ff4e7816 */ /* 0x000fe4000000004e */
[----:B------:R-:W-:Y:S01]  /*0d00*/  PRMT R79, RZ, 0x7610, R79 ;  /* 0x00007610ff4f7816 */ /* 0x000fe2000000004f */
[----:B------:R-:W4:Y:S01]  /*0d10*/  @!P3 LDG.E.U16 R23, desc[UR16][R16.64+0xc0] ;  /* 0x0000c0101017b981 */ /* 0x000f22000c1e1500 */
[----:B------:R-:W-:Y:S02]  /*0d20*/  PRMT R80, RZ, 0x7610, R80 ;  /* 0x00007610ff507816 */ /* 0x000fe40000000050 */
[----:B------:R-:W-:Y:S01]  /*0d30*/  PRMT R81, RZ, 0x7610, R81 ;  /* 0x00007610ff517816 */ /* 0x000fe20000000051 */
[----:B------:R-:W4:Y:S01]  /*0d40*/  @!P0 LDG.E.U16 R73, desc[UR16][R16.64+0x1c0] ;  /* 0x0001c01010498981 */ /* 0x000f22000c1e1500 */
[----:B------:R-:W-:-:S03]  /*0d50*/  ISETP.GE.AND P0, PT, R51, R59, PT ;  /* 0x0000003b3300720c */ /* 0x000fc60003f06270 */
[----:B------:R-:W4:Y:S01]  /*0d60*/  @!P4 LDG.E.U16 R22, desc[UR16][R16.64+0x100] ;  /* 0x000100101016c981 */ /* 0x000f22000c1e1500 */
[----:B------:R-:W-:-:S03]  /*0d70*/  P2R R121, PR, RZ, 0x1 ;  /* 0x00000001ff797803 */ /* 0x000fc60000000000 */
[----:B------:R-:W4:Y:S01]  /*0d80*/  @!P6 LDG.E.U16 R67, desc[UR16][R16.64+0x140] ;  /* 0x000140101043e981 */ /* 0x000f22000c1e1500 */
        /* <DEDUP_REMOVED lines=19> */
[----:B------:R-:W-:-:S02]  /*0ec0*/  P2R R108, PR, RZ, 0x40 ;  /* 0x00000040ff6c7803 */ /* 0x000fc40000000000 */
[----:B------:R-:W-:Y:S02]  /*0ed0*/  P2R R98, PR, RZ, 0x40 ;  /* 0x00000040ff627803 */ /* 0x000fe40000000000 */
[----:B------:R-:W-:Y:S01]  /*0ee0*/  ISETP.NE.AND P6, PT, R121, RZ, PT ;  /* 0x000000ff7900720c */ /* 0x000fe20003fc5270 */
[----:B0-----:R-:W-:Y:S01]  /*0ef0*/  ULEA UR5, UR6, UR5, 0x18 ;  /* 0x0000000506057291 */ /* 0x001fe2000f8ec0ff */
[C---:B-1----:R-:W-:Y:S02]  /*0f00*/  IADD3 R63, PT, PT, R60.reuse, 0x20, RZ ;  /* 0x000000203c3f7810 */ /* 0x042fe40007ffe0ff */
[C---:B------:R-:W-:Y:S02]  /*0f10*/  IADD3 R65, PT, PT, R60.reuse, 0x40, RZ ;  /* 0x000000403c417810 */ /* 0x040fe40007ffe0ff */
[C---:B------:R-:W-:Y:S02]  /*0f20*/  IADD3 R17, PT, PT, R60.reuse, 0x80, RZ ;  /* 0x000000803c117810 */ /* 0x040fe40007ffe0ff */
[----:B------:R-:W-:-:S02]  /*0f30*/  IADD3 R69, PT, PT, R60, 0x60, RZ ;  /* 0x000000603c457810 */ /* 0x000fc40007ffe0ff */
[CC--:B------:R-:W-:Y:S02]  /*0f40*/  LEA.HI.SX32 R61, R60.reuse, R60.reuse, 0x1b ;  /* 0x0000003c3c3d7211 */ /* 0x0c0fe400078fdaff */
[----:B------:R-:W-:Y:S02]  /*0f50*/  IADD3 R71, PT, PT, R60, 0xa0, RZ ;  /* 0x000000a03c477810 */ /* 0x000fe40007ffe0ff */
[-C--:B------:R-:W-:Y:S02]  /*0f60*/  LEA.HI.SX32 R62, R63, R60.reuse, 0x1b ;  /* 0x0000003c3f3e7211 */ /* 0x080fe400078fdaff */
        /* <DEDUP_REMOVED lines=8> */
[----:B------:R-:W-:-:S02]  /*0ff0*/  LEA R64, R64, UR5, 0x1 ;  /* 0x0000000540407c11 */ /* 0x000fc4000f8e08ff */
[----:B------:R-:W-:Y:S02]  /*1000*/  IADD3 R17, PT, PT, R60, 0xc0, RZ ;  /* 0x000000c03c117810 */ /* 0x000fe40007ffe0ff */
[----:B------:R-:W-:Y:S02]  /*1010*/  LEA R66, R66, UR5, 0x1 ;  /* 0x0000000542427c11 */ /* 0x000fe4000f8e08ff */
[----:B------:R-:W-:Y:S02]  /*1020*/  LEA.HI.SX32 R17, R17, R60, 0x1b ;  /* 0x0000003c11117211 */ /* 0x000fe400078fdaff */
[C---:B------:R-:W-:Y:S02]  /*1030*/  IADD3 R69, PT, PT, R60.reuse, 0xe0, RZ ;  /* 0x000000e03c457810 */ /* 0x040fe40007ffe0ff */
[C---:B------:R-:W-:Y:S02]  /*1040*/  IADD3 R71, PT, PT, R60.reuse, 0x100, RZ ;  /* 0x000001003c477810 */ /* 0x040fe40007ffe0ff */
[----:B------:R-:W-:-:S02]  /*1050*/  IADD3 R83, PT, PT, R60, 0x120, RZ ;  /* 0x000001203c537810 */ /* 0x000fc40007ffe0ff */
[----:B------:R-:W-:Y:S02]  /*1060*/  P2R R97, PR, RZ, 0x40 ;  /* 0x00000040ff617803 */ /* 0x000fe40000000000 */
[----:B------:R-:W-:Y:S02]  /*1070*/  IADD3 R85, PT, PT, R60, 0x140, RZ ;  /* 0x000001403c557810 */ /* 0x000fe40007ffe0ff */
[----:B------:R-:W-:Y:S02]  /*1080*/  ISETP.NE.AND P6, PT, R120, RZ, PT ;  /* 0x000000ff7800720c */ /* 0x000fe40003fc5270 */
[-C--:B------:R-:W-:Y:S02]  /*1090*/  LEA.HI.SX32 R68, R69, R60.reuse, 0x1b ;  /* 0x0000003c45447211 */ /* 0x080fe400078fdaff */
[-C--:B------:R-:W-:Y:S02]  /*10a0*/  LEA.HI.SX32 R69, R71, R60.reuse, 0x1b ;  /* 0x0000003c47457211 */ /* 0x080fe400078fdaff */
[----:B------:R-:W-:-:S02]  /*10b0*/  LEA.HI.SX32 R70, R83, R60, 0x1b ;  /* 0x0000003c53467211 */ /* 0x000fc400078fdaff */
[----:B------:R-:W-:Y:S02]  /*10c0*/  LEA.HI.SX32 R71, R85, R60, 0x1b ;  /* 0x0000003c55477211 */ /* 0x000fe400078fdaff */
[----:B------:R-:W-:Y:S02]  /*10d0*/  P2R R96, PR, RZ, 0x40 ;  /* 0x00000040ff607803 */ /* 0x000fe40000000000 */
[----:B------:R-:W-:Y:S02]  /*10e0*/  LEA R68, R68, UR5, 0x1 ;  /* 0x0000000544447c11 */ /* 0x000fe4000f8e08ff */
[----:B------:R-:W-:Y:S02]  /*10f0*/  ISETP.NE.AND P6, PT, R119, RZ, PT ;  /* 0x000000ff7700720c */ /* 0x000fe40003fc5270 */
[----:B------:R-:W-:Y:S02]  /*1100*/  LEA R69, R69, UR5, 0x1 ;  /* 0x0000000545457c11 */ /* 0x000fe4000f8e08ff */
[----:B------:R-:W-:-:S02]  /*1110*/  LEA R70, R70, UR5, 0x1 ;  /* 0x0000000546467c11 */ /* 0x000fc4000f8e08ff */
[----:B------:R-:W-:Y:S02]  /*1120*/  LEA R71, R71, UR5, 0x1 ;  /* 0x0000000547477c11 */ /* 0x000fe4000f8e08ff */
[C---:B------:R-:W-:Y:S02]  /*1130*/  IADD3 R83, PT, PT, R60.reuse, 0x1c0, RZ ;  /* 0x000001c03c537810 */ /* 0x040fe40007ffe0ff */
[C---:B------:R-:W-:Y:S02]  /*1140*/  IADD3 R85, PT, PT, R60.reuse, 0x1e0, RZ ;  /* 0x000001e03c557810 */ /* 0x040fe40007ffe0ff */
[----:B------:R-:W-:Y:S02]  /*1150*/  P2R R94, PR, RZ, 0x40 ;  /* 0x00000040ff5e7803 */ /* 0x000fe40000000000 */
[----:B------:R-:W-:Y:S02]  /*1160*/  ISETP.NE.AND P6, PT, R115, RZ, PT ;  /* 0x000000ff7300720c */ /* 0x000fe40003fc5270 */
[----:B------:R-:W-:-:S02]  /*1170*/  SHF.L.U32 R16, R60, 0x4, RZ ;  /* 0x000000043c107819 */ /* 0x000fc400000006ff */
[-C--:B------:R-:W-:Y:S02]  /*1180*/  LEA.HI.SX32 R83, R83, R60.reuse, 0x1b ;  /* 0x0000003c53537211 */ /* 0x080fe400078fdaff */
[----:B------:R-:W-:Y:S02]  /*1190*/  LEA.HI.SX32 R85, R85, R60, 0x1b ;  /* 0x0000003c55557211 */ /* 0x000fe400078fdaff */
        /* <DEDUP_REMOVED lines=11> */
[----:B---3--:R0:W-:Y:S04]  /*1250*/  STS.U16 [R62+0x40], R21 ;  /* 0x000040153e007388 */ /* 0x0081e80000000400 */
[----:B----4-:R-:W-:Y:S04]  /*1260*/  STS.U16 [R63+0x80], R20 ;  /* 0x000080143f007388 */ /* 0x010fe80000000400 */
[----:B------:R1:W-:Y:S04]  /*1270*/  STS.U16 [R64+0xc0], R23 ;  /* 0x0000c01740007388 */ /* 0x0003e80000000400 */
[----:B------:R-:W-:Y:S04]  /*1280*/  STS.U16 [R65+0x100], R22 ;  /* 0x0001001641007388 */ /* 0x000fe80000000400 */
[----:B------:R2:W-:Y:S01]  /*1290*/  STS.U16 [R66+0x140], R67 ;  /* 0x0001404342007388 */ /* 0x0005e20000000400 */
[----:B0-----:R-:W-:-:S02]  /*12a0*/  IADD3 R21, PT, PT, R60, 0x180, RZ ;  /* 0x000001803c157810 */ /* 0x001fc40007ffe0ff */
[C---:B-1----:R-:W-:Y:S02]  /*12b0*/  IADD3 R23, PT, PT, R60.reuse, 0x1a0, RZ ;  /* 0x000001a03c177810 */ /* 0x042fe40007ffe0ff */
[----:B--2---:R-:W-:Y:S02]  /*12c0*/  LEA R67, R17, UR5, 0x1 ;  /* 0x0000000511437c11 */ /* 0x004fe4000f8e08ff */
[----:B------:R-:W-:-:S04]  /*12d0*/  IADD3 R17, PT, PT, R60, 0x160, RZ ;  /* 0x000001603c117810 */ /* 0x000fc80007ffe0ff */
[-C--:B------:R-:W-:Y:S01]  /*12e0*/  LEA.HI.SX32 R17, R17, R60.reuse, 0x1b ;  /* 0x0000003c11117211 */ /* 0x080fe200078fdaff */
[----:B------:R0:W-:Y:S01]  /*12f0*/  STS.U16 [R67+0x180], R72 ;  /* 0x0001804843007388 */ /* 0x0001e20000000400 */
[-C--:B------:R-:W-:Y:S02]  /*1300*/  LEA.HI.SX32 R21, R21, R60.reuse, 0x1b ;  /* 0x0000003c15157211 */ /* 0x080fe400078fdaff */
[----:B------:R-:W-:Y:S01]  /*1310*/  LEA.HI.SX32 R23, R23, R60, 0x1b ;  /* 0x0000003c17177211 */ /* 0x000fe200078fdaff */
[----:B------:R1:W-:Y:S04]  /*1320*/  STS.U16 [R68+0x1c0], R73 ;  /* 0x0001c04944007388 */ /* 0x0003e80000000400 */
[----:B------:R2:W-:Y:S01]  /*1330*/  STS.U16 [R69+0x200], R74 ;  /* 0x0002004a45007388 */ /* 0x0005e20000000400 */
[----:B0-----:R-:W-:-:S03]  /*1340*/  LEA R72, R17, UR5, 0x1 ;  /* 0x0000000511487c11 */ /* 0x001fc6000f8e08ff */
[----:B------:R0:W-:Y:S01]  /*1350*/  STS.U16 [R70+0x240], R75 ;  /* 0x0002404b46007388 */ /* 0x0001e20000000400 */
[----:B-1----:R-:W-:-:S03]  /*1360*/  LEA R73, R21, UR5, 0x1 ;  /* 0x0000000515497c11 */ /* 0x002fc6000f8e08ff */
[----:B------:R1:W-:Y:S01]  /*1370*/  STS.U16 [R71+0x280], R76 ;  /* 0x0002804c47007388 */ /* 0x0003e20000000400 */
[----:B--2---:R-:W-:-:S03]  /*1380*/  LEA R74, R23, UR5, 0x1 ;  /* 0x00000005174a7c11 */ /* 0x004fc6000f8e08ff */
[----:B------:R2:W-:Y:S01]  /*1390*/  STS.U16 [R72+0x2c0], R77 ;  /* 0x0002c04d48007388 */ /* 0x0005e20000000400 */
[----:B0-----:R-:W-:-:S03]  /*13a0*/  LEA R75, R83, UR5, 0x1 ;  /* 0x00000005534b7c11 */ /* 0x001fc6000f8e08ff */
[----:B------:R0:W-:Y:S01]  /*13b0*/  STS.U16 [R73+0x300], R78 ;  /* 0x0003004e49007388 */ /* 0x0001e20000000400 */
[----:B-1----:R-:W-:Y:S02]  /*13c0*/  LEA R76, R85, UR5, 0x1 ;  /* 0x00000005554c7c11 */ /* 0x002fe4000f8e08ff */
[----:B--2---:R-:W-:Y:S01]  /*13d0*/  LEA.HI.SX32 R77, R16, R16, 0x1b ;  /* 0x00000010104d7211 */ /* 0x004fe200078fdaff */
        /* <DEDUP_REMOVED lines=48> */
[----:B--2---:R-:W-:Y:S02]  /*16e0*/  PRMT R80, RZ, 0x7610, R80 ;  /* 0x00007610ff507816 */ /* 0x004fe40000000050 */
[----:B---3--:R-:W-:Y:S02]  /*16f0*/  PRMT R81, RZ, 0x7610, R81 ;  /* 0x00007610ff517816 */ /* 0x008fe40000000051 */
[----:B------:R-:W-:Y:S02]  /*1700*/  PRMT R84, RZ, 0x7610, R84 ;  /* 0x00007610ff547816 */ /* 0x000fe40000000054 */
[----:B------:R-:W-:Y:S01]  /*1710*/  PRMT R87, RZ, 0x7610, R87 ;  /* 0x00007610ff577816 */ /* 0x000fe20000000057 */
        /* <DEDUP_REMOVED lines=105> */
[----:B-1----:R-:W-:-:S02]  /*1db0*/  HADD2.F32 R3, -RZ, R18.H0_H0 ;  /* 0x20000012ff037230 */ /* 0x002fc40000004100 */
[----:B--2---:R-:W-:Y:S02]  /*1dc0*/  HADD2.F32 R21, -RZ, R21.H0_H0 ;  /* 0x20000015ff157230 */ /* 0x004fe40000004100 */
[----:B---3--:R-:W-:Y:S02]  /*1dd0*/  HADD2.F32 R23, -RZ, R23.H0_H0 ;  /* 0x20000017ff177230 */ /* 0x008fe40000004100 */
[----:B----4-:R-:W-:Y:S02]  /*1de0*/  HADD2.F32 R127, -RZ, R84.H0_H0 ;  /* 0x20000054ff7f7230 */ /* 0x010fe40000004100 */
[----:B------:R-:W-:Y:S02]  /*1df0*/  HADD2.F32 R129, -RZ, R85.H0_H0 ;  /* 0x20000055ff817230 */ /* 0x000fe40000004100 */
[----:B------:R-:W-:Y:S02]  /*1e00*/  HADD2.F32 R131, -RZ, R86.H0_H0 ;  /* 0x20000056ff837230 */ /* 0x000fe40000004100 */
[----:B------:R-:W-:-:S02]  /*1e10*/  HADD2.F32 R133, -RZ, R87.H0_H0 ;  /* 0x20000057ff857230 */ /* 0x000fc40000004100 */
[----:B------:R-:W-:Y:S01]  /*1e20*/  HADD2.F32 R135, -RZ, R88.H0_H0 ;  /* 0x20000058ff877230 */ /* 0x000fe20000004100 */
[----:B------:R-:W-:Y:S01]  /*1e30*/  BSSY.RECONVERGENT B0, `(.L_x_6916) ;  /* 0x000004a000007945 */ /* 0x000fe20003800200 */
[----:B------:R-:W-:Y:S04]  /*1e40*/  STS.U16 [R61], R90 ;  /* 0x0000005a3d007388 */ /* 0x000fe80000000400 */
[----:B------:R-:W-:Y:S04]  /*1e50*/  STS.U16 [R62+0x40], R91 ;  /* 0x0000405b3e007388 */ /* 0x000fe80000000400 */
[----:B------:R-:W-:Y:S04]  /*1e60*/  STS.U16 [R63+0x80], R92 ;  /* 0x0000805c3f007388 */ /* 0x000fe80000000400 */
[----:B------:R-:W-:Y:S04]  /*1e70*/  STS.U16 [R64+0xc0], R93 ;  /* 0x0000c05d40007388 */ /* 0x000fe80000000400 */
[----:B------:R-:W-:Y:S04]  /*1e80*/  STS.U16 [R65+0x100], R94 ;  /* 0x0001005e41007388 */ /* 0x000fe80000000400 */
[----:B------:R0:W-:Y:S02]  /*1e90*/  STS.U16 [R66+0x140], R97 ;  /* 0x0001406142007388 */ /* 0x0001e40000000400 */
[----:B0-----:R-:W-:-:S02]  /*1ea0*/  HADD2.F32 R97, -RZ, R78.H0_H0 ;  /* 0x2000004eff617230 */ /* 0x001fc40000004100 */
[--C-:B-----5:R-:W-:Y:S01]  /*1eb0*/  FADD.FTZ R78, R3, R24.reuse ;  /* 0x00000018034e7221 */ /* 0x120fe20000010000 */
[----:B------:R-:W-:Y:S04]  /*1ec0*/  STS.U16 [R67+0x180], R96 ;  /* 0x0001806043007388 */ /* 0x000fe80000000400 */
[----:B------:R-:W-:Y:S01]  /*1ed0*/  FSETP.GTU.FTZ.AND P5, PT, R78, 20, PT ;  /* 0x41a000004e00780b */ /* 0x000fe20003fbc000 */
[----:B------:R-:W-:Y:S02]  /*1ee0*/  HADD2.F32 R91, -RZ, R20.H0_H0 ;  /* 0x20000014ff5b7230 */ /* 0x000fe40000004100 */
[----:B------:R-:W-:Y:S01]  /*1ef0*/  HADD2.F32 R93, -RZ, R22.H0_H0 ;  /* 0x20000016ff5d7230 */ /* 0x000fe20000004100 */
[----:B------:R0:W-:Y:S01]  /*1f00*/  STS.U16 [R68+0x1c0], R101 ;  /* 0x0001c06544007388 */ /* 0x0001e20000000400 */
[--C-:B------:R-:W-:Y:S01]  /*1f10*/  FADD.FTZ R90, R129, R24.reuse ;  /* 0x00000018815a7221 */ /* 0x100fe20000010000 */
[----:B------:R-:W-:-:S02]  /*1f20*/  FADD.FTZ R92, R133, R24 ;  /* 0x00000018855c7221 */ /* 0x000fc40000010000 */
[----:B------:R-:W-:Y:S01]  /*1f30*/  STS.U16 [R69+0x200], R98 ;  /* 0x0002006245007388 */ /* 0x000fe20000000400 */
[----:B0-----:R-:W-:Y:S02]  /*1f40*/  HADD2.F32 R101, -RZ, R80.H0_H0 ;  /* 0x20000050ff657230 */ /* 0x001fe40000004100 */
[----:B------:R-:W-:Y:S01]  /*1f50*/  FADD.FTZ R80, R21, R24 ;  /* 0x0000001815507221 */ /* 0x000fe20000010000 */
[----:B------:R0:W-:Y:S04]  /*1f60*/  STS.U16 [R70+0x240], R103 ;  /* 0x0002406746007388 */ /* 0x0001e80000000400 */
[----:B------:R-:W-:Y:S04]  /*1f70*/  STS.U16 [R71+0x280], R100 ;  /* 0x0002806447007388 */ /* 0x000fe80000000400 */
[----:B------:R1:W-:Y:S04]  /*1f80*/  STS.U16 [R72+0x2c0], R89 ;  /* 0x0002c05948007388 */ /* 0x0003e80000000400 */
[----:B------:R-:W-:Y:S01]  /*1f90*/  STS.U16 [R73+0x300], R102 ;  /* 0x0003006649007388 */ /* 0x000fe20000000400 */
[----:B0-----:R-:W-:-:S03]  /*1fa0*/  HADD2.F32 R103, -RZ, R81.H0_H0 ;  /* 0x20000051ff677230 */ /* 0x001fc60000004100 */
[----:B------:R0:W-:Y:S01]  /*1fb0*/  STS.U16 [R74+0x340], R107 ;  /* 0x0003406b4a007388 */ /* 0x0001e20000000400 */
[----:B-1----:R-:W-:-:S03]  /*1fc0*/  HADD2.F32 R89, -RZ, R79.H0_H0 ;  /* 0x2000004fff597230 */ /* 0x002fc60000004100 */
[----:B------:R-:W-:Y:S04]  /*1fd0*/  STS.U16 [R75+0x380], R104 ;  /* 0x000380684b007388 */ /* 0x000fe80000000400 */
[----:B------:R1:W-:Y:S01]  /*1fe0*/  STS.U16 [R76+0x3c0], R109 ;  /* 0x0003c06d4c007388 */ /* 0x0003e20000000400 */
[----:B0-----:R-:W-:Y:S02]  /*1ff0*/  HADD2.F32 R107, -RZ, R82.H0_H0 ;  /* 0x20000052ff6b7230 */ /* 0x001fe40000004100 */
[--C-:B------:R-:W-:Y:S01]  /*2000*/  FADD.FTZ R79, R91, R24.reuse ;  /* 0x000000185b4f7221 */ /* 0x100fe20000010000 */
[--C-:B------:R-:W-:Y:S01]  /*2010*/  FADD.FTZ R81, R93, R24.reuse ;  /* 0x000000185d517221 */ /* 0x100fe20000010000 */
[----:B------:R-:W-:Y:S01]  /*2020*/  FADD.FTZ R84, R89, R24 ;  /* 0x0000001859547221 */ /* 0x000fe20000010000 */
[----:B-1----:R-:W-:-:S02]  /*2030*/  HADD2.F32 R109, -RZ, R83.H0_H0 ;  /* 0x20000053ff6d7230 */ /* 0x002fc40000004100 */
        /* <DEDUP_REMOVED lines=41> */
.L_x_6917:
[----:B------:R-:W-:Y:S05]  /*22d0*/  BSYNC.RECONVERGENT B0 ;  /* 0x0000000000007941 */ /* 0x000fea0003800200 */
.L_x_6916:
        /* <DEDUP_REMOVED lines=33> */
.L_x_6919:
[----:B------:R-:W-:Y:S05]  /*24f0*/  BSYNC.RECONVERGENT B0 ;  /* 0x0000000000007941 */ /* 0x000fea0003800200 */
.L_x_6918:
        /* <DEDUP_REMOVED lines=33> */
.L_x_6921:
[----:B------:R-:W-:Y:S05]  /*2710*/  BSYNC.RECONVERGENT B0 ;  /* 0x0000000000007941 */ /* 0x000fea0003800200 */
.L_x_6920:
        /* <DEDUP_REMOVED lines=33> */
.L_x_6923:
[----:B------:R-:W-:Y:S05]  /*2930*/  BSYNC.RECONVERGENT B0 ;  /* 0x0000000000007941 */ /* 0x000fea0003800200 */
.L_x_6922:
        /* <DEDUP_REMOVED lines=33> */
.L_x_6925:
[----:B------:R-:W-:Y:S05]  /*2b50*/  BSYNC.RECONVERGENT B0 ;  /* 0x0000000000007941 */ /* 0x000fea0003800200 */
.L_x_6924:
        /* <DEDUP_REMOVED lines=33> */
.L_x_6927:
[----:B------:R-:W-:Y:S05]  /*2d70*/  BSYNC.RECONVERGENT B0 ;  /* 0x0000000000007941 */ /* 0x000fea0003800200 */
.L_x_6926:
        /* <DEDUP_REMOVED lines=33> */
.L_x_6929:
[----:B------:R-:W-:Y:S05]  /*2f90*/  BSYNC.RECONVERGENT B0 ;  /* 0x0000000000007941 */ /* 0x000fea0003800200 */
.L_x_6928:
        /* <DEDUP_REMOVED lines=33> */
.L_x_6931:
[----:B------:R-:W-:Y:S05]  /*31b0*/  BSYNC.RECONVERGENT B0 ;  /* 0x0000000000007941 */ /* 0x000fea0003800200 */
.L_x_6930:
        /* <DEDUP_REMOVED lines=33> */
.L_x_6933:
[----:B------:R-:W-:Y:S05]  /*33d0*/  BSYNC.RECONVERGENT B0 ;  /* 0x0000000000007941 */ /* 0x000fea0003800200 */
.L_x_6932:
        /* <DEDUP_REMOVED lines=33> */
.L_x_6935:
[----:B------:R-:W-:Y:S05]  /*35f0*/  BSYNC.RECONVERGENT B0 ;  /* 0x0000000000007941 */ /* 0x000fea0003800200 */
.L_x_6934:
        /* <DEDUP_REMOVED lines=33> */
.L_x_6937:
[----:B------:R-:W-:Y:S05]  /*3810*/  BSYNC.RECONVERGENT B0 ;  /* 0x0000000000007941 */ /* 0x000fea0003800200 */
.L_x_6936:
        /* <DEDUP_REMOVED lines=33> */
.L_x_6939:
[----:B------:R-:W-:Y:S05]  /*3a30*/  BSYNC.RECONVERGENT B0 ;  /* 0x0000000000007941 */ /* 0x000fea0003800200 */
.L_x_6938:
        /* <DEDUP_REMOVED lines=33> */
.L_x_6941:
[----:B------:R-:W-:Y:S05]  /*3c50*/  BSYNC.RECONVERGENT B0 ;  /* 0x0000000000007941 */ /* 0x000fea0003800200 */
.L_x_6940:
        /* <DEDUP_REMOVED lines=33> */
.L_x_6943:
[----:B------:R-:W-:Y:S05]  /*3e70*/  BSYNC.RECONVERGENT B0 ;  /* 0x0000000000007941 */ /* 0x000fea0003800200 */
.L_x_6942:
        /* <DEDUP_REMOVED lines=33> */
.L_x_6945:
[----:B------:R-:W-:Y:S05]  /*4090*/  BSYNC.RECONVERGENT B0 ;  /* 0x0000000000007941 */ /* 0x000fea0003800200 */
.L_x_6944:
        /* <DEDUP_REMOVED lines=33> */
.L_x_6947:
[----:B------:R-:W-:Y:S05]  /*42b0*/  BSYNC.RECONVERGENT B0 ;  /* 0x0000000000007941 */ /* 0x000fea0003800200 */
.L_x_6946:
[----:B------:R-:W0:Y:S01]  /*42c0*/  LDCU.64 UR6, c[0x0][0x488] ;  /* 0x00009100ff0677ac */ /* 0x000e220008000a00 */
[----:B------:R-:W-:Y:S01]  /*42d0*/  P2R R141, PR, RZ, 0x1 ;  /* 0x00000001ff8d7803 */ /* 0x000fe20000000000 */
[----:B------:R-:W-:Y:S01]  /*42e0*/  LDS.U16 R128, [R77] ;  /* 0x000000004d807984 */ /* 0x000fe20000000400 */
[----:B------:R-:W-:Y:S01]  /*42f0*/  ISETP.NE.AND P0, PT, R106, RZ, PT ;  /* 0x000000ff6a00720c */ /* 0x000fe20003f05270 */
[----:B------:R-:W1:Y:S01]  /*4300*/  LDCU.64 UR8, c[0x0][0x558] ;  /* 0x0000ab00ff0877ac */ /* 0x000e620008000a00 */
        /* <DEDUP_REMOVED lines=8> */
[----:B------:R-:W-:Y:S02]  /*4390*/  ISETP.NE.AND P0, PT, R112, RZ, PT ;  /* 0x000000ff7000720c */ /* 0x000fe40003f05270 */
[----:B------:R-:W-:Y:S01]  /*43a0*/  PRMT R97, RZ, 0x7610, R97 ;  /* 0x00007610ff617816 */ /* 0x000fe20000000061 */
[----:B------:R-:W-:Y:S01]  /*43b0*/  LDS.U16 R118, [R77+0x8] ;  /* 0x000008004d767984 */ /* 0x000fe20000000400 */
[C---:B0-----:R-:W-:Y:S02]  /*43c0*/  LEA R2, P5, R0.reuse, UR6, 0x1 ;  /* 0x0000000600027c11 */ /* 0x041fe4000f8a08ff */
[----:B------:R-:W-:Y:S01]  /*43d0*/  P2R R135, PR, RZ, 0x1 ;  /* 0x00000001ff877803 */ /* 0x000fe20000000000 */
[----:B------:R-:W-:Y:S01]  /*43e0*/  LDS.U16 R116, [R77+0xa] ;  /* 0x00000a004d747984 */ /* 0x000fe20000000400 */
[----:B------:R-:W-:Y:S01]  /*43f0*/  LEA.HI.X R3, R0, UR7, R19, 0x1, P5 ;  /* 0x0000000700037c11 */ /* 0x000fe2000a8f0c13 */
[----:B------:R-:W0:Y:S01]  /*4400*/  LDCU.64 UR6, c[0x0][0x478] ;  /* 0x00008f00ff0677ac */ /* 0x000e220008000a00 */
[----:B------:R-:W-:Y:S01]  /*4410*/  ISETP.NE.AND P0, PT, R113, RZ, PT ;  /* 0x000000ff7100720c */ /* 0x000fe20003f05270 */
[----:B------:R-:W-:Y:S01]  /*4420*/  LDS.U16 R102, [R77+0xe] ;  /* 0x00000e004d667984 */ /* 0x000fe20000000400 */
[----:B------:R-:W-:-:S02]  /*4430*/  PRMT R96, RZ, 0x7610, R96 ;  /* 0x00007610ff607816 */ /* 0x000fc40000000060 */
[----:B------:R-:W-:Y:S01]  /*4440*/  P2R R133, PR, RZ, 0x1 ;  /* 0x00000001ff857803 */ /* 0x000fe20000000000 */
[----:B------:R-:W-:Y:S01]  /*4450*/  LDS.U16 R98, [R77+0x10] ;  /* 0x000010004d627984 */ /* 0x000fe20000000400 */
[----:B------:R-:W-:Y:S02]  /*4460*/  ISETP.NE.AND P0, PT, R114, RZ, PT ;  /* 0x000000ff7200720c */ /* 0x000fe40003f05270 */
[----:B------:R-:W-:Y:S01]  /*4470*/  PRMT R101, RZ, 0x7610, R101 ;  /* 0x00007610ff657816 */ /* 0x000fe20000000065 */
[----:B------:R-:W-:Y:S01]  /*4480*/  LDS.U16 R23, [R77+0x12] ;  /* 0x000012004d177984 */ /* 0x000fe20000000400 */
[----:B------:R-:W-:Y:S02]  /*4490*/  P2R R143, PR, RZ, 0x2 ;  /* 0x00000002ff8f7803 */ /* 0x000fe40000000000 */
[----:B------:R-:W-:Y:S01]  /*44a0*/  ISETP.NE.AND P1, PT, R115, RZ, PT ;  /* 0x000000ff7300720c */ /* 0x000fe20003f25270 */
[----:B------:R-:W-:Y:S01]  /*44b0*/  LDS.U16 R22, [R77+0x14] ;  /* 0x000014004d167984 */ /* 0x000fe20000000400 */
[----:B------:R-:W-:-:S02]  /*44c0*/  P2R R145, PR, RZ, 0x4 ;  /* 0x00000004ff917803 */ /* 0x000fc40000000000 */
[----:B------:R-:W-:Y:S01]  /*44d0*/  ISETP.NE.AND P2, PT, R119, RZ, PT ;  /* 0x000000ff7700720c */ /* 0x000fe20003f45270 */
[----:B------:R-:W-:Y:S01]  /*44e0*/  LDS.U16 R21, [R77+0x16] ;  /* 0x000016004d157984 */ /* 0x000fe20000000400 */
[C---:B0-----:R-:W-:Y:S02]  /*44f0*/  LEA R18, P5, R14.reuse, UR6, 0x1 ;  /* 0x000000060e127c11 */ /* 0x041fe4000f8a08ff */
[----:B------:R-:W-:Y:S01]  /*4500*/  P2R R146, PR, RZ, 0x8 ;  /* 0x00000008ff927803 */ /* 0x000fe20000000000 */
[----:B------:R-:W-:Y:S01]  /*4510*/  LDS.U16 R20, [R77+0x18] ;  /* 0x000018004d147984 */ /* 0x000fe20000000400 */
[----:B------:R-:W-:Y:S02]  /*4520*/  LEA.HI.X R19, R14, UR7, R15, 0x1, P5 ;  /* 0x000000070e137c11 */ /* 0x000fe4000a8f0c0f */
[----:B------:R-:W-:Y:S01]  /*4530*/  P2R R147, PR, RZ, 0x10 ;  /* 0x00000010ff937803 */ /* 0x000fe20000000000 */
[----:B------:R-:W-:Y:S01]  /*4540*/  LDS.U16 R15, [R77+0x1a] ;  /* 0x00001a004d0f7984 */ /* 0x000fe20000000400 */
[----:B------:R-:W-:-:S02]  /*4550*/  ISETP.NE.AND P5, PT, R108, RZ, PT ;  /* 0x000000ff6c00720c */ /* 0x000fc40003fa5270 */
[----:B------:R-:W-:Y:S01]  /*4560*/  PRMT R100, RZ, 0x7610, R100 ;  /* 0x00007610ff647816 */ /* 0x000fe20000000064 */
[----:B------:R-:W-:Y:S01]  /*4570*/  LDS.U16 R108, [R77+0xc] ;  /* 0x00000c004d6c7984 */ /* 0x000fe20000000400 */
[----:B------:R-:W-:Y:S02]  /*4580*/  ISETP.NE.AND P3, PT, R120, RZ, PT ;  /* 0x000000ff7800720c */ /* 0x000fe40003f65270 */
[----:B------:R-:W-:Y:S01]  /*4590*/  PRMT R103, RZ, 0x7610, R103 ;  /* 0x00007610ff677816 */ /* 0x000fe20000000067 */
[----:B------:R-:W-:Y:S01]  /*45a0*/  LDS.U16 R14, [R77+0x1c] ;  /* 0x00001c004d0e7984 */ /* 0x000fe20000000400 */
[----:B------:R-:W-:Y:S02]  /*45b0*/  ISETP.NE.AND P4, PT, R121, RZ, PT ;  /* 0x000000ff7900720c */ /* 0x000fe40003f85270 */
[----:B------:R-:W-:Y:S01]  /*45c0*/  PRMT R104, RZ, 0x7610, R104 ;  /* 0x00007610ff687816 */ /* 0x000fe20000000068 */
[----:B------:R-:W-:Y:S01]  /*45d0*/  LDS.U16 R0, [R77+0x1e] ;  /* 0x00001e004d007984 */ /* 0x000fe20000000400 */
[----:B------:R-:W-:-:S02]  /*45e0*/  PRMT R107, RZ, 0x7610, R107 ;  /* 0x00007610ff6b7816 */ /* 0x000fc4000000006b */
[----:B------:R-:W-:Y:S01]  /*45f0*/  PRMT R124, RZ, 0x7610, R124 ;  /* 0x00007610ff7c7816 */ /* 0x000fe2000000007c */
[----:B------:R-:W-:Y:S01]  /*4600*/  BAR.SYNC.DEFER_BLOCKING 0x0 ;  /* 0x0000000000007b1d */ /* 0x000fe20000010000 */
        /* <DEDUP_REMOVED lines=9> */
[----:B--2---:R-:W-:Y:S01]  /*46a0*/  HADD2.F32 R134, -RZ, R134.H0_H0 ;  /* 0x20000086ff867230 */ /* 0x004fe20000004100 */
[----:B------:R-:W0:Y:S01]  /*46b0*/  LDCU.64 UR6, c[0x0][0x510] ;  /* 0x0000a200ff0677ac */ /* 0x000e220008000a00 */
[----:B------:R-:W2:Y:S01]  /*46c0*/  @!P0 LDG.E.U16 R94, desc[UR16][R2.64] ;  /* 0x00000010025e8981 */ /* 0x000ea2000c1e1500 */
[----:B------:R-:W-:-:S03]  /*46d0*/  ISETP.NE.AND P0, PT, R133, RZ, PT ;  /* 0x000000ff8500720c */ /* 0x000fc60003f05270 */
[----:B------:R-:W3:Y:S04]  /*46e0*/  @!P1 LDG.E.U16 R103, desc[UR16][R2.64+0x140] ;  /* 0x0001401002679981 */ /* 0x000ee8000c1e1500 */
[----:B------:R-:W4:Y:S04]  /*46f0*/  @!P2 LDG.E.U16 R104, desc[UR16][R2.64+0x180] ;  /* 0x000180100268a981 */ /* 0x000f28000c1e1500 */
[----:B------:R-:W5:Y:S04]  /*4700*/  @!P3 LDG.E.U16 R107, desc[UR16][R2.64+0x1c0] ;  /* 0x0001c010026bb981 */ /* 0x000f68000c1e1500 */
[----:B------:R-:W3:Y:S01]  /*4710*/  @!P0 LDG.E.U16 R97, desc[UR16][R2.64+0x40] ;  /* 0x0000401002618981 */ /* 0x000ee2000c1e1500 */
[----:B------:R-:W-:-:S03]  /*4720*/  ISETP.NE.AND P0, PT, R135, RZ, PT ;  /* 0x000000ff8700720c */ /* 0x000fc60003f05270 */
[----:B------:R-:W5:Y:S04]  /*4730*/  @!P4 LDG.E.U16 R124, desc[UR16][R2.64+0x200] ;  /* 0x00020010027cc981 */ /* 0x000f68000c1e1500 */
[----:B------:R-:W5:Y:S04]  /*4740*/  @!P5 LDG.E.U16 R109, desc[UR16][R2.64+0x240] ;  /* 0x00024010026dd981 */ /* 0x000f68000c1e1500 */
[----:B------:R-:W5:Y:S04]  /*4750*/  @!P6 LDG.E.U16 R136, desc[UR16][R2.64+0x280] ;  /* 0x000280100288e981 */ /* 0x000f68000c1e1500 */
[----:B------:R-:W4:Y:S01]  /*4760*/  @!P0 LDG.E.U16 R96, desc[UR16][R2.64+0x80] ;  /* 0x0000801002608981 */ /* 0x000f22000c1e1500 */
[----:B------:R-:W-:-:S13]  /*4770*/  ISETP.NE.AND P0, PT, R137, RZ, PT ;  /* 0x000000ff8900720c */ /* 0x000fda0003f05270 */
[----:B------:R-:W5:Y:S01]  /*4780*/  @!P0 LDG.E.U16 R101, desc[UR16][R2.64+0xc0] ;  /* 0x0000c01002658981 */ /* 0x000f62000c1e1500 */
[----:B------:R-:W-:Y:S02]  /*4790*/  ISETP.NE.AND P0, PT, R139, RZ, PT ;  /* 0x000000ff8b00720c */ /* 0x000fe40003f05270 */
[----:B------:R-:W-:Y:S02]  /*47a0*/  ISETP.NE.AND P1, PT, R143, RZ, PT ;  /* 0x000000ff8f00720c */ /* 0x000fe40003f25270 */
[----:B------:R-:W-:Y:S02]  /*47b0*/  ISETP.NE.AND P2, PT, R145, RZ, PT ;  /* 0x000000ff9100720c */ /* 0x000fe40003f45270 */
[----:B------:R-:W-:Y:S02]  /*47c0*/  ISETP.NE.AND P3, PT, R146, RZ, PT ;  /* 0x000000ff9200720c */ /* 0x000fe40003f65270 */
[----:B------:R-:W-:-:S05]  /*47d0*/  ISETP.NE.AND P4, PT, R147, RZ, PT ;  /* 0x000000ff9300720c */ /* 0x000fca0003f85270 */
[----:B------:R-:W5:Y:S01]  /*47e0*/  @!P0 LDG.E.U16 R100, desc[UR16][R2.64+0x100] ;  /* 0x0001001002648981 */ /* 0x000f62000c1e1500 */
[----:B------:R-:W-:-:S03]  /*47f0*/  ISETP.NE.AND P0, PT, R141, RZ, PT ;  /* 0x000000ff8d00720c */ /* 0x000fc60003f05270 */
        /* <DEDUP_REMOVED lines=43> */
[----:B------:R-:W0:Y:S04]  /*4ab0*/  LDS.U16 R94, [R77+0x2] ;  /* 0x000002004d5e7984 */ /* 0x000e280000000400 */
[----:B------:R-:W0:Y:S04]  /*4ac0*/  LDS.U16 R96, [R77+0x4] ;  /* 0x000004004d607984 */ /* 0x000e280000000400 */
[----:B------:R-:W-:Y:S04]  /*4ad0*/  LDS.U16 R100, [R77+0x6] ;  /* 0x000006004d647984 */ /* 0x000fe80000000400 */
[----:B------:R-:W-:Y:S04]  /*4ae0*/  LDS.U16 R101, [R77+0x8] ;  /* 0x000008004d657984 */ /* 0x000fe80000000400 */
[----:B------:R-:W0:Y:S04]  /*4af0*/  LDS.U16 R2, [R77+0xa] ;  /* 0x00000a004d027984 */ /* 0x000e280000000400 */
[----:B------:R-:W0:Y:S04]  /*4b00*/  LDS.U16 R3, [R77+0xc] ;  /* 0x00000c004d037984 */ /* 0x000e280000000400 */
[----:B------:R-:W-:Y:S04]  /*4b10*/  LDS.U16 R103, [R77+0xe] ;  /* 0x00000e004d677984 */ /* 0x000fe80000000400 */
[----:B------:R-:W0:Y:S04]  /*4b20*/  LDS.U16 R104, [R77+0x10] ;  /* 0x000010004d687984 */ /* 0x000e280000000400 */
[----:B------:R-:W-:Y:S04]  /*4b30*/  LDS.U16 R106, [R77+0x12] ;  /* 0x000012004d6a7984 */ /* 0x000fe80000000400 */
[----:B------:R-:W0:Y:S04]  /*4b40*/  LDS.U16 R107, [R77+0x14] ;  /* 0x000014004d6b7984 */ /* 0x000e280000000400 */
[----:B------:R-:W0:Y:S04]  /*4b50*/  LDS.U16 R109, [R77+0x16] ;  /* 0x000016004d6d7984 */ /* 0x000e280000000400 */
[----:B------:R-:W0:Y:S04]  /*4b60*/  LDS.U16 R110, [R77+0x18] ;  /* 0x000018004d6e7984 */ /* 0x000e280000000400 */
[----:B------:R-:W-:Y:S04]  /*4b70*/  LDS.U16 R112, [R77+0x1a] ;  /* 0x00001a004d707984 */ /* 0x000fe80000000400 */
[----:B------:R-:W0:Y:S04]  /*4b80*/  LDS.U16 R113, [R77+0x1c] ;  /* 0x00001c004d717984 */ /* 0x000e280000000400 */
[----:B------:R-:W0:Y:S01]  /*4b90*/  LDS.U16 R114, [R77+0x1e] ;  /* 0x00001e004d727984 */ /* 0x000e220000000400 */
[----:B------:R-:W-:Y:S01]  /*4ba0*/  BAR.SYNC.DEFER_BLOCKING 0x0 ;  /* 0x0000000000007b1d */ /* 0x000fe20000010000 */
[----:B--2---:R-:W-:-:S05]  /*4bb0*/  PRMT R124, RZ, 0x7610, R124 ;  /* 0x00007610ff7c7816 */ /* 0x004fca000000007c */
[----:B------:R-:W2:Y:S01]  /*4bc0*/  @!P5 LDG.E.U16 R120, desc[UR16][R18.64] ;  /* 0x000000101278d981 */ /* 0x000ea2000c1e1500 */
[----:B------:R-:W-:Y:S02]  /*4bd0*/  ISETP.NE.AND P5, PT, R115, RZ, PT ;  /* 0x000000ff7300720c */ /* 0x000fe40003fa5270 */
[----:B------:R-:W-:Y:S01]  /*4be0*/  PRMT R115, RZ, 0x7610, R115 ;  /* 0x00007610ff737816 */ /* 0x000fe20000000073 */
[----:B------:R-:W2:Y:S01]  /*4bf0*/  @!P6 LDG.E.U16 R146, desc[UR16][R18.64+0x280] ;  /* 0x000280101292e981 */ /* 0x000ea2000c1e1500 */
[----:B---3--:R-:W-:Y:S02]  /*4c00*/  PRMT R136, RZ, 0x7610, R136 ;  /* 0x00007610ff887816 */ /* 0x008fe40000000088 */
[----:B----4-:R-:W-:Y:S01]  /*4c10*/  PRMT R140, RZ, 0x7610, R140 ;  /* 0x00007610ff8c7816 */ /* 0x010fe2000000008c */
[----:B------:R-:W3:Y:S01]  /*4c20*/  @!P1 LDG.E.U16 R154, desc[UR16][R18.64+0x300] ;  /* 0x00030010129a9981 */ /* 0x000ee2000c1e1500 */
[----:B------:R-:W-:Y:S02]  /*4c30*/  PRMT R127, RZ, 0x7610, R127 ;  /* 0x00007610ff7f7816 */ /* 0x000fe4000000007f */
[----:B-----5:R-:W-:Y:S01]  /*4c40*/  PRMT R142, RZ, 0x7610, R142 ;  /* 0x00007610ff8e7816 */ /* 0x020fe2000000008e */
[----:B------:R-:W4:Y:S04]  /*4c50*/  @!P3 LDG.E.U16 R156, desc[UR16][R18.64+0x380] ;  /* 0x00038010129cb981 */ /* 0x000f28000c1e1500 */
[----:B------:R-:W5:Y:S01]  /*4c60*/  @!P5 LDG.E.U16 R115, desc[UR16][R18.64+0x40] ;  /* 0x000040101273d981 */ /* 0x000f62000c1e1500 */
[----:B------:R-:W-:-:S02]  /*4c70*/  ISETP.NE.AND P5, PT, R119, RZ, PT ;  /* 0x000000ff7700720c */ /* 0x000fc40003fa5270 */
[----:B------:R-:W-:-:S11]  /*4c80*/  PRMT R119, RZ, 0x7610, R119 ;  /* 0x00007610ff777816 */ /* 0x000fd60000000077 */
[----:B------:R-:W3:Y:S01]  /*4c90*/  @!P5 LDG.E.U16 R124, desc[UR16][R18.64+0x80] ;  /* 0x00008010127cd981 */ /* 0x000ee2000c1e1500 */
[----:B------:R-:W-:-:S13]  /*4ca0*/  ISETP.NE.AND P5, PT, R121, RZ, PT ;  /* 0x000000ff7900720c */ /* 0x000fda0003fa5270 */
[----:B------:R-:W4:Y:S01]  /*4cb0*/  @!P5 LDG.E.U16 R119, desc[UR16][R18.64+0xc0] ;  /* 0x0000c0101277d981 */ /* 0x000f22000c1e1500 */
[----:B------:R-:W-:Y:S02]  /*4cc0*/  ISETP.NE.AND P5, PT, R133, RZ, PT ;  /* 0x000000ff8500720c */ /* 0x000fe40003fa5270 */
[----:B------:R-:W-:-:S11]  /*4cd0*/  PRMT R121, RZ, 0x7610, R121 ;  /* 0x00007610ff797816 */ /* 0x000fd60000000079 */
        /* <DEDUP_REMOVED lines=11> */
[----:B-1----:R-:W-:Y:S02]  /*4d90*/  PRMT R131, RZ, 0x7610, R131 ;  /* 0x00007610ff837816 */ /* 0x002fe40000000083 */
[----:B------:R-:W-:Y:S02]  /*4da0*/  PRMT R133, RZ, 0x7610, R133 ;  /* 0x00007610ff857816 */ /* 0x000fe40000000085 */
[----:B------:R-:W-:Y:S02]  /*4db0*/  PRMT R135, RZ, 0x7610, R135 ;  /* 0x00007610ff877816 */ /* 0x000fe40000000087 */
[----:B------:R-:W4:Y:S04]  /*4dc0*/  @!P0 LDG.E.U16 R131, desc[UR16][R18.64+0x2c0] ;  /* 0x0002c01012838981 */ /* 0x000f28000c1e1500 */
[----:B------:R-:W4:Y:S04]  /*4dd0*/  @!P2 LDG.E.U16 R133, desc[UR16][R18.64+0x340] ;  /* 0x000340101285a981 */ /* 0x000f28000c1e1500 */
[----:B------:R-:W4:Y:S04]  /*4de0*/  @!P5 LDG.E.U16 R129, desc[UR16][R18.64+0x240] ;  /* 0x000240101281d981 */ /* 0x000f28000c1e1500 */
[----:B------:R1:W4:Y:S01]  /*4df0*/  @!P4 LDG.E.U16 R135, desc[UR16][R18.64+0x3c0] ;  /* 0x0003c0101287c981 */ /* 0x000322000c1e1500 */
[----:B0-----:R-:W-:-:S02]  /*4e00*/  HADD2.F32 R94, -RZ, R94.H0_H0 ;  /* 0x2000005eff5e7230 */ /* 0x001fc40000004100 */
[----:B------:R-:W-:-:S03]  /*4e10*/  HADD2.F32 R97, -RZ, R97.H0_H0 ;  /* 0x20000061ff617230 */ /* 0x000fc60000004100 */
[----:B------:R-:W-:Y:S02]  /*4e20*/  FMUL.FTZ R139, R94, -1.4426950216293334961 ;  /* 0xbfb8aa3b5e8b7820 */ /* 0x000fe40000410000 */
[----:B------:R-:W-:Y:S01]  /*4e30*/  FMUL.FTZ R137, R97, -1.4426950216293334961 ;  /* 0xbfb8aa3b61897820 */ /* 0x000fe20000410000 */
[----:B------:R-:W-:-:S03]  /*4e40*/  HADD2.F32 R96, -RZ, R96.H0_H0 ;  /* 0x20000060ff607230 */ /* 0x000fc60000004100 */
[----:B------:R-:W0:Y:S04]  /*4e50*/  MUFU.EX2 R139, R139 ;  /* 0x0000008b008b7308 */ /* 0x000e280000000800 */
[----:B------:R-:W0:Y:S01]  /*4e60*/  MUFU.EX2 R137, R137 ;  /* 0x0000008900897308 */ /* 0x000e220000000800 */
[----:B------:R-:W-:Y:S01]  /*4e70*/  FMUL.FTZ R141, R96, -1.4426950216293334961 ;  /* 0xbfb8aa3b608d7820 */ /* 0x000fe20000410000 */
[----:B-1----:R-:W-:-:S05]  /*4e80*/  HADD2.F32 R18, -RZ, R2.H0_H0 ;  /* 0x20000002ff127230 */ /* 0x002fca0000004100 */
[----:B------:R-:W-:Y:S01]  /*4e90*/  MUFU.EX2 R141, R141 ;  /* 0x0000008d008d7308 */ /* 0x000fe20000000800 */
[----:B0-----:R-:W-:Y:S01]  /*4ea0*/  FADD.FTZ R139, R139, 1 ;  /* 0x3f8000008b8b7421 */ /* 0x001fe20000010000 */
[----:B------:R-:W-:Y:S02]  /*4eb0*/  HADD2.F32 R100, -RZ, R100.H0_H0 ;  /* 0x20000064ff647230 */ /* 0x000fe40000004100 */
[----:B------:R-:W-:Y:S01]  /*4ec0*/  FADD.FTZ R137, R137, 1 ;  /* 0x3f80000089897421 */ /* 0x000fe20000010000 */
[----:B------:R-:W-:Y:S02]  /*4ed0*/  HADD2.F32 R101, -RZ, R101.H0_H0 ;  /* 0x20000065ff657230 */ /* 0x000fe40000004100 */
[----:B------:R-:W-:Y:S02]  /*4ee0*/  HADD2.F32 R19, -RZ, R3.H0_H0 ;  /* 0x20000003ff137230 */ /* 0x000fe40000004100 */
[----:B------:R-:W-:Y:S01]  /*4ef0*/  FMUL.FTZ R3, R18, -1.4426950216293334961 ;  /* 0xbfb8aa3b12037820 */ /* 0x000fe20000410000 */
[----:B------:R-:W-:Y:S01]  /*4f00*/  FMUL.FTZ R143, R100, -1.4426950216293334961 ;  /* 0xbfb8aa3b648f7820 */ /* 0x000fe20000410000 */
[----:B------:R-:W-:-:S02]  /*4f10*/  FMUL.FTZ R2, R101, -1.4426950216293334961 ;  /* 0xbfb8aa3b65027820 */ /* 0x000fc40000410000 */
[----:B------:R0:W-:Y:S01]  /*4f20*/  MUFU.EX2 R147, R3 ;  /* 0x0000000300937308 */ /* 0x0001e20000000800 */
[----:B------:R-:W-:-:S03]  /*4f30*/  FMUL.FTZ R149, R19, -1.4426950216293334961 ;  /* 0xbfb8aa3b13957820 */ /* 0x000fc60000410000 */
[----:B------:R-:W-:Y:S04]  /*4f40*/  MUFU.EX2 R143, R143 ;  /* 0x0000008f008f7308 */ /* 0x000fe80000000800 */
[----:B------:R1:W-:Y:S01]  /*4f50*/  MUFU.EX2 R145, R2 ;  /* 0x0000000200917308 */ /* 0x0003e20000000800 */
[----:B------:R-:W-:-:S03]  /*4f60*/  HADD2.F32 R104, -RZ, R104.H0_H0 ;  /* 0x20000068ff687230 */ /* 0x000fc60000004100 */
[----:B------:R-:W-:Y:S01]  /*4f70*/  MUFU.EX2 R151, R149 ;  /* 0x0000009500977308 */ /* 0x000fe20000000800 */
[----:B------:R-:W-:Y:S02]  /*4f80*/  HADD2.F32 R107, -RZ, R107.H0_H0 ;  /* 0x2000006bff6b7230 */ /* 0x000fe40000004100 */
[----:B------:R-:W-:Y:S01]  /*4f90*/  FMUL.FTZ R155, R104, -1.4426950216293334961 ;  /* 0xbfb8aa3b689b7820 */ /* 0x000fe20000410000 */
[----:B------:R-:W-:Y:S02]  /*4fa0*/  HADD2.F32 R106, -RZ, R106.H0_H0 ;  /* 0x2000006aff6a7230 */ /* 0x000fe40000004100 */
[----:B0-----:R-:W-:Y:S01]  /*4fb0*/  FMUL.FTZ R3, R107, -1.4426950216293334961 ;  /* 0xbfb8aa3b6b037820 */ /* 0x001fe20000410000 */
[----:B------:R-:W-:Y:S02]  /*4fc0*/  HADD2.F32 R103, -RZ, R103.H0_H0 ;  /* 0x20000067ff677230 */ /* 0x000fe40000004100 */
[----:B------:R-:W0:Y:S01]  /*4fd0*/  MUFU.EX2 R155, R155 ;  /* 0x0000009b009b7308 */ /* 0x000e220000000800 */
[----:B-1----:R-:W-:Y:S01]  /*4fe0*/  FMUL.FTZ R2, R106, -1.4426950216293334961 ;  /* 0xbfb8aa3b6a027820 */ /* 0x002fe20000410000 */
[----:B------:R-:W-:-:S02]  /*4ff0*/  HADD2.F32 R128, -RZ, R128.H0_H0 ;  /* 0x20000080ff807230 */ /* 0x000fc40000004100 */
[----:B------:R-:W1:Y:S01]  /*5000*/  MUFU.EX2 R159, R3 ;  /* 0x00000003009f7308 */ /* 0x000e620000000800 */
[----:B------:R-:W-:Y:S02]  /*5010*/  HADD2.F32 R130, -RZ, R130.H0_H0 ;  /* 0x20000082ff827230 */ /* 0x000fe40000004100 */
[----:B------:R-:W-:Y:S02]  /*5020*/  HADD2.F32 R109, -RZ, R109.H0_H0 ;  /* 0x2000006dff6d7230 */ /* 0x000fe40000004100 */
[----:B------:R-:W-:Y:S01]  /*5030*/  FMUL.FTZ R153, R103, -1.4426950216293334961 ;  /* 0xbfb8aa3b67997820 */ /* 0x000fe20000410000 */
[----:B------:R-:W-:Y:S01]  /*5040*/  MUFU.EX2 R158, R2 ;  /* 0x00000002009e7308 */ /* 0x000fe20000000800 */
[----:B------:R-:W-:Y:S02]  /*5050*/  HADD2.F32 R110, -RZ, R110.H0_H0 ;  /* 0x2000006eff6e7230 */ /* 0x000fe40000004100 */
[----:B------:R-:W-:Y:S02]  /*5060*/  FMUL.FTZ R157, R109, -1.4426950216293334961 ;  /* 0xbfb8aa3b6d9d7820 */ /* 0x000fe40000410000 */
[----:B------:R-:W4:Y:S01]  /*5070*/  MUFU.EX2 R153, R153 ;  /* 0x0000009900997308 */ /* 0x000f220000000800 */
[----:B------:R-:W-:-:S03]  /*5080*/  FMUL.FTZ R161, R110, -1.4426950216293334961 ;  /* 0xbfb8aa3b6ea17820 */ /* 0x000fc60000410000 */
[----:B------:R0:W-:Y:S04]  /*5090*/  MUFU.EX2 R160, R157 ;  /* 0x0000009d00a07308 */ /* 0x0001e80000000800 */
[----:B------:R1:W4:Y:S01]  /*50a0*/  MUFU.EX2 R162, R161 ;  /* 0x000000a100a27308 */ /* 0x0003220000000800 */
[----:B0-----:R-:W-:Y:S01]  /*50b0*/  FADD.FTZ R157, R155, 1 ;  /* 0x3f8000009b9d7421 */ /* 0x001fe20000010000 */
[----:B-1----:R-:W-:Y:S01]  /*50c0*/  FADD.FTZ R161, R159, 1 ;  /* 0x3f8000009fa17421 */ /* 0x002fe20000010000 */
[----:B--2---:R-:W-:Y:S04]  /*50d0*/  STS.U16 [R61], R120 ;  /* 0x000000783d007388 */ /* 0x004fe80000000400 */
[----:B-----5:R-:W-:Y:S04]  /*50e0*/  STS.U16 [R62+0x40], R115 ;  /* 0x000040733e007388 */ /* 0x020fe80000000400 */
[----:B---3--:R-:W-:Y:S04]  /*50f0*/  STS.U16 [R63+0x80], R124 ;  /* 0x0000807c3f007388 */ /* 0x008fe80000000400 */
[----:B----4-:R-:W-:Y:S04]  /*5100*/  STS.U16 [R64+0xc0], R119 ;  /* 0x0000c07740007388 */ /* 0x010fe80000000400 */
        /* <DEDUP_REMOVED lines=13> */
[----:B------:R-:W3:Y:S04]  /*51e0*/  LDS.U16 R121, [R77+0x4] ;  /* 0x000004004d797984 */ /* 0x000ee80000000400 */
[----:B------:R-:W4:Y:S04]  /*51f0*/  LDS.U16 R115, [R77] ;  /* 0x000000004d737984 */ /* 0x000f280000000400 */
[----:B------:R-:W5:Y:S01]  /*5200*/  LDS.U16 R119, [R77+0x2] ;  /* 0x000002004d777984 */ /* 0x000f620000000400 */
[----:B0-----:R0:W2:Y:S01]  /*5210*/  MUFU.RCP R127, R139 ;  /* 0x0000008b007f7308 */ /* 0x0010a20000001000 */
[----:B-1----:R-:W-:-:S02]  /*5220*/  FADD.FTZ R129, R141, 1 ;  /* 0x3f8000008d817421 */ /* 0x002fc40000010000 */
[----:B------:R-:W-:Y:S05]  /*5230*/  LDS.U16 R135, [R77+0x6] ;  /* 0x000006004d877984 */ /* 0x000fea0000000400 */
[----:B------:R1:W-:Y:S01]  /*5240*/  MUFU.RCP R120, R137 ;  /* 0x0000008900787308 */ /* 0x0003e20000001000 */
[----:B0-----:R-:W0:Y:S01]  /*5250*/  LDS.U16 R139, [R77+0xa] ;  /* 0x00000a004d8b7984 */ /* 0x001e220000000400 */
[----:B--2---:R-:W-:Y:S01]  /*5260*/  FADD.FTZ R133, R147, 1 ;  /* 0x3f80000093857421 */ /* 0x004fe20000010000 */
[----:B------:R-:W-:Y:S01]  /*5270*/  FADD.FTZ R131, R143, 1 ;  /* 0x3f8000008f837421 */ /* 0x000fe20000010000 */
[----:B------:R-:W-:Y:S01]  /*5280*/  FADD.FTZ R124, R145, 1 ;  /* 0x3f800000917c7421 */ /* 0x000fe20000010000 */
[----:B------:R-:W-:Y:S04]  /*5290*/  LDS.U16 R143, [R77+0xc] ;  /* 0x00000c004d8f7984 */ /* 0x000fe80000000400 */
[----:B-1----:R-:W1:Y:S01]  /*52a0*/  LDS.U16 R137, [R77+0x8] ;  /* 0x000008004d897984 */ /* 0x002e620000000400 */
[----:B------:R-:W2:Y:S01]  /*52b0*/  MUFU.RCP R129, R129 ;  /* 0x0000008100817308 */ /* 0x000ea20000001000 */
[----:B------:R-:W-:Y:S01]  /*52c0*/  FADD.FTZ R136, R151, 1 ;  /* 0x3f80000097887421 */ /* 0x000fe20000010000 */
[----:B------:R-:W-:Y:S01]  /*52d0*/  FADD.FTZ R141, -R127, 1 ;  /* 0x3f8000007f8d7421 */ /* 0x000fe20000010100 */
[----:B------:R-:W-:-:S02]  /*52e0*/  HADD2.F32 R113, -RZ, R113.H0_H0 ;  /* 0x20000071ff717230 */ /* 0x000fc40000004100 */
[----:B------:R-:W-:Y:S01]  /*52f0*/  FADD.FTZ R140, R153, 1 ;  /* 0x3f800000998c7421 */ /* 0x000fe20000010000 */
[----:B------:R-:W-:Y:S02]  /*5300*/  HADD2.F32 R112, -RZ, R112.H0_H0 ;  /* 0x20000070ff707230 */ /* 0x000fe40000004100 */
[----:B------:R-:W-:Y:S01]  /*5310*/  FADD.FTZ R165, R162, 1 ;  /* 0x3f800000a2a57421 */ /* 0x000fe20000010000 */
[----:B------:R-:W-:Y:S01]  /*5320*/  HADD2.F32 R108, -RZ, R108.H0_H0 ;  /* 0x2000006cff6c7230 */ /* 0x000fe20000004100 */
[----:B------:R-:W0:Y:S01]  /*5330*/  MUFU.RCP R133, R133 ;  /* 0x0000008500857308 */ /* 0x000e220000001000 */
[----:B------:R-:W-:Y:S01]  /*5340*/  HADD2.F32 R114, -RZ, R114.H0_H0 ;  /* 0x20000072ff727230 */ /* 0x000fe20000004100 */
[----:B------:R-:W-:Y:S01]  /*5350*/  LDS.U16 R167, [R77+0x1c] ;  /* 0x00001c004da77984 */ /* 0x000fe20000000400 */
[----:B---3--:R-:W-:-:S03]  /*5360*/  HADD2.F32 R121, -RZ, R121.H0_H0 ;  /* 0x20000079ff797230 */ /* 0x008fc60000004100 */
[----:B------:R-:W-:Y:S02]  /*5370*/  LDS.U16 R166, [R77+0x1e] ;  /* 0x00001e004da67984 */ /* 0x000fe40000000400 */
[----:B------:R-:W3:Y:S01]  /*5380*/  MUFU.RCP R124, R124 ;  /* 0x0000007c007c7308 */ /* 0x000ee20000001000 */
[----:B----4-:R-:W-:Y:S02]  /*5390*/  HADD2.F32 R115, -RZ, R115.H0_H0 ;  /* 0x20000073ff737230 */ /* 0x010fe40000004100 */
[C---:B--2---:R-:W-:Y:S01]  /*53a0*/  FADD.FTZ R147, -R129.reuse, 1 ;  /* 0x3f80000081937421 */ /* 0x044fe20000010100 */
[----:B------:R-:W-:Y:S01]  /*53b0*/  FMUL.FTZ R154, R134, R121 ;  /* 0x00000079869a7220 */ /* 0x000fe20000410000 */
[----:B-----5:R-:W-:Y:S02]  /*53c0*/  HADD2.F32 R119, -RZ, R119.H0_H0 ;  /* 0x20000077ff777230 */ /* 0x020fe40000004100 */
[----:B------:R-:W-:Y:S01]  /*53d0*/  FFMA.FTZ R145, R94, R141, 1 ;  /* 0x3f8000005e917423 */ /* 0x000fe2000001008d */
[----:B------:R-:W-:Y:S01]  /*53e0*/  FADD.FTZ R142, -R120, 1 ;  /* 0x3f800000788e7421 */ /* 0x000fe20000010100 */
[----:B------:R-:W-:Y:S01]  /*53f0*/  FMUL.FTZ R141, R128, R115 ;  /* 0x00000073808d7220 */ /* 0x000fe20000410000 */
[----:B------:R-:W-:Y:S01]  /*5400*/  FFMA.FTZ R156, R96, R147, 1 ;  /* 0x3f800000609c7423 */ /* 0x000fe20000010093 */
[----:B------:R-:W-:Y:S01]  /*5410*/  FMUL.FTZ R146, R130, R119 ;  /* 0x0000007782927220 */ /* 0x000fe20000410000 */
[----:B------:R-:W2:Y:S01]  /*5420*/  MUFU.RCP R136, R136 ;  /* 0x0000008800887308 */ /* 0x000ea20000001000 */
[----:B------:R-:W-:Y:S01]  /*5430*/  FMUL.FTZ R151, R129, R154 ;  /* 0x0000009a81977220 */ /* 0x000fe20000410000 */
[----:B------:R-:W-:Y:S01]  /*5440*/  FFMA.FTZ R142, R97, R142, 1 ;  /* 0x3f800000618e7423 */ /* 0x000fe2000001008e */
[----:B------:R-:W-:Y:S01]  /*5450*/  FMUL.FTZ R141, R120, R141 ;  /* 0x0000008d788d7220 */ /* 0x000fe20000410000 */
[----:B------:R-:W-:Y:S01]  /*5460*/  FMUL.FTZ R146, R127, R146 ;  /* 0x000000927f927220 */ /* 0x000fe20000410000 */
[----:B------:R-:W-:-:S03]  /*5470*/  FMUL.FTZ R151, R151, R156 ;  /* 0x0000009c97977220 */ /* 0x000fc60000410000 */
[----:B------:R-:W4:Y:S01]  /*5480*/  MUFU.RCP R131, R131 ;  /* 0x0000008300837308 */ /* 0x000f220000001000 */
[----:B------:R-:W-:Y:S01]  /*5490*/  HADD2.F32 R154, -RZ, R116.H0_H0 ;  /* 0x20000074ff9a7230 */ /* 0x000fe20000004100 */
[----:B------:R-:W5:Y:S01]  /*54a0*/  LDS.U16 R147, [R77+0xe] ;  /* 0x00000e004d937984 */ /* 0x000f620000000400 */
[----:B0-----:R-:W-:Y:S02]  /*54b0*/  HADD2.F32 R139, -RZ, R139.H0_H0 ;  /* 0x2000008bff8b7230 */ /* 0x001fe40000004100 */
[----:B------:R-:W-:Y:S01]  /*54c0*/  FMUL.FTZ R155, R141, R142 ;  /* 0x0000008e8d9b7220 */ /* 0x000fe20000410000 */
[----:B------:R-:W0:Y:S01]  /*54d0*/  LDS.U16 R156, [R77+0x10] ;  /* 0x000010004d9c7984 */ /* 0x000e220000000400 */
[----:B------:R-:W-:Y:S01]  /*54e0*/  FMUL.FTZ R164, R146, R145 ;  /* 0x0000009192a47220 */ /* 0x000fe20000410000 */
[----:B------:R-:W-:Y:S02]  /*54f0*/  HADD2.F32 R142, -RZ, R122.H0_H0 ;  /* 0x2000007aff8e7230 */ /* 0x000fe40000004100 */
[----:B------:R-:W-:Y:S01]  /*5500*/  FADD.FTZ R159, -R133, 1 ;  /* 0x3f800000859f7421 */ /* 0x000fe20000010100 */
[----:B------:R-:W-:-:S02]  /*5510*/  HADD2.F32 R146, -RZ, R118.H0_H0 ;  /* 0x20000076ff927230 */ /* 0x000fc40000004100 */
[----:B------:R-:W-:Y:S01]  /*5520*/  FMUL.FTZ R122, R154, R139 ;  /* 0x0000008b9a7a7220 */ /* 0x000fe20000410000 */
[----:B-1----:R-:W-:Y:S01]  /*5530*/  HADD2.F32 R137, -RZ, R137.H0_H0 ;  /* 0x20000089ff897230 */ /* 0x002fe20000004100 */
[----:B------:R1:W-:Y:S01]  /*5540*/  MUFU.RCP R141, R157 ;  /* 0x0000009d008d7308 */ /* 0x0003e20000001000 */
[----:B------:R-:W-:Y:S01]  /*5550*/  FADD.FTZ R145, R158, 1 ;  /* 0x3f8000009e917421 */ /* 0x000fe20000010000 */
[----:B---3--:R-:W-:Y:S01]  /*5560*/  FADD.FTZ R118, -R124, 1 ;  /* 0x3f8000007c767421 */ /* 0x008fe20000010100 */
[----:B------:R-:W-:Y:S02]  /*5570*/  HADD2.F32 R135, -RZ, R135.H0_H0 ;  /* 0x20000087ff877230 */ /* 0x000fe40000004100 */
[----:B------:R-:W-:Y:S01]  /*5580*/  FFMA.FTZ R159, R18, R159, 1 ;  /* 0x3f800000129f7423 */ /* 0x000fe2000001009f */
[----:B------:R-:W-:Y:S01]  /*5590*/  FMUL.FTZ R158, R133, R122 ;  /* 0x0000007a859e7220 */ /* 0x000fe20000410000 */
[----:B------:R-:W-:Y:S01]  /*55a0*/  FMUL.FTZ R163, R113, -1.4426950216293334961 ;  /* 0xbfb8aa3b71a37820 */ /* 0x000fe20000410000 */
[----:B------:R-:W-:Y:S01]  /*55b0*/  FMUL.FTZ R149, R112, -1.4426950216293334961 ;  /* 0xbfb8aa3b70957820 */ /* 0x000fe20000410000 */
[----:B------:R-:W-:-:S02]  /*55c0*/  HADD2.F32 R143, -RZ, R143.H0_H0 ;  /* 0x2000008fff8f7230 */ /* 0x000fc40000004100 */
[----:B-1----:R-:W-:Y:S01]  /*55d0*/  FMUL.FTZ R157, R146, R137 ;  /* 0x00000089929d7220 */ /* 0x002fe20000410000 */
[----:B------:R-:W-:Y:S01]  /*55e0*/  FFMA.FTZ R118, R101, R118, 1 ;  /* 0x3f80000065767423 */ /* 0x000fe20000010076 */
[----:B------:R-:W-:Y:S01]  /*55f0*/  FMUL.FTZ R169, R158, R159 ;  /* 0x0000009f9ea97220 */ /* 0x000fe20000410000 */
[----:B------:R-:W-:Y:S01]  /*5600*/  FMUL.FTZ R116, R142, R135 ;  /* 0x000000878e747220 */ /* 0x000fe20000410000 */
[----:B------:R-:W-:Y:S01]  /*5610*/  FMUL.FTZ R157, R124, R157 ;  /* 0x0000009d7c9d7220 */ /* 0x000fe20000410000 */
[----:B--2---:R-:W-:Y:S01]  /*5620*/  FADD.FTZ R158, -R136, 1 ;  /* 0x3f800000889e7421 */ /* 0x004fe20000010100 */
[C---:B----4-:R-:W-:Y:S01]  /*5630*/  FADD.FTZ R153, -R131.reuse, 1 ;  /* 0x3f80000083997421 */ /* 0x050fe20000010100 */
[----:B------:R-:W-:Y:S01]  /*5640*/  FMUL.FTZ R116, R131, R116 ;  /* 0x0000007483747220 */ /* 0x000fe20000410000 */
[----:B------:R-:W-:Y:S01]  /*5650*/  FMUL.FTZ R168, R157, R118 ;  /* 0x000000769da87220 */ /* 0x000fe20000410000 */
[----:B------:R-:W-:Y:S01]  /*5660*/  FADD.FTZ R118, R160, 1 ;  /* 0x3f800000a0767421 */ /* 0x000fe20000010000 */
[----:B------:R-:W1:Y:S01]  /*5670*/  MUFU.EX2 R3, R163 ;  /* 0x000000a300037308 */ /* 0x000e620000000800 */
[----:B------:R-:W-:Y:S01]  /*5680*/  FFMA.FTZ R153, R100, R153, 1 ;  /* 0x3f80000064997423 */ /* 0x000fe20000010099 */
[----:B------:R-:W-:Y:S01]  /*5690*/  FFMA.FTZ R160, R19, R158, 1 ;  /* 0x3f80000013a07423 */ /* 0x000fe2000001009e */
[----:B------:R-:W-:Y:S04]  /*56a0*/  LDS.U16 R159, [R77+0x14] ;  /* 0x000014004d9f7984 */ /* 0x000fe80000000400 */
[----:B------:R-:W2:Y:S01]  /*56b0*/  LDS.U16 R158, [R77+0x12] ;  /* 0x000012004d9e7984 */ /* 0x000ea20000000400 */
[----:B------:R-:W-:-:S02]  /*56c0*/  FMUL.FTZ R122, R116, R153 ;  /* 0x00000099747a7220 */ /* 0x000fc40000410000 */
[----:B------:R3:W-:Y:S01]  /*56d0*/  MUFU.RCP R116, R161 ;  /* 0x000000a100747308 */ /* 0x0007e20000001000 */
[----:B------:R-:W-:Y:S01]  /*56e0*/  LDS.U16 R162, [R77+0x18] ;  /* 0x000018004da27984 */ /* 0x000fe20000000400 */
[----:B------:R-:W-:-:S06]  /*56f0*/  FMUL.FTZ R153, R108, R143 ;  /* 0x0000008f6c997220 */ /* 0x000fcc0000410000 */
[----:B------:R-:W4:Y:S01]  /*5700*/  MUFU.EX2 R149, R149 ;  /* 0x0000009500957308 */ /* 0x000f220000000800 */
[----:B---3--:R-:W3:Y:S03]  /*5710*/  LDS.U16 R161, [R77+0x16] ;  /* 0x000016004da17984 */ /* 0x008ee60000000400 */
[----:B------:R-:W0:Y:S01]  /*5720*/  MUFU.RCP R140, R140 ;  /* 0x0000008c008c7308 */ /* 0x000e220000001000 */
[----:B-1----:R-:W-:Y:S01]  /*5730*/  FADD.FTZ R173, R3, 1 ;  /* 0x3f80000003ad7421 */ /* 0x002fe20000010000 */
[----:B------:R-:W-:Y:S01]  /*5740*/  FMUL.FTZ R2, R114, -1.4426950216293334961 ;  /* 0xbfb8aa3b72027820 */ /* 0x000fe20000410000 */
[----:B------:R-:W1:Y:S01]  /*5750*/  LDS.U16 R3, [R77+0x1a] ;  /* 0x00001a004d037984 */ /* 0x000e620000000400 */
[----:B------:R-:W-:-:S04]  /*5760*/  FMUL.FTZ R157, R136, R153 ;  /* 0x00000099889d7220 */ /* 0x000fc80000410000 */
[----:B------:R-:W2:Y:S01]  /*5770*/  MUFU.RCP R118, R118 ;  /* 0x0000007600767308 */ /* 0x000ea20000001000 */
[----:B------:R-:W-:Y:S01]  /*5780*/  FMUL.FTZ R170, R157, R160 ;  /* 0x000000a09daa7220 */ /* 0x000fe20000410000 */
[----:B----4-:R-:W-:Y:S01]  /*5790*/  FADD.FTZ R157, R149, 1 ;  /* 0x3f800000959d7421 */ /* 0x010fe20000010000 */
[----:B------:R-:W-:Y:S02]  /*57a0*/  HADD2.F32 R102, -RZ, R102.H0_H0 ;  /* 0x20000066ff667230 */ /* 0x000fe40000004100 */
[----:B-----5:R-:W-:Y:S02]  /*57b0*/  HADD2.F32 R147, -RZ, R147.H0_H0 ;  /* 0x20000093ff937230 */ /* 0x020fe40000004100 */
[----:B------:R-:W-:Y:S01]  /*57c0*/  HADD2.F32 R98, -RZ, R98.H0_H0 ;  /* 0x20000062ff627230 */ /* 0x000fe20000004100 */
[----:B------:R-:W4:Y:S01]  /*57d0*/  MUFU.EX2 R2, R2 ;  /* 0x0000000200027308 */ /* 0x000f220000000800 */
[----:B0-----:R-:W-:-:S03]  /*57e0*/  HADD2.F32 R149, -RZ, R156.H0_H0 ;  /* 0x2000009cff957230 */ /* 0x001fc60000004100 */
[----:B------:R0:W5:Y:S01]  /*57f0*/  MUFU.RCP R153, R165 ;  /* 0x000000a500997308 */ /* 0x0001620000001000 */
[----:B------:R-:W-:Y:S01]  /*5800*/  FADD.FTZ R160, -R140, 1 ;  /* 0x3f8000008ca07421 */ /* 0x000fe20000010100 */
[----:B------:R-:W-:Y:S01]  /*5810*/  FMUL.FTZ R163, R102, R147 ;  /* 0x0000009366a37220 */ /* 0x000fe20000410000 */
[----:B------:R-:W-:Y:S02]  /*5820*/  FMUL.FTZ R156, R98, R149 ;  /* 0x00000095629c7220 */ /* 0x000fe40000410000 */
[----:B------:R-:W-:-:S03]  /*5830*/  FFMA.FTZ R160, R103, R160, 1 ;  /* 0x3f80000067a07423 */ /* 0x000fc600000100a0 */
[----:B------:R-:W3:Y:S01]  /*5840*/  MUFU.RCP R145, R145 ;  /* 0x0000009100917308 */ /* 0x000ee20000001000 */
[C---:B0-----:R-:W-:Y:S01]  /*5850*/  FADD.FTZ R165, -R141.reuse, 1 ;  /* 0x3f8000008da57421 */ /* 0x041fe20000010100 */
[----:B------:R-:W-:Y:S01]  /*5860*/  FMUL.FTZ R163, R140, R163 ;  /* 0x000000a38ca37220 */ /* 0x000fe20000410000 */
[----:B------:R-:W-:Y:S02]  /*5870*/  FMUL.FTZ R156, R141, R156 ;  /* 0x0000009c8d9c7220 */ /* 0x000fe40000410000 */
[----:B------:R-:W-:Y:S01]  /*5880*/  FFMA.FTZ R165, R104, R165, 1 ;  /* 0x3f80000068a57423 */ /* 0x000fe200000100a5 */
[----:B------:R-:W-:Y:S01]  /*5890*/  FMUL.FTZ R171, R163, R160 ;  /* 0x000000a0a3ab7220 */ /* 0x000fe20000410000 */
[----:B----4-:R-:W-:Y:S02]  /*58a0*/  FADD.FTZ R163, R2, 1 ;  /* 0x3f80000002a37421 */ /* 0x010fe40000010000 */
[----:B------:R-:W-:Y:S01]  /*58b0*/  FMUL.FTZ R172, R156, R165 ;  /* 0x000000a59cac7220 */ /* 0x000fe20000410000 */
[----:B--2---:R-:W-:Y:S01]  /*58c0*/  FADD.FTZ R156, -R118, 1 ;  /* 0x3f800000769c7421 */ /* 0x004fe20000010100 */
[----:B------:R5:W-:Y:S01]  /*58d0*/  MUFU.RCP R160, R173 ;  /* 0x000000ad00a07308 */ /* 0x000be20000001000 */
[----:B------:R-:W-:-:S02]  /*58e0*/  HADD2.F32 R23, -RZ, R23.H0_H0 ;  /* 0x20000017ff177230 */ /* 0x000fc40000004100 */
[----:B------:R-:W-:Y:S01]  /*58f0*/  FADD.FTZ R2, -R116, 1 ;  /* 0x3f80000074027421 */ /* 0x000fe20000010100 */
[----:B------:R-:W-:Y:S01]  /*5900*/  FFMA.FTZ R174, R109, R156, 1 ;  /* 0x3f8000006dae7423 */ /* 0x000fe2000001009c */
[----:B------:R-:W-:Y:S02]  /*5910*/  HADD2.F32 R22, -RZ, R22.H0_H0 ;  /* 0x20000016ff167230 */ /* 0x000fe40000004100 */
[----:B------:R-:W-:Y:S02]  /*5920*/  HADD2.F32 R156, -RZ, R158.H0_H0 ;  /* 0x2000009eff9c7230 */ /* 0x000fe40000004100 */
[----:B------:R-:W-:Y:S02]  /*5930*/  HADD2.F32 R159, -RZ, R159.H0_H0 ;  /* 0x2000009fff9f7230 */ /* 0x000fe40000004100 */
[----:B-----5:R-:W-:Y:S01]  /*5940*/  FADD.FTZ R173, -R153, 1 ;  /* 0x3f80000099ad7421 */ /* 0x020fe20000010100 */
[----:B------:R-:W0:Y:S01]  /*5950*/  MUFU.RCP R157, R157 ;  /* 0x0000009d009d7308 */ /* 0x000e220000001000 */
[----:B------:R-:W-:Y:S01]  /*5960*/  FFMA.FTZ R175, R107, R2, 1 ;  /* 0x3f8000006baf7423 */ /* 0x000fe20000010002 */
[----:B------:R-:W-:-:S02]  /*5970*/  HADD2.F32 R21, -RZ, R21.H0_H0 ;  /* 0x20000015ff157230 */ /* 0x000fc40000004100 */
[----:B------:R-:W-:Y:S01]  /*5980*/  FFMA.FTZ R179, R110, R173, 1 ;  /* 0x3f8000006eb37423 */ /* 0x000fe200000100ad */
[----:B---3--:R-:W-:-:S03]  /*5990*/  FADD.FTZ R165, -R145, 1 ;  /* 0x3f80000091a57421 */ /* 0x008fc60000010100 */
[----:B------:R-:W2:Y:S01]  /*59a0*/  MUFU.RCP R163, R163 ;  /* 0x000000a300a37308 */ /* 0x000ea20000001000 */
[----:B------:R-:W-:Y:S02]  /*59b0*/  HADD2.F32 R158, -RZ, R161.H0_H0 ;  /* 0x200000a1ff9e7230 */ /* 0x000fe40000004100 */
[----:B------:R-:W-:Y:S01]  /*59c0*/  FMUL.FTZ R2, R23, R156 ;  /* 0x0000009c17027220 */ /* 0x000fe20000410000 */
[----:B------:R-:W-:Y:S01]  /*59d0*/  FMUL.FTZ R173, R22, R159 ;  /* 0x0000009f16ad7220 */ /* 0x000fe20000410000 */
[----:B------:R-:W-:Y:S02]  /*59e0*/  HADD2.F32 R161, -RZ, R162.H0_H0 ;  /* 0x200000a2ffa17230 */ /* 0x000fe40000004100 */
[----:B------:R-:W-:Y:S01]  /*59f0*/  FFMA.FTZ R165, R106, R165, 1 ;  /* 0x3f8000006aa57423 */ /* 0x000fe200000100a5 */
[----:B------:R-:W-:Y:S01]  /*5a00*/  FMUL.FTZ R2, R145, R2 ;  /* 0x0000000291027220 */ /* 0x000fe20000410000 */
[----:B------:R-:W-:Y:S01]  /*5a10*/  FMUL.FTZ R162, R116, R173 ;  /* 0x000000ad74a27220 */ /* 0x000fe20000410000 */
        /* <DEDUP_REMOVED lines=11> */
[----:B------:R-:W-:Y:S02]  /*5ad0*/  HADD2.F32 R167, -RZ, R167.H0_H0 ;  /* 0x200000a7ffa77230 */ /* 0x000fe40000004100 */
[----:B------:R-:W-:-:S02]  /*5ae0*/  HADD2.F32 R166, -RZ, R166.H0_H0 ;  /* 0x200000a6ffa67230 */ /* 0x000fc40000004100 */
[----:B------:R-:W-:Y:S01]  /*5af0*/  FMUL.FTZ R174, R177, R174 ;  /* 0x000000aeb1ae7220 */ /* 0x000fe20000410000 */
[----:B------:R-:W-:Y:S01]  /*5b00*/  FMUL.FTZ R176, R20, R161 ;  /* 0x000000a114b07220 */ /* 0x000fe20000410000 */
[----:B0-----:R-:W-:Y:S01]  /*5b10*/  FADD.FTZ R15, -R157, 1 ;  /* 0x3f8000009d0f7421 */ /* 0x001fe20000010100 */
[----:B------:R-:W-:Y:S01]  /*5b20*/  FADD.FTZ R2, -R160, 1 ;  /* 0x3f800000a0027421 */ /* 0x000fe20000010100 */
[----:B--2---:R-:W-:Y:S01]  /*5b30*/  FADD.FTZ R177, -R163, 1 ;  /* 0x3f800000a3b17421 */ /* 0x004fe20000010100 */
        /* <DEDUP_REMOVED lines=14> */
[----:B------:R-:W-:Y:S01]  /*5c20*/  FMUL.FTZ R177, R14, R177 ;  /* 0x000000b10eb17220 */ /* 0x000fe20000410000 */
[----:B------:R-:W-:-:S02]  /*5c30*/  PRMT R0, R178, 0x7632, R0 ;  /* 0x00007632b2007816 */ /* 0x000fc40000000000 */
[----:B------:R-:W-:Y:S02]  /*5c40*/  F2FP.F16.F32.PACK_AB R122, R122, R151 ;  /* 0x000000977a7a723e */ /* 0x000fe400000000ff */
        /* <DEDUP_REMOVED lines=19> */
[----:B------:R-:W-:Y:S04]  /*5d80*/  STS.U16 [R77], R178 ;  /* 0x000000b24d007388 */ /* 0x000fe80000000400 */
[----:B------:R0:W-:Y:S04]  /*5d90*/  STS.U16 [R77+0x6], R3 ;  /* 0x000006034d007388 */ /* 0x0001e80000000400 */
[----:B------:R-:W-:Y:S04]  /*5da0*/  STS.U16 [R77+0xe], R0 ;  /* 0x00000e004d007388 */ /* 0x000fe80000000400 */
[----:B------:R-:W-:Y:S01]  /*5db0*/  STS.U16 [R77+0x10], R172 ;  /* 0x000010ac4d007388 */ /* 0x000fe20000000400 */
[----:B0-----:R-:W0:Y:S03]  /*5dc0*/  LDC.64 R2, c[0x0][0x508] ;  /* 0x00014200ff027b82 */ /* 0x001e260000000a00 */
        /* <DEDUP_REMOVED lines=27> */
[----:B0-----:R-:W-:-:S04]  /*5f80*/  IMAD.WIDE.U32 R14, R2, UR18, R6 ;  /* 0x00000012020e7c25 */ /* 0x001fc8000f8e0006 */
[----:B------:R-:W-:Y:S02]  /*5f90*/  IMAD R15, R3, UR18, R15 ;  /* 0x00000012030f7c24 */ /* 0x000fe4000f8e020f */
[----:B------:R-:W-:-:S04]  /*5fa0*/  IMAD.WIDE.U32 R14, R25, UR6, R14 ;  /* 0x00000006190e7c25 */ /* 0x000fc8000f8e000e */
[----:B------:R-:W-:Y:S01]  /*5fb0*/  IMAD R3, R25, UR7, R15 ;  /* 0x0000000719037c24 */ /* 0x000fe2000f8e020f */
[----:B------:R-:W-:Y:S01]  /*5fc0*/  IADD3 R14, P1, PT, R40, R14, RZ ;  /* 0x0000000e280e7210 */ /* 0x000fe20007f3e0ff */
[----:B------:R-:W0:Y:S03]  /*5fd0*/  LDCU.64 UR6, c[0x0][0x490] ;  /* 0x00009200ff0677ac */ /* 0x000e260008000a00 */
[----:B------:R-:W-:Y:S02]  /*5fe0*/  IADD3.X R3, PT, PT, RZ, R3, RZ, P1, !PT ;  /* 0x00000003ff037210 */ /* 0x000fe40000ffe4ff */
[----:B------:R-:W-:-:S04]  /*5ff0*/  LEA R2, P1, R14, UR8, 0x1 ;  /* 0x000000080e027c11 */ /* 0x000fc8000f8208ff */
[----:B------:R-:W-:Y:S02]  /*6000*/  LEA.HI.X R3, R14, UR9, R3, 0x1, P1 ;  /* 0x000000090e037c11 */ /* 0x000fe400088f0c03 */
[-C--:B-1----:R-:W-:Y:S02]  /*6010*/  ISETP.GE.AND P0, PT, R40, R201.reuse, PT ;  /* 0x000000c92800720c */ /* 0x082fe40003f06270 */
        /* <DEDUP_REMOVED lines=85> */
[----:B------:R-:W-:-:S02]  /*6570*/  PRMT R3, R97, 0x7632, R3 ;  /* 0x0000763261037816 */ /* 0x000fc40000000003 */
[----:B------:R-:W-:Y:S02]  /*6580*/  F2FP.F16.F32.PACK_AB R18, R18, R101 ;  /* 0x000000651212723e */ /* 0x000fe400000000ff */
[----:B------:R-:W-:Y:S02]  /*6590*/  F2FP.F16.F32.PACK_AB R19, R20, R19 ;  /* 0x000000131413723e */ /* 0x000fe400000000ff */
[----:B------:R-:W-:Y:S01]  /*65a0*/  F2FP.F16.F32.PACK_AB R14, R14, R121 ;  /* 0x000000790e0e723e */ /* 0x000fe200000000ff */
[----:B------:R0:W-:Y:S01]  /*65b0*/  STS.U16 [R77+0x2], R3 ;  /* 0x000002034d007388 */ /* 0x0001e20000000400 */
[----:B------:R-:W-:Y:S02]  /*65c0*/  F2FP.F16.F32.PACK_AB R141, R156, R141 ;  /* 0x0000008d9c8d723e */ /* 0x000fe400000000ff */
[----:B------:R-:W-:Y:S01]  /*65d0*/  F2FP.F16.F32.PACK_AB R107, R158, R107 ;  /* 0x0000006b9e6b723e */ /* 0x000fe200000000ff */
[----:B------:R1:W-:Y:S01]  /*65e0*/  STS.U16 [R77+0x8], R18 ;  /* 0x000008124d007388 */ /* 0x0003e20000000400 */
[----:B------:R-:W-:-:S02]  /*65f0*/  F2FP.F16.F32.PACK_AB R2, R2, R153 ;  /* 0x000000990202723e */ /* 0x000fc400000000ff */
[----:B------:R-:W-:Y:S01]  /*6600*/  F2FP.F16.F32.PACK_AB R113, R166, R113 ;  /* 0x00000071a671723e */ /* 0x000fe200000000ff */
[----:B------:R2:W-:Y:S01]  /*6610*/  STS.U16 [R77+0xc], R19 ;  /* 0x00000c134d007388 */ /* 0x0005e20000000400 */
[----:B------:R-:W-:Y:S02]  /*6620*/  PRMT R21, R18, 0x7632, R21 ;  /* 0x0000763212157816 */ /* 0x000fe40000000015 */
[----:B0-----:R-:W-:Y:S01]  /*6630*/  PRMT R3, R19, 0x7632, R3 ;  /* 0x0000763213037816 */ /* 0x001fe20000000003 */
[----:B------:R-:W-:Y:S01]  /*6640*/  STS.U16 [R77], R97 ;  /* 0x000000614d007388 */ /* 0x000fe20000000400 */
[----:B------:R-:W-:Y:S02]  /*6650*/  PRMT R15, R14, 0x7632, R15 ;  /* 0x000076320e0f7816 */ /* 0x000fe4000000000f */
[----:B------:R-:W-:Y:S01]  /*6660*/  PRMT R20, R141, 0x7632, R20 ;  /* 0x000076328d147816 */ /* 0x000fe20000000014 */
[----:B------:R-:W-:Y:S01]  /*6670*/  STS.U16 [R77+0x4], R14 ;  /* 0x0000040e4d007388 */ /* 0x000fe20000000400 */
[----:B-1----:R-:W-:-:S02]  /*6680*/  PRMT R18, R107, 0x7632, R18 ;  /* 0x000076326b127816 */ /* 0x002fc40000000012 */
[----:B------:R-:W-:Y:S01]  /*6690*/  PRMT R22, R2, 0x7632, R22 ;  /* 0x0000763202167816 */ /* 0x000fe20000000016 */
[----:B------:R0:W-:Y:S01]  /*66a0*/  STS.U16 [R77+0x6], R15 ;  /* 0x0000060f4d007388 */ /* 0x0001e20000000400 */
[----:B--2---:R-:W-:-:S03]  /*66b0*/  PRMT R19, R113, 0x7632, R19 ;  /* 0x0000763271137816 */ /* 0x004fc60000000013 */
[----:B------:R-:W-:Y:S04]  /*66c0*/  STS.U16 [R77+0xa], R21 ;  /* 0x00000a154d007388 */ /* 0x000fe80000000400 */
[----:B------:R-:W-:Y:S01]  /*66d0*/  STS.U16 [R77+0xe], R3 ;  /* 0x00000e034d007388 */ /* 0x000fe20000000400 */
[----:B0-----:R-:W0:Y:S03]  /*66e0*/  LDC.64 R14, c[0x0][0x430] ;  /* 0x00010c00ff0e7b82 */ /* 0x001e260000000a00 */
[----:B------:R-:W-:Y:S04]  /*66f0*/  STS.U16 [R77+0x10], R141 ;  /* 0x0000108d4d007388 */ /* 0x000fe80000000400 */
[----:B------:R-:W-:Y:S04]  /*6700*/  STS.U16 [R77+0x12], R20 ;  /* 0x000012144d007388 */ /* 0x000fe80000000400 */
[----:B------:R-:W-:Y:S04]  /*6710*/  STS.U16 [R77+0x14], R107 ;  /* 0x0000146b4d007388 */ /* 0x000fe80000000400 */
[----:B------:R-:W-:Y:S04]  /*6720*/  STS.U16 [R77+0x16], R18 ;  /* 0x000016124d007388 */ /* 0x000fe80000000400 */
[----:B------:R1:W-:Y:S04]  /*6730*/  STS.U16 [R77+0x18], R2 ;  /* 0x000018024d007388 */ /* 0x0003e80000000400 */
[----:B------:R-:W-:Y:S04]  /*6740*/  STS.U16 [R77+0x1a], R22 ;  /* 0x00001a164d007388 */ /* 0x000fe80000000400 */
[----:B------:R-:W-:Y:S01]  /*6750*/  STS.U16 [R77+0x1c], R113 ;  /* 0x00001c714d007388 */ /* 0x000fe20000000400 */
[----:B-1----:R-:W1:Y:S03]  /*6760*/  LDC.64 R2, c[0x0][0x438] ;  /* 0x00010e00ff027b82 */ /* 0x002e660000000a00 */
[----:B------:R0:W-:Y:S01]  /*6770*/  STS.U16 [R77+0x1e], R19 ;  /* 0x00001e134d007388 */ /* 0x0001e20000000400 */
[----:B------:R-:W-:-:S03]  /*6780*/  NOP ;  /* 0x0000000000007918 */ /* 0x000fc60000000000 */
[----:B------:R-:W-:Y:S01]  /*6790*/  LDS.U16 R21, [R61] ;  /* 0x000000003d157984 */ /* 0x000fe20000000400 */
[----:B0-----:R-:W-:-:S03]  /*67a0*/  IMAD.WIDE.U32 R18, R14, UR18, R6 ;  /* 0x000000120e127c25 */ /* 0x001fc6000f8e0006 */
[----:B------:R-:W-:Y:S01]  /*67b0*/  LDS.U16 R23, [R62+0x40] ;  /* 0x000040003e177984 */ /* 0x000fe20000000400 */
[----:B------:R-:W-:-:S03]  /*67c0*/  IMAD R19, R15, UR18, R19 ;  /* 0x000000120f137c24 */ /* 0x000fc6000f8e0213 */
[----:B------:R-:W-:Y:S04]  /*67d0*/  LDS.U16 R97, [R63+0x80] ;  /* 0x000080003f617984 */ /* 0x000fe80000000400 */
[----:B------:R-:W-:Y:S01]  /*67e0*/  LDS.U16 R101, [R64+0xc0] ;  /* 0x0000c00040657984 */ /* 0x000fe20000000400 */
[----:B-1----:R-:W-:-:S03]  /*67f0*/  IMAD.WIDE.U32 R18, R25, R2, R18 ;  /* 0x0000000219127225 */ /* 0x002fc600078e0012 */
[----:B------:R-:W-:Y:S01]  /*6800*/  LDS.U16 R103, [R65+0x100] ;  /* 0x0001000041677984 */ /* 0x000fe20000000400 */
[----:B------:R-:W-:-:S03]  /*6810*/  IMAD R3, R25, R3, R19 ;  /* 0x0000000319037224 */ /* 0x000fc600078e0213 */
[----:B------:R-:W-:Y:S01]  /*6820*/  LDS.U16 R107, [R66+0x140] ;  /* 0x00014000426b7984 */ /* 0x000fe20000000400 */
        /* <DEDUP_REMOVED lines=49> */
.L_x_6948:
        /* <DEDUP_REMOVED lines=26> */
[----:B0-----:R-:W-:Y:S02]  /*6ce0*/  HADD2.F32 R127, -RZ, R16.H0_H0 ;  /* 0x20000010ff7f7230 */ /* 0x001fe40000004100 */
[----:B------:R-:W-:Y:S02]  /*6cf0*/  HFMA2 R134, -RZ, RZ, 0, 0 ;  /* 0x00000000ff867431 */ /* 0x000fe400000001ff */
[----:B------:R-:W-:Y:S02]  /*6d00*/  HADD2.F32 R170, -RZ, R17.H0_H0 ;  /* 0x20000011ffaa7230 */ /* 0x000fe40000004100 */
[----:B------:R-:W-:Y:S01]  /*6d10*/  FFMA.FTZ R31, R110, R126, R31 ;  /* 0x0000007e6e1f7223 */ /* 0x000fe2000001001f */
[----:B------:R-:W-:Y:S01]  /*6d20*/  HFMA2 R130, -RZ, RZ, 0, 0 ;  /* 0x00000000ff827431 */ /* 0x000fe200000001ff */
[----:B------:R-:W-:Y:S01]  /*6d30*/  PRMT R121, RZ, 0x7610, R121 ;  /* 0x00007610ff797816 */ /* 0x000fe20000000079 */
[----:B------:R-:W-:-:S02]  /*6d40*/  HFMA2 R128, -RZ, RZ, 0, 0 ;  /* 0x00000000ff807431 */ /* 0x000fc400000001ff */
[----:B------:R-:W-:Y:S01]  /*6d50*/  FFMA.FTZ R31, R108, R99, R31 ;  /* 0x000000636c1f7223 */ /* 0x000fe2000001001f */
[----:B------:R-:W-:Y:S01]  /*6d60*/  HFMA2 R124, -RZ, RZ, 0, 0 ;  /* 0x00000000ff7c7431 */ /* 0x000fe200000001ff */
[----:B------:R-:W-:Y:S01]  /*6d70*/  MOV R119, RZ ;  /* 0x000000ff00777202 */ /* 0x000fe20000000f00 */
[-C--:B------:R-:W-:Y:S01]  /*6d80*/  FMUL.FTZ R147, R0, R27.reuse ;  /* 0x0000001b00937220 */ /* 0x080fe20000410000 */
[----:B------:R-:W-:Y:S01]  /*6d90*/  FFMA.FTZ R31, R106, R148, R31 ;  /* 0x000000946a1f7223 */ /* 0x000fe2000001001f */
[----:B------:R-:W-:Y:S01]  /*6da0*/  MOV R115, RZ ;  /* 0x000000ff00737202 */ /* 0x000fe20000000f00 */
[----:B------:R-:W-:Y:S01]  /*6db0*/  FMUL.FTZ R145, R122, R27 ;  /* 0x0000001b7a917220 */ /* 0x000fe20000410000 */
[----:B------:R-:W-:Y:S01]  /*6dc0*/  MOV R113, RZ ;  /* 0x000000ff00717202 */ /* 0x000fe20000000f00 */
[----:B------:R-:W-:Y:S01]  /*6dd0*/  FFMA.FTZ R31, R104, R123, R31 ;  /* 0x0000007b681f7223 */ /* 0x000fe2000001001f */
[----:B------:R-:W-:Y:S01]  /*6de0*/  MOV R109, RZ ;  /* 0x000000ff006d7202 */ /* 0x000fe20000000f00 */
[-C--:B------:R-:W-:Y:S01]  /*6df0*/  FMUL.FTZ R168, R120, R27.reuse ;  /* 0x0000001b78a87220 */ /* 0x080fe20000410000 */
[----:B------:R-:W-:Y:S01]  /*6e00*/  MOV R107, RZ ;  /* 0x000000ff006b7202 */ /* 0x000fe20000000f00 */
[----:B------:R-:W-:Y:S01]  /*6e10*/  FFMA.FTZ R31, R102, R150, R31 ;  /* 0x00000096661f7223 */ /* 0x000fe2000001001f */
[----:B------:R-:W-:Y:S01]  /*6e20*/  MOV R103, RZ ;  /* 0x000000ff00677202 */ /* 0x000fe20000000f00 */
[----:B------:R-:W-:Y:S01]  /*6e30*/  FMUL.FTZ R143, R118, R27 ;  /* 0x0000001b768f7220 */ /* 0x000fe20000410000 */
[----:B------:R-:W-:Y:S01]  /*6e40*/  MOV R101, RZ ;  /* 0x000000ff00657202 */ /* 0x000fe20000000f00 */
[----:B------:R-:W-:Y:S01]  /*6e50*/  FFMA.FTZ R31, R100, R125, R31 ;  /* 0x0000007d641f7223 */ /* 0x000fe2000001001f */
[----:B------:R-:W-:Y:S01]  /*6e60*/  MOV R97, RZ ;  /* 0x000000ff00617202 */ /* 0x000fe20000000f00 */
        /* <DEDUP_REMOVED lines=18> */
[C---:B------:R-:W-:Y:S01]  /*6f90*/  IADD3 R154, PT, PT, R42.reuse, -0x1, RZ ;  /* 0xffffffff2a9a7810 */ /* 0x040fe20007ffe0ff */
[----:B------:R-:W1:Y:S01]  /*6fa0*/  LDCU UR7, c[0x0][0x394] ;  /* 0x00007280ff0777ac */ /* 0x000e620008000800 */
[----:B------:R-:W-:Y:S02]  /*6fb0*/  ISETP.NE.AND P5, PT, R42, 0x1, PT ;  /* 0x000000012a00780c */ /* 0x000fe40003fa5270 */
[----:B------:R-:W-:Y:S01]  /*6fc0*/  LEA.HI R2, R154, R154, RZ, 0x1 ;  /* 0x0000009a9a027211 */ /* 0x000fe200078f08ff */
[----:B------:R-:W2:Y:S01]  /*6fd0*/  LDCU UR19, c[0x0][0x38c] ;  /* 0x00007180ff1377ac */ /* 0x000ea20008000800 */
[----:B------:R-:W-:Y:S01]  /*6fe0*/  ISETP.GE.AND P0, PT, R40, R59, PT ;  /* 0x0000003b2800720c */ /* 0x000fe20003f06270 */
[----:B------:R-:W3:Y:S01]  /*6ff0*/  LDC.64 R16, c[0x0][0x448] ;  /* 0x00011200ff107b82 */ /* 0x000ee20000000a00 */
[----:B------:R-:W-:Y:S01]  /*7000*/  LOP3.LUT R3, R2, 0xfffffe, RZ, 0xc0, !PT ;  /* 0x00fffffe02037812 */ /* 0x000fe200078ec0ff */
[----:B------:R-:W4:Y:S01]  /*7010*/  LDCU UR6, c[0x0][0x388] ;  /* 0x00007100ff0677ac */ /* 0x000f220008000800 */
[----:B------:R-:W-:-:S02]  /*7020*/  ISETP.EQ.AND P5, PT, R33, RZ, P5 ;  /* 0x000000ff2100720c */ /* 0x000fc40002fa2270 */
[----:B------:R-:W-:Y:S01]  /*7030*/  P2R R203, PR, RZ, 0x1 ;  /* 0x00000001ffcb7803 */ /* 0x000fe20000000000 */
[----:B------:R-:W0:Y:S01]  /*7040*/  LDCU.64 UR8, c[0x0][0x3a8] ;  /* 0x00007500ff0877ac */ /* 0x000e220008000a00 */
[----:B------:R-:W-:Y:S01]  /*7050*/  IADD3 R154, PT, PT, R154, -R3, RZ ;  /* 0x800000039a9a7210 */ /* 0x000fe20007ffe0ff */
[----:B------:R-:W0:Y:S01]  /*7060*/  LDC.64 R18, c[0x0][0x4d8] ;  /* 0x00013600ff127b82 */ /* 0x000e220000000a00 */
[----:B------:R-:W-:Y:S01]  /*7070*/  MOV R129, RZ ;  /* 0x000000ff00817202 */ /* 0x000fe20000000f00 */
[----:B------:R-:W0:Y:S01]  /*7080*/  LDCU.64 UR10, c[0x0][0x3c0] ;  /* 0x00007800ff0a77ac */ /* 0x000e220008000a00 */
[----:B------:R-:W-:Y:S01]  /*7090*/  MOV R146, RZ ;  /* 0x000000ff00927202 */ /* 0x000fe20000000f00 */
[----:B------:R-:W0:Y:S01]  /*70a0*/  LDCU.64 UR12, c[0x0][0x3e0] ;  /* 0x00007c00ff0c77ac */ /* 0x000e220008000a00 */
[----:B------:R-:W0:Y:S01]  /*70b0*/  LDCU.64 UR14, c[0x0][0x4e0] ;  /* 0x00009c00ff0e77ac */ /* 0x000e220008000a00 */
[----:B------:R-:W0:Y:S01]  /*70c0*/  LDCU.64 UR20, c[0x0][0x4f0] ;  /* 0x00009e00ff1477ac */ /* 0x000e220008000a00 */
[----:B-1----:R-:W0:Y:S03]  /*70d0*/  LDCU.64 UR22, c[0x0][0x540] ;  /* 0x0000a800ff1677ac */ /* 0x002e260008000a00 */
.L_x_6987:
[----:B------:R-:W-:Y:S01]  /*70e0*/  MOV R2, R40 ;  /* 0x0000002800027202 */ /* 0x000fe20000000f00 */
[----:B------:R-:W-:Y:S01]  /*70f0*/  HFMA2 R3, -RZ, RZ, 0, 0 ;  /* 0x00000000ff037431 */ /* 0x000fe200000001ff */
[----:B------:R-:W-:Y:S02]  /*7100*/  ISETP.NE.AND P6, PT, R203, RZ, PT ;  /* 0x000000ffcb00720c */ /* 0x000fe40003fc5270 */
[-C--:B------:R-:W-:Y:S01]  /*7110*/  ISETP.GE.AND P4, PT, R44, R59.reuse, PT ;  /* 0x0000003b2c00720c */ /* 0x080fe20003f86270 */
[----:B01----:R-:W-:Y:S01]  /*7120*/  IMAD.WIDE.U32 R20, R129, UR12, R2 ;  /* 0x0000000c81147c25 */ /* 0x003fe2000f8e0002 */
[-C--:B------:R-:W-:Y:S02]  /*7130*/  ISETP.GE.AND P2, PT, R47, R59.reuse, PT ;  /* 0x0000003b2f00720c */ /* 0x080fe40003f46270 */
[----:B------:R-:W-:Y:S01]  /*7140*/  ISETP.GE.AND P3, PT, R48, R59, PT ;  /* 0x0000003b3000720c */ /* 0x000fe20003f66270 */
[----:B------:R-:W-:Y:S01]  /*7150*/  IMAD R3, R129, UR13, R21 ;  /* 0x0000000d81037c24 */ /* 0x000fe2000f8e0215 */
[----:B------:R-:W-:-:S02]  /*7160*/  LEA R2, P0, R20, R39, 0x1 ;  /* 0x0000002714027211 */ /* 0x000fc400078008ff */
[----:B------:R-:W-:Y:S02]  /*7170*/  ISETP.GE.AND P1, PT, R46, R59, PT ;  /* 0x0000003b2e00720c */ /* 0x000fe40003f26270 */
[----:B------:R-:W-:Y:S02]  /*7180*/  LEA.HI.X R3, R20, R41, R3, 0x1, P0 ;  /* 0x0000002914037211 */ /* 0x000fe400000f0c03 */
[----:B------:R-:W-:-:S03]  /*7190*/  ISETP.GE.AND P0, PT, R45, R59, PT ;  /* 0x0000003b2d00720c */ /* 0x000fc60003f06270 */
[----:B------:R-:W5:Y:S04]  /*71a0*/  @!P6 LDG.E.U16 R151, desc[UR16][R2.64] ;  /* 0x000000100297e981 */ /* 0x000f68000c1e1500 */
[----:B------:R-:W2:Y:S04]  /*71b0*/  @!P4 LDG.E.U16 R21, desc[UR16][R2.64+0x40] ;  /* 0x000040100215c981 */ /* 0x000ea8000c1e1500 */
[----:B------:R-:W4:Y:S04]  /*71c0*/  @!P2 LDG.E.U16 R22, desc[UR16][R2.64+0x100] ;  /* 0x000100100216a981 */ /* 0x000f28000c1e1500 */
[----:B------:R-:W3:Y:S04]  /*71d0*/  @!P0 LDG.E.U16 R20, desc[UR16][R2.64+0x80] ;  /* 0x0000801002148981 */ /* 0x000ee8000c1e1500 */
[----:B------:R-:W3:Y:S04]  /*71e0*/  @!P3 LDG.E.U16 R149, desc[UR16][R2.64+0x140] ;  /* 0x000140100295b981 */ /* 0x000ee8000c1e1500 */
[----:B------:R-:W3:Y:S01]  /*71f0*/  @!P1 LDG.E.U16 R23, desc[UR16][R2.64+0xc0] ;  /* 0x0000c01002179981 */ /* 0x000ee2000c1e1500 */
[----:B------:R-:W-:-:S02]  /*7200*/  MOV R172, RZ ;  /* 0x000000ff00ac7202 */ /* 0x000fc40000000f00 */
[----:B------:R-:W-:Y:S01]  /*7210*/  MOV R176, RZ ;  /* 0x000000ff00b07202 */ /* 0x000fe20000000f00 */
[----:B------:R-:W-:Y:S01]  /*7220*/  HFMA2 R174, -RZ, RZ, 0, 0 ;  /* 0x00000000ffae7431 */ /* 0x000fe200000001ff */
[----:B-----5:R-:W-:-:S04]  /*7230*/  @!P6 PRMT R172, R151, 0x5410, RZ ;  /* 0x0000541097ace816 */ /* 0x020fc800000000ff */
[----:B--2---:R-:W-:Y:S02]  /*7240*/  @!P4 PRMT R172, R172, 0x5410, R21 ;  /* 0x00005410acacc816 */ /* 0x004fe40000000015 */
[-C--:B------:R-:W-:Y:S02]  /*7250*/  ISETP.GE.AND P4, PT, R49, R59.reuse, PT ;  /* 0x0000003b3100720c */ /* 0x080fe40003f86270 */
[----:B----4-:R-:W-:Y:S02]  /*7260*/  @!P2 PRMT R176, R22, 0x5410, RZ ;  /* 0x0000541016b0a816 */ /* 0x010fe400000000ff */
[-C--:B------:R-:W-:Y:S02]  /*7270*/  ISETP.GE.AND P2, PT, R51, R59.reuse, PT ;  /* 0x0000003b3300720c */ /* 0x080fe40003f46270 */
[----:B---3--:R-:W-:Y:S02]  /*7280*/  @!P0 PRMT R174, R20, 0x5410, RZ ;  /* 0x0000541014ae8816 */ /* 0x008fe400000000ff */
[----:B------:R-:W-:-:S02]  /*7290*/  ISETP.GE.AND P0, PT, R53, R59, PT ;  /* 0x0000003b3500720c */ /* 0x000fc40003f06270 */
[----:B------:R-:W-:-:S03]  /*72a0*/  @!P3 PRMT R176, R176, 0x5410, R149 ;  /* 0x00005410b0b0b816 */ /* 0x000fc60000000095 */
[----:B------:R-:W2:Y:S01]  /*72b0*/  @!P4 LDG.E.U16 R22, desc[UR16][R2.64+0x180] ;  /* 0x000180100216c981 */ /* 0x000ea2000c1e1500 */
[-C--:B------:R-:W-:Y:S02]  /*72c0*/  ISETP.GE.AND P3, PT, R50, R59.reuse, PT ;  /* 0x0000003b3200720c */ /* 0x080fe40003f66270 */
[----:B------:R-:W-:Y:S01]  /*72d0*/  @!P1 PRMT R174, R174, 0x5410, R23 ;  /* 0x00005410aeae9816 */ /* 0x000fe20000000017 */
[----:B------:R-:W3:Y:S01]  /*72e0*/  @!P2 LDG.E.U16 R153, desc[UR16][R2.64+0x200] ;  /* 0x000200100299a981 */ /* 0x000ee2000c1e1500 */
[----:B------:R-:W-:-:S03]  /*72f0*/  ISETP.GE.AND P1, PT, R52, R59, PT ;  /* 0x0000003b3400720c */ /* 0x000fc60003f26270 */
[----:B------:R-:W4:Y:S06]  /*7300*/  @!P0 LDG.E.U16 R157, desc[UR16][R2.64+0x280] ;  /* 0x00028010029d8981 */ /* 0x000f2c000c1e1500 */
[----:B------:R-:W5:Y:S04]  /*7310*/  @!P3 LDG.E.U16 R151, desc[UR16][R2.64+0x1c0] ;  /* 0x0001c0100297b981 */ /* 0x000f68000c1e1500 */
[----:B------:R-:W4:Y:S01]  /*7320*/  @!P1 LDG.E.U16 R155, desc[UR16][R2.64+0x240] ;  /* 0x00024010029b9981 */ /* 0x000f22000c1e1500 */
[----:B------:R-:W-:-:S02]  /*7330*/  MOV R20, R10 ;  /* 0x0000000a00147202 */ /* 0x000fc40000000f00 */
[----:B------:R-:W-:Y:S01]  /*7340*/  MOV R21, R35 ;  /* 0x0000002300157202 */ /* 0x000fe20000000f00 */
[----:B------:R-:W-:Y:S02]  /*7350*/  HFMA2 R178, -RZ, RZ, 0, 0 ;  /* 0x00000000ffb27431 */ /* 0x000fe400000001ff */
[----:B------:R-:W-:-:S04]  /*7360*/  IMAD.WIDE.U32 R20, R129, UR8, R20 ;  /* 0x0000000881147c25 */ /* 0x000fc8000f8e0014 */
[----:B------:R-:W-:Y:S02]  /*7370*/  IMAD R21, R129, UR9, R21 ;  /* 0x0000000981157c24 */ /* 0x000fe4000f8e0215 */
[----:B------:R-:W-:Y:S01]  /*7380*/  HFMA2 R180, -RZ, RZ, 0, 0 ;  /* 0x00000000ffb47431 */ /* 0x000fe200000001ff */
        /* <DEDUP_REMOVED lines=9> */
[----:B-----5:R-:W-:Y:S02]  /*7420*/  @!P3 PRMT R178, R178, 0x5410, R151 ;  /* 0x00005410b2b2b816 */ /* 0x020fe40000000097 */
[----:B------:R-:W-:Y:S01]  /*7430*/  ISETP.GE.AND P2, PT, R55, R59, PT ;  /* 0x0000003b3700720c */ /* 0x000fe20003f46270 */
[----:B------:R-:W-:Y:S01]  /*7440*/  IMAD R21, R129, UR11, R21 ;  /* 0x0000000b81157c24 */ /* 0x000fe2000f8e0215 */
[----:B----4-:R-:W-:-:S02]  /*7450*/  @!P0 PRMT R184, R157, 0x5410, RZ ;  /* 0x000054109db88816 */ /* 0x010fc400000000ff */
[----:B0-----:R-:W-:Y:S02]  /*7460*/  LEA R22, P3, R20, R16, 0x2 ;  /* 0x0000001014167211 */ /* 0x001fe400078610ff */
[-C--:B------:R-:W-:Y:S02]  /*7470*/  ISETP.GE.AND P4, PT, R54, R59.reuse, PT ;  /* 0x0000003b3600720c */ /* 0x080fe40003f86270 */
[-C--:B------:R-:W-:Y:S02]  /*7480*/  ISETP.GE.AND P0, PT, R57, R59.reuse, PT ;  /* 0x0000003b3900720c */ /* 0x080fe40003f06270 */
[----:B------:R-:W-:Y:S02]  /*7490*/  @!P1 PRMT R180, R180, 0x5410, R155 ;  /* 0x00005410b4b49816 */ /* 0x000fe4000000009b */
[----:B------:R-:W-:Y:S02]  /*74a0*/  ISETP.GE.AND P1, PT, R56, R59, PT ;  /* 0x0000003b3800720c */ /* 0x000fe40003f26270 */
[----:B------:R-:W-:-:S02]  /*74b0*/  LEA.HI.X R23, R20, R17, R21, 0x2, P3 ;  /* 0x0000001114177211 */ /* 0x000fc400018f1415 */
[----:B------:R-:W-:Y:S01]  /*74c0*/  ISETP.GE.AND P3, PT, R58, R59, PT ;  /* 0x0000003b3a00720c */ /* 0x000fe20003f66270 */
[----:B------:R-:W3:Y:S04]  /*74d0*/  @!P2 LDG.E.U16 R20, desc[UR16][R2.64+0x300] ;  /* 0x000300100214a981 */ /* 0x000ee8000c1e1500 */
        /* <DEDUP_REMOVED lines=23> */
[----:B------:R-:W-:Y:S01]  /*7650*/  UMOV UR5, 0x400 ;  /* 0x0000040000057882 */ /* 0x000fe20000000000 */
[----:B------:R-:W-:Y:S01]  /*7660*/  BSSY.RECONVERGENT B0, `(.L_x_6950) ;  /* 0x0000077000007945 */ /* 0x000fe20003800200 */
[----:B0-----:R-:W-:Y:S01]  /*7670*/  ULEA UR5, UR4, UR5, 0x18 ;  /* 0x0000000504057291 */ /* 0x001fe2000f8ec0ff */
[----:B---3--:R-:W-:-:S02]  /*7680*/  @!P2 PRMT R2, R20, 0x5410, RZ ;  /* 0x000054101402a816 */ /* 0x008fc400000000ff */
[----:B----4-:R-:W-:Y:S02]  /*7690*/  @!P4 PRMT R184, R184, 0x5410, R151 ;  /* 0x00005410b8b8c816 */ /* 0x010fe40000000097 */
[----:B-----5:R-:W-:Y:S02]  /*76a0*/  @!P0 PRMT R22, R155, 0x5410, RZ ;  /* 0x000054109b168816 */ /* 0x020fe400000000ff */
[----:B------:R-:W-:Y:S02]  /*76b0*/  PRMT R161, R184, 0x7632, R161 ;  /* 0x00007632b8a17816 */ /* 0x000fe400000000a1 */
[----:B--2---:R-:W-:Y:S02]  /*76c0*/  @!P1 PRMT R2, R2, 0x5410, R21 ;  /* 0x0000541002029816 */ /* 0x004fe40000000015 */
        /* <DEDUP_REMOVED lines=19> */
[----:B------:R-:W5:Y:S04]  /*7800*/  LDS.U16 R21, [R77] ;  /* 0x000000004d157984 */ /* 0x000f680000000400 */
[----:B------:R-:W5:Y:S04]  /*7810*/  LDS.U16 R20, [R77+0x2] ;  /* 0x000002004d147984 */ /* 0x000f680000000400 */
[----:B------:R-:W5:Y:S04]  /*7820*/  LDS.U16 R191, [R77+0x4] ;  /* 0x000004004dbf7984 */ /* 0x000f680000000400 */
[----:B------:R-:W5:Y:S04]  /*7830*/  LDS.U16 R193, [R77+0x6] ;  /* 0x000006004dc17984 */ /* 0x000f680000000400 */
[----:B------:R-:W5:Y:S04]  /*7840*/  LDS.U16 R195, [R77+0x8] ;  /* 0x000008004dc37984 */ /* 0x000f680000000400 */
[----:B------:R-:W5:Y:S04]  /*7850*/  LDS.U16 R197, [R77+0xa] ;  /* 0x00000a004dc57984 */ /* 0x000f680000000400 */
[----:B------:R-:W5:Y:S01]  /*7860*/  LDS.U16 R205, [R77+0xc] ;  /* 0x00000c004dcd7984 */ /* 0x000f620000000400 */
[----:B------:R-:W-:Y:S01]  /*7870*/  FMUL.FTZ R3, R149, 1.4426950216293334961 ;  /* 0x3fb8aa3b95037820 */ /* 0x000fe20000410000 */
[----:B------:R-:W-:-:S03]  /*7880*/  ISETP.NE.AND P1, PT, R33, RZ, PT ;  /* 0x000000ff2100720c */ /* 0x000fc60003f25270 */
[C---:B------:R-:W-:Y:S01]  /*7890*/  FMUL.FTZ R153, R3.reuse, R78 ;  /* 0x0000004e03997220 */ /* 0x040fe20000410000 */
[C---:B------:R-:W-:Y:S01]  /*78a0*/  FMUL.FTZ R159, R3.reuse, R81 ;  /* 0x00000051039f7220 */ /* 0x040fe20000410000 */
[C---:B------:R-:W-:Y:S02]  /*78b0*/  FMUL.FTZ R151, R3.reuse, R79 ;  /* 0x0000004f03977220 */ /* 0x040fe40000410000 */
[----:B------:R-:W5:Y:S01]  /*78c0*/  MUFU.EX2 R176, R153 ;  /* 0x0000009900b07308 */ /* 0x000f620000000800 */
[C---:B------:R-:W-:Y:S01]  /*78d0*/  FMUL.FTZ R23, R3.reuse, R80 ;  /* 0x0000005003177220 */ /* 0x040fe20000410000 */
[C---:B------:R-:W-:Y:S01]  /*78e0*/  FMUL.FTZ R169, R3.reuse, R82 ;  /* 0x0000005203a97220 */ /* 0x040fe20000410000 */
[C---:B------:R-:W-:Y:S01]  /*78f0*/  FMUL.FTZ R173, R3.reuse, R83 ;  /* 0x0000005303ad7220 */ /* 0x040fe20000410000 */
[----:B------:R0:W1:Y:S01]  /*7900*/  MUFU.EX2 R153, R159 ;  /* 0x0000009f00997308 */ /* 0x0000620000000800 */
        /* <DEDUP_REMOVED lines=9> */
[----:B0-----:R-:W-:Y:S01]  /*79a0*/  FMUL.FTZ R159, R3, R93 ;  /* 0x0000005d039f7220 */ /* 0x001fe20000410000 */
[----:B------:R-:W-:-:S02]  /*79b0*/  LEA R2, R154, R129, 0x8 ;  /* 0x000000819a027211 */ /* 0x000fc400078e40ff */
[C---:B------:R-:W-:Y:S02]  /*79c0*/  ISETP.NE.AND P0, PT, R33.reuse, 0x1f, PT ;  /* 0x0000001f2100780c */ /* 0x040fe40003f05270 */
[----:B------:R-:W-:Y:S01]  /*79d0*/  @P1 IADD3 R2, PT, PT, R33, 0x200, RZ ;  /* 0x0000020021021810 */ /* 0x000fe20007ffe0ff */
[----:B------:R-:W0:Y:S01]  /*79e0*/  MUFU.EX2 R151, R151 ;  /* 0x0000009700977308 */ /* 0x000e220000000800 */
[----:B-1----:R-:W-:-:S03]  /*79f0*/  HADD2.F32 R199, -RZ, R199.H0_H0 ;  /* 0x200000c7ffc77230 */ /* 0x002fc60000004100 */
[----:B------:R-:W1:Y:S01]  /*7a00*/  MUFU.EX2 R23, R23 ;  /* 0x0000001700177308 */ /* 0x000e620000000800 */
        /* <DEDUP_REMOVED lines=17> */
[----:B------:R-:W0:Y:S04]  /*7b20*/  MUFU.EX2 R188, R188 ;  /* 0x000000bc00bc7308 */ /* 0x000e280000000800 */
[----:B------:R-:W0:Y:S04]  /*7b30*/  MUFU.EX2 R190, R190 ;  /* 0x000000be00be7308 */ /* 0x000e280000000800 */
[----:B------:R-:W0:Y:S04]  /*7b40*/  MUFU.EX2 R183, R183 ;  /* 0x000000b700b77308 */ /* 0x000e280000000800 */
[----:B------:R-:W0:Y:S01]  /*7b50*/  MUFU.EX2 R159, R159 ;  /* 0x0000009f009f7308 */ /* 0x000e220000000800 */
[C---:B------:R-:W-:Y:S01]  /*7b60*/  FMUL.FTZ R167, R182.reuse, R199 ;  /* 0x000000c7b6a77220 */ /* 0x040fe20000410000 */
[----:B------:R5:W-:Y:S01]  /*7b70*/  STS [R155+0xea8], R176 ;  /* 0x000ea8b09b007388 */ /* 0x000be20000000800 */
[C---:B------:R-:W-:Y:S01]  /*7b80*/  FMUL.FTZ R181, R182.reuse, R201 ;  /* 0x000000c9b6b57220 */ /* 0x040fe20000410000 */
[C---:B------:R-:W-:Y:S01]  /*7b90*/  FMUL.FTZ R3, R182.reuse, R207 ;  /* 0x000000cfb6037220 */ /* 0x040fe20000410000 */
[C---:B------:R-:W-:Y:S01]  /*7ba0*/  FMUL.FTZ R161, R182.reuse, R211 ;  /* 0x000000d3b6a17220 */ /* 0x040fe20000410000 */
[C---:B------:R-:W-:Y:S01]  /*7bb0*/  FMUL.FTZ R189, R182.reuse, R185 ;  /* 0x000000b9b6bd7220 */ /* 0x040fe20000410000 */
[C---:B------:R-:W-:Y:S01]  /*7bc0*/  FMUL.FTZ R213, R182.reuse, R157 ;  /* 0x0000009db6d57220 */ /* 0x040fe20000410000 */
[C---:B------:R-:W-:Y:S01]  /*7bd0*/  FMUL.FTZ R215, R182.reuse, R171 ;  /* 0x000000abb6d77220 */ /* 0x040fe20000410000 */
[----:B------:R-:W-:Y:S01]  /*7be0*/  FMUL.FTZ R217, R182, R22 ;  /* 0x00000016b6d97220 */ /* 0x000fe20000410000 */
[----:B------:R-:W-:Y:S01]  /*7bf0*/  FMUL.FTZ R178, R104, R167 ;  /* 0x000000a768b27220 */ /* 0x000fe20000410000 */
[----:B-----5:R-:W-:Y:S01]  /*7c00*/  FMUL.FTZ R155, R182, R209 ;  /* 0x000000d1b69b7220 */ /* 0x020fe20000410000 */
        /* <DEDUP_REMOVED lines=15> */
[----:B------:R-:W-:Y:S06]  /*7d00*/  BAR.SYNC.DEFER_BLOCKING 0x0 ;  /* 0x0000000000007b1d */ /* 0x000fec0000010000 */
[----:B01234-:R-:W-:Y:S05]  /*7d10*/  @P0 BRA `(.L_x_6951) ;  /* 0x0000000000240947 */ /* 0x01ffea0003800000 */
[----:B------:R-:W-:Y:S02]  /*7d20*/  ISETP.NE.AND P0, PT, R42, UR7, PT ;  /* 0x000000072a007c0c */ /* 0x000fe4000bf05270 */
[----:B------:R-:W-:-:S11]  /*7d30*/  MOV R213, 0x3f800000 ;  /* 0x3f80000000d57802 */ /* 0x000fd60000000f00 */
[----:B------:R-:W-:Y:S05]  /*7d40*/  @!P0 BRA `(.L_x_6952) ;  /* 0x0000000000208947 */ /* 0x000fea0003800000 */
[----:B------:R-:W-:-:S04]  /*7d50*/  SHF.L.U32 R2, R42, 0x8, RZ ;  /* 0x000000082a027819 */ /* 0x000fc800000006ff */
[----:B------:R-:W-:-:S04]  /*7d60*/  LOP3.LUT R2, R2, 0x100, RZ, 0xc0, !PT ;  /* 0x0000010002027812 */ /* 0x000fc800078ec0ff */
[----:B------:R-:W-:-:S04]  /*7d70*/  IADD3 R2, PT, PT, R2, R129, RZ ;  /* 0x0000008102027210 */ /* 0x000fc80007ffe0ff */
[----:B------:R-:W-:-:S05]  /*7d80*/  LEA R2, R2, UR5, 0x2 ;  /* 0x0000000502027c11 */ /* 0x000fca000f8e10ff */
[----:B------:R1:W2:Y:S01]  /*7d90*/  LDS R213, [R2+0xea8] ;  /* 0x000ea80002d57984 */ /* 0x0002a20000000800 */
[----:B------:R-:W-:Y:S05]  /*7da0*/  BRA `(.L_x_6952) ;  /* 0x0000000000087947 */ /* 0x000fea0003800000 */
.L_x_6951:
[----:B------:R-:W-:-:S06]  /*7db0*/  LEA R213, R33, UR5, 0x2 ;  /* 0x0000000521d57c11 */ /* 0x000fcc000f8e10ff */
[----:B------:R-:W0:Y:S02]  /*7dc0*/  LDS R213, [R213+0x16ac] ;  /* 0x0016ac00d5d57984 */ /* 0x000e240000000800 */
.L_x_6952:
[----:B------:R-:W-:Y:S05]  /*7dd0*/  BSYNC.RECONVERGENT B0 ;  /* 0x0000000000007941 */ /* 0x000fea0003800200 */
.L_x_6950:
[----:B------:R-:W3:Y:S01]  /*7de0*/  @P5 LDC R3, c[0x0][0x38c] ;  /* 0x0000e300ff035b82 */ /* 0x000ee20000000800 */
[----:B-1----:R-:W-:Y:S01]  /*7df0*/  @P5 IADD3 R2, PT, PT, R42, -0x2, RZ ;  /* 0xfffffffe2a025810 */ /* 0x002fe20007ffe0ff */
[----:B------:R-:W-:-:S04]  /*7e00*/  HFMA2 R155, -RZ, RZ, 0, 0 ;  /* 0x00000000ff9b7431 */ /* 0x000fc800000001ff */
        /* <DEDUP_REMOVED lines=13> */
[----:B-1----:R-:W-:Y:S01]  /*7ee0*/  FMUL.FTZ R2, R176, R151 ;  /* 0x00000097b0027220 */ /* 0x002fe20000410000 */
        /* <DEDUP_REMOVED lines=16> */
[----:B------:R-:W-:Y:S01]  /*7ff0*/  ISETP.GE.AND P0, PT, R60, 0x1, PT ;  /* 0x000000013c00780c */ /* 0x000fe20003f06270 */
[----:B0-2---:R-:W-:Y:S01]  /*8000*/  FMUL.FTZ R174, R159, R213 ;  /* 0x000000d59fae7220 */ /* 0x005fe20000410000 */
        /* <DEDUP_REMOVED lines=16> */
[C---:B------:R-:W-:Y:S01]  /*8110*/  FFMA.FTZ R172, R163.reuse, R172, R222 ;  /* 0x000000aca3ac7223 */ /* 0x040fe200000100de */
[----:B------:R-:W-:Y:S01]  /*8120*/  FMUL.FTZ R2, R180, R3 ;  /* 0x00000003b4027220 */ /* 0x000fe20000410000 */
[----:B------:R-:W-:Y:S01]  /*8130*/  FFMA.FTZ R192, R163, R192, R178 ;  /* 0x000000c0a3c07223 */ /* 0x000fe200000100b2 */
[----:B------:R-:W-:Y:S01]  /*8140*/  ISETP.NE.AND P2, PT, R187, 0x1f, PT ;  /* 0x0000001fbb00780c */ /* 0x000fe20003f45270 */
[----:B------:R-:W-:Y:S01]  /*8150*/  FFMA.FTZ R172, R188, R172, R215 ;  /* 0x000000acbcac7223 */ /* 0x000fe200000100d7 */
[----:B------:R-:W-:Y:S01]  /*8160*/  FMUL.FTZ R3, R163, R2 ;  /* 0x00000002a3037220 */ /* 0x000fe20000410000 */
[----:B------:R-:W-:Y:S01]  /*8170*/  FFMA.FTZ R192, R180, R192, R161 ;  /* 0x000000c0b4c07223 */ /* 0x000fe200000100a1 */
[----:B------:R-:W-:Y:S01]  /*8180*/  ISETP.NE.AND P4, PT, R33, RZ, PT ;  /* 0x000000ff2100720c */ /* 0x000fe20003f85270 */
[----:B------:R-:W-:Y:S01]  /*8190*/  FFMA.FTZ R172, R190, R172, R189 ;  /* 0x000000acbeac7223 */ /* 0x000fe200000100bd */
[----:B------:R-:W-:Y:S01]  /*81a0*/  FMUL.FTZ R3, R188, R3 ;  /* 0x00000003bc037220 */ /* 0x000fe20000410000 */
[----:B------:R-:W-:Y:S01]  /*81b0*/  FFMA.FTZ R192, R179, R192, R186 ;  /* 0x000000c0b3c07223 */ /* 0x000fe200000100ba */
[----:B------:R-:W-:Y:S01]  /*81c0*/  UMOV UR4, UR6 ;  /* 0x0000000600047c82 */ /* 0x000fe20008000000 */
[----:B------:R-:W-:Y:S01]  /*81d0*/  FFMA.FTZ R172, R183, R172, R210 ;  /* 0x000000acb7ac7223 */ /* 0x000fe200000100d2 */
[----:B------:R-:W-:Y:S01]  /*81e0*/  FMUL.FTZ R2, R190, R3 ;  /* 0x00000003be027220 */ /* 0x000fe20000410000 */
[----:B------:R-:W-:Y:S01]  /*81f0*/  FFMA.FTZ R192, R177, R192, R184 ;  /* 0x000000c0b1c07223 */ /* 0x000fe200000100b8 */
[----:B------:R-:W-:Y:S01]  /*8200*/  BSSY.RECONVERGENT B0, `(.L_x_6953) ;  /* 0x000010a000007945 */ /* 0x000fe20003800200 */
[----:B------:R-:W-:Y:S01]  /*8210*/  FFMA.FTZ R221, R159, R172, R194 ;  /* 0x000000ac9fdd7223 */ /* 0x000fe200000100c2 */
[----:B------:R-:W-:-:S04]  /*8220*/  FMUL.FTZ R2, R183, R2 ;  /* 0x00000002b7027220 */ /* 0x000fc80000410000 */
[----:B------:R-:W0:Y:S01]  /*8230*/  SHFL.UP PT, R172, R221, 0x1, RZ ;  /* 0x04200000ddac7989 */ /* 0x000e2200000e00ff */
[----:B------:R-:W-:-:S05]  /*8240*/  FMUL.FTZ R2, R159, R2 ;  /* 0x000000029f027220 */ /* 0x000fca0000410000 */
[----:B------:R-:W1:Y:S01]  /*8250*/  SHFL.UP PT, R3, R2, 0x1, RZ ;  /* 0x0420000002037989 */ /* 0x000e6200000e00ff */
[----:B0-----:R-:W-:-:S05]  /*8260*/  FFMA.FTZ R172, R2, R172, R221 ;  /* 0x000000ac02ac7223 */ /* 0x001fca00000100dd */
[----:B------:R-:W-:Y:S01]  /*8270*/  FSEL R223, R221, R172, !P0 ;  /* 0x000000acdddf7208 */ /* 0x000fe20004000000 */
[----:B------:R-:W-:Y:S01]  /*8280*/  FMUL.FTZ R221, R183, R174 ;  /* 0x000000aeb7dd7220 */ /* 0x000fe20000410000 */
[----:B-1----:R-:W-:Y:S01]  /*8290*/  @P0 FMUL.FTZ R2, R2, R3 ;  /* 0x0000000302020220 */ /* 0x002fe20000410000 */
[----:B------:R-:W-:Y:S02]  /*82a0*/  ISETP.GE.AND P0, PT, R60, 0x2, PT ;  /* 0x000000023c00780c */ /* 0x000fe40003f06270 */
[----:B------:R-:W0:Y:S01]  /*82b0*/  SHFL.UP PT, R172, R223, 0x2, RZ ;  /* 0x04400000dfac7989 */ /* 0x000e2200000e00ff */
[----:B------:R-:W-:-:S04]  /*82c0*/  FMUL.FTZ R221, R190, R221 ;  /* 0x000000ddbedd7220 */ /* 0x000fc80000410000 */
[----:B------:R-:W-:Y:S01]  /*82d0*/  FMUL.FTZ R174, R188, R221 ;  /* 0x000000ddbcae7220 */ /* 0x000fe20000410000 */
[----:B------:R-:W-:-:S03]  /*82e0*/  FMUL.FTZ R221, R182, R205 ;  /* 0x000000cdb6dd7220 */ /* 0x000fc60000410000 */
[----:B------:R-:W-:Y:S01]  /*82f0*/  FMUL.FTZ R3, R163, R174 ;  /* 0x000000aea3037220 */ /* 0x000fe20000410000 */
[----:B------:R-:W-:Y:S01]  /*8300*/  FMUL.FTZ R196, R112, R221 ;  /* 0x000000dd70c47220 */ /* 0x000fe20000410000 */
[----:B------:R-:W-:Y:S02]  /*8310*/  FMUL.FTZ R221, R182, R195 ;  /* 0x000000c3b6dd7220 */ /* 0x000fe40000410000 */
[----:B------:R-:W-:Y:S01]  /*8320*/  FMUL.FTZ R174, R180, R3 ;  /* 0x00000003b4ae7220 */ /* 0x000fe20000410000 */
[----:B------:R-:W-:Y:S01]  /*8330*/  FFMA.FTZ R192, R175, R192, R196 ;  /* 0x000000c0afc07223 */ /* 0x000fe200000100c4 */
[----:B------:R-:W-:Y:S01]  /*8340*/  FMUL.FTZ R200, R116, R221 ;  /* 0x000000dd74c87220 */ /* 0x000fe20000410000 */
[----:B------:R-:W-:Y:S01]  /*8350*/  FMUL.FTZ R221, R182, R191 ;  /* 0x000000bfb6dd7220 */ /* 0x000fe20000410000 */
[----:B------:R-:W-:-:S04]  /*8360*/  FMUL.FTZ R174, R179, R174 ;  /* 0x000000aeb3ae7220 */ /* 0x000fc80000410000 */
[----:B------:R-:W-:Y:S01]  /*8370*/  FMUL.FTZ R174, R177, R174 ;  /* 0x000000aeb1ae7220 */ /* 0x000fe20000410000 */
[----:B0-----:R-:W-:-:S03]  /*8380*/  FFMA.FTZ R172, R2, R172, R223 ;  /* 0x000000ac02ac7223 */ /* 0x001fc600000100df */
[----:B------:R-:W-:Y:S02]  /*8390*/  FMUL.FTZ R174, R175, R174 ;  /* 0x000000aeafae7220 */ /* 0x000fe40000410000 */
[----:B------:R-:W-:Y:S01]  /*83a0*/  FSEL R3, R223, R172, !P0 ;  /* 0x000000acdf037208 */ /* 0x000fe20004000000 */
[----:B------:R-:W-:Y:S01]  /*83b0*/  FMUL.FTZ R223, R182, R197 ;  /* 0x000000c5b6df7220 */ /* 0x000fe20000410000 */
[----:B------:R-:W-:-:S03]  /*83c0*/  FMUL.FTZ R174, R165, R174 ;  /* 0x000000aea5ae7220 */ /* 0x000fc60000410000 */
[----:B------:R-:W-:Y:S01]  /*83d0*/  FMUL.FTZ R198, R114, R223 ;  /* 0x000000df72c67220 */ /* 0x000fe20000410000 */
[----:B------:R-:W-:Y:S01]  /*83e0*/  FMUL.FTZ R174, R173, R174 ;  /* 0x000000aeadae7220 */ /* 0x000fe20000410000 */
[----:B------:R-:W0:Y:S02]  /*83f0*/  SHFL.UP PT, R223, R2, 0x2, RZ ;  /* 0x0440000002df7989 */ /* 0x000e2400000e00ff */
        /* <DEDUP_REMOVED lines=10> */
[----:B------:R-:W1:Y:S03]  /*84a0*/  SHFL.UP PT, R225, R3, 0x4, RZ ;  /* 0x0480000003e17989 */ /* 0x000e6600000e00ff */
[----:B------:R-:W-:Y:S01]  /*84b0*/  FFMA.FTZ R227, R23, R221, R172 ;  /* 0x000000dd17e37223 */ /* 0x000fe200000100ac */
[----:B------:R-:W-:-:S03]  /*84c0*/  FMUL.FTZ R221, R151, R232 ;  /* 0x000000e897dd7220 */ /* 0x000fc60000410000 */
[----:B------:R-:W-:Y:S02]  /*84d0*/  FFMA.FTZ R227, R151, R227, R174 ;  /* 0x000000e397e37223 */ /* 0x000fe400000100ae */
[----:B------:R-:W2:Y:S01]  /*84e0*/  SHFL.DOWN PT, R234, R221, 0x1, 0x1f ;  /* 0x08201f00ddea7f89 */ /* 0x000ea200000e0000 */
[----:B0-----:R-:W-:Y:S01]  /*84f0*/  @P0 FMUL.FTZ R2, R2, R223 ;  /* 0x000000df02020220 */ /* 0x001fe20000410000 */
[----:B------:R-:W-:Y:S02]  /*8500*/  ISETP.GE.AND P0, PT, R60, 0x4, PT ;  /* 0x000000043c00780c */ /* 0x000fe40003f06270 */
[----:B------:R-:W0:Y:S04]  /*8510*/  SHFL.DOWN PT, R231, R227, 0x1, 0x1f ;  /* 0x08201f00e3e77f89 */ /* 0x000e2800000e0000 */
[----:B------:R-:W4:Y:S01]  /*8520*/  SHFL.UP PT, R223, R2, 0x4, RZ ;  /* 0x0480000002df7989 */ /* 0x000f2200000e00ff */
[----:B-1----:R-:W-:-:S05]  /*8530*/  FFMA.FTZ R232, R2, R225, R3 ;  /* 0x000000e102e87223 */ /* 0x002fca0000010003 */
[----:B------:R-:W-:Y:S02]  /*8540*/  FSEL R3, R3, R232, !P0 ;  /* 0x000000e803037208 */ /* 0x000fe40004000000 */
[----:B------:R-:W-:Y:S01]  /*8550*/  MOV R232, R227 ;  /* 0x000000e300e87202 */ /* 0x000fe20000000f00 */
[----:B--2---:R-:W-:Y:S02]  /*8560*/  @P2 FMUL.FTZ R229, R234, R221 ;  /* 0x000000ddeae52220 */ /* 0x004fe40000410000 */
[----:B------:R-:W1:Y:S02]  /*8570*/  SHFL.UP PT, R225, R3, 0x8, RZ ;  /* 0x0500000003e17989 */ /* 0x000e6400000e00ff */
[----:B0-----:R-:W-:Y:S01]  /*8580*/  @P2 FFMA.FTZ R232, R221, R231, R232 ;  /* 0x000000e7dde82223 */ /* 0x001fe200000100e8 */
[----:B------:R-:W-:Y:S02]  /*8590*/  @P2 MOV R221, R229 ;  /* 0x000000e500dd2202 */ /* 0x000fe40000000f00 */
[----:B------:R-:W-:Y:S01]  /*85a0*/  ISETP.GT.U32.AND P2, PT, R187, 0x1d, PT ;  /* 0x0000001dbb00780c */ /* 0x000fe20003f44070 */
[----:B----4-:R-:W-:Y:S01]  /*85b0*/  @P0 FMUL.FTZ R2, R2, R223 ;  /* 0x000000df02020220 */ /* 0x010fe20000410000 */
[----:B------:R-:W0:Y:S01]  /*85c0*/  SHFL.DOWN PT, R227, R232, 0x2, 0x1f ;  /* 0x08401f00e8e37f89 */ /* 0x000e2200000e0000 */
[----:B------:R-:W-:-:S03]  /*85d0*/  ISETP.GE.AND P0, PT, R60, 0x8, PT ;  /* 0x000000083c00780c */ /* 0x000fc60003f06270 */
[----:B------:R-:W2:Y:S04]  /*85e0*/  SHFL.DOWN PT, R236, R221, 0x2, 0x1f ;  /* 0x08401f00ddec7f89 */ /* 0x000ea800000e0000 */
[----:B------:R-:W4:Y:S01]  /*85f0*/  SHFL.UP PT, R223, R2, 0x8, RZ ;  /* 0x0500000002df7989 */ /* 0x000f2200000e00ff */
[----:B-1----:R-:W-:-:S05]  /*8600*/  FFMA.FTZ R234, R2, R225, R3 ;  /* 0x000000e102ea7223 */ /* 0x002fca0000010003 */
[----:B------:R-:W-:Y:S01]  /*8610*/  FSEL R225, R3, R234, !P0 ;  /* 0x000000ea03e17208 */ /* 0x000fe20004000000 */
[C---:B0-----:R-:W-:Y:S01]  /*8620*/  @!P2 FFMA.FTZ R232, R221.reuse, R227, R232 ;  /* 0x000000e3dde8a223 */ /* 0x041fe200000100e8 */
[----:B--2---:R-:W-:-:S04]  /*8630*/  @!P2 FMUL.FTZ R3, R221, R236 ;  /* 0x000000ecdd03a220 */ /* 0x004fc80000410000 */
[----:B------:R-:W0:Y:S01]  /*8640*/  SHFL.DOWN PT, R227, R232, 0x4, 0x1f ;  /* 0x08801f00e8e37f89 */ /* 0x000e2200000e0000 */
[----:B----4-:R-:W-:Y:S01]  /*8650*/  @P0 FMUL.FTZ R2, R2, R223 ;  /* 0x000000df02020220 */ /* 0x010fe20000410000 */
[----:B------:R-:W-:Y:S02]  /*8660*/  @!P2 MOV R221, R3 ;  /* 0x0000000300dda202 */ /* 0x000fe40000000f00 */
[----:B------:R-:W1:Y:S01]  /*8670*/  SHFL.UP PT, R223, R225, 0x10, RZ ;  /* 0x06000000e1df7989 */ /* 0x000e6200000e00ff */
[----:B------:R-:W-:Y:S02]  /*8680*/  ISETP.GE.AND P0, PT, R60, 0x10, PT ;  /* 0x000000103c00780c */ /* 0x000fe40003f06270 */
[----:B------:R-:W-:Y:S01]  /*8690*/  ISETP.GT.U32.AND P2, PT, R187, 0x1b, PT ;  /* 0x0000001bbb00780c */ /* 0x000fe20003f44070 */
[----:B------:R-:W2:Y:S04]  /*86a0*/  SHFL.UP PT, R3, R2, 0x10, RZ ;  /* 0x0600000002037989 */ /* 0x000ea800000e00ff */
[----:B------:R-:W4:Y:S08]  /*86b0*/  SHFL.DOWN PT, R236, R221, 0x4, 0x1f ;  /* 0x08801f00ddec7f89 */ /* 0x000f3000000e0000 */
[----:B0-----:R-:W-:Y:S01]  /*86c0*/  @!P2 FFMA.FTZ R232, R221, R227, R232 ;  /* 0x000000e3dde8a223 */ /* 0x001fe200000100e8 */
[C---:B-1----:R-:W-:Y:S01]  /*86d0*/  FFMA.FTZ R234, R2.reuse, R223, R225 ;  /* 0x000000df02ea7223 */ /* 0x042fe200000100e1 */
[----:B--2---:R-:W-:-:S04]  /*86e0*/  @P0 FMUL.FTZ R2, R2, R3 ;  /* 0x0000000302020220 */ /* 0x004fc80000410000 */
[----:B------:R-:W-:Y:S02]  /*86f0*/  FSEL R234, R225, R234, !P0 ;  /* 0x000000eae1ea7208 */ /* 0x000fe40004000000 */
[----:B------:R-:W-:Y:S01]  /*8700*/  ISETP.GE.AND P0, PT, R42, UR7, PT ;  /* 0x000000072a007c0c */ /* 0x000fe2000bf06270 */
[----:B----4-:R-:W-:Y:S01]  /*8710*/  @!P2 FMUL.FTZ R225, R221, R236 ;  /* 0x000000ecdde1a220 */ /* 0x010fe20000410000 */
[----:B------:R0:W-:Y:S02]  /*8720*/  SHFL.UP PT, R3, R2, 0x1, RZ ;  /* 0x0420000002037989 */ /* 0x0001e400000e00ff */
[----:B------:R-:W-:Y:S02]  /*8730*/  ISETP.NE.OR P0, PT, R33, RZ, P0 ;  /* 0x000000ff2100720c */ /* 0x000fe40000705670 */
[----:B------:R-:W-:Y:S01]  /*8740*/  SHFL.UP PT, R234, R234, 0x1, RZ ;  /* 0x04200000eaea7989 */ /* 0x000fe200000e00ff */
[----:B------:R-:W-:Y:S02]  /*8750*/  @!P2 MOV R221, R225 ;  /* 0x000000e100dda202 */ /* 0x000fe40000000f00 */
[----:B------:R-:W-:Y:S01]  /*8760*/  ISETP.GT.U32.AND P2, PT, R187, 0x17, PT ;  /* 0x00000017bb00780c */ /* 0x000fe20003f44070 */
[----:B------:R-:W1:Y:S01]  /*8770*/  SHFL.DOWN PT, R225, R232, 0x8, 0x1f ;  /* 0x09001f00e8e17f89 */ /* 0x000e6200000e0000 */
[----:B0-----:R-:W-:-:S03]  /*8780*/  HFMA2 R2, -RZ, RZ, 1.875, 0 ;  /* 0x3f800000ff027431 */ /* 0x001fc600000001ff */
[----:B------:R-:W-:Y:S08]  /*8790*/  SHFL.DOWN PT, R236, R221, 0x8, 0x1f ;  /* 0x09001f00ddec7f89 */ /* 0x000ff000000e0000 */
[----:B-1----:R-:W-:Y:S01]  /*87a0*/  @!P2 FFMA.FTZ R232, R221, R225, R232 ;  /* 0x000000e1dde8a223 */ /* 0x002fe200000100e8 */
[----:B---3--:R-:W0:Y:S02]  /*87b0*/  SHFL.IDX PT, R223, R155, RZ, 0x1f ;  /* 0x00001fff9bdf7589 */ /* 0x008e2400000e0000 */
[----:B0-----:R-:W-:Y:S01]  /*87c0*/  @P1 FFMA.FTZ R223, R3, R223, R234 ;  /* 0x000000df03df1223 */ /* 0x001fe200000100ea */
[----:B------:R-:W-:-:S03]  /*87d0*/  MOV R3, RZ ;  /* 0x000000ff00037202 */ /* 0x000fc60000000f00 */
[----:B------:R-:W-:Y:S01]  /*87e0*/  FFMA.FTZ R176, R176, R223, R219 ;  /* 0x000000dfb0b07223 */ /* 0x000fe200000100db */
[----:B------:R-:W-:Y:S01]  /*87f0*/  @!P0 LEA R219, R129, UR5, 0x3 ;  /* 0x0000000581db8c11 */ /* 0x000fe2000f8e18ff */
[----:B------:R-:W-:Y:S02]  /*8800*/  @!P2 FMUL.FTZ R223, R221, R236 ;  /* 0x000000ecdddfa220 */ /* 0x000fe40000410000 */
[-C--:B------:R-:W-:Y:S01]  /*8810*/  FMUL.FTZ R21, R21, R176.reuse ;  /* 0x000000b015157220 */ /* 0x080fe20000410000 */
[----:B------:R-:W-:Y:S01]  /*8820*/  FFMA.FTZ R155, R151, R176, R230 ;  /* 0x000000b0979b7223 */ /* 0x000fe200000100e6 */
[----:B------:R-:W-:Y:S01]  /*8830*/  @!P0 LDS.64 R2, [R219+0x1728] ;  /* 0x00172800db028984 */ /* 0x000fe20000000a00 */
[----:B------:R-:W-:Y:S01]  /*8840*/  @!P2 MOV R221, R223 ;  /* 0x000000df00dda202 */ /* 0x000fe20000000f00 */
[----:B------:R-:W-:Y:S01]  /*8850*/  FFMA.FTZ R21, R0, R21, RZ ;  /* 0x0000001500157223 */ /* 0x000fe200000100ff */
[-C--:B------:R-:W-:Y:S01]  /*8860*/  FMUL.FTZ R20, R20, R155.reuse ;  /* 0x0000009b14147220 */ /* 0x080fe20000410000 */
[----:B------:R-:W-:Y:S01]  /*8870*/  FFMA.FTZ R208, R23, R155, R208 ;  /* 0x0000009b17d07223 */ /* 0x000fe200000100d0 */
[----:B------:R-:W0:Y:S01]  /*8880*/  SHFL.DOWN PT, R223, R232, 0x10, 0x1f ;  /* 0x0a001f00e8df7f89 */ /* 0x000e2200000e0000 */
[----:B------:R-:W-:Y:S01]  /*8890*/  ISETP.GT.U32.AND P0, PT, R187, 0xf, PT ;  /* 0x0000000fbb00780c */ /* 0x000fe20003f04070 */
[----:B------:R-:W-:Y:S01]  /*88a0*/  FFMA.FTZ R21, R122, R20, R21 ;  /* 0x000000147a157223 */ /* 0x000fe20000010015 */
[-C--:B------:R-:W-:Y:S01]  /*88b0*/  FMUL.FTZ R20, R191, R208.reuse ;  /* 0x000000d0bf147220 */ /* 0x080fe20000410000 */
[----:B------:R-:W1:Y:S01]  /*88c0*/  SHFL.DOWN PT, R230, R221, 0x10, 0x1f ;  /* 0x0a001f00dde67f89 */ /* 0x000e6200000e0000 */
[----:B------:R-:W-:-:S02]  /*88d0*/  FFMA.FTZ R191, R153, R208, R214 ;  /* 0x000000d099bf7223 */ /* 0x000fc400000100d6 */
[----:B------:R-:W-:Y:S02]  /*88e0*/  FFMA.FTZ R21, R120, R20, R21 ;  /* 0x0000001478157223 */ /* 0x000fe40000010015 */
[-C--:B------:R-:W-:Y:S01]  /*88f0*/  FMUL.FTZ R193, R193, R191.reuse ;  /* 0x000000bfc1c17220 */ /* 0x080fe20000410000 */
[----:B------:R-:W-:-:S03]  /*8900*/  FFMA.FTZ R212, R169, R191, R212 ;  /* 0x000000bfa9d47223 */ /* 0x000fc600000100d4 */
[----:B------:R-:W-:Y:S01]  /*8910*/  FFMA.FTZ R21, R118, R193, R21 ;  /* 0x000000c176157223 */ /* 0x000fe20000010015 */
[-C--:B------:R-:W-:Y:S01]  /*8920*/  FFMA.FTZ R193, R173, R212.reuse, R228 ;  /* 0x000000d4adc17223 */ /* 0x080fe200000100e4 */
[----:B------:R-:W-:-:S03]  /*8930*/  FMUL.FTZ R195, R195, R212 ;  /* 0x000000d4c3c37220 */ /* 0x000fc60000410000 */
[----:B------:R-:W-:Y:S01]  /*8940*/  FFMA.FTZ R214, R165, R193, R226 ;  /* 0x000000c1a5d67223 */ /* 0x000fe200000100e2 */
[----:B------:R-:W-:Y:S01]  /*8950*/  FFMA.FTZ R21, R116, R195, R21 ;  /* 0x000000c374157223 */ /* 0x000fe20000010015 */
[----:B------:R-:W-:Y:S02]  /*8960*/  FMUL.FTZ R197, R197, R193 ;  /* 0x000000c1c5c57220 */ /* 0x000fe40000410000 */
[-C--:B------:R-:W-:Y:S01]  /*8970*/  FFMA.FTZ R195, R175, R214.reuse, R224 ;  /* 0x000000d6afc37223 */ /* 0x080fe200000100e0 */
[----:B------:R-:W-:Y:S01]  /*8980*/  FMUL.FTZ R205, R205, R214 ;  /* 0x000000d6cdcd7220 */ /* 0x000fe20000410000 */
[----:B------:R-:W-:Y:S01]  /*8990*/  FFMA.FTZ R21, R114, R197, R21 ;  /* 0x000000c572157223 */ /* 0x000fe20000010015 */
[----:B0-----:R-:W-:Y:S01]  /*89a0*/  @!P0 FFMA.FTZ R232, R221, R223, R232 ;  /* 0x000000dfdde88223 */ /* 0x001fe200000100e8 */
[-C--:B------:R-:W-:Y:S01]  /*89b0*/  FMUL.FTZ R207, R207, R195.reuse ;  /* 0x000000c3cfcf7220 */ /* 0x080fe20000410000 */
[----:B------:R-:W-:Y:S01]  /*89c0*/  FFMA.FTZ R216, R177, R195, R216 ;  /* 0x000000c3b1d87223 */ /* 0x000fe200000100d8 */
[----:B-1----:R-:W-:Y:S01]  /*89d0*/  @!P0 FMUL.FTZ R20, R221, R230 ;  /* 0x000000e6dd148220 */ /* 0x002fe20000410000 */
[----:B------:R-:W-:Y:S01]  /*89e0*/  FFMA.FTZ R21, R112, R205, R21 ;  /* 0x000000cd70157223 */ /* 0x000fe20000010015 */
[----:B------:R-:W-:Y:S01]  /*89f0*/  SHFL.DOWN PT, R224, R232, 0x1, 0x1f ;  /* 0x08201f00e8e07f89 */ /* 0x000fe200000e0000 */
[-C--:B------:R-:W-:Y:S01]  /*8a00*/  FFMA.FTZ R197, R179, R216.reuse, R218 ;  /* 0x000000d8b3c57223 */ /* 0x080fe200000100da */
[----:B------:R-:W-:Y:S01]  /*8a10*/  FMUL.FTZ R209, R209, R216 ;  /* 0x000000d8d1d17220 */ /* 0x000fe20000410000 */
[----:B------:R-:W-:Y:S01]  /*8a20*/  @!P0 MOV R221, R20 ;  /* 0x0000001400dd8202 */ /* 0x000fe20000000f00 */
[----:B------:R-:W-:Y:S01]  /*8a30*/  FFMA.FTZ R21, R110, R207, R21 ;  /* 0x000000cf6e157223 */ /* 0x000fe20000010015 */
[----:B------:R-:W-:Y:S01]  /*8a40*/  ISETP.NE.AND P0, PT, R33, 0x1f, PT ;  /* 0x0000001f2100780c */ /* 0x000fe20003f05270 */
[----:B------:R-:W-:Y:S01]  /*8a50*/  SHFL.IDX PT, R207, R3, RZ, 0x1f ;  /* 0x00001fff03cf7589 */ /* 0x000fe200000e0000 */
[----:B------:R-:W-:Y:S01]  /*8a60*/  FFMA.FTZ R218, R180, R197, R217 ;  /* 0x000000c5b4da7223 */ /* 0x000fe200000100d9 */
[----:B------:R-:W-:Y:S01]  /*8a70*/  FFMA.FTZ R21, R108, R209, R21 ;  /* 0x000000d16c157223 */ /* 0x000fe20000010015 */
[----:B------:R-:W-:Y:S01]  /*8a80*/  FMUL.FTZ R211, R211, R197 ;  /* 0x000000c5d3d37220 */ /* 0x000fe20000410000 */
[----:B------:R-:W0:Y:S01]  /*8a90*/  SHFL.DOWN PT, R205, R221, 0x1, 0x1f ;  /* 0x08201f00ddcd7f89 */ /* 0x000e2200000e0000 */
[-C--:B------:R-:W-:Y:S01]  /*8aa0*/  FMUL.FTZ R209, R199, R218.reuse ;  /* 0x000000dac7d17220 */ /* 0x080fe20000410000 */
[----:B------:R-:W-:Y:S01]  /*8ab0*/  FFMA.FTZ R199, R163, R218, R222 ;  /* 0x000000daa3c77223 */ /* 0x000fe200000100de */
[----:B------:R-:W-:Y:S01]  /*8ac0*/  FFMA.FTZ R211, R106, R211, R21 ;  /* 0x000000d36ad37223 */ /* 0x000fe20000010015 */
[----:B------:R-:W-:Y:S01]  /*8ad0*/  SHFL.IDX PT, R232, R232, RZ, 0x1f ;  /* 0x00001fffe8e87589 */ /* 0x000fe200000e0000 */
[----:B------:R-:W-:Y:S01]  /*8ae0*/  MOV R20, R33 ;  /* 0x0000002100147202 */ /* 0x000fe20000000f00 */
[----:B------:R-:W-:Y:S01]  /*8af0*/  FMUL.FTZ R201, R201, R199 ;  /* 0x000000c7c9c97220 */ /* 0x000fe20000410000 */
[----:B------:R-:W-:Y:S01]  /*8b00*/  FFMA.FTZ R209, R104, R209, R211 ;  /* 0x000000d168d17223 */ /* 0x000fe200000100d3 */
[----:B------:R-:W1:Y:S01]  /*8b10*/  SHFL.IDX PT, R221, R221, RZ, 0x1f ;  /* 0x00001fffdddd7589 */ /* 0x000e6200000e0000 */
[----:B------:R-:W-:Y:S01]  /*8b20*/  FFMA.FTZ R222, R188, R199, R215 ;  /* 0x000000c7bcde7223 */ /* 0x000fe200000100d7 */
[----:B------:R-:W-:Y:S01]  /*8b30*/  SHF.R.S32.HI R211, RZ, 0x1f, R29 ;  /* 0x0000001fffd37819 */ /* 0x000fe2000001141d */
[----:B------:R-:W-:Y:S01]  /*8b40*/  FFMA.FTZ R209, R102, R201, R209 ;  /* 0x000000c966d17223 */ /* 0x000fe200000100d1 */
[----:B------:R-:W-:-:S02]  /*8b50*/  HFMA2 R21, -RZ, RZ, 0, 0 ;  /* 0x00000000ff157431 */ /* 0x000fc400000001ff */
[-C--:B------:R-:W-:Y:S01]  /*8b60*/  FFMA.FTZ R201, R190, R222.reuse, R189 ;  /* 0x000000debec97223 */ /* 0x080fe200000100bd */
[----:B------:R-:W-:-:S03]  /*8b70*/  FMUL.FTZ R185, R185, R222 ;  /* 0x000000deb9b97220 */ /* 0x000fc60000410000 */
[----:B------:R-:W-:Y:S01]  /*8b80*/  FFMA.FTZ R210, R183, R201, R210 ;  /* 0x000000c9b7d27223 */ /* 0x000fe200000100d2 */
[----:B------:R-:W-:-:S04]  /*8b90*/  IMAD.WIDE.U32 R20, R18, UR18, R20 ;  /* 0x0000001212147c25 */ /* 0x000fc8000f8e0014 */
[----:B------:R-:W-:Y:S01]  /*8ba0*/  FFMA.FTZ R185, R100, R185, R209 ;  /* 0x000000b964b97223 */ /* 0x000fe200000100d1 */
[----:B------:R-:W-:Y:S01]  /*8bb0*/  FMUL.FTZ R157, R157, R201 ;  /* 0x000000c99d9d7220 */ /* 0x000fe20000410000 */
[----:B------:R-:W-:Y:S01]  /*8bc0*/  FMUL.FTZ R171, R171, R210 ;  /* 0x000000d2abab7220 */ /* 0x000fe20000410000 */
[----:B------:R-:W-:Y:S02]  /*8bd0*/  IMAD R21, R19, UR18, R21 ;  /* 0x0000001213157c24 */ /* 0x000fe4000f8e0215 */
[----:B0-----:R-:W-:Y:S01]  /*8be0*/  @P0 FFMA.FTZ R207, R205, R207, R224 ;  /* 0x000000cfcdcf0223 */ /* 0x001fe200000100e0 */
[----:B------:R-:W-:Y:S02]  /*8bf0*/  IMAD R224, R211, UR14, RZ ;  /* 0x0000000ed3e07c24 */ /* 0x000fe4000f8e02ff */
[----:B------:R-:W-:Y:S01]  /*8c00*/  FFMA.FTZ R157, R98, R157, R185 ;  /* 0x0000009d629d7223 */ /* 0x000fe200000100b9 */
[----:B------:R-:W-:-:S04]  /*8c10*/  IMAD.WIDE.U32 R20, R29, UR14, R20 ;  /* 0x0000000e1d147c25 */ /* 0x000fc8000f8e0014 */
[----:B------:R-:W-:Y:S01]  /*8c20*/  FFMA.FTZ R220, R207, R213, R220 ;  /* 0x000000d5cfdc7223 */ /* 0x000fe200000100dc */
[----:B------:R-:W-:Y:S01]  /*8c30*/  FFMA.FTZ R157, R96, R171, R157 ;  /* 0x000000ab609d7223 */ /* 0x000fe2000001009d */
[----:B------:R-:W-:Y:S02]  /*8c40*/  IMAD R205, R29, UR15, R224 ;  /* 0x0000000f1dcd7c24 */ /* 0x000fe4000f8e02e0 */
[C---:B------:R-:W-:Y:S01]  /*8c50*/  FFMA.FTZ R189, R159.reuse, R220, R206 ;  /* 0x000000dc9fbd7223 */ /* 0x040fe200000100ce */
[----:B------:R-:W-:Y:S01]  /*8c60*/  FFMA.FTZ R159, R159, R210, R194 ;  /* 0x000000d29f9f7223 */ /* 0x000fe200000100c2 */
[C---:B-1----:R-:W-:Y:S01]  /*8c70*/  FFMA.FTZ R3, R221.reuse, R3, R232 ;  /* 0x00000003dd037223 */ /* 0x042fe200000100e8 */
[----:B------:R-:W-:Y:S01]  /*8c80*/  FMUL.FTZ R2, R221, R2 ;  /* 0x00000002dd027220 */ /* 0x000fe20000410000 */
[----:B------:R-:W-:Y:S01]  /*8c90*/  FFMA.FTZ R204, R183, R189, R204 ;  /* 0x000000bdb7cc7223 */ /* 0x000fe200000100cc */
[----:B------:R-:W-:Y:S01]  /*8ca0*/  @!P4 LEA R183, R129, UR5, 0x3 ;  /* 0x0000000581b7cc11 */ /* 0x000fe2000f8e18ff */
[----:B------:R-:W-:Y:S01]  /*8cb0*/  FMUL.FTZ R22, R22, R159 ;  /* 0x0000009f16167220 */ /* 0x000fe20000410000 */
[----:B------:R-:W-:Y:S01]  /*8cc0*/  SHF.R.U32.HI R194, RZ, 0x1, R33 ;  /* 0x00000001ffc27819 */ /* 0x000fe20000011621 */
[----:B------:R-:W-:Y:S01]  /*8cd0*/  FFMA.FTZ R190, R190, R204, R181 ;  /* 0x000000ccbebe7223 */ /* 0x000fe200000100b5 */
[----:B------:R-:W-:Y:S01]  /*8ce0*/  FMUL.FTZ R181, R182, R208 ;  /* 0x000000d0b6b57220 */ /* 0x000fe20000410000 */
[----:B------:R0:W-:Y:S01]  /*8cf0*/  @!P4 STS.64 [R183+0x1728], R2 ;  /* 0x00172802b700c388 */ /* 0x0001e20000000a00 */
[----:B------:R-:W-:Y:S01]  /*8d00*/  LEA R194, R33, R194, 0x4 ;  /* 0x000000c221c27211 */ /* 0x000fe200078e20ff */
[----:B------:R-:W-:Y:S01]  /*8d10*/  FFMA.FTZ R188, R188, R190, R167 ;  /* 0x000000bebcbc7223 */ /* 0x000fe200000100a7 */
[----:B------:R-:W-:Y:S01]  /*8d20*/  FMUL.FTZ R167, R182, R176 ;  /* 0x000000b0b6a77220 */ /* 0x000fe20000410000 */
[----:B------:R-:W-:Y:S01]  /*8d30*/  IADD3 R20, P0, PT, R6, R20, RZ ;  /* 0x0000001406147210 */ /* 0x000fe20007f1e0ff */
[----:B------:R-:W-:Y:S01]  /*8d40*/  FFMA.FTZ R22, R94, R22, R157 ;  /* 0x000000165e167223 */ /* 0x000fe2000001009d */
[----:B------:R-:W-:Y:S01]  /*8d50*/  FFMA.FTZ R178, R163, R188, R178 ;  /* 0x000000bca3b27223 */ /* 0x000fe200000100b2 */
[----:B------:R-:W-:Y:S01]  /*8d60*/  FMUL.FTZ R163, R182, R155 ;  /* 0x0000009bb6a37220 */ /* 0x000fe20000410000 */
[----:B------:R-:W-:Y:S01]  /*8d70*/  LEA R226, R194, UR5, 0x2 ;  /* 0x00000005c2e27c11 */ /* 0x000fe2000f8e10ff */
[----:B------:R-:W-:Y:S01]  /*8d80*/  FMUL.FTZ R167, R0, R167 ;  /* 0x000000a700a77220 */ /* 0x000fe20000410000 */
[----:B------:R-:W-:Y:S01]  /*8d90*/  FFMA.FTZ R180, R180, R178, R161 ;  /* 0x000000b2b4b47223 */ /* 0x000fe200000100a1 */
[----:B------:R-:W-:Y:S01]  /*8da0*/  FMUL.FTZ R194, R122, R163 ;  /* 0x000000a37ac27220 */ /* 0x000fe20000410000 */
[C---:B0-----:R-:W-:Y:S01]  /*8db0*/  FMUL.FTZ R3, R182.reuse, R212 ;  /* 0x000000d4b6037220 */ /* 0x041fe20000410000 */
[C---:B------:R-:W-:Y:S01]  /*8dc0*/  FMUL.FTZ R163, R182.reuse, R191 ;  /* 0x000000bfb6a37220 */ /* 0x040fe20000410000 */
[----:B------:R0:W-:Y:S01]  /*8dd0*/  STS [R226+0x430], R167 ;  /* 0x000430a7e2007388 */ /* 0x0001e20000000800 */
[----:B------:R-:W-:Y:S01]  /*8de0*/  FMUL.FTZ R161, R182, R193 ;  /* 0x000000c1b6a17220 */ /* 0x000fe20000410000 */
[----:B------:R-:W-:Y:S01]  /*8df0*/  FMUL.FTZ R224, R116, R3 ;  /* 0x0000000374e07220 */ /* 0x000fe20000410000 */
[----:B------:R-:W-:Y:S01]  /*8e00*/  FMUL.FTZ R3, R182, R214 ;  /* 0x000000d6b6037220 */ /* 0x000fe20000410000 */
[----:B------:R-:W-:Y:S01]  /*8e10*/  FMUL.FTZ R206, R118, R163 ;  /* 0x000000a376ce7220 */ /* 0x000fe20000410000 */
[----:B------:R1:W-:Y:S01]  /*8e20*/  STS [R43+0x434], R194 ;  /* 0x000434c22b007388 */ /* 0x0003e20000000800 */
[----:B------:R-:W-:Y:S01]  /*8e30*/  FMUL.FTZ R2, R120, R181 ;  /* 0x000000b578027220 */ /* 0x000fe20000410000 */
[----:B------:R-:W-:Y:S01]  /*8e40*/  FMUL.FTZ R163, R182, R218 ;  /* 0x000000dab6a37220 */ /* 0x000fe20000410000 */
[----:B------:R-:W-:Y:S01]  /*8e50*/  FFMA.FTZ R186, R179, R180, R186 ;  /* 0x000000b4b3ba7223 */ /* 0x000fe200000100ba */
[----:B------:R2:W-:Y:S01]  /*8e60*/  STS [R43+0x43c], R206 ;  /* 0x00043cce2b007388 */ /* 0x0005e20000000800 */
[----:B0-----:R-:W-:Y:S01]  /*8e70*/  FMUL.FTZ R226, R114, R161 ;  /* 0x000000a172e27220 */ /* 0x001fe20000410000 */
[----:B------:R-:W-:Y:S01]  /*8e80*/  FMUL.FTZ R161, R182, R195 ;  /* 0x000000c3b6a17220 */ /* 0x000fe20000410000 */
[----:B------:R-:W-:Y:S01]  /*8e90*/  FMUL.FTZ R228, R104, R163 ;  /* 0x000000a368e47220 */ /* 0x000fe20000410000 */
[----:B------:R0:W-:Y:S01]  /*8ea0*/  STS [R43+0x438], R2 ;  /* 0x000438022b007388 */ /* 0x0001e20000000800 */
[----:B------:R-:W-:Y:S01]  /*8eb0*/  FMUL.FTZ R163, R182, R159 ;  /* 0x0000009fb6a37220 */ /* 0x000fe20000410000 */
[----:B-1----:R-:W-:Y:S01]  /*8ec0*/  FMUL.FTZ R194, R112, R3 ;  /* 0x0000000370c27220 */ /* 0x002fe20000410000 */
[----:B------:R-:W-:Y:S01]  /*8ed0*/  FMUL.FTZ R3, R182, R216 ;  /* 0x000000d8b6037220 */ /* 0x000fe20000410000 */
[----:B------:R1:W-:Y:S01]  /*8ee0*/  STS [R43+0x440], R224 ;  /* 0x000440e02b007388 */ /* 0x0003e20000000800 */
[----:B------:R-:W-:Y:S01]  /*8ef0*/  FFMA.FTZ R184, R177, R186, R184 ;  /* 0x000000bab1b87223 */ /* 0x000fe200000100b8 */
[----:B------:R-:W-:Y:S01]  /*8f00*/  IADD3.X R21, PT, PT, R21, R205, RZ, P0, !PT ;  /* 0x000000cd15157210 */ /* 0x000fe200007fe4ff */
[----:B--2---:R-:W-:Y:S01]  /*8f10*/  FMUL.FTZ R206, R108, R3 ;  /* 0x000000036cce7220 */ /* 0x004fe20000410000 */
[----:B------:R-:W-:Y:S01]  /*8f20*/  FMUL.FTZ R3, R182, R199 ;  /* 0x000000c7b6037220 */ /* 0x000fe20000410000 */
[----:B------:R2:W-:Y:S01]  /*8f30*/  STS [R43+0x448], R194 ;  /* 0x000448c22b007388 */ /* 0x0005e20000000800 */
[----:B0-----:R-:W-:Y:S01]  /*8f40*/  FMUL.FTZ R2, R110, R161 ;  /* 0x000000a16e027220 */ /* 0x001fe20000410000 */
[----:B------:R-:W-:Y:S01]  /*8f50*/  FMUL.FTZ R161, R182, R197 ;  /* 0x000000c5b6a17220 */ /* 0x000fe20000410000 */
[----:B------:R-:W-:Y:S01]  /*8f60*/  FFMA.FTZ R196, R175, R184, R196 ;  /* 0x000000b8afc47223 */ /* 0x000fe200000100c4 */
[----:B------:R0:W-:Y:S02]  /*8f70*/  STS [R43+0x444], R226 ;  /* 0x000444e22b007388 */ /* 0x0001e40000000800 */
[----:B-1----:R-:W-:Y:S01]  /*8f80*/  FMUL.FTZ R224, R106, R161 ;  /* 0x000000a16ae07220 */ /* 0x002fe20000410000 */
[----:B------:R-:W-:Y:S01]  /*8f90*/  FMUL.FTZ R161, R182, R201 ;  /* 0x000000c9b6a17220 */ /* 0x000fe20000410000 */
[----:B------:R1:W-:Y:S01]  /*8fa0*/  STS [R43+0x450], R206 ;  /* 0x000450ce2b007388 */ /* 0x0003e20000000800 */
[----:B------:R-:W-:Y:S01]  /*8fb0*/  FFMA.FTZ R198, R165, R196, R198 ;  /* 0x000000c4a5c67223 */ /* 0x000fe200000100c6 */
[----:B--2---:R-:W-:Y:S01]  /*8fc0*/  FMUL.FTZ R194, R102, R3 ;  /* 0x0000000366c27220 */ /* 0x004fe20000410000 */
[----:B------:R-:W-:Y:S01]  /*8fd0*/  FMUL.FTZ R3, R182, R222 ;  /* 0x000000deb6037220 */ /* 0x000fe20000410000 */
[----:B------:R2:W-:Y:S01]  /*8fe0*/  STS [R43+0x454], R224 ;  /* 0x000454e02b007388 */ /* 0x0005e20000000800 */
[----:B------:R-:W-:-:S02]  /*8ff0*/  FFMA.FTZ R200, R173, R198, R200 ;  /* 0x000000c6adc87223 */ /* 0x000fc400000100c8 */
[----:B0-----:R-:W-:Y:S01]  /*9000*/  FMUL.FTZ R226, R100, R3 ;  /* 0x0000000364e27220 */ /* 0x001fe20000410000 */
[----:B------:R-:W-:Y:S01]  /*9010*/  FMUL.FTZ R3, R182, R210 ;  /* 0x000000d2b6037220 */ /* 0x000fe20000410000 */
[----:B------:R-:W-:Y:S01]  /*9020*/  FMUL.FTZ R182, R98, R161 ;  /* 0x000000a162b67220 */ /* 0x000fe20000410000 */
[----:B------:R0:W-:Y:S01]  /*9030*/  STS [R43+0x44c], R2 ;  /* 0x00044c022b007388 */ /* 0x0001e20000000800 */
[----:B------:R-:W-:Y:S01]  /*9040*/  FFMA.FTZ R202, R169, R200, R202 ;  /* 0x000000c8a9ca7223 */ /* 0x000fe200000100ca */
[----:B-1----:R-:W-:Y:S01]  /*9050*/  FMUL.FTZ R206, R96, R3 ;  /* 0x0000000360ce7220 */ /* 0x002fe20000410000 */
[----:B--2---:R-:W-:Y:S01]  /*9060*/  FMUL.FTZ R224, R94, R163 ;  /* 0x000000a35ee07220 */ /* 0x004fe20000410000 */
[----:B------:R-:W-:Y:S01]  /*9070*/  STS [R43+0x458], R228 ;  /* 0x000458e42b007388 */ /* 0x000fe20000000800 */
[----:B------:R-:W-:-:S03]  /*9080*/  FFMA.FTZ R192, R153, R202, R192 ;  /* 0x000000ca99c07223 */ /* 0x000fc600000100c0 */
[----:B------:R1:W-:Y:S01]  /*9090*/  STS [R43+0x45c], R194 ;  /* 0x00045cc22b007388 */ /* 0x0003e20000000800 */
[----:B0-----:R-:W-:Y:S01]  /*90a0*/  IADD3 R2, PT, PT, R33, 0x20, RZ ;  /* 0x0000002021027810 */ /* 0x001fe20007ffe0ff */
[----:B------:R-:W-:Y:S02]  /*90b0*/  FFMA.FTZ R172, R23, R192, R172 ;  /* 0x000000c017ac7223 */ /* 0x000fe400000100ac */
[----:B------:R-:W-:Y:S01]  /*90c0*/  STS [R43+0x460], R226 ;  /* 0x000460e22b007388 */ /* 0x000fe20000000800 */
[----:B------:R-:W-:Y:S01]  /*90d0*/  LEA.HI R2, R2, R33, RZ, 0x1b ;  /* 0x0000002102027211 */ /* 0x000fe200078fd8ff */
[----:B------:R-:W-:Y:S01]  /*90e0*/  FFMA.FTZ R174, R151, R172, R174 ;  /* 0x000000ac97ae7223 */ /* 0x000fe200000100ae */
[----:B------:R-:W-:Y:S01]  /*90f0*/  IADD3 R151, PT, PT, -R6, UR4, -R33 ;  /* 0x0000000406977c10 */ /* 0x000fe2000fffe921 */
[----:B------:R0:W-:Y:S01]  /*9100*/  STS [R43+0x464], R182 ;  /* 0x000464b62b007388 */ /* 0x0001e20000000800 */
[----:B------:R-:W-:Y:S01]  /*9110*/  LEA R161, R2, UR5, 0x2 ;  /* 0x0000000502a17c11 */ /* 0x000fe2000f8e10ff */
[----:B------:R-:W-:Y:S01]  /*9120*/  IMAD.WIDE.U32 R2, R129, UR20, R20 ;  /* 0x0000001481027c25 */ /* 0x000fe2000f8e0014 */
[----:B------:R-:W-:Y:S01]  /*9130*/  ISETP.GE.AND P6, PT, R151, 0x1, PT ;  /* 0x000000019700780c */ /* 0x000fe20003fc6270 */
[----:B------:R2:W-:Y:S01]  /*9140*/  STS [R43+0x468], R206 ;  /* 0x000468ce2b007388 */ /* 0x0005e20000000800 */
[----:B-1----:R-:W-:Y:S01]  /*9150*/  IADD3 R194, PT, PT, R33, 0x80, RZ ;  /* 0x0000008021c27810 */ /* 0x002fe20007ffe0ff */
[----:B------:R-:W-:Y:S01]  /*9160*/  IMAD R3, R129, UR21, R3 ;  /* 0x0000001581037c24 */ /* 0x000fe2000f8e0203 */
[C---:B------:R-:W-:Y:S01]  /*9170*/  LEA R20, P0, R2.reuse, UR22, 0x2 ;  /* 0x0000001602147c11 */ /* 0x040fe2000f8010ff */
[----:B------:R2:W-:Y:S01]  /*9180*/  STS [R43+0x46c], R224 ;  /* 0x00046ce02b007388 */ /* 0x0005e20000000800 */
[----:B------:R-:W-:Y:S02]  /*9190*/  BAR.SYNC.DEFER_BLOCKING 0x0 ;  /* 0x0000000000007b1d */ /* 0x000fe40000010000 */
[----:B------:R-:W-:-:S02]  /*91a0*/  LEA.HI.X R21, R2, UR23, R3, 0x2, P0 ;  /* 0x0000001702157c11 */ /* 0x000fc400080f1403 */
[C---:B------:R-:W-:Y:S02]  /*91b0*/  IADD3 R2, PT, PT, R33.reuse, 0x40, RZ ;  /* 0x0000004021027810 */ /* 0x040fe40007ffe0ff */
[----:B0-----:R-:W-:Y:S02]  /*91c0*/  IADD3 R182, PT, PT, R33, 0x60, RZ ;  /* 0x0000006021b67810 */ /* 0x001fe40007ffe0ff */
[-C--:B------:R-:W-:Y:S02]  /*91d0*/  LEA.HI R2, R2, R33.reuse, RZ, 0x1b ;  /* 0x0000002102027211 */ /* 0x080fe400078fd8ff */
[----:B------:R-:W-:Y:S02]  /*91e0*/  LEA.HI R182, R182, R33, RZ, 0x1b ;  /* 0x00000021b6b67211 */ /* 0x000fe400078fd8ff */
[----:B------:R-:W-:Y:S02]  /*91f0*/  LEA R23, R2, UR5, 0x2 ;  /* 0x0000000502177c11 */ /* 0x000fe4000f8e10ff */
[----:B------:R-:W-:-:S02]  /*9200*/  ISETP.GE.AND P3, PT, R151, 0x21, PT ;  /* 0x000000219700780c */ /* 0x000fc40003f66270 */
[C---:B------:R-:W-:Y:S02]  /*9210*/  ISETP.GE.AND P2, PT, R151.reuse, 0x41, PT ;  /* 0x000000419700780c */ /* 0x040fe40003f46270 */
[C---:B------:R-:W-:Y:S02]  /*9220*/  ISETP.GE.AND P1, PT, R151.reuse, 0x61, PT ;  /* 0x000000619700780c */ /* 0x040fe40003f26270 */
[----:B------:R-:W-:Y:S01]  /*9230*/  ISETP.GE.AND P0, PT, R151, 0x81, PT ;  /* 0x000000819700780c */ /* 0x000fe20003f06270 */
[----:B------:R-:W0:Y:S01]  /*9240*/  LDS R161, [R161+0x4b0] ;  /* 0x0004b000a1a17984 */ /* 0x000e220000000800 */
[----:B--2---:R-:W-:Y:S11]  /*9250*/  @!P6 BRA `(.L_x_6954) ;  /* 0x000000000010e947 */ /* 0x004ff60003800000 */
[----:B------:R-:W-:-:S04]  /*9260*/  LEA.HI R2, R33, R33, RZ, 0x1b ;  /* 0x0000002121027211 */ /* 0x000fc800078fd8ff */
[----:B------:R-:W-:-:S05]  /*9270*/  LEA R2, R2, UR5, 0x2 ;  /* 0x0000000502027c11 */ /* 0x000fca000f8e10ff */
[----:B------:R-:W1:Y:S04]  /*9280*/  LDS R3, [R2+0x430] ;  /* 0x0004300002037984 */ /* 0x000e680000000800 */
[----:B-1----:R1:W-:Y:S02]  /*9290*/  REDG.E.ADD.F32.FTZ.RN.STRONG.GPU desc[UR16][R20.64], R3 ;  /* 0x00000003140079a6 */ /* 0x0023e4000c12f310 */
.L_x_6954:
[----:B------:R-:W-:Y:S05]  /*92a0*/  BSYNC.RECONVERGENT B0 ;  /* 0x0000000000007941 */ /* 0x000fea0003800200 */
.L_x_6953:
[----:B------:R-:W-:Y:S01]  /*92b0*/  BSSY.RECONVERGENT B0, `(.L_x_6955) ;  /* 0x0000004000007945 */ /* 0x000fe20003800200 */
[----:B------:R-:W-:-:S03]  /*92c0*/  ISETP.GE.AND P6, PT, R151, 0xa1, PT ;  /* 0x000000a19700780c */ /* 0x000fc60003fc6270 */
[----:B------:R-:W-:Y:S10]  /*92d0*/  @!P3 BRA `(.L_x_6956) ;  /* 0x000000000004b947 */ /* 0x000ff40003800000 */
[----:B0-----:R2:W-:Y:S02]  /*92e0*/  REDG.E.ADD.F32.FTZ.RN.STRONG.GPU desc[UR16][R20.64+0x80], R161 ;  /* 0x000080a1140079a6 */ /* 0x0015e4000c12f310 */
.L_x_6956:
[----:B------:R-:W-:Y:S05]  /*92f0*/  BSYNC.RECONVERGENT B0 ;  /* 0x0000000000007941 */ /* 0x000fea0003800200 */
.L_x_6955:
[----:B-1----:R1:W3:Y:S01]  /*9300*/  LDS R3, [R23+0x530] ;  /* 0x0005300017037984 */ /* 0x0022e20000000800 */
[----:B------:R-:W-:Y:S01]  /*9310*/  BSSY.RECONVERGENT B0, `(.L_x_6957) ;  /* 0x0000006000007945 */ /* 0x000fe20003800200 */
[----:B------:R-:W-:Y:S02]  /*9320*/  IADD3 R2, PT, PT, R33, 0xa0, RZ ;  /* 0x000000a021027810 */ /* 0x000fe40007ffe0ff */
[----:B------:R-:W-:Y:S02]  /*9330*/  LEA.HI R194, R194, R33, RZ, 0x1b ;  /* 0x00000021c2c27211 */ /* 0x000fe400078fd8ff */
[----:B------:R-:W-:Y:S01]  /*9340*/  LEA R182, R182, UR5, 0x2 ;  /* 0x00000005b6b67c11 */ /* 0x000fe2000f8e10ff */
[----:B------:R-:W-:Y:S06]  /*9350*/  @!P2 BRA `(.L_x_6958) ;  /* 0x000000000004a947 */ /* 0x000fec0003800000 */
[----:B---3--:R4:W-:Y:S02]  /*9360*/  REDG.E.ADD.F32.FTZ.RN.STRONG.GPU desc[UR16][R20.64+0x100], R3 ;  /* 0x00010003140079a6 */ /* 0x0089e4000c12f310 */
.L_x_6958:
[----:B------:R-:W-:Y:S05]  /*9370*/  BSYNC.RECONVERGENT B0 ;  /* 0x0000000000007941 */ /* 0x000fea0003800200 */
.L_x_6957:
[----:B---34-:R3:W4:Y:S01]  /*9380*/  LDS R3, [R182+0x5b0] ;  /* 0x0005b000b6037984 */ /* 0x0187220000000800 */
[----:B------:R-:W-:Y:S01]  /*9390*/  BSSY.RECONVERGENT B0, `(.L_x_6959) ;  /* 0x0000005000007945 */ /* 0x000fe20003800200 */
[----:B------:R-:W-:Y:S02]  /*93a0*/  LEA.HI R2, R2, R33, RZ, 0x1b ;  /* 0x0000002102027211 */ /* 0x000fe400078fd8ff */
[----:B------:R-:W-:Y:S01]  /*93b0*/  LEA R194, R194, UR5, 0x2 ;  /* 0x00000005c2c27c11 */ /* 0x000fe2000f8e10ff */
[----:B------:R-:W-:Y:S06]  /*93c0*/  @!P1 BRA `(.L_x_6960) ;  /* 0x0000000000049947 */ /* 0x000fec0003800000 */
[----:B----4-:R4:W-:Y:S02]  /*93d0*/  REDG.E.ADD.F32.FTZ.RN.STRONG.GPU desc[UR16][R20.64+0x180], R3 ;  /* 0x00018003140079a6 */ /* 0x0109e4000c12f310 */
.L_x_6960:
[----:B------:R-:W-:Y:S05]  /*93e0*/  BSYNC.RECONVERGENT B0 ;  /* 0x0000000000007941 */ /* 0x000fea0003800200 */
.L_x_6959:
[----:B----4-:R4:W0:Y:S01]  /*93f0*/  LDS R3, [R194+0x630] ;  /* 0x00063000c2037984 */ /* 0x0108220000000800 */
[----:B------:R-:W-:Y:S01]  /*9400*/  BSSY.RECONVERGENT B0, `(.L_x_6961) ;  /* 0x0000004000007945 */ /* 0x000fe20003800200 */
[----:B-1----:R-:W-:-:S03]  /*9410*/  LEA R23, R2, UR5, 0x2 ;  /* 0x0000000502177c11 */ /* 0x002fc6000f8e10ff */
[----:B------:R-:W-:Y:S05]  /*9420*/  @!P0 BRA `(.L_x_6962) ;  /* 0x0000000000048947 */ /* 0x000fea0003800000 */
[----:B0-----:R1:W-:Y:S02]  /*9430*/  REDG.E.ADD.F32.FTZ.RN.STRONG.GPU desc[UR16][R20.64+0x200], R3 ;  /* 0x00020003140079a6 */ /* 0x0013e4000c12f310 */
.L_x_6962:
[----:B------:R-:W-:Y:S05]  /*9440*/  BSYNC.RECONVERGENT B0 ;  /* 0x0000000000007941 */ /* 0x000fea0003800200 */
.L_x_6961:
[----:B01----:R0:W1:Y:S01]  /*9450*/  LDS R3, [R23+0x6b0] ;  /* 0x0006b00017037984 */ /* 0x0030620000000800 */
[----:B------:R-:W-:Y:S01]  /*9460*/  BSSY.RECONVERGENT B0, `(.L_x_6963) ;  /* 0x0000005000007945 */ /* 0x000fe20003800200 */
[C---:B------:R-:W-:Y:S02]  /*9470*/  IADD3 R2, PT, PT, R33.reuse, 0xc0, RZ ;  /* 0x000000c021027810 */ /* 0x040fe40007ffe0ff */
[----:B---3--:R-:W-:Y:S01]  /*9480*/  IADD3 R182, PT, PT, R33, 0xe0, RZ ;  /* 0x000000e021b67810 */ /* 0x008fe20007ffe0ff */
[----:B------:R-:W-:Y:S06]  /*9490*/  @!P6 BRA `(.L_x_6964) ;  /* 0x000000000004e947 */ /* 0x000fec0003800000 */
[----:B-1----:R3:W-:Y:S02]  /*94a0*/  REDG.E.ADD.F32.FTZ.RN.STRONG.GPU desc[UR16][R20.64+0x280], R3 ;  /* 0x00028003140079a6 */ /* 0x0027e4000c12f310 */
.L_x_6964:
[----:B------:R-:W-:Y:S05]  /*94b0*/  BSYNC.RECONVERGENT B0 ;  /* 0x0000000000007941 */ /* 0x000fea0003800200 */
.L_x_6963:
        /* <DEDUP_REMOVED lines=16> */
.L_x_6966:
[----:B------:R-:W-:Y:S05]  /*95c0*/  BSYNC.RECONVERGENT B0 ;  /* 0x0000000000007941 */ /* 0x000fea0003800200 */
.L_x_6965:
[----:B---34-:R3:W4:Y:S01]  /*95d0*/  LDS R3, [R182+0x7b0] ;  /* 0x0007b000b6037984 */ /* 0x0187220000000800 */
[----:B------:R-:W-:Y:S01]  /*95e0*/  BSSY.RECONVERGENT B0, `(.L_x_6967) ;  /* 0x0000006000007945 */ /* 0x000fe20003800200 */
[----:B-1----:R-:W-:Y:S02]  /*95f0*/  IADD3 R2, PT, PT, R33, 0x140, RZ ;  /* 0x0000014021027810 */ /* 0x002fe40007ffe0ff */
[----:B------:R-:W-:Y:S02]  /*9600*/  LEA.HI R206, R206, R33, RZ, 0x1b ;  /* 0x00000021cece7211 */ /* 0x000fe400078fd8ff */
[----:B------:R-:W-:Y:S01]  /*9610*/  LEA R194, R194, UR5, 0x2 ;  /* 0x00000005c2c27c11 */ /* 0x000fe2000f8e10ff */
[----:B------:R-:W-:Y:S06]  /*9620*/  @!P0 BRA `(.L_x_6968) ;  /* 0x0000000000048947 */ /* 0x000fec0003800000 */
[----:B----4-:R1:W-:Y:S02]  /*9630*/  REDG.E.ADD.F32.FTZ.RN.STRONG.GPU desc[UR16][R20.64+0x380], R3 ;  /* 0x00038003140079a6 */ /* 0x0103e4000c12f310 */
.L_x_6968:
[----:B------:R-:W-:Y:S05]  /*9640*/  BSYNC.RECONVERGENT B0 ;  /* 0x0000000000007941 */ /* 0x000fea0003800200 */
.L_x_6967:
[----:B-1--4-:R1:W4:Y:S01]  /*9650*/  LDS R3, [R194+0x830] ;  /* 0x00083000c2037984 */ /* 0x0123220000000800 */
[----:B------:R-:W-:Y:S01]  /*9660*/  BSSY.RECONVERGENT B0, `(.L_x_6969) ;  /* 0x0000005000007945 */ /* 0x000fe20003800200 */
[----:B------:R-:W-:Y:S02]  /*9670*/  LEA.HI R2, R2, R33, RZ, 0x1b ;  /* 0x0000002102027211 */ /* 0x000fe400078fd8ff */
[----:B------:R-:W-:Y:S01]  /*9680*/  LEA R206, R206, UR5, 0x2 ;  /* 0x00000005cece7c11 */ /* 0x000fe2000f8e10ff */
[----:B------:R-:W-:Y:S06]  /*9690*/  @!P1 BRA `(.L_x_6970) ;  /* 0x0000000000049947 */ /* 0x000fec0003800000 */
[----:B----4-:R4:W-:Y:S02]  /*96a0*/  REDG.E.ADD.F32.FTZ.RN.STRONG.GPU desc[UR16][R20.64+0x400], R3 ;  /* 0x00040003140079a6 */ /* 0x0109e4000c12f310 */
.L_x_6970:
[----:B------:R-:W-:Y:S05]  /*96b0*/  BSYNC.RECONVERGENT B0 ;  /* 0x0000000000007941 */ /* 0x000fea0003800200 */
.L_x_6969:
[----:B----4-:R4:W0:Y:S01]  /*96c0*/  LDS R3, [R206+0x8b0] ;  /* 0x0008b000ce037984 */ /* 0x0108220000000800 */
[----:B------:R-:W-:Y:S01]  /*96d0*/  BSSY.RECONVERGENT B0, `(.L_x_6971) ;  /* 0x0000005000007945 */ /* 0x000fe20003800200 */
[----:B---3--:R-:W-:Y:S02]  /*96e0*/  IADD3 R182, PT, PT, R33, 0x160, RZ ;  /* 0x0000016021b67810 */ /* 0x008fe40007ffe0ff */
[----:B------:R-:W-:Y:S01]  /*96f0*/  LEA R2, R2, UR5, 0x2 ;  /* 0x0000000502027c11 */ /* 0x000fe2000f8e10ff */
[----:B------:R-:W-:Y:S06]  /*9700*/  @!P2 BRA `(.L_x_6972) ;  /* 0x000000000004a947 */ /* 0x000fec0003800000 */
[----:B0-----:R3:W-:Y:S02]  /*9710*/  REDG.E.ADD.F32.FTZ.RN.STRONG.GPU desc[UR16][R20.64+0x480], R3 ;  /* 0x00048003140079a6 */ /* 0x0017e4000c12f310 */
.L_x_6972:
[----:B------:R-:W-:Y:S05]  /*9720*/  BSYNC.RECONVERGENT B0 ;  /* 0x0000000000007941 */ /* 0x000fea0003800200 */
.L_x_6971:
[----:B0--3--:R0:W3:Y:S01]  /*9730*/  LDS R3, [R2+0x930] ;  /* 0x0009300002037984 */ /* 0x0090e20000000800 */
[----:B------:R-:W-:Y:S01]  /*9740*/  BSSY.RECONVERGENT B0, `(.L_x_6973) ;  /* 0x0000004000007945 */ /* 0x000fe20003800200 */
[----:B------:R-:W-:-:S03]  /*9750*/  LEA.HI R182, R182, R33, RZ, 0x1b ;  /* 0x00000021b6b67211 */ /* 0x000fc600078fd8ff */
[----:B------:R-:W-:Y:S05]  /*9760*/  @!P3 BRA `(.L_x_6974) ;  /* 0x000000000004b947 */ /* 0x000fea0003800000 */
[----:B---3--:R3:W-:Y:S02]  /*9770*/  REDG.E.ADD.F32.FTZ.RN.STRONG.GPU desc[UR16][R20.64+0x500], R3 ;  /* 0x00050003140079a6 */ /* 0x0087e4000c12f310 */
.L_x_6974:
[----:B------:R-:W-:Y:S05]  /*9780*/  BSYNC.RECONVERGENT B0 ;  /* 0x0000000000007941 */ /* 0x000fea0003800200 */
.L_x_6973:
[----:B------:R-:W-:Y:S01]  /*9790*/  LEA R23, R182, UR5, 0x2 ;  /* 0x00000005b6177c11 */ /* 0x000fe2000f8e10ff */
[----:B------:R-:W-:Y:S01]  /*97a0*/  BSSY.RECONVERGENT B0, `(.L_x_6975) ;  /* 0x000000b000007945 */ /* 0x000fe20003800200 */
[----:B------:R-:W-:Y:S01]  /*97b0*/  ISETP.GE.AND P6, PT, R151, 0x161, PT ;  /* 0x000001619700780c */ /* 0x000fe20003fc6270 */
[-C--:B---3--:R-:W-:Y:S01]  /*97c0*/  FFMA.FTZ R3, R95, -R78.reuse, R176 ;  /* 0x8000004e5f037223 */ /* 0x088fe200000100b0 */
[C---:B------:R-:W-:Y:S01]  /*97d0*/  ISETP.GE.AND P0, PT, R151.reuse, 0x181, PT ;  /* 0x000001819700780c */ /* 0x040fe20003f06270 */
[----:B0-----:R-:W-:Y:S01]  /*97e0*/  FMUL.FTZ R2, R174, R78 ;  /* 0x0000004eae027220 */ /* 0x001fe20000410000 */
[----:B------:R-:W0:Y:S01]  /*97f0*/  LDS R23, [R23+0x9b0] ;  /* 0x0009b00017177984 */ /* 0x000e220000000800 */
[C---:B------:R-:W-:Y:S02]  /*9800*/  ISETP.GE.AND P1, PT, R151.reuse, 0x1a1, PT ;  /* 0x000001a19700780c */ /* 0x040fe40003f26270 */
[C---:B------:R-:W-:Y:S02]  /*9810*/  ISETP.GE.AND P2, PT, R151.reuse, 0x1c1, PT ;  /* 0x000001c19700780c */ /* 0x040fe40003f46270 */
[----:B------:R-:W-:-:S04]  /*9820*/  ISETP.GE.AND P3, PT, R151, 0x1e1, PT ;  /* 0x000001e19700780c */ /* 0x000fc80003f66270 */
[----:B------:R-:W-:Y:S09]  /*9830*/  @!P6 BRA `(.L_x_6976) ;  /* 0x000000000004e947 */ /* 0x000ff20003800000 */
[----:B0-----:R3:W-:Y:S02]  /*9840*/  REDG.E.ADD.F32.FTZ.RN.STRONG.GPU desc[UR16][R20.64+0x580], R23 ;  /* 0x00058017140079a6 */ /* 0x0017e4000c12f310 */
.L_x_6976:
[----:B------:R-:W-:Y:S05]  /*9850*/  BSYNC.RECONVERGENT B0 ;  /* 0x0000000000007941 */ /* 0x000fea0003800200 */
.L_x_6975:
[----:B----4-:R-:W-:Y:S01]  /*9860*/  IADD3 R206, PT, PT, R33, 0x180, RZ ;  /* 0x0000018021ce7810 */ /* 0x010fe20007ffe0ff */
[-C--:B------:R-:W-:Y:S01]  /*9870*/  FFMA.FTZ R155, R144, -R79.reuse, R155 ;  /* 0x8000004f909b7223 */ /* 0x080fe2000001009b */
[----:B------:R-:W-:Y:S01]  /*9880*/  FMUL.FTZ R176, R172, R79 ;  /* 0x0000004facb07220 */ /* 0x000fe20000410000 */
[----:B------:R-:W-:Y:S01]  /*9890*/  FFMA.FTZ R151, R2, R3, RZ ;  /* 0x0000000302977223 */ /* 0x000fe200000100ff */
[----:B------:R-:W-:Y:S01]  /*98a0*/  LEA.HI R157, R206, R33, RZ, 0x1b ;  /* 0x00000021ce9d7211 */ /* 0x000fe200078fd8ff */
[-C--:B------:R-:W-:Y:S01]  /*98b0*/  FFMA.FTZ R208, R117, -R80.reuse, R208 ;  /* 0x8000005075d07223 */ /* 0x080fe200000100d0 */
[----:B0--3--:R-:W-:Y:S01]  /*98c0*/  FMUL.FTZ R23, R192, R80 ;  /* 0x00000050c0177220 */ /* 0x009fe20000410000 */
[----:B-1----:R-:W-:Y:S01]  /*98d0*/  FFMA.FTZ R194, R176, R155, R151 ;  /* 0x0000009bb0c27223 */ /* 0x002fe20000010097 */
        /* <DEDUP_REMOVED lines=8> */
[----:B------:R-:W-:Y:S01]  /*9960*/  IADD3 R224, PT, PT, R33, 0x1a0, RZ ;  /* 0x000001a021e07810 */ /* 0x000fe20007ffe0ff */
[-C--:B------:R-:W-:Y:S01]  /*9970*/  FFMA.FTZ R193, R132, -R83.reuse, R193 ;  /* 0x8000005384c17223 */ /* 0x080fe200000100c1 */
[----:B------:R-:W-:Y:S01]  /*9980*/  FMUL.FTZ R194, R198, R83 ;  /* 0x00000053c6c27220 */ /* 0x000fe20000410000 */
[----:B------:R-:W-:Y:S01]  /*9990*/  FFMA.FTZ R151, R153, R212, R206 ;  /* 0x000000d499977223 */ /* 0x000fe200000100ce */
[----:B------:R-:W-:Y:S01]  /*99a0*/  LEA.HI R224, R224, R33, RZ, 0x1b ;  /* 0x00000021e0e07211 */ /* 0x000fe200078fd8ff */
[-C--:B------:R-:W-:Y:S01]  /*99b0*/  FFMA.FTZ R214, R105, -R84.reuse, R214 ;  /* 0x8000005469d67223 */ /* 0x080fe200000100d6 */
[----:B------:R-:W-:Y:S01]  /*99c0*/  FMUL.FTZ R206, R196, R84 ;  /* 0x00000054c4ce7220 */ /* 0x000fe20000410000 */
[----:B------:R-:W-:Y:S01]  /*99d0*/  FFMA.FTZ R151, R194, R193, R151 ;  /* 0x000000c1c2977223 */ /* 0x000fe20000010097 */
[----:B------:R-:W-:Y:S01]  /*99e0*/  BSSY.RECONVERGENT B0, `(.L_x_6977) ;  /* 0x0000007000007945 */ /* 0x000fe20003800200 */
[----:B--2---:R-:W-:Y:S01]  /*99f0*/  LEA R161, R224, UR5, 0x2 ;  /* 0x00000005e0a17c11 */ /* 0x004fe2000f8e10ff */
[-C--:B------:R-:W-:Y:S01]  /*9a00*/  FFMA.FTZ R195, R126, -R85.reuse, R195 ;  /* 0x800000557ec37223 */ /* 0x080fe200000100c3 */
[----:B------:R-:W-:Y:S01]  /*9a10*/  FMUL.FTZ R224, R184, R85 ;  /* 0x00000055b8e07220 */ /* 0x000fe20000410000 */
[----:B------:R-:W-:Y:S01]  /*9a20*/  FFMA.FTZ R151, R206, R214, R151 ;  /* 0x000000d6ce977223 */ /* 0x000fe20000010097 */
[----:B------:R-:W-:Y:S06]  /*9a30*/  @!P0 BRA `(.L_x_6978) ;  /* 0x0000000000048947 */ /* 0x000fec0003800000 */
[----:B0-----:R1:W-:Y:S02]  /*9a40*/  REDG.E.ADD.F32.FTZ.RN.STRONG.GPU desc[UR16][R20.64+0x600], R157 ;  /* 0x0006009d140079a6 */ /* 0x0013e4000c12f310 */
.L_x_6978:
[----:B------:R-:W-:Y:S05]  /*9a50*/  BSYNC.RECONVERGENT B0 ;  /* 0x0000000000007941 */ /* 0x000fea0003800200 */
.L_x_6977:
[----:B01----:R0:W1:Y:S01]  /*9a60*/  LDS R157, [R161+0xab0] ;  /* 0x000ab000a19d7984 */ /* 0x0030620000000800 */
[----:B------:R-:W-:Y:S01]  /*9a70*/  BSSY.RECONVERGENT B0, `(.L_x_6979) ;  /* 0x0000006000007945 */ /* 0x000fe20003800200 */
[-C--:B------:R-:W-:Y:S01]  /*9a80*/  FMUL.FTZ R226, R186, R86.reuse ;  /* 0x00000056bae27220 */ /* 0x080fe20000410000 */
[----:B------:R-:W-:Y:S01]  /*9a90*/  FFMA.FTZ R216, R99, -R86, R216 ;  /* 0x8000005663d87223 */ /* 0x000fe200000100d8 */
[----:B------:R-:W-:Y:S01]  /*9aa0*/  FFMA.FTZ R151, R224, R195, R151 ;  /* 0x000000c3e0977223 */ /* 0x000fe20000010097 */
[----:B------:R-:W-:Y:S06]  /*9ab0*/  @!P1 BRA `(.L_x_6980) ;  /* 0x0000000000049947 */ /* 0x000fec0003800000 */
[----:B-1----:R2:W-:Y:S02]  /*9ac0*/  REDG.E.ADD.F32.FTZ.RN.STRONG.GPU desc[UR16][R20.64+0x680], R157 ;  /* 0x0006809d140079a6 */ /* 0x0025e4000c12f310 */
.L_x_6980:
[----:B------:R-:W-:Y:S05]  /*9ad0*/  BSYNC.RECONVERGENT B0 ;  /* 0x0000000000007941 */ /* 0x000fea0003800200 */
.L_x_6979:
[-C--:B------:R-:W-:Y:S01]  /*9ae0*/  FMUL.FTZ R228, R180, R87.reuse ;  /* 0x00000057b4e47220 */ /* 0x080fe20000410000 */
[----:B------:R-:W-:Y:S01]  /*9af0*/  FFMA.FTZ R197, R148, -R87, R197 ;  /* 0x8000005794c57223 */ /* 0x000fe200000100c5 */
[----:B------:R-:W-:Y:S01]  /*9b00*/  FFMA.FTZ R151, R226, R216, R151 ;  /* 0x000000d8e2977223 */ /* 0x000fe20000010097 */
[-C--:B------:R-:W-:Y:S01]  /*9b10*/  FMUL.FTZ R230, R178, R88.reuse ;  /* 0x00000058b2e67220 */ /* 0x080fe20000410000 */
[----:B------:R-:W-:Y:S01]  /*9b20*/  FFMA.FTZ R218, R123, -R88, R218 ;  /* 0x800000587bda7223 */ /* 0x000fe200000100da */
[----:B------:R-:W-:Y:S01]  /*9b30*/  IADD3 R234, PT, PT, R33, 0x1c0, RZ ;  /* 0x000001c021ea7810 */ /* 0x000fe20007ffe0ff */
[----:B------:R-:W-:Y:S01]  /*9b40*/  FFMA.FTZ R151, R228, R197, R151 ;  /* 0x000000c5e4977223 */ /* 0x000fe20000010097 */
[-C--:B-12---:R-:W-:Y:S01]  /*9b50*/  FMUL.FTZ R157, R188, R89.reuse ;  /* 0x00000059bc9d7220 */ /* 0x086fe20000410000 */
[----:B------:R-:W-:Y:S01]  /*9b60*/  FFMA.FTZ R199, R150, -R89, R199 ;  /* 0x8000005996c77223 */ /* 0x000fe200000100c7 */
[----:B------:R-:W-:Y:S01]  /*9b70*/  LEA.HI R163, R234, R33, RZ, 0x1b ;  /* 0x00000021eaa37211 */ /* 0x000fe200078fd8ff */
[----:B------:R-:W-:Y:S01]  /*9b80*/  FFMA.FTZ R232, R230, R218, R151 ;  /* 0x000000dae6e87223 */ /* 0x000fe20000010097 */
[-C--:B------:R-:W-:Y:S01]  /*9b90*/  FMUL.FTZ R234, R190, R90.reuse ;  /* 0x0000005abeea7220 */ /* 0x080fe20000410000 */
[----:B------:R-:W-:Y:S01]  /*9ba0*/  FFMA.FTZ R222, R125, -R90, R222 ;  /* 0x8000005a7dde7223 */ /* 0x000fe200000100de */
[----:B------:R-:W-:Y:S01]  /*9bb0*/  IADD3 R236, PT, PT, R33, 0x1e0, RZ ;  /* 0x000001e021ec7810 */ /* 0x000fe20007ffe0ff */
[----:B------:R-:W-:Y:S01]  /*9bc0*/  FFMA.FTZ R151, R157, R199, R232 ;  /* 0x000000c79d977223 */ /* 0x000fe200000100e8 */
[-C--:B0-----:R-:W-:Y:S01]  /*9bd0*/  FMUL.FTZ R161, R204, R91.reuse ;  /* 0x0000005bcca17220 */ /* 0x081fe20000410000 */
[----:B------:R-:W-:Y:S01]  /*9be0*/  FFMA.FTZ R201, R152, -R91, R201 ;  /* 0x8000005b98c97223 */ /* 0x000fe200000100c9 */
[----:B------:R-:W-:Y:S01]  /*9bf0*/  LEA.HI R165, R236, R33, RZ, 0x1b ;  /* 0x00000021eca57211 */ /* 0x000fe200078fd8ff */
[----:B------:R-:W-:Y:S01]  /*9c00*/  FFMA.FTZ R232, R234, R222, R151 ;  /* 0x000000deeae87223 */ /* 0x000fe20000010097 */
[----:B------:R-:W-:Y:S01]  /*9c10*/  LEA R167, R163, UR5, 0x2 ;  /* 0x00000005a3a77c11 */ /* 0x000fe2000f8e10ff */
[-C--:B------:R-:W-:Y:S01]  /*9c20*/  FMUL.FTZ R236, R189, R92.reuse ;  /* 0x0000005cbdec7220 */ /* 0x080fe20000410000 */
[----:B------:R-:W-:Y:S01]  /*9c30*/  FFMA.FTZ R210, R127, -R92, R210 ;  /* 0x8000005c7fd27223 */ /* 0x000fe200000100d2 */
[----:B------:R-:W-:Y:S01]  /*9c40*/  FFMA.FTZ R151, R161, R201, R232 ;  /* 0x000000c9a1977223 */ /* 0x000fe200000100e8 */
[----:B------:R-:W-:Y:S01]  /*9c50*/  BSSY.RECONVERGENT B0, `(.L_x_6981) ;  /* 0x0000008000007945 */ /* 0x000fe20003800200 */
[----:B------:R-:W-:Y:S01]  /*9c60*/  LEA R165, R165, UR5, 0x2 ;  /* 0x00000005a5a57c11 */ /* 0x000fe2000f8e10ff */
[-C--:B------:R-:W-:Y:S01]  /*9c70*/  FMUL.FTZ R163, R220, R93.reuse ;  /* 0x0000005ddca37220 */ /* 0x080fe20000410000 */
[----:B------:R-:W-:Y:S01]  /*9c80*/  FFMA.FTZ R232, R236, R210, R151 ;  /* 0x000000d2ece87223 */ /* 0x000fe20000010097 */
[----:B------:R-:W-:Y:S01]  /*9c90*/  FFMA.FTZ R159, R170, -R93, R159 ;  /* 0x8000005daa9f7223 */ /* 0x000fe2000001009f */
[----:B------:R0:W1:Y:S01]  /*9ca0*/  LDS R151, [R167+0xb30] ;  /* 0x000b3000a7977984 */ /* 0x0000620000000800 */
[----:B------:R-:W-:Y:S05]  /*9cb0*/  @!P2 BRA `(.L_x_6982) ;  /* 0x000000000004a947 */ /* 0x000fea0003800000 */
[----:B-1----:R2:W-:Y:S02]  /*9cc0*/  REDG.E.ADD.F32.FTZ.RN.STRONG.GPU desc[UR16][R20.64+0x700], R151 ;  /* 0x00070097140079a6 */ /* 0x0025e4000c12f310 */
.L_x_6982:
[----:B------:R-:W-:Y:S05]  /*9cd0*/  BSYNC.RECONVERGENT B0 ;  /* 0x0000000000007941 */ /* 0x000fea0003800200 */
.L_x_6981:
[----:B------:R-:W3:Y:S01]  /*9ce0*/  LDS R165, [R165+0xbb0] ;  /* 0x000bb000a5a57984 */ /* 0x000ee20000000800 */
[----:B------:R-:W-:Y:S01]  /*9cf0*/  BSSY.RECONVERGENT B0, `(.L_x_6983) ;  /* 0x0000004000007945 */ /* 0x000fe20003800200 */
[----:B-12---:R-:W-:-:S03]  /*9d00*/  FFMA.FTZ R151, R163, R159, R232 ;  /* 0x0000009fa3977223 */ /* 0x006fc600000100e8 */
[----:B------:R-:W-:Y:S05]  /*9d10*/  @!P3 BRA `(.L_x_6984) ;  /* 0x000000000004b947 */ /* 0x000fea0003800000 */
[----:B---3--:R1:W-:Y:S02]  /*9d20*/  REDG.E.ADD.F32.FTZ.RN.STRONG.GPU desc[UR16][R20.64+0x780], R165 ;  /* 0x000780a5140079a6 */ /* 0x0083e4000c12f310 */
.L_x_6984:
[----:B------:R-:W-:Y:S05]  /*9d30*/  BSYNC.RECONVERGENT B0 ;  /* 0x0000000000007941 */ /* 0x000fea0003800200 */
.L_x_6983:
[----:B-1----:R-:W1:Y:S01]  /*9d40*/  SHFL.DOWN PT, R20, R151, 0x1, 0x1f ;  /* 0x08201f0097147f89 */ /* 0x002e6200000e0000 */
[----:B------:R-:W-:Y:S01]  /*9d50*/  ISETP.GT.AND P0, PT, R60, 0x1e, PT ;  /* 0x0000001e3c00780c */ /* 0x000fe20003f04270 */
[----:B------:R-:W-:Y:S01]  /*9d60*/  FADD.FTZ R135, R157, R135 ;  /* 0x000000879d877221 */ /* 0x000fe20000010000 */
[----:B------:R-:W-:Y:S01]  /*9d70*/  FADD.FTZ R166, R153, R166 ;  /* 0x000000a699a67221 */ /* 0x000fe20000010000 */
[----:B------:R-:W2:Y:S01]  /*9d80*/  SHFL.DOWN PT, R21, R22, 0x1, 0x1f ;  /* 0x08201f0016157f89 */ /* 0x000ea200000e0000 */
[----:B------:R-:W-:Y:S01]  /*9d90*/  FADD.FTZ R145, R176, R145 ;  /* 0x00000091b0917221 */ /* 0x000fe20000010000 */
[C---:B------:R-:W-:Y:S01]  /*9da0*/  FMUL.FTZ R176, R149.reuse, R174 ;  /* 0x000000ae95b07220 */ /* 0x040fe20000410000 */
[----:B------:R-:W-:Y:S01]  /*9db0*/  FADD.FTZ R147, R2, R147 ;  /* 0x0000009302937221 */ /* 0x000fe20000010000 */
[----:B------:R-:W-:Y:S01]  /*9dc0*/  FMUL.FTZ R2, R149, R220 ;  /* 0x000000dc95027220 */ /* 0x000fe20000410000 */
[----:B------:R-:W-:Y:S01]  /*9dd0*/  BSSY.RECONVERGENT B0, `(.L_x_6985) ;  /* 0x000006f000007945 */ /* 0x000fe20003800200 */
[----:B------:R-:W-:Y:S01]  /*9de0*/  FMUL.FTZ R176, R3, R176 ;  /* 0x000000b003b07220 */ /* 0x000fe20000410000 */
[----:B------:R-:W-:Y:S01]  /*9df0*/  FMUL.FTZ R3, R149, R189 ;  /* 0x000000bd95037220 */ /* 0x000fe20000410000 */
[----:B------:R-:W-:Y:S01]  /*9e00*/  FMUL.FTZ R159, R159, R2 ;  /* 0x000000029f9f7220 */ /* 0x000fe20000410000 */
        /* <DEDUP_REMOVED lines=25> */
[----:B------:R-:W-:Y:S01]  /*9fa0*/  FMUL.FTZ R20, R149, R184 ;  /* 0x000000b895147220 */ /* 0x000fe20000410000 */
[----:B--2---:R-:W-:-:S03]  /*9fb0*/  @!P0 FADD.FTZ R22, R22, R21 ;  /* 0x0000001516168221 */ /* 0x004fc60000010000 */
[----:B------:R-:W1:Y:S01]  /*9fc0*/  SHFL.DOWN PT, R232, R151, 0x4, 0x1f ;  /* 0x08801f0097e87f89 */ /* 0x000e6200000e0000 */
[----:B------:R-:W-:Y:S01]  /*9fd0*/  ISETP.GT.AND P0, PT, R60, 0x1b, PT ;  /* 0x0000001b3c00780c */ /* 0x000fe20003f04270 */
[----:B------:R-:W-:Y:S01]  /*9fe0*/  FMUL.FTZ R195, R195, R20 ;  /* 0x00000014c3c37220 */ /* 0x000fe20000410000 */
[C---:B------:R-:W-:Y:S01]  /*9ff0*/  FMUL.FTZ R20, R149.reuse, R198 ;  /* 0x000000c695147220 */ /* 0x040fe20000410000 */
[----:B---3--:R-:W2:Y:S01]  /*a000*/  SHFL.DOWN PT, R165, R22, 0x4, 0x1f ;  /* 0x08801f0016a57f89 */ /* 0x008ea200000e0000 */
        /* <DEDUP_REMOVED lines=19> */
[----:B-1----:R-:W-:Y:S01]  /*a140*/  @!P0 FADD.FTZ R151, R151, R232 ;  /* 0x000000e897978221 */ /* 0x002fe20000010000 */
[----:B------:R-:W-:Y:S01]  /*a150*/  FMUL.FTZ R218, R218, R21 ;  /* 0x00000015dada7220 */ /* 0x000fe20000410000 */
[----:B------:R-:W-:Y:S01]  /*a160*/  FMUL.FTZ R21, R149, R192 ;  /* 0x000000c095157220 */ /* 0x000fe20000410000 */
[----:B------:R-:W-:Y:S01]  /*a170*/  FMUL.FTZ R155, R155, R20 ;  /* 0x000000149b9b7220 */ /* 0x000fe20000410000 */
[----:B--2---:R-:W-:Y:S01]  /*a180*/  @!P0 FADD.FTZ R22, R22, R165 ;  /* 0x000000a516168221 */ /* 0x004fe20000010000 */
[----:B------:R-:W1:Y:S01]  /*a190*/  SHFL.DOWN PT, R184, R151, 0x8, 0x1f ;  /* 0x09001f0097b87f89 */ /* 0x000e6200000e0000 */
[----:B------:R-:W-:Y:S01]  /*a1a0*/  ISETP.GT.AND P0, PT, R60, 0x17, PT ;  /* 0x000000173c00780c */ /* 0x000fe20003f04270 */
[----:B------:R-:W-:Y:S01]  /*a1b0*/  FMUL.FTZ R208, R208, R21 ;  /* 0x00000015d0d07220 */ /* 0x000fe20000410000 */
[C---:B------:R-:W-:Y:S01]  /*a1c0*/  FMUL.FTZ R21, R149.reuse, R190 ;  /* 0x000000be95157220 */ /* 0x040fe20000410000 */
[----:B------:R-:W2:Y:S01]  /*a1d0*/  SHFL.DOWN PT, R157, R22, 0x8, 0x1f ;  /* 0x09001f00169d7f89 */ /* 0x000ea200000e0000 */
        /* <DEDUP_REMOVED lines=29> */
[----:B------:R-:W-:Y:S01]  /*a3b0*/  FADD.FTZ R142, R201, R142 ;  /* 0x0000008ec98e7221 */ /* 0x000fe20000010000 */
[----:B-1----:R-:W-:Y:S01]  /*a3c0*/  FADD.FTZ R20, R151, R180 ;  /* 0x000000b497147221 */ /* 0x002fe20000010000 */
[----:B--2---:R-:W-:-:S07]  /*a3d0*/  FADD.FTZ R21, R22, R153 ;  /* 0x0000009916157221 */ /* 0x004fce0000010000 */
        /* <DEDUP_REMOVED lines=14> */
.L_x_6986:
[----:B------:R-:W-:Y:S05]  /*a4c0*/  BSYNC.RECONVERGENT B0 ;  /* 0x0000000000007941 */ /* 0x000fea0003800200 */
.L_x_6985:
[----:B------:R-:W-:-:S04]  /*a4d0*/  IADD3 R129, PT, PT, R129, 0x1, RZ ;  /* 0x0000000181817810 */ /* 0x000fc80007ffe0ff */
[----:B------:R-:W-:-:S13]  /*a4e0*/  ISETP.GE.AND P0, PT, R129, UR19, PT ;  /* 0x0000001381007c0c */ /* 0x000fda000bf06270 */
[----:B------:R-:W-:Y:S05]  /*a4f0*/  @!P0 BRA `(.L_x_6987) ;  /* 0xffffffc800f88947 */ /* 0x000fea000383ffff */
.L_x_6949:
[----:B------:R-:W-:Y:S01]  /*a500*/  BAR.SYNC.DEFER_BLOCKING 0x0 ;  /* 0x0000000000007b1d */ /* 0x000fe20000010000 */
[----:B------:R-:W-:Y:S02]  /*a510*/  IADD3 R3, PT, PT, -R6, UR4, RZ ;  /* 0x0000000406037c10 */ /* 0x000fe4000fffe1ff */
[----:B------:R-:W-:Y:S02]  /*a520*/  PRMT R0, RZ, 0x7610, R0 ;  /* 0x00007610ff007816 */ /* 0x000fe40000000000 */
[----:B------:R-:W-:-:S03]  /*a530*/  ISETP.GE.AND P1, PT, R40, R3, PT ;  /* 0x000000032800720c */ /* 0x000fc60003f26270 */
[----:B------:R-:W2:Y:S01]  /*a540*/  LDC.64 R122, c[0x0][0x4f8] ;  /* 0x00013e00ff7a7b82 */ /* 0x000ea20000000a00 */
[-C--:B------:R-:W-:Y:S01]  /*a550*/  ISETP.GE.AND P2, PT, R44, R3.reuse, PT ;  /* 0x000000032c00720c */ /* 0x080fe20003f46270 */
[----:B------:R-:W3:Y:S01]  /*a560*/  LDCU.64 UR6, c[0x0][0x500] ;  /* 0x0000a000ff0677ac */ /* 0x000ee20008000a00 */
[-C--:B------:R-:W-:Y:S02]  /*a570*/  ISETP.GE.AND P3, PT, R45, R3.reuse, PT ;  /* 0x000000032d00720c */ /* 0x080fe40003f66270 */
[----:B------:R-:W-:Y:S01]  /*a580*/  ISETP.GE.AND P5, PT, R46, R3, PT ;  /* 0x000000032e00720c */ /* 0x000fe20003fa6270 */
[----:B------:R-:W4:Y:S01]  /*a590*/  LDCU.64 UR8, c[0x0][0x550] ;  /* 0x0000aa00ff0877ac */ /* 0x000f220008000a00 */
[----:B------:R-:W-:Y:S02]  /*a5a0*/  PRMT R7, RZ, 0x7610, R7 ;  /* 0x00007610ff077816 */ /* 0x000fe40000000007 */
[----:B------:R-:W-:Y:S02]  /*a5b0*/  PRMT R2, RZ, 0x7610, R2 ;  /* 0x00007610ff027816 */ /* 0x000fe40000000002 */
[----:B------:R-:W-:-:S02]  /*a5c0*/  PRMT R15, RZ, 0x7610, R15 ;  /* 0x00007610ff0f7816 */ /* 0x000fc4000000000f */
[-C--:B------:R-:W-:Y:S02]  /*a5d0*/  ISETP.GE.AND P6, PT, R47, R3.reuse, PT ;  /* 0x000000032f00720c */ /* 0x080fe40003fc6270 */
[-C--:B------:R-:W-:Y:S02]  /*a5e0*/  ISETP.GE.AND P0, PT, R48, R3.reuse, PT ;  /* 0x000000033000720c */ /* 0x080fe40003f06270 */
        /* <DEDUP_REMOVED lines=8> */
[-C--:B------:R-:W-:Y:S02]  /*a670*/  ISETP.GE.AND P3, PT, R51, R3.reuse, PT ;  /* 0x000000033300720c */ /* 0x080fe40003f66270 */
[----:B------:R-:W-:Y:S01]  /*a680*/  PRMT R19, RZ, 0x7610, R19 ;  /* 0x00007610ff137816 */ /* 0x000fe20000000013 */
[----:B------:R-:W2:Y:S01]  /*a690*/  @!P5 LDG.E.U16 R15, desc[UR16][R4.64+0xc0] ;  /* 0x0000c010040fd981 */ /* 0x000ea2000c1e1500 */
[----:B------:R-:W-:Y:S02]  /*a6a0*/  ISETP.GE.AND P5, PT, R52, R3, PT ;  /* 0x000000033400720c */ /* 0x000fe40003fa6270 */
[----:B------:R-:W-:Y:S01]  /*a6b0*/  PRMT R18, RZ, 0x7610, R18 ;  /* 0x00007610ff127816 */ /* 0x000fe20000000012 */
[----:B------:R-:W2:Y:S01]  /*a6c0*/  @!P6 LDG.E.U16 R14, desc[UR16][R4.64+0x100] ;  /* 0x00010010040ee981 */ /* 0x000ea2000c1e1500 */
[----:B-1----:R-:W-:-:S02]  /*a6d0*/  PRMT R21, RZ, 0x7610, R21 ;  /* 0x00007610ff157816 */ /* 0x002fc40000000015 */
        /* <DEDUP_REMOVED lines=44> */
[----:B------:R-:W4:Y:S01]  /*a9a0*/  LDS.U16 R5, [R77+0x6] ;  /* 0x000006004d057984 */ /* 0x000f220000000400 */
[----:B-1----:R-:W-:-:S03]  /*a9b0*/  HADD2.F32 R7, -RZ, R0.H0_H0 ;  /* 0x20000000ff077230 */ /* 0x002fc60000004100 */
[----:B------:R-:W1:Y:S02]  /*a9c0*/  LDS.U16 R0, [R77+0x8] ;  /* 0x000008004d007984 */ /* 0x000e640000000400 */
[--C-:B------:R-:W-:Y:S01]  /*a9d0*/  FADD.FTZ R14, R7, R24.reuse ;  /* 0x00000018070e7221 */ /* 0x100fe20000010000 */
[----:B--2---:R-:W-:Y:S02]  /*a9e0*/  HADD2.F32 R7, -RZ, R2.H0_H0 ;  /* 0x20000002ff077230 */ /* 0x004fe40000004100 */
[----:B---3--:R-:W-:Y:S01]  /*a9f0*/  HADD2.F32 R15, -RZ, R4.H0_H0 ;  /* 0x20000004ff0f7230 */ /* 0x008fe20000004100 */
[----:B------:R-:W2:Y:S01]  /*aa00*/  LDS.U16 R2, [R77+0xa] ;  /* 0x00000a004d027984 */ /* 0x000ea20000000400 */
[----:B------:R-:W-:Y:S01]  /*aa10*/  FSETP.GTU.FTZ.AND P2, PT, R14, 20, PT ;  /* 0x41a000000e00780b */ /* 0x000fe20003f5c000 */
[--C-:B------:R-:W-:Y:S02]  /*aa20*/  FADD.FTZ R17, R7, R24.reuse ;  /* 0x0000001807117221 */ /* 0x100fe40000010000 */
[----:B------:R-:W-:Y:S01]  /*aa30*/  FADD.FTZ R18, R15, R24 ;  /* 0x000000180f127221 */ /* 0x000fe20000010000 */
[----:B----4-:R-:W-:Y:S01]  /*aa40*/  HADD2.F32 R5, -RZ, R5.H0_H0 ;  /* 0x20000005ff057230 */ /* 0x010fe20000004100 */
[----:B------:R-:W3:Y:S01]  /*aa50*/  LDS.U16 R4, [R77+0xc] ;  /* 0x00000c004d047984 */ /* 0x000ee20000000400 */
[----:B------:R-:W-:-:S02]  /*aa60*/  FSETP.GTU.FTZ.AND P5, PT, R17, 20, PT ;  /* 0x41a000001100780b */ /* 0x000fc40003fbc000 */
[----:B------:R-:W-:Y:S01]  /*aa70*/  FSETP.GTU.FTZ.AND P0, PT, R18, 20, PT ;  /* 0x41a000001200780b */ /* 0x000fe20003f1c000 */
[----:B------:R-:W-:Y:S01]  /*aa80*/  FADD.FTZ R20, R5, R24 ;  /* 0x0000001805147221 */ /* 0x000fe20000010000 */
[----:B------:R-:W-:Y:S04]  /*aa90*/  LDS.U16 R7, [R77+0x10] ;  /* 0x000010004d077984 */ /* 0x000fe80000000400 */
[----:B------:R-:W4:Y:S01]  /*aaa0*/  LDS.U16 R5, [R77+0xe] ;  /* 0x00000e004d057984 */ /* 0x000f220000000400 */
[----:B------:R-:W-:-:S03]  /*aab0*/  @!P2 FMUL.FTZ R15, R14, -1.4426950216293334961 ;  /* 0xbfb8aa3b0e0fa820 */ /* 0x000fc60000410000 */
[----:B------:R-:W5:Y:S01]  /*aac0*/  LDS.U16 R14, [R77+0x12] ;  /* 0x000012004d0e7984 */ /* 0x000f620000000400 */
[----:B------:R-:W-:Y:S02]  /*aad0*/  @!P5 FMUL.FTZ R17, R17, -1.4426950216293334961 ;  /* 0xbfb8aa3b1111d820 */ /* 0x000fe40000410000 */
[----:B------:R-:W0:Y:S01]  /*aae0*/  @!P2 MUFU.EX2 R15, R15 ;  /* 0x0000000f000fa308 */ /* 0x000e220000000800 */
[----:B------:R-:W-:-:S03]  /*aaf0*/  @!P0 FMUL.FTZ R18, R18, -1.4426950216293334961 ;  /* 0xbfb8aa3b12128820 */ /* 0x000fc60000410000 */
[----:B------:R-:W1:Y:S04]  /*ab00*/  @!P5 MUFU.EX2 R17, R17 ;  /* 0x000000110011d308 */ /* 0x000e680000000800 */
[----:B------:R-:W2:Y:S01]  /*ab10*/  @!P0 MUFU.EX2 R18, R18 ;  /* 0x0000001200128308 */ /* 0x000ea20000000800 */
[----:B0-----:R-:W-:Y:S01]  /*ab20*/  @!P2 FADD.FTZ R16, R15, 1 ;  /* 0x3f8000000f10a421 */ /* 0x001fe20000010000 */
[----:B-1----:R-:W-:-:S05]  /*ab30*/  @!P5 FADD.FTZ R15, R17, 1 ;  /* 0x3f800000110fd421 */ /* 0x002fca0000010000 */
[----:B------:R-:W0:Y:S01]  /*ab40*/  @!P2 MUFU.RCP R16, R16 ;  /* 0x000000100010a308 */ /* 0x000e220000001000 */
[----:B--2---:R-:W-:-:S07]  /*ab50*/  @!P0 FADD.FTZ R19, R18, 1 ;  /* 0x3f80000012138421 */ /* 0x004fce0000010000 */
[----:B------:R5:W1:Y:S01]  /*ab60*/  @!P5 MUFU.RCP R79, R15 ;  /* 0x0000000f004fd308 */ /* 0x000a620000001000 */
[----:B------:R-:W-:Y:S01]  /*ab70*/  FSETP.GTU.FTZ.AND P1, PT, R20, 20, PT ;  /* 0x41a000001400780b */ /* 0x000fe20003f3c000 */
[----:B------:R-:W-:-:S06]  /*ab80*/  HADD2.F32 R17, -RZ, R0.H0_H0 ;  /* 0x20000000ff117230 */ /* 0x000fcc0000004100 */
[----:B------:R-:W2:Y:S01]  /*ab90*/  @!P0 MUFU.RCP R22, R19 ;  /* 0x0000001300168308 */ /* 0x000ea20000001000 */
[----:B------:R-:W-:Y:S02]  /*aba0*/  HADD2.F32 R23, -RZ, R2.H0_H0 ;  /* 0x20000002ff177230 */ /* 0x000fe40000004100 */
[----:B---3--:R-:W-:Y:S02]  /*abb0*/  HADD2.F32 R59, -RZ, R4.H0_H0 ;  /* 0x20000004ff3b7230 */ /* 0x008fe40000004100 */
[----:B----4-:R-:W-:Y:S02]  /*abc0*/  HADD2.F32 R5, -RZ, R5.H0_H0 ;  /* 0x20000005ff057230 */ /* 0x010fe40000004100 */
[--C-:B------:R-:W-:Y:S01]  /*abd0*/  FADD.FTZ R17, R17, R24.reuse ;  /* 0x0000001811117221 */ /* 0x100fe20000010000 */
[----:B------:R-:W-:Y:S02]  /*abe0*/  HADD2.F32 R7, -RZ, R7.H0_H0 ;  /* 0x20000007ff077230 */ /* 0x000fe40000004100 */
[--C-:B------:R-:W-:Y:S01]  /*abf0*/  FADD.FTZ R23, R23, R24.reuse ;  /* 0x0000001817177221 */ /* 0x100fe20000010000 */
[----:B------:R-:W-:Y:S01]  /*ac00*/  FADD.FTZ R59, R59, R24 ;  /* 0x000000183b3b7221 */ /* 0x000fe20000010000 */
[----:B-----5:R-:W-:-:S02]  /*ac10*/  HADD2.F32 R15, -RZ, R14.H0_H0 ;  /* 0x2000000eff0f7230 */ /* 0x020fc40000004100 */
[--C-:B------:R-:W-:Y:S01]  /*ac20*/  FADD.FTZ R2, R5, R24.reuse ;  /* 0x0000001805027221 */ /* 0x100fe20000010000 */
[----:B0-----:R-:W-:Y:S01]  /*ac30*/  @!P2 FMUL.FTZ R97, R97, R16 ;  /* 0x000000106161a220 */ /* 0x001fe20000410000 */
[----:B------:R-:W-:Y:S01]  /*ac40*/  FADD.FTZ R14, R7, R24 ;  /* 0x00000018070e7221 */ /* 0x000fe20000010000 */
[----:B------:R-:W-:Y:S01]  /*ac50*/  FSETP.GTU.FTZ.AND P2, PT, R17, 20, PT ;  /* 0x41a000001100780b */ /* 0x000fe20003f5c000 */
[----:B-1----:R-:W-:Y:S01]  /*ac60*/  @!P5 FMUL.FTZ R124, R124, R79 ;  /* 0x0000004f7c7cd220 */ /* 0x002fe20000410000 */
[----:B------:R-:W-:Y:S01]  /*ac70*/  FSETP.GTU.FTZ.AND P3, PT, R23, 20, PT ;  /* 0x41a000001700780b */ /* 0x000fe20003f7c000 */
[----:B------:R-:W-:Y:S01]  /*ac80*/  @!P1 FMUL.FTZ R20, R20, -1.4426950216293334961 ;  /* 0xbfb8aa3b14149820 */ /* 0x000fe20000410000 */
[----:B------:R-:W-:Y:S01]  /*ac90*/  FSETP.GTU.FTZ.AND P6, PT, R59, 20, PT ;  /* 0x41a000003b00780b */ /* 0x000fe20003fdc000 */
[----:B--2---:R-:W-:Y:S01]  /*aca0*/  @!P0 FMUL.FTZ R101, R101, R22 ;  /* 0x0000001665658220 */ /* 0x004fe20000410000 */
[----:B------:R-:W-:Y:S02]  /*acb0*/  FSETP.GTU.FTZ.AND P5, PT, R2, 20, PT ;  /* 0x41a000000200780b */ /* 0x000fe40003fbc000 */
[----:B------:R-:W-:Y:S01]  /*acc0*/  FSETP.GTU.FTZ.AND P0, PT, R14, 20, PT ;  /* 0x41a000000e00780b */ /* 0x000fe20003f1c000 */
[----:B------:R-:W0:Y:S04]  /*acd0*/  @!P1 MUFU.EX2 R20, R20 ;  /* 0x0000001400149308 */ /* 0x000e280000000800 */
[----:B------:R-:W-:-:S02]  /*ace0*/  @!P2 FMUL.FTZ R0, R17, -1.4426950216293334961 ;  /* 0xbfb8aa3b1100a820 */ /* 0x000fc40000410000 */
[----:B------:R-:W-:Y:S02]  /*acf0*/  @!P3 FMUL.FTZ R4, R23, -1.4426950216293334961 ;  /* 0xbfb8aa3b1704b820 */ /* 0x000fe40000410000 */
        /* <DEDUP_REMOVED lines=9> */
[----:B------:R-:W5:Y:S01]  /*ad90*/  @!P1 MUFU.RCP R21, R21 ;  /* 0x0000001500159308 */ /* 0x000f620000001000 */
[----:B-1----:R-:W-:Y:S01]  /*ada0*/  @!P2 FADD.FTZ R2, R0, 1 ;  /* 0x3f8000000002a421 */ /* 0x002fe20000010000 */
[----:B0-----:R-:W-:Y:S01]  /*adb0*/  @!P3 FADD.FTZ R0, R4, 1 ;  /* 0x3f8000000400b421 */ /* 0x001fe20000010000 */
[----:B--2---:R-:W-:Y:S01]  /*adc0*/  @!P6 FADD.FTZ R4, R5, 1 ;  /* 0x3f8000000504e421 */ /* 0x004fe20000010000 */
[----:B---3--:R-:W-:Y:S01]  /*add0*/  @!P5 FADD.FTZ R5, R7, 1 ;  /* 0x3f8000000705d421 */ /* 0x008fe20000010000 */
[----:B----4-:R-:W-:-:S03]  /*ade0*/  @!P0 FADD.FTZ R7, R14, 1 ;  /* 0x3f8000000e078421 */ /* 0x010fc60000010000 */
[----:B------:R-:W0:Y:S01]  /*adf0*/  @!P2 MUFU.RCP R2, R2 ;  /* 0x000000020002a308 */ /* 0x000e220000001000 */
[----:B------:R-:W-:-:S07]  /*ae00*/  FADD.FTZ R15, R15, R24 ;  /* 0x000000180f0f7221 */ /* 0x000fce0000010000 */
[----:B------:R-:W1:Y:S01]  /*ae10*/  @!P6 MUFU.RCP R4, R4 ;  /* 0x000000040004e308 */ /* 0x000e620000001000 */
[----:B-----5:R-:W-:-:S07]  /*ae20*/  @!P1 FMUL.FTZ R128, R128, R21 ;  /* 0x0000001580809220 */ /* 0x020fce0000410000 */
[----:B------:R2:W3:Y:S01]  /*ae30*/  @!P0 MUFU.RCP R14, R7 ;  /* 0x00000007000e8308 */ /* 0x0004e20000001000 */
[----:B------:R-:W-:Y:S01]  /*ae40*/  FSETP.GTU.FTZ.AND P1, PT, R15, 20, PT ;  /* 0x41a000000f00780b */ /* 0x000fe20003f3c000 */
[----:B0-----:R-:W-:Y:S02]  /*ae50*/  @!P2 FMUL.FTZ R103, R103, R2 ;  /* 0x000000026767a220 */ /* 0x001fe40000410000 */
[----:B------:R-:W-:Y:S04]  /*ae60*/  LDS.U16 R2, [R77+0x16] ;  /* 0x000016004d027984 */ /* 0x000fe80000000400 */
[----:B------:R-:W0:Y:S01]  /*ae70*/  @!P5 MUFU.RCP R5, R5 ;  /* 0x000000050005d308 */ /* 0x000e220000001000 */
[----:B--2---:R-:W-:Y:S01]  /*ae80*/  LDS.U16 R7, [R77+0x1c] ;  /* 0x00001c004d077984 */ /* 0x004fe20000000400 */
[----:B-1----:R-:W-:-:S03]  /*ae90*/  @!P6 FMUL.FTZ R107, R107, R4 ;  /* 0x000000046b6be220 */ /* 0x002fc60000410000 */
[----:B------:R-:W1:Y:S01]  /*aea0*/  LDS.U16 R4, [R77+0x18] ;  /* 0x000018004d047984 */ /* 0x000e620000000400 */
[----:B------:R-:W-:Y:S01]  /*aeb0*/  @!P1 FMUL.FTZ R15, R15, -1.4426950216293334961 ;  /* 0xbfb8aa3b0f0f9820 */ /* 0x000fe20000410000 */
[----:B---3--:R-:W-:Y:S02]  /*aec0*/  @!P0 FMUL.FTZ R109, R109, R14 ;  /* 0x0000000e6d6d8220 */ /* 0x008fe40000410000 */
[----:B------:R-:W2:Y:S03]  /*aed0*/  LDS.U16 R14, [R77+0x1e] ;  /* 0x00001e004d0e7984 */ /* 0x000ea60000000400 */
[----:B------:R-:W3:Y:S04]  /*aee0*/  @!P1 MUFU.EX2 R15, R15 ;  /* 0x0000000f000f9308 */ /* 0x000ee80000000800 */
[----:B------:R4:W5:Y:S01]  /*aef0*/  @!P3 MUFU.RCP R17, R0 ;  /* 0x000000000011b308 */ /* 0x0009620000001000 */
[----:B0-----:R-:W-:-:S02]  /*af00*/  @!P5 FMUL.FTZ R134, R134, R5 ;  /* 0x000000058686d220 */ /* 0x001fc40000410000 */
[----:B------:R-:W-:Y:S04]  /*af10*/  LDS.U16 R5, [R77+0x1a] ;  /* 0x00001a004d057984 */ /* 0x000fe80000000400 */
[----:B----4-:R-:W0:Y:S01]  /*af20*/  LDS.U16 R0, [R77+0x14] ;  /* 0x000014004d007984 */ /* 0x010e220000000400 */
[----:B------:R-:W-:Y:S01]  /*af30*/  BAR.SYNC.DEFER_BLOCKING 0x0 ;  /* 0x0000000000007b1d */ /* 0x000fe20000010000 */
[----:B---3--:R-:W-:-:S06]  /*af40*/  @!P1 FADD.FTZ R15, R15, 1 ;  /* 0x3f8000000f0f9421 */ /* 0x008fcc0000010000 */
[----:B------:R-:W3:Y:S01]  /*af50*/  @!P1 MUFU.RCP R15, R15 ;  /* 0x0000000f000f9308 */ /* 0x000ee20000001000 */
[----:B-----5:R-:W-:Y:S01]  /*af60*/  @!P3 FMUL.FTZ R130, R130, R17 ;  /* 0x000000118282b220 */ /* 0x020fe20000410000 */
[----:B------:R-:W-:Y:S01]  /*af70*/  PRMT R17, R141, 0x7632, R17 ;  /* 0x000076328d117816 */ /* 0x000fe20000000011 */
[----:B-1----:R-:W-:Y:S02]  /*af80*/  HADD2.F32 R19, -RZ, R4.H0_H0 ;  /* 0x20000004ff137230 */ /* 0x002fe40000004100 */
[----:B--2---:R-:W-:Y:S02]  /*af90*/  HADD2.F32 R21, -RZ, R14.H0_H0 ;  /* 0x2000000eff157230 */ /* 0x004fe40000004100 */
[----:B------:R1:W-:Y:S01]  /*afa0*/  STS.U16 [R77+0xa], R17 ;  /* 0x00000a114d007388 */ /* 0x0003e20000000400 */
[----:B---3--:R-:W-:Y:S01]  /*afb0*/  @!P1 FMUL.FTZ R136, R136, R15 ;  /* 0x0000000f88889220 */ /* 0x008fe20000410000 */
[--C-:B------:R-:W-:Y:S01]  /*afc0*/  FADD.FTZ R19, R19, R24.reuse ;  /* 0x0000001813137221 */ /* 0x100fe20000010000 */
[----:B------:R-:W-:Y:S01]  /*afd0*/  FADD.FTZ R21, R21, R24 ;  /* 0x0000001815157221 */ /* 0x000fe20000010000 */
[----:B------:R-:W-:Y:S01]  /*afe0*/  PRMT R15, R143, 0x7632, R15 ;  /* 0x000076328f0f7816 */ /* 0x000fe2000000000f */
[----:B-1----:R-:W-:Y:S01]  /*aff0*/  HADD2.F32 R17, -RZ, R2.H0_H0 ;  /* 0x20000002ff117230 */ /* 0x002fe20000004100 */
[----:B------:R-:W-:-:S04]  /*b000*/  F2FP.F16.F32.PACK_AB R145, R145, R147 ;  /* 0x000000939191723e */ /* 0x000fc800000000ff */
[----:B------:R-:W-:Y:S01]  /*b010*/  FADD.FTZ R17, R17, R24 ;  /* 0x0000001811117221 */ /* 0x000fe20000010000 */
[----:B------:R-:W-:Y:S01]  /*b020*/  FSETP.GTU.FTZ.AND P3, PT, R19, 20, PT ;  /* 0x41a000001300780b */ /* 0x000fe20003f7c000 */
[----:B------:R0:W-:Y:S01]  /*b030*/  STS.U16 [R77+0x6], R15 ;  /* 0x0000060f4d007388 */ /* 0x0001e20000000400 */
[----:B------:R-:W-:Y:S02]  /*b040*/  FSETP.GTU.FTZ.AND P2, PT, R21, 20, PT ;  /* 0x41a000001500780b */ /* 0x000fe40003f5c000 */
[----:B------:R-:W-:Y:S02]  /*b050*/  FSETP.GTU.FTZ.AND P5, PT, R17, 20, PT ;  /* 0x41a000001100780b */ /* 0x000fe40003fbc000 */
[----:B------:R-:W-:Y:S02]  /*b060*/  PRMT R16, R145, 0x7632, R16 ;  /* 0x0000763291107816 */ /* 0x000fe40000000010 */
[----:B------:R-:W-:Y:S02]  /*b070*/  F2FP.F16.F32.PACK_AB R139, R139, R164 ;  /* 0x000000a48b8b723e */ /* 0x000fe400000000ff */
[----:B------:R-:W-:Y:S01]  /*b080*/  F2FP.F16.F32.PACK_AB R137, R137, R162 ;  /* 0x000000a28989723e */ /* 0x000fe200000000ff */
[----:B0-----:R-:W-:Y:S01]  /*b090*/  HADD2.F32 R15, -RZ, R0.H0_H0 ;  /* 0x20000000ff0f7230 */ /* 0x001fe20000004100 */
[----:B------:R-:W-:-:S02]  /*b0a0*/  F2FP.F16.F32.PACK_AB R135, R135, R160 ;  /* 0x000000a08787723e */ /* 0x000fc400000000ff */
[----:B------:R-:W-:Y:S02]  /*b0b0*/  F2FP.F16.F32.PACK_AB R133, R133, R158 ;  /* 0x0000009e8585723e */ /* 0x000fe400000000ff */
[----:B------:R-:W-:Y:S01]  /*b0c0*/  F2FP.F16.F32.PACK_AB R131, R131, R156 ;  /* 0x0000009c8383723e */ /* 0x000fe200000000ff */
[----:B------:R0:W-:Y:S01]  /*b0d0*/  STS.U16 [R77+0x2], R16 ;  /* 0x000002104d007388 */ /* 0x0001e20000000400 */
[----:B------:R-:W-:Y:S01]  /*b0e0*/  PRMT R18, R137, 0x7632, R18 ;  /* 0x0000763289127816 */ /* 0x000fe20000000012 */
[----:B------:R-:W-:Y:S01]  /*b0f0*/  FADD.FTZ R15, R15, R24 ;  /* 0x000000180f0f7221 */ /* 0x000fe20000010000 */
[----:B------:R-:W-:Y:S02]  /*b100*/  PRMT R20, R135, 0x7632, R20 ;  /* 0x0000763287147816 */ /* 0x000fe40000000014 */
[----:B------:R-:W-:Y:S02]  /*b110*/  PRMT R22, R133, 0x7632, R22 ;  /* 0x0000763285167816 */ /* 0x000fe40000000016 */
[----:B------:R-:W-:Y:S01]  /*b120*/  PRMT R23, R131, 0x7632, R23 ;  /* 0x0000763283177816 */ /* 0x000fe20000000017 */
[----:B------:R-:W-:Y:S01]  /*b130*/  HADD2.F32 R5, -RZ, R5.H0_H0 ;  /* 0x20000005ff057230 */ /* 0x000fe20000004100 */
[----:B0-----:R-:W-:Y:S01]  /*b140*/  PRMT R16, R139, 0x7632, R16 ;  /* 0x000076328b107816 */ /* 0x001fe20000000010 */
[----:B------:R-:W-:Y:S01]  /*b150*/  STS.U16 [R77], R145 ;  /* 0x000000914d007388 */ /* 0x000fe20000000400 */
[----:B------:R-:W-:Y:S01]  /*b160*/  FSETP.GTU.FTZ.AND P6, PT, R15, 20, PT ;  /* 0x41a000000f00780b */ /* 0x000fe20003fdc000 */
[----:B------:R-:W-:Y:S01]  /*b170*/  @!P5 FMUL.FTZ R2, R17, -1.4426950216293334961 ;  /* 0xbfb8aa3b1102d820 */ /* 0x000fe20000410000 */
[----:B------:R-:W-:Y:S01]  /*b180*/  @!P3 FMUL.FTZ R4, R19, -1.4426950216293334961 ;  /* 0xbfb8aa3b1304b820 */ /* 0x000fe20000410000 */
[----:B------:R-:W-:Y:S01]  /*b190*/  STS.U16 [R77+0x4], R143 ;  /* 0x0000048f4d007388 */ /* 0x000fe20000000400 */
[----:B------:R-:W-:Y:S01]  /*b1a0*/  @!P2 FMUL.FTZ R14, R21, -1.4426950216293334961 ;  /* 0xbfb8aa3b150ea820 */ /* 0x000fe20000410000 */
[----:B------:R-:W-:-:S02]  /*b1b0*/  FADD.FTZ R5, R5, R24 ;  /* 0x0000001805057221 */ /* 0x000fc40000010000 */
        /* <DEDUP_REMOVED lines=32> */
[----:B------:R-:W-:-:S03]  /*b3c0*/  @!P6 FMUL.FTZ R0, R15, -1.4426950216293334961 ;  /* 0xbfb8aa3b0f00e820 */ /* 0x000fc60000410000 */
[----:B------:R-:W-:-:S03]  /*b3d0*/  FADD.FTZ R7, R7, R24 ;  /* 0x0000001807077221 */ /* 0x000fc60000010000 */
[----:B------:R-:W2:Y:S02]  /*b3e0*/  @!P6 MUFU.EX2 R0, R0 ;  /* 0x000000000000e308 */ /* 0x000ea40000000800 */
[----:B------:R-:W-:Y:S02]  /*b3f0*/  FSETP.GTU.FTZ.AND P1, PT, R7, 20, PT ;  /* 0x41a000000700780b */ /* 0x000fe40003f3c000 */
[----:B------:R-:W-:Y:S01]  /*b400*/  @!P0 FMUL.FTZ R5, R5, -1.4426950216293334961 ;  /* 0xbfb8aa3b05058820 */ /* 0x000fe20000410000 */
[----:B------:R-:W3:Y:S05]  /*b410*/  @!P3 MUFU.EX2 R4, R4 ;  /* 0x000000040004b308 */ /* 0x000eea0000000800 */
[----:B------:R-:W4:Y:S01]  /*b420*/  @!P0 MUFU.EX2 R5, R5 ;  /* 0x0000000500058308 */ /* 0x000f220000000800 */
[----:B------:R-:W5:Y:S04]  /*b430*/  LDS R111, [UR5+0x420] ;  /* 0x00042005ff6f7984 */ /* 0x000f680008000800 */
[----:B------:R-:W-:Y:S01]  /*b440*/  @!P1 FMUL.FTZ R7, R7, -1.4426950216293334961 ;  /* 0xbfb8aa3b07079820 */ /* 0x000fe20000410000 */
[----:B------:R-:W1:Y:S01]  /*b450*/  @!P5 MUFU.EX2 R2, R2 ;  /* 0x000000020002d308 */ /* 0x000e620000000800 */
[----:B--2---:R-:W-:-:S03]  /*b460*/  @!P6 FADD.FTZ R0, R0, 1 ;  /* 0x3f8000000000e421 */ /* 0x004fc60000010000 */
[----:B------:R3:W2:Y:S04]  /*b470*/  @!P1 MUFU.EX2 R15, R7 ;  /* 0x00000007000f9308 */ /* 0x0006a80000000800 */
[----:B0-----:R4:W0:Y:S01]  /*b480*/  @!P2 MUFU.EX2 R16, R14 ;  /* 0x0000000e0010a308 */ /* 0x0018220000000800 */
[----:B---3--:R-:W-:-:S03]  /*b490*/  @!P3 FADD.FTZ R7, R4, 1 ;  /* 0x3f8000000407b421 */ /* 0x008fc60000010000 */
[----:B------:R-:W3:Y:S01]  /*b4a0*/  @!P6 MUFU.RCP R0, R0 ;  /* 0x000000000000e308 */ /* 0x000ee20000001000 */
[----:B----4-:R-:W-:-:S07]  /*b4b0*/  @!P0 FADD.FTZ R14, R5, 1 ;  /* 0x3f800000050e8421 */ /* 0x010fce0000010000 */
[----:B-1----:R1:W-:Y:S01]  /*b4c0*/  @!P3 MUFU.RCP R18, R7 ;  /* 0x000000070012b308 */ /* 0x0023e20000001000 */
[----:B------:R-:W-:Y:S01]  /*b4d0*/  @!P5 FADD.FTZ R2, R2, 1 ;  /* 0x3f8000000202d421 */ /* 0x000fe20000010000 */
[----:B-1----:R-:W-:-:S06]  /*b4e0*/  MOV R7, RZ ;  /* 0x000000ff00077202 */ /* 0x002fcc0000000f00 */
[----:B------:R-:W1:Y:S01]  /*b4f0*/  @!P0 MUFU.RCP R121, R14 ;  /* 0x0000000e00798308 */ /* 0x000e620000001000 */
[----:B------:R-:W-:-:S07]  /*b500*/  IMAD.WIDE.U32 R4, R122, UR18, R6 ;  /* 0x000000127a047c25 */ /* 0x000fce000f8e0006 */
[----:B------:R-:W4:Y:S01]  /*b510*/  @!P5 MUFU.RCP R117, R2 ;  /* 0x000000020075d308 */ /* 0x000f220000001000 */
[----:B------:R-:W-:Y:S02]  /*b520*/  IMAD R5, R123, UR18, R5 ;  /* 0x000000127b057c24 */ /* 0x000fe4000f8e0205 */
[----:B---3--:R-:W-:Y:S01]  /*b530*/  @!P6 FMUL.FTZ R113, R113, R0 ;  /* 0x000000007171e220 */ /* 0x008fe20000410000 */
[----:B------:R-:W-:-:S04]  /*b540*/  IMAD.WIDE.U32 R4, R25, UR6, R4 ;  /* 0x0000000619047c25 */ /* 0x000fc8000f8e0004 */
[----:B--2---:R-:W-:Y:S01]  /*b550*/  @!P1 FADD.FTZ R15, R15, 1 ;  /* 0x3f8000000f0f9421 */ /* 0x004fe20000010000 */
[----:B0-----:R-:W-:Y:S01]  /*b560*/  @!P2 FADD.FTZ R16, R16, 1 ;  /* 0x3f8000001010a421 */ /* 0x001fe20000010000 */
[----:B------:R-:W-:Y:S01]  /*b570*/  IMAD R0, R25, UR7, R5 ;  /* 0x0000000719007c24 */ /* 0x000fe2000f8e0205 */
[----:B------:R-:W-:Y:S01]  /*b580*/  IADD3 R5, P6, PT, R40, R4, RZ ;  /* 0x0000000428057210 */ /* 0x000fe20007fde0ff */
[----:B-1----:R-:W-:Y:S01]  /*b590*/  @!P0 FMUL.FTZ R142, R142, R121 ;  /* 0x000000798e8e8220 */ /* 0x002fe20000410000 */
[----:B------:R-:W0:Y:S01]  /*b5a0*/  @!P1 MUFU.RCP R2, R15 ;  /* 0x0000000f00029308 */ /* 0x000e220000001000 */
[----:B------:R-:W-:Y:S01]  /*b5b0*/  @!P3 FMUL.FTZ R115, R115, R18 ;  /* 0x000000127373b220 */ /* 0x000fe20000410000 */
[----:B------:R-:W-:Y:S01]  /*b5c0*/  IADD3.X R0, PT, PT, RZ, R0, RZ, P6, !PT ;  /* 0x00000000ff007210 */ /* 0x000fe200037fe4ff */
[----:B------:R-:W1:Y:S01]  /*b5d0*/  LDCU.64 UR6, c[0x0][0x560] ;  /* 0x0000ac00ff0677ac */ /* 0x000e620008000a00 */
[----:B------:R-:W-:-:S04]  /*b5e0*/  LEA R4, P0, R5, UR8, 0x1 ;  /* 0x0000000805047c11 */ /* 0x000fc8000f8008ff */
[----:B------:R-:W2:Y:S01]  /*b5f0*/  @!P2 MUFU.RCP R123, R16 ;  /* 0x00000010007ba308 */ /* 0x000ea20000001000 */
[----:B----4-:R-:W-:Y:S01]  /*b600*/  @!P5 FMUL.FTZ R140, R140, R117 ;  /* 0x000000758c8cd220 */ /* 0x010fe20000410000 */
[----:B------:R-:W-:Y:S02]  /*b610*/  LEA.HI.X R5, R5, UR9, R0, 0x1, P0 ;  /* 0x0000000905057c11 */ /* 0x000fe400080f0c00 */
[-C--:B-----5:R-:W-:Y:S02]  /*b620*/  ISETP.GE.AND P3, PT, R40, R111.reuse, PT ;  /* 0x0000006f2800720c */ /* 0x0a0fe40003f66270 */
[-C--:B------:R-:W-:Y:S02]  /*b630*/  ISETP.GE.AND P5, PT, R44, R111.reuse, PT ;  /* 0x0000006f2c00720c */ /* 0x080fe40003fa6270 */
[-C--:B------:R-:W-:Y:S02]  /*b640*/  ISETP.GE.AND P0, PT, R45, R111.reuse, PT ;  /* 0x0000006f2d00720c */ /* 0x080fe40003f06270 */
[-C--:B------:R-:W-:Y:S01]  /*b650*/  ISETP.GE.AND P6, PT, R46, R111.reuse, PT ;  /* 0x0000006f2e00720c */ /* 0x080fe20003fc6270 */
[----:B0-----:R-:W-:Y:S01]  /*b660*/  @!P1 FMUL.FTZ R119, R119, R2 ;  /* 0x0000000277779220 */ /* 0x001fe20000410000 */
[----:B------:R-:W-:-:S05]  /*b670*/  ISETP.GE.AND P1, PT, R50, R111, PT ;  /* 0x0000006f3200720c */ /* 0x000fca0003f26270 */
        /* <DEDUP_REMOVED lines=97> */
[----:B-1----:R-:W-:Y:S01]  /*bc90*/  LEA R2, P2, R3, UR6, 0x1 ;  /* 0x0000000603027c11 */ /* 0x002fe2000f8408ff */
        /* <DEDUP_REMOVED lines=57> */
.L_x_6915:
        /* <DEDUP_REMOVED lines=34> */
.L_x_6990:
[----:B------:R-:W-:Y:S05]  /*c250*/  BSYNC.RECONVERGENT B0 ;  /* 0x0000000000007941 */ /* 0x000fea0003800200 */
.L_x_6989:
        /* <DEDUP_REMOVED lines=26> */
.L_x_6992:
[----:B------:R-:W-:Y:S05]  /*c400*/  BSYNC.RECONVERGENT B0 ;  /* 0x0000000000007941 */ /* 0x000fea0003800200 */
.L_x_6991:
        /* <DEDUP_REMOVED lines=17> */
.L_x_6994:
        /* <DEDUP_REMOVED lines=24> */
.L_x_6993:
[----:B------:R-:W-:Y:S05]  /*c6a0*/  EXIT ;  /* 0x000000000000794d */ /* 0x000fea0003800000 */
.L_x_6995:
        /* <DEDUP_REMOVED lines=13> */
.L_x_10479:


//--------------------- .text._Z25selective_scan_bwd_kernelI32Selective_Scan_bwd_kernel_traitsILi32ELi16ELb0ELb1ELb0ELb0ELb0EN3c104HalfEfEEv12SSMParamsBwd --------------------------
	.section	.text._Z25selective_scan_bwd_kernelI32Selective_Scan_bwd_kernel_traitsILi32ELi16ELb0ELb1ELb0ELb0ELb0EN3c104HalfEfEEv12SSMParamsBwd,"ax",@progbits
	.align	128
        .global         _Z25selective_scan_bwd_kernelI32Selective_Scan_bwd_kernel_traitsILi32ELi16ELb0ELb1ELb0ELb0ELb0EN3c104HalfEfEEv12SSMParamsBwd
        .type           _Z25selective_scan_bwd_kernelI32Selective_Scan_bwd_kernel_traitsILi32ELi16ELb0ELb1ELb0ELb0ELb0EN3c104HalfEfEEv12SSMParamsBwd,@function
        .size           _Z25selective_scan_bwd_kernelI32Selective_Scan_bwd_kernel_traitsILi32ELi16ELb0ELb1ELb0ELb0ELb0EN3c104HalfEfEEv12SSMParamsBwd,(.L_x_10480 - _Z25selective_scan_bwd_kernelI32Selective_Scan_bwd_kernel_traitsILi32ELi16ELb0ELb1ELb0ELb0ELb0EN3c104HalfEfEEv12SSMParamsBwd)
        .other          _Z25selective_scan_bwd_kernelI32Selective_Scan_bwd_kernel_traitsILi32ELi16ELb0ELb1ELb0ELb0ELb0EN3c104HalfEfEEv12SSMParamsBwd,@"STO_CUDA_ENTRY STV_DEFAULT"
_Z25selective_scan_bwd_kernelI32Selective_Scan_bwd_kernel_traitsILi32ELi16ELb0ELb1ELb0ELb0ELb0EN3c104HalfEfEEv12SSMParamsBwd:
.text._Z25selective_scan_bwd_kernelI32Selective_Scan_bwd_kernel_traitsILi32ELi16ELb0ELb1ELb0ELb0ELb0EN3c104HalfEfEEv12SSMParamsBwd:
        /* <DEDUP_REMOVED lines=16> */
[----:B------:R-:W1:Y:S02]  /*0100*/  LDCU.64 UR20, c[0x0][0x480] ;  /* 0x00009000ff1477ac */ /* 0x000e640008000a00 */
[----:B------:R-:W-:Y:S02]  /*0110*/  PLOP3.LUT P0, PT, PT, PT, UP0, 0x80, 0x8 ;  /* 0x000000000008781c */ /* 0x000fe40003f0f008 */
[----:B------:R-:W-:Y:S01]  /*0120*/  PLOP3.LUT P1, PT, PT, PT, UP1, 0x80, 0x8 ;  /* 0x000000000008781c */ /* 0x000fe20003f2f018 */
[----:B------:R-:W2:Y:S02]  /*0130*/  LDCU UR27, c[0x0][0x394] ;  /* 0x00007280ff1b77ac */ /* 0x000ea40008000800 */
        /* <DEDUP_REMOVED lines=14> */
[----:B------:R-:W-:Y:S01]  /*0220*/  IABS R0, UR6 ;  /* 0x0000000600007c13 */ /* 0x000fe20008000000 */
[----:B------:R4:W2:Y:S01]  /*0230*/  F2I.FTZ.U32.TRUNC.NTZ R7, R6 ;  /* 0x0000000600077305 */ /* 0x0008a2000021f000 */
[----:B------:R-:W-:Y:S01]  /*0240*/  UIMAD UR9, UR26, UR17, UR9 ;  /* 0x000000111a0972a4 */ /* 0x000fe2000f8e0209 */
[----:B------:R-:W-:Y:S01]  /*0250*/  HFMA2 R21, -RZ, RZ, 0, 0 ;  /* 0x00000000ff157431 */ /* 0x000fe200000001ff */
[----:B------:R-:W-:Y:S01]  /*0260*/  UIMAD.WIDE.U32 UR4, UR26, UR12, URZ ;  /* 0x0000000c1a0472a5 */ /* 0x000fe2000f8e00ff */
[----:B------:R-:W-:Y:S01]  /*0270*/  MOV R18, RZ ;  /* 0x000000ff00127202 */ /* 0x000fe20000000f00 */
[----:B-1----:R-:W-:-:S02]  /*0280*/  UISETP.NE.U32.AND UP0, UPT, UR20, URZ, UPT ;  /* 0x000000ff1400728c */ /* 0x002fc4000bf05070 */
[----:B------:R-:W-:Y:S01]  /*0290*/  UIMAD UR5, UR26, UR13, UR5 ;  /* 0x0000000d1a0572a4 */ /* 0x000fe2000f8e0205 */
[----:B0-----:R-:W0:Y:S01]  /*02a0*/  LDC.64 R4, c[0x0][0x3c8] ;  /* 0x0000f200ff047b82 */ /* 0x001e220000000a00 */
[----:B----4-:R-:W-:Y:S01]  /*02b0*/  HFMA2 R6, -RZ, RZ, 0, 0 ;  /* 0x00000000ff067431 */ /* 0x010fe200000001ff */
[----:B------:R-:W-:Y:S02]  /*02c0*/  UIMAD.WIDE.U32 UR12, UR6, UR18, UR8 ;  /* 0x00000012060c72a5 */ /* 0x000fe4000f8e0008 */
[----:B------:R-:W1:Y:S01]  /*02d0*/  LDCU.128 UR8, c[0x0][0x460] ;  /* 0x00008c00ff0877ac */ /* 0x000e620008000c00 */
[----:B--2---:R-:W-:Y:S01]  /*02e0*/  IADD3 R2, PT, PT, RZ, -R7, RZ ;  /* 0x80000007ff027210 */ /* 0x004fe20007ffe0ff */
[----:B------:R-:W-:Y:S01]  /*02f0*/  UIMAD UR17, UR6, UR19, UR13 ;  /* 0x00000013061172a4 */ /* 0x000fe2000f8e020d */
[----:B------:R-:W2:Y:S03]  /*0300*/  LDCU.64 UR18, c[0x0][0x498] ;  /* 0x00009300ff1277ac */ /* 0x000ea60008000a00 */
[----:B------:R-:W-:Y:S01]  /*0310*/  IMAD R3, R2, R9, RZ ;  /* 0x0000000902037224 */ /* 0x000fe200078e02ff */
[----:B------:R-:W-:-:S03]  /*0320*/  UISETP.NE.AND.EX UP0, UPT, UR21, URZ, UPT, UP0 ;  /* 0x000000ff1500728c */ /* 0x000fc6000bf05300 */
[----:B------:R-:W-:Y:S01]  /*0330*/  IMAD.HI.U32 R6, R7, R3, R6 ;  /* 0x0000000307067227 */ /* 0x000fe200078e0006 */
[----:B------:R-:W-:Y:S02]  /*0340*/  ULEA UR28, UR27, 0xfffffe00, 0x9 ;  /* 0xfffffe001b1c7891 */ /* 0x000fe4000f8e48ff */
[----:B------:R-:W-:Y:S02]  /*0350*/  UIMAD.WIDE.U32 UR4, UR6, UR14, UR4 ;  /* 0x0000000e060472a5 */ /* 0x000fe4000f8e0004 */
[----:B------:R-:W-:Y:S01]  /*0360*/  UIADD3 UR12, UP3, UPT, UR28, UR12, URZ ;  /* 0x0000000c1c0c7290 */ /* 0x000fe2000ff7e0ff */
[----:B------:R-:W-:Y:S01]  /*0370*/  IMAD.HI.U32 R19, R6, R0, RZ ;  /* 0x0000000006137227 */ /* 0x000fe200078e00ff */
[----:B------:R-:W4:Y:S01]  /*0380*/  LDCU.64 UR20, c[0x0][0x4a0] ;  /* 0x00009400ff1477ac */ /* 0x000f220008000a00 */
[----:B------:R-:W0:Y:S03]  /*0390*/  LDC.64 R6, c[0x0][0x448] ;  /* 0x00011200ff067b82 */ /* 0x000e260000000a00 */
[----:B------:R-:W-:Y:S01]  /*03a0*/  IADD3 R2, PT, PT, -R19, RZ, RZ ;  /* 0x000000ff13027210 */ /* 0x000fe20007ffe1ff */
[----:B------:R-:W-:-:S02]  /*03b0*/  UIMAD UR15, UR6, UR15, UR5 ;  /* 0x0000000f060f72a4 */ /* 0x000fc4000f8e0205 */
[----:B------:R-:W-:Y:S02]  /*03c0*/  UIADD3 UR4, UP1, UPT, UR28, UR4, URZ ;  /* 0x000000041c047290 */ /* 0x000fe4000ff3e0ff */
[C---:B------:R-:W-:Y:S01]  /*03d0*/  IMAD R0, R9.reuse, R2, R0 ;  /* 0x0000000209007224 */ /* 0x040fe200078e0200 */
[----:B------:R-:W-:Y:S02]  /*03e0*/  USHF.R.S32.HI UR29, URZ, 0x1f, UR28 ;  /* 0x0000001fff1d7899 */ /* 0x000fe4000801141c */
[----:B-1----:R-:W-:Y:S02]  /*03f0*/  ULEA UR14, UP2, UR4, UR8, 0x1 ;  /* 0x00000008040e7291 */ /* 0x002fe4000f8408ff */
[----:B------:R-:W-:Y:S01]  /*0400*/  ISETP.GT.U32.AND P1, PT, R9, R0, PT ;  /* 0x000000000900720c */ /* 0x000fe20003f24070 */
[----:B------:R-:W-:Y:S01]  /*0410*/  UIADD3.X UR15, UPT, UPT, UR29, UR15, URZ, UP1, !UPT ;  /* 0x0000000f1d0f7290 */ /* 0x000fe20008ffe4ff */
[----:B------:R-:W1:Y:S01]  /*0420*/  @UP0 LDCU UR7, c[0x0][0x384] ;  /* 0x00007080ff0707ac */ /* 0x000e620008000800 */
[----:B------:R-:W-:-:S02]  /*0430*/  ULEA UR16, UP4, UR12, UR10, 0x1 ;  /* 0x0000000a0c107291 */ /* 0x000fc4000f8808ff */
[----:B------:R-:W-:Y:S02]  /*0440*/  UIADD3.X UR17, UPT, UPT, UR29, UR17, URZ, UP3, !UPT ;  /* 0x000000111d117290 */ /* 0x000fe40009ffe4ff */
[----:B------:R-:W-:-:S06]  /*0450*/  ULEA.HI.X UR15, UR4, UR9, UR15, 0x1, UP2 ;  /* 0x00000009040f7291 */ /* 0x000fcc00090f0c0f */
[-C--:B------:R-:W-:Y:S01]  /*0460*/  @!P1 IADD3 R0, PT, PT, R0, -R9.reuse, RZ ;  /* 0x8000000900009210 */ /* 0x080fe20007ffe0ff */
[----:B------:R-:W-:Y:S01]  /*0470*/  ULEA.HI.X UR17, UR12, UR11, UR17, 0x1, UP4 ;  /* 0x0000000b0c117291 */ /* 0x000fe2000a0f0c11 */
[----:B------:R-:W-:Y:S01]  /*0480*/  @!P1 IADD3 R19, PT, PT, R19, 0x1, RZ ;  /* 0x0000000113139810 */ /* 0x000fe20007ffe0ff */
[----:B--2---:R-:W-:Y:S01]  /*0490*/  UIMAD.WIDE.U32 UR4, UR26, UR18, URZ ;  /* 0x000000121a0472a5 */ /* 0x004fe2000f8e00ff */
[----:B------:R-:W-:Y:S01]  /*04a0*/  ISETP.GE.U32.AND P0, PT, R0, R9, PT ;  /* 0x000000090000720c */ /* 0x000fe20003f06070 */
[----:B------:R-:W2:Y:S01]  /*04b0*/  LDCU.64 UR12, c[0x0][0x528] ;  /* 0x0000a500ff0c77ac */ /* 0x000ea20008000a00 */
[C---:B------:R-:W-:Y:S02]  /*04c0*/  LOP3.LUT R0, R8.reuse, UR6, RZ, 0x3c, !PT ;  /* 0x0000000608007c12 */ /* 0x040fe4000f8e3cff */
[----:B------:R-:W-:Y:S01]  /*04d0*/  ISETP.NE.AND P1, PT, R8, RZ, PT ;  /* 0x000000ff0800720c */ /* 0x000fe20003f25270 */
[----:B------:R-:W2:Y:S01]  /*04e0*/  @UP0 LDCU UR10, c[0x0][0x38c] ;  /* 0x00007180ff0a07ac */ /* 0x000ea20008000800 */
[----:B------:R-:W-:Y:S01]  /*04f0*/  ISETP.GE.AND P2, PT, R0, RZ, PT ;  /* 0x000000ff0000720c */ /* 0x000fe20003f46270 */
[----:B------:R-:W-:Y:S01]  /*0500*/  UIMAD UR5, UR26, UR19, UR5 ;  /* 0x000000131a0572a4 */ /* 0x000fe2000f8e0205 */
[----:B------:R-:W2:Y:S05]  /*0510*/  @UP0 LDCU.64 UR18, c[0x0][0x480] ;  /* 0x00009000ff1207ac */ /* 0x000eaa0008000a00 */
[----:B------:R-:W-:Y:S01]  /*0520*/  @P0 IADD3 R19, PT, PT, R19, 0x1, RZ ;  /* 0x0000000113130810 */ /* 0x000fe20007ffe0ff */
[----:B----4-:R-:W-:-:S02]  /*0530*/  UIMAD.WIDE.U32 UR4, UR6, UR20, UR4 ;  /* 0x00000014060472a5 */ /* 0x010fc4000f8e0004 */
[----:B---3--:R-:W-:-:S03]  /*0540*/  UIMAD.WIDE.U32 UR8, UR26, UR22, URZ ;  /* 0x000000161a0872a5 */ /* 0x008fc6000f8e00ff */
[----:B------:R-:W-:Y:S01]  /*0550*/  @!P2 IADD3 R19, PT, PT, -R19, RZ, RZ ;  /* 0x000000ff1313a210 */ /* 0x000fe20007ffe1ff */
[----:B------:R-:W-:Y:S01]  /*0560*/  UIMAD UR21, UR6, UR21, UR5 ;  /* 0x00000015061572a4 */ /* 0x000fe2000f8e0205 */
[----:B------:R-:W-:Y:S01]  /*0570*/  @!P1 LOP3.LUT R19, RZ, R8, RZ, 0x33, !PT ;  /* 0x00000008ff139212 */ /* 0x000fe200078e33ff */
[----:B-1----:R-:W-:Y:S02]  /*0580*/  @UP0 UIMAD UR5, UR26, UR7, UR6 ;  /* 0x000000071a0502a4 */ /* 0x002fe4000f8e0206 */
[----:B------:R-:W-:Y:S01]  /*0590*/  UIADD3 UR4, UP1, UPT, UR28, UR4, URZ ;  /* 0x000000041c047290 */ /* 0x000fe2000ff3e0ff */
[----:B------:R-:W-:Y:S01]  /*05a0*/  SHF.R.S32.HI R3, RZ, 0x1f, R19 ;  /* 0x0000001fff037819 */ /* 0x000fe20000011413 */
[----:B------:R-:W-:Y:S02]  /*05b0*/  @UP0 UIMAD UR5, UR5, UR27, URZ ;  /* 0x0000001b050502a4 */ /* 0x000fe4000f8e02ff */
[----:B------:R-:W-:Y:S02]  /*05c0*/  UIMAD UR9, UR26, UR23, UR9 ;  /* 0x000000171a0972a4 */ /* 0x000fe4000f8e0209 */
[----:B------:R-:W-:Y:S01]  /*05d0*/  UIADD3.X UR21, UPT, UPT, UR29, UR21, URZ, UP1, !UPT ;  /* 0x000000151d157290 */ /* 0x000fe20008ffe4ff */
[----:B0-----:R-:W-:Y:S01]  /*05e0*/  IMAD R0, R3, R4, RZ ;  /* 0x0000000403007224 */ /* 0x001fe200078e02ff */
[----:B--2---:R-:W-:-:S02]  /*05f0*/  ULEA UR20, UP1, UR4, UR12, 0x1 ;  /* 0x0000000c04147291 */ /* 0x004fc4000f8208ff */
[----:B------:R-:W-:Y:S01]  /*0600*/  @UP0 UIMAD UR7, UR5, UR10, URZ ;  /* 0x0000000a050702a4 */ /* 0x000fe2000f8e02ff */
[C---:B------:R-:W-:Y:S01]  /*0610*/  IMAD.WIDE.U32 R2, R19.reuse, R4, UR8 ;  /* 0x0000000813027e25 */ /* 0x040fe2000f8e0004 */
[----:B------:R-:W-:Y:S01]  /*0620*/  ULEA.HI.X UR21, UR4, UR13, UR21, 0x1, UP1 ;  /* 0x0000000d04157291 */ /* 0x000fe200088f0c15 */
[----:B------:R-:W-:Y:S02]  /*0630*/  UMOV UR5, URZ ;  /* 0x000000ff00057c82 */ /* 0x000fe40008000000 */
[----:B------:R-:W-:Y:S01]  /*0640*/  IMAD R5, R19, R5, R0 ;  /* 0x0000000513057224 */ /* 0x000fe200078e0200 */
        /* <DEDUP_REMOVED lines=25> */
[C---:B------:R-:W-:Y:S02]  /*07e0*/  LOP3.LUT R3, R0.reuse, 0x3e00, RZ, 0xc0, !PT ;  /* 0x00003e0000037812 */ /* 0x040fe400078ec0ff */
[----:B------:R-:W-:Y:S02]  /*07f0*/  LEA.HI R24, R0, R0, RZ, 0x1b ;  /* 0x0000000000187211 */ /* 0x000fe400078fd8ff */
[----:B------:R-:W-:-:S02]  /*0800*/  LOP3.LUT R22, R3, 0x1f, R20, 0xf8, !PT ;  /* 0x0000001f03167812 */ /* 0x000fc400078ef814 */
[----:B------:R-:W-:Y:S01]  /*0810*/  LEA R24, R24, UR18, 0x2 ;  /* 0x0000001218187c11 */ /* 0x000fe2000f8e10ff */
[----:B------:R-:W-:Y:S01]  /*0820*/  UMOV UR18, UR20 ;  /* 0x0000001400127c82 */ /* 0x000fe20008000000 */
        /* <DEDUP_REMOVED lines=15> */
.L_x_7036:
        /* <DEDUP_REMOVED lines=67> */
[C---:B------:R-:W-:Y:S02]  /*0d50*/  IADD3 R46, PT, PT, R41.reuse, 0x40, RZ ;  /* 0x00000040292e7810 */ /* 0x040fe40007ffe0ff */
[----:B------:R-:W-:Y:S02]  /*0d60*/  LEA.HI.SX32 R6, R6, R41, 0x1b ;  /* 0x0000002906067211 */ /* 0x000fe400078fdaff */
[----:B------:R-:W-:-:S02]  /*0d70*/  IADD3 R48, PT, PT, R41, 0x60, RZ ;  /* 0x0000006029307810 */ /* 0x000fc40007ffe0ff */
[CC--:B------:R-:W-:Y:S02]  /*0d80*/  LEA.HI.SX32 R42, R41.reuse, R41.reuse, 0x1b ;  /* 0x00000029292a7211 */ /* 0x0c0fe400078fdaff */
[----:B------:R-:W-:Y:S02]  /*0d90*/  IADD3 R50, PT, PT, R41, 0xa0, RZ ;  /* 0x000000a029327810 */ /* 0x000fe40007ffe0ff */
[-C--:B------:R-:W-:Y:S02]  /*0da0*/  LEA.HI.SX32 R43, R44, R41.reuse, 0x1b ;  /* 0x000000292c2b7211 */ /* 0x080fe400078fdaff */
[-C--:B------:R-:W-:Y:S02]  /*0db0*/  LEA.HI.SX32 R44, R46, R41.reuse, 0x1b ;  /* 0x000000292e2c7211 */ /* 0x080fe400078fdaff */
[----:B------:R-:W-:Y:S02]  /*0dc0*/  LEA R46, R6, UR27, 0x1 ;  /* 0x0000001b062e7c11 */ /* 0x000fe4000f8e08ff */
[----:B------:R-:W-:-:S02]  /*0dd0*/  LEA.HI.SX32 R45, R48, R41, 0x1b ;  /* 0x00000029302d7211 */ /* 0x000fc400078fdaff */
[C---:B------:R-:W-:Y:S02]  /*0de0*/  IADD3 R6, PT, PT, R41.reuse, 0xc0, RZ ;  /* 0x000000c029067810 */ /* 0x040fe40007ffe0ff */
[----:B------:R-:W-:Y:S02]  /*0df0*/  LEA R42, R42, UR27, 0x1 ;  /* 0x0000001b2a2a7c11 */ /* 0x000fe4000f8e08ff */
[----:B------:R-:W-:Y:S02]  /*0e00*/  LEA.HI.SX32 R47, R50, R41, 0x1b ;  /* 0x00000029322f7211 */ /* 0x000fe400078fdaff */
[----:B------:R-:W-:Y:S02]  /*0e10*/  IADD3 R48, PT, PT, R41, 0xe0, RZ ;  /* 0x000000e029307810 */ /* 0x000fe40007ffe0ff */
[----:B------:R-:W-:Y:S02]  /*0e20*/  LEA R43, R43, UR27, 0x1 ;  /* 0x0000001b2b2b7c11 */ /* 0x000fe4000f8e08ff */
[----:B------:R-:W-:-:S02]  /*0e30*/  IADD3 R50, PT, PT, R41, 0x100, RZ ;  /* 0x0000010029327810 */ /* 0x000fc40007ffe0ff */
[----:B------:R-:W-:Y:S02]  /*0e40*/  LEA R44, R44, UR27, 0x1 ;  /* 0x0000001b2c2c7c11 */ /* 0x000fe4000f8e08ff */
[-C--:B------:R-:W-:Y:S02]  /*0e50*/  LEA.HI.SX32 R6, R6, R41.reuse, 0x1b ;  /* 0x0000002906067211 */ /* 0x080fe400078fdaff */
[----:B------:R-:W-:Y:S02]  /*0e60*/  LEA R45, R45, UR27, 0x1 ;  /* 0x0000001b2d2d7c11 */ /* 0x000fe4000f8e08ff */
[-C--:B------:R-:W-:Y:S02]  /*0e70*/  LEA.HI.SX32 R49, R48, R41.reuse, 0x1b ;  /* 0x0000002930317211 */ /* 0x080fe400078fdaff */
[----:B------:R-:W-:Y:S02]  /*0e80*/  IADD3 R52, PT, PT, R41, 0x120, RZ ;  /* 0x0000012029347810 */ /* 0x000fe40007ffe0ff */
[----:B------:R-:W-:-:S02]  /*0e90*/  LEA.HI.SX32 R50, R50, R41, 0x1b ;  /* 0x0000002932327211 */ /* 0x000fc400078fdaff */
[----:B------:R-:W-:Y:S02]  /*0ea0*/  LEA R47, R47, UR27, 0x1 ;  /* 0x0000001b2f2f7c11 */ /* 0x000fe4000f8e08ff */
[----:B------:R-:W-:Y:S02]  /*0eb0*/  IADD3 R54, PT, PT, R41, 0x140, RZ ;  /* 0x0000014029367810 */ /* 0x000fe40007ffe0ff */
[----:B------:R-:W-:Y:S02]  /*0ec0*/  LEA R48, R6, UR27, 0x1 ;  /* 0x0000001b06307c11 */ /* 0x000fe4000f8e08ff */
[----:B------:R-:W-:Y:S02]  /*0ed0*/  LEA R49, R49, UR27, 0x1 ;  /* 0x0000001b31317c11 */ /* 0x000fe4000f8e08ff */
[----:B------:R-:W-:Y:S02]  /*0ee0*/  LEA.HI.SX32 R51, R52, R41, 0x1b ;  /* 0x0000002934337211 */ /* 0x000fe400078fdaff */
[----:B------:R-:W-:-:S02]  /*0ef0*/  LEA R50, R50, UR27, 0x1 ;  /* 0x0000001b32327c11 */ /* 0x000fc4000f8e08ff */
[-C--:B------:R-:W-:Y:S02]  /*0f00*/  LEA.HI.SX32 R52, R54, R41.reuse, 0x1b ;  /* 0x0000002936347211 */ /* 0x080fe400078fdaff */
[----:B------:R-:W-:Y:S02]  /*0f10*/  IADD3 R6, PT, PT, R41, 0x180, RZ ;  /* 0x0000018029067810 */ /* 0x000fe40007ffe0ff */
[----:B------:R-:W-:Y:S02]  /*0f20*/  LEA R51, R51, UR27, 0x1 ;  /* 0x0000001b33337c11 */ /* 0x000fe4000f8e08ff */
[----:B------:R-:W-:Y:S02]  /*0f30*/  LEA R52, R52, UR27, 0x1 ;  /* 0x0000001b34347c11 */ /* 0x000fe4000f8e08ff */
[----:B------:R-:W-:Y:S02]  /*0f40*/  IADD3 R54, PT, PT, R41, 0x1e0, RZ ;  /* 0x000001e029367810 */ /* 0x000fe40007ffe0ff */
[----:B------:R-:W-:-:S02]  /*0f50*/  LEA.HI.SX32 R6, R6, R41, 0x1b ;  /* 0x0000002906067211 */ /* 0x000fc400078fdaff */
[----:B------:R-:W-:Y:S02]  /*0f60*/  LEA.HI.SX32 R57, R54, R41, 0x1b ;  /* 0x0000002936397211 */ /* 0x000fe400078fdaff */
[----:B------:R-:W-:Y:S02]  /*0f70*/  LEA R54, R6, UR27, 0x1 ;  /* 0x0000001b06367c11 */ /* 0x000fe4000f8e08ff */
[----:B------:R-:W-:Y:S02]  /*0f80*/  LEA R57, R57, UR27, 0x1 ;  /* 0x0000001b39397c11 */ /* 0x000fe4000f8e08ff */
[----:B------:R-:W-:Y:S02]  /*0f90*/  ISETP.GE.AND P0, PT, R22, UR40, PT ;  /* 0x0000002816007c0c */ /* 0x000fe4000bf06270 */
[----:B------:R-:W-:Y:S02]  /*0fa0*/  PRMT R7, RZ, 0x7610, R7 ;  /* 0x00007610ff077816 */ /* 0x000fe40000000007 */
[----:B------:R-:W-:-:S02]  /*0fb0*/  P2R R66, PR, RZ, 0x2 ;  /* 0x00000002ff427803 */ /* 0x000fc40000000000 */
[----:B------:R-:W-:Y:S02]  /*0fc0*/  P2R R65, PR, RZ, 0x4 ;  /* 0x00000004ff417803 */ /* 0x000fe40000000000 */
[----:B------:R-:W-:Y:S02]  /*0fd0*/  ISETP.GE.AND P1, PT, R28, UR40, PT ;  /* 0x000000281c007c0c */ /* 0x000fe4000bf26270 */
[----:B------:R-:W-:Y:S02]  /*0fe0*/  P2R R64, PR, RZ, 0x8 ;  /* 0x00000008ff407803 */ /* 0x000fe40000000000 */
[----:B------:R-:W-:Y:S02]  /*0ff0*/  ISETP.GE.AND P2, PT, R27, UR40, PT ;  /* 0x000000281b007c0c */ /* 0x000fe4000bf46270 */
[----:B------:R-:W-:Y:S02]  /*1000*/  ISETP.GE.AND P3, PT, R26, UR40, PT ;  /* 0x000000281a007c0c */ /* 0x000fe4000bf66270 */
[----:B------:R-:W-:-:S02]  /*1010*/  PRMT R6, RZ, 0x7610, R6 ;  /* 0x00007610ff067816 */ /* 0x000fc40000000006 */
[----:B------:R-:W-:Y:S01]  /*1020*/  PRMT R63, RZ, 0x7610, R63 ;  /* 0x00007610ff3f7816 */ /* 0x000fe2000000003f */
[----:B--2---:R-:W-:Y:S04]  /*1030*/  STS.U16 [R42], R9 ;  /* 0x000000092a007388 */ /* 0x004fe80000000400 */
[----:B---3--:R0:W-:Y:S04]  /*1040*/  STS.U16 [R43+0x40], R0 ;  /* 0x000040002b007388 */ /* 0x0081e80000000400 */
[----:B----4-:R-:W-:Y:S04]  /*1050*/  STS.U16 [R44+0x80], R11 ;  /* 0x0000800b2c007388 */ /* 0x010fe80000000400 */
[----:B------:R2:W-:Y:S01]  /*1060*/  STS.U16 [R45+0xc0], R8 ;  /* 0x0000c0082d007388 */ /* 0x0005e20000000400 */
[----:B0-----:R-:W-:-:S04]  /*1070*/  IADD3 R0, PT, PT, R41, 0x160, RZ ;  /* 0x0000016029007810 */ /* 0x001fc80007ffe0ff */
[----:B------:R-:W-:Y:S01]  /*1080*/  LEA.HI.SX32 R0, R0, R41, 0x1b ;  /* 0x0000002900007211 */ /* 0x000fe200078fdaff */
[----:B------:R-:W-:Y:S01]  /*1090*/  STS.U16 [R46+0x100], R13 ;  /* 0x0001000d2e007388 */ /* 0x000fe20000000400 */
[----:B--2---:R-:W-:-:S03]  /*10a0*/  IADD3 R8, PT, PT, R41, 0x1a0, RZ ;  /* 0x000001a029087810 */ /* 0x004fc60007ffe0ff */
[----:B------:R0:W-:Y:S04]  /*10b0*/  STS.U16 [R47+0x140], R10 ;  /* 0x0001400a2f007388 */ /* 0x0001e80000000400 */
[----:B------:R-:W-:Y:S04]  /*10c0*/  STS.U16 [R48+0x180], R15 ;  /* 0x0001800f30007388 */ /* 0x000fe80000000400 */
[----:B------:R-:W-:Y:S01]  /*10d0*/  STS.U16 [R49+0x1c0], R12 ;  /* 0x0001c00c31007388 */ /* 0x000fe20000000400 */
[----:B0-----:R-:W-:-:S03]  /*10e0*/  IADD3 R10, PT, PT, R41, 0x1c0, RZ ;  /* 0x000001c0290a7810 */ /* 0x001fc60007ffe0ff */
[----:B------:R0:W-:Y:S01]  /*10f0*/  STS.U16 [R50+0x200], R53 ;  /* 0x0002003532007388 */ /* 0x0001e20000000400 */
[-C--:B------:R-:W-:Y:S02]  /*1100*/  LEA.HI.SX32 R8, R8, R41.reuse, 0x1b ;  /* 0x0000002908087211 */ /* 0x080fe400078fdaff */
[----:B------:R-:W-:Y:S02]  /*1110*/  LEA.HI.SX32 R10, R10, R41, 0x1b ;  /* 0x000000290a0a7211 */ /* 0x000fe400078fdaff */
[----:B0-----:R-:W-:Y:S01]  /*1120*/  LEA R53, R0, UR27, 0x1 ;  /* 0x0000001b00357c11 */ /* 0x001fe2000f8e08ff */
[----:B------:R-:W-:Y:S01]  /*1130*/  STS.U16 [R51+0x240], R14 ;  /* 0x0002400e33007388 */ /* 0x000fe20000000400 */
[----:B------:R-:W-:-:S03]  /*1140*/  SHF.L.U32 R0, R41, 0x4, RZ ;  /* 0x0000000429007819 */ /* 0x000fc600000006ff */
[----:B------:R0:W-:Y:S01]  /*1150*/  STS.U16 [R52+0x280], R55 ;  /* 0x0002803734007388 */ /* 0x0001e20000000400 */
[----:B------:R-:W-:-:S03]  /*1160*/  LEA R56, R10, UR27, 0x1 ;  /* 0x0000001b0a387c11 */ /* 0x000fc6000f8e08ff */
[----:B------:R2:W-:Y:S01]  /*1170*/  STS.U16 [R53+0x2c0], R58 ;  /* 0x0002c03a35007388 */ /* 0x0005e20000000400 */
[----:B0-----:R-:W-:Y:S02]  /*1180*/  LEA R55, R8, UR27, 0x1 ;  /* 0x0000001b08377c11 */ /* 0x001fe4000f8e08ff */
[----:B--2---:R-:W-:Y:S01]  /*1190*/  LEA.HI.SX32 R58, R0, R0, 0x1b ;  /* 0x00000000003a7211 */ /* 0x004fe200078fdaff */
[----:B------:R0:W-:Y:S03]  /*11a0*/  STS.U16 [R54+0x300], R59 ;  /* 0x0003003b36007388 */ /* 0x0001e60000000400 */
[----:B------:R-:W-:Y:S01]  /*11b0*/  LEA R58, R58, UR27, 0x1 ;  /* 0x0000001b3a3a7c11 */ /* 0x000fe2000f8e08ff */
[----:B------:R2:W-:Y:S04]  /*11c0*/  STS.U16 [R55+0x340], R60 ;  /* 0x0003403c37007388 */ /* 0x0005e80000000400 */
[----:B------:R3:W-:Y:S04]  /*11d0*/  STS.U16 [R56+0x380], R61 ;  /* 0x0003803d38007388 */ /* 0x0007e80000000400 */
[----:B------:R4:W-:Y:S01]  /*11e0*/  STS.U16 [R57+0x3c0], R62 ;  /* 0x0003c03e39007388 */ /* 0x0009e20000000400 */
[----:B------:R-:W-:-:S03]  /*11f0*/  NOP ;  /* 0x0000000000007918 */ /* 0x000fc60000000000 */
[----:B------:R-:W1:Y:S04]  /*1200*/  LDS.U16 R123, [R58] ;  /* 0x000000003a7b7984 */ /* 0x000e680000000400 */
        /* <DEDUP_REMOVED lines=44> */
[----:B--2---:R-:W-:Y:S02]  /*14d0*/  PRMT R60, RZ, 0x7610, R60 ;  /* 0x00007610ff3c7816 */ /* 0x004fe4000000003c */
[----:B---3--:R-:W-:Y:S01]  /*14e0*/  PRMT R61, RZ, 0x7610, R61 ;  /* 0x00007610ff3d7816 */ /* 0x008fe2000000003d */
[----:B------:R-:W2:Y:S01]  /*14f0*/  @!P0 LDG.E.U16 R14, desc[UR24][R4.64+0x240] ;  /* 0x00024018040e8981 */ /* 0x000ea2000c1e1500 */
[----:B------:R-:W-:-:S02]  /*1500*/  PRMT R0, RZ, 0x7610, R0 ;  /* 0x00007610ff007816 */ /* 0x000fc40000000000 */
[----:B----4-:R-:W-:Y:S01]  /*1510*/  PRMT R62, RZ, 0x7610, R62 ;  /* 0x00007610ff3e7816 */ /* 0x010fe2000000003e */
[----:B------:R-:W3:Y:S04]  /*1520*/  @!P1 LDG.E.U16 R59, desc[UR24][R4.64+0x280] ;  /* 0x00028018043b9981 */ /* 0x000ee8000c1e1500 */
        /* <DEDUP_REMOVED lines=30> */
[----:B---3--:R-:W-:Y:S04]  /*1710*/  STS.U16 [R52+0x280], R59 ;  /* 0x0002803b34007388 */ /* 0x008fe80000000400 */
[----:B----4-:R-:W-:Y:S04]  /*1720*/  STS.U16 [R53+0x2c0], R60 ;  /* 0x0002c03c35007388 */ /* 0x010fe80000000400 */
        /* <DEDUP_REMOVED lines=23> */
[----:B------:R-:W-:-:S03]  /*18a0*/  PRMT R0, RZ, 0x7610, R0 ;  /* 0x00007610ff007816 */ /* 0x000fc60000000000 */
        /* <DEDUP_REMOVED lines=27> */
[----:B-1----:R-:W-:Y:S02]  /*1a60*/  HADD2.F32 R123, -RZ, R123.H0_H0 ;  /* 0x2000007bff7b7230 */ /* 0x002fe40000004100 */
        /* <DEDUP_REMOVED lines=16> */
[----:B------:R-:W-:Y:S01]  /*1b70*/  HFMA2 R139, -RZ, RZ, 0, 0 ;  /* 0x00000000ff8b7431 */ /* 0x000fe200000001ff */
[----:B------:R-:W-:Y:S02]  /*1b80*/  CS2R R136, SRZ ;  /* 0x0000000000887805 */ /* 0x000fe4000001ff00 */
[----:B------:R-:W-:Y:S02]  /*1b90*/  CS2R R134, SRZ ;  /* 0x0000000000867805 */ /* 0x000fe4000001ff00 */
[----:B------:R-:W-:Y:S02]  /*1ba0*/  CS2R R132, SRZ ;  /* 0x0000000000847805 */ /* 0x000fe4000001ff00 */
[----:B------:R-:W-:Y:S02]  /*1bb0*/  CS2R R130, SRZ ;  /* 0x0000000000827805 */ /* 0x000fe4000001ff00 */
[----:B------:R-:W-:Y:S02]  /*1bc0*/  CS2R R128, SRZ ;  /* 0x0000000000807805 */ /* 0x000fe4000001ff00 */
[----:B------:R-:W-:-:S02]  /*1bd0*/  CS2R R126, SRZ ;  /* 0x00000000007e7805 */ /* 0x000fc4000001ff00 */
[----:B------:R-:W-:Y:S02]  /*1be0*/  CS2R R124, SRZ ;  /* 0x00000000007c7805 */ /* 0x000fe4000001ff00 */
[----:B------:R-:W-:Y:S01]  /*1bf0*/  MOV R122, RZ ;  /* 0x000000ff007a7202 */ /* 0x000fe20000000f00 */
        /* <DEDUP_REMOVED lines=93> */
[----:B------:R-:W-:Y:S01]  /*21d0*/  HADD2.F32 R69, -RZ, R9.H0_H0 ;  /* 0x20000009ff457230 */ /* 0x000fe20000004100 */
[----:B------:R-:W-:Y:S01]  /*21e0*/  MOV R75, RZ ;  /* 0x000000ff004b7202 */ /* 0x000fe20000000f00 */
[----:B------:R-:W-:Y:S01]  /*21f0*/  HADD2.F32 R67, -RZ, R10.H0_H0 ;  /* 0x2000000aff437230 */ /* 0x000fe20000004100 */
[----:B------:R-:W1:Y:S01]  /*2200*/  LDC.64 R6, c[0x0][0x450] ;  /* 0x00011400ff067b82 */ /* 0x000e620000000a00 */
[----:B------:R-:W-:-:S02]  /*2210*/  HADD2.F32 R59, -RZ, R59.H0_H0 ;  /* 0x2000003bff3b7230 */ /* 0x000fc40000004100 */
[--C-:B------:R-:W-:Y:S01]  /*2220*/  FADD.FTZ R70, R65, R16.reuse ;  /* 0x0000001041467221 */ /* 0x100fe20000010000 */
[----:B------:R-:W-:Y:S02]  /*2230*/  HADD2.F32 R11, -RZ, R11.H0_H0 ;  /* 0x2000000bff0b7230 */ /* 0x000fe40000004100 */
[--C-:B------:R-:W-:Y:S01]  /*2240*/  FADD.FTZ R68, R67, R16.reuse ;  /* 0x0000001043447221 */ /* 0x100fe20000010000 */
[----:B------:R-:W-:Y:S01]  /*2250*/  HADD2.F32 R141, -RZ, R12.H0_H0 ;  /* 0x2000000cff8d7230 */ /* 0x000fe20000004100 */
[----:B------:R-:W-:Y:S01]  /*2260*/  MOV R139, RZ ;  /* 0x000000ff008b7202 */ /* 0x000fe20000000f00 */
[----:B------:R-:W-:Y:S01]  /*2270*/  HADD2.F32 R13, -RZ, R13.H0_H0 ;  /* 0x2000000dff0d7230 */ /* 0x000fe20000004100 */
[----:B------:R-:W2:Y:S01]  /*2280*/  LDC.64 R8, c[0x0][0x4b8] ;  /* 0x00012e00ff087b82 */ /* 0x000ea20000000a00 */
        /* <DEDUP_REMOVED lines=28> */
.L_x_7035:
[----:B0-----:R-:W-:Y:S01]  /*2450*/  MOV R2, R22 ;  /* 0x0000001600027202 */ /* 0x001fe20000000f00 */
[----:B------:R-:W-:Y:S01]  /*2460*/  HFMA2 R3, -RZ, RZ, 0, 0 ;  /* 0x00000000ff037431 */ /* 0x000fe200000001ff */
[----:B------:R-:W-:-:S03]  /*2470*/  ISETP.GE.AND P3, PT, R26, UR40, PT ;  /* 0x000000281a007c0c */ /* 0x000fc6000bf66270 */
[----:B0-----:R-:W-:-:S04]  /*2480*/  IMAD.WIDE.U32 R10, R75, UR30, R2 ;  /* 0x0000001e4b0a7c25 */ /* 0x001fc8000f8e0002 */
[----:B------:R-:W-:Y:S01]  /*2490*/  IMAD R3, R75, UR31, R11 ;  /* 0x0000001f4b037c24 */ /* 0x000fe2000f8e020b */
[----:B------:R-:W-:-:S04]  /*24a0*/  LEA R2, P0, R10, R23, 0x1 ;  /* 0x000000170a027211 */ /* 0x000fc800078008ff */
[----:B------:R-:W-:Y:S02]  /*24b0*/  LEA.HI.X R3, R10, R25, R3, 0x1, P0 ;  /* 0x000000190a037211 */ /* 0x000fe400000f0c03 */
[----:B------:R-:W-:Y:S02]  /*24c0*/  ISETP.GE.AND P0, PT, R27, UR40, PT ;  /* 0x000000281b007c0c */ /* 0x000fe4000bf06270 */
[----:B------:R-:W-:Y:S01]  /*24d0*/  ISETP.GE.AND P2, PT, R29, UR40, PT ;  /* 0x000000281d007c0c */ /* 0x000fe2000bf46270 */
[----:B------:R-:W5:Y:S01]  /*24e0*/  @!P4 LDG.E.U16 R15, desc[UR24][R2.64] ;  /* 0x00000018020fc981 */ /* 0x000f62000c1e1500 */
[----:B------:R-:W-:Y:S02]  /*24f0*/  ISETP.GE.AND P1, PT, R28, UR40, PT ;  /* 0x000000281c007c0c */ /* 0x000fe4000bf26270 */
[----:B------:R-:W-:Y:S01]  /*2500*/  ISETP.GE.AND P6, PT, R30, UR40, PT ;  /* 0x000000281e007c0c */ /* 0x000fe2000bfc6270 */
[----:B---3--:R-:W3:Y:S06]  /*2510*/  @!P3 LDG.E.U16 R10, desc[UR24][R2.64+0x40] ;  /* 0x00004018020ab981 */ /* 0x008eec000c1e1500 */
[----:B----4-:R-:W4:Y:S04]  /*2520*/  @!P0 LDG.E.U16 R11, desc[UR24][R2.64+0x80] ;  /* 0x00008018020b8981 */ /* 0x010f28000c1e1500 */
[----:B------:R-:W2:Y:S04]  /*2530*/  @!P2 LDG.E.U16 R13, desc[UR24][R2.64+0x100] ;  /* 0x00010018020da981 */ /* 0x000ea8000c1e1500 */
[----:B------:R-:W2:Y:S04]  /*2540*/  @!P1 LDG.E.U16 R12, desc[UR24][R2.64+0xc0] ;  /* 0x0000c018020c9981 */ /* 0x000ea8000c1e1500 */
[----:B------:R-:W2:Y:S01]  /*2550*/  @!P6 LDG.E.U16 R14, desc[UR24][R2.64+0x140] ;  /* 0x00014018020ee981 */ /* 0x000ea2000c1e1500 */
[----:B------:R-:W-:Y:S01]  /*2560*/  MOV R141, RZ ;  /* 0x000000ff008d7202 */ /* 0x000fe20000000f00 */
[----:B------:R-:W-:Y:S01]  /*2570*/  HFMA2 R143, -RZ, RZ, 0, 0 ;  /* 0x00000000ff8f7431 */ /* 0x000fe200000001ff */
[----:B------:R-:W-:-:S02]  /*2580*/  MOV R145, RZ ;  /* 0x000000ff00917202 */ /* 0x000fc40000000f00 */
[----:B-----5:R-:W-:-:S04]  /*2590*/  @!P4 PRMT R141, R15, 0x5410, RZ ;  /* 0x000054100f8dc816 */ /* 0x020fc800000000ff */
[----:B---3--:R-:W-:Y:S02]  /*25a0*/  @!P3 PRMT R141, R141, 0x5410, R10 ;  /* 0x000054108d8db816 */ /* 0x008fe4000000000a */
[----:B------:R-:W-:Y:S02]  /*25b0*/  ISETP.GE.AND P3, PT, R31, UR40, PT ;  /* 0x000000281f007c0c */ /* 0x000fe4000bf66270 */
[----:B----4-:R-:W-:Y:S02]  /*25c0*/  @!P0 PRMT R143, R11, 0x5410, RZ ;  /* 0x000054100b8f8816 */ /* 0x010fe400000000ff */
[----:B--2---:R-:W-:Y:S02]  /*25d0*/  @!P2 PRMT R145, R13, 0x5410, RZ ;  /* 0x000054100d91a816 */ /* 0x004fe400000000ff */
[----:B------:R-:W-:Y:S02]  /*25e0*/  ISETP.GE.AND P2, PT, R33, UR40, PT ;  /* 0x0000002821007c0c */ /* 0x000fe4000bf46270 */
[----:B------:R-:W-:-:S05]  /*25f0*/  ISETP.GE.AND P0, PT, R32, UR40, PT ;  /* 0x0000002820007c0c */ /* 0x000fca000bf06270 */
[----:B------:R-:W2:Y:S01]  /*2600*/  @!P3 LDG.E.U16 R10, desc[UR24][R2.64+0x180] ;  /* 0x00018018020ab981 */ /* 0x000ea2000c1e1500 */
[----:B------:R-:W-:Y:S02]  /*2610*/  @!P1 PRMT R143, R143, 0x5410, R12 ;  /* 0x000054108f8f9816 */ /* 0x000fe4000000000c */
[----:B------:R-:W-:Y:S02]  /*2620*/  ISETP.GE.AND P1, PT, R34, UR40, PT ;  /* 0x0000002822007c0c */ /* 0x000fe4000bf26270 */
[----:B------:R-:W-:Y:S02]  /*2630*/  @!P6 PRMT R145, R145, 0x5410, R14 ;  /* 0x000054109191e816 */ /* 0x000fe4000000000e */
[----:B------:R-:W-:Y:S01]  /*2640*/  ISETP.GE.AND P6, PT, R35, UR40, PT ;  /* 0x0000002823007c0c */ /* 0x000fe2000bfc6270 */
[----:B------:R-:W3:Y:S04]  /*2650*/  @!P2 LDG.E.U16 R15, desc[UR24][R2.64+0x200] ;  /* 0x00020018020fa981 */ /* 0x000ee8000c1e1500 */
[----:B------:R-:W4:Y:S04]  /*2660*/  @!P0 LDG.E.U16 R14, desc[UR24][R2.64+0x1c0] ;  /* 0x0001c018020e8981 */ /* 0x000f28000c1e1500 */
[----:B------:R-:W5:Y:S04]  /*2670*/  @!P1 LDG.E.U16 R138, desc[UR24][R2.64+0x240] ;  /* 0x00024018028a9981 */ /* 0x000f68000c1e1500 */
[----:B------:R-:W5:Y:S01]  /*2680*/  @!P6 LDG.E.U16 R140, desc[UR24][R2.64+0x280] ;  /* 0x00028018028ce981 */ /* 0x000f62000c1e1500 */
[----:B------:R-:W-:Y:S01]  /*2690*/  MOV R12, UR10 ;  /* 0x0000000a000c7c02 */ /* 0x000fe20008000f00 */
[----:B------:R-:W-:Y:S01]  /*26a0*/  HFMA2 R147, -RZ, RZ, 0, 0 ;  /* 0x00000000ff937431 */ /* 0x000fe200000001ff */
[----:B------:R-:W-:Y:S01]  /*26b0*/  MOV R11, UR7 ;  /* 0x00000007000b7c02 */ /* 0x000fe20008000f00 */
[----:B------:R-:W-:Y:S01]  /*26c0*/  HFMA2 R149, -RZ, RZ, 0, 0 ;  /* 0x00000000ff957431 */ /* 0x000fe200000001ff */
[----:B------:R-:W-:-:S02]  /*26d0*/  MOV R151, RZ ;  /* 0x000000ff00977202 */ /* 0x000fc40000000f00 */
[----:B------:R-:W-:Y:S02]  /*26e0*/  MOV R13, UR11 ;  /* 0x0000000b000d7c02 */ /* 0x000fe40008000f00 */
[----:B--2---:R-:W-:Y:S02]  /*26f0*/  @!P3 PRMT R147, R10, 0x5410, RZ ;  /* 0x000054100a93b816 */ /* 0x004fe400000000ff */
[----:B------:R-:W-:Y:S02]  /*2700*/  MOV R10, R12 ;  /* 0x0000000c000a7202 */ /* 0x000fe40000000f00 */
[----:B------:R-:W-:-:S03]  /*2710*/  ISETP.GE.AND P3, PT, R36, UR40, PT ;  /* 0x0000002824007c0c */ /* 0x000fc6000bf66270 */
[----:B------:R-:W-:Y:S01]  /*2720*/  IMAD.WIDE.U32 R10, R75, UR28, R10 ;  /* 0x0000001c4b0a7c25 */ /* 0x000fe2000f8e000a */
[----:B---3--:R-:W-:-:S03]  /*2730*/  @!P2 PRMT R149, R15, 0x5410, RZ ;  /* 0x000054100f95a816 */ /* 0x008fc600000000ff */
[----:B------:R-:W-:Y:S01]  /*2740*/  IMAD R11, R75, UR29, R11 ;  /* 0x0000001d4b0b7c24 */ /* 0x000fe2000f8e020b */
[----:B----4-:R-:W-:Y:S02]  /*2750*/  @!P0 PRMT R147, R147, 0x5410, R14 ;  /* 0x0000541093938816 */ /* 0x010fe4000000000e */
[----:B------:R-:W-:-:S03]  /*2760*/  LEA R12, P0, R10, R4, 0x2 ;  /* 0x000000040a0c7211 */ /* 0x000fc600078010ff */
[----:B------:R-:W2:Y:S01]  /*2770*/  @!P3 LDG.E.U16 R142, desc[UR24][R2.64+0x2c0] ;  /* 0x0002c018028eb981 */ /* 0x000ea2000c1e1500 */
[----:B-----5:R-:W-:Y:S02]  /*2780*/  @!P1 PRMT R149, R149, 0x5410, R138 ;  /* 0x0000541095959816 */ /* 0x020fe4000000008a */
[----:B------:R-:W-:Y:S02]  /*2790*/  ISETP.GE.AND P1, PT, R37, UR40, PT ;  /* 0x0000002825007c0c */ /* 0x000fe4000bf26270 */
[----:B------:R-:W-:Y:S02]  /*27a0*/  @!P6 PRMT R151, R140, 0x5410, RZ ;  /* 0x000054108c97e816 */ /* 0x000fe400000000ff */
[----:B------:R-:W-:Y:S02]  /*27b0*/  ISETP.GE.AND P6, PT, R39, UR40, PT ;  /* 0x0000002827007c0c */ /* 0x000fe4000bfc6270 */
[----:B------:R-:W-:Y:S02]  /*27c0*/  LEA.HI.X R13, R10, R5, R11, 0x2, P0 ;  /* 0x000000050a0d7211 */ /* 0x000fe400000f140b */
[----:B------:R-:W-:-:S02]  /*27d0*/  ISETP.GE.AND P0, PT, R38, UR40, PT ;  /* 0x0000002826007c0c */ /* 0x000fc4000bf06270 */
        /* <DEDUP_REMOVED lines=18> */
[----:B------:R-:W-:Y:S01]  /*2900*/  PRMT R13, R149, 0x7632, R13 ;  /* 0x00007632950d7816 */ /* 0x000fe2000000000d */
[----:B0-----:R-:W-:Y:S02]  /*2910*/  HFMA2 R3, -RZ, RZ, 0, 0 ;  /* 0x00000000ff037431 */ /* 0x001fe400000001ff */
[----:B------:R-:W-:Y:S04]  /*2920*/  STS.U16 [R45+0xc0], R2 ;  /* 0x0000c0022d007388 */ /* 0x000fe80000000400 */
[----:B------:R-:W-:Y:S01]  /*2930*/  STS.U16 [R46+0x100], R145 ;  /* 0x000100912e007388 */ /* 0x000fe20000000400 */
[----:B--2---:R-:W-:Y:S02]  /*2940*/  @!P3 PRMT R151, R151, 0x5410, R142 ;  /* 0x000054109797b816 */ /* 0x004fe4000000008e */
[----:B-1----:R-:W-:-:S04]  /*2950*/  LEA R14, P3, R10, R6, 0x2 ;  /* 0x000000060a0e7211 */ /* 0x002fc800078610ff */
[----:B------:R-:W-:Y:S02]  /*2960*/  LEA.HI.X R15, R10, R7, R11, 0x2, P3 ;  /* 0x000000070a0f7211 */ /* 0x000fe400018f140b */
[----:B------:R-:W-:Y:S02]  /*2970*/  PRMT R10, R145, 0x7632, R10 ;  /* 0x00007632910a7816 */ /* 0x000fe4000000000a */
[----:B------:R-:W-:Y:S02]  /*2980*/  MOV R11, RZ ;  /* 0x000000ff000b7202 */ /* 0x000fe40000000f00 */
[----:B------:R-:W-:Y:S01]  /*2990*/  PRMT R141, R151, 0x7632, R141 ;  /* 0x00007632978d7816 */ /* 0x000fe2000000008d */
[----:B------:R0:W-:Y:S01]  /*29a0*/  STS.U16 [R47+0x140], R10 ;  /* 0x0001400a2f007388 */ /* 0x0001e20000000400 */
[----:B----4-:R-:W-:Y:S02]  /*29b0*/  @!P1 PRMT R3, R148, 0x5410, RZ ;  /* 0x0000541094039816 */ /* 0x010fe400000000ff */
[----:B-----5:R-:W-:Y:S01]  /*29c0*/  @!P6 PRMT R11, R144, 0x5410, RZ ;  /* 0x00005410900be816 */ /* 0x020fe200000000ff */
[----:B------:R-:W-:Y:S01]  /*29d0*/  STS.U16 [R48+0x180], R147 ;  /* 0x0001809330007388 */ /* 0x000fe20000000400 */
[----:B---3--:R-:W-:-:S03]  /*29e0*/  @!P0 PRMT R3, R3, 0x5410, R140 ;  /* 0x0000541003038816 */ /* 0x008fc6000000008c */
[----:B------:R1:W-:Y:S01]  /*29f0*/  STS.U16 [R49+0x1c0], R12 ;  /* 0x0001c00c31007388 */ /* 0x0003e20000000400 */
[----:B------:R-:W-:-:S03]  /*2a00*/  @!P2 PRMT R11, R11, 0x5410, R146 ;  /* 0x000054100b0ba816 */ /* 0x000fc60000000092 */
[----:B------:R-:W-:Y:S01]  /*2a10*/  STS.U16 [R50+0x200], R149 ;  /* 0x0002009532007388 */ /* 0x000fe20000000400 */
[----:B0-----:R-:W-:-:S03]  /*2a20*/  PRMT R10, R3, 0x7632, R10 ;  /* 0x00007632030a7816 */ /* 0x001fc6000000000a */
[----:B------:R0:W-:Y:S01]  /*2a30*/  STS.U16 [R51+0x240], R13 ;  /* 0x0002400d33007388 */ /* 0x0001e20000000400 */
[----:B-1----:R-:W-:-:S03]  /*2a40*/  PRMT R12, R11, 0x7632, R12 ;  /* 0x000076320b0c7816 */ /* 0x002fc6000000000c */
[----:B------:R-:W-:Y:S04]  /*2a50*/  STS.U16 [R52+0x280], R151 ;  /* 0x0002809734007388 */ /* 0x000fe80000000400 */
[----:B------:R-:W-:Y:S04]  /*2a60*/  STS.U16 [R53+0x2c0], R141 ;  /* 0x0002c08d35007388 */ /* 0x000fe80000000400 */
[----:B------:R1:W-:Y:S04]  /*2a70*/  STS.U16 [R54+0x300], R3 ;  /* 0x0003000336007388 */ /* 0x0003e80000000400 */
[----:B------:R2:W-:Y:S04]  /*2a80*/  STS.U16 [R55+0x340], R10 ;  /* 0x0003400a37007388 */ /* 0x0005e80000000400 */
[----:B------:R-:W-:Y:S04]  /*2a90*/  STS.U16 [R56+0x380], R11 ;  /* 0x0003800b38007388 */ /* 0x000fe80000000400 */
[----:B------:R-:W-:Y:S01]  /*2aa0*/  STS.U16 [R57+0x3c0], R12 ;  /* 0x0003c00c39007388 */ /* 0x000fe20000000400 */
[----:B------:R-:W-:-:S03]  /*2ab0*/  NOP ;  /* 0x0000000000007918 */ /* 0x000fc60000000000 */
[----:B------:R3:W4:Y:S01]  /*2ac0*/  LDG.E R161, desc[UR24][R14.64] ;  /* 0x000000180ea17981 */ /* 0x000722000c1e1900 */
[----:B------:R-:W5:Y:S03]  /*2ad0*/  S2UR UR21, SR_CgaCtaId ;  /* 0x00000000001579c3 */ /* 0x000f660000008800 */
[----:B------:R-:W2:Y:S04]  /*2ae0*/  LDS.U16 R153, [R58] ;  /* 0x000000003a997984 */ /* 0x000ea80000000400 */
        /* <DEDUP_REMOVED lines=13> */
[----:B---3--:R-:W3:Y:S04]  /*2bc0*/  LDS.U16 R15, [R58+0x1c] ;  /* 0x00001c003a0f7984 */ /* 0x008ee80000000400 */
[----:B------:R-:W3:Y:S01]  /*2bd0*/  LDS.U16 R14, [R58+0x1e] ;  /* 0x00001e003a0e7984 */ /* 0x000ee20000000400 */
[----:B------:R-:W-:Y:S01]  /*2be0*/  FMUL.FTZ R2, R138, 1.4426950216293334961 ;  /* 0x3fb8aa3b8a027820 */ /* 0x000fe20000410000 */
[----:B------:R-:W-:Y:S01]  /*2bf0*/  USHF.L.U32 UR41, UR12, 0x8, URZ ;  /* 0x000000080c297899 */ /* 0x000fe200080006ff */
[----:B------:R-:W-:-:S02]  /*2c00*/  ISETP.NE.AND P1, PT, R20, RZ, PT ;  /* 0x000000ff1400720c */ /* 0x000fc40003f25270 */
[-C--:B0-----:R-:W-:Y:S01]  /*2c10*/  FMUL.FTZ R13, R74, R2.reuse ;  /* 0x000000024a0d7220 */ /* 0x081fe20000410000 */
[----:B------:R-:W-:Y:S01]  /*2c20*/  UIADD3 UR20, UPT, UPT, UR41, -0x100, URZ ;  /* 0xffffff0029147890 */ /* 0x000fe2000fffe0ff */
[-C--:B------:R-:W-:Y:S01]  /*2c30*/  FMUL.FTZ R158, R73, R2.reuse ;  /* 0x00000002499e7220 */ /* 0x080fe20000410000 */
[-C--:B------:R-:W-:Y:S02]  /*2c40*/  FMUL.FTZ R162, R72, R2.reuse ;  /* 0x0000000248a27220 */ /* 0x080fe40000410000 */
[----:B------:R-:W-:Y:S01]  /*2c50*/  ULOP3.LUT UR20, UR20, 0x100, URZ, 0xc0, !UPT ;  /* 0x0000010014147892 */ /* 0x000fe2000f8ec0ff */
        /* <DEDUP_REMOVED lines=15> */
[C---:B------:R-:W-:Y:S01]  /*2d50*/  ISETP.NE.AND P0, PT, R20.reuse, 0x1f, PT ;  /* 0x0000001f1400780c */ /* 0x040fe20003f05270 */
[----:B-----5:R-:W-:Y:S01]  /*2d60*/  ULEA UR27, UR21, UR27, 0x18 ;  /* 0x0000001b151b7291 */ /* 0x020fe2000f8ec0ff */
[----:B-1----:R-:W-:Y:S01]  /*2d70*/  IADD3 R3, PT, PT, R75, UR20, RZ ;  /* 0x000000144b037c10 */ /* 0x002fe2000fffe0ff */
[----:B------:R-:W1:Y:S01]  /*2d80*/  MUFU.EX2 R158, R158 ;  /* 0x0000009e009e7308 */ /* 0x000e620000000800 */
[----:B------:R-:W-:-:S03]  /*2d90*/  @P1 IADD3 R3, PT, PT, R20, 0x200, RZ ;  /* 0x0000020014031810 */ /* 0x000fc60007ffe0ff */
[----:B------:R-:W0:Y:S01]  /*2da0*/  MUFU.EX2 R162, R162 ;  /* 0x000000a200a27308 */ /* 0x000e220000000800 */
[----:B--2---:R-:W-:-:S03]  /*2db0*/  LEA R10, R3, UR27, 0x2 ;  /* 0x0000001b030a7c11 */ /* 0x004fc6000f8e10ff */
        /* <DEDUP_REMOVED lines=29> */
[----:B---3--:R-:W-:Y:S02]  /*2f90*/  HADD2.F32 R15, -RZ, R15.H0_H0 ;  /* 0x2000000fff0f7230 */ /* 0x008fe40000004100 */
[----:B------:R-:W-:Y:S02]  /*2fa0*/  HADD2.F32 R14, -RZ, R14.H0_H0 ;  /* 0x2000000eff0e7230 */ /* 0x000fe40000004100 */
        /* <DEDUP_REMOVED lines=26> */
.L_x_6999:
[----:B------:R-:W-:-:S06]  /*3150*/  LEA R12, R20, UR27, 0x2 ;  /* 0x0000001b140c7c11 */ /* 0x000fcc000f8e10ff */
[----:B------:R-:W0:Y:S02]  /*3160*/  LDS R12, [R12+0x16ac] ;  /* 0x0016ac000c0c7984 */ /* 0x000e240000000800 */
.L_x_7000:
[----:B------:R-:W-:Y:S05]  /*3170*/  BSYNC.RECONVERGENT B0 ;  /* 0x0000000000007941 */ /* 0x000fea0003800200 */
.L_x_6998:
        /* <DEDUP_REMOVED lines=17> */
[C---:B0-2---:R-:W-:Y:S01]  /*3290*/  FMUL.FTZ R2, R154.reuse, R12 ;  /* 0x0000000c9a027220 */ /* 0x045fe20000410000 */
[----:B------:R-:W-:Y:S01]  /*32a0*/  FFMA.FTZ R3, R154, R161, R195 ;  /* 0x000000a19a037223 */ /* 0x000fe200000100c3 */
[----:B------:R-:W-:Y:S01]  /*32b0*/  FMUL.FTZ R209, R69, R113 ;  /* 0x0000007145d17220 */ /* 0x000fe20000410000 */
        /* <DEDUP_REMOVED lines=23> */
[----:B------:R-:W-:Y:S01]  /*3430*/  FMUL.FTZ R211, R146, R197 ;  /* 0x000000c592d37220 */ /* 0x000fe20000410000 */
[----:B------:R-:W-:Y:S01]  /*3440*/  FFMA.FTZ R2, R174, R2, R207 ;  /* 0x00000002ae027223 */ /* 0x000fe200000100cf */
[C---:B------:R-:W-:Y:S01]  /*3450*/  FMUL.FTZ R159, R176.reuse, R159 ;  /* 0x0000009fb09f7220 */ /* 0x040fe20000410000 */
[----:B------:R-:W-:Y:S01]  /*3460*/  FFMA.FTZ R10, R176, R3, R181 ;  /* 0x00000003b00a7223 */ /* 0x000fe200000100b5 */
[----:B------:R-:W-:Y:S01]  /*3470*/  FMUL.FTZ R11, R13, R158 ;  /* 0x0000009e0d0b7220 */ /* 0x000fe20000410000 */
[----:B------:R-:W-:Y:S01]  /*3480*/  FMUL.FTZ R193, R65, R105 ;  /* 0x0000006941c17220 */ /* 0x000fe20000410000 */
[----:B------:R-:W-:Y:S01]  /*3490*/  FMUL.FTZ R205, R145, R192 ;  /* 0x000000c091cd7220 */ /* 0x000fe20000410000 */
[C---:B------:R-:W-:Y:S01]  /*34a0*/  FFMA.FTZ R2, R178.reuse, R2, R211 ;  /* 0x00000002b2027223 */ /* 0x040fe200000100d3 */
[C---:B------:R-:W-:Y:S01]  /*34b0*/  FMUL.FTZ R159, R178.reuse, R159 ;  /* 0x0000009fb29f7220 */ /* 0x040fe20000410000 */
[----:B------:R-:W-:Y:S01]  /*34c0*/  FFMA.FTZ R10, R178, R10, R179 ;  /* 0x0000000ab20a7223 */ /* 0x000fe200000100b3 */
[----:B------:R-:W-:Y:S01]  /*34d0*/  FMUL.FTZ R190, R64, R103 ;  /* 0x0000006740be7220 */ /* 0x000fe20000410000 */
[----:B------:R-:W-:Y:S01]  /*34e0*/  FMUL.FTZ R11, R162, R11 ;  /* 0x0000000ba20b7220 */ /* 0x000fe20000410000 */
[----:B------:R-:W-:Y:S01]  /*34f0*/  FMUL.FTZ R196, R144, R193 ;  /* 0x000000c190c47220 */ /* 0x000fe20000410000 */
[----:B------:R-:W-:Y:S01]  /*3500*/  FFMA.FTZ R2, R176, R2, R205 ;  /* 0x00000002b0027223 */ /* 0x000fe200000100cd */
        /* <DEDUP_REMOVED lines=34> */
[----:B------:R-:W-:Y:S01]  /*3730*/  FFMA.FTZ R10, R157, R3, R186 ;  /* 0x000000039d0a7223 */ /* 0x000fe200000100ba */
[----:B------:R-:W0:Y:S01]  /*3740*/  SHFL.DOWN PT, R223, R202, 0x1, 0x1f ;  /* 0x08201f00cadf7f89 */ /* 0x000e2200000e0000 */
[----:B------:R-:W-:Y:S01]  /*3750*/  FMUL.FTZ R3, R173, R2 ;  /* 0x00000002ad037220 */ /* 0x000fe20000410000 */
[----:B------:R-:W-:Y:S01]  /*3760*/  ISETP.NE.AND P0, PT, R198, 0x1f, PT ;  /* 0x0000001fc600780c */ /* 0x000fe20003f05270 */
[----:B------:R-:W-:Y:S01]  /*3770*/  FFMA.FTZ R11, R154, R10, R159 ;  /* 0x0000000a9a0b7223 */ /* 0x000fe2000001009f */
[----:B------:R-:W1:Y:S01]  /*3780*/  SHFL.DOWN PT, R206, R221, 0x1, 0x1f ;  /* 0x08201f00ddce7f89 */ /* 0x000e6200000e0000 */
[----:B------:R-:W-:Y:S01]  /*3790*/  FMUL.FTZ R2, R170, R3 ;  /* 0x00000003aa027220 */ /* 0x000fe20000410000 */
[C---:B------:R-:W-:Y:S01]  /*37a0*/  ISETP.GT.U32.AND P2, PT, R198.reuse, 0x1d, PT ;  /* 0x0000001dc600780c */ /* 0x040fe20003f44070 */
[----:B------:R-:W-:Y:S01]  /*37b0*/  UISETP.GE.AND UP0, UPT, UR12, UR42, UPT ;  /* 0x0000002a0c00728c */ /* 0x000fe2000bf06270 */
[----:B------:R-:W2:Y:S01]  /*37c0*/  SHFL.UP PT, R10, R11, 0x1, RZ ;  /* 0x042000000b0a7989 */ /* 0x000ea200000e00ff */
[----:B------:R-:W-:Y:S01]  /*37d0*/  FMUL.FTZ R3, R167, R2 ;  /* 0x00000002a7037220 */ /* 0x000fe20000410000 */
[----:B------:R-:W-:Y:S01]  /*37e0*/  ISETP.GT.U32.AND P3, PT, R198, 0x17, PT ;  /* 0x00000017c600780c */ /* 0x000fe20003f64070 */
[----:B------:R-:W-:Y:S01]  /*37f0*/  UMOV UR20, UR23 ;  /* 0x0000001700147c82 */ /* 0x000fe20008000000 */
[----:B------:R-:W-:Y:S01]  /*3800*/  ISETP.NE.AND P6, PT, R20, RZ, PT ;  /* 0x000000ff1400720c */ /* 0x000fe20003fc5270 */
[----:B------:R-:W-:Y:S01]  /*3810*/  FMUL.FTZ R3, R164, R3 ;  /* 0x00000003a4037220 */ /* 0x000fe20000410000 */
[----:B------:R-:W-:Y:S03]  /*3820*/  BSSY.RECONVERGENT B0, `(.L_x_7001) ;  /* 0x00000f8000007945 */ /* 0x000fe60003800200 */
[----:B------:R-:W-:-:S04]  /*3830*/  FMUL.FTZ R2, R160, R3 ;  /* 0x00000003a0027220 */ /* 0x000fc80000410000 */
[----:B------:R-:W-:Y:S01]  /*3840*/  FMUL.FTZ R3, R157, R2 ;  /* 0x000000029d037220 */ /* 0x000fe20000410000 */
[----:B0-----:R-:W-:Y:S01]  /*3850*/  @P0 FMUL.FTZ R2, R223, R202 ;  /* 0x000000cadf020220 */ /* 0x001fe20000410000 */
[----:B-1----:R-:W-:Y:S02]  /*3860*/  @P0 FFMA.FTZ R221, R202, R206, R221 ;  /* 0x000000cecadd0223 */ /* 0x002fe400000100dd */
[----:B------:R-:W-:Y:S02]  /*3870*/  FMUL.FTZ R206, R154, R3 ;  /* 0x000000039ace7220 */ /* 0x000fe40000410000 */
[----:B------:R-:W-:Y:S02]  /*3880*/  @P0 MOV R202, R2 ;  /* 0x0000000200ca0202 */ /* 0x000fe40000000f00 */
[----:B------:R-:W-:Y:S01]  /*3890*/  ISETP.GE.AND P0, PT, R41, 0x1, PT ;  /* 0x000000012900780c */ /* 0x000fe20003f06270 */
[----:B--2---:R-:W-:Y:S01]  /*38a0*/  FFMA.FTZ R10, R206, R10, R11 ;  /* 0x0000000ace0a7223 */ /* 0x004fe2000001000b */
[----:B------:R-:W0:Y:S04]  /*38b0*/  SHFL.UP PT, R3, R206, 0x1, RZ ;  /* 0x04200000ce037989 */ /* 0x000e2800000e00ff */
[----:B------:R-:W1:Y:S01]  /*38c0*/  SHFL.DOWN PT, R223, R202, 0x2, 0x1f ;  /* 0x08401f00cadf7f89 */ /* 0x000e6200000e0000 */
[----:B------:R-:W-:-:S03]  /*38d0*/  FSEL R11, R11, R10, !P0 ;  /* 0x0000000a0b0b7208 */ /* 0x000fc60004000000 */
[----:B------:R-:W2:Y:S04]  /*38e0*/  SHFL.DOWN PT, R208, R221, 0x2, 0x1f ;  /* 0x08401f00ddd07f89 */ /* 0x000ea800000e0000 */
[----:B------:R-:W4:Y:S01]  /*38f0*/  SHFL.UP PT, R2, R11, 0x2, RZ ;  /* 0x044000000b027989 */ /* 0x000f2200000e00ff */
[----:B0-----:R-:W-:Y:S01]  /*3900*/  @P0 FMUL.FTZ R206, R206, R3 ;  /* 0x00000003cece0220 */ /* 0x001fe20000410000 */
[----:B------:R-:W-:Y:S01]  /*3910*/  ISETP.GE.AND P0, PT, R41, 0x2, PT ;  /* 0x000000022900780c */ /* 0x000fe20003f06270 */
[----:B-1----:R-:W-:-:S03]  /*3920*/  @!P2 FMUL.FTZ R10, R202, R223 ;  /* 0x000000dfca0aa220 */ /* 0x002fc60000410000 */
[----:B------:R-:W0:Y:S01]  /*3930*/  SHFL.UP PT, R3, R206, 0x2, RZ ;  /* 0x04400000ce037989 */ /* 0x000e2200000e00ff */
[----:B--2---:R-:W-:Y:S01]  /*3940*/  @!P2 FFMA.FTZ R221, R202, R208, R221 ;  /* 0x000000d0cadda223 */ /* 0x004fe200000100dd */
[----:B------:R-:W-:Y:S02]  /*3950*/  @!P2 MOV R202, R10 ;  /* 0x0000000a00caa202 */ /* 0x000fe40000000f00 */
[----:B------:R-:W-:Y:S01]  /*3960*/  ISETP.GT.U32.AND P2, PT, R198, 0x1b, PT ;  /* 0x0000001bc600780c */ /* 0x000fe20003f44070 */
[----:B----4-:R-:W-:Y:S02]  /*3970*/  FFMA.FTZ R2, R206, R2, R11 ;  /* 0x00000002ce027223 */ /* 0x010fe4000001000b */
[----:B------:R-:W1:Y:S03]  /*3980*/  SHFL.DOWN PT, R225, R202, 0x4, 0x1f ;  /* 0x08801f00cae17f89 */ /* 0x000e6600000e0000 */
[----:B------:R-:W-:-:S02]  /*3990*/  FSEL R223, R11, R2, !P0 ;  /* 0x000000020bdf7208 */ /* 0x000fc40004000000 */
[----:B------:R-:W2:Y:S04]  /*39a0*/  SHFL.DOWN PT, R11, R221, 0x4, 0x1f ;  /* 0x08801f00dd0b7f89 */ /* 0x000ea800000e0000 */
[----:B------:R-:W4:Y:S01]  /*39b0*/  SHFL.UP PT, R2, R223, 0x4, RZ ;  /* 0x04800000df027989 */ /* 0x000f2200000e00ff */
[----:B0-----:R-:W-:Y:S01]  /*39c0*/  @P0 FMUL.FTZ R206, R206, R3 ;  /* 0x00000003cece0220 */ /* 0x001fe20000410000 */
[----:B------:R-:W-:-:S04]  /*39d0*/  PLOP3.LUT P0, PT, PT, PT, UP0, 0x80, 0x8 ;  /* 0x000000000008781c */ /* 0x000fc80003f0f008 */
[----:B------:R-:W0:Y:S01]  /*39e0*/  SHFL.UP PT, R3, R206, 0x4, RZ ;  /* 0x04800000ce037989 */ /* 0x000e2200000e00ff */
[----:B------:R-:W-:Y:S01]  /*39f0*/  ISETP.NE.OR P0, PT, R20, RZ, P0 ;  /* 0x000000ff1400720c */ /* 0x000fe20000705670 */
[C---:B-1----:R-:W-:Y:S01]  /*3a00*/  @!P2 FMUL.FTZ R10, R202.reuse, R225 ;  /* 0x000000e1ca0aa220 */ /* 0x042fe20000410000 */
[----:B--2---:R-:W-:-:S04]  /*3a10*/  @!P2 FFMA.FTZ R221, R202, R11, R221 ;  /* 0x0000000bcadda223 */ /* 0x004fc800000100dd */
[----:B------:R-:W-:Y:S01]  /*3a20*/  @!P2 MOV R202, R10 ;  /* 0x0000000a00caa202 */ /* 0x000fe20000000f00 */
[----:B------:R-:W-:Y:S01]  /*3a30*/  HFMA2 R10, -RZ, RZ, 1.875, 0 ;  /* 0x3f800000ff0a7431 */ /* 0x000fe200000001ff */
[----:B------:R-:W-:Y:S01]  /*3a40*/  ISETP.GE.AND P2, PT, R41, 0x4, PT ;  /* 0x000000042900780c */ /* 0x000fe20003f46270 */
[----:B----4-:R-:W-:Y:S01]  /*3a50*/  FFMA.FTZ R2, R206, R2, R223 ;  /* 0x00000002ce027223 */ /* 0x010fe200000100df */
[----:B------:R-:W1:Y:S01]  /*3a60*/  SHFL.DOWN PT, R212, R221, 0x8, 0x1f ;  /* 0x09001f00ddd47f89 */ /* 0x000e6200000e0000 */
[----:B------:R-:W-:Y:S02]  /*3a70*/  MOV R11, RZ ;  /* 0x000000ff000b7202 */ /* 0x000fe40000000f00 */
[----:B------:R-:W-:Y:S01]  /*3a80*/  @!P0 LEA R208, R75, UR27, 0x3 ;  /* 0x0000001b4bd08c11 */ /* 0x000fe2000f8e18ff */
[----:B------:R-:W2:Y:S01]  /*3a90*/  SHFL.DOWN PT, R225, R202, 0x8, 0x1f ;  /* 0x09001f00cae17f89 */ /* 0x000ea200000e0000 */
[----:B------:R-:W-:-:S03]  /*3aa0*/  FSEL R223, R223, R2, !P2 ;  /* 0x00000002dfdf7208 */ /* 0x000fc60005000000 */
[----:B------:R-:W-:Y:S01]  /*3ab0*/  @!P0 LDS.64 R10, [R208+0x1728] ;  /* 0x00172800d00a8984 */ /* 0x000fe20000000a00 */
[----:B------:R-:W-:Y:S02]  /*3ac0*/  ISETP.GE.AND P0, PT, R41, 0x8, PT ;  /* 0x000000082900780c */ /* 0x000fe40003f06270 */
[----:B0-----:R-:W-:Y:S01]  /*3ad0*/  @P2 FMUL.FTZ R206, R206, R3 ;  /* 0x00000003cece2220 */ /* 0x001fe20000410000 */
[----:B------:R-:W0:Y:S01]  /*3ae0*/  SHFL.UP PT, R2, R223, 0x8, RZ ;  /* 0x05000000df027989 */ /* 0x000e2200000e00ff */
[----:B------:R-:W-:-:S03]  /*3af0*/  ISETP.GT.U32.AND P2, PT, R198, 0xf, PT ;  /* 0x0000000fc600780c */ /* 0x000fc60003f44070 */
[----:B------:R-:W4:Y:S01]  /*3b00*/  SHFL.UP PT, R3, R206, 0x8, RZ ;  /* 0x05000000ce037989 */ /* 0x000f2200000e00ff */
[C---:B-1----:R-:W-:Y:S01]  /*3b10*/  @!P3 FFMA.FTZ R221, R202.reuse, R212, R221 ;  /* 0x000000d4caddb223 */ /* 0x042fe200000100dd */
[----:B--2---:R-:W-:-:S05]  /*3b20*/  @!P3 FMUL.FTZ R210, R202, R225 ;  /* 0x000000e1cad2b220 */ /* 0x004fca0000410000 */
[----:B------:R-:W-:Y:S02]  /*3b30*/  @!P3 MOV R202, R210 ;  /* 0x000000d200cab202 */ /* 0x000fe40000000f00 */
[----:B------:R-:W1:Y:S01]  /*3b40*/  SHFL.DOWN PT, R210, R221, 0x10, 0x1f ;  /* 0x0a001f00ddd27f89 */ /* 0x000e6200000e0000 */
[----:B0-----:R-:W-:-:S03]  /*3b50*/  FFMA.FTZ R2, R206, R2, R223 ;  /* 0x00000002ce027223 */ /* 0x001fc600000100df */
[----:B------:R-:W0:Y:S01]  /*3b60*/  SHFL.DOWN PT, R225, R202, 0x10, 0x1f ;  /* 0x0a001f00cae17f89 */ /* 0x000e2200000e0000 */
[----:B----4-:R-:W-:Y:S01]  /*3b70*/  @P0 FMUL.FTZ R206, R206, R3 ;  /* 0x00000003cece0220 */ /* 0x010fe20000410000 */
[----:B------:R-:W-:Y:S02]  /*3b80*/  FSEL R223, R223, R2, !P0 ;  /* 0x00000002dfdf7208 */ /* 0x000fe40004000000 */
[----:B------:R-:W-:Y:S02]  /*3b90*/  ISETP.GE.AND P0, PT, R41, 0x10, PT ;  /* 0x000000102900780c */ /* 0x000fe40003f06270 */
[----:B------:R-:W-:Y:S04]  /*3ba0*/  SHFL.UP PT, R3, R206, 0x10, RZ ;  /* 0x06000000ce037989 */ /* 0x000fe800000e00ff */
[----:B------:R-:W2:Y:S01]  /*3bb0*/  SHFL.UP PT, R2, R223, 0x10, RZ ;  /* 0x06000000df027989 */ /* 0x000ea200000e00ff */
[----:B-1----:R-:W-:-:S03]  /*3bc0*/  @!P2 FFMA.FTZ R221, R202, R210, R221 ;  /* 0x000000d2cadda223 */ /* 0x002fc600000100dd */
[----:B------:R-:W-:Y:S01]  /*3bd0*/  SHFL.IDX PT, R210, R11, RZ, 0x1f ;  /* 0x00001fff0bd27589 */ /* 0x000fe200000e0000 */
[----:B0-----:R-:W-:-:S03]  /*3be0*/  @!P2 FMUL.FTZ R208, R202, R225 ;  /* 0x000000e1cad0a220 */ /* 0x001fc60000410000 */
[----:B------:R-:W-:Y:S02]  /*3bf0*/  SHFL.DOWN PT, R225, R221, 0x1, 0x1f ;  /* 0x08201f00dde17f89 */ /* 0x000fe400000e0000 */
[----:B------:R-:W-:Y:S02]  /*3c00*/  @!P2 MOV R202, R208 ;  /* 0x000000d000caa202 */ /* 0x000fe40000000f00 */
[----:B------:R-:W-:Y:S01]  /*3c10*/  SHFL.IDX PT, R221, R221, RZ, 0x1f ;  /* 0x00001fffdddd7589 */ /* 0x000fe200000e0000 */
[----:B--2---:R-:W-:-:S03]  /*3c20*/  FFMA.FTZ R2, R206, R2, R223 ;  /* 0x00000002ce027223 */ /* 0x004fc600000100df */
[----:B------:R-:W0:Y:S01]  /*3c30*/  SHFL.DOWN PT, R208, R202, 0x1, 0x1f ;  /* 0x08201f00cad07f89 */ /* 0x000e2200000e0000 */
[----:B------:R-:W-:Y:S01]  /*3c40*/  @P0 FMUL.FTZ R206, R206, R3 ;  /* 0x00000003cece0220 */ /* 0x000fe20000410000 */
[----:B------:R-:W-:Y:S01]  /*3c50*/  HFMA2 R3, -RZ, RZ, 0, 0 ;  /* 0x00000000ff037431 */ /* 0x000fe200000001ff */
[----:B------:R-:W-:Y:S01]  /*3c60*/  FSEL R223, R223, R2, !P0 ;  /* 0x00000002dfdf7208 */ /* 0x000fe20004000000 */
[----:B------:R-:W1:Y:S01]  /*3c70*/  SHFL.IDX PT, R202, R202, RZ, 0x1f ;  /* 0x00001fffcaca7589 */ /* 0x000e6200000e0000 */
[----:B------:R-:W-:Y:S02]  /*3c80*/  ISETP.NE.AND P0, PT, R20, 0x1f, PT ;  /* 0x0000001f1400780c */ /* 0x000fe40003f05270 */
[----:B------:R-:W-:Y:S01]  /*3c90*/  MOV R2, R20 ;  /* 0x0000001400027202 */ /* 0x000fe20000000f00 */
[----:B------:R-:W-:Y:S04]  /*3ca0*/  SHFL.UP PT, R206, R206, 0x1, RZ ;  /* 0x04200000cece7989 */ /* 0x000fe800000e00ff */
[----:B------:R-:W-:Y:S01]  /*3cb0*/  SHFL.UP PT, R223, R223, 0x1, RZ ;  /* 0x04200000dfdf7989 */ /* 0x000fe200000e00ff */
[----:B------:R-:W-:-:S04]  /*3cc0*/  IMAD.WIDE.U32 R2, R8, UR26, R2 ;  /* 0x0000001a08027c25 */ /* 0x000fc8000f8e0002 */
[----:B------:R-:W-:Y:S02]  /*3cd0*/  IMAD R3, R9, UR26, R3 ;  /* 0x0000001a09037c24 */ /* 0x000fe4000f8e0203 */
[----:B------:R-:W-:-:S04]  /*3ce0*/  IMAD.WIDE.U32 R2, R19, UR34, R2 ;  /* 0x0000002213027c25 */ /* 0x000fc8000f8e0002 */
[----:B0-----:R-:W-:Y:S01]  /*3cf0*/  @P0 FFMA.FTZ R210, R208, R210, R225 ;  /* 0x000000d2d0d20223 */ /* 0x001fe200000100e1 */
[----:B------:R-:W-:-:S03]  /*3d00*/  SHF.R.S32.HI R208, RZ, 0x1f, R19 ;  /* 0x0000001fffd07819 */ /* 0x000fc60000011413 */
[----:B------:R-:W-:Y:S01]  /*3d10*/  FFMA.FTZ R161, R210, R12, R161 ;  /* 0x0000000cd2a17223 */ /* 0x000fe200000100a1 */
[----:B-1----:R-:W-:Y:S01]  /*3d20*/  FFMA.FTZ R11, R202, R11, R221 ;  /* 0x0000000bca0b7223 */ /* 0x002fe200000100dd */
[----:B------:R-:W-:Y:S02]  /*3d30*/  IMAD R12, R208, UR34, RZ ;  /* 0x00000022d00c7c24 */ /* 0x000fe4000f8e02ff */
[----:B------:R-:W-:Y:S01]  /*3d40*/  FMUL.FTZ R10, R202, R10 ;  /* 0x0000000aca0a7220 */ /* 0x000fe20000410000 */
[----:B------:R-:W-:Y:S01]  /*3d50*/  FFMA.FTZ R195, R154, R161, R195 ;  /* 0x000000a19ac37223 */ /* 0x000fe200000100c3 */
[----:B------:R-:W-:Y:S01]  /*3d60*/  IMAD R225, R19, UR35, R12 ;  /* 0x0000002313e17c24 */ /* 0x000fe2000f8e020c */
[----:B---3--:R-:W0:Y:S01]  /*3d70*/  SHFL.IDX PT, R204, R204, RZ, 0x1f ;  /* 0x00001fffcccc7589 */ /* 0x008e2200000e0000 */
[----:B------:R-:W-:Y:S01]  /*3d80*/  IADD3 R12, P0, PT, R2, UR22, RZ ;  /* 0x00000016020c7c10 */ /* 0x000fe2000ff1e0ff */
[----:B0-----:R-:W-:Y:S01]  /*3d90*/  @P1 FFMA.FTZ R204, R206, R204, R223 ;  /* 0x000000cccecc1223 */ /* 0x001fe200000100df */
[----:B------:R-:W-:-:S03]  /*3da0*/  FFMA.FTZ R223, R157, R195, R188 ;  /* 0x000000c39ddf7223 */ /* 0x000fc600000100bc */
[----:B------:R-:W-:Y:S01]  /*3db0*/  FFMA.FTZ R227, R13, R204, R200 ;  /* 0x000000cc0de37223 */ /* 0x000fe200000100c8 */
[----:B------:R-:W-:Y:S01]  /*3dc0*/  FFMA.FTZ R189, R160, R223, R189 ;  /* 0x000000dfa0bd7223 */ /* 0x000fe200000100bd */
[----:B------:R-:W-:Y:S02]  /*3dd0*/  IADD3.X R13, PT, PT, R3, R225, RZ, P0, !PT ;  /* 0x000000e1030d7210 */ /* 0x000fe400007fe4ff */
[-C--:B------:R-:W-:Y:S01]  /*3de0*/  FFMA.FTZ R188, R158, R227.reuse, R219 ;  /* 0x000000e39ebc7223 */ /* 0x080fe200000100db */
[----:B------:R-:W-:Y:S01]  /*3df0*/  FFMA.FTZ R3, R0, R227, RZ ;  /* 0x000000e300037223 */ /* 0x000fe200000100ff */
        /* <DEDUP_REMOVED lines=15> */
[----:B------:R-:W-:Y:S01]  /*3ef0*/  FADD.FTZ R213, -R213, R182 ;  /* 0x000000b6d5d57221 */ /* 0x000fe20000010100 */
[----:B------:R-:W-:Y:S01]  /*3f00*/  FFMA.FTZ R180, R176, R225, R181 ;  /* 0x000000e1b0b47223 */ /* 0x000fe200000100b5 */
[----:B------:R-:W-:Y:S01]  /*3f10*/  FFMA.FTZ R227, R114, R182, R227 ;  /* 0x000000b672e37223 */ /* 0x000fe200000100e3 */
[----:B------:R-:W-:Y:S01]  /*3f20*/  FFMA.FTZ R182, R174, R188, R207 ;  /* 0x000000bcaeb67223 */ /* 0x000fe200000100cf */
[----:B------:R-:W-:Y:S01]  /*3f30*/  FADD.FTZ R209, -R209, R188 ;  /* 0x000000bcd1d17221 */ /* 0x000fe20000010100 */
[----:B------:R-:W-:Y:S01]  /*3f40*/  FFMA.FTZ R179, R178, R180, R179 ;  /* 0x000000b4b2b37223 */ /* 0x000fe200000100b3 */
[----:B------:R-:W-:Y:S01]  /*3f50*/  FFMA.FTZ R227, R112, R188, R227 ;  /* 0x000000bc70e37223 */ /* 0x000fe200000100e3 */
[-C--:B------:R-:W-:Y:S01]  /*3f60*/  FFMA.FTZ R211, R178, R182.reuse, R211 ;  /* 0x000000b6b2d37223 */ /* 0x080fe200000100d3 */
[----:B------:R-:W-:Y:S01]  /*3f70*/  FADD.FTZ R207, -R207, R182 ;  /* 0x000000b6cfcf7221 */ /* 0x000fe20000010100 */
[----:B------:R-:W-:Y:S01]  /*3f80*/  FFMA.FTZ R177, R174, R179, R177 ;  /* 0x000000b3aeb17223 */ /* 0x000fe200000100b1 */
[----:B------:R-:W-:Y:S01]  /*3f90*/  FFMA.FTZ R227, R110, R182, R227 ;  /* 0x000000b66ee37223 */ /* 0x000fe200000100e3 */
[----:B------:R-:W-:Y:S01]  /*3fa0*/  FFMA.FTZ R176, R176, R211, R205 ;  /* 0x000000d3b0b07223 */ /* 0x000fe200000100cd */
[----:B------:R-:W-:Y:S01]  /*3fb0*/  FFMA.FTZ R197, R146, -R197, R211 ;  /* 0x800000c592c57223 */ /* 0x000fe200000100d3 */
[----:B------:R-:W-:Y:S01]  /*3fc0*/  FFMA.FTZ R175, R172, R177, R175 ;  /* 0x000000b1acaf7223 */ /* 0x000fe200000100af */
[----:B------:R-:W-:Y:S01]  /*3fd0*/  FFMA.FTZ R227, R108, R211, R227 ;  /* 0x000000d36ce37223 */ /* 0x000fe200000100e3 */
[----:B------:R-:W-:Y:S01]  /*3fe0*/  FFMA.FTZ R173, R173, R176, R196 ;  /* 0x000000b0adad7223 */ /* 0x000fe200000100c4 */
[----:B------:R-:W-:Y:S01]  /*3ff0*/  FFMA.FTZ R192, R145, -R192, R176 ;  /* 0x800000c091c07223 */ /* 0x000fe200000100b0 */
[----:B------:R-:W-:Y:S01]  /*4000*/  FFMA.FTZ R171, R168, R175, R171 ;  /* 0x000000afa8ab7223 */ /* 0x000fe200000100ab */
[----:B------:R-:W-:Y:S01]  /*4010*/  FFMA.FTZ R227, R106, R176, R227 ;  /* 0x000000b06ae37223 */ /* 0x000fe200000100e3 */
[----:B------:R-:W-:Y:S01]  /*4020*/  FFMA.FTZ R170, R170, R173, R203 ;  /* 0x000000adaaaa7223 */ /* 0x000fe200000100cb */
[----:B------:R-:W-:Y:S01]  /*4030*/  FMUL.FTZ R168, R70, R175 ;  /* 0x000000af46a87220 */ /* 0x000fe20000410000 */
[----:B------:R-:W-:Y:S01]  /*4040*/  FFMA.FTZ R169, R166, R171, R169 ;  /* 0x000000aba6a97223 */ /* 0x000fe200000100a9 */
[----:B------:R-:W-:Y:S01]  /*4050*/  FFMA.FTZ R227, R104, R173, R227 ;  /* 0x000000ad68e37223 */ /* 0x000fe200000100e3 */
[-C--:B------:R-:W-:Y:S01]  /*4060*/  FFMA.FTZ R167, R167, R170.reuse, R194 ;  /* 0x000000aaa7a77223 */ /* 0x080fe200000100c2 */
[----:B------:R-:W-:Y:S01]  /*4070*/  FMUL.FTZ R166, R71, R171 ;  /* 0x000000ab47a67220 */ /* 0x000fe20000410000 */
[----:B------:R-:W-:Y:S01]  /*4080*/  FFMA.FTZ R165, R162, R169, R165 ;  /* 0x000000a9a2a57223 */ /* 0x000fe200000100a5 */
[----:B------:R-:W-:Y:S01]  /*4090*/  FFMA.FTZ R227, R102, R170, R227 ;  /* 0x000000aa66e37223 */ /* 0x000fe200000100e3 */
[----:B------:R-:W-:Y:S01]  /*40a0*/  FFMA.FTZ R164, R164, R167, R201 ;  /* 0x000000a7a4a47223 */ /* 0x000fe200000100c9 */
[----:B------:R-:W-:Y:S01]  /*40b0*/  P2R R162, PR, RZ, 0x40 ;  /* 0x00000040ffa27803 */ /* 0x000fe20000000000 */
[----:B------:R-:W-:Y:S01]  /*40c0*/  FFMA.FTZ R163, R158, R165, R163 ;  /* 0x000000a59ea37223 */ /* 0x000fe200000100a3 */
[----:B------:R-:W-:Y:S01]  /*40d0*/  FFMA.FTZ R227, R100, R167, R227 ;  /* 0x000000a764e37223 */ /* 0x000fe200000100e3 */
[----:B------:R-:W-:Y:S01]  /*40e0*/  FFMA.FTZ R199, R160, R164, R199 ;  /* 0x000000a4a0c77223 */ /* 0x000fe200000100c7 */
[----:B------:R-:W-:Y:S01]  /*40f0*/  FMUL.FTZ R162, R73, R165 ;  /* 0x000000a549a27220 */ /* 0x000fe20000410000 */
[----:B------:R-:W-:Y:S01]  /*4100*/  FMUL.FTZ R158, R74, R163 ;  /* 0x000000a34a9e7220 */ /* 0x000fe20000410000 */
[----:B------:R-:W-:Y:S01]  /*4110*/  FFMA.FTZ R184, R141, -R184, R164 ;  /* 0x800000b88db87223 */ /* 0x000fe200000100a4 */
[----:B------:R-:W-:Y:S01]  /*4120*/  FFMA.FTZ R227, R98, R164, R227 ;  /* 0x000000a462e37223 */ /* 0x000fe200000100e3 */
[----:B------:R-:W-:Y:S01]  /*4130*/  FMUL.FTZ R164, R72, R169 ;  /* 0x000000a948a47220 */ /* 0x000fe20000410000 */
[-C--:B------:R-:W-:Y:S01]  /*4140*/  FMUL.FTZ R160, R123, R158.reuse ;  /* 0x0000009e7ba07220 */ /* 0x080fe20000410000 */
[----:B------:R-:W-:Y:S01]  /*4150*/  FFMA.FTZ R158, R2, R158, RZ ;  /* 0x0000009e029e7223 */ /* 0x000fe200000100ff */
[----:B------:R-:W-:Y:S01]  /*4160*/  FFMA.FTZ R191, R142, -R191, R167 ;  /* 0x800000bf8ebf7223 */ /* 0x000fe200000100a7 */
[----:B------:R-:W-:Y:S01]  /*4170*/  SHF.R.U32.HI R167, RZ, 0x1, R20 ;  /* 0x00000001ffa77819 */ /* 0x000fe20000011614 */
[----:B------:R-:W-:Y:S01]  /*4180*/  FFMA.FTZ R190, R143, -R190, R170 ;  /* 0x800000be8fbe7223 */ /* 0x000fe200000100aa */
[----:B------:R-:W-:Y:S01]  /*4190*/  FFMA.FTZ R158, R219, R162, R158 ;  /* 0x000000a2db9e7223 */ /* 0x000fe2000001009e */
[----:B------:R-:W-:Y:S01]  /*41a0*/  @!P6 LEA R170, R75, UR27, 0x3 ;  /* 0x0000001b4baaec11 */ /* 0x000fe2000f8e18ff */
[----:B------:R-:W-:Y:S01]  /*41b0*/  FFMA.FTZ R193, R144, -R193, R173 ;  /* 0x800000c190c17223 */ /* 0x000fe200000100ad */
[----:B------:R-:W-:Y:S01]  /*41c0*/  LEA R167, R20, R167, 0x4 ;  /* 0x000000a714a77211 */ /* 0x000fe200078e20ff */
[----:B------:R-:W-:Y:S01]  /*41d0*/  FFMA.FTZ R158, R217, R164, R158 ;  /* 0x000000a4d99e7223 */ /* 0x000fe2000001009e */
[----:B------:R-:W-:Y:S01]  /*41e0*/  FFMA.FTZ R186, R157, R199, R186 ;  /* 0x000000c79dba7223 */ /* 0x000fe200000100ba */
[----:B------:R0:W-:Y:S01]  /*41f0*/  @!P6 STS.64 [R170+0x1728], R10 ;  /* 0x0017280aaa00e388 */ /* 0x0001e20000000a00 */
[----:B------:R-:W-:Y:S01]  /*4200*/  LEA R181, R167, UR27, 0x2 ;  /* 0x0000001ba7b57c11 */ /* 0x000fe2000f8e10ff */
[----:B------:R-:W-:Y:S01]  /*4210*/  FFMA.FTZ R158, R215, R166, R158 ;  /* 0x000000a6d79e7223 */ /* 0x000fe2000001009e */
[----:B------:R-:W-:Y:S01]  /*4220*/  FMUL.FTZ R157, R121, R162 ;  /* 0x000000a2799d7220 */ /* 0x000fe20000410000 */
[----:B------:R-:W-:Y:S01]  /*4230*/  FMUL.FTZ R167, R119, R164 ;  /* 0x000000a477a77220 */ /* 0x000fe20000410000 */
[----:B------:R-:W-:Y:S01]  /*4240*/  FMUL.FTZ R173, R117, R166 ;  /* 0x000000a675ad7220 */ /* 0x000fe20000410000 */
[----:B------:R-:W-:Y:S01]  /*4250*/  FFMA.FTZ R158, R213, R168, R158 ;  /* 0x000000a8d59e7223 */ /* 0x000fe2000001009e */
[----:B------:R1:W-:Y:S01]  /*4260*/  STS [R181+0x430], R160 ;  /* 0x000430a0b5007388 */ /* 0x0003e20000000800 */
[----:B------:R-:W-:Y:S01]  /*4270*/  FMUL.FTZ R164, R66, R225 ;  /* 0x000000e142a47220 */ /* 0x000fe20000410000 */
[----:B------:R-:W-:Y:S01]  /*4280*/  FMUL.FTZ R162, R67, R180 ;  /* 0x000000b443a27220 */ /* 0x000fe20000410000 */
[----:B------:R-:W-:Y:S01]  /*4290*/  FMUL.FTZ R166, R64, R3 ;  /* 0x0000000340a67220 */ /* 0x000fe20000410000 */
[----:B------:R-:W-:Y:S01]  /*42a0*/  FFMA.FTZ R185, R140, -R185, R199 ;  /* 0x800000b98cb97223 */ /* 0x000fe200000100c7 */
[----:B0-----:R-:W-:Y:S01]  /*42b0*/  FMUL.FTZ R10, R69, R177 ;  /* 0x000000b1450a7220 */ /* 0x001fe20000410000 */
[----:B------:R-:W-:Y:S01]  /*42c0*/  FMUL.FTZ R11, R115, R168 ;  /* 0x000000a8730b7220 */ /* 0x000fe20000410000 */
[----:B------:R-:W-:Y:S01]  /*42d0*/  FFMA.FTZ R227, R96, R199, R227 ;  /* 0x000000c760e37223 */ /* 0x000fe200000100e3 */
[----:B------:R0:W-:Y:S01]  /*42e0*/  STS [R24+0x434], R157 ;  /* 0x0004349d18007388 */ /* 0x0001e20000000800 */
[-C--:B------:R-:W-:Y:S01]  /*42f0*/  FFMA.FTZ R158, R209, R10.reuse, R158 ;  /* 0x0000000ad19e7223 */ /* 0x080fe2000001009e */
[----:B-1----:R-:W-:Y:S01]  /*4300*/  FMUL.FTZ R160, R68, R179 ;  /* 0x000000b344a07220 */ /* 0x002fe20000410000 */
[----:B------:R-:W-:Y:S01]  /*4310*/  FMUL.FTZ R181, R113, R10 ;  /* 0x0000000a71b57220 */ /* 0x000fe20000410000 */
[----:B------:R-:W-:Y:S01]  /*4320*/  FMUL.FTZ R10, R65, R183 ;  /* 0x000000b7410a7220 */ /* 0x000fe20000410000 */
[----:B------:R1:W-:Y:S01]  /*4330*/  STS [R24+0x438], R167 ;  /* 0x000438a718007388 */ /* 0x0003e20000000800 */
[-C--:B------:R-:W-:Y:S01]  /*4340*/  FFMA.FTZ R158, R207, R160.reuse, R158 ;  /* 0x000000a0cf9e7223 */ /* 0x080fe2000001009e */
[----:B------:R-:W-:Y:S01]  /*4350*/  FMUL.FTZ R199, R111, R160 ;  /* 0x000000a06fc77220 */ /* 0x000fe20000410000 */
[----:B------:R-:W-:Y:S01]  /*4360*/  FMUL.FTZ R170, R62, R189 ;  /* 0x000000bd3eaa7220 */ /* 0x000fe20000410000 */
[----:B------:R2:W-:Y:S01]  /*4370*/  STS [R24+0x43c], R173 ;  /* 0x00043cad18007388 */ /* 0x0005e20000000800 */
[----:B0-----:R-:W-:Y:S01]  /*4380*/  FMUL.FTZ R157, R109, R162 ;  /* 0x000000a26d9d7220 */ /* 0x001fe20000410000 */
[----:B------:R-:W-:Y:S01]  /*4390*/  FMUL.FTZ R168, R63, R187 ;  /* 0x000000bb3fa87220 */ /* 0x000fe20000410000 */
[----:B------:R-:W-:Y:S01]  /*43a0*/  FMUL.FTZ R160, R60, R195 ;  /* 0x000000c33ca07220 */ /* 0x000fe20000410000 */
[----:B------:R0:W-:Y:S01]  /*43b0*/  STS [R24+0x444], R181 ;  /* 0x000444b518007388 */ /* 0x0001e20000000800 */
[----:B------:R-:W-:Y:S01]  /*43c0*/  IADD3 R201, PT, PT, R20, 0x20, RZ ;  /* 0x0000002014c97810 */ /* 0x000fe20007ffe0ff */
[----:B-1----:R-:W-:Y:S01]  /*43d0*/  FMUL.FTZ R167, R107, R164 ;  /* 0x000000a46ba77220 */ /* 0x002fe20000410000 */
[----:B------:R-:W-:Y:S01]  /*43e0*/  IMAD.WIDE.U32 R12, R75, UR36, R12 ;  /* 0x000000244b0c7c25 */ /* 0x000fe2000f8e000c */
[----:B------:R1:W-:Y:S01]  /*43f0*/  STS [R24+0x440], R11 ;  /* 0x0004400b18007388 */ /* 0x0003e20000000800 */
[----:B------:R-:W-:-:S02]  /*4400*/  LEA.HI R201, R201, R20, RZ, 0x1b ;  /* 0x00000014c9c97211 */ /* 0x000fc400078fd8ff */
[----:B--2---:R-:W-:Y:S01]  /*4410*/  FMUL.FTZ R173, R105, R10 ;  /* 0x0000000a69ad7220 */ /* 0x004fe20000410000 */
[----:B------:R-:W-:Y:S01]  /*4420*/  FFMA.FTZ R159, R154, R186, R159 ;  /* 0x000000ba9a9f7223 */ /* 0x000fe2000001009f */
[----:B------:R2:W-:Y:S01]  /*4430*/  STS [R24+0x448], R199 ;  /* 0x000448c718007388 */ /* 0x0005e20000000800 */
[----:B------:R-:W-:Y:S01]  /*4440*/  FFMA.FTZ R156, R15, -R156, R186 ;  /* 0x8000009c0f9c7223 */ /* 0x000fe200000100ba */
[----:B0-----:R-:W-:Y:S01]  /*4450*/  FMUL.FTZ R181, R103, R166 ;  /* 0x000000a667b57220 */ /* 0x001fe20000410000 */
[----:B------:R-:W-:Y:S01]  /*4460*/  FFMA.FTZ R155, R14, -R155, R159 ;  /* 0x8000009b0e9b7223 */ /* 0x000fe2000001009f */
[----:B------:R0:W-:Y:S01]  /*4470*/  STS [R24+0x44c], R157 ;  /* 0x00044c9d18007388 */ /* 0x0001e20000000800 */
[----:B------:R-:W-:Y:S01]  /*4480*/  FFMA.FTZ R227, R94, R186, R227 ;  /* 0x000000ba5ee37223 */ /* 0x000fe200000100e3 */
[----:B-1----:R-:W-:Y:S01]  /*4490*/  FFMA.FTZ R11, R197, R162, R158 ;  /* 0x000000a2c50b7223 */ /* 0x002fe2000001009e */
[----:B------:R-:W-:Y:S01]  /*44a0*/  FMUL.FTZ R158, R61, R223 ;  /* 0x000000df3d9e7220 */ /* 0x000fe20000410000 */
[----:B------:R-:W-:Y:S01]  /*44b0*/  FMUL.FTZ R162, R59, R161 ;  /* 0x000000a13ba27220 */ /* 0x000fe20000410000 */
[----:B------:R1:W-:Y:S01]  /*44c0*/  STS [R24+0x450], R167 ;  /* 0x000450a718007388 */ /* 0x0003e20000000800 */
[----:B--2---:R-:W-:Y:S01]  /*44d0*/  FMUL.FTZ R199, R101, R168 ;  /* 0x000000a865c77220 */ /* 0x004fe20000410000 */
[----:B------:R-:W-:-:S02]  /*44e0*/  FFMA.FTZ R164, R192, R164, R11 ;  /* 0x000000a4c0a47223 */ /* 0x000fc4000001000b */
[----:B------:R2:W-:Y:S01]  /*44f0*/  STS [R24+0x454], R173 ;  /* 0x000454ad18007388 */ /* 0x0005e20000000800 */
[----:B0-----:R-:W-:Y:S01]  /*4500*/  FMUL.FTZ R157, R99, R170 ;  /* 0x000000aa639d7220 */ /* 0x001fe20000410000 */
[----:B------:R-:W-:Y:S01]  /*4510*/  FFMA.FTZ R11, R193, R10, R164 ;  /* 0x0000000ac10b7223 */ /* 0x000fe200000100a4 */
[----:B------:R-:W-:Y:S01]  /*4520*/  LEA R10, P0, R12, UR38, 0x2 ;  /* 0x000000260c0a7c11 */ /* 0x000fe2000f8010ff */
[----:B------:R0:W-:Y:S01]  /*4530*/  STS [R24+0x458], R181 ;  /* 0x000458b518007388 */ /* 0x0001e20000000800 */
[----:B-1----:R-:W-:Y:S01]  /*4540*/  FMUL.FTZ R167, R97, R158 ;  /* 0x0000009e61a77220 */ /* 0x002fe20000410000 */
[----:B------:R-:W-:Y:S02]  /*4550*/  FFMA.FTZ R166, R190, R166, R11 ;  /* 0x000000a6bea67223 */ /* 0x000fe4000001000b */
[----:B------:R-:W-:Y:S01]  /*4560*/  STS [R24+0x45c], R199 ;  /* 0x00045cc718007388 */ /* 0x000fe20000000800 */
[----:B--2---:R-:W-:Y:S01]  /*4570*/  FMUL.FTZ R173, R95, R160 ;  /* 0x000000a05fad7220 */ /* 0x004fe20000410000 */
[----:B------:R-:W-:-:S02]  /*4580*/  FFMA.FTZ R11, R191, R168, R166 ;  /* 0x000000a8bf0b7223 */ /* 0x000fc400000100a6 */
[----:B------:R1:W-:Y:S01]  /*4590*/  STS [R24+0x460], R157 ;  /* 0x0004609d18007388 */ /* 0x0003e20000000800 */
[----:B0-----:R-:W-:Y:S01]  /*45a0*/  FMUL.FTZ R181, R93, R162 ;  /* 0x000000a25db57220 */ /* 0x001fe20000410000 */
[----:B------:R-:W-:Y:S02]  /*45b0*/  FFMA.FTZ R170, R184, R170, R11 ;  /* 0x000000aab8aa7223 */ /* 0x000fe4000001000b */
[----:B------:R-:W-:Y:S01]  /*45c0*/  STS [R24+0x464], R167 ;  /* 0x000464a718007388 */ /* 0x000fe20000000800 */
[----:B------:R-:W-:Y:S02]  /*45d0*/  IMAD R11, R75, UR37, R13 ;  /* 0x000000254b0b7c24 */ /* 0x000fe4000f8e020d */
[----:B------:R-:W-:Y:S01]  /*45e0*/  FFMA.FTZ R13, R185, R158, R170 ;  /* 0x0000009eb90d7223 */ /* 0x000fe200000100aa */
[----:B------:R0:W-:Y:S01]  /*45f0*/  STS [R24+0x468], R173 ;  /* 0x000468ad18007388 */ /* 0x0001e20000000800 */
[----:B-1----:R-:W-:Y:S02]  /*4600*/  LEA R157, R201, UR27, 0x2 ;  /* 0x0000001bc99d7c11 */ /* 0x002fe4000f8e10ff */
[----:B------:R-:W-:Y:S01]  /*4610*/  FFMA.FTZ R160, R156, R160, R13 ;  /* 0x000000a09ca07223 */ /* 0x000fe2000001000d */
[----:B------:R1:W-:Y:S01]  /*4620*/  STS [R24+0x46c], R181 ;  /* 0x00046cb518007388 */ /* 0x0003e20000000800 */
[----:B------:R-:W-:Y:S01]  /*4630*/  LEA.HI.X R11, R12, UR39, R11, 0x2, P0 ;  /* 0x000000270c0b7c11 */ /* 0x000fe200080f140b */
[----:B------:R-:W-:Y:S01]  /*4640*/  FFMA.FTZ R12, R92, R159, R227 ;  /* 0x0000009f5c0c7223 */ /* 0x000fe200000100e3 */
[----:B------:R-:W-:Y:S01]  /*4650*/  FFMA.FTZ R13, R155, R162, R160 ;  /* 0x000000a29b0d7223 */ /* 0x000fe200000100a0 */
[----:B------:R-:W-:Y:S01]  /*4660*/  BAR.SYNC.DEFER_BLOCKING 0x0 ;  /* 0x0000000000007b1d */ /* 0x000fe20000010000 */
[----:B------:R-:W-:-:S02]  /*4670*/  IADD3 R159, PT, PT, R20, 0x40, RZ ;  /* 0x00000040149f7810 */ /* 0x000fc40007ffe0ff */
[----:B0-----:R-:W-:Y:S02]  /*4680*/  MOV R173, UR20 ;  /* 0x0000001400ad7c02 */ /* 0x001fe40008000f00 */
[----:B------:R-:W-:Y:S02]  /*4690*/  IADD3 R167, PT, PT, R20, 0x60, RZ ;  /* 0x0000006014a77810 */ /* 0x000fe40007ffe0ff */
[----:B------:R-:W-:Y:S02]  /*46a0*/  IADD3 R160, PT, PT, R173, -UR22, -R20 ;  /* 0x80000016ada07c10 */ /* 0x000fe4000fffe814 */
[----:B------:R-:W-:Y:S02]  /*46b0*/  LEA.HI R159, R159, R20, RZ, 0x1b ;  /* 0x000000149f9f7211 */ /* 0x000fe400078fd8ff */
[----:B------:R-:W-:Y:S02]  /*46c0*/  ISETP.GE.AND P6, PT, R160, 0x1, PT ;  /* 0x00000001a000780c */ /* 0x000fe40003fc6270 */
[----:B------:R-:W-:-:S02]  /*46d0*/  IADD3 R173, PT, PT, R20, 0x80, RZ ;  /* 0x0000008014ad7810 */ /* 0x000fc40007ffe0ff */
[----:B------:R-:W-:Y:S02]  /*46e0*/  LEA.HI R167, R167, R20, RZ, 0x1b ;  /* 0x00000014a7a77211 */ /* 0x000fe400078fd8ff */
[----:B------:R-:W-:Y:S02]  /*46f0*/  LEA R158, R159, UR27, 0x2 ;  /* 0x0000001b9f9e7c11 */ /* 0x000fe4000f8e10ff */
[C---:B------:R-:W-:Y:S02]  /*4700*/  ISETP.GE.AND P3, PT, R160.reuse, 0x21, PT ;  /* 0x00000021a000780c */ /* 0x040fe40003f66270 */
[C---:B------:R-:W-:Y:S02]  /*4710*/  ISETP.GE.AND P2, PT, R160.reuse, 0x41, PT ;  /* 0x00000041a000780c */ /* 0x040fe40003f46270 */
[C---:B------:R-:W-:Y:S01]  /*4720*/  ISETP.GE.AND P1, PT, R160.reuse, 0x61, PT ;  /* 0x00000061a000780c */ /* 0x040fe20003f26270 */
[----:B------:R-:W0:Y:S01]  /*4730*/  LDS R157, [R157+0x4b0] ;  /* 0x0004b0009d9d7984 */ /* 0x000e220000000800 */
[----:B------:R-:W-:Y:S01]  /*4740*/  ISETP.GE.AND P0, PT, R160, 0x81, PT ;  /* 0x00000081a000780c */ /* 0x000fe20003f06270 */
[----:B-1----:R-:W-:-:S12]  /*4750*/  @!P6 BRA `(.L_x_7002) ;  /* 0x000000000010e947 */ /* 0x002fd80003800000 */
[----:B------:R-:W-:-:S04]  /*4760*/  LEA.HI R154, R20, R20, RZ, 0x1b ;  /* 0x00000014149a7211 */ /* 0x000fc800078fd8ff */
[----:B------:R-:W-:-:S05]  /*4770*/  LEA R154, R154, UR27, 0x2 ;  /* 0x0000001b9a9a7c11 */ /* 0x000fca000f8e10ff */
[----:B------:R-:W1:Y:S04]  /*4780*/  LDS R159, [R154+0x430] ;  /* 0x000430009a9f7984 */ /* 0x000e680000000800 */
[----:B-1----:R1:W-:Y:S02]  /*4790*/  REDG.E.ADD.F32.FTZ.RN.STRONG.GPU desc[UR24][R10.64], R159 ;  /* 0x0000009f0a0079a6 */ /* 0x0023e4000c12f318 */
.L_x_7002:
[----:B------:R-:W-:Y:S05]  /*47a0*/  BSYNC.RECONVERGENT B0 ;  /* 0x0000000000007941 */ /* 0x000fea0003800200 */
.L_x_7001:
[----:B------:R-:W-:Y:S01]  /*47b0*/  BSSY.RECONVERGENT B0, `(.L_x_7003) ;  /* 0x0000004000007945 */ /* 0x000fe20003800200 */
[----:B------:R-:W-:-:S03]  /*47c0*/  ISETP.GE.AND P6, PT, R160, 0xa1, PT ;  /* 0x000000a1a000780c */ /* 0x000fc60003fc6270 */
[----:B------:R-:W-:Y:S10]  /*47d0*/  @!P3 BRA `(.L_x_7004) ;  /* 0x000000000004b947 */ /* 0x000ff40003800000 */
[----:B0-----:R2:W-:Y:S02]  /*47e0*/  REDG.E.ADD.F32.FTZ.RN.STRONG.GPU desc[UR24][R10.64+0x80], R157 ;  /* 0x0000809d0a0079a6 */ /* 0x0015e4000c12f318 */
.L_x_7004:
[----:B------:R-:W-:Y:S05]  /*47f0*/  BSYNC.RECONVERGENT B0 ;  /* 0x0000000000007941 */ /* 0x000fea0003800200 */
.L_x_7003:
[----:B0-2---:R0:W2:Y:S01]  /*4800*/  LDS R157, [R158+0x530] ;  /* 0x000530009e9d7984 */ /* 0x0050a20000000800 */
[----:B------:R-:W-:Y:S01]  /*4810*/  BSSY.RECONVERGENT B0, `(.L_x_7005) ;  /* 0x0000006000007945 */ /* 0x000fe20003800200 */
[----:B-1----:R-:W-:Y:S02]  /*4820*/  IADD3 R159, PT, PT, R20, 0xa0, RZ ;  /* 0x000000a0149f7810 */ /* 0x002fe40007ffe0ff */
[----:B------:R-:W-:Y:S02]  /*4830*/  LEA.HI R173, R173, R20, RZ, 0x1b ;  /* 0x00000014adad7211 */ /* 0x000fe400078fd8ff */
[----:B------:R-:W-:Y:S01]  /*4840*/  LEA R167, R167, UR27, 0x2 ;  /* 0x0000001ba7a77c11 */ /* 0x000fe2000f8e10ff */
[----:B------:R-:W-:Y:S06]  /*4850*/  @!P2 BRA `(.L_x_7006) ;  /* 0x000000000004a947 */ /* 0x000fec0003800000 */
[----:B--2---:R1:W-:Y:S02]  /*4860*/  REDG.E.ADD.F32.FTZ.RN.STRONG.GPU desc[UR24][R10.64+0x100], R157 ;  /* 0x0001009d0a0079a6 */ /* 0x0043e4000c12f318 */
.L_x_7006:
[----:B------:R-:W-:Y:S05]  /*4870*/  BSYNC.RECONVERGENT B0 ;  /* 0x0000000000007941 */ /* 0x000fea0003800200 */
.L_x_7005:
[----:B-12---:R1:W2:Y:S01]  /*4880*/  LDS R157, [R167+0x5b0] ;  /* 0x0005b000a79d7984 */ /* 0x0062a20000000800 */
[----:B------:R-:W-:Y:S01]  /*4890*/  BSSY.RECONVERGENT B0, `(.L_x_7007) ;  /* 0x0000005000007945 */ /* 0x000fe20003800200 */
[----:B------:R-:W-:Y:S02]  /*48a0*/  LEA.HI R159, R159, R20, RZ, 0x1b ;  /* 0x000000149f9f7211 */ /* 0x000fe400078fd8ff */
[----:B------:R-:W-:Y:S01]  /*48b0*/  LEA R173, R173, UR27, 0x2 ;  /* 0x0000001badad7c11 */ /* 0x000fe2000f8e10ff */
[----:B------:R-:W-:Y:S06]  /*48c0*/  @!P1 BRA `(.L_x_7008) ;  /* 0x0000000000049947 */ /* 0x000fec0003800000 */
[----:B--2---:R3:W-:Y:S02]  /*48d0*/  REDG.E.ADD.F32.FTZ.RN.STRONG.GPU desc[UR24][R10.64+0x180], R157 ;  /* 0x0001809d0a0079a6 */ /* 0x0047e4000c12f318 */
.L_x_7008:
[----:B------:R-:W-:Y:S05]  /*48e0*/  BSYNC.RECONVERGENT B0 ;  /* 0x0000000000007941 */ /* 0x000fea0003800200 */
.L_x_7007:
[----:B--23--:R2:W3:Y:S01]  /*48f0*/  LDS R157, [R173+0x630] ;  /* 0x00063000ad9d7984 */ /* 0x00c4e20000000800 */
[----:B------:R-:W-:Y:S01]  /*4900*/  BSSY.RECONVERGENT B0, `(.L_x_7009) ;  /* 0x0000004000007945 */ /* 0x000fe20003800200 */
[----:B------:R-:W-:-:S03]  /*4910*/  LEA R154, R159, UR27, 0x2 ;  /* 0x0000001b9f9a7c11 */ /* 0x000fc6000f8e10ff */
[----:B------:R-:W-:Y:S05]  /*4920*/  @!P0 BRA `(.L_x_7010) ;  /* 0x0000000000048947 */ /* 0x000fea0003800000 */
[----:B---3--:R4:W-:Y:S02]  /*4930*/  REDG.E.ADD.F32.FTZ.RN.STRONG.GPU desc[UR24][R10.64+0x200], R157 ;  /* 0x0002009d0a0079a6 */ /* 0x0089e4000c12f318 */
.L_x_7010:
[----:B------:R-:W-:Y:S05]  /*4940*/  BSYNC.RECONVERGENT B0 ;  /* 0x0000000000007941 */ /* 0x000fea0003800200 */
.L_x_7009:
[----:B---34-:R3:W4:Y:S01]  /*4950*/  LDS R157, [R154+0x6b0] ;  /* 0x0006b0009a9d7984 */ /* 0x0187220000000800 */
[----:B------:R-:W-:Y:S01]  /*4960*/  BSSY.RECONVERGENT B0, `(.L_x_7011) ;  /* 0x0000005000007945 */ /* 0x000fe20003800200 */
[C---:B------:R-:W-:Y:S02]  /*4970*/  IADD3 R159, PT, PT, R20.reuse, 0xc0, RZ ;  /* 0x000000c0149f7810 */ /* 0x040fe40007ffe0ff */
[----:B-1----:R-:W-:Y:S01]  /*4980*/  IADD3 R167, PT, PT, R20, 0xe0, RZ ;  /* 0x000000e014a77810 */ /* 0x002fe20007ffe0ff */
[----:B------:R-:W-:Y:S06]  /*4990*/  @!P6 BRA `(.L_x_7012) ;  /* 0x000000000004e947 */ /* 0x000fec0003800000 */
[----:B----4-:R1:W-:Y:S02]  /*49a0*/  REDG.E.ADD.F32.FTZ.RN.STRONG.GPU desc[UR24][R10.64+0x280], R157 ;  /* 0x0002809d0a0079a6 */ /* 0x0103e4000c12f318 */
.L_x_7012:
[----:B------:R-:W-:Y:S05]  /*49b0*/  BSYNC.RECONVERGENT B0 ;  /* 0x0000000000007941 */ /* 0x000fea0003800200 */
.L_x_7011:
[----:B-1--4-:R-:W-:Y:S01]  /*49c0*/  IADD3 R157, PT, PT, R20, 0x100, RZ ;  /* 0x00000100149d7810 */ /* 0x012fe20007ffe0ff */
[----:B------:R-:W-:Y:S01]  /*49d0*/  BSSY.RECONVERGENT B0, `(.L_x_7013) ;  /* 0x000000f000007945 */ /* 0x000fe20003800200 */
[-C--:B------:R-:W-:Y:S02]  /*49e0*/  LEA.HI R159, R159, R20.reuse, RZ, 0x1b ;  /* 0x000000149f9f7211 */ /* 0x080fe400078fd8ff */
[-C--:B---3--:R-:W-:Y:S02]  /*49f0*/  LEA.HI R154, R157, R20.reuse, RZ, 0x1b ;  /* 0x000000149d9a7211 */ /* 0x088fe400078fd8ff */
[----:B------:R-:W-:Y:S02]  /*4a00*/  LEA R157, R159, UR27, 0x2 ;  /* 0x0000001b9f9d7c11 */ /* 0x000fe4000f8e10ff */
[----:B------:R-:W-:Y:S02]  /*4a10*/  ISETP.GE.AND P6, PT, R160, 0xc1, PT ;  /* 0x000000c1a000780c */ /* 0x000fe40003fc6270 */
[----:B------:R-:W-:-:S02]  /*4a20*/  LEA.HI R167, R167, R20, RZ, 0x1b ;  /* 0x00000014a7a77211 */ /* 0x000fc400078fd8ff */
[----:B------:R-:W1:Y:S01]  /*4a30*/  LDS R157, [R157+0x730] ;  /* 0x000730009d9d7984 */ /* 0x000e620000000800 */
[----:B--2---:R-:W-:Y:S02]  /*4a40*/  IADD3 R173, PT, PT, R20, 0x120, RZ ;  /* 0x0000012014ad7810 */ /* 0x004fe40007ffe0ff */
[----:B------:R-:W-:Y:S02]  /*4a50*/  LEA R167, R167, UR27, 0x2 ;  /* 0x0000001ba7a77c11 */ /* 0x000fe4000f8e10ff */
[C---:B------:R-:W-:Y:S02]  /*4a60*/  ISETP.GE.AND P0, PT, R160.reuse, 0xe1, PT ;  /* 0x000000e1a000780c */ /* 0x040fe40003f06270 */
[C---:B------:R-:W-:Y:S02]  /*4a70*/  ISETP.GE.AND P1, PT, R160.reuse, 0x101, PT ;  /* 0x00000101a000780c */ /* 0x040fe40003f26270 */
[C---:B------:R-:W-:Y:S02]  /*4a80*/  ISETP.GE.AND P2, PT, R160.reuse, 0x121, PT ;  /* 0x00000121a000780c */ /* 0x040fe40003f46270 */
[----:B------:R-:W-:Y:S01]  /*4a90*/  ISETP.GE.AND P3, PT, R160, 0x141, PT ;  /* 0x00000141a000780c */ /* 0x000fe20003f66270 */
[----:B------:R-:W-:-:S12]  /*4aa0*/  @!P6 BRA `(.L_x_7014) ;  /* 0x000000000004e947 */ /* 0x000fd80003800000 */
[----:B-1----:R2:W-:Y:S02]  /*4ab0*/  REDG.E.ADD.F32.FTZ.RN.STRONG.GPU desc[UR24][R10.64+0x300], R157 ;  /* 0x0003009d0a0079a6 */ /* 0x0025e4000c12f318 */
.L_x_7014:
[----:B------:R-:W-:Y:S05]  /*4ac0*/  BSYNC.RECONVERGENT B0 ;  /* 0x0000000000007941 */ /* 0x000fea0003800200 */
.L_x_7013:
[----:B-12---:R1:W2:Y:S01]  /*4ad0*/  LDS R157, [R167+0x7b0] ;  /* 0x0007b000a79d7984 */ /* 0x0062a20000000800 */
[----:B------:R-:W-:Y:S01]  /*4ae0*/  BSSY.RECONVERGENT B0, `(.L_x_7015) ;  /* 0x0000006000007945 */ /* 0x000fe20003800200 */
[----:B------:R-:W-:Y:S02]  /*4af0*/  IADD3 R159, PT, PT, R20, 0x140, RZ ;  /* 0x00000140149f7810 */ /* 0x000fe40007ffe0ff */
[----:B------:R-:W-:Y:S02]  /*4b00*/  LEA.HI R173, R173, R20, RZ, 0x1b ;  /* 0x00000014adad7211 */ /* 0x000fe400078fd8ff */
[----:B------:R-:W-:Y:S01]  /*4b10*/  LEA R154, R154, UR27, 0x2 ;  /* 0x0000001b9a9a7c11 */ /* 0x000fe2000f8e10ff */
[----:B------:R-:W-:Y:S06]  /*4b20*/  @!P0 BRA `(.L_x_7016) ;  /* 0x0000000000048947 */ /* 0x000fec0003800000 */
[----:B--2---:R3:W-:Y:S02]  /*4b30*/  REDG.E.ADD.F32.FTZ.RN.STRONG.GPU desc[UR24][R10.64+0x380], R157 ;  /* 0x0003809d0a0079a6 */ /* 0x0047e4000c12f318 */
.L_x_7016:
[----:B------:R-:W-:Y:S05]  /*4b40*/  BSYNC.RECONVERGENT B0 ;  /* 0x0000000000007941 */ /* 0x000fea0003800200 */
.L_x_7015:
[----:B--23--:R2:W3:Y:S01]  /*4b50*/  LDS R157, [R154+0x830] ;  /* 0x000830009a9d7984 */ /* 0x00c4e20000000800 */
[----:B------:R-:W-:Y:S01]  /*4b60*/  BSSY.RECONVERGENT B0, `(.L_x_7017) ;  /* 0x0000005000007945 */ /* 0x000fe20003800200 */
[----:B------:R-:W-:Y:S02]  /*4b70*/  LEA.HI R159, R159, R20, RZ, 0x1b ;  /* 0x000000149f9f7211 */ /* 0x000fe400078fd8ff */
[----:B------:R-:W-:Y:S01]  /*4b80*/  LEA R173, R173, UR27, 0x2 ;  /* 0x0000001badad7c11 */ /* 0x000fe2000f8e10ff */
[----:B------:R-:W-:Y:S06]  /*4b90*/  @!P1 BRA `(.L_x_7018) ;  /* 0x0000000000049947 */ /* 0x000fec0003800000 */
[----:B---3--:R4:W-:Y:S02]  /*4ba0*/  REDG.E.ADD.F32.FTZ.RN.STRONG.GPU desc[UR24][R10.64+0x400], R157 ;  /* 0x0004009d0a0079a6 */ /* 0x0089e4000c12f318 */
.L_x_7018:
[----:B------:R-:W-:Y:S05]  /*4bb0*/  BSYNC.RECONVERGENT B0 ;  /* 0x0000000000007941 */ /* 0x000fea0003800200 */
.L_x_7017:
[----:B---34-:R3:W4:Y:S01]  /*4bc0*/  LDS R157, [R173+0x8b0] ;  /* 0x0008b000ad9d7984 */ /* 0x0187220000000800 */
[----:B------:R-:W-:Y:S01]  /*4bd0*/  BSSY.RECONVERGENT B0, `(.L_x_7019) ;  /* 0x0000004000007945 */ /* 0x000fe20003800200 */
[----:B--2---:R-:W-:-:S03]  /*4be0*/  LEA R154, R159, UR27, 0x2 ;  /* 0x0000001b9f9a7c11 */ /* 0x004fc6000f8e10ff */
[----:B------:R-:W-:Y:S05]  /*4bf0*/  @!P2 BRA `(.L_x_7020) ;  /* 0x000000000004a947 */ /* 0x000fea0003800000 */
[----:B----4-:R2:W-:Y:S02]  /*4c00*/  REDG.E.ADD.F32.FTZ.RN.STRONG.GPU desc[UR24][R10.64+0x480], R157 ;  /* 0x0004809d0a0079a6 */ /* 0x0105e4000c12f318 */
.L_x_7020:
[----:B------:R-:W-:Y:S05]  /*4c10*/  BSYNC.RECONVERGENT B0 ;  /* 0x0000000000007941 */ /* 0x000fea0003800200 */
.L_x_7019:
[----:B--2-4-:R2:W4:Y:S01]  /*4c20*/  LDS R157, [R154+0x930] ;  /* 0x000930009a9d7984 */ /* 0x0145220000000800 */
[----:B------:R-:W-:Y:S01]  /*4c30*/  BSSY.RECONVERGENT B0, `(.L_x_7021) ;  /* 0x0000005000007945 */ /* 0x000fe20003800200 */
[C---:B------:R-:W-:Y:S02]  /*4c40*/  IADD3 R159, PT, PT, R20.reuse, 0x160, RZ ;  /* 0x00000160149f7810 */ /* 0x040fe40007ffe0ff */
[----:B-1----:R-:W-:Y:S01]  /*4c50*/  IADD3 R167, PT, PT, R20, 0x180, RZ ;  /* 0x0000018014a77810 */ /* 0x002fe20007ffe0ff */
[----:B------:R-:W-:Y:S06]  /*4c60*/  @!P3 BRA `(.L_x_7022) ;  /* 0x000000000004b947 */ /* 0x000fec0003800000 */
[----:B----4-:R1:W-:Y:S02]  /*4c70*/  REDG.E.ADD.F32.FTZ.RN.STRONG.GPU desc[UR24][R10.64+0x500], R157 ;  /* 0x0005009d0a0079a6 */ /* 0x0103e4000c12f318 */
.L_x_7022:
[----:B------:R-:W-:Y:S05]  /*4c80*/  BSYNC.RECONVERGENT B0 ;  /* 0x0000000000007941 */ /* 0x000fea0003800200 */
.L_x_7021:
[----:B-1--4-:R-:W-:Y:S01]  /*4c90*/  IADD3 R157, PT, PT, R20, 0x1a0, RZ ;  /* 0x000001a0149d7810 */ /* 0x012fe20007ffe0ff */
[----:B------:R-:W-:Y:S01]  /*4ca0*/  BSSY.RECONVERGENT B0, `(.L_x_7023) ;  /* 0x000000f000007945 */ /* 0x000fe20003800200 */
[-C--:B------:R-:W-:Y:S02]  /*4cb0*/  LEA.HI R159, R159, R20.reuse, RZ, 0x1b ;  /* 0x000000149f9f7211 */ /* 0x080fe400078fd8ff */
[-C--:B--2---:R-:W-:Y:S02]  /*4cc0*/  LEA.HI R154, R157, R20.reuse, RZ, 0x1b ;  /* 0x000000149d9a7211 */ /* 0x084fe400078fd8ff */
[----:B------:R-:W-:Y:S02]  /*4cd0*/  LEA R157, R159, UR27, 0x2 ;  /* 0x0000001b9f9d7c11 */ /* 0x000fe4000f8e10ff */
[----:B------:R-:W-:Y:S02]  /*4ce0*/  ISETP.GE.AND P6, PT, R160, 0x161, PT ;  /* 0x00000161a000780c */ /* 0x000fe40003fc6270 */
[----:B------:R-:W-:-:S02]  /*4cf0*/  LEA.HI R167, R167, R20, RZ, 0x1b ;  /* 0x00000014a7a77211 */ /* 0x000fc400078fd8ff */
[----:B------:R-:W1:Y:S01]  /*4d00*/  LDS R157, [R157+0x9b0] ;  /* 0x0009b0009d9d7984 */ /* 0x000e620000000800 */
[----:B---3--:R-:W-:Y:S02]  /*4d10*/  IADD3 R173, PT, PT, R20, 0x1c0, RZ ;  /* 0x000001c014ad7810 */ /* 0x008fe40007ffe0ff */
[----:B------:R-:W-:Y:S02]  /*4d20*/  LEA R167, R167, UR27, 0x2 ;  /* 0x0000001ba7a77c11 */ /* 0x000fe4000f8e10ff */
[C---:B------:R-:W-:Y:S02]  /*4d30*/  ISETP.GE.AND P0, PT, R160.reuse, 0x181, PT ;  /* 0x00000181a000780c */ /* 0x040fe40003f06270 */
[C---:B------:R-:W-:Y:S02]  /*4d40*/  ISETP.GE.AND P1, PT, R160.reuse, 0x1a1, PT ;  /* 0x000001a1a000780c */ /* 0x040fe40003f26270 */
[C---:B------:R-:W-:Y:S02]  /*4d50*/  ISETP.GE.AND P2, PT, R160.reuse, 0x1c1, PT ;  /* 0x000001c1a000780c */ /* 0x040fe40003f46270 */
[----:B------:R-:W-:Y:S01]  /*4d60*/  ISETP.GE.AND P3, PT, R160, 0x1e1, PT ;  /* 0x000001e1a000780c */ /* 0x000fe20003f66270 */
[----:B------:R-:W-:-:S12]  /*4d70*/  @!P6 BRA `(.L_x_7024) ;  /* 0x000000000004e947 */ /* 0x000fd80003800000 */
[----:B-1----:R2:W-:Y:S02]  /*4d80*/  REDG.E.ADD.F32.FTZ.RN.STRONG.GPU desc[UR24][R10.64+0x580], R157 ;  /* 0x0005809d0a0079a6 */ /* 0x0025e4000c12f318 */
.L_x_7024:
[----:B------:R-:W-:Y:S05]  /*4d90*/  BSYNC.RECONVERGENT B0 ;  /* 0x0000000000007941 */ /* 0x000fea0003800200 */
.L_x_7023:
[----:B-12---:R1:W2:Y:S01]  /*4da0*/  LDS R157, [R167+0xa30] ;  /* 0x000a3000a79d7984 */ /* 0x0062a20000000800 */
[----:B------:R-:W-:Y:S01]  /*4db0*/  BSSY.RECONVERGENT B0, `(.L_x_7025) ;  /* 0x0000006000007945 */ /* 0x000fe20003800200 */
[----:B------:R-:W-:Y:S02]  /*4dc0*/  IADD3 R159, PT, PT, R20, 0x1e0, RZ ;  /* 0x000001e0149f7810 */ /* 0x000fe40007ffe0ff */
[----:B------:R-:W-:Y:S02]  /*4dd0*/  LEA.HI R173, R173, R20, RZ, 0x1b ;  /* 0x00000014adad7211 */ /* 0x000fe400078fd8ff */
[----:B------:R-:W-:Y:S01]  /*4de0*/  LEA R154, R154, UR27, 0x2 ;  /* 0x0000001b9a9a7c11 */ /* 0x000fe2000f8e10ff */
[----:B------:R-:W-:Y:S06]  /*4df0*/  @!P0 BRA `(.L_x_7026) ;  /* 0x0000000000048947 */ /* 0x000fec0003800000 */
[----:B--2---:R3:W-:Y:S02]  /*4e00*/  REDG.E.ADD.F32.FTZ.RN.STRONG.GPU desc[UR24][R10.64+0x600], R157 ;  /* 0x0006009d0a0079a6 */ /* 0x0047e4000c12f318 */
.L_x_7026:
[----:B------:R-:W-:Y:S05]  /*4e10*/  BSYNC.RECONVERGENT B0 ;  /* 0x0000000000007941 */ /* 0x000fea0003800200 */
.L_x_7025:
[----:B--23--:R2:W3:Y:S01]  /*4e20*/  LDS R157, [R154+0xab0] ;  /* 0x000ab0009a9d7984 */ /* 0x00c4e20000000800 */
[----:B------:R-:W-:Y:S01]  /*4e30*/  BSSY.RECONVERGENT B0, `(.L_x_7027) ;  /* 0x0000005000007945 */ /* 0x000fe20003800200 */
[----:B------:R-:W-:Y:S02]  /*4e40*/  LEA.HI R159, R159, R20, RZ, 0x1b ;  /* 0x000000149f9f7211 */ /* 0x000fe400078fd8ff */
[----:B------:R-:W-:Y:S01]  /*4e50*/  LEA R173, R173, UR27, 0x2 ;  /* 0x0000001badad7c11 */ /* 0x000fe2000f8e10ff */
[----:B------:R-:W-:Y:S06]  /*4e60*/  @!P1 BRA `(.L_x_7028) ;  /* 0x0000000000049947 */ /* 0x000fec0003800000 */
[----:B---3--:R4:W-:Y:S02]  /*4e70*/  REDG.E.ADD.F32.FTZ.RN.STRONG.GPU desc[UR24][R10.64+0x680], R157 ;  /* 0x0006809d0a0079a6 */ /* 0x0089e4000c12f318 */
.L_x_7028:
[----:B------:R-:W-:Y:S05]  /*4e80*/  BSYNC.RECONVERGENT B0 ;  /* 0x0000000000007941 */ /* 0x000fea0003800200 */
.L_x_7027:
[----:B---34-:R3:W4:Y:S01]  /*4e90*/  LDS R157, [R173+0xb30] ;  /* 0x000b3000ad9d7984 */ /* 0x0187220000000800 */
[----:B------:R-:W-:Y:S01]  /*4ea0*/  BSSY.RECONVERGENT B0, `(.L_x_7029) ;  /* 0x0000004000007945 */ /* 0x000fe20003800200 */
[----:B------:R-:W-:-:S03]  /*4eb0*/  LEA R159, R159, UR27, 0x2 ;  /* 0x0000001b9f9f7c11 */ /* 0x000fc6000f8e10ff */
[----:B------:R-:W-:Y:S05]  /*4ec0*/  @!P2 BRA `(.L_x_7030) ;  /* 0x000000000004a947 */ /* 0x000fea0003800000 */
[----:B----4-:R4:W-:Y:S02]  /*4ed0*/  REDG.E.ADD.F32.FTZ.RN.STRONG.GPU desc[UR24][R10.64+0x700], R157 ;  /* 0x0007009d0a0079a6 */ /* 0x0109e4000c12f318 */
.L_x_7030:
[----:B------:R-:W-:Y:S05]  /*4ee0*/  BSYNC.RECONVERGENT B0 ;  /* 0x0000000000007941 */ /* 0x000fea0003800200 */
.L_x_7029:
[----:B----4-:R4:W0:Y:S01]  /*4ef0*/  LDS R157, [R159+0xbb0] ;  /* 0x000bb0009f9d7984 */ /* 0x0108220000000800 */
[----:B------:R-:W-:Y:S04]  /*4f00*/  BSSY.RECONVERGENT B0, `(.L_x_7031) ;  /* 0x0000003000007945 */ /* 0x000fe80003800200 */
[----:B------:R-:W-:Y:S05]  /*4f10*/  @!P3 BRA `(.L_x_7032) ;  /* 0x000000000004b947 */ /* 0x000fea0003800000 */
[----:B0-----:R0:W-:Y:S02]  /*4f20*/  REDG.E.ADD.F32.FTZ.RN.STRONG.GPU desc[UR24][R10.64+0x780], R157 ;  /* 0x0007809d0a0079a6 */ /* 0x0011e4000c12f318 */
.L_x_7032:
[----:B------:R-:W-:Y:S05]  /*4f30*/  BSYNC.RECONVERGENT B0 ;  /* 0x0000000000007941 */ /* 0x000fea0003800200 */
.L_x_7031:
[----:B0-----:R-:W0:Y:S01]  /*4f40*/  SHFL.DOWN PT, R10, R13, 0x1, 0x1f ;  /* 0x08201f000d0a7f89 */ /* 0x001e2200000e0000 */
[----:B------:R-:W-:Y:S01]  /*4f50*/  ISETP.GT.AND P0, PT, R41, 0x1e, PT ;  /* 0x0000001e2900780c */ /* 0x000fe20003f04270 */
[-C--:B------:R-:W-:Y:S01]  /*4f60*/  FMUL.FTZ R160, R146, R180.reuse ;  /* 0x000000b492a07220 */ /* 0x080fe20000410000 */
[----:B------:R-:W-:Y:S01]  /*4f70*/  FMUL.FTZ R146, R147, R179 ;  /* 0x000000b393927220 */ /* 0x000fe20000410000 */
[----:B------:R-:W5:Y:S01]  /*4f80*/  SHFL.DOWN PT, R11, R12, 0x1, 0x1f ;  /* 0x08201f000c0b7f89 */ /* 0x000f6200000e0000 */
[C---:B------:R-:W-:Y:S01]  /*4f90*/  FMUL.FTZ R180, R138.reuse, R180 ;  /* 0x000000b48ab47220 */ /* 0x040fe20000410000 */
[-C--:B------:R-:W-:Y:S01]  /*4fa0*/  FMUL.FTZ R162, R145, R225.reuse ;  /* 0x000000e191a27220 */ /* 0x080fe20000410000 */
[C---:B------:R-:W-:Y:S01]  /*4fb0*/  FMUL.FTZ R225, R138.reuse, R225 ;  /* 0x000000e18ae17220 */ /* 0x040fe20000410000 */
[----:B------:R-:W-:Y:S01]  /*4fc0*/  FFMA.FTZ R84, R67, R160, R84 ;  /* 0x000000a043547223 */ /* 0x000fe20000010054 */
[----:B------:R-:W-:Y:S01]  /*4fd0*/  FMUL.FTZ R180, R197, R180 ;  /* 0x000000b4c5b47220 */ /* 0x000fe20000410000 */
[----:B--2---:R-:W-:Y:S01]  /*4fe0*/  FMUL.FTZ R154, R138, R179 ;  /* 0x000000b38a9a7220 */ /* 0x004fe20000410000 */
[----:B------:R-:W-:Y:S01]  /*4ff0*/  FMUL.FTZ R192, R192, R225 ;  /* 0x000000e1c0c07220 */ /* 0x000fe20000410000 */
[----:B------:R-:W-:Y:S01]  /*5000*/  FFMA.FTZ R83, R66, R162, R83 ;  /* 0x000000a242537223 */ /* 0x000fe20000010053 */
[----:B------:R-:W-:Y:S01]  /*5010*/  FFMA.FTZ R180, R109, R160, R180 ;  /* 0x000000a06db47223 */ /* 0x000fe200000100b4 */
[-C--:B------:R-:W-:Y:S01]  /*5020*/  FMUL.FTZ R160, R144, R183.reuse ;  /* 0x000000b790a07220 */ /* 0x080fe20000410000 */
        /* <DEDUP_REMOVED lines=9> */
[----:B0-----:R-:W-:Y:S01]  /*50c0*/  @!P0 FADD.FTZ R13, R13, R10 ;  /* 0x0000000a0d0d8221 */ /* 0x001fe20000010000 */
[----:B------:R-:W-:Y:S01]  /*50d0*/  FMUL.FTZ R160, R15, R195 ;  /* 0x000000c30fa07220 */ /* 0x000fe20000410000 */
[----:B------:R-:W-:Y:S01]  /*50e0*/  FFMA.FTZ R86, R69, R148, R86 ;  /* 0x0000009445567223 */ /* 0x000fe20000010056 */
[----:B------:R-:W-:Y:S01]  /*50f0*/  FMUL.FTZ R144, R151, R169 ;  /* 0x000000a997907220 */ /* 0x000fe20000410000 */
[----:B-----5:R-:W-:Y:S01]  /*5100*/  @!P0 FADD.FTZ R12, R12, R11 ;  /* 0x0000000b0c0c8221 */ /* 0x020fe20000010000 */
[----:B------:R-:W0:Y:S01]  /*5110*/  SHFL.DOWN PT, R10, R13, 0x2, 0x1f ;  /* 0x08401f000d0a7f89 */ /* 0x000e2200000e0000 */
[----:B------:R-:W-:Y:S01]  /*5120*/  ISETP.GT.AND P0, PT, R41, 0x1d, PT ;  /* 0x0000001d2900780c */ /* 0x000fe20003f04270 */
[----:B------:R-:W-:Y:S01]  /*5130*/  FADD.FTZ R133, R162, R133 ;  /* 0x00000085a2857221 */ /* 0x000fe20000010000 */
[----:B------:R-:W-:Y:S01]  /*5140*/  FFMA.FTZ R88, R71, R150, R88 ;  /* 0x0000009647587223 */ /* 0x000fe20000010058 */
[----:B------:R-:W2:Y:S01]  /*5150*/  SHFL.DOWN PT, R11, R12, 0x2, 0x1f ;  /* 0x08401f000c0b7f89 */ /* 0x000ea200000e0000 */
[----:B------:R-:W-:Y:S01]  /*5160*/  FMUL.FTZ R162, R14, R161 ;  /* 0x000000a10ea27220 */ /* 0x000fe20000410000 */
[----:B------:R-:W-:Y:S01]  /*5170*/  FMUL.FTZ R14, R138, R165 ;  /* 0x000000a58a0e7220 */ /* 0x000fe20000410000 */
[----:B------:R-:W-:Y:S01]  /*5180*/  ISETP.NE.AND P1, PT, R20, RZ, PT ;  /* 0x000000ff1400720c */ /* 0x000fe20003f25270 */
[----:B------:R-:W-:Y:S01]  /*5190*/  FMUL.FTZ R195, R138, R195 ;  /* 0x000000c38ac37220 */ /* 0x000fe20000410000 */
[----:B------:R-:W-:Y:S01]  /*51a0*/  FMUL.FTZ R152, R152, R165 ;  /* 0x000000a598987220 */ /* 0x000fe20000410000 */
[----:B------:R-:W-:Y:S01]  /*51b0*/  FMUL.FTZ R142, R142, R187 ;  /* 0x000000bb8e8e7220 */ /* 0x000fe20000410000 */
[----:B------:R-:W-:Y:S01]  /*51c0*/  BSSY.RECONVERGENT B0, `(.L_x_7033) ;  /* 0x0000062000007945 */ /* 0x000fe20003800200 */
[----:B------:R-:W-:Y:S01]  /*51d0*/  FMUL.FTZ R156, R156, R195 ;  /* 0x000000c39c9c7220 */ /* 0x000fe20000410000 */
[----:B------:R-:W-:Y:S01]  /*51e0*/  FADD.FTZ R131, R180, R131 ;  /* 0x00000083b4837221 */ /* 0x000fe20000010000 */
[----:B------:R-:W-:Y:S01]  /*51f0*/  FADD.FTZ R130, R145, R130 ;  /* 0x0000008291827221 */ /* 0x000fe20000010000 */
[----:B------:R-:W-:Y:S01]  /*5200*/  FFMA.FTZ R89, R72, R144, R89 ;  /* 0x0000009048597223 */ /* 0x000fe20000010059 */
[----:B------:R-:W-:Y:S01]  /*5210*/  FFMA.FTZ R80, R63, R142, R80 ;  /* 0x0000008e3f507223 */ /* 0x000fe20000010050 */
[----:B------:R-:W-:Y:S01]  /*5220*/  FFMA.FTZ R90, R73, R152, R90 ;  /* 0x00000098495a7223 */ /* 0x000fe2000001005a */
[----:B------:R-:W-:Y:S01]  /*5230*/  FFMA.FTZ R77, R60, R160, R77 ;  /* 0x000000a03c4d7223 */ /* 0x000fe2000001004d */
[----:B------:R-:W-:Y:S01]  /*5240*/  FFMA.FTZ R76, R59, R162, R76 ;  /* 0x000000a23b4c7223 */ /* 0x000fe2000001004c */
[----:B0-----:R-:W-:Y:S01]  /*5250*/  @!P0 FADD.FTZ R13, R13, R10 ;  /* 0x0000000a0d0d8221 */ /* 0x001fe20000010000 */
[----:B------:R-:W-:Y:S01]  /*5260*/  FMUL.FTZ R10, R138, R177 ;  /* 0x000000b18a0a7220 */ /* 0x000fe20000410000 */
[----:B--2---:R-:W-:-:S03]  /*5270*/  @!P0 FADD.FTZ R12, R12, R11 ;  /* 0x0000000b0c0c8221 */ /* 0x004fc60000010000 */
[----:B------:R-:W0:Y:S01]  /*5280*/  SHFL.DOWN PT, R164, R13, 0x4, 0x1f ;  /* 0x08801f000da47f89 */ /* 0x000e2200000e0000 */
[----:B------:R-:W-:Y:S01]  /*5290*/  ISETP.GT.AND P0, PT, R41, 0x1b, PT ;  /* 0x0000001b2900780c */ /* 0x000fe20003f04270 */
[----:B------:R-:W-:Y:S01]  /*52a0*/  FMUL.FTZ R158, R209, R10 ;  /* 0x0000000ad19e7220 */ /* 0x000fe20000410000 */
[CC--:B------:R-:W-:Y:S01]  /*52b0*/  FMUL.FTZ R10, R138.reuse, R175.reuse ;  /* 0x000000af8a0a7220 */ /* 0x0c0fe20000410000 */
[----:B------:R-:W2:Y:S01]  /*52c0*/  SHFL.DOWN PT, R147, R12, 0x4, 0x1f ;  /* 0x08801f000c937f89 */ /* 0x000ea200000e0000 */
[----:B------:R-:W-:Y:S01]  /*52d0*/  FFMA.FTZ R11, R111, R146, R154 ;  /* 0x000000926f0b7223 */ /* 0x000fe2000001009a */
[----:B------:R-:W-:Y:S01]  /*52e0*/  FMUL.FTZ R146, R149, R175 ;  /* 0x000000af95927220 */ /* 0x000fe20000410000 */
[----:B------:R-:W-:Y:S01]  /*52f0*/  FMUL.FTZ R154, R213, R10 ;  /* 0x0000000ad59a7220 */ /* 0x000fe20000410000 */
[C---:B------:R-:W-:Y:S01]  /*5300*/  FMUL.FTZ R10, R138.reuse, R171 ;  /* 0x000000ab8a0a7220 */ /* 0x040fe20000410000 */
[----:B------:R-:W-:Y:S01]  /*5310*/  FFMA.FTZ R158, R113, R148, R158 ;  /* 0x00000094719e7223 */ /* 0x000fe2000001009e */
[----:B------:R-:W-:Y:S01]  /*5320*/  FADD.FTZ R128, R11, R128 ;  /* 0x000000800b807221 */ /* 0x000fe20000010000 */
        /* <DEDUP_REMOVED lines=11> */
[-C--:B------:R-:W-:Y:S01]  /*53e0*/  FFMA.FTZ R81, R64, R154.reuse, R81 ;  /* 0x0000009a40517223 */ /* 0x080fe20000010051 */
        /* <DEDUP_REMOVED lines=8> */
[----:B------:R-:W-:Y:S01]  /*5470*/  FADD.FTZ R129, R158, R129 ;  /* 0x000000819e817221 */ /* 0x000fe20000010000 */
[----:B------:R-:W-:Y:S01]  /*5480*/  FMUL.FTZ R140, R141, R189 ;  /* 0x000000bd8d8c7220 */ /* 0x000fe20000410000 */
[----:B------:R-:W2:Y:S01]  /*5490*/  SHFL.DOWN PT, R147, R12, 0x8, 0x1f ;  /* 0x09001f000c937f89 */ /* 0x000ea200000e0000 */
[C---:B------:R-:W-:Y:S01]  /*54a0*/  FMUL.FTZ R163, R138.reuse, R163 ;  /* 0x000000a38aa37220 */ /* 0x040fe20000410000 */
[----:B------:R-:W-:Y:S01]  /*54b0*/  FFMA.FTZ R3, R119, R144, R146 ;  /* 0x0000009077037223 */ /* 0x000fe20000010092 */
[C---:B------:R-:W-:Y:S01]  /*54c0*/  FMUL.FTZ R158, R138.reuse, R223 ;  /* 0x000000df8a9e7220 */ /* 0x040fe20000410000 */
[----:B------:R-:W-:Y:S01]  /*54d0*/  FMUL.FTZ R189, R138, R189 ;  /* 0x000000bd8abd7220 */ /* 0x000fe20000410000 */
[----:B------:R-:W-:Y:S01]  /*54e0*/  FADD.FTZ R132, R11, R132 ;  /* 0x000000840b847221 */ /* 0x000fe20000010000 */
[----:B------:R-:W-:Y:S01]  /*54f0*/  FADD.FTZ R124, R3, R124 ;  /* 0x0000007c037c7221 */ /* 0x000fe20000010000 */
[----:B------:R-:W-:Y:S01]  /*5500*/  FMUL.FTZ R158, R185, R158 ;  /* 0x0000009eb99e7220 */ /* 0x000fe20000410000 */
[----:B------:R-:W-:Y:S01]  /*5510*/  FMUL.FTZ R184, R184, R189 ;  /* 0x000000bdb8b87220 */ /* 0x000fe20000410000 */
[----:B------:R-:W-:Y:S01]  /*5520*/  FFMA.FTZ R150, R101, R142, R150 ;  /* 0x0000008e65967223 */ /* 0x000fe20000010096 */
[----:B------:R-:W-:Y:S01]  /*5530*/  FADD.FTZ R127, R148, R127 ;  /* 0x0000007f947f7221 */ /* 0x000fe20000010000 */
[----:B------:R-:W-:Y:S01]  /*5540*/  FFMA.FTZ R158, R97, R154, R158 ;  /* 0x0000009a619e7223 */ /* 0x000fe2000001009e */
[----:B------:R-:W-:Y:S01]  /*5550*/  FFMA.FTZ R79, R62, R140, R79 ;  /* 0x0000008c3e4f7223 */ /* 0x000fe2000001004f */
[----:B------:R-:W-:Y:S01]  /*5560*/  FADD.FTZ R135, R150, R135 ;  /* 0x0000008796877221 */ /* 0x000fe20000010000 */
[----:B------:R-:W-:Y:S01]  /*5570*/  FFMA.FTZ R91, R74, R10, R91 ;  /* 0x0000000a4a5b7223 */ /* 0x000fe2000001005b */
[----:B------:R-:W-:Y:S01]  /*5580*/  FFMA.FTZ R78, R61, R154, R78 ;  /* 0x0000009a3d4e7223 */ /* 0x000fe2000001004e */
[----:B------:R-:W-:Y:S01]  /*5590*/  FADD.FTZ R137, R158, R137 ;  /* 0x000000899e897221 */ /* 0x000fe20000010000 */
[----:B0-----:R-:W-:Y:S01]  /*55a0*/  @!P0 FADD.FTZ R13, R13, R164 ;  /* 0x000000a40d0d8221 */ /* 0x001fe20000010000 */
[----:B------:R-:W-:Y:S01]  /*55b0*/  FMUL.FTZ R164, R138, R161 ;  /* 0x000000a18aa47220 */ /* 0x000fe20000410000 */
[----:B------:R-:W-:Y:S01]  /*55c0*/  FMUL.FTZ R138, R219, R14 ;  /* 0x0000000edb8a7220 */ /* 0x000fe20000410000 */
[----:B------:R-:W-:Y:S01]  /*55d0*/  FMUL.FTZ R14, R2, R163 ;  /* 0x000000a3020e7220 */ /* 0x000fe20000410000 */
[----:B--2---:R-:W-:Y:S01]  /*55e0*/  @!P0 FADD.FTZ R12, R12, R147 ;  /* 0x000000930c0c8221 */ /* 0x004fe20000010000 */
[----:B------:R-:W0:Y:S01]  /*55f0*/  SHFL.DOWN PT, R166, R13, 0x10, 0x1f ;  /* 0x0a001f000da67f89 */ /* 0x000e2200000e0000 */
[----:B------:R-:W-:Y:S01]  /*5600*/  ISETP.NE.AND P0, PT, R41, RZ, PT ;  /* 0x000000ff2900720c */ /* 0x000fe20003f05270 */
[----:B------:R-:W-:Y:S01]  /*5610*/  FFMA.FTZ R11, R121, R152, R138 ;  /* 0x00000098790b7223 */ /* 0x000fe2000001008a */
[----:B------:R-:W-:Y:S01]  /*5620*/  FMUL.FTZ R164, R155, R164 ;  /* 0x000000a49ba47220 */ /* 0x000fe20000410000 */
[----:B------:R-:W2:Y:S01]  /*5630*/  SHFL.DOWN PT, R15, R12, 0x10, 0x1f ;  /* 0x0a001f000c0f7f89 */ /* 0x000ea200000e0000 */
[----:B------:R-:W-:Y:S01]  /*5640*/  FFMA.FTZ R14, R123, R10, R14 ;  /* 0x0000000a7b0e7223 */ /* 0x000fe2000001000e */
[----:B------:R-:W-:Y:S01]  /*5650*/  FADD.FTZ R122, R11, R122 ;  /* 0x0000007a0b7a7221 */ /* 0x000fe20000010000 */
[----:B------:R-:W-:Y:S01]  /*5660*/  FFMA.FTZ R11, R95, R160, R156 ;  /* 0x000000a05f0b7223 */ /* 0x000fe2000001009c */
[----:B------:R-:W-:Y:S01]  /*5670*/  FFMA.FTZ R164, R93, R162, R164 ;  /* 0x000000a25da47223 */ /* 0x000fe200000100a4 */
[----:B------:R-:W-:-:S02]  /*5680*/  FADD.FTZ R125, R14, R125 ;  /* 0x0000007d0e7d7221 */ /* 0x000fc40000010000 */
[----:B------:R-:W-:Y:S01]  /*5690*/  FADD.FTZ R136, R11, R136 ;  /* 0x000000880b887221 */ /* 0x000fe20000010000 */
[----:B------:R-:W-:Y:S01]  /*56a0*/  FADD.FTZ R139, R164, R139 ;  /* 0x0000008ba48b7221 */ /* 0x000fe20000010000 */
[----:B0-----:R-:W-:Y:S01]  /*56b0*/  FADD.FTZ R2, R13, R166 ;  /* 0x000000a60d027221 */ /* 0x001fe20000010000 */
[----:B--2---:R-:W-:Y:S01]  /*56c0*/  FADD.FTZ R3, R12, R15 ;  /* 0x0000000f0c037221 */ /* 0x004fe20000010000 */
[----:B------:R-:W-:-:S04]  /*56d0*/  FFMA.FTZ R15, R99, R140, R184 ;  /* 0x0000008c630f7223 */ /* 0x000fc800000100b8 */
[----:B------:R0:W-:Y:S01]  /*56e0*/  @!P0 STS.64 [UR27+0xc78], R2 ;  /* 0x000c7802ff008988 */ /* 0x0001e20008000a1b */
[----:B------:R-:W-:Y:S01]  /*56f0*/  BAR.SYNC.DEFER_BLOCKING 0x0 ;  /* 0x0000000000007b1d */ /* 0x000fe20000010000 */
[----:B------:R-:W-:Y:S01]  /*5700*/  ISETP.GT.AND P0, PT, R41, 0xf, PT ;  /* 0x0000000f2900780c */ /* 0x000fe20003f04270 */
[----:B------:R-:W-:-:S03]  /*5710*/  FADD.FTZ R134, R15, R134 ;  /* 0x000000860f867221 */ /* 0x000fc60000010000 */
[----:B0-----:R-:W-:Y:S02]  /*5720*/  FSEL R2, R13, R2, P0 ;  /* 0x000000020d027208 */ /* 0x001fe40000000000 */
[----:B------:R-:W-:Y:S01]  /*5730*/  FSEL R3, R12, R3, P0 ;  /* 0x000000030c037208 */ /* 0x000fe20000000000 */
[----:B------:R-:W-:Y:S06]  /*5740*/  @P1 BRA `(.L_x_7034) ;  /* 0x0000000000241947 */ /* 0x000fec0003800000 */
[----:B------:R-:W-:Y:S01]  /*5750*/  UISETP.NE.AND UP0, UPT, UR12, UR42, UPT ;  /* 0x0000002a0c00728c */ /* 0x000fe2000bf05270 */
[----:B------:R-:W-:-:S05]  /*5760*/  LEA R12, R75, UR27, 0x2 ;  /* 0x0000001b4b0c7c11 */ /* 0x000fca000f8e10ff */
[----:B------:R-:W-:-:S13]  /*5770*/  PLOP3.LUT P0, PT, PT, PT, UP0, 0x80, 0x8 ;  /* 0x000000000008781c */ /* 0x000fda0003f0f008 */
[----:B------:R-:W0:Y:S04]  /*5780*/  @P0 LDS R10, [R12+0x2328] ;  /* 0x002328000c0a0984 */ /* 0x000e280000000800 */
[----:B------:R-:W2:Y:S01]  /*5790*/  @P0 LDS R11, [R12+0x1f28] ;  /* 0x001f28000c0b0984 */ /* 0x000ea20000000800 */
[----:B0-----:R-:W-:Y:S01]  /*57a0*/  @P0 FADD.FTZ R3, R3, R10 ;  /* 0x0000000a03030221 */ /* 0x001fe20000010000 */
[----:B--2---:R-:W-:-:S04]  /*57b0*/  @P0 FADD.FTZ R2, R2, R11 ;  /* 0x0000000b02020221 */ /* 0x004fc80000010000 */
[----:B------:R0:W-:Y:S04]  /*57c0*/  STS [R12+0x2328], R3 ;  /* 0x002328030c007388 */ /* 0x0001e80000000800 */
[----:B------:R0:W-:Y:S02]  /*57d0*/  STS [R12+0x1f28], R2 ;  /* 0x001f28020c007388 */ /* 0x0001e40000000800 */
.L_x_7034:
[----:B------:R-:W-:Y:S05]  /*57e0*/  BSYNC.RECONVERGENT B0 ;  /* 0x0000000000007941 */ /* 0x000fea0003800200 */
.L_x_7033:
[----:B------:R-:W-:-:S04]  /*57f0*/  IADD3 R75, PT, PT, R75, 0x1, RZ ;  /* 0x000000014b4b7810 */ /* 0x000fc80007ffe0ff */
[----:B------:R-:W-:-:S13]  /*5800*/  ISETP.GE.AND P0, PT, R75, UR43, PT ;  /* 0x0000002b4b007c0c */ /* 0x000fda000bf06270 */
[----:B------:R-:W-:Y:S05]  /*5810*/  @!P0 BRA `(.L_x_7035) ;  /* 0xffffffcc000c8947 */ /* 0x000fea000383ffff */
.L_x_6997:
[----:B------:R-:W-:Y:S01]  /*5820*/  BAR.SYNC.DEFER_BLOCKING 0x0 ;  /* 0x0000000000007b1d */ /* 0x000fe20000010000 */
[----:B------:R-:W-:Y:S01]  /*5830*/  F2FP.F16.F32.PACK_AB R90, R90, R91 ;  /* 0x0000005b5a5a723e */ /* 0x000fe200000000ff */
[----:B------:R-:W-:Y:S01]  /*5840*/  UIADD3 UR20, UPT, UPT, -UR22, UR20, URZ ;  /* 0x0000001416147290 */ /* 0x000fe2000fffe1ff */
[----:B------:R-:W-:Y:S01]  /*5850*/  F2FP.F16.F32.PACK_AB R88, R88, R89 ;  /* 0x000000595858723e */ /* 0x000fe200000000ff */
[----:B------:R-:W-:Y:S01]  /*5860*/  USHF.R.S32.HI UR23, URZ, 0x1f, UR22 ;  /* 0x0000001fff177899 */ /* 0x000fe20008011416 */
[----:B------:R-:W-:Y:S01]  /*5870*/  F2FP.F16.F32.PACK_AB R86, R86, R87 ;  /* 0x000000575656723e */ /* 0x000fe200000000ff */
[----:B------:R-:W2:Y:S01]  /*5880*/  LDCU.64 UR28, c[0x0][0x4f8] ;  /* 0x00009f00ff1c77ac */ /* 0x000ea20008000a00 */
[----:B------:R-:W-:Y:S02]  /*5890*/  F2FP.F16.F32.PACK_AB R84, R84, R85 ;  /* 0x000000555454723e */ /* 0x000fe400000000ff */
[----:B------:R-:W-:Y:S01]  /*58a0*/  PRMT R0, R90, 0x7632, R0 ;  /* 0x000076325a007816 */ /* 0x000fe20000000000 */
[----:B------:R-:W5:Y:S01]  /*58b0*/  LDCU.64 UR30, c[0x0][0x500] ;  /* 0x0000a000ff1e77ac */ /* 0x000f620008000a00 */
[----:B0-----:R-:W-:-:S02]  /*58c0*/  PRMT R2, R88, 0x7632, R2 ;  /* 0x0000763258027816 */ /* 0x001fc40000000002 */
[----:B------:R-:W-:Y:S01]  /*58d0*/  PRMT R3, R86, 0x7632, R3 ;  /* 0x0000763256037816 */ /* 0x000fe20000000003 */
[----:B------:R-:W-:Y:S01]  /*58e0*/  UIADD3 UR14, UP0, UPT, UR14, -0x400, URZ ;  /* 0xfffffc000e0e7890 */ /* 0x000fe2000ff1e0ff */
[----:B------:R-:W-:Y:S01]  /*58f0*/  ISETP.NE.AND P0, PT, R20, RZ, PT ;  /* 0x000000ff1400720c */ /* 0x000fe20003f05270 */
[----:B------:R-:W-:Y:S01]  /*5900*/  UIADD3 UR16, UP1, UPT, UR16, -0x400, URZ ;  /* 0xfffffc0010107890 */ /* 0x000fe2000ff3e0ff */
[----:B------:R-:W-:Y:S01]  /*5910*/  F2FP.F16.F32.PACK_AB R82, R82, R83 ;  /* 0x000000535252723e */ /* 0x000fe200000000ff */
[----:B------:R-:W-:Y:S01]  /*5920*/  UIADD3.X UR15, UPT, UPT, UR15, -0x1, URZ, UP0, !UPT ;  /* 0xffffffff0f0f7890 */ /* 0x000fe200087fe4ff */
[----:B------:R-:W-:Y:S01]  /*5930*/  F2FP.F16.F32.PACK_AB R80, R80, R81 ;  /* 0x000000515050723e */ /* 0x000fe200000000ff */
[----:B------:R-:W-:Y:S01]  /*5940*/  UISETP.GT.AND UP0, UPT, UR12, 0x1, UPT ;  /* 0x000000010c00788c */ /* 0x000fe2000bf04270 */
[----:B------:R-:W-:Y:S01]  /*5950*/  F2FP.F16.F32.PACK_AB R78, R78, R79 ;  /* 0x0000004f4e4e723e */ /* 0x000fe200000000ff */
[----:B------:R-:W-:Y:S01]  /*5960*/  UIADD3 UR18, UP2, UPT, UR18, -0x400, URZ ;  /* 0xfffffc0012127890 */ /* 0x000fe2000ff5e0ff */
[----:B------:R-:W-:Y:S01]  /*5970*/  F2FP.F16.F32.PACK_AB R76, R76, R77 ;  /* 0x0000004d4c4c723e */ /* 0x000fe200000000ff */
[----:B------:R0:W-:Y:S01]  /*5980*/  STS.U16 [R58+0x2], R0 ;  /* 0x000002003a007388 */ /* 0x0001e20000000400 */
[----:B------:R-:W-:Y:S01]  /*5990*/  PRMT R4, R84, 0x7632, R4 ;  /* 0x0000763254047816 */ /* 0x000fe20000000004 */
[----:B------:R-:W-:Y:S01]  /*59a0*/  UIADD3.X UR17, UPT, UPT, UR17, -0x1, URZ, UP1, !UPT ;  /* 0xffffffff11117890 */ /* 0x000fe20008ffe4ff */
[----:B------:R-:W-:Y:S01]  /*59b0*/  PRMT R6, R76, 0x7632, R6 ;  /* 0x000076324c067816 */ /* 0x000fe20000000006 */
[----:B------:R1:W-:Y:S01]  /*59c0*/  STS.U16 [R58+0x6], R2 ;  /* 0x000006023a007388 */ /* 0x0003e20000000400 */
[----:B------:R-:W-:-:S03]  /*59d0*/  UIADD3.X UR19, UPT, UPT, UR19, -0x1, URZ, UP2, !UPT ;  /* 0xffffffff13137890 */ /* 0x000fc600097fe4ff */
[----:B------:R3:W-:Y:S01]  /*59e0*/  STS.U16 [R58+0xa], R3 ;  /* 0x00000a033a007388 */ /* 0x0007e20000000400 */
[----:B0-----:R-:W-:-:S03]  /*59f0*/  PRMT R0, R82, 0x7632, R0 ;  /* 0x0000763252007816 */ /* 0x001fc60000000000 */
[----:B------:R0:W-:Y:S01]  /*5a00*/  STS.U16 [R58+0xe], R4 ;  /* 0x00000e043a007388 */ /* 0x0001e20000000400 */
[----:B-1----:R-:W-:-:S03]  /*5a10*/  PRMT R2, R80, 0x7632, R2 ;  /* 0x0000763250027816 */ /* 0x002fc60000000002 */
[----:B------:R-:W-:Y:S01]  /*5a20*/  STS.U16 [R58], R90 ;  /* 0x0000005a3a007388 */ /* 0x000fe20000000400 */
[----:B---3--:R-:W-:-:S03]  /*5a30*/  PRMT R3, R78, 0x7632, R3 ;  /* 0x000076324e037816 */ /* 0x008fc60000000003 */
[----:B------:R-:W-:Y:S01]  /*5a40*/  STS.U16 [R58+0x4], R88 ;  /* 0x000004583a007388 */ /* 0x000fe20000000400 */
[----:B0-----:R-:W-:Y:S01]  /*5a50*/  MOV R4, UR20 ;  /* 0x0000001400047c02 */ /* 0x001fe20008000f00 */
[----:B--2---:R-:W-:Y:S02]  /*5a60*/  UIMAD.WIDE.U32 UR20, UR26, UR28, UR22 ;  /* 0x0000001c1a1472a5 */ /* 0x004fe4000f8e0016 */
[----:B------:R-:W-:Y:S02]  /*5a70*/  STS.U16 [R58+0x8], R86 ;  /* 0x000008563a007388 */ /* 0x000fe40000000400 */
[----:B------:R-:W-:Y:S02]  /*5a80*/  UIMAD UR21, UR26, UR29, UR21 ;  /* 0x0000001d1a1572a4 */ /* 0x000fe4000f8e0215 */
[----:B------:R-:W-:Y:S01]  /*5a90*/  STS.U16 [R58+0xc], R84 ;  /* 0x00000c543a007388 */ /* 0x000fe20000000400 */
[----:B------:R-:W0:Y:S03]  /*5aa0*/  LDCU.64 UR28, c[0x0][0x550] ;  /* 0x0000aa00ff1c77ac */ /* 0x000e260008000a00 */
[----:B------:R-:W-:Y:S01]  /*5ab0*/  STS.U16 [R58+0x10], R82 ;  /* 0x000010523a007388 */ /* 0x000fe20000000400 */
[----:B-----5:R-:W-:-:S03]  /*5ac0*/  UIMAD.WIDE.U32 UR20, UR6, UR30, UR20 ;  /* 0x0000001e061472a5 */ /* 0x020fc6000f8e0014 */
[----:B------:R1:W-:Y:S01]  /*5ad0*/  STS.U16 [R58+0x12], R0 ;  /* 0x000012003a007388 */ /* 0x0003e20000000400 */
[----:B------:R-:W-:Y:S01]  /*5ae0*/  UIMAD UR21, UR6, UR31, UR21 ;  /* 0x0000001f061572a4 */ /* 0x000fe2000f8e0215 */
[----:B------:R-:W2:Y:S02]  /*5af0*/  LDCU.64 UR30, c[0x0][0x560] ;  /* 0x0000ac00ff1e77ac */ /* 0x000ea40008000a00 */
[----:B------:R-:W-:Y:S04]  /*5b00*/  STS.U16 [R58+0x14], R80 ;  /* 0x000014503a007388 */ /* 0x000fe80000000400 */
[----:B------:R0:W-:Y:S01]  /*5b10*/  STS.U16 [R58+0x16], R2 ;  /* 0x000016023a007388 */ /* 0x0001e20000000400 */
[----:B-1----:R-:W-:-:S03]  /*5b20*/  IADD3 R0, P1, PT, R22, UR20, RZ ;  /* 0x0000001416007c10 */ /* 0x002fc6000ff3e0ff */
[----:B------:R-:W-:Y:S04]  /*5b30*/  STS.U16 [R58+0x18], R78 ;  /* 0x0000184e3a007388 */ /* 0x000fe80000000400 */
[----:B------:R1:W-:Y:S01]  /*5b40*/  STS.U16 [R58+0x1a], R3 ;  /* 0x00001a033a007388 */ /* 0x0003e20000000400 */
[----:B0-----:R-:W-:-:S03]  /*5b50*/  LEA R2, P3, R0, UR28, 0x1 ;  /* 0x0000001c00027c11 */ /* 0x001fc6000f8608ff */
[----:B------:R-:W-:Y:S04]  /*5b60*/  STS.U16 [R58+0x1c], R76 ;  /* 0x00001c4c3a007388 */ /* 0x000fe80000000400 */
[----:B------:R0:W-:Y:S01]  /*5b70*/  STS.U16 [R58+0x1e], R6 ;  /* 0x00001e063a007388 */ /* 0x0001e20000000400 */
[----:B------:R-:W-:-:S03]  /*5b80*/  NOP ;  /* 0x0000000000007918 */ /* 0x000fc60000000000 */
[----:B------:R-:W-:Y:S01]  /*5b90*/  LDS.U16 R5, [R42] ;  /* 0x000000002a057984 */ /* 0x000fe20000000400 */
[----:B-1----:R-:W-:Y:S01]  /*5ba0*/  IADD3.X R3, PT, PT, RZ, UR21, RZ, P1, !PT ;  /* 0x00000015ff037c10 */ /* 0x002fe20008ffe4ff */
[----:B------:R-:W1:Y:S02]  /*5bb0*/  LDCU.64 UR20, c[0x0][0x518] ;  /* 0x0000a300ff1477ac */ /* 0x000e640008000a00 */
[----:B------:R-:W-:Y:S01]  /*5bc0*/  LDS.U16 R7, [R43+0x40] ;  /* 0x000040002b077984 */ /* 0x000fe20000000400 */
[----:B------:R-:W-:Y:S01]  /*5bd0*/  LEA.HI.X R3, R0, UR29, R3, 0x1, P3 ;  /* 0x0000001d00037c11 */ /* 0x000fe200098f0c03 */
[----:B------:R-:W3:Y:S01]  /*5be0*/  LDCU.64 UR28, c[0x0][0x520] ;  /* 0x0000a400ff1c77ac */ /* 0x000ee20008000a00 */
[----:B------:R-:W-:Y:S01]  /*5bf0*/  F2FP.F16.F32.PACK_AB R0, R122, R125 ;  /* 0x0000007d7a00723e */ /* 0x000fe200000000ff */
[----:B------:R-:W-:Y:S01]  /*5c00*/  LDS.U16 R9, [R44+0x80] ;  /* 0x000080002c097984 */ /* 0x000fe20000000400 */
[----:B------:R-:W-:Y:S02]  /*5c10*/  FADD.FTZ R125, R125, R18 ;  /* 0x000000127d7d7221 */ /* 0x000fe40000010000 */
[----:B0-----:R-:W-:Y:S01]  /*5c20*/  PRMT R6, R0, 0x7632, R6 ;  /* 0x0000763200067816 */ /* 0x001fe20000000006 */
[----:B------:R-:W-:Y:S01]  /*5c30*/  LDS.U16 R11, [R45+0xc0] ;  /* 0x0000c0002d0b7984 */ /* 0x000fe20000000400 */
[----:B------:R-:W-:-:S03]  /*5c40*/  FADD.FTZ R125, R125, R122 ;  /* 0x0000007a7d7d7221 */ /* 0x000fc60000010000 */
[----:B------:R-:W-:Y:S04]  /*5c50*/  LDS.U16 R13, [R46+0x100] ;  /* 0x000100002e0d7984 */ /* 0x000fe80000000400 */
[----:B------:R-:W-:Y:S01]  /*5c60*/  LDS.U16 R15, [R47+0x140] ;  /* 0x000140002f0f7984 */ /* 0x000fe20000000400 */
[----:B-1----:R-:W-:-:S03]  /*5c70*/  UIMAD.WIDE.U32 UR22, UR26, UR20, UR22 ;  /* 0x000000141a1672a5 */ /* 0x002fc6000f8e0016 */
        /* <DEDUP_REMOVED lines=30> */
[-C--:B------:R-:W-:Y:S02]  /*5e60*/  ISETP.GE.AND P6, PT, R34, R77.reuse, PT ;  /* 0x0000004d2200720c */ /* 0x080fe40003fc6270 */
[----:B0-----:R-:W-:Y:S01]  /*5e70*/  PRMT R5, R0, 0x7610, R5 ;  /* 0x0000761000057816 */ /* 0x001fe20000000005 */
[----:B------:R-:W-:Y:S01]  /*5e80*/  @!P1 STG.E.U16 desc[UR24][R2.64+0x100], R13 ;  /* 0x0001000d02009986 */ /* 0x000fe2000c101518 */
[-C--:B------:R-:W-:Y:S02]  /*5e90*/  ISETP.GE.AND P1, PT, R35, R77.reuse, PT ;  /* 0x0000004d2300720c */ /* 0x080fe40003f26270 */
[----:B------:R-:W-:Y:S01]  /*5ea0*/  F2FP.F16.F32.PACK_AB R0, R129, R126 ;  /* 0x0000007e8100723e */ /* 0x000fe200000000ff */
[----:B------:R-:W-:Y:S01]  /*5eb0*/  @!P2 STG.E.U16 desc[UR24][R2.64+0x140], R15 ;  /* 0x0001400f0200a986 */ /* 0x000fe2000c101518 */
[-C--:B------:R-:W-:Y:S02]  /*5ec0*/  ISETP.GE.AND P2, PT, R36, R77.reuse, PT ;  /* 0x0000004d2400720c */ /* 0x080fe40003f46270 */
[----:B-1----:R-:W-:Y:S01]  /*5ed0*/  PRMT R9, R0, 0x7610, R9 ;  /* 0x0000761000097816 */ /* 0x002fe20000000009 */
[----:B------:R-:W-:Y:S01]  /*5ee0*/  @!P3 STG.E.U16 desc[UR24][R2.64+0x180], R41 ;  /* 0x000180290200b986 */ /* 0x000fe2000c101518 */
[----:B------:R-:W-:-:S02]  /*5ef0*/  ISETP.GE.AND P3, PT, R39, R77, PT ;  /* 0x0000004d2700720c */ /* 0x000fc40003f66270 */
[----:B------:R-:W-:Y:S01]  /*5f00*/  PRMT R10, R0, 0x7632, R10 ;  /* 0x00007632000a7816 */ /* 0x000fe2000000000a */
[----:B------:R-:W-:Y:S01]  /*5f10*/  @!P4 STG.E.U16 desc[UR24][R2.64+0x1c0], R59 ;  /* 0x0001c03b0200c986 */ /* 0x000fe2000c101518 */
[-C--:B------:R-:W-:Y:S02]  /*5f20*/  ISETP.GE.AND P4, PT, R38, R77.reuse, PT ;  /* 0x0000004d2600720c */ /* 0x080fe40003f86270 */
[----:B------:R-:W-:Y:S01]  /*5f30*/  F2FP.F16.F32.PACK_AB R0, R131, R128 ;  /* 0x000000808300723e */ /* 0x000fe200000000ff */
        /* <DEDUP_REMOVED lines=11> */
[----:B0-----:R-:W-:Y:S01]  /*5ff0*/  F2FP.F16.F32.PACK_AB R3, R127, R124 ;  /* 0x0000007c7f03723e */ /* 0x001fe200000000ff */
[----:B------:R-:W-:Y:S01]  /*6000*/  FADD.FTZ R124, R125, R124 ;  /* 0x0000007c7d7c7221 */ /* 0x000fe20000010000 */
[----:B------:R-:W-:-:S02]  /*6010*/  F2FP.F16.F32.PACK_AB R2, R133, R130 ;  /* 0x000000828502723e */ /* 0x000fc400000000ff */
[C---:B------:R-:W-:Y:S01]  /*6020*/  PRMT R8, R3.reuse, 0x7632, R8 ;  /* 0x0000763203087816 */ /* 0x040fe20000000008 */
[----:B------:R-:W-:Y:S01]  /*6030*/  FADD.FTZ R127, R124, R127 ;  /* 0x0000007f7c7f7221 */ /* 0x000fe20000010000 */
[----:B------:R-:W-:Y:S02]  /*6040*/  PRMT R7, R3, 0x7610, R7 ;  /* 0x0000761003077816 */ /* 0x000fe40000000007 */
        /* <DEDUP_REMOVED lines=13> */
[----:B0-----:R-:W-:Y:S01]  /*6120*/  PRMT R5, R0, 0x7610, R5 ;  /* 0x0000761000057816 */ /* 0x001fe20000000005 */
[----:B------:R0:W-:Y:S02]  /*6130*/  STS.U16 [R58+0xa], R10 ;  /* 0x00000a0a3a007388 */ /* 0x0001e40000000400 */
[----:B------:R-:W-:Y:S01]  /*6140*/  FADD.FTZ R133, R130, R133 ;  /* 0x0000008582857221 */ /* 0x000fe20000010000 */
[----:B-1----:R-:W-:Y:S02]  /*6150*/  PRMT R6, R0, 0x7632, R6 ;  /* 0x0000763200067816 */ /* 0x002fe40000000006 */
[----:B------:R-:W-:Y:S01]  /*6160*/  F2FP.F16.F32.PACK_AB R0, R137, R134 ;  /* 0x000000868900723e */ /* 0x000fe200000000ff */
[----:B------:R-:W-:Y:S01]  /*6170*/  STS.U16 [R58+0x4], R7 ;  /* 0x000004073a007388 */ /* 0x000fe20000000400 */
[----:B---3--:R-:W-:Y:S01]  /*6180*/  PRMT R8, R3, 0x7632, R8 ;  /* 0x0000763203087816 */ /* 0x008fe20000000008 */
        /* <DEDUP_REMOVED lines=12> */
[----:B------:R-:W-:Y:S04]  /*6250*/  STS.U16 [R58+0x14], R3 ;  /* 0x000014033a007388 */ /* 0x000fe80000000400 */
[----:B------:R-:W-:Y:S04]  /*6260*/  STS.U16 [R58+0x16], R8 ;  /* 0x000016083a007388 */ /* 0x000fe80000000400 */
[----:B------:R0:W-:Y:S04]  /*6270*/  STS.U16 [R58+0x18], R0 ;  /* 0x000018003a007388 */ /* 0x0001e80000000400 */
[----:B------:R-:W-:Y:S04]  /*6280*/  STS.U16 [R58+0x1a], R10 ;  /* 0x00001a0a3a007388 */ /* 0x000fe80000000400 */
[----:B------:R2:W-:Y:S01]  /*6290*/  STS.U16 [R58+0x1c], R2 ;  /* 0x00001c023a007388 */ /* 0x0005e20000000400 */
[----:B0-----:R-:W-:Y:S01]  /*62a0*/  IADD3 R0, P2, PT, R22, UR20, RZ ;  /* 0x0000001416007c10 */ /* 0x001fe2000ff5e0ff */
[----:B------:R-:W-:-:S02]  /*62b0*/  UIADD3 UR20, UPT, UPT, UR12, -0x1, URZ ;  /* 0xffffffff0c147890 */ /* 0x000fc4000fffe0ff */
[----:B------:R-:W-:Y:S01]  /*62c0*/  STS.U16 [R58+0x1e], R13 ;  /* 0x00001e0d3a007388 */ /* 0x000fe20000000400 */
[----:B------:R-:W-:-:S03]  /*62d0*/  NOP ;  /* 0x0000000000007918 */ /* 0x000fc60000000000 */
[----:B------:R-:W-:Y:S01]  /*62e0*/  LDS.U16 R5, [R42] ;  /* 0x000000002a057984 */ /* 0x000fe20000000400 */
[----:B------:R-:W-:Y:S01]  /*62f0*/  IADD3.X R3, PT, PT, RZ, UR21, RZ, P2, !PT ;  /* 0x00000015ff037c10 */ /* 0x000fe200097fe4ff */
[----:B------:R-:W-:Y:S01]  /*6300*/  UMOV UR12, UR20 ;  /* 0x00000014000c7c82 */ /* 0x000fe20008000000 */
[C---:B--2---:R-:W-:Y:S01]  /*6310*/  LEA R2, P2, R0.reuse, UR30, 0x1 ;  /* 0x0000001e00027c11 */ /* 0x044fe2000f8408ff */
        /* <DEDUP_REMOVED lines=54> */
.L_x_6996:
        /* <DEDUP_REMOVED lines=33> */
.L_x_7038:
[----:B------:R-:W-:Y:S05]  /*6890*/  BSYNC.RECONVERGENT B0 ;  /* 0x0000000000007941 */ /* 0x000fea0003800200 */
.L_x_7037:
[----:B------:R-:W-:Y:S01]  /*68a0*/  UISETP.NE.U32.AND UP0, UPT, UR10, URZ, UPT ;  /* 0x000000ff0a00728c */ /* 0x000fe2000bf05070 */
[----:B0-----:R-:W-:-:S03]  /*68b0*/  ISETP.GE.AND P0, PT, R11, UR22, PT ;  /* 0x000000160b007c0c */ /* 0x001fc6000bf06270 */
[----:B------:R-:W-:-:S09]  /*68c0*/  UISETP.NE.AND.EX UP0, UPT, UR11, URZ, UPT, UP0 ;  /* 0x000000ff0b00728c */ /* 0x000fd2000bf05300 */
[----:B------:R-:W-:Y:S05]  /*68d0*/  BRA.U !UP0, `(.L_x_7039) ;  /* 0x0000000108707547 */ /* 0x000fea000b800000 */
[----:B------:R-:W-:Y:S06]  /*68e0*/  BAR.SYNC.DEFER_BLOCKING 0x0 ;  /* 0x0000000000007b1d */ /* 0x000fec0000010000 */
[----:B------:R-:W-:Y:S01]  /*68f0*/  BSSY.RECONVERGENT B0, `(.L_x_7039) ;  /* 0x000001a000007945 */ /* 0x000fe20003800200 */
[----:B--2---:R-:W0:Y:S01]  /*6900*/  SHFL.DOWN P1, R3, R18, 0x1, 0x1f ;  /* 0x08201f0012037f89 */ /* 0x004e220000020000 */
[----:B-1----:R-:W1:Y:S01]  /*6910*/  S2R R4, SR_LANEID ;  /* 0x0000000000047919 */ /* 0x002e620000000000 */
        /* <DEDUP_REMOVED lines=23> */
.L_x_7040:
[----:B------:R-:W-:Y:S05]  /*6a90*/  BSYNC.RECONVERGENT B0 ;  /* 0x0000000000007941 */ /* 0x000fea0003800200 */
.L_x_7039:
        /* <DEDUP_REMOVED lines=8> */
[----:B-----5:R-:W2:Y:S01]  /*6b20*/  LDC.64 R16, c[0x0][0x4b0] ;  /* 0x00012c00ff107b82 */ /* 0x020ea20000000a00 */
[----:B------:R-:W2:Y:S01]  /*6b30*/  LDCU.64 UR18, c[0x0][0x4f0] ;  /* 0x00009e00ff1277ac */ /* 0x000ea20008000a00 */
[----:B0-----:R-:W-:Y:S01]  /*6b40*/  UIMAD.WIDE.U32 UR4, UR6, UR10, URZ ;  /* 0x0000000a060472a5 */ /* 0x001fe2000f8e00ff */
[----:B------:R-:W0:Y:S01]  /*6b50*/  LDCU.64 UR20, c[0x0][0x540] ;  /* 0x0000a800ff1477ac */ /* 0x000e220008000a00 */
[----:B---3--:R-:W-:-:S02]  /*6b60*/  UIMAD.WIDE.U32 UR8, UR7, UR12, URZ ;  /* 0x0000000c070872a5 */ /* 0x008fc4000f8e00ff */
[----:B------:R-:W-:Y:S02]  /*6b70*/  UIMAD UR10, UR6, UR11, UR5 ;  /* 0x0000000b060a72a4 */ /* 0x000fe4000f8e0205 */
[----:B------:R-:W-:Y:S01]  /*6b80*/  UIMAD UR7, UR7, UR13, UR9 ;  /* 0x0000000d070772a4 */ /* 0x000fe2000f8e0209 */
[----:B------:R-:W-:Y:S02]  /*6b90*/  UMOV UR6, 0x400 ;  /* 0x0000040000067882 */ /* 0x000fe40000000000 */
[----:B-1----:R-:W-:-:S12]  /*6ba0*/  ULEA UR14, UR14, UR6, 0x18 ;  /* 0x000000060e0e7291 */ /* 0x002fd8000f8ec0ff */
.L_x_7042:
        /* <DEDUP_REMOVED lines=8> */
[C---:B------:R-:W-:Y:S01]  /*6c30*/  IMAD R4, R3.reuse, R16, RZ ;  /* 0x0000001003047224 */ /* 0x040fe200078e02ff */
[----:B------:R-:W-:Y:S01]  /*6c40*/  MOV R6, R2 ;  /* 0x0000000200067202 */ /* 0x000fe20000000f00 */
[----:B------:R-:W-:-:S02]  /*6c50*/  IMAD R8, R3, UR18, RZ ;  /* 0x0000001203087c24 */ /* 0x000fc4000f8e02ff */
        /* <DEDUP_REMOVED lines=16> */
.L_x_7041:
[----:B------:R-:W-:Y:S05]  /*6d60*/  EXIT ;  /* 0x000000000000794d */ /* 0x000fea0003800000 */
.L_x_7043:
        /* <DEDUP_REMOVED lines=9> */
.L_x_10480:


//--------------------- .text._Z25selective_scan_bwd_kernelI32Selective_Scan_bwd_kernel_traitsILi32ELi16ELb0ELb1ELb0ELb0ELb1EN3c104HalfEfEEv12SSMParamsBwd --------------------------
	.section	.text._Z25selective_scan_bwd_kernelI32Selective_Scan_bwd_kernel_traitsILi32ELi16ELb0ELb1ELb0ELb0ELb1EN3c104HalfEfEEv12SSMParamsBwd,"ax",@progbits
	.align	128
        .global         _Z25selective_scan_bwd_kernelI32Selective_Scan_bwd_kernel_traitsILi32ELi16ELb0ELb1ELb0ELb0ELb1EN3c104HalfEfEEv12SSMParamsBwd
        .type           _Z25selective_scan_bwd_kernelI32Selective_Scan_bwd_kernel_traitsILi32ELi16ELb0ELb1ELb0ELb0ELb1EN3c104HalfEfEEv12SSMParamsBwd,@function
        .size           _Z25selective_scan_bwd_kernelI32Selective_Scan_bwd_kernel_traitsILi32ELi16ELb0ELb1ELb0ELb0ELb1EN3c104HalfEfEEv12SSMParamsBwd,(.L_x_10481 - _Z25selective_scan_bwd_kernelI32Selective_Scan_bwd_kernel_traitsILi32ELi16ELb0ELb1ELb0ELb0ELb1EN3c104HalfEfEEv12SSMParamsBwd)
        .other          _Z25selective_scan_bwd_kernelI32Selective_Scan_bwd_kernel_traitsILi32ELi16ELb0ELb1ELb0ELb0ELb1EN3c104HalfEfEEv12SSMParamsBwd,@"STO_CUDA_ENTRY STV_DEFAULT"
_Z25selective_scan_bwd_kernelI32Selective_Scan_bwd_kernel_traitsILi32ELi16ELb0ELb1ELb0ELb0ELb1EN3c104HalfEfEEv12SSMParamsBwd:
.text._Z25selective_scan_bwd_kernelI32Selective_Scan_bwd_kernel_traitsILi32ELi16ELb0ELb1ELb0ELb0ELb1EN3c104HalfEfEEv12SSMParamsBwd:
        /* <DEDUP_REMOVED lines=143> */
[----:B----4-:R-:W-:-:S07]  /*08f0*/  LOP3.LUT R49, R65, 0x1e0, RZ, 0xfc, !PT ;  /* 0x000001e041317812 */ /* 0x010fce00078efcff */
.L_x_7085:
        /* <DEDUP_REMOVED lines=50> */
[----:B------:R-:W-:Y:S01]  /*0c20*/  PRMT R0, RZ, 0x7610, R0 ;  /* 0x00007610ff007816 */ /* 0x000fe20000000000 */
[----:B------:R-:W3:Y:S01]  /*0c30*/  LDCU.64 UR14, c[0x0][0x510] ;  /* 0x0000a200ff0e77ac */ /* 0x000ee20008000a00 */
[----:B------:R-:W-:Y:S02]  /*0c40*/  IADD3.X R7, PT, PT, RZ, UR28, RZ, P0, !PT ;  /* 0x0000001cff077c10 */ /* 0x000fe400087fe4ff */
[----:B------:R-:W-:Y:S01]  /*0c50*/  ISETP.GE.AND P0, PT, R65, UR32, PT ;  /* 0x0000002041007c0c */ /* 0x000fe2000bf06270 */
[----:B------:R-:W4:Y:S01]  /*0c60*/  LDCU.64 UR34, c[0x0][0x490] ;  /* 0x00009200ff2277ac */ /* 0x000f220008000a00 */
[----:B------:R-:W-:Y:S02]  /*0c70*/  IADD3.X R11, PT, PT, RZ, UR25, RZ, P1, !PT ;  /* 0x00000019ff0b7c10 */ /* 0x000fe40008ffe4ff */
[----:B------:R-:W-:Y:S01]  /*0c80*/  IADD3.X R9, PT, PT, RZ, UR27, RZ, P2, !PT ;  /* 0x0000001bff097c10 */ /* 0x000fe200097fe4ff */
[----:B------:R-:W0:Y:S01]  /*0c90*/  LDCU UR33, c[0x0][0x38c] ;  /* 0x00007180ff2177ac */ /* 0x000e220008000800 */
[----:B------:R-:W-:-:S02]  /*0ca0*/  ISETP.GE.AND P2, PT, R63, UR32, PT ;  /* 0x000000203f007c0c */ /* 0x000fc4000bf46270 */
[----:B------:R-:W-:Y:S02]  /*0cb0*/  ISETP.GE.AND P1, PT, R62, UR32, PT ;  /* 0x000000203e007c0c */ /* 0x000fe4000bf26270 */
[----:B------:R-:W-:Y:S02]  /*0cc0*/  ISETP.GE.AND P6, PT, R61, UR32, PT ;  /* 0x000000203d007c0c */ /* 0x000fe4000bfc6270 */
[----:B------:R-:W-:Y:S01]  /*0cd0*/  ISETP.GE.AND P3, PT, R58, UR32, PT ;  /* 0x000000203a007c0c */ /* 0x000fe2000bf66270 */
[----:B------:R-:W3:Y:S01]  /*0ce0*/  @!P0 LDG.E.U16 R0, desc[UR30][R10.64] ;  /* 0x0000001e0a008981 */ /* 0x000ee2000c1e1500 */
[----:B------:R-:W-:Y:S02]  /*0cf0*/  ISETP.GE.AND P0, PT, R57, UR32, PT ;  /* 0x0000002039007c0c */ /* 0x000fe4000bf06270 */
        /* <DEDUP_REMOVED lines=12> */
[----:B------:R-:W4:Y:S01]  /*0dc0*/  @!P0 LDG.E.U16 R18, desc[UR30][R10.64+0x200] ;  /* 0x0002001e0a128981 */ /* 0x000f22000c1e1500 */
[----:B------:R-:W-:-:S03]  /*0dd0*/  ISETP.GE.AND P0, PT, R55, UR32, PT ;  /* 0x0000002037007c0c */ /* 0x000fc6000bf06270 */
        /* <DEDUP_REMOVED lines=11> */
[----:B--2---:R-:W-:Y:S01]  /*0e90*/  ULEA UR12, UR8, UR12, 0x18 ;  /* 0x0000000c080c7291 */ /* 0x004fe2000f8ec0ff */
[----:B-1----:R-:W-:-:S02]  /*0ea0*/  IADD3 R29, PT, PT, R48, 0x20, RZ ;  /* 0x00000020301d7810 */ /* 0x002fc40007ffe0ff */
[C---:B------:R-:W-:Y:S02]  /*0eb0*/  IADD3 R31, PT, PT, R48.reuse, 0x40, RZ ;  /* 0x00000040301f7810 */ /* 0x040fe40007ffe0ff */
[C---:B0-----:R-:W-:Y:S02]  /*0ec0*/  IADD3 R11, PT, PT, R48.reuse, 0x80, RZ ;  /* 0x00000080300b7810 */ /* 0x041fe40007ffe0ff */
[C---:B------:R-:W-:Y:S02]  /*0ed0*/  IADD3 R33, PT, PT, R48.reuse, 0x60, RZ ;  /* 0x0000006030217810 */ /* 0x040fe40007ffe0ff */
[-C--:B------:R-:W-:Y:S02]  /*0ee0*/  LEA.HI.SX32 R11, R11, R48.reuse, 0x1b ;  /* 0x000000300b0b7211 */ /* 0x080fe400078fdaff */
[C---:B------:R-:W-:Y:S02]  /*0ef0*/  LEA.HI.SX32 R47, R48.reuse, R48, 0x1b ;  /* 0x00000030302f7211 */ /* 0x040fe400078fdaff */
[----:B------:R-:W-:-:S02]  /*0f00*/  IADD3 R35, PT, PT, R48, 0xa0, RZ ;  /* 0x000000a030237810 */ /* 0x000fc40007ffe0ff */
[-C--:B------:R-:W-:Y:S02]  /*0f10*/  LEA.HI.SX32 R29, R29, R48.reuse, 0x1b ;  /* 0x000000301d1d7211 */ /* 0x080fe400078fdaff */
[-C--:B------:R-:W-:Y:S02]  /*0f20*/  LEA.HI.SX32 R31, R31, R48.reuse, 0x1b ;  /* 0x000000301f1f7211 */ /* 0x080fe400078fdaff */
[----:B------:R-:W-:Y:S02]  /*0f30*/  LEA R43, R11, UR12, 0x1 ;  /* 0x0000000c0b2b7c11 */ /* 0x000fe4000f8e08ff */
[----:B------:R-:W-:Y:S02]  /*0f40*/  LEA.HI.SX32 R33, R33, R48, 0x1b ;  /* 0x0000003021217211 */ /* 0x000fe400078fdaff */
[----:B------:R-:W-:Y:S02]  /*0f50*/  IADD3 R11, PT, PT, R48, 0xc0, RZ ;  /* 0x000000c0300b7810 */ /* 0x000fe40007ffe0ff */
[----:B------:R-:W-:-:S02]  /*0f60*/  LEA R47, R47, UR12, 0x1 ;  /* 0x0000000c2f2f7c11 */ /* 0x000fc4000f8e08ff */
[-C--:B------:R-:W-:Y:S02]  /*0f70*/  LEA.HI.SX32 R35, R35, R48.reuse, 0x1b ;  /* 0x0000003023237211 */ /* 0x080fe400078fdaff */
[----:B------:R-:W-:Y:S02]  /*0f80*/  LEA R46, R29, UR12, 0x1 ;  /* 0x0000000c1d2e7c11 */ /* 0x000fe4000f8e08ff */
[----:B------:R-:W-:Y:S02]  /*0f90*/  LEA R45, R31, UR12, 0x1 ;  /* 0x0000000c1f2d7c11 */ /* 0x000fe4000f8e08ff */
[----:B------:R-:W-:Y:S02]  /*0fa0*/  LEA R44, R33, UR12, 0x1 ;  /* 0x0000000c212c7c11 */ /* 0x000fe4000f8e08ff */
[----:B------:R-:W-:Y:S02]  /*0fb0*/  IADD3 R29, PT, PT, R48, 0xe0, RZ ;  /* 0x000000e0301d7810 */ /* 0x000fe40007ffe0ff */
[----:B------:R-:W-:-:S02]  /*0fc0*/  LEA.HI.SX32 R11, R11, R48, 0x1b ;  /* 0x000000300b0b7211 */ /* 0x000fc400078fdaff */
[----:B------:R-:W-:Y:S02]  /*0fd0*/  LEA R42, R35, UR12, 0x1 ;  /* 0x0000000c232a7c11 */ /* 0x000fe4000f8e08ff */
[C---:B------:R-:W-:Y:S02]  /*0fe0*/  IADD3 R31, PT, PT, R48.reuse, 0x100, RZ ;  /* 0x00000100301f7810 */ /* 0x040fe40007ffe0ff */
[C---:B------:R-:W-:Y:S02]  /*0ff0*/  IADD3 R33, PT, PT, R48.reuse, 0x120, RZ ;  /* 0x0000012030217810 */ /* 0x040fe40007ffe0ff */
[----:B------:R-:W-:Y:S02]  /*1000*/  IADD3 R35, PT, PT, R48, 0x140, RZ ;  /* 0x0000014030237810 */ /* 0x000fe40007ffe0ff */
[----:B------:R-:W-:Y:S02]  /*1010*/  LEA.HI.SX32 R29, R29, R48, 0x1b ;  /* 0x000000301d1d7211 */ /* 0x000fe400078fdaff */
[----:B------:R-:W-:-:S02]  /*1020*/  LEA R41, R11, UR12, 0x1 ;  /* 0x0000000c0b297c11 */ /* 0x000fc4000f8e08ff */
[C---:B------:R-:W-:Y:S02]  /*1030*/  IADD3 R11, PT, PT, R48.reuse, 0x160, RZ ;  /* 0x00000160300b7810 */ /* 0x040fe40007ffe0ff */
[-C--:B------:R-:W-:Y:S02]  /*1040*/  LEA.HI.SX32 R31, R31, R48.reuse, 0x1b ;  /* 0x000000301f1f7211 */ /* 0x080fe400078fdaff */
[-C--:B------:R-:W-:Y:S02]  /*1050*/  LEA.HI.SX32 R33, R33, R48.reuse, 0x1b ;  /* 0x0000003021217211 */ /* 0x080fe400078fdaff */
[----:B------:R-:W-:Y:S02]  /*1060*/  LEA.HI.SX32 R35, R35, R48, 0x1b ;  /* 0x0000003023237211 */ /* 0x000fe400078fdaff */
[----:B------:R-:W-:Y:S02]  /*1070*/  LEA R40, R29, UR12, 0x1 ;  /* 0x0000000c1d287c11 */ /* 0x000fe4000f8e08ff */
[----:B------:R-:W-:-:S02]  /*1080*/  IADD3 R29, PT, PT, R48, 0x1e0, RZ ;  /* 0x000001e0301d7810 */ /* 0x000fc40007ffe0ff */
[-C--:B------:R-:W-:Y:S02]  /*1090*/  LEA.HI.SX32 R11, R11, R48.reuse, 0x1b ;  /* 0x000000300b0b7211 */ /* 0x080fe400078fdaff */
[----:B------:R-:W-:Y:S02]  /*10a0*/  LEA R39, R31, UR12, 0x1 ;  /* 0x0000000c1f277c11 */ /* 0x000fe4000f8e08ff */
[----:B------:R-:W-:Y:S02]  /*10b0*/  LEA R38, R33, UR12, 0x1 ;  /* 0x0000000c21267c11 */ /* 0x000fe4000f8e08ff */
[----:B------:R-:W-:Y:S02]  /*10c0*/  LEA R37, R35, UR12, 0x1 ;  /* 0x0000000c23257c11 */ /* 0x000fe4000f8e08ff */
[----:B------:R-:W-:Y:S02]  /*10d0*/  LEA.HI.SX32 R29, R29, R48, 0x1b ;  /* 0x000000301d1d7211 */ /* 0x000fe400078fdaff */
[----:B------:R-:W-:-:S02]  /*10e0*/  LEA R36, R11, UR12, 0x1 ;  /* 0x0000000c0b247c11 */ /* 0x000fc4000f8e08ff */
        /* <DEDUP_REMOVED lines=10> */
[----:B------:R-:W-:Y:S01]  /*1190*/  PRMT R11, RZ, 0x7610, R11 ;  /* 0x00007610ff0b7816 */ /* 0x000fe2000000000b */
[----:B---3--:R0:W-:Y:S04]  /*11a0*/  STS.U16 [R47], R0 ;  /* 0x000000002f007388 */ /* 0x0081e80000000400 */
[----:B----4-:R1:W-:Y:S04]  /*11b0*/  STS.U16 [R46+0x40], R13 ;  /* 0x0000400d2e007388 */ /* 0x0103e80000000400 */
[----:B------:R-:W-:Y:S01]  /*11c0*/  STS.U16 [R45+0x80], R12 ;  /* 0x0000800c2d007388 */ /* 0x000fe20000000400 */
[----:B0-----:R-:W-:-:S02]  /*11d0*/  SHF.L.U32 R0, R48, 0x4, RZ ;  /* 0x0000000430007819 */ /* 0x001fc400000006ff */
[C---:B-1----:R-:W-:Y:S01]  /*11e0*/  IADD3 R13, PT, PT, R48.reuse, 0x180, RZ ;  /* 0x00000180300d7810 */ /* 0x042fe20007ffe0ff */
[----:B------:R0:W-:Y:S03]  /*11f0*/  STS.U16 [R44+0xc0], R15 ;  /* 0x0000c00f2c007388 */ /* 0x0001e60000000400 */
[----:B------:R-:W-:Y:S01]  /*1200*/  LEA.HI.SX32 R13, R13, R48, 0x1b ;  /* 0x000000300d0d7211 */ /* 0x000fe200078fdaff */
[----:B------:R-:W-:Y:S01]  /*1210*/  STS.U16 [R43+0x100], R14 ;  /* 0x0001000e2b007388 */ /* 0x000fe20000000400 */
[----:B0-----:R-:W-:-:S03]  /*1220*/  IADD3 R15, PT, PT, R48, 0x1a0, RZ ;  /* 0x000001a0300f7810 */ /* 0x001fc60007ffe0ff */
[----:B------:R0:W-:Y:S01]  /*1230*/  STS.U16 [R42+0x140], R17 ;  /* 0x000140112a007388 */ /* 0x0001e20000000400 */
[----:B------:R-:W-:Y:S02]  /*1240*/  LEA.HI.SX32 R15, R15, R48, 0x1b ;  /* 0x000000300f0f7211 */ /* 0x000fe400078fdaff */
[----:B------:R-:W-:Y:S01]  /*1250*/  LEA R35, R13, UR12, 0x1 ;  /* 0x0000000c0d237c11 */ /* 0x000fe2000f8e08ff */
[----:B------:R-:W-:Y:S01]  /*1260*/  STS.U16 [R41+0x180], R16 ;  /* 0x0001801029007388 */ /* 0x000fe20000000400 */
[----:B0-----:R-:W-:-:S03]  /*1270*/  IADD3 R17, PT, PT, R48, 0x1c0, RZ ;  /* 0x000001c030117810 */ /* 0x001fc60007ffe0ff */
[----:B------:R-:W-:Y:S01]  /*1280*/  STS.U16 [R40+0x1c0], R19 ;  /* 0x0001c01328007388 */ /* 0x000fe20000000400 */
[----:B------:R-:W-:-:S03]  /*1290*/  LEA.HI.SX32 R17, R17, R48, 0x1b ;  /* 0x0000003011117211 */ /* 0x000fc600078fdaff */
[----:B------:R0:W-:Y:S01]  /*12a0*/  STS.U16 [R39+0x200], R18 ;  /* 0x0002001227007388 */ /* 0x0001e20000000400 */
[----:B------:R-:W-:Y:S02]  /*12b0*/  LEA R34, R15, UR12, 0x1 ;  /* 0x0000000c0f227c11 */ /* 0x000fe4000f8e08ff */
[----:B------:R-:W-:Y:S01]  /*12c0*/  LEA.HI.SX32 R31, R0, R0, 0x1b ;  /* 0x00000000001f7211 */ /* 0x000fe200078fdaff */
[----:B------:R-:W-:Y:S01]  /*12d0*/  STS.U16 [R38+0x240], R21 ;  /* 0x0002401526007388 */ /* 0x000fe20000000400 */
[----:B------:R-:W-:-:S03]  /*12e0*/  LEA R33, R17, UR12, 0x1 ;  /* 0x0000000c11217c11 */ /* 0x000fc6000f8e08ff */
[----:B------:R1:W-:Y:S01]  /*12f0*/  STS.U16 [R37+0x280], R20 ;  /* 0x0002801425007388 */ /* 0x0003e20000000400 */
[----:B------:R-:W-:-:S03]  /*1300*/  LEA R31, R31, UR12, 0x1 ;  /* 0x0000000c1f1f7c11 */ /* 0x000fc6000f8e08ff */
        /* <DEDUP_REMOVED lines=51> */
[----:B--2---:R-:W-:Y:S01]  /*1640*/  PRMT R22, RZ, 0x7610, R22 ;  /* 0x00007610ff167816 */ /* 0x004fe20000000016 */
[----:B------:R-:W2:Y:S01]  /*1650*/  @!P0 LDG.E.U16 R19, desc[UR30][R8.64+0x240] ;  /* 0x0002401e08138981 */ /* 0x000ea2000c1e1500 */
[----:B------:R-:W-:-:S02]  /*1660*/  PRMT R23, RZ, 0x7610, R23 ;  /* 0x00007610ff177816 */ /* 0x000fc40000000017 */
        /* <DEDUP_REMOVED lines=10> */
[----:B----4-:R-:W-:Y:S02]  /*1710*/  PRMT R24, RZ, 0x7610, R24 ;  /* 0x00007610ff187816 */ /* 0x010fe40000000018 */
        /* <DEDUP_REMOVED lines=22> */
[----:B---3--:R-:W-:Y:S04]  /*1880*/  STS.U16 [R36+0x2c0], R21 ;  /* 0x0002c01524007388 */ /* 0x008fe80000000400 */
        /* <DEDUP_REMOVED lines=83> */
[----:B----4-:R-:W-:Y:S04]  /*1dc0*/  STS.U16 [R36+0x2c0], R25 ;  /* 0x0002c01924007388 */ /* 0x010fe80000000400 */
        /* <DEDUP_REMOVED lines=50> */
[----:B---3--:R-:W-:Y:S02]  /*20f0*/  PRMT R28, RZ, 0x7610, R28 ;  /* 0x00007610ff1c7816 */ /* 0x008fe4000000001c */
[----:B----4-:R-:W-:Y:S02]  /*2100*/  PRMT R83, RZ, 0x7610, R83 ;  /* 0x00007610ff537816 */ /* 0x010fe40000000053 */
[----:B------:R-:W3:Y:S04]  /*2110*/  @!P0 LDG.E.U16 R29, desc[UR30][R4.64+0x240] ;  /* 0x0002401e041d8981 */ /* 0x000ee8000c1e1500 */
[----:B------:R-:W4:Y:S04]  /*2120*/  @!P1 LDG.E.U16 R28, desc[UR30][R4.64+0x280] ;  /* 0x0002801e041c9981 */ /* 0x000f28000c1e1500 */
[----:B------:R-:W2:Y:S04]  /*2130*/  @!P2 LDG.E.U16 R83, desc[UR30][R4.64+0x2c0] ;  /* 0x0002c01e0453a981 */ /* 0x000ea8000c1e1500 */
[----:B------:R-:W2:Y:S01]  /*2140*/  @!P3 LDG.E.U16 R84, desc[UR30][R4.64+0x300] ;  /* 0x0003001e0454b981 */ /* 0x000ea2000c1e1500 */
        /* <DEDUP_REMOVED lines=27> */
[----:B----4-:R-:W-:Y:S04]  /*2300*/  STS.U16 [R37+0x280], R28 ;  /* 0x0002801c25007388 */ /* 0x010fe80000000400 */
[----:B--2---:R-:W-:Y:S04]  /*2310*/  STS.U16 [R36+0x2c0], R83 ;  /* 0x0002c05324007388 */ /* 0x004fe80000000400 */
[----:B------:R-:W-:Y:S04]  /*2320*/  STS.U16 [R35+0x300], R84 ;  /* 0x0003005423007388 */ /* 0x000fe80000000400 */
[----:B------:R0:W-:Y:S04]  /*2330*/  STS.U16 [R34+0x340], R89 ;  /* 0x0003405922007388 */ /* 0x0001e80000000400 */
[----:B------:R-:W-:Y:S04]  /*2340*/  STS.U16 [R33+0x380], R86 ;  /* 0x0003805621007388 */ /* 0x000fe80000000400 */
[----:B------:R-:W-:Y:S01]  /*2350*/  STS.U16 [R32+0x3c0], R91 ;  /* 0x0003c05b20007388 */ /* 0x000fe20000000400 */
[----:B------:R-:W-:-:S03]  /*2360*/  NOP ;  /* 0x0000000000007918 */ /* 0x000fc60000000000 */
[----:B------:R-:W-:Y:S04]  /*2370*/  LDS.U16 R20, [R31] ;  /* 0x000000001f147984 */ /* 0x000fe80000000400 */
[----:B------:R-:W-:Y:S04]  /*2380*/  LDS.U16 R4, [R31+0x2] ;  /* 0x000002001f047984 */ /* 0x000fe80000000400 */
[----:B------:R-:W1:Y:S04]  /*2390*/  LDS.U16 R5, [R31+0x4] ;  /* 0x000004001f057984 */ /* 0x000e680000000400 */
[----:B------:R-:W2:Y:S04]  /*23a0*/  LDS.U16 R21, [R31+0x6] ;  /* 0x000006001f157984 */ /* 0x000ea80000000400 */
[----:B------:R-:W-:Y:S04]  /*23b0*/  LDS.U16 R22, [R31+0x8] ;  /* 0x000008001f167984 */ /* 0x000fe80000000400 */
[----:B------:R-:W-:Y:S04]  /*23c0*/  LDS.U16 R23, [R31+0xa] ;  /* 0x00000a001f177984 */ /* 0x000fe80000000400 */
[----:B------:R-:W3:Y:S04]  /*23d0*/  LDS.U16 R25, [R31+0xc] ;  /* 0x00000c001f197984 */ /* 0x000ee80000000400 */
[----:B------:R-:W4:Y:S04]  /*23e0*/  LDS.U16 R26, [R31+0xe] ;  /* 0x00000e001f1a7984 */ /* 0x000f280000000400 */
[----:B------:R-:W4:Y:S04]  /*23f0*/  LDS.U16 R28, [R31+0x10] ;  /* 0x000010001f1c7984 */ /* 0x000f280000000400 */
[----:B------:R-:W4:Y:S04]  /*2400*/  LDS.U16 R29, [R31+0x12] ;  /* 0x000012001f1d7984 */ /* 0x000f280000000400 */
[----:B------:R-:W-:Y:S04]  /*2410*/  LDS.U16 R30, [R31+0x14] ;  /* 0x000014001f1e7984 */ /* 0x000fe80000000400 */
[----:B------:R-:W-:Y:S04]  /*2420*/  LDS.U16 R82, [R31+0x16] ;  /* 0x000016001f527984 */ /* 0x000fe80000000400 */
[----:B------:R-:W-:Y:S04]  /*2430*/  LDS.U16 R83, [R31+0x18] ;  /* 0x000018001f537984 */ /* 0x000fe80000000400 */
[----:B------:R-:W-:Y:S04]  /*2440*/  LDS.U16 R84, [R31+0x1a] ;  /* 0x00001a001f547984 */ /* 0x000fe80000000400 */
[----:B------:R-:W-:Y:S04]  /*2450*/  LDS.U16 R85, [R31+0x1c] ;  /* 0x00001c001f557984 */ /* 0x000fe80000000400 */
        /* <DEDUP_REMOVED lines=30> */
[----:B-1----:R-:W-:-:S05]  /*2640*/  HADD2.F32 R5, -RZ, R5.H0_H0 ;  /* 0x20000005ff057230 */ /* 0x002fca0000004100 */
[----:B------:R-:W-:-:S06]  /*2650*/  FMUL.FTZ R128, R5, -1.4426950216293334961 ;  /* 0xbfb8aa3b05807820 */ /* 0x000fcc0000410000 */
[----:B------:R-:W-:Y:S01]  /*2660*/  MUFU.EX2 R128, R128 ;  /* 0x0000008000807308 */ /* 0x000fe20000000800 */
[----:B--2---:R-:W-:Y:S02]  /*2670*/  HADD2.F32 R21, -RZ, R21.H0_H0 ;  /* 0x20000015ff157230 */ /* 0x004fe40000004100 */
[----:B------:R-:W-:Y:S02]  /*2680*/  HADD2.F32 R20, -RZ, R20.H0_H0 ;  /* 0x20000014ff147230 */ /* 0x000fe40000004100 */
[----:B------:R-:W-:Y:S02]  /*2690*/  HADD2.F32 R4, -RZ, R4.H0_H0 ;  /* 0x20000004ff047230 */ /* 0x000fe40000004100 */
[----:B0-----:R-:W-:Y:S01]  /*26a0*/  FMUL.FTZ R2, R21, -1.4426950216293334961 ;  /* 0xbfb8aa3b15027820 */ /* 0x001fe20000410000 */
[----:B---3--:R-:W-:Y:S02]  /*26b0*/  HADD2.F32 R25, -RZ, R25.H0_H0 ;  /* 0x20000019ff197230 */ /* 0x008fe40000004100 */
[----:B------:R-:W-:Y:S01]  /*26c0*/  FMUL.FTZ R91, R20, -1.4426950216293334961 ;  /* 0xbfb8aa3b145b7820 */ /* 0x000fe20000410000 */
[----:B------:R-:W-:-:S02]  /*26d0*/  FMUL.FTZ R127, R4, -1.4426950216293334961 ;  /* 0xbfb8aa3b047f7820 */ /* 0x000fc40000410000 */
[----:B------:R-:W-:Y:S01]  /*26e0*/  FMUL.FTZ R130, R25, -1.4426950216293334961 ;  /* 0xbfb8aa3b19827820 */ /* 0x000fe20000410000 */
[----:B------:R-:W0:Y:S04]  /*26f0*/  MUFU.EX2 R2, R2 ;  /* 0x0000000200027308 */ /* 0x000e280000000800 */
[----:B------:R-:W1:Y:S04]  /*2700*/  MUFU.EX2 R91, R91 ;  /* 0x0000005b005b7308 */ /* 0x000e680000000800 */
[----:B------:R-:W-:Y:S01]  /*2710*/  MUFU.EX2 R127, R127 ;  /* 0x0000007f007f7308 */ /* 0x000fe20000000800 */
[----:B------:R-:W-:-:S03]  /*2720*/  HADD2.F32 R22, -RZ, R22.H0_H0 ;  /* 0x20000016ff167230 */ /* 0x000fc60000004100 */
[----:B------:R-:W-:Y:S01]  /*2730*/  MUFU.EX2 R130, R130 ;  /* 0x0000008200827308 */ /* 0x000fe20000000800 */
[----:B------:R-:W-:Y:S02]  /*2740*/  HADD2.F32 R23, -RZ, R23.H0_H0 ;  /* 0x20000017ff177230 */ /* 0x000fe40000004100 */
[----:B------:R-:W-:Y:S01]  /*2750*/  FMUL.FTZ R3, R22, -1.4426950216293334961 ;  /* 0xbfb8aa3b16037820 */ /* 0x000fe20000410000 */
[----:B0-----:R-:W-:Y:S01]  /*2760*/  FADD.FTZ R2, R2, 1 ;  /* 0x3f80000002027421 */ /* 0x001fe20000010000 */
[----:B------:R-:W-:Y:S02]  /*2770*/  HADD2.F32 R97, -RZ, R97.H0_H0 ;  /* 0x20000061ff617230 */ /* 0x000fe40000004100 */
[----:B------:R-:W-:Y:S01]  /*2780*/  FMUL.FTZ R129, R23, -1.4426950216293334961 ;  /* 0xbfb8aa3b17817820 */ /* 0x000fe20000410000 */
[----:B-1----:R-:W-:Y:S01]  /*2790*/  FADD.FTZ R91, R91, 1 ;  /* 0x3f8000005b5b7421 */ /* 0x002fe20000010000 */
[----:B------:R-:W0:Y:S01]  /*27a0*/  MUFU.EX2 R3, R3 ;  /* 0x0000000300037308 */ /* 0x000e220000000800 */
[----:B----4-:R-:W-:-:S03]  /*27b0*/  HADD2.F32 R26, -RZ, R26.H0_H0 ;  /* 0x2000001aff1a7230 */ /* 0x010fc60000004100 */
[----:B------:R-:W-:Y:S04]  /*27c0*/  MUFU.EX2 R129, R129 ;  /* 0x0000008100817308 */ /* 0x000fe80000000800 */
[----:B------:R-:W-:Y:S01]  /*27d0*/  MUFU.RCP R91, R91 ;  /* 0x0000005b005b7308 */ /* 0x000fe20000001000 */
[----:B------:R-:W-:Y:S02]  /*27e0*/  HADD2.F32 R28, -RZ, R28.H0_H0 ;  /* 0x2000001cff1c7230 */ /* 0x000fe40000004100 */
[----:B------:R-:W-:-:S03]  /*27f0*/  FMUL.FTZ R131, R26, -1.4426950216293334961 ;  /* 0xbfb8aa3b1a837820 */ /* 0x000fc60000410000 */
[----:B------:R-:W-:Y:S01]  /*2800*/  FMUL.FTZ R132, R28, -1.4426950216293334961 ;  /* 0xbfb8aa3b1c847820 */ /* 0x000fe20000410000 */
[----:B0-----:R-:W-:Y:S02]  /*2810*/  FADD.FTZ R3, R3, 1 ;  /* 0x3f80000003037421 */ /* 0x001fe40000010000 */
[----:B------:R-:W-:Y:S01]  /*2820*/  MUFU.EX2 R131, R131 ;  /* 0x0000008300837308 */ /* 0x000fe20000000800 */
[----:B------:R-:W-:Y:S02]  /*2830*/  HADD2.F32 R95, -RZ, R95.H0_H0 ;  /* 0x2000005fff5f7230 */ /* 0x000fe40000004100 */
[----:B------:R-:W-:Y:S01]  /*2840*/  HADD2.F32 R94, -RZ, R94.H0_H0 ;  /* 0x2000005eff5e7230 */ /* 0x000fe20000004100 */
[----:B------:R-:W0:Y:S01]  /*2850*/  MUFU.EX2 R132, R132 ;  /* 0x0000008400847308 */ /* 0x000e220000000800 */
[----:B------:R-:W-:Y:S02]  /*2860*/  HADD2.F32 R29, -RZ, R29.H0_H0 ;  /* 0x2000001dff1d7230 */ /* 0x000fe40000004100 */
[----:B------:R-:W-:-:S03]  /*2870*/  HADD2.F32 R86, -RZ, R86.H0_H0 ;  /* 0x20000056ff567230 */ /* 0x000fc60000004100 */
[----:B------:R-:W-:Y:S01]  /*2880*/  FMUL.FTZ R133, R29, -1.4426950216293334961 ;  /* 0xbfb8aa3b1d857820 */ /* 0x000fe20000410000 */
[----:B------:R-:W-:Y:S02]  /*2890*/  HADD2.F32 R107, -RZ, R107.H0_H0 ;  /* 0x2000006bff6b7230 */ /* 0x000fe40000004100 */
[----:B------:R-:W-:Y:S01]  /*28a0*/  FMUL.FTZ R140, R86, -1.4426950216293334961 ;  /* 0xbfb8aa3b568c7820 */ /* 0x000fe20000410000 */
[----:B------:R-:W-:Y:S02]  /*28b0*/  HADD2.F32 R30, -RZ, R30.H0_H0 ;  /* 0x2000001eff1e7230 */ /* 0x000fe40000004100 */
[----:B------:R-:W-:Y:S01]  /*28c0*/  HADD2.F32 R82, -RZ, R82.H0_H0 ;  /* 0x20000052ff527230 */ /* 0x000fe20000004100 */
[----:B------:R-:W-:Y:S01]  /*28d0*/  MUFU.EX2 R150, R140 ;  /* 0x0000008c00967308 */ /* 0x000fe20000000800 */
[----:B------:R-:W-:Y:S02]  /*28e0*/  HADD2.F32 R83, -RZ, R83.H0_H0 ;  /* 0x20000053ff537230 */ /* 0x000fe40000004100 */
[----:B------:R-:W-:Y:S01]  /*28f0*/  HADD2.F32 R84, -RZ, R84.H0_H0 ;  /* 0x20000054ff547230 */ /* 0x000fe20000004100 */
[----:B------:R-:W-:Y:S01]  /*2900*/  MUFU.EX2 R133, R133 ;  /* 0x0000008500857308 */ /* 0x000fe20000000800 */
[----:B------:R-:W-:-:S02]  /*2910*/  HADD2.F32 R122, -RZ, R122.H0_H0 ;  /* 0x2000007aff7a7230 */ /* 0x000fc40000004100 */
[----:B------:R-:W-:Y:S01]  /*2920*/  FMUL.FTZ R134, R30, -1.4426950216293334961 ;  /* 0xbfb8aa3b1e867820 */ /* 0x000fe20000410000 */
[----:B------:R-:W-:Y:S01]  /*2930*/  FMUL.FTZ R135, R82, -1.4426950216293334961 ;  /* 0xbfb8aa3b52877820 */ /* 0x000fe20000410000 */
[----:B0-----:R-:W-:Y:S01]  /*2940*/  FADD.FTZ R132, R132, 1 ;  /* 0x3f80000084847421 */ /* 0x001fe20000010000 */
[----:B------:R-:W-:Y:S01]  /*2950*/  FMUL.FTZ R136, R83, -1.4426950216293334961 ;  /* 0xbfb8aa3b53887820 */ /* 0x000fe20000410000 */
[----:B------:R-:W-:Y:S01]  /*2960*/  FMUL.FTZ R137, R84, -1.4426950216293334961 ;  /* 0xbfb8aa3b54897820 */ /* 0x000fe20000410000 */
[----:B------:R-:W-:Y:S01]  /*2970*/  HADD2.F32 R124, -RZ, R124.H0_H0 ;  /* 0x2000007cff7c7230 */ /* 0x000fe20000004100 */
[----:B------:R-:W0:Y:S04]  /*2980*/  MUFU.EX2 R134, R134 ;  /* 0x0000008600867308 */ /* 0x000e280000000800 */
[----:B------:R-:W1:Y:S04]  /*2990*/  MUFU.EX2 R135, R135 ;  /* 0x0000008700877308 */ /* 0x000e680000000800 */
[----:B------:R2:W3:Y:S04]  /*29a0*/  MUFU.EX2 R139, R137 ;  /* 0x00000089008b7308 */ /* 0x0004e80000000800 */
[----:B------:R-:W4:Y:S01]  /*29b0*/  MUFU.EX2 R136, R136 ;  /* 0x0000008800887308 */ /* 0x000f220000000800 */
[----:B------:R-:W-:-:S02]  /*29c0*/  HADD2.F32 R85, -RZ, R85.H0_H0 ;  /* 0x20000055ff557230 */ /* 0x000fc40000004100 */
[----:B0-----:R-:W-:-:S03]  /*29d0*/  FADD.FTZ R134, R134, 1 ;  /* 0x3f80000086867421 */ /* 0x001fc60000010000 */
[----:B------:R-:W-:Y:S01]  /*29e0*/  FMUL.FTZ R138, R85, -1.4426950216293334961 ;  /* 0xbfb8aa3b558a7820 */ /* 0x000fe20000410000 */
[----:B------:R-:W-:Y:S04]  /*29f0*/  STS.U16 [R47], R88 ;  /* 0x000000582f007388 */ /* 0x000fe80000000400 */
        /* <DEDUP_REMOVED lines=14> */
[----:B------:R-:W-:Y:S01]  /*2ae0*/  STS.U16 [R32+0x3c0], R125 ;  /* 0x0003c07d20007388 */ /* 0x000fe20000000400 */
[----:B------:R-:W-:-:S03]  /*2af0*/  NOP ;  /* 0x0000000000007918 */ /* 0x000fc60000000000 */
[----:B------:R-:W3:Y:S01]  /*2b00*/  LDS.U16 R90, [R31+0x4] ;  /* 0x000004001f5a7984 */ /* 0x000ee20000000400 */
[----:B0-----:R-:W-:-:S03]  /*2b10*/  FADD.FTZ R92, R128, 1 ;  /* 0x3f800000805c7421 */ /* 0x001fc60000010000 */
[----:B------:R-:W0:Y:S04]  /*2b20*/  LDS.U16 R88, [R31] ;  /* 0x000000001f587984 */ /* 0x000e280000000400 */
[----:B------:R-:W4:Y:S01]  /*2b30*/  LDS.U16 R89, [R31+0x2] ;  /* 0x000002001f597984 */ /* 0x000f220000000400 */
[----:B------:R-:W1:Y:S03]  /*2b40*/  MUFU.RCP R92, R92 ;  /* 0x0000005c005c7308 */ /* 0x000e660000001000 */
[----:B------:R-:W4:Y:S04]  /*2b50*/  LDS.U16 R102, [R31+0x6] ;  /* 0x000006001f667984 */ /* 0x000f280000000400 */
[----:B------:R-:W4:Y:S01]  /*2b60*/  LDS.U16 R103, [R31+0x8] ;  /* 0x000008001f677984 */ /* 0x000f220000000400 */
[----:B------:R-:W-:-:S03]  /*2b70*/  FADD.FTZ R93, R127, 1 ;  /* 0x3f8000007f5d7421 */ /* 0x000fc60000010000 */
[----:B------:R-:W4:Y:S01]  /*2b80*/  LDS.U16 R105, [R31+0xa] ;  /* 0x00000a001f697984 */ /* 0x000f220000000400 */
[----:B--2---:R2:W-:Y:S01]  /*2b90*/  MUFU.RCP R96, R2 ;  /* 0x0000000200607308 */ /* 0x0045e20000001000 */
[----:B-1----:R-:W-:Y:S02]  /*2ba0*/  FADD.FTZ R100, R130, 1 ;  /* 0x3f80000082647421 */ /* 0x002fe40000010000 */
[----:B------:R-:W-:Y:S01]  /*2bb0*/  LDS.U16 R127, [R31+0x10] ;  /* 0x000010001f7f7984 */ /* 0x000fe20000000400 */
[----:B------:R-:W-:Y:S01]  /*2bc0*/  FADD.FTZ R130, -R92, 1 ;  /* 0x3f8000005c827421 */ /* 0x000fe20000010100 */
[----:B------:R-:W-:-:S03]  /*2bd0*/  FADD.FTZ R98, R129, 1 ;  /* 0x3f80000081627421 */ /* 0x000fc60000010000 */
[----:B------:R1:W-:Y:S01]  /*2be0*/  MUFU.RCP R99, R3 ;  /* 0x0000000300637308 */ /* 0x0003e20000001000 */
[----:B--2---:R-:W2:Y:S01]  /*2bf0*/  LDS.U16 R2, [R31+0xc] ;  /* 0x00000c001f027984 */ /* 0x004ea20000000400 */
[----:B------:R-:W-:-:S03]  /*2c00*/  FADD.FTZ R101, R131, 1 ;  /* 0x3f80000083657421 */ /* 0x000fc60000010000 */
[----:B------:R-:W-:Y:S01]  /*2c10*/  LDS.U16 R137, [R31+0x18] ;  /* 0x000018001f897984 */ /* 0x000fe20000000400 */
[----:B---3--:R-:W-:Y:S02]  /*2c20*/  HADD2.F32 R90, -RZ, R90.H0_H0 ;  /* 0x2000005aff5a7230 */ /* 0x008fe40000004100 */
[----:B------:R-:W3:Y:S03]  /*2c30*/  MUFU.RCP R93, R93 ;  /* 0x0000005d005d7308 */ /* 0x000ee60000001000 */
[----:B------:R-:W-:Y:S01]  /*2c40*/  FMUL.FTZ R125, R97, R90 ;  /* 0x0000005a617d7220 */ /* 0x000fe20000410000 */
[----:B------:R-:W-:-:S03]  /*2c50*/  FFMA.FTZ R130, R5, R130, 1 ;  /* 0x3f80000005827423 */ /* 0x000fc60000010082 */
[----:B------:R-:W-:-:S04]  /*2c60*/  FMUL.FTZ R125, R92, R125 ;  /* 0x0000007d5c7d7220 */ /* 0x000fc80000410000 */
[----:B------:R-:W-:Y:S02]  /*2c70*/  FMUL.FTZ R143, R125, R130 ;  /* 0x000000827d8f7220 */ /* 0x000fe40000410000 */
[----:B------:R-:W2:Y:S01]  /*2c80*/  LDS.U16 R125, [R31+0xe] ;  /* 0x00000e001f7d7984 */ /* 0x000ea20000000400 */
[----:B0-----:R-:W-:Y:S02]  /*2c90*/  HADD2.F32 R88, -RZ, R88.H0_H0 ;  /* 0x20000058ff587230 */ /* 0x001fe40000004100 */
[----:B----4-:R-:W-:Y:S02]  /*2ca0*/  HADD2.F32 R89, -RZ, R89.H0_H0 ;  /* 0x20000059ff597230 */ /* 0x010fe40000004100 */
[----:B-1----:R-:W-:Y:S01]  /*2cb0*/  FADD.FTZ R3, -R91, 1 ;  /* 0x3f8000005b037421 */ /* 0x002fe20000010100 */
[----:B---3--:R-:W-:Y:S01]  /*2cc0*/  FADD.FTZ R109, -R93, 1 ;  /* 0x3f8000005d6d7421 */ /* 0x008fe20000010100 */
[----:B------:R-:W-:Y:S01]  /*2cd0*/  FMUL.FTZ R126, R95, R88 ;  /* 0x000000585f7e7220 */ /* 0x000fe20000410000 */
[----:B------:R-:W-:Y:S01]  /*2ce0*/  MUFU.RCP R98, R98 ;  /* 0x0000006200627308 */ /* 0x000fe20000001000 */
[----:B------:R-:W-:Y:S01]  /*2cf0*/  FMUL.FTZ R128, R94, R89 ;  /* 0x000000595e807220 */ /* 0x000fe20000410000 */
[----:B------:R-:W-:Y:S01]  /*2d00*/  FFMA.FTZ R3, R20, R3, 1 ;  /* 0x3f80000014037423 */ /* 0x000fe20000010003 */
[----:B------:R-:W-:Y:S01]  /*2d10*/  FFMA.FTZ R109, R4, R109, 1 ;  /* 0x3f800000046d7423 */ /* 0x000fe2000001006d */
[----:B------:R-:W-:Y:S01]  /*2d20*/  FMUL.FTZ R126, R91, R126 ;  /* 0x0000007e5b7e7220 */ /* 0x000fe20000410000 */
[----:B------:R-:W-:Y:S01]  /*2d30*/  FMUL.FTZ R128, R93, R128 ;  /* 0x000000805d807220 */ /* 0x000fe20000410000 */
[----:B------:R-:W-:-:S02]  /*2d40*/  HADD2.F32 R102, -RZ, R102.H0_H0 ;  /* 0x20000066ff667230 */ /* 0x000fc40000004100 */
[----:B------:R-:W0:Y:S01]  /*2d50*/  MUFU.RCP R100, R100 ;  /* 0x0000006400647308 */ /* 0x000e220000001000 */
[----:B------:R-:W-:Y:S01]  /*2d60*/  FMUL.FTZ R140, R126, R3 ;  /* 0x000000037e8c7220 */ /* 0x000fe20000410000 */
[----:B------:R-:W-:Y:S01]  /*2d70*/  FMUL.FTZ R141, R128, R109 ;  /* 0x0000006d808d7220 */ /* 0x000fe20000410000 */
[C---:B------:R-:W-:Y:S01]  /*2d80*/  FADD.FTZ R128, -R96.reuse, 1 ;  /* 0x3f80000060807421 */ /* 0x040fe20000010100 */
[----:B------:R-:W-:Y:S02]  /*2d90*/  HADD2.F32 R103, -RZ, R103.H0_H0 ;  /* 0x20000067ff677230 */ /* 0x000fe40000004100 */
[----:B------:R-:W-:Y:S01]  /*2da0*/  FMUL.FTZ R3, R107, R102 ;  /* 0x000000666b037220 */ /* 0x000fe20000410000 */
[----:B------:R-:W-:Y:S01]  /*2db0*/  FADD.FTZ R129, -R99, 1 ;  /* 0x3f80000063817421 */ /* 0x000fe20000010100 */
[----:B------:R-:W-:Y:S02]  /*2dc0*/  FFMA.FTZ R128, R21, R128, 1 ;  /* 0x3f80000015807423 */ /* 0x000fe40000010080 */
[----:B------:R-:W-:Y:S01]  /*2dd0*/  FMUL.FTZ R3, R96, R3 ;  /* 0x0000000360037220 */ /* 0x000fe20000410000 */
[----:B------:R-:W-:Y:S01]  /*2de0*/  FMUL.FTZ R130, R122, R103 ;  /* 0x000000677a827220 */ /* 0x000fe20000410000 */
[----:B------:R-:W1:Y:S01]  /*2df0*/  MUFU.RCP R101, R101 ;  /* 0x0000006500657308 */ /* 0x000e620000001000 */
[----:B------:R-:W-:-:S02]  /*2e00*/  HADD2.F32 R105, -RZ, R105.H0_H0 ;  /* 0x20000069ff697230 */ /* 0x000fc40000004100 */
[----:B------:R-:W-:Y:S01]  /*2e10*/  FMUL.FTZ R144, R3, R128 ;  /* 0x0000008003907220 */ /* 0x000fe20000410000 */
[----:B------:R-:W-:Y:S01]  /*2e20*/  FFMA.FTZ R131, R22, R129, 1 ;  /* 0x3f80000016837423 */ /* 0x000fe20000010081 */
[----:B------:R-:W-:Y:S01]  /*2e30*/  FMUL.FTZ R130, R99, R130 ;  /* 0x0000008263827220 */ /* 0x000fe20000410000 */
[----:B------:R-:W-:Y:S02]  /*2e40*/  HADD2.F32 R128, -RZ, R87.H0_H0 ;  /* 0x20000057ff807230 */ /* 0x000fe40000004100 */
[----:B------:R3:W4:Y:S01]  /*2e50*/  MUFU.RCP R109, R132 ;  /* 0x00000084006d7308 */ /* 0x0007220000001000 */
[----:B--2---:R-:W-:Y:S02]  /*2e60*/  HADD2.F32 R87, -RZ, R2.H0_H0 ;  /* 0x20000002ff577230 */ /* 0x004fe40000004100 */
[----:B------:R-:W-:Y:S01]  /*2e70*/  FMUL.FTZ R129, R124, R105 ;  /* 0x000000697c817220 */ /* 0x000fe20000410000 */
[----:B------:R-:W-:Y:S01]  /*2e80*/  FADD.FTZ R126, R133, 1 ;  /* 0x3f800000857e7421 */ /* 0x000fe20000010000 */
[----:B------:R-:W-:Y:S01]  /*2e90*/  FMUL.FTZ R145, R130, R131 ;  /* 0x0000008382917220 */ /* 0x000fe20000410000 */
[----:B0-----:R-:W-:Y:S01]  /*2ea0*/  FADD.FTZ R130, -R100, 1 ;  /* 0x3f80000064827421 */ /* 0x001fe20000010100 */
[----:B---3--:R-:W-:Y:S01]  /*2eb0*/  FADD.FTZ R132, -R98, 1 ;  /* 0x3f80000062847421 */ /* 0x008fe20000010100 */
[----:B------:R-:W-:-:S03]  /*2ec0*/  FMUL.FTZ R3, R128, R87 ;  /* 0x0000005780037220 */ /* 0x000fc60000410000 */
[----:B------:R-:W-:Y:S01]  /*2ed0*/  FFMA.FTZ R133, R23, R132, 1 ;  /* 0x3f80000017857423 */ /* 0x000fe20000010084 */
[----:B------:R-:W-:Y:S01]  /*2ee0*/  FMUL.FTZ R132, R98, R129 ;  /* 0x0000008162847220 */ /* 0x000fe20000410000 */
[----:B------:R-:W-:Y:S01]  /*2ef0*/  FFMA.FTZ R2, R25, R130, 1 ;  /* 0x3f80000019027423 */ /* 0x000fe20000010082 */
[----:B------:R-:W-:Y:S01]  /*2f00*/  FMUL.FTZ R3, R100, R3 ;  /* 0x0000000364037220 */ /* 0x000fe20000410000 */
[----:B------:R-:W-:Y:S02]  /*2f10*/  HADD2.F32 R130, -RZ, R27.H0_H0 ;  /* 0x2000001bff827230 */ /* 0x000fe40000004100 */
[----:B------:R-:W-:Y:S01]  /*2f20*/  FMUL.FTZ R146, R132, R133 ;  /* 0x0000008584927220 */ /* 0x000fe20000410000 */
[----:B------:R-:W-:Y:S01]  /*2f30*/  HADD2.F32 R125, -RZ, R125.H0_H0 ;  /* 0x2000007dff7d7230 */ /* 0x000fe20000004100 */
[----:B------:R-:W0:Y:S01]  /*2f40*/  LDS.U16 R133, [R31+0x12] ;  /* 0x000012001f857984 */ /* 0x000e220000000400 */
[----:B------:R-:W-:Y:S02]  /*2f50*/  HADD2.F32 R132, -RZ, R24.H0_H0 ;  /* 0x20000018ff847230 */ /* 0x000fe40000004100 */
[----:B------:R-:W-:-:S02]  /*2f60*/  HADD2.F32 R127, -RZ, R127.H0_H0 ;  /* 0x2000007fff7f7230 */ /* 0x000fc40000004100 */
[----:B------:R-:W-:Y:S01]  /*2f70*/  FADD.FTZ R131, R135, 1 ;  /* 0x3f80000087837421 */ /* 0x000fe20000010000 */
[----:B------:R2:W3:Y:S01]  /*2f80*/  MUFU.EX2 R142, R138 ;  /* 0x0000008a008e7308 */ /* 0x0004e20000000800 */
[----:B------:R-:W0:Y:S01]  /*2f90*/  LDS.U16 R135, [R31+0x14] ;  /* 0x000014001f877984 */ /* 0x000e220000000400 */
[----:B------:R-:W-:Y:S01]  /*2fa0*/  FMUL.FTZ R147, R3, R2 ;  /* 0x0000000203937220 */ /* 0x000fe20000410000 */
[----:B------:R-:W-:Y:S01]  /*2fb0*/  FADD.FTZ R27, R139, 1 ;  /* 0x3f8000008b1b7421 */ /* 0x000fe20000010000 */
[----:B-1----:R-:W-:Y:S01]  /*2fc0*/  FADD.FTZ R3, -R101, 1 ;  /* 0x3f80000065037421 */ /* 0x002fe20000010100 */
[----:B------:R-:W-:Y:S01]  /*2fd0*/  FMUL.FTZ R2, R130, R125 ;  /* 0x0000007d82027220 */ /* 0x000fe20000410000 */
[----:B----4-:R-:W-:Y:S01]  /*2fe0*/  FADD.FTZ R139, -R109, 1 ;  /* 0x3f8000006d8b7421 */ /* 0x010fe20000010100 */
[----:B------:R-:W-:Y:S01]  /*2ff0*/  FMUL.FTZ R24, R132, R127 ;  /* 0x0000007f84187220 */ /* 0x000fe20000410000 */
[----:B--2---:R-:W-:Y:S02]  /*3000*/  FADD.FTZ R138, R136, 1 ;  /* 0x3f800000888a7421 */ /* 0x004fe40000010000 */
[----:B------:R-:W1:Y:S01]  /*3010*/  LDS.U16 R136, [R31+0x16] ;  /* 0x000016001f887984 */ /* 0x000e620000000400 */
[----:B------:R-:W2:Y:S01]  /*3020*/  MUFU.RCP R129, R134 ;  /* 0x0000008600817308 */ /* 0x000ea20000001000 */
[----:B------:R-:W-:Y:S01]  /*3030*/  FFMA.FTZ R3, R26, R3, 1 ;  /* 0x3f8000001a037423 */ /* 0x000fe20000010003 */
[----:B------:R-:W-:Y:S01]  /*3040*/  FMUL.FTZ R2, R101, R2 ;  /* 0x0000000265027220 */ /* 0x000fe20000410000 */
[----:B------:R-:W-:-:S05]  /*3050*/  FFMA.FTZ R139, R28, R139, 1 ;  /* 0x3f8000001c8b7423 */ /* 0x000fca000001008b */
[----:B------:R4:W0:Y:S01]  /*3060*/  MUFU.RCP R134, R138 ;  /* 0x0000008a00867308 */ /* 0x0008220000001000 */
[----:B------:R-:W-:Y:S02]  /*3070*/  FMUL.FTZ R148, R2, R3 ;  /* 0x0000000302947220 */ /* 0x000fe40000410000 */
[----:B------:R-:W1:Y:S04]  /*3080*/  LDS.U16 R2, [R31+0x1a] ;  /* 0x00001a001f027984 */ /* 0x000e680000000400 */
[----:B------:R-:W1:Y:S01]  /*3090*/  LDS.U16 R3, [R31+0x1c] ;  /* 0x00001c001f037984 */ /* 0x000e620000000400 */
[----:B----4-:R-:W-:-:S04]  /*30a0*/  FMUL.FTZ R138, R109, R24 ;  /* 0x000000186d8a7220 */ /* 0x010fc80000410000 */
[----:B------:R-:W-:Y:S02]  /*30b0*/  FMUL.FTZ R149, R138, R139 ;  /* 0x0000008b8a957220 */ /* 0x000fe40000410000 */
[----:B------:R-:W4:Y:S01]  /*30c0*/  LDS.U16 R139, [R31+0x1e] ;  /* 0x00001e001f8b7984 */ /* 0x000f220000000400 */
[----:B------:R-:W1:Y:S01]  /*30d0*/  MUFU.RCP R126, R126 ;  /* 0x0000007e007e7308 */ /* 0x000e620000001000 */
[----:B------:R-:W-:Y:S02]  /*30e0*/  HADD2.F32 R138, -RZ, R19.H0_H0 ;  /* 0x20000013ff8a7230 */ /* 0x000fe40000004100 */
[----:B------:R-:W-:Y:S01]  /*30f0*/  FADD.FTZ R19, R150, 1 ;  /* 0x3f80000096137421 */ /* 0x000fe20000010000 */
[----:B---3--:R-:W-:-:S04]  /*3100*/  FADD.FTZ R142, R142, 1 ;  /* 0x3f8000008e8e7421 */ /* 0x008fc80000010000 */
[----:B------:R-:W3:Y:S01]  /*3110*/  MUFU.RCP R131, R131 ;  /* 0x0000008300837308 */ /* 0x000ee20000001000 */
[----:B------:R-:W-:Y:S02]  /*3120*/  HADD2.F32 R16, -RZ, R16.H0_H0 ;  /* 0x20000010ff107230 */ /* 0x000fe40000004100 */
[----:B------:R-:W-:Y:S02]  /*3130*/  HADD2.F32 R137, -RZ, R137.H0_H0 ;  /* 0x20000089ff897230 */ /* 0x000fe40000004100 */
[----:B--2---:R-:W-:Y:S01]  /*3140*/  FADD.FTZ R151, -R129, 1 ;  /* 0x3f80000081977421 */ /* 0x004fe20000010100 */
[----:B0-----:R-:W-:Y:S02]  /*3150*/  HADD2.F32 R133, -RZ, R133.H0_H0 ;  /* 0x20000085ff857230 */ /* 0x001fe40000004100 */
[----:B------:R-:W-:Y:S01]  /*3160*/  FADD.FTZ R150, -R134, 1 ;  /* 0x3f80000086967421 */ /* 0x000fe20000010100 */
[----:B------:R-:W0:Y:S01]  /*3170*/  MUFU.RCP R27, R27 ;  /* 0x0000001b001b7308 */ /* 0x000e220000001000 */
[----:B------:R-:W-:-:S02]  /*3180*/  HADD2.F32 R18, -RZ, R18.H0_H0 ;  /* 0x20000012ff127230 */ /* 0x000fc40000004100 */
[----:B------:R-:W-:Y:S01]  /*3190*/  FMUL.FTZ R157, R16, R137 ;  /* 0x00000089109d7220 */ /* 0x000fe20000410000 */
[----:B------:R-:W-:Y:S02]  /*31a0*/  HADD2.F32 R135, -RZ, R135.H0_H0 ;  /* 0x20000087ff877230 */ /* 0x000fe40000004100 */
[----:B------:R-:W-:Y:S02]  /*31b0*/  FFMA.FTZ R153, R30, R151, 1 ;  /* 0x3f8000001e997423 */ /* 0x000fe40000010097 */
[----:B------:R2:W0:Y:S01]  /*31c0*/  MUFU.RCP R24, R142 ;  /* 0x0000008e00187308 */ /* 0x0004220000001000 */
[----:B------:R-:W-:Y:S02]  /*31d0*/  HADD2.F32 R17, -RZ, R17.H0_H0 ;  /* 0x20000011ff117230 */ /* 0x000fe40000004100 */
[----:B------:R-:W-:Y:S01]  /*31e0*/  FMUL.FTZ R151, R138, R133 ;  /* 0x000000858a977220 */ /* 0x000fe20000410000 */
[----:B-1----:R-:W-:-:S04]  /*31f0*/  HADD2.F32 R136, -RZ, R136.H0_H0 ;  /* 0x20000088ff887230 */ /* 0x002fc80000004100 */
[----:B------:R-:W1:Y:S01]  /*3200*/  MUFU.RCP R19, R19 ;  /* 0x0000001300137308 */ /* 0x000e620000001000 */
[----:B--2---:R-:W-:Y:S01]  /*3210*/  FADD.FTZ R142, -R126, 1 ;  /* 0x3f8000007e8e7421 */ /* 0x004fe20000010100 */
[----:B------:R-:W-:Y:S01]  /*3220*/  FFMA.FTZ R156, R83, R150, 1 ;  /* 0x3f800000539c7423 */ /* 0x000fe20000010096 */
[----:B------:R-:W-:Y:S01]  /*3230*/  FMUL.FTZ R157, R134, R157 ;  /* 0x0000009d869d7220 */ /* 0x000fe20000410000 */
[----:B------:R-:W-:Y:S01]  /*3240*/  FMUL.FTZ R150, R18, R135 ;  /* 0x0000008712967220 */ /* 0x000fe20000410000 */
[----:B------:R-:W-:Y:S01]  /*3250*/  FFMA.FTZ R142, R29, R142, 1 ;  /* 0x3f8000001d8e7423 */ /* 0x000fe2000001008e */
[----:B------:R-:W-:Y:S01]  /*3260*/  FMUL.FTZ R151, R126, R151 ;  /* 0x000000977e977220 */ /* 0x000fe20000410000 */
[----:B---3--:R-:W-:Y:S01]  /*3270*/  FADD.FTZ R155, -R131, 1 ;  /* 0x3f800000839b7421 */ /* 0x008fe20000010100 */
        /* <DEDUP_REMOVED lines=13> */
[----:B----4-:R-:W-:-:S02]  /*3350*/  HADD2.F32 R139, -RZ, R139.H0_H0 ;  /* 0x2000008bff8b7230 */ /* 0x010fc40000004100 */
[----:B------:R-:W-:Y:S01]  /*3360*/  FMUL.FTZ R152, R152, R153 ;  /* 0x0000009998987220 */ /* 0x000fe20000410000 */
[----:B------:R-:W-:Y:S01]  /*3370*/  FMUL.FTZ R155, R154, R155 ;  /* 0x0000009b9a9b7220 */ /* 0x000fe20000410000 */
[----:B0-----:R-:W-:Y:S01]  /*3380*/  FADD.FTZ R151, -R27, 1 ;  /* 0x3f8000001b977421 */ /* 0x001fe20000010100 */
[----:B------:R-:W-:Y:S01]  /*3390*/  FADD.FTZ R154, -R24, 1 ;  /* 0x3f800000189a7421 */ /* 0x000fe20000010100 */
        /* <DEDUP_REMOVED lines=27> */
[----:B------:R1:W-:Y:S01]  /*3550*/  STS.U16 [R31+0x6], R144 ;  /* 0x000006901f007388 */ /* 0x0003e20000000400 */
[----:B------:R-:W-:-:S03]  /*3560*/  PRMT R150, R2, 0x7632, R150 ;  /* 0x0000763202967816 */ /* 0x000fc60000000096 */
[----:B------:R2:W-:Y:S01]  /*3570*/  STS.U16 [R31+0xa], R146 ;  /* 0x00000a921f007388 */ /* 0x0005e20000000400 */
[----:B0-----:R-:W-:Y:S02]  /*3580*/  PRMT R0, R147, 0x7632, R0 ;  /* 0x0000763293007816 */ /* 0x001fe40000000000 */
[----:B-1----:R-:W-:Y:S02]  /*3590*/  PRMT R144, R151, 0x7632, R144 ;  /* 0x0000763297907816 */ /* 0x002fe40000000090 */
[----:B--2---:R-:W-:Y:S02]  /*35a0*/  PRMT R146, R2, 0x7610, R146 ;  /* 0x0000761002927816 */ /* 0x004fe40000000092 */
        /* <DEDUP_REMOVED lines=148> */
[C---:B------:R-:W-:Y:S01]  /*3ef0*/  PRMT R86, R7.reuse, 0x7632, R86 ;  /* 0x0000763207567816 */ /* 0x040fe20000000056 */
[----:B------:R-:W-:Y:S01]  /*3f00*/  UIMAD UR9, UR36, UR9, UR15 ;  /* 0x00000009240972a4 */ /* 0x000fe2000f8e020f */
[----:B---3--:R-:W-:Y:S01]  /*3f10*/  PRMT R84, R6, 0x7632, R84 ;  /* 0x0000763206547816 */ /* 0x008fe20000000054 */
[----:B------:R-:W-:Y:S01]  /*3f20*/  STS.U16 [R31], R88 ;  /* 0x000000581f007388 */ /* 0x000fe20000000400 */
[----:B------:R-:W-:Y:S01]  /*3f30*/  UMOV UR8, UR14 ;  /* 0x0000000e00087c82 */ /* 0x000fe20008000000 */
[----:B-1----:R-:W-:Y:S01]  /*3f40*/  PRMT R2, R7, 0x7610, R2 ;  /* 0x0000761007027816 */ /* 0x002fe20000000002 */
[----:B------:R-:W-:Y:S01]  /*3f50*/  UIMAD.WIDE.U32 UR8, UR16, UR10, UR8 ;  /* 0x0000000a100872a5 */ /* 0x000fe2000f8e0008 */
[----:B------:R-:W-:Y:S01]  /*3f60*/  STS.U16 [R31+0x4], R5 ;  /* 0x000004051f007388 */ /* 0x000fe20000000400 */
[----:B0-----:R-:W-:-:S02]  /*3f70*/  MOV R82, UR32 ;  /* 0x0000002000527c02 */ /* 0x001fc40008000f00 */
[----:B------:R-:W-:Y:S01]  /*3f80*/  UIMAD UR11, UR16, UR11, UR9 ;  /* 0x0000000b100b72a4 */ /* 0x000fe2000f8e0209 */
        /* <DEDUP_REMOVED lines=9> */
[----:B0-----:R-:W-:-:S03]  /*4020*/  IADD3.X R6, PT, PT, RZ, UR11, RZ, P0, !PT ;  /* 0x0000000bff067c10 */ /* 0x001fc600087fe4ff */
        /* <DEDUP_REMOVED lines=55> */
.L_x_7045:
[----:B------:R-:W-:Y:S01]  /*43a0*/  HADD2.F32 R123, -RZ, R123.H0_H0 ;  /* 0x2000007bff7b7230 */ /* 0x000fe20000004100 */
[----:B------:R-:W-:Y:S01]  /*43b0*/  BAR.SYNC.DEFER_BLOCKING 0x0 ;  /* 0x0000000000007b1d */ /* 0x000fe20000010000 */
[----:B------:R-:W-:Y:S01]  /*43c0*/  HADD2.F32 R121, -RZ, R121.H0_H0 ;  /* 0x20000079ff797230 */ /* 0x000fe20000004100 */
[----:B------:R-:W-:Y:S01]  /*43d0*/  UISETP.GE.AND UP0, UPT, UR33, 0x1, UPT ;  /* 0x000000012100788c */ /* 0x000fe2000bf06270 */
[----:B------:R-:W-:Y:S02]  /*43e0*/  HADD2.F32 R120, -RZ, R120.H0_H0 ;  /* 0x20000078ff787230 */ /* 0x000fe40000004100 */
[----:B------:R-:W-:Y:S01]  /*43f0*/  FFMA.FTZ R71, R0, R123, R71 ;  /* 0x0000007b00477223 */ /* 0x000fe20000010047 */
[----:B------:R-:W-:Y:S02]  /*4400*/  HADD2.F32 R119, -RZ, R119.H0_H0 ;  /* 0x20000077ff777230 */ /* 0x000fe40000004100 */
[----:B------:R-:W-:Y:S02]  /*4410*/  HFMA2 R139, -RZ, RZ, 0, 0 ;  /* 0x00000000ff8b7431 */ /* 0x000fe400000001ff */
[----:B------:R-:W-:-:S02]  /*4420*/  HADD2.F32 R118, -RZ, R118.H0_H0 ;  /* 0x20000076ff767230 */ /* 0x000fc40000004100 */
[----:B0-----:R-:W-:Y:S01]  /*4430*/  FFMA.FTZ R2, R30, R121, R71 ;  /* 0x000000791e027223 */ /* 0x001fe20000010047 */
        /* <DEDUP_REMOVED lines=12> */
[----:B-----5:R-:W-:Y:S01]  /*4500*/  FADD.FTZ R96, R3, R70 ;  /* 0x0000004603607221 */ /* 0x020fe20000010000 */
        /* <DEDUP_REMOVED lines=88> */
.L_x_7084:
[----:B0-----:R-:W-:Y:S01]  /*4a90*/  MOV R2, R65 ;  /* 0x0000004100027202 */ /* 0x001fe20000000f00 */
[----:B------:R-:W-:Y:S01]  /*4aa0*/  HFMA2 R3, -RZ, RZ, 0, 0 ;  /* 0x00000000ff037431 */ /* 0x000fe200000001ff */
[----:B------:R-:W-:Y:S02]  /*4ab0*/  ISETP.NE.AND P6, PT, R210, RZ, PT ;  /* 0x000000ffd200720c */ /* 0x000fe40003fc5270 */
[----:B------:R-:W-:Y:S01]  /*4ac0*/  ISETP.GE.AND P3, PT, R63, UR32, PT ;  /* 0x000000203f007c0c */ /* 0x000fe2000bf66270 */
        /* <DEDUP_REMOVED lines=9> */
[----:B------:R-:W2:Y:S06]  /*4b60*/  @!P3 LDG.E.U16 R11, desc[UR30][R2.64+0x40] ;  /* 0x0000401e020bb981 */ /* 0x000eac000c1e1500 */
[----:B------:R-:W4:Y:S04]  /*4b70*/  @!P0 LDG.E.U16 R10, desc[UR30][R2.64+0x80] ;  /* 0x0000801e020a8981 */ /* 0x000f28000c1e1500 */
[----:B------:R-:W3:Y:S04]  /*4b80*/  @!P2 LDG.E.U16 R12, desc[UR30][R2.64+0x100] ;  /* 0x0001001e020ca981 */ /* 0x000ee8000c1e1500 */
[----:B------:R-:W3:Y:S04]  /*4b90*/  @!P1 LDG.E.U16 R13, desc[UR30][R2.64+0xc0] ;  /* 0x0000c01e020d9981 */ /* 0x000ee8000c1e1500 */
[----:B------:R-:W3:Y:S01]  /*4ba0*/  @!P4 LDG.E.U16 R15, desc[UR30][R2.64+0x140] ;  /* 0x0001401e020fc981 */ /* 0x000ee2000c1e1500 */
[----:B------:R-:W-:Y:S01]  /*4bb0*/  MOV R140, RZ ;  /* 0x000000ff008c7202 */ /* 0x000fe20000000f00 */
[----:B------:R-:W-:Y:S01]  /*4bc0*/  HFMA2 R142, -RZ, RZ, 0, 0 ;  /* 0x00000000ff8e7431 */ /* 0x000fe200000001ff */
[----:B------:R-:W-:-:S02]  /*4bd0*/  MOV R144, RZ ;  /* 0x000000ff00907202 */ /* 0x000fc40000000f00 */
[----:B-----5:R-:W-:-:S04]  /*4be0*/  @!P6 PRMT R140, R14, 0x5410, RZ ;  /* 0x000054100e8ce816 */ /* 0x020fc800000000ff */
[----:B--2---:R-:W-:Y:S02]  /*4bf0*/  @!P3 PRMT R140, R140, 0x5410, R11 ;  /* 0x000054108c8cb816 */ /* 0x004fe4000000000b */
[----:B------:R-:W-:Y:S02]  /*4c00*/  ISETP.GE.AND P3, PT, R58, UR32, PT ;  /* 0x000000203a007c0c */ /* 0x000fe4000bf66270 */
[----:B----4-:R-:W-:Y:S02]  /*4c10*/  @!P0 PRMT R142, R10, 0x5410, RZ ;  /* 0x000054100a8e8816 */ /* 0x010fe400000000ff */
[----:B---3--:R-:W-:Y:S02]  /*4c20*/  @!P2 PRMT R144, R12, 0x5410, RZ ;  /* 0x000054100c90a816 */ /* 0x008fe400000000ff */
        /* <DEDUP_REMOVED lines=12> */
[----:B------:R-:W-:-:S03]  /*4cf0*/  HFMA2 R146, -RZ, RZ, 0, 0 ;  /* 0x00000000ff927431 */ /* 0x000fc600000001ff */
[----:B------:R-:W-:Y:S01]  /*4d00*/  MOV R10, R12 ;  /* 0x0000000c000a7202 */ /* 0x000fe20000000f00 */
[----:B------:R-:W-:Y:S01]  /*4d10*/  HFMA2 R148, -RZ, RZ, 0, 0 ;  /* 0x00000000ff947431 */ /* 0x000fe200000001ff */
[----:B------:R-:W-:Y:S02]  /*4d20*/  MOV R150, RZ ;  /* 0x000000ff00967202 */ /* 0x000fe40000000f00 */
[----:B------:R-:W-:Y:S02]  /*4d30*/  MOV R13, UR19 ;  /* 0x00000013000d7c02 */ /* 0x000fe40008000f00 */
[----:B--2---:R-:W-:Y:S02]  /*4d40*/  @!P3 PRMT R146, R11, 0x5410, RZ ;  /* 0x000054100b92b816 */ /* 0x004fe400000000ff */
[----:B------:R-:W-:Y:S02]  /*4d50*/  ISETP.GE.AND P3, PT, R53, UR32, PT ;  /* 0x0000002035007c0c */ /* 0x000fe4000bf66270 */
[----:B------:R-:W-:-:S03]  /*4d60*/  MOV R11, UR17 ;  /* 0x00000011000b7c02 */ /* 0x000fc60008000f00 */
[----:B------:R-:W-:Y:S01]  /*4d70*/  IMAD.WIDE.U32 R10, R77, UR10, R10 ;  /* 0x0000000a4d0a7c25 */ /* 0x000fe2000f8e000a */
[----:B---3--:R-:W-:-:S03]  /*4d80*/  @!P2 PRMT R148, R14, 0x5410, RZ ;  /* 0x000054100e94a816 */ /* 0x008fc600000000ff */
[----:B------:R-:W-:Y:S01]  /*4d90*/  IMAD R11, R77, UR11, R11 ;  /* 0x0000000b4d0b7c24 */ /* 0x000fe2000f8e020b */
[----:B----4-:R-:W-:-:S03]  /*4da0*/  @!P0 PRMT R146, R146, 0x5410, R15 ;  /* 0x0000541092928816 */ /* 0x010fc6000000000f */
[----:B------:R-:W2:Y:S01]  /*4db0*/  @!P3 LDG.E.U16 R143, desc[UR30][R2.64+0x2c0] ;  /* 0x0002c01e028fb981 */ /* 0x000ea2000c1e1500 */
[----:B------:R-:W-:Y:S02]  /*4dc0*/  LEA R12, P0, R10, R4, 0x2 ;  /* 0x000000040a0c7211 */ /* 0x000fe400078010ff */
[----:B-----5:R-:W-:Y:S02]  /*4dd0*/  @!P1 PRMT R148, R148, 0x5410, R141 ;  /* 0x0000541094949816 */ /* 0x020fe4000000008d */
[----:B------:R-:W-:Y:S02]  /*4de0*/  ISETP.GE.AND P1, PT, R52, UR32, PT ;  /* 0x0000002034007c0c */ /* 0x000fe4000bf26270 */
        /* <DEDUP_REMOVED lines=13> */
[----:B------:R-:W-:-:S04]  /*4ec0*/  IMAD.WIDE.U32 R10, R77, UR34, R10 ;  /* 0x000000224d0a7c25 */ /* 0x000fc8000f8e000a */
[----:B------:R-:W-:Y:S01]  /*4ed0*/  IMAD R11, R77, UR35, R11 ;  /* 0x000000234d0b7c24 */ /* 0x000fe2000f8e020b */
[----:B------:R-:W-:Y:S02]  /*4ee0*/  MOV R15, UR21 ;  /* 0x00000015000f7c02 */ /* 0x000fe40008000f00 */
[----:B0-----:R-:W-:Y:S01]  /*4ef0*/  PRMT R3, R140, 0x7632, R3 ;  /* 0x000076328c037816 */ /* 0x001fe20000000003 */
[----:B------:R-:W-:Y:S01]  /*4f00*/  STS.U16 [R47], R140 ;  /* 0x0000008c2f007388 */ /* 0x000fe20000000400 */
[----:B------:R-:W-:-:S03]  /*4f10*/  HFMA2 R2, -RZ, RZ, 0, 0 ;  /* 0x00000000ff027431 */ /* 0x000fc600000001ff */
[----:B------:R0:W-:Y:S01]  /*4f20*/  STS.U16 [R46+0x40], R3 ;  /* 0x000040032e007388 */ /* 0x0001e20000000400 */
[----:B------:R-:W-:-:S03]  /*4f30*/  PRMT R12, R146, 0x7632, R12 ;  /* 0x00007632920c7816 */ /* 0x000fc6000000000c */
[----:B------:R-:W-:Y:S01]  /*4f40*/  STS.U16 [R45+0x80], R142 ;  /* 0x0000808e2d007388 */ /* 0x000fe20000000400 */
[----:B------:R-:W-:Y:S02]  /*4f50*/  PRMT R13, R148, 0x7632, R13 ;  /* 0x00007632940d7816 */ /* 0x000fe4000000000d */
[----:B--2---:R-:W-:Y:S02]  /*4f60*/  @!P3 PRMT R150, R150, 0x5410, R143 ;  /* 0x000054109696b816 */ /* 0x004fe4000000008f */
[----:B------:R-:W-:-:S04]  /*4f70*/  LEA R14, P3, R10, R6, 0x2 ;  /* 0x000000060a0e7211 */ /* 0x000fc800078610ff */
[--C-:B------:R-:W-:Y:S02]  /*4f80*/  LEA.HI.X R15, R10, R7, R11.reuse, 0x2, P3 ;  /* 0x000000070a0f7211 */ /* 0x100fe400018f140b */
[----:B------:R-:W-:Y:S02]  /*4f90*/  PRMT R10, R142, 0x7632, R10 ;  /* 0x000076328e0a7816 */ /* 0x000fe4000000000a */
[----:B------:R-:W-:-:S03]  /*4fa0*/  PRMT R11, R144, 0x7632, R11 ;  /* 0x00007632900b7816 */ /* 0x000fc6000000000b */
[----:B------:R1:W-:Y:S01]  /*4fb0*/  STS.U16 [R44+0xc0], R10 ;  /* 0x0000c00a2c007388 */ /* 0x0003e20000000400 */
[----:B0-----:R-:W-:Y:S02]  /*4fc0*/  PRMT R3, R150, 0x7632, R3 ;  /* 0x0000763296037816 */ /* 0x001fe40000000003 */
[----:B----4-:R-:W-:Y:S02]  /*4fd0*/  @!P1 PRMT R2, R149, 0x5410, RZ ;  /* 0x0000541095029816 */ /* 0x010fe400000000ff */
[----:B-1----:R-:W-:Y:S02]  /*4fe0*/  MOV R10, RZ ;  /* 0x000000ff000a7202 */ /* 0x002fe40000000f00 */
[----:B-----5:R-:W-:Y:S01]  /*4ff0*/  @!P4 PRMT R10, R145, 0x5410, RZ ;  /* 0x00005410910ac816 */ /* 0x020fe200000000ff */
[----:B------:R-:W-:Y:S01]  /*5000*/  STS.U16 [R43+0x100], R144 ;  /* 0x000100902b007388 */ /* 0x000fe20000000400 */
[----:B---3--:R-:W-:-:S03]  /*5010*/  @!P0 PRMT R2, R2, 0x5410, R141 ;  /* 0x0000541002028816 */ /* 0x008fc6000000008d */
[----:B------:R0:W-:Y:S01]  /*5020*/  STS.U16 [R42+0x140], R11 ;  /* 0x0001400b2a007388 */ /* 0x0001e20000000400 */
[----:B------:R-:W-:-:S03]  /*5030*/  @!P2 PRMT R10, R10, 0x5410, R147 ;  /* 0x000054100a0aa816 */ /* 0x000fc60000000093 */
[----:B------:R-:W-:Y:S04]  /*5040*/  STS.U16 [R41+0x180], R146 ;  /* 0x0001809229007388 */ /* 0x000fe80000000400 */
[----:B------:R-:W-:Y:S01]  /*5050*/  STS.U16 [R40+0x1c0], R12 ;  /* 0x0001c00c28007388 */ /* 0x000fe20000000400 */
[----:B0-----:R-:W-:-:S03]  /*5060*/  PRMT R11, R2, 0x7632, R11 ;  /* 0x00007632020b7816 */ /* 0x001fc6000000000b */
[----:B------:R-:W-:Y:S01]  /*5070*/  STS.U16 [R39+0x200], R148 ;  /* 0x0002009427007388 */ /* 0x000fe20000000400 */
[----:B------:R-:W-:-:S03]  /*5080*/  PRMT R140, R10, 0x7632, R140 ;  /* 0x000076320a8c7816 */ /* 0x000fc6000000008c */
[----:B------:R-:W-:Y:S04]  /*5090*/  STS.U16 [R38+0x240], R13 ;  /* 0x0002400d26007388 */ /* 0x000fe80000000400 */
[----:B------:R-:W-:Y:S04]  /*50a0*/  STS.U16 [R37+0x280], R150 ;  /* 0x0002809625007388 */ /* 0x000fe80000000400 */
[----:B------:R0:W-:Y:S04]  /*50b0*/  STS.U16 [R36+0x2c0], R3 ;  /* 0x0002c00324007388 */ /* 0x0001e80000000400 */
[----:B------:R1:W-:Y:S04]  /*50c0*/  STS.U16 [R35+0x300], R2 ;  /* 0x0003000223007388 */ /* 0x0003e80000000400 */
[----:B------:R-:W-:Y:S04]  /*50d0*/  STS.U16 [R34+0x340], R11 ;  /* 0x0003400b22007388 */ /* 0x000fe80000000400 */
[----:B------:R-:W-:Y:S04]  /*50e0*/  STS.U16 [R33+0x380], R10 ;  /* 0x0003800a21007388 */ /* 0x000fe80000000400 */
[----:B------:R-:W-:Y:S01]  /*50f0*/  STS.U16 [R32+0x3c0], R140 ;  /* 0x0003c08c20007388 */ /* 0x000fe20000000400 */
[----:B------:R-:W-:-:S03]  /*5100*/  NOP ;  /* 0x0000000000007918 */ /* 0x000fc60000000000 */
[----:B------:R2:W3:Y:S01]  /*5110*/  LDG.E R157, desc[UR30][R14.64] ;  /* 0x0000001e0e9d7981 */ /* 0x0004e2000c1e1900 */
[----:B------:R-:W4:Y:S03]  /*5120*/  S2UR UR9, SR_CgaCtaId ;  /* 0x00000000000979c3 */ /* 0x000f260000008800 */
        /* <DEDUP_REMOVED lines=14> */
[----:B--2---:R-:W2:Y:S04]  /*5210*/  LDS.U16 R15, [R31+0x1c] ;  /* 0x00001c001f0f7984 */ /* 0x004ea80000000400 */
[----:B------:R-:W2:Y:S01]  /*5220*/  LDS.U16 R14, [R31+0x1e] ;  /* 0x00001e001f0e7984 */ /* 0x000ea20000000400 */
[----:B0-----:R-:W-:Y:S01]  /*5230*/  FMUL.FTZ R3, R138, 1.4426950216293334961 ;  /* 0x3fb8aa3b8a037820 */ /* 0x001fe20000410000 */
[----:B------:R-:W-:Y:S01]  /*5240*/  USHF.L.U32 UR33, UR23, 0x8, URZ ;  /* 0x0000000817217899 */ /* 0x000fe200080006ff */
[----:B------:R-:W-:-:S02]  /*5250*/  ISETP.NE.AND P1, PT, R66, RZ, PT ;  /* 0x000000ff4200720c */ /* 0x000fc40003f25270 */
[-C--:B------:R-:W-:Y:S01]  /*5260*/  FMUL.FTZ R12, R102, R3.reuse ;  /* 0x00000003660c7220 */ /* 0x080fe20000410000 */
        /* <DEDUP_REMOVED lines=20> */
[----:B----4-:R-:W-:Y:S01]  /*53b0*/  ULEA UR12, UR9, UR12, 0x18 ;  /* 0x0000000c090c7291 */ /* 0x010fe2000f8ec0ff */
[----:B-1----:R-:W-:Y:S01]  /*53c0*/  IADD3 R2, PT, PT, R77, UR8, RZ ;  /* 0x000000084d027c10 */ /* 0x002fe2000fffe0ff */
[----:B------:R-:W1:Y:S01]  /*53d0*/  MUFU.EX2 R173, R173 ;  /* 0x000000ad00ad7308 */ /* 0x000e620000000800 */
[----:B------:R-:W-:-:S03]  /*53e0*/  @P1 IADD3 R2, PT, PT, R66, 0x200, RZ ;  /* 0x0000020042021810 */ /* 0x000fc60007ffe0ff */
[----:B------:R-:W4:Y:S01]  /*53f0*/  MUFU.EX2 R172, R172 ;  /* 0x000000ac00ac7308 */ /* 0x000f220000000800 */
        /* <DEDUP_REMOVED lines=16> */
[----:B-----5:R-:W-:-:S02]  /*5500*/  HADD2.F32 R153, -RZ, R153.H0_H0 ;  /* 0x20000099ff997230 */ /* 0x020fc40000004100 */
        /* <DEDUP_REMOVED lines=13> */
[----:B--2---:R-:W-:Y:S02]  /*55e0*/  HADD2.F32 R15, -RZ, R15.H0_H0 ;  /* 0x2000000fff0f7230 */ /* 0x004fe40000004100 */
[----:B------:R-:W-:Y:S02]  /*55f0*/  HADD2.F32 R14, -RZ, R14.H0_H0 ;  /* 0x2000000eff0e7230 */ /* 0x000fe40000004100 */
        /* <DEDUP_REMOVED lines=17> */
[----:B01--4-:R-:W-:Y:S05]  /*5710*/  @P0 BRA `(.L_x_7048) ;  /* 0x0000000000200947 */ /* 0x013fea0003800000 */
        /* <DEDUP_REMOVED lines=8> */
.L_x_7048:
[----:B------:R-:W-:-:S06]  /*57a0*/  LEA R196, R66, UR12, 0x2 ;  /* 0x0000000c42c47c11 */ /* 0x000fcc000f8e10ff */
[----:B------:R-:W0:Y:S02]  /*57b0*/  LDS R196, [R196+0x16ac] ;  /* 0x0016ac00c4c47984 */ /* 0x000e240000000800 */
.L_x_7049:
[----:B------:R-:W-:Y:S05]  /*57c0*/  BSYNC.RECONVERGENT B0 ;  /* 0x0000000000007941 */ /* 0x000fea0003800200 */
.L_x_7047:
[C---:B0-2---:R-:W-:Y:S01]  /*57d0*/  FMUL.FTZ R3, R154.reuse, R196 ;  /* 0x000000c49a037220 */ /* 0x045fe20000410000 */
[----:B-1----:R-:W-:Y:S01]  /*57e0*/  FFMA.FTZ R2, R154, R157, R171 ;  /* 0x0000009d9a027223 */ /* 0x002fe200000100ab */
[----:B------:R-:W0:Y:S01]  /*57f0*/  @P5 LDC R174, c[0x0][0x38c] ;  /* 0x0000e300ffae5b82 */ /* 0x000e220000000800 */
[----:B------:R-:W-:Y:S01]  /*5800*/  VOTEU.ANY UP0, P5 ;  /* 0x0000000000ff7886 */ /* 0x000fe20002800100 */
[C---:B------:R-:W-:Y:S01]  /*5810*/  FMUL.FTZ R3, R158.reuse, R3 ;  /* 0x000000039e037220 */ /* 0x040fe20000410000 */
[----:B------:R-:W-:Y:S01]  /*5820*/  FFMA.FTZ R2, R158, R2, R175 ;  /* 0x000000029e027223 */ /* 0x000fe200000100af */
[----:B------:R-:W-:Y:S02]  /*5830*/  MOV R218, RZ ;  /* 0x000000ff00da7202 */ /* 0x000fe40000000f00 */
[C---:B------:R-:W-:Y:S01]  /*5840*/  FMUL.FTZ R156, R160.reuse, R3 ;  /* 0x00000003a09c7220 */ /* 0x040fe20000410000 */
[----:B------:R-:W-:Y:S01]  /*5850*/  FFMA.FTZ R2, R160, R2, R207 ;  /* 0x00000002a0027223 */ /* 0x000fe200000100cf */
[----:B------:R-:W-:-:S02]  /*5860*/  @UP0 UIADD3 UR8, UPT, UPT, UR23, -0x2, URZ ;  /* 0xfffffffe17080890 */ /* 0x000fc4000fffe0ff */
        /* <DEDUP_REMOVED lines=20> */
[----:B0-----:R-:W-:Y:S02]  /*59b0*/  @P5 IMAD R2, R174, UR8, R77 ;  /* 0x00000008ae025c24 */ /* 0x001fe4000f8e024d */
[C---:B------:R-:W-:Y:S01]  /*59c0*/  FMUL.FTZ R220, R172.reuse, R3 ;  /* 0x00000003acdc7220 */ /* 0x040fe20000410000 */
[----:B------:R-:W-:Y:S02]  /*59d0*/  HFMA2 R3, -RZ, RZ, 0, 4.76837158203125e-07 ;  /* 0x00000008ff037431 */ /* 0x000fe400000001ff */
[----:B------:R-:W-:Y:S01]  /*59e0*/  FFMA.FTZ R13, R172, R13, R219 ;  /* 0x0000000dac0d7223 */ /* 0x000fe200000100db */
[----:B------:R-:W-:Y:S02]  /*59f0*/  FMUL.FTZ R220, R173, R220 ;  /* 0x000000dcaddc7220 */ /* 0x000fe40000410000 */
[----:B------:R-:W-:-:S04]  /*5a00*/  @P5 IMAD.WIDE R2, R2, R3, UR4 ;  /* 0x0000000402025e25 */ /* 0x000fc8000f8e0203 */
[----:B------:R-:W-:Y:S01]  /*5a10*/  FFMA.FTZ R13, R173, R13, R216 ;  /* 0x0000000dad0d7223 */ /* 0x000fe200000100d8 */
[----:B------:R-:W0:Y:S04]  /*5a20*/  SHFL.DOWN PT, R155, R220, 0x1, 0x1f ;  /* 0x08201f00dc9b7f89 */ /* 0x000e2800000e0000 */
[----:B------:R1:W2:Y:S04]  /*5a30*/  @P5 LDG.E R218, desc[UR30][R2.64+0x4] ;  /* 0x0000041e02da5981 */ /* 0x0002a8000c1e1900 */
[----:B------:R-:W3:Y:S01]  /*5a40*/  SHFL.DOWN PT, R156, R13, 0x1, 0x1f ;  /* 0x08201f000d9c7f89 */ /* 0x000ee200000e0000 */
[----:B------:R-:W-:-:S02]  /*5a50*/  ISETP.NE.AND P0, PT, R206, 0x1f, PT ;  /* 0x0000001fce00780c */ /* 0x000fc40003f05270 */
[----:B------:R-:W-:Y:S01]  /*5a60*/  MOV R221, R13 ;  /* 0x0000000d00dd7202 */ /* 0x000fe20000000f00 */
[----:B------:R-:W-:Y:S01]  /*5a70*/  FMUL.FTZ R200, R102, R123 ;  /* 0x0000007b66c87220 */ /* 0x000fe20000410000 */
[----:B------:R-:W-:-:S09]  /*5a80*/  FMUL.FTZ R203, R109, R121 ;  /* 0x000000796dcb7220 */ /* 0x000fd20000410000 */
[----:B0-----:R-:W-:Y:S01]  /*5a90*/  @P0 FMUL.FTZ R155, R155, R220 ;  /* 0x000000dc9b9b0220 */ /* 0x001fe20000410000 */
[----:B---3--:R-:W-:-:S04]  /*5aa0*/  @P0 FFMA.FTZ R221, R220, R156, R221 ;  /* 0x0000009cdcdd0223 */ /* 0x008fc800000100dd */
[----:B------:R-:W-:Y:S01]  /*5ab0*/  @P0 MOV R220, R155 ;  /* 0x0000009b00dc0202 */ /* 0x000fe20000000f00 */
[----:B------:R-:W-:Y:S01]  /*5ac0*/  FMUL.FTZ R174, R100, R120 ;  /* 0x0000007864ae7220 */ /* 0x000fe20000410000 */
[----:B------:R-:W-:Y:S01]  /*5ad0*/  FMUL.FTZ R13, R153, R200 ;  /* 0x000000c8990d7220 */ /* 0x000fe20000410000 */
[----:B------:R-:W-:Y:S02]  /*5ae0*/  FMUL.FTZ R198, R152, R203 ;  /* 0x000000cb98c67220 */ /* 0x000fe40000410000 */
[----:B------:R-:W0:Y:S01]  /*5af0*/  SHFL.DOWN PT, R155, R220, 0x2, 0x1f ;  /* 0x08401f00dc9b7f89 */ /* 0x000e2200000e0000 */
[----:B------:R-:W-:Y:S01]  /*5b00*/  FMUL.FTZ R201, R107, R119 ;  /* 0x000000776bc97220 */ /* 0x000fe20000410000 */
[----:B------:R-:W-:Y:S02]  /*5b10*/  FMUL.FTZ R205, R151, R174 ;  /* 0x000000ae97cd7220 */ /* 0x000fe40000410000 */
[----:B------:R-:W3:Y:S01]  /*5b20*/  SHFL.DOWN PT, R156, R221, 0x2, 0x1f ;  /* 0x08401f00dd9c7f89 */ /* 0x000ee200000e0000 */
[----:B-1----:R-:W-:Y:S01]  /*5b30*/  FFMA.FTZ R2, R173, R13, R198 ;  /* 0x0000000dad027223 */ /* 0x002fe200000100c6 */
[----:B------:R-:W-:Y:S01]  /*5b40*/  FMUL.FTZ R194, R98, R118 ;  /* 0x0000007662c27220 */ /* 0x000fe20000410000 */
[----:B------:R-:W-:Y:S01]  /*5b50*/  FMUL.FTZ R177, R150, R201 ;  /* 0x000000c996b17220 */ /* 0x000fe20000410000 */
[----:B------:R-:W-:Y:S01]  /*5b60*/  ISETP.GT.U32.AND P0, PT, R206, 0x1d, PT ;  /* 0x0000001dce00780c */ /* 0x000fe20003f04070 */
[----:B------:R-:W-:Y:S01]  /*5b70*/  FFMA.FTZ R2, R172, R2, R205 ;  /* 0x00000002ac027223 */ /* 0x000fe200000100cd */
[----:B------:R-:W-:Y:S01]  /*5b80*/  FMUL.FTZ R199, R105, R117 ;  /* 0x0000007569c77220 */ /* 0x000fe20000410000 */
[----:B------:R-:W-:-:S02]  /*5b90*/  FMUL.FTZ R176, R149, R194 ;  /* 0x000000c295b07220 */ /* 0x000fc40000410000 */
[----:B------:R-:W-:Y:S01]  /*5ba0*/  FFMA.FTZ R2, R170, R2, R177 ;  /* 0x00000002aa027223 */ /* 0x000fe200000100b1 */
[----:B------:R-:W-:Y:S01]  /*5bb0*/  FMUL.FTZ R192, R96, R116 ;  /* 0x0000007460c07220 */ /* 0x000fe20000410000 */
[----:B------:R-:W-:Y:S02]  /*5bc0*/  FMUL.FTZ R179, R148, R199 ;  /* 0x000000c794b37220 */ /* 0x000fe40000410000 */
[----:B------:R-:W-:Y:S01]  /*5bd0*/  FFMA.FTZ R2, R169, R2, R176 ;  /* 0x00000002a9027223 */ /* 0x000fe200000100b0 */
[----:B------:R-:W-:Y:S01]  /*5be0*/  FMUL.FTZ R197, R103, R115 ;  /* 0x0000007367c57220 */ /* 0x000fe20000410000 */
[----:B------:R-:W-:Y:S02]  /*5bf0*/  FMUL.FTZ R178, R147, R192 ;  /* 0x000000c093b27220 */ /* 0x000fe40000410000 */
[----:B------:R-:W-:Y:S01]  /*5c00*/  FFMA.FTZ R2, R168, R2, R179 ;  /* 0x00000002a8027223 */ /* 0x000fe200000100b3 */
[----:B------:R-:W-:Y:S01]  /*5c10*/  FMUL.FTZ R190, R94, R114 ;  /* 0x000000725ebe7220 */ /* 0x000fe20000410000 */
[----:B0-----:R-:W-:Y:S01]  /*5c20*/  @!P0 FMUL.FTZ R3, R220, R155 ;  /* 0x0000009bdc038220 */ /* 0x001fe20000410000 */
[----:B------:R-:W-:Y:S01]  /*5c30*/  FMUL.FTZ R181, R146, R197 ;  /* 0x000000c592b57220 */ /* 0x000fe20000410000 */
[----:B------:R-:W-:Y:S01]  /*5c40*/  FFMA.FTZ R2, R167, R2, R178 ;  /* 0x00000002a7027223 */ /* 0x000fe200000100b2 */
[----:B---3--:R-:W-:-:S02]  /*5c50*/  @!P0 FFMA.FTZ R221, R220, R156, R221 ;  /* 0x0000009cdcdd8223 */ /* 0x008fc400000100dd */
[----:B------:R-:W-:Y:S01]  /*5c60*/  @!P0 MOV R220, R3 ;  /* 0x0000000300dc8202 */ /* 0x000fe20000000f00 */
        /* <DEDUP_REMOVED lines=28> */
[----:B------:R-:W0:Y:S01]  /*5e30*/  SHFL.DOWN PT, R223, R220, 0x4, 0x1f ;  /* 0x08801f00dcdf7f89 */ /* 0x000e2200000e0000 */
[----:B------:R-:W-:Y:S01]  /*5e40*/  FMUL.FTZ R3, R165, R2 ;  /* 0x00000002a5037220 */ /* 0x000fe20000410000 */
[----:B------:R-:W-:Y:S01]  /*5e50*/  FMUL.FTZ R159, R14, R155 ;  /* 0x0000009b0e9f7220 */ /* 0x000fe20000410000 */
[----:B------:R-:W-:Y:S01]  /*5e60*/  FFMA.FTZ R212, R158, R212, R189 ;  /* 0x000000d49ed47223 */ /* 0x000fe200000100bd */
[----:B------:R-:W1:Y:S01]  /*5e70*/  SHFL.DOWN PT, R224, R221, 0x4, 0x1f ;  /* 0x08801f00dde07f89 */ /* 0x000e6200000e0000 */
[----:B------:R-:W-:-:S02]  /*5e80*/  FMUL.FTZ R2, R164, R3 ;  /* 0x00000003a4027220 */ /* 0x000fc40000410000 */
[----:B------:R-:W-:Y:S01]  /*5e90*/  FFMA.FTZ R213, R154, R212, R159 ;  /* 0x000000d49ad57223 */ /* 0x000fe2000001009f */
[----:B------:R-:W-:Y:S01]  /*5ea0*/  ISETP.GT.U32.AND P0, PT, R206, 0x1b, PT ;  /* 0x0000001bce00780c */ /* 0x000fe20003f04070 */
[----:B------:R-:W-:-:S03]  /*5eb0*/  FMUL.FTZ R3, R163, R2 ;  /* 0x00000002a3037220 */ /* 0x000fc60000410000 */
[----:B------:R-:W3:Y:S01]  /*5ec0*/  SHFL.UP PT, R212, R213, 0x1, RZ ;  /* 0x04200000d5d47989 */ /* 0x000ee200000e00ff */
[----:B------:R-:W-:-:S04]  /*5ed0*/  FMUL.FTZ R2, R162, R3 ;  /* 0x00000003a2027220 */ /* 0x000fc80000410000 */
[----:B------:R-:W-:-:S04]  /*5ee0*/  FMUL.FTZ R3, R161, R2 ;  /* 0x00000002a1037220 */ /* 0x000fc80000410000 */
[----:B------:R-:W-:Y:S01]  /*5ef0*/  FMUL.FTZ R3, R160, R3 ;  /* 0x00000003a0037220 */ /* 0x000fe20000410000 */
[----:B0-----:R-:W-:-:S03]  /*5f00*/  @!P0 FMUL.FTZ R222, R220, R223 ;  /* 0x000000dfdcde8220 */ /* 0x001fc60000410000 */
[----:B------:R-:W-:Y:S01]  /*5f10*/  FMUL.FTZ R3, R158, R3 ;  /* 0x000000039e037220 */ /* 0x000fe20000410000 */
[----:B-1----:R-:W-:Y:S01]  /*5f20*/  @!P0 FFMA.FTZ R221, R220, R224, R221 ;  /* 0x000000e0dcdd8223 */ /* 0x002fe200000100dd */
[----:B------:R-:W-:Y:S02]  /*5f30*/  @!P0 MOV R220, R222 ;  /* 0x000000de00dc8202 */ /* 0x000fe40000000f00 */
[----:B------:R-:W-:Y:S01]  /*5f40*/  FMUL.FTZ R222, R154, R3 ;  /* 0x000000039ade7220 */ /* 0x000fe20000410000 */
[----:B------:R-:W-:Y:S01]  /*5f50*/  UISETP.GE.AND UP0, UPT, UR23, UR37, UPT ;  /* 0x000000251700728c */ /* 0x000fe2000bf06270 */
[----:B------:R-:W-:Y:S01]  /*5f60*/  ISETP.GE.AND P2, PT, R48, 0x1, PT ;  /* 0x000000013000780c */ /* 0x000fe20003f46270 */
[----:B------:R-:W0:Y:S01]  /*5f70*/  SHFL.DOWN PT, R225, R220, 0x8, 0x1f ;  /* 0x09001f00dce17f89 */ /* 0x000e2200000e0000 */
[----:B---3--:R-:W-:-:S03]  /*5f80*/  FFMA.FTZ R212, R222, R212, R213 ;  /* 0x000000d4ded47223 */ /* 0x008fc600000100d5 */
[----:B------:R-:W1:Y:S01]  /*5f90*/  SHFL.UP PT, R223, R222, 0x1, RZ ;  /* 0x04200000dedf7989 */ /* 0x000e6200000e00ff */
[----:B------:R-:W-:Y:S02]  /*5fa0*/  PLOP3.LUT P0, PT, PT, PT, UP0, 0x80, 0x8 ;  /* 0x000000000008781c */ /* 0x000fe40003f0f008 */
[----:B------:R-:W-:Y:S01]  /*5fb0*/  FSEL R213, R213, R212, !P2 ;  /* 0x000000d4d5d57208 */ /* 0x000fe20005000000 */
[----:B------:R-:W3:Y:S01]  /*5fc0*/  SHFL.DOWN PT, R226, R221, 0x8, 0x1f ;  /* 0x09001f00dde27f89 */ /* 0x000ee200000e0000 */
[----:B------:R-:W-:Y:S02]  /*5fd0*/  ISETP.NE.OR P0, PT, R66, RZ, P0 ;  /* 0x000000ff4200720c */ /* 0x000fe40000705670 */
[----:B------:R-:W-:Y:S01]  /*5fe0*/  ISETP.GT.U32.AND P3, PT, R206, 0x17, PT ;  /* 0x00000017ce00780c */ /* 0x000fe20003f64070 */
[----:B------:R-:W4:Y:S01]  /*5ff0*/  SHFL.UP PT, R212, R213, 0x2, RZ ;  /* 0x04400000d5d47989 */ /* 0x000f2200000e00ff */
[----:B------:R-:W-:Y:S01]  /*6000*/  HFMA2 R2, -RZ, RZ, 1.875, 0 ;  /* 0x3f800000ff027431 */ /* 0x000fe200000001ff */
[----:B------:R-:W-:-:S08]  /*6010*/  MOV R3, RZ ;  /* 0x000000ff00037202 */ /* 0x000fd00000000f00 */
[----:B------:R-:W-:Y:S02]  /*6020*/  @!P0 LEA R224, R77, UR12, 0x3 ;  /* 0x0000000c4de08c11 */ /* 0x000fe4000f8e18ff */
[----:B0-----:R-:W-:-:S03]  /*6030*/  @!P3 FMUL.FTZ R225, R220, R225 ;  /* 0x000000e1dce1b220 */ /* 0x001fc60000410000 */
[----:B------:R-:W-:Y:S01]  /*6040*/  @!P0 LDS.64 R2, [R224+0x1728] ;  /* 0x00172800e0028984 */ /* 0x000fe20000000a00 */
[----:B-1----:R-:W-:Y:S01]  /*6050*/  @P2 FMUL.FTZ R222, R222, R223 ;  /* 0x000000dfdede2220 */ /* 0x002fe20000410000 */
[----:B---3--:R-:W-:Y:S01]  /*6060*/  @!P3 FFMA.FTZ R221, R220, R226, R221 ;  /* 0x000000e2dcddb223 */ /* 0x008fe200000100dd */
[----:B------:R-:W-:-:S03]  /*6070*/  @!P3 MOV R220, R225 ;  /* 0x000000e100dcb202 */ /* 0x000fc60000000f00 */
[----:B------:R-:W0:Y:S01]  /*6080*/  SHFL.UP PT, R223, R222, 0x2, RZ ;  /* 0x04400000dedf7989 */ /* 0x000e2200000e00ff */
[----:B------:R-:W-:Y:S01]  /*6090*/  ISETP.GE.AND P0, PT, R48, 0x2, PT ;  /* 0x000000023000780c */ /* 0x000fe20003f06270 */
[----:B----4-:R-:W-:Y:S02]  /*60a0*/  FFMA.FTZ R212, R222, R212, R213 ;  /* 0x000000d4ded47223 */ /* 0x010fe400000100d5 */
[----:B------:R-:W1:Y:S03]  /*60b0*/  SHFL.DOWN PT, R225, R220, 0x10, 0x1f ;  /* 0x0a001f00dce17f89 */ /* 0x000e6600000e0000 */
[----:B------:R-:W-:Y:S01]  /*60c0*/  FSEL R213, R213, R212, !P0 ;  /* 0x000000d4d5d57208 */ /* 0x000fe20004000000 */
[----:B------:R-:W3:Y:S01]  /*60d0*/  SHFL.DOWN PT, R226, R221, 0x10, 0x1f ;  /* 0x0a001f00dde27f89 */ /* 0x000ee200000e0000 */
[----:B------:R-:W-:-:S03]  /*60e0*/  ISETP.GT.U32.AND P2, PT, R206, 0xf, PT ;  /* 0x0000000fce00780c */ /* 0x000fc60003f44070 */
[----:B------:R-:W4:Y:S02]  /*60f0*/  SHFL.UP PT, R212, R213, 0x4, RZ ;  /* 0x04800000d5d47989 */ /* 0x000f2400000e00ff */
[----:B0-----:R-:W-:-:S08]  /*6100*/  @P0 FMUL.FTZ R222, R222, R223 ;  /* 0x000000dfdede0220 */ /* 0x001fd00000410000 */
[C---:B-1----:R-:W-:Y:S01]  /*6110*/  @!P2 FMUL.FTZ R224, R220.reuse, R225 ;  /* 0x000000e1dce0a220 */ /* 0x042fe20000410000 */
[----:B------:R-:W0:Y:S01]  /*6120*/  SHFL.UP PT, R223, R222, 0x4, RZ ;  /* 0x04800000dedf7989 */ /* 0x000e2200000e00ff */
[----:B---3--:R-:W-:-:S03]  /*6130*/  @!P2 FFMA.FTZ R221, R220, R226, R221 ;  /* 0x000000e2dcdda223 */ /* 0x008fc600000100dd */
[----:B------:R-:W-:Y:S01]  /*6140*/  @!P2 MOV R220, R224 ;  /* 0x000000e000dca202 */ /* 0x000fe20000000f00 */
[----:B------:R-:W-:Y:S01]  /*6150*/  SHFL.IDX PT, R226, R3, RZ, 0x1f ;  /* 0x00001fff03e27589 */ /* 0x000fe200000e0000 */
[----:B------:R-:W-:Y:S01]  /*6160*/  ISETP.GE.AND P0, PT, R48, 0x4, PT ;  /* 0x000000043000780c */ /* 0x000fe20003f06270 */
[----:B----4-:R-:W-:Y:S02]  /*6170*/  FFMA.FTZ R212, R222, R212, R213 ;  /* 0x000000d4ded47223 */ /* 0x010fe400000100d5 */
[----:B------:R-:W-:Y:S04]  /*6180*/  SHFL.DOWN PT, R225, R221, 0x1, 0x1f ;  /* 0x08201f00dde17f89 */ /* 0x000fe800000e0000 */
[----:B------:R-:W1:Y:S01]  /*6190*/  SHFL.DOWN PT, R224, R220, 0x1, 0x1f ;  /* 0x08201f00dce07f89 */ /* 0x000e6200000e0000 */
[----:B------:R-:W-:-:S02]  /*61a0*/  FSEL R213, R213, R212, !P0 ;  /* 0x000000d4d5d57208 */ /* 0x000fc40004000000 */
[----:B------:R-:W-:-:S03]  /*61b0*/  ISETP.NE.AND P2, PT, R66, 0x1f, PT ;  /* 0x0000001f4200780c */ /* 0x000fc60003f45270 */
[----:B------:R-:W3:Y:S01]  /*61c0*/  SHFL.UP PT, R212, R213, 0x8, RZ ;  /* 0x05000000d5d47989 */ /* 0x000ee200000e00ff */
[----:B0-----:R-:W-:-:S05]  /*61d0*/  @P0 FMUL.FTZ R222, R222, R223 ;  /* 0x000000dfdede0220 */ /* 0x001fca0000410000 */
[----:B------:R-:W0:Y:S01]  /*61e0*/  SHFL.UP PT, R223, R222, 0x8, RZ ;  /* 0x05000000dedf7989 */ /* 0x000e2200000e00ff */
[----:B------:R-:W-:-:S03]  /*61f0*/  ISETP.GE.AND P0, PT, R48, 0x8, PT ;  /* 0x000000083000780c */ /* 0x000fc60003f06270 */
[----:B-1----:R-:W-:-:S04]  /*6200*/  @P2 FFMA.FTZ R226, R224, R226, R225 ;  /* 0x000000e2e0e22223 */ /* 0x002fc800000100e1 */
[----:B------:R-:W-:Y:S01]  /*6210*/  FFMA.FTZ R157, R226, R196, R157 ;  /* 0x000000c4e29d7223 */ /* 0x000fe2000001009d */
[----:B---3--:R-:W-:-:S03]  /*6220*/  FFMA.FTZ R212, R222, R212, R213 ;  /* 0x000000d4ded47223 */ /* 0x008fc600000100d5 */
[----:B------:R-:W-:-:S04]  /*6230*/  FFMA.FTZ R171, R154, R157, R171 ;  /* 0x0000009d9aab7223 */ /* 0x000fc800000100ab */
[----:B------:R-:W-:Y:S01]  /*6240*/  FFMA.FTZ R175, R158, R171, R175 ;  /* 0x000000ab9eaf7223 */ /* 0x000fe200000100af */
[----:B------:R-:W-:-:S03]  /*6250*/  FSEL R225, R213, R212, !P0 ;  /* 0x000000d4d5e17208 */ /* 0x000fc60004000000 */
[----:B------:R-:W-:Y:S01]  /*6260*/  FFMA.FTZ R196, R160, R175, R207 ;  /* 0x000000afa0c47223 */ /* 0x000fe200000100cf */
[----:B0-----:R-:W-:Y:S01]  /*6270*/  @P0 FMUL.FTZ R222, R222, R223 ;  /* 0x000000dfdede0220 */ /* 0x001fe20000410000 */
[----:B------:R-:W0:Y:S02]  /*6280*/  SHFL.UP PT, R224, R225, 0x10, RZ ;  /* 0x06000000e1e07989 */ /* 0x000e2400000e00ff */
[----:B------:R-:W-:Y:S02]  /*6290*/  FFMA.FTZ R207, R161, R196, R202 ;  /* 0x000000c4a1cf7223 */ /* 0x000fe400000100ca */
[----:B------:R-:W1:Y:S02]  /*62a0*/  SHFL.UP PT, R223, R222, 0x10, RZ ;  /* 0x06000000dedf7989 */ /* 0x000e6400000e00ff */
[----:B------:R-:W-:Y:S02]  /*62b0*/  FFMA.FTZ R202, R162, R207, R209 ;  /* 0x000000cfa2ca7223 */ /* 0x000fe400000100d1 */
[----:B------:R-:W-:Y:S02]  /*62c0*/  SHFL.IDX PT, R227, R221, RZ, 0x1f ;  /* 0x00001fffdde37589 */ /* 0x000fe400000e0000 */
[----:B------:R-:W-:-:S02]  /*62d0*/  FFMA.FTZ R209, R163, R202, R204 ;  /* 0x000000caa3d17223 */ /* 0x000fc400000100cc */
[----:B------:R-:W3:Y:S02]  /*62e0*/  SHFL.IDX PT, R220, R220, RZ, 0x1f ;  /* 0x00001fffdcdc7589 */ /* 0x000ee400000e0000 */
[----:B------:R-:W-:Y:S01]  /*62f0*/  FFMA.FTZ R204, R164, R209, R211 ;  /* 0x000000d1a4cc7223 */ /* 0x000fe200000100d3 */
[----:B------:R-:W-:-:S03]  /*6300*/  ISETP.GE.AND P0, PT, R48, 0x10, PT ;  /* 0x000000103000780c */ /* 0x000fc60003f06270 */
[----:B------:R-:W-:-:S04]  /*6310*/  FFMA.FTZ R211, R165, R204, R208 ;  /* 0x000000cca5d37223 */ /* 0x000fc800000100d0 */
[----:B------:R-:W-:Y:S01]  /*6320*/  FFMA.FTZ R208, R166, R211, R11 ;  /* 0x000000d3a6d07223 */ /* 0x000fe2000001000b */
[----:B0-----:R-:W-:-:S03]  /*6330*/  FFMA.FTZ R224, R222, R224, R225 ;  /* 0x000000e0dee07223 */ /* 0x001fc600000100e1 */
[----:B------:R-:W-:Y:S02]  /*6340*/  FFMA.FTZ R213, R167, R208, R10 ;  /* 0x000000d0a7d57223 */ /* 0x000fe4000001000a */
[----:B-1----:R-:W-:Y:S01]  /*6350*/  @P0 FMUL.FTZ R222, R222, R223 ;  /* 0x000000dfdede0220 */ /* 0x002fe20000410000 */
[----:B------:R-:W-:Y:S01]  /*6360*/  FSEL R223, R225, R224, !P0 ;  /* 0x000000e0e1df7208 */ /* 0x000fe20004000000 */
[----:B------:R-:W-:-:S04]  /*6370*/  FFMA.FTZ R212, R168, R213, R215 ;  /* 0x000000d5a8d47223 */ /* 0x000fc800000100d7 */
[----:B------:R-:W-:Y:S01]  /*6380*/  FFMA.FTZ R215, R169, R212, R214 ;  /* 0x000000d4a9d77223 */ /* 0x000fe200000100d6 */
[----:B------:R-:W-:Y:S01]  /*6390*/  SHFL.UP PT, R222, R222, 0x1, RZ ;  /* 0x04200000dede7989 */ /* 0x000fe200000e00ff */
[----:B---3--:R-:W-:Y:S01]  /*63a0*/  FFMA.FTZ R3, R220, R3, R227 ;  /* 0x00000003dc037223 */ /* 0x008fe200000100e3 */
[----:B------:R-:W-:Y:S01]  /*63b0*/  ISETP.NE.AND P4, PT, R66, RZ, PT ;  /* 0x000000ff4200720c */ /* 0x000fe20003f85270 */
[----:B------:R-:W-:Y:S01]  /*63c0*/  FFMA.FTZ R217, R170, R215, R217 ;  /* 0x000000d7aad97223 */ /* 0x000fe200000100d9 */
[----:B------:R-:W-:Y:S03]  /*63d0*/  SHFL.UP PT, R223, R223, 0x1, RZ ;  /* 0x04200000dfdf7989 */ /* 0x000fe600000e00ff */
[----:B------:R-:W-:Y:S01]  /*63e0*/  FFMA.FTZ R214, R172, R217, R219 ;  /* 0x000000d9acd67223 */ /* 0x000fe200000100db */
[----:B------:R-:W-:-:S03]  /*63f0*/  SHF.L.U32 R221, R66, 0x4, RZ ;  /* 0x0000000442dd7819 */ /* 0x000fc600000006ff */
[----:B------:R-:W-:Y:S01]  /*6400*/  FFMA.FTZ R219, R173, R214, R216 ;  /* 0x000000d6addb7223 */ /* 0x000fe200000100d8 */
[----:B--2---:R-:W0:Y:S01]  /*6410*/  SHFL.IDX PT, R227, R218, RZ, 0x1f ;  /* 0x00001fffdae37589 */ /* 0x004e2200000e0000 */
[----:B------:R-:W-:Y:S01]  /*6420*/  MOV R10, R66 ;  /* 0x00000042000a7202 */ /* 0x000fe20000000f00 */
[----:B------:R-:W-:Y:S01]  /*6430*/  HFMA2 R11, -RZ, RZ, 0, 0 ;  /* 0x00000000ff0b7431 */ /* 0x000fe200000001ff */
[----:B------:R-:W-:Y:S01]  /*6440*/  LEA.HI R224, R66, R221, RZ, 0x1f ;  /* 0x000000dd42e07211 */ /* 0x000fe200078ff8ff */
[----:B------:R-:W-:Y:S01]  /*6450*/  FMUL.FTZ R230, R102, R219 ;  /* 0x000000db66e67220 */ /* 0x000fe20000410000 */
[----:B------:R-:W-:Y:S01]  /*6460*/  FMUL.FTZ R2, R220, R2 ;  /* 0x00000002dc027220 */ /* 0x000fe20000410000 */
[----:B------:R-:W-:Y:S01]  /*6470*/  @!P4 LEA R232, R77, UR12, 0x3 ;  /* 0x0000000c4de8cc11 */ /* 0x000fe2000f8e18ff */
[----:B------:R-:W-:Y:S01]  /*6480*/  IMAD.WIDE.U32 R10, R8, UR36, R10 ;  /* 0x00000024080a7c25 */ /* 0x000fe2000f8e000a */
[----:B------:R-:W-:-:S03]  /*6490*/  LEA R241, R224, UR12, 0x2 ;  /* 0x0000000ce0f17c11 */ /* 0x000fc6000f8e10ff */
[----:B------:R-:W-:Y:S01]  /*64a0*/  FMUL.FTZ R216, R123, R230 ;  /* 0x000000e67bd87220 */ /* 0x000fe20000410000 */
[----:B------:R-:W-:Y:S01]  /*64b0*/  FMUL.FTZ R233, R96, R208 ;  /* 0x000000d060e97220 */ /* 0x000fe20000410000 */
[----:B------:R1:W-:Y:S01]  /*64c0*/  @!P4 STS.64 [R232+0x1728], R2 ;  /* 0x00172802e800c388 */ /* 0x0003e20000000a00 */
[----:B------:R-:W-:-:S03]  /*64d0*/  IMAD R11, R9, UR36, R11 ;  /* 0x00000024090b7c24 */ /* 0x000fc6000f8e020b */
[----:B------:R2:W-:Y:S01]  /*64e0*/  STS [R241+0x430], R216 ;  /* 0x000430d8f1007388 */ /* 0x0005e20000000800 */
[----:B------:R-:W-:Y:S01]  /*64f0*/  IMAD.WIDE.U32 R10, R73, UR38, R10 ;  /* 0x00000026490a7c25 */ /* 0x000fe2000f8e000a */
[----:B-1----:R-:W-:-:S03]  /*6500*/  SHF.R.S32.HI R2, RZ, 0x1f, R73 ;  /* 0x0000001fff027819 */ /* 0x002fc60000011449 */
[----:B0-----:R-:W-:Y:S01]  /*6510*/  @P1 FFMA.FTZ R227, R222, R227, R223 ;  /* 0x000000e3dee31223 */ /* 0x001fe200000100df */
[----:B--2---:R-:W-:Y:S01]  /*6520*/  FMUL.FTZ R241, R116, R233 ;  /* 0x000000e974f17220 */ /* 0x004fe20000410000 */
[----:B------:R-:W-:Y:S01]  /*6530*/  FMUL.FTZ R216, R99, R207 ;  /* 0x000000cf63d87220 */ /* 0x000fe20000410000 */
[----:B------:R-:W-:Y:S02]  /*6540*/  IMAD R2, R2, UR38, RZ ;  /* 0x0000002602027c24 */ /* 0x000fe4000f8e02ff */
[----:B------:R-:W-:Y:S01]  /*6550*/  FFMA.FTZ R222, R12, R227, R13 ;  /* 0x000000e30cde7223 */ /* 0x000fe2000001000d */
[----:B------:R0:W-:Y:S01]  /*6560*/  STS [R64+0x448], R241 ;  /* 0x000448f140007388 */ /* 0x0001e20000000800 */
[----:B------:R-:W-:Y:S01]  /*6570*/  IADD3 R12, P0, PT, R10, UR6, RZ ;  /* 0x000000060a0c7c10 */ /* 0x000fe2000ff1e0ff */
[----:B------:R-:W-:Y:S02]  /*6580*/  IMAD R13, R73, UR39, R2 ;  /* 0x00000027490d7c24 */ /* 0x000fe4000f8e0202 */
[----:B0-----:R-:W-:-:S03]  /*6590*/  FMUL.FTZ R241, R111, R216 ;  /* 0x000000d86ff17220 */ /* 0x001fc60000410000 */
[----:B------:R-:W-:Y:S01]  /*65a0*/  IADD3.X R13, PT, PT, R11, R13, RZ, P0, !PT ;  /* 0x0000000d0b0d7210 */ /* 0x000fe200007fe4ff */
[----:B------:R-:W-:Y:S01]  /*65b0*/  FFMA.FTZ R11, R0, R222, RZ ;  /* 0x000000de000b7223 */ /* 0x000fe200000100ff */
[----:B------:R0:W-:Y:S01]  /*65c0*/  STS [R64+0x45c], R241 ;  /* 0x00045cf140007388 */ /* 0x0001e20000000800 */
[----:B------:R-:W-:Y:S01]  /*65d0*/  FMUL.FTZ R228, R109, R214 ;  /* 0x000000d66de47220 */ /* 0x000fe20000410000 */
[----:B0-----:R-:W-:-:S04]  /*65e0*/  FFMA.FTZ R241, R173, R222, R198 ;  /* 0x000000deadf17223 */ /* 0x001fc800000100c6 */
[-C--:B------:R-:W-:Y:S01]  /*65f0*/  FFMA.FTZ R172, R172, R241.reuse, R205 ;  /* 0x000000f1acac7223 */ /* 0x080fe200000100cd */
[----:B------:R-:W-:Y:S01]  /*6600*/  FFMA.FTZ R10, R30, R241, R11 ;  /* 0x000000f11e0a7223 */ /* 0x000fe2000001000b */
[----:B------:R-:W-:Y:S01]  /*6610*/  FMUL.FTZ R231, R100, R217 ;  /* 0x000000d964e77220 */ /* 0x000fe20000410000 */
[----:B------:R-:W-:Y:S01]  /*6620*/  FMUL.FTZ R226, R105, R213 ;  /* 0x000000d569e27220 */ /* 0x000fe20000410000 */
        /* <DEDUP_REMOVED lines=8> */
[----:B------:R-:W-:Y:S01]  /*66b0*/  FMUL.FTZ R3, R117, R226 ;  /* 0x000000e275037220 */ /* 0x000fe20000410000 */
[-C--:B------:R-:W-:Y:S01]  /*66c0*/  FFMA.FTZ R179, R168, R176.reuse, R179 ;  /* 0x000000b0a8b37223 */ /* 0x080fe200000100b3 */
[----:B------:R-:W-:Y:S01]  /*66d0*/  FFMA.FTZ R169, R27, R176, R10 ;  /* 0x000000b01ba97223 */ /* 0x000fe2000001000a */
[----:B------:R-:W-:Y:S01]  /*66e0*/  FMUL.FTZ R237, R119, R220 ;  /* 0x000000dc77ed7220 */ /* 0x000fe20000410000 */
[----:B------:R-:W-:Y:S01]  /*66f0*/  FMUL.FTZ R239, R118, R235 ;  /* 0x000000eb76ef7220 */ /* 0x000fe20000410000 */
[----:B------:R0:W-:Y:S01]  /*6700*/  STS [R64+0x434], R225 ;  /* 0x000434e140007388 */ /* 0x0001e20000000800 */
[----:B------:R-:W-:Y:S01]  /*6710*/  FMUL.FTZ R224, R103, R211 ;  /* 0x000000d367e07220 */ /* 0x000fe20000410000 */
[----:B------:R-:W-:-:S02]  /*6720*/  FMUL.FTZ R218, R101, R209 ;  /* 0x000000d165da7220 */ /* 0x000fc40000410000 */
[----:B------:R1:W-:Y:S01]  /*6730*/  STS [R64+0x438], R229 ;  /* 0x000438e540007388 */ /* 0x0003e20000000800 */
[-C--:B------:R-:W-:Y:S01]  /*6740*/  FFMA.FTZ R178, R167, R179.reuse, R178 ;  /* 0x000000b3a7b27223 */ /* 0x080fe200000100b2 */
[----:B------:R-:W-:Y:S02]  /*6750*/  FFMA.FTZ R168, R26, R179, R169 ;  /* 0x000000b31aa87223 */ /* 0x000fe400000100a9 */
[----:B------:R2:W-:Y:S01]  /*6760*/  STS [R64+0x444], R3 ;  /* 0x0004440340007388 */ /* 0x0005e20000000800 */
[----:B0-----:R-:W-:Y:S01]  /*6770*/  FMUL.FTZ R225, R92, R202 ;  /* 0x000000ca5ce17220 */ /* 0x001fe20000410000 */
[----:B------:R-:W-:Y:S01]  /*6780*/  FFMA.FTZ R2, R153, -R200, R222 ;  /* 0x800000c899027223 */ /* 0x000fe200000100de */
[----:B-1----:R-:W-:Y:S01]  /*6790*/  FMUL.FTZ R229, R94, R204 ;  /* 0x000000cc5ee57220 */ /* 0x002fe20000410000 */
[----:B------:R0:W-:Y:S01]  /*67a0*/  STS [R64+0x43c], R237 ;  /* 0x00043ced40007388 */ /* 0x0001e20000000800 */
[----:B--2---:R-:W-:-:S03]  /*67b0*/  FMUL.FTZ R3, R90, R196 ;  /* 0x000000c45a037220 */ /* 0x004fc60000410000 */
[----:B------:R1:W-:Y:S01]  /*67c0*/  STS [R64+0x440], R239 ;  /* 0x000440ef40007388 */ /* 0x0003e20000000800 */
[----:B------:R-:W-:Y:S01]  /*67d0*/  FMUL.FTZ R243, R114, R229 ;  /* 0x000000e572f37220 */ /* 0x000fe20000410000 */
[----:B------:R-:W-:Y:S01]  /*67e0*/  FMUL.FTZ R245, R113, R218 ;  /* 0x000000da71f57220 */ /* 0x000fe20000410000 */
[----:B------:R-:W-:Y:S01]  /*67f0*/  FMUL.FTZ R247, R110, R3 ;  /* 0x000000036ef77220 */ /* 0x000fe20000410000 */
[----:B------:R-:W-:Y:S01]  /*6800*/  LEA.HI R232, R221, R221, RZ, 0x1b ;  /* 0x000000dddde87211 */ /* 0x000fe200078fd8ff */
[----:B------:R-:W-:Y:S01]  /*6810*/  FFMA.FTZ R181, R166, R178, R181 ;  /* 0x000000b2a6b57223 */ /* 0x000fe200000100b5 */
[----:B0-----:R-:W-:Y:S01]  /*6820*/  FMUL.FTZ R237, R115, R224 ;  /* 0x000000e073ed7220 */ /* 0x001fe20000410000 */
[----:B------:R-:W-:Y:S01]  /*6830*/  FFMA.FTZ R167, R25, R178, R168 ;  /* 0x000000b219a77223 */ /* 0x000fe200000100a8 */
[----:B------:R-:W-:Y:S01]  /*6840*/  FMUL.FTZ R227, R97, R175 ;  /* 0x000000af61e37220 */ /* 0x000fe20000410000 */
[----:B-1----:R-:W-:Y:S01]  /*6850*/  FMUL.FTZ R239, R112, R225 ;  /* 0x000000e170ef7220 */ /* 0x002fe20000410000 */
[----:B------:R-:W-:Y:S01]  /*6860*/  FMUL.FTZ R223, R88, R171 ;  /* 0x000000ab58df7220 */ /* 0x000fe20000410000 */
[----:B------:R-:W-:Y:S01]  /*6870*/  FMUL.FTZ R221, R95, R157 ;  /* 0x0000009d5fdd7220 */ /* 0x000fe20000410000 */
[----:B------:R-:W-:Y:S01]  /*6880*/  FFMA.FTZ R203, R152, -R203, R241 ;  /* 0x800000cb98cb7223 */ /* 0x000fe200000100f1 */
[----:B------:R-:W-:Y:S01]  /*6890*/  FFMA.FTZ R230, R2, R230, RZ ;  /* 0x000000e602e67223 */ /* 0x000fe200000100ff */
[----:B------:R0:W-:Y:S01]  /*68a0*/  STS [R64+0x44c], R237 ;  /* 0x00044ced40007388 */ /* 0x0001e20000000800 */
[-C--:B------:R-:W-:Y:S01]  /*68b0*/  FFMA.FTZ R180, R165, R181.reuse, R180 ;  /* 0x000000b5a5b47223 */ /* 0x080fe200000100b4 */
[----:B------:R-:W-:Y:S01]  /*68c0*/  FFMA.FTZ R166, R24, R181, R167 ;  /* 0x000000b518a67223 */ /* 0x000fe200000100a7 */
[----:B------:R-:W-:Y:S01]  /*68d0*/  FMUL.FTZ R173, R104, R221 ;  /* 0x000000dd68ad7220 */ /* 0x000fe20000410000 */
[----:B------:R-:W-:Y:S01]  /*68e0*/  STS [R64+0x450], R243 ;  /* 0x000450f340007388 */ /* 0x000fe20000000800 */
[----:B------:R-:W-:Y:S01]  /*68f0*/  FFMA.FTZ R174, R151, -R174, R172 ;  /* 0x800000ae97ae7223 */ /* 0x000fe200000100ac */
[----:B------:R-:W-:-:S02]  /*6900*/  FFMA.FTZ R11, R203, R228, R230 ;  /* 0x000000e4cb0b7223 */ /* 0x000fc400000100e6 */
[----:B------:R-:W-:Y:S01]  /*6910*/  STS [R64+0x454], R245 ;  /* 0x000454f540007388 */ /* 0x000fe20000000800 */
[----:B0-----:R-:W-:-:S03]  /*6920*/  FMUL.FTZ R237, R108, R227 ;  /* 0x000000e36ced7220 */ /* 0x001fc60000410000 */
[----:B------:R0:W-:Y:S04]  /*6930*/  STS [R64+0x458], R239 ;  /* 0x000458ef40007388 */ /* 0x0001e80000000800 */
[----:B------:R1:W-:Y:S01]  /*6940*/  STS [R64+0x460], R247 ;  /* 0x000460f740007388 */ /* 0x0003e20000000800 */
[-C--:B------:R-:W-:Y:S01]  /*6950*/  FFMA.FTZ R183, R164, R180.reuse, R183 ;  /* 0x000000b4a4b77223 */ /* 0x080fe200000100b7 */
[----:B------:R-:W-:Y:S01]  /*6960*/  FFMA.FTZ R165, R23, R180, R166 ;  /* 0x000000b417a57223 */ /* 0x000fe200000100a6 */
[----:B0-----:R-:W-:Y:S01]  /*6970*/  FMUL.FTZ R239, R106, R223 ;  /* 0x000000df6aef7220 */ /* 0x001fe20000410000 */
[----:B-1----:R-:W-:Y:S01]  /*6980*/  LEA R64, R232, UR12, 0x2 ;  /* 0x0000000ce8407c11 */ /* 0x002fe2000f8e10ff */
[----:B------:R-:W-:Y:S01]  /*6990*/  FFMA.FTZ R201, R150, -R201, R177 ;  /* 0x800000c996c97223 */ /* 0x000fe200000100b1 */
[----:B------:R-:W-:Y:S01]  /*69a0*/  FFMA.FTZ R10, R174, R231, R11 ;  /* 0x000000e7ae0a7223 */ /* 0x000fe2000001000b */
[----:B------:R-:W-:-:S02]  /*69b0*/  FFMA.FTZ R182, R163, R183, R182 ;  /* 0x000000b7a3b67223 */ /* 0x000fc400000100b6 */
[----:B------:R0:W-:Y:S01]  /*69c0*/  STS [R64+0x464], R237 ;  /* 0x000464ed40007388 */ /* 0x0001e20000000800 */
[----:B------:R-:W-:-:S03]  /*69d0*/  FFMA.FTZ R164, R22, R183, R165 ;  /* 0x000000b716a47223 */ /* 0x000fc600000100a5 */
[----:B------:R0:W-:Y:S04]  /*69e0*/  STS [R64+0x468], R239 ;  /* 0x000468ef40007388 */ /* 0x0001e80000000800 */
[----:B------:R0:W-:Y:S01]  /*69f0*/  STS [R64+0x46c], R173 ;  /* 0x00046cad40007388 */ /* 0x0001e20000000800 */
[----:B------:R-:W-:Y:S01]  /*6a00*/  FFMA.FTZ R194, R149, -R194, R176 ;  /* 0x800000c295c27223 */ /* 0x000fe200000100b0 */
[----:B------:R-:W-:Y:S01]  /*6a10*/  FFMA.FTZ R11, R201, R220, R10 ;  /* 0x000000dcc90b7223 */ /* 0x000fe2000001000a */
[-C--:B------:R-:W-:Y:S01]  /*6a20*/  FFMA.FTZ R185, R162, R182.reuse, R185 ;  /* 0x000000b6a2b97223 */ /* 0x080fe200000100b9 */
[----:B------:R-:W-:Y:S01]  /*6a30*/  FFMA.FTZ R163, R21, R182, R164 ;  /* 0x000000b615a37223 */ /* 0x000fe200000100a4 */
[----:B------:R-:W-:Y:S01]  /*6a40*/  FFMA.FTZ R199, R148, -R199, R179 ;  /* 0x800000c794c77223 */ /* 0x000fe200000100b3 */
[----:B------:R-:W-:Y:S01]  /*6a50*/  FFMA.FTZ R10, R194, R235, R11 ;  /* 0x000000ebc20a7223 */ /* 0x000fe2000001000b */
[-C--:B------:R-:W-:Y:S01]  /*6a60*/  FFMA.FTZ R184, R161, R185.reuse, R184 ;  /* 0x000000b9a1b87223 */ /* 0x080fe200000100b8 */
[----:B------:R-:W-:Y:S01]  /*6a70*/  FFMA.FTZ R162, R20, R185, R163 ;  /* 0x000000b914a27223 */ /* 0x000fe200000100a3 */
[----:B------:R-:W-:Y:S01]  /*6a80*/  IADD3 R163, PT, PT, R66, 0x20, RZ ;  /* 0x0000002042a37810 */ /* 0x000fe20007ffe0ff */
[----:B------:R-:W-:Y:S01]  /*6a90*/  FFMA.FTZ R192, R147, -R192, R178 ;  /* 0x800000c093c07223 */ /* 0x000fe200000100b2 */
[----:B------:R-:W-:Y:S01]  /*6aa0*/  FFMA.FTZ R11, R199, R226, R10 ;  /* 0x000000e2c70b7223 */ /* 0x000fe2000001000a */
[-C--:B------:R-:W-:Y:S01]  /*6ab0*/  FFMA.FTZ R187, R160, R184.reuse, R187 ;  /* 0x000000b8a0bb7223 */ /* 0x080fe200000100bb */
[----:B------:R-:W-:Y:S01]  /*6ac0*/  FFMA.FTZ R161, R19, R184, R162 ;  /* 0x000000b813a17223 */ /* 0x000fe200000100a2 */
[----:B------:R-:W-:Y:S01]  /*6ad0*/  LEA.HI R163, R163, R66, RZ, 0x1b ;  /* 0x00000042a3a37211 */ /* 0x000fe200078fd8ff */
[----:B------:R-:W-:Y:S01]  /*6ae0*/  FFMA.FTZ R197, R146, -R197, R181 ;  /* 0x800000c592c57223 */ /* 0x000fe200000100b5 */
[----:B------:R-:W-:Y:S01]  /*6af0*/  FFMA.FTZ R10, R192, R233, R11 ;  /* 0x000000e9c00a7223 */ /* 0x000fe2000001000b */
[----:B------:R-:W-:Y:S01]  /*6b00*/  FFMA.FTZ R160, R18, R187, R161 ;  /* 0x000000bb12a07223 */ /* 0x000fe200000100a1 */
[----:B------:R-:W-:Y:S01]  /*6b10*/  LEA R161, R163, UR12, 0x2 ;  /* 0x0000000ca3a17c11 */ /* 0x000fe2000f8e10ff */
[----:B------:R-:W-:Y:S01]  /*6b20*/  BAR.SYNC.DEFER_BLOCKING 0x0 ;  /* 0x0000000000007b1d */ /* 0x000fe20000010000 */
[----:B------:R-:W-:Y:S01]  /*6b30*/  FFMA.FTZ R190, R145, -R190, R180 ;  /* 0x800000be91be7223 */ /* 0x000fe200000100b4 */
[----:B------:R-:W-:Y:S01]  /*6b40*/  FFMA.FTZ R11, R197, R224, R10 ;  /* 0x000000e0c50b7223 */ /* 0x000fe2000001000a */
[----:B------:R-:W-:-:S03]  /*6b50*/  FFMA.FTZ R195, R144, -R195, R183 ;  /* 0x800000c390c37223 */ /* 0x000fc600000100b7 */
[----:B------:R-:W-:Y:S01]  /*6b60*/  FFMA.FTZ R10, R190, R229, R11 ;  /* 0x000000e5be0a7223 */ /* 0x000fe2000001000b */
[----:B------:R-:W-:Y:S01]  /*6b70*/  FFMA.FTZ R186, R143, -R186, R182 ;  /* 0x800000ba8fba7223 */ /* 0x000fe200000100b6 */
[----:B------:R-:W-:Y:S02]  /*6b80*/  FFMA.FTZ R162, R158, R187, R189 ;  /* 0x000000bb9ea27223 */ /* 0x000fe400000100bd */
[----:B------:R-:W-:Y:S01]  /*6b90*/  FFMA.FTZ R11, R195, R218, R10 ;  /* 0x000000dac30b7223 */ /* 0x000fe2000001000a */
[----:B------:R-:W-:Y:S01]  /*6ba0*/  FFMA.FTZ R193, R142, -R193, R185 ;  /* 0x800000c18ec17223 */ /* 0x000fe200000100b9 */
[----:B------:R-:W-:Y:S02]  /*6bb0*/  FFMA.FTZ R159, R154, R162, R159 ;  /* 0x000000a29a9f7223 */ /* 0x000fe4000001009f */
[----:B------:R-:W-:Y:S01]  /*6bc0*/  FFMA.FTZ R10, R186, R225, R11 ;  /* 0x000000e1ba0a7223 */ /* 0x000fe2000001000b */
[----:B------:R-:W1:Y:S01]  /*6bd0*/  LDS R161, [R161+0x4b0] ;  /* 0x0004b000a1a17984 */ /* 0x000e620000000800 */
[----:B------:R-:W-:-:S02]  /*6be0*/  FFMA.FTZ R188, R141, -R188, R184 ;  /* 0x800000bc8dbc7223 */ /* 0x000fc400000100b8 */
[----:B------:R-:W-:Y:S01]  /*6bf0*/  FFMA.FTZ R11, R193, R216, R10 ;  /* 0x000000d8c10b7223 */ /* 0x000fe2000001000a */
[----:B------:R-:W-:Y:S01]  /*6c00*/  FFMA.FTZ R154, R14, -R155, R159 ;  /* 0x8000009b0e9a7223 */ /* 0x000fe2000001009f */
[----:B------:R-:W-:Y:S01]  /*6c10*/  MOV R155, UR13 ;  /* 0x0000000d009b7c02 */ /* 0x000fe20008000f00 */
[----:B------:R-:W-:Y:S01]  /*6c20*/  FFMA.FTZ R156, R15, -R156, R162 ;  /* 0x8000009c0f9c7223 */ /* 0x000fe200000100a2 */
[----:B------:R-:W-:Y:S01]  /*6c30*/  FFMA.FTZ R11, R188, R3, R11 ;  /* 0x00000003bc0b7223 */ /* 0x000fe2000001000b */
[----:B------:R-:W-:Y:S01]  /*6c40*/  FFMA.FTZ R3, R17, R162, R160 ;  /* 0x000000a211037223 */ /* 0x000fe200000100a0 */
[----:B------:R-:W-:Y:S01]  /*6c50*/  IMAD.WIDE.U32 R12, R77, UR40, R12 ;  /* 0x000000284d0c7c25 */ /* 0x000fe2000f8e000c */
[----:B------:R-:W-:-:S03]  /*6c60*/  IADD3 R162, PT, PT, R155, -UR6, -R66 ;  /* 0x800000069ba27c10 */ /* 0x000fc6000fffe842 */
[----:B------:R-:W-:Y:S01]  /*6c70*/  FFMA.FTZ R158, R140, -R191, R187 ;  /* 0x800000bf8c9e7223 */ /* 0x000fe200000100bb */
[----:B------:R-:W-:Y:S01]  /*6c80*/  IMAD R13, R77, UR41, R13 ;  /* 0x000000294d0d7c24 */ /* 0x000fe2000f8e020d */
[----:B------:R-:W-:Y:S02]  /*6c90*/  ISETP.GE.AND P6, PT, R162, 0x1, PT ;  /* 0x00000001a200780c */ /* 0x000fe40003fc6270 */
[----:B------:R-:W-:Y:S01]  /*6ca0*/  LEA R10, P0, R12, UR42, 0x2 ;  /* 0x0000002a0c0a7c11 */ /* 0x000fe2000f8010ff */
[----:B------:R-:W-:-:S03]  /*6cb0*/  FFMA.FTZ R227, R158, R227, R11 ;  /* 0x000000e39ee37223 */ /* 0x000fc6000001000b */
[----:B------:R-:W-:Y:S01]  /*6cc0*/  LEA.HI.X R11, R12, UR43, R13, 0x2, P0 ;  /* 0x0000002b0c0b7c11 */ /* 0x000fe200080f140d */
[----:B------:R-:W-:Y:S01]  /*6cd0*/  FFMA.FTZ R12, R16, R159, R3 ;  /* 0x0000009f100c7223 */ /* 0x000fe20000010003 */
[----:B------:R-:W-:Y:S01]  /*6ce0*/  IADD3 R3, PT, PT, R66, 0x40, RZ ;  /* 0x0000004042037810 */ /* 0x000fe20007ffe0ff */
[----:B------:R-:W-:Y:S01]  /*6cf0*/  FFMA.FTZ R227, R156, R223, R227 ;  /* 0x000000df9ce37223 */ /* 0x000fe200000100e3 */
[----:B------:R-:W-:Y:S01]  /*6d00*/  IADD3 R13, PT, PT, R66, 0x60, RZ ;  /* 0x00000060420d7810 */ /* 0x000fe20007ffe0ff */
[----:B------:R-:W-:Y:S01]  /*6d10*/  BSSY.RECONVERGENT B0, `(.L_x_7050) ;  /* 0x000000f000007945 */ /* 0x000fe20003800200 */
[-C--:B------:R-:W-:Y:S01]  /*6d20*/  LEA.HI R3, R3, R66.reuse, RZ, 0x1b ;  /* 0x0000004203037211 */ /* 0x080fe200078fd8ff */
[----:B------:R-:W-:Y:S01]  /*6d30*/  FFMA.FTZ R221, R154, R221, R227 ;  /* 0x000000dd9add7223 */ /* 0x000fe200000100e3 */
[----:B------:R-:W-:Y:S02]  /*6d40*/  IADD3 R155, PT, PT, R66, 0x80, RZ ;  /* 0x00000080429b7810 */ /* 0x000fe40007ffe0ff */
[----:B------:R-:W-:-:S02]  /*6d50*/  LEA.HI R13, R13, R66, RZ, 0x1b ;  /* 0x000000420d0d7211 */ /* 0x000fc400078fd8ff */
[----:B------:R-:W-:Y:S02]  /*6d60*/  LEA R160, R3, UR12, 0x2 ;  /* 0x0000000c03a07c11 */ /* 0x000fe4000f8e10ff */
[C---:B------:R-:W-:Y:S02]  /*6d70*/  ISETP.GE.AND P3, PT, R162.reuse, 0x21, PT ;  /* 0x00000021a200780c */ /* 0x040fe40003f66270 */
[C---:B------:R-:W-:Y:S02]  /*6d80*/  ISETP.GE.AND P2, PT, R162.reuse, 0x41, PT ;  /* 0x00000041a200780c */ /* 0x040fe40003f46270 */
[C---:B------:R-:W-:Y:S02]  /*6d90*/  ISETP.GE.AND P1, PT, R162.reuse, 0x61, PT ;  /* 0x00000061a200780c */ /* 0x040fe40003f26270 */
[----:B------:R-:W-:Y:S01]  /*6da0*/  ISETP.GE.AND P0, PT, R162, 0x81, PT ;  /* 0x00000081a200780c */ /* 0x000fe20003f06270 */
[----:B01----:R-:W-:-:S12]  /*6db0*/  @!P6 BRA `(.L_x_7051) ;  /* 0x000000000010e947 */ /* 0x003fd80003800000 */
[----:B------:R-:W-:-:S04]  /*6dc0*/  LEA.HI R3, R66, R66, RZ, 0x1b ;  /* 0x0000004242037211 */ /* 0x000fc800078fd8ff */
[----:B------:R-:W-:-:S06]  /*6dd0*/  LEA R3, R3, UR12, 0x2 ;  /* 0x0000000c03037c11 */ /* 0x000fcc000f8e10ff */
[----:B------:R-:W0:Y:S04]  /*6de0*/  LDS R3, [R3+0x430] ;  /* 0x0004300003037984 */ /* 0x000e280000000800 */
[----:B0-----:R0:W-:Y:S02]  /*6df0*/  REDG.E.ADD.F32.FTZ.RN.STRONG.GPU desc[UR30][R10.64], R3 ;  /* 0x000000030a0079a6 */ /* 0x0011e4000c12f31e */
.L_x_7051:
[----:B------:R-:W-:Y:S05]  /*6e00*/  BSYNC.RECONVERGENT B0 ;  /* 0x0000000000007941 */ /* 0x000fea0003800200 */
.L_x_7050:
[----:B------:R-:W-:Y:S01]  /*6e10*/  BSSY.RECONVERGENT B0, `(.L_x_7052) ;  /* 0x0000004000007945 */ /* 0x000fe20003800200 */
[----:B------:R-:W-:-:S03]  /*6e20*/  ISETP.GE.AND P6, PT, R162, 0xa1, PT ;  /* 0x000000a1a200780c */ /* 0x000fc60003fc6270 */
[----:B------:R-:W-:Y:S10]  /*6e30*/  @!P3 BRA `(.L_x_7053) ;  /* 0x000000000004b947 */ /* 0x000ff40003800000 */
[----:B------:R1:W-:Y:S02]  /*6e40*/  REDG.E.ADD.F32.FTZ.RN.STRONG.GPU desc[UR30][R10.64+0x80], R161 ;  /* 0x000080a10a0079a6 */ /* 0x0003e4000c12f31e */
.L_x_7053:
[----:B------:R-:W-:Y:S05]  /*6e50*/  BSYNC.RECONVERGENT B0 ;  /* 0x0000000000007941 */ /* 0x000fea0003800200 */
.L_x_7052:
[----:B0-----:R0:W2:Y:S01]  /*6e60*/  LDS R3, [R160+0x530] ;  /* 0x00053000a0037984 */ /* 0x0010a20000000800 */
[----:B------:R-:W-:Y:S01]  /*6e70*/  BSSY.RECONVERGENT B0, `(.L_x_7054) ;  /* 0x0000006000007945 */ /* 0x000fe20003800200 */
[----:B------:R-:W-:Y:S02]  /*6e80*/  IADD3 R159, PT, PT, R66, 0xa0, RZ ;  /* 0x000000a0429f7810 */ /* 0x000fe40007ffe0ff */
[----:B------:R-:W-:Y:S02]  /*6e90*/  LEA.HI R155, R155, R66, RZ, 0x1b ;  /* 0x000000429b9b7211 */ /* 0x000fe400078fd8ff */
[----:B------:R-:W-:Y:S01]  /*6ea0*/  LEA R13, R13, UR12, 0x2 ;  /* 0x0000000c0d0d7c11 */ /* 0x000fe2000f8e10ff */
[----:B------:R-:W-:Y:S06]  /*6eb0*/  @!P2 BRA `(.L_x_7055) ;  /* 0x000000000004a947 */ /* 0x000fec0003800000 */
[----:B--2---:R3:W-:Y:S02]  /*6ec0*/  REDG.E.ADD.F32.FTZ.RN.STRONG.GPU desc[UR30][R10.64+0x100], R3 ;  /* 0x000100030a0079a6 */ /* 0x0047e4000c12f31e */
.L_x_7055:
[----:B------:R-:W-:Y:S05]  /*6ed0*/  BSYNC.RECONVERGENT B0 ;  /* 0x0000000000007941 */ /* 0x000fea0003800200 */
.L_x_7054:
[----:B--23--:R2:W3:Y:S01]  /*6ee0*/  LDS R3, [R13+0x5b0] ;  /* 0x0005b0000d037984 */ /* 0x00c4e20000000800 */
[----:B------:R-:W-:Y:S01]  /*6ef0*/  BSSY.RECONVERGENT B0, `(.L_x_7056) ;  /* 0x0000005000007945 */ /* 0x000fe20003800200 */
[----:B------:R-:W-:Y:S02]  /*6f00*/  LEA.HI R159, R159, R66, RZ, 0x1b ;  /* 0x000000429f9f7211 */ /* 0x000fe400078fd8ff */
[----:B------:R-:W-:Y:S01]  /*6f10*/  LEA R155, R155, UR12, 0x2 ;  /* 0x0000000c9b9b7c11 */ /* 0x000fe2000f8e10ff */
[----:B------:R-:W-:Y:S06]  /*6f20*/  @!P1 BRA `(.L_x_7057) ;  /* 0x0000000000049947 */ /* 0x000fec0003800000 */
[----:B---3--:R4:W-:Y:S02]  /*6f30*/  REDG.E.ADD.F32.FTZ.RN.STRONG.GPU desc[UR30][R10.64+0x180], R3 ;  /* 0x000180030a0079a6 */ /* 0x0089e4000c12f31e */
.L_x_7057:
[----:B------:R-:W-:Y:S05]  /*6f40*/  BSYNC.RECONVERGENT B0 ;  /* 0x0000000000007941 */ /* 0x000fea0003800200 */
.L_x_7056:
[----:B---34-:R3:W4:Y:S01]  /*6f50*/  LDS R3, [R155+0x630] ;  /* 0x000630009b037984 */ /* 0x0187220000000800 */
[----:B------:R-:W-:Y:S01]  /*6f60*/  BSSY.RECONVERGENT B0, `(.L_x_7058) ;  /* 0x0000004000007945 */ /* 0x000fe20003800200 */
[----:B------:R-:W-:-:S03]  /*6f70*/  LEA R159, R159, UR12, 0x2 ;  /* 0x0000000c9f9f7c11 */ /* 0x000fc6000f8e10ff */
[----:B------:R-:W-:Y:S05]  /*6f80*/  @!P0 BRA `(.L_x_7059) ;  /* 0x0000000000048947 */ /* 0x000fea0003800000 */
[----:B----4-:R4:W-:Y:S02]  /*6f90*/  REDG.E.ADD.F32.FTZ.RN.STRONG.GPU desc[UR30][R10.64+0x200], R3 ;  /* 0x000200030a0079a6 */ /* 0x0109e4000c12f31e */
.L_x_7059:
[----:B------:R-:W-:Y:S05]  /*6fa0*/  BSYNC.RECONVERGENT B0 ;  /* 0x0000000000007941 */ /* 0x000fea0003800200 */
.L_x_7058:
[----:B----4-:R4:W0:Y:S01]  /*6fb0*/  LDS R3, [R159+0x6b0] ;  /* 0x0006b0009f037984 */ /* 0x0108220000000800 */
[----:B------:R-:W-:Y:S01]  /*6fc0*/  BSSY.RECONVERGENT B0, `(.L_x_7060) ;  /* 0x0000005000007945 */ /* 0x000fe20003800200 */
[C---:B--2---:R-:W-:Y:S02]  /*6fd0*/  IADD3 R13, PT, PT, R66.reuse, 0xc0, RZ ;  /* 0x000000c0420d7810 */ /* 0x044fe40007ffe0ff */
[----:B---3--:R-:W-:Y:S01]  /*6fe0*/  IADD3 R155, PT, PT, R66, 0xe0, RZ ;  /* 0x000000e0429b7810 */ /* 0x008fe20007ffe0ff */
[----:B------:R-:W-:Y:S06]  /*6ff0*/  @!P6 BRA `(.L_x_7061) ;  /* 0x000000000004e947 */ /* 0x000fec0003800000 */
[----:B0-----:R2:W-:Y:S02]  /*7000*/  REDG.E.ADD.F32.FTZ.RN.STRONG.GPU desc[UR30][R10.64+0x280], R3 ;  /* 0x000280030a0079a6 */ /* 0x0015e4000c12f31e */
.L_x_7061:
[----:B------:R-:W-:Y:S05]  /*7010*/  BSYNC.RECONVERGENT B0 ;  /* 0x0000000000007941 */ /* 0x000fea0003800200 */
.L_x_7060:
[----:B0-2---:R-:W-:Y:S01]  /*7020*/  IADD3 R3, PT, PT, R66, 0x100, RZ ;  /* 0x0000010042037810 */ /* 0x005fe20007ffe0ff */
[----:B------:R-:W-:Y:S01]  /*7030*/  BSSY.RECONVERGENT B0, `(.L_x_7062) ;  /* 0x000000f000007945 */ /* 0x000fe20003800200 */
[-C--:B------:R-:W-:Y:S02]  /*7040*/  LEA.HI R13, R13, R66.reuse, RZ, 0x1b ;  /* 0x000000420d0d7211 */ /* 0x080fe400078fd8ff */
[-C--:B----4-:R-:W-:Y:S02]  /*7050*/  LEA.HI R159, R3, R66.reuse, RZ, 0x1b ;  /* 0x00000042039f7211 */ /* 0x090fe400078fd8ff */
[----:B------:R-:W-:Y:S02]  /*7060*/  LEA R3, R13, UR12, 0x2 ;  /* 0x0000000c0d037c11 */ /* 0x000fe4000f8e10ff */
[----:B------:R-:W-:Y:S02]  /*7070*/  ISETP.GE.AND P6, PT, R162, 0xc1, PT ;  /* 0x000000c1a200780c */ /* 0x000fe40003fc6270 */
[----:B------:R-:W-:-:S02]  /*7080*/  LEA.HI R155, R155, R66, RZ, 0x1b ;  /* 0x000000429b9b7211 */ /* 0x000fc400078fd8ff */
[----:B------:R-:W0:Y:S01]  /*7090*/  LDS R3, [R3+0x730] ;  /* 0x0007300003037984 */ /* 0x000e220000000800 */
[----:B-1----:R-:W-:Y:S02]  /*70a0*/  IADD3 R161, PT, PT, R66, 0x120, RZ ;  /* 0x0000012042a17810 */ /* 0x002fe40007ffe0ff */
[----:B------:R-:W-:Y:S02]  /*70b0*/  LEA R155, R155, UR12, 0x2 ;  /* 0x0000000c9b9b7c11 */ /* 0x000fe4000f8e10ff */
[C---:B------:R-:W-:Y:S02]  /*70c0*/  ISETP.GE.AND P0, PT, R162.reuse, 0xe1, PT ;  /* 0x000000e1a200780c */ /* 0x040fe40003f06270 */
[C---:B------:R-:W-:Y:S02]  /*70d0*/  ISETP.GE.AND P1, PT, R162.reuse, 0x101, PT ;  /* 0x00000101a200780c */ /* 0x040fe40003f26270 */
[C---:B------:R-:W-:Y:S02]  /*70e0*/  ISETP.GE.AND P2, PT, R162.reuse, 0x121, PT ;  /* 0x00000121a200780c */ /* 0x040fe40003f46270 */
[----:B------:R-:W-:Y:S01]  /*70f0*/  ISETP.GE.AND P3, PT, R162, 0x141, PT ;  /* 0x00000141a200780c */ /* 0x000fe20003f66270 */
[----:B------:R-:W-:-:S12]  /*7100*/  @!P6 BRA `(.L_x_7063) ;  /* 0x000000000004e947 */ /* 0x000fd80003800000 */
[----:B0-----:R1:W-:Y:S02]  /*7110*/  REDG.E.ADD.F32.FTZ.RN.STRONG.GPU desc[UR30][R10.64+0x300], R3 ;  /* 0x000300030a0079a6 */ /* 0x0013e4000c12f31e */
.L_x_7063:
[----:B------:R-:W-:Y:S05]  /*7120*/  BSYNC.RECONVERGENT B0 ;  /* 0x0000000000007941 */ /* 0x000fea0003800200 */
.L_x_7062:
[----:B01----:R0:W1:Y:S01]  /*7130*/  LDS R3, [R155+0x7b0] ;  /* 0x0007b0009b037984 */ /* 0x0030620000000800 */
[----:B------:R-:W-:Y:S01]  /*7140*/  BSSY.RECONVERGENT B0, `(.L_x_7064) ;  /* 0x0000006000007945 */ /* 0x000fe20003800200 */
[----:B------:R-:W-:Y:S02]  /*7150*/  IADD3 R13, PT, PT, R66, 0x140, RZ ;  /* 0x00000140420d7810 */ /* 0x000fe40007ffe0ff */
[----:B------:R-:W-:Y:S02]  /*7160*/  LEA.HI R161, R161, R66, RZ, 0x1b ;  /* 0x00000042a1a17211 */ /* 0x000fe400078fd8ff */
[----:B------:R-:W-:Y:S01]  /*7170*/  LEA R159, R159, UR12, 0x2 ;  /* 0x0000000c9f9f7c11 */ /* 0x000fe2000f8e10ff */
[----:B------:R-:W-:Y:S06]  /*7180*/  @!P0 BRA `(.L_x_7065) ;  /* 0x0000000000048947 */ /* 0x000fec0003800000 */
[----:B-1----:R2:W-:Y:S02]  /*7190*/  REDG.E.ADD.F32.FTZ.RN.STRONG.GPU desc[UR30][R10.64+0x380], R3 ;  /* 0x000380030a0079a6 */ /* 0x0025e4000c12f31e */
.L_x_7065:
[----:B------:R-:W-:Y:S05]  /*71a0*/  BSYNC.RECONVERGENT B0 ;  /* 0x0000000000007941 */ /* 0x000fea0003800200 */
.L_x_7064:
[----:B-12---:R1:W2:Y:S01]  /*71b0*/  LDS R3, [R159+0x830] ;  /* 0x000830009f037984 */ /* 0x0062a20000000800 */
[----:B------:R-:W-:Y:S01]  /*71c0*/  BSSY.RECONVERGENT B0, `(.L_x_7066) ;  /* 0x0000005000007945 */ /* 0x000fe20003800200 */
[----:B------:R-:W-:Y:S02]  /*71d0*/  LEA.HI R13, R13, R66, RZ, 0x1b ;  /* 0x000000420d0d7211 */ /* 0x000fe400078fd8ff */
[----:B------:R-:W-:Y:S01]  /*71e0*/  LEA R161, R161, UR12, 0x2 ;  /* 0x0000000ca1a17c11 */ /* 0x000fe2000f8e10ff */
[----:B------:R-:W-:Y:S06]  /*71f0*/  @!P1 BRA `(.L_x_7067) ;  /* 0x0000000000049947 */ /* 0x000fec0003800000 */
[----:B--2---:R3:W-:Y:S02]  /*7200*/  REDG.E.ADD.F32.FTZ.RN.STRONG.GPU desc[UR30][R10.64+0x400], R3 ;  /* 0x000400030a0079a6 */ /* 0x0047e4000c12f31e */
.L_x_7067:
[----:B------:R-:W-:Y:S05]  /*7210*/  BSYNC.RECONVERGENT B0 ;  /* 0x0000000000007941 */ /* 0x000fea0003800200 */
.L_x_7066:
[----:B--23--:R2:W3:Y:S01]  /*7220*/  LDS R3, [R161+0x8b0] ;  /* 0x0008b000a1037984 */ /* 0x00c4e20000000800 */
[----:B------:R-:W-:Y:S01]  /*7230*/  BSSY.RECONVERGENT B0, `(.L_x_7068) ;  /* 0x0000004000007945 */ /* 0x000fe20003800200 */
[----:B-1----:R-:W-:-:S03]  /*7240*/  LEA R159, R13, UR12, 0x2 ;  /* 0x0000000c0d9f7c11 */ /* 0x002fc6000f8e10ff */
[----:B------:R-:W-:Y:S05]  /*7250*/  @!P2 BRA `(.L_x_7069) ;  /* 0x000000000004a947 */ /* 0x000fea0003800000 */
[----:B---3--:R1:W-:Y:S02]  /*7260*/  REDG.E.ADD.F32.FTZ.RN.STRONG.GPU desc[UR30][R10.64+0x480], R3 ;  /* 0x000480030a0079a6 */ /* 0x0083e4000c12f31e */
.L_x_7069:
[----:B------:R-:W-:Y:S05]  /*7270*/  BSYNC.RECONVERGENT B0 ;  /* 0x0000000000007941 */ /* 0x000fea0003800200 */
.L_x_7068:
[----:B-1-3--:R1:W3:Y:S01]  /*7280*/  LDS R3, [R159+0x930] ;  /* 0x000930009f037984 */ /* 0x00a2e20000000800 */
[----:B------:R-:W-:Y:S01]  /*7290*/  BSSY.RECONVERGENT B0, `(.L_x_7070) ;  /* 0x0000005000007945 */ /* 0x000fe20003800200 */
[C---:B------:R-:W-:Y:S02]  /*72a0*/  IADD3 R13, PT, PT, R66.reuse, 0x160, RZ ;  /* 0x00000160420d7810 */ /* 0x040fe40007ffe0ff */
[----:B0-----:R-:W-:Y:S01]  /*72b0*/  IADD3 R155, PT, PT, R66, 0x180, RZ ;  /* 0x00000180429b7810 */ /* 0x001fe20007ffe0ff */
[----:B------:R-:W-:Y:S06]  /*72c0*/  @!P3 BRA `(.L_x_7071) ;  /* 0x000000000004b947 */ /* 0x000fec0003800000 */
[----:B---3--:R0:W-:Y:S02]  /*72d0*/  REDG.E.ADD.F32.FTZ.RN.STRONG.GPU desc[UR30][R10.64+0x500], R3 ;  /* 0x000500030a0079a6 */ /* 0x0081e4000c12f31e */
.L_x_7071:
[----:B------:R-:W-:Y:S05]  /*72e0*/  BSYNC.RECONVERGENT B0 ;  /* 0x0000000000007941 */ /* 0x000fea0003800200 */
.L_x_7070:
[----:B0--3--:R-:W-:Y:S01]  /*72f0*/  IADD3 R3, PT, PT, R66, 0x1a0, RZ ;  /* 0x000001a042037810 */ /* 0x009fe20007ffe0ff */
[----:B------:R-:W-:Y:S01]  /*7300*/  BSSY.RECONVERGENT B0, `(.L_x_7072) ;  /* 0x000000f000007945 */ /* 0x000fe20003800200 */
[-C--:B------:R-:W-:Y:S02]  /*7310*/  LEA.HI R13, R13, R66.reuse, RZ, 0x1b ;  /* 0x000000420d0d7211 */ /* 0x080fe400078fd8ff */
[-C--:B-1----:R-:W-:Y:S02]  /*7320*/  LEA.HI R159, R3, R66.reuse, RZ, 0x1b ;  /* 0x00000042039f7211 */ /* 0x082fe400078fd8ff */
[----:B------:R-:W-:Y:S02]  /*7330*/  LEA R3, R13, UR12, 0x2 ;  /* 0x0000000c0d037c11 */ /* 0x000fe4000f8e10ff */
[----:B------:R-:W-:Y:S02]  /*7340*/  ISETP.GE.AND P6, PT, R162, 0x161, PT ;  /* 0x00000161a200780c */ /* 0x000fe40003fc6270 */
[----:B------:R-:W-:-:S02]  /*7350*/  LEA.HI R155, R155, R66, RZ, 0x1b ;  /* 0x000000429b9b7211 */ /* 0x000fc400078fd8ff */
[----:B------:R-:W0:Y:S01]  /*7360*/  LDS R3, [R3+0x9b0] ;  /* 0x0009b00003037984 */ /* 0x000e220000000800 */
[----:B--2---:R-:W-:Y:S02]  /*7370*/  IADD3 R161, PT, PT, R66, 0x1c0, RZ ;  /* 0x000001c042a17810 */ /* 0x004fe40007ffe0ff */
[----:B------:R-:W-:Y:S02]  /*7380*/  LEA R155, R155, UR12, 0x2 ;  /* 0x0000000c9b9b7c11 */ /* 0x000fe4000f8e10ff */
[C---:B------:R-:W-:Y:S02]  /*7390*/  ISETP.GE.AND P0, PT, R162.reuse, 0x181, PT ;  /* 0x00000181a200780c */ /* 0x040fe40003f06270 */
[C---:B------:R-:W-:Y:S02]  /*73a0*/  ISETP.GE.AND P1, PT, R162.reuse, 0x1a1, PT ;  /* 0x000001a1a200780c */ /* 0x040fe40003f26270 */
[C---:B------:R-:W-:Y:S02]  /*73b0*/  ISETP.GE.AND P2, PT, R162.reuse, 0x1c1, PT ;  /* 0x000001c1a200780c */ /* 0x040fe40003f46270 */
[----:B------:R-:W-:Y:S01]  /*73c0*/  ISETP.GE.AND P3, PT, R162, 0x1e1, PT ;  /* 0x000001e1a200780c */ /* 0x000fe20003f66270 */
[----:B------:R-:W-:-:S12]  /*73d0*/  @!P6 BRA `(.L_x_7073) ;  /* 0x000000000004e947 */ /* 0x000fd80003800000 */
[----:B0-----:R1:W-:Y:S02]  /*73e0*/  REDG.E.ADD.F32.FTZ.RN.STRONG.GPU desc[UR30][R10.64+0x580], R3 ;  /* 0x000580030a0079a6 */ /* 0x0013e4000c12f31e */
.L_x_7073:
[----:B------:R-:W-:Y:S05]  /*73f0*/  BSYNC.RECONVERGENT B0 ;  /* 0x0000000000007941 */ /* 0x000fea0003800200 */
.L_x_7072:
[----:B01----:R0:W1:Y:S01]  /*7400*/  LDS R3, [R155+0xa30] ;  /* 0x000a30009b037984 */ /* 0x0030620000000800 */
[----:B------:R-:W-:Y:S01]  /*7410*/  BSSY.RECONVERGENT B0, `(.L_x_7074) ;  /* 0x0000006000007945 */ /* 0x000fe20003800200 */
[----:B------:R-:W-:Y:S02]  /*7420*/  IADD3 R13, PT, PT, R66, 0x1e0, RZ ;  /* 0x000001e0420d7810 */ /* 0x000fe40007ffe0ff */
[----:B------:R-:W-:Y:S02]  /*7430*/  LEA.HI R161, R161, R66, RZ, 0x1b ;  /* 0x00000042a1a17211 */ /* 0x000fe400078fd8ff */
[----:B------:R-:W-:Y:S01]  /*7440*/  LEA R159, R159, UR12, 0x2 ;  /* 0x0000000c9f9f7c11 */ /* 0x000fe2000f8e10ff */
[----:B------:R-:W-:Y:S06]  /*7450*/  @!P0 BRA `(.L_x_7075) ;  /* 0x0000000000048947 */ /* 0x000fec0003800000 */
[----:B-1----:R2:W-:Y:S02]  /*7460*/  REDG.E.ADD.F32.FTZ.RN.STRONG.GPU desc[UR30][R10.64+0x600], R3 ;  /* 0x000600030a0079a6 */ /* 0x0025e4000c12f31e */
.L_x_7075:
[----:B------:R-:W-:Y:S05]  /*7470*/  BSYNC.RECONVERGENT B0 ;  /* 0x0000000000007941 */ /* 0x000fea0003800200 */
.L_x_7074:
[----:B-12---:R1:W2:Y:S01]  /*7480*/  LDS R3, [R159+0xab0] ;  /* 0x000ab0009f037984 */ /* 0x0062a20000000800 */
[----:B------:R-:W-:Y:S01]  /*7490*/  BSSY.RECONVERGENT B0, `(.L_x_7076) ;  /* 0x0000005000007945 */ /* 0x000fe20003800200 */
[----:B------:R-:W-:Y:S02]  /*74a0*/  LEA.HI R13, R13, R66, RZ, 0x1b ;  /* 0x000000420d0d7211 */ /* 0x000fe400078fd8ff */
[----:B------:R-:W-:Y:S01]  /*74b0*/  LEA R161, R161, UR12, 0x2 ;  /* 0x0000000ca1a17c11 */ /* 0x000fe2000f8e10ff */
[----:B------:R-:W-:Y:S06]  /*74c0*/  @!P1 BRA `(.L_x_7077) ;  /* 0x0000000000049947 */ /* 0x000fec0003800000 */
[----:B--2---:R3:W-:Y:S02]  /*74d0*/  REDG.E.ADD.F32.FTZ.RN.STRONG.GPU desc[UR30][R10.64+0x680], R3 ;  /* 0x000680030a0079a6 */ /* 0x0047e4000c12f31e */
.L_x_7077:
[----:B------:R-:W-:Y:S05]  /*74e0*/  BSYNC.RECONVERGENT B0 ;  /* 0x0000000000007941 */ /* 0x000fea0003800200 */
.L_x_7076:
[----:B--23--:R2:W3:Y:S01]  /*74f0*/  LDS R3, [R161+0xb30] ;  /* 0x000b3000a1037984 */ /* 0x00c4e20000000800 */
[----:B------:R-:W-:Y:S01]  /*7500*/  BSSY.RECONVERGENT B0, `(.L_x_7078) ;  /* 0x0000004000007945 */ /* 0x000fe20003800200 */
[----:B------:R-:W-:-:S03]  /*7510*/  LEA R13, R13, UR12, 0x2 ;  /* 0x0000000c0d0d7c11 */ /* 0x000fc6000f8e10ff */
[----:B------:R-:W-:Y:S05]  /*7520*/  @!P2 BRA `(.L_x_7079) ;  /* 0x000000000004a947 */ /* 0x000fea0003800000 */
[----:B---3--:R4:W-:Y:S02]  /*7530*/  REDG.E.ADD.F32.FTZ.RN.STRONG.GPU desc[UR30][R10.64+0x700], R3 ;  /* 0x000700030a0079a6 */ /* 0x0089e4000c12f31e */
.L_x_7079:
[----:B------:R-:W-:Y:S05]  /*7540*/  BSYNC.RECONVERGENT B0 ;  /* 0x0000000000007941 */ /* 0x000fea0003800200 */
.L_x_7078:
[----:B---34-:R3:W4:Y:S01]  /*7550*/  LDS R3, [R13+0xbb0] ;  /* 0x000bb0000d037984 */ /* 0x0187220000000800 */
[----:B------:R-:W-:Y:S04]  /*7560*/  BSSY.RECONVERGENT B0, `(.L_x_7080) ;  /* 0x0000003000007945 */ /* 0x000fe80003800200 */
[----:B------:R-:W-:Y:S05]  /*7570*/  @!P3 BRA `(.L_x_7081) ;  /* 0x000000000004b947 */ /* 0x000fea0003800000 */
[----:B----4-:R4:W-:Y:S02]  /*7580*/  REDG.E.ADD.F32.FTZ.RN.STRONG.GPU desc[UR30][R10.64+0x780], R3 ;  /* 0x000780030a0079a6 */ /* 0x0109e4000c12f31e */
.L_x_7081:
[----:B------:R-:W-:Y:S05]  /*7590*/  BSYNC.RECONVERGENT B0 ;  /* 0x0000000000007941 */ /* 0x000fea0003800200 */
.L_x_7080:
[----:B----4-:R-:W4:Y:S01]  /*75a0*/  SHFL.DOWN PT, R10, R221, 0x1, 0x1f ;  /* 0x08201f00dd0a7f89 */ /* 0x010f2200000e0000 */
[----:B------:R-:W-:Y:S01]  /*75b0*/  ISETP.GT.AND P0, PT, R48, 0x1e, PT ;  /* 0x0000001e3000780c */ /* 0x000fe20003f04270 */
[-C--:B------:R-:W-:Y:S01]  /*75c0*/  FMUL.FTZ R11, R14, R157.reuse ;  /* 0x0000009d0e0b7220 */ /* 0x080fe20000410000 */
[----:B------:R-:W-:Y:S01]  /*75d0*/  FMUL.FTZ R163, R138, R157 ;  /* 0x0000009d8aa37220 */ /* 0x000fe20000410000 */
[----:B------:R-:W5:Y:S01]  /*75e0*/  SHFL.DOWN PT, R3, R12, 0x1, 0x1f ;  /* 0x08201f000c037f89 */ /* 0x000f6200000e0000 */
[----:B--2---:R-:W-:Y:S01]  /*75f0*/  FMUL.FTZ R161, R15, R171 ;  /* 0x000000ab0fa17220 */ /* 0x004fe20000410000 */
[----:B-1----:R-:W-:Y:S01]  /*7600*/  FMUL.FTZ R159, R140, R175 ;  /* 0x000000af8c9f7220 */ /* 0x002fe20000410000 */
[----:B0-----:R-:W-:Y:S01]  /*7610*/  FMUL.FTZ R155, R141, R196 ;  /* 0x000000c48d9b7220 */ /* 0x001fe20000410000 */
[----:B------:R-:W-:Y:S01]  /*7620*/  FMUL.FTZ R162, R142, R207 ;  /* 0x000000cf8ea27220 */ /* 0x000fe20000410000 */
        /* <DEDUP_REMOVED lines=10> */
[C---:B---3--:R-:W-:Y:S01]  /*76d0*/  FMUL.FTZ R13, R138.reuse, R208 ;  /* 0x000000d08a0d7220 */ /* 0x048fe20000410000 */
[C---:B------:R-:W-:Y:S01]  /*76e0*/  FMUL.FTZ R140, R138.reuse, R213 ;  /* 0x000000d58a8c7220 */ /* 0x040fe20000410000 */
[C---:B------:R-:W-:Y:S01]  /*76f0*/  FMUL.FTZ R14, R138.reuse, R215 ;  /* 0x000000d78a0e7220 */ /* 0x040fe20000410000 */
[C---:B------:R-:W-:Y:S01]  /*7700*/  FMUL.FTZ R217, R138.reuse, R217 ;  /* 0x000000d98ad97220 */ /* 0x040fe20000410000 */
[----:B------:R-:W-:Y:S01]  /*7710*/  FMUL.FTZ R214, R138, R214 ;  /* 0x000000d68ad67220 */ /* 0x000fe20000410000 */
[----:B----4-:R-:W-:Y:S01]  /*7720*/  @!P0 FADD.FTZ R221, R221, R10 ;  /* 0x0000000adddd8221 */ /* 0x010fe20000010000 */
[----:B------:R-:W-:Y:S01]  /*7730*/  FMUL.FTZ R145, R145, R204 ;  /* 0x000000cc91917220 */ /* 0x000fe20000410000 */
[----:B------:R-:W-:Y:S01]  /*7740*/  FMUL.FTZ R15, R190, R15 ;  /* 0x0000000fbe0f7220 */ /* 0x000fe20000410000 */
[----:B------:R-:W-:Y:S01]  /*7750*/  FMUL.FTZ R150, R150, R215 ;  /* 0x000000d796967220 */ /* 0x000fe20000410000 */
[----:B-----5:R-:W-:Y:S01]  /*7760*/  @!P0 FADD.FTZ R12, R12, R3 ;  /* 0x000000030c0c8221 */ /* 0x020fe20000010000 */
        /* <DEDUP_REMOVED lines=31> */
[----:B------:R-:W-:Y:S01]  /*7960*/  FADD.FTZ R128, R13, R128 ;  /* 0x000000800d807221 */ /* 0x000fe20000010000 */
[----:B------:R-:W-:Y:S01]  /*7970*/  FFMA.FTZ R142, R115, R146, R142 ;  /* 0x00000092738e7223 */ /* 0x000fe2000001008e */
[----:B------:R-:W1:Y:S01]  /*7980*/  SHFL.DOWN PT, R3, R12, 0x4, 0x1f ;  /* 0x08801f000c037f89 */ /* 0x000e6200000e0000 */
        /* <DEDUP_REMOVED lines=20> */
[-C--:B------:R-:W-:Y:S01]  /*7ad0*/  FMUL.FTZ R10, R153, R219.reuse ;  /* 0x000000db990a7220 */ /* 0x080fe20000410000 */
[----:B------:R-:W-:Y:S01]  /*7ae0*/  FMUL.FTZ R219, R138, R219 ;  /* 0x000000db8adb7220 */ /* 0x000fe20000410000 */
[----:B------:R-:W-:Y:S01]  /*7af0*/  FFMA.FTZ R83, R92, R143, R83 ;  /* 0x0000008f5c537223 */ /* 0x000fe20000010053 */
[----:B-1----:R-:W-:Y:S01]  /*7b00*/  @!P0 FADD.FTZ R12, R12, R3 ;  /* 0x000000030c0c8221 */ /* 0x002fe20000010000 */
[----:B------:R-:W-:Y:S01]  /*7b10*/  FMUL.FTZ R3, R138, R212 ;  /* 0x000000d48a037220 */ /* 0x000fe20000410000 */
[----:B------:R-:W-:Y:S01]  /*7b20*/  ISETP.GT.AND P0, PT, R48, 0x17, PT ;  /* 0x000000173000780c */ /* 0x000fe20003f04270 */
[----:B------:R-:W0:Y:S01]  /*7b30*/  SHFL.DOWN PT, R138, R221, 0x8, 0x1f ;  /* 0x09001f00dd8a7f89 */ /* 0x000e2200000e0000 */
[----:B------:R-:W-:Y:S01]  /*7b40*/  FMUL.FTZ R14, R2, R219 ;  /* 0x000000db020e7220 */ /* 0x000fe20000410000 */
[----:B------:R-:W-:Y:S01]  /*7b50*/  FMUL.FTZ R3, R194, R3 ;  /* 0x00000003c2037220 */ /* 0x000fe20000410000 */
[-C--:B------:R-:W-:Y:S01]  /*7b60*/  FFMA.FTZ R93, R102, R10.reuse, R93 ;  /* 0x0000000a665d7223 */ /* 0x080fe2000001005d */
[----:B------:R-:W1:Y:S01]  /*7b70*/  SHFL.DOWN PT, R153, R12, 0x8, 0x1f ;  /* 0x09001f000c997f89 */ /* 0x000e6200000e0000 */
[----:B------:R-:W-:Y:S01]  /*7b80*/  FFMA.FTZ R14, R123, R10, R14 ;  /* 0x0000000a7b0e7223 */ /* 0x000fe2000001000e */
[----:B------:R-:W-:Y:S01]  /*7b90*/  FFMA.FTZ R3, R118, R149, R3 ;  /* 0x0000009576037223 */ /* 0x000fe20000010003 */
[----:B------:R-:W-:Y:S01]  /*7ba0*/  FFMA.FTZ R10, R108, R159, R175 ;  /* 0x0000009f6c0a7223 */ /* 0x000fe200000100af */
[----:B------:R-:W-:Y:S01]  /*7bb0*/  FFMA.FTZ R91, R100, R151, R91 ;  /* 0x00000097645b7223 */ /* 0x000fe2000001005b */
[----:B------:R-:W-:Y:S01]  /*7bc0*/  FADD.FTZ R132, R141, R132 ;  /* 0x000000848d847221 */ /* 0x000fe20000010000 */
[----:B------:R-:W-:Y:S01]  /*7bd0*/  FADD.FTZ R126, R3, R126 ;  /* 0x0000007e037e7221 */ /* 0x000fe20000010000 */
[----:B------:R-:W-:Y:S01]  /*7be0*/  FFMA.FTZ R76, R99, R162, R76 ;  /* 0x000000a2634c7223 */ /* 0x000fe2000001004c */
[----:B------:R-:W-:Y:S01]  /*7bf0*/  FFMA.FTZ R86, R109, R152, R86 ;  /* 0x000000986d567223 */ /* 0x000fe20000010056 */
[----:B------:R-:W-:Y:S01]  /*7c00*/  FADD.FTZ R124, R217, R124 ;  /* 0x0000007cd97c7221 */ /* 0x000fe20000010000 */
[----:B------:R-:W-:Y:S01]  /*7c10*/  FADD.FTZ R135, R164, R135 ;  /* 0x00000087a4877221 */ /* 0x000fe20000010000 */
[----:B------:R-:W-:Y:S01]  /*7c20*/  FFMA.FTZ R81, R90, R155, R81 ;  /* 0x0000009b5a517223 */ /* 0x000fe20000010051 */
[----:B------:R-:W-:Y:S01]  /*7c30*/  FADD.FTZ R122, R13, R122 ;  /* 0x0000007a0d7a7221 */ /* 0x000fe20000010000 */
[----:B------:R-:W-:Y:S01]  /*7c40*/  FADD.FTZ R134, R157, R134 ;  /* 0x000000869d867221 */ /* 0x000fe20000010000 */
[----:B------:R-:W-:Y:S01]  /*7c50*/  FFMA.FTZ R74, R97, R159, R74 ;  /* 0x0000009f614a7223 */ /* 0x000fe2000001004a */
[----:B------:R-:W-:Y:S01]  /*7c60*/  FFMA.FTZ R79, R88, R161, R79 ;  /* 0x000000a1584f7223 */ /* 0x000fe2000001004f */
[----:B------:R-:W-:Y:S01]  /*7c70*/  FFMA.FTZ R72, R95, R11, R72 ;  /* 0x0000000b5f487223 */ /* 0x000fe20000010048 */
[----:B------:R-:W-:Y:S01]  /*7c80*/  FADD.FTZ R125, R14, R125 ;  /* 0x0000007d0e7d7221 */ /* 0x000fe20000010000 */
[----:B------:R-:W-:Y:S01]  /*7c90*/  FADD.FTZ R137, R10, R137 ;  /* 0x000000890a897221 */ /* 0x000fe20000010000 */
[----:B------:R-:W-:Y:S01]  /*7ca0*/  FADD.FTZ R136, R171, R136 ;  /* 0x00000088ab887221 */ /* 0x000fe20000010000 */
[----:B0-----:R-:W-:Y:S01]  /*7cb0*/  @!P0 FADD.FTZ R221, R221, R138 ;  /* 0x0000008adddd8221 */ /* 0x001fe20000010000 */
[----:B-1----:R-:W-:-:S04]  /*7cc0*/  @!P0 FADD.FTZ R12, R12, R153 ;  /* 0x000000990c0c8221 */ /* 0x002fc80000010000 */
[----:B------:R-:W0:Y:S01]  /*7cd0*/  SHFL.DOWN PT, R138, R221, 0x10, 0x1f ;  /* 0x0a001f00dd8a7f89 */ /* 0x000e2200000e0000 */
[----:B------:R-:W-:-:S03]  /*7ce0*/  ISETP.NE.AND P0, PT, R48, RZ, PT ;  /* 0x000000ff3000720c */ /* 0x000fc60003f05270 */
[----:B------:R-:W1:Y:S01]  /*7cf0*/  SHFL.DOWN PT, R15, R12, 0x10, 0x1f ;  /* 0x0a001f000c0f7f89 */ /* 0x000e6200000e0000 */
[----:B0-----:R-:W-:Y:S01]  /*7d00*/  FADD.FTZ R2, R221, R138 ;  /* 0x0000008add027221 */ /* 0x001fe20000010000 */
[----:B------:R-:W-:Y:S01]  /*7d10*/  FFMA.FTZ R138, R104, R11, R163 ;  /* 0x0000000b688a7223 */ /* 0x000fe200000100a3 */
[----:B-1----:R-:W-:-:S03]  /*7d20*/  FADD.FTZ R3, R12, R15 ;  /* 0x0000000f0c037221 */ /* 0x002fc60000010000 */
[----:B------:R-:W-:-:S04]  /*7d30*/  FADD.FTZ R139, R138, R139 ;  /* 0x0000008b8a8b7221 */ /* 0x000fc80000010000 */
        /* <DEDUP_REMOVED lines=15> */
.L_x_7083:
[----:B------:R-:W-:Y:S05]  /*7e30*/  BSYNC.RECONVERGENT B0 ;  /* 0x0000000000007941 */ /* 0x000fea0003800200 */
.L_x_7082:
[----:B------:R-:W-:-:S04]  /*7e40*/  IADD3 R77, PT, PT, R77, 0x1, RZ ;  /* 0x000000014d4d7810 */ /* 0x000fc80007ffe0ff */
[----:B------:R-:W-:-:S13]  /*7e50*/  ISETP.GE.AND P0, PT, R77, UR44, PT ;  /* 0x0000002c4d007c0c */ /* 0x000fda000bf06270 */
[----:B------:R-:W-:Y:S05]  /*7e60*/  @!P0 BRA `(.L_x_7084) ;  /* 0xffffffcc00088947 */ /* 0x000fea000383ffff */
.L_x_7046:
[----:B------:R-:W-:Y:S01]  /*7e70*/  BAR.SYNC.DEFER_BLOCKING 0x0 ;  /* 0x0000000000007b1d */ /* 0x000fe20000010000 */
[----:B------:R-:W-:Y:S01]  /*7e80*/  F2FP.F16.F32.PACK_AB R86, R86, R93 ;  /* 0x0000005d5656723e */ /* 0x000fe200000000ff */
[----:B------:R-:W-:Y:S01]  /*7e90*/  UIADD3 UR13, UPT, UPT, -UR6, UR13, URZ ;  /* 0x0000000d060d7290 */ /* 0x000fe2000fffe1ff */
[----:B------:R-:W-:Y:S01]  /*7ea0*/  F2FP.F16.F32.PACK_AB R84, R84, R91 ;  /* 0x0000005b5454723e */ /* 0x000fe200000000ff */
[----:B------:R-:W-:Y:S01]  /*7eb0*/  UIADD3 UR24, UP0, UPT, UR24, -0x400, URZ ;  /* 0xfffffc0018187890 */ /* 0x000fe2000ff1e0ff */
[----:B------:R-:W-:Y:S01]  /*7ec0*/  PRMT R0, R86, 0x7632, R0 ;  /* 0x0000763256007816 */ /* 0x000fe20000000000 */
[----:B------:R-:W1:Y:S01]  /*7ed0*/  LDCU.64 UR10, c[0x0][0x4f8] ;  /* 0x00009f00ff0a77ac */ /* 0x000e620008000a00 */
[----:B------:R-:W-:Y:S02]  /*7ee0*/  F2FP.F16.F32.PACK_AB R82, R82, R89 ;  /* 0x000000595252723e */ /* 0x000fe400000000ff */
[----:B------:R-:W-:Y:S01]  /*7ef0*/  F2FP.F16.F32.PACK_AB R80, R80, R87 ;  /* 0x000000575050723e */ /* 0x000fe200000000ff */
[----:B------:R-:W2:Y:S01]  /*7f00*/  LDCU.64 UR14, c[0x0][0x500] ;  /* 0x0000a000ff0e77ac */ /* 0x000ea20008000a00 */
[----:B0-----:R-:W-:-:S02]  /*7f10*/  PRMT R2, R84, 0x7632, R2 ;  /* 0x0000763254027816 */ /* 0x001fc40000000002 */
[----:B------:R-:W-:Y:S01]  /*7f20*/  PRMT R3, R82, 0x7632, R3 ;  /* 0x0000763252037816 */ /* 0x000fe20000000003 */
        /* <DEDUP_REMOVED lines=9> */
[----:B------:R-:W-:Y:S01]  /*7fc0*/  PRMT R4, R78, 0x7632, R4 ;  /* 0x000076324e047816 */ /* 0x000fe20000000004 */
[----:B------:R0:W-:Y:S01]  /*7fd0*/  STS.U16 [R31+0x2], R0 ;  /* 0x000002001f007388 */ /* 0x0001e20000000400 */
[----:B------:R-:W-:Y:S01]  /*7fe0*/  MOV R6, UR13 ;  /* 0x0000000d00067c02 */ /* 0x000fe20008000f00 */
        /* <DEDUP_REMOVED lines=10> */
[----:B------:R-:W-:Y:S01]  /*8090*/  UIADD3.X UR28, UPT, UPT, UR28, -0x1, URZ, UP2, !UPT ;  /* 0xffffffff1c1c7890 */ /* 0x000fe200097fe4ff */
[----:B------:R0:W-:Y:S01]  /*80a0*/  STS.U16 [R31+0xe], R0 ;  /* 0x00000e001f007388 */ /* 0x0001e20000000400 */
[----:B------:R-:W-:Y:S01]  /*80b0*/  UIMAD UR9, UR16, UR15, UR9 ;  /* 0x0000000f100972a4 */ /* 0x000fe2000f8e0209 */
[----:B---3--:R-:W-:-:S02]  /*80c0*/  PRMT R3, R74, 0x7632, R3 ;  /* 0x000076324a037816 */ /* 0x008fc40000000003 */
        /* <DEDUP_REMOVED lines=128> */
[----:B------:R-:W-:Y:S04]  /*88d0*/  STS.U16 [R31+0x1a], R10 ;  /* 0x00001a0a1f007388 */ /* 0x000fe80000000400 */
[----:B------:R-:W-:Y:S01]  /*88e0*/  STS.U16 [R31+0x1c], R2 ;  /* 0x00001c021f007388 */ /* 0x000fe20000000400 */
[----:B------:R-:W-:-:S03]  /*88f0*/  UMOV UR23, UR6 ;  /* 0x0000000600177c82 */ /* 0x000fc60008000000 */
        /* <DEDUP_REMOVED lines=59> */
.L_x_7044:
        /* <DEDUP_REMOVED lines=33> */
.L_x_7087:
[----:B------:R-:W-:Y:S05]  /*8ec0*/  BSYNC.RECONVERGENT B0 ;  /* 0x0000000000007941 */ /* 0x000fea0003800200 */
.L_x_7086:
        /* <DEDUP_REMOVED lines=31> */
.L_x_7089:
[----:B------:R-:W-:Y:S05]  /*90c0*/  BSYNC.RECONVERGENT B0 ;  /* 0x0000000000007941 */ /* 0x000fea0003800200 */
.L_x_7088:
        /* <DEDUP_REMOVED lines=17> */
.L_x_7091:
[----:B------:R-:W-:Y:S01]  /*91e0*/  LEA R0, R11, UR13, 0x2 ;  /* 0x0000000d0b007c11 */ /* 0x000fe2000f8e10ff */
[----:B------:R-:W-:Y:S01]  /*91f0*/  UMOV UR8, UR6 ;  /* 0x0000000600087c82 */ /* 0x000fe20008000000 */
[----:B-12---:R-:W-:Y:S02]  /*9200*/  MOV R3, UR5 ;  /* 0x0000000500037c02 */ /* 0x006fe40008000f00 */
[----:B------:R-:W-:Y:S01]  /*9210*/  SHF.R.S32.HI R3, RZ, 0x1f, R11 ;  /* 0x0000001fff037819 */ /* 0x000fe2000001140b */
[----:B0-----:R-:W0:Y:S01]  /*9220*/  LDS R13, [R0+0x1f28] ;  /* 0x001f2800000d7984 */ /* 0x001e220000000800 */
[----:B------:R-:W-:Y:S02]  /*9230*/  MOV R2, UR4 ;  /* 0x0000000400027c02 */ /* 0x000fe40008000f00 */
[----:B------:R-:W-:Y:S01]  /*9240*/  MOV R7, UR16 ;  /* 0x0000001000077c02 */ /* 0x000fe20008000f00 */
[----:B------:R-:W1:Y:S01]  /*9250*/  LDS R15, [R0+0x2328] ;  /* 0x00232800000f7984 */ /* 0x000e620000000800 */
        /* <DEDUP_REMOVED lines=19> */
.L_x_7090:
[----:B------:R-:W-:Y:S05]  /*9390*/  EXIT ;  /* 0x000000000000794d */ /* 0x000fea0003800000 */
.L_x_7092:
        /* <DEDUP_REMOVED lines=14> */
.L_x_10481:


//--------------------- .text._Z25selective_scan_bwd_kernelI32Selective_Scan_bwd_kernel_traitsILi32ELi16ELb0ELb1ELb0ELb1ELb0EN3c104HalfEfEEv12SSMParamsBwd --------------------------
	.section	.text._Z25selective_scan_bwd_kernelI32Selective_Scan_bwd_kernel_traitsILi32ELi16ELb0ELb1ELb0ELb1ELb0EN3c104HalfEfEEv12SSMParamsBwd,"ax",@progbits
	.align	128
        .global         _Z25selective_scan_bwd_kernelI32Selective_Scan_bwd_kernel_traitsILi32ELi16ELb0ELb1ELb0ELb1ELb0EN3c104HalfEfEEv12SSMParamsBwd
        .type           _Z25selective_scan_bwd_kernelI32Selective_Scan_bwd_kernel_traitsILi32ELi16ELb0ELb1ELb0ELb1ELb0EN3c104HalfEfEEv12SSMParamsBwd,@function
        .size           _Z25selective_scan_bwd_kernelI32Selective_Scan_bwd_kernel_traitsILi32ELi16ELb0ELb1ELb0ELb1ELb0EN3c104HalfEfEEv12SSMParamsBwd,(.L_x_10482 - _Z25selective_scan_bwd_kernelI32Selective_Scan_bwd_kernel_traitsILi32ELi16ELb0ELb1ELb0ELb1ELb0EN3c104HalfEfEEv12SSMParamsBwd)
        .other          _Z25selective_scan_bwd_kernelI32Selective_Scan_bwd_kernel_traitsILi32ELi16ELb0ELb1ELb0ELb1ELb0EN3c104HalfEfEEv12SSMParamsBwd,@"STO_CUDA_ENTRY STV_DEFAULT"
_Z25selective_scan_bwd_kernelI32Selective_Scan_bwd_kernel_traitsILi32ELi16ELb0ELb1ELb0ELb1ELb0EN3c104HalfEfEEv12SSMParamsBwd:
.text._Z25selective_scan_bwd_kernelI32Selective_Scan_bwd_kernel_traitsILi32ELi16ELb0ELb1ELb0ELb1ELb0EN3c104HalfEfEEv12SSMParamsBwd:
        /* <DEDUP_REMOVED lines=38> */
[----:B------:R-:W-:Y:S01]  /*0260*/  CS2R R56, SRZ ;  /* 0x0000000000387805 */ /* 0x000fe2000001ff00 */
[----:B------:R-:W-:-:S02]  /*0270*/  UIMAD.WIDE.U32 UR4, UR26, UR12, URZ ;  /* 0x0000000c1a0472a5 */ /* 0x000fc4000f8e00ff */
[----:B-1----:R-:W-:Y:S02]  /*0280*/  UISETP.NE.U32.AND UP0, UPT, UR20, URZ, UPT ;  /* 0x000000ff1400728c */ /* 0x002fe4000bf05070 */
        /* <DEDUP_REMOVED lines=82> */
[----:B------:R-:W-:Y:S01]  /*07b0*/  LOP3.LUT R184, R54, 0x1f, RZ, 0xc0, !PT ;  /* 0x0000001f36b87812 */ /* 0x000fe200078ec0ff */
[----:B------:R-:W-:Y:S01]  /*07c0*/  UMOV UR19, UR21 ;  /* 0x0000001500137c82 */ /* 0x000fe20008000000 */
[C---:B------:R-:W-:Y:S02]  /*07d0*/  LOP3.LUT R3, R0.reuse, 0x3e00, RZ, 0xc0, !PT ;  /* 0x00003e0000037812 */ /* 0x040fe400078ec0ff */
[----:B------:R-:W-:Y:S02]  /*07e0*/  LEA.HI R0, R0, R0, RZ, 0x1b ;  /* 0x0000000000007211 */ /* 0x000fe400078fd8ff */
[----:B------:R-:W-:Y:S02]  /*07f0*/  LOP3.LUT R52, R3, 0x1f, R54, 0xf8, !PT ;  /* 0x0000001f03347812 */ /* 0x000fe400078ef836 */
[----:B------:R-:W-:Y:S01]  /*0800*/  LEA R51, R0, UR18, 0x2 ;  /* 0x0000001200337c11 */ /* 0x000fe2000f8e10ff */
[----:B------:R-:W-:Y:S01]  /*0810*/  UMOV UR18, UR20 ;  /* 0x0000001400127c82 */ /* 0x000fe20008000000 */
        /* <DEDUP_REMOVED lines=15> */
.L_x_7165:
        /* <DEDUP_REMOVED lines=67> */
[-C--:B------:R-:W-:Y:S02]  /*0d40*/  LEA.HI.SX32 R34, R35, R35.reuse, 0x1b ;  /* 0x0000002323227211 */ /* 0x080fe400078fdaff */
[----:B------:R-:W-:-:S02]  /*0d50*/  LEA.HI.SX32 R20, R20, R35, 0x1b ;  /* 0x0000002314147211 */ /* 0x000fc400078fdaff */
[-C--:B------:R-:W-:Y:S02]  /*0d60*/  LEA.HI.SX32 R24, R24, R35.reuse, 0x1b ;  /* 0x0000002318187211 */ /* 0x080fe400078fdaff */
[-C--:B------:R-:W-:Y:S02]  /*0d70*/  LEA.HI.SX32 R26, R26, R35.reuse, 0x1b ;  /* 0x000000231a1a7211 */ /* 0x080fe400078fdaff */
[----:B------:R-:W-:Y:S02]  /*0d80*/  IADD3 R22, PT, PT, R35, 0x40, RZ ;  /* 0x0000004023167810 */ /* 0x000fe40007ffe0ff */
[----:B------:R-:W-:Y:S02]  /*0d90*/  LEA.HI.SX32 R6, R6, R35, 0x1b ;  /* 0x0000002306067211 */ /* 0x000fe400078fdaff */
[----:B------:R-:W-:Y:S02]  /*0da0*/  LEA R34, R34, UR27, 0x1 ;  /* 0x0000001b22227c11 */ /* 0x000fe4000f8e08ff */
[----:B------:R-:W-:-:S02]  /*0db0*/  LEA R33, R20, UR27, 0x1 ;  /* 0x0000001b14217c11 */ /* 0x000fc4000f8e08ff */
[----:B------:R-:W-:Y:S02]  /*0dc0*/  LEA R31, R24, UR27, 0x1 ;  /* 0x0000001b181f7c11 */ /* 0x000fe4000f8e08ff */
[----:B------:R-:W-:Y:S02]  /*0dd0*/  LEA R29, R26, UR27, 0x1 ;  /* 0x0000001b1a1d7c11 */ /* 0x000fe4000f8e08ff */
[C---:B------:R-:W-:Y:S02]  /*0de0*/  IADD3 R24, PT, PT, R35.reuse, 0x120, RZ ;  /* 0x0000012023187810 */ /* 0x040fe40007ffe0ff */
[----:B------:R-:W-:Y:S02]  /*0df0*/  LEA.HI.SX32 R22, R22, R35, 0x1b ;  /* 0x0000002316167211 */ /* 0x000fe400078fdaff */
[----:B------:R-:W-:Y:S02]  /*0e00*/  LEA R30, R6, UR27, 0x1 ;  /* 0x0000001b061e7c11 */ /* 0x000fe4000f8e08ff */
[----:B------:R-:W-:-:S02]  /*0e10*/  IADD3 R26, PT, PT, R35, 0x140, RZ ;  /* 0x00000140231a7810 */ /* 0x000fc40007ffe0ff */
[C---:B------:R-:W-:Y:S02]  /*0e20*/  IADD3 R6, PT, PT, R35.reuse, 0xc0, RZ ;  /* 0x000000c023067810 */ /* 0x040fe40007ffe0ff */
[-C--:B------:R-:W-:Y:S02]  /*0e30*/  LEA.HI.SX32 R24, R24, R35.reuse, 0x1b ;  /* 0x0000002318187211 */ /* 0x080fe400078fdaff */
[----:B------:R-:W-:Y:S02]  /*0e40*/  LEA R32, R22, UR27, 0x1 ;  /* 0x0000001b16207c11 */ /* 0x000fe4000f8e08ff */
[C---:B------:R-:W-:Y:S02]  /*0e50*/  IADD3 R20, PT, PT, R35.reuse, 0xe0, RZ ;  /* 0x000000e023147810 */ /* 0x040fe40007ffe0ff */
[----:B------:R-:W-:Y:S02]  /*0e60*/  LEA.HI.SX32 R6, R6, R35, 0x1b ;  /* 0x0000002306067211 */ /* 0x000fe400078fdaff */
[----:B------:R-:W-:-:S02]  /*0e70*/  IADD3 R22, PT, PT, R35, 0x100, RZ ;  /* 0x0000010023167810 */ /* 0x000fc40007ffe0ff */
[----:B------:R-:W-:Y:S02]  /*0e80*/  LEA R25, R24, UR27, 0x1 ;  /* 0x0000001b18197c11 */ /* 0x000fe4000f8e08ff */
[-C--:B------:R-:W-:Y:S02]  /*0e90*/  LEA.HI.SX32 R20, R20, R35.reuse, 0x1b ;  /* 0x0000002314147211 */ /* 0x080fe400078fdaff */
[----:B------:R-:W-:Y:S02]  /*0ea0*/  LEA R28, R6, UR27, 0x1 ;  /* 0x0000001b061c7c11 */ /* 0x000fe4000f8e08ff */
[----:B------:R-:W-:Y:S02]  /*0eb0*/  LEA.HI.SX32 R22, R22, R35, 0x1b ;  /* 0x0000002316167211 */ /* 0x000fe400078fdaff */
[----:B------:R-:W-:Y:S02]  /*0ec0*/  IADD3 R6, PT, PT, R35, 0x180, RZ ;  /* 0x0000018023067810 */ /* 0x000fe40007ffe0ff */
[----:B------:R-:W-:-:S02]  /*0ed0*/  LEA R27, R20, UR27, 0x1 ;  /* 0x0000001b141b7c11 */ /* 0x000fc4000f8e08ff */
[----:B------:R-:W-:Y:S02]  /*0ee0*/  LEA.HI.SX32 R6, R6, R35, 0x1b ;  /* 0x0000002306067211 */ /* 0x000fe400078fdaff */
[----:B------:R-:W-:-:S04]  /*0ef0*/  IADD3 R20, PT, PT, R35, 0x1e0, RZ ;  /* 0x000001e023147810 */ /* 0x000fc80007ffe0ff */
[----:B------:R-:W-:Y:S02]  /*0f00*/  LEA.HI.SX32 R7, R20, R35, 0x1b ;  /* 0x0000002314077211 */ /* 0x000fe400078fdaff */
[----:B------:R-:W-:Y:S02]  /*0f10*/  P2R R76, PR, RZ, 0x1 ;  /* 0x00000001ff4c7803 */ /* 0x000fe40000000000 */
[----:B------:R-:W-:Y:S02]  /*0f20*/  ISETP.GE.AND P0, PT, R52, UR40, PT ;  /* 0x0000002834007c0c */ /* 0x000fe4000bf06270 */
        /* <DEDUP_REMOVED lines=8> */
[----:B--2---:R-:W-:Y:S04]  /*0fb0*/  STS.U16 [R34], R9 ;  /* 0x0000000922007388 */ /* 0x004fe80000000400 */
[----:B---3--:R0:W-:Y:S04]  /*0fc0*/  STS.U16 [R33+0x40], R0 ;  /* 0x0000400021007388 */ /* 0x0081e80000000400 */
[----:B----4-:R-:W-:Y:S01]  /*0fd0*/  STS.U16 [R32+0x80], R11 ;  /* 0x0000800b20007388 */ /* 0x010fe20000000400 */
[----:B0-----:R-:W-:-:S04]  /*0fe0*/  LEA.HI.SX32 R0, R26, R35, 0x1b ;  /* 0x000000231a007211 */ /* 0x001fc800078fdaff */
[----:B------:R-:W-:Y:S02]  /*0ff0*/  LEA R24, R0, UR27, 0x1 ;  /* 0x0000001b00187c11 */ /* 0x000fe4000f8e08ff */
[C---:B------:R-:W-:Y:S01]  /*1000*/  IADD3 R0, PT, PT, R35.reuse, 0x160, RZ ;  /* 0x0000016023007810 */ /* 0x040fe20007ffe0ff */
[----:B------:R0:W-:Y:S01]  /*1010*/  STS.U16 [R31+0xc0], R8 ;  /* 0x0000c0081f007388 */ /* 0x0001e20000000400 */
[----:B------:R-:W-:Y:S02]  /*1020*/  LEA R26, R22, UR27, 0x1 ;  /* 0x0000001b161a7c11 */ /* 0x000fe4000f8e08ff */
[----:B------:R-:W-:Y:S02]  /*1030*/  LEA.HI.SX32 R0, R0, R35, 0x1b ;  /* 0x0000002300007211 */ /* 0x000fe400078fdaff */
[----:B0-----:R-:W-:Y:S01]  /*1040*/  IADD3 R8, PT, PT, R35, 0x1a0, RZ ;  /* 0x000001a023087810 */ /* 0x001fe20007ffe0ff */
[----:B------:R-:W-:Y:S01]  /*1050*/  STS.U16 [R30+0x100], R13 ;  /* 0x0001000d1e007388 */ /* 0x000fe20000000400 */
[----:B------:R-:W-:-:S02]  /*1060*/  LEA R23, R0, UR27, 0x1 ;  /* 0x0000001b00177c11 */ /* 0x000fc4000f8e08ff */
[----:B------:R-:W-:Y:S01]  /*1070*/  LEA.HI.SX32 R8, R8, R35, 0x1b ;  /* 0x0000002308087211 */ /* 0x000fe200078fdaff */
[----:B------:R0:W-:Y:S01]  /*1080*/  STS.U16 [R29+0x140], R10 ;  /* 0x0001400a1d007388 */ /* 0x0001e20000000400 */
[----:B------:R-:W-:-:S03]  /*1090*/  LEA R22, R6, UR27, 0x1 ;  /* 0x0000001b06167c11 */ /* 0x000fc6000f8e08ff */
[----:B------:R-:W-:Y:S01]  /*10a0*/  STS.U16 [R28+0x180], R15 ;  /* 0x0001800f1c007388 */ /* 0x000fe20000000400 */
[----:B------:R-:W-:-:S03]  /*10b0*/  LEA R21, R8, UR27, 0x1 ;  /* 0x0000001b08157c11 */ /* 0x000fc6000f8e08ff */
[----:B------:R-:W-:Y:S01]  /*10c0*/  STS.U16 [R27+0x1c0], R12 ;  /* 0x0001c00c1b007388 */ /* 0x000fe20000000400 */
[----:B0-----:R-:W-:-:S03]  /*10d0*/  IADD3 R10, PT, PT, R35, 0x1c0, RZ ;  /* 0x000001c0230a7810 */ /* 0x001fc60007ffe0ff */
[----:B------:R-:W-:Y:S01]  /*10e0*/  STS.U16 [R26+0x200], R17 ;  /* 0x000200111a007388 */ /* 0x000fe20000000400 */
[----:B------:R-:W-:-:S03]  /*10f0*/  SHF.L.U32 R0, R35, 0x4, RZ ;  /* 0x0000000423007819 */ /* 0x000fc600000006ff */
[----:B------:R-:W-:Y:S01]  /*1100*/  STS.U16 [R25+0x240], R14 ;  /* 0x0002400e19007388 */ /* 0x000fe20000000400 */
[----:B------:R-:W-:-:S03]  /*1110*/  LEA.HI.SX32 R10, R10, R35, 0x1b ;  /* 0x000000230a0a7211 */ /* 0x000fc600078fdaff */
[----:B------:R0:W-:Y:S04]  /*1120*/  STS.U16 [R24+0x280], R19 ;  /* 0x0002801318007388 */ /* 0x0001e80000000400 */
[----:B------:R-:W-:Y:S01]  /*1130*/  STS.U16 [R23+0x2c0], R16 ;  /* 0x0002c01017007388 */ /* 0x000fe20000000400 */
[----:B------:R-:W-:-:S03]  /*1140*/  LEA R20, R10, UR27, 0x1 ;  /* 0x0000001b0a147c11 */ /* 0x000fc6000f8e08ff */
[----:B------:R-:W-:Y:S04]  /*1150*/  STS.U16 [R22+0x300], R63 ;  /* 0x0003003f16007388 */ /* 0x000fe80000000400 */
[----:B------:R1:W-:Y:S01]  /*1160*/  STS.U16 [R21+0x340], R18 ;  /* 0x0003401215007388 */ /* 0x0003e20000000400 */
[----:B0-----:R-:W-:-:S03]  /*1170*/  LEA R19, R7, UR27, 0x1 ;  /* 0x0000001b07137c11 */ /* 0x001fc6000f8e08ff */
[----:B------:R-:W-:Y:S01]  /*1180*/  STS.U16 [R20+0x380], R65 ;  /* 0x0003804114007388 */ /* 0x000fe20000000400 */
[----:B-1----:R-:W-:-:S03]  /*1190*/  LEA.HI.SX32 R18, R0, R0, 0x1b ;  /* 0x0000000000127211 */ /* 0x002fc600078fdaff */
[----:B------:R0:W-:Y:S01]  /*11a0*/  STS.U16 [R19+0x3c0], R60 ;  /* 0x0003c03c13007388 */ /* 0x0001e20000000400 */
[----:B------:R-:W-:Y:S01]  /*11b0*/  LEA R18, R18, UR27, 0x1 ;  /* 0x0000001b12127c11 */ /* 0x000fe2000f8e08ff */
[----:B------:R-:W-:-:S04]  /*11c0*/  NOP ;  /* 0x0000000000007918 */ /* 0x000fc80000000000 */
        /* <DEDUP_REMOVED lines=20> */
[----:B------:R-:W-:Y:S02]  /*1310*/  PRMT R9, RZ, 0x7610, R9 ;  /* 0x00007610ff097816 */ /* 0x000fe40000000009 */
[----:B------:R-:W-:Y:S01]  /*1320*/  PRMT R6, RZ, 0x7610, R6 ;  /* 0x00007610ff067816 */ /* 0x000fe20000000006 */
        /* <DEDUP_REMOVED lines=28> */
[----:B0-----:R-:W-:-:S03]  /*14f0*/  PRMT R60, RZ, 0x7610, R60 ;  /* 0x00007610ff3c7816 */ /* 0x001fc6000000003c */
        /* <DEDUP_REMOVED lines=40> */
[----:B------:R-:W-:Y:S04]  /*1780*/  LDS.U16 R12, [R18+0x2] ;  /* 0x00000200120c7984 */ /* 0x000fe80000000400 */
[----:B------:R-:W2:Y:S04]  /*1790*/  LDS.U16 R13, [R18+0x4] ;  /* 0x00000400120d7984 */ /* 0x000ea80000000400 */
[----:B------:R-:W-:Y:S04]  /*17a0*/  LDS.U16 R14, [R18+0x6] ;  /* 0x00000600120e7984 */ /* 0x000fe80000000400 */
[----:B------:R-:W3:Y:S04]  /*17b0*/  LDS.U16 R15, [R18+0x8] ;  /* 0x00000800120f7984 */ /* 0x000ee80000000400 */
[----:B------:R-:W4:Y:S04]  /*17c0*/  LDS.U16 R16, [R18+0xa] ;  /* 0x00000a0012107984 */ /* 0x000f280000000400 */
[----:B------:R-:W4:Y:S04]  /*17d0*/  LDS.U16 R17, [R18+0xc] ;  /* 0x00000c0012117984 */ /* 0x000f280000000400 */
        /* <DEDUP_REMOVED lines=41> */
[----:B----4-:R-:W-:-:S02]  /*1a70*/  HADD2.F32 R3, -RZ, R16.H0_H0 ;  /* 0x20000010ff037230 */ /* 0x010fc40000004100 */
[----:B------:R-:W-:Y:S01]  /*1a80*/  HADD2.F32 R17, -RZ, R17.H0_H0 ;  /* 0x20000011ff117230 */ /* 0x000fe20000004100 */
[----:B------:R-:W-:Y:S01]  /*1a90*/  BSSY.RECONVERGENT B0, `(.L_x_7094) ;  /* 0x0000059000007945 */ /* 0x000fe20003800200 */
[----:B------:R-:W-:Y:S02]  /*1aa0*/  PRMT R96, RZ, 0x7610, R96 ;  /* 0x00007610ff607816 */ /* 0x000fe40000000060 */
[----:B------:R-:W-:Y:S02]  /*1ab0*/  CS2R R94, SRZ ;  /* 0x00000000005e7805 */ /* 0x000fe4000001ff00 */
[----:B------:R-:W-:Y:S02]  /*1ac0*/  CS2R R92, SRZ ;  /* 0x00000000005c7805 */ /* 0x000fe4000001ff00 */
        /* <DEDUP_REMOVED lines=44> */
[----:B------:R-:W-:-:S02]  /*1d90*/  HFMA2 R87, -RZ, RZ, 0, 0 ;  /* 0x00000000ff577431 */ /* 0x000fc400000001ff */
[----:B------:R-:W-:Y:S01]  /*1da0*/  HFMA2 R76, -RZ, RZ, 0, 0 ;  /* 0x00000000ff4c7431 */ /* 0x000fe200000001ff */
[----:B------:R-:W-:Y:S02]  /*1db0*/  FSETP.GTU.FTZ.AND P1, PT, R85, 20, PT ;  /* 0x41a000005500780b */ /* 0x000fe40003f3c000 */
[----:B------:R-:W-:Y:S02]  /*1dc0*/  CS2R R78, SRZ ;  /* 0x00000000004e7805 */ /* 0x000fe4000001ff00 */
[----:B------:R-:W-:Y:S01]  /*1dd0*/  FSETP.GTU.FTZ.AND P2, PT, R84, 20, PT ;  /* 0x41a000005400780b */ /* 0x000fe20003f5c000 */
[----:B------:R-:W-:Y:S01]  /*1de0*/  FADD.FTZ R77, R17, R58 ;  /* 0x0000003a114d7221 */ /* 0x000fe20000010000 */
[----:B------:R-:W-:Y:S02]  /*1df0*/  FSETP.GTU.FTZ.AND P3, PT, R83, 20, PT ;  /* 0x41a000005300780b */ /* 0x000fe40003f7c000 */
[----:B------:R-:W-:Y:S02]  /*1e00*/  FSETP.GTU.FTZ.AND P4, PT, R81, 20, PT ;  /* 0x41a000005100780b */ /* 0x000fe40003f9c000 */
[----:B------:R-:W-:-:S02]  /*1e10*/  FSETP.GTU.FTZ.AND P5, PT, R82, 20, PT ;  /* 0x41a000005200780b */ /* 0x000fc40003fbc000 */
[----:B------:R-:W-:Y:S01]  /*1e20*/  MOV R80, RZ ;  /* 0x000000ff00507202 */ /* 0x000fe20000000f00 */
[----:B--234-:R-:W-:Y:S10]  /*1e30*/  @P0 BRA `(.L_x_7095) ;  /* 0x0000000000780947 */ /* 0x01cff40003800000 */
        /* <DEDUP_REMOVED lines=30> */
.L_x_7095:
[----:B------:R-:W-:Y:S05]  /*2020*/  BSYNC.RECONVERGENT B0 ;  /* 0x0000000000007941 */ /* 0x000fea0003800200 */
.L_x_7094:
        /* <DEDUP_REMOVED lines=38> */
.L_x_7097:
[----:B------:R-:W-:Y:S05]  /*2290*/  BSYNC.RECONVERGENT B0 ;  /* 0x0000000000007941 */ /* 0x000fea0003800200 */
.L_x_7096:
        /* <DEDUP_REMOVED lines=39> */
.L_x_7099:
[----:B------:R-:W-:Y:S05]  /*2510*/  BSYNC.RECONVERGENT B0 ;  /* 0x0000000000007941 */ /* 0x000fea0003800200 */
.L_x_7098:
        /* <DEDUP_REMOVED lines=39> */
.L_x_7101:
[----:B------:R-:W-:Y:S05]  /*2790*/  BSYNC.RECONVERGENT B0 ;  /* 0x0000000000007941 */ /* 0x000fea0003800200 */
.L_x_7100:
        /* <DEDUP_REMOVED lines=39> */
.L_x_7103:
[----:B------:R-:W-:Y:S05]  /*2a10*/  BSYNC.RECONVERGENT B0 ;  /* 0x0000000000007941 */ /* 0x000fea0003800200 */
.L_x_7102:
        /* <DEDUP_REMOVED lines=39> */
.L_x_7105:
[----:B------:R-:W-:Y:S05]  /*2c90*/  BSYNC.RECONVERGENT B0 ;  /* 0x0000000000007941 */ /* 0x000fea0003800200 */
.L_x_7104:
        /* <DEDUP_REMOVED lines=39> */
.L_x_7107:
[----:B------:R-:W-:Y:S05]  /*2f10*/  BSYNC.RECONVERGENT B0 ;  /* 0x0000000000007941 */ /* 0x000fea0003800200 */
.L_x_7106:
        /* <DEDUP_REMOVED lines=39> */
.L_x_7109:
[----:B------:R-:W-:Y:S05]  /*3190*/  BSYNC.RECONVERGENT B0 ;  /* 0x0000000000007941 */ /* 0x000fea0003800200 */
.L_x_7108:
        /* <DEDUP_REMOVED lines=39> */
.L_x_7111:
[----:B------:R-:W-:Y:S05]  /*3410*/  BSYNC.RECONVERGENT B0 ;  /* 0x0000000000007941 */ /* 0x000fea0003800200 */
.L_x_7110:
        /* <DEDUP_REMOVED lines=39> */
.L_x_7113:
[----:B------:R-:W-:Y:S05]  /*3690*/  BSYNC.RECONVERGENT B0 ;  /* 0x0000000000007941 */ /* 0x000fea0003800200 */
.L_x_7112:
        /* <DEDUP_REMOVED lines=44> */
.L_x_7115:
[----:B------:R-:W-:Y:S05]  /*3960*/  BSYNC.RECONVERGENT B0 ;  /* 0x0000000000007941 */ /* 0x000fea0003800200 */
.L_x_7114:
        /* <DEDUP_REMOVED lines=32> */
.L_x_7117:
[----:B------:R-:W-:Y:S05]  /*3b70*/  BSYNC.RECONVERGENT B0 ;  /* 0x0000000000007941 */ /* 0x000fea0003800200 */
.L_x_7116:
        /* <DEDUP_REMOVED lines=32> */
.L_x_7119:
[----:B------:R-:W-:Y:S05]  /*3d80*/  BSYNC.RECONVERGENT B0 ;  /* 0x0000000000007941 */ /* 0x000fea0003800200 */
.L_x_7118:
        /* <DEDUP_REMOVED lines=32> */
.L_x_7121:
[----:B------:R-:W-:Y:S05]  /*3f90*/  BSYNC.RECONVERGENT B0 ;  /* 0x0000000000007941 */ /* 0x000fea0003800200 */
.L_x_7120:
        /* <DEDUP_REMOVED lines=32> */
.L_x_7123:
[----:B------:R-:W-:Y:S05]  /*41a0*/  BSYNC.RECONVERGENT B0 ;  /* 0x0000000000007941 */ /* 0x000fea0003800200 */
.L_x_7122:
        /* <DEDUP_REMOVED lines=32> */
.L_x_7125:
[----:B------:R-:W-:Y:S05]  /*43b0*/  BSYNC.RECONVERGENT B0 ;  /* 0x0000000000007941 */ /* 0x000fea0003800200 */
.L_x_7124:
        /* <DEDUP_REMOVED lines=42> */
.L_x_7164:
[----:B0-----:R-:W-:Y:S02]  /*4660*/  MOV R2, R52 ;  /* 0x0000003400027202 */ /* 0x001fe40000000f00 */
[----:B------:R-:W-:Y:S02]  /*4670*/  MOV R3, RZ ;  /* 0x000000ff00037202 */ /* 0x000fe40000000f00 */
        /* <DEDUP_REMOVED lines=40> */
[----:B--2---:R-:W-:-:S02]  /*4900*/  @!P3 PRMT R149, R12, 0x5410, RZ ;  /* 0x000054100c95b816 */ /* 0x004fc400000000ff */
        /* <DEDUP_REMOVED lines=47> */
[----:B-1----:R1:W-:Y:S01]  /*4c00*/  STS.U16 [R27+0x1c0], R14 ;  /* 0x0001c00e1b007388 */ /* 0x0023e20000000400 */
        /* <DEDUP_REMOVED lines=33> */
[C---:B0-----:R-:W-:Y:S01]  /*4e20*/  FMUL.FTZ R15, R2.reuse, R86 ;  /* 0x00000056020f7220 */ /* 0x041fe20000410000 */
[----:B------:R-:W-:Y:S01]  /*4e30*/  UIADD3 UR20, UPT, UPT, UR41, -0x100, URZ ;  /* 0xffffff0029147890 */ /* 0x000fe2000fffe0ff */
[C---:B------:R-:W-:Y:S01]  /*4e40*/  FMUL.FTZ R164, R2.reuse, R85 ;  /* 0x0000005502a47220 */ /* 0x040fe20000410000 */
[C---:B------:R-:W-:Y:S02]  /*4e50*/  FMUL.FTZ R168, R2.reuse, R84 ;  /* 0x0000005402a87220 */ /* 0x040fe40000410000 */
[----:B------:R-:W-:Y:S01]  /*4e60*/  ULOP3.LUT UR20, UR20, 0x100, URZ, 0xc0, !UPT ;  /* 0x0000010014147892 */ /* 0x000fe2000f8ec0ff */
        /* <DEDUP_REMOVED lines=79> */
.L_x_7128:
[----:B------:R-:W-:-:S06]  /*5360*/  LEA R218, R54, UR27, 0x2 ;  /* 0x0000001b36da7c11 */ /* 0x000fcc000f8e10ff */
[----:B------:R-:W0:Y:S02]  /*5370*/  LDS R218, [R218+0x16ac] ;  /* 0x0016ac00dada7984 */ /* 0x000e240000000800 */
.L_x_7129:
[----:B------:R-:W-:Y:S05]  /*5380*/  BSYNC.RECONVERGENT B0 ;  /* 0x0000000000007941 */ /* 0x000fea0003800200 */
.L_x_7127:
        /* <DEDUP_REMOVED lines=53> */
[C---:B------:R-:W-:Y:S01]  /*56e0*/  FFMA.FTZ R3, R187.reuse, R3, R210 ;  /* 0x00000003bb037223 */ /* 0x040fe200000100d2 */
        /* <DEDUP_REMOVED lines=13> */
[C---:B------:R-:W-:Y:S01]  /*57c0*/  FMUL.FTZ R12, R179.reuse, R12 ;  /* 0x0000000cb30c7220 */ /* 0x040fe20000410000 */
        /* <DEDUP_REMOVED lines=20> */
[----:B------:R-:W-:Y:S01]  /*5910*/  FFMA.FTZ R12, R160, R12, R163 ;  /* 0x0000000ca00c7223 */ /* 0x000fe200000100a3 */
[----:B------:R-:W-:Y:S01]  /*5920*/  FFMA.FTZ R215, R168, R213, R165 ;  /* 0x000000d5a8d77223 */ /* 0x000fe200000100a5 */
[C---:B------:R-:W-:Y:S01]  /*5930*/  FMUL.FTZ R213, R164.reuse, R13 ;  /* 0x0000000da4d57220 */ /* 0x040fe20000410000 */
[----:B------:R-:W-:Y:S01]  /*5940*/  FMUL.FTZ R3, R183, R2 ;  /* 0x00000002b7037220 */ /* 0x000fe20000410000 */
[----:B------:R-:W-:Y:S01]  /*5950*/  FFMA.FTZ R12, R157, R12, R162 ;  /* 0x0000000c9d0c7223 */ /* 0x000fe200000100a2 */
[----:B------:R-:W-:Y:S01]  /*5960*/  FFMA.FTZ R224, R164, R215, R161 ;  /* 0x000000d7a4e07223 */ /* 0x000fe200000100a1 */
[----:B------:R-:W-:Y:S01]  /*5970*/  ISETP.NE.AND P2, PT, R184, 0x1f, PT ;  /* 0x0000001fb800780c */ /* 0x000fe20003f45270 */
[----:B------:R-:W-:Y:S01]  /*5980*/  FMUL.FTZ R2, R180, R3 ;  /* 0x00000003b4027220 */ /* 0x000fe20000410000 */
[----:B------:R-:W0:Y:S01]  /*5990*/  SHFL.DOWN PT, R226, R213, 0x1, 0x1f ;  /* 0x08201f00d5e27f89 */ /* 0x000e2200000e0000 */
[----:B------:R-:W-:Y:S01]  /*59a0*/  ISETP.GE.AND P0, PT, R35, 0x1, PT ;  /* 0x000000012300780c */ /* 0x000fe20003f06270 */
[----:B------:R-:W-:Y:S01]  /*59b0*/  UISETP.GE.AND UP0, UPT, UR12, UR42, UPT ;  /* 0x0000002a0c00728c */ /* 0x000fe2000bf06270 */
[----:B------:R-:W-:Y:S01]  /*59c0*/  FMUL.FTZ R3, R175, R2 ;  /* 0x00000002af037220 */ /* 0x000fe20000410000 */
[----:B------:R-:W1:Y:S01]  /*59d0*/  SHFL.UP PT, R13, R12, 0x1, RZ ;  /* 0x042000000c0d7989 */ /* 0x000e6200000e00ff */
[----:B------:R-:W-:Y:S01]  /*59e0*/  ISETP.GT.U32.AND P3, PT, R184, 0x17, PT ;  /* 0x00000017b800780c */ /* 0x000fe20003f64070 */
[----:B------:R-:W-:Y:S01]  /*59f0*/  UMOV UR20, UR23 ;  /* 0x0000001700147c82 */ /* 0x000fe20008000000 */
[----:B------:R-:W-:Y:S01]  /*5a00*/  FMUL.FTZ R2, R170, R3 ;  /* 0x00000003aa027220 */ /* 0x000fe20000410000 */
[----:B------:R-:W2:Y:S01]  /*5a10*/  SHFL.DOWN PT, R217, R224, 0x1, 0x1f ;  /* 0x08201f00e0d97f89 */ /* 0x000ea200000e0000 */
[----:B------:R-:W-:Y:S01]  /*5a20*/  SHF.R.S32.HI R223, RZ, 0x1f, R59 ;  /* 0x0000001fffdf7819 */ /* 0x000fe2000001143b */
[----:B------:R-:W-:Y:S01]  /*5a30*/  BSSY.RECONVERGENT B0, `(.L_x_7130) ;  /* 0x00000fa000007945 */ /* 0x000fe20003800200 */
[----:B------:R-:W-:Y:S01]  /*5a40*/  FMUL.FTZ R3, R167, R2 ;  /* 0x00000002a7037220 */ /* 0x000fe20000410000 */
[----:B------:R-:W-:-:S03]  /*5a50*/  ISETP.NE.AND P6, PT, R54, RZ, PT ;  /* 0x000000ff3600720c */ /* 0x000fc60003fc5270 */
[----:B------:R-:W-:-:S04]  /*5a60*/  FMUL.FTZ R2, R160, R3 ;  /* 0x00000003a0027220 */ /* 0x000fc80000410000 */
[----:B------:R-:W-:Y:S01]  /*5a70*/  FMUL.FTZ R215, R157, R2 ;  /* 0x000000029dd77220 */ /* 0x000fe20000410000 */
[----:B0-----:R-:W-:-:S04]  /*5a80*/  @P2 FMUL.FTZ R3, R226, R213 ;  /* 0x000000d5e2032220 */ /* 0x001fc80000410000 */
[----:B------:R-:W0:Y:S01]  /*5a90*/  SHFL.UP PT, R2, R215, 0x1, RZ ;  /* 0x04200000d7027989 */ /* 0x000e2200000e00ff */
[----:B-1----:R-:W-:Y:S01]  /*5aa0*/  FFMA.FTZ R13, R215, R13, R12 ;  /* 0x0000000dd70d7223 */ /* 0x002fe2000001000c */
[----:B--2---:R-:W-:Y:S01]  /*5ab0*/  @P2 FFMA.FTZ R224, R213, R217, R224 ;  /* 0x000000d9d5e02223 */ /* 0x004fe200000100e0 */
[----:B------:R-:W-:-:S03]  /*5ac0*/  @P2 MOV R213, R3 ;  /* 0x0000000300d52202 */ /* 0x000fc60000000f00 */
[----:B------:R-:W-:Y:S01]  /*5ad0*/  FSEL R12, R12, R13, !P0 ;  /* 0x0000000d0c0c7208 */ /* 0x000fe20004000000 */
[----:B------:R-:W1:Y:S01]  /*5ae0*/  SHFL.DOWN PT, R217, R224, 0x2, 0x1f ;  /* 0x08401f00e0d97f89 */ /* 0x000e6200000e0000 */
[----:B------:R-:W-:-:S03]  /*5af0*/  ISETP.GT.U32.AND P2, PT, R184, 0x1d, PT ;  /* 0x0000001db800780c */ /* 0x000fc60003f44070 */
[----:B------:R-:W2:Y:S04]  /*5b00*/  SHFL.DOWN PT, R226, R213, 0x2, 0x1f ;  /* 0x08401f00d5e27f89 */ /* 0x000ea800000e0000 */
[----:B------:R-:W4:Y:S01]  /*5b10*/  SHFL.UP PT, R3, R12, 0x2, RZ ;  /* 0x044000000c037989 */ /* 0x000f2200000e00ff */
[----:B0-----:R-:W-:Y:S01]  /*5b20*/  @P0 FMUL.FTZ R215, R215, R2 ;  /* 0x00000002d7d70220 */ /* 0x001fe20000410000 */
[----:B------:R-:W-:-:S04]  /*5b30*/  ISETP.GE.AND P0, PT, R35, 0x2, PT ;  /* 0x000000022300780c */ /* 0x000fc80003f06270 */
[----:B------:R-:W0:Y:S01]  /*5b40*/  SHFL.UP PT, R2, R215, 0x2, RZ ;  /* 0x04400000d7027989 */ /* 0x000e2200000e00ff */
[C---:B-1----:R-:W-:Y:S01]  /*5b50*/  @!P2 FFMA.FTZ R224, R213.reuse, R217, R224 ;  /* 0x000000d9d5e0a223 */ /* 0x042fe200000100e0 */
[----:B--2---:R-:W-:Y:S01]  /*5b60*/  @!P2 FMUL.FTZ R13, R213, R226 ;  /* 0x000000e2d50da220 */ /* 0x004fe20000410000 */
[----:B----4-:R-:W-:-:S04]  /*5b70*/  FFMA.FTZ R3, R215, R3, R12 ;  /* 0x00000003d7037223 */ /* 0x010fc8000001000c */
[----:B------:R-:W-:Y:S02]  /*5b80*/  @!P2 MOV R213, R13 ;  /* 0x0000000d00d5a202 */ /* 0x000fe40000000f00 */
[----:B------:R-:W1:Y:S01]  /*5b90*/  SHFL.DOWN PT, R13, R224, 0x4, 0x1f ;  /* 0x08801f00e00d7f89 */ /* 0x000e6200000e0000 */
[----:B------:R-:W-:Y:S02]  /*5ba0*/  ISETP.GE.AND P2, PT, R35, 0x4, PT ;  /* 0x000000042300780c */ /* 0x000fe40003f46270 */
[----:B------:R-:W-:Y:S02]  /*5bb0*/  FSEL R226, R12, R3, !P0 ;  /* 0x000000030ce27208 */ /* 0x000fe40004000000 */
[----:B------:R-:W2:Y:S01]  /*5bc0*/  SHFL.DOWN PT, R12, R213, 0x4, 0x1f ;  /* 0x08801f00d50c7f89 */ /* 0x000ea200000e0000 */
[----:B0-----:R-:W-:Y:S01]  /*5bd0*/  @P0 FMUL.FTZ R215, R215, R2 ;  /* 0x00000002d7d70220 */ /* 0x001fe20000410000 */
[----:B------:R-:W-:Y:S02]  /*5be0*/  ISETP.GT.U32.AND P0, PT, R184, 0x1b, PT ;  /* 0x0000001bb800780c */ /* 0x000fe40003f04070 */
[----:B------:R-:W0:Y:S04]  /*5bf0*/  SHFL.UP PT, R3, R226, 0x4, RZ ;  /* 0x04800000e2037989 */ /* 0x000e2800000e00ff */
[----:B------:R-:W4:Y:S07]  /*5c00*/  SHFL.UP PT, R2, R215, 0x4, RZ ;  /* 0x04800000d7027989 */ /* 0x000f2e00000e00ff */
[C---:B-1----:R-:W-:Y:S01]  /*5c10*/  @!P0 FFMA.FTZ R224, R213.reuse, R13, R224 ;  /* 0x0000000dd5e08223 */ /* 0x042fe200000100e0 */
[----:B------:R-:W-:Y:S01]  /*5c20*/  MOV R13, RZ ;  /* 0x000000ff000d7202 */ /* 0x000fe20000000f00 */
[----:B--2---:R-:W-:-:S03]  /*5c30*/  @!P0 FMUL.FTZ R12, R213, R12 ;  /* 0x0000000cd50c8220 */ /* 0x004fc60000410000 */
[----:B------:R-:W1:Y:S01]  /*5c40*/  SHFL.DOWN PT, R221, R224, 0x8, 0x1f ;  /* 0x09001f00e0dd7f89 */ /* 0x000e6200000e0000 */
[C---:B0-----:R-:W-:Y:S01]  /*5c50*/  FFMA.FTZ R3, R215.reuse, R3, R226 ;  /* 0x00000003d7037223 */ /* 0x041fe200000100e2 */
[----:B------:R-:W-:Y:S01]  /*5c60*/  @!P0 MOV R213, R12 ;  /* 0x0000000c00d58202 */ /* 0x000fe20000000f00 */
[----:B------:R-:W-:Y:S01]  /*5c70*/  HFMA2 R12, -RZ, RZ, 1.875, 0 ;  /* 0x3f800000ff0c7431 */ /* 0x000fe200000001ff */
[----:B------:R-:W-:Y:S01]  /*5c80*/  PLOP3.LUT P0, PT, PT, PT, UP0, 0x80, 0x8 ;  /* 0x000000000008781c */ /* 0x000fe20003f0f008 */
[----:B----4-:R-:W-:Y:S01]  /*5c90*/  @P2 FMUL.FTZ R215, R215, R2 ;  /* 0x00000002d7d72220 */ /* 0x010fe20000410000 */
[----:B------:R-:W-:Y:S02]  /*5ca0*/  FSEL R228, R226, R3, !P2 ;  /* 0x00000003e2e47208 */ /* 0x000fe40005000000 */
[----:B------:R-:W0:Y:S01]  /*5cb0*/  SHFL.DOWN PT, R226, R213, 0x8, 0x1f ;  /* 0x09001f00d5e27f89 */ /* 0x000e2200000e0000 */
[----:B------:R-:W-:Y:S02]  /*5cc0*/  ISETP.NE.OR P0, PT, R54, RZ, P0 ;  /* 0x000000ff3600720c */ /* 0x000fe40000705670 */
[----:B------:R-:W-:Y:S01]  /*5cd0*/  ISETP.GE.AND P2, PT, R35, 0x8, PT ;  /* 0x000000082300780c */ /* 0x000fe20003f46270 */
[----:B------:R-:W2:Y:S04]  /*5ce0*/  SHFL.UP PT, R3, R228, 0x8, RZ ;  /* 0x05000000e4037989 */ /* 0x000ea800000e00ff */
[----:B------:R-:W4:Y:S06]  /*5cf0*/  SHFL.UP PT, R2, R215, 0x8, RZ ;  /* 0x05000000d7027989 */ /* 0x000f2c00000e00ff */
[----:B------:R-:W-:Y:S01]  /*5d00*/  @!P0 LEA R217, R141, UR27, 0x3 ;  /* 0x0000001b8dd98c11 */ /* 0x000fe2000f8e18ff */
[----:B-1----:R-:W-:-:S04]  /*5d10*/  @!P3 FFMA.FTZ R224, R213, R221, R224 ;  /* 0x000000ddd5e0b223 */ /* 0x002fc800000100e0 */
[----:B------:R-:W-:Y:S01]  /*5d20*/  @!P0 LDS.64 R12, [R217+0x1728] ;  /* 0x00172800d90c8984 */ /* 0x000fe20000000a00 */
[----:B------:R-:W-:Y:S01]  /*5d30*/  ISETP.GE.AND P0, PT, R35, 0x10, PT ;  /* 0x000000102300780c */ /* 0x000fe20003f06270 */
[----:B0-----:R-:W-:Y:S01]  /*5d40*/  @!P3 FMUL.FTZ R219, R213, R226 ;  /* 0x000000e2d5dbb220 */ /* 0x001fe20000410000 */
[----:B--2---:R-:W-:-:S04]  /*5d50*/  FFMA.FTZ R3, R215, R3, R228 ;  /* 0x00000003d7037223 */ /* 0x004fc800000100e4 */
[----:B------:R-:W-:Y:S02]  /*5d60*/  @!P3 MOV R213, R219 ;  /* 0x000000db00d5b202 */ /* 0x000fe40000000f00 */
[----:B------:R-:W0:Y:S01]  /*5d70*/  SHFL.DOWN PT, R219, R224, 0x10, 0x1f ;  /* 0x0a001f00e0db7f89 */ /* 0x000e2200000e0000 */
[----:B----4-:R-:W-:Y:S01]  /*5d80*/  @P2 FMUL.FTZ R215, R215, R2 ;  /* 0x00000002d7d72220 */ /* 0x010fe20000410000 */
[----:B------:R-:W-:Y:S02]  /*5d90*/  FSEL R228, R228, R3, !P2 ;  /* 0x00000003e4e47208 */ /* 0x000fe40005000000 */
[----:B------:R-:W1:Y:S01]  /*5da0*/  SHFL.DOWN PT, R226, R213, 0x10, 0x1f ;  /* 0x0a001f00d5e27f89 */ /* 0x000e6200000e0000 */
[----:B------:R-:W-:-:S03]  /*5db0*/  ISETP.GT.U32.AND P2, PT, R184, 0xf, PT ;  /* 0x0000000fb800780c */ /* 0x000fc60003f44070 */
[----:B------:R-:W2:Y:S04]  /*5dc0*/  SHFL.UP PT, R3, R228, 0x10, RZ ;  /* 0x06000000e4037989 */ /* 0x000ea800000e00ff */
[----:B------:R-:W4:Y:S06]  /*5dd0*/  SHFL.UP PT, R2, R215, 0x10, RZ ;  /* 0x06000000d7027989 */ /* 0x000f2c00000e00ff */
[C---:B0-----:R-:W-:Y:S01]  /*5de0*/  @!P2 FFMA.FTZ R224, R213.reuse, R219, R224 ;  /* 0x000000dbd5e0a223 */ /* 0x041fe200000100e0 */
[----:B-1----:R-:W-:Y:S01]  /*5df0*/  @!P2 FMUL.FTZ R217, R213, R226 ;  /* 0x000000e2d5d9a220 */ /* 0x002fe20000410000 */
[----:B------:R-:W-:Y:S01]  /*5e00*/  SHFL.IDX PT, R230, R13, RZ, 0x1f ;  /* 0x00001fff0de67589 */ /* 0x000fe200000e0000 */
[----:B--2---:R-:W-:-:S03]  /*5e10*/  FFMA.FTZ R3, R215, R3, R228 ;  /* 0x00000003d7037223 */ /* 0x004fc600000100e4 */
[----:B------:R-:W-:Y:S01]  /*5e20*/  @!P2 MOV R213, R217 ;  /* 0x000000d900d5a202 */ /* 0x000fe20000000f00 */
[----:B----4-:R-:W-:Y:S01]  /*5e30*/  @P0 FMUL.FTZ R215, R215, R2 ;  /* 0x00000002d7d70220 */ /* 0x010fe20000410000 */
[----:B------:R-:W-:-:S03]  /*5e40*/  FSEL R217, R228, R3, !P0 ;  /* 0x00000003e4d97208 */ /* 0x000fc60004000000 */
[----:B------:R-:W-:Y:S01]  /*5e50*/  SHFL.DOWN PT, R221, R213, 0x1, 0x1f ;  /* 0x08201f00d5dd7f89 */ /* 0x000fe200000e0000 */
[----:B------:R-:W-:Y:S01]  /*5e60*/  MOV R2, R54 ;  /* 0x0000003600027202 */ /* 0x000fe20000000f00 */
[----:B------:R-:W-:Y:S01]  /*5e70*/  HFMA2 R3, -RZ, RZ, 0, 0 ;  /* 0x00000000ff037431 */ /* 0x000fe200000001ff */
[----:B------:R-:W-:Y:S01]  /*5e80*/  ISETP.NE.AND P0, PT, R54, 0x1f, PT ;  /* 0x0000001f3600780c */ /* 0x000fe20003f05270 */
[----:B------:R-:W0:Y:S02]  /*5e90*/  SHFL.DOWN PT, R228, R224, 0x1, 0x1f ;  /* 0x08201f00e0e47f89 */ /* 0x000e2400000e0000 */
[----:B------:R-:W-:Y:S02]  /*5ea0*/  IMAD.WIDE.U32 R2, R10, UR26, R2 ;  /* 0x0000001a0a027c25 */ /* 0x000fe4000f8e0002 */
[----:B------:R-:W-:Y:S02]  /*5eb0*/  SHFL.UP PT, R215, R215, 0x1, RZ ;  /* 0x04200000d7d77989 */ /* 0x000fe400000e00ff */
[----:B------:R-:W-:-:S02]  /*5ec0*/  IMAD R3, R11, UR26, R3 ;  /* 0x0000001a0b037c24 */ /* 0x000fc4000f8e0203 */
[----:B------:R-:W-:Y:S01]  /*5ed0*/  SHFL.UP PT, R226, R217, 0x1, RZ ;  /* 0x04200000d9e27989 */ /* 0x000fe200000e00ff */
[----:B------:R-:W-:-:S03]  /*5ee0*/  IMAD.WIDE.U32 R2, R59, UR34, R2 ;  /* 0x000000223b027c25 */ /* 0x000fc6000f8e0002 */
[----:B------:R-:W-:Y:S04]  /*5ef0*/  SHFL.IDX PT, R224, R224, RZ, 0x1f ;  /* 0x00001fffe0e07589 */ /* 0x000fe800000e0000 */
[----:B------:R-:W1:Y:S01]  /*5f00*/  SHFL.IDX PT, R213, R213, RZ, 0x1f ;  /* 0x00001fffd5d57589 */ /* 0x000e6200000e0000 */
[----:B0-----:R-:W-:-:S03]  /*5f10*/  @P0 FFMA.FTZ R230, R221, R230, R228 ;  /* 0x000000e6dde60223 */ /* 0x001fc600000100e4 */
[----:B---3--:R0:W2:Y:S01]  /*5f20*/  SHFL.IDX PT, R219, R14, RZ, 0x1f ;  /* 0x00001fff0edb7589 */ /* 0x0080a200000e0000 */
[----:B------:R-:W-:Y:S01]  /*5f30*/  FFMA.FTZ R173, R230, R218, R173 ;  /* 0x000000dae6ad7223 */ /* 0x000fe200000100ad */
[----:B0-----:R-:W-:Y:S02]  /*5f40*/  IMAD R14, R223, UR34, RZ ;  /* 0x00000022df0e7c24 */ /* 0x001fe4000f8e02ff */
[C---:B-1----:R-:W-:Y:S01]  /*5f50*/  FFMA.FTZ R13, R213.reuse, R13, R224 ;  /* 0x0000000dd50d7223 */ /* 0x042fe200000100e0 */
[----:B------:R-:W-:Y:S01]  /*5f60*/  FMUL.FTZ R12, R213, R12 ;  /* 0x0000000cd50c7220 */ /* 0x000fe20000410000 */
[----:B--2---:R-:W-:Y:S01]  /*5f70*/  @P1 FFMA.FTZ R219, R215, R219, R226 ;  /* 0x000000dbd7db1223 */ /* 0x004fe200000100e2 */
[----:B------:R-:W-:Y:S01]  /*5f80*/  IMAD R215, R59, UR35, R14 ;  /* 0x000000233bd77c24 */ /* 0x000fe2000f8e020e */
[----:B------:R-:W-:Y:S02]  /*5f90*/  IADD3 R14, P0, PT, R2, UR22, RZ ;  /* 0x00000016020e7c10 */ /* 0x000fe4000ff1e0ff */
[----:B------:R-:W-:-:S02]  /*5fa0*/  FFMA.FTZ R219, R15, R219, R222 ;  /* 0x000000db0fdb7223 */ /* 0x000fc400000100de */
[----:B------:R-:W-:Y:S01]  /*5fb0*/  IADD3.X R15, PT, PT, R3, R215, RZ, P0, !PT ;  /* 0x000000d7030f7210 */ /* 0x000fe200007fe4ff */
[----:B------:R-:W-:Y:S01]  /*5fc0*/  FFMA.FTZ R3, R157, R173, R198 ;  /* 0x000000ad9d037223 */ /* 0x000fe200000100c6 */
[-C--:B------:R-:W-:Y:S01]  /*5fd0*/  FFMA.FTZ R218, R164, R219.reuse, R211 ;  /* 0x000000dba4da7223 */ /* 0x080fe200000100d3 */
[----:B------:R-:W-:Y:S01]  /*5fe0*/  FFMA.FTZ R215, R0, R219, RZ ;  /* 0x000000db00d77223 */ /* 0x000fe200000100ff */
[----:B------:R-:W-:Y:S01]  /*5ff0*/  FADD.FTZ R2, -R222, R219 ;  /* 0x000000dbde027221 */ /* 0x000fe20000010100 */
[----:B------:R-:W-:Y:S01]  /*6000*/  FFMA.FTZ R198, R160, R3, R193 ;  /* 0x00000003a0c67223 */ /* 0x000fe200000100c1 */
[-C--:B------:R-:W-:Y:S01]  /*6010*/  FFMA.FTZ R222, R168, R218.reuse, R209 ;  /* 0x000000daa8de7223 */ /* 0x080fe200000100d1 */
[----:B------:R-:W-:Y:S01]  /*6020*/  FFMA.FTZ R215, R104, R218, R215 ;  /* 0x000000da68d77223 */ /* 0x000fe200000100d7 */
        /* <DEDUP_REMOVED lines=12> */
[----:B------:R-:W-:Y:S01]  /*60f0*/  FFMA.FTZ R205, R152, -R205, R217 ;  /* 0x800000cd98cd7223 */ /* 0x000fe200000100d9 */
        /* <DEDUP_REMOVED lines=8> */
[C---:B------:R-:W-:Y:S01]  /*6180*/  FFMA.FTZ R217, R187.reuse, R215, R190 ;  /* 0x000000d7bbd97223 */ /* 0x040fe200000100be */
        /* <DEDUP_REMOVED lines=8> */
[-C--:B------:R-:W-:Y:S01]  /*6210*/  FFMA.FTZ R201, R180, R206.reuse, R201 ;  /* 0x000000ceb4c97223 */ /* 0x080fe200000100c9 */
[----:B------:R-:W-:Y:S01]  /*6220*/  SHF.L.U32 R187, R54, 0x4, RZ ;  /* 0x0000000436bb7819 */ /* 0x000fe200000006ff */
[----:B------:R-:W-:Y:S01]  /*6230*/  FFMA.FTZ R180, R120, R206, R183 ;  /* 0x000000ce78b47223 */ /* 0x000fe200000100b7 */
[----:B------:R-:W-:Y:S01]  /*6240*/  FFMA.FTZ R179, R179, R181, R182 ;  /* 0x000000b5b3b37223 */ /* 0x000fe200000100b6 */
[-C--:B------:R-:W-:Y:S01]  /*6250*/  FFMA.FTZ R202, R175, R201.reuse, R202 ;  /* 0x000000c9afca7223 */ /* 0x080fe200000100ca */
[----:B------:R-:W-:Y:S01]  /*6260*/  @!P6 LEA R183, R141, UR27, 0x3 ;  /* 0x0000001b8db7ec11 */ /* 0x000fe2000f8e18ff */
[----:B------:R-:W-:Y:S01]  /*6270*/  FFMA.FTZ R180, R117, R201, R180 ;  /* 0x000000c975b47223 */ /* 0x000fe200000100b4 */
[----:B------:R-:W-:Y:S01]  /*6280*/  FFMA.FTZ R178, R177, R179, R178 ;  /* 0x000000b3b1b27223 */ /* 0x000fe200000100b2 */
[----:B------:R-:W-:Y:S01]  /*6290*/  FFMA.FTZ R197, R170, R202, R197 ;  /* 0x000000caaac57223 */ /* 0x000fe200000100c5 */
[----:B------:R-:W-:Y:S01]  /*62a0*/  FMUL.FTZ R186, R181, R82 ;  /* 0x00000052b5ba7220 */ /* 0x000fe20000410000 */
[----:B------:R-:W-:Y:S01]  /*62b0*/  FFMA.FTZ R175, R119, R202, R180 ;  /* 0x000000ca77af7223 */ /* 0x000fe200000100b4 */
[----:B------:R-:W-:Y:S01]  /*62c0*/  FFMA.FTZ R169, R172, R178, R169 ;  /* 0x000000b2aca97223 */ /* 0x000fe200000100a9 */
[----:B------:R-:W-:Y:S01]  /*62d0*/  FFMA.FTZ R192, R167, R197, R174 ;  /* 0x000000c5a7c07223 */ /* 0x000fe200000100ae */
[----:B------:R-:W-:Y:S01]  /*62e0*/  LEA.HI R167, R54, R187, RZ, 0x1f ;  /* 0x000000bb36a77211 */ /* 0x000fe200078ff8ff */
[----:B------:R-:W-:Y:S01]  /*62f0*/  FFMA.FTZ R190, R122, R197, R175 ;  /* 0x000000c57abe7223 */ /* 0x000fe200000100af */
[----:B------:R-:W-:Y:S01]  /*6300*/  FFMA.FTZ R168, R168, R169, R165 ;  /* 0x000000a9a8a87223 */ /* 0x000fe200000100a5 */
[----:B------:R-:W-:Y:S01]  /*6310*/  P2R R165, PR, RZ, 0x40 ;  /* 0x00000040ffa57803 */ /* 0x000fe20000000000 */
[----:B------:R-:W-:Y:S01]  /*6320*/  FMUL.FTZ R174, R169, R84 ;  /* 0x00000054a9ae7220 */ /* 0x000fe20000410000 */
[----:B------:R-:W-:Y:S01]  /*6330*/  LEA R177, R167, UR27, 0x2 ;  /* 0x0000001ba7b17c11 */ /* 0x000fe2000f8e10ff */
[----:B------:R-:W-:Y:S01]  /*6340*/  FFMA.FTZ R161, R164, R168, R161 ;  /* 0x000000a8a4a17223 */ /* 0x000fe200000100a1 */
[----:B------:R-:W-:Y:S01]  /*6350*/  FMUL.FTZ R165, R168, R85 ;  /* 0x00000055a8a57220 */ /* 0x000fe20000410000 */
[----:B------:R-:W-:Y:S01]  /*6360*/  FMUL.FTZ R167, R179, R81 ;  /* 0x00000051b3a77220 */ /* 0x000fe20000410000 */
[----:B------:R0:W-:Y:S01]  /*6370*/  @!P6 STS.64 [R183+0x1728], R12 ;  /* 0x0017280cb700e388 */ /* 0x0001e20000000a00 */
[----:B------:R-:W-:Y:S01]  /*6380*/  FMUL.FTZ R164, R161, R86 ;  /* 0x00000056a1a47220 */ /* 0x000fe20000410000 */
[----:B------:R-:W-:Y:S01]  /*6390*/  FMUL.FTZ R172, R70, R165 ;  /* 0x000000a546ac7220 */ /* 0x000fe20000410000 */
[----:B------:R-:W-:Y:S01]  /*63a0*/  FMUL.FTZ R175, R185, R77 ;  /* 0x0000004db9af7220 */ /* 0x000fe20000410000 */
[----:B------:R-:W-:Y:S01]  /*63b0*/  FMUL.FTZ R188, R217, R72 ;  /* 0x00000048d9bc7220 */ /* 0x000fe20000410000 */
[-C--:B------:R-:W-:Y:S01]  /*63c0*/  FFMA.FTZ R170, R2, R164.reuse, RZ ;  /* 0x000000a402aa7223 */ /* 0x080fe200000100ff */
[----:B------:R-:W-:Y:S01]  /*63d0*/  FMUL.FTZ R164, R71, R164 ;  /* 0x000000a447a47220 */ /* 0x000fe20000410000 */
[----:B------:R-:W-:Y:S01]  /*63e0*/  FMUL.FTZ R182, R66, R167 ;  /* 0x000000a742b67220 */ /* 0x000fe20000410000 */
[----:B------:R-:W-:Y:S01]  /*63f0*/  FMUL.FTZ R180, R69, R174 ;  /* 0x000000ae45b47220 */ /* 0x000fe20000410000 */
[----:B------:R-:W-:Y:S01]  /*6400*/  FFMA.FTZ R170, R211, R165, R170 ;  /* 0x000000a5d3aa7223 */ /* 0x000fe200000100aa */
[----:B------:R-:W-:Y:S01]  /*6410*/  FMUL.FTZ R165, R178, R83 ;  /* 0x00000053b2a57220 */ /* 0x000fe20000410000 */
[----:B------:R1:W-:Y:S01]  /*6420*/  STS [R177+0x430], R164 ;  /* 0x000430a4b1007388 */ /* 0x0003e20000000800 */
[----:B0-----:R-:W-:Y:S01]  /*6430*/  FMUL.FTZ R12, R65, R186 ;  /* 0x000000ba410c7220 */ /* 0x001fe20000410000 */
[----:B------:R-:W-:Y:S01]  /*6440*/  FFMA.FTZ R170, R209, R174, R170 ;  /* 0x000000aed1aa7223 */ /* 0x000fe200000100aa */
[-C--:B------:R-:W-:Y:S01]  /*6450*/  FMUL.FTZ R174, R68, R165.reuse ;  /* 0x000000a544ae7220 */ /* 0x080fe20000410000 */
[----:B------:R0:W-:Y:S01]  /*6460*/  STS [R51+0x434], R172 ;  /* 0x000434ac33007388 */ /* 0x0001e20000000800 */
[----:B------:R-:W-:Y:S01]  /*6470*/  FFMA.FTZ R194, R160, R192, R163 ;  /* 0x000000c0a0c27223 */ /* 0x000fe200000100a3 */
[----:B------:R-:W-:Y:S01]  /*6480*/  FFMA.FTZ R170, R207, R165, R170 ;  /* 0x000000a5cfaa7223 */ /* 0x000fe200000100aa */
[----:B------:R-:W-:Y:S01]  /*6490*/  FMUL.FTZ R13, R215, R67 ;  /* 0x00000043d70d7220 */ /* 0x000fe20000410000 */
[----:B------:R2:W-:Y:S01]  /*64a0*/  STS [R51+0x444], R12 ;  /* 0x0004440c33007388 */ /* 0x0005e20000000800 */
[----:B------:R-:W-:Y:S01]  /*64b0*/  LEA.HI R187, R187, R187, RZ, 0x1b ;  /* 0x000000bbbbbb7211 */ /* 0x000fe200078fd8ff */
[----:B------:R-:W-:Y:S01]  /*64c0*/  FFMA.FTZ R167, R205, R167, R170 ;  /* 0x000000a7cda77223 */ /* 0x000fe200000100aa */
[----:B-1----:R-:W-:Y:S01]  /*64d0*/  FMUL.FTZ R164, R64, R175 ;  /* 0x000000af40a47220 */ /* 0x002fe20000410000 */
[----:B------:R-:W-:Y:S01]  /*64e0*/  FMUL.FTZ R163, R191, R99 ;  /* 0x00000063bfa37220 */ /* 0x000fe20000410000 */
[----:B------:R1:W-:Y:S01]  /*64f0*/  STS [R51+0x438], R180 ;  /* 0x000438b433007388 */ /* 0x0003e20000000800 */
[----:B0-----:R-:W-:Y:S01]  /*6500*/  FMUL.FTZ R172, R63, R188 ;  /* 0x000000bc3fac7220 */ /* 0x001fe20000410000 */
[----:B------:R-:W-:Y:S01]  /*6510*/  FFMA.FTZ R186, R208, R186, R167 ;  /* 0x000000bad0ba7223 */ /* 0x000fe200000100a7 */
[----:B------:R-:W-:Y:S01]  /*6520*/  FMUL.FTZ R165, R196, R105 ;  /* 0x00000069c4a57220 */ /* 0x000fe20000410000 */
[----:B------:R-:W-:Y:S01]  /*6530*/  STS [R51+0x43c], R174 ;  /* 0x00043cae33007388 */ /* 0x000fe20000000800 */
[----:B--2---:R-:W-:Y:S01]  /*6540*/  FMUL.FTZ R12, R189, R60 ;  /* 0x0000003cbd0c7220 */ /* 0x004fe20000410000 */
[----:B------:R-:W-:Y:S01]  /*6550*/  FFMA.FTZ R175, R203, R175, R186 ;  /* 0x000000afcbaf7223 */ /* 0x000fe200000100ba */
[----:B------:R-:W-:Y:S01]  /*6560*/  FMUL.FTZ R167, R198, R109 ;  /* 0x0000006dc6a77220 */ /* 0x000fe20000410000 */
[----:B------:R0:W-:Y:S01]  /*6570*/  STS [R51+0x440], R182 ;  /* 0x000440b633007388 */ /* 0x0001e20000000800 */
[----:B------:R-:W-:Y:S01]  /*6580*/  FMUL.FTZ R160, R97, R12 ;  /* 0x0000000c61a07220 */ /* 0x000fe20000410000 */
[----:B-1----:R-:W-:Y:S01]  /*6590*/  FMUL.FTZ R180, R62, R13 ;  /* 0x0000000d3eb47220 */ /* 0x002fe20000410000 */
[----:B------:R-:W-:Y:S01]  /*65a0*/  FMUL.FTZ R186, R173, R118 ;  /* 0x00000076adba7220 */ /* 0x000fe20000410000 */
[----:B------:R1:W-:Y:S01]  /*65b0*/  STS [R51+0x448], R164 ;  /* 0x000448a433007388 */ /* 0x0003e20000000800 */
[----:B------:R-:W-:Y:S01]  /*65c0*/  FMUL.FTZ R170, R100, R165 ;  /* 0x000000a564aa7220 */ /* 0x000fe20000410000 */
[----:B------:R-:W-:Y:S01]  /*65d0*/  FFMA.FTZ R188, R204, R188, R175 ;  /* 0x000000bcccbc7223 */ /* 0x000fe200000100af */
[----:B------:R-:W-:Y:S01]  /*65e0*/  FFMA.FTZ R200, R147, -R200, R206 ;  /* 0x800000c893c87223 */ /* 0x000fe200000100ce */
[----:B------:R2:W-:Y:S01]  /*65f0*/  STS [R51+0x44c], R172 ;  /* 0x00044cac33007388 */ /* 0x0005e20000000800 */
[----:B------:R-:W-:Y:S01]  /*6600*/  FFMA.FTZ R195, R146, -R195, R201 ;  /* 0x800000c392c37223 */ /* 0x000fe200000100c9 */
[----:B0-----:R-:W-:Y:S01]  /*6610*/  FMUL.FTZ R182, R3, R114 ;  /* 0x0000007203b67220 */ /* 0x001fe20000410000 */
[----:B------:R-:W-:Y:S01]  /*6620*/  FFMA.FTZ R13, R199, R13, R188 ;  /* 0x0000000dc70d7223 */ /* 0x000fe200000100bc */
[----:B------:R-:W-:Y:S01]  /*6630*/  FFMA.FTZ R176, R145, -R176, R202 ;  /* 0x800000b091b07223 */ /* 0x000fe200000100ca */
[----:B------:R-:W-:Y:S01]  /*6640*/  FFMA.FTZ R171, R144, -R171, R197 ;  /* 0x800000ab90ab7223 */ /* 0x000fe200000100c5 */
[-C--:B-1----:R-:W-:Y:S01]  /*6650*/  FMUL.FTZ R164, R98, R163.reuse ;  /* 0x000000a362a47220 */ /* 0x082fe20000410000 */
[----:B------:R-:W-:Y:S01]  /*6660*/  FFMA.FTZ R12, R200, R12, R13 ;  /* 0x0000000cc80c7223 */ /* 0x000fe2000001000d */
[----:B------:R-:W-:Y:S01]  /*6670*/  IADD3 R13, PT, PT, R54, 0x20, RZ ;  /* 0x00000020360d7810 */ /* 0x000fe20007ffe0ff */
[----:B------:R-:W-:Y:S01]  /*6680*/  FFMA.FTZ R166, R143, -R166, R192 ;  /* 0x800000a68fa67223 */ /* 0x000fe200000100c0 */
[----:B--2---:R-:W-:Y:S01]  /*6690*/  LEA R51, R187, UR27, 0x2 ;  /* 0x0000001bbb337c11 */ /* 0x004fe2000f8e10ff */
[----:B------:R-:W-:Y:S01]  /*66a0*/  FMUL.FTZ R172, R193, R106 ;  /* 0x0000006ac1ac7220 */ /* 0x000fe20000410000 */
[----:B------:R-:W-:Y:S01]  /*66b0*/  LEA.HI R13, R13, R54, RZ, 0x1b ;  /* 0x000000360d0d7211 */ /* 0x000fe200078fd8ff */
[----:B------:R-:W-:Y:S01]  /*66c0*/  FFMA.FTZ R163, R195, R163, R12 ;  /* 0x000000a3c3a37223 */ /* 0x000fe2000001000c */
[----:B------:R-:W-:Y:S01]  /*66d0*/  FFMA.FTZ R158, R17, -R158, R194 ;  /* 0x8000009e119e7223 */ /* 0x000fe200000100c2 */
[----:B------:R0:W-:Y:S01]  /*66e0*/  STS [R51+0x450], R180 ;  /* 0x000450b433007388 */ /* 0x0001e20000000800 */
[----:B------:R-:W-:Y:S01]  /*66f0*/  FMUL.FTZ R174, R101, R172 ;  /* 0x000000ac65ae7220 */ /* 0x000fe20000410000 */
[----:B------:R-:W-:Y:S01]  /*6700*/  FFMA.FTZ R12, R176, R165, R163 ;  /* 0x000000a5b00c7223 */ /* 0x000fe200000100a3 */
[----:B------:R-:W-:Y:S01]  /*6710*/  FFMA.FTZ R157, R157, R194, R162 ;  /* 0x000000c29d9d7223 */ /* 0x000fe200000100a2 */
[----:B------:R1:W-:Y:S01]  /*6720*/  STS [R51+0x454], R160 ;  /* 0x000454a033007388 */ /* 0x0003e20000000800 */
[----:B------:R-:W-:-:S04]  /*6730*/  IMAD.WIDE.U32 R14, R141, UR36, R14 ;  /* 0x000000248d0e7c25 */ /* 0x000fc8000f8e000e */
[----:B------:R-:W-:Y:S01]  /*6740*/  FFMA.FTZ R177, R121, R192, R190 ;  /* 0x000000c079b17223 */ /* 0x000fe200000100be */
[----:B------:R-:W-:Y:S01]  /*6750*/  FFMA.FTZ R159, R16, -R159, R157 ;  /* 0x8000009f109f7223 */ /* 0x000fe2000001009d */
[----:B------:R2:W-:Y:S01]  /*6760*/  STS [R51+0x458], R164 ;  /* 0x000458a433007388 */ /* 0x0005e20000000800 */
[----:B------:R-:W-:Y:S02]  /*6770*/  IMAD R15, R141, UR37, R15 ;  /* 0x000000258d0f7c24 */ /* 0x000fe4000f8e020f */
[----:B0-----:R-:W-:Y:S01]  /*6780*/  FMUL.FTZ R180, R102, R167 ;  /* 0x000000a766b47220 */ /* 0x001fe20000410000 */
[----:B------:R-:W-:Y:S01]  /*6790*/  FFMA.FTZ R177, R124, R194, R177 ;  /* 0x000000c27cb17223 */ /* 0x000fe200000100b1 */
[----:B------:R0:W-:Y:S01]  /*67a0*/  STS [R51+0x45c], R170 ;  /* 0x00045caa33007388 */ /* 0x0001e20000000800 */
[----:B------:R-:W-:Y:S01]  /*67b0*/  IADD3 R165, PT, PT, R54, 0x60, RZ ;  /* 0x0000006036a57810 */ /* 0x000fe20007ffe0ff */
[----:B-1----:R-:W-:Y:S02]  /*67c0*/  FMUL.FTZ R160, R103, R182 ;  /* 0x000000b667a07220 */ /* 0x002fe40000410000 */
[----:B------:R-:W-:Y:S01]  /*67d0*/  STS [R51+0x460], R174 ;  /* 0x000460ae33007388 */ /* 0x000fe20000000800 */
[----:B------:R-:W-:Y:S01]  /*67e0*/  LEA.HI R165, R165, R54, RZ, 0x1b ;  /* 0x00000036a5a57211 */ /* 0x000fe200078fd8ff */
[----:B--2---:R-:W-:-:S02]  /*67f0*/  FMUL.FTZ R164, R113, R186 ;  /* 0x000000ba71a47220 */ /* 0x004fc40000410000 */
[----:B------:R-:W-:Y:S01]  /*6800*/  STS [R51+0x464], R180 ;  /* 0x000464b433007388 */ /* 0x000fe20000000800 */
[----:B0-----:R-:W-:Y:S01]  /*6810*/  LEA R170, R13, UR27, 0x2 ;  /* 0x0000001b0daa7c11 */ /* 0x001fe2000f8e10ff */
[----:B------:R-:W-:Y:S02]  /*6820*/  FFMA.FTZ R13, R171, R172, R12 ;  /* 0x000000acab0d7223 */ /* 0x000fe4000001000c */
[----:B------:R0:W-:Y:S01]  /*6830*/  STS [R51+0x468], R160 ;  /* 0x000468a033007388 */ /* 0x0001e20000000800 */
[----:B------:R-:W-:Y:S01]  /*6840*/  LEA R12, P0, R14, UR38, 0x2 ;  /* 0x000000260e0c7c11 */ /* 0x000fe2000f8010ff */
[----:B------:R-:W-:Y:S02]  /*6850*/  FFMA.FTZ R167, R166, R167, R13 ;  /* 0x000000a7a6a77223 */ /* 0x000fe4000001000d */
[----:B------:R1:W-:Y:S01]  /*6860*/  STS [R51+0x46c], R164 ;  /* 0x00046ca433007388 */ /* 0x0003e20000000800 */
[----:B------:R-:W-:Y:S01]  /*6870*/  LEA.HI.X R13, R14, UR39, R15, 0x2, P0 ;  /* 0x000000270e0d7c11 */ /* 0x000fe200080f140f */
[----:B------:R-:W-:Y:S01]  /*6880*/  FFMA.FTZ R14, R126, R157, R177 ;  /* 0x0000009d7e0e7223 */ /* 0x000fe200000100b1 */
[----:B------:R-:W-:Y:S01]  /*6890*/  FFMA.FTZ R182, R158, R182, R167 ;  /* 0x000000b69eb67223 */ /* 0x000fe200000100a7 */
[----:B------:R-:W-:Y:S01]  /*68a0*/  BAR.SYNC.DEFER_BLOCKING 0x0 ;  /* 0x0000000000007b1d */ /* 0x000fe20000010000 */
[----:B------:R-:W-:-:S02]  /*68b0*/  MOV R167, UR20 ;  /* 0x0000001400a77c02 */ /* 0x000fc40008000f00 */
[----:B------:R-:W-:Y:S01]  /*68c0*/  IADD3 R157, PT, PT, R54, 0x40, RZ ;  /* 0x00000040369d7810 */ /* 0x000fe20007ffe0ff */
[----:B------:R-:W-:Y:S01]  /*68d0*/  FFMA.FTZ R15, R159, R186, R182 ;  /* 0x000000ba9f0f7223 */ /* 0x000fe200000100b6 */
[----:B------:R-:W-:Y:S02]  /*68e0*/  IADD3 R162, PT, PT, R167, -UR22, -R54 ;  /* 0x80000016a7a27c10 */ /* 0x000fe4000fffe836 */
[----:B------:R-:W-:Y:S02]  /*68f0*/  LEA.HI R157, R157, R54, RZ, 0x1b ;  /* 0x000000369d9d7211 */ /* 0x000fe400078fd8ff */
[----:B------:R-:W-:Y:S02]  /*6900*/  ISETP.GE.AND P6, PT, R162, 0x1, PT ;  /* 0x00000001a200780c */ /* 0x000fe40003fc6270 */
[----:B------:R-:W-:Y:S02]  /*6910*/  IADD3 R167, PT, PT, R54, 0x80, RZ ;  /* 0x0000008036a77810 */ /* 0x000fe40007ffe0ff */
[----:B0-----:R-:W-:-:S02]  /*6920*/  LEA R160, R157, UR27, 0x2 ;  /* 0x0000001b9da07c11 */ /* 0x001fc4000f8e10ff */
[C---:B------:R-:W-:Y:S02]  /*6930*/  ISETP.GE.AND P3, PT, R162.reuse, 0x21, PT ;  /* 0x00000021a200780c */ /* 0x040fe40003f66270 */
[C---:B------:R-:W-:Y:S02]  /*6940*/  ISETP.GE.AND P2, PT, R162.reuse, 0x41, PT ;  /* 0x00000041a200780c */ /* 0x040fe40003f46270 */
[C---:B------:R-:W-:Y:S02]  /*6950*/  ISETP.GE.AND P1, PT, R162.reuse, 0x61, PT ;  /* 0x00000061a200780c */ /* 0x040fe40003f26270 */
[----:B------:R-:W-:Y:S01]  /*6960*/  ISETP.GE.AND P0, PT, R162, 0x81, PT ;  /* 0x00000081a200780c */ /* 0x000fe20003f06270 */
[----:B------:R1:W0:Y:S01]  /*6970*/  LDS R163, [R170+0x4b0] ;  /* 0x0004b000aaa37984 */ /* 0x0002220000000800 */
[----:B------:R-:W-:Y:S11]  /*6980*/  @!P6 BRA `(.L_x_7131) ;  /* 0x000000000010e947 */ /* 0x000ff60003800000 */
[----:B------:R-:W-:-:S04]  /*6990*/  LEA.HI R157, R54, R54, RZ, 0x1b ;  /* 0x00000036369d7211 */ /* 0x000fc800078fd8ff */
[----:B------:R-:W-:-:S06]  /*69a0*/  LEA R157, R157, UR27, 0x2 ;  /* 0x0000001b9d9d7c11 */ /* 0x000fcc000f8e10ff */
[----:B------:R-:W2:Y:S04]  /*69b0*/  LDS R157, [R157+0x430] ;  /* 0x000430009d9d7984 */ /* 0x000ea80000000800 */
[----:B--2---:R2:W-:Y:S02]  /*69c0*/  REDG.E.ADD.F32.FTZ.RN.STRONG.GPU desc[UR24][R12.64], R157 ;  /* 0x0000009d0c0079a6 */ /* 0x0045e4000c12f318 */
.L_x_7131:
[----:B------:R-:W-:Y:S05]  /*69d0*/  BSYNC.RECONVERGENT B0 ;  /* 0x0000000000007941 */ /* 0x000fea0003800200 */
.L_x_7130:
[----:B------:R-:W-:Y:S01]  /*69e0*/  BSSY.RECONVERGENT B0, `(.L_x_7132) ;  /* 0x0000004000007945 */ /* 0x000fe20003800200 */
[----:B------:R-:W-:-:S03]  /*69f0*/  ISETP.GE.AND P6, PT, R162, 0xa1, PT ;  /* 0x000000a1a200780c */ /* 0x000fc60003fc6270 */
[----:B------:R-:W-:Y:S10]  /*6a00*/  @!P3 BRA `(.L_x_7133) ;  /* 0x000000000004b947 */ /* 0x000ff40003800000 */
[----:B0-----:R3:W-:Y:S02]  /*6a10*/  REDG.E.ADD.F32.FTZ.RN.STRONG.GPU desc[UR24][R12.64+0x80], R163 ;  /* 0x000080a30c0079a6 */ /* 0x0017e4000c12f318 */
.L_x_7133:
[----:B------:R-:W-:Y:S05]  /*6a20*/  BSYNC.RECONVERGENT B0 ;  /* 0x0000000000007941 */ /* 0x000fea0003800200 */
.L_x_7132:
[----:B--2---:R2:W4:Y:S01]  /*6a30*/  LDS R157, [R160+0x530] ;  /* 0x00053000a09d7984 */ /* 0x0045220000000800 */
[----:B------:R-:W-:Y:S01]  /*6a40*/  BSSY.RECONVERGENT B0, `(.L_x_7134) ;  /* 0x0000006000007945 */ /* 0x000fe20003800200 */
[----:B0--3--:R-:W-:Y:S02]  /*6a50*/  IADD3 R163, PT, PT, R54, 0xa0, RZ ;  /* 0x000000a036a37810 */ /* 0x009fe40007ffe0ff */
[----:B------:R-:W-:Y:S02]  /*6a60*/  LEA.HI R167, R167, R54, RZ, 0x1b ;  /* 0x00000036a7a77211 */ /* 0x000fe400078fd8ff */
[----:B------:R-:W-:Y:S01]  /*6a70*/  LEA R165, R165, UR27, 0x2 ;  /* 0x0000001ba5a57c11 */ /* 0x000fe2000f8e10ff */
[----:B------:R-:W-:Y:S06]  /*6a80*/  @!P2 BRA `(.L_x_7135) ;  /* 0x000000000004a947 */ /* 0x000fec0003800000 */
[----:B----4-:R0:W-:Y:S02]  /*6a90*/  REDG.E.ADD.F32.FTZ.RN.STRONG.GPU desc[UR24][R12.64+0x100], R157 ;  /* 0x0001009d0c0079a6 */ /* 0x0101e4000c12f318 */
.L_x_7135:
[----:B------:R-:W-:Y:S05]  /*6aa0*/  BSYNC.RECONVERGENT B0 ;  /* 0x0000000000007941 */ /* 0x000fea0003800200 */
.L_x_7134:
[----:B0---4-:R0:W3:Y:S01]  /*6ab0*/  LDS R157, [R165+0x5b0] ;  /* 0x0005b000a59d7984 */ /* 0x0110e20000000800 */
[----:B------:R-:W-:Y:S01]  /*6ac0*/  BSSY.RECONVERGENT B0, `(.L_x_7136) ;  /* 0x0000005000007945 */ /* 0x000fe20003800200 */
[----:B------:R-:W-:Y:S02]  /*6ad0*/  LEA.HI R163, R163, R54, RZ, 0x1b ;  /* 0x00000036a3a37211 */ /* 0x000fe400078fd8ff */
[----:B------:R-:W-:Y:S01]  /*6ae0*/  LEA R167, R167, UR27, 0x2 ;  /* 0x0000001ba7a77c11 */ /* 0x000fe2000f8e10ff */
[----:B------:R-:W-:Y:S06]  /*6af0*/  @!P1 BRA `(.L_x_7137) ;  /* 0x0000000000049947 */ /* 0x000fec0003800000 */
[----:B---3--:R4:W-:Y:S02]  /*6b00*/  REDG.E.ADD.F32.FTZ.RN.STRONG.GPU desc[UR24][R12.64+0x180], R157 ;  /* 0x0001809d0c0079a6 */ /* 0x0089e4000c12f318 */
.L_x_7137:
[----:B------:R-:W-:Y:S05]  /*6b10*/  BSYNC.RECONVERGENT B0 ;  /* 0x0000000000007941 */ /* 0x000fea0003800200 */
.L_x_7136:
[----:B---34-:R3:W4:Y:S01]  /*6b20*/  LDS R157, [R167+0x630] ;  /* 0x00063000a79d7984 */ /* 0x0187220000000800 */
[----:B------:R-:W-:Y:S01]  /*6b30*/  BSSY.RECONVERGENT B0, `(.L_x_7138) ;  /* 0x0000004000007945 */ /* 0x000fe20003800200 */
[----:B--2---:R-:W-:-:S03]  /*6b40*/  LEA R160, R163, UR27, 0x2 ;  /* 0x0000001ba3a07c11 */ /* 0x004fc6000f8e10ff */
[----:B------:R-:W-:Y:S05]  /*6b50*/  @!P0 BRA `(.L_x_7139) ;  /* 0x0000000000048947 */ /* 0x000fea0003800000 */
[----:B----4-:R2:W-:Y:S02]  /*6b60*/  REDG.E.ADD.F32.FTZ.RN.STRONG.GPU desc[UR24][R12.64+0x200], R157 ;  /* 0x0002009d0c0079a6 */ /* 0x0105e4000c12f318 */
.L_x_7139:
[----:B------:R-:W-:Y:S05]  /*6b70*/  BSYNC.RECONVERGENT B0 ;  /* 0x0000000000007941 */ /* 0x000fea0003800200 */
.L_x_7138:
[----:B--2-4-:R2:W4:Y:S01]  /*6b80*/  LDS R157, [R160+0x6b0] ;  /* 0x0006b000a09d7984 */ /* 0x0145220000000800 */
[----:B------:R-:W-:Y:S01]  /*6b90*/  BSSY.RECONVERGENT B0, `(.L_x_7140) ;  /* 0x0000005000007945 */ /* 0x000fe20003800200 */
[C---:B------:R-:W-:Y:S02]  /*6ba0*/  IADD3 R163, PT, PT, R54.reuse, 0xc0, RZ ;  /* 0x000000c036a37810 */ /* 0x040fe40007ffe0ff */
[----:B0-----:R-:W-:Y:S01]  /*6bb0*/  IADD3 R165, PT, PT, R54, 0xe0, RZ ;  /* 0x000000e036a57810 */ /* 0x001fe20007ffe0ff */
[----:B------:R-:W-:Y:S06]  /*6bc0*/  @!P6 BRA `(.L_x_7141) ;  /* 0x000000000004e947 */ /* 0x000fec0003800000 */
[----:B----4-:R0:W-:Y:S02]  /*6bd0*/  REDG.E.ADD.F32.FTZ.RN.STRONG.GPU desc[UR24][R12.64+0x280], R157 ;  /* 0x0002809d0c0079a6 */ /* 0x0101e4000c12f318 */
.L_x_7141:
[----:B------:R-:W-:Y:S05]  /*6be0*/  BSYNC.RECONVERGENT B0 ;  /* 0x0000000000007941 */ /* 0x000fea0003800200 */
.L_x_7140:
[----:B0---4-:R-:W-:Y:S01]  /*6bf0*/  IADD3 R157, PT, PT, R54, 0x100, RZ ;  /* 0x00000100369d7810 */ /* 0x011fe20007ffe0ff */
[----:B------:R-:W-:Y:S01]  /*6c00*/  BSSY.RECONVERGENT B0, `(.L_x_7142) ;  /* 0x000000f000007945 */ /* 0x000fe20003800200 */
[-C--:B------:R-:W-:Y:S02]  /*6c10*/  LEA.HI R163, R163, R54.reuse, RZ, 0x1b ;  /* 0x00000036a3a37211 */ /* 0x080fe400078fd8ff */
[-C--:B--2---:R-:W-:Y:S02]  /*6c20*/  LEA.HI R160, R157, R54.reuse, RZ, 0x1b ;  /* 0x000000369da07211 */ /* 0x084fe400078fd8ff */
[----:B------:R-:W-:Y:S02]  /*6c30*/  LEA R157, R163, UR27, 0x2 ;  /* 0x0000001ba39d7c11 */ /* 0x000fe4000f8e10ff */
[----:B------:R-:W-:Y:S02]  /*6c40*/  ISETP.GE.AND P6, PT, R162, 0xc1, PT ;  /* 0x000000c1a200780c */ /* 0x000fe40003fc6270 */
[----:B------:R-:W-:-:S02]  /*6c50*/  LEA.HI R165, R165, R54, RZ, 0x1b ;  /* 0x00000036a5a57211 */ /* 0x000fc400078fd8ff */
[----:B------:R-:W0:Y:S01]  /*6c60*/  LDS R157, [R157+0x730] ;  /* 0x000730009d9d7984 */ /* 0x000e220000000800 */
[----:B---3--:R-:W-:Y:S02]  /*6c70*/  IADD3 R167, PT, PT, R54, 0x120, RZ ;  /* 0x0000012036a77810 */ /* 0x008fe40007ffe0ff */
[----:B------:R-:W-:Y:S02]  /*6c80*/  LEA R165, R165, UR27, 0x2 ;  /* 0x0000001ba5a57c11 */ /* 0x000fe4000f8e10ff */
[C---:B------:R-:W-:Y:S02]  /*6c90*/  ISETP.GE.AND P0, PT, R162.reuse, 0xe1, PT ;  /* 0x000000e1a200780c */ /* 0x040fe40003f06270 */
[C---:B------:R-:W-:Y:S02]  /*6ca0*/  ISETP.GE.AND P1, PT, R162.reuse, 0x101, PT ;  /* 0x00000101a200780c */ /* 0x040fe40003f26270 */
[C---:B------:R-:W-:Y:S02]  /*6cb0*/  ISETP.GE.AND P2, PT, R162.reuse, 0x121, PT ;  /* 0x00000121a200780c */ /* 0x040fe40003f46270 */
[----:B------:R-:W-:Y:S01]  /*6cc0*/  ISETP.GE.AND P3, PT, R162, 0x141, PT ;  /* 0x00000141a200780c */ /* 0x000fe20003f66270 */
[----:B------:R-:W-:-:S12]  /*6cd0*/  @!P6 BRA `(.L_x_7143) ;  /* 0x000000000004e947 */ /* 0x000fd80003800000 */
[----:B0-----:R2:W-:Y:S02]  /*6ce0*/  REDG.E.ADD.F32.FTZ.RN.STRONG.GPU desc[UR24][R12.64+0x300], R157 ;  /* 0x0003009d0c0079a6 */ /* 0x0015e4000c12f318 */
.L_x_7143:
[----:B------:R-:W-:Y:S05]  /*6cf0*/  BSYNC.RECONVERGENT B0 ;  /* 0x0000000000007941 */ /* 0x000fea0003800200 */
.L_x_7142:
[----:B0-2---:R0:W2:Y:S01]  /*6d00*/  LDS R157, [R165+0x7b0] ;  /* 0x0007b000a59d7984 */ /* 0x0050a20000000800 */
[----:B------:R-:W-:Y:S01]  /*6d10*/  BSSY.RECONVERGENT B0, `(.L_x_7144) ;  /* 0x0000006000007945 */ /* 0x000fe20003800200 */
[----:B------:R-:W-:Y:S02]  /*6d20*/  IADD3 R163, PT, PT, R54, 0x140, RZ ;  /* 0x0000014036a37810 */ /* 0x000fe40007ffe0ff */
[----:B------:R-:W-:Y:S02]  /*6d30*/  LEA.HI R167, R167, R54, RZ, 0x1b ;  /* 0x00000036a7a77211 */ /* 0x000fe400078fd8ff */
[----:B------:R-:W-:Y:S01]  /*6d40*/  LEA R160, R160, UR27, 0x2 ;  /* 0x0000001ba0a07c11 */ /* 0x000fe2000f8e10ff */
[----:B------:R-:W-:Y:S06]  /*6d50*/  @!P0 BRA `(.L_x_7145) ;  /* 0x0000000000048947 */ /* 0x000fec0003800000 */
[----:B--2---:R3:W-:Y:S02]  /*6d60*/  REDG.E.ADD.F32.FTZ.RN.STRONG.GPU desc[UR24][R12.64+0x380], R157 ;  /* 0x0003809d0c0079a6 */ /* 0x0047e4000c12f318 */
.L_x_7145:
[----:B------:R-:W-:Y:S05]  /*6d70*/  BSYNC.RECONVERGENT B0 ;  /* 0x0000000000007941 */ /* 0x000fea0003800200 */
.L_x_7144:
[----:B--23--:R2:W3:Y:S01]  /*6d80*/  LDS R157, [R160+0x830] ;  /* 0x00083000a09d7984 */ /* 0x00c4e20000000800 */
[----:B------:R-:W-:Y:S01]  /*6d90*/  BSSY.RECONVERGENT B0, `(.L_x_7146) ;  /* 0x0000005000007945 */ /* 0x000fe20003800200 */
[----:B------:R-:W-:Y:S02]  /*6da0*/  LEA.HI R163, R163, R54, RZ, 0x1b ;  /* 0x00000036a3a37211 */ /* 0x000fe400078fd8ff */
[----:B------:R-:W-:Y:S01]  /*6db0*/  LEA R167, R167, UR27, 0x2 ;  /* 0x0000001ba7a77c11 */ /* 0x000fe2000f8e10ff */
[----:B------:R-:W-:Y:S06]  /*6dc0*/  @!P1 BRA `(.L_x_7147) ;  /* 0x0000000000049947 */ /* 0x000fec0003800000 */
[----:B---3--:R4:W-:Y:S02]  /*6dd0*/  REDG.E.ADD.F32.FTZ.RN.STRONG.GPU desc[UR24][R12.64+0x400], R157 ;  /* 0x0004009d0c0079a6 */ /* 0x0089e4000c12f318 */
.L_x_7147:
[----:B------:R-:W-:Y:S05]  /*6de0*/  BSYNC.RECONVERGENT B0 ;  /* 0x0000000000007941 */ /* 0x000fea0003800200 */
.L_x_7146:
[----:B---34-:R3:W4:Y:S01]  /*6df0*/  LDS R157, [R167+0x8b0] ;  /* 0x0008b000a79d7984 */ /* 0x0187220000000800 */
[----:B------:R-:W-:Y:S01]  /*6e00*/  BSSY.RECONVERGENT B0, `(.L_x_7148) ;  /* 0x0000004000007945 */ /* 0x000fe20003800200 */
[----:B--2---:R-:W-:-:S03]  /*6e10*/  LEA R160, R163, UR27, 0x2 ;  /* 0x0000001ba3a07c11 */ /* 0x004fc6000f8e10ff */
[----:B------:R-:W-:Y:S05]  /*6e20*/  @!P2 BRA `(.L_x_7149) ;  /* 0x000000000004a947 */ /* 0x000fea0003800000 */
[----:B----4-:R2:W-:Y:S02]  /*6e30*/  REDG.E.ADD.F32.FTZ.RN.STRONG.GPU desc[UR24][R12.64+0x480], R157 ;  /* 0x0004809d0c0079a6 */ /* 0x0105e4000c12f318 */
.L_x_7149:
[----:B------:R-:W-:Y:S05]  /*6e40*/  BSYNC.RECONVERGENT B0 ;  /* 0x0000000000007941 */ /* 0x000fea0003800200 */
.L_x_7148:
[----:B--2-4-:R2:W4:Y:S01]  /*6e50*/  LDS R157, [R160+0x930] ;  /* 0x00093000a09d7984 */ /* 0x0145220000000800 */
[----:B------:R-:W-:Y:S01]  /*6e60*/  BSSY.RECONVERGENT B0, `(.L_x_7150) ;  /* 0x0000005000007945 */ /* 0x000fe20003800200 */
[C---:B------:R-:W-:Y:S02]  /*6e70*/  IADD3 R163, PT, PT, R54.reuse, 0x160, RZ ;  /* 0x0000016036a37810 */ /* 0x040fe40007ffe0ff */
[----:B0-----:R-:W-:Y:S01]  /*6e80*/  IADD3 R165, PT, PT, R54, 0x180, RZ ;  /* 0x0000018036a57810 */ /* 0x001fe20007ffe0ff */
[----:B------:R-:W-:Y:S06]  /*6e90*/  @!P3 BRA `(.L_x_7151) ;  /* 0x000000000004b947 */ /* 0x000fec0003800000 */
[----:B----4-:R0:W-:Y:S02]  /*6ea0*/  REDG.E.ADD.F32.FTZ.RN.STRONG.GPU desc[UR24][R12.64+0x500], R157 ;  /* 0x0005009d0c0079a6 */ /* 0x0101e4000c12f318 */
.L_x_7151:
[----:B------:R-:W-:Y:S05]  /*6eb0*/  BSYNC.RECONVERGENT B0 ;  /* 0x0000000000007941 */ /* 0x000fea0003800200 */
.L_x_7150:
        /* <DEDUP_REMOVED lines=16> */
.L_x_7153:
[----:B------:R-:W-:Y:S05]  /*6fc0*/  BSYNC.RECONVERGENT B0 ;  /* 0x0000000000007941 */ /* 0x000fea0003800200 */
.L_x_7152:
[----:B0-2---:R0:W2:Y:S01]  /*6fd0*/  LDS R157, [R165+0xa30] ;  /* 0x000a3000a59d7984 */ /* 0x0050a20000000800 */
[----:B------:R-:W-:Y:S01]  /*6fe0*/  BSSY.RECONVERGENT B0, `(.L_x_7154) ;  /* 0x0000006000007945 */ /* 0x000fe20003800200 */
[----:B------:R-:W-:Y:S02]  /*6ff0*/  IADD3 R163, PT, PT, R54, 0x1e0, RZ ;  /* 0x000001e036a37810 */ /* 0x000fe40007ffe0ff */
[----:B------:R-:W-:Y:S02]  /*7000*/  LEA.HI R167, R167, R54, RZ, 0x1b ;  /* 0x00000036a7a77211 */ /* 0x000fe400078fd8ff */
[----:B------:R-:W-:Y:S01]  /*7010*/  LEA R160, R160, UR27, 0x2 ;  /* 0x0000001ba0a07c11 */ /* 0x000fe2000f8e10ff */
[----:B------:R-:W-:Y:S06]  /*7020*/  @!P0 BRA `(.L_x_7155) ;  /* 0x0000000000048947 */ /* 0x000fec0003800000 */
[----:B--2---:R3:W-:Y:S02]  /*7030*/  REDG.E.ADD.F32.FTZ.RN.STRONG.GPU desc[UR24][R12.64+0x600], R157 ;  /* 0x0006009d0c0079a6 */ /* 0x0047e4000c12f318 */
.L_x_7155:
[----:B------:R-:W-:Y:S05]  /*7040*/  BSYNC.RECONVERGENT B0 ;  /* 0x0000000000007941 */ /* 0x000fea0003800200 */
.L_x_7154:
[----:B--23--:R2:W3:Y:S01]  /*7050*/  LDS R157, [R160+0xab0] ;  /* 0x000ab000a09d7984 */ /* 0x00c4e20000000800 */
[----:B------:R-:W-:Y:S01]  /*7060*/  BSSY.RECONVERGENT B0, `(.L_x_7156) ;  /* 0x0000005000007945 */ /* 0x000fe20003800200 */
[----:B------:R-:W-:Y:S02]  /*7070*/  LEA.HI R163, R163, R54, RZ, 0x1b ;  /* 0x00000036a3a37211 */ /* 0x000fe400078fd8ff */
[----:B------:R-:W-:Y:S01]  /*7080*/  LEA R167, R167, UR27, 0x2 ;  /* 0x0000001ba7a77c11 */ /* 0x000fe2000f8e10ff */
[----:B------:R-:W-:Y:S06]  /*7090*/  @!P1 BRA `(.L_x_7157) ;  /* 0x0000000000049947 */ /* 0x000fec0003800000 */
[----:B---3--:R4:W-:Y:S02]  /*70a0*/  REDG.E.ADD.F32.FTZ.RN.STRONG.GPU desc[UR24][R12.64+0x680], R157 ;  /* 0x0006809d0c0079a6 */ /* 0x0089e4000c12f318 */
.L_x_7157:
[----:B------:R-:W-:Y:S05]  /*70b0*/  BSYNC.RECONVERGENT B0 ;  /* 0x0000000000007941 */ /* 0x000fea0003800200 */
.L_x_7156:
[----:B---34-:R3:W4:Y:S01]  /*70c0*/  LDS R157, [R167+0xb30] ;  /* 0x000b3000a79d7984 */ /* 0x0187220000000800 */
[----:B------:R-:W-:Y:S01]  /*70d0*/  BSSY.RECONVERGENT B0, `(.L_x_7158) ;  /* 0x0000004000007945 */ /* 0x000fe20003800200 */
[----:B------:R-:W-:-:S03]  /*70e0*/  LEA R163, R163, UR27, 0x2 ;  /* 0x0000001ba3a37c11 */ /* 0x000fc6000f8e10ff */
[----:B------:R-:W-:Y:S05]  /*70f0*/  @!P2 BRA `(.L_x_7159) ;  /* 0x000000000004a947 */ /* 0x000fea0003800000 */
[----:B----4-:R4:W-:Y:S02]  /*7100*/  REDG.E.ADD.F32.FTZ.RN.STRONG.GPU desc[UR24][R12.64+0x700], R157 ;  /* 0x0007009d0c0079a6 */ /* 0x0109e4000c12f318 */
.L_x_7159:
[----:B------:R-:W-:Y:S05]  /*7110*/  BSYNC.RECONVERGENT B0 ;  /* 0x0000000000007941 */ /* 0x000fea0003800200 */
.L_x_7158:
[----:B----4-:R4:W0:Y:S01]  /*7120*/  LDS R157, [R163+0xbb0] ;  /* 0x000bb000a39d7984 */ /* 0x0108220000000800 */
[----:B------:R-:W-:Y:S04]  /*7130*/  BSSY.RECONVERGENT B0, `(.L_x_7160) ;  /* 0x0000003000007945 */ /* 0x000fe80003800200 */
[----:B------:R-:W-:Y:S05]  /*7140*/  @!P3 BRA `(.L_x_7161) ;  /* 0x000000000004b947 */ /* 0x000fea0003800000 */
[----:B0-----:R0:W-:Y:S02]  /*7150*/  REDG.E.ADD.F32.FTZ.RN.STRONG.GPU desc[UR24][R12.64+0x780], R157 ;  /* 0x0007809d0c0079a6 */ /* 0x0011e4000c12f318 */
.L_x_7161:
[----:B------:R-:W-:Y:S05]  /*7160*/  BSYNC.RECONVERGENT B0 ;  /* 0x0000000000007941 */ /* 0x000fea0003800200 */
.L_x_7160:
[----:B0-----:R-:W0:Y:S01]  /*7170*/  SHFL.DOWN PT, R12, R15, 0x1, 0x1f ;  /* 0x08201f000f0c7f89 */ /* 0x001e2200000e0000 */
[----:B------:R-:W-:Y:S01]  /*7180*/  ISETP.GT.AND P0, PT, R35, 0x1e, PT ;  /* 0x0000001e2300780c */ /* 0x000fe20003f04270 */
[----:B--2---:R-:W-:Y:S01]  /*7190*/  FMUL.FTZ R160, R149, R217 ;  /* 0x000000d995a07220 */ /* 0x004fe20000410000 */
[----:B------:R-:W-:Y:S01]  /*71a0*/  FMUL.FTZ R149, R150, R185 ;  /* 0x000000b996957220 */ /* 0x000fe20000410000 */
[----:B------:R-:W2:Y:S01]  /*71b0*/  SHFL.DOWN PT, R13, R14, 0x1, 0x1f ;  /* 0x08201f000e0d7f89 */ /* 0x000ea200000e0000 */
[----:B------:R-:W-:Y:S01]  /*71c0*/  FMUL.FTZ R150, R151, R181 ;  /* 0x000000b597967220 */ /* 0x000fe20000410000 */
[----:B------:R-:W-:Y:S01]  /*71d0*/  FMUL.FTZ R217, R142, R217 ;  /* 0x000000d98ed97220 */ /* 0x000fe20000410000 */
[----:B------:R-:W-:Y:S01]  /*71e0*/  FFMA.FTZ R134, R149, R77, R134 ;  /* 0x0000004d95867223 */ /* 0x000fe20000010086 */
[----:B------:R-:W-:Y:S01]  /*71f0*/  FFMA.FTZ R129, R160, R72, R129 ;  /* 0x00000048a0817223 */ /* 0x000fe20000010081 */
[----:B------:R-:W-:Y:S01]  /*7200*/  FFMA.FTZ R127, R150, R82, R127 ;  /* 0x00000052967f7223 */ /* 0x000fe2000001007f */
[----:B------:R-:W-:Y:S01]  /*7210*/  FMUL.FTZ R204, R204, R217 ;  /* 0x000000d9cccc7220 */ /* 0x000fe20000410000 */
[----:B------:R-:W-:Y:S01]  /*7220*/  FMUL.FTZ R154, R154, R169 ;  /* 0x000000a99a9a7220 */ /* 0x000fe20000410000 */
[-C--:B------:R-:W-:Y:S01]  /*7230*/  FMUL.FTZ R156, R156, R161.reuse ;  /* 0x000000a19c9c7220 */ /* 0x080fe20000410000 */
[----:B------:R-:W-:Y:S01]  /*7240*/  FMUL.FTZ R161, R142, R161 ;  /* 0x000000a18ea17220 */ /* 0x000fe20000410000 */
[----:B------:R-:W-:Y:S01]  /*7250*/  FFMA.FTZ R204, R63, R160, R204 ;  /* 0x000000a03fcc7223 */ /* 0x000fe200000100cc */
[----:B------:R-:W-:Y:S01]  /*7260*/  ISETP.NE.AND P1, PT, R54, RZ, PT ;  /* 0x000000ff3600720c */ /* 0x000fe20003f25270 */
[----:B------:R-:W-:Y:S01]  /*7270*/  FMUL.FTZ R153, R153, R178 ;  /* 0x000000b299997220 */ /* 0x000fe20000410000 */
[----:B------:R-:W-:Y:S01]  /*7280*/  FMUL.FTZ R144, R144, R193 ;  /* 0x000000c190907220 */ /* 0x000fe20000410000 */
[----:B------:R-:W-:Y:S01]  /*7290*/  FMUL.FTZ R155, R155, R168 ;  /* 0x000000a89b9b7220 */ /* 0x000fe20000410000 */
[----:B------:R-:W-:Y:S01]  /*72a0*/  FFMA.FTZ R125, R154, R84, R125 ;  /* 0x000000549a7d7223 */ /* 0x000fe2000001007d */
[C---:B------:R-:W-:Y:S01]  /*72b0*/  FMUL.FTZ R178, R142.reuse, R178 ;  /* 0x000000b28eb27220 */ /* 0x040fe20000410000 */
[----:B------:R-:W-:Y:S01]  /*72c0*/  FMUL.FTZ R168, R142, R168 ;  /* 0x000000a88ea87220 */ /* 0x000fe20000410000 */
[----:B------:R-:W-:Y:S01]  /*72d0*/  FMUL.FTZ R143, R143, R198 ;  /* 0x000000c68f8f7220 */ /* 0x000fe20000410000 */
[----:B------:R-:W-:Y:S01]  /*72e0*/  BSSY.RECONVERGENT B0, `(.L_x_7162) ;  /* 0x0000073000007945 */ /* 0x000fe20003800200 */
[----:B0-----:R-:W-:Y:S01]  /*72f0*/  @!P0 FADD.FTZ R15, R15, R12 ;  /* 0x0000000c0f0f8221 */ /* 0x001fe20000010000 */
[----:B------:R-:W-:Y:S01]  /*7300*/  FMUL.FTZ R207, R207, R178 ;  /* 0x000000b2cfcf7220 */ /* 0x000fe20000410000 */
[----:B------:R-:W-:Y:S01]  /*7310*/  FMUL.FTZ R211, R211, R168 ;  /* 0x000000a8d3d37220 */ /* 0x000fe20000410000 */
[----:B------:R-:W-:Y:S01]  /*7320*/  FADD.FTZ R87, R204, R87 ;  /* 0x00000057cc577221 */ /* 0x000fe20000010000 */
[----:B--2---:R-:W-:Y:S01]  /*7330*/  @!P0 FADD.FTZ R14, R14, R13 ;  /* 0x0000000d0e0e8221 */ /* 0x004fe20000010000 */
[----:B------:R-:W0:Y:S01]  /*7340*/  SHFL.DOWN PT, R12, R15, 0x2, 0x1f ;  /* 0x08401f000f0c7f89 */ /* 0x000e2200000e0000 */
[----:B------:R-:W-:Y:S01]  /*7350*/  ISETP.GT.AND P0, PT, R35, 0x1d, PT ;  /* 0x0000001d2300780c */ /* 0x000fe20003f04270 */
[----:B------:R-:W-:Y:S01]  /*7360*/  FFMA.FTZ R207, R68, R153, R207 ;  /* 0x0000009944cf7223 */ /* 0x000fe200000100cf */
[----:B------:R-:W-:Y:S01]  /*7370*/  FFMA.FTZ R211, R70, R155, R211 ;  /* 0x0000009b46d37223 */ /* 0x000fe200000100d3 */
[----:B------:R-:W2:Y:S01]  /*7380*/  SHFL.DOWN PT, R13, R14, 0x2, 0x1f ;  /* 0x08401f000e0d7f89 */ /* 0x000ea200000e0000 */
[----:B------:R-:W-:Y:S01]  /*7390*/  FFMA.FTZ R130, R153, R83, R130 ;  /* 0x0000005399827223 */ /* 0x000fe20000010082 */
[----:B------:R-:W-:Y:S01]  /*73a0*/  FADD.FTZ R76, R207, R76 ;  /* 0x0000004ccf4c7221 */ /* 0x000fe20000010000 */
[----:B------:R-:W-:Y:S01]  /*73b0*/  FFMA.FTZ R128, R155, R85, R128 ;  /* 0x000000559b807223 */ /* 0x000fe20000010080 */
[----:B------:R-:W-:Y:S01]  /*73c0*/  FFMA.FTZ R135, R144, R106, R135 ;  /* 0x0000006a90877223 */ /* 0x000fe20000010087 */
[----:B------:R-:W-:Y:S01]  /*73d0*/  FFMA.FTZ R123, R156, R86, R123 ;  /* 0x000000569c7b7223 */ /* 0x000fe2000001007b */
[----:B------:R-:W-:Y:S01]  /*73e0*/  FADD.FTZ R74, R211, R74 ;  /* 0x0000004ad34a7221 */ /* 0x000fe20000010000 */
[----:B------:R-:W-:-:S03]  /*73f0*/  FFMA.FTZ R140, R143, R109, R140 ;  /* 0x0000006d8f8c7223 */ /* 0x000fc6000001008c */
[----:B0-----:R-:W-:Y:S01]  /*7400*/  @!P0 FADD.FTZ R15, R15, R12 ;  /* 0x0000000c0f0f8221 */ /* 0x001fe20000010000 */
[----:B------:R-:W-:Y:S01]  /*7410*/  FMUL.FTZ R12, R142, R185 ;  /* 0x000000b98e0c7220 */ /* 0x000fe20000410000 */
[----:B--2---:R-:W-:-:S03]  /*7420*/  @!P0 FADD.FTZ R14, R14, R13 ;  /* 0x0000000d0e0e8221 */ /* 0x004fc60000010000 */
[----:B------:R-:W0:Y:S01]  /*7430*/  SHFL.DOWN PT, R162, R15, 0x4, 0x1f ;  /* 0x08801f000fa27f89 */ /* 0x000e2200000e0000 */
[----:B------:R-:W-:Y:S01]  /*7440*/  ISETP.GT.AND P0, PT, R35, 0x1b, PT ;  /* 0x0000001b2300780c */ /* 0x000fe20003f04270 */
[----:B------:R-:W-:Y:S01]  /*7450*/  FMUL.FTZ R203, R203, R12 ;  /* 0x0000000ccbcb7220 */ /* 0x000fe20000410000 */
[C---:B------:R-:W-:Y:S01]  /*7460*/  FMUL.FTZ R13, R142.reuse, R181 ;  /* 0x000000b58e0d7220 */ /* 0x040fe20000410000 */
[----:B------:R-:W2:Y:S01]  /*7470*/  SHFL.DOWN PT, R157, R14, 0x4, 0x1f ;  /* 0x08801f000e9d7f89 */ /* 0x000ea200000e0000 */
        /* <DEDUP_REMOVED lines=26> */
[-C--:B------:R-:W-:Y:S01]  /*7620*/  FMUL.FTZ R146, R145, R196.reuse ;  /* 0x000000c491927220 */ /* 0x080fe20000410000 */
[C---:B------:R-:W-:Y:S01]  /*7630*/  FMUL.FTZ R145, R142.reuse, R196 ;  /* 0x000000c48e917220 */ /* 0x040fe20000410000 */
[----:B------:R-:W2:Y:S01]  /*7640*/  SHFL.DOWN PT, R147, R14, 0x8, 0x1f ;  /* 0x09001f000e937f89 */ /* 0x000ea200000e0000 */
[C---:B------:R-:W-:Y:S01]  /*7650*/  FMUL.FTZ R152, R142.reuse, R173 ;  /* 0x000000ad8e987220 */ /* 0x040fe20000410000 */
[----:B------:R-:W-:Y:S01]  /*7660*/  FMUL.FTZ R17, R142, R198 ;  /* 0x000000c68e117220 */ /* 0x000fe20000410000 */
[----:B------:R-:W-:Y:S01]  /*7670*/  FFMA.FTZ R154, R69, R154, R12 ;  /* 0x0000009a459a7223 */ /* 0x000fe2000001000c */
        /* <DEDUP_REMOVED lines=16> */
[----:B0-----:R-:W-:Y:S01]  /*7780*/  @!P0 FADD.FTZ R15, R15, R150 ;  /* 0x000000960f0f8221 */ /* 0x001fe20000010000 */
[----:B------:R-:W-:Y:S01]  /*7790*/  FMUL.FTZ R150, R16, R173 ;  /* 0x000000ad10967220 */ /* 0x000fe20000410000 */
[----:B------:R-:W-:Y:S01]  /*77a0*/  FMUL.FTZ R16, R142, R193 ;  /* 0x000000c18e107220 */ /* 0x000fe20000410000 */
[----:B------:R-:W-:Y:S01]  /*77b0*/  FADD.FTZ R90, R195, R90 ;  /* 0x0000005ac35a7221 */ /* 0x000fe20000010000 */
[----:B--2---:R-:W-:Y:S01]  /*77c0*/  @!P0 FADD.FTZ R14, R14, R147 ;  /* 0x000000930e0e8221 */ /* 0x004fe20000010000 */
[----:B------:R-:W-:Y:S01]  /*77d0*/  FMUL.FTZ R147, R142, R3 ;  /* 0x000000038e937220 */ /* 0x000fe20000410000 */
[----:B------:R-:W0:Y:S01]  /*77e0*/  SHFL.DOWN PT, R160, R15, 0x10, 0x1f ;  /* 0x0a001f000fa07f89 */ /* 0x000e2200000e0000 */
[----:B------:R-:W-:Y:S01]  /*77f0*/  ISETP.NE.AND P0, PT, R35, RZ, PT ;  /* 0x000000ff2300720c */ /* 0x000fe20003f05270 */
[----:B------:R-:W-:Y:S01]  /*7800*/  FMUL.FTZ R16, R171, R16 ;  /* 0x00000010ab107220 */ /* 0x000fe20000410000 */
[----:B------:R-:W-:Y:S01]  /*7810*/  FMUL.FTZ R158, R158, R147 ;  /* 0x000000939e9e7220 */ /* 0x000fe20000410000 */
[----:B------:R-:W2:Y:S01]  /*7820*/  SHFL.DOWN PT, R3, R14, 0x10, 0x1f ;  /* 0x0a001f000e037f89 */ /* 0x000ea200000e0000 */
[----:B------:R-:W-:Y:S01]  /*7830*/  FFMA.FTZ R152, R113, R150, R152 ;  /* 0x0000009671987223 */ /* 0x000fe20000010098 */
[----:B------:R-:W-:Y:S01]  /*7840*/  FFMA.FTZ R13, R101, R144, R16 ;  /* 0x00000090650d7223 */ /* 0x000fe20000010010 */
[----:B------:R-:W-:Y:S01]  /*7850*/  FFMA.FTZ R16, R102, R143, R17 ;  /* 0x0000008f66107223 */ /* 0x000fe20000010011 */
[----:B------:R-:W-:Y:S01]  /*7860*/  FADD.FTZ R75, R154, R75 ;  /* 0x0000004b9a4b7221 */ /* 0x000fe20000010000 */
        /* <DEDUP_REMOVED lines=10> */
[----:B--2---:R-:W-:-:S05]  /*7910*/  FADD.FTZ R3, R14, R3 ;  /* 0x000000030e037221 */ /* 0x004fca0000010000 */
        /* <DEDUP_REMOVED lines=15> */
.L_x_7163:
[----:B------:R-:W-:Y:S05]  /*7a10*/  BSYNC.RECONVERGENT B0 ;  /* 0x0000000000007941 */ /* 0x000fea0003800200 */
.L_x_7162:
[----:B------:R-:W-:-:S04]  /*7a20*/  IADD3 R141, PT, PT, R141, 0x1, RZ ;  /* 0x000000018d8d7810 */ /* 0x000fc80007ffe0ff */
[----:B------:R-:W-:-:S13]  /*7a30*/  ISETP.GE.AND P0, PT, R141, UR43, PT ;  /* 0x0000002b8d007c0c */ /* 0x000fda000bf06270 */
[----:B------:R-:W-:Y:S05]  /*7a40*/  @!P0 BRA `(.L_x_7164) ;  /* 0xffffffcc00048947 */ /* 0x000fea000383ffff */
.L_x_7126:
[----:B------:R-:W-:Y:S01]  /*7a50*/  BAR.SYNC.DEFER_BLOCKING 0x0 ;  /* 0x0000000000007b1d */ /* 0x000fe20000010000 */
[----:B------:R-:W-:Y:S01]  /*7a60*/  UIADD3 UR20, UPT, UPT, -UR22, UR20, URZ ;  /* 0x0000001416147290 */ /* 0x000fe2000fffe1ff */
[----:B0-----:R-:W-:Y:S02]  /*7a70*/  PRMT R3, RZ, 0x7610, R3 ;  /* 0x00007610ff037816 */ /* 0x001fe40000000003 */
[----:B------:R-:W-:Y:S02]  /*7a80*/  PRMT R0, RZ, 0x7610, R0 ;  /* 0x00007610ff007816 */ /* 0x000fe40000000000 */
[----:B------:R-:W-:Y:S01]  /*7a90*/  PRMT R7, RZ, 0x7610, R7 ;  /* 0x00007610ff077816 */ /* 0x000fe20000000007 */
[----:B------:R-:W0:Y:S01]  /*7aa0*/  LDCU.64 UR28, c[0x0][0x4f8] ;  /* 0x00009f00ff1c77ac */ /* 0x000e220008000a00 */
        /* <DEDUP_REMOVED lines=9> */
[----:B------:R-:W5:Y:S01]  /*7b40*/  @!P2 LDG.E.U16 R3, desc[UR24][R4.64] ;  /* 0x000000180403a981 */ /* 0x000f62000c1e1500 */
[----:B------:R-:W-:-:S02]  /*7b50*/  ISETP.GE.AND P2, PT, R44, UR20, PT ;  /* 0x000000142c007c0c */ /* 0x000fc4000bf46270 */
[----:B------:R-:W-:Y:S01]  /*7b60*/  PRMT R9, RZ, 0x7610, R9 ;  /* 0x00007610ff097816 */ /* 0x000fe20000000009 */
[----:B------:R-:W3:Y:S01]  /*7b70*/  @!P1 LDG.E.U16 R0, desc[UR24][R4.64+0x40] ;  /* 0x0000401804009981 */ /* 0x000ee2000c1e1500 */
[----:B------:R-:W-:Y:S02]  /*7b80*/  ISETP.GE.AND P1, PT, R43, UR20, PT ;  /* 0x000000142b007c0c */ /* 0x000fe4000bf26270 */
[----:B------:R-:W-:Y:S01]  /*7b90*/  PRMT R6, RZ, 0x7610, R6 ;  /* 0x00007610ff067816 */ /* 0x000fe20000000006 */
[----:B------:R-:W4:Y:S01]  /*7ba0*/  @!P0 LDG.E.U16 R7, desc[UR24][R4.64+0x80] ;  /* 0x0000801804078981 */ /* 0x000f22000c1e1500 */
        /* <DEDUP_REMOVED lines=51> */
[----:B------:R-:W3:Y:S04]  /*7ee0*/  LDS.U16 R3, [R18+0x4] ;  /* 0x0000040012037984 */ /* 0x000ee80000000400 */
[----:B------:R-:W4:Y:S04]  /*7ef0*/  LDS.U16 R0, [R18] ;  /* 0x0000000012007984 */ /* 0x000f280000000400 */
[----:B------:R-:W-:Y:S04]  /*7f00*/  LDS.U16 R6, [R18+0x10] ;  /* 0x0000100012067984 */ /* 0x000fe80000000400 */
[----:B------:R-:W-:Y:S01]  /*7f10*/  LDS.U16 R4, [R18+0xc] ;  /* 0x00000c0012047984 */ /* 0x000fe20000000400 */
[----:B--2---:R-:W-:-:S03]  /*7f20*/  HADD2.F32 R7, -RZ, R2.H0_H0 ;  /* 0x20000002ff077230 */ /* 0x004fc60000004100 */
[----:B------:R-:W2:Y:S02]  /*7f30*/  LDS.U16 R2, [R18+0x8] ;  /* 0x0000080012027984 */ /* 0x000ea40000000400 */
[--C-:B------:R-:W-:Y:S01]  /*7f40*/  FADD.FTZ R10, R7, R58.reuse ;  /* 0x0000003a070a7221 */ /* 0x100fe20000010000 */
[----:B---3--:R-:W-:Y:S02]  /*7f50*/  HADD2.F32 R7, -RZ, R3.H0_H0 ;  /* 0x20000003ff077230 */ /* 0x008fe40000004100 */
[----:B----4-:R-:W-:Y:S01]  /*7f60*/  HADD2.F32 R5, -RZ, R0.H0_H0 ;  /* 0x20000000ff057230 */ /* 0x010fe20000004100 */
[----:B------:R-:W-:Y:S04]  /*7f70*/  LDS.U16 R3, [R18+0xa] ;  /* 0x00000a0012037984 */ /* 0x000fe80000000400 */
[----:B------:R-:W3:Y:S01]  /*7f80*/  LDS.U16 R0, [R18+0x6] ;  /* 0x0000060012007984 */ /* 0x000ee20000000400 */
[----:B------:R-:W-:-:S03]  /*7f90*/  FADD.FTZ R12, R7, R58 ;  /* 0x0000003a070c7221 */ /* 0x000fc60000010000 */
[----:B------:R-:W4:Y:S02]  /*7fa0*/  LDS.U16 R7, [R18+0x12] ;  /* 0x0000120012077984 */ /* 0x000f240000000400 */
[----:B------:R-:W-:Y:S02]  /*7fb0*/  FSETP.GTU.FTZ.AND P5, PT, R12, 20, PT ;  /* 0x41a000000c00780b */ /* 0x000fe40003fbc000 */
[----:B------:R-:W-:-:S11]  /*7fc0*/  FSETP.GTU.FTZ.AND P6, PT, R10, 20, PT ;  /* 0x41a000000a00780b */ /* 0x000fd60003fdc000 */
[----:B------:R-:W-:-:S06]  /*7fd0*/  @!P5 FMUL.FTZ R12, R12, -1.4426950216293334961 ;  /* 0xbfb8aa3b0c0cd820 */ /* 0x000fcc0000410000 */
[----:B------:R-:W5:Y:S01]  /*7fe0*/  @!P5 MUFU.EX2 R12, R12 ;  /* 0x0000000c000cd308 */ /* 0x000f620000000800 */
[----:B------:R-:W-:Y:S01]  /*7ff0*/  FADD.FTZ R8, R5, R58 ;  /* 0x0000003a05087221 */ /* 0x000fe20000010000 */
[----:B------:R-:W-:Y:S01]  /*8000*/  @!P6 FMUL.FTZ R10, R10, -1.4426950216293334961 ;  /* 0xbfb8aa3b0a0ae820 */ /* 0x000fe20000410000 */
[----:B------:R-:W1:Y:S03]  /*8010*/  LDS.U16 R5, [R18+0xe] ;  /* 0x00000e0012057984 */ /* 0x000e660000000400 */
[----:B------:R-:W-:Y:S01]  /*8020*/  FSETP.GTU.FTZ.AND P1, PT, R8, 20, PT ;  /* 0x41a000000800780b */ /* 0x000fe20003f3c000 */
[----:B--2---:R-:W-:Y:S01]  /*8030*/  HADD2.F32 R15, -RZ, R2.H0_H0 ;  /* 0x20000002ff0f7230 */ /* 0x004fe20000004100 */
[----:B------:R-:W2:Y:S01]  /*8040*/  @!P6 MUFU.EX2 R10, R10 ;  /* 0x0000000a000ae308 */ /* 0x000ea20000000800 */
[----:B---3--:R-:W-:Y:S02]  /*8050*/  HADD2.F32 R13, -RZ, R0.H0_H0 ;  /* 0x20000000ff0d7230 */ /* 0x008fe40000004100 */
[----:B-----5:R-:W-:-:S04]  /*8060*/  @!P5 FADD.FTZ R0, R12, 1 ;  /* 0x3f8000000c00d421 */ /* 0x020fc80000010000 */
[----:B------:R-:W3:Y:S04]  /*8070*/  @!P5 MUFU.RCP R2, R0 ;  /* 0x000000000002d308 */ /* 0x000ee80000001000 */
[----:B------:R-:W-:Y:S01]  /*8080*/  @!P1 FMUL.FTZ R8, R8, -1.4426950216293334961 ;  /* 0xbfb8aa3b08089820 */ /* 0x000fe20000410000 */
[----:B----4-:R-:W-:Y:S02]  /*8090*/  HADD2.F32 R7, -RZ, R7.H0_H0 ;  /* 0x20000007ff077230 */ /* 0x010fe40000004100 */
[--C-:B------:R-:W-:Y:S01]  /*80a0*/  FADD.FTZ R13, R13, R58.reuse ;  /* 0x0000003a0d0d7221 */ /* 0x100fe20000010000 */
[----:B--2---:R-:W-:Y:S02]  /*80b0*/  @!P6 FADD.FTZ R11, R10, 1 ;  /* 0x3f8000000a0be421 */ /* 0x004fe40000010000 */
[----:B------:R-:W2:Y:S01]  /*80c0*/  @!P1 MUFU.EX2 R8, R8 ;  /* 0x0000000800089308 */ /* 0x000ea20000000800 */
[----:B------:R-:W-:Y:S01]  /*80d0*/  FADD.FTZ R7, R7, R58 ;  /* 0x0000003a07077221 */ /* 0x000fe20000010000 */
[----:B------:R-:W-:-:S02]  /*80e0*/  FSETP.GTU.FTZ.AND P0, PT, R13, 20, PT ;  /* 0x41a000000d00780b */ /* 0x000fc40003f1c000 */
[----:B------:R-:W4:Y:S01]  /*80f0*/  @!P6 MUFU.RCP R11, R11 ;  /* 0x0000000b000be308 */ /* 0x000f220000001000 */
[----:B---3--:R-:W-:Y:S01]  /*8100*/  @!P5 FMUL.FTZ R75, R75, R2 ;  /* 0x000000024b4bd220 */ /* 0x008fe20000410000 */
[----:B------:R-:W-:Y:S01]  /*8110*/  FSETP.GTU.FTZ.AND P5, PT, R7, 20, PT ;  /* 0x41a000000700780b */ /* 0x000fe20003fbc000 */
[----:B--2---:R-:W-:-:S08]  /*8120*/  @!P1 FADD.FTZ R9, R8, 1 ;  /* 0x3f80000008099421 */ /* 0x004fd00000010000 */
[----:B------:R-:W-:Y:S01]  /*8130*/  @!P0 FMUL.FTZ R0, R13, -1.4426950216293334961 ;  /* 0xbfb8aa3b0d008820 */ /* 0x000fe20000410000 */
[----:B------:R-:W-:Y:S01]  /*8140*/  HADD2.F32 R17, -RZ, R4.H0_H0 ;  /* 0x20000004ff117230 */ /* 0x000fe20000004100 */
[----:B------:R2:W3:Y:S01]  /*8150*/  @!P1 MUFU.RCP R14, R9 ;  /* 0x00000009000e9308 */ /* 0x0004e20000001000 */
[----:B------:R-:W-:Y:S01]  /*8160*/  FADD.FTZ R15, R15, R58 ;  /* 0x0000003a0f0f7221 */ /* 0x000fe20000010000 */
[----:B------:R-:W-:Y:S01]  /*8170*/  @!P5 FMUL.FTZ R7, R7, -1.4426950216293334961 ;  /* 0xbfb8aa3b0707d820 */ /* 0x000fe20000410000 */
[----:B--2---:R-:W-:-:S05]  /*8180*/  HADD2.F32 R9, -RZ, R6.H0_H0 ;  /* 0x20000006ff097230 */ /* 0x004fca0000004100 */
[----:B------:R-:W2:Y:S01]  /*8190*/  @!P0 MUFU.EX2 R0, R0 ;  /* 0x0000000000008308 */ /* 0x000ea20000000800 */
[--C-:B------:R-:W-:Y:S01]  /*81a0*/  FADD.FTZ R17, R17, R58.reuse ;  /* 0x0000003a11117221 */ /* 0x100fe20000010000 */
[----:B------:R-:W-:Y:S02]  /*81b0*/  FADD.FTZ R9, R9, R58 ;  /* 0x0000003a09097221 */ /* 0x000fe40000010000 */
[----:B------:R-:W5:Y:S01]  /*81c0*/  @!P5 MUFU.EX2 R7, R7 ;  /* 0x000000070007d308 */ /* 0x000f620000000800 */
[----:B------:R-:W-:Y:S02]  /*81d0*/  HADD2.F32 R3, -RZ, R3.H0_H0 ;  /* 0x20000003ff037230 */ /* 0x000fe40000004100 */
[----:B----4-:R-:W-:Y:S01]  /*81e0*/  @!P6 FMUL.FTZ R74, R74, R11 ;  /* 0x0000000b4a4ae220 */ /* 0x010fe20000410000 */
[----:B-1----:R-:W-:Y:S01]  /*81f0*/  HADD2.F32 R5, -RZ, R5.H0_H0 ;  /* 0x20000005ff057230 */ /* 0x002fe20000004100 */
[----:B------:R-:W-:Y:S02]  /*8200*/  FSETP.GTU.FTZ.AND P6, PT, R9, 20, PT ;  /* 0x41a000000900780b */ /* 0x000fe40003fdc000 */
[----:B------:R-:W-:-:S02]  /*8210*/  FSETP.GTU.FTZ.AND P4, PT, R15, 20, PT ;  /* 0x41a000000f00780b */ /* 0x000fc40003f9c000 */
[----:B------:R-:W-:Y:S01]  /*8220*/  FSETP.GTU.FTZ.AND P2, PT, R17, 20, PT ;  /* 0x41a000001100780b */ /* 0x000fe20003f5c000 */
[--C-:B------:R-:W-:Y:S01]  /*8230*/  FADD.FTZ R3, R3, R58.reuse ;  /* 0x0000003a03037221 */ /* 0x100fe20000010000 */
[----:B------:R-:W-:Y:S01]  /*8240*/  FADD.FTZ R5, R5, R58 ;  /* 0x0000003a05057221 */ /* 0x000fe20000010000 */
[----:B---3--:R-:W-:Y:S01]  /*8250*/  @!P1 FMUL.FTZ R73, R73, R14 ;  /* 0x0000000e49499220 */ /* 0x008fe20000410000 */
[----:B--2---:R-:W-:Y:S02]  /*8260*/  @!P0 FADD.FTZ R0, R0, 1 ;  /* 0x3f80000000008421 */ /* 0x004fe40000010000 */
[----:B------:R-:W-:Y:S02]  /*8270*/  FSETP.GTU.FTZ.AND P3, PT, R3, 20, PT ;  /* 0x41a000000300780b */ /* 0x000fe40003f7c000 */
[----:B------:R-:W-:Y:S01]  /*8280*/  FSETP.GTU.FTZ.AND P1, PT, R5, 20, PT ;  /* 0x41a000000500780b */ /* 0x000fe20003f3c000 */
[----:B-----5:R-:W-:Y:S01]  /*8290*/  @!P5 FADD.FTZ R7, R7, 1 ;  /* 0x3f8000000707d421 */ /* 0x020fe20000010000 */
[----:B------:R-:W-:Y:S01]  /*82a0*/  @!P6 FMUL.FTZ R6, R9, -1.4426950216293334961 ;  /* 0xbfb8aa3b0906e820 */ /* 0x000fe20000410000 */
[----:B------:R-:W-:Y:S01]  /*82b0*/  @!P4 FMUL.FTZ R2, R15, -1.4426950216293334961 ;  /* 0xbfb8aa3b0f02c820 */ /* 0x000fe20000410000 */
[----:B------:R-:W-:Y:S01]  /*82c0*/  @!P0 MUFU.RCP R9, R0 ;  /* 0x0000000000098308 */ /* 0x000fe20000001000 */
[----:B------:R-:W-:-:S07]  /*82d0*/  @!P2 FMUL.FTZ R4, R17, -1.4426950216293334961 ;  /* 0xbfb8aa3b1104a820 */ /* 0x000fce0000410000 */
[----:B------:R-:W1:Y:S01]  /*82e0*/  @!P5 MUFU.RCP R0, R7 ;  /* 0x000000070000d308 */ /* 0x000e620000001000 */
[----:B------:R-:W-:Y:S01]  /*82f0*/  @!P3 FMUL.FTZ R3, R3, -1.4426950216293334961 ;  /* 0xbfb8aa3b0303b820 */ /* 0x000fe20000410000 */
[----:B------:R-:W-:-:S06]  /*8300*/  @!P1 FMUL.FTZ R5, R5, -1.4426950216293334961 ;  /* 0xbfb8aa3b05059820 */ /* 0x000fcc0000410000 */
[----:B------:R-:W2:Y:S04]  /*8310*/  @!P4 MUFU.EX2 R2, R2 ;  /* 0x000000020002c308 */ /* 0x000ea80000000800 */
[----:B------:R-:W3:Y:S04]  /*8320*/  @!P2 MUFU.EX2 R4, R4 ;  /* 0x000000040004a308 */ /* 0x000ee80000000800 */
[----:B------:R-:W4:Y:S04]  /*8330*/  @!P6 MUFU.EX2 R6, R6 ;  /* 0x000000060006e308 */ /* 0x000f280000000800 */
[----:B------:R-:W5:Y:S04]  /*8340*/  @!P3 MUFU.EX2 R3, R3 ;  /* 0x000000030003b308 */ /* 0x000f680000000800 */
[----:B------:R-:W0:Y:S01]  /*8350*/  @!P1 MUFU.EX2 R5, R5 ;  /* 0x0000000500059308 */ /* 0x000e220000000800 */
[----:B-1----:R-:W-:Y:S01]  /*8360*/  @!P5 FMUL.FTZ R89, R89, R0 ;  /* 0x000000005959d220 */ /* 0x002fe20000410000 */
[----:B--2---:R-:W-:Y:S01]  /*8370*/  @!P4 FADD.FTZ R2, R2, 1 ;  /* 0x3f8000000202c421 */ /* 0x004fe20000010000 */
[----:B---3--:R-:W-:Y:S01]  /*8380*/  @!P2 FADD.FTZ R4, R4, 1 ;  /* 0x3f8000000404a421 */ /* 0x008fe20000010000 */
[----:B------:R-:W1:Y:S01]  /*8390*/  LDS.U16 R0, [R18+0x14] ;  /* 0x0000140012007984 */ /* 0x000e620000000400 */
[----:B----4-:R-:W-:Y:S01]  /*83a0*/  @!P6 FADD.FTZ R6, R6, 1 ;  /* 0x3f8000000606e421 */ /* 0x010fe20000010000 */
[----:B------:R2:W3:Y:S01]  /*83b0*/  @!P4 MUFU.RCP R11, R2 ;  /* 0x00000002000bc308 */ /* 0x0004e20000001000 */
[----:B-----5:R-:W-:-:S07]  /*83c0*/  @!P3 FADD.FTZ R3, R3, 1 ;  /* 0x3f8000000303b421 */ /* 0x020fce0000010000 */
[----:B------:R4:W-:Y:S01]  /*83d0*/  @!P2 MUFU.RCP R13, R4 ;  /* 0x00000004000da308 */ /* 0x0009e20000001000 */
[----:B--2---:R-:W2:Y:S01]  /*83e0*/  LDS.U16 R2, [R18+0x16] ;  /* 0x0000160012027984 */ /* 0x004ea20000000400 */
[----:B0-----:R-:W-:-:S06]  /*83f0*/  @!P1 FADD.FTZ R5, R5, 1 ;  /* 0x3f80000005059421 */ /* 0x001fcc0000010000 */
[----:B------:R0:W-:Y:S01]  /*8400*/  @!P6 MUFU.RCP R15, R6 ;  /* 0x00000006000fe308 */ /* 0x0001e20000001000 */
[----:B----4-:R-:W4:Y:S04]  /*8410*/  LDS.U16 R4, [R18+0x1a] ;  /* 0x00001a0012047984 */ /* 0x010f280000000400 */
[----:B0-----:R-:W0:Y:S03]  /*8420*/  LDS.U16 R6, [R18+0x1e] ;  /* 0x00001e0012067984 */ /* 0x001e260000000400 */
[----:B------:R5:W1:Y:S08]  /*8430*/  @!P3 MUFU.RCP R8, R3 ;  /* 0x000000030008b308 */ /* 0x000a700000001000 */
[----:B------:R3:W0:Y:S01]  /*8440*/  @!P1 MUFU.RCP R10, R5 ;  /* 0x00000005000a9308 */ /* 0x0006220000001000 */
[----:B-----5:R-:W5:Y:S04]  /*8450*/  LDS.U16 R3, [R18+0x18] ;  /* 0x0000180012037984 */ /* 0x020f680000000400 */
[----:B---3--:R-:W3:Y:S01]  /*8460*/  LDS.U16 R5, [R18+0x1c] ;  /* 0x00001c0012057984 */ /* 0x008ee20000000400 */
[----:B------:R-:W-:Y:S01]  /*8470*/  BAR.SYNC.DEFER_BLOCKING 0x0 ;  /* 0x0000000000007b1d */ /* 0x000fe20000010000 */
[----:B------:R-:W-:Y:S01]  /*8480*/  @!P0 FMUL.FTZ R76, R76, R9 ;  /* 0x000000094c4c8220 */ /* 0x000fe20000410000 */
[----:B------:R-:W-:-:S02]  /*8490*/  PRMT R9, R123, 0x7632, R9 ;  /* 0x000076327b097816 */ /* 0x000fc40000000009 */
[----:B------:R-:W-:Y:S01]  /*84a0*/  PRMT R7, R125, 0x7632, R7 ;  /* 0x000076327d077816 */ /* 0x000fe20000000007 */
[----:B------:R-:W-:Y:S01]  /*84b0*/  @!P4 FMUL.FTZ R78, R78, R11 ;  /* 0x0000000b4e4ec220 */ /* 0x000fe20000410000 */
[----:B------:R-:W-:Y:S02]  /*84c0*/  PRMT R11, R135, 0x7632, R11 ;  /* 0x00007632870b7816 */ /* 0x000fe4000000000b */
[----:B------:R-:W-:Y:S01]  /*84d0*/  F2FP.F16.F32.PACK_AB R127, R127, R132 ;  /* 0x000000847f7f723e */ /* 0x000fe200000000ff */
[----:B-1----:R-:W-:Y:S01]  /*84e0*/  @!P3 FMUL.FTZ R79, R79, R8 ;  /* 0x000000084f4fb220 */ /* 0x002fe20000410000 */
[----:B------:R-:W-:Y:S01]  /*84f0*/  F2FP.F16.F32.PACK_AB R129, R129, R134 ;  /* 0x000000868181723e */ /* 0x000fe200000000ff */
[----:B------:R1:W-:Y:S04]  /*8500*/  STS.U16 [R18+0x2], R9 ;  /* 0x0000020912007388 */ /* 0x0003e80000000400 */
[----:B------:R2:W-:Y:S01]  /*8510*/  STS.U16 [R18+0x6], R7 ;  /* 0x0000060712007388 */ /* 0x0005e20000000400 */
[----:B-1----:R-:W-:Y:S01]  /*8520*/  PRMT R9, R131, 0x7632, R9 ;  /* 0x0000763283097816 */ /* 0x002fe20000000009 */
[----:B--2---:R-:W-:-:S04]  /*8530*/  HADD2.F32 R7, -RZ, R0.H0_H0 ;  /* 0x20000000ff077230 */ /* 0x004fc80000004100 */
[----:B------:R4:W-:Y:S04]  /*8540*/  STS.U16 [R18+0x12], R9 ;  /* 0x0000120912007388 */ /* 0x0009e80000000400 */
[----:B------:R0:W-:Y:S01]  /*8550*/  STS.U16 [R18+0x1a], R11 ;  /* 0x00001a0b12007388 */ /* 0x0001e20000000400 */
[----:B------:R-:W-:Y:S01]  /*8560*/  FADD.FTZ R0, R7, R58 ;  /* 0x0000003a07007221 */ /* 0x000fe20000010000 */
[----:B------:R-:W-:Y:S02]  /*8570*/  HADD2.F32 R7, -RZ, R2.H0_H0 ;  /* 0x20000002ff077230 */ /* 0x000fe40000004100 */
[----:B----4-:R-:W-:Y:S02]  /*8580*/  HADD2.F32 R9, -RZ, R4.H0_H0 ;  /* 0x20000004ff097230 */ /* 0x010fe40000004100 */
[----:B0-----:R-:W-:-:S02]  /*8590*/  HADD2.F32 R11, -RZ, R6.H0_H0 ;  /* 0x20000006ff0b7230 */ /* 0x001fc40000004100 */
[--C-:B------:R-:W-:Y:S01]  /*85a0*/  FADD.FTZ R7, R7, R58.reuse ;  /* 0x0000003a07077221 */ /* 0x100fe20000010000 */
[--C-:B------:R-:W-:Y:S02]  /*85b0*/  FADD.FTZ R9, R9, R58.reuse ;  /* 0x0000003a09097221 */ /* 0x100fe40000010000 */
[----:B------:R-:W-:Y:S01]  /*85c0*/  FADD.FTZ R11, R11, R58 ;  /* 0x0000003a0b0b7221 */ /* 0x000fe20000010000 */
[----:B------:R-:W-:Y:S01]  /*85d0*/  PRMT R8, R127, 0x7632, R8 ;  /* 0x000076327f087816 */ /* 0x000fe20000000008 */
[----:B------:R-:W-:Y:S01]  /*85e0*/  @!P1 FMUL.FTZ R87, R87, R10 ;  /* 0x0000000a57579220 */ /* 0x000fe20000410000 */
[----:B------:R-:W-:Y:S02]  /*85f0*/  F2FP.F16.F32.PACK_AB R133, R133, R138 ;  /* 0x0000008a8585723e */ /* 0x000fe400000000ff */
[----:B------:R-:W-:Y:S02]  /*8600*/  FSETP.GTU.FTZ.AND P3, PT, R7, 20, PT ;  /* 0x41a000000700780b */ /* 0x000fe40003f7c000 */
[----:B------:R-:W-:-:S02]  /*8610*/  FSETP.GTU.FTZ.AND P5, PT, R9, 20, PT ;  /* 0x41a000000900780b */ /* 0x000fc40003fbc000 */
[----:B------:R-:W-:Y:S02]  /*8620*/  FSETP.GTU.FTZ.AND P4, PT, R11, 20, PT ;  /* 0x41a000000b00780b */ /* 0x000fe40003f9c000 */
[----:B------:R-:W-:Y:S01]  /*8630*/  PRMT R10, R129, 0x7632, R10 ;  /* 0x00007632810a7816 */ /* 0x000fe2000000000a */
[----:B------:R0:W-:Y:S01]  /*8640*/  STS.U16 [R18+0xa], R8 ;  /* 0x00000a0812007388 */ /* 0x0001e20000000400 */
[----:B------:R-:W-:Y:S02]  /*8650*/  ISETP.NE.AND P0, PT, R54, RZ, PT ;  /* 0x000000ff3600720c */ /* 0x000fe40003f05270 */
[----:B------:R-:W-:Y:S01]  /*8660*/  F2FP.F16.F32.PACK_AB R137, R139, R137 ;  /* 0x000000898b89723e */ /* 0x000fe200000000ff */
[----:B------:R1:W-:Y:S01]  /*8670*/  STS.U16 [R18+0xe], R10 ;  /* 0x00000e0a12007388 */ /* 0x0003e20000000400 */
[----:B-----5:R-:W-:Y:S01]  /*8680*/  HADD2.F32 R3, -RZ, R3.H0_H0 ;  /* 0x20000003ff037230 */ /* 0x020fe20000004100 */
[----:B0-----:R-:W-:Y:S02]  /*8690*/  PRMT R8, R133, 0x7632, R8 ;  /* 0x0000763285087816 */ /* 0x001fe40000000008 */
[----:B-1----:R-:W-:-:S03]  /*86a0*/  PRMT R10, R137, 0x7632, R10 ;  /* 0x00007632890a7816 */ /* 0x002fc6000000000a */
[----:B------:R0:W-:Y:S01]  /*86b0*/  STS.U16 [R18+0x16], R8 ;  /* 0x0000160812007388 */ /* 0x0001e20000000400 */
[----:B------:R-:W-:Y:S01]  /*86c0*/  FADD.FTZ R3, R3, R58 ;  /* 0x0000003a03037221 */ /* 0x000fe20000010000 */
[----:B---3--:R-:W-:Y:S02]  /*86d0*/  HADD2.F32 R5, -RZ, R5.H0_H0 ;  /* 0x20000005ff057230 */ /* 0x008fe40000004100 */
[----:B------:R-:W-:Y:S01]  /*86e0*/  @!P2 FMUL.FTZ R80, R80, R13 ;  /* 0x0000000d5050a220 */ /* 0x000fe20000410000 */
[----:B------:R-:W-:Y:S01]  /*86f0*/  STS.U16 [R18], R123 ;  /* 0x0000007b12007388 */ /* 0x000fe20000000400 */
[----:B------:R-:W-:Y:S01]  /*8700*/  @!P6 FMUL.FTZ R88, R88, R15 ;  /* 0x0000000f5858e220 */ /* 0x000fe20000410000 */
[----:B------:R-:W-:Y:S01]  /*8710*/  @!P3 FMUL.FTZ R2, R7, -1.4426950216293334961 ;  /* 0xbfb8aa3b0702b820 */ /* 0x000fe20000410000 */
[----:B------:R-:W-:Y:S01]  /*8720*/  @!P5 FMUL.FTZ R4, R9, -1.4426950216293334961 ;  /* 0xbfb8aa3b0904d820 */ /* 0x000fe20000410000 */
[----:B------:R-:W-:Y:S01]  /*8730*/  STS.U16 [R18+0x4], R125 ;  /* 0x0000047d12007388 */ /* 0x000fe20000000400 */
[----:B0-----:R-:W-:Y:S01]  /*8740*/  MOV R8, UR20 ;  /* 0x0000001400087c02 */ /* 0x001fe20008000f00 */
[----:B------:R-:W-:-:S02]  /*8750*/  @!P4 FMUL.FTZ R6, R11, -1.4426950216293334961 ;  /* 0xbfb8aa3b0b06c820 */ /* 0x000fc40000410000 */
[----:B------:R-:W-:Y:S01]  /*8760*/  STS.U16 [R18+0x8], R127 ;  /* 0x0000087f12007388 */ /* 0x000fe20000000400 */
[----:B------:R-:W-:-:S03]  /*8770*/  FSETP.GTU.FTZ.AND P6, PT, R0, 20, PT ;  /* 0x41a000000000780b */ /* 0x000fc60003fdc000 */
        /* <DEDUP_REMOVED lines=38> */
[----:B-1----:R-:W-:-:S02]  /*89e0*/  @!P2 FADD.FTZ R3, R3, 1 ;  /* 0x3f8000000303a421 */ /* 0x002fc40000010000 */
        /* <DEDUP_REMOVED lines=31> */
[-C--:B------:R-:W-:Y:S01]  /*8be0*/  ISETP.GE.AND P1, PT, R48, R97.reuse, PT ;  /* 0x000000613000720c */ /* 0x080fe20003f26270 */
[----:B-1----:R-:W-:Y:S01]  /*8bf0*/  @!P5 FMUL.FTZ R93, R93, R4 ;  /* 0x000000045d5dd220 */ /* 0x002fe20000410000 */
[----:B------:R-:W-:-:S05]  /*8c00*/  ISETP.GE.AND P5, PT, R44, R97, PT ;  /* 0x000000612c00720c */ /* 0x000fca0003fa6270 */
[----:B------:R-:W-:Y:S01]  /*8c10*/  @!P2 STG.E.U16 desc[UR24][R2.64], R7 ;  /* 0x000000070200a986 */ /* 0x000fe2000c101518 */
[-C--:B------:R-:W-:Y:S01]  /*8c20*/  ISETP.GE.AND P2, PT, R47, R97.reuse, PT ;  /* 0x000000612f00720c */ /* 0x080fe20003f46270 */
        /* <DEDUP_REMOVED lines=27> */
[C---:B-1----:R-:W-:Y:S01]  /*8de0*/  PRMT R9, R0.reuse, 0x7610, R9 ;  /* 0x0000761000097816 */ /* 0x042fe20000000009 */
[----:B------:R-:W-:Y:S01]  /*8df0*/  BAR.SYNC.DEFER_BLOCKING 0x0 ;  /* 0x0000000000007b1d */ /* 0x000fe20000010000 */
[----:B------:R-:W-:Y:S02]  /*8e00*/  PRMT R4, R0, 0x7632, R4 ;  /* 0x0000763200047816 */ /* 0x000fe40000000004 */
[----:B------:R-:W-:Y:S02]  /*8e10*/  F2FP.F16.F32.PACK_AB R0, R79, R78 ;  /* 0x0000004e4f00723e */ /* 0x000fe400000000ff */
[----:B---3--:R-:W-:Y:S02]  /*8e20*/  F2FP.F16.F32.PACK_AB R3, R76, R75 ;  /* 0x0000004b4c03723e */ /* 0x008fe400000000ff */
        /* <DEDUP_REMOVED lines=15> */
[----:B------:R1:W-:Y:S01]  /*8f20*/  STS.U16 [R18+0x6], R6 ;  /* 0x0000060612007388 */ /* 0x0003e20000000400 */
[----:B------:R-:W-:-:S03]  /*8f30*/  PRMT R13, R2, 0x7632, R13 ;  /* 0x00007632020d7816 */ /* 0x000fc6000000000d */
[----:B------:R3:W-:Y:S01]  /*8f40*/  STS.U16 [R18+0xa], R10 ;  /* 0x00000a0a12007388 */ /* 0x0007e20000000400 */
[----:B-1----:R-:W-:Y:S02]  /*8f50*/  PRMT R6, R3, 0x7632, R6 ;  /* 0x0000763203067816 */ /* 0x002fe40000000006 */
[----:B---3--:R-:W-:Y:S01]  /*8f60*/  PRMT R10, R0, 0x7632, R10 ;  /* 0x00007632000a7816 */ /* 0x008fe2000000000a */
        /* <DEDUP_REMOVED lines=32> */
[----:B--2---:R-:W-:-:S04]  /*9170*/  UIMAD.WIDE.U32 UR22, UR26, UR20, UR22 ;  /* 0x000000141a1672a5 */ /* 0x004fc8000f8e0016 */
[----:B------:R-:W-:-:S03]  /*9180*/  UIMAD UR21, UR26, UR21, UR23 ;  /* 0x000000151a1572a4 */ /* 0x000fc6000f8e0217 */
[----:B------:R-:W-:Y:S02]  /*9190*/  UMOV UR20, UR22 ;  /* 0x0000001600147c82 */ /* 0x000fe40008000000 */
[----:B----4-:R-:W-:Y:S01]  /*91a0*/  UIMAD.WIDE.U32 UR20, UR6, UR28, UR20 ;  /* 0x0000001c061472a5 */ /* 0x010fe2000f8e0014 */
[----:B------:R-:W-:-:S03]  /*91b0*/  FADD.FTZ R73, R73, R56 ;  /* 0x0000003849497221 */ /* 0x000fc60000010000 */
[----:B------:R-:W-:Y:S02]  /*91c0*/  UIMAD UR21, UR6, UR29, UR21 ;  /* 0x0000001d061572a4 */ /* 0x000fe4000f8e0215 */
[----:B-1----:R-:W-:Y:S01]  /*91d0*/  IADD3 R0, P0, PT, R52, UR20, RZ ;  /* 0x0000001434007c10 */ /* 0x002fe2000ff1e0ff */
[----:B------:R-:W-:-:S03]  /*91e0*/  FADD.FTZ R74, R73, R74 ;  /* 0x0000004a494a7221 */ /* 0x000fc60000010000 */
[----:B------:R-:W-:Y:S02]  /*91f0*/  IADD3.X R3, PT, PT, RZ, UR21, RZ, P0, !PT ;  /* 0x00000015ff037c10 */ /* 0x000fe400087fe4ff */
[----:B0-----:R-:W-:Y:S01]  /*9200*/  LEA R2, P2, R0, UR30, 0x1 ;  /* 0x0000001e00027c11 */ /* 0x001fe2000f8408ff */
        /* <DEDUP_REMOVED lines=59> */
.L_x_7093:
        /* <DEDUP_REMOVED lines=33> */
.L_x_7167:
[----:B------:R-:W-:Y:S05]  /*97d0*/  BSYNC.RECONVERGENT B0 ;  /* 0x0000000000007941 */ /* 0x000fea0003800200 */
.L_x_7166:
        /* <DEDUP_REMOVED lines=31> */
.L_x_7169:
[----:B------:R-:W-:Y:S05]  /*99d0*/  BSYNC.RECONVERGENT B0 ;  /* 0x0000000000007941 */ /* 0x000fea0003800200 */
.L_x_7168:
        /* <DEDUP_REMOVED lines=14> */
[----:B------:R-:W-:Y:S01]  /*9ac0*/  UIMAD UR7, UR7, UR13, UR9 ;  /* 0x0000000d070772a4 */ /* 0x000fe2000f8e0209 */
[----:B------:R-:W-:Y:S02]  /*9ad0*/  UMOV UR6, 0x400 ;  /* 0x0000040000067882 */ /* 0x000fe40000000000 */
[----:B0-----:R-:W-:-:S12]  /*9ae0*/  ULEA UR14, UR14, UR6, 0x18 ;  /* 0x000000060e0e7291 */ /* 0x001fd8000f8ec0ff */
.L_x_7171:
        /* <DEDUP_REMOVED lines=27> */
.L_x_7170:
[----:B------:R-:W-:Y:S05]  /*9ca0*/  EXIT ;  /* 0x000000000000794d */ /* 0x000fea0003800000 */
.L_x_7172:
        /* <DEDUP_REMOVED lines=13> */
.L_x_10482:


//--------------------- .text._Z25selective_scan_bwd_kernelI32Selective_Scan_bwd_kernel_traitsILi32ELi16ELb0ELb1ELb0ELb1ELb1EN3c104HalfEfEEv12SSMParamsBwd --------------------------
	.section	.text._Z25selective_scan_bwd_kernelI32Selective_Scan_bwd_kernel_traitsILi32ELi16ELb0ELb1ELb0ELb1ELb1EN3c104HalfEfEEv12SSMParamsBwd,"ax",@progbits
	.align	128
        .global         _Z25selective_scan_bwd_kernelI32Selective_Scan_bwd_kernel_traitsILi32ELi16ELb0ELb1ELb0ELb1ELb1EN3c104HalfEfEEv12SSMParamsBwd
        .type           _Z25selective_scan_bwd_kernelI32Selective_Scan_bwd_kernel_traitsILi32ELi16ELb0ELb1ELb0ELb1ELb1EN3c104HalfEfEEv12SSMParamsBwd,@function
        .size           _Z25selective_scan_bwd_kernelI32Selective_Scan_bwd_kernel_traitsILi32ELi16ELb0ELb1ELb0ELb1ELb1EN3c104HalfEfEEv12SSMParamsBwd,(.L_x_10483 - _Z25selective_scan_bwd_kernelI32Selective_Scan_bwd_kernel_traitsILi32ELi16ELb0ELb1ELb0ELb1ELb1EN3c104HalfEfEEv12SSMParamsBwd)
        .other          _Z25selective_scan_bwd_kernelI32Selective_Scan_bwd_kernel_traitsILi32ELi16ELb0ELb1ELb0ELb1ELb1EN3c104HalfEfEEv12SSMParamsBwd,@"STO_CUDA_ENTRY STV_DEFAULT"
_Z25selective_scan_bwd_kernelI32Selective_Scan_bwd_kernel_traitsILi32ELi16ELb0ELb1ELb0ELb1ELb1EN3c104HalfEfEEv12SSMParamsBwd:
.text._Z25selective_scan_bwd_kernelI32Selective_Scan_bwd_kernel_traitsILi32ELi16ELb0ELb1ELb0ELb1ELb1EN3c104HalfEfEEv12SSMParamsBwd:
        /* <DEDUP_REMOVED lines=36> */
[----:B------:R4:W3:Y:S01]  /*0240*/  F2I.FTZ.U32.TRUNC.NTZ R7, R6 ;  /* 0x0000000600077305 */ /* 0x0008e2000021f000 */
[----:B------:R-:W-:Y:S01]  /*0250*/  UIMAD.WIDE.U32 UR6, UR32, UR20, URZ ;  /* 0x00000014200672a5 */ /* 0x000fe2000f8e00ff */
[----:B------:R-:W-:Y:S01]  /*0260*/  CS2R R88, SRZ ;  /* 0x0000000000587805 */ /* 0x000fe2000001ff00 */
[----:B------:R-:W-:-:S02]  /*0270*/  UIMAD UR5, UR32, UR17, UR5 ;  /* 0x00000011200572a4 */ /* 0x000fc4000f8e0205 */
[----:B------:R-:W-:Y:S02]  /*0280*/  UIMAD UR7, UR32, UR21, UR7 ;  /* 0x00000015200772a4 */ /* 0x000fe4000f8e0207 */
[----:B------:R-:W-:Y:S01]  /*0290*/  UIMAD.WIDE.U32 UR8, UR12, UR18, UR4 ;  /* 0x000000120c0872a5 */ /* 0x000fe2000f8e0004 */
[----:B0-----:R-:W0:Y:S01]  /*02a0*/  LDC.64 R4, c[0x0][0x3c8] ;  /* 0x0000f200ff047b82 */ /* 0x001e220000000a00 */
[----:B----4-:R-:W-:Y:S01]  /*02b0*/  HFMA2 R6, -RZ, RZ, 0, 0 ;  /* 0x00000000ff067431 */ /* 0x010fe200000001ff */
[----:B------:R-:W-:Y:S02]  /*02c0*/  UIMAD.WIDE.U32 UR10, UR12, UR22, UR6 ;  /* 0x000000160c0a72a5 */ /* 0x000fe4000f8e0006 */
[----:B-1----:R-:W-:Y:S02]  /*02d0*/  ULEA UR18, UR13, 0xfffffe00, 0x9 ;  /* 0xfffffe000d127891 */ /* 0x002fe4000f8e48ff */
[----:B--2---:R-:W-:Y:S01]  /*02e0*/  UISETP.NE.U32.AND UP0, UPT, UR24, URZ, UPT ;  /* 0x000000ff1800728c */ /* 0x004fe2000bf05070 */
[----:B---3--:R-:W-:Y:S01]  /*02f0*/  IADD3 R2, PT, PT, RZ, -R7, RZ ;  /* 0x80000007ff027210 */ /* 0x008fe20007ffe0ff */
[----:B------:R-:W1:Y:S04]  /*0300*/  LDCU.128 UR4, c[0x0][0x460] ;  /* 0x00008c00ff0477ac */ /* 0x000e680008000c00 */
[----:B------:R-:W-:Y:S01]  /*0310*/  IMAD R3, R2, R9, RZ ;  /* 0x0000000902037224 */ /* 0x000fe200078e02ff */
[----:B------:R-:W-:-:S02]  /*0320*/  UIADD3 UR8, UP1, UPT, UR18, UR8, URZ ;  /* 0x0000000812087290 */ /* 0x000fc4000ff3e0ff */
[----:B------:R-:W-:Y:S01]  /*0330*/  UISETP.NE.AND.EX UP0, UPT, UR25, URZ, UPT, UP0 ;  /* 0x000000ff1900728c */ /* 0x000fe2000bf05300 */
[----:B------:R-:W-:Y:S01]  /*0340*/  IMAD.HI.U32 R6, R7, R3, R6 ;  /* 0x0000000307067227 */ /* 0x000fe200078e0006 */
[----:B------:R-:W-:Y:S02]  /*0350*/  UIMAD UR21, UR12, UR19, UR9 ;  /* 0x000000130c1572a4 */ /* 0x000fe4000f8e0209 */
[----:B------:R-:W-:Y:S02]  /*0360*/  USHF.R.S32.HI UR19, URZ, 0x1f, UR18 ;  /* 0x0000001fff137899 */ /* 0x000fe40008011412 */
[----:B------:R-:W-:Y:S01]  /*0370*/  UIADD3 UR10, UP3, UPT, UR18, UR10, URZ ;  /* 0x0000000a120a7290 */ /* 0x000fe2000ff7e0ff */
[----:B------:R-:W-:Y:S01]  /*0380*/  IMAD.HI.U32 R91, R6, R0, RZ ;  /* 0x00000000065b7227 */ /* 0x000fe200078e00ff */
[----:B------:R-:W-:Y:S01]  /*0390*/  UIADD3.X UR21, UPT, UPT, UR19, UR21, URZ, UP1, !UPT ;  /* 0x0000001513157290 */ /* 0x000fe20008ffe4ff */
[----:B------:R-:W2:Y:S01]  /*03a0*/  LDC.64 R6, c[0x0][0x448] ;  /* 0x00011200ff067b82 */ /* 0x000ea20000000a00 */
[----:B------:R-:W3:Y:S02]  /*03b0*/  LDCU.64 UR24, c[0x0][0x4a0] ;  /* 0x00009400ff1877ac */ /* 0x000ee40008000a00 */
[----:B------:R-:W-:Y:S01]  /*03c0*/  IADD3 R2, PT, PT, -R91, RZ, RZ ;  /* 0x000000ff5b027210 */ /* 0x000fe20007ffe1ff */
[----:B-1----:R-:W-:-:S02]  /*03d0*/  ULEA UR20, UP2, UR8, UR4, 0x1 ;  /* 0x0000000408147291 */ /* 0x002fc4000f8408ff */
[----:B------:R-:W-:Y:S02]  /*03e0*/  UIMAD UR23, UR12, UR23, UR11 ;  /* 0x000000170c1772a4 */ /* 0x000fe4000f8e020b */
[C---:B------:R-:W-:Y:S01]  /*03f0*/  IMAD R0, R9.reuse, R2, R0 ;  /* 0x0000000209007224 */ /* 0x040fe200078e0200 */
[----:B------:R-:W1:Y:S04]  /*0400*/  LDCU.64 UR16, c[0x0][0x3b0] ;  /* 0x00007600ff1077ac */ /* 0x000e680008000a00 */
[----:B------:R-:W-:Y:S01]  /*0410*/  ISETP.GT.U32.AND P1, PT, R9, R0, PT ;  /* 0x000000000900720c */ /* 0x000fe20003f24070 */
[----:B------:R-:W-:Y:S01]  /*0420*/  ULEA.HI.X UR21, UR8, UR5, UR21, 0x1, UP2 ;  /* 0x0000000508157291 */ /* 0x000fe200090f0c15 */
[----:B------:R-:W4:Y:S01]  /*0430*/  @UP0 LDCU UR8, c[0x0][0x384] ;  /* 0x00007080ff0807ac */ /* 0x000f220008000800 */
[----:B------:R-:W-:-:S02]  /*0440*/  ULEA UR22, UP4, UR10, UR6, 0x1 ;  /* 0x000000060a167291 */ /* 0x000fc4000f8808ff */
[----:B------:R-:W-:Y:S02]  /*0450*/  UIADD3.X UR23, UPT, UPT, UR19, UR23, URZ, UP3, !UPT ;  /* 0x0000001713177290 */ /* 0x000fe40009ffe4ff */
[----:B------:R-:W-:-:S06]  /*0460*/  UIMAD.WIDE.U32 UR4, UR32, UR14, URZ ;  /* 0x0000000e200472a5 */ /* 0x000fcc000f8e00ff */
[-C--:B------:R-:W-:Y:S01]  /*0470*/  @!P1 IADD3 R0, PT, PT, R0, -R9.reuse, RZ ;  /* 0x8000000900009210 */ /* 0x080fe20007ffe0ff */
[----:B------:R-:W-:Y:S01]  /*0480*/  ULEA.HI.X UR23, UR10, UR7, UR23, 0x1, UP4 ;  /* 0x000000070a177291 */ /* 0x000fe2000a0f0c17 */
[----:B------:R-:W-:Y:S01]  /*0490*/  @!P1 IADD3 R91, PT, PT, R91, 0x1, RZ ;  /* 0x000000015b5b9810 */ /* 0x000fe20007ffe0ff */
[----:B------:R-:W0:Y:S01]  /*04a0*/  LDCU.64 UR10, c[0x0][0x528] ;  /* 0x0000a500ff0a77ac */ /* 0x000e220008000a00 */
[----:B------:R-:W-:Y:S02]  /*04b0*/  ISETP.GE.U32.AND P0, PT, R0, R9, PT ;  /* 0x000000090000720c */ /* 0x000fe40003f06070 */
[C---:B------:R-:W-:Y:S01]  /*04c0*/  LOP3.LUT R0, R8.reuse, UR12, RZ, 0x3c, !PT ;  /* 0x0000000c08007c12 */ /* 0x040fe2000f8e3cff */
[----:B------:R-:W2:Y:S01]  /*04d0*/  @UP0 LDCU UR9, c[0x0][0x38c] ;  /* 0x00007180ff0907ac */ /* 0x000ea20008000800 */
[----:B------:R-:W-:Y:S02]  /*04e0*/  ISETP.NE.AND P1, PT, R8, RZ, PT ;  /* 0x000000ff0800720c */ /* 0x000fe40003f25270 */
[----:B------:R-:W-:Y:S01]  /*04f0*/  ISETP.GE.AND P2, PT, R0, RZ, PT ;  /* 0x000000ff0000720c */ /* 0x000fe20003f46270 */
[----:B------:R-:W-:Y:S01]  /*0500*/  UIMAD UR5, UR32, UR15, UR5 ;  /* 0x0000000f200572a4 */ /* 0x000fe2000f8e0205 */
[----:B------:R-:W2:Y:S05]  /*0510*/  @UP0 LDCU.64 UR14, c[0x0][0x480] ;  /* 0x00009000ff0e07ac */ /* 0x000eaa0008000a00 */
[----:B------:R-:W-:Y:S01]  /*0520*/  @P0 IADD3 R91, PT, PT, R91, 0x1, RZ ;  /* 0x000000015b5b0810 */ /* 0x000fe20007ffe0ff */
[----:B---3--:R-:W-:-:S02]  /*0530*/  UIMAD.WIDE.U32 UR4, UR12, UR24, UR4 ;  /* 0x000000180c0472a5 */ /* 0x008fc4000f8e0004 */
[----:B-1----:R-:W-:Y:S02]  /*0540*/  UIMAD.WIDE.U32 UR6, UR32, UR16, URZ ;  /* 0x00000010200672a5 */ /* 0x002fe4000f8e00ff */
        /* <DEDUP_REMOVED lines=10> */
[----:B------:R-:W-:Y:S01]  /*05f0*/  ULEA UR24, UP1, UR4, UR10, 0x1 ;  /* 0x0000000a04187291 */ /* 0x000fe2000f8208ff */
[C---:B------:R-:W-:Y:S01]  /*0600*/  IMAD.WIDE.U32 R2, R91.reuse, R4, UR6 ;  /* 0x000000065b027e25 */ /* 0x040fe2000f8e0004 */
[----:B--2---:R-:W-:Y:S02]  /*0610*/  @UP0 UIMAD UR6, UR5, UR9, URZ ;  /* 0x00000009050602a4 */ /* 0x004fe4000f8e02ff */
        /* <DEDUP_REMOVED lines=18> */
[----:B------:R-:W4:Y:S01]  /*0740*/  LDCU UR19, c[0x0][0x394] ;  /* 0x00007280ff1377ac */ /* 0x000f220008000800 */
[----:B--2---:R-:W-:Y:S02]  /*0750*/  UIMAD.WIDE.U32 UR14, UR12, UR8, URZ ;  /* 0x000000080c0e72a5 */ /* 0x004fe4000f8e00ff */
[----:B---3--:R-:W-:Y:S02]  /*0760*/  UIMAD.WIDE.U32 UR16, UR12, UR10, URZ ;  /* 0x0000000a0c1072a5 */ /* 0x008fe4000f8e00ff */
[----:B-1----:R-:W-:-:S02]  /*0770*/  ULEA UR6, UR7, UR6, 0x18 ;  /* 0x0000000607067291 */ /* 0x002fc4000f8ec0ff */
[----:B------:R-:W-:Y:S02]  /*0780*/  UIMAD UR13, UR12, UR9, UR15 ;  /* 0x000000090c0d72a4 */ /* 0x000fe4000f8e020f */
[----:B------:R-:W-:Y:S01]  /*0790*/  UIMAD UR18, UR12, UR11, UR17 ;  /* 0x0000000b0c1272a4 */ /* 0x000fe2000f8e0211 */
[C---:B0-----:R-:W-:Y:S02]  /*07a0*/  SHF.L.U32 R0, R86.reuse, 0x4, RZ ;  /* 0x0000000456007819 */ /* 0x041fe400000006ff */
[----:B------:R-:W-:Y:S02]  /*07b0*/  LOP3.LUT R208, R86, 0x1f, RZ, 0xc0, !PT ;  /* 0x0000001f56d07812 */ /* 0x000fe400078ec0ff */
[C---:B------:R-:W-:Y:S02]  /*07c0*/  LOP3.LUT R3, R0.reuse, 0x3e00, RZ, 0xc0, !PT ;  /* 0x00003e0000037812 */ /* 0x040fe400078ec0ff */
[----:B------:R-:W-:Y:S02]  /*07d0*/  LEA.HI R0, R0, R0, RZ, 0x1b ;  /* 0x0000000000007211 */ /* 0x000fe400078fd8ff */
[----:B------:R-:W-:-:S02]  /*07e0*/  LOP3.LUT R84, R3, 0x1f, R86, 0xf8, !PT ;  /* 0x0000001f03547812 */ /* 0x000fc400078ef856 */
        /* <DEDUP_REMOVED lines=15> */
[----:B----4-:R-:W-:-:S07]  /*08e0*/  LOP3.LUT R68, R84, 0x1e0, RZ, 0xfc, !PT ;  /* 0x000001e054447812 */ /* 0x010fce00078efcff */
.L_x_7246:
        /* <DEDUP_REMOVED lines=23> */
[----:B------:R-:W-:Y:S02]  /*0a60*/  ISETP.NE.AND P1, PT, R98, RZ, PT ;  /* 0x000000ff6200720c */ /* 0x000fe40003f25270 */
[----:B------:R-:W-:Y:S02]  /*0a70*/  ISETP.GE.AND P6, PT, R80, UR33, PT ;  /* 0x0000002150007c0c */ /* 0x000fe4000bfc6270 */
[----:B------:R-:W-:Y:S02]  /*0a80*/  ISETP.GE.AND P5, PT, R79, UR33, PT ;  /* 0x000000214f007c0c */ /* 0x000fe4000bfa6270 */
[----:B------:R-:W-:Y:S02]  /*0a90*/  ISETP.NE.AND P2, PT, R95, RZ, PT ;  /* 0x000000ff5f00720c */ /* 0x000fe40003f45270 */
[----:B------:R-:W-:-:S02]  /*0aa0*/  ISETP.GE.AND P4, PT, R78, UR33, PT ;  /* 0x000000214e007c0c */ /* 0x000fc4000bf86270 */
[----:B------:R-:W-:Y:S02]  /*0ab0*/  ISETP.GE.AND P3, PT, R77, UR33, PT ;  /* 0x000000214d007c0c */ /* 0x000fe4000bf66270 */
[----:B------:R-:W-:Y:S02]  /*0ac0*/  PRMT R11, RZ, 0x7610, R11 ;  /* 0x00007610ff0b7816 */ /* 0x000fe4000000000b */
[----:B------:R-:W-:Y:S02]  /*0ad0*/  PRMT R17, RZ, 0x7610, R17 ;  /* 0x00007610ff117816 */ /* 0x000fe40000000011 */
[----:B------:R-:W-:Y:S02]  /*0ae0*/  PRMT R10, RZ, 0x7610, R10 ;  /* 0x00007610ff0a7816 */ /* 0x000fe4000000000a */
[----:B------:R-:W-:Y:S01]  /*0af0*/  PRMT R15, RZ, 0x7610, R15 ;  /* 0x00007610ff0f7816 */ /* 0x000fe2000000000f */
[----:B------:R-:W2:Y:S01]  /*0b00*/  @!P0 LDG.E.U16 R9, desc[UR28][R6.64] ;  /* 0x0000001c06098981 */ /* 0x000ea2000c1e1500 */
[----:B------:R-:W-:-:S02]  /*0b10*/  ISETP.GE.AND P0, PT, R76, UR33, PT ;  /* 0x000000214c007c0c */ /* 0x000fc4000bf06270 */
[----:B------:R-:W-:Y:S01]  /*0b20*/  P2R R94, PR, RZ, 0x40 ;  /* 0x00000040ff5e7803 */ /* 0x000fe20000000000 */
[----:B------:R-:W3:Y:S01]  /*0b30*/  @!P1 LDG.E.U16 R0, desc[UR28][R6.64+0x40] ;  /* 0x0000401c06009981 */ /* 0x000ee2000c1e1500 */
[----:B------:R-:W-:Y:S02]  /*0b40*/  P2R R103, PR, RZ, 0x1 ;  /* 0x00000001ff677803 */ /* 0x000fe40000000000 */
[----:B------:R-:W-:Y:S01]  /*0b50*/  P2R R92, PR, RZ, 0x20 ;  /* 0x00000020ff5c7803 */ /* 0x000fe20000000000 */
[----:B------:R-:W4:Y:S01]  /*0b60*/  @!P6 LDG.E.U16 R8, desc[UR28][R6.64+0xc0] ;  /* 0x0000c01c0608e981 */ /* 0x000f22000c1e1500 */
[----:B------:R-:W-:Y:S02]  /*0b70*/  P2R R102, PR, RZ, 0x8 ;  /* 0x00000008ff667803 */ /* 0x000fe40000000000 */
[----:B------:R-:W-:Y:S01]  /*0b80*/  P2R R100, PR, RZ, 0x10 ;  /* 0x00000010ff647803 */ /* 0x000fe20000000000 */
[----:B------:R-:W4:Y:S01]  /*0b90*/  @!P5 LDG.E.U16 R13, desc[UR28][R6.64+0x100] ;  /* 0x0001001c060dd981 */ /* 0x000f22000c1e1500 */
        /* <DEDUP_REMOVED lines=18> */
[----:B------:R-:W-:-:S02]  /*0cc0*/  ISETP.GE.AND P4, PT, R68, UR33, PT ;  /* 0x0000002144007c0c */ /* 0x000fc4000bf86270 */
        /* <DEDUP_REMOVED lines=18> */
[C---:B-1----:R-:W-:Y:S02]  /*0df0*/  IADD3 R22, PT, PT, R67.reuse, 0x20, RZ ;  /* 0x0000002043167810 */ /* 0x042fe40007ffe0ff */
[C---:B------:R-:W-:Y:S02]  /*0e00*/  IADD3 R6, PT, PT, R67.reuse, 0x80, RZ ;  /* 0x0000008043067810 */ /* 0x040fe40007ffe0ff */
[C---:B------:R-:W-:Y:S02]  /*0e10*/  LEA.HI.SX32 R66, R67.reuse, R67, 0x1b ;  /* 0x0000004343427211 */ /* 0x040fe400078fdaff */
[----:B------:R-:W-:-:S02]  /*0e20*/  IADD3 R24, PT, PT, R67, 0x40, RZ ;  /* 0x0000004043187810 */ /* 0x000fc40007ffe0ff */
[C---:B------:R-:W-:Y:S02]  /*0e30*/  IADD3 R26, PT, PT, R67.reuse, 0x60, RZ ;  /* 0x00000060431a7810 */ /* 0x040fe40007ffe0ff */
[-C--:B------:R-:W-:Y:S02]  /*0e40*/  LEA.HI.SX32 R22, R22, R67.reuse, 0x1b ;  /* 0x0000004316167211 */ /* 0x080fe400078fdaff */
[-C--:B------:R-:W-:Y:S02]  /*0e50*/  LEA.HI.SX32 R6, R6, R67.reuse, 0x1b ;  /* 0x0000004306067211 */ /* 0x080fe400078fdaff */
[----:B------:R-:W-:Y:S02]  /*0e60*/  IADD3 R28, PT, PT, R67, 0xa0, RZ ;  /* 0x000000a0431c7810 */ /* 0x000fe40007ffe0ff */
[----:B------:R-:W-:Y:S02]  /*0e70*/  LEA R66, R66, UR26, 0x1 ;  /* 0x0000001a42427c11 */ /* 0x000fe4000f8e08ff */
[----:B------:R-:W-:-:S02]  /*0e80*/  LEA.HI.SX32 R24, R24, R67, 0x1b ;  /* 0x0000004318187211 */ /* 0x000fc400078fdaff */
[-C--:B------:R-:W-:Y:S02]  /*0e90*/  LEA.HI.SX32 R26, R26, R67.reuse, 0x1b ;  /* 0x000000431a1a7211 */ /* 0x080fe400078fdaff */
[----:B------:R-:W-:Y:S02]  /*0ea0*/  LEA R65, R22, UR26, 0x1 ;  /* 0x0000001a16417c11 */ /* 0x000fe4000f8e08ff */
[----:B------:R-:W-:Y:S02]  /*0eb0*/  LEA R62, R6, UR26, 0x1 ;  /* 0x0000001a063e7c11 */ /* 0x000fe4000f8e08ff */
[----:B------:R-:W-:Y:S02]  /*0ec0*/  IADD3 R6, PT, PT, R67, 0xc0, RZ ;  /* 0x000000c043067810 */ /* 0x000fe40007ffe0ff */
[----:B------:R-:W-:Y:S02]  /*0ed0*/  LEA.HI.SX32 R28, R28, R67, 0x1b ;  /* 0x000000431c1c7211 */ /* 0x000fe400078fdaff */
[----:B------:R-:W-:-:S02]  /*0ee0*/  LEA R64, R24, UR26, 0x1 ;  /* 0x0000001a18407c11 */ /* 0x000fc4000f8e08ff */
[----:B------:R-:W-:Y:S02]  /*0ef0*/  LEA R63, R26, UR26, 0x1 ;  /* 0x0000001a1a3f7c11 */ /* 0x000fe4000f8e08ff */
[C---:B------:R-:W-:Y:S02]  /*0f00*/  IADD3 R22, PT, PT, R67.reuse, 0xe0, RZ ;  /* 0x000000e043167810 */ /* 0x040fe40007ffe0ff */
[----:B------:R-:W-:Y:S02]  /*0f10*/  LEA.HI.SX32 R6, R6, R67, 0x1b ;  /* 0x0000004306067211 */ /* 0x000fe400078fdaff */
[----:B------:R-:W-:Y:S02]  /*0f20*/  LEA R61, R28, UR26, 0x1 ;  /* 0x0000001a1c3d7c11 */ /* 0x000fe4000f8e08ff */
[C---:B------:R-:W-:Y:S02]  /*0f30*/  IADD3 R24, PT, PT, R67.reuse, 0x100, RZ ;  /* 0x0000010043187810 */ /* 0x040fe40007ffe0ff */
[----:B------:R-:W-:-:S02]  /*0f40*/  IADD3 R26, PT, PT, R67, 0x120, RZ ;  /* 0x00000120431a7810 */ /* 0x000fc40007ffe0ff */
[----:B------:R-:W-:Y:S02]  /*0f50*/  IADD3 R28, PT, PT, R67, 0x140, RZ ;  /* 0x00000140431c7810 */ /* 0x000fe40007ffe0ff */
[-C--:B------:R-:W-:Y:S02]  /*0f60*/  LEA.HI.SX32 R22, R22, R67.reuse, 0x1b ;  /* 0x0000004316167211 */ /* 0x080fe400078fdaff */
[----:B------:R-:W-:Y:S02]  /*0f70*/  P2R R34, PR, RZ, 0x40 ;  /* 0x00000040ff227803 */ /* 0x000fe40000000000 */
[----:B------:R-:W-:Y:S02]  /*0f80*/  LEA R60, R6, UR26, 0x1 ;  /* 0x0000001a063c7c11 */ /* 0x000fe4000f8e08ff */
[----:B------:R-:W-:Y:S02]  /*0f90*/  ISETP.NE.AND P6, PT, R102, RZ, PT ;  /* 0x000000ff6600720c */ /* 0x000fe40003fc5270 */
[----:B------:R-:W-:-:S02]  /*0fa0*/  LEA.HI.SX32 R24, R24, R67, 0x1b ;  /* 0x0000004318187211 */ /* 0x000fc400078fdaff */
[C---:B------:R-:W-:Y:S02]  /*0fb0*/  IADD3 R6, PT, PT, R67.reuse, 0x180, RZ ;  /* 0x0000018043067810 */ /* 0x040fe40007ffe0ff */
[-C--:B------:R-:W-:Y:S02]  /*0fc0*/  LEA.HI.SX32 R26, R26, R67.reuse, 0x1b ;  /* 0x000000431a1a7211 */ /* 0x080fe400078fdaff */
[----:B------:R-:W-:Y:S02]  /*0fd0*/  LEA.HI.SX32 R28, R28, R67, 0x1b ;  /* 0x000000431c1c7211 */ /* 0x000fe400078fdaff */
[----:B------:R-:W-:Y:S02]  /*0fe0*/  LEA R59, R22, UR26, 0x1 ;  /* 0x0000001a163b7c11 */ /* 0x000fe4000f8e08ff */
[----:B------:R-:W-:Y:S02]  /*0ff0*/  IADD3 R22, PT, PT, R67, 0x1e0, RZ ;  /* 0x000001e043167810 */ /* 0x000fe40007ffe0ff */
[----:B------:R-:W-:-:S02]  /*1000*/  P2R R32, PR, RZ, 0x40 ;  /* 0x00000040ff207803 */ /* 0x000fc40000000000 */
[----:B------:R-:W-:Y:S02]  /*1010*/  LEA R58, R24, UR26, 0x1 ;  /* 0x0000001a183a7c11 */ /* 0x000fe4000f8e08ff */
[-C--:B------:R-:W-:Y:S02]  /*1020*/  LEA.HI.SX32 R6, R6, R67.reuse, 0x1b ;  /* 0x0000004306067211 */ /* 0x080fe400078fdaff */
[----:B------:R-:W-:Y:S02]  /*1030*/  ISETP.NE.AND P6, PT, R100, RZ, PT ;  /* 0x000000ff6400720c */ /* 0x000fe40003fc5270 */
[----:B------:R-:W-:Y:S02]  /*1040*/  LEA R57, R26, UR26, 0x1 ;  /* 0x0000001a1a397c11 */ /* 0x000fe4000f8e08ff */
[----:B------:R-:W-:Y:S02]  /*1050*/  LEA R56, R28, UR26, 0x1 ;  /* 0x0000001a1c387c11 */ /* 0x000fe4000f8e08ff */
[----:B------:R-:W-:-:S02]  /*1060*/  LEA.HI.SX32 R22, R22, R67, 0x1b ;  /* 0x0000004316167211 */ /* 0x000fc400078fdaff */
[----:B------:R-:W-:Y:S02]  /*1070*/  LEA R54, R6, UR26, 0x1 ;  /* 0x0000001a06367c11 */ /* 0x000fe4000f8e08ff */
[----:B------:R-:W-:Y:S02]  /*1080*/  P2R R31, PR, RZ, 0x40 ;  /* 0x00000040ff1f7803 */ /* 0x000fe40000000000 */
        /* <DEDUP_REMOVED lines=13> */
[----:B---3--:R0:W-:Y:S02]  /*1160*/  STS.U16 [R65+0x40], R0 ;  /* 0x0000400041007388 */ /* 0x0081e40000000400 */
[----:B0-----:R-:W-:-:S04]  /*1170*/  IADD3 R0, PT, PT, R67, 0x160, RZ ;  /* 0x0000016043007810 */ /* 0x001fc80007ffe0ff */
[----:B------:R-:W-:Y:S01]  /*1180*/  LEA.HI.SX32 R0, R0, R67, 0x1b ;  /* 0x0000004300007211 */ /* 0x000fe200078fdaff */
[----:B----4-:R-:W-:Y:S04]  /*1190*/  STS.U16 [R64+0x80], R11 ;  /* 0x0000800b40007388 */ /* 0x010fe80000000400 */
[----:B------:R0:W-:Y:S04]  /*11a0*/  STS.U16 [R63+0xc0], R8 ;  /* 0x0000c0083f007388 */ /* 0x0001e80000000400 */
[----:B------:R-:W-:Y:S01]  /*11b0*/  STS.U16 [R62+0x100], R13 ;  /* 0x0001000d3e007388 */ /* 0x000fe20000000400 */
[----:B------:R-:W-:-:S03]  /*11c0*/  LEA R55, R0, UR26, 0x1 ;  /* 0x0000001a00377c11 */ /* 0x000fc6000f8e08ff */
[----:B------:R1:W-:Y:S01]  /*11d0*/  STS.U16 [R61+0x140], R10 ;  /* 0x0001400a3d007388 */ /* 0x0003e20000000400 */
[C---:B0-----:R-:W-:Y:S02]  /*11e0*/  IADD3 R8, PT, PT, R67.reuse, 0x1a0, RZ ;  /* 0x000001a043087810 */ /* 0x041fe40007ffe0ff */
[C---:B------:R-:W-:Y:S02]  /*11f0*/  SHF.L.U32 R0, R67.reuse, 0x4, RZ ;  /* 0x0000000443007819 */ /* 0x040fe400000006ff */
[-C--:B------:R-:W-:Y:S02]  /*1200*/  LEA.HI.SX32 R8, R8, R67.reuse, 0x1b ;  /* 0x0000004308087211 */ /* 0x080fe400078fdaff */
[----:B-1----:R-:W-:Y:S01]  /*1210*/  IADD3 R10, PT, PT, R67, 0x1c0, RZ ;  /* 0x000001c0430a7810 */ /* 0x002fe20007ffe0ff */
[----:B------:R-:W-:Y:S03]  /*1220*/  STS.U16 [R60+0x180], R15 ;  /* 0x0001800f3c007388 */ /* 0x000fe60000000400 */
[----:B------:R-:W-:Y:S01]  /*1230*/  LEA.HI.SX32 R10, R10, R67, 0x1b ;  /* 0x000000430a0a7211 */ /* 0x000fe200078fdaff */
[----:B------:R0:W-:Y:S01]  /*1240*/  STS.U16 [R59+0x1c0], R12 ;  /* 0x0001c00c3b007388 */ /* 0x0001e20000000400 */
[----:B------:R-:W-:-:S02]  /*1250*/  LEA R53, R8, UR26, 0x1 ;  /* 0x0000001a08357c11 */ /* 0x000fc4000f8e08ff */
        /* <DEDUP_REMOVED lines=60> */
[----:B---3--:R-:W-:Y:S01]  /*1620*/  PRMT R21, RZ, 0x7610, R21 ;  /* 0x00007610ff157816 */ /* 0x008fe20000000015 */
[----:B------:R-:W3:Y:S01]  /*1630*/  @!P0 LDG.E.U16 R16, desc[UR28][R4.64+0x2c0] ;  /* 0x0002c01c04108981 */ /* 0x000ee2000c1e1500 */
[----:B----4-:R-:W-:-:S03]  /*1640*/  PRMT R18, RZ, 0x7610, R18 ;  /* 0x00007610ff127816 */ /* 0x010fc60000000012 */
[----:B------:R-:W4:Y:S04]  /*1650*/  @!P1 LDG.E.U16 R19, desc[UR28][R4.64+0x300] ;  /* 0x0003001c04139981 */ /* 0x000f28000c1e1500 */
[----:B------:R-:W4:Y:S04]  /*1660*/  @!P2 LDG.E.U16 R0, desc[UR28][R4.64+0x340] ;  /* 0x0003401c0400a981 */ /* 0x000f28000c1e1500 */
[----:B------:R-:W3:Y:S04]  /*1670*/  @!P6 LDG.E.U16 R14, desc[UR28][R4.64+0x240] ;  /* 0x0002401c040ee981 */ /* 0x000ee8000c1e1500 */
        /* <DEDUP_REMOVED lines=37> */
[----:B----4-:R-:W-:Y:S04]  /*18d0*/  STS.U16 [R54+0x300], R19 ;  /* 0x0003001336007388 */ /* 0x010fe80000000400 */
        /* <DEDUP_REMOVED lines=42> */
[----:B0-----:R-:W-:Y:S02]  /*1b80*/  PRMT R21, RZ, 0x7610, R21 ;  /* 0x00007610ff157816 */ /* 0x001fe40000000015 */
        /* <DEDUP_REMOVED lines=31> */
[----:B------:R-:W-:Y:S01]  /*1d80*/  FADD.FTZ R39, R15, R90 ;  /* 0x0000005a0f277221 */ /* 0x000fe20000010000 */
[----:B------:R0:W-:Y:S04]  /*1d90*/  STS.U16 [R66], R23 ;  /* 0x0000001742007388 */ /* 0x0001e80000000400 */
[----:B------:R-:W-:Y:S01]  /*1da0*/  STS.U16 [R65+0x40], R22 ;  /* 0x0000401641007388 */ /* 0x000fe20000000400 */
[----:B0-----:R-:W-:-:S03]  /*1db0*/  HADD2.F32 R23, -RZ, R6.H0_H0 ;  /* 0x20000006ff177230 */ /* 0x001fc60000004100 */
[----:B------:R0:W-:Y:S04]  /*1dc0*/  STS.U16 [R64+0x80], R25 ;  /* 0x0000801940007388 */ /* 0x0001e80000000400 */
[----:B------:R-:W-:Y:S01]  /*1dd0*/  STS.U16 [R63+0xc0], R24 ;  /* 0x0000c0183f007388 */ /* 0x000fe20000000400 */
[----:B0-----:R-:W-:-:S03]  /*1de0*/  HADD2.F32 R25, -RZ, R8.H0_H0 ;  /* 0x20000008ff197230 */ /* 0x001fc60000004100 */
[----:B------:R0:W-:Y:S04]  /*1df0*/  STS.U16 [R62+0x100], R27 ;  /* 0x0001001b3e007388 */ /* 0x0001e80000000400 */
[----:B------:R-:W-:Y:S01]  /*1e00*/  STS.U16 [R61+0x140], R26 ;  /* 0x0001401a3d007388 */ /* 0x000fe20000000400 */
[----:B0-----:R-:W-:-:S03]  /*1e10*/  HADD2.F32 R27, -RZ, R12.H0_H0 ;  /* 0x2000000cff1b7230 */ /* 0x001fc60000004100 */
[----:B------:R0:W-:Y:S01]  /*1e20*/  STS.U16 [R60+0x180], R29 ;  /* 0x0001801d3c007388 */ /* 0x0001e20000000400 */
[--C-:B------:R-:W-:Y:S01]  /*1e30*/  FADD.FTZ R48, R23, R90.reuse ;  /* 0x0000005a17307221 */ /* 0x100fe20000010000 */
[--C-:B------:R-:W-:Y:S02]  /*1e40*/  FADD.FTZ R46, R25, R90.reuse ;  /* 0x0000005a192e7221 */ /* 0x100fe40000010000 */
[----:B------:R-:W-:Y:S01]  /*1e50*/  STS.U16 [R59+0x1c0], R28 ;  /* 0x0001c01c3b007388 */ /* 0x000fe20000000400 */
[----:B0-----:R-:W-:Y:S02]  /*1e60*/  HADD2.F32 R29, -RZ, R14.H0_H0 ;  /* 0x2000000eff1d7230 */ /* 0x001fe40000004100 */
[--C-:B------:R-:W-:Y:S01]  /*1e70*/  FADD.FTZ R42, R27, R90.reuse ;  /* 0x0000005a1b2a7221 */ /* 0x100fe20000010000 */
[----:B------:R0:W-:Y:S02]  /*1e80*/  STS.U16 [R58+0x200], R31 ;  /* 0x0002001f3a007388 */ /* 0x0001e40000000400 */
[----:B------:R-:W-:Y:S01]  /*1e90*/  FADD.FTZ R40, R29, R90 ;  /* 0x0000005a1d287221 */ /* 0x000fe20000010000 */
[----:B0-----:R-:W-:Y:S01]  /*1ea0*/  HADD2.F32 R31, -RZ, R16.H0_H0 ;  /* 0x20000010ff1f7230 */ /* 0x001fe20000004100 */
[----:B------:R-:W-:Y:S04]  /*1eb0*/  STS.U16 [R57+0x240], R30 ;  /* 0x0002401e39007388 */ /* 0x000fe80000000400 */
[----:B------:R0:W-:Y:S04]  /*1ec0*/  STS.U16 [R56+0x280], R21 ;  /* 0x0002801538007388 */ /* 0x0001e80000000400 */
[----:B------:R-:W-:Y:S04]  /*1ed0*/  STS.U16 [R55+0x2c0], R32 ;  /* 0x0002c02037007388 */ /* 0x000fe80000000400 */
[----:B------:R1:W-:Y:S01]  /*1ee0*/  STS.U16 [R54+0x300], R35 ;  /* 0x0003002336007388 */ /* 0x0003e20000000400 */
[----:B0-----:R-:W-:-:S03]  /*1ef0*/  HADD2.F32 R21, -RZ, R10.H0_H0 ;  /* 0x2000000aff157230 */ /* 0x001fc60000004100 */
[----:B------:R0:W-:Y:S04]  /*1f00*/  STS.U16 [R53+0x340], R34 ;  /* 0x0003402235007388 */ /* 0x0001e80000000400 */
[----:B------:R2:W-:Y:S01]  /*1f10*/  STS.U16 [R52+0x380], R37 ;  /* 0x0003802534007388 */ /* 0x0005e20000000400 */
[----:B-1----:R-:W-:-:S03]  /*1f20*/  HADD2.F32 R35, -RZ, R18.H0_H0 ;  /* 0x20000012ff237230 */ /* 0x002fc60000004100 */
[----:B------:R1:W-:Y:S01]  /*1f30*/  STS.U16 [R51+0x3c0], R36 ;  /* 0x0003c02433007388 */ /* 0x0003e20000000400 */
[--C-:B------:R-:W-:Y:S01]  /*1f40*/  FADD.FTZ R44, R21, R90.reuse ;  /* 0x0000005a152c7221 */ /* 0x100fe20000010000 */
[--C-:B------:R-:W-:Y:S01]  /*1f50*/  FADD.FTZ R38, R31, R90.reuse ;  /* 0x0000005a1f267221 */ /* 0x100fe20000010000 */
[--C-:B0-----:R-:W-:Y:S01]  /*1f60*/  FADD.FTZ R34, R101, R90.reuse ;  /* 0x0000005a65227221 */ /* 0x101fe20000010000 */
[--C-:B--2---:R-:W-:Y:S01]  /*1f70*/  FADD.FTZ R37, R17, R90.reuse ;  /* 0x0000005a11257221 */ /* 0x104fe20000010000 */
[--C-:B-1----:R-:W-:Y:S01]  /*1f80*/  FADD.FTZ R36, R35, R90.reuse ;  /* 0x0000005a23247221 */ /* 0x102fe20000010000 */
        /* <DEDUP_REMOVED lines=33> */
.L_x_7175:
[----:B------:R-:W-:Y:S05]  /*21a0*/  BSYNC.RECONVERGENT B0 ;  /* 0x0000000000007941 */ /* 0x000fea0003800200 */
.L_x_7174:
        /* <DEDUP_REMOVED lines=33> */
.L_x_7177:
[----:B------:R-:W-:Y:S05]  /*23c0*/  BSYNC.RECONVERGENT B0 ;  /* 0x0000000000007941 */ /* 0x000fea0003800200 */
.L_x_7176:
        /* <DEDUP_REMOVED lines=33> */
.L_x_7179:
[----:B------:R-:W-:Y:S05]  /*25e0*/  BSYNC.RECONVERGENT B0 ;  /* 0x0000000000007941 */ /* 0x000fea0003800200 */
.L_x_7178:
        /* <DEDUP_REMOVED lines=33> */
.L_x_7181:
[----:B------:R-:W-:Y:S05]  /*2800*/  BSYNC.RECONVERGENT B0 ;  /* 0x0000000000007941 */ /* 0x000fea0003800200 */
.L_x_7180:
        /* <DEDUP_REMOVED lines=33> */
.L_x_7183:
[----:B------:R-:W-:Y:S05]  /*2a20*/  BSYNC.RECONVERGENT B0 ;  /* 0x0000000000007941 */ /* 0x000fea0003800200 */
.L_x_7182:
        /* <DEDUP_REMOVED lines=33> */
.L_x_7185:
[----:B------:R-:W-:Y:S05]  /*2c40*/  BSYNC.RECONVERGENT B0 ;  /* 0x0000000000007941 */ /* 0x000fea0003800200 */
.L_x_7184:
        /* <DEDUP_REMOVED lines=33> */
.L_x_7187:
[----:B------:R-:W-:Y:S05]  /*2e60*/  BSYNC.RECONVERGENT B0 ;  /* 0x0000000000007941 */ /* 0x000fea0003800200 */
.L_x_7186:
        /* <DEDUP_REMOVED lines=33> */
.L_x_7189:
[----:B------:R-:W-:Y:S05]  /*3080*/  BSYNC.RECONVERGENT B0 ;  /* 0x0000000000007941 */ /* 0x000fea0003800200 */
.L_x_7188:
        /* <DEDUP_REMOVED lines=33> */
.L_x_7191:
[----:B------:R-:W-:Y:S05]  /*32a0*/  BSYNC.RECONVERGENT B0 ;  /* 0x0000000000007941 */ /* 0x000fea0003800200 */
.L_x_7190:
        /* <DEDUP_REMOVED lines=33> */
.L_x_7193:
[----:B------:R-:W-:Y:S05]  /*34c0*/  BSYNC.RECONVERGENT B0 ;  /* 0x0000000000007941 */ /* 0x000fea0003800200 */
.L_x_7192:
        /* <DEDUP_REMOVED lines=33> */
.L_x_7195:
[----:B------:R-:W-:Y:S05]  /*36e0*/  BSYNC.RECONVERGENT B0 ;  /* 0x0000000000007941 */ /* 0x000fea0003800200 */
.L_x_7194:
        /* <DEDUP_REMOVED lines=33> */
.L_x_7197:
[----:B------:R-:W-:Y:S05]  /*3900*/  BSYNC.RECONVERGENT B0 ;  /* 0x0000000000007941 */ /* 0x000fea0003800200 */
.L_x_7196:
        /* <DEDUP_REMOVED lines=33> */
.L_x_7199:
[----:B------:R-:W-:Y:S05]  /*3b20*/  BSYNC.RECONVERGENT B0 ;  /* 0x0000000000007941 */ /* 0x000fea0003800200 */
.L_x_7198:
        /* <DEDUP_REMOVED lines=33> */
.L_x_7201:
[----:B------:R-:W-:Y:S05]  /*3d40*/  BSYNC.RECONVERGENT B0 ;  /* 0x0000000000007941 */ /* 0x000fea0003800200 */
.L_x_7200:
        /* <DEDUP_REMOVED lines=33> */
.L_x_7203:
[----:B------:R-:W-:Y:S05]  /*3f60*/  BSYNC.RECONVERGENT B0 ;  /* 0x0000000000007941 */ /* 0x000fea0003800200 */
.L_x_7202:
        /* <DEDUP_REMOVED lines=33> */
.L_x_7205:
[----:B------:R-:W-:Y:S05]  /*4180*/  BSYNC.RECONVERGENT B0 ;  /* 0x0000000000007941 */ /* 0x000fea0003800200 */
.L_x_7204:
[----:B------:R-:W0:Y:S01]  /*4190*/  LDCU.128 UR8, c[0x0][0x410] ;  /* 0x00008200ff0877ac */ /* 0x000e220008000c00 */
[----:B------:R-:W-:Y:S01]  /*41a0*/  P2R R120, PR, RZ, 0x1 ;  /* 0x00000001ff787803 */ /* 0x000fe20000000000 */
[----:B------:R-:W-:Y:S01]  /*41b0*/  LDS.U16 R101, [R49+0x2] ;  /* 0x0000020031657984 */ /* 0x000fe20000000400 */
[----:B------:R-:W-:Y:S01]  /*41c0*/  ISETP.NE.AND P0, PT, R92, RZ, PT ;  /* 0x000000ff5c00720c */ /* 0x000fe20003f05270 */
[----:B------:R-:W-:Y:S01]  /*41d0*/  UMOV UR7, URZ ;  /* 0x000000ff00077c82 */ /* 0x000fe20008000000 */
[----:B------:R-:W-:Y:S01]  /*41e0*/  ISETP.NE.AND P6, PT, R97, RZ, PT ;  /* 0x000000ff6100720c */ /* 0x000fe20003fc5270 */
[----:B------:R-:W-:Y:S01]  /*41f0*/  LDS.U16 R109, [R49+0x6] ;  /* 0x00000600316d7984 */ /* 0x000fe20000000400 */
[----:B------:R-:W-:Y:S01]  /*4200*/  P2R R118, PR, RZ, 0x1 ;  /* 0x00000001ff767803 */ /* 0x000fe20000000000 */
[----:B------:R-:W1:Y:S01]  /*4210*/  LDCU.64 UR34, c[0x0][0x490] ;  /* 0x00009200ff2277ac */ /* 0x000e620008000a00 */
[----:B------:R-:W-:Y:S01]  /*4220*/  ISETP.NE.AND P0, PT, R94, RZ, PT ;  /* 0x000000ff5e00720c */ /* 0x000fe20003f05270 */
[----:B------:R-:W2:Y:S01]  /*4230*/  LDS.U16 R97, [R49] ;  /* 0x0000000031617984 */ /* 0x000ea20000000400 */
[----:B------:R-:W-:-:S02]  /*4240*/  PRMT R17, RZ, 0x7610, R17 ;  /* 0x00007610ff117816 */ /* 0x000fc40000000011 */
[----:B------:R-:W-:Y:S01]  /*4250*/  P2R R107, PR, RZ, 0x1 ;  /* 0x00000001ff6b7803 */ /* 0x000fe20000000000 */
[----:B------:R-:W3:Y:S01]  /*4260*/  LDS.U16 R111, [R49+0x8] ;  /* 0x00000800316f7984 */ /* 0x000ee20000000400 */
[----:B------:R-:W-:Y:S02]  /*4270*/  ISETP.NE.AND P0, PT, R95, RZ, PT ;  /* 0x000000ff5f00720c */ /* 0x000fe40003f05270 */
[----:B------:R-:W-:Y:S01]  /*4280*/  PRMT R16, RZ, 0x7610, R16 ;  /* 0x00007610ff107816 */ /* 0x000fe20000000010 */
[----:B0-----:R-:W-:Y:S01]  /*4290*/  UIMAD.WIDE.U32 UR30, UR32, UR8, UR6 ;  /* 0x00000008201e72a5 */ /* 0x001fe2000f8e0006 */
        /* <DEDUP_REMOVED lines=18> */
[----:B------:R-:W-:Y:S01]  /*43c0*/  P2R R121, PR, RZ, 0x2 ;  /* 0x00000002ff797803 */ /* 0x000fe20000000000 */
[----:B------:R-:W0:Y:S01]  /*43d0*/  LDCU.128 UR8, c[0x0][0x420] ;  /* 0x00008400ff0877ac */ /* 0x000e220008000c00 */
[----:B------:R-:W-:Y:S01]  /*43e0*/  ISETP.NE.AND P1, PT, R100, RZ, PT ;  /* 0x000000ff6400720c */ /* 0x000fe20003f25270 */
[----:B------:R-:W-:Y:S01]  /*43f0*/  LDS.U16 R9, [R49+0x16] ;  /* 0x0000160031097984 */ /* 0x000fe20000000400 */
[----:B------:R-:W-:-:S02]  /*4400*/  P2R R124, PR, RZ, 0x4 ;  /* 0x00000004ff7c7803 */ /* 0x000fc40000000000 */
[----:B------:R-:W-:Y:S01]  /*4410*/  ISETP.NE.AND P2, PT, R102, RZ, PT ;  /* 0x000000ff6600720c */ /* 0x000fe20003f45270 */
[----:B------:R-:W-:Y:S01]  /*4420*/  LDS.U16 R8, [R49+0x18] ;  /* 0x0000180031087984 */ /* 0x000fe20000000400 */
[----:B------:R-:W-:Y:S02]  /*4430*/  P2R R125, PR, RZ, 0x8 ;  /* 0x00000008ff7d7803 */ /* 0x000fe40000000000 */
[----:B------:R-:W-:Y:S01]  /*4440*/  ISETP.NE.AND P3, PT, R103, RZ, PT ;  /* 0x000000ff6700720c */ /* 0x000fe20003f65270 */
[----:B------:R-:W-:Y:S01]  /*4450*/  LDS.U16 R6, [R49+0x1c] ;  /* 0x00001c0031067984 */ /* 0x000fe20000000400 */
[----:B------:R-:W-:Y:S02]  /*4460*/  P2R R126, PR, RZ, 0x10 ;  /* 0x00000010ff7e7803 */ /* 0x000fe40000000000 */
[----:B------:R-:W-:Y:S02]  /*4470*/  ISETP.NE.AND P4, PT, R104, RZ, PT ;  /* 0x000000ff6800720c */ /* 0x000fe40003f85270 */
        /* <DEDUP_REMOVED lines=20> */
[----:B------:R-:W0:Y:S03]  /*45c0*/  LDCU.64 UR8, c[0x0][0x488] ;  /* 0x00009100ff0877ac */ /* 0x000e260008000a00 */
[----:B------:R-:W-:Y:S01]  /*45d0*/  IADD3.X R3, PT, PT, RZ, UR11, RZ, P5, !PT ;  /* 0x0000000bff037c10 */ /* 0x000fe2000affe4ff */
[----:B------:R-:W-:Y:S01]  /*45e0*/  HADD2.F32 R101, -RZ, R101.H0_H0 ;  /* 0x20000065ff657230 */ /* 0x000fe20000004100 */
[----:B------:R-:W2:Y:S01]  /*45f0*/  LDCU.64 UR10, c[0x0][0x508] ;  /* 0x0000a100ff0a77ac */ /* 0x000ea20008000a00 */
[----:B------:R-:W-:-:S02]  /*4600*/  HADD2.F32 R109, -RZ, R109.H0_H0 ;  /* 0x2000006dff6d7230 */ /* 0x000fc40000004100 */
[----:B---3--:R-:W-:Y:S01]  /*4610*/  HADD2.F32 R111, -RZ, R111.H0_H0 ;  /* 0x2000006fff6f7230 */ /* 0x008fe20000004100 */
[----:B------:R-:W3:Y:S01]  /*4620*/  LDCU.64 UR30, c[0x0][0x510] ;  /* 0x0000a200ff1e77ac */ /* 0x000ee20008000a00 */
[----:B0-----:R-:W-:-:S04]  /*4630*/  LEA R14, P5, R2, UR8, 0x1 ;  /* 0x00000008020e7c11 */ /* 0x001fc8000f8a08ff */
[----:B------:R-:W-:Y:S01]  /*4640*/  LEA.HI.X R15, R2, UR9, R7, 0x1, P5 ;  /* 0x00000009020f7c11 */ /* 0x000fe2000a8f0c07 */
[----:B------:R-:W0:Y:S01]  /*4650*/  LDCU.64 UR8, c[0x0][0x478] ;  /* 0x00008f00ff0877ac */ /* 0x000e220008000a00 */
[----:B------:R-:W-:Y:S01]  /*4660*/  LDS.U16 R7, [R49+0x1a] ;  /* 0x00001a0031077984 */ /* 0x000fe20000000400 */
[----:B0-----:R-:W-:-:S04]  /*4670*/  LEA R2, P5, R0, UR8, 0x1 ;  /* 0x0000000800027c11 */ /* 0x001fc8000f8a08ff */
[----:B------:R-:W-:Y:S02]  /*4680*/  LEA.HI.X R3, R0, UR9, R3, 0x1, P5 ;  /* 0x0000000900037c11 */ /* 0x000fe4000a8f0c03 */
[----:B------:R-:W-:Y:S01]  /*4690*/  ISETP.NE.AND P5, PT, R96, RZ, PT ;  /* 0x000000ff6000720c */ /* 0x000fe20003fa5270 */
[----:B------:R-:W-:Y:S04]  /*46a0*/  LDS.U16 R0, [R49+0x1e] ;  /* 0x00001e0031007984 */ /* 0x000fe80000000400 */
[----:B------:R-:W-:Y:S01]  /*46b0*/  LDS.U16 R96, [R49+0x4] ;  /* 0x0000040031607984 */ /* 0x000fe20000000400 */
        /* <DEDUP_REMOVED lines=47> */
[----:B------:R-:W-:Y:S01]  /*49b0*/  PRMT R98, RZ, 0x7610, R98 ;  /* 0x00007610ff627816 */ /* 0x000fe20000000062 */
        /* <DEDUP_REMOVED lines=17> */
[----:B------:R-:W2:Y:S04]  /*4ad0*/  LDS.U16 R16, [R49] ;  /* 0x0000000031107984 */ /* 0x000ea80000000400 */
[----:B------:R-:W-:Y:S04]  /*4ae0*/  LDS.U16 R14, [R49+0x2] ;  /* 0x00000200310e7984 */ /* 0x000fe80000000400 */
[----:B------:R-:W-:Y:S04]  /*4af0*/  LDS.U16 R15, [R49+0x4] ;  /* 0x00000400310f7984 */ /* 0x000fe80000000400 */
[----:B------:R-:W3:Y:S04]  /*4b00*/  LDS.U16 R17, [R49+0x6] ;  /* 0x0000060031117984 */ /* 0x000ee80000000400 */
[----:B------:R-:W4:Y:S04]  /*4b10*/  LDS.U16 R18, [R49+0x8] ;  /* 0x0000080031127984 */ /* 0x000f280000000400 */
[----:B------:R-:W5:Y:S04]  /*4b20*/  LDS.U16 R19, [R49+0xa] ;  /* 0x00000a0031137984 */ /* 0x000f680000000400 */
[----:B------:R-:W1:Y:S04]  /*4b30*/  LDS.U16 R21, [R49+0xc] ;  /* 0x00000c0031157984 */ /* 0x000e680000000400 */
        /* <DEDUP_REMOVED lines=9> */
[----:B------:R-:W-:Y:S01]  /*4bd0*/  BAR.SYNC.DEFER_BLOCKING 0x0 ;  /* 0x0000000000007b1d */ /* 0x000fe20000010000 */
[----:B0-----:R-:W-:-:S05]  /*4be0*/  PRMT R32, RZ, 0x7610, R32 ;  /* 0x00007610ff207816 */ /* 0x001fca0000000020 */
[----:B------:R-:W5:Y:S01]  /*4bf0*/  @!P5 LDG.E.U16 R95, desc[UR28][R2.64] ;  /* 0x0000001c025fd981 */ /* 0x000f62000c1e1500 */
[----:B------:R-:W-:Y:S02]  /*4c00*/  ISETP.NE.AND P5, PT, R92, RZ, PT ;  /* 0x000000ff5c00720c */ /* 0x000fe40003fa5270 */
[----:B------:R-:W-:Y:S01]  /*4c10*/  PRMT R121, RZ, 0x7610, R121 ;  /* 0x00007610ff797816 */ /* 0x000fe20000000079 */
[----:B------:R-:W5:Y:S01]  /*4c20*/  @!P3 LDG.E.U16 R127, desc[UR28][R2.64+0x380] ;  /* 0x0003801c027fb981 */ /* 0x000f62000c1e1500 */
[----:B------:R-:W-:Y:S02]  /*4c30*/  PRMT R92, RZ, 0x7610, R92 ;  /* 0x00007610ff5c7816 */ /* 0x000fe4000000005c */
[----:B------:R-:W-:Y:S02]  /*4c40*/  PRMT R125, RZ, 0x7610, R125 ;  /* 0x00007610ff7d7816 */ /* 0x000fe4000000007d */
[----:B------:R-:W5:Y:S04]  /*4c50*/  @!P6 LDG.E.U16 R121, desc[UR28][R2.64+0x280] ;  /* 0x0002801c0279e981 */ /* 0x000f68000c1e1500 */
[----:B------:R-:W5:Y:S04]  /*4c60*/  @!P1 LDG.E.U16 R125, desc[UR28][R2.64+0x300] ;  /* 0x0003001c027d9981 */ /* 0x000f68000c1e1500 */
        /* <DEDUP_REMOVED lines=20> */
[----:B------:R-:W-:Y:S02]  /*4db0*/  PRMT R102, RZ, 0x7610, R102 ;  /* 0x00007610ff667816 */ /* 0x000fe40000000066 */
[----:B------:R-:W-:Y:S02]  /*4dc0*/  PRMT R104, RZ, 0x7610, R104 ;  /* 0x00007610ff687816 */ /* 0x000fe40000000068 */
[----:B------:R-:W-:Y:S02]  /*4dd0*/  PRMT R106, RZ, 0x7610, R106 ;  /* 0x00007610ff6a7816 */ /* 0x000fe4000000006a */
[----:B------:R-:W5:Y:S04]  /*4de0*/  @!P0 LDG.E.U16 R102, desc[UR28][R2.64+0x2c0] ;  /* 0x0002c01c02668981 */ /* 0x000f68000c1e1500 */
[----:B------:R-:W5:Y:S04]  /*4df0*/  @!P2 LDG.E.U16 R104, desc[UR28][R2.64+0x340] ;  /* 0x0003401c0268a981 */ /* 0x000f68000c1e1500 */
[----:B------:R-:W5:Y:S04]  /*4e00*/  @!P5 LDG.E.U16 R100, desc[UR28][R2.64+0x240] ;  /* 0x0002401c0264d981 */ /* 0x000f68000c1e1500 */
[----:B------:R0:W5:Y:S01]  /*4e10*/  @!P4 LDG.E.U16 R106, desc[UR28][R2.64+0x3c0] ;  /* 0x0003c01c026ac981 */ /* 0x000162000c1e1500 */
[----:B--2---:R-:W-:-:S05]  /*4e20*/  HADD2.F32 R16, -RZ, R16.H0_H0 ;  /* 0x20000010ff107230 */ /* 0x004fca0000004100 */
[----:B------:R-:W-:-:S06]  /*4e30*/  FMUL.FTZ R31, R16, -1.4426950216293334961 ;  /* 0xbfb8aa3b101f7820 */ /* 0x000fcc0000410000 */
[----:B------:R-:W2:Y:S01]  /*4e40*/  MUFU.EX2 R31, R31 ;  /* 0x0000001f001f7308 */ /* 0x000ea20000000800 */
[----:B---3--:R-:W-:Y:S02]  /*4e50*/  HADD2.F32 R17, -RZ, R17.H0_H0 ;  /* 0x20000011ff117230 */ /* 0x008fe40000004100 */
[----:B----4-:R-:W-:Y:S02]  /*4e60*/  HADD2.F32 R18, -RZ, R18.H0_H0 ;  /* 0x20000012ff127230 */ /* 0x010fe40000004100 */
[----:B------:R-:W-:Y:S02]  /*4e70*/  HADD2.F32 R15, -RZ, R15.H0_H0 ;  /* 0x2000000fff0f7230 */ /* 0x000fe40000004100 */
[----:B0-----:R-:W-:Y:S01]  /*4e80*/  FMUL.FTZ R2, R17, -1.4426950216293334961 ;  /* 0xbfb8aa3b11027820 */ /* 0x001fe20000410000 */
[----:B------:R-:W-:Y:S02]  /*4e90*/  FMUL.FTZ R3, R18, -1.4426950216293334961 ;  /* 0xbfb8aa3b12037820 */ /* 0x000fe40000410000 */
[----:B------:R-:W-:Y:S01]  /*4ea0*/  FMUL.FTZ R120, R15, -1.4426950216293334961 ;  /* 0xbfb8aa3b0f787820 */ /* 0x000fe20000410000 */
[----:B------:R-:W-:-:S02]  /*4eb0*/  HADD2.F32 R14, -RZ, R14.H0_H0 ;  /* 0x2000000eff0e7230 */ /* 0x000fc40000004100 */
[----:B--2---:R-:W-:Y:S01]  /*4ec0*/  FADD.FTZ R31, R31, 1 ;  /* 0x3f8000001f1f7421 */ /* 0x004fe20000010000 */
[----:B------:R-:W0:Y:S02]  /*4ed0*/  MUFU.EX2 R2, R2 ;  /* 0x0000000200027308 */ /* 0x000e240000000800 */
[----:B------:R-:W-:Y:S02]  /*4ee0*/  FMUL.FTZ R118, R14, -1.4426950216293334961 ;  /* 0xbfb8aa3b0e767820 */ /* 0x000fe40000410000 */
[----:B------:R-:W2:Y:S04]  /*4ef0*/  MUFU.EX2 R3, R3 ;  /* 0x0000000300037308 */ /* 0x000ea80000000800 */
[----:B------:R-:W3:Y:S04]  /*4f00*/  MUFU.EX2 R120, R120 ;  /* 0x0000007800787308 */ /* 0x000ee80000000800 */
[----:B------:R-:W4:Y:S01]  /*4f10*/  MUFU.RCP R31, R31 ;  /* 0x0000001f001f7308 */ /* 0x000f220000001000 */
[----:B-----5:R-:W-:-:S02]  /*4f20*/  HADD2.F32 R19, -RZ, R19.H0_H0 ;  /* 0x20000013ff137230 */ /* 0x020fc40000004100 */
[----:B0-----:R-:W-:Y:S01]  /*4f30*/  FADD.FTZ R2, R2, 1 ;  /* 0x3f80000002027421 */ /* 0x001fe20000010000 */
[----:B-1----:R-:W-:-:S04]  /*4f40*/  HADD2.F32 R21, -RZ, R21.H0_H0 ;  /* 0x20000015ff157230 */ /* 0x002fc80000004100 */
[----:B------:R-:W0:Y:S01]  /*4f50*/  MUFU.EX2 R118, R118 ;  /* 0x0000007600767308 */ /* 0x000e220000000800 */
[----:B------:R-:W-:Y:S01]  /*4f60*/  FMUL.FTZ R124, R19, -1.4426950216293334961 ;  /* 0xbfb8aa3b137c7820 */ /* 0x000fe20000410000 */
[----:B--2---:R-:W-:Y:S01]  /*4f70*/  FADD.FTZ R3, R3, 1 ;  /* 0x3f80000003037421 */ /* 0x004fe20000010000 */
[----:B------:R-:W-:Y:S02]  /*4f80*/  HADD2.F32 R30, -RZ, R30.H0_H0 ;  /* 0x2000001eff1e7230 */ /* 0x000fe40000004100 */
[----:B------:R-:W-:Y:S02]  /*4f90*/  FMUL.FTZ R126, R21, -1.4426950216293334961 ;  /* 0xbfb8aa3b157e7820 */ /* 0x000fe40000410000 */
[----:B------:R-:W1:Y:S01]  /*4fa0*/  MUFU.EX2 R124, R124 ;  /* 0x0000007c007c7308 */ /* 0x000e620000000800 */
[----:B------:R-:W-:Y:S01]  /*4fb0*/  FMUL.FTZ R140, R30, -1.4426950216293334961 ;  /* 0xbfb8aa3b1e8c7820 */ /* 0x000fe20000410000 */
[----:B------:R-:W-:Y:S02]  /*4fc0*/  HADD2.F32 R22, -RZ, R22.H0_H0 ;  /* 0x20000016ff167230 */ /* 0x000fe40000004100 */
[----:B------:R-:W2:Y:S01]  /*4fd0*/  MUFU.EX2 R126, R126 ;  /* 0x0000007e007e7308 */ /* 0x000ea20000000800 */
[----:B------:R-:W-:-:S03]  /*4fe0*/  HADD2.F32 R23, -RZ, R23.H0_H0 ;  /* 0x20000017ff177230 */ /* 0x000fc60000004100 */
[----:B------:R5:W-:Y:S01]  /*4ff0*/  MUFU.EX2 R150, R140 ;  /* 0x0000008c00967308 */ /* 0x000be20000000800 */
[----:B------:R-:W-:Y:S01]  /*5000*/  FMUL.FTZ R130, R22, -1.4426950216293334961 ;  /* 0xbfb8aa3b16827820 */ /* 0x000fe20000410000 */
[----:B------:R-:W-:Y:S01]  /*5010*/  FMUL.FTZ R131, R23, -1.4426950216293334961 ;  /* 0xbfb8aa3b17837820 */ /* 0x000fe20000410000 */
[----:B------:R-:W-:-:S04]  /*5020*/  HADD2.F32 R96, -RZ, R96.H0_H0 ;  /* 0x20000060ff607230 */ /* 0x000fc80000004100 */
[----:B------:R-:W2:Y:S01]  /*5030*/  MUFU.EX2 R130, R130 ;  /* 0x0000008200827308 */ /* 0x000ea20000000800 */
[----:B------:R-:W-:-:S03]  /*5040*/  HADD2.F32 R26, -RZ, R26.H0_H0 ;  /* 0x2000001aff1a7230 */ /* 0x000fc60000004100 */
[----:B------:R-:W2:Y:S01]  /*5050*/  MUFU.EX2 R131, R131 ;  /* 0x0000008300837308 */ /* 0x000ea20000000800 */
[----:B------:R-:W-:Y:S02]  /*5060*/  HADD2.F32 R24, -RZ, R24.H0_H0 ;  /* 0x20000018ff187230 */ /* 0x000fe40000004100 */
[----:B------:R-:W-:Y:S01]  /*5070*/  FMUL.FTZ R136, R26, -1.4426950216293334961 ;  /* 0xbfb8aa3b1a887820 */ /* 0x000fe20000410000 */
        /* <DEDUP_REMOVED lines=19> */
[----:B------:R-:W2:Y:S04]  /*51b0*/  LDS.U16 R94, [R49+0x2] ;  /* 0x00000200315e7984 */ /* 0x000ea80000000400 */
[----:B------:R-:W2:Y:S04]  /*51c0*/  LDS.U16 R104, [R49+0x6] ;  /* 0x0000060031687984 */ /* 0x000ea80000000400 */
[----:B------:R-:W2:Y:S04]  /*51d0*/  LDS.U16 R106, [R49+0x8] ;  /* 0x00000800316a7984 */ /* 0x000ea80000000400 */
[----:B------:R-:W2:Y:S01]  /*51e0*/  LDS.U16 R107, [R49+0xa] ;  /* 0x00000a00316b7984 */ /* 0x000ea20000000400 */
[----:B---3--:R-:W-:Y:S01]  /*51f0*/  FADD.FTZ R32, R120, 1 ;  /* 0x3f80000078207421 */ /* 0x008fe20000010000 */
[----:B----4-:R-:W-:Y:S02]  /*5200*/  MUFU.RCP R98, R2 ;  /* 0x0000000200627308 */ /* 0x010fe40000001000 */
[----:B------:R-:W3:Y:S01]  /*5210*/  LDS.U16 R120, [R49+0xc] ;  /* 0x00000c0031787984 */ /* 0x000ee20000000400 */
[----:B0-----:R-:W-:-:S05]  /*5220*/  FADD.FTZ R99, R118, 1 ;  /* 0x3f80000076637421 */ /* 0x001fca0000010000 */
[----:B------:R0:W-:Y:S01]  /*5230*/  MUFU.RCP R103, R3 ;  /* 0x0000000300677308 */ /* 0x0001e20000001000 */
[----:B-1----:R-:W-:Y:S02]  /*5240*/  HADD2.F32 R92, -RZ, R92.H0_H0 ;  /* 0x2000005cff5c7230 */ /* 0x002fe40000004100 */
[----:B0-----:R-:W-:-:S05]  /*5250*/  FADD.FTZ R3, -R31, 1 ;  /* 0x3f8000001f037421 */ /* 0x001fca0000010100 */
[----:B------:R-:W0:Y:S01]  /*5260*/  MUFU.RCP R32, R32 ;  /* 0x0000002000207308 */ /* 0x000e220000001000 */
[----:B------:R-:W-:Y:S01]  /*5270*/  FMUL.FTZ R2, R97, R92 ;  /* 0x0000005c61027220 */ /* 0x000fe20000410000 */
[----:B------:R-:W-:-:S03]  /*5280*/  FFMA.FTZ R3, R16, R3, 1 ;  /* 0x3f80000010037423 */ /* 0x000fc60000010003 */
[----:B------:R-:W-:-:S03]  /*5290*/  FMUL.FTZ R2, R31, R2 ;  /* 0x000000021f027220 */ /* 0x000fc60000410000 */
[----:B------:R-:W1:Y:S01]  /*52a0*/  MUFU.RCP R99, R99 ;  /* 0x0000006300637308 */ /* 0x000e620000001000 */
[----:B-----5:R-:W-:Y:S02]  /*52b0*/  FMUL.FTZ R140, R2, R3 ;  /* 0x00000003028c7220 */ /* 0x020fe40000410000 */
[----:B------:R-:W4:Y:S01]  /*52c0*/  LDS.U16 R2, [R49+0xe] ;  /* 0x00000e0031027984 */ /* 0x000f220000000400 */
[----:B------:R-:W-:Y:S01]  /*52d0*/  FADD.FTZ R100, R124, 1 ;  /* 0x3f8000007c647421 */ /* 0x000fe20000010000 */
[----:B--2---:R-:W-:Y:S02]  /*52e0*/  HADD2.F32 R95, -RZ, R95.H0_H0 ;  /* 0x2000005fff5f7230 */ /* 0x004fe40000004100 */
[----:B------:R-:W2:Y:S01]  /*52f0*/  LDS.U16 R3, [R49+0x10] ;  /* 0x0000100031037984 */ /* 0x000ea20000000400 */
[----:B------:R-:W-:Y:S01]  /*5300*/  FADD.FTZ R102, R126, 1 ;  /* 0x3f8000007e667421 */ /* 0x000fe20000010000 */
[----:B0-----:R-:W-:Y:S01]  /*5310*/  FADD.FTZ R124, -R32, 1 ;  /* 0x3f800000207c7421 */ /* 0x001fe20000010100 */
[----:B------:R-:W0:Y:S01]  /*5320*/  MUFU.RCP R100, R100 ;  /* 0x0000006400647308 */ /* 0x000e220000001000 */
[----:B------:R-:W-:Y:S01]  /*5330*/  FMUL.FTZ R125, R96, R95 ;  /* 0x0000005f607d7220 */ /* 0x000fe20000410000 */
[----:B------:R-:W-:-:S02]  /*5340*/  HADD2.F32 R94, -RZ, R94.H0_H0 ;  /* 0x2000005eff5e7230 */ /* 0x000fc40000004100 */
[----:B------:R-:W-:Y:S01]  /*5350*/  FFMA.FTZ R124, R15, R124, 1 ;  /* 0x3f8000000f7c7423 */ /* 0x000fe2000001007c */
[----:B------:R-:W-:Y:S02]  /*5360*/  HADD2.F32 R104, -RZ, R104.H0_H0 ;  /* 0x20000068ff687230 */ /* 0x000fe40000004100 */
[----:B------:R-:W-:Y:S01]  /*5370*/  FMUL.FTZ R125, R32, R125 ;  /* 0x0000007d207d7220 */ /* 0x000fe20000410000 */
[----:B------:R-:W-:Y:S02]  /*5380*/  HADD2.F32 R25, -RZ, R25.H0_H0 ;  /* 0x20000019ff197230 */ /* 0x000fe40000004100 */
[----:B------:R-:W-:Y:S01]  /*5390*/  FMUL.FTZ R118, R101, R94 ;  /* 0x0000005e65767220 */ /* 0x000fe20000410000 */
[----:B------:R-:W5:Y:S01]  /*53a0*/  MUFU.RCP R102, R102 ;  /* 0x0000006600667308 */ /* 0x000f620000001000 */
[----:B-1----:R-:W-:Y:S01]  /*53b0*/  FADD.FTZ R121, -R99, 1 ;  /* 0x3f80000063797421 */ /* 0x002fe20000010100 */
[----:B------:R-:W-:Y:S01]  /*53c0*/  FMUL.FTZ R142, R125, R124 ;  /* 0x0000007c7d8e7220 */ /* 0x000fe20000410000 */
[----:B------:R-:W-:Y:S01]  /*53d0*/  FADD.FTZ R124, -R98, 1 ;  /* 0x3f800000627c7421 */ /* 0x000fe20000010100 */
[----:B------:R-:W-:-:S02]  /*53e0*/  HADD2.F32 R106, -RZ, R106.H0_H0 ;  /* 0x2000006aff6a7230 */ /* 0x000fc40000004100 */
[----:B------:R-:W-:Y:S01]  /*53f0*/  FMUL.FTZ R125, R109, R104 ;  /* 0x000000686d7d7220 */ /* 0x000fe20000410000 */
[----:B------:R-:W-:Y:S01]  /*5400*/  FADD.FTZ R105, R130, 1 ;  /* 0x3f80000082697421 */ /* 0x000fe20000010000 */
[----:B------:R-:W-:Y:S01]  /*5410*/  FMUL.FTZ R118, R99, R118 ;  /* 0x0000007663767220 */ /* 0x000fe20000410000 */
[----:B------:R-:W-:Y:S01]  /*5420*/  FMUL.FTZ R132, R24, -1.4426950216293334961 ;  /* 0xbfb8aa3b18847820 */ /* 0x000fe20000410000 */
[----:B------:R-:W-:Y:S01]  /*5430*/  FMUL.FTZ R133, R25, -1.4426950216293334961 ;  /* 0xbfb8aa3b19857820 */ /* 0x000fe20000410000 */
[----:B------:R-:W-:Y:S01]  /*5440*/  FFMA.FTZ R121, R14, R121, 1 ;  /* 0x3f8000000e797423 */ /* 0x000fe20000010079 */
[----:B------:R-:W1:Y:S01]  /*5450*/  MUFU.EX2 R136, R136 ;  /* 0x0000008800887308 */ /* 0x000e620000000800 */
[----:B------:R-:W-:Y:S01]  /*5460*/  FADD.FTZ R131, R131, 1 ;  /* 0x3f80000083837421 */ /* 0x000fe20000010000 */
[----:B------:R-:W-:Y:S02]  /*5470*/  HADD2.F32 R116, -RZ, R116.H0_H0 ;  /* 0x20000074ff747230 */ /* 0x000fe40000004100 */
[----:B------:R-:W-:Y:S01]  /*5480*/  FFMA.FTZ R124, R17, R124, 1 ;  /* 0x3f800000117c7423 */ /* 0x000fe2000001007c */
[----:B------:R-:W-:-:S02]  /*5490*/  HADD2.F32 R107, -RZ, R107.H0_H0 ;  /* 0x2000006bff6b7230 */ /* 0x000fc40000004100 */
[----:B------:R-:W-:Y:S01]  /*54a0*/  FMUL.FTZ R125, R98, R125 ;  /* 0x0000007d627d7220 */ /* 0x000fe20000410000 */
[----:B------:R-:W-:Y:S02]  /*54b0*/  HADD2.F32 R27, -RZ, R27.H0_H0 ;  /* 0x2000001bff1b7230 */ /* 0x000fe40000004100 */
[----:B------:R-:W-:Y:S01]  /*54c0*/  FADD.FTZ R127, -R103, 1 ;  /* 0x3f800000677f7421 */ /* 0x000fe20000010100 */
[----:B------:R-:W-:Y:S01]  /*54d0*/  FMUL.FTZ R126, R111, R106 ;  /* 0x0000006a6f7e7220 */ /* 0x000fe20000410000 */
[----:B------:R-:W-:Y:S01]  /*54e0*/  FMUL.FTZ R145, R118, R121 ;  /* 0x0000007976917220 */ /* 0x000fe20000410000 */
[----:B------:R-:W-:Y:S01]  /*54f0*/  HADD2.F32 R28, -RZ, R28.H0_H0 ;  /* 0x2000001cff1c7230 */ /* 0x000fe20000004100 */
[----:B------:R-:W2:Y:S01]  /*5500*/  MUFU.RCP R105, R105 ;  /* 0x0000006900697308 */ /* 0x000ea20000001000 */
[----:B0-----:R-:W-:Y:S01]  /*5510*/  FADD.FTZ R130, -R100, 1 ;  /* 0x3f80000064827421 */ /* 0x001fe20000010100 */
[----:B------:R-:W-:Y:S01]  /*5520*/  FMUL.FTZ R149, R125, R124 ;  /* 0x0000007c7d957220 */ /* 0x000fe20000410000 */
[----:B------:R-:W-:Y:S01]  /*5530*/  FMUL.FTZ R137, R27, -1.4426950216293334961 ;  /* 0xbfb8aa3b1b897820 */ /* 0x000fe20000410000 */
[----:B------:R-:W-:Y:S01]  /*5540*/  FFMA.FTZ R127, R18, R127, 1 ;  /* 0x3f800000127f7423 */ /* 0x000fe2000001007f */
[----:B------:R-:W-:Y:S01]  /*5550*/  FMUL.FTZ R126, R103, R126 ;  /* 0x0000007e677e7220 */ /* 0x000fe20000410000 */
[----:B------:R-:W-:-:S02]  /*5560*/  HADD2.F32 R125, -RZ, R20.H0_H0 ;  /* 0x20000014ff7d7230 */ /* 0x000fc40000004100 */
[----:B------:R0:W2:Y:S01]  /*5570*/  MUFU.RCP R118, R131 ;  /* 0x0000008300767308 */ /* 0x0000a20000001000 */
[----:B---3--:R-:W-:Y:S02]  /*5580*/  HADD2.F32 R120, -RZ, R120.H0_H0 ;  /* 0x20000078ff787230 */ /* 0x008fe40000004100 */
[----:B------:R-:W-:Y:S01]  /*5590*/  FMUL.FTZ R138, R28, -1.4426950216293334961 ;  /* 0xbfb8aa3b1c8a7820 */ /* 0x000fe20000410000 */
[----:B------:R-:W-:-:S04]  /*55a0*/  FFMA.FTZ R130, R19, R130, 1 ;  /* 0x3f80000013827423 */ /* 0x000fc80000010082 */
[----:B------:R-:W3:Y:S01]  /*55b0*/  MUFU.EX2 R132, R132 ;  /* 0x0000008400847308 */ /* 0x000ee20000000800 */
[----:B0-----:R-:W-:-:S03]  /*55c0*/  FMUL.FTZ R131, R116, R107 ;  /* 0x0000006b74837220 */ /* 0x001fc60000410000 */
[----:B------:R-:W0:Y:S01]  /*55d0*/  MUFU.EX2 R133, R133 ;  /* 0x0000008500857308 */ /* 0x000e220000000800 */
[----:B------:R-:W-:Y:S01]  /*55e0*/  FMUL.FTZ R131, R100, R131 ;  /* 0x0000008364837220 */ /* 0x000fe20000410000 */
[----:B------:R-:W-:Y:S01]  /*55f0*/  FMUL.FTZ R144, R126, R127 ;  /* 0x0000007f7e907220 */ /* 0x000fe20000410000 */
[----:B-----5:R-:W-:Y:S01]  /*5600*/  FADD.FTZ R20, -R102, 1 ;  /* 0x3f80000066147421 */ /* 0x020fe20000010100 */
[----:B------:R-:W-:Y:S01]  /*5610*/  FMUL.FTZ R127, R125, R120 ;  /* 0x000000787d7f7220 */ /* 0x000fe20000410000 */
[----:B------:R-:W5:Y:S01]  /*5620*/  MUFU.EX2 R137, R137 ;  /* 0x0000008900897308 */ /* 0x000f620000000800 */
[----:B------:R-:W-:Y:S01]  /*5630*/  FMUL.FTZ R151, R131, R130 ;  /* 0x0000008283977220 */ /* 0x000fe20000410000 */
[----:B-1----:R-:W-:Y:S01]  /*5640*/  FADD.FTZ R131, R136, 1 ;  /* 0x3f80000088837421 */ /* 0x002fe20000010000 */
[----:B------:R-:W-:Y:S01]  /*5650*/  FFMA.FTZ R136, R21, R20, 1 ;  /* 0x3f80000015887423 */ /* 0x000fe20000010014 */
[----:B------:R-:W1:Y:S01]  /*5660*/  MUFU.EX2 R138, R138 ;  /* 0x0000008a008a7308 */ /* 0x000e620000000800 */
[----:B------:R-:W-:Y:S01]  /*5670*/  FMUL.FTZ R127, R102, R127 ;  /* 0x0000007f667f7220 */ /* 0x000fe20000410000 */
[----:B------:R-:W-:-:S02]  /*5680*/  HADD2.F32 R20, -RZ, R13.H0_H0 ;  /* 0x2000000dff147230 */ /* 0x000fc40000004100 */
[----:B---3--:R-:W-:Y:S01]  /*5690*/  FADD.FTZ R121, R132, 1 ;  /* 0x3f80000084797421 */ /* 0x008fe20000010000 */
[----:B----4-:R-:W-:Y:S02]  /*56a0*/  HADD2.F32 R13, -RZ, R2.H0_H0 ;  /* 0x20000002ff0d7230 */ /* 0x010fe40000004100 */
[----:B0-----:R-:W-:Y:S01]  /*56b0*/  FADD.FTZ R133, R133, 1 ;  /* 0x3f80000085857421 */ /* 0x001fe20000010000 */
[----:B------:R-:W-:Y:S02]  /*56c0*/  HADD2.F32 R29, -RZ, R29.H0_H0 ;  /* 0x2000001dff1d7230 */ /* 0x000fe40000004100 */
[----:B------:R-:W-:Y:S01]  /*56d0*/  FMUL.FTZ R146, R127, R136 ;  /* 0x000000887f927220 */ /* 0x000fe20000410000 */
[----:B------:R-:W0:Y:S01]  /*56e0*/  LDS.U16 R132, [R49+0x16] ;  /* 0x0000160031847984 */ /* 0x000e220000000400 */
[----:B------:R-:W-:Y:S02]  /*56f0*/  HADD2.F32 R127, -RZ, R12.H0_H0 ;  /* 0x2000000cff7f7230 */ /* 0x000fe40000004100 */
[----:B--2---:R-:W-:Y:S01]  /*5700*/  FADD.FTZ R143, -R105, 1 ;  /* 0x3f800000698f7421 */ /* 0x004fe20000010100 */
[----:B------:R-:W-:Y:S01]  /*5710*/  HADD2.F32 R12, -RZ, R3.H0_H0 ;  /* 0x20000003ff0c7230 */ /* 0x000fe20000004100 */
[----:B------:R-:W2:Y:S01]  /*5720*/  LDS.U16 R130, [R49+0x12] ;  /* 0x0000120031827984 */ /* 0x000ea20000000400 */
[----:B------:R-:W-:Y:S01]  /*5730*/  FMUL.FTZ R2, R20, R13 ;  /* 0x0000000d14027220 */ /* 0x000fe20000410000 */
[----:B------:R-:W-:Y:S01]  /*5740*/  FMUL.FTZ R139, R29, -1.4426950216293334961 ;  /* 0xbfb8aa3b1d8b7820 */ /* 0x000fe20000410000 */
[----:B------:R3:W4:Y:S01]  /*5750*/  MUFU.RCP R124, R133 ;  /* 0x00000085007c7308 */ /* 0x0007220000001000 */
[----:B-----5:R-:W-:Y:S01]  /*5760*/  FADD.FTZ R126, R137, 1 ;  /* 0x3f800000897e7421 */ /* 0x020fe20000010000 */
[----:B------:R-:W-:Y:S01]  /*5770*/  FFMA.FTZ R143, R22, R143, 1 ;  /* 0x3f800000168f7423 */ /* 0x000fe2000001008f */
[----:B------:R-:W-:Y:S01]  /*5780*/  FMUL.FTZ R2, R105, R2 ;  /* 0x0000000269027220 */ /* 0x000fe20000410000 */
[----:B------:R-:W-:Y:S01]  /*5790*/  FMUL.FTZ R3, R127, R12 ;  /* 0x0000000c7f037220 */ /* 0x000fe20000410000 */
[----:B------:R-:W-:Y:S01]  /*57a0*/  LDS.U16 R137, [R49+0x18] ;  /* 0x0000180031897984 */ /* 0x000fe20000000400 */
[----:B------:R-:W-:-:S03]  /*57b0*/  FADD.FTZ R136, -R118, 1 ;  /* 0x3f80000076887421 */ /* 0x000fc60000010100 */
[----:B---3--:R-:W3:Y:S01]  /*57c0*/  LDS.U16 R133, [R49+0x14] ;  /* 0x0000140031857984 */ /* 0x008ee20000000400 */
[----:B------:R1:W5:Y:S01]  /*57d0*/  MUFU.EX2 R147, R139 ;  /* 0x0000008b00937308 */ /* 0x0003620000000800 */
[----:B------:R-:W-:Y:S01]  /*57e0*/  FMUL.FTZ R153, R2, R143 ;  /* 0x0000008f02997220 */ /* 0x000fe20000410000 */
[----:B------:R-:W-:Y:S01]  /*57f0*/  FFMA.FTZ R143, R23, R136, 1 ;  /* 0x3f800000178f7423 */ /* 0x000fe20000010088 */
[----:B------:R-:W3:Y:S01]  /*5800*/  LDS.U16 R2, [R49+0x1a] ;  /* 0x00001a0031027984 */ /* 0x000ee20000000400 */
[----:B-1----:R-:W-:Y:S01]  /*5810*/  FADD.FTZ R139, R138, 1 ;  /* 0x3f8000008a8b7421 */ /* 0x002fe20000010000 */
[----:B------:R-:W-:Y:S02]  /*5820*/  FMUL.FTZ R138, R118, R3 ;  /* 0x00000003768a7220 */ /* 0x000fe40000410000 */
[----:B------:R-:W1:Y:S02]  /*5830*/  LDS.U16 R3, [R49+0x1c] ;  /* 0x00001c0031037984 */ /* 0x000e640000000400 */
[----:B------:R-:W-:-:S02]  /*5840*/  FMUL.FTZ R148, R138, R143 ;  /* 0x0000008f8a947220 */ /* 0x000fc40000410000 */
[----:B------:R-:W1:Y:S01]  /*5850*/  LDS.U16 R138, [R49+0x1e] ;  /* 0x00001e00318a7984 */ /* 0x000e620000000400 */
[----:B------:R-:W2:Y:S08]  /*5860*/  MUFU.RCP R131, R131 ;  /* 0x0000008300837308 */ /* 0x000eb00000001000 */
[----:B------:R-:W1:Y:S01]  /*5870*/  MUFU.RCP R121, R121 ;  /* 0x0000007900797308 */ /* 0x000e620000001000 */
[----:B------:R-:W-:-:S07]  /*5880*/  FADD.FTZ R143, R150, 1 ;  /* 0x3f800000968f7421 */ /* 0x000fce0000010000 */
[----:B------:R-:W1:Y:S01]  /*5890*/  MUFU.RCP R126, R126 ;  /* 0x0000007e007e7308 */ /* 0x000e620000001000 */
[----:B-----5:R-:W-:Y:S01]  /*58a0*/  FADD.FTZ R147, R147, 1 ;  /* 0x3f80000093937421 */ /* 0x020fe20000010000 */
[----:B------:R-:W-:Y:S02]  /*58b0*/  HADD2.F32 R9, -RZ, R9.H0_H0 ;  /* 0x20000009ff097230 */ /* 0x000fe40000004100 */
[----:B0-----:R-:W-:Y:S02]  /*58c0*/  HADD2.F32 R132, -RZ, R132.H0_H0 ;  /* 0x20000084ff847230 */ /* 0x001fe40000004100 */
[----:B----4-:R-:W-:Y:S01]  /*58d0*/  FADD.FTZ R150, -R124, 1 ;  /* 0x3f8000007c967421 */ /* 0x010fe20000010100 */
[----:B------:R-:W-:Y:S02]  /*58e0*/  HADD2.F32 R11, -RZ, R11.H0_H0 ;  /* 0x2000000bff0b7230 */ /* 0x000fe40000004100 */
[----:B--2---:R-:W-:Y:S01]  /*58f0*/  HADD2.F32 R130, -RZ, R130.H0_H0 ;  /* 0x20000082ff827230 */ /* 0x004fe20000004100 */
[----:B------:R-:W0:Y:S01]  /*5900*/  MUFU.RCP R139, R139 ;  /* 0x0000008b008b7308 */ /* 0x000e220000001000 */
[----:B------:R-:W-:-:S02]  /*5910*/  HADD2.F32 R10, -RZ, R10.H0_H0 ;  /* 0x2000000aff0a7230 */ /* 0x000fc40000004100 */
[----:B------:R-:W-:Y:S01]  /*5920*/  FADD.FTZ R155, -R131, 1 ;  /* 0x3f800000839b7421 */ /* 0x000fe20000010100 */
[----:B---3--:R-:W-:Y:S02]  /*5930*/  HADD2.F32 R133, -RZ, R133.H0_H0 ;  /* 0x20000085ff857230 */ /* 0x008fe40000004100 */
[----:B------:R-:W-:Y:S01]  /*5940*/  FMUL.FTZ R154, R9, R132 ;  /* 0x00000084099a7220 */ /* 0x000fe20000410000 */
[----:B------:R-:W-:Y:S01]  /*5950*/  FFMA.FTZ R157, R25, R150, 1 ;  /* 0x3f800000199d7423 */ /* 0x000fe20000010096 */
[----:B------:R1:W2:Y:S01]  /*5960*/  MUFU.RCP R136, R147 ;  /* 0x0000009300887308 */ /* 0x0002a20000001000 */
[----:B------:R-:W-:Y:S02]  /*5970*/  HADD2.F32 R8, -RZ, R8.H0_H0 ;  /* 0x20000008ff087230 */ /* 0x000fe40000004100 */
[----:B------:R-:W-:Y:S01]  /*5980*/  FMUL.FTZ R150, R11, R130 ;  /* 0x000000820b967220 */ /* 0x000fe20000410000 */
[----:B------:R-:W-:-:S04]  /*5990*/  HADD2.F32 R137, -RZ, R137.H0_H0 ;  /* 0x20000089ff897230 */ /* 0x000fc80000004100 */
[----:B------:R-:W3:Y:S01]  /*59a0*/  MUFU.RCP R143, R143 ;  /* 0x0000008f008f7308 */ /* 0x000ee20000001000 */
[----:B-1----:R-:W-:Y:S01]  /*59b0*/  FADD.FTZ R147, -R121, 1 ;  /* 0x3f80000079937421 */ /* 0x002fe20000010100 */
[----:B------:R-:W-:Y:S01]  /*59c0*/  FADD.FTZ R152, -R126, 1 ;  /* 0x3f8000007e987421 */ /* 0x000fe20000010100 */
[----:B------:R-:W-:Y:S01]  /*59d0*/  FFMA.FTZ R159, R26, R155, 1 ;  /* 0x3f8000001a9f7423 */ /* 0x000fe2000001009b */
        /* <DEDUP_REMOVED lines=17> */
[----:B------:R-:W-:Y:S02]  /*5af0*/  HADD2.F32 R138, -RZ, R138.H0_H0 ;  /* 0x2000008aff8a7230 */ /* 0x000fe40000004100 */
[----:B------:R-:W-:Y:S01]  /*5b00*/  FMUL.FTZ R152, R152, R157 ;  /* 0x0000009d98987220 */ /* 0x000fe20000410000 */
[----:B------:R-:W-:Y:S01]  /*5b10*/  FMUL.FTZ R156, R161, R156 ;  /* 0x0000009ca19c7220 */ /* 0x000fe20000410000 */
[----:B0-----:R-:W-:Y:S01]  /*5b20*/  FADD.FTZ R157, -R139, 1 ;  /* 0x3f8000008b9d7421 */ /* 0x001fe20000010100 */
[----:B--2---:R-:W-:Y:S01]  /*5b30*/  FADD.FTZ R150, -R136, 1 ;  /* 0x3f80000088967421 */ /* 0x004fe20000010100 */
        /* <DEDUP_REMOVED lines=11> */
[----:B------:R-:W-:-:S02]  /*5bf0*/  FMUL.FTZ R3, R3, R150 ;  /* 0x0000009603037220 */ /* 0x000fc40000410000 */
[----:B------:R-:W-:Y:S01]  /*5c00*/  FMUL.FTZ R2, R2, R161 ;  /* 0x000000a102027220 */ /* 0x000fe20000410000 */
[----:B------:R-:W-:Y:S02]  /*5c10*/  PRMT R0, R154, 0x7632, R0 ;  /* 0x000076329a007816 */ /* 0x000fe40000000000 */
[----:B------:R-:W-:Y:S02]  /*5c20*/  F2FP.F16.F32.PACK_AB R142, R149, R142 ;  /* 0x0000008e958e723e */ /* 0x000fe400000000ff */
[----:B------:R-:W-:Y:S02]  /*5c30*/  F2FP.F16.F32.PACK_AB R144, R151, R144 ;  /* 0x000000909790723e */ /* 0x000fe400000000ff */
[----:B------:R-:W-:Y:S02]  /*5c40*/  F2FP.F16.F32.PACK_AB R146, R153, R146 ;  /* 0x000000929992723e */ /* 0x000fe400000000ff */
[----:B------:R-:W-:Y:S02]  /*5c50*/  ISETP.NE.AND P4, PT, R86, RZ, PT ;  /* 0x000000ff5600720c */ /* 0x000fe40003f85270 */
[----:B------:R-:W-:-:S02]  /*5c60*/  F2FP.F16.F32.PACK_AB R148, R155, R148 ;  /* 0x000000949b94723e */ /* 0x000fc400000000ff */
[----:B------:R-:W-:Y:S02]  /*5c70*/  F2FP.F16.F32.PACK_AB R152, R159, R152 ;  /* 0x000000989f98723e */ /* 0x000fe400000000ff */
[----:B------:R-:W-:Y:S02]  /*5c80*/  F2FP.F16.F32.PACK_AB R156, R157, R156 ;  /* 0x0000009c9d9c723e */ /* 0x000fe400000000ff */
[----:B------:R-:W-:Y:S01]  /*5c90*/  F2FP.F16.F32.PACK_AB R2, R2, R3 ;  /* 0x000000030202723e */ /* 0x000fe200000000ff */
[----:B------:R0:W-:Y:S01]  /*5ca0*/  STS.U16 [R49+0x2], R0 ;  /* 0x0000020031007388 */ /* 0x0001e20000000400 */
[----:B------:R-:W-:Y:S02]  /*5cb0*/  PRMT R149, R142, 0x7632, R149 ;  /* 0x000076328e957816 */ /* 0x000fe40000000095 */
[----:B------:R-:W-:Y:S01]  /*5cc0*/  PRMT R150, R144, 0x7632, R150 ;  /* 0x0000763290967816 */ /* 0x000fe20000000096 */
[----:B------:R1:W-:Y:S01]  /*5cd0*/  STS.U16 [R49+0x4], R142 ;  /* 0x0000048e31007388 */ /* 0x0003e20000000400 */
[----:B------:R-:W-:-:S02]  /*5ce0*/  PRMT R151, R148, 0x7632, R151 ;  /* 0x0000763294977816 */ /* 0x000fc40000000097 */
[----:B------:R-:W-:Y:S01]  /*5cf0*/  PRMT R3, R152, 0x7632, R3 ;  /* 0x0000763298037816 */ /* 0x000fe20000000003 */
[----:B------:R2:W-:Y:S01]  /*5d00*/  STS.U16 [R49+0x8], R144 ;  /* 0x0000089031007388 */ /* 0x0005e20000000400 */
[----:B0-----:R-:W-:-:S03]  /*5d10*/  PRMT R0, R146, 0x7632, R0 ;  /* 0x0000763292007816 */ /* 0x001fc60000000000 */
[----:B------:R0:W-:Y:S01]  /*5d20*/  STS.U16 [R49+0xc], R146 ;  /* 0x00000c9231007388 */ /* 0x0001e20000000400 */
[----:B-1----:R-:W-:Y:S02]  /*5d30*/  PRMT R142, R156, 0x7632, R142 ;  /* 0x000076329c8e7816 */ /* 0x002fe4000000008e */
[C---:B--2---:R-:W-:Y:S02]  /*5d40*/  PRMT R144, R2.reuse, 0x7610, R144 ;  /* 0x0000761002907816 */ /* 0x044fe40000000090 */
[----:B0-----:R-:W-:Y:S02]  /*5d50*/  PRMT R146, R2, 0x7632, R146 ;  /* 0x0000763202927816 */ /* 0x001fe40000000092 */
[----:B------:R-:W-:Y:S01]  /*5d60*/  MOV R2, UR33 ;  /* 0x0000002100027c02 */ /* 0x000fe20008000f00 */
[----:B------:R-:W-:Y:S04]  /*5d70*/  STS.U16 [R49], R154 ;  /* 0x0000009a31007388 */ /* 0x000fe80000000400 */
        /* <DEDUP_REMOVED lines=144> */
[----:B------:R0:W-:Y:S01]  /*6680*/  STS.U16 [R49+0xa], R8 ;  /* 0x00000a0831007388 */ /* 0x0001e20000000400 */
        /* <DEDUP_REMOVED lines=8> */
[----:B------:R-:W-:Y:S01]  /*6710*/  UIMAD.WIDE.U32 UR8, UR12, UR10, UR8 ;  /* 0x0000000a0c0872a5 */ /* 0x000fe2000f8e0008 */
[----:B0-----:R-:W-:-:S02]  /*6720*/  MOV R8, UR33 ;  /* 0x0000002100087c02 */ /* 0x001fc40008000f00 */
[----:B------:R-:W-:Y:S01]  /*6730*/  STS.U16 [R49+0xe], R2 ;  /* 0x00000e0231007388 */ /* 0x000fe20000000400 */
[----:B------:R-:W-:-:S03]  /*6740*/  UIMAD UR11, UR12, UR11, UR9 ;  /* 0x0000000b0c0b72a4 */ /* 0x000fc6000f8e0209 */
[----:B------:R-:W-:Y:S04]  /*6750*/  STS.U16 [R49+0x10], R12 ;  /* 0x0000100c31007388 */ /* 0x000fe80000000400 */
[----:B------:R0:W-:Y:S04]  /*6760*/  STS.U16 [R49+0x12], R3 ;  /* 0x0000120331007388 */ /* 0x0001e80000000400 */
[----:B------:R-:W-:Y:S04]  /*6770*/  STS.U16 [R49+0x14], R124 ;  /* 0x0000147c31007388 */ /* 0x000fe80000000400 */
[----:B------:R1:W-:Y:S01]  /*6780*/  STS.U16 [R49+0x16], R6 ;  /* 0x0000160631007388 */ /* 0x0003e20000000400 */
[----:B0-----:R-:W-:-:S03]  /*6790*/  IADD3 R3, P0, PT, R84, UR8, RZ ;  /* 0x0000000854037c10 */ /* 0x001fc6000ff1e0ff */
[----:B------:R-:W-:Y:S01]  /*67a0*/  STS.U16 [R49+0x18], R126 ;  /* 0x0000187e31007388 */ /* 0x000fe20000000400 */
[----:B------:R-:W-:-:S03]  /*67b0*/  LEA R2, P5, R3, UR34, 0x1 ;  /* 0x0000002203027c11 */ /* 0x000fc6000f8a08ff */
[----:B------:R-:W-:Y:S01]  /*67c0*/  STS.U16 [R49+0x1a], R10 ;  /* 0x00001a0a31007388 */ /* 0x000fe20000000400 */
[----:B-1----:R-:W-:-:S03]  /*67d0*/  IADD3.X R6, PT, PT, RZ, UR11, RZ, P0, !PT ;  /* 0x0000000bff067c10 */ /* 0x002fc600087fe4ff */
        /* <DEDUP_REMOVED lines=55> */
.L_x_7206:
        /* <DEDUP_REMOVED lines=14> */
[----:B------:R-:W-:Y:S01]  /*6c30*/  HADD2.F32 R114, -RZ, R114.H0_H0 ;  /* 0x20000072ff727230 */ /* 0x000fe20000004100 */
[----:B------:R-:W-:Y:S01]  /*6c40*/  PRMT R138, RZ, 0x7610, R138 ;  /* 0x00007610ff8a7816 */ /* 0x000fe2000000008a */
[----:B------:R-:W-:-:S02]  /*6c50*/  HADD2.F32 R119, -RZ, R119.H0_H0 ;  /* 0x20000077ff777230 */ /* 0x000fc40000004100 */
[----:B------:R-:W-:Y:S01]  /*6c60*/  FFMA.FTZ R3, R29, R128, R2 ;  /* 0x000000801d037223 */ /* 0x000fe20000010002 */
[----:B------:R-:W-:Y:S01]  /*6c70*/  HADD2.F32 R112, -RZ, R112.H0_H0 ;  /* 0x20000070ff707230 */ /* 0x000fe20000004100 */
[----:B------:R-:W-:Y:S01]  /*6c80*/  CS2R R136, SRZ ;  /* 0x0000000000887805 */ /* 0x000fe2000001ff00 */
[----:B------:R-:W-:Y:S02]  /*6c90*/  HADD2.F32 R117, -RZ, R117.H0_H0 ;  /* 0x20000075ff757230 */ /* 0x000fe40000004100 */
[----:B------:R-:W-:Y:S01]  /*6ca0*/  FFMA.FTZ R2, R28, R129, R3 ;  /* 0x000000811c027223 */ /* 0x000fe20000010003 */
[----:B------:R-:W-:Y:S01]  /*6cb0*/  HADD2.F32 R110, -RZ, R110.H0_H0 ;  /* 0x2000006eff6e7230 */ /* 0x000fe20000004100 */
[----:B-1----:R-:W-:Y:S01]  /*6cc0*/  UISETP.GE.AND UP0, UPT, UR7, 0x1, UPT ;  /* 0x000000010700788c */ /* 0x002fe2000bf06270 */
[----:B------:R-:W-:Y:S02]  /*6cd0*/  HADD2.F32 R115, -RZ, R115.H0_H0 ;  /* 0x20000073ff737230 */ /* 0x000fe40000004100 */
[----:B------:R-:W-:Y:S01]  /*6ce0*/  FFMA.FTZ R3, R27, R122, R2 ;  /* 0x0000007a1b037223 */ /* 0x000fe20000010002 */
[----:B------:R-:W-:Y:S01]  /*6cf0*/  HADD2.F32 R108, -RZ, R108.H0_H0 ;  /* 0x2000006cff6c7230 */ /* 0x000fe20000004100 */
[----:B------:R-:W-:Y:S01]  /*6d00*/  MOV R139, RZ ;  /* 0x000000ff008b7202 */ /* 0x000fe20000000f00 */
[----:B------:R-:W-:-:S02]  /*6d10*/  HADD2.F32 R113, -RZ, R113.H0_H0 ;  /* 0x20000071ff717230 */ /* 0x000fc40000004100 */
[----:B------:R-:W-:Y:S01]  /*6d20*/  FFMA.FTZ R2, R26, R123, R3 ;  /* 0x0000007b1a027223 */ /* 0x000fe20000010003 */
[----:B------:R-:W-:Y:S02]  /*6d30*/  CS2R R132, SRZ ;  /* 0x0000000000847805 */ /* 0x000fe4000001ff00 */
[----:B------:R-:W-:Y:S02]  /*6d40*/  CS2R R130, SRZ ;  /* 0x0000000000827805 */ /* 0x000fe4000001ff00 */
[----:B------:R-:W-:Y:S01]  /*6d50*/  CS2R R126, SRZ ;  /* 0x00000000007e7805 */ /* 0x000fe2000001ff00 */
[----:B------:R-:W-:Y:S01]  /*6d60*/  FFMA.FTZ R3, R25, R114, R2 ;  /* 0x0000007219037223 */ /* 0x000fe20000010002 */
[----:B------:R-:W-:Y:S02]  /*6d70*/  CS2R R124, SRZ ;  /* 0x00000000007c7805 */ /* 0x000fe4000001ff00 */
[----:B------:R-:W-:Y:S02]  /*6d80*/  CS2R R120, SRZ ;  /* 0x0000000000787805 */ /* 0x000fe4000001ff00 */
[----:B------:R-:W-:Y:S01]  /*6d90*/  MOV R116, RZ ;  /* 0x000000ff00747202 */ /* 0x000fe20000000f00 */
        /* <DEDUP_REMOVED lines=21> */
[----:B------:R-:W-:-:S03]  /*6ef0*/  FMUL.FTZ R97, R18, R93 ;  /* 0x0000005d12617220 */ /* 0x000fc60000410000 */
[----:B------:R-:W-:Y:S01]  /*6f00*/  FFMA.FTZ R89, R18, R113, R89 ;  /* 0x0000007112597223 */ /* 0x000fe20000010059 */
[----:B------:R-:W-:Y:S06]  /*6f10*/  BAR.SYNC.DEFER_BLOCKING 0x0 ;  /* 0x0000000000007b1d */ /* 0x000fec0000010000 */
[----:B------:R-:W-:Y:S05]  /*6f20*/  BRA.U !UP0, `(.L_x_7207) ;  /* 0x0000003508507547 */ /* 0x000fea000b800000 */
[----:B------:R-:W0:Y:S01]  /*6f30*/  LDC.64 R6, c[0x0][0x440] ;  /* 0x00011000ff067b82 */ /* 0x000e220000000a00 */
[----:B------:R-:W-:Y:S01]  /*6f40*/  UISETP.NE.AND UP0, UPT, UR19, 0x1, UPT ;  /* 0x000000011300788c */ /* 0x000fe2000bf05270 */
[----:B------:R-:W-:Y:S01]  /*6f50*/  ISETP.GE.AND P0, PT, R84, UR33, PT ;  /* 0x0000002154007c0c */ /* 0x000fe2000bf06270 */
[----:B------:R-:W-:Y:S01]  /*6f60*/  UIADD3 UR7, UPT, UPT, UR19, -0x1, URZ ;  /* 0xffffffff13077890 */ /* 0x000fe2000fffe0ff */
[----:B------:R-:W-:Y:S01]  /*6f70*/  MOV R95, RZ ;  /* 0x000000ff005f7202 */ /* 0x000fe20000000f00 */
[----:B------:R-:W1:Y:S01]  /*6f80*/  LDCU UR9, c[0x0][0x394] ;  /* 0x00007280ff0977ac */ /* 0x000e620008000800 */
[----:B------:R-:W-:Y:S02]  /*6f90*/  P2R R210, PR, RZ, 0x1 ;  /* 0x00000001ffd27803 */ /* 0x000fe40000000000 */
[----:B------:R-:W2:Y:S01]  /*6fa0*/  LDC.64 R8, c[0x0][0x450] ;  /* 0x00011400ff087b82 */ /* 0x000ea20000000a00 */
[----:B------:R-:W-:Y:S01]  /*6fb0*/  ULEA.HI UR8, UR7, UR7, URZ, 0x1 ;  /* 0x0000000707087291 */ /* 0x000fe2000f8f08ff */
[----:B------:R-:W-:Y:S01]  /*6fc0*/  PLOP3.LUT P5, PT, PT, PT, UP0, 0x80, 0x8 ;  /* 0x000000000008781c */ /* 0x000fe20003faf008 */
[----:B------:R-:W3:Y:S01]  /*6fd0*/  LDCU UR42, c[0x0][0x38c] ;  /* 0x00007180ff2a77ac */ /* 0x000ee20008000800 */
[----:B------:R-:W-:-:S02]  /*6fe0*/  MOV R143, RZ ;  /* 0x000000ff008f7202 */ /* 0x000fc40000000f00 */
[----:B------:R-:W-:Y:S01]  /*6ff0*/  ISETP.EQ.AND P5, PT, R86, RZ, P5 ;  /* 0x000000ff5600720c */ /* 0x000fe20002fa2270 */
[----:B------:R-:W-:Y:S01]  /*7000*/  ULOP3.LUT UR8, UR8, 0xfffffe, URZ, 0xc0, !UPT ;  /* 0x00fffffe08087892 */ /* 0x000fe2000f8ec0ff */
[----:B------:R-:W4:Y:S01]  /*7010*/  LDC.64 R10, c[0x0][0x4b8] ;  /* 0x00012e00ff0a7b82 */ /* 0x000f220000000a00 */
[----:B------:R-:W0:Y:S01]  /*7020*/  LDCU UR27, c[0x0][0x388] ;  /* 0x00007100ff1b77ac */ /* 0x000e220008000800 */
[----:B------:R-:W0:Y:S01]  /*7030*/  LDCU.64 UR10, c[0x0][0x3a8] ;  /* 0x00007500ff0a77ac */ /* 0x000e220008000a00 */
[----:B------:R-:W0:Y:S01]  /*7040*/  LDCU.64 UR30, c[0x0][0x3c0] ;  /* 0x00007800ff1e77ac */ /* 0x000e220008000a00 */
[----:B------:R-:W0:Y:S01]  /*7050*/  LDCU.64 UR34, c[0x0][0x3e0] ;  /* 0x00007c00ff2277ac */ /* 0x000e220008000a00 */
[----:B------:R-:W0:Y:S01]  /*7060*/  LDCU.64 UR36, c[0x0][0x4c0] ;  /* 0x00009800ff2477ac */ /* 0x000e220008000a00 */
[----:B------:R-:W0:Y:S01]  /*7070*/  LDCU.64 UR38, c[0x0][0x4d0] ;  /* 0x00009a00ff2677ac */ /* 0x000e220008000a00 */
[----:B------:R-:W0:Y:S01]  /*7080*/  LDCU.64 UR40, c[0x0][0x538] ;  /* 0x0000a700ff2877ac */ /* 0x000e220008000a00 */
[----:B-1----:R-:W-:-:S12]  /*7090*/  UIADD3 UR8, UPT, UPT, UR7, -UR8, URZ ;  /* 0x8000000807087290 */ /* 0x002fd8000fffe0ff */
.L_x_7245:
        /* <DEDUP_REMOVED lines=13> */
[----:B------:R-:W3:Y:S06]  /*7170*/  @!P3 LDG.E.U16 R12, desc[UR28][R2.64+0x40] ;  /* 0x0000401c020cb981 */ /* 0x000eec000c1e1500 */
[----:B------:R-:W2:Y:S04]  /*7180*/  @!P0 LDG.E.U16 R13, desc[UR28][R2.64+0x80] ;  /* 0x0000801c020d8981 */ /* 0x000ea8000c1e1500 */
[----:B------:R-:W4:Y:S04]  /*7190*/  @!P2 LDG.E.U16 R15, desc[UR28][R2.64+0x100] ;  /* 0x0001001c020fa981 */ /* 0x000f28000c1e1500 */
[----:B------:R-:W4:Y:S04]  /*71a0*/  @!P1 LDG.E.U16 R14, desc[UR28][R2.64+0xc0] ;  /* 0x0000c01c020e9981 */ /* 0x000f28000c1e1500 */
[----:B------:R-:W4:Y:S01]  /*71b0*/  @!P4 LDG.E.U16 R16, desc[UR28][R2.64+0x140] ;  /* 0x0001401c0210c981 */ /* 0x000f22000c1e1500 */
[----:B------:R-:W-:Y:S01]  /*71c0*/  MOV R145, RZ ;  /* 0x000000ff00917202 */ /* 0x000fe20000000f00 */
[----:B------:R-:W-:Y:S01]  /*71d0*/  HFMA2 R147, -RZ, RZ, 0, 0 ;  /* 0x00000000ff937431 */ /* 0x000fe200000001ff */
[----:B------:R-:W-:-:S02]  /*71e0*/  MOV R149, RZ ;  /* 0x000000ff00957202 */ /* 0x000fc40000000f00 */
[----:B-----5:R-:W-:-:S04]  /*71f0*/  @!P6 PRMT R145, R17, 0x5410, RZ ;  /* 0x000054101191e816 */ /* 0x020fc800000000ff */
[----:B---3--:R-:W-:Y:S02]  /*7200*/  @!P3 PRMT R145, R145, 0x5410, R12 ;  /* 0x000054109191b816 */ /* 0x008fe4000000000c */
[----:B------:R-:W-:Y:S02]  /*7210*/  ISETP.GE.AND P3, PT, R77, UR33, PT ;  /* 0x000000214d007c0c */ /* 0x000fe4000bf66270 */
[----:B--2---:R-:W-:Y:S02]  /*7220*/  @!P0 PRMT R147, R13, 0x5410, RZ ;  /* 0x000054100d938816 */ /* 0x004fe400000000ff */
[----:B----4-:R-:W-:Y:S02]  /*7230*/  @!P2 PRMT R149, R15, 0x5410, RZ ;  /* 0x000054100f95a816 */ /* 0x010fe400000000ff */
        /* <DEDUP_REMOVED lines=52> */
[----:B------:R0:W-:Y:S04]  /*7580*/  STS.U16 [R63+0xc0], R2 ;  /* 0x0000c0023f007388 */ /* 0x0001e80000000400 */
        /* <DEDUP_REMOVED lines=12> */
[----:B------:R-:W-:Y:S01]  /*7650*/  STS.U16 [R59+0x1c0], R14 ;  /* 0x0001c00e3b007388 */ /* 0x000fe20000000400 */
[----:B------:R-:W-:-:S03]  /*7660*/  @!P2 PRMT R13, R13, 0x5410, R148 ;  /* 0x000054100d0da816 */ /* 0x000fc60000000094 */
[----:B------:R-:W-:Y:S01]  /*7670*/  STS.U16 [R58+0x200], R153 ;  /* 0x000200993a007388 */ /* 0x000fe20000000400 */
[----:B0-----:R-:W-:Y:S02]  /*7680*/  PRMT R2, R3, 0x7632, R2 ;  /* 0x0000763203027816 */ /* 0x001fe40000000002 */
[----:B-1----:R-:W-:Y:S01]  /*7690*/  PRMT R12, R13, 0x7632, R12 ;  /* 0x000076320d0c7816 */ /* 0x002fe2000000000c */
        /* <DEDUP_REMOVED lines=8> */
[----:B------:R2:W3:Y:S01]  /*7720*/  LDG.E R161, desc[UR28][R16.64] ;  /* 0x0000001c10a17981 */ /* 0x0004e2000c1e1900 */
[----:B------:R-:W4:Y:S03]  /*7730*/  S2UR UR7, SR_CgaCtaId ;  /* 0x00000000000779c3 */ /* 0x000f260000008800 */
[----:B------:R-:W-:Y:S04]  /*7740*/  LDS.U16 R142, [R49+0x4] ;  /* 0x00000400318e7984 */ /* 0x000fe80000000400 */
[----:B------:R-:W-:Y:S04]  /*7750*/  LDS.U16 R144, [R49+0x6] ;  /* 0x0000060031907984 */ /* 0x000fe80000000400 */
[----:B--2---:R-:W2:Y:S04]  /*7760*/  LDS.U16 R16, [R49] ;  /* 0x0000000031107984 */ /* 0x004ea80000000400 */
        /* <DEDUP_REMOVED lines=13> */
[----:B0-----:R-:W-:Y:S01]  /*7840*/  FMUL.FTZ R15, R140, 1.4426950216293334961 ;  /* 0x3fb8aa3b8c0f7820 */ /* 0x001fe20000410000 */
[----:B------:R-:W-:-:S03]  /*7850*/  ISETP.NE.AND P1, PT, R86, RZ, PT ;  /* 0x000000ff5600720c */ /* 0x000fc60003f25270 */
        /* <DEDUP_REMOVED lines=12> */
[----:B-1----:R-:W-:Y:S01]  /*7920*/  MOV R2, UR8 ;  /* 0x0000000800027c02 */ /* 0x002fe20008000f00 */
[C---:B------:R-:W-:Y:S01]  /*7930*/  FMUL.FTZ R164, R15.reuse, R38 ;  /* 0x000000260fa47220 */ /* 0x040fe20000410000 */
[C---:B------:R-:W-:Y:S01]  /*7940*/  FMUL.FTZ R163, R15.reuse, R37 ;  /* 0x000000250fa37220 */ /* 0x040fe20000410000 */
[C---:B------:R-:W-:Y:S01]  /*7950*/  FMUL.FTZ R162, R15.reuse, R36 ;  /* 0x000000240fa27220 */ /* 0x040fe20000410000 */
[C---:B------:R-:W-:Y:S01]  /*7960*/  FMUL.FTZ R160, R15.reuse, R35 ;  /* 0x000000230fa07220 */ /* 0x040fe20000410000 */
[----:B------:R-:W-:Y:S01]  /*7970*/  FMUL.FTZ R157, R15, R34 ;  /* 0x000000220f9d7220 */ /* 0x000fe20000410000 */
[----:B------:R-:W-:Y:S01]  /*7980*/  UMOV UR26, 0x400 ;  /* 0x00000400001a7882 */ /* 0x000fe20000000000 */
[----:B------:R-:W-:Y:S01]  /*7990*/  ISETP.NE.AND P0, PT, R86, 0x1f, PT ;  /* 0x0000001f5600780c */ /* 0x000fe20003f05270 */
[----:B----4-:R-:W-:Y:S01]  /*79a0*/  ULEA UR26, UR7, UR26, 0x18 ;  /* 0x0000001a071a7291 */ /* 0x010fe2000f8ec0ff */
[----:B------:R-:W-:Y:S01]  /*79b0*/  LEA R2, R2, R95, 0x8 ;  /* 0x0000005f02027211 */ /* 0x000fe200078e40ff */
        /* <DEDUP_REMOVED lines=19> */
[----:B--2---:R-:W-:-:S02]  /*7af0*/  HADD2.F32 R16, -RZ, R16.H0_H0 ;  /* 0x20000010ff107230 */ /* 0x004fc40000004100 */
        /* <DEDUP_REMOVED lines=42> */
.L_x_7209:
[----:B------:R-:W-:-:S06]  /*7da0*/  LEA R214, R86, UR26, 0x2 ;  /* 0x0000001a56d67c11 */ /* 0x000fcc000f8e10ff */
[----:B------:R-:W0:Y:S02]  /*7db0*/  LDS R214, [R214+0x16ac] ;  /* 0x0016ac00d6d67984 */ /* 0x000e240000000800 */
.L_x_7210:
[----:B------:R-:W-:Y:S05]  /*7dc0*/  BSYNC.RECONVERGENT B0 ;  /* 0x0000000000007941 */ /* 0x000fea0003800200 */
.L_x_7208:
[C---:B0-2---:R-:W-:Y:S01]  /*7dd0*/  FMUL.FTZ R3, R157.reuse, R214 ;  /* 0x000000d69d037220 */ /* 0x045fe20000410000 */
[----:B-1----:R-:W-:Y:S01]  /*7de0*/  FFMA.FTZ R2, R157, R161, R200 ;  /* 0x000000a19d027223 */ /* 0x002fe200000100c8 */
[----:B------:R-:W0:Y:S01]  /*7df0*/  @P5 LDC R174, c[0x0][0x38c] ;  /* 0x0000e300ffae5b82 */ /* 0x000e220000000800 */
[----:B------:R-:W-:Y:S01]  /*7e00*/  VOTEU.ANY UP0, P5 ;  /* 0x0000000000ff7886 */ /* 0x000fe20002800100 */
[C---:B------:R-:W-:Y:S01]  /*7e10*/  FMUL.FTZ R3, R160.reuse, R3 ;  /* 0x00000003a0037220 */ /* 0x040fe20000410000 */
[----:B------:R-:W-:Y:S01]  /*7e20*/  FFMA.FTZ R2, R160, R2, R179 ;  /* 0x00000002a0027223 */ /* 0x000fe200000100b3 */
[----:B------:R-:W-:Y:S01]  /*7e30*/  HFMA2 R177, -RZ, RZ, 0, 4.76837158203125e-07 ;  /* 0x00000008ffb17431 */ /* 0x000fe200000001ff */
[----:B------:R-:W-:Y:S01]  /*7e40*/  MOV R222, RZ ;  /* 0x000000ff00de7202 */ /* 0x000fe20000000f00 */
        /* <DEDUP_REMOVED lines=17> */
[----:B------:R-:W-:Y:S01]  /*7f60*/  FFMA.FTZ R158, R169, R3, R216 ;  /* 0x00000003a99e7223 */ /* 0x000fe200000100d8 */
[----:B------:R-:W-:-:S04]  /*7f70*/  @P5 IMAD.WIDE R2, R2, R177, UR4 ;  /* 0x0000000402025e25 */ /* 0x000fc8000f8e02b1 */
[C---:B------:R-:W-:Y:S01]  /*7f80*/  FMUL.FTZ R174, R170.reuse, R159 ;  /* 0x0000009faaae7220 */ /* 0x040fe20000410000 */
[----:B------:R-:W-:Y:S01]  /*7f90*/  FFMA.FTZ R158, R170, R158, R221 ;  /* 0x0000009eaa9e7223 */ /* 0x000fe200000100dd */
[----:B------:R0:W2:Y:S02]  /*7fa0*/  @P5 LDG.E R222, desc[UR28][R2.64+0x4] ;  /* 0x0000041c02de5981 */ /* 0x0000a4000c1e1900 */
[C---:B------:R-:W-:Y:S01]  /*7fb0*/  FMUL.FTZ R159, R171.reuse, R174 ;  /* 0x000000aeab9f7220 */ /* 0x040fe20000410000 */
[----:B------:R-:W-:-:S03]  /*7fc0*/  FFMA.FTZ R158, R171, R158, R218 ;  /* 0x0000009eab9e7223 */ /* 0x000fc600000100da */
[C---:B------:R-:W-:Y:S01]  /*7fd0*/  FMUL.FTZ R174, R172.reuse, R159 ;  /* 0x0000009facae7220 */ /* 0x040fe20000410000 */
[----:B------:R-:W-:-:S03]  /*7fe0*/  FFMA.FTZ R158, R172, R158, R15 ;  /* 0x0000009eac9e7223 */ /* 0x000fc6000001000f */
[C---:B------:R-:W-:Y:S01]  /*7ff0*/  FMUL.FTZ R174, R173.reuse, R174 ;  /* 0x000000aeadae7220 */ /* 0x040fe20000410000 */
[----:B------:R-:W-:-:S03]  /*8000*/  FFMA.FTZ R158, R173, R158, R220 ;  /* 0x0000009ead9e7223 */ /* 0x000fc600000100dc */
[C---:B------:R-:W-:Y:S01]  /*8010*/  FMUL.FTZ R224, R175.reuse, R174 ;  /* 0x000000aeafe07220 */ /* 0x040fe20000410000 */
[----:B------:R-:W-:-:S04]  /*8020*/  FFMA.FTZ R158, R175, R158, R14 ;  /* 0x0000009eaf9e7223 */ /* 0x000fc8000001000e */
[----:B------:R-:W0:Y:S04]  /*8030*/  SHFL.DOWN PT, R159, R224, 0x1, 0x1f ;  /* 0x08201f00e09f7f89 */ /* 0x000e2800000e0000 */
[----:B------:R-:W1:Y:S01]  /*8040*/  SHFL.DOWN PT, R174, R158, 0x1, 0x1f ;  /* 0x08201f009eae7f89 */ /* 0x000e6200000e0000 */
[----:B------:R-:W-:Y:S02]  /*8050*/  ISETP.NE.AND P0, PT, R208, 0x1f, PT ;  /* 0x0000001fd000780c */ /* 0x000fe40003f05270 */
[----:B------:R-:W-:-:S11]  /*8060*/  MOV R223, R158 ;  /* 0x0000009e00df7202 */ /* 0x000fd60000000f00 */
[----:B0-----:R-:W-:Y:S01]  /*8070*/  @P0 FMUL.FTZ R2, R159, R224 ;  /* 0x000000e09f020220 */ /* 0x001fe20000410000 */
[----:B-1----:R-:W-:-:S04]  /*8080*/  @P0 FFMA.FTZ R223, R224, R174, R223 ;  /* 0x000000aee0df0223 */ /* 0x002fc800000100df */
[----:B------:R-:W-:-:S05]  /*8090*/  @P0 MOV R224, R2 ;  /* 0x0000000200e00202 */ /* 0x000fca0000000f00 */
[----:B------:R-:W0:Y:S04]  /*80a0*/  SHFL.DOWN PT, R3, R224, 0x2, 0x1f ;  /* 0x08401f00e0037f89 */ /* 0x000e2800000e0000 */
[----:B------:R-:W1:Y:S01]  /*80b0*/  SHFL.DOWN PT, R159, R223, 0x2, 0x1f ;  /* 0x08401f00df9f7f89 */ /* 0x000e6200000e0000 */
[----:B------:R-:W-:Y:S01]  /*80c0*/  FMUL.FTZ R209, R33, R50 ;  /* 0x0000003221d17220 */ /* 0x000fe20000410000 */
[----:B------:R-:W-:Y:S01]  /*80d0*/  FMUL.FTZ R198, R141, R48 ;  /* 0x000000308dc67220 */ /* 0x000fe20000410000 */
[----:B------:R-:W-:Y:S01]  /*80e0*/  ISETP.GT.U32.AND P0, PT, R208, 0x1d, PT ;  /* 0x0000001dd000780c */ /* 0x000fe20003f04070 */
[----:B------:R-:W-:Y:S01]  /*80f0*/  FMUL.FTZ R181, R134, R47 ;  /* 0x0000002f86b57220 */ /* 0x000fe20000410000 */
[----:B------:R-:W-:Y:S01]  /*8100*/  FMUL.FTZ R211, R16, R209 ;  /* 0x000000d110d37220 */ /* 0x000fe20000410000 */
[----:B------:R-:W-:Y:S01]  /*8110*/  FMUL.FTZ R204, R17, R198 ;  /* 0x000000c611cc7220 */ /* 0x000fe20000410000 */
        /* <DEDUP_REMOVED lines=9> */
[----:B0-----:R-:W-:Y:S01]  /*81b0*/  @!P0 FMUL.FTZ R3, R224, R3 ;  /* 0x00000003e0038220 */ /* 0x001fe20000410000 */
[----:B------:R-:W-:Y:S01]  /*81c0*/  FMUL.FTZ R194, R122, R43 ;  /* 0x0000002b7ac27220 */ /* 0x000fe20000410000 */
[----:B------:R-:W-:Y:S01]  /*81d0*/  FMUL.FTZ R185, R146, R205 ;  /* 0x000000cd92b97220 */ /* 0x000fe20000410000 */
[----:B-1----:R-:W-:-:S02]  /*81e0*/  @!P0 FFMA.FTZ R223, R224, R159, R223 ;  /* 0x0000009fe0df8223 */ /* 0x002fc400000100df */
[----:B------:R-:W-:Y:S01]  /*81f0*/  @!P0 MOV R224, R3 ;  /* 0x0000000300e08202 */ /* 0x000fe20000000f00 */
        /* <DEDUP_REMOVED lines=31> */
[----:B------:R-:W-:Y:S01]  /*83f0*/  FMUL.FTZ R3, R169, R2 ;  /* 0x00000002a9037220 */ /* 0x000fe20000410000 */
[----:B------:R-:W1:Y:S01]  /*8400*/  SHFL.DOWN PT, R225, R223, 0x4, 0x1f ;  /* 0x08801f00dfe17f89 */ /* 0x000e6200000e0000 */
[----:B------:R-:W-:Y:S01]  /*8410*/  FMUL.FTZ R159, R113, R34 ;  /* 0x00000022719f7220 */ /* 0x000fe20000410000 */
[----:B------:R-:W-:Y:S01]  /*8420*/  FMUL.FTZ R195, R155, R158 ;  /* 0x0000009e9bc37220 */ /* 0x000fe20000410000 */
[----:B------:R-:W-:Y:S01]  /*8430*/  FFMA.FTZ R177, R162, R174, R193 ;  /* 0x000000aea2b17223 */ /* 0x000fe200000100c1 */
[----:B------:R-:W-:Y:S01]  /*8440*/  FMUL.FTZ R2, R168, R3 ;  /* 0x00000003a8027220 */ /* 0x000fe20000410000 */
[----:B------:R-:W-:-:S02]  /*8450*/  FMUL.FTZ R174, R156, R159 ;  /* 0x0000009f9cae7220 */ /* 0x000fc40000410000 */
[----:B------:R-:W-:Y:S01]  /*8460*/  FFMA.FTZ R177, R160, R177, R195 ;  /* 0x000000b1a0b17223 */ /* 0x000fe200000100c3 */
[----:B------:R-:W-:Y:S01]  /*8470*/  FMUL.FTZ R3, R167, R2 ;  /* 0x00000002a7037220 */ /* 0x000fe20000410000 */
[----:B------:R-:W-:Y:S02]  /*8480*/  ISETP.GT.U32.AND P0, PT, R208, 0x1b, PT ;  /* 0x0000001bd000780c */ /* 0x000fe40003f04070 */
[----:B------:R-:W-:Y:S01]  /*8490*/  FFMA.FTZ R226, R157, R177, R174 ;  /* 0x000000b19de27223 */ /* 0x000fe200000100ae */
[----:B------:R-:W-:-:S04]  /*84a0*/  FMUL.FTZ R2, R166, R3 ;  /* 0x00000003a6027220 */ /* 0x000fc80000410000 */
[----:B------:R-:W-:Y:S01]  /*84b0*/  FMUL.FTZ R3, R165, R2 ;  /* 0x00000002a5037220 */ /* 0x000fe20000410000 */
[----:B------:R-:W3:Y:S03]  /*84c0*/  SHFL.UP PT, R177, R226, 0x1, RZ ;  /* 0x04200000e2b17989 */ /* 0x000ee600000e00ff */
[----:B------:R-:W-:Y:S02]  /*84d0*/  FMUL.FTZ R2, R164, R3 ;  /* 0x00000003a4027220 */ /* 0x000fe40000410000 */
[C---:B0-----:R-:W-:Y:S02]  /*84e0*/  @!P0 FMUL.FTZ R217, R224.reuse, R217 ;  /* 0x000000d9e0d98220 */ /* 0x041fe40000410000 */
[----:B------:R-:W-:Y:S01]  /*84f0*/  FMUL.FTZ R3, R163, R2 ;  /* 0x00000002a3037220 */ /* 0x000fe20000410000 */
[----:B-1----:R-:W-:Y:S02]  /*8500*/  @!P0 FFMA.FTZ R223, R224, R225, R223 ;  /* 0x000000e1e0df8223 */ /* 0x002fe400000100df */
[----:B------:R-:W-:Y:S01]  /*8510*/  @!P0 MOV R224, R217 ;  /* 0x000000d900e08202 */ /* 0x000fe20000000f00 */
[----:B------:R-:W-:Y:S01]  /*8520*/  FMUL.FTZ R3, R162, R3 ;  /* 0x00000003a2037220 */ /* 0x000fe20000410000 */
[----:B------:R-:W-:-:S03]  /*8530*/  UISETP.GE.AND UP0, UPT, UR19, UR9, UPT ;  /* 0x000000091300728c */ /* 0x000fc6000bf06270 */
[----:B------:R-:W-:Y:S01]  /*8540*/  FMUL.FTZ R2, R160, R3 ;  /* 0x00000003a0027220 */ /* 0x000fe20000410000 */
[----:B------:R-:W0:Y:S03]  /*8550*/  SHFL.DOWN PT, R227, R224, 0x8, 0x1f ;  /* 0x09001f00e0e37f89 */ /* 0x000e2600000e0000 */
[----:B------:R-:W-:Y:S01]  /*8560*/  FMUL.FTZ R225, R157, R2 ;  /* 0x000000029de17220 */ /* 0x000fe20000410000 */
[----:B------:R-:W1:Y:S01]  /*8570*/  SHFL.DOWN PT, R229, R223, 0x8, 0x1f ;  /* 0x09001f00dfe57f89 */ /* 0x000e6200000e0000 */
[----:B------:R-:W-:Y:S02]  /*8580*/  PLOP3.LUT P0, PT, PT, PT, UP0, 0x80, 0x8 ;  /* 0x000000000008781c */ /* 0x000fe40003f0f008 */
[----:B------:R-:W-:Y:S01]  /*8590*/  ISETP.GE.AND P2, PT, R67, 0x1, PT ;  /* 0x000000014300780c */ /* 0x000fe20003f46270 */
[----:B---3--:R-:W-:Y:S01]  /*85a0*/  FFMA.FTZ R177, R225, R177, R226 ;  /* 0x000000b1e1b17223 */ /* 0x008fe200000100e2 */
[----:B------:R-:W-:Y:S01]  /*85b0*/  ISETP.NE.OR P0, PT, R86, RZ, P0 ;  /* 0x000000ff5600720c */ /* 0x000fe20000705670 */
[----:B------:R-:W3:Y:S01]  /*85c0*/  SHFL.UP PT, R228, R225, 0x1, RZ ;  /* 0x04200000e1e47989 */ /* 0x000ee200000e00ff */
[----:B------:R-:W-:-:S02]  /*85d0*/  ISETP.GT.U32.AND P3, PT, R208, 0x17, PT ;  /* 0x00000017d000780c */ /* 0x000fc40003f64070 */
[----:B------:R-:W-:Y:S01]  /*85e0*/  FSEL R226, R226, R177, !P2 ;  /* 0x000000b1e2e27208 */ /* 0x000fe20005000000 */
[----:B------:R-:W-:-:S04]  /*85f0*/  HFMA2 R2, -RZ, RZ, 1.875, 0 ;  /* 0x3f800000ff027431 */ /* 0x000fc800000001ff */
[----:B------:R-:W4:Y:S01]  /*8600*/  SHFL.UP PT, R177, R226, 0x2, RZ ;  /* 0x04400000e2b17989 */ /* 0x000f2200000e00ff */
[----:B------:R-:W-:-:S03]  /*8610*/  MOV R3, RZ ;  /* 0x000000ff00037202 */ /* 0x000fc60000000f00 */
[----:B------:R-:W-:Y:S02]  /*8620*/  @!P0 LEA R217, R95, UR26, 0x3 ;  /* 0x0000001a5fd98c11 */ /* 0x000fe4000f8e18ff */
[----:B0-----:R-:W-:-:S03]  /*8630*/  @!P3 FMUL.FTZ R227, R224, R227 ;  /* 0x000000e3e0e3b220 */ /* 0x001fc60000410000 */
[----:B------:R-:W-:Y:S01]  /*8640*/  @!P0 LDS.64 R2, [R217+0x1728] ;  /* 0x00172800d9028984 */ /* 0x000fe20000000a00 */
[----:B-1----:R-:W-:Y:S01]  /*8650*/  @!P3 FFMA.FTZ R223, R224, R229, R223 ;  /* 0x000000e5e0dfb223 */ /* 0x002fe200000100df */
[----:B------:R-:W-:Y:S01]  /*8660*/  @!P3 MOV R224, R227 ;  /* 0x000000e300e0b202 */ /* 0x000fe20000000f00 */
[----:B---3--:R-:W-:-:S04]  /*8670*/  @P2 FMUL.FTZ R225, R225, R228 ;  /* 0x000000e4e1e12220 */ /* 0x008fc80000410000 */
[----:B------:R-:W0:Y:S04]  /*8680*/  SHFL.DOWN PT, R227, R224, 0x10, 0x1f ;  /* 0x0a001f00e0e37f89 */ /* 0x000e2800000e0000 */
[----:B------:R-:W1:Y:S04]  /*8690*/  SHFL.DOWN PT, R229, R223, 0x10, 0x1f ;  /* 0x0a001f00dfe57f89 */ /* 0x000e6800000e0000 */
[----:B------:R-:W3:Y:S01]  /*86a0*/  SHFL.UP PT, R228, R225, 0x2, RZ ;  /* 0x04400000e1e47989 */ /* 0x000ee200000e00ff */
[----:B----4-:R-:W-:Y:S01]  /*86b0*/  FFMA.FTZ R177, R225, R177, R226 ;  /* 0x000000b1e1b17223 */ /* 0x010fe200000100e2 */
[----:B------:R-:W-:-:S02]  /*86c0*/  ISETP.GE.AND P0, PT, R67, 0x2, PT ;  /* 0x000000024300780c */ /* 0x000fc40003f06270 */
[----:B------:R-:W-:Y:S02]  /*86d0*/  ISETP.GT.U32.AND P2, PT, R208, 0xf, PT ;  /* 0x0000000fd000780c */ /* 0x000fe40003f44070 */
[----:B------:R-:W-:-:S05]  /*86e0*/  FSEL R226, R226, R177, !P0 ;  /* 0x000000b1e2e27208 */ /* 0x000fca0004000000 */
[----:B------:R-:W4:Y:S06]  /*86f0*/  SHFL.UP PT, R177, R226, 0x4, RZ ;  /* 0x04800000e2b17989 */ /* 0x000f2c00000e00ff */
[C---:B0-----:R-:W-:Y:S01]  /*8700*/  @!P2 FMUL.FTZ R217, R224.reuse, R227 ;  /* 0x000000e3e0d9a220 */ /* 0x041fe20000410000 */
[----:B-1----:R-:W-:-:S04]  /*8710*/  @!P2 FFMA.FTZ R223, R224, R229, R223 ;  /* 0x000000e5e0dfa223 */ /* 0x002fc800000100df */
[----:B------:R-:W-:Y:S01]  /*8720*/  @!P2 MOV R224, R217 ;  /* 0x000000d900e0a202 */ /* 0x000fe20000000f00 */
[----:B---3--:R-:W-:Y:S01]  /*8730*/  @P0 FMUL.FTZ R225, R225, R228 ;  /* 0x000000e4e1e10220 */ /* 0x008fe20000410000 */
[----:B------:R-:W-:Y:S04]  /*8740*/  SHFL.IDX PT, R232, R3, RZ, 0x1f ;  /* 0x00001fff03e87589 */ /* 0x000fe800000e0000 */
[----:B------:R-:W0:Y:S04]  /*8750*/  SHFL.UP PT, R228, R225, 0x4, RZ ;  /* 0x04800000e1e47989 */ /* 0x000e2800000e00ff */
[----:B------:R-:W-:Y:S04]  /*8760*/  SHFL.DOWN PT, R230, R223, 0x1, 0x1f ;  /* 0x08201f00dfe67f89 */ /* 0x000fe800000e0000 */
[----:B------:R-:W1:Y:S01]  /*8770*/  SHFL.DOWN PT, R227, R224, 0x1, 0x1f ;  /* 0x08201f00e0e37f89 */ /* 0x000e6200000e0000 */
[----:B----4-:R-:W-:Y:S01]  /*8780*/  FFMA.FTZ R177, R225, R177, R226 ;  /* 0x000000b1e1b17223 */ /* 0x010fe200000100e2 */
[----:B------:R-:W-:-:S02]  /*8790*/  ISETP.GE.AND P0, PT, R67, 0x4, PT ;  /* 0x000000044300780c */ /* 0x000fc40003f06270 */
[----:B------:R-:W-:Y:S02]  /*87a0*/  ISETP.NE.AND P2, PT, R86, 0x1f, PT ;  /* 0x0000001f5600780c */ /* 0x000fe40003f45270 */
[----:B------:R-:W-:-:S05]  /*87b0*/  FSEL R226, R226, R177, !P0 ;  /* 0x000000b1e2e27208 */ /* 0x000fca0004000000 */
[----:B------:R-:W3:Y:S04]  /*87c0*/  SHFL.UP PT, R217, R226, 0x8, RZ ;  /* 0x05000000e2d97989 */ /* 0x000ee800000e00ff */
[----:B0-----:R-:W-:Y:S02]  /*87d0*/  @P0 FMUL.FTZ R225, R225, R228 ;  /* 0x000000e4e1e10220 */ /* 0x001fe40000410000 */
[----:B-1----:R-:W-:-:S04]  /*87e0*/  @P2 FFMA.FTZ R232, R227, R232, R230 ;  /* 0x000000e8e3e82223 */ /* 0x002fc800000100e6 */
[----:B------:R-:W-:Y:S02]  /*87f0*/  FFMA.FTZ R161, R232, R214, R161 ;  /* 0x000000d6e8a17223 */ /* 0x000fe400000100a1 */
[----:B------:R-:W0:Y:S02]  /*8800*/  SHFL.UP PT, R214, R225, 0x8, RZ ;  /* 0x05000000e1d67989 */ /* 0x000e2400000e00ff */
[----:B------:R-:W-:-:S04]  /*8810*/  FFMA.FTZ R177, R157, R161, R200 ;  /* 0x000000a19db17223 */ /* 0x000fc800000100c8 */
[----:B------:R-:W-:Y:S01]  /*8820*/  FFMA.FTZ R179, R160, R177, R179 ;  /* 0x000000b1a0b37223 */ /* 0x000fe200000100b3 */
[----:B------:R-:W-:Y:S01]  /*8830*/  ISETP.GE.AND P0, PT, R67, 0x8, PT ;  /* 0x000000084300780c */ /* 0x000fe20003f06270 */
[----:B---3--:R-:W-:Y:S02]  /*8840*/  FFMA.FTZ R217, R225, R217, R226 ;  /* 0x000000d9e1d97223 */ /* 0x008fe400000100e2 */
[----:B------:R-:W-:-:S04]  /*8850*/  FFMA.FTZ R200, R162, R179, R213 ;  /* 0x000000b3a2c87223 */ /* 0x000fc800000100d5 */
[----:B------:R-:W-:Y:S01]  /*8860*/  FFMA.FTZ R213, R163, R200, R206 ;  /* 0x000000c8a3d57223 */ /* 0x000fe200000100ce */
[----:B------:R-:W-:-:S03]  /*8870*/  FSEL R226, R226, R217, !P0 ;  /* 0x000000d9e2e27208 */ /* 0x000fc60004000000 */
[----:B------:R-:W-:Y:S02]  /*8880*/  FFMA.FTZ R206, R164, R213, R215 ;  /* 0x000000d5a4ce7223 */ /* 0x000fe400000100d7 */
[----:B------:R-:W1:Y:S02]  /*8890*/  SHFL.UP PT, R229, R226, 0x10, RZ ;  /* 0x06000000e2e57989 */ /* 0x000e6400000e00ff */
[----:B------:R-:W-:Y:S01]  /*88a0*/  FFMA.FTZ R215, R165, R206, R212 ;  /* 0x000000cea5d77223 */ /* 0x000fe200000100d4 */
[----:B0-----:R-:W-:-:S03]  /*88b0*/  @P0 FMUL.FTZ R225, R225, R214 ;  /* 0x000000d6e1e10220 */ /* 0x001fc60000410000 */
[----:B------:R-:W-:Y:S02]  /*88c0*/  FFMA.FTZ R212, R166, R215, R13 ;  /* 0x000000d7a6d47223 */ /* 0x000fe4000001000d */
[----:B------:R-:W0:Y:S02]  /*88d0*/  SHFL.UP PT, R228, R225, 0x10, RZ ;  /* 0x06000000e1e47989 */ /* 0x000e2400000e00ff */
[----:B------:R-:W-:-:S04]  /*88e0*/  FFMA.FTZ R217, R167, R212, R12 ;  /* 0x000000d4a7d97223 */ /* 0x000fc8000001000c */
[----:B------:R-:W-:Y:S01]  /*88f0*/  FFMA.FTZ R214, R168, R217, R219 ;  /* 0x000000d9a8d67223 */ /* 0x000fe200000100db */
[----:B------:R-:W-:Y:S01]  /*8900*/  SHFL.IDX PT, R223, R223, RZ, 0x1f ;  /* 0x00001fffdfdf7589 */ /* 0x000fe200000e0000 */
[----:B------:R-:W-:Y:S02]  /*8910*/  ISETP.GE.AND P0, PT, R67, 0x10, PT ;  /* 0x000000104300780c */ /* 0x000fe40003f06270 */
[----:B------:R-:W-:Y:S01]  /*8920*/  FFMA.FTZ R219, R169, R214, R216 ;  /* 0x000000d6a9db7223 */ /* 0x000fe200000100d8 */
[----:B------:R-:W3:Y:S03]  /*8930*/  SHFL.IDX PT, R224, R224, RZ, 0x1f ;  /* 0x00001fffe0e07589 */ /* 0x000ee600000e0000 */
[----:B------:R-:W-:Y:S01]  /*8940*/  FFMA.FTZ R216, R170, R219, R221 ;  /* 0x000000dbaad87223 */ /* 0x000fe200000100dd */
[----:B------:R-:W-:Y:S01]  /*8950*/  SHF.L.U32 R227, R86, 0x4, RZ ;  /* 0x0000000456e37819 */ /* 0x000fe200000006ff */
[----:B-1----:R-:W-:-:S02]  /*8960*/  FFMA.FTZ R229, R225, R229, R226 ;  /* 0x000000e5e1e57223 */ /* 0x002fc400000100e2 */
[----:B------:R-:W-:Y:S01]  /*8970*/  FFMA.FTZ R221, R171, R216, R218 ;  /* 0x000000d8abdd7223 */ /* 0x000fe200000100da */
[----:B------:R-:W-:Y:S02]  /*8980*/  ISETP.NE.AND P4, PT, R86, RZ, PT ;  /* 0x000000ff5600720c */ /* 0x000fe40003f85270 */
[----:B------:R-:W-:Y:S01]  /*8990*/  FSEL R226, R226, R229, !P0 ;  /* 0x000000e5e2e27208 */ /* 0x000fe20004000000 */
[----:B------:R-:W-:Y:S01]  /*89a0*/  FFMA.FTZ R218, R172, R221, R15 ;  /* 0x000000ddacda7223 */ /* 0x000fe2000001000f */
[----:B------:R-:W-:Y:S01]  /*89b0*/  LEA.HI R15, R86, R227, RZ, 0x1f ;  /* 0x000000e3560f7211 */ /* 0x000fe200078ff8ff */
[----:B0-----:R-:W-:Y:S01]  /*89c0*/  @P0 FMUL.FTZ R225, R225, R228 ;  /* 0x000000e4e1e10220 */ /* 0x001fe20000410000 */
[----:B--2---:R-:W-:Y:S02]  /*89d0*/  SHFL.IDX PT, R234, R222, RZ, 0x1f ;  /* 0x00001fffdeea7589 */ /* 0x004fe400000e0000 */
[----:B------:R-:W-:Y:S01]  /*89e0*/  LEA R235, R15, UR26, 0x2 ;  /* 0x0000001a0feb7c11 */ /* 0x000fe2000f8e10ff */
[----:B------:R-:W-:Y:S01]  /*89f0*/  FFMA.FTZ R220, R173, R218, R220 ;  /* 0x000000daaddc7223 */ /* 0x000fe200000100dc */
[----:B------:R0:W-:Y:S04]  /*8a00*/  SHFL.UP PT, R15, R225, 0x1, RZ ;  /* 0x04200000e10f7989 */ /* 0x0001e800000e00ff */
[----:B------:R-:W1:Y:S01]  /*8a10*/  SHFL.UP PT, R226, R226, 0x1, RZ ;  /* 0x04200000e2e27989 */ /* 0x000e6200000e00ff */
[C---:B---3--:R-:W-:Y:S01]  /*8a20*/  FFMA.FTZ R3, R224.reuse, R3, R223 ;  /* 0x00000003e0037223 */ /* 0x048fe200000100df */
[----:B------:R-:W-:Y:S01]  /*8a30*/  FFMA.FTZ R223, R175, R220, R14 ;  /* 0x000000dcafdf7223 */ /* 0x000fe2000001000e */
[----:B------:R-:W-:Y:S01]  /*8a40*/  FMUL.FTZ R2, R224, R2 ;  /* 0x00000002e0027220 */ /* 0x000fe20000410000 */
[----:B------:R-:W-:Y:S01]  /*8a50*/  @!P4 LEA R224, R95, UR26, 0x3 ;  /* 0x0000001a5fe0cc11 */ /* 0x000fe2000f8e18ff */
[----:B------:R-:W-:Y:S01]  /*8a60*/  FMUL.FTZ R232, R220, R48 ;  /* 0x00000030dce87220 */ /* 0x000fe20000410000 */
[----:B------:R-:W-:Y:S01]  /*8a70*/  FMUL.FTZ R233, R223, R50 ;  /* 0x00000032dfe97220 */ /* 0x000fe20000410000 */
[----:B------:R-:W-:Y:S01]  /*8a80*/  FMUL.FTZ R230, R221, R46 ;  /* 0x0000002edde67220 */ /* 0x000fe20000410000 */
[----:B------:R-:W-:Y:S01]  /*8a90*/  FMUL.FTZ R231, R218, R47 ;  /* 0x0000002fdae77220 */ /* 0x000fe20000410000 */
[----:B------:R-:W-:Y:S01]  /*8aa0*/  MOV R12, R86 ;  /* 0x00000056000c7202 */ /* 0x000fe20000000f00 */
[----:B------:R-:W-:Y:S01]  /*8ab0*/  HFMA2 R13, -RZ, RZ, 0, 0 ;  /* 0x00000000ff0d7431 */ /* 0x000fe200000001ff */
[----:B------:R2:W-:Y:S01]  /*8ac0*/  @!P4 STS.64 [R224+0x1728], R2 ;  /* 0x00172802e000c388 */ /* 0x0005e20000000a00 */
[----:B------:R-:W-:Y:S01]  /*8ad0*/  FMUL.FTZ R14, R33, R233 ;  /* 0x000000e9210e7220 */ /* 0x000fe20000410000 */
[----:B------:R-:W-:Y:S01]  /*8ae0*/  FMUL.FTZ R236, R134, R231 ;  /* 0x000000e786ec7220 */ /* 0x000fe20000410000 */
[----:B------:R-:W-:Y:S01]  /*8af0*/  FMUL.FTZ R238, R135, R230 ;  /* 0x000000e687ee7220 */ /* 0x000fe20000410000 */
[----:B------:R-:W-:-:S04]  /*8b00*/  IMAD.WIDE.U32 R12, R10, UR32, R12 ;  /* 0x000000200a0c7c25 */ /* 0x000fc8000f8e000c */
[----:B------:R-:W-:Y:S01]  /*8b10*/  FMUL.FTZ R229, R216, R45 ;  /* 0x0000002dd8e57220 */ /* 0x000fe20000410000 */
[----:B------:R-:W-:Y:S01]  /*8b20*/  FMUL.FTZ R228, R219, R44 ;  /* 0x0000002cdbe47220 */ /* 0x000fe20000410000 */
[----:B0-----:R-:W-:Y:S01]  /*8b30*/  FMUL.FTZ R225, R214, R43 ;  /* 0x0000002bd6e17220 */ /* 0x001fe20000410000 */
[----:B------:R-:W-:Y:S01]  /*8b40*/  FMUL.FTZ R222, R215, R40 ;  /* 0x00000028d7de7220 */ /* 0x000fe20000410000 */
[----:B--2---:R-:W-:Y:S01]  /*8b50*/  FMUL.FTZ R2, R141, R232 ;  /* 0x000000e88d027220 */ /* 0x004fe20000410000 */
[----:B------:R-:W-:Y:S01]  /*8b60*/  FMUL.FTZ R224, R217, R42 ;  /* 0x0000002ad9e07220 */ /* 0x000fe20000410000 */
[----:B------:R-:W-:Y:S01]  /*8b70*/  FMUL.FTZ R3, R212, R41 ;  /* 0x00000029d4037220 */ /* 0x000fe20000410000 */
[----:B------:R0:W-:Y:S01]  /*8b80*/  STS [R235+0x430], R14 ;  /* 0x0004300eeb007388 */ /* 0x0001e20000000800 */
[----:B------:R-:W-:Y:S02]  /*8b90*/  IMAD R13, R11, UR32, R13 ;  /* 0x000000200b0d7c24 */ /* 0x000fe4000f8e020d */
[----:B------:R-:W-:Y:S01]  /*8ba0*/  FMUL.FTZ R240, R128, R229 ;  /* 0x000000e580f07220 */ /* 0x000fe20000410000 */
[----:B------:R-:W-:Y:S01]  /*8bb0*/  FMUL.FTZ R242, R129, R228 ;  /* 0x000000e481f27220 */ /* 0x000fe20000410000 */
[----:B------:R2:W-:Y:S01]  /*8bc0*/  STS [R83+0x434], R2 ;  /* 0x0004340253007388 */ /* 0x0005e20000000800 */
[----:B------:R-:W-:-:S03]  /*8bd0*/  FMUL.FTZ R244, R122, R225 ;  /* 0x000000e17af47220 */ /* 0x000fc60000410000 */
[----:B------:R3:W-:Y:S01]  /*8be0*/  STS [R83+0x438], R236 ;  /* 0x000438ec53007388 */ /* 0x0007e20000000800 */
[----:B0-----:R-:W-:-:S03]  /*8bf0*/  SHF.R.S32.HI R14, RZ, 0x1f, R91 ;  /* 0x0000001fff0e7819 */ /* 0x001fc6000001145b */
[----:B------:R0:W-:Y:S01]  /*8c00*/  STS [R83+0x43c], R238 ;  /* 0x00043cee53007388 */ /* 0x0001e20000000800 */
[----:B--2---:R-:W-:Y:S01]  /*8c10*/  FMUL.FTZ R2, R123, R224 ;  /* 0x000000e07b027220 */ /* 0x004fe20000410000 */
[----:B------:R-:W-:Y:S01]  /*8c20*/  LEA.HI R235, R227, R227, RZ, 0x1b ;  /* 0x000000e3e3eb7211 */ /* 0x000fe200078fd8ff */
[----:B---3--:R-:W-:Y:S01]  /*8c30*/  FMUL.FTZ R236, R114, R3 ;  /* 0x0000000372ec7220 */ /* 0x008fe20000410000 */
[----:B-1----:R-:W-:Y:S01]  /*8c40*/  @P1 FFMA.FTZ R234, R15, R234, R226 ;  /* 0x000000ea0fea1223 */ /* 0x002fe200000100e2 */
[----:B0-----:R-:W-:Y:S01]  /*8c50*/  FMUL.FTZ R238, R119, R222 ;  /* 0x000000de77ee7220 */ /* 0x001fe20000410000 */
[----:B------:R-:W-:Y:S01]  /*8c60*/  IMAD R14, R14, UR36, RZ ;  /* 0x000000240e0e7c24 */ /* 0x000fe2000f8e02ff */
[----:B------:R-:W-:Y:S01]  /*8c70*/  STS [R83+0x440], R240 ;  /* 0x000440f053007388 */ /* 0x000fe20000000800 */
[----:B------:R-:W-:-:S04]  /*8c80*/  IMAD.WIDE.U32 R12, R91, UR36, R12 ;  /* 0x000000245b0c7c25 */ /* 0x000fc8000f8e000c */
[----:B------:R-:W-:Y:S01]  /*8c90*/  FMUL.FTZ R226, R213, R38 ;  /* 0x00000026d5e27220 */ /* 0x000fe20000410000 */
[----:B------:R-:W-:Y:S01]  /*8ca0*/  STS [R83+0x444], R242 ;  /* 0x000444f253007388 */ /* 0x000fe20000000800 */
[----:B------:R-:W-:-:S03]  /*8cb0*/  IMAD R15, R91, UR37, R14 ;  /* 0x000000255b0f7c24 */ /* 0x000fc6000f8e020e */
[----:B------:R-:W-:Y:S04]  /*8cc0*/  STS [R83+0x448], R244 ;  /* 0x000448f453007388 */ /* 0x000fe80000000800 */
[----:B------:R-:W-:Y:S04]  /*8cd0*/  STS [R83+0x44c], R2 ;  /* 0x00044c0253007388 */ /* 0x000fe80000000800 */
[----:B------:R-:W-:Y:S04]  /*8ce0*/  STS [R83+0x450], R236 ;  /* 0x000450ec53007388 */ /* 0x000fe80000000800 */
[----:B------:R0:W-:Y:S01]  /*8cf0*/  STS [R83+0x454], R238 ;  /* 0x000454ee53007388 */ /* 0x0001e20000000800 */
[----:B------:R-:W-:Y:S01]  /*8d00*/  IADD3 R14, P0, PT, R12, UR6, RZ ;  /* 0x000000060c0e7c10 */ /* 0x000fe2000ff1e0ff */
[----:B------:R-:W-:Y:S01]  /*8d10*/  FMUL.FTZ R227, R206, R39 ;  /* 0x00000027cee37220 */ /* 0x000fe20000410000 */
[----:B------:R-:W-:Y:S01]  /*8d20*/  FMUL.FTZ R12, R117, R226 ;  /* 0x000000e2750c7220 */ /* 0x000fe20000410000 */
[----:B0-----:R-:W-:Y:S01]  /*8d30*/  LEA R83, R235, UR26, 0x2 ;  /* 0x0000001aeb537c11 */ /* 0x001fe2000f8e10ff */
[----:B------:R-:W-:Y:S01]  /*8d40*/  FFMA.FTZ R235, R176, R234, R211 ;  /* 0x000000eab0eb7223 */ /* 0x000fe200000100d3 */
[----:B------:R-:W-:-:S03]  /*8d50*/  FMUL.FTZ R2, R112, R227 ;  /* 0x000000e370027220 */ /* 0x000fc60000410000 */
[-C--:B------:R-:W-:Y:S01]  /*8d60*/  FFMA.FTZ R242, R175, R235.reuse, R204 ;  /* 0x000000ebaff27223 */ /* 0x080fe200000100cc */
[----:B------:R-:W-:Y:S01]  /*8d70*/  FFMA.FTZ R211, R0, R235, RZ ;  /* 0x000000eb00d37223 */ /* 0x000fe200000100ff */
[----:B------:R0:W-:Y:S02]  /*8d80*/  STS [R83+0x45c], R12 ;  /* 0x00045c0c53007388 */ /* 0x0001e40000000800 */
[-C--:B------:R-:W-:Y:S02]  /*8d90*/  FFMA.FTZ R173, R173, R242.reuse, R202 ;  /* 0x000000f2adad7223 */ /* 0x080fe400000100ca */
[----:B------:R1:W-:Y:S02]  /*8da0*/  STS [R83+0x458], R2 ;  /* 0x0004580253007388 */ /* 0x0003e40000000800 */
[----:B------:R-:W-:Y:S01]  /*8db0*/  FFMA.FTZ R183, R172, R173, R183 ;  /* 0x000000adacb77223 */ /* 0x000fe200000100b7 */
[----:B------:R-:W-:Y:S01]  /*8dc0*/  FFMA.FTZ R181, R142, -R181, R173 ;  /* 0x800000b58eb57223 */ /* 0x000fe200000100ad */
[----:B0-----:R-:W-:Y:S01]  /*8dd0*/  FFMA.FTZ R12, R32, R242, R211 ;  /* 0x000000f2200c7223 */ /* 0x001fe200000100d3 */
[----:B-1----:R-:W-:-:S03]  /*8de0*/  FFMA.FTZ R2, R16, -R209, R235 ;  /* 0x800000d110027223 */ /* 0x002fc600000100eb */
[----:B------:R-:W-:Y:S01]  /*8df0*/  FFMA.FTZ R173, R31, R173, R12 ;  /* 0x000000ad1fad7223 */ /* 0x000fe2000001000c */
[----:B------:R-:W-:Y:S01]  /*8e00*/  FFMA.FTZ R198, R17, -R198, R242 ;  /* 0x800000c611c67223 */ /* 0x000fe200000100f2 */
[----:B------:R-:W-:Y:S01]  /*8e10*/  FFMA.FTZ R178, R171, R183, R178 ;  /* 0x000000b7abb27223 */ /* 0x000fe200000100b2 */
[----:B------:R-:W-:Y:S01]  /*8e20*/  FFMA.FTZ R233, R2, R233, RZ ;  /* 0x000000e902e97223 */ /* 0x000fe200000100ff */
[----:B------:R-:W-:Y:S02]  /*8e30*/  FFMA.FTZ R12, R30, R183, R173 ;  /* 0x000000b71e0c7223 */ /* 0x000fe400000100ad */
[----:B------:R-:W-:Y:S01]  /*8e40*/  FFMA.FTZ R185, R170, R178, R185 ;  /* 0x000000b2aab97223 */ /* 0x000fe200000100b9 */
[----:B------:R-:W-:Y:S01]  /*8e50*/  FFMA.FTZ R232, R198, R232, R233 ;  /* 0x000000e8c6e87223 */ /* 0x000fe200000100e9 */
[----:B------:R-:W-:Y:S01]  /*8e60*/  FFMA.FTZ R171, R29, R178, R12 ;  /* 0x000000b21dab7223 */ /* 0x000fe2000001000c */
[----:B------:R-:W-:Y:S01]  /*8e70*/  FFMA.FTZ R207, R144, -R207, R183 ;  /* 0x800000cf90cf7223 */ /* 0x000fe200000100b7 */
[----:B------:R-:W-:Y:S01]  /*8e80*/  FFMA.FTZ R180, R169, R185, R180 ;  /* 0x000000b9a9b47223 */ /* 0x000fe200000100b4 */
[----:B------:R-:W-:Y:S01]  /*8e90*/  FFMA.FTZ R232, R181, R231, R232 ;  /* 0x000000e7b5e87223 */ /* 0x000fe200000100e8 */
[----:B------:R-:W-:Y:S01]  /*8ea0*/  FFMA.FTZ R12, R28, R185, R171 ;  /* 0x000000b91c0c7223 */ /* 0x000fe200000100ab */
[----:B------:R-:W-:Y:S01]  /*8eb0*/  IADD3.X R15, PT, PT, R13, R15, RZ, P0, !PT ;  /* 0x0000000f0d0f7210 */ /* 0x000fe200007fe4ff */
[----:B------:R-:W-:Y:S01]  /*8ec0*/  FFMA.FTZ R196, R145, -R196, R178 ;  /* 0x800000c491c47223 */ /* 0x000fe200000100b2 */
[----:B------:R-:W-:Y:S01]  /*8ed0*/  FFMA.FTZ R187, R168, R180, R187 ;  /* 0x000000b4a8bb7223 */ /* 0x000fe200000100bb */
[----:B------:R-:W-:Y:S01]  /*8ee0*/  FFMA.FTZ R169, R207, R230, R232 ;  /* 0x000000e6cfa97223 */ /* 0x000fe200000100e8 */
[----:B------:R-:W-:Y:S01]  /*8ef0*/  FFMA.FTZ R171, R27, R180, R12 ;  /* 0x000000b41bab7223 */ /* 0x000fe2000001000c */
[----:B------:R-:W-:Y:S01]  /*8f00*/  FMUL.FTZ R13, R200, R37 ;  /* 0x00000025c80d7220 */ /* 0x000fe20000410000 */
[----:B------:R-:W-:Y:S01]  /*8f10*/  FMUL.FTZ R204, R179, R36 ;  /* 0x00000024b3cc7220 */ /* 0x000fe20000410000 */
[----:B------:R-:W-:Y:S01]  /*8f20*/  FMUL.FTZ R175, R177, R35 ;  /* 0x00000023b1af7220 */ /* 0x000fe20000410000 */
[----:B------:R-:W-:Y:S01]  /*8f30*/  FMUL.FTZ R176, R161, R34 ;  /* 0x00000022a1b07220 */ /* 0x000fe20000410000 */
        /* <DEDUP_REMOVED lines=12> */
[----:B------:R0:W-:Y:S01]  /*9000*/  STS [R83+0x460], R234 ;  /* 0x000460ea53007388 */ /* 0x0001e20000000800 */
[----:B------:R-:W-:Y:S01]  /*9010*/  FFMA.FTZ R203, R148, -R203, R187 ;  /* 0x800000cb94cb7223 */ /* 0x000fe200000100bb */
[----:B------:R-:W-:-:S02]  /*9020*/  FFMA.FTZ R184, R165, R189, R184 ;  /* 0x000000bda5b87223 */ /* 0x000fc400000100b8 */
[----:B------:R0:W-:Y:S01]  /*9030*/  STS [R83+0x464], R236 ;  /* 0x000464ec53007388 */ /* 0x0001e20000000800 */
[----:B------:R-:W-:Y:S01]  /*9040*/  FFMA.FTZ R12, R194, R225, R167 ;  /* 0x000000e1c20c7223 */ /* 0x000fe200000100a7 */
[----:B------:R-:W-:Y:S02]  /*9050*/  FFMA.FTZ R166, R24, R189, R169 ;  /* 0x000000bd18a67223 */ /* 0x000fe400000100a9 */
[----:B------:R0:W-:Y:S04]  /*9060*/  STS [R83+0x468], R238 ;  /* 0x000468ee53007388 */ /* 0x0001e80000000800 */
[----:B------:R0:W-:Y:S01]  /*9070*/  STS [R83+0x46c], R240 ;  /* 0x00046cf053007388 */ /* 0x0001e20000000800 */
[----:B------:R-:W-:Y:S01]  /*9080*/  FFMA.FTZ R192, R149, -R192, R182 ;  /* 0x800000c095c07223 */ /* 0x000fe200000100b6 */
[----:B------:R-:W-:Y:S01]  /*9090*/  FFMA.FTZ R191, R164, R184, R191 ;  /* 0x000000b8a4bf7223 */ /* 0x000fe200000100bf */
[----:B------:R-:W-:Y:S01]  /*90a0*/  FFMA.FTZ R165, R203, R224, R12 ;  /* 0x000000e0cba57223 */ /* 0x000fe2000001000c */
[----:B------:R-:W-:-:S02]  /*90b0*/  FFMA.FTZ R167, R23, R184, R166 ;  /* 0x000000b817a77223 */ /* 0x000fc400000100a6 */
[----:B------:R-:W-:Y:S01]  /*90c0*/  FFMA.FTZ R186, R163, R191, R186 ;  /* 0x000000bfa3ba7223 */ /* 0x000fe200000100ba */
[----:B------:R-:W-:Y:S01]  /*90d0*/  FFMA.FTZ R12, R192, R3, R165 ;  /* 0x00000003c00c7223 */ /* 0x000fe200000100a5 */
[----:B------:R-:W-:Y:S01]  /*90e0*/  FFMA.FTZ R164, R22, R191, R167 ;  /* 0x000000bf16a47223 */ /* 0x000fe200000100a7 */
[----:B------:R-:W-:Y:S01]  /*90f0*/  IADD3 R165, PT, PT, R86, 0x20, RZ ;  /* 0x0000002056a57810 */ /* 0x000fe20007ffe0ff */
[-C--:B------:R-:W-:Y:S02]  /*9100*/  FFMA.FTZ R193, R162, R186.reuse, R193 ;  /* 0x000000baa2c17223 */ /* 0x080fe400000100c1 */
[----:B------:R-:W-:Y:S01]  /*9110*/  FFMA.FTZ R163, R21, R186, R164 ;  /* 0x000000ba15a37223 */ /* 0x000fe200000100a4 */
[----:B------:R-:W-:-:S03]  /*9120*/  LEA.HI R165, R165, R86, RZ, 0x1b ;  /* 0x00000056a5a57211 */ /* 0x000fc600078fd8ff */
[----:B------:R-:W-:Y:S01]  /*9130*/  FFMA.FTZ R162, R20, R193, R163 ;  /* 0x000000c114a27223 */ /* 0x000fe200000100a3 */
[----:B------:R-:W-:Y:S01]  /*9140*/  LEA R163, R165, UR26, 0x2 ;  /* 0x0000001aa5a37c11 */ /* 0x000fe2000f8e10ff */
[----:B------:R-:W-:Y:S01]  /*9150*/  BAR.SYNC.DEFER_BLOCKING 0x0 ;  /* 0x0000000000007b1d */ /* 0x000fe20000010000 */
[----:B------:R-:W-:Y:S01]  /*9160*/  FFMA.FTZ R201, R150, -R201, R189 ;  /* 0x800000c996c97223 */ /* 0x000fe200000100bd */
[----:B------:R-:W-:-:S03]  /*9170*/  FFMA.FTZ R188, R151, -R188, R184 ;  /* 0x800000bc97bc7223 */ /* 0x000fc600000100b8 */
[----:B------:R-:W-:Y:S01]  /*9180*/  FFMA.FTZ R3, R201, R222, R12 ;  /* 0x000000dec9037223 */ /* 0x000fe2000001000c */
[----:B------:R-:W-:-:S03]  /*9190*/  FFMA.FTZ R199, R152, -R199, R191 ;  /* 0x800000c798c77223 */ /* 0x000fc600000100bf */
[----:B------:R-:W-:Y:S01]  /*91a0*/  FFMA.FTZ R12, R188, R227, R3 ;  /* 0x000000e3bc0c7223 */ /* 0x000fe20000010003 */
[----:B------:R-:W-:Y:S01]  /*91b0*/  FFMA.FTZ R190, R153, -R190, R186 ;  /* 0x800000be99be7223 */ /* 0x000fe200000100ba */
[----:B------:R-:W-:-:S04]  /*91c0*/  IMAD.WIDE.U32 R14, R95, UR38, R14 ;  /* 0x000000265f0e7c25 */ /* 0x000fc8000f8e000e */
[----:B------:R-:W-:Y:S01]  /*91d0*/  FFMA.FTZ R3, R199, R226, R12 ;  /* 0x000000e2c7037223 */ /* 0x000fe2000001000c */
[----:B------:R-:W1:Y:S01]  /*91e0*/  LDS R163, [R163+0x4b0] ;  /* 0x0004b000a3a37984 */ /* 0x000e620000000800 */
[----:B------:R-:W-:Y:S01]  /*91f0*/  FFMA.FTZ R164, R160, R193, R195 ;  /* 0x000000c1a0a47223 */ /* 0x000fe200000100c3 */
[----:B------:R-:W-:Y:S01]  /*9200*/  MOV R165, UR27 ;  /* 0x0000001b00a57c02 */ /* 0x000fe20008000f00 */
[----:B------:R-:W-:Y:S01]  /*9210*/  FFMA.FTZ R160, R190, R13, R3 ;  /* 0x0000000dbea07223 */ /* 0x000fe20000010003 */
[----:B------:R-:W-:Y:S02]  /*9220*/  IMAD R13, R95, UR39, R15 ;  /* 0x000000275f0d7c24 */ /* 0x000fe4000f8e020f */
[----:B------:R-:W-:Y:S01]  /*9230*/  FFMA.FTZ R15, R19, R164, R162 ;  /* 0x000000a4130f7223 */ /* 0x000fe200000100a2 */
[----:B------:R-:W-:Y:S01]  /*9240*/  IADD3 R162, PT, PT, R165, -UR6, -R86 ;  /* 0x80000006a5a27c10 */ /* 0x000fe2000fffe856 */
[----:B------:R-:W-:Y:S01]  /*9250*/  FFMA.FTZ R197, R154, -R197, R193 ;  /* 0x800000c59ac57223 */ /* 0x000fe200000100c1 */
[----:B------:R-:W-:-:S02]  /*9260*/  FFMA.FTZ R158, R155, -R158, R164 ;  /* 0x8000009e9b9e7223 */ /* 0x000fc400000100a4 */
[----:B------:R-:W-:Y:S01]  /*9270*/  ISETP.GE.AND P6, PT, R162, 0x1, PT ;  /* 0x00000001a200780c */ /* 0x000fe20003fc6270 */
[----:B------:R-:W-:Y:S01]  /*9280*/  FFMA.FTZ R3, R197, R204, R160 ;  /* 0x000000ccc5037223 */ /* 0x000fe200000100a0 */
[----:B------:R-:W-:Y:S01]  /*9290*/  LEA R12, P0, R14, UR40, 0x2 ;  /* 0x000000280e0c7c11 */ /* 0x000fe2000f8010ff */
[----:B------:R-:W-:Y:S02]  /*92a0*/  FFMA.FTZ R157, R157, R164, R174 ;  /* 0x000000a49d9d7223 */ /* 0x000fe400000100ae */
[----:B------:R-:W-:Y:S01]  /*92b0*/  FFMA.FTZ R160, R158, R175, R3 ;  /* 0x000000af9ea07223 */ /* 0x000fe20000010003 */
[----:B------:R-:W-:Y:S01]  /*92c0*/  IADD3 R3, PT, PT, R86, 0x40, RZ ;  /* 0x0000004056037810 */ /* 0x000fe20007ffe0ff */
[----:B------:R-:W-:Y:S01]  /*92d0*/  FFMA.FTZ R159, R156, -R159, R157 ;  /* 0x8000009f9c9f7223 */ /* 0x000fe2000001009d */
[----:B------:R-:W-:Y:S01]  /*92e0*/  LEA.HI.X R13, R14, UR41, R13, 0x2, P0 ;  /* 0x000000290e0d7c11 */ /* 0x000fe200080f140d */
[----:B------:R-:W-:Y:S01]  /*92f0*/  FFMA.FTZ R14, R18, R157, R15 ;  /* 0x0000009d120e7223 */ /* 0x000fe2000001000f */
[C---:B------:R-:W-:Y:S01]  /*9300*/  IADD3 R157, PT, PT, R86.reuse, 0x60, RZ ;  /* 0x00000060569d7810 */ /* 0x040fe20007ffe0ff */
[----:B------:R-:W-:Y:S01]  /*9310*/  BSSY.RECONVERGENT B0, `(.L_x_7211) ;  /* 0x000000f000007945 */ /* 0x000fe20003800200 */
[----:B------:R-:W-:Y:S01]  /*9320*/  LEA.HI R3, R3, R86, RZ, 0x1b ;  /* 0x0000005603037211 */ /* 0x000fe200078fd8ff */
        /* <DEDUP_REMOVED lines=8> */
[----:B0-----:R-:W-:-:S12]  /*93b0*/  @!P6 BRA `(.L_x_7212) ;  /* 0x000000000010e947 */ /* 0x001fd80003800000 */
[----:B------:R-:W-:-:S04]  /*93c0*/  LEA.HI R3, R86, R86, RZ, 0x1b ;  /* 0x0000005656037211 */ /* 0x000fc800078fd8ff */
[----:B------:R-:W-:-:S06]  /*93d0*/  LEA R3, R3, UR26, 0x2 ;  /* 0x0000001a03037c11 */ /* 0x000fcc000f8e10ff */
[----:B------:R-:W0:Y:S04]  /*93e0*/  LDS R3, [R3+0x430] ;  /* 0x0004300003037984 */ /* 0x000e280000000800 */
[----:B0-----:R0:W-:Y:S02]  /*93f0*/  REDG.E.ADD.F32.FTZ.RN.STRONG.GPU desc[UR28][R12.64], R3 ;  /* 0x000000030c0079a6 */ /* 0x0011e4000c12f31c */
.L_x_7212:
[----:B------:R-:W-:Y:S05]  /*9400*/  BSYNC.RECONVERGENT B0 ;  /* 0x0000000000007941 */ /* 0x000fea0003800200 */
.L_x_7211:
[----:B------:R-:W-:Y:S01]  /*9410*/  BSSY.RECONVERGENT B0, `(.L_x_7213) ;  /* 0x0000004000007945 */ /* 0x000fe20003800200 */
[----:B------:R-:W-:-:S03]  /*9420*/  ISETP.GE.AND P6, PT, R162, 0xa1, PT ;  /* 0x000000a1a200780c */ /* 0x000fc60003fc6270 */
[----:B------:R-:W-:Y:S10]  /*9430*/  @!P3 BRA `(.L_x_7214) ;  /* 0x000000000004b947 */ /* 0x000ff40003800000 */
[----:B-1----:R2:W-:Y:S02]  /*9440*/  REDG.E.ADD.F32.FTZ.RN.STRONG.GPU desc[UR28][R12.64+0x80], R163 ;  /* 0x000080a30c0079a6 */ /* 0x0025e4000c12f31c */
.L_x_7214:
[----:B------:R-:W-:Y:S05]  /*9450*/  BSYNC.RECONVERGENT B0 ;  /* 0x0000000000007941 */ /* 0x000fea0003800200 */
.L_x_7213:
[----:B0-----:R0:W3:Y:S01]  /*9460*/  LDS R3, [R160+0x530] ;  /* 0x00053000a0037984 */ /* 0x0010e20000000800 */
[----:B------:R-:W-:Y:S01]  /*9470*/  BSSY.RECONVERGENT B0, `(.L_x_7215) ;  /* 0x0000006000007945 */ /* 0x000fe20003800200 */
[----:B-12---:R-:W-:Y:S02]  /*9480*/  IADD3 R163, PT, PT, R86, 0xa0, RZ ;  /* 0x000000a056a37810 */ /* 0x006fe40007ffe0ff */
[----:B------:R-:W-:Y:S02]  /*9490*/  LEA.HI R165, R165, R86, RZ, 0x1b ;  /* 0x00000056a5a57211 */ /* 0x000fe400078fd8ff */
[----:B------:R-:W-:Y:S01]  /*94a0*/  LEA R157, R157, UR26, 0x2 ;  /* 0x0000001a9d9d7c11 */ /* 0x000fe2000f8e10ff */
[----:B------:R-:W-:Y:S06]  /*94b0*/  @!P2 BRA `(.L_x_7216) ;  /* 0x000000000004a947 */ /* 0x000fec0003800000 */
[----:B---3--:R1:W-:Y:S02]  /*94c0*/  REDG.E.ADD.F32.FTZ.RN.STRONG.GPU desc[UR28][R12.64+0x100], R3 ;  /* 0x000100030c0079a6 */ /* 0x0083e4000c12f31c */
.L_x_7216:
[----:B------:R-:W-:Y:S05]  /*94d0*/  BSYNC.RECONVERGENT B0 ;  /* 0x0000000000007941 */ /* 0x000fea0003800200 */
.L_x_7215:
[----:B-1-3--:R1:W2:Y:S01]  /*94e0*/  LDS R3, [R157+0x5b0] ;  /* 0x0005b0009d037984 */ /* 0x00a2a20000000800 */
[----:B------:R-:W-:Y:S01]  /*94f0*/  BSSY.RECONVERGENT B0, `(.L_x_7217) ;  /* 0x0000005000007945 */ /* 0x000fe20003800200 */
[----:B------:R-:W-:Y:S02]  /*9500*/  LEA.HI R163, R163, R86, RZ, 0x1b ;  /* 0x00000056a3a37211 */ /* 0x000fe400078fd8ff */
[----:B------:R-:W-:Y:S01]  /*9510*/  LEA R165, R165, UR26, 0x2 ;  /* 0x0000001aa5a57c11 */ /* 0x000fe2000f8e10ff */
[----:B------:R-:W-:Y:S06]  /*9520*/  @!P1 BRA `(.L_x_7218) ;  /* 0x0000000000049947 */ /* 0x000fec0003800000 */
[----:B--2---:R3:W-:Y:S02]  /*9530*/  REDG.E.ADD.F32.FTZ.RN.STRONG.GPU desc[UR28][R12.64+0x180], R3 ;  /* 0x000180030c0079a6 */ /* 0x0047e4000c12f31c */
.L_x_7218:
[----:B------:R-:W-:Y:S05]  /*9540*/  BSYNC.RECONVERGENT B0 ;  /* 0x0000000000007941 */ /* 0x000fea0003800200 */
.L_x_7217:
[----:B--23--:R2:W3:Y:S01]  /*9550*/  LDS R3, [R165+0x630] ;  /* 0x00063000a5037984 */ /* 0x00c4e20000000800 */
[----:B------:R-:W-:Y:S01]  /*9560*/  BSSY.RECONVERGENT B0, `(.L_x_7219) ;  /* 0x0000004000007945 */ /* 0x000fe20003800200 */
[----:B0-----:R-:W-:-:S03]  /*9570*/  LEA R160, R163, UR26, 0x2 ;  /* 0x0000001aa3a07c11 */ /* 0x001fc6000f8e10ff */
[----:B------:R-:W-:Y:S05]  /*9580*/  @!P0 BRA `(.L_x_7220) ;  /* 0x0000000000048947 */ /* 0x000fea0003800000 */
[----:B---3--:R0:W-:Y:S02]  /*9590*/  REDG.E.ADD.F32.FTZ.RN.STRONG.GPU desc[UR28][R12.64+0x200], R3 ;  /* 0x000200030c0079a6 */ /* 0x0081e4000c12f31c */
.L_x_7220:
[----:B------:R-:W-:Y:S05]  /*95a0*/  BSYNC.RECONVERGENT B0 ;  /* 0x0000000000007941 */ /* 0x000fea0003800200 */
.L_x_7219:
[----:B0--3--:R0:W3:Y:S01]  /*95b0*/  LDS R3, [R160+0x6b0] ;  /* 0x0006b000a0037984 */ /* 0x0090e20000000800 */
[----:B------:R-:W-:Y:S01]  /*95c0*/  BSSY.RECONVERGENT B0, `(.L_x_7221) ;  /* 0x0000005000007945 */ /* 0x000fe20003800200 */
[C---:B-1----:R-:W-:Y:S02]  /*95d0*/  IADD3 R157, PT, PT, R86.reuse, 0xc0, RZ ;  /* 0x000000c0569d7810 */ /* 0x042fe40007ffe0ff */
[----:B------:R-:W-:Y:S01]  /*95e0*/  IADD3 R163, PT, PT, R86, 0xe0, RZ ;  /* 0x000000e056a37810 */ /* 0x000fe20007ffe0ff */
[----:B------:R-:W-:Y:S06]  /*95f0*/  @!P6 BRA `(.L_x_7222) ;  /* 0x000000000004e947 */ /* 0x000fec0003800000 */
[----:B---3--:R1:W-:Y:S02]  /*9600*/  REDG.E.ADD.F32.FTZ.RN.STRONG.GPU desc[UR28][R12.64+0x280], R3 ;  /* 0x000280030c0079a6 */ /* 0x0083e4000c12f31c */
.L_x_7222:
[----:B------:R-:W-:Y:S05]  /*9610*/  BSYNC.RECONVERGENT B0 ;  /* 0x0000000000007941 */ /* 0x000fea0003800200 */
.L_x_7221:
[----:B-1-3--:R-:W-:Y:S01]  /*9620*/  IADD3 R3, PT, PT, R86, 0x100, RZ ;  /* 0x0000010056037810 */ /* 0x00afe20007ffe0ff */
[----:B------:R-:W-:Y:S01]  /*9630*/  BSSY.RECONVERGENT B0, `(.L_x_7223) ;  /* 0x000000f000007945 */ /* 0x000fe20003800200 */
[-C--:B------:R-:W-:Y:S02]  /*9640*/  LEA.HI R157, R157, R86.reuse, RZ, 0x1b ;  /* 0x000000569d9d7211 */ /* 0x080fe400078fd8ff */
[-C--:B0-----:R-:W-:Y:S02]  /*9650*/  LEA.HI R160, R3, R86.reuse, RZ, 0x1b ;  /* 0x0000005603a07211 */ /* 0x081fe400078fd8ff */
        /* <DEDUP_REMOVED lines=12> */
.L_x_7224:
[----:B------:R-:W-:Y:S05]  /*9720*/  BSYNC.RECONVERGENT B0 ;  /* 0x0000000000007941 */ /* 0x000fea0003800200 */
.L_x_7223:
[----:B01----:R0:W1:Y:S01]  /*9730*/  LDS R3, [R163+0x7b0] ;  /* 0x0007b000a3037984 */ /* 0x0030620000000800 */
[----:B------:R-:W-:Y:S01]  /*9740*/  BSSY.RECONVERGENT B0, `(.L_x_7225) ;  /* 0x0000006000007945 */ /* 0x000fe20003800200 */
[----:B------:R-:W-:Y:S02]  /*9750*/  IADD3 R157, PT, PT, R86, 0x140, RZ ;  /* 0x00000140569d7810 */ /* 0x000fe40007ffe0ff */
[----:B------:R-:W-:Y:S02]  /*9760*/  LEA.HI R165, R165, R86, RZ, 0x1b ;  /* 0x00000056a5a57211 */ /* 0x000fe400078fd8ff */
[----:B------:R-:W-:Y:S01]  /*9770*/  LEA R160, R160, UR26, 0x2 ;  /* 0x0000001aa0a07c11 */ /* 0x000fe2000f8e10ff */
[----:B------:R-:W-:Y:S06]  /*9780*/  @!P0 BRA `(.L_x_7226) ;  /* 0x0000000000048947 */ /* 0x000fec0003800000 */
[----:B-1----:R2:W-:Y:S02]  /*9790*/  REDG.E.ADD.F32.FTZ.RN.STRONG.GPU desc[UR28][R12.64+0x380], R3 ;  /* 0x000380030c0079a6 */ /* 0x0025e4000c12f31c */
.L_x_7226:
[----:B------:R-:W-:Y:S05]  /*97a0*/  BSYNC.RECONVERGENT B0 ;  /* 0x0000000000007941 */ /* 0x000fea0003800200 */
.L_x_7225:
[----:B-12---:R1:W2:Y:S01]  /*97b0*/  LDS R3, [R160+0x830] ;  /* 0x00083000a0037984 */ /* 0x0062a20000000800 */
[----:B------:R-:W-:Y:S01]  /*97c0*/  BSSY.RECONVERGENT B0, `(.L_x_7227) ;  /* 0x0000005000007945 */ /* 0x000fe20003800200 */
[----:B------:R-:W-:Y:S02]  /*97d0*/  LEA.HI R157, R157, R86, RZ, 0x1b ;  /* 0x000000569d9d7211 */ /* 0x000fe400078fd8ff */
[----:B------:R-:W-:Y:S01]  /*97e0*/  LEA R165, R165, UR26, 0x2 ;  /* 0x0000001aa5a57c11 */ /* 0x000fe2000f8e10ff */
[----:B------:R-:W-:Y:S06]  /*97f0*/  @!P1 BRA `(.L_x_7228) ;  /* 0x0000000000049947 */ /* 0x000fec0003800000 */
[----:B--2---:R3:W-:Y:S02]  /*9800*/  REDG.E.ADD.F32.FTZ.RN.STRONG.GPU desc[UR28][R12.64+0x400], R3 ;  /* 0x000400030c0079a6 */ /* 0x0047e4000c12f31c */
.L_x_7228:
[----:B------:R-:W-:Y:S05]  /*9810*/  BSYNC.RECONVERGENT B0 ;  /* 0x0000000000007941 */ /* 0x000fea0003800200 */
.L_x_7227:
[----:B--23--:R2:W3:Y:S01]  /*9820*/  LDS R3, [R165+0x8b0] ;  /* 0x0008b000a5037984 */ /* 0x00c4e20000000800 */
[----:B------:R-:W-:Y:S01]  /*9830*/  BSSY.RECONVERGENT B0, `(.L_x_7229) ;  /* 0x0000004000007945 */ /* 0x000fe20003800200 */
[----:B-1----:R-:W-:-:S03]  /*9840*/  LEA R160, R157, UR26, 0x2 ;  /* 0x0000001a9da07c11 */ /* 0x002fc6000f8e10ff */
[----:B------:R-:W-:Y:S05]  /*9850*/  @!P2 BRA `(.L_x_7230) ;  /* 0x000000000004a947 */ /* 0x000fea0003800000 */
[----:B---3--:R1:W-:Y:S02]  /*9860*/  REDG.E.ADD.F32.FTZ.RN.STRONG.GPU desc[UR28][R12.64+0x480], R3 ;  /* 0x000480030c0079a6 */ /* 0x0083e4000c12f31c */
.L_x_7230:
[----:B------:R-:W-:Y:S05]  /*9870*/  BSYNC.RECONVERGENT B0 ;  /* 0x0000000000007941 */ /* 0x000fea0003800200 */
.L_x_7229:
[----:B-1-3--:R1:W3:Y:S01]  /*9880*/  LDS R3, [R160+0x930] ;  /* 0x00093000a0037984 */ /* 0x00a2e20000000800 */
[----:B------:R-:W-:Y:S01]  /*9890*/  BSSY.RECONVERGENT B0, `(.L_x_7231) ;  /* 0x0000005000007945 */ /* 0x000fe20003800200 */
[C---:B------:R-:W-:Y:S02]  /*98a0*/  IADD3 R157, PT, PT, R86.reuse, 0x160, RZ ;  /* 0x00000160569d7810 */ /* 0x040fe40007ffe0ff */
[----:B0-----:R-:W-:Y:S01]  /*98b0*/  IADD3 R163, PT, PT, R86, 0x180, RZ ;  /* 0x0000018056a37810 */ /* 0x001fe20007ffe0ff */
[----:B------:R-:W-:Y:S06]  /*98c0*/  @!P3 BRA `(.L_x_7232) ;  /* 0x000000000004b947 */ /* 0x000fec0003800000 */
[----:B---3--:R0:W-:Y:S02]  /*98d0*/  REDG.E.ADD.F32.FTZ.RN.STRONG.GPU desc[UR28][R12.64+0x500], R3 ;  /* 0x000500030c0079a6 */ /* 0x0081e4000c12f31c */
.L_x_7232:
[----:B------:R-:W-:Y:S05]  /*98e0*/  BSYNC.RECONVERGENT B0 ;  /* 0x0000000000007941 */ /* 0x000fea0003800200 */
.L_x_7231:
        /* <DEDUP_REMOVED lines=16> */
.L_x_7234:
[----:B------:R-:W-:Y:S05]  /*99f0*/  BSYNC.RECONVERGENT B0 ;  /* 0x0000000000007941 */ /* 0x000fea0003800200 */
.L_x_7233:
[----:B01----:R0:W1:Y:S01]  /*9a00*/  LDS R3, [R163+0xa30] ;  /* 0x000a3000a3037984 */ /* 0x0030620000000800 */
[----:B------:R-:W-:Y:S01]  /*9a10*/  BSSY.RECONVERGENT B0, `(.L_x_7235) ;  /* 0x0000006000007945 */ /* 0x000fe20003800200 */
[----:B------:R-:W-:Y:S02]  /*9a20*/  IADD3 R157, PT, PT, R86, 0x1e0, RZ ;  /* 0x000001e0569d7810 */ /* 0x000fe40007ffe0ff */
[----:B------:R-:W-:Y:S02]  /*9a30*/  LEA.HI R165, R165, R86, RZ, 0x1b ;  /* 0x00000056a5a57211 */ /* 0x000fe400078fd8ff */
[----:B------:R-:W-:Y:S01]  /*9a40*/  LEA R160, R160, UR26, 0x2 ;  /* 0x0000001aa0a07c11 */ /* 0x000fe2000f8e10ff */
[----:B------:R-:W-:Y:S06]  /*9a50*/  @!P0 BRA `(.L_x_7236) ;  /* 0x0000000000048947 */ /* 0x000fec0003800000 */
[----:B-1----:R2:W-:Y:S02]  /*9a60*/  REDG.E.ADD.F32.FTZ.RN.STRONG.GPU desc[UR28][R12.64+0x600], R3 ;  /* 0x000600030c0079a6 */ /* 0x0025e4000c12f31c */
.L_x_7236:
[----:B------:R-:W-:Y:S05]  /*9a70*/  BSYNC.RECONVERGENT B0 ;  /* 0x0000000000007941 */ /* 0x000fea0003800200 */
.L_x_7235:
[----:B-12---:R1:W2:Y:S01]  /*9a80*/  LDS R3, [R160+0xab0] ;  /* 0x000ab000a0037984 */ /* 0x0062a20000000800 */
[----:B------:R-:W-:Y:S01]  /*9a90*/  BSSY.RECONVERGENT B0, `(.L_x_7237) ;  /* 0x0000005000007945 */ /* 0x000fe20003800200 */
[----:B------:R-:W-:Y:S02]  /*9aa0*/  LEA.HI R157, R157, R86, RZ, 0x1b ;  /* 0x000000569d9d7211 */ /* 0x000fe400078fd8ff */
[----:B------:R-:W-:Y:S01]  /*9ab0*/  LEA R165, R165, UR26, 0x2 ;  /* 0x0000001aa5a57c11 */ /* 0x000fe2000f8e10ff */
[----:B------:R-:W-:Y:S06]  /*9ac0*/  @!P1 BRA `(.L_x_7238) ;  /* 0x0000000000049947 */ /* 0x000fec0003800000 */
[----:B--2---:R3:W-:Y:S02]  /*9ad0*/  REDG.E.ADD.F32.FTZ.RN.STRONG.GPU desc[UR28][R12.64+0x680], R3 ;  /* 0x000680030c0079a6 */ /* 0x0047e4000c12f31c */
.L_x_7238:
[----:B------:R-:W-:Y:S05]  /*9ae0*/  BSYNC.RECONVERGENT B0 ;  /* 0x0000000000007941 */ /* 0x000fea0003800200 */
.L_x_7237:
[----:B--23--:R2:W3:Y:S01]  /*9af0*/  LDS R3, [R165+0xb30] ;  /* 0x000b3000a5037984 */ /* 0x00c4e20000000800 */
[----:B------:R-:W-:Y:S01]  /*9b00*/  BSSY.RECONVERGENT B0, `(.L_x_7239) ;  /* 0x0000004000007945 */ /* 0x000fe20003800200 */
[----:B------:R-:W-:-:S03]  /*9b10*/  LEA R157, R157, UR26, 0x2 ;  /* 0x0000001a9d9d7c11 */ /* 0x000fc6000f8e10ff */
[----:B------:R-:W-:Y:S05]  /*9b20*/  @!P2 BRA `(.L_x_7240) ;  /* 0x000000000004a947 */ /* 0x000fea0003800000 */
[----:B---3--:R4:W-:Y:S02]  /*9b30*/  REDG.E.ADD.F32.FTZ.RN.STRONG.GPU desc[UR28][R12.64+0x700], R3 ;  /* 0x000700030c0079a6 */ /* 0x0089e4000c12f31c */
.L_x_7240:
[----:B------:R-:W-:Y:S05]  /*9b40*/  BSYNC.RECONVERGENT B0 ;  /* 0x0000000000007941 */ /* 0x000fea0003800200 */
.L_x_7239:
[----:B---34-:R3:W4:Y:S01]  /*9b50*/  LDS R3, [R157+0xbb0] ;  /* 0x000bb0009d037984 */ /* 0x0187220000000800 */
[----:B------:R-:W-:Y:S04]  /*9b60*/  BSSY.RECONVERGENT B0, `(.L_x_7241) ;  /* 0x0000003000007945 */ /* 0x000fe80003800200 */
[----:B------:R-:W-:Y:S05]  /*9b70*/  @!P3 BRA `(.L_x_7242) ;  /* 0x000000000004b947 */ /* 0x000fea0003800000 */
[----:B----4-:R4:W-:Y:S02]  /*9b80*/  REDG.E.ADD.F32.FTZ.RN.STRONG.GPU desc[UR28][R12.64+0x780], R3 ;  /* 0x000780030c0079a6 */ /* 0x0109e4000c12f31c */
.L_x_7242:
[----:B------:R-:W-:Y:S05]  /*9b90*/  BSYNC.RECONVERGENT B0 ;  /* 0x0000000000007941 */ /* 0x000fea0003800200 */
.L_x_7241:
[----:B----4-:R-:W4:Y:S01]  /*9ba0*/  SHFL.DOWN PT, R12, R15, 0x1, 0x1f ;  /* 0x08201f000f0c7f89 */ /* 0x010f2200000e0000 */
[----:B------:R-:W-:Y:S01]  /*9bb0*/  ISETP.GT.AND P0, PT, R67, 0x1e, PT ;  /* 0x0000001e4300780c */ /* 0x000fe20003f04270 */
[-C--:B------:R-:W-:Y:S01]  /*9bc0*/  FMUL.FTZ R156, R156, R161.reuse ;  /* 0x000000a19c9c7220 */ /* 0x080fe20000410000 */
        /* <DEDUP_REMOVED lines=17> */
[-C--:B--2---:R-:W-:Y:S01]  /*9ce0*/  FMUL.FTZ R165, R153, R200.reuse ;  /* 0x000000c899a57220 */ /* 0x084fe20000410000 */
[----:B------:R-:W-:Y:S01]  /*9cf0*/  FFMA.FTZ R149, R128, R147, R149 ;  /* 0x0000009380957223 */ /* 0x000fe20000010095 */
[----:B------:R-:W-:Y:S01]  /*9d00*/  FMUL.FTZ R162, R152, R213 ;  /* 0x000000d598a27220 */ /* 0x000fe20000410000 */
[----:B------:R-:W-:Y:S01]  /*9d10*/  FMUL.FTZ R150, R148, R217 ;  /* 0x000000d994967220 */ /* 0x000fe20000410000 */
[----:B----4-:R-:W-:Y:S01]  /*9d20*/  @!P0 FADD.FTZ R15, R15, R12 ;  /* 0x0000000c0f0f8221 */ /* 0x010fe20000010000 */
[C---:B------:R-:W-:Y:S01]  /*9d30*/  FMUL.FTZ R177, R140.reuse, R177 ;  /* 0x000000b18cb17220 */ /* 0x040fe20000410000 */
[C---:B------:R-:W-:Y:S01]  /*9d40*/  FMUL.FTZ R168, R140.reuse, R179 ;  /* 0x000000b38ca87220 */ /* 0x040fe20000410000 */
[----:B------:R-:W-:Y:S01]  /*9d50*/  FMUL.FTZ R167, R140, R200 ;  /* 0x000000c88ca77220 */ /* 0x000fe20000410000 */
[----:B-----5:R-:W-:Y:S01]  /*9d60*/  @!P0 FADD.FTZ R14, R14, R3 ;  /* 0x000000030e0e8221 */ /* 0x020fe20000010000 */
[----:B------:R-:W2:Y:S01]  /*9d70*/  SHFL.DOWN PT, R12, R15, 0x2, 0x1f ;  /* 0x08401f000f0c7f89 */ /* 0x000ea200000e0000 */
[----:B------:R-:W-:Y:S01]  /*9d80*/  ISETP.GT.AND P0, PT, R67, 0x1d, PT ;  /* 0x0000001d4300780c */ /* 0x000fe20003f04270 */
[C---:B------:R-:W-:Y:S01]  /*9d90*/  FMUL.FTZ R164, R140.reuse, R213 ;  /* 0x000000d58ca47220 */ /* 0x040fe20000410000 */
[C---:B0-----:R-:W-:Y:S01]  /*9da0*/  FMUL.FTZ R163, R140.reuse, R206 ;  /* 0x000000ce8ca37220 */ /* 0x041fe20000410000 */
[----:B------:R-:W0:Y:S01]  /*9db0*/  SHFL.DOWN PT, R3, R14, 0x2, 0x1f ;  /* 0x08401f000e037f89 */ /* 0x000e2200000e0000 */
[C---:B-1----:R-:W-:Y:S01]  /*9dc0*/  FMUL.FTZ R160, R140.reuse, R215 ;  /* 0x000000d78ca07220 */ /* 0x042fe20000410000 */
[C---:B---3--:R-:W-:Y:S01]  /*9dd0*/  FMUL.FTZ R157, R140.reuse, R212 ;  /* 0x000000d48c9d7220 */ /* 0x048fe20000410000 */
[C---:B------:R-:W-:Y:S01]  /*9de0*/  FMUL.FTZ R152, R140.reuse, R217 ;  /* 0x000000d98c987220 */ /* 0x040fe20000410000 */
[C---:B------:R-:W-:Y:S01]  /*9df0*/  FMUL.FTZ R153, R140.reuse, R214 ;  /* 0x000000d68c997220 */ /* 0x040fe20000410000 */
[CC--:B------:R-:W-:Y:S01]  /*9e00*/  FMUL.FTZ R148, R140.reuse, R219.reuse ;  /* 0x000000db8c947220 */ /* 0x0c0fe20000410000 */
        /* <DEDUP_REMOVED lines=14> */
[----:B--2---:R-:W-:Y:S01]  /*9ef0*/  @!P0 FADD.FTZ R15, R15, R12 ;  /* 0x0000000c0f0f8221 */ /* 0x004fe20000010000 */
[----:B------:R-:W-:Y:S01]  /*9f00*/  FFMA.FTZ R153, R122, R151, R153 ;  /* 0x000000977a997223 */ /* 0x000fe20000010099 */
[----:B------:R-:W-:Y:S01]  /*9f10*/  FFMA.FTZ R152, R123, R150, R152 ;  /* 0x000000967b987223 */ /* 0x000fe20000010098 */
[----:B------:R-:W-:Y:S01]  /*9f20*/  FFMA.FTZ R148, R129, R146, R148 ;  /* 0x0000009281947223 */ /* 0x000fe20000010094 */
[----:B0-----:R-:W-:Y:S01]  /*9f30*/  @!P0 FADD.FTZ R14, R14, R3 ;  /* 0x000000030e0e8221 */ /* 0x001fe20000010000 */
        /* <DEDUP_REMOVED lines=23> */
[----:B------:R-:W-:Y:S01]  /*a0b0*/  FADD.FTZ R120, R149, R120 ;  /* 0x0000007895787221 */ /* 0x000fe20000010000 */
[----:B0-----:R-:W-:Y:S01]  /*a0c0*/  @!P0 FADD.FTZ R15, R15, R12 ;  /* 0x0000000c0f0f8221 */ /* 0x001fe20000010000 */
[----:B------:R-:W-:Y:S01]  /*a0d0*/  FMUL.FTZ R12, R140, R221 ;  /* 0x000000dd8c0c7220 */ /* 0x000fe20000410000 */
[----:B------:R-:W-:Y:S01]  /*a0e0*/  FADD.FTZ R133, R160, R133 ;  /* 0x00000085a0857221 */ /* 0x000fe20000010000 */
[----:B------:R-:W-:Y:S01]  /*a0f0*/  FFMA.FTZ R96, R161, R39, R96 ;  /* 0x00000027a1607223 */ /* 0x000fe20000010060 */
[----:B-1----:R-:W-:Y:S01]  /*a100*/  @!P0 FADD.FTZ R14, R14, R3 ;  /* 0x000000030e0e8221 */ /* 0x002fe20000010000 */
[----:B------:R-:W0:Y:S01]  /*a110*/  SHFL.DOWN PT, R16, R15, 0x8, 0x1f ;  /* 0x09001f000f107f89 */ /* 0x000e2200000e0000 */
[----:B------:R-:W-:Y:S01]  /*a120*/  ISETP.GT.AND P0, PT, R67, 0x17, PT ;  /* 0x000000174300780c */ /* 0x000fe20003f04270 */
[----:B------:R-:W-:Y:S01]  /*a130*/  FMUL.FTZ R12, R207, R12 ;  /* 0x0000000ccf0c7220 */ /* 0x000fe20000410000 */
[----:B------:R-:W-:Y:S01]  /*a140*/  FMUL.FTZ R3, R140, R220 ;  /* 0x000000dc8c037220 */ /* 0x000fe20000410000 */
        /* <DEDUP_REMOVED lines=8> */
[----:B------:R-:W-:Y:S01]  /*a1d0*/  FFMA.FTZ R111, R142, R48, R111 ;  /* 0x000000308e6f7223 */ /* 0x000fe2000001006f */
[----:B------:R-:W-:Y:S01]  /*a1e0*/  FADD.FTZ R118, R181, R118 ;  /* 0x00000076b5767221 */ /* 0x000fe20000010000 */
[----:B------:R-:W-:Y:S01]  /*a1f0*/  FADD.FTZ R137, R164, R137 ;  /* 0x00000089a4897221 */ /* 0x000fe20000010000 */
[----:B------:R-:W-:Y:S01]  /*a200*/  FFMA.FTZ R12, R33, R13, R12 ;  /* 0x0000000d210c7223 */ /* 0x000fe2000001000c */
[----:B------:R-:W-:Y:S01]  /*a210*/  FFMA.FTZ R94, R165, R37, R94 ;  /* 0x00000025a55e7223 */ /* 0x000fe2000001005e */
[----:B------:R-:W-:Y:S01]  /*a220*/  FFMA.FTZ R106, R13, R50, R106 ;  /* 0x000000320d6a7223 */ /* 0x000fe2000001006a */
[----:B------:R-:W-:Y:S01]  /*a230*/  FADD.FTZ R132, R167, R132 ;  /* 0x00000084a7847221 */ /* 0x000fe20000010000 */
[----:B------:R-:W-:Y:S01]  /*a240*/  FFMA.FTZ R99, R166, R36, R99 ;  /* 0x00000024a6637223 */ /* 0x000fe20000010063 */
[----:B------:R-:W-:Y:S01]  /*a250*/  FFMA.FTZ R92, R169, R35, R92 ;  /* 0x00000023a95c7223 */ /* 0x000fe2000001005c */
[----:B------:R-:W-:Y:S01]  /*a260*/  FFMA.FTZ R97, R156, R34, R97 ;  /* 0x000000229c617223 */ /* 0x000fe20000010061 */
[----:B------:R-:W-:Y:S01]  /*a270*/  FADD.FTZ R121, R12, R121 ;  /* 0x000000790c797221 */ /* 0x000fe20000010000 */
[----:B------:R-:W-:Y:S01]  /*a280*/  FADD.FTZ R139, R168, R139 ;  /* 0x0000008ba88b7221 */ /* 0x000fe20000010000 */
[----:B0-----:R-:W-:Y:S01]  /*a290*/  @!P0 FADD.FTZ R15, R15, R16 ;  /* 0x000000100f0f8221 */ /* 0x001fe20000010000 */
[----:B------:R-:W-:Y:S01]  /*a2a0*/  FADD.FTZ R136, R177, R136 ;  /* 0x00000088b1887221 */ /* 0x000fe20000010000 */
[----:B------:R-:W-:Y:S01]  /*a2b0*/  FADD.FTZ R143, R170, R143 ;  /* 0x0000008faa8f7221 */ /* 0x000fe20000010000 */
[----:B-1----:R-:W-:-:S02]  /*a2c0*/  @!P0 FADD.FTZ R14, R14, R17 ;  /* 0x000000110e0e8221 */ /* 0x002fc40000010000 */
[----:B------:R-:W0:Y:S01]  /*a2d0*/  SHFL.DOWN PT, R16, R15, 0x10, 0x1f ;  /* 0x0a001f000f107f89 */ /* 0x000e2200000e0000 */
[----:B------:R-:W-:Y:S01]  /*a2e0*/  ISETP.NE.AND P0, PT, R67, RZ, PT ;  /* 0x000000ff4300720c */ /* 0x000fe20003f05270 */
[----:B------:R-:W-:Y:S02]  /*a2f0*/  FFMA.FTZ R17, R141, R142, R198 ;  /* 0x0000008e8d117223 */ /* 0x000fe400000100c6 */
[----:B------:R-:W1:Y:S02]  /*a300*/  SHFL.DOWN PT, R147, R14, 0x10, 0x1f ;  /* 0x0a001f000e937f89 */ /* 0x000e6400000e0000 */
[----:B------:R-:W-:Y:S01]  /*a310*/  FADD.FTZ R116, R17, R116 ;  /* 0x0000007411747221 */ /* 0x000fe20000010000 */
[----:B0-----:R-:W-:Y:S01]  /*a320*/  FADD.FTZ R2, R15, R16 ;  /* 0x000000100f027221 */ /* 0x001fe20000010000 */
[----:B-1----:R-:W-:-:S06]  /*a330*/  FADD.FTZ R3, R14, R147 ;  /* 0x000000930e037221 */ /* 0x002fcc0000010000 */
        /* <DEDUP_REMOVED lines=15> */
.L_x_7244:
[----:B------:R-:W-:Y:S05]  /*a430*/  BSYNC.RECONVERGENT B0 ;  /* 0x0000000000007941 */ /* 0x000fea0003800200 */
.L_x_7243:
[----:B------:R-:W-:-:S04]  /*a440*/  IADD3 R95, PT, PT, R95, 0x1, RZ ;  /* 0x000000015f5f7810 */ /* 0x000fc80007ffe0ff */
[----:B------:R-:W-:-:S13]  /*a450*/  ISETP.GE.AND P0, PT, R95, UR42, PT ;  /* 0x0000002a5f007c0c */ /* 0x000fda000bf06270 */
[----:B------:R-:W-:Y:S05]  /*a460*/  @!P0 BRA `(.L_x_7245) ;  /* 0xffffffcc000c8947 */ /* 0x000fea000383ffff */
.L_x_7207:
        /* <DEDUP_REMOVED lines=8> */
[----:B------:R-:W1:Y:S01]  /*a4f0*/  LDCU.64 UR30, c[0x0][0x500] ;  /* 0x0000a000ff1e77ac */ /* 0x000e620008000a00 */
[----:B------:R-:W-:-:S02]  /*a500*/  ISETP.GE.AND P3, PT, R81, UR27, PT ;  /* 0x0000001b51007c0c */ /* 0x000fc4000bf66270 */
[----:B------:R-:W-:Y:S02]  /*a510*/  ISETP.GE.AND P5, PT, R80, UR27, PT ;  /* 0x0000001b50007c0c */ /* 0x000fe4000bfa6270 */
[----:B------:R-:W-:Y:S02]  /*a520*/  PRMT R2, RZ, 0x7610, R2 ;  /* 0x00007610ff027816 */ /* 0x000fe40000000002 */
[----:B------:R-:W-:Y:S02]  /*a530*/  ISETP.GE.AND P6, PT, R79, UR27, PT ;  /* 0x0000001b4f007c0c */ /* 0x000fe4000bfc6270 */
[----:B------:R-:W-:Y:S02]  /*a540*/  ISETP.GE.AND P0, PT, R78, UR27, PT ;  /* 0x0000001b4e007c0c */ /* 0x000fe4000bf06270 */
[----:B------:R-:W-:Y:S01]  /*a550*/  PRMT R9, RZ, 0x7610, R9 ;  /* 0x00007610ff097816 */ /* 0x000fe20000000009 */
[----:B------:R-:W2:Y:S01]  /*a560*/  @!P1 LDG.E.U16 R3, desc[UR28][R4.64] ;  /* 0x0000001c04039981 */ /* 0x000ea2000c1e1500 */
[----:B------:R-:W-:-:S02]  /*a570*/  ISETP.GE.AND P1, PT, R77, UR27, PT ;  /* 0x0000001b4d007c0c */ /* 0x000fc4000bf26270 */
[----:B------:R-:W-:Y:S01]  /*a580*/  PRMT R6, RZ, 0x7610, R6 ;  /* 0x00007610ff067816 */ /* 0x000fe20000000006 */
[----:B------:R-:W3:Y:S01]  /*a590*/  @!P2 LDG.E.U16 R0, desc[UR28][R4.64+0x40] ;  /* 0x0000401c0400a981 */ /* 0x000ee2000c1e1500 */
[----:B------:R-:W-:Y:S02]  /*a5a0*/  ISETP.GE.AND P2, PT, R76, UR27, PT ;  /* 0x0000001b4c007c0c */ /* 0x000fe4000bf46270 */
[----:B------:R-:W-:Y:S01]  /*a5b0*/  PRMT R11, RZ, 0x7610, R11 ;  /* 0x00007610ff0b7816 */ /* 0x000fe2000000000b */
[----:B------:R-:W4:Y:S01]  /*a5c0*/  @!P3 LDG.E.U16 R7, desc[UR28][R4.64+0x80] ;  /* 0x0000801c0407b981 */ /* 0x000f22000c1e1500 */
[----:B------:R-:W-:Y:S02]  /*a5d0*/  ISETP.GE.AND P3, PT, R75, UR27, PT ;  /* 0x0000001b4b007c0c */ /* 0x000fe4000bf66270 */
[----:B------:R-:W-:Y:S01]  /*a5e0*/  PRMT R8, RZ, 0x7610, R8 ;  /* 0x00007610ff087816 */ /* 0x000fe20000000008 */
[----:B------:R-:W5:Y:S01]  /*a5f0*/  @!P5 LDG.E.U16 R2, desc[UR28][R4.64+0xc0] ;  /* 0x0000c01c0402d981 */ /* 0x000f62000c1e1500 */
[----:B------:R-:W-:-:S02]  /*a600*/  ISETP.GE.AND P5, PT, R74, UR27, PT ;  /* 0x0000001b4a007c0c */ /* 0x000fc4000bfa6270 */
[----:B------:R-:W-:Y:S01]  /*a610*/  PRMT R13, RZ, 0x7610, R13 ;  /* 0x00007610ff0d7816 */ /* 0x000fe2000000000d */
[----:B------:R-:W5:Y:S01]  /*a620*/  @!P6 LDG.E.U16 R9, desc[UR28][R4.64+0x100] ;  /* 0x0001001c0409e981 */ /* 0x000f62000c1e1500 */
[----:B------:R-:W-:Y:S02]  /*a630*/  PRMT R10, RZ, 0x7610, R10 ;  /* 0x00007610ff0a7816 */ /* 0x000fe4000000000a */
        /* <DEDUP_REMOVED lines=70> */
[----:B------:R-:W3:Y:S01]  /*aaa0*/  @!P1 MUFU.EX2 R12, R12 ;  /* 0x0000000c000c9308 */ /* 0x000ee20000000800 */
[----:B0-----:R-:W-:-:S03]  /*aab0*/  @!P2 FADD.FTZ R8, R7, 1 ;  /* 0x3f8000000708a421 */ /* 0x001fc60000010000 */
[----:B------:R-:W0:Y:S04]  /*aac0*/  @!P0 MUFU.EX2 R10, R10 ;  /* 0x0000000a000a8308 */ /* 0x000e280000000800 */
[----:B------:R-:W5:Y:S01]  /*aad0*/  @!P2 MUFU.RCP R8, R8 ;  /* 0x000000080008a308 */ /* 0x000f620000001000 */
[----:B-1----:R-:W-:Y:S01]  /*aae0*/  @!P5 FADD.FTZ R7, R9, 1 ;  /* 0x3f8000000907d421 */ /* 0x002fe20000010000 */
[----:B--2---:R-:W-:Y:S02]  /*aaf0*/  HADD2.F32 R9, -RZ, R0.H0_H0 ;  /* 0x20000000ff097230 */ /* 0x004fe40000004100 */
[----:B---3--:R-:W-:-:S04]  /*ab00*/  @!P1 FADD.FTZ R13, R12, 1 ;  /* 0x3f8000000c0d9421 */ /* 0x008fc80000010000 */
[----:B------:R1:W2:Y:S01]  /*ab10*/  @!P5 MUFU.RCP R17, R7 ;  /* 0x000000070011d308 */ /* 0x0002a20000001000 */
[----:B0-----:R-:W-:Y:S01]  /*ab20*/  @!P0 FADD.FTZ R11, R10, 1 ;  /* 0x3f8000000a0b8421 */ /* 0x001fe20000010000 */
[----:B------:R-:W-:-:S06]  /*ab30*/  HADD2.F32 R15, -RZ, R2.H0_H0 ;  /* 0x20000002ff0f7230 */ /* 0x000fcc0000004100 */
[----:B------:R-:W0:Y:S01]  /*ab40*/  @!P1 MUFU.RCP R0, R13 ;  /* 0x0000000d00009308 */ /* 0x000e220000001000 */
[--C-:B------:R-:W-:Y:S01]  /*ab50*/  FADD.FTZ R2, R9, R90.reuse ;  /* 0x0000005a09027221 */ /* 0x100fe20000010000 */
[----:B----4-:R-:W-:Y:S02]  /*ab60*/  HADD2.F32 R3, -RZ, R3.H0_H0 ;  /* 0x20000003ff037230 */ /* 0x010fe40000004100 */
[----:B------:R-:W-:Y:S01]  /*ab70*/  FADD.FTZ R15, R15, R90 ;  /* 0x0000005a0f0f7221 */ /* 0x000fe20000010000 */
[----:B------:R-:W-:-:S03]  /*ab80*/  HADD2.F32 R9, -RZ, R4.H0_H0 ;  /* 0x20000004ff097230 */ /* 0x000fc60000004100 */
[----:B------:R-:W3:Y:S01]  /*ab90*/  @!P0 MUFU.RCP R11, R11 ;  /* 0x0000000b000b8308 */ /* 0x000ee20000001000 */
[----:B-----5:R-:W-:Y:S01]  /*aba0*/  @!P2 FMUL.FTZ R121, R121, R8 ;  /* 0x000000087979a220 */ /* 0x020fe20000410000 */
[----:B-1----:R-:W-:Y:S01]  /*abb0*/  HADD2.F32 R7, -RZ, R6.H0_H0 ;  /* 0x20000006ff077230 */ /* 0x002fe20000004100 */
[----:B------:R-:W-:Y:S01]  /*abc0*/  FSETP.GTU.FTZ.AND P2, PT, R2, 20, PT ;  /* 0x41a000000200780b */ /* 0x000fe20003f5c000 */
[--C-:B------:R-:W-:Y:S01]  /*abd0*/  FADD.FTZ R4, R3, R90.reuse ;  /* 0x0000005a03047221 */ /* 0x100fe20000010000 */
[----:B------:R-:W-:Y:S01]  /*abe0*/  FSETP.GTU.FTZ.AND P3, PT, R15, 20, PT ;  /* 0x41a000000f00780b */ /* 0x000fe20003f7c000 */
[----:B------:R-:W-:Y:S02]  /*abf0*/  HADD2.F32 R5, -RZ, R5.H0_H0 ;  /* 0x20000005ff057230 */ /* 0x000fe40000004100 */
[--C-:B------:R-:W-:Y:S01]  /*ac00*/  FADD.FTZ R9, R9, R90.reuse ;  /* 0x0000005a09097221 */ /* 0x100fe20000010000 */
[--C-:B------:R-:W-:Y:S01]  /*ac10*/  FADD.FTZ R7, R7, R90.reuse ;  /* 0x0000005a07077221 */ /* 0x100fe20000010000 */
[----:B--2---:R-:W-:Y:S01]  /*ac20*/  @!P5 FMUL.FTZ R116, R116, R17 ;  /* 0x000000117474d220 */ /* 0x004fe20000410000 */
[----:B------:R-:W-:Y:S01]  /*ac30*/  FSETP.GTU.FTZ.AND P6, PT, R4, 20, PT ;  /* 0x41a000000400780b */ /* 0x000fe20003fdc000 */
[----:B------:R-:W-:Y:S01]  /*ac40*/  FADD.FTZ R6, R5, R90 ;  /* 0x0000005a05067221 */ /* 0x000fe20000010000 */
[----:B------:R-:W-:Y:S01]  /*ac50*/  FSETP.GTU.FTZ.AND P5, PT, R9, 20, PT ;  /* 0x41a000000900780b */ /* 0x000fe20003fbc000 */
[----:B0-----:R-:W-:Y:S01]  /*ac60*/  @!P1 FMUL.FTZ R125, R125, R0 ;  /* 0x000000007d7d9220 */ /* 0x001fe20000410000 */
[----:B------:R-:W-:Y:S01]  /*ac70*/  FSETP.GTU.FTZ.AND P1, PT, R7, 20, PT ;  /* 0x41a000000700780b */ /* 0x000fe20003f3c000 */
[----:B------:R-:W-:Y:S01]  /*ac80*/  @!P2 FMUL.FTZ R0, R2, -1.4426950216293334961 ;  /* 0xbfb8aa3b0200a820 */ /* 0x000fe20000410000 */
[----:B---3--:R-:W-:Y:S01]  /*ac90*/  @!P0 FMUL.FTZ R118, R118, R11 ;  /* 0x0000000b76768220 */ /* 0x008fe20000410000 */
[----:B------:R-:W-:Y:S01]  /*aca0*/  FSETP.GTU.FTZ.AND P0, PT, R6, 20, PT ;  /* 0x41a000000600780b */ /* 0x000fe20003f1c000 */
[----:B------:R-:W-:-:S03]  /*acb0*/  @!P3 FMUL.FTZ R3, R15, -1.4426950216293334961 ;  /* 0xbfb8aa3b0f03b820 */ /* 0x000fc60000410000 */
[----:B------:R-:W0:Y:S02]  /*acc0*/  @!P2 MUFU.EX2 R0, R0 ;  /* 0x000000000000a308 */ /* 0x000e240000000800 */
[----:B------:R-:W-:Y:S02]  /*acd0*/  @!P6 FMUL.FTZ R4, R4, -1.4426950216293334961 ;  /* 0xbfb8aa3b0404e820 */ /* 0x000fe40000410000 */
[----:B------:R-:W-:Y:S01]  /*ace0*/  @!P5 FMUL.FTZ R5, R9, -1.4426950216293334961 ;  /* 0xbfb8aa3b0905d820 */ /* 0x000fe20000410000 */
[----:B------:R-:W1:Y:S01]  /*acf0*/  @!P3 MUFU.EX2 R3, R3 ;  /* 0x000000030003b308 */ /* 0x000e620000000800 */
[----:B------:R-:W-:-:S03]  /*ad00*/  @!P1 FMUL.FTZ R7, R7, -1.4426950216293334961 ;  /* 0xbfb8aa3b07079820 */ /* 0x000fc60000410000 */
[----:B------:R-:W2:Y:S01]  /*ad10*/  @!P6 MUFU.EX2 R4, R4 ;  /* 0x000000040004e308 */ /* 0x000ea20000000800 */
[----:B------:R-:W-:-:S03]  /*ad20*/  @!P0 FMUL.FTZ R6, R6, -1.4426950216293334961 ;  /* 0xbfb8aa3b06068820 */ /* 0x000fc60000410000 */
[----:B------:R-:W3:Y:S04]  /*ad30*/  @!P5 MUFU.EX2 R5, R5 ;  /* 0x000000050005d308 */ /* 0x000ee80000000800 */
[----:B------:R-:W4:Y:S01]  /*ad40*/  @!P1 MUFU.EX2 R7, R7 ;  /* 0x0000000700079308 */ /* 0x000f220000000800 */
[----:B0-----:R-:W-:-:S03]  /*ad50*/  @!P2 FADD.FTZ R2, R0, 1 ;  /* 0x3f8000000002a421 */ /* 0x001fc60000010000 */
[----:B------:R-:W0:Y:S01]  /*ad60*/  @!P0 MUFU.EX2 R6, R6 ;  /* 0x0000000600068308 */ /* 0x000e220000000800 */
[----:B-1----:R-:W-:Y:S01]  /*ad70*/  @!P3 FADD.FTZ R0, R3, 1 ;  /* 0x3f8000000300b421 */ /* 0x002fe20000010000 */
[----:B--2---:R-:W-:Y:S01]  /*ad80*/  @!P6 FADD.FTZ R3, R4, 1 ;  /* 0x3f8000000403e421 */ /* 0x004fe20000010000 */
[----:B---3--:R-:W-:-:S04]  /*ad90*/  @!P5 FADD.FTZ R4, R5, 1 ;  /* 0x3f8000000504d421 */ /* 0x008fc80000010000 */
[----:B------:R-:W1:Y:S01]  /*ada0*/  @!P3 MUFU.RCP R0, R0 ;  /* 0x000000000000b308 */ /* 0x000e620000001000 */
[----:B----4-:R-:W-:Y:S01]  /*adb0*/  @!P1 FADD.FTZ R7, R7, 1 ;  /* 0x3f80000007079421 */ /* 0x010fe20000010000 */
[----:B0-----:R-:W-:-:S06]  /*adc0*/  @!P0 FADD.FTZ R5, R6, 1 ;  /* 0x3f80000006058421 */ /* 0x001fcc0000010000 */
[----:B------:R-:W0:Y:S08]  /*add0*/  @!P5 MUFU.RCP R4, R4 ;  /* 0x000000040004d308 */ /* 0x000e300000001000 */
[----:B------:R-:W2:Y:S01]  /*ade0*/  @!P1 MUFU.RCP R6, R7 ;  /* 0x0000000700069308 */ /* 0x000ea20000001000 */
[----:B-1----:R-:W-:Y:S02]  /*adf0*/  @!P3 FMUL.FTZ R127, R127, R0 ;  /* 0x000000007f7fb220 */ /* 0x002fe40000410000 */
[----:B------:R-:W1:Y:S05]  /*ae00*/  LDS.U16 R0, [R49+0x14] ;  /* 0x0000140031007984 */ /* 0x000e6a0000000400 */
[----:B------:R-:W3:Y:S08]  /*ae10*/  @!P6 MUFU.RCP R3, R3 ;  /* 0x000000030003e308 */ /* 0x000ef00000001000 */
[----:B------:R-:W4:Y:S01]  /*ae20*/  @!P0 MUFU.RCP R5, R5 ;  /* 0x0000000500058308 */ /* 0x000f220000001000 */
[----:B0-----:R-:W-:Y:S01]  /*ae30*/  @!P5 FMUL.FTZ R131, R131, R4 ;  /* 0x000000048383d220 */ /* 0x001fe20000410000 */
[----:B--2---:R-:W-:Y:S01]  /*ae40*/  @!P1 FMUL.FTZ R133, R133, R6 ;  /* 0x0000000685859220 */ /* 0x004fe20000410000 */
[----:B------:R-:W0:Y:S04]  /*ae50*/  LDS.U16 R4, [R49+0x1a] ;  /* 0x00001a0031047984 */ /* 0x000e280000000400 */
[----:B------:R-:W-:Y:S01]  /*ae60*/  LDS.U16 R6, [R49+0x1e] ;  /* 0x00001e0031067984 */ /* 0x000fe20000000400 */
[----:B------:R2:W5:Y:S01]  /*ae70*/  @!P2 MUFU.RCP R9, R2 ;  /* 0x000000020009a308 */ /* 0x0005620000001000 */
[----:B---3--:R-:W-:-:S02]  /*ae80*/  @!P6 FMUL.FTZ R124, R124, R3 ;  /* 0x000000037c7ce220 */ /* 0x008fc40000410000 */
[----:B------:R-:W-:Y:S04]  /*ae90*/  LDS.U16 R3, [R49+0x18] ;  /* 0x0000180031037984 */ /* 0x000fe80000000400 */
[----:B--2---:R-:W2:Y:S01]  /*aea0*/  LDS.U16 R2, [R49+0x16] ;  /* 0x0000160031027984 */ /* 0x004ea20000000400 */
[----:B----4-:R-:W-:-:S03]  /*aeb0*/  @!P0 FMUL.FTZ R126, R126, R5 ;  /* 0x000000057e7e8220 */ /* 0x010fc60000410000 */
[----:B------:R-:W3:Y:S01]  /*aec0*/  LDS.U16 R5, [R49+0x1c] ;  /* 0x00001c0031057984 */ /* 0x000ee20000000400 */
[----:B------:R-:W-:Y:S01]  /*aed0*/  BAR.SYNC.DEFER_BLOCKING 0x0 ;  /* 0x0000000000007b1d */ /* 0x000fe20000010000 */
[----:B------:R-:W-:Y:S01]  /*aee0*/  PRMT R7, R106, 0x7632, R7 ;  /* 0x000076326a077816 */ /* 0x000fe20000000007 */
[----:B-----5:R-:W-:Y:S01]  /*aef0*/  @!P2 FMUL.FTZ R120, R120, R9 ;  /* 0x000000097878a220 */ /* 0x020fe20000410000 */
[----:B------:R-:W-:Y:S02]  /*af00*/  PRMT R9, R102, 0x7632, R9 ;  /* 0x0000763266097816 */ /* 0x000fe40000000009 */
[----:B------:R-:W-:Y:S02]  /*af10*/  PRMT R11, R96, 0x7632, R11 ;  /* 0x00007632600b7816 */ /* 0x000fe4000000000b */
[----:B------:R-:W-:Y:S02]  /*af20*/  F2FP.F16.F32.PACK_AB R104, R109, R104 ;  /* 0x000000686d68723e */ /* 0x000fe400000000ff */
[----:B------:R-:W-:Y:S01]  /*af30*/  F2FP.F16.F32.PACK_AB R100, R105, R100 ;  /* 0x000000646964723e */ /* 0x000fe200000000ff */
[----:B------:R1:W-:Y:S04]  /*af40*/  STS.U16 [R49+0x2], R7 ;  /* 0x0000020731007388 */ /* 0x0003e80000000400 */
[----:B------:R0:W-:Y:S01]  /*af50*/  STS.U16 [R49+0xa], R9 ;  /* 0x00000a0931007388 */ /* 0x0001e20000000400 */
[----:B-1----:R-:W-:-:S03]  /*af60*/  HADD2.F32 R7, -RZ, R0.H0_H0 ;  /* 0x20000000ff077230 */ /* 0x002fc60000004100 */
[----:B------:R1:W-:Y:S01]  /*af70*/  STS.U16 [R49+0x16], R11 ;  /* 0x0000160b31007388 */ /* 0x0003e20000000400 */
[----:B0-----:R-:W-:Y:S02]  /*af80*/  HADD2.F32 R9, -RZ, R4.H0_H0 ;  /* 0x20000004ff097230 */ /* 0x001fe40000004100 */
[----:B------:R-:W-:Y:S01]  /*af90*/  FADD.FTZ R0, R7, R90 ;  /* 0x0000005a07007221 */ /* 0x000fe20000010000 */
[----:B--2---:R-:W-:Y:S02]  /*afa0*/  HADD2.F32 R7, -RZ, R2.H0_H0 ;  /* 0x20000002ff077230 */ /* 0x004fe40000004100 */
[----:B-1----:R-:W-:-:S03]  /*afb0*/  HADD2.F32 R11, -RZ, R6.H0_H0 ;  /* 0x20000006ff0b7230 */ /* 0x002fc60000004100 */
[--C-:B------:R-:W-:Y:S01]  /*afc0*/  FADD.FTZ R7, R7, R90.reuse ;  /* 0x0000005a07077221 */ /* 0x100fe20000010000 */
[--C-:B------:R-:W-:Y:S01]  /*afd0*/  FADD.FTZ R9, R9, R90.reuse ;  /* 0x0000005a09097221 */ /* 0x100fe20000010000 */
[----:B------:R-:W-:Y:S01]  /*afe0*/  FADD.FTZ R11, R11, R90 ;  /* 0x0000005a0b0b7221 */ /* 0x000fe20000010000 */
[----:B------:R-:W-:Y:S02]  /*aff0*/  PRMT R8, R104, 0x7632, R8 ;  /* 0x0000763268087816 */ /* 0x000fe40000000008 */
[----:B------:R-:W-:Y:S02]  /*b000*/  F2FP.F16.F32.PACK_AB R98, R103, R98 ;  /* 0x000000626762723e */ /* 0x000fe400000000ff */
[----:B------:R-:W-:Y:S02]  /*b010*/  FSETP.GTU.FTZ.AND P2, PT, R7, 20, PT ;  /* 0x41a000000700780b */ /* 0x000fe40003f5c000 */
[----:B------:R-:W-:Y:S02]  /*b020*/  FSETP.GTU.FTZ.AND P5, PT, R9, 20, PT ;  /* 0x41a000000900780b */ /* 0x000fe40003fbc000 */
[----:B------:R-:W-:-:S02]  /*b030*/  FSETP.GTU.FTZ.AND P3, PT, R11, 20, PT ;  /* 0x41a000000b00780b */ /* 0x000fc40003f7c000 */
[----:B------:R-:W-:Y:S01]  /*b040*/  PRMT R10, R100, 0x7632, R10 ;  /* 0x00007632640a7816 */ /* 0x000fe2000000000a */
[----:B------:R0:W-:Y:S01]  /*b050*/  STS.U16 [R49+0x6], R8 ;  /* 0x0000060831007388 */ /* 0x0001e20000000400 */
[----:B------:R-:W-:Y:S02]  /*b060*/  F2FP.F16.F32.PACK_AB R94, R99, R94 ;  /* 0x0000005e635e723e */ /* 0x000fe400000000ff */
[----:B------:R-:W-:Y:S01]  /*b070*/  F2FP.F16.F32.PACK_AB R92, R97, R92 ;  /* 0x0000005c615c723e */ /* 0x000fe200000000ff */
[----:B------:R1:W-:Y:S01]  /*b080*/  STS.U16 [R49+0xe], R10 ;  /* 0x00000e0a31007388 */ /* 0x0003e20000000400 */
[----:B------:R-:W-:Y:S02]  /*b090*/  HADD2.F32 R3, -RZ, R3.H0_H0 ;  /* 0x20000003ff037230 */ /* 0x000fe40000004100 */
[----:B------:R-:W-:Y:S02]  /*b0a0*/  PRMT R12, R92, 0x7632, R12 ;  /* 0x000076325c0c7816 */ /* 0x000fe4000000000c */
[----:B0-----:R-:W-:-:S02]  /*b0b0*/  PRMT R8, R98, 0x7632, R8 ;  /* 0x0000763262087816 */ /* 0x001fc40000000008 */
[----:B-1----:R-:W-:-:S03]  /*b0c0*/  PRMT R10, R94, 0x7632, R10 ;  /* 0x000076325e0a7816 */ /* 0x002fc6000000000a */
[----:B------:R0:W-:Y:S01]  /*b0d0*/  STS.U16 [R49+0x12], R8 ;  /* 0x0000120831007388 */ /* 0x0001e20000000400 */
[----:B------:R-:W-:Y:S01]  /*b0e0*/  FADD.FTZ R3, R3, R90 ;  /* 0x0000005a03037221 */ /* 0x000fe20000010000 */
[----:B---3--:R-:W-:Y:S02]  /*b0f0*/  HADD2.F32 R5, -RZ, R5.H0_H0 ;  /* 0x20000005ff057230 */ /* 0x008fe40000004100 */
[----:B------:R-:W-:Y:S01]  /*b100*/  @!P2 FMUL.FTZ R2, R7, -1.4426950216293334961 ;  /* 0xbfb8aa3b0702a820 */ /* 0x000fe20000410000 */
[----:B------:R-:W-:Y:S01]  /*b110*/  STS.U16 [R49], R106 ;  /* 0x0000006a31007388 */ /* 0x000fe20000000400 */
[----:B------:R-:W-:Y:S01]  /*b120*/  @!P5 FMUL.FTZ R4, R9, -1.4426950216293334961 ;  /* 0xbfb8aa3b0904d820 */ /* 0x000fe20000410000 */
[----:B------:R-:W-:Y:S02]  /*b130*/  @!P3 FMUL.FTZ R6, R11, -1.4426950216293334961 ;  /* 0xbfb8aa3b0b06b820 */ /* 0x000fe40000410000 */
[----:B------:R-:W-:Y:S01]  /*b140*/  STS.U16 [R49+0x4], R104 ;  /* 0x0000046831007388 */ /* 0x000fe20000000400 */
[----:B0-----:R-:W-:-:S03]  /*b150*/  MOV R8, UR27 ;  /* 0x0000001b00087c02 */ /* 0x001fc60008000f00 */
        /* <DEDUP_REMOVED lines=72> */
[-C--:B------:R-:W-:Y:S01]  /*b5e0*/  ISETP.GE.AND P0, PT, R80, R39.reuse, PT ;  /* 0x000000275000720c */ /* 0x080fe20003f06270 */
        /* <DEDUP_REMOVED lines=51> */
[----:B------:R0:W-:Y:S04]  /*b920*/  STS.U16 [R49+0x4], R6 ;  /* 0x0000040631007388 */ /* 0x0001e80000000400 */
[----:B------:R2:W-:Y:S04]  /*b930*/  STS.U16 [R49+0xa], R10 ;  /* 0x00000a0a31007388 */ /* 0x0005e80000000400 */
[----:B------:R4:W-:Y:S01]  /*b940*/  STS.U16 [R49+0xc], R4 ;  /* 0x00000c0431007388 */ /* 0x0009e20000000400 */
[----:B0-----:R-:W-:-:S02]  /*b950*/  PRMT R6, R3, 0x7632, R6 ;  /* 0x0000763203067816 */ /* 0x001fc40000000006 */
[----:B--2---:R-:W-:Y:S02]  /*b960*/  PRMT R10, R0, 0x7632, R10 ;  /* 0x00007632000a7816 */ /* 0x004fe4000000000a */
        /* <DEDUP_REMOVED lines=35> */
[----:B---3--:R-:W-:Y:S01]  /*bba0*/  UIMAD.WIDE.U32 UR6, UR12, UR10, UR6 ;  /* 0x0000000a0c0672a5 */ /* 0x008fe2000f8e0006 */
[----:B------:R-:W-:-:S03]  /*bbb0*/  FADD.FTZ R121, R121, R88 ;  /* 0x0000005879797221 */ /* 0x000fc60000010000 */
[----:B------:R-:W-:Y:S02]  /*bbc0*/  UIMAD UR7, UR12, UR11, UR7 ;  /* 0x0000000b0c0772a4 */ /* 0x000fe4000f8e0207 */
[----:B0-----:R-:W-:Y:S01]  /*bbd0*/  IADD3 R0, P0, PT, R84, UR6, RZ ;  /* 0x0000000654007c10 */ /* 0x001fe2000ff1e0ff */
[----:B------:R-:W-:-:S03]  /*bbe0*/  FADD.FTZ R121, R121, R116 ;  /* 0x0000007479797221 */ /* 0x000fc60000010000 */
[----:B------:R-:W-:Y:S02]  /*bbf0*/  IADD3.X R3, PT, PT, RZ, UR7, RZ, P0, !PT ;  /* 0x00000007ff037c10 */ /* 0x000fe400087fe4ff */
[----:B--2---:R-:W-:Y:S01]  /*bc00*/  LEA R2, P2, R0, UR8, 0x1 ;  /* 0x0000000800027c11 */ /* 0x004fe2000f8408ff */
        /* <DEDUP_REMOVED lines=59> */
.L_x_7173:
        /* <DEDUP_REMOVED lines=33> */
.L_x_7248:
[----:B------:R-:W-:Y:S05]  /*c1d0*/  BSYNC.RECONVERGENT B0 ;  /* 0x0000000000007941 */ /* 0x000fea0003800200 */
.L_x_7247:
        /* <DEDUP_REMOVED lines=31> */
.L_x_7250:
[----:B------:R-:W-:Y:S05]  /*c3d0*/  BSYNC.RECONVERGENT B0 ;  /* 0x0000000000007941 */ /* 0x000fea0003800200 */
.L_x_7249:
        /* <DEDUP_REMOVED lines=17> */
.L_x_7252:
        /* <DEDUP_REMOVED lines=27> */
.L_x_7251:
[----:B------:R-:W-:Y:S05]  /*c6a0*/  EXIT ;  /* 0x000000000000794d */ /* 0x000fea0003800000 */
.L_x_7253:
        /* <DEDUP_REMOVED lines=13> */
.L_x_10483:


//--------------------- .text._Z25selective_scan_bwd_kernelI32Selective_Scan_bwd_kernel_traitsILi32ELi16ELb0ELb1ELb1ELb0ELb0EN3c104HalfEfEEv12SSMParamsBwd --------------------------
	.section	.text._Z25selective_scan_bwd_kernelI32Selective_Scan_bwd_kernel_traitsILi32ELi16ELb0ELb1ELb1ELb0ELb0EN3c104HalfEfEEv12SSMParamsBwd,"ax",@progbits
	.align	128
        .global         _Z25selective_scan_bwd_kernelI32Selective_Scan_bwd_kernel_traitsILi32ELi16ELb0ELb1ELb1ELb0ELb0EN3c104HalfEfEEv12SSMParamsBwd
        .type           _Z25selective_scan_bwd_kernelI32Selective_Scan_bwd_kernel_traitsILi32ELi16ELb0ELb1ELb1ELb0ELb0EN3c104HalfEfEEv12SSMParamsBwd,@function
        .size           _Z25selective_scan_bwd_kernelI32Selective_Scan_bwd_kernel_traitsILi32ELi16ELb0ELb1ELb1ELb0ELb0EN3c104HalfEfEEv12SSMParamsBwd,(.L_x_10484 - _Z25selective_scan_bwd_kernelI32Selective_Scan_bwd_kernel_traitsILi32ELi16ELb0ELb1ELb1ELb0ELb0EN3c104HalfEfEEv12SSMParamsBwd)
        .other          _Z25selective_scan_bwd_kernelI32Selective_Scan_bwd_kernel_traitsILi32ELi16ELb0ELb1ELb1ELb0ELb0EN3c104HalfEfEEv12SSMParamsBwd,@"STO_CUDA_ENTRY STV_DEFAULT"
_Z25selective_scan_bwd_kernelI32Selective_Scan_bwd_kernel_traitsILi32ELi16ELb0ELb1ELb1ELb0ELb0EN3c104HalfEfEEv12SSMParamsBwd:
.text._Z25selective_scan_bwd_kernelI32Selective_Scan_bwd_kernel_traitsILi32ELi16ELb0ELb1ELb1ELb0ELb0EN3c104HalfEfEEv12SSMParamsBwd:
        /* <DEDUP_REMOVED lines=29> */
[----:B------:R-:W3:Y:S01]  /*01d0*/  LDCU.64 UR24, c[0x0][0x3b0] ;  /* 0x00007600ff1877ac */ /* 0x000ee20008000a00 */
[----:B------:R-:W-:Y:S01]  /*01e0*/  MOV R5, UR5 ;  /* 0x0000000500057c02 */ /* 0x000fe20008000f00 */
[----:B------:R-:W0:Y:S02]  /*01f0*/  LDC.64 R16, c[0x0][0x450] ;  /* 0x00011400ff107b82 */ /* 0x000e240000000a00 */
[----:B------:R-:W-:Y:S01]  /*0200*/  MOV R7, UR7 ;  /* 0x0000000700077c02 */ /* 0x000fe20008000f00 */
[----:B------:R-:W3:Y:S01]  /*0210*/  LDCU.64 UR26, c[0x0][0x3d0] ;  /* 0x00007a00ff1a77ac */ /* 0x000ee20008000a00 */
[----:B----4-:R-:W5:Y:S01]  /*0220*/  @P0 LDG.E R2, desc[UR20][R4.64] ;  /* 0x0000001404020981 */ /* 0x010f62000c1e1900 */
[----:B-1----:R-:W-:Y:S01]  /*0230*/  IADD3 R8, PT, PT, R0, 0xffffffe, RZ ;  /* 0x0ffffffe00087810 */ /* 0x002fe20007ffe0ff */
[----:B------:R-:W-:-:S02]  /*0240*/  UIMAD.WIDE.U32 UR4, UR23, UR16, URZ ;  /* 0x00000010170472a5 */ /* 0x000fc4000f8e00ff */
[----:B------:R1:W5:Y:S01]  /*0250*/  @P1 LDG.E R3, desc[UR20][R6.64] ;  /* 0x0000001406031981 */ /* 0x000362000c1e1900 */
[----:B------:R-:W-:Y:S01]  /*0260*/  UIMAD.WIDE.U32 UR6, UR23, UR12, URZ ;  /* 0x0000000c170672a5 */ /* 0x000fe2000f8e00ff */
[----:B------:R4:W2:Y:S01]  /*0270*/  F2I.FTZ.U32.TRUNC.NTZ R9, R8 ;  /* 0x0000000800097305 */ /* 0x0008a2000021f000 */
[----:B------:R-:W-:Y:S01]  /*0280*/  IABS R0, UR22 ;  /* 0x0000001600007c13 */ /* 0x000fe20008000000 */
[----:B------:R-:W-:Y:S02]  /*0290*/  UIMAD UR5, UR23, UR17, UR5 ;  /* 0x00000011170572a4 */ /* 0x000fe4000f8e0205 */
[----:B------:R-:W-:Y:S02]  /*02a0*/  UIMAD UR7, UR23, UR13, UR7 ;  /* 0x0000000d170772a4 */ /* 0x000fe4000f8e0207 */
[----:B------:R-:W-:Y:S02]  /*02b0*/  UIMAD.WIDE.U32 UR8, UR22, UR18, UR4 ;  /* 0x00000012160872a5 */ /* 0x000fe4000f8e0004 */
[----:B------:R-:W-:Y:S01]  /*02c0*/  UIMAD.WIDE.U32 UR10, UR22, UR14, UR6 ;  /* 0x0000000e160a72a5 */ /* 0x000fe2000f8e0006 */
[----:B----4-:R-:W-:Y:S01]  /*02d0*/  IMAD.MOV.U32 R8, RZ, RZ, RZ ;  /* 0x000000ffff087224 */ /* 0x010fe200078e00ff */
[----:B------:R-:W4:Y:S01]  /*02e0*/  LDCU.64 UR16, c[0x0][0x498] ;  /* 0x00009300ff1077ac */ /* 0x000f220008000a00 */
[----:B-1----:R-:W1:Y:S01]  /*02f0*/  LDC.64 R6, c[0x0][0x3c8] ;  /* 0x0000f200ff067b82 */ /* 0x002e620000000a00 */
[----:B------:R-:W-:Y:S01]  /*0300*/  UIMAD UR18, UR22, UR15, UR11 ;  /* 0x0000000f161272a4 */ /* 0x000fe2000f8e020b */
[----:B--2---:R-:W-:-:S02]  /*0310*/  IADD3 R4, PT, PT, RZ, -R9, RZ ;  /* 0x80000009ff047210 */ /* 0x004fc40007ffe0ff */
[----:B------:R-:W2:Y:S03]  /*0320*/  LDCU.128 UR4, c[0x0][0x460] ;  /* 0x00008c00ff0477ac */ /* 0x000ea60008000c00 */
[----:B------:R-:W-:Y:S01]  /*0330*/  IMAD R5, R4, R11, RZ ;  /* 0x0000000b04057224 */ /* 0x000fe200078e02ff */
[----:B------:R-:W-:Y:S02]  /*0340*/  ULEA UR15, UR28, 0xfffffe00, 0x9 ;  /* 0xfffffe001c0f7891 */ /* 0x000fe4000f8e48ff */
[----:B------:R-:W-:Y:S01]  /*0350*/  UIMAD UR19, UR22, UR19, UR9 ;  /* 0x00000013161372a4 */ /* 0x000fe2000f8e0209 */
[----:B------:R-:W-:Y:S01]  /*0360*/  IMAD.HI.U32 R8, R9, R5, R8 ;  /* 0x0000000509087227 */ /* 0x000fe200078e0008 */
[----:B------:R-:W-:Y:S02]  /*0370*/  UIADD3 UR8, UP0, UPT, UR15, UR8, URZ ;  /* 0x000000080f087290 */ /* 0x000fe4000ff1e0ff */
[----:B------:R-:W-:-:S02]  /*0380*/  USHF.R.S32.HI UR29, URZ, 0x1f, UR15 ;  /* 0x0000001fff1d7899 */ /* 0x000fc4000801140f */
[----:B----4-:R-:W-:Y:S01]  /*0390*/  UIMAD.WIDE.U32 UR12, UR23, UR16, URZ ;  /* 0x00000010170c72a5 */ /* 0x010fe2000f8e00ff */
[----:B------:R-:W-:Y:S01]  /*03a0*/  IMAD.HI.U32 R4, R8, R0, RZ ;  /* 0x0000000008047227 */ /* 0x000fe200078e00ff */
[----:B------:R-:W-:Y:S02]  /*03b0*/  UIADD3.X UR19, UPT, UPT, UR29, UR19, URZ, UP0, !UPT ;  /* 0x000000131d137290 */ /* 0x000fe400087fe4ff */
[----:B------:R-:W-:Y:S02]  /*03c0*/  UISETP.NE.U32.AND UP0, UPT, UR30, URZ, UPT ;  /* 0x000000ff1e00728c */ /* 0x000fe4000bf05070 */
[----:B------:R-:W-:Y:S01]  /*03d0*/  IADD3 R5, PT, PT, -R4, RZ, RZ ;  /* 0x000000ff04057210 */ /* 0x000fe20007ffe1ff */
[----:B--2---:R-:W-:Y:S02]  /*03e0*/  ULEA UR11, UP1, UR8, UR4, 0x1 ;  /* 0x00000004080b7291 */ /* 0x004fe4000f8208ff */
[----:B------:R-:W-:Y:S02]  /*03f0*/  UIADD3 UR10, UP2, UPT, UR15, UR10, URZ ;  /* 0x0000000a0f0a7290 */ /* 0x000fe4000ff5e0ff */
[----:B------:R-:W-:Y:S01]  /*0400*/  IMAD R0, R11, R5, R0 ;  /* 0x000000050b007224 */ /* 0x000fe200078e0200 */
[----:B------:R-:W-:-:S02]  /*0410*/  UISETP.NE.AND.EX UP0, UPT, UR31, URZ, UPT, UP0 ;  /* 0x000000ff1f00728c */ /* 0x000fc4000bf05300 */
[----:B------:R-:W-:Y:S02]  /*0420*/  ULEA.HI.X UR19, UR8, UR5, UR19, 0x1, UP1 ;  /* 0x0000000508137291 */ /* 0x000fe400088f0c13 */
[----:B------:R-:W-:Y:S01]  /*0430*/  ISETP.GT.U32.AND P1, PT, R11, R0, PT ;  /* 0x000000000b00720c */ /* 0x000fe20003f24070 */
[----:B------:R-:W-:Y:S01]  /*0440*/  UIMAD UR5, UR23, UR17, UR13 ;  /* 0x00000011170572a4 */ /* 0x000fe2000f8e020d */
[----:B------:R-:W2:Y:S01]  /*0450*/  LDCU.64 UR16, c[0x0][0x4a0] ;  /* 0x00009400ff1077ac */ /* 0x000ea20008000a00 */
[----:B------:R-:W-:Y:S02]  /*0460*/  ULEA UR14, UP3, UR10, UR6, 0x1 ;  /* 0x000000060a0e7291 */ /* 0x000fe4000f8608ff */
[----:B------:R-:W-:Y:S02]  /*0470*/  UIADD3.X UR18, UPT, UPT, UR29, UR18, URZ, UP2, !UPT ;  /* 0x000000121d127290 */ /* 0x000fe400097fe4ff */
[----:B---3--:R-:W-:-:S06]  /*0480*/  UIMAD.WIDE.U32 UR8, UR23, UR26, URZ ;  /* 0x0000001a170872a5 */ /* 0x008fcc000f8e00ff */
[-C--:B------:R-:W-:Y:S01]  /*0490*/  @!P1 IADD3 R0, PT, PT, R0, -R11.reuse, RZ ;  /* 0x8000000b00009210 */ /* 0x080fe20007ffe0ff */
[----:B------:R-:W-:Y:S01]  /*04a0*/  ULEA.HI.X UR18, UR10, UR7, UR18, 0x1, UP3 ;  /* 0x000000070a127291 */ /* 0x000fe200098f0c12 */
[----:B------:R-:W-:Y:S01]  /*04b0*/  @!P1 IADD3 R4, PT, PT, R4, 0x1, RZ ;  /* 0x0000000104049810 */ /* 0x000fe20007ffe0ff */
[----:B------:R-:W3:Y:S01]  /*04c0*/  @UP0 LDCU UR10, c[0x0][0x384] ;  /* 0x00007080ff0a07ac */ /* 0x000ee20008000800 */
[----:B------:R-:W-:Y:S02]  /*04d0*/  ISETP.GE.U32.AND P0, PT, R0, R11, PT ;  /* 0x0000000b0000720c */ /* 0x000fe40003f06070 */
[C---:B------:R-:W-:Y:S01]  /*04e0*/  LOP3.LUT R0, R10.reuse, UR22, RZ, 0x3c, !PT ;  /* 0x000000160a007c12 */ /* 0x040fe2000f8e3cff */
[----:B------:R-:W-:Y:S01]  /*04f0*/  UIMAD.WIDE.U32 UR6, UR23, UR24, URZ ;  /* 0x00000018170672a5 */ /* 0x000fe2000f8e00ff */
[----:B------:R-:W-:Y:S01]  /*0500*/  ISETP.NE.AND P1, PT, R10, RZ, PT ;  /* 0x000000ff0a00720c */ /* 0x000fe20003f25270 */
[----:B------:R-:W-:Y:S01]  /*0510*/  UMOV UR4, UR12 ;  /* 0x0000000c00047c82 */ /* 0x000fe20008000000 */
[----:B------:R-:W-:Y:S01]  /*0520*/  ISETP.GE.AND P2, PT, R0, RZ, PT ;  /* 0x000000ff0000720c */ /* 0x000fe20003f46270 */
[----:B------:R-:W-:Y:S01]  /*0530*/  UIMAD UR7, UR23, UR25, UR7 ;  /* 0x00000019170772a4 */ /* 0x000fe2000f8e0207 */
[----:B------:R-:W4:Y:S05]  /*0540*/  LDCU.64 UR24, c[0x0][0x528] ;  /* 0x0000a500ff1877ac */ /* 0x000f2a0008000a00 */
[----:B------:R-:W-:Y:S01]  /*0550*/  @P0 IADD3 R4, PT, PT, R4, 0x1, RZ ;  /* 0x0000000104040810 */ /* 0x000fe20007ffe0ff */
[----:B------:R-:W4:Y:S01]  /*0560*/  @UP0 LDCU UR12, c[0x0][0x38c] ;  /* 0x00007180ff0c07ac */ /* 0x000f220008000800 */
[----:B------:R-:W-:-:S04]  /*0570*/  UIMAD UR9, UR23, UR27, UR9 ;  /* 0x0000001b170972a4 */ /* 0x000fc8000f8e0209 */
[----:B------:R-:W-:Y:S01]  /*0580*/  @!P2 IADD3 R4, PT, PT, -R4, RZ, RZ ;  /* 0x000000ff0404a210 */ /* 0x000fe20007ffe1ff */
[----:B--2---:R-:W-:Y:S01]  /*0590*/  UIMAD.WIDE.U32 UR4, UR22, UR16, UR4 ;  /* 0x00000010160472a5 */ /* 0x004fe2000f8e0004 */
[----:B------:R-:W-:Y:S01]  /*05a0*/  @!P1 LOP3.LUT R4, RZ, R10, RZ, 0x33, !PT ;  /* 0x0000000aff049212 */ /* 0x000fe200078e33ff */
[----:B------:R-:W2:Y:S03]  /*05b0*/  @UP0 LDCU.64 UR26, c[0x0][0x480] ;  /* 0x00009000ff1a07ac */ /* 0x000ea60008000a00 */
[----:B------:R-:W-:Y:S01]  /*05c0*/  SHF.R.S32.HI R5, RZ, 0x1f, R4 ;  /* 0x0000001fff057819 */ /* 0x000fe20000011404 */
[----:B------:R-:W-:Y:S01]  /*05d0*/  UIMAD UR17, UR22, UR17, UR5 ;  /* 0x00000011161172a4 */ /* 0x000fe2000f8e0205 */
[C---:B0-----:R-:W-:Y:S01]  /*05e0*/  IMAD.WIDE.U32 R8, R4.reuse, R12, UR8 ;  /* 0x0000000804087e25 */ /* 0x041fe2000f8e000c */
[----:B------:R-:W-:Y:S02]  /*05f0*/  UIADD3 UR5, UP1, UPT, UR15, UR4, URZ ;  /* 0x000000040f057290 */ /* 0x000fe4000ff3e0ff */
[----:B---3--:R-:W-:Y:S01]  /*0600*/  @UP0 UIMAD UR4, UR23, UR10, UR22 ;  /* 0x0000000a170402a4 */ /* 0x008fe2000f8e0216 */
[C---:B-1----:R-:W-:Y:S01]  /*0610*/  IMAD R0, R5.reuse, R6, RZ ;  /* 0x0000000605007224 */ /* 0x042fe200078e02ff */
[----:B------:R-:W-:Y:S01]  /*0620*/  UIADD3.X UR17, UPT, UPT, UR29, UR17, URZ, UP1, !UPT ;  /* 0x000000111d117290 */ /* 0x000fe20008ffe4ff */
[----:B------:R-:W-:Y:S01]  /*0630*/  IMAD R5, R5, R12, RZ ;  /* 0x0000000c05057224 */ /* 0x000fe200078e02ff */
[----:B------:R-:W-:Y:S01]  /*0640*/  @UP0 UIMAD UR4, UR4, UR28, URZ ;  /* 0x0000001c040402a4 */ /* 0x000fe2000f8e02ff */
[C---:B------:R-:W-:Y:S01]  /*0650*/  IMAD R11, R4.reuse, R7, R0 ;  /* 0x00000007040b7224 */ /* 0x040fe200078e0200 */
[----:B----4-:R-:W-:Y:S01]  /*0660*/  ULEA UR16, UP1, UR5, UR24, 0x1 ;  /* 0x0000001805107291 */ /* 0x010fe2000f8208ff */
[----:B------:R-:W-:Y:S01]  /*0670*/  IMAD.WIDE.U32 R6, R4, R6, UR6 ;  /* 0x0000000604067e25 */ /* 0x000fe2000f8e0006 */
[----:B------:R-:W-:-:S02]  /*0680*/  @UP0 UIMAD UR6, UR4, UR12, URZ ;  /* 0x0000000c040602a4 */ /* 0x000fc4000f8e02ff */
[----:B------:R-:W-:Y:S01]  /*0690*/  ULEA.HI.X UR17, UR5, UR25, UR17, 0x1, UP1 ;  /* 0x0000001905117291 */ /* 0x000fe200088f0c11 */
[----:B------:R-:W-:Y:S01]  /*06a0*/  IMAD R13, R4, R13, R5 ;  /* 0x0000000d040d7224 */ /* 0x000fe200078e0205 */
[----:B------:R-:W-:Y:S01]  /*06b0*/  UMOV UR4, URZ ;  /* 0x000000ff00047c82 */ /* 0x000fe20008000000 */
[----:B------:R-:W-:Y:S01]  /*06c0*/  UMOV UR5, URZ ;  /* 0x000000ff00057c82 */ /* 0x000fe20008000000 */
[----:B------:R-:W-:Y:S01]  /*06d0*/  IADD3 R5, P0, PT, R6, UR15, RZ ;  /* 0x0000000f06057c10 */ /* 0x000fe2000ff1e0ff */
[----:B--2---:R-:W-:Y:S01]  /*06e0*/  @UP0 UIMAD.WIDE UR4, UR6, 0x8, UR26 ;  /* 0x00000008060408a5 */ /* 0x004fe2000f8e021a */
[----:B------:R-:W-:Y:S01]  /*06f0*/  IADD3 R6, PT, PT, R7, R11, RZ ;  /* 0x0000000b07067210 */ /* 0x000fe20007ffe0ff */
[----:B------:R-:W-:Y:S01]  /*0700*/  UISETP.GE.AND UP0, UPT, UR28, 0x1, UPT ;  /* 0x000000011c00788c */ /* 0x000fe2000bf06270 */
[----:B------:R-:W-:Y:S01]  /*0710*/  IMAD.IADD R0, R9, 0x1, R13 ;  /* 0x0000000109007824 */ /* 0x000fe200078e020d */
[----:B------:R-:W-:Y:S02]  /*0720*/  IADD3 R11, P2, PT, R8, UR15, RZ ;  /* 0x0000000f080b7c10 */ /* 0x000fe4000ff5e0ff */
[----:B------:R-:W-:-:S02]  /*0730*/  LEA R7, P1, R5, R14, 0x1 ;  /* 0x0000000e05077211 */ /* 0x000fc400078208ff */
[----:B------:R-:W-:Y:S02]  /*0740*/  IADD3.X R6, PT, PT, R6, UR29, RZ, P0, !PT ;  /* 0x0000001d06067c10 */ /* 0x000fe400087fe4ff */
[----:B------:R-:W-:Y:S02]  /*0750*/  LEA R10, P3, R11, R16, 0x1 ;  /* 0x000000100b0a7211 */ /* 0x000fe400078608ff */
[----:B------:R-:W-:Y:S02]  /*0760*/  IADD3.X R0, PT, PT, R0, UR29, RZ, P2, !PT ;  /* 0x0000001d00007c10 */ /* 0x000fe400097fe4ff */
[----:B------:R-:W-:Y:S01]  /*0770*/  LEA.HI.X R9, R5, R15, R6, 0x1, P1 ;  /* 0x0000000f05097211 */ /* 0x000fe200008f0c06 */
[----:B------:R-:W-:Y:S01]  /*0780*/  HFMA2 R5, -RZ, RZ, 0, 0 ;  /* 0x00000000ff057431 */ /* 0x000fe200000001ff */
[----:B------:R-:W-:Y:S02]  /*0790*/  LEA.HI.X R11, R11, R17, R0, 0x1, P3 ;  /* 0x000000110b0b7211 */ /* 0x000fe400018f0c00 */
[----:B------:R-:W-:Y:S01]  /*07a0*/  MOV R6, RZ ;  /* 0x000000ff00067202 */ /* 0x000fe20000000f00 */
[----:B------:R-:W-:Y:S06]  /*07b0*/  BRA.U !UP0, `(.L_x_7254) ;  /* 0x0000006908a87547 */ /* 0x000fec000b800000 */
[----:B------:R-:W0:Y:S01]  /*07c0*/  S2R R8, SR_TID.X ;  /* 0x0000000000087919 */ /* 0x000e220000002100 */
[----:B------:R-:W1:Y:S01]  /*07d0*/  S2UR UR15, SR_CgaCtaId ;  /* 0x00000000000f79c3 */ /* 0x000e620000008800 */
[----:B------:R-:W2:Y:S01]  /*07e0*/  LDCU.64 UR8, c[0x0][0x3a0] ;  /* 0x00007400ff0877ac */ /* 0x000ea20008000a00 */
[----:B------:R-:W-:Y:S02]  /*07f0*/  MOV R6, RZ ;  /* 0x000000ff00067202 */ /* 0x000fe40000000f00 */
[----:B------:R-:W-:Y:S01]  /*0800*/  MOV R5, RZ ;  /* 0x000000ff00057202 */ /* 0x000fe20000000f00 */
[----:B------:R-:W-:Y:S01]  /*0810*/  UMOV UR12, UR14 ;  /* 0x0000000e000c7c82 */ /* 0x000fe20008000000 */
[----:B------:R-:W-:Y:S01]  /*0820*/  UMOV UR14, 0x400 ;  /* 0x00000400000e7882 */ /* 0x000fe20000000000 */
[----:B------:R-:W-:Y:S01]  /*0830*/  UMOV UR10, UR11 ;  /* 0x0000000b000a7c82 */ /* 0x000fe20008000000 */
[----:B------:R-:W-:Y:S01]  /*0840*/  UMOV UR11, UR19 ;  /* 0x00000013000b7c82 */ /* 0x000fe20008000000 */
[----:B------:R-:W-:Y:S01]  /*0850*/  UMOV UR13, UR18 ;  /* 0x00000012000d7c82 */ /* 0x000fe20008000000 */
[----:B--2---:R-:W-:Y:S01]  /*0860*/  UIMAD.WIDE.U32 UR6, UR22, UR8, URZ ;  /* 0x00000008160672a5 */ /* 0x004fe2000f8e00ff */
[----:B------:R-:W2:Y:S01]  /*0870*/  LDCU UR8, c[0x0][0x394] ;  /* 0x00007280ff0877ac */ /* 0x000ea20008000800 */
[----:B-1----:R-:W-:-:S02]  /*0880*/  ULEA UR14, UR15, UR14, 0x18 ;  /* 0x0000000e0f0e7291 */ /* 0x002fc4000f8ec0ff */
[----:B------:R-:W-:Y:S02]  /*0890*/  UIMAD UR9, UR22, UR9, UR7 ;  /* 0x00000009160972a4 */ /* 0x000fe4000f8e0207 */
[----:B------:R-:W-:Y:S01]  /*08a0*/  UIADD3 UR14, UPT, UPT, UR14, 0x840, URZ ;  /* 0x000008400e0e7890 */ /* 0x000fe2000fffe0ff */
[C---:B0-----:R-:W-:Y:S01]  /*08b0*/  SHF.L.U32 R0, R8.reuse, 0x4, RZ ;  /* 0x0000000408007819 */ /* 0x041fe200000006ff */
[----:B------:R-:W-:Y:S01]  /*08c0*/  UMOV UR15, UR17 ;  /* 0x00000011000f7c82 */ /* 0x000fe20008000000 */
[----:B------:R-:W-:Y:S02]  /*08d0*/  LEA.HI R15, R8, R8, RZ, 0x1b ;  /* 0x00000008080f7211 */ /* 0x000fe400078fd8ff */
[C---:B------:R-:W-:Y:S02]  /*08e0*/  LOP3.LUT R13, R0.reuse, 0x3e00, RZ, 0xc0, !PT ;  /* 0x00003e00000d7812 */ /* 0x040fe400078ec0ff */
[----:B------:R-:W-:Y:S02]  /*08f0*/  LEA.HI R14, R0, R0, RZ, 0x1b ;  /* 0x00000000000e7211 */ /* 0x000fe400078fd8ff */
[----:B------:R-:W-:-:S02]  /*0900*/  LOP3.LUT R12, R13, 0x1f, R8, 0xf8, !PT ;  /* 0x0000001f0d0c7812 */ /* 0x000fc400078ef808 */
        /* <DEDUP_REMOVED lines=16> */
[----:B------:R-:W-:Y:S02]  /*0a10*/  LEA R14, R14, UR14, 0x2 ;  /* 0x0000000e0e0e7c11 */ /* 0x000fe4000f8e10ff */
[----:B------:R-:W-:Y:S01]  /*0a20*/  LEA R15, R15, UR14, 0x2 ;  /* 0x0000000e0f0f7c11 */ /* 0x000fe2000f8e10ff */
[----:B--2---:R-:W-:-:S06]  /*0a30*/  UMOV UR14, UR16 ;  /* 0x00000010000e7c82 */ /* 0x004fcc0008000000 */
.L_x_7294:
[----:B0-----:R-:W0:Y:S01]  /*0a40*/  LDCU UR16, c[0x0][0x388] ;  /* 0x00007100ff1077ac */ /* 0x001e220008000800 */
[----:B------:R-:W-:Y:S02]  /*0a50*/  SHF.L.U32 R50, R12, 0x1, RZ ;  /* 0x000000010c327819 */ /* 0x000fe400000006ff */
        /* <DEDUP_REMOVED lines=28> */
[----:B--2---:R-:W2:Y:S01]  /*0c20*/  @!P0 LDG.E.U16 R33, desc[UR20][R34.64] ;  /* 0x0000001422218981 */ /* 0x004ea2000c1e1500 */
[----:B------:R-:W-:Y:S02]  /*0c30*/  ISETP.GE.AND P0, PT, R22, UR29, PT ;  /* 0x0000001d16007c0c */ /* 0x000fe4000bf06270 */
[----:B------:R-:W-:Y:S01]  /*0c40*/  PRMT R49, RZ, 0x7610, R49 ;  /* 0x00007610ff317816 */ /* 0x000fe20000000031 */
[----:B---3--:R-:W3:Y:S01]  /*0c50*/  @!P1 LDG.E.U16 R0, desc[UR20][R34.64+0x40] ;  /* 0x0000401422009981 */ /* 0x008ee2000c1e1500 */
        /* <DEDUP_REMOVED lines=31> */
[C---:B-1----:R-:W-:Y:S02]  /*0e50*/  LEA.HI.SX32 R32, R31.reuse, R31, 0x1b ;  /* 0x0000001f1f207211 */ /* 0x042fe400078fdaff */
[C---:B------:R-:W-:Y:S02]  /*0e60*/  IADD3 R36, PT, PT, R31.reuse, 0x20, RZ ;  /* 0x000000201f247810 */ /* 0x040fe40007ffe0ff */
[C---:B------:R-:W-:Y:S02]  /*0e70*/  IADD3 R42, PT, PT, R31.reuse, 0x40, RZ ;  /* 0x000000401f2a7810 */ /* 0x040fe40007ffe0ff */
[----:B------:R-:W-:Y:S02]  /*0e80*/  LEA R32, R32, UR28, 0x1 ;  /* 0x0000001c20207c11 */ /* 0x000fe4000f8e08ff */
[----:B------:R-:W-:-:S02]  /*0e90*/  IADD3 R58, PT, PT, R31, 0x60, RZ ;  /* 0x000000601f3a7810 */ /* 0x000fc40007ffe0ff */
[C---:B------:R-:W-:Y:S01]  /*0ea0*/  IADD3 R60, PT, PT, R31.reuse, 0x80, RZ ;  /* 0x000000801f3c7810 */ /* 0x040fe20007ffe0ff */
[C---:B------:R-:W-:Y:S01]  /*0eb0*/  VIADD R62, R31.reuse, 0xa0 ;  /* 0x000000a01f3e7836 */ /* 0x040fe20000000000 */
[-C--:B------:R-:W-:Y:S02]  /*0ec0*/  LEA.HI.SX32 R36, R36, R31.reuse, 0x1b ;  /* 0x0000001f24247211 */ /* 0x080fe400078fdaff */
[-C--:B------:R-:W-:Y:S02]  /*0ed0*/  LEA.HI.SX32 R34, R42, R31.reuse, 0x1b ;  /* 0x0000001f2a227211 */ /* 0x080fe400078fdaff */
[-C--:B------:R-:W-:Y:S02]  /*0ee0*/  LEA.HI.SX32 R35, R58, R31.reuse, 0x1b ;  /* 0x0000001f3a237211 */ /* 0x080fe400078fdaff */
[----:B------:R-:W-:Y:S02]  /*0ef0*/  LEA.HI.SX32 R60, R60, R31, 0x1b ;  /* 0x0000001f3c3c7211 */ /* 0x000fe400078fdaff */
[----:B------:R-:W-:-:S02]  /*0f00*/  IADD3 R42, PT, PT, R31, 0xc0, RZ ;  /* 0x000000c01f2a7810 */ /* 0x000fc40007ffe0ff */
[-C--:B------:R-:W-:Y:S02]  /*0f10*/  LEA.HI.SX32 R37, R62, R31.reuse, 0x1b ;  /* 0x0000001f3e257211 */ /* 0x080fe400078fdaff */
[----:B------:R-:W-:Y:S02]  /*0f20*/  LEA R34, R34, UR28, 0x1 ;  /* 0x0000001c22227c11 */ /* 0x000fe4000f8e08ff */
[----:B------:R-:W-:Y:S02]  /*0f30*/  IADD3 R58, PT, PT, R31, 0xe0, RZ ;  /* 0x000000e01f3a7810 */ /* 0x000fe40007ffe0ff */
[----:B------:R-:W-:Y:S02]  /*0f40*/  LEA R35, R35, UR28, 0x1 ;  /* 0x0000001c23237c11 */ /* 0x000fe4000f8e08ff */
[----:B------:R-:W-:Y:S02]  /*0f50*/  IADD3 R62, PT, PT, R31, 0x120, RZ ;  /* 0x000001201f3e7810 */ /* 0x000fe40007ffe0ff */
[----:B------:R-:W-:-:S02]  /*0f60*/  LEA.HI.SX32 R42, R42, R31, 0x1b ;  /* 0x0000001f2a2a7211 */ /* 0x000fc400078fdaff */
[----:B------:R-:W-:Y:S02]  /*0f70*/  LEA R37, R37, UR28, 0x1 ;  /* 0x0000001c25257c11 */ /* 0x000fe4000f8e08ff */
[----:B------:R-:W-:Y:S02]  /*0f80*/  IADD3 R64, PT, PT, R31, 0x140, RZ ;  /* 0x000001401f407810 */ /* 0x000fe40007ffe0ff */
[-C--:B------:R-:W-:Y:S02]  /*0f90*/  LEA.HI.SX32 R58, R58, R31.reuse, 0x1b ;  /* 0x0000001f3a3a7211 */ /* 0x080fe400078fdaff */
[-C--:B------:R-:W-:Y:S02]  /*0fa0*/  LEA.HI.SX32 R62, R62, R31.reuse, 0x1b ;  /* 0x0000001f3e3e7211 */ /* 0x080fe400078fdaff */
[----:B------:R-:W-:Y:S02]  /*0fb0*/  LEA.HI.SX32 R64, R64, R31, 0x1b ;  /* 0x0000001f40407211 */ /* 0x000fe400078fdaff */
[----:B------:R-:W-:-:S02]  /*0fc0*/  ISETP.GE.AND P0, PT, R12, UR29, PT ;  /* 0x0000001d0c007c0c */ /* 0x000fc4000bf06270 */
[----:B------:R-:W-:Y:S02]  /*0fd0*/  PRMT R57, RZ, 0x7610, R57 ;  /* 0x00007610ff397816 */ /* 0x000fe40000000039 */
        /* <DEDUP_REMOVED lines=12> */
[----:B--2---:R1:W-:Y:S02]  /*10a0*/  STS.U16 [R32], R33 ;  /* 0x0000002120007388 */ /* 0x0043e40000000400 */
[----:B-1----:R-:W-:Y:S02]  /*10b0*/  LEA R33, R36, UR28, 0x1 ;  /* 0x0000001c24217c11 */ /* 0x002fe4000f8e08ff */
[----:B------:R-:W-:Y:S02]  /*10c0*/  LEA R36, R60, UR28, 0x1 ;  /* 0x0000001c3c247c11 */ /* 0x000fe4000f8e08ff */
[C---:B------:R-:W-:Y:S01]  /*10d0*/  IADD3 R60, PT, PT, R31.reuse, 0x100, RZ ;  /* 0x000001001f3c7810 */ /* 0x040fe20007ffe0ff */
[----:B---3--:R1:W-:Y:S03]  /*10e0*/  STS.U16 [R33+0x40], R0 ;  /* 0x0000400021007388 */ /* 0x0083e60000000400 */
[----:B------:R-:W-:Y:S01]  /*10f0*/  LEA.HI.SX32 R60, R60, R31, 0x1b ;  /* 0x0000001f3c3c7211 */ /* 0x000fe200078fdaff */
[----:B----4-:R2:W-:Y:S04]  /*1100*/  STS.U16 [R34+0x80], R39 ;  /* 0x0000802722007388 */ /* 0x0105e80000000400 */
[----:B------:R3:W-:Y:S01]  /*1110*/  STS.U16 [R35+0xc0], R38 ;  /* 0x0000c02623007388 */ /* 0x0007e20000000400 */
[----:B-1----:R-:W-:-:S03]  /*1120*/  IADD3 R0, PT, PT, R31, 0x160, RZ ;  /* 0x000001601f007810 */ /* 0x002fc60007ffe0ff */
[----:B------:R1:W-:Y:S01]  /*1130*/  STS.U16 [R36+0x100], R41 ;  /* 0x0001002924007388 */ /* 0x0003e20000000400 */
[----:B--2---:R-:W-:Y:S01]  /*1140*/  LEA R39, R58, UR28, 0x1 ;  /* 0x0000001c3a277c11 */ /* 0x004fe2000f8e08ff */
[----:B------:R-:W-:Y:S02]  /*1150*/  VIADD R58, R31, 0x180 ;  /* 0x000001801f3a7836 */ /* 0x000fe40000000000 */
[----:B------:R2:W-:Y:S01]  /*1160*/  STS.U16 [R37+0x140], R40 ;  /* 0x0001402825007388 */ /* 0x0005e20000000400 */
[----:B---3--:R-:W-:Y:S02]  /*1170*/  LEA R38, R42, UR28, 0x1 ;  /* 0x0000001c2a267c11 */ /* 0x008fe4000f8e08ff */
[----:B------:R-:W-:Y:S02]  /*1180*/  LEA.HI.SX32 R0, R0, R31, 0x1b ;  /* 0x0000001f00007211 */ /* 0x000fe400078fdaff */
[----:B-1----:R-:W-:Y:S01]  /*1190*/  LEA R41, R62, UR28, 0x1 ;  /* 0x0000001c3e297c11 */ /* 0x002fe2000f8e08ff */
[----:B------:R1:W-:Y:S01]  /*11a0*/  STS.U16 [R38+0x180], R43 ;  /* 0x0001802b26007388 */ /* 0x0003e20000000400 */
[----:B------:R-:W-:-:S02]  /*11b0*/  LEA R42, R64, UR28, 0x1 ;  /* 0x0000001c402a7c11 */ /* 0x000fc4000f8e08ff */
[----:B--2---:R-:W-:Y:S02]  /*11c0*/  LEA R40, R60, UR28, 0x1 ;  /* 0x0000001c3c287c11 */ /* 0x004fe4000f8e08ff */
[C---:B------:R-:W-:Y:S02]  /*11d0*/  IADD3 R60, PT, PT, R31.reuse, 0x1a0, RZ ;  /* 0x000001a01f3c7810 */ /* 0x040fe40007ffe0ff */
[C---:B------:R-:W-:Y:S01]  /*11e0*/  IADD3 R62, PT, PT, R31.reuse, 0x1c0, RZ ;  /* 0x000001c01f3e7810 */ /* 0x040fe20007ffe0ff */
[----:B------:R2:W-:Y:S01]  /*11f0*/  STS.U16 [R39+0x1c0], R44 ;  /* 0x0001c02c27007388 */ /* 0x0005e20000000400 */
[----:B------:R-:W-:Y:S02]  /*1200*/  IADD3 R64, PT, PT, R31, 0x1e0, RZ ;  /* 0x000001e01f407810 */ /* 0x000fe40007ffe0ff */
[----:B-1----:R-:W-:Y:S01]  /*1210*/  LEA R43, R0, UR28, 0x1 ;  /* 0x0000001c002b7c11 */ /* 0x002fe2000f8e08ff */
[----:B------:R1:W-:Y:S01]  /*1220*/  STS.U16 [R40+0x200], R45 ;  /* 0x0002002d28007388 */ /* 0x0003e20000000400 */
[----:B------:R-:W-:-:S02]  /*1230*/  LEA.HI.SX32 R58, R58, R31, 0x1b ;  /* 0x0000001f3a3a7211 */ /* 0x000fc400078fdaff */
[-C--:B------:R-:W-:Y:S01]  /*1240*/  LEA.HI.SX32 R60, R60, R31.reuse, 0x1b ;  /* 0x0000001f3c3c7211 */ /* 0x080fe200078fdaff */
[----:B------:R3:W-:Y:S01]  /*1250*/  STS.U16 [R41+0x240], R46 ;  /* 0x0002402e29007388 */ /* 0x0007e20000000400 */
[----:B------:R-:W-:Y:S02]  /*1260*/  SHF.L.U32 R0, R31, 0x4, RZ ;  /* 0x000000041f007819 */ /* 0x000fe400000006ff */
[-C--:B------:R-:W-:Y:S01]  /*1270*/  LEA.HI.SX32 R62, R62, R31.reuse, 0x1b ;  /* 0x0000001f3e3e7211 */ /* 0x080fe200078fdaff */
[----:B------:R4:W-:Y:S01]  /*1280*/  STS.U16 [R42+0x280], R47 ;  /* 0x0002802f2a007388 */ /* 0x0009e20000000400 */
[----:B------:R-:W-:Y:S02]  /*1290*/  LEA.HI.SX32 R64, R64, R31, 0x1b ;  /* 0x0000001f40407211 */ /* 0x000fe400078fdaff */
[----:B--2---:R-:W-:Y:S01]  /*12a0*/  LEA R44, R58, UR28, 0x1 ;  /* 0x0000001c3a2c7c11 */ /* 0x004fe2000f8e08ff */
[----:B------:R2:W-:Y:S01]  /*12b0*/  STS.U16 [R43+0x2c0], R48 ;  /* 0x0002c0302b007388 */ /* 0x0005e20000000400 */
[----:B-1----:R-:W-:-:S02]  /*12c0*/  LEA R45, R60, UR28, 0x1 ;  /* 0x0000001c3c2d7c11 */ /* 0x002fc4000f8e08ff */
[----:B---3--:R-:W-:Y:S01]  /*12d0*/  LEA R46, R62, UR28, 0x1 ;  /* 0x0000001c3e2e7c11 */ /* 0x008fe2000f8e08ff */
[----:B------:R1:W-:Y:S01]  /*12e0*/  STS.U16 [R44+0x300], R49 ;  /* 0x000300312c007388 */ /* 0x0003e20000000400 */
[----:B----4-:R-:W-:Y:S02]  /*12f0*/  LEA R47, R64, UR28, 0x1 ;  /* 0x0000001c402f7c11 */ /* 0x010fe4000f8e08ff */
[----:B--2---:R-:W-:Y:S01]  /*1300*/  LEA.HI.SX32 R48, R0, R0, 0x1b ;  /* 0x0000000000307211 */ /* 0x004fe200078fdaff */
[----:B------:R2:W-:Y:S03]  /*1310*/  STS.U16 [R45+0x340], R54 ;  /* 0x000340362d007388 */ /* 0x0005e60000000400 */
[----:B------:R-:W-:Y:S01]  /*1320*/  LEA R48, R48, UR28, 0x1 ;  /* 0x0000001c30307c11 */ /* 0x000fe2000f8e08ff */
[----:B------:R3:W-:Y:S04]  /*1330*/  STS.U16 [R46+0x380], R55 ;  /* 0x000380372e007388 */ /* 0x0007e80000000400 */
[----:B------:R4:W-:Y:S01]  /*1340*/  STS.U16 [R47+0x3c0], R56 ;  /* 0x0003c0382f007388 */ /* 0x0009e20000000400 */
[----:B------:R-:W-:-:S03]  /*1350*/  NOP ;  /* 0x0000000000007918 */ /* 0x000fc60000000000 */
[----:B------:R-:W0:Y:S04]  /*1360*/  LDS.U16 R66, [R48] ;  /* 0x0000000030427984 */ /* 0x000e280000000400 */
        /* <DEDUP_REMOVED lines=16> */
[----:B------:R-:W-:-:S02]  /*1470*/  PRMT R60, RZ, 0x7610, R60 ;  /* 0x00007610ff3c7816 */ /* 0x000fc4000000003c */
[----:B------:R-:W-:-:S03]  /*1480*/  PRMT R58, RZ, 0x7610, R58 ;  /* 0x00007610ff3a7816 */ /* 0x000fc6000000003a */
        /* <DEDUP_REMOVED lines=26> */
[----:B------:R-:W-:Y:S01]  /*1630*/  PRMT R0, RZ, 0x7610, R0 ;  /* 0x00007610ff007816 */ /* 0x000fe20000000000 */
[----:B------:R-:W2:Y:S04]  /*1640*/  @!P0 LDG.E.U16 R54, desc[UR20][R52.64+0x240] ;  /* 0x0002401434368981 */ /* 0x000ea8000c1e1500 */
[----:B------:R-:W3:Y:S04]  /*1650*/  @!P1 LDG.E.U16 R55, desc[UR20][R52.64+0x280] ;  /* 0x0002801434379981 */ /* 0x000ee8000c1e1500 */
[----:B------:R-:W4:Y:S04]  /*1660*/  @!P2 LDG.E.U16 R56, desc[UR20][R52.64+0x2c0] ;  /* 0x0002c0143438a981 */ /* 0x000f28000c1e1500 */
[----:B------:R-:W4:Y:S04]  /*1670*/  @!P3 LDG.E.U16 R67, desc[UR20][R52.64+0x300] ;  /* 0x000300143443b981 */ /* 0x000f28000c1e1500 */
[----:B------:R1:W4:Y:S01]  /*1680*/  @!P4 LDG.E.U16 R0, desc[UR20][R52.64+0x340] ;  /* 0x000340143400c981 */ /* 0x000322000c1e1500 */
[----:B------:R-:W-:-:S02]  /*1690*/  P2R R77, PR, RZ, 0x1 ;  /* 0x00000001ff4d7803 */ /* 0x000fc40000000000 */
[----:B------:R-:W-:Y:S02]  /*16a0*/  ISETP.GE.AND P0, PT, R12, UR29, PT ;  /* 0x0000001d0c007c0c */ /* 0x000fe4000bf06270 */
[----:B-1----:R-:W-:Y:S02]  /*16b0*/  PRMT R53, RZ, 0x7610, R53 ;  /* 0x00007610ff357816 */ /* 0x002fe40000000035 */
[----:B------:R-:W-:Y:S02]  /*16c0*/  P2R R75, PR, RZ, 0x2 ;  /* 0x00000002ff4b7803 */ /* 0x000fe40000000000 */
[----:B------:R-:W-:Y:S02]  /*16d0*/  ISETP.GE.AND P1, PT, R16, UR29, PT ;  /* 0x0000001d10007c0c */ /* 0x000fe4000bf26270 */
        /* <DEDUP_REMOVED lines=11> */
[----:B---3--:R2:W-:Y:S04]  /*1790*/  STS.U16 [R42+0x280], R55 ;  /* 0x000280372a007388 */ /* 0x0085e80000000400 */
[----:B----4-:R3:W-:Y:S04]  /*17a0*/  STS.U16 [R43+0x2c0], R56 ;  /* 0x0002c0382b007388 */ /* 0x0107e80000000400 */
        /* <DEDUP_REMOVED lines=23> */
[----:B------:R-:W4:Y:S01]  /*1920*/  @!P0 LDG.E.U16 R53, desc[UR20][R50.64] ;  /* 0x0000001432358981 */ /* 0x000f22000c1e1500 */
[----:B------:R-:W-:-:S03]  /*1930*/  ISETP.GE.AND P0, PT, R17, UR29, PT ;  /* 0x0000001d11007c0c */ /* 0x000fc6000bf06270 */
[----:B------:R-:W4:Y:S01]  /*1940*/  @!P1 LDG.E.U16 R52, desc[UR20][R50.64+0x40] ;  /* 0x0000401432349981 */ /* 0x000f22000c1e1500 */
[----:B------:R-:W-:-:S09]  /*1950*/  ISETP.GE.AND P1, PT, R18, UR29, PT ;  /* 0x0000001d12007c0c */ /* 0x000fd2000bf26270 */
[----:B------:R-:W4:Y:S01]  /*1960*/  @!P0 LDG.E.U16 R49, desc[UR20][R50.64+0x80] ;  /* 0x0000801432318981 */ /* 0x000f22000c1e1500 */
[----:B------:R-:W-:Y:S02]  /*1970*/  ISETP.GE.AND P0, PT, R19, UR29, PT ;  /* 0x0000001d13007c0c */ /* 0x000fe4000bf06270 */
[----:B--2---:R-:W-:Y:S02]  /*1980*/  PRMT R55, RZ, 0x7610, R55 ;  /* 0x00007610ff377816 */ /* 0x004fe40000000037 */
[----:B------:R-:W-:-:S06]  /*1990*/  PRMT R54, RZ, 0x7610, R54 ;  /* 0x00007610ff367816 */ /* 0x000fcc0000000036 */
[----:B------:R-:W2:Y:S01]  /*19a0*/  @!P1 LDG.E.U16 R54, desc[UR20][R50.64+0xc0] ;  /* 0x0000c01432369981 */ /* 0x000ea2000c1e1500 */
[----:B------:R-:W-:-:S03]  /*19b0*/  ISETP.GE.AND P1, PT, R20, UR29, PT ;  /* 0x0000001d14007c0c */ /* 0x000fc6000bf26270 */
[----:B------:R-:W2:Y:S01]  /*19c0*/  @!P0 LDG.E.U16 R55, desc[UR20][R50.64+0x100] ;  /* 0x0001001432378981 */ /* 0x000ea2000c1e1500 */
[----:B------:R-:W-:Y:S02]  /*19d0*/  ISETP.GE.AND P0, PT, R21, UR29, PT ;  /* 0x0000001d15007c0c */ /* 0x000fe4000bf06270 */
[----:B------:R-:W-:Y:S02]  /*19e0*/  PRMT R57, RZ, 0x7610, R57 ;  /* 0x00007610ff397816 */ /* 0x000fe40000000039 */
[----:B---3--:R-:W-:-:S06]  /*19f0*/  PRMT R56, RZ, 0x7610, R56 ;  /* 0x00007610ff387816 */ /* 0x008fcc0000000038 */
[----:B------:R-:W3:Y:S01]  /*1a00*/  @!P1 LDG.E.U16 R56, desc[UR20][R50.64+0x140] ;  /* 0x0001401432389981 */ /* 0x000ee2000c1e1500 */
[----:B------:R-:W-:-:S03]  /*1a10*/  ISETP.GE.AND P1, PT, R22, UR29, PT ;  /* 0x0000001d16007c0c */ /* 0x000fc6000bf26270 */
[----:B------:R-:W3:Y:S01]  /*1a20*/  @!P0 LDG.E.U16 R57, desc[UR20][R50.64+0x180] ;  /* 0x0001801432398981 */ /* 0x000ee2000c1e1500 */
[----:B------:R-:W-:Y:S02]  /*1a30*/  ISETP.GE.AND P0, PT, R23, UR29, PT ;  /* 0x0000001d17007c0c */ /* 0x000fe4000bf06270 */
[----:B------:R-:W-:Y:S02]  /*1a40*/  PRMT R59, RZ, 0x7610, R59 ;  /* 0x00007610ff3b7816 */ /* 0x000fe4000000003b */
        /* <DEDUP_REMOVED lines=11> */
[----:B----4-:R-:W-:-:S02]  /*1b00*/  PRMT R67, RZ, 0x7610, R67 ;  /* 0x00007610ff437816 */ /* 0x010fc40000000043 */
[----:B0-----:R-:W-:Y:S01]  /*1b10*/  PRMT R68, RZ, 0x7610, R68 ;  /* 0x00007610ff447816 */ /* 0x001fe20000000044 */
[----:B------:R-:W4:Y:S04]  /*1b20*/  @!P0 LDG.E.U16 R60, desc[UR20][R50.64+0x240] ;  /* 0x00024014323c8981 */ /* 0x000f28000c1e1500 */
[----:B------:R-:W4:Y:S04]  /*1b30*/  @!P2 LDG.E.U16 R62, desc[UR20][R50.64+0x2c0] ;  /* 0x0002c014323ea981 */ /* 0x000f28000c1e1500 */
[----:B------:R-:W4:Y:S04]  /*1b40*/  @!P3 LDG.E.U16 R63, desc[UR20][R50.64+0x300] ;  /* 0x00030014323fb981 */ /* 0x000f28000c1e1500 */
[----:B------:R-:W4:Y:S04]  /*1b50*/  @!P4 LDG.E.U16 R64, desc[UR20][R50.64+0x340] ;  /* 0x000340143240c981 */ /* 0x000f28000c1e1500 */
[----:B------:R-:W4:Y:S04]  /*1b60*/  @!P5 LDG.E.U16 R67, desc[UR20][R50.64+0x380] ;  /* 0x000380143243d981 */ /* 0x000f28000c1e1500 */
[----:B------:R0:W4:Y:S01]  /*1b70*/  @!P6 LDG.E.U16 R68, desc[UR20][R50.64+0x3c0] ;  /* 0x0003c0143244e981 */ /* 0x000122000c1e1500 */
        /* <DEDUP_REMOVED lines=17> */
[----:B0-----:R-:W-:Y:S01]  /*1c90*/  CS2R R50, SRZ ;  /* 0x0000000000327805 */ /* 0x001fe2000001ff00 */
[----:B------:R-:W-:Y:S04]  /*1ca0*/  STS.U16 [R32], R53 ;  /* 0x0000003520007388 */ /* 0x000fe80000000400 */
        /* <DEDUP_REMOVED lines=51> */
[----:B------:R-:W-:Y:S02]  /*1fe0*/  HADD2.F32 R91, -RZ, R93.H0_H0 ;  /* 0x2000005dff5b7230 */ /* 0x000fe40000004100 */
[----:B0-----:R-:W-:Y:S02]  /*1ff0*/  HADD2.F32 R92, -RZ, R96.H0_H0 ;  /* 0x20000060ff5c7230 */ /* 0x001fe40000004100 */
[----:B------:R-:W-:Y:S01]  /*2000*/  FFMA.FTZ R96, R90, R79, R5 ;  /* 0x0000004f5a607223 */ /* 0x000fe20000010005 */
[----:B-1----:R-:W-:-:S03]  /*2010*/  HADD2.F32 R93, -RZ, R94.H0_H0 ;  /* 0x2000005eff5d7230 */ /* 0x002fc60000004100 */
[----:B------:R-:W-:Y:S01]  /*2020*/  FFMA.FTZ R98, R91, R81, R96 ;  /* 0x000000515b627223 */ /* 0x000fe20000010060 */
[----:B--2---:R-:W-:-:S03]  /*2030*/  HADD2.F32 R95, -RZ, R95.H0_H0 ;  /* 0x2000005fff5f7230 */ /* 0x004fc60000004100 */
[----:B------:R-:W-:-:S04]  /*2040*/  FFMA.FTZ R102, R93, R82, R98 ;  /* 0x000000525d667223 */ /* 0x000fc80000010062 */
[----:B------:R-:W-:Y:S01]  /*2050*/  FFMA.FTZ R5, R95, R84, R102 ;  /* 0x000000545f057223 */ /* 0x000fe20000010066 */
[----:B---3--:R-:W-:-:S03]  /*2060*/  HADD2.F32 R97, -RZ, R97.H0_H0 ;  /* 0x20000061ff617230 */ /* 0x008fc60000004100 */
[----:B------:R-:W-:Y:S01]  /*2070*/  FFMA.FTZ R108, R92, R85, R5 ;  /* 0x000000555c6c7223 */ /* 0x000fe20000010005 */
[----:B----4-:R-:W-:Y:S02]  /*2080*/  HADD2.F32 R99, -RZ, R99.H0_H0 ;  /* 0x20000063ff637230 */ /* 0x010fe40000004100 */
[----:B------:R-:W-:Y:S02]  /*2090*/  HFMA2 R49, -RZ, RZ, 0, 0 ;  /* 0x00000000ff317431 */ /* 0x000fe400000001ff */
[----:B------:R-:W-:Y:S01]  /*20a0*/  FFMA.FTZ R130, R97, R86, R108 ;  /* 0x0000005661827223 */ /* 0x000fe2000001006c */
[----:B------:R-:W-:Y:S02]  /*20b0*/  CS2R R52, SRZ ;  /* 0x0000000000347805 */ /* 0x000fe4000001ff00 */
[----:B------:R-:W-:Y:S02]  /*20c0*/  CS2R R54, SRZ ;  /* 0x0000000000367805 */ /* 0x000fe4000001ff00 */
[----:B------:R-:W-:-:S02]  /*20d0*/  CS2R R56, SRZ ;  /* 0x0000000000387805 */ /* 0x000fc4000001ff00 */
[----:B------:R-:W-:Y:S02]  /*20e0*/  CS2R R58, SRZ ;  /* 0x00000000003a7805 */ /* 0x000fe4000001ff00 */
[----:B------:R-:W-:Y:S02]  /*20f0*/  CS2R R60, SRZ ;  /* 0x00000000003c7805 */ /* 0x000fe4000001ff00 */
[----:B------:R-:W-:Y:S02]  /*2100*/  CS2R R62, SRZ ;  /* 0x00000000003e7805 */ /* 0x000fe4000001ff00 */
[----:B------:R-:W-:Y:S01]  /*2110*/  MOV R64, RZ ;  /* 0x000000ff00407202 */ /* 0x000fe20000000f00 */
        /* <DEDUP_REMOVED lines=20> */
[----:B------:R-:W-:Y:S01]  /*2260*/  ISETP.GE.AND P0, PT, R12, UR29, PT ;  /* 0x0000001d0c007c0c */ /* 0x000fe2000bf06270 */
[----:B------:R-:W-:Y:S01]  /*2270*/  HADD2.F32 R138, -RZ, R121.H0_H0 ;  /* 0x20000079ff8a7230 */ /* 0x000fe20000004100 */
[----:B------:R-:W-:Y:S01]  /*2280*/  UISETP.NE.AND UP0, UPT, UR8, 0x1, UPT ;  /* 0x000000010800788c */ /* 0x000fe2000bf05270 */
[----:B------:R-:W-:Y:S01]  /*2290*/  HADD2.F32 R140, -RZ, R122.H0_H0 ;  /* 0x2000007aff8c7230 */ /* 0x000fe20000004100 */
[----:B------:R-:W0:Y:S01]  /*22a0*/  LDC.64 R120, c[0x0][0x4b8] ;  /* 0x00012e00ff787b82 */ /* 0x000e220000000a00 */
[----:B------:R-:W-:Y:S01]  /*22b0*/  HADD2.F32 R142, -RZ, R123.H0_H0 ;  /* 0x2000007bff8e7230 */ /* 0x000fe20000004100 */
[----:B------:R-:W-:Y:S01]  /*22c0*/  LOP3.LUT R112, R112, 0xfffffdff, RZ, 0xc0, !PT ;  /* 0xfffffdff70707812 */ /* 0x000fe200078ec0ff */
[----:B------:R-:W-:Y:S02]  /*22d0*/  HADD2.F32 R144, -RZ, R124.H0_H0 ;  /* 0x2000007cff907230 */ /* 0x000fe40000004100 */
[----:B------:R-:W-:Y:S01]  /*22e0*/  FADD.FTZ R139, R138, R3 ;  /* 0x000000038a8b7221 */ /* 0x000fe20000010000 */
[----:B------:R-:W-:-:S02]  /*22f0*/  HADD2.F32 R146, -RZ, R125.H0_H0 ;  /* 0x2000007dff927230 */ /* 0x000fc40000004100 */
[----:B------:R-:W-:Y:S01]  /*2300*/  FADD.FTZ R141, R142, R3 ;  /* 0x000000038e8d7221 */ /* 0x000fe20000010000 */
[----:B------:R-:W-:Y:S01]  /*2310*/  HADD2.F32 R148, -RZ, R126.H0_H0 ;  /* 0x2000007eff947230 */ /* 0x000fe20000004100 */
[----:B------:R-:W1:Y:S01]  /*2320*/  LDC.64 R124, c[0x0][0x4d0] ;  /* 0x00013400ff7c7b82 */ /* 0x000e620000000a00 */
[----:B------:R-:W-:Y:S01]  /*2330*/  HADD2.F32 R150, -RZ, R127.H0_H0 ;  /* 0x2000007fff967230 */ /* 0x000fe20000004100 */
[----:B------:R-:W-:Y:S01]  /*2340*/  @P0 LOP3.LUT R112, R112, 0x200, RZ, 0xfc, !PT ;  /* 0x0000020070700812 */ /* 0x000fe200078efcff */
[----:B------:R-:W-:Y:S01]  /*2350*/  HADD2.F32 R118, -RZ, R118.H0_H0 ;  /* 0x20000076ff767230 */ /* 0x000fe20000004100 */
[----:B------:R-:W-:Y:S01]  /*2360*/  PLOP3.LUT P0, PT, PT, PT, UP0, 0x80, 0x8 ;  /* 0x000000000008781c */ /* 0x000fe20003f0f008 */
        /* <DEDUP_REMOVED lines=10> */
[----:B------:R-:W-:Y:S01]  /*2410*/  HADD2.F32 R0, -RZ, R0.H0_H0 ;  /* 0x20000000ff007230 */ /* 0x000fe20000004100 */
[----:B------:R-:W3:Y:S01]  /*2420*/  LDC.64 R122, c[0x0][0x4d8] ;  /* 0x00013600ff7a7b82 */ /* 0x000ee20000000a00 */
[----:B------:R-:W-:Y:S02]  /*2430*/  HADD2.F32 R128, -RZ, R128.H0_H0 ;  /* 0x20000080ff807230 */ /* 0x000fe40000004100 */
[--C-:B------:R-:W-:Y:S01]  /*2440*/  FADD.FTZ R119, R116, R3.reuse ;  /* 0x0000000374777221 */ /* 0x100fe20000010000 */
[----:B------:R-:W-:Y:S01]  /*2450*/  FADD.FTZ R136, R140, R3 ;  /* 0x000000038c887221 */ /* 0x000fe20000010000 */
[----:B------:R-:W-:-:S02]  /*2460*/  IMAD.MOV.U32 R110, RZ, RZ, RZ ;  /* 0x000000ffff6e7224 */ /* 0x000fc400078e00ff */
        /* <DEDUP_REMOVED lines=10> */
[----:B------:R-:W4:Y:S01]  /*2510*/  LDCU UR43, c[0x0][0x394] ;  /* 0x00007280ff2b77ac */ /* 0x000f220008000800 */
[----:B------:R-:W0:Y:S01]  /*2520*/  LDCU UR44, c[0x0][0x38c] ;  /* 0x00007180ff2c77ac */ /* 0x000e220008000800 */
        /* <DEDUP_REMOVED lines=8> */
[----:B------:R-:W0:Y:S02]  /*25b0*/  LDCU.64 UR40, c[0x0][0x540] ;  /* 0x0000a800ff2877ac */ /* 0x000e240008000a00 */
.L_x_7293:
[----:B------:R-:W-:Y:S01]  /*25c0*/  MOV R130, R12 ;  /* 0x0000000c00827202 */ /* 0x000fe20000000f00 */
[----:B------:R-:W-:Y:S01]  /*25d0*/  HFMA2 R131, -RZ, RZ, 0, 0 ;  /* 0x00000000ff837431 */ /* 0x000fe200000001ff */
[----:B-1----:R-:W-:Y:S02]  /*25e0*/  MOV R128, UR6 ;  /* 0x0000000600807c02 */ /* 0x002fe40008000f00 */
[----:B------:R-:W-:Y:S01]  /*25f0*/  MOV R129, UR7 ;  /* 0x0000000700817c02 */ /* 0x000fe20008000f00 */
[C-C-:B0-----:R-:W-:Y:S01]  /*2600*/  IMAD.WIDE.U32 R146, R110.reuse, UR26, R130.reuse ;  /* 0x0000001a6e927c25 */ /* 0x141fe2000f8e0082 */
[----:B------:R-:W-:Y:S02]  /*2610*/  P2R R166, PR, RZ, 0x1 ;  /* 0x00000001ffa67803 */ /* 0x000fe40000000000 */
[----:B------:R-:W-:Y:S01]  /*2620*/  ISETP.GE.AND P0, PT, R17, UR29, PT ;  /* 0x0000001d11007c0c */ /* 0x000fe2000bf06270 */
[----:B------:R-:W-:Y:S01]  /*2630*/  IMAD.WIDE.U32 R132, R110, UR30, R130 ;  /* 0x0000001e6e847c25 */ /* 0x000fe2000f8e0082 */
[----:B------:R-:W-:-:S02]  /*2640*/  LEA R130, P2, R146, R7, 0x1 ;  /* 0x0000000792827211 */ /* 0x000fc400078408ff */
[----:B------:R-:W-:Y:S01]  /*2650*/  ISETP.GE.AND P6, PT, R18, UR29, PT ;  /* 0x0000001d12007c0c */ /* 0x000fe2000bfc6270 */
[----:B------:R-:W-:Y:S01]  /*2660*/  IMAD R129, R110, UR27, R147 ;  /* 0x0000001b6e817c24 */ /* 0x000fe2000f8e0293 */
[----:B------:R-:W-:Y:S01]  /*2670*/  MOV R151, UR9 ;  /* 0x0000000900977c02 */ /* 0x000fe20008000f00 */
[----:B------:R-:W-:Y:S01]  /*2680*/  IMAD.MOV.U32 R150, RZ, RZ, R128 ;  /* 0x000000ffff967224 */ /* 0x000fe200078e0080 */
[----:B------:R-:W-:Y:S01]  /*2690*/  LEA R128, P3, R132, R10, 0x1 ;  /* 0x0000000a84807211 */ /* 0x000fe200078608ff */
[----:B------:R-:W-:Y:S01]  /*26a0*/  IMAD R0, R110, UR31, R133 ;  /* 0x0000001f6e007c24 */ /* 0x000fe2000f8e0285 */
[----:B------:R-:W-:Y:S01]  /*26b0*/  LEA.HI.X R131, R146, R9, R129, 0x1, P2 ;  /* 0x0000000992837211 */ /* 0x000fe200010f0c81 */
[----:B------:R-:W-:Y:S01]  /*26c0*/  IMAD.WIDE.U32 R150, R110, UR24, R150 ;  /* 0x000000186e967c25 */ /* 0x000fe2000f8e0096 */
[----:B------:R-:W-:Y:S02]  /*26d0*/  ISETP.GE.AND P2, PT, R16, UR29, PT ;  /* 0x0000001d10007c0c */ /* 0x000fe4000bf46270 */
[----:B------:R-:W-:Y:S01]  /*26e0*/  LEA.HI.X R129, R132, R11, R0, 0x1, P3 ;  /* 0x0000000b84817211 */ /* 0x000fe200018f0c00 */
[----:B------:R-:W-:Y:S01]  /*26f0*/  IMAD R133, R110, UR25, R151 ;  /* 0x000000196e857c24 */ /* 0x000fe2000f8e0297 */
[----:B------:R-:W-:Y:S01]  /*2700*/  LOP3.LUT P3, RZ, R112, 0x200, RZ, 0xc0, !PT ;  /* 0x0000020070ff7812 */ /* 0x000fe2000786c0ff */
[----:B------:R-:W5:Y:S01]  /*2710*/  @!P0 LDG.E.U16 R132, desc[UR20][R130.64+0x80] ;  /* 0x0000801482848981 */ /* 0x000f62000c1e1500 */
[----:B------:R-:W-:-:S02]  /*2720*/  ISETP.GE.AND P5, PT, R19, UR29, PT ;  /* 0x0000001d13007c0c */ /* 0x000fc4000bfa6270 */
[----:B--2---:R-:W-:Y:S01]  /*2730*/  LEA R148, P1, R150, R126, 0x2 ;  /* 0x0000007e96947211 */ /* 0x004fe200078210ff */
[----:B------:R-:W2:Y:S01]  /*2740*/  @!P6 LDG.E.U16 R146, desc[UR20][R130.64+0xc0] ;  /* 0x0000c0148292e981 */ /* 0x000ea2000c1e1500 */
[----:B------:R-:W-:-:S03]  /*2750*/  ISETP.GE.AND P4, PT, R20, UR29, PT ;  /* 0x0000001d14007c0c */ /* 0x000fc6000bf86270 */
[----:B------:R-:W4:Y:S04]  /*2760*/  @!P2 LDG.E.U16 R0, desc[UR20][R130.64+0x40] ;  /* 0x000040148200a981 */ /* 0x000f28000c1e1500 */
[----:B---3--:R-:W3:Y:S01]  /*2770*/  @!P3 LDG.E.U16 R165, desc[UR20][R130.64] ;  /* 0x0000001482a5b981 */ /* 0x008ee2000c1e1500 */
[----:B------:R-:W-:Y:S02]  /*2780*/  ISETP.GE.AND P0, PT, R21, UR29, PT ;  /* 0x0000001d15007c0c */ /* 0x000fe4000bf06270 */
[----:B------:R-:W-:Y:S02]  /*2790*/  LEA.HI.X R149, R150, R127, R133, 0x2, P1 ;  /* 0x0000007f96957211 */ /* 0x000fe400008f1485 */
[----:B------:R-:W2:Y:S04]  /*27a0*/  @!P5 LDG.E.U16 R150, desc[UR20][R130.64+0x100] ;  /* 0x000100148296d981 */ /* 0x000ea8000c1e1500 */
[----:B------:R-:W2:Y:S05]  /*27b0*/  @!P4 LDG.E.U16 R152, desc[UR20][R130.64+0x140] ;  /* 0x000140148298c981 */ /* 0x000eaa000c1e1500 */
[----:B------:R-:W2:Y:S01]  /*27c0*/  @!P0 LDG.E.U16 R151, desc[UR20][R130.64+0x180] ;  /* 0x0001801482978981 */ /* 0x000ea2000c1e1500 */
[----:B------:R-:W-:-:S02]  /*27d0*/  ISETP.GE.AND P0, PT, R22, UR29, PT ;  /* 0x0000001d16007c0c */ /* 0x000fc4000bf06270 */
[----:B------:R-:W-:Y:S01]  /*27e0*/  ISETP.GE.AND P1, PT, R25, UR29, PT ;  /* 0x0000001d19007c0c */ /* 0x000fe2000bf26270 */
[----:B------:R-:W-:Y:S01]  /*27f0*/  HFMA2 R147, -RZ, RZ, 0, 0 ;  /* 0x00000000ff937431 */ /* 0x000fe200000001ff */
[----:B------:R-:W-:Y:S01]  /*2800*/  ISETP.GE.AND P3, PT, R27, UR29, PT ;  /* 0x0000001d1b007c0c */ /* 0x000fe2000bf66270 */
[----:B------:R-:W2:Y:S08]  /*2810*/  LDG.E R144, desc[UR20][R148.64] ;  /* 0x0000001494907981 */ /* 0x000eb0000c1e1900 */
[----:B------:R-:W2:Y:S01]  /*2820*/  @!P0 LDG.E.U16 R154, desc[UR20][R130.64+0x1c0] ;  /* 0x0001c014829a8981 */ /* 0x000ea2000c1e1500 */
[----:B------:R-:W-:-:S02]  /*2830*/  ISETP.GE.AND P0, PT, R23, UR29, PT ;  /* 0x0000001d17007c0c */ /* 0x000fc4000bf06270 */
[----:B------:R-:W-:Y:S01]  /*2840*/  ISETP.GE.AND P2, PT, R26, UR29, PT ;  /* 0x0000001d1a007c0c */ /* 0x000fe2000bf46270 */
[----:B------:R-:W2:Y:S01]  /*2850*/  @!P1 LDG.E.U16 R155, desc[UR20][R130.64+0x280] ;  /* 0x00028014829b9981 */ /* 0x000ea2000c1e1500 */
[----:B------:R-:W-:Y:S02]  /*2860*/  ISETP.GE.AND P5, PT, R29, UR29, PT ;  /* 0x0000001d1d007c0c */ /* 0x000fe4000bfa6270 */
[----:B------:R-:W-:Y:S01]  /*2870*/  ISETP.GE.AND P4, PT, R28, UR29, PT ;  /* 0x0000001d1c007c0c */ /* 0x000fe2000bf86270 */
[----:B------:R-:W2:Y:S06]  /*2880*/  @!P3 LDG.E.U16 R157, desc[UR20][R130.64+0x300] ;  /* 0x00030014829db981 */ /* 0x000eac000c1e1500 */
[----:B------:R-:W2:Y:S01]  /*2890*/  @!P0 LDG.E.U16 R153, desc[UR20][R130.64+0x200] ;  /* 0x0002001482998981 */ /* 0x000ea2000c1e1500 */
[----:B------:R-:W-:-:S02]  /*28a0*/  ISETP.GE.AND P0, PT, R24, UR29, PT ;  /* 0x0000001d18007c0c */ /* 0x000fc4000bf06270 */
[----:B------:R-:W-:Y:S01]  /*28b0*/  ISETP.GE.AND P6, PT, R30, UR29, PT ;  /* 0x0000001d1e007c0c */ /* 0x000fe2000bfc6270 */
        /* <DEDUP_REMOVED lines=8> */
[----:B------:R-:W-:Y:S02]  /*2940*/  ISETP.GE.AND P0, PT, R16, UR29, PT ;  /* 0x0000001d10007c0c */ /* 0x000fe4000bf06270 */
[----:B------:R-:W-:Y:S02]  /*2950*/  MOV R133, RZ ;  /* 0x000000ff00857202 */ /* 0x000fe40000000f00 */
[----:B0-----:R-:W-:Y:S01]  /*2960*/  MOV R131, RZ ;  /* 0x000000ff00837202 */ /* 0x001fe20000000f00 */
[----:B------:R-:W-:Y:S01]  /*2970*/  HFMA2 R149, -RZ, RZ, 0, 0 ;  /* 0x00000000ff957431 */ /* 0x000fe200000001ff */
[----:B------:R-:W-:-:S02]  /*2980*/  P2R R161, PR, RZ, 0x4 ;  /* 0x00000004ffa17803 */ /* 0x000fc40000000000 */
[----:B------:R-:W-:Y:S02]  /*2990*/  ISETP.GE.AND P2, PT, R20, UR29, PT ;  /* 0x0000001d14007c0c */ /* 0x000fe4000bf46270 */
[----:B---3--:R-:W-:Y:S02]  /*29a0*/  @!P1 PRMT R133, R165, 0x5410, RZ ;  /* 0x00005410a5859816 */ /* 0x008fe400000000ff */
[----:B------:R-:W-:Y:S02]  /*29b0*/  ISETP.GE.AND P1, PT, R17, UR29, PT ;  /* 0x0000001d11007c0c */ /* 0x000fe4000bf26270 */
[----:B----4-:R-:W-:Y:S02]  /*29c0*/  @!P0 PRMT R133, R133, 0x5410, R0 ;  /* 0x0000541085858816 */ /* 0x010fe40000000000 */
[----:B------:R-:W-:-:S09]  /*29d0*/  ISETP.GE.AND P0, PT, R18, UR29, PT ;  /* 0x0000001d12007c0c */ /* 0x000fd2000bf06270 */
[----:B-----5:R-:W-:-:S04]  /*29e0*/  @!P1 PRMT R147, R132, 0x5410, RZ ;  /* 0x0000541084939816 */ /* 0x020fc800000000ff */
[----:B--2---:R-:W-:Y:S02]  /*29f0*/  @!P0 PRMT R147, R147, 0x5410, R146 ;  /* 0x0000541093938816 */ /* 0x004fe40000000092 */
        /* <DEDUP_REMOVED lines=23> */
[----:B0-----:R-:W-:Y:S01]  /*2b70*/  HFMA2 R147, -RZ, RZ, 0, 0 ;  /* 0x00000000ff937431 */ /* 0x001fe200000001ff */
[----:B------:R-:W-:Y:S02]  /*2b80*/  @!P1 PRMT R147, R155, 0x5410, RZ ;  /* 0x000054109b939816 */ /* 0x000fe400000000ff */
[----:B------:R-:W-:Y:S01]  /*2b90*/  STS.U16 [R37+0x140], R130 ;  /* 0x0001408225007388 */ /* 0x000fe20000000400 */
[----:B------:R-:W-:-:S03]  /*2ba0*/  P2R R150, PR, RZ, 0x2 ;  /* 0x00000002ff967803 */ /* 0x000fc60000000000 */
[----:B------:R0:W-:Y:S01]  /*2bb0*/  STS.U16 [R38+0x180], R149 ;  /* 0x0001809526007388 */ /* 0x0001e20000000400 */
[----:B--2---:R-:W-:Y:S01]  /*2bc0*/  IMAD.MOV.U32 R131, RZ, RZ, RZ ;  /* 0x000000ffff837224 */ /* 0x004fe200078e00ff */
[----:B------:R-:W-:Y:S02]  /*2bd0*/  @!P3 PRMT R131, R157, 0x5410, RZ ;  /* 0x000054109d83b816 */ /* 0x000fe400000000ff */
[----:B------:R-:W-:Y:S02]  /*2be0*/  @!P2 PRMT R147, R147, 0x5410, R158 ;  /* 0x000054109393a816 */ /* 0x000fe4000000009e */
[----:B------:R-:W-:Y:S02]  /*2bf0*/  PRMT R0, R133, 0x7632, R0 ;  /* 0x0000763285007816 */ /* 0x000fe40000000000 */
[----:B0-----:R-:W-:Y:S02]  /*2c00*/  MOV R149, RZ ;  /* 0x000000ff00957202 */ /* 0x001fe40000000f00 */
[----:B------:R-:W-:-:S02]  /*2c10*/  @!P5 PRMT R149, R159, 0x5410, RZ ;  /* 0x000054109f95d816 */ /* 0x000fc400000000ff */
[----:B------:R-:W-:Y:S02]  /*2c20*/  @!P4 PRMT R131, R131, 0x5410, R160 ;  /* 0x000054108383c816 */ /* 0x000fe400000000a0 */
[----:B------:R-:W-:Y:S01]  /*2c30*/  ISETP.GE.AND P1, PT, R17, UR29, PT ;  /* 0x0000001d11007c0c */ /* 0x000fe2000bf26270 */
[----:B------:R0:W-:Y:S01]  /*2c40*/  STS.U16 [R39+0x1c0], R146 ;  /* 0x0001c09227007388 */ /* 0x0001e20000000400 */
[----:B------:R-:W-:Y:S02]  /*2c50*/  PRMT R132, R147, 0x7632, R132 ;  /* 0x0000763293847816 */ /* 0x000fe40000000084 */
[----:B------:R-:W-:Y:S01]  /*2c60*/  @!P6 PRMT R149, R149, 0x5410, R162 ;  /* 0x000054109595e816 */ /* 0x000fe200000000a2 */
[----:B------:R-:W-:Y:S01]  /*2c70*/  STS.U16 [R40+0x200], R133 ;  /* 0x0002008528007388 */ /* 0x000fe20000000400 */
[----:B------:R-:W-:-:S03]  /*2c80*/  PRMT R130, R131, 0x7632, R130 ;  /* 0x0000763283827816 */ /* 0x000fc60000000082 */
[----:B------:R2:W-:Y:S01]  /*2c90*/  STS.U16 [R41+0x240], R0 ;  /* 0x0002400029007388 */ /* 0x0005e20000000400 */
[----:B0-----:R-:W-:-:S03]  /*2ca0*/  PRMT R146, R149, 0x7632, R146 ;  /* 0x0000763295927816 */ /* 0x001fc60000000092 */
[----:B------:R-:W-:Y:S04]  /*2cb0*/  STS.U16 [R42+0x280], R147 ;  /* 0x000280932a007388 */ /* 0x000fe80000000400 */
[----:B------:R-:W-:Y:S04]  /*2cc0*/  STS.U16 [R43+0x2c0], R132 ;  /* 0x0002c0842b007388 */ /* 0x000fe80000000400 */
[----:B------:R-:W-:Y:S04]  /*2cd0*/  STS.U16 [R44+0x300], R131 ;  /* 0x000300832c007388 */ /* 0x000fe80000000400 */
[----:B------:R-:W-:Y:S04]  /*2ce0*/  STS.U16 [R45+0x340], R130 ;  /* 0x000340822d007388 */ /* 0x000fe80000000400 */
[----:B------:R-:W-:Y:S04]  /*2cf0*/  STS.U16 [R46+0x380], R149 ;  /* 0x000380952e007388 */ /* 0x000fe80000000400 */
[----:B------:R0:W-:Y:S01]  /*2d00*/  STS.U16 [R47+0x3c0], R146 ;  /* 0x0003c0922f007388 */ /* 0x0001e20000000400 */
[----:B------:R-:W-:-:S03]  /*2d10*/  NOP ;  /* 0x0000000000007918 */ /* 0x000fc60000000000 */
[----:B--2---:R-:W2:Y:S01]  /*2d20*/  @!P1 LDG.E.U16 R0, desc[UR20][R128.64+0x80] ;  /* 0x0000801480009981 */ /* 0x004ea2000c1e1500 */
[----:B------:R-:W-:Y:S02]  /*2d30*/  P2R R151, PR, RZ, 0x1 ;  /* 0x00000001ff977803 */ /* 0x000fe40000000000 */
[----:B------:R-:W-:Y:S01]  /*2d40*/  ISETP.GE.AND P0, PT, R19, UR29, PT ;  /* 0x0000001d13007c0c */ /* 0x000fe2000bf06270 */
[----:B------:R-:W-:Y:S01]  /*2d50*/  HFMA2 R133, -RZ, RZ, 0, 0 ;  /* 0x00000000ff857431 */ /* 0x000fe200000001ff */
[----:B------:R-:W-:Y:S01]  /*2d60*/  MOV R163, RZ ;  /* 0x000000ff00a37202 */ /* 0x000fe20000000f00 */
[----:B------:R-:W-:Y:S01]  /*2d70*/  HFMA2 R165, -RZ, RZ, 0, 0 ;  /* 0x00000000ffa57431 */ /* 0x000fe200000001ff */
[----:B------:R-:W-:Y:S02]  /*2d80*/  P2R R148, PR, RZ, 0x4 ;  /* 0x00000004ff947803 */ /* 0x000fe40000000000 */
[----:B------:R-:W-:Y:S01]  /*2d90*/  MOV R167, RZ ;  /* 0x000000ff00a77202 */ /* 0x000fe20000000f00 */
[----:B------:R-:W-:Y:S01]  /*2da0*/  HFMA2 R169, -RZ, RZ, 0, 0 ;  /* 0x00000000ffa97431 */ /* 0x000fe200000001ff */
[----:B------:R-:W-:Y:S01]  /*2db0*/  MOV R171, RZ ;  /* 0x000000ff00ab7202 */ /* 0x000fe20000000f00 */
[----:B0-----:R-:W3:Y:S04]  /*2dc0*/  @!P5 LDG.E.U16 R146, desc[UR20][R128.64+0x380] ;  /* 0x000380148092d981 */ /* 0x001ee8000c1e1500 */
[----:B------:R-:W4:Y:S01]  /*2dd0*/  @!P4 LDG.E.U16 R132, desc[UR20][R128.64+0x340] ;  /* 0x000340148084c981 */ /* 0x000f22000c1e1500 */
[----:B------:R-:W-:Y:S01]  /*2de0*/  HFMA2 R131, -RZ, RZ, 0, 0 ;  /* 0x00000000ff837431 */ /* 0x000fe200000001ff */
[----:B------:R-:W0:Y:S01]  /*2df0*/  S2UR UR17, SR_CgaCtaId ;  /* 0x00000000001179c3 */ /* 0x000e220000008800 */
[----:B------:R-:W-:Y:S01]  /*2e00*/  IMAD.MOV.U32 R173, RZ, RZ, RZ ;  /* 0x000000ffffad7224 */ /* 0x000fe200078e00ff */
[----:B------:R-:W-:Y:S01]  /*2e10*/  LDS.U16 R147, [R48+0x2] ;  /* 0x0000020030937984 */ /* 0x000fe20000000400 */
[----:B------:R-:W-:-:S03]  /*2e20*/  USHF.L.U32 UR42, UR8, 0x8, URZ ;  /* 0x00000008082a7899 */ /* 0x000fc600080006ff */
        /* <DEDUP_REMOVED lines=11> */
[----:B--2---:R-:W-:-:S03]  /*2ee0*/  @!P1 PRMT R133, R0, 0x5410, RZ ;  /* 0x0000541000859816 */ /* 0x004fc600000000ff */
[----:B------:R-:W2:Y:S01]  /*2ef0*/  @!P0 LDG.E.U16 R0, desc[UR20][R128.64+0x100] ;  /* 0x0001001480008981 */ /* 0x000ea2000c1e1500 */
[----:B------:R-:W-:Y:S02]  /*2f00*/  ISETP.GE.AND P1, PT, R21, UR29, PT ;  /* 0x0000001d15007c0c */ /* 0x000fe4000bf26270 */
[----:B--2---:R-:W-:-:S11]  /*2f10*/  @!P0 PRMT R163, R0, 0x5410, RZ ;  /* 0x0000541000a38816 */ /* 0x004fd600000000ff */
[----:B------:R-:W2:Y:S01]  /*2f20*/  @!P1 LDG.E.U16 R0, desc[UR20][R128.64+0x180] ;  /* 0x0001801480009981 */ /* 0x000ea2000c1e1500 */
[----:B------:R-:W-:Y:S02]  /*2f30*/  ISETP.GE.AND P0, PT, R18, UR29, PT ;  /* 0x0000001d12007c0c */ /* 0x000fe4000bf06270 */
[----:B------:R-:W-:Y:S02]  /*2f40*/  ISETP.GE.AND P2, PT, R20, UR29, PT ;  /* 0x0000001d14007c0c */ /* 0x000fe4000bf46270 */
[----:B--2---:R-:W-:-:S09]  /*2f50*/  @!P1 PRMT R165, R0, 0x5410, RZ ;  /* 0x0000541000a59816 */ /* 0x004fd200000000ff */
[----:B------:R-:W2:Y:S01]  /*2f60*/  @!P0 LDG.E.U16 R0, desc[UR20][R128.64+0xc0] ;  /* 0x0000c01480008981 */ /* 0x000ea2000c1e1500 */
[----:B------:R-:W-:Y:S02]  /*2f70*/  ISETP.GE.AND P1, PT, R22, UR29, PT ;  /* 0x0000001d16007c0c */ /* 0x000fe4000bf26270 */
[----:B--2---:R-:W-:Y:S02]  /*2f80*/  @!P0 PRMT R133, R133, 0x5410, R0 ;  /* 0x0000541085858816 */ /* 0x004fe40000000000 */
[----:B------:R-:W2:Y:S01]  /*2f90*/  @!P2 LDG.E.U16 R0, desc[UR20][R128.64+0x140] ;  /* 0x000140148000a981 */ /* 0x000ea2000c1e1500 */
[----:B------:R-:W-:Y:S02]  /*2fa0*/  ISETP.GE.AND P0, PT, R23, UR29, PT ;  /* 0x0000001d17007c0c */ /* 0x000fe4000bf06270 */
[----:B--2---:R-:W-:-:S06]  /*2fb0*/  @!P2 PRMT R163, R163, 0x5410, R0 ;  /* 0x00005410a3a3a816 */ /* 0x004fcc0000000000 */
[----:B------:R-:W2:Y:S02]  /*2fc0*/  @!P1 LDG.E.U16 R0, desc[UR20][R128.64+0x1c0] ;  /* 0x0001c01480009981 */ /* 0x000ea4000c1e1500 */
[----:B--2---:R-:W-:-:S03]  /*2fd0*/  @!P1 PRMT R165, R165, 0x5410, R0 ;  /* 0x00005410a5a59816 */ /* 0x004fc60000000000 */
[----:B------:R-:W2:Y:S02]  /*2fe0*/  @!P0 LDG.E.U16 R0, desc[UR20][R128.64+0x200] ;  /* 0x0002001480008981 */ /* 0x000ea4000c1e1500 */
[----:B--2---:R-:W-:Y:S02]  /*2ff0*/  @!P0 PRMT R167, R0, 0x5410, RZ ;  /* 0x0000541000a78816 */ /* 0x004fe400000000ff */
[----:B------:R-:W-:Y:S02]  /*3000*/  ISETP.NE.AND P0, PT, R151, RZ, PT ;  /* 0x000000ff9700720c */ /* 0x000fe40003f05270 */
[----:B------:R-:W-:Y:S01]  /*3010*/  ISETP.NE.AND P1, PT, R150, RZ, PT ;  /* 0x000000ff9600720c */ /* 0x000fe20003f25270 */
[----:B------:R-:W-:Y:S01]  /*3020*/  LDS.U16 R151, [R48+0xa] ;  /* 0x00000a0030977984 */ /* 0x000fe20000000400 */
[----:B------:R-:W-:-:S03]  /*3030*/  ISETP.NE.AND P2, PT, R148, RZ, PT ;  /* 0x000000ff9400720c */ /* 0x000fc60003f45270 */
[----:B------:R-:W2:Y:S01]  /*3040*/  @!P6 LDG.E.U16 R148, desc[UR20][R128.64+0x3c0] ;  /* 0x0003c0148094e981 */ /* 0x000ea2000c1e1500 */
[----:B---3--:R-:W-:-:S03]  /*3050*/  @!P5 PRMT R173, R146, 0x5410, RZ ;  /* 0x0000541092add816 */ /* 0x008fc600000000ff */
[----:B------:R-:W3:Y:S04]  /*3060*/  LDS.U16 R146, [R48] ;  /* 0x0000000030927984 */ /* 0x000ee80000000400 */
[----:B------:R-:W5:Y:S04]  /*3070*/  @!P0 LDG.E.U16 R0, desc[UR20][R128.64+0x240] ;  /* 0x0002401480008981 */ /* 0x000f68000c1e1500 */
[----:B------:R-:W1:Y:S01]  /*3080*/  LDS.U16 R150, [R48+0x8] ;  /* 0x0000080030967984 */ /* 0x000e620000000400 */
[----:B-----5:R-:W-:-:S03]  /*3090*/  @!P0 PRMT R167, R167, 0x5410, R0 ;  /* 0x00005410a7a78816 */ /* 0x020fc60000000000 */
[----:B------:R-:W5:Y:S02]  /*30a0*/  @!P1 LDG.E.U16 R0, desc[UR20][R128.64+0x280] ;  /* 0x0002801480009981 */ /* 0x000f64000c1e1500 */
[----:B-----5:R-:W-:Y:S02]  /*30b0*/  @!P1 PRMT R169, R0, 0x5410, RZ ;  /* 0x0000541000a99816 */ /* 0x020fe400000000ff */
[----:B------:R-:W5:Y:S01]  /*30c0*/  @!P2 LDG.E.U16 R0, desc[UR20][R128.64+0x2c0] ;  /* 0x0002c0148000a981 */ /* 0x000f62000c1e1500 */
[----:B------:R-:W-:Y:S02]  /*30d0*/  ISETP.GE.AND P1, PT, R12, UR29, PT ;  /* 0x0000001d0c007c0c */ /* 0x000fe4000bf26270 */
[----:B-----5:R-:W-:Y:S02]  /*30e0*/  @!P2 PRMT R169, R169, 0x5410, R0 ;  /* 0x00005410a9a9a816 */ /* 0x020fe40000000000 */
[----:B------:R-:W5:Y:S01]  /*30f0*/  @!P3 LDG.E.U16 R0, desc[UR20][R128.64+0x300] ;  /* 0x000300148000b981 */ /* 0x000f62000c1e1500 */
[----:B------:R-:W-:-:S13]  /*3100*/  ISETP.GE.AND P2, PT, R16, UR29, PT ;  /* 0x0000001d10007c0c */ /* 0x000fda000bf46270 */
[----:B------:R-:W3:Y:S01]  /*3110*/  @!P2 LDG.E.U16 R130, desc[UR20][R128.64+0x40] ;  /* 0x000040148082a981 */ /* 0x000ee2000c1e1500 */
[----:B-----5:R-:W-:-:S03]  /*3120*/  @!P3 PRMT R171, R0, 0x5410, RZ ;  /* 0x0000541000abb816 */ /* 0x020fc600000000ff */
[----:B------:R5:W3:Y:S01]  /*3130*/  @!P1 LDG.E.U16 R0, desc[UR20][R128.64] ;  /* 0x0000001480009981 */ /* 0x000ae2000c1e1500 */
[----:B--2---:R-:W-:-:S03]  /*3140*/  @!P6 PRMT R173, R173, 0x5410, R148 ;  /* 0x00005410adade816 */ /* 0x004fc60000000094 */
[----:B------:R-:W2:Y:S01]  /*3150*/  LDS.U16 R148, [R48+0x4] ;  /* 0x0000040030947984 */ /* 0x000ea20000000400 */
[----:B-----5:R-:W-:Y:S01]  /*3160*/  PRMT R129, R133, 0x7632, R129 ;  /* 0x0000763285817816 */ /* 0x020fe20000000081 */
[----:B------:R-:W-:Y:S01]  /*3170*/  UIADD3 UR16, UPT, UPT, UR42, -0x100, URZ ;  /* 0xffffff002a107890 */ /* 0x000fe2000fffe0ff */
[----:B----4-:R-:W-:-:S03]  /*3180*/  @!P4 PRMT R171, R171, 0x5410, R132 ;  /* 0x00005410ababc816 */ /* 0x010fc60000000084 */
[----:B------:R-:W-:Y:S01]  /*3190*/  ULOP3.LUT UR16, UR16, 0x100, URZ, 0xc0, !UPT ;  /* 0x0000010010107892 */ /* 0x000fe2000f8ec0ff */
[----:B------:R-:W-:Y:S02]  /*31a0*/  UMOV UR28, 0x400 ;  /* 0x00000400001c7882 */ /* 0x000fe40000000000 */
[----:B0-----:R-:W-:Y:S01]  /*31b0*/  ULEA UR28, UR17, UR28, 0x18 ;  /* 0x0000001c111c7291 */ /* 0x001fe2000f8ec0ff */
[----:B------:R-:W-:Y:S01]  /*31c0*/  ISETP.NE.AND P0, PT, R166, RZ, PT ;  /* 0x000000ffa600720c */ /* 0x000fe20003f05270 */
[----:B------:R-:W-:Y:S01]  /*31d0*/  BSSY.RECONVERGENT B0, `(.L_x_7256) ;  /* 0x000008e000007945 */ /* 0x000fe20003800200 */
[----:B---3--:R-:W-:Y:S02]  /*31e0*/  HADD2.F32 R146, -RZ, R146.H0_H0 ;  /* 0x20000092ff927230 */ /* 0x008fe40000004100 */
[----:B------:R-:W-:Y:S02]  /*31f0*/  HADD2.F32 R147, -RZ, R147.H0_H0 ;  /* 0x20000093ff937230 */ /* 0x000fe40000004100 */
[----:B------:R-:W-:-:S02]  /*3200*/  HADD2.F32 R149, -RZ, R149.H0_H0 ;  /* 0x20000095ff957230 */ /* 0x000fc40000004100 */
[----:B-1----:R-:W-:Y:S02]  /*3210*/  HADD2.F32 R150, -RZ, R150.H0_H0 ;  /* 0x20000096ff967230 */ /* 0x002fe40000004100 */
[----:B------:R-:W-:Y:S02]  /*3220*/  HADD2.F32 R151, -RZ, R151.H0_H0 ;  /* 0x20000097ff977230 */ /* 0x000fe40000004100 */
[----:B------:R-:W-:Y:S02]  /*3230*/  HADD2.F32 R152, -RZ, R152.H0_H0 ;  /* 0x20000098ff987230 */ /* 0x000fe40000004100 */
[----:B------:R-:W-:Y:S02]  /*3240*/  HADD2.F32 R153, -RZ, R153.H0_H0 ;  /* 0x20000099ff997230 */ /* 0x000fe40000004100 */
[----:B------:R-:W-:Y:S02]  /*3250*/  HADD2.F32 R154, -RZ, R154.H0_H0 ;  /* 0x2000009aff9a7230 */ /* 0x000fe40000004100 */
[----:B------:R-:W-:-:S02]  /*3260*/  HADD2.F32 R155, -RZ, R155.H0_H0 ;  /* 0x2000009bff9b7230 */ /* 0x000fc40000004100 */
[----:B------:R-:W-:Y:S02]  /*3270*/  HADD2.F32 R156, -RZ, R156.H0_H0 ;  /* 0x2000009cff9c7230 */ /* 0x000fe40000004100 */
[----:B------:R-:W-:Y:S02]  /*3280*/  HADD2.F32 R157, -RZ, R157.H0_H0 ;  /* 0x2000009dff9d7230 */ /* 0x000fe40000004100 */
[----:B--2---:R-:W-:Y:S02]  /*3290*/  HADD2.F32 R148, -RZ, R148.H0_H0 ;  /* 0x20000094ff947230 */ /* 0x004fe40000004100 */
[----:B------:R-:W-:Y:S02]  /*32a0*/  HADD2.F32 R158, -RZ, R158.H0_H0 ;  /* 0x2000009eff9e7230 */ /* 0x000fe40000004100 */
[----:B------:R-:W-:Y:S02]  /*32b0*/  HADD2.F32 R159, -RZ, R159.H0_H0 ;  /* 0x2000009fff9f7230 */ /* 0x000fe40000004100 */
[----:B------:R-:W-:-:S02]  /*32c0*/  HADD2.F32 R160, -RZ, R160.H0_H0 ;  /* 0x200000a0ffa07230 */ /* 0x000fc40000004100 */
[----:B------:R-:W-:Y:S01]  /*32d0*/  HADD2.F32 R161, -RZ, R161.H0_H0 ;  /* 0x200000a1ffa17230 */ /* 0x000fe20000004100 */
[----:B------:R-:W-:-:S04]  /*32e0*/  @!P1 PRMT R131, R0, 0x5410, RZ ;  /* 0x0000541000839816 */ /* 0x000fc800000000ff */
[----:B------:R-:W-:-:S04]  /*32f0*/  @!P2 PRMT R131, R131, 0x5410, R130 ;  /* 0x000054108383a816 */ /* 0x000fc80000000082 */
[----:B------:R-:W-:Y:S01]  /*3300*/  PRMT R128, R131, 0x7632, R128 ;  /* 0x0000763283807816 */ /* 0x000fe20000000080 */
[----:B------:R0:W-:Y:S01]  /*3310*/  STS.U16 [R32+0x420], R131 ;  /* 0x0004208320007388 */ /* 0x0001e20000000400 */
[----:B------:R-:W-:-:S03]  /*3320*/  PRMT R130, R163, 0x7632, R130 ;  /* 0x00007632a3827816 */ /* 0x000fc60000000082 */
[----:B------:R1:W-:Y:S01]  /*3330*/  STS.U16 [R33+0x460], R128 ;  /* 0x0004608021007388 */ /* 0x0003e20000000400 */
[----:B------:R-:W-:-:S03]  /*3340*/  ISETP.NE.AND P2, PT, R8, RZ, PT ;  /* 0x000000ff0800720c */ /* 0x000fc60003f45270 */
[----:B------:R-:W-:Y:S01]  /*3350*/  STS.U16 [R34+0x4a0], R133 ;  /* 0x0004a08522007388 */ /* 0x000fe20000000400 */
[----:B0-----:R-:W-:-:S03]  /*3360*/  PRMT R131, R165, 0x7632, R131 ;  /* 0x00007632a5837816 */ /* 0x001fc60000000083 */
[----:B------:R0:W-:Y:S01]  /*3370*/  STS.U16 [R35+0x4e0], R129 ;  /* 0x0004e08123007388 */ /* 0x0001e20000000400 */
[----:B-1----:R-:W-:-:S03]  /*3380*/  PRMT R128, R167, 0x7632, R128 ;  /* 0x00007632a7807816 */ /* 0x002fc60000000080 */
[----:B------:R-:W-:Y:S04]  /*3390*/  STS.U16 [R36+0x520], R163 ;  /* 0x000520a324007388 */ /* 0x000fe80000000400 */
[----:B------:R-:W-:Y:S01]  /*33a0*/  STS.U16 [R37+0x560], R130 ;  /* 0x0005608225007388 */ /* 0x000fe20000000400 */
[----:B0-----:R-:W-:-:S03]  /*33b0*/  PRMT R129, R169, 0x7632, R129 ;  /* 0x00007632a9817816 */ /* 0x001fc60000000081 */
[----:B------:R-:W-:Y:S04]  /*33c0*/  STS.U16 [R38+0x5a0], R165 ;  /* 0x0005a0a526007388 */ /* 0x000fe80000000400 */
[----:B------:R-:W-:Y:S04]  /*33d0*/  STS.U16 [R39+0x5e0], R131 ;  /* 0x0005e08327007388 */ /* 0x000fe80000000400 */
[----:B------:R-:W-:Y:S04]  /*33e0*/  STS.U16 [R40+0x620], R167 ;  /* 0x000620a728007388 */ /* 0x000fe80000000400 */
[----:B------:R0:W-:Y:S04]  /*33f0*/  STS.U16 [R41+0x660], R128 ;  /* 0x0006608029007388 */ /* 0x0001e80000000400 */
[----:B------:R-:W-:Y:S01]  /*3400*/  STS.U16 [R42+0x6a0], R169 ;  /* 0x0006a0a92a007388 */ /* 0x000fe20000000400 */
[----:B0-----:R-:W-:-:S03]  /*3410*/  PRMT R128, R171, 0x7632, R128 ;  /* 0x00007632ab807816 */ /* 0x001fc60000000080 */
[----:B------:R-:W-:Y:S01]  /*3420*/  STS.U16 [R43+0x6e0], R129 ;  /* 0x0006e0812b007388 */ /* 0x000fe20000000400 */
[----:B------:R-:W-:-:S03]  /*3430*/  PRMT R131, R173, 0x7632, R131 ;  /* 0x00007632ad837816 */ /* 0x000fc60000000083 */
[----:B------:R-:W-:Y:S04]  /*3440*/  STS.U16 [R44+0x720], R171 ;  /* 0x000720ab2c007388 */ /* 0x000fe80000000400 */
[----:B------:R0:W-:Y:S04]  /*3450*/  STS.U16 [R45+0x760], R128 ;  /* 0x000760802d007388 */ /* 0x0001e80000000400 */
[----:B------:R-:W-:Y:S01]  /*3460*/  STS.U16 [R46+0x7a0], R173 ;  /* 0x0007a0ad2e007388 */ /* 0x000fe20000000400 */
[----:B0-----:R-:W-:Y:S02]  /*3470*/  IADD3 R128, PT, PT, R110, UR16, RZ ;  /* 0x000000106e807c10 */ /* 0x001fe4000fffe0ff */
[----:B------:R-:W-:Y:S01]  /*3480*/  @P2 IADD3 R128, PT, PT, R8, 0x200, RZ ;  /* 0x0000020008802810 */ /* 0x000fe20007ffe0ff */
[----:B------:R-:W-:Y:S01]  /*3490*/  STS.U16 [R47+0x7e0], R131 ;  /* 0x0007e0832f007388 */ /* 0x000fe20000000400 */
[----:B------:R-:W-:-:S02]  /*34a0*/  NOP ;  /* 0x0000000000007918 */ /* 0x000fc40000000000 */
[----:B------:R-:W-:Y:S01]  /*34b0*/  LEA R176, R128, UR28, 0x2 ;  /* 0x0000001c80b07c11 */ /* 0x000fe2000f8e10ff */
[----:B------:R-:W-:Y:S04]  /*34c0*/  LDS.U16 R165, [R48+0x432] ;  /* 0x0004320030a57984 */ /* 0x000fe80000000400 */
[----:B------:R-:W0:Y:S04]  /*34d0*/  LDS.U16 R128, [R48+0x420] ;  /* 0x0004200030807984 */ /* 0x000e280000000400 */
        /* <DEDUP_REMOVED lines=16> */
[-C--:B------:R-:W-:Y:S01]  /*35e0*/  FMUL.FTZ R220, R114, R0.reuse ;  /* 0x0000000072dc7220 */ /* 0x080fe20000410000 */
[-C--:B------:R-:W-:Y:S01]  /*35f0*/  FMUL.FTZ R232, R119, R0.reuse ;  /* 0x0000000077e87220 */ /* 0x080fe20000410000 */
[-C--:B------:R-:W-:Y:S01]  /*3600*/  FMUL.FTZ R234, R116, R0.reuse ;  /* 0x0000000074ea7220 */ /* 0x080fe20000410000 */
[-C--:B------:R-:W-:Y:S02]  /*3610*/  FMUL.FTZ R251, R135, R0.reuse ;  /* 0x0000000087fb7220 */ /* 0x080fe40000410000 */
        /* <DEDUP_REMOVED lines=26> */
[----:B------:R-:W3:Y:S04]  /*37c0*/  MUFU.EX2 R168, R168 ;  /* 0x000000a800a87308 */ /* 0x000ee80000000800 */
[----:B------:R-:W5:Y:S01]  /*37d0*/  MUFU.EX2 R166, R166 ;  /* 0x000000a600a67308 */ /* 0x000f620000000800 */
[----:B0-----:R5:W-:Y:S01]  /*37e0*/  STS [R176+0x1af8], R211 ;  /* 0x001af8d3b0007388 */ /* 0x001be20000000800 */
[----:B------:R-:W-:-:S02]  /*37f0*/  HADD2.F32 R193, -RZ, R128.H0_H0 ;  /* 0x20000080ffc17230 */ /* 0x000fc40000004100 */
[----:B------:R-:W-:Y:S02]  /*3800*/  HADD2.F32 R165, -RZ, R165.H0_H0 ;  /* 0x200000a5ffa57230 */ /* 0x000fe40000004100 */
[----:B-1----:R-:W-:Y:S02]  /*3810*/  HADD2.F32 R178, -RZ, R167.H0_H0 ;  /* 0x200000a7ffb27230 */ /* 0x002fe40000004100 */
[----:B--2---:R-:W-:Y:S02]  /*3820*/  HADD2.F32 R0, -RZ, R129.H0_H0 ;  /* 0x20000081ff007230 */ /* 0x004fe40000004100 */
[----:B---3--:R-:W-:Y:S02]  /*3830*/  HADD2.F32 R130, -RZ, R130.H0_H0 ;  /* 0x20000082ff827230 */ /* 0x008fe40000004100 */
[----:B----4-:R-:W-:Y:S02]  /*3840*/  HADD2.F32 R128, -RZ, R131.H0_H0 ;  /* 0x20000083ff807230 */ /* 0x010fe40000004100 */
        /* <DEDUP_REMOVED lines=36> */
.L_x_7257:
[----:B------:R-:W-:-:S06]  /*3a90*/  LEA R171, R8, UR28, 0x2 ;  /* 0x0000001c08ab7c11 */ /* 0x000fcc000f8e10ff */
[----:B------:R-:W0:Y:S02]  /*3aa0*/  LDS R171, [R171+0x22fc] ;  /* 0x0022fc00abab7984 */ /* 0x000e240000000800 */
.L_x_7258:
[----:B------:R-:W-:Y:S05]  /*3ab0*/  BSYNC.RECONVERGENT B0 ;  /* 0x0000000000007941 */ /* 0x000fea0003800200 */
.L_x_7256:
[C---:B0-2---:R-:W-:Y:S01]  /*3ac0*/  FMUL.FTZ R129, R166.reuse, R171 ;  /* 0x000000aba6817220 */ /* 0x045fe20000410000 */
[----:B------:R-:W0:Y:S01]  /*3ad0*/  @P0 LDC R131, c[0x0][0x38c] ;  /* 0x0000e300ff830b82 */ /* 0x000e220000000800 */
[----:B-1----:R-:W-:Y:S01]  /*3ae0*/  FFMA.FTZ R0, R166, R163, R165 ;  /* 0x000000a3a6007223 */ /* 0x002fe200000100a5 */
[----:B------:R-:W-:Y:S01]  /*3af0*/  VOTEU.ANY UP0, P0 ;  /* 0x0000000000ff7886 */ /* 0x000fe20000000100 */
[C---:B------:R-:W-:Y:S01]  /*3b00*/  FMUL.FTZ R129, R168.reuse, R129 ;  /* 0x00000081a8817220 */ /* 0x040fe20000410000 */
[----:B------:R-:W-:Y:S01]  /*3b10*/  MOV R133, 0x8 ;  /* 0x0000000800857802 */ /* 0x000fe20000000f00 */
[----:B------:R-:W-:Y:S01]  /*3b20*/  FFMA.FTZ R0, R168, R0, R167 ;  /* 0x00000000a8007223 */ /* 0x000fe200000100a7 */
[----:B------:R-:W-:Y:S02]  /*3b30*/  HFMA2 R194, -RZ, RZ, 0, 0 ;  /* 0x00000000ffc27431 */ /* 0x000fe400000001ff */
[C---:B------:R-:W-:Y:S01]  /*3b40*/  FMUL.FTZ R128, R172.reuse, R129 ;  /* 0x00000081ac807220 */ /* 0x040fe20000410000 */
[----:B------:R-:W-:Y:S01]  /*3b50*/  @UP0 UIADD3 UR16, UPT, UPT, UR8, -0x2, URZ ;  /* 0xfffffffe08100890 */ /* 0x000fe2000fffe0ff */
[----:B------:R-:W-:-:S02]  /*3b60*/  FFMA.FTZ R0, R172, R0, R169 ;  /* 0x00000000ac007223 */ /* 0x000fc400000100a9 */
[C---:B------:R-:W-:Y:S02]  /*3b70*/  FMUL.FTZ R129, R245.reuse, R128 ;  /* 0x00000080f5817220 */ /* 0x040fe40000410000 */
[----:B------:R-:W-:Y:S02]  /*3b80*/  FFMA.FTZ R0, R245, R0, R196 ;  /* 0x00000000f5007223 */ /* 0x000fe400000100c4 */
[C---:B------:R-:W-:Y:S02]  /*3b90*/  FMUL.FTZ R128, R226.reuse, R129 ;  /* 0x00000081e2807220 */ /* 0x040fe40000410000 */
[----:B------:R-:W-:Y:S02]  /*3ba0*/  FFMA.FTZ R0, R226, R0, R173 ;  /* 0x00000000e2007223 */ /* 0x000fe400000100ad */
[C---:B------:R-:W-:Y:S02]  /*3bb0*/  FMUL.FTZ R129, R243.reuse, R128 ;  /* 0x00000080f3817220 */ /* 0x040fe40000410000 */
[----:B------:R-:W-:-:S02]  /*3bc0*/  FFMA.FTZ R0, R243, R0, R192 ;  /* 0x00000000f3007223 */ /* 0x000fc400000100c0 */
[C---:B------:R-:W-:Y:S02]  /*3bd0*/  FMUL.FTZ R128, R224.reuse, R129 ;  /* 0x00000081e0807220 */ /* 0x040fe40000410000 */
[----:B------:R-:W-:Y:S02]  /*3be0*/  FFMA.FTZ R0, R224, R0, R177 ;  /* 0x00000000e0007223 */ /* 0x000fe400000100b1 */
[----:B------:R-:W-:Y:S01]  /*3bf0*/  FMUL.FTZ R129, R247, R128 ;  /* 0x00000080f7817220 */ /* 0x000fe20000410000 */
[----:B0-----:R-:W-:Y:S02]  /*3c00*/  @P0 IMAD R128, R131, UR16, R110 ;  /* 0x0000001083800c24 */ /* 0x001fe4000f8e026e */
[----:B------:R-:W-:Y:S01]  /*3c10*/  FFMA.FTZ R0, R247, R0, R190 ;  /* 0x00000000f7007223 */ /* 0x000fe200000100be */
[----:B------:R-:W-:Y:S01]  /*3c20*/  FMUL.FTZ R130, R230, R129 ;  /* 0x00000081e6827220 */ /* 0x000fe20000410000 */
[----:B------:R-:W-:-:S04]  /*3c30*/  @P0 IMAD.WIDE R128, R128, R133, UR4 ;  /* 0x0000000480800e25 */ /* 0x000fc8000f8e0285 */
[----:B------:R-:W-:Y:S01]  /*3c40*/  FFMA.FTZ R0, R230, R0, R181 ;  /* 0x00000000e6007223 */ /* 0x000fe200000100b5 */
[C---:B------:R-:W-:Y:S01]  /*3c50*/  FMUL.FTZ R131, R249.reuse, R130 ;  /* 0x00000082f9837220 */ /* 0x040fe20000410000 */
[----:B------:R0:W2:Y:S02]  /*3c60*/  @P0 LDG.E R194, desc[UR20][R128.64+0x4] ;  /* 0x0000041480c20981 */ /* 0x0000a4000c1e1900 */
        /* <DEDUP_REMOVED lines=10> */
[----:B------:R-:W-:Y:S02]  /*3d10*/  FFMA.FTZ R0, R220, R0, R193 ;  /* 0x00000000dc007223 */ /* 0x000fe400000100c1 */
[----:B------:R-:W1:Y:S04]  /*3d20*/  SHFL.DOWN PT, R131, R198, 0x1, 0x1f ;  /* 0x08201f00c6837f89 */ /* 0x000e6800000e0000 */
[----:B0-----:R-:W0:Y:S01]  /*3d30*/  SHFL.DOWN PT, R129, R0, 0x1, 0x1f ;  /* 0x08201f0000817f89 */ /* 0x001e2200000e0000 */
[----:B------:R-:W-:Y:S01]  /*3d40*/  ISETP.NE.AND P1, PT, R13, 0x1f, PT ;  /* 0x0000001f0d00780c */ /* 0x000fe20003f25270 */
[----:B------:R-:W-:Y:S02]  /*3d50*/  IMAD.MOV.U32 R229, RZ, RZ, R0 ;  /* 0x000000ffffe57224 */ /* 0x000fe400078e0000 */
[----:B------:R-:W-:Y:S01]  /*3d60*/  FMUL.FTZ R221, R117, R66 ;  /* 0x0000004275dd7220 */ /* 0x000fe20000410000 */
[----:B------:R-:W-:Y:S01]  /*3d70*/  FMUL.FTZ R174, R114, R65 ;  /* 0x0000004172ae7220 */ /* 0x000fe20000410000 */
[----:B------:R-:W-:-:S02]  /*3d80*/  FMUL.FTZ R217, R119, R69 ;  /* 0x0000004577d97220 */ /* 0x000fc40000410000 */
[----:B------:R-:W-:Y:S01]  /*3d90*/  FMUL.FTZ R180, R146, R221 ;  /* 0x000000dd92b47220 */ /* 0x000fe20000410000 */
[----:B------:R-:W-:-:S05]  /*3da0*/  FMUL.FTZ R227, R147, R174 ;  /* 0x000000ae93e37220 */ /* 0x000fca0000410000 */
[----:B-1----:R-:W-:Y:S01]  /*3db0*/  @P1 FMUL.FTZ R128, R131, R198 ;  /* 0x000000c683801220 */ /* 0x002fe20000410000 */
[----:B0-----:R-:W-:-:S04]  /*3dc0*/  @P1 FFMA.FTZ R229, R198, R129, R229 ;  /* 0x00000081c6e51223 */ /* 0x001fc800000100e5 */
[----:B------:R-:W-:-:S05]  /*3dd0*/  @P1 MOV R198, R128 ;  /* 0x0000008000c61202 */ /* 0x000fca0000000f00 */
[----:B------:R-:W0:Y:S01]  /*3de0*/  SHFL.DOWN PT, R129, R198, 0x2, 0x1f ;  /* 0x08401f00c6817f89 */ /* 0x000e2200000e0000 */
[----:B------:R-:W-:Y:S01]  /*3df0*/  FMUL.FTZ R178, R116, R70 ;  /* 0x0000004674b27220 */ /* 0x000fe20000410000 */
[----:B------:R-:W-:Y:S02]  /*3e00*/  FMUL.FTZ R225, R148, R217 ;  /* 0x000000d994e17220 */ /* 0x000fe40000410000 */
[----:B------:R-:W1:Y:S01]  /*3e10*/  SHFL.DOWN PT, R130, R229, 0x2, 0x1f ;  /* 0x08401f00e5827f89 */ /* 0x000e6200000e0000 */
[----:B------:R-:W-:Y:S01]  /*3e20*/  FFMA.FTZ R0, R220, R180, R227 ;  /* 0x000000b4dc007223 */ /* 0x000fe200000100e3 */
        /* <DEDUP_REMOVED lines=14> */
[C---:B0-----:R-:W-:Y:S01]  /*3f10*/  @!P1 FMUL.FTZ R129, R198.reuse, R129 ;  /* 0x00000081c6819220 */ /* 0x041fe20000410000 */
[----:B------:R-:W-:Y:S01]  /*3f20*/  FMUL.FTZ R215, R153, R212 ;  /* 0x000000d499d77220 */ /* 0x000fe20000410000 */
[----:B------:R-:W-:Y:S01]  /*3f30*/  FFMA.FTZ R128, R249, R128, R176 ;  /* 0x00000080f9807223 */ /* 0x000fe200000100b0 */
[----:B-1----:R-:W-:-:S02]  /*3f40*/  @!P1 FFMA.FTZ R229, R198, R130, R229 ;  /* 0x00000082c6e59223 */ /* 0x002fc400000100e5 */
        /* <DEDUP_REMOVED lines=52> */
[----:B------:R-:W-:-:S03]  /*4290*/  PLOP3.LUT P1, PT, PT, PT, UP0, 0x80, 0x8 ;  /* 0x000000000008781c */ /* 0x000fc60003f2f008 */
[----:B------:R-:W3:Y:S01]  /*42a0*/  SHFL.DOWN PT, R204, R229, 0x8, 0x1f ;  /* 0x09001f00e5cc7f89 */ /* 0x000ee200000e0000 */
[----:B------:R-:W-:Y:S02]  /*42b0*/  FSEL R175, R175, R128, !P3 ;  /* 0x00000080afaf7208 */ /* 0x000fe40005800000 */
[----:B------:R-:W-:Y:S02]  /*42c0*/  ISETP.NE.OR P1, PT, R8, RZ, P1 ;  /* 0x000000ff0800720c */ /* 0x000fe40000f25670 */
[----:B------:R-:W-:Y:S01]  /*42d0*/  ISETP.GT.U32.AND P4, PT, R13, 0x17, PT ;  /* 0x000000170d00780c */ /* 0x000fe20003f84070 */
[----:B------:R-:W4:Y:S01]  /*42e0*/  SHFL.UP PT, R183, R175, 0x2, RZ ;  /* 0x04400000afb77989 */ /* 0x000f2200000e00ff */
[----:B------:R-:W-:Y:S01]  /*42f0*/  HFMA2 R128, -RZ, RZ, 1.875, 0 ;  /* 0x3f800000ff807431 */ /* 0x000fe200000001ff */
[----:B------:R-:W-:-:S08]  /*4300*/  MOV R129, RZ ;  /* 0x000000ff00817202 */ /* 0x000fd00000000f00 */
[----:B------:R-:W-:Y:S02]  /*4310*/  @!P1 LEA R187, R110, UR28, 0x3 ;  /* 0x0000001c6ebb9c11 */ /* 0x000fe4000f8e18ff */
[----:B0-----:R-:W-:Y:S01]  /*4320*/  @!P4 FMUL.FTZ R202, R198, R231 ;  /* 0x000000e7c6cac220 */ /* 0x001fe20000410000 */
[----:B-1----:R-:W-:Y:S02]  /*4330*/  @P3 FMUL.FTZ R200, R200, R179 ;  /* 0x000000b3c8c83220 */ /* 0x002fe40000410000 */
[----:B------:R-:W-:Y:S01]  /*4340*/  @!P1 LDS.64 R128, [R187+0x2378] ;  /* 0x00237800bb809984 */ /* 0x000fe20000000a00 */
[----:B---3--:R-:W-:Y:S01]  /*4350*/  @!P4 FFMA.FTZ R229, R198, R204, R229 ;  /* 0x000000ccc6e5c223 */ /* 0x008fe200000100e5 */
[----:B------:R-:W-:Y:S02]  /*4360*/  @!P4 MOV R198, R202 ;  /* 0x000000ca00c6c202 */ /* 0x000fe40000000f00 */
[----:B------:R-:W0:Y:S01]  /*4370*/  SHFL.UP PT, R179, R200, 0x2, RZ ;  /* 0x04400000c8b37989 */ /* 0x000e2200000e00ff */
[----:B------:R-:W-:-:S03]  /*4380*/  ISETP.GE.AND P1, PT, R31, 0x2, PT ;  /* 0x000000021f00780c */ /* 0x000fc60003f26270 */
[----:B------:R-:W1:Y:S01]  /*4390*/  SHFL.DOWN PT, R231, R198, 0x10, 0x1f ;  /* 0x0a001f00c6e77f89 */ /* 0x000e6200000e0000 */
[----:B----4-:R-:W-:-:S03]  /*43a0*/  FFMA.FTZ R202, R200, R183, R175 ;  /* 0x000000b7c8ca7223 */ /* 0x010fc600000100af */
[----:B------:R-:W3:Y:S02]  /*43b0*/  SHFL.DOWN PT, R204, R229, 0x10, 0x1f ;  /* 0x0a001f00e5cc7f89 */ /* 0x000ee400000e0000 */
[----:B------:R-:W-:Y:S02]  /*43c0*/  FSEL R175, R175, R202, !P1 ;  /* 0x000000caafaf7208 */ /* 0x000fe40004800000 */
[----:B------:R-:W-:-:S03]  /*43d0*/  ISETP.GT.U32.AND P3, PT, R13, 0xf, PT ;  /* 0x0000000f0d00780c */ /* 0x000fc60003f64070 */
[----:B------:R-:W4:Y:S01]  /*43e0*/  SHFL.UP PT, R183, R175, 0x4, RZ ;  /* 0x04800000afb77989 */ /* 0x000f2200000e00ff */
[----:B0-----:R-:W-:-:S09]  /*43f0*/  @P1 FMUL.FTZ R200, R200, R179 ;  /* 0x000000b3c8c81220 */ /* 0x001fd20000410000 */
[C---:B-1----:R-:W-:Y:S01]  /*4400*/  @!P3 FMUL.FTZ R187, R198.reuse, R231 ;  /* 0x000000e7c6bbb220 */ /* 0x042fe20000410000 */
[----:B------:R-:W0:Y:S01]  /*4410*/  SHFL.UP PT, R179, R200, 0x4, RZ ;  /* 0x04800000c8b37989 */ /* 0x000e2200000e00ff */
[----:B---3--:R-:W-:-:S03]  /*4420*/  @!P3 FFMA.FTZ R229, R198, R204, R229 ;  /* 0x000000ccc6e5b223 */ /* 0x008fc600000100e5 */
[----:B------:R-:W-:Y:S01]  /*4430*/  @!P3 MOV R198, R187 ;  /* 0x000000bb00c6b202 */ /* 0x000fe20000000f00 */
[----:B------:R-:W-:Y:S01]  /*4440*/  SHFL.IDX PT, R206, R129, RZ, 0x1f ;  /* 0x00001fff81ce7589 */ /* 0x000fe200000e0000 */
[----:B------:R-:W-:-:S03]  /*4450*/  ISETP.GE.AND P1, PT, R31, 0x4, PT ;  /* 0x000000041f00780c */ /* 0x000fc60003f26270 */
[----:B------:R-:W-:Y:S01]  /*4460*/  SHFL.DOWN PT, R204, R229, 0x1, 0x1f ;  /* 0x08201f00e5cc7f89 */ /* 0x000fe200000e0000 */
[----:B----4-:R-:W-:-:S03]  /*4470*/  FFMA.FTZ R202, R200, R183, R175 ;  /* 0x000000b7c8ca7223 */ /* 0x010fc600000100af */
[----:B------:R-:W1:Y:S02]  /*4480*/  SHFL.DOWN PT, R187, R198, 0x1, 0x1f ;  /* 0x08201f00c6bb7f89 */ /* 0x000e6400000e0000 */
[----:B------:R-:W-:Y:S02]  /*4490*/  FSEL R175, R175, R202, !P1 ;  /* 0x000000caafaf7208 */ /* 0x000fe40004800000 */
[----:B------:R-:W-:-:S03]  /*44a0*/  ISETP.NE.AND P3, PT, R8, 0x1f, PT ;  /* 0x0000001f0800780c */ /* 0x000fc60003f65270 */
[----:B------:R-:W3:Y:S01]  /*44b0*/  SHFL.UP PT, R183, R175, 0x8, RZ ;  /* 0x05000000afb77989 */ /* 0x000ee200000e00ff */
[----:B0-----:R-:W-:-:S05]  /*44c0*/  @P1 FMUL.FTZ R200, R200, R179 ;  /* 0x000000b3c8c81220 */ /* 0x001fca0000410000 */
[----:B------:R-:W0:Y:S01]  /*44d0*/  SHFL.UP PT, R179, R200, 0x8, RZ ;  /* 0x05000000c8b37989 */ /* 0x000e2200000e00ff */
[----:B------:R-:W-:-:S03]  /*44e0*/  ISETP.GE.AND P1, PT, R31, 0x8, PT ;  /* 0x000000081f00780c */ /* 0x000fc60003f26270 */
[----:B-1----:R-:W-:-:S04]  /*44f0*/  @P3 FFMA.FTZ R206, R187, R206, R204 ;  /* 0x000000cebbce3223 */ /* 0x002fc800000100cc */
[----:B------:R-:W-:-:S04]  /*4500*/  FFMA.FTZ R163, R206, R171, R163 ;  /* 0x000000abcea37223 */ /* 0x000fc800000100a3 */
[----:B------:R-:W-:Y:S01]  /*4510*/  FFMA.FTZ R165, R166, R163, R165 ;  /* 0x000000a3a6a57223 */ /* 0x000fe200000100a5 */
[----:B---3--:R-:W-:-:S03]  /*4520*/  FFMA.FTZ R202, R200, R183, R175 ;  /* 0x000000b7c8ca7223 */ /* 0x008fc600000100af */
[----:B------:R-:W-:Y:S02]  /*4530*/  FFMA.FTZ R167, R168, R165, R167 ;  /* 0x000000a5a8a77223 */ /* 0x000fe400000100a7 */
[----:B------:R-:W-:Y:S02]  /*4540*/  FSEL R231, R175, R202, !P1 ;  /* 0x000000caafe77208 */ /* 0x000fe40004800000 */
[----:B------:R-:W-:Y:S01]  /*4550*/  FFMA.FTZ R169, R172, R167, R169 ;  /* 0x000000a7aca97223 */ /* 0x000fe200000100a9 */
[----:B0-----:R-:W-:Y:S02]  /*4560*/  @P1 FMUL.FTZ R200, R200, R179 ;  /* 0x000000b3c8c81220 */ /* 0x001fe40000410000 */
[----:B------:R-:W0:Y:S01]  /*4570*/  SHFL.UP PT, R187, R231, 0x10, RZ ;  /* 0x06000000e7bb7989 */ /* 0x000e2200000e00ff */
[----:B------:R-:W-:-:S03]  /*4580*/  FFMA.FTZ R171, R245, R169, R196 ;  /* 0x000000a9f5ab7223 */ /* 0x000fc600000100c4 */
[----:B------:R-:W1:Y:S01]  /*4590*/  SHFL.UP PT, R233, R200, 0x10, RZ ;  /* 0x06000000c8e97989 */ /* 0x000e6200000e00ff */
[----:B------:R-:W-:-:S04]  /*45a0*/  FFMA.FTZ R173, R226, R171, R173 ;  /* 0x000000abe2ad7223 */ /* 0x000fc800000100ad */
[----:B------:R-:W-:-:S04]  /*45b0*/  FFMA.FTZ R175, R243, R173, R192 ;  /* 0x000000adf3af7223 */ /* 0x000fc800000100c0 */
[----:B------:R-:W-:Y:S01]  /*45c0*/  FFMA.FTZ R177, R224, R175, R177 ;  /* 0x000000afe0b17223 */ /* 0x000fe200000100b1 */
[----:B------:R-:W-:-:S03]  /*45d0*/  ISETP.GE.AND P1, PT, R31, 0x10, PT ;  /* 0x000000101f00780c */ /* 0x000fc60003f26270 */
[----:B------:R-:W-:-:S04]  /*45e0*/  FFMA.FTZ R179, R247, R177, R190 ;  /* 0x000000b1f7b37223 */ /* 0x000fc800000100be */
[----:B------:R-:W-:-:S04]  /*45f0*/  FFMA.FTZ R181, R230, R179, R181 ;  /* 0x000000b3e6b57223 */ /* 0x000fc800000100b5 */
[----:B------:R-:W-:Y:S01]  /*4600*/  FFMA.FTZ R183, R249, R181, R188 ;  /* 0x000000b5f9b77223 */ /* 0x000fe200000100bc */
[C---:B0-----:R-:W-:Y:S01]  /*4610*/  FFMA.FTZ R188, R200.reuse, R187, R231 ;  /* 0x000000bbc8bc7223 */ /* 0x041fe200000100e7 */
[----:B-1----:R-:W-:-:S04]  /*4620*/  @P1 FMUL.FTZ R200, R200, R233 ;  /* 0x000000e9c8c81220 */ /* 0x002fc80000410000 */
[----:B------:R-:W-:Y:S01]  /*4630*/  FSEL R188, R231, R188, !P1 ;  /* 0x000000bce7bc7208 */ /* 0x000fe20004800000 */
[----:B--2---:R-:W-:Y:S04]  /*4640*/  SHFL.IDX PT, R194, R194, RZ, 0x1f ;  /* 0x00001fffc2c27589 */ /* 0x004fe800000e0000 */
[----:B------:R-:W-:Y:S04]  /*4650*/  SHFL.UP PT, R200, R200, 0x1, RZ ;  /* 0x04200000c8c87989 */ /* 0x000fe800000e00ff */
[----:B------:R-:W0:Y:S01]  /*4660*/  SHFL.UP PT, R237, R188, 0x1, RZ ;  /* 0x04200000bced7989 */ /* 0x000e2200000e00ff */
[----:B------:R-:W-:-:S04]  /*4670*/  FFMA.FTZ R185, R228, R183, R185 ;  /* 0x000000b7e4b97223 */ /* 0x000fc800000100b9 */
[----:B------:R-:W-:Y:S01]  /*4680*/  FFMA.FTZ R187, R251, R185, R132 ;  /* 0x000000b9fbbb7223 */ /* 0x000fe20000010084 */
[----:B------:R-:W-:Y:S04]  /*4690*/  SHFL.IDX PT, R229, R229, RZ, 0x1f ;  /* 0x00001fffe5e57589 */ /* 0x000fe800000e0000 */
[----:B------:R-:W1:Y:S01]  /*46a0*/  SHFL.IDX PT, R198, R198, RZ, 0x1f ;  /* 0x00001fffc6c67589 */ /* 0x000e6200000e0000 */
[----:B------:R-:W-:-:S04]  /*46b0*/  FFMA.FTZ R189, R234, R187, R189 ;  /* 0x000000bbeabd7223 */ /* 0x000fc800000100bd */
[----:B------:R-:W-:Y:S01]  /*46c0*/  FFMA.FTZ R191, R232, R189, R191 ;  /* 0x000000bde8bf7223 */ /* 0x000fe200000100bf */
[----:B------:R-:W-:Y:S01]  /*46d0*/  ISETP.NE.AND P1, PT, R8, RZ, PT ;  /* 0x000000ff0800720c */ /* 0x000fe20003f25270 */
[----:B0-----:R-:W-:Y:S02]  /*46e0*/  @P2 FFMA.FTZ R194, R200, R194, R237 ;  /* 0x000000c2c8c22223 */ /* 0x001fe400000100ed */
[----:B------:R-:W-:Y:S02]  /*46f0*/  FFMA.FTZ R193, R220, R191, R193 ;  /* 0x000000bfdcc17223 */ /* 0x000fe400000100c1 */
[----:B------:R-:W-:-:S04]  /*4700*/  FFMA.FTZ R211, R211, R194, R180 ;  /* 0x000000c2d3d37223 */ /* 0x000fc800000100b4 */
[----:B------:R-:W-:-:S04]  /*4710*/  FFMA.FTZ R220, R220, R211, R227 ;  /* 0x000000d3dcdc7223 */ /* 0x000fc800000100e3 */
[----:B------:R-:W-:-:S04]  /*4720*/  FFMA.FTZ R232, R232, R220, R225 ;  /* 0x000000dce8e87223 */ /* 0x000fc800000100e1 */
[----:B------:R-:W-:Y:S01]  /*4730*/  FFMA.FTZ R234, R234, R232, R223 ;  /* 0x000000e8eaea7223 */ /* 0x000fe200000100df */
[----:B------:R-:W-:Y:S01]  /*4740*/  FMUL.FTZ R235, R117, R193 ;  /* 0x000000c175eb7220 */ /* 0x000fe20000410000 */
[----:B------:R-:W-:Y:S02]  /*4750*/  IMAD.SHL.U32 R231, R8, 0x10, RZ ;  /* 0x0000001008e77824 */ /* 0x000fe400078e00ff */
[C---:B-1----:R-:W-:Y:S01]  /*4760*/  FFMA.FTZ R129, R198.reuse, R129, R229 ;  /* 0x00000081c6817223 */ /* 0x042fe200000100e5 */
[----:B------:R-:W-:Y:S01]  /*4770*/  FFMA.FTZ R251, R251, R234, R0 ;  /* 0x000000eafbfb7223 */ /* 0x000fe20000010000 */
[----:B------:R-:W-:Y:S01]  /*4780*/  FMUL.FTZ R128, R198, R128 ;  /* 0x00000080c6807220 */ /* 0x000fe20000410000 */
[----:B------:R-:W-:Y:S01]  /*4790*/  @!P1 LEA R202, R110, UR28, 0x3 ;  /* 0x0000001c6eca9c11 */ /* 0x000fe2000f8e18ff */
[----:B------:R-:W-:Y:S01]  /*47a0*/  FFMA.FTZ R0, R146, -R221, R211 ;  /* 0x800000dd92007223 */ /* 0x000fe200000100d3 */
[----:B------:R-:W-:Y:S01]  /*47b0*/  FMUL.FTZ R239, R66, R235 ;  /* 0x000000eb42ef7220 */ /* 0x000fe20000410000 */
[----:B------:R-:W-:Y:S01]  /*47c0*/  FFMA.FTZ R228, R228, R251, R219 ;  /* 0x000000fbe4e47223 */ /* 0x000fe200000100db */
[----:B------:R-:W-:Y:S01]  /*47d0*/  FMUL.FTZ R192, R114, R191 ;  /* 0x000000bf72c07220 */ /* 0x000fe20000410000 */
[----:B------:R-:W-:Y:S01]  /*47e0*/  FFMA.FTZ R174, R147, -R174, R220 ;  /* 0x800000ae93ae7223 */ /* 0x000fe200000100dc */
[----:B------:R-:W-:Y:S01]  /*47f0*/  FFMA.FTZ R235, R0, R235, RZ ;  /* 0x000000eb00eb7223 */ /* 0x000fe200000100ff */
[----:B------:R-:W-:Y:S01]  /*4800*/  LEA.HI R132, R8, R231, RZ, 0x1f ;  /* 0x000000e708847211 */ /* 0x000fe200078ff8ff */
[----:B------:R0:W-:Y:S01]  /*4810*/  @!P1 STS.64 [R202+0x2378], R128 ;  /* 0x00237880ca009388 */ /* 0x0001e20000000a00 */
[----:B------:R-:W-:Y:S01]  /*4820*/  FFMA.FTZ R249, R249, R228, R176 ;  /* 0x000000e4f9f97223 */ /* 0x000fe200000100b0 */
[----:B------:R-:W-:Y:S01]  /*4830*/  FMUL.FTZ R190, R119, R189 ;  /* 0x000000bd77be7220 */ /* 0x000fe20000410000 */
[-C--:B------:R-:W-:Y:S01]  /*4840*/  FFMA.FTZ R235, R174, R192.reuse, R235 ;  /* 0x000000c0aeeb7223 */ /* 0x080fe200000100eb */
[----:B------:R-:W-:Y:S01]  /*4850*/  FFMA.FTZ R176, R148, -R217, R232 ;  /* 0x800000d994b07223 */ /* 0x000fe200000100e8 */
[----:B------:R-:W-:Y:S01]  /*4860*/  LEA R132, R132, UR28, 0x2 ;  /* 0x0000001c84847c11 */ /* 0x000fe2000f8e10ff */
[----:B------:R-:W-:Y:S01]  /*4870*/  FMUL.FTZ R241, R65, R192 ;  /* 0x000000c041f17220 */ /* 0x000fe20000410000 */
[----:B0-----:R-:W-:Y:S01]  /*4880*/  FMUL.FTZ R129, R139, R177 ;  /* 0x000000b18b817220 */ /* 0x001fe20000410000 */
[----:B------:R-:W-:Y:S01]  /*4890*/  FMUL.FTZ R188, R118, R183 ;  /* 0x000000b776bc7220 */ /* 0x000fe20000410000 */
[----:B------:R-:W-:-:S02]  /*48a0*/  FMUL.FTZ R233, R116, R187 ;  /* 0x000000bb74e97220 */ /* 0x000fc40000410000 */
        /* <DEDUP_REMOVED lines=9> */
[----:B------:R-:W-:Y:S01]  /*4940*/  FFMA.FTZ R178, R149, -R178, R234 ;  /* 0x800000b295b27223 */ /* 0x000fe200000100ea */
[----:B------:R-:W-:Y:S01]  /*4950*/  LEA.HI R222, R231, R231, RZ, 0x1b ;  /* 0x000000e7e7de7211 */ /* 0x000fe200078fd8ff */
[----:B------:R-:W-:Y:S01]  /*4960*/  FMUL.FTZ R240, R140, R167 ;  /* 0x000000a78cf07220 */ /* 0x000fe20000410000 */
[----:B------:R0:W-:Y:S01]  /*4970*/  STS [R132+0x840], R239 ;  /* 0x000840ef84007388 */ /* 0x0001e20000000800 */
[----:B------:R-:W-:Y:S01]  /*4980*/  FMUL.FTZ R238, R145, R165 ;  /* 0x000000a591ee7220 */ /* 0x000fe20000410000 */
[----:B------:R-:W-:Y:S01]  /*4990*/  FMUL.FTZ R236, R142, R163 ;  /* 0x000000a38eec7220 */ /* 0x000fe20000410000 */
[----:B------:R-:W-:Y:S01]  /*49a0*/  FMUL.FTZ R196, R69, R190 ;  /* 0x000000be45c47220 */ /* 0x000fe20000410000 */
[----:B------:R1:W-:Y:S01]  /*49b0*/  STS [R14+0x4], R241 ;  /* 0x000004f10e007388 */ /* 0x0003e20000000800 */
[----:B------:R-:W-:Y:S01]  /*49c0*/  FMUL.FTZ R237, R70, R233 ;  /* 0x000000e946ed7220 */ /* 0x000fe20000410000 */
[----:B------:R-:W-:Y:S01]  /*49d0*/  FMUL.FTZ R198, R72, R229 ;  /* 0x000000e548c67220 */ /* 0x000fe20000410000 */
[----:B------:R-:W-:Y:S01]  /*49e0*/  FMUL.FTZ R200, R73, R188 ;  /* 0x000000bc49c87220 */ /* 0x000fe20000410000 */
[----:B------:R2:W-:Y:S01]  /*49f0*/  STS [R14+0x20], R180 ;  /* 0x000020b40e007388 */ /* 0x0005e20000000800 */
[----:B------:R-:W-:Y:S01]  /*4a00*/  FMUL.FTZ R225, R79, R218 ;  /* 0x000000da4fe17220 */ /* 0x000fe20000410000 */
[----:B0-----:R-:W-:Y:S01]  /*4a10*/  FMUL.FTZ R239, R74, R227 ;  /* 0x000000e34aef7220 */ /* 0x001fe20000410000 */
[----:B------:R-:W-:Y:S01]  /*4a20*/  FMUL.FTZ R221, R81, R246 ;  /* 0x000000f651dd7220 */ /* 0x000fe20000410000 */
[----:B------:R-:W-:Y:S01]  /*4a30*/  FMUL.FTZ R223, R82, R244 ;  /* 0x000000f452df7220 */ /* 0x000fe20000410000 */
[----:B------:R-:W-:Y:S01]  /*4a40*/  FMUL.FTZ R217, R84, R242 ;  /* 0x000000f254d97220 */ /* 0x000fe20000410000 */
[----:B-1----:R-:W-:Y:S01]  /*4a50*/  FMUL.FTZ R241, R76, R128 ;  /* 0x000000804cf17220 */ /* 0x002fe20000410000 */
[----:B------:R-:W-:Y:S01]  /*4a60*/  FFMA.FTZ R235, R178, R233, R235 ;  /* 0x000000e9b2eb7223 */ /* 0x000fe200000100eb */
[----:B------:R-:W-:Y:S01]  /*4a70*/  LEA R222, R222, UR28, 0x2 ;  /* 0x0000001cdede7c11 */ /* 0x000fe2000f8e10ff */
[----:B------:R-:W-:Y:S01]  /*4a80*/  FMUL.FTZ R219, R85, R240 ;  /* 0x000000f055db7220 */ /* 0x000fe20000410000 */
[----:B--2---:R-:W-:Y:S01]  /*4a90*/  FFMA.FTZ R180, R150, -R213, R251 ;  /* 0x800000d596b47223 */ /* 0x004fe200000100fb */
[----:B------:R-:W-:Y:S01]  /*4aa0*/  FFMA.FTZ R230, R230, R249, R215 ;  /* 0x000000f9e6e67223 */ /* 0x000fe200000100d7 */
[----:B------:R-:W-:Y:S01]  /*4ab0*/  FMUL.FTZ R213, R86, R238 ;  /* 0x000000ee56d57220 */ /* 0x000fe20000410000 */
[----:B------:R-:W-:Y:S01]  /*4ac0*/  FMUL.FTZ R215, R88, R236 ;  /* 0x000000ec58d77220 */ /* 0x000fe20000410000 */
[----:B------:R-:W-:Y:S01]  /*4ad0*/  FFMA.FTZ R235, R180, R229, R235 ;  /* 0x000000e5b4eb7223 */ /* 0x000fe200000100eb */
[----:B------:R-:W-:Y:S01]  /*4ae0*/  FFMA.FTZ R182, R151, -R182, R228 ;  /* 0x800000b697b67223 */ /* 0x000fe200000100e4 */
[----:B------:R-:W-:Y:S01]  /*4af0*/  STS [R14+0x8], R196 ;  /* 0x000008c40e007388 */ /* 0x000fe20000000800 */
[----:B------:R-:W-:-:S03]  /*4b00*/  FFMA.FTZ R247, R247, R230, R184 ;  /* 0x000000e6f7f77223 */ /* 0x000fc600000100b8 */
[----:B------:R-:W-:Y:S01]  /*4b10*/  STS [R14+0xc], R237 ;  /* 0x00000ced0e007388 */ /* 0x000fe20000000800 */
[----:B------:R-:W-:-:S03]  /*4b20*/  FFMA.FTZ R235, R182, R188, R235 ;  /* 0x000000bcb6eb7223 */ /* 0x000fc600000100eb */
[----:B------:R-:W-:Y:S01]  /*4b30*/  STS [R14+0x10], R198 ;  /* 0x000010c60e007388 */ /* 0x000fe20000000800 */
[----:B------:R-:W-:-:S03]  /*4b40*/  FFMA.FTZ R184, R152, -R207, R249 ;  /* 0x800000cf98b87223 */ /* 0x000fc600000100f9 */
[----:B------:R-:W-:Y:S04]  /*4b50*/  STS [R14+0x14], R200 ;  /* 0x000014c80e007388 */ /* 0x000fe80000000800 */
[----:B------:R-:W-:Y:S04]  /*4b60*/  STS [R14+0x18], R239 ;  /* 0x000018ef0e007388 */ /* 0x000fe80000000800 */
[----:B------:R-:W-:Y:S04]  /*4b70*/  STS [R14+0x1c], R241 ;  /* 0x00001cf10e007388 */ /* 0x000fe80000000800 */
[----:B------:R-:W-:Y:S04]  /*4b80*/  STS [R14+0x24], R225 ;  /* 0x000024e10e007388 */ /* 0x000fe80000000800 */
[----:B------:R-:W-:Y:S04]  /*4b90*/  STS [R14+0x28], R221 ;  /* 0x000028dd0e007388 */ /* 0x000fe80000000800 */
[----:B------:R-:W-:Y:S04]  /*4ba0*/  STS [R14+0x2c], R223 ;  /* 0x00002cdf0e007388 */ /* 0x000fe80000000800 */
[----:B------:R-:W-:Y:S04]  /*4bb0*/  STS [R14+0x30], R217 ;  /* 0x000030d90e007388 */ /* 0x000fe80000000800 */
[----:B------:R-:W-:Y:S04]  /*4bc0*/  STS [R222+0x874], R219 ;  /* 0x000874dbde007388 */ /* 0x000fe80000000800 */
[----:B------:R0:W-:Y:S04]  /*4bd0*/  STS [R14+0x38], R213 ;  /* 0x000038d50e007388 */ /* 0x0001e80000000800 */
[----:B------:R1:W-:Y:S01]  /*4be0*/  STS [R14+0x3c], R215 ;  /* 0x00003cd70e007388 */ /* 0x0003e20000000800 */
[----:B------:R-:W-:Y:S01]  /*4bf0*/  FFMA.FTZ R214, R184, R227, R235 ;  /* 0x000000e3b8d67223 */ /* 0x000fe200000100eb */
[----:B------:R-:W-:Y:S01]  /*4c00*/  FFMA.FTZ R212, R153, -R212, R230 ;  /* 0x800000d499d47223 */ /* 0x000fe200000100e6 */
[----:B------:R-:W-:Y:S01]  /*4c10*/  FFMA.FTZ R224, R224, R247, R209 ;  /* 0x000000f7e0e07223 */ /* 0x000fe200000100d1 */
[----:B------:R-:W-:-:S02]  /*4c20*/  IADD3 R207, PT, PT, R8, 0x20, RZ ;  /* 0x0000002008cf7810 */ /* 0x000fc40007ffe0ff */
[----:B------:R-:W-:Y:S01]  /*4c30*/  FFMA.FTZ R128, R212, R128, R214 ;  /* 0x00000080d4807223 */ /* 0x000fe200000100d6 */
[----:B------:R-:W-:Y:S01]  /*4c40*/  FFMA.FTZ R214, R154, -R133, R247 ;  /* 0x800000859ad67223 */ /* 0x000fe200000100f7 */
[C---:B------:R-:W-:Y:S01]  /*4c50*/  IADD3 R209, PT, PT, R8.reuse, 0x40, RZ ;  /* 0x0000004008d17810 */ /* 0x040fe20007ffe0ff */
[C---:B0-----:R-:W-:Y:S01]  /*4c60*/  VIADD R213, R8.reuse, 0x100 ;  /* 0x0000010008d57836 */ /* 0x041fe20000000000 */
[C---:B------:R-:W-:Y:S02]  /*4c70*/  IADD3 R217, PT, PT, R8.reuse, 0x60, RZ ;  /* 0x0000006008d97810 */ /* 0x040fe40007ffe0ff */
[C---:B------:R-:W-:Y:S02]  /*4c80*/  IADD3 R219, PT, PT, R8.reuse, 0x80, RZ ;  /* 0x0000008008db7810 */ /* 0x040fe40007ffe0ff */
[C---:B------:R-:W-:Y:S02]  /*4c90*/  IADD3 R221, PT, PT, R8.reuse, 0xa0, RZ ;  /* 0x000000a008dd7810 */ /* 0x040fe40007ffe0ff */
[----:B------:R-:W-:-:S02]  /*4ca0*/  IADD3 R223, PT, PT, R8, 0xc0, RZ ;  /* 0x000000c008df7810 */ /* 0x000fc40007ffe0ff */
[C---:B------:R-:W-:Y:S02]  /*4cb0*/  IADD3 R225, PT, PT, R8.reuse, 0xe0, RZ ;  /* 0x000000e008e17810 */ /* 0x040fe40007ffe0ff */
[C---:B-1----:R-:W-:Y:S02]  /*4cc0*/  IADD3 R215, PT, PT, R8.reuse, 0x120, RZ ;  /* 0x0000012008d77810 */ /* 0x042fe40007ffe0ff */
[C---:B------:R-:W-:Y:S02]  /*4cd0*/  IADD3 R227, PT, PT, R8.reuse, 0x140, RZ ;  /* 0x0000014008e37810 */ /* 0x040fe40007ffe0ff */
[C---:B------:R-:W-:Y:S02]  /*4ce0*/  IADD3 R229, PT, PT, R8.reuse, 0x160, RZ ;  /* 0x0000016008e57810 */ /* 0x040fe40007ffe0ff */
[C---:B------:R-:W-:Y:S02]  /*4cf0*/  IADD3 R231, PT, PT, R8.reuse, 0x180, RZ ;  /* 0x0000018008e77810 */ /* 0x040fe40007ffe0ff */
[----:B------:R-:W-:-:S02]  /*4d00*/  IADD3 R233, PT, PT, R8, 0x1a0, RZ ;  /* 0x000001a008e97810 */ /* 0x000fc40007ffe0ff */
[C---:B------:R-:W-:Y:S02]  /*4d10*/  IADD3 R235, PT, PT, R8.reuse, 0x1c0, RZ ;  /* 0x000001c008eb7810 */ /* 0x040fe40007ffe0ff */
[----:B------:R-:W-:Y:S01]  /*4d20*/  IADD3 R237, PT, PT, R8, 0x1e0, RZ ;  /* 0x000001e008ed7810 */ /* 0x000fe20007ffe0ff */
[----:B------:R-:W-:Y:S01]  /*4d30*/  FFMA.FTZ R243, R243, R224, R186 ;  /* 0x000000e0f3f37223 */ /* 0x000fe200000100ba */
[----:B------:R-:W-:Y:S01]  /*4d40*/  FFMA.FTZ R129, R214, R129, R128 ;  /* 0x00000081d6817223 */ /* 0x000fe20000010080 */
[----:B------:R-:W-:Y:S01]  /*4d50*/  FFMA.FTZ R216, R155, -R216, R224 ;  /* 0x800000d89bd87223 */ /* 0x000fe200000100e0 */
        /* <DEDUP_REMOVED lines=15> */
[----:B------:R-:W-:Y:S01]  /*4e50*/  FFMA.FTZ R218, R216, R218, R129 ;  /* 0x000000dad8da7223 */ /* 0x000fe20000010081 */
[----:B------:R-:W-:Y:S01]  /*4e60*/  FFMA.FTZ R226, R226, R243, R131 ;  /* 0x000000f3e2e27223 */ /* 0x000fe20000010083 */
[----:B------:R-:W-:Y:S01]  /*4e70*/  HFMA2 R129, -RZ, RZ, 0, 0 ;  /* 0x00000000ff817431 */ /* 0x000fe200000001ff */
[----:B------:R-:W-:Y:S01]  /*4e80*/  LEA R186, R186, UR28, 0x2 ;  /* 0x0000001cbaba7c11 */ /* 0x000fe2000f8e10ff */
[----:B------:R-:W-:Y:S01]  /*4e90*/  BAR.SYNC.DEFER_BLOCKING 0x0 ;  /* 0x0000000000007b1d */ /* 0x000fe20000010000 */
[----:B------:R-:W-:Y:S01]  /*4ea0*/  LEA R188, R188, UR28, 0x2 ;  /* 0x0000001cbcbc7c11 */ /* 0x000fe2000f8e10ff */
[----:B------:R-:W-:Y:S01]  /*4eb0*/  IMAD.MOV.U32 R128, RZ, RZ, R8 ;  /* 0x000000ffff807224 */ /* 0x000fe200078e0008 */
        /* <DEDUP_REMOVED lines=14> */
[----:B------:R-:W-:Y:S01]  /*4fa0*/  FFMA.FTZ R245, R245, R226, R130 ;  /* 0x000000e2f5f57223 */ /* 0x000fe20000010082 */
[----:B------:R-:W-:Y:S01]  /*4fb0*/  IMAD.WIDE.U32 R130, R120, UR23, R128 ;  /* 0x0000001778827c25 */ /* 0x000fe2000f8e0080 */
[----:B------:R-:W0:Y:S04]  /*4fc0*/  LDS R211, [R15] ;  /* 0x000000000fd37984 */ /* 0x000e280000000800 */
[----:B------:R-:W1:Y:S01]  /*4fd0*/  LDS R213, [R186+0x8c0] ;  /* 0x0008c000bad57984 */ /* 0x000e620000000800 */
[----:B------:R-:W-:-:S03]  /*4fe0*/  IMAD R131, R121, UR23, R131 ;  /* 0x0000001779837c24 */ /* 0x000fc6000f8e0283 */
        /* <DEDUP_REMOVED lines=14> */
[----:B------:R5:W-:Y:S01]  /*50d0*/  STS [R132+0x1080], R248 ;  /* 0x001080f884007388 */ /* 0x000be20000000800 */
[----:B------:R-:W-:Y:S01]  /*50e0*/  IMAD.WIDE.U32 R130, R4, UR32, R130 ;  /* 0x0000002004827c25 */ /* 0x000fe2000f8e0082 */
[----:B-----5:R-:W-:-:S03]  /*50f0*/  SHF.R.S32.HI R132, RZ, 0x1f, R4 ;  /* 0x0000001fff847819 */ /* 0x020fc60000011404 */
[----:B------:R-:W-:-:S04]  /*5100*/  IMAD.WIDE.U32 R128, R122, UR23, R128 ;  /* 0x000000177a807c25 */ /* 0x000fc8000f8e0080 */
[----:B------:R-:W-:Y:S01]  /*5110*/  IMAD R133, R132, UR32, RZ ;  /* 0x0000002084857c24 */ /* 0x000fe2000f8e02ff */
[----:B------:R-:W-:Y:S01]  /*5120*/  IADD3 R130, P2, PT, R130, UR18, RZ ;  /* 0x0000001282827c10 */ /* 0x000fe2000ff5e0ff */
[----:B------:R-:W-:Y:S02]  /*5130*/  IMAD R129, R123, UR23, R129 ;  /* 0x000000177b817c24 */ /* 0x000fe4000f8e0281 */
[C---:B------:R-:W-:Y:S02]  /*5140*/  IMAD R133, R4.reuse, UR33, R133 ;  /* 0x0000002104857c24 */ /* 0x040fe4000f8e0285 */
[----:B------:R-:W-:-:S03]  /*5150*/  IMAD.WIDE.U32 R128, R4, UR34, R128 ;  /* 0x0000002204807c25 */ /* 0x000fc6000f8e0080 */
[----:B------:R-:W-:Y:S01]  /*5160*/  IADD3.X R131, PT, PT, R131, R133, RZ, P2, !PT ;  /* 0x0000008583837210 */ /* 0x000fe200017fe4ff */
[----:B------:R-:W-:Y:S01]  /*5170*/  IMAD R133, R132, UR34, RZ ;  /* 0x0000002284857c24 */ /* 0x000fe2000f8e02ff */
[----:B------:R-:W-:-:S03]  /*5180*/  IADD3 R132, P2, PT, R128, UR18, RZ ;  /* 0x0000001280847c10 */ /* 0x000fc6000ff5e0ff */
[----:B------:R-:W-:Y:S02]  /*5190*/  IMAD R133, R4, UR35, R133 ;  /* 0x0000002304857c24 */ /* 0x000fe4000f8e0285 */
[----:B------:R-:W-:-:S03]  /*51a0*/  IMAD.WIDE.U32 R130, R110, R124, R130 ;  /* 0x0000007c6e827225 */ /* 0x000fc600078e0082 */
[----:B------:R-:W-:Y:S01]  /*51b0*/  IADD3.X R133, PT, PT, R129, R133, RZ, P2, !PT ;  /* 0x0000008581857210 */ /* 0x000fe200017fe4ff */
[----:B------:R-:W-:Y:S01]  /*51c0*/  IMAD R129, R110, R125, R131 ;  /* 0x0000007d6e817224 */ /* 0x000fe200078e0283 */
[----:B------:R-:W-:Y:S01]  /*51d0*/  LEA R128, P2, R130, UR38, 0x2 ;  /* 0x0000002682807c11 */ /* 0x000fe2000f8410ff */
[----:B------:R-:W-:-:S03]  /*51e0*/  IMAD.WIDE.U32 R132, R110, UR36, R132 ;  /* 0x000000246e847c25 */ /* 0x000fc6000f8e0084 */
[----:B------:R-:W-:Y:S01]  /*51f0*/  LEA.HI.X R129, R130, UR39, R129, 0x2, P2 ;  /* 0x0000002782817c11 */ /* 0x000fe200090f1481 */
[----:B------:R-:W-:Y:S01]  /*5200*/  IMAD R131, R110, UR37, R133 ;  /* 0x000000256e837c24 */ /* 0x000fe2000f8e0285 */
[----:B------:R-:W-:Y:S01]  /*5210*/  LEA R130, P2, R132, UR40, 0x2 ;  /* 0x0000002884827c11 */ /* 0x000fe2000f8410ff */
[----:B------:R-:W-:Y:S01]  /*5220*/  FFMA.FTZ R172, R172, R245, R199 ;  /* 0x000000f5acac7223 */ /* 0x000fe200000100c7 */
[----:B------:R-:W-:Y:S01]  /*5230*/  UMOV UR16, UR19 ;  /* 0x0000001300107c82 */ /* 0x000fe20008000000 */
[----:B------:R-:W-:Y:S01]  /*5240*/  FFMA.FTZ R197, R156, -R197, R243 ;  /* 0x800000c59cc57223 */ /* 0x000fe200000100f3 */
[----:B------:R-:W-:Y:S01]  /*5250*/  LEA.HI.X R131, R132, UR41, R131, 0x2, P2 ;  /* 0x0000002984837c11 */ /* 0x000fe200090f1483 */
[----:B------:R-:W-:Y:S01]  /*5260*/  FFMA.FTZ R168, R168, R172, R201 ;  /* 0x000000aca8a87223 */ /* 0x000fe200000100c9 */
[----:B------:R-:W-:Y:S01]  /*5270*/  MOV R132, UR16 ;  /* 0x0000001000847c02 */ /* 0x000fe20008000f00 */
[----:B------:R-:W-:Y:S01]  /*5280*/  FFMA.FTZ R218, R197, R246, R218 ;  /* 0x000000f6c5da7223 */ /* 0x000fe200000100da */
[----:B------:R-:W-:Y:S01]  /*5290*/  FFMA.FTZ R133, R157, -R162, R226 ;  /* 0x800000a29d857223 */ /* 0x000fe200000100e2 */
[----:B------:R-:W-:Y:S01]  /*52a0*/  FFMA.FTZ R166, R166, R168, R203 ;  /* 0x000000a8a6a67223 */ /* 0x000fe200000100cb */
[----:B------:R-:W-:Y:S01]  /*52b0*/  IADD3 R132, PT, PT, R132, -UR18, -R8 ;  /* 0x8000001284847c10 */ /* 0x000fe2000fffe808 */
[----:B------:R-:W-:Y:S01]  /*52c0*/  FMUL.FTZ R203, R67, R220 ;  /* 0x000000dc43cb7220 */ /* 0x000fe20000410000 */
[----:B------:R-:W-:Y:S01]  /*52d0*/  FFMA.FTZ R218, R133, R244, R218 ;  /* 0x000000f485da7223 */ /* 0x000fe200000100da */
[----:B------:R-:W-:Y:S01]  /*52e0*/  FFMA.FTZ R195, R158, -R195, R245 ;  /* 0x800000c39ec37223 */ /* 0x000fe200000100f5 */
[----:B------:R-:W-:Y:S01]  /*52f0*/  FMUL.FTZ R249, R83, R249 ;  /* 0x000000f953f97220 */ /* 0x000fe20000410000 */
[----:B------:R-:W-:Y:S01]  /*5300*/  FMUL.FTZ R251, R77, R251 ;  /* 0x000000fb4dfb7220 */ /* 0x000fe20000410000 */
[----:B------:R-:W-:Y:S01]  /*5310*/  FMUL.FTZ R247, R89, R247 ;  /* 0x000000f759f77220 */ /* 0x000fe20000410000 */
[----:B------:R-:W-:Y:S01]  /*5320*/  ISETP.GE.AND P2, PT, R132, 0x1, PT ;  /* 0x000000018400780c */ /* 0x000fe20003f46270 */
[----:B------:R-:W-:Y:S01]  /*5330*/  FFMA.FTZ R218, R195, R242, R218 ;  /* 0x000000f2c3da7223 */ /* 0x000fe200000100da */
[----:B------:R-:W-:Y:S01]  /*5340*/  FFMA.FTZ R199, R159, -R164, R172 ;  /* 0x800000a49fc77223 */ /* 0x000fe200000100ac */
        /* <DEDUP_REMOVED lines=10> */
[----:B-----5:R-:W-:Y:S01]  /*53f0*/  FMUL.FTZ R203, R90, R224 ;  /* 0x000000e05acb7220 */ /* 0x020fe20000410000 */
[----:B------:R-:W-:-:S02]  /*5400*/  FFMA.FTZ R218, R199, R240, R218 ;  /* 0x000000f0c7da7223 */ /* 0x000fc400000100da */
[----:B------:R5:W-:Y:S01]  /*5410*/  STS [R14+0x860], R247 ;  /* 0x000860f70e007388 */ /* 0x000be20000000800 */
[----:B-1----:R-:W-:Y:S01]  /*5420*/  FMUL.FTZ R249, R92, R172 ;  /* 0x000000ac5cf97220 */ /* 0x002fe20000410000 */
[----:B------:R-:W-:Y:S01]  /*5430*/  FFMA.FTZ R205, R160, -R205, R168 ;  /* 0x800000cda0cd7223 */ /* 0x000fe200000100a8 */
[----:B--2---:R-:W-:Y:S01]  /*5440*/  FMUL.FTZ R251, R97, R168 ;  /* 0x000000a861fb7220 */ /* 0x004fe20000410000 */
[----:B------:R1:W-:Y:S01]  /*5450*/  STS [R14+0x848], R232 ;  /* 0x000848e80e007388 */ /* 0x0003e20000000800 */
[----:B-----5:R-:W-:-:S03]  /*5460*/  FMUL.FTZ R247, R99, R166 ;  /* 0x000000a663f77220 */ /* 0x020fc60000410000 */
[----:B------:R1:W-:Y:S01]  /*5470*/  STS [R14+0x84c], R234 ;  /* 0x00084cea0e007388 */ /* 0x0003e20000000800 */
[----:B------:R-:W-:Y:S01]  /*5480*/  FFMA.FTZ R218, R205, R238, R218 ;  /* 0x000000eecdda7223 */ /* 0x000fe200000100da */
[----:B------:R-:W-:Y:S02]  /*5490*/  FFMA.FTZ R201, R161, -R170, R166 ;  /* 0x800000aaa1c97223 */ /* 0x000fe400000100a6 */
[----:B------:R1:W-:Y:S01]  /*54a0*/  STS [R14+0x854], R228 ;  /* 0x000854e40e007388 */ /* 0x0003e20000000800 */
[----:B------:R-:W-:Y:S03]  /*54b0*/  BSSY.RECONVERGENT B0, `(.L_x_7259) ;  /* 0x0000012000007945 */ /* 0x000fe60003800200 */
        /* <DEDUP_REMOVED lines=8> */
[----:B------:R-:W-:Y:S01]  /*5540*/  FFMA.FTZ R236, R201, R236, R218 ;  /* 0x000000ecc9ec7223 */ /* 0x000fe200000100da */
[----:B------:R-:W-:Y:S01]  /*5550*/  BAR.SYNC.DEFER_BLOCKING 0x0 ;  /* 0x0000000000007b1d */ /* 0x000fe20000010000 */
[----:B------:R-:W-:-:S02]  /*5560*/  ISETP.GE.AND P3, PT, R132, 0x21, PT ;  /* 0x000000218400780c */ /* 0x000fc40003f66270 */
[C---:B------:R-:W-:Y:S02]  /*5570*/  ISETP.GE.AND P4, PT, R132.reuse, 0x41, PT ;  /* 0x000000418400780c */ /* 0x040fe40003f86270 */
[----:B------:R-:W-:Y:S01]  /*5580*/  ISETP.GE.AND P6, PT, R132, 0x61, PT ;  /* 0x000000618400780c */ /* 0x000fe20003fc6270 */
[----:B0--34-:R-:W-:-:S12]  /*5590*/  @!P2 BRA `(.L_x_7260) ;  /* 0x00000000000ca947 */ /* 0x019fd80003800000 */
[----:B-1----:R-:W0:Y:S04]  /*55a0*/  LDS R203, [R15+0x840] ;  /* 0x000840000fcb7984 */ /* 0x002e280000000800 */
[----:B------:R2:W-:Y:S04]  /*55b0*/  REDG.E.ADD.F32.FTZ.RN.STRONG.GPU desc[UR20][R128.64], R211 ;  /* 0x000000d3800079a6 */ /* 0x0005e8000c12f314 */
[----:B0-----:R2:W-:Y:S02]  /*55c0*/  REDG.E.ADD.F32.FTZ.RN.STRONG.GPU desc[UR20][R130.64], R203 ;  /* 0x000000cb820079a6 */ /* 0x0015e4000c12f314 */
.L_x_7260:
[----:B------:R-:W-:Y:S05]  /*55d0*/  BSYNC.RECONVERGENT B0 ;  /* 0x0000000000007941 */ /* 0x000fea0003800200 */
.L_x_7259:
[----:B-12---:R0:W1:Y:S01]  /*55e0*/  LDS R203, [R186+0x1100] ;  /* 0x00110000bacb7984 */ /* 0x0060620000000800 */
[----:B------:R-:W-:Y:S04]  /*55f0*/  BSSY.RECONVERGENT B0, `(.L_x_7261) ;  /* 0x0000004000007945 */ /* 0x000fe80003800200 */
[----:B------:R-:W-:Y:S05]  /*5600*/  @!P3 BRA `(.L_x_7262) ;  /* 0x000000000008b947 */ /* 0x000fea0003800000 */
[----:B------:R2:W-:Y:S04]  /*5610*/  REDG.E.ADD.F32.FTZ.RN.STRONG.GPU desc[UR20][R128.64+0x80], R213 ;  /* 0x000080d5800079a6 */ /* 0x0005e8000c12f314 */
[----:B-1----:R2:W-:Y:S02]  /*5620*/  REDG.E.ADD.F32.FTZ.RN.STRONG.GPU desc[UR20][R130.64+0x80], R203 ;  /* 0x000080cb820079a6 */ /* 0x0025e4000c12f314 */
.L_x_7262:
[----:B------:R-:W-:Y:S05]  /*5630*/  BSYNC.RECONVERGENT B0 ;  /* 0x0000000000007941 */ /* 0x000fea0003800200 */
.L_x_7261:
[----:B-12---:R1:W2:Y:S01]  /*5640*/  LDS R203, [R188+0x1180] ;  /* 0x00118000bccb7984 */ /* 0x0062a20000000800 */
[----:B------:R-:W-:Y:S04]  /*5650*/  BSSY.RECONVERGENT B0, `(.L_x_7263) ;  /* 0x0000004000007945 */ /* 0x000fe80003800200 */
[----:B------:R-:W-:Y:S05]  /*5660*/  @!P4 BRA `(.L_x_7264) ;  /* 0x000000000008c947 */ /* 0x000fea0003800000 */
[----:B------:R3:W-:Y:S04]  /*5670*/  REDG.E.ADD.F32.FTZ.RN.STRONG.GPU desc[UR20][R128.64+0x100], R215 ;  /* 0x000100d7800079a6 */ /* 0x0007e8000c12f314 */
[----:B--2---:R3:W-:Y:S02]  /*5680*/  REDG.E.ADD.F32.FTZ.RN.STRONG.GPU desc[UR20][R130.64+0x100], R203 ;  /* 0x000100cb820079a6 */ /* 0x0047e4000c12f314 */
.L_x_7264:
[----:B------:R-:W-:Y:S05]  /*5690*/  BSYNC.RECONVERGENT B0 ;  /* 0x0000000000007941 */ /* 0x000fea0003800200 */
.L_x_7263:
[----:B--23--:R2:W3:Y:S01]  /*56a0*/  LDS R203, [R190+0x1200] ;  /* 0x00120000becb7984 */ /* 0x00c4e20000000800 */
[----:B------:R-:W-:Y:S01]  /*56b0*/  BSSY.RECONVERGENT B0, `(.L_x_7265) ;  /* 0x0000008000007945 */ /* 0x000fe20003800200 */
[C---:B------:R-:W-:Y:S02]  /*56c0*/  ISETP.GE.AND P2, PT, R132.reuse, 0x81, PT ;  /* 0x000000818400780c */ /* 0x040fe40003f46270 */
[C---:B------:R-:W-:Y:S02]  /*56d0*/  ISETP.GE.AND P4, PT, R132.reuse, 0xa1, PT ;  /* 0x000000a18400780c */ /* 0x040fe40003f86270 */
[C---:B------:R-:W-:Y:S02]  /*56e0*/  ISETP.GE.AND P5, PT, R132.reuse, 0xc1, PT ;  /* 0x000000c18400780c */ /* 0x040fe40003fa6270 */
[----:B------:R-:W-:Y:S01]  /*56f0*/  ISETP.GE.AND P3, PT, R132, 0xe1, PT ;  /* 0x000000e18400780c */ /* 0x000fe20003f66270 */
[----:B------:R-:W-:-:S12]  /*5700*/  @!P6 BRA `(.L_x_7266) ;  /* 0x000000000008e947 */ /* 0x000fd80003800000 */
[----:B------:R4:W-:Y:S04]  /*5710*/  REDG.E.ADD.F32.FTZ.RN.STRONG.GPU desc[UR20][R128.64+0x180], R217 ;  /* 0x000180d9800079a6 */ /* 0x0009e8000c12f314 */
[----:B---3--:R4:W-:Y:S02]  /*5720*/  REDG.E.ADD.F32.FTZ.RN.STRONG.GPU desc[UR20][R130.64+0x180], R203 ;  /* 0x000180cb820079a6 */ /* 0x0089e4000c12f314 */
.L_x_7266:
[----:B------:R-:W-:Y:S05]  /*5730*/  BSYNC.RECONVERGENT B0 ;  /* 0x0000000000007941 */ /* 0x000fea0003800200 */
.L_x_7265:
[----:B---34-:R3:W4:Y:S01]  /*5740*/  LDS R203, [R192+0x1280] ;  /* 0x00128000c0cb7984 */ /* 0x0187220000000800 */
[----:B------:R-:W-:Y:S04]  /*5750*/  BSSY.RECONVERGENT B0, `(.L_x_7267) ;  /* 0x0000004000007945 */ /* 0x000fe80003800200 */
[----:B------:R-:W-:Y:S05]  /*5760*/  @!P2 BRA `(.L_x_7268) ;  /* 0x000000000008a947 */ /* 0x000fea0003800000 */
[----:B------:R0:W-:Y:S04]  /*5770*/  REDG.E.ADD.F32.FTZ.RN.STRONG.GPU desc[UR20][R128.64+0x200], R219 ;  /* 0x000200db800079a6 */ /* 0x0001e8000c12f314 */
[----:B----4-:R0:W-:Y:S02]  /*5780*/  REDG.E.ADD.F32.FTZ.RN.STRONG.GPU desc[UR20][R130.64+0x200], R203 ;  /* 0x000200cb820079a6 */ /* 0x0101e4000c12f314 */
.L_x_7268:
[----:B------:R-:W-:Y:S05]  /*5790*/  BSYNC.RECONVERGENT B0 ;  /* 0x0000000000007941 */ /* 0x000fea0003800200 */
.L_x_7267:
[----:B0---4-:R0:W4:Y:S01]  /*57a0*/  LDS R203, [R194+0x1300] ;  /* 0x00130000c2cb7984 */ /* 0x0111220000000800 */
[----:B------:R-:W-:Y:S04]  /*57b0*/  BSSY.RECONVERGENT B0, `(.L_x_7269) ;  /* 0x0000004000007945 */ /* 0x000fe80003800200 */
[----:B------:R-:W-:Y:S05]  /*57c0*/  @!P4 BRA `(.L_x_7270) ;  /* 0x000000000008c947 */ /* 0x000fea0003800000 */
[----:B------:R0:W-:Y:S04]  /*57d0*/  REDG.E.ADD.F32.FTZ.RN.STRONG.GPU desc[UR20][R128.64+0x280], R221 ;  /* 0x000280dd800079a6 */ /* 0x0001e8000c12f314 */
[----:B----4-:R0:W-:Y:S02]  /*57e0*/  REDG.E.ADD.F32.FTZ.RN.STRONG.GPU desc[UR20][R130.64+0x280], R203 ;  /* 0x000280cb820079a6 */ /* 0x0101e4000c12f314 */
.L_x_7270:
[----:B------:R-:W-:Y:S05]  /*57f0*/  BSYNC.RECONVERGENT B0 ;  /* 0x0000000000007941 */ /* 0x000fea0003800200 */
.L_x_7269:
[----:B0---4-:R0:W4:Y:S01]  /*5800*/  LDS R203, [R196+0x1380] ;  /* 0x00138000c4cb7984 */ /* 0x0111220000000800 */
[----:B------:R-:W-:Y:S04]  /*5810*/  BSSY.RECONVERGENT B0, `(.L_x_7271) ;  /* 0x0000004000007945 */ /* 0x000fe80003800200 */
[----:B------:R-:W-:Y:S05]  /*5820*/  @!P5 BRA `(.L_x_7272) ;  /* 0x000000000008d947 */ /* 0x000fea0003800000 */
[----:B------:R0:W-:Y:S04]  /*5830*/  REDG.E.ADD.F32.FTZ.RN.STRONG.GPU desc[UR20][R128.64+0x300], R223 ;  /* 0x000300df800079a6 */ /* 0x0001e8000c12f314 */
[----:B----4-:R0:W-:Y:S02]  /*5840*/  REDG.E.ADD.F32.FTZ.RN.STRONG.GPU desc[UR20][R130.64+0x300], R203 ;  /* 0x000300cb820079a6 */ /* 0x0101e4000c12f314 */
.L_x_7272:
[----:B------:R-:W-:Y:S05]  /*5850*/  BSYNC.RECONVERGENT B0 ;  /* 0x0000000000007941 */ /* 0x000fea0003800200 */
.L_x_7271:
        /* <DEDUP_REMOVED lines=9> */
.L_x_7274:
[----:B------:R-:W-:Y:S05]  /*58f0*/  BSYNC.RECONVERGENT B0 ;  /* 0x0000000000007941 */ /* 0x000fea0003800200 */
.L_x_7273:
[----:B0---4-:R0:W4:Y:S01]  /*5900*/  LDS R203, [R200+0x1480] ;  /* 0x00148000c8cb7984 */ /* 0x0111220000000800 */
[----:B------:R-:W-:Y:S04]  /*5910*/  BSSY.RECONVERGENT B0, `(.L_x_7275) ;  /* 0x0000004000007945 */ /* 0x000fe80003800200 */
[----:B------:R-:W-:Y:S05]  /*5920*/  @!P4 BRA `(.L_x_7276) ;  /* 0x000000000008c947 */ /* 0x000fea0003800000 */
[----:B------:R0:W-:Y:S04]  /*5930*/  REDG.E.ADD.F32.FTZ.RN.STRONG.GPU desc[UR20][R128.64+0x400], R227 ;  /* 0x000400e3800079a6 */ /* 0x0001e8000c12f314 */
[----:B----4-:R0:W-:Y:S02]  /*5940*/  REDG.E.ADD.F32.FTZ.RN.STRONG.GPU desc[UR20][R130.64+0x400], R203 ;  /* 0x000400cb820079a6 */ /* 0x0101e4000c12f314 */
.L_x_7276:
[----:B------:R-:W-:Y:S05]  /*5950*/  BSYNC.RECONVERGENT B0 ;  /* 0x0000000000007941 */ /* 0x000fea0003800200 */
.L_x_7275:
[----:B0---4-:R0:W4:Y:S01]  /*5960*/  LDS R203, [R202+0x1500] ;  /* 0x00150000cacb7984 */ /* 0x0111220000000800 */
[----:B------:R-:W-:Y:S04]  /*5970*/  BSSY.RECONVERGENT B0, `(.L_x_7277) ;  /* 0x0000004000007945 */ /* 0x000fe80003800200 */
[----:B------:R-:W-:Y:S05]  /*5980*/  @!P5 BRA `(.L_x_7278) ;  /* 0x000000000008d947 */ /* 0x000fea0003800000 */
[----:B------:R0:W-:Y:S04]  /*5990*/  REDG.E.ADD.F32.FTZ.RN.STRONG.GPU desc[UR20][R128.64+0x480], R229 ;  /* 0x000480e5800079a6 */ /* 0x0001e8000c12f314 */
[----:B----4-:R0:W-:Y:S02]  /*59a0*/  REDG.E.ADD.F32.FTZ.RN.STRONG.GPU desc[UR20][R130.64+0x480], R203 ;  /* 0x000480cb820079a6 */ /* 0x0101e4000c12f314 */
.L_x_7278:
[----:B------:R-:W-:Y:S05]  /*59b0*/  BSYNC.RECONVERGENT B0 ;  /* 0x0000000000007941 */ /* 0x000fea0003800200 */
.L_x_7277:
[----:B0---4-:R0:W4:Y:S01]  /*59c0*/  LDS R203, [R204+0x1580] ;  /* 0x00158000cccb7984 */ /* 0x0111220000000800 */
[----:B------:R-:W-:Y:S04]  /*59d0*/  BSSY.RECONVERGENT B0, `(.L_x_7279) ;  /* 0x0000004000007945 */ /* 0x000fe80003800200 */
[----:B------:R-:W-:Y:S05]  /*59e0*/  @!P6 BRA `(.L_x_7280) ;  /* 0x000000000008e947 */ /* 0x000fea0003800000 */
[----:B------:R0:W-:Y:S04]  /*59f0*/  REDG.E.ADD.F32.FTZ.RN.STRONG.GPU desc[UR20][R128.64+0x500], R231 ;  /* 0x000500e7800079a6 */ /* 0x0001e8000c12f314 */
[----:B----4-:R0:W-:Y:S02]  /*5a00*/  REDG.E.ADD.F32.FTZ.RN.STRONG.GPU desc[UR20][R130.64+0x500], R203 ;  /* 0x000500cb820079a6 */ /* 0x0101e4000c12f314 */
.L_x_7280:
[----:B------:R-:W-:Y:S05]  /*5a10*/  BSYNC.RECONVERGENT B0 ;  /* 0x0000000000007941 */ /* 0x000fea0003800200 */
.L_x_7279:
        /* <DEDUP_REMOVED lines=9> */
.L_x_7282:
[----:B------:R-:W-:Y:S05]  /*5ab0*/  BSYNC.RECONVERGENT B0 ;  /* 0x0000000000007941 */ /* 0x000fea0003800200 */
.L_x_7281:
[----:B------:R-:W0:Y:S01]  /*5ac0*/  LDS R207, [R207+0x1680] ;  /* 0x00168000cfcf7984 */ /* 0x000e220000000800 */
[----:B------:R-:W-:Y:S04]  /*5ad0*/  BSSY.RECONVERGENT B0, `(.L_x_7283) ;  /* 0x0000004000007945 */ /* 0x000fe80003800200 */
[----:B------:R-:W-:Y:S05]  /*5ae0*/  @!P3 BRA `(.L_x_7284) ;  /* 0x000000000008b947 */ /* 0x000fea0003800000 */
[----:B------:R1:W-:Y:S04]  /*5af0*/  REDG.E.ADD.F32.FTZ.RN.STRONG.GPU desc[UR20][R128.64+0x600], R235 ;  /* 0x000600eb800079a6 */ /* 0x0003e8000c12f314 */
[----:B0-----:R1:W-:Y:S02]  /*5b00*/  REDG.E.ADD.F32.FTZ.RN.STRONG.GPU desc[UR20][R130.64+0x600], R207 ;  /* 0x000600cf820079a6 */ /* 0x0013e4000c12f314 */
.L_x_7284:
[----:B------:R-:W-:Y:S05]  /*5b10*/  BSYNC.RECONVERGENT B0 ;  /* 0x0000000000007941 */ /* 0x000fea0003800200 */
.L_x_7283:
[----:B0---4-:R0:W4:Y:S01]  /*5b20*/  LDS R203, [R208+0x1700] ;  /* 0x00170000d0cb7984 */ /* 0x0111220000000800 */
[----:B------:R-:W-:Y:S04]  /*5b30*/  BSSY.RECONVERGENT B0, `(.L_x_7285) ;  /* 0x0000004000007945 */ /* 0x000fe80003800200 */
[----:B------:R-:W-:Y:S05]  /*5b40*/  @!P4 BRA `(.L_x_7286) ;  /* 0x000000000008c947 */ /* 0x000fea0003800000 */
[----:B------:R0:W-:Y:S04]  /*5b50*/  REDG.E.ADD.F32.FTZ.RN.STRONG.GPU desc[UR20][R128.64+0x680], R237 ;  /* 0x000680ed800079a6 */ /* 0x0001e8000c12f314 */
[----:B----4-:R0:W-:Y:S02]  /*5b60*/  REDG.E.ADD.F32.FTZ.RN.STRONG.GPU desc[UR20][R130.64+0x680], R203 ;  /* 0x000680cb820079a6 */ /* 0x0101e4000c12f314 */
.L_x_7286:
[----:B------:R-:W-:Y:S05]  /*5b70*/  BSYNC.RECONVERGENT B0 ;  /* 0x0000000000007941 */ /* 0x000fea0003800200 */
.L_x_7285:
[----:B------:R-:W0:Y:S01]  /*5b80*/  LDS R209, [R209+0x1780] ;  /* 0x00178000d1d17984 */ /* 0x000e220000000800 */
[----:B------:R-:W-:Y:S04]  /*5b90*/  BSSY.RECONVERGENT B0, `(.L_x_7287) ;  /* 0x0000004000007945 */ /* 0x000fe80003800200 */
[----:B------:R-:W-:Y:S05]  /*5ba0*/  @!P5 BRA `(.L_x_7288) ;  /* 0x000000000008d947 */ /* 0x000fea0003800000 */
[----:B------:R1:W-:Y:S04]  /*5bb0*/  REDG.E.ADD.F32.FTZ.RN.STRONG.GPU desc[UR20][R128.64+0x700], R239 ;  /* 0x000700ef800079a6 */ /* 0x0003e8000c12f314 */
[----:B0-----:R1:W-:Y:S02]  /*5bc0*/  REDG.E.ADD.F32.FTZ.RN.STRONG.GPU desc[UR20][R130.64+0x700], R209 ;  /* 0x000700d1820079a6 */ /* 0x0013e4000c12f314 */
.L_x_7288:
[----:B------:R-:W-:Y:S05]  /*5bd0*/  BSYNC.RECONVERGENT B0 ;  /* 0x0000000000007941 */ /* 0x000fea0003800200 */
.L_x_7287:
[----:B0---4-:R0:W4:Y:S01]  /*5be0*/  LDS R203, [R210+0x1800] ;  /* 0x00180000d2cb7984 */ /* 0x0111220000000800 */
[----:B------:R-:W-:Y:S04]  /*5bf0*/  BSSY.RECONVERGENT B0, `(.L_x_7289) ;  /* 0x0000004000007945 */ /* 0x000fe80003800200 */
[----:B------:R-:W-:Y:S05]  /*5c00*/  @!P6 BRA `(.L_x_7290) ;  /* 0x000000000008e947 */ /* 0x000fea0003800000 */
[----:B------:R0:W-:Y:S04]  /*5c10*/  REDG.E.ADD.F32.FTZ.RN.STRONG.GPU desc[UR20][R128.64+0x780], R241 ;  /* 0x000780f1800079a6 */ /* 0x0001e8000c12f314 */
[----:B----4-:R0:W-:Y:S02]  /*5c20*/  REDG.E.ADD.F32.FTZ.RN.STRONG.GPU desc[UR20][R130.64+0x780], R203 ;  /* 0x000780cb820079a6 */ /* 0x0101e4000c12f314 */
.L_x_7290:
[----:B------:R-:W-:Y:S05]  /*5c30*/  BSYNC.RECONVERGENT B0 ;  /* 0x0000000000007941 */ /* 0x000fea0003800200 */
.L_x_7289:
[----:B01----:R-:W0:Y:S01]  /*5c40*/  SHFL.DOWN P2, R129, R236, 0x1, 0x1f ;  /* 0x08201f00ec817f89 */ /* 0x003e220000040000 */
[----:B------:R-:W-:Y:S01]  /*5c50*/  FMUL.FTZ R131, R150, R185 ;  /* 0x000000b996837220 */ /* 0x000fe20000410000 */
[----:B------:R-:W-:Y:S01]  /*5c60*/  FMUL.FTZ R130, R151, R183 ;  /* 0x000000b797827220 */ /* 0x000fe20000410000 */
[----:B----4-:R-:W-:Y:S01]  /*5c70*/  FMUL.FTZ R203, R161, R163 ;  /* 0x000000a3a1cb7220 */ /* 0x010fe20000410000 */
[----:B------:R-:W-:Y:S01]  /*5c80*/  FMUL.FTZ R183, R144, R183 ;  /* 0x000000b790b77220 */ /* 0x000fe20000410000 */
[----:B------:R-:W-:Y:S01]  /*5c90*/  FMUL.FTZ R149, R149, R187 ;  /* 0x000000bb95957220 */ /* 0x000fe20000410000 */
[----:B------:R-:W-:Y:S01]  /*5ca0*/  FMUL.FTZ R161, R158, R169 ;  /* 0x000000a99ea17220 */ /* 0x000fe20000410000 */
[----:B------:R-:W-:Y:S01]  /*5cb0*/  FMUL.FTZ R187, R144, R187 ;  /* 0x000000bb90bb7220 */ /* 0x000fe20000410000 */
[----:B------:R-:W-:Y:S01]  /*5cc0*/  ISETP.NE.AND P3, PT, R31, RZ, PT ;  /* 0x000000ff1f00720c */ /* 0x000fe20003f65270 */
        /* <DEDUP_REMOVED lines=13> */
[C---:B------:R-:W-:Y:S01]  /*5da0*/  FMUL.FTZ R170, R144.reuse, R165 ;  /* 0x000000a590aa7220 */ /* 0x040fe20000410000 */
[----:B------:R-:W-:Y:S01]  /*5db0*/  FMUL.FTZ R168, R144, R167 ;  /* 0x000000a790a87220 */ /* 0x000fe20000410000 */
[----:B0-----:R-:W-:Y:S01]  /*5dc0*/  @P2 FADD R129, R236, R129 ;  /* 0x00000081ec812221 */ /* 0x001fe20000000000 */
[C---:B------:R-:W-:Y:S01]  /*5dd0*/  FMUL.FTZ R164, R144.reuse, R169 ;  /* 0x000000a990a47220 */ /* 0x040fe20000410000 */
[C---:B------:R-:W-:Y:S01]  /*5de0*/  FMUL.FTZ R162, R144.reuse, R171 ;  /* 0x000000ab90a27220 */ /* 0x040fe20000410000 */
[C---:B------:R-:W-:Y:S01]  /*5df0*/  FMUL.FTZ R160, R144.reuse, R173 ;  /* 0x000000ad90a07220 */ /* 0x040fe20000410000 */
[C---:B------:R-:W-:Y:S01]  /*5e00*/  FMUL.FTZ R175, R144.reuse, R175 ;  /* 0x000000af90af7220 */ /* 0x040fe20000410000 */
[----:B------:R-:W0:Y:S01]  /*5e10*/  SHFL.DOWN P2, R128, R129, 0x2, 0x1f ;  /* 0x08401f0081807f89 */ /* 0x000e220000040000 */
[C---:B------:R-:W-:Y:S01]  /*5e20*/  FMUL.FTZ R177, R144.reuse, R177 ;  /* 0x000000b190b17220 */ /* 0x040fe20000410000 */
[C---:B------:R-:W-:Y:S01]  /*5e30*/  FMUL.FTZ R179, R144.reuse, R179 ;  /* 0x000000b390b37220 */ /* 0x040fe20000410000 */
[C---:B------:R-:W-:Y:S01]  /*5e40*/  FMUL.FTZ R181, R144.reuse, R181 ;  /* 0x000000b590b57220 */ /* 0x040fe20000410000 */
[----:B------:R-:W-:Y:S01]  /*5e50*/  FMUL.FTZ R189, R144, R189 ;  /* 0x000000bd90bd7220 */ /* 0x000fe20000410000 */
[-C--:B------:R-:W-:Y:S01]  /*5e60*/  FFMA.FTZ R105, R118, R130.reuse, R105 ;  /* 0x0000008276697223 */ /* 0x080fe20000010069 */
        /* <DEDUP_REMOVED lines=14> */
[-C--:B------:R-:W-:Y:S01]  /*5f50*/  FFMA.FTZ R98, R135, R131.reuse, R98 ;  /* 0x0000008387627223 */ /* 0x080fe20000010062 */
[----:B------:R-:W-:Y:S01]  /*5f60*/  FFMA.FTZ R185, R72, R131, R185 ;  /* 0x0000008348b97223 */ /* 0x000fe200000100b9 */
[----:B------:R-:W-:Y:S01]  /*5f70*/  FADD.FTZ R61, R130, R61 ;  /* 0x0000003d823d7221 */ /* 0x000fe20000010000 */
[----:B------:R-:W-:Y:S01]  /*5f80*/  FFMA.FTZ R181, R74, R153, R181 ;  /* 0x000000994ab57223 */ /* 0x000fe200000100b5 */
[----:B0-----:R-:W-:Y:S01]  /*5f90*/  @P2 FADD R128, R129, R128 ;  /* 0x0000008081802221 */ /* 0x001fe20000000000 */
[-C--:B------:R-:W-:Y:S01]  /*5fa0*/  FMUL.FTZ R129, R146, R193.reuse ;  /* 0x000000c192817220 */ /* 0x080fe20000410000 */
[----:B------:R-:W-:Y:S01]  /*5fb0*/  FMUL.FTZ R193, R144, R193 ;  /* 0x000000c190c17220 */ /* 0x000fe20000410000 */
[----:B------:R-:W-:Y:S01]  /*5fc0*/  FFMA.FTZ R132, R76, R155, R179 ;  /* 0x0000009b4c847223 */ /* 0x000fe200000100b3 */
[----:B------:R-:W-:Y:S01]  /*5fd0*/  FFMA.FTZ R177, R78, R157, R177 ;  /* 0x0000009d4eb17223 */ /* 0x000fe200000100b1 */
[----:B------:R-:W0:Y:S01]  /*5fe0*/  SHFL.DOWN P2, R207, R128, 0x4, 0x1f ;  /* 0x08801f0080cf7f89 */ /* 0x000e220000040000 */
        /* <DEDUP_REMOVED lines=30> */
[----:B------:R-:W-:Y:S01]  /*61d0*/  FADD.FTZ R54, R147, R54 ;  /* 0x0000003693367221 */ /* 0x000fe20000010000 */
[-C--:B------:R-:W-:Y:S01]  /*61e0*/  FFMA.FTZ R101, R114, R128.reuse, R101 ;  /* 0x0000008072657223 */ /* 0x080fe20000010065 */
[----:B------:R-:W-:Y:S01]  /*61f0*/  FADD.FTZ R62, R131, R62 ;  /* 0x0000003e833e7221 */ /* 0x000fe20000010000 */
[----:B------:R-:W-:Y:S01]  /*6200*/  FFMA.FTZ R174, R65, R128, R174 ;  /* 0x0000008041ae7223 */ /* 0x000fe200000100ae */
[----:B------:R-:W-:Y:S01]  /*6210*/  FADD.FTZ R53, R130, R53 ;  /* 0x0000003582357221 */ /* 0x000fe20000010000 */
[----:B------:R-:W-:Y:S01]  /*6220*/  FFMA.FTZ R106, R143, R161, R106 ;  /* 0x000000a18f6a7223 */ /* 0x000fe2000001006a */
        /* <DEDUP_REMOVED lines=10> */
[----:B0-----:R-:W-:-:S05]  /*62d0*/  @P2 FADD R150, R207, R150 ;  /* 0x00000096cf962221 */ /* 0x001fca0000000000 */
[----:B------:R-:W0:Y:S02]  /*62e0*/  SHFL.DOWN P2, R151, R150, 0x10, 0x1f ;  /* 0x0a001f0096977f89 */ /* 0x000e240000040000 */
[----:B0-----:R-:W-:-:S05]  /*62f0*/  @P2 FADD R151, R150, R151 ;  /* 0x0000009796972221 */ /* 0x001fca0000000000 */
[----:B------:R0:W-:Y:S01]  /*6300*/  @!P3 STS [UR28+0x18c4], R151 ;  /* 0x0018c497ff00b988 */ /* 0x0001e2000800081c */
[----:B------:R-:W-:Y:S06]  /*6310*/  BAR.SYNC.DEFER_BLOCKING 0x0 ;  /* 0x0000000000007b1d */ /* 0x000fec0000010000 */
[----:B------:R-:W-:Y:S05]  /*6320*/  @P1 BRA `(.L_x_7292) ;  /* 0x0000000000181947 */ /* 0x000fea0003800000 */
[----:B------:R-:W-:Y:S01]  /*6330*/  UISETP.NE.AND UP0, UPT, UR8, UR43, UPT ;  /* 0x0000002b0800728c */ /* 0x000fe2000bf05270 */
[----:B------:R-:W-:-:S05]  /*6340*/  LEA R128, R110, UR28, 0x2 ;  /* 0x0000001c6e807c11 */ /* 0x000fca000f8e10ff */
[----:B------:R-:W-:-:S13]  /*6350*/  PLOP3.LUT P1, PT, PT, PT, UP0, 0x80, 0x8 ;  /* 0x000000000008781c */ /* 0x000fda0003f2f008 */
[----:B------:R-:W0:Y:S02]  /*6360*/  @P1 LDS R0, [R128+0x2b78] ;  /* 0x002b780080001984 */ /* 0x000e240000000800 */
[----:B0-----:R-:W-:-:S05]  /*6370*/  @P1 FADD.FTZ R151, R151, R0 ;  /* 0x0000000097971221 */ /* 0x001fca0000010000 */
[----:B------:R1:W-:Y:S02]  /*6380*/  STS [R128+0x2b78], R151 ;  /* 0x002b789780007388 */ /* 0x0003e40000000800 */
.L_x_7292:
[----:B------:R-:W-:Y:S05]  /*6390*/  BSYNC.RECONVERGENT B0 ;  /* 0x0000000000007941 */ /* 0x000fea0003800200 */
.L_x_7291:
[----:B------:R-:W-:-:S04]  /*63a0*/  IADD3 R110, PT, PT, R110, 0x1, RZ ;  /* 0x000000016e6e7810 */ /* 0x000fc80007ffe0ff */
[----:B------:R-:W-:-:S13]  /*63b0*/  ISETP.GE.AND P1, PT, R110, UR44, PT ;  /* 0x0000002c6e007c0c */ /* 0x000fda000bf26270 */
[----:B------:R-:W-:Y:S05]  /*63c0*/  @!P1 BRA `(.L_x_7293) ;  /* 0xffffffc0007c9947 */ /* 0x000fea000383ffff */
.L_x_7255:
[----:B------:R-:W-:Y:S01]  /*63d0*/  BAR.SYNC.DEFER_BLOCKING 0x0 ;  /* 0x0000000000007b1d */ /* 0x000fe20000010000 */
[----:B------:R-:W-:Y:S01]  /*63e0*/  F2FP.F16.F32.PACK_AB R94, R101, R94 ;  /* 0x0000005e655e723e */ /* 0x000fe200000000ff */
[----:B------:R-:W-:Y:S01]  /*63f0*/  UIADD3 UR16, UPT, UPT, -UR18, UR16, URZ ;  /* 0x0000001012107290 */ /* 0x000fe2000fffe1ff */
[----:B------:R-:W-:Y:S01]  /*6400*/  F2FP.F16.F32.PACK_AB R96, R103, R96 ;  /* 0x000000606760723e */ /* 0x000fe200000000ff */
[----:B------:R-:W-:Y:S01]  /*6410*/  USHF.R.S32.HI UR19, URZ, 0x1f, UR18 ;  /* 0x0000001fff137899 */ /* 0x000fe20008011412 */
[----:B------:R-:W-:Y:S01]  /*6420*/  F2FP.F16.F32.PACK_AB R100, R107, R100 ;  /* 0x000000646b64723e */ /* 0x000fe200000000ff */
[----:B------:R-:W4:Y:S01]  /*6430*/  LDCU.64 UR24, c[0x0][0x4f8] ;  /* 0x00009f00ff1877ac */ /* 0x000f220008000a00 */
[----:B------:R-:W-:Y:S01]  /*6440*/  PRMT R0, R94, 0x7632, R0 ;  /* 0x000076325e007816 */ /* 0x000fe20000000000 */
[----:B------:R-:W-:Y:S01]  /*6450*/  FADD.FTZ R6, R64, R6 ;  /* 0x0000000640067221 */ /* 0x000fe20000010000 */
[----:B------:R-:W-:Y:S01]  /*6460*/  PRMT R31, R96, 0x7632, R31 ;  /* 0x00007632601f7816 */ /* 0x000fe2000000001f */
[----:B------:R-:W5:Y:S01]  /*6470*/  LDCU.64 UR26, c[0x0][0x500] ;  /* 0x0000a000ff1a77ac */ /* 0x000f620008000a00 */
[----:B------:R-:W-:-:S02]  /*6480*/  PRMT R66, R100, 0x7632, R66 ;  /* 0x0000763264427816 */ /* 0x000fc40000000042 */
[----:B------:R-:W-:Y:S01]  /*6490*/  ISETP.NE.AND P0, PT, R8, RZ, PT ;  /* 0x000000ff0800720c */ /* 0x000fe20003f05270 */
[----:B------:R-:W-:Y:S01]  /*64a0*/  UIADD3 UR10, UP0, UPT, UR10, -0x400, URZ ;  /* 0xfffffc000a0a7890 */ /* 0x000fe2000ff1e0ff */
[----:B------:R-:W-:Y:S01]  /*64b0*/  F2FP.F16.F32.PACK_AB R98, R105, R98 ;  /* 0x000000626962723e */ /* 0x000fe200000000ff */
        /* <DEDUP_REMOVED lines=13> */
[----:B------:R-:W-:Y:S01]  /*6590*/  MOV R68, UR16 ;  /* 0x0000001000447c02 */ /* 0x000fe20008000f00 */
[----:B----4-:R-:W-:-:S02]  /*65a0*/  UIMAD.WIDE.U32 UR16, UR23, UR24, UR18 ;  /* 0x00000018171072a5 */ /* 0x010fc4000f8e0012 */
[----:B------:R4:W-:Y:S01]  /*65b0*/  STS.U16 [R48+0xe], R66 ;  /* 0x00000e4230007388 */ /* 0x0009e20000000400 */
[----:B------:R-:W-:Y:S01]  /*65c0*/  UIADD3.X UR15, UPT, UPT, UR15, -0x1, URZ, UP2, !UPT ;  /* 0xffffffff0f0f7890 */ /* 0x000fe200097fe4ff */
[----:B0-----:R-:W-:Y:S01]  /*65d0*/  PRMT R0, R102, 0x7632, R0 ;  /* 0x0000763266007816 */ /* 0x001fe20000000000 */
[----:B------:R-:W-:Y:S01]  /*65e0*/  UIMAD UR17, UR23, UR25, UR17 ;  /* 0x00000019171172a4 */ /* 0x000fe2000f8e0211 */
[----:B------:R-:W-:Y:S01]  /*65f0*/  STS.U16 [R48], R94 ;  /* 0x0000005e30007388 */ /* 0x000fe20000000400 */
[----:B------:R-:W0:Y:S01]  /*6600*/  LDCU.64 UR24, c[0x0][0x550] ;  /* 0x0000aa00ff1877ac */ /* 0x000e220008000a00 */
[----:B-1----:R-:W-:Y:S02]  /*6610*/  PRMT R31, R104, 0x7632, R31 ;  /* 0x00007632681f7816 */ /* 0x002fe4000000001f */
[----:B------:R-:W-:Y:S01]  /*6620*/  STS.U16 [R48+0x4], R96 ;  /* 0x0000046030007388 */ /* 0x000fe20000000400 */
[----:B-----5:R-:W-:Y:S01]  /*6630*/  UIMAD.WIDE.U32 UR16, UR22, UR26, UR16 ;  /* 0x0000001a161072a5 */ /* 0x020fe2000f8e0010 */
[----:B----4-:R-:W-:-:S02]  /*6640*/  PRMT R66, R106, 0x7632, R66 ;  /* 0x000076326a427816 */ /* 0x010fc40000000042 */
[----:B------:R-:W-:Y:S01]  /*6650*/  STS.U16 [R48+0x8], R98 ;  /* 0x0000086230007388 */ /* 0x000fe20000000400 */
[----:B------:R-:W-:Y:S01]  /*6660*/  UIMAD UR17, UR22, UR27, UR17 ;  /* 0x0000001b161172a4 */ /* 0x000fe2000f8e0211 */
[----:B------:R-:W1:Y:S02]  /*6670*/  LDCU.64 UR26, c[0x0][0x560] ;  /* 0x0000ac00ff1a77ac */ /* 0x000e640008000a00 */
[----:B------:R-:W-:Y:S04]  /*6680*/  STS.U16 [R48+0xa], R65 ;  /* 0x00000a4130007388 */ /* 0x000fe80000000400 */
[----:B------:R-:W-:Y:S04]  /*6690*/  STS.U16 [R48+0xc], R100 ;  /* 0x00000c6430007388 */ /* 0x000fe80000000400 */
[----:B------:R-:W-:Y:S04]  /*66a0*/  STS.U16 [R48+0x10], R102 ;  /* 0x0000106630007388 */ /* 0x000fe80000000400 */
[----:B------:R4:W-:Y:S04]  /*66b0*/  STS.U16 [R48+0x12], R0 ;  /* 0x0000120030007388 */ /* 0x0009e80000000400 */
[----:B------:R-:W-:Y:S04]  /*66c0*/  STS.U16 [R48+0x14], R104 ;  /* 0x0000146830007388 */ /* 0x000fe80000000400 */
[----:B------:R-:W-:Y:S01]  /*66d0*/  STS.U16 [R48+0x16], R31 ;  /* 0x0000161f30007388 */ /* 0x000fe20000000400 */
[----:B----4-:R-:W-:-:S03]  /*66e0*/  IADD3 R0, P1, PT, R12, UR16, RZ ;  /* 0x000000100c007c10 */ /* 0x010fc6000ff3e0ff */
[----:B------:R-:W-:Y:S04]  /*66f0*/  STS.U16 [R48+0x18], R106 ;  /* 0x0000186a30007388 */ /* 0x000fe80000000400 */
[----:B------:R0:W-:Y:S04]  /*6700*/  STS.U16 [R48+0x1a], R66 ;  /* 0x00001a4230007388 */ /* 0x0001e80000000400 */
[----:B------:R-:W-:Y:S04]  /*6710*/  STS.U16 [R48+0x1c], R108 ;  /* 0x00001c6c30007388 */ /* 0x000fe80000000400 */
[----:B------:R4:W-:Y:S01]  /*6720*/  STS.U16 [R48+0x1e], R67 ;  /* 0x00001e4330007388 */ /* 0x0009e20000000400 */
[----:B------:R-:W-:-:S03]  /*6730*/  NOP ;  /* 0x0000000000007918 */ /* 0x000fc60000000000 */
[----:B------:R-:W-:Y:S01]  /*6740*/  LDS.U16 R31, [R32] ;  /* 0x00000000201f7984 */ /* 0x000fe20000000400 */
[C---:B0-----:R-:W-:Y:S02]  /*6750*/  LEA R66, P3, R0.reuse, UR24, 0x1 ;  /* 0x0000001800427c11 */ /* 0x041fe4000f8608ff */
[----:B----4-:R-:W-:Y:S01]  /*6760*/  IADD3.X R67, PT, PT, RZ, UR17, RZ, P1, !PT ;  /* 0x00000011ff437c10 */ /* 0x010fe20008ffe4ff */
[----:B------:R-:W-:Y:S01]  /*6770*/  LDS.U16 R65, [R33+0x40] ;  /* 0x0000400021417984 */ /* 0x000fe20000000400 */
[----:B------:R-:W0:Y:S02]  /*6780*/  LDCU.64 UR16, c[0x0][0x518] ;  /* 0x0000a300ff1077ac */ /* 0x000e240008000a00 */
[----:B------:R-:W-:Y:S01]  /*6790*/  LEA.HI.X R67, R0, UR25, R67, 0x1, P3 ;  /* 0x0000001900437c11 */ /* 0x000fe200098f0c43 */
[----:B------:R-:W-:Y:S01]  /*67a0*/  LDS.U16 R69, [R34+0x80] ;  /* 0x0000800022457984 */ /* 0x000fe20000000400 */
[----:B------:R-:W-:Y:S01]  /*67b0*/  F2FP.F16.F32.PACK_AB R0, R63, R64 ;  /* 0x000000403f00723e */ /* 0x000fe200000000ff */
[----:B------:R-:W4:Y:S01]  /*67c0*/  LDCU.64 UR24, c[0x0][0x520] ;  /* 0x0000a400ff1877ac */ /* 0x000f220008000a00 */
[----:B------:R-:W-:Y:S01]  /*67d0*/  FADD.FTZ R63, R6, R63 ;  /* 0x0000003f063f7221 */ /* 0x000fe20000010000 */
[----:B------:R-:W-:Y:S04]  /*67e0*/  LDS.U16 R71, [R35+0xc0] ;  /* 0x0000c00023477984 */ /* 0x000fe80000000400 */
[----:B------:R-:W-:Y:S04]  /*67f0*/  LDS.U16 R73, [R36+0x100] ;  /* 0x0001000024497984 */ /* 0x000fe80000000400 */
[----:B------:R-:W-:Y:S01]  /*6800*/  LDS.U16 R75, [R37+0x140] ;  /* 0x00014000254b7984 */ /* 0x000fe20000000400 */
[----:B0-----:R-:W-:-:S03]  /*6810*/  UIMAD.WIDE.U32 UR18, UR23, UR16, UR18 ;  /* 0x00000010171272a5 */ /* 0x001fc6000f8e0012 */
[----:B------:R-:W-:Y:S01]  /*6820*/  LDS.U16 R77, [R38+0x180] ;  /* 0x00018000264d7984 */ /* 0x000fe20000000400 */
[----:B------:R-:W-:-:S03]  /*6830*/  UIMAD UR17, UR23, UR17, UR19 ;  /* 0x00000011171172a4 */ /* 0x000fc6000f8e0213 */
[----:B------:R-:W-:Y:S01]  /*6840*/  LDS.U16 R79, [R39+0x1c0] ;  /* 0x0001c000274f7984 */ /* 0x000fe20000000400 */
[----:B------:R-:W-:-:S03]  /*6850*/  UMOV UR16, UR18 ;  /* 0x0000001200107c82 */ /* 0x000fc60008000000 */
[----:B------:R-:W-:Y:S01]  /*6860*/  LDS.U16 R81, [R40+0x200] ;  /* 0x0002000028517984 */ /* 0x000fe20000000400 */
[----:B----4-:R-:W-:-:S03]  /*6870*/  UIMAD.WIDE.U32 UR16, UR22, UR24, UR16 ;  /* 0x00000018161072a5 */ /* 0x010fc6000f8e0010 */
        /* <DEDUP_REMOVED lines=23> */
[----:B------:R-:W-:Y:S01]  /*69f0*/  @!P6 STG.E.U16 desc[UR20][R66.64+0xc0], R71 ;  /* 0x0000c0474200e986 */ /* 0x000fe2000c101514 */
[-C--:B------:R-:W-:Y:S02]  /*6a00*/  ISETP.GE.AND P6, PT, R24, R97.reuse, PT ;  /* 0x000000611800720c */ /* 0x080fe40003fc6270 */
[----:B0-----:R-:W-:Y:S01]  /*6a10*/  F2FP.F16.F32.PACK_AB R31, R61, R62 ;  /* 0x0000003e3d1f723e */ /* 0x001fe200000000ff */
[----:B------:R0:W-:Y:S01]  /*6a20*/  @!P1 STG.E.U16 desc[UR20][R66.64+0x100], R73 ;  /* 0x0001004942009986 */ /* 0x0001e2000c101514 */
[-C--:B------:R-:W-:Y:S01]  /*6a30*/  ISETP.GE.AND P1, PT, R25, R97.reuse, PT ;  /* 0x000000611900720c */ /* 0x080fe20003f26270 */
[----:B------:R-:W-:Y:S01]  /*6a40*/  FADD.FTZ R62, R63, R62 ;  /* 0x0000003e3f3e7221 */ /* 0x000fe20000010000 */
[----:B----4-:R-:W-:Y:S01]  /*6a50*/  PRMT R65, R0, 0x7610, R65 ;  /* 0x0000761000417816 */ /* 0x010fe20000000041 */
[----:B------:R-:W-:Y:S01]  /*6a60*/  @!P2 STG.E.U16 desc[UR20][R66.64+0x140], R75 ;  /* 0x0001404b4200a986 */ /* 0x000fe2000c101514 */
[-C--:B------:R-:W-:Y:S01]  /*6a70*/  ISETP.GE.AND P2, PT, R26, R97.reuse, PT ;  /* 0x000000611a00720c */ /* 0x080fe20003f46270 */
[----:B------:R-:W-:Y:S01]  /*6a80*/  FADD.FTZ R61, R62, R61 ;  /* 0x0000003d3e3d7221 */ /* 0x000fe20000010000 */
[----:B-----5:R-:W-:Y:S01]  /*6a90*/  PRMT R69, R31, 0x7610, R69 ;  /* 0x000076101f457816 */ /* 0x020fe20000000045 */
[----:B------:R-:W-:Y:S01]  /*6aa0*/  @!P3 STG.E.U16 desc[UR20][R66.64+0x180], R77 ;  /* 0x0001804d4200b986 */ /* 0x000fe2000c101514 */
[----:B------:R-:W-:-:S02]  /*6ab0*/  ISETP.GE.AND P3, PT, R29, R97, PT ;  /* 0x000000611d00720c */ /* 0x000fc40003f66270 */
[----:B------:R-:W-:Y:S01]  /*6ac0*/  PRMT R70, R31, 0x7632, R70 ;  /* 0x000076321f467816 */ /* 0x000fe20000000046 */
[----:B------:R-:W-:Y:S01]  /*6ad0*/  @!P4 STG.E.U16 desc[UR20][R66.64+0x1c0], R79 ;  /* 0x0001c04f4200c986 */ /* 0x000fe2000c101514 */
[-C--:B------:R-:W-:Y:S02]  /*6ae0*/  ISETP.GE.AND P4, PT, R28, R97.reuse, PT ;  /* 0x000000611c00720c */ /* 0x080fe40003f86270 */
[----:B------:R-:W-:Y:S01]  /*6af0*/  F2FP.F16.F32.PACK_AB R31, R55, R56 ;  /* 0x00000038371f723e */ /* 0x000fe200000000ff */
[----:B------:R-:W-:Y:S01]  /*6b00*/  @!P5 STG.E.U16 desc[UR20][R66.64+0x200], R81 ;  /* 0x000200514200d986 */ /* 0x000fe2000c101514 */
[-C--:B------:R-:W-:Y:S02]  /*6b10*/  ISETP.GE.AND P5, PT, R27, R97.reuse, PT ;  /* 0x000000611b00720c */ /* 0x080fe40003fa6270 */
[----:B0-----:R-:W-:Y:S01]  /*6b20*/  PRMT R73, R31, 0x7610, R73 ;  /* 0x000076101f497816 */ /* 0x001fe20000000049 */
[----:B------:R-:W-:Y:S01]  /*6b30*/  @!P6 STG.E.U16 desc[UR20][R66.64+0x240], R83 ;  /* 0x000240534200e986 */ /* 0x000fe2000c101514 */
[----:B------:R-:W-:-:S02]  /*6b40*/  ISETP.GE.AND P6, PT, R30, R97, PT ;  /* 0x000000611e00720c */ /* 0x000fc40003fc6270 */
[----:B------:R-:W-:Y:S01]  /*6b50*/  PRMT R74, R31, 0x7632, R74 ;  /* 0x000076321f4a7816 */ /* 0x000fe2000000004a */
[----:B------:R-:W-:Y:S01]  /*6b60*/  @!P1 STG.E.U16 desc[UR20][R66.64+0x280], R85 ;  /* 0x0002805542009986 */ /* 0x000fe2000c101514 */
[----:B------:R-:W-:-:S03]  /*6b70*/  F2FP.F16.F32.PACK_AB R31, R49, R50 ;  /* 0x00000032311f723e */ /* 0x000fc600000000ff */
[----:B------:R-:W-:Y:S04]  /*6b80*/  @!P2 STG.E.U16 desc[UR20][R66.64+0x2c0], R87 ;  /* 0x0002c0574200a986 */ /* 0x000fe8000c101514 */
[----:B------:R-:W-:Y:S04]  /*6b90*/  @!P5 STG.E.U16 desc[UR20][R66.64+0x300], R89 ;  /* 0x000300594200d986 */ /* 0x000fe8000c101514 */
[----:B------:R-:W-:Y:S04]  /*6ba0*/  @!P4 STG.E.U16 desc[UR20][R66.64+0x340], R91 ;  /* 0x0003405b4200c986 */ /* 0x000fe8000c101514 */
[----:B------:R-:W-:Y:S04]  /*6bb0*/  @!P3 STG.E.U16 desc[UR20][R66.64+0x380], R93 ;  /* 0x0003805d4200b986 */ /* 0x000fe8000c101514 */
[----:B------:R0:W-:Y:S01]  /*6bc0*/  @!P6 STG.E.U16 desc[UR20][R66.64+0x3c0], R95 ;  /* 0x0003c05f4200e986 */ /* 0x0001e2000c101514 */
[----:B------:R-:W-:Y:S01]  /*6bd0*/  BAR.SYNC.DEFER_BLOCKING 0x0 ;  /* 0x0000000000007b1d */ /* 0x000fe20000010000 */
[----:B0-----:R-:W-:-:S02]  /*6be0*/  PRMT R67, R0, 0x7632, R67 ;  /* 0x0000763200437816 */ /* 0x001fc40000000043 */
[----:B------:R-:W-:Y:S01]  /*6bf0*/  F2FP.F16.F32.PACK_AB R0, R59, R60 ;  /* 0x0000003c3b00723e */ /* 0x000fe200000000ff */
[----:B------:R-:W-:-:S03]  /*6c00*/  FADD.FTZ R60, R61, R60 ;  /* 0x0000003c3d3c7221 */ /* 0x000fc60000010000 */
[----:B------:R-:W-:Y:S01]  /*6c10*/  PRMT R71, R0, 0x7610, R71 ;  /* 0x0000761000477816 */ /* 0x000fe20000000047 */
[----:B------:R-:W-:Y:S01]  /*6c20*/  FADD.FTZ R59, R60, R59 ;  /* 0x0000003b3c3b7221 */ /* 0x000fe20000010000 */
[----:B------:R-:W-:Y:S02]  /*6c30*/  PRMT R72, R0, 0x7632, R72 ;  /* 0x0000763200487816 */ /* 0x000fe40000000048 */
[----:B------:R-:W-:Y:S01]  /*6c40*/  F2FP.F16.F32.PACK_AB R0, R57, R58 ;  /* 0x0000003a3900723e */ /* 0x000fe200000000ff */
[----:B------:R-:W-:-:S03]  /*6c50*/  FADD.FTZ R58, R59, R58 ;  /* 0x0000003a3b3a7221 */ /* 0x000fc60000010000 */
[----:B------:R-:W-:Y:S01]  /*6c60*/  PRMT R66, R0, 0x7610, R66 ;  /* 0x0000761000427816 */ /* 0x000fe20000000042 */
[----:B------:R-:W-:Y:S01]  /*6c70*/  FADD.FTZ R57, R58, R57 ;  /* 0x000000393a397221 */ /* 0x000fe20000010000 */
[----:B------:R0:W-:Y:S03]  /*6c80*/  STS.U16 [R48+0x2], R67 ;  /* 0x0000024330007388 */ /* 0x0001e60000000400 */
[----:B------:R-:W-:Y:S01]  /*6c90*/  FADD.FTZ R56, R57, R56 ;  /* 0x0000003839387221 */ /* 0x000fe20000010000 */
[----:B------:R4:W-:Y:S03]  /*6ca0*/  STS.U16 [R48], R65 ;  /* 0x0000004130007388 */ /* 0x0009e60000000400 */
[----:B------:R-:W-:Y:S01]  /*6cb0*/  FADD.FTZ R55, R56, R55 ;  /* 0x0000003738377221 */ /* 0x000fe20000010000 */
[----:B------:R5:W-:Y:S01]  /*6cc0*/  STS.U16 [R48+0x4], R69 ;  /* 0x0000044530007388 */ /* 0x000be20000000400 */
[----:B0-----:R-:W-:-:S02]  /*6cd0*/  PRMT R67, R0, 0x7632, R67 ;  /* 0x0000763200437816 */ /* 0x001fc40000000043 */
[----:B------:R-:W-:Y:S01]  /*6ce0*/  F2FP.F16.F32.PACK_AB R0, R51, R52 ;  /* 0x000000343300723e */ /* 0x000fe200000000ff */
[----:B------:R0:W-:Y:S01]  /*6cf0*/  STS.U16 [R48+0x6], R70 ;  /* 0x0000064630007388 */ /* 0x0001e20000000400 */
[----:B----4-:R-:W-:Y:S01]  /*6d00*/  F2FP.F16.F32.PACK_AB R65, R53, R54 ;  /* 0x000000363541723e */ /* 0x010fe200000000ff */
[----:B------:R-:W-:Y:S02]  /*6d10*/  FADD.FTZ R54, R55, R54 ;  /* 0x0000003637367221 */ /* 0x000fe40000010000 */
[----:B------:R4:W-:Y:S01]  /*6d20*/  STS.U16 [R48+0xa], R72 ;  /* 0x00000a4830007388 */ /* 0x0009e20000000400 */
[----:B-----5:R-:W-:Y:S01]  /*6d30*/  PRMT R69, R65, 0x7632, R69 ;  /* 0x0000763241457816 */ /* 0x020fe20000000045 */
[----:B------:R-:W-:Y:S02]  /*6d40*/  FADD.FTZ R53, R54, R53 ;  /* 0x0000003536357221 */ /* 0x000fe40000010000 */
[----:B------:R5:W-:Y:S01]  /*6d50*/  STS.U16 [R48+0xc], R66 ;  /* 0x00000c4230007388 */ /* 0x000be20000000400 */
[----:B0-----:R-:W-:Y:S01]  /*6d60*/  PRMT R70, R0, 0x7632, R70 ;  /* 0x0000763200467816 */ /* 0x001fe20000000046 */
[----:B------:R-:W-:-:S02]  /*6d70*/  FADD.FTZ R52, R53, R52 ;  /* 0x0000003435347221 */ /* 0x000fc40000010000 */
[----:B------:R-:W-:Y:S01]  /*6d80*/  STS.U16 [R48+0x8], R71 ;  /* 0x0000084730007388 */ /* 0x000fe20000000400 */
[C---:B----4-:R-:W-:Y:S01]  /*6d90*/  PRMT R72, R31.reuse, 0x7632, R72 ;  /* 0x000076321f487816 */ /* 0x050fe20000000048 */
[----:B------:R-:W-:Y:S02]  /*6da0*/  FADD.FTZ R51, R52, R51 ;  /* 0x0000003334337221 */ /* 0x000fe40000010000 */
[----:B------:R-:W-:Y:S01]  /*6db0*/  STS.U16 [R48+0xe], R67 ;  /* 0x00000e4330007388 */ /* 0x000fe20000000400 */
[----:B-----5:R-:W-:Y:S01]  /*6dc0*/  PRMT R66, R31, 0x7610, R66 ;  /* 0x000076101f427816 */ /* 0x020fe20000000042 */
[----:B------:R-:W-:Y:S02]  /*6dd0*/  FADD.FTZ R6, R51, R50 ;  /* 0x0000003233067221 */ /* 0x000fe40000010000 */
[----:B------:R-:W-:Y:S02]  /*6de0*/  STS.U16 [R48+0x10], R73 ;  /* 0x0000104930007388 */ /* 0x000fe40000000400 */
[----:B------:R-:W-:-:S02]  /*6df0*/  FADD.FTZ R6, R6, R49 ;  /* 0x0000003106067221 */ /* 0x000fc40000010000 */
[----:B------:R-:W-:Y:S04]  /*6e00*/  STS.U16 [R48+0x12], R74 ;  /* 0x0000124a30007388 */ /* 0x000fe80000000400 */
[----:B------:R-:W-:Y:S04]  /*6e10*/  STS.U16 [R48+0x14], R65 ;  /* 0x0000144130007388 */ /* 0x000fe80000000400 */
[----:B------:R-:W-:Y:S04]  /*6e20*/  STS.U16 [R48+0x16], R69 ;  /* 0x0000164530007388 */ /* 0x000fe80000000400 */
[----:B------:R0:W-:Y:S04]  /*6e30*/  STS.U16 [R48+0x18], R0 ;  /* 0x0000180030007388 */ /* 0x0001e80000000400 */
[----:B------:R-:W-:Y:S04]  /*6e40*/  STS.U16 [R48+0x1a], R70 ;  /* 0x00001a4630007388 */ /* 0x000fe80000000400 */
[----:B------:R-:W-:Y:S01]  /*6e50*/  STS.U16 [R48+0x1c], R66 ;  /* 0x00001c4230007388 */ /* 0x000fe20000000400 */
[----:B0-----:R-:W-:Y:S01]  /*6e60*/  IADD3 R0, P2, PT, R12, UR16, RZ ;  /* 0x000000100c007c10 */ /* 0x001fe2000ff5e0ff */
[----:B------:R-:W-:-:S02]  /*6e70*/  UIADD3 UR16, UPT, UPT, UR8, -0x1, URZ ;  /* 0xffffffff08107890 */ /* 0x000fc4000fffe0ff */
[----:B------:R-:W-:Y:S01]  /*6e80*/  STS.U16 [R48+0x1e], R72 ;  /* 0x00001e4830007388 */ /* 0x000fe20000000400 */
[----:B------:R-:W-:-:S03]  /*6e90*/  NOP ;  /* 0x0000000000007918 */ /* 0x000fc60000000000 */
[----:B------:R-:W-:Y:S01]  /*6ea0*/  LDS.U16 R31, [R32] ;  /* 0x00000000201f7984 */ /* 0x000fe20000000400 */
[----:B------:R-:W-:-:S03]  /*6eb0*/  UMOV UR8, UR16 ;  /* 0x0000001000087c82 */ /* 0x000fc60008000000 */
[----:B------:R0:W-:Y:S04]  /*6ec0*/  LDS.U16 R65, [R33+0x40] ;  /* 0x0000400021417984 */ /* 0x0001e80000000400 */
[----:B------:R-:W-:Y:S04]  /*6ed0*/  LDS.U16 R67, [R34+0x80] ;  /* 0x0000800022437984 */ /* 0x000fe80000000400 */
[----:B------:R-:W-:Y:S01]  /*6ee0*/  LDS.U16 R35, [R35+0xc0] ;  /* 0x0000c00023237984 */ /* 0x000fe20000000400 */
[----:B0-----:R-:W-:Y:S01]  /*6ef0*/  IMAD.X R33, RZ, RZ, UR17, P2 ;  /* 0x00000011ff217e24 */ /* 0x001fe200090e06ff */
[----:B-1----:R-:W-:-:S02]  /*6f00*/  LEA R32, P2, R0, UR26, 0x1 ;  /* 0x0000001a00207c11 */ /* 0x002fc4000f8408ff */
        /* <DEDUP_REMOVED lines=43> */
[----:B------:R-:W-:-:S03]  /*71c0*/  ISETP.GE.AND P0, PT, R24, R81, PT ;  /* 0x000000511800720c */ /* 0x000fc60003f06270 */
[----:B------:R0:W-:Y:S01]  /*71d0*/  @!P1 STG.E.U16 desc[UR20][R32.64+0xc0], R35 ;  /* 0x0000c02320009986 */ /* 0x0001e2000c101514 */
[----:B------:R-:W-:-:S09]  /*71e0*/  ISETP.GE.AND P1, PT, R25, R81, PT ;  /* 0x000000511900720c */ /* 0x000fd20003f26270 */
[----:B------:R0:W-:Y:S01]  /*71f0*/  @!P0 STG.E.U16 desc[UR20][R32.64+0x240], R41 ;  /* 0x0002402920008986 */ /* 0x0001e2000c101514 */
[----:B------:R-:W-:-:S03]  /*7200*/  IADD3 R7, P0, PT, R7, -0x400, RZ ;  /* 0xfffffc0007077810 */ /* 0x000fc60007f1e0ff */
[----:B------:R0:W-:Y:S01]  /*7210*/  @!P1 STG.E.U16 desc[UR20][R32.64+0x280], R75 ;  /* 0x0002804b20009986 */ /* 0x0001e2000c101514 */
[----:B------:R-:W-:Y:S02]  /*7220*/  IADD3 R10, P1, PT, R10, -0x400, RZ ;  /* 0xfffffc000a0a7810 */ /* 0x000fe40007f3e0ff */
[----:B------:R-:W-:Y:S02]  /*7230*/  IADD3.X R9, PT, PT, R9, -0x1, RZ, P0, !PT ;  /* 0xffffffff09097810 */ /* 0x000fe400007fe4ff */
[----:B------:R-:W-:Y:S01]  /*7240*/  IADD3.X R11, PT, PT, R11, -0x1, RZ, P1, !PT ;  /* 0xffffffff0b0b7810 */ /* 0x000fe20000ffe4ff */
[----:B------:R-:W-:Y:S08]  /*7250*/  BRA.U UP0, `(.L_x_7294) ;  /* 0xffffff9500f87547 */ /* 0x000ff0000b83ffff */
.L_x_7254:
[----:B------:R-:W1:Y:S01]  /*7260*/  LDCU.64 UR6, c[0x0][0x548] ;  /* 0x0000a900ff0677ac */ /* 0x000e620008000a00 */
[----:B------:R-:W4:Y:S01]  /*7270*/  S2R R10, SR_TID.X ;  /* 0x00000000000a7919 */ /* 0x000f220000002100 */
        /* <DEDUP_REMOVED lines=8> */
[----:B0-----:R-:W-:Y:S02]  /*7300*/  @P0 FADD R0, R0, R5 ;  /* 0x0000000500000221 */ /* 0x001fe40000000000 */
[----:B------:R-:W0:Y:S03]  /*7310*/  S2R R5, SR_TID.X ;  /* 0x0000000000057919 */ /* 0x000e260000002100 */
[----:B-----5:R-:W2:Y:S01]  /*7320*/  SHFL.DOWN P0, R3, R0, 0x2, 0x1f ;  /* 0x08401f0000037f89 */ /* 0x020ea20000000000 */
        /* <DEDUP_REMOVED lines=11> */
[----:B0-----:R-:W-:-:S04]  /*73e0*/  ISETP.NE.AND P0, PT, R5, RZ, PT ;  /* 0x000000ff0500720c */ /* 0x001fc80003f05270 */
        /* <DEDUP_REMOVED lines=8> */
.L_x_7296:
[----:B------:R-:W-:Y:S05]  /*7470*/  BSYNC.RECONVERGENT B0 ;  /* 0x0000000000007941 */ /* 0x000fea0003800200 */
.L_x_7295:
[----:B------:R-:W-:Y:S01]  /*7480*/  UISETP.NE.U32.AND UP0, UPT, UR8, URZ, UPT ;  /* 0x000000ff0800728c */ /* 0x000fe2000bf05070 */
[----:B----4-:R-:W-:-:S03]  /*7490*/  ISETP.GE.AND P0, PT, R10, UR11, PT ;  /* 0x0000000b0a007c0c */ /* 0x010fc6000bf06270 */
[----:B------:R-:W-:-:S09]  /*74a0*/  UISETP.NE.AND.EX UP0, UPT, UR9, URZ, UPT, UP0 ;  /* 0x000000ff0900728c */ /* 0x000fd2000bf05300 */
[----:B------:R-:W-:Y:S05]  /*74b0*/  BRA.U !UP0, `(.L_x_7297) ;  /* 0x0000000108707547 */ /* 0x000fea000b800000 */
[----:B------:R-:W-:Y:S06]  /*74c0*/  BAR.SYNC.DEFER_BLOCKING 0x0 ;  /* 0x0000000000007b1d */ /* 0x000fec0000010000 */
[----:B------:R-:W-:Y:S01]  /*74d0*/  BSSY.RECONVERGENT B0, `(.L_x_7297) ;  /* 0x000001a000007945 */ /* 0x000fe20003800200 */
[----:B-1---5:R-:W1:Y:S01]  /*74e0*/  SHFL.DOWN P1, R3, R6, 0x1, 0x1f ;  /* 0x08201f0006037f89 */ /* 0x022e620000020000 */
[----:B0-----:R-:W0:Y:S01]  /*74f0*/  S2R R4, SR_LANEID ;  /* 0x0000000000047919 */ /* 0x001e220000000000 */
[----:B-1----:R-:W-:Y:S02]  /*7500*/  @P1 FADD R3, R3, R6 ;  /* 0x0000000603031221 */ /* 0x002fe40000000000 */
[----:B------:R-:W1:Y:S03]  /*7510*/  S2R R6, SR_TID.X ;  /* 0x0000000000067919 */ /* 0x000e660000002100 */
[----:B------:R-:W4:Y:S01]  /*7520*/  SHFL.DOWN P1, R0, R3, 0x2, 0x1f ;  /* 0x08401f0003007f89 */ /* 0x000f220000020000 */
[----:B0-----:R-:W-:-:S13]  /*7530*/  ISETP.NE.AND P2, PT, R4, RZ, PT ;  /* 0x000000ff0400720c */ /* 0x001fda0003f45270 */
[----:B------:R-:W0:Y:S01]  /*7540*/  @!P2 S2R R4, SR_CgaCtaId ;  /* 0x000000000004a919 */ /* 0x000e220000008800 */
[----:B----4-:R-:W-:Y:S01]  /*7550*/  @P1 FADD R0, R3, R0 ;  /* 0x0000000003001221 */ /* 0x010fe20000000000 */
[----:B------:R-:W-:-:S04]  /*7560*/  @!P2 MOV R3, 0x400 ;  /* 0x000004000003a802 */ /* 0x000fc80000000f00 */
[----:B------:R-:W4:Y:S01]  /*7570*/  SHFL.DOWN P1, R5, R0, 0x4, 0x1f ;  /* 0x08801f0000057f89 */ /* 0x000f220000020000 */
[----:B0-----:R-:W-:Y:S01]  /*7580*/  @!P2 LEA R4, R4, R3, 0x18 ;  /* 0x000000030404a211 */ /* 0x001fe200078ec0ff */
[----:B----4-:R-:W-:-:S05]  /*7590*/  @P1 FADD R5, R0, R5 ;  /* 0x0000000500051221 */ /* 0x010fca0000000000 */
[----:B------:R-:W0:Y:S02]  /*75a0*/  SHFL.DOWN P1, R2, R5, 0x8, 0x1f ;  /* 0x09001f0005027f89 */ /* 0x000e240000020000 */
[----:B0-----:R-:W-:-:S05]  /*75b0*/  @P1 FADD R2, R5, R2 ;  /* 0x0000000205021221 */ /* 0x001fca0000000000 */
[----:B------:R-:W0:Y:S02]  /*75c0*/  SHFL.DOWN P1, R7, R2, 0x10, 0x1f ;  /* 0x0a001f0002077f89 */ /* 0x000e240000020000 */
[----:B0-----:R-:W-:Y:S01]  /*75d0*/  @P1 FADD R7, R2, R7 ;  /* 0x0000000702071221 */ /* 0x001fe20000000000 */
[----:B-1----:R-:W-:-:S04]  /*75e0*/  ISETP.NE.AND P1, PT, R6, RZ, PT ;  /* 0x000000ff0600720c */ /* 0x002fc80003f25270 */
        /* <DEDUP_REMOVED lines=8> */
.L_x_7298:
[----:B------:R-:W-:Y:S05]  /*7670*/  BSYNC.RECONVERGENT B0 ;  /* 0x0000000000007941 */ /* 0x000fea0003800200 */
.L_x_7297:
[----:B------:R-:W-:Y:S05]  /*7680*/  @P0 EXIT ;  /* 0x000000000000094d */ /* 0x000fea0003800000 */
[----:B------:R-:W4:Y:S01]  /*7690*/  S2UR UR8, SR_CTAID.Y ;  /* 0x00000000000879c3 */ /* 0x000f220000002600 */
[----:B------:R-:W4:Y:S01]  /*76a0*/  LDCU.64 UR6, c[0x0][0x4a8] ;  /* 0x00009500ff0677ac */ /* 0x000f220008000a00 */
[----:B------:R-:W-:Y:S01]  /*76b0*/  MOV R0, R10 ;  /* 0x0000000a00007202 */ /* 0x000fe20000000f00 */
[----:B------:R-:W1:Y:S05]  /*76c0*/  LDCU UR10, c[0x0][0x360] ;  /* 0x00006c00ff0a77ac */ /* 0x000e6a0008000800 */
[----:B------:R-:W2:Y:S01]  /*76d0*/  S2UR UR9, SR_CgaCtaId ;  /* 0x00000000000979c3 */ /* 0x000ea20000008800 */
[----:B------:R-:W1:Y:S07]  /*76e0*/  LDCU.64 UR12, c[0x0][0x530] ;  /* 0x0000a600ff0c77ac */ /* 0x000e6e0008000a00 */
[----:B0-----:R-:W0:Y:S01]  /*76f0*/  LDC.64 R8, c[0x0][0x4b0] ;  /* 0x00012c00ff087b82 */ /* 0x001e220000000a00 */
[----:B----4-:R-:W-:-:S03]  /*7700*/  UIMAD.WIDE.U32 UR4, UR8, UR6, URZ ;  /* 0x00000006080472a5 */ /* 0x010fc6000f8e00ff */
[----:B------:R-:W-:Y:S01]  /*7710*/  UMOV UR6, 0x400 ;  /* 0x0000040000067882 */ /* 0x000fe20000000000 */
[----:B------:R-:W-:Y:S02]  /*7720*/  UIMAD UR7, UR8, UR7, UR5 ;  /* 0x00000007080772a4 */ /* 0x000fe4000f8e0205 */
[----:B-12---:R-:W-:-:S12]  /*7730*/  ULEA UR9, UR9, UR6, 0x18 ;  /* 0x0000000609097291 */ /* 0x006fd8000f8ec0ff */
.L_x_7299:
[----:B------:R-:W-:Y:S01]  /*7740*/  LEA R6, R0, UR9, 0x2 ;  /* 0x0000000900067c11 */ /* 0x000fe2000f8e10ff */
[----:B------:R-:W-:Y:S01]  /*7750*/  UMOV UR6, UR4 ;  /* 0x0000000400067c82 */ /* 0x000fe20008000000 */
[----:B-----5:R-:W-:-:S03]  /*7760*/  SHF.R.S32.HI R3, RZ, 0x1f, R0 ;  /* 0x0000001fff037819 */ /* 0x020fc60000011400 */
[----:B-1----:R-:W1:Y:S02]  /*7770*/  LDS R7, [R6+0x2b78] ;  /* 0x002b780006077984 */ /* 0x002e640000000800 */
[-C--:B0-----:R-:W-:Y:S02]  /*7780*/  IMAD R4, R3, R8.reuse, RZ ;  /* 0x0000000803047224 */ /* 0x081fe400078e02ff */
[----:B------:R-:W-:-:S04]  /*7790*/  IMAD.WIDE.U32 R2, R0, R8, UR6 ;  /* 0x0000000600027e25 */ /* 0x000fc8000f8e0008 */
[----:B------:R-:W-:Y:S01]  /*77a0*/  IMAD R5, R0, R9, R4 ;  /* 0x0000000900057224 */ /* 0x000fe200078e0204 */
[----:B------:R-:W-:Y:S02]  /*77b0*/  LEA R4, P0, R2, UR12, 0x2 ;  /* 0x0000000c02047c11 */ /* 0x000fe4000f8010ff */
[----:B------:R-:W-:Y:S02]  /*77c0*/  IADD3 R0, PT, PT, R0, UR10, RZ ;  /* 0x0000000a00007c10 */ /* 0x000fe4000fffe0ff */
[----:B------:R-:W-:-:S04]  /*77d0*/  IADD3 R3, PT, PT, R3, R5, RZ ;  /* 0x0000000503037210 */ /* 0x000fc80007ffe0ff */
[----:B------:R-:W-:Y:S02]  /*77e0*/  LEA.HI.X R5, R2, UR13, R3, 0x2, P0 ;  /* 0x0000000d02057c11 */ /* 0x000fe400080f1403 */
[----:B------:R-:W-:-:S03]  /*77f0*/  ISETP.GE.AND P0, PT, R0, UR11, PT ;  /* 0x0000000b00007c0c */ /* 0x000fc6000bf06270 */
[----:B-1----:R1:W-:Y:S10]  /*7800*/  REDG.E.ADD.F32.FTZ.RN.STRONG.GPU desc[UR20][R4.64], R7 ;  /* 0x00000007040079a6 */ /* 0x0023f4000c12f314 */
[----:B------:R-:W-:Y:S05]  /*7810*/  @!P0 BRA `(.L_x_7299) ;  /* 0xfffffffc00c88947 */ /* 0x000fea000383ffff */
[----:B------:R-:W-:Y:S05]  /*7820*/  EXIT ;  /* 0x000000000000794d */ /* 0x000fea0003800000 */
.L_x_7300:
        /* <DEDUP_REMOVED lines=13> */
.L_x_10484:


//--------------------- .text._Z25selective_scan_bwd_kernelI32Selective_Scan_bwd_kernel_traitsILi32ELi16ELb0ELb1ELb1ELb0ELb1EN3c104HalfEfEEv12SSMParamsBwd --------------------------
	.section	.text._Z25selective_scan_bwd_kernelI32Selective_Scan_bwd_kernel_traitsILi32ELi16ELb0ELb1ELb1ELb0ELb1EN3c104HalfEfEEv12SSMParamsBwd,"ax",@progbits
	.align	128
        .global         _Z25selective_scan_bwd_kernelI32Selective_Scan_bwd_kernel_traitsILi32ELi16ELb0ELb1ELb1ELb0ELb1EN3c104HalfEfEEv12SSMParamsBwd
        .type           _Z25selective_scan_bwd_kernelI32Selective_Scan_bwd_kernel_traitsILi32ELi16ELb0ELb1ELb1ELb0ELb1EN3c104HalfEfEEv12SSMParamsBwd,@function
        .size           _Z25selective_scan_bwd_kernelI32Selective_Scan_bwd_kernel_traitsILi32ELi16ELb0ELb1ELb1ELb0ELb1EN3c104HalfEfEEv12SSMParamsBwd,(.L_x_10485 - _Z25selective_scan_bwd_kernelI32Selective_Scan_bwd_kernel_traitsILi32ELi16ELb0ELb1ELb1ELb0ELb1EN3c104HalfEfEEv12SSMParamsBwd)
        .other          _Z25selective_scan_bwd_kernelI32Selective_Scan_bwd_kernel_traitsILi32ELi16ELb0ELb1ELb1ELb0ELb1EN3c104HalfEfEEv12SSMParamsBwd,@"STO_CUDA_ENTRY STV_DEFAULT"
_Z25selective_scan_bwd_kernelI32Selective_Scan_bwd_kernel_traitsILi32ELi16ELb0ELb1ELb1ELb0ELb1EN3c104HalfEfEEv12SSMParamsBwd:
.text._Z25selective_scan_bwd_kernelI32Selective_Scan_bwd_kernel_traitsILi32ELi16ELb0ELb1ELb1ELb0ELb1EN3c104HalfEfEEv12SSMParamsBwd:
[----:B------:R-:W-:Y:S08]  /*0000*/  LDC R1, c[0x0][0x37c] ;  /* 0x0000df00ff017b82 */ /* 0x000ff00000000800 */
[----:B------:R-:W0:Y:S01]  /*0010*/  LDC R10, c[0x0][0x398] ;  /* 0x0000e600ff0a7b82 */ /* 0x000e220000000800 */
[----:B------:R-:W1:Y:S01]  /*0020*/  LDCU.64 UR4, c[0x0][0x458] ;  /* 0x00008b00ff0477ac */ /* 0x000e620008000a00 */
[----:B------:R-:W-:Y:S01]  /*0030*/  CS2R R2, SRZ ;  /* 0x0000000000027805 */ /* 0x000fe2000001ff00 */
[----:B------:R-:W2:Y:S05]  /*0040*/  LDCU.64 UR6, c[0x0][0x470] ;  /* 0x00008e00ff0677ac */ /* 0x000eaa0008000a00 */
[----:B------:R-:W3:Y:S01]  /*0050*/  S2UR UR32, SR_CTAID.Y ;  /* 0x00000000002079c3 */ /* 0x000ee20000002600 */
[----:B------:R-:W4:Y:S01]  /*0060*/  LDCU.128 UR12, c[0x0][0x3f0] ;  /* 0x00007e00ff0c77ac */ /* 0x000f220008000c00 */
[----:B------:R-:W4:Y:S06]  /*0070*/  LDCU.128 UR20, c[0x0][0x400] ;  /* 0x00008000ff1477ac */ /* 0x000f2c0008000c00 */
[----:B------:R-:W4:Y:S01]  /*0080*/  S2UR UR33, SR_CTAID.X ;  /* 0x00000000002179c3 */ /* 0x000f220000002500 */
[----:B------:R-:W4:Y:S01]  /*0090*/  LDCU.64 UR26, c[0x0][0x358] ;  /* 0x00006b00ff1a77ac */ /* 0x000f220008000a00 */
        /* <DEDUP_REMOVED lines=8> */
[----:B------:R-:W-:Y:S01]  /*0120*/  PLOP3.LUT P0, PT, PT, PT, UP0, 0x80, 0x8 ;  /* 0x000000000008781c */ /* 0x000fe20003f0f008 */
[----:B------:R-:W2:Y:S02]  /*0130*/  LDCU.64 UR16, c[0x0][0x498] ;  /* 0x00009300ff1077ac */ /* 0x000ea40008000a00 */
[----:B------:R-:W-:Y:S01]  /*0140*/  PLOP3.LUT P1, PT, PT, PT, UP1, 0x80, 0x8 ;  /* 0x000000000008781c */ /* 0x000fe20003f2f018 */
[----:B------:R-:W0:Y:S01]  /*0150*/  LDC.64 R14, c[0x0][0x448] ;  /* 0x00011200ff0e7b82 */ /* 0x000e220000000a00 */
[----:B---3--:R-:W-:-:S03]  /*0160*/  @UP0 ULEA UR4, UP2, UR32, UR4, 0x2 ;  /* 0x0000000420040291 */ /* 0x008fc6000f8410ff */
[----:B------:R-:W-:Y:S02]  /*0170*/  @UP1 ULEA UR6, UP3, UR32, UR6, 0x2 ;  /* 0x0000000620061291 */ /* 0x000fe4000f8610ff */
[----:B------:R-:W-:Y:S01]  /*0180*/  @UP0 ULEA.HI.X UR5, UR32, UR5, URZ, 0x2, UP2 ;  /* 0x0000000520050291 */ /* 0x000fe200090f14ff */
[----:B-1----:R-:W1:Y:S01]  /*0190*/  MUFU.RCP R0, R0 ;  /* 0x0000000000007308 */ /* 0x002e620000001000 */
[----:B------:R-:W-:Y:S01]  /*01a0*/  @UP1 ULEA.HI.X UR7, UR32, UR7, URZ, 0x2, UP3 ;  /* 0x0000000720071291 */ /* 0x000fe200098f14ff */
[----:B------:R-:W-:Y:S01]  /*01b0*/  MOV R4, UR4 ;  /* 0x0000000400047c02 */ /* 0x000fe20008000f00 */
[----:B------:R-:W3:Y:S02]  /*01c0*/  LDCU.64 UR28, c[0x0][0x480] ;  /* 0x00009000ff1c77ac */ /* 0x000ee40008000a00 */
[----:B------:R-:W-:Y:S01]  /*01d0*/  MOV R5, UR5 ;  /* 0x0000000500057c02 */ /* 0x000fe20008000f00 */
[----:B------:R-:W0:Y:S01]  /*01e0*/  LDC.64 R16, c[0x0][0x450] ;  /* 0x00011400ff107b82 */ /* 0x000e220000000a00 */
[----:B------:R-:W-:Y:S01]  /*01f0*/  MOV R6, UR6 ;  /* 0x0000000600067c02 */ /* 0x000fe20008000f00 */
[----:B------:R-:W0:Y:S01]  /*0200*/  LDCU.64 UR24, c[0x0][0x4a0] ;  /* 0x00009400ff1877ac */ /* 0x000e220008000a00 */
[----:B------:R-:W-:Y:S01]  /*0210*/  MOV R7, UR7 ;  /* 0x0000000700077c02 */ /* 0x000fe20008000f00 */
[----:B----4-:R-:W5:Y:S01]  /*0220*/  @P0 LDG.E R2, desc[UR26][R4.64] ;  /* 0x0000001a04020981 */ /* 0x010f62000c1e1900 */
[----:B-1----:R-:W-:Y:S01]  /*0230*/  IADD3 R8, PT, PT, R0, 0xffffffe, RZ ;  /* 0x0ffffffe00087810 */ /* 0x002fe20007ffe0ff */
[----:B------:R-:W-:-:S02]  /*0240*/  UIMAD.WIDE.U32 UR4, UR33, UR12, URZ ;  /* 0x0000000c210472a5 */ /* 0x000fc4000f8e00ff */
[----:B------:R1:W5:Y:S01]  /*0250*/  @P1 LDG.E R3, desc[UR26][R6.64] ;  /* 0x0000001a06031981 */ /* 0x000362000c1e1900 */
[----:B------:R-:W-:Y:S01]  /*0260*/  UIMAD.WIDE.U32 UR6, UR33, UR20, URZ ;  /* 0x00000014210672a5 */ /* 0x000fe2000f8e00ff */
[----:B------:R4:W3:Y:S01]  /*0270*/  F2I.FTZ.U32.TRUNC.NTZ R9, R8 ;  /* 0x0000000800097305 */ /* 0x0008e2000021f000 */
[----:B------:R-:W-:Y:S01]  /*0280*/  UIMAD UR5, UR33, UR13, UR5 ;  /* 0x0000000d210572a4 */ /* 0x000fe2000f8e0205 */
[----:B------:R-:W-:Y:S01]  /*0290*/  IABS R0, UR32 ;  /* 0x0000002000007c13 */ /* 0x000fe20008000000 */
[----:B------:R-:W-:Y:S02]  /*02a0*/  UIMAD UR7, UR33, UR21, UR7 ;  /* 0x00000015210772a4 */ /* 0x000fe4000f8e0207 */
[----:B------:R-:W-:Y:S02]  /*02b0*/  UIMAD.WIDE.U32 UR8, UR32, UR14, UR4 ;  /* 0x0000000e200872a5 */ /* 0x000fe4000f8e0004 */
[----:B------:R-:W-:Y:S01]  /*02c0*/  UIMAD.WIDE.U32 UR10, UR32, UR22, UR6 ;  /* 0x00000016200a72a5 */ /* 0x000fe2000f8e0006 */
[----:B-1----:R-:W1:Y:S01]  /*02d0*/  LDC.64 R6, c[0x0][0x3c8] ;  /* 0x0000f200ff067b82 */ /* 0x002e620000000a00 */
[----:B----4-:R-:W-:Y:S01]  /*02e0*/  HFMA2 R8, -RZ, RZ, 0, 0 ;  /* 0x00000000ff087431 */ /* 0x010fe200000001ff */
[----:B--2---:R-:W-:-:S02]  /*02f0*/  ULEA UR19, UR18, 0xfffffe00, 0x9 ;  /* 0xfffffe0012137891 */ /* 0x004fc4000f8e48ff */
[----:B------:R-:W-:Y:S02]  /*0300*/  UIMAD.WIDE.U32 UR12, UR33, UR16, URZ ;  /* 0x00000010210c72a5 */ /* 0x000fe4000f8e00ff */
[----:B------:R-:W2:Y:S01]  /*0310*/  LDCU.128 UR4, c[0x0][0x460] ;  /* 0x00008c00ff0477ac */ /* 0x000ea20008000c00 */
[----:B---3--:R-:W-:Y:S01]  /*0320*/  IADD3 R4, PT, PT, RZ, -R9, RZ ;  /* 0x80000009ff047210 */ /* 0x008fe20007ffe0ff */
[----:B------:R-:W-:-:S04]  /*0330*/  UIADD3 UR10, UP2, UPT, UR19, UR10, URZ ;  /* 0x0000000a130a7290 */ /* 0x000fc8000ff5e0ff */
[----:B------:R-:W-:Y:S01]  /*0340*/  IMAD R5, R4, R11, RZ ;  /* 0x0000000b04057224 */ /* 0x000fe200078e02ff */
[----:B------:R-:W-:Y:S02]  /*0350*/  UIMAD UR23, UR32, UR23, UR11 ;  /* 0x00000017201772a4 */ /* 0x000fe4000f8e020b */
[----:B------:R-:W-:Y:S01]  /*0360*/  USHF.R.S32.HI UR16, URZ, 0x1f, UR19 ;  /* 0x0000001fff107899 */ /* 0x000fe20008011413 */
[----:B------:R-:W-:Y:S01]  /*0370*/  IMAD.HI.U32 R8, R9, R5, R8 ;  /* 0x0000000509087227 */ /* 0x000fe200078e0008 */
[----:B------:R-:W-:Y:S02]  /*0380*/  UIMAD UR21, UR32, UR15, UR9 ;  /* 0x0000000f201572a4 */ /* 0x000fe4000f8e0209 */
[----:B------:R-:W-:Y:S02]  /*0390*/  UIADD3.X UR23, UPT, UPT, UR16, UR23, URZ, UP2, !UPT ;  /* 0x0000001710177290 */ /* 0x000fe400097fe4ff */
[----:B------:R-:W-:Y:S01]  /*03a0*/  UIADD3 UR8, UP0, UPT, UR19, UR8, URZ ;  /* 0x0000000813087290 */ /* 0x000fe2000ff1e0ff */
[----:B------:R-:W-:Y:S01]  /*03b0*/  IMAD.HI.U32 R4, R8, R0, RZ ;  /* 0x0000000008047227 */ /* 0x000fe200078e00ff */
[----:B------:R-:W3:Y:S04]  /*03c0*/  LDCU.64 UR14, c[0x0][0x3b0] ;  /* 0x00007600ff0e77ac */ /* 0x000ee80008000a00 */
[----:B------:R-:W-:Y:S01]  /*03d0*/  IADD3 R5, PT, PT, -R4, RZ, RZ ;  /* 0x000000ff04057210 */ /* 0x000fe20007ffe1ff */
[----:B--2---:R-:W-:-:S02]  /*03e0*/  ULEA UR22, UP3, UR10, UR6, 0x1 ;  /* 0x000000060a167291 */ /* 0x004fc4000f8608ff */
[----:B------:R-:W-:Y:S02]  /*03f0*/  UIADD3.X UR21, UPT, UPT, UR16, UR21, URZ, UP0, !UPT ;  /* 0x0000001510157290 */ /* 0x000fe400087fe4ff */
[C---:B------:R-:W-:Y:S01]  /*0400*/  IMAD R0, R11.reuse, R5, R0 ;  /* 0x000000050b007224 */ /* 0x040fe200078e0200 */
[----:B------:R-:W-:Y:S01]  /*0410*/  ULEA.HI.X UR23, UR10, UR7, UR23, 0x1, UP3 ;  /* 0x000000070a177291 */ /* 0x000fe200098f0c17 */
[----:B------:R-:W2:Y:S03]  /*0420*/  LDCU.64 UR10, c[0x0][0x3d0] ;  /* 0x00007a00ff0a77ac */ /* 0x000ea60008000a00 */
[----:B------:R-:W-:Y:S01]  /*0430*/  ISETP.GT.U32.AND P1, PT, R11, R0, PT ;  /* 0x000000000b00720c */ /* 0x000fe20003f24070 */
[----:B------:R-:W-:Y:S02]  /*0440*/  UISETP.NE.U32.AND UP0, UPT, UR28, URZ, UPT ;  /* 0x000000ff1c00728c */ /* 0x000fe4000bf05070 */
[----:B------:R-:W-:-:S02]  /*0450*/  ULEA UR20, UP1, UR8, UR4, 0x1 ;  /* 0x0000000408147291 */ /* 0x000fc4000f8208ff */
[----:B------:R-:W-:Y:S02]  /*0460*/  UISETP.NE.AND.EX UP0, UPT, UR29, URZ, UPT, UP0 ;  /* 0x000000ff1d00728c */ /* 0x000fe4000bf05300 */
[----:B------:R-:W-:Y:S02]  /*0470*/  ULEA.HI.X UR21, UR8, UR5, UR21, 0x1, UP1 ;  /* 0x0000000508157291 */ /* 0x000fe400088f0c15 */
[----:B---3--:R-:W-:Y:S02]  /*0480*/  UIMAD.WIDE.U32 UR6, UR33, UR14, URZ ;  /* 0x0000000e210672a5 */ /* 0x008fe4000f8e00ff */
[----:B------:R-:W-:Y:S02]  /*0490*/  UIMAD UR5, UR33, UR17, UR13 ;  /* 0x00000011210572a4 */ /* 0x000fe4000f8e020d */
[-C--:B------:R-:W-:Y:S01]  /*04a0*/  @!P1 IADD3 R0, PT, PT, R0, -R11.reuse, RZ ;  /* 0x8000000b00009210 */ /* 0x080fe20007ffe0ff */
[----:B------:R-:W-:Y:S01]  /*04b0*/  UIMAD UR7, UR33, UR15, UR7 ;  /* 0x0000000f210772a4 */ /* 0x000fe2000f8e0207 */
[----:B------:R-:W-:Y:S01]  /*04c0*/  @!P1 IADD3 R4, PT, PT, R4, 0x1, RZ ;  /* 0x0000000104049810 */ /* 0x000fe20007ffe0ff */
[----:B--2---:R-:W-:Y:S01]  /*04d0*/  UIMAD.WIDE.U32 UR8, UR33, UR10, URZ ;  /* 0x0000000a210872a5 */ /* 0x004fe2000f8e00ff */
[----:B------:R-:W-:Y:S01]  /*04e0*/  ISETP.GE.U32.AND P0, PT, R0, R11, PT ;  /* 0x0000000b0000720c */ /* 0x000fe20003f06070 */
[----:B------:R-:W2:Y:S01]  /*04f0*/  @UP0 LDCU UR10, c[0x0][0x384] ;  /* 0x00007080ff0a07ac */ /* 0x000ea20008000800 */
[----:B------:R-:W-:-:S02]  /*0500*/  LOP3.LUT R0, R10, UR32, RZ, 0x3c, !PT ;  /* 0x000000200a007c12 */ /* 0x000fc4000f8e3cff */
[----:B------:R-:W-:Y:S01]  /*0510*/  ISETP.NE.AND P1, PT, R10, RZ, PT ;  /* 0x000000ff0a00720c */ /* 0x000fe20003f25270 */
[----:B------:R-:W3:Y:S01]  /*0520*/  LDCU.64 UR14, c[0x0][0x528] ;  /* 0x0000a500ff0e77ac */ /* 0x000ee20008000a00 */
[----:B------:R-:W-:Y:S01]  /*0530*/  ISETP.GE.AND P2, PT, R0, RZ, PT ;  /* 0x000000ff0000720c */ /* 0x000fe20003f46270 */
[----:B------:R-:W-:Y:S01]  /*0540*/  UIMAD UR9, UR33, UR11, UR9 ;  /* 0x0000000b210972a4 */ /* 0x000fe2000f8e0209 */
[----:B------:R-:W4:Y:S05]  /*0550*/  @UP0 LDCU UR11, c[0x0][0x38c] ;  /* 0x00007180ff0b07ac */ /* 0x000f2a0008000800 */
[----:B------:R-:W-:Y:S01]  /*0560*/  @P0 IADD3 R4, PT, PT, R4, 0x1, RZ ;  /* 0x0000000104040810 */ /* 0x000fe20007ffe0ff */
[----:B------:R-:W-:Y:S01]  /*0570*/  UMOV UR4, UR12 ;  /* 0x0000000c00047c82 */ /* 0x000fe20008000000 */
[----:B------:R-:W4:Y:S04]  /*0580*/  @UP0 LDCU.64 UR12, c[0x0][0x480] ;  /* 0x00009000ff0c07ac */ /* 0x000f280008000a00 */
[----:B------:R-:W-:Y:S01]  /*0590*/  @!P2 IADD3 R4, PT, PT, -R4, RZ, RZ ;  /* 0x000000ff0404a210 */ /* 0x000fe20007ffe1ff */
[----:B0-----:R-:W-:Y:S01]  /*05a0*/  UIMAD.WIDE.U32 UR4, UR32, UR24, UR4 ;  /* 0x00000018200472a5 */ /* 0x001fe2000f8e0004 */
[----:B------:R-:W-:-:S03]  /*05b0*/  @!P1 LOP3.LUT R4, RZ, R10, RZ, 0x33, !PT ;  /* 0x0000000aff049212 */ /* 0x000fc600078e33ff */
[----:B------:R-:W-:Y:S01]  /*05c0*/  UIMAD UR25, UR32, UR25, UR5 ;  /* 0x00000019201972a4 */ /* 0x000fe2000f8e0205 */
[----:B------:R-:W-:Y:S01]  /*05d0*/  SHF.R.S32.HI R5, RZ, 0x1f, R4 ;  /* 0x0000001fff057819 */ /* 0x000fe20000011404 */
[----:B------:R-:W-:Y:S01]  /*05e0*/  UIADD3 UR5, UP1, UPT, UR19, UR4, URZ ;  /* 0x0000000413057290 */ /* 0x000fe2000ff3e0ff */
[C---:B------:R-:W-:Y:S01]  /*05f0*/  IMAD.WIDE.U32 R8, R4.reuse, R12, UR8 ;  /* 0x0000000804087e25 */ /* 0x040fe2000f8e000c */
[----:B--2---:R-:W-:Y:S02]  /*0600*/  @UP0 UIMAD UR4, UR33, UR10, UR32 ;  /* 0x0000000a210402a4 */ /* 0x004fe4000f8e0220 */
[----:B------:R-:W-:Y:S01]  /*0610*/  UIADD3.X UR25, UPT, UPT, UR16, UR25, URZ, UP1, !UPT ;  /* 0x0000001910197290 */ /* 0x000fe20008ffe4ff */
[C---:B-1----:R-:W-:Y:S01]  /*0620*/  IMAD R0, R5.reuse, R6, RZ ;  /* 0x0000000605007224 */ /* 0x042fe200078e02ff */
[----:B------:R-:W-:Y:S01]  /*0630*/  @UP0 UIMAD UR4, UR4, UR18, URZ ;  /* 0x00000012040402a4 */ /* 0x000fe2000f8e02ff */
[----:B------:R-:W-:Y:S01]  /*0640*/  IMAD R5, R5, R12, RZ ;  /* 0x0000000c05057224 */ /* 0x000fe200078e02ff */
[----:B---3--:R-:W-:Y:S01]  /*0650*/  ULEA UR24, UP1, UR5, UR14, 0x1 ;  /* 0x0000000e05187291 */ /* 0x008fe2000f8208ff */
[----:B------:R-:W-:-:S02]  /*0660*/  IMAD R11, R4, R7, R0 ;  /* 0x00000007040b7224 */ /* 0x000fc400078e0200 */
[C---:B------:R-:W-:Y:S01]  /*0670*/  IMAD.WIDE.U32 R6, R4.reuse, R6, UR6 ;  /* 0x0000000604067e25 */ /* 0x040fe2000f8e0006 */
[----:B----4-:R-:W-:Y:S02]  /*0680*/  @UP0 UIMAD UR6, UR4, UR11, URZ ;  /* 0x0000000b040602a4 */ /* 0x010fe4000f8e02ff */
[----:B------:R-:W-:Y:S01]  /*0690*/  ULEA.HI.X UR25, UR5, UR15, UR25, 0x1, UP1 ;  /* 0x0000000f05197291 */ /* 0x000fe200088f0c19 */
[----:B------:R-:W-:Y:S01]  /*06a0*/  IMAD R13, R4, R13, R5 ;  /* 0x0000000d040d7224 */ /* 0x000fe200078e0205 */
[----:B------:R-:W-:Y:S01]  /*06b0*/  UMOV UR4, URZ ;  /* 0x000000ff00047c82 */ /* 0x000fe20008000000 */
[----:B------:R-:W-:Y:S01]  /*06c0*/  UMOV UR5, URZ ;  /* 0x000000ff00057c82 */ /* 0x000fe20008000000 */
[----:B------:R-:W-:Y:S01]  /*06d0*/  IADD3 R5, P0, PT, R6, UR19, RZ ;  /* 0x0000001306057c10 */ /* 0x000fe2000ff1e0ff */
[----:B------:R-:W-:Y:S01]  /*06e0*/  @UP0 UIMAD.WIDE UR4, UR6, 0x8, UR12 ;  /* 0x00000008060408a5 */ /* 0x000fe2000f8e020c */
[----:B------:R-:W-:Y:S01]  /*06f0*/  IADD3 R6, PT, PT, R7, R11, RZ ;  /* 0x0000000b07067210 */ /* 0x000fe20007ffe0ff */
[----:B------:R-:W-:Y:S01]  /*0700*/  UISETP.GE.AND UP0, UPT, UR18, 0x1, UPT ;  /* 0x000000011200788c */ /* 0x000fe2000bf06270 */
[----:B------:R-:W-:-:S02]  /*0710*/  IADD3 R11, P2, PT, R8, UR19, RZ ;  /* 0x00000013080b7c10 */ /* 0x000fc4000ff5e0ff */
[----:B------:R-:W-:Y:S02]  /*0720*/  IADD3 R0, PT, PT, R9, R13, RZ ;  /* 0x0000000d09007210 */ /* 0x000fe40007ffe0ff */
[----:B------:R-:W-:Y:S02]  /*0730*/  LEA R7, P1, R5, R14, 0x1 ;  /* 0x0000000e05077211 */ /* 0x000fe400078208ff */
[----:B------:R-:W-:Y:S02]  /*0740*/  IADD3.X R6, PT, PT, R6, UR16, RZ, P0, !PT ;  /* 0x0000001006067c10 */ /* 0x000fe400087fe4ff */
[----:B------:R-:W-:Y:S02]  /*0750*/  LEA R10, P3, R11, R16, 0x1 ;  /* 0x000000100b0a7211 */ /* 0x000fe400078608ff */
[----:B------:R-:W-:Y:S02]  /*0760*/  IADD3.X R0, PT, PT, R0, UR16, RZ, P2, !PT ;  /* 0x0000001000007c10 */ /* 0x000fe400097fe4ff */
[----:B------:R-:W-:Y:S01]  /*0770*/  LEA.HI.X R9, R5, R15, R6, 0x1, P1 ;  /* 0x0000000f05097211 */ /* 0x000fe200008f0c06 */
[----:B------:R-:W-:Y:S01]  /*0780*/  HFMA2 R5, -RZ, RZ, 0, 0 ;  /* 0x00000000ff057431 */ /* 0x000fe200000001ff */
[----:B------:R-:W-:-:S02]  /*0790*/  LEA.HI.X R11, R11, R17, R0, 0x1, P3 ;  /* 0x000000110b0b7211 */ /* 0x000fc400018f0c00 */
[----:B------:R-:W-:Y:S01]  /*07a0*/  MOV R6, RZ ;  /* 0x000000ff00067202 */ /* 0x000fe20000000f00 */
[----:B------:R-:W-:Y:S06]  /*07b0*/  BRA.U !UP0, `(.L_x_7301) ;  /* 0x00000091081c7547 */ /* 0x000fec000b800000 */
[----:B------:R-:W0:Y:S01]  /*07c0*/  S2R R8, SR_TID.X ;  /* 0x0000000000087919 */ /* 0x000e220000002100 */
[----:B------:R-:W1:Y:S01]  /*07d0*/  S2UR UR7, SR_CgaCtaId ;  /* 0x00000000000779c3 */ /* 0x000e620000008800 */
[----:B------:R-:W2:Y:S01]  /*07e0*/  LDCU.64 UR8, c[0x0][0x3a0] ;  /* 0x00007400ff0877ac */ /* 0x000ea20008000a00 */
[----:B------:R-:W-:Y:S02]  /*07f0*/  MOV R6, RZ ;  /* 0x000000ff00067202 */ /* 0x000fe40000000f00 */
[----:B------:R-:W-:Y:S01]  /*0800*/  MOV R5, RZ ;  /* 0x000000ff00057202 */ /* 0x000fe20000000f00 */
[----:B------:R-:W-:Y:S01]  /*0810*/  UMOV UR6, 0x400 ;  /* 0x0000040000067882 */ /* 0x000fe20000000000 */
[----:B------:R-:W3:Y:S01]  /*0820*/  LDCU UR19, c[0x0][0x394] ;  /* 0x00007280ff1377ac */ /* 0x000ee20008000800 */
[----:B--2---:R-:W-:-:S04]  /*0830*/  UIMAD.WIDE.U32 UR16, UR32, UR8, URZ ;  /* 0x00000008201072a5 */ /* 0x004fc8000f8e00ff */
[----:B------:R-:W-:Y:S02]  /*0840*/  UIMAD UR18, UR32, UR9, UR17 ;  /* 0x00000009201272a4 */ /* 0x000fe4000f8e0211 */
[----:B-1----:R-:W-:-:S04]  /*0850*/  ULEA UR6, UR7, UR6, 0x18 ;  /* 0x0000000607067291 */ /* 0x002fc8000f8ec0ff */
[----:B------:R-:W-:Y:S01]  /*0860*/  UIADD3 UR6, UPT, UPT, UR6, 0x840, URZ ;  /* 0x0000084006067890 */ /* 0x000fe2000fffe0ff */
[C---:B0-----:R-:W-:Y:S02]  /*0870*/  SHF.L.U32 R0, R8.reuse, 0x4, RZ ;  /* 0x0000000408007819 */ /* 0x041fe400000006ff */
[----:B------:R-:W-:Y:S02]  /*0880*/  LEA.HI R15, R8, R8, RZ, 0x1b ;  /* 0x00000008080f7211 */ /* 0x000fe400078fd8ff */
[C---:B------:R-:W-:Y:S02]  /*0890*/  LOP3.LUT R13, R0.reuse, 0x3e00, RZ, 0xc0, !PT ;  /* 0x00003e00000d7812 */ /* 0x040fe400078ec0ff */
[----:B------:R-:W-:Y:S02]  /*08a0*/  LEA.HI R14, R0, R0, RZ, 0x1b ;  /* 0x00000000000e7211 */ /* 0x000fe400078fd8ff */
[----:B------:R-:W-:Y:S02]  /*08b0*/  LOP3.LUT R12, R13, 0x1f, R8, 0xf8, !PT ;  /* 0x0000001f0d0c7812 */ /* 0x000fe400078ef808 */
[----:B------:R-:W-:-:S02]  /*08c0*/  LOP3.LUT R13, R8, 0x1f, RZ, 0xc0, !PT ;  /* 0x0000001f080d7812 */ /* 0x000fc400078ec0ff */
        /* <DEDUP_REMOVED lines=17> */
.L_x_7342:
[----:B0-----:R-:W0:Y:S01]  /*09e0*/  LDCU.128 UR12, c[0x0][0x420] ;  /* 0x00008400ff0c77ac */ /* 0x001e220008000c00 */
[----:B------:R-:W-:Y:S02]  /*09f0*/  SHF.L.U32 R54, R12, 0x1, RZ ;  /* 0x000000010c367819 */ /* 0x000fe400000006ff */
[----:B------:R-:W-:Y:S01]  /*0a00*/  PRMT R44, RZ, 0x7610, R44 ;  /* 0x00007610ff2c7816 */ /* 0x000fe2000000002c */
[----:B------:R-:W1:Y:S01]  /*0a10*/  LDCU.128 UR8, c[0x0][0x410] ;  /* 0x00008200ff0877ac */ /* 0x000e620008000c00 */
[----:B------:R-:W-:Y:S02]  /*0a20*/  IADD3 R56, P2, PT, R54, UR22, RZ ;  /* 0x0000001636387c10 */ /* 0x000fe4000ff5e0ff */
[----:B------:R-:W-:Y:S01]  /*0a30*/  PRMT R45, RZ, 0x7610, R45 ;  /* 0x00007610ff2d7816 */ /* 0x000fe2000000002d */
[----:B------:R-:W-:Y:S01]  /*0a40*/  ULEA UR6, UR19, 0xfffffe00, 0x9 ;  /* 0xfffffe0013067891 */ /* 0x000fe2000f8e48ff */
[----:B------:R-:W-:Y:S01]  /*0a50*/  IADD3.X R57, PT, PT, RZ, UR23, RZ, P2, !PT ;  /* 0x00000017ff397c10 */ /* 0x000fe200097fe4ff */
        /* <DEDUP_REMOVED lines=20> */
[----:B------:R-:W-:Y:S01]  /*0ba0*/  UIMAD UR15, UR32, UR15, UR13 ;  /* 0x0000000f200f72a4 */ /* 0x000fe2000f8e020d */
[----:B------:R-:W-:Y:S01]  /*0bb0*/  PRMT R59, RZ, 0x7610, R59 ;  /* 0x00007610ff3b7816 */ /* 0x000fe2000000003b */
[----:B------:R-:W-:Y:S01]  /*0bc0*/  UIMAD.WIDE.U32 UR8, UR32, UR10, UR8 ;  /* 0x0000000a200872a5 */ /* 0x000fe2000f8e0008 */
[----:B------:R-:W-:Y:S01]  /*0bd0*/  IADD3 R0, P1, PT, R12, UR12, RZ ;  /* 0x0000000c0c007c10 */ /* 0x000fe2000ff3e0ff */
[----:B------:R-:W0:Y:S01]  /*0be0*/  LDCU.64 UR30, c[0x0][0x490] ;  /* 0x00009200ff1e77ac */ /* 0x000e220008000a00 */
[----:B------:R-:W-:-:S02]  /*0bf0*/  PRMT R60, RZ, 0x7610, R60 ;  /* 0x00007610ff3c7816 */ /* 0x000fc4000000003c */
[----:B------:R-:W-:Y:S01]  /*0c00*/  IADD3.X R31, PT, PT, RZ, UR15, RZ, P1, !PT ;  /* 0x0000000fff1f7c10 */ /* 0x000fe20008ffe4ff */
[----:B------:R-:W1:Y:S01]  /*0c10*/  LDCU UR13, c[0x0][0x388] ;  /* 0x00007100ff0d77ac */ /* 0x000e620008000800 */
[----:B------:R-:W-:Y:S02]  /*0c20*/  IADD3 R32, P0, PT, R12, UR8, RZ ;  /* 0x000000080c207c10 */ /* 0x000fe4000ff1e0ff */
[C---:B--2---:R-:W-:Y:S01]  /*0c30*/  LEA R50, P1, R0.reuse, UR36, 0x1 ;  /* 0x0000002400327c11 */ /* 0x044fe2000f8208ff */
[----:B------:R-:W-:Y:S01]  /*0c40*/  UIMAD UR11, UR32, UR11, UR9 ;  /* 0x0000000b200b72a4 */ /* 0x000fe2000f8e0209 */
[----:B------:R-:W-:Y:S02]  /*0c50*/  BAR.SYNC.DEFER_BLOCKING 0x0 ;  /* 0x0000000000007b1d */ /* 0x000fe40000010000 */
[----:B------:R-:W-:Y:S02]  /*0c60*/  LEA.HI.X R51, R0, UR37, R31, 0x1, P1 ;  /* 0x0000002500337c11 */ /* 0x000fe400088f0c1f */
[----:B------:R-:W-:-:S02]  /*0c70*/  IADD3 R34, P1, PT, R54, UR20, RZ ;  /* 0x0000001436227c10 */ /* 0x000fc4000ff3e0ff */
[----:B------:R-:W-:Y:S01]  /*0c80*/  IADD3.X R33, PT, PT, RZ, UR11, RZ, P0, !PT ;  /* 0x0000000bff217c10 */ /* 0x000fe200087fe4ff */
[----:B------:R-:W-:Y:S01]  /*0c90*/  UMOV UR12, 0x400 ;  /* 0x00000400000c7882 */ /* 0x000fe20000000000 */
[C---:B---3--:R-:W-:Y:S01]  /*0ca0*/  LEA R52, P0, R32.reuse, UR34, 0x1 ;  /* 0x0000002220347c11 */ /* 0x048fe2000f8008ff */
[----:B------:R-:W2:Y:S01]  /*0cb0*/  LDCU.64 UR14, c[0x0][0x510] ;  /* 0x0000a200ff0e77ac */ /* 0x000ea20008000a00 */
[----:B------:R-:W-:Y:S02]  /*0cc0*/  IADD3.X R35, PT, PT, RZ, UR21, RZ, P1, !PT ;  /* 0x00000015ff237c10 */ /* 0x000fe40008ffe4ff */
[--C-:B------:R-:W-:Y:S01]  /*0cd0*/  LEA.HI.X R53, R32, UR35, R33.reuse, 0x1, P0 ;  /* 0x0000002320357c11 */ /* 0x100fe200080f0c21 */
[----:B-1----:R-:W-:Y:S01]  /*0ce0*/  UIADD3 UR28, UPT, UPT, -UR6, UR13, URZ ;  /* 0x0000000d061c7290 */ /* 0x002fe2000fffe1ff */
[----:B------:R-:W-:Y:S01]  /*0cf0*/  IADD3 R54, P0, PT, R54, UR24, RZ ;  /* 0x0000001836367c10 */ /* 0x000fe2000ff1e0ff */
[----:B------:R-:W1:Y:S01]  /*0d00*/  LDCU UR29, c[0x0][0x38c] ;  /* 0x00007180ff1d77ac */ /* 0x000e620008000800 */
[----:B------:R-:W-:-:S02]  /*0d10*/  PRMT R33, RZ, 0x7610, R33 ;  /* 0x00007610ff217816 */ /* 0x000fc40000000021 */
[----:B------:R-:W-:Y:S02]  /*0d20*/  IADD3.X R55, PT, PT, RZ, UR25, RZ, P0, !PT ;  /* 0x00000019ff377c10 */ /* 0x000fe400087fe4ff */
[----:B------:R-:W-:Y:S01]  /*0d30*/  PRMT R0, RZ, 0x7610, R0 ;  /* 0x00007610ff007816 */ /* 0x000fe20000000000 */
[----:B------:R-:W3:Y:S01]  /*0d40*/  S2R R31, SR_LANEID ;  /* 0x00000000001f7919 */ /* 0x000ee20000000000 */
[----:B------:R-:W-:Y:S01]  /*0d50*/  ISETP.GE.AND P0, PT, R12, UR28, PT ;  /* 0x0000001c0c007c0c */ /* 0x000fe2000bf06270 */
[----:B------:R-:W4:Y:S01]  /*0d60*/  S2UR UR8, SR_CgaCtaId ;  /* 0x00000000000879c3 */ /* 0x000f220000008800 */
[----:B------:R-:W-:Y:S01]  /*0d70*/  ISETP.GE.AND P1, PT, R17, UR28, PT ;  /* 0x0000001c11007c0c */ /* 0x000fe2000bf26270 */
[----:B------:R-:W0:Y:S01]  /*0d80*/  LDCU.64 UR10, c[0x0][0x508] ;  /* 0x0000a100ff0a77ac */ /* 0x000e220008000a00 */
[----:B------:R-:W-:Y:S02]  /*0d90*/  ISETP.GE.AND P2, PT, R16, UR28, PT ;  /* 0x0000001c10007c0c */ /* 0x000fe4000bf46270 */
[----:B------:R-:W-:-:S02]  /*0da0*/  ISETP.GE.AND P6, PT, R18, UR28, PT ;  /* 0x0000001c12007c0c */ /* 0x000fc4000bfc6270 */
[----:B------:R-:W-:Y:S02]  /*0db0*/  ISETP.GE.AND P5, PT, R19, UR28, PT ;  /* 0x0000001c13007c0c */ /* 0x000fe4000bfa6270 */
[----:B------:R-:W-:Y:S02]  /*0dc0*/  ISETP.GE.AND P4, PT, R20, UR28, PT ;  /* 0x0000001c14007c0c */ /* 0x000fe4000bf86270 */
[----:B------:R-:W-:Y:S01]  /*0dd0*/  ISETP.GE.AND P3, PT, R21, UR28, PT ;  /* 0x0000001c15007c0c */ /* 0x000fe2000bf66270 */
[----:B------:R-:W2:Y:S01]  /*0de0*/  @!P0 LDG.E.U16 R33, desc[UR26][R34.64] ;  /* 0x0000001a22218981 */ /* 0x000ea2000c1e1500 */
[----:B------:R-:W-:-:S03]  /*0df0*/  ISETP.GE.AND P0, PT, R22, UR28, PT ;  /* 0x0000001c16007c0c */ /* 0x000fc6000bf06270 */
[----:B------:R-:W2:Y:S04]  /*0e00*/  @!P1 LDG.E.U16 R39, desc[UR26][R34.64+0x80] ;  /* 0x0000801a22279981 */ /* 0x000ea8000c1e1500 */
[----:B------:R-:W2:Y:S04]  /*0e10*/  @!P2 LDG.E.U16 R0, desc[UR26][R34.64+0x40] ;  /* 0x0000401a2200a981 */ /* 0x000ea8000c1e1500 */
[----:B------:R-:W2:Y:S04]  /*0e20*/  @!P6 LDG.E.U16 R38, desc[UR26][R34.64+0xc0] ;  /* 0x0000c01a2226e981 */ /* 0x000ea8000c1e1500 */
[----:B------:R-:W2:Y:S01]  /*0e30*/  @!P0 LDG.E.U16 R44, desc[UR26][R34.64+0x1c0] ;  /* 0x0001c01a222c8981 */ /* 0x000ea2000c1e1500 */
[----:B------:R-:W-:-:S02]  /*0e40*/  ISETP.GE.AND P0, PT, R23, UR28, PT ;  /* 0x0000001c17007c0c */ /* 0x000fc4000bf06270 */
[----:B------:R-:W-:Y:S01]  /*0e50*/  ISETP.GE.AND P1, PT, R25, UR28, PT ;  /* 0x0000001c19007c0c */ /* 0x000fe2000bf26270 */
[----:B------:R-:W2:Y:S01]  /*0e60*/  @!P5 LDG.E.U16 R41, desc[UR26][R34.64+0x100] ;  /* 0x0001001a2229d981 */ /* 0x000ea2000c1e1500 */
[----:B------:R-:W-:-:S03]  /*0e70*/  ISETP.GE.AND P2, PT, R26, UR28, PT ;  /* 0x0000001c1a007c0c */ /* 0x000fc6000bf46270 */
[----:B------:R-:W2:Y:S04]  /*0e80*/  @!P4 LDG.E.U16 R40, desc[UR26][R34.64+0x140] ;  /* 0x0001401a2228c981 */ /* 0x000ea8000c1e1500 */
[----:B------:R-:W2:Y:S04]  /*0e90*/  @!P3 LDG.E.U16 R43, desc[UR26][R34.64+0x180] ;  /* 0x0001801a222bb981 */ /* 0x000ea8000c1e1500 */
[----:B------:R-:W2:Y:S01]  /*0ea0*/  @!P0 LDG.E.U16 R45, desc[UR26][R34.64+0x200] ;  /* 0x0002001a222d8981 */ /* 0x000ea2000c1e1500 */
[----:B------:R-:W-:Y:S02]  /*0eb0*/  ISETP.GE.AND P0, PT, R24, UR28, PT ;  /* 0x0000001c18007c0c */ /* 0x000fe4000bf06270 */
[----:B------:R-:W-:Y:S01]  /*0ec0*/  ISETP.GE.AND P3, PT, R27, UR28, PT ;  /* 0x0000001c1b007c0c */ /* 0x000fe2000bf66270 */
[----:B------:R-:W2:Y:S01]  /*0ed0*/  @!P1 LDG.E.U16 R47, desc[UR26][R34.64+0x280] ;  /* 0x0002801a222f9981 */ /* 0x000ea2000c1e1500 */
[----:B------:R-:W-:-:S02]  /*0ee0*/  ISETP.GE.AND P4, PT, R28, UR28, PT ;  /* 0x0000001c1c007c0c */ /* 0x000fc4000bf86270 */
[----:B------:R-:W-:Y:S01]  /*0ef0*/  ISETP.GE.AND P5, PT, R29, UR28, PT ;  /* 0x0000001c1d007c0c */ /* 0x000fe2000bfa6270 */
[----:B------:R-:W2:Y:S01]  /*0f00*/  @!P2 LDG.E.U16 R48, desc[UR26][R34.64+0x2c0] ;  /* 0x0002c01a2230a981 */ /* 0x000ea2000c1e1500 */
[----:B------:R-:W-:-:S05]  /*0f10*/  ISETP.GE.AND P6, PT, R30, UR28, PT ;  /* 0x0000001c1e007c0c */ /* 0x000fca000bfc6270 */
[----:B------:R-:W2:Y:S04]  /*0f20*/  @!P0 LDG.E.U16 R46, desc[UR26][R34.64+0x240] ;  /* 0x0002401a222e8981 */ /* 0x000ea8000c1e1500 */
[----:B------:R-:W2:Y:S04]  /*0f30*/  @!P3 LDG.E.U16 R49, desc[UR26][R34.64+0x300] ;  /* 0x0003001a2231b981 */ /* 0x000ea8000c1e1500 */
[----:B------:R-:W2:Y:S04]  /*0f40*/  @!P4 LDG.E.U16 R58, desc[UR26][R34.64+0x340] ;  /* 0x0003401a223ac981 */ /* 0x000ea8000c1e1500 */
[----:B------:R-:W2:Y:S04]  /*0f50*/  @!P5 LDG.E.U16 R59, desc[UR26][R34.64+0x380] ;  /* 0x0003801a223bd981 */ /* 0x000ea8000c1e1500 */
[----:B------:R1:W2:Y:S01]  /*0f60*/  @!P6 LDG.E.U16 R60, desc[UR26][R34.64+0x3c0] ;  /* 0x0003c01a223ce981 */ /* 0x0002a2000c1e1500 */
[----:B----4-:R-:W-:Y:S01]  /*0f70*/  ULEA UR12, UR8, UR12, 0x18 ;  /* 0x0000000c080c7291 */ /* 0x010fe2000f8ec0ff */
[----:B---3--:R-:W-:-:S02]  /*0f80*/  LEA.HI.SX32 R32, R31, R31, 0x1b ;  /* 0x0000001f1f207211 */ /* 0x008fc400078fdaff */
[C---:B------:R-:W-:Y:S02]  /*0f90*/  IADD3 R36, PT, PT, R31.reuse, 0x20, RZ ;  /* 0x000000201f247810 */ /* 0x040fe40007ffe0ff */
[C---:B------:R-:W-:Y:S02]  /*0fa0*/  IADD3 R42, PT, PT, R31.reuse, 0x40, RZ ;  /* 0x000000401f2a7810 */ /* 0x040fe40007ffe0ff */
[----:B------:R-:W-:Y:S02]  /*0fb0*/  LEA R32, R32, UR12, 0x1 ;  /* 0x0000000c20207c11 */ /* 0x000fe4000f8e08ff */
[C---:B------:R-:W-:Y:S02]  /*0fc0*/  IADD3 R62, PT, PT, R31.reuse, 0x60, RZ ;  /* 0x000000601f3e7810 */ /* 0x040fe40007ffe0ff */
[----:B------:R-:W-:Y:S02]  /*0fd0*/  IADD3 R64, PT, PT, R31, 0x80, RZ ;  /* 0x000000801f407810 */ /* 0x000fe40007ffe0ff */
[----:B------:R-:W-:-:S02]  /*0fe0*/  LEA.HI.SX32 R36, R36, R31, 0x1b ;  /* 0x0000001f24247211 */ /* 0x000fc400078fdaff */
[C---:B------:R-:W-:Y:S02]  /*0ff0*/  IADD3 R66, PT, PT, R31.reuse, 0xa0, RZ ;  /* 0x000000a01f427810 */ /* 0x040fe40007ffe0ff */
[-C--:B-1----:R-:W-:Y:S02]  /*1000*/  LEA.HI.SX32 R34, R42, R31.reuse, 0x1b ;  /* 0x0000001f2a227211 */ /* 0x082fe400078fdaff */
[-C--:B------:R-:W-:Y:S02]  /*1010*/  LEA.HI.SX32 R35, R62, R31.reuse, 0x1b ;  /* 0x0000001f3e237211 */ /* 0x080fe400078fdaff */
[-C--:B------:R-:W-:Y:S02]  /*1020*/  LEA.HI.SX32 R64, R64, R31.reuse, 0x1b ;  /* 0x0000001f40407211 */ /* 0x080fe400078fdaff */
[----:B------:R-:W-:Y:S02]  /*1030*/  IADD3 R42, PT, PT, R31, 0xc0, RZ ;  /* 0x000000c01f2a7810 */ /* 0x000fe40007ffe0ff */
[----:B------:R-:W-:-:S02]  /*1040*/  LEA.HI.SX32 R37, R66, R31, 0x1b ;  /* 0x0000001f42257211 */ /* 0x000fc400078fdaff */
[----:B------:R-:W-:Y:S02]  /*1050*/  LEA R34, R34, UR12, 0x1 ;  /* 0x0000000c22227c11 */ /* 0x000fe4000f8e08ff */
[----:B------:R-:W-:Y:S02]  /*1060*/  LEA R35, R35, UR12, 0x1 ;  /* 0x0000000c23237c11 */ /* 0x000fe4000f8e08ff */
[C---:B------:R-:W-:Y:S02]  /*1070*/  IADD3 R62, PT, PT, R31.reuse, 0xe0, RZ ;  /* 0x000000e01f3e7810 */ /* 0x040fe40007ffe0ff */
[----:B------:R-:W-:Y:S02]  /*1080*/  IADD3 R66, PT, PT, R31, 0x120, RZ ;  /* 0x000001201f427810 */ /* 0x000fe40007ffe0ff */
[----:B------:R-:W-:Y:S02]  /*1090*/  LEA.HI.SX32 R42, R42, R31, 0x1b ;  /* 0x0000001f2a2a7211 */ /* 0x000fe400078fdaff */
[----:B------:R-:W-:-:S02]  /*10a0*/  LEA R37, R37, UR12, 0x1 ;  /* 0x0000000c25257c11 */ /* 0x000fc4000f8e08ff */
[----:B------:R-:W-:Y:S02]  /*10b0*/  IADD3 R68, PT, PT, R31, 0x140, RZ ;  /* 0x000001401f447810 */ /* 0x000fe40007ffe0ff */
[-C--:B------:R-:W-:Y:S02]  /*10c0*/  LEA.HI.SX32 R62, R62, R31.reuse, 0x1b ;  /* 0x0000001f3e3e7211 */ /* 0x080fe400078fdaff */
[-C--:B------:R-:W-:Y:S02]  /*10d0*/  LEA.HI.SX32 R66, R66, R31.reuse, 0x1b ;  /* 0x0000001f42427211 */ /* 0x080fe400078fdaff */
[----:B------:R-:W-:Y:S02]  /*10e0*/  LEA.HI.SX32 R68, R68, R31, 0x1b ;  /* 0x0000001f44447211 */ /* 0x000fe400078fdaff */
[----:B------:R-:W-:Y:S02]  /*10f0*/  P2R R79, PR, RZ, 0x1 ;  /* 0x00000001ff4f7803 */ /* 0x000fe40000000000 */
        /* <DEDUP_REMOVED lines=14> */
[----:B------:R-:W-:Y:S01]  /*11e0*/  PRMT R100, RZ, 0x7610, R100 ;  /* 0x00007610ff647816 */ /* 0x000fe20000000064 */
[----:B--2---:R1:W-:Y:S02]  /*11f0*/  STS.U16 [R32], R33 ;  /* 0x0000002120007388 */ /* 0x0043e40000000400 */
[----:B-1----:R-:W-:Y:S02]  /*1200*/  LEA R33, R36, UR12, 0x1 ;  /* 0x0000000c24217c11 */ /* 0x002fe4000f8e08ff */
[----:B------:R-:W-:Y:S02]  /*1210*/  LEA R36, R64, UR12, 0x1 ;  /* 0x0000000c40247c11 */ /* 0x000fe4000f8e08ff */
[C---:B------:R-:W-:Y:S01]  /*1220*/  IADD3 R64, PT, PT, R31.reuse, 0x100, RZ ;  /* 0x000001001f407810 */ /* 0x040fe20007ffe0ff */
[----:B------:R1:W-:Y:S03]  /*1230*/  STS.U16 [R33+0x40], R0 ;  /* 0x0000400021007388 */ /* 0x0003e60000000400 */
[----:B------:R-:W-:Y:S01]  /*1240*/  LEA.HI.SX32 R64, R64, R31, 0x1b ;  /* 0x0000001f40407211 */ /* 0x000fe200078fdaff */
[----:B------:R2:W-:Y:S04]  /*1250*/  STS.U16 [R34+0x80], R39 ;  /* 0x0000802722007388 */ /* 0x0005e80000000400 */
[----:B------:R3:W-:Y:S01]  /*1260*/  STS.U16 [R35+0xc0], R38 ;  /* 0x0000c02623007388 */ /* 0x0007e20000000400 */
[----:B-1----:R-:W-:-:S03]  /*1270*/  IADD3 R0, PT, PT, R31, 0x160, RZ ;  /* 0x000001601f007810 */ /* 0x002fc60007ffe0ff */
[----:B------:R1:W-:Y:S01]  /*1280*/  STS.U16 [R36+0x100], R41 ;  /* 0x0001002924007388 */ /* 0x0003e20000000400 */
[----:B--2---:R-:W-:-:S03]  /*1290*/  LEA R39, R62, UR12, 0x1 ;  /* 0x0000000c3e277c11 */ /* 0x004fc6000f8e08ff */
[----:B------:R2:W-:Y:S01]  /*12a0*/  STS.U16 [R37+0x140], R40 ;  /* 0x0001402825007388 */ /* 0x0005e20000000400 */
[----:B---3--:R-:W-:Y:S02]  /*12b0*/  LEA R38, R42, UR12, 0x1 ;  /* 0x0000000c2a267c11 */ /* 0x008fe4000f8e08ff */
[----:B------:R-:W-:Y:S02]  /*12c0*/  LEA.HI.SX32 R0, R0, R31, 0x1b ;  /* 0x0000001f00007211 */ /* 0x000fe400078fdaff */
[C---:B------:R-:W-:Y:S01]  /*12d0*/  IADD3 R62, PT, PT, R31.reuse, 0x180, RZ ;  /* 0x000001801f3e7810 */ /* 0x040fe20007ffe0ff */
[----:B------:R3:W-:Y:S01]  /*12e0*/  STS.U16 [R38+0x180], R43 ;  /* 0x0001802b26007388 */ /* 0x0007e20000000400 */
[----:B-1----:R-:W-:Y:S02]  /*12f0*/  LEA R41, R66, UR12, 0x1 ;  /* 0x0000000c42297c11 */ /* 0x002fe4000f8e08ff */
[----:B--2---:R-:W-:Y:S02]  /*1300*/  LEA R40, R64, UR12, 0x1 ;  /* 0x0000000c40287c11 */ /* 0x004fe4000f8e08ff */
[----:B------:R-:W-:-:S02]  /*1310*/  IADD3 R64, PT, PT, R31, 0x1a0, RZ ;  /* 0x000001a01f407810 */ /* 0x000fc40007ffe0ff */
[----:B------:R-:W-:Y:S02]  /*1320*/  LEA R42, R68, UR12, 0x1 ;  /* 0x0000000c442a7c11 */ /* 0x000fe4000f8e08ff */
[C---:B------:R-:W-:Y:S01]  /*1330*/  IADD3 R66, PT, PT, R31.reuse, 0x1c0, RZ ;  /* 0x000001c01f427810 */ /* 0x040fe20007ffe0ff */
[----:B------:R1:W-:Y:S01]  /*1340*/  STS.U16 [R39+0x1c0], R44 ;  /* 0x0001c02c27007388 */ /* 0x0003e20000000400 */
[C---:B------:R-:W-:Y:S02]  /*1350*/  IADD3 R68, PT, PT, R31.reuse, 0x1e0, RZ ;  /* 0x000001e01f447810 */ /* 0x040fe40007ffe0ff */
[----:B---3--:R-:W-:Y:S01]  /*1360*/  LEA R43, R0, UR12, 0x1 ;  /* 0x0000000c002b7c11 */ /* 0x008fe2000f8e08ff */
        /* <DEDUP_REMOVED lines=8> */
[----:B-1----:R-:W-:Y:S01]  /*13f0*/  LEA R44, R62, UR12, 0x1 ;  /* 0x0000000c3e2c7c11 */ /* 0x002fe2000f8e08ff */
[----:B------:R1:W-:Y:S01]  /*1400*/  STS.U16 [R43+0x2c0], R48 ;  /* 0x0002c0302b007388 */ /* 0x0003e20000000400 */
[----:B--2---:R-:W-:Y:S02]  /*1410*/  LEA R45, R64, UR12, 0x1 ;  /* 0x0000000c402d7c11 */ /* 0x004fe4000f8e08ff */
[----:B---3--:R-:W-:Y:S01]  /*1420*/  LEA R46, R66, UR12, 0x1 ;  /* 0x0000000c422e7c11 */ /* 0x008fe2000f8e08ff */
[----:B------:R2:W-:Y:S01]  /*1430*/  STS.U16 [R44+0x300], R49 ;  /* 0x000300312c007388 */ /* 0x0005e20000000400 */
[----:B----4-:R-:W-:-:S02]  /*1440*/  LEA R47, R68, UR12, 0x1 ;  /* 0x0000000c442f7c11 */ /* 0x010fc4000f8e08ff */
[----:B-1----:R-:W-:Y:S01]  /*1450*/  LEA.HI.SX32 R48, R0, R0, 0x1b ;  /* 0x0000000000307211 */ /* 0x002fe200078fdaff */
        /* <DEDUP_REMOVED lines=45> */
[----:B-1----:R-:W-:Y:S01]  /*1730*/  PRMT R58, RZ, 0x7610, R58 ;  /* 0x00007610ff3a7816 */ /* 0x002fe2000000003a */
[----:B------:R-:W2:Y:S01]  /*1740*/  @!P6 LDG.E.U16 R100, desc[UR26][R56.64+0x3c0] ;  /* 0x0003c01a3864e981 */ /* 0x000ea2000c1e1500 */
[----:B---3--:R-:W-:Y:S02]  /*1750*/  PRMT R59, RZ, 0x7610, R59 ;  /* 0x00007610ff3b7816 */ /* 0x008fe4000000003b */
[----:B----4-:R-:W-:Y:S02]  /*1760*/  PRMT R60, RZ, 0x7610, R60 ;  /* 0x00007610ff3c7816 */ /* 0x010fe4000000003c */
[----:B------:R-:W-:Y:S01]  /*1770*/  PRMT R0, RZ, 0x7610, R0 ;  /* 0x00007610ff007816 */ /* 0x000fe20000000000 */
[----:B------:R-:W3:Y:S04]  /*1780*/  @!P0 LDG.E.U16 R58, desc[UR26][R56.64+0x240] ;  /* 0x0002401a383a8981 */ /* 0x000ee8000c1e1500 */
[----:B------:R-:W4:Y:S04]  /*1790*/  @!P1 LDG.E.U16 R59, desc[UR26][R56.64+0x280] ;  /* 0x0002801a383b9981 */ /* 0x000f28000c1e1500 */
[----:B------:R-:W4:Y:S04]  /*17a0*/  @!P2 LDG.E.U16 R60, desc[UR26][R56.64+0x2c0] ;  /* 0x0002c01a383ca981 */ /* 0x000f28000c1e1500 */
[----:B------:R-:W4:Y:S04]  /*17b0*/  @!P3 LDG.E.U16 R69, desc[UR26][R56.64+0x300] ;  /* 0x0003001a3845b981 */ /* 0x000f28000c1e1500 */
[----:B------:R1:W4:Y:S01]  /*17c0*/  @!P4 LDG.E.U16 R0, desc[UR26][R56.64+0x340] ;  /* 0x0003401a3800c981 */ /* 0x000322000c1e1500 */
[----:B------:R-:W-:-:S02]  /*17d0*/  P2R R79, PR, RZ, 0x1 ;  /* 0x00000001ff4f7803 */ /* 0x000fc40000000000 */
[----:B------:R-:W-:Y:S02]  /*17e0*/  ISETP.GE.AND P0, PT, R12, UR28, PT ;  /* 0x0000001c0c007c0c */ /* 0x000fe4000bf06270 */
[----:B-1----:R-:W-:Y:S02]  /*17f0*/  PRMT R57, RZ, 0x7610, R57 ;  /* 0x00007610ff397816 */ /* 0x002fe40000000039 */
[----:B------:R-:W-:Y:S02]  /*1800*/  P2R R77, PR, RZ, 0x2 ;  /* 0x00000002ff4d7803 */ /* 0x000fe40000000000 */
[----:B------:R-:W-:Y:S02]  /*1810*/  P2R R75, PR, RZ, 0x4 ;  /* 0x00000004ff4b7803 */ /* 0x000fe40000000000 */
[----:B------:R-:W-:Y:S02]  /*1820*/  ISETP.GE.AND P1, PT, R18, UR28, PT ;  /* 0x0000001c12007c0c */ /* 0x000fe4000bf26270 */
[----:B------:R-:W-:-:S02]  /*1830*/  P2R R73, PR, RZ, 0x8 ;  /* 0x00000008ff497803 */ /* 0x000fc40000000000 */
[----:B------:R-:W-:Y:S02]  /*1840*/  ISETP.GE.AND P2, PT, R17, UR28, PT ;  /* 0x0000001c11007c0c */ /* 0x000fe4000bf46270 */
[----:B------:R-:W-:Y:S02]  /*1850*/  ISETP.GE.AND P3, PT, R16, UR28, PT ;  /* 0x0000001c10007c0c */ /* 0x000fe4000bf66270 */
        /* <DEDUP_REMOVED lines=13> */
[----:B------:R2:W-:Y:S04]  /*1930*/  STS.U16 [R43+0x2c0], R60 ;  /* 0x0002c03c2b007388 */ /* 0x0005e80000000400 */
        /* <DEDUP_REMOVED lines=51> */
[----:B------:R-:W-:Y:S01]  /*1c70*/  PRMT R67, RZ, 0x7610, R67 ;  /* 0x00007610ff437816 */ /* 0x000fe20000000043 */
        /* <DEDUP_REMOVED lines=17> */
[----:B----4-:R-:W-:Y:S02]  /*1d90*/  PRMT R71, RZ, 0x7610, R71 ;  /* 0x00007610ff477816 */ /* 0x010fe40000000047 */
        /* <DEDUP_REMOVED lines=8> */
[----:B------:R1:W-:Y:S04]  /*1e20*/  STS.U16 [R34+0x80], R61 ;  /* 0x0000803d22007388 */ /* 0x0003e80000000400 */
[----:B------:R-:W-:Y:S04]  /*1e30*/  STS.U16 [R35+0xc0], R62 ;  /* 0x0000c03e23007388 */ /* 0x000fe80000000400 */
[----:B------:R-:W-:Y:S04]  /*1e40*/  STS.U16 [R36+0x100], R49 ;  /* 0x0001003124007388 */ /* 0x000fe80000000400 */
[----:B--2---:R-:W-:Y:S04]  /*1e50*/  STS.U16 [R37+0x140], R58 ;  /* 0x0001403a25007388 */ /* 0x004fe80000000400 */
[----:B------:R-:W-:Y:S04]  /*1e60*/  STS.U16 [R38+0x180], R59 ;  /* 0x0001803b26007388 */ /* 0x000fe80000000400 */
[----:B------:R2:W-:Y:S04]  /*1e70*/  STS.U16 [R39+0x1c0], R60 ;  /* 0x0001c03c27007388 */ /* 0x0005e80000000400 */
[----:B------:R-:W-:Y:S04]  /*1e80*/  STS.U16 [R40+0x200], R63 ;  /* 0x0002003f28007388 */ /* 0x000fe80000000400 */
[----:B------:R-:W-:Y:S04]  /*1e90*/  STS.U16 [R41+0x240], R64 ;  /* 0x0002404029007388 */ /* 0x000fe80000000400 */
[----:B---3--:R-:W-:Y:S04]  /*1ea0*/  STS.U16 [R42+0x280], R65 ;  /* 0x000280412a007388 */ /* 0x008fe80000000400 */
        /* <DEDUP_REMOVED lines=51> */
[----:B0-----:R-:W-:-:S03]  /*21e0*/  PRMT R114, RZ, 0x7610, R114 ;  /* 0x00007610ff727816 */ /* 0x001fc60000000072 */
        /* <DEDUP_REMOVED lines=57> */
[----:B------:R-:W-:Y:S02]  /*2580*/  ISETP.GE.AND P1, PT, R18, UR28, PT ;  /* 0x0000001c12007c0c */ /* 0x000fe4000bf26270 */
[----:B------:R-:W-:Y:S01]  /*2590*/  PRMT R122, RZ, 0x7610, R122 ;  /* 0x00007610ff7a7816 */ /* 0x000fe2000000007a */
[----:B------:R-:W4:Y:S01]  /*25a0*/  @!P2 LDG.E.U16 R136, desc[UR26][R50.64+0x2c0] ;  /* 0x0002c01a3288a981 */ /* 0x000f22000c1e1500 */
[----:B-1----:R-:W-:Y:S02]  /*25b0*/  PRMT R124, RZ, 0x7610, R124 ;  /* 0x00007610ff7c7816 */ /* 0x002fe4000000007c */
[----:B--2---:R-:W-:Y:S01]  /*25c0*/  PRMT R132, RZ, 0x7610, R132 ;  /* 0x00007610ff847816 */ /* 0x004fe20000000084 */
        /* <DEDUP_REMOVED lines=15> */
[----:B------:R-:W-:-:S09]  /*26c0*/  ISETP.NE.AND P1, PT, R87, RZ, PT ;  /* 0x000000ff5700720c */ /* 0x000fd20003f25270 */
[----:B------:R-:W2:Y:S01]  /*26d0*/  @!P0 LDG.E.U16 R113, desc[UR26][R50.64+0x200] ;  /* 0x0002001a32718981 */ /* 0x000ea2000c1e1500 */
[----:B------:R-:W-:Y:S02]  /*26e0*/  ISETP.NE.AND P0, PT, R115, RZ, PT ;  /* 0x000000ff7300720c */ /* 0x000fe40003f05270 */
[----:B------:R-:W-:-:S06]  /*26f0*/  PRMT R115, RZ, 0x7610, R115 ;  /* 0x00007610ff737816 */ /* 0x000fcc0000000073 */
[----:B------:R-:W2:Y:S05]  /*2700*/  @!P1 LDG.E.U16 R115, desc[UR26][R50.64+0x280] ;  /* 0x0002801a32739981 */ /* 0x000eaa000c1e1500 */
[----:B------:R3:W2:Y:S02]  /*2710*/  @!P0 LDG.E.U16 R134, desc[UR26][R50.64+0x240] ;  /* 0x0002401a32868981 */ /* 0x0006a4000c1e1500 */
[----:B---3--:R-:W-:Y:S02]  /*2720*/  HADD2.F32 R51, -RZ, R66.H0_H0 ;  /* 0x20000042ff337230 */ /* 0x008fe40000004100 */
[----:B----4-:R-:W-:Y:S02]  /*2730*/  HADD2.F32 R66, -RZ, R69.H0_H0 ;  /* 0x20000045ff427230 */ /* 0x010fe40000004100 */
[----:B------:R-:W-:-:S02]  /*2740*/  HADD2.F32 R69, -RZ, R73.H0_H0 ;  /* 0x20000049ff457230 */ /* 0x000fc40000004100 */
[----:B------:R-:W-:Y:S02]  /*2750*/  HADD2.F32 R73, -RZ, R77.H0_H0 ;  /* 0x2000004dff497230 */ /* 0x000fe40000004100 */
[----:B------:R-:W-:Y:S02]  /*2760*/  HADD2.F32 R77, -RZ, R81.H0_H0 ;  /* 0x20000051ff4d7230 */ /* 0x000fe40000004100 */
[----:B------:R-:W-:-:S03]  /*2770*/  HADD2.F32 R81, -RZ, R83.H0_H0 ;  /* 0x20000053ff517230 */ /* 0x000fc60000004100 */
[----:B------:R-:W-:Y:S01]  /*2780*/  FMUL.FTZ R83, R77, -1.4426950216293334961 ;  /* 0xbfb8aa3b4d537820 */ /* 0x000fe20000410000 */
[----:B------:R-:W-:Y:S02]  /*2790*/  HADD2.F32 R60, -RZ, R60.H0_H0 ;  /* 0x2000003cff3c7230 */ /* 0x000fe40000004100 */
[----:B------:R-:W-:Y:S01]  /*27a0*/  HADD2.F32 R53, -RZ, R53.H0_H0 ;  /* 0x20000035ff357230 */ /* 0x000fe20000004100 */
[----:B------:R-:W-:Y:S02]  /*27b0*/  MUFU.EX2 R147, R83 ;  /* 0x0000005300937308 */ /* 0x000fe40000000800 */
[----:B------:R-:W-:Y:S02]  /*27c0*/  FMUL.FTZ R87, R60, -1.4426950216293334961 ;  /* 0xbfb8aa3b3c577820 */ /* 0x000fe40000410000 */
[----:B------:R-:W-:-:S04]  /*27d0*/  FMUL.FTZ R123, R53, -1.4426950216293334961 ;  /* 0xbfb8aa3b357b7820 */ /* 0x000fc80000410000 */
[----:B------:R-:W0:Y:S04]  /*27e0*/  MUFU.EX2 R87, R87 ;  /* 0x0000005700577308 */ /* 0x000e280000000800 */
[----:B------:R-:W-:Y:S01]  /*27f0*/  MUFU.EX2 R123, R123 ;  /* 0x0000007b007b7308 */ /* 0x000fe20000000800 */
[----:B------:R-:W-:Y:S02]  /*2800*/  HADD2.F32 R52, -RZ, R52.H0_H0 ;  /* 0x20000034ff347230 */ /* 0x000fe40000004100 */
[----:B------:R-:W-:-:S03]  /*2810*/  HADD2.F32 R62, -RZ, R62.H0_H0 ;  /* 0x2000003eff3e7230 */ /* 0x000fc60000004100 */
[----:B------:R-:W-:Y:S01]  /*2820*/  FMUL.FTZ R121, R52, -1.4426950216293334961 ;  /* 0xbfb8aa3b34797820 */ /* 0x000fe20000410000 */
[----:B0-----:R-:W-:Y:S01]  /*2830*/  FADD.FTZ R87, R87, 1 ;  /* 0x3f80000057577421 */ /* 0x001fe20000010000 */
[----:B------:R-:W-:-:S04]  /*2840*/  FMUL.FTZ R127, R62, -1.4426950216293334961 ;  /* 0xbfb8aa3b3e7f7820 */ /* 0x000fc80000410000 */
[----:B------:R-:W-:Y:S04]  /*2850*/  MUFU.EX2 R121, R121 ;  /* 0x0000007900797308 */ /* 0x000fe80000000800 */
[----:B------:R-:W0:Y:S01]  /*2860*/  MUFU.RCP R87, R87 ;  /* 0x0000005700577308 */ /* 0x000e220000001000 */
[----:B------:R-:W-:-:S07]  /*2870*/  HADD2.F32 R50, -RZ, R64.H0_H0 ;  /* 0x20000040ff327230 */ /* 0x000fce0000004100 */
[----:B------:R-:W-:Y:S01]  /*2880*/  MUFU.EX2 R127, R127 ;  /* 0x0000007f007f7308 */ /* 0x000fe20000000800 */
[----:B------:R-:W-:Y:S02]  /*2890*/  HADD2.F32 R64, -RZ, R67.H0_H0 ;  /* 0x20000043ff407230 */ /* 0x000fe40000004100 */
[----:B------:R-:W-:Y:S02]  /*28a0*/  HADD2.F32 R67, -RZ, R71.H0_H0 ;  /* 0x20000047ff437230 */ /* 0x000fe40000004100 */
[----:B------:R-:W-:Y:S02]  /*28b0*/  HADD2.F32 R71, -RZ, R75.H0_H0 ;  /* 0x2000004bff477230 */ /* 0x000fe40000004100 */
[----:B------:R-:W-:Y:S02]  /*28c0*/  HADD2.F32 R75, -RZ, R79.H0_H0 ;  /* 0x2000004fff4b7230 */ /* 0x000fe40000004100 */
[----:B------:R-:W-:Y:S01]  /*28d0*/  FMUL.FTZ R79, R73, -1.4426950216293334961 ;  /* 0xbfb8aa3b494f7820 */ /* 0x000fe20000410000 */
[----:B------:R-:W-:-:S02]  /*28e0*/  HADD2.F32 R116, -RZ, R116.H0_H0 ;  /* 0x20000074ff747230 */ /* 0x000fc40000004100 */
[----:B------:R-:W-:Y:S02]  /*28f0*/  HADD2.F32 R120, -RZ, R120.H0_H0 ;  /* 0x20000078ff787230 */ /* 0x000fe40000004100 */
[----:B------:R-:W-:Y:S01]  /*2900*/  FMUL.FTZ R129, R50, -1.4426950216293334961 ;  /* 0xbfb8aa3b32817820 */ /* 0x000fe20000410000 */
[----:B------:R0:W-:Y:S01]  /*2910*/  MUFU.EX2 R144, R79 ;  /* 0x0000004f00907308 */ /* 0x0001e20000000800 */
[----:B------:R-:W-:Y:S01]  /*2920*/  FMUL.FTZ R141, R71, -1.4426950216293334961 ;  /* 0xbfb8aa3b478d7820 */ /* 0x000fe20000410000 */
[----:B0-----:R-:W-:-:S03]  /*2930*/  FADD.FTZ R79, -R87, 1 ;  /* 0x3f800000574f7421 */ /* 0x001fc60000010100 */
[----:B------:R-:W-:Y:S01]  /*2940*/  MUFU.EX2 R129, R129 ;  /* 0x0000008100817308 */ /* 0x000fe20000000800 */
[----:B------:R-:W-:-:S03]  /*2950*/  FFMA.FTZ R79, R60, R79, 1 ;  /* 0x3f8000003c4f7423 */ /* 0x000fc6000001004f */
[----:B------:R-:W-:Y:S01]  /*2960*/  MUFU.EX2 R142, R141 ;  /* 0x0000008d008e7308 */ /* 0x000fe20000000800 */
[----:B------:R-:W-:Y:S02]  /*2970*/  HADD2.F32 R61, -RZ, R61.H0_H0 ;  /* 0x2000003dff3d7230 */ /* 0x000fe40000004100 */
[----:B------:R-:W-:-:S03]  /*2980*/  FMUL.FTZ R133, R64, -1.4426950216293334961 ;  /* 0xbfb8aa3b40857820 */ /* 0x000fc60000410000 */
[----:B------:R-:W-:-:S03]  /*2990*/  FMUL.FTZ R125, R61, -1.4426950216293334961 ;  /* 0xbfb8aa3b3d7d7820 */ /* 0x000fc60000410000 */
[----:B------:R-:W-:Y:S01]  /*29a0*/  MUFU.EX2 R133, R133 ;  /* 0x0000008500857308 */ /* 0x000fe20000000800 */
[----:B------:R-:W-:-:S03]  /*29b0*/  FMUL.FTZ R135, R66, -1.4426950216293334961 ;  /* 0xbfb8aa3b42877820 */ /* 0x000fc60000410000 */
[----:B------:R-:W-:Y:S04]  /*29c0*/  MUFU.EX2 R125, R125 ;  /* 0x0000007d007d7308 */ /* 0x000fe80000000800 */
[----:B------:R-:W0:Y:S01]  /*29d0*/  MUFU.EX2 R135, R135 ;  /* 0x0000008700877308 */ /* 0x000e220000000800 */
[----:B------:R-:W-:Y:S02]  /*29e0*/  HADD2.F32 R118, -RZ, R118.H0_H0 ;  /* 0x20000076ff767230 */ /* 0x000fe40000004100 */
[----:B------:R-:W-:Y:S01]  /*29f0*/  FMUL.FTZ R131, R51, -1.4426950216293334961 ;  /* 0xbfb8aa3b33837820 */ /* 0x000fe20000410000 */
[----:B------:R-:W-:Y:S02]  /*2a00*/  HADD2.F32 R128, -RZ, R128.H0_H0 ;  /* 0x20000080ff807230 */ /* 0x000fe40000004100 */
[----:B------:R-:W-:Y:S01]  /*2a10*/  FMUL.FTZ R139, R69, -1.4426950216293334961 ;  /* 0xbfb8aa3b458b7820 */ /* 0x000fe20000410000 */
[----:B------:R-:W-:-:S02]  /*2a20*/  HADD2.F32 R130, -RZ, R130.H0_H0 ;  /* 0x20000082ff827230 */ /* 0x000fc40000004100 */
[----:B------:R-:W-:Y:S01]  /*2a30*/  FMUL.FTZ R137, R67, -1.4426950216293334961 ;  /* 0xbfb8aa3b43897820 */ /* 0x000fe20000410000 */
[----:B------:R-:W1:Y:S01]  /*2a40*/  MUFU.EX2 R131, R131 ;  /* 0x0000008300837308 */ /* 0x000e620000000800 */
[----:B0-----:R-:W-:Y:S01]  /*2a50*/  FADD.FTZ R135, R135, 1 ;  /* 0x3f80000087877421 */ /* 0x001fe20000010000 */
[----:B------:R-:W-:Y:S04]  /*2a60*/  STS.U16 [R32], R85 ;  /* 0x0000005520007388 */ /* 0x000fe80000000400 */
[----:B------:R0:W-:Y:S04]  /*2a70*/  STS.U16 [R33+0x40], R114 ;  /* 0x0000407221007388 */ /* 0x0001e80000000400 */
[----:B--2---:R-:W-:Y:S04]  /*2a80*/  STS.U16 [R34+0x80], R89 ;  /* 0x0000805922007388 */ /* 0x004fe80000000400 */
        /* <DEDUP_REMOVED lines=12> */
[----:B------:R-:W-:Y:S01]  /*2b50*/  STS.U16 [R47+0x3c0], R140 ;  /* 0x0003c08c2f007388 */ /* 0x000fe20000000400 */
[----:B------:R-:W-:-:S03]  /*2b60*/  NOP ;  /* 0x0000000000007918 */ /* 0x000fc60000000000 */
[----:B------:R-:W1:Y:S04]  /*2b70*/  LDS.U16 R83, [R48] ;  /* 0x0000000030537984 */ /* 0x000e680000000400 */
[----:B------:R-:W1:Y:S01]  /*2b80*/  LDS.U16 R89, [R48+0x4] ;  /* 0x0000040030597984 */ /* 0x000e620000000400 */
[----:B0-----:R-:W-:-:S03]  /*2b90*/  FADD.FTZ R114, R123, 1 ;  /* 0x3f8000007b727421 */ /* 0x001fc60000010000 */
[----:B------:R-:W0:Y:S03]  /*2ba0*/  LDS.U16 R85, [R48+0x2] ;  /* 0x0000020030557984 */ /* 0x000e260000000400 */
[----:B------:R-:W1:Y:S01]  /*2bb0*/  MUFU.RCP R114, R114 ;  /* 0x0000007200727308 */ /* 0x000e620000001000 */
[----:B------:R-:W0:Y:S01]  /*2bc0*/  LDS.U16 R119, [R48+0x8] ;  /* 0x0000080030777984 */ /* 0x000e220000000400 */
[----:B--2---:R-:W-:Y:S01]  /*2bd0*/  FADD.FTZ R91, R121, 1 ;  /* 0x3f800000795b7421 */ /* 0x004fe20000010000 */
[----:B---3--:R-:W-:Y:S02]  /*2be0*/  FADD.FTZ R93, R127, 1 ;  /* 0x3f8000007f5d7421 */ /* 0x008fe40000010000 */
[----:B------:R-:W2:Y:S01]  /*2bf0*/  LDS.U16 R121, [R48+0xa] ;  /* 0x00000a0030797984 */ /* 0x000ea20000000400 */
[----:B----4-:R-:W-:-:S03]  /*2c00*/  FADD.FTZ R113, R129, 1 ;  /* 0x3f80000081717421 */ /* 0x010fc60000010000 */
[----:B------:R-:W-:Y:S01]  /*2c10*/  LDS.U16 R117, [R48+0x6] ;  /* 0x0000060030757984 */ /* 0x000fe20000000400 */
[----:B-1----:R-:W-:Y:S01]  /*2c20*/  FADD.FTZ R115, R133, 1 ;  /* 0x3f80000085737421 */ /* 0x002fe20000010000 */
[----:B------:R-:W-:Y:S01]  /*2c30*/  FADD.FTZ R122, R125, 1 ;  /* 0x3f8000007d7a7421 */ /* 0x000fe20000010000 */
[----:B------:R-:W1:Y:S01]  /*2c40*/  MUFU.EX2 R139, R139 ;  /* 0x0000008b008b7308 */ /* 0x000e620000000800 */
[----:B------:R-:W-:Y:S01]  /*2c50*/  LDS.U16 R125, [R48+0xc] ;  /* 0x00000c00307d7984 */ /* 0x000fe20000000400 */
[----:B------:R-:W-:Y:S01]  /*2c60*/  FMUL.FTZ R145, R75, -1.4426950216293334961 ;  /* 0xbfb8aa3b4b917820 */ /* 0x000fe20000410000 */
[----:B------:R-:W-:Y:S01]  /*2c70*/  FMUL.FTZ R148, R81, -1.4426950216293334961 ;  /* 0xbfb8aa3b51947820 */ /* 0x000fe20000410000 */
[----:B------:R-:W3:Y:S01]  /*2c80*/  MUFU.EX2 R137, R137 ;  /* 0x0000008900897308 */ /* 0x000ee20000000800 */
[----:B------:R-:W-:Y:S01]  /*2c90*/  LDS.U16 R129, [R48+0x10] ;  /* 0x0000100030817984 */ /* 0x000fe20000000400 */
[----:B------:R-:W-:-:S03]  /*2ca0*/  FADD.FTZ R136, -R114, 1 ;  /* 0x3f80000072887421 */ /* 0x000fc60000010100 */
[----:B------:R-:W-:Y:S01]  /*2cb0*/  LDS.U16 R150, [R48+0x16] ;  /* 0x0000160030967984 */ /* 0x000fe20000000400 */
[----:B------:R-:W-:Y:S02]  /*2cc0*/  HADD2.F32 R83, -RZ, R83.H0_H0 ;  /* 0x20000053ff537230 */ /* 0x000fe40000004100 */
[----:B------:R-:W-:-:S03]  /*2cd0*/  HADD2.F32 R89, -RZ, R89.H0_H0 ;  /* 0x20000059ff597230 */ /* 0x000fc60000004100 */
[----:B------:R-:W-:Y:S02]  /*2ce0*/  FMUL.FTZ R132, R116, R83 ;  /* 0x0000005374847220 */ /* 0x000fe40000410000 */
[----:B------:R-:W-:Y:S02]  /*2cf0*/  FMUL.FTZ R127, R120, R89 ;  /* 0x00000059787f7220 */ /* 0x000fe40000410000 */
[----:B------:R-:W-:Y:S01]  /*2d00*/  FMUL.FTZ R132, R87, R132 ;  /* 0x0000008457847220 */ /* 0x000fe20000410000 */
[----:B------:R-:W-:Y:S01]  /*2d10*/  FFMA.FTZ R136, R53, R136, 1 ;  /* 0x3f80000035887423 */ /* 0x000fe20000010088 */
[----:B------:R-:W-:Y:S02]  /*2d20*/  FMUL.FTZ R127, R114, R127 ;  /* 0x0000007f727f7220 */ /* 0x000fe40000410000 */
[----:B------:R-:W-:Y:S02]  /*2d30*/  FMUL.FTZ R141, R132, R79 ;  /* 0x0000004f848d7220 */ /* 0x000fe40000410000 */
[----:B------:R-:W-:-:S02]  /*2d40*/  FMUL.FTZ R79, R127, R136 ;  /* 0x000000887f4f7220 */ /* 0x000fc40000410000 */
[----:B------:R-:W4:Y:S01]  /*2d50*/  LDS.U16 R127, [R48+0xe] ;  /* 0x00000e00307f7984 */ /* 0x000f220000000400 */
[----:B------:R-:W3:Y:S01]  /*2d60*/  MUFU.RCP R91, R91 ;  /* 0x0000005b005b7308 */ /* 0x000ee20000001000 */
[----:B0-----:R-:W-:-:S07]  /*2d70*/  HADD2.F32 R85, -RZ, R85.H0_H0 ;  /* 0x20000055ff557230 */ /* 0x001fce0000004100 */
[----:B------:R-:W0:Y:S08]  /*2d80*/  MUFU.RCP R93, R93 ;  /* 0x0000005d005d7308 */ /* 0x000e300000001000 */
[----:B------:R-:W1:Y:S01]  /*2d90*/  MUFU.RCP R113, R113 ;  /* 0x0000007100717308 */ /* 0x000e620000001000 */
[----:B------:R-:W-:Y:S01]  /*2da0*/  FMUL.FTZ R134, R118, R85 ;  /* 0x0000005576867220 */ /* 0x000fe20000410000 */
[----:B---3--:R-:W-:Y:S01]  /*2db0*/  FADD.FTZ R123, -R91, 1 ;  /* 0x3f8000005b7b7421 */ /* 0x008fe20000010100 */
[----:B------:R-:W-:-:S02]  /*2dc0*/  HADD2.F32 R119, -RZ, R119.H0_H0 ;  /* 0x20000077ff777230 */ /* 0x000fc40000004100 */
[----:B------:R-:W-:Y:S01]  /*2dd0*/  FMUL.FTZ R134, R91, R134 ;  /* 0x000000865b867220 */ /* 0x000fe20000410000 */
[----:B------:R-:W-:Y:S02]  /*2de0*/  FFMA.FTZ R123, R52, R123, 1 ;  /* 0x3f800000347b7423 */ /* 0x000fe4000001007b */
[----:B------:R-:W3:Y:S01]  /*2df0*/  MUFU.RCP R115, R115 ;  /* 0x0000007300737308 */ /* 0x000ee20000001000 */
[----:B--2---:R-:W-:Y:S02]  /*2e00*/  HADD2.F32 R121, -RZ, R121.H0_H0 ;  /* 0x20000079ff797230 */ /* 0x004fe40000004100 */
[----:B------:R-:W-:Y:S01]  /*2e10*/  FMUL.FTZ R156, R134, R123 ;  /* 0x0000007b869c7220 */ /* 0x000fe20000410000 */
[C---:B0-----:R-:W-:Y:S01]  /*2e20*/  FADD.FTZ R133, -R93.reuse, 1 ;  /* 0x3f8000005d857421 */ /* 0x041fe20000010100 */
[----:B------:R-:W-:Y:S01]  /*2e30*/  FMUL.FTZ R136, R128, R119 ;  /* 0x0000007780887220 */ /* 0x000fe20000410000 */
[----:B------:R-:W-:Y:S02]  /*2e40*/  FMUL.FTZ R138, R130, R121 ;  /* 0x00000079828a7220 */ /* 0x000fe40000410000 */
[----:B------:R1:W-:Y:S01]  /*2e50*/  MUFU.RCP R123, R135 ;  /* 0x00000087007b7308 */ /* 0x0003e20000001000 */
[----:B------:R-:W-:Y:S01]  /*2e60*/  FFMA.FTZ R133, R62, R133, 1 ;  /* 0x3f8000003e857423 */ /* 0x000fe20000010085 */
[----:B------:R-:W-:Y:S01]  /*2e70*/  FMUL.FTZ R136, R93, R136 ;  /* 0x000000885d887220 */ /* 0x000fe20000410000 */
[----:B-1----:R-:W-:-:S05]  /*2e80*/  FADD.FTZ R135, -R113, 1 ;  /* 0x3f80000071877421 */ /* 0x002fca0000010100 */
[----:B------:R-:W0:Y:S01]  /*2e90*/  MUFU.RCP R122, R122 ;  /* 0x0000007a007a7308 */ /* 0x000e220000001000 */
[----:B------:R-:W-:Y:S01]  /*2ea0*/  FFMA.FTZ R140, R50, R135, 1 ;  /* 0x3f800000328c7423 */ /* 0x000fe20000010087 */
[----:B------:R-:W-:Y:S01]  /*2eb0*/  FMUL.FTZ R135, R113, R138 ;  /* 0x0000008a71877220 */ /* 0x000fe20000410000 */
[----:B----4-:R-:W-:-:S05]  /*2ec0*/  HADD2.F32 R127, -RZ, R127.H0_H0 ;  /* 0x2000007fff7f7230 */ /* 0x010fca0000004100 */
[----:B------:R1:W2:Y:S01]  /*2ed0*/  MUFU.EX2 R146, R145 ;  /* 0x0000009100927308 */ /* 0x0002a20000000800 */
[----:B------:R-:W-:-:S03]  /*2ee0*/  FMUL.FTZ R162, R135, R140 ;  /* 0x0000008c87a27220 */ /* 0x000fc60000410000 */
[----:B------:R4:W2:Y:S01]  /*2ef0*/  MUFU.EX2 R153, R148 ;  /* 0x0000009400997308 */ /* 0x0008a20000000800 */
[----:B------:R-:W-:Y:S02]  /*2f00*/  HADD2.F32 R140, -RZ, R63.H0_H0 ;  /* 0x2000003fff8c7230 */ /* 0x000fe40000004100 */
[----:B-1----:R-:W-:Y:S01]  /*2f10*/  FMUL.FTZ R145, R136, R133 ;  /* 0x0000008588917220 */ /* 0x002fe20000410000 */
[----:B------:R-:W-:Y:S02]  /*2f20*/  HADD2.F32 R136, -RZ, R65.H0_H0 ;  /* 0x20000041ff887230 */ /* 0x000fe40000004100 */
[----:B------:R-:W-:Y:S01]  /*2f30*/  FADD.FTZ R124, R131, 1 ;  /* 0x3f800000837c7421 */ /* 0x000fe20000010000 */
[----:B------:R-:W-:Y:S04]  /*2f40*/  LDS.U16 R135, [R48+0x18] ;  /* 0x0000180030877984 */ /* 0x000fe80000000400 */
[----:B----4-:R-:W1:Y:S01]  /*2f50*/  LDS.U16 R148, [R48+0x12] ;  /* 0x0000120030947984 */ /* 0x010e620000000400 */
[----:B---3--:R-:W-:Y:S01]  /*2f60*/  FADD.FTZ R63, -R115, 1 ;  /* 0x3f800000733f7421 */ /* 0x008fe20000010100 */
[----:B------:R-:W-:-:S02]  /*2f70*/  FMUL.FTZ R152, R136, R127 ;  /* 0x0000007f88987220 */ /* 0x000fc40000410000 */
[----:B------:R-:W3:Y:S01]  /*2f80*/  LDS.U16 R133, [R48+0x14] ;  /* 0x0000140030857984 */ /* 0x000ee20000000400 */
[----:B------:R-:W-:Y:S01]  /*2f90*/  FADD.FTZ R139, R139, 1 ;  /* 0x3f8000008b8b7421 */ /* 0x000fe20000010000 */
[----:B------:R-:W-:Y:S01]  /*2fa0*/  FFMA.FTZ R63, R64, R63, 1 ;  /* 0x3f800000403f7423 */ /* 0x000fe2000001003f */
[----:B------:R-:W-:Y:S01]  /*2fb0*/  FMUL.FTZ R152, R115, R152 ;  /* 0x0000009873987220 */ /* 0x000fe20000410000 */
[----:B------:R-:W-:Y:S01]  /*2fc0*/  HADD2.F32 R126, -RZ, R126.H0_H0 ;  /* 0x2000007eff7e7230 */ /* 0x000fe20000004100 */
[----:B------:R-:W4:Y:S01]  /*2fd0*/  MUFU.RCP R124, R124 ;  /* 0x0000007c007c7308 */ /* 0x000f220000001000 */
[----:B------:R-:W-:Y:S02]  /*2fe0*/  HADD2.F32 R117, -RZ, R117.H0_H0 ;  /* 0x20000075ff757230 */ /* 0x000fe40000004100 */
[----:B------:R-:W-:Y:S01]  /*2ff0*/  FADD.FTZ R151, R147, 1 ;  /* 0x3f80000093977421 */ /* 0x000fe20000010000 */
[----:B------:R-:W-:Y:S01]  /*3000*/  FADD.FTZ R132, R137, 1 ;  /* 0x3f80000089847421 */ /* 0x000fe20000010000 */
[----:B------:R-:W-:Y:S01]  /*3010*/  FMUL.FTZ R147, R152, R63 ;  /* 0x0000003f98937220 */ /* 0x000fe20000410000 */
[----:B------:R-:W-:Y:S01]  /*3020*/  LDS.U16 R137, [R48+0x1c] ;  /* 0x00001c0030897984 */ /* 0x000fe20000000400 */
[----:B0-----:R-:W-:Y:S01]  /*3030*/  FADD.FTZ R134, -R122, 1 ;  /* 0x3f8000007a867421 */ /* 0x001fe20000010100 */
[----:B------:R0:W-:Y:S02]  /*3040*/  MUFU.RCP R138, R139 ;  /* 0x0000008b008a7308 */ /* 0x0001e40000001000 */
[----:B------:R-:W3:Y:S01]  /*3050*/  LDS.U16 R63, [R48+0x1a] ;  /* 0x00001a00303f7984 */ /* 0x000ee20000000400 */
[----:B------:R-:W-:Y:S01]  /*3060*/  FMUL.FTZ R131, R126, R117 ;  /* 0x000000757e837220 */ /* 0x000fe20000410000 */
[----:B------:R-:W-:Y:S01]  /*3070*/  FFMA.FTZ R134, R61, R134, 1 ;  /* 0x3f8000003d867423 */ /* 0x000fe20000010086 */
[----:B------:R-:W-:Y:S01]  /*3080*/  FADD.FTZ R142, R142, 1 ;  /* 0x3f8000008e8e7421 */ /* 0x000fe20000010000 */
[----:B0-----:R-:W0:Y:S01]  /*3090*/  LDS.U16 R139, [R48+0x1e] ;  /* 0x00001e00308b7984 */ /* 0x001e220000000400 */
[----:B------:R-:W-:Y:S01]  /*30a0*/  FMUL.FTZ R131, R122, R131 ;  /* 0x000000837a837220 */ /* 0x000fe20000410000 */
[----:B------:R-:W-:-:S03]  /*30b0*/  HADD2.F32 R125, -RZ, R125.H0_H0 ;  /* 0x2000007dff7d7230 */ /* 0x000fc60000004100 */
[----:B------:R-:W1:Y:S01]  /*30c0*/  MUFU.RCP R142, R142 ;  /* 0x0000008e008e7308 */ /* 0x000e620000001000 */
[----:B------:R-:W-:Y:S01]  /*30d0*/  FMUL.FTZ R160, R131, R134 ;  /* 0x0000008683a07220 */ /* 0x000fe20000410000 */
[----:B------:R-:W-:Y:S02]  /*30e0*/  HADD2.F32 R134, -RZ, R78.H0_H0 ;  /* 0x2000004eff867230 */ /* 0x000fe40000004100 */
[----:B------:R-:W-:Y:S01]  /*30f0*/  FADD.FTZ R144, R144, 1 ;  /* 0x3f80000090907421 */ /* 0x000fe20000010000 */
[----:B------:R-:W-:Y:S02]  /*3100*/  HADD2.F32 R129, -RZ, R129.H0_H0 ;  /* 0x20000081ff817230 */ /* 0x000fe40000004100 */
[----:B----4-:R-:W-:Y:S01]  /*3110*/  FADD.FTZ R78, -R124, 1 ;  /* 0x3f8000007c4e7421 */ /* 0x010fe20000010100 */
[----:B------:R-:W4:Y:S01]  /*3120*/  MUFU.RCP R132, R132 ;  /* 0x0000008400847308 */ /* 0x000f220000001000 */
[----:B------:R-:W-:Y:S01]  /*3130*/  FMUL.FTZ R131, R134, R125 ;  /* 0x0000007d86837220 */ /* 0x000fe20000410000 */
[----:B------:R-:W-:Y:S01]  /*3140*/  FADD.FTZ R65, -R123, 1 ;  /* 0x3f8000007b417421 */ /* 0x000fe20000010100 */
[----:B------:R-:W-:Y:S01]  /*3150*/  FMUL.FTZ R154, R140, R129 ;  /* 0x000000818c9a7220 */ /* 0x000fe20000410000 */
[----:B------:R-:W-:Y:S01]  /*3160*/  FFMA.FTZ R78, R51, R78, 1 ;  /* 0x3f800000334e7423 */ /* 0x000fe2000001004e */
[----:B------:R-:W-:-:S03]  /*3170*/  FMUL.FTZ R131, R124, R131 ;  /* 0x000000837c837220 */ /* 0x000fc60000410000 */
[----:B------:R-:W0:Y:S01]  /*3180*/  MUFU.RCP R144, R144 ;  /* 0x0000009000907308 */ /* 0x000e220000001000 */
[----:B--2---:R-:W-:Y:S01]  /*3190*/  FADD.FTZ R146, R146, 1 ;  /* 0x3f80000092927421 */ /* 0x004fe20000010000 */
[----:B------:R-:W-:Y:S01]  /*31a0*/  FFMA.FTZ R65, R66, R65, 1 ;  /* 0x3f80000042417423 */ /* 0x000fe20000010041 */
[----:B------:R-:W-:Y:S01]  /*31b0*/  FMUL.FTZ R154, R123, R154 ;  /* 0x0000009a7b9a7220 */ /* 0x000fe20000410000 */
[----:B------:R-:W-:Y:S01]  /*31c0*/  FMUL.FTZ R78, R131, R78 ;  /* 0x0000004e834e7220 */ /* 0x000fe20000410000 */
[----:B------:R-:W-:Y:S01]  /*31d0*/  FADD.FTZ R153, R153, 1 ;  /* 0x3f80000099997421 */ /* 0x000fe20000010000 */
[----:B------:R-:W-:Y:S02]  /*31e0*/  HADD2.F32 R131, -RZ, R57.H0_H0 ;  /* 0x20000039ff837230 */ /* 0x000fe40000004100 */
[----:B------:R-:W-:Y:S01]  /*31f0*/  FMUL.FTZ R149, R154, R65 ;  /* 0x000000419a957220 */ /* 0x000fe20000410000 */
[----:B------:R-:W-:Y:S01]  /*3200*/  HADD2.F32 R150, -RZ, R150.H0_H0 ;  /* 0x20000096ff967230 */ /* 0x000fe20000004100 */
[----:B------:R-:W2:Y:S01]  /*3210*/  MUFU.RCP R146, R146 ;  /* 0x0000009200927308 */ /* 0x000ea20000001000 */
[----:B------:R-:W-:-:S02]  /*3220*/  HADD2.F32 R65, -RZ, R59.H0_H0 ;  /* 0x2000003bff417230 */ /* 0x000fc40000004100 */
[----:B-1----:R-:W-:Y:S02]  /*3230*/  HADD2.F32 R148, -RZ, R148.H0_H0 ;  /* 0x20000094ff947230 */ /* 0x002fe40000004100 */
[----:B------:R-:W-:-:S03]  /*3240*/  FADD.FTZ R168, -R142, 1 ;  /* 0x3f8000008ea87421 */ /* 0x000fc60000010100 */
[----:B------:R1:W2:Y:S01]  /*3250*/  MUFU.RCP R152, R151 ;  /* 0x0000009700987308 */ /* 0x0002a20000001000 */
[----:B------:R-:W-:Y:S02]  /*3260*/  HADD2.F32 R58, -RZ, R58.H0_H0 ;  /* 0x2000003aff3a7230 */ /* 0x000fe40000004100 */
[----:B----4-:R-:W-:Y:S01]  /*3270*/  FADD.FTZ R158, -R132, 1 ;  /* 0x3f800000849e7421 */ /* 0x010fe20000010100 */
[----:B------:R-:W-:Y:S02]  /*3280*/  HADD2.F32 R56, -RZ, R56.H0_H0 ;  /* 0x20000038ff387230 */ /* 0x000fe40000004100 */
[----:B------:R-:W-:Y:S02]  /*3290*/  FMUL.FTZ R57, R65, R148 ;  /* 0x0000009441397220 */ /* 0x000fe40000410000 */
[----:B------:R4:W2:Y:S01]  /*32a0*/  MUFU.RCP R154, R153 ;  /* 0x00000099009a7308 */ /* 0x0008a20000001000 */
[----:B-1----:R-:W-:Y:S01]  /*32b0*/  FMUL.FTZ R151, R131, R150 ;  /* 0x0000009683977220 */ /* 0x002fe20000410000 */
[----:B---3--:R-:W-:-:S02]  /*32c0*/  HADD2.F32 R133, -RZ, R133.H0_H0 ;  /* 0x20000085ff857230 */ /* 0x008fc40000004100 */
[----:B------:R-:W-:Y:S02]  /*32d0*/  HADD2.F32 R135, -RZ, R135.H0_H0 ;  /* 0x20000087ff877230 */ /* 0x000fe40000004100 */
[----:B------:R-:W-:Y:S01]  /*32e0*/  FFMA.FTZ R168, R71, R168, 1 ;  /* 0x3f80000047a87423 */ /* 0x000fe200000100a8 */
[----:B------:R-:W-:Y:S01]  /*32f0*/  FMUL.FTZ R151, R142, R151 ;  /* 0x000000978e977220 */ /* 0x000fe20000410000 */
[----:B------:R-:W-:Y:S01]  /*3300*/  FADD.FTZ R164, -R138, 1 ;  /* 0x3f8000008aa47421 */ /* 0x000fe20000010100 */
[----:B------:R-:W-:Y:S01]  /*3310*/  FFMA.FTZ R158, R67, R158, 1 ;  /* 0x3f800000439e7423 */ /* 0x000fe2000001009e */
[----:B------:R-:W-:Y:S01]  /*3320*/  FMUL.FTZ R57, R132, R57 ;  /* 0x0000003984397220 */ /* 0x000fe20000410000 */
[----:B0-----:R-:W-:Y:S01]  /*3330*/  FADD.FTZ R170, -R144, 1 ;  /* 0x3f80000090aa7421 */ /* 0x001fe20000010100 */
[----:B------:R-:W-:Y:S01]  /*3340*/  FMUL.FTZ R59, R58, R133 ;  /* 0x000000853a3b7220 */ /* 0x000fe20000410000 */
[----:B----4-:R-:W-:Y:S01]  /*3350*/  FMUL.FTZ R153, R56, R135 ;  /* 0x0000008738997220 */ /* 0x010fe20000410000 */
[----:B------:R-:W-:Y:S01]  /*3360*/  FMUL.FTZ R168, R151, R168 ;  /* 0x000000a897a87220 */ /* 0x000fe20000410000 */
[----:B------:R-:W-:Y:S01]  /*3370*/  FFMA.FTZ R166, R69, R164, 1 ;  /* 0x3f80000045a67423 */ /* 0x000fe200000100a4 */
[----:B------:R-:W-:Y:S01]  /*3380*/  F2FP.F16.F32.PACK_AB R151, R156, R141 ;  /* 0x0000008d9c97723e */ /* 0x000fe200000000ff */
[----:B------:R-:W-:Y:S01]  /*3390*/  BAR.SYNC.DEFER_BLOCKING 0x0 ;  /* 0x0000000000007b1d */ /* 0x000fe20000010000 */
[----:B------:R-:W-:Y:S01]  /*33a0*/  FMUL.FTZ R164, R57, R158 ;  /* 0x0000009e39a47220 */ /* 0x000fe20000410000 */
[----:B------:R-:W-:-:S02]  /*33b0*/  HADD2.F32 R156, -RZ, R54.H0_H0 ;  /* 0x20000036ff9c7230 */ /* 0x000fc40000004100 */
[----:B------:R-:W-:Y:S01]  /*33c0*/  FFMA.FTZ R170, R73, R170, 1 ;  /* 0x3f80000049aa7423 */ /* 0x000fe200000100aa */
[----:B------:R-:W-:Y:S01]  /*33d0*/  FMUL.FTZ R59, R138, R59 ;  /* 0x0000003b8a3b7220 */ /* 0x000fe20000410000 */
[----:B------:R-:W-:Y:S01]  /*33e0*/  FMUL.FTZ R153, R144, R153 ;  /* 0x0000009990997220 */ /* 0x000fe20000410000 */
[----:B------:R-:W-:Y:S02]  /*33f0*/  HADD2.F32 R141, -RZ, R55.H0_H0 ;  /* 0x20000037ff8d7230 */ /* 0x000fe40000004100 */
[----:B------:R-:W-:Y:S02]  /*3400*/  HADD2.F32 R158, -RZ, R49.H0_H0 ;  /* 0x20000031ff9e7230 */ /* 0x000fe40000004100 */
[----:B------:R-:W-:Y:S02]  /*3410*/  HADD2.F32 R54, -RZ, R63.H0_H0 ;  /* 0x2000003fff367230 */ /* 0x000fe40000004100 */
[----:B------:R-:W-:Y:S02]  /*3420*/  HADD2.F32 R137, -RZ, R137.H0_H0 ;  /* 0x20000089ff897230 */ /* 0x000fe40000004100 */
[----:B------:R-:W-:-:S02]  /*3430*/  HADD2.F32 R139, -RZ, R139.H0_H0 ;  /* 0x2000008bff8b7230 */ /* 0x000fc40000004100 */
[----:B------:R-:W-:Y:S01]  /*3440*/  FMUL.FTZ R59, R59, R166 ;  /* 0x000000a63b3b7220 */ /* 0x000fe20000410000 */
[----:B------:R-:W-:Y:S01]  /*3450*/  FMUL.FTZ R153, R153, R170 ;  /* 0x000000aa99997220 */ /* 0x000fe20000410000 */
[----:B--2---:R-:W-:Y:S01]  /*3460*/  FADD.FTZ R166, -R146, 1 ;  /* 0x3f80000092a67421 */ /* 0x004fe20000010100 */
[----:B------:R-:W-:Y:S01]  /*3470*/  FADD.FTZ R170, -R152, 1 ;  /* 0x3f80000098aa7421 */ /* 0x000fe20000010100 */
        /* <DEDUP_REMOVED lines=32> */
[----:B--2---:R-:W-:-:S03]  /*3680*/  PRMT R79, R55, 0x7610, R79 ;  /* 0x00007610374f7816 */ /* 0x004fc6000000004f */
[----:B------:R2:W-:Y:S01]  /*3690*/  STS.U16 [R48+0xc], R78 ;  /* 0x00000c4e30007388 */ /* 0x0005e20000000400 */
[----:B0-----:R-:W-:Y:S02]  /*36a0*/  PRMT R57, R59, 0x7632, R57 ;  /* 0x000076323b397816 */ /* 0x001fe40000000039 */
[----:B-1----:R-:W-:Y:S01]  /*36b0*/  PRMT R63, R153, 0x7632, R63 ;  /* 0x00007632993f7816 */ /* 0x002fe2000000003f */
[----:B------:R-:W-:Y:S01]  /*36c0*/  STS.U16 [R48+0x8], R145 ;  /* 0x0000089130007388 */ /* 0x000fe20000000400 */
[----:B--2---:R-:W-:-:S03]  /*36d0*/  MOV R78, UR28 ;  /* 0x0000001c004e7c02 */ /* 0x004fc60008000f00 */
        /* <DEDUP_REMOVED lines=92> */
[----:B-1----:R-:W-:Y:S01]  /*3ca0*/  FMUL.FTZ R55, R128, R62 ;  /* 0x0000003e80377220 */ /* 0x002fe20000410000 */
[----:B--2---:R-:W-:Y:S01]  /*3cb0*/  FMUL.FTZ R57, R130, R113 ;  /* 0x0000007182397220 */ /* 0x004fe20000410000 */
[----:B---3--:R-:W-:Y:S01]  /*3cc0*/  FMUL.FTZ R59, R134, R124 ;  /* 0x0000007c863b7220 */ /* 0x008fe20000410000 */
        /* <DEDUP_REMOVED lines=50> */
[----:B------:R-:W-:Y:S01]  /*3ff0*/  STS.U16 [R48+0x4], R89 ;  /* 0x0000045930007388 */ /* 0x000fe20000000400 */
[----:B------:R-:W-:Y:S01]  /*4000*/  UMOV UR8, UR14 ;  /* 0x0000000e00087c82 */ /* 0x000fe20008000000 */
[C---:B-1----:R-:W-:Y:S01]  /*4010*/  PRMT R62, R54.reuse, 0x7610, R62 ;  /* 0x00007610363e7816 */ /* 0x042fe2000000003e */
[----:B------:R-:W-:Y:S01]  /*4020*/  UIMAD.WIDE.U32 UR8, UR32, UR10, UR8 ;  /* 0x0000000a200872a5 */ /* 0x000fe2000f8e0008 */
[----:B------:R-:W-:Y:S01]  /*4030*/  STS.U16 [R48+0xc], R124 ;  /* 0x00000c7c30007388 */ /* 0x000fe20000000400 */
[----:B0-----:R-:W-:-:S02]  /*4040*/  PRMT R64, R54, 0x7632, R64 ;  /* 0x0000763236407816 */ /* 0x001fc40000000040 */
[----:B------:R-:W-:Y:S01]  /*4050*/  UIMAD UR11, UR32, UR11, UR9 ;  /* 0x0000000b200b72a4 */ /* 0x000fe2000f8e0209 */
[----:B------:R-:W-:Y:S01]  /*4060*/  MOV R54, UR28 ;  /* 0x0000001c00367c02 */ /* 0x000fe20008000f00 */
        /* <DEDUP_REMOVED lines=13> */
[----:B------:R-:W-:Y:S02]  /*4140*/  IADD3.X R79, PT, PT, RZ, UR11, RZ, P0, !PT ;  /* 0x0000000bff4f7c10 */ /* 0x000fe400087fe4ff */
        /* <DEDUP_REMOVED lines=51> */
.L_x_7302:
        /* <DEDUP_REMOVED lines=9> */
[----:B------:R-:W-:Y:S01]  /*4510*/  FFMA.FTZ R122, R49, R70, R118 ;  /* 0x00000046317a7223 */ /* 0x000fe20000010076 */
        /* <DEDUP_REMOVED lines=29> */
[----:B------:R-:W-:Y:S01]  /*46f0*/  MOV R79, RZ ;  /* 0x000000ff004f7202 */ /* 0x000fe20000000f00 */
[----:B------:R-:W-:-:S02]  /*4700*/  HADD2.F32 R116, -RZ, R107.H0_H0 ;  /* 0x2000006bff747230 */ /* 0x000fc40000004100 */
[----:B------:R-:W-:Y:S01]  /*4710*/  FFMA.FTZ R130, R65, R86, R130 ;  /* 0x0000005641827223 */ /* 0x000fe20000010082 */
[----:B------:R-:W-:Y:S01]  /*4720*/  HADD2.F32 R106, -RZ, R106.H0_H0 ;  /* 0x2000006aff6a7230 */ /* 0x000fe20000004100 */
[----:B------:R-:W-:Y:S01]  /*4730*/  MOV R81, RZ ;  /* 0x000000ff00517202 */ /* 0x000fe20000000f00 */
[----:B------:R-:W-:Y:S02]  /*4740*/  HADD2.F32 R118, -RZ, R105.H0_H0 ;  /* 0x20000069ff767230 */ /* 0x000fe40000004100 */
[----:B------:R-:W-:Y:S01]  /*4750*/  FFMA.FTZ R130, R67, R88, R130 ;  /* 0x0000005843827223 */ /* 0x000fe20000010082 */
[----:B------:R-:W-:Y:S02]  /*4760*/  HADD2.F32 R120, -RZ, R103.H0_H0 ;  /* 0x20000067ff787230 */ /* 0x000fe40000004100 */
[----:B-----5:R-:W-:Y:S01]  /*4770*/  FADD.FTZ R103, R108, R3 ;  /* 0x000000036c677221 */ /* 0x020fe20000010000 */
        /* <DEDUP_REMOVED lines=32> */
[----:B------:R-:W-:Y:S01]  /*4980*/  MOV R91, RZ ;  /* 0x000000ff005b7202 */ /* 0x000fe20000000f00 */
[-C--:B------:R-:W-:Y:S01]  /*4990*/  FMUL.FTZ R102, R49, R2.reuse ;  /* 0x0000000231667220 */ /* 0x080fe20000410000 */
        /* <DEDUP_REMOVED lines=21> */
[----:B------:R-:W1:Y:S01]  /*4af0*/  LDCU UR29, c[0x0][0x394] ;  /* 0x00007280ff1d77ac */ /* 0x000e620008000800 */
[----:B------:R-:W-:Y:S02]  /*4b00*/  MOV R141, RZ ;  /* 0x000000ff008d7202 */ /* 0x000fe40000000f00 */
[----:B------:R-:W-:Y:S01]  /*4b10*/  MOV R52, RZ ;  /* 0x000000ff00347202 */ /* 0x000fe20000000f00 */
        /* <DEDUP_REMOVED lines=8> */
[----:B------:R-:W0:Y:S06]  /*4ba0*/  LDCU.64 UR14, c[0x0][0x3c0] ;  /* 0x00007800ff0e77ac */ /* 0x000e2c0008000a00 */
[----:B------:R-:W0:Y:S01]  /*4bb0*/  LDC.64 R132, c[0x0][0x4b8] ;  /* 0x00012e00ff847b82 */ /* 0x000e220000000a00 */
[----:B------:R-:W0:Y:S01]  /*4bc0*/  LDCU.64 UR30, c[0x0][0x3e0] ;  /* 0x00007c00ff1e77ac */ /* 0x000e220008000a00 */
[----:B------:R-:W0:Y:S01]  /*4bd0*/  LDCU.64 UR34, c[0x0][0x4c0] ;  /* 0x00009800ff2277ac */ /* 0x000e220008000a00 */
[----:B------:R-:W0:Y:S01]  /*4be0*/  LDCU.64 UR36, c[0x0][0x4e0] ;  /* 0x00009c00ff2477ac */ /* 0x000e220008000a00 */
[----:B------:R-:W0:Y:S01]  /*4bf0*/  LDCU.64 UR38, c[0x0][0x4f0] ;  /* 0x00009e00ff2677ac */ /* 0x000e220008000a00 */
[----:B------:R-:W0:Y:S01]  /*4c00*/  LDCU.64 UR40, c[0x0][0x538] ;  /* 0x0000a700ff2877ac */ /* 0x000e220008000a00 */
[----:B-1-3--:R-:W0:Y:S02]  /*4c10*/  LDCU.64 UR42, c[0x0][0x540] ;  /* 0x0000a800ff2a77ac */ /* 0x00ae240008000a00 */
.L_x_7341:
[----:B------:R-:W-:Y:S01]  /*4c20*/  MOV R136, R12 ;  /* 0x0000000c00887202 */ /* 0x000fe20000000f00 */
[----:B------:R-:W-:Y:S01]  /*4c30*/  HFMA2 R137, -RZ, RZ, 0, 0 ;  /* 0x00000000ff897431 */ /* 0x000fe200000001ff */
[----:B------:R-:W-:Y:S02]  /*4c40*/  ISETP.GE.AND P5, PT, R20, UR28, PT ;  /* 0x0000001c14007c0c */ /* 0x000fe4000bfa6270 */
[----:B------:R-:W-:Y:S01]  /*4c50*/  MOV R135, UR17 ;  /* 0x0000001100877c02 */ /* 0x000fe20008000f00 */
[C-C-:B0-----:R-:W-:Y:S01]  /*4c60*/  IMAD.WIDE.U32 R146, R141.reuse, UR14, R136.reuse ;  /* 0x0000000e8d927c25 */ /* 0x141fe2000f8e0088 */
[----:B-1----:R-:W-:Y:S02]  /*4c70*/  MOV R134, UR16 ;  /* 0x0000001000867c02 */ /* 0x002fe40008000f00 */
[----:B------:R-:W-:Y:S01]  /*4c80*/  MOV R151, UR18 ;  /* 0x0000001200977c02 */ /* 0x000fe20008000f00 */
[----:B------:R-:W-:Y:S01]  /*4c90*/  IMAD.WIDE.U32 R138, R141, UR30, R136 ;  /* 0x0000001e8d8a7c25 */ /* 0x000fe2000f8e0088 */
[----:B------:R-:W-:-:S02]  /*4ca0*/  LEA R136, P2, R146, R7, 0x1 ;  /* 0x0000000792887211 */ /* 0x000fc400078408ff */
[----:B------:R-:W-:Y:S01]  /*4cb0*/  MOV R150, R134 ;  /* 0x0000008600967202 */ /* 0x000fe20000000f00 */
[C---:B------:R-:W-:Y:S01]  /*4cc0*/  IMAD R135, R141.reuse, UR15, R147 ;  /* 0x0000000f8d877c24 */ /* 0x040fe2000f8e0293 */
[----:B------:R-:W-:Y:S01]  /*4cd0*/  P2R R164, PR, RZ, 0x1 ;  /* 0x00000001ffa47803 */ /* 0x000fe20000000000 */
[----:B------:R-:W-:Y:S01]  /*4ce0*/  IMAD R0, R141, UR31, R139 ;  /* 0x0000001f8d007c24 */ /* 0x000fe2000f8e028b */
[----:B------:R-:W-:Y:S01]  /*4cf0*/  LOP3.LUT P0, RZ, R143, 0x200, RZ, 0xc0, !PT ;  /* 0x000002008fff7812 */ /* 0x000fe2000780c0ff */
[C---:B------:R-:W-:Y:S01]  /*4d00*/  IMAD.WIDE.U32 R150, R141.reuse, UR10, R150 ;  /* 0x0000000a8d967c25 */ /* 0x040fe2000f8e0096 */
[----:B------:R-:W-:Y:S02]  /*4d10*/  LEA.HI.X R137, R146, R9, R135, 0x1, P2 ;  /* 0x0000000992897211 */ /* 0x000fe400010f0c87 */
[----:B------:R-:W-:Y:S01]  /*4d20*/  ISETP.GE.AND P4, PT, R16, UR28, PT ;  /* 0x0000001c10007c0c */ /* 0x000fe2000bf86270 */
[----:B------:R-:W-:Y:S01]  /*4d30*/  IMAD R139, R141, UR11, R151 ;  /* 0x0000000b8d8b7c24 */ /* 0x000fe2000f8e0297 */
[----:B------:R-:W-:Y:S01]  /*4d40*/  LEA R148, P1, R150, R126, 0x2 ;  /* 0x0000007e96947211 */ /* 0x000fe200078210ff */
[----:B------:R-:W3:Y:S01]  /*4d50*/  @!P5 LDG.E.U16 R152, desc[UR26][R136.64+0x140] ;  /* 0x0001401a8898d981 */ /* 0x000ee2000c1e1500 */
[----:B------:R-:W-:-:S02]  /*4d60*/  ISETP.GE.AND P5, PT, R21, UR28, PT ;  /* 0x0000001c15007c0c */ /* 0x000fc4000bfa6270 */
[----:B------:R-:W-:Y:S02]  /*4d70*/  LEA R134, P3, R138, R10, 0x1 ;  /* 0x0000000a8a867211 */ /* 0x000fe400078608ff */
[----:B------:R-:W-:Y:S01]  /*4d80*/  LEA.HI.X R149, R150, R127, R139, 0x2, P1 ;  /* 0x0000007f96957211 */ /* 0x000fe200008f148b */
[----:B------:R-:W5:Y:S01]  /*4d90*/  @!P0 LDG.E.U16 R165, desc[UR26][R136.64] ;  /* 0x0000001a88a58981 */ /* 0x000f62000c1e1500 */
[----:B------:R-:W-:Y:S02]  /*4da0*/  ISETP.GE.AND P1, PT, R17, UR28, PT ;  /* 0x0000001c11007c0c */ /* 0x000fe4000bf26270 */
[----:B------:R-:W-:Y:S01]  /*4db0*/  LEA.HI.X R135, R138, R11, R0, 0x1, P3 ;  /* 0x0000000b8a877211 */ /* 0x000fe200018f0c00 */
[----:B------:R0:W4:Y:S01]  /*4dc0*/  LDG.E R145, desc[UR26][R148.64] ;  /* 0x0000001a94917981 */ /* 0x000122000c1e1900 */
[----:B------:R-:W-:Y:S02]  /*4dd0*/  ISETP.GE.AND P3, PT, R18, UR28, PT ;  /* 0x0000001c12007c0c */ /* 0x000fe4000bf66270 */
[----:B------:R-:W-:Y:S01]  /*4de0*/  ISETP.GE.AND P2, PT, R19, UR28, PT ;  /* 0x0000001c13007c0c */ /* 0x000fe2000bf46270 */
[----:B--2---:R-:W2:Y:S01]  /*4df0*/  @!P5 LDG.E.U16 R151, desc[UR26][R136.64+0x180] ;  /* 0x0001801a8897d981 */ /* 0x004ea2000c1e1500 */
[----:B------:R-:W-:-:S03]  /*4e00*/  ISETP.GE.AND P5, PT, R22, UR28, PT ;  /* 0x0000001c16007c0c */ /* 0x000fc6000bfa6270 */
[----:B------:R-:W3:Y:S04]  /*4e10*/  @!P4 LDG.E.U16 R0, desc[UR26][R136.64+0x40] ;  /* 0x0000401a8800c981 */ /* 0x000ee8000c1e1500 */
[----:B------:R-:W4:Y:S04]  /*4e20*/  @!P1 LDG.E.U16 R138, desc[UR26][R136.64+0x80] ;  /* 0x0000801a888a9981 */ /* 0x000f28000c1e1500 */
[----:B------:R-:W4:Y:S04]  /*4e30*/  @!P3 LDG.E.U16 R146, desc[UR26][R136.64+0xc0] ;  /* 0x0000c01a8892b981 */ /* 0x000f28000c1e1500 */
[----:B------:R-:W4:Y:S01]  /*4e40*/  @!P5 LDG.E.U16 R154, desc[UR26][R136.64+0x1c0] ;  /* 0x0001c01a889ad981 */ /* 0x000f22000c1e1500 */
[----:B------:R-:W-:-:S03]  /*4e50*/  ISETP.GE.AND P5, PT, R23, UR28, PT ;  /* 0x0000001c17007c0c */ /* 0x000fc6000bfa6270 */
[----:B------:R-:W4:Y:S10]  /*4e60*/  @!P2 LDG.E.U16 R150, desc[UR26][R136.64+0x100] ;  /* 0x0001001a8896a981 */ /* 0x000f34000c1e1500 */
        /* <DEDUP_REMOVED lines=14> */
[----:B------:R1:W4:Y:S01]  /*4f50*/  @!P5 LDG.E.U16 R159, desc[UR26][R136.64+0x380] ;  /* 0x0003801a889fd981 */ /* 0x000322000c1e1500 */
[----:B------:R-:W-:-:S02]  /*4f60*/  P2R R161, PR, RZ, 0x40 ;  /* 0x00000040ffa17803 */ /* 0x000fc40000000000 */
[----:B------:R-:W-:Y:S02]  /*4f70*/  ISETP.GE.AND P6, PT, R21, UR28, PT ;  /* 0x0000001c15007c0c */ /* 0x000fe4000bfc6270 */
[----:B------:R-:W-:Y:S02]  /*4f80*/  P2R R163, PR, RZ, 0x20 ;  /* 0x00000020ffa37803 */ /* 0x000fe40000000000 */
[----:B------:R-:W-:Y:S02]  /*4f90*/  ISETP.GE.AND P5, PT, R22, UR28, PT ;  /* 0x0000001c16007c0c */ /* 0x000fe4000bfa6270 */
[----:B0-----:R-:W-:Y:S01]  /*4fa0*/  MOV R149, RZ ;  /* 0x000000ff00957202 */ /* 0x001fe20000000f00 */
[----:B------:R-:W-:Y:S01]  /*4fb0*/  HFMA2 R139, -RZ, RZ, 0, 0 ;  /* 0x00000000ff8b7431 */ /* 0x000fe200000001ff */
[----:B------:R-:W-:Y:S02]  /*4fc0*/  MOV R147, RZ ;  /* 0x000000ff00937202 */ /* 0x000fe40000000f00 */
[----:B-1----:R-:W-:Y:S01]  /*4fd0*/  P2R R136, PR, RZ, 0x1 ;  /* 0x00000001ff887803 */ /* 0x002fe20000000000 */
[----:B------:R-:W-:Y:S01]  /*4fe0*/  HFMA2 R137, -RZ, RZ, 0, 0 ;  /* 0x00000000ff897431 */ /* 0x000fe200000001ff */
[----:B-----5:R-:W-:-:S02]  /*4ff0*/  @!P0 PRMT R139, R165, 0x5410, RZ ;  /* 0x00005410a58b8816 */ /* 0x020fc400000000ff */
[----:B--2---:R-:W-:Y:S02]  /*5000*/  @!P6 PRMT R149, R151, 0x5410, RZ ;  /* 0x000054109795e816 */ /* 0x004fe400000000ff */
[----:B------:R-:W-:Y:S02]  /*5010*/  ISETP.GE.AND P6, PT, R23, UR28, PT ;  /* 0x0000001c17007c0c */ /* 0x000fe4000bfc6270 */
[----:B---3--:R-:W-:-:S04]  /*5020*/  @!P4 PRMT R139, R139, 0x5410, R0 ;  /* 0x000054108b8bc816 */ /* 0x008fc80000000000 */
[----:B------:R-:W-:Y:S02]  /*5030*/  PRMT R0, R139, 0x7632, R0 ;  /* 0x000076328b007816 */ /* 0x000fe40000000000 */
[----:B----4-:R-:W-:Y:S02]  /*5040*/  @!P5 PRMT R149, R149, 0x5410, R154 ;  /* 0x000054109595d816 */ /* 0x010fe4000000009a */
[----:B------:R-:W-:Y:S01]  /*5050*/  ISETP.GE.AND P5, PT, R24, UR28, PT ;  /* 0x0000001c18007c0c */ /* 0x000fe2000bfa6270 */
[----:B------:R0:W-:Y:S01]  /*5060*/  STS.U16 [R32], R139 ;  /* 0x0000008b20007388 */ /* 0x0001e20000000400 */
[----:B------:R-:W-:Y:S01]  /*5070*/  @!P1 PRMT R147, R138, 0x5410, RZ ;  /* 0x000054108a939816 */ /* 0x000fe200000000ff */
[----:B0-----:R-:W-:Y:S01]  /*5080*/  HFMA2 R139, -RZ, RZ, 0, 0 ;  /* 0x00000000ff8b7431 */ /* 0x001fe200000001ff */
[----:B------:R-:W-:Y:S02]  /*5090*/  @!P6 PRMT R139, R153, 0x5410, RZ ;  /* 0x00005410998be816 */ /* 0x000fe400000000ff */
[----:B------:R-:W-:-:S02]  /*50a0*/  ISETP.GE.AND P6, PT, R25, UR28, PT ;  /* 0x0000001c19007c0c */ /* 0x000fc4000bfc6270 */
[----:B------:R-:W-:Y:S02]  /*50b0*/  @!P3 PRMT R147, R147, 0x5410, R146 ;  /* 0x000054109393b816 */ /* 0x000fe40000000092 */
[----:B------:R-:W-:Y:S01]  /*50c0*/  ISETP.GE.AND P0, PT, R20, UR28, PT ;  /* 0x0000001c14007c0c */ /* 0x000fe2000bf06270 */
[----:B------:R-:W-:Y:S02]  /*50d0*/  STS.U16 [R33+0x40], R0 ;  /* 0x0000400021007388 */ /* 0x000fe40000000400 */
[----:B------:R-:W-:Y:S02]  /*50e0*/  @!P5 PRMT R139, R139, 0x5410, R156 ;  /* 0x000054108b8bd816 */ /* 0x000fe4000000009c */
[----:B------:R-:W-:Y:S01]  /*50f0*/  ISETP.GE.AND P5, PT, R26, UR28, PT ;  /* 0x0000001c1a007c0c */ /* 0x000fe2000bfa6270 */
[----:B------:R0:W-:Y:S01]  /*5100*/  STS.U16 [R34+0x80], R147 ;  /* 0x0000809322007388 */ /* 0x0001e20000000400 */
[----:B------:R-:W-:Y:S02]  /*5110*/  PRMT R138, R147, 0x7632, R138 ;  /* 0x00007632938a7816 */ /* 0x000fe4000000008a */
[----:B------:R-:W-:-:S02]  /*5120*/  @!P2 PRMT R137, R150, 0x5410, RZ ;  /* 0x000054109689a816 */ /* 0x000fc400000000ff */
[----:B0-----:R-:W-:Y:S02]  /*5130*/  MOV R147, RZ ;  /* 0x000000ff00937202 */ /* 0x001fe40000000f00 */
        /* <DEDUP_REMOVED lines=28> */
[----:B------:R-:W-:Y:S04]  /*5300*/  STS.U16 [R43+0x2c0], R138 ;  /* 0x0002c08a2b007388 */ /* 0x000fe80000000400 */
[----:B------:R0:W-:Y:S04]  /*5310*/  STS.U16 [R44+0x300], R137 ;  /* 0x000300892c007388 */ /* 0x0001e80000000400 */
[----:B------:R2:W-:Y:S04]  /*5320*/  STS.U16 [R45+0x340], R136 ;  /* 0x000340882d007388 */ /* 0x0005e80000000400 */
[----:B------:R-:W-:Y:S04]  /*5330*/  STS.U16 [R46+0x380], R149 ;  /* 0x000380952e007388 */ /* 0x000fe80000000400 */
[----:B------:R-:W-:Y:S01]  /*5340*/  STS.U16 [R47+0x3c0], R146 ;  /* 0x0003c0922f007388 */ /* 0x000fe20000000400 */
[----:B------:R-:W-:-:S03]  /*5350*/  NOP ;  /* 0x0000000000007918 */ /* 0x000fc60000000000 */
[----:B-1----:R-:W3:Y:S01]  /*5360*/  @!P1 LDG.E.U16 R0, desc[UR26][R134.64+0x80] ;  /* 0x0000801a86009981 */ /* 0x002ee2000c1e1500 */
[----:B------:R-:W-:Y:S01]  /*5370*/  HFMA2 R139, -RZ, RZ, 0, 0 ;  /* 0x00000000ff8b7431 */ /* 0x000fe200000001ff */
[----:B------:R-:W-:Y:S01]  /*5380*/  MOV R163, RZ ;  /* 0x000000ff00a37202 */ /* 0x000fe20000000f00 */
[----:B0-----:R-:W-:Y:S01]  /*5390*/  HFMA2 R137, -RZ, RZ, 0, 0 ;  /* 0x00000000ff897431 */ /* 0x001fe200000001ff */
[----:B--2---:R-:W2:Y:S01]  /*53a0*/  @!P4 LDG.E.U16 R136, desc[UR26][R134.64+0x40] ;  /* 0x0000401a8688c981 */ /* 0x004ea2000c1e1500 */
[----:B------:R-:W-:Y:S01]  /*53b0*/  MOV R165, RZ ;  /* 0x000000ff00a57202 */ /* 0x000fe20000000f00 */
[----:B------:R-:W-:Y:S01]  /*53c0*/  HFMA2 R167, -RZ, RZ, 0, 0 ;  /* 0x00000000ffa77431 */ /* 0x000fe200000001ff */
[----:B------:R-:W-:Y:S01]  /*53d0*/  MOV R169, RZ ;  /* 0x000000ff00a97202 */ /* 0x000fe20000000f00 */
[----:B------:R-:W4:Y:S01]  /*53e0*/  @!P5 LDG.E.U16 R162, desc[UR26][R134.64+0x380] ;  /* 0x0003801a86a2d981 */ /* 0x000f22000c1e1500 */
[----:B------:R-:W0:Y:S03]  /*53f0*/  S2UR UR9, SR_CgaCtaId ;  /* 0x00000000000979c3 */ /* 0x000e260000008800 */
[----:B------:R-:W1:Y:S04]  /*5400*/  LDS.U16 R146, [R48] ;  /* 0x0000000030927984 */ /* 0x000e680000000400 */
        /* <DEDUP_REMOVED lines=15> */
[----:B---3--:R-:W-:-:S03]  /*5500*/  @!P1 PRMT R139, R0, 0x5410, RZ ;  /* 0x00005410008b9816 */ /* 0x008fc600000000ff */
[----:B------:R-:W3:Y:S02]  /*5510*/  @!P2 LDG.E.U16 R0, desc[UR26][R134.64+0x100] ;  /* 0x0001001a8600a981 */ /* 0x000ee4000c1e1500 */
[----:B---3--:R-:W-:Y:S02]  /*5520*/  @!P2 PRMT R163, R0, 0x5410, RZ ;  /* 0x0000541000a3a816 */ /* 0x008fe400000000ff */
[----:B------:R-:W3:Y:S01]  /*5530*/  @!P0 LDG.E.U16 R0, desc[UR26][R134.64] ;  /* 0x0000001a86008981 */ /* 0x000ee2000c1e1500 */
[----:B------:R-:W-:Y:S02]  /*5540*/  ISETP.GE.AND P1, PT, R20, UR28, PT ;  /* 0x0000001c14007c0c */ /* 0x000fe4000bf26270 */
[----:B---3--:R-:W-:Y:S02]  /*5550*/  @!P0 PRMT R137, R0, 0x5410, RZ ;  /* 0x0000541000898816 */ /* 0x008fe400000000ff */
[----:B------:R-:W3:Y:S02]  /*5560*/  @!P3 LDG.E.U16 R0, desc[UR26][R134.64+0xc0] ;  /* 0x0000c01a8600b981 */ /* 0x000ee4000c1e1500 */
[----:B--2---:R-:W-:-:S02]  /*5570*/  @!P4 PRMT R137, R137, 0x5410, R136 ;  /* 0x000054108989c816 */ /* 0x004fc40000000088 */
[----:B------:R-:W-:Y:S02]  /*5580*/  ISETP.GE.AND P4, PT, R21, UR28, PT ;  /* 0x0000001c15007c0c */ /* 0x000fe4000bf86270 */
[----:B---3--:R-:W-:-:S03]  /*5590*/  @!P3 PRMT R139, R139, 0x5410, R0 ;  /* 0x000054108b8bb816 */ /* 0x008fc60000000000 */
[----:B------:R-:W2:Y:S02]  /*55a0*/  @!P1 LDG.E.U16 R0, desc[UR26][R134.64+0x140] ;  /* 0x0001401a86009981 */ /* 0x000ea4000c1e1500 */
[----:B--2---:R-:W-:-:S06]  /*55b0*/  @!P1 PRMT R163, R163, 0x5410, R0 ;  /* 0x00005410a3a39816 */ /* 0x004fcc0000000000 */
[----:B------:R-:W2:Y:S01]  /*55c0*/  @!P4 LDG.E.U16 R0, desc[UR26][R134.64+0x180] ;  /* 0x0001801a8600c981 */ /* 0x000ea2000c1e1500 */
[----:B------:R-:W-:Y:S02]  /*55d0*/  ISETP.GE.AND P1, PT, R22, UR28, PT ;  /* 0x0000001c16007c0c */ /* 0x000fe4000bf26270 */
        /* <DEDUP_REMOVED lines=10> */
[----:B------:R-:W-:Y:S02]  /*5680*/  ISETP.GE.AND P4, PT, R26, UR28, PT ;  /* 0x0000001c1a007c0c */ /* 0x000fe4000bf86270 */
[----:B------:R-:W-:Y:S02]  /*5690*/  ISETP.NE.AND P0, PT, R164, RZ, PT ;  /* 0x000000ffa400720c */ /* 0x000fe40003f05270 */
[----:B------:R-:W3:Y:S07]  /*56a0*/  @!P6 LDG.E.U16 R164, desc[UR26][R134.64+0x3c0] ;  /* 0x0003c01a86a4e981 */ /* 0x000eee000c1e1500 */
[----:B------:R-:W5:Y:S01]  /*56b0*/  @!P2 LDG.E.U16 R136, desc[UR26][R134.64+0x300] ;  /* 0x0003001a8688a981 */ /* 0x000f62000c1e1500 */
[----:B--2---:R-:W-:-:S03]  /*56c0*/  @!P1 PRMT R167, R167, 0x5410, R0 ;  /* 0x00005410a7a79816 */ /* 0x004fc60000000000 */
[----:B------:R-:W2:Y:S01]  /*56d0*/  @!P3 LDG.E.U16 R0, desc[UR26][R134.64+0x280] ;  /* 0x0002801a8600b981 */ /* 0x000ea2000c1e1500 */
[----:B------:R-:W-:-:S13]  /*56e0*/  ISETP.GE.AND P1, PT, R28, UR28, PT ;  /* 0x0000001c1c007c0c */ /* 0x000fda000bf26270 */
[----:B------:R-:W4:Y:S01]  /*56f0*/  @!P1 LDG.E.U16 R138, desc[UR26][R134.64+0x340] ;  /* 0x0003401a868a9981 */ /* 0x000f22000c1e1500 */
[----:B--2---:R-:W-:-:S03]  /*5700*/  @!P3 PRMT R169, R0, 0x5410, RZ ;  /* 0x0000541000a9b816 */ /* 0x004fc600000000ff */
[----:B------:R2:W3:Y:S01]  /*5710*/  @!P4 LDG.E.U16 R0, desc[UR26][R134.64+0x2c0] ;  /* 0x0002c01a8600c981 */ /* 0x0004e2000c1e1500 */
[----:B------:R-:W-:Y:S02]  /*5720*/  PRMT R166, R139, 0x7632, R166 ;  /* 0x000076328ba67816 */ /* 0x000fe400000000a6 */
[----:B------:R-:W-:Y:S01]  /*5730*/  PRMT R168, R163, 0x7632, R168 ;  /* 0x00007632a3a87816 */ /* 0x000fe200000000a8 */
[----:B------:R0:W-:Y:S01]  /*5740*/  STS.U16 [R32+0x420], R137 ;  /* 0x0004208920007388 */ /* 0x0001e20000000400 */
[----:B--2---:R-:W-:Y:S02]  /*5750*/  PRMT R135, R137, 0x7632, R135 ;  /* 0x0000763289877816 */ /* 0x004fe40000000087 */
[----:B------:R-:W-:-:S03]  /*5760*/  PRMT R170, R165, 0x7632, R170 ;  /* 0x00007632a5aa7816 */ /* 0x000fc600000000aa */
[----:B------:R2:W-:Y:S01]  /*5770*/  STS.U16 [R33+0x460], R135 ;  /* 0x0004608721007388 */ /* 0x0005e20000000400 */
[----:B0-----:R-:W-:-:S03]  /*5780*/  PRMT R137, R167, 0x7632, R137 ;  /* 0x00007632a7897816 */ /* 0x001fc60000000089 */
[----:B------:R-:W-:Y:S04]  /*5790*/  STS.U16 [R34+0x4a0], R139 ;  /* 0x0004a08b22007388 */ /* 0x000fe80000000400 */
[----:B------:R-:W-:Y:S01]  /*57a0*/  STS.U16 [R35+0x4e0], R166 ;  /* 0x0004e0a623007388 */ /* 0x000fe20000000400 */
[----:B--2---:R-:W-:-:S03]  /*57b0*/  HFMA2 R135, -RZ, RZ, 0, 0 ;  /* 0x00000000ff877431 */ /* 0x004fc600000001ff */
[----:B------:R-:W-:Y:S01]  /*57c0*/  STS.U16 [R36+0x520], R163 ;  /* 0x000520a324007388 */ /* 0x000fe20000000400 */
[----:B-----5:R-:W-:-:S03]  /*57d0*/  @!P2 PRMT R135, R136, 0x5410, RZ ;  /* 0x000054108887a816 */ /* 0x020fc600000000ff */
[----:B------:R-:W-:Y:S01]  /*57e0*/  STS.U16 [R37+0x560], R168 ;  /* 0x000560a825007388 */ /* 0x000fe20000000400 */
[----:B------:R-:W-:-:S03]  /*57f0*/  ISETP.NE.AND P2, PT, R8, RZ, PT ;  /* 0x000000ff0800720c */ /* 0x000fc60003f45270 */
[----:B------:R-:W-:Y:S01]  /*5800*/  STS.U16 [R38+0x5a0], R165 ;  /* 0x0005a0a526007388 */ /* 0x000fe20000000400 */
[----:B------:R-:W-:-:S03]  /*5810*/  ULEA UR8, UR19, 0xffffff00, 0x8 ;  /* 0xffffff0013087891 */ /* 0x000fc6000f8e40ff */
[----:B------:R-:W-:Y:S04]  /*5820*/  STS.U16 [R39+0x5e0], R170 ;  /* 0x0005e0aa27007388 */ /* 0x000fe80000000400 */
[----:B------:R-:W-:Y:S04]  /*5830*/  STS.U16 [R40+0x620], R167 ;  /* 0x000620a728007388 */ /* 0x000fe80000000400 */
[----:B------:R0:W-:Y:S01]  /*5840*/  STS.U16 [R41+0x660], R137 ;  /* 0x0006608929007388 */ /* 0x0001e20000000400 */
[----:B----4-:R-:W-:Y:S01]  /*5850*/  @!P1 PRMT R135, R135, 0x5410, R138 ;  /* 0x0000541087879816 */ /* 0x010fe2000000008a */
[----:B------:R-:W-:Y:S01]  /*5860*/  ULOP3.LUT UR8, UR8, 0x100, URZ, 0xc0, !UPT ;  /* 0x0000010008087892 */ /* 0x000fe2000f8ec0ff */
[----:B0-----:R-:W-:-:S02]  /*5870*/  MOV R137, RZ ;  /* 0x000000ff00897202 */ /* 0x001fc40000000f00 */
[----:B------:R-:W-:Y:S01]  /*5880*/  @!P5 PRMT R137, R162, 0x5410, RZ ;  /* 0x00005410a289d816 */ /* 0x000fe200000000ff */
[----:B------:R-:W-:Y:S01]  /*5890*/  UMOV UR12, 0x400 ;  /* 0x00000400000c7882 */ /* 0x000fe20000000000 */
[----:B------:R-:W-:Y:S02]  /*58a0*/  PRMT R136, R135, 0x7632, R136 ;  /* 0x0000763287887816 */ /* 0x000fe40000000088 */
[----:B---3--:R-:W-:Y:S01]  /*58b0*/  @!P6 PRMT R137, R137, 0x5410, R164 ;  /* 0x000054108989e816 */ /* 0x008fe200000000a4 */
[----:B------:R-:W-:-:S03]  /*58c0*/  ULEA UR12, UR9, UR12, 0x18 ;  /* 0x0000000c090c7291 */ /* 0x000fc6000f8ec0ff */
[----:B------:R-:W-:Y:S01]  /*58d0*/  PRMT R138, R137, 0x7632, R138 ;  /* 0x00007632898a7816 */ /* 0x000fe2000000008a */
        /* <DEDUP_REMOVED lines=19> */
[----:B------:R-:W2:Y:S04]  /*5a10*/  MUFU.EX2 R220, R220 ;  /* 0x000000dc00dc7308 */ /* 0x000ea80000000800 */
[----:B------:R-:W3:Y:S04]  /*5a20*/  MUFU.EX2 R191, R191 ;  /* 0x000000bf00bf7308 */ /* 0x000ee80000000800 */
        /* <DEDUP_REMOVED lines=30> */
[----:B------:R-:W-:-:S04]  /*5c10*/  @!P4 PRMT R169, R169, 0x5410, R0 ;  /* 0x00005410a9a9c816 */ /* 0x000fc80000000000 */
[----:B------:R-:W-:Y:S01]  /*5c20*/  PRMT R0, R169, 0x7632, R0 ;  /* 0x00007632a9007816 */ /* 0x000fe20000000000 */
[----:B------:R-:W-:Y:S04]  /*5c30*/  STS.U16 [R42+0x6a0], R169 ;  /* 0x0006a0a92a007388 */ /* 0x000fe80000000400 */
[----:B------:R1:W-:Y:S04]  /*5c40*/  STS.U16 [R43+0x6e0], R0 ;  /* 0x0006e0002b007388 */ /* 0x0003e80000000400 */
[----:B------:R-:W-:Y:S01]  /*5c50*/  STS.U16 [R44+0x720], R135 ;  /* 0x000720872c007388 */ /* 0x000fe20000000400 */
[----:B-1----:R-:W-:-:S02]  /*5c60*/  IADD3 R0, PT, PT, R141, UR8, RZ ;  /* 0x000000088d007c10 */ /* 0x002fc4000fffe0ff */
[----:B------:R-:W-:Y:S01]  /*5c70*/  @P2 IADD3 R0, PT, PT, R8, 0x200, RZ ;  /* 0x0000020008002810 */ /* 0x000fe20007ffe0ff */
[----:B------:R-:W-:Y:S04]  /*5c80*/  STS.U16 [R45+0x760], R136 ;  /* 0x000760882d007388 */ /* 0x000fe80000000400 */
[----:B------:R-:W-:Y:S01]  /*5c90*/  STS.U16 [R46+0x7a0], R137 ;  /* 0x0007a0892e007388 */ /* 0x000fe20000000400 */
[----:B------:R-:W-:-:S03]  /*5ca0*/  LEA R176, R0, UR12, 0x2 ;  /* 0x0000000c00b07c11 */ /* 0x000fc6000f8e10ff */
[----:B------:R-:W-:Y:S01]  /*5cb0*/  STS.U16 [R47+0x7e0], R138 ;  /* 0x0007e08a2f007388 */ /* 0x000fe20000000400 */
[----:B------:R-:W-:-:S03]  /*5cc0*/  NOP ;  /* 0x0000000000007918 */ /* 0x000fc60000000000 */
[----:B------:R-:W1:Y:S04]  /*5cd0*/  LDS.U16 R0, [R48+0x420] ;  /* 0x0004200030007984 */ /* 0x000e680000000400 */
[----:B------:R-:W5:Y:S04]  /*5ce0*/  LDS.U16 R162, [R48+0x42c] ;  /* 0x00042c0030a27984 */ /* 0x000f680000000400 */
        /* <DEDUP_REMOVED lines=14> */
[----:B-1----:R-:W-:-:S02]  /*5dd0*/  HADD2.F32 R193, -RZ, R0.H0_H0 ;  /* 0x20000000ffc17230 */ /* 0x002fc40000004100 */
[----:B-----5:R-:W-:Y:S01]  /*5de0*/  HADD2.F32 R162, -RZ, R162.H0_H0 ;  /* 0x200000a2ffa27230 */ /* 0x020fe20000004100 */
[----:B0-----:R0:W-:Y:S01]  /*5df0*/  STS [R176+0x1af8], R211 ;  /* 0x001af8d3b0007388 */ /* 0x0011e20000000800 */
[----:B--2---:R-:W-:Y:S02]  /*5e00*/  HADD2.F32 R164, -RZ, R164.H0_H0 ;  /* 0x200000a4ffa47230 */ /* 0x004fe40000004100 */
[----:B----4-:R-:W-:Y:S02]  /*5e10*/  HADD2.F32 R166, -RZ, R166.H0_H0 ;  /* 0x200000a6ffa67230 */ /* 0x010fe40000004100 */
[----:B---3--:R-:W-:Y:S02]  /*5e20*/  HADD2.F32 R168, -RZ, R168.H0_H0 ;  /* 0x200000a8ffa87230 */ /* 0x008fe40000004100 */
        /* <DEDUP_REMOVED lines=9> */
[----:B0-----:R-:W-:Y:S02]  /*5ec0*/  HADD2.F32 R176, -RZ, R173.H0_H0 ;  /* 0x200000adffb07230 */ /* 0x001fe40000004100 */
        /* <DEDUP_REMOVED lines=28> */
.L_x_7305:
[----:B------:R-:W-:-:S06]  /*6090*/  LEA R172, R8, UR12, 0x2 ;  /* 0x0000000c08ac7c11 */ /* 0x000fcc000f8e10ff */
[----:B------:R-:W0:Y:S02]  /*60a0*/  LDS R172, [R172+0x22fc] ;  /* 0x0022fc00acac7984 */ /* 0x000e240000000800 */
.L_x_7306:
[----:B------:R-:W-:Y:S05]  /*60b0*/  BSYNC.RECONVERGENT B0 ;  /* 0x0000000000007941 */ /* 0x000fea0003800200 */
.L_x_7304:
[C---:B012---:R-:W-:Y:S01]  /*60c0*/  FMUL.FTZ R0, R165.reuse, R172 ;  /* 0x000000aca5007220 */ /* 0x047fe20000410000 */
[----:B------:R-:W-:Y:S01]  /*60d0*/  FFMA.FTZ R134, R165, R162, R164 ;  /* 0x000000a2a5867223 */ /* 0x000fe200000100a4 */
[----:B------:R-:W0:Y:S01]  /*60e0*/  @P0 LDC R138, c[0x0][0x38c] ;  /* 0x0000e300ff8a0b82 */ /* 0x000e220000000800 */
[----:B------:R-:W-:Y:S01]  /*60f0*/  VOTEU.ANY UP0, P0 ;  /* 0x0000000000ff7886 */ /* 0x000fe20000000100 */
[C---:B------:R-:W-:Y:S01]  /*6100*/  FMUL.FTZ R0, R167.reuse, R0 ;  /* 0x00000000a7007220 */ /* 0x040fe20000410000 */
[----:B------:R-:W-:Y:S01]  /*6110*/  FFMA.FTZ R134, R167, R134, R166 ;  /* 0x00000086a7867223 */ /* 0x000fe200000100a6 */
[----:B------:R-:W-:Y:S02]  /*6120*/  HFMA2 R139, -RZ, RZ, 0, 4.76837158203125e-07 ;  /* 0x00000008ff8b7431 */ /* 0x000fe400000001ff */
        /* <DEDUP_REMOVED lines=13> */
[----:B0-----:R-:W-:Y:S01]  /*6200*/  @P0 IMAD R134, R138, UR8, R141 ;  /* 0x000000088a860c24 */ /* 0x001fe2000f8e028d */
[----:B------:R-:W-:Y:S01]  /*6210*/  MOV R138, RZ ;  /* 0x000000ff008a7202 */ /* 0x000fe20000000f00 */
        /* <DEDUP_REMOVED lines=16> */
[----:B------:R-:W1:Y:S04]  /*6320*/  SHFL.DOWN PT, R137, R192, 0x1, 0x1f ;  /* 0x08201f00c0897f89 */ /* 0x000e6800000e0000 */
[----:B0-----:R-:W0:Y:S01]  /*6330*/  SHFL.DOWN PT, R135, R0, 0x1, 0x1f ;  /* 0x08201f0000877f89 */ /* 0x001e2200000e0000 */
[----:B------:R-:W-:Y:S02]  /*6340*/  ISETP.NE.AND P1, PT, R13, 0x1f, PT ;  /* 0x0000001f0d00780c */ /* 0x000fe40003f25270 */
[----:B------:R-:W-:Y:S01]  /*6350*/  MOV R205, R0 ;  /* 0x0000000000cd7202 */ /* 0x000fe20000000f00 */
[----:B------:R-:W-:-:S10]  /*6360*/  FMUL.FTZ R179, R95, R68 ;  /* 0x000000445fb37220 */ /* 0x000fd40000410000 */
[----:B-1----:R-:W-:Y:S01]  /*6370*/  @P1 FMUL.FTZ R134, R137, R192 ;  /* 0x000000c089861220 */ /* 0x002fe20000410000 */
[----:B0-----:R-:W-:-:S04]  /*6380*/  @P1 FFMA.FTZ R205, R192, R135, R205 ;  /* 0x00000087c0cd1223 */ /* 0x001fc800000100cd */
[----:B------:R-:W-:-:S05]  /*6390*/  @P1 MOV R192, R134 ;  /* 0x0000008600c01202 */ /* 0x000fca0000000f00 */
[----:B------:R-:W0:Y:S01]  /*63a0*/  SHFL.DOWN PT, R135, R192, 0x2, 0x1f ;  /* 0x08401f00c0877f89 */ /* 0x000e2200000e0000 */
[----:B------:R-:W-:-:S03]  /*63b0*/  FMUL.FTZ R236, R97, R70 ;  /* 0x0000004661ec7220 */ /* 0x000fc60000410000 */
[----:B------:R-:W1:Y:S01]  /*63c0*/  SHFL.DOWN PT, R136, R205, 0x2, 0x1f ;  /* 0x08401f00cd887f89 */ /* 0x000e6200000e0000 */
[----:B------:R-:W-:Y:S01]  /*63d0*/  FMUL.FTZ R177, R99, R72 ;  /* 0x0000004863b17220 */ /* 0x000fe20000410000 */
[----:B------:R-:W-:Y:S01]  /*63e0*/  FMUL.FTZ R214, R146, R179 ;  /* 0x000000b392d67220 */ /* 0x000fe20000410000 */
[----:B------:R-:W-:Y:S01]  /*63f0*/  FMUL.FTZ R197, R147, R236 ;  /* 0x000000ec93c57220 */ /* 0x000fe20000410000 */
[----:B------:R-:W-:Y:S01]  /*6400*/  ISETP.GT.U32.AND P1, PT, R13, 0x1d, PT ;  /* 0x0000001d0d00780c */ /* 0x000fe20003f24070 */
[----:B------:R-:W-:Y:S01]  /*6410*/  FMUL.FTZ R218, R101, R74 ;  /* 0x0000004a65da7220 */ /* 0x000fe20000410000 */
[----:B------:R-:W-:Y:S01]  /*6420*/  FMUL.FTZ R232, R148, R177 ;  /* 0x000000b194e87220 */ /* 0x000fe20000410000 */
[----:B------:R-:W-:Y:S01]  /*6430*/  FFMA.FTZ R0, R220, R214, R197 ;  /* 0x000000d6dc007223 */ /* 0x000fe200000100c5 */
[----:B------:R-:W-:Y:S01]  /*6440*/  FMUL.FTZ R181, R103, R76 ;  /* 0x0000004c67b57220 */ /* 0x000fe20000410000 */
[----:B------:R-:W-:Y:S02]  /*6450*/  FMUL.FTZ R234, R149, R218 ;  /* 0x000000da95ea7220 */ /* 0x000fe40000410000 */
[----:B------:R-:W-:Y:S01]  /*6460*/  FFMA.FTZ R134, R191, R0, R232 ;  /* 0x00000000bf867223 */ /* 0x000fe200000100e8 */
[----:B------:R-:W-:Y:S01]  /*6470*/  FMUL.FTZ R208, R105, R78 ;  /* 0x0000004e69d07220 */ /* 0x000fe20000410000 */
[----:B------:R-:W-:-:S02]  /*6480*/  FMUL.FTZ R0, R150, R181 ;  /* 0x000000b596007220 */ /* 0x000fc40000410000 */
[----:B------:R-:W-:Y:S01]  /*6490*/  FFMA.FTZ R134, R189, R134, R234 ;  /* 0x00000086bd867223 */ /* 0x000fe200000100ea */
[----:B------:R-:W-:Y:S01]  /*64a0*/  FMUL.FTZ R185, R107, R80 ;  /* 0x000000506bb97220 */ /* 0x000fe20000410000 */
[----:B------:R-:W-:Y:S01]  /*64b0*/  FMUL.FTZ R175, R151, R208 ;  /* 0x000000d097af7220 */ /* 0x000fe20000410000 */
[C---:B0-----:R-:W-:Y:S01]  /*64c0*/  @!P1 FMUL.FTZ R135, R192.reuse, R135 ;  /* 0x00000087c0879220 */ /* 0x041fe20000410000 */
[----:B------:R-:W-:Y:S01]  /*64d0*/  FFMA.FTZ R134, R251, R134, R0 ;  /* 0x00000086fb867223 */ /* 0x000fe20000010000 */
[----:B------:R-:W-:Y:S01]  /*64e0*/  FMUL.FTZ R212, R109, R82 ;  /* 0x000000526dd47220 */ /* 0x000fe20000410000 */
[----:B-1----:R-:W-:Y:S02]  /*64f0*/  @!P1 FFMA.FTZ R205, R192, R136, R205 ;  /* 0x00000088c0cd9223 */ /* 0x002fe400000100cd */
[----:B------:R-:W-:Y:S01]  /*6500*/  @!P1 MOV R192, R135 ;  /* 0x0000008700c09202 */ /* 0x000fe20000000f00 */
[----:B------:R-:W-:Y:S01]  /*6510*/  FMUL.FTZ R222, R152, R185 ;  /* 0x000000b998de7220 */ /* 0x000fe20000410000 */
[----:B------:R-:W-:Y:S01]  /*6520*/  FFMA.FTZ R135, R228, R134, R175 ;  /* 0x00000086e4877223 */ /* 0x000fe200000100af */
[----:B------:R-:W-:Y:S01]  /*6530*/  FMUL.FTZ R139, R111, R84 ;  /* 0x000000546f8b7220 */ /* 0x000fe20000410000 */
[----:B------:R-:W-:-:S02]  /*6540*/  FMUL.FTZ R183, R153, R212 ;  /* 0x000000d499b77220 */ /* 0x000fc40000410000 */
        /* <DEDUP_REMOVED lines=28> */
[----:B------:R-:W-:Y:S01]  /*6710*/  FMUL.FTZ R202, R160, R173 ;  /* 0x000000ada0ca7220 */ /* 0x000fe20000410000 */
[----:B------:R-:W-:Y:S01]  /*6720*/  FFMA.FTZ R176, R171, R176, R200 ;  /* 0x000000b0abb07223 */ /* 0x000fe200000100c8 */
[----:B------:R-:W1:Y:S01]  /*6730*/  SHFL.DOWN PT, R180, R205, 0x4, 0x1f ;  /* 0x08801f00cdb47f89 */ /* 0x000e6200000e0000 */
[----:B------:R-:W-:Y:S01]  /*6740*/  FMUL.FTZ R135, R247, R134 ;  /* 0x00000086f7877220 */ /* 0x000fe20000410000 */
[----:B------:R-:W-:Y:S01]  /*6750*/  FMUL.FTZ R204, R161, R198 ;  /* 0x000000c6a1cc7220 */ /* 0x000fe20000410000 */
[----:B------:R-:W-:Y:S01]  /*6760*/  FFMA.FTZ R176, R167, R176, R202 ;  /* 0x000000b0a7b07223 */ /* 0x000fe200000100ca */
[----:B------:R-:W-:Y:S01]  /*6770*/  ISETP.GT.U32.AND P1, PT, R13, 0x1b, PT ;  /* 0x0000001b0d00780c */ /* 0x000fe20003f24070 */
[----:B------:R-:W-:-:S02]  /*6780*/  FMUL.FTZ R134, R224, R135 ;  /* 0x00000087e0867220 */ /* 0x000fc40000410000 */
[----:B------:R-:W-:Y:S02]  /*6790*/  FFMA.FTZ R176, R165, R176, R204 ;  /* 0x000000b0a5b07223 */ /* 0x000fe400000100cc */
[----:B------:R-:W-:-:S03]  /*67a0*/  FMUL.FTZ R135, R243, R134 ;  /* 0x00000086f3877220 */ /* 0x000fc60000410000 */
[----:B------:R-:W3:Y:S01]  /*67b0*/  SHFL.UP PT, R184, R176, 0x1, RZ ;  /* 0x04200000b0b87989 */ /* 0x000ee200000e00ff */
[----:B------:R-:W-:-:S04]  /*67c0*/  FMUL.FTZ R134, R226, R135 ;  /* 0x00000087e2867220 */ /* 0x000fc80000410000 */
[----:B------:R-:W-:Y:S01]  /*67d0*/  FMUL.FTZ R134, R245, R134 ;  /* 0x00000086f5867220 */ /* 0x000fe20000410000 */
[----:B0-----:R-:W-:-:S03]  /*67e0*/  @!P1 FMUL.FTZ R135, R192, R207 ;  /* 0x000000cfc0879220 */ /* 0x001fc60000410000 */
[----:B------:R-:W-:Y:S01]  /*67f0*/  FMUL.FTZ R134, R171, R134 ;  /* 0x00000086ab867220 */ /* 0x000fe20000410000 */
[----:B-1----:R-:W-:Y:S01]  /*6800*/  @!P1 FFMA.FTZ R205, R192, R180, R205 ;  /* 0x000000b4c0cd9223 */ /* 0x002fe200000100cd */
[----:B------:R-:W-:Y:S02]  /*6810*/  @!P1 MOV R192, R135 ;  /* 0x0000008700c09202 */ /* 0x000fe40000000f00 */
[----:B------:R-:W-:Y:S01]  /*6820*/  FMUL.FTZ R134, R167, R134 ;  /* 0x00000086a7867220 */ /* 0x000fe20000410000 */
[----:B------:R-:W-:-:S03]  /*6830*/  UISETP.GE.AND UP0, UPT, UR19, UR29, UPT ;  /* 0x0000001d1300728c */ /* 0x000fc6000bf06270 */
[----:B------:R-:W-:Y:S01]  /*6840*/  FMUL.FTZ R207, R165, R134 ;  /* 0x00000086a5cf7220 */ /* 0x000fe20000410000 */
[----:B------:R-:W0:Y:S01]  /*6850*/  SHFL.DOWN PT, R209, R192, 0x8, 0x1f ;  /* 0x09001f00c0d17f89 */ /* 0x000e2200000e0000 */
[----:B------:R-:W-:-:S03]  /*6860*/  ISETP.GE.AND P3, PT, R31, 0x1, PT ;  /* 0x000000011f00780c */ /* 0x000fc60003f66270 */
[----:B------:R-:W1:Y:S01]  /*6870*/  SHFL.DOWN PT, R215, R205, 0x8, 0x1f ;  /* 0x09001f00cdd77f89 */ /* 0x000e6200000e0000 */
[----:B---3--:R-:W-:Y:S01]  /*6880*/  FFMA.FTZ R135, R207, R184, R176 ;  /* 0x000000b8cf877223 */ /* 0x008fe200000100b0 */
[----:B------:R-:W-:Y:S02]  /*6890*/  PLOP3.LUT P1, PT, PT, PT, UP0, 0x80, 0x8 ;  /* 0x000000000008781c */ /* 0x000fe40003f2f008 */
[----:B------:R-:W3:Y:S01]  /*68a0*/  SHFL.UP PT, R180, R207, 0x1, RZ ;  /* 0x04200000cfb47989 */ /* 0x000ee200000e00ff */
[----:B------:R-:W-:Y:S02]  /*68b0*/  ISETP.GT.U32.AND P4, PT, R13, 0x17, PT ;  /* 0x000000170d00780c */ /* 0x000fe40003f84070 */
[----:B------:R-:W-:Y:S02]  /*68c0*/  ISETP.NE.OR P1, PT, R8, RZ, P1 ;  /* 0x000000ff0800720c */ /* 0x000fe40000f25670 */
[----:B------:R-:W-:-:S05]  /*68d0*/  FSEL R176, R176, R135, !P3 ;  /* 0x00000087b0b07208 */ /* 0x000fca0005800000 */
[----:B------:R-:W4:Y:S01]  /*68e0*/  SHFL.UP PT, R184, R176, 0x2, RZ ;  /* 0x04400000b0b87989 */ /* 0x000f2200000e00ff */
[----:B------:R-:W-:Y:S01]  /*68f0*/  HFMA2 R134, -RZ, RZ, 1.875, 0 ;  /* 0x3f800000ff867431 */ /* 0x000fe200000001ff */
[----:B------:R-:W-:-:S04]  /*6900*/  MOV R135, RZ ;  /* 0x000000ff00877202 */ /* 0x000fc80000000f00 */
[----:B------:R-:W-:Y:S01]  /*6910*/  @!P1 LEA R213, R141, UR12, 0x3 ;  /* 0x0000000c8dd59c11 */ /* 0x000fe2000f8e18ff */
[C---:B0-----:R-:W-:Y:S01]  /*6920*/  @!P4 FMUL.FTZ R209, R192.reuse, R209 ;  /* 0x000000d1c0d1c220 */ /* 0x041fe20000410000 */
[----:B-1----:R-:W-:-:S03]  /*6930*/  @!P4 FFMA.FTZ R205, R192, R215, R205 ;  /* 0x000000d7c0cdc223 */ /* 0x002fc600000100cd */
[----:B------:R-:W-:Y:S01]  /*6940*/  @!P1 LDS.64 R134, [R213+0x2378] ;  /* 0x00237800d5869984 */ /* 0x000fe20000000a00 */
[----:B------:R-:W-:Y:S01]  /*6950*/  @!P4 MOV R192, R209 ;  /* 0x000000d100c0c202 */ /* 0x000fe20000000f00 */
[----:B---3--:R-:W-:-:S04]  /*6960*/  @P3 FMUL.FTZ R207, R207, R180 ;  /* 0x000000b4cfcf3220 */ /* 0x008fc80000410000 */
[----:B------:R-:W0:Y:S04]  /*6970*/  SHFL.DOWN PT, R215, R192, 0x10, 0x1f ;  /* 0x0a001f00c0d77f89 */ /* 0x000e2800000e0000 */
[----:B------:R-:W1:Y:S01]  /*6980*/  SHFL.UP PT, R180, R207, 0x2, RZ ;  /* 0x04400000cfb47989 */ /* 0x000e6200000e00ff */
[----:B------:R-:W-:Y:S01]  /*6990*/  ISETP.GE.AND P1, PT, R31, 0x2, PT ;  /* 0x000000021f00780c */ /* 0x000fe20003f26270 */
[----:B----4-:R-:W-:Y:S02]  /*69a0*/  FFMA.FTZ R209, R207, R184, R176 ;  /* 0x000000b8cfd17223 */ /* 0x010fe400000100b0 */
[----:B------:R-:W3:Y:S01]  /*69b0*/  SHFL.DOWN PT, R217, R205, 0x10, 0x1f ;  /* 0x0a001f00cdd97f89 */ /* 0x000ee200000e0000 */
[----:B------:R-:W-:Y:S02]  /*69c0*/  ISETP.GT.U32.AND P3, PT, R13, 0xf, PT ;  /* 0x0000000f0d00780c */ /* 0x000fe40003f64070 */
[----:B------:R-:W-:-:S05]  /*69d0*/  FSEL R176, R176, R209, !P1 ;  /* 0x000000d1b0b07208 */ /* 0x000fca0004800000 */
[----:B------:R-:W4:Y:S06]  /*69e0*/  SHFL.UP PT, R184, R176, 0x4, RZ ;  /* 0x04800000b0b87989 */ /* 0x000f2c00000e00ff */
[C---:B0-----:R-:W-:Y:S01]  /*69f0*/  @!P3 FMUL.FTZ R209, R192.reuse, R215 ;  /* 0x000000d7c0d1b220 */ /* 0x041fe20000410000 */
[----:B-1----:R-:W-:Y:S01]  /*6a00*/  @P1 FMUL.FTZ R207, R207, R180 ;  /* 0x000000b4cfcf1220 */ /* 0x002fe20000410000 */
[----:B---3--:R-:W-:-:S04]  /*6a10*/  @!P3 FFMA.FTZ R205, R192, R217, R205 ;  /* 0x000000d9c0cdb223 */ /* 0x008fc800000100cd */
[----:B------:R-:W0:Y:S01]  /*6a20*/  SHFL.UP PT, R180, R207, 0x4, RZ ;  /* 0x04800000cfb47989 */ /* 0x000e2200000e00ff */
[----:B------:R-:W-:-:S03]  /*6a30*/  @!P3 MOV R192, R209 ;  /* 0x000000d100c0b202 */ /* 0x000fc60000000f00 */
[----:B------:R-:W-:Y:S04]  /*6a40*/  SHFL.IDX PT, R215, R135, RZ, 0x1f ;  /* 0x00001fff87d77589 */ /* 0x000fe800000e0000 */
[----:B------:R-:W-:Y:S04]  /*6a50*/  SHFL.DOWN PT, R238, R205, 0x1, 0x1f ;  /* 0x08201f00cdee7f89 */ /* 0x000fe800000e0000 */
[----:B------:R-:W1:Y:S01]  /*6a60*/  SHFL.DOWN PT, R213, R192, 0x1, 0x1f ;  /* 0x08201f00c0d57f89 */ /* 0x000e6200000e0000 */
[----:B----4-:R-:W-:Y:S01]  /*6a70*/  FFMA.FTZ R209, R207, R184, R176 ;  /* 0x000000b8cfd17223 */ /* 0x010fe200000100b0 */
[----:B------:R-:W-:-:S02]  /*6a80*/  ISETP.GE.AND P1, PT, R31, 0x4, PT ;  /* 0x000000041f00780c */ /* 0x000fc40003f26270 */
[----:B------:R-:W-:Y:S02]  /*6a90*/  ISETP.NE.AND P3, PT, R8, 0x1f, PT ;  /* 0x0000001f0800780c */ /* 0x000fe40003f65270 */
[----:B------:R-:W-:-:S05]  /*6aa0*/  FSEL R176, R176, R209, !P1 ;  /* 0x000000d1b0b07208 */ /* 0x000fca0004800000 */
[----:B------:R-:W3:Y:S04]  /*6ab0*/  SHFL.UP PT, R184, R176, 0x8, RZ ;  /* 0x05000000b0b87989 */ /* 0x000ee800000e00ff */
[----:B0-----:R-:W-:-:S05]  /*6ac0*/  @P1 FMUL.FTZ R207, R207, R180 ;  /* 0x000000b4cfcf1220 */ /* 0x001fca0000410000 */
[----:B------:R-:W0:Y:S01]  /*6ad0*/  SHFL.UP PT, R180, R207, 0x8, RZ ;  /* 0x05000000cfb47989 */ /* 0x000e2200000e00ff */
[----:B-1----:R-:W-:-:S04]  /*6ae0*/  @P3 FFMA.FTZ R215, R213, R215, R238 ;  /* 0x000000d7d5d73223 */ /* 0x002fc800000100ee */
[----:B------:R-:W-:Y:S01]  /*6af0*/  FFMA.FTZ R162, R215, R172, R162 ;  /* 0x000000acd7a27223 */ /* 0x000fe200000100a2 */
[----:B------:R-:W-:-:S03]  /*6b00*/  ISETP.GE.AND P1, PT, R31, 0x8, PT ;  /* 0x000000081f00780c */ /* 0x000fc60003f26270 */
[----:B------:R-:W-:-:S04]  /*6b10*/  FFMA.FTZ R164, R165, R162, R164 ;  /* 0x000000a2a5a47223 */ /* 0x000fc800000100a4 */
[----:B------:R-:W-:Y:S01]  /*6b20*/  FFMA.FTZ R166, R167, R164, R166 ;  /* 0x000000a4a7a67223 */ /* 0x000fe200000100a6 */
[----:B---3--:R-:W-:-:S03]  /*6b30*/  FFMA.FTZ R209, R207, R184, R176 ;  /* 0x000000b8cfd17223 */ /* 0x008fc600000100b0 */
[----:B------:R-:W-:Y:S02]  /*6b40*/  FFMA.FTZ R168, R171, R166, R168 ;  /* 0x000000a6aba87223 */ /* 0x000fe400000100a8 */
[----:B------:R-:W-:Y:S02]  /*6b50*/  FSEL R238, R176, R209, !P1 ;  /* 0x000000d1b0ee7208 */ /* 0x000fe40004800000 */
[----:B------:R-:W-:Y:S01]  /*6b60*/  FFMA.FTZ R170, R245, R168, R170 ;  /* 0x000000a8f5aa7223 */ /* 0x000fe200000100aa */
[----:B0-----:R-:W-:-:S03]  /*6b70*/  @P1 FMUL.FTZ R207, R207, R180 ;  /* 0x000000b4cfcf1220 */ /* 0x001fc60000410000 */
[----:B------:R-:W-:Y:S02]  /*6b80*/  FFMA.FTZ R172, R226, R170, R203 ;  /* 0x000000aae2ac7223 */ /* 0x000fe400000100cb */
[----:B------:R-:W0:Y:S04]  /*6b90*/  SHFL.UP PT, R203, R238, 0x10, RZ ;  /* 0x06000000eecb7989 */ /* 0x000e2800000e00ff */
[----:B------:R-:W1:Y:S01]  /*6ba0*/  SHFL.UP PT, R240, R207, 0x10, RZ ;  /* 0x06000000cff07989 */ /* 0x000e6200000e00ff */
[----:B------:R-:W-:Y:S01]  /*6bb0*/  ISETP.GE.AND P1, PT, R31, 0x10, PT ;  /* 0x000000101f00780c */ /* 0x000fe20003f26270 */
[----:B------:R-:W-:-:S04]  /*6bc0*/  FFMA.FTZ R174, R243, R172, R174 ;  /* 0x000000acf3ae7223 */ /* 0x000fc800000100ae */
[----:B------:R-:W-:Y:S01]  /*6bd0*/  FFMA.FTZ R176, R224, R174, R201 ;  /* 0x000000aee0b07223 */ /* 0x000fe200000100c9 */
[----:B0-----:R-:W-:-:S07]  /*6be0*/  FFMA.FTZ R203, R207, R203, R238 ;  /* 0x000000cbcfcb7223 */ /* 0x001fce00000100ee */
[----:B-1----:R-:W-:Y:S01]  /*6bf0*/  @P1 FMUL.FTZ R207, R207, R240 ;  /* 0x000000f0cfcf1220 */ /* 0x002fe20000410000 */
[----:B------:R-:W-:Y:S01]  /*6c00*/  FSEL R203, R238, R203, !P1 ;  /* 0x000000cbeecb7208 */ /* 0x000fe20004800000 */
[----:B--2---:R-:W-:Y:S01]  /*6c10*/  SHFL.IDX PT, R213, R138, RZ, 0x1f ;  /* 0x00001fff8ad57589 */ /* 0x004fe200000e0000 */
[----:B------:R-:W-:-:S03]  /*6c20*/  FFMA.FTZ R178, R247, R176, R178 ;  /* 0x000000b0f7b27223 */ /* 0x000fc600000100b2 */
[----:B------:R-:W-:Y:S04]  /*6c30*/  SHFL.UP PT, R207, R207, 0x1, RZ ;  /* 0x04200000cfcf7989 */ /* 0x000fe800000e00ff */
[----:B------:R-:W0:Y:S01]  /*6c40*/  SHFL.UP PT, R238, R203, 0x1, RZ ;  /* 0x04200000cbee7989 */ /* 0x000e2200000e00ff */
[----:B------:R-:W-:-:S04]  /*6c50*/  FFMA.FTZ R180, R230, R178, R199 ;  /* 0x000000b2e6b47223 */ /* 0x000fc800000100c7 */
[----:B------:R-:W-:-:S04]  /*6c60*/  FFMA.FTZ R182, R249, R180, R182 ;  /* 0x000000b4f9b67223 */ /* 0x000fc800000100b6 */
[----:B------:R-:W-:Y:S01]  /*6c70*/  FFMA.FTZ R184, R228, R182, R195 ;  /* 0x000000b6e4b87223 */ /* 0x000fe200000100c3 */
[----:B------:R-:W-:Y:S03]  /*6c80*/  SHFL.IDX PT, R242, R205, RZ, 0x1f ;  /* 0x00001fffcdf27589 */ /* 0x000fe600000e0000 */
[----:B------:R-:W-:Y:S01]  /*6c90*/  FFMA.FTZ R186, R251, R184, R186 ;  /* 0x000000b8fbba7223 */ /* 0x000fe200000100ba */
[----:B------:R1:W2:Y:S03]  /*6ca0*/  SHFL.IDX PT, R201, R192, RZ, 0x1f ;  /* 0x00001fffc0c97589 */ /* 0x0002a600000e0000 */
[----:B------:R-:W-:-:S04]  /*6cb0*/  FFMA.FTZ R188, R189, R186, R188 ;  /* 0x000000babdbc7223 */ /* 0x000fc800000100bc */
[----:B------:R-:W-:Y:S01]  /*6cc0*/  FFMA.FTZ R190, R191, R188, R190 ;  /* 0x000000bcbfbe7223 */ /* 0x000fe200000100be */
[----:B0-----:R-:W-:-:S03]  /*6cd0*/  @P2 FFMA.FTZ R213, R207, R213, R238 ;  /* 0x000000d5cfd52223 */ /* 0x001fc600000100ee */
[----:B-1----:R-:W-:Y:S01]  /*6ce0*/  FFMA.FTZ R192, R220, R190, R193 ;  /* 0x000000bedcc07223 */ /* 0x002fe200000100c1 */
[----:B------:R-:W-:Y:S01]  /*6cf0*/  FFMA.FTZ R211, R211, R213, R214 ;  /* 0x000000d5d3d37223 */ /* 0x000fe200000100d6 */
[----:B------:R-:W-:-:S03]  /*6d00*/  ISETP.NE.AND P1, PT, R8, RZ, PT ;  /* 0x000000ff0800720c */ /* 0x000fc60003f25270 */
[----:B------:R-:W-:-:S04]  /*6d10*/  FFMA.FTZ R220, R220, R211, R197 ;  /* 0x000000d3dcdc7223 */ /* 0x000fc800000100c5 */
[----:B------:R-:W-:Y:S01]  /*6d20*/  FFMA.FTZ R232, R191, R220, R232 ;  /* 0x000000dcbfe87223 */ /* 0x000fe200000100e8 */
[----:B------:R-:W-:-:S03]  /*6d30*/  SHF.L.U32 R199, R8, 0x4, RZ ;  /* 0x0000000408c77819 */ /* 0x000fc600000006ff */
[----:B------:R-:W-:Y:S01]  /*6d40*/  FFMA.FTZ R234, R189, R232, R234 ;  /* 0x000000e8bdea7223 */ /* 0x000fe200000100ea */
[C---:B--2---:R-:W-:Y:S01]  /*6d50*/  FFMA.FTZ R135, R201.reuse, R135, R242 ;  /* 0x00000087c9877223 */ /* 0x044fe200000100f2 */
[----:B------:R-:W-:Y:S01]  /*6d60*/  FMUL.FTZ R134, R201, R134 ;  /* 0x00000086c9867220 */ /* 0x000fe20000410000 */
[----:B------:R-:W-:Y:S01]  /*6d70*/  @!P1 LEA R223, R141, UR12, 0x3 ;  /* 0x0000000c8ddf9c11 */ /* 0x000fe2000f8e18ff */
[----:B------:R-:W-:Y:S01]  /*6d80*/  FFMA.FTZ R251, R251, R234, R0 ;  /* 0x000000eafbfb7223 */ /* 0x000fe20000010000 */
[----:B------:R-:W-:Y:S01]  /*6d90*/  FMUL.FTZ R209, R95, R192 ;  /* 0x000000c05fd17220 */ /* 0x000fe20000410000 */
[----:B------:R-:W-:Y:S01]  /*6da0*/  FFMA.FTZ R0, R146, -R179, R211 ;  /* 0x800000b392007223 */ /* 0x000fe200000100d3 */
[----:B------:R-:W-:Y:S01]  /*6db0*/  LEA.HI R193, R8, R199, RZ, 0x1f ;  /* 0x000000c708c17211 */ /* 0x000fe200078ff8ff */
[----:B------:R-:W-:Y:S01]  /*6dc0*/  FMUL.FTZ R246, R115, R172 ;  /* 0x000000ac73f67220 */ /* 0x000fe20000410000 */
[----:B------:R-:W-:Y:S01]  /*6dd0*/  FFMA.FTZ R228, R228, R251, R175 ;  /* 0x000000fbe4e47223 */ /* 0x000fe200000100af */
[----:B------:R-:W-:Y:S01]  /*6de0*/  FFMA.FTZ R175, R147, -R236, R220 ;  /* 0x800000ec93af7223 */ /* 0x000fe200000100dc */
[----:B------:R-:W-:Y:S01]  /*6df0*/  FMUL.FTZ R205, R97, R190 ;  /* 0x000000be61cd7220 */ /* 0x000fe20000410000 */
[----:B------:R0:W-:Y:S01]  /*6e00*/  @!P1 STS.64 [R223+0x2378], R134 ;  /* 0x00237886df009388 */ /* 0x0001e20000000a00 */
[-C--:B------:R-:W-:Y:S01]  /*6e10*/  FFMA.FTZ R236, R0, R209.reuse, RZ ;  /* 0x000000d100ec7223 */ /* 0x080fe200000100ff */
[----:B------:R-:W-:Y:S01]  /*6e20*/  LEA R138, R193, UR12, 0x2 ;  /* 0x0000000cc18a7c11 */ /* 0x000fe2000f8e10ff */
[----:B------:R-:W-:Y:S01]  /*6e30*/  FMUL.FTZ R215, R68, R209 ;  /* 0x000000d144d77220 */ /* 0x000fe20000410000 */
[----:B------:R-:W-:Y:S01]  /*6e40*/  FMUL.FTZ R179, R88, R246 ;  /* 0x000000f658b37220 */ /* 0x000fe20000410000 */
[----:B------:R-:W-:Y:S01]  /*6e50*/  FMUL.FTZ R203, R99, R188 ;  /* 0x000000bc63cb7220 */ /* 0x000fe20000410000 */
[----:B------:R-:W-:Y:S01]  /*6e60*/  FFMA.FTZ R236, R175, R205, R236 ;  /* 0x000000cdafec7223 */ /* 0x000fe200000100ec */
[----:B------:R-:W-:Y:S01]  /*6e70*/  FFMA.FTZ R177, R148, -R177, R232 ;  /* 0x800000b194b17223 */ /* 0x000fe200000100e8 */
[----:B0-----:R-:W-:Y:S01]  /*6e80*/  FMUL.FTZ R135, R113, R174 ;  /* 0x000000ae71877220 */ /* 0x001fe20000410000 */
[----:B------:R-:W-:Y:S01]  /*6e90*/  STS [R138+0x840], R215 ;  /* 0x000840d78a007388 */ /* 0x000fe20000000800 */
[----:B------:R-:W-:-:S02]  /*6ea0*/  FMUL.FTZ R244, R117, R170 ;  /* 0x000000aa75f47220 */ /* 0x000fc40000410000 */
[----:B------:R-:W-:Y:S01]  /*6eb0*/  FMUL.FTZ R191, R86, R135 ;  /* 0x0000008756bf7220 */ /* 0x000fe20000410000 */
[----:B------:R0:W-:Y:S01]  /*6ec0*/  STS [R14+0x28], R179 ;  /* 0x000028b30e007388 */ /* 0x0001e20000000800 */
[----:B------:R-:W-:Y:S01]  /*6ed0*/  FMUL.FTZ R242, R119, R168 ;  /* 0x000000a877f27220 */ /* 0x000fe20000410000 */
[----:B------:R-:W-:Y:S01]  /*6ee0*/  FMUL.FTZ R201, R101, R186 ;  /* 0x000000ba65c97220 */ /* 0x000fe20000410000 */
[----:B------:R-:W-:Y:S01]  /*6ef0*/  FFMA.FTZ R236, R177, R203, R236 ;  /* 0x000000cbb1ec7223 */ /* 0x000fe200000100ec */
[----:B------:R-:W-:Y:S01]  /*6f00*/  FMUL.FTZ R217, R70, R205 ;  /* 0x000000cd46d97220 */ /* 0x000fe20000410000 */
[----:B------:R1:W-:Y:S01]  /*6f10*/  STS [R14+0x24], R191 ;  /* 0x000024bf0e007388 */ /* 0x0003e20000000800 */
[----:B------:R-:W-:Y:S01]  /*6f20*/  FMUL.FTZ R189, R90, R244 ;  /* 0x000000f45abd7220 */ /* 0x000fe20000410000 */
[----:B0-----:R-:W-:Y:S01]  /*6f30*/  FFMA.FTZ R179, R149, -R218, R234 ;  /* 0x800000da95b37223 */ /* 0x001fe200000100ea */
[----:B------:R-:W-:Y:S01]  /*6f40*/  FMUL.FTZ R193, R105, R182 ;  /* 0x000000b669c17220 */ /* 0x000fe20000410000 */
[----:B------:R-:W-:Y:S01]  /*6f50*/  FMUL.FTZ R195, R103, R184 ;  /* 0x000000b867c37220 */ /* 0x000fe20000410000 */
[----:B------:R-:W-:Y:S01]  /*6f60*/  FMUL.FTZ R197, R107, R180 ;  /* 0x000000b46bc57220 */ /* 0x000fe20000410000 */
[----:B------:R-:W-:Y:S01]  /*6f70*/  FMUL.FTZ R214, R109, R178 ;  /* 0x000000b26dd67220 */ /* 0x000fe20000410000 */
[----:B-1----:R-:W-:Y:S01]  /*6f80*/  FMUL.FTZ R191, R92, R242 ;  /* 0x000000f25cbf7220 */ /* 0x002fe20000410000 */
[----:B------:R-:W-:Y:S01]  /*6f90*/  FMUL.FTZ R134, R111, R176 ;  /* 0x000000b06f867220 */ /* 0x000fe20000410000 */
[----:B------:R-:W-:Y:S01]  /*6fa0*/  FFMA.FTZ R249, R249, R228, R222 ;  /* 0x000000e4f9f97223 */ /* 0x000fe200000100de */
[----:B------:R-:W-:Y:S01]  /*6fb0*/  FFMA.FTZ R218, R179, R201, R236 ;  /* 0x000000c9b3da7223 */ /* 0x000fe200000100ec */
[----:B------:R-:W-:Y:S01]  /*6fc0*/  LEA.HI R222, R199, R199, RZ, 0x1b ;  /* 0x000000c7c7de7211 */ /* 0x000fe200078fd8ff */
[----:B------:R-:W-:Y:S01]  /*6fd0*/  FMUL.FTZ R240, R121, R166 ;  /* 0x000000a679f07220 */ /* 0x000fe20000410000 */
[----:B------:R-:W-:Y:S01]  /*6fe0*/  FMUL.FTZ R238, R123, R164 ;  /* 0x000000a47bee7220 */ /* 0x000fe20000410000 */
[----:B------:R-:W-:Y:S01]  /*6ff0*/  FMUL.FTZ R236, R125, R162 ;  /* 0x000000a27dec7220 */ /* 0x000fe20000410000 */
[----:B------:R0:W-:Y:S01]  /*7000*/  STS [R14+0x4], R217 ;  /* 0x000004d90e007388 */ /* 0x0001e20000000800 */
[----:B------:R-:W-:Y:S01]  /*7010*/  FFMA.FTZ R181, R150, -R181, R251 ;  /* 0x800000b596b57223 */ /* 0x000fe200000100fb */
[----:B------:R-:W-:Y:S01]  /*7020*/  FMUL.FTZ R219, R72, R203 ;  /* 0x000000cb48db7220 */ /* 0x000fe20000410000 */
[----:B------:R-:W-:Y:S01]  /*7030*/  FMUL.FTZ R207, R74, R201 ;  /* 0x000000c94acf7220 */ /* 0x000fe20000410000 */
[----:B------:R-:W-:Y:S01]  /*7040*/  FMUL.FTZ R221, R76, R195 ;  /* 0x000000c34cdd7220 */ /* 0x000fe20000410000 */
[----:B------:R-:W-:Y:S01]  /*7050*/  FMUL.FTZ R223, R78, R193 ;  /* 0x000000c14edf7220 */ /* 0x000fe20000410000 */
[----:B------:R-:W-:Y:S01]  /*7060*/  FMUL.FTZ R213, R80, R197 ;  /* 0x000000c550d57220 */ /* 0x000fe20000410000 */
[----:B------:R-:W-:Y:S01]  /*7070*/  FMUL.FTZ R215, R82, R214 ;  /* 0x000000d652d77220 */ /* 0x000fe20000410000 */
[----:B------:R1:W-:Y:S01]  /*7080*/  STS [R14+0x2c], R189 ;  /* 0x00002cbd0e007388 */ /* 0x0003e20000000800 */
[----:B------:R-:W-:Y:S01]  /*7090*/  LEA R222, R222, UR12, 0x2 ;  /* 0x0000000cdede7c11 */ /* 0x000fe2000f8e10ff */
[----:B0-----:R-:W-:Y:S01]  /*70a0*/  FMUL.FTZ R217, R84, R134 ;  /* 0x0000008654d97220 */ /* 0x001fe20000410000 */
[----:B------:R-:W-:Y:S01]  /*70b0*/  FMUL.FTZ R199, R94, R240 ;  /* 0x000000f05ec77220 */ /* 0x000fe20000410000 */
[----:B------:R0:W-:Y:S01]  /*70c0*/  STS [R14+0x30], R191 ;  /* 0x000030bf0e007388 */ /* 0x0001e20000000800 */
[----:B------:R-:W-:Y:S01]  /*70d0*/  FFMA.FTZ R230, R230, R249, R183 ;  /* 0x000000f9e6e67223 */ /* 0x000fe200000100b7 */
[----:B------:R-:W-:Y:S01]  /*70e0*/  FFMA.FTZ R218, R181, R195, R218 ;  /* 0x000000c3b5da7223 */ /* 0x000fe200000100da */
[----:B------:R-:W-:Y:S01]  /*70f0*/  FFMA.FTZ R183, R151, -R208, R228 ;  /* 0x800000d097b77223 */ /* 0x000fe200000100e4 */
[----:B-1----:R-:W-:Y:S01]  /*7100*/  FMUL.FTZ R189, R96, R238 ;  /* 0x000000ee60bd7220 */ /* 0x002fe20000410000 */
[----:B0-----:R-:W-:Y:S01]  /*7110*/  FMUL.FTZ R191, R98, R236 ;  /* 0x000000ec62bf7220 */ /* 0x001fe20000410000 */
[----:B------:R-:W-:Y:S01]  /*7120*/  STS [R14+0x8], R219 ;  /* 0x000008db0e007388 */ /* 0x000fe20000000800 */
[----:B------:R-:W-:Y:S01]  /*7130*/  FFMA.FTZ R247, R247, R230, R210 ;  /* 0x000000e6f7f77223 */ /* 0x000fe200000100d2 */
[----:B------:R-:W-:-:S02]  /*7140*/  FFMA.FTZ R218, R183, R193, R218 ;  /* 0x000000c1b7da7223 */ /* 0x000fc400000100da */
[----:B------:R-:W-:Y:S01]  /*7150*/  STS [R14+0xc], R207 ;  /* 0x00000ccf0e007388 */ /* 0x000fe20000000800 */
[----:B------:R-:W-:-:S03]  /*7160*/  FFMA.FTZ R185, R152, -R185, R249 ;  /* 0x800000b998b97223 */ /* 0x000fc600000100f9 */
[----:B------:R-:W-:Y:S04]  /*7170*/  STS [R14+0x10], R221 ;  /* 0x000010dd0e007388 */ /* 0x000fe80000000800 */
[----:B------:R-:W-:Y:S04]  /*7180*/  STS [R14+0x14], R223 ;  /* 0x000014df0e007388 */ /* 0x000fe80000000800 */
[----:B------:R-:W-:Y:S04]  /*7190*/  STS [R14+0x18], R213 ;  /* 0x000018d50e007388 */ /* 0x000fe80000000800 */
[----:B------:R-:W-:Y:S04]  /*71a0*/  STS [R14+0x1c], R215 ;  /* 0x00001cd70e007388 */ /* 0x000fe80000000800 */
[----:B------:R-:W-:Y:S04]  /*71b0*/  STS [R14+0x20], R217 ;  /* 0x000020d90e007388 */ /* 0x000fe80000000800 */
[----:B------:R0:W-:Y:S04]  /*71c0*/  STS [R222+0x874], R199 ;  /* 0x000874c7de007388 */ /* 0x0001e80000000800 */
[----:B------:R1:W-:Y:S04]  /*71d0*/  STS [R222+0x878], R189 ;  /* 0x000878bdde007388 */ /* 0x0003e80000000800 */
[----:B------:R2:W-:Y:S01]  /*71e0*/  STS [R222+0x87c], R191 ;  /* 0x00087cbfde007388 */ /* 0x0005e20000000800 */
[----:B------:R-:W-:Y:S01]  /*71f0*/  FFMA.FTZ R224, R224, R247, R187 ;  /* 0x000000f7e0e07223 */ /* 0x000fe200000100bb */
[----:B------:R-:W-:Y:S01]  /*7200*/  FFMA.FTZ R218, R185, R197, R218 ;  /* 0x000000c5b9da7223 */ /* 0x000fe200000100da */
[----:B------:R-:W-:Y:S01]  /*7210*/  FFMA.FTZ R212, R153, -R212, R230 ;  /* 0x800000d499d47223 */ /* 0x000fe200000100e6 */
[C---:B------:R-:W-:Y:S01]  /*7220*/  IADD3 R193, PT, PT, R8.reuse, 0x40, RZ ;  /* 0x0000004008c17810 */ /* 0x040fe20007ffe0ff */
[----:B------:R-:W-:Y:S01]  /*7230*/  FFMA.FTZ R243, R243, R224, R206 ;  /* 0x000000e0f3f37223 */ /* 0x000fe200000100ce */
[----:B------:R-:W-:Y:S01]  /*7240*/  IADD3 R195, PT, PT, R8, 0x60, RZ ;  /* 0x0000006008c37810 */ /* 0x000fe20007ffe0ff */
[----:B------:R-:W-:Y:S01]  /*7250*/  FFMA.FTZ R218, R212, R214, R218 ;  /* 0x000000d6d4da7223 */ /* 0x000fe200000100da */
[----:B------:R-:W-:Y:S01]  /*7260*/  IADD3 R197, PT, PT, R8, 0x80, RZ ;  /* 0x0000008008c57810 */ /* 0x000fe20007ffe0ff */
[----:B------:R-:W-:Y:S01]  /*7270*/  FFMA.FTZ R214, R154, -R139, R247 ;  /* 0x8000008b9ad67223 */ /* 0x000fe200000100f7 */
[----:B0-----:R-:W-:-:S02]  /*7280*/  IADD3 R199, PT, PT, R8, 0xa0, RZ ;  /* 0x000000a008c77810 */ /* 0x001fc40007ffe0ff */
[C---:B------:R-:W-:Y:S02]  /*7290*/  IADD3 R201, PT, PT, R8.reuse, 0xc0, RZ ;  /* 0x000000c008c97810 */ /* 0x040fe40007ffe0ff */
[C---:B------:R-:W-:Y:S02]  /*72a0*/  IADD3 R203, PT, PT, R8.reuse, 0xe0, RZ ;  /* 0x000000e008cb7810 */ /* 0x040fe40007ffe0ff */
[C---:B------:R-:W-:Y:S02]  /*72b0*/  IADD3 R205, PT, PT, R8.reuse, 0x100, RZ ;  /* 0x0000010008cd7810 */ /* 0x040fe40007ffe0ff */
[C---:B------:R-:W-:Y:S02]  /*72c0*/  IADD3 R207, PT, PT, R8.reuse, 0x120, RZ ;  /* 0x0000012008cf7810 */ /* 0x040fe40007ffe0ff */
[----:B------:R-:W-:Y:S02]  /*72d0*/  IADD3 R209, PT, PT, R8, 0x140, RZ ;  /* 0x0000014008d17810 */ /* 0x000fe40007ffe0ff */
[----:B-1----:R-:W-:Y:S01]  /*72e0*/  LEA.HI R189, R193, R8, RZ, 0x1b ;  /* 0x00000008c1bd7211 */ /* 0x002fe200078fd8ff */
[----:B------:R-:W-:Y:S01]  /*72f0*/  FFMA.FTZ R226, R226, R243, R137 ;  /* 0x000000f3e2e27223 */ /* 0x000fe20000010089 */
[----:B------:R-:W-:-:S02]  /*7300*/  IADD3 R187, PT, PT, R8, 0x20, RZ ;  /* 0x0000002008bb7810 */ /* 0x000fc40007ffe0ff */
[C---:B------:R-:W-:Y:S02]  /*7310*/  IADD3 R213, PT, PT, R8.reuse, 0x160, RZ ;  /* 0x0000016008d57810 */ /* 0x040fe40007ffe0ff */
[C---:B------:R-:W-:Y:S02]  /*7320*/  IADD3 R215, PT, PT, R8.reuse, 0x180, RZ ;  /* 0x0000018008d77810 */ /* 0x040fe40007ffe0ff */
[C---:B------:R-:W-:Y:S02]  /*7330*/  IADD3 R217, PT, PT, R8.reuse, 0x1a0, RZ ;  /* 0x000001a008d97810 */ /* 0x040fe40007ffe0ff */
[C---:B------:R-:W-:Y:S02]  /*7340*/  IADD3 R219, PT, PT, R8.reuse, 0x1c0, RZ ;  /* 0x000001c008db7810 */ /* 0x040fe40007ffe0ff */
[----:B------:R-:W-:Y:S02]  /*7350*/  IADD3 R221, PT, PT, R8, 0x1e0, RZ ;  /* 0x000001e008dd7810 */ /* 0x000fe40007ffe0ff */
[----:B--2---:R-:W-:-:S02]  /*7360*/  LEA.HI R191, R195, R8, RZ, 0x1b ;  /* 0x00000008c3bf7211 */ /* 0x004fc400078fd8ff */
[----:B------:R-:W-:Y:S01]  /*7370*/  LEA.HI R193, R197, R8, RZ, 0x1b ;  /* 0x00000008c5c17211 */ /* 0x000fe200078fd8ff */
[----:B------:R-:W-:Y:S01]  /*7380*/  FFMA.FTZ R137, R214, R134, R218 ;  /* 0x00000086d6897223 */ /* 0x000fe200000100da */
[----:B------:R-:W-:Y:S01]  /*7390*/  LEA.HI R195, R199, R8, RZ, 0x1b ;  /* 0x00000008c7c37211 */ /* 0x000fe200078fd8ff */
[----:B------:R-:W-:Y:S01]  /*73a0*/  FFMA.FTZ R216, R155, -R216, R224 ;  /* 0x800000d89bd87223 */ /* 0x000fe200000100e0 */
        /* <DEDUP_REMOVED lines=10> */
[-C--:B------:R-:W-:Y:S01]  /*7450*/  LEA.HI R210, R221, R8.reuse, RZ, 0x1b ;  /* 0x00000008ddd27211 */ /* 0x080fe200078fd8ff */
[----:B------:R-:W-:Y:S01]  /*7460*/  FFMA.FTZ R218, R216, R135, R137 ;  /* 0x00000087d8da7223 */ /* 0x000fe20000010089 */
[----:B------:R-:W-:Y:S01]  /*7470*/  MOV R134, R8 ;  /* 0x0000000800867202 */ /* 0x000fe20000000f00 */
[----:B------:R-:W-:Y:S01]  /*7480*/  HFMA2 R135, -RZ, RZ, 0, 0 ;  /* 0x00000000ff877431 */ /* 0x000fe200000001ff */
[----:B------:R-:W-:Y:S01]  /*7490*/  LEA R187, R187, UR12, 0x2 ;  /* 0x0000000cbbbb7c11 */ /* 0x000fe2000f8e10ff */
[----:B------:R-:W-:Y:S01]  /*74a0*/  BAR.SYNC.DEFER_BLOCKING 0x0 ;  /* 0x0000000000007b1d */ /* 0x000fe20000010000 */
[----:B------:R-:W-:Y:S01]  /*74b0*/  LEA R189, R189, UR12, 0x2 ;  /* 0x0000000cbdbd7c11 */ /* 0x000fe2000f8e10ff */
[----:B------:R-:W-:Y:S01]  /*74c0*/  FMUL.FTZ R248, R50, R211 ;  /* 0x000000d332f87220 */ /* 0x000fe20000410000 */
        /* <DEDUP_REMOVED lines=10> */
[----:B------:R-:W-:Y:S01]  /*7570*/  LEA R208, R208, UR12, 0x2 ;  /* 0x0000000cd0d07c11 */ /* 0x000fe2000f8e10ff */
[----:B------:R-:W-:Y:S01]  /*7580*/  FFMA.FTZ R245, R245, R226, R136 ;  /* 0x000000e2f5f57223 */ /* 0x000fe20000010088 */
[----:B------:R-:W-:Y:S02]  /*7590*/  LEA R209, R209, UR12, 0x2 ;  /* 0x0000000cd1d17c11 */ /* 0x000fe4000f8e10ff */
[----:B------:R-:W-:Y:S01]  /*75a0*/  LEA R210, R210, UR12, 0x2 ;  /* 0x0000000cd2d27c11 */ /* 0x000fe2000f8e10ff */
        /* <DEDUP_REMOVED lines=33> */
[C---:B------:R-:W-:Y:S01]  /*77c0*/  IMAD R135, R141.reuse, R129, R137 ;  /* 0x000000818d877224 */ /* 0x040fe200078e0289 */
[----:B------:R-:W-:Y:S01]  /*77d0*/  LEA R134, P2, R136, UR40, 0x2 ;  /* 0x0000002888867c11 */ /* 0x000fe2000f8410ff */
[----:B------:R-:W-:-:S03]  /*77e0*/  IMAD.WIDE.U32 R138, R141, UR38, R138 ;  /* 0x000000268d8a7c25 */ /* 0x000fc6000f8e008a */
[----:B------:R-:W-:Y:S01]  /*77f0*/  LEA.HI.X R135, R136, UR41, R135, 0x2, P2 ;  /* 0x0000002988877c11 */ /* 0x000fe200090f1487 */
[----:B------:R-:W-:Y:S01]  /*7800*/  IMAD R137, R141, UR39, R139 ;  /* 0x000000278d897c24 */ /* 0x000fe2000f8e028b */
[----:B------:R-:W-:Y:S01]  /*7810*/  LEA R136, P2, R138, UR42, 0x2 ;  /* 0x0000002a8a887c11 */ /* 0x000fe2000f8410ff */
[----:B------:R-:W-:-:S03]  /*7820*/  FFMA.FTZ R169, R156, -R169, R243 ;  /* 0x800000a99ca97223 */ /* 0x000fc600000100f3 */
[----:B------:R-:W-:Y:S02]  /*7830*/  LEA.HI.X R137, R138, UR43, R137, 0x2, P2 ;  /* 0x0000002b8a897c11 */ /* 0x000fe400090f1489 */
[----:B------:R-:W-:Y:S01]  /*7840*/  MOV R138, UR13 ;  /* 0x0000000d008a7c02 */ /* 0x000fe20008000f00 */
[----:B------:R-:W-:Y:S01]  /*7850*/  FFMA.FTZ R200, R171, R245, R200 ;  /* 0x000000f5abc87223 */ /* 0x000fe200000100c8 */
[----:B------:R-:W-:Y:S01]  /*7860*/  FFMA.FTZ R218, R169, R246, R218 ;  /* 0x000000f6a9da7223 */ /* 0x000fe200000100da */
[----:B------:R-:W-:Y:S01]  /*7870*/  FFMA.FTZ R139, R157, -R194, R226 ;  /* 0x800000c29d8b7223 */ /* 0x000fe200000100e2 */
[----:B------:R-:W-:Y:S01]  /*7880*/  IADD3 R138, PT, PT, R138, -UR6, -R8 ;  /* 0x800000068a8a7c10 */ /* 0x000fe2000fffe808 */
[----:B------:R-:W-:Y:S01]  /*7890*/  FFMA.FTZ R171, R167, R200, R202 ;  /* 0x000000c8a7ab7223 */ /* 0x000fe200000100ca */
[----:B------:R-:W-:Y:S01]  /*78a0*/  FFMA.FTZ R163, R158, -R163, R245 ;  /* 0x800000a39ea37223 */ /* 0x000fe200000100f5 */
[----:B------:R-:W-:Y:S01]  /*78b0*/  FFMA.FTZ R218, R139, R244, R218 ;  /* 0x000000f48bda7223 */ /* 0x000fe200000100da */
[----:B------:R-:W-:Y:S01]  /*78c0*/  FMUL.FTZ R249, R59, R249 ;  /* 0x000000f93bf97220 */ /* 0x000fe20000410000 */
[----:B------:R-:W-:Y:S01]  /*78d0*/  FMUL.FTZ R247, R63, R247 ;  /* 0x000000f73ff77220 */ /* 0x000fe20000410000 */
[----:B------:R-:W-:Y:S01]  /*78e0*/  ISETP.GE.AND P2, PT, R138, 0x1, PT ;  /* 0x000000018a00780c */ /* 0x000fe20003f46270 */
[----:B------:R-:W-:Y:S01]  /*78f0*/  FFMA.FTZ R204, R165, R171, R204 ;  /* 0x000000aba5cc7223 */ /* 0x000fe200000100cc */
[----:B------:R-:W-:Y:S01]  /*7900*/  FFMA.FTZ R218, R163, R242, R218 ;  /* 0x000000f2a3da7223 */ /* 0x000fe200000100da */
[----:B------:R-:W-:Y:S01]  /*7910*/  FFMA.FTZ R167, R159, -R196, R200 ;  /* 0x800000c49fa77223 */ /* 0x000fe200000100c8 */
        /* <DEDUP_REMOVED lines=14> */
[----:B------:R-:W-:Y:S01]  /*7a00*/  FFMA.FTZ R218, R167, R240, R218 ;  /* 0x000000f0a7da7223 */ /* 0x000fe200000100da */
[----:B-----5:R-:W-:Y:S01]  /*7a10*/  FMUL.FTZ R249, R73, R200 ;  /* 0x000000c849f97220 */ /* 0x020fe20000410000 */
[----:B-1----:R-:W-:Y:S01]  /*7a20*/  FMUL.FTZ R247, R77, R204 ;  /* 0x000000cc4df77220 */ /* 0x002fe20000410000 */
[----:B------:R1:W-:Y:S01]  /*7a30*/  STS [R14+0x844], R220 ;  /* 0x000844dc0e007388 */ /* 0x0003e20000000800 */
[----:B------:R-:W-:Y:S01]  /*7a40*/  FFMA.FTZ R218, R173, R238, R218 ;  /* 0x000000eeadda7223 */ /* 0x000fe200000100da */
[----:B------:R-:W-:-:S02]  /*7a50*/  FFMA.FTZ R165, R161, -R198, R204 ;  /* 0x800000c6a1a57223 */ /* 0x000fc400000100cc */
        /* <DEDUP_REMOVED lines=18> */
[----:B0-234-:R-:W-:-:S12]  /*7b80*/  @!P2 BRA `(.L_x_7308) ;  /* 0x00000000000ca947 */ /* 0x01dfd80003800000 */
[----:B-1----:R-:W0:Y:S04]  /*7b90*/  LDS R171, [R15+0x840] ;  /* 0x000840000fab7984 */ /* 0x002e280000000800 */
[----:B------:R2:W-:Y:S04]  /*7ba0*/  REDG.E.ADD.F32.FTZ.RN.STRONG.GPU desc[UR26][R134.64], R211 ;  /* 0x000000d3860079a6 */ /* 0x0005e8000c12f31a */
[----:B0-----:R2:W-:Y:S02]  /*7bb0*/  REDG.E.ADD.F32.FTZ.RN.STRONG.GPU desc[UR26][R136.64], R171 ;  /* 0x000000ab880079a6 */ /* 0x0015e4000c12f31a */
.L_x_7308:
[----:B------:R-:W-:Y:S05]  /*7bc0*/  BSYNC.RECONVERGENT B0 ;  /* 0x0000000000007941 */ /* 0x000fea0003800200 */
.L_x_7307:
[----:B------:R-:W0:Y:S01]  /*7bd0*/  LDS R187, [R187+0x1100] ;  /* 0x00110000bbbb7984 */ /* 0x000e220000000800 */
[----:B------:R-:W-:Y:S04]  /*7be0*/  BSSY.RECONVERGENT B0, `(.L_x_7309) ;  /* 0x0000004000007945 */ /* 0x000fe80003800200 */
[----:B------:R-:W-:Y:S05]  /*7bf0*/  @!P3 BRA `(.L_x_7310) ;  /* 0x000000000008b947 */ /* 0x000fea0003800000 */
[----:B------:R3:W-:Y:S04]  /*7c00*/  REDG.E.ADD.F32.FTZ.RN.STRONG.GPU desc[UR26][R134.64+0x80], R213 ;  /* 0x000080d5860079a6 */ /* 0x0007e8000c12f31a */
[----:B0-----:R3:W-:Y:S02]  /*7c10*/  REDG.E.ADD.F32.FTZ.RN.STRONG.GPU desc[UR26][R136.64+0x80], R187 ;  /* 0x000080bb880079a6 */ /* 0x0017e4000c12f31a */
.L_x_7310:
[----:B------:R-:W-:Y:S05]  /*7c20*/  BSYNC.RECONVERGENT B0 ;  /* 0x0000000000007941 */ /* 0x000fea0003800200 */
.L_x_7309:
[----:B------:R-:W4:Y:S01]  /*7c30*/  LDS R189, [R189+0x1180] ;  /* 0x00118000bdbd7984 */ /* 0x000f220000000800 */
[----:B------:R-:W-:Y:S04]  /*7c40*/  BSSY.RECONVERGENT B0, `(.L_x_7311) ;  /* 0x0000004000007945 */ /* 0x000fe80003800200 */
[----:B------:R-:W-:Y:S05]  /*7c50*/  @!P4 BRA `(.L_x_7312) ;  /* 0x000000000008c947 */ /* 0x000fea0003800000 */
[----:B------:R0:W-:Y:S04]  /*7c60*/  REDG.E.ADD.F32.FTZ.RN.STRONG.GPU desc[UR26][R134.64+0x100], R215 ;  /* 0x000100d7860079a6 */ /* 0x0001e8000c12f31a */
[----:B----4-:R4:W-:Y:S02]  /*7c70*/  REDG.E.ADD.F32.FTZ.RN.STRONG.GPU desc[UR26][R136.64+0x100], R189 ;  /* 0x000100bd880079a6 */ /* 0x0109e4000c12f31a */
.L_x_7312:
[----:B------:R-:W-:Y:S05]  /*7c80*/  BSYNC.RECONVERGENT B0 ;  /* 0x0000000000007941 */ /* 0x000fea0003800200 */
.L_x_7311:
        /* <DEDUP_REMOVED lines=9> */
.L_x_7314:
[----:B------:R-:W-:Y:S05]  /*7d20*/  BSYNC.RECONVERGENT B0 ;  /* 0x0000000000007941 */ /* 0x000fea0003800200 */
.L_x_7313:
[----:B------:R-:W0:Y:S01]  /*7d30*/  LDS R193, [R193+0x1280] ;  /* 0x00128000c1c17984 */ /* 0x000e220000000800 */
[----:B------:R-:W-:Y:S04]  /*7d40*/  BSSY.RECONVERGENT B0, `(.L_x_7315) ;  /* 0x0000004000007945 */ /* 0x000fe80003800200 */
[----:B------:R-:W-:Y:S05]  /*7d50*/  @!P2 BRA `(.L_x_7316) ;  /* 0x000000000008a947 */ /* 0x000fea0003800000 */
[----:B------:R1:W-:Y:S04]  /*7d60*/  REDG.E.ADD.F32.FTZ.RN.STRONG.GPU desc[UR26][R134.64+0x200], R219 ;  /* 0x000200db860079a6 */ /* 0x0003e8000c12f31a */
[----:B0-----:R1:W-:Y:S02]  /*7d70*/  REDG.E.ADD.F32.FTZ.RN.STRONG.GPU desc[UR26][R136.64+0x200], R193 ;  /* 0x000200c1880079a6 */ /* 0x0013e4000c12f31a */
.L_x_7316:
[----:B------:R-:W-:Y:S05]  /*7d80*/  BSYNC.RECONVERGENT B0 ;  /* 0x0000000000007941 */ /* 0x000fea0003800200 */
.L_x_7315:
[----:B------:R-:W0:Y:S01]  /*7d90*/  LDS R195, [R195+0x1300] ;  /* 0x00130000c3c37984 */ /* 0x000e220000000800 */
[----:B------:R-:W-:Y:S04]  /*7da0*/  BSSY.RECONVERGENT B0, `(.L_x_7317) ;  /* 0x0000004000007945 */ /* 0x000fe80003800200 */
[----:B------:R-:W-:Y:S05]  /*7db0*/  @!P4 BRA `(.L_x_7318) ;  /* 0x000000000008c947 */ /* 0x000fea0003800000 */
[----:B------:R1:W-:Y:S04]  /*7dc0*/  REDG.E.ADD.F32.FTZ.RN.STRONG.GPU desc[UR26][R134.64+0x280], R221 ;  /* 0x000280dd860079a6 */ /* 0x0003e8000c12f31a */
[----:B0-----:R1:W-:Y:S02]  /*7dd0*/  REDG.E.ADD.F32.FTZ.RN.STRONG.GPU desc[UR26][R136.64+0x280], R195 ;  /* 0x000280c3880079a6 */ /* 0x0013e4000c12f31a */
.L_x_7318:
[----:B------:R-:W-:Y:S05]  /*7de0*/  BSYNC.RECONVERGENT B0 ;  /* 0x0000000000007941 */ /* 0x000fea0003800200 */
.L_x_7317:
[----:B------:R-:W0:Y:S01]  /*7df0*/  LDS R197, [R197+0x1380] ;  /* 0x00138000c5c57984 */ /* 0x000e220000000800 */
[----:B------:R-:W-:Y:S04]  /*7e00*/  BSSY.RECONVERGENT B0, `(.L_x_7319) ;  /* 0x0000004000007945 */ /* 0x000fe80003800200 */
[----:B------:R-:W-:Y:S05]  /*7e10*/  @!P5 BRA `(.L_x_7320) ;  /* 0x000000000008d947 */ /* 0x000fea0003800000 */
[----:B------:R1:W-:Y:S04]  /*7e20*/  REDG.E.ADD.F32.FTZ.RN.STRONG.GPU desc[UR26][R134.64+0x300], R223 ;  /* 0x000300df860079a6 */ /* 0x0003e8000c12f31a */
[----:B0-----:R1:W-:Y:S02]  /*7e30*/  REDG.E.ADD.F32.FTZ.RN.STRONG.GPU desc[UR26][R136.64+0x300], R197 ;  /* 0x000300c5880079a6 */ /* 0x0013e4000c12f31a */
.L_x_7320:
[----:B------:R-:W-:Y:S05]  /*7e40*/  BSYNC.RECONVERGENT B0 ;  /* 0x0000000000007941 */ /* 0x000fea0003800200 */
.L_x_7319:
        /* <DEDUP_REMOVED lines=9> */
.L_x_7322:
[----:B------:R-:W-:Y:S05]  /*7ee0*/  BSYNC.RECONVERGENT B0 ;  /* 0x0000000000007941 */ /* 0x000fea0003800200 */
.L_x_7321:
[----:B------:R-:W0:Y:S01]  /*7ef0*/  LDS R201, [R201+0x1480] ;  /* 0x00148000c9c97984 */ /* 0x000e220000000800 */
[----:B------:R-:W-:Y:S04]  /*7f00*/  BSSY.RECONVERGENT B0, `(.L_x_7323) ;  /* 0x0000004000007945 */ /* 0x000fe80003800200 */
[----:B------:R-:W-:Y:S05]  /*7f10*/  @!P4 BRA `(.L_x_7324) ;  /* 0x000000000008c947 */ /* 0x000fea0003800000 */
[----:B------:R1:W-:Y:S04]  /*7f20*/  REDG.E.ADD.F32.FTZ.RN.STRONG.GPU desc[UR26][R134.64+0x400], R227 ;  /* 0x000400e3860079a6 */ /* 0x0003e8000c12f31a */
[----:B0-----:R1:W-:Y:S02]  /*7f30*/  REDG.E.ADD.F32.FTZ.RN.STRONG.GPU desc[UR26][R136.64+0x400], R201 ;  /* 0x000400c9880079a6 */ /* 0x0013e4000c12f31a */
.L_x_7324:
[----:B------:R-:W-:Y:S05]  /*7f40*/  BSYNC.RECONVERGENT B0 ;  /* 0x0000000000007941 */ /* 0x000fea0003800200 */
.L_x_7323:
[----:B------:R-:W0:Y:S01]  /*7f50*/  LDS R203, [R203+0x1500] ;  /* 0x00150000cbcb7984 */ /* 0x000e220000000800 */
[----:B------:R-:W-:Y:S04]  /*7f60*/  BSSY.RECONVERGENT B0, `(.L_x_7325) ;  /* 0x0000004000007945 */ /* 0x000fe80003800200 */
[----:B------:R-:W-:Y:S05]  /*7f70*/  @!P5 BRA `(.L_x_7326) ;  /* 0x000000000008d947 */ /* 0x000fea0003800000 */
[----:B------:R1:W-:Y:S04]  /*7f80*/  REDG.E.ADD.F32.FTZ.RN.STRONG.GPU desc[UR26][R134.64+0x480], R229 ;  /* 0x000480e5860079a6 */ /* 0x0003e8000c12f31a */
[----:B0-----:R1:W-:Y:S02]  /*7f90*/  REDG.E.ADD.F32.FTZ.RN.STRONG.GPU desc[UR26][R136.64+0x480], R203 ;  /* 0x000480cb880079a6 */ /* 0x0013e4000c12f31a */
.L_x_7326:
[----:B------:R-:W-:Y:S05]  /*7fa0*/  BSYNC.RECONVERGENT B0 ;  /* 0x0000000000007941 */ /* 0x000fea0003800200 */
.L_x_7325:
[----:B------:R-:W0:Y:S01]  /*7fb0*/  LDS R205, [R205+0x1580] ;  /* 0x00158000cdcd7984 */ /* 0x000e220000000800 */
[----:B------:R-:W-:Y:S04]  /*7fc0*/  BSSY.RECONVERGENT B0, `(.L_x_7327) ;  /* 0x0000004000007945 */ /* 0x000fe80003800200 */
[----:B------:R-:W-:Y:S05]  /*7fd0*/  @!P6 BRA `(.L_x_7328) ;  /* 0x000000000008e947 */ /* 0x000fea0003800000 */
[----:B------:R1:W-:Y:S04]  /*7fe0*/  REDG.E.ADD.F32.FTZ.RN.STRONG.GPU desc[UR26][R134.64+0x500], R231 ;  /* 0x000500e7860079a6 */ /* 0x0003e8000c12f31a */
[----:B0-----:R1:W-:Y:S02]  /*7ff0*/  REDG.E.ADD.F32.FTZ.RN.STRONG.GPU desc[UR26][R136.64+0x500], R205 ;  /* 0x000500cd880079a6 */ /* 0x0013e4000c12f31a */
.L_x_7328:
[----:B------:R-:W-:Y:S05]  /*8000*/  BSYNC.RECONVERGENT B0 ;  /* 0x0000000000007941 */ /* 0x000fea0003800200 */
.L_x_7327:
[----:B-12---:R1:W2:Y:S01]  /*8010*/  LDS R171, [R206+0x1600] ;  /* 0x00160000ceab7984 */ /* 0x0062a20000000800 */
[----:B------:R-:W-:Y:S01]  /*8020*/  BSSY.RECONVERGENT B0, `(.L_x_7329) ;  /* 0x0000008000007945 */ /* 0x000fe20003800200 */
[C---:B------:R-:W-:Y:S02]  /*8030*/  ISETP.GE.AND P3, PT, R138.reuse, 0x181, PT ;  /* 0x000001818a00780c */ /* 0x040fe40003f66270 */
[C---:B------:R-:W-:Y:S02]  /*8040*/  ISETP.GE.AND P4, PT, R138.reuse, 0x1a1, PT ;  /* 0x000001a18a00780c */ /* 0x040fe40003f86270 */
[C---:B------:R-:W-:Y:S02]  /*8050*/  ISETP.GE.AND P5, PT, R138.reuse, 0x1c1, PT ;  /* 0x000001c18a00780c */ /* 0x040fe40003fa6270 */
[----:B------:R-:W-:Y:S01]  /*8060*/  ISETP.GE.AND P6, PT, R138, 0x1e1, PT ;  /* 0x000001e18a00780c */ /* 0x000fe20003fc6270 */
[----:B-1----:R-:W-:-:S12]  /*8070*/  @!P2 BRA `(.L_x_7330) ;  /* 0x000000000008a947 */ /* 0x002fd80003800000 */
[----:B------:R1:W-:Y:S04]  /*8080*/  REDG.E.ADD.F32.FTZ.RN.STRONG.GPU desc[UR26][R134.64+0x580], R233 ;  /* 0x000580e9860079a6 */ /* 0x0003e8000c12f31a */
[----:B--2---:R1:W-:Y:S02]  /*8090*/  REDG.E.ADD.F32.FTZ.RN.STRONG.GPU desc[UR26][R136.64+0x580], R171 ;  /* 0x000580ab880079a6 */ /* 0x0043e4000c12f31a */
.L_x_7330:
[----:B------:R-:W-:Y:S05]  /*80a0*/  BSYNC.RECONVERGENT B0 ;  /* 0x0000000000007941 */ /* 0x000fea0003800200 */
.L_x_7329:
[----:B------:R-:W0:Y:S01]  /*80b0*/  LDS R207, [R207+0x1680] ;  /* 0x00168000cfcf7984 */ /* 0x000e220000000800 */
[----:B------:R-:W-:Y:S04]  /*80c0*/  BSSY.RECONVERGENT B0, `(.L_x_7331) ;  /* 0x0000004000007945 */ /* 0x000fe80003800200 */
[----:B------:R-:W-:Y:S05]  /*80d0*/  @!P3 BRA `(.L_x_7332) ;  /* 0x000000000008b947 */ /* 0x000fea0003800000 */
[----:B------:R1:W-:Y:S04]  /*80e0*/  REDG.E.ADD.F32.FTZ.RN.STRONG.GPU desc[UR26][R134.64+0x600], R235 ;  /* 0x000600eb860079a6 */ /* 0x0003e8000c12f31a */
[----:B0-----:R1:W-:Y:S02]  /*80f0*/  REDG.E.ADD.F32.FTZ.RN.STRONG.GPU desc[UR26][R136.64+0x600], R207 ;  /* 0x000600cf880079a6 */ /* 0x0013e4000c12f31a */
.L_x_7332:
[----:B------:R-:W-:Y:S05]  /*8100*/  BSYNC.RECONVERGENT B0 ;  /* 0x0000000000007941 */ /* 0x000fea0003800200 */
.L_x_7331:
[----:B-12---:R1:W2:Y:S01]  /*8110*/  LDS R171, [R208+0x1700] ;  /* 0x00170000d0ab7984 */ /* 0x0062a20000000800 */
[----:B------:R-:W-:Y:S04]  /*8120*/  BSSY.RECONVERGENT B0, `(.L_x_7333) ;  /* 0x0000004000007945 */ /* 0x000fe80003800200 */
[----:B------:R-:W-:Y:S05]  /*8130*/  @!P4 BRA `(.L_x_7334) ;  /* 0x000000000008c947 */ /* 0x000fea0003800000 */
[----:B------:R0:W-:Y:S04]  /*8140*/  REDG.E.ADD.F32.FTZ.RN.STRONG.GPU desc[UR26][R134.64+0x680], R237 ;  /* 0x000680ed860079a6 */ /* 0x0001e8000c12f31a */
[----:B--2---:R2:W-:Y:S02]  /*8150*/  REDG.E.ADD.F32.FTZ.RN.STRONG.GPU desc[UR26][R136.64+0x680], R171 ;  /* 0x000680ab880079a6 */ /* 0x0045e4000c12f31a */
.L_x_7334:
[----:B------:R-:W-:Y:S05]  /*8160*/  BSYNC.RECONVERGENT B0 ;  /* 0x0000000000007941 */ /* 0x000fea0003800200 */
.L_x_7333:
[----:B------:R-:W0:Y:S01]  /*8170*/  LDS R209, [R209+0x1780] ;  /* 0x00178000d1d17984 */ /* 0x000e220000000800 */
[----:B------:R-:W-:Y:S04]  /*8180*/  BSSY.RECONVERGENT B0, `(.L_x_7335) ;  /* 0x0000004000007945 */ /* 0x000fe80003800200 */
[----:B------:R-:W-:Y:S05]  /*8190*/  @!P5 BRA `(.L_x_7336) ;  /* 0x000000000008d947 */ /* 0x000fea0003800000 */
[----:B------:R1:W-:Y:S04]  /*81a0*/  REDG.E.ADD.F32.FTZ.RN.STRONG.GPU desc[UR26][R134.64+0x700], R239 ;  /* 0x000700ef860079a6 */ /* 0x0003e8000c12f31a */
[----:B0-----:R1:W-:Y:S02]  /*81b0*/  REDG.E.ADD.F32.FTZ.RN.STRONG.GPU desc[UR26][R136.64+0x700], R209 ;  /* 0x000700d1880079a6 */ /* 0x0013e4000c12f31a */
.L_x_7336:
[----:B------:R-:W-:Y:S05]  /*81c0*/  BSYNC.RECONVERGENT B0 ;  /* 0x0000000000007941 */ /* 0x000fea0003800200 */
.L_x_7335:
[----:B--2---:R2:W0:Y:S01]  /*81d0*/  LDS R171, [R210+0x1800] ;  /* 0x00180000d2ab7984 */ /* 0x0044220000000800 */
[----:B------:R-:W-:Y:S04]  /*81e0*/  BSSY.RECONVERGENT B0, `(.L_x_7337) ;  /* 0x0000004000007945 */ /* 0x000fe80003800200 */
[----:B------:R-:W-:Y:S05]  /*81f0*/  @!P6 BRA `(.L_x_7338) ;  /* 0x000000000008e947 */ /* 0x000fea0003800000 */
[----:B------:R1:W-:Y:S04]  /*8200*/  REDG.E.ADD.F32.FTZ.RN.STRONG.GPU desc[UR26][R134.64+0x780], R241 ;  /* 0x000780f1860079a6 */ /* 0x0003e8000c12f31a */
[----:B0-----:R1:W-:Y:S02]  /*8210*/  REDG.E.ADD.F32.FTZ.RN.STRONG.GPU desc[UR26][R136.64+0x780], R171 ;  /* 0x000780ab880079a6 */ /* 0x0013e4000c12f31a */
.L_x_7338:
[----:B------:R-:W-:Y:S05]  /*8220*/  BSYNC.RECONVERGENT B0 ;  /* 0x0000000000007941 */ /* 0x000fea0003800200 */
.L_x_7337:
[----:B01-3--:R-:W0:Y:S01]  /*8230*/  SHFL.DOWN P2, R135, R236, 0x1, 0x1f ;  /* 0x08201f00ec877f89 */ /* 0x00be220000040000 */
[----:B------:R-:W-:Y:S01]  /*8240*/  FMUL.FTZ R187, R155, R174 ;  /* 0x000000ae9bbb7220 */ /* 0x000fe20000410000 */
[-C--:B------:R-:W-:Y:S01]  /*8250*/  FMUL.FTZ R155, R152, R180.reuse ;  /* 0x000000b4989b7220 */ /* 0x080fe20000410000 */
[----:B------:R-:W-:Y:S01]  /*8260*/  FMUL.FTZ R180, R145, R180 ;  /* 0x000000b491b47220 */ /* 0x000fe20000410000 */
[----:B------:R-:W-:Y:S01]  /*8270*/  FMUL.FTZ R193, R157, R170 ;  /* 0x000000aa9dc17220 */ /* 0x000fe20000410000 */
[----:B------:R-:W-:Y:S01]  /*8280*/  FMUL.FTZ R157, R153, R178 ;  /* 0x000000b2999d7220 */ /* 0x000fe20000410000 */
[----:B------:R-:W-:Y:S01]  /*8290*/  FMUL.FTZ R153, R151, R182 ;  /* 0x000000b697997220 */ /* 0x000fe20000410000 */
[----:B------:R-:W-:Y:S01]  /*82a0*/  FMUL.FTZ R151, R150, R184 ;  /* 0x000000b896977220 */ /* 0x000fe20000410000 */
[----:B------:R-:W-:Y:S01]  /*82b0*/  FMUL.FTZ R185, R185, R180 ;  /* 0x000000b4b9b97220 */ /* 0x000fe20000410000 */
[----:B------:R-:W-:Y:S01]  /*82c0*/  FMUL.FTZ R184, R145, R184 ;  /* 0x000000b891b87220 */ /* 0x000fe20000410000 */
[-C--:B----4-:R-:W-:Y:S01]  /*82d0*/  FMUL.FTZ R137, R148, R188.reuse ;  /* 0x000000bc94897220 */ /* 0x090fe20000410000 */
[----:B------:R-:W-:Y:S01]  /*82e0*/  FFMA.FTZ R108, R103, R151, R108 ;  /* 0x00000097676c7223 */ /* 0x000fe2000001006c */
[----:B------:R-:W-:Y:S01]  /*82f0*/  FMUL.FTZ R188, R145, R188 ;  /* 0x000000bc91bc7220 */ /* 0x000fe20000410000 */
[----:B------:R-:W-:Y:S01]  /*8300*/  FMUL.FTZ R181, R181, R184 ;  /* 0x000000b8b5b57220 */ /* 0x000fe20000410000 */
[-C--:B------:R-:W-:Y:S01]  /*8310*/  FMUL.FTZ R195, R158, R168.reuse ;  /* 0x000000a89ec37220 */ /* 0x080fe20000410000 */
        /* <DEDUP_REMOVED lines=9> */
[----:B0-----:R-:W-:Y:S01]  /*83b0*/  @P2 FADD R135, R236, R135 ;  /* 0x00000087ec872221 */ /* 0x001fe20000000000 */
[----:B------:R-:W-:Y:S01]  /*83c0*/  FMUL.FTZ R147, R147, R190 ;  /* 0x000000be93937220 */ /* 0x000fe20000410000 */
        /* <DEDUP_REMOVED lines=54> */
[----:B------:R-:W-:Y:S01]  /*8730*/  FADD.FTZ R83, R136, R83 ;  /* 0x0000005388537221 */ /* 0x000fe20000010000 */
[----:B------:R-:W-:Y:S01]  /*8740*/  FFMA.FTZ R122, R117, R193, R122 ;  /* 0x000000c1757a7223 */ /* 0x000fe2000001007a */
[----:B0-----:R-:W-:Y:S01]  /*8750*/  @P2 FADD R203, R134, R203 ;  /* 0x000000cb86cb2221 */ /* 0x001fe20000000000 */
[----:B------:R-:W-:Y:S01]  /*8760*/  FFMA.FTZ R134, R80, R155, R185 ;  /* 0x0000009b50867223 */ /* 0x000fe200000100b9 */
        /* <DEDUP_REMOVED lines=8> */
[----:B------:R-:W-:Y:S01]  /*87f0*/  FFMA.FTZ R140, R121, R197, R140 ;  /* 0x000000c5798c7223 */ /* 0x000fe2000001008c */
[----:B------:R-:W-:Y:S01]  /*8800*/  FADD.FTZ R89, R134, R89 ;  /* 0x0000005986597221 */ /* 0x000fe20000010000 */
[----:B------:R-:W-:Y:S01]  /*8810*/  FFMA.FTZ R134, R72, R137, R177 ;  /* 0x0000008948867223 */ /* 0x000fe200000100b1 */
[----:B------:R-:W-:Y:S01]  /*8820*/  FFMA.FTZ R142, R123, R199, R142 ;  /* 0x000000c77b8e7223 */ /* 0x000fe2000001008e */
[----:B------:R-:W-:Y:S01]  /*8830*/  FFMA.FTZ R144, R125, R201, R144 ;  /* 0x000000c97d907223 */ /* 0x000fe20000010090 */
[----:B------:R-:W-:Y:S01]  /*8840*/  FADD.FTZ R93, R0, R93 ;  /* 0x0000005d005d7221 */ /* 0x000fe20000010000 */
[----:B------:R-:W-:Y:S01]  /*8850*/  FADD.FTZ R91, R134, R91 ;  /* 0x0000005b865b7221 */ /* 0x000fe20000010000 */
[----:B------:R-:W-:Y:S01]  /*8860*/  FFMA.FTZ R134, R92, R195, R163 ;  /* 0x000000c35c867223 */ /* 0x000fe200000100a3 */
[----:B------:R-:W-:Y:S01]  /*8870*/  FADD.FTZ R54, R167, R54 ;  /* 0x00000036a7367221 */ /* 0x000fe20000010000 */
[----:B------:R-:W-:-:S02]  /*8880*/  FADD.FTZ R52, R165, R52 ;  /* 0x00000034a5347221 */ /* 0x000fc40000010000 */
[----:B------:R-:W-:Y:S01]  /*8890*/  FADD.FTZ R81, R134, R81 ;  /* 0x0000005186517221 */ /* 0x000fe20000010000 */
[----:B------:R-:W-:-:S04]  /*88a0*/  FFMA.FTZ R134, R96, R199, R173 ;  /* 0x000000c760867223 */ /* 0x000fc800000100ad */
        /* <DEDUP_REMOVED lines=13> */
.L_x_7340:
[----:B------:R-:W-:Y:S05]  /*8980*/  BSYNC.RECONVERGENT B0 ;  /* 0x0000000000007941 */ /* 0x000fea0003800200 */
.L_x_7339:
[----:B------:R-:W-:-:S04]  /*8990*/  IADD3 R141, PT, PT, R141, 0x1, RZ ;  /* 0x000000018d8d7810 */ /* 0x000fc80007ffe0ff */
[----:B------:R-:W-:-:S13]  /*89a0*/  ISETP.GE.AND P2, PT, R141, UR44, PT ;  /* 0x0000002c8d007c0c */ /* 0x000fda000bf46270 */
[----:B------:R-:W-:Y:S05]  /*89b0*/  @!P2 BRA `(.L_x_7341) ;  /* 0xffffffc00098a947 */ /* 0x000fea000383ffff */
.L_x_7303:
[----:B------:R-:W-:Y:S01]  /*89c0*/  BAR.SYNC.DEFER_BLOCKING 0x0 ;  /* 0x0000000000007b1d */ /* 0x000fe20000010000 */
[----:B------:R-:W-:Y:S01]  /*89d0*/  F2FP.F16.F32.PACK_AB R100, R102, R100 ;  /* 0x000000646664723e */ /* 0x000fe200000000ff */
[----:B------:R-:W-:Y:S01]  /*89e0*/  UIADD3 UR13, UPT, UPT, -UR6, UR13, URZ ;  /* 0x0000000d060d7290 */ /* 0x000fe2000fffe1ff */
[----:B------:R-:W-:Y:S01]  /*89f0*/  F2FP.F16.F32.PACK_AB R104, R106, R104 ;  /* 0x000000686a68723e */ /* 0x000fe200000000ff */
[----:B------:R-:W-:Y:S01]  /*8a00*/  UIADD3 UR20, UP0, UPT, UR20, -0x400, URZ ;  /* 0xfffffc0014147890 */ /* 0x000fe2000ff1e0ff */
[----:B------:R-:W-:Y:S01]  /*8a10*/  PRMT R0, R100, 0x7632, R0 ;  /* 0x0000763264007816 */ /* 0x000fe20000000000 */
[----:B------:R-:W3:Y:S01]  /*8a20*/  LDCU.64 UR10, c[0x0][0x4f8] ;  /* 0x00009f00ff0a77ac */ /* 0x000ee20008000a00 */
[----:B------:R-:W-:Y:S02]  /*8a30*/  F2FP.F16.F32.PACK_AB R112, R114, R112 ;  /* 0x000000707270723e */ /* 0x000fe400000000ff */
[----:B------:R-:W-:Y:S01]  /*8a40*/  PRMT R31, R104, 0x7632, R31 ;  /* 0x00007632681f7816 */ /* 0x000fe2000000001f */
[----:B------:R-:W4:Y:S01]  /*8a50*/  LDCU.64 UR14, c[0x0][0x500] ;  /* 0x0000a000ff0e77ac */ /* 0x000f220008000a00 */
[----:B------:R-:W-:-:S02]  /*8a60*/  F2FP.F16.F32.PACK_AB R108, R110, R108 ;  /* 0x0000006c6e6c723e */ /* 0x000fc400000000ff */
        /* <DEDUP_REMOVED lines=8> */
[----:B------:R-:W-:Y:S01]  /*8af0*/  PRMT R49, R108, 0x7632, R49 ;  /* 0x000076326c317816 */ /* 0x000fe20000000031 */
[----:B------:R-:W-:Y:S01]  /*8b00*/  UIADD3 UR24, UP2, UPT, UR24, -0x400, URZ ;  /* 0xfffffc0018187890 */ /* 0x000fe2000ff5e0ff */
[----:B------:R-:W-:Y:S01]  /*8b10*/  PRMT R50, R116, 0x7632, R50 ;  /* 0x0000763274327816 */ /* 0x000fe20000000032 */
[----:B------:R5:W-:Y:S01]  /*8b20*/  STS.U16 [R48+0x2], R0 ;  /* 0x0000020030007388 */ /* 0x000be20000000400 */
[----:B------:R-:W-:Y:S01]  /*8b30*/  PRMT R51, R124, 0x7632, R51 ;  /* 0x000076327c337816 */ /* 0x000fe20000000033 */
[----:B---3--:R-:W-:Y:S01]  /*8b40*/  UIMAD.WIDE.U32 UR8, UR33, UR10, UR6 ;  /* 0x0000000a210872a5 */ /* 0x008fe2000f8e0006 */
[----:B------:R-:W-:Y:S01]  /*8b50*/  MOV R68, UR13 ;  /* 0x0000000d00447c02 */ /* 0x000fe20008000f00 */
[----:B------:R3:W-:Y:S01]  /*8b60*/  STS.U16 [R48+0x6], R31 ;  /* 0x0000061f30007388 */ /* 0x0007e20000000400 */
[----:B------:R-:W-:-:S02]  /*8b70*/  UIADD3.X UR23, UPT, UPT, UR23, -0x1, URZ, UP1, !UPT ;  /* 0xffffffff17177890 */ /* 0x000fc40008ffe4ff */
[----:B------:R-:W-:Y:S01]  /*8b80*/  UIMAD UR9, UR33, UR11, UR9 ;  /* 0x0000000b210972a4 */ /* 0x000fe2000f8e0209 */
[----:B------:R-:W-:Y:S01]  /*8b90*/  STS.U16 [R48], R100 ;  /* 0x0000006430007388 */ /* 0x000fe20000000400 */
[----:B------:R-:W0:Y:S01]  /*8ba0*/  LDCU.64 UR10, c[0x0][0x550] ;  /* 0x0000aa00ff0a77ac */ /* 0x000e220008000a00 */
[----:B-----5:R-:W-:Y:S02]  /*8bb0*/  PRMT R0, R112, 0x7632, R0 ;  /* 0x0000763270007816 */ /* 0x020fe40000000000 */
[----:B------:R-:W-:Y:S01]  /*8bc0*/  STS.U16 [R48+0x4], R104 ;  /* 0x0000046830007388 */ /* 0x000fe20000000400 */
[----:B----4-:R-:W-:Y:S01]  /*8bd0*/  UIMAD.WIDE.U32 UR8, UR32, UR14, UR8 ;  /* 0x0000000e200872a5 */ /* 0x010fe2000f8e0008 */
[----:B---3--:R-:W-:Y:S01]  /*8be0*/  PRMT R31, R120, 0x7632, R31 ;  /* 0x00007632781f7816 */ /* 0x008fe2000000001f */
[----:B------:R-:W-:Y:S01]  /*8bf0*/  UIADD3.X UR25, UPT, UPT, UR25, -0x1, URZ, UP2, !UPT ;  /* 0xffffffff19197890 */ /* 0x000fe200097fe4ff */
[----:B------:R3:W-:Y:S01]  /*8c00*/  STS.U16 [R48+0xe], R0 ;  /* 0x00000e0030007388 */ /* 0x0007e20000000400 */
[----:B------:R-:W-:-:S03]  /*8c10*/  UIMAD UR9, UR32, UR15, UR9 ;  /* 0x0000000f200972a4 */ /* 0x000fc6000f8e0209 */
[----:B------:R-:W-:Y:S04]  /*8c20*/  STS.U16 [R48+0x8], R108 ;  /* 0x0000086c30007388 */ /* 0x000fe80000000400 */
[----:B------:R-:W-:Y:S01]  /*8c30*/  STS.U16 [R48+0xa], R49 ;  /* 0x00000a3130007388 */ /* 0x000fe20000000400 */
[----:B---3--:R-:W-:-:S03]  /*8c40*/  PRMT R0, R142, 0x7632, R0 ;  /* 0x000076328e007816 */ /* 0x008fc60000000000 */
        /* <DEDUP_REMOVED lines=10> */
[----:B------:R-:W-:Y:S01]  /*8cf0*/  LDS.U16 R31, [R32] ;  /* 0x00000000201f7984 */ /* 0x000fe20000000400 */
[----:B---3--:R-:W-:-:S03]  /*8d00*/  IADD3 R0, P0, PT, R12, UR8, RZ ;  /* 0x000000080c007c10 */ /* 0x008fc6000ff1e0ff */
[----:B------:R-:W-:Y:S01]  /*8d10*/  LDS.U16 R49, [R33+0x40] ;  /* 0x0000400021317984 */ /* 0x000fe20000000400 */
[----:B------:R-:W-:-:S03]  /*8d20*/  IADD3.X R51, PT, PT, RZ, UR9, RZ, P0, !PT ;  /* 0x00000009ff337c10 */ /* 0x000fc600087fe4ff */
[----:B------:R-:W-:Y:S01]  /*8d30*/  LDS.U16 R53, [R34+0x80] ;  /* 0x0000800022357984 */ /* 0x000fe20000000400 */
[C---:B0-----:R-:W-:Y:S01]  /*8d40*/  LEA R50, P3, R0.reuse, UR10, 0x1 ;  /* 0x0000000a00327c11 */ /* 0x041fe2000f8608ff */
[----:B------:R-:W0:Y:S02]  /*8d50*/  LDCU.64 UR8, c[0x0][0x518] ;  /* 0x0000a300ff0877ac */ /* 0x000e240008000a00 */
[----:B------:R-:W-:Y:S01]  /*8d60*/  LDS.U16 R55, [R35+0xc0] ;  /* 0x0000c00023377984 */ /* 0x000fe20000000400 */
[----:B------:R-:W-:Y:S01]  /*8d70*/  LEA.HI.X R51, R0, UR11, R51, 0x1, P3 ;  /* 0x0000000b00337c11 */ /* 0x000fe200098f0c33 */
[----:B------:R-:W3:Y:S01]  /*8d80*/  LDCU.64 UR10, c[0x0][0x520] ;  /* 0x0000a400ff0a77ac */ /* 0x000ee20008000a00 */
[----:B------:R-:W-:Y:S01]  /*8d90*/  F2FP.F16.F32.PACK_AB R0, R66, R93 ;  /* 0x0000005d4200723e */ /* 0x000fe200000000ff */
[----:B------:R-:W-:Y:S01]  /*8da0*/  LDS.U16 R57, [R36+0x100] ;  /* 0x0001000024397984 */ /* 0x000fe20000000400 */
[----:B------:R-:W-:-:S03]  /*8db0*/  FADD.FTZ R93, R93, R6 ;  /* 0x000000065d5d7221 */ /* 0x000fc60000010000 */
[----:B------:R-:W-:Y:S01]  /*8dc0*/  LDS.U16 R59, [R37+0x140] ;  /* 0x00014000253b7984 */ /* 0x000fe20000000400 */
[----:B------:R-:W-:-:S03]  /*8dd0*/  FADD.FTZ R66, R93, R66 ;  /* 0x000000425d427221 */ /* 0x000fc60000010000 */
[----:B------:R-:W-:Y:S04]  /*8de0*/  LDS.U16 R61, [R38+0x180] ;  /* 0x00018000263d7984 */ /* 0x000fe80000000400 */
[----:B------:R-:W-:Y:S01]  /*8df0*/  LDS.U16 R63, [R39+0x1c0] ;  /* 0x0001c000273f7984 */ /* 0x000fe20000000400 */
[----:B0-----:R-:W-:-:S03]  /*8e00*/  UIMAD.WIDE.U32 UR6, UR33, UR8, UR6 ;  /* 0x00000008210672a5 */ /* 0x001fc6000f8e0006 */
[----:B------:R-:W-:Y:S01]  /*8e10*/  LDS.U16 R65, [R40+0x200] ;  /* 0x0002000028417984 */ /* 0x000fe20000000400 */
[----:B------:R-:W-:Y:S01]  /*8e20*/  UIMAD UR7, UR33, UR9, UR7 ;  /* 0x00000009210772a4 */ /* 0x000fe2000f8e0207 */
[----:B------:R-:W0:Y:S02]  /*8e30*/  LDCU.64 UR8, c[0x0][0x560] ;  /* 0x0000ac00ff0877ac */ /* 0x000e240008000a00 */
[----:B------:R-:W-:Y:S01]  /*8e40*/  LDS.U16 R67, [R41+0x240] ;  /* 0x0002400029437984 */ /* 0x000fe20000000400 */
[----:B---3--:R-:W-:-:S03]  /*8e50*/  UIMAD.WIDE.U32 UR6, UR32, UR10, UR6 ;  /* 0x0000000a200672a5 */ /* 0x008fc6000f8e0006 */
[----:B------:R-:W-:Y:S01]  /*8e60*/  LDS.U16 R69, [R42+0x280] ;  /* 0x000280002a457984 */ /* 0x000fe20000000400 */
[----:B------:R-:W-:-:S03]  /*8e70*/  UIMAD UR7, UR32, UR11, UR7 ;  /* 0x0000000b200772a4 */ /* 0x000fc6000f8e0207 */
[----:B------:R-:W-:Y:S04]  /*8e80*/  LDS.U16 R71, [R43+0x2c0] ;  /* 0x0002c0002b477984 */ /* 0x000fe80000000400 */
[----:B------:R-:W-:Y:S04]  /*8e90*/  LDS.U16 R73, [R44+0x300] ;  /* 0x000300002c497984 */ /* 0x000fe80000000400 */
[----:B------:R-:W-:Y:S04]  /*8ea0*/  LDS.U16 R75, [R45+0x340] ;  /* 0x000340002d4b7984 */ /* 0x000fe80000000400 */
[----:B------:R-:W-:Y:S04]  /*8eb0*/  LDS.U16 R77, [R46+0x380] ;  /* 0x000380002e4d7984 */ /* 0x000fe80000000400 */
[----:B------:R-:W-:Y:S04]  /*8ec0*/  LDS.U16 R95, [R47+0x3c0] ;  /* 0x0003c0002f5f7984 */ /* 0x000fe80000000400 */
[----:B------:R-:W-:Y:S01]  /*8ed0*/  @!P1 STS [UR12+0x420], R68 ;  /* 0x00042044ff009988 */ /* 0x000fe2000800080c */
[----:B------:R-:W-:Y:S06]  /*8ee0*/  BAR.SYNC.DEFER_BLOCKING 0x0 ;  /* 0x0000000000007b1d */ /* 0x000fec0000010000 */
[----:B------:R-:W3:Y:S02]  /*8ef0*/  LDS R97, [UR12+0x420] ;  /* 0x0004200cff617984 */ /* 0x000ee40008000800 */
[----:B---3--:R-:W-:-:S02]  /*8f00*/  ISETP.GE.AND P0, PT, R12, R97, PT ;  /* 0x000000610c00720c */ /* 0x008fc40003f06270 */
        /* <DEDUP_REMOVED lines=12> */
[----:B------:R-:W-:Y:S02]  /*8fd0*/  ISETP.GE.AND P6, PT, R24, R97, PT ;  /* 0x000000611800720c */ /* 0x000fe40003fc6270 */
[----:B---3--:R-:W-:Y:S01]  /*8fe0*/  F2FP.F16.F32.PACK_AB R31, R64, R91 ;  /* 0x0000005b401f723e */ /* 0x008fe200000000ff */
[----:B------:R-:W-:Y:S01]  /*8ff0*/  @!P0 STG.E.U16 desc[UR26][R50.64+0x100], R57 ;  /* 0x0001003932008986 */ /* 0x000fe2000c10151a */
[-C--:B------:R-:W-:Y:S01]  /*9000*/  ISETP.GE.AND P0, PT, R25, R97.reuse, PT ;  /* 0x000000611900720c */ /* 0x080fe20003f06270 */
[----:B------:R-:W-:Y:S01]  /*9010*/  FADD.FTZ R91, R66, R91 ;  /* 0x0000005b425b7221 */ /* 0x000fe20000010000 */
[----:B----4-:R-:W-:Y:S01]  /*9020*/  PRMT R49, R0, 0x7610, R49 ;  /* 0x0000761000317816 */ /* 0x010fe20000000031 */
[----:B------:R-:W-:Y:S01]  /*9030*/  @!P2 STG.E.U16 desc[UR26][R50.64+0x140], R59 ;  /* 0x0001403b3200a986 */ /* 0x000fe2000c10151a */
[-C--:B------:R-:W-:Y:S01]  /*9040*/  ISETP.GE.AND P2, PT, R26, R97.reuse, PT ;  /* 0x000000611a00720c */ /* 0x080fe20003f46270 */
[----:B------:R-:W-:Y:S01]  /*9050*/  FADD.FTZ R64, R91, R64 ;  /* 0x000000405b407221 */ /* 0x000fe20000010000 */
[----:B-----5:R-:W-:Y:S01]  /*9060*/  PRMT R53, R31, 0x7610, R53 ;  /* 0x000076101f357816 */ /* 0x020fe20000000035 */
[----:B------:R3:W-:Y:S01]  /*9070*/  @!P3 STG.E.U16 desc[UR26][R50.64+0x180], R61 ;  /* 0x0001803d3200b986 */ /* 0x0007e2000c10151a */
[----:B------:R-:W-:-:S02]  /*9080*/  ISETP.GE.AND P3, PT, R29, R97, PT ;  /* 0x000000611d00720c */ /* 0x000fc40003f66270 */
[----:B-1----:R-:W-:Y:S01]  /*9090*/  PRMT R55, R31, 0x7632, R55 ;  /* 0x000076321f377816 */ /* 0x002fe20000000037 */
[----:B------:R1:W-:Y:S01]  /*90a0*/  @!P4 STG.E.U16 desc[UR26][R50.64+0x1c0], R63 ;  /* 0x0001c03f3200c986 */ /* 0x0003e2000c10151a */
[----:B------:R-:W-:Y:S02]  /*90b0*/  ISETP.GE.AND P4, PT, R28, R97, PT ;  /* 0x000000611c00720c */ /* 0x000fe40003f86270 */
[----:B------:R-:W-:Y:S01]  /*90c0*/  F2FP.F16.F32.PACK_AB R31, R58, R85 ;  /* 0x000000553a1f723e */ /* 0x000fe200000000ff */
[----:B------:R-:W-:Y:S01]  /*90d0*/  @!P5 STG.E.U16 desc[UR26][R50.64+0x200], R65 ;  /* 0x000200413200d986 */ /* 0x000fe2000c10151a */
[----:B------:R-:W-:-:S03]  /*90e0*/  ISETP.GE.AND P5, PT, R27, R97, PT ;  /* 0x000000611b00720c */ /* 0x000fc60003fa6270 */
[----:B------:R-:W-:Y:S01]  /*90f0*/  @!P6 STG.E.U16 desc[UR26][R50.64+0x240], R67 ;  /* 0x000240433200e986 */ /* 0x000fe2000c10151a */
[----:B------:R-:W-:Y:S02]  /*9100*/  ISETP.GE.AND P6, PT, R30, R97, PT ;  /* 0x000000611e00720c */ /* 0x000fe40003fc6270 */
[C---:B---3--:R-:W-:Y:S01]  /*9110*/  PRMT R61, R31.reuse, 0x7610, R61 ;  /* 0x000076101f3d7816 */ /* 0x048fe2000000003d */
[----:B------:R-:W-:Y:S01]  /*9120*/  @!P0 STG.E.U16 desc[UR26][R50.64+0x280], R69 ;  /* 0x0002804532008986 */ /* 0x000fe2000c10151a */
[----:B-1----:R-:W-:Y:S02]  /*9130*/  PRMT R63, R31, 0x7632, R63 ;  /* 0x000076321f3f7816 */ /* 0x002fe4000000003f */
[----:B------:R-:W-:Y:S01]  /*9140*/  F2FP.F16.F32.PACK_AB R31, R52, R79 ;  /* 0x0000004f341f723e */ /* 0x000fe200000000ff */
[----:B------:R-:W-:Y:S04]  /*9150*/  @!P2 STG.E.U16 desc[UR26][R50.64+0x2c0], R71 ;  /* 0x0002c0473200a986 */ /* 0x000fe8000c10151a */
[----:B------:R-:W-:Y:S04]  /*9160*/  @!P5 STG.E.U16 desc[UR26][R50.64+0x300], R73 ;  /* 0x000300493200d986 */ /* 0x000fe8000c10151a */
[----:B------:R-:W-:Y:S04]  /*9170*/  @!P4 STG.E.U16 desc[UR26][R50.64+0x340], R75 ;  /* 0x0003404b3200c986 */ /* 0x000fe8000c10151a */
[----:B------:R-:W-:Y:S04]  /*9180*/  @!P3 STG.E.U16 desc[UR26][R50.64+0x380], R77 ;  /* 0x0003804d3200b986 */ /* 0x000fe8000c10151a */
[----:B------:R1:W-:Y:S01]  /*9190*/  @!P6 STG.E.U16 desc[UR26][R50.64+0x3c0], R95 ;  /* 0x0003c05f3200e986 */ /* 0x0003e2000c10151a */
[----:B------:R-:W-:Y:S01]  /*91a0*/  BAR.SYNC.DEFER_BLOCKING 0x0 ;  /* 0x0000000000007b1d */ /* 0x000fe20000010000 */
[----:B-1----:R-:W-:-:S02]  /*91b0*/  PRMT R51, R0, 0x7632, R51 ;  /* 0x0000763200337816 */ /* 0x002fc40000000033 */
[----:B------:R-:W-:Y:S01]  /*91c0*/  F2FP.F16.F32.PACK_AB R0, R62, R89 ;  /* 0x000000593e00723e */ /* 0x000fe200000000ff */
[----:B------:R-:W-:-:S03]  /*91d0*/  FADD.FTZ R89, R64, R89 ;  /* 0x0000005940597221 */ /* 0x000fc60000010000 */
[C---:B------:R-:W-:Y:S01]  /*91e0*/  PRMT R57, R0.reuse, 0x7610, R57 ;  /* 0x0000761000397816 */ /* 0x040fe20000000039 */
        /* <DEDUP_REMOVED lines=11> */
[----:B-1----:R-:W-:-:S02]  /*92a0*/  PRMT R51, R0, 0x7632, R51 ;  /* 0x0000763200337816 */ /* 0x002fc40000000033 */
[----:B------:R-:W-:Y:S01]  /*92b0*/  F2FP.F16.F32.PACK_AB R0, R54, R81 ;  /* 0x000000513600723e */ /* 0x000fe200000000ff */
[----:B------:R1:W-:Y:S01]  /*92c0*/  STS.U16 [R48+0x6], R55 ;  /* 0x0000063730007388 */ /* 0x0003e20000000400 */
[----:B---3--:R-:W-:Y:S01]  /*92d0*/  F2FP.F16.F32.PACK_AB R49, R56, R83 ;  /* 0x000000533831723e */ /* 0x008fe200000000ff */
[----:B------:R-:W-:Y:S02]  /*92e0*/  FADD.FTZ R83, R58, R83 ;  /* 0x000000533a537221 */ /* 0x000fe40000010000 */
[----:B------:R3:W-:Y:S01]  /*92f0*/  STS.U16 [R48+0x8], R57 ;  /* 0x0000083930007388 */ /* 0x0007e20000000400 */
[----:B----4-:R-:W-:Y:S01]  /*9300*/  PRMT R53, R49, 0x7632, R53 ;  /* 0x0000763231357816 */ /* 0x010fe20000000035 */
[----:B------:R-:W-:Y:S02]  /*9310*/  FADD.FTZ R56, R83, R56 ;  /* 0x0000003853387221 */ /* 0x000fe40000010000 */
[----:B------:R4:W-:Y:S01]  /*9320*/  STS.U16 [R48+0xc], R50 ;  /* 0x00000c3230007388 */ /* 0x0009e20000000400 */
[----:B-1----:R-:W-:Y:S01]  /*9330*/  PRMT R55, R0, 0x7632, R55 ;  /* 0x0000763200377816 */ /* 0x002fe20000000037 */
[----:B------:R-:W-:-:S02]  /*9340*/  FADD.FTZ R81, R56, R81 ;  /* 0x0000005138517221 */ /* 0x000fc40000010000 */
[----:B------:R-:W-:Y:S01]  /*9350*/  STS.U16 [R48+0xa], R59 ;  /* 0x00000a3b30007388 */ /* 0x000fe20000000400 */
[----:B---3--:R-:W-:Y:S01]  /*9360*/  PRMT R57, R31, 0x7632, R57 ;  /* 0x000076321f397816 */ /* 0x008fe20000000039 */
[----:B------:R-:W-:Y:S02]  /*9370*/  FADD.FTZ R54, R81, R54 ;  /* 0x0000003651367221 */ /* 0x000fe40000010000 */
[----:B------:R-:W-:Y:S01]  /*9380*/  STS.U16 [R48+0xe], R51 ;  /* 0x00000e3330007388 */ /* 0x000fe20000000400 */
[----:B----4-:R-:W-:Y:S01]  /*9390*/  PRMT R50, R31, 0x7610, R50 ;  /* 0x000076101f327816 */ /* 0x010fe20000000032 */
        /* <DEDUP_REMOVED lines=9> */
[----:B-1----:R-:W-:Y:S01]  /*9430*/  IADD3 R0, P2, PT, R12, UR6, RZ ;  /* 0x000000060c007c10 */ /* 0x002fe2000ff5e0ff */
        /* <DEDUP_REMOVED lines=8> */
[----:B-1----:R-:W-:Y:S02]  /*94c0*/  IADD3.X R33, PT, PT, RZ, UR7, RZ, P2, !PT ;  /* 0x00000007ff217c10 */ /* 0x002fe400097fe4ff */
[C---:B0-----:R-:W-:Y:S01]  /*94d0*/  LEA R32, P2, R0.reuse, UR8, 0x1 ;  /* 0x0000000800207c11 */ /* 0x041fe2000f8408ff */
        /* <DEDUP_REMOVED lines=53> */
.L_x_7301:
[----:B------:R-:W1:Y:S01]  /*9830*/  LDCU.64 UR6, c[0x0][0x548] ;  /* 0x0000a900ff0677ac */ /* 0x000e620008000a00 */
[----:B------:R-:W3:Y:S01]  /*9840*/  S2R R10, SR_TID.X ;  /* 0x00000000000a7919 */ /* 0x000ee20000002100 */
[----:B------:R-:W4:Y:S01]  /*9850*/  LDCU UR11, c[0x0][0x38c] ;  /* 0x00007180ff0b77ac */ /* 0x000f220008000800 */
[----:B------:R-:W0:Y:S01]  /*9860*/  LDCU.64 UR8, c[0x0][0x568] ;  /* 0x0000ad00ff0877ac */ /* 0x000e220008000a00 */
[----:B-1----:R-:W-:-:S04]  /*9870*/  UISETP.NE.U32.AND UP0, UPT, UR6, URZ, UPT ;  /* 0x000000ff0600728c */ /* 0x002fc8000bf05070 */
[----:B------:R-:W-:-:S09]  /*9880*/  UISETP.NE.AND.EX UP0, UPT, UR7, URZ, UPT, UP0 ;  /* 0x000000ff0700728c */ /* 0x000fd2000bf05300 */
[----:B0---4-:R-:W-:Y:S05]  /*9890*/  BRA.U !UP0, `(.L_x_7343) ;  /* 0x00000001086c7547 */ /* 0x011fea000b800000 */
[----:B------:R-:W0:Y:S01]  /*98a0*/  SHFL.DOWN P0, R0, R5, 0x1, 0x1f ;  /* 0x08201f0005007f89 */ /* 0x000e220000000000 */
[----:B------:R-:W-:Y:S01]  /*98b0*/  BSSY.RECONVERGENT B0, `(.L_x_7343) ;  /* 0x0000019000007945 */ /* 0x000fe20003800200 */
[----:B------:R-:W1:Y:S01]  /*98c0*/  S2R R4, SR_LANEID ;  /* 0x0000000000047919 */ /* 0x000e620000000000 */
[----:B0-----:R-:W-:Y:S02]  /*98d0*/  @P0 FADD R0, R0, R5 ;  /* 0x0000000500000221 */ /* 0x001fe40000000000 */
[----:B------:R-:W0:Y:S03]  /*98e0*/  S2R R5, SR_TID.X ;  /* 0x0000000000057919 */ /* 0x000e260000002100 */
[----:B-----5:R-:W4:Y:S01]  /*98f0*/  SHFL.DOWN P0, R3, R0, 0x2, 0x1f ;  /* 0x08401f0000037f89 */ /* 0x020f220000000000 */
[----:B-1----:R-:W-:-:S13]  /*9900*/  ISETP.NE.AND P1, PT, R4, RZ, PT ;  /* 0x000000ff0400720c */ /* 0x002fda0003f25270 */
[----:B------:R-:W1:Y:S01]  /*9910*/  @!P1 S2R R9, SR_CgaCtaId ;  /* 0x0000000000099919 */ /* 0x000e620000008800 */
[----:B----4-:R-:W-:Y:S01]  /*9920*/  @P0 FADD R3, R0, R3 ;  /* 0x0000000300030221 */ /* 0x010fe20000000000 */
[----:B------:R-:W-:-:S04]  /*9930*/  @!P1 MOV R0, 0x400 ;  /* 0x0000040000009802 */ /* 0x000fc80000000f00 */
[----:B------:R-:W4:Y:S01]  /*9940*/  SHFL.DOWN P0, R2, R3, 0x4, 0x1f ;  /* 0x08801f0003027f89 */ /* 0x000f220000000000 */
[----:B-1----:R-:W-:Y:S01]  /*9950*/  @!P1 LEA R9, R9, R0, 0x18 ;  /* 0x0000000009099211 */ /* 0x002fe200078ec0ff */
[----:B----4-:R-:W-:-:S05]  /*9960*/  @P0 FADD R2, R3, R2 ;  /* 0x0000000203020221 */ /* 0x010fca0000000000 */
        /* <DEDUP_REMOVED lines=13> */
.L_x_7344:
[----:B------:R-:W-:Y:S05]  /*9a40*/  BSYNC.RECONVERGENT B0 ;  /* 0x0000000000007941 */ /* 0x000fea0003800200 */
.L_x_7343:
[----:B------:R-:W-:Y:S01]  /*9a50*/  UISETP.NE.U32.AND UP0, UPT, UR8, URZ, UPT ;  /* 0x000000ff0800728c */ /* 0x000fe2000bf05070 */
[----:B---3--:R-:W-:-:S03]  /*9a60*/  ISETP.GE.AND P0, PT, R10, UR11, PT ;  /* 0x0000000b0a007c0c */ /* 0x008fc6000bf06270 */
        /* <DEDUP_REMOVED lines=8> */
[----:B------:R-:W3:Y:S01]  /*9af0*/  SHFL.DOWN P1, R0, R3, 0x2, 0x1f ;  /* 0x08401f0003007f89 */ /* 0x000ee20000020000 */
[----:B0-----:R-:W-:-:S13]  /*9b00*/  ISETP.NE.AND P2, PT, R4, RZ, PT ;  /* 0x000000ff0400720c */ /* 0x001fda0003f45270 */
[----:B------:R-:W0:Y:S01]  /*9b10*/  @!P2 S2R R4, SR_CgaCtaId ;  /* 0x000000000004a919 */ /* 0x000e220000008800 */
[----:B---3--:R-:W-:Y:S01]  /*9b20*/  @P1 FADD R0, R3, R0 ;  /* 0x0000000003001221 */ /* 0x008fe20000000000 */
[----:B------:R-:W-:-:S04]  /*9b30*/  @!P2 MOV R3, 0x400 ;  /* 0x000004000003a802 */ /* 0x000fc80000000f00 */
[----:B------:R-:W3:Y:S01]  /*9b40*/  SHFL.DOWN P1, R5, R0, 0x4, 0x1f ;  /* 0x08801f0000057f89 */ /* 0x000ee20000020000 */
[----:B0-----:R-:W-:Y:S01]  /*9b50*/  @!P2 LEA R4, R4, R3, 0x18 ;  /* 0x000000030404a211 */ /* 0x001fe200078ec0ff */
[----:B---3--:R-:W-:-:S05]  /*9b60*/  @P1 FADD R5, R0, R5 ;  /* 0x0000000500051221 */ /* 0x008fca0000000000 */
        /* <DEDUP_REMOVED lines=13> */
.L_x_7346:
[----:B------:R-:W-:Y:S05]  /*9c40*/  BSYNC.RECONVERGENT B0 ;  /* 0x0000000000007941 */ /* 0x000fea0003800200 */
.L_x_7345:
[----:B------:R-:W-:Y:S05]  /*9c50*/  @P0 EXIT ;  /* 0x000000000000094d */ /* 0x000fea0003800000 */
[----:B------:R-:W3:Y:S01]  /*9c60*/  S2UR UR8, SR_CTAID.Y ;  /* 0x00000000000879c3 */ /* 0x000ee20000002600 */
[----:B------:R-:W3:Y:S01]  /*9c70*/  LDCU.64 UR6, c[0x0][0x4a8] ;  /* 0x00009500ff0677ac */ /* 0x000ee20008000a00 */
[----:B------:R-:W-:Y:S01]  /*9c80*/  MOV R0, R10 ;  /* 0x0000000a00007202 */ /* 0x000fe20000000f00 */
[----:B------:R-:W4:Y:S05]  /*9c90*/  LDCU UR10, c[0x0][0x360] ;  /* 0x00006c00ff0a77ac */ /* 0x000f2a0008000800 */
[----:B------:R-:W1:Y:S01]  /*9ca0*/  S2UR UR9, SR_CgaCtaId ;  /* 0x00000000000979c3 */ /* 0x000e620000008800 */
[----:B------:R-:W1:Y:S07]  /*9cb0*/  LDCU.64 UR12, c[0x0][0x530] ;  /* 0x0000a600ff0c77ac */ /* 0x000e6e0008000a00 */
[----:B0-----:R-:W0:Y:S01]  /*9cc0*/  LDC.64 R8, c[0x0][0x4b0] ;  /* 0x00012c00ff087b82 */ /* 0x001e220000000a00 */
[----:B---3--:R-:W-:-:S03]  /*9cd0*/  UIMAD.WIDE.U32 UR4, UR8, UR6, URZ ;  /* 0x00000006080472a5 */ /* 0x008fc6000f8e00ff */
[----:B------:R-:W-:Y:S01]  /*9ce0*/  UMOV UR6, 0x400 ;  /* 0x0000040000067882 */ /* 0x000fe20000000000 */
[----:B------:R-:W-:Y:S02]  /*9cf0*/  UIMAD UR7, UR8, UR7, UR5 ;  /* 0x00000007080772a4 */ /* 0x000fe4000f8e0205 */
[----:B-1--4-:R-:W-:-:S12]  /*9d00*/  ULEA UR9, UR9, UR6, 0x18 ;  /* 0x0000000609097291 */ /* 0x012fd8000f8ec0ff */
.L_x_7347:
        /* <DEDUP_REMOVED lines=15> */
.L_x_7348:
        /* <DEDUP_REMOVED lines=16> */
.L_x_10485:


//--------------------- .text._Z25selective_scan_bwd_kernelI32Selective_Scan_bwd_kernel_traitsILi32ELi16ELb0ELb1ELb1ELb1ELb0EN3c104HalfEfEEv12SSMParamsBwd --------------------------
	.section	.text._Z25selective_scan_bwd_kernelI32Selective_Scan_bwd_kernel_traitsILi32ELi16ELb0ELb1ELb1ELb1ELb0EN3c104HalfEfEEv12SSMParamsBwd,"ax",@progbits
	.align	128
        .global         _Z25selective_scan_bwd_kernelI32Selective_Scan_bwd_kernel_traitsILi32ELi16ELb0ELb1ELb1ELb1ELb0EN3c104HalfEfEEv12SSMParamsBwd
        .type           _Z25selective_scan_bwd_kernelI32Selective_Scan_bwd_kernel_traitsILi32ELi16ELb0ELb1ELb1ELb1ELb0EN3c104HalfEfEEv12SSMParamsBwd,@function
        .size           _Z25selective_scan_bwd_kernelI32Selective_Scan_bwd_kernel_traitsILi32ELi16ELb0ELb1ELb1ELb1ELb0EN3c104HalfEfEEv12SSMParamsBwd,(.L_x_10486 - _Z25selective_scan_bwd_kernelI32Selective_Scan_bwd_kernel_traitsILi32ELi16ELb0ELb1ELb1ELb1ELb0EN3c104HalfEfEEv12SSMParamsBwd)
        .other          _Z25selective_scan_bwd_kernelI32Selective_Scan_bwd_kernel_traitsILi32ELi16ELb0ELb1ELb1ELb1ELb0EN3c104HalfEfEEv12SSMParamsBwd,@"STO_CUDA_ENTRY STV_DEFAULT"
_Z25selective_scan_bwd_kernelI32Selective_Scan_bwd_kernel_traitsILi32ELi16ELb0ELb1ELb1ELb1ELb0EN3c104HalfEfEEv12SSMParamsBwd:
.text._Z25selective_scan_bwd_kernelI32Selective_Scan_bwd_kernel_traitsILi32ELi16ELb0ELb1ELb1ELb1ELb0EN3c104HalfEfEEv12SSMParamsBwd:
        /* <DEDUP_REMOVED lines=45> */
[----:B----4-:R-:W-:Y:S01]  /*02d0*/  HFMA2 R8, -RZ, RZ, 0, 0 ;  /* 0x00000000ff087431 */ /* 0x010fe200000001ff */
        /* <DEDUP_REMOVED lines=67> */
[----:B------:R-:W-:Y:S02]  /*0710*/  IADD3 R11, P2, PT, R8, UR15, RZ ;  /* 0x0000000f080b7c10 */ /* 0x000fe4000ff5e0ff */
[----:B------:R-:W-:-:S02]  /*0720*/  IADD3 R0, PT, PT, R9, R13, RZ ;  /* 0x0000000d09007210 */ /* 0x000fc40007ffe0ff */
        /* <DEDUP_REMOVED lines=49> */
.L_x_7421:
        /* <DEDUP_REMOVED lines=63> */
[C---:B-1----:R-:W-:Y:S02]  /*0e30*/  LEA.HI.SX32 R32, R31.reuse, R31, 0x1b ;  /* 0x0000001f1f207211 */ /* 0x042fe400078fdaff */
[C---:B------:R-:W-:Y:S02]  /*0e40*/  IADD3 R36, PT, PT, R31.reuse, 0x20, RZ ;  /* 0x000000201f247810 */ /* 0x040fe40007ffe0ff */
[C---:B------:R-:W-:Y:S02]  /*0e50*/  IADD3 R42, PT, PT, R31.reuse, 0x40, RZ ;  /* 0x000000401f2a7810 */ /* 0x040fe40007ffe0ff */
[----:B------:R-:W-:Y:S02]  /*0e60*/  LEA R32, R32, UR28, 0x1 ;  /* 0x0000001c20207c11 */ /* 0x000fe4000f8e08ff */
[C---:B------:R-:W-:Y:S02]  /*0e70*/  IADD3 R56, PT, PT, R31.reuse, 0x60, RZ ;  /* 0x000000601f387810 */ /* 0x040fe40007ffe0ff */
[----:B------:R-:W-:-:S02]  /*0e80*/  IADD3 R58, PT, PT, R31, 0x80, RZ ;  /* 0x000000801f3a7810 */ /* 0x000fc40007ffe0ff */
[-C--:B------:R-:W-:Y:S02]  /*0e90*/  LEA.HI.SX32 R36, R36, R31.reuse, 0x1b ;  /* 0x0000001f24247211 */ /* 0x080fe400078fdaff */
[C---:B------:R-:W-:Y:S02]  /*0ea0*/  IADD3 R60, PT, PT, R31.reuse, 0xa0, RZ ;  /* 0x000000a01f3c7810 */ /* 0x040fe40007ffe0ff */
[-C--:B------:R-:W-:Y:S02]  /*0eb0*/  LEA.HI.SX32 R34, R42, R31.reuse, 0x1b ;  /* 0x0000001f2a227211 */ /* 0x080fe400078fdaff */
[-C--:B------:R-:W-:Y:S02]  /*0ec0*/  LEA.HI.SX32 R35, R56, R31.reuse, 0x1b ;  /* 0x0000001f38237211 */ /* 0x080fe400078fdaff */
[----:B------:R-:W-:Y:S02]  /*0ed0*/  LEA.HI.SX32 R58, R58, R31, 0x1b ;  /* 0x0000001f3a3a7211 */ /* 0x000fe400078fdaff */
[----:B------:R-:W-:-:S02]  /*0ee0*/  IADD3 R42, PT, PT, R31, 0xc0, RZ ;  /* 0x000000c01f2a7810 */ /* 0x000fc40007ffe0ff */
[-C--:B------:R-:W-:Y:S02]  /*0ef0*/  LEA.HI.SX32 R37, R60, R31.reuse, 0x1b ;  /* 0x0000001f3c257211 */ /* 0x080fe400078fdaff */
[----:B------:R-:W-:Y:S02]  /*0f00*/  LEA R34, R34, UR28, 0x1 ;  /* 0x0000001c22227c11 */ /* 0x000fe4000f8e08ff */
[----:B------:R-:W-:Y:S02]  /*0f10*/  LEA R35, R35, UR28, 0x1 ;  /* 0x0000001c23237c11 */ /* 0x000fe4000f8e08ff */
[C---:B------:R-:W-:Y:S02]  /*0f20*/  IADD3 R56, PT, PT, R31.reuse, 0xe0, RZ ;  /* 0x000000e01f387810 */ /* 0x040fe40007ffe0ff */
[----:B------:R-:W-:Y:S02]  /*0f30*/  IADD3 R60, PT, PT, R31, 0x120, RZ ;  /* 0x000001201f3c7810 */ /* 0x000fe40007ffe0ff */
[----:B------:R-:W-:-:S02]  /*0f40*/  LEA.HI.SX32 R42, R42, R31, 0x1b ;  /* 0x0000001f2a2a7211 */ /* 0x000fc400078fdaff */
[----:B------:R-:W-:Y:S02]  /*0f50*/  LEA R37, R37, UR28, 0x1 ;  /* 0x0000001c25257c11 */ /* 0x000fe4000f8e08ff */
[----:B------:R-:W-:Y:S02]  /*0f60*/  IADD3 R62, PT, PT, R31, 0x140, RZ ;  /* 0x000001401f3e7810 */ /* 0x000fe40007ffe0ff */
[-C--:B------:R-:W-:Y:S02]  /*0f70*/  LEA.HI.SX32 R56, R56, R31.reuse, 0x1b ;  /* 0x0000001f38387211 */ /* 0x080fe400078fdaff */
[-C--:B------:R-:W-:Y:S02]  /*0f80*/  LEA.HI.SX32 R60, R60, R31.reuse, 0x1b ;  /* 0x0000001f3c3c7211 */ /* 0x080fe400078fdaff */
[----:B------:R-:W-:Y:S02]  /*0f90*/  LEA.HI.SX32 R62, R62, R31, 0x1b ;  /* 0x0000001f3e3e7211 */ /* 0x000fe400078fdaff */
        /* <DEDUP_REMOVED lines=15> */
[----:B--2---:R0:W-:Y:S02]  /*1090*/  STS.U16 [R32], R33 ;  /* 0x0000002120007388 */ /* 0x0041e40000000400 */
[----:B0-----:R-:W-:Y:S02]  /*10a0*/  LEA R33, R36, UR28, 0x1 ;  /* 0x0000001c24217c11 */ /* 0x001fe4000f8e08ff */
[----:B------:R-:W-:Y:S02]  /*10b0*/  LEA R36, R58, UR28, 0x1 ;  /* 0x0000001c3a247c11 */ /* 0x000fe4000f8e08ff */
[C---:B------:R-:W-:Y:S01]  /*10c0*/  IADD3 R58, PT, PT, R31.reuse, 0x100, RZ ;  /* 0x000001001f3a7810 */ /* 0x040fe20007ffe0ff */
[----:B---3--:R0:W-:Y:S03]  /*10d0*/  STS.U16 [R33+0x40], R0 ;  /* 0x0000400021007388 */ /* 0x0081e60000000400 */
[----:B------:R-:W-:Y:S01]  /*10e0*/  LEA.HI.SX32 R58, R58, R31, 0x1b ;  /* 0x0000001f3a3a7211 */ /* 0x000fe200078fdaff */
[----:B----4-:R1:W-:Y:S04]  /*10f0*/  STS.U16 [R34+0x80], R39 ;  /* 0x0000802722007388 */ /* 0x0103e80000000400 */
        /* <DEDUP_REMOVED lines=95> */
[----:B------:R-:W-:Y:S01]  /*16f0*/  PRMT R104, RZ, 0x7610, R104 ;  /* 0x00007610ff687816 */ /* 0x000fe20000000068 */
[----:B----4-:R0:W-:Y:S04]  /*1700*/  STS.U16 [R32], R55 ;  /* 0x0000003720007388 */ /* 0x0101e80000000400 */
        /* <DEDUP_REMOVED lines=11> */
[----:B------:R-:W-:Y:S04]  /*17c0*/  STS.U16 [R44+0x300], R63 ;  /* 0x0003003f2c007388 */ /* 0x000fe80000000400 */
[----:B------:R-:W-:Y:S04]  /*17d0*/  STS.U16 [R45+0x340], R0 ;  /* 0x000340002d007388 */ /* 0x000fe80000000400 */
[----:B------:R4:W-:Y:S04]  /*17e0*/  STS.U16 [R46+0x380], R65 ;  /* 0x000380412e007388 */ /* 0x0009e80000000400 */
[----:B------:R4:W-:Y:S01]  /*17f0*/  STS.U16 [R47+0x3c0], R64 ;  /* 0x0003c0402f007388 */ /* 0x0009e20000000400 */
[----:B------:R-:W-:-:S03]  /*1800*/  NOP ;  /* 0x0000000000007918 */ /* 0x000fc60000000000 */
[----:B------:R-:W-:Y:S04]  /*1810*/  LDS.U16 R59, [R48] ;  /* 0x00000000303b7984 */ /* 0x000fe80000000400 */
[----:B------:R-:W4:Y:S04]  /*1820*/  LDS.U16 R60, [R48+0x2] ;  /* 0x00000200303c7984 */ /* 0x000f280000000400 */
[----:B------:R-:W-:Y:S04]  /*1830*/  LDS.U16 R61, [R48+0x4] ;  /* 0x00000400303d7984 */ /* 0x000fe80000000400 */
[----:B------:R-:W4:Y:S04]  /*1840*/  LDS.U16 R62, [R48+0x6] ;  /* 0x00000600303e7984 */ /* 0x000f280000000400 */
[----:B------:R-:W4:Y:S04]  /*1850*/  LDS.U16 R66, [R48+0x8] ;  /* 0x0000080030427984 */ /* 0x000f280000000400 */
[----:B------:R-:W4:Y:S04]  /*1860*/  LDS.U16 R63, [R48+0xa] ;  /* 0x00000a00303f7984 */ /* 0x000f280000000400 */
[----:B------:R-:W4:Y:S04]  /*1870*/  LDS.U16 R67, [R48+0xc] ;  /* 0x00000c0030437984 */ /* 0x000f280000000400 */
[----:B------:R-:W3:Y:S04]  /*1880*/  LDS.U16 R70, [R48+0xe] ;  /* 0x00000e0030467984 */ /* 0x000ee80000000400 */
        /* <DEDUP_REMOVED lines=10> */
[----:B-1----:R-:W-:Y:S02]  /*1930*/  PRMT R49, RZ, 0x7610, R49 ;  /* 0x00007610ff317816 */ /* 0x002fe40000000031 */
[----:B--2---:R-:W-:Y:S02]  /*1940*/  PRMT R52, RZ, 0x7610, R52 ;  /* 0x00007610ff347816 */ /* 0x004fe40000000034 */
[----:B------:R-:W2:Y:S01]  /*1950*/  @!P0 LDG.E.U16 R55, desc[UR20][R50.64] ;  /* 0x0000001432378981 */ /* 0x000ea2000c1e1500 */
[----:B------:R-:W-:-:S03]  /*1960*/  ISETP.GE.AND P0, PT, R17, UR29, PT ;  /* 0x0000001d11007c0c */ /* 0x000fc6000bf06270 */
[----:B------:R-:W2:Y:S01]  /*1970*/  @!P1 LDG.E.U16 R52, desc[UR20][R50.64+0x40] ;  /* 0x0000401432349981 */ /* 0x000ea2000c1e1500 */
[----:B------:R-:W-:Y:S02]  /*1980*/  ISETP.GE.AND P1, PT, R18, UR29, PT ;  /* 0x0000001d12007c0c */ /* 0x000fe4000bf26270 */
[----:B---3--:R-:W-:Y:S01]  /*1990*/  PRMT R53, RZ, 0x7610, R53 ;  /* 0x00007610ff357816 */ /* 0x008fe20000000035 */
[----:B------:R-:W3:Y:S01]  /*19a0*/  @!P3 LDG.E.U16 R71, desc[UR20][R50.64+0x300] ;  /* 0x000300143247b981 */ /* 0x000ee2000c1e1500 */
[----:B----4-:R-:W-:Y:S02]  /*19b0*/  PRMT R54, RZ, 0x7610, R54 ;  /* 0x00007610ff367816 */ /* 0x010fe40000000036 */
[----:B------:R-:W-:Y:S01]  /*19c0*/  PRMT R57, RZ, 0x7610, R57 ;  /* 0x00007610ff397816 */ /* 0x000fe20000000039 */
[----:B------:R-:W4:Y:S04]  /*19d0*/  @!P4 LDG.E.U16 R72, desc[UR20][R50.64+0x340] ;  /* 0x000340143248c981 */ /* 0x000f28000c1e1500 */
[----:B------:R-:W3:Y:S01]  /*19e0*/  @!P0 LDG.E.U16 R49, desc[UR20][R50.64+0x80] ;  /* 0x0000801432318981 */ /* 0x000ee2000c1e1500 */
[----:B------:R-:W-:-:S03]  /*19f0*/  ISETP.GE.AND P0, PT, R19, UR29, PT ;  /* 0x0000001d13007c0c */ /* 0x000fc6000bf06270 */
[----:B------:R-:W4:Y:S01]  /*1a00*/  @!P1 LDG.E.U16 R54, desc[UR20][R50.64+0xc0] ;  /* 0x0000c01432369981 */ /* 0x000f22000c1e1500 */
[----:B------:R-:W-:Y:S02]  /*1a10*/  ISETP.GE.AND P1, PT, R20, UR29, PT ;  /* 0x0000001d14007c0c */ /* 0x000fe4000bf26270 */
[----:B------:R-:W-:Y:S01]  /*1a20*/  PRMT R56, RZ, 0x7610, R56 ;  /* 0x00007610ff387816 */ /* 0x000fe20000000038 */
[----:B------:R-:W4:Y:S01]  /*1a30*/  @!P5 LDG.E.U16 R73, desc[UR20][R50.64+0x380] ;  /* 0x000380143249d981 */ /* 0x000f22000c1e1500 */
[----:B------:R-:W-:Y:S02]  /*1a40*/  PRMT R65, RZ, 0x7610, R65 ;  /* 0x00007610ff417816 */ /* 0x000fe40000000041 */
[----:B------:R-:W-:Y:S01]  /*1a50*/  PRMT R58, RZ, 0x7610, R58 ;  /* 0x00007610ff3a7816 */ /* 0x000fe2000000003a */
        /* <DEDUP_REMOVED lines=11> */
[----:B------:R-:W-:Y:S02]  /*1b10*/  PRMT R64, RZ, 0x7610, R64 ;  /* 0x00007610ff407816 */ /* 0x000fe40000000040 */
[----:B------:R-:W-:Y:S02]  /*1b20*/  PRMT R69, RZ, 0x7610, R69 ;  /* 0x00007610ff457816 */ /* 0x000fe40000000045 */
[----:B------:R-:W-:-:S04]  /*1b30*/  PRMT R68, RZ, 0x7610, R68 ;  /* 0x00007610ff447816 */ /* 0x000fc80000000044 */
[----:B------:R-:W4:Y:S04]  /*1b40*/  @!P1 LDG.E.U16 R69, desc[UR20][R50.64+0x280] ;  /* 0x0002801432459981 */ /* 0x000f28000c1e1500 */
[----:B------:R-:W4:Y:S04]  /*1b50*/  @!P0 LDG.E.U16 R64, desc[UR20][R50.64+0x240] ;  /* 0x0002401432408981 */ /* 0x000f28000c1e1500 */
[----:B------:R0:W4:Y:S01]  /*1b60*/  @!P2 LDG.E.U16 R68, desc[UR20][R50.64+0x2c0] ;  /* 0x0002c0143244a981 */ /* 0x000122000c1e1500 */
[----:B------:R-:W-:Y:S02]  /*1b70*/  HADD2.F32 R60, -RZ, R60.H0_H0 ;  /* 0x2000003cff3c7230 */ /* 0x000fe40000004100 */
[----:B------:R-:W-:-:S02]  /*1b80*/  HADD2.F32 R62, -RZ, R62.H0_H0 ;  /* 0x2000003eff3e7230 */ /* 0x000fc40000004100 */
[----:B------:R-:W-:Y:S02]  /*1b90*/  HADD2.F32 R66, -RZ, R66.H0_H0 ;  /* 0x20000042ff427230 */ /* 0x000fe40000004100 */
[--C-:B-----5:R-:W-:Y:S01]  /*1ba0*/  FADD.FTZ R60, R60, R3.reuse ;  /* 0x000000033c3c7221 */ /* 0x120fe20000010000 */
[----:B------:R-:W-:Y:S01]  /*1bb0*/  FADD.FTZ R62, R62, R3 ;  /* 0x000000033e3e7221 */ /* 0x000fe20000010000 */
[----:B------:R-:W-:Y:S01]  /*1bc0*/  BSSY.RECONVERGENT B0, `(.L_x_7350) ;  /* 0x000005a000007945 */ /* 0x000fe20003800200 */
[----:B0-----:R-:W-:Y:S02]  /*1bd0*/  PRMT R50, RZ, 0x7610, R50 ;  /* 0x00007610ff327816 */ /* 0x001fe40000000032 */
[----:B------:R-:W-:Y:S02]  /*1be0*/  MOV R51, RZ ;  /* 0x000000ff00337202 */ /* 0x000fe40000000f00 */
[----:B------:R-:W-:Y:S02]  /*1bf0*/  FSETP.GTU.FTZ.AND P1, PT, R60, 20, PT ;  /* 0x41a000003c00780b */ /* 0x000fe40003f3c000 */
[----:B------:R-:W-:Y:S01]  /*1c00*/  FSETP.GTU.FTZ.AND P3, PT, R62, 20, PT ;  /* 0x41a000003e00780b */ /* 0x000fe20003f7c000 */
[----:B--2---:R-:W-:Y:S04]  /*1c10*/  STS.U16 [R32], R55 ;  /* 0x0000003720007388 */ /* 0x004fe80000000400 */
[----:B------:R-:W-:Y:S04]  /*1c20*/  STS.U16 [R33+0x40], R52 ;  /* 0x0000403421007388 */ /* 0x000fe80000000400 */
[----:B---3--:R-:W-:Y:S04]  /*1c30*/  STS.U16 [R34+0x80], R49 ;  /* 0x0000803122007388 */ /* 0x008fe80000000400 */
[----:B----4-:R-:W-:Y:S04]  /*1c40*/  STS.U16 [R35+0xc0], R54 ;  /* 0x0000c03623007388 */ /* 0x010fe80000000400 */
        /* <DEDUP_REMOVED lines=29> */
[----:B0-----:R-:W-:-:S05]  /*1e20*/  HADD2.F32 R64, -RZ, R59.H0_H0 ;  /* 0x2000003bff407230 */ /* 0x001fca0000004100 */
[----:B------:R-:W-:Y:S01]  /*1e30*/  FADD.FTZ R59, R64, R3 ;  /* 0x00000003403b7221 */ /* 0x000fe20000010000 */
[----:B-1----:R-:W-:-:S04]  /*1e40*/  HADD2.F32 R72, -RZ, R63.H0_H0 ;  /* 0x2000003fff487230 */ /* 0x002fc80000004100 */
[----:B------:R-:W-:Y:S01]  /*1e50*/  FSETP.GTU.FTZ.AND P0, PT, R59, 20, PT ;  /* 0x41a000003b00780b */ /* 0x000fe20003f1c000 */
[----:B------:R-:W-:Y:S02]  /*1e60*/  HADD2.F32 R68, -RZ, R61.H0_H0 ;  /* 0x2000003dff447230 */ /* 0x000fe40000004100 */
[--C-:B------:R-:W-:Y:S01]  /*1e70*/  FADD.FTZ R64, R72, R3.reuse ;  /* 0x0000000348407221 */ /* 0x100fe20000010000 */
[--C-:B------:R-:W-:Y:S01]  /*1e80*/  FADD.FTZ R63, R66, R3.reuse ;  /* 0x00000003423f7221 */ /* 0x100fe20000010000 */
[----:B------:R-:W-:Y:S02]  /*1e90*/  HADD2.F32 R72, -RZ, R67.H0_H0 ;  /* 0x20000043ff487230 */ /* 0x000fe40000004100 */
[----:B------:R-:W-:Y:S01]  /*1ea0*/  FADD.FTZ R61, R68, R3 ;  /* 0x00000003443d7221 */ /* 0x000fe20000010000 */
[----:B------:R-:W-:Y:S02]  /*1eb0*/  HFMA2 R49, -RZ, RZ, 0, 0 ;  /* 0x00000000ff317431 */ /* 0x000fe400000001ff */
[----:B------:R-:W-:-:S02]  /*1ec0*/  HFMA2 R58, -RZ, RZ, 0, 0 ;  /* 0x00000000ff3a7431 */ /* 0x000fc400000001ff */
[----:B------:R-:W-:Y:S01]  /*1ed0*/  HFMA2 R68, -RZ, RZ, 0, 0 ;  /* 0x00000000ff447431 */ /* 0x000fe200000001ff */
[----:B------:R-:W-:Y:S02]  /*1ee0*/  CS2R R52, SRZ ;  /* 0x0000000000347805 */ /* 0x000fe4000001ff00 */
[----:B------:R-:W-:Y:S02]  /*1ef0*/  CS2R R54, SRZ ;  /* 0x0000000000367805 */ /* 0x000fe4000001ff00 */
[----:B------:R-:W-:Y:S02]  /*1f00*/  CS2R R56, SRZ ;  /* 0x0000000000387805 */ /* 0x000fe4000001ff00 */
[----:B------:R-:W-:Y:S02]  /*1f10*/  FSETP.GTU.FTZ.AND P2, PT, R61, 20, PT ;  /* 0x41a000003d00780b */ /* 0x000fe40003f5c000 */
[----:B------:R-:W-:Y:S02]  /*1f20*/  CS2R R66, SRZ ;  /* 0x0000000000427805 */ /* 0x000fe4000001ff00 */
[----:B------:R-:W-:Y:S01]  /*1f30*/  FSETP.GTU.FTZ.AND P4, PT, R63, 20, PT ;  /* 0x41a000003f00780b */ /* 0x000fe20003f9c000 */
[----:B------:R-:W-:Y:S01]  /*1f40*/  FADD.FTZ R69, R72, R3 ;  /* 0x0000000348457221 */ /* 0x000fe20000010000 */
[----:B------:R-:W-:-:S02]  /*1f50*/  FSETP.GTU.FTZ.AND P5, PT, R64, 20, PT ;  /* 0x41a000004000780b */ /* 0x000fc40003fbc000 */
[----:B------:R-:W-:Y:S01]  /*1f60*/  MOV R65, RZ ;  /* 0x000000ff00417202 */ /* 0x000fe20000000f00 */
[----:B---34-:R-:W-:Y:S10]  /*1f70*/  @P0 BRA `(.L_x_7351) ;  /* 0x0000000000780947 */ /* 0x018ff40003800000 */
        /* <DEDUP_REMOVED lines=9> */
[----:B--2---:R-:W-:Y:S02]  /*2010*/  IADD3 R73, PT, PT, -R71, 0x40800000, RZ ;  /* 0x4080000047497810 */ /* 0x004fe40007ffe1ff */
        /* <DEDUP_REMOVED lines=20> */
.L_x_7351:
[----:B------:R-:W-:Y:S05]  /*2160*/  BSYNC.RECONVERGENT B0 ;  /* 0x0000000000007941 */ /* 0x000fea0003800200 */
.L_x_7350:
[----:B------:R-:W-:Y:S01]  /*2170*/  HADD2.F32 R112, -RZ, R70.H0_H0 ;  /* 0x20000046ff707230 */ /* 0x000fe20000004100 */
[----:B------:R-:W-:Y:S01]  /*2180*/  BSSY.RECONVERGENT B0, `(.L_x_7352) ;  /* 0x0000025000007945 */ /* 0x000fe20003800200 */
[----:B------:R-:W-:Y:S02]  /*2190*/  FSETP.GTU.FTZ.AND P0, PT, R69, 20, PT ;  /* 0x41a000004500780b */ /* 0x000fe40003f1c000 */
[----:B------:R-:W-:Y:S02]  /*21a0*/  CS2R R70, SRZ ;  /* 0x0000000000467805 */ /* 0x000fe4000001ff00 */
[----:B------:R-:W-:Y:S01]  /*21b0*/  MOV R72, RZ ;  /* 0x000000ff00487202 */ /* 0x000fe20000000f00 */
[----:B------:R-:W-:Y:S02]  /*21c0*/  HADD2.F32 R74, -RZ, R74.H0_H0 ;  /* 0x2000004aff4a7230 */ /* 0x000fe40000004100 */
[----:B--2---:R-:W-:Y:S01]  /*21d0*/  FADD.FTZ R73, R112, R3 ;  /* 0x0000000370497221 */ /* 0x004fe20000010000 */
        /* <DEDUP_REMOVED lines=31> */
.L_x_7353:
[----:B------:R-:W-:Y:S05]  /*23d0*/  BSYNC.RECONVERGENT B0 ;  /* 0x0000000000007941 */ /* 0x000fea0003800200 */
.L_x_7352:
        /* <DEDUP_REMOVED lines=39> */
.L_x_7355:
[----:B------:R-:W-:Y:S05]  /*2650*/  BSYNC.RECONVERGENT B0 ;  /* 0x0000000000007941 */ /* 0x000fea0003800200 */
.L_x_7354:
        /* <DEDUP_REMOVED lines=39> */
.L_x_7357:
[----:B------:R-:W-:Y:S05]  /*28d0*/  BSYNC.RECONVERGENT B0 ;  /* 0x0000000000007941 */ /* 0x000fea0003800200 */
.L_x_7356:
[----:B------:R-:W-:Y:S01]  /*28e0*/  HADD2.F32 R96, -RZ, R96.H0_H0 ;  /* 0x20000060ff607230 */ /* 0x000fe20000004100 */
[----:B------:R-:W-:Y:S01]  /*28f0*/  BSSY.RECONVERGENT B0, `(.L_x_7358) ;  /* 0x0000026000007945 */ /* 0x000fe20003800200 */
[----:B------:R-:W-:Y:S01]  /*2900*/  HADD2.F32 R114, -RZ, R88.H0_H0 ;  /* 0x20000058ff727230 */ /* 0x000fe20000004100 */
[----:B------:R-:W-:Y:S01]  /*2910*/  FSETP.GTU.FTZ.AND P3, PT, R83, 20, PT ;  /* 0x41a000005300780b */ /* 0x000fe20003f7c000 */
        /* <DEDUP_REMOVED lines=35> */
.L_x_7359:
[----:B------:R-:W-:Y:S05]  /*2b50*/  BSYNC.RECONVERGENT B0 ;  /* 0x0000000000007941 */ /* 0x000fea0003800200 */
.L_x_7358:
        /* <DEDUP_REMOVED lines=39> */
.L_x_7361:
[----:B------:R-:W-:Y:S05]  /*2dd0*/  BSYNC.RECONVERGENT B0 ;  /* 0x0000000000007941 */ /* 0x000fea0003800200 */
.L_x_7360:
[----:B------:R-:W-:Y:S02]  /*2de0*/  HADD2.F32 R93, -RZ, R93.H0_H0 ;  /* 0x2000005dff5d7230 */ /* 0x000fe40000004100 */
[----:B------:R-:W-:Y:S01]  /*2df0*/  FFMA.FTZ R112, R94, R74, R5 ;  /* 0x0000004a5e707223 */ /* 0x000fe20000010005 */
[----:B------:R-:W-:Y:S01]  /*2e00*/  BSSY.RECONVERGENT B0, `(.L_x_7362) ;  /* 0x0000025000007945 */ /* 0x000fe20003800200 */
[----:B------:R-:W-:Y:S02]  /*2e10*/  HADD2.F32 R114, -RZ, R95.H0_H0 ;  /* 0x2000005fff727230 */ /* 0x000fe40000004100 */
[----:B------:R-:W-:Y:S01]  /*2e20*/  FADD.FTZ R96, R116, R3 ;  /* 0x0000000374607221 */ /* 0x000fe20000010000 */
[----:B------:R-:W-:Y:S01]  /*2e30*/  FSETP.GTU.FTZ.AND P5, PT, R92, 20, PT ;  /* 0x41a000005c00780b */ /* 0x000fe20003fbc000 */
[----:B------:R-:W-:Y:S02]  /*2e40*/  HADD2.F32 R95, -RZ, R99.H0_H0 ;  /* 0x20000063ff5f7230 */ /* 0x000fe40000004100 */
[----:B------:R-:W-:Y:S01]  /*2e50*/  FFMA.FTZ R116, R93, R75, R112 ;  /* 0x0000004b5d747223 */ /* 0x000fe20000010070 */
        /* <DEDUP_REMOVED lines=31> */
.L_x_7363:
[----:B------:R-:W-:Y:S05]  /*3050*/  BSYNC.RECONVERGENT B0 ;  /* 0x0000000000007941 */ /* 0x000fea0003800200 */
.L_x_7362:
        /* <DEDUP_REMOVED lines=39> */
.L_x_7365:
[----:B------:R-:W-:Y:S05]  /*32d0*/  BSYNC.RECONVERGENT B0 ;  /* 0x0000000000007941 */ /* 0x000fea0003800200 */
.L_x_7364:
        /* <DEDUP_REMOVED lines=39> */
.L_x_7367:
[----:B------:R-:W-:Y:S05]  /*3550*/  BSYNC.RECONVERGENT B0 ;  /* 0x0000000000007941 */ /* 0x000fea0003800200 */
.L_x_7366:
        /* <DEDUP_REMOVED lines=39> */
.L_x_7369:
[----:B------:R-:W-:Y:S05]  /*37d0*/  BSYNC.RECONVERGENT B0 ;  /* 0x0000000000007941 */ /* 0x000fea0003800200 */
.L_x_7368:
        /* <DEDUP_REMOVED lines=44> */
.L_x_7371:
[----:B------:R-:W-:Y:S05]  /*3aa0*/  BSYNC.RECONVERGENT B0 ;  /* 0x0000000000007941 */ /* 0x000fea0003800200 */
.L_x_7370:
        /* <DEDUP_REMOVED lines=32> */
.L_x_7373:
[----:B------:R-:W-:Y:S05]  /*3cb0*/  BSYNC.RECONVERGENT B0 ;  /* 0x0000000000007941 */ /* 0x000fea0003800200 */
.L_x_7372:
        /* <DEDUP_REMOVED lines=32> */
.L_x_7375:
[----:B------:R-:W-:Y:S05]  /*3ec0*/  BSYNC.RECONVERGENT B0 ;  /* 0x0000000000007941 */ /* 0x000fea0003800200 */
.L_x_7374:
        /* <DEDUP_REMOVED lines=32> */
.L_x_7377:
[----:B------:R-:W-:Y:S05]  /*40d0*/  BSYNC.RECONVERGENT B0 ;  /* 0x0000000000007941 */ /* 0x000fea0003800200 */
.L_x_7376:
        /* <DEDUP_REMOVED lines=32> */
.L_x_7379:
[----:B------:R-:W-:Y:S05]  /*42e0*/  BSYNC.RECONVERGENT B0 ;  /* 0x0000000000007941 */ /* 0x000fea0003800200 */
.L_x_7378:
        /* <DEDUP_REMOVED lines=32> */
.L_x_7381:
[----:B------:R-:W-:Y:S05]  /*44f0*/  BSYNC.RECONVERGENT B0 ;  /* 0x0000000000007941 */ /* 0x000fea0003800200 */
.L_x_7380:
        /* <DEDUP_REMOVED lines=25> */
[----:B------:R-:W-:Y:S01]  /*4690*/  ISETP.GE.AND P1, PT, R12, UR29, PT ;  /* 0x0000001d0c007c0c */ /* 0x000fe2000bf26270 */
[----:B------:R-:W-:Y:S01]  /*46a0*/  UISETP.NE.AND UP0, UPT, UR8, 0x1, UPT ;  /* 0x000000010800788c */ /* 0x000fe2000bf05270 */
[----:B------:R-:W-:Y:S01]  /*46b0*/  LOP3.LUT R146, R146, 0xfffffdff, RZ, 0xc0, !PT ;  /* 0xfffffdff92927812 */ /* 0x000fe200078ec0ff */
[----:B------:R-:W-:Y:S01]  /*46c0*/  HFMA2 R147, -RZ, RZ, 0, 0 ;  /* 0x00000000ff937431 */ /* 0x000fe200000001ff */
        /* <DEDUP_REMOVED lines=18> */
.L_x_7420:
[----:B------:R-:W-:Y:S02]  /*47f0*/  MOV R132, R12 ;  /* 0x0000000c00847202 */ /* 0x000fe40000000f00 */
[----:B------:R-:W-:Y:S02]  /*4800*/  MOV R133, RZ ;  /* 0x000000ff00857202 */ /* 0x000fe40000000f00 */
[----:B-1----:R-:W-:Y:S02]  /*4810*/  MOV R130, UR6 ;  /* 0x0000000600827c02 */ /* 0x002fe40008000f00 */
[----:B------:R-:W-:Y:S01]  /*4820*/  MOV R131, UR7 ;  /* 0x0000000700837c02 */ /* 0x000fe20008000f00 */
[C-C-:B0-----:R-:W-:Y:S01]  /*4830*/  IMAD.WIDE.U32 R148, R147.reuse, UR26, R132.reuse ;  /* 0x0000001a93947c25 */ /* 0x141fe2000f8e0084 */
[----:B------:R-:W-:Y:S02]  /*4840*/  MOV R152, R130 ;  /* 0x0000008200987202 */ /* 0x000fe40000000f00 */
[----:B------:R-:W-:Y:S01]  /*4850*/  P2R R168, PR, RZ, 0x1 ;  /* 0x00000001ffa87803 */ /* 0x000fe20000000000 */
[----:B------:R-:W-:Y:S01]  /*4860*/  IMAD.WIDE.U32 R134, R147, UR30, R132 ;  /* 0x0000001e93867c25 */ /* 0x000fe2000f8e0084 */
[----:B------:R-:W-:-:S02]  /*4870*/  LEA R132, P2, R148, R7, 0x1 ;  /* 0x0000000794847211 */ /* 0x000fc400078408ff */
[----:B------:R-:W-:Y:S01]  /*4880*/  ISETP.GE.AND P0, PT, R17, UR29, PT ;  /* 0x0000001d11007c0c */ /* 0x000fe2000bf06270 */
[C---:B------:R-:W-:Y:S01]  /*4890*/  IMAD R131, R147.reuse, UR27, R149 ;  /* 0x0000001b93837c24 */ /* 0x040fe2000f8e0295 */
[----:B------:R-:W-:Y:S01]  /*48a0*/  LEA R130, P3, R134, R10, 0x1 ;  /* 0x0000000a86827211 */ /* 0x000fe200078608ff */
[C---:B------:R-:W-:Y:S01]  /*48b0*/  IMAD R0, R147.reuse, UR31, R135 ;  /* 0x0000001f93007c24 */ /* 0x040fe2000f8e0287 */
[----:B------:R-:W-:Y:S02]  /*48c0*/  MOV R153, UR9 ;  /* 0x0000000900997c02 */ /* 0x000fe40008000f00 */
[----:B------:R-:W-:Y:S02]  /*48d0*/  LEA.HI.X R133, R148, R9, R131, 0x1, P2 ;  /* 0x0000000994857211 */ /* 0x000fe400010f0c83 */
[----:B------:R-:W-:Y:S01]  /*48e0*/  LEA.HI.X R131, R134, R11, R0, 0x1, P3 ;  /* 0x0000000b86837211 */ /* 0x000fe200018f0c00 */
[----:B------:R-:W-:Y:S01]  /*48f0*/  IMAD.WIDE.U32 R152, R147, UR24, R152 ;  /* 0x0000001893987c25 */ /* 0x000fe2000f8e0098 */
[----:B------:R-:W-:-:S02]  /*4900*/  LOP3.LUT P3, RZ, R146, 0x200, RZ, 0xc0, !PT ;  /* 0x0000020092ff7812 */ /* 0x000fc4000786c0ff */
[----:B------:R-:W-:Y:S01]  /*4910*/  ISETP.GE.AND P2, PT, R16, UR29, PT ;  /* 0x0000001d10007c0c */ /* 0x000fe2000bf46270 */
[----:B------:R-:W-:Y:S01]  /*4920*/  IMAD R135, R147, UR25, R153 ;  /* 0x0000001993877c24 */ /* 0x000fe2000f8e0299 */
[----:B------:R-:W-:Y:S01]  /*4930*/  ISETP.GE.AND P6, PT, R18, UR29, PT ;  /* 0x0000001d12007c0c */ /* 0x000fe2000bfc6270 */
[----:B------:R-:W3:Y:S01]  /*4940*/  @!P0 LDG.E.U16 R134, desc[UR20][R132.64+0x80] ;  /* 0x0000801484868981 */ /* 0x000ee2000c1e1500 */
[C---:B------:R-:W-:Y:S02]  /*4950*/  LEA R150, P1, R152.reuse, R122, 0x2 ;  /* 0x0000007a98967211 */ /* 0x040fe400078210ff */
[----:B------:R-:W-:Y:S02]  /*4960*/  ISETP.GE.AND P5, PT, R19, UR29, PT ;  /* 0x0000001d13007c0c */ /* 0x000fe4000bfa6270 */
[----:B------:R-:W-:Y:S02]  /*4970*/  LEA.HI.X R151, R152, R123, R135, 0x2, P1 ;  /* 0x0000007b98977211 */ /* 0x000fe400008f1487 */
[----:B------:R-:W-:Y:S01]  /*4980*/  ISETP.GE.AND P4, PT, R20, UR29, PT ;  /* 0x0000001d14007c0c */ /* 0x000fe2000bf86270 */
[----:B------:R-:W5:Y:S04]  /*4990*/  @!P3 LDG.E.U16 R169, desc[UR20][R132.64] ;  /* 0x0000001484a9b981 */ /* 0x000f68000c1e1500 */
[----:B----4-:R-:W4:Y:S01]  /*49a0*/  @!P2 LDG.E.U16 R0, desc[UR20][R132.64+0x40] ;  /* 0x000040148400a981 */ /* 0x010f22000c1e1500 */
[----:B------:R-:W-:-:S03]  /*49b0*/  ISETP.GE.AND P0, PT, R21, UR29, PT ;  /* 0x0000001d15007c0c */ /* 0x000fc6000bf06270 */
[----:B------:R-:W2:Y:S04]  /*49c0*/  @!P6 LDG.E.U16 R152, desc[UR20][R132.64+0xc0] ;  /* 0x0000c0148498e981 */ /* 0x000ea8000c1e1500 */
[----:B------:R-:W2:Y:S01]  /*49d0*/  @!P5 LDG.E.U16 R153, desc[UR20][R132.64+0x100] ;  /* 0x000100148499d981 */ /* 0x000ea2000c1e1500 */
[----:B------:R-:W-:-:S03]  /*49e0*/  ISETP.GE.AND P1, PT, R25, UR29, PT ;  /* 0x0000001d19007c0c */ /* 0x000fc6000bf26270 */
[----:B------:R-:W2:Y:S04]  /*49f0*/  @!P4 LDG.E.U16 R154, desc[UR20][R132.64+0x140] ;  /* 0x00014014849ac981 */ /* 0x000ea8000c1e1500 */
[----:B------:R-:W2:Y:S01]  /*4a00*/  @!P0 LDG.E.U16 R155, desc[UR20][R132.64+0x180] ;  /* 0x00018014849b8981 */ /* 0x000ea2000c1e1500 */
[----:B------:R-:W-:Y:S02]  /*4a10*/  ISETP.GE.AND P0, PT, R22, UR29, PT ;  /* 0x0000001d16007c0c */ /* 0x000fe4000bf06270 */
[----:B------:R-:W-:Y:S01]  /*4a20*/  ISETP.GE.AND P3, PT, R27, UR29, PT ;  /* 0x0000001d1b007c0c */ /* 0x000fe2000bf66270 */
[----:B------:R-:W2:Y:S01]  /*4a30*/  LDG.E R148, desc[UR20][R150.64] ;  /* 0x0000001496947981 */ /* 0x000ea2000c1e1900 */
[----:B------:R-:W-:Y:S02]  /*4a40*/  ISETP.GE.AND P2, PT, R26, UR29, PT ;  /* 0x0000001d1a007c0c */ /* 0x000fe4000bf46270 */
[----:B------:R-:W-:Y:S01]  /*4a50*/  ISETP.GE.AND P5, PT, R29, UR29, PT ;  /* 0x0000001d1d007c0c */ /* 0x000fe2000bfa6270 */
[----:B------:R-:W2:Y:S06]  /*4a60*/  @!P1 LDG.E.U16 R159, desc[UR20][R132.64+0x280] ;  /* 0x00028014849f9981 */ /* 0x000eac000c1e1500 */
        /* <DEDUP_REMOVED lines=8> */
[----:B------:R-:W-:-:S03]  /*4af0*/  ISETP.GE.AND P0, PT, R24, UR29, PT ;  /* 0x0000001d18007c0c */ /* 0x000fc6000bf06270 */
[----:B------:R-:W2:Y:S04]  /*4b00*/  @!P4 LDG.E.U16 R162, desc[UR20][R132.64+0x340] ;  /* 0x0003401484a2c981 */ /* 0x000ea8000c1e1500 */
[----:B------:R-:W2:Y:S06]  /*4b10*/  @!P6 LDG.E.U16 R164, desc[UR20][R132.64+0x3c0] ;  /* 0x0003c01484a4e981 */ /* 0x000eac000c1e1500 */
[----:B------:R0:W2:Y:S01]  /*4b20*/  @!P0 LDG.E.U16 R158, desc[UR20][R132.64+0x240] ;  /* 0x00024014849e8981 */ /* 0x0000a2000c1e1500 */
[----:B------:R-:W-:-:S02]  /*4b30*/  P2R R166, PR, RZ, 0x2 ;  /* 0x00000002ffa67803 */ /* 0x000fc40000000000 */
[----:B------:R-:W-:Y:S02]  /*4b40*/  LOP3.LUT P1, RZ, R146, 0x200, RZ, 0xc0, !PT ;  /* 0x0000020092ff7812 */ /* 0x000fe4000782c0ff */
[----:B------:R-:W-:Y:S02]  /*4b50*/  P2R R167, PR, RZ, 0x1 ;  /* 0x00000001ffa77803 */ /* 0x000fe40000000000 */
[----:B------:R-:W-:Y:S02]  /*4b60*/  ISETP.GE.AND P0, PT, R16, UR29, PT ;  /* 0x0000001d10007c0c */ /* 0x000fe4000bf06270 */
[----:B------:R-:W-:Y:S02]  /*4b70*/  MOV R135, RZ ;  /* 0x000000ff00877202 */ /* 0x000fe40000000f00 */
[----:B------:R-:W-:Y:S02]  /*4b80*/  MOV R149, RZ ;  /* 0x000000ff00957202 */ /* 0x000fe40000000f00 */
[----:B0-----:R-:W-:-:S02]  /*4b90*/  MOV R133, RZ ;  /* 0x000000ff00857202 */ /* 0x001fc40000000f00 */
[----:B------:R-:W-:Y:S02]  /*4ba0*/  MOV R151, RZ ;  /* 0x000000ff00977202 */ /* 0x000fe40000000f00 */
[----:B------:R-:W-:Y:S02]  /*4bb0*/  P2R R165, PR, RZ, 0x4 ;  /* 0x00000004ffa57803 */ /* 0x000fe40000000000 */
[----:B------:R-:W-:Y:S02]  /*4bc0*/  ISETP.GE.AND P2, PT, R20, UR29, PT ;  /* 0x0000001d14007c0c */ /* 0x000fe4000bf46270 */
[----:B-----5:R-:W-:Y:S02]  /*4bd0*/  @!P1 PRMT R135, R169, 0x5410, RZ ;  /* 0x00005410a9879816 */ /* 0x020fe400000000ff */
[----:B------:R-:W-:Y:S02]  /*4be0*/  ISETP.GE.AND P1, PT, R17, UR29, PT ;  /* 0x0000001d11007c0c */ /* 0x000fe4000bf26270 */
[----:B----4-:R-:W-:-:S02]  /*4bf0*/  @!P0 PRMT R135, R135, 0x5410, R0 ;  /* 0x0000541087878816 */ /* 0x010fc40000000000 */
[----:B------:R-:W-:-:S09]  /*4c00*/  ISETP.GE.AND P0, PT, R18, UR29, PT ;  /* 0x0000001d12007c0c */ /* 0x000fd2000bf06270 */
[----:B---3--:R-:W-:-:S04]  /*4c10*/  @!P1 PRMT R149, R134, 0x5410, RZ ;  /* 0x0000541086959816 */ /* 0x008fc800000000ff */
        /* <DEDUP_REMOVED lines=44> */
[----:B------:R0:W-:Y:S04]  /*4ee0*/  STS.U16 [R42+0x280], R149 ;  /* 0x000280952a007388 */ /* 0x0001e80000000400 */
[----:B------:R-:W-:Y:S04]  /*4ef0*/  STS.U16 [R43+0x2c0], R134 ;  /* 0x0002c0862b007388 */ /* 0x000fe80000000400 */
[----:B------:R-:W-:Y:S04]  /*4f00*/  STS.U16 [R44+0x300], R133 ;  /* 0x000300852c007388 */ /* 0x000fe80000000400 */
[----:B------:R-:W-:Y:S04]  /*4f10*/  STS.U16 [R45+0x340], R132 ;  /* 0x000340842d007388 */ /* 0x000fe80000000400 */
[----:B------:R-:W-:Y:S04]  /*4f20*/  STS.U16 [R46+0x380], R151 ;  /* 0x000380972e007388 */ /* 0x000fe80000000400 */
[----:B------:R2:W-:Y:S01]  /*4f30*/  STS.U16 [R47+0x3c0], R150 ;  /* 0x0003c0962f007388 */ /* 0x0005e20000000400 */
[----:B------:R-:W-:-:S03]  /*4f40*/  NOP ;  /* 0x0000000000007918 */ /* 0x000fc60000000000 */
[----:B-1----:R-:W3:Y:S01]  /*4f50*/  @!P1 LDG.E.U16 R0, desc[UR20][R130.64+0x80] ;  /* 0x0000801482009981 */ /* 0x002ee2000c1e1500 */
[----:B------:R-:W-:Y:S02]  /*4f60*/  P2R R154, PR, RZ, 0x1 ;  /* 0x00000001ff9a7803 */ /* 0x000fe40000000000 */
[----:B------:R-:W-:Y:S01]  /*4f70*/  ISETP.GE.AND P0, PT, R19, UR29, PT ;  /* 0x0000001d13007c0c */ /* 0x000fe2000bf06270 */
[----:B0-----:R-:W4:Y:S01]  /*4f80*/  @!P5 LDG.E.U16 R149, desc[UR20][R130.64+0x380] ;  /* 0x000380148295d981 */ /* 0x001f22000c1e1500 */
[----:B------:R-:W-:Y:S02]  /*4f90*/  MOV R135, RZ ;  /* 0x000000ff00877202 */ /* 0x000fe40000000f00 */
[----:B------:R-:W-:Y:S01]  /*4fa0*/  MOV R165, RZ ;  /* 0x000000ff00a57202 */ /* 0x000fe20000000f00 */
[----:B--2---:R-:W2:Y:S01]  /*4fb0*/  @!P6 LDG.E.U16 R150, desc[UR20][R130.64+0x3c0] ;  /* 0x0003c0148296e981 */ /* 0x004ea2000c1e1500 */
[----:B------:R-:W-:Y:S02]  /*4fc0*/  MOV R167, RZ ;  /* 0x000000ff00a77202 */ /* 0x000fe40000000f00 */
[----:B------:R-:W-:Y:S01]  /*4fd0*/  P2R R152, PR, RZ, 0x4 ;  /* 0x00000004ff987803 */ /* 0x000fe20000000000 */
[----:B------:R-:W5:Y:S01]  /*4fe0*/  @!P4 LDG.E.U16 R134, desc[UR20][R130.64+0x340] ;  /* 0x000340148286c981 */ /* 0x000f62000c1e1500 */
[----:B------:R-:W-:-:S02]  /*4ff0*/  MOV R169, RZ ;  /* 0x000000ff00a97202 */ /* 0x000fc40000000f00 */
[----:B------:R-:W-:Y:S02]  /*5000*/  MOV R171, RZ ;  /* 0x000000ff00ab7202 */ /* 0x000fe40000000f00 */
[----:B------:R-:W-:Y:S01]  /*5010*/  MOV R173, RZ ;  /* 0x000000ff00ad7202 */ /* 0x000fe20000000f00 */
[----:B------:R-:W0:Y:S01]  /*5020*/  S2UR UR17, SR_CgaCtaId ;  /* 0x00000000001179c3 */ /* 0x000e220000008800 */
[----:B------:R-:W-:Y:S01]  /*5030*/  MOV R133, RZ ;  /* 0x000000ff00857202 */ /* 0x000fe20000000f00 */
[----:B------:R-:W-:Y:S01]  /*5040*/  LDS.U16 R151, [R48+0x4] ;  /* 0x0000040030977984 */ /* 0x000fe20000000400 */
[----:B------:R-:W-:-:S03]  /*5050*/  MOV R175, RZ ;  /* 0x000000ff00af7202 */ /* 0x000fc60000000f00 */
        /* <DEDUP_REMOVED lines=14> */
[----:B---3--:R-:W-:-:S11]  /*5140*/  @!P0 PRMT R165, R0, 0x5410, RZ ;  /* 0x0000541000a58816 */ /* 0x008fd600000000ff */
[----:B------:R-:W3:Y:S01]  /*5150*/  @!P1 LDG.E.U16 R0, desc[UR20][R130.64+0x180] ;  /* 0x0001801482009981 */ /* 0x000ee2000c1e1500 */
[----:B------:R-:W-:Y:S02]  /*5160*/  ISETP.GE.AND P0, PT, R18, UR29, PT ;  /* 0x0000001d12007c0c */ /* 0x000fe4000bf06270 */
[----:B------:R-:W-:Y:S02]  /*5170*/  ISETP.GE.AND P2, PT, R20, UR29, PT ;  /* 0x0000001d14007c0c */ /* 0x000fe4000bf46270 */
[----:B---3--:R-:W-:-:S09]  /*5180*/  @!P1 PRMT R167, R0, 0x5410, RZ ;  /* 0x0000541000a79816 */ /* 0x008fd200000000ff */
[----:B------:R-:W3:Y:S01]  /*5190*/  @!P0 LDG.E.U16 R0, desc[UR20][R130.64+0xc0] ;  /* 0x0000c01482008981 */ /* 0x000ee2000c1e1500 */
[----:B------:R-:W-:Y:S02]  /*51a0*/  ISETP.GE.AND P1, PT, R22, UR29, PT ;  /* 0x0000001d16007c0c */ /* 0x000fe4000bf26270 */
[----:B---3--:R-:W-:Y:S02]  /*51b0*/  @!P0 PRMT R135, R135, 0x5410, R0 ;  /* 0x0000541087878816 */ /* 0x008fe40000000000 */
[----:B------:R-:W3:Y:S01]  /*51c0*/  @!P2 LDG.E.U16 R0, desc[UR20][R130.64+0x140] ;  /* 0x000140148200a981 */ /* 0x000ee2000c1e1500 */
[----:B------:R-:W-:Y:S02]  /*51d0*/  ISETP.GE.AND P0, PT, R23, UR29, PT ;  /* 0x0000001d17007c0c */ /* 0x000fe4000bf06270 */
[----:B---3--:R-:W-:-:S06]  /*51e0*/  @!P2 PRMT R165, R165, 0x5410, R0 ;  /* 0x00005410a5a5a816 */ /* 0x008fcc0000000000 */
[----:B------:R-:W3:Y:S02]  /*51f0*/  @!P1 LDG.E.U16 R0, desc[UR20][R130.64+0x1c0] ;  /* 0x0001c01482009981 */ /* 0x000ee4000c1e1500 */
[----:B---3--:R-:W-:-:S03]  /*5200*/  @!P1 PRMT R167, R167, 0x5410, R0 ;  /* 0x00005410a7a79816 */ /* 0x008fc60000000000 */
[----:B------:R-:W3:Y:S02]  /*5210*/  @!P0 LDG.E.U16 R0, desc[UR20][R130.64+0x200] ;  /* 0x0002001482008981 */ /* 0x000ee4000c1e1500 */
[----:B---3--:R-:W-:Y:S02]  /*5220*/  @!P0 PRMT R169, R0, 0x5410, RZ ;  /* 0x0000541000a98816 */ /* 0x008fe400000000ff */
[----:B------:R-:W-:Y:S02]  /*5230*/  ISETP.NE.AND P0, PT, R154, RZ, PT ;  /* 0x000000ff9a00720c */ /* 0x000fe40003f05270 */
[----:B------:R-:W-:Y:S01]  /*5240*/  ISETP.NE.AND P1, PT, R153, RZ, PT ;  /* 0x000000ff9900720c */ /* 0x000fe20003f25270 */
[----:B------:R-:W-:Y:S01]  /*5250*/  LDS.U16 R154, [R48+0xa] ;  /* 0x00000a00309a7984 */ /* 0x000fe20000000400 */
[----:B------:R-:W-:Y:S02]  /*5260*/  ISETP.NE.AND P2, PT, R152, RZ, PT ;  /* 0x000000ff9800720c */ /* 0x000fe40003f45270 */
[----:B----4-:R-:W-:Y:S01]  /*5270*/  @!P5 PRMT R175, R149, 0x5410, RZ ;  /* 0x0000541095afd816 */ /* 0x010fe200000000ff */
[----:B------:R-:W-:Y:S06]  /*5280*/  LDS.U16 R152, [R48+0x6] ;  /* 0x0000060030987984 */ /* 0x000fec0000000400 */
[----:B------:R-:W3:Y:S04]  /*5290*/  @!P0 LDG.E.U16 R0, desc[UR20][R130.64+0x240] ;  /* 0x0002401482008981 */ /* 0x000ee8000c1e1500 */
[----:B------:R-:W1:Y:S04]  /*52a0*/  LDS.U16 R149, [R48] ;  /* 0x0000000030957984 */ /* 0x000e680000000400 */
[----:B------:R-:W4:Y:S01]  /*52b0*/  LDS.U16 R153, [R48+0x8] ;  /* 0x0000080030997984 */ /* 0x000f220000000400 */
[----:B---3--:R-:W-:-:S03]  /*52c0*/  @!P0 PRMT R169, R169, 0x5410, R0 ;  /* 0x00005410a9a98816 */ /* 0x008fc60000000000 */
[----:B------:R-:W3:Y:S02]  /*52d0*/  @!P1 LDG.E.U16 R0, desc[UR20][R130.64+0x280] ;  /* 0x0002801482009981 */ /* 0x000ee4000c1e1500 */
[----:B---3--:R-:W-:Y:S02]  /*52e0*/  @!P1 PRMT R171, R0, 0x5410, RZ ;  /* 0x0000541000ab9816 */ /* 0x008fe400000000ff */
[----:B------:R-:W3:Y:S01]  /*52f0*/  @!P2 LDG.E.U16 R0, desc[UR20][R130.64+0x2c0] ;  /* 0x0002c0148200a981 */ /* 0x000ee2000c1e1500 */
[----:B------:R-:W-:Y:S02]  /*5300*/  ISETP.GE.AND P1, PT, R12, UR29, PT ;  /* 0x0000001d0c007c0c */ /* 0x000fe4000bf26270 */
[----:B---3--:R-:W-:Y:S02]  /*5310*/  @!P2 PRMT R171, R171, 0x5410, R0 ;  /* 0x00005410ababa816 */ /* 0x008fe40000000000 */
[----:B------:R-:W3:Y:S01]  /*5320*/  @!P3 LDG.E.U16 R0, desc[UR20][R130.64+0x300] ;  /* 0x000300148200b981 */ /* 0x000ee2000c1e1500 */
[----:B------:R-:W-:-:S13]  /*5330*/  ISETP.GE.AND P2, PT, R16, UR29, PT ;  /* 0x0000001d10007c0c */ /* 0x000fda000bf46270 */
[----:B------:R-:W4:Y:S01]  /*5340*/  @!P2 LDG.E.U16 R132, desc[UR20][R130.64+0x40] ;  /* 0x000040148284a981 */ /* 0x000f22000c1e1500 */
[----:B---3--:R-:W-:-:S03]  /*5350*/  @!P3 PRMT R173, R0, 0x5410, RZ ;  /* 0x0000541000adb816 */ /* 0x008fc600000000ff */
[----:B------:R3:W4:Y:S01]  /*5360*/  @!P1 LDG.E.U16 R0, desc[UR20][R130.64] ;  /* 0x0000001482009981 */ /* 0x000722000c1e1500 */
[----:B--2---:R-:W-:-:S03]  /*5370*/  @!P6 PRMT R175, R175, 0x5410, R150 ;  /* 0x00005410afafe816 */ /* 0x004fc60000000096 */
[----:B------:R-:W2:Y:S01]  /*5380*/  LDS.U16 R150, [R48+0x2] ;  /* 0x0000020030967984 */ /* 0x000ea20000000400 */
[----:B---3--:R-:W-:Y:S01]  /*5390*/  PRMT R131, R135, 0x7632, R131 ;  /* 0x0000763287837816 */ /* 0x008fe20000000083 */
[----:B------:R-:W-:Y:S01]  /*53a0*/  UIADD3 UR16, UPT, UPT, UR42, -0x100, URZ ;  /* 0xffffff002a107890 */ /* 0x000fe2000fffe0ff */
[----:B-----5:R-:W-:-:S03]  /*53b0*/  @!P4 PRMT R173, R173, 0x5410, R134 ;  /* 0x00005410adadc816 */ /* 0x020fc60000000086 */
[----:B------:R-:W-:Y:S01]  /*53c0*/  ULOP3.LUT UR16, UR16, 0x100, URZ, 0xc0, !UPT ;  /* 0x0000010010107892 */ /* 0x000fe2000f8ec0ff */
[----:B------:R-:W-:Y:S02]  /*53d0*/  UMOV UR28, 0x400 ;  /* 0x00000400001c7882 */ /* 0x000fe40000000000 */
[----:B0-----:R-:W-:Y:S01]  /*53e0*/  ULEA UR28, UR17, UR28, 0x18 ;  /* 0x0000001c111c7291 */ /* 0x001fe2000f8ec0ff */
[----:B------:R-:W-:Y:S01]  /*53f0*/  ISETP.NE.AND P0, PT, R168, RZ, PT ;  /* 0x000000ffa800720c */ /* 0x000fe20003f05270 */
[----:B------:R-:W-:Y:S01]  /*5400*/  BSSY.RECONVERGENT B0, `(.L_x_7383) ;  /* 0x000008e000007945 */ /* 0x000fe20003800200 */
[----:B-1----:R-:W-:Y:S02]  /*5410*/  HADD2.F32 R149, -RZ, R149.H0_H0 ;  /* 0x20000095ff957230 */ /* 0x002fe40000004100 */
[----:B------:R-:W-:Y:S02]  /*5420*/  HADD2.F32 R151, -RZ, R151.H0_H0 ;  /* 0x20000097ff977230 */ /* 0x000fe40000004100 */
[----:B------:R-:W-:-:S02]  /*5430*/  HADD2.F32 R152, -RZ, R152.H0_H0 ;  /* 0x20000098ff987230 */ /* 0x000fc40000004100 */
[----:B----4-:R-:W-:Y:S02]  /*5440*/  HADD2.F32 R153, -RZ, R153.H0_H0 ;  /* 0x20000099ff997230 */ /* 0x010fe40000004100 */
        /* <DEDUP_REMOVED lines=36> */
[----:B------:R1:W-:Y:S01]  /*5690*/  STS.U16 [R46+0x7a0], R175 ;  /* 0x0007a0af2e007388 */ /* 0x0003e20000000400 */
[----:B0-----:R-:W-:Y:S02]  /*56a0*/  IADD3 R130, PT, PT, R147, UR16, RZ ;  /* 0x0000001093827c10 */ /* 0x001fe4000fffe0ff */
[----:B------:R-:W-:Y:S01]  /*56b0*/  @P2 IADD3 R130, PT, PT, R8, 0x200, RZ ;  /* 0x0000020008822810 */ /* 0x000fe20007ffe0ff */
[----:B------:R-:W-:Y:S01]  /*56c0*/  STS.U16 [R47+0x7e0], R133 ;  /* 0x0007e0852f007388 */ /* 0x000fe20000000400 */
[----:B------:R-:W-:-:S02]  /*56d0*/  NOP ;  /* 0x0000000000007918 */ /* 0x000fc40000000000 */
[----:B-1----:R-:W-:Y:S01]  /*56e0*/  LEA R175, R130, UR28, 0x2 ;  /* 0x0000001c82af7c11 */ /* 0x002fe2000f8e10ff */
[----:B------:R-:W0:Y:S04]  /*56f0*/  LDS.U16 R131, [R48+0x422] ;  /* 0x0004220030837984 */ /* 0x000e280000000400 */
[----:B------:R-:W-:Y:S04]  /*5700*/  LDS.U16 R130, [R48+0x420] ;  /* 0x0004200030827984 */ /* 0x000fe80000000400 */
[----:B------:R-:W-:Y:S04]  /*5710*/  LDS.U16 R133, [R48+0x426] ;  /* 0x0004260030857984 */ /* 0x000fe80000000400 */
        /* <DEDUP_REMOVED lines=16> */
[----:B------:R-:W-:-:S04]  /*5820*/  FMUL.FTZ R236, R0, R61 ;  /* 0x0000003d00ec7220 */ /* 0x000fc80000410000 */
        /* <DEDUP_REMOVED lines=27> */
[----:B------:R-:W2:Y:S04]  /*59e0*/  MUFU.EX2 R247, R247 ;  /* 0x000000f700f77308 */ /* 0x000ea80000000800 */
[----:B------:R-:W4:Y:S04]  /*59f0*/  MUFU.EX2 R193, R193 ;  /* 0x000000c100c17308 */ /* 0x000f280000000800 */
[----:B------:R-:W4:Y:S01]  /*5a00*/  MUFU.EX2 R191, R191 ;  /* 0x000000bf00bf7308 */ /* 0x000f220000000800 */
[----:B0-----:R0:W-:Y:S01]  /*5a10*/  STS [R175+0x1af8], R216 ;  /* 0x001af8d8af007388 */ /* 0x0011e20000000800 */
[----:B------:R-:W-:-:S02]  /*5a20*/  HADD2.F32 R0, -RZ, R131.H0_H0 ;  /* 0x20000083ff007230 */ /* 0x000fc40000004100 */
[----:B-1----:R-:W-:Y:S02]  /*5a30*/  HADD2.F32 R166, -RZ, R166.H0_H0 ;  /* 0x200000a6ffa67230 */ /* 0x002fe40000004100 */
[----:B--2---:R-:W-:Y:S02]  /*5a40*/  HADD2.F32 R132, -RZ, R132.H0_H0 ;  /* 0x20000084ff847230 */ /* 0x004fe40000004100 */
[----:B---3--:R-:W-:Y:S02]  /*5a50*/  HADD2.F32 R176, -RZ, R134.H0_H0 ;  /* 0x20000086ffb07230 */ /* 0x008fe40000004100 */
[----:B0-----:R-:W-:Y:S02]  /*5a60*/  HADD2.F32 R175, -RZ, R130.H0_H0 ;  /* 0x20000082ffaf7230 */ /* 0x001fe40000004100 */
[----:B------:R-:W-:Y:S02]  /*5a70*/  HADD2.F32 R130, -RZ, R133.H0_H0 ;  /* 0x20000085ff827230 */ /* 0x000fe40000004100 */
[----:B----4-:R-:W-:-:S02]  /*5a80*/  HADD2.F32 R135, -RZ, R135.H0_H0 ;  /* 0x20000087ff877230 */ /* 0x010fc40000004100 */
        /* <DEDUP_REMOVED lines=35> */
.L_x_7384:
[----:B------:R-:W-:-:S06]  /*5cc0*/  LEA R208, R8, UR28, 0x2 ;  /* 0x0000001c08d07c11 */ /* 0x000fcc000f8e10ff */
[----:B------:R-:W0:Y:S02]  /*5cd0*/  LDS R208, [R208+0x22fc] ;  /* 0x0022fc00d0d07984 */ /* 0x000e240000000800 */
.L_x_7385:
[----:B------:R-:W-:Y:S05]  /*5ce0*/  BSYNC.RECONVERGENT B0 ;  /* 0x0000000000007941 */ /* 0x000fea0003800200 */
.L_x_7383:
[C---:B012---:R-:W-:Y:S01]  /*5cf0*/  FMUL.FTZ R0, R191.reuse, R208 ;  /* 0x000000d0bf007220 */ /* 0x047fe20000410000 */
[----:B------:R-:W-:Y:S01]  /*5d00*/  FFMA.FTZ R130, R191, R165, R206 ;  /* 0x000000a5bf827223 */ /* 0x000fe200000100ce */
[----:B------:R-:W0:Y:S01]  /*5d10*/  @P0 LDC R176, c[0x0][0x38c] ;  /* 0x0000e300ffb00b82 */ /* 0x000e220000000800 */
[----:B------:R-:W-:Y:S01]  /*5d20*/  VOTEU.ANY UP0, P0 ;  /* 0x0000000000ff7886 */ /* 0x000fe20000000100 */
[C---:B------:R-:W-:Y:S01]  /*5d30*/  FMUL.FTZ R0, R193.reuse, R0 ;  /* 0x00000000c1007220 */ /* 0x040fe20000410000 */
[----:B------:R-:W-:Y:S01]  /*5d40*/  FFMA.FTZ R130, R193, R130, R202 ;  /* 0x00000082c1827223 */ /* 0x000fe200000100ca */
[----:B------:R-:W-:Y:S01]  /*5d50*/  MOV R135, 0x8 ;  /* 0x0000000800877802 */ /* 0x000fe20000000f00 */
[----:B------:R-:W-:Y:S02]  /*5d60*/  HFMA2 R188, -RZ, RZ, 0, 0 ;  /* 0x00000000ffbc7431 */ /* 0x000fe400000001ff */
        /* <DEDUP_REMOVED lines=34> */
[----:B------:R-:W-:Y:S01]  /*5f90*/  FMUL.FTZ R213, R75, R60 ;  /* 0x0000003c4bd57220 */ /* 0x000fe20000410000 */
[----:B------:R-:W-:-:S03]  /*5fa0*/  FMUL.FTZ R186, R76, R61 ;  /* 0x0000003d4cba7220 */ /* 0x000fc60000410000 */
[----:B------:R-:W-:-:S06]  /*5fb0*/  FMUL.FTZ R184, R150, R213 ;  /* 0x000000d596b87220 */ /* 0x000fcc0000410000 */
[----:B-1----:R-:W-:Y:S01]  /*5fc0*/  @P1 FMUL.FTZ R0, R133, R204 ;  /* 0x000000cc85001220 */ /* 0x002fe20000410000 */
[----:B0-----:R-:W-:-:S04]  /*5fd0*/  @P1 FFMA.FTZ R223, R204, R130, R223 ;  /* 0x00000082ccdf1223 */ /* 0x001fc800000100df */
[----:B------:R-:W-:Y:S01]  /*5fe0*/  @P1 MOV R204, R0 ;  /* 0x0000000000cc1202 */ /* 0x000fe20000000f00 */
[----:B------:R-:W-:-:S04]  /*5ff0*/  FMUL.FTZ R0, R74, R59 ;  /* 0x0000003b4a007220 */ /* 0x000fc80000410000 */
[----:B------:R-:W0:Y:S01]  /*6000*/  SHFL.DOWN PT, R131, R204, 0x2, 0x1f ;  /* 0x08401f00cc837f89 */ /* 0x000e2200000e0000 */
[----:B------:R-:W-:Y:S01]  /*6010*/  FMUL.FTZ R219, R149, R0 ;  /* 0x0000000095db7220 */ /* 0x000fe20000410000 */
[----:B------:R-:W-:Y:S02]  /*6020*/  FMUL.FTZ R207, R77, R62 ;  /* 0x0000003e4dcf7220 */ /* 0x000fe40000410000 */
[----:B------:R-:W1:Y:S01]  /*6030*/  SHFL.DOWN PT, R133, R223, 0x2, 0x1f ;  /* 0x08401f00df857f89 */ /* 0x000e6200000e0000 */
[----:B------:R-:W-:Y:S01]  /*6040*/  FMUL.FTZ R217, R151, R186 ;  /* 0x000000ba97d97220 */ /* 0x000fe20000410000 */
        /* <DEDUP_REMOVED lines=17> */
[----:B------:R-:W-:Y:S01]  /*6160*/  FFMA.FTZ R130, R205, R130, R232 ;  /* 0x00000082cd827223 */ /* 0x000fe200000100e8 */
[----:B-1----:R-:W-:Y:S01]  /*6170*/  @!P1 FFMA.FTZ R223, R204, R133, R223 ;  /* 0x00000085ccdf9223 */ /* 0x002fe200000100df */
        /* <DEDUP_REMOVED lines=74> */
[----:B0-----:R-:W-:Y:S01]  /*6620*/  @!P3 FMUL.FTZ R175, R204, R179 ;  /* 0x000000b3ccafb220 */ /* 0x001fe20000410000 */
        /* <DEDUP_REMOVED lines=25> */
[----:B------:R-:W0:Y:S02]  /*67c0*/  SHFL.UP PT, R172, R225, 0x10, RZ ;  /* 0x06000000e1ac7989 */ /* 0x000e2400000e00ff */
[----:B------:R-:W-:Y:S02]  /*67d0*/  FFMA.FTZ R177, R218, R175, R177 ;  /* 0x000000afdab17223 */ /* 0x000fe400000100b1 */
[----:B------:R-:W1:Y:S02]  /*67e0*/  SHFL.UP PT, R227, R210, 0x10, RZ ;  /* 0x06000000d2e37989 */ /* 0x000e6400000e00ff */
[----:B------:R-:W-:Y:S01]  /*67f0*/  FFMA.FTZ R166, R249, R177, R166 ;  /* 0x000000b1f9a67223 */ /* 0x000fe200000100a6 */
[----:B------:R-:W-:-:S03]  /*6800*/  ISETP.GE.AND P1, PT, R31, 0x10, PT ;  /* 0x000000101f00780c */ /* 0x000fc60003f26270 */
[----:B------:R-:W-:-:S04]  /*6810*/  FFMA.FTZ R179, R199, R166, R168 ;  /* 0x000000a6c7b37223 */ /* 0x000fc800000100a8 */
[----:B------:R-:W-:-:S04]  /*6820*/  FFMA.FTZ R168, R228, R179, R181 ;  /* 0x000000b3e4a87223 */ /* 0x000fc800000100b5 */
[----:B------:R-:W-:-:S04]  /*6830*/  FFMA.FTZ R181, R205, R168, R170 ;  /* 0x000000a8cdb57223 */ /* 0x000fc800000100aa */
[----:B------:R-:W-:Y:S01]  /*6840*/  FFMA.FTZ R170, R230, R181, R183 ;  /* 0x000000b5e6aa7223 */ /* 0x000fe200000100b7 */
[----:B0-----:R-:W-:-:S03]  /*6850*/  FFMA.FTZ R172, R210, R172, R225 ;  /* 0x000000acd2ac7223 */ /* 0x001fc600000100e1 */
[----:B------:R-:W-:Y:S01]  /*6860*/  FFMA.FTZ R183, R211, R170, R134 ;  /* 0x000000aad3b77223 */ /* 0x000fe20000010086 */
[----:B-1----:R-:W-:Y:S01]  /*6870*/  @P1 FMUL.FTZ R210, R210, R227 ;  /* 0x000000e3d2d21220 */ /* 0x002fe20000410000 */
[----:B------:R-:W-:Y:S02]  /*6880*/  FSEL R192, R225, R172, !P1 ;  /* 0x000000ace1c07208 */ /* 0x000fe40004800000 */
[----:B------:R-:W-:Y:S01]  /*6890*/  FFMA.FTZ R172, R238, R183, R221 ;  /* 0x000000b7eeac7223 */ /* 0x000fe200000100dd */
[----:B--2---:R-:W-:Y:S04]  /*68a0*/  SHFL.IDX PT, R188, R188, RZ, 0x1f ;  /* 0x00001fffbcbc7589 */ /* 0x004fe800000e0000 */
[----:B------:R-:W-:Y:S04]  /*68b0*/  SHFL.UP PT, R210, R210, 0x1, RZ ;  /* 0x04200000d2d27989 */ /* 0x000fe800000e00ff */
[----:B------:R-:W0:Y:S01]  /*68c0*/  SHFL.UP PT, R221, R192, 0x1, RZ ;  /* 0x04200000c0dd7989 */ /* 0x000e2200000e00ff */
[----:B------:R-:W-:-:S03]  /*68d0*/  FFMA.FTZ R185, R236, R172, R185 ;  /* 0x000000acecb97223 */ /* 0x000fc600000100b9 */
[----:B------:R-:W-:Y:S04]  /*68e0*/  SHFL.IDX PT, R223, R223, RZ, 0x1f ;  /* 0x00001fffdfdf7589 */ /* 0x000fe800000e0000 */
[----:B------:R-:W1:Y:S01]  /*68f0*/  SHFL.IDX PT, R204, R204, RZ, 0x1f ;  /* 0x00001fffcccc7589 */ /* 0x000e6200000e0000 */
[----:B------:R-:W-:Y:S01]  /*6900*/  FFMA.FTZ R174, R245, R185, R174 ;  /* 0x000000b9f5ae7223 */ /* 0x000fe200000100ae */
[----:B------:R-:W-:Y:S01]  /*6910*/  ISETP.NE.AND P1, PT, R8, RZ, PT ;  /* 0x000000ff0800720c */ /* 0x000fe20003f25270 */
[----:B0-----:R-:W-:-:S04]  /*6920*/  @P2 FFMA.FTZ R188, R210, R188, R221 ;  /* 0x000000bcd2bc2223 */ /* 0x001fc800000100dd */
[----:B------:R-:W-:-:S04]  /*6930*/  FFMA.FTZ R216, R216, R188, R219 ;  /* 0x000000bcd8d87223 */ /* 0x000fc800000100db */
[----:B------:R-:W-:Y:S01]  /*6940*/  FFMA.FTZ R245, R245, R216, R184 ;  /* 0x000000d8f5f57223 */ /* 0x000fe200000100b8 */
[----:B------:R-:W-:Y:S01]  /*6950*/  FMUL.FTZ R229, R174, R59 ;  /* 0x0000003baee57220 */ /* 0x000fe20000410000 */
[----:B------:R-:W-:Y:S02]  /*6960*/  FFMA.FTZ R0, R149, -R0, R216 ;  /* 0x8000000095007223 */ /* 0x000fe400000100d8 */
[----:B------:R-:W-:Y:S01]  /*6970*/  FFMA.FTZ R236, R236, R245, R217 ;  /* 0x000000f5ecec7223 */ /* 0x000fe200000100d9 */
[----:B------:R-:W-:Y:S01]  /*6980*/  FMUL.FTZ R231, R74, R229 ;  /* 0x000000e54ae77220 */ /* 0x000fe20000410000 */
[----:B------:R-:W-:Y:S01]  /*6990*/  FMUL.FTZ R206, R185, R60 ;  /* 0x0000003cb9ce7220 */ /* 0x000fe20000410000 */
[----:B------:R-:W-:Y:S01]  /*69a0*/  FFMA.FTZ R184, R150, -R213, R245 ;  /* 0x800000d596b87223 */ /* 0x000fe200000100f5 */
[----:B------:R-:W-:Y:S01]  /*69b0*/  FFMA.FTZ R238, R238, R236, R215 ;  /* 0x000000eceeee7223 */ /* 0x000fe200000100d7 */
[----:B------:R-:W-:Y:S01]  /*69c0*/  FFMA.FTZ R229, R0, R229, RZ ;  /* 0x000000e500e57223 */ /* 0x000fe200000100ff */
[----:B------:R-:W-:Y:S01]  /*69d0*/  SHF.L.U32 R225, R8, 0x4, RZ ;  /* 0x0000000408e17819 */ /* 0x000fe200000006ff */
[----:B------:R-:W-:Y:S01]  /*69e0*/  FMUL.FTZ R227, R172, R61 ;  /* 0x0000003dace37220 */ /* 0x000fe20000410000 */
[----:B------:R-:W-:Y:S01]  /*69f0*/  FFMA.FTZ R234, R211, R238, R234 ;  /* 0x000000eed3ea7223 */ /* 0x000fe200000100ea */
[----:B------:R-:W-:Y:S01]  /*6a00*/  FFMA.FTZ R229, R184, R206, R229 ;  /* 0x000000ceb8e57223 */ /* 0x000fe200000100e5 */
[----:B------:R-:W-:Y:S01]  /*6a10*/  FFMA.FTZ R186, R151, -R186, R236 ;  /* 0x800000ba97ba7223 */ /* 0x000fe200000100ec */
[----:B------:R-:W-:Y:S01]  /*6a20*/  LEA.HI R134, R8, R225, RZ, 0x1f ;  /* 0x000000e108867211 */ /* 0x000fe200078ff8ff */
[----:B------:R-:W-:Y:S01]  /*6a30*/  FFMA.FTZ R230, R230, R234, R209 ;  /* 0x000000eae6e67223 */ /* 0x000fe200000100d1 */
[C---:B-1----:R-:W-:Y:S01]  /*6a40*/  FFMA.FTZ R131, R204.reuse, R131, R223 ;  /* 0x00000083cc837223 */ /* 0x042fe200000100df */
[----:B------:R-:W-:Y:S01]  /*6a50*/  FMUL.FTZ R130, R204, R130 ;  /* 0x00000082cc827220 */ /* 0x000fe20000410000 */
[----:B------:R-:W-:Y:S01]  /*6a60*/  @!P1 LEA R202, R147, UR28, 0x3 ;  /* 0x0000001c93ca9c11 */ /* 0x000fe2000f8e18ff */
[----:B------:R-:W-:Y:S01]  /*6a70*/  FMUL.FTZ R192, R183, R62 ;  /* 0x0000003eb7c07220 */ /* 0x000fe20000410000 */
[----:B------:R-:W-:Y:S01]  /*6a80*/  FFMA.FTZ R229, R186, R227, R229 ;  /* 0x000000e3bae57223 */ /* 0x000fe200000100e5 */
[----:B------:R-:W-:Y:S01]  /*6a90*/  FFMA.FTZ R188, R152, -R207, R238 ;  /* 0x800000cf98bc7223 */ /* 0x000fe200000100ee */
[----:B------:R-:W-:Y:S01]  /*6aa0*/  LEA R134, R134, UR28, 0x2 ;  /* 0x0000001c86867c11 */ /* 0x000fe2000f8e10ff */
[----:B------:R-:W-:Y:S01]  /*6ab0*/  FFMA.FTZ R232, R205, R230, R232 ;  /* 0x000000e6cde87223 */ /* 0x000fe200000100e8 */
[----:B------:R-:W-:Y:S01]  /*6ac0*/  FMUL.FTZ R233, R75, R206 ;  /* 0x000000ce4be97220 */ /* 0x000fe20000410000 */
[----:B------:R-:W-:Y:S01]  /*6ad0*/  FMUL.FTZ R223, R170, R63 ;  /* 0x0000003faadf7220 */ /* 0x000fe20000410000 */
[----:B------:R-:W-:Y:S01]  /*6ae0*/  FMUL.FTZ R235, R76, R227 ;  /* 0x000000e34ceb7220 */ /* 0x000fe20000410000 */
[----:B------:R-:W-:Y:S01]  /*6af0*/  FFMA.FTZ R229, R188, R192, R229 ;  /* 0x000000c0bce57223 */ /* 0x000fe200000100e5 */
[----:B------:R-:W-:Y:S01]  /*6b00*/  FFMA.FTZ R190, R153, -R190, R234 ;  /* 0x800000be99be7223 */ /* 0x000fe200000100ea */
[----:B------:R0:W-:Y:S01]  /*6b10*/  @!P1 STS.64 [R202+0x2378], R130 ;  /* 0x00237882ca009388 */ /* 0x0001e20000000a00 */
[----:B------:R-:W-:Y:S01]  /*6b20*/  FMUL.FTZ R204, R181, R64 ;  /* 0x00000040b5cc7220 */ /* 0x000fe20000410000 */
[----:B------:R-:W-:Y:S01]  /*6b30*/  FMUL.FTZ R221, R168, R69 ;  /* 0x00000045a8dd7220 */ /* 0x000fe20000410000 */
[----:B------:R-:W-:Y:S01]  /*6b40*/  FMUL.FTZ R219, R166, R79 ;  /* 0x0000004fa6db7220 */ /* 0x000fe20000410000 */
[----:B------:R-:W-:Y:S01]  /*6b50*/  FMUL.FTZ R237, R77, R192 ;  /* 0x000000c04ded7220 */ /* 0x000fe20000410000 */
[----:B------:R-:W-:Y:S01]  /*6b60*/  LEA.HI R220, R225, R225, RZ, 0x1b ;  /* 0x000000e1e1dc7211 */ /* 0x000fe200078fd8ff */
[----:B------:R-:W-:Y:S01]  /*6b70*/  FMUL.FTZ R222, R173, R92 ;  /* 0x0000005cadde7220 */ /* 0x000fe20000410000 */
[----:B------:R-:W-:Y:S01]  /*6b80*/  FFMA.FTZ R228, R228, R232, R203 ;  /* 0x000000e8e4e47223 */ /* 0x000fe200000100cb */
[----:B------:R1:W-:Y:S01]  /*6b90*/  STS [R134+0x840], R231 ;  /* 0x000840e786007388 */ /* 0x0003e20000000800 */
[----:B------:R-:W-:Y:S01]  /*6ba0*/  FMUL.FTZ R246, R171, R96 ;  /* 0x00000060abf67220 */ /* 0x000fe20000410000 */
[----:B------:R-:W-:Y:S01]  /*6bb0*/  FFMA.FTZ R229, R190, R223, R229 ;  /* 0x000000dfbee57223 */ /* 0x000fe200000100e5 */
[----:B0-----:R-:W-:Y:S01]  /*6bc0*/  FMUL.FTZ R202, R179, R73 ;  /* 0x00000049b3ca7220 */ /* 0x001fe20000410000 */
[----:B------:R-:W-:Y:S01]  /*6bd0*/  FMUL.FTZ R131, R177, R83 ;  /* 0x00000053b1837220 */ /* 0x000fe20000410000 */
[----:B------:R-:W-:Y:S01]  /*6be0*/  FMUL.FTZ R130, R175, R88 ;  /* 0x00000058af827220 */ /* 0x000fe20000410000 */
[----:B------:R-:W-:Y:S01]  /*6bf0*/  FFMA.FTZ R192, R154, -R201, R230 ;  /* 0x800000c99ac07223 */ /* 0x000fe200000100e6 */
[----:B------:R0:W-:Y:S01]  /*6c00*/  STS [R14+0x4], R233 ;  /* 0x000004e90e007388 */ /* 0x0001e20000000800 */
[----:B------:R-:W-:Y:S01]  /*6c10*/  FMUL.FTZ R244, R169, R99 ;  /* 0x00000063a9f47220 */ /* 0x000fe20000410000 */
[----:B------:R-:W-:Y:S01]  /*6c20*/  FMUL.FTZ R242, R167, R100 ;  /* 0x00000064a7f27220 */ /* 0x000fe20000410000 */
[----:B------:R-:W-:Y:S01]  /*6c30*/  FMUL.FTZ R240, R165, R107 ;  /* 0x0000006ba5f07220 */ /* 0x000fe20000410000 */
[----:B------:R2:W-:Y:S01]  /*6c40*/  STS [R14+0x8], R235 ;  /* 0x000008eb0e007388 */ /* 0x0005e20000000800 */
[----:B------:R-:W-:Y:S01]  /*6c50*/  FMUL.FTZ R239, R78, R223 ;  /* 0x000000df4eef7220 */ /* 0x000fe20000410000 */
[----:B------:R-:W-:Y:S01]  /*6c60*/  FMUL.FTZ R241, R81, R204 ;  /* 0x000000cc51f17220 */ /* 0x000fe20000410000 */
[----:B-1----:R-:W-:Y:S01]  /*6c70*/  FMUL.FTZ R231, R80, R221 ;  /* 0x000000dd50e77220 */ /* 0x002fe20000410000 */
[----:B------:R-:W-:Y:S01]  /*6c80*/  FMUL.FTZ R217, R84, R219 ;  /* 0x000000db54d97220 */ /* 0x000fe20000410000 */
[----:B------:R-:W-:Y:S01]  /*6c90*/  FMUL.FTZ R211, R85, R130 ;  /* 0x0000008255d37220 */ /* 0x000fe20000410000 */
[----:B0-----:R-:W-:Y:S01]  /*6ca0*/  FMUL.FTZ R233, R82, R202 ;  /* 0x000000ca52e97220 */ /* 0x001fe20000410000 */
[----:B------:R-:W-:Y:S01]  /*6cb0*/  LEA R220, R220, UR28, 0x2 ;  /* 0x0000001cdcdc7c11 */ /* 0x000fe2000f8e10ff */
[----:B------:R-:W-:Y:S01]  /*6cc0*/  FMUL.FTZ R213, R87, R222 ;  /* 0x000000de57d57220 */ /* 0x000fe20000410000 */
[----:B------:R-:W-:Y:S01]  /*6cd0*/  FFMA.FTZ R226, R199, R228, R226 ;  /* 0x000000e4c7e27223 */ /* 0x000fe200000100e2 */
[----:B--2---:R-:W-:Y:S01]  /*6ce0*/  FMUL.FTZ R235, R86, R131 ;  /* 0x0000008356eb7220 */ /* 0x004fe20000410000 */
[----:B------:R-:W-:Y:S01]  /*6cf0*/  FMUL.FTZ R205, R89, R246 ;  /* 0x000000f659cd7220 */ /* 0x000fe20000410000 */
[----:B------:R-:W-:Y:S01]  /*6d00*/  FFMA.FTZ R229, R192, R204, R229 ;  /* 0x000000ccc0e57223 */ /* 0x000fe200000100e5 */
[----:B------:R-:W-:Y:S01]  /*6d10*/  FFMA.FTZ R194, R155, -R194, R232 ;  /* 0x800000c29bc27223 */ /* 0x000fe200000100e8 */
[----:B------:R-:W-:Y:S01]  /*6d20*/  FMUL.FTZ R203, R90, R244 ;  /* 0x000000f45acb7220 */ /* 0x000fe20000410000 */
[----:B------:R-:W-:Y:S01]  /*6d30*/  FMUL.FTZ R199, R91, R242 ;  /* 0x000000f25bc77220 */ /* 0x000fe20000410000 */
[----:B------:R-:W-:Y:S01]  /*6d40*/  FMUL.FTZ R201, R102, R240 ;  /* 0x000000f066c97220 */ /* 0x000fe20000410000 */
[----:B------:R-:W-:Y:S01]  /*6d50*/  STS [R14+0xc], R237 ;  /* 0x00000ced0e007388 */ /* 0x000fe20000000800 */
[----:B------:R-:W-:Y:S01]  /*6d60*/  FFMA.FTZ R249, R249, R226, R200 ;  /* 0x000000e2f9f97223 */ /* 0x000fe200000100c8 */
[----:B------:R-:W-:Y:S01]  /*6d70*/  FFMA.FTZ R200, R194, R221, R229 ;  /* 0x000000ddc2c87223 */ /* 0x000fe200000100e5 */
[----:B------:R-:W-:Y:S01]  /*6d80*/  FFMA.FTZ R195, R156, -R195, R228 ;  /* 0x800000c39cc37223 */ /* 0x000fe200000100e4 */
[----:B------:R-:W-:Y:S04]  /*6d90*/  STS [R14+0x10], R239 ;  /* 0x000010ef0e007388 */ /* 0x000fe80000000800 */
[----:B------:R-:W-:Y:S04]  /*6da0*/  STS [R14+0x14], R241 ;  /* 0x000014f10e007388 */ /* 0x000fe80000000800 */
[----:B------:R-:W-:Y:S04]  /*6db0*/  STS [R14+0x18], R231 ;  /* 0x000018e70e007388 */ /* 0x000fe80000000800 */
[----:B------:R-:W-:Y:S04]  /*6dc0*/  STS [R14+0x1c], R233 ;  /* 0x00001ce90e007388 */ /* 0x000fe80000000800 */
[----:B------:R-:W-:Y:S04]  /*6dd0*/  STS [R14+0x20], R217 ;  /* 0x000020d90e007388 */ /* 0x000fe80000000800 */
[----:B------:R-:W-:Y:S04]  /*6de0*/  STS [R14+0x24], R235 ;  /* 0x000024eb0e007388 */ /* 0x000fe80000000800 */
[----:B------:R-:W-:Y:S01]  /*6df0*/  STS [R14+0x28], R211 ;  /* 0x000028d30e007388 */ /* 0x000fe20000000800 */
[----:B------:R-:W-:-:S03]  /*6e00*/  FFMA.FTZ R218, R218, R249, R197 ;  /* 0x000000f9dada7223 */ /* 0x000fc600000100c5 */
[----:B------:R-:W-:Y:S01]  /*6e10*/  STS [R220+0x86c], R213 ;  /* 0x00086cd5dc007388 */ /* 0x000fe20000000800 */
[----:B------:R-:W-:-:S03]  /*6e20*/  FFMA.FTZ R197, R195, R202, R200 ;  /* 0x000000cac3c57223 */ /* 0x000fc600000100c8 */
[----:B------:R-:W-:Y:S01]  /*6e30*/  STS [R14+0x30], R205 ;  /* 0x000030cd0e007388 */ /* 0x000fe20000000800 */
[----:B------:R-:W-:-:S03]  /*6e40*/  FFMA.FTZ R196, R157, -R196, R226 ;  /* 0x800000c49dc47223 */ /* 0x000fc600000100e2 */
[----:B------:R0:W-:Y:S04]  /*6e50*/  STS [R220+0x874], R203 ;  /* 0x000874cbdc007388 */ /* 0x0001e80000000800 */
[----:B------:R1:W-:Y:S04]  /*6e60*/  STS [R220+0x878], R199 ;  /* 0x000878c7dc007388 */ /* 0x0003e80000000800 */
[----:B------:R2:W-:Y:S01]  /*6e70*/  STS [R220+0x87c], R201 ;  /* 0x00087cc9dc007388 */ /* 0x0005e20000000800 */
[----:B------:R-:W-:Y:S01]  /*6e80*/  FFMA.FTZ R248, R196, R219, R197 ;  /* 0x000000dbc4f87223 */ /* 0x000fe200000100c5 */
[----:B------:R-:W-:Y:S01]  /*6e90*/  FFMA.FTZ R212, R158, -R212, R249 ;  /* 0x800000d49ed47223 */ /* 0x000fe200000100f9 */
[----:B------:R-:W-:Y:S01]  /*6ea0*/  FFMA.FTZ R251, R251, R218, R198 ;  /* 0x000000dafbfb7223 */ /* 0x000fe200000100c6 */
[----:B------:R-:W-:Y:S01]  /*6eb0*/  FFMA.FTZ R214, R159, -R214, R218 ;  /* 0x800000d69fd67223 */ /* 0x000fe200000100da */
[----:B0-----:R-:W-:Y:S01]  /*6ec0*/  IADD3 R203, PT, PT, R8, 0x40, RZ ;  /* 0x0000004008cb7810 */ /* 0x001fe20007ffe0ff */
[----:B------:R-:W-:Y:S01]  /*6ed0*/  FFMA.FTZ R131, R212, R131, R248 ;  /* 0x00000083d4837223 */ /* 0x000fe200000100f8 */
[----:B------:R-:W-:-:S02]  /*6ee0*/  IADD3 R205, PT, PT, R8, 0x60, RZ ;  /* 0x0000006008cd7810 */ /* 0x000fc40007ffe0ff */
[C---:B------:R-:W-:Y:S02]  /*6ef0*/  IADD3 R207, PT, PT, R8.reuse, 0x80, RZ ;  /* 0x0000008008cf7810 */ /* 0x040fe40007ffe0ff */
[C---:B------:R-:W-:Y:S02]  /*6f00*/  IADD3 R209, PT, PT, R8.reuse, 0xa0, RZ ;  /* 0x000000a008d17810 */ /* 0x040fe40007ffe0ff */
[----:B------:R-:W-:Y:S01]  /*6f10*/  IADD3 R211, PT, PT, R8, 0xc0, RZ ;  /* 0x000000c008d37810 */ /* 0x000fe20007ffe0ff */
[----:B------:R-:W-:Y:S01]  /*6f20*/  FMUL.FTZ R250, R94, R216 ;  /* 0x000000d85efa7220 */ /* 0x000fe20000410000 */
        /* <DEDUP_REMOVED lines=9> */
[----:B------:R-:W-:Y:S01]  /*6fc0*/  IADD3 R229, PT, PT, R8, 0x1e0, RZ ;  /* 0x000001e008e57810 */ /* 0x000fe20007ffe0ff */
[----:B------:R-:W-:Y:S01]  /*6fd0*/  FFMA.FTZ R131, R214, R130, R131 ;  /* 0x00000082d6837223 */ /* 0x000fe20000010083 */
[----:B------:R-:W-:Y:S01]  /*6fe0*/  FFMA.FTZ R216, R160, -R133, R251 ;  /* 0x80000085a0d87223 */ /* 0x000fe200000100fb */
[-C--:B------:R-:W-:Y:S02]  /*6ff0*/  LEA.HI R198, R203, R8.reuse, RZ, 0x1b ;  /* 0x00000008cbc67211 */ /* 0x080fe400078fd8ff */
[-C--:B-1----:R-:W-:Y:S02]  /*7000*/  LEA.HI R199, R205, R8.reuse, RZ, 0x1b ;  /* 0x00000008cdc77211 */ /* 0x082fe400078fd8ff */
[-C--:B------:R-:W-:Y:S02]  /*7010*/  LEA.HI R200, R207, R8.reuse, RZ, 0x1b ;  /* 0x00000008cfc87211 */ /* 0x080fe400078fd8ff */
[-C--:B--2---:R-:W-:Y:S02]  /*7020*/  LEA.HI R201, R209, R8.reuse, RZ, 0x1b ;  /* 0x00000008d1c97211 */ /* 0x084fe400078fd8ff */
[----:B------:R-:W-:-:S02]  /*7030*/  LEA.HI R202, R211, R8, RZ, 0x1b ;  /* 0x00000008d3ca7211 */ /* 0x000fc400078fd8ff */
[-C--:B------:R-:W-:Y:S02]  /*7040*/  LEA.HI R197, R197, R8.reuse, RZ, 0x1b ;  /* 0x00000008c5c57211 */ /* 0x080fe400078fd8ff */
[-C--:B------:R-:W-:Y:S01]  /*7050*/  LEA.HI R203, R213, R8.reuse, RZ, 0x1b ;  /* 0x00000008d5cb7211 */ /* 0x080fe200078fd8ff */
[----:B------:R-:W-:Y:S01]  /*7060*/  BAR.SYNC.DEFER_BLOCKING 0x0 ;  /* 0x0000000000007b1d */ /* 0x000fe20000010000 */
        /* <DEDUP_REMOVED lines=8> */
[----:B------:R-:W-:Y:S01]  /*70f0*/  FFMA.FTZ R222, R216, R222, R131 ;  /* 0x000000ded8de7223 */ /* 0x000fe20000010083 */
[----:B------:R-:W-:Y:S01]  /*7100*/  FFMA.FTZ R224, R224, R251, R135 ;  /* 0x000000fbe0e07223 */ /* 0x000fe20000010087 */
[----:B------:R-:W-:Y:S01]  /*7110*/  MOV R130, R8 ;  /* 0x0000000800827202 */ /* 0x000fe20000000f00 */
[----:B------:R-:W-:Y:S01]  /*7120*/  HFMA2 R131, -RZ, RZ, 0, 0 ;  /* 0x00000000ff837431 */ /* 0x000fe200000001ff */
[----:B------:R-:W-:-:S02]  /*7130*/  LEA R197, R197, UR28, 0x2 ;  /* 0x0000001cc5c57c11 */ /* 0x000fc4000f8e10ff */
[----:B------:R-:W-:Y:S02]  /*7140*/  LEA R198, R198, UR28, 0x2 ;  /* 0x0000001cc6c67c11 */ /* 0x000fe4000f8e10ff */
[----:B------:R-:W-:Y:S01]  /*7150*/  LEA R199, R199, UR28, 0x2 ;  /* 0x0000001cc7c77c11 */ /* 0x000fe2000f8e10ff */
[----:B------:R-:W0:Y:S01]  /*7160*/  LDS R213, [R15] ;  /* 0x000000000fd57984 */ /* 0x000e220000000800 */
        /* <DEDUP_REMOVED lines=12> */
[----:B------:R-:W-:Y:S01]  /*7230*/  FFMA.FTZ R247, R247, R224, R132 ;  /* 0x000000e0f7f77223 */ /* 0x000fe20000010084 */
[----:B------:R-:W-:Y:S01]  /*7240*/  IMAD.WIDE.U32 R132, R128, UR23, R130 ;  /* 0x0000001780847c25 */ /* 0x000fe2000f8e0082 */
[----:B------:R-:W1:Y:S04]  /*7250*/  LDS R215, [R197+0x8c0] ;  /* 0x0008c000c5d77984 */ /* 0x000e680000000800 */
[----:B------:R-:W2:Y:S01]  /*7260*/  LDS R217, [R198+0x940] ;  /* 0x00094000c6d97984 */ /* 0x000ea20000000800 */
[----:B------:R-:W-:-:S03]  /*7270*/  IMAD R133, R129, UR23, R133 ;  /* 0x0000001781857c24 */ /* 0x000fc6000f8e0285 */
        /* <DEDUP_REMOVED lines=34> */
[----:B------:R-:W-:-:S03]  /*74a0*/  UMOV UR16, UR19 ;  /* 0x0000001300107c82 */ /* 0x000fc60008000000 */
[----:B------:R-:W-:Y:S02]  /*74b0*/  LEA.HI.X R133, R134, UR41, R133, 0x2, P2 ;  /* 0x0000002986857c11 */ /* 0x000fe400090f1485 */
[----:B------:R-:W-:Y:S01]  /*74c0*/  MOV R134, UR16 ;  /* 0x0000001000867c02 */ /* 0x000fe20008000f00 */
[----:B------:R-:W-:Y:S01]  /*74d0*/  FFMA.FTZ R180, R193, R247, R180 ;  /* 0x000000f7c1b47223 */ /* 0x000fe200000100b4 */
[----:B------:R-:W-:Y:S02]  /*74e0*/  FMUL.FTZ R245, R93, R245 ;  /* 0x000000f55df57220 */ /* 0x000fe40000410000 */
[----:B------:R-:W-:Y:S01]  /*74f0*/  IADD3 R134, PT, PT, R134, -UR18, -R8 ;  /* 0x8000001286867c10 */ /* 0x000fe2000fffe808 */
[----:B------:R-:W-:Y:S01]  /*7500*/  FFMA.FTZ R135, R161, -R182, R224 ;  /* 0x800000b6a1877223 */ /* 0x000fe200000100e0 */
[----:B------:R-:W-:Y:S02]  /*7510*/  FFMA.FTZ R193, R191, R180, R176 ;  /* 0x000000b4bfc17223 */ /* 0x000fe400000100b0 */
[----:B------:R-:W-:Y:S01]  /*7520*/  ISETP.GE.AND P2, PT, R134, 0x1, PT ;  /* 0x000000018600780c */ /* 0x000fe20003f46270 */
[----:B------:R5:W-:Y:S01]  /*7530*/  STS [R14+0x844], R245 ;  /* 0x000844f50e007388 */ /* 0x000be20000000800 */
[----:B------:R-:W-:Y:S01]  /*7540*/  FFMA.FTZ R222, R135, R246, R222 ;  /* 0x000000f687de7223 */ /* 0x000fe200000100de */
[----:B------:R-:W-:Y:S01]  /*7550*/  FFMA.FTZ R189, R162, -R189, R247 ;  /* 0x800000bda2bd7223 */ /* 0x000fe200000100f7 */
        /* <DEDUP_REMOVED lines=10> */
[----:B------:R-:W-:Y:S01]  /*7600*/  FFMA.FTZ R191, R163, -R178, R180 ;  /* 0x800000b2a3bf7223 */ /* 0x000fe200000100b4 */
[----:B------:R-:W-:Y:S01]  /*7610*/  FFMA.FTZ R187, R164, -R187, R193 ;  /* 0x800000bba4bb7223 */ /* 0x000fe200000100c1 */
[----:B------:R-:W-:Y:S01]  /*7620*/  FMUL.FTZ R224, R108, R224 ;  /* 0x000000e06ce07220 */ /* 0x000fe20000410000 */
[----:B------:R-:W-:Y:S01]  /*7630*/  FMUL.FTZ R247, R113, R247 ;  /* 0x000000f771f77220 */ /* 0x000fe20000410000 */
[----:B------:R-:W-:Y:S01]  /*7640*/  FMUL.FTZ R180, R110, R180 ;  /* 0x000000b46eb47220 */ /* 0x000fe20000410000 */
[----:B------:R-:W-:Y:S01]  /*7650*/  FMUL.FTZ R193, R115, R193 ;  /* 0x000000c173c17220 */ /* 0x000fe20000410000 */
[----:B------:R-:W-:Y:S01]  /*7660*/  FFMA.FTZ R222, R189, R244, R222 ;  /* 0x000000f4bdde7223 */ /* 0x000fe200000100de */
[----:B------:R0:W-:Y:S04]  /*7670*/  STS [R14+0x848], R236 ;  /* 0x000848ec0e007388 */ /* 0x0001e80000000800 */
[----:B------:R0:W-:Y:S01]  /*7680*/  STS [R14+0x84c], R238 ;  /* 0x00084cee0e007388 */ /* 0x0001e20000000800 */
[----:B------:R-:W-:-:S03]  /*7690*/  FFMA.FTZ R222, R191, R242, R222 ;  /* 0x000000f2bfde7223 */ /* 0x000fc600000100de */
[----:B------:R0:W-:Y:S04]  /*76a0*/  STS [R14+0x850], R234 ;  /* 0x000850ea0e007388 */ /* 0x0001e80000000800 */
[----:B------:R0:W-:Y:S04]  /*76b0*/  STS [R14+0x854], R230 ;  /* 0x000854e60e007388 */ /* 0x0001e80000000800 */
[----:B------:R0:W-:Y:S04]  /*76c0*/  STS [R14+0x858], R232 ;  /* 0x000858e80e007388 */ /* 0x0001e80000000800 */
[----:B------:R0:W-:Y:S04]  /*76d0*/  STS [R14+0x85c], R228 ;  /* 0x00085ce40e007388 */ /* 0x0001e80000000800 */
[----:B------:R0:W-:Y:S04]  /*76e0*/  STS [R14+0x860], R226 ;  /* 0x000860e20e007388 */ /* 0x0001e80000000800 */
[----:B------:R0:W-:Y:S04]  /*76f0*/  STS [R14+0x864], R249 ;  /* 0x000864f90e007388 */ /* 0x0001e80000000800 */
[----:B------:R0:W-:Y:S01]  /*7700*/  STS [R14+0x868], R245 ;  /* 0x000868f50e007388 */ /* 0x0001e20000000800 */
[----:B------:R-:W-:Y:S03]  /*7710*/  BSSY.RECONVERGENT B0, `(.L_x_7386) ;  /* 0x000000f000007945 */ /* 0x000fe60003800200 */
        /* <DEDUP_REMOVED lines=10> */
[----:B-1234-:R-:W-:-:S12]  /*77c0*/  @!P2 BRA `(.L_x_7387) ;  /* 0x00000000000ca947 */ /* 0x01efd80003800000 */
[----:B0-----:R-:W0:Y:S04]  /*77d0*/  LDS R193, [R15+0x840] ;  /* 0x000840000fc17984 */ /* 0x001e280000000800 */
[----:B------:R1:W-:Y:S04]  /*77e0*/  REDG.E.ADD.F32.FTZ.RN.STRONG.GPU desc[UR20][R130.64], R213 ;  /* 0x000000d5820079a6 */ /* 0x0003e8000c12f314 */
[----:B0-----:R1:W-:Y:S02]  /*77f0*/  REDG.E.ADD.F32.FTZ.RN.STRONG.GPU desc[UR20][R132.64], R193 ;  /* 0x000000c1840079a6 */ /* 0x0013e4000c12f314 */
.L_x_7387:
[----:B------:R-:W-:Y:S05]  /*7800*/  BSYNC.RECONVERGENT B0 ;  /* 0x0000000000007941 */ /* 0x000fea0003800200 */
.L_x_7386:
[----:B------:R-:W2:Y:S01]  /*7810*/  LDS R197, [R197+0x1100] ;  /* 0x00110000c5c57984 */ /* 0x000ea20000000800 */
[----:B------:R-:W-:Y:S04]  /*7820*/  BSSY.RECONVERGENT B0, `(.L_x_7388) ;  /* 0x0000004000007945 */ /* 0x000fe80003800200 */
[----:B------:R-:W-:Y:S05]  /*7830*/  @!P3 BRA `(.L_x_7389) ;  /* 0x000000000008b947 */ /* 0x000fea0003800000 */
[----:B------:R3:W-:Y:S04]  /*7840*/  REDG.E.ADD.F32.FTZ.RN.STRONG.GPU desc[UR20][R130.64+0x80], R215 ;  /* 0x000080d7820079a6 */ /* 0x0007e8000c12f314 */
[----:B--2---:R3:W-:Y:S02]  /*7850*/  REDG.E.ADD.F32.FTZ.RN.STRONG.GPU desc[UR20][R132.64+0x80], R197 ;  /* 0x000080c5840079a6 */ /* 0x0047e4000c12f314 */
.L_x_7389:
[----:B------:R-:W-:Y:S05]  /*7860*/  BSYNC.RECONVERGENT B0 ;  /* 0x0000000000007941 */ /* 0x000fea0003800200 */
.L_x_7388:
[----:B01----:R0:W1:Y:S01]  /*7870*/  LDS R193, [R198+0x1180] ;  /* 0x00118000c6c17984 */ /* 0x0030620000000800 */
[----:B------:R-:W-:Y:S04]  /*7880*/  BSSY.RECONVERGENT B0, `(.L_x_7390) ;  /* 0x0000004000007945 */ /* 0x000fe80003800200 */
[----:B------:R-:W-:Y:S05]  /*7890*/  @!P4 BRA `(.L_x_7391) ;  /* 0x000000000008c947 */ /* 0x000fea0003800000 */
[----:B------:R4:W-:Y:S04]  /*78a0*/  REDG.E.ADD.F32.FTZ.RN.STRONG.GPU desc[UR20][R130.64+0x100], R217 ;  /* 0x000100d9820079a6 */ /* 0x0009e8000c12f314 */
[----:B-1----:R4:W-:Y:S02]  /*78b0*/  REDG.E.ADD.F32.FTZ.RN.STRONG.GPU desc[UR20][R132.64+0x100], R193 ;  /* 0x000100c1840079a6 */ /* 0x0029e4000c12f314 */
.L_x_7391:
[----:B------:R-:W-:Y:S05]  /*78c0*/  BSYNC.RECONVERGENT B0 ;  /* 0x0000000000007941 */ /* 0x000fea0003800200 */
.L_x_7390:
        /* <DEDUP_REMOVED lines=9> */
.L_x_7393:
[----:B------:R-:W-:Y:S05]  /*7960*/  BSYNC.RECONVERGENT B0 ;  /* 0x0000000000007941 */ /* 0x000fea0003800200 */
.L_x_7392:
[----:B-1--4-:R1:W4:Y:S01]  /*7970*/  LDS R193, [R200+0x1280] ;  /* 0x00128000c8c17984 */ /* 0x0123220000000800 */
[----:B------:R-:W-:Y:S04]  /*7980*/  BSSY.RECONVERGENT B0, `(.L_x_7394) ;  /* 0x0000004000007945 */ /* 0x000fe80003800200 */
[----:B------:R-:W-:Y:S05]  /*7990*/  @!P2 BRA `(.L_x_7395) ;  /* 0x000000000008a947 */ /* 0x000fea0003800000 */
[----:B------:R0:W-:Y:S04]  /*79a0*/  REDG.E.ADD.F32.FTZ.RN.STRONG.GPU desc[UR20][R130.64+0x200], R221 ;  /* 0x000200dd820079a6 */ /* 0x0001e8000c12f314 */
[----:B----4-:R4:W-:Y:S02]  /*79b0*/  REDG.E.ADD.F32.FTZ.RN.STRONG.GPU desc[UR20][R132.64+0x200], R193 ;  /* 0x000200c1840079a6 */ /* 0x0109e4000c12f314 */
.L_x_7395:
[----:B------:R-:W-:Y:S05]  /*79c0*/  BSYNC.RECONVERGENT B0 ;  /* 0x0000000000007941 */ /* 0x000fea0003800200 */
.L_x_7394:
[----:B------:R-:W0:Y:S01]  /*79d0*/  LDS R201, [R201+0x1300] ;  /* 0x00130000c9c97984 */ /* 0x000e220000000800 */
[----:B------:R-:W-:Y:S04]  /*79e0*/  BSSY.RECONVERGENT B0, `(.L_x_7396) ;  /* 0x0000004000007945 */ /* 0x000fe80003800200 */
[----:B------:R-:W-:Y:S05]  /*79f0*/  @!P4 BRA `(.L_x_7397) ;  /* 0x000000000008c947 */ /* 0x000fea0003800000 */
[----:B------:R1:W-:Y:S04]  /*7a00*/  REDG.E.ADD.F32.FTZ.RN.STRONG.GPU desc[UR20][R130.64+0x280], R223 ;  /* 0x000280df820079a6 */ /* 0x0003e8000c12f314 */
[----:B0-----:R1:W-:Y:S02]  /*7a10*/  REDG.E.ADD.F32.FTZ.RN.STRONG.GPU desc[UR20][R132.64+0x280], R201 ;  /* 0x000280c9840079a6 */ /* 0x0013e4000c12f314 */
.L_x_7397:
[----:B------:R-:W-:Y:S05]  /*7a20*/  BSYNC.RECONVERGENT B0 ;  /* 0x0000000000007941 */ /* 0x000fea0003800200 */
.L_x_7396:
[----:B----4-:R4:W0:Y:S01]  /*7a30*/  LDS R193, [R202+0x1380] ;  /* 0x00138000cac17984 */ /* 0x0108220000000800 */
[----:B------:R-:W-:Y:S04]  /*7a40*/  BSSY.RECONVERGENT B0, `(.L_x_7398) ;  /* 0x0000004000007945 */ /* 0x000fe80003800200 */
[----:B------:R-:W-:Y:S05]  /*7a50*/  @!P5 BRA `(.L_x_7399) ;  /* 0x000000000008d947 */ /* 0x000fea0003800000 */
[----:B------:R1:W-:Y:S04]  /*7a60*/  REDG.E.ADD.F32.FTZ.RN.STRONG.GPU desc[UR20][R130.64+0x300], R225 ;  /* 0x000300e1820079a6 */ /* 0x0003e8000c12f314 */
[----:B0-----:R1:W-:Y:S02]  /*7a70*/  REDG.E.ADD.F32.FTZ.RN.STRONG.GPU desc[UR20][R132.64+0x300], R193 ;  /* 0x000300c1840079a6 */ /* 0x0013e4000c12f314 */
.L_x_7399:
[----:B------:R-:W-:Y:S05]  /*7a80*/  BSYNC.RECONVERGENT B0 ;  /* 0x0000000000007941 */ /* 0x000fea0003800200 */
.L_x_7398:
        /* <DEDUP_REMOVED lines=9> */
.L_x_7401:
[----:B------:R-:W-:Y:S05]  /*7b20*/  BSYNC.RECONVERGENT B0 ;  /* 0x0000000000007941 */ /* 0x000fea0003800200 */
.L_x_7400:
[----:B01----:R0:W1:Y:S01]  /*7b30*/  LDS R193, [R204+0x1480] ;  /* 0x00148000ccc17984 */ /* 0x0030620000000800 */
[----:B------:R-:W-:Y:S04]  /*7b40*/  BSSY.RECONVERGENT B0, `(.L_x_7402) ;  /* 0x0000004000007945 */ /* 0x000fe80003800200 */
[----:B------:R-:W-:Y:S05]  /*7b50*/  @!P4 BRA `(.L_x_7403) ;  /* 0x000000000008c947 */ /* 0x000fea0003800000 */
[----:B------:R0:W-:Y:S04]  /*7b60*/  REDG.E.ADD.F32.FTZ.RN.STRONG.GPU desc[UR20][R130.64+0x400], R229 ;  /* 0x000400e5820079a6 */ /* 0x0001e8000c12f314 */
[----:B-1----:R0:W-:Y:S02]  /*7b70*/  REDG.E.ADD.F32.FTZ.RN.STRONG.GPU desc[UR20][R132.64+0x400], R193 ;  /* 0x000400c1840079a6 */ /* 0x0021e4000c12f314 */
.L_x_7403:
[----:B------:R-:W-:Y:S05]  /*7b80*/  BSYNC.RECONVERGENT B0 ;  /* 0x0000000000007941 */ /* 0x000fea0003800200 */
.L_x_7402:
[----:B------:R-:W0:Y:S01]  /*7b90*/  LDS R205, [R205+0x1500] ;  /* 0x00150000cdcd7984 */ /* 0x000e220000000800 */
[----:B------:R-:W-:Y:S04]  /*7ba0*/  BSSY.RECONVERGENT B0, `(.L_x_7404) ;  /* 0x0000004000007945 */ /* 0x000fe80003800200 */
[----:B------:R-:W-:Y:S05]  /*7bb0*/  @!P5 BRA `(.L_x_7405) ;  /* 0x000000000008d947 */ /* 0x000fea0003800000 */
[----:B------:R1:W-:Y:S04]  /*7bc0*/  REDG.E.ADD.F32.FTZ.RN.STRONG.GPU desc[UR20][R130.64+0x480], R231 ;  /* 0x000480e7820079a6 */ /* 0x0003e8000c12f314 */
[----:B0-----:R0:W-:Y:S02]  /*7bd0*/  REDG.E.ADD.F32.FTZ.RN.STRONG.GPU desc[UR20][R132.64+0x480], R205 ;  /* 0x000480cd840079a6 */ /* 0x0011e4000c12f314 */
.L_x_7405:
[----:B------:R-:W-:Y:S05]  /*7be0*/  BSYNC.RECONVERGENT B0 ;  /* 0x0000000000007941 */ /* 0x000fea0003800200 */
.L_x_7404:
[----:B01----:R0:W1:Y:S01]  /*7bf0*/  LDS R193, [R206+0x1580] ;  /* 0x00158000cec17984 */ /* 0x0030620000000800 */
[----:B------:R-:W-:Y:S04]  /*7c00*/  BSSY.RECONVERGENT B0, `(.L_x_7406) ;  /* 0x0000004000007945 */ /* 0x000fe80003800200 */
[----:B------:R-:W-:Y:S05]  /*7c10*/  @!P6 BRA `(.L_x_7407) ;  /* 0x000000000008e947 */ /* 0x000fea0003800000 */
[----:B------:R0:W-:Y:S04]  /*7c20*/  REDG.E.ADD.F32.FTZ.RN.STRONG.GPU desc[UR20][R130.64+0x500], R233 ;  /* 0x000500e9820079a6 */ /* 0x0001e8000c12f314 */
[----:B-1----:R0:W-:Y:S02]  /*7c30*/  REDG.E.ADD.F32.FTZ.RN.STRONG.GPU desc[UR20][R132.64+0x500], R193 ;  /* 0x000500c1840079a6 */ /* 0x0021e4000c12f314 */
.L_x_7407:
[----:B------:R-:W-:Y:S05]  /*7c40*/  BSYNC.RECONVERGENT B0 ;  /* 0x0000000000007941 */ /* 0x000fea0003800200 */
.L_x_7406:
        /* <DEDUP_REMOVED lines=9> */
.L_x_7409:
[----:B------:R-:W-:Y:S05]  /*7ce0*/  BSYNC.RECONVERGENT B0 ;  /* 0x0000000000007941 */ /* 0x000fea0003800200 */
.L_x_7408:
[----:B01----:R0:W1:Y:S01]  /*7cf0*/  LDS R193, [R208+0x1680] ;  /* 0x00168000d0c17984 */ /* 0x0030620000000800 */
[----:B------:R-:W-:Y:S04]  /*7d00*/  BSSY.RECONVERGENT B0, `(.L_x_7410) ;  /* 0x0000004000007945 */ /* 0x000fe80003800200 */
[----:B------:R-:W-:Y:S05]  /*7d10*/  @!P3 BRA `(.L_x_7411) ;  /* 0x000000000008b947 */ /* 0x000fea0003800000 */
[----:B------:R0:W-:Y:S04]  /*7d20*/  REDG.E.ADD.F32.FTZ.RN.STRONG.GPU desc[UR20][R130.64+0x600], R237 ;  /* 0x000600ed820079a6 */ /* 0x0001e8000c12f314 */
[----:B-1----:R0:W-:Y:S02]  /*7d30*/  REDG.E.ADD.F32.FTZ.RN.STRONG.GPU desc[UR20][R132.64+0x600], R193 ;  /* 0x000600c1840079a6 */ /* 0x0021e4000c12f314 */
.L_x_7411:
[----:B------:R-:W-:Y:S05]  /*7d40*/  BSYNC.RECONVERGENT B0 ;  /* 0x0000000000007941 */ /* 0x000fea0003800200 */
.L_x_7410:
[----:B------:R-:W0:Y:S01]  /*7d50*/  LDS R209, [R209+0x1700] ;  /* 0x00170000d1d17984 */ /* 0x000e220000000800 */
[----:B------:R-:W-:Y:S04]  /*7d60*/  BSSY.RECONVERGENT B0, `(.L_x_7412) ;  /* 0x0000004000007945 */ /* 0x000fe80003800200 */
[----:B------:R-:W-:Y:S05]  /*7d70*/  @!P4 BRA `(.L_x_7413) ;  /* 0x000000000008c947 */ /* 0x000fea0003800000 */
[----:B------:R1:W-:Y:S04]  /*7d80*/  REDG.E.ADD.F32.FTZ.RN.STRONG.GPU desc[UR20][R130.64+0x680], R239 ;  /* 0x000680ef820079a6 */ /* 0x0003e8000c12f314 */
[----:B0-----:R0:W-:Y:S02]  /*7d90*/  REDG.E.ADD.F32.FTZ.RN.STRONG.GPU desc[UR20][R132.64+0x680], R209 ;  /* 0x000680d1840079a6 */ /* 0x0011e4000c12f314 */
.L_x_7413:
[----:B------:R-:W-:Y:S05]  /*7da0*/  BSYNC.RECONVERGENT B0 ;  /* 0x0000000000007941 */ /* 0x000fea0003800200 */
.L_x_7412:
[----:B01----:R0:W1:Y:S01]  /*7db0*/  LDS R193, [R210+0x1780] ;  /* 0x00178000d2c17984 */ /* 0x0030620000000800 */
[----:B------:R-:W-:Y:S04]  /*7dc0*/  BSSY.RECONVERGENT B0, `(.L_x_7414) ;  /* 0x0000004000007945 */ /* 0x000fe80003800200 */
[----:B------:R-:W-:Y:S05]  /*7dd0*/  @!P5 BRA `(.L_x_7415) ;  /* 0x000000000008d947 */ /* 0x000fea0003800000 */
[----:B------:R0:W-:Y:S04]  /*7de0*/  REDG.E.ADD.F32.FTZ.RN.STRONG.GPU desc[UR20][R130.64+0x700], R241 ;  /* 0x000700f1820079a6 */ /* 0x0001e8000c12f314 */
[----:B-1----:R0:W-:Y:S02]  /*7df0*/  REDG.E.ADD.F32.FTZ.RN.STRONG.GPU desc[UR20][R132.64+0x700], R193 ;  /* 0x000700c1840079a6 */ /* 0x0021e4000c12f314 */
.L_x_7415:
[----:B------:R-:W-:Y:S05]  /*7e00*/  BSYNC.RECONVERGENT B0 ;  /* 0x0000000000007941 */ /* 0x000fea0003800200 */
.L_x_7414:
[----:B------:R-:W0:Y:S01]  /*7e10*/  LDS R211, [R211+0x1800] ;  /* 0x00180000d3d37984 */ /* 0x000e220000000800 */
[----:B------:R-:W-:Y:S04]  /*7e20*/  BSSY.RECONVERGENT B0, `(.L_x_7416) ;  /* 0x0000004000007945 */ /* 0x000fe80003800200 */
[----:B------:R-:W-:Y:S05]  /*7e30*/  @!P6 BRA `(.L_x_7417) ;  /* 0x000000000008e947 */ /* 0x000fea0003800000 */
[----:B------:R1:W-:Y:S04]  /*7e40*/  REDG.E.ADD.F32.FTZ.RN.STRONG.GPU desc[UR20][R130.64+0x780], R243 ;  /* 0x000780f3820079a6 */ /* 0x0003e8000c12f314 */
[----:B0-----:R0:W-:Y:S02]  /*7e50*/  REDG.E.ADD.F32.FTZ.RN.STRONG.GPU desc[UR20][R132.64+0x780], R211 ;  /* 0x000780d3840079a6 */ /* 0x0011e4000c12f314 */
.L_x_7417:
[----:B------:R-:W-:Y:S05]  /*7e60*/  BSYNC.RECONVERGENT B0 ;  /* 0x0000000000007941 */ /* 0x000fea0003800200 */
.L_x_7416:
[----:B0--3--:R-:W0:Y:S01]  /*7e70*/  SHFL.DOWN P2, R133, R240, 0x1, 0x1f ;  /* 0x08201f00f0857f89 */ /* 0x009e220000040000 */
[----:B------:R-:W-:Y:S01]  /*7e80*/  FMUL.FTZ R176, R163, R167 ;  /* 0x000000a7a3b07220 */ /* 0x000fe20000410000 */
[----:B------:R-:W-:Y:S01]  /*7e90*/  FMUL.FTZ R163, R156, R179 ;  /* 0x000000b39ca37220 */ /* 0x000fe20000410000 */
[----:B------:R-:W-:Y:S01]  /*7ea0*/  FMUL.FTZ R134, R161, R171 ;  /* 0x000000aba1867220 */ /* 0x000fe20000410000 */
[-C--:B------:R-:W-:Y:S01]  /*7eb0*/  FMUL.FTZ R161, R148, R168.reuse ;  /* 0x000000a894a17220 */ /* 0x080fe20000410000 */
[----:B------:R-:W-:Y:S01]  /*7ec0*/  FMUL.FTZ R132, R159, R175 ;  /* 0x000000af9f847220 */ /* 0x000fe20000410000 */
[----:B------:R-:W-:Y:S01]  /*7ed0*/  FMUL.FTZ R159, R155, R168 ;  /* 0x000000a89b9f7220 */ /* 0x000fe20000410000 */
[----:B-1----:R-:W-:Y:S01]  /*7ee0*/  FMUL.FTZ R193, R162, R169 ;  /* 0x000000a9a2c17220 */ /* 0x002fe20000410000 */
[----:B------:R-:W-:Y:S01]  /*7ef0*/  FMUL.FTZ R161, R194, R161 ;  /* 0x000000a1c2a17220 */ /* 0x000fe20000410000 */
[----:B------:R-:W-:Y:S01]  /*7f00*/  FMUL.FTZ R162, R148, R171 ;  /* 0x000000ab94a27220 */ /* 0x000fe20000410000 */
[----:B------:R-:W-:Y:S01]  /*7f10*/  FFMA.FTZ R118, R159, R69, R118 ;  /* 0x000000459f767223 */ /* 0x000fe20000010076 */
[----:B------:R-:W-:Y:S01]  /*7f20*/  ISETP.NE.AND P3, PT, R31, RZ, PT ;  /* 0x000000ff1f00720c */ /* 0x000fe20003f65270 */
[----:B------:R-:W-:Y:S01]  /*7f30*/  FFMA.FTZ R161, R80, R159, R161 ;  /* 0x0000009f50a17223 */ /* 0x000fe200000100a1 */
        /* <DEDUP_REMOVED lines=8> */
[-C--:B------:R-:W-:Y:S01]  /*7fc0*/  FMUL.FTZ R155, R153, R170.reuse ;  /* 0x000000aa999b7220 */ /* 0x080fe20000410000 */
[----:B------:R-:W-:Y:S01]  /*7fd0*/  FMUL.FTZ R157, R148, R170 ;  /* 0x000000aa949d7220 */ /* 0x000fe20000410000 */
[----:B------:R-:W-:Y:S01]  /*7fe0*/  FMUL.FTZ R152, R152, R183 ;  /* 0x000000b798987220 */ /* 0x000fe20000410000 */
[----:B0-----:R-:W-:Y:S01]  /*7ff0*/  @P2 FADD R133, R240, R133 ;  /* 0x00000085f0852221 */ /* 0x001fe20000000000 */
[----:B------:R-:W-:Y:S01]  /*8000*/  FMUL.FTZ R150, R150, R185 ;  /* 0x000000b996967220 */ /* 0x000fe20000410000 */
[----:B------:R-:W-:Y:S01]  /*8010*/  FMUL.FTZ R162, R135, R162 ;  /* 0x000000a287a27220 */ /* 0x000fe20000410000 */
[C---:B------:R-:W-:Y:S01]  /*8020*/  FMUL.FTZ R173, R148.reuse, R173 ;  /* 0x000000ad94ad7220 */ /* 0x040fe20000410000 */
[C---:B------:R-:W-:Y:S01]  /*8030*/  FMUL.FTZ R175, R148.reuse, R175 ;  /* 0x000000af94af7220 */ /* 0x040fe20000410000 */
[----:B------:R-:W0:Y:S01]  /*8040*/  SHFL.DOWN P2, R130, R133, 0x2, 0x1f ;  /* 0x08401f0085827f89 */ /* 0x000e220000040000 */
[C---:B------:R-:W-:Y:S01]  /*8050*/  FMUL.FTZ R177, R148.reuse, R177 ;  /* 0x000000b194b17220 */ /* 0x040fe20000410000 */
[C---:B------:R-:W-:Y:S01]  /*8060*/  FMUL.FTZ R167, R148.reuse, R166 ;  /* 0x000000a694a77220 */ /* 0x040fe20000410000 */
[C---:B------:R-:W-:Y:S01]  /*8070*/  FMUL.FTZ R181, R148.reuse, R181 ;  /* 0x000000b594b57220 */ /* 0x040fe20000410000 */
[C---:B------:R-:W-:Y:S01]  /*8080*/  FMUL.FTZ R183, R148.reuse, R183 ;  /* 0x000000b794b77220 */ /* 0x040fe20000410000 */
[C---:B------:R-:W-:Y:S01]  /*8090*/  FMUL.FTZ R153, R148.reuse, R172 ;  /* 0x000000ac94997220 */ /* 0x040fe20000410000 */
        /* <DEDUP_REMOVED lines=18> */
[----:B0-----:R-:W-:Y:S01]  /*81c0*/  @P2 FADD R130, R133, R130 ;  /* 0x0000008285822221 */ /* 0x001fe20000000000 */
[----:B------:R-:W-:Y:S01]  /*81d0*/  FMUL.FTZ R133, R148, R174 ;  /* 0x000000ae94857220 */ /* 0x000fe20000410000 */
[----:B------:R-:W-:Y:S01]  /*81e0*/  FFMA.FTZ R139, R158, R83, R139 ;  /* 0x000000539e8b7223 */ /* 0x000fe2000001008b */
[----:B------:R-:W-:Y:S01]  /*81f0*/  FADD.FTZ R54, R135, R54 ;  /* 0x0000003687367221 */ /* 0x000fe20000010000 */
[----:B------:R-:W-:Y:S01]  /*8200*/  FFMA.FTZ R192, R81, R154, R192 ;  /* 0x0000009a51c07223 */ /* 0x000fe200000100c0 */
[----:B--2---:R-:W0:Y:S01]  /*8210*/  SHFL.DOWN P2, R197, R130, 0x4, 0x1f ;  /* 0x08801f0082c57f89 */ /* 0x004e220000040000 */
        /* <DEDUP_REMOVED lines=23> */
[----:B0-----:R-:W-:Y:S01]  /*8390*/  @P2 FADD R197, R130, R197 ;  /* 0x000000c582c52221 */ /* 0x001fe20000000000 */
[----:B------:R-:W-:Y:S01]  /*83a0*/  FMUL.FTZ R130, R148, R179 ;  /* 0x000000b394827220 */ /* 0x000fe20000410000 */
[----:B------:R-:W-:Y:S01]  /*83b0*/  FADD.FTZ R67, R188, R67 ;  /* 0x00000043bc437221 */ /* 0x000fe20000010000 */
[----:B------:R-:W-:Y:S01]  /*83c0*/  FADD.FTZ R56, R155, R56 ;  /* 0x000000389b387221 */ /* 0x000fe20000010000 */
[----:B------:R-:W-:Y:S01]  /*83d0*/  FFMA.FTZ R140, R169, R92, R140 ;  /* 0x0000005ca98c7223 */ /* 0x000fe2000001008c */
[----:B------:R-:W0:Y:S01]  /*83e0*/  SHFL.DOWN P2, R156, R197, 0x8, 0x1f ;  /* 0x09001f00c59c7f89 */ /* 0x000e220000040000 */
        /* <DEDUP_REMOVED lines=29> */
.L_x_7419:
[----:B------:R-:W-:Y:S05]  /*85c0*/  BSYNC.RECONVERGENT B0 ;  /* 0x0000000000007941 */ /* 0x000fea0003800200 */
.L_x_7418:
[----:B------:R-:W-:-:S04]  /*85d0*/  IADD3 R147, PT, PT, R147, 0x1, RZ ;  /* 0x0000000193937810 */ /* 0x000fc80007ffe0ff */
[----:B------:R-:W-:-:S13]  /*85e0*/  ISETP.GE.AND P1, PT, R147, UR44, PT ;  /* 0x0000002c93007c0c */ /* 0x000fda000bf26270 */
[----:B------:R-:W-:Y:S05]  /*85f0*/  @!P1 BRA `(.L_x_7420) ;  /* 0xffffffc0007c9947 */ /* 0x000fea000383ffff */
.L_x_7382:
[----:B------:R-:W-:Y:S01]  /*8600*/  BAR.SYNC.DEFER_BLOCKING 0x0 ;  /* 0x0000000000007b1d */ /* 0x000fe20000010000 */
[----:B------:R-:W-:Y:S01]  /*8610*/  UIADD3 UR16, UPT, UPT, -UR18, UR16, URZ ;  /* 0x0000001012107290 */ /* 0x000fe2000fffe1ff */
[----:B------:R-:W-:Y:S02]  /*8620*/  PRMT R31, RZ, 0x7610, R31 ;  /* 0x00007610ff1f7816 */ /* 0x000fe4000000001f */
[----:B------:R-:W-:Y:S02]  /*8630*/  PRMT R0, RZ, 0x7610, R0 ;  /* 0x00007610ff007816 */ /* 0x000fe40000000000 */
[----:B------:R-:W-:Y:S01]  /*8640*/  PRMT R59, RZ, 0x7610, R59 ;  /* 0x00007610ff3b7816 */ /* 0x000fe2000000003b */
[----:B------:R-:W2:Y:S01]  /*8650*/  LDCU.64 UR24, c[0x0][0x4f8] ;  /* 0x00009f00ff1877ac */ /* 0x000ea20008000a00 */
[----:B------:R-:W-:Y:S02]  /*8660*/  ISETP.GE.AND P2, PT, R12, UR16, PT ;  /* 0x000000100c007c0c */ /* 0x000fe4000bf46270 */
[----:B------:R-:W-:Y:S01]  /*8670*/  ISETP.GE.AND P1, PT, R16, UR16, PT ;  /* 0x0000001010007c0c */ /* 0x000fe2000bf26270 */
[----:B------:R-:W3:Y:S01]  /*8680*/  LDCU.64 UR26, c[0x0][0x500] ;  /* 0x0000a000ff1a77ac */ /* 0x000ee20008000a00 */
        /* <DEDUP_REMOVED lines=9> */
[----:B------:R-:W4:Y:S01]  /*8720*/  @!P1 LDG.E.U16 R0, desc[UR20][R120.64+0x40] ;  /* 0x0000401478009981 */ /* 0x000f22000c1e1500 */
[----:B------:R-:W-:Y:S02]  /*8730*/  ISETP.GE.AND P1, PT, R23, UR16, PT ;  /* 0x0000001017007c0c */ /* 0x000fe4000bf26270 */
[----:B------:R-:W-:Y:S01]  /*8740*/  PRMT R62, RZ, 0x7610, R62 ;  /* 0x00007610ff3e7816 */ /* 0x000fe2000000003e */
[----:B------:R-:W2:Y:S01]  /*8750*/  @!P0 LDG.E.U16 R59, desc[UR20][R120.64+0x80] ;  /* 0x00008014783b8981 */ /* 0x000ea2000c1e1500 */
[----:B------:R-:W-:Y:S02]  /*8760*/  PRMT R63, RZ, 0x7610, R63 ;  /* 0x00007610ff3f7816 */ /* 0x000fe4000000003f */
[----:B------:R-:W-:Y:S01]  /*8770*/  PRMT R64, RZ, 0x7610, R64 ;  /* 0x00007610ff407816 */ /* 0x000fe20000000040 */
[----:B------:R-:W3:Y:S01]  /*8780*/  @!P4 LDG.E.U16 R60, desc[UR20][R120.64+0xc0] ;  /* 0x0000c014783cc981 */ /* 0x000ee2000c1e1500 */
[----:B------:R-:W-:-:S02]  /*8790*/  PRMT R69, RZ, 0x7610, R69 ;  /* 0x00007610ff457816 */ /* 0x000fc40000000045 */
        /* <DEDUP_REMOVED lines=27> */
[----:B------:R-:W-:Y:S02]  /*8950*/  F2FP.F16.F32.PACK_AB R116, R137, R116 ;  /* 0x000000748974723e */ /* 0x000fe400000000ff */
[----:B------:R-:W-:Y:S02]  /*8960*/  F2FP.F16.F32.PACK_AB R118, R136, R118 ;  /* 0x000000768876723e */ /* 0x000fe400000000ff */
        /* <DEDUP_REMOVED lines=23> */
[----:B--2---:R-:W-:-:S05]  /*8ae0*/  HADD2.F32 R0, -RZ, R0.H0_H0 ;  /* 0x20000000ff007230 */ /* 0x004fca0000004100 */
[--C-:B------:R-:W-:Y:S02]  /*8af0*/  FADD.FTZ R63, R0, R3.reuse ;  /* 0x00000003003f7221 */ /* 0x100fe40000010000 */
[----:B------:R-:W2:Y:S01]  /*8b00*/  LDS.U16 R0, [R48+0x6] ;  /* 0x0000060030007984 */ /* 0x000ea20000000400 */
[----:B---3--:R-:W-:Y:S02]  /*8b10*/  HADD2.F32 R60, -RZ, R31.H0_H0 ;  /* 0x2000001fff3c7230 */ /* 0x008fe40000004100 */
[----:B------:R-:W-:Y:S01]  /*8b20*/  FSETP.GTU.FTZ.AND P1, PT, R63, 20, PT ;  /* 0x41a000003f00780b */ /* 0x000fe20003f3c000 */
[----:B----4-:R-:W-:Y:S01]  /*8b30*/  HADD2.F32 R62, -RZ, R59.H0_H0 ;  /* 0x2000003bff3e7230 */ /* 0x010fe20000004100 */
[----:B------:R-:W3:Y:S01]  /*8b40*/  LDS.U16 R31, [R48+0x8] ;  /* 0x00000800301f7984 */ /* 0x000ee20000000400 */
[----:B------:R-:W-:-:S03]  /*8b50*/  FADD.FTZ R69, R60, R3 ;  /* 0x000000033c457221 */ /* 0x000fc60000010000 */
[----:B------:R-:W4:Y:S02]  /*8b60*/  LDS.U16 R59, [R48+0xc] ;  /* 0x00000c00303b7984 */ /* 0x000f240000000400 */
[----:B------:R-:W-:Y:S01]  /*8b70*/  FSETP.GTU.FTZ.AND P6, PT, R69, 20, PT ;  /* 0x41a000004500780b */ /* 0x000fe20003fdc000 */
[----:B------:R-:W-:Y:S01]  /*8b80*/  FADD.FTZ R74, R62, R3 ;  /* 0x000000033e4a7221 */ /* 0x000fe20000010000 */
[----:B------:R-:W5:Y:S04]  /*8b90*/  LDS.U16 R60, [R48+0xe] ;  /* 0x00000e00303c7984 */ /* 0x000f680000000400 */
[C---:B------:R-:W-:Y:S01]  /*8ba0*/  FSETP.GTU.FTZ.AND P5, PT, R74.reuse, 20, PT ;  /* 0x41a000004a00780b */ /* 0x040fe20003fbc000 */
[----:B------:R-:W-:Y:S01]  /*8bb0*/  @!P1 FMUL.FTZ R63, R63, -1.4426950216293334961 ;  /* 0xbfb8aa3b3f3f9820 */ /* 0x000fe20000410000 */
[----:B------:R-:W0:Y:S05]  /*8bc0*/  LDS.U16 R62, [R48+0x12] ;  /* 0x00001200303e7984 */ /* 0x000e2a0000000400 */
[----:B------:R-:W-:Y:S01]  /*8bd0*/  @!P6 FMUL.FTZ R69, R69, -1.4426950216293334961 ;  /* 0xbfb8aa3b4545e820 */ /* 0x000fe20000410000 */
[----:B------:R-:W1:Y:S05]  /*8be0*/  @!P1 MUFU.EX2 R63, R63 ;  /* 0x0000003f003f9308 */ /* 0x000e6a0000000800 */
[----:B------:R-:W3:Y:S01]  /*8bf0*/  @!P6 MUFU.EX2 R69, R69 ;  /* 0x000000450045e308 */ /* 0x000ee20000000800 */
[----:B------:R-:W-:-:S06]  /*8c00*/  @!P5 FMUL.FTZ R74, R74, -1.4426950216293334961 ;  /* 0xbfb8aa3b4a4ad820 */ /* 0x000fcc0000410000 */
[----:B------:R-:W4:Y:S01]  /*8c10*/  @!P5 MUFU.EX2 R74, R74 ;  /* 0x0000004a004ad308 */ /* 0x000f220000000800 */
[----:B--2---:R-:W-:Y:S02]  /*8c20*/  HADD2.F32 R76, -RZ, R0.H0_H0 ;  /* 0x20000000ff4c7230 */ /* 0x004fe40000004100 */
[----:B-1----:R-:W-:Y:S01]  /*8c30*/  @!P1 FADD.FTZ R64, R63, 1 ;  /* 0x3f8000003f409421 */ /* 0x002fe20000010000 */
[----:B---3--:R-:W-:Y:S02]  /*8c40*/  @!P6 FADD.FTZ R73, R69, 1 ;  /* 0x3f8000004549e421 */ /* 0x008fe40000010000 */
[----:B------:R-:W-:Y:S01]  /*8c50*/  FADD.FTZ R76, R76, R3 ;  /* 0x000000034c4c7221 */ /* 0x000fe20000010000 */
[----:B------:R1:W2:Y:S04]  /*8c60*/  @!P1 MUFU.RCP R75, R64 ;  /* 0x00000040004b9308 */ /* 0x0002a80000001000 */
[----:B------:R-:W-:-:S04]  /*8c70*/  FSETP.GTU.FTZ.AND P0, PT, R76, 20, PT ;  /* 0x41a000004c00780b */ /* 0x000fc80003f1c000 */
[----:B------:R-:W3:Y:S01]  /*8c80*/  @!P6 MUFU.RCP R82, R73 ;  /* 0x000000490052e308 */ /* 0x000ee20000001000 */
[----:B------:R-:W-:Y:S02]  /*8c90*/  HADD2.F32 R78, -RZ, R31.H0_H0 ;  /* 0x2000001fff4e7230 */ /* 0x000fe40000004100 */
[----:B----4-:R-:W-:Y:S01]  /*8ca0*/  @!P5 FADD.FTZ R0, R74, 1 ;  /* 0x3f8000004a00d421 */ /* 0x010fe20000010000 */
[----:B------:R-:W-:Y:S02]  /*8cb0*/  HADD2.F32 R50, -RZ, R50.H0_H0 ;  /* 0x20000032ff327230 */ /* 0x000fe40000004100 */
[----:B------:R-:W-:Y:S02]  /*8cc0*/  HADD2.F32 R80, -RZ, R59.H0_H0 ;  /* 0x2000003bff507230 */ /* 0x000fe40000004100 */
[----:B-----5:R-:W-:Y:S02]  /*8cd0*/  HADD2.F32 R60, -RZ, R60.H0_H0 ;  /* 0x2000003cff3c7230 */ /* 0x020fe40000004100 */
[----:B-1----:R-:W-:Y:S01]  /*8ce0*/  HADD2.F32 R64, -RZ, R61.H0_H0 ;  /* 0x2000003dff407230 */ /* 0x002fe20000004100 */
[----:B------:R1:W4:Y:S01]  /*8cf0*/  @!P5 MUFU.RCP R31, R0 ;  /* 0x00000000001fd308 */ /* 0x0003220000001000 */
[--C-:B------:R-:W-:Y:S01]  /*8d00*/  FADD.FTZ R78, R78, R3.reuse ;  /* 0x000000034e4e7221 */ /* 0x100fe20000010000 */
[--C-:B------:R-:W-:Y:S01]  /*8d10*/  FADD.FTZ R50, R50, R3.reuse ;  /* 0x0000000332327221 */ /* 0x100fe20000010000 */
[--C-:B------:R-:W-:Y:S01]  /*8d20*/  FADD.FTZ R80, R80, R3.reuse ;  /* 0x0000000350507221 */ /* 0x100fe20000010000 */
[--C-:B------:R-:W-:Y:S01]  /*8d30*/  FADD.FTZ R60, R60, R3.reuse ;  /* 0x000000033c3c7221 */ /* 0x100fe20000010000 */
[----:B------:R-:W-:Y:S01]  /*8d40*/  FADD.FTZ R64, R64, R3 ;  /* 0x0000000340407221 */ /* 0x000fe20000010000 */
[----:B-1----:R-:W-:Y:S01]  /*8d50*/  @!P0 FMUL.FTZ R0, R76, -1.4426950216293334961 ;  /* 0xbfb8aa3b4c008820 */ /* 0x002fe20000410000 */
[----:B------:R-:W-:Y:S01]  /*8d60*/  FSETP.GTU.FTZ.AND P4, PT, R78, 20, PT ;  /* 0x41a000004e00780b */ /* 0x000fe20003f9c000 */
[----:B--2---:R-:W-:Y:S01]  /*8d70*/  @!P1 FMUL.FTZ R72, R72, R75 ;  /* 0x0000004b48489220 */ /* 0x004fe20000410000 */
[----:B---3--:R-:W-:Y:S01]  /*8d80*/  @!P6 FMUL.FTZ R71, R71, R82 ;  /* 0x000000524747e220 */ /* 0x008fe20000410000 */
[----:B------:R-:W-:-:S02]  /*8d90*/  FSETP.GTU.FTZ.AND P3, PT, R50, 20, PT ;  /* 0x41a000003200780b */ /* 0x000fc40003f7c000 */
[----:B------:R-:W-:Y:S01]  /*8da0*/  FSETP.GTU.FTZ.AND P2, PT, R80, 20, PT ;  /* 0x41a000005000780b */ /* 0x000fe20003f5c000 */
[----:B------:R-:W1:Y:S01]  /*8db0*/  @!P0 MUFU.EX2 R0, R0 ;  /* 0x0000000000008308 */ /* 0x000e620000000800 */
[----:B------:R-:W-:Y:S02]  /*8dc0*/  FSETP.GTU.FTZ.AND P1, PT, R60, 20, PT ;  /* 0x41a000003c00780b */ /* 0x000fe40003f3c000 */
[----:B------:R-:W-:Y:S01]  /*8dd0*/  FSETP.GTU.FTZ.AND P6, PT, R64, 20, PT ;  /* 0x41a000004000780b */ /* 0x000fe20003fdc000 */
[----:B----4-:R-:W-:-:S03]  /*8de0*/  @!P5 FMUL.FTZ R70, R70, R31 ;  /* 0x0000001f4646d220 */ /* 0x010fc60000410000 */
[----:B------:R-:W-:-:S03]  /*8df0*/  @!P4 FMUL.FTZ R31, R78, -1.4426950216293334961 ;  /* 0xbfb8aa3b4e1fc820 */ /* 0x000fc60000410000 */
[----:B------:R-:W-:Y:S02]  /*8e00*/  @!P3 FMUL.FTZ R50, R50, -1.4426950216293334961 ;  /* 0xbfb8aa3b3232b820 */ /* 0x000fe40000410000 */
[----:B------:R-:W-:Y:S02]  /*8e10*/  @!P2 FMUL.FTZ R59, R80, -1.4426950216293334961 ;  /* 0xbfb8aa3b503ba820 */ /* 0x000fe40000410000 */
[----:B------:R-:W-:Y:S01]  /*8e20*/  @!P1 FMUL.FTZ R60, R60, -1.4426950216293334961 ;  /* 0xbfb8aa3b3c3c9820 */ /* 0x000fe20000410000 */
[----:B-1----:R-:W-:Y:S01]  /*8e30*/  @!P0 FADD.FTZ R0, R0, 1 ;  /* 0x3f80000000008421 */ /* 0x002fe20000010000 */
[----:B------:R-:W-:Y:S01]  /*8e40*/  @!P6 FMUL.FTZ R61, R64, -1.4426950216293334961 ;  /* 0xbfb8aa3b403de820 */ /* 0x000fe20000410000 */
[----:B------:R-:W1:Y:S01]  /*8e50*/  @!P4 MUFU.EX2 R31, R31 ;  /* 0x0000001f001fc308 */ /* 0x000e620000000800 */
[----:B0-----:R-:W-:-:S03]  /*8e60*/  HADD2.F32 R62, -RZ, R62.H0_H0 ;  /* 0x2000003eff3e7230 */ /* 0x001fc60000004100 */
[----:B------:R-:W0:Y:S04]  /*8e70*/  @!P3 MUFU.EX2 R50, R50 ;  /* 0x000000320032b308 */ /* 0x000e280000000800 */
[----:B------:R-:W2:Y:S04]  /*8e80*/  @!P2 MUFU.EX2 R59, R59 ;  /* 0x0000003b003ba308 */ /* 0x000ea80000000800 */
[----:B------:R-:W3:Y:S04]  /*8e90*/  @!P1 MUFU.EX2 R60, R60 ;  /* 0x0000003c003c9308 */ /* 0x000ee80000000800 */
[----:B------:R-:W4:Y:S04]  /*8ea0*/  @!P6 MUFU.EX2 R61, R61 ;  /* 0x0000003d003de308 */ /* 0x000f280000000800 */
[----:B------:R-:W5:Y:S01]  /*8eb0*/  @!P0 MUFU.RCP R0, R0 ;  /* 0x0000000000008308 */ /* 0x000f620000001000 */
[----:B------:R-:W-:Y:S01]  /*8ec0*/  FADD.FTZ R62, R62, R3 ;  /* 0x000000033e3e7221 */ /* 0x000fe20000010000 */
[----:B-1----:R-:W-:Y:S01]  /*8ed0*/  @!P4 FADD.FTZ R31, R31, 1 ;  /* 0x3f8000001f1fc421 */ /* 0x002fe20000010000 */
[----:B0-----:R-:W-:Y:S01]  /*8ee0*/  @!P3 FADD.FTZ R50, R50, 1 ;  /* 0x3f8000003232b421 */ /* 0x001fe20000010000 */
[----:B--2---:R-:W-:-:S02]  /*8ef0*/  @!P2 FADD.FTZ R59, R59, 1 ;  /* 0x3f8000003b3ba421 */ /* 0x004fc40000010000 */
[----:B------:R-:W-:Y:S01]  /*8f00*/  FSETP.GTU.FTZ.AND P5, PT, R62, 20, PT ;  /* 0x41a000003e00780b */ /* 0x000fe20003fbc000 */
[----:B---3--:R-:W-:Y:S01]  /*8f10*/  @!P1 FADD.FTZ R60, R60, 1 ;  /* 0x3f8000003c3c9421 */ /* 0x008fe20000010000 */
[----:B----4-:R-:W-:Y:S01]  /*8f20*/  @!P6 FADD.FTZ R61, R61, 1 ;  /* 0x3f8000003d3de421 */ /* 0x010fe20000010000 */
[----:B------:R-:W0:Y:S01]  /*8f30*/  @!P4 MUFU.RCP R31, R31 ;  /* 0x0000001f001fc308 */ /* 0x000e220000001000 */
[----:B-----5:R-:W-:-:S07]  /*8f40*/  @!P0 FMUL.FTZ R67, R67, R0 ;  /* 0x0000000043438220 */ /* 0x020fce0000410000 */
[----:B------:R-:W1:Y:S01]  /*8f50*/  @!P3 MUFU.RCP R50, R50 ;  /* 0x000000320032b308 */ /* 0x000e620000001000 */
[----:B------:R-:W2:Y:S01]  /*8f60*/  LDS.U16 R0, [R48+0x14] ;  /* 0x0000140030007984 */ /* 0x000ea20000000400 */
[----:B------:R-:W-:-:S06]  /*8f70*/  @!P5 FMUL.FTZ R62, R62, -1.4426950216293334961 ;  /* 0xbfb8aa3b3e3ed820 */ /* 0x000fcc0000410000 */
[----:B------:R-:W3:Y:S08]  /*8f80*/  @!P2 MUFU.RCP R59, R59 ;  /* 0x0000003b003ba308 */ /* 0x000ef00000001000 */
[----:B------:R-:W4:Y:S08]  /*8f90*/  @!P1 MUFU.RCP R60, R60 ;  /* 0x0000003c003c9308 */ /* 0x000f300000001000 */
[----:B------:R-:W5:Y:S01]  /*8fa0*/  @!P6 MUFU.RCP R61, R61 ;  /* 0x0000003d003de308 */ /* 0x000f620000001000 */
[----:B0-----:R-:W-:Y:S01]  /*8fb0*/  @!P4 FMUL.FTZ R68, R68, R31 ;  /* 0x0000001f4444c220 */ /* 0x001fe20000410000 */
[----:B-1----:R-:W-:Y:S01]  /*8fc0*/  @!P3 FMUL.FTZ R65, R65, R50 ;  /* 0x000000324141b220 */ /* 0x002fe20000410000 */
[----:B------:R-:W0:Y:S05]  /*8fd0*/  LDS.U16 R31, [R48+0x16] ;  /* 0x00001600301f7984 */ /* 0x000e2a0000000400 */
[----:B------:R-:W1:Y:S01]  /*8fe0*/  @!P5 MUFU.EX2 R62, R62 ;  /* 0x0000003e003ed308 */ /* 0x000e620000000800 */
[----:B---3--:R-:W-:Y:S01]  /*8ff0*/  @!P2 FMUL.FTZ R66, R66, R59 ;  /* 0x0000003b4242a220 */ /* 0x008fe20000410000 */
[----:B----4-:R-:W-:Y:S01]  /*9000*/  @!P1 FMUL.FTZ R57, R57, R60 ;  /* 0x0000003c39399220 */ /* 0x010fe20000410000 */
[----:B------:R-:W3:Y:S04]  /*9010*/  LDS.U16 R50, [R48+0x18] ;  /* 0x0000180030327984 */ /* 0x000ee80000000400 */
[----:B------:R-:W-:Y:S01]  /*9020*/  LDS.U16 R59, [R48+0x1a] ;  /* 0x00001a00303b7984 */ /* 0x000fe20000000400 */
[----:B-----5:R-:W-:-:S03]  /*9030*/  @!P6 FMUL.FTZ R58, R58, R61 ;  /* 0x0000003d3a3ae220 */ /* 0x020fc60000410000 */
[----:B------:R-:W4:Y:S04]  /*9040*/  LDS.U16 R60, [R48+0x1c] ;  /* 0x00001c00303c7984 */ /* 0x000f280000000400 */
[----:B------:R-:W5:Y:S01]  /*9050*/  LDS.U16 R61, [R48+0x1e] ;  /* 0x00001e00303d7984 */ /* 0x000f620000000400 */
[----:B------:R-:W-:Y:S01]  /*9060*/  BAR.SYNC.DEFER_BLOCKING 0x0 ;  /* 0x0000000000007b1d */ /* 0x000fe20000010000 */
[----:B-1----:R-:W-:-:S06]  /*9070*/  @!P5 FADD.FTZ R62, R62, 1 ;  /* 0x3f8000003e3ed421 */ /* 0x002fcc0000010000 */
[----:B------:R-:W1:Y:S01]  /*9080*/  @!P5 MUFU.RCP R62, R62 ;  /* 0x0000003e003ed308 */ /* 0x000e620000001000 */
[----:B------:R-:W-:Y:S01]  /*9090*/  PRMT R63, R114, 0x7632, R63 ;  /* 0x00007632723f7816 */ /* 0x000fe2000000003f */
[----:B--2---:R-:W-:Y:S01]  /*90a0*/  HADD2.F32 R0, -RZ, R0.H0_H0 ;  /* 0x20000000ff007230 */ /* 0x004fe20000004100 */
[----:B------:R-:W-:Y:S02]  /*90b0*/  PRMT R64, R116, 0x7632, R64 ;  /* 0x0000763274407816 */ /* 0x000fe40000000040 */
[----:B------:R-:W-:Y:S02]  /*90c0*/  PRMT R69, R118, 0x7632, R69 ;  /* 0x0000763276457816 */ /* 0x000fe40000000045 */
[----:B------:R-:W-:Y:S01]  /*90d0*/  ISETP.NE.AND P0, PT, R8, RZ, PT ;  /* 0x000000ff0800720c */ /* 0x000fe20003f05270 */
[----:B------:R2:W-:Y:S01]  /*90e0*/  STS.U16 [R48+0x6], R63 ;  /* 0x0000063f30007388 */ /* 0x0005e20000000400 */
[----:B-1----:R-:W-:Y:S01]  /*90f0*/  @!P5 FMUL.FTZ R55, R55, R62 ;  /* 0x0000003e3737d220 */ /* 0x002fe20000410000 */
[----:B------:R-:W-:Y:S01]  /*9100*/  PRMT R62, R112, 0x7632, R62 ;  /* 0x00007632703e7816 */ /* 0x000fe2000000003e */
[----:B--2---:R-:W-:Y:S01]  /*9110*/  FADD.FTZ R63, R0, R3 ;  /* 0x00000003003f7221 */ /* 0x004fe20000010000 */
[----:B------:R-:W-:-:S04]  /*9120*/  F2FP.F16.F32.PACK_AB R140, R140, R141 ;  /* 0x0000008d8c8c723e */ /* 0x000fc800000000ff */
[----:B------:R-:W-:Y:S02]  /*9130*/  FSETP.GTU.FTZ.AND P6, PT, R63, 20, PT ;  /* 0x41a000003f00780b */ /* 0x000fe40003fdc000 */
[----:B------:R-:W-:Y:S02]  /*9140*/  F2FP.F16.F32.PACK_AB R142, R142, R143 ;  /* 0x0000008f8e8e723e */ /* 0x000fe400000000ff */
[----:B------:R-:W-:Y:S01]  /*9150*/  F2FP.F16.F32.PACK_AB R144, R144, R145 ;  /* 0x000000919090723e */ /* 0x000fe200000000ff */
[----:B------:R1:W-:Y:S01]  /*9160*/  STS.U16 [R48+0x2], R62 ;  /* 0x0000023e30007388 */ /* 0x0003e20000000400 */
[----:B------:R-:W-:Y:S01]  /*9170*/  PRMT R73, R142, 0x7632, R73 ;  /* 0x000076328e497816 */ /* 0x000fe20000000049 */
[----:B0-----:R-:W-:Y:S02]  /*9180*/  HADD2.F32 R0, -RZ, R31.H0_H0 ;  /* 0x2000001fff007230 */ /* 0x001fe40000004100 */
[----:B------:R0:W-:Y:S04]  /*9190*/  STS.U16 [R48+0xa], R64 ;  /* 0x00000a4030007388 */ /* 0x0001e80000000400 */
[----:B------:R2:W-:Y:S01]  /*91a0*/  STS.U16 [R48+0xe], R69 ;  /* 0x00000e4530007388 */ /* 0x0005e20000000400 */
[----:B-1----:R-:W-:-:S02]  /*91b0*/  PRMT R62, R138, 0x7632, R62 ;  /* 0x000076328a3e7816 */ /* 0x002fc4000000003e */
[----:B0-----:R-:W-:Y:S02]  /*91c0*/  PRMT R64, R140, 0x7632, R64 ;  /* 0x000076328c407816 */ /* 0x001fe40000000040 */
[----:B--2---:R-:W-:Y:S02]  /*91d0*/  PRMT R69, R144, 0x7632, R69 ;  /* 0x0000763290457816 */ /* 0x004fe40000000045 */
[----:B------:R-:W-:Y:S01]  /*91e0*/  MOV R74, UR16 ;  /* 0x00000010004a7c02 */ /* 0x000fe20008000f00 */
[----:B------:R-:W-:Y:S01]  /*91f0*/  STS.U16 [R48], R112 ;  /* 0x0000007030007388 */ /* 0x000fe20000000400 */
[----:B------:R-:W-:Y:S01]  /*9200*/  FADD.FTZ R31, R0, R3 ;  /* 0x00000003001f7221 */ /* 0x000fe20000010000 */
[----:B------:R-:W-:Y:S02]  /*9210*/  @!P6 FMUL.FTZ R0, R63, -1.4426950216293334961 ;  /* 0xbfb8aa3b3f00e820 */ /* 0x000fe40000410000 */
[----:B------:R-:W-:Y:S01]  /*9220*/  STS.U16 [R48+0x4], R114 ;  /* 0x0000047230007388 */ /* 0x000fe20000000400 */
[----:B---3--:R-:W-:-:S03]  /*9230*/  HADD2.F32 R50, -RZ, R50.H0_H0 ;  /* 0x20000032ff327230 */ /* 0x008fc60000004100 */
[----:B------:R-:W-:Y:S01]  /*9240*/  STS.U16 [R48+0x8], R116 ;  /* 0x0000087430007388 */ /* 0x000fe20000000400 */
[----:B----4-:R-:W-:-:S03]  /*9250*/  HADD2.F32 R60, -RZ, R60.H0_H0 ;  /* 0x2000003cff3c7230 */ /* 0x010fc60000004100 */
        /* <DEDUP_REMOVED lines=27> */
[--C-:B------:R-:W-:Y:S01]  /*9410*/  FADD.FTZ R50, R50, R3.reuse ;  /* 0x0000000332327221 */ /* 0x100fe20000010000 */
[----:B------:R-:W-:Y:S01]  /*9420*/  BAR.SYNC.DEFER_BLOCKING 0x0 ;  /* 0x0000000000007b1d */ /* 0x000fe20000010000 */
[----:B------:R-:W-:Y:S01]  /*9430*/  FADD.FTZ R60, R60, R3 ;  /* 0x000000033c3c7221 */ /* 0x000fe20000010000 */
[----:B------:R-:W-:-:S02]  /*9440*/  FSETP.GTU.FTZ.AND P3, PT, R31, 20, PT ;  /* 0x41a000001f00780b */ /* 0x000fc40003f7c000 */
[----:B------:R-:W-:Y:S02]  /*9450*/  FSETP.GTU.FTZ.AND P2, PT, R50, 20, PT ;  /* 0x41a000003200780b */ /* 0x000fe40003f5c000 */
[----:B------:R-:W-:Y:S01]  /*9460*/  FSETP.GTU.FTZ.AND P1, PT, R60, 20, PT ;  /* 0x41a000003c00780b */ /* 0x000fe20003f3c000 */
[----:B0-----:R-:W-:Y:S02]  /*9470*/  HADD2.F32 R62, -RZ, R59.H0_H0 ;  /* 0x2000003bff3e7230 */ /* 0x001fe40000004100 */
[----:B-----5:R-:W-:Y:S01]  /*9480*/  HADD2.F32 R64, -RZ, R61.H0_H0 ;  /* 0x2000003dff407230 */ /* 0x020fe20000004100 */
[----:B------:R-:W0:Y:S02]  /*9490*/  @!P6 MUFU.EX2 R0, R0 ;  /* 0x000000000000e308 */ /* 0x000e240000000800 */
[--C-:B------:R-:W-:Y:S02]  /*94a0*/  FADD.FTZ R62, R62, R3.reuse ;  /* 0x000000033e3e7221 */ /* 0x100fe40000010000 */
[----:B------:R-:W-:Y:S01]  /*94b0*/  FADD.FTZ R64, R64, R3 ;  /* 0x0000000340407221 */ /* 0x000fe20000010000 */
[----:B------:R-:W-:-:S02]  /*94c0*/  @!P3 FMUL.FTZ R31, R31, -1.4426950216293334961 ;  /* 0xbfb8aa3b1f1fb820 */ /* 0x000fc40000410000 */
[----:B------:R-:W-:Y:S01]  /*94d0*/  FSETP.GTU.FTZ.AND P5, PT, R62, 20, PT ;  /* 0x41a000003e00780b */ /* 0x000fe20003fbc000 */
[----:B------:R-:W-:Y:S01]  /*94e0*/  @!P2 FMUL.FTZ R50, R50, -1.4426950216293334961 ;  /* 0xbfb8aa3b3232a820 */ /* 0x000fe20000410000 */
[----:B------:R-:W-:Y:S01]  /*94f0*/  FSETP.GTU.FTZ.AND P4, PT, R64, 20, PT ;  /* 0x41a000004000780b */ /* 0x000fe20003f9c000 */
[----:B------:R-:W-:Y:S01]  /*9500*/  @!P1 FMUL.FTZ R60, R60, -1.4426950216293334961 ;  /* 0xbfb8aa3b3c3c9820 */ /* 0x000fe20000410000 */
[----:B------:R-:W1:Y:S01]  /*9510*/  @!P3 MUFU.EX2 R31, R31 ;  /* 0x0000001f001fb308 */ /* 0x000e620000000800 */
[----:B------:R-:W2:Y:S03]  /*9520*/  LDS R101, [UR28+0x420] ;  /* 0x0004201cff657984 */ /* 0x000ea60008000800 */
[----:B------:R-:W3:Y:S04]  /*9530*/  @!P2 MUFU.EX2 R50, R50 ;  /* 0x000000320032a308 */ /* 0x000ee80000000800 */
[----:B------:R-:W4:Y:S01]  /*9540*/  @!P1 MUFU.EX2 R60, R60 ;  /* 0x0000003c003c9308 */ /* 0x000f220000000800 */
[----:B0-----:R-:W-:Y:S01]  /*9550*/  @!P6 FADD.FTZ R0, R0, 1 ;  /* 0x3f8000000000e421 */ /* 0x001fe20000010000 */
[----:B------:R-:W-:Y:S01]  /*9560*/  USHF.R.S32.HI UR19, URZ, 0x1f, UR18 ;  /* 0x0000001fff137899 */ /* 0x000fe20008011412 */
[----:B------:R-:W-:Y:S01]  /*9570*/  @!P5 FMUL.FTZ R59, R62, -1.4426950216293334961 ;  /* 0xbfb8aa3b3e3bd820 */ /* 0x000fe20000410000 */
[----:B------:R-:W-:Y:S01]  /*9580*/  @!P4 FMUL.FTZ R61, R64, -1.4426950216293334961 ;  /* 0xbfb8aa3b403dc820 */ /* 0x000fe20000410000 */
[----:B------:R0:W5:Y:S01]  /*9590*/  @!P6 MUFU.RCP R103, R0 ;  /* 0x000000000067e308 */ /* 0x0001620000001000 */
[----:B------:R-:W-:Y:S01]  /*95a0*/  UIMAD.WIDE.U32 UR16, UR23, UR24, UR18 ;  /* 0x00000018171072a5 */ /* 0x000fe2000f8e0012 */
[----:B-1----:R-:W-:-:S03]  /*95b0*/  @!P3 FADD.FTZ R31, R31, 1 ;  /* 0x3f8000001f1fb421 */ /* 0x002fc60000010000 */
[----:B------:R-:W-:Y:S01]  /*95c0*/  UIMAD UR17, UR23, UR25, UR17 ;  /* 0x00000019171172a4 */ /* 0x000fe2000f8e0211 */
[----:B---3--:R-:W-:Y:S01]  /*95d0*/  @!P2 FADD.FTZ R50, R50, 1 ;  /* 0x3f8000003232a421 */ /* 0x008fe20000010000 */
[----:B------:R-:W1:Y:S01]  /*95e0*/  LDCU.64 UR24, c[0x0][0x550] ;  /* 0x0000aa00ff1877ac */ /* 0x000e620008000a00 */
[----:B------:R-:W3:Y:S01]  /*95f0*/  @!P5 MUFU.EX2 R59, R59 ;  /* 0x0000003b003bd308 */ /* 0x000ee20000000800 */
[----:B----4-:R-:W-:-:S03]  /*9600*/  @!P1 FADD.FTZ R60, R60, 1 ;  /* 0x3f8000003c3c9421 */ /* 0x010fc60000010000 */
[----:B------:R-:W0:Y:S04]  /*9610*/  @!P4 MUFU.EX2 R61, R61 ;  /* 0x0000003d003dc308 */ /* 0x000e280000000800 */
[----:B------:R-:W4:Y:S01]  /*9620*/  @!P3 MUFU.RCP R62, R31 ;  /* 0x0000001f003eb308 */ /* 0x000f220000001000 */
[----:B------:R-:W-:-:S07]  /*9630*/  UIMAD.WIDE.U32 UR16, UR22, UR26, UR16 ;  /* 0x0000001a161072a5 */ /* 0x000fce000f8e0010 */
[----:B------:R1:W2:Y:S01]  /*9640*/  @!P2 MUFU.RCP R105, R50 ;  /* 0x000000320069a308 */ /* 0x0002a20000001000 */
[----:B------:R-:W-:Y:S01]  /*9650*/  UIMAD UR17, UR22, UR27, UR17 ;  /* 0x0000001b161172a4 */ /* 0x000fe2000f8e0211 */
[----:B---3--:R-:W-:Y:S01]  /*9660*/  @!P5 FADD.FTZ R59, R59, 1 ;  /* 0x3f8000003b3bd421 */ /* 0x008fe20000010000 */
[----:B0-----:R-:W-:Y:S01]  /*9670*/  @!P4 FADD.FTZ R0, R61, 1 ;  /* 0x3f8000003d00c421 */ /* 0x001fe20000010000 */
[----:B-----5:R-:W-:Y:S01]  /*9680*/  @!P6 FMUL.FTZ R56, R56, R103 ;  /* 0x000000673838e220 */ /* 0x020fe20000410000 */
[----:B------:R-:W0:Y:S03]  /*9690*/  LDCU.64 UR26, c[0x0][0x560] ;  /* 0x0000ac00ff1a77ac */ /* 0x000e260008000a00 */
[----:B------:R-:W3:Y:S01]  /*96a0*/  @!P1 MUFU.RCP R31, R60 ;  /* 0x0000003c001f9308 */ /* 0x000ee20000001000 */
[----:B-1----:R-:W-:Y:S01]  /*96b0*/  IADD3 R50, P6, PT, R12, UR16, RZ ;  /* 0x000000100c327c10 */ /* 0x002fe2000ffde0ff */
[----:B----4-:R-:W-:-:S06]  /*96c0*/  @!P3 FMUL.FTZ R53, R53, R62 ;  /* 0x0000003e3535b220 */ /* 0x010fcc0000410000 */
[----:B------:R1:W4:Y:S01]  /*96d0*/  @!P5 MUFU.RCP R64, R59 ;  /* 0x0000003b0040d308 */ /* 0x0003220000001000 */
[----:B--2---:R-:W-:Y:S01]  /*96e0*/  ISETP.GE.AND P3, PT, R16, R101, PT ;  /* 0x000000651000720c */ /* 0x004fe20003f66270 */
[----:B------:R-:W-:Y:S01]  /*96f0*/  @!P2 FMUL.FTZ R54, R54, R105 ;  /* 0x000000693636a220 */ /* 0x000fe20000410000 */
[----:B------:R-:W-:-:S05]  /*9700*/  ISETP.GE.AND P2, PT, R12, R101, PT ;  /* 0x000000650c00720c */ /* 0x000fca0003f46270 */
[----:B------:R-:W2:Y:S01]  /*9710*/  @!P4 MUFU.RCP R0, R0 ;  /* 0x000000000000c308 */ /* 0x000ea20000001000 */
[----:B-1----:R-:W-:Y:S01]  /*9720*/  IADD3.X R59, PT, PT, RZ, UR17, RZ, P6, !PT ;  /* 0x00000011ff3b7c10 */ /* 0x002fe2000b7fe4ff */
[----:B---3--:R-:W-:Y:S01]  /*9730*/  @!P1 FMUL.FTZ R52, R52, R31 ;  /* 0x0000001f34349220 */ /* 0x008fe20000410000 */
[----:B------:R-:W-:Y:S01]  /*9740*/  LEA R60, P6, R50, UR24, 0x1 ;  /* 0x00000018323c7c11 */ /* 0x000fe2000f8c08ff */
[----:B------:R-:W1:Y:S01]  /*9750*/  LDCU.64 UR16, c[0x0][0x518] ;  /* 0x0000a300ff1077ac */ /* 0x000e620008000a00 */
[-C--:B------:R-:W-:Y:S02]  /*9760*/  ISETP.GE.AND P1, PT, R18, R101.reuse, PT ;  /* 0x000000651200720c */ /* 0x080fe40003f26270 */
[----:B------:R-:W-:Y:S01]  /*9770*/  LEA.HI.X R61, R50, UR25, R59, 0x1, P6 ;  /* 0x00000019323d7c11 */ /* 0x000fe2000b0f0c3b */
[----:B------:R-:W3:Y:S01]  /*9780*/  LDCU.64 UR24, c[0x0][0x520] ;  /* 0x0000a400ff1877ac */ /* 0x000ee20008000a00 */
[-C--:B------:R-:W-:Y:S01]  /*9790*/  ISETP.GE.AND P6, PT, R17, R101.reuse, PT ;  /* 0x000000651100720c */ /* 0x080fe20003fc6270 */
[----:B----4-:R-:W-:Y:S01]  /*97a0*/  @!P5 FMUL.FTZ R51, R51, R64 ;  /* 0x000000403333d220 */ /* 0x010fe20000410000 */
[-C--:B------:R-:W-:Y:S01]  /*97b0*/  ISETP.GE.AND P5, PT, R22, R101.reuse, PT ;  /* 0x000000651600720c */ /* 0x080fe20003fa6270 */
[----:B------:R4:W-:Y:S01]  /*97c0*/  @!P2 STG.E.U16 desc[UR20][R60.64], R63 ;  /* 0x0000003f3c00a986 */ /* 0x0009e2000c101514 */
        /* <DEDUP_REMOVED lines=34> */
[----:B----4-:R-:W-:-:S02]  /*99f0*/  PRMT R63, R0, 0x7610, R63 ;  /* 0x00007610003f7816 */ /* 0x010fc4000000003f */
[----:B------:R-:W-:Y:S02]  /*9a00*/  PRMT R64, R0, 0x7632, R64 ;  /* 0x0000763200407816 */ /* 0x000fe40000000040 */
[----:B--2---:R-:W-:Y:S02]  /*9a10*/  PRMT R61, R31, 0x7610, R61 ;  /* 0x000076101f3d7816 */ /* 0x004fe4000000003d */
[----:B------:R-:W-:Y:S02]  /*9a20*/  F2FP.F16.F32.PACK_AB R0, R57, R66 ;  /* 0x000000423900723e */ /* 0x000fe400000000ff */
[----:B------:R-:W-:Y:S02]  /*9a30*/  F2FP.F16.F32.PACK_AB R31, R55, R58 ;  /* 0x0000003a371f723e */ /* 0x000fe400000000ff */
[----:B------:R-:W-:Y:S02]  /*9a40*/  PRMT R60, R0, 0x7610, R60 ;  /* 0x00007610003c7816 */ /* 0x000fe4000000003c */
[----:B------:R-:W-:-:S02]  /*9a50*/  PRMT R69, R31, 0x7610, R69 ;  /* 0x000076101f457816 */ /* 0x000fc40000000045 */
[----:B------:R-:W-:Y:S01]  /*9a60*/  PRMT R73, R31, 0x7632, R73 ;  /* 0x000076321f497816 */ /* 0x000fe20000000049 */
[----:B------:R2:W-:Y:S01]  /*9a70*/  STS.U16 [R48+0x2], R59 ;  /* 0x0000023b30007388 */ /* 0x0005e20000000400 */
[----:B------:R-:W-:-:S03]  /*9a80*/  F2FP.F16.F32.PACK_AB R31, R49, R52 ;  /* 0x00000034311f723e */ /* 0x000fc600000000ff */
[----:B------:R4:W-:Y:S01]  /*9a90*/  STS.U16 [R48], R50 ;  /* 0x0000003230007388 */ /* 0x0009e20000000400 */
[----:B------:R-:W-:Y:S02]  /*9aa0*/  PRMT R75, R31, 0x7632, R75 ;  /* 0x000076321f4b7816 */ /* 0x000fe4000000004b */
[----:B--2---:R-:W-:Y:S02]  /*9ab0*/  PRMT R59, R0, 0x7632, R59 ;  /* 0x00007632003b7816 */ /* 0x004fe4000000003b */
[----:B------:R-:W-:Y:S02]  /*9ac0*/  F2FP.F16.F32.PACK_AB R0, R51, R54 ;  /* 0x000000363300723e */ /* 0x000fe400000000ff */
[----:B----4-:R-:W-:Y:S01]  /*9ad0*/  F2FP.F16.F32.PACK_AB R50, R53, R56 ;  /* 0x000000383532723e */ /* 0x010fe200000000ff */
[----:B------:R2:W-:Y:S04]  /*9ae0*/  STS.U16 [R48+0x6], R62 ;  /* 0x0000063e30007388 */ /* 0x0005e80000000400 */
[----:B------:R4:W-:Y:S04]  /*9af0*/  STS.U16 [R48+0xa], R64 ;  /* 0x00000a4030007388 */ /* 0x0009e80000000400 */
[----:B------:R5:W-:Y:S01]  /*9b00*/  STS.U16 [R48+0xc], R60 ;  /* 0x00000c3c30007388 */ /* 0x000be20000000400 */
[----:B--2---:R-:W-:-:S02]  /*9b10*/  PRMT R62, R50, 0x7632, R62 ;  /* 0x00007632323e7816 */ /* 0x004fc4000000003e */
[----:B----4-:R-:W-:Y:S02]  /*9b20*/  PRMT R64, R0, 0x7632, R64 ;  /* 0x0000763200407816 */ /* 0x010fe40000000040 */
[----:B-----5:R-:W-:Y:S01]  /*9b30*/  PRMT R60, R31, 0x7610, R60 ;  /* 0x000076101f3c7816 */ /* 0x020fe2000000003c */
        /* <DEDUP_REMOVED lines=13> */
[----:B------:R4:W-:Y:S04]  /*9c10*/  LDS.U16 R59, [R33+0x40] ;  /* 0x00004000213b7984 */ /* 0x0009e80000000400 */
        /* <DEDUP_REMOVED lines=19> */
[----:B------:R-:W-:-:S03]  /*9d50*/  UMOV UR16, UR18 ;  /* 0x0000001200107c82 */ /* 0x000fc60008000000 */
[----:B---3--:R-:W-:Y:S01]  /*9d60*/  UIMAD.WIDE.U32 UR16, UR22, UR24, UR16 ;  /* 0x00000018161072a5 */ /* 0x008fe2000f8e0010 */
[----:B------:R-:W-:-:S03]  /*9d70*/  FADD.FTZ R6, R72, R6 ;  /* 0x0000000648067221 */ /* 0x000fc60000010000 */
[----:B------:R-:W-:Y:S01]  /*9d80*/  UIMAD UR17, UR22, UR25, UR17 ;  /* 0x00000019161172a4 */ /* 0x000fe2000f8e0211 */
[----:B------:R-:W-:Y:S01]  /*9d90*/  FADD.FTZ R71, R6, R71 ;  /* 0x0000004706477221 */ /* 0x000fe20000010000 */
[----:B--2---:R-:W-:-:S03]  /*9da0*/  IADD3 R0, P0, PT, R12, UR16, RZ ;  /* 0x000000100c007c10 */ /* 0x004fc6000ff1e0ff */
[----:B------:R-:W-:Y:S01]  /*9db0*/  FADD.FTZ R70, R71, R70 ;  /* 0x0000004647467221 */ /* 0x000fe20000010000 */
[----:B----4-:R-:W-:Y:S02]  /*9dc0*/  IADD3.X R33, PT, PT, RZ, UR17, RZ, P0, !PT ;  /* 0x00000011ff217c10 */ /* 0x010fe400087fe4ff */
[----:B0-----:R-:W-:Y:S01]  /*9dd0*/  LEA R32, P2, R0, UR26, 0x1 ;  /* 0x0000001a00207c11 */ /* 0x001fe2000f8408ff */
[----:B------:R-:W-:-:S03]  /*9de0*/  FADD.FTZ R67, R70, R67 ;  /* 0x0000004346437221 */ /* 0x000fc60000010000 */
[----:B------:R-:W-:Y:S01]  /*9df0*/  LEA.HI.X R33, R0, UR27, R33, 0x1, P2 ;  /* 0x0000001b00217c11 */ /* 0x000fe200090f0c21 */
[----:B------:R-:W-:-:S04]  /*9e00*/  FADD.FTZ R68, R67, R68 ;  /* 0x0000004443447221 */ /* 0x000fc80000010000 */
        /* <DEDUP_REMOVED lines=8> */
[----:B------:R-:W-:Y:S01]  /*9e90*/  FADD.FTZ R66, R65, R66 ;  /* 0x0000004241427221 */ /* 0x000fe20000010000 */
[----:B------:R0:W-:Y:S01]  /*9ea0*/  @!P2 STG.E.U16 desc[UR20][R32.64+0x100], R63 ;  /* 0x0001003f2000a986 */ /* 0x0001e2000c101514 */
[----:B------:R-:W-:-:S03]  /*9eb0*/  ISETP.GE.AND P2, PT, R26, R81, PT ;  /* 0x000000511a00720c */ /* 0x000fc60003f46270 */
[----:B------:R0:W-:Y:S01]  /*9ec0*/  @!P3 STG.E.U16 desc[UR20][R32.64+0x140], R37 ;  /* 0x000140252000b986 */ /* 0x0001e2000c101514 */
        /* <DEDUP_REMOVED lines=19> */
[----:B------:R0:W-:Y:S01]  /*a000*/  @!P6 STG.E.U16 desc[UR20][R32.64+0x3c0], R47 ;  /* 0x0003c02f2000e986 */ /* 0x0001e2000c101514 */
[----:B------:R-:W-:-:S03]  /*a010*/  FADD.FTZ R53, R56, R53 ;  /* 0x0000003538357221 */ /* 0x000fc60000010000 */
[----:B------:R0:W-:Y:S01]  /*a020*/  @!P0 STG.E.U16 desc[UR20][R32.64+0x80], R61 ;  /* 0x0000803d20008986 */ /* 0x0001e2000c101514 */
[----:B------:R-:W-:-:S03]  /*a030*/  ISETP.GE.AND P0, PT, R24, R81, PT ;  /* 0x000000511800720c */ /* 0x000fc60003f06270 */
[----:B------:R0:W-:Y:S01]  /*a040*/  @!P1 STG.E.U16 desc[UR20][R32.64+0xc0], R35 ;  /* 0x0000c02320009986 */ /* 0x0001e2000c101514 */
[----:B------:R-:W-:Y:S01]  /*a050*/  ISETP.GE.AND P1, PT, R25, R81, PT ;  /* 0x000000511900720c */ /* 0x000fe20003f26270 */
[----:B------:R-:W-:Y:S01]  /*a060*/  UIADD3 UR10, UP0, UPT, UR10, -0x400, URZ ;  /* 0xfffffc000a0a7890 */ /* 0x000fe2000ff1e0ff */
[----:B------:R-:W-:-:S03]  /*a070*/  FADD.FTZ R54, R53, R54 ;  /* 0x0000003635367221 */ /* 0x000fc60000010000 */
[----:B------:R-:W-:Y:S02]  /*a080*/  UIADD3.X UR11, UPT, UPT, UR11, -0x1, URZ, UP0, !UPT ;  /* 0xffffffff0b0b7890 */ /* 0x000fe400087fe4ff */
[----:B------:R-:W-:Y:S01]  /*a090*/  UISETP.GT.AND UP0, UPT, UR8, 0x1, UPT ;  /* 0x000000010800788c */ /* 0x000fe2000bf04270 */
[----:B------:R-:W-:Y:S01]  /*a0a0*/  FADD.FTZ R51, R54, R51 ;  /* 0x0000003336337221 */ /* 0x000fe20000010000 */
[----:B------:R0:W-:Y:S01]  /*a0b0*/  @!P0 STG.E.U16 desc[UR20][R32.64+0x240], R41 ;  /* 0x0002402920008986 */ /* 0x0001e2000c101514 */
[----:B------:R-:W-:Y:S01]  /*a0c0*/  UIADD3 UR16, UPT, UPT, UR8, -0x1, URZ ;  /* 0xffffffff08107890 */ /* 0x000fe2000fffe0ff */
[----:B------:R-:W-:Y:S01]  /*a0d0*/  IADD3 R7, P0, PT, R7, -0x400, RZ ;  /* 0xfffffc0007077810 */ /* 0x000fe20007f1e0ff */
[----:B------:R-:W-:Y:S01]  /*a0e0*/  FADD.FTZ R6, R51, R52 ;  /* 0x0000003433067221 */ /* 0x000fe20000010000 */
[----:B------:R0:W-:Y:S01]  /*a0f0*/  @!P1 STG.E.U16 desc[UR20][R32.64+0x280], R75 ;  /* 0x0002804b20009986 */ /* 0x0001e2000c101514 */
[----:B------:R-:W-:Y:S01]  /*a100*/  IADD3 R10, P1, PT, R10, -0x400, RZ ;  /* 0xfffffc000a0a7810 */ /* 0x000fe20007f3e0ff */
[----:B------:R-:W-:Y:S01]  /*a110*/  UIADD3 UR14, UP1, UPT, UR14, -0x400, URZ ;  /* 0xfffffc000e0e7890 */ /* 0x000fe2000ff3e0ff */
[----:B------:R-:W-:Y:S01]  /*a120*/  FADD.FTZ R6, R6, R49 ;  /* 0x0000003106067221 */ /* 0x000fe20000010000 */
[----:B------:R-:W-:Y:S01]  /*a130*/  UIADD3 UR12, UP2, UPT, UR12, -0x400, URZ ;  /* 0xfffffc000c0c7890 */ /* 0x000fe2000ff5e0ff */
[----:B------:R-:W-:-:S02]  /*a140*/  IADD3.X R9, PT, PT, R9, -0x1, RZ, P0, !PT ;  /* 0xffffffff09097810 */ /* 0x000fc400007fe4ff */
[----:B------:R-:W-:Y:S01]  /*a150*/  IADD3.X R11, PT, PT, R11, -0x1, RZ, P1, !PT ;  /* 0xffffffff0b0b7810 */ /* 0x000fe20000ffe4ff */
[----:B------:R-:W-:Y:S02]  /*a160*/  UIADD3.X UR15, UPT, UPT, UR15, -0x1, URZ, UP1, !UPT ;  /* 0xffffffff0f0f7890 */ /* 0x000fe40008ffe4ff */
[----:B------:R-:W-:Y:S01]  /*a170*/  UIADD3.X UR13, UPT, UPT, UR13, -0x1, URZ, UP2, !UPT ;  /* 0xffffffff0d0d7890 */ /* 0x000fe200097fe4ff */
[----:B------:R-:W-:Y:S01]  /*a180*/  UMOV UR8, UR16 ;  /* 0x0000001000087c82 */ /* 0x000fe20008000000 */
[----:B0-----:R-:W-:Y:S10]  /*a190*/  BRA.U UP0, `(.L_x_7421) ;  /* 0xffffff6900287547 */ /* 0x001ff4000b83ffff */
.L_x_7349:
        /* <DEDUP_REMOVED lines=10> */
[----:B0-----:R-:W-:Y:S02]  /*a240*/  @P0 FADD R0, R0, R5 ;  /* 0x0000000500000221 */ /* 0x001fe40000000000 */
[----:B------:R-:W0:Y:S03]  /*a250*/  S2R R5, SR_TID.X ;  /* 0x0000000000057919 */ /* 0x000e260000002100 */
[----:B-----5:R-:W3:Y:S01]  /*a260*/  SHFL.DOWN P0, R3, R0, 0x2, 0x1f ;  /* 0x08401f0000037f89 */ /* 0x020ee20000000000 */
[----:B--2---:R-:W-:-:S13]  /*a270*/  ISETP.NE.AND P1, PT, R4, RZ, PT ;  /* 0x000000ff0400720c */ /* 0x004fda0003f25270 */
[----:B------:R-:W2:Y:S01]  /*a280*/  @!P1 S2R R9, SR_CgaCtaId ;  /* 0x0000000000099919 */ /* 0x000ea20000008800 */
[----:B---3--:R-:W-:Y:S01]  /*a290*/  @P0 FADD R3, R0, R3 ;  /* 0x0000000300030221 */ /* 0x008fe20000000000 */
[----:B------:R-:W-:-:S04]  /*a2a0*/  @!P1 MOV R0, 0x400 ;  /* 0x0000040000009802 */ /* 0x000fc80000000f00 */
[----:B------:R-:W3:Y:S01]  /*a2b0*/  SHFL.DOWN P0, R2, R3, 0x4, 0x1f ;  /* 0x08801f0003027f89 */ /* 0x000ee20000000000 */
[----:B--2---:R-:W-:Y:S01]  /*a2c0*/  @!P1 LEA R9, R9, R0, 0x18 ;  /* 0x0000000009099211 */ /* 0x004fe200078ec0ff */
[----:B---3--:R-:W-:-:S05]  /*a2d0*/  @P0 FADD R2, R3, R2 ;  /* 0x0000000203020221 */ /* 0x008fca0000000000 */
[----:B------:R-:W2:Y:S02]  /*a2e0*/  SHFL.DOWN P0, R7, R2, 0x8, 0x1f ;  /* 0x09001f0002077f89 */ /* 0x000ea40000000000 */
[----:B--2---:R-:W-:-:S05]  /*a2f0*/  @P0 FADD R7, R2, R7 ;  /* 0x0000000702070221 */ /* 0x004fca0000000000 */
[----:B------:R-:W2:Y:S02]  /*a300*/  SHFL.DOWN P0, R4, R7, 0x10, 0x1f ;  /* 0x0a001f0007047f89 */ /* 0x000ea40000000000 */
[----:B--2---:R-:W-:Y:S01]  /*a310*/  @P0 FADD R4, R7, R4 ;  /* 0x0000000407040221 */ /* 0x004fe20000000000 */
        /* <DEDUP_REMOVED lines=9> */
.L_x_7423:
[----:B------:R-:W-:Y:S05]  /*a3b0*/  BSYNC.RECONVERGENT B0 ;  /* 0x0000000000007941 */ /* 0x000fea0003800200 */
.L_x_7422:
[----:B------:R-:W-:Y:S01]  /*a3c0*/  UISETP.NE.U32.AND UP0, UPT, UR8, URZ, UPT ;  /* 0x000000ff0800728c */ /* 0x000fe2000bf05070 */
[----:B-1----:R-:W-:-:S03]  /*a3d0*/  ISETP.GE.AND P0, PT, R10, UR11, PT ;  /* 0x0000000b0a007c0c */ /* 0x002fc6000bf06270 */
[----:B------:R-:W-:-:S09]  /*a3e0*/  UISETP.NE.AND.EX UP0, UPT, UR9, URZ, UPT, UP0 ;  /* 0x000000ff0900728c */ /* 0x000fd2000bf05300 */
[----:B------:R-:W-:Y:S05]  /*a3f0*/  BRA.U !UP0, `(.L_x_7424) ;  /* 0x0000000108707547 */ /* 0x000fea000b800000 */
[----:B------:R-:W-:Y:S06]  /*a400*/  BAR.SYNC.DEFER_BLOCKING 0x0 ;  /* 0x0000000000007b1d */ /* 0x000fec0000010000 */
[----:B------:R-:W-:Y:S01]  /*a410*/  BSSY.RECONVERGENT B0, `(.L_x_7424) ;  /* 0x000001a000007945 */ /* 0x000fe20003800200 */
[----:B--2--5:R-:W1:Y:S01]  /*a420*/  SHFL.DOWN P1, R3, R6, 0x1, 0x1f ;  /* 0x08201f0006037f89 */ /* 0x024e620000020000 */
[----:B0-----:R-:W0:Y:S01]  /*a430*/  S2R R4, SR_LANEID ;  /* 0x0000000000047919 */ /* 0x001e220000000000 */
[----:B-1----:R-:W-:Y:S02]  /*a440*/  @P1 FADD R3, R3, R6 ;  /* 0x0000000603031221 */ /* 0x002fe40000000000 */
[----:B------:R-:W1:Y:S03]  /*a450*/  S2R R6, SR_TID.X ;  /* 0x0000000000067919 */ /* 0x000e660000002100 */
[----:B------:R-:W2:Y:S01]  /*a460*/  SHFL.DOWN P1, R0, R3, 0x2, 0x1f ;  /* 0x08401f0003007f89 */ /* 0x000ea20000020000 */
[----:B0-----:R-:W-:-:S13]  /*a470*/  ISETP.NE.AND P2, PT, R4, RZ, PT ;  /* 0x000000ff0400720c */ /* 0x001fda0003f45270 */
[----:B------:R-:W0:Y:S01]  /*a480*/  @!P2 S2R R4, SR_CgaCtaId ;  /* 0x000000000004a919 */ /* 0x000e220000008800 */
[----:B--2---:R-:W-:Y:S01]  /*a490*/  @P1 FADD R0, R3, R0 ;  /* 0x0000000003001221 */ /* 0x004fe20000000000 */
[----:B------:R-:W-:-:S04]  /*a4a0*/  @!P2 MOV R3, 0x400 ;  /* 0x000004000003a802 */ /* 0x000fc80000000f00 */
[----:B------:R-:W2:Y:S01]  /*a4b0*/  SHFL.DOWN P1, R5, R0, 0x4, 0x1f ;  /* 0x08801f0000057f89 */ /* 0x000ea20000020000 */
[----:B0-----:R-:W-:Y:S01]  /*a4c0*/  @!P2 LEA R4, R4, R3, 0x18 ;  /* 0x000000030404a211 */ /* 0x001fe200078ec0ff */
[----:B--2---:R-:W-:-:S05]  /*a4d0*/  @P1 FADD R5, R0, R5 ;  /* 0x0000000500051221 */ /* 0x004fca0000000000 */
        /* <DEDUP_REMOVED lines=13> */
.L_x_7425:
[----:B------:R-:W-:Y:S05]  /*a5b0*/  BSYNC.RECONVERGENT B0 ;  /* 0x0000000000007941 */ /* 0x000fea0003800200 */
.L_x_7424:
        /* <DEDUP_REMOVED lines=12> */
.L_x_7426:
[----:B------:R-:W-:Y:S01]  /*a680*/  LEA R6, R0, UR9, 0x2 ;  /* 0x0000000900067c11 */ /* 0x000fe2000f8e10ff */
[----:B------:R-:W-:Y:S01]  /*a690*/  UMOV UR6, UR4 ;  /* 0x0000000400067c82 */ /* 0x000fe20008000000 */
[----:B--2--5:R-:W-:-:S03]  /*a6a0*/  SHF.R.S32.HI R3, RZ, 0x1f, R0 ;  /* 0x0000001fff037819 */ /* 0x024fc60000011400 */
        /* <DEDUP_REMOVED lines=12> */
.L_x_7427:
        /* <DEDUP_REMOVED lines=9> */
.L_x_10486:


//--------------------- .text._Z25selective_scan_bwd_kernelI32Selective_Scan_bwd_kernel_traitsILi32ELi16ELb0ELb1ELb1ELb1ELb1EN3c104HalfEfEEv12SSMParamsBwd --------------------------
	.section	.text._Z25selective_scan_bwd_kernelI32Selective_Scan_bwd_kernel_traitsILi32ELi16ELb0ELb1ELb1ELb1ELb1EN3c104HalfEfEEv12SSMParamsBwd,"ax",@progbits
	.align	128
        .global         _Z25selective_scan_bwd_kernelI32Selective_Scan_bwd_kernel_traitsILi32ELi16ELb0ELb1ELb1ELb1ELb1EN3c104HalfEfEEv12SSMParamsBwd
        .type           _Z25selective_scan_bwd_kernelI32Selective_Scan_bwd_kernel_traitsILi32ELi16ELb0ELb1ELb1ELb1ELb1EN3c104HalfEfEEv12SSMParamsBwd,@function
        .size           _Z25selective_scan_bwd_kernelI32Selective_Scan_bwd_kernel_traitsILi32ELi16ELb0ELb1ELb1ELb1ELb1EN3c104HalfEfEEv12SSMParamsBwd,(.L_x_10487 - _Z25selective_scan_bwd_kernelI32Selective_Scan_bwd_kernel_traitsILi32ELi16ELb0ELb1ELb1ELb1ELb1EN3c104HalfEfEEv12SSMParamsBwd)
        .other          _Z25selective_scan_bwd_kernelI32Selective_Scan_bwd_kernel_traitsILi32ELi16ELb0ELb1ELb1ELb1ELb1EN3c104HalfEfEEv12SSMParamsBwd,@"STO_CUDA_ENTRY STV_DEFAULT"
_Z25selective_scan_bwd_kernelI32Selective_Scan_bwd_kernel_traitsILi32ELi16ELb0ELb1ELb1ELb1ELb1EN3c104HalfEfEEv12SSMParamsBwd:
.text._Z25selective_scan_bwd_kernelI32Selective_Scan_bwd_kernel_traitsILi32ELi16ELb0ELb1ELb1ELb1ELb1EN3c104HalfEfEEv12SSMParamsBwd:
        /* <DEDUP_REMOVED lines=20> */
[----:B------:R-:W0:Y:S01]  /*0140*/  LDCU.64 UR30, c[0x0][0x480] ;  /* 0x00009000ff1e77ac */ /* 0x000e220008000a00 */
[----:B------:R-:W0:Y:S01]  /*0150*/  LDC.64 R14, c[0x0][0x448] ;  /* 0x00011200ff0e7b82 */ /* 0x000e220000000a00 */
[----:B---3--:R-:W-:Y:S02]  /*0160*/  @UP0 ULEA UR4, UP2, UR28, UR4, 0x2 ;  /* 0x000000041c040291 */ /* 0x008fe4000f8410ff */
[----:B------:R-:W-:Y:S02]  /*0170*/  @UP1 ULEA UR6, UP3, UR28, UR6, 0x2 ;  /* 0x000000061c061291 */ /* 0x000fe4000f8610ff */
[----:B------:R-:W-:Y:S01]  /*0180*/  @UP0 ULEA.HI.X UR5, UR28, UR5, URZ, 0x2, UP2 ;  /* 0x000000051c050291 */ /* 0x000fe200090f14ff */
[----:B-1----:R-:W1:Y:S01]  /*0190*/  MUFU.RCP R0, R0 ;  /* 0x0000000000007308 */ /* 0x002e620000001000 */
[----:B------:R-:W-:Y:S01]  /*01a0*/  @UP1 ULEA.HI.X UR7, UR28, UR7, URZ, 0x2, UP3 ;  /* 0x000000071c071291 */ /* 0x000fe200098f14ff */
[----:B------:R-:W-:Y:S01]  /*01b0*/  MOV R4, UR4 ;  /* 0x0000000400047c02 */ /* 0x000fe20008000f00 */
[----:B------:R-:W3:Y:S01]  /*01c0*/  LDCU.64 UR20, c[0x0][0x498] ;  /* 0x00009300ff1477ac */ /* 0x000ee20008000a00 */
[----:B------:R-:W-:Y:S01]  /*01d0*/  MOV R6, UR6 ;  /* 0x0000000600067c02 */ /* 0x000fe20008000f00 */
[----:B------:R-:W3:Y:S01]  /*01e0*/  LDC.64 R16, c[0x0][0x450] ;  /* 0x00011400ff107b82 */ /* 0x000ee20000000a00 */
[----:B------:R-:W-:-:S02]  /*01f0*/  MOV R5, UR5 ;  /* 0x0000000500057c02 */ /* 0x000fc40008000f00 */
[----:B-1----:R-:W-:Y:S01]  /*0200*/  IADD3 R8, PT, PT, R0, 0xffffffe, RZ ;  /* 0x0ffffffe00087810 */ /* 0x002fe20007ffe0ff */
[----:B----4-:R-:W-:Y:S01]  /*0210*/  UIMAD.WIDE.U32 UR4, UR29, UR12, URZ ;  /* 0x0000000c1d0472a5 */ /* 0x010fe2000f8e00ff */
[----:B------:R-:W-:Y:S01]  /*0220*/  MOV R7, UR7 ;  /* 0x0000000700077c02 */ /* 0x000fe20008000f00 */
[----:B------:R1:W5:Y:S01]  /*0230*/  @P0 LDG.E R2, desc[UR24][R4.64] ;  /* 0x0000001804020981 */ /* 0x000362000c1e1900 */
[----:B------:R4:W1:Y:S01]  /*0240*/  F2I.FTZ.U32.TRUNC.NTZ R9, R8 ;  /* 0x0000000800097305 */ /* 0x000862000021f000 */
[----:B------:R-:W-:Y:S02]  /*0250*/  UIMAD.WIDE.U32 UR6, UR29, UR16, URZ ;  /* 0x000000101d0672a5 */ /* 0x000fe4000f8e00ff */
[----:B------:R-:W-:Y:S01]  /*0260*/  UIMAD UR5, UR29, UR13, UR5 ;  /* 0x0000000d1d0572a4 */ /* 0x000fe2000f8e0205 */
[----:B------:R-:W-:Y:S01]  /*0270*/  IABS R0, UR28 ;  /* 0x0000001c00007c13 */ /* 0x000fe20008000000 */
[----:B------:R-:W-:Y:S01]  /*0280*/  UIMAD UR7, UR29, UR17, UR7 ;  /* 0x000000111d0772a4 */ /* 0x000fe2000f8e0207 */
[----:B------:R0:W5:Y:S01]  /*0290*/  @P1 LDG.E R3, desc[UR24][R6.64] ;  /* 0x0000001806031981 */ /* 0x000162000c1e1900 */
[----:B------:R-:W-:Y:S01]  /*02a0*/  UIMAD.WIDE.U32 UR8, UR28, UR14, UR4 ;  /* 0x0000000e1c0872a5 */ /* 0x000fe2000f8e0004 */
[----:B----4-:R-:W-:Y:S01]  /*02b0*/  HFMA2 R8, -RZ, RZ, 0, 0 ;  /* 0x00000000ff087431 */ /* 0x010fe200000001ff */
[----:B------:R-:W-:-:S02]  /*02c0*/  UIMAD.WIDE.U32 UR10, UR28, UR18, UR6 ;  /* 0x000000121c0a72a5 */ /* 0x000fc4000f8e0006 */
[----:B--2---:R-:W-:Y:S02]  /*02d0*/  ULEA UR23, UR22, 0xfffffe00, 0x9 ;  /* 0xfffffe0016177891 */ /* 0x004fe4000f8e48ff */
[----:B------:R-:W-:Y:S01]  /*02e0*/  UIMAD UR19, UR28, UR19, UR11 ;  /* 0x000000131c1372a4 */ /* 0x000fe2000f8e020b */
[----:B-1----:R-:W-:Y:S02]  /*02f0*/  IADD3 R4, PT, PT, RZ, -R9, RZ ;  /* 0x80000009ff047210 */ /* 0x002fe40007ffe0ff */
[----:B------:R-:W1:Y:S01]  /*0300*/  LDCU.128 UR4, c[0x0][0x460] ;  /* 0x00008c00ff0477ac */ /* 0x000e620008000c00 */
[----:B0-----:R-:W0:Y:S02]  /*0310*/  LDC.64 R6, c[0x0][0x3c8] ;  /* 0x0000f200ff067b82 */ /* 0x001e240000000a00 */
[----:B------:R-:W-:Y:S01]  /*0320*/  IMAD R5, R4, R11, RZ ;  /* 0x0000000b04057224 */ /* 0x000fe200078e02ff */
[----:B------:R-:W-:Y:S02]  /*0330*/  UIADD3 UR10, UP2, UPT, UR23, UR10, URZ ;  /* 0x0000000a170a7290 */ /* 0x000fe4000ff5e0ff */
[----:B------:R-:W-:Y:S01]  /*0340*/  USHF.R.S32.HI UR26, URZ, 0x1f, UR23 ;  /* 0x0000001fff1a7899 */ /* 0x000fe20008011417 */
[----:B------:R-:W-:Y:S01]  /*0350*/  IMAD.HI.U32 R8, R9, R5, R8 ;  /* 0x0000000509087227 */ /* 0x000fe200078e0008 */
[----:B------:R-:W-:-:S02]  /*0360*/  UIMAD UR17, UR28, UR15, UR9 ;  /* 0x0000000f1c1172a4 */ /* 0x000fc4000f8e0209 */
[----:B------:R-:W-:Y:S02]  /*0370*/  UIADD3.X UR19, UPT, UPT, UR26, UR19, URZ, UP2, !UPT ;  /* 0x000000131a137290 */ /* 0x000fe400097fe4ff */
[----:B------:R-:W-:Y:S01]  /*0380*/  UIADD3 UR8, UP0, UPT, UR23, UR8, URZ ;  /* 0x0000000817087290 */ /* 0x000fe2000ff1e0ff */
[----:B------:R-:W-:Y:S01]  /*0390*/  IMAD.HI.U32 R4, R8, R0, RZ ;  /* 0x0000000008047227 */ /* 0x000fe200078e00ff */
[----:B------:R-:W2:Y:S04]  /*03a0*/  LDCU.64 UR14, c[0x0][0x3b0] ;  /* 0x00007600ff0e77ac */ /* 0x000ea80008000a00 */
[----:B------:R-:W-:Y:S01]  /*03b0*/  IADD3 R5, PT, PT, -R4, RZ, RZ ;  /* 0x000000ff04057210 */ /* 0x000fe20007ffe1ff */
[----:B-1----:R-:W-:Y:S02]  /*03c0*/  ULEA UR18, UP3, UR10, UR6, 0x1 ;  /* 0x000000060a127291 */ /* 0x002fe4000f8608ff */
[----:B------:R-:W-:-:S02]  /*03d0*/  UIADD3.X UR17, UPT, UPT, UR26, UR17, URZ, UP0, !UPT ;  /* 0x000000111a117290 */ /* 0x000fc400087fe4ff */
[C---:B------:R-:W-:Y:S01]  /*03e0*/  IMAD R0, R11.reuse, R5, R0 ;  /* 0x000000050b007224 */ /* 0x040fe200078e0200 */
[----:B------:R-:W-:Y:S01]  /*03f0*/  ULEA.HI.X UR19, UR10, UR7, UR19, 0x1, UP3 ;  /* 0x000000070a137291 */ /* 0x000fe200098f0c13 */
[----:B------:R-:W1:Y:S03]  /*0400*/  LDCU.64 UR10, c[0x0][0x3d0] ;  /* 0x00007a00ff0a77ac */ /* 0x000e660008000a00 */
[----:B------:R-:W-:Y:S01]  /*0410*/  ISETP.GT.U32.AND P1, PT, R11, R0, PT ;  /* 0x000000000b00720c */ /* 0x000fe20003f24070 */
[----:B------:R-:W-:Y:S02]  /*0420*/  UISETP.NE.U32.AND UP0, UPT, UR30, URZ, UPT ;  /* 0x000000ff1e00728c */ /* 0x000fe4000bf05070 */
[----:B------:R-:W-:Y:S02]  /*0430*/  ULEA UR16, UP1, UR8, UR4, 0x1 ;  /* 0x0000000408107291 */ /* 0x000fe4000f8208ff */
[----:B---3--:R-:W-:-:S02]  /*0440*/  UIMAD.WIDE.U32 UR12, UR29, UR20, URZ ;  /* 0x000000141d0c72a5 */ /* 0x008fc4000f8e00ff */
[----:B------:R-:W-:Y:S02]  /*0450*/  UISETP.NE.AND.EX UP0, UPT, UR31, URZ, UPT, UP0 ;  /* 0x000000ff1f00728c */ /* 0x000fe4000bf05300 */
[----:B------:R-:W-:Y:S02]  /*0460*/  ULEA.HI.X UR17, UR8, UR5, UR17, 0x1, UP1 ;  /* 0x0000000508117291 */ /* 0x000fe400088f0c11 */
[----:B------:R-:W-:Y:S02]  /*0470*/  UIMAD UR5, UR29, UR21, UR13 ;  /* 0x000000151d0572a4 */ /* 0x000fe4000f8e020d */
[-C--:B------:R-:W-:Y:S01]  /*0480*/  @!P1 IADD3 R0, PT, PT, R0, -R11.reuse, RZ ;  /* 0x8000000b00009210 */ /* 0x080fe20007ffe0ff */
[----:B------:R-:W3:Y:S01]  /*0490*/  LDCU.64 UR20, c[0x0][0x4a0] ;  /* 0x00009400ff1477ac */ /* 0x000ee20008000a00 */
[----:B------:R-:W-:Y:S02]  /*04a0*/  @!P1 IADD3 R4, PT, PT, R4, 0x1, RZ ;  /* 0x0000000104049810 */ /* 0x000fe40007ffe0ff */
[----:B------:R-:W-:Y:S01]  /*04b0*/  ISETP.GE.U32.AND P0, PT, R0, R11, PT ;  /* 0x0000000b0000720c */ /* 0x000fe20003f06070 */
[----:B-1----:R-:W-:Y:S01]  /*04c0*/  UIMAD.WIDE.U32 UR8, UR29, UR10, URZ ;  /* 0x0000000a1d0872a5 */ /* 0x002fe2000f8e00ff */
[C---:B------:R-:W-:Y:S01]  /*04d0*/  LOP3.LUT R0, R10.reuse, UR28, RZ, 0x3c, !PT ;  /* 0x0000001c0a007c12 */ /* 0x040fe2000f8e3cff */
[----:B------:R-:W1:Y:S01]  /*04e0*/  @UP0 LDCU UR10, c[0x0][0x384] ;  /* 0x00007080ff0a07ac */ /* 0x000e620008000800 */
[----:B------:R-:W-:-:S02]  /*04f0*/  ISETP.NE.AND P1, PT, R10, RZ, PT ;  /* 0x000000ff0a00720c */ /* 0x000fc40003f25270 */
[----:B------:R-:W-:Y:S01]  /*0500*/  ISETP.GE.AND P2, PT, R0, RZ, PT ;  /* 0x000000ff0000720c */ /* 0x000fe20003f46270 */
[----:B--2---:R-:W-:Y:S02]  /*0510*/  UIMAD.WIDE.U32 UR6, UR29, UR14, URZ ;  /* 0x0000000e1d0672a5 */ /* 0x004fe4000f8e00ff */
[----:B------:R-:W-:Y:S02]  /*0520*/  UIMAD UR9, UR29, UR11, UR9 ;  /* 0x0000000b1d0972a4 */ /* 0x000fe4000f8e0209 */
[----:B------:R-:W-:Y:S02]  /*0530*/  UIMAD UR7, UR29, UR15, UR7 ;  /* 0x0000000f1d0772a4 */ /* 0x000fe4000f8e0207 */
[----:B------:R-:W-:Y:S01]  /*0540*/  @P0 IADD3 R4, PT, PT, R4, 0x1, RZ ;  /* 0x0000000104040810 */ /* 0x000fe20007ffe0ff */
[----:B------:R-:W2:Y:S01]  /*0550*/  LDCU.64 UR14, c[0x0][0x528] ;  /* 0x0000a500ff0e77ac */ /* 0x000ea20008000a00 */
[----:B------:R-:W4:Y:S04]  /*0560*/  @UP0 LDCU UR11, c[0x0][0x38c] ;  /* 0x00007180ff0b07ac */ /* 0x000f280008000800 */
[----:B------:R-:W-:-:S02]  /*0570*/  @!P2 IADD3 R4, PT, PT, -R4, RZ, RZ ;  /* 0x000000ff0404a210 */ /* 0x000fc40007ffe1ff */
[----:B------:R-:W-:Y:S01]  /*0580*/  @!P1 LOP3.LUT R4, RZ, R10, RZ, 0x33, !PT ;  /* 0x0000000aff049212 */ /* 0x000fe200078e33ff */
[----:B------:R-:W-:Y:S01]  /*0590*/  UMOV UR4, UR12 ;  /* 0x0000000c00047c82 */ /* 0x000fe20008000000 */
[----:B------:R-:W4:Y:S02]  /*05a0*/  @UP0 LDCU.64 UR12, c[0x0][0x480] ;  /* 0x00009000ff0c07ac */ /* 0x000f240008000a00 */
[----:B------:R-:W-:Y:S01]  /*05b0*/  SHF.R.S32.HI R5, RZ, 0x1f, R4 ;  /* 0x0000001fff057819 */ /* 0x000fe20000011404 */
[----:B------:R-:W-:Y:S01]  /*05c0*/  IMAD.WIDE.U32 R8, R4, R12, UR8 ;  /* 0x0000000804087e25 */ /* 0x000fe2000f8e000c */
[----:B---3--:R-:W-:-:S03]  /*05d0*/  UIMAD.WIDE.U32 UR4, UR28, UR20, UR4 ;  /* 0x000000141c0472a5 */ /* 0x008fc6000f8e0004 */
[C---:B0-----:R-:W-:Y:S01]  /*05e0*/  IMAD R0, R5.reuse, R6, RZ ;  /* 0x0000000605007224 */ /* 0x041fe200078e02ff */
[----:B------:R-:W-:Y:S01]  /*05f0*/  UIMAD UR21, UR28, UR21, UR5 ;  /* 0x000000151c1572a4 */ /* 0x000fe2000f8e0205 */
[----:B------:R-:W-:Y:S01]  /*0600*/  IMAD R5, R5, R12, RZ ;  /* 0x0000000c05057224 */ /* 0x000fe200078e02ff */
[----:B------:R-:W-:Y:S01]  /*0610*/  UIADD3 UR5, UP1, UPT, UR23, UR4, URZ ;  /* 0x0000000417057290 */ /* 0x000fe2000ff3e0ff */
[C---:B------:R-:W-:Y:S01]  /*0620*/  IMAD R11, R4.reuse, R7, R0 ;  /* 0x00000007040b7224 */ /* 0x040fe200078e0200 */
[----:B-1----:R-:W-:Y:S01]  /*0630*/  @UP0 UIMAD UR4, UR29, UR10, UR28 ;  /* 0x0000000a1d0402a4 */ /* 0x002fe2000f8e021c */
[C---:B------:R-:W-:Y:S01]  /*0640*/  IMAD.WIDE.U32 R6, R4.reuse, R6, UR6 ;  /* 0x0000000604067e25 */ /* 0x040fe2000f8e0006 */
[----:B------:R-:W-:Y:S02]  /*0650*/  UIADD3.X UR21, UPT, UPT, UR26, UR21, URZ, UP1, !UPT ;  /* 0x000000151a157290 */ /* 0x000fe40008ffe4ff */
[----:B------:R-:W-:Y:S01]  /*0660*/  @UP0 UIMAD UR4, UR4, UR22, URZ ;  /* 0x00000016040402a4 */ /* 0x000fe2000f8e02ff */
[----:B------:R-:W-:Y:S01]  /*0670*/  IMAD R13, R4, R13, R5 ;  /* 0x0000000d040d7224 */ /* 0x000fe200078e0205 */
[----:B--2---:R-:W-:Y:S01]  /*0680*/  ULEA UR20, UP1, UR5, UR14, 0x1 ;  /* 0x0000000e05147291 */ /* 0x004fe2000f8208ff */
[----:B------:R-:W-:Y:S01]  /*0690*/  IADD3 R5, P0, PT, R6, UR23, RZ ;  /* 0x0000001706057c10 */ /* 0x000fe2000ff1e0ff */
[----:B----4-:R-:W-:Y:S01]  /*06a0*/  @UP0 UIMAD UR6, UR4, UR11, URZ ;  /* 0x0000000b040602a4 */ /* 0x010fe2000f8e02ff */
[----:B------:R-:W-:Y:S01]  /*06b0*/  IADD3 R6, PT, PT, R7, R11, RZ ;  /* 0x0000000b07067210 */ /* 0x000fe20007ffe0ff */
[----:B------:R-:W-:Y:S01]  /*06c0*/  ULEA.HI.X UR21, UR5, UR15, UR21, 0x1, UP1 ;  /* 0x0000000f05157291 */ /* 0x000fe200088f0c15 */
[----:B------:R-:W-:Y:S01]  /*06d0*/  IADD3 R11, P2, PT, R8, UR23, RZ ;  /* 0x00000017080b7c10 */ /* 0x000fe2000ff5e0ff */
[----:B------:R-:W-:Y:S01]  /*06e0*/  UMOV UR4, URZ ;  /* 0x000000ff00047c82 */ /* 0x000fe20008000000 */
[----:B------:R-:W-:Y:S01]  /*06f0*/  UMOV UR5, URZ ;  /* 0x000000ff00057c82 */ /* 0x000fe20008000000 */
[----:B------:R-:W-:Y:S01]  /*0700*/  @UP0 UIMAD.WIDE UR4, UR6, 0x8, UR12 ;  /* 0x00000008060408a5 */ /* 0x000fe2000f8e020c */
[----:B------:R-:W-:Y:S01]  /*0710*/  IADD3 R0, PT, PT, R9, R13, RZ ;  /* 0x0000000d09007210 */ /* 0x000fe20007ffe0ff */
[----:B------:R-:W-:Y:S01]  /*0720*/  UISETP.GE.AND UP0, UPT, UR22, 0x1, UPT ;  /* 0x000000011600788c */ /* 0x000fe2000bf06270 */
        /* <DEDUP_REMOVED lines=43> */
.L_x_7501:
        /* <DEDUP_REMOVED lines=29> */
[----:B------:R-:W-:Y:S02]  /*0bb0*/  ISETP.GE.AND P3, PT, R21, UR30, PT ;  /* 0x0000001e15007c0c */ /* 0x000fe4000bf66270 */
[----:B------:R-:W-:Y:S02]  /*0bc0*/  PRMT R39, RZ, 0x7610, R39 ;  /* 0x00007610ff277816 */ /* 0x000fe40000000027 */
[----:B------:R-:W-:Y:S02]  /*0bd0*/  P2R R93, PR, RZ, 0x40 ;  /* 0x00000040ff5d7803 */ /* 0x000fe40000000000 */
[----:B------:R-:W-:Y:S01]  /*0be0*/  PRMT R40, RZ, 0x7610, R40 ;  /* 0x00007610ff287816 */ /* 0x000fe20000000028 */
[----:B------:R-:W2:Y:S01]  /*0bf0*/  @!P0 LDG.E.U16 R33, desc[UR24][R34.64] ;  /* 0x0000001822218981 */ /* 0x000ea2000c1e1500 */
[----:B------:R-:W-:-:S02]  /*0c00*/  ISETP.GE.AND P0, PT, R22, UR30, PT ;  /* 0x0000001e16007c0c */ /* 0x000fc4000bf06270 */
[----:B------:R-:W-:Y:S01]  /*0c10*/  P2R R95, PR, RZ, 0x20 ;  /* 0x00000020ff5f7803 */ /* 0x000fe20000000000 */
[----:B------:R-:W3:Y:S01]  /*0c20*/  @!P6 LDG.E.U16 R38, desc[UR24][R34.64+0xc0] ;  /* 0x0000c0182226e981 */ /* 0x000ee2000c1e1500 */
[----:B------:R-:W-:Y:S02]  /*0c30*/  P2R R99, PR, RZ, 0x1 ;  /* 0x00000001ff637803 */ /* 0x000fe40000000000 */
[----:B------:R-:W-:Y:S01]  /*0c40*/  PRMT R43, RZ, 0x7610, R43 ;  /* 0x00007610ff2b7816 */ /* 0x000fe2000000002b */
[----:B------:R-:W4:Y:S01]  /*0c50*/  @!P5 LDG.E.U16 R41, desc[UR24][R34.64+0x100] ;  /* 0x000100182229d981 */ /* 0x000f22000c1e1500 */
[----:B------:R-:W-:Y:S02]  /*0c60*/  PRMT R46, RZ, 0x7610, R46 ;  /* 0x00007610ff2e7816 */ /* 0x000fe4000000002e */
[----:B------:R-:W-:Y:S01]  /*0c70*/  PRMT R47, RZ, 0x7610, R47 ;  /* 0x00007610ff2f7816 */ /* 0x000fe2000000002f */
[----:B------:R-:W3:Y:S01]  /*0c80*/  @!P1 LDG.E.U16 R0, desc[UR24][R34.64+0x40] ;  /* 0x0000401822009981 */ /* 0x000ee2000c1e1500 */
[----:B------:R-:W-:-:S02]  /*0c90*/  P2R R97, PR, RZ, 0x8 ;  /* 0x00000008ff617803 */ /* 0x000fc40000000000 */
        /* <DEDUP_REMOVED lines=8> */
[----:B------:R-:W-:-:S02]  /*0d20*/  P2R R96, PR, RZ, 0x10 ;  /* 0x00000010ff607803 */ /* 0x000fc40000000000 */
[----:B------:R-:W-:Y:S01]  /*0d30*/  PRMT R49, RZ, 0x7610, R49 ;  /* 0x00007610ff317816 */ /* 0x000fe20000000031 */
        /* <DEDUP_REMOVED lines=8> */
[----:B------:R-:W-:Y:S01]  /*0dc0*/  ISETP.GE.AND P3, PT, R29, UR30, PT ;  /* 0x0000001e1d007c0c */ /* 0x000fe2000bf66270 */
[----:B------:R-:W4:Y:S01]  /*0dd0*/  @!P5 LDG.E.U16 R47, desc[UR24][R34.64+0x280] ;  /* 0x00028018222fd981 */ /* 0x000f22000c1e1500 */
[----:B------:R-:W-:Y:S02]  /*0de0*/  ISETP.GE.AND P4, PT, R30, UR30, PT ;  /* 0x0000001e1e007c0c */ /* 0x000fe4000bf86270 */
        /* <DEDUP_REMOVED lines=13> */
[C---:B-1----:R-:W-:Y:S02]  /*0ec0*/  LEA.HI.SX32 R32, R31.reuse, R31, 0x1b ;  /* 0x0000001f1f207211 */ /* 0x042fe400078fdaff */
[C---:B------:R-:W-:Y:S02]  /*0ed0*/  IADD3 R36, PT, PT, R31.reuse, 0x20, RZ ;  /* 0x000000201f247810 */ /* 0x040fe40007ffe0ff */
[----:B------:R-:W-:Y:S02]  /*0ee0*/  IADD3 R42, PT, PT, R31, 0x40, RZ ;  /* 0x000000401f2a7810 */ /* 0x000fe40007ffe0ff */
[----:B------:R-:W-:-:S02]  /*0ef0*/  LEA R32, R32, UR22, 0x1 ;  /* 0x0000001620207c11 */ /* 0x000fc4000f8e08ff */
[C---:B------:R-:W-:Y:S02]  /*0f00*/  IADD3 R56, PT, PT, R31.reuse, 0x60, RZ ;  /* 0x000000601f387810 */ /* 0x040fe40007ffe0ff */
[C---:B------:R-:W-:Y:S02]  /*0f10*/  IADD3 R58, PT, PT, R31.reuse, 0x80, RZ ;  /* 0x000000801f3a7810 */ /* 0x040fe40007ffe0ff */
[-C--:B------:R-:W-:Y:S02]  /*0f20*/  LEA.HI.SX32 R36, R36, R31.reuse, 0x1b ;  /* 0x0000001f24247211 */ /* 0x080fe400078fdaff */
[----:B------:R-:W-:Y:S02]  /*0f30*/  IADD3 R60, PT, PT, R31, 0xa0, RZ ;  /* 0x000000a01f3c7810 */ /* 0x000fe40007ffe0ff */
[-C--:B------:R-:W-:Y:S02]  /*0f40*/  LEA.HI.SX32 R34, R42, R31.reuse, 0x1b ;  /* 0x0000001f2a227211 */ /* 0x080fe400078fdaff */
[----:B------:R-:W-:-:S02]  /*0f50*/  LEA.HI.SX32 R35, R56, R31, 0x1b ;  /* 0x0000001f38237211 */ /* 0x000fc400078fdaff */
[-C--:B------:R-:W-:Y:S02]  /*0f60*/  LEA.HI.SX32 R58, R58, R31.reuse, 0x1b ;  /* 0x0000001f3a3a7211 */ /* 0x080fe400078fdaff */
[----:B------:R-:W-:Y:S02]  /*0f70*/  IADD3 R42, PT, PT, R31, 0xc0, RZ ;  /* 0x000000c01f2a7810 */ /* 0x000fe40007ffe0ff */
[----:B------:R-:W-:Y:S02]  /*0f80*/  LEA.HI.SX32 R37, R60, R31, 0x1b ;  /* 0x0000001f3c257211 */ /* 0x000fe400078fdaff */
[----:B------:R-:W-:Y:S02]  /*0f90*/  LEA R34, R34, UR22, 0x1 ;  /* 0x0000001622227c11 */ /* 0x000fe4000f8e08ff */
[----:B------:R-:W-:Y:S02]  /*0fa0*/  LEA R35, R35, UR22, 0x1 ;  /* 0x0000001623237c11 */ /* 0x000fe4000f8e08ff */
[----:B------:R-:W-:-:S02]  /*0fb0*/  IADD3 R56, PT, PT, R31, 0xe0, RZ ;  /* 0x000000e01f387810 */ /* 0x000fc40007ffe0ff */
[----:B------:R-:W-:Y:S02]  /*0fc0*/  IADD3 R60, PT, PT, R31, 0x120, RZ ;  /* 0x000001201f3c7810 */ /* 0x000fe40007ffe0ff */
[----:B------:R-:W-:Y:S02]  /*0fd0*/  LEA.HI.SX32 R42, R42, R31, 0x1b ;  /* 0x0000001f2a2a7211 */ /* 0x000fe400078fdaff */
[----:B------:R-:W-:Y:S02]  /*0fe0*/  P2R R76, PR, RZ, 0x40 ;  /* 0x00000040ff4c7803 */ /* 0x000fe40000000000 */
[----:B------:R-:W-:Y:S02]  /*0ff0*/  LEA R37, R37, UR22, 0x1 ;  /* 0x0000001625257c11 */ /* 0x000fe4000f8e08ff */
[----:B------:R-:W-:Y:S02]  /*1000*/  IADD3 R62, PT, PT, R31, 0x140, RZ ;  /* 0x000001401f3e7810 */ /* 0x000fe40007ffe0ff */
[----:B------:R-:W-:-:S02]  /*1010*/  ISETP.NE.AND P6, PT, R99, RZ, PT ;  /* 0x000000ff6300720c */ /* 0x000fc40003fc5270 */
[-C--:B------:R-:W-:Y:S02]  /*1020*/  LEA.HI.SX32 R56, R56, R31.reuse, 0x1b ;  /* 0x0000001f38387211 */ /* 0x080fe400078fdaff */
        /* <DEDUP_REMOVED lines=19> */
[----:B--2---:R0:W-:Y:S02]  /*1160*/  STS.U16 [R32], R33 ;  /* 0x0000002120007388 */ /* 0x0041e40000000400 */
[----:B0-----:R-:W-:-:S02]  /*1170*/  LEA R33, R36, UR22, 0x1 ;  /* 0x0000001624217c11 */ /* 0x001fc4000f8e08ff */
        /* <DEDUP_REMOVED lines=8> */
[----:B------:R-:W-:Y:S02]  /*1200*/  LEA.HI.SX32 R0, R0, R31, 0x1b ;  /* 0x0000001f00007211 */ /* 0x000fe400078fdaff */
[----:B-1----:R-:W-:Y:S01]  /*1210*/  LEA R39, R56, UR22, 0x1 ;  /* 0x0000001638277c11 */ /* 0x002fe2000f8e08ff */
[----:B------:R1:W-:Y:S01]  /*1220*/  STS.U16 [R37+0x140], R40 ;  /* 0x0001402825007388 */ /* 0x0003e20000000400 */
[----:B--2---:R-:W-:Y:S02]  /*1230*/  LEA R38, R42, UR22, 0x1 ;  /* 0x000000162a267c11 */ /* 0x004fe4000f8e08ff */
[----:B------:R-:W-:Y:S02]  /*1240*/  IADD3 R56, PT, PT, R31, 0x180, RZ ;  /* 0x000001801f387810 */ /* 0x000fe40007ffe0ff */
[----:B0-----:R-:W-:Y:S01]  /*1250*/  LEA R41, R60, UR22, 0x1 ;  /* 0x000000163c297c11 */ /* 0x001fe2000f8e08ff */
[----:B------:R0:W-:Y:S01]  /*1260*/  STS.U16 [R38+0x180], R43 ;  /* 0x0001802b26007388 */ /* 0x0001e20000000400 */
[----:B------:R-:W-:-:S02]  /*1270*/  LEA R42, R62, UR22, 0x1 ;  /* 0x000000163e2a7c11 */ /* 0x000fc4000f8e08ff */
[----:B-1----:R-:W-:Y:S02]  /*1280*/  LEA R40, R58, UR22, 0x1 ;  /* 0x000000163a287c11 */ /* 0x002fe4000f8e08ff */
[C---:B------:R-:W-:Y:S02]  /*1290*/  IADD3 R58, PT, PT, R31.reuse, 0x1a0, RZ ;  /* 0x000001a01f3a7810 */ /* 0x040fe40007ffe0ff */
[C---:B------:R-:W-:Y:S01]  /*12a0*/  IADD3 R60, PT, PT, R31.reuse, 0x1c0, RZ ;  /* 0x000001c01f3c7810 */ /* 0x040fe20007ffe0ff */
[----:B------:R1:W-:Y:S01]  /*12b0*/  STS.U16 [R39+0x1c0], R44 ;  /* 0x0001c02c27007388 */ /* 0x0003e20000000400 */
[----:B------:R-:W-:Y:S02]  /*12c0*/  IADD3 R62, PT, PT, R31, 0x1e0, RZ ;  /* 0x000001e01f3e7810 */ /* 0x000fe40007ffe0ff */
[----:B0-----:R-:W-:Y:S01]  /*12d0*/  LEA R43, R0, UR22, 0x1 ;  /* 0x00000016002b7c11 */ /* 0x001fe2000f8e08ff */
        /* <DEDUP_REMOVED lines=8> */
[----:B-1----:R-:W-:Y:S01]  /*1360*/  LEA R44, R56, UR22, 0x1 ;  /* 0x00000016382c7c11 */ /* 0x002fe2000f8e08ff */
[----:B------:R1:W-:Y:S01]  /*1370*/  STS.U16 [R43+0x2c0], R48 ;  /* 0x0002c0302b007388 */ /* 0x0003e20000000400 */
[----:B0-----:R-:W-:-:S02]  /*1380*/  LEA R45, R58, UR22, 0x1 ;  /* 0x000000163a2d7c11 */ /* 0x001fc4000f8e08ff */
[----:B--2---:R-:W-:Y:S01]  /*1390*/  LEA R46, R60, UR22, 0x1 ;  /* 0x000000163c2e7c11 */ /* 0x004fe2000f8e08ff */
[----:B------:R0:W-:Y:S01]  /*13a0*/  STS.U16 [R44+0x300], R49 ;  /* 0x000300312c007388 */ /* 0x0001e20000000400 */
[----:B---3--:R-:W-:Y:S02]  /*13b0*/  LEA R47, R62, UR22, 0x1 ;  /* 0x000000163e2f7c11 */ /* 0x008fe4000f8e08ff */
        /* <DEDUP_REMOVED lines=156> */
[----:B-----5:R-:W-:Y:S01]  /*1d80*/  FADD.FTZ R49, R50, R3 ;  /* 0x0000000332317221 */ /* 0x020fe20000010000 */
[----:B--2---:R-:W-:-:S04]  /*1d90*/  HADD2.F32 R52, -RZ, R52.H0_H0 ;  /* 0x20000034ff347230 */ /* 0x004fc80000004100 */
[----:B------:R-:W-:Y:S01]  /*1da0*/  FSETP.GTU.FTZ.AND P5, PT, R49, 20, PT ;  /* 0x41a000003100780b */ /* 0x000fe20003fbc000 */
[----:B---3--:R-:W-:Y:S02]  /*1db0*/  HADD2.F32 R54, -RZ, R54.H0_H0 ;  /* 0x20000036ff367230 */ /* 0x008fe40000004100 */
[----:B----4-:R-:W-:Y:S02]  /*1dc0*/  HADD2.F32 R56, -RZ, R56.H0_H0 ;  /* 0x20000038ff387230 */ /* 0x010fe40000004100 */
        /* <DEDUP_REMOVED lines=8> */
[--C-:B------:R-:W-:Y:S01]  /*1e50*/  FADD.FTZ R58, R60, R3.reuse ;  /* 0x000000033c3a7221 */ /* 0x100fe20000010000 */
        /* <DEDUP_REMOVED lines=15> */
[----:B------:R-:W-:Y:S02]  /*1f50*/  FADD.FTZ R53, R72, R3 ;  /* 0x0000000348357221 */ /* 0x000fe40000010000 */
[----:B------:R-:W-:Y:S01]  /*1f60*/  STS.U16 [R40+0x200], R77 ;  /* 0x0002004d28007388 */ /* 0x000fe20000000400 */
[----:B0-----:R-:W-:-:S03]  /*1f70*/  HADD2.F32 R80, -RZ, R61.H0_H0 ;  /* 0x2000003dff507230 */ /* 0x001fc60000004100 */
        /* <DEDUP_REMOVED lines=15> */
[--C-:B------:R-:W-:Y:S02]  /*2070*/  FADD.FTZ R63, R88, R3.reuse ;  /* 0x00000003583f7221 */ /* 0x100fe40000010000 */
        /* <DEDUP_REMOVED lines=33> */
.L_x_7430:
[----:B------:R-:W-:Y:S05]  /*2290*/  BSYNC.RECONVERGENT B0 ;  /* 0x0000000000007941 */ /* 0x000fea0003800200 */
.L_x_7429:
        /* <DEDUP_REMOVED lines=33> */
.L_x_7432:
[----:B------:R-:W-:Y:S05]  /*24b0*/  BSYNC.RECONVERGENT B0 ;  /* 0x0000000000007941 */ /* 0x000fea0003800200 */
.L_x_7431:
        /* <DEDUP_REMOVED lines=33> */
.L_x_7434:
[----:B------:R-:W-:Y:S05]  /*26d0*/  BSYNC.RECONVERGENT B0 ;  /* 0x0000000000007941 */ /* 0x000fea0003800200 */
.L_x_7433:
        /* <DEDUP_REMOVED lines=33> */
.L_x_7436:
[----:B------:R-:W-:Y:S05]  /*28f0*/  BSYNC.RECONVERGENT B0 ;  /* 0x0000000000007941 */ /* 0x000fea0003800200 */
.L_x_7435:
        /* <DEDUP_REMOVED lines=33> */
.L_x_7438:
[----:B------:R-:W-:Y:S05]  /*2b10*/  BSYNC.RECONVERGENT B0 ;  /* 0x0000000000007941 */ /* 0x000fea0003800200 */
.L_x_7437:
        /* <DEDUP_REMOVED lines=33> */
.L_x_7440:
[----:B------:R-:W-:Y:S05]  /*2d30*/  BSYNC.RECONVERGENT B0 ;  /* 0x0000000000007941 */ /* 0x000fea0003800200 */
.L_x_7439:
        /* <DEDUP_REMOVED lines=33> */
.L_x_7442:
[----:B------:R-:W-:Y:S05]  /*2f50*/  BSYNC.RECONVERGENT B0 ;  /* 0x0000000000007941 */ /* 0x000fea0003800200 */
.L_x_7441:
        /* <DEDUP_REMOVED lines=33> */
.L_x_7444:
[----:B------:R-:W-:Y:S05]  /*3170*/  BSYNC.RECONVERGENT B0 ;  /* 0x0000000000007941 */ /* 0x000fea0003800200 */
.L_x_7443:
        /* <DEDUP_REMOVED lines=33> */
.L_x_7446:
[----:B------:R-:W-:Y:S05]  /*3390*/  BSYNC.RECONVERGENT B0 ;  /* 0x0000000000007941 */ /* 0x000fea0003800200 */
.L_x_7445:
        /* <DEDUP_REMOVED lines=33> */
.L_x_7448:
[----:B------:R-:W-:Y:S05]  /*35b0*/  BSYNC.RECONVERGENT B0 ;  /* 0x0000000000007941 */ /* 0x000fea0003800200 */
.L_x_7447:
        /* <DEDUP_REMOVED lines=33> */
.L_x_7450:
[----:B------:R-:W-:Y:S05]  /*37d0*/  BSYNC.RECONVERGENT B0 ;  /* 0x0000000000007941 */ /* 0x000fea0003800200 */
.L_x_7449:
        /* <DEDUP_REMOVED lines=33> */
.L_x_7452:
[----:B------:R-:W-:Y:S05]  /*39f0*/  BSYNC.RECONVERGENT B0 ;  /* 0x0000000000007941 */ /* 0x000fea0003800200 */
.L_x_7451:
        /* <DEDUP_REMOVED lines=33> */
.L_x_7454:
[----:B------:R-:W-:Y:S05]  /*3c10*/  BSYNC.RECONVERGENT B0 ;  /* 0x0000000000007941 */ /* 0x000fea0003800200 */
.L_x_7453:
        /* <DEDUP_REMOVED lines=33> */
.L_x_7456:
[----:B------:R-:W-:Y:S05]  /*3e30*/  BSYNC.RECONVERGENT B0 ;  /* 0x0000000000007941 */ /* 0x000fea0003800200 */
.L_x_7455:
        /* <DEDUP_REMOVED lines=33> */
.L_x_7458:
[----:B------:R-:W-:Y:S05]  /*4050*/  BSYNC.RECONVERGENT B0 ;  /* 0x0000000000007941 */ /* 0x000fea0003800200 */
.L_x_7457:
        /* <DEDUP_REMOVED lines=33> */
.L_x_7460:
[----:B------:R-:W-:Y:S05]  /*4270*/  BSYNC.RECONVERGENT B0 ;  /* 0x0000000000007941 */ /* 0x000fea0003800200 */
.L_x_7459:
[----:B------:R-:W0:Y:S01]  /*4280*/  LDCU.128 UR8, c[0x0][0x410] ;  /* 0x00008200ff0877ac */ /* 0x000e220008000c00 */
[----:B------:R-:W-:Y:S01]  /*4290*/  P2R R129, PR, RZ, 0x1 ;  /* 0x00000001ff817803 */ /* 0x000fe20000000000 */
[----:B------:R-:W1:Y:S01]  /*42a0*/  LDS.U16 R107, [R48] ;  /* 0x00000000306b7984 */ /* 0x000e620000000400 */
[----:B------:R-:W-:Y:S01]  /*42b0*/  ISETP.NE.AND P0, PT, R95, RZ, PT ;  /* 0x000000ff5f00720c */ /* 0x000fe20003f05270 */
[----:B------:R-:W-:Y:S01]  /*42c0*/  UMOV UR7, URZ ;  /* 0x000000ff00077c82 */ /* 0x000fe20008000000 */
[----:B------:R-:W-:Y:S01]  /*42d0*/  ISETP.NE.AND P6, PT, R94, RZ, PT ;  /* 0x000000ff5e00720c */ /* 0x000fe20003fc5270 */
[----:B------:R-:W-:Y:S01]  /*42e0*/  LDS.U16 R120, [R48+0x2] ;  /* 0x0000020030787984 */ /* 0x000fe20000000400 */
[----:B------:R-:W-:Y:S01]  /*42f0*/  P2R R127, PR, RZ, 0x1 ;  /* 0x00000001ff7f7803 */ /* 0x000fe20000000000 */
[----:B------:R-:W2:Y:S01]  /*4300*/  LDCU.64 UR32, c[0x0][0x490] ;  /* 0x00009200ff2077ac */ /* 0x000ea20008000a00 */
[----:B------:R-:W-:Y:S01]  /*4310*/  ISETP.NE.AND P0, PT, R93, RZ, PT ;  /* 0x000000ff5d00720c */ /* 0x000fe20003f05270 */
[----:B------:R-:W3:Y:S01]  /*4320*/  LDS.U16 R122, [R48+0x4] ;  /* 0x00000400307a7984 */ /* 0x000ee20000000400 */
[----:B------:R-:W-:-:S02]  /*4330*/  PRMT R79, RZ, 0x7610, R79 ;  /* 0x00007610ff4f7816 */ /* 0x000fc4000000004f */
[----:B------:R-:W-:Y:S01]  /*4340*/  P2R R125, PR, RZ, 0x1 ;  /* 0x00000001ff7d7803 */ /* 0x000fe20000000000 */
[----:B------:R-:W4:Y:S01]  /*4350*/  LDS.U16 R130, [R48+0x6] ;  /* 0x0000060030827984 */ /* 0x000f220000000400 */
        /* <DEDUP_REMOVED lines=29> */
[----:B------:R-:W-:Y:S02]  /*4530*/  ISETP.NE.AND P3, PT, R99, RZ, PT ;  /* 0x000000ff6300720c */ /* 0x000fe40003f65270 */
        /* <DEDUP_REMOVED lines=19> */
[----:B------:R-:W-:-:S02]  /*4670*/  PRMT R136, RZ, 0x7610, R136 ;  /* 0x00007610ff887816 */ /* 0x000fc40000000088 */
[----:B------:R-:W-:Y:S01]  /*4680*/  PRMT R138, RZ, 0x7610, R138 ;  /* 0x00007610ff8a7816 */ /* 0x000fe2000000008a */
[----:B-1----:R-:W-:Y:S01]  /*4690*/  HADD2.F32 R107, -RZ, R107.H0_H0 ;  /* 0x2000006bff6b7230 */ /* 0x002fe20000004100 */
[----:B------:R-:W-:Y:S01]  /*46a0*/  IADD3 R65, P5, PT, R12, UR8, RZ ;  /* 0x000000080c417c10 */ /* 0x000fe2000ffbe0ff */
[----:B------:R-:W0:Y:S03]  /*46b0*/  LDCU.64 UR8, c[0x0][0x488] ;  /* 0x00009100ff0877ac */ /* 0x000e260008000a00 */
[----:B------:R-:W-:Y:S01]  /*46c0*/  IADD3.X R70, PT, PT, RZ, UR11, RZ, P5, !PT ;  /* 0x0000000bff467c10 */ /* 0x000fe2000affe4ff */
[----:B---3--:R-:W-:Y:S01]  /*46d0*/  HADD2.F32 R122, -RZ, R122.H0_H0 ;  /* 0x2000007aff7a7230 */ /* 0x008fe20000004100 */
[----:B------:R-:W1:Y:S01]  /*46e0*/  LDCU.64 UR10, c[0x0][0x508] ;  /* 0x0000a100ff0a77ac */ /* 0x000e620008000a00 */
[----:B------:R-:W-:Y:S02]  /*46f0*/  HADD2.F32 R120, -RZ, R120.H0_H0 ;  /* 0x20000078ff787230 */ /* 0x000fe40000004100 */
[----:B----4-:R-:W-:Y:S01]  /*4700*/  HADD2.F32 R130, -RZ, R130.H0_H0 ;  /* 0x20000082ff827230 */ /* 0x010fe20000004100 */
        /* <DEDUP_REMOVED lines=55> */
[----:B----4-:R-:W-:Y:S04]  /*4a80*/  STS.U16 [R32], R79 ;  /* 0x0000004f20007388 */ /* 0x010fe80000000400 */
[----:B-----5:R-:W-:Y:S04]  /*4a90*/  STS.U16 [R33+0x40], R84 ;  /* 0x0000405421007388 */ /* 0x020fe80000000400 */
[----:B--2---:R-:W-:Y:S04]  /*4aa0*/  STS.U16 [R34+0x80], R83 ;  /* 0x0000805322007388 */ /* 0x004fe80000000400 */
[----:B---3--:R-:W-:Y:S04]  /*4ab0*/  STS.U16 [R35+0xc0], R88 ;  /* 0x0000c05823007388 */ /* 0x008fe80000000400 */
[----:B------:R0:W-:Y:S04]  /*4ac0*/  STS.U16 [R36+0x100], R101 ;  /* 0x0001006524007388 */ /* 0x0001e80000000400 */
        /* <DEDUP_REMOVED lines=13> */
[----:B------:R-:W1:Y:S04]  /*4ba0*/  LDS.U16 R80, [R48+0x2] ;  /* 0x0000020030507984 */ /* 0x000e680000000400 */
        /* <DEDUP_REMOVED lines=8> */
[----:B------:R-:W1:Y:S04]  /*4c30*/  LDS.U16 R93, [R48+0x14] ;  /* 0x00001400305d7984 */ /* 0x000e680000000400 */
[----:B------:R-:W-:Y:S04]  /*4c40*/  LDS.U16 R95, [R48+0x16] ;  /* 0x00001600305f7984 */ /* 0x000fe80000000400 */
[----:B------:R-:W1:Y:S04]  /*4c50*/  LDS.U16 R96, [R48+0x18] ;  /* 0x0000180030607984 */ /* 0x000e680000000400 */
[----:B------:R-:W1:Y:S04]  /*4c60*/  LDS.U16 R97, [R48+0x1a] ;  /* 0x00001a0030617984 */ /* 0x000e680000000400 */
[----:B------:R-:W1:Y:S04]  /*4c70*/  LDS.U16 R99, [R48+0x1c] ;  /* 0x00001c0030637984 */ /* 0x000e680000000400 */
[----:B------:R-:W1:Y:S01]  /*4c80*/  LDS.U16 R100, [R48+0x1e] ;  /* 0x00001e0030647984 */ /* 0x000e620000000400 */
[----:B------:R-:W-:Y:S01]  /*4c90*/  BAR.SYNC.DEFER_BLOCKING 0x0 ;  /* 0x0000000000007b1d */ /* 0x000fe20000010000 */
[----:B0-----:R-:W-:-:S02]  /*4ca0*/  PRMT R101, RZ, 0x7610, R101 ;  /* 0x00007610ff657816 */ /* 0x001fc40000000065 */
[----:B--2---:R-:W-:-:S04]  /*4cb0*/  PRMT R114, RZ, 0x7610, R114 ;  /* 0x00007610ff727816 */ /* 0x004fc80000000072 */
[----:B------:R-:W2:Y:S01]  /*4cc0*/  @!P5 LDG.E.U16 R101, desc[UR24][R68.64] ;  /* 0x000000184465d981 */ /* 0x000ea2000c1e1500 */
[----:B------:R-:W-:Y:S02]  /*4cd0*/  ISETP.NE.AND P5, PT, R121, RZ, PT ;  /* 0x000000ff7900720c */ /* 0x000fe40003fa5270 */
[----:B------:R-:W-:Y:S01]  /*4ce0*/  PRMT R103, RZ, 0x7610, R103 ;  /* 0x00007610ff677816 */ /* 0x000fe20000000067 */
[----:B------:R-:W2:Y:S01]  /*4cf0*/  @!P2 LDG.E.U16 R136, desc[UR24][R68.64+0x340] ;  /* 0x000340184488a981 */ /* 0x000ea2000c1e1500 */
[----:B---3--:R-:W-:Y:S02]  /*4d00*/  PRMT R116, RZ, 0x7610, R116 ;  /* 0x00007610ff747816 */ /* 0x008fe40000000074 */
[----:B------:R-:W-:Y:S01]  /*4d10*/  PRMT R105, RZ, 0x7610, R105 ;  /* 0x00007610ff697816 */ /* 0x000fe20000000069 */
[----:B------:R-:W3:Y:S06]  /*4d20*/  @!P4 LDG.E.U16 R138, desc[UR24][R68.64+0x3c0] ;  /* 0x0003c018448ac981 */ /* 0x000eec000c1e1500 */
[----:B------:R-:W3:Y:S01]  /*4d30*/  @!P5 LDG.E.U16 R114, desc[UR24][R68.64+0x40] ;  /* 0x000040184472d981 */ /* 0x000ee2000c1e1500 */
[----:B------:R-:W-:-:S13]  /*4d40*/  ISETP.NE.AND P5, PT, R123, RZ, PT ;  /* 0x000000ff7b00720c */ /* 0x000fda0003fa5270 */
[----:B------:R-:W3:Y:S01]  /*4d50*/  @!P5 LDG.E.U16 R103, desc[UR24][R68.64+0x80] ;  /* 0x000080184467d981 */ /* 0x000ee2000c1e1500 */
[----:B------:R-:W-:-:S13]  /*4d60*/  ISETP.NE.AND P5, PT, R125, RZ, PT ;  /* 0x000000ff7d00720c */ /* 0x000fda0003fa5270 */
        /* <DEDUP_REMOVED lines=14> */
[----:B-1----:R-:W-:Y:S02]  /*4e50*/  PRMT R128, RZ, 0x7610, R128 ;  /* 0x00007610ff807816 */ /* 0x002fe40000000080 */
[----:B------:R-:W-:Y:S02]  /*4e60*/  PRMT R117, RZ, 0x7610, R117 ;  /* 0x00007610ff757816 */ /* 0x000fe40000000075 */
[----:B------:R-:W-:Y:S02]  /*4e70*/  PRMT R134, RZ, 0x7610, R134 ;  /* 0x00007610ff867816 */ /* 0x000fe40000000086 */
[----:B------:R-:W-:Y:S02]  /*4e80*/  PRMT R121, RZ, 0x7610, R121 ;  /* 0x00007610ff797816 */ /* 0x000fe40000000079 */
[----:B------:R-:W-:Y:S01]  /*4e90*/  PRMT R123, RZ, 0x7610, R123 ;  /* 0x00007610ff7b7816 */ /* 0x000fe2000000007b */
[----:B------:R-:W5:Y:S04]  /*4ea0*/  @!P6 LDG.E.U16 R117, desc[UR24][R68.64+0x280] ;  /* 0x000280184475e981 */ /* 0x000f68000c1e1500 */
[----:B------:R-:W5:Y:S01]  /*4eb0*/  @!P5 LDG.E.U16 R115, desc[UR24][R68.64+0x200] ;  /* 0x000200184473d981 */ /* 0x000f62000c1e1500 */
[----:B------:R-:W-:-:S03]  /*4ec0*/  ISETP.NE.AND P5, PT, R135, RZ, PT ;  /* 0x000000ff8700720c */ /* 0x000fc60003fa5270 */
[----:B------:R-:W5:Y:S04]  /*4ed0*/  @!P0 LDG.E.U16 R134, desc[UR24][R68.64+0x2c0] ;  /* 0x0002c01844868981 */ /* 0x000f68000c1e1500 */
[----:B------:R-:W5:Y:S04]  /*4ee0*/  @!P1 LDG.E.U16 R121, desc[UR24][R68.64+0x300] ;  /* 0x0003001844799981 */ /* 0x000f68000c1e1500 */
[----:B------:R-:W5:Y:S04]  /*4ef0*/  @!P3 LDG.E.U16 R123, desc[UR24][R68.64+0x380] ;  /* 0x00038018447bb981 */ /* 0x000f68000c1e1500 */
[----:B------:R0:W5:Y:S01]  /*4f00*/  @!P5 LDG.E.U16 R128, desc[UR24][R68.64+0x240] ;  /* 0x000240184480d981 */ /* 0x000162000c1e1500 */
        /* <DEDUP_REMOVED lines=8> */
[----:B------:R-:W-:Y:S01]  /*4f90*/  FMUL.FTZ R127, R80, -1.4426950216293334961 ;  /* 0xbfb8aa3b507f7820 */ /* 0x000fe20000410000 */
[----:B------:R-:W-:Y:S01]  /*4fa0*/  FMUL.FTZ R100, R97, -1.4426950216293334961 ;  /* 0xbfb8aa3b61647820 */ /* 0x000fe20000410000 */
[----:B------:R-:W-:Y:S02]  /*4fb0*/  HADD2.F32 R81, -RZ, R81.H0_H0 ;  /* 0x20000051ff517230 */ /* 0x000fe40000004100 */
[----:B------:R-:W-:Y:S01]  /*4fc0*/  HADD2.F32 R79, -RZ, R79.H0_H0 ;  /* 0x2000004fff4f7230 */ /* 0x000fe20000004100 */
[----:B------:R-:W-:Y:S02]  /*4fd0*/  MUFU.EX2 R153, R100 ;  /* 0x0000006400997308 */ /* 0x000fe40000000800 */
[----:B------:R-:W-:Y:S02]  /*4fe0*/  FMUL.FTZ R129, R81, -1.4426950216293334961 ;  /* 0xbfb8aa3b51817820 */ /* 0x000fe40000410000 */
[----:B------:R-:W-:Y:S01]  /*4ff0*/  MUFU.EX2 R127, R127 ;  /* 0x0000007f007f7308 */ /* 0x000fe20000000800 */
[----:B------:R-:W-:-:S03]  /*5000*/  FMUL.FTZ R125, R79, -1.4426950216293334961 ;  /* 0xbfb8aa3b4f7d7820 */ /* 0x000fc60000410000 */
[----:B------:R-:W-:Y:S04]  /*5010*/  MUFU.EX2 R129, R129 ;  /* 0x0000008100817308 */ /* 0x000fe80000000800 */
[----:B------:R-:W0:Y:S01]  /*5020*/  MUFU.EX2 R125, R125 ;  /* 0x0000007d007d7308 */ /* 0x000e220000000800 */
[----:B------:R-:W-:Y:S02]  /*5030*/  HADD2.F32 R83, -RZ, R83.H0_H0 ;  /* 0x20000053ff537230 */ /* 0x000fe40000004100 */
[----:B------:R-:W-:Y:S02]  /*5040*/  HADD2.F32 R68, -RZ, R87.H0_H0 ;  /* 0x20000057ff447230 */ /* 0x000fe40000004100 */
[----:B------:R-:W-:Y:S02]  /*5050*/  HADD2.F32 R87, -RZ, R89.H0_H0 ;  /* 0x20000059ff577230 */ /* 0x000fe40000004100 */
[----:B------:R-:W-:-:S02]  /*5060*/  HADD2.F32 R89, -RZ, R92.H0_H0 ;  /* 0x2000005cff597230 */ /* 0x000fc40000004100 */
[----:B0-----:R-:W-:Y:S01]  /*5070*/  FADD.FTZ R125, R125, 1 ;  /* 0x3f8000007d7d7421 */ /* 0x001fe20000010000 */
[----:B------:R-:W-:Y:S02]  /*5080*/  HADD2.F32 R92, -RZ, R95.H0_H0 ;  /* 0x2000005fff5c7230 */ /* 0x000fe40000004100 */
[----:B------:R-:W-:Y:S01]  /*5090*/  FMUL.FTZ R95, R91, -1.4426950216293334961 ;  /* 0xbfb8aa3b5b5f7820 */ /* 0x000fe20000410000 */
[----:B------:R-:W-:Y:S02]  /*50a0*/  HADD2.F32 R84, -RZ, R84.H0_H0 ;  /* 0x20000054ff547230 */ /* 0x000fe40000004100 */
[----:B------:R-:W-:Y:S01]  /*50b0*/  FMUL.FTZ R131, R83, -1.4426950216293334961 ;  /* 0xbfb8aa3b53837820 */ /* 0x000fe20000410000 */
[----:B------:R0:W-:Y:S02]  /*50c0*/  MUFU.EX2 R142, R95 ;  /* 0x0000005f008e7308 */ /* 0x0001e40000000800 */
[----:B------:R-:W-:-:S03]  /*50d0*/  FMUL.FTZ R133, R84, -1.4426950216293334961 ;  /* 0xbfb8aa3b54857820 */ /* 0x000fc60000410000 */
[----:B------:R-:W1:Y:S01]  /*50e0*/  MUFU.EX2 R131, R131 ;  /* 0x0000008300837308 */ /* 0x000e620000000800 */
[----:B0-----:R-:W-:Y:S01]  /*50f0*/  FMUL.FTZ R95, R99, -1.4426950216293334961 ;  /* 0xbfb8aa3b635f7820 */ /* 0x001fe20000410000 */
[----:B------:R-:W-:-:S03]  /*5100*/  FMUL.FTZ R135, R68, -1.4426950216293334961 ;  /* 0xbfb8aa3b44877820 */ /* 0x000fc60000410000 */
[----:B------:R0:W-:Y:S01]  /*5110*/  MUFU.EX2 R155, R95 ;  /* 0x0000005f009b7308 */ /* 0x0001e20000000800 */
[----:B------:R-:W-:-:S03]  /*5120*/  FMUL.FTZ R137, R69, -1.4426950216293334961 ;  /* 0xbfb8aa3b45897820 */ /* 0x000fc60000410000 */
[----:B------:R-:W0:Y:S01]  /*5130*/  MUFU.EX2 R133, R133 ;  /* 0x0000008500857308 */ /* 0x000e220000000800 */
[----:B------:R-:W-:-:S03]  /*5140*/  FMUL.FTZ R145, R96, -1.4426950216293334961 ;  /* 0xbfb8aa3b60917820 */ /* 0x000fc60000410000 */
[----:B------:R-:W0:Y:S04]  /*5150*/  MUFU.EX2 R135, R135 ;  /* 0x0000008700877308 */ /* 0x000e280000000800 */
[----:B------:R-:W0:Y:S01]  /*5160*/  MUFU.EX2 R137, R137 ;  /* 0x0000008900897308 */ /* 0x000e220000000800 */
[----:B------:R-:W-:-:S03]  /*5170*/  FMUL.FTZ R140, R88, -1.4426950216293334961 ;  /* 0xbfb8aa3b588c7820 */ /* 0x000fc60000410000 */
[----:B------:R0:W-:Y:S01]  /*5180*/  MUFU.EX2 R151, R145 ;  /* 0x0000009100977308 */ /* 0x0001e20000000800 */
[----:B------:R-:W-:Y:S01]  /*5190*/  FMUL.FTZ R139, R87, -1.4426950216293334961 ;  /* 0xbfb8aa3b578b7820 */ /* 0x000fe20000410000 */
[----:B--2---:R-:W-:Y:S04]  /*51a0*/  STS.U16 [R32], R101 ;  /* 0x0000006520007388 */ /* 0x004fe80000000400 */
[----:B---3--:R-:W-:Y:S04]  /*51b0*/  STS.U16 [R33+0x40], R114 ;  /* 0x0000407221007388 */ /* 0x008fe80000000400 */
[----:B------:R-:W-:Y:S04]  /*51c0*/  STS.U16 [R34+0x80], R103 ;  /* 0x0000806722007388 */ /* 0x000fe80000000400 */
[----:B------:R-:W-:Y:S04]  /*51d0*/  STS.U16 [R35+0xc0], R116 ;  /* 0x0000c07423007388 */ /* 0x000fe80000000400 */
[----:B----4-:R2:W-:Y:S04]  /*51e0*/  STS.U16 [R36+0x100], R105 ;  /* 0x0001006924007388 */ /* 0x0105e80000000400 */
[----:B------:R1:W-:Y:S04]  /*51f0*/  STS.U16 [R37+0x140], R124 ;  /* 0x0001407c25007388 */ /* 0x0003e80000000400 */
[----:B-----5:R3:W-:Y:S04]  /*5200*/  STS.U16 [R38+0x180], R109 ;  /* 0x0001806d26007388 */ /* 0x0207e80000000400 */
        /* <DEDUP_REMOVED lines=11> */
[----:B------:R-:W5:Y:S01]  /*52c0*/  LDS.U16 R103, [R48+0x4] ;  /* 0x0000040030677984 */ /* 0x000f620000000400 */
[----:B--2---:R-:W-:Y:S01]  /*52d0*/  FADD.FTZ R105, R127, 1 ;  /* 0x3f8000007f697421 */ /* 0x004fe20000010000 */
[----:B------:R-:W-:Y:S02]  /*52e0*/  FADD.FTZ R116, R129, 1 ;  /* 0x3f80000081747421 */ /* 0x000fe40000010000 */
[----:B------:R-:W2:Y:S03]  /*52f0*/  LDS.U16 R101, [R48+0x2] ;  /* 0x0000020030657984 */ /* 0x000ea60000000400 */
[----:B------:R-:W0:Y:S01]  /*5300*/  MUFU.RCP R105, R105 ;  /* 0x0000006900697308 */ /* 0x000e220000001000 */
[----:B------:R-:W2:Y:S04]  /*5310*/  LDS.U16 R117, [R48+0x6] ;  /* 0x0000060030757984 */ /* 0x000ea80000000400 */
[----:B------:R-:W2:Y:S03]  /*5320*/  LDS.U16 R121, [R48+0x8] ;  /* 0x0000080030797984 */ /* 0x000ea60000000400 */
[----:B------:R4:W5:Y:S01]  /*5330*/  MUFU.RCP R114, R125 ;  /* 0x0000007d00727308 */ /* 0x0009620000001000 */
[----:B------:R-:W2:Y:S04]  /*5340*/  LDS.U16 R123, [R48+0xa] ;  /* 0x00000a00307b7984 */ /* 0x000ea80000000400 */
[----:B------:R-:W2:Y:S03]  /*5350*/  LDS.U16 R127, [R48+0xc] ;  /* 0x00000c00307f7984 */ /* 0x000ea60000000400 */
[----:B------:R-:W5:Y:S01]  /*5360*/  MUFU.RCP R116, R116 ;  /* 0x0000007400747308 */ /* 0x000f620000001000 */
[----:B-1----:R-:W-:Y:S01]  /*5370*/  FADD.FTZ R124, R131, 1 ;  /* 0x3f800000837c7421 */ /* 0x002fe20000010000 */
[----:B0-----:R-:W-:Y:S01]  /*5380*/  FADD.FTZ R95, -R105, 1 ;  /* 0x3f800000695f7421 */ /* 0x001fe20000010100 */
[----:B---3--:R-:W-:Y:S01]  /*5390*/  FADD.FTZ R109, R133, 1 ;  /* 0x3f800000856d7421 */ /* 0x008fe20000010000 */
[----:B----4-:R-:W-:-:S04]  /*53a0*/  FADD.FTZ R115, R135, 1 ;  /* 0x3f80000087737421 */ /* 0x010fc80000010000 */
[----:B------:R-:W0:Y:S01]  /*53b0*/  MUFU.EX2 R140, R140 ;  /* 0x0000008c008c7308 */ /* 0x000e220000000800 */
[----:B------:R-:W-:-:S03]  /*53c0*/  FFMA.FTZ R125, R80, R95, 1 ;  /* 0x3f800000507d7423 */ /* 0x000fc6000001005f */
[----:B------:R-:W1:Y:S01]  /*53d0*/  MUFU.EX2 R139, R139 ;  /* 0x0000008b008b7308 */ /* 0x000e620000000800 */
[----:B-----5:R-:W-:Y:S02]  /*53e0*/  HADD2.F32 R100, -RZ, R100.H0_H0 ;  /* 0x20000064ff647230 */ /* 0x020fe40000004100 */
[----:B------:R-:W-:Y:S01]  /*53f0*/  FADD.FTZ R126, R137, 1 ;  /* 0x3f800000897e7421 */ /* 0x000fe20000010000 */
[----:B------:R-:W-:Y:S02]  /*5400*/  HADD2.F32 R132, -RZ, R132.H0_H0 ;  /* 0x20000084ff847230 */ /* 0x000fe40000004100 */
[----:B------:R-:W-:Y:S01]  /*5410*/  FMUL.FTZ R144, R93, -1.4426950216293334961 ;  /* 0xbfb8aa3b5d907820 */ /* 0x000fe20000410000 */
[----:B------:R-:W-:Y:S02]  /*5420*/  HADD2.F32 R103, -RZ, R103.H0_H0 ;  /* 0x20000067ff677230 */ /* 0x000fe40000004100 */
[----:B------:R-:W-:Y:S01]  /*5430*/  FADD.FTZ R134, -R114, 1 ;  /* 0x3f80000072867421 */ /* 0x000fe20000010100 */
[----:B------:R-:W-:Y:S01]  /*5440*/  FMUL.FTZ R95, R107, R100 ;  /* 0x000000646b5f7220 */ /* 0x000fe20000410000 */
[----:B------:R-:W-:Y:S01]  /*5450*/  FADD.FTZ R138, -R116, 1 ;  /* 0x3f800000748a7421 */ /* 0x000fe20000010100 */
[----:B------:R-:W-:Y:S01]  /*5460*/  FMUL.FTZ R141, R89, -1.4426950216293334961 ;  /* 0xbfb8aa3b598d7820 */ /* 0x000fe20000410000 */
[----:B------:R-:W-:Y:S01]  /*5470*/  FMUL.FTZ R129, R122, R103 ;  /* 0x000000677a817220 */ /* 0x000fe20000410000 */
[----:B------:R-:W-:Y:S01]  /*5480*/  FFMA.FTZ R134, R79, R134, 1 ;  /* 0x3f8000004f867423 */ /* 0x000fe20000010086 */
[----:B------:R-:W-:Y:S01]  /*5490*/  FMUL.FTZ R95, R114, R95 ;  /* 0x0000005f725f7220 */ /* 0x000fe20000410000 */
[----:B------:R-:W-:Y:S01]  /*54a0*/  FFMA.FTZ R138, R81, R138, 1 ;  /* 0x3f800000518a7423 */ /* 0x000fe2000001008a */
[----:B------:R-:W-:Y:S01]  /*54b0*/  FMUL.FTZ R129, R116, R129 ;  /* 0x0000008174817220 */ /* 0x000fe20000410000 */
[----:B------:R-:W-:Y:S01]  /*54c0*/  FMUL.FTZ R143, R92, -1.4426950216293334961 ;  /* 0xbfb8aa3b5c8f7820 */ /* 0x000fe20000410000 */
[----:B------:R-:W-:Y:S01]  /*54d0*/  FMUL.FTZ R145, R95, R134 ;  /* 0x000000865f917220 */ /* 0x000fe20000410000 */
[----:B------:R-:W-:Y:S01]  /*54e0*/  LDS.U16 R150, [R48+0x14] ;  /* 0x0000140030967984 */ /* 0x000fe20000000400 */
[----:B------:R-:W-:Y:S01]  /*54f0*/  FMUL.FTZ R95, R129, R138 ;  /* 0x0000008a815f7220 */ /* 0x000fe20000410000 */
[----:B------:R-:W3:Y:S02]  /*5500*/  MUFU.RCP R124, R124 ;  /* 0x0000007c007c7308 */ /* 0x000ee40000001000 */
[----:B------:R-:W4:Y:S01]  /*5510*/  LDS.U16 R129, [R48+0xe] ;  /* 0x00000e0030817984 */ /* 0x000f220000000400 */
[----:B------:R-:W-:-:S03]  /*5520*/  HADD2.F32 R134, -RZ, R94.H0_H0 ;  /* 0x2000005eff867230 */ /* 0x000fc60000004100 */
[----:B------:R-:W5:Y:S02]  /*5530*/  LDS.U16 R94, [R48+0x10] ;  /* 0x00001000305e7984 */ /* 0x000f640000000400 */
[----:B------:R-:W1:Y:S01]  /*5540*/  MUFU.RCP R109, R109 ;  /* 0x0000006d006d7308 */ /* 0x000e620000001000 */
[----:B--2---:R-:W-:Y:S01]  /*5550*/  HADD2.F32 R101, -RZ, R101.H0_H0 ;  /* 0x20000065ff657230 */ /* 0x004fe20000004100 */
[----:B------:R-:W-:Y:S01]  /*5560*/  LDS.U16 R152, [R48+0x18] ;  /* 0x0000180030987984 */ /* 0x000fe20000000400 */
[----:B------:R-:W-:-:S05]  /*5570*/  HADD2.F32 R117, -RZ, R117.H0_H0 ;  /* 0x20000075ff757230 */ /* 0x000fca0000004100 */
[----:B------:R-:W2:Y:S01]  /*5580*/  MUFU.RCP R115, R115 ;  /* 0x0000007300737308 */ /* 0x000ea20000001000 */
[----:B------:R-:W-:Y:S01]  /*5590*/  FMUL.FTZ R136, R120, R101 ;  /* 0x0000006578887220 */ /* 0x000fe20000410000 */
[----:B0-----:R-:W-:Y:S01]  /*55a0*/  FADD.FTZ R140, R140, 1 ;  /* 0x3f8000008c8c7421 */ /* 0x001fe20000010000 */
[----:B---3--:R-:W-:Y:S01]  /*55b0*/  FADD.FTZ R138, -R124, 1 ;  /* 0x3f8000007c8a7421 */ /* 0x008fe20000010100 */
[----:B------:R-:W-:Y:S02]  /*55c0*/  HADD2.F32 R121, -RZ, R121.H0_H0 ;  /* 0x20000079ff797230 */ /* 0x000fe40000004100 */
[----:B------:R-:W-:Y:S02]  /*55d0*/  FMUL.FTZ R136, R105, R136 ;  /* 0x0000008869887220 */ /* 0x000fe40000410000 */
[----:B------:R-:W0:Y:S01]  /*55e0*/  MUFU.RCP R126, R126 ;  /* 0x0000007e007e7308 */ /* 0x000e220000001000 */
[----:B------:R-:W-:Y:S01]  /*55f0*/  FMUL.FTZ R131, R130, R117 ;  /* 0x0000007582837220 */ /* 0x000fe20000410000 */
[----:B-1----:R-:W-:Y:S01]  /*5600*/  FADD.FTZ R128, R139, 1 ;  /* 0x3f8000008b807421 */ /* 0x002fe20000010000 */
[----:B------:R-:W-:Y:S01]  /*5610*/  FMUL.FTZ R158, R136, R125 ;  /* 0x0000007d889e7220 */ /* 0x000fe20000410000 */
[----:B------:R-:W-:Y:S01]  /*5620*/  FFMA.FTZ R138, R83, R138, 1 ;  /* 0x3f800000538a7423 */ /* 0x000fe2000001008a */
[----:B------:R-:W-:Y:S01]  /*5630*/  FMUL.FTZ R131, R124, R131 ;  /* 0x000000837c837220 */ /* 0x000fe20000410000 */
[----:B------:R-:W-:Y:S01]  /*5640*/  FADD.FTZ R133, -R109, 1 ;  /* 0x3f8000006d857421 */ /* 0x000fe20000010100 */
[----:B------:R-:W-:Y:S01]  /*5650*/  HADD2.F32 R123, -RZ, R123.H0_H0 ;  /* 0x2000007bff7b7230 */ /* 0x000fe20000004100 */
[----:B------:R1:W-:Y:S01]  /*5660*/  MUFU.RCP R125, R140 ;  /* 0x0000008c007d7308 */ /* 0x0003e20000001000 */
[----:B------:R-:W-:Y:S01]  /*5670*/  FMUL.FTZ R162, R131, R138 ;  /* 0x0000008a83a27220 */ /* 0x000fe20000410000 */
[----:B------:R-:W-:Y:S01]  /*5680*/  FFMA.FTZ R133, R84, R133, 1 ;  /* 0x3f80000054857423 */ /* 0x000fe20000010085 */
[----:B------:R-:W-:-:S02]  /*5690*/  HADD2.F32 R138, -RZ, R85.H0_H0 ;  /* 0x20000055ff8a7230 */ /* 0x000fc40000004100 */
[----:B------:R-:W-:Y:S01]  /*56a0*/  FADD.FTZ R137, R142, 1 ;  /* 0x3f8000008e897421 */ /* 0x000fe20000010000 */
[----:B------:R-:W-:Y:S02]  /*56b0*/  HADD2.F32 R127, -RZ, R127.H0_H0 ;  /* 0x2000007fff7f7230 */ /* 0x000fe40000004100 */
[----:B------:R3:W4:Y:S01]  /*56c0*/  MUFU.EX2 R148, R144 ;  /* 0x0000009000947308 */ /* 0x0007220000000800 */
[----:B-1----:R-:W-:Y:S01]  /*56d0*/  FMUL.FTZ R140, R132, R121 ;  /* 0x00000079848c7220 */ /* 0x002fe20000410000 */
[----:B--2---:R-:W-:Y:S01]  /*56e0*/  FADD.FTZ R135, -R115, 1 ;  /* 0x3f80000073877421 */ /* 0x004fe20000010100 */
[----:B------:R-:W1:Y:S01]  /*56f0*/  LDS.U16 R139, [R48+0x16] ;  /* 0x00001600308b7984 */ /* 0x000e620000000400 */
[----:B------:R-:W2:Y:S01]  /*5700*/  MUFU.RCP R128, R128 ;  /* 0x0000008000807308 */ /* 0x000ea20000001000 */
[----:B------:R-:W-:Y:S01]  /*5710*/  FMUL.FTZ R140, R109, R140 ;  /* 0x0000008c6d8c7220 */ /* 0x000fe20000410000 */
[----:B------:R-:W-:Y:S01]  /*5720*/  FMUL.FTZ R142, R134, R123 ;  /* 0x0000007b868e7220 */ /* 0x000fe20000410000 */
[----:B------:R-:W-:-:S02]  /*5730*/  FMUL.FTZ R85, R138, R127 ;  /* 0x0000007f8a557220 */ /* 0x000fc40000410000 */
[----:B------:R-:W-:Y:S01]  /*5740*/  FMUL.FTZ R147, R140, R133 ;  /* 0x000000858c937220 */ /* 0x000fe20000410000 */
[----:B---3--:R-:W-:Y:S01]  /*5750*/  FFMA.FTZ R144, R68, R135, 1 ;  /* 0x3f80000044907423 */ /* 0x008fe20000010087 */
[C---:B0-----:R-:W-:Y:S01]  /*5760*/  FADD.FTZ R140, -R126.reuse, 1 ;  /* 0x3f8000007e8c7421 */ /* 0x041fe20000010100 */
[----:B------:R-:W-:Y:S01]  /*5770*/  FMUL.FTZ R135, R115, R142 ;  /* 0x0000008e73877220 */ /* 0x000fe20000410000 */
[----:B------:R-:W-:Y:S02]  /*5780*/  FMUL.FTZ R85, R126, R85 ;  /* 0x000000557e557220 */ /* 0x000fe40000410000 */
[----:B------:R-:W-:Y:S01]  /*5790*/  FFMA.FTZ R154, R69, R140, 1 ;  /* 0x3f800000459a7423 */ /* 0x000fe2000001008c */
[----:B------:R-:W-:Y:S01]  /*57a0*/  FMUL.FTZ R164, R135, R144 ;  /* 0x0000009087a47220 */ /* 0x000fe20000410000 */
[----:B------:R-:W0:Y:S01]  /*57b0*/  MUFU.EX2 R141, R141 ;  /* 0x0000008d008d7308 */ /* 0x000e220000000800 */
[----:B----4-:R-:W-:Y:S01]  /*57c0*/  FADD.FTZ R144, R148, 1 ;  /* 0x3f80000094907421 */ /* 0x010fe20000010000 */
[----:B------:R-:W-:Y:S01]  /*57d0*/  HADD2.F32 R140, -RZ, R77.H0_H0 ;  /* 0x2000004dff8c7230 */ /* 0x000fe20000004100 */
[----:B------:R-:W3:Y:S01]  /*57e0*/  LDS.U16 R148, [R48+0x12] ;  /* 0x0000120030947984 */ /* 0x000ee20000000400 */
[----:B------:R-:W4:Y:S01]  /*57f0*/  MUFU.EX2 R143, R143 ;  /* 0x0000008f008f7308 */ /* 0x000f220000000800 */
[----:B------:R-:W-:-:S02]  /*5800*/  HADD2.F32 R129, -RZ, R129.H0_H0 ;  /* 0x20000081ff817230 */ /* 0x000fc40000004100 */
[----:B------:R-:W-:Y:S01]  /*5810*/  FMUL.FTZ R149, R85, R154 ;  /* 0x0000009a55957220 */ /* 0x000fe20000410000 */
[----:B------:R-:W-:Y:S02]  /*5820*/  HADD2.F32 R85, -RZ, R76.H0_H0 ;  /* 0x2000004cff557230 */ /* 0x000fe40000004100 */
[----:B--2---:R-:W-:Y:S01]  /*5830*/  FADD.FTZ R154, -R128, 1 ;  /* 0x3f800000809a7421 */ /* 0x004fe20000010100 */
[----:B-----5:R-:W-:Y:S02]  /*5840*/  HADD2.F32 R76, -RZ, R94.H0_H0 ;  /* 0x2000005eff4c7230 */ /* 0x020fe40000004100 */
[----:B------:R-:W-:Y:S01]  /*5850*/  FMUL.FTZ R133, R140, R129 ;  /* 0x000000818c857220 */ /* 0x000fe20000410000 */
[----:B------:R-:W-:-:S03]  /*5860*/  FFMA.FTZ R154, R87, R154, 1 ;  /* 0x3f800000579a7423 */ /* 0x000fc6000001009a */
[----:B------:R-:W-:Y:S01]  /*5870*/  FMUL.FTZ R133, R128, R133 ;  /* 0x0000008580857220 */ /* 0x000fe20000410000 */
[----:B------:R-:W-:Y:S01]  /*5880*/  FMUL.FTZ R94, R85, R76 ;  /* 0x0000004c555e7220 */ /* 0x000fe20000410000 */
[----:B0-----:R-:W-:Y:S02]  /*5890*/  FADD.FTZ R136, R141, 1 ;  /* 0x3f8000008d887421 */ /* 0x001fe40000010000 */
[----:B------:R-:W-:Y:S01]  /*58a0*/  FMUL.FTZ R166, R133, R154 ;  /* 0x0000009a85a67220 */ /* 0x000fe20000410000 */
[----:B----4-:R-:W-:Y:S01]  /*58b0*/  FADD.FTZ R131, R143, 1 ;  /* 0x3f8000008f837421 */ /* 0x010fe20000010000 */
[C---:B------:R-:W-:Y:S01]  /*58c0*/  FMUL.FTZ R133, R125.reuse, R94 ;  /* 0x0000005e7d857220 */ /* 0x040fe20000410000 */
[----:B------:R-:W-:Y:S04]  /*58d0*/  LDS.U16 R141, [R48+0x1c] ;  /* 0x00001c00308d7984 */ /* 0x000fe80000000400 */
[----:B------:R-:W0:Y:S04]  /*58e0*/  LDS.U16 R94, [R48+0x1a] ;  /* 0x00001a00305e7984 */ /* 0x000e280000000400 */
[----:B------:R-:W2:Y:S01]  /*58f0*/  LDS.U16 R143, [R48+0x1e] ;  /* 0x00001e00308f7984 */ /* 0x000ea20000000400 */
[----:B------:R-:W4:Y:S08]  /*5900*/  MUFU.RCP R142, R137 ;  /* 0x00000089008e7308 */ /* 0x000f300000001000 */
[----:B------:R-:W5:Y:S01]  /*5910*/  MUFU.RCP R131, R131 ;  /* 0x0000008300837308 */ /* 0x000f620000001000 */
[----:B------:R-:W-:-:S07]  /*5920*/  FADD.FTZ R135, -R125, 1 ;  /* 0x3f8000007d877421 */ /* 0x000fce0000010100 */
[----:B------:R-:W0:Y:S01]  /*5930*/  MUFU.RCP R136, R136 ;  /* 0x0000008800887308 */ /* 0x000e220000001000 */
[----:B------:R-:W-:Y:S01]  /*5940*/  FADD.FTZ R77, R151, 1 ;  /* 0x3f800000974d7421 */ /* 0x000fe20000010000 */
[----:B------:R-:W-:Y:S01]  /*5950*/  FFMA.FTZ R156, R88, R135, 1 ;  /* 0x3f800000589c7423 */ /* 0x000fe20000010087 */
[----:B------:R-:W-:-:S05]  /*5960*/  FADD.FTZ R153, R153, 1 ;  /* 0x3f80000099997421 */ /* 0x000fca0000010000 */
[----:B------:R-:W2:Y:S01]  /*5970*/  MUFU.RCP R144, R144 ;  /* 0x0000009000907308 */ /* 0x000ea20000001000 */
[----:B------:R-:W-:Y:S01]  /*5980*/  FADD.FTZ R155, R155, 1 ;  /* 0x3f8000009b9b7421 */ /* 0x000fe20000010000 */
[----:B------:R-:W-:Y:S02]  /*5990*/  HADD2.F32 R72, -RZ, R72.H0_H0 ;  /* 0x20000048ff487230 */ /* 0x000fe40000004100 */
[----:B----4-:R-:W-:Y:S01]  /*59a0*/  FADD.FTZ R168, -R142, 1 ;  /* 0x3f8000008ea87421 */ /* 0x010fe20000010100 */
[----:B-1----:R-:W-:Y:S02]  /*59b0*/  HADD2.F32 R139, -RZ, R139.H0_H0 ;  /* 0x2000008bff8b7230 */ /* 0x002fe40000004100 */
[----:B------:R-:W-:Y:S01]  /*59c0*/  FMUL.FTZ R151, R133, R156 ;  /* 0x0000009c85977220 */ /* 0x000fe20000410000 */
[----:B------:R-:W-:Y:S02]  /*59d0*/  HADD2.F32 R137, -RZ, R71.H0_H0 ;  /* 0x20000047ff897230 */ /* 0x000fe40000004100 */
[----:B-----5:R-:W-:Y:S01]  /*59e0*/  FADD.FTZ R71, -R131, 1 ;  /* 0x3f80000083477421 */ /* 0x020fe20000010100 */
[----:B------:R-:W-:Y:S01]  /*59f0*/  HADD2.F32 R133, -RZ, R75.H0_H0 ;  /* 0x2000004bff857230 */ /* 0x000fe20000004100 */
[----:B------:R-:W1:Y:S01]  /*5a00*/  MUFU.RCP R77, R77 ;  /* 0x0000004d004d7308 */ /* 0x000e620000001000 */
[----:B---3--:R-:W-:-:S02]  /*5a10*/  HADD2.F32 R148, -RZ, R148.H0_H0 ;  /* 0x20000094ff947230 */ /* 0x008fc40000004100 */
[----:B------:R-:W-:Y:S01]  /*5a20*/  FFMA.FTZ R170, R91, R168, 1 ;  /* 0x3f8000005baa7423 */ /* 0x000fe200000100a8 */
[----:B------:R-:W-:Y:S01]  /*5a30*/  FMUL.FTZ R168, R72, R139 ;  /* 0x0000008b48a87220 */ /* 0x000fe20000410000 */
[----:B------:R-:W-:-:S03]  /*5a40*/  FFMA.FTZ R172, R92, R71, 1 ;  /* 0x3f8000005cac7423 */ /* 0x000fc60000010047 */
[----:B------:R3:W4:Y:S01]  /*5a50*/  MUFU.RCP R154, R153 ;  /* 0x00000099009a7308 */ /* 0x0007220000001000 */
[----:B------:R-:W-:Y:S02]  /*5a60*/  HADD2.F32 R135, -RZ, R73.H0_H0 ;  /* 0x20000049ff877230 */ /* 0x000fe40000004100 */
[C---:B0-----:R-:W-:Y:S01]  /*5a70*/  FADD.FTZ R160, -R136.reuse, 1 ;  /* 0x3f80000088a07421 */ /* 0x041fe20000010100 */
[----:B------:R-:W-:Y:S02]  /*5a80*/  HADD2.F32 R150, -RZ, R150.H0_H0 ;  /* 0x20000096ff967230 */ /* 0x000fe40000004100 */
[----:B------:R-:W-:Y:S02]  /*5a90*/  FMUL.FTZ R71, R133, R148 ;  /* 0x0000009485477220 */ /* 0x000fe40000410000 */
[----:B------:R-:W0:Y:S01]  /*5aa0*/  MUFU.RCP R156, R155 ;  /* 0x0000009b009c7308 */ /* 0x000e220000001000 */
[----:B------:R-:W-:Y:S02]  /*5ab0*/  HADD2.F32 R152, -RZ, R152.H0_H0 ;  /* 0x20000098ff987230 */ /* 0x000fe40000004100 */
[----:B------:R-:W-:Y:S01]  /*5ac0*/  FMUL.FTZ R75, R131, R168 ;  /* 0x000000a8834b7220 */ /* 0x000fe20000410000 */
[----:B------:R-:W-:Y:S01]  /*5ad0*/  FFMA.FTZ R160, R89, R160, 1 ;  /* 0x3f80000059a07423 */ /* 0x000fe200000100a0 */
[----:B------:R-:W-:Y:S01]  /*5ae0*/  FMUL.FTZ R71, R136, R71 ;  /* 0x0000004788477220 */ /* 0x000fe20000410000 */
[----:B--2---:R-:W-:Y:S01]  /*5af0*/  FADD.FTZ R174, -R144, 1 ;  /* 0x3f80000090ae7421 */ /* 0x004fe20000010100 */
[----:B------:R-:W-:Y:S01]  /*5b00*/  FMUL.FTZ R73, R135, R150 ;  /* 0x0000009687497220 */ /* 0x000fe20000410000 */
[----:B---3--:R-:W-:Y:S01]  /*5b10*/  FMUL.FTZ R153, R137, R152 ;  /* 0x0000009889997220 */ /* 0x008fe20000410000 */
[----:B------:R-:W-:Y:S01]  /*5b20*/  FMUL.FTZ R172, R75, R172 ;  /* 0x000000ac4bac7220 */ /* 0x000fe20000410000 */
        /* <DEDUP_REMOVED lines=14> */
[----:B-1----:R-:W-:Y:S01]  /*5c10*/  FADD.FTZ R65, -R77, 1 ;  /* 0x3f8000004d417421 */ /* 0x002fe20000010100 */
[----:B----4-:R-:W-:Y:S01]  /*5c20*/  FADD.FTZ R170, -R154, 1 ;  /* 0x3f8000009aaa7421 */ /* 0x010fe20000010100 */
        /* <DEDUP_REMOVED lines=26> */
[----:B------:R1:W-:Y:S04]  /*5dd0*/  STS.U16 [R48], R75 ;  /* 0x0000004b30007388 */ /* 0x0003e80000000400 */
        /* <DEDUP_REMOVED lines=8> */
[----:B-1----:R-:W-:Y:S02]  /*5e60*/  PRMT R147, R94, 0x7632, R147 ;  /* 0x000076325e937816 */ /* 0x002fe40000000093 */
[----:B--2---:R-:W-:Y:S02]  /*5e70*/  PRMT R149, R67, 0x7610, R149 ;  /* 0x0000761043957816 */ /* 0x004fe40000000095 */
[----:B------:R-:W-:Y:S01]  /*5e80*/  MOV R94, UR30 ;  /* 0x0000001e005e7c02 */ /* 0x000fe20008000f00 */
        /* <DEDUP_REMOVED lines=32> */
[----:B------:R-:W1:Y:S03]  /*6090*/  LDCU.64 UR10, c[0x0][0x558] ;  /* 0x0000ab00ff0a77ac */ /* 0x000e660008000a00 */
        /* <DEDUP_REMOVED lines=59> */
[----:B0-----:R-:W-:Y:S01]  /*6450*/  FMUL.FTZ R65, R120, R80 ;  /* 0x0000005078417220 */ /* 0x001fe20000410000 */
[----:B-1----:R-:W-:Y:S01]  /*6460*/  FMUL.FTZ R67, R122, R116 ;  /* 0x000000747a437220 */ /* 0x002fe20000410000 */
[----:B------:R-:W-:Y:S01]  /*6470*/  FMUL.FTZ R69, R130, R124 ;  /* 0x0000007c82457220 */ /* 0x000fe20000410000 */
[----:B--2---:R-:W-:Y:S01]  /*6480*/  FMUL.FTZ R71, R132, R84 ;  /* 0x0000005484477220 */ /* 0x004fe20000410000 */
[----:B---3--:R-:W-:Y:S01]  /*6490*/  FMUL.FTZ R73, R134, R115 ;  /* 0x0000007386497220 */ /* 0x008fe20000410000 */
        /* <DEDUP_REMOVED lines=48> */
[----:B------:R-:W-:Y:S01]  /*67a0*/  PRMT R94, R70, 0x7632, R94 ;  /* 0x00007632465e7816 */ /* 0x000fe2000000005e */
[----:B------:R-:W-:Y:S01]  /*67b0*/  UIMAD UR9, UR29, UR9, UR27 ;  /* 0x000000091d0972a4 */ /* 0x000fe2000f8e021b */
[C---:B---3--:R-:W-:Y:S01]  /*67c0*/  PRMT R84, R101.reuse, 0x7610, R84 ;  /* 0x0000761065547816 */ /* 0x048fe20000000054 */
        /* <DEDUP_REMOVED lines=72> */
.L_x_7461:
        /* <DEDUP_REMOVED lines=10> */
[----:B0-----:R-:W-:Y:S02]  /*6cf0*/  HADD2.F32 R94, -RZ, R0.H0_H0 ;  /* 0x20000000ff5e7230 */ /* 0x001fe40000004100 */
        /* <DEDUP_REMOVED lines=19> */
[----:B------:R-:W-:Y:S01]  /*6e30*/  HFMA2 R107, -RZ, RZ, 0, 0 ;  /* 0x00000000ff6b7431 */ /* 0x000fe200000001ff */
[----:B------:R-:W-:Y:S02]  /*6e40*/  PRMT R70, RZ, 0x7610, R70 ;  /* 0x00007610ff467816 */ /* 0x000fe40000000046 */
[----:B------:R-:W-:Y:S01]  /*6e50*/  CS2R R100, SRZ ;  /* 0x0000000000647805 */ /* 0x000fe2000001ff00 */
[----:B------:R-:W-:Y:S01]  /*6e60*/  FFMA.FTZ R0, R79, R102, R0 ;  /* 0x000000664f007223 */ /* 0x000fe20000010000 */
[----:B------:R-:W-:-:S02]  /*6e70*/  MOV R95, RZ ;  /* 0x000000ff005f7202 */ /* 0x000fc40000000f00 */
[----:B------:R-:W-:Y:S02]  /*6e80*/  CS2R R96, SRZ ;  /* 0x0000000000607805 */ /* 0x000fe4000001ff00 */
        /* <DEDUP_REMOVED lines=34> */
[----:B------:R-:W-:Y:S01]  /*70b0*/  UIADD3 UR7, UPT, UPT, UR15, -0x1, URZ ;  /* 0xffffffff0f077890 */ /* 0x000fe2000fffe0ff */
[----:B------:R-:W-:Y:S01]  /*70c0*/  MOV R147, RZ ;  /* 0x000000ff00937202 */ /* 0x000fe20000000f00 */
[----:B------:R-:W1:Y:S01]  /*70d0*/  LDCU UR9, c[0x0][0x394] ;  /* 0x00007280ff0977ac */ /* 0x000e620008000800 */
[----:B------:R-:W-:Y:S01]  /*70e0*/  MOV R72, RZ ;  /* 0x000000ff00487202 */ /* 0x000fe20000000f00 */
[----:B------:R-:W2:Y:S01]  /*70f0*/  LDC.64 R122, c[0x0][0x4d0] ;  /* 0x00013400ff7a7b82 */ /* 0x000ea20000000a00 */
[----:B------:R-:W-:Y:S01]  /*7100*/  PLOP3.LUT P0, PT, PT, PT, UP0, 0x80, 0x8 ;  /* 0x000000000008781c */ /* 0x000fe20003f0f008 */
[----:B------:R-:W-:Y:S01]  /*7110*/  ULEA.HI UR8, UR7, UR7, URZ, 0x1 ;  /* 0x0000000707087291 */ /* 0x000fe2000f8f08ff */
[----:B------:R-:W3:Y:S02]  /*7120*/  LDCU UR31, c[0x0][0x38c] ;  /* 0x00007180ff1f77ac */ /* 0x000ee40008000800 */
[----:B------:R-:W-:-:S02]  /*7130*/  ISETP.EQ.AND P0, PT, R8, RZ, P0 ;  /* 0x000000ff0800720c */ /* 0x000fc40000702270 */
[----:B------:R-:W-:Y:S01]  /*7140*/  @P1 LOP3.LUT R146, R146, 0x200, RZ, 0xfc, !PT ;  /* 0x0000020092921812 */ /* 0x000fe200078efcff */
[----:B------:R-:W4:Y:S01]  /*7150*/  LDC.64 R124, c[0x0][0x4d8] ;  /* 0x00013600ff7c7b82 */ /* 0x000f220000000a00 */
[----:B------:R-:W-:Y:S01]  /*7160*/  ULOP3.LUT UR8, UR8, 0xfffffe, URZ, 0xc0, !UPT ;  /* 0x00fffffe08087892 */ /* 0x000fe2000f8ec0ff */
[----:B------:R-:W0:Y:S01]  /*7170*/  LDCU UR23, c[0x0][0x388] ;  /* 0x00007100ff1777ac */ /* 0x000e220008000800 */
[----:B------:R-:W0:Y:S05]  /*7180*/  LDCU.64 UR10, c[0x0][0x3a8] ;  /* 0x00007500ff0a77ac */ /* 0x000e2a0008000a00 */
        /* <DEDUP_REMOVED lines=8> */
[----:B-1-3--:R-:W-:-:S12]  /*7210*/  UIADD3 UR8, UPT, UPT, UR7, -UR8, URZ ;  /* 0x8000000807087290 */ /* 0x00afd8000fffe0ff */
.L_x_7500:
[----:B------:R-:W-:Y:S01]  /*7220*/  MOV R130, R12 ;  /* 0x0000000c00827202 */ /* 0x000fe20000000f00 */
[----:B------:R-:W-:Y:S01]  /*7230*/  HFMA2 R131, -RZ, RZ, 0, 0 ;  /* 0x00000000ff837431 */ /* 0x000fe200000001ff */
[----:B------:R-:W-:Y:S02]  /*7240*/  ISETP.GE.AND P5, PT, R20, UR30, PT ;  /* 0x0000001e14007c0c */ /* 0x000fe4000bfa6270 */
[----:B------:R-:W-:Y:S01]  /*7250*/  MOV R129, UR13 ;  /* 0x0000000d00817c02 */ /* 0x000fe20008000f00 */
[C-C-:B0-----:R-:W-:Y:S01]  /*7260*/  IMAD.WIDE.U32 R148, R147.reuse, UR26, R130.reuse ;  /* 0x0000001a93947c25 */ /* 0x141fe2000f8e0082 */
[----:B-1----:R-:W-:Y:S02]  /*7270*/  MOV R128, UR12 ;  /* 0x0000000c00807c02 */ /* 0x002fe40008000f00 */
[----:B------:R-:W-:Y:S01]  /*7280*/  P2R R167, PR, RZ, 0x1 ;  /* 0x00000001ffa77803 */ /* 0x000fe20000000000 */
[----:B------:R-:W-:Y:S01]  /*7290*/  IMAD.WIDE.U32 R132, R147, UR32, R130 ;  /* 0x0000002093847c25 */ /* 0x000fe2000f8e0082 */
[----:B------:R-:W-:-:S02]  /*72a0*/  LEA R130, P2, R148, R7, 0x1 ;  /* 0x0000000794827211 */ /* 0x000fc400078408ff */
[----:B------:R-:W-:Y:S01]  /*72b0*/  MOV R153, UR14 ;  /* 0x0000000e00997c02 */ /* 0x000fe20008000f00 */
[C---:B------:R-:W-:Y:S01]  /*72c0*/  IMAD R129, R147.reuse, UR27, R149 ;  /* 0x0000001b93817c24 */ /* 0x040fe2000f8e0295 */
[----:B------:R-:W-:Y:S01]  /*72d0*/  MOV R152, R128 ;  /* 0x0000008000987202 */ /* 0x000fe20000000f00 */
[C---:B------:R-:W-:Y:S01]  /*72e0*/  IMAD R0, R147.reuse, UR33, R133 ;  /* 0x0000002193007c24 */ /* 0x040fe2000f8e0285 */
[----:B------:R-:W-:Y:S02]  /*72f0*/  LOP3.LUT P0, RZ, R146, 0x200, RZ, 0xc0, !PT ;  /* 0x0000020092ff7812 */ /* 0x000fe4000780c0ff */
[----:B------:R-:W-:Y:S01]  /*7300*/  LEA.HI.X R131, R148, R9, R129, 0x1, P2 ;  /* 0x0000000994837211 */ /* 0x000fe200010f0c81 */
[----:B------:R-:W-:Y:S01]  /*7310*/  IMAD.WIDE.U32 R152, R147, UR10, R152 ;  /* 0x0000000a93987c25 */ /* 0x000fe2000f8e0098 */
[----:B------:R-:W-:Y:S02]  /*7320*/  ISETP.GE.AND P4, PT, R16, UR30, PT ;  /* 0x0000001e10007c0c */ /* 0x000fe4000bf86270 */
[----:B------:R-:W-:Y:S01]  /*7330*/  LEA R128, P3, R132, R10, 0x1 ;  /* 0x0000000a84807211 */ /* 0x000fe200078608ff */
[----:B------:R-:W3:Y:S01]  /*7340*/  @!P5 LDG.E.U16 R154, desc[UR24][R130.64+0x140] ;  /* 0x00014018829ad981 */ /* 0x000ee2000c1e1500 */
[----:B------:R-:W-:Y:S01]  /*7350*/  ISETP.GE.AND P5, PT, R21, UR30, PT ;  /* 0x0000001e15007c0c */ /* 0x000fe2000bfa6270 */
[----:B------:R-:W-:Y:S01]  /*7360*/  IMAD R133, R147, UR11, R153 ;  /* 0x0000000b93857c24 */ /* 0x000fe2000f8e0299 */
[----:B------:R-:W-:-:S02]  /*7370*/  LEA R150, P1, R152, R120, 0x2 ;  /* 0x0000007898967211 */ /* 0x000fc400078210ff */
[----:B------:R-:W-:Y:S01]  /*7380*/  LEA.HI.X R129, R132, R11, R0, 0x1, P3 ;  /* 0x0000000b84817211 */ /* 0x000fe200018f0c00 */
[----:B------:R-:W5:Y:S01]  /*7390*/  @!P0 LDG.E.U16 R168, desc[UR24][R130.64] ;  /* 0x0000001882a88981 */ /* 0x000f62000c1e1500 */
[----:B------:R-:W-:Y:S02]  /*73a0*/  LEA.HI.X R151, R152, R121, R133, 0x2, P1 ;  /* 0x0000007998977211 */ /* 0x000fe400008f1485 */
[----:B------:R-:W-:Y:S01]  /*73b0*/  ISETP.GE.AND P1, PT, R17, UR30, PT ;  /* 0x0000001e11007c0c */ /* 0x000fe2000bf26270 */
[----:B------:R-:W2:Y:S01]  /*73c0*/  @!P4 LDG.E.U16 R0, desc[UR24][R130.64+0x40] ;  /* 0x000040188200c981 */ /* 0x000ea2000c1e1500 */
[----:B------:R-:W-:Y:S02]  /*73d0*/  ISETP.GE.AND P3, PT, R18, UR30, PT ;  /* 0x0000001e12007c0c */ /* 0x000fe4000bf66270 */
[----:B------:R-:W-:Y:S01]  /*73e0*/  ISETP.GE.AND P2, PT, R19, UR30, PT ;  /* 0x0000001e13007c0c */ /* 0x000fe2000bf46270 */
[----:B----4-:R-:W4:Y:S01]  /*73f0*/  @!P5 LDG.E.U16 R155, desc[UR24][R130.64+0x180] ;  /* 0x00018018829bd981 */ /* 0x010f22000c1e1500 */
[----:B------:R-:W-:-:S02]  /*7400*/  ISETP.GE.AND P5, PT, R22, UR30, PT ;  /* 0x0000001e16007c0c */ /* 0x000fc4000bfa6270 */
[----:B------:R-:W-:Y:S01]  /*7410*/  ISETP.GE.AND P6, PT, R30, UR30, PT ;  /* 0x0000001e1e007c0c */ /* 0x000fe2000bfc6270 */
[----:B------:R0:W3:Y:S04]  /*7420*/  LDG.E R148, desc[UR24][R150.64] ;  /* 0x0000001896947981 */ /* 0x0000e8000c1e1900 */
[----:B------:R-:W3:Y:S04]  /*7430*/  @!P1 LDG.E.U16 R132, desc[UR24][R130.64+0x80] ;  /* 0x0000801882849981 */ /* 0x000ee8000c1e1500 */
[----:B------:R-:W3:Y:S04]  /*7440*/  @!P3 LDG.E.U16 R152, desc[UR24][R130.64+0xc0] ;  /* 0x0000c0188298b981 */ /* 0x000ee8000c1e1500 */
[----:B------:R-:W3:Y:S01]  /*7450*/  @!P5 LDG.E.U16 R156, desc[UR24][R130.64+0x1c0] ;  /* 0x0001c018829cd981 */ /* 0x000ee2000c1e1500 */
[----:B------:R-:W-:-:S03]  /*7460*/  ISETP.GE.AND P5, PT, R23, UR30, PT ;  /* 0x0000001e17007c0c */ /* 0x000fc6000bfa6270 */
[----:B------:R-:W3:Y:S04]  /*7470*/  @!P2 LDG.E.U16 R153, desc[UR24][R130.64+0x100] ;  /* 0x000100188299a981 */ /* 0x000ee8000c1e1500 */
[----:B------:R-:W3:Y:S06]  /*7480*/  @!P6 LDG.E.U16 R164, desc[UR24][R130.64+0x3c0] ;  /* 0x0003c01882a4e981 */ /* 0x000eec000c1e1500 */
[----:B------:R-:W3:Y:S01]  /*7490*/  @!P5 LDG.E.U16 R157, desc[UR24][R130.64+0x200] ;  /* 0x00020018829dd981 */ /* 0x000ee2000c1e1500 */
[----:B------:R-:W-:-:S13]  /*74a0*/  ISETP.GE.AND P5, PT, R24, UR30, PT ;  /* 0x0000001e18007c0c */ /* 0x000fda000bfa6270 */
        /* <DEDUP_REMOVED lines=10> */
[----:B------:R1:W3:Y:S01]  /*7550*/  @!P5 LDG.E.U16 R163, desc[UR24][R130.64+0x380] ;  /* 0x0003801882a3d981 */ /* 0x0002e2000c1e1500 */
[----:B------:R-:W-:Y:S02]  /*7560*/  P2R R165, PR, RZ, 0x40 ;  /* 0x00000040ffa57803 */ /* 0x000fe40000000000 */
[----:B------:R-:W-:Y:S02]  /*7570*/  ISETP.GE.AND P6, PT, R21, UR30, PT ;  /* 0x0000001e15007c0c */ /* 0x000fe4000bfc6270 */
[----:B------:R-:W-:Y:S02]  /*7580*/  P2R R166, PR, RZ, 0x20 ;  /* 0x00000020ffa67803 */ /* 0x000fe40000000000 */
[----:B------:R-:W-:Y:S02]  /*7590*/  ISETP.GE.AND P5, PT, R22, UR30, PT ;  /* 0x0000001e16007c0c */ /* 0x000fe4000bfa6270 */
[----:B0-----:R-:W-:Y:S01]  /*75a0*/  MOV R151, RZ ;  /* 0x000000ff00977202 */ /* 0x001fe20000000f00 */
[----:B------:R-:W-:Y:S01]  /*75b0*/  HFMA2 R133, -RZ, RZ, 0, 0 ;  /* 0x00000000ff857431 */ /* 0x000fe200000001ff */
[----:B------:R-:W-:-:S02]  /*75c0*/  MOV R149, RZ ;  /* 0x000000ff00957202 */ /* 0x000fc40000000f00 */
[----:B-1----:R-:W-:Y:S01]  /*75d0*/  P2R R130, PR, RZ, 0x1 ;  /* 0x00000001ff827803 */ /* 0x002fe20000000000 */
[----:B------:R-:W-:Y:S01]  /*75e0*/  HFMA2 R131, -RZ, RZ, 0, 0 ;  /* 0x00000000ff837431 */ /* 0x000fe200000001ff */
[----:B-----5:R-:W-:Y:S02]  /*75f0*/  @!P0 PRMT R133, R168, 0x5410, RZ ;  /* 0x00005410a8858816 */ /* 0x020fe400000000ff */
[----:B----4-:R-:W-:Y:S02]  /*7600*/  @!P6 PRMT R151, R155, 0x5410, RZ ;  /* 0x000054109b97e816 */ /* 0x010fe400000000ff */
[----:B------:R-:W-:Y:S02]  /*7610*/  ISETP.GE.AND P6, PT, R23, UR30, PT ;  /* 0x0000001e17007c0c */ /* 0x000fe4000bfc6270 */
[----:B--2---:R-:W-:-:S04]  /*7620*/  @!P4 PRMT R133, R133, 0x5410, R0 ;  /* 0x000054108585c816 */ /* 0x004fc80000000000 */
[----:B------:R-:W-:Y:S02]  /*7630*/  PRMT R0, R133, 0x7632, R0 ;  /* 0x0000763285007816 */ /* 0x000fe40000000000 */
[----:B---3--:R-:W-:Y:S02]  /*7640*/  @!P5 PRMT R151, R151, 0x5410, R156 ;  /* 0x000054109797d816 */ /* 0x008fe4000000009c */
        /* <DEDUP_REMOVED lines=54> */
[----:B------:R-:W-:Y:S01]  /*79b0*/  HFMA2 R169, -RZ, RZ, 0, 0 ;  /* 0x00000000ffa97431 */ /* 0x000fe200000001ff */
[----:B------:R-:W-:Y:S02]  /*79c0*/  MOV R171, RZ ;  /* 0x000000ff00ab7202 */ /* 0x000fe40000000f00 */
[----:B------:R-:W4:Y:S04]  /*79d0*/  @!P5 LDG.E.U16 R166, desc[UR24][R128.64+0x380] ;  /* 0x0003801880a6d981 */ /* 0x000f28000c1e1500 */
[----:B------:R-:W5:Y:S01]  /*79e0*/  @!P6 LDG.E.U16 R168, desc[UR24][R128.64+0x3c0] ;  /* 0x0003c01880a8e981 */ /* 0x000f62000c1e1500 */
[----:B------:R-:W0:Y:S03]  /*79f0*/  S2UR UR7, SR_CgaCtaId ;  /* 0x00000000000779c3 */ /* 0x000e260000008800 */
        /* <DEDUP_REMOVED lines=26> */
[----:B------:R-:W2:Y:S01]  /*7ba0*/  @!P1 LDG.E.U16 R0, desc[UR24][R128.64+0x140] ;  /* 0x0001401880009981 */ /* 0x000ea2000c1e1500 */
[----:B------:R-:W-:Y:S02]  /*7bb0*/  ISETP.NE.AND P0, PT, R167, RZ, PT ;  /* 0x000000ffa700720c */ /* 0x000fe40003f05270 */
[----:B--2---:R-:W-:-:S05]  /*7bc0*/  @!P1 PRMT R165, R165, 0x5410, R0 ;  /* 0x00005410a5a59816 */ /* 0x004fca0000000000 */
[----:B------:R-:W2:Y:S01]  /*7bd0*/  @!P4 LDG.E.U16 R0, desc[UR24][R128.64+0x180] ;  /* 0x000180188000c981 */ /* 0x000ea2000c1e1500 */
[----:B------:R-:W-:Y:S02]  /*7be0*/  ISETP.GE.AND P1, PT, R22, UR30, PT ;  /* 0x0000001e16007c0c */ /* 0x000fe4000bf26270 */
[----:B------:R-:W-:Y:S02]  /*7bf0*/  MOV R167, RZ ;  /* 0x000000ff00a77202 */ /* 0x000fe40000000f00 */
[----:B------:R-:W-:Y:S02]  /*7c00*/  ISETP.GE.AND P2, PT, R23, UR30, PT ;  /* 0x0000001e17007c0c */ /* 0x000fe4000bf46270 */
[----:B--2---:R-:W-:-:S07]  /*7c10*/  @!P4 PRMT R167, R0, 0x5410, RZ ;  /* 0x0000541000a7c816 */ /* 0x004fce00000000ff */
        /* <DEDUP_REMOVED lines=8> */
[----:B------:R-:W-:-:S13]  /*7ca0*/  ISETP.GE.AND P2, PT, R27, UR30, PT ;  /* 0x0000001e1b007c0c */ /* 0x000fda000bf46270 */
        /* <DEDUP_REMOVED lines=18> */
[----:B---3--:R-:W-:-:S03]  /*7dd0*/  @!P2 PRMT R129, R130, 0x5410, RZ ;  /* 0x000054108281a816 */ /* 0x008fc600000000ff */
[----:B------:R-:W-:Y:S01]  /*7de0*/  STS.U16 [R37+0x560], R172 ;  /* 0x000560ac25007388 */ /* 0x000fe20000000400 */
[----:B------:R-:W-:-:S03]  /*7df0*/  ISETP.NE.AND P2, PT, R8, RZ, PT ;  /* 0x000000ff0800720c */ /* 0x000fc60003f45270 */
[----:B------:R-:W-:Y:S04]  /*7e00*/  STS.U16 [R38+0x5a0], R167 ;  /* 0x0005a0a726007388 */ /* 0x000fe80000000400 */
[----:B------:R-:W-:Y:S04]  /*7e10*/  STS.U16 [R39+0x5e0], R173 ;  /* 0x0005e0ad27007388 */ /* 0x000fe80000000400 */
[----:B------:R-:W-:Y:S04]  /*7e20*/  STS.U16 [R40+0x620], R169 ;  /* 0x000620a928007388 */ /* 0x000fe80000000400 */
[----:B------:R0:W-:Y:S01]  /*7e30*/  STS.U16 [R41+0x660], R131 ;  /* 0x0006608329007388 */ /* 0x0001e20000000400 */
[----:B----4-:R-:W-:Y:S01]  /*7e40*/  @!P1 PRMT R129, R129, 0x5410, R132 ;  /* 0x0000541081819816 */ /* 0x010fe20000000084 */
[----:B------:R-:W-:Y:S01]  /*7e50*/  UMOV UR22, 0x400 ;  /* 0x0000040000167882 */ /* 0x000fe20000000000 */
[----:B0-----:R-:W-:-:S02]  /*7e60*/  MOV R131, RZ ;  /* 0x000000ff00837202 */ /* 0x001fc40000000f00 */
[----:B------:R-:W-:Y:S02]  /*7e70*/  @!P5 PRMT R131, R166, 0x5410, RZ ;  /* 0x00005410a683d816 */ /* 0x000fe400000000ff */
[----:B------:R-:W-:Y:S02]  /*7e80*/  PRMT R130, R129, 0x7632, R130 ;  /* 0x0000763281827816 */ /* 0x000fe40000000082 */
[----:B-----5:R-:W-:Y:S01]  /*7e90*/  @!P6 PRMT R131, R131, 0x5410, R168 ;  /* 0x000054108383e816 */ /* 0x020fe200000000a8 */
[----:B------:R-:W-:-:S03]  /*7ea0*/  ULEA UR22, UR7, UR22, 0x18 ;  /* 0x0000001607167291 */ /* 0x000fc6000f8ec0ff */
[----:B------:R-:W-:Y:S01]  /*7eb0*/  PRMT R132, R131, 0x7632, R132 ;  /* 0x0000763283847816 */ /* 0x000fe20000000084 */
[----:B------:R-:W-:-:S04]  /*7ec0*/  FMUL.FTZ R128, R148, 1.4426950216293334961 ;  /* 0x3fb8aa3b94807820 */ /* 0x000fc80000410000 */
[C---:B------:R-:W-:Y:S01]  /*7ed0*/  FMUL.FTZ R222, R128.reuse, R49 ;  /* 0x0000003180de7220 */ /* 0x040fe20000410000 */
[C---:B------:R-:W-:Y:S01]  /*7ee0*/  FMUL.FTZ R245, R128.reuse, R50 ;  /* 0x0000003280f57220 */ /* 0x040fe20000410000 */
[C---:B------:R-:W-:Y:S01]  /*7ef0*/  FMUL.FTZ R236, R128.reuse, R51 ;  /* 0x0000003380ec7220 */ /* 0x040fe20000410000 */
[----:B------:R-:W-:-:S03]  /*7f00*/  FMUL.FTZ R238, R128, R52 ;  /* 0x0000003480ee7220 */ /* 0x000fc60000410000 */
        /* <DEDUP_REMOVED lines=51> */
[----:B-1----:R-:W-:-:S03]  /*8240*/  MOV R0, UR8 ;  /* 0x0000000800007c02 */ /* 0x002fc60008000f00 */
[----:B------:R-:W-:Y:S01]  /*8250*/  STS.U16 [R45+0x760], R130 ;  /* 0x000760822d007388 */ /* 0x000fe20000000400 */
[----:B------:R-:W-:Y:S02]  /*8260*/  LEA R0, R0, R147, 0x8 ;  /* 0x0000009300007211 */ /* 0x000fe400078e40ff */
[----:B------:R-:W-:Y:S01]  /*8270*/  @P2 IADD3 R0, PT, PT, R8, 0x200, RZ ;  /* 0x0000020008002810 */ /* 0x000fe20007ffe0ff */
[----:B------:R-:W-:Y:S04]  /*8280*/  STS.U16 [R46+0x7a0], R131 ;  /* 0x0007a0832e007388 */ /* 0x000fe80000000400 */
[----:B------:R-:W-:Y:S01]  /*8290*/  STS.U16 [R47+0x7e0], R132 ;  /* 0x0007e0842f007388 */ /* 0x000fe20000000400 */
[----:B------:R-:W-:Y:S01]  /*82a0*/  NOP ;  /* 0x0000000000007918 */ /* 0x000fe20000000000 */
[----:B------:R-:W-:-:S02]  /*82b0*/  LEA R175, R0, UR22, 0x2 ;  /* 0x0000001600af7c11 */ /* 0x000fc4000f8e10ff */
[----:B------:R-:W1:Y:S04]  /*82c0*/  LDS.U16 R132, [R48+0x428] ;  /* 0x0004280030847984 */ /* 0x000e680000000400 */
[----:B------:R-:W-:Y:S04]  /*82d0*/  LDS.U16 R0, [R48+0x420] ;  /* 0x0004200030007984 */ /* 0x000fe80000000400 */
[----:B------:R-:W5:Y:S04]  /*82e0*/  LDS.U16 R133, [R48+0x42a] ;  /* 0x00042a0030857984 */ /* 0x000f680000000400 */
[----:B------:R-:W2:Y:S04]  /*82f0*/  LDS.U16 R166, [R48+0x42e] ;  /* 0x00042e0030a67984 */ /* 0x000ea80000000400 */
[----:B------:R-:W3:Y:S04]  /*8300*/  LDS.U16 R168, [R48+0x432] ;  /* 0x0004320030a87984 */ /* 0x000ee80000000400 */
        /* <DEDUP_REMOVED lines=11> */
[----:B-1----:R-:W-:-:S02]  /*83c0*/  HADD2.F32 R176, -RZ, R132.H0_H0 ;  /* 0x20000084ffb07230 */ /* 0x002fc40000004100 */
[----:B-----5:R-:W-:Y:S01]  /*83d0*/  HADD2.F32 R178, -RZ, R133.H0_H0 ;  /* 0x20000085ffb27230 */ /* 0x020fe20000004100 */
[----:B0-----:R0:W-:Y:S01]  /*83e0*/  STS [R175+0x1af8], R222 ;  /* 0x001af8deaf007388 */ /* 0x0011e20000000800 */
[----:B--2---:R-:W-:Y:S02]  /*83f0*/  HADD2.F32 R166, -RZ, R166.H0_H0 ;  /* 0x200000a6ffa67230 */ /* 0x004fe40000004100 */
[----:B---3--:R-:W-:Y:S02]  /*8400*/  HADD2.F32 R168, -RZ, R168.H0_H0 ;  /* 0x200000a8ffa87230 */ /* 0x008fe40000004100 */
[----:B----4-:R-:W-:Y:S02]  /*8410*/  HADD2.F32 R130, -RZ, R130.H0_H0 ;  /* 0x20000082ff827230 */ /* 0x010fe40000004100 */
[----:B------:R-:W-:Y:S02]  /*8420*/  HADD2.F32 R128, -RZ, R131.H0_H0 ;  /* 0x20000083ff807230 */ /* 0x000fe40000004100 */
[----:B------:R-:W-:-:S02]  /*8430*/  HADD2.F32 R180, -RZ, R165.H0_H0 ;  /* 0x200000a5ffb47230 */ /* 0x000fc40000004100 */
[----:B0-----:R-:W-:Y:S02]  /*8440*/  HADD2.F32 R175, -RZ, R0.H0_H0 ;  /* 0x20000000ffaf7230 */ /* 0x001fe40000004100 */
[----:B------:R-:W-:Y:S02]  /*8450*/  HADD2.F32 R0, -RZ, R129.H0_H0 ;  /* 0x20000081ff007230 */ /* 0x000fe40000004100 */
[----:B------:R-:W-:Y:S02]  /*8460*/  HADD2.F32 R182, -RZ, R167.H0_H0 ;  /* 0x200000a7ffb67230 */ /* 0x000fe40000004100 */
[----:B------:R-:W-:Y:S02]  /*8470*/  HADD2.F32 R184, -RZ, R169.H0_H0 ;  /* 0x200000a9ffb87230 */ /* 0x000fe40000004100 */
[----:B------:R-:W-:Y:S02]  /*8480*/  HADD2.F32 R186, -RZ, R170.H0_H0 ;  /* 0x200000aaffba7230 */ /* 0x000fe40000004100 */
[----:B------:R-:W-:Y:S01]  /*8490*/  FMUL.FTZ R177, R71, R176 ;  /* 0x000000b047b17220 */ /* 0x000fe20000410000 */
        /* <DEDUP_REMOVED lines=30> */
.L_x_7464:
[----:B------:R-:W-:-:S06]  /*8680*/  LEA R208, R8, UR22, 0x2 ;  /* 0x0000001608d07c11 */ /* 0x000fcc000f8e10ff */
[----:B------:R-:W0:Y:S02]  /*8690*/  LDS R208, [R208+0x22fc] ;  /* 0x0022fc00d0d07984 */ /* 0x000e240000000800 */
.L_x_7465:
[----:B------:R-:W-:Y:S05]  /*86a0*/  BSYNC.RECONVERGENT B0 ;  /* 0x0000000000007941 */ /* 0x000fea0003800200 */
.L_x_7463:
[C---:B012---:R-:W-:Y:S01]  /*86b0*/  FMUL.FTZ R0, R185.reuse, R208 ;  /* 0x000000d0b9007220 */ /* 0x047fe20000410000 */
[----:B------:R-:W-:Y:S01]  /*86c0*/  FFMA.FTZ R128, R185, R165, R166 ;  /* 0x000000a5b9807223 */ /* 0x000fe200000100a6 */
        /* <DEDUP_REMOVED lines=49> */
[----:B------:R-:W-:Y:S01]  /*89e0*/  FMUL.FTZ R191, R82, R52 ;  /* 0x0000003452bf7220 */ /* 0x000fe20000410000 */
[----:B------:R-:W-:Y:S01]  /*89f0*/  FMUL.FTZ R211, R151, R190 ;  /* 0x000000be97d37220 */ /* 0x000fe20000410000 */
[----:B------:R-:W1:Y:S01]  /*8a00*/  SHFL.DOWN PT, R131, R206, 0x2, 0x1f ;  /* 0x08401f00ce837f89 */ /* 0x000e6200000e0000 */
[----:B------:R-:W-:Y:S01]  /*8a10*/  FFMA.FTZ R128, R245, R215, R202 ;  /* 0x000000d7f5807223 */ /* 0x000fe200000100ca */
[----:B------:R-:W-:Y:S01]  /*8a20*/  FMUL.FTZ R192, R86, R53 ;  /* 0x0000003556c07220 */ /* 0x000fe20000410000 */
[----:B------:R-:W-:Y:S02]  /*8a30*/  FMUL.FTZ R209, R152, R191 ;  /* 0x000000bf98d17220 */ /* 0x000fe40000410000 */
[----:B------:R-:W-:Y:S01]  /*8a40*/  FFMA.FTZ R128, R236, R128, R211 ;  /* 0x00000080ec807223 */ /* 0x000fe200000100d3 */
[----:B------:R-:W-:Y:S01]  /*8a50*/  ISETP.GT.U32.AND P1, PT, R13, 0x1d, PT ;  /* 0x0000001d0d00780c */ /* 0x000fe20003f24070 */
[----:B------:R-:W-:Y:S01]  /*8a60*/  FMUL.FTZ R193, R90, R54 ;  /* 0x000000365ac17220 */ /* 0x000fe20000410000 */
[----:B------:R-:W-:Y:S01]  /*8a70*/  FMUL.FTZ R234, R153, R192 ;  /* 0x000000c099ea7220 */ /* 0x000fe20000410000 */
        /* <DEDUP_REMOVED lines=8> */
[----:B------:R-:W-:Y:S01]  /*8b00*/  FMUL.FTZ R201, R156, R195 ;  /* 0x000000c39cc97220 */ /* 0x000fe20000410000 */
[----:B0-----:R-:W-:Y:S01]  /*8b10*/  @!P1 FMUL.FTZ R129, R217, R180 ;  /* 0x000000b4d9819220 */ /* 0x001fe20000410000 */
[----:B------:R-:W-:Y:S01]  /*8b20*/  FFMA.FTZ R128, R203, R128, R232 ;  /* 0x00000080cb807223 */ /* 0x000fe200000100e8 */
[----:B------:R-:W-:Y:S01]  /*8b30*/  FMUL.FTZ R212, R104, R58 ;  /* 0x0000003a68d47220 */ /* 0x000fe20000410000 */
[----:B------:R-:W-:Y:S01]  /*8b40*/  FMUL.FTZ R226, R157, R196 ;  /* 0x000000c49de27220 */ /* 0x000fe20000410000 */
[----:B-1----:R-:W-:Y:S01]  /*8b50*/  @!P1 FFMA.FTZ R206, R217, R131, R206 ;  /* 0x00000083d9ce9223 */ /* 0x002fe200000100ce */
[----:B------:R-:W-:Y:S01]  /*8b60*/  @!P1 MOV R217, R129 ;  /* 0x0000008100d99202 */ /* 0x000fe20000000f00 */
        /* <DEDUP_REMOVED lines=28> */
[----:B------:R-:W-:Y:S01]  /*8d30*/  FMUL.FTZ R128, R199, R128 ;  /* 0x00000080c7807220 */ /* 0x000fe20000410000 */
[----:B------:R-:W0:Y:S02]  /*8d40*/  SHFL.DOWN PT, R210, R217, 0x4, 0x1f ;  /* 0x08801f00d9d27f89 */ /* 0x000e2400000e0000 */
[----:B------:R-:W-:Y:S01]  /*8d50*/  FFMA.FTZ R167, R185, R167, R180 ;  /* 0x000000a7b9a77223 */ /* 0x000fe200000100b4 */
[----:B------:R-:W-:Y:S01]  /*8d60*/  FMUL.FTZ R129, R249, R128 ;  /* 0x00000080f9817220 */ /* 0x000fe20000410000 */
[----:B------:R-:W1:Y:S03]  /*8d70*/  SHFL.DOWN PT, R216, R206, 0x4, 0x1f ;  /* 0x08801f00ced87f89 */ /* 0x000e6600000e0000 */
[----:B------:R-:W-:Y:S01]  /*8d80*/  FMUL.FTZ R128, R218, R129 ;  /* 0x00000081da807220 */ /* 0x000fe20000410000 */
[----:B------:R-:W3:Y:S01]  /*8d90*/  SHFL.UP PT, R173, R167, 0x1, RZ ;  /* 0x04200000a7ad7989 */ /* 0x000ee200000e00ff */
[----:B------:R-:W-:-:S02]  /*8da0*/  ISETP.GT.U32.AND P1, PT, R13, 0x1b, PT ;  /* 0x0000001b0d00780c */ /* 0x000fc40003f24070 */
[----:B------:R-:W-:-:S04]  /*8db0*/  FMUL.FTZ R129, R251, R128 ;  /* 0x00000080fb817220 */ /* 0x000fc80000410000 */
[----:B------:R-:W-:-:S04]  /*8dc0*/  FMUL.FTZ R128, R224, R129 ;  /* 0x00000081e0807220 */ /* 0x000fc80000410000 */
[----:B------:R-:W-:-:S04]  /*8dd0*/  FMUL.FTZ R128, R247, R128 ;  /* 0x00000080f7807220 */ /* 0x000fc80000410000 */
[----:B------:R-:W-:Y:S01]  /*8de0*/  FMUL.FTZ R128, R187, R128 ;  /* 0x00000080bb807220 */ /* 0x000fe20000410000 */
[----:B0-----:R-:W-:-:S03]  /*8df0*/  @!P1 FMUL.FTZ R129, R217, R210 ;  /* 0x000000d2d9819220 */ /* 0x001fc60000410000 */
[----:B------:R-:W-:Y:S01]  /*8e00*/  FMUL.FTZ R210, R185, R128 ;  /* 0x00000080b9d27220 */ /* 0x000fe20000410000 */
[----:B-1----:R-:W-:Y:S01]  /*8e10*/  @!P1 FFMA.FTZ R206, R217, R216, R206 ;  /* 0x000000d8d9ce9223 */ /* 0x002fe200000100ce */
[----:B------:R-:W-:Y:S02]  /*8e20*/  ISETP.GE.AND P3, PT, R31, 0x1, PT ;  /* 0x000000011f00780c */ /* 0x000fe40003f66270 */
[----:B---3--:R-:W-:Y:S02]  /*8e30*/  FFMA.FTZ R128, R210, R173, R167 ;  /* 0x000000add2807223 */ /* 0x008fe400000100a7 */
[----:B------:R-:W0:Y:S01]  /*8e40*/  SHFL.UP PT, R173, R210, 0x1, RZ ;  /* 0x04200000d2ad7989 */ /* 0x000e2200000e00ff */
[----:B------:R-:W-:Y:S01]  /*8e50*/  @!P1 MOV R217, R129 ;  /* 0x0000008100d99202 */ /* 0x000fe20000000f00 */
[----:B------:R-:W-:Y:S01]  /*8e60*/  UISETP.GE.AND UP0, UPT, UR15, UR9, UPT ;  /* 0x000000090f00728c */ /* 0x000fe2000bf06270 */
[----:B------:R-:W-:-:S03]  /*8e70*/  FSEL R167, R167, R128, !P3 ;  /* 0x00000080a7a77208 */ /* 0x000fc60005800000 */
[----:B------:R-:W1:Y:S02]  /*8e80*/  SHFL.DOWN PT, R220, R217, 0x8, 0x1f ;  /* 0x09001f00d9dc7f89 */ /* 0x000e6400000e0000 */
[----:B------:R-:W-:Y:S02]  /*8e90*/  PLOP3.LUT P1, PT, PT, PT, UP0, 0x80, 0x8 ;  /* 0x000000000008781c */ /* 0x000fe40003f2f008 */
[----:B------:R-:W3:Y:S04]  /*8ea0*/  SHFL.UP PT, R216, R167, 0x2, RZ ;  /* 0x04400000a7d87989 */ /* 0x000ee800000e00ff */
[----:B------:R-:W4:Y:S01]  /*8eb0*/  SHFL.DOWN PT, R221, R206, 0x8, 0x1f ;  /* 0x09001f00cedd7f89 */ /* 0x000f2200000e0000 */
[----:B------:R-:W-:Y:S02]  /*8ec0*/  ISETP.NE.OR P1, PT, R8, RZ, P1 ;  /* 0x000000ff0800720c */ /* 0x000fe40000f25670 */
[----:B------:R-:W-:Y:S01]  /*8ed0*/  ISETP.GT.U32.AND P4, PT, R13, 0x17, PT ;  /* 0x000000170d00780c */ /* 0x000fe20003f84070 */
[----:B------:R-:W-:Y:S01]  /*8ee0*/  HFMA2 R128, -RZ, RZ, 1.875, 0 ;  /* 0x3f800000ff807431 */ /* 0x000fe200000001ff */
[----:B------:R-:W-:Y:S01]  /*8ef0*/  MOV R129, RZ ;  /* 0x000000ff00817202 */ /* 0x000fe20000000f00 */
[----:B0-----:R-:W-:-:S08]  /*8f00*/  @P3 FMUL.FTZ R210, R210, R173 ;  /* 0x000000add2d23220 */ /* 0x001fd00000410000 */
[----:B------:R-:W-:Y:S01]  /*8f10*/  @!P1 LEA R219, R147, UR22, 0x3 ;  /* 0x0000001693db9c11 */ /* 0x000fe2000f8e18ff */
[----:B------:R-:W0:Y:S01]  /*8f20*/  SHFL.UP PT, R173, R210, 0x2, RZ ;  /* 0x04400000d2ad7989 */ /* 0x000e2200000e00ff */
[----:B-1----:R-:W-:-:S03]  /*8f30*/  @!P4 FMUL.FTZ R220, R217, R220 ;  /* 0x000000dcd9dcc220 */ /* 0x002fc60000410000 */
[----:B------:R-:W-:Y:S01]  /*8f40*/  @!P1 LDS.64 R128, [R219+0x2378] ;  /* 0x00237800db809984 */ /* 0x000fe20000000a00 */
[----:B---3--:R-:W-:Y:S01]  /*8f50*/  FFMA.FTZ R216, R210, R216, R167 ;  /* 0x000000d8d2d87223 */ /* 0x008fe200000100a7 */
[----:B------:R-:W-:Y:S01]  /*8f60*/  ISETP.GE.AND P1, PT, R31, 0x2, PT ;  /* 0x000000021f00780c */ /* 0x000fe20003f26270 */
[----:B----4-:R-:W-:Y:S01]  /*8f70*/  @!P4 FFMA.FTZ R206, R217, R221, R206 ;  /* 0x000000ddd9cec223 */ /* 0x010fe200000100ce */
[----:B------:R-:W-:Y:S02]  /*8f80*/  @!P4 MOV R217, R220 ;  /* 0x000000dc00d9c202 */ /* 0x000fe40000000f00 */
[----:B------:R-:W-:-:S03]  /*8f90*/  FSEL R167, R167, R216, !P1 ;  /* 0x000000d8a7a77208 */ /* 0x000fc60004800000 */
[----:B------:R-:W1:Y:S04]  /*8fa0*/  SHFL.DOWN PT, R220, R217, 0x10, 0x1f ;  /* 0x0a001f00d9dc7f89 */ /* 0x000e6800000e0000 */
[----:B------:R-:W3:Y:S04]  /*8fb0*/  SHFL.UP PT, R216, R167, 0x4, RZ ;  /* 0x04800000a7d87989 */ /* 0x000ee800000e00ff */
[----:B------:R-:W4:Y:S01]  /*8fc0*/  SHFL.DOWN PT, R221, R206, 0x10, 0x1f ;  /* 0x0a001f00cedd7f89 */ /* 0x000f2200000e0000 */
[----:B------:R-:W-:Y:S01]  /*8fd0*/  ISETP.GT.U32.AND P3, PT, R13, 0xf, PT ;  /* 0x0000000f0d00780c */ /* 0x000fe20003f64070 */
[----:B0-----:R-:W-:-:S05]  /*8fe0*/  @P1 FMUL.FTZ R210, R210, R173 ;  /* 0x000000add2d21220 */ /* 0x001fca0000410000 */
[----:B------:R-:W0:Y:S01]  /*8ff0*/  SHFL.UP PT, R173, R210, 0x4, RZ ;  /* 0x04800000d2ad7989 */ /* 0x000e2200000e00ff */
[----:B------:R-:W-:-:S06]  /*9000*/  ISETP.GE.AND P1, PT, R31, 0x4, PT ;  /* 0x000000041f00780c */ /* 0x000fcc0003f26270 */
[C---:B-1----:R-:W-:Y:S01]  /*9010*/  @!P3 FMUL.FTZ R219, R217.reuse, R220 ;  /* 0x000000dcd9dbb220 */ /* 0x042fe20000410000 */
[----:B---3--:R-:W-:Y:S01]  /*9020*/  FFMA.FTZ R216, R210, R216, R167 ;  /* 0x000000d8d2d87223 */ /* 0x008fe200000100a7 */
[----:B----4-:R-:W-:-:S03]  /*9030*/  @!P3 FFMA.FTZ R206, R217, R221, R206 ;  /* 0x000000ddd9ceb223 */ /* 0x010fc600000100ce */
[----:B------:R-:W-:Y:S02]  /*9040*/  @!P3 MOV R217, R219 ;  /* 0x000000db00d9b202 */ /* 0x000fe40000000f00 */
[----:B------:R-:W-:Y:S01]  /*9050*/  FSEL R219, R167, R216, !P1 ;  /* 0x000000d8a7db7208 */ /* 0x000fe20004800000 */
[----:B------:R-:W-:Y:S04]  /*9060*/  SHFL.IDX PT, R240, R129, RZ, 0x1f ;  /* 0x00001fff81f07589 */ /* 0x000fe800000e0000 */
[----:B------:R-:W-:Y:S04]  /*9070*/  SHFL.DOWN PT, R221, R206, 0x1, 0x1f ;  /* 0x08201f00cedd7f89 */ /* 0x000fe800000e0000 */
[----:B------:R-:W1:Y:S04]  /*9080*/  SHFL.DOWN PT, R220, R217, 0x1, 0x1f ;  /* 0x08201f00d9dc7f89 */ /* 0x000e6800000e0000 */
[----:B------:R-:W3:Y:S01]  /*9090*/  SHFL.UP PT, R216, R219, 0x8, RZ ;  /* 0x05000000dbd87989 */ /* 0x000ee200000e00ff */
[----:B0-----:R-:W-:Y:S01]  /*90a0*/  @P1 FMUL.FTZ R210, R210, R173 ;  /* 0x000000add2d21220 */ /* 0x001fe20000410000 */
[----:B------:R-:W-:-:S04]  /*90b0*/  ISETP.NE.AND P3, PT, R8, 0x1f, PT ;  /* 0x0000001f0800780c */ /* 0x000fc80003f65270 */
[----:B------:R-:W0:Y:S01]  /*90c0*/  SHFL.UP PT, R173, R210, 0x8, RZ ;  /* 0x05000000d2ad7989 */ /* 0x000e2200000e00ff */
[----:B------:R-:W-:-:S08]  /*90d0*/  ISETP.GE.AND P1, PT, R31, 0x8, PT ;  /* 0x000000081f00780c */ /* 0x000fd00003f26270 */
[----:B-1----:R-:W-:Y:S01]  /*90e0*/  @P3 FFMA.FTZ R240, R220, R240, R221 ;  /* 0x000000f0dcf03223 */ /* 0x002fe200000100dd */
[----:B---3--:R-:W-:-:S03]  /*90f0*/  FFMA.FTZ R216, R210, R216, R219 ;  /* 0x000000d8d2d87223 */ /* 0x008fc600000100db */
[----:B------:R-:W-:-:S04]  /*9100*/  FFMA.FTZ R165, R240, R208, R165 ;  /* 0x000000d0f0a57223 */ /* 0x000fc800000100a5 */
[----:B------:R-:W-:Y:S01]  /*9110*/  FFMA.FTZ R166, R185, R165, R166 ;  /* 0x000000a5b9a67223 */ /* 0x000fe200000100a6 */
[----:B------:R-:W-:Y:S01]  /*9120*/  FSEL R219, R219, R216, !P1 ;  /* 0x000000d8dbdb7208 */ /* 0x000fe20004800000 */
[----:B0-----:R-:W-:Y:S02]  /*9130*/  @P1 FMUL.FTZ R210, R210, R173 ;  /* 0x000000add2d21220 */ /* 0x001fe40000410000 */
[----:B------:R-:W-:Y:S02]  /*9140*/  FFMA.FTZ R167, R187, R166, R178 ;  /* 0x000000a6bba77223 */ /* 0x000fe400000100b2 */
[----:B------:R-:W0:Y:S04]  /*9150*/  SHFL.UP PT, R178, R219, 0x10, RZ ;  /* 0x06000000dbb27989 */ /* 0x000e2800000e00ff */
[----:B------:R-:W1:Y:S01]  /*9160*/  SHFL.UP PT, R221, R210, 0x10, RZ ;  /* 0x06000000d2dd7989 */ /* 0x000e6200000e00ff */
[----:B------:R-:W-:Y:S01]  /*9170*/  ISETP.GE.AND P3, PT, R31, 0x10, PT ;  /* 0x000000101f00780c */ /* 0x000fe20003f66270 */
[----:B------:R-:W-:-:S04]  /*9180*/  FFMA.FTZ R168, R247, R167, R168 ;  /* 0x000000a7f7a87223 */ /* 0x000fc800000100a8 */
[----:B------:R-:W-:-:S04]  /*9190*/  FFMA.FTZ R169, R224, R168, R169 ;  /* 0x000000a8e0a97223 */ /* 0x000fc800000100a9 */
[----:B------:R-:W-:-:S04]  /*91a0*/  FFMA.FTZ R170, R251, R169, R170 ;  /* 0x000000a9fbaa7223 */ /* 0x000fc800000100aa */
[----:B------:R-:W-:Y:S01]  /*91b0*/  FFMA.FTZ R171, R218, R170, R171 ;  /* 0x000000aadaab7223 */ /* 0x000fe200000100ab */
[C---:B0-----:R-:W-:Y:S01]  /*91c0*/  FFMA.FTZ R178, R210.reuse, R178, R219 ;  /* 0x000000b2d2b27223 */ /* 0x041fe200000100db */
[----:B-1----:R-:W-:-:S04]  /*91d0*/  @P3 FMUL.FTZ R210, R210, R221 ;  /* 0x000000ddd2d23220 */ /* 0x002fc80000410000 */
[----:B------:R-:W-:Y:S01]  /*91e0*/  FSEL R216, R219, R178, !P3 ;  /* 0x000000b2dbd87208 */ /* 0x000fe20005800000 */
[----:B------:R-:W-:Y:S01]  /*91f0*/  FFMA.FTZ R172, R249, R171, R172 ;  /* 0x000000abf9ac7223 */ /* 0x000fe200000100ac */
[----:B--2---:R-:W-:Y:S04]  /*9200*/  SHFL.IDX PT, R220, R204, RZ, 0x1f ;  /* 0x00001fffccdc7589 */ /* 0x004fe800000e0000 */
[----:B------:R-:W-:Y:S01]  /*9210*/  SHFL.UP PT, R210, R210, 0x1, RZ ;  /* 0x04200000d2d27989 */ /* 0x000fe200000e00ff */
[----:B------:R-:W-:-:S03]  /*9220*/  FFMA.FTZ R173, R199, R172, R174 ;  /* 0x000000acc7ad7223 */ /* 0x000fc600000100ae */
[----:B------:R-:W0:Y:S01]  /*9230*/  SHFL.UP PT, R223, R216, 0x1, RZ ;  /* 0x04200000d8df7989 */ /* 0x000e2200000e00ff */
[----:B------:R-:W-:-:S04]  /*9240*/  FFMA.FTZ R174, R228, R173, R175 ;  /* 0x000000ade4ae7223 */ /* 0x000fc800000100af */
[----:B------:R-:W-:-:S04]  /*9250*/  FFMA.FTZ R175, R203, R174, R176 ;  /* 0x000000aecbaf7223 */ /* 0x000fc800000100b0 */
[----:B------:R-:W-:-:S04]  /*9260*/  FFMA.FTZ R176, R230, R175, R177 ;  /* 0x000000afe6b07223 */ /* 0x000fc800000100b1 */
[----:B------:R-:W-:Y:S01]  /*9270*/  FFMA.FTZ R177, R205, R176, R132 ;  /* 0x000000b0cdb17223 */ /* 0x000fe20000010084 */
[----:B------:R-:W-:Y:S03]  /*9280*/  SHFL.IDX PT, R206, R206, RZ, 0x1f ;  /* 0x00001fffcece7589 */ /* 0x000fe600000e0000 */
[----:B------:R-:W-:Y:S01]  /*9290*/  FFMA.FTZ R178, R238, R177, R213 ;  /* 0x000000b1eeb27223 */ /* 0x000fe200000100d5 */
[----:B------:R-:W1:Y:S03]  /*92a0*/  SHFL.IDX PT, R217, R217, RZ, 0x1f ;  /* 0x00001fffd9d97589 */ /* 0x000e6600000e0000 */
[----:B------:R-:W-:Y:S01]  /*92b0*/  FFMA.FTZ R179, R236, R178, R179 ;  /* 0x000000b2ecb37223 */ /* 0x000fe200000100b3 */
[----:B0-----:R-:W-:-:S03]  /*92c0*/  @P2 FFMA.FTZ R220, R210, R220, R223 ;  /* 0x000000dcd2dc2223 */ /* 0x001fc600000100df */
[----:B------:R-:W-:Y:S01]  /*92d0*/  FFMA.FTZ R188, R245, R179, R188 ;  /* 0x000000b3f5bc7223 */ /* 0x000fe200000100bc */
[----:B------:R-:W-:-:S04]  /*92e0*/  FFMA.FTZ R222, R222, R220, R215 ;  /* 0x000000dcdede7223 */ /* 0x000fc800000100d7 */
[----:B------:R-:W-:Y:S01]  /*92f0*/  FFMA.FTZ R245, R245, R222, R202 ;  /* 0x000000def5f57223 */ /* 0x000fe200000100ca */
[----:B------:R-:W-:Y:S01]  /*9300*/  ISETP.NE.AND P1, PT, R8, RZ, PT ;  /* 0x000000ff0800720c */ /* 0x000fe20003f25270 */
[----:B------:R-:W-:Y:S01]  /*9310*/  FMUL.FTZ R221, R188, R49 ;  /* 0x00000031bcdd7220 */ /* 0x000fe20000410000 */
[----:B------:R-:W-:Y:S01]  /*9320*/  FFMA.FTZ R0, R149, -R0, R222 ;  /* 0x8000000095007223 */ /* 0x000fe200000100de */
[----:B------:R-:W-:Y:S01]  /*9330*/  FFMA.FTZ R236, R236, R245, R211 ;  /* 0x000000f5ecec7223 */ /* 0x000fe200000100d3 */
[----:B------:R-:W-:Y:S01]  /*9340*/  FMUL.FTZ R208, R179, R50 ;  /* 0x00000032b3d07220 */ /* 0x000fe20000410000 */
[----:B------:R-:W-:Y:S01]  /*9350*/  FFMA.FTZ R189, R150, -R189, R245 ;  /* 0x800000bd96bd7223 */ /* 0x000fe200000100f5 */
[----:B------:R-:W-:Y:S01]  /*9360*/  FFMA.FTZ R210, R0, R221, RZ ;  /* 0x000000dd00d27223 */ /* 0x000fe200000100ff */
[----:B------:R-:W-:Y:S01]  /*9370*/  FFMA.FTZ R238, R238, R236, R209 ;  /* 0x000000eceeee7223 */ /* 0x000fe200000100d1 */
[----:B------:R-:W-:Y:S01]  /*9380*/  FMUL.FTZ R219, R178, R51 ;  /* 0x00000033b2db7220 */ /* 0x000fe20000410000 */
[----:B------:R-:W-:-:S02]  /*9390*/  FFMA.FTZ R190, R151, -R190, R236 ;  /* 0x800000be97be7223 */ /* 0x000fc400000100ec */
[----:B------:R-:W-:Y:S01]  /*93a0*/  FFMA.FTZ R234, R205, R238, R234 ;  /* 0x000000eecdea7223 */ /* 0x000fe200000100ea */
[-C--:B------:R-:W-:Y:S01]  /*93b0*/  FFMA.FTZ R205, R189, R208.reuse, R210 ;  /* 0x000000d0bdcd7223 */ /* 0x080fe200000100d2 */
[----:B------:R-:W-:Y:S01]  /*93c0*/  SHF.L.U32 R235, R8, 0x4, RZ ;  /* 0x0000000408eb7819 */ /* 0x000fe200000006ff */
[----:B-1----:R-:W-:Y:S01]  /*93d0*/  FFMA.FTZ R129, R217, R129, R206 ;  /* 0x00000081d9817223 */ /* 0x002fe200000100ce */
[----:B------:R-:W-:Y:S01]  /*93e0*/  FMUL.FTZ R227, R74, R208 ;  /* 0x000000d04ae37220 */ /* 0x000fe20000410000 */
[----:B------:R-:W-:Y:S01]  /*93f0*/  FFMA.FTZ R230, R230, R234, R207 ;  /* 0x000000eae6e67223 */ /* 0x000fe200000100cf */
[----:B------:R-:W-:Y:S01]  /*9400*/  FMUL.FTZ R206, R177, R52 ;  /* 0x00000034b1ce7220 */ /* 0x000fe20000410000 */
[----:B------:R-:W-:Y:S01]  /*9410*/  FFMA.FTZ R208, R190, R219, R205 ;  /* 0x000000dbbed07223 */ /* 0x000fe200000100cd */
[----:B------:R-:W-:Y:S01]  /*9420*/  FFMA.FTZ R191, R152, -R191, R238 ;  /* 0x800000bf98bf7223 */ /* 0x000fe200000100ee */
[----:B------:R-:W-:Y:S01]  /*9430*/  FMUL.FTZ R128, R217, R128 ;  /* 0x00000080d9807220 */ /* 0x000fe20000410000 */
[----:B------:R-:W-:Y:S01]  /*9440*/  @!P1 LEA R233, R147, UR22, 0x3 ;  /* 0x0000001693e99c11 */ /* 0x000fe2000f8e18ff */
[----:B------:R-:W-:Y:S01]  /*9450*/  FMUL.FTZ R204, R175, R54 ;  /* 0x00000036afcc7220 */ /* 0x000fe20000410000 */
[----:B------:R-:W-:Y:S01]  /*9460*/  LEA.HI R132, R8, R235, RZ, 0x1f ;  /* 0x000000eb08847211 */ /* 0x000fe200078ff8ff */
[----:B------:R-:W-:Y:S01]  /*9470*/  FFMA.FTZ R232, R203, R230, R232 ;  /* 0x000000e6cbe87223 */ /* 0x000fe200000100e8 */
[----:B------:R-:W-:Y:S01]  /*9480*/  FMUL.FTZ R217, R176, R53 ;  /* 0x00000035b0d97220 */ /* 0x000fe20000410000 */
[----:B------:R-:W-:Y:S01]  /*9490*/  FFMA.FTZ R203, R191, R206, R208 ;  /* 0x000000cebfcb7223 */ /* 0x000fe200000100d0 */
[----:B------:R-:W-:Y:S01]  /*94a0*/  FFMA.FTZ R192, R153, -R192, R234 ;  /* 0x800000c099c07223 */ /* 0x000fe200000100ea */
[----:B------:R-:W-:Y:S01]  /*94b0*/  LEA R132, R132, UR22, 0x2 ;  /* 0x0000001684847c11 */ /* 0x000fe2000f8e10ff */
[----:B------:R-:W-:Y:S01]  /*94c0*/  FMUL.FTZ R225, R66, R221 ;  /* 0x000000dd42e17220 */ /* 0x000fe20000410000 */
[----:B------:R0:W-:Y:S01]  /*94d0*/  @!P1 STS.64 [R233+0x2378], R128 ;  /* 0x00237880e9009388 */ /* 0x0001e20000000a00 */
[----:B------:R-:W-:Y:S01]  /*94e0*/  FMUL.FTZ R231, R82, R206 ;  /* 0x000000ce52e77220 */ /* 0x000fe20000410000 */
[----:B------:R-:W-:Y:S01]  /*94f0*/  FFMA.FTZ R228, R228, R232, R201 ;  /* 0x000000e8e4e47223 */ /* 0x000fe200000100c9 */
[----:B------:R-:W-:Y:S01]  /*9500*/  FFMA.FTZ R206, R192, R217, R203 ;  /* 0x000000d9c0ce7223 */ /* 0x000fe200000100cb */
[----:B------:R-:W-:Y:S01]  /*9510*/  FFMA.FTZ R193, R154, -R193, R230 ;  /* 0x800000c19ac17223 */ /* 0x000fe200000100e6 */
[----:B------:R-:W-:Y:S01]  /*9520*/  FMUL.FTZ R229, R78, R219 ;  /* 0x000000db4ee57220 */ /* 0x000fe20000410000 */
[----:B------:R-:W-:Y:S01]  /*9530*/  STS [R132+0x840], R225 ;  /* 0x000840e184007388 */ /* 0x000fe20000000800 */
[----:B------:R-:W-:Y:S01]  /*9540*/  FFMA.FTZ R226, R199, R228, R226 ;  /* 0x000000e4c7e27223 */ /* 0x000fe200000100e2 */
[----:B0-----:R-:W-:Y:S01]  /*9550*/  FMUL.FTZ R129, R90, R204 ;  /* 0x000000cc5a817220 */ /* 0x001fe20000410000 */
[----:B------:R-:W-:Y:S01]  /*9560*/  FMUL.FTZ R213, R174, R55 ;  /* 0x00000037aed57220 */ /* 0x000fe20000410000 */
[----:B------:R-:W-:Y:S01]  /*9570*/  FMUL.FTZ R202, R173, R56 ;  /* 0x00000038adca7220 */ /* 0x000fe20000410000 */
[----:B------:R-:W-:Y:S01]  /*9580*/  FMUL.FTZ R215, R172, R57 ;  /* 0x00000039acd77220 */ /* 0x000fe20000410000 */
[----:B------:R-:W-:Y:S01]  /*9590*/  FFMA.FTZ R199, R193, R204, R206 ;  /* 0x000000ccc1c77223 */ /* 0x000fe200000100ce */
[----:B------:R0:W-:Y:S01]  /*95a0*/  STS [R14+0x14], R129 ;  /* 0x000014810e007388 */ /* 0x0001e20000000800 */
[----:B------:R-:W-:Y:S01]  /*95b0*/  FFMA.FTZ R194, R155, -R194, R232 ;  /* 0x800000c29bc27223 */ /* 0x000fe200000100e8 */
[----:B------:R-:W-:Y:S01]  /*95c0*/  LEA.HI R220, R235, R235, RZ, 0x1b ;  /* 0x000000ebebdc7211 */ /* 0x000fe200078fd8ff */
[----:B------:R-:W-:Y:S01]  /*95d0*/  FMUL.FTZ R216, R171, R58 ;  /* 0x0000003aabd87220 */ /* 0x000fe20000410000 */
[----:B------:R-:W-:Y:S01]  /*95e0*/  FMUL.FTZ R128, R170, R59 ;  /* 0x0000003baa807220 */ /* 0x000fe20000410000 */
[----:B------:R-:W-:Y:S01]  /*95f0*/  FMUL.FTZ R246, R168, R61 ;  /* 0x0000003da8f67220 */ /* 0x000fe20000410000 */
[----:B------:R-:W-:Y:S01]  /*9600*/  FMUL.FTZ R244, R167, R62 ;  /* 0x0000003ea7f47220 */ /* 0x000fe20000410000 */
[----:B------:R-:W-:Y:S01]  /*9610*/  FMUL.FTZ R242, R166, R63 ;  /* 0x0000003fa6f27220 */ /* 0x000fe20000410000 */
[----:B------:R-:W-:Y:S01]  /*9620*/  FMUL.FTZ R240, R165, R64 ;  /* 0x00000040a5f07220 */ /* 0x000fe20000410000 */
[----:B0-----:R-:W-:Y:S01]  /*9630*/  FMUL.FTZ R129, R169, R60 ;  /* 0x0000003ca9817220 */ /* 0x001fe20000410000 */
[----:B------:R0:W-:Y:S01]  /*9640*/  STS [R14+0x4], R227 ;  /* 0x000004e30e007388 */ /* 0x0001e20000000800 */
[----:B------:R-:W-:Y:S01]  /*9650*/  FFMA.FTZ R249, R249, R226, R200 ;  /* 0x000000e2f9f97223 */ /* 0x000fe200000100c8 */
[----:B------:R-:W-:Y:S01]  /*9660*/  FMUL.FTZ R223, R86, R217 ;  /* 0x000000d956df7220 */ /* 0x000fe20000410000 */
[-C--:B------:R-:W-:Y:S01]  /*9670*/  FMUL.FTZ R225, R94, R213.reuse ;  /* 0x000000d55ee17220 */ /* 0x080fe20000410000 */
[----:B------:R1:W-:Y:S01]  /*9680*/  STS [R14+0x8], R229 ;  /* 0x000008e50e007388 */ /* 0x0003e20000000800 */
[----:B------:R-:W-:Y:S01]  /*9690*/  FFMA.FTZ R200, R194, R213, R199 ;  /* 0x000000d5c2c87223 */ /* 0x000fe200000100c7 */
[----:B------:R-:W-:Y:S01]  /*96a0*/  LEA R220, R220, UR22, 0x2 ;  /* 0x00000016dcdc7c11 */ /* 0x000fe2000f8e10ff */
[----:B------:R-:W-:Y:S01]  /*96b0*/  FMUL.FTZ R211, R104, R216 ;  /* 0x000000d868d37220 */ /* 0x000fe20000410000 */
[----:B------:R-:W-:Y:S01]  /*96c0*/  FMUL.FTZ R209, R106, R128 ;  /* 0x000000806ad17220 */ /* 0x000fe20000410000 */
[----:B------:R-:W-:Y:S01]  /*96d0*/  FMUL.FTZ R221, R108, R129 ;  /* 0x000000816cdd7220 */ /* 0x000fe20000410000 */
[----:B0-----:R-:W-:Y:S01]  /*96e0*/  FMUL.FTZ R227, R98, R202 ;  /* 0x000000ca62e37220 */ /* 0x001fe20000410000 */
[----:B------:R-:W-:Y:S01]  /*96f0*/  FMUL.FTZ R205, R110, R246 ;  /* 0x000000f66ecd7220 */ /* 0x000fe20000410000 */
[----:B------:R-:W-:Y:S01]  /*9700*/  FMUL.FTZ R201, R111, R244 ;  /* 0x000000f46fc97220 */ /* 0x000fe20000410000 */
[----:B------:R-:W-:Y:S01]  /*9710*/  FMUL.FTZ R199, R112, R242 ;  /* 0x000000f270c77220 */ /* 0x000fe20000410000 */
[----:B-1----:R-:W-:Y:S01]  /*9720*/  FMUL.FTZ R229, R102, R215 ;  /* 0x000000d766e57220 */ /* 0x002fe20000410000 */
[----:B------:R-:W-:Y:S01]  /*9730*/  FMUL.FTZ R203, R113, R240 ;  /* 0x000000f071cb7220 */ /* 0x000fe20000410000 */
        /* <DEDUP_REMOVED lines=17> */
[----:B------:R-:W-:Y:S01]  /*9850*/  FFMA.FTZ R212, R158, -R212, R249 ;  /* 0x800000d49ed47223 */ /* 0x000fe200000100f9 */
[----:B------:R-:W-:Y:S01]  /*9860*/  FFMA.FTZ R251, R251, R218, R198 ;  /* 0x000000dafbfb7223 */ /* 0x000fe200000100c6 */
[----:B0-----:R-:W-:Y:S01]  /*9870*/  IADD3 R201, PT, PT, R8, 0x40, RZ ;  /* 0x0000004008c97810 */ /* 0x001fe20007ffe0ff */
[----:B------:R-:W-:Y:S01]  /*9880*/  FFMA.FTZ R214, R159, -R214, R218 ;  /* 0x800000d69fd67223 */ /* 0x000fe200000100da */
[----:B------:R-:W-:Y:S01]  /*9890*/  FFMA.FTZ R248, R212, R216, R248 ;  /* 0x000000d8d4f87223 */ /* 0x000fe200000100f8 */
[----:B------:R-:W-:-:S02]  /*98a0*/  IADD3 R205, PT, PT, R8, 0x60, RZ ;  /* 0x0000006008cd7810 */ /* 0x000fc40007ffe0ff */
[C---:B------:R-:W-:Y:S02]  /*98b0*/  IADD3 R207, PT, PT, R8.reuse, 0x80, RZ ;  /* 0x0000008008cf7810 */ /* 0x040fe40007ffe0ff */
[C---:B------:R-:W-:Y:S02]  /*98c0*/  IADD3 R209, PT, PT, R8.reuse, 0xa0, RZ ;  /* 0x000000a008d17810 */ /* 0x040fe40007ffe0ff */
[----:B------:R-:W-:Y:S01]  /*98d0*/  IADD3 R211, PT, PT, R8, 0xc0, RZ ;  /* 0x000000c008d37810 */ /* 0x000fe20007ffe0ff */
[----:B------:R-:W-:Y:S01]  /*98e0*/  FFMA.FTZ R224, R224, R251, R133 ;  /* 0x000000fbe0e07223 */ /* 0x000fe20000010085 */
        /* <DEDUP_REMOVED lines=11> */
[-C--:B------:R-:W-:Y:S01]  /*99a0*/  LEA.HI R198, R201, R8.reuse, RZ, 0x1b ;  /* 0x00000008c9c67211 */ /* 0x080fe200078fd8ff */
[----:B------:R-:W-:Y:S01]  /*99b0*/  FFMA.FTZ R216, R160, -R131, R251 ;  /* 0x80000083a0d87223 */ /* 0x000fe200000100fb */
[-C--:B-1----:R-:W-:Y:S02]  /*99c0*/  LEA.HI R199, R205, R8.reuse, RZ, 0x1b ;  /* 0x00000008cdc77211 */ /* 0x082fe400078fd8ff */
[-C--:B------:R-:W-:Y:S02]  /*99d0*/  LEA.HI R200, R207, R8.reuse, RZ, 0x1b ;  /* 0x00000008cfc87211 */ /* 0x080fe400078fd8ff */
[-C--:B------:R-:W-:Y:S02]  /*99e0*/  LEA.HI R201, R209, R8.reuse, RZ, 0x1b ;  /* 0x00000008d1c97211 */ /* 0x080fe400078fd8ff */
[----:B------:R-:W-:Y:S01]  /*99f0*/  LEA.HI R202, R211, R8, RZ, 0x1b ;  /* 0x00000008d3ca7211 */ /* 0x000fe200078fd8ff */
[----:B------:R-:W-:Y:S01]  /*9a00*/  FMUL.FTZ R250, R68, R222 ;  /* 0x000000de44fa7220 */ /* 0x000fe20000410000 */
[----:B------:R-:W-:-:S02]  /*9a10*/  LEA.HI R197, R197, R8, RZ, 0x1b ;  /* 0x00000008c5c57211 */ /* 0x000fc400078fd8ff */
[-C--:B--2---:R-:W-:Y:S01]  /*9a20*/  LEA.HI R203, R213, R8.reuse, RZ, 0x1b ;  /* 0x00000008d5cb7211 */ /* 0x084fe200078fd8ff */
[----:B------:R-:W-:Y:S01]  /*9a30*/  BAR.SYNC.DEFER_BLOCKING 0x0 ;  /* 0x0000000000007b1d */ /* 0x000fe20000010000 */
[-C--:B------:R-:W-:Y:S02]  /*9a40*/  LEA.HI R204, R215, R8.reuse, RZ, 0x1b ;  /* 0x00000008d7cc7211 */ /* 0x080fe400078fd8ff */
[-C--:B------:R-:W-:Y:S02]  /*9a50*/  LEA.HI R205, R217, R8.reuse, RZ, 0x1b ;  /* 0x00000008d9cd7211 */ /* 0x080fe400078fd8ff */
[-C--:B------:R-:W-:Y:S02]  /*9a60*/  LEA.HI R206, R219, R8.reuse, RZ, 0x1b ;  /* 0x00000008dbce7211 */ /* 0x080fe400078fd8ff */
[-C--:B------:R-:W-:Y:S02]  /*9a70*/  LEA.HI R207, R221, R8.reuse, RZ, 0x1b ;  /* 0x00000008ddcf7211 */ /* 0x080fe400078fd8ff */
[----:B------:R-:W-:-:S02]  /*9a80*/  LEA.HI R208, R223, R8, RZ, 0x1b ;  /* 0x00000008dfd07211 */ /* 0x000fc400078fd8ff */
[-C--:B------:R-:W-:Y:S02]  /*9a90*/  LEA.HI R209, R225, R8.reuse, RZ, 0x1b ;  /* 0x00000008e1d17211 */ /* 0x080fe400078fd8ff */
[-C--:B------:R-:W-:Y:S02]  /*9aa0*/  LEA.HI R210, R227, R8.reuse, RZ, 0x1b ;  /* 0x00000008e3d27211 */ /* 0x080fe400078fd8ff */
[-C--:B------:R-:W-:Y:S01]  /*9ab0*/  LEA.HI R211, R229, R8.reuse, RZ, 0x1b ;  /* 0x00000008e5d37211 */ /* 0x080fe200078fd8ff */
[----:B------:R-:W-:Y:S01]  /*9ac0*/  FFMA.FTZ R222, R216, R129, R133 ;  /* 0x00000081d8de7223 */ /* 0x000fe20000010085 */
[----:B------:R-:W-:Y:S01]  /*9ad0*/  MOV R128, R8 ;  /* 0x0000000800807202 */ /* 0x000fe20000000f00 */
[----:B------:R-:W-:Y:S01]  /*9ae0*/  HFMA2 R129, -RZ, RZ, 0, 0 ;  /* 0x00000000ff817431 */ /* 0x000fe200000001ff */
[----:B------:R-:W-:Y:S02]  /*9af0*/  LEA R197, R197, UR22, 0x2 ;  /* 0x00000016c5c57c11 */ /* 0x000fe4000f8e10ff */
[----:B------:R-:W-:-:S02]  /*9b00*/  LEA R198, R198, UR22, 0x2 ;  /* 0x00000016c6c67c11 */ /* 0x000fc4000f8e10ff */
[----:B------:R-:W-:Y:S01]  /*9b10*/  LEA R199, R199, UR22, 0x2 ;  /* 0x00000016c7c77c11 */ /* 0x000fe2000f8e10ff */
[----:B------:R-:W-:Y:S01]  /*9b20*/  FFMA.FTZ R247, R247, R224, R130 ;  /* 0x000000e0f7f77223 */ /* 0x000fe20000010082 */
        /* <DEDUP_REMOVED lines=50> */
[----:B------:R-:W-:-:S04]  /*9e50*/  LEA R130, P2, R132, UR42, 0x2 ;  /* 0x0000002a84827c11 */ /* 0x000fc8000f8410ff */
[----:B------:R-:W-:Y:S02]  /*9e60*/  LEA.HI.X R131, R132, UR43, R131, 0x2, P2 ;  /* 0x0000002b84837c11 */ /* 0x000fe400090f1483 */
[----:B------:R-:W-:Y:S01]  /*9e70*/  MOV R132, UR23 ;  /* 0x0000001700847c02 */ /* 0x000fe20008000f00 */
[----:B------:R-:W-:-:S03]  /*9e80*/  FFMA.FTZ R184, R187, R247, R184 ;  /* 0x000000f7bbb87223 */ /* 0x000fc600000100b8 */
[----:B------:R-:W-:Y:S01]  /*9e90*/  IADD3 R132, PT, PT, R132, -UR6, -R8 ;  /* 0x8000000684847c10 */ /* 0x000fe2000fffe808 */
[----:B------:R-:W-:Y:S01]  /*9ea0*/  FFMA.FTZ R133, R161, -R186, R224 ;  /* 0x800000baa1857223 */ /* 0x000fe200000100e0 */
[----:B------:R-:W-:Y:S01]  /*9eb0*/  FMUL.FTZ R245, R65, R245 ;  /* 0x000000f541f57220 */ /* 0x000fe20000410000 */
[----:B------:R-:W-:Y:S01]  /*9ec0*/  FFMA.FTZ R187, R185, R184, R180 ;  /* 0x000000b8b9bb7223 */ /* 0x000fe200000100b4 */
[----:B------:R-:W-:Y:S01]  /*9ed0*/  ISETP.GE.AND P2, PT, R132, 0x1, PT ;  /* 0x000000018400780c */ /* 0x000fe20003f46270 */
[----:B------:R-:W-:Y:S01]  /*9ee0*/  FFMA.FTZ R222, R133, R246, R222 ;  /* 0x000000f685de7223 */ /* 0x000fe200000100de */
[----:B------:R-:W-:Y:S01]  /*9ef0*/  FFMA.FTZ R183, R162, -R183, R247 ;  /* 0x800000b7a2b77223 */ /* 0x000fe200000100f7 */
[----:B------:R-:W-:Y:S01]  /*9f00*/  FFMA.FTZ R185, R163, -R182, R184 ;  /* 0x800000b6a3b97223 */ /* 0x000fe200000100b8 */
[----:B------:R-:W-:Y:S01]  /*9f10*/  FFMA.FTZ R181, R164, -R181, R187 ;  /* 0x800000b5a4b57223 */ /* 0x000fe200000100bb */
[----:B------:R-:W-:Y:S01]  /*9f20*/  FMUL.FTZ R236, R67, R236 ;  /* 0x000000ec43ec7220 */ /* 0x000fe20000410000 */
[----:B------:R-:W-:Y:S01]  /*9f30*/  FMUL.FTZ R238, R69, R238 ;  /* 0x000000ee45ee7220 */ /* 0x000fe20000410000 */
[----:B------:R5:W-:Y:S01]  /*9f40*/  STS [R14+0x844], R245 ;  /* 0x000844f50e007388 */ /* 0x000be20000000800 */
        /* <DEDUP_REMOVED lines=11> */
[----:B------:R-:W-:Y:S01]  /*a000*/  FMUL.FTZ R187, R93, R187 ;  /* 0x000000bb5dbb7220 */ /* 0x000fe20000410000 */
[----:B------:R-:W-:Y:S01]  /*a010*/  FFMA.FTZ R222, R183, R244, R222 ;  /* 0x000000f4b7de7223 */ /* 0x000fe200000100de */
[----:B------:R0:W-:Y:S01]  /*a020*/  STS [R14+0x848], R236 ;  /* 0x000848ec0e007388 */ /* 0x0001e20000000800 */
[----:B------:R-:W-:Y:S02]  /*a030*/  BSSY.RECONVERGENT B0, `(.L_x_7466) ;  /* 0x0000018000007945 */ /* 0x000fe40003800200 */
[----:B------:R-:W-:Y:S01]  /*a040*/  FFMA.FTZ R222, R185, R242, R222 ;  /* 0x000000f2b9de7223 */ /* 0x000fe200000100de */
        /* <DEDUP_REMOVED lines=22> */
.L_x_7467:
[----:B------:R-:W-:Y:S05]  /*a1b0*/  BSYNC.RECONVERGENT B0 ;  /* 0x0000000000007941 */ /* 0x000fea0003800200 */
.L_x_7466:
[----:B------:R-:W2:Y:S01]  /*a1c0*/  LDS R197, [R197+0x1100] ;  /* 0x00110000c5c57984 */ /* 0x000ea20000000800 */
[----:B------:R-:W-:Y:S04]  /*a1d0*/  BSSY.RECONVERGENT B0, `(.L_x_7468) ;  /* 0x0000004000007945 */ /* 0x000fe80003800200 */
[----:B------:R-:W-:Y:S05]  /*a1e0*/  @!P3 BRA `(.L_x_7469) ;  /* 0x000000000008b947 */ /* 0x000fea0003800000 */
[----:B------:R3:W-:Y:S04]  /*a1f0*/  REDG.E.ADD.F32.FTZ.RN.STRONG.GPU desc[UR24][R128.64+0x80], R215 ;  /* 0x000080d7800079a6 */ /* 0x0007e8000c12f318 */
[----:B--2---:R3:W-:Y:S02]  /*a200*/  REDG.E.ADD.F32.FTZ.RN.STRONG.GPU desc[UR24][R130.64+0x80], R197 ;  /* 0x000080c5820079a6 */ /* 0x0047e4000c12f318 */
.L_x_7469:
[----:B------:R-:W-:Y:S05]  /*a210*/  BSYNC.RECONVERGENT B0 ;  /* 0x0000000000007941 */ /* 0x000fea0003800200 */
.L_x_7468:
[----:B01----:R0:W1:Y:S01]  /*a220*/  LDS R187, [R198+0x1180] ;  /* 0x00118000c6bb7984 */ /* 0x0030620000000800 */
[----:B------:R-:W-:Y:S04]  /*a230*/  BSSY.RECONVERGENT B0, `(.L_x_7470) ;  /* 0x0000004000007945 */ /* 0x000fe80003800200 */
[----:B------:R-:W-:Y:S05]  /*a240*/  @!P4 BRA `(.L_x_7471) ;  /* 0x000000000008c947 */ /* 0x000fea0003800000 */
[----:B------:R4:W-:Y:S04]  /*a250*/  REDG.E.ADD.F32.FTZ.RN.STRONG.GPU desc[UR24][R128.64+0x100], R217 ;  /* 0x000100d9800079a6 */ /* 0x0009e8000c12f318 */
[----:B-1----:R4:W-:Y:S02]  /*a260*/  REDG.E.ADD.F32.FTZ.RN.STRONG.GPU desc[UR24][R130.64+0x100], R187 ;  /* 0x000100bb820079a6 */ /* 0x0029e4000c12f318 */
.L_x_7471:
[----:B------:R-:W-:Y:S05]  /*a270*/  BSYNC.RECONVERGENT B0 ;  /* 0x0000000000007941 */ /* 0x000fea0003800200 */
.L_x_7470:
        /* <DEDUP_REMOVED lines=9> */
.L_x_7473:
[----:B------:R-:W-:Y:S05]  /*a310*/  BSYNC.RECONVERGENT B0 ;  /* 0x0000000000007941 */ /* 0x000fea0003800200 */
.L_x_7472:
[----:B-1--4-:R1:W4:Y:S01]  /*a320*/  LDS R187, [R200+0x1280] ;  /* 0x00128000c8bb7984 */ /* 0x0123220000000800 */
[----:B------:R-:W-:Y:S04]  /*a330*/  BSSY.RECONVERGENT B0, `(.L_x_7474) ;  /* 0x0000004000007945 */ /* 0x000fe80003800200 */
[----:B------:R-:W-:Y:S05]  /*a340*/  @!P2 BRA `(.L_x_7475) ;  /* 0x000000000008a947 */ /* 0x000fea0003800000 */
[----:B------:R0:W-:Y:S04]  /*a350*/  REDG.E.ADD.F32.FTZ.RN.STRONG.GPU desc[UR24][R128.64+0x200], R221 ;  /* 0x000200dd800079a6 */ /* 0x0001e8000c12f318 */
[----:B----4-:R4:W-:Y:S02]  /*a360*/  REDG.E.ADD.F32.FTZ.RN.STRONG.GPU desc[UR24][R130.64+0x200], R187 ;  /* 0x000200bb820079a6 */ /* 0x0109e4000c12f318 */
.L_x_7475:
[----:B------:R-:W-:Y:S05]  /*a370*/  BSYNC.RECONVERGENT B0 ;  /* 0x0000000000007941 */ /* 0x000fea0003800200 */
.L_x_7474:
[----:B------:R-:W0:Y:S01]  /*a380*/  LDS R201, [R201+0x1300] ;  /* 0x00130000c9c97984 */ /* 0x000e220000000800 */
[----:B------:R-:W-:Y:S04]  /*a390*/  BSSY.RECONVERGENT B0, `(.L_x_7476) ;  /* 0x0000004000007945 */ /* 0x000fe80003800200 */
[----:B------:R-:W-:Y:S05]  /*a3a0*/  @!P4 BRA `(.L_x_7477) ;  /* 0x000000000008c947 */ /* 0x000fea0003800000 */
[----:B------:R1:W-:Y:S04]  /*a3b0*/  REDG.E.ADD.F32.FTZ.RN.STRONG.GPU desc[UR24][R128.64+0x280], R223 ;  /* 0x000280df800079a6 */ /* 0x0003e8000c12f318 */
[----:B0-----:R1:W-:Y:S02]  /*a3c0*/  REDG.E.ADD.F32.FTZ.RN.STRONG.GPU desc[UR24][R130.64+0x280], R201 ;  /* 0x000280c9820079a6 */ /* 0x0013e4000c12f318 */
.L_x_7477:
[----:B------:R-:W-:Y:S05]  /*a3d0*/  BSYNC.RECONVERGENT B0 ;  /* 0x0000000000007941 */ /* 0x000fea0003800200 */
.L_x_7476:
[----:B----4-:R4:W0:Y:S01]  /*a3e0*/  LDS R187, [R202+0x1380] ;  /* 0x00138000cabb7984 */ /* 0x0108220000000800 */
[----:B------:R-:W-:Y:S04]  /*a3f0*/  BSSY.RECONVERGENT B0, `(.L_x_7478) ;  /* 0x0000004000007945 */ /* 0x000fe80003800200 */
[----:B------:R-:W-:Y:S05]  /*a400*/  @!P5 BRA `(.L_x_7479) ;  /* 0x000000000008d947 */ /* 0x000fea0003800000 */
[----:B------:R1:W-:Y:S04]  /*a410*/  REDG.E.ADD.F32.FTZ.RN.STRONG.GPU desc[UR24][R128.64+0x300], R225 ;  /* 0x000300e1800079a6 */ /* 0x0003e8000c12f318 */
[----:B0-----:R1:W-:Y:S02]  /*a420*/  REDG.E.ADD.F32.FTZ.RN.STRONG.GPU desc[UR24][R130.64+0x300], R187 ;  /* 0x000300bb820079a6 */ /* 0x0013e4000c12f318 */
.L_x_7479:
[----:B------:R-:W-:Y:S05]  /*a430*/  BSYNC.RECONVERGENT B0 ;  /* 0x0000000000007941 */ /* 0x000fea0003800200 */
.L_x_7478:
        /* <DEDUP_REMOVED lines=9> */
.L_x_7481:
[----:B------:R-:W-:Y:S05]  /*a4d0*/  BSYNC.RECONVERGENT B0 ;  /* 0x0000000000007941 */ /* 0x000fea0003800200 */
.L_x_7480:
[----:B01----:R0:W1:Y:S01]  /*a4e0*/  LDS R187, [R204+0x1480] ;  /* 0x00148000ccbb7984 */ /* 0x0030620000000800 */
[----:B------:R-:W-:Y:S04]  /*a4f0*/  BSSY.RECONVERGENT B0, `(.L_x_7482) ;  /* 0x0000004000007945 */ /* 0x000fe80003800200 */
[----:B------:R-:W-:Y:S05]  /*a500*/  @!P4 BRA `(.L_x_7483) ;  /* 0x000000000008c947 */ /* 0x000fea0003800000 */
[----:B------:R0:W-:Y:S04]  /*a510*/  REDG.E.ADD.F32.FTZ.RN.STRONG.GPU desc[UR24][R128.64+0x400], R229 ;  /* 0x000400e5800079a6 */ /* 0x0001e8000c12f318 */
[----:B-1----:R0:W-:Y:S02]  /*a520*/  REDG.E.ADD.F32.FTZ.RN.STRONG.GPU desc[UR24][R130.64+0x400], R187 ;  /* 0x000400bb820079a6 */ /* 0x0021e4000c12f318 */
.L_x_7483:
[----:B------:R-:W-:Y:S05]  /*a530*/  BSYNC.RECONVERGENT B0 ;  /* 0x0000000000007941 */ /* 0x000fea0003800200 */
.L_x_7482:
[----:B------:R-:W0:Y:S01]  /*a540*/  LDS R205, [R205+0x1500] ;  /* 0x00150000cdcd7984 */ /* 0x000e220000000800 */
[----:B------:R-:W-:Y:S04]  /*a550*/  BSSY.RECONVERGENT B0, `(.L_x_7484) ;  /* 0x0000004000007945 */ /* 0x000fe80003800200 */
[----:B------:R-:W-:Y:S05]  /*a560*/  @!P5 BRA `(.L_x_7485) ;  /* 0x000000000008d947 */ /* 0x000fea0003800000 */
[----:B------:R1:W-:Y:S04]  /*a570*/  REDG.E.ADD.F32.FTZ.RN.STRONG.GPU desc[UR24][R128.64+0x480], R231 ;  /* 0x000480e7800079a6 */ /* 0x0003e8000c12f318 */
[----:B0-----:R0:W-:Y:S02]  /*a580*/  REDG.E.ADD.F32.FTZ.RN.STRONG.GPU desc[UR24][R130.64+0x480], R205 ;  /* 0x000480cd820079a6 */ /* 0x0011e4000c12f318 */
.L_x_7485:
[----:B------:R-:W-:Y:S05]  /*a590*/  BSYNC.RECONVERGENT B0 ;  /* 0x0000000000007941 */ /* 0x000fea0003800200 */
.L_x_7484:
[----:B01----:R0:W1:Y:S01]  /*a5a0*/  LDS R187, [R206+0x1580] ;  /* 0x00158000cebb7984 */ /* 0x0030620000000800 */
[----:B------:R-:W-:Y:S04]  /*a5b0*/  BSSY.RECONVERGENT B0, `(.L_x_7486) ;  /* 0x0000004000007945 */ /* 0x000fe80003800200 */
[----:B------:R-:W-:Y:S05]  /*a5c0*/  @!P6 BRA `(.L_x_7487) ;  /* 0x000000000008e947 */ /* 0x000fea0003800000 */
[----:B------:R0:W-:Y:S04]  /*a5d0*/  REDG.E.ADD.F32.FTZ.RN.STRONG.GPU desc[UR24][R128.64+0x500], R233 ;  /* 0x000500e9800079a6 */ /* 0x0001e8000c12f318 */
[----:B-1----:R0:W-:Y:S02]  /*a5e0*/  REDG.E.ADD.F32.FTZ.RN.STRONG.GPU desc[UR24][R130.64+0x500], R187 ;  /* 0x000500bb820079a6 */ /* 0x0021e4000c12f318 */
.L_x_7487:
[----:B------:R-:W-:Y:S05]  /*a5f0*/  BSYNC.RECONVERGENT B0 ;  /* 0x0000000000007941 */ /* 0x000fea0003800200 */
.L_x_7486:
        /* <DEDUP_REMOVED lines=9> */
.L_x_7489:
[----:B------:R-:W-:Y:S05]  /*a690*/  BSYNC.RECONVERGENT B0 ;  /* 0x0000000000007941 */ /* 0x000fea0003800200 */
.L_x_7488:
[----:B01----:R0:W1:Y:S01]  /*a6a0*/  LDS R187, [R208+0x1680] ;  /* 0x00168000d0bb7984 */ /* 0x0030620000000800 */
[----:B------:R-:W-:Y:S04]  /*a6b0*/  BSSY.RECONVERGENT B0, `(.L_x_7490) ;  /* 0x0000004000007945 */ /* 0x000fe80003800200 */
[----:B------:R-:W-:Y:S05]  /*a6c0*/  @!P3 BRA `(.L_x_7491) ;  /* 0x000000000008b947 */ /* 0x000fea0003800000 */
[----:B------:R0:W-:Y:S04]  /*a6d0*/  REDG.E.ADD.F32.FTZ.RN.STRONG.GPU desc[UR24][R128.64+0x600], R237 ;  /* 0x000600ed800079a6 */ /* 0x0001e8000c12f318 */
[----:B-1----:R0:W-:Y:S02]  /*a6e0*/  REDG.E.ADD.F32.FTZ.RN.STRONG.GPU desc[UR24][R130.64+0x600], R187 ;  /* 0x000600bb820079a6 */ /* 0x0021e4000c12f318 */
.L_x_7491:
[----:B------:R-:W-:Y:S05]  /*a6f0*/  BSYNC.RECONVERGENT B0 ;  /* 0x0000000000007941 */ /* 0x000fea0003800200 */
.L_x_7490:
[----:B------:R-:W0:Y:S01]  /*a700*/  LDS R209, [R209+0x1700] ;  /* 0x00170000d1d17984 */ /* 0x000e220000000800 */
[----:B------:R-:W-:Y:S04]  /*a710*/  BSSY.RECONVERGENT B0, `(.L_x_7492) ;  /* 0x0000004000007945 */ /* 0x000fe80003800200 */
[----:B------:R-:W-:Y:S05]  /*a720*/  @!P4 BRA `(.L_x_7493) ;  /* 0x000000000008c947 */ /* 0x000fea0003800000 */
[----:B------:R1:W-:Y:S04]  /*a730*/  REDG.E.ADD.F32.FTZ.RN.STRONG.GPU desc[UR24][R128.64+0x680], R239 ;  /* 0x000680ef800079a6 */ /* 0x0003e8000c12f318 */
[----:B0-----:R0:W-:Y:S02]  /*a740*/  REDG.E.ADD.F32.FTZ.RN.STRONG.GPU desc[UR24][R130.64+0x680], R209 ;  /* 0x000680d1820079a6 */ /* 0x0011e4000c12f318 */
.L_x_7493:
[----:B------:R-:W-:Y:S05]  /*a750*/  BSYNC.RECONVERGENT B0 ;  /* 0x0000000000007941 */ /* 0x000fea0003800200 */
.L_x_7492:
[----:B01----:R0:W1:Y:S01]  /*a760*/  LDS R187, [R210+0x1780] ;  /* 0x00178000d2bb7984 */ /* 0x0030620000000800 */
[----:B------:R-:W-:Y:S04]  /*a770*/  BSSY.RECONVERGENT B0, `(.L_x_7494) ;  /* 0x0000004000007945 */ /* 0x000fe80003800200 */
[----:B------:R-:W-:Y:S05]  /*a780*/  @!P5 BRA `(.L_x_7495) ;  /* 0x000000000008d947 */ /* 0x000fea0003800000 */
[----:B------:R0:W-:Y:S04]  /*a790*/  REDG.E.ADD.F32.FTZ.RN.STRONG.GPU desc[UR24][R128.64+0x700], R241 ;  /* 0x000700f1800079a6 */ /* 0x0001e8000c12f318 */
[----:B-1----:R0:W-:Y:S02]  /*a7a0*/  REDG.E.ADD.F32.FTZ.RN.STRONG.GPU desc[UR24][R130.64+0x700], R187 ;  /* 0x000700bb820079a6 */ /* 0x0021e4000c12f318 */
.L_x_7495:
[----:B------:R-:W-:Y:S05]  /*a7b0*/  BSYNC.RECONVERGENT B0 ;  /* 0x0000000000007941 */ /* 0x000fea0003800200 */
.L_x_7494:
[----:B------:R-:W0:Y:S01]  /*a7c0*/  LDS R211, [R211+0x1800] ;  /* 0x00180000d3d37984 */ /* 0x000e220000000800 */
[----:B------:R-:W-:Y:S04]  /*a7d0*/  BSSY.RECONVERGENT B0, `(.L_x_7496) ;  /* 0x0000004000007945 */ /* 0x000fe80003800200 */
[----:B------:R-:W-:Y:S05]  /*a7e0*/  @!P6 BRA `(.L_x_7497) ;  /* 0x000000000008e947 */ /* 0x000fea0003800000 */
[----:B------:R1:W-:Y:S04]  /*a7f0*/  REDG.E.ADD.F32.FTZ.RN.STRONG.GPU desc[UR24][R128.64+0x780], R243 ;  /* 0x000780f3800079a6 */ /* 0x0003e8000c12f318 */
[----:B0-----:R0:W-:Y:S02]  /*a800*/  REDG.E.ADD.F32.FTZ.RN.STRONG.GPU desc[UR24][R130.64+0x780], R211 ;  /* 0x000780d3820079a6 */ /* 0x0011e4000c12f318 */
.L_x_7497:
[----:B------:R-:W-:Y:S05]  /*a810*/  BSYNC.RECONVERGENT B0 ;  /* 0x0000000000007941 */ /* 0x000fea0003800200 */
.L_x_7496:
[----:B01-3--:R-:W0:Y:S01]  /*a820*/  SHFL.DOWN P2, R129, R240, 0x1, 0x1f ;  /* 0x08201f00f0817f89 */ /* 0x00be220000040000 */
[-C--:B--2---:R-:W-:Y:S01]  /*a830*/  FMUL.FTZ R197, R163, R166.reuse ;  /* 0x000000a6a3c57220 */ /* 0x084fe20000410000 */
[----:B------:R-:W-:Y:S01]  /*a840*/  FMUL.FTZ R182, R148, R166 ;  /* 0x000000a694b67220 */ /* 0x000fe20000410000 */
[-C--:B------:R-:W-:Y:S01]  /*a850*/  FMUL.FTZ R164, R164, R165.reuse ;  /* 0x000000a5a4a47220 */ /* 0x080fe20000410000 */
[----:B------:R-:W-:Y:S01]  /*a860*/  FMUL.FTZ R184, R148, R165 ;  /* 0x000000a594b87220 */ /* 0x000fe20000410000 */
[-C--:B------:R-:W-:Y:S01]  /*a870*/  FMUL.FTZ R166, R162, R167.reuse ;  /* 0x000000a7a2a67220 */ /* 0x080fe20000410000 */
[C---:B------:R-:W-:Y:S01]  /*a880*/  FMUL.FTZ R180, R148.reuse, R167 ;  /* 0x000000a794b47220 */ /* 0x040fe20000410000 */
[-C--:B------:R-:W-:Y:S01]  /*a890*/  FMUL.FTZ R165, R159, R170.reuse ;  /* 0x000000aa9fa57220 */ /* 0x080fe20000410000 */
[C---:B------:R-:W-:Y:S01]  /*a8a0*/  FMUL.FTZ R167, R148.reuse, R170 ;  /* 0x000000aa94a77220 */ /* 0x040fe20000410000 */
[----:B------:R-:W-:Y:S01]  /*a8b0*/  FMUL.FTZ R187, R161, R168 ;  /* 0x000000a8a1bb7220 */ /* 0x000fe20000410000 */
[----:B------:R-:W-:Y:S01]  /*a8c0*/  FMUL.FTZ R161, R157, R172 ;  /* 0x000000ac9da17220 */ /* 0x000fe20000410000 */
[----:B------:R-:W-:Y:S01]  /*a8d0*/  FMUL.FTZ R157, R155, R174 ;  /* 0x000000ae9b9d7220 */ /* 0x000fe20000410000 */
[CC--:B------:R-:W-:Y:S01]  /*a8e0*/  FMUL.FTZ R155, R148.reuse, R176.reuse ;  /* 0x000000b0949b7220 */ /* 0x0c0fe20000410000 */
        /* <DEDUP_REMOVED lines=9> */
[C---:B------:R-:W-:Y:S01]  /*a980*/  FMUL.FTZ R168, R148.reuse, R168 ;  /* 0x000000a894a87220 */ /* 0x040fe20000410000 */
[----:B------:R-:W-:Y:S01]  /*a990*/  FMUL.FTZ R159, R148, R174 ;  /* 0x000000ae949f7220 */ /* 0x000fe20000410000 */
[----:B0-----:R-:W-:Y:S01]  /*a9a0*/  @P2 FADD R129, R240, R129 ;  /* 0x00000081f0812221 */ /* 0x001fe20000000000 */
[----:B------:R-:W-:Y:S01]  /*a9b0*/  ISETP.NE.AND P3, PT, R31, RZ, PT ;  /* 0x000000ff1f00720c */ /* 0x000fe20003f65270 */
[----:B------:R-:W-:Y:S01]  /*a9c0*/  FMUL.FTZ R162, R160, R169 ;  /* 0x000000a9a0a27220 */ /* 0x000fe20000410000 */
[----:B------:R-:W-:Y:S01]  /*a9d0*/  FMUL.FTZ R132, R148, R175 ;  /* 0x000000af94847220 */ /* 0x000fe20000410000 */
[----:B------:R-:W-:Y:S01]  /*a9e0*/  FMUL.FTZ R160, R158, R171 ;  /* 0x000000ab9ea07220 */ /* 0x000fe20000410000 */
[----:B------:R-:W0:Y:S01]  /*a9f0*/  SHFL.DOWN P2, R128, R129, 0x2, 0x1f ;  /* 0x08401f0081807f89 */ /* 0x000e220000040000 */
[----:B------:R-:W-:Y:S01]  /*aa00*/  FMUL.FTZ R159, R194, R159 ;  /* 0x0000009fc29f7220 */ /* 0x000fe20000410000 */
[----:B------:R-:W-:Y:S01]  /*aa10*/  FMUL.FTZ R133, R133, R168 ;  /* 0x000000a885857220 */ /* 0x000fe20000410000 */
[C---:B------:R-:W-:Y:S01]  /*aa20*/  FMUL.FTZ R169, R148.reuse, R169 ;  /* 0x000000a994a97220 */ /* 0x040fe20000410000 */
[C---:B------:R-:W-:Y:S01]  /*aa30*/  FMUL.FTZ R171, R148.reuse, R171 ;  /* 0x000000ab94ab7220 */ /* 0x040fe20000410000 */
[C---:B------:R-:W-:Y:S01]  /*aa40*/  FMUL.FTZ R163, R148.reuse, R172 ;  /* 0x000000ac94a37220 */ /* 0x040fe20000410000 */
        /* <DEDUP_REMOVED lines=16> */
[----:B------:R-:W-:Y:S01]  /*ab50*/  FADD.FTZ R103, R132, R103 ;  /* 0x0000006784677221 */ /* 0x000fe20000010000 */
[----:B------:R-:W-:Y:S01]  /*ab60*/  FADD.FTZ R105, R130, R105 ;  /* 0x0000006982697221 */ /* 0x000fe20000010000 */
[----:B0-----:R-:W-:Y:S01]  /*ab70*/  @P2 FADD R128, R129, R128 ;  /* 0x0000008081802221 */ /* 0x001fe20000000000 */
[----:B------:R-:W-:Y:S01]  /*ab80*/  FMUL.FTZ R129, R148, R188 ;  /* 0x000000bc94817220 */ /* 0x000fe20000410000 */
[----:B------:R-:W-:Y:S01]  /*ab90*/  FFMA.FTZ R195, R98, R156, R195 ;  /* 0x0000009c62c37223 */ /* 0x000fe200000100c3 */
        /* <DEDUP_REMOVED lines=27> */
[----:B------:R-:W-:Y:S01]  /*ad50*/  FMUL.FTZ R128, R148, R179 ;  /* 0x000000b394807220 */ /* 0x000fe20000410000 */
[----:B------:R-:W-:Y:S01]  /*ad60*/  FFMA.FTZ R115, R150, R50, R115 ;  /* 0x0000003296737223 */ /* 0x000fe20000010073 */
[----:B------:R-:W-:Y:S01]  /*ad70*/  FADD.FTZ R80, R169, R80 ;  /* 0x00000050a9507221 */ /* 0x000fe20000010000 */
[----:B------:R-:W-:Y:S01]  /*ad80*/  FFMA.FTZ R142, R187, R61, R142 ;  /* 0x0000003dbb8e7223 */ /* 0x000fe2000001008e */
[----:B------:R-:W0:Y:S01]  /*ad90*/  SHFL.DOWN P2, R170, R199, 0x8, 0x1f ;  /* 0x09001f00c7aa7f89 */ /* 0x000e220000040000 */
[----:B------:R-:W-:Y:S01]  /*ada0*/  FMUL.FTZ R189, R189, R128 ;  /* 0x00000080bdbd7220 */ /* 0x000fe20000410000 */
[----:B------:R-:W-:Y:S01]  /*adb0*/  FFMA.FTZ R128, R78, R151, R131 ;  /* 0x000000974e807223 */ /* 0x000fe20000010083 */
        /* <DEDUP_REMOVED lines=27> */
.L_x_7499:
[----:B------:R-:W-:Y:S05]  /*af70*/  BSYNC.RECONVERGENT B0 ;  /* 0x0000000000007941 */ /* 0x000fea0003800200 */
.L_x_7498:
[----:B------:R-:W-:-:S04]  /*af80*/  IADD3 R147, PT, PT, R147, 0x1, RZ ;  /* 0x0000000193937810 */ /* 0x000fc80007ffe0ff */
[----:B------:R-:W-:-:S13]  /*af90*/  ISETP.GE.AND P2, PT, R147, UR31, PT ;  /* 0x0000001f93007c0c */ /* 0x000fda000bf46270 */
[----:B------:R-:W-:Y:S05]  /*afa0*/  @!P2 BRA `(.L_x_7500) ;  /* 0xffffffc0009ca947 */ /* 0x000fea000383ffff */
.L_x_7462:
        /* <DEDUP_REMOVED lines=11> */
[----:B------:R-:W-:Y:S02]  /*b060*/  PRMT R50, RZ, 0x7610, R50 ;  /* 0x00007610ff327816 */ /* 0x000fe40000000032 */
        /* <DEDUP_REMOVED lines=65> */
[----:B--2---:R-:W-:-:S05]  /*b480*/  HADD2.F32 R0, -RZ, R0.H0_H0 ;  /* 0x20000000ff007230 */ /* 0x004fca0000004100 */
[--C-:B------:R-:W-:Y:S01]  /*b490*/  FADD.FTZ R53, R0, R3.reuse ;  /* 0x0000000300357221 */ /* 0x100fe20000010000 */
[----:B---3--:R-:W-:Y:S02]  /*b4a0*/  HADD2.F32 R0, -RZ, R31.H0_H0 ;  /* 0x2000001fff007230 */ /* 0x008fe40000004100 */
[----:B----4-:R-:W-:Y:S01]  /*b4b0*/  HADD2.F32 R52, -RZ, R49.H0_H0 ;  /* 0x20000031ff347230 */ /* 0x010fe20000004100 */
[----:B------:R-:W-:Y:S01]  /*b4c0*/  LDS.U16 R31, [R48+0xa] ;  /* 0x00000a00301f7984 */ /* 0x000fe20000000400 */
[----:B------:R-:W-:Y:S01]  /*b4d0*/  FSETP.GTU.FTZ.AND P3, PT, R53, 20, PT ;  /* 0x41a000003500780b */ /* 0x000fe20003f7c000 */
[--C-:B------:R-:W-:Y:S02]  /*b4e0*/  FADD.FTZ R55, R0, R3.reuse ;  /* 0x0000000300377221 */ /* 0x100fe40000010000 */
[----:B------:R-:W-:Y:S01]  /*b4f0*/  FADD.FTZ R56, R52, R3 ;  /* 0x0000000334387221 */ /* 0x000fe20000010000 */
[----:B-----5:R-:W-:Y:S01]  /*b500*/  HADD2.F32 R50, -RZ, R50.H0_H0 ;  /* 0x20000032ff327230 */ /* 0x020fe20000004100 */
[----:B------:R-:W2:Y:S01]  /*b510*/  LDS.U16 R0, [R48+0x8] ;  /* 0x0000080030007984 */ /* 0x000ea20000000400 */
[----:B------:R-:W-:-:S02]  /*b520*/  FSETP.GTU.FTZ.AND P5, PT, R55, 20, PT ;  /* 0x41a000003700780b */ /* 0x000fc40003fbc000 */
[----:B------:R-:W-:Y:S01]  /*b530*/  FSETP.GTU.FTZ.AND P0, PT, R56, 20, PT ;  /* 0x41a000003800780b */ /* 0x000fe20003f1c000 */
[----:B------:R-:W3:Y:S04]  /*b540*/  LDS.U16 R49, [R48+0xc] ;  /* 0x00000c0030317984 */ /* 0x000ee80000000400 */
[----:B------:R-:W-:Y:S01]  /*b550*/  @!P3 FMUL.FTZ R53, R53, -1.4426950216293334961 ;  /* 0xbfb8aa3b3535b820 */ /* 0x000fe20000410000 */
[----:B------:R-:W-:Y:S01]  /*b560*/  FADD.FTZ R58, R50, R3 ;  /* 0x00000003323a7221 */ /* 0x000fe20000010000 */
[----:B------:R-:W-:Y:S04]  /*b570*/  LDS.U16 R52, [R48+0x12] ;  /* 0x0000120030347984 */ /* 0x000fe80000000400 */
[----:B------:R-:W4:Y:S01]  /*b580*/  LDS.U16 R50, [R48+0xe] ;  /* 0x00000e0030327984 */ /* 0x000f220000000400 */
[----:B------:R-:W5:Y:S01]  /*b590*/  @!P3 MUFU.EX2 R53, R53 ;  /* 0x000000350035b308 */ /* 0x000f620000000800 */
[----:B------:R-:W-:Y:S01]  /*b5a0*/  @!P5 FMUL.FTZ R55, R55, -1.4426950216293334961 ;  /* 0xbfb8aa3b3737d820 */ /* 0x000fe20000410000 */
[----:B------:R-:W-:Y:S01]  /*b5b0*/  @!P0 FMUL.FTZ R56, R56, -1.4426950216293334961 ;  /* 0xbfb8aa3b38388820 */ /* 0x000fe20000410000 */
[----:B------:R-:W-:-:S04]  /*b5c0*/  FSETP.GTU.FTZ.AND P2, PT, R58, 20, PT ;  /* 0x41a000003a00780b */ /* 0x000fc80003f5c000 */
[----:B------:R-:W0:Y:S04]  /*b5d0*/  @!P5 MUFU.EX2 R55, R55 ;  /* 0x000000370037d308 */ /* 0x000e280000000800 */
[----:B------:R-:W1:Y:S01]  /*b5e0*/  @!P0 MUFU.EX2 R56, R56 ;  /* 0x0000003800388308 */ /* 0x000e620000000800 */
[----:B-----5:R-:W-:-:S04]  /*b5f0*/  @!P3 FADD.FTZ R54, R53, 1 ;  /* 0x3f8000003536b421 */ /* 0x020fc80000010000 */
[----:B------:R-:W-:Y:S02]  /*b600*/  @!P2 FMUL.FTZ R58, R58, -1.4426950216293334961 ;  /* 0xbfb8aa3b3a3aa820 */ /* 0x000fe40000410000 */
[----:B------:R-:W5:Y:S01]  /*b610*/  @!P3 MUFU.RCP R54, R54 ;  /* 0x000000360036b308 */ /* 0x000f620000001000 */
[----:B0-----:R-:W-:Y:S01]  /*b620*/  @!P5 FADD.FTZ R53, R55, 1 ;  /* 0x3f8000003735d421 */ /* 0x001fe20000010000 */
[----:B-1----:R-:W-:-:S06]  /*b630*/  @!P0 FADD.FTZ R57, R56, 1 ;  /* 0x3f80000038398421 */ /* 0x002fcc0000010000 */
[----:B------:R-:W0:Y:S01]  /*b640*/  @!P5 MUFU.RCP R53, R53 ;  /* 0x000000350035d308 */ /* 0x000e220000001000 */
[----:B--2---:R-:W-:-:S07]  /*b650*/  HADD2.F32 R0, -RZ, R0.H0_H0 ;  /* 0x20000000ff007230 */ /* 0x004fce0000004100 */
[----:B------:R-:W1:Y:S04]  /*b660*/  @!P2 MUFU.EX2 R58, R58 ;  /* 0x0000003a003aa308 */ /* 0x000e680000000800 */
[----:B------:R-:W2:Y:S01]  /*b670*/  @!P0 MUFU.RCP R60, R57 ;  /* 0x00000039003c8308 */ /* 0x000ea20000001000 */
[----:B-----5:R-:W-:Y:S01]  /*b680*/  @!P3 FMUL.FTZ R109, R109, R54 ;  /* 0x000000366d6db220 */ /* 0x020fe20000410000 */
[----:B------:R-:W-:Y:S02]  /*b690*/  HADD2.F32 R56, -RZ, R31.H0_H0 ;  /* 0x2000001fff387230 */ /* 0x000fe40000004100 */
[----:B------:R-:W-:Y:S01]  /*b6a0*/  FADD.FTZ R31, R0, R3 ;  /* 0x00000003001f7221 */ /* 0x000fe20000010000 */
[----:B---3--:R-:W-:Y:S02]  /*b6b0*/  HADD2.F32 R54, -RZ, R49.H0_H0 ;  /* 0x20000031ff367230 */ /* 0x008fe40000004100 */
[----:B----4-:R-:W-:-:S02]  /*b6c0*/  HADD2.F32 R50, -RZ, R50.H0_H0 ;  /* 0x20000032ff327230 */ /* 0x010fc40000004100 */
[----:B------:R-:W-:Y:S02]  /*b6d0*/  HADD2.F32 R0, -RZ, R51.H0_H0 ;  /* 0x20000033ff007230 */ /* 0x000fe40000004100 */
[--C-:B------:R-:W-:Y:S01]  /*b6e0*/  FADD.FTZ R56, R56, R3.reuse ;  /* 0x0000000338387221 */ /* 0x100fe20000010000 */
[----:B-1----:R-:W-:Y:S01]  /*b6f0*/  @!P2 FADD.FTZ R59, R58, 1 ;  /* 0x3f8000003a3ba421 */ /* 0x002fe20000010000 */
[--C-:B------:R-:W-:Y:S01]  /*b700*/  FADD.FTZ R54, R54, R3.reuse ;  /* 0x0000000336367221 */ /* 0x100fe20000010000 */
[--C-:B------:R-:W-:Y:S01]  /*b710*/  FADD.FTZ R51, R50, R3.reuse ;  /* 0x0000000332337221 */ /* 0x100fe20000010000 */
[----:B0-----:R-:W-:Y:S01]  /*b720*/  @!P5 FMUL.FTZ R100, R100, R53 ;  /* 0x000000356464d220 */ /* 0x001fe20000410000 */
[----:B------:R-:W-:Y:S01]  /*b730*/  FADD.FTZ R53, R0, R3 ;  /* 0x0000000300357221 */ /* 0x000fe20000010000 */
[----:B------:R-:W-:Y:S02]  /*b740*/  FSETP.GTU.FTZ.AND P3, PT, R31, 20, PT ;  /* 0x41a000001f00780b */ /* 0x000fe40003f7c000 */
[----:B------:R-:W-:Y:S01]  /*b750*/  FSETP.GTU.FTZ.AND P4, PT, R56, 20, PT ;  /* 0x41a000003800780b */ /* 0x000fe20003f9c000 */
[----:B------:R-:W0:Y:S01]  /*b760*/  @!P2 MUFU.RCP R59, R59 ;  /* 0x0000003b003ba308 */ /* 0x000e220000001000 */
[----:B------:R-:W-:Y:S01]  /*b770*/  FSETP.GTU.FTZ.AND P6, PT, R54, 20, PT ;  /* 0x41a000003600780b */ /* 0x000fe20003fdc000 */
[----:B--2---:R-:W-:Y:S01]  /*b780*/  @!P0 FMUL.FTZ R107, R107, R60 ;  /* 0x0000003c6b6b8220 */ /* 0x004fe20000410000 */
[----:B------:R-:W-:-:S02]  /*b790*/  FSETP.GTU.FTZ.AND P5, PT, R51, 20, PT ;  /* 0x41a000003300780b */ /* 0x000fc40003fbc000 */
[----:B------:R-:W-:Y:S01]  /*b7a0*/  FSETP.GTU.FTZ.AND P0, PT, R53, 20, PT ;  /* 0x41a000003500780b */ /* 0x000fe20003f1c000 */
[----:B------:R-:W-:-:S04]  /*b7b0*/  HADD2.F32 R52, -RZ, R52.H0_H0 ;  /* 0x20000034ff347230 */ /* 0x000fc80000004100 */
[----:B------:R-:W-:Y:S02]  /*b7c0*/  @!P3 FMUL.FTZ R0, R31, -1.4426950216293334961 ;  /* 0xbfb8aa3b1f00b820 */ /* 0x000fe40000410000 */
[----:B------:R-:W-:Y:S01]  /*b7d0*/  @!P4 FMUL.FTZ R49, R56, -1.4426950216293334961 ;  /* 0xbfb8aa3b3831c820 */ /* 0x000fe20000410000 */
[----:B------:R-:W-:Y:S01]  /*b7e0*/  FADD.FTZ R55, R52, R3 ;  /* 0x0000000334377221 */ /* 0x000fe20000010000 */
[----:B------:R-:W-:Y:S02]  /*b7f0*/  @!P6 FMUL.FTZ R50, R54, -1.4426950216293334961 ;  /* 0xbfb8aa3b3632e820 */ /* 0x000fe40000410000 */
[----:B------:R-:W-:Y:S02]  /*b800*/  @!P5 FMUL.FTZ R51, R51, -1.4426950216293334961 ;  /* 0xbfb8aa3b3333d820 */ /* 0x000fe40000410000 */
[----:B------:R-:W-:Y:S01]  /*b810*/  @!P0 FMUL.FTZ R52, R53, -1.4426950216293334961 ;  /* 0xbfb8aa3b35348820 */ /* 0x000fe20000410000 */
[----:B------:R-:W1:Y:S01]  /*b820*/  @!P3 MUFU.EX2 R0, R0 ;  /* 0x000000000000b308 */ /* 0x000e620000000800 */
[----:B0-----:R-:W-:Y:S01]  /*b830*/  @!P2 FMUL.FTZ R96, R96, R59 ;  /* 0x0000003b6060a220 */ /* 0x001fe20000410000 */
[----:B------:R-:W-:-:S02]  /*b840*/  FSETP.GTU.FTZ.AND P2, PT, R55, 20, PT ;  /* 0x41a000003700780b */ /* 0x000fc40003f5c000 */
[----:B------:R-:W0:Y:S04]  /*b850*/  @!P4 MUFU.EX2 R49, R49 ;  /* 0x000000310031c308 */ /* 0x000e280000000800 */
[----:B------:R-:W2:Y:S04]  /*b860*/  @!P6 MUFU.EX2 R50, R50 ;  /* 0x000000320032e308 */ /* 0x000ea80000000800 */
[----:B------:R-:W3:Y:S04]  /*b870*/  @!P5 MUFU.EX2 R51, R51 ;  /* 0x000000330033d308 */ /* 0x000ee80000000800 */
[----:B------:R-:W4:Y:S01]  /*b880*/  @!P0 MUFU.EX2 R52, R52 ;  /* 0x0000003400348308 */ /* 0x000f220000000800 */
[----:B-1----:R-:W-:Y:S01]  /*b890*/  @!P3 FADD.FTZ R31, R0, 1 ;  /* 0x3f800000001fb421 */ /* 0x002fe20000010000 */
[----:B0-----:R-:W-:Y:S01]  /*b8a0*/  @!P4 FADD.FTZ R0, R49, 1 ;  /* 0x3f8000003100c421 */ /* 0x001fe20000010000 */
[----:B------:R-:W-:Y:S01]  /*b8b0*/  @!P2 FMUL.FTZ R53, R55, -1.4426950216293334961 ;  /* 0xbfb8aa3b3735a820 */ /* 0x000fe20000410000 */
[----:B--2---:R-:W-:Y:S01]  /*b8c0*/  @!P6 FADD.FTZ R49, R50, 1 ;  /* 0x3f8000003231e421 */ /* 0x004fe20000010000 */
[----:B---3--:R-:W-:Y:S01]  /*b8d0*/  @!P5 FADD.FTZ R50, R51, 1 ;  /* 0x3f8000003332d421 */ /* 0x008fe20000010000 */
[----:B----4-:R-:W-:-:S03]  /*b8e0*/  @!P0 FADD.FTZ R51, R52, 1 ;  /* 0x3f80000034338421 */ /* 0x010fc60000010000 */
[----:B------:R-:W0:Y:S04]  /*b8f0*/  @!P2 MUFU.EX2 R53, R53 ;  /* 0x000000350035a308 */ /* 0x000e280000000800 */
[----:B------:R1:W2:Y:S08]  /*b900*/  @!P0 MUFU.RCP R52, R51 ;  /* 0x0000003300348308 */ /* 0x0002b00000001000 */
[----:B------:R3:W-:Y:S01]  /*b910*/  @!P4 MUFU.RCP R55, R0 ;  /* 0x000000000037c308 */ /* 0x0007e20000001000 */
[----:B-1----:R-:W-:Y:S04]  /*b920*/  LDS.U16 R51, [R48+0x1c] ;  /* 0x00001c0030337984 */ /* 0x002fe80000000400 */
[----:B---3--:R-:W1:Y:S01]  /*b930*/  LDS.U16 R0, [R48+0x14] ;  /* 0x0000140030007984 */ /* 0x008e620000000400 */
[----:B0-----:R-:W-:-:S02]  /*b940*/  @!P2 FADD.FTZ R53, R53, 1 ;  /* 0x3f8000003535a421 */ /* 0x001fc40000010000 */
[----:B------:R0:W-:Y:S01]  /*b950*/  @!P3 MUFU.RCP R54, R31 ;  /* 0x0000001f0036b308 */ /* 0x0001e20000001000 */
[----:B--2---:R-:W-:Y:S02]  /*b960*/  @!P0 FMUL.FTZ R101, R101, R52 ;  /* 0x0000003465658220 */ /* 0x004fe40000410000 */
[----:B------:R-:W-:Y:S05]  /*b970*/  LDS.U16 R52, [R48+0x1e] ;  /* 0x00001e0030347984 */ /* 0x000fea0000000400 */
[----:B------:R2:W-:Y:S01]  /*b980*/  @!P6 MUFU.RCP R56, R49 ;  /* 0x000000310038e308 */ /* 0x0005e20000001000 */
[----:B0-----:R-:W0:Y:S07]  /*b990*/  LDS.U16 R31, [R48+0x16] ;  /* 0x00001600301f7984 */ /* 0x001e2e0000000400 */
[----:B------:R3:W-:Y:S01]  /*b9a0*/  @!P5 MUFU.RCP R57, R50 ;  /* 0x000000320039d308 */ /* 0x0007e20000001000 */
[----:B--2---:R-:W2:Y:S07]  /*b9b0*/  LDS.U16 R49, [R48+0x18] ;  /* 0x0000180030317984 */ /* 0x004eae0000000400 */
[----:B------:R-:W4:Y:S01]  /*b9c0*/  @!P2 MUFU.RCP R53, R53 ;  /* 0x000000350035a308 */ /* 0x000f220000001000 */
[----:B---3--:R-:W3:Y:S01]  /*b9d0*/  LDS.U16 R50, [R48+0x1a] ;  /* 0x00001a0030327984 */ /* 0x008ee20000000400 */
[----:B------:R-:W-:Y:S01]  /*b9e0*/  BAR.SYNC.DEFER_BLOCKING 0x0 ;  /* 0x0000000000007b1d */ /* 0x000fe20000010000 */
[----:B----4-:R-:W-:Y:S01]  /*b9f0*/  @!P2 FMUL.FTZ R84, R84, R53 ;  /* 0x000000355454a220 */ /* 0x010fe20000410000 */
[----:B------:R-:W-:Y:S01]  /*ba00*/  PRMT R53, R114, 0x7632, R53 ;  /* 0x0000763272357816 */ /* 0x000fe20000000035 */
[----:B-1----:R-:W-:-:S04]  /*ba10*/  HADD2.F32 R0, -RZ, R0.H0_H0 ;  /* 0x20000000ff007230 */ /* 0x002fc80000004100 */
[----:B------:R1:W-:Y:S02]  /*ba20*/  STS.U16 [R48+0x2], R53 ;  /* 0x0000023530007388 */ /* 0x0003e40000000400 */
[----:B-1----:R-:W-:-:S05]  /*ba30*/  PRMT R53, R138, 0x7632, R53 ;  /* 0x000076328a357816 */ /* 0x002fca0000000035 */
[----:B------:R1:W-:Y:S01]  /*ba40*/  STS.U16 [R48+0x12], R53 ;  /* 0x0000123530007388 */ /* 0x0003e20000000400 */
[----:B------:R-:W-:Y:S01]  /*ba50*/  @!P6 FMUL.FTZ R103, R103, R56 ;  /* 0x000000386767e220 */ /* 0x000fe20000410000 */
[----:B------:R-:W-:Y:S01]  /*ba60*/  @!P3 FMUL.FTZ R105, R105, R54 ;  /* 0x000000366969b220 */ /* 0x000fe20000410000 */
[----:B------:R-:W-:Y:S01]  /*ba70*/  @!P4 FMUL.FTZ R92, R92, R55 ;  /* 0x000000375c5cc220 */ /* 0x000fe20000410000 */
[----:B------:R-:W-:Y:S01]  /*ba80*/  PRMT R54, R116, 0x7632, R54 ;  /* 0x0000763274367816 */ /* 0x000fe20000000036 */
[----:B-1----:R-:W-:Y:S01]  /*ba90*/  FADD.FTZ R53, R0, R3 ;  /* 0x0000000300357221 */ /* 0x002fe20000010000 */
[----:B------:R-:W-:-:S04]  /*baa0*/  PRMT R55, R134, 0x7632, R55 ;  /* 0x0000763286377816 */ /* 0x000fc80000000037 */
[----:B------:R-:W-:Y:S02]  /*bab0*/  FSETP.GTU.FTZ.AND P6, PT, R53, 20, PT ;  /* 0x41a000003500780b */ /* 0x000fe40003fdc000 */
[----:B------:R-:W-:Y:S02]  /*bac0*/  F2FP.F16.F32.PACK_AB R136, R137, R136 ;  /* 0x000000888988723e */ /* 0x000fe400000000ff */
[----:B------:R-:W-:Y:S02]  /*bad0*/  F2FP.F16.F32.PACK_AB R140, R141, R140 ;  /* 0x0000008c8d8c723e */ /* 0x000fe400000000ff */
[----:B------:R-:W-:Y:S02]  /*bae0*/  F2FP.F16.F32.PACK_AB R142, R143, R142 ;  /* 0x0000008e8f8e723e */ /* 0x000fe400000000ff */
[----:B------:R-:W-:Y:S01]  /*baf0*/  F2FP.F16.F32.PACK_AB R144, R145, R144 ;  /* 0x000000909190723e */ /* 0x000fe200000000ff */
[----:B------:R-:W-:Y:S01]  /*bb00*/  @!P5 FMUL.FTZ R88, R88, R57 ;  /* 0x000000395858d220 */ /* 0x000fe20000410000 */
[----:B------:R1:W-:Y:S01]  /*bb10*/  STS.U16 [R48+0x6], R54 ;  /* 0x0000063630007388 */ /* 0x0003e20000000400 */
[----:B0-----:R-:W-:Y:S01]  /*bb20*/  HADD2.F32 R0, -RZ, R31.H0_H0 ;  /* 0x2000001fff007230 */ /* 0x001fe20000004100 */
[----:B------:R-:W-:-:S02]  /*bb30*/  PRMT R56, R136, 0x7632, R56 ;  /* 0x0000763288387816 */ /* 0x000fc40000000038 */
[----:B------:R0:W-:Y:S01]  /*bb40*/  STS.U16 [R48+0xa], R55 ;  /* 0x00000a3730007388 */ /* 0x0001e20000000400 */
[----:B------:R-:W-:Y:S01]  /*bb50*/  PRMT R57, R144, 0x7632, R57 ;  /* 0x0000763290397816 */ /* 0x000fe20000000039 */
[----:B------:R-:W-:Y:S01]  /*bb60*/  FADD.FTZ R31, R0, R3 ;  /* 0x00000003001f7221 */ /* 0x000fe20000010000 */
[----:B------:R-:W-:Y:S02]  /*bb70*/  MOV R58, UR23 ;  /* 0x00000017003a7c02 */ /* 0x000fe40008000f00 */
[----:B-1----:R-:W-:Y:S02]  /*bb80*/  PRMT R54, R140, 0x7632, R54 ;  /* 0x000076328c367816 */ /* 0x002fe40000000036 */
[----:B0-----:R-:W-:Y:S01]  /*bb90*/  PRMT R55, R142, 0x7632, R55 ;  /* 0x000076328e377816 */ /* 0x001fe20000000037 */
[----:B------:R-:W-:Y:S01]  /*bba0*/  STS.U16 [R48], R114 ;  /* 0x0000007230007388 */ /* 0x000fe20000000400 */
[----:B------:R-:W-:-:S03]  /*bbb0*/  @!P6 FMUL.FTZ R0, R53, -1.4426950216293334961 ;  /* 0xbfb8aa3b3500e820 */ /* 0x000fc60000410000 */
[----:B------:R-:W-:Y:S04]  /*bbc0*/  STS.U16 [R48+0x4], R116 ;  /* 0x0000047430007388 */ /* 0x000fe80000000400 */
[----:B------:R-:W-:Y:S04]  /*bbd0*/  STS.U16 [R48+0x8], R134 ;  /* 0x0000088630007388 */ /* 0x000fe80000000400 */
[----:B------:R-:W-:Y:S04]  /*bbe0*/  STS.U16 [R48+0xc], R136 ;  /* 0x00000c8830007388 */ /* 0x000fe80000000400 */
[----:B------:R0:W-:Y:S04]  /*bbf0*/  STS.U16 [R48+0xe], R56 ;  /* 0x00000e3830007388 */ /* 0x0001e80000000400 */
[----:B------:R-:W-:Y:S04]  /*bc00*/  STS.U16 [R48+0x10], R138 ;  /* 0x0000108a30007388 */ /* 0x000fe80000000400 */
[----:B------:R-:W-:Y:S01]  /*bc10*/  STS.U16 [R48+0x14], R140 ;  /* 0x0000148c30007388 */ /* 0x000fe20000000400 */
[----:B0-----:R-:W-:-:S03]  /*bc20*/  HADD2.F32 R56, -RZ, R51.H0_H0 ;  /* 0x20000033ff387230 */ /* 0x001fc60000004100 */
[----:B------:R2:W-:Y:S04]  /*bc30*/  STS.U16 [R48+0x16], R54 ;  /* 0x0000163630007388 */ /* 0x0005e80000000400 */
[----:B------:R-:W-:Y:S04]  /*bc40*/  STS.U16 [R48+0x18], R142 ;  /* 0x0000188e30007388 */ /* 0x000fe80000000400 */
[----:B------:R-:W-:Y:S01]  /*bc50*/  STS.U16 [R48+0x1a], R55 ;  /* 0x00001a3730007388 */ /* 0x000fe20000000400 */
[----:B--2---:R-:W-:-:S03]  /*bc60*/  HADD2.F32 R54, -RZ, R49.H0_H0 ;  /* 0x20000031ff367230 */ /* 0x004fc60000004100 */
        /* <DEDUP_REMOVED lines=23> */
[----:B------:R-:W-:-:S03]  /*bde0*/  FADD.FTZ R56, R56, R3 ;  /* 0x0000000338387221 */ /* 0x000fc60000010000 */
[----:B------:R-:W-:Y:S01]  /*bdf0*/  FSETP.GTU.FTZ.AND P2, PT, R54, 20, PT ;  /* 0x41a000003600780b */ /* 0x000fe20003f5c000 */
[----:B---3--:R-:W-:Y:S01]  /*be00*/  HADD2.F32 R50, -RZ, R50.H0_H0 ;  /* 0x20000032ff327230 */ /* 0x008fe20000004100 */
[----:B------:R-:W-:Y:S01]  /*be10*/  FSETP.GTU.FTZ.AND P0, PT, R56, 20, PT ;  /* 0x41a000003800780b */ /* 0x000fe20003f1c000 */
[----:B------:R-:W-:Y:S02]  /*be20*/  HADD2.F32 R52, -RZ, R52.H0_H0 ;  /* 0x20000034ff347230 */ /* 0x000fe40000004100 */
[----:B------:R-:W-:Y:S01]  /*be30*/  @!P3 FMUL.FTZ R31, R31, -1.4426950216293334961 ;  /* 0xbfb8aa3b1f1fb820 */ /* 0x000fe20000410000 */
[----:B------:R-:W0:Y:S01]  /*be40*/  @!P6 MUFU.EX2 R0, R0 ;  /* 0x000000000000e308 */ /* 0x000e220000000800 */
[--C-:B------:R-:W-:Y:S01]  /*be50*/  FADD.FTZ R50, R50, R3.reuse ;  /* 0x0000000332327221 */ /* 0x100fe20000010000 */
[----:B------:R-:W-:-:S03]  /*be60*/  FADD.FTZ R52, R52, R3 ;  /* 0x0000000334347221 */ /* 0x000fc60000010000 */
[----:B------:R-:W1:Y:S01]  /*be70*/  @!P3 MUFU.EX2 R31, R31 ;  /* 0x0000001f001fb308 */ /* 0x000e620000000800 */
[----:B------:R-:W-:Y:S01]  /*be80*/  FSETP.GTU.FTZ.AND P5, PT, R50, 20, PT ;  /* 0x41a000003200780b */ /* 0x000fe20003fbc000 */
[----:B------:R-:W-:Y:S01]  /*be90*/  @!P2 FMUL.FTZ R49, R54, -1.4426950216293334961 ;  /* 0xbfb8aa3b3631a820 */ /* 0x000fe20000410000 */
[----:B------:R-:W-:Y:S01]  /*bea0*/  FSETP.GTU.FTZ.AND P4, PT, R52, 20, PT ;  /* 0x41a000003400780b */ /* 0x000fe20003f9c000 */
[----:B------:R-:W-:Y:S01]  /*beb0*/  @!P0 FMUL.FTZ R51, R56, -1.4426950216293334961 ;  /* 0xbfb8aa3b38338820 */ /* 0x000fe20000410000 */
[----:B------:R-:W2:Y:S03]  /*bec0*/  LDS R85, [UR22+0x420] ;  /* 0x00042016ff557984 */ /* 0x000ea60008000800 */
[----:B------:R-:W3:Y:S01]  /*bed0*/  @!P2 MUFU.EX2 R49, R49 ;  /* 0x000000310031a308 */ /* 0x000ee20000000800 */
[----:B0-----:R-:W-:-:S03]  /*bee0*/  @!P6 FADD.FTZ R0, R0, 1 ;  /* 0x3f8000000000e421 */ /* 0x001fc60000010000 */
[----:B------:R-:W0:Y:S01]  /*bef0*/  @!P0 MUFU.EX2 R51, R51 ;  /* 0x0000003300338308 */ /* 0x000e220000000800 */
[----:B-1----:R-:W-:Y:S01]  /*bf00*/  @!P3 FADD.FTZ R31, R31, 1 ;  /* 0x3f8000001f1fb421 */ /* 0x002fe20000010000 */
[----:B------:R-:W-:Y:S01]  /*bf10*/  @!P5 FMUL.FTZ R50, R50, -1.4426950216293334961 ;  /* 0xbfb8aa3b3232d820 */ /* 0x000fe20000410000 */
[----:B------:R-:W-:Y:S01]  /*bf20*/  UMOV UR7, URZ ;  /* 0x000000ff00077c82 */ /* 0x000fe20008000000 */
[----:B------:R-:W-:Y:S01]  /*bf30*/  @!P4 FMUL.FTZ R52, R52, -1.4426950216293334961 ;  /* 0xbfb8aa3b3434c820 */ /* 0x000fe20000410000 */
[----:B------:R-:W1:Y:S01]  /*bf40*/  @!P6 MUFU.RCP R0, R0 ;  /* 0x000000000000e308 */ /* 0x000e620000001000 */
[----:B------:R-:W-:-:S04]  /*bf50*/  UIMAD.WIDE.U32 UR8, UR29, UR10, UR6 ;  /* 0x0000000a1d0872a5 */ /* 0x000fc8000f8e0006 */
[----:B------:R-:W-:Y:S01]  /*bf60*/  UIMAD UR9, UR29, UR11, UR9 ;  /* 0x0000000b1d0972a4 */ /* 0x000fe2000f8e0209 */
[----:B---3--:R-:W-:Y:S01]  /*bf70*/  @!P2 FADD.FTZ R49, R49, 1 ;  /* 0x3f8000003131a421 */ /* 0x008fe20000010000 */
[----:B------:R-:W3:Y:S01]  /*bf80*/  LDCU.64 UR10, c[0x0][0x550] ;  /* 0x0000aa00ff0a77ac */ /* 0x000ee20008000a00 */
[----:B------:R-:W4:Y:S01]  /*bf90*/  @!P3 MUFU.RCP R31, R31 ;  /* 0x0000001f001fb308 */ /* 0x000f220000001000 */
[----:B0-----:R-:W-:-:S07]  /*bfa0*/  @!P0 FADD.FTZ R51, R51, 1 ;  /* 0x3f80000033338421 */ /* 0x001fce0000010000 */
[----:B------:R-:W0:Y:S04]  /*bfb0*/  @!P5 MUFU.EX2 R50, R50 ;  /* 0x000000320032d308 */ /* 0x000e280000000800 */
[----:B------:R-:W5:Y:S01]  /*bfc0*/  @!P4 MUFU.EX2 R52, R52 ;  /* 0x000000340034c308 */ /* 0x000f620000000800 */
[----:B------:R-:W-:-:S03]  /*bfd0*/  UIMAD.WIDE.U32 UR8, UR28, UR26, UR8 ;  /* 0x0000001a1c0872a5 */ /* 0x000fc6000f8e0008 */
[----:B------:R-:W3:Y:S01]  /*bfe0*/  @!P2 MUFU.RCP R54, R49 ;  /* 0x000000310036a308 */ /* 0x000ee20000001000 */
[----:B------:R-:W-:-:S07]  /*bff0*/  UIMAD UR9, UR28, UR27, UR9 ;  /* 0x0000001b1c0972a4 */ /* 0x000fce000f8e0209 */
[----:B------:R-:W3:Y:S01]  /*c000*/  @!P0 MUFU.RCP R56, R51 ;  /* 0x0000003300388308 */ /* 0x000ee20000001000 */
[----:B-1----:R-:W-:Y:S01]  /*c010*/  @!P6 FMUL.FTZ R99, R99, R0 ;  /* 0x000000006363e220 */ /* 0x002fe20000410000 */
[----:B0-----:R-:W-:Y:S01]  /*c020*/  @!P5 FADD.FTZ R50, R50, 1 ;  /* 0x3f8000003232d421 */ /* 0x001fe20000010000 */
[----:B------:R-:W-:Y:S01]  /*c030*/  IADD3 R0, P6, PT, R12, UR8, RZ ;  /* 0x000000080c007c10 */ /* 0x000fe2000ffde0ff */
[----:B-----5:R-:W-:Y:S01]  /*c040*/  @!P4 FADD.FTZ R52, R52, 1 ;  /* 0x3f8000003434c421 */ /* 0x020fe20000010000 */
[----:B----4-:R-:W-:Y:S02]  /*c050*/  @!P3 FMUL.FTZ R80, R80, R31 ;  /* 0x0000001f5050b220 */ /* 0x010fe40000410000 */
[----:B------:R-:W-:Y:S01]  /*c060*/  IADD3.X R31, PT, PT, RZ, UR9, RZ, P6, !PT ;  /* 0x00000009ff1f7c10 */ /* 0x000fe2000b7fe4ff */
[----:B------:R0:W1:Y:S01]  /*c070*/  @!P5 MUFU.RCP R87, R50 ;  /* 0x000000320057d308 */ /* 0x0000620000001000 */
[-C--:B--2---:R-:W-:Y:S01]  /*c080*/  ISETP.GE.AND P3, PT, R16, R85.reuse, PT ;  /* 0x000000551000720c */ /* 0x084fe20003f66270 */
[----:B---3--:R-:W-:Y:S01]  /*c090*/  @!P2 FMUL.FTZ R97, R97, R54 ;  /* 0x000000366161a220 */ /* 0x008fe20000410000 */
[-C--:B------:R-:W-:Y:S01]  /*c0a0*/  ISETP.GE.AND P2, PT, R12, R85.reuse, PT ;  /* 0x000000550c00720c */ /* 0x080fe20003f46270 */
[----:B------:R-:W2:Y:S04]  /*c0b0*/  LDCU.64 UR8, c[0x0][0x518] ;  /* 0x0000a300ff0877ac */ /* 0x000ea80008000a00 */
[----:B------:R-:W3:Y:S01]  /*c0c0*/  @!P4 MUFU.RCP R49, R52 ;  /* 0x000000340031c308 */ /* 0x000ee20000001000 */
[----:B0-----:R-:W-:Y:S01]  /*c0d0*/  LEA R50, P6, R0, UR10, 0x1 ;  /* 0x0000000a00327c11 */ /* 0x001fe2000f8c08ff */
[----:B------:R-:W-:Y:S01]  /*c0e0*/  @!P0 FMUL.FTZ R95, R95, R56 ;  /* 0x000000385f5f8220 */ /* 0x000fe20000410000 */
[----:B------:R-:W-:-:S02]  /*c0f0*/  ISETP.GE.AND P0, PT, R18, R85, PT ;  /* 0x000000551200720c */ /* 0x000fc40003f06270 */
[----:B------:R-:W-:Y:S01]  /*c100*/  LEA.HI.X R51, R0, UR11, R31, 0x1, P6 ;  /* 0x0000000b00337c11 */ /* 0x000fe2000b0f0c1f */
[----:B------:R-:W0:Y:S01]  /*c110*/  LDCU.64 UR10, c[0x0][0x520] ;  /* 0x0000a400ff0a77ac */ /* 0x000e220008000a00 */
[----:B------:R-:W-:Y:S01]  /*c120*/  ISETP.GE.AND P6, PT, R17, R85, PT ;  /* 0x000000551100720c */ /* 0x000fe20003fc6270 */
[----:B-1----:R-:W-:Y:S02]  /*c130*/  @!P5 FMUL.FTZ R76, R76, R87 ;  /* 0x000000574c4cd220 */ /* 0x002fe40000410000 */
[----:B------:R-:W-:Y:S01]  /*c140*/  @!P2 STG.E.U16 desc[UR24][R50.64], R53 ;  /* 0x000000353200a986 */ /* 0x000fe2000c101518 */
[-C--:B------:R-:W-:Y:S02]  /*c150*/  ISETP.GE.AND P2, PT, R19, R85.reuse, PT ;  /* 0x000000551300720c */ /* 0x080fe40003f46270 */
[-C--:B------:R-:W-:Y:S01]  /*c160*/  ISETP.GE.AND P5, PT, R22, R85.reuse, PT ;  /* 0x000000551600720c */ /* 0x080fe20003fa6270 */
[----:B------:R-:W-:Y:S01]  /*c170*/  @!P3 STG.E.U16 desc[UR24][R50.64+0x40], R55 ;  /* 0x000040373200b986 */ /* 0x000fe2000c101518 */
[----:B------:R-:W-:Y:S01]  /*c180*/  ISETP.GE.AND P3, PT, R20, R85, PT ;  /* 0x000000551400720c */ /* 0x000fe20003f66270 */
[----:B---3--:R-:W-:-:S02]  /*c190*/  @!P4 FMUL.FTZ R72, R72, R49 ;  /* 0x000000314848c220 */ /* 0x008fc40000410000 */
        /* <DEDUP_REMOVED lines=27> */
[----:B-1----:R-:W-:Y:S02]  /*c350*/  PRMT R51, R0, 0x7632, R51 ;  /* 0x0000763200337816 */ /* 0x002fe40000000033 */
[----:B------:R-:W-:Y:S02]  /*c360*/  F2FP.F16.F32.PACK_AB R0, R92, R105 ;  /* 0x000000695c00723e */ /* 0x000fe400000000ff */
[----:B------:R-:W-:Y:S02]  /*c370*/  PRMT R52, R31, 0x7610, R52 ;  /* 0x000076101f347816 */ /* 0x000fe40000000034 */
[----:B------:R-:W-:-:S02]  /*c380*/  PRMT R54, R0, 0x7610, R54 ;  /* 0x0000761000367816 */ /* 0x000fc40000000036 */
[----:B------:R-:W-:Y:S02]  /*c390*/  PRMT R55, R0, 0x7632, R55 ;  /* 0x0000763200377816 */ /* 0x000fe40000000037 */
[----:B------:R-:W-:Y:S02]  /*c3a0*/  PRMT R53, R31, 0x7632, R53 ;  /* 0x000076321f357816 */ /* 0x000fe40000000035 */
[----:B------:R-:W-:Y:S02]  /*c3b0*/  F2FP.F16.F32.PACK_AB R0, R88, R103 ;  /* 0x000000675800723e */ /* 0x000fe400000000ff */
[----:B------:R-:W-:Y:S02]  /*c3c0*/  F2FP.F16.F32.PACK_AB R31, R84, R101 ;  /* 0x00000065541f723e */ /* 0x000fe400000000ff */
[----:B------:R-:W-:Y:S01]  /*c3d0*/  PRMT R50, R0, 0x7610, R50 ;  /* 0x0000761000327816 */ /* 0x000fe20000000032 */
[----:B------:R1:W-:Y:S01]  /*c3e0*/  STS.U16 [R48+0x2], R51 ;  /* 0x0000023330007388 */ /* 0x0003e20000000400 */
[----:B------:R-:W-:-:S02]  /*c3f0*/  PRMT R56, R31, 0x7610, R56 ;  /* 0x000076101f387816 */ /* 0x000fc40000000038 */
[----:B------:R-:W-:Y:S01]  /*c400*/  PRMT R57, R31, 0x7632, R57 ;  /* 0x000076321f397816 */ /* 0x000fe20000000039 */
[----:B------:R3:W-:Y:S01]  /*c410*/  STS.U16 [R48], R49 ;  /* 0x0000003130007388 */ /* 0x0007e20000000400 */
[----:B------:R-:W-:Y:S02]  /*c420*/  F2FP.F16.F32.PACK_AB R31, R72, R95 ;  /* 0x0000005f481f723e */ /* 0x000fe400000000ff */
[----:B-1----:R-:W-:Y:S02]  /*c430*/  PRMT R51, R0, 0x7632, R51 ;  /* 0x0000763200337816 */ /* 0x002fe40000000033 */
[----:B------:R-:W-:Y:S02]  /*c440*/  F2FP.F16.F32.PACK_AB R0, R76, R97 ;  /* 0x000000614c00723e */ /* 0x000fe400000000ff */
[----:B---3--:R-:W-:Y:S01]  /*c450*/  F2FP.F16.F32.PACK_AB R49, R80, R99 ;  /* 0x000000635031723e */ /* 0x008fe200000000ff */
[----:B------:R1:W-:Y:S01]  /*c460*/  STS.U16 [R48+0x4], R52 ;  /* 0x0000043430007388 */ /* 0x0003e20000000400 */
[----:B------:R-:W-:-:S03]  /*c470*/  PRMT R59, R31, 0x7632, R59 ;  /* 0x000076321f3b7816 */ /* 0x000fc6000000003b */
[----:B------:R3:W-:Y:S04]  /*c480*/  STS.U16 [R48+0x8], R54 ;  /* 0x0000083630007388 */ /* 0x0007e80000000400 */
[----:B------:R4:W-:Y:S01]  /*c490*/  STS.U16 [R48+0xc], R50 ;  /* 0x00000c3230007388 */ /* 0x0009e20000000400 */
[----:B-1----:R-:W-:Y:S02]  /*c4a0*/  PRMT R52, R49, 0x7632, R52 ;  /* 0x0000763231347816 */ /* 0x002fe40000000034 */
        /* <DEDUP_REMOVED lines=32> */
[----:B--2---:R-:W-:-:S04]  /*c6b0*/  UIMAD.WIDE.U32 UR6, UR29, UR8, UR6 ;  /* 0x000000081d0672a5 */ /* 0x004fc8000f8e0006 */
[----:B------:R-:W-:Y:S01]  /*c6c0*/  UIMAD UR7, UR29, UR9, UR7 ;  /* 0x000000091d0772a4 */ /* 0x000fe2000f8e0207 */
[----:B------:R-:W2:Y:S01]  /*c6d0*/  LDCU.64 UR8, c[0x0][0x560] ;  /* 0x0000ac00ff0877ac */ /* 0x000ea20008000a00 */
[----:B------:R-:W4:Y:S02]  /*c6e0*/  LDS R65, [UR22+0x420] ;  /* 0x00042016ff417984 */ /* 0x000f240008000800 */
[----:B0-----:R-:W-:Y:S01]  /*c6f0*/  UIMAD.WIDE.U32 UR6, UR28, UR10, UR6 ;  /* 0x0000000a1c0672a5 */ /* 0x001fe2000f8e0006 */
[----:B------:R-:W-:-:S03]  /*c700*/  FADD.FTZ R109, R109, R6 ;  /* 0x000000066d6d7221 */ /* 0x000fc60000010000 */
[----:B------:R-:W-:Y:S01]  /*c710*/  UIMAD UR7, UR28, UR11, UR7 ;  /* 0x0000000b1c0772a4 */ /* 0x000fe2000f8e0207 */
[----:B------:R-:W-:Y:S01]  /*c720*/  FADD.FTZ R100, R109, R100 ;  /* 0x000000646d647221 */ /* 0x000fe20000010000 */
[----:B-1----:R-:W-:-:S03]  /*c730*/  IADD3 R0, P0, PT, R12, UR6, RZ ;  /* 0x000000060c007c10 */ /* 0x002fc6000ff1e0ff */
[----:B------:R-:W-:Y:S01]  /*c740*/  FADD.FTZ R107, R100, R107 ;  /* 0x0000006b646b7221 */ /* 0x000fe20000010000 */
[----:B---3--:R-:W-:Y:S02]  /*c750*/  IADD3.X R33, PT, PT, RZ, UR7, RZ, P0, !PT ;  /* 0x00000007ff217c10 */ /* 0x008fe400087fe4ff */
[----:B--2---:R-:W-:Y:S01]  /*c760*/  LEA R32, P2, R0, UR8, 0x1 ;  /* 0x0000000800207c11 */ /* 0x004fe2000f8408ff */
[----:B------:R-:W-:-:S03]  /*c770*/  FADD.FTZ R96, R107, R96 ;  /* 0x000000606b607221 */ /* 0x000fc60000010000 */
[----:B------:R-:W-:Y:S01]  /*c780*/  LEA.HI.X R33, R0, UR9, R33, 0x1, P2 ;  /* 0x0000000900217c11 */ /* 0x000fe200090f0c21 */
[----:B------:R-:W-:-:S04]  /*c790*/  FADD.FTZ R105, R96, R105 ;  /* 0x0000006960697221 */ /* 0x000fc80000010000 */
[----:B------:R-:W-:-:S04]  /*c7a0*/  FADD.FTZ R92, R105, R92 ;  /* 0x0000005c695c7221 */ /* 0x000fc80000010000 */
[----:B------:R-:W-:Y:S01]  /*c7b0*/  FADD.FTZ R103, R92, R103 ;  /* 0x000000675c677221 */ /* 0x000fe20000010000 */
[-C--:B----4-:R-:W-:Y:S02]  /*c7c0*/  ISETP.GE.AND P2, PT, R19, R65.reuse, PT ;  /* 0x000000411300720c */ /* 0x090fe40003f46270 */
[-C--:B------:R-:W-:Y:S02]  /*c7d0*/  ISETP.GE.AND P3, PT, R20, R65.reuse, PT ;  /* 0x000000411400720c */ /* 0x080fe40003f66270 */
[-C--:B------:R-:W-:Y:S02]  /*c7e0*/  ISETP.GE.AND P4, PT, R21, R65.reuse, PT ;  /* 0x000000411500720c */ /* 0x080fe40003f86270 */
[-C--:B------:R-:W-:Y:S02]  /*c7f0*/  ISETP.GE.AND P5, PT, R22, R65.reuse, PT ;  /* 0x000000411600720c */ /* 0x080fe40003fa6270 */
[-C--:B------:R-:W-:Y:S02]  /*c800*/  ISETP.GE.AND P6, PT, R23, R65.reuse, PT ;  /* 0x000000411700720c */ /* 0x080fe40003fc6270 */
[----:B------:R-:W-:-:S02]  /*c810*/  ISETP.GE.AND P0, PT, R12, R65, PT ;  /* 0x000000410c00720c */ /* 0x000fc40003f06270 */
[-C--:B------:R-:W-:Y:S01]  /*c820*/  ISETP.GE.AND P1, PT, R16, R65.reuse, PT ;  /* 0x000000411000720c */ /* 0x080fe20003f26270 */
        /* <DEDUP_REMOVED lines=48> */
.L_x_7428:
        /* <DEDUP_REMOVED lines=33> */
.L_x_7503:
[----:B------:R-:W-:Y:S05]  /*cd40*/  BSYNC.RECONVERGENT B0 ;  /* 0x0000000000007941 */ /* 0x000fea0003800200 */
.L_x_7502:
        /* <DEDUP_REMOVED lines=31> */
.L_x_7505:
[----:B------:R-:W-:Y:S05]  /*cf40*/  BSYNC.RECONVERGENT B0 ;  /* 0x0000000000007941 */ /* 0x000fea0003800200 */
.L_x_7504:
        /* <DEDUP_REMOVED lines=12> */
.L_x_7506:
        /* <DEDUP_REMOVED lines=15> */
.L_x_7507:
        /* <DEDUP_REMOVED lines=16> */
.L_x_10487:


//--------------------- .text._Z25selective_scan_bwd_kernelI32Selective_Scan_bwd_kernel_traitsILi32ELi16ELb1ELb0ELb0ELb0ELb0EN3c104HalfEfEEv12SSMParamsBwd --------------------------
	.section	.text._Z25selective_scan_bwd_kernelI32Selective_Scan_bwd_kernel_traitsILi32ELi16ELb1ELb0ELb0ELb0ELb0EN3c104HalfEfEEv12SSMParamsBwd,"ax",@progbits
	.align	128
        .global         _Z25selective_scan_bwd_kernelI32Selective_Scan_bwd_kernel_traitsILi32ELi16ELb1ELb0ELb0ELb0ELb0EN3c104HalfEfEEv12SSMParamsBwd
        .type           _Z25selective_scan_bwd_kernelI32Selective_Scan_bwd_kernel_traitsILi32ELi16ELb1ELb0ELb0ELb0ELb0EN3c104HalfEfEEv12SSMParamsBwd,@function
        .size           _Z25selective_scan_bwd_kernelI32Selective_Scan_bwd_kernel_traitsILi32ELi16ELb1ELb0ELb0ELb0ELb0EN3c104HalfEfEEv12SSMParamsBwd,(.L_x_10488 - _Z25selective_scan_bwd_kernelI32Selective_Scan_bwd_kernel_traitsILi32ELi16ELb1ELb0ELb0ELb0ELb0EN3c104HalfEfEEv12SSMParamsBwd)
        .other          _Z25selective_scan_bwd_kernelI32Selective_Scan_bwd_kernel_traitsILi32ELi16ELb1ELb0ELb0ELb0ELb0EN3c104HalfEfEEv12SSMParamsBwd,@"STO_CUDA_ENTRY STV_DEFAULT"
_Z25selective_scan_bwd_kernelI32Selective_Scan_bwd_kernel_traitsILi32ELi16ELb1ELb0ELb0ELb0ELb0EN3c104HalfEfEEv12SSMParamsBwd:
.text._Z25selective_scan_bwd_kernelI32Selective_Scan_bwd_kernel_traitsILi32ELi16ELb1ELb0ELb0ELb0ELb0EN3c104HalfEfEEv12SSMParamsBwd:
        /* <DEDUP_REMOVED lines=8> */
[----:B------:R-:W2:Y:S07]  /*0080*/  LDCU.128 UR12, c[0x0][0x400] ;  /* 0x00008000ff0c77ac */ /* 0x000eae0008000c00 */
[----:B------:R-:W2:Y:S01]  /*0090*/  LDC.64 R6, c[0x0][0x480] ;  /* 0x00012000ff067b82 */ /* 0x000ea20000000a00 */
[----:B0-----:R-:W-:-:S07]  /*00a0*/  ISETP.NE.U32.AND P0, PT, R2, RZ, PT ;  /* 0x000000ff0200720c */ /* 0x001fce0003f05070 */
[----:B------:R-:W3:Y:S01]  /*00b0*/  S2UR UR18, SR_CTAID.X ;  /* 0x00000000001279c3 */ /* 0x000ee20000002500 */
[----:B------:R-:W-:Y:S02]  /*00c0*/  ISETP.NE.AND.EX P0, PT, R3, RZ, PT, P0 ;  /* 0x000000ff0300720c */ /* 0x000fe40003f05300 */
[----:B----4-:R-:W-:-:S05]  /*00d0*/  ISETP.NE.U32.AND P1, PT, R4, RZ, PT ;  /* 0x000000ff0400720c */ /* 0x010fca0003f25070 */
[----:B------:R-:W0:Y:S01]  /*00e0*/  LDC R13, c[0x0][0x394] ;  /* 0x0000e500ff0d7b82 */ /* 0x000e220000000800 */
[----:B------:R-:W-:-:S05]  /*00f0*/  ISETP.NE.AND.EX P1, PT, R5, RZ, PT, P1 ;  /* 0x000000ff0500720c */ /* 0x000fca0003f25310 */
[C---:B-1----:R-:W-:Y:S02]  /*0100*/  @P0 LEA R2, P2, R14.reuse, R2, 0x2 ;  /* 0x000000020e020211 */ /* 0x042fe400078410ff */
[----:B------:R-:W1:Y:S02]  /*0110*/  LDC.64 R20, c[0x0][0x448] ;  /* 0x00011200ff147b82 */ /* 0x000e640000000a00 */
[----:B------:R-:W-:Y:S01]  /*0120*/  @P0 LEA.HI.X R3, R14, R3, RZ, 0x2, P2 ;  /* 0x000000030e030211 */ /* 0x000fe200010f14ff */
[----:B---3--:R-:W-:-:S04]  /*0130*/  UIMAD.WIDE.U32 UR4, UR18, UR8, URZ ;  /* 0x00000008120472a5 */ /* 0x008fc8000f8e00ff */
[----:B--2---:R-:W5:Y:S01]  /*0140*/  @P0 LDG.E R15, desc[UR16][R2.64] ;  /* 0x00000010020f0981 */ /* 0x004f62000c1e1900 */
[----:B------:R-:W-:Y:S01]  /*0150*/  ISETP.NE.U32.AND P0, PT, R6, RZ, PT ;  /* 0x000000ff0600720c */ /* 0x000fe20003f05070 */
[----:B------:R-:W-:Y:S01]  /*0160*/  UIMAD.WIDE.U32 UR6, UR18, UR12, URZ ;  /* 0x0000000c120672a5 */ /* 0x000fe2000f8e00ff */
[C---:B------:R-:W-:Y:S01]  /*0170*/  @P1 LEA R4, P3, R14.reuse, R4, 0x2 ;  /* 0x000000040e041211 */ /* 0x040fe200078610ff */
[----:B------:R-:W2:Y:S01]  /*0180*/  LDC.64 R28, c[0x0][0x4a0] ;  /* 0x00012800ff1c7b82 */ /* 0x000ea20000000a00 */
[----:B------:R-:W-:Y:S01]  /*0190*/  ISETP.NE.AND.EX P0, PT, R7, RZ, PT, P0 ;  /* 0x000000ff0700720c */ /* 0x000fe20003f05300 */
[----:B------:R-:W-:Y:S01]  /*01a0*/  UIMAD UR9, UR18, UR9, UR5 ;  /* 0x00000009120972a4 */ /* 0x000fe2000f8e0205 */
[----:B------:R-:W-:Y:S01]  /*01b0*/  @P1 LEA.HI.X R5, R14, R5, RZ, 0x2, P3 ;  /* 0x000000050e051211 */ /* 0x000fe200018f14ff */
[----:B------:R-:W-:-:S04]  /*01c0*/  UIMAD UR8, UR18, UR13, UR7 ;  /* 0x0000000d120872a4 */ /* 0x000fc8000f8e0207 */
[----:B------:R3:W5:Y:S01]  /*01d0*/  @P1 LDG.E R16, desc[UR16][R4.64] ;  /* 0x0000001004101981 */ /* 0x000762000c1e1900 */
[----:B------:R-:W4:Y:S08]  /*01e0*/  LDC.64 R32, c[0x0][0x460] ;  /* 0x00011800ff207b82 */ /* 0x000f300000000a00 */
[----:B------:R-:W0:Y:S01]  /*01f0*/  @P0 LDC R9, c[0x0][0x384] ;  /* 0x0000e100ff090b82 */ /* 0x000e220000000800 */
[----:B---3--:R-:W-:-:S02]  /*0200*/  MOV R4, UR6 ;  /* 0x0000000600047c02 */ /* 0x008fc40008000f00 */
[----:B------:R-:W-:Y:S01]  /*0210*/  MOV R5, UR7 ;  /* 0x0000000700057c02 */ /* 0x000fe20008000f00 */
[----:B------:R-:W3:Y:S01]  /*0220*/  LDCU.64 UR6, c[0x0][0x498] ;  /* 0x00009300ff0677ac */ /* 0x000ee20008000a00 */
[----:B------:R-:W-:-:S03]  /*0230*/  MOV R3, UR5 ;  /* 0x0000000500037c02 */ /* 0x000fc60008000f00 */
[----:B------:R-:W1:Y:S01]  /*0240*/  @P0 LDC R17, c[0x0][0x38c] ;  /* 0x0000e300ff110b82 */ /* 0x000e620000000800 */
[----:B------:R-:W-:Y:S02]  /*0250*/  MOV R3, UR9 ;  /* 0x0000000900037c02 */ /* 0x000fe40008000f00 */
[----:B------:R-:W-:Y:S01]  /*0260*/  MOV R5, UR8 ;  /* 0x0000000800057c02 */ /* 0x000fe20008000f00 */
[----:B------:R-:W2:Y:S01]  /*0270*/  LDCU.64 UR8, c[0x0][0x3b8] ;  /* 0x00007700ff0877ac */ /* 0x000ea20008000a00 */
[----:B------:R-:W-:-:S03]  /*0280*/  MOV R2, UR4 ;  /* 0x0000000400027c02 */ /* 0x000fc60008000f00 */
[----:B------:R-:W4:Y:S02]  /*0290*/  @P0 LDC.64 R6, c[0x0][0x480] ;  /* 0x00012000ff060b82 */ /* 0x000f240000000a00 */
[----:B------:R-:W-:-:S04]  /*02a0*/  IMAD.WIDE.U32 R2, R14, UR10, R2 ;  /* 0x0000000a0e027c25 */ /* 0x000fc8000f8e0002 */
[C---:B------:R-:W-:Y:S01]  /*02b0*/  IMAD R11, R14.reuse, UR11, R3 ;  /* 0x0000000b0e0b7c24 */ /* 0x040fe2000f8e0203 */
[----:B------:R-:W4:Y:S01]  /*02c0*/  LDCU.64 UR10, c[0x0][0x3d8] ;  /* 0x00007b00ff0a77ac */ /* 0x000f220008000a00 */
[----:B------:R-:W4:Y:S01]  /*02d0*/  LDC.64 R30, c[0x0][0x450] ;  /* 0x00011400ff1e7b82 */ /* 0x000f220000000a00 */
[----:B0-----:R-:W-:Y:S01]  /*02e0*/  @P0 IMAD R0, R9, UR18, R14 ;  /* 0x0000001209000c24 */ /* 0x001fe2000f8e020e */
[----:B---3--:R-:W-:Y:S01]  /*02f0*/  UIMAD.WIDE.U32 UR4, UR18, UR6, URZ ;  /* 0x00000006120472a5 */ /* 0x008fe2000f8e00ff */
[----:B------:R-:W-:-:S05]  /*0300*/  IMAD.WIDE.U32 R4, R14, UR14, R4 ;  /* 0x0000000e0e047c25 */ /* 0x000fca000f8e0004 */
[----:B------:R-:W0:Y:S01]  /*0310*/  LDC.64 R34, c[0x0][0x468] ;  /* 0x00011a00ff227b82 */ /* 0x000e220000000a00 */
[----:B------:R-:W-:-:S07]  /*0320*/  @P0 IMAD R0, R0, R13, RZ ;  /* 0x0000000d00000224 */ /* 0x000fce00078e02ff */
[----:B------:R-:W3:Y:S01]  /*0330*/  LDC.64 R36, c[0x0][0x528] ;  /* 0x00014a00ff247b82 */ /* 0x000ee20000000a00 */
[C---:B--2---:R-:W-:Y:S01]  /*0340*/  IMAD.WIDE.U32 R18, R14.reuse, UR8, RZ ;  /* 0x000000080e127c25 */ /* 0x044fe2000f8e00ff */
[----:B------:R-:W-:Y:S01]  /*0350*/  UIMAD UR5, UR18, UR7, UR5 ;  /* 0x00000007120572a4 */ /* 0x000fe2000f8e0205 */
[----:B------:R-:W-:Y:S02]  /*0360*/  LEA R9, R13, 0xfffffe00, 0x9 ;  /* 0xfffffe000d097811 */ /* 0x000fe400078e48ff */
[----:B------:R-:W-:Y:S02]  /*0370*/  IMAD R27, R14, UR15, R5 ;  /* 0x0000000f0e1b7c24 */ /* 0x000fe4000f8e0205 */
[----:B-1----:R-:W-:Y:S01]  /*0380*/  @P0 IMAD R5, R0, R17, RZ ;  /* 0x0000001100050224 */ /* 0x002fe200078e02ff */
[----:B------:R-:W-:Y:S01]  /*0390*/  LEA R17, P4, R18, R20, 0x2 ;  /* 0x0000001412117211 */ /* 0x000fe200078810ff */
[C---:B------:R-:W-:Y:S01]  /*03a0*/  IMAD R0, R14.reuse, UR9, R19 ;  /* 0x000000090e007c24 */ /* 0x040fe2000f8e0213 */
[----:B------:R-:W-:Y:S01]  /*03b0*/  IADD3 R25, P3, PT, R9, R2, RZ ;  /* 0x0000000209197210 */ /* 0x000fe20007f7e0ff */
[----:B------:R-:W-:Y:S01]  /*03c0*/  IMAD.WIDE.U32 R2, R14, R28, UR4 ;  /* 0x000000040e027e25 */ /* 0x000fe2000f8e001c */
[----:B------:R-:W-:-:S02]  /*03d0*/  ISETP.GE.AND P1, PT, R13, 0x1, PT ;  /* 0x000000010d00780c */ /* 0x000fc40003f26270 */
[----:B------:R-:W-:Y:S02]  /*03e0*/  CS2R R12, SRZ ;  /* 0x00000000000c7805 */ /* 0x000fe4000001ff00 */
[----:B------:R-:W-:Y:S01]  /*03f0*/  LEA.HI.X R18, R18, R21, R0, 0x2, P4 ;  /* 0x0000001512127211 */ /* 0x000fe200020f1400 */
[----:B----4-:R-:W-:Y:S01]  /*0400*/  @P0 IMAD.WIDE R12, R5, 0x8, R6 ;  /* 0x00000008050c0825 */ /* 0x010fe200078e0206 */
[C---:B------:R-:W-:Y:S02]  /*0410*/  IADD3 R4, P2, PT, R9.reuse, R4, RZ ;  /* 0x0000000409047210 */ /* 0x040fe40007f5e0ff */
[----:B------:R-:W-:Y:S01]  /*0420*/  SHF.R.S32.HI R0, RZ, 0x1f, R9 ;  /* 0x0000001fff007819 */ /* 0x000fe20000011409 */
[C---:B------:R-:W-:Y:S01]  /*0430*/  IMAD R29, R14.reuse, R29, R3 ;  /* 0x0000001d0e1d7224 */ /* 0x040fe200078e0203 */
[----:B------:R-:W-:Y:S01]  /*0440*/  IADD3 R2, P0, PT, R9, R2, RZ ;  /* 0x0000000209027210 */ /* 0x000fe20007f1e0ff */
[----:B------:R-:W-:Y:S01]  /*0450*/  IMAD.WIDE.U32 R22, R14, UR10, RZ ;  /* 0x0000000a0e167c25 */ /* 0x000fe2000f8e00ff */
[----:B------:R-:W-:-:S02]  /*0460*/  IADD3.X R27, PT, PT, R0, R27, RZ, P2, !PT ;  /* 0x0000001b001b7210 */ /* 0x000fc400017fe4ff */
[C---:B------:R-:W-:Y:S02]  /*0470*/  IADD3.X R6, PT, PT, R0.reuse, R11, RZ, P3, !PT ;  /* 0x0000000b00067210 */ /* 0x040fe40001ffe4ff */
[----:B------:R-:W-:Y:S02]  /*0480*/  LEA R24, P2, R25, R32, 0x1 ;  /* 0x0000002019187211 */ /* 0x000fe400078408ff */
[----:B------:R-:W-:Y:S01]  /*0490*/  IADD3.X R29, PT, PT, R0, R29, RZ, P0, !PT ;  /* 0x0000001d001d7210 */ /* 0x000fe200007fe4ff */
[----:B------:R-:W-:Y:S01]  /*04a0*/  IMAD R0, R14, UR11, R23 ;  /* 0x0000000b0e007c24 */ /* 0x000fe2000f8e0217 */
[----:B------:R-:W-:Y:S02]  /*04b0*/  LEA R19, P0, R22, R30, 0x2 ;  /* 0x0000001e16137211 */ /* 0x000fe400078010ff */
[----:B0-----:R-:W-:Y:S02]  /*04c0*/  LEA R26, P3, R4, R34, 0x1 ;  /* 0x00000022041a7211 */ /* 0x001fe400078608ff */
[----:B---3--:R-:W-:-:S02]  /*04d0*/  LEA R28, P4, R2, R36, 0x1 ;  /* 0x00000024021c7211 */ /* 0x008fc400078808ff */
[----:B------:R-:W-:Y:S01]  /*04e0*/  LEA.HI.X R25, R25, R33, R6, 0x1, P2 ;  /* 0x0000002119197211 */ /* 0x000fe200010f0c06 */
[----:B------:R-:W-:Y:S01]  /*04f0*/  HFMA2 R33, -RZ, RZ, 0, 0 ;  /* 0x00000000ff217431 */ /* 0x000fe200000001ff */
        /* <DEDUP_REMOVED lines=17> */
[C---:B0-----:R-:W-:Y:S02]  /*0610*/  SHF.L.U32 R0, R21.reuse, 0x1, RZ ;  /* 0x0000000115007819 */ /* 0x041fe400000006ff */
[----:B----4-:R-:W-:Y:S02]  /*0620*/  LEA R20, P0, R2, R4, 0x2 ;  /* 0x0000000402147211 */ /* 0x010fe400078010ff */
[----:B------:R-:W-:Y:S02]  /*0630*/  LOP3.LUT R0, R0, 0x7c0, RZ, 0xc0, !PT ;  /* 0x000007c000007812 */ /* 0x000fe400078ec0ff */
[----:B------:R-:W-:Y:S02]  /*0640*/  LEA.HI.X R23, R2, R5, R23, 0x2, P0 ;  /* 0x0000000502177211 */ /* 0x000fe400000f1417 */
[----:B------:R-:W-:-:S02]  /*0650*/  LOP3.LUT R179, R21, 0x1f, RZ, 0xc0, !PT ;  /* 0x0000001f15b37812 */ /* 0x000fc400078ec0ff */
[C---:B------:R-:W-:Y:S02]  /*0660*/  IADD3 R31, PT, PT, R21.reuse, 0x200, RZ ;  /* 0x00000200151f7810 */ /* 0x040fe40007ffe0ff */
[----:B------:R-:W-:Y:S02]  /*0670*/  LOP3.LUT R32, R0, 0x1f, R21, 0xf8, !PT ;  /* 0x0000001f00207812 */ /* 0x000fe400078ef815 */
[----:B---3--:R-:W-:-:S07]  /*0680*/  LEA R181, R21, R30, 0x2 ;  /* 0x0000001e15b57211 */ /* 0x008fce00078e10ff */
.L_x_7516:
[----:B------:R-:W-:Y:S01]  /*0690*/  BAR.SYNC.DEFER_BLOCKING 0x0 ;  /* 0x0000000000007b1d */ /* 0x000fe20000010000 */
[----:B0-----:R-:W-:-:S05]  /*06a0*/  IMAD.WIDE.U32 R2, R32, 0x10, R24 ;  /* 0x0000001020027825 */ /* 0x001fca00078e0018 */
[----:B------:R-:W0:Y:S01]  /*06b0*/  S2R R36, SR_LANEID ;  /* 0x0000000000247919 */ /* 0x000e220000000000 */
[----:B------:R-:W-:Y:S01]  /*06c0*/  IMAD.WIDE.U32 R38, R32, 0x10, R26 ;  /* 0x0000001020267825 */ /* 0x000fe200078e001a */
[----:B------:R-:W1:Y:S01]  /*06d0*/  LDCU UR7, c[0x0][0x38c] ;  /* 0x00007180ff0777ac */ /* 0x000e620008000800 */
[----:B------:R-:W2:Y:S04]  /*06e0*/  LDG.E.128 R4, desc[UR16][R2.64] ;  /* 0x0000001002047981 */ /* 0x000ea8000c1e1d00 */
[----:B------:R-:W3:Y:S01]  /*06f0*/  LDG.E.128 R8, desc[UR16][R2.64+0x200] ;  /* 0x0002001002087981 */ /* 0x000ee2000c1e1d00 */
[----:B0-----:R-:W-:-:S04]  /*0700*/  LEA R35, R36, R30, 0x4 ;  /* 0x0000001e24237211 */ /* 0x001fc800078e20ff */
[----:B------:R-:W-:Y:S01]  /*0710*/  LEA R37, R36, R35, 0x4 ;  /* 0x0000002324257211 */ /* 0x000fe200078e20ff */
[----:B--2---:R-:W-:Y:S04]  /*0720*/  STS.128 [R35], R4 ;  /* 0x0000000423007388 */ /* 0x004fe80000000c00 */
[----:B---3--:R-:W-:Y:S01]  /*0730*/  STS.128 [R35+0x200], R8 ;  /* 0x0002000823007388 */ /* 0x008fe20000000c00 */
[----:B------:R-:W-:-:S03]  /*0740*/  NOP ;  /* 0x0000000000007918 */ /* 0x000fc60000000000 */
[----:B------:R-:W0:Y:S04]  /*0750*/  LDS.128 R48, [R37] ;  /* 0x0000000025307984 */ /* 0x000e280000000c00 */
        /* <DEDUP_REMOVED lines=13> */
[--C-:B0-----:R-:W-:Y:S01]  /*0830*/  HADD2.F32 R38, -RZ, R48.reuse.H0_H0 ;  /* 0x20000030ff267230 */ /* 0x101fe20000004100 */
[----:B-1----:R-:W-:Y:S01]  /*0840*/  UISETP.GE.AND UP0, UPT, UR7, 0x1, UPT ;  /* 0x000000010700788c */ /* 0x002fe2000bf06270 */
[----:B------:R-:W-:Y:S01]  /*0850*/  HADD2.F32 R39, -RZ, R48.H1_H1 ;  /* 0x30000030ff277230 */ /* 0x000fe20000004100 */
[----:B------:R-:W-:Y:S01]  /*0860*/  CS2R R68, SRZ ;  /* 0x0000000000447805 */ /* 0x000fe2000001ff00 */
[--C-:B---3--:R-:W-:Y:S01]  /*0870*/  HADD2.F32 R44, -RZ, R49.reuse.H0_H0 ;  /* 0x20000031ff2c7230 */ /* 0x108fe20000004100 */
[----:B------:R-:W-:Y:S01]  /*0880*/  CS2R R74, SRZ ;  /* 0x00000000004a7805 */ /* 0x000fe2000001ff00 */
[----:B------:R-:W-:Y:S01]  /*0890*/  HADD2.F32 R45, -RZ, R49.H1_H1 ;  /* 0x30000031ff2d7230 */ /* 0x000fe20000004100 */
[----:B------:R-:W-:Y:S01]  /*08a0*/  CS2R R76, SRZ ;  /* 0x00000000004c7805 */ /* 0x000fe2000001ff00 */
[--C-:B------:R-:W-:Y:S01]  /*08b0*/  HADD2.F32 R46, -RZ, R50.reuse.H0_H0 ;  /* 0x20000032ff2e7230 */ /* 0x100fe20000004100 */
[----:B------:R-:W-:Y:S01]  /*08c0*/  UIADD3 UR9, UPT, UPT, UR8, -0x1, URZ ;  /* 0xffffffff08097890 */ /* 0x000fe2000fffe0ff */
[----:B------:R-:W-:-:S02]  /*08d0*/  HADD2.F32 R47, -RZ, R50.H1_H1 ;  /* 0x30000032ff2f7230 */ /* 0x000fc40000004100 */
[--C-:B------:R-:W-:Y:S02]  /*08e0*/  HADD2.F32 R48, -RZ, R51.reuse.H0_H0 ;  /* 0x20000033ff307230 */ /* 0x100fe40000004100 */
[----:B------:R-:W-:Y:S02]  /*08f0*/  HADD2.F32 R49, -RZ, R51.H1_H1 ;  /* 0x30000033ff317230 */ /* 0x000fe40000004100 */
[--C-:B--2---:R-:W-:Y:S02]  /*0900*/  HADD2.F32 R50, -RZ, R56.reuse.H0_H0 ;  /* 0x20000038ff327230 */ /* 0x104fe40000004100 */
[----:B------:R-:W-:Y:S01]  /*0910*/  HADD2.F32 R51, -RZ, R56.H1_H1 ;  /* 0x30000038ff337230 */ /* 0x000fe20000004100 */
[----:B------:R-:W-:Y:S01]  /*0920*/  MOV R56, RZ ;  /* 0x000000ff00387202 */ /* 0x000fe20000000f00 */
[----:B----4-:R0:W-:Y:S04]  /*0930*/  STS.128 [R35], R52 ;  /* 0x0000003423007388 */ /* 0x0101e80000000c00 */
[----:B------:R1:W-:Y:S01]  /*0940*/  STS.128 [R35+0x200], R60 ;  /* 0x0002003c23007388 */ /* 0x0003e20000000c00 */
[----:B------:R-:W-:-:S03]  /*0950*/  NOP ;  /* 0x0000000000007918 */ /* 0x000fc60000000000 */
[----:B------:R-:W2:Y:S04]  /*0960*/  LDS.128 R64, [R37] ;  /* 0x0000000025407984 */ /* 0x000ea80000000c00 */
[----:B------:R-:W3:Y:S01]  /*0970*/  LDS.128 R40, [R37+0x10] ;  /* 0x0000100025287984 */ /* 0x000ee20000000c00 */
[--C-:B0-----:R-:W-:Y:S02]  /*0980*/  HADD2.F32 R52, -RZ, R57.reuse.H0_H0 ;  /* 0x20000039ff347230 */ /* 0x101fe40000004100 */
[----:B------:R-:W-:Y:S02]  /*0990*/  HFMA2 R55, -RZ, RZ, 0, 0 ;  /* 0x00000000ff377431 */ /* 0x000fe400000001ff */
[----:B------:R-:W-:Y:S02]  /*09a0*/  HADD2.F32 R53, -RZ, R57.H1_H1 ;  /* 0x30000039ff357230 */ /* 0x000fe40000004100 */
[----:B------:R-:W-:-:S02]  /*09b0*/  HADD2.F32 R54, -RZ, R58.H0_H0 ;  /* 0x2000003aff367230 */ /* 0x000fc40000004100 */
[----:B-1----:R-:W-:Y:S02]  /*09c0*/  HFMA2 R60, -RZ, RZ, 0, 0 ;  /* 0x00000000ff3c7431 */ /* 0x002fe400000001ff */
[----:B------:R-:W-:Y:S02]  /*09d0*/  HADD2.F32 R57, -RZ, R58.H1_H1 ;  /* 0x3000003aff397230 */ /* 0x000fe40000004100 */
[--C-:B------:R-:W-:Y:S02]  /*09e0*/  HADD2.F32 R58, -RZ, R59.reuse.H0_H0 ;  /* 0x2000003bff3a7230 */ /* 0x100fe40000004100 */
[----:B------:R-:W-:Y:S02]  /*09f0*/  HADD2.F32 R59, -RZ, R59.H1_H1 ;  /* 0x3000003bff3b7230 */ /* 0x000fe40000004100 */
[--C-:B--2---:R-:W-:Y:S02]  /*0a00*/  HADD2.F32 R0, -RZ, R64.reuse.H0_H0 ;  /* 0x20000040ff007230 */ /* 0x104fe40000004100 */
[----:B------:R-:W-:-:S02]  /*0a10*/  HADD2.F32 R62, -RZ, R64.H1_H1 ;  /* 0x30000040ff3e7230 */ /* 0x000fc40000004100 */
[--C-:B------:R-:W-:Y:S02]  /*0a20*/  HADD2.F32 R61, -RZ, R65.reuse.H0_H0 ;  /* 0x20000041ff3d7230 */ /* 0x100fe40000004100 */
[----:B------:R-:W-:Y:S01]  /*0a30*/  FFMA.FTZ R33, R0, R38, R33 ;  /* 0x0000002600217223 */ /* 0x000fe20000010021 */
[----:B------:R-:W-:Y:S01]  /*0a40*/  HADD2.F32 R64, -RZ, R65.H1_H1 ;  /* 0x30000041ff407230 */ /* 0x000fe20000004100 */
[----:B------:R-:W-:Y:S01]  /*0a50*/  MOV R65, RZ ;  /* 0x000000ff00417202 */ /* 0x000fe20000000f00 */
[--C-:B------:R-:W-:Y:S02]  /*0a60*/  HADD2.F32 R63, -RZ, R66.reuse.H0_H0 ;  /* 0x20000042ff3f7230 */ /* 0x100fe40000004100 */
[----:B------:R-:W-:Y:S01]  /*0a70*/  FFMA.FTZ R2, R62, R39, R33 ;  /* 0x000000273e027223 */ /* 0x000fe20000010021 */
[----:B------:R-:W-:Y:S02]  /*0a80*/  HADD2.F32 R70, -RZ, R66.H1_H1 ;  /* 0x30000042ff467230 */ /* 0x000fe40000004100 */
[----:B-----5:R-:W-:Y:S01]  /*0a90*/  FMUL.FTZ R83, R0, R15 ;  /* 0x0000000f00537220 */ /* 0x020fe20000410000 */
[----:B------:R-:W-:-:S02]  /*0aa0*/  HADD2.F32 R71, -RZ, R67.H0_H0 ;  /* 0x20000043ff477230 */ /* 0x000fc40000004100 */
[----:B------:R-:W-:Y:S01]  /*0ab0*/  FFMA.FTZ R3, R61, R44, R2 ;  /* 0x0000002c3d037223 */ /* 0x000fe20000010002 */
[----:B------:R-:W-:Y:S01]  /*0ac0*/  HADD2.F32 R72, -RZ, R67.H1_H1 ;  /* 0x30000043ff487230 */ /* 0x000fe20000004100 */
[----:B------:R-:W-:Y:S01]  /*0ad0*/  CS2R R66, SRZ ;  /* 0x0000000000427805 */ /* 0x000fe2000001ff00 */
[--C-:B---3--:R-:W-:Y:S02]  /*0ae0*/  HADD2.F32 R73, -RZ, R40.reuse.H0_H0 ;  /* 0x20000028ff497230 */ /* 0x108fe40000004100 */
[----:B------:R-:W-:Y:S01]  /*0af0*/  FFMA.FTZ R2, R64, R45, R3 ;  /* 0x0000002d40027223 */ /* 0x000fe20000010003 */
[----:B------:R-:W-:Y:S02]  /*0b00*/  HADD2.F32 R80, -RZ, R40.H1_H1 ;  /* 0x30000028ff507230 */ /* 0x000fe40000004100 */
[----:B------:R-:W-:Y:S01]  /*0b10*/  FMUL.FTZ R88, R62, R15 ;  /* 0x0000000f3e587220 */ /* 0x000fe20000410000 */
[--C-:B------:R-:W-:Y:S02]  /*0b20*/  HADD2.F32 R78, -RZ, R41.reuse.H0_H0 ;  /* 0x20000029ff4e7230 */ /* 0x100fe40000004100 */
[----:B------:R-:W-:Y:S01]  /*0b30*/  FFMA.FTZ R3, R63, R46, R2 ;  /* 0x0000002e3f037223 */ /* 0x000fe20000010002 */
[----:B------:R-:W-:Y:S01]  /*0b40*/  HADD2.F32 R82, -RZ, R41.H1_H1 ;  /* 0x30000029ff527230 */ /* 0x000fe20000004100 */
[----:B------:R-:W-:Y:S01]  /*0b50*/  CS2R R40, SRZ ;  /* 0x0000000000287805 */ /* 0x000fe2000001ff00 */
[----:B------:R-:W-:-:S02]  /*0b60*/  HADD2.F32 R79, -RZ, R42.H0_H0 ;  /* 0x2000002aff4f7230 */ /* 0x000fc40000004100 */
[----:B------:R-:W-:Y:S01]  /*0b70*/  FFMA.FTZ R2, R70, R47, R3 ;  /* 0x0000002f46027223 */ /* 0x000fe20000010003 */
[----:B------:R-:W-:Y:S02]  /*0b80*/  HADD2.F32 R84, -RZ, R42.H1_H1 ;  /* 0x3000002aff547230 */ /* 0x000fe40000004100 */
[-C--:B------:R-:W-:Y:S01]  /*0b90*/  FMUL.FTZ R85, R61, R15.reuse ;  /* 0x0000000f3d557220 */ /* 0x080fe20000410000 */
[--C-:B------:R-:W-:Y:S02]  /*0ba0*/  HADD2.F32 R81, -RZ, R43.reuse.H0_H0 ;  /* 0x2000002bff517230 */ /* 0x100fe40000004100 */
[----:B------:R-:W-:Y:S01]  /*0bb0*/  FFMA.FTZ R3, R71, R48, R2 ;  /* 0x0000003047037223 */ /* 0x000fe20000010002 */
[----:B------:R-:W-:Y:S01]  /*0bc0*/  HADD2.F32 R86, -RZ, R43.H1_H1 ;  /* 0x3000002bff567230 */ /* 0x000fe20000004100 */
[----:B------:R-:W-:Y:S01]  /*0bd0*/  CS2R R42, SRZ ;  /* 0x00000000002a7805 */ /* 0x000fe2000001ff00 */
        /* <DEDUP_REMOVED lines=32> */
[----:B------:R-:W1:Y:S01]  /*0de0*/  LDC R183, c[0x0][0x394] ;  /* 0x0000e500ffb77b82 */ /* 0x000e620000000800 */
        /* <DEDUP_REMOVED lines=14> */
[----:B------:R-:W-:Y:S01]  /*0ed0*/  HADD2.F32 R135, -RZ, R7.H1_H1 ;  /* 0x30000007ff877230 */ /* 0x000fe20000004100 */
[----:B------:R-:W3:Y:S01]  /*0ee0*/  LDC.64 R4, c[0x0][0x3c0] ;  /* 0x0000f000ff047b82 */ /* 0x000ee20000000a00 */
[--C-:B------:R-:W-:Y:S01]  /*0ef0*/  HADD2.F32 R115, -RZ, R10.reuse.H0_H0 ;  /* 0x2000000aff737230 */ /* 0x100fe20000004100 */
[----:B0-----:R-:W-:Y:S01]  /*0f00*/  ISETP.LE.AND P0, PT, R2, UR8, PT ;  /* 0x0000000802007c0c */ /* 0x001fe2000bf03270 */
[----:B------:R-:W-:Y:S02]  /*0f10*/  HADD2.F32 R117, -RZ, R10.H1_H1 ;  /* 0x3000000aff757230 */ /* 0x000fe40000004100 */
[--C-:B------:R-:W-:Y:S01]  /*0f20*/  FADD.FTZ R120, R127, R16.reuse ;  /* 0x000000107f787221 */ /* 0x100fe20000010000 */
[--C-:B------:R-:W-:Y:S02]  /*0f30*/  HADD2.F32 R119, -RZ, R11.reuse.H0_H0 ;  /* 0x2000000bff777230 */ /* 0x100fe40000004100 */
[--C-:B------:R-:W-:Y:S01]  /*0f40*/  FADD.FTZ R113, R115, R16.reuse ;  /* 0x0000001073717221 */ /* 0x100fe20000010000 */
[----:B------:R-:W-:Y:S01]  /*0f50*/  HADD2.F32 R11, -RZ, R11.H1_H1 ;  /* 0x3000000bff0b7230 */ /* 0x000fe20000004100 */
[----:B------:R-:W0:Y:S01]  /*0f60*/  LDC.64 R6, c[0x0][0x3e0] ;  /* 0x0000f800ff067b82 */ /* 0x000e220000000a00 */
        /* <DEDUP_REMOVED lines=28> */
[----:B0-----:R-:W-:Y:S01]  /*1130*/  SHF.L.U64.HI R7, R6, 0x2, R7 ;  /* 0x0000000206077819 */ /* 0x001fe20000010207 */
[----:B------:R-:W-:Y:S01]  /*1140*/  FMUL.FTZ R134, R118, R51 ;  /* 0x0000003376867220 */ /* 0x000fe20000410000 */
[----:B---3--:R-:W-:Y:S01]  /*1150*/  SHF.L.U64.HI R5, R4, 0x2, R5 ;  /* 0x0000000204057819 */ /* 0x008fe20000010205 */
[----:B------:R-:W-:Y:S01]  /*1160*/  FMUL.FTZ R135, R119, R52 ;  /* 0x0000003477877220 */ /* 0x000fe20000410000 */
[----:B--2---:R-:W-:Y:S01]  /*1170*/  SHF.L.U64.HI R9, R8, 0x2, R9 ;  /* 0x0000000208097819 */ /* 0x004fe20000010209 */
[----:B------:R-:W-:Y:S01]  /*1180*/  FMUL.FTZ R136, R120, R53 ;  /* 0x0000003578887220 */ /* 0x000fe20000410000 */
[----:B------:R-:W-:Y:S01]  /*1190*/  ISETP.EQ.AND P0, PT, R21, RZ, !P0 ;  /* 0x000000ff1500720c */ /* 0x000fe20004702270 */
[----:B------:R-:W-:Y:S01]  /*11a0*/  FMUL.FTZ R137, R121, R54 ;  /* 0x0000003679897220 */ /* 0x000fe20000410000 */
[----:B------:R-:W-:Y:S01]  /*11b0*/  FMUL.FTZ R138, R122, R57 ;  /* 0x000000397a8a7220 */ /* 0x000fe20000410000 */
[----:B------:R-:W-:Y:S01]  /*11c0*/  FMUL.FTZ R139, R123, R58 ;  /* 0x0000003a7b8b7220 */ /* 0x000fe20000410000 */
[----:B------:R-:W-:Y:S01]  /*11d0*/  FMUL.FTZ R140, R124, R59 ;  /* 0x0000003b7c8c7220 */ /* 0x000fe20000410000 */
[----:B------:R-:W-:Y:S01]  /*11e0*/  MOV R142, UR4 ;  /* 0x00000004008e7c02 */ /* 0x000fe20008000f00 */
[----:B------:R-:W-:Y:S01]  /*11f0*/  UIADD3 UR10, UPT, UPT, -UR7, URZ, URZ ;  /* 0x000000ff070a7290 */ /* 0x000fe2000fffe1ff */
[----:B------:R-:W-:Y:S01]  /*1200*/  MOV R141, UR5 ;  /* 0x00000005008d7c02 */ /* 0x000fe20008000f00 */
[----:B------:R-:W0:Y:S01]  /*1210*/  LDCU UR11, c[0x0][0x394] ;  /* 0x00007280ff0b77ac */ /* 0x000e220008000800 */
[----:B-1----:R-:W-:-:S12]  /*1220*/  ULOP3.LUT UR6, UR6, 0x400, URZ, 0xc0, !UPT ;  /* 0x0000040006067892 */ /* 0x002fd8000f8ec0ff */
.L_x_7515:
[----:B------:R-:W-:Y:S02]  /*1230*/  MOV R2, R101 ;  /* 0x0000006500027202 */ /* 0x000fe40000000f00 */
[----:B------:R-:W-:Y:S02]  /*1240*/  MOV R3, R104 ;  /* 0x0000006800037202 */ /* 0x000fe40000000f00 */
[----:B------:R-:W-:-:S03]  /*1250*/  MOV R10, R105 ;  /* 0x00000069000a7202 */ /* 0x000fc60000000f00 */
[----:B------:R1:W2:Y:S01]  /*1260*/  LDG.E R143, desc[UR16][R2.64] ;  /* 0x00000010028f7981 */ /* 0x0002a2000c1e1900 */
[----:B------:R-:W-:-:S05]  /*1270*/  MOV R11, R108 ;  /* 0x0000006c000b7202 */ /* 0x000fca0000000f00 */
[----:B------:R-:W3:Y:S01]  /*1280*/  LDG.E R10, desc[UR16][R10.64] ;  /* 0x000000100a0a7981 */ /* 0x000ee2000c1e1900 */
[----:B-1----:R-:W-:Y:S02]  /*1290*/  MOV R2, R103 ;  /* 0x0000006700027202 */ /* 0x002fe40000000f00 */
[----:B------:R-:W-:-:S05]  /*12a0*/  MOV R3, R106 ;  /* 0x0000006a00037202 */ /* 0x000fca0000000f00 */
[----:B------:R1:W3:Y:S01]  /*12b0*/  LDG.E R151, desc[UR16][R2.64] ;  /* 0x0000001002977981 */ /* 0x0002e2000c1e1900 */
[C---:B------:R-:W-:Y:S02]  /*12c0*/  ISETP.NE.AND P2, PT, R21.reuse, RZ, PT ;  /* 0x000000ff1500720c */ /* 0x040fe40003f45270 */
[----:B------:R-:W-:Y:S02]  /*12d0*/  ISETP.NE.AND P1, PT, R21, 0x1f, PT ;  /* 0x0000001f1500780c */ /* 0x000fe40003f25270 */
[----:B-1----:R-:W-:-:S04]  /*12e0*/  SEL R3, R142, R31, !P2 ;  /* 0x0000001f8e037207 */ /* 0x002fc80005000000 */
[----:B------:R-:W-:Y:S01]  /*12f0*/  LEA R3, R3, R30, 0x2 ;  /* 0x0000001e03037211 */ /* 0x000fe200078e10ff */
        /* <DEDUP_REMOVED lines=14> */
[----:B------:R-:W-:Y:S01]  /*13e0*/  FMUL.FTZ R155, R120, R154 ;  /* 0x0000009a789b7220 */ /* 0x000fe20000410000 */
[----:B---3--:R-:W-:Y:S01]  /*13f0*/  FMUL.FTZ R177, R151, R10 ;  /* 0x0000000a97b17220 */ /* 0x008fe20000410000 */
[-C--:B------:R-:W-:Y:S01]  /*1400*/  FMUL.FTZ R152, R121, R154.reuse ;  /* 0x0000009a79987220 */ /* 0x080fe20000410000 */
[-C--:B------:R-:W-:Y:S01]  /*1410*/  FMUL.FTZ R151, R122, R154.reuse ;  /* 0x0000009a7a977220 */ /* 0x080fe20000410000 */
[-C--:B------:R-:W-:Y:S01]  /*1420*/  FMUL.FTZ R159, R124, R154.reuse ;  /* 0x0000009a7c9f7220 */ /* 0x080fe20000410000 */
[----:B------:R-:W-:Y:S01]  /*1430*/  FMUL.FTZ R2, R123, R154 ;  /* 0x0000009a7b027220 */ /* 0x000fe20000410000 */
[----:B------:R-:W2:Y:S04]  /*1440*/  MUFU.EX2 R145, R145 ;  /* 0x0000009100917308 */ /* 0x000ea80000000800 */
[----:B------:R-:W3:Y:S04]  /*1450*/  MUFU.EX2 R144, R144 ;  /* 0x0000009000907308 */ /* 0x000ee80000000800 */
[----:B------:R-:W4:Y:S04]  /*1460*/  MUFU.EX2 R147, R147 ;  /* 0x0000009300937308 */ /* 0x000f280000000800 */
        /* <DEDUP_REMOVED lines=12> */
[----:B-1----:R1:W-:Y:S01]  /*1530*/  STS [R3+0x668], R156 ;  /* 0x0006689c03007388 */ /* 0x0023e20000000800 */
        /* <DEDUP_REMOVED lines=17> */
[----:B01234-:R-:W-:Y:S05]  /*1650*/  @P1 BRA `(.L_x_7511) ;  /* 0x0000000000141947 */ /* 0x01ffea0003800000 */
[----:B------:R-:W-:Y:S01]  /*1660*/  UISETP.NE.AND UP0, UPT, UR8, UR11, UPT ;  /* 0x0000000b0800728c */ /* 0x000fe2000bf05270 */
[----:B------:R-:W-:-:S08]  /*1670*/  HFMA2 R176, -RZ, RZ, 1.875, 0 ;  /* 0x3f800000ffb07431 */ /* 0x000fd000000001ff */
[----:B------:R-:W-:Y:S05]  /*1680*/  BRA.U !UP0, `(.L_x_7512) ;  /* 0x00000001080c7547 */ /* 0x000fea000b800000 */
[----:B------:R2:W3:Y:S01]  /*1690*/  LDS R176, [R107+UR6+0x668] ;  /* 0x000668066bb07984 */ /* 0x0004e20008000800 */
[----:B------:R-:W-:Y:S05]  /*16a0*/  BRA `(.L_x_7512) ;  /* 0x0000000000047947 */ /* 0x000fea0003800000 */
.L_x_7511:
[----:B------:R0:W1:Y:S02]  /*16b0*/  LDS R176, [R181+0xe6c] ;  /* 0x000e6c00b5b07984 */ /* 0x0000640000000800 */
.L_x_7512:
[----:B------:R-:W-:Y:S05]  /*16c0*/  BSYNC.RECONVERGENT B0 ;  /* 0x0000000000007941 */ /* 0x000fea0003800200 */
.L_x_7510:
[----:B------:R-:W-:Y:S01]  /*16d0*/  UISETP.NE.AND UP0, UPT, UR8, 0x1, UPT ;  /* 0x000000010800788c */ /* 0x000fe2000bf05270 */
[----:B------:R-:W-:-:S05]  /*16e0*/  MOV R175, RZ ;  /* 0x000000ff00af7202 */ /* 0x000fca0000000f00 */
[----:B------:R-:W-:-:S04]  /*16f0*/  PLOP3.LUT P1, PT, PT, PT, UP0, 0x80, 0x8 ;  /* 0x000000000008781c */ /* 0x000fc80003f2f008 */
[----:B------:R-:W-:-:S13]  /*1700*/  ISETP.NE.OR P1, PT, R21, RZ, !P1 ;  /* 0x000000ff1500720c */ /* 0x000fda0004f25670 */
[----:B------:R-:W-:-:S05]  /*1710*/  @!P1 IMAD.WIDE R2, R141, 0x8, R12 ;  /* 0x000000088d029825 */ /* 0x000fca00078e020c */
[----:B------:R4:W5:Y:S01]  /*1720*/  @!P1 LDG.E R175, desc[UR16][R2.64+0x4] ;  /* 0x0000041002af9981 */ /* 0x000962000c1e1900 */
        /* <DEDUP_REMOVED lines=9> */
[----:B------:R-:W-:-:S02]  /*17c0*/  ISETP.GT.AND P4, PT, R36, 0x17, PT ;  /* 0x000000172400780c */ /* 0x000fc40003f84270 */
[C---:B------:R-:W-:Y:S01]  /*17d0*/  FMUL.FTZ R178, R152.reuse, R11 ;  /* 0x0000000b98b27220 */ /* 0x040fe20000410000 */
[----:B------:R-:W-:-:S03]  /*17e0*/  FFMA.FTZ R10, R152, R10, R171 ;  /* 0x0000000a980a7223 */ /* 0x000fc600000100ab */
[C---:B------:R-:W-:Y:S01]  /*17f0*/  FMUL.FTZ R11, R155.reuse, R178 ;  /* 0x000000b29b0b7220 */ /* 0x040fe20000410000 */
[----:B------:R-:W-:-:S03]  /*1800*/  FFMA.FTZ R10, R155, R10, R170 ;  /* 0x0000000a9b0a7223 */ /* 0x000fc600000100aa */
[C---:B----4-:R-:W-:Y:S01]  /*1810*/  FMUL.FTZ R2, R158.reuse, R11 ;  /* 0x0000000b9e027220 */ /* 0x050fe20000410000 */
[----:B------:R-:W-:-:S03]  /*1820*/  FFMA.FTZ R10, R158, R10, R169 ;  /* 0x0000000a9e0a7223 */ /* 0x000fc600000100a9 */
        /* <DEDUP_REMOVED lines=26> */
[----:B------:R-:W-:Y:S01]  /*19d0*/  FMUL.FTZ R11, R147, R2 ;  /* 0x00000002930b7220 */ /* 0x000fe20000410000 */
[C---:B------:R-:W-:Y:S01]  /*19e0*/  FMUL.FTZ R3, R145.reuse, R178 ;  /* 0x000000b291037220 */ /* 0x040fe20000410000 */
[----:B------:R-:W-:Y:S01]  /*19f0*/  FFMA.FTZ R178, R145, R180, R160 ;  /* 0x000000b491b27223 */ /* 0x000fe200000100a0 */
[----:B------:R-:W-:Y:S01]  /*1a00*/  FFMA.FTZ R10, R149, R10, R134 ;  /* 0x0000000a950a7223 */ /* 0x000fe20000010086 */
[----:B------:R-:W-:Y:S02]  /*1a10*/  FMUL.FTZ R2, R148, R11 ;  /* 0x0000000b94027220 */ /* 0x000fe40000410000 */
[----:B------:R-:W1:Y:S01]  /*1a20*/  SHFL.DOWN PT, R180, R3, 0x1, 0x1f ;  /* 0x08201f0003b47f89 */ /* 0x000e6200000e0000 */
[----:B------:R-:W-:Y:S01]  /*1a30*/  FFMA.FTZ R10, R158, R10, R135 ;  /* 0x0000000a9e0a7223 */ /* 0x000fe20000010087 */
[----:B------:R-:W-:-:S02]  /*1a40*/  FMUL.FTZ R11, R157, R2 ;  /* 0x000000029d0b7220 */ /* 0x000fc40000410000 */
[----:B------:R-:W3:Y:S01]  /*1a50*/  SHFL.DOWN PT, R182, R178, 0x1, 0x1f ;  /* 0x08201f00b2b67f89 */ /* 0x000ee200000e0000 */
        /* <DEDUP_REMOVED lines=10> */
[----:B-1----:R-:W-:-:S03]  /*1b00*/  @P1 FMUL.FTZ R180, R180, R3 ;  /* 0x00000003b4b41220 */ /* 0x002fc60000410000 */
[----:B------:R-:W1:Y:S01]  /*1b10*/  SHFL.UP PT, R10, R185, 0x1, RZ ;  /* 0x04200000b90a7989 */ /* 0x000e6200000e00ff */
[----:B------:R-:W-:Y:S01]  /*1b20*/  FMUL.FTZ R11, R155, R2 ;  /* 0x000000029b0b7220 */ /* 0x000fe20000410000 */
[----:B---3--:R-:W-:Y:S01]  /*1b30*/  @P1 FFMA.FTZ R178, R3, R182, R178 ;  /* 0x000000b603b21223 */ /* 0x008fe200000100b2 */
[----:B------:R-:W-:Y:S02]  /*1b40*/  @P1 MOV R3, R180 ;  /* 0x000000b400031202 */ /* 0x000fe40000000f00 */
[----:B------:R-:W-:Y:S01]  /*1b50*/  FMUL.FTZ R2, R152, R11 ;  /* 0x0000000b98027220 */ /* 0x000fe20000410000 */
[----:B------:R-:W-:Y:S01]  /*1b60*/  ISETP.GE.AND P1, PT, R36, 0x1, PT ;  /* 0x000000012400780c */ /* 0x000fe20003f26270 */
[----:B------:R-:W3:Y:S02]  /*1b70*/  SHFL.DOWN PT, R182, R178, 0x2, 0x1f ;  /* 0x08401f00b2b67f89 */ /* 0x000ee400000e0000 */
[----:B------:R-:W-:Y:S02]  /*1b80*/  FMUL.FTZ R11, R151, R2 ;  /* 0x00000002970b7220 */ /* 0x000fe40000410000 */
[----:B------:R-:W4:Y:S02]  /*1b90*/  SHFL.DOWN PT, R180, R3, 0x2, 0x1f ;  /* 0x08401f0003b47f89 */ /* 0x000f2400000e0000 */
[----:B------:R-:W-:-:S04]  /*1ba0*/  FMUL.FTZ R2, R154, R11 ;  /* 0x0000000b9a027220 */ /* 0x000fc80000410000 */
[----:B------:R-:W-:-:S05]  /*1bb0*/  FMUL.FTZ R2, R159, R2 ;  /* 0x000000029f027220 */ /* 0x000fca0000410000 */
[----:B------:R-:W2:Y:S01]  /*1bc0*/  SHFL.UP PT, R11, R2, 0x1, RZ ;  /* 0x04200000020b7989 */ /* 0x000ea200000e00ff */
[----:B-1----:R-:W-:-:S05]  /*1bd0*/  FFMA.FTZ R10, R2, R10, R185 ;  /* 0x0000000a020a7223 */ /* 0x002fca00000100b9 */
[----:B------:R-:W-:Y:S01]  /*1be0*/  FSEL R185, R185, R10, !P1 ;  /* 0x0000000ab9b97208 */ /* 0x000fe20004800000 */
[----:B---3--:R-:W-:-:S04]  /*1bf0*/  @!P3 FFMA.FTZ R178, R3, R182, R178 ;  /* 0x000000b603b2b223 */ /* 0x008fc800000100b2 */
[----:B------:R-:W1:Y:S01]  /*1c00*/  SHFL.UP PT, R10, R185, 0x2, RZ ;  /* 0x04400000b90a7989 */ /* 0x000e6200000e00ff */
[----:B----4-:R-:W-:-:S03]  /*1c10*/  @!P3 FMUL.FTZ R180, R3, R180 ;  /* 0x000000b403b4b220 */ /* 0x010fc60000410000 */
[----:B------:R-:W3:Y:S02]  /*1c20*/  SHFL.DOWN PT, R182, R178, 0x4, 0x1f ;  /* 0x08801f00b2b67f89 */ /* 0x000ee400000e0000 */
[----:B------:R-:W-:Y:S02]  /*1c30*/  @!P3 MOV R3, R180 ;  /* 0x000000b40003b202 */ /* 0x000fe40000000f00 */
[----:B------:R-:W-:-:S03]  /*1c40*/  ISETP.GT.U32.AND P3, PT, R179, 0x1b, PT ;  /* 0x0000001bb300780c */ /* 0x000fc60003f64070 */
[----:B------:R-:W4:Y:S01]  /*1c50*/  SHFL.DOWN PT, R180, R3, 0x4, 0x1f ;  /* 0x08801f0003b47f89 */ /* 0x000f2200000e0000 */
[----:B--2---:R-:W-:Y:S01]  /*1c60*/  @P1 FMUL.FTZ R2, R2, R11 ;  /* 0x0000000b02021220 */ /* 0x004fe20000410000 */
[----:B------:R-:W-:-:S04]  /*1c70*/  ISETP.GE.AND P1, PT, R36, 0x2, PT ;  /* 0x000000022400780c */ /* 0x000fc80003f26270 */
[----:B------:R-:W2:Y:S01]  /*1c80*/  SHFL.UP PT, R11, R2, 0x2, RZ ;  /* 0x04400000020b7989 */ /* 0x000ea200000e00ff */
[----:B-1----:R-:W-:-:S03]  /*1c90*/  FFMA.FTZ R10, R2, R10, R185 ;  /* 0x0000000a020a7223 */ /* 0x002fc600000100b9 */
[----:B---3--:R-:W-:Y:S02]  /*1ca0*/  @!P3 FFMA.FTZ R178, R3, R182, R178 ;  /* 0x000000b603b2b223 */ /* 0x008fe400000100b2 */
[----:B------:R-:W-:Y:S01]  /*1cb0*/  FSEL R187, R185, R10, !P1 ;  /* 0x0000000ab9bb7208 */ /* 0x000fe20004800000 */
[----:B------:R-:W-:Y:S02]  /*1cc0*/  HFMA2 R10, -RZ, RZ, 1.875, 0 ;  /* 0x3f800000ff0a7431 */ /* 0x000fe400000001ff */
[----:B------:R-:W1:Y:S01]  /*1cd0*/  SHFL.DOWN PT, R184, R178, 0x8, 0x1f ;  /* 0x09001f00b2b87f89 */ /* 0x000e6200000e0000 */
[----:B----4-:R-:W-:-:S05]  /*1ce0*/  @!P3 FMUL.FTZ R180, R3, R180 ;  /* 0x000000b403b4b220 */ /* 0x010fca0000410000 */
[----:B------:R-:W-:Y:S01]  /*1cf0*/  @!P3 MOV R3, R180 ;  /* 0x000000b40003b202 */ /* 0x000fe20000000f00 */
[----:B--2---:R-:W-:Y:S01]  /*1d00*/  @P1 FMUL.FTZ R2, R2, R11 ;  /* 0x0000000b02021220 */ /* 0x004fe20000410000 */
[----:B------:R-:W2:Y:S01]  /*1d10*/  SHFL.UP PT, R180, R187, 0x4, RZ ;  /* 0x04800000bbb47989 */ /* 0x000ea200000e00ff */
[----:B------:R-:W-:Y:S02]  /*1d20*/  ISETP.GT.U32.AND P3, PT, R179, 0x17, PT ;  /* 0x00000017b300780c */ /* 0x000fe40003f64070 */
[----:B------:R-:W-:Y:S01]  /*1d30*/  ISETP.GE.AND P1, PT, R36, 0x4, PT ;  /* 0x000000042400780c */ /* 0x000fe20003f26270 */
[----:B------:R-:W3:Y:S01]  /*1d40*/  SHFL.DOWN PT, R182, R3, 0x8, 0x1f ;  /* 0x09001f0003b67f89 */ /* 0x000ee200000e0000 */
[----:B------:R-:W-:-:S03]  /*1d50*/  MOV R11, RZ ;  /* 0x000000ff000b7202 */ /* 0x000fc60000000f00 */
[----:B------:R-:W4:Y:S04]  /*1d60*/  SHFL.UP PT, R185, R2, 0x4, RZ ;  /* 0x0480000002b97989 */ /* 0x000f2800000e00ff */
[----:B------:R-:W-:Y:S02]  /*1d70*/  @P0 LDS.64 R10, [R99] ;  /* 0x00000000630a0984 */ /* 0x000fe40000000a00 */
[----:B-1----:R-:W-:-:S05]  /*1d80*/  @!P3 FFMA.FTZ R178, R3, R184, R178 ;  /* 0x000000b803b2b223 */ /* 0x002fca00000100b2 */
[----:B------:R-:W1:Y:S01]  /*1d90*/  SHFL.DOWN PT, R184, R178, 0x10, 0x1f ;  /* 0x0a001f00b2b87f89 */ /* 0x000e6200000e0000 */
[----:B--2---:R-:W-:Y:S01]  /*1da0*/  FFMA.FTZ R180, R2, R180, R187 ;  /* 0x000000b402b47223 */ /* 0x004fe200000100bb */
[----:B---3--:R-:W-:-:S04]  /*1db0*/  @!P3 FMUL.FTZ R182, R3, R182 ;  /* 0x000000b603b6b220 */ /* 0x008fc80000410000 */
[----:B------:R-:W-:Y:S01]  /*1dc0*/  FSEL R187, R187, R180, !P1 ;  /* 0x000000b4bbbb7208 */ /* 0x000fe20004800000 */
[----:B----4-:R-:W-:Y:S01]  /*1dd0*/  @P1 FMUL.FTZ R2, R2, R185 ;  /* 0x000000b902021220 */ /* 0x010fe20000410000 */
[----:B------:R-:W-:-:S03]  /*1de0*/  @!P3 MOV R3, R182 ;  /* 0x000000b60003b202 */ /* 0x000fc60000000f00 */
[----:B------:R-:W2:Y:S01]  /*1df0*/  SHFL.UP PT, R180, R187, 0x8, RZ ;  /* 0x05000000bbb47989 */ /* 0x000ea200000e00ff */
[----:B------:R-:W-:Y:S02]  /*1e00*/  ISETP.GT.U32.AND P3, PT, R179, 0xf, PT ;  /* 0x0000000fb300780c */ /* 0x000fe40003f64070 */
[----:B------:R-:W-:Y:S01]  /*1e10*/  ISETP.GE.AND P1, PT, R36, 0x8, PT ;  /* 0x000000082400780c */ /* 0x000fe20003f26270 */
[----:B------:R-:W3:Y:S04]  /*1e20*/  SHFL.DOWN PT, R182, R3, 0x10, 0x1f ;  /* 0x0a001f0003b67f89 */ /* 0x000ee800000e0000 */
[----:B------:R-:W4:Y:S06]  /*1e30*/  SHFL.UP PT, R185, R2, 0x8, RZ ;  /* 0x0500000002b97989 */ /* 0x000f2c00000e00ff */
[----:B-1----:R-:W-:-:S02]  /*1e40*/  @!P3 FFMA.FTZ R178, R3, R184, R178 ;  /* 0x000000b803b2b223 */ /* 0x002fc400000100b2 */
[----:B------:R-:W-:Y:S01]  /*1e50*/  SHFL.IDX PT, R184, R11, RZ, 0x1f ;  /* 0x00001fff0bb87589 */ /* 0x000fe200000e0000 */
[----:B--2---:R-:W-:Y:S01]  /*1e60*/  FFMA.FTZ R180, R2, R180, R187 ;  /* 0x000000b402b47223 */ /* 0x004fe200000100bb */
[----:B---3--:R-:W-:-:S04]  /*1e70*/  @!P3 FMUL.FTZ R182, R3, R182 ;  /* 0x000000b603b6b220 */ /* 0x008fc80000410000 */
[----:B------:R-:W-:Y:S02]  /*1e80*/  FSEL R189, R187, R180, !P1 ;  /* 0x000000b4bbbd7208 */ /* 0x000fe40004800000 */
[----:B------:R-:W-:Y:S01]  /*1e90*/  SHFL.DOWN PT, R187, R178, 0x1, 0x1f ;  /* 0x08201f00b2bb7f89 */ /* 0x000fe200000e0000 */
[----:B----4-:R-:W-:Y:S01]  /*1ea0*/  @P1 FMUL.FTZ R2, R2, R185 ;  /* 0x000000b902021220 */ /* 0x010fe20000410000 */
[----:B------:R-:W-:Y:S02]  /*1eb0*/  @!P3 MOV R3, R182 ;  /* 0x000000b60003b202 */ /* 0x000fe40000000f00 */
[----:B------:R-:W1:Y:S01]  /*1ec0*/  SHFL.UP PT, R180, R189, 0x10, RZ ;  /* 0x06000000bdb47989 */ /* 0x000e6200000e00ff */
[----:B------:R-:W-:Y:S02]  /*1ed0*/  ISETP.GE.AND P1, PT, R36, 0x10, PT ;  /* 0x000000102400780c */ /* 0x000fe40003f26270 */
[----:B------:R-:W-:Y:S01]  /*1ee0*/  ISETP.NE.AND P3, PT, R21, 0x1f, PT ;  /* 0x0000001f1500780c */ /* 0x000fe20003f65270 */
[----:B------:R-:W2:Y:S04]  /*1ef0*/  SHFL.UP PT, R185, R2, 0x10, RZ ;  /* 0x0600000002b97989 */ /* 0x000ea800000e00ff */
[----:B------:R-:W3:Y:S04]  /*1f00*/  SHFL.DOWN PT, R182, R3, 0x1, 0x1f ;  /* 0x08201f0003b67f89 */ /* 0x000ee800000e0000 */
[----:B------:R-:W-:Y:S04]  /*1f10*/  SHFL.IDX PT, R178, R178, RZ, 0x1f ;  /* 0x00001fffb2b27589 */ /* 0x000fe800000e0000 */
[----:B------:R-:W4:Y:S01]  /*1f20*/  SHFL.IDX PT, R3, R3, RZ, 0x1f ;  /* 0x00001fff03037589 */ /* 0x000f2200000e0000 */
[C---:B-1----:R-:W-:Y:S01]  /*1f30*/  FFMA.FTZ R180, R2.reuse, R180, R189 ;  /* 0x000000b402b47223 */ /* 0x042fe200000100bd */
[----:B--2---:R-:W-:-:S04]  /*1f40*/  @P1 FMUL.FTZ R2, R2, R185 ;  /* 0x000000b902021220 */ /* 0x004fc80000410000 */
[----:B------:R-:W-:Y:S02]  /*1f50*/  FSEL R185, R189, R180, !P1 ;  /* 0x000000b4bdb97208 */ /* 0x000fe40004800000 */
[----:B------:R-:W-:Y:S01]  /*1f60*/  ISETP.GT.AND P1, PT, R36, 0x1e, PT ;  /* 0x0000001e2400780c */ /* 0x000fe20003f24270 */
[----:B---3--:R-:W-:Y:S01]  /*1f70*/  @P3 FFMA.FTZ R184, R182, R184, R187 ;  /* 0x000000b8b6b83223 */ /* 0x008fe200000100bb */
[----:B------:R-:W-:Y:S01]  /*1f80*/  ISETP.GT.AND P3, PT, R36, 0x1b, PT ;  /* 0x0000001b2400780c */ /* 0x000fe20003f64270 */
[----:B------:R1:W-:Y:S02]  /*1f90*/  SHFL.UP PT, R186, R185, 0x1, RZ ;  /* 0x04200000b9ba7989 */ /* 0x0003e400000e00ff */
[----:B------:R-:W-:Y:S02]  /*1fa0*/  FFMA.FTZ R176, R184, R176, R177 ;  /* 0x000000b0b8b07223 */ /* 0x000fe400000100b1 */
[----:B------:R-:W-:Y:S02]  /*1fb0*/  SHFL.UP PT, R177, R2, 0x1, RZ ;  /* 0x0420000002b17989 */ /* 0x000fe400000e00ff */
[----:B------:R-:W-:Y:S01]  /*1fc0*/  FFMA.FTZ R174, R159, R176, R174 ;  /* 0x000000b09fae7223 */ /* 0x000fe200000100ae */
[C---:B----4-:R-:W-:Y:S01]  /*1fd0*/  FFMA.FTZ R11, R3.reuse, R11, R178 ;  /* 0x0000000b030b7223 */ /* 0x050fe200000100b2 */
[----:B------:R-:W-:-:S02]  /*1fe0*/  FMUL.FTZ R10, R3, R10 ;  /* 0x0000000a030a7220 */ /* 0x000fc40000410000 */
[----:B------:R-:W-:-:S04]  /*1ff0*/  FFMA.FTZ R180, R154, R174, R173 ;  /* 0x000000ae9ab47223 */ /* 0x000fc800000100ad */
        /* <DEDUP_REMOVED lines=9> */
[----:B-1----:R-:W-:Y:S01]  /*2090*/  FMUL.FTZ R185, R119, R170 ;  /* 0x000000aa77b97220 */ /* 0x002fe20000410000 */
[----:B------:R-:W-:-:S02]  /*20a0*/  FADD.FTZ R98, R189, R98 ;  /* 0x00000062bd627221 */ /* 0x000fc40000010000 */
[-C--:B------:R-:W-:Y:S01]  /*20b0*/  FFMA.FTZ R168, R149, R184.reuse, R168 ;  /* 0x000000b895a87223 */ /* 0x080fe200000100a8 */
[----:B------:R-:W-:Y:S01]  /*20c0*/  FADD.FTZ R93, R185, R93 ;  /* 0x0000005db95d7221 */ /* 0x000fe20000010000 */
[----:B-----5:R1:W2:Y:S02]  /*20d0*/  SHFL.IDX PT, R187, R175, RZ, 0x1f ;  /* 0x00001fffafbb7589 */ /* 0x0202a400000e0000 */
[----:B-1----:R-:W-:-:S04]  /*20e0*/  FMUL.FTZ R175, R118, R184 ;  /* 0x000000b876af7220 */ /* 0x002fc80000410000 */
[----:B------:R-:W-:Y:S01]  /*20f0*/  FADD.FTZ R96, R175, R96 ;  /* 0x00000060af607221 */ /* 0x000fe20000010000 */
[----:B--2---:R-:W-:Y:S01]  /*2100*/  @P2 FFMA.FTZ R187, R177, R187, R186 ;  /* 0x000000bbb1bb2223 */ /* 0x004fe200000100ba */
[----:B------:R-:W-:Y:S01]  /*2110*/  FFMA.FTZ R186, R146, R168, R167 ;  /* 0x000000a892ba7223 */ /* 0x000fe200000100a7 */
[----:B------:R-:W-:Y:S02]  /*2120*/  ISETP.GT.AND P2, PT, R36, 0x1d, PT ;  /* 0x0000001d2400780c */ /* 0x000fe40003f44270 */
[----:B------:R-:W-:Y:S01]  /*2130*/  FFMA.FTZ R187, R156, R187, R125 ;  /* 0x000000bb9cbb7223 */ /* 0x000fe2000001007d */
[-C--:B------:R-:W-:Y:S01]  /*2140*/  FFMA.FTZ R166, R153, R186.reuse, R166 ;  /* 0x000000ba99a67223 */ /* 0x080fe200000100a6 */
[----:B------:R-:W-:Y:S02]  /*2150*/  FMUL.FTZ R178, R143, R186 ;  /* 0x000000ba8fb27220 */ /* 0x000fe40000410000 */
[-C--:B------:R-:W-:Y:S01]  /*2160*/  FFMA.FTZ R169, R145, R187.reuse, R126 ;  /* 0x000000bb91a97223 */ /* 0x080fe2000001007e */
[----:B------:R-:W-:Y:S01]  /*2170*/  FFMA.FTZ R167, R0, R187, RZ ;  /* 0x000000bb00a77223 */ /* 0x000fe200000100ff */
[----:B------:R-:W-:-:S02]  /*2180*/  FFMA.FTZ R156, R150, R166, R165 ;  /* 0x000000a6969c7223 */ /* 0x000fc400000100a5 */
[-C--:B------:R-:W-:Y:S01]  /*2190*/  FFMA.FTZ R188, R144, R169.reuse, R127 ;  /* 0x000000a990bc7223 */ /* 0x080fe2000001007f */
[----:B------:R-:W-:Y:S01]  /*21a0*/  FFMA.FTZ R2, R62, R169, R167 ;  /* 0x000000a93e027223 */ /* 0x000fe200000100a7 */
[----:B------:R-:W-:Y:S02]  /*21b0*/  FFMA.FTZ R164, R157, R156, R164 ;  /* 0x0000009c9da47223 */ /* 0x000fe400000100a4 */
[-C--:B------:R-:W-:Y:S01]  /*21c0*/  FFMA.FTZ R167, R147, R188.reuse, R128 ;  /* 0x000000bc93a77223 */ /* 0x080fe20000010080 */
[----:B------:R-:W-:-:S03]  /*21d0*/  FFMA.FTZ R165, R61, R188, R2 ;  /* 0x000000bc3da57223 */ /* 0x000fc60000010002 */
[-C--:B------:R-:W-:Y:S01]  /*21e0*/  FFMA.FTZ R190, R148, R167.reuse, R129 ;  /* 0x000000a794be7223 */ /* 0x080fe20000010081 */
[----:B------:R-:W-:Y:S01]  /*21f0*/  FFMA.FTZ R2, R64, R167, R165 ;  /* 0x000000a740027223 */ /* 0x000fe200000100a5 */
[----:B------:R-:W-:Y:S02]  /*2200*/  FFMA.FTZ R148, R148, R164, R163 ;  /* 0x000000a494947223 */ /* 0x000fe400000100a3 */
        /* <DEDUP_REMOVED lines=21> */
[----:B------:R-:W-:Y:S01]  /*2360*/  FFMA.FTZ R150, R2, R145, RZ ;  /* 0x0000009102967223 */ /* 0x000fe200000100ff */
[----:B------:R-:W-:Y:S01]  /*2370*/  FMUL.FTZ R188, R113, R164 ;  /* 0x000000a471bc7220 */ /* 0x000fe20000410000 */
[-C--:B------:R-:W-:Y:S01]  /*2380*/  FFMA.FTZ R191, R155, R190.reuse, R136 ;  /* 0x000000be9bbf7223 */ /* 0x080fe20000010088 */
[----:B------:R-:W-:Y:S01]  /*2390*/  FFMA.FTZ R155, R78, R190, R149 ;  /* 0x000000be4e9b7223 */ /* 0x000fe20000010095 */
[----:B------:R-:W-:Y:S01]  /*23a0*/  FMUL.FTZ R149, R110, R144 ;  /* 0x000000906e957220 */ /* 0x000fe20000410000 */
        /* <DEDUP_REMOVED lines=25> */
[----:B------:R-:W-:Y:S01]  /*2540*/  FADD.FTZ R177, -R134, R177 ;  /* 0x000000b186b17221 */ /* 0x000fe20000010100 */
[----:B------:R-:W1:Y:S01]  /*2550*/  SHFL.DOWN PT, R151, R150, 0x1, 0x1f ;  /* 0x08201f0096977f89 */ /* 0x000e6200000e0000 */
[----:B------:R-:W-:Y:S01]  /*2560*/  FADD.FTZ R187, -R135, R190 ;  /* 0x000000be87bb7221 */ /* 0x000fe20000010100 */
[----:B------:R-:W-:Y:S01]  /*2570*/  FFMA.FTZ R154, R167, R169, R154 ;  /* 0x000000a9a79a7223 */ /* 0x000fe2000001009a */
[----:B------:R-:W-:Y:S01]  /*2580*/  FADD.FTZ R191, -R136, R191 ;  /* 0x000000bf88bf7221 */ /* 0x000fe20000010100 */
[----:B------:R-:W-:Y:S01]  /*2590*/  FADD.FTZ R192, -R137, R196 ;  /* 0x000000c489c07221 */ /* 0x000fe20000010100 */
[----:B------:R-:W-:Y:S01]  /*25a0*/  FADD.FTZ R194, -R138, R197 ;  /* 0x000000c58ac27221 */ /* 0x000fe20000010100 */
[----:B------:R-:W-:Y:S01]  /*25b0*/  FFMA.FTZ R154, R171, R173, R154 ;  /* 0x000000adab9a7223 */ /* 0x000fe2000001009a */
[----:B------:R-:W-:Y:S01]  /*25c0*/  FMUL.FTZ R197, R123, R174 ;  /* 0x000000ae7bc57220 */ /* 0x000fe20000410000 */
[----:B------:R-:W-:Y:S01]  /*25d0*/  FADD.FTZ R155, -R139, R198 ;  /* 0x000000c68b9b7221 */ /* 0x000fe20000010100 */
[----:B------:R-:W-:Y:S01]  /*25e0*/  FMUL.FTZ R196, R124, R176 ;  /* 0x000000b07cc47220 */ /* 0x000fe20000410000 */
[----:B------:R-:W-:Y:S01]  /*25f0*/  FFMA.FTZ R154, R175, R177, R154 ;  /* 0x000000b1af9a7223 */ /* 0x000fe2000001009a */
[----:B------:R-:W-:Y:S01]  /*2600*/  FMUL.FTZ R178, R169, R178 ;  /* 0x000000b2a9b27220 */ /* 0x000fe20000410000 */
        /* <DEDUP_REMOVED lines=8> */
[C---:B------:R-:W-:Y:S01]  /*2690*/  FMUL.FTZ R186, R143.reuse, R170 ;  /* 0x000000aa8fba7220 */ /* 0x040fe20000410000 */
[----:B------:R-:W-:Y:S01]  /*26a0*/  FMUL.FTZ R152, R143, R174 ;  /* 0x000000ae8f987220 */ /* 0x000fe20000410000 */
[----:B------:R-:W-:Y:S01]  /*26b0*/  FFMA.FTZ R154, R193, R192, R154 ;  /* 0x000000c0c19a7223 */ /* 0x000fe2000001009a */
[----:B------:R-:W-:Y:S01]  /*26c0*/  FADD.FTZ R97, R197, R97 ;  /* 0x00000061c5617221 */ /* 0x000fe20000010000 */
[----:B-1----:R-:W-:Y:S01]  /*26d0*/  @!P1 FADD.FTZ R150, R150, R151 ;  /* 0x0000009796969221 */ /* 0x002fe20000010000 */
[----:B------:R-:W-:Y:S01]  /*26e0*/  FMUL.FTZ R187, R187, R186 ;  /* 0x000000babbbb7220 */ /* 0x000fe20000410000 */
[----:B------:R-:W-:Y:S01]  /*26f0*/  FFMA.FTZ R190, R195, R194, R154 ;  /* 0x000000c2c3be7223 */ /* 0x000fe2000001009a */
[----:B------:R-:W-:Y:S01]  /*2700*/  FADD.FTZ R154, -R140, R201 ;  /* 0x000000c98c9a7221 */ /* 0x000fe20000010100 */
[----:B------:R-:W-:Y:S01]  /*2710*/  FADD.FTZ R91, R171, R91 ;  /* 0x0000005bab5b7221 */ /* 0x000fe20000010000 */
[----:B------:R-:W1:Y:S01]  /*2720*/  SHFL.DOWN PT, R199, R150, 0x2, 0x1f ;  /* 0x08401f0096c77f89 */ /* 0x000e6200000e0000 */
[----:B------:R-:W-:Y:S01]  /*2730*/  FFMA.FTZ R151, R197, R155, R190 ;  /* 0x0000009bc5977223 */ /* 0x000fe200000100be */
[----:B------:R-:W-:Y:S01]  /*2740*/  FMUL.FTZ R155, R155, R152 ;  /* 0x000000989b9b7220 */ /* 0x000fe20000410000 */
[----:B------:R-:W-:Y:S01]  /*2750*/  FFMA.FTZ R187, R52, R170, R187 ;  /* 0x000000aa34bb7223 */ /* 0x000fe200000100bb */
[----:B------:R-:W-:Y:S01]  /*2760*/  FADD.FTZ R94, R167, R94 ;  /* 0x0000005ea75e7221 */ /* 0x000fe20000010000 */
[----:B------:R-:W-:Y:S01]  /*2770*/  FFMA.FTZ R151, R196, R154, R151 ;  /* 0x0000009ac4977223 */ /* 0x000fe20000010097 */
[----:B------:R-:W-:Y:S01]  /*2780*/  FFMA.FTZ R174, R58, R174, R155 ;  /* 0x000000ae3aae7223 */ /* 0x000fe2000001009b */
[----:B------:R-:W-:Y:S01]  /*2790*/  FADD.FTZ R92, R163, R92 ;  /* 0x0000005ca35c7221 */ /* 0x000fe20000010000 */
[----:B------:R-:W-:Y:S01]  /*27a0*/  FADD.FTZ R87, R188, R87 ;  /* 0x00000057bc577221 */ /* 0x000fe20000010000 */
[----:B------:R-:W-:Y:S01]  /*27b0*/  FADD.FTZ R56, R187, R56 ;  /* 0x00000038bb387221 */ /* 0x000fe20000010000 */
[----:B------:R-:W2:Y:S01]  /*27c0*/  SHFL.DOWN PT, R190, R151, 0x1, 0x1f ;  /* 0x08201f0097be7f89 */ /* 0x000ea200000e0000 */
[----:B------:R-:W-:Y:S01]  /*27d0*/  FADD.FTZ R88, R149, R88 ;  /* 0x0000005895587221 */ /* 0x000fe20000010000 */
[----:B------:R-:W-:Y:S01]  /*27e0*/  FADD.FTZ R83, R2, R83 ;  /* 0x0000005302537221 */ /* 0x000fe20000010000 */
[----:B------:R-:W-:Y:S01]  /*27f0*/  FADD.FTZ R41, R174, R41 ;  /* 0x00000029ae297221 */ /* 0x000fe20000010000 */
[----:B-1----:R-:W-:-:S05]  /*2800*/  @!P2 FADD.FTZ R150, R150, R199 ;  /* 0x000000c79696a221 */ /* 0x002fca0000010000 */
[----:B------:R-:W1:Y:S01]  /*2810*/  SHFL.DOWN PT, R199, R150, 0x4, 0x1f ;  /* 0x08801f0096c77f89 */ /* 0x000e6200000e0000 */
[----:B--2---:R-:W-:Y:S01]  /*2820*/  @!P1 FADD.FTZ R151, R151, R190 ;  /* 0x000000be97979221 */ /* 0x004fe20000010000 */
[----:B------:R-:W-:-:S04]  /*2830*/  ISETP.NE.AND P1, PT, R36, RZ, PT ;  /* 0x000000ff2400720c */ /* 0x000fc80003f25270 */
[----:B------:R-:W2:Y:S09]  /*2840*/  SHFL.DOWN PT, R190, R151, 0x2, 0x1f ;  /* 0x08401f0097be7f89 */ /* 0x000eb200000e0000 */
[----:B------:R-:W3:Y:S01]  /*2850*/  @!P1 S2R R201, SR_CgaCtaId ;  /* 0x0000000000c99919 */ /* 0x000ee20000008800 */
[----:B------:R-:W-:Y:S01]  /*2860*/  @!P1 MOV R198, 0x400 ;  /* 0x0000040000c69802 */ /* 0x000fe20000000f00 */
[----:B-1----:R-:W-:-:S05]  /*2870*/  @!P3 FADD.FTZ R150, R150, R199 ;  /* 0x000000c79696b221 */ /* 0x002fca0000010000 */
[----:B------:R-:W1:Y:S01]  /*2880*/  SHFL.DOWN PT, R199, R150, 0x8, 0x1f ;  /* 0x09001f0096c77f89 */ /* 0x000e6200000e0000 */
[----:B--2---:R-:W-:Y:S01]  /*2890*/  @!P2 FADD.FTZ R151, R151, R190 ;  /* 0x000000be9797a221 */ /* 0x004fe20000010000 */
[----:B------:R-:W-:-:S04]  /*28a0*/  ISETP.NE.AND P2, PT, R21, RZ, PT ;  /* 0x000000ff1500720c */ /* 0x000fc80003f45270 */
[----:B------:R-:W2:Y:S09]  /*28b0*/  SHFL.DOWN PT, R190, R151, 0x4, 0x1f ;  /* 0x08801f0097be7f89 */ /* 0x000eb200000e0000 */
[----:B------:R4:W-:Y:S01]  /*28c0*/  @!P2 STS.64 [R99], R10 ;  /* 0x0000000a6300a388 */ /* 0x0009e20000000a00 */
[----:B---3--:R-:W-:Y:S01]  /*28d0*/  @!P1 LEA R30, R201, R198, 0x18 ;  /* 0x000000c6c91e9211 */ /* 0x008fe200078ec0ff */
[----:B-1----:R-:W-:-:S05]  /*28e0*/  @!P4 FADD.FTZ R150, R150, R199 ;  /* 0x000000c79696c221 */ /* 0x002fca0000010000 */
[----:B------:R-:W-:Y:S01]  /*28f0*/  SHFL.DOWN PT, R159, R150, 0x10, 0x1f ;  /* 0x0a001f00969f7f89 */ /* 0x000fe200000e0000 */
[----:B----4-:R-:W-:Y:S01]  /*2900*/  FMUL.FTZ R10, R143, R166 ;  /* 0x000000a68f0a7220 */ /* 0x010fe20000410000 */
[----:B--2---:R-:W-:Y:S01]  /*2910*/  @!P3 FADD.FTZ R151, R151, R190 ;  /* 0x000000be9797b221 */ /* 0x004fe20000010000 */
[----:B------:R-:W-:Y:S02]  /*2920*/  FMUL.FTZ R190, R143, R168 ;  /* 0x000000a88fbe7220 */ /* 0x000fe40000410000 */
[----:B------:R-:W-:Y:S01]  /*2930*/  FMUL.FTZ R165, R165, R10 ;  /* 0x0000000aa5a57220 */ /* 0x000fe20000410000 */
[----:B------:R-:W-:Y:S01]  /*2940*/  FMUL.FTZ R10, R143, R156 ;  /* 0x0000009c8f0a7220 */ /* 0x000fe20000410000 */
[----:B------:R-:W-:Y:S01]  /*2950*/  ISETP.GT.AND P3, PT, R36, 0xf, PT ;  /* 0x0000000f2400780c */ /* 0x000fe20003f64270 */
[----:B------:R-:W1:Y:S01]  /*2960*/  SHFL.DOWN PT, R196, R151, 0x8, 0x1f ;  /* 0x09001f0097c47f89 */ /* 0x000e6200000e0000 */
[----:B------:R-:W-:Y:S01]  /*2970*/  FMUL.FTZ R173, R173, R190 ;  /* 0x000000beadad7220 */ /* 0x000fe20000410000 */
[----:B------:R-:W-:Y:S01]  /*2980*/  FFMA.FTZ R166, R48, R166, R165 ;  /* 0x000000a630a67223 */ /* 0x000fe200000100a5 */
[----:B------:R-:W-:-:S02]  /*2990*/  FMUL.FTZ R190, R143, R184 ;  /* 0x000000b88fbe7220 */ /* 0x000fc40000410000 */
[----:B------:R-:W-:Y:S01]  /*29a0*/  FFMA.FTZ R178, R50, R168, R173 ;  /* 0x000000a832b27223 */ /* 0x000fe200000100ad */
[----:B------:R-:W-:Y:S01]  /*29b0*/  FMUL.FTZ R168, R161, R10 ;  /* 0x0000000aa1a87220 */ /* 0x000fe20000410000 */
[----:B------:R-:W-:Y:S01]  /*29c0*/  FMUL.FTZ R10, R143, R164 ;  /* 0x000000a48f0a7220 */ /* 0x000fe20000410000 */
[----:B------:R-:W-:Y:S01]  /*29d0*/  FADD.FTZ R67, R166, R67 ;  /* 0x00000043a6437221 */ /* 0x000fe20000010000 */
[----:B------:R-:W-:Y:S01]  /*29e0*/  FMUL.FTZ R190, R177, R190 ;  /* 0x000000beb1be7220 */ /* 0x000fe20000410000 */
[----:B------:R-:W-:Y:S01]  /*29f0*/  FFMA.FTZ R3, R47, R156, R168 ;  /* 0x0000009c2f037223 */ /* 0x000fe200000100a8 */
[----:B------:R-:W-:Y:S01]  /*2a00*/  FMUL.FTZ R157, R157, R10 ;  /* 0x0000000a9d9d7220 */ /* 0x000fe20000410000 */
        /* <DEDUP_REMOVED lines=19> */
[----:B------:R-:W-:Y:S01]  /*2b40*/  FMUL.FTZ R147, R147, R10 ;  /* 0x0000000a93937220 */ /* 0x000fe20000410000 */
[----:B------:R-:W-:Y:S01]  /*2b50*/  FADD.FTZ R74, R11, R74 ;  /* 0x0000004a0b4a7221 */ /* 0x000fe20000010000 */
[----:B------:R-:W-:Y:S01]  /*2b60*/  FADD.FTZ R11, R150, R159 ;  /* 0x0000009f960b7221 */ /* 0x000fe20000010000 */
[----:B------:R-:W-:Y:S01]  /*2b70*/  FMUL.FTZ R194, R194, R157 ;  /* 0x0000009dc2c27220 */ /* 0x000fe20000410000 */
[----:B------:R-:W-:Y:S01]  /*2b80*/  FMUL.FTZ R145, R145, R146 ;  /* 0x0000009291917220 */ /* 0x000fe20000410000 */
[----:B------:R-:W-:Y:S01]  /*2b90*/  FMUL.FTZ R154, R154, R143 ;  /* 0x0000008f9a9a7220 */ /* 0x000fe20000410000 */
[----:B------:R-:W-:Y:S01]  /*2ba0*/  FFMA.FTZ R162, R44, R162, R147 ;  /* 0x000000a22ca27223 */ /* 0x000fe20000010093 */
[----:B------:R-:W-:Y:S01]  /*2bb0*/  FSEL R150, R150, R11, P3 ;  /* 0x0000000b96967208 */ /* 0x000fe20001800000 */
        /* <DEDUP_REMOVED lines=13> */
[----:B-1----:R-:W-:-:S05]  /*2c90*/  FADD.FTZ R10, R151, R158 ;  /* 0x0000009e970a7221 */ /* 0x002fca0000010000 */
[----:B------:R1:W-:Y:S02]  /*2ca0*/  @!P1 STS.64 [R30+0x438], R10 ;  /* 0x0004380a1e009388 */ /* 0x0003e40000000a00 */
[----:B-1----:R-:W-:Y:S01]  /*2cb0*/  FFMA.FTZ R11, R59, R176, R154 ;  /* 0x000000b03b0b7223 */ /* 0x002fe2000001009a */
[----:B------:R-:W-:-:S03]  /*2cc0*/  FSEL R10, R151, R10, P3 ;  /* 0x0000000a970a7208 */ /* 0x000fc60001800000 */
[----:B------:R-:W-:Y:S01]  /*2cd0*/  FADD.FTZ R40, R11, R40 ;  /* 0x000000280b287221 */ /* 0x000fe20000010000 */
        /* <DEDUP_REMOVED lines=10> */
.L_x_7514:
[----:B------:R-:W-:Y:S05]  /*2d80*/  BSYNC.RECONVERGENT B0 ;  /* 0x0000000000007941 */ /* 0x000fea0003800200 */
.L_x_7513:
        /* <DEDUP_REMOVED lines=13> */
.L_x_7509:
[----:B------:R-:W-:Y:S01]  /*2e60*/  BAR.SYNC.DEFER_BLOCKING 0x0 ;  /* 0x0000000000007b1d */ /* 0x000fe20000010000 */
[----:B------:R-:W-:Y:S01]  /*2e70*/  F2FP.F16.F32.PACK_AB R7, R94, R89 ;  /* 0x000000595e07723e */ /* 0x000fe200000000ff */
[----:B------:R-:W-:Y:S01]  /*2e80*/  USHF.L.U32 UR6, UR9, 0x9, URZ ;  /* 0x0000000909067899 */ /* 0x000fe200080006ff */
[----:B------:R-:W-:Y:S01]  /*2e90*/  F2FP.F16.F32.PACK_AB R6, R92, R87 ;  /* 0x000000575c06723e */ /* 0x000fe200000000ff */
[----:B------:R-:W-:Y:S01]  /*2ea0*/  UISETP.GT.AND UP0, UPT, UR8, 0x1, UPT ;  /* 0x000000010800788c */ /* 0x000fe2000bf04270 */
[----:B------:R-:W-:Y:S01]  /*2eb0*/  F2FP.F16.F32.PACK_AB R5, R90, R85 ;  /* 0x000000555a05723e */ /* 0x000fe200000000ff */
[----:B------:R-:W1:Y:S01]  /*2ec0*/  LDCU.64 UR10, c[0x0][0x4f8] ;  /* 0x00009f00ff0a77ac */ /* 0x000e620008000a00 */
[----:B------:R-:W-:Y:S01]  /*2ed0*/  F2FP.F16.F32.PACK_AB R4, R88, R83 ;  /* 0x000000535804723e */ /* 0x000fe200000000ff */
[----:B------:R-:W2:Y:S01]  /*2ee0*/  LDC.64 R38, c[0x0][0x500] ;  /* 0x00014000ff267b82 */ /* 0x000ea20000000a00 */
[----:B------:R-:W-:Y:S01]  /*2ef0*/  F2FP.F16.F32.PACK_AB R11, R102, R97 ;  /* 0x00000061660b723e */ /* 0x000fe200000000ff */
[----:B------:R-:W-:Y:S01]  /*2f00*/  USHF.R.S32.HI UR7, URZ, 0x1f, UR6 ;  /* 0x0000001fff077899 */ /* 0x000fe20008011406 */
[----:B------:R-:W-:Y:S01]  /*2f10*/  F2FP.F16.F32.PACK_AB R10, R100, R95 ;  /* 0x0000005f640a723e */ /* 0x000fe200000000ff */
[----:B------:R-:W-:Y:S01]  /*2f20*/  UMOV UR8, UR9 ;  /* 0x0000000900087c82 */ /* 0x000fe20008000000 */
[----:B------:R-:W-:-:S02]  /*2f30*/  F2FP.F16.F32.PACK_AB R9, R98, R93 ;  /* 0x0000005d6209723e */ /* 0x000fc400000000ff */
[----:B------:R-:W-:Y:S01]  /*2f40*/  F2FP.F16.F32.PACK_AB R8, R96, R91 ;  /* 0x0000005b6008723e */ /* 0x000fe200000000ff */
[----:B------:R-:W3:Y:S01]  /*2f50*/  LDC.64 R52, c[0x0][0x550] ;  /* 0x00015400ff347b82 */ /* 0x000ee20000000a00 */
[----:B------:R-:W-:Y:S02]  /*2f60*/  IADD3 R26, P1, PT, R26, -0x400, RZ ;  /* 0xfffffc001a1a7810 */ /* 0x000fe40007f3e0ff */
[----:B------:R-:W-:Y:S02]  /*2f70*/  IADD3 R24, P2, PT, R24, -0x400, RZ ;  /* 0xfffffc0018187810 */ /* 0x000fe40007f5e0ff */
[----:B------:R-:W-:Y:S02]  /*2f80*/  IADD3.X R27, PT, PT, R27, -0x1, RZ, P1, !PT ;  /* 0xffffffff1b1b7810 */ /* 0x000fe40000ffe4ff */
[----:B------:R-:W-:Y:S01]  /*2f90*/  IADD3.X R25, PT, PT, R25, -0x1, RZ, P2, !PT ;  /* 0xffffffff19197810 */ /* 0x000fe200017fe4ff */
[----:B------:R4:W-:Y:S01]  /*2fa0*/  STS.128 [R37], R4 ;  /* 0x0000000425007388 */ /* 0x0009e20000000c00 */
[----:B-1----:R-:W-:-:S03]  /*2fb0*/  UIMAD.WIDE.U32 UR4, UR18, UR10, UR6 ;  /* 0x0000000a120472a5 */ /* 0x002fc6000f8e0006 */
[----:B------:R1:W-:Y:S01]  /*2fc0*/  STS.128 [R37+0x10], R8 ;  /* 0x0000100825007388 */ /* 0x0003e20000000c00 */
[----:B------:R-:W-:-:S03]  /*2fd0*/  NOP ;  /* 0x0000000000007918 */ /* 0x000fc60000000000 */
[----:B------:R-:W5:Y:S01]  /*2fe0*/  LDS.128 R44, [R35] ;  /* 0x00000000232c7984 */ /* 0x000f620000000c00 */
[----:B------:R-:W-:-:S03]  /*2ff0*/  UIMAD UR5, UR18, UR11, UR5 ;  /* 0x0000000b120572a4 */ /* 0x000fc6000f8e0205 */
[----:B------:R-:W0:Y:S01]  /*3000*/  LDS.128 R48, [R35+0x200] ;  /* 0x0002000023307984 */ /* 0x000e220000000c00 */
[----:B----4-:R-:W-:Y:S01]  /*3010*/  FADD.FTZ R5, R34, R77 ;  /* 0x0000004d22057221 */ /* 0x010fe20000010000 */
[----:B------:R-:W-:Y:S01]  /*3020*/  F2FP.F16.F32.PACK_AB R7, R40, R41 ;  /* 0x000000292807723e */ /* 0x000fe200000000ff */
[----:B--2---:R-:W-:Y:S01]  /*3030*/  IMAD.WIDE.U32 R2, R14, R38, UR4 ;  /* 0x000000040e027e25 */ /* 0x004fe2000f8e0026 */
[----:B------:R-:W-:-:S03]  /*3040*/  F2FP.F16.F32.PACK_AB R6, R42, R43 ;  /* 0x0000002b2a06723e */ /* 0x000fc600000000ff */
[----:B------:R-:W-:Y:S01]  /*3050*/  FADD.FTZ R0, R5, R76 ;  /* 0x0000004c05007221 */ /* 0x000fe20000010000 */
[----:B-1----:R-:W-:Y:S01]  /*3060*/  F2FP.F16.F32.PACK_AB R9, R74, R75 ;  /* 0x0000004b4a09723e */ /* 0x002fe200000000ff */
[----:B------:R-:W-:Y:S01]  /*3070*/  IMAD R5, R14, R39, R3 ;  /* 0x000000270e057224 */ /* 0x000fe200078e0203 */
[----:B---3--:R-:W-:Y:S01]  /*3080*/  LEA R4, P0, R2, R52, 0x1 ;  /* 0x0000003402047211 */ /* 0x008fe200078008ff */
[----:B------:R-:W-:Y:S01]  /*3090*/  FADD.FTZ R3, R0, R75 ;  /* 0x0000004b00037221 */ /* 0x000fe20000010000 */
[----:B------:R-:W-:Y:S01]  /*30a0*/  F2FP.F16.F32.PACK_AB R8, R76, R77 ;  /* 0x0000004d4c08723e */ /* 0x000fe200000000ff */
[----:B------:R-:W1:Y:S01]  /*30b0*/  LDCU.64 UR4, c[0x0][0x518] ;  /* 0x0000a300ff0477ac */ /* 0x000e620008000a00 */
[----:B------:R-:W-:Y:S01]  /*30c0*/  LEA.HI.X R5, R2, R53, R5, 0x1, P0 ;  /* 0x0000003502057211 */ /* 0x000fe200000f0c05 */
[----:B------:R-:W-:Y:S01]  /*30d0*/  FADD.FTZ R0, R3, R74 ;  /* 0x0000004a03007221 */ /* 0x000fe20000010000 */
[----:B------:R-:W-:Y:S01]  /*30e0*/  F2FP.F16.F32.PACK_AB R11, R66, R67 ;  /* 0x00000043420b723e */ /* 0x000fe200000000ff */
[----:B------:R-:W2:Y:S01]  /*30f0*/  LDC.64 R38, c[0x0][0x520] ;  /* 0x00014800ff267b82 */ /* 0x000ea20000000a00 */
[----:B------:R-:W-:Y:S01]  /*3100*/  F2FP.F16.F32.PACK_AB R10, R68, R69 ;  /* 0x00000045440a723e */ /* 0x000fe200000000ff */
[----:B------:R-:W-:Y:S01]  /*3110*/  IMAD.WIDE.U32 R2, R32, 0x10, R4 ;  /* 0x0000001020027825 */ /* 0x000fe200078e0004 */
[----:B------:R-:W-:-:S03]  /*3120*/  F2FP.F16.F32.PACK_AB R5, R55, R56 ;  /* 0x000000383705723e */ /* 0x000fc600000000ff */
[----:B------:R-:W-:Y:S01]  /*3130*/  FADD.FTZ R69, R0, R69 ;  /* 0x0000004500457221 */ /* 0x000fe20000010000 */
[----:B------:R-:W-:Y:S01]  /*3140*/  F2FP.F16.F32.PACK_AB R4, R60, R65 ;  /* 0x000000413c04723e */ /* 0x000fe200000000ff */
[----:B------:R-:W3:Y:S02]  /*3150*/  LDC.64 R52, c[0x0][0x560] ;  /* 0x00015800ff347b82 */ /* 0x000ee40000000a00 */
[----:B------:R-:W-:-:S04]  /*3160*/  FADD.FTZ R68, R69, R68 ;  /* 0x0000004445447221 */ /* 0x000fc80000010000 */
[----:B------:R-:W-:Y:S01]  /*3170*/  FADD.FTZ R67, R68, R67 ;  /* 0x0000004344437221 */ /* 0x000fe20000010000 */
[----:B-1----:R-:W-:-:S03]  /*3180*/  UIMAD.WIDE.U32 UR6, UR18, UR4, UR6 ;  /* 0x00000004120672a5 */ /* 0x002fc6000f8e0006 */
[----:B------:R-:W-:Y:S01]  /*3190*/  FADD.FTZ R66, R67, R66 ;  /* 0x0000004243427221 */ /* 0x000fe20000010000 */
[----:B------:R-:W-:Y:S01]  /*31a0*/  UIMAD UR7, UR18, UR5, UR7 ;  /* 0x00000005120772a4 */ /* 0x000fe2000f8e0207 */
[----:B-----5:R-:W-:Y:S02]  /*31b0*/  STG.E.128 desc[UR16][R2.64], R44 ;  /* 0x0000002c02007986 */ /* 0x020fe4000c101d10 */
[----:B------:R-:W-:Y:S02]  /*31c0*/  FADD.FTZ R65, R66, R65 ;  /* 0x0000004142417221 */ /* 0x000fe40000010000 */
[----:B0-----:R2:W-:Y:S02]  /*31d0*/  STG.E.128 desc[UR16][R2.64+0x200], R48 ;  /* 0x0002003002007986 */ /* 0x0015e4000c101d10 */
[----:B------:R-:W-:Y:S01]  /*31e0*/  FADD.FTZ R65, R65, R60 ;  /* 0x0000003c41417221 */ /* 0x000fe20000010000 */
[----:B------:R-:W-:Y:S03]  /*31f0*/  BAR.SYNC.DEFER_BLOCKING 0x0 ;  /* 0x0000000000007b1d */ /* 0x000fe60000010000 */
[----:B------:R-:W-:-:S04]  /*3200*/  FADD.FTZ R56, R65, R56 ;  /* 0x0000003841387221 */ /* 0x000fc80000010000 */
[----:B------:R-:W-:-:S04]  /*3210*/  FADD.FTZ R56, R56, R55 ;  /* 0x0000003738387221 */ /* 0x000fc80000010000 */
[----:B------:R-:W-:-:S04]  /*3220*/  FADD.FTZ R43, R56, R43 ;  /* 0x0000002b382b7221 */ /* 0x000fc80000010000 */
[----:B------:R-:W-:Y:S01]  /*3230*/  FADD.FTZ R42, R43, R42 ;  /* 0x0000002a2b2a7221 */ /* 0x000fe20000010000 */
[----:B--2---:R-:W-:-:S04]  /*3240*/  IMAD.WIDE.U32 R2, R14, R38, UR6 ;  /* 0x000000060e027e25 */ /* 0x004fc8000f8e0026 */
        /* <DEDUP_REMOVED lines=8> */
[----:B---3--:R-:W-:-:S04]  /*32d0*/  LEA R4, P0, R2, R52, 0x1 ;  /* 0x0000003402047211 */ /* 0x008fc800078008ff */
[----:B------:R-:W-:Y:S02]  /*32e0*/  LEA.HI.X R5, R2, R53, R0, 0x1, P0 ;  /* 0x0000003502057211 */ /* 0x000fe400000f0c00 */
[----:B------:R-:W-:Y:S01]  /*32f0*/  IADD3 R28, P0, PT, R28, -0x400, RZ ;  /* 0xfffffc001c1c7810 */ /* 0x000fe20007f1e0ff */
[----:B------:R-:W-:-:S03]  /*3300*/  IMAD.WIDE.U32 R2, R32, 0x10, R4 ;  /* 0x0000001020027825 */ /* 0x000fc600078e0004 */
[----:B------:R-:W-:Y:S02]  /*3310*/  IADD3.X R29, PT, PT, R29, -0x1, RZ, P0, !PT ;  /* 0xffffffff1d1d7810 */ /* 0x000fe400007fe4ff */
[----:B0-----:R0:W-:Y:S04]  /*3320*/  STG.E.128 desc[UR16][R2.64], R72 ;  /* 0x0000004802007986 */ /* 0x0011e8000c101d10 */
[----:B-1----:R0:W-:Y:S01]  /*3330*/  STG.E.128 desc[UR16][R2.64+0x200], R76 ;  /* 0x0002004c02007986 */ /* 0x0021e2000c101d10 */
[----:B------:R-:W-:Y:S05]  /*3340*/  BRA.U UP0, `(.L_x_7516) ;  /* 0xffffffd100d07547 */ /* 0x000fea000b83ffff */
.L_x_7508:
        /* <DEDUP_REMOVED lines=31> */
[----:B------:R-:W-:-:S04]  /*3540*/  LEA R2, P1, R14, R6, 0x2 ;  /* 0x000000060e027211 */ /* 0x000fc800078210ff */
[----:B------:R-:W-:-:S05]  /*3550*/  LEA.HI.X R3, R14, R7, RZ, 0x2, P1 ;  /* 0x000000070e037211 */ /* 0x000fca00008f14ff */
[----:B------:R1:W-:Y:S04]  /*3560*/  REDG.E.ADD.F32.FTZ.RN.STRONG.GPU desc[UR16][R2.64], R4 ;  /* 0x00000004020079a6 */ /* 0x0003e8000c12f310 */
.L_x_7518:
[----:B------:R-:W-:Y:S05]  /*3570*/  BSYNC.RECONVERGENT B0 ;  /* 0x0000000000007941 */ /* 0x000fea0003800200 */
.L_x_7517:
[----:B------:R-:W-:Y:S05]  /*3580*/  @!P0 BRA `(.L_x_7519) ;  /* 0x0000000000688947 */ /* 0x000fea0003800000 */
[----:B------:R-:W-:Y:S06]  /*3590*/  BAR.SYNC.DEFER_BLOCKING 0x0 ;  /* 0x0000000000007b1d */ /* 0x000fec0000010000 */
[----:B------:R-:W-:Y:S01]  /*35a0*/  BSSY.RECONVERGENT B0, `(.L_x_7519) ;  /* 0x0000018000007945 */ /* 0x000fe20003800200 */
[----:B01----:R-:W0:Y:S01]  /*35b0*/  SHFL.DOWN P0, R3, R34, 0x1, 0x1f ;  /* 0x08201f0022037f89 */ /* 0x003e220000000000 */
        /* <DEDUP_REMOVED lines=22> */
.L_x_7520:
[----:B------:R-:W-:Y:S05]  /*3720*/  BSYNC.RECONVERGENT B0 ;  /* 0x0000000000007941 */ /* 0x000fea0003800200 */
.L_x_7519:
        /* <DEDUP_REMOVED lines=22> */
.L_x_7522:
[C---:B------:R-:W-:Y:S01]  /*3890*/  LEA R0, R23.reuse, UR4, 0x2 ;  /* 0x0000000417007c11 */ /* 0x040fe2000f8e10ff */
[C---:B--2---:R-:W-:Y:S01]  /*38a0*/  IMAD.WIDE.U32 R12, R23.reuse, UR28, RZ ;  /* 0x0000001c170c7c25 */ /* 0x044fe2000f8e00ff */
[----:B-----5:R-:W-:Y:S02]  /*38b0*/  SHF.R.S32.HI R16, RZ, 0x1f, R23 ;  /* 0x0000001fff107819 */ /* 0x020fe40000011417 */
        /* <DEDUP_REMOVED lines=48> */
.L_x_7521:
[----:B------:R-:W-:Y:S05]  /*3bc0*/  EXIT ;  /* 0x000000000000794d */ /* 0x000fea0003800000 */
.L_x_7523:
        /* <DEDUP_REMOVED lines=11> */
.L_x_10488:


//--------------------- .text._Z25selective_scan_bwd_kernelI32Selective_Scan_bwd_kernel_traitsILi32ELi16ELb1ELb0ELb0ELb0ELb1EN3c104HalfEfEEv12SSMParamsBwd --------------------------
	.section	.text._Z25selective_scan_bwd_kernelI32Selective_Scan_bwd_kernel_traitsILi32ELi16ELb1ELb0ELb0ELb0ELb1EN3c104HalfEfEEv12SSMParamsBwd,"ax",@progbits
	.align	128
        .global         _Z25selective_scan_bwd_kernelI32Selective_Scan_bwd_kernel_traitsILi32ELi16ELb1ELb0ELb0ELb0ELb1EN3c104HalfEfEEv12SSMParamsBwd
        .type           _Z25selective_scan_bwd_kernelI32Selective_Scan_bwd_kernel_traitsILi32ELi16ELb1ELb0ELb0ELb0ELb1EN3c104HalfEfEEv12SSMParamsBwd,@function
        .size           _Z25selective_scan_bwd_kernelI32Selective_Scan_bwd_kernel_traitsILi32ELi16ELb1ELb0ELb0ELb0ELb1EN3c104HalfEfEEv12SSMParamsBwd,(.L_x_10489 - _Z25selective_scan_bwd_kernelI32Selective_Scan_bwd_kernel_traitsILi32ELi16ELb1ELb0ELb0ELb0ELb1EN3c104HalfEfEEv12SSMParamsBwd)
        .other          _Z25selective_scan_bwd_kernelI32Selective_Scan_bwd_kernel_traitsILi32ELi16ELb1ELb0ELb0ELb0ELb1EN3c104HalfEfEEv12SSMParamsBwd,@"STO_CUDA_ENTRY STV_DEFAULT"
_Z25selective_scan_bwd_kernelI32Selective_Scan_bwd_kernel_traitsILi32ELi16ELb1ELb0ELb0ELb0ELb1EN3c104HalfEfEEv12SSMParamsBwd:
.text._Z25selective_scan_bwd_kernelI32Selective_Scan_bwd_kernel_traitsILi32ELi16ELb1ELb0ELb0ELb0ELb1EN3c104HalfEfEEv12SSMParamsBwd:
        /* <DEDUP_REMOVED lines=100> */
[----:B------:R-:W-:Y:S02]  /*0640*/  LOP3.LUT R3, R0, 0x7c0, RZ, 0xc0, !PT ;  /* 0x000007c000037812 */ /* 0x000fe400078ec0ff */
[C---:B------:R-:W-:Y:S02]  /*0650*/  IADD3 R37, PT, PT, R46.reuse, 0x200, RZ ;  /* 0x000002002e257810 */ /* 0x040fe40007ffe0ff */
[----:B------:R-:W-:-:S02]  /*0660*/  LEA R129, R46, UR4, 0x2 ;  /* 0x000000042e817c11 */ /* 0x000fc4000f8e10ff */
[----:B---3--:R-:W-:-:S07]  /*0670*/  LOP3.LUT R36, R3, 0x1f, R46, 0xf8, !PT ;  /* 0x0000001f03247812 */ /* 0x008fce00078ef82e */
.L_x_7533:
[----:B------:R-:W-:Y:S01]  /*0680*/  BAR.SYNC.DEFER_BLOCKING 0x0 ;  /* 0x0000000000007b1d */ /* 0x000fe20000010000 */
[----:B------:R-:W-:-:S07]  /*0690*/  IMAD.WIDE.U32 R4, R36, 0x10, R42 ;  /* 0x0000001024047825 */ /* 0x000fce00078e002a */
[----:B0-----:R-:W0:Y:S01]  /*06a0*/  S2UR UR5, SR_CgaCtaId ;  /* 0x00000000000579c3 */ /* 0x001e220000008800 */
[----:B------:R-:W1:Y:S01]  /*06b0*/  S2R R19, SR_LANEID ;  /* 0x0000000000137919 */ /* 0x000e620000000000 */
[----:B------:R-:W-:Y:S01]  /*06c0*/  UMOV UR4, 0x400 ;  /* 0x0000040000047882 */ /* 0x000fe20000000000 */
[C---:B------:R-:W-:Y:S01]  /*06d0*/  IMAD.WIDE.U32 R20, R36.reuse, 0x10, R40 ;  /* 0x0000001024147825 */ /* 0x040fe200078e0028 */
[----:B------:R-:W2:Y:S03]  /*06e0*/  LDCU.128 UR12, c[0x0][0x410] ;  /* 0x00008200ff0c77ac */ /* 0x000ea60008000c00 */
[----:B------:R-:W-:Y:S01]  /*06f0*/  IMAD.WIDE.U32 R22, R36, 0x10, R38 ;  /* 0x0000001024167825 */ /* 0x000fe200078e0026 */
[----:B------:R-:W-:Y:S01]  /*0700*/  UIADD3 UR19, UPT, UPT, UR8, -0x1, URZ ;  /* 0xffffffff08137890 */ /* 0x000fe2000fffe0ff */
[----:B------:R-:W3:Y:S01]  /*0710*/  LDCU.64 UR10, c[0x0][0x508] ;  /* 0x0000a100ff0a77ac */ /* 0x000ee20008000a00 */
[----:B------:R-:W4:Y:S04]  /*0720*/  LDG.E.128 R8, desc[UR16][R4.64] ;  /* 0x0000001004087981 */ /* 0x000f28000c1e1d00 */
[----:B------:R-:W2:Y:S01]  /*0730*/  LDG.E.128 R24, desc[UR16][R4.64+0x200] ;  /* 0x0002001004187981 */ /* 0x000ea2000c1e1d00 */
[----:B0-----:R-:W-:-:S06]  /*0740*/  ULEA UR20, UR5, UR4, 0x18 ;  /* 0x0000000405147291 */ /* 0x001fcc000f8ec0ff */
[----:B-1----:R-:W-:-:S04]  /*0750*/  LEA R18, R19, UR20, 0x4 ;  /* 0x0000001413127c11 */ /* 0x002fc8000f8e20ff */
[----:B------:R-:W-:Y:S01]  /*0760*/  LEA R3, R19, R18, 0x4 ;  /* 0x0000001213037211 */ /* 0x000fe200078e20ff */
[----:B----4-:R-:W-:Y:S04]  /*0770*/  STS.128 [R18], R8 ;  /* 0x0000000812007388 */ /* 0x010fe80000000c00 */
[----:B--2---:R0:W-:Y:S01]  /*0780*/  STS.128 [R18+0x200], R24 ;  /* 0x0002001812007388 */ /* 0x0041e20000000c00 */
[----:B------:R-:W-:-:S03]  /*0790*/  NOP ;  /* 0x0000000000007918 */ /* 0x000fc60000000000 */
[----:B------:R-:W-:Y:S04]  /*07a0*/  LDS.128 R32, [R3] ;  /* 0x0000000003207984 */ /* 0x000fe80000000c00 */
[----:B------:R-:W-:Y:S01]  /*07b0*/  LDS.128 R12, [R3+0x10] ;  /* 0x00001000030c7984 */ /* 0x000fe20000000c00 */
[----:B------:R-:W-:Y:S01]  /*07c0*/  BAR.SYNC.DEFER_BLOCKING 0x0 ;  /* 0x0000000000007b1d */ /* 0x000fe20000010000 */
[----:B------:R-:W-:-:S07]  /*07d0*/  USHF.L.U32 UR4, UR19, 0x9, URZ ;  /* 0x0000000913047899 */ /* 0x000fce00080006ff */
[----:B0-----:R-:W0:Y:S01]  /*07e0*/  LDC.64 R24, c[0x0][0x488] ;  /* 0x00012200ff187b82 */ /* 0x001e220000000a00 */
[----:B------:R-:W2:Y:S04]  /*07f0*/  LDG.E.128 R28, desc[UR16][R20.64] ;  /* 0x00000010141c7981 */ /* 0x000ea8000c1e1d00 */
[----:B------:R-:W4:Y:S04]  /*0800*/  LDG.E.128 R56, desc[UR16][R20.64+0x200] ;  /* 0x0002001014387981 */ /* 0x000f28000c1e1d00 */
[----:B--2---:R-:W-:Y:S04]  /*0810*/  STS.128 [R18], R28 ;  /* 0x0000001c12007388 */ /* 0x004fe80000000c00 */
[----:B----4-:R1:W-:Y:S01]  /*0820*/  STS.128 [R18+0x200], R56 ;  /* 0x0002003812007388 */ /* 0x0103e20000000c00 */
[----:B------:R-:W-:-:S03]  /*0830*/  NOP ;  /* 0x0000000000007918 */ /* 0x000fc60000000000 */
[----:B------:R-:W-:Y:S04]  /*0840*/  LDS.128 R4, [R3] ;  /* 0x0000000003047984 */ /* 0x000fe80000000c00 */
[----:B------:R-:W-:Y:S01]  /*0850*/  LDS.128 R8, [R3+0x10] ;  /* 0x0000100003087984 */ /* 0x000fe20000000c00 */
[----:B------:R-:W-:Y:S06]  /*0860*/  BAR.SYNC.DEFER_BLOCKING 0x0 ;  /* 0x0000000000007b1d */ /* 0x000fec0000010000 */
[----:B------:R-:W-:-:S02]  /*0870*/  UMOV UR5, URZ ;  /* 0x000000ff00057c82 */ /* 0x000fc40008000000 */
[----:B-1----:R-:W1:Y:S01]  /*0880*/  LDC.64 R56, c[0x0][0x478] ;  /* 0x00011e00ff387b82 */ /* 0x002e620000000a00 */
[----:B------:R-:W2:Y:S04]  /*0890*/  LDG.E.128 R60, desc[UR16][R22.64] ;  /* 0x00000010163c7981 */ /* 0x000ea8000c1e1d00 */
[----:B------:R-:W4:Y:S01]  /*08a0*/  LDG.E.128 R64, desc[UR16][R22.64+0x200] ;  /* 0x0002001016407981 */ /* 0x000f22000c1e1d00 */
[----:B------:R-:W-:-:S04]  /*08b0*/  UIMAD.WIDE.U32 UR6, UR18, UR12, UR4 ;  /* 0x0000000c120672a5 */ /* 0x000fc8000f8e0004 */
[----:B------:R-:W-:Y:S02]  /*08c0*/  UIMAD UR9, UR18, UR13, UR7 ;  /* 0x0000000d120972a4 */ /* 0x000fe4000f8e0207 */
[----:B------:R-:W-:Y:S02]  /*08d0*/  MOV R21, UR7 ;  /* 0x0000000700157c02 */ /* 0x000fe40008000f00 */
[----:B------:R-:W-:Y:S02]  /*08e0*/  MOV R20, UR6 ;  /* 0x0000000600147c02 */ /* 0x000fe40008000f00 */
[----:B------:R-:W-:-:S03]  /*08f0*/  MOV R21, UR9 ;  /* 0x0000000900157c02 */ /* 0x000fc60008000f00 */
[----:B------:R-:W-:-:S04]  /*0900*/  IMAD.WIDE.U32 R20, R54, UR14, R20 ;  /* 0x0000000e36147c25 */ /* 0x000fc8000f8e0014 */
[----:B------:R-:W-:Y:S01]  /*0910*/  IMAD R0, R54, UR15, R21 ;  /* 0x0000000f36007c24 */ /* 0x000fe2000f8e0215 */
[C---:B0-----:R-:W-:Y:S01]  /*0920*/  LEA R24, P0, R20.reuse, R24, 0x1 ;  /* 0x0000001814187211 */ /* 0x041fe200078008ff */
[----:B------:R-:W0:Y:S03]  /*0930*/  LDCU.128 UR12, c[0x0][0x420] ;  /* 0x00008400ff0c77ac */ /* 0x000e260008000c00 */
[----:B------:R-:W-:-:S03]  /*0940*/  LEA.HI.X R25, R20, R25, R0, 0x1, P0 ;  /* 0x0000001914197211 */ /* 0x000fc600000f0c00 */
[----:B------:R-:W-:Y:S01]  /*0950*/  IMAD.WIDE.U32 R24, R36, 0x10, R24 ;  /* 0x0000001024187825 */ /* 0x000fe200078e0018 */
[----:B--2---:R2:W-:Y:S04]  /*0960*/  STS.128 [R18], R60 ;  /* 0x0000003c12007388 */ /* 0x0045e80000000c00 */
[----:B----4-:R4:W-:Y:S01]  /*0970*/  STS.128 [R18+0x200], R64 ;  /* 0x0002004012007388 */ /* 0x0109e20000000c00 */
[----:B------:R-:W-:-:S03]  /*0980*/  NOP ;  /* 0x0000000000007918 */ /* 0x000fc60000000000 */
[----:B------:R-:W3:Y:S04]  /*0990*/  LDS.128 R28, [R3] ;  /* 0x00000000031c7984 */ /* 0x000ee80000000c00 */
[----:B------:R-:W-:Y:S01]  /*09a0*/  LDS.128 R20, [R3+0x10] ;  /* 0x0000100003147984 */ /* 0x000fe20000000c00 */
[----:B------:R-:W-:Y:S06]  /*09b0*/  BAR.SYNC.DEFER_BLOCKING 0x0 ;  /* 0x0000000000007b1d */ /* 0x000fec0000010000 */
[----:B------:R-:W2:Y:S04]  /*09c0*/  LDG.E.128 R68, desc[UR16][R24.64] ;  /* 0x0000001018447981 */ /* 0x000ea8000c1e1d00 */
[----:B------:R-:W4:Y:S01]  /*09d0*/  LDG.E.128 R72, desc[UR16][R24.64+0x200] ;  /* 0x0002001018487981 */ /* 0x000f22000c1e1d00 */
[----:B0-----:R-:W-:-:S04]  /*09e0*/  UIMAD.WIDE.U32 UR6, UR18, UR12, UR4 ;  /* 0x0000000c120672a5 */ /* 0x001fc8000f8e0004 */
[----:B------:R-:W-:Y:S02]  /*09f0*/  UIMAD UR9, UR18, UR13, UR7 ;  /* 0x0000000d120972a4 */ /* 0x000fe4000f8e0207 */
[----:B------:R-:W-:Y:S02]  /*0a00*/  MOV R27, UR7 ;  /* 0x00000007001b7c02 */ /* 0x000fe40008000f00 */
[----:B------:R-:W-:Y:S02]  /*0a10*/  MOV R26, UR6 ;  /* 0x00000006001a7c02 */ /* 0x000fe40008000f00 */
[----:B------:R-:W-:-:S03]  /*0a20*/  MOV R27, UR9 ;  /* 0x00000009001b7c02 */ /* 0x000fc60008000f00 */
[----:B------:R-:W-:-:S04]  /*0a30*/  IMAD.WIDE.U32 R26, R54, UR14, R26 ;  /* 0x0000000e361a7c25 */ /* 0x000fc8000f8e001a */
[----:B------:R-:W-:Y:S01]  /*0a40*/  IMAD R0, R54, UR15, R27 ;  /* 0x0000000f36007c24 */ /* 0x000fe2000f8e021b */
[----:B-1----:R-:W-:-:S04]  /*0a50*/  LEA R56, P0, R26, R56, 0x1 ;  /* 0x000000381a387211 */ /* 0x002fc800078008ff */
        /* <DEDUP_REMOVED lines=9> */
[----:B------:R4:W2:Y:S01]  /*0af0*/  LDG.E.128 R64, desc[UR16][R56.64+0x200] ;  /* 0x0002001038407981 */ /* 0x0008a2000c1e1d00 */
[--C-:B---3--:R-:W-:Y:S01]  /*0b00*/  HADD2.F32 R104, -RZ, R28.reuse.H0_H0 ;  /* 0x2000001cff687230 */ /* 0x108fe20000004100 */
[----:B------:R-:W-:Y:S01]  /*0b10*/  UIMAD.WIDE.U32 UR6, UR18, UR10, UR4 ;  /* 0x0000000a120672a5 */ /* 0x000fe2000f8e0004 */
[----:B------:R-:W-:-:S02]  /*0b20*/  HADD2.F32 R101, -RZ, R28.H1_H1 ;  /* 0x3000001cff657230 */ /* 0x000fc40000004100 */
[----:B0-----:R-:W-:Y:S01]  /*0b30*/  HADD2.F32 R81, -RZ, R84.H0_H0 ;  /* 0x20000054ff517230 */ /* 0x001fe20000004100 */
[----:B------:R-:W-:Y:S01]  /*0b40*/  UIMAD UR7, UR18, UR11, UR7 ;  /* 0x0000000b120772a4 */ /* 0x000fe2000f8e0207 */
[----:B------:R-:W-:Y:S01]  /*0b50*/  HADD2.F32 R79, -RZ, R85.H0_H0 ;  /* 0x20000055ff4f7230 */ /* 0x000fe20000004100 */
[----:B------:R-:W0:Y:S01]  /*0b60*/  LDCU.64 UR10, c[0x0][0x490] ;  /* 0x00009200ff0a77ac */ /* 0x000e220008000a00 */
[--C-:B------:R-:W-:Y:S02]  /*0b70*/  HADD2.F32 R70, -RZ, R86.reuse.H0_H0 ;  /* 0x20000056ff467230 */ /* 0x100fe40000004100 */
[----:B------:R-:W-:Y:S01]  /*0b80*/  FMUL.FTZ R2, R81, -1.4426950216293334961 ;  /* 0xbfb8aa3b51027820 */ /* 0x000fe20000410000 */
[----:B------:R-:W-:Y:S02]  /*0b90*/  HADD2.F32 R71, -RZ, R86.H1_H1 ;  /* 0x30000056ff477230 */ /* 0x000fe40000004100 */
[----:B------:R-:W-:Y:S01]  /*0ba0*/  FMUL.FTZ R72, R79, -1.4426950216293334961 ;  /* 0xbfb8aa3b4f487820 */ /* 0x000fe20000410000 */
[----:B------:R-:W-:Y:S01]  /*0bb0*/  HADD2.F32 R0, -RZ, R87.H0_H0 ;  /* 0x20000057ff007230 */ /* 0x000fe20000004100 */
[----:B------:R3:W0:Y:S01]  /*0bc0*/  MUFU.EX2 R58, R2 ;  /* 0x00000002003a7308 */ /* 0x0006220000000800 */
[----:B------:R-:W-:Y:S01]  /*0bd0*/  FMUL.FTZ R74, R70, -1.4426950216293334961 ;  /* 0xbfb8aa3b464a7820 */ /* 0x000fe20000410000 */
[----:B------:R-:W-:Y:S01]  /*0be0*/  FMUL.FTZ R75, R71, -1.4426950216293334961 ;  /* 0xbfb8aa3b474b7820 */ /* 0x000fe20000410000 */
[----:B------:R-:W-:Y:S01]  /*0bf0*/  HADD2.F32 R69, -RZ, R85.H1_H1 ;  /* 0x30000055ff457230 */ /* 0x000fe20000004100 */
[----:B----4-:R4:W-:Y:S01]  /*0c00*/  MUFU.EX2 R56, R72 ;  /* 0x0000004800387308 */ /* 0x0109e20000000800 */
[----:B------:R-:W-:-:S02]  /*0c10*/  HADD2.F32 R68, -RZ, R87.H1_H1 ;  /* 0x30000057ff447230 */ /* 0x000fc40000004100 */
[----:B------:R-:W-:Y:S01]  /*0c20*/  FMUL.FTZ R78, R0, -1.4426950216293334961 ;  /* 0xbfb8aa3b004e7820 */ /* 0x000fe20000410000 */
[--C-:B-1----:R-:W-:Y:S01]  /*0c30*/  HADD2.F32 R73, -RZ, R25.reuse.H0_H0 ;  /* 0x20000019ff497230 */ /* 0x102fe20000004100 */
[----:B------:R1:W0:Y:S01]  /*0c40*/  MUFU.EX2 R85, R74 ;  /* 0x0000004a00557308 */ /* 0x0002220000000800 */
[----:B---3--:R-:W-:Y:S02]  /*0c50*/  HADD2.F32 R2, -RZ, R24.H0_H0 ;  /* 0x20000018ff027230 */ /* 0x008fe40000004100 */
[----:B------:R-:W-:Y:S01]  /*0c60*/  FMUL.FTZ R82, R68, -1.4426950216293334961 ;  /* 0xbfb8aa3b44527820 */ /* 0x000fe20000410000 */
[----:B------:R-:W-:Y:S01]  /*0c70*/  HADD2.F32 R77, -RZ, R26.H0_H0 ;  /* 0x2000001aff4d7230 */ /* 0x000fe20000004100 */
[----:B------:R3:W0:Y:S01]  /*0c80*/  MUFU.EX2 R87, R75 ;  /* 0x0000004b00577308 */ /* 0x0006220000000800 */
[----:B----4-:R-:W-:Y:S02]  /*0c90*/  HADD2.F32 R72, -RZ, R24.H1_H1 ;  /* 0x30000018ff487230 */ /* 0x010fe40000004100 */
[----:B------:R-:W-:Y:S01]  /*0ca0*/  FMUL.FTZ R24, R2, -1.4426950216293334961 ;  /* 0xbfb8aa3b02187820 */ /* 0x000fe20000410000 */
[----:B------:R-:W-:Y:S01]  /*0cb0*/  HADD2.F32 R76, -RZ, R25.H1_H1 ;  /* 0x30000019ff4c7230 */ /* 0x000fe20000004100 */
[----:B------:R4:W0:Y:S01]  /*0cc0*/  MUFU.EX2 R88, R78 ;  /* 0x0000004e00587308 */ /* 0x0008220000000800 */
[----:B-1----:R-:W-:-:S02]  /*0cd0*/  HADD2.F32 R74, -RZ, R27.H0_H0 ;  /* 0x2000001bff4a7230 */ /* 0x002fc40000004100 */
[----:B------:R-:W-:Y:S01]  /*0ce0*/  FMUL.FTZ R25, R73, -1.4426950216293334961 ;  /* 0xbfb8aa3b49197820 */ /* 0x000fe20000410000 */
[----:B------:R-:W-:Y:S01]  /*0cf0*/  HADD2.F32 R80, -RZ, R84.H1_H1 ;  /* 0x30000054ff507230 */ /* 0x000fe20000004100 */
[----:B------:R1:W0:Y:S01]  /*0d00*/  MUFU.EX2 R90, R24 ;  /* 0x00000018005a7308 */ /* 0x0002220000000800 */
[----:B---3--:R-:W-:Y:S02]  /*0d10*/  HADD2.F32 R75, -RZ, R26.H1_H1 ;  /* 0x3000001aff4b7230 */ /* 0x008fe40000004100 */
[----:B------:R-:W-:Y:S01]  /*0d20*/  FMUL.FTZ R26, R77, -1.4426950216293334961 ;  /* 0xbfb8aa3b4d1a7820 */ /* 0x000fe20000410000 */
[----:B------:R-:W-:Y:S01]  /*0d30*/  FMUL.FTZ R83, R72, -1.4426950216293334961 ;  /* 0xbfb8aa3b48537820 */ /* 0x000fe20000410000 */
[----:B------:R-:W3:Y:S01]  /*0d40*/  MUFU.EX2 R98, R25 ;  /* 0x0000001900627308 */ /* 0x000ee20000000800 */
[----:B----4-:R-:W-:Y:S02]  /*0d50*/  HADD2.F32 R78, -RZ, R27.H1_H1 ;  /* 0x3000001bff4e7230 */ /* 0x010fe40000004100 */
[----:B------:R-:W-:Y:S01]  /*0d60*/  FMUL.FTZ R27, R74, -1.4426950216293334961 ;  /* 0xbfb8aa3b4a1b7820 */ /* 0x000fe20000410000 */
[----:B------:R-:W-:Y:S01]  /*0d70*/  FMUL.FTZ R59, R80, -1.4426950216293334961 ;  /* 0xbfb8aa3b503b7820 */ /* 0x000fe20000410000 */
[----:B------:R-:W4:Y:S01]  /*0d80*/  MUFU.EX2 R114, R26 ;  /* 0x0000001a00727308 */ /* 0x000f220000000800 */
[----:B-1----:R-:W-:Y:S01]  /*0d90*/  FMUL.FTZ R24, R75, -1.4426950216293334961 ;  /* 0xbfb8aa3b4b187820 */ /* 0x002fe20000410000 */
[----:B0-----:R-:W-:Y:S01]  /*0da0*/  FADD.FTZ R58, R58, 1 ;  /* 0x3f8000003a3a7421 */ /* 0x001fe20000010000 */
[----:B------:R-:W-:Y:S01]  /*0db0*/  FMUL.FTZ R57, R69, -1.4426950216293334961 ;  /* 0xbfb8aa3b45397820 */ /* 0x000fe20000410000 */
[----:B------:R-:W-:Y:S01]  /*0dc0*/  MUFU.EX2 R118, R27 ;  /* 0x0000001b00767308 */ /* 0x000fe20000000800 */
[----:B------:R-:W-:Y:S01]  /*0dd0*/  FMUL.FTZ R86, R76, -1.4426950216293334961 ;  /* 0xbfb8aa3b4c567820 */ /* 0x000fe20000410000 */
[----:B------:R-:W-:Y:S01]  /*0de0*/  FADD.FTZ R85, R85, 1 ;  /* 0x3f80000055557421 */ /* 0x000fe20000010000 */
[----:B------:R-:W-:Y:S01]  /*0df0*/  FADD.FTZ R87, R87, 1 ;  /* 0x3f80000057577421 */ /* 0x000fe20000010000 */
[----:B------:R-:W0:Y:S01]  /*0e00*/  MUFU.EX2 R116, R24 ;  /* 0x0000001800747308 */ /* 0x000e220000000800 */
[----:B------:R-:W-:Y:S01]  /*0e10*/  FADD.FTZ R88, R88, 1 ;  /* 0x3f80000058587421 */ /* 0x000fe20000010000 */
[----:B------:R-:W-:Y:S01]  /*0e20*/  FADD.FTZ R90, R90, 1 ;  /* 0x3f8000005a5a7421 */ /* 0x000fe20000010000 */
[----:B---3--:R-:W-:Y:S01]  /*0e30*/  FADD.FTZ R112, R98, 1 ;  /* 0x3f80000062707421 */ /* 0x008fe20000010000 */
[----:B------:R-:W1:Y:S01]  /*0e40*/  MUFU.EX2 R59, R59 ;  /* 0x0000003b003b7308 */ /* 0x000e620000000800 */
[----:B------:R-:W-:Y:S01]  /*0e50*/  FADD.FTZ R56, R56, 1 ;  /* 0x3f80000038387421 */ /* 0x000fe20000010000 */
[----:B------:R-:W-:-:S02]  /*0e60*/  HADD2.F32 R95, -RZ, R20.H0_H0 ;  /* 0x20000014ff5f7230 */ /* 0x000fc40000004100 */
[----:B------:R-:W-:Y:S01]  /*0e70*/  FMUL.FTZ R92, R78, -1.4426950216293334961 ;  /* 0xbfb8aa3b4e5c7820 */ /* 0x000fe20000410000 */
[----:B------:R-:W3:Y:S01]  /*0e80*/  MUFU.EX2 R89, R82 ;  /* 0x0000005200597308 */ /* 0x000ee20000000800 */
[----:B------:R-:W-:Y:S02]  /*0e90*/  HADD2.F32 R96, -RZ, R20.H1_H1 ;  /* 0x30000014ff607230 */ /* 0x000fe40000004100 */
[----:B----4-:R-:W-:Y:S01]  /*0ea0*/  FADD.FTZ R114, R114, 1 ;  /* 0x3f80000072727421 */ /* 0x010fe20000010000 */
[----:B------:R-:W-:Y:S01]  /*0eb0*/  HADD2.F32 R97, -RZ, R21.H1_H1 ;  /* 0x30000015ff617230 */ /* 0x000fe20000004100 */
[----:B------:R4:W4:Y:S01]  /*0ec0*/  MUFU.EX2 R91, R83 ;  /* 0x00000053005b7308 */ /* 0x0009220000000800 */
[--C-:B------:R-:W-:Y:S02]  /*0ed0*/  HADD2.F32 R100, -RZ, R29.reuse.H0_H0 ;  /* 0x2000001dff647230 */ /* 0x100fe40000004100 */
[----:B0-----:R-:W-:Y:S01]  /*0ee0*/  FADD.FTZ R116, R116, 1 ;  /* 0x3f80000074747421 */ /* 0x001fe20000010000 */
[----:B------:R-:W-:Y:S01]  /*0ef0*/  HADD2.F32 R102, -RZ, R29.H1_H1 ;  /* 0x3000001dff667230 */ /* 0x000fe20000004100 */
[----:B------:R-:W0:Y:S01]  /*0f00*/  MUFU.RCP R84, R58 ;  /* 0x0000003a00547308 */ /* 0x000e220000001000 */
[----:B------:R-:W-:-:S02]  /*0f10*/  HADD2.F32 R103, -RZ, R30.H1_H1 ;  /* 0x3000001eff677230 */ /* 0x000fc40000004100 */
[----:B-1----:R-:W-:Y:S01]  /*0f20*/  FADD.FTZ R59, R59, 1 ;  /* 0x3f8000003b3b7421 */ /* 0x002fe20000010000 */
[--C-:B------:R-:W-:Y:S01]  /*0f30*/  HADD2.F32 R93, -RZ, R31.reuse.H0_H0 ;  /* 0x2000001fff5d7230 */ /* 0x100fe20000004100 */
[----:B------:R-:W-:Y:S01]  /*0f40*/  UISETP.NE.U32.AND UP0, UPT, UR10, URZ, UPT ;  /* 0x000000ff0a00728c */ /* 0x000fe2000bf05070 */
[----:B------:R-:W-:Y:S02]  /*0f50*/  HADD2.F32 R94, -RZ, R31.H1_H1 ;  /* 0x3000001fff5e7230 */ /* 0x000fe40000004100 */
[----:B---3--:R-:W-:Y:S01]  /*0f60*/  FADD.FTZ R89, R89, 1 ;  /* 0x3f80000059597421 */ /* 0x008fe20000010000 */
[--C-:B------:R-:W-:Y:S01]  /*0f70*/  HADD2.F32 R142, -RZ, R4.reuse.H0_H0 ;  /* 0x20000004ff8e7230 */ /* 0x100fe20000004100 */
[----:B----4-:R-:W-:Y:S01]  /*0f80*/  MUFU.RCP R83, R59 ;  /* 0x0000003b00537308 */ /* 0x010fe20000001000 */
[----:B------:R-:W-:Y:S02]  /*0f90*/  HADD2.F32 R144, -RZ, R4.H1_H1 ;  /* 0x30000004ff907230 */ /* 0x000fe40000004100 */
[----:B------:R-:W-:Y:S01]  /*0fa0*/  FADD.FTZ R119, R91, 1 ;  /* 0x3f8000005b777421 */ /* 0x000fe20000010000 */
[--C-:B------:R-:W-:Y:S01]  /*0fb0*/  HADD2.F32 R146, -RZ, R5.reuse.H0_H0 ;  /* 0x20000005ff927230 */ /* 0x100fe20000004100 */
[----:B------:R-:W-:Y:S01]  /*0fc0*/  UISETP.NE.AND.EX UP0, UPT, UR11, URZ, UPT, UP0 ;  /* 0x000000ff0b00728c */ /* 0x000fe2000bf05300 */
[----:B------:R-:W-:-:S02]  /*0fd0*/  HADD2.F32 R148, -RZ, R5.H1_H1 ;  /* 0x30000005ff947230 */ /* 0x000fc40000004100 */
[--C-:B------:R-:W-:Y:S01]  /*0fe0*/  HADD2.F32 R150, -RZ, R6.reuse.H0_H0 ;  /* 0x20000006ff967230 */ /* 0x100fe20000004100 */
[----:B------:R-:W1:Y:S01]  /*0ff0*/  MUFU.EX2 R57, R57 ;  /* 0x0000003900397308 */ /* 0x000e620000000800 */
[----:B------:R-:W-:Y:S02]  /*1000*/  HADD2.F32 R152, -RZ, R6.H1_H1 ;  /* 0x30000006ff987230 */ /* 0x000fe40000004100 */
[----:B0-----:R-:W-:Y:S01]  /*1010*/  FADD.FTZ R20, -R84, 1 ;  /* 0x3f80000054147421 */ /* 0x001fe20000010100 */
[--C-:B------:R-:W-:Y:S01]  /*1020*/  HADD2.F32 R154, -RZ, R7.reuse.H0_H0 ;  /* 0x20000007ff9a7230 */ /* 0x100fe20000004100 */
[----:B------:R-:W0:Y:S01]  /*1030*/  MUFU.EX2 R99, R86 ;  /* 0x0000005600637308 */ /* 0x000e220000000800 */
[----:B------:R-:W-:Y:S02]  /*1040*/  HADD2.F32 R156, -RZ, R7.H1_H1 ;  /* 0x30000007ff9c7230 */ /* 0x000fe40000004100 */
[--C-:B------:R-:W-:Y:S01]  /*1050*/  HADD2.F32 R140, -RZ, R8.reuse.H0_H0 ;  /* 0x20000008ff8c7230 */ /* 0x100fe20000004100 */
[----:B------:R3:W4:Y:S01]  /*1060*/  MUFU.RCP R109, R85 ;  /* 0x00000055006d7308 */ /* 0x0007220000001000 */
[----:B------:R-:W-:-:S02]  /*1070*/  HADD2.F32 R138, -RZ, R8.H1_H1 ;  /* 0x30000008ff8a7230 */ /* 0x000fc40000004100 */
[--C-:B------:R-:W-:Y:S02]  /*1080*/  HADD2.F32 R134, -RZ, R9.reuse.H0_H0 ;  /* 0x20000009ff867230 */ /* 0x100fe40000004100 */
[----:B------:R-:W-:Y:S02]  /*1090*/  HADD2.F32 R136, -RZ, R9.H1_H1 ;  /* 0x30000009ff887230 */ /* 0x000fe40000004100 */
[----:B-1----:R-:W-:Y:S01]  /*10a0*/  FADD.FTZ R57, R57, 1 ;  /* 0x3f80000039397421 */ /* 0x002fe20000010000 */
[----:B------:R-:W-:Y:S01]  /*10b0*/  HADD2.F32 R58, -RZ, R33.H1_H1 ;  /* 0x30000021ff3a7230 */ /* 0x000fe20000004100 */
[----:B------:R1:W-:Y:S01]  /*10c0*/  MUFU.RCP R110, R87 ;  /* 0x00000057006e7308 */ /* 0x0003e20000001000 */
[----:B---3--:R-:W-:Y:S02]  /*10d0*/  HADD2.F32 R85, -RZ, R21.H0_H0 ;  /* 0x20000015ff557230 */ /* 0x008fe40000004100 */
[----:B0-----:R-:W-:Y:S01]  /*10e0*/  FADD.FTZ R121, R99, 1 ;  /* 0x3f80000063797421 */ /* 0x001fe20000010000 */
[----:B------:R-:W-:-:S02]  /*10f0*/  HADD2.F32 R59, -RZ, R34.H1_H1 ;  /* 0x30000022ff3b7230 */ /* 0x000fc40000004100 */
[--C-:B------:R-:W-:Y:S02]  /*1100*/  HADD2.F32 R132, -RZ, R10.reuse.H0_H0 ;  /* 0x2000000aff847230 */ /* 0x100fe40000004100 */
[----:B------:R-:W-:Y:S01]  /*1110*/  HADD2.F32 R130, -RZ, R10.H1_H1 ;  /* 0x3000000aff827230 */ /* 0x000fe20000004100 */
[----:B------:R0:W-:Y:S01]  /*1120*/  MUFU.RCP R111, R88 ;  /* 0x00000058006f7308 */ /* 0x0001e20000001000 */
[----:B-1----:R-:W-:Y:S02]  /*1130*/  HADD2.F32 R87, -RZ, R22.H0_H0 ;  /* 0x20000016ff577230 */ /* 0x002fe40000004100 */
[----:B----4-:R-:W-:Y:S01]  /*1140*/  FADD.FTZ R31, -R109, 1 ;  /* 0x3f8000006d1f7421 */ /* 0x010fe20000010100 */
[----:B------:R-:W-:-:S03]  /*1150*/  HADD2.F32 R128, -RZ, R11.H0_H0 ;  /* 0x2000000bff807230 */ /* 0x000fc60000004100 */
[----:B------:R-:W-:Y:S01]  /*1160*/  FFMA.FTZ R31, R70, R31, 1 ;  /* 0x3f800000461f7423 */ /* 0x000fe2000001001f */
[----:B------:R1:W-:Y:S01]  /*1170*/  MUFU.RCP R115, R89 ;  /* 0x0000005900737308 */ /* 0x0003e20000001000 */
[----:B0-----:R-:W-:-:S07]  /*1180*/  HADD2.F32 R88, -RZ, R22.H1_H1 ;  /* 0x30000016ff587230 */ /* 0x001fce0000004100 */
[----:B------:R0:W-:Y:S01]  /*1190*/  MUFU.RCP R117, R90 ;  /* 0x0000005a00757308 */ /* 0x0001e20000001000 */
[----:B-1----:R-:W-:-:S07]  /*11a0*/  HADD2.F32 R89, -RZ, R23.H0_H0 ;  /* 0x20000017ff597230 */ /* 0x002fce0000004100 */
[----:B------:R1:W-:Y:S01]  /*11b0*/  MUFU.RCP R86, R56 ;  /* 0x0000003800567308 */ /* 0x0003e20000001000 */
[----:B0-----:R-:W-:Y:S02]  /*11c0*/  HADD2.F32 R90, -RZ, R23.H1_H1 ;  /* 0x30000017ff5a7230 */ /* 0x001fe40000004100 */
[----:B------:R-:W-:-:S05]  /*11d0*/  FADD.FTZ R23, -R83, 1 ;  /* 0x3f80000053177421 */ /* 0x000fca0000010100 */
[----:B------:R0:W3:Y:S01]  /*11e0*/  MUFU.RCP R82, R57 ;  /* 0x0000003900527308 */ /* 0x0000e20000001000 */
[----:B-1----:R-:W-:-:S07]  /*11f0*/  HADD2.F32 R56, -RZ, R32.H0_H0 ;  /* 0x20000020ff387230 */ /* 0x002fce0000004100 */
[----:B------:R1:W4:Y:S01]  /*1200*/  MUFU.EX2 R120, R92 ;  /* 0x0000005c00787308 */ /* 0x0003220000000800 */
[----:B0-----:R-:W-:Y:S02]  /*1210*/  HADD2.F32 R57, -RZ, R32.H1_H1 ;  /* 0x30000020ff397230 */ /* 0x001fe40000004100 */
[----:B------:R-:W-:Y:S01]  /*1220*/  HADD2.F32 R32, -RZ, R33.H0_H0 ;  /* 0x20000021ff207230 */ /* 0x000fe20000004100 */
[----:B------:R-:W-:Y:S01]  /*1230*/  MUFU.RCP R112, R112 ;  /* 0x0000007000707308 */ /* 0x000fe20000001000 */
[----:B------:R-:W-:Y:S02]  /*1240*/  HADD2.F32 R33, -RZ, R34.H0_H0 ;  /* 0x20000022ff217230 */ /* 0x000fe40000004100 */
[--C-:B------:R-:W-:Y:S02]  /*1250*/  HADD2.F32 R34, -RZ, R35.reuse.H0_H0 ;  /* 0x20000023ff227230 */ /* 0x100fe40000004100 */
[----:B-1----:R-:W-:Y:S02]  /*1260*/  HADD2.F32 R92, -RZ, R30.H0_H0 ;  /* 0x2000001eff5c7230 */ /* 0x002fe40000004100 */
[----:B---3--:R-:W-:Y:S01]  /*1270*/  FADD.FTZ R28, -R82, 1 ;  /* 0x3f800000521c7421 */ /* 0x008fe20000010100 */
[----:B------:R-:W-:Y:S01]  /*1280*/  HADD2.F32 R35, -RZ, R35.H1_H1 ;  /* 0x30000023ff237230 */ /* 0x000fe20000004100 */
[----:B------:R-:W0:Y:S02]  /*1290*/  MUFU.RCP R121, R121 ;  /* 0x0000007900797308 */ /* 0x000e240000001000 */
[----:B------:R-:W-:-:S06]  /*12a0*/  FFMA.FTZ R28, R69, R28, 1 ;  /* 0x3f800000451c7423 */ /* 0x000fcc000001001c */
[----:B------:R-:W1:Y:S08]  /*12b0*/  MUFU.RCP R119, R119 ;  /* 0x0000007700777308 */ /* 0x000e700000001000 */
[----:B------:R3:W-:Y:S08]  /*12c0*/  MUFU.RCP R158, R116 ;  /* 0x00000074009e7308 */ /* 0x0007f00000001000 */
[----:B------:R-:W-:Y:S01]  /*12d0*/  MUFU.RCP R114, R114 ;  /* 0x0000007200727308 */ /* 0x000fe20000001000 */
[----:B--2---:R2:W-:Y:S04]  /*12e0*/  STS.128 [R18], R60 ;  /* 0x0000003c12007388 */ /* 0x0045e80000000c00 */
[----:B------:R-:W-:Y:S01]  /*12f0*/  STS.128 [R18+0x200], R64 ;  /* 0x0002004012007388 */ /* 0x000fe20000000c00 */
[----:B------:R-:W-:-:S03]  /*1300*/  NOP ;  /* 0x0000000000007918 */ /* 0x000fc60000000000 */
[----:B------:R-:W4:Y:S01]  /*1310*/  LDS.128 R24, [R3] ;  /* 0x0000000003187984 */ /* 0x000f220000000c00 */
[----:B--2---:R-:W-:-:S04]  /*1320*/  FADD.FTZ R61, -R115, 1 ;  /* 0x3f800000733d7421 */ /* 0x004fc80000010100 */
[----:B------:R-:W-:Y:S01]  /*1330*/  FFMA.FTZ R61, R68, R61, 1 ;  /* 0x3f800000443d7423 */ /* 0x000fe2000001003d */
[--C-:B----4-:R-:W-:Y:S02]  /*1340*/  HADD2.F32 R91, -RZ, R24.reuse.H0_H0 ;  /* 0x20000018ff5b7230 */ /* 0x110fe40000004100 */
[----:B------:R-:W-:Y:S02]  /*1350*/  HADD2.F32 R98, -RZ, R24.H1_H1 ;  /* 0x30000018ff627230 */ /* 0x000fe40000004100 */
[--C-:B------:R-:W-:Y:S02]  /*1360*/  HADD2.F32 R99, -RZ, R25.reuse.H0_H0 ;  /* 0x20000019ff637230 */ /* 0x100fe40000004100 */
[----:B------:R-:W-:Y:S01]  /*1370*/  FMUL.FTZ R21, R104, R91 ;  /* 0x0000005b68157220 */ /* 0x000fe20000410000 */
[----:B------:R-:W-:Y:S02]  /*1380*/  HADD2.F32 R105, -RZ, R25.H1_H1 ;  /* 0x30000019ff697230 */ /* 0x000fe40000004100 */
        /* <DEDUP_REMOVED lines=8> */
[----:B------:R-:W-:Y:S01]  /*1410*/  FFMA.FTZ R27, R80, R23, 1 ;  /* 0x3f800000501b7423 */ /* 0x000fe20000010017 */
[----:B------:R-:W-:Y:S01]  /*1420*/  FMUL.FTZ R24, R24, R25 ;  /* 0x0000001918187220 */ /* 0x000fe20000410000 */
[----:B------:R-:W3:Y:S01]  /*1430*/  LDS.128 R20, [R3+0x10] ;  /* 0x0000100003147984 */ /* 0x000ee20000000c00 */
        /* <DEDUP_REMOVED lines=24> */
[----:B------:R-:W-:Y:S01]  /*15c0*/  FADD.FTZ R26, R118, 1 ;  /* 0x3f800000761a7421 */ /* 0x000fe20000010000 */
[----:B------:R-:W-:Y:S01]  /*15d0*/  FADD.FTZ R60, R120, 1 ;  /* 0x3f800000783c7421 */ /* 0x000fe20000010000 */
[----:B------:R-:W-:Y:S01]  /*15e0*/  FMUL.FTZ R62, R115, R62 ;  /* 0x0000003e733e7220 */ /* 0x000fe20000410000 */
[----:B------:R-:W-:Y:S01]  /*15f0*/  FMUL.FTZ R80, R80, R83 ;  /* 0x0000005350507220 */ /* 0x000fe20000410000 */
[----:B------:R2:W4:Y:S01]  /*1600*/  MUFU.RCP R133, R26 ;  /* 0x0000001a00857308 */ /* 0x0005220000001000 */
[----:B------:R-:W-:Y:S01]  /*1610*/  FMUL.FTZ R79, R79, R86 ;  /* 0x000000564f4f7220 */ /* 0x000fe20000410000 */
[----:B------:R-:W-:Y:S01]  /*1620*/  FMUL.FTZ R62, R62, R61 ;  /* 0x0000003d3e3e7220 */ /* 0x000fe20000410000 */
[----:B0-----:R-:W-:Y:S01]  /*1630*/  FADD.FTZ R61, -R121, 1 ;  /* 0x3f800000793d7421 */ /* 0x001fe20000010100 */
[----:B------:R-:W-:Y:S01]  /*1640*/  FMUL.FTZ R82, R69, R82 ;  /* 0x0000005245527220 */ /* 0x000fe20000410000 */
[----:B------:R-:W-:Y:S01]  /*1650*/  FMUL.FTZ R109, R70, R109 ;  /* 0x0000006d466d7220 */ /* 0x000fe20000410000 */
[----:B------:R-:W-:Y:S01]  /*1660*/  FMUL.FTZ R110, R71, R110 ;  /* 0x0000006e476e7220 */ /* 0x000fe20000410000 */
[----:B------:R-:W-:Y:S01]  /*1670*/  FFMA.FTZ R65, R76, R61, 1 ;  /* 0x3f8000004c417423 */ /* 0x000fe2000001003d */
[----:B------:R0:W4:Y:S01]  /*1680*/  MUFU.RCP R135, R60 ;  /* 0x0000003c00877308 */ /* 0x0001220000001000 */
[----:B------:R-:W-:Y:S01]  /*1690*/  FMUL.FTZ R111, R0, R111 ;  /* 0x0000006f006f7220 */ /* 0x000fe20000410000 */
[----:B------:R-:W-:Y:S01]  /*16a0*/  FMUL.FTZ R115, R68, R115 ;  /* 0x0000007344737220 */ /* 0x000fe20000410000 */
[----:B---3--:R-:W-:-:S02]  /*16b0*/  HADD2.F32 R116, -RZ, R20.H0_H0 ;  /* 0x20000014ff747230 */ /* 0x008fc40000004100 */
[----:B------:R-:W-:Y:S01]  /*16c0*/  FMUL.FTZ R0, R104, R81 ;  /* 0x0000005168007220 */ /* 0x000fe20000410000 */
[----:B------:R-:W-:Y:S02]  /*16d0*/  HADD2.F32 R123, -RZ, R20.H1_H1 ;  /* 0x30000014ff7b7230 */ /* 0x000fe40000004100 */
        /* <DEDUP_REMOVED lines=12> */
[----:B-1----:R-:W-:Y:S01]  /*17a0*/  FADD.FTZ R23, -R119, 1 ;  /* 0x3f80000077177421 */ /* 0x002fe20000010100 */
[----:B------:R-:W-:Y:S01]  /*17b0*/  FMUL.FTZ R61, R85, R118 ;  /* 0x00000076553d7220 */ /* 0x000fe20000410000 */
[----:B--2---:R-:W-:Y:S01]  /*17c0*/  FMUL.FTZ R26, R97, R122 ;  /* 0x0000007a611a7220 */ /* 0x004fe20000410000 */
        /* <DEDUP_REMOVED lines=8> */
[----:B----4-:R-:W-:Y:S01]  /*1850*/  FADD.FTZ R21, -R133, 1 ;  /* 0x3f80000085157421 */ /* 0x010fe20000010100 */
[----:B------:R-:W-:Y:S01]  /*1860*/  FADD.FTZ R23, -R135, 1 ;  /* 0x3f80000087177421 */ /* 0x000fe20000010100 */
        /* <DEDUP_REMOVED lines=36> */
[----:B------:R-:W0:Y:S01]  /*1ab0*/  LDC.64 R66, c[0x0][0x510] ;  /* 0x00014400ff427b82 */ /* 0x000e220000000a00 */
[----:B------:R-:W-:Y:S02]  /*1ac0*/  HADD2.F32 R62, -RZ, R14.H1_H1 ;  /* 0x3000000eff3e7230 */ /* 0x000fe40000004100 */
[----:B------:R-:W-:Y:S01]  /*1ad0*/  FMUL.FTZ R119, R72, R119 ;  /* 0x0000007748777220 */ /* 0x000fe20000410000 */
[----:B------:R-:W-:Y:S02]  /*1ae0*/  HADD2.F32 R63, -RZ, R15.H1_H1 ;  /* 0x3000000fff3f7230 */ /* 0x000fe40000004100 */
[----:B------:R-:W-:Y:S01]  /*1af0*/  FMUL.FTZ R73, R73, R112 ;  /* 0x0000007049497220 */ /* 0x000fe20000410000 */
[----:B------:R-:W-:Y:S01]  /*1b00*/  FMUL.FTZ R121, R76, R121 ;  /* 0x000000794c797220 */ /* 0x000fe20000410000 */
[----:B------:R-:W-:Y:S01]  /*1b10*/  FMUL.FTZ R77, R77, R114 ;  /* 0x000000724d4d7220 */ /* 0x000fe20000410000 */
[----:B------:R-:W-:Y:S01]  /*1b20*/  FMUL.FTZ R75, R75, R158 ;  /* 0x0000009e4b4b7220 */ /* 0x000fe20000410000 */
[----:B------:R-:W1:Y:S01]  /*1b30*/  LDC.64 R64, c[0x0][0x558] ;  /* 0x00015600ff407b82 */ /* 0x000e620000000a00 */
        /* <DEDUP_REMOVED lines=8> */
[----:B------:R-:W-:Y:S01]  /*1bc0*/  STS.128 [R3], R20 ;  /* 0x0000001403007388 */ /* 0x000fe20000000c00 */
[----:B------:R-:W-:-:S03]  /*1bd0*/  FMUL.FTZ R76, R90, R78 ;  /* 0x0000004e5a4c7220 */ /* 0x000fc60000410000 */
[----:B------:R2:W-:Y:S01]  /*1be0*/  STS.128 [R3+0x10], R24 ;  /* 0x0000101803007388 */ /* 0x0005e20000000c00 */
[----:B------:R-:W-:-:S03]  /*1bf0*/  NOP ;  /* 0x0000000000007918 */ /* 0x000fc60000000000 */
[----:B------:R-:W3:Y:S01]  /*1c00*/  LDS.128 R12, [R18] ;  /* 0x00000000120c7984 */ /* 0x000ee20000000c00 */
[----:B0-----:R-:W-:-:S04]  /*1c10*/  IMAD.WIDE.U32 R8, R54, R66, UR6 ;  /* 0x0000000636087e25 */ /* 0x001fc8000f8e0042 */
[----:B------:R-:W-:Y:S01]  /*1c20*/  FMUL.FTZ R66, R103, R110 ;  /* 0x0000006e67427220 */ /* 0x000fe20000410000 */
[----:B------:R-:W0:Y:S01]  /*1c30*/  LDS.128 R4, [R18+0x200] ;  /* 0x0002000012047984 */ /* 0x000e220000000c00 */
[----:B------:R-:W-:Y:S01]  /*1c40*/  IMAD R67, R54, R67, R9 ;  /* 0x0000004336437224 */ /* 0x000fe200078e0209 */
[----:B-1----:R-:W-:Y:S01]  /*1c50*/  LEA R64, P0, R8, R64, 0x1 ;  /* 0x0000004008407211 */ /* 0x002fe200078008ff */
[----:B--2---:R-:W-:-:S03]  /*1c60*/  FMUL.FTZ R24, R101, R80 ;  /* 0x0000005065187220 */ /* 0x004fc60000410000 */
        /* <DEDUP_REMOVED lines=54> */
.L_x_7525:
[----:B------:R-:W-:Y:S01]  /*1fd0*/  FFMA.FTZ R49, R0, R56, R49 ;  /* 0x0000003800317223 */ /* 0x000fe20000010031 */
[----:B------:R-:W2:Y:S01]  /*1fe0*/  LDCU UR10, c[0x0][0x38c] ;  /* 0x00007180ff0a77ac */ /* 0x000ea20008000800 */
[----:B------:R-:W-:Y:S01]  /*1ff0*/  HFMA2 R73, -RZ, RZ, 0, 0 ;  /* 0x00000000ff497431 */ /* 0x000fe200000001ff */
[----:B01----:R-:W-:Y:S01]  /*2000*/  CS2R R14, SRZ ;  /* 0x00000000000e7805 */ /* 0x003fe2000001ff00 */
[----:B------:R-:W-:Y:S01]  /*2010*/  FFMA.FTZ R2, R24, R57, R49 ;  /* 0x0000003918027223 */ /* 0x000fe20000010031 */
[----:B------:R-:W-:Y:S01]  /*2020*/  HFMA2 R77, -RZ, RZ, 0, 0 ;  /* 0x00000000ff4d7431 */ /* 0x000fe200000001ff */
[----:B------:R-:W-:Y:S01]  /*2030*/  CS2R R20, SRZ ;  /* 0x0000000000147805 */ /* 0x000fe2000001ff00 */
[----:B------:R-:W-:Y:S02]  /*2040*/  HFMA2 R84, -RZ, RZ, 0, 0 ;  /* 0x00000000ff547431 */ /* 0x000fe400000001ff */
[----:B------:R-:W-:Y:S01]  /*2050*/  FFMA.FTZ R5, R25, R32, R2 ;  /* 0x0000002019057223 */ /* 0x000fe20000010002 */
[----:B------:R-:W-:-:S02]  /*2060*/  CS2R R22, SRZ ;  /* 0x0000000000167805 */ /* 0x000fc4000001ff00 */
[----:B------:R-:W-:Y:S02]  /*2070*/  CS2R R78, SRZ ;  /* 0x00000000004e7805 */ /* 0x000fe4000001ff00 */
[----:B------:R-:W-:Y:S01]  /*2080*/  MOV R75, RZ ;  /* 0x000000ff004b7202 */ /* 0x000fe20000000f00 */
[----:B------:R-:W-:Y:S01]  /*2090*/  FFMA.FTZ R5, R26, R58, R5 ;  /* 0x0000003a1a057223 */ /* 0x000fe20000010005 */
[----:B------:R-:W-:Y:S02]  /*20a0*/  CS2R R80, SRZ ;  /* 0x0000000000507805 */ /* 0x000fe4000001ff00 */
[----:B------:R-:W-:Y:S01]  /*20b0*/  MOV R82, RZ ;  /* 0x000000ff00527202 */ /* 0x000fe20000000f00 */
[----:B-----5:R-:W-:Y:S01]  /*20c0*/  FADD.FTZ R85, R142, R53 ;  /* 0x000000358e557221 */ /* 0x020fe20000010000 */
[----:B------:R-:W-:Y:S01]  /*20d0*/  FFMA.FTZ R5, R64, R33, R5 ;  /* 0x0000002140057223 */ /* 0x000fe20000010005 */
[----:B------:R-:W-:Y:S01]  /*20e0*/  MOV R86, RZ ;  /* 0x000000ff00567202 */ /* 0x000fe20000000f00 */
[----:B------:R-:W-:Y:S01]  /*20f0*/  FADD.FTZ R88, R144, R53 ;  /* 0x0000003590587221 */ /* 0x000fe20000010000 */
[----:B--2---:R-:W-:Y:S01]  /*2100*/  UISETP.GE.AND UP0, UPT, UR10, 0x1, UPT ;  /* 0x000000010a00788c */ /* 0x004fe2000bf06270 */
[----:B------:R-:W-:Y:S01]  /*2110*/  FFMA.FTZ R2, R66, R59, R5 ;  /* 0x0000003b42027223 */ /* 0x000fe20000010005 */
[----:B------:R-:W-:Y:S01]  /*2120*/  MOV R83, UR20 ;  /* 0x0000001400537c02 */ /* 0x000fe20008000f00 */
        /* <DEDUP_REMOVED lines=71> */
[----:B------:R-:W-:-:S02]  /*25a0*/  MOV R14, RZ ;  /* 0x000000ff000e7202 */ /* 0x000fc40000000f00 */
[----:B------:R-:W-:Y:S01]  /*25b0*/  MOV R137, R45 ;  /* 0x0000002d00897202 */ /* 0x000fe20000000f00 */
        /* <DEDUP_REMOVED lines=8> */
[----:B------:R-:W-:Y:S02]  /*2640*/  ISETP.EQ.AND P0, PT, R46, RZ, !P0 ;  /* 0x000000ff2e00720c */ /* 0x000fe40004702270 */
[----:B--2---:R-:W-:Y:S02]  /*2650*/  SHF.L.U64.HI R7, R6, 0x2, R7 ;  /* 0x0000000206077819 */ /* 0x004fe40000010207 */
[----:B---3--:R-:W-:Y:S02]  /*2660*/  SHF.L.U64.HI R9, R8, 0x2, R9 ;  /* 0x0000000208097819 */ /* 0x008fe40000010209 */
[----:B------:R-:W-:Y:S02]  /*2670*/  MOV R144, UR6 ;  /* 0x0000000600907c02 */ /* 0x000fe40008000f00 */
[----:B0-----:R-:W-:-:S07]  /*2680*/  MOV R5, UR7 ;  /* 0x0000000700057c02 */ /* 0x001fce0008000f00 */
.L_x_7532:
[----:B------:R-:W-:Y:S01]  /*2690*/  MOV R10, R137 ;  /* 0x00000089000a7202 */ /* 0x000fe20000000f00 */
[----:B------:R-:W2:Y:S01]  /*26a0*/  LDG.E R153, desc[UR16][R12.64] ;  /* 0x000000100c997981 */ /* 0x000ea2000c1e1900 */
[----:B------:R-:W-:-:S05]  /*26b0*/  MOV R11, R138 ;  /* 0x0000008a000b7202 */ /* 0x000fca0000000f00 */
[----:B0-----:R0:W3:Y:S02]  /*26c0*/  LDG.E R141, desc[UR16][R10.64] ;  /* 0x000000100a8d7981 */ /* 0x0010e4000c1e1900 */
[----:B0-----:R-:W-:Y:S02]  /*26d0*/  MOV R10, R139 ;  /* 0x0000008b000a7202 */ /* 0x001fe40000000f00 */
[----:B------:R-:W-:-:S05]  /*26e0*/  MOV R11, R140 ;  /* 0x0000008c000b7202 */ /* 0x000fca0000000f00 */
[----:B------:R0:W2:Y:S01]  /*26f0*/  LDG.E R146, desc[UR16][R10.64] ;  /* 0x000000100a927981 */ /* 0x0000a2000c1e1900 */
[----:B------:R-:W1:Y:S01]  /*2700*/  S2UR UR7, SR_CgaCtaId ;  /* 0x00000000000779c3 */ /* 0x000e620000008800 */
[----:B------:R-:W-:Y:S01]  /*2710*/  UMOV UR6, 0x400 ;  /* 0x0000040000067882 */ /* 0x000fe20000000000 */
[----:B------:R-:W-:-:S04]  /*2720*/  ISETP.NE.AND P2, PT, R46, RZ, PT ;  /* 0x000000ff2e00720c */ /* 0x000fc80003f45270 */
[----:B0-----:R-:W-:Y:S02]  /*2730*/  SEL R10, R144, R37, !P2 ;  /* 0x00000025900a7207 */ /* 0x001fe40005000000 */
[----:B------:R-:W-:Y:S01]  /*2740*/  ISETP.NE.AND P1, PT, R46, 0x1f, PT ;  /* 0x0000001f2e00780c */ /* 0x000fe20003f25270 */
[----:B-1----:R-:W-:-:S06]  /*2750*/  ULEA UR6, UR7, UR6, 0x18 ;  /* 0x0000000607067291 */ /* 0x002fcc000f8ec0ff */
[----:B------:R-:W-:Y:S01]  /*2760*/  LEA R10, R10, UR6, 0x2 ;  /* 0x000000060a0a7c11 */ /* 0x000fe2000f8e10ff */
[----:B------:R-:W-:Y:S01]  /*2770*/  BSSY.RECONVERGENT B0, `(.L_x_7527) ;  /* 0x000003c000007945 */ /* 0x000fe20003800200 */
[----:B---3--:R-:W-:-:S04]  /*2780*/  FMUL.FTZ R150, R141, 1.4426950216293334961 ;  /* 0x3fb8aa3b8d967820 */ /* 0x008fc80000410000 */
[----:B------:R-:W-:-:S06]  /*2790*/  FMUL.FTZ R155, R85, R150 ;  /* 0x00000096559b7220 */ /* 0x000fcc0000410000 */
[----:B------:R-:W0:Y:S01]  /*27a0*/  MUFU.EX2 R155, R155 ;  /* 0x0000009b009b7308 */ /* 0x000e220000000800 */
[-C--:B------:R-:W-:Y:S01]  /*27b0*/  FMUL.FTZ R2, R88, R150.reuse ;  /* 0x0000009658027220 */ /* 0x080fe20000410000 */
[-C--:B------:R-:W-:Y:S01]  /*27c0*/  FMUL.FTZ R143, R87, R150.reuse ;  /* 0x00000096578f7220 */ /* 0x080fe20000410000 */
[-C--:B------:R-:W-:Y:S01]  /*27d0*/  FMUL.FTZ R145, R89, R150.reuse ;  /* 0x0000009659917220 */ /* 0x080fe20000410000 */
[-C--:B------:R-:W-:Y:S01]  /*27e0*/  FMUL.FTZ R147, R90, R150.reuse ;  /* 0x000000965a937220 */ /* 0x080fe20000410000 */
[-C--:B------:R-:W-:Y:S01]  /*27f0*/  FMUL.FTZ R152, R92, R150.reuse ;  /* 0x000000965c987220 */ /* 0x080fe20000410000 */
[-C--:B------:R-:W-:Y:S01]  /*2800*/  FMUL.FTZ R149, R91, R150.reuse ;  /* 0x000000965b957220 */ /* 0x080fe20000410000 */
[----:B--2---:R-:W-:Y:S01]  /*2810*/  FMUL.FTZ R11, R146, R153 ;  /* 0x00000099920b7220 */ /* 0x004fe20000410000 */
        /* <DEDUP_REMOVED lines=8> */
[----:B0-----:R0:W-:Y:S01]  /*28a0*/  STS [R10+0x668], R155 ;  /* 0x0006689b0a007388 */ /* 0x0011e20000000800 */
[----:B------:R-:W1:Y:S04]  /*28b0*/  MUFU.EX2 R2, R2 ;  /* 0x0000000200027308 */ /* 0x000e680000000800 */
[----:B------:R-:W2:Y:S01]  /*28c0*/  MUFU.EX2 R143, R143 ;  /* 0x0000008f008f7308 */ /* 0x000ea20000000800 */
[----:B0-----:R-:W-:-:S03]  /*28d0*/  FMUL.FTZ R10, R128, R150 ;  /* 0x00000096800a7220 */ /* 0x001fc60000410000 */
[----:B------:R-:W0:Y:S04]  /*28e0*/  MUFU.EX2 R145, R145 ;  /* 0x0000009100917308 */ /* 0x000e280000000800 */
        /* <DEDUP_REMOVED lines=30> */
[----:B------:R-:W-:Y:S01]  /*2ad0*/  UISETP.NE.AND UP0, UPT, UR8, UR12, UPT ;  /* 0x0000000c0800728c */ /* 0x000fe2000bf05270 */
[----:B------:R-:W-:-:S08]  /*2ae0*/  HFMA2 R175, -RZ, RZ, 1.875, 0 ;  /* 0x3f800000ffaf7431 */ /* 0x000fd000000001ff */
[----:B------:R-:W-:Y:S05]  /*2af0*/  BRA.U !UP0, `(.L_x_7529) ;  /* 0x00000001080c7547 */ /* 0x000fea000b800000 */
[----:B------:R2:W3:Y:S01]  /*2b00*/  LDS R175, [R83+UR9+0x668] ;  /* 0x0006680953af7984 */ /* 0x0004e20008000800 */
[----:B------:R-:W-:Y:S05]  /*2b10*/  BRA `(.L_x_7529) ;  /* 0x0000000000047947 */ /* 0x000fea0003800000 */
.L_x_7528:
[----:B------:R0:W1:Y:S02]  /*2b20*/  LDS R175, [R129+0xe6c] ;  /* 0x000e6c0081af7984 */ /* 0x0000640000000800 */
.L_x_7529:
[----:B------:R-:W-:Y:S05]  /*2b30*/  BSYNC.RECONVERGENT B0 ;  /* 0x0000000000007941 */ /* 0x000fea0003800200 */
.L_x_7527:
        /* <DEDUP_REMOVED lines=31> */
[C---:B------:R-:W-:Y:S01]  /*2d30*/  FFMA.FTZ R11, R152.reuse, R10, R119 ;  /* 0x0000000a980b7223 */ /* 0x040fe20000010077 */
[----:B------:R-:W-:Y:S01]  /*2d40*/  FMUL.FTZ R10, R155, R2 ;  /* 0x000000029b0a7220 */ /* 0x000fe20000410000 */
        /* <DEDUP_REMOVED lines=26> */
[----:B------:R-:W-:Y:S02]  /*2ef0*/  FMUL.FTZ R11, R151, R10 ;  /* 0x0000000a970b7220 */ /* 0x000fe40000410000 */
[----:B------:R1:W3:Y:S01]  /*2f00*/  SHFL.DOWN PT, R183, R181, 0x1, 0x1f ;  /* 0x08201f00b5b77f89 */ /* 0x0002e200000e0000 */
[----:B------:R-:W-:Y:S01]  /*2f10*/  FFMA.FTZ R178, R153, R178, R130 ;  /* 0x000000b299b27223 */ /* 0x000fe20000010082 */
[----:B------:R-:W-:-:S03]  /*2f20*/  FMUL.FTZ R10, R154, R11 ;  /* 0x0000000b9a0a7220 */ /* 0x000fc60000410000 */
[----:B------:R-:W-:Y:S01]  /*2f30*/  FFMA.FTZ R178, R150, R178, R133 ;  /* 0x000000b296b27223 */ /* 0x000fe20000010085 */
[----:B------:R-:W-:-:S03]  /*2f40*/  FMUL.FTZ R11, R157, R10 ;  /* 0x0000000a9d0b7220 */ /* 0x000fc60000410000 */
[----:B------:R-:W-:Y:S01]  /*2f50*/  FFMA.FTZ R180, R158, R178, R135 ;  /* 0x000000b29eb47223 */ /* 0x000fe20000010087 */
[----:B------:R-:W-:Y:S01]  /*2f60*/  MOV R178, R181 ;  /* 0x000000b500b27202 */ /* 0x000fe20000000f00 */
[----:B------:R-:W-:-:S03]  /*2f70*/  FMUL.FTZ R11, R156, R11 ;  /* 0x0000000b9c0b7220 */ /* 0x000fc60000410000 */
        /* <DEDUP_REMOVED lines=9> */
[----:B------:R-:W1:Y:S04]  /*3010*/  SHFL.DOWN PT, R183, R178, 0x2, 0x1f ;  /* 0x08401f00b2b77f89 */ /* 0x000e6800000e0000 */
        /* <DEDUP_REMOVED lines=10> */
[----:B------:R-:W-:Y:S02]  /*30c0*/  ISETP.GT.U32.AND P3, PT, R131, 0x1b, PT ;  /* 0x0000001b8300780c */ /* 0x000fe40003f64070 */
[----:B------:R-:W3:Y:S01]  /*30d0*/  SHFL.UP PT, R10, R181, 0x2, RZ ;  /* 0x04400000b50a7989 */ /* 0x000ee200000e00ff */
[----:B------:R-:W-:-:S03]  /*30e0*/  ISETP.GE.AND P1, PT, R19, 0x2, PT ;  /* 0x000000021300780c */ /* 0x000fc60003f26270 */
        /* <DEDUP_REMOVED lines=8> */
[----:B------:R-:W-:Y:S02]  /*3170*/  HFMA2 R10, -RZ, RZ, 1.875, 0 ;  /* 0x3f800000ff0a7431 */ /* 0x000fe400000001ff */
[----:B----4-:R-:W-:-:S05]  /*3180*/  @!P3 FMUL.FTZ R182, R177, R182 ;  /* 0x000000b6b1b6b220 */ /* 0x010fca0000410000 */
[----:B------:R-:W-:Y:S02]  /*3190*/  @!P3 MOV R177, R182 ;  /* 0x000000b600b1b202 */ /* 0x000fe40000000f00 */
[----:B------:R-:W3:Y:S01]  /*31a0*/  SHFL.UP PT, R182, R181, 0x4, RZ ;  /* 0x04800000b5b67989 */ /* 0x000ee200000e00ff */
[----:B------:R-:W-:-:S03]  /*31b0*/  ISETP.GT.U32.AND P3, PT, R131, 0x17, PT ;  /* 0x000000178300780c */ /* 0x000fc60003f64070 */
[----:B------:R-:W4:Y:S01]  /*31c0*/  SHFL.DOWN PT, R184, R177, 0x8, 0x1f ;  /* 0x09001f00b1b87f89 */ /* 0x000f2200000e0000 */
[----:B-----5:R-:W-:-:S05]  /*31d0*/  FFMA.FTZ R11, R181, R11, R180 ;  /* 0x0000000bb50b7223 */ /* 0x020fca00000100b4 */
[----:B------:R-:W-:Y:S02]  /*31e0*/  FSEL R180, R180, R11, !P1 ;  /* 0x0000000bb4b47208 */ /* 0x000fe40004800000 */
[----:B------:R-:W-:Y:S02]  /*31f0*/  MOV R11, RZ ;  /* 0x000000ff000b7202 */ /* 0x000fe40000000f00 */
[----:B-1----:R-:W-:Y:S01]  /*3200*/  @!P3 FFMA.FTZ R178, R177, R185, R178 ;  /* 0x000000b9b1b2b223 */ /* 0x002fe200000100b2 */
[----:B------:R-:W1:Y:S04]  /*3210*/  SHFL.UP PT, R183, R180, 0x8, RZ ;  /* 0x05000000b4b77989 */ /* 0x000e6800000e00ff */
[----:B------:R-:W-:Y:S04]  /*3220*/  @P0 LDS.64 R10, [R136] ;  /* 0x00000000880a0984 */ /* 0x000fe80000000a00 */
[----:B------:R-:W5:Y:S01]  /*3230*/  SHFL.DOWN PT, R185, R178, 0x10, 0x1f ;  /* 0x0a001f00b2b97f89 */ /* 0x000f6200000e0000 */
[----:B---3--:R-:W-:Y:S01]  /*3240*/  @P1 FMUL.FTZ R181, R181, R182 ;  /* 0x000000b6b5b51220 */ /* 0x008fe20000410000 */
[----:B------:R-:W-:Y:S01]  /*3250*/  ISETP.GE.AND P1, PT, R19, 0x8, PT ;  /* 0x000000081300780c */ /* 0x000fe20003f26270 */
[----:B----4-:R-:W-:-:S03]  /*3260*/  @!P3 FMUL.FTZ R184, R177, R184 ;  /* 0x000000b8b1b8b220 */ /* 0x010fc60000410000 */
[----:B------:R-:W3:Y:S02]  /*3270*/  SHFL.UP PT, R182, R181, 0x8, RZ ;  /* 0x05000000b5b67989 */ /* 0x000ee400000e00ff */
[----:B------:R-:W-:Y:S02]  /*3280*/  @!P3 MOV R177, R184 ;  /* 0x000000b800b1b202 */ /* 0x000fe40000000f00 */
[----:B------:R-:W-:-:S03]  /*3290*/  ISETP.GT.U32.AND P3, PT, R131, 0xf, PT ;  /* 0x0000000f8300780c */ /* 0x000fc60003f64070 */
[----:B------:R-:W4:Y:S01]  /*32a0*/  SHFL.DOWN PT, R184, R177, 0x10, 0x1f ;  /* 0x0a001f00b1b87f89 */ /* 0x000f2200000e0000 */
[----:B-1----:R-:W-:-:S05]  /*32b0*/  FFMA.FTZ R183, R181, R183, R180 ;  /* 0x000000b7b5b77223 */ /* 0x002fca00000100b4 */
[----:B------:R-:W-:-:S04]  /*32c0*/  FSEL R180, R180, R183, !P1 ;  /* 0x000000b7b4b47208 */ /* 0x000fc80004800000 */
[----:B-----5:R-:W-:Y:S01]  /*32d0*/  @!P3 FFMA.FTZ R178, R177, R185, R178 ;  /* 0x000000b9b1b2b223 */ /* 0x020fe200000100b2 */
[----:B------:R-:W1:Y:S01]  /*32e0*/  SHFL.UP PT, R183, R180, 0x10, RZ ;  /* 0x06000000b4b77989 */ /* 0x000e6200000e00ff */
[----:B---3--:R-:W-:-:S03]  /*32f0*/  @P1 FMUL.FTZ R181, R181, R182 ;  /* 0x000000b6b5b51220 */ /* 0x008fc60000410000 */
[----:B------:R-:W-:Y:S01]  /*3300*/  SHFL.DOWN PT, R187, R178, 0x1, 0x1f ;  /* 0x08201f00b2bb7f89 */ /* 0x000fe200000e0000 */
[----:B------:R-:W-:-:S03]  /*3310*/  ISETP.GE.AND P1, PT, R19, 0x10, PT ;  /* 0x000000101300780c */ /* 0x000fc60003f26270 */
[----:B------:R-:W3:Y:S01]  /*3320*/  SHFL.UP PT, R182, R181, 0x10, RZ ;  /* 0x06000000b5b67989 */ /* 0x000ee200000e00ff */
[----:B----4-:R-:W-:-:S03]  /*3330*/  @!P3 FMUL.FTZ R184, R177, R184 ;  /* 0x000000b8b1b8b220 */ /* 0x010fc60000410000 */
[----:B------:R-:W-:Y:S02]  /*3340*/  SHFL.IDX PT, R189, R11, RZ, 0x1f ;  /* 0x00001fff0bbd7589 */ /* 0x000fe400000e0000 */
[----:B------:R-:W-:Y:S02]  /*3350*/  @!P3 MOV R177, R184 ;  /* 0x000000b800b1b202 */ /* 0x000fe40000000f00 */
[----:B------:R-:W-:Y:S01]  /*3360*/  SHFL.IDX PT, R178, R178, RZ, 0x1f ;  /* 0x00001fffb2b27589 */ /* 0x000fe200000e0000 */
[----:B------:R-:W-:-:S03]  /*3370*/  ISETP.NE.AND P3, PT, R46, 0x1f, PT ;  /* 0x0000001f2e00780c */ /* 0x000fc60003f65270 */
[----:B------:R-:W4:Y:S01]  /*3380*/  SHFL.DOWN PT, R184, R177, 0x1, 0x1f ;  /* 0x08201f00b1b87f89 */ /* 0x000f2200000e0000 */
[----:B-1----:R-:W-:-:S03]  /*3390*/  FFMA.FTZ R183, R181, R183, R180 ;  /* 0x000000b7b5b77223 */ /* 0x002fc600000100b4 */
[----:B------:R-:W1:Y:S02]  /*33a0*/  SHFL.IDX PT, R177, R177, RZ, 0x1f ;  /* 0x00001fffb1b17589 */ /* 0x000e6400000e0000 */
[----:B------:R-:W-:Y:S01]  /*33b0*/  FSEL R183, R180, R183, !P1 ;  /* 0x000000b7b4b77208 */ /* 0x000fe20004800000 */
[----:B---3--:R-:W-:-:S04]  /*33c0*/  @P1 FMUL.FTZ R181, R181, R182 ;  /* 0x000000b6b5b51220 */ /* 0x008fc80000410000 */
[----:B------:R-:W-:Y:S01]  /*33d0*/  SHFL.UP PT, R186, R183, 0x1, RZ ;  /* 0x04200000b7ba7989 */ /* 0x000fe200000e00ff */
[----:B------:R-:W-:-:S03]  /*33e0*/  ISETP.GT.AND P1, PT, R19, 0x1d, PT ;  /* 0x0000001d1300780c */ /* 0x000fc60003f24270 */
[----:B------:R-:W-:Y:S01]  /*33f0*/  SHFL.UP PT, R181, R181, 0x1, RZ ;  /* 0x04200000b5b57989 */ /* 0x000fe200000e00ff */
[----:B----4-:R-:W-:Y:S01]  /*3400*/  @P3 FFMA.FTZ R189, R184, R189, R187 ;  /* 0x000000bdb8bd3223 */ /* 0x010fe200000100bb */
[----:B------:R-:W-:-:S03]  /*3410*/  ISETP.GT.AND P3, PT, R19, 0x1b, PT ;  /* 0x0000001b1300780c */ /* 0x000fc60003f64270 */
[----:B------:R-:W-:Y:S01]  /*3420*/  FFMA.FTZ R174, R189, R175, R174 ;  /* 0x000000afbdae7223 */ /* 0x000fe200000100ae */
[C---:B-1----:R-:W-:Y:S01]  /*3430*/  FFMA.FTZ R11, R177.reuse, R11, R178 ;  /* 0x0000000bb10b7223 */ /* 0x042fe200000100b2 */
[----:B------:R-:W-:Y:S02]  /*3440*/  FMUL.FTZ R10, R177, R10 ;  /* 0x0000000ab10a7220 */ /* 0x000fe40000410000 */
        /* <DEDUP_REMOVED lines=11> */
[----:B------:R-:W-:Y:S01]  /*3500*/  FMUL.FTZ R189, R97, R184 ;  /* 0x000000b861bd7220 */ /* 0x000fe20000410000 */
[----:B------:R-:W-:-:S03]  /*3510*/  FADD.FTZ R108, R191, R108 ;  /* 0x0000006cbf6c7221 */ /* 0x000fc60000010000 */
[----:B------:R-:W-:Y:S01]  /*3520*/  FADD.FTZ R111, R189, R111 ;  /* 0x0000006fbd6f7221 */ /* 0x000fe20000010000 */
[----:B--2---:R-:W1:Y:S02]  /*3530*/  SHFL.IDX PT, R185, R176, RZ, 0x1f ;  /* 0x00001fffb0b97589 */ /* 0x004e6400000e0000 */
[----:B-1----:R-:W-:Y:S01]  /*3540*/  @P2 FFMA.FTZ R185, R181, R185, R186 ;  /* 0x000000b9b5b92223 */ /* 0x002fe200000100ba */
[----:B------:R-:W-:Y:S01]  /*3550*/  FFMA.FTZ R186, R156, R184, R167 ;  /* 0x000000b89cba7223 */ /* 0x000fe200000100a7 */
[----:B------:R-:W-:Y:S02]  /*3560*/  ISETP.GT.AND P2, PT, R19, 0x1e, PT ;  /* 0x0000001e1300780c */ /* 0x000fe40003f44270 */
[----:B------:R-:W-:Y:S01]  /*3570*/  FFMA.FTZ R185, R155, R185, R112 ;  /* 0x000000b99bb97223 */ /* 0x000fe20000010070 */
[----:B------:R-:W-:-:S03]  /*3580*/  FFMA.FTZ R170, R157, R186, R170 ;  /* 0x000000ba9daa7223 */ /* 0x000fc600000100aa */
[-C--:B------:R-:W-:Y:S01]  /*3590*/  FFMA.FTZ R192, R2, R185.reuse, R117 ;  /* 0x000000b902c07223 */ /* 0x080fe20000010075 */
[----:B------:R-:W-:Y:S01]  /*35a0*/  FFMA.FTZ R155, R0, R185, RZ ;  /* 0x000000b9009b7223 */ /* 0x000fe200000100ff */
[-C--:B------:R-:W-:Y:S01]  /*35b0*/  FFMA.FTZ R176, R154, R170.reuse, R165 ;  /* 0x000000aa9ab07223 */ /* 0x080fe200000100a5 */
[----:B------:R-:W-:Y:S01]  /*35c0*/  FMUL.FTZ R181, R95, R170 ;  /* 0x000000aa5fb57220 */ /* 0x000fe20000410000 */
[-C--:B------:R-:W-:Y:S01]  /*35d0*/  FFMA.FTZ R165, R143, R192.reuse, R114 ;  /* 0x000000c08fa57223 */ /* 0x080fe20000010072 */
[----:B------:R-:W-:Y:S01]  /*35e0*/  FFMA.FTZ R190, R24, R192, R155 ;  /* 0x000000c018be7223 */ /* 0x000fe2000001009b */
[-C--:B------:R-:W-:Y:S01]  /*35f0*/  FFMA.FTZ R188, R151, R176.reuse, R168 ;  /* 0x000000b097bc7223 */ /* 0x080fe200000100a8 */
[----:B------:R-:W-:Y:S01]  /*3600*/  FMUL.FTZ R173, R93, R176 ;  /* 0x000000b05dad7220 */ /* 0x000fe20000410000 */
        /* <DEDUP_REMOVED lines=10> */
[-C--:B------:R-:W-:Y:S01]  /*36b0*/  FFMA.FTZ R152, R152, R166.reuse, R161 ;  /* 0x000000a698987223 */ /* 0x080fe200000100a1 */
        /* <DEDUP_REMOVED lines=33> */
[----:B------:R-:W-:Y:S01]  /*38d0*/  FFMA.FTZ R204, R150, R155, R133 ;  /* 0x0000009b96cc7223 */ /* 0x000fe20000010085 */
[----:B------:R-:W-:Y:S01]  /*38e0*/  FMUL.FTZ R159, R90, R152 ;  /* 0x000000985a9f7220 */ /* 0x000fe20000410000 */
        /* <DEDUP_REMOVED lines=26> */
[----:B------:R-:W-:Y:S01]  /*3a90*/  FADD.FTZ R100, R159, R100 ;  /* 0x000000649f647221 */ /* 0x000fe20000010000 */
[----:B------:R-:W-:Y:S01]  /*3aa0*/  FMUL.FTZ R175, R175, R178 ;  /* 0x000000b2afaf7220 */ /* 0x000fe20000410000 */
[----:B------:R-:W-:Y:S01]  /*3ab0*/  FADD.FTZ R96, R146, R96 ;  /* 0x0000006092607221 */ /* 0x000fe20000010000 */
[----:B------:R-:W-:Y:S01]  /*3ac0*/  FFMA.FTZ R158, R181, R183, R158 ;  /* 0x000000b7b59e7223 */ /* 0x000fe2000001009e */
[----:B------:R-:W-:Y:S01]  /*3ad0*/  FADD.FTZ R101, R2, R101 ;  /* 0x0000006502657221 */ /* 0x000fe20000010000 */
[C---:B------:R-:W-:Y:S01]  /*3ae0*/  FMUL.FTZ R178, R141.reuse, R170 ;  /* 0x000000aa8db27220 */ /* 0x040fe20000410000 */
[----:B------:R-:W-:Y:S01]  /*3af0*/  FMUL.FTZ R161, R141, R172 ;  /* 0x000000ac8da17220 */ /* 0x000fe20000410000 */
[----:B------:R-:W-:Y:S01]  /*3b00*/  FFMA.FTZ R158, R185, R187, R158 ;  /* 0x000000bbb99e7223 */ /* 0x000fe2000001009e */
[----:B------:R-:W-:Y:S01]  /*3b10*/  FADD.FTZ R98, R151, R98 ;  /* 0x0000006297627221 */ /* 0x000fe20000010000 */
[C---:B------:R-:W-:Y:S01]  /*3b20*/  FMUL.FTZ R146, R141.reuse, R148 ;  /* 0x000000948d927220 */ /* 0x040fe20000410000 */
[----:B------:R-:W-:Y:S01]  /*3b30*/  FMUL.FTZ R2, R141, R174 ;  /* 0x000000ae8d027220 */ /* 0x000fe20000410000 */
[----:B------:R-:W-:Y:S01]  /*3b40*/  FFMA.FTZ R158, R189, R190, R158 ;  /* 0x000000bebd9e7223 */ /* 0x000fe2000001009e */
[----:B------:R-:W-:Y:S01]  /*3b50*/  FMUL.FTZ R183, R183, R178 ;  /* 0x000000b2b7b77220 */ /* 0x000fe20000410000 */
[----:B------:R-:W-:Y:S01]  /*3b60*/  FMUL.FTZ R143, R143, R146 ;  /* 0x000000928f8f7220 */ /* 0x000fe20000410000 */
[----:B------:R-:W-:Y:S01]  /*3b70*/  FMUL.FTZ R2, R153, R2 ;  /* 0x0000000299027220 */ /* 0x000fe20000410000 */
[----:B------:R-:W-:Y:S01]  /*3b80*/  FFMA.FTZ R158, R191, R192, R158 ;  /* 0x000000c0bf9e7223 */ /* 0x000fe2000001009e */
[----:B------:R-:W-:Y:S01]  /*3b90*/  FMUL.FTZ R192, R192, R161 ;  /* 0x000000a1c0c07220 */ /* 0x000fe20000410000 */
[----:B-1----:R-:W-:Y:S01]  /*3ba0*/  @!P2 FADD.FTZ R150, R150, R149 ;  /* 0x000000959696a221 */ /* 0x002fe20000010000 */
[----:B------:R-:W-:Y:S01]  /*3bb0*/  FFMA.FTZ R175, R28, R176, R175 ;  /* 0x000000b01caf7223 */ /* 0x000fe200000100af */
[----:B------:R-:W-:Y:S01]  /*3bc0*/  FFMA.FTZ R158, R193, R194, R158 ;  /* 0x000000c2c19e7223 */ /* 0x000fe2000001009e */
[----:B------:R-:W-:Y:S01]  /*3bd0*/  FFMA.FTZ R170, R30, R170, R183 ;  /* 0x000000aa1eaa7223 */ /* 0x000fe200000100b7 */
[----:B------:R-:W-:Y:S01]  /*3be0*/  FFMA.FTZ R192, R31, R172, R192 ;  /* 0x000000ac1fc07223 */ /* 0x000fe200000100c0 */
[----:B------:R-:W1:Y:S01]  /*3bf0*/  SHFL.DOWN PT, R199, R150, 0x2, 0x1f ;  /* 0x08401f0096c77f89 */ /* 0x000e6200000e0000 */
        /* <DEDUP_REMOVED lines=21> */
[----:B------:R-:W-:Y:S01]  /*3d50*/  ISETP.NE.AND P1, PT, R46, RZ, PT ;  /* 0x000000ff2e00720c */ /* 0x000fe20003f25270 */
[----:B------:R-:W-:-:S03]  /*3d60*/  FMUL.FTZ R158, R141, R188 ;  /* 0x000000bc8d9e7220 */ /* 0x000fc60000410000 */
[----:B------:R-:W2:Y:S01]  /*3d70*/  SHFL.DOWN PT, R196, R149, 0x4, 0x1f ;  /* 0x08801f0095c47f89 */ /* 0x000ea200000e0000 */
[----:B------:R-:W-:-:S04]  /*3d80*/  FMUL.FTZ R158, R171, R158 ;  /* 0x0000009eab9e7220 */ /* 0x000fc80000410000 */
[----:B------:R-:W-:-:S04]  /*3d90*/  FFMA.FTZ R188, R35, R188, R158 ;  /* 0x000000bc23bc7223 */ /* 0x000fc8000001009e */
[----:B------:R3:W-:Y:S01]  /*3da0*/  @!P1 STS.64 [R136], R10 ;  /* 0x0000000a88009388 */ /* 0x0007e20000000a00 */
[----:B------:R-:W-:Y:S01]  /*3db0*/  FADD.FTZ R75, R188, R75 ;  /* 0x0000004bbc4b7221 */ /* 0x000fe20000010000 */
[----:B-1----:R-:W-:Y:S01]  /*3dc0*/  @!P2 FADD.FTZ R150, R150, R199 ;  /* 0x000000c79696a221 */ /* 0x002fe20000010000 */
[C---:B---3--:R-:W-:Y:S01]  /*3dd0*/  FMUL.FTZ R10, R141.reuse, R168 ;  /* 0x000000a88d0a7220 */ /* 0x048fe20000410000 */
[----:B------:R-:W-:Y:S01]  /*3de0*/  FMUL.FTZ R11, R141, R164 ;  /* 0x000000a48d0b7220 */ /* 0x000fe20000410000 */
[----:B--2---:R-:W-:Y:S02]  /*3df0*/  @!P3 FADD.FTZ R149, R149, R196 ;  /* 0x000000c49595b221 */ /* 0x004fe40000010000 */
[----:B------:R-:W-:Y:S01]  /*3e00*/  FMUL.FTZ R167, R167, R10 ;  /* 0x0000000aa7a77220 */ /* 0x000fe20000410000 */
[----:B------:R-:W-:Y:S01]  /*3e10*/  FMUL.FTZ R10, R141, R166 ;  /* 0x000000a68d0a7220 */ /* 0x000fe20000410000 */
[----:B------:R-:W-:Y:S01]  /*3e20*/  FMUL.FTZ R11, R154, R11 ;  /* 0x0000000b9a0b7220 */ /* 0x000fe20000410000 */
[----:B------:R-:W-:Y:S01]  /*3e30*/  ISETP.NE.AND P3, PT, R19, RZ, PT ;  /* 0x000000ff1300720c */ /* 0x000fe20003f65270 */
[----:B------:R-:W1:Y:S01]  /*3e40*/  SHFL.DOWN PT, R196, R149, 0x8, 0x1f ;  /* 0x09001f0095c47f89 */ /* 0x000e6200000e0000 */
[----:B------:R-:W-:Y:S01]  /*3e50*/  FMUL.FTZ R158, R163, R10 ;  /* 0x0000000aa39e7220 */ /* 0x000fe20000410000 */
[C---:B------:R-:W-:Y:S01]  /*3e60*/  FMUL.FTZ R10, R141.reuse, R152 ;  /* 0x000000988d0a7220 */ /* 0x040fe20000410000 */
[----:B------:R-:W-:Y:S01]  /*3e70*/  FFMA.FTZ R164, R58, R164, R11 ;  /* 0x000000a43aa47223 */ /* 0x000fe2000001000b */
[----:B------:R-:W2:Y:S01]  /*3e80*/  SHFL.DOWN PT, R163, R150, 0x10, 0x1f ;  /* 0x0a001f0096a37f89 */ /* 0x000ea200000e0000 */
        /* <DEDUP_REMOVED lines=16> */
[----:B------:R-:W-:Y:S01]  /*3f90*/  FFMA.FTZ R147, R32, R162, R147 ;  /* 0x000000a220937223 */ /* 0x000fe20000010093 */
[----:B------:R-:W-:Y:S01]  /*3fa0*/  FMUL.FTZ R152, R145, R10 ;  /* 0x0000000a91987220 */ /* 0x000fe20000410000 */
[----:B------:R-:W-:Y:S01]  /*3fb0*/  FADD.FTZ R80, R167, R80 ;  /* 0x00000050a7507221 */ /* 0x000fe20000010000 */
[----:B-1----:R-:W-:Y:S01]  /*3fc0*/  @!P2 FADD.FTZ R149, R149, R196 ;  /* 0x000000c49595a221 */ /* 0x002fe20000010000 */
[----:B------:R-:W-:Y:S01]  /*3fd0*/  ISETP.GT.AND P2, PT, R19, 0xf, PT ;  /* 0x0000000f1300780c */ /* 0x000fe20003f44270 */
[----:B------:R-:W-:Y:S01]  /*3fe0*/  FFMA.FTZ R152, R57, R160, R152 ;  /* 0x000000a039987223 */ /* 0x000fe20000010098 */
[----:B------:R-:W-:Y:S01]  /*3ff0*/  FADD.FTZ R77, R158, R77 ;  /* 0x0000004d9e4d7221 */ /* 0x000fe20000010000 */
[----:B--2---:R-:W-:Y:S01]  /*4000*/  FADD.FTZ R11, R150, R163 ;  /* 0x000000a3960b7221 */ /* 0x004fe20000010000 */
[----:B------:R-:W1:Y:S01]  /*4010*/  SHFL.DOWN PT, R154, R149, 0x10, 0x1f ;  /* 0x0a001f00959a7f89 */ /* 0x000e6200000e0000 */
        /* <DEDUP_REMOVED lines=8> */
[----:B-1----:R-:W-:Y:S01]  /*40a0*/  FADD.FTZ R10, R149, R154 ;  /* 0x0000009a950a7221 */ /* 0x002fe20000010000 */
[----:B------:R-:W-:-:S04]  /*40b0*/  FMUL.FTZ R154, R141, R180 ;  /* 0x000000b48d9a7220 */ /* 0x000fc80000410000 */
[----:B------:R-:W-:Y:S01]  /*40c0*/  FMUL.FTZ R154, R155, R154 ;  /* 0x0000009a9b9a7220 */ /* 0x000fe20000410000 */
[----:B------:R1:W-:Y:S03]  /*40d0*/  @!P3 STS.64 [UR6+0x438], R10 ;  /* 0x0004380aff00b988 */ /* 0x0003e60008000a06 */
[----:B------:R-:W-:-:S04]  /*40e0*/  FFMA.FTZ R154, R61, R180, R154 ;  /* 0x000000b43d9a7223 */ /* 0x000fc8000001009a */
[----:B------:R-:W-:Y:S01]  /*40f0*/  FADD.FTZ R15, R154, R15 ;  /* 0x0000000f9a0f7221 */ /* 0x000fe20000010000 */
        /* <DEDUP_REMOVED lines=13> */
.L_x_7531:
[----:B------:R-:W-:Y:S05]  /*41d0*/  BSYNC.RECONVERGENT B0 ;  /* 0x0000000000007941 */ /* 0x000fea0003800200 */
.L_x_7530:
        /* <DEDUP_REMOVED lines=13> */
.L_x_7526:
[----:B------:R-:W-:Y:S01]  /*42b0*/  BAR.SYNC.DEFER_BLOCKING 0x0 ;  /* 0x0000000000007b1d */ /* 0x000fe20000010000 */
[----:B------:R-:W-:Y:S01]  /*42c0*/  F2FP.F16.F32.PACK_AB R7, R107, R102 ;  /* 0x000000666b07723e */ /* 0x000fe200000000ff */
[----:B------:R-:W-:Y:S01]  /*42d0*/  FADD.FTZ R0, R47, R86 ;  /* 0x000000562f007221 */ /* 0x000fe20000010000 */
[----:B------:R-:W-:Y:S01]  /*42e0*/  F2FP.F16.F32.PACK_AB R6, R105, R100 ;  /* 0x000000646906723e */ /* 0x000fe200000000ff */
[----:B------:R-:W-:Y:S01]  /*42f0*/  UISETP.GT.AND UP0, UPT, UR8, 0x1, UPT ;  /* 0x000000010800788c */ /* 0x000fe2000bf04270 */
[----:B------:R-:W-:Y:S01]  /*4300*/  F2FP.F16.F32.PACK_AB R5, R103, R98 ;  /* 0x000000626705723e */ /* 0x000fe200000000ff */
[----:B------:R-:W1:Y:S01]  /*4310*/  LDCU.64 UR10, c[0x0][0x4f8] ;  /* 0x00009f00ff0a77ac */ /* 0x000e620008000a00 */
[----:B------:R-:W-:Y:S01]  /*4320*/  F2FP.F16.F32.PACK_AB R4, R96, R101 ;  /* 0x000000656004723e */ /* 0x000fe200000000ff */
[----:B------:R-:W2:Y:S01]  /*4330*/  LDC.64 R12, c[0x0][0x500] ;  /* 0x00014000ff0c7b82 */ /* 0x000ea20000000a00 */
[----:B------:R-:W-:Y:S01]  /*4340*/  F2FP.F16.F32.PACK_AB R11, R110, R113 ;  /* 0x000000716e0b723e */ /* 0x000fe200000000ff */
[----:B------:R-:W-:Y:S01]  /*4350*/  UMOV UR5, URZ ;  /* 0x000000ff00057c82 */ /* 0x000fe20008000000 */
[----:B------:R-:W-:Y:S01]  /*4360*/  F2FP.F16.F32.PACK_AB R10, R115, R108 ;  /* 0x0000006c730a723e */ /* 0x000fe200000000ff */
[----:B------:R-:W-:Y:S01]  /*4370*/  UMOV UR8, UR19 ;  /* 0x0000001300087c82 */ /* 0x000fe20008000000 */
[----:B------:R-:W-:-:S02]  /*4380*/  F2FP.F16.F32.PACK_AB R9, R111, R106 ;  /* 0x0000006a6f09723e */ /* 0x000fc400000000ff */
[----:B------:R-:W-:Y:S01]  /*4390*/  F2FP.F16.F32.PACK_AB R8, R109, R104 ;  /* 0x000000686d08723e */ /* 0x000fe200000000ff */
[----:B------:R-:W3:Y:S01]  /*43a0*/  LDC.64 R32, c[0x0][0x550] ;  /* 0x00015400ff207b82 */ /* 0x000ee20000000a00 */
[----:B------:R-:W-:Y:S02]  /*43b0*/  F2FP.F16.F32.PACK_AB R35, R75, R80 ;  /* 0x000000504b23723e */ /* 0x000fe400000000ff */
[----:B------:R-:W-:Y:S02]  /*43c0*/  F2FP.F16.F32.PACK_AB R34, R77, R82 ;  /* 0x000000524d22723e */ /* 0x000fe400000000ff */
[----:B------:R-:W-:Y:S02]  /*43d0*/  F2FP.F16.F32.PACK_AB R59, R14, R15 ;  /* 0x0000000f0e3b723e */ /* 0x000fe400000000ff */
[----:B------:R-:W-:Y:S01]  /*43e0*/  F2FP.F16.F32.PACK_AB R58, R20, R21 ;  /* 0x00000015143a723e */ /* 0x000fe200000000ff */
[----:B------:R4:W-:Y:S01]  /*43f0*/  STS.128 [R3], R4 ;  /* 0x0000000403007388 */ /* 0x0009e20000000c00 */
[----:B-1----:R-:W-:Y:S01]  /*4400*/  UIMAD.WIDE.U32 UR6, UR18, UR10, UR4 ;  /* 0x0000000a120672a5 */ /* 0x002fe2000f8e0004 */
[----:B------:R-:W-:-:S02]  /*4410*/  F2FP.F16.F32.PACK_AB R57, R22, R23 ;  /* 0x000000171639723e */ /* 0x000fc400000000ff */
[----:B------:R1:W-:Y:S01]  /*4420*/  STS.128 [R3+0x10], R8 ;  /* 0x0000100803007388 */ /* 0x0003e20000000c00 */
[----:B------:R-:W-:-:S03]  /*4430*/  NOP ;  /* 0x0000000000007918 */ /* 0x000fc60000000000 */
[----:B------:R-:W5:Y:S01]  /*4440*/  LDS.128 R24, [R18] ;  /* 0x0000000012187984 */ /* 0x000f620000000c00 */
[----:B------:R-:W-:Y:S01]  /*4450*/  UIMAD UR7, UR18, UR11, UR7 ;  /* 0x0000000b120772a4 */ /* 0x000fe2000f8e0207 */
[----:B------:R-:W-:Y:S02]  /*4460*/  F2FP.F16.F32.PACK_AB R56, R73, R78 ;  /* 0x0000004e4938723e */ /* 0x000fe400000000ff */
[----:B------:R-:W0:Y:S01]  /*4470*/  LDS.128 R28, [R18+0x200] ;  /* 0x00020000121c7984 */ /* 0x000e220000000c00 */
[----:B----4-:R-:W-:Y:S01]  /*4480*/  FADD.FTZ R7, R0, R81 ;  /* 0x0000005100077221 */ /* 0x010fe20000010000 */
[----:B------:R-:W-:Y:S01]  /*4490*/  IADD3 R40, P1, PT, R40, -0x400, RZ ;  /* 0xfffffc0028287810 */ /* 0x000fe20007f3e0ff */
[----:B--2---:R-:W-:Y:S01]  /*44a0*/  IMAD.WIDE.U32 R4, R54, R12, UR6 ;  /* 0x0000000636047e25 */ /* 0x004fe2000f8e000c */
[----:B------:R-:W-:-:S03]  /*44b0*/  IADD3 R42, P2, PT, R42, -0x400, RZ ;  /* 0xfffffc002a2a7810 */ /* 0x000fc60007f5e0ff */
[----:B------:R-:W-:Y:S01]  /*44c0*/  FADD.FTZ R0, R7, R84 ;  /* 0x0000005407007221 */ /* 0x000fe20000010000 */
[----:B-1----:R-:W1:Y:S01]  /*44d0*/  LDC.64 R10, c[0x0][0x560] ;  /* 0x00015800ff0a7b82 */ /* 0x002e620000000a00 */
[----:B------:R-:W-:Y:S01]  /*44e0*/  IMAD R2, R54, R13, R5 ;  /* 0x0000000d36027224 */ /* 0x000fe200078e0205 */
[----:B---3--:R-:W-:Y:S01]  /*44f0*/  LEA R6, P0, R4, R32, 0x1 ;  /* 0x0000002004067211 */ /* 0x008fe200078008ff */
[----:B------:R-:W2:Y:S01]  /*4500*/  LDCU.64 UR6, c[0x0][0x518] ;  /* 0x0000a300ff0677ac */ /* 0x000ea20008000a00 */
[----:B------:R-:W-:Y:S01]  /*4510*/  F2FP.F16.F32.PACK_AB R32, R81, R86 ;  /* 0x000000565120723e */ /* 0x000fe200000000ff */
[----:B------:R-:W-:Y:S01]  /*4520*/  FADD.FTZ R9, R0, R79 ;  /* 0x0000004f00097221 */ /* 0x000fe20000010000 */
[----:B------:R-:W-:Y:S02]  /*4530*/  LEA.HI.X R7, R4, R33, R2, 0x1, P0 ;  /* 0x0000002104077211 */ /* 0x000fe400000f0c02 */
[----:B------:R-:W-:Y:S01]  /*4540*/  F2FP.F16.F32.PACK_AB R33, R79, R84 ;  /* 0x000000544f21723e */ /* 0x000fe200000000ff */
[----:B------:R-:W-:Y:S01]  /*4550*/  FADD.FTZ R82, R9, R82 ;  /* 0x0000005209527221 */ /* 0x000fe20000010000 */
[----:B------:R-:W-:Y:S01]  /*4560*/  IADD3.X R41, PT, PT, R41, -0x1, RZ, P1, !PT ;  /* 0xffffffff29297810 */ /* 0x000fe20000ffe4ff */
[----:B------:R-:W-:Y:S01]  /*4570*/  IMAD.WIDE.U32 R4, R36, 0x10, R6 ;  /* 0x0000001024047825 */ /* 0x000fe200078e0006 */
[----:B------:R-:W-:Y:S01]  /*4580*/  IADD3.X R43, PT, PT, R43, -0x1, RZ, P2, !PT ;  /* 0xffffffff2b2b7810 */ /* 0x000fe200017fe4ff */
[----:B------:R-:W3:Y:S02]  /*4590*/  LDC.64 R6, c[0x0][0x520] ;  /* 0x00014800ff067b82 */ /* 0x000ee40000000a00 */
[----:B------:R-:W-:-:S04]  /*45a0*/  FADD.FTZ R77, R82, R77 ;  /* 0x0000004d524d7221 */ /* 0x000fc80000010000 */
[----:B------:R-:W-:Y:S01]  /*45b0*/  FADD.FTZ R80, R77, R80 ;  /* 0x000000504d507221 */ /* 0x000fe20000010000 */
[----:B--2---:R-:W-:-:S03]  /*45c0*/  UIMAD.WIDE.U32 UR4, UR18, UR6, UR4 ;  /* 0x00000006120472a5 */ /* 0x004fc6000f8e0004 */
[----:B------:R-:W-:Y:S01]  /*45d0*/  FADD.FTZ R75, R80, R75 ;  /* 0x0000004b504b7221 */ /* 0x000fe20000010000 */
[----:B------:R-:W-:-:S03]  /*45e0*/  UIMAD UR5, UR18, UR7, UR5 ;  /* 0x00000007120572a4 */ /* 0x000fc6000f8e0205 */
[----:B------:R-:W-:Y:S01]  /*45f0*/  FADD.FTZ R78, R75, R78 ;  /* 0x0000004e4b4e7221 */ /* 0x000fe20000010000 */
[----:B-----5:R-:W-:Y:S03]  /*4600*/  STG.E.128 desc[UR16][R4.64], R24 ;  /* 0x0000001804007986 */ /* 0x020fe6000c101d10 */
[----:B------:R-:W-:Y:S01]  /*4610*/  FADD.FTZ R78, R78, R73 ;  /* 0x000000494e4e7221 */ /* 0x000fe20000010000 */
[----:B0-----:R-:W-:Y:S03]  /*4620*/  STG.E.128 desc[UR16][R4.64+0x200], R28 ;  /* 0x0002001c04007986 */ /* 0x001fe6000c101d10 */
[----:B------:R-:W-:Y:S01]  /*4630*/  FADD.FTZ R23, R78, R23 ;  /* 0x000000174e177221 */ /* 0x000fe20000010000 */
[----:B------:R-:W-:Y:S03]  /*4640*/  BAR.SYNC.DEFER_BLOCKING 0x0 ;  /* 0x0000000000007b1d */ /* 0x000fe60000010000 */
[----:B------:R-:W-:-:S04]  /*4650*/  FADD.FTZ R22, R23, R22 ;  /* 0x0000001617167221 */ /* 0x000fc80000010000 */
[----:B------:R-:W-:-:S04]  /*4660*/  FADD.FTZ R21, R22, R21 ;  /* 0x0000001516157221 */ /* 0x000fc80000010000 */
[----:B------:R-:W-:-:S04]  /*4670*/  FADD.FTZ R20, R21, R20 ;  /* 0x0000001415147221 */ /* 0x000fc80000010000 */
[----:B------:R-:W-:-:S04]  /*4680*/  FADD.FTZ R15, R20, R15 ;  /* 0x0000000f140f7221 */ /* 0x000fc80000010000 */
[----:B------:R-:W-:Y:S01]  /*4690*/  FADD.FTZ R47, R15, R14 ;  /* 0x0000000e0f2f7221 */ /* 0x000fe20000010000 */
[----:B------:R-:W-:Y:S04]  /*46a0*/  STS.128 [R3], R32 ;  /* 0x0000002003007388 */ /* 0x000fe80000000c00 */
[----:B------:R3:W-:Y:S01]  /*46b0*/  STS.128 [R3+0x10], R56 ;  /* 0x0000103803007388 */ /* 0x0007e20000000c00 */
[----:B------:R-:W-:-:S03]  /*46c0*/  NOP ;  /* 0x0000000000007918 */ /* 0x000fc60000000000 */
[----:B------:R-:W0:Y:S04]  /*46d0*/  LDS.128 R60, [R18] ;  /* 0x00000000123c7984 */ /* 0x000e280000000c00 */
[----:B------:R-:W2:Y:S01]  /*46e0*/  LDS.128 R64, [R18+0x200] ;  /* 0x0002000012407984 */ /* 0x000ea20000000c00 */
[----:B---3--:R-:W-:-:S04]  /*46f0*/  IMAD.WIDE.U32 R2, R54, R6, UR4 ;  /* 0x0000000436027e25 */ /* 0x008fc8000f8e0006 */
[----:B------:R-:W-:Y:S01]  /*4700*/  IMAD R0, R54, R7, R3 ;  /* 0x0000000736007224 */ /* 0x000fe200078e0203 */
[----:B-1----:R-:W-:-:S04]  /*4710*/  LEA R4, P0, R2, R10, 0x1 ;  /* 0x0000000a02047211 */ /* 0x002fc800078008ff */
[----:B------:R-:W-:Y:S02]  /*4720*/  LEA.HI.X R5, R2, R11, R0, 0x1, P0 ;  /* 0x0000000b02057211 */ /* 0x000fe400000f0c00 */
[----:B------:R-:W-:Y:S01]  /*4730*/  IADD3 R38, P0, PT, R38, -0x400, RZ ;  /* 0xfffffc0026267810 */ /* 0x000fe20007f1e0ff */
[----:B------:R-:W-:-:S03]  /*4740*/  IMAD.WIDE.U32 R2, R36, 0x10, R4 ;  /* 0x0000001024027825 */ /* 0x000fc600078e0004 */
[----:B------:R-:W-:Y:S02]  /*4750*/  IADD3.X R39, PT, PT, R39, -0x1, RZ, P0, !PT ;  /* 0xffffffff27277810 */ /* 0x000fe400007fe4ff */
[----:B0-----:R0:W-:Y:S04]  /*4760*/  STG.E.128 desc[UR16][R2.64], R60 ;  /* 0x0000003c02007986 */ /* 0x0011e8000c101d10 */
[----:B--2---:R0:W-:Y:S01]  /*4770*/  STG.E.128 desc[UR16][R2.64+0x200], R64 ;  /* 0x0002004002007986 */ /* 0x0041e2000c101d10 */
[----:B------:R-:W-:Y:S05]  /*4780*/  BRA.U UP0, `(.L_x_7533) ;  /* 0xffffffbd00bc7547 */ /* 0x000fea000b83ffff */
.L_x_7524:
        /* <DEDUP_REMOVED lines=34> */
.L_x_7535:
[----:B------:R-:W-:Y:S05]  /*49b0*/  BSYNC.RECONVERGENT B0 ;  /* 0x0000000000007941 */ /* 0x000fea0003800200 */
.L_x_7534:
[----:B------:R-:W-:Y:S05]  /*49c0*/  @!P0 BRA `(.L_x_7536) ;  /* 0x0000000000688947 */ /* 0x000fea0003800000 */
[----:B------:R-:W-:Y:S06]  /*49d0*/  BAR.SYNC.DEFER_BLOCKING 0x0 ;  /* 0x0000000000007b1d */ /* 0x000fec0000010000 */
[----:B------:R-:W-:Y:S01]  /*49e0*/  BSSY.RECONVERGENT B0, `(.L_x_7536) ;  /* 0x0000018000007945 */ /* 0x000fe20003800200 */
[----:B------:R-:W2:Y:S01]  /*49f0*/  SHFL.DOWN P0, R0, R47, 0x1, 0x1f ;  /* 0x08201f002f007f89 */ /* 0x000ea20000000000 */
[----:B01----:R-:W0:Y:S01]  /*4a00*/  S2R R4, SR_LANEID ;  /* 0x0000000000047919 */ /* 0x003e220000000000 */
[----:B------:R-:W1:Y:S01]  /*4a10*/  S2R R6, SR_TID.X ;  /* 0x0000000000067919 */ /* 0x000e620000002100 */
[----:B--2---:R-:W-:-:S05]  /*4a20*/  @P0 FADD R0, R0, R47 ;  /* 0x0000002f00000221 */ /* 0x004fca0000000000 */
        /* <DEDUP_REMOVED lines=16> */
[----:B------:R-:W-:-:S04]  /*4b30*/  LEA R2, P0, R54, R8, 0x2 ;  /* 0x0000000836027211 */ /* 0x000fc800078010ff */
[----:B------:R-:W-:-:S05]  /*4b40*/  LEA.HI.X R3, R54, R9, RZ, 0x2, P0 ;  /* 0x0000000936037211 */ /* 0x000fca00000f14ff */
[----:B------:R1:W-:Y:S04]  /*4b50*/  REDG.E.ADD.F32.FTZ.RN.STRONG.GPU desc[UR16][R2.64], R4 ;  /* 0x00000004020079a6 */ /* 0x0003e8000c12f310 */
.L_x_7537:
[----:B------:R-:W-:Y:S05]  /*4b60*/  BSYNC.RECONVERGENT B0 ;  /* 0x0000000000007941 */ /* 0x000fea0003800200 */
.L_x_7536:
        /* <DEDUP_REMOVED lines=22> */
.L_x_7539:
        /* <DEDUP_REMOVED lines=51> */
.L_x_7538:
[----:B------:R-:W-:Y:S05]  /*5000*/  EXIT ;  /* 0x000000000000794d */ /* 0x000fea0003800000 */
.L_x_7540:
        /* <DEDUP_REMOVED lines=15> */
.L_x_10489:


//--------------------- .text._Z25selective_scan_bwd_kernelI32Selective_Scan_bwd_kernel_traitsILi32ELi16ELb1ELb0ELb0ELb1ELb0EN3c104HalfEfEEv12SSMParamsBwd --------------------------
	.section	.text._Z25selective_scan_bwd_kernelI32Selective_Scan_bwd_kernel_traitsILi32ELi16ELb1ELb0ELb0ELb1ELb0EN3c104HalfEfEEv12SSMParamsBwd,"ax",@progbits
	.align	128
        .global         _Z25selective_scan_bwd_kernelI32Selective_Scan_bwd_kernel_traitsILi32ELi16ELb1ELb0ELb0ELb1ELb0EN3c104HalfEfEEv12SSMParamsBwd
        .type           _Z25selective_scan_bwd_kernelI32Selective_Scan_bwd_kernel_traitsILi32ELi16ELb1ELb0ELb0ELb1ELb0EN3c104HalfEfEEv12SSMParamsBwd,@function
        .size           _Z25selective_scan_bwd_kernelI32Selective_Scan_bwd_kernel_traitsILi32ELi16ELb1ELb0ELb0ELb1ELb0EN3c104HalfEfEEv12SSMParamsBwd,(.L_x_10490 - _Z25selective_scan_bwd_kernelI32Selective_Scan_bwd_kernel_traitsILi32ELi16ELb1ELb0ELb0ELb1ELb0EN3c104HalfEfEEv12SSMParamsBwd)
        .other          _Z25selective_scan_bwd_kernelI32Selective_Scan_bwd_kernel_traitsILi32ELi16ELb1ELb0ELb0ELb1ELb0EN3c104HalfEfEEv12SSMParamsBwd,@"STO_CUDA_ENTRY STV_DEFAULT"
_Z25selective_scan_bwd_kernelI32Selective_Scan_bwd_kernel_traitsILi32ELi16ELb1ELb0ELb0ELb1ELb0EN3c104HalfEfEEv12SSMParamsBwd:
.text._Z25selective_scan_bwd_kernelI32Selective_Scan_bwd_kernel_traitsILi32ELi16ELb1ELb0ELb0ELb1ELb0EN3c104HalfEfEEv12SSMParamsBwd:
        /* <DEDUP_REMOVED lines=75> */
[----:B------:R-:W-:Y:S02]  /*04b0*/  LEA R21, P0, R22, R26, 0x2 ;  /* 0x0000001a16157211 */ /* 0x000fe400078010ff */
[C---:B--2---:R-:W-:Y:S02]  /*04c0*/  LEA R30, P2, R31.reuse, R32, 0x1 ;  /* 0x000000201f1e7211 */ /* 0x044fe400078408ff */
        /* <DEDUP_REMOVED lines=20> */
[----:B0-----:R-:W-:Y:S02]  /*0610*/  SHF.L.U32 R0, R24, 0x1, RZ ;  /* 0x0000000118007819 */ /* 0x001fe400000006ff */
[----:B----4-:R-:W-:Y:S02]  /*0620*/  LEA R26, P0, R2, R4, 0x2 ;  /* 0x00000004021a7211 */ /* 0x010fe400078010ff */
[----:B------:R-:W-:Y:S02]  /*0630*/  LOP3.LUT R3, R0, 0x7c0, RZ, 0xc0, !PT ;  /* 0x000007c000037812 */ /* 0x000fe400078ec0ff */
[----:B------:R-:W-:Y:S02]  /*0640*/  LEA.HI.X R27, R2, R5, R27, 0x2, P0 ;  /* 0x00000005021b7211 */ /* 0x000fe400000f141b */
[----:B------:R-:W-:-:S02]  /*0650*/  LOP3.LUT R184, R24, 0x1f, RZ, 0xc0, !PT ;  /* 0x0000001f18b87812 */ /* 0x000fc400078ec0ff */
[C---:B------:R-:W-:Y:S02]  /*0660*/  IADD3 R32, PT, PT, R24.reuse, 0x200, RZ ;  /* 0x0000020018207810 */ /* 0x040fe40007ffe0ff */
[----:B------:R-:W-:Y:S02]  /*0670*/  LOP3.LUT R34, R3, 0x1f, R24, 0xf8, !PT ;  /* 0x0000001f03227812 */ /* 0x000fe400078ef818 */
[----:B---3--:R-:W-:-:S07]  /*0680*/  LEA R182, R24, R33, 0x2 ;  /* 0x0000002118b67211 */ /* 0x008fce00078e10ff */
.L_x_7581:
[----:B------:R-:W-:Y:S01]  /*0690*/  BAR.SYNC.DEFER_BLOCKING 0x0 ;  /* 0x0000000000007b1d */ /* 0x000fe20000010000 */
[----:B0-----:R-:W-:-:S05]  /*06a0*/  IMAD.WIDE.U32 R2, R34, 0x10, R30 ;  /* 0x0000001022027825 */ /* 0x001fca00078e001e */
[----:B------:R-:W2:Y:S04]  /*06b0*/  LDG.E.128 R4, desc[UR16][R2.64] ;  /* 0x0000001002047981 */ /* 0x000ea8000c1e1d00 */
[----:B------:R-:W3:Y:S01]  /*06c0*/  LDG.E.128 R8, desc[UR16][R2.64+0x200] ;  /* 0x0002001002087981 */ /* 0x000ee2000c1e1d00 */
[----:B------:R-:W-:Y:S01]  /*06d0*/  IMAD.WIDE.U32 R12, R34, 0x10, R28 ;  /* 0x00000010220c7825 */ /* 0x000fe200078e001c */
[----:B------:R-:W0:Y:S02]  /*06e0*/  S2R R54, SR_LANEID ;  /* 0x0000000000367919 */ /* 0x000e240000000000 */
[----:B0-----:R-:W-:-:S04]  /*06f0*/  LEA R35, R54, R33, 0x4 ;  /* 0x0000002136237211 */ /* 0x001fc800078e20ff */
        /* <DEDUP_REMOVED lines=12> */
[----:B--2---:R0:W-:Y:S04]  /*07c0*/  STS.128 [R35], R56 ;  /* 0x0000003823007388 */ /* 0x0041e80000000c00 */
[----:B---3--:R-:W-:Y:S01]  /*07d0*/  STS.128 [R35+0x200], R60 ;  /* 0x0002003c23007388 */ /* 0x008fe20000000c00 */
[----:B------:R-:W-:-:S03]  /*07e0*/  NOP ;  /* 0x0000000000007918 */ /* 0x000fc60000000000 */
[----:B------:R-:W1:Y:S04]  /*07f0*/  LDS.128 R64, [R38] ;  /* 0x0000000026407984 */ /* 0x000e680000000c00 */
[----:B------:R-:W2:Y:S01]  /*0800*/  LDS.128 R44, [R38+0x10] ;  /* 0x00001000262c7984 */ /* 0x000ea20000000c00 */
[----:B------:R-:W-:Y:S06]  /*0810*/  BAR.SYNC.DEFER_BLOCKING 0x0 ;  /* 0x0000000000007b1d */ /* 0x000fec0000010000 */
[----:B------:R-:W3:Y:S04]  /*0820*/  LDG.E.128 R68, desc[UR16][R2.64] ;  /* 0x0000001002447981 */ /* 0x000ee8000c1e1d00 */
[----:B------:R4:W2:Y:S01]  /*0830*/  LDG.E.128 R72, desc[UR16][R2.64+0x200] ;  /* 0x0002001002487981 */ /* 0x0008a2000c1e1d00 */
        /* <DEDUP_REMOVED lines=8> */
[----:B----4-:R-:W-:Y:S02]  /*08c0*/  HADD2.F32 R3, -RZ, R64.H0_H0 ;  /* 0x20000040ff037230 */ /* 0x010fe40000004100 */
[--C-:B------:R-:W-:Y:S01]  /*08d0*/  FADD.FTZ R60, R39, R18.reuse ;  /* 0x00000012273c7221 */ /* 0x100fe20000010000 */
[--C-:B------:R-:W-:Y:S02]  /*08e0*/  HADD2.F32 R63, -RZ, R66.reuse.H0_H0 ;  /* 0x20000042ff3f7230 */ /* 0x100fe40000004100 */
[----:B------:R-:W-:Y:S01]  /*08f0*/  FADD.FTZ R62, R65, R18 ;  /* 0x00000012413e7221 */ /* 0x000fe20000010000 */
[----:B------:R-:W-:Y:S01]  /*0900*/  HADD2.F32 R49, -RZ, R66.H1_H1 ;  /* 0x30000042ff317230 */ /* 0x000fe20000004100 */
[----:B------:R-:W-:Y:S01]  /*0910*/  FSETP.GTU.FTZ.AND P2, PT, R61, 20, PT ;  /* 0x41a000003d00780b */ /* 0x000fe20003f5c000 */
[----:B------:R-:W-:-:S02]  /*0920*/  HADD2.F32 R53, -RZ, R48.H0_H0 ;  /* 0x20000030ff357230 */ /* 0x000fc40000004100 */
[--C-:B------:R-:W-:Y:S01]  /*0930*/  FADD.FTZ R63, R63, R18.reuse ;  /* 0x000000123f3f7221 */ /* 0x100fe20000010000 */
[----:B------:R-:W-:Y:S02]  /*0940*/  HADD2.F32 R55, -RZ, R48.H1_H1 ;  /* 0x30000030ff377230 */ /* 0x000fe40000004100 */
        /* <DEDUP_REMOVED lines=9> */
[----:B---3--:R0:W-:Y:S04]  /*09e0*/  STS.128 [R35], R68 ;  /* 0x0000004423007388 */ /* 0x0081e80000000c00 */
[----:B--2---:R1:W-:Y:S01]  /*09f0*/  STS.128 [R35+0x200], R72 ;  /* 0x0002004823007388 */ /* 0x0043e20000000c00 */
[----:B------:R-:W-:-:S03]  /*0a00*/  NOP ;  /* 0x0000000000007918 */ /* 0x000fc60000000000 */
[----:B------:R2:W3:Y:S04]  /*0a10*/  LDS.128 R4, [R38] ;  /* 0x0000000026047984 */ /* 0x0004e80000000c00 */
[----:B------:R2:W4:Y:S01]  /*0a20*/  LDS.128 R8, [R38+0x10] ;  /* 0x0000100026087984 */ /* 0x0005220000000c00 */
[----:B0-----:R-:W-:Y:S01]  /*0a30*/  FADD.FTZ R70, R3, R18 ;  /* 0x0000001203467221 */ /* 0x001fe20000010000 */
[--C-:B------:R-:W-:Y:S02]  /*0a40*/  HADD2.F32 R3, -RZ, R67.reuse.H0_H0 ;  /* 0x20000043ff037230 */ /* 0x100fe40000004100 */
[----:B-1----:R-:W-:Y:S02]  /*0a50*/  HADD2.F32 R75, -RZ, R67.H1_H1 ;  /* 0x30000043ff4b7230 */ /* 0x002fe40000004100 */
[----:B------:R-:W-:Y:S01]  /*0a60*/  FSETP.GTU.FTZ.AND P0, PT, R70, 20, PT ;  /* 0x41a000004600780b */ /* 0x000fe20003f1c000 */
[----:B------:R-:W-:-:S02]  /*0a70*/  HADD2.F32 R67, -RZ, R40.H0_H0 ;  /* 0x20000028ff437230 */ /* 0x000fc40000004100 */
[----:B------:R-:W-:-:S10]  /*0a80*/  FADD.FTZ R68, R3, R18 ;  /* 0x0000001203447221 */ /* 0x000fd40000010000 */
[----:B--2---:R-:W-:Y:S05]  /*0a90*/  @P0 BRA `(.L_x_7543) ;  /* 0x0000000000780947 */ /* 0x004fea0003800000 */
        /* <DEDUP_REMOVED lines=30> */
.L_x_7543:
[----:B------:R-:W-:Y:S05]  /*0c80*/  BSYNC.RECONVERGENT B0 ;  /* 0x0000000000007941 */ /* 0x000fea0003800200 */
.L_x_7542:
        /* <DEDUP_REMOVED lines=39> */
.L_x_7545:
[----:B------:R-:W-:Y:S05]  /*0f00*/  BSYNC.RECONVERGENT B0 ;  /* 0x0000000000007941 */ /* 0x000fea0003800200 */
.L_x_7544:
        /* <DEDUP_REMOVED lines=39> */
.L_x_7547:
[----:B------:R-:W-:Y:S05]  /*1180*/  BSYNC.RECONVERGENT B0 ;  /* 0x0000000000007941 */ /* 0x000fea0003800200 */
.L_x_7546:
        /* <DEDUP_REMOVED lines=39> */
.L_x_7549:
[----:B------:R-:W-:Y:S05]  /*1400*/  BSYNC.RECONVERGENT B0 ;  /* 0x0000000000007941 */ /* 0x000fea0003800200 */
.L_x_7548:
[----:B------:R-:W-:Y:S01]  /*1410*/  BSSY.RECONVERGENT B0, `(.L_x_7550) ;  /* 0x000002a000007945 */ /* 0x000fe20003800200 */
[----:B------:R-:W-:Y:S01]  /*1420*/  FSETP.GTU.FTZ.AND P3, PT, R80, 20, PT ;  /* 0x41a000005000780b */ /* 0x000fe20003f7c000 */
[--C-:B---3--:R-:W-:Y:S02]  /*1430*/  HADD2.F32 R0, -RZ, R4.reuse.H0_H0 ;  /* 0x20000004ff007230 */ /* 0x108fe40000004100 */
        /* <DEDUP_REMOVED lines=39> */
.L_x_7551:
[----:B------:R-:W-:Y:S05]  /*16b0*/  BSYNC.RECONVERGENT B0 ;  /* 0x0000000000007941 */ /* 0x000fea0003800200 */
.L_x_7550:
[----:B------:R-:W-:Y:S01]  /*16c0*/  BSSY.RECONVERGENT B0, `(.L_x_7552) ;  /* 0x000002c000007945 */ /* 0x000fe20003800200 */
[----:B------:R-:W-:Y:S01]  /*16d0*/  HFMA2 R39, -RZ, RZ, 0, 0 ;  /* 0x00000000ff277431 */ /* 0x000fe200000001ff */
[----:B------:R-:W-:Y:S01]  /*16e0*/  FSETP.GTU.FTZ.AND P4, PT, R90, 20, PT ;  /* 0x41a000005a00780b */ /* 0x000fe20003f9c000 */
[--C-:B----4-:R-:W-:Y:S02]  /*16f0*/  HADD2.F32 R92, -RZ, R8.reuse.H0_H0 ;  /* 0x20000008ff5c7230 */ /* 0x110fe40000004100 */
[----:B------:R-:W-:Y:S01]  /*1700*/  FADD.FTZ R91, R45, R18 ;  /* 0x000000122d5b7221 */ /* 0x000fe20000010000 */
        /* <DEDUP_REMOVED lines=39> */
.L_x_7553:
[----:B------:R-:W-:Y:S05]  /*1980*/  BSYNC.RECONVERGENT B0 ;  /* 0x0000000000007941 */ /* 0x000fea0003800200 */
.L_x_7552:
        /* <DEDUP_REMOVED lines=38> */
.L_x_7555:
[----:B------:R-:W-:Y:S05]  /*1bf0*/  BSYNC.RECONVERGENT B0 ;  /* 0x0000000000007941 */ /* 0x000fea0003800200 */
.L_x_7554:
        /* <DEDUP_REMOVED lines=38> */
.L_x_7557:
[----:B------:R-:W-:Y:S05]  /*1e60*/  BSYNC.RECONVERGENT B0 ;  /* 0x0000000000007941 */ /* 0x000fea0003800200 */
.L_x_7556:
        /* <DEDUP_REMOVED lines=38> */
.L_x_7559:
[----:B------:R-:W-:Y:S05]  /*20d0*/  BSYNC.RECONVERGENT B0 ;  /* 0x0000000000007941 */ /* 0x000fea0003800200 */
.L_x_7558:
        /* <DEDUP_REMOVED lines=38> */
.L_x_7561:
[----:B------:R-:W-:Y:S05]  /*2340*/  BSYNC.RECONVERGENT B0 ;  /* 0x0000000000007941 */ /* 0x000fea0003800200 */
.L_x_7560:
        /* <DEDUP_REMOVED lines=39> */
.L_x_7563:
[----:B------:R-:W-:Y:S05]  /*25c0*/  BSYNC.RECONVERGENT B0 ;  /* 0x0000000000007941 */ /* 0x000fea0003800200 */
.L_x_7562:
        /* <DEDUP_REMOVED lines=32> */
.L_x_7565:
[----:B------:R-:W-:Y:S05]  /*27d0*/  BSYNC.RECONVERGENT B0 ;  /* 0x0000000000007941 */ /* 0x000fea0003800200 */
.L_x_7564:
        /* <DEDUP_REMOVED lines=32> */
.L_x_7567:
[----:B------:R-:W-:Y:S05]  /*29e0*/  BSYNC.RECONVERGENT B0 ;  /* 0x0000000000007941 */ /* 0x000fea0003800200 */
.L_x_7566:
        /* <DEDUP_REMOVED lines=32> */
.L_x_7569:
[----:B------:R-:W-:Y:S05]  /*2bf0*/  BSYNC.RECONVERGENT B0 ;  /* 0x0000000000007941 */ /* 0x000fea0003800200 */
.L_x_7568:
        /* <DEDUP_REMOVED lines=32> */
.L_x_7571:
[----:B------:R-:W-:Y:S05]  /*2e00*/  BSYNC.RECONVERGENT B0 ;  /* 0x0000000000007941 */ /* 0x000fea0003800200 */
.L_x_7570:
        /* <DEDUP_REMOVED lines=32> */
.L_x_7573:
[----:B------:R-:W-:Y:S05]  /*3010*/  BSYNC.RECONVERGENT B0 ;  /* 0x0000000000007941 */ /* 0x000fea0003800200 */
.L_x_7572:
        /* <DEDUP_REMOVED lines=53> */
[----:B------:R-:W-:Y:S01]  /*3370*/  MOV R137, R26 ;  /* 0x0000001a00897202 */ /* 0x000fe20000000f00 */
[----:B------:R-:W0:Y:S01]  /*3380*/  LDCU UR11, c[0x0][0x394] ;  /* 0x00007280ff0b77ac */ /* 0x000e220008000800 */
[----:B------:R-:W-:Y:S01]  /*3390*/  MOV R136, R27 ;  /* 0x0000001b00887202 */ /* 0x000fe20000000f00 */
[----:B------:R-:W4:Y:S01]  /*33a0*/  LDC R186, c[0x0][0x394] ;  /* 0x0000e500ffba7b82 */ /* 0x000f220000000800 */
[----:B------:R-:W-:Y:S01]  /*33b0*/  MOV R139, R19 ;  /* 0x00000013008b7202 */ /* 0x000fe20000000f00 */
[----:B------:R-:W-:Y:S01]  /*33c0*/  ULOP3.LUT UR6, UR6, 0x400, URZ, 0xc0, !UPT ;  /* 0x0000040006067892 */ /* 0x000fe2000f8ec0ff */
[----:B------:R-:W-:-:S02]  /*33d0*/  MOV R138, R20 ;  /* 0x00000014008a7202 */ /* 0x000fc40000000f00 */
[----:B------:R-:W-:Y:S02]  /*33e0*/  MOV R141, R21 ;  /* 0x00000015008d7202 */ /* 0x000fe40000000f00 */
[----:B------:R-:W-:Y:S02]  /*33f0*/  MOV R140, R22 ;  /* 0x00000016008c7202 */ /* 0x000fe40000000f00 */
[----:B------:R-:W-:Y:S02]  /*3400*/  MOV R142, R33 ;  /* 0x00000021008e7202 */ /* 0x000fe40000000f00 */
[----:B------:R-:W-:Y:S02]  /*3410*/  ISETP.EQ.AND P0, PT, R24, RZ, !P0 ;  /* 0x000000ff1800720c */ /* 0x000fe40004702270 */
[----:B-1----:R-:W-:Y:S02]  /*3420*/  SHF.L.U64.HI R5, R4, 0x2, R5 ;  /* 0x0000000204057819 */ /* 0x002fe40000010205 */
[----:B--2---:R-:W-:-:S02]  /*3430*/  SHF.L.U64.HI R7, R6, 0x2, R7 ;  /* 0x0000000206077819 */ /* 0x004fc40000010207 */
[----:B---3--:R-:W-:Y:S02]  /*3440*/  SHF.L.U64.HI R9, R8, 0x2, R9 ;  /* 0x0000000208097819 */ /* 0x008fe40000010209 */
[----:B------:R-:W-:Y:S02]  /*3450*/  MOV R143, UR4 ;  /* 0x00000004008f7c02 */ /* 0x000fe40008000f00 */
[----:B0-----:R-:W-:-:S07]  /*3460*/  MOV R145, UR5 ;  /* 0x0000000500917c02 */ /* 0x001fce0008000f00 */
.L_x_7580:
[----:B------:R-:W-:Y:S02]  /*3470*/  MOV R2, R137 ;  /* 0x0000008900027202 */ /* 0x000fe40000000f00 */
[----:B------:R-:W-:Y:S02]  /*3480*/  MOV R3, R136 ;  /* 0x0000008800037202 */ /* 0x000fe40000000f00 */
[----:B------:R-:W-:-:S03]  /*3490*/  MOV R10, R141 ;  /* 0x0000008d000a7202 */ /* 0x000fc60000000f00 */
[----:B------:R0:W2:Y:S01]  /*34a0*/  LDG.E R144, desc[UR16][R2.64] ;  /* 0x0000001002907981 */ /* 0x0000a2000c1e1900 */
        /* <DEDUP_REMOVED lines=24> */
[----:B---3--:R-:W-:Y:S01]  /*3630*/  FMUL.FTZ R179, R151, R10 ;  /* 0x0000000a97b37220 */ /* 0x008fe20000410000 */
[C---:B------:R-:W-:Y:S01]  /*3640*/  FMUL.FTZ R151, R157.reuse, R93 ;  /* 0x0000005d9d977220 */ /* 0x040fe20000410000 */
[C---:B------:R-:W-:Y:S01]  /*3650*/  FMUL.FTZ R160, R157.reuse, R95 ;  /* 0x0000005f9da07220 */ /* 0x040fe20000410000 */
[----:B------:R-:W0:Y:S01]  /*3660*/  MUFU.EX2 R162, R162 ;  /* 0x000000a200a27308 */ /* 0x000e220000000800 */
[----:B------:R-:W-:-:S03]  /*3670*/  FMUL.FTZ R157, R157, R106 ;  /* 0x0000006a9d9d7220 */ /* 0x000fc60000410000 */
        /* <DEDUP_REMOVED lines=39> */
.L_x_7576:
[----:B------:R0:W1:Y:S02]  /*38f0*/  LDS R178, [R182+0xe6c] ;  /* 0x000e6c00b6b27984 */ /* 0x0000640000000800 */
.L_x_7577:
[----:B------:R-:W-:Y:S05]  /*3900*/  BSYNC.RECONVERGENT B0 ;  /* 0x0000000000007941 */ /* 0x000fea0003800200 */
.L_x_7575:
        /* <DEDUP_REMOVED lines=15> */
[----:B------:R-:W-:-:S02]  /*3a00*/  ISETP.NE.AND P4, PT, R54, RZ, PT ;  /* 0x000000ff3600720c */ /* 0x000fc40003f85270 */
[C---:B------:R-:W-:Y:S01]  /*3a10*/  FMUL.FTZ R180, R158.reuse, R11 ;  /* 0x0000000b9eb47220 */ /* 0x040fe20000410000 */
[----:B------:R-:W-:-:S03]  /*3a20*/  FFMA.FTZ R10, R158, R10, R173 ;  /* 0x0000000a9e0a7223 */ /* 0x000fc600000100ad */
[C---:B------:R-:W-:Y:S01]  /*3a30*/  FMUL.FTZ R11, R155.reuse, R180 ;  /* 0x000000b49b0b7220 */ /* 0x040fe20000410000 */
[----:B------:R-:W-:-:S03]  /*3a40*/  FFMA.FTZ R10, R155, R10, R172 ;  /* 0x0000000a9b0a7223 */ /* 0x000fc600000100ac */
[C---:B-----5:R-:W-:Y:S01]  /*3a50*/  FMUL.FTZ R2, R164.reuse, R11 ;  /* 0x0000000ba4027220 */ /* 0x060fe20000410000 */
[----:B------:R-:W-:Y:S02]  /*3a60*/  FFMA.FTZ R10, R164, R10, R171 ;  /* 0x0000000aa40a7223 */ /* 0x000fe400000100ab */
[----:B------:R-:W1:Y:S01]  /*3a70*/  @!P4 S2R R202, SR_CgaCtaId ;  /* 0x0000000000cac919 */ /* 0x000e620000008800 */
        /* <DEDUP_REMOVED lines=13> */
[C---:B------:R-:W-:Y:S01]  /*3b50*/  FFMA.FTZ R10, R156.reuse, R10, R165 ;  /* 0x0000000a9c0a7223 */ /* 0x040fe200000100a5 */
[----:B------:R-:W-:-:S02]  /*3b60*/  FFMA.FTZ R2, R156, R2, R123 ;  /* 0x000000029c027223 */ /* 0x000fc4000001007b */
[C---:B------:R-:W-:Y:S01]  /*3b70*/  FMUL.FTZ R3, R152.reuse, R3 ;  /* 0x0000000398037220 */ /* 0x040fe20000410000 */
[----:B------:R-:W-:Y:S01]  /*3b80*/  FFMA.FTZ R10, R152, R10, R163 ;  /* 0x0000000a980a7223 */ /* 0x000fe200000100a3 */
[----:B------:R-:W-:Y:S02]  /*3b90*/  FFMA.FTZ R2, R154, R2, R125 ;  /* 0x000000029a027223 */ /* 0x000fe4000001007d */
[----:B------:R-:W-:Y:S01]  /*3ba0*/  FMUL.FTZ R11, R148, R3 ;  /* 0x00000003940b7220 */ /* 0x000fe20000410000 */
[----:B------:R-:W-:Y:S01]  /*3bb0*/  FMUL.FTZ R3, R162, R147 ;  /* 0x00000093a2037220 */ /* 0x000fe20000410000 */
[----:B------:R-:W-:Y:S01]  /*3bc0*/  FFMA.FTZ R10, R148, R10, R161 ;  /* 0x0000000a940a7223 */ /* 0x000fe200000100a1 */
[----:B------:R-:W-:Y:S01]  /*3bd0*/  FFMA.FTZ R2, R153, R2, R126 ;  /* 0x0000000299027223 */ /* 0x000fe2000001007e */
[C---:B------:R-:W-:Y:S01]  /*3be0*/  FMUL.FTZ R180, R146.reuse, R11 ;  /* 0x0000000b92b47220 */ /* 0x040fe20000410000 */
[C---:B------:R-:W-:Y:S01]  /*3bf0*/  FMUL.FTZ R11, R146.reuse, R3 ;  /* 0x00000003920b7220 */ /* 0x040fe20000410000 */
[----:B------:R-:W-:Y:S01]  /*3c00*/  FFMA.FTZ R10, R146, R10, R159 ;  /* 0x0000000a920a7223 */ /* 0x000fe2000001009f */
[----:B------:R-:W-:Y:S01]  /*3c10*/  FFMA.FTZ R2, R150, R2, R127 ;  /* 0x0000000296027223 */ /* 0x000fe2000001007f */
[C---:B------:R-:W-:Y:S01]  /*3c20*/  FMUL.FTZ R3, R147.reuse, R180 ;  /* 0x000000b493037220 */ /* 0x040fe20000410000 */
[----:B------:R-:W-:Y:S01]  /*3c30*/  FMUL.FTZ R11, R148, R11 ;  /* 0x0000000b940b7220 */ /* 0x000fe20000410000 */
[----:B------:R-:W-:Y:S01]  /*3c40*/  FFMA.FTZ R180, R147, R10, R166 ;  /* 0x0000000a93b47223 */ /* 0x000fe200000100a6 */
[----:B------:R-:W-:-:S02]  /*3c50*/  FFMA.FTZ R2, R149, R2, R128 ;  /* 0x0000000295027223 */ /* 0x000fc40000010080 */
[----:B------:R-:W3:Y:S01]  /*3c60*/  SHFL.DOWN PT, R188, R3, 0x1, 0x1f ;  /* 0x08201f0003bc7f89 */ /* 0x000ee200000e0000 */
[----:B------:R-:W-:Y:S01]  /*3c70*/  FMUL.FTZ R11, R152, R11 ;  /* 0x0000000b980b7220 */ /* 0x000fe20000410000 */
[----:B------:R-:W-:Y:S02]  /*3c80*/  FFMA.FTZ R2, R164, R2, R129 ;  /* 0x00000002a4027223 */ /* 0x000fe40000010081 */
[----:B------:R-:W5:Y:S01]  /*3c90*/  SHFL.DOWN PT, R185, R180, 0x1, 0x1f ;  /* 0x08201f00b4b97f89 */ /* 0x000f6200000e0000 */
        /* <DEDUP_REMOVED lines=10> */
[----:B---3--:R-:W-:Y:S02]  /*3d40*/  @P1 FMUL.FTZ R183, R188, R3 ;  /* 0x00000003bcb71220 */ /* 0x008fe40000410000 */
[----:B------:R-:W-:Y:S02]  /*3d50*/  FMUL.FTZ R2, R164, R11 ;  /* 0x0000000ba4027220 */ /* 0x000fe40000410000 */
[----:B------:R-:W3:Y:S01]  /*3d60*/  SHFL.UP PT, R10, R181, 0x1, RZ ;  /* 0x04200000b50a7989 */ /* 0x000ee200000e00ff */
[----:B-----5:R-:W-:Y:S01]  /*3d70*/  @P1 FFMA.FTZ R180, R3, R185, R180 ;  /* 0x000000b903b41223 */ /* 0x020fe200000100b4 */
[----:B------:R-:W-:Y:S01]  /*3d80*/  @P1 MOV R3, R183 ;  /* 0x000000b700031202 */ /* 0x000fe20000000f00 */
[----:B------:R-:W-:Y:S01]  /*3d90*/  FMUL.FTZ R11, R155, R2 ;  /* 0x000000029b0b7220 */ /* 0x000fe20000410000 */
[----:B------:R-:W-:-:S02]  /*3da0*/  ISETP.GE.AND P1, PT, R54, 0x1, PT ;  /* 0x000000013600780c */ /* 0x000fc40003f26270 */
[----:B------:R-:W5:Y:S01]  /*3db0*/  SHFL.DOWN PT, R185, R180, 0x2, 0x1f ;  /* 0x08401f00b4b97f89 */ /* 0x000f6200000e0000 */
[----:B------:R-:W-:-:S03]  /*3dc0*/  FMUL.FTZ R2, R158, R11 ;  /* 0x0000000b9e027220 */ /* 0x000fc60000410000 */
[----:B------:R-:W4:Y:S01]  /*3dd0*/  SHFL.DOWN PT, R188, R3, 0x2, 0x1f ;  /* 0x08401f0003bc7f89 */ /* 0x000f2200000e0000 */
[----:B------:R-:W-:-:S04]  /*3de0*/  FMUL.FTZ R11, R151, R2 ;  /* 0x00000002970b7220 */ /* 0x000fc80000410000 */
[----:B------:R-:W-:-:S04]  /*3df0*/  FMUL.FTZ R2, R160, R11 ;  /* 0x0000000ba0027220 */ /* 0x000fc80000410000 */
[----:B------:R-:W-:-:S04]  /*3e00*/  FMUL.FTZ R2, R157, R2 ;  /* 0x000000029d027220 */ /* 0x000fc80000410000 */
[----:B---3--:R-:W-:Y:S01]  /*3e10*/  FFMA.FTZ R10, R2, R10, R181 ;  /* 0x0000000a020a7223 */ /* 0x008fe200000100b5 */
[----:B------:R-:W3:Y:S04]  /*3e20*/  SHFL.UP PT, R11, R2, 0x1, RZ ;  /* 0x04200000020b7989 */ /* 0x000ee800000e00ff */
[----:B------:R-:W-:Y:S01]  /*3e30*/  FSEL R181, R181, R10, !P1 ;  /* 0x0000000ab5b57208 */ /* 0x000fe20004800000 */
[C---:B-----5:R-:W-:Y:S01]  /*3e40*/  @!P3 FFMA.FTZ R180, R3.reuse, R185, R180 ;  /* 0x000000b903b4b223 */ /* 0x060fe200000100b4 */
[----:B----4-:R-:W-:-:S03]  /*3e50*/  @!P3 FMUL.FTZ R183, R3, R188 ;  /* 0x000000bc03b7b220 */ /* 0x010fc60000410000 */
[----:B------:R-:W4:Y:S02]  /*3e60*/  SHFL.UP PT, R10, R181, 0x2, RZ ;  /* 0x04400000b50a7989 */ /* 0x000f2400000e00ff */
[----:B------:R-:W-:Y:S02]  /*3e70*/  @!P3 MOV R3, R183 ;  /* 0x000000b70003b202 */ /* 0x000fe40000000f00 */
[----:B------:R-:W5:Y:S01]  /*3e80*/  SHFL.DOWN PT, R187, R180, 0x4, 0x1f ;  /* 0x08801f00b4bb7f89 */ /* 0x000f6200000e0000 */
[----:B------:R-:W-:-:S03]  /*3e90*/  ISETP.GT.U32.AND P3, PT, R184, 0x1b, PT ;  /* 0x0000001bb800780c */ /* 0x000fc60003f64070 */
[----:B------:R-:W0:Y:S01]  /*3ea0*/  SHFL.DOWN PT, R188, R3, 0x4, 0x1f ;  /* 0x08801f0003bc7f89 */ /* 0x000e2200000e0000 */
[----:B---3--:R-:W-:Y:S01]  /*3eb0*/  @P1 FMUL.FTZ R2, R2, R11 ;  /* 0x0000000b02021220 */ /* 0x008fe20000410000 */
[----:B------:R-:W-:-:S04]  /*3ec0*/  ISETP.GE.AND P1, PT, R54, 0x2, PT ;  /* 0x000000023600780c */ /* 0x000fc80003f26270 */
[----:B------:R-:W3:Y:S01]  /*3ed0*/  SHFL.UP PT, R11, R2, 0x2, RZ ;  /* 0x04400000020b7989 */ /* 0x000ee200000e00ff */
[----:B----4-:R-:W-:-:S05]  /*3ee0*/  FFMA.FTZ R10, R2, R10, R181 ;  /* 0x0000000a020a7223 */ /* 0x010fca00000100b5 */
[----:B------:R-:W-:Y:S01]  /*3ef0*/  FSEL R183, R181, R10, !P1 ;  /* 0x0000000ab5b77208 */ /* 0x000fe20004800000 */
[C---:B-----5:R-:W-:Y:S01]  /*3f00*/  @!P3 FFMA.FTZ R180, R3.reuse, R187, R180 ;  /* 0x000000bb03b4b223 */ /* 0x060fe200000100b4 */
[----:B------:R-:W-:Y:S02]  /*3f10*/  HFMA2 R10, -RZ, RZ, 1.875, 0 ;  /* 0x3f800000ff0a7431 */ /* 0x000fe400000001ff */
[----:B0-----:R-:W-:Y:S02]  /*3f20*/  @!P3 FMUL.FTZ R185, R3, R188 ;  /* 0x000000bc03b9b220 */ /* 0x001fe40000410000 */
[----:B------:R-:W0:Y:S03]  /*3f30*/  SHFL.DOWN PT, R187, R180, 0x8, 0x1f ;  /* 0x09001f00b4bb7f89 */ /* 0x000e2600000e0000 */
[----:B------:R-:W-:Y:S02]  /*3f40*/  @!P3 MOV R3, R185 ;  /* 0x000000b90003b202 */ /* 0x000fe40000000f00 */
[----:B------:R-:W4:Y:S01]  /*3f50*/  SHFL.UP PT, R185, R183, 0x4, RZ ;  /* 0x04800000b7b97989 */ /* 0x000f2200000e00ff */
[----:B------:R-:W-:Y:S01]  /*3f60*/  ISETP.GT.U32.AND P3, PT, R184, 0x17, PT ;  /* 0x00000017b800780c */ /* 0x000fe20003f64070 */
[----:B---3--:R-:W-:-:S02]  /*3f70*/  @P1 FMUL.FTZ R2, R2, R11 ;  /* 0x0000000b02021220 */ /* 0x008fc40000410000 */
[----:B------:R-:W3:Y:S01]  /*3f80*/  SHFL.DOWN PT, R190, R3, 0x8, 0x1f ;  /* 0x09001f0003be7f89 */ /* 0x000ee200000e0000 */
[----:B------:R-:W-:Y:S02]  /*3f90*/  ISETP.GE.AND P1, PT, R54, 0x4, PT ;  /* 0x000000043600780c */ /* 0x000fe40003f26270 */
[----:B------:R-:W-:Y:S01]  /*3fa0*/  MOV R11, RZ ;  /* 0x000000ff000b7202 */ /* 0x000fe20000000f00 */
[----:B------:R-:W5:Y:S05]  /*3fb0*/  SHFL.UP PT, R181, R2, 0x4, RZ ;  /* 0x0480000002b57989 */ /* 0x000f6a00000e00ff */
[----:B------:R-:W-:Y:S01]  /*3fc0*/  @P0 LDS.64 R10, [R135] ;  /* 0x00000000870a0984 */ /* 0x000fe20000000a00 */
[----:B0-----:R-:W-:Y:S01]  /*3fd0*/  @!P3 FFMA.FTZ R180, R3, R187, R180 ;  /* 0x000000bb03b4b223 */ /* 0x001fe200000100b4 */
[----:B----4-:R-:W-:-:S04]  /*3fe0*/  FFMA.FTZ R188, R2, R185, R183 ;  /* 0x000000b902bc7223 */ /* 0x010fc800000100b7 */
[----:B------:R-:W0:Y:S01]  /*3ff0*/  SHFL.DOWN PT, R189, R180, 0x10, 0x1f ;  /* 0x0a001f00b4bd7f89 */ /* 0x000e2200000e0000 */
[----:B---3--:R-:W-:Y:S01]  /*4000*/  @!P3 FMUL.FTZ R185, R3, R190 ;  /* 0x000000be03b9b220 */ /* 0x008fe20000410000 */
[----:B------:R-:W-:Y:S01]  /*4010*/  FSEL R183, R183, R188, !P1 ;  /* 0x000000bcb7b77208 */ /* 0x000fe20004800000 */
[----:B-----5:R-:W-:-:S03]  /*4020*/  @P1 FMUL.FTZ R2, R2, R181 ;  /* 0x000000b502021220 */ /* 0x020fc60000410000 */
[----:B------:R-:W-:Y:S02]  /*4030*/  @!P3 MOV R3, R185 ;  /* 0x000000b90003b202 */ /* 0x000fe40000000f00 */
[----:B------:R-:W3:Y:S01]  /*4040*/  SHFL.UP PT, R185, R183, 0x8, RZ ;  /* 0x05000000b7b97989 */ /* 0x000ee200000e00ff */
[----:B------:R-:W-:Y:S02]  /*4050*/  ISETP.GT.U32.AND P3, PT, R184, 0xf, PT ;  /* 0x0000000fb800780c */ /* 0x000fe40003f64070 */
[----:B------:R-:W-:Y:S01]  /*4060*/  ISETP.GE.AND P1, PT, R54, 0x8, PT ;  /* 0x000000083600780c */ /* 0x000fe20003f26270 */
[----:B------:R-:W4:Y:S04]  /*4070*/  SHFL.DOWN PT, R190, R3, 0x10, 0x1f ;  /* 0x0a001f0003be7f89 */ /* 0x000f2800000e0000 */
[----:B------:R-:W5:Y:S06]  /*4080*/  SHFL.UP PT, R181, R2, 0x8, RZ ;  /* 0x0500000002b57989 */ /* 0x000f6c00000e00ff */
[C---:B0-----:R-:W-:Y:S01]  /*4090*/  @!P3 FFMA.FTZ R180, R3.reuse, R189, R180 ;  /* 0x000000bd03b4b223 */ /* 0x041fe200000100b4 */
[----:B------:R-:W-:Y:S01]  /*40a0*/  SHFL.IDX PT, R192, R11, RZ, 0x1f ;  /* 0x00001fff0bc07589 */ /* 0x000fe200000e0000 */
[----:B---3--:R-:W-:Y:S01]  /*40b0*/  FFMA.FTZ R188, R2, R185, R183 ;  /* 0x000000b902bc7223 */ /* 0x008fe200000100b7 */
[----:B----4-:R-:W-:-:S04]  /*40c0*/  @!P3 FMUL.FTZ R187, R3, R190 ;  /* 0x000000be03bbb220 */ /* 0x010fc80000410000 */
[----:B------:R-:W-:Y:S01]  /*40d0*/  FSEL R185, R183, R188, !P1 ;  /* 0x000000bcb7b97208 */ /* 0x000fe20004800000 */
[----:B------:R-:W-:Y:S01]  /*40e0*/  SHFL.DOWN PT, R190, R180, 0x1, 0x1f ;  /* 0x08201f00b4be7f89 */ /* 0x000fe200000e0000 */
[----:B-----5:R-:W-:Y:S01]  /*40f0*/  @P1 FMUL.FTZ R2, R2, R181 ;  /* 0x000000b502021220 */ /* 0x020fe20000410000 */
[----:B------:R-:W-:Y:S02]  /*4100*/  @!P3 MOV R3, R187 ;  /* 0x000000bb0003b202 */ /* 0x000fe40000000f00 */
[----:B------:R-:W0:Y:S01]  /*4110*/  SHFL.UP PT, R183, R185, 0x10, RZ ;  /* 0x06000000b9b77989 */ /* 0x000e2200000e00ff */
[----:B------:R-:W-:Y:S02]  /*4120*/  ISETP.NE.AND P3, PT, R24, 0x1f, PT ;  /* 0x0000001f1800780c */ /* 0x000fe40003f65270 */
[----:B------:R-:W-:Y:S01]  /*4130*/  ISETP.GE.AND P1, PT, R54, 0x10, PT ;  /* 0x000000103600780c */ /* 0x000fe20003f26270 */
[----:B------:R-:W3:Y:S04]  /*4140*/  SHFL.DOWN PT, R187, R3, 0x1, 0x1f ;  /* 0x08201f0003bb7f89 */ /* 0x000ee800000e0000 */
[----:B------:R-:W4:Y:S04]  /*4150*/  SHFL.UP PT, R181, R2, 0x10, RZ ;  /* 0x0600000002b57989 */ /* 0x000f2800000e00ff */
[----:B------:R-:W-:Y:S04]  /*4160*/  SHFL.IDX PT, R180, R180, RZ, 0x1f ;  /* 0x00001fffb4b47589 */ /* 0x000fe800000e0000 */
[----:B------:R-:W5:Y:S01]  /*4170*/  SHFL.IDX PT, R3, R3, RZ, 0x1f ;  /* 0x00001fff03037589 */ /* 0x000f6200000e0000 */
[----:B0-----:R-:W-:Y:S01]  /*4180*/  FFMA.FTZ R188, R2, R183, R185 ;  /* 0x000000b702bc7223 */ /* 0x001fe200000100b9 */
[----:B---3--:R-:W-:-:S04]  /*4190*/  @P3 FFMA.FTZ R192, R187, R192, R190 ;  /* 0x000000c0bbc03223 */ /* 0x008fc800000100be */
[----:B------:R-:W-:Y:S02]  /*41a0*/  FSEL R188, R185, R188, !P1 ;  /* 0x000000bcb9bc7208 */ /* 0x000fe40004800000 */
[----:B------:R-:W-:Y:S01]  /*41b0*/  ISETP.NE.AND P3, PT, R24, RZ, PT ;  /* 0x000000ff1800720c */ /* 0x000fe20003f65270 */
[----:B----4-:R-:W-:Y:S01]  /*41c0*/  @P1 FMUL.FTZ R2, R2, R181 ;  /* 0x000000b502021220 */ /* 0x010fe20000410000 */
[----:B------:R-:W-:Y:S01]  /*41d0*/  FFMA.FTZ R179, R192, R178, R179 ;  /* 0x000000b2c0b37223 */ /* 0x000fe200000100b3 */
[----:B------:R-:W-:Y:S01]  /*41e0*/  SHFL.UP PT, R187, R188, 0x1, RZ ;  /* 0x04200000bcbb7989 */ /* 0x000fe200000e00ff */
[----:B------:R-:W-:Y:S02]  /*41f0*/  ISETP.GT.AND P1, PT, R54, 0x1d, PT ;  /* 0x0000001d3600780c */ /* 0x000fe40003f24270 */
[----:B------:R-:W-:Y:S01]  /*4200*/  FFMA.FTZ R181, R157, R179, R176 ;  /* 0x000000b39db57223 */ /* 0x000fe200000100b0 */
[----:B------:R-:W-:Y:S01]  /*4210*/  SHFL.UP PT, R178, R2, 0x1, RZ ;  /* 0x0420000002b27989 */ /* 0x000fe200000e00ff */
[----:B-----5:R-:W-:-:S02]  /*4220*/  FFMA.FTZ R11, R3, R11, R180 ;  /* 0x0000000b030b7223 */ /* 0x020fc400000100b4 */
[----:B------:R-:W-:Y:S01]  /*4230*/  FFMA.FTZ R175, R160, R181, R175 ;  /* 0x000000b5a0af7223 */ /* 0x000fe200000100af */
[----:B------:R-:W-:-:S03]  /*4240*/  FMUL.FTZ R10, R3, R10 ;  /* 0x0000000a030a7220 */ /* 0x000fc60000410000 */
[----:B------:R-:W-:Y:S02]  /*4250*/  FFMA.FTZ R183, R151, R175, R174 ;  /* 0x000000af97b77223 */ /* 0x000fe400000100ae */
[----:B------:R-:W-:Y:S02]  /*4260*/  @!P3 STS.64 [R135], R10 ;  /* 0x0000000a8700b388 */ /* 0x000fe40000000a00 */
[----:B------:R-:W-:Y:S01]  /*4270*/  FFMA.FTZ R173, R158, R183, R173 ;  /* 0x000000b79ead7223 */ /* 0x000fe200000100ad */
[----:B------:R-:W-:-:S03]  /*4280*/  FMUL.FTZ R196, R183, R102 ;  /* 0x00000066b7c47220 */ /* 0x000fc60000410000 */
[----:B------:R-:W-:Y:S01]  /*4290*/  FFMA.FTZ R185, R155, R173, R172 ;  /* 0x000000ad9bb97223 */ /* 0x000fe200000100ac */
[----:B------:R-:W-:-:S03]  /*42a0*/  FADD.FTZ R107, R196, R107 ;  /* 0x0000006bc46b7221 */ /* 0x000fc60000010000 */
[----:B------:R-:W-:Y:S01]  /*42b0*/  FFMA.FTZ R171, R164, R185, R171 ;  /* 0x000000b9a4ab7223 */ /* 0x000fe200000100ab */
[----:B------:R-:W-:-:S04]  /*42c0*/  FMUL.FTZ R192, R185, R90 ;  /* 0x0000005ab9c07220 */ /* 0x000fc80000410000 */
[----:B------:R-:W-:Y:S01]  /*42d0*/  FADD.FTZ R105, R192, R105 ;  /* 0x00000069c0697221 */ /* 0x000fe20000010000 */
[----:B--2---:R-:W0:Y:S02]  /*42e0*/  SHFL.IDX PT, R189, R177, RZ, 0x1f ;  /* 0x00001fffb1bd7589 */ /* 0x004e2400000e0000 */
[----:B0-----:R-:W-:Y:S01]  /*42f0*/  @P2 FFMA.FTZ R189, R178, R189, R187 ;  /* 0x000000bdb2bd2223 */ /* 0x001fe200000100bb */
        /* <DEDUP_REMOVED lines=10> */
[----:B------:R-:W-:Y:S02]  /*43a0*/  FFMA.FTZ R167, R154, R169, R167 ;  /* 0x000000a99aa77223 */ /* 0x000fe400000100a7 */
[-C--:B------:R-:W-:Y:S01]  /*43b0*/  FFMA.FTZ R172, R148, R168.reuse, R119 ;  /* 0x000000a894ac7223 */ /* 0x080fe20000010077 */
[----:B------:R-:W-:Y:S01]  /*43c0*/  FFMA.FTZ R189, R79, R168, R2 ;  /* 0x000000a84fbd7223 */ /* 0x000fe20000010002 */
[----:B------:R-:W-:-:S02]  /*43d0*/  FFMA.FTZ R162, R156, R167, R165 ;  /* 0x000000a79ca27223 */ /* 0x000fc400000100a5 */
        /* <DEDUP_REMOVED lines=23> */
[----:B------:R-:W-:Y:S01]  /*4550*/  FFMA.FTZ R150, R2, R153, RZ ;  /* 0x0000009902967223 */ /* 0x000fe200000100ff */
[-C--:B------:R-:W-:Y:S01]  /*4560*/  FFMA.FTZ R194, R164, R191.reuse, R129 ;  /* 0x000000bfa4c27223 */ /* 0x080fe20000010081 */
[----:B------:R-:W-:Y:S01]  /*4570*/  FFMA.FTZ R165, R94, R191, R165 ;  /* 0x000000bf5ea57223 */ /* 0x000fe200000100a5 */
[----:B------:R-:W-:Y:S01]  /*4580*/  FADD.FTZ R164, -R123, R176 ;  /* 0x000000b07ba47221 */ /* 0x000fe20000010100 */
[----:B------:R-:W-:Y:S01]  /*4590*/  FADD.FTZ R170, -R125, R178 ;  /* 0x000000b27daa7221 */ /* 0x000fe20000010100 */
[-C--:B------:R-:W-:Y:S01]  /*45a0*/  FFMA.FTZ R193, R155, R194.reuse, R130 ;  /* 0x000000c29bc17223 */ /* 0x080fe20000010082 */
[----:B------:R-:W-:Y:S01]  /*45b0*/  FFMA.FTZ R154, R96, R194, R165 ;  /* 0x000000c2609a7223 */ /* 0x000fe200000100a5 */
[----:B------:R-:W-:Y:S01]  /*45c0*/  FFMA.FTZ R155, R149, R146, R150 ;  /* 0x00000092959b7223 */ /* 0x000fe20000010096 */
        /* <DEDUP_REMOVED lines=15> */
[----:B------:R-:W-:Y:S01]  /*46c0*/  FADD.FTZ R174, -R126, R189 ;  /* 0x000000bd7eae7221 */ /* 0x000fe20000010100 */
[----:B------:R-:W-:Y:S01]  /*46d0*/  FFMA.FTZ R151, R158, R156, R151 ;  /* 0x0000009c9e977223 */ /* 0x000fe20000010097 */
[----:B------:R-:W-:Y:S01]  /*46e0*/  FMUL.FTZ R172, R177, R75 ;  /* 0x0000004bb1ac7220 */ /* 0x000fe20000410000 */
[----:B------:R-:W-:Y:S01]  /*46f0*/  FFMA.FTZ R150, R100, R201, R155 ;  /* 0x000000c964967223 */ /* 0x000fe2000001009b */
[----:B------:R-:W-:Y:S01]  /*4700*/  FMUL.FTZ R176, R187, R78 ;  /* 0x0000004ebbb07220 */ /* 0x000fe20000410000 */
[----:B------:R-:W-:Y:S01]  /*4710*/  FFMA.FTZ R151, R166, R164, R151 ;  /* 0x000000a4a6977223 */ /* 0x000fe20000010097 */
[----:B------:R-:W-:Y:S01]  /*4720*/  FADD.FTZ R178, -R127, R188 ;  /* 0x000000bc7fb27221 */ /* 0x000fe20000010100 */
[----:B------:R-:W-:Y:S01]  /*4730*/  FMUL.FTZ R188, R171, R80 ;  /* 0x00000050abbc7220 */ /* 0x000fe20000410000 */
[----:B------:R-:W0:Y:S01]  /*4740*/  SHFL.DOWN PT, R155, R150, 0x1, 0x1f ;  /* 0x08201f00969b7f89 */ /* 0x000e2200000e0000 */
[----:B------:R-:W-:Y:S01]  /*4750*/  FFMA.FTZ R151, R168, R170, R151 ;  /* 0x000000aaa8977223 */ /* 0x000fe20000010097 */
[----:B------:R-:W-:Y:S01]  /*4760*/  FADD.FTZ R190, -R128, R191 ;  /* 0x000000bf80be7221 */ /* 0x000fe20000010100 */
[----:B------:R-:W-:Y:S01]  /*4770*/  FADD.FTZ R191, -R129, R194 ;  /* 0x000000c281bf7221 */ /* 0x000fe20000010100 */
[----:B------:R-:W-:Y:S01]  /*4780*/  FMUL.FTZ R194, R173, R91 ;  /* 0x0000005badc27220 */ /* 0x000fe20000410000 */
        /* <DEDUP_REMOVED lines=19> */
[----:B0-----:R-:W-:Y:S01]  /*48c0*/  @!P2 FADD.FTZ R150, R150, R155 ;  /* 0x0000009b9696a221 */ /* 0x001fe20000010000 */
[----:B------:R-:W-:Y:S01]  /*48d0*/  FFMA.FTZ R151, R196, R195, R151 ;  /* 0x000000c3c4977223 */ /* 0x000fe20000010097 */
[----:B------:R-:W-:Y:S01]  /*48e0*/  FADD.FTZ R155, -R134, R201 ;  /* 0x000000c9869b7221 */ /* 0x000fe20000010100 */
        /* <DEDUP_REMOVED lines=15> */
[----:B------:R-:W2:Y:S01]  /*49e0*/  SHFL.DOWN PT, R200, R151, 0x1, 0x1f ;  /* 0x08201f0097c87f89 */ /* 0x000ea200000e0000 */
[----:B------:R-:W-:Y:S01]  /*49f0*/  FFMA.FTZ R165, R58, R162, R11 ;  /* 0x000000a23aa57223 */ /* 0x000fe2000001000b */
[----:B------:R-:W-:Y:S01]  /*4a00*/  FADD.FTZ R111, R189, R111 ;  /* 0x0000006fbd6f7221 */ /* 0x000fe20000010000 */
[----:B------:R-:W-:Y:S01]  /*4a10*/  FMUL.FTZ R10, R191, R10 ;  /* 0x0000000abf0a7220 */ /* 0x000fe20000410000 */
[----:B------:R-:W-:Y:S01]  /*4a20*/  FMUL.FTZ R11, R148, R3 ;  /* 0x00000003940b7220 */ /* 0x000fe20000410000 */
[C---:B------:R-:W-:Y:S01]  /*4a30*/  FMUL.FTZ R189, R144.reuse, R187 ;  /* 0x000000bb90bd7220 */ /* 0x040fe20000410000 */
[----:B------:R-:W-:Y:S01]  /*4a40*/  FMUL.FTZ R193, R193, R156 ;  /* 0x0000009cc1c17220 */ /* 0x000fe20000410000 */
[----:B------:R-:W-:Y:S01]  /*4a50*/  FMUL.FTZ R3, R144, R159 ;  /* 0x0000009f90037220 */ /* 0x000fe20000410000 */
[----:B------:R-:W-:Y:S01]  /*4a60*/  FFMA.FTZ R185, R71, R185, R10 ;  /* 0x000000b947b97223 */ /* 0x000fe2000001000a */
[----:B------:R-:W-:Y:S01]  /*4a70*/  FMUL.FTZ R178, R178, R189 ;  /* 0x000000bdb2b27220 */ /* 0x000fe20000410000 */
[----:B------:R-:W-:Y:S01]  /*4a80*/  FFMA.FTZ R10, R72, R173, R193 ;  /* 0x000000ad480a7223 */ /* 0x000fe200000100c1 */
[----:B------:R-:W-:Y:S01]  /*4a90*/  FADD.FTZ R101, R154, R101 ;  /* 0x000000659a657221 */ /* 0x000fe20000010000 */
[----:B0-----:R-:W-:Y:S01]  /*4aa0*/  @!P1 FADD.FTZ R150, R150, R199 ;  /* 0x000000c796969221 */ /* 0x001fe20000010000 */
[----:B------:R-:W-:Y:S01]  /*4ab0*/  FFMA.FTZ R152, R57, R163, R152 ;  /* 0x000000a339987223 */ /* 0x000fe20000010098 */
[----:B------:R-:W-:Y:S01]  /*4ac0*/  FMUL.FTZ R148, R146, R3 ;  /* 0x0000000392947220 */ /* 0x000fe20000410000 */
[----:B------:R-:W-:Y:S01]  /*4ad0*/  @!P4 MOV R201, 0x400 ;  /* 0x0000040000c9c802 */ /* 0x000fe20000000f00 */
[C---:B------:R-:W-:Y:S01]  /*4ae0*/  FMUL.FTZ R189, R144.reuse, R171 ;  /* 0x000000ab90bd7220 */ /* 0x040fe20000410000 */
[----:B------:R-:W0:Y:S01]  /*4af0*/  SHFL.DOWN PT, R199, R150, 0x4, 0x1f ;  /* 0x08801f0096c77f89 */ /* 0x000e2200000e0000 */
[C---:B------:R-:W-:Y:S01]  /*4b00*/  FMUL.FTZ R156, R144.reuse, R183 ;  /* 0x000000b7909c7220 */ /* 0x040fe20000410000 */
[C---:B------:R-:W-:Y:S01]  /*4b10*/  FMUL.FTZ R163, R144.reuse, R175 ;  /* 0x000000af90a37220 */ /* 0x040fe20000410000 */
[C---:B------:R-:W-:Y:S01]  /*4b20*/  FMUL.FTZ R154, R144.reuse, R181 ;  /* 0x000000b5909a7220 */ /* 0x040fe20000410000 */
[C---:B------:R-:W-:Y:S01]  /*4b30*/  FMUL.FTZ R146, R144.reuse, R147 ;  /* 0x0000009390927220 */ /* 0x040fe20000410000 */
[----:B------:R-:W-:Y:S01]  /*4b40*/  FMUL.FTZ R144, R144, R179 ;  /* 0x000000b390907220 */ /* 0x000fe20000410000 */
[----:B------:R-:W-:Y:S01]  /*4b50*/  FADD.FTZ R43, R10, R43 ;  /* 0x0000002b0a2b7221 */ /* 0x000fe20000010000 */
[----:B--2---:R-:W-:Y:S01]  /*4b60*/  @!P2 FADD.FTZ R151, R151, R200 ;  /* 0x000000c89797a221 */ /* 0x004fe20000010000 */
[----:B------:R-:W-:Y:S01]  /*4b70*/  ISETP.GT.AND P2, PT, R54, 0x1b, PT ;  /* 0x0000001b3600780c */ /* 0x000fe20003f44270 */
[----:B------:R-:W-:Y:S01]  /*4b80*/  FFMA.FTZ R161, R56, R161, R11 ;  /* 0x000000a138a17223 */ /* 0x000fe2000001000b */
[----:B-1----:R-:W-:Y:S01]  /*4b90*/  @!P4 LEA R33, R202, R201, 0x18 ;  /* 0x000000c9ca21c211 */ /* 0x002fe200078ec0ff */
[----:B------:R-:W-:Y:S01]  /*4ba0*/  FMUL.FTZ R190, R190, R189 ;  /* 0x000000bdbebe7220 */ /* 0x000fe20000410000 */
[----:B------:R-:W1:Y:S01]  /*4bb0*/  SHFL.DOWN PT, R200, R151, 0x2, 0x1f ;  /* 0x08401f0097c87f89 */ /* 0x000e6200000e0000 */
        /* <DEDUP_REMOVED lines=10> */
[----:B------:R-:W-:Y:S01]  /*4c60*/  FFMA.FTZ R152, R74, R175, R163 ;  /* 0x000000af4a987223 */ /* 0x000fe200000100a3 */
[----:B0-----:R-:W-:Y:S01]  /*4c70*/  @!P2 FADD.FTZ R150, R150, R199 ;  /* 0x000000c79696a221 */ /* 0x001fe20000010000 */
[----:B------:R-:W-:Y:S01]  /*4c80*/  FFMA.FTZ R148, R55, R159, R148 ;  /* 0x0000009f37947223 */ /* 0x000fe20000010094 */
[----:B------:R-:W-:Y:S01]  /*4c90*/  FFMA.FTZ R157, R76, R181, R157 ;  /* 0x000000b54c9d7223 */ /* 0x000fe2000001009d */
[----:B------:R-:W-:Y:S01]  /*4ca0*/  FFMA.FTZ R147, R53, R147, R146 ;  /* 0x0000009335937223 */ /* 0x000fe20000010092 */
[----:B------:R-:W-:Y:S01]  /*4cb0*/  FFMA.FTZ R144, R77, R179, R144 ;  /* 0x000000b34d907223 */ /* 0x000fe20000010090 */
[----:B------:R-:W0:Y:S01]  /*4cc0*/  SHFL.DOWN PT, R199, R150, 0x8, 0x1f ;  /* 0x09001f0096c77f89 */ /* 0x000e2200000e0000 */
[----:B------:R-:W-:Y:S01]  /*4cd0*/  FADD.FTZ R108, R149, R108 ;  /* 0x0000006c956c7221 */ /* 0x000fe20000010000 */
[----:B------:R-:W-:Y:S01]  /*4ce0*/  FADD.FTZ R120, R197, R120 ;  /* 0x00000078c5787221 */ /* 0x000fe20000010000 */
[----:B------:R-:W-:Y:S01]  /*4cf0*/  FADD.FTZ R118, R198, R118 ;  /* 0x00000076c6767221 */ /* 0x000fe20000010000 */
[----:B------:R-:W-:Y:S01]  /*4d00*/  FADD.FTZ R114, R194, R114 ;  /* 0x00000072c2727221 */ /* 0x000fe20000010000 */
[----:B------:R-:W-:Y:S01]  /*4d10*/  FADD.FTZ R112, R188, R112 ;  /* 0x00000070bc707221 */ /* 0x000fe20000010000 */
[----:B------:R-:W-:Y:S01]  /*4d20*/  FADD.FTZ R103, R176, R103 ;  /* 0x00000067b0677221 */ /* 0x000fe20000010000 */
[----:B-1----:R-:W-:Y:S01]  /*4d30*/  @!P1 FADD.FTZ R151, R151, R200 ;  /* 0x000000c897979221 */ /* 0x002fe20000010000 */
[----:B------:R-:W-:Y:S01]  /*4d40*/  ISETP.GT.AND P1, PT, R54, 0x17, PT ;  /* 0x000000173600780c */ /* 0x000fe20003f24270 */
        /* <DEDUP_REMOVED lines=17> */
[----:B------:R-:W-:-:S03]  /*4e60*/  FADD.FTZ R39, R144, R39 ;  /* 0x0000002790277221 */ /* 0x000fc60000010000 */
[----:B------:R-:W0:Y:S01]  /*4e70*/  SHFL.DOWN PT, R167, R150, 0x10, 0x1f ;  /* 0x0a001f0096a77f89 */ /* 0x000e2200000e0000 */
[----:B-1----:R-:W-:-:S05]  /*4e80*/  @!P2 FADD.FTZ R151, R151, R200 ;  /* 0x000000c89797a221 */ /* 0x002fca0000010000 */
[----:B------:R-:W1:Y:S01]  /*4e90*/  SHFL.DOWN PT, R172, R151, 0x8, 0x1f ;  /* 0x09001f0097ac7f89 */ /* 0x000e6200000e0000 */
[----:B0-----:R-:W-:Y:S01]  /*4ea0*/  FADD.FTZ R11, R150, R167 ;  /* 0x000000a7960b7221 */ /* 0x001fe20000010000 */
[----:B-1----:R-:W-:Y:S01]  /*4eb0*/  @!P1 FADD.FTZ R151, R151, R172 ;  /* 0x000000ac97979221 */ /* 0x002fe20000010000 */
[----:B------:R-:W-:-:S04]  /*4ec0*/  ISETP.GT.AND P1, PT, R54, 0xf, PT ;  /* 0x0000000f3600780c */ /* 0x000fc80003f24270 */
[----:B------:R-:W0:Y:S01]  /*4ed0*/  SHFL.DOWN PT, R158, R151, 0x10, 0x1f ;  /* 0x0a001f00979e7f89 */ /* 0x000e2200000e0000 */
[----:B------:R-:W-:Y:S01]  /*4ee0*/  FSEL R149, R150, R11, P1 ;  /* 0x0000000b96957208 */ /* 0x000fe20000800000 */
[----:B0-----:R-:W-:-:S05]  /*4ef0*/  FADD.FTZ R10, R151, R158 ;  /* 0x0000009e970a7221 */ /* 0x001fca0000010000 */
[----:B------:R0:W-:Y:S02]  /*4f00*/  @!P4 STS.64 [R33+0x438], R10 ;  /* 0x0004380a2100c388 */ /* 0x0001e40000000a00 */
        /* <DEDUP_REMOVED lines=11> */
.L_x_7579:
[----:B------:R-:W-:Y:S05]  /*4fc0*/  BSYNC.RECONVERGENT B0 ;  /* 0x0000000000007941 */ /* 0x000fea0003800200 */
.L_x_7578:
[----:B------:R-:W-:Y:S01]  /*4fd0*/  UIADD3 UR10, UPT, UPT, UR10, 0x1, URZ ;  /* 0x000000010a0a7890 */ /* 0x000fe2000fffe0ff */
[----:B------:R-:W-:Y:S02]  /*4fe0*/  LEA R141, P1, R4, R141, 0x2 ;  /* 0x0000008d048d7211 */ /* 0x000fe400078210ff */
[----:B------:R-:W-:Y:S01]  /*4ff0*/  LEA R139, P2, R6, R139, 0x2 ;  /* 0x0000008b068b7211 */ /* 0x000fe200078410ff */
[----:B------:R-:W-:Y:S01]  /*5000*/  UISETP.NE.AND UP0, UPT, UR10, URZ, UPT ;  /* 0x000000ff0a00728c */ /* 0x000fe2000bf05270 */
[----:B------:R-:W-:Y:S02]  /*5010*/  LEA R137, P3, R8, R137, 0x2 ;  /* 0x0000008908897211 */ /* 0x000fe400078610ff */
[----:B0-----:R-:W-:Y:S02]  /*5020*/  IADD3 R142, PT, PT, R142, 0x4, RZ ;  /* 0x000000048e8e7810 */ /* 0x001fe40007ffe0ff */
[----:B------:R-:W-:Y:S02]  /*5030*/  IADD3 R135, PT, PT, R135, 0x8, RZ ;  /* 0x0000000887877810 */ /* 0x000fe40007ffe0ff */
[----:B------:R-:W-:-:S02]  /*5040*/  IADD3 R145, PT, PT, R145, 0x1, RZ ;  /* 0x0000000191917810 */ /* 0x000fc40007ffe0ff */
[----:B------:R-:W-:Y:S02]  /*5050*/  IADD3 R143, PT, PT, R143, 0x1, RZ ;  /* 0x000000018f8f7810 */ /* 0x000fe40007ffe0ff */
[----:B------:R-:W-:Y:S02]  /*5060*/  IADD3.X R140, PT, PT, R140, R5, RZ, P1, !PT ;  /* 0x000000058c8c7210 */ /* 0x000fe40000ffe4ff */
[----:B------:R-:W-:Y:S02]  /*5070*/  IADD3.X R138, PT, PT, R138, R7, RZ, P2, !PT ;  /* 0x000000078a8a7210 */ /* 0x000fe400017fe4ff */
[----:B------:R-:W-:Y:S01]  /*5080*/  IADD3.X R136, PT, PT, R136, R9, RZ, P3, !PT ;  /* 0x0000000988887210 */ /* 0x000fe20001ffe4ff */
[----:B------:R-:W-:Y:S06]  /*5090*/  BRA.U UP0, `(.L_x_7580) ;  /* 0xffffffe100f47547 */ /* 0x000fec000b83ffff */
.L_x_7574:
[----:B------:R-:W-:Y:S01]  /*50a0*/  BAR.SYNC.DEFER_BLOCKING 0x0 ;  /* 0x0000000000007b1d */ /* 0x000fe20000010000 */
[----:B------:R-:W-:-:S05]  /*50b0*/  F2FP.F16.F32.PACK_AB R111, R120, R111 ;  /* 0x0000006f786f723e */ /* 0x000fca00000000ff */
[----:B------:R-:W0:Y:S02]  /*50c0*/  LDCU.64 UR10, c[0x0][0x4f8] ;  /* 0x00009f00ff0a77ac */ /* 0x000e240008000a00 */
[----:B------:R-:W1:Y:S01]  /*50d0*/  LDC.64 R60, c[0x0][0x500] ;  /* 0x00014000ff3c7b82 */ /* 0x000e620000000a00 */
[----:B------:R-:W-:-:S07]  /*50e0*/  USHF.L.U32 UR6, UR9, 0x9, URZ ;  /* 0x0000000909067899 */ /* 0x000fce00080006ff */
[----:B------:R-:W2:Y:S01]  /*50f0*/  LDC.64 R62, c[0x0][0x550] ;  /* 0x00015400ff3e7b82 */ /* 0x000ea20000000a00 */
[----:B------:R-:W3:Y:S04]  /*5100*/  LDG.E.128 R8, desc[UR16][R12.64] ;  /* 0x000000100c087981 */ /* 0x000ee8000c1e1d00 */
[----:B------:R-:W4:Y:S01]  /*5110*/  LDG.E.128 R56, desc[UR16][R12.64+0x200] ;  /* 0x000200100c387981 */ /* 0x000f22000c1e1d00 */
[----:B------:R-:W-:Y:S02]  /*5120*/  USHF.R.S32.HI UR7, URZ, 0x1f, UR6 ;  /* 0x0000001fff077899 */ /* 0x000fe40008011406 */
[----:B------:R-:W-:Y:S02]  /*5130*/  UISETP.GT.AND UP0, UPT, UR8, 0x1, UPT ;  /* 0x000000010800788c */ /* 0x000fe4000bf04270 */
[----:B0-----:R-:W-:Y:S01]  /*5140*/  UIMAD.WIDE.U32 UR4, UR18, UR10, UR6 ;  /* 0x0000000a120472a5 */ /* 0x001fe2000f8e0006 */
[----:B------:R-:W-:-:S03]  /*5150*/  UMOV UR8, UR9 ;  /* 0x0000000900087c82 */ /* 0x000fc60008000000 */
[----:B------:R-:W-:Y:S01]  /*5160*/  UIMAD UR5, UR18, UR11, UR5 ;  /* 0x0000000b120572a4 */ /* 0x000fe2000f8e0205 */
[----:B---3--:R-:W-:Y:S04]  /*5170*/  STS.128 [R35], R8 ;  /* 0x0000000823007388 */ /* 0x008fe80000000c00 */
[----:B----4-:R-:W-:Y:S01]  /*5180*/  STS.128 [R35+0x200], R56 ;  /* 0x0002003823007388 */ /* 0x010fe20000000c00 */
[----:B------:R-:W-:-:S03]  /*5190*/  NOP ;  /* 0x0000000000007918 */ /* 0x000fc60000000000 */
[----:B------:R-:W0:Y:S04]  /*51a0*/  LDS.128 R4, [R38] ;  /* 0x0000000026047984 */ /* 0x000e280000000c00 */
[----:B------:R-:W3:Y:S01]  /*51b0*/  LDS.128 R8, [R38+0x10] ;  /* 0x0000100026087984 */ /* 0x000ee20000000c00 */
[--C-:B0-----:R-:W-:Y:S02]  /*51c0*/  HADD2.F32 R3, -RZ, R4.reuse.H0_H0 ;  /* 0x20000004ff037230 */ /* 0x101fe40000004100 */
[----:B------:R-:W-:Y:S02]  /*51d0*/  HADD2.F32 R53, -RZ, R4.H1_H1 ;  /* 0x30000004ff357230 */ /* 0x000fe40000004100 */
[----:B------:R-:W-:Y:S02]  /*51e0*/  HADD2.F32 R13, -RZ, R7.H0_H0 ;  /* 0x20000007ff0d7230 */ /* 0x000fe40000004100 */
        /* <DEDUP_REMOVED lines=8> */
[--C-:B------:R-:W-:Y:S01]  /*5270*/  FADD.FTZ R12, R5, R18.reuse ;  /* 0x00000012050c7221 */ /* 0x100fe20000010000 */
[--C-:B------:R-:W-:Y:S02]  /*5280*/  HADD2.F32 R3, -RZ, R6.reuse.H0_H0 ;  /* 0x20000006ff037230 */ /* 0x100fe40000004100 */
[----:B------:R-:W-:Y:S01]  /*5290*/  FSETP.GTU.FTZ.AND P0, PT, R4, 20, PT ;  /* 0x41a000000400780b */ /* 0x000fe20003f1c000 */
[----:B------:R-:W-:Y:S01]  /*52a0*/  HADD2.F32 R5, -RZ, R6.H1_H1 ;  /* 0x30000006ff057230 */ /* 0x000fe20000004100 */
[----:B------:R-:W-:Y:S01]  /*52b0*/  FSETP.GTU.FTZ.AND P2, PT, R12, 20, PT ;  /* 0x41a000000c00780b */ /* 0x000fe20003f5c000 */
[----:B------:R-:W-:Y:S01]  /*52c0*/  FADD.FTZ R54, R3, R18 ;  /* 0x0000001203367221 */ /* 0x000fe20000010000 */
[----:B------:R-:W-:-:S02]  /*52d0*/  HADD2.F32 R7, -RZ, R7.H1_H1 ;  /* 0x30000007ff077230 */ /* 0x000fc40000004100 */
[--C-:B------:R-:W-:Y:S01]  /*52e0*/  FADD.FTZ R6, R5, R18.reuse ;  /* 0x0000001205067221 */ /* 0x100fe20000010000 */
[----:B------:R-:W-:Y:S01]  /*52f0*/  @!P4 FMUL.FTZ R0, R0, -1.4426950216293334961 ;  /* 0xbfb8aa3b0000c820 */ /* 0x000fe20000410000 */
[----:B------:R-:W-:Y:S01]  /*5300*/  FSETP.GTU.FTZ.AND P3, PT, R54, 20, PT ;  /* 0x41a000003600780b */ /* 0x000fe20003f7c000 */
[----:B------:R-:W-:Y:S02]  /*5310*/  @!P1 FMUL.FTZ R2, R53, -1.4426950216293334961 ;  /* 0xbfb8aa3b35029820 */ /* 0x000fe40000410000 */
[----:B------:R-:W-:Y:S02]  /*5320*/  FSETP.GTU.FTZ.AND P6, PT, R6, 20, PT ;  /* 0x41a000000600780b */ /* 0x000fe40003fdc000 */
[----:B------:R-:W0:Y:S01]  /*5330*/  @!P4 MUFU.EX2 R0, R0 ;  /* 0x000000000000c308 */ /* 0x000e220000000800 */
[----:B------:R-:W-:Y:S01]  /*5340*/  @!P0 FMUL.FTZ R3, R4, -1.4426950216293334961 ;  /* 0xbfb8aa3b04038820 */ /* 0x000fe20000410000 */
[----:B------:R-:W-:Y:S01]  /*5350*/  @!P2 FMUL.FTZ R4, R12, -1.4426950216293334961 ;  /* 0xbfb8aa3b0c04a820 */ /* 0x000fe20000410000 */
[--C-:B------:R-:W-:Y:S01]  /*5360*/  FADD.FTZ R12, R13, R18.reuse ;  /* 0x000000120d0c7221 */ /* 0x100fe20000010000 */
[----:B------:R-:W4:Y:S04]  /*5370*/  @!P1 MUFU.EX2 R2, R2 ;  /* 0x0000000200029308 */ /* 0x000f280000000800 */
[----:B------:R-:W-:Y:S01]  /*5380*/  @!P3 FMUL.FTZ R5, R54, -1.4426950216293334961 ;  /* 0xbfb8aa3b3605b820 */ /* 0x000fe20000410000 */
[----:B------:R-:W-:Y:S01]  /*5390*/  FADD.FTZ R54, R7, R18 ;  /* 0x0000001207367221 */ /* 0x000fe20000010000 */
[----:B------:R-:W-:Y:S01]  /*53a0*/  FSETP.GTU.FTZ.AND P5, PT, R12, 20, PT ;  /* 0x41a000000c00780b */ /* 0x000fe20003fbc000 */
[----:B---3--:R-:W-:Y:S01]  /*53b0*/  HADD2.F32 R7, -RZ, R8.H0_H0 ;  /* 0x20000008ff077230 */ /* 0x008fe20000004100 */
[----:B------:R-:W3:Y:S01]  /*53c0*/  @!P0 MUFU.EX2 R3, R3 ;  /* 0x0000000300038308 */ /* 0x000ee20000000800 */
[----:B------:R-:W-:Y:S01]  /*53d0*/  @!P6 FMUL.FTZ R6, R6, -1.4426950216293334961 ;  /* 0xbfb8aa3b0606e820 */ /* 0x000fe20000410000 */
[----:B0-----:R-:W-:-:S02]  /*53e0*/  @!P4 FADD.FTZ R0, R0, 1 ;  /* 0x3f8000000000c421 */ /* 0x001fc40000010000 */
[----:B------:R-:W0:Y:S01]  /*53f0*/  @!P3 MUFU.EX2 R5, R5 ;  /* 0x000000050005b308 */ /* 0x000e220000000800 */
[----:B------:R-:W-:Y:S01]  /*5400*/  FADD.FTZ R7, R7, R18 ;  /* 0x0000001207077221 */ /* 0x000fe20000010000 */
[----:B----4-:R-:W-:Y:S02]  /*5410*/  @!P1 FADD.FTZ R2, R2, 1 ;  /* 0x3f80000002029421 */ /* 0x010fe40000010000 */
[----:B------:R-:W4:Y:S03]  /*5420*/  @!P4 MUFU.RCP R13, R0 ;  /* 0x00000000000dc308 */ /* 0x000f260000001000 */
[----:B------:R-:W-:Y:S01]  /*5430*/  @!P5 FMUL.FTZ R12, R12, -1.4426950216293334961 ;  /* 0xbfb8aa3b0c0cd820 */ /* 0x000fe20000410000 */
[----:B---3--:R-:W-:-:S04]  /*5440*/  @!P0 FADD.FTZ R3, R3, 1 ;  /* 0x3f80000003038421 */ /* 0x008fc80000010000 */
[----:B------:R-:W3:Y:S01]  /*5450*/  @!P1 MUFU.RCP R2, R2 ;  /* 0x0000000200029308 */ /* 0x000ee20000001000 */
[----:B0-----:R-:W-:-:S07]  /*5460*/  @!P3 FADD.FTZ R5, R5, 1 ;  /* 0x3f8000000505b421 */ /* 0x001fce0000010000 */
[----:B------:R-:W0:Y:S01]  /*5470*/  @!P5 MUFU.EX2 R12, R12 ;  /* 0x0000000c000cd308 */ /* 0x000e220000000800 */
[----:B----4-:R-:W-:Y:S01]  /*5480*/  @!P4 FMUL.FTZ R104, R104, R13 ;  /* 0x0000000d6868c220 */ /* 0x010fe20000410000 */
[----:B------:R-:W-:Y:S02]  /*5490*/  FSETP.GTU.FTZ.AND P4, PT, R54, 20, PT ;  /* 0x41a000003600780b */ /* 0x000fe40003f9c000 */
[----:B------:R-:W4:Y:S01]  /*54a0*/  @!P6 MUFU.EX2 R6, R6 ;  /* 0x000000060006e308 */ /* 0x000f220000000800 */
[----:B------:R-:W-:-:S03]  /*54b0*/  HADD2.F32 R13, -RZ, R10.H0_H0 ;  /* 0x2000000aff0d7230 */ /* 0x000fc60000004100 */
[----:B------:R-:W5:Y:S01]  /*54c0*/  @!P3 MUFU.RCP R5, R5 ;  /* 0x000000050005b308 */ /* 0x000f620000001000 */
[----:B---3--:R-:W-:Y:S01]  /*54d0*/  @!P1 FMUL.FTZ R97, R97, R2 ;  /* 0x0000000261619220 */ /* 0x008fe20000410000 */
[----:B------:R-:W-:Y:S01]  /*54e0*/  FSETP.GTU.FTZ.AND P1, PT, R7, 20, PT ;  /* 0x41a000000700780b */ /* 0x000fe20003f3c000 */
[----:B------:R-:W-:Y:S01]  /*54f0*/  FADD.FTZ R13, R13, R18 ;  /* 0x000000120d0d7221 */ /* 0x000fe20000010000 */
[----:B0-----:R-:W-:-:S03]  /*5500*/  @!P5 FADD.FTZ R12, R12, 1 ;  /* 0x3f8000000c0cd421 */ /* 0x001fc60000010000 */
[----:B------:R-:W-:Y:S01]  /*5510*/  @!P4 FMUL.FTZ R0, R54, -1.4426950216293334961 ;  /* 0xbfb8aa3b3600c820 */ /* 0x000fe20000410000 */
[----:B------:R-:W0:Y:S01]  /*5520*/  @!P2 MUFU.EX2 R4, R4 ;  /* 0x000000040004a308 */ /* 0x000e220000000800 */
[----:B----4-:R-:W-:-:S03]  /*5530*/  @!P6 FADD.FTZ R6, R6, 1 ;  /* 0x3f8000000606e421 */ /* 0x010fc60000010000 */
[----:B------:R3:W4:Y:S01]  /*5540*/  @!P0 MUFU.RCP R53, R3 ;  /* 0x0000000300358308 */ /* 0x0007220000001000 */
[----:B-----5:R-:W-:Y:S01]  /*5550*/  @!P3 FMUL.FTZ R48, R48, R5 ;  /* 0x000000053030b220 */ /* 0x020fe20000410000 */
[----:B------:R-:W-:-:S06]  /*5560*/  HADD2.F32 R5, -RZ, R8.H1_H1 ;  /* 0x30000008ff057230 */ /* 0x000fcc0000004100 */
[----:B------:R-:W5:Y:S01]  /*5570*/  @!P4 MUFU.EX2 R0, R0 ;  /* 0x000000000000c308 */ /* 0x000f620000000800 */
[----:B---3--:R-:W-:Y:S01]  /*5580*/  @!P1 FMUL.FTZ R3, R7, -1.4426950216293334961 ;  /* 0xbfb8aa3b07039820 */ /* 0x008fe20000410000 */
[----:B0-----:R-:W-:Y:S01]  /*5590*/  @!P2 FADD.FTZ R4, R4, 1 ;  /* 0x3f8000000404a421 */ /* 0x001fe20000010000 */
[--C-:B------:R-:W-:Y:S01]  /*55a0*/  HADD2.F32 R7, -RZ, R9.reuse.H0_H0 ;  /* 0x20000009ff077230 */ /* 0x100fe20000004100 */
[----:B------:R-:W0:Y:S01]  /*55b0*/  @!P5 MUFU.RCP R55, R12 ;  /* 0x0000000c0037d308 */ /* 0x000e220000001000 */
[----:B------:R-:W-:-:S03]  /*55c0*/  HADD2.F32 R9, -RZ, R9.H1_H1 ;  /* 0x30000009ff097230 */ /* 0x000fc60000004100 */
[--C-:B------:R-:W-:Y:S01]  /*55d0*/  FADD.FTZ R7, R7, R18.reuse ;  /* 0x0000001207077221 */ /* 0x100fe20000010000 */
[----:B----4-:R-:W-:Y:S01]  /*55e0*/  @!P0 FMUL.FTZ R52, R52, R53 ;  /* 0x0000003534348220 */ /* 0x010fe20000410000 */
[----:B------:R-:W-:Y:S02]  /*55f0*/  HADD2.F32 R53, -RZ, R10.H1_H1 ;  /* 0x3000000aff357230 */ /* 0x000fe40000004100 */
[----:B------:R-:W3:Y:S01]  /*5600*/  @!P1 MUFU.EX2 R3, R3 ;  /* 0x0000000300039308 */ /* 0x000ee20000000800 */
[--C-:B------:R-:W-:Y:S01]  /*5610*/  FADD.FTZ R9, R9, R18.reuse ;  /* 0x0000001209097221 */ /* 0x100fe20000010000 */
[----:B-----5:R-:W-:Y:S01]  /*5620*/  @!P4 FADD.FTZ R2, R0, 1 ;  /* 0x3f8000000002c421 */ /* 0x020fe20000010000 */
[--C-:B------:R-:W-:Y:S01]  /*5630*/  FADD.FTZ R0, R5, R18.reuse ;  /* 0x0000001205007221 */ /* 0x100fe20000010000 */
[----:B------:R-:W4:Y:S01]  /*5640*/  @!P6 MUFU.RCP R6, R6 ;  /* 0x000000060006e308 */ /* 0x000f220000001000 */
[--C-:B------:R-:W-:Y:S02]  /*5650*/  HADD2.F32 R5, -RZ, R11.reuse.H0_H0 ;  /* 0x2000000bff057230 */ /* 0x100fe40000004100 */
[--C-:B------:R-:W-:Y:S01]  /*5660*/  FADD.FTZ R53, R53, R18.reuse ;  /* 0x0000001235357221 */ /* 0x100fe20000010000 */
[----:B------:R-:W-:Y:S01]  /*5670*/  HADD2.F32 R11, -RZ, R11.H1_H1 ;  /* 0x3000000bff0b7230 */ /* 0x000fe20000004100 */
[----:B------:R-:W-:Y:S01]  /*5680*/  FSETP.GTU.FTZ.AND P0, PT, R0, 20, PT ;  /* 0x41a000000000780b */ /* 0x000fe20003f1c000 */
[--C-:B------:R-:W-:Y:S01]  /*5690*/  FADD.FTZ R10, R5, R18.reuse ;  /* 0x00000012050a7221 */ /* 0x100fe20000010000 */
[----:B0-----:R-:W-:Y:S01]  /*56a0*/  @!P5 FMUL.FTZ R50, R50, R55 ;  /* 0x000000373232d220 */ /* 0x001fe20000410000 */
[----:B------:R-:W0:Y:S01]  /*56b0*/  @!P4 MUFU.RCP R2, R2 ;  /* 0x000000020002c308 */ /* 0x000e220000001000 */
[----:B------:R-:W-:Y:S01]  /*56c0*/  FSETP.GTU.FTZ.AND P5, PT, R13, 20, PT ;  /* 0x41a000000d00780b */ /* 0x000fe20003fbc000 */
[----:B---3--:R-:W-:Y:S01]  /*56d0*/  @!P1 FADD.FTZ R3, R3, 1 ;  /* 0x3f80000003039421 */ /* 0x008fe20000010000 */
[----:B------:R-:W-:Y:S01]  /*56e0*/  FADD.FTZ R11, R11, R18 ;  /* 0x000000120b0b7221 */ /* 0x000fe20000010000 */
[----:B------:R-:W-:-:S04]  /*56f0*/  FSETP.GTU.FTZ.AND P3, PT, R7, 20, PT ;  /* 0x41a000000700780b */ /* 0x000fc80003f7c000 */
[----:B------:R-:W3:Y:S02]  /*5700*/  @!P2 MUFU.RCP R4, R4 ;  /* 0x000000040004a308 */ /* 0x000ee40000001000 */
[----:B------:R-:W-:Y:S01]  /*5710*/  @!P0 FMUL.FTZ R0, R0, -1.4426950216293334961 ;  /* 0xbfb8aa3b00008820 */ /* 0x000fe20000410000 */
[----:B----4-:R-:W-:Y:S01]  /*5720*/  @!P6 FMUL.FTZ R49, R49, R6 ;  /* 0x000000063131e220 */ /* 0x010fe20000410000 */
[----:B------:R-:W-:Y:S02]  /*5730*/  FSETP.GTU.FTZ.AND P6, PT, R53, 20, PT ;  /* 0x41a000003500780b */ /* 0x000fe40003fdc000 */
[----:B------:R-:W-:Y:S02]  /*5740*/  F2FP.F16.F32.PACK_AB R6, R116, R109 ;  /* 0x0000006d7406723e */ /* 0x000fe400000000ff */
[----:B------:R-:W-:Y:S01]  /*5750*/  F2FP.F16.F32.PACK_AB R109, R114, R105 ;  /* 0x00000069726d723e */ /* 0x000fe200000000ff */
[----:B------:R-:W4:Y:S01]  /*5760*/  @!P1 MUFU.RCP R3, R3 ;  /* 0x0000000300039308 */ /* 0x000f220000001000 */
[----:B------:R-:W-:Y:S01]  /*5770*/  F2FP.F16.F32.PACK_AB R106, R49, R48 ;  /* 0x00000030316a723e */ /* 0x000fe200000000ff */
[----:B0-----:R-:W-:Y:S01]  /*5780*/  @!P4 FMUL.FTZ R51, R51, R2 ;  /* 0x000000023333c220 */ /* 0x001fe20000410000 */
[----:B------:R-:W-:Y:S01]  /*5790*/  FSETP.GTU.FTZ.AND P4, PT, R10, 20, PT ;  /* 0x41a000000a00780b */ /* 0x000fe20003f9c000 */
[----:B------:R-:W-:Y:S01]  /*57a0*/  @!P3 FMUL.FTZ R2, R7, -1.4426950216293334961 ;  /* 0xbfb8aa3b0702b820 */ /* 0x000fe20000410000 */
[----:B------:R-:W-:-:S03]  /*57b0*/  F2FP.F16.F32.PACK_AB R7, R122, R113 ;  /* 0x000000717a07723e */ /* 0x000fc600000000ff */
[----:B------:R-:W0:Y:S01]  /*57c0*/  @!P0 MUFU.EX2 R0, R0 ;  /* 0x0000000000008308 */ /* 0x000e220000000800 */
[----:B------:R-:W-:Y:S01]  /*57d0*/  @!P6 FMUL.FTZ R5, R53, -1.4426950216293334961 ;  /* 0xbfb8aa3b3505e820 */ /* 0x000fe20000410000 */
[----:B---3--:R-:W-:Y:S01]  /*57e0*/  @!P2 FMUL.FTZ R47, R47, R4 ;  /* 0x000000042f2fa220 */ /* 0x008fe20000410000 */
[----:B------:R-:W-:Y:S01]  /*57f0*/  FSETP.GTU.FTZ.AND P2, PT, R9, 20, PT ;  /* 0x41a000000900780b */ /* 0x000fe20003f5c000 */
[----:B------:R-:W-:Y:S01]  /*5800*/  @!P5 FMUL.FTZ R4, R13, -1.4426950216293334961 ;  /* 0xbfb8aa3b0d04d820 */ /* 0x000fe20000410000 */
[----:B------:R-:W3:Y:S02]  /*5810*/  @!P3 MUFU.EX2 R2, R2 ;  /* 0x000000020002b308 */ /* 0x000ee40000000800 */
[----:B------:R-:W-:Y:S01]  /*5820*/  F2FP.F16.F32.PACK_AB R105, R47, R52 ;  /* 0x000000342f69723e */ /* 0x000fe200000000ff */
[----:B------:R-:W-:Y:S01]  /*5830*/  @!P4 FMUL.FTZ R10, R10, -1.4426950216293334961 ;  /* 0xbfb8aa3b0a0ac820 */ /* 0x000fe20000410000 */
[----:B------:R5:W1:Y:S01]  /*5840*/  @!P5 MUFU.EX2 R8, R4 ;  /* 0x000000040008d308 */ /* 0x000a620000000800 */
[----:B----4-:R-:W-:Y:S01]  /*5850*/  @!P1 FMUL.FTZ R46, R46, R3 ;  /* 0x000000032e2e9220 */ /* 0x010fe20000410000 */
[----:B------:R-:W-:-:S03]  /*5860*/  FSETP.GTU.FTZ.AND P1, PT, R11, 20, PT ;  /* 0x41a000000b00780b */ /* 0x000fc60003f3c000 */
[----:B------:R-:W4:Y:S01]  /*5870*/  @!P4 MUFU.EX2 R10, R10 ;  /* 0x0000000a000ac308 */ /* 0x000f220000000800 */
[----:B0-----:R-:W-:Y:S01]  /*5880*/  @!P0 FADD.FTZ R0, R0, 1 ;  /* 0x3f80000000008421 */ /* 0x001fe20000010000 */
[----:B------:R-:W-:Y:S02]  /*5890*/  @!P2 FMUL.FTZ R3, R9, -1.4426950216293334961 ;  /* 0xbfb8aa3b0903a820 */ /* 0x000fe40000410000 */
[----:B------:R0:W2:Y:S01]  /*58a0*/  @!P6 MUFU.EX2 R9, R5 ;  /* 0x000000050009e308 */ /* 0x0000a20000000800 */
[----:B-----5:R-:W-:Y:S01]  /*58b0*/  F2FP.F16.F32.PACK_AB R4, R108, R99 ;  /* 0x000000636c04723e */ /* 0x020fe200000000ff */
[----:B---3--:R-:W-:Y:S01]  /*58c0*/  @!P3 FADD.FTZ R2, R2, 1 ;  /* 0x3f8000000202b421 */ /* 0x008fe20000010000 */
[----:B------:R-:W-:Y:S01]  /*58d0*/  F2FP.F16.F32.PACK_AB R108, R112, R103 ;  /* 0x00000067706c723e */ /* 0x000fe200000000ff */
[----:B------:R2:W3:Y:S01]  /*58e0*/  @!P0 MUFU.RCP R54, R0 ;  /* 0x0000000000368308 */ /* 0x0004e20000001000 */
[----:B-1----:R-:W-:Y:S01]  /*58f0*/  @!P5 FADD.FTZ R8, R8, 1 ;  /* 0x3f8000000808d421 */ /* 0x002fe20000010000 */
[----:B------:R-:W-:Y:S01]  /*5900*/  @!P1 FMUL.FTZ R11, R11, -1.4426950216293334961 ;  /* 0xbfb8aa3b0b0b9820 */ /* 0x000fe20000410000 */
[----:B0-----:R-:W-:Y:S01]  /*5910*/  F2FP.F16.F32.PACK_AB R5, R110, R101 ;  /* 0x000000656e05723e */ /* 0x001fe200000000ff */
[----:B----4-:R-:W-:Y:S01]  /*5920*/  @!P4 FADD.FTZ R12, R10, 1 ;  /* 0x3f8000000a0cc421 */ /* 0x010fe20000010000 */
[----:B------:R-:W-:-:S03]  /*5930*/  F2FP.F16.F32.PACK_AB R110, R118, R107 ;  /* 0x0000006b766e723e */ /* 0x000fc600000000ff */
[----:B------:R0:W1:Y:S01]  /*5940*/  @!P1 MUFU.EX2 R13, R11 ;  /* 0x0000000b000d9308 */ /* 0x0000620000000800 */
[----:B------:R-:W-:Y:S01]  /*5950*/  F2FP.F16.F32.PACK_AB R107, R51, R50 ;  /* 0x00000032336b723e */ /* 0x000fe200000000ff */
[----:B------:R-:W-:Y:S01]  /*5960*/  STS.128 [R38], R4 ;  /* 0x0000000426007388 */ /* 0x000fe20000000c00 */
[----:B--2---:R-:W-:Y:S01]  /*5970*/  @!P6 FADD.FTZ R0, R9, 1 ;  /* 0x3f8000000900e421 */ /* 0x004fe20000010000 */
[----:B------:R0:W2:Y:S02]  /*5980*/  @!P5 MUFU.RCP R57, R8 ;  /* 0x000000080039d308 */ /* 0x0000a40000001000 */
[----:B------:R-:W-:Y:S01]  /*5990*/  STS.128 [R38+0x10], R108 ;  /* 0x0000106c26007388 */ /* 0x000fe20000000c00 */
[----:B------:R-:W-:-:S03]  /*59a0*/  NOP ;  /* 0x0000000000007918 */ /* 0x000fc60000000000 */
[----:B0-----:R-:W0:Y:S02]  /*59b0*/  LDS.128 R8, [R35] ;  /* 0x0000000023087984 */ /* 0x001e240000000c00 */
[----:B------:R-:W4:Y:S01]  /*59c0*/  @!P2 MUFU.EX2 R3, R3 ;  /* 0x000000030003a308 */ /* 0x000f220000000800 */
[----:B---3--:R-:W-:Y:S01]  /*59d0*/  @!P0 FMUL.FTZ R45, R45, R54 ;  /* 0x000000362d2d8220 */ /* 0x008fe20000410000 */
[----:B-1----:R-:W-:Y:S01]  /*59e0*/  @!P1 FADD.FTZ R53, R13, 1 ;  /* 0x3f8000000d359421 */ /* 0x002fe20000010000 */
[----:B------:R-:W1:Y:S01]  /*59f0*/  LDS.128 R4, [R35+0x200] ;  /* 0x0002000023047984 */ /* 0x000e620000000c00 */
[----:B------:R-:W3:Y:S01]  /*5a00*/  @!P3 MUFU.RCP R55, R2 ;  /* 0x000000020037b308 */ /* 0x000ee20000001000 */
[----:B--2---:R-:W-:-:S07]  /*5a10*/  @!P5 FMUL.FTZ R42, R42, R57 ;  /* 0x000000392a2ad220 */ /* 0x004fce0000410000 */
[----:B------:R-:W2:Y:S01]  /*5a20*/  @!P4 MUFU.RCP R59, R12 ;  /* 0x0000000c003bc308 */ /* 0x000ea20000001000 */
[----:B----4-:R-:W-:-:S07]  /*5a30*/  @!P2 FADD.FTZ R3, R3, 1 ;  /* 0x3f8000000303a421 */ /* 0x010fce0000010000 */
[----:B------:R4:W5:Y:S01]  /*5a40*/  @!P2 MUFU.RCP R56, R3 ;  /* 0x000000030038a308 */ /* 0x0009620000001000 */
[----:B---3--:R-:W-:Y:S02]  /*5a50*/  @!P3 FMUL.FTZ R44, R44, R55 ;  /* 0x000000372c2cb220 */ /* 0x008fe40000410000 */
[----:B------:R-:W3:Y:S05]  /*5a60*/  LDC.64 R54, c[0x0][0x560] ;  /* 0x00015800ff367b82 */ /* 0x000eea0000000a00 */
[----:B------:R-:W0:Y:S01]  /*5a70*/  @!P6 MUFU.RCP R0, R0 ;  /* 0x000000000000e308 */ /* 0x000e220000001000 */
[----:B----4-:R-:W-:-:S04]  /*5a80*/  IMAD.WIDE.U32 R2, R16, R60, UR4 ;  /* 0x0000000410027e25 */ /* 0x010fc8000f8e003c */
[----:B--2---:R-:W-:Y:S01]  /*5a90*/  @!P4 FMUL.FTZ R40, R40, R59 ;  /* 0x0000003b2828c220 */ /* 0x004fe20000410000 */
[----:B------:R-:W2:Y:S01]  /*5aa0*/  LDCU.64 UR4, c[0x0][0x518] ;  /* 0x0000a300ff0477ac */ /* 0x000ea20008000a00 */
[----:B------:R-:W-:Y:S01]  /*5ab0*/  IMAD R3, R16, R61, R3 ;  /* 0x0000003d10037224 */ /* 0x000fe200078e0203 */
[C---:B------:R-:W-:Y:S01]  /*5ac0*/  LEA R12, P0, R2.reuse, R62, 0x1 ;  /* 0x0000003e020c7211 */ /* 0x040fe200078008ff */
[----:B------:R-:W4:Y:S03]  /*5ad0*/  @!P1 MUFU.RCP R58, R53 ;  /* 0x00000035003a9308 */ /* 0x000f260000001000 */
[----:B------:R-:W-:Y:S01]  /*5ae0*/  LEA.HI.X R13, R2, R63, R3, 0x1, P0 ;  /* 0x0000003f020d7211 */ /* 0x000fe200000f0c03 */
[----:B-----5:R-:W-:Y:S01]  /*5af0*/  @!P2 FMUL.FTZ R43, R43, R56 ;  /* 0x000000382b2ba220 */ /* 0x020fe20000410000 */
[----:B------:R-:W-:Y:S02]  /*5b00*/  F2FP.F16.F32.PACK_AB R56, R45, R46 ;  /* 0x0000002e2d38723e */ /* 0x000fe400000000ff */
[----:B------:R-:W-:Y:S01]  /*5b10*/  IADD3 R28, P2, PT, R28, -0x400, RZ ;  /* 0xfffffc001c1c7810 */ /* 0x000fe20007f5e0ff */
[----:B------:R-:W-:Y:S01]  /*5b20*/  IMAD.WIDE.U32 R2, R34, 0x10, R12 ;  /* 0x0000001022027825 */ /* 0x000fe200078e000c */
[----:B------:R-:W-:Y:S01]  /*5b30*/  F2FP.F16.F32.PACK_AB R57, R43, R44 ;  /* 0x0000002c2b39723e */ /* 0x000fe200000000ff */
[----:B------:R-:W5:Y:S02]  /*5b40*/  LDC.64 R12, c[0x0][0x520] ;  /* 0x00014800ff0c7b82 */ /* 0x000f640000000a00 */
[----:B0-----:R-:W-:Y:S01]  /*5b50*/  @!P6 FMUL.FTZ R41, R41, R0 ;  /* 0x000000002929e220 */ /* 0x001fe20000410000 */
[----:B------:R-:W-:Y:S01]  /*5b60*/  FADD.FTZ R0, R104, R37 ;  /* 0x0000002568007221 */ /* 0x000fe20000010000 */
[----:B------:R-:W-:Y:S01]  /*5b70*/  STG.E.128 desc[UR16][R2.64], R8 ;  /* 0x0000000802007986 */ /* 0x000fe2000c101d10 */
[----:B------:R-:W-:Y:S01]  /*5b80*/  F2FP.F16.F32.PACK_AB R104, R97, R104 ;  /* 0x000000686168723e */ /* 0x000fe200000000ff */
[----:B--2---:R-:W-:Y:S01]  /*5b90*/  UIMAD.WIDE.U32 UR6, UR18, UR4, UR6 ;  /* 0x00000004120672a5 */ /* 0x004fe2000f8e0006 */
[----:B------:R-:W-:Y:S01]  /*5ba0*/  FADD.FTZ R37, R0, R97 ;  /* 0x0000006100257221 */ /* 0x000fe20000010000 */
[----:B-1----:R5:W-:Y:S01]  /*5bb0*/  STG.E.128 desc[UR16][R2.64+0x200], R4 ;  /* 0x0002000402007986 */ /* 0x002be2000c101d10 */
[----:B------:R-:W-:Y:S01]  /*5bc0*/  IADD3.X R29, PT, PT, R29, -0x1, RZ, P2, !PT ;  /* 0xffffffff1d1d7810 */ /* 0x000fe200017fe4ff */
[----:B----4-:R-:W-:Y:S01]  /*5bd0*/  @!P1 FMUL.FTZ R39, R39, R58 ;  /* 0x0000003a27279220 */ /* 0x010fe20000410000 */
[----:B------:R-:W-:Y:S01]  /*5be0*/  F2FP.F16.F32.PACK_AB R58, R41, R42 ;  /* 0x0000002a293a723e */ /* 0x000fe200000000ff */
[----:B------:R-:W-:Y:S01]  /*5bf0*/  BAR.SYNC.DEFER_BLOCKING 0x0 ;  /* 0x0000000000007b1d */ /* 0x000fe20000010000 */
[----:B------:R-:W-:Y:S01]  /*5c00*/  FADD.FTZ R52, R37, R52 ;  /* 0x0000003425347221 */ /* 0x000fe20000010000 */
[----:B------:R-:W-:Y:S01]  /*5c10*/  UIMAD UR7, UR18, UR5, UR7 ;  /* 0x00000005120772a4 */ /* 0x000fe2000f8e0207 */
[----:B------:R-:W-:-:S02]  /*5c20*/  F2FP.F16.F32.PACK_AB R59, R39, R40 ;  /* 0x00000028273b723e */ /* 0x000fc400000000ff */
[----:B------:R-:W-:Y:S01]  /*5c30*/  FADD.FTZ R47, R52, R47 ;  /* 0x0000002f342f7221 */ /* 0x000fe20000010000 */
[----:B------:R-:W-:-:S03]  /*5c40*/  IADD3 R30, P1, PT, R30, -0x400, RZ ;  /* 0xfffffc001e1e7810 */ /* 0x000fc60007f3e0ff */
[----:B------:R-:W-:Y:S01]  /*5c50*/  FADD.FTZ R48, R47, R48 ;  /* 0x000000302f307221 */ /* 0x000fe20000010000 */
[----:B------:R-:W-:-:S03]  /*5c60*/  IADD3.X R31, PT, PT, R31, -0x1, RZ, P1, !PT ;  /* 0xffffffff1f1f7810 */ /* 0x000fc60000ffe4ff */
[----:B------:R-:W-:Y:S01]  /*5c70*/  FADD.FTZ R49, R48, R49 ;  /* 0x0000003130317221 */ /* 0x000fe20000010000 */
[----:B-----5:R-:W-:-:S04]  /*5c80*/  IMAD.WIDE.U32 R2, R16, R12, UR6 ;  /* 0x0000000610027e25 */ /* 0x020fc8000f8e000c */
[----:B------:R-:W-:Y:S01]  /*5c90*/  FADD.FTZ R50, R49, R50 ;  /* 0x0000003231327221 */ /* 0x000fe20000010000 */
[----:B------:R-:W-:Y:S01]  /*5ca0*/  IMAD R0, R16, R13, R3 ;  /* 0x0000000d10007224 */ /* 0x000fe200078e0203 */
[----:B---3--:R-:W-:Y:S02]  /*5cb0*/  LEA R4, P0, R2, R54, 0x1 ;  /* 0x0000003602047211 */ /* 0x008fe400078008ff */
        /* <DEDUP_REMOVED lines=21> */
.L_x_7541:
[----:B------:R-:W1:Y:S01]  /*5e10*/  LDC.64 R6, c[0x0][0x548] ;  /* 0x00015200ff067b82 */ /* 0x000e620000000a00 */
[----:B------:R-:W2:Y:S01]  /*5e20*/  S2R R12, SR_TID.X ;  /* 0x00000000000c7919 */ /* 0x000ea20000002100 */
[----:B------:R-:W2:Y:S06]  /*5e30*/  LDCU UR7, c[0x0][0x38c] ;  /* 0x00007180ff0777ac */ /* 0x000eac0008000800 */
[----:B0-----:R-:W0:Y:S01]  /*5e40*/  LDC.64 R8, c[0x0][0x568] ;  /* 0x00015a00ff087b82 */ /* 0x001e220000000a00 */
[----:B-1----:R-:W-:-:S04]  /*5e50*/  ISETP.NE.U32.AND P1, PT, R6, RZ, PT ;  /* 0x000000ff0600720c */ /* 0x002fc80003f25070 */
[----:B------:R-:W-:Y:S02]  /*5e60*/  ISETP.NE.AND.EX P1, PT, R7, RZ, PT, P1 ;  /* 0x000000ff0700720c */ /* 0x000fe40003f25310 */
[----:B0-----:R-:W-:Y:S02]  /*5e70*/  ISETP.NE.U32.AND P0, PT, R8, RZ, PT ;  /* 0x000000ff0800720c */ /* 0x001fe40003f05070 */
[----:B--2---:R-:W-:Y:S02]  /*5e80*/  ISETP.GE.AND P2, PT, R12, UR7, PT ;  /* 0x000000070c007c0c */ /* 0x004fe4000bf46270 */
        /* <DEDUP_REMOVED lines=26> */
.L_x_7583:
[----:B------:R-:W-:Y:S05]  /*6030*/  BSYNC.RECONVERGENT B0 ;  /* 0x0000000000007941 */ /* 0x000fea0003800200 */
.L_x_7582:
        /* <DEDUP_REMOVED lines=26> */
.L_x_7585:
[----:B------:R-:W-:Y:S05]  /*61e0*/  BSYNC.RECONVERGENT B0 ;  /* 0x0000000000007941 */ /* 0x000fea0003800200 */
.L_x_7584:
[----:B------:R-:W-:Y:S05]  /*61f0*/  @P2 EXIT ;  /* 0x000000000000294d */ /* 0x000fea0003800000 */
[----:B------:R-:W1:Y:S01]  /*6200*/  LDCU.64 UR8, c[0x0][0x4e8] ;  /* 0x00009d00ff0877ac */ /* 0x000e620008000a00 */
[----:B------:R-:W2:Y:S01]  /*6210*/  S2UR UR5, SR_CgaCtaId ;  /* 0x00000000000579c3 */ /* 0x000ea20000008800 */
[----:B------:R-:W-:Y:S01]  /*6220*/  BSSY.RECONVERGENT B0, `(.L_x_7586) ;  /* 0x0000046000007945 */ /* 0x000fe20003800200 */
[----:B------:R-:W-:Y:S01]  /*6230*/  MOV R23, R12 ;  /* 0x0000000c00177202 */ /* 0x000fe20000000f00 */
        /* <DEDUP_REMOVED lines=18> */
.L_x_7587:
[C---:B------:R-:W-:Y:S01]  /*6360*/  LEA R0, R23.reuse, UR4, 0x2 ;  /* 0x0000000417007c11 */ /* 0x040fe2000f8e10ff */
[C---:B-1----:R-:W-:Y:S01]  /*6370*/  IMAD.WIDE.U32 R12, R23.reuse, UR28, RZ ;  /* 0x0000001c170c7c25 */ /* 0x042fe2000f8e00ff */
[----:B-----5:R-:W-:Y:S02]  /*6380*/  SHF.R.S32.HI R18, RZ, 0x1f, R23 ;  /* 0x0000001fff127819 */ /* 0x020fe40000011417 */
        /* <DEDUP_REMOVED lines=48> */
.L_x_7586:
[----:B------:R-:W-:Y:S05]  /*6690*/  EXIT ;  /* 0x000000000000794d */ /* 0x000fea0003800000 */
.L_x_7588:
        /* <DEDUP_REMOVED lines=14> */
.L_x_10490:


//--------------------- .text._Z25selective_scan_bwd_kernelI32Selective_Scan_bwd_kernel_traitsILi32ELi16ELb1ELb0ELb0ELb1ELb1EN3c104HalfEfEEv12SSMParamsBwd --------------------------
	.section	.text._Z25selective_scan_bwd_kernelI32Selective_Scan_bwd_kernel_traitsILi32ELi16ELb1ELb0ELb0ELb1ELb1EN3c104HalfEfEEv12SSMParamsBwd,"ax",@progbits
	.align	128
        .global         _Z25selective_scan_bwd_kernelI32Selective_Scan_bwd_kernel_traitsILi32ELi16ELb1ELb0ELb0ELb1ELb1EN3c104HalfEfEEv12SSMParamsBwd
        .type           _Z25selective_scan_bwd_kernelI32Selective_Scan_bwd_kernel_traitsILi32ELi16ELb1ELb0ELb0ELb1ELb1EN3c104HalfEfEEv12SSMParamsBwd,@function
        .size           _Z25selective_scan_bwd_kernelI32Selective_Scan_bwd_kernel_traitsILi32ELi16ELb1ELb0ELb0ELb1ELb1EN3c104HalfEfEEv12SSMParamsBwd,(.L_x_10491 - _Z25selective_scan_bwd_kernelI32Selective_Scan_bwd_kernel_traitsILi32ELi16ELb1ELb0ELb0ELb1ELb1EN3c104HalfEfEEv12SSMParamsBwd)
        .other          _Z25selective_scan_bwd_kernelI32Selective_Scan_bwd_kernel_traitsILi32ELi16ELb1ELb0ELb0ELb1ELb1EN3c104HalfEfEEv12SSMParamsBwd,@"STO_CUDA_ENTRY STV_DEFAULT"
_Z25selective_scan_bwd_kernelI32Selective_Scan_bwd_kernel_traitsILi32ELi16ELb1ELb0ELb0ELb1ELb1EN3c104HalfEfEEv12SSMParamsBwd:
.text._Z25selective_scan_bwd_kernelI32Selective_Scan_bwd_kernel_traitsILi32ELi16ELb1ELb0ELb0ELb1ELb1EN3c104HalfEfEEv12SSMParamsBwd:
        /* <DEDUP_REMOVED lines=8> */
[----:B------:R-:W2:Y:S01]  /*0080*/  LDC.64 R4, c[0x0][0x470] ;  /* 0x00011c00ff047b82 */ /* 0x000ea20000000a00 */
[----:B0-----:R-:W-:-:S07]  /*0090*/  ISETP.NE.U32.AND P0, PT, R2, RZ, PT ;  /* 0x000000ff0200720c */ /* 0x001fce0003f05070 */
[----:B------:R-:W3:Y:S01]  /*00a0*/  S2UR UR18, SR_CTAID.X ;  /* 0x00000000001279c3 */ /* 0x000ee20000002500 */
[----:B------:R-:W-:-:S07]  /*00b0*/  ISETP.NE.AND.EX P0, PT, R3, RZ, PT, P0 ;  /* 0x000000ff0300720c */ /* 0x000fce0003f05300 */
[----:B------:R-:W0:Y:S01]  /*00c0*/  LDC R17, c[0x0][0x394] ;  /* 0x0000e500ff117b82 */ /* 0x000e220000000800 */
[----:B--2---:R-:W-:-:S07]  /*00d0*/  ISETP.NE.U32.AND P1, PT, R4, RZ, PT ;  /* 0x000000ff0400720c */ /* 0x004fce0003f25070 */
[----:B------:R-:W2:Y:S01]  /*00e0*/  LDC.64 R12, c[0x0][0x448] ;  /* 0x00011200ff0c7b82 */ /* 0x000ea20000000a00 */
[C---:B-1----:R-:W-:Y:S02]  /*00f0*/  @P0 LEA R2, P2, R58.reuse, R2, 0x2 ;  /* 0x000000023a020211 */ /* 0x042fe400078410ff */
[----:B------:R-:W-:Y:S02]  /*0100*/  ISETP.NE.AND.EX P1, PT, R5, RZ, PT, P1 ;  /* 0x000000ff0500720c */ /* 0x000fe40003f25310 */
[----:B------:R-:W-:-:S03]  /*0110*/  @P0 LEA.HI.X R3, R58, R3, RZ, 0x2, P2 ;  /* 0x000000033a030211 */ /* 0x000fc600010f14ff */
[----:B------:R-:W1:Y:S02]  /*0120*/  LDC.64 R42, c[0x0][0x4a0] ;  /* 0x00012800ff2a7b82 */ /* 0x000e640000000a00 */
[----:B------:R0:W5:Y:S01]  /*0130*/  @P0 LDG.E R57, desc[UR16][R2.64] ;  /* 0x0000001002390981 */ /* 0x000162000c1e1900 */
[----:B----4-:R-:W-:-:S04]  /*0140*/  ISETP.NE.U32.AND P0, PT, R6, RZ, PT ;  /* 0x000000ff0600720c */ /* 0x010fc80003f05070 */
[----:B------:R-:W-:Y:S01]  /*0150*/  ISETP.NE.AND.EX P0, PT, R7, RZ, PT, P0 ;  /* 0x000000ff0700720c */ /* 0x000fe20003f05300 */
[----:B---3--:R-:W-:Y:S01]  /*0160*/  UIMAD.WIDE.U32 UR6, UR18, UR12, URZ ;  /* 0x0000000c120672a5 */ /* 0x008fe2000f8e00ff */
[C---:B------:R-:W-:Y:S01]  /*0170*/  @P1 LEA R4, P3, R58.reuse, R4, 0x2 ;  /* 0x000000043a041211 */ /* 0x040fe200078610ff */
[----:B------:R-:W-:Y:S01]  /*0180*/  UIMAD.WIDE.U32 UR4, UR18, UR8, URZ ;  /* 0x00000008120472a5 */ /* 0x000fe2000f8e00ff */
[----:B------:R-:W3:Y:S01]  /*0190*/  LDC.64 R14, c[0x0][0x450] ;  /* 0x00011400ff0e7b82 */ /* 0x000ee20000000a00 */
[----:B------:R-:W-:Y:S01]  /*01a0*/  UIMAD UR8, UR18, UR13, UR7 ;  /* 0x0000000d120872a4 */ /* 0x000fe2000f8e0207 */
[----:B------:R-:W-:-:S06]  /*01b0*/  @P1 LEA.HI.X R5, R58, R5, RZ, 0x2, P3 ;  /* 0x000000053a051211 */ /* 0x000fcc00018f14ff */
[----:B------:R-:W4:Y:S08]  /*01c0*/  LDC.64 R20, c[0x0][0x460] ;  /* 0x00011800ff147b82 */ /* 0x000f300000000a00 */
[----:B------:R-:W2:Y:S01]  /*01d0*/  @P0 LDC R9, c[0x0][0x384] ;  /* 0x0000e100ff090b82 */ /* 0x000ea20000000800 */
[----:B------:R-:W-:Y:S01]  /*01e0*/  UIMAD UR9, UR18, UR9, UR5 ;  /* 0x00000009120972a4 */ /* 0x000fe2000f8e0205 */
[----:B------:R0:W5:Y:S02]  /*01f0*/  @P1 LDG.E R56, desc[UR16][R4.64] ;  /* 0x0000001004381981 */ /* 0x000164000c1e1900 */
[----:B0-----:R-:W-:-:S04]  /*0200*/  MOV R3, UR5 ;  /* 0x0000000500037c02 */ /* 0x001fc80008000f00 */
[----:B------:R-:W0:Y:S01]  /*0210*/  @P0 LDC R19, c[0x0][0x38c] ;  /* 0x0000e300ff130b82 */ /* 0x000e220000000800 */
[----:B------:R-:W-:Y:S02]  /*0220*/  MOV R4, UR6 ;  /* 0x0000000600047c02 */ /* 0x000fe40008000f00 */
[----:B------:R-:W-:Y:S01]  /*0230*/  MOV R5, UR7 ;  /* 0x0000000700057c02 */ /* 0x000fe20008000f00 */
[----:B------:R-:W1:Y:S01]  /*0240*/  LDCU.64 UR6, c[0x0][0x498] ;  /* 0x00009300ff0677ac */ /* 0x000e620008000a00 */
[----:B------:R-:W-:-:S03]  /*0250*/  MOV R3, UR9 ;  /* 0x0000000900037c02 */ /* 0x000fc60008000f00 */
[----:B------:R-:W3:Y:S01]  /*0260*/  @P0 LDC.64 R6, c[0x0][0x480] ;  /* 0x00012000ff060b82 */ /* 0x000ee20000000a00 */
[----:B------:R-:W-:Y:S01]  /*0270*/  MOV R5, UR8 ;  /* 0x0000000800057c02 */ /* 0x000fe20008000f00 */
[----:B------:R-:W4:Y:S01]  /*0280*/  LDCU.64 UR8, c[0x0][0x3b8] ;  /* 0x00007700ff0877ac */ /* 0x000f220008000a00 */
[----:B------:R-:W-:Y:S01]  /*0290*/  MOV R2, UR4 ;  /* 0x0000000400027c02 */ /* 0x000fe20008000f00 */
[----:B--2---:R-:W-:-:S04]  /*02a0*/  @P0 IMAD R0, R9, UR18, R58 ;  /* 0x0000001209000c24 */ /* 0x004fc8000f8e023a */
[----:B------:R-:W2:Y:S01]  /*02b0*/  LDC.64 R24, c[0x0][0x528] ;  /* 0x00014a00ff187b82 */ /* 0x000ea20000000a00 */
[----:B------:R-:W-:Y:S01]  /*02c0*/  IMAD.WIDE.U32 R2, R58, UR10, R2 ;  /* 0x0000000a3a027c25 */ /* 0x000fe2000f8e0002 */
[C---:B------:R-:W-:Y:S02]  /*02d0*/  ISETP.GE.AND P1, PT, R17.reuse, 0x1, PT ;  /* 0x000000011100780c */ /* 0x040fe40003f26270 */
[----:B------:R-:W-:Y:S01]  /*02e0*/  LEA R9, R17, 0xfffffe00, 0x9 ;  /* 0xfffffe0011097811 */ /* 0x000fe200078e48ff */
[----:B------:R-:W-:Y:S02]  /*02f0*/  @P0 IMAD R0, R0, R17, RZ ;  /* 0x0000001100000224 */ /* 0x000fe400078e02ff */
[C---:B------:R-:W-:Y:S01]  /*0300*/  IMAD R11, R58.reuse, UR11, R3 ;  /* 0x0000000b3a0b7c24 */ /* 0x040fe2000f8e0203 */
[----:B------:R-:W2:Y:S01]  /*0310*/  LDC.64 R16, c[0x0][0x468] ;  /* 0x00011a00ff107b82 */ /* 0x000ea20000000a00 */
[----:B------:R-:W3:Y:S01]  /*0320*/  LDCU.64 UR10, c[0x0][0x3d8] ;  /* 0x00007b00ff0a77ac */ /* 0x000ee20008000a00 */
[----:B------:R-:W-:Y:S01]  /*0330*/  IMAD.WIDE.U32 R4, R58, UR14, R4 ;  /* 0x0000000e3a047c25 */ /* 0x000fe2000f8e0004 */
[----:B-1----:R-:W-:-:S03]  /*0340*/  UIMAD.WIDE.U32 UR4, UR18, UR6, URZ ;  /* 0x00000006120472a5 */ /* 0x002fc6000f8e00ff */
[----:B----4-:R-:W-:Y:S01]  /*0350*/  IMAD.WIDE.U32 R54, R58, UR8, RZ ;  /* 0x000000083a367c25 */ /* 0x010fe2000f8e00ff */
[----:B------:R-:W-:-:S03]  /*0360*/  UIMAD UR5, UR18, UR7, UR5 ;  /* 0x00000007120572a4 */ /* 0x000fc6000f8e0205 */
[----:B------:R-:W-:Y:S01]  /*0370*/  IMAD R45, R58, UR15, R5 ;  /* 0x0000000f3a2d7c24 */ /* 0x000fe2000f8e0205 */
[C---:B------:R-:W-:Y:S01]  /*0380*/  IADD3 R47, P3, PT, R9.reuse, R2, RZ ;  /* 0x00000002092f7210 */ /* 0x040fe20007f7e0ff */
[----:B0-----:R-:W-:Y:S02]  /*0390*/  @P0 IMAD R5, R0, R19, RZ ;  /* 0x0000001300050224 */ /* 0x001fe400078e02ff */
        /* <DEDUP_REMOVED lines=18> */
[----:B------:R-:W-:Y:S01]  /*04c0*/  LEA R42, P4, R2, R24, 0x1 ;  /* 0x00000018022a7211 */ /* 0x000fe200078808ff */
        /* <DEDUP_REMOVED lines=26> */
.L_x_7630:
[----:B------:R-:W-:Y:S01]  /*0670*/  BAR.SYNC.DEFER_BLOCKING 0x0 ;  /* 0x0000000000007b1d */ /* 0x000fe20000010000 */
[----:B0-----:R-:W-:-:S05]  /*0680*/  IMAD.WIDE.U32 R2, R40, 0x10, R46 ;  /* 0x0000001028027825 */ /* 0x001fca00078e002e */
[----:B------:R-:W2:Y:S04]  /*0690*/  LDG.E.128 R12, desc[UR16][R2.64] ;  /* 0x00000010020c7981 */ /* 0x000ea8000c1e1d00 */
[----:B------:R-:W3:Y:S01]  /*06a0*/  LDG.E.128 R16, desc[UR16][R2.64+0x200] ;  /* 0x0002001002107981 */ /* 0x000ee2000c1e1d00 */
[----:B------:R-:W0:Y:S01]  /*06b0*/  S2UR UR5, SR_CgaCtaId ;  /* 0x00000000000579c3 */ /* 0x000e220000008800 */
[----:B------:R-:W-:Y:S01]  /*06c0*/  UMOV UR4, 0x400 ;  /* 0x0000040000047882 */ /* 0x000fe20000000000 */
[----:B------:R-:W-:Y:S01]  /*06d0*/  IMAD.WIDE.U32 R20, R40, 0x10, R44 ;  /* 0x0000001028147825 */ /* 0x000fe200078e002c */
[----:B------:R-:W1:Y:S01]  /*06e0*/  S2R R39, SR_LANEID ;  /* 0x0000000000277919 */ /* 0x000e620000000000 */
[----:B0-----:R-:W-:-:S06]  /*06f0*/  ULEA UR4, UR5, UR4, 0x18 ;  /* 0x0000000405047291 */ /* 0x001fcc000f8ec0ff */
[----:B-1----:R-:W-:-:S04]  /*0700*/  LEA R38, R39, UR4, 0x4 ;  /* 0x0000000427267c11 */ /* 0x002fc8000f8e20ff */
        /* <DEDUP_REMOVED lines=74> */
.L_x_7591:
[----:B------:R-:W-:Y:S05]  /*0bb0*/  BSYNC.RECONVERGENT B0 ;  /* 0x0000000000007941 */ /* 0x000fea0003800200 */
.L_x_7590:
        /* <DEDUP_REMOVED lines=35> */
.L_x_7593:
[----:B------:R-:W-:Y:S05]  /*0df0*/  BSYNC.RECONVERGENT B0 ;  /* 0x0000000000007941 */ /* 0x000fea0003800200 */
.L_x_7592:
        /* <DEDUP_REMOVED lines=35> */
.L_x_7595:
[----:B------:R-:W-:Y:S05]  /*1030*/  BSYNC.RECONVERGENT B0 ;  /* 0x0000000000007941 */ /* 0x000fea0003800200 */
.L_x_7594:
[----:B-1----:R-:W-:Y:S01]  /*1040*/  HADD2.F32 R69, -RZ, R12.H1_H1 ;  /* 0x3000000cff457230 */ /* 0x002fe20000004100 */
        /* <DEDUP_REMOVED lines=34> */
.L_x_7597:
[----:B------:R-:W-:Y:S05]  /*1270*/  BSYNC.RECONVERGENT B0 ;  /* 0x0000000000007941 */ /* 0x000fea0003800200 */
.L_x_7596:
        /* <DEDUP_REMOVED lines=35> */
.L_x_7599:
[----:B------:R-:W-:Y:S05]  /*14b0*/  BSYNC.RECONVERGENT B0 ;  /* 0x0000000000007941 */ /* 0x000fea0003800200 */
.L_x_7598:
        /* <DEDUP_REMOVED lines=35> */
.L_x_7601:
[----:B------:R-:W-:Y:S05]  /*16f0*/  BSYNC.RECONVERGENT B0 ;  /* 0x0000000000007941 */ /* 0x000fea0003800200 */
.L_x_7600:
        /* <DEDUP_REMOVED lines=35> */
.L_x_7603:
[----:B------:R-:W-:Y:S05]  /*1930*/  BSYNC.RECONVERGENT B0 ;  /* 0x0000000000007941 */ /* 0x000fea0003800200 */
.L_x_7602:
        /* <DEDUP_REMOVED lines=35> */
.L_x_7605:
[----:B------:R-:W-:Y:S05]  /*1b70*/  BSYNC.RECONVERGENT B0 ;  /* 0x0000000000007941 */ /* 0x000fea0003800200 */
.L_x_7604:
        /* <DEDUP_REMOVED lines=35> */
.L_x_7607:
[----:B------:R-:W-:Y:S05]  /*1db0*/  BSYNC.RECONVERGENT B0 ;  /* 0x0000000000007941 */ /* 0x000fea0003800200 */
.L_x_7606:
        /* <DEDUP_REMOVED lines=35> */
.L_x_7609:
[----:B------:R-:W-:Y:S05]  /*1ff0*/  BSYNC.RECONVERGENT B0 ;  /* 0x0000000000007941 */ /* 0x000fea0003800200 */
.L_x_7608:
        /* <DEDUP_REMOVED lines=33> */
.L_x_7611:
[----:B------:R-:W-:Y:S05]  /*2210*/  BSYNC.RECONVERGENT B0 ;  /* 0x0000000000007941 */ /* 0x000fea0003800200 */
.L_x_7610:
        /* <DEDUP_REMOVED lines=32> */
.L_x_7613:
[----:B------:R-:W-:Y:S05]  /*2420*/  BSYNC.RECONVERGENT B0 ;  /* 0x0000000000007941 */ /* 0x000fea0003800200 */
.L_x_7612:
        /* <DEDUP_REMOVED lines=32> */
.L_x_7615:
[----:B------:R-:W-:Y:S05]  /*2630*/  BSYNC.RECONVERGENT B0 ;  /* 0x0000000000007941 */ /* 0x000fea0003800200 */
.L_x_7614:
        /* <DEDUP_REMOVED lines=32> */
.L_x_7617:
[----:B------:R-:W-:Y:S05]  /*2840*/  BSYNC.RECONVERGENT B0 ;  /* 0x0000000000007941 */ /* 0x000fea0003800200 */
.L_x_7616:
        /* <DEDUP_REMOVED lines=32> */
.L_x_7619:
[----:B------:R-:W-:Y:S05]  /*2a50*/  BSYNC.RECONVERGENT B0 ;  /* 0x0000000000007941 */ /* 0x000fea0003800200 */
.L_x_7618:
        /* <DEDUP_REMOVED lines=32> */
.L_x_7621:
[----:B------:R-:W-:Y:S05]  /*2c60*/  BSYNC.RECONVERGENT B0 ;  /* 0x0000000000007941 */ /* 0x000fea0003800200 */
.L_x_7620:
[----:B------:R-:W0:Y:S01]  /*2c70*/  LDCU.128 UR12, c[0x0][0x410] ;  /* 0x00008200ff0c77ac */ /* 0x000e220008000c00 */
[----:B------:R-:W1:Y:S01]  /*2c80*/  LDC.64 R12, c[0x0][0x488] ;  /* 0x00012200ff0c7b82 */ /* 0x000e620000000a00 */
[----:B------:R-:W-:Y:S01]  /*2c90*/  LDS.128 R16, [R37+0x10] ;  /* 0x0000100025107984 */ /* 0x000fe20000000c00 */
[----:B------:R-:W-:Y:S01]  /*2ca0*/  UIADD3 UR19, UPT, UPT, UR8, -0x1, URZ ;  /* 0xffffffff08137890 */ /* 0x000fe2000fffe0ff */
[----:B------:R-:W-:Y:S01]  /*2cb0*/  UMOV UR5, URZ ;  /* 0x000000ff00057c82 */ /* 0x000fe20008000000 */
[----:B------:R-:W2:Y:S04]  /*2cc0*/  LDCU.64 UR10, c[0x0][0x508] ;  /* 0x0000a100ff0a77ac */ /* 0x000ea80008000a00 */
        /* <DEDUP_REMOVED lines=9> */
[C---:B-1----:R-:W-:Y:S01]  /*2d60*/  LEA R12, P0, R2.reuse, R12, 0x1 ;  /* 0x0000000c020c7211 */ /* 0x042fe200078008ff */
[----:B------:R-:W0:Y:S03]  /*2d70*/  LDCU.128 UR12, c[0x0][0x420] ;  /* 0x00008400ff0c77ac */ /* 0x000e260008000c00 */
[----:B------:R-:W-:-:S03]  /*2d80*/  LEA.HI.X R13, R2, R13, R0, 0x1, P0 ;  /* 0x0000000d020d7211 */ /* 0x000fc600000f0c00 */
[----:B------:R-:W-:-:S03]  /*2d90*/  IMAD.WIDE.U32 R2, R40, 0x10, R12 ;  /* 0x0000001028027825 */ /* 0x000fc600078e000c */
[----:B------:R-:W1:Y:S01]  /*2da0*/  LDS.128 R12, [R37] ;  /* 0x00000000250c7984 */ /* 0x000e620000000c00 */
        /* <DEDUP_REMOVED lines=8> */
[----:B------:R-:W-:-:S04]  /*2e30*/  IMAD.WIDE.U32 R24, R58, UR14, R24 ;  /* 0x0000000e3a187c25 */ /* 0x000fc8000f8e0018 */
[----:B------:R-:W-:Y:S01]  /*2e40*/  IMAD R0, R58, UR15, R25 ;  /* 0x0000000f3a007c24 */ /* 0x000fe2000f8e0219 */
[----:B---3--:R-:W-:-:S04]  /*2e50*/  LEA R26, P0, R24, R26, 0x1 ;  /* 0x0000001a181a7211 */ /* 0x008fc800078008ff */
[----:B------:R-:W-:-:S03]  /*2e60*/  LEA.HI.X R27, R24, R27, R0, 0x1, P0 ;  /* 0x0000001b181b7211 */ /* 0x000fc600000f0c00 */
[----:B-----5:R-:W-:Y:S01]  /*2e70*/  IMAD.WIDE.U32 R2, R40, 0x10, R26 ;  /* 0x0000001028027825 */ /* 0x020fe200078e001a */
[----:B----4-:R-:W-:Y:S04]  /*2e80*/  STS.128 [R38], R80 ;  /* 0x0000005026007388 */ /* 0x010fe80000000c00 */
[----:B--2---:R-:W-:Y:S01]  /*2e90*/  STS.128 [R38+0x200], R84 ;  /* 0x0002005426007388 */ /* 0x004fe20000000c00 */
[----:B------:R-:W-:-:S03]  /*2ea0*/  NOP ;  /* 0x0000000000007918 */ /* 0x000fc60000000000 */
[----:B------:R-:W0:Y:S04]  /*2eb0*/  LDS.128 R76, [R37] ;  /* 0x00000000254c7984 */ /* 0x000e280000000c00 */
[----:B------:R-:W2:Y:S01]  /*2ec0*/  LDS.128 R32, [R37+0x10] ;  /* 0x0000100025207984 */ /* 0x000ea20000000c00 */
[----:B------:R-:W-:Y:S06]  /*2ed0*/  BAR.SYNC.DEFER_BLOCKING 0x0 ;  /* 0x0000000000007b1d */ /* 0x000fec0000010000 */
[----:B------:R-:W3:Y:S04]  /*2ee0*/  LDG.E.128 R24, desc[UR16][R2.64] ;  /* 0x0000001002187981 */ /* 0x000ee8000c1e1d00 */
[----:B------:R4:W5:Y:S01]  /*2ef0*/  LDG.E.128 R28, desc[UR16][R2.64+0x200] ;  /* 0x00020010021c7981 */ /* 0x000962000c1e1d00 */
[--C-:B-1----:R-:W-:Y:S01]  /*2f00*/  HADD2.F32 R112, -RZ, R12.reuse.H1_H1 ;  /* 0x3000000cff707230 */ /* 0x102fe20000004100 */
[----:B------:R-:W-:Y:S01]  /*2f10*/  UIMAD.WIDE.U32 UR6, UR18, UR10, UR4 ;  /* 0x0000000a120672a5 */ /* 0x000fe2000f8e0004 */
[----:B------:R-:W-:-:S02]  /*2f20*/  HADD2.F32 R117, -RZ, R12.H0_H0 ;  /* 0x2000000cff757230 */ /* 0x000fc40000004100 */
[--C-:B0-----:R-:W-:Y:S01]  /*2f30*/  HADD2.F32 R95, -RZ, R76.reuse.H1_H1 ;  /* 0x3000004cff5f7230 */ /* 0x101fe20000004100 */
[----:B------:R-:W-:Y:S01]  /*2f40*/  UIMAD UR7, UR18, UR11, UR7 ;  /* 0x0000000b120772a4 */ /* 0x000fe2000f8e0207 */
[----:B------:R-:W-:Y:S01]  /*2f50*/  HADD2.F32 R96, -RZ, R76.H0_H0 ;  /* 0x2000004cff607230 */ /* 0x000fe20000004100 */
[----:B------:R-:W0:Y:S01]  /*2f60*/  LDCU.64 UR10, c[0x0][0x490] ;  /* 0x00009200ff0a77ac */ /* 0x000e220008000a00 */
[--C-:B--2---:R-:W-:Y:S02]  /*2f70*/  HADD2.F32 R82, -RZ, R32.reuse.H0_H0 ;  /* 0x20000020ff527230 */ /* 0x104fe40000004100 */
[----:B------:R-:W-:Y:S01]  /*2f80*/  FMUL.FTZ R80, R95, -1.4426950216293334961 ;  /* 0xbfb8aa3b5f507820 */ /* 0x000fe20000410000 */
[----:B------:R-:W-:Y:S02]  /*2f90*/  HADD2.F32 R84, -RZ, R32.H1_H1 ;  /* 0x30000020ff547230 */ /* 0x000fe40000004100 */
[----:B------:R-:W-:Y:S01]  /*2fa0*/  FMUL.FTZ R76, R96, -1.4426950216293334961 ;  /* 0xbfb8aa3b604c7820 */ /* 0x000fe20000410000 */
[----:B------:R-:W-:-:S02]  /*2fb0*/  HADD2.F32 R86, -RZ, R33.H0_H0 ;  /* 0x20000021ff567230 */ /* 0x000fc40000004100 */
[----:B------:R-:W-:Y:S01]  /*2fc0*/  FMUL.FTZ R32, R82, -1.4426950216293334961 ;  /* 0xbfb8aa3b52207820 */ /* 0x000fe20000410000 */
[--C-:B------:R-:W-:Y:S01]  /*2fd0*/  HADD2.F32 R91, -RZ, R34.reuse.H0_H0 ;  /* 0x20000022ff5b7230 */ /* 0x100fe20000004100 */
[----:B------:R-:W1:Y:S01]  /*2fe0*/  MUFU.EX2 R80, R80 ;  /* 0x0000005000507308 */ /* 0x000e620000000800 */
[----:B------:R-:W-:Y:S02]  /*2ff0*/  HADD2.F32 R87, -RZ, R34.H1_H1 ;  /* 0x30000022ff577230 */ /* 0x000fe40000004100 */
[----:B------:R-:W-:Y:S01]  /*3000*/  FMUL.FTZ R98, R84, -1.4426950216293334961 ;  /* 0xbfb8aa3b54627820 */ /* 0x000fe20000410000 */
[----:B------:R-:W-:Y:S01]  /*3010*/  HADD2.F32 R88, -RZ, R35.H0_H0 ;  /* 0x20000023ff587230 */ /* 0x000fe20000004100 */
[----:B------:R2:W0:Y:S01]  /*3020*/  MUFU.EX2 R97, R32 ;  /* 0x0000002000617308 */ /* 0x0004220000000800 */
[----:B------:R-:W-:Y:S02]  /*3030*/  HADD2.F32 R89, -RZ, R33.H1_H1 ;  /* 0x30000021ff597230 */ /* 0x000fe40000004100 */
[----:B------:R-:W-:Y:S01]  /*3040*/  FMUL.FTZ R33, R86, -1.4426950216293334961 ;  /* 0xbfb8aa3b56217820 */ /* 0x000fe20000410000 */
[----:B------:R-:W-:-:S02]  /*3050*/  HADD2.F32 R92, -RZ, R35.H1_H1 ;  /* 0x30000023ff5c7230 */ /* 0x000fc40000004100 */
[----:B------:R-:W-:Y:S01]  /*3060*/  FMUL.FTZ R34, R91, -1.4426950216293334961 ;  /* 0xbfb8aa3b5b227820 */ /* 0x000fe20000410000 */
[----:B------:R-:W-:Y:S01]  /*3070*/  FMUL.FTZ R35, R88, -1.4426950216293334961 ;  /* 0xbfb8aa3b58237820 */ /* 0x000fe20000410000 */
[----:B------:R-:W0:Y:S01]  /*3080*/  MUFU.EX2 R99, R33 ;  /* 0x0000002100637308 */ /* 0x000e220000000800 */
[--C-:B------:R-:W-:Y:S02]  /*3090*/  HADD2.F32 R93, -RZ, R77.reuse.H0_H0 ;  /* 0x2000004dff5d7230 */ /* 0x100fe40000004100 */
[----:B------:R-:W-:Y:S01]  /*30a0*/  FMUL.FTZ R100, R89, -1.4426950216293334961 ;  /* 0xbfb8aa3b59647820 */ /* 0x000fe20000410000 */
[----:B--2---:R-:W-:Y:S01]  /*30b0*/  FMUL.FTZ R32, R87, -1.4426950216293334961 ;  /* 0xbfb8aa3b57207820 */ /* 0x004fe20000410000 */
[----:B------:R-:W-:Y:S01]  /*30c0*/  MUFU.EX2 R132, R34 ;  /* 0x0000002200847308 */ /* 0x000fe20000000800 */
[----:B------:R-:W-:Y:S02]  /*30d0*/  HADD2.F32 R94, -RZ, R77.H1_H1 ;  /* 0x3000004dff5e7230 */ /* 0x000fe40000004100 */
[----:B-1----:R-:W-:Y:S01]  /*30e0*/  FADD.FTZ R80, R80, 1 ;  /* 0x3f80000050507421 */ /* 0x002fe20000010000 */
[--C-:B------:R-:W-:Y:S01]  /*30f0*/  HADD2.F32 R90, -RZ, R78.reuse.H0_H0 ;  /* 0x2000004eff5a7230 */ /* 0x100fe20000004100 */
[----:B------:R-:W-:Y:S01]  /*3100*/  MUFU.EX2 R135, R32 ;  /* 0x0000002000877308 */ /* 0x000fe20000000800 */
[----:B------:R-:W-:Y:S01]  /*3110*/  FMUL.FTZ R77, R93, -1.4426950216293334961 ;  /* 0xbfb8aa3b5d4d7820 */ /* 0x000fe20000410000 */
[----:B----4-:R-:W-:Y:S01]  /*3120*/  FMUL.FTZ R2, R94, -1.4426950216293334961 ;  /* 0xbfb8aa3b5e027820 */ /* 0x010fe20000410000 */
[----:B------:R-:W-:Y:S01]  /*3130*/  HADD2.F32 R85, -RZ, R78.H1_H1 ;  /* 0x3000004eff557230 */ /* 0x000fe20000004100 */
[----:B------:R-:W-:Y:S01]  /*3140*/  MUFU.EX2 R137, R35 ;  /* 0x0000002300897308 */ /* 0x000fe20000000800 */
[----:B------:R-:W-:Y:S01]  /*3150*/  FMUL.FTZ R3, R90, -1.4426950216293334961 ;  /* 0xbfb8aa3b5a037820 */ /* 0x000fe20000410000 */
[----:B------:R-:W-:-:S02]  /*3160*/  HADD2.F32 R0, -RZ, R79.H0_H0 ;  /* 0x2000004fff007230 */ /* 0x000fc40000004100 */
[----:B------:R-:W-:Y:S01]  /*3170*/  FMUL.FTZ R101, R92, -1.4426950216293334961 ;  /* 0xbfb8aa3b5c657820 */ /* 0x000fe20000410000 */
[----:B------:R-:W1:Y:S01]  /*3180*/  MUFU.EX2 R76, R76 ;  /* 0x0000004c004c7308 */ /* 0x000e620000000800 */
[----:B------:R-:W-:Y:S02]  /*3190*/  HADD2.F32 R83, -RZ, R79.H1_H1 ;  /* 0x3000004fff537230 */ /* 0x000fe40000004100 */
[----:B------:R-:W-:Y:S01]  /*31a0*/  FMUL.FTZ R78, R85, -1.4426950216293334961 ;  /* 0xbfb8aa3b554e7820 */ /* 0x000fe20000410000 */
[----:B------:R-:W-:Y:S01]  /*31b0*/  FMUL.FTZ R79, R0, -1.4426950216293334961 ;  /* 0xbfb8aa3b004f7820 */ /* 0x000fe20000410000 */
[----:B------:R-:W2:Y:S01]  /*31c0*/  MUFU.RCP R118, R80 ;  /* 0x0000005000767308 */ /* 0x000ea20000001000 */
[--C-:B------:R-:W-:Y:S02]  /*31d0*/  HADD2.F32 R113, -RZ, R13.reuse.H0_H0 ;  /* 0x2000000dff717230 */ /* 0x100fe40000004100 */
[----:B------:R-:W-:Y:S01]  /*31e0*/  FMUL.FTZ R81, R83, -1.4426950216293334961 ;  /* 0xbfb8aa3b53517820 */ /* 0x000fe20000410000 */
[----:B------:R-:W-:-:S02]  /*31f0*/  HADD2.F32 R114, -RZ, R13.H1_H1 ;  /* 0x3000000dff727230 */ /* 0x000fc40000004100 */
[----:B0-----:R-:W-:Y:S01]  /*3200*/  FADD.FTZ R127, R97, 1 ;  /* 0x3f800000617f7421 */ /* 0x001fe20000010000 */
[--C-:B------:R-:W-:Y:S02]  /*3210*/  HADD2.F32 R105, -RZ, R16.reuse.H0_H0 ;  /* 0x20000010ff697230 */ /* 0x100fe40000004100 */
[----:B------:R-:W-:Y:S01]  /*3220*/  FADD.FTZ R133, R99, 1 ;  /* 0x3f80000063857421 */ /* 0x000fe20000010000 */
[----:B------:R-:W-:Y:S01]  /*3230*/  HADD2.F32 R106, -RZ, R16.H1_H1 ;  /* 0x30000010ff6a7230 */ /* 0x000fe20000004100 */
[----:B------:R-:W0:Y:S01]  /*3240*/  MUFU.EX2 R77, R77 ;  /* 0x0000004d004d7308 */ /* 0x000e220000000800 */
[----:B------:R-:W-:Y:S02]  /*3250*/  HADD2.F32 R108, -RZ, R17.H1_H1 ;  /* 0x30000011ff6c7230 */ /* 0x000fe40000004100 */
[----:B-1----:R-:W-:Y:S01]  /*3260*/  FADD.FTZ R76, R76, 1 ;  /* 0x3f8000004c4c7421 */ /* 0x002fe20000010000 */
[--C-:B------:R-:W-:Y:S01]  /*3270*/  HADD2.F32 R103, -RZ, R14.reuse.H0_H0 ;  /* 0x2000000eff677230 */ /* 0x100fe20000004100 */
[----:B------:R-:W1:Y:S01]  /*3280*/  MUFU.EX2 R2, R2 ;  /* 0x0000000200027308 */ /* 0x000e620000000800 */
[----:B------:R-:W-:-:S02]  /*3290*/  HADD2.F32 R115, -RZ, R14.H1_H1 ;  /* 0x3000000eff737230 */ /* 0x000fc40000004100 */
[----:B------:R-:W-:Y:S01]  /*32a0*/  FADD.FTZ R132, R132, 1 ;  /* 0x3f80000084847421 */ /* 0x000fe20000010000 */
[--C-:B------:R-:W-:Y:S01]  /*32b0*/  HADD2.F32 R104, -RZ, R15.reuse.H0_H0 ;  /* 0x2000000fff687230 */ /* 0x100fe20000004100 */
[----:B------:R-:W4:Y:S01]  /*32c0*/  MUFU.EX2 R3, R3 ;  /* 0x0000000300037308 */ /* 0x000f220000000800 */
[----:B------:R-:W-:Y:S02]  /*32d0*/  HADD2.F32 R107, -RZ, R15.H1_H1 ;  /* 0x3000000fff6b7230 */ /* 0x000fe40000004100 */
[----:B--2---:R-:W-:Y:S01]  /*32e0*/  FADD.FTZ R12, -R118, 1 ;  /* 0x3f800000760c7421 */ /* 0x004fe20000010100 */
[----:B------:R-:W-:Y:S01]  /*32f0*/  HADD2.F32 R97, -RZ, R18.H0_H0 ;  /* 0x20000012ff617230 */ /* 0x000fe20000004100 */
[----:B------:R-:W2:Y:S01]  /*3300*/  MUFU.EX2 R98, R98 ;  /* 0x0000006200627308 */ /* 0x000ea20000000800 */
[----:B------:R-:W-:Y:S02]  /*3310*/  HADD2.F32 R99, -RZ, R19.H0_H0 ;  /* 0x20000013ff637230 */ /* 0x000fe40000004100 */
[----:B0-----:R-:W-:Y:S01]  /*3320*/  FADD.FTZ R77, R77, 1 ;  /* 0x3f8000004d4d7421 */ /* 0x001fe20000010000 */
[----:B------:R-:W-:Y:S01]  /*3330*/  FADD.FTZ R135, R135, 1 ;  /* 0x3f80000087877421 */ /* 0x000fe20000010000 */
[----:B------:R0:W2:Y:S01]  /*3340*/  MUFU.EX2 R102, R100 ;  /* 0x0000006400667308 */ /* 0x0000a20000000800 */
[----:B------:R-:W-:-:S02]  /*3350*/  HADD2.F32 R80, -RZ, R6.H1_H1 ;  /* 0x30000006ff507230 */ /* 0x000fc40000004100 */
[----:B-1----:R-:W-:Y:S01]  /*3360*/  FADD.FTZ R2, R2, 1 ;  /* 0x3f80000002027421 */ /* 0x002fe20000010000 */
[----:B------:R-:W-:Y:S01]  /*3370*/  UISETP.NE.U32.AND UP0, UPT, UR10, URZ, UPT ;  /* 0x000000ff0a00728c */ /* 0x000fe2000bf05070 */
[----:B------:R-:W1:Y:S01]  /*3380*/  MUFU.EX2 R78, R78 ;  /* 0x0000004e004e7308 */ /* 0x000e620000000800 */
[----:B----4-:R-:W-:Y:S02]  /*3390*/  FADD.FTZ R3, R3, 1 ;  /* 0x3f80000003037421 */ /* 0x010fe40000010000 */
[----:B------:R-:W-:Y:S01]  /*33a0*/  UISETP.NE.AND.EX UP0, UPT, UR11, URZ, UPT, UP0 ;  /* 0x000000ff0b00728c */ /* 0x000fe2000bf05300 */
[----:B------:R-:W4:Y:S01]  /*33b0*/  MUFU.EX2 R79, R79 ;  /* 0x0000004f004f7308 */ /* 0x000f220000000800 */
[----:B0-----:R-:W-:Y:S02]  /*33c0*/  HADD2.F32 R100, -RZ, R19.H1_H1 ;  /* 0x30000013ff647230 */ /* 0x001fe40000004100 */
[----:B--2---:R-:W-:Y:S01]  /*33d0*/  FADD.FTZ R131, R98, 1 ;  /* 0x3f80000062837421 */ /* 0x004fe20000010000 */
[----:B------:R-:W-:Y:S01]  /*33e0*/  HADD2.F32 R98, -RZ, R17.H0_H0 ;  /* 0x20000011ff627230 */ /* 0x000fe20000004100 */
[----:B------:R0:W2:Y:S01]  /*33f0*/  MUFU.RCP R111, R76 ;  /* 0x0000004c006f7308 */ /* 0x0000a20000001000 */
[C---:B------:R-:W-:Y:S01]  /*3400*/  FFMA.FTZ R17, R95.reuse, R12, 1 ;  /* 0x3f8000005f117423 */ /* 0x040fe2000001000c */
[----:B------:R-:W-:Y:S01]  /*3410*/  FADD.FTZ R130, R102, 1 ;  /* 0x3f80000066827421 */ /* 0x000fe20000010000 */
[----:B------:R-:W-:Y:S01]  /*3420*/  FMUL.FTZ R95, R95, R118 ;  /* 0x000000765f5f7220 */ /* 0x000fe20000410000 */
[----:B-1----:R-:W-:-:S04]  /*3430*/  FADD.FTZ R78, R78, 1 ;  /* 0x3f8000004e4e7421 */ /* 0x002fc80000010000 */
[----:B------:R1:W-:Y:S01]  /*3440*/  MUFU.RCP R122, R77 ;  /* 0x0000004d007a7308 */ /* 0x0003e20000001000 */
[----:B0-----:R-:W-:Y:S02]  /*3450*/  HADD2.F32 R76, -RZ, R4.H1_H1 ;  /* 0x30000004ff4c7230 */ /* 0x001fe40000004100 */
[----:B----4-:R-:W-:-:S05]  /*3460*/  FADD.FTZ R79, R79, 1 ;  /* 0x3f8000004f4f7421 */ /* 0x010fca0000010000 */
[----:B------:R-:W0:Y:S01]  /*3470*/  MUFU.RCP R123, R2 ;  /* 0x00000002007b7308 */ /* 0x000e220000001000 */
[----:B-1----:R-:W-:-:S07]  /*3480*/  HADD2.F32 R77, -RZ, R6.H0_H0 ;  /* 0x20000006ff4d7230 */ /* 0x002fce0000004100 */
[----:B------:R2:W1:Y:S08]  /*3490*/  MUFU.RCP R129, R3 ;  /* 0x0000000300817308 */ /* 0x0004700000001000 */
[----:B------:R-:W4:Y:S01]  /*34a0*/  MUFU.EX2 R81, R81 ;  /* 0x0000005100517308 */ /* 0x000f220000000800 */
[----:B--2---:R-:W-:Y:S01]  /*34b0*/  FADD.FTZ R3, -R111, 1 ;  /* 0x3f8000006f037421 */ /* 0x004fe20000010100 */
[----:B0-----:R-:W-:-:S02]  /*34c0*/  FADD.FTZ R19, -R123, 1 ;  /* 0x3f8000007b137421 */ /* 0x001fc40000010100 */
[----:B------:R0:W-:Y:S01]  /*34d0*/  MUFU.RCP R128, R78 ;  /* 0x0000004e00807308 */ /* 0x0001e20000001000 */
[----:B------:R-:W-:Y:S01]  /*34e0*/  FFMA.FTZ R3, R96, R3, 1 ;  /* 0x3f80000060037423 */ /* 0x000fe20000010003 */
[----:B------:R-:W-:-:S06]  /*34f0*/  FFMA.FTZ R19, R94, R19, 1 ;  /* 0x3f8000005e137423 */ /* 0x000fcc0000010013 */
[----:B------:R2:W-:Y:S01]  /*3500*/  MUFU.RCP R125, R79 ;  /* 0x0000004f007d7308 */ /* 0x0005e20000001000 */
[----:B0-----:R-:W-:Y:S02]  /*3510*/  HADD2.F32 R78, -RZ, R5.H1_H1 ;  /* 0x30000005ff4e7230 */ /* 0x001fe40000004100 */
[----:B----4-:R-:W-:-:S05]  /*3520*/  FADD.FTZ R81, R81, 1 ;  /* 0x3f80000051517421 */ /* 0x010fca0000010000 */
[----:B------:R0:W4:Y:S01]  /*3530*/  MUFU.EX2 R138, R101 ;  /* 0x00000065008a7308 */ /* 0x0001220000000800 */
[----:B--2---:R-:W-:-:S03]  /*3540*/  HADD2.F32 R79, -RZ, R7.H0_H0 ;  /* 0x20000007ff4f7230 */ /* 0x004fc60000004100 */
[----:B------:R2:W4:Y:S01]  /*3550*/  MUFU.RCP R126, R81 ;  /* 0x00000051007e7308 */ /* 0x0005220000001000 */
[----:B0-----:R-:W-:-:S07]  /*3560*/  HADD2.F32 R101, -RZ, R18.H1_H1 ;  /* 0x30000012ff657230 */ /* 0x001fce0000004100 */
[----:B------:R-:W-:Y:S01]  /*3570*/  MUFU.RCP R130, R130 ;  /* 0x0000008200827308 */ /* 0x000fe20000001000 */
[----:B--2---:R-:W-:-:S07]  /*3580*/  HADD2.F32 R81, -RZ, R7.H1_H1 ;  /* 0x30000007ff517230 */ /* 0x004fce0000004100 */
[----:B------:R-:W0:Y:S08]  /*3590*/  MUFU.RCP R133, R133 ;  /* 0x0000008500857308 */ /* 0x000e300000001000 */
[----:B------:R-:W2:Y:S08]  /*35a0*/  MUFU.RCP R127, R127 ;  /* 0x0000007f007f7308 */ /* 0x000eb00000001000 */
[----:B------:R-:W2:Y:S08]  /*35b0*/  MUFU.RCP R131, R131 ;  /* 0x0000008300837308 */ /* 0x000eb00000001000 */
[----:B------:R2:W-:Y:S08]  /*35c0*/  MUFU.RCP R144, R132 ;  /* 0x0000008400907308 */ /* 0x0005f00000001000 */
[----:B------:R2:W-:Y:S01]  /*35d0*/  MUFU.RCP R146, R135 ;  /* 0x0000008700927308 */ /* 0x0005e20000001000 */
[----:B---3--:R1:W-:Y:S04]  /*35e0*/  STS.128 [R38], R24 ;  /* 0x0000001826007388 */ /* 0x0083e80000000c00 */
[----:B-----5:R4:W-:Y:S01]  /*35f0*/  STS.128 [R38+0x200], R28 ;  /* 0x0002001c26007388 */ /* 0x0209e20000000c00 */
[----:B------:R-:W-:-:S03]  /*3600*/  NOP ;  /* 0x0000000000007918 */ /* 0x000fc60000000000 */
[----:B------:R-:W3:Y:S01]  /*3610*/  LDS.128 R32, [R37] ;  /* 0x0000000025207984 */ /* 0x000ee20000000c00 */
[----:B-1----:R-:W-:-:S04]  /*3620*/  FADD.FTZ R25, -R129, 1 ;  /* 0x3f80000081197421 */ /* 0x002fc80000010100 */
[----:B------:R-:W-:Y:S01]  /*3630*/  FFMA.FTZ R25, R90, R25, 1 ;  /* 0x3f8000005a197423 */ /* 0x000fe20000010019 */
[----:B----4-:R-:W-:-:S04]  /*3640*/  FADD.FTZ R28, -R126, 1 ;  /* 0x3f8000007e1c7421 */ /* 0x010fc80000010100 */
[----:B------:R-:W-:Y:S01]  /*3650*/  FFMA.FTZ R28, R83, R28, 1 ;  /* 0x3f800000531c7423 */ /* 0x000fe2000001001c */
[--C-:B---3--:R-:W-:Y:S02]  /*3660*/  HADD2.F32 R109, -RZ, R32.reuse.H1_H1 ;  /* 0x30000020ff6d7230 */ /* 0x108fe40000004100 */
[----:B------:R-:W-:Y:S02]  /*3670*/  HADD2.F32 R102, -RZ, R32.H0_H0 ;  /* 0x20000020ff667230 */ /* 0x000fe40000004100 */
[--C-:B------:R-:W-:Y:S02]  /*3680*/  HADD2.F32 R110, -RZ, R33.reuse.H0_H0 ;  /* 0x20000021ff6e7230 */ /* 0x100fe40000004100 */
[----:B------:R-:W-:Y:S01]  /*3690*/  FMUL.FTZ R13, R112, R109 ;  /* 0x0000006d700d7220 */ /* 0x000fe20000410000 */
[----:B------:R-:W-:Y:S02]  /*36a0*/  HADD2.F32 R119, -RZ, R33.H1_H1 ;  /* 0x30000021ff777230 */ /* 0x000fe40000004100 */
[----:B------:R-:W-:Y:S01]  /*36b0*/  FMUL.FTZ R2, R117, R102 ;  /* 0x0000006675027220 */ /* 0x000fe20000410000 */
[----:B------:R-:W-:-:S02]  /*36c0*/  HADD2.F32 R116, -RZ, R34.H0_H0 ;  /* 0x20000022ff747230 */ /* 0x000fc40000004100 */
[----:B------:R-:W-:Y:S01]  /*36d0*/  FMUL.FTZ R16, R118, R13 ;  /* 0x0000000d76107220 */ /* 0x000fe20000410000 */
[----:B------:R-:W-:Y:S01]  /*36e0*/  HADD2.F32 R120, -RZ, R34.H1_H1 ;  /* 0x30000022ff787230 */ /* 0x000fe20000004100 */
[----:B------:R-:W2:Y:S01]  /*36f0*/  LDS.128 R12, [R37+0x10] ;  /* 0x00001000250c7984 */ /* 0x000ea20000000c00 */
[----:B------:R-:W-:Y:S01]  /*3700*/  FMUL.FTZ R2, R111, R2 ;  /* 0x000000026f027220 */ /* 0x000fe20000410000 */
[----:B------:R-:W-:Y:S01]  /*3710*/  FMUL.FTZ R17, R16, R17 ;  /* 0x0000001110117220 */ /* 0x000fe20000410000 */
[----:B------:R-:W-:Y:S01]  /*3720*/  FADD.FTZ R16, -R122, 1 ;  /* 0x3f8000007a107421 */ /* 0x000fe20000010100 */
[----:B------:R-:W-:Y:S01]  /*3730*/  FMUL.FTZ R18, R114, R119 ;  /* 0x0000007772127220 */ /* 0x000fe20000410000 */
[----:B------:R-:W-:Y:S01]  /*3740*/  FMUL.FTZ R2, R2, R3 ;  /* 0x0000000302027220 */ /* 0x000fe20000410000 */
        /* <DEDUP_REMOVED lines=18> */
[----:B------:R-:W-:-:S02]  /*3870*/  HADD2.F32 R124, -RZ, R35.H1_H1 ;  /* 0x30000023ff7c7230 */ /* 0x000fc40000004100 */
[----:B------:R-:W-:Y:S01]  /*3880*/  FMUL.FTZ R111, R96, R111 ;  /* 0x0000006f606f7220 */ /* 0x000fe20000410000 */
[----:B------:R-:W-:Y:S01]  /*3890*/  FMUL.FTZ R25, R26, R25 ;  /* 0x000000191a197220 */ /* 0x000fe20000410000 */
[----:B------:R-:W-:Y:S01]  /*38a0*/  FMUL.FTZ R19, R19, R16 ;  /* 0x0000001013137220 */ /* 0x000fe20000410000 */
[----:B------:R-:W-:Y:S01]  /*38b0*/  FADD.FTZ R16, R137, 1 ;  /* 0x3f80000089107421 */ /* 0x000fe20000010000 */
[----:B------:R-:W-:Y:S01]  /*38c0*/  FADD.FTZ R26, R138, 1 ;  /* 0x3f8000008a1a7421 */ /* 0x000fe20000010000 */
[----:B------:R-:W-:Y:S01]  /*38d0*/  FMUL.FTZ R27, R107, R124 ;  /* 0x0000007c6b1b7220 */ /* 0x000fe20000410000 */
[----:B------:R-:W-:Y:S01]  /*38e0*/  FMUL.FTZ R125, R0, R125 ;  /* 0x0000007d007d7220 */ /* 0x000fe20000410000 */
[----:B------:R1:W3:Y:S01]  /*38f0*/  MUFU.RCP R143, R16 ;  /* 0x00000010008f7308 */ /* 0x0002e20000001000 */
        /* <DEDUP_REMOVED lines=8> */
[----:B--2---:R-:W-:-:S02]  /*3980*/  HADD2.F32 R132, -RZ, R12.H0_H0 ;  /* 0x2000000cff847230 */ /* 0x004fc40000004100 */
[----:B------:R-:W-:Y:S01]  /*3990*/  FMUL.FTZ R128, R85, R128 ;  /* 0x0000008055807220 */ /* 0x000fe20000410000 */
[----:B------:R-:W-:Y:S02]  /*39a0*/  HADD2.F32 R137, -RZ, R12.H1_H1 ;  /* 0x3000000cff897230 */ /* 0x000fe40000004100 */
[----:B------:R-:W-:Y:S01]  /*39b0*/  FADD.FTZ R12, -R130, 1 ;  /* 0x3f800000820c7421 */ /* 0x000fe20000010100 */
[--C-:B------:R-:W-:Y:S02]  /*39c0*/  HADD2.F32 R135, -RZ, R13.reuse.H0_H0 ;  /* 0x2000000dff877230 */ /* 0x100fe40000004100 */
[----:B------:R-:W-:Y:S01]  /*39d0*/  FFMA.FTZ R29, R86, R27, 1 ;  /* 0x3f800000561d7423 */ /* 0x000fe2000001001b */
        /* <DEDUP_REMOVED lines=10> */
[----:B-1----:R-:W-:Y:S01]  /*3a80*/  FMUL.FTZ R16, R98, R135 ;  /* 0x0000008762107220 */ /* 0x002fe20000410000 */
        /* <DEDUP_REMOVED lines=9> */
[----:B---3--:R-:W-:Y:S01]  /*3b20*/  FADD.FTZ R13, -R143, 1 ;  /* 0x3f8000008f0d7421 */ /* 0x008fe20000010100 */
        /* <DEDUP_REMOVED lines=24> */
[----:B------:R-:W-:Y:S01]  /*3cb0*/  FMUL.FTZ R127, R82, R127 ;  /* 0x0000007f527f7220 */ /* 0x000fe20000410000 */
[----:B------:R-:W-:Y:S01]  /*3cc0*/  F2FP.F16.F32.PACK_AB R14, R19, R24 ;  /* 0x00000018130e723e */ /* 0x000fe200000000ff */
[----:B------:R-:W0:Y:S01]  /*3cd0*/  LDC.64 R2, c[0x0][0x510] ;  /* 0x00014400ff027b82 */ /* 0x000e220000000a00 */
[----:B------:R-:W-:-:S07]  /*3ce0*/  F2FP.F16.F32.PACK_AB R15, R28, R25 ;  /* 0x000000191c0f723e */ /* 0x000fce00000000ff */
[----:B------:R-:W-:Y:S01]  /*3cf0*/  BAR.SYNC.DEFER_BLOCKING 0x0 ;  /* 0x0000000000007b1d */ /* 0x000fe20000010000 */
[----:B------:R-:W-:Y:S01]  /*3d00*/  F2FP.F16.F32.PACK_AB R16, R27, R16 ;  /* 0x000000101b10723e */ /* 0x000fe200000000ff */
[--C-:B------:R-:W-:Y:S01]  /*3d10*/  HADD2.F32 R27, -RZ, R8.reuse.H1_H1 ;  /* 0x30000008ff1b7230 */ /* 0x100fe20000004100 */
[----:B------:R-:W-:Y:S01]  /*3d20*/  F2FP.F16.F32.PACK_AB R17, R31, R26 ;  /* 0x0000001a1f11723e */ /* 0x000fe200000000ff */
[----:B------:R-:W-:Y:S01]  /*3d30*/  HADD2.F32 R26, -RZ, R8.H0_H0 ;  /* 0x20000008ff1a7230 */ /* 0x000fe20000004100 */
[----:B------:R-:W-:-:S03]  /*3d40*/  F2FP.F16.F32.PACK_AB R18, R30, R29 ;  /* 0x0000001d1e12723e */ /* 0x000fc600000000ff */
[----:B------:R-:W1:Y:S01]  /*3d50*/  LDC.64 R24, c[0x0][0x558] ;  /* 0x00015600ff187b82 */ /* 0x000e620000000a00 */
[----:B------:R-:W-:Y:S01]  /*3d60*/  F2FP.F16.F32.PACK_AB R19, R35, R32 ;  /* 0x000000202313723e */ /* 0x000fe200000000ff */
[----:B------:R-:W-:Y:S02]  /*3d70*/  HADD2.F32 R35, -RZ, R5.H0_H0 ;  /* 0x20000005ff237230 */ /* 0x000fe40000004100 */
[----:B------:R-:W-:Y:S01]  /*3d80*/  FFMA.FTZ R75, R0, R26, R75 ;  /* 0x0000001a004b7223 */ /* 0x000fe2000001004b */
        /* <DEDUP_REMOVED lines=12> */
[----:B0-----:R-:W-:-:S04]  /*3e50*/  IMAD.WIDE.U32 R8, R58, R2, UR6 ;  /* 0x000000063a087e25 */ /* 0x001fc8000f8e0002 */
[----:B------:R-:W-:Y:S01]  /*3e60*/  FMUL.FTZ R83, R103, R129 ;  /* 0x0000008167537220 */ /* 0x000fe20000410000 */
[----:B------:R-:W-:Y:S01]  /*3e70*/  STS.128 [R37], R12 ;  /* 0x0000000c25007388 */ /* 0x000fe20000000c00 */
[----:B------:R-:W-:Y:S01]  /*3e80*/  FMUL.FTZ R84, R115, R128 ;  /* 0x0000008073547220 */ /* 0x000fe20000410000 */
[----:B------:R-:W-:Y:S02]  /*3e90*/  IMAD R3, R58, R3, R9 ;  /* 0x000000033a037224 */ /* 0x000fe400078e0209 */
[----:B------:R-:W-:Y:S01]  /*3ea0*/  FMUL.FTZ R85, R104, R125 ;  /* 0x0000007d68557220 */ /* 0x000fe20000410000 */
[----:B------:R-:W-:Y:S01]  /*3eb0*/  STS.128 [R37+0x10], R16 ;  /* 0x0000101025007388 */ /* 0x000fe20000000c00 */
[----:B------:R-:W-:-:S03]  /*3ec0*/  NOP ;  /* 0x0000000000007918 */ /* 0x000fc60000000000 */
[----:B------:R-:W0:Y:S01]  /*3ed0*/  LDS.128 R12, [R38] ;  /* 0x00000000260c7984 */ /* 0x000e220000000c00 */
[C---:B-1----:R-:W-:Y:S01]  /*3ee0*/  LEA R24, P0, R8.reuse, R24, 0x1 ;  /* 0x0000001808187211 */ /* 0x042fe200078008ff */
[--C-:B------:R-:W-:Y:S02]  /*3ef0*/  HADD2.F32 R30, -RZ, R10.reuse.H0_H0 ;  /* 0x2000000aff1e7230 */ /* 0x100fe40000004100 */
[----:B------:R-:W-:Y:S01]  /*3f00*/  FMUL.FTZ R86, R107, R126 ;  /* 0x0000007e6b567220 */ /* 0x000fe20000410000 */
[----:B------:R-:W1:Y:S01]  /*3f10*/  LDS.128 R4, [R38+0x200] ;  /* 0x0002000026047984 */ /* 0x000e620000000c00 */
[----:B------:R-:W-:Y:S01]  /*3f20*/  LEA.HI.X R25, R8, R25, R3, 0x1, P0 ;  /* 0x0000001908197211 */ /* 0x000fe200000f0c03 */
[----:B------:R-:W-:Y:S02]  /*3f30*/  HADD2.F32 R31, -RZ, R10.H1_H1 ;  /* 0x3000000aff1f7230 */ /* 0x000fe40000004100 */
[----:B------:R-:W-:Y:S01]  /*3f40*/  FMUL.FTZ R88, R105, R127 ;  /* 0x0000007f69587220 */ /* 0x000fe20000410000 */
        /* <DEDUP_REMOVED lines=12> */
[----:B------:R-:W-:-:S03]  /*4010*/  FMUL.FTZ R96, R100, R145 ;  /* 0x0000009164607220 */ /* 0x000fc60000410000 */
[----:B------:R-:W-:Y:S01]  /*4020*/  FFMA.FTZ R98, R82, R29, R9 ;  /* 0x0000001d52627223 */ /* 0x000fe20000010009 */
        /* <DEDUP_REMOVED lines=46> */
.L_x_7622:
[----:B01----:R-:W-:Y:S01]  /*4310*/  FFMA.FTZ R3, R83, R30, R98 ;  /* 0x0000001e53037223 */ /* 0x003fe20000010062 */
[----:B------:R-:W0:Y:S01]  /*4320*/  LDCU UR10, c[0x0][0x38c] ;  /* 0x00007180ff0a77ac */ /* 0x000e220008000800 */
[----:B------:R-:W-:Y:S01]  /*4330*/  HFMA2 R93, -RZ, RZ, 0, 0 ;  /* 0x00000000ff5d7431 */ /* 0x000fe200000001ff */
[----:B------:R-:W-:Y:S01]  /*4340*/  CS2R R12, SRZ ;  /* 0x00000000000c7805 */ /* 0x000fe2000001ff00 */
[----:B------:R-:W-:Y:S01]  /*4350*/  FFMA.FTZ R2, R84, R31, R3 ;  /* 0x0000001f54027223 */ /* 0x000fe20000010003 */
[----:B------:R-:W-:Y:S01]  /*4360*/  HFMA2 R100, -RZ, RZ, 0, 0 ;  /* 0x00000000ff647431 */ /* 0x000fe200000001ff */
[----:B------:R-:W-:Y:S01]  /*4370*/  CS2R R14, SRZ ;  /* 0x00000000000e7805 */ /* 0x000fe2000001ff00 */
[----:B------:R-:W-:Y:S02]  /*4380*/  HFMA2 R102, -RZ, RZ, 0, 0 ;  /* 0x00000000ff667431 */ /* 0x000fe400000001ff */
[----:B------:R-:W-:Y:S01]  /*4390*/  FFMA.FTZ R3, R85, R32, R2 ;  /* 0x0000002055037223 */ /* 0x000fe20000010002 */
[----:B------:R-:W-:-:S02]  /*43a0*/  CS2R R16, SRZ ;  /* 0x0000000000107805 */ /* 0x000fc4000001ff00 */
[----:B------:R-:W-:Y:S02]  /*43b0*/  CS2R R18, SRZ ;  /* 0x0000000000127805 */ /* 0x000fe4000001ff00 */
[----:B------:R-:W-:Y:S01]  /*43c0*/  CS2R R98, SRZ ;  /* 0x0000000000627805 */ /* 0x000fe2000001ff00 */
[----:B------:R-:W-:Y:S01]  /*43d0*/  FFMA.FTZ R3, R86, R34, R3 ;  /* 0x0000002256037223 */ /* 0x000fe20000010003 */
[----:B------:R-:W-:Y:S01]  /*43e0*/  MOV R95, RZ ;  /* 0x000000ff005f7202 */ /* 0x000fe20000000f00 */
[----:B------:R-:W-:Y:S01]  /*43f0*/  FMUL.FTZ R101, R0, R57 ;  /* 0x0000003900657220 */ /* 0x000fe20000410000 */
[----:B------:R-:W-:Y:S01]  /*4400*/  MOV R97, RZ ;  /* 0x000000ff00617202 */ /* 0x000fe20000000f00 */
[----:B------:R-:W-:Y:S01]  /*4410*/  FFMA.FTZ R2, R88, R33, R3 ;  /* 0x0000002158027223 */ /* 0x000fe20000010003 */
[----:B------:R-:W-:Y:S01]  /*4420*/  MOV R104, RZ ;  /* 0x000000ff00687202 */ /* 0x000fe20000000f00 */
[-C--:B------:R-:W-:Y:S01]  /*4430*/  FMUL.FTZ R106, R24, R57.reuse ;  /* 0x00000039186a7220 */ /* 0x080fe20000410000 */
[----:B0-----:R-:W-:Y:S01]  /*4440*/  UISETP.GE.AND UP0, UPT, UR10, 0x1, UPT ;  /* 0x000000010a00788c */ /* 0x001fe2000bf06270 */
        /* <DEDUP_REMOVED lines=18> */
[----:B------:R-:W-:-:S02]  /*4570*/  FMUL.FTZ R118, R96, R57 ;  /* 0x0000003960767220 */ /* 0x000fc40000410000 */
        /* <DEDUP_REMOVED lines=36> */
[----:B------:R-:W-:Y:S01]  /*47c0*/  MOV R138, R48 ;  /* 0x00000030008a7202 */ /* 0x000fe20000000f00 */
[----:B------:R-:W-:Y:S01]  /*47d0*/  ULOP3.LUT UR9, UR9, 0x400, URZ, 0xc0, !UPT ;  /* 0x0000040009097892 */ /* 0x000fe2000f8ec0ff */
[----:B------:R-:W-:Y:S02]  /*47e0*/  MOV R141, R55 ;  /* 0x00000037008d7202 */ /* 0x000fe40000000f00 */
[----:B------:R-:W-:Y:S02]  /*47f0*/  MOV R140, R54 ;  /* 0x00000036008c7202 */ /* 0x000fe40000000f00 */
[----:B------:R-:W-:Y:S02]  /*4800*/  MOV R143, R53 ;  /* 0x00000035008f7202 */ /* 0x000fe40000000f00 */
[----:B------:R-:W-:-:S02]  /*4810*/  MOV R142, R52 ;  /* 0x00000034008e7202 */ /* 0x000fc40000000f00 */
[----:B------:R-:W-:Y:S02]  /*4820*/  ISETP.EQ.AND P0, PT, R50, RZ, !P0 ;  /* 0x000000ff3200720c */ /* 0x000fe40004702270 */
[----:B-1----:R-:W-:Y:S02]  /*4830*/  SHF.L.U64.HI R5, R4, 0x2, R5 ;  /* 0x0000000204057819 */ /* 0x002fe40000010205 */
[----:B--2---:R-:W-:Y:S02]  /*4840*/  SHF.L.U64.HI R7, R6, 0x2, R7 ;  /* 0x0000000206077819 */ /* 0x004fe40000010207 */
[----:B---3--:R-:W-:Y:S02]  /*4850*/  SHF.L.U64.HI R9, R8, 0x2, R9 ;  /* 0x0000000208097819 */ /* 0x008fe40000010209 */
[----:B------:R-:W-:Y:S02]  /*4860*/  MOV R144, UR6 ;  /* 0x0000000600907c02 */ /* 0x000fe40008000f00 */
[----:B0-----:R-:W-:-:S07]  /*4870*/  MOV R145, UR7 ;  /* 0x0000000700917c02 */ /* 0x001fce0008000f00 */
.L_x_7629:
[----:B------:R-:W-:Y:S02]  /*4880*/  MOV R2, R139 ;  /* 0x0000008b00027202 */ /* 0x000fe40000000f00 */
[----:B------:R-:W-:Y:S02]  /*4890*/  MOV R3, R138 ;  /* 0x0000008a00037202 */ /* 0x000fe40000000f00 */
[----:B------:R-:W-:-:S03]  /*48a0*/  MOV R10, R143 ;  /* 0x0000008f000a7202 */ /* 0x000fc60000000f00 */
[----:B0-----:R0:W2:Y:S01]  /*48b0*/  LDG.E R146, desc[UR16][R2.64] ;  /* 0x0000001002927981 */ /* 0x0010a2000c1e1900 */
[----:B------:R-:W-:-:S05]  /*48c0*/  MOV R11, R142 ;  /* 0x0000008e000b7202 */ /* 0x000fca0000000f00 */
[----:B------:R-:W3:Y:S01]  /*48d0*/  LDG.E R10, desc[UR16][R10.64] ;  /* 0x000000100a0a7981 */ /* 0x000ee2000c1e1900 */
[----:B0-----:R-:W-:Y:S02]  /*48e0*/  MOV R2, R141 ;  /* 0x0000008d00027202 */ /* 0x001fe40000000f00 */
[----:B------:R-:W-:-:S05]  /*48f0*/  MOV R3, R140 ;  /* 0x0000008c00037202 */ /* 0x000fca0000000f00 */
[----:B------:R0:W3:Y:S01]  /*4900*/  LDG.E R151, desc[UR16][R2.64] ;  /* 0x0000001002977981 */ /* 0x0000e2000c1e1900 */
        /* <DEDUP_REMOVED lines=22> */
[----:B---3--:R-:W-:Y:S01]  /*4a70*/  FMUL.FTZ R3, R151, R10 ;  /* 0x0000000a97037220 */ /* 0x008fe20000410000 */
[C---:B------:R-:W-:Y:S01]  /*4a80*/  FMUL.FTZ R156, R160.reuse, R70 ;  /* 0x00000046a09c7220 */ /* 0x040fe20000410000 */
[C---:B------:R-:W-:Y:S01]  /*4a90*/  FMUL.FTZ R151, R160.reuse, R73 ;  /* 0x00000049a0977220 */ /* 0x040fe20000410000 */
[C---:B------:R-:W-:Y:S01]  /*4aa0*/  FMUL.FTZ R162, R160.reuse, R74 ;  /* 0x0000004aa0a27220 */ /* 0x040fe20000410000 */
        /* <DEDUP_REMOVED lines=14> */
[----:B------:R1:W1:Y:S04]  /*4b90*/  MUFU.EX2 R160, R2 ;  /* 0x0000000200a07308 */ /* 0x0002680000000800 */
        /* <DEDUP_REMOVED lines=25> */
.L_x_7625:
[----:B------:R0:W1:Y:S02]  /*4d30*/  LDS R177, [R134+0xe6c] ;  /* 0x000e6c0086b17984 */ /* 0x0000640000000800 */
.L_x_7626:
[----:B------:R-:W-:Y:S05]  /*4d40*/  BSYNC.RECONVERGENT B0 ;  /* 0x0000000000007941 */ /* 0x000fea0003800200 */
.L_x_7624:
        /* <DEDUP_REMOVED lines=36> */
[----:B------:R-:W-:Y:S02]  /*4f90*/  FMUL.FTZ R3, R164, R147 ;  /* 0x00000093a4037220 */ /* 0x000fe40000410000 */
[C---:B------:R-:W-:Y:S01]  /*4fa0*/  FMUL.FTZ R11, R153.reuse, R182 ;  /* 0x000000b6990b7220 */ /* 0x040fe20000410000 */
[----:B------:R-:W-:Y:S01]  /*4fb0*/  FFMA.FTZ R10, R153, R10, R170 ;  /* 0x0000000a990a7223 */ /* 0x000fe200000100aa */
[----:B------:R-:W-:Y:S02]  /*4fc0*/  FMUL.FTZ R3, R148, R3 ;  /* 0x0000000394037220 */ /* 0x000fe40000410000 */
        /* <DEDUP_REMOVED lines=57> */
[----:B------:R-:W-:Y:S02]  /*5360*/  ISETP.GE.AND P1, PT, R39, 0x4, PT ;  /* 0x000000042700780c */ /* 0x000fe40003f26270 */
[----:B------:R-:W-:Y:S01]  /*5370*/  MOV R11, RZ ;  /* 0x000000ff000b7202 */ /* 0x000fe20000000f00 */
[----:B----4-:R-:W-:-:S05]  /*5380*/  @!P3 FMUL.FTZ R183, R3, R186 ;  /* 0x000000ba03b7b220 */ /* 0x010fca0000410000 */
[----:B------:R-:W-:Y:S02]  /*5390*/  @!P3 MOV R3, R183 ;  /* 0x000000b70003b202 */ /* 0x000fe40000000f00 */
[----:B------:R-:W3:Y:S01]  /*53a0*/  SHFL.UP PT, R183, R2, 0x4, RZ ;  /* 0x0480000002b77989 */ /* 0x000ee200000e00ff */
[----:B------:R-:W-:-:S03]  /*53b0*/  ISETP.GT.U32.AND P3, PT, R136, 0x17, PT ;  /* 0x000000178800780c */ /* 0x000fc60003f64070 */
[----:B------:R-:W4:Y:S01]  /*53c0*/  SHFL.DOWN PT, R186, R3, 0x8, 0x1f ;  /* 0x09001f0003ba7f89 */ /* 0x000f2200000e0000 */
[----:B-----5:R-:W-:-:S05]  /*53d0*/  FFMA.FTZ R10, R2, R10, R181 ;  /* 0x0000000a020a7223 */ /* 0x020fca00000100b5 */
[----:B------:R-:W-:Y:S01]  /*53e0*/  FSEL R181, R181, R10, !P1 ;  /* 0x0000000ab5b57208 */ /* 0x000fe20004800000 */
[----:B------:R-:W-:-:S03]  /*53f0*/  HFMA2 R10, -RZ, RZ, 1.875, 0 ;  /* 0x3f800000ff0a7431 */ /* 0x000fc600000001ff */
        /* <DEDUP_REMOVED lines=15> */
[----:B---3--:R-:W-:Y:S01]  /*54f0*/  @P1 FMUL.FTZ R2, R2, R183 ;  /* 0x000000b702021220 */ /* 0x008fe20000410000 */
[----:B------:R-:W-:-:S04]  /*5500*/  ISETP.GE.AND P1, PT, R39, 0x10, PT ;  /* 0x000000102700780c */ /* 0x000fc80003f26270 */
[----:B------:R-:W3:Y:S01]  /*5510*/  SHFL.UP PT, R183, R2, 0x10, RZ ;  /* 0x0600000002b77989 */ /* 0x000ee200000e00ff */
[----:B----4-:R-:W-:-:S03]  /*5520*/  @!P3 FMUL.FTZ R186, R3, R188 ;  /* 0x000000bc03bab220 */ /* 0x010fc60000410000 */
[----:B------:R-:W-:Y:S02]  /*5530*/  SHFL.IDX PT, R189, R11, RZ, 0x1f ;  /* 0x00001fff0bbd7589 */ /* 0x000fe400000e0000 */
[----:B------:R-:W-:Y:S02]  /*5540*/  @!P3 MOV R3, R186 ;  /* 0x000000ba0003b202 */ /* 0x000fe40000000f00 */
[----:B------:R-:W-:Y:S01]  /*5550*/  SHFL.DOWN PT, R188, R182, 0x1, 0x1f ;  /* 0x08201f00b6bc7f89 */ /* 0x000fe200000e0000 */
[----:B------:R-:W-:-:S03]  /*5560*/  ISETP.NE.AND P3, PT, R50, 0x1f, PT ;  /* 0x0000001f3200780c */ /* 0x000fc60003f65270 */
[----:B------:R-:W4:Y:S01]  /*5570*/  SHFL.DOWN PT, R187, R3, 0x1, 0x1f ;  /* 0x08201f0003bb7f89 */ /* 0x000f2200000e0000 */
[----:B-1----:R-:W-:-:S03]  /*5580*/  FFMA.FTZ R186, R2, R185, R181 ;  /* 0x000000b902ba7223 */ /* 0x002fc600000100b5 */
[----:B------:R-:W-:Y:S02]  /*5590*/  SHFL.IDX PT, R182, R182, RZ, 0x1f ;  /* 0x00001fffb6b67589 */ /* 0x000fe400000e0000 */
[----:B------:R-:W-:Y:S02]  /*55a0*/  FSEL R186, R181, R186, !P1 ;  /* 0x000000bab5ba7208 */ /* 0x000fe40004800000 */
[----:B------:R-:W1:Y:S01]  /*55b0*/  SHFL.IDX PT, R3, R3, RZ, 0x1f ;  /* 0x00001fff03037589 */ /* 0x000e6200000e0000 */
[----:B---3--:R-:W-:Y:S01]  /*55c0*/  @P1 FMUL.FTZ R2, R2, R183 ;  /* 0x000000b702021220 */ /* 0x008fe20000410000 */
[----:B------:R-:W-:Y:S02]  /*55d0*/  ISETP.GT.AND P1, PT, R39, 0x1d, PT ;  /* 0x0000001d2700780c */ /* 0x000fe40003f24270 */
[----:B------:R-:W-:Y:S04]  /*55e0*/  SHFL.UP PT, R183, R186, 0x1, RZ ;  /* 0x04200000bab77989 */ /* 0x000fe800000e00ff */
[----:B------:R-:W-:Y:S01]  /*55f0*/  SHFL.UP PT, R2, R2, 0x1, RZ ;  /* 0x0420000002027989 */ /* 0x000fe200000e00ff */
[----:B----4-:R-:W-:Y:S01]  /*5600*/  @P3 FFMA.FTZ R189, R187, R189, R188 ;  /* 0x000000bdbbbd3223 */ /* 0x010fe200000100bc */
[----:B------:R-:W-:-:S03]  /*5610*/  ISETP.NE.AND P3, PT, R50, RZ, PT ;  /* 0x000000ff3200720c */ /* 0x000fc60003f65270 */
[----:B------:R-:W-:-:S04]  /*5620*/  FFMA.FTZ R177, R189, R177, R180 ;  /* 0x000000b1bdb17223 */ /* 0x000fc800000100b4 */
[----:B------:R-:W-:Y:S01]  /*5630*/  FFMA.FTZ R175, R162, R177, R175 ;  /* 0x000000b1a2af7223 */ /* 0x000fe200000100af */
[----:B------:R-:W-:Y:S01]  /*5640*/  FMUL.FTZ R200, R177, R74 ;  /* 0x0000004ab1c87220 */ /* 0x000fe20000410000 */
[C---:B-1----:R-:W-:Y:S01]  /*5650*/  FFMA.FTZ R11, R3.reuse, R11, R182 ;  /* 0x0000000b030b7223 */ /* 0x042fe200000100b6 */
[----:B------:R-:W-:Y:S01]  /*5660*/  FMUL.FTZ R10, R3, R10 ;  /* 0x0000000a030a7220 */ /* 0x000fe20000410000 */
[----:B------:R-:W-:Y:S01]  /*5670*/  FFMA.FTZ R173, R160, R175, R173 ;  /* 0x000000afa0ad7223 */ /* 0x000fe200000100ad */
[----:B------:R-:W-:-:S03]  /*5680*/  FADD.FTZ R118, R200, R118 ;  /* 0x00000076c8767221 */ /* 0x000fc60000010000 */
[----:B------:R-:W-:Y:S01]  /*5690*/  FFMA.FTZ R181, R151, R173, R178 ;  /* 0x000000ad97b57223 */ /* 0x000fe200000100b2 */
[----:B------:R-:W-:Y:S03]  /*56a0*/  @!P3 STS.64 [R137], R10 ;  /* 0x0000000a8900b388 */ /* 0x000fe60000000a00 */
[----:B------:R-:W-:Y:S01]  /*56b0*/  FFMA.FTZ R171, R156, R181, R171 ;  /* 0x000000b59cab7223 */ /* 0x000fe200000100ab */
[----:B------:R-:W-:-:S03]  /*56c0*/  FMUL.FTZ R194, R181, R70 ;  /* 0x00000046b5c27220 */ /* 0x000fc60000410000 */
        /* <DEDUP_REMOVED lines=8> */
[----:B------:R-:W-:Y:S01]  /*5750*/  FFMA.FTZ R169, R166, R183, R169 ;  /* 0x000000b7a6a97223 */ /* 0x000fe200000100a9 */
[----:B------:R-:W-:Y:S02]  /*5760*/  FMUL.FTZ R188, R183, R68 ;  /* 0x00000044b7bc7220 */ /* 0x000fe40000410000 */
[-C--:B------:R-:W-:Y:S01]  /*5770*/  FFMA.FTZ R189, R147, R164.reuse, R122 ;  /* 0x000000a493bd7223 */ /* 0x080fe2000001007a */
[----:B------:R-:W-:Y:S01]  /*5780*/  FFMA.FTZ R185, R0, R164, RZ ;  /* 0x000000a400b97223 */ /* 0x000fe200000100ff */
[----:B------:R-:W-:Y:S01]  /*5790*/  FFMA.FTZ R179, R155, R169, R174 ;  /* 0x000000a99bb37223 */ /* 0x000fe200000100ae */
[----:B------:R-:W-:Y:S01]  /*57a0*/  FMUL.FTZ R180, R169, R69 ;  /* 0x00000045a9b47220 */ /* 0x000fe20000410000 */
[-C--:B------:R-:W-:Y:S01]  /*57b0*/  FFMA.FTZ R174, R148, R189.reuse, R119 ;  /* 0x000000bd94ae7223 */ /* 0x080fe20000010077 */
[----:B------:R-:W-:Y:S01]  /*57c0*/  FFMA.FTZ R2, R24, R189, R185 ;  /* 0x000000bd18027223 */ /* 0x000fe200000100b9 */
        /* <DEDUP_REMOVED lines=13> */
[----:B------:R-:W-:Y:S01]  /*58a0*/  FADD.FTZ R110, R180, R110 ;  /* 0x0000006eb46e7221 */ /* 0x000fe20000010000 */
        /* <DEDUP_REMOVED lines=34> */
[----:B------:R-:W-:Y:S01]  /*5ad0*/  FFMA.FTZ R157, R91, R197, R156 ;  /* 0x000000c55b9d7223 */ /* 0x000fe2000001009c */
[----:B------:R-:W-:Y:S01]  /*5ae0*/  FFMA.FTZ R156, R162, R198, R135 ;  /* 0x000000c6a29c7223 */ /* 0x000fe20000010087 */
[----:B------:R-:W-:Y:S01]  /*5af0*/  FADD.FTZ R166, -R124, R191 ;  /* 0x000000bf7ca67221 */ /* 0x000fe20000010100 */
[----:B------:R-:W-:Y:S01]  /*5b00*/  FFMA.FTZ R151, R187, R158, R152 ;  /* 0x0000009ebb977223 */ /* 0x000fe20000010098 */
[----:B------:R-:W-:Y:S01]  /*5b10*/  FMUL.FTZ R162, R165, R60 ;  /* 0x0000003ca5a27220 */ /* 0x000fe20000410000 */
        /* <DEDUP_REMOVED lines=8> */
[----:B------:R-:W-:Y:S01]  /*5ba0*/  FMUL.FTZ R176, R179, R66 ;  /* 0x00000042b3b07220 */ /* 0x000fe20000410000 */
[----:B------:R-:W1:Y:S01]  /*5bb0*/  SHFL.DOWN PT, R157, R152, 0x1, 0x1f ;  /* 0x08201f00989d7f89 */ /* 0x000e6200000e0000 */
[----:B------:R-:W-:Y:S01]  /*5bc0*/  FFMA.FTZ R151, R168, R170, R151 ;  /* 0x000000aaa8977223 */ /* 0x000fe20000010097 */
[----:B------:R-:W-:Y:S01]  /*5bd0*/  FADD.FTZ R178, -R127, R178 ;  /* 0x000000b27fb27221 */ /* 0x000fe20000010100 */
[----:B------:R-:W-:Y:S01]  /*5be0*/  FADD.FTZ R186, -R128, R195 ;  /* 0x000000c380ba7221 */ /* 0x000fe20000010100 */
[----:B------:R-:W-:Y:S01]  /*5bf0*/  FADD.FTZ R190, -R129, R190 ;  /* 0x000000be81be7221 */ /* 0x000fe20000010100 */
        /* <DEDUP_REMOVED lines=9> */
[----:B------:R-:W-:Y:S01]  /*5c90*/  FADD.FTZ R115, R168, R115 ;  /* 0x00000073a8737221 */ /* 0x000fe20000010000 */
[----:B------:R-:W-:Y:S01]  /*5ca0*/  FADD.FTZ R113, R189, R113 ;  /* 0x00000071bd717221 */ /* 0x000fe20000010000 */
[----:B------:R-:W-:Y:S01]  /*5cb0*/  FMUL.FTZ R178, R178, R11 ;  /* 0x0000000bb2b27220 */ /* 0x000fe20000410000 */
[----:B------:R-:W-:Y:S01]  /*5cc0*/  FFMA.FTZ R151, R188, R190, R151 ;  /* 0x000000bebc977223 */ /* 0x000fe20000010097 */
[----:B------:R-:W-:Y:S01]  /*5cd0*/  FADD.FTZ R109, R160, R109 ;  /* 0x0000006da06d7221 */ /* 0x000fe20000010000 */
[----:B------:R-:W-:Y:S01]  /*5ce0*/  FADD.FTZ R103, R154, R103 ;  /* 0x000000679a677221 */ /* 0x000fe20000010000 */
[----:B------:R-:W-:Y:S01]  /*5cf0*/  FFMA.FTZ R178, R33, R179, R178 ;  /* 0x000000b321b27223 */ /* 0x000fe200000100b2 */
[----:B------:R-:W-:Y:S01]  /*5d00*/  FFMA.FTZ R151, R192, R193, R151 ;  /* 0x000000c1c0977223 */ /* 0x000fe20000010097 */
[----:B------:R-:W-:Y:S01]  /*5d10*/  FADD.FTZ R116, R196, R116 ;  /* 0x00000074c4747221 */ /* 0x000fe20000010000 */
[----:B------:R-:W-:Y:S01]  /*5d20*/  FADD.FTZ R105, R176, R105 ;  /* 0x00000069b0697221 */ /* 0x000fe20000010000 */
[----:B-1----:R-:W-:Y:S01]  /*5d30*/  @!P2 FADD.FTZ R152, R152, R157 ;  /* 0x0000009d9898a221 */ /* 0x002fe20000010000 */
[----:B------:R-:W-:Y:S01]  /*5d40*/  FFMA.FTZ R151, R194, R195, R151 ;  /* 0x000000c3c2977223 */ /* 0x000fe20000010097 */
[----:B------:R-:W-:Y:S01]  /*5d50*/  FADD.FTZ R157, -R133, R198 ;  /* 0x000000c6859d7221 */ /* 0x000fe20000010100 */
[----:B------:R-:W-:Y:S01]  /*5d60*/  FADD.FTZ R120, R172, R120 ;  /* 0x00000078ac787221 */ /* 0x000fe20000010000 */
[----:B------:R-:W-:Y:S01]  /*5d70*/  FADD.FTZ R114, R162, R114 ;  /* 0x00000072a2727221 */ /* 0x000fe20000010000 */
[----:B------:R-:W-:Y:S01]  /*5d80*/  FFMA.FTZ R198, R196, R197, R151 ;  /* 0x000000c5c4c67223 */ /* 0x000fe20000010097 */
[----:B------:R-:W1:Y:S01]  /*5d90*/  SHFL.DOWN PT, R191, R152, 0x2, 0x1f ;  /* 0x08401f0098bf7f89 */ /* 0x000e6200000e0000 */
[----:B------:R-:W-:Y:S01]  /*5da0*/  FADD.FTZ R17, R178, R17 ;  /* 0x00000011b2117221 */ /* 0x000fe20000010000 */
        /* <DEDUP_REMOVED lines=10> */
[----:B------:R-:W2:Y:S01]  /*5e50*/  SHFL.DOWN PT, R198, R151, 0x1, 0x1f ;  /* 0x08201f0097c67f89 */ /* 0x000ea200000e0000 */
        /* <DEDUP_REMOVED lines=15> */
[----:B------:R-:W-:Y:S01]  /*5f50*/  FMUL.FTZ R3, R146, R161 ;  /* 0x000000a192037220 */ /* 0x000fe20000410000 */
[----:B------:R-:W1:Y:S01]  /*5f60*/  SHFL.DOWN PT, R191, R152, 0x4, 0x1f ;  /* 0x08801f0098bf7f89 */ /* 0x000e6200000e0000 */
[----:B------:R-:W-:Y:S01]  /*5f70*/  FMUL.FTZ R10, R195, R10 ;  /* 0x0000000ac30a7220 */ /* 0x000fe20000410000 */
[----:B------:R-:W-:Y:S01]  /*5f80*/  FFMA.FTZ R153, R30, R153, R11 ;  /* 0x000000991e997223 */ /* 0x000fe2000001000b */
[----:B------:R-:W-:Y:S01]  /*5f90*/  FMUL.FTZ R11, R150, R3 ;  /* 0x00000003960b7220 */ /* 0x000fe20000410000 */
[C---:B------:R-:W-:Y:S01]  /*5fa0*/  FMUL.FTZ R150, R146.reuse, R173 ;  /* 0x000000ad92967220 */ /* 0x040fe20000410000 */
[----:B------:R-:W-:Y:S01]  /*5fb0*/  FFMA.FTZ R154, R77, R181, R10 ;  /* 0x000000b54d9a7223 */ /* 0x000fe2000001000a */
[----:B------:R-:W-:Y:S01]  /*5fc0*/  FMUL.FTZ R3, R146, R159 ;  /* 0x0000009f92037220 */ /* 0x000fe20000410000 */
[----:B--2---:R-:W-:Y:S01]  /*5fd0*/  @!P2 FADD.FTZ R151, R151, R198 ;  /* 0x000000c69797a221 */ /* 0x004fe20000010000 */
[----:B------:R-:W-:Y:S01]  /*5fe0*/  ISETP.GT.AND P2, PT, R39, 0x1b, PT ;  /* 0x0000001b2700780c */ /* 0x000fe20003f44270 */
[----:B------:R-:W-:Y:S01]  /*5ff0*/  FMUL.FTZ R197, R197, R150 ;  /* 0x00000096c5c57220 */ /* 0x000fe20000410000 */
[----:B------:R-:W-:Y:S01]  /*6000*/  FMUL.FTZ R150, R148, R3 ;  /* 0x0000000394967220 */ /* 0x000fe20000410000 */
[----:B------:R-:W-:Y:S01]  /*6010*/  FADD.FTZ R15, R154, R15 ;  /* 0x0000000f9a0f7221 */ /* 0x000fe20000010000 */
[----:B------:R-:W2:Y:S01]  /*6020*/  SHFL.DOWN PT, R198, R151, 0x2, 0x1f ;  /* 0x08401f0097c67f89 */ /* 0x000ea200000e0000 */
[C---:B------:R-:W-:Y:S01]  /*6030*/  FMUL.FTZ R154, R146.reuse, R175 ;  /* 0x000000af929a7220 */ /* 0x040fe20000410000 */
        /* <DEDUP_REMOVED lines=10> */
[----:B-1----:R-:W-:Y:S01]  /*60e0*/  @!P2 FADD.FTZ R152, R152, R191 ;  /* 0x000000bf9898a221 */ /* 0x002fe20000010000 */
[----:B------:R-:W-:Y:S01]  /*60f0*/  FFMA.FTZ R154, R79, R175, R154 ;  /* 0x000000af4f9a7223 */ /* 0x000fe2000001009a */
[----:B------:R-:W-:Y:S01]  /*6100*/  FFMA.FTZ R149, R26, R147, R149 ;  /* 0x000000931a957223 */ /* 0x000fe20000010095 */
[----:B------:R-:W-:Y:S01]  /*6110*/  FFMA.FTZ R177, R81, R177, R156 ;  /* 0x000000b151b17223 */ /* 0x000fe2000001009c */
        /* <DEDUP_REMOVED lines=15> */
[----:B------:R-:W-:-:S07]  /*6210*/  FADD.FTZ R12, R177, R12 ;  /* 0x0000000cb10c7221 */ /* 0x000fce0000010000 */
[----:B-1----:R-:W-:Y:S01]  /*6220*/  @!P1 FADD.FTZ R152, R152, R191 ;  /* 0x000000bf98989221 */ /* 0x002fe20000010000 */
[----:B------:R-:W-:-:S04]  /*6230*/  FMUL.FTZ R191, R146, R169 ;  /* 0x000000a992bf7220 */ /* 0x000fc80000410000 */
[----:B------:R-:W1:Y:S01]  /*6240*/  SHFL.DOWN PT, R165, R152, 0x10, 0x1f ;  /* 0x0a001f0098a57f89 */ /* 0x000e6200000e0000 */
[----:B------:R-:W-:-:S04]  /*6250*/  FMUL.FTZ R191, R186, R191 ;  /* 0x000000bfbabf7220 */ /* 0x000fc80000410000 */
[----:B------:R-:W-:Y:S01]  /*6260*/  FFMA.FTZ R191, R76, R169, R191 ;  /* 0x000000a94cbf7223 */ /* 0x000fe200000100bf */
[----:B--2---:R-:W-:Y:S01]  /*6270*/  @!P2 FADD.FTZ R151, R151, R198 ;  /* 0x000000c69797a221 */ /* 0x004fe20000010000 */
[----:B------:R-:W-:Y:S02]  /*6280*/  ISETP.NE.AND P2, PT, R39, RZ, PT ;  /* 0x000000ff2700720c */ /* 0x000fe40003f45270 */
[----:B------:R-:W-:Y:S02]  /*6290*/  FADD.FTZ R18, R191, R18 ;  /* 0x00000012bf127221 */ /* 0x000fe40000010000 */
        /* <DEDUP_REMOVED lines=19> */
.L_x_7628:
[----:B------:R-:W-:Y:S05]  /*63d0*/  BSYNC.RECONVERGENT B0 ;  /* 0x0000000000007941 */ /* 0x000fea0003800200 */
.L_x_7627:
        /* <DEDUP_REMOVED lines=13> */
.L_x_7623:
[----:B------:R-:W-:Y:S01]  /*64b0*/  BAR.SYNC.DEFER_BLOCKING 0x0 ;  /* 0x0000000000007b1d */ /* 0x000fe20000010000 */
[----:B------:R-:W-:Y:S02]  /*64c0*/  F2FP.F16.F32.PACK_AB R31, R118, R113 ;  /* 0x00000071761f723e */ /* 0x000fe400000000ff */
[----:B------:R-:W-:Y:S02]  /*64d0*/  F2FP.F16.F32.PACK_AB R30, R116, R111 ;  /* 0x0000006f741e723e */ /* 0x000fe400000000ff */
[----:B------:R-:W-:Y:S01]  /*64e0*/  F2FP.F16.F32.PACK_AB R28, R110, R105 ;  /* 0x000000696e1c723e */ /* 0x000fe200000000ff */
[----:B------:R-:W1:Y:S02]  /*64f0*/  LDCU.64 UR10, c[0x0][0x4f8] ;  /* 0x00009f00ff0a77ac */ /* 0x000e640008000a00 */
[----:B------:R-:W2:Y:S08]  /*6500*/  LDC.64 R60, c[0x0][0x500] ;  /* 0x00014000ff3c7b82 */ /* 0x000eb00000000a00 */
[----:B------:R-:W3:Y:S01]  /*6510*/  LDC.64 R62, c[0x0][0x550] ;  /* 0x00015400ff3e7b82 */ /* 0x000ee20000000a00 */
[----:B------:R-:W4:Y:S04]  /*6520*/  LDG.E.128 R8, desc[UR16][R20.64] ;  /* 0x0000001014087981 */ /* 0x000f28000c1e1d00 */
[----:B------:R-:W5:Y:S01]  /*6530*/  LDG.E.128 R24, desc[UR16][R20.64+0x200] ;  /* 0x0002001014187981 */ /* 0x000f62000c1e1d00 */
[----:B------:R-:W-:Y:S01]  /*6540*/  UMOV UR5, URZ ;  /* 0x000000ff00057c82 */ /* 0x000fe20008000000 */
[----:B------:R-:W-:-:S02]  /*6550*/  UISETP.GT.AND UP0, UPT, UR8, 0x1, UPT ;  /* 0x000000010800788c */ /* 0x000fc4000bf04270 */
[----:B-1----:R-:W-:Y:S01]  /*6560*/  UIMAD.WIDE.U32 UR6, UR18, UR10, UR4 ;  /* 0x0000000a120672a5 */ /* 0x002fe2000f8e0004 */
[----:B------:R-:W-:-:S03]  /*6570*/  UMOV UR8, UR19 ;  /* 0x0000001300087c82 */ /* 0x000fc60008000000 */
[----:B------:R-:W-:Y:S01]  /*6580*/  UIMAD UR7, UR18, UR11, UR7 ;  /* 0x0000000b120772a4 */ /* 0x000fe2000f8e0207 */
[----:B----4-:R-:W-:Y:S04]  /*6590*/  STS.128 [R38], R8 ;  /* 0x0000000826007388 */ /* 0x010fe80000000c00 */
[----:B-----5:R-:W-:Y:S01]  /*65a0*/  STS.128 [R38+0x200], R24 ;  /* 0x0002001826007388 */ /* 0x020fe20000000c00 */
[----:B------:R-:W-:-:S03]  /*65b0*/  NOP ;  /* 0x0000000000007918 */ /* 0x000fc60000000000 */
[----:B------:R-:W1:Y:S04]  /*65c0*/  LDS.128 R4, [R37] ;  /* 0x0000000025047984 */ /* 0x000e680000000c00 */
[----:B------:R-:W4:Y:S01]  /*65d0*/  LDS.128 R8, [R37+0x10] ;  /* 0x0000100025087984 */ /* 0x000f220000000c00 */
[--C-:B-1----:R-:W-:Y:S02]  /*65e0*/  HADD2.F32 R3, -RZ, R4.reuse.H0_H0 ;  /* 0x20000004ff037230 */ /* 0x102fe40000004100 */
        /* <DEDUP_REMOVED lines=20> */
[----:B------:R-:W-:Y:S01]  /*6730*/  @!P1 FMUL.FTZ R2, R29, -1.4426950216293334961 ;  /* 0xbfb8aa3b1d029820 */ /* 0x000fe20000410000 */
[----:B------:R-:W-:Y:S02]  /*6740*/  F2FP.F16.F32.PACK_AB R29, R112, R107 ;  /* 0x0000006b701d723e */ /* 0x000fe400000000ff */
[----:B------:R-:W-:Y:S01]  /*6750*/  FSETP.GTU.FTZ.AND P6, PT, R6, 20, PT ;  /* 0x41a000000600780b */ /* 0x000fe20003fdc000 */
[----:B------:R-:W1:Y:S01]  /*6760*/  @!P4 MUFU.EX2 R0, R0 ;  /* 0x000000000000c308 */ /* 0x000e620000000800 */
[----:B------:R-:W-:Y:S01]  /*6770*/  @!P0 FMUL.FTZ R3, R4, -1.4426950216293334961 ;  /* 0xbfb8aa3b04038820 */ /* 0x000fe20000410000 */
[----:B------:R-:W-:Y:S01]  /*6780*/  @!P2 FMUL.FTZ R4, R20, -1.4426950216293334961 ;  /* 0xbfb8aa3b1404a820 */ /* 0x000fe20000410000 */
[--C-:B------:R-:W-:Y:S01]  /*6790*/  FADD.FTZ R20, R21, R56.reuse ;  /* 0x0000003815147221 */ /* 0x100fe20000010000 */
[----:B------:R-:W5:Y:S01]  /*67a0*/  @!P1 MUFU.EX2 R2, R2 ;  /* 0x0000000200029308 */ /* 0x000f620000000800 */
[----:B------:R0:W-:Y:S03]  /*67b0*/  STS.128 [R37+0x10], R28 ;  /* 0x0000101c25007388 */ /* 0x0001e60000000c00 */
[----:B------:R-:W-:Y:S01]  /*67c0*/  @!P3 FMUL.FTZ R5, R24, -1.4426950216293334961 ;  /* 0xbfb8aa3b1805b820 */ /* 0x000fe20000410000 */
[----:B------:R-:W-:Y:S01]  /*67d0*/  FADD.FTZ R24, R7, R56 ;  /* 0x0000003807187221 */ /* 0x000fe20000010000 */
[----:B------:R-:W-:Y:S01]  /*67e0*/  FSETP.GTU.FTZ.AND P5, PT, R20, 20, PT ;  /* 0x41a000001400780b */ /* 0x000fe20003fbc000 */
[----:B----4-:R-:W-:Y:S01]  /*67f0*/  HADD2.F32 R7, -RZ, R8.H0_H0 ;  /* 0x20000008ff077230 */ /* 0x010fe20000004100 */
[----:B------:R-:W4:Y:S01]  /*6800*/  @!P0 MUFU.EX2 R3, R3 ;  /* 0x0000000300038308 */ /* 0x000f220000000800 */
[----:B------:R-:W-:Y:S01]  /*6810*/  @!P6 FMUL.FTZ R6, R6, -1.4426950216293334961 ;  /* 0xbfb8aa3b0606e820 */ /* 0x000fe20000410000 */
[----:B-1----:R-:W-:-:S02]  /*6820*/  @!P4 FADD.FTZ R0, R0, 1 ;  /* 0x3f8000000000c421 */ /* 0x002fc40000010000 */
[----:B------:R-:W1:Y:S01]  /*6830*/  @!P3 MUFU.EX2 R5, R5 ;  /* 0x000000050005b308 */ /* 0x000e620000000800 */
[----:B------:R-:W-:Y:S01]  /*6840*/  FADD.FTZ R7, R7, R56 ;  /* 0x0000003807077221 */ /* 0x000fe20000010000 */
[----:B-----5:R-:W-:Y:S02]  /*6850*/  @!P1 FADD.FTZ R2, R2, 1 ;  /* 0x3f80000002029421 */ /* 0x020fe40000010000 */
[----:B------:R-:W5:Y:S03]  /*6860*/  @!P4 MUFU.RCP R21, R0 ;  /* 0x000000000015c308 */ /* 0x000f660000001000 */
[----:B------:R-:W-:Y:S01]  /*6870*/  @!P5 FMUL.FTZ R20, R20, -1.4426950216293334961 ;  /* 0xbfb8aa3b1414d820 */ /* 0x000fe20000410000 */
[----:B----4-:R-:W-:-:S04]  /*6880*/  @!P0 FADD.FTZ R3, R3, 1 ;  /* 0x3f80000003038421 */ /* 0x010fc80000010000 */
[----:B------:R-:W4:Y:S01]  /*6890*/  @!P1 MUFU.RCP R2, R2 ;  /* 0x0000000200029308 */ /* 0x000f220000001000 */
[----:B-1----:R-:W-:-:S07]  /*68a0*/  @!P3 FADD.FTZ R5, R5, 1 ;  /* 0x3f8000000505b421 */ /* 0x002fce0000010000 */
[----:B------:R-:W1:Y:S01]  /*68b0*/  @!P2 MUFU.EX2 R4, R4 ;  /* 0x000000040004a308 */ /* 0x000e620000000800 */
[----:B-----5:R-:W-:Y:S01]  /*68c0*/  @!P4 FMUL.FTZ R104, R104, R21 ;  /* 0x000000156868c220 */ /* 0x020fe20000410000 */
[----:B------:R-:W-:Y:S02]  /*68d0*/  FSETP.GTU.FTZ.AND P4, PT, R24, 20, PT ;  /* 0x41a000001800780b */ /* 0x000fe40003f9c000 */
[----:B------:R-:W5:Y:S01]  /*68e0*/  @!P5 MUFU.EX2 R20, R20 ;  /* 0x000000140014d308 */ /* 0x000f620000000800 */
[----:B------:R-:W-:-:S03]  /*68f0*/  HADD2.F32 R21, -RZ, R10.H0_H0 ;  /* 0x2000000aff157230 */ /* 0x000fc60000004100 */
[----:B------:R-:W2:Y:S01]  /*6900*/  @!P6 MUFU.EX2 R6, R6 ;  /* 0x000000060006e308 */ /* 0x000ea20000000800 */
[----:B----4-:R-:W-:Y:S01]  /*6910*/  @!P1 FMUL.FTZ R99, R99, R2 ;  /* 0x0000000263639220 */ /* 0x010fe20000410000 */
[----:B------:R-:W-:Y:S02]  /*6920*/  FSETP.GTU.FTZ.AND P1, PT, R7, 20, PT ;  /* 0x41a000000700780b */ /* 0x000fe40003f3c000 */
[----:B------:R-:W4:Y:S01]  /*6930*/  @!P3 MUFU.RCP R5, R5 ;  /* 0x000000050005b308 */ /* 0x000f220000001000 */
[----:B------:R-:W-:Y:S01]  /*6940*/  FADD.FTZ R21, R21, R56 ;  /* 0x0000003815157221 */ /* 0x000fe20000010000 */
[----:B-1----:R-:W-:Y:S01]  /*6950*/  @!P2 FADD.FTZ R4, R4, 1 ;  /* 0x3f8000000404a421 */ /* 0x002fe20000010000 */
[----:B------:R-:W-:Y:S01]  /*6960*/  @!P4 FMUL.FTZ R0, R24, -1.4426950216293334961 ;  /* 0xbfb8aa3b1800c820 */ /* 0x000fe20000410000 */
[----:B-----5:R-:W-:-:S04]  /*6970*/  @!P5 FADD.FTZ R20, R20, 1 ;  /* 0x3f8000001414d421 */ /* 0x020fc80000010000 */
[----:B------:R1:W5:Y:S01]  /*6980*/  @!P0 MUFU.RCP R25, R3 ;  /* 0x0000000300198308 */ /* 0x0003620000001000 */
[----:B--2---:R-:W-:-:S07]  /*6990*/  @!P6 FADD.FTZ R6, R6, 1 ;  /* 0x3f8000000606e421 */ /* 0x004fce0000010000 */
[----:B------:R-:W2:Y:S01]  /*69a0*/  @!P4 MUFU.EX2 R0, R0 ;  /* 0x000000000000c308 */ /* 0x000ea20000000800 */
[----:B-1----:R-:W-:Y:S01]  /*69b0*/  @!P1 FMUL.FTZ R3, R7, -1.4426950216293334961 ;  /* 0xbfb8aa3b07039820 */ /* 0x002fe20000410000 */
[----:B----4-:R-:W-:Y:S01]  /*69c0*/  @!P3 FMUL.FTZ R100, R100, R5 ;  /* 0x000000056464b220 */ /* 0x010fe20000410000 */
[----:B------:R-:W-:Y:S01]  /*69d0*/  HADD2.F32 R5, -RZ, R8.H1_H1 ;  /* 0x30000008ff057230 */ /* 0x000fe20000004100 */
[----:B------:R-:W1:Y:S01]  /*69e0*/  @!P2 MUFU.RCP R4, R4 ;  /* 0x000000040004a308 */ /* 0x000e620000001000 */
[--C-:B------:R-:W-:Y:S02]  /*69f0*/  HADD2.F32 R7, -RZ, R9.reuse.H0_H0 ;  /* 0x20000009ff077230 */ /* 0x100fe40000004100 */
[----:B------:R-:W-:Y:S02]  /*6a00*/  HADD2.F32 R9, -RZ, R9.H1_H1 ;  /* 0x30000009ff097230 */ /* 0x000fe40000004100 */
[----:B-----5:R-:W-:Y:S01]  /*6a10*/  @!P0 FMUL.FTZ R102, R102, R25 ;  /* 0x0000001966668220 */ /* 0x020fe20000410000 */
[----:B------:R-:W-:-:S02]  /*6a20*/  HADD2.F32 R25, -RZ, R10.H1_H1 ;  /* 0x3000000aff197230 */ /* 0x000fc40000004100 */
[----:B------:R-:W4:Y:S01]  /*6a30*/  @!P1 MUFU.EX2 R3, R3 ;  /* 0x0000000300039308 */ /* 0x000f220000000800 */
[--C-:B------:R-:W-:Y:S01]  /*6a40*/  FADD.FTZ R9, R9, R56.reuse ;  /* 0x0000003809097221 */ /* 0x100fe20000010000 */
[----:B--2---:R-:W-:Y:S01]  /*6a50*/  @!P4 FADD.FTZ R2, R0, 1 ;  /* 0x3f8000000002c421 */ /* 0x004fe20000010000 */
[--C-:B------:R-:W-:Y:S01]  /*6a60*/  FADD.FTZ R0, R5, R56.reuse ;  /* 0x0000003805007221 */ /* 0x100fe20000010000 */
[----:B------:R-:W2:Y:S01]  /*6a70*/  @!P5 MUFU.RCP R27, R20 ;  /* 0x00000014001bd308 */ /* 0x000ea20000001000 */
[--C-:B------:R-:W-:Y:S02]  /*6a80*/  HADD2.F32 R5, -RZ, R11.reuse.H0_H0 ;  /* 0x2000000bff057230 */ /* 0x100fe40000004100 */
[--C-:B------:R-:W-:Y:S01]  /*6a90*/  FADD.FTZ R25, R25, R56.reuse ;  /* 0x0000003819197221 */ /* 0x100fe20000010000 */
[----:B------:R-:W-:Y:S01]  /*6aa0*/  HADD2.F32 R11, -RZ, R11.H1_H1 ;  /* 0x3000000bff0b7230 */ /* 0x000fe20000004100 */
[----:B------:R-:W-:Y:S01]  /*6ab0*/  FSETP.GTU.FTZ.AND P0, PT, R0, 20, PT ;  /* 0x41a000000000780b */ /* 0x000fe20003f1c000 */
[--C-:B------:R-:W-:Y:S01]  /*6ac0*/  FADD.FTZ R7, R7, R56.reuse ;  /* 0x0000003807077221 */ /* 0x100fe20000010000 */
[----:B-1----:R-:W-:Y:S01]  /*6ad0*/  @!P2 FMUL.FTZ R97, R97, R4 ;  /* 0x000000046161a220 */ /* 0x002fe20000410000 */
[--C-:B------:R-:W-:Y:S01]  /*6ae0*/  FADD.FTZ R10, R5, R56.reuse ;  /* 0x00000038050a7221 */ /* 0x100fe20000010000 */
[----:B------:R-:W1:Y:S01]  /*6af0*/  @!P4 MUFU.RCP R2, R2 ;  /* 0x000000020002c308 */ /* 0x000e620000001000 */
[----:B------:R-:W-:Y:S01]  /*6b00*/  FSETP.GTU.FTZ.AND P2, PT, R9, 20, PT ;  /* 0x41a000000900780b */ /* 0x000fe20003f5c000 */
[----:B----4-:R-:W-:Y:S01]  /*6b10*/  @!P1 FADD.FTZ R3, R3, 1 ;  /* 0x3f80000003039421 */ /* 0x010fe20000010000 */
[----:B------:R-:W-:Y:S01]  /*6b20*/  FADD.FTZ R11, R11, R56 ;  /* 0x000000380b0b7221 */ /* 0x000fe20000010000 */
[----:B------:R-:W-:-:S02]  /*6b30*/  FSETP.GTU.FTZ.AND P3, PT, R7, 20, PT ;  /* 0x41a000000700780b */ /* 0x000fc40003f7c000 */
[----:B------:R-:W-:Y:S02]  /*6b40*/  F2FP.F16.F32.PACK_AB R105, R97, R102 ;  /* 0x000000666169723e */ /* 0x000fe400000000ff */
[----:B------:R-:W4:Y:S01]  /*6b50*/  @!P6 MUFU.RCP R6, R6 ;  /* 0x000000060006e308 */ /* 0x000f220000001000 */
[----:B------:R-:W-:Y:S01]  /*6b60*/  @!P0 FMUL.FTZ R0, R0, -1.4426950216293334961 ;  /* 0xbfb8aa3b00008820 */ /* 0x000fe20000410000 */
[----:B--2---:R-:W-:Y:S01]  /*6b70*/  @!P5 FMUL.FTZ R98, R98, R27 ;  /* 0x0000001b6262d220 */ /* 0x004fe20000410000 */
[----:B------:R-:W-:-:S05]  /*6b80*/  FSETP.GTU.FTZ.AND P5, PT, R21, 20, PT ;  /* 0x41a000001500780b */ /* 0x000fca0003fbc000 */
[----:B------:R2:W5:Y:S01]  /*6b90*/  @!P1 MUFU.RCP R4, R3 ;  /* 0x0000000300049308 */ /* 0x0005620000001000 */
[----:B-1----:R-:W-:Y:S01]  /*6ba0*/  @!P4 FMUL.FTZ R93, R93, R2 ;  /* 0x000000025d5dc220 */ /* 0x002fe20000410000 */
[----:B------:R-:W-:Y:S01]  /*6bb0*/  FSETP.GTU.FTZ.AND P4, PT, R10, 20, PT ;  /* 0x41a000000a00780b */ /* 0x000fe20003f9c000 */
[----:B------:R-:W-:Y:S01]  /*6bc0*/  @!P3 FMUL.FTZ R2, R7, -1.4426950216293334961 ;  /* 0xbfb8aa3b0702b820 */ /* 0x000fe20000410000 */
[----:B------:R-:W-:Y:S02]  /*6bd0*/  F2FP.F16.F32.PACK_AB R7, R120, R115 ;  /* 0x000000737807723e */ /* 0x000fe400000000ff */
[----:B------:R-:W-:Y:S02]  /*6be0*/  F2FP.F16.F32.PACK_AB R107, R93, R98 ;  /* 0x000000625d6b723e */ /* 0x000fe400000000ff */
[----:B------:R-:W1:Y:S01]  /*6bf0*/  @!P0 MUFU.EX2 R0, R0 ;  /* 0x0000000000008308 */ /* 0x000e620000000800 */
[----:B--2---:R-:W-:Y:S01]  /*6c00*/  @!P2 FMUL.FTZ R3, R9, -1.4426950216293334961 ;  /* 0xbfb8aa3b0903a820 */ /* 0x004fe20000410000 */
[----:B----4-:R-:W-:Y:S01]  /*6c10*/  @!P6 FMUL.FTZ R95, R95, R6 ;  /* 0x000000065f5fe220 */ /* 0x010fe20000410000 */
[----:B------:R-:W-:Y:S01]  /*6c20*/  FSETP.GTU.FTZ.AND P6, PT, R25, 20, PT ;  /* 0x41a000001900780b */ /* 0x000fe20003fdc000 */
[----:B------:R-:W2:Y:S01]  /*6c30*/  @!P3 MUFU.EX2 R2, R2 ;  /* 0x000000020002b308 */ /* 0x000ea20000000800 */
[----:B------:R-:W-:-:S02]  /*6c40*/  F2FP.F16.F32.PACK_AB R6, R114, R109 ;  /* 0x0000006d7206723e */ /* 0x000fc400000000ff */
[----:B------:R-:W-:Y:S01]  /*6c50*/  @!P4 FMUL.FTZ R10, R10, -1.4426950216293334961 ;  /* 0xbfb8aa3b0a0ac820 */ /* 0x000fe20000410000 */
[----:B------:R-:W4:Y:S01]  /*6c60*/  @!P2 MUFU.EX2 R3, R3 ;  /* 0x000000030003a308 */ /* 0x000f220000000800 */
[----:B-----5:R-:W-:Y:S01]  /*6c70*/  @!P1 FMUL.FTZ R17, R17, R4 ;  /* 0x0000000411119220 */ /* 0x020fe20000410000 */
[----:B------:R-:W-:Y:S01]  /*6c80*/  @!P5 FMUL.FTZ R4, R21, -1.4426950216293334961 ;  /* 0xbfb8aa3b1504d820 */ /* 0x000fe20000410000 */
[----:B------:R-:W-:Y:S02]  /*6c90*/  FSETP.GTU.FTZ.AND P1, PT, R11, 20, PT ;  /* 0x41a000000b00780b */ /* 0x000fe40003f3c000 */
[----:B------:R-:W5:Y:S01]  /*6ca0*/  @!P4 MUFU.EX2 R10, R10 ;  /* 0x0000000a000ac308 */ /* 0x000f620000000800 */
[----:B-1----:R-:W-:Y:S02]  /*6cb0*/  @!P0 FADD.FTZ R0, R0, 1 ;  /* 0x3f80000000008421 */ /* 0x002fe40000010000 */
[----:B------:R-:W-:Y:S01]  /*6cc0*/  @!P6 FMUL.FTZ R5, R25, -1.4426950216293334961 ;  /* 0xbfb8aa3b1905e820 */ /* 0x000fe20000410000 */
[----:B------:R1:W3:Y:S01]  /*6cd0*/  @!P5 MUFU.EX2 R8, R4 ;  /* 0x000000040008d308 */ /* 0x0002e20000000800 */
[----:B--2---:R-:W-:-:S03]  /*6ce0*/  @!P3 FADD.FTZ R2, R2, 1 ;  /* 0x3f8000000202b421 */ /* 0x004fc60000010000 */
[----:B------:R2:W0:Y:S01]  /*6cf0*/  @!P6 MUFU.EX2 R9, R5 ;  /* 0x000000050009e308 */ /* 0x0004220000000800 */
[----:B----4-:R-:W-:Y:S02]  /*6d00*/  @!P2 FADD.FTZ R3, R3, 1 ;  /* 0x3f8000000303a421 */ /* 0x010fe40000010000 */
[----:B------:R-:W-:Y:S01]  /*6d10*/  @!P1 FMUL.FTZ R11, R11, -1.4426950216293334961 ;  /* 0xbfb8aa3b0b0b9820 */ /* 0x000fe20000410000 */
[----:B------:R0:W4:Y:S01]  /*6d20*/  @!P0 MUFU.RCP R33, R0 ;  /* 0x0000000000218308 */ /* 0x0001220000001000 */
[----:B-1----:R-:W-:Y:S01]  /*6d30*/  F2FP.F16.F32.PACK_AB R4, R106, R101 ;  /* 0x000000656a04723e */ /* 0x002fe200000000ff */
[----:B-----5:R-:W-:Y:S01]  /*6d40*/  @!P4 FADD.FTZ R20, R10, 1 ;  /* 0x3f8000000a14c421 */ /* 0x020fe20000010000 */
[----:B------:R-:W-:Y:S02]  /*6d50*/  F2FP.F16.F32.PACK_AB R106, R95, R100 ;  /* 0x000000645f6a723e */ /* 0x000fe400000000ff */
[----:B--2---:R-:W-:Y:S01]  /*6d60*/  F2FP.F16.F32.PACK_AB R5, R108, R103 ;  /* 0x000000676c05723e */ /* 0x004fe200000000ff */
[----:B---3--:R-:W-:-:S02]  /*6d70*/  @!P5 FADD.FTZ R8, R8, 1 ;  /* 0x3f8000000808d421 */ /* 0x008fc40000010000 */
[----:B------:R-:W1:Y:S02]  /*6d80*/  @!P1 MUFU.EX2 R21, R11 ;  /* 0x0000000b00159308 */ /* 0x000e640000000800 */
[----:B------:R2:W-:Y:S01]  /*6d90*/  STS.128 [R37], R4 ;  /* 0x0000000425007388 */ /* 0x0005e20000000c00 */
[----:B0-----:R-:W-:Y:S01]  /*6da0*/  @!P6 FADD.FTZ R0, R9, 1 ;  /* 0x3f8000000900e421 */ /* 0x001fe20000010000 */
[----:B------:R0:W3:Y:S01]  /*6db0*/  @!P5 MUFU.RCP R34, R8 ;  /* 0x000000080022d308 */ /* 0x0000e20000001000 */
[----:B------:R-:W-:Y:S01]  /*6dc0*/  NOP ;  /* 0x0000000000007918 */ /* 0x000fe20000000000 */
[----:B------:R-:W5:Y:S06]  /*6dd0*/  LDS.128 R24, [R38+0x200] ;  /* 0x0002000026187984 */ /* 0x000f6c0000000c00 */
[----:B------:R-:W2:Y:S01]  /*6de0*/  @!P3 MUFU.RCP R32, R2 ;  /* 0x000000020020b308 */ /* 0x000ea20000001000 */
[----:B----4-:R-:W-:Y:S01]  /*6df0*/  @!P0 FMUL.FTZ R18, R18, R33 ;  /* 0x0000002112128220 */ /* 0x010fe20000410000 */
[----:B-1----:R-:W-:Y:S01]  /*6e00*/  @!P1 FADD.FTZ R21, R21, 1 ;  /* 0x3f80000015159421 */ /* 0x002fe20000010000 */
[----:B0-----:R-:W0:Y:S03]  /*6e10*/  LDS.128 R8, [R38] ;  /* 0x0000000026087984 */ /* 0x001e260000000c00 */
[----:B------:R-:W-:-:S02]  /*6e20*/  F2FP.F16.F32.PACK_AB R28, R18, R17 ;  /* 0x00000011121c723e */ /* 0x000fc400000000ff */
[----:B------:R1:W4:Y:S01]  /*6e30*/  @!P2 MUFU.RCP R35, R3 ;  /* 0x000000030023a308 */ /* 0x0003220000001000 */
[----:B---3--:R-:W-:-:S07]  /*6e40*/  @!P5 FMUL.FTZ R15, R15, R34 ;  /* 0x000000220f0fd220 */ /* 0x008fce0000410000 */
[----:B------:R3:W5:Y:S01]  /*6e50*/  @!P6 MUFU.RCP R39, R0 ;  /* 0x000000000027e308 */ /* 0x0007620000001000 */
[----:B-1----:R-:W-:-:S04]  /*6e60*/  IMAD.WIDE.U32 R2, R58, R60, UR6 ;  /* 0x000000063a027e25 */ /* 0x002fc8000f8e003c */
[----:B--2---:R-:W-:Y:S01]  /*6e70*/  @!P3 FMUL.FTZ R19, R19, R32 ;  /* 0x000000201313b220 */ /* 0x004fe20000410000 */
[----:B------:R-:W1:Y:S01]  /*6e80*/  LDCU.64 UR6, c[0x0][0x518] ;  /* 0x0000a300ff0677ac */ /* 0x000e620008000a00 */
[----:B------:R-:W-:Y:S01]  /*6e90*/  IMAD R3, R58, R61, R3 ;  /* 0x0000003d3a037224 */ /* 0x000fe200078e0203 */
[----:B------:R-:W-:Y:S01]  /*6ea0*/  LEA R4, P0, R2, R62, 0x1 ;  /* 0x0000003e02047211 */ /* 0x000fe200078008ff */
[----:B------:R-:W2:Y:S01]  /*6eb0*/  @!P4 MUFU.RCP R20, R20 ;  /* 0x000000140014c308 */ /* 0x000ea20000001000 */
[----:B---3--:R-:W-:Y:S02]  /*6ec0*/  FADD.FTZ R0, R104, R51 ;  /* 0x0000003368007221 */ /* 0x008fe40000010000 */
[----:B------:R-:W-:Y:S01]  /*6ed0*/  LEA.HI.X R5, R2, R63, R3, 0x1, P0 ;  /* 0x0000003f02057211 */ /* 0x000fe200000f0c03 */
[----:B----4-:R-:W-:Y:S01]  /*6ee0*/  @!P2 FMUL.FTZ R16, R16, R35 ;  /* 0x000000231010a220 */ /* 0x010fe20000410000 */
[----:B------:R-:W-:Y:S01]  /*6ef0*/  F2FP.F16.F32.PACK_AB R104, R99, R104 ;  /* 0x000000686368723e */ /* 0x000fe200000000ff */
[----:B------:R-:W-:Y:S01]  /*6f00*/  FADD.FTZ R7, R0, R99 ;  /* 0x0000006300077221 */ /* 0x000fe20000010000 */
[----:B------:R-:W-:Y:S01]  /*6f10*/  IADD3 R44, P2, PT, R44, -0x400, RZ ;  /* 0xfffffc002c2c7810 */ /* 0x000fe20007f5e0ff */
[----:B------:R-:W-:Y:S01]  /*6f20*/  IMAD.WIDE.U32 R2, R40, 0x10, R4 ;  /* 0x0000001028027825 */ /* 0x000fe200078e0004 */
[----:B------:R-:W3:Y:S01]  /*6f30*/  @!P1 MUFU.RCP R21, R21 ;  /* 0x0000001500159308 */ /* 0x000ee20000001000 */
[----:B------:R-:W-:-:S02]  /*6f40*/  F2FP.F16.F32.PACK_AB R29, R16, R19 ;  /* 0x00000013101d723e */ /* 0x000fc400000000ff */
[----:B-----5:R-:W-:Y:S01]  /*6f50*/  @!P6 FMUL.FTZ R14, R14, R39 ;  /* 0x000000270e0ee220 */ /* 0x020fe20000410000 */
[----:B------:R-:W4:Y:S01]  /*6f60*/  LDC.64 R4, c[0x0][0x520] ;  /* 0x00014800ff047b82 */ /* 0x000f220000000a00 */
[----:B------:R-:W-:Y:S01]  /*6f70*/  FADD.FTZ R102, R7, R102 ;  /* 0x0000006607667221 */ /* 0x000fe20000010000 */
[----:B-1----:R-:W-:Y:S01]  /*6f80*/  UIMAD.WIDE.U32 UR4, UR18, UR6, UR4 ;  /* 0x00000006120472a5 */ /* 0x002fe2000f8e0004 */
[----:B------:R-:W-:Y:S01]  /*6f90*/  IADD3.X R45, PT, PT, R45, -0x1, RZ, P2, !PT ;  /* 0xffffffff2d2d7810 */ /* 0x000fe200017fe4ff */
[----:B------:R-:W-:Y:S01]  /*6fa0*/  STG.E.128 desc[UR16][R2.64+0x200], R24 ;  /* 0x0002001802007986 */ /* 0x000fe2000c101d10 */
[----:B------:R-:W-:Y:S01]  /*6fb0*/  F2FP.F16.F32.PACK_AB R30, R14, R15 ;  /* 0x0000000f0e1e723e */ /* 0x000fe200000000ff */
[----:B------:R-:W-:Y:S01]  /*6fc0*/  FADD.FTZ R97, R102, R97 ;  /* 0x0000006166617221 */ /* 0x000fe20000010000 */
[----:B--2---:R-:W-:Y:S01]  /*6fd0*/  @!P4 FMUL.FTZ R13, R13, R20 ;  /* 0x000000140d0dc220 */ /* 0x004fe20000410000 */
[----:B0-----:R4:W-:Y:S01]  /*6fe0*/  STG.E.128 desc[UR16][R2.64], R8 ;  /* 0x0000000802007986 */ /* 0x0019e2000c101d10 */
[----:B------:R-:W0:Y:S01]  /*6ff0*/  LDC.64 R6, c[0x0][0x560] ;  /* 0x00015800ff067b82 */ /* 0x000e220000000a00 */
[----:B------:R-:W-:Y:S01]  /*7000*/  UIMAD UR5, UR18, UR7, UR5 ;  /* 0x00000007120572a4 */ /* 0x000fe2000f8e0205 */
[----:B------:R-:W-:-:S06]  /*7010*/  FADD.FTZ R100, R97, R100 ;  /* 0x0000006461647221 */ /* 0x000fcc0000010000 */
[----:B------:R-:W-:Y:S01]  /*7020*/  BAR.SYNC.DEFER_BLOCKING 0x0 ;  /* 0x0000000000007b1d */ /* 0x000fe20000010000 */
[----:B---3--:R-:W-:Y:S01]  /*7030*/  @!P1 FMUL.FTZ R12, R12, R21 ;  /* 0x000000150c0c9220 */ /* 0x008fe20000410000 */
[----:B------:R-:W-:Y:S01]  /*7040*/  FADD.FTZ R95, R100, R95 ;  /* 0x0000005f645f7221 */ /* 0x000fe20000010000 */
[----:B------:R-:W-:-:S03]  /*7050*/  IADD3 R46, P1, PT, R46, -0x400, RZ ;  /* 0xfffffc002e2e7810 */ /* 0x000fc60007f3e0ff */
[----:B------:R-:W-:Y:S01]  /*7060*/  F2FP.F16.F32.PACK_AB R31, R12, R13 ;  /* 0x0000000d0c1f723e */ /* 0x000fe200000000ff */
[----:B------:R-:W-:Y:S01]  /*7070*/  FADD.FTZ R98, R95, R98 ;  /* 0x000000625f627221 */ /* 0x000fe20000010000 */
[----:B------:R-:W-:-:S03]  /*7080*/  IADD3.X R47, PT, PT, R47, -0x1, RZ, P1, !PT ;  /* 0xffffffff2f2f7810 */ /* 0x000fc60000ffe4ff */
[----:B------:R-:W-:Y:S01]  /*7090*/  FADD.FTZ R98, R98, R93 ;  /* 0x0000005d62627221 */ /* 0x000fe20000010000 */
[----:B----4-:R-:W-:-:S04]  /*70a0*/  IMAD.WIDE.U32 R2, R58, R4, UR4 ;  /* 0x000000043a027e25 */ /* 0x010fc8000f8e0004 */
[----:B------:R-:W-:Y:S01]  /*70b0*/  FADD.FTZ R17, R98, R17 ;  /* 0x0000001162117221 */ /* 0x000fe20000010000 */
[----:B------:R-:W-:Y:S01]  /*70c0*/  IMAD R0, R58, R5, R3 ;  /* 0x000000053a007224 */ /* 0x000fe200078e0203 */
[C---:B0-----:R-:W-:Y:S02]  /*70d0*/  LEA R4, P0, R2.reuse, R6, 0x1 ;  /* 0x0000000602047211 */ /* 0x041fe400078008ff */
[----:B------:R-:W-:Y:S01]  /*70e0*/  FADD.FTZ R18, R17, R18 ;  /* 0x0000001211127221 */ /* 0x000fe20000010000 */
[----:B------:R-:W-:Y:S01]  /*70f0*/  STS.128 [R37], R104 ;  /* 0x0000006825007388 */ /* 0x000fe20000000c00 */
[----:B------:R-:W-:Y:S02]  /*7100*/  LEA.HI.X R5, R2, R7, R0, 0x1, P0 ;  /* 0x0000000702057211 */ /* 0x000fe400000f0c00 */
[----:B------:R-:W-:Y:S01]  /*7110*/  FADD.FTZ R19, R18, R19 ;  /* 0x0000001312137221 */ /* 0x000fe20000010000 */
[----:B------:R-:W-:Y:S01]  /*7120*/  IADD3 R42, P0, PT, R42, -0x400, RZ ;  /* 0xfffffc002a2a7810 */ /* 0x000fe20007f1e0ff */
        /* <DEDUP_REMOVED lines=14> */
.L_x_7589:
        /* <DEDUP_REMOVED lines=34> */
.L_x_7632:
[----:B------:R-:W-:Y:S05]  /*7430*/  BSYNC.RECONVERGENT B0 ;  /* 0x0000000000007941 */ /* 0x000fea0003800200 */
.L_x_7631:
        /* <DEDUP_REMOVED lines=26> */
.L_x_7634:
[----:B------:R-:W-:Y:S05]  /*75e0*/  BSYNC.RECONVERGENT B0 ;  /* 0x0000000000007941 */ /* 0x000fea0003800200 */
.L_x_7633:
        /* <DEDUP_REMOVED lines=22> */
.L_x_7636:
        /* <DEDUP_REMOVED lines=51> */
.L_x_7635:
[----:B------:R-:W-:Y:S05]  /*7a80*/  EXIT ;  /* 0x000000000000794d */ /* 0x000fea0003800000 */
.L_x_7637:
        /* <DEDUP_REMOVED lines=15> */
.L_x_10491:


//--------------------- .text._Z25selective_scan_bwd_kernelI32Selective_Scan_bwd_kernel_traitsILi32ELi16ELb1ELb0ELb1ELb0ELb0EN3c104HalfEfEEv12SSMParamsBwd --------------------------
	.section	.text._Z25selective_scan_bwd_kernelI32Selective_Scan_bwd_kernel_traitsILi32ELi16ELb1ELb0ELb1ELb0ELb0EN3c104HalfEfEEv12SSMParamsBwd,"ax",@progbits
	.align	128
        .global         _Z25selective_scan_bwd_kernelI32Selective_Scan_bwd_kernel_traitsILi32ELi16ELb1ELb0ELb1ELb0ELb0EN3c104HalfEfEEv12SSMParamsBwd
        .type           _Z25selective_scan_bwd_kernelI32Selective_Scan_bwd_kernel_traitsILi32ELi16ELb1ELb0ELb1ELb0ELb0EN3c104HalfEfEEv12SSMParamsBwd,@function
        .size           _Z25selective_scan_bwd_kernelI32Selective_Scan_bwd_kernel_traitsILi32ELi16ELb1ELb0ELb1ELb0ELb0EN3c104HalfEfEEv12SSMParamsBwd,(.L_x_10492 - _Z25selective_scan_bwd_kernelI32Selective_Scan_bwd_kernel_traitsILi32ELi16ELb1ELb0ELb1ELb0ELb0EN3c104HalfEfEEv12SSMParamsBwd)
        .other          _Z25selective_scan_bwd_kernelI32Selective_Scan_bwd_kernel_traitsILi32ELi16ELb1ELb0ELb1ELb0ELb0EN3c104HalfEfEEv12SSMParamsBwd,@"STO_CUDA_ENTRY STV_DEFAULT"
_Z25selective_scan_bwd_kernelI32Selective_Scan_bwd_kernel_traitsILi32ELi16ELb1ELb0ELb1ELb0ELb0EN3c104HalfEfEEv12SSMParamsBwd:
.text._Z25selective_scan_bwd_kernelI32Selective_Scan_bwd_kernel_traitsILi32ELi16ELb1ELb0ELb1ELb0ELb0EN3c104HalfEfEEv12SSMParamsBwd:
[----:B------:R-:W-:Y:S08]  /*0000*/  LDC R1, c[0x0][0x37c] ;  /* 0x0000df00ff017b82 */ /* 0x000ff00000000800 */
[----:B------:R-:W0:Y:S01]  /*0010*/  LDC R8, c[0x0][0x398] ;  /* 0x0000e600ff087b82 */ /* 0x000e220000000800 */
[----:B------:R-:W1:Y:S01]  /*0020*/  S2R R89, SR_CTAID.Y ;  /* 0x0000000000597919 */ /* 0x000e620000002600 */
[----:B------:R-:W2:Y:S01]  /*0030*/  LDCU.64 UR16, c[0x0][0x358] ;  /* 0x00006b00ff1077ac */ /* 0x000ea20008000a00 */
[----:B------:R-:W-:Y:S01]  /*0040*/  MOV R68, RZ ;  /* 0x000000ff00447202 */ /* 0x000fe20000000f00 */
        /* <DEDUP_REMOVED lines=9> */
[----:B------:R-:W4:Y:S01]  /*00e0*/  LDC R17, c[0x0][0x394] ;  /* 0x0000e500ff117b82 */ /* 0x000f220000000800 */
[----:B------:R-:W-:Y:S02]  /*00f0*/  ISETP.NE.AND.EX P1, PT, R5, RZ, PT, P1 ;  /* 0x000000ff0500720c */ /* 0x000fe40003f25310 */
[----:B--2---:R-:W-:-:S05]  /*0100*/  ISETP.NE.U32.AND P0, PT, R2, RZ, PT ;  /* 0x000000ff0200720c */ /* 0x004fca0003f05070 */
[----:B------:R-:W2:Y:S01]  /*0110*/  LDC.64 R14, c[0x0][0x3e8] ;  /* 0x0000fa00ff0e7b82 */ /* 0x000ea20000000a00 */
        /* <DEDUP_REMOVED lines=12> */
[----:B------:R4:W5:Y:S07]  /*01e0*/  @P0 LDG.E R87, desc[UR16][R2.64] ;  /* 0x0000001002570981 */ /* 0x00096e000c1e1900 */
[----:B---3--:R-:W3:Y:S01]  /*01f0*/  LDC.64 R4, c[0x0][0x480] ;  /* 0x00012000ff047b82 */ /* 0x008ee20000000a00 */
[----:B0-----:R-:W-:Y:S01]  /*0200*/  HFMA2 R6, -RZ, RZ, 0, 0 ;  /* 0x00000000ff067431 */ /* 0x001fe200000001ff */
[----:B----4-:R-:W-:-:S06]  /*0210*/  IADD3 R10, PT, PT, RZ, -R7, RZ ;  /* 0x80000007ff0a7210 */ /* 0x010fcc0007ffe0ff */
[----:B------:R-:W0:Y:S01]  /*0220*/  LDC.64 R82, c[0x0][0x4a8] ;  /* 0x00012a00ff527b82 */ /* 0x000e220000000a00 */
[----:B------:R-:W-:Y:S01]  /*0230*/  IMAD R3, R10, R9, RZ ;  /* 0x000000090a037224 */ /* 0x000fe200078e02ff */
[----:B------:R-:W-:-:S03]  /*0240*/  IABS R2, R89 ;  /* 0x0000005900027213 */ /* 0x000fc60000000000 */
[----:B------:R-:W-:-:S06]  /*0250*/  IMAD.HI.U32 R7, R7, R3, R6 ;  /* 0x0000000307077227 */ /* 0x000fcc00078e0006 */
[----:B------:R-:W-:-:S05]  /*0260*/  IMAD.HI.U32 R0, R7, R2, RZ ;  /* 0x0000000207007227 */ /* 0x000fca00078e00ff */
[----:B------:R-:W-:Y:S02]  /*0270*/  IADD3 R3, PT, PT, -R0, RZ, RZ ;  /* 0x000000ff00037210 */ /* 0x000fe40007ffe1ff */
[----:B---3--:R-:W-:-:S03]  /*0280*/  ISETP.NE.U32.AND P0, PT, R4, RZ, PT ;  /* 0x000000ff0400720c */ /* 0x008fc60003f05070 */
[----:B------:R-:W-:Y:S01]  /*0290*/  IMAD R2, R9, R3, R2 ;  /* 0x0000000309027224 */ /* 0x000fe200078e0202 */
[----:B------:R-:W-:-:S04]  /*02a0*/  ISETP.NE.AND.EX P0, PT, R5, RZ, PT, P0 ;  /* 0x000000ff0500720c */ /* 0x000fc80003f05300 */
[----:B------:R-:W-:Y:S01]  /*02b0*/  ISETP.GT.U32.AND P2, PT, R9, R2, PT ;  /* 0x000000020900720c */ /* 0x000fe20003f44070 */
[----:B------:R-:W-:Y:S02]  /*02c0*/  UIMAD.WIDE.U32 UR4, UR18, UR8, URZ ;  /* 0x00000008120472a5 */ /* 0x000fe4000f8e00ff */
[----:B------:R-:W-:-:S06]  /*02d0*/  UIMAD.WIDE.U32 UR6, UR18, UR12, URZ ;  /* 0x0000000c120672a5 */ /* 0x000fcc000f8e00ff */
[----:B------:R-:W3:Y:S04]  /*02e0*/  @P0 LDC R10, c[0x0][0x384] ;  /* 0x0000e100ff0a0b82 */ /* 0x000ee80000000800 */
[-C--:B------:R-:W-:Y:S01]  /*02f0*/  @!P2 IADD3 R2, PT, PT, R2, -R9.reuse, RZ ;  /* 0x800000090202a210 */ /* 0x080fe20007ffe0ff */
[----:B------:R-:W-:Y:S02]  /*0300*/  UIMAD UR9, UR18, UR9, UR5 ;  /* 0x00000009120972a4 */ /* 0x000fe4000f8e0205 */
[----:B------:R-:W-:Y:S01]  /*0310*/  UIMAD UR8, UR18, UR13, UR7 ;  /* 0x0000000d120872a4 */ /* 0x000fe2000f8e0207 */
[----:B------:R-:W-:Y:S01]  /*0320*/  ISETP.GE.U32.AND P1, PT, R2, R9, PT ;  /* 0x000000090200720c */ /* 0x000fe20003f26070 */
[----:B------:R-:W4:Y:S01]  /*0330*/  @P0 LDC R19, c[0x0][0x38c] ;  /* 0x0000e300ff130b82 */ /* 0x000f220000000800 */
[----:B------:R-:W-:-:S02]  /*0340*/  MOV R3, UR5 ;  /* 0x0000000500037c02 */ /* 0x000fc40008000f00 */
[----:B------:R-:W-:Y:S02]  /*0350*/  MOV R2, UR4 ;  /* 0x0000000400027c02 */ /* 0x000fe40008000f00 */
[----:B------:R-:W-:Y:S02]  /*0360*/  MOV R3, UR9 ;  /* 0x0000000900037c02 */ /* 0x000fe40008000f00 */
[----:B------:R-:W-:Y:S02]  /*0370*/  @!P2 IADD3 R0, PT, PT, R0, 0x1, RZ ;  /* 0x000000010000a810 */ /* 0x000fe40007ffe0ff */
[----:B------:R-:W-:Y:S01]  /*0380*/  MOV R5, UR7 ;  /* 0x0000000700057c02 */ /* 0x000fe20008000f00 */
[C---:B------:R-:W-:Y:S01]  /*0390*/  IMAD.WIDE.U32 R2, R89.reuse, UR10, R2 ;  /* 0x0000000a59027c25 */ /* 0x040fe2000f8e0002 */
[----:B------:R-:W-:Y:S01]  /*03a0*/  MOV R5, UR8 ;  /* 0x0000000800057c02 */ /* 0x000fe20008000f00 */
[----:B------:R-:W2:Y:S01]  /*03b0*/  LDCU.64 UR8, c[0x0][0x498] ;  /* 0x00009300ff0877ac */ /* 0x000ea20008000a00 */
[----:B------:R-:W-:-:S02]  /*03c0*/  LOP3.LUT R6, R89, R8, RZ, 0x3c, !PT ;  /* 0x0000000859067212 */ /* 0x000fc400078e3cff */
[----:B------:R-:W-:Y:S01]  /*03d0*/  @P1 IADD3 R0, PT, PT, R0, 0x1, RZ ;  /* 0x0000000100001810 */ /* 0x000fe20007ffe0ff */
[----:B------:R-:W-:Y:S01]  /*03e0*/  IMAD R13, R89, UR11, R3 ;  /* 0x0000000b590d7c24 */ /* 0x000fe2000f8e0203 */
[----:B------:R-:W1:Y:S01]  /*03f0*/  LDCU.64 UR10, c[0x0][0x3d0] ;  /* 0x00007a00ff0a77ac */ /* 0x000e620008000a00 */
[----:B------:R-:W-:Y:S02]  /*0400*/  ISETP.GE.AND P3, PT, R6, RZ, PT ;  /* 0x000000ff0600720c */ /* 0x000fe40003f66270 */
[----:B------:R-:W-:Y:S01]  /*0410*/  MOV R25, R0 ;  /* 0x0000000000197202 */ /* 0x000fe20000000f00 */
[----:B---3--:R-:W-:Y:S01]  /*0420*/  @P0 IMAD R0, R10, UR18, R89 ;  /* 0x000000120a000c24 */ /* 0x008fe2000f8e0259 */
[----:B------:R-:W-:Y:S01]  /*0430*/  ISETP.NE.AND P2, PT, R8, RZ, PT ;  /* 0x000000ff0800720c */ /* 0x000fe20003f45270 */
[----:B------:R-:W3:Y:S02]  /*0440*/  @P0 LDC.64 R6, c[0x0][0x480] ;  /* 0x00012000ff060b82 */ /* 0x000ee40000000a00 */
[----:B------:R-:W-:Y:S01]  /*0450*/  @P0 IMAD R0, R0, R17, RZ ;  /* 0x0000001100000224 */ /* 0x000fe200078e02ff */
[----:B------:R-:W-:-:S02]  /*0460*/  LEA R9, R17, 0xfffffe00, 0x9 ;  /* 0xfffffe0011097811 */ /* 0x000fc400078e48ff */
[----:B------:R-:W-:Y:S01]  /*0470*/  ISETP.GE.AND P1, PT, R17, 0x1, PT ;  /* 0x000000011100780c */ /* 0x000fe20003f26270 */
[----:B----4-:R-:W-:Y:S02]  /*0480*/  @P0 IMAD R3, R0, R19, RZ ;  /* 0x0000001300030224 */ /* 0x010fe400078e02ff */
[----:B------:R-:W4:Y:S01]  /*0490*/  LDC.64 R16, c[0x0][0x460] ;  /* 0x00011800ff107b82 */ /* 0x000f220000000a00 */
[----:B--2---:R-:W-:Y:S01]  /*04a0*/  UIMAD.WIDE.U32 UR4, UR18, UR8, URZ ;  /* 0x00000008120472a5 */ /* 0x004fe2000f8e00ff */
[----:B------:R-:W-:-:S06]  /*04b0*/  @!P3 IADD3 R25, PT, PT, -R25, RZ, RZ ;  /* 0x000000ff1919b210 */ /* 0x000fcc0007ffe1ff */
[----:B------:R-:W2:Y:S01]  /*04c0*/  LDC.64 R18, c[0x0][0x468] ;  /* 0x00011a00ff127b82 */ /* 0x000ea20000000a00 */
[----:B------:R-:W-:Y:S01]  /*04d0*/  @!P2 LOP3.LUT R25, RZ, R8, RZ, 0x33, !PT ;  /* 0x00000008ff19a212 */ /* 0x000fe200078e33ff */
[----:B------:R-:W-:Y:S01]  /*04e0*/  UIMAD UR5, UR18, UR9, UR5 ;  /* 0x00000009120572a4 */ /* 0x000fe2000f8e0205 */
[----:B------:R-:W-:Y:S01]  /*04f0*/  MOV R4, UR6 ;  /* 0x0000000600047c02 */ /* 0x000fe20008000f00 */
[----:B-1----:R-:W-:Y:S01]  /*0500*/  UIMAD.WIDE.U32 UR6, UR18, UR10, URZ ;  /* 0x0000000a120672a5 */ /* 0x002fe2000f8e00ff */
[----:B------:R-:W-:Y:S01]  /*0510*/  SHF.R.S32.HI R23, RZ, 0x1f, R25 ;  /* 0x0000001fff177819 */ /* 0x000fe20000011419 */
[----:B------:R-:W1:Y:S02]  /*0520*/  LDCU.64 UR8, c[0x0][0x4c8] ;  /* 0x00009900ff0877ac */ /* 0x000e640008000a00 */
[----:B------:R-:W-:Y:S01]  /*0530*/  IMAD.WIDE.U32 R4, R89, UR14, R4 ;  /* 0x0000000e59047c25 */ /* 0x000fe2000f8e0004 */
[----:B------:R-:W-:Y:S01]  /*0540*/  UIMAD UR7, UR18, UR11, UR7 ;  /* 0x0000000b120772a4 */ /* 0x000fe2000f8e0207 */
[----:B------:R-:W-:-:S02]  /*0550*/  CS2R R36, SRZ ;  /* 0x0000000000247805 */ /* 0x000fc4000001ff00 */
[----:B------:R-:W-:Y:S01]  /*0560*/  IMAD R0, R23, R14, RZ ;  /* 0x0000000e17007224 */ /* 0x000fe200078e02ff */
[----:B------:R-:W-:Y:S01]  /*0570*/  IADD3 R75, P2, PT, R9, R2, RZ ;  /* 0x00000002094b7210 */ /* 0x000fe20007f5e0ff */
[----:B---3--:R-:W-:Y:S01]  /*0580*/  @P0 IMAD.WIDE R36, R3, 0x8, R6 ;  /* 0x0000000803240825 */ /* 0x008fe200078e0206 */
[----:B------:R-:W-:-:S03]  /*0590*/  IADD3 R73, P3, PT, R9, R4, RZ ;  /* 0x0000000409497210 */ /* 0x000fc60007f7e0ff */
[C---:B------:R-:W-:Y:S02]  /*05a0*/  IMAD R11, R89.reuse, UR15, R5 ;  /* 0x0000000f590b7c24 */ /* 0x040fe4000f8e0205 */
[----:B------:R-:W-:-:S04]  /*05b0*/  IMAD.WIDE.U32 R2, R89, R70, UR4 ;  /* 0x0000000459027e25 */ /* 0x000fc8000f8e0046 */
[----:B------:R-:W-:-:S04]  /*05c0*/  IMAD.WIDE.U32 R4, R25, R14, UR6 ;  /* 0x0000000619047e25 */ /* 0x000fc8000f8e000e */
[----:B------:R-:W-:Y:S01]  /*05d0*/  IMAD R7, R25, R15, R0 ;  /* 0x0000000f19077224 */ /* 0x000fe200078e0200 */
[----:B------:R-:W-:Y:S01]  /*05e0*/  SHF.R.S32.HI R0, RZ, 0x1f, R9 ;  /* 0x0000001fff007819 */ /* 0x000fe20000011409 */
[----:B------:R-:W-:Y:S01]  /*05f0*/  IMAD R71, R89, R71, R3 ;  /* 0x0000004759477224 */ /* 0x000fe200078e0203 */
[C---:B------:R-:W-:Y:S02]  /*0600*/  IADD3 R2, P4, PT, R9.reuse, R2, RZ ;  /* 0x0000000209027210 */ /* 0x040fe40007f9e0ff */
[----:B------:R-:W-:Y:S02]  /*0610*/  IADD3 R9, P5, PT, R9, R4, RZ ;  /* 0x0000000409097210 */ /* 0x000fe40007fbe0ff */
[C---:B------:R-:W-:Y:S02]  /*0620*/  IADD3.X R6, PT, PT, R0.reuse, R13, RZ, P2, !PT ;  /* 0x0000000d00067210 */ /* 0x040fe400017fe4ff */
[----:B------:R-:W-:Y:S02]  /*0630*/  IADD3.X R4, PT, PT, R0, R11, RZ, P3, !PT ;  /* 0x0000000b00047210 */ /* 0x000fe40001ffe4ff */
[----:B----4-:R-:W-:-:S02]  /*0640*/  LEA R74, P0, R75, R16, 0x1 ;  /* 0x000000104b4a7211 */ /* 0x010fc400078008ff */
[----:B--2---:R-:W-:Y:S01]  /*0650*/  LEA R72, P2, R73, R18, 0x1 ;  /* 0x0000001249487211 */ /* 0x004fe200078408ff */
[----:B-1----:R-:W-:Y:S01]  /*0660*/  IMAD.WIDE.U32 R34, R89, UR8, RZ ;  /* 0x0000000859227c25 */ /* 0x002fe2000f8e00ff */
[----:B------:R-:W-:Y:S02]  /*0670*/  IADD3 R7, PT, PT, R5, R7, RZ ;  /* 0x0000000705077210 */ /* 0x000fe40007ffe0ff */
[C---:B------:R-:W-:Y:S01]  /*0680*/  IADD3.X R71, PT, PT, R0.reuse, R71, RZ, P4, !PT ;  /* 0x0000004700477210 */ /* 0x040fe200027fe4ff */
[----:B0-----:R-:W-:Y:S01]  /*0690*/  IMAD.WIDE.U32 R32, R89, R82, RZ ;  /* 0x0000005259207225 */ /* 0x001fe200078e00ff */
[----:B------:R-:W-:Y:S02]  /*06a0*/  LEA.HI.X R75, R75, R17, R6, 0x1, P0 ;  /* 0x000000114b4b7211 */ /* 0x000fe400000f0c06 */
[----:B------:R-:W-:Y:S01]  /*06b0*/  LEA.HI.X R73, R73, R19, R4, 0x1, P2 ;  /* 0x0000001349497211 */ /* 0x000fe200010f0c04 */
[----:B------:R-:W-:Y:S01]  /*06c0*/  IMAD R85, R89, UR9, R35 ;  /* 0x0000000959557c24 */ /* 0x000fe2000f8e0223 */
[----:B------:R-:W-:-:S02]  /*06d0*/  IADD3.X R0, PT, PT, R0, R7, RZ, P5, !PT ;  /* 0x0000000700007210 */ /* 0x000fc40002ffe4ff */
[C---:B------:R-:W-:Y:S02]  /*06e0*/  LEA R70, P0, R2.reuse, R20, 0x1 ;  /* 0x0000001402467211 */ /* 0x040fe400078008ff */
[----:B------:R-:W-:Y:S01]  /*06f0*/  LEA R69, P2, R9, R66, 0x1 ;  /* 0x0000004209457211 */ /* 0x000fe200078408ff */
[----:B------:R-:W-:Y:S01]  /*0700*/  HFMA2 R81, -RZ, RZ, 0, 0 ;  /* 0x00000000ff517431 */ /* 0x000fe200000001ff */
[----:B------:R-:W-:Y:S01]  /*0710*/  LEA.HI.X R71, R2, R21, R71, 0x1, P0 ;  /* 0x0000001502477211 */ /* 0x000fe200000f0c47 */
[----:B------:R-:W-:Y:S01]  /*0720*/  IMAD R83, R89, R83, R33 ;  /* 0x0000005359537224 */ /* 0x000fe200078e0221 */
        /* <DEDUP_REMOVED lines=8> */
[----:B------:R-:W3:Y:S01]  /*07b0*/  LDCU.64 UR10, c[0x0][0x4e0] ;  /* 0x00009c00ff0a77ac */ /* 0x000ee20008000a00 */
[----:B------:R-:W-:Y:S02]  /*07c0*/  MOV R81, RZ ;  /* 0x000000ff00517202 */ /* 0x000fe40000000f00 */
[----:B------:R-:W4:Y:S01]  /*07d0*/  S2UR UR5, SR_CgaCtaId ;  /* 0x00000000000579c3 */ /* 0x000f220000008800 */
[----:B------:R-:W0:Y:S01]  /*07e0*/  LDCU.64 UR8, c[0x0][0x3b8] ;  /* 0x00007700ff0877ac */ /* 0x000e220008000a00 */
[----:B------:R-:W-:Y:S01]  /*07f0*/  UMOV UR4, 0x400 ;  /* 0x0000040000047882 */ /* 0x000fe20000000000 */
[----:B--2---:R-:W-:Y:S01]  /*0800*/  IMAD.WIDE.U32 R28, R89, UR6, RZ ;  /* 0x00000006591c7c25 */ /* 0x004fe2000f8e00ff */
[----:B------:R-:W2:Y:S03]  /*0810*/  LDCU UR6, c[0x0][0x394] ;  /* 0x00007280ff0677ac */ /* 0x000ea60008000800 */
[----:B---3--:R-:W-:-:S02]  /*0820*/  IMAD R0, R23, UR10, RZ ;  /* 0x0000000a17007c24 */ /* 0x008fc4000f8e02ff */
[----:B------:R-:W-:Y:S02]  /*0830*/  IMAD R79, R89, UR7, R29 ;  /* 0x00000007594f7c24 */ /* 0x000fe4000f8e021d */
[----:B------:R-:W-:Y:S02]  /*0840*/  IMAD R91, R25, UR11, R0 ;  /* 0x0000000b195b7c24 */ /* 0x000fe4000f8e0200 */
[----:B0-----:R-:W-:Y:S01]  /*0850*/  IMAD.WIDE.U32 R26, R89, UR8, RZ ;  /* 0x00000008591a7c25 */ /* 0x001fe2000f8e00ff */
[----:B------:R-:W-:Y:S01]  /*0860*/  SHF.L.U32 R0, R30, 0x1, RZ ;  /* 0x000000011e007819 */ /* 0x000fe200000006ff */
[----:B----4-:R-:W-:Y:S02]  /*0870*/  ULEA UR4, UR5, UR4, 0x18 ;  /* 0x0000000405047291 */ /* 0x010fe4000f8ec0ff */
[----:B-1----:R-:W-:Y:S01]  /*0880*/  IMAD.WIDE.U32 R2, R4, UR18, R30 ;  /* 0x0000001204027c25 */ /* 0x002fe2000f8e001e */
[C---:B------:R-:W-:Y:S02]  /*0890*/  IADD3 R7, PT, PT, R30.reuse, 0x40, RZ ;  /* 0x000000401e077810 */ /* 0x040fe40007ffe0ff */
[C---:B------:R-:W-:Y:S01]  /*08a0*/  IADD3 R9, PT, PT, R30.reuse, 0x60, RZ ;  /* 0x000000601e097810 */ /* 0x040fe20007ffe0ff */
[----:B------:R-:W-:Y:S01]  /*08b0*/  IMAD R3, R5, UR18, R3 ;  /* 0x0000001205037c24 */ /* 0x000fe2000f8e0203 */
[C---:B------:R-:W-:Y:S01]  /*08c0*/  IADD3 R5, PT, PT, R30.reuse, 0x20, RZ ;  /* 0x000000201e057810 */ /* 0x040fe20007ffe0ff */
[----:B------:R-:W-:Y:S01]  /*08d0*/  UIADD3 UR5, UPT, UPT, UR4, 0x430, URZ ;  /* 0x0000043004057890 */ /* 0x000fe2000fffe0ff */
[C---:B------:R-:W-:Y:S01]  /*08e0*/  IADD3 R11, PT, PT, R30.reuse, 0x80, RZ ;  /* 0x000000801e0b7810 */ /* 0x040fe20007ffe0ff */
[----:B------:R-:W-:Y:S01]  /*08f0*/  IMAD.WIDE.U32 R24, R25, UR10, R2 ;  /* 0x0000000a19187c25 */ /* 0x000fe2000f8e0002 */
[----:B------:R-:W-:-:S02]  /*0900*/  SHF.L.U32 R3, R30, 0x4, RZ ;  /* 0x000000041e037819 */ /* 0x000fc400000006ff */
[C---:B------:R-:W-:Y:S01]  /*0910*/  IADD3 R13, PT, PT, R30.reuse, 0xa0, RZ ;  /* 0x000000a01e0d7810 */ /* 0x040fe20007ffe0ff */
[----:B------:R-:W-:Y:S01]  /*0920*/  IMAD R77, R89, UR9, R27 ;  /* 0x00000009594d7c24 */ /* 0x000fe2000f8e021b */
        /* <DEDUP_REMOVED lines=10> */
[----:B------:R-:W-:-:S02]  /*09d0*/  LEA.HI R64, R30, R30, RZ, 0x1b ;  /* 0x0000001e1e407211 */ /* 0x000fc400078fd8ff */
[----:B------:R-:W-:Y:S02]  /*09e0*/  LOP3.LUT R65, R0, 0x7c0, RZ, 0xc0, !PT ;  /* 0x000007c000417812 */ /* 0x000fe400078ec0ff */
[-C--:B------:R-:W-:Y:S02]  /*09f0*/  LEA.HI R63, R30, R3.reuse, RZ, 0x1f ;  /* 0x000000031e3f7211 */ /* 0x080fe400078ff8ff */
[----:B------:R-:W-:Y:S02]  /*0a00*/  LEA.HI R62, R3, R3, RZ, 0x1b ;  /* 0x00000003033e7211 */ /* 0x000fe400078fd8ff */
        /* <DEDUP_REMOVED lines=15> */
[----:B--2---:R-:W-:Y:S02]  /*0b00*/  MOV R66, UR6 ;  /* 0x0000000600427c02 */ /* 0x004fe40008000f00 */
[----:B------:R-:W-:Y:S02]  /*0b10*/  LOP3.LUT R176, R30, 0x1f, RZ, 0xc0, !PT ;  /* 0x0000001f1eb07812 */ /* 0x000fe400078ec0ff */
[----:B------:R-:W-:Y:S02]  /*0b20*/  LEA R64, R64, UR4, 0x2 ;  /* 0x0000000440407c11 */ /* 0x000fe4000f8e10ff */
[----:B------:R-:W-:Y:S02]  /*0b30*/  LOP3.LUT R65, R65, 0x1f, R30, 0xf8, !PT ;  /* 0x0000001f41417812 */ /* 0x000fe400078ef81e */
        /* <DEDUP_REMOVED lines=17> */
[----:B------:R-:W-:-:S07]  /*0c50*/  IADD3 R46, PT, PT, R25, R91, RZ ;  /* 0x0000005b192e7210 */ /* 0x000fce0007ffe0ff */
.L_x_7678:
[----:B------:R-:W-:Y:S01]  /*0c60*/  BAR.SYNC.DEFER_BLOCKING 0x0 ;  /* 0x0000000000007b1d */ /* 0x000fe20000010000 */
[----:B0-----:R-:W-:-:S05]  /*0c70*/  IMAD.WIDE.U32 R2, R65, 0x10, R74 ;  /* 0x0000001041027825 */ /* 0x001fca00078e004a */
[----:B------:R-:W2:Y:S04]  /*0c80*/  LDG.E.128 R4, desc[UR16][R2.64] ;  /* 0x0000001002047981 */ /* 0x000ea8000c1e1d00 */
[----:B------:R0:W3:Y:S01]  /*0c90*/  LDG.E.128 R8, desc[UR16][R2.64+0x200] ;  /* 0x0002001002087981 */ /* 0x0000e2000c1e1d00 */
[----:B------:R-:W1:Y:S01]  /*0ca0*/  S2UR UR5, SR_CgaCtaId ;  /* 0x00000000000579c3 */ /* 0x000e620000008800 */
[----:B------:R-:W-:Y:S01]  /*0cb0*/  UMOV UR4, 0x400 ;  /* 0x0000040000047882 */ /* 0x000fe20000000000 */
[----:B------:R-:W-:Y:S01]  /*0cc0*/  IMAD.WIDE.U32 R12, R65, 0x10, R72 ;  /* 0x00000010410c7825 */ /* 0x000fe200078e0048 */
[----:B----4-:R-:W4:Y:S01]  /*0cd0*/  S2R R110, SR_LANEID ;  /* 0x00000000006e7919 */ /* 0x010f220000000000 */
[----:B-1----:R-:W-:-:S06]  /*0ce0*/  ULEA UR4, UR5, UR4, 0x18 ;  /* 0x0000000405047291 */ /* 0x002fcc000f8ec0ff */
[----:B----4-:R-:W-:Y:S01]  /*0cf0*/  LEA R45, R110, UR4, 0x4 ;  /* 0x000000046e2d7c11 */ /* 0x010fe2000f8e20ff */
[----:B0-----:R-:W-:-:S04]  /*0d00*/  IMAD.WIDE.U32 R2, R65, 0x10, R70 ;  /* 0x0000001041027825 */ /* 0x001fc800078e0046 */
        /* <DEDUP_REMOVED lines=9> */
[----:B------:R-:W4:Y:S04]  /*0da0*/  LDG.E.128 R92, desc[UR16][R12.64+0x200] ;  /* 0x000200100c5c7981 */ /* 0x000f28000c1e1d00 */
        /* <DEDUP_REMOVED lines=10> */
[----:B------:R-:W-:-:S02]  /*0e50*/  HADD2.F32 R107, -RZ, R40.H1_H1 ;  /* 0x30000028ff6b7230 */ /* 0x000fc40000004100 */
[----:B---3--:R-:W-:Y:S02]  /*0e60*/  HFMA2 R95, -RZ, RZ, 0, 0 ;  /* 0x00000000ff5f7431 */ /* 0x008fe400000001ff */
[--C-:B------:R-:W-:Y:S02]  /*0e70*/  HADD2.F32 R106, -RZ, R41.reuse.H0_H0 ;  /* 0x20000029ff6a7230 */ /* 0x100fe40000004100 */
[----:B------:R-:W-:Y:S02]  /*0e80*/  HFMA2 R82, -RZ, RZ, 0, 0 ;  /* 0x00000000ff527431 */ /* 0x000fe400000001ff */
[----:B------:R-:W-:Y:S02]  /*0e90*/  HADD2.F32 R104, -RZ, R41.H1_H1 ;  /* 0x30000029ff687230 */ /* 0x000fe40000004100 */
[----:B------:R-:W-:Y:S02]  /*0ea0*/  HFMA2 R78, -RZ, RZ, 0, 0 ;  /* 0x00000000ff4e7431 */ /* 0x000fe400000001ff */
[----:B------:R-:W-:-:S02]  /*0eb0*/  HADD2.F32 R102, -RZ, R42.H0_H0 ;  /* 0x2000002aff667230 */ /* 0x000fc40000004100 */
[----:B------:R-:W-:Y:S02]  /*0ec0*/  HFMA2 R105, -RZ, RZ, 0, 0 ;  /* 0x00000000ff697431 */ /* 0x000fe400000001ff */
[----:B------:R-:W-:Y:S01]  /*0ed0*/  HADD2.F32 R100, -RZ, R42.H1_H1 ;  /* 0x3000002aff647230 */ /* 0x000fe20000004100 */
[----:B------:R-:W-:Y:S01]  /*0ee0*/  MOV R88, RZ ;  /* 0x000000ff00587202 */ /* 0x000fe20000000f00 */
[--C-:B--2---:R-:W-:Y:S01]  /*0ef0*/  HADD2.F32 R94, -RZ, R20.reuse.H0_H0 ;  /* 0x20000014ff5e7230 */ /* 0x104fe20000004100 */
[----:B------:R-:W-:Y:S01]  /*0f00*/  MOV R86, RZ ;  /* 0x000000ff00567202 */ /* 0x000fe20000000f00 */
[----:B------:R-:W-:Y:S01]  /*0f10*/  HADD2.F32 R111, -RZ, R20.H1_H1 ;  /* 0x30000014ff6f7230 */ /* 0x000fe20000004100 */
[----:B------:R-:W-:Y:S01]  /*0f20*/  MOV R84, RZ ;  /* 0x000000ff00547202 */ /* 0x000fe20000000f00 */
[----:B------:R-:W-:Y:S01]  /*0f30*/  HADD2.F32 R109, -RZ, R21.H0_H0 ;  /* 0x20000015ff6d7230 */ /* 0x000fe20000004100 */
[----:B------:R-:W-:Y:S01]  /*0f40*/  CS2R R92, SRZ ;  /* 0x00000000005c7805 */ /* 0x000fe2000001ff00 */
[----:B------:R-:W-:Y:S01]  /*0f50*/  HADD2.F32 R116, -RZ, R23.H1_H1 ;  /* 0x30000017ff747230 */ /* 0x000fe20000004100 */
[----:B------:R-:W-:-:S02]  /*0f60*/  CS2R R90, SRZ ;  /* 0x00000000005a7805 */ /* 0x000fc4000001ff00 */
[----:B------:R-:W-:Y:S02]  /*0f70*/  MOV R80, RZ ;  /* 0x000000ff00507202 */ /* 0x000fe40000000f00 */
[----:B------:R-:W-:Y:S02]  /*0f80*/  MOV R101, RZ ;  /* 0x000000ff00657202 */ /* 0x000fe40000000f00 */
        /* <DEDUP_REMOVED lines=9> */
[----:B------:R-:W-:-:S02]  /*1020*/  HFMA2 R97, -RZ, RZ, 0, 0 ;  /* 0x00000000ff617431 */ /* 0x000fc400000001ff */
[----:B-1----:R-:W-:Y:S02]  /*1030*/  HADD2.F32 R113, -RZ, R21.H1_H1 ;  /* 0x30000015ff717230 */ /* 0x002fe40000004100 */
[--C-:B------:R-:W-:Y:S02]  /*1040*/  HADD2.F32 R112, -RZ, R22.reuse.H0_H0 ;  /* 0x20000016ff707230 */ /* 0x100fe40000004100 */
[----:B------:R-:W-:Y:S02]  /*1050*/  HADD2.F32 R115, -RZ, R22.H1_H1 ;  /* 0x30000016ff737230 */ /* 0x000fe40000004100 */
[----:B------:R-:W-:Y:S02]  /*1060*/  HADD2.F32 R114, -RZ, R23.H0_H0 ;  /* 0x20000017ff727230 */ /* 0x000fe40000004100 */
[--C-:B--2---:R-:W-:Y:S02]  /*1070*/  HADD2.F32 R0, -RZ, R12.reuse.H0_H0 ;  /* 0x2000000cff007230 */ /* 0x104fe40000004100 */
        /* <DEDUP_REMOVED lines=13> */
[--C-:B---3--:R-:W-:Y:S02]  /*1150*/  HADD2.F32 R133, -RZ, R16.reuse.H0_H0 ;  /* 0x20000010ff857230 */ /* 0x108fe40000004100 */
[C---:B------:R-:W-:Y:S01]  /*1160*/  FFMA.FTZ R2, R124.reuse, R104, R3 ;  /* 0x000000687c027223 */ /* 0x040fe20000010003 */
[----:B------:R-:W-:Y:S02]  /*1170*/  HADD2.F32 R140, -RZ, R16.H1_H1 ;  /* 0x30000010ff8c7230 */ /* 0x000fe40000004100 */
[----:B------:R-:W-:Y:S01]  /*1180*/  FMUL.FTZ R137, R124, R87 ;  /* 0x000000577c897220 */ /* 0x000fe20000410000 */
[----:B------:R-:W-:-:S02]  /*1190*/  HADD2.F32 R138, -RZ, R17.H0_H0 ;  /* 0x20000011ff8a7230 */ /* 0x000fc40000004100 */
[C---:B------:R-:W-:Y:S01]  /*11a0*/  FFMA.FTZ R3, R123.reuse, R102, R2 ;  /* 0x000000667b037223 */ /* 0x040fe20000010002 */
[----:B------:R-:W-:Y:S02]  /*11b0*/  HADD2.F32 R144, -RZ, R17.H1_H1 ;  /* 0x30000011ff907230 */ /* 0x000fe40000004100 */
[-C--:B------:R-:W-:Y:S01]  /*11c0*/  FMUL.FTZ R146, R123, R87.reuse ;  /* 0x000000577b927220 */ /* 0x080fe20000410000 */
        /* <DEDUP_REMOVED lines=8> */
[CC--:B------:R-:W-:Y:S01]  /*1250*/  FMUL.FTZ R145, R134.reuse, R87.reuse ;  /* 0x0000005786917220 */ /* 0x0c0fe20000410000 */
[----:B------:R-:W-:Y:S01]  /*1260*/  FFMA.FTZ R2, R134, R96, R3 ;  /* 0x0000006086027223 */ /* 0x000fe20000010003 */
[CC--:B------:R-:W-:Y:S01]  /*1270*/  FMUL.FTZ R118, R133.reuse, R87.reuse ;  /* 0x0000005785767220 */ /* 0x0c0fe20000410000 */
        /* <DEDUP_REMOVED lines=18> */
[C---:B------:R-:W-:Y:S01]  /*13a0*/  IADD3 R41, PT, PT, R66.reuse, -0x1, RZ ;  /* 0xffffffff42297810 */ /* 0x040fe20007ffe0ff */
[--C-:B------:R-:W-:Y:S01]  /*13b0*/  HADD2.F32 R177, -RZ, R11.reuse.H0_H0 ;  /* 0x2000000bffb17230 */ /* 0x100fe20000004100 */
[----:B------:R-:W-:Y:S01]  /*13c0*/  ISETP.NE.AND P0, PT, R66, 0x1, PT ;  /* 0x000000014200780c */ /* 0x000fe20003f05270 */
[----:B------:R-:W-:Y:S01]  /*13d0*/  HADD2.F32 R175, -RZ, R11.H1_H1 ;  /* 0x3000000bffaf7230 */ /* 0x000fe20000004100 */
[C---:B------:R-:W-:Y:S01]  /*13e0*/  SHF.L.U32 R166, R41.reuse, 0x8, RZ ;  /* 0x0000000829a67819 */ /* 0x040fe200000006ff */
[--C-:B------:R-:W-:Y:S01]  /*13f0*/  HADD2.F32 R185, -RZ, R9.reuse.H0_H0 ;  /* 0x20000009ffb97230 */ /* 0x100fe20000004100 */
[----:B------:R-:W-:Y:S01]  /*1400*/  SHF.L.U32 R41, R41, 0x9, RZ ;  /* 0x0000000929297819 */ /* 0x000fe200000006ff */
[----:B------:R-:W1:Y:S01]  /*1410*/  LDC.64 R18, c[0x0][0x448] ;  /* 0x00011200ff127b82 */ /* 0x000e620000000a00 */
[----:B------:R-:W-:Y:S02]  /*1420*/  HADD2.F32 R183, -RZ, R9.H1_H1 ;  /* 0x30000009ffb77230 */ /* 0x000fe40000004100 */
[----:B------:R-:W-:Y:S01]  /*1430*/  FADD.FTZ R177, R177, R68 ;  /* 0x00000044b1b17221 */ /* 0x000fe20000010000 */
[----:B------:R-:W-:-:S02]  /*1440*/  HADD2.F32 R11, -RZ, R5.H0_H0 ;  /* 0x20000005ff0b7230 */ /* 0x000fc40000004100 */
        /* <DEDUP_REMOVED lines=13> */
[----:B------:R-:W-:Y:S02]  /*1520*/  HADD2.F32 R5, -RZ, R5.H1_H1 ;  /* 0x30000005ff057230 */ /* 0x000fe40000004100 */
[--C-:B------:R-:W-:Y:S01]  /*1530*/  FADD.FTZ R179, R179, R68.reuse ;  /* 0x00000044b3b37221 */ /* 0x100fe20000010000 */
[--C-:B------:R-:W-:Y:S02]  /*1540*/  HADD2.F32 R171, -RZ, R6.reuse.H0_H0 ;  /* 0x20000006ffab7230 */ /* 0x100fe40000004100 */
[--C-:B------:R-:W-:Y:S01]  /*1550*/  FADD.FTZ R175, R175, R68.reuse ;  /* 0x00000044afaf7221 */ /* 0x100fe20000010000 */
[----:B------:R-:W-:Y:S02]  /*1560*/  HADD2.F32 R13, -RZ, R6.H1_H1 ;  /* 0x30000006ff0d7230 */ /* 0x000fe40000004100 */
[----:B------:R-:W-:Y:S01]  /*1570*/  FADD.FTZ R173, R173, R68 ;  /* 0x00000044adad7221 */ /* 0x000fe20000010000 */
[--C-:B------:R-:W-:Y:S01]  /*1580*/  HADD2.F32 R169, -RZ, R7.reuse.H0_H0 ;  /* 0x20000007ffa97230 */ /* 0x100fe20000004100 */
[----:B------:R-:W4:Y:S01]  /*1590*/  LDC.64 R22, c[0x0][0x3a8] ;  /* 0x0000ea00ff167b82 */ /* 0x000f220000000a00 */
[----:B------:R-:W-:-:S02]  /*15a0*/  HADD2.F32 R167, -RZ, R7.H1_H1 ;  /* 0x30000007ffa77230 */ /* 0x000fc40000004100 */
[--C-:B------:R-:W-:Y:S01]  /*15b0*/  FADD.FTZ R174, R9, R68.reuse ;  /* 0x0000004409ae7221 */ /* 0x100fe20000010000 */
[--C-:B------:R-:W-:Y:S01]  /*15c0*/  FADD.FTZ R172, R11, R68.reuse ;  /* 0x000000440bac7221 */ /* 0x100fe20000010000 */
[--C-:B------:R-:W-:Y:S01]  /*15d0*/  FADD.FTZ R170, R5, R68.reuse ;  /* 0x0000004405aa7221 */ /* 0x100fe20000010000 */
[--C-:B------:R-:W-:Y:S01]  /*15e0*/  FADD.FTZ R171, R171, R68.reuse ;  /* 0x00000044abab7221 */ /* 0x100fe20000010000 */
[--C-:B------:R-:W-:Y:S01]  /*15f0*/  FADD.FTZ R168, R13, R68.reuse ;  /* 0x000000440da87221 */ /* 0x100fe20000010000 */
[--C-:B------:R-:W-:Y:S01]  /*1600*/  FADD.FTZ R169, R169, R68.reuse ;  /* 0x00000044a9a97221 */ /* 0x100fe20000010000 */
[----:B------:R-:W0:Y:S01]  /*1610*/  LDC.64 R38, c[0x0][0x4f0] ;  /* 0x00013c00ff267b82 */ /* 0x000e220000000a00 */
[----:B------:R-:W-:Y:S01]  /*1620*/  FADD.FTZ R167, R167, R68 ;  /* 0x00000044a7a77221 */ /* 0x000fe20000010000 */
[----:B------:R-:W-:Y:S01]  /*1630*/  IADD3 R40, P1, PT, R41, R24, RZ ;  /* 0x0000001829287210 */ /* 0x000fe20007f3e0ff */
[----:B------:R-:W-:Y:S01]  /*1640*/  FMUL.FTZ R165, R187, R108 ;  /* 0x0000006cbba57220 */ /* 0x000fe20000410000 */
[----:B------:R-:W-:Y:S01]  /*1650*/  IADD3 R202, PT, PT, R41, R30, RZ ;  /* 0x0000001e29ca7210 */ /* 0x000fe20007ffe0ff */
[----:B------:R-:W-:Y:S01]  /*1660*/  FMUL.FTZ R164, R178, R107 ;  /* 0x0000006bb2a47220 */ /* 0x000fe20000410000 */
[----:B------:R-:W-:Y:S01]  /*1670*/  MOV R99, RZ ;  /* 0x000000ff00637202 */ /* 0x000fe20000000f00 */
[----:B------:R-:W-:Y:S01]  /*1680*/  FMUL.FTZ R163, R185, R106 ;  /* 0x0000006ab9a37220 */ /* 0x000fe20000410000 */
[----:B------:R-:W-:Y:S01]  /*1690*/  ISETP.EQ.AND P0, PT, R30, RZ, P0 ;  /* 0x000000ff1e00720c */ /* 0x000fe20000702270 */
[----:B------:R-:W-:Y:S01]  /*16a0*/  FMUL.FTZ R162, R183, R104 ;  /* 0x00000068b7a27220 */ /* 0x000fe20000410000 */
[----:B------:R-:W-:Y:S01]  /*16b0*/  LOP3.LUT R166, R166, 0x100, RZ, 0xc0, !PT ;  /* 0x00000100a6a67812 */ /* 0x000fe200078ec0ff */
        /* <DEDUP_REMOVED lines=13> */
[----:B------:R-:W0:Y:S01]  /*1790*/  LDCU UR10, c[0x0][0x394] ;  /* 0x00007280ff0a77ac */ /* 0x000e220008000800 */
[----:B------:R-:W0:Y:S01]  /*17a0*/  LDCU UR11, c[0x0][0x38c] ;  /* 0x00007180ff0b77ac */ /* 0x000e220008000800 */
[----:B------:R-:W0:Y:S01]  /*17b0*/  LDCU UR7, c[0x0][0x388] ;  /* 0x00007100ff0777ac */ /* 0x000e220008000800 */
[----:B------:R-:W0:Y:S01]  /*17c0*/  LDCU.64 UR8, c[0x0][0x540] ;  /* 0x0000a800ff0877ac */ /* 0x000e220008000a00 */
[----:B-123--:R-:W-:-:S05]  /*17d0*/  UMOV UR4, URZ ;  /* 0x000000ff00047c82 */ /* 0x00efca0008000000 */
.L_x_7677:
[----:B------:R-:W-:Y:S01]  /*17e0*/  IMAD.WIDE.U32 R2, R130, UR4, RZ ;  /* 0x0000000482027c25 */ /* 0x000fe2000f8e00ff */
[----:B0-----:R-:W-:Y:S02]  /*17f0*/  MOV R4, R28 ;  /* 0x0000001c00047202 */ /* 0x001fe40000000f00 */
[----:B------:R-:W-:Y:S01]  /*1800*/  MOV R5, R79 ;  /* 0x0000004f00057202 */ /* 0x000fe20000000f00 */
[----:B------:R-:W-:Y:S01]  /*1810*/  IMAD R3, R131, UR4, R3 ;  /* 0x0000000483037c24 */ /* 0x000fe2000f8e0203 */
[----:B------:R-:W-:Y:S01]  /*1820*/  LEA R6, P2, R2, R69, 0x1 ;  /* 0x0000004502067211 */ /* 0x000fe200078408ff */
[----:B----4-:R-:W-:-:S03]  /*1830*/  IMAD.WIDE.U32 R4, R22, UR4, R4 ;  /* 0x0000000416047c25 */ /* 0x010fc6000f8e0004 */
[----:B------:R-:W-:Y:S01]  /*1840*/  LEA.HI.X R7, R2, R67, R3, 0x1, P2 ;  /* 0x0000004302077211 */ /* 0x000fe200010f0c03 */
[----:B------:R-:W-:Y:S01]  /*1850*/  IMAD R5, R23, UR4, R5 ;  /* 0x0000000417057c24 */ /* 0x000fe2000f8e0205 */
[----:B0-----:R-:W-:Y:S01]  /*1860*/  LEA R12, P1, R4, R16, 0x2 ;  /* 0x00000010040c7211 */ /* 0x001fe200078210ff */
[----:B------:R-:W-:-:S03]  /*1870*/  IMAD.WIDE.U32 R14, R65, 0x10, R6 ;  /* 0x00000010410e7825 */ /* 0x000fc600078e0006 */
[----:B------:R-:W-:Y:S02]  /*1880*/  LEA.HI.X R13, R4, R17, R5, 0x2, P1 ;  /* 0x00000011040d7211 */ /* 0x000fe400008f1405 */
[----:B------:R-:W2:Y:S04]  /*1890*/  LDG.E.128 R4, desc[UR16][R14.64] ;  /* 0x000000100e047981 */ /* 0x000ea8000c1e1d00 */
[----:B------:R-:W3:Y:S04]  /*18a0*/  LDG.E.128 R8, desc[UR16][R14.64+0x200] ;  /* 0x000200100e087981 */ /* 0x000ee8000c1e1d00 */
[----:B------:R0:W4:Y:S01]  /*18b0*/  LDG.E R180, desc[UR16][R12.64] ;  /* 0x000000100cb47981 */ /* 0x000122000c1e1900 */
[----:B------:R-:W-:-:S02]  /*18c0*/  MOV R2, R26 ;  /* 0x0000001a00027202 */ /* 0x000fc40000000f00 */
[----:B------:R-:W-:-:S03]  /*18d0*/  MOV R3, R77 ;  /* 0x0000004d00037202 */ /* 0x000fc60000000f00 */
[----:B------:R-:W-:-:S04]  /*18e0*/  IMAD.WIDE.U32 R2, R20, UR4, R2 ;  /* 0x0000000414027c25 */ /* 0x000fc8000f8e0002 */
[----:B------:R-:W-:Y:S01]  /*18f0*/  IMAD R3, R21, UR4, R3 ;  /* 0x0000000415037c24 */ /* 0x000fe2000f8e0203 */
[----:B------:R-:W-:-:S04]  /*1900*/  LEA R42, P1, R2, R18, 0x2 ;  /* 0x00000012022a7211 */ /* 0x000fc800078210ff */
[----:B------:R-:W-:-:S05]  /*1910*/  LEA.HI.X R43, R2, R19, R3, 0x2, P1 ;  /* 0x00000013022b7211 */ /* 0x000fca00008f1403 */
[----:B-1----:R1:W5:Y:S01]  /*1920*/  LDG.E R42, desc[UR16][R42.64] ;  /* 0x000000102a2a7981 */ /* 0x002362000c1e1900 */
[----:B------:R-:W0:Y:S01]  /*1930*/  S2UR UR6, SR_CgaCtaId ;  /* 0x00000000000679c3 */ /* 0x000e220000008800 */
[C---:B------:R-:W-:Y:S01]  /*1940*/  ISETP.NE.AND P2, PT, R30.reuse, RZ, PT ;  /* 0x000000ff1e00720c */ /* 0x040fe20003f45270 */
[----:B------:R-:W-:Y:S01]  /*1950*/  UMOV UR5, 0x400 ;  /* 0x0000040000057882 */ /* 0x000fe20000000000 */
[----:B------:R-:W-:Y:S01]  /*1960*/  ISETP.NE.AND P1, PT, R30, 0x1f, PT ;  /* 0x0000001f1e00780c */ /* 0x000fe20003f25270 */
[----:B------:R-:W-:Y:S01]  /*1970*/  BSSY.RECONVERGENT B0, `(.L_x_7640) ;  /* 0x0000069000007945 */ /* 0x000fe20003800200 */
[----:B0-----:R-:W-:Y:S01]  /*1980*/  ULEA UR5, UR6, UR5, 0x18 ;  /* 0x0000000506057291 */ /* 0x001fe2000f8ec0ff */
[----:B--2---:R-:W-:Y:S04]  /*1990*/  STS.128 [R45], R4 ;  /* 0x000000042d007388 */ /* 0x004fe80000000c00 */
[----:B---3--:R0:W-:Y:S01]  /*19a0*/  STS.128 [R45+0x200], R8 ;  /* 0x000200082d007388 */ /* 0x0081e20000000c00 */
[----:B------:R-:W-:-:S03]  /*19b0*/  NOP ;  /* 0x0000000000007918 */ /* 0x000fc60000000000 */
[----:B------:R-:W2:Y:S04]  /*19c0*/  LDS.128 R12, [R44] ;  /* 0x000000002c0c7984 */ /* 0x000ea80000000c00 */
[----:B------:R-:W3:Y:S01]  /*19d0*/  LDS.128 R4, [R44+0x10] ;  /* 0x000010002c047984 */ /* 0x000ee20000000c00 */
[----:B----4-:R-:W-:-:S04]  /*19e0*/  FMUL.FTZ R2, R180, 1.4426950216293334961 ;  /* 0x3fb8aa3bb4027820 */ /* 0x010fc80000410000 */
[-C--:B------:R-:W-:Y:S01]  /*19f0*/  FMUL.FTZ R192, R187, R2.reuse ;  /* 0x00000002bbc07220 */ /* 0x080fe20000410000 */
[-C--:B-1----:R-:W-:Y:S01]  /*1a00*/  FMUL.FTZ R43, R181, R2.reuse ;  /* 0x00000002b52b7220 */ /* 0x082fe20000410000 */
[-C--:B------:R-:W-:Y:S01]  /*1a10*/  FMUL.FTZ R3, R183, R2.reuse ;  /* 0x00000002b7037220 */ /* 0x080fe20000410000 */
[-C--:B------:R-:W-:Y:S01]  /*1a20*/  FMUL.FTZ R189, R178, R2.reuse ;  /* 0x00000002b2bd7220 */ /* 0x080fe20000410000 */
[-C--:B------:R-:W-:Y:S01]  /*1a30*/  FMUL.FTZ R182, R185, R2.reuse ;  /* 0x00000002b9b67220 */ /* 0x080fe20000410000 */
[----:B0-----:R0:W-:Y:S01]  /*1a40*/  MUFU.EX2 R8, R43 ;  /* 0x0000002b00087308 */ /* 0x0011e20000000800 */
        /* <DEDUP_REMOVED lines=9> */
[-C--:B0-----:R-:W-:Y:S01]  /*1ae0*/  FMUL.FTZ R43, R168, R2.reuse ;  /* 0x00000002a82b7220 */ /* 0x081fe20000410000 */
[-C--:B------:R-:W-:Y:S01]  /*1af0*/  FMUL.FTZ R194, R167, R2.reuse ;  /* 0x00000002a7c27220 */ /* 0x080fe20000410000 */
[----:B------:R0:W4:Y:S01]  /*1b00*/  MUFU.EX2 R9, R3 ;  /* 0x0000000300097308 */ /* 0x0001220000000800 */
[----:B------:R-:W-:-:S03]  /*1b10*/  FMUL.FTZ R190, R169, R2 ;  /* 0x00000002a9be7220 */ /* 0x000fc60000410000 */
[----:B------:R-:W1:Y:S01]  /*1b20*/  MUFU.EX2 R189, R189 ;  /* 0x000000bd00bd7308 */ /* 0x000e620000000800 */
[----:B0-----:R-:W-:Y:S02]  /*1b30*/  IADD3 R3, PT, PT, R166, UR4, RZ ;  /* 0x00000004a6037c10 */ /* 0x001fe4000fffe0ff */
[----:B------:R-:W-:Y:S01]  /*1b40*/  @P2 IADD3 R3, PT, PT, R30, 0x200, RZ ;  /* 0x000002001e032810 */ /* 0x000fe20007ffe0ff */
[----:B------:R-:W0:Y:S01]  /*1b50*/  MUFU.EX2 R182, R182 ;  /* 0x000000b600b67308 */ /* 0x000e220000000800 */
[----:B--2---:R-:W-:-:S03]  /*1b60*/  HADD2.F32 R211, -RZ, R15.H0_H0 ;  /* 0x2000000fffd37230 */ /* 0x004fc60000004100 */
[----:B------:R-:W2:Y:S01]  /*1b70*/  MUFU.EX2 R11, R11 ;  /* 0x0000000b000b7308 */ /* 0x000ea20000000800 */
[----:B------:R-:W-:Y:S01]  /*1b80*/  LEA R3, R3, UR5, 0x2 ;  /* 0x0000000503037c11 */ /* 0x000fe2000f8e10ff */
[----:B------:R-:W-:Y:S02]  /*1b90*/  HADD2.F32 R204, -RZ, R15.H1_H1 ;  /* 0x3000000fffcc7230 */ /* 0x000fe40000004100 */
[----:B------:R-:W0:Y:S01]  /*1ba0*/  MUFU.EX2 R184, R184 ;  /* 0x000000b800b87308 */ /* 0x000e220000000800 */
[----:B---3--:R-:W-:-:S03]  /*1bb0*/  HADD2.F32 R217, -RZ, R5.H0_H0 ;  /* 0x20000005ffd97230 */ /* 0x008fc60000004100 */
[----:B------:R-:W3:Y:S01]  /*1bc0*/  MUFU.EX2 R193, R193 ;  /* 0x000000c100c17308 */ /* 0x000ee20000000800 */
[----:B------:R-:W-:-:S03]  /*1bd0*/  HADD2.F32 R199, -RZ, R5.H1_H1 ;  /* 0x30000005ffc77230 */ /* 0x000fc60000004100 */
[----:B------:R-:W0:Y:S01]  /*1be0*/  MUFU.EX2 R186, R186 ;  /* 0x000000ba00ba7308 */ /* 0x000e220000000800 */
[----:B------:R-:W-:-:S03]  /*1bf0*/  HADD2.F32 R205, -RZ, R12.H0_H0 ;  /* 0x2000000cffcd7230 */ /* 0x000fc60000004100 */
[----:B------:R-:W0:Y:S01]  /*1c00*/  MUFU.EX2 R195, R195 ;  /* 0x000000c300c37308 */ /* 0x000e220000000800 */
        /* <DEDUP_REMOVED lines=10> */
[--C-:B------:R-:W-:Y:S02]  /*1cb0*/  HADD2.F32 R213, -RZ, R4.reuse.H0_H0 ;  /* 0x20000004ffd57230 */ /* 0x100fe40000004100 */
[----:B------:R-:W-:Y:S02]  /*1cc0*/  HADD2.F32 R206, -RZ, R4.H1_H1 ;  /* 0x30000004ffce7230 */ /* 0x000fe40000004100 */
[--C-:B------:R-:W-:Y:S02]  /*1cd0*/  HADD2.F32 R197, -RZ, R6.reuse.H0_H0 ;  /* 0x20000006ffc57230 */ /* 0x100fe40000004100 */
[----:B------:R-:W-:Y:S02]  /*1ce0*/  HADD2.F32 R201, -RZ, R6.H1_H1 ;  /* 0x30000006ffc97230 */ /* 0x000fe40000004100 */
[--C-:B------:R-:W-:Y:S02]  /*1cf0*/  HADD2.F32 R5, -RZ, R7.reuse.H0_H0 ;  /* 0x20000007ff057230 */ /* 0x100fe40000004100 */
[----:B------:R-:W-:Y:S01]  /*1d00*/  HADD2.F32 R15, -RZ, R7.H1_H1 ;  /* 0x30000007ff0f7230 */ /* 0x000fe20000004100 */
[----:B-1----:R1:W-:Y:S01]  /*1d10*/  STS [R3+0xea8], R192 ;  /* 0x000ea8c003007388 */ /* 0x0023e20000000800 */
[----:B------:R4:W0:Y:S01]  /*1d20*/  MUFU.EX2 R14, R190 ;  /* 0x000000be000e7308 */ /* 0x0008220000000800 */
[C---:B-----5:R-:W-:Y:S01]  /*1d30*/  FMUL.FTZ R215, R42.reuse, R217 ;  /* 0x000000d92ad77220 */ /* 0x060fe20000410000 */
        /* <DEDUP_REMOVED lines=8> */
[C---:B----4-:R-:W-:Y:S01]  /*1dc0*/  FMUL.FTZ R190, R42.reuse, R211 ;  /* 0x000000d32abe7220 */ /* 0x050fe20000410000 */
        /* <DEDUP_REMOVED lines=24> */
[----:B------:R-:W-:Y:S01]  /*1f50*/  ISETP.NE.AND P1, PT, R66, UR10, PT ;  /* 0x0000000a42007c0c */ /* 0x000fe2000bf25270 */
[----:B------:R-:W-:-:S12]  /*1f60*/  HFMA2 R208, -RZ, RZ, 1.875, 0 ;  /* 0x3f800000ffd07431 */ /* 0x000fd800000001ff */
[----:B------:R-:W-:Y:S05]  /*1f70*/  @!P1 BRA `(.L_x_7642) ;  /* 0x0000000000209947 */ /* 0x000fea0003800000 */
[----:B------:R-:W-:-:S04]  /*1f80*/  SHF.L.U32 R2, R66, 0x8, RZ ;  /* 0x0000000842027819 */ /* 0x000fc800000006ff */
[----:B------:R-:W-:-:S04]  /*1f90*/  LOP3.LUT R2, R2, 0x100, RZ, 0xc0, !PT ;  /* 0x0000010002027812 */ /* 0x000fc800078ec0ff */
[----:B------:R-:W-:-:S04]  /*1fa0*/  IADD3 R2, PT, PT, R2, UR4, RZ ;  /* 0x0000000402027c10 */ /* 0x000fc8000fffe0ff */
[----:B------:R-:W-:-:S05]  /*1fb0*/  LEA R2, R2, UR5, 0x2 ;  /* 0x0000000502027c11 */ /* 0x000fca000f8e10ff */
[----:B------:R1:W2:Y:S01]  /*1fc0*/  LDS R208, [R2+0xea8] ;  /* 0x000ea80002d07984 */ /* 0x0002a20000000800 */
[----:B------:R-:W-:Y:S05]  /*1fd0*/  BRA `(.L_x_7642) ;  /* 0x0000000000087947 */ /* 0x000fea0003800000 */
.L_x_7641:
[----:B------:R-:W-:-:S06]  /*1fe0*/  LEA R208, R30, UR5, 0x2 ;  /* 0x000000051ed07c11 */ /* 0x000fcc000f8e10ff */
[----:B------:R-:W0:Y:S02]  /*1ff0*/  LDS R208, [R208+0x16ac] ;  /* 0x0016ac00d0d07984 */ /* 0x000e240000000800 */
.L_x_7642:
[----:B------:R-:W-:Y:S05]  /*2000*/  BSYNC.RECONVERGENT B0 ;  /* 0x0000000000007941 */ /* 0x000fea0003800200 */
.L_x_7640:
[----:B------:R-:W3:Y:S01]  /*2010*/  @P0 LDC R3, c[0x0][0x38c] ;  /* 0x0000e300ff030b82 */ /* 0x000ee20000000800 */
[----:B-1----:R-:W-:Y:S02]  /*2020*/  @P0 IADD3 R2, PT, PT, R66, -0x2, RZ ;  /* 0xfffffffe42020810 */ /* 0x002fe40007ffe0ff */
[----:B------:R-:W-:-:S03]  /*2030*/  MOV R216, RZ ;  /* 0x000000ff00d87202 */ /* 0x000fc60000000f00 */
[----:B---3--:R-:W-:-:S04]  /*2040*/  @P0 IMAD R3, R2, R3, UR4 ;  /* 0x0000000402030e24 */ /* 0x008fc8000f8e0203 */
[----:B------:R-:W-:-:S05]  /*2050*/  @P0 IMAD.WIDE R2, R3, 0x8, R36 ;  /* 0x0000000803020825 */ /* 0x000fca00078e0224 */
[----:B------:R1:W3:Y:S01]  /*2060*/  @P0 LDG.E R216, desc[UR16][R2.64+0x4] ;  /* 0x0000041002d80981 */ /* 0x0002e2000c1e1900 */
[-C--:B------:R-:W-:Y:S01]  /*2070*/  FFMA.FTZ R218, R165, R189.reuse, R164 ;  /* 0x000000bda5da7223 */ /* 0x080fe200000100a4 */
[----:B------:R-:W-:Y:S01]  /*2080*/  FMUL.FTZ R229, R192, R189 ;  /* 0x000000bdc0e57220 */ /* 0x000fe20000410000 */
[----:B0-2---:R-:W-:Y:S01]  /*2090*/  FMUL.FTZ R231, R194, R208 ;  /* 0x000000d0c2e77220 */ /* 0x005fe20000410000 */
[----:B------:R-:W-:Y:S01]  /*20a0*/  ISETP.GE.AND P1, PT, R110, 0x1, PT ;  /* 0x000000016e00780c */ /* 0x000fe20003f26270 */
[----:B------:R-:W-:Y:S01]  /*20b0*/  FFMA.FTZ R218, R182, R218, R163 ;  /* 0x000000dab6da7223 */ /* 0x000fe200000100a3 */
[----:B------:R-:W-:Y:S01]  /*20c0*/  ISETP.NE.AND P3, PT, R176, 0x1f, PT ;  /* 0x0000001fb000780c */ /* 0x000fe20003f65270 */
[----:B------:R-:W-:Y:S01]  /*20d0*/  ULEA UR6, UR4, UR5, 0x3 ;  /* 0x0000000504067291 */ /* 0x000fe2000f8e18ff */
[----:B------:R-:W-:Y:S01]  /*20e0*/  ISETP.NE.AND P4, PT, R30, RZ, PT ;  /* 0x000000ff1e00720c */ /* 0x000fe20003f85270 */
[----:B------:R-:W-:Y:S01]  /*20f0*/  FFMA.FTZ R218, R9, R218, R162 ;  /* 0x000000da09da7223 */ /* 0x000fe200000100a2 */
[----:B------:R-:W-:Y:S03]  /*2100*/  BSSY.RECONVERGENT B0, `(.L_x_7643) ;  /* 0x0000105000007945 */ /* 0x000fe60003800200 */
[----:B------:R-:W-:-:S04]  /*2110*/  FFMA.FTZ R218, R8, R218, R161 ;  /* 0x000000da08da7223 */ /* 0x000fc800000100a1 */
[----:B------:R-:W-:-:S04]  /*2120*/  FFMA.FTZ R218, R11, R218, R160 ;  /* 0x000000da0bda7223 */ /* 0x000fc800000100a0 */
[----:B------:R-:W-:-:S04]  /*2130*/  FFMA.FTZ R218, R184, R218, R159 ;  /* 0x000000dab8da7223 */ /* 0x000fc8000001009f */
[----:B------:R-:W-:Y:S01]  /*2140*/  FFMA.FTZ R220, R193, R218, R158 ;  /* 0x000000dac1dc7223 */ /* 0x000fe2000001009e */
[----:B------:R-:W-:-:S03]  /*2150*/  FMUL.FTZ R218, R182, R229 ;  /* 0x000000e5b6da7220 */ /* 0x000fc60000410000 */
[----:B------:R-:W-:Y:S01]  /*2160*/  FFMA.FTZ R220, R186, R220, R157 ;  /* 0x000000dcbadc7223 */ /* 0x000fe2000001009d */
[----:B-1----:R-:W-:Y:S01]  /*2170*/  FMUL.FTZ R3, R9, R218 ;  /* 0x000000da09037220 */ /* 0x002fe20000410000 */
        /* <DEDUP_REMOVED lines=10> */
[----:B------:R-:W-:Y:S01]  /*2220*/  FFMA.FTZ R220, R10, R220, R153 ;  /* 0x000000dc0adc7223 */ /* 0x000fe20000010099 */
[----:B------:R-:W-:Y:S01]  /*2230*/  FMUL.FTZ R3, R193, R2 ;  /* 0x00000002c1037220 */ /* 0x000fe20000410000 */
[----:B------:R-:W-:Y:S02]  /*2240*/  FFMA.FTZ R222, R191, R222, R214 ;  /* 0x000000debfde7223 */ /* 0x000fe400000100d6 */
[----:B------:R-:W-:Y:S01]  /*2250*/  FFMA.FTZ R220, R43, R220, R152 ;  /* 0x000000dc2bdc7223 */ /* 0x000fe20000010098 */
[----:B------:R-:W-:Y:S01]  /*2260*/  FMUL.FTZ R2, R186, R3 ;  /* 0x00000003ba027220 */ /* 0x000fe20000410000 */
[----:B------:R-:W-:-:S02]  /*2270*/  FFMA.FTZ R222, R188, R222, R225 ;  /* 0x000000debcde7223 */ /* 0x000fc400000100e1 */
[----:B------:R-:W-:Y:S01]  /*2280*/  FFMA.FTZ R220, R14, R220, R151 ;  /* 0x000000dc0edc7223 */ /* 0x000fe20000010097 */
[C---:B------:R-:W-:Y:S01]  /*2290*/  FMUL.FTZ R3, R195.reuse, R2 ;  /* 0x00000002c3037220 */ /* 0x040fe20000410000 */
[----:B------:R-:W-:Y:S02]  /*22a0*/  FFMA.FTZ R222, R195, R222, R212 ;  /* 0x000000dec3de7223 */ /* 0x000fe400000100d4 */
[----:B------:R-:W-:Y:S01]  /*22b0*/  FFMA.FTZ R229, R194, R220, R149 ;  /* 0x000000dcc2e57223 */ /* 0x000fe20000010095 */
[----:B------:R-:W-:Y:S01]  /*22c0*/  FMUL.FTZ R2, R188, R3 ;  /* 0x00000003bc027220 */ /* 0x000fe20000410000 */
[----:B------:R-:W-:Y:S01]  /*22d0*/  FMUL.FTZ R220, R14, R231 ;  /* 0x000000e70edc7220 */ /* 0x000fe20000410000 */
[----:B------:R-:W-:Y:S02]  /*22e0*/  FFMA.FTZ R222, R186, R222, R223 ;  /* 0x000000debade7223 */ /* 0x000fe400000100df */
[----:B------:R-:W0:Y:S01]  /*22f0*/  SHFL.UP PT, R218, R229, 0x1, RZ ;  /* 0x04200000e5da7989 */ /* 0x000e2200000e00ff */
[----:B------:R-:W-:Y:S01]  /*2300*/  FMUL.FTZ R3, R191, R2 ;  /* 0x00000002bf037220 */ /* 0x000fe20000410000 */
[----:B------:R-:W-:Y:S01]  /*2310*/  FMUL.FTZ R231, R43, R220 ;  /* 0x000000dc2be77220 */ /* 0x000fe20000410000 */
[----:B------:R-:W-:-:S02]  /*2320*/  FFMA.FTZ R222, R193, R222, R190 ;  /* 0x000000dec1de7223 */ /* 0x000fc400000100be */
[C---:B------:R-:W-:Y:S01]  /*2330*/  FMUL.FTZ R2, R10.reuse, R3 ;  /* 0x000000030a027220 */ /* 0x040fe20000410000 */
[----:B------:R-:W-:Y:S01]  /*2340*/  FMUL.FTZ R220, R10, R231 ;  /* 0x000000e70adc7220 */ /* 0x000fe20000410000 */
[----:B------:R-:W-:Y:S02]  /*2350*/  FFMA.FTZ R222, R184, R222, R203 ;  /* 0x000000deb8de7223 */ /* 0x000fe400000100cb */
[----:B------:R-:W-:Y:S01]  /*2360*/  FMUL.FTZ R3, R43, R2 ;  /* 0x000000022b037220 */ /* 0x000fe20000410000 */
[----:B------:R-:W-:Y:S01]  /*2370*/  FMUL.FTZ R231, R191, R220 ;  /* 0x000000dcbfe77220 */ /* 0x000fe20000410000 */
[----:B------:R-:W-:Y:S02]  /*2380*/  FFMA.FTZ R222, R11, R222, R4 ;  /* 0x000000de0bde7223 */ /* 0x000fe40000010004 */
[----:B------:R-:W-:Y:S01]  /*2390*/  FMUL.FTZ R3, R14, R3 ;  /* 0x000000030e037220 */ /* 0x000fe20000410000 */
[----:B------:R-:W-:Y:S01]  /*23a0*/  FMUL.FTZ R2, R188, R231 ;  /* 0x000000e7bc027220 */ /* 0x000fe20000410000 */
[----:B------:R-:W-:-:S02]  /*23b0*/  FFMA.FTZ R222, R8, R222, R7 ;  /* 0x000000de08de7223 */ /* 0x000fc40000010007 */
[----:B------:R-:W-:Y:S01]  /*23c0*/  FMUL.FTZ R220, R194, R3 ;  /* 0x00000003c2dc7220 */ /* 0x000fe20000410000 */
[----:B------:R-:W-:Y:S01]  /*23d0*/  FMUL.FTZ R231, R195, R2 ;  /* 0x00000002c3e77220 */ /* 0x000fe20000410000 */
[----:B------:R-:W-:-:S03]  /*23e0*/  FFMA.FTZ R222, R9, R222, R6 ;  /* 0x000000de09de7223 */ /* 0x000fc60000010006 */
[----:B------:R-:W1:Y:S01]  /*23f0*/  SHFL.UP PT, R3, R220, 0x1, RZ ;  /* 0x04200000dc037989 */ /* 0x000e6200000e00ff */
[----:B------:R-:W-:Y:S01]  /*2400*/  FMUL.FTZ R2, R186, R231 ;  /* 0x000000e7ba027220 */ /* 0x000fe20000410000 */
[----:B0-----:R-:W-:Y:S01]  /*2410*/  FFMA.FTZ R218, R220, R218, R229 ;  /* 0x000000dadcda7223 */ /* 0x001fe200000100e5 */
[----:B------:R-:W-:Y:S02]  /*2420*/  FFMA.FTZ R222, R182, R222, R13 ;  /* 0x000000deb6de7223 */ /* 0x000fe4000001000d */
[----:B------:R-:W-:Y:S02]  /*2430*/  FMUL.FTZ R231, R193, R2 ;  /* 0x00000002c1e77220 */ /* 0x000fe40000410000 */
[----:B------:R-:W-:Y:S01]  /*2440*/  FSEL R229, R229, R218, !P1 ;  /* 0x000000dae5e57208 */ /* 0x000fe20004800000 */
[----:B------:R-:W-:Y:S01]  /*2450*/  FFMA.FTZ R222, R189, R222, R12 ;  /* 0x000000debdde7223 */ /* 0x000fe2000001000c */
[----:B------:R-:W-:-:S03]  /*2460*/  FMUL.FTZ R218, R184, R231 ;  /* 0x000000e7b8da7220 */ /* 0x000fc60000410000 */
[----:B------:R-:W0:Y:S01]  /*2470*/  SHFL.UP PT, R2, R229, 0x2, RZ ;  /* 0x04400000e5027989 */ /* 0x000e2200000e00ff */
[----:B------:R-:W-:-:S03]  /*2480*/  FMUL.FTZ R231, R11, R218 ;  /* 0x000000da0be77220 */ /* 0x000fc60000410000 */
[----:B------:R-:W2:Y:S01]  /*2490*/  SHFL.DOWN PT, R226, R222, 0x1, 0x1f ;  /* 0x08201f00dee27f89 */ /* 0x000ea200000e0000 */
[----:B------:R-:W-:-:S04]  /*24a0*/  FMUL.FTZ R218, R8, R231 ;  /* 0x000000e708da7220 */ /* 0x000fc80000410000 */
[----:B------:R-:W-:Y:S01]  /*24b0*/  FMUL.FTZ R231, R9, R218 ;  /* 0x000000da09e77220 */ /* 0x000fe20000410000 */
[----:B-1----:R-:W-:-:S03]  /*24c0*/  @P1 FMUL.FTZ R220, R220, R3 ;  /* 0x00000003dcdc1220 */ /* 0x002fc60000410000 */
[----:B------:R-:W-:Y:S01]  /*24d0*/  FMUL.FTZ R218, R182, R231 ;  /* 0x000000e7b6da7220 */ /* 0x000fe20000410000 */
[----:B------:R-:W-:-:S03]  /*24e0*/  ISETP.GE.AND P1, PT, R110, 0x2, PT ;  /* 0x000000026e00780c */ /* 0x000fc60003f26270 */
[----:B------:R-:W-:Y:S01]  /*24f0*/  FMUL.FTZ R218, R189, R218 ;  /* 0x000000dabdda7220 */ /* 0x000fe20000410000 */
[----:B------:R-:W1:Y:S04]  /*2500*/  SHFL.UP PT, R3, R220, 0x2, RZ ;  /* 0x04400000dc037989 */ /* 0x000e6800000e00ff */
[----:B------:R-:W4:Y:S01]  /*2510*/  SHFL.DOWN PT, R233, R218, 0x1, 0x1f ;  /* 0x08201f00dae97f89 */ /* 0x000f2200000e0000 */
[----:B0-----:R-:W-:-:S05]  /*2520*/  FFMA.FTZ R2, R220, R2, R229 ;  /* 0x00000002dc027223 */ /* 0x001fca00000100e5 */
[----:B------:R-:W-:Y:S02]  /*2530*/  FSEL R231, R229, R2, !P1 ;  /* 0x00000002e5e77208 */ /* 0x000fe40004800000 */
[----:B------:R-:W-:-:S03]  /*2540*/  MOV R229, R222 ;  /* 0x000000de00e57202 */ /* 0x000fc60000000f00 */
[----:B------:R-:W0:Y:S02]  /*2550*/  SHFL.UP PT, R2, R231, 0x4, RZ ;  /* 0x04800000e7027989 */ /* 0x000e2400000e00ff */
[----:B--2---:R-:W-:Y:S01]  /*2560*/  @P3 FFMA.FTZ R229, R218, R226, R229 ;  /* 0x000000e2dae53223 */ /* 0x004fe200000100e5 */
[----:B-1----:R-:W-:Y:S01]  /*2570*/  @P1 FMUL.FTZ R220, R220, R3 ;  /* 0x00000003dcdc1220 */ /* 0x002fe20000410000 */
[----:B------:R-:W-:Y:S01]  /*2580*/  ISETP.GE.AND P1, PT, R110, 0x4, PT ;  /* 0x000000046e00780c */ /* 0x000fe20003f26270 */
[----:B----4-:R-:W-:-:S03]  /*2590*/  @P3 FMUL.FTZ R224, R233, R218 ;  /* 0x000000dae9e03220 */ /* 0x010fc60000410000 */
[----:B------:R-:W1:Y:S02]  /*25a0*/  SHFL.UP PT, R3, R220, 0x4, RZ ;  /* 0x04800000dc037989 */ /* 0x000e6400000e00ff */
[----:B------:R-:W-:Y:S02]  /*25b0*/  @P3 MOV R218, R224 ;  /* 0x000000e000da3202 */ /* 0x000fe40000000f00 */
[----:B------:R-:W2:Y:S01]  /*25c0*/  SHFL.DOWN PT, R224, R229, 0x2, 0x1f ;  /* 0x08401f00e5e07f89 */ /* 0x000ea200000e0000 */
[----:B------:R-:W-:-:S03]  /*25d0*/  ISETP.GT.U32.AND P3, PT, R176, 0x1d, PT ;  /* 0x0000001db000780c */ /* 0x000fc60003f64070 */
[----:B------:R-:W4:Y:S01]  /*25e0*/  SHFL.DOWN PT, R233, R218, 0x2, 0x1f ;  /* 0x08401f00dae97f89 */ /* 0x000f2200000e0000 */
[----:B0-----:R-:W-:-:S05]  /*25f0*/  FFMA.FTZ R2, R220, R2, R231 ;  /* 0x00000002dc027223 */ /* 0x001fca00000100e7 */
[----:B------:R-:W-:-:S05]  /*2600*/  FSEL R231, R231, R2, !P1 ;  /* 0x00000002e7e77208 */ /* 0x000fca0004800000 */
[----:B------:R-:W0:Y:S01]  /*2610*/  SHFL.UP PT, R2, R231, 0x8, RZ ;  /* 0x05000000e7027989 */ /* 0x000e2200000e00ff */
[----:B-1----:R-:W-:Y:S01]  /*2620*/  @P1 FMUL.FTZ R220, R220, R3 ;  /* 0x00000003dcdc1220 */ /* 0x002fe20000410000 */
[----:B------:R-:W-:-:S04]  /*2630*/  ISETP.GE.AND P1, PT, R110, 0x8, PT ;  /* 0x000000086e00780c */ /* 0x000fc80003f26270 */
[----:B------:R-:W1:Y:S01]  /*2640*/  SHFL.UP PT, R3, R220, 0x8, RZ ;  /* 0x05000000dc037989 */ /* 0x000e6200000e00ff */
[C---:B--2---:R-:W-:Y:S01]  /*2650*/  @!P3 FFMA.FTZ R229, R218.reuse, R224, R229 ;  /* 0x000000e0dae5b223 */ /* 0x044fe200000100e5 */
[----:B----4-:R-:W-:-:S04]  /*2660*/  @!P3 FMUL.FTZ R222, R218, R233 ;  /* 0x000000e9dadeb220 */ /* 0x010fc80000410000 */
[----:B------:R-:W2:Y:S01]  /*2670*/  SHFL.DOWN PT, R224, R229, 0x4, 0x1f ;  /* 0x08801f00e5e07f89 */ /* 0x000ea200000e0000 */
[----:B------:R-:W-:Y:S02]  /*2680*/  @!P3 MOV R218, R222 ;  /* 0x000000de00dab202 */ /* 0x000fe40000000f00 */
[----:B------:R-:W-:-:S03]  /*2690*/  ISETP.GE.AND P3, PT, R110, 0x10, PT ;  /* 0x000000106e00780c */ /* 0x000fc60003f66270 */
[----:B------:R-:W4:Y:S01]  /*26a0*/  SHFL.DOWN PT, R235, R218, 0x4, 0x1f ;  /* 0x08801f00daeb7f89 */ /* 0x000f2200000e0000 */
[----:B0-----:R-:W-:-:S05]  /*26b0*/  FFMA.FTZ R2, R220, R2, R231 ;  /* 0x00000002dc027223 */ /* 0x001fca00000100e7 */
[----:B------:R-:W-:Y:S01]  /*26c0*/  FSEL R233, R231, R2, !P1 ;  /* 0x00000002e7e97208 */ /* 0x000fe20004800000 */
[----:B-1----:R-:W-:Y:S01]  /*26d0*/  @P1 FMUL.FTZ R220, R220, R3 ;  /* 0x00000003dcdc1220 */ /* 0x002fe20000410000 */
[----:B------:R-:W-:-:S03]  /*26e0*/  ISETP.GT.U32.AND P1, PT, R176, 0x1b, PT ;  /* 0x0000001bb000780c */ /* 0x000fc60003f24070 */
[----:B------:R-:W0:Y:S04]  /*26f0*/  SHFL.UP PT, R2, R233, 0x10, RZ ;  /* 0x06000000e9027989 */ /* 0x000e2800000e00ff */
[----:B------:R-:W1:Y:S06]  /*2700*/  SHFL.UP PT, R3, R220, 0x10, RZ ;  /* 0x06000000dc037989 */ /* 0x000e6c00000e00ff */
[C---:B--2---:R-:W-:Y:S01]  /*2710*/  @!P1 FFMA.FTZ R229, R218.reuse, R224, R229 ;  /* 0x000000e0dae59223 */ /* 0x044fe200000100e5 */
[----:B----4-:R-:W-:-:S04]  /*2720*/  @!P1 FMUL.FTZ R222, R218, R235 ;  /* 0x000000ebdade9220 */ /* 0x010fc80000410000 */
[----:B------:R-:W2:Y:S01]  /*2730*/  SHFL.DOWN PT, R224, R229, 0x8, 0x1f ;  /* 0x09001f00e5e07f89 */ /* 0x000ea200000e0000 */
[----:B------:R-:W-:Y:S02]  /*2740*/  @!P1 MOV R218, R222 ;  /* 0x000000de00da9202 */ /* 0x000fe40000000f00 */
[----:B------:R-:W-:-:S03]  /*2750*/  ISETP.GE.AND P1, PT, R66, UR10, PT ;  /* 0x0000000a42007c0c */ /* 0x000fc6000bf26270 */
[----:B------:R-:W4:Y:S01]  /*2760*/  SHFL.DOWN PT, R231, R218, 0x8, 0x1f ;  /* 0x09001f00dae77f89 */ /* 0x000f2200000e0000 */
[----:B0-----:R-:W-:Y:S01]  /*2770*/  FFMA.FTZ R2, R220, R2, R233 ;  /* 0x00000002dc027223 */ /* 0x001fe200000100e9 */
[----:B------:R-:W-:Y:S01]  /*2780*/  ISETP.NE.OR P1, PT, R30, RZ, P1 ;  /* 0x000000ff1e00720c */ /* 0x000fe20000f25670 */
[----:B-1----:R-:W-:-:S03]  /*2790*/  @P3 FMUL.FTZ R220, R220, R3 ;  /* 0x00000003dcdc3220 */ /* 0x002fc60000410000 */
[----:B------:R-:W-:Y:S01]  /*27a0*/  FSEL R233, R233, R2, !P3 ;  /* 0x00000002e9e97208 */ /* 0x000fe20005800000 */
[----:B------:R-:W-:Y:S01]  /*27b0*/  HFMA2 R2, -RZ, RZ, 1.875, 0 ;  /* 0x3f800000ff027431 */ /* 0x000fe200000001ff */
[C---:B------:R-:W-:Y:S02]  /*27c0*/  ISETP.GT.U32.AND P3, PT, R176.reuse, 0x17, PT ;  /* 0x00000017b000780c */ /* 0x040fe40003f64070 */
[----:B------:R-:W-:Y:S01]  /*27d0*/  MOV R3, RZ ;  /* 0x000000ff00037202 */ /* 0x000fe20000000f00 */
[----:B------:R-:W-:Y:S04]  /*27e0*/  SHFL.UP PT, R220, R220, 0x1, RZ ;  /* 0x04200000dcdc7989 */ /* 0x000fe800000e00ff */
[----:B------:R-:W-:Y:S04]  /*27f0*/  SHFL.UP PT, R233, R233, 0x1, RZ ;  /* 0x04200000e9e97989 */ /* 0x000fe800000e00ff */
[----:B------:R-:W-:Y:S01]  /*2800*/  @!P1 LDS.64 R2, [UR6+0x1728] ;  /* 0x00172806ff029984 */ /* 0x000fe20008000a00 */
[----:B------:R-:W-:Y:S01]  /*2810*/  ISETP.GT.U32.AND P1, PT, R176, 0xf, PT ;  /* 0x0000000fb000780c */ /* 0x000fe20003f24070 */
[C---:B--2---:R-:W-:Y:S01]  /*2820*/  @!P3 FFMA.FTZ R229, R218.reuse, R224, R229 ;  /* 0x000000e0dae5b223 */ /* 0x044fe200000100e5 */
[----:B----4-:R-:W-:-:S04]  /*2830*/  @!P3 FMUL.FTZ R222, R218, R231 ;  /* 0x000000e7dadeb220 */ /* 0x010fc80000410000 */
[----:B------:R-:W0:Y:S01]  /*2840*/  SHFL.DOWN PT, R224, R229, 0x10, 0x1f ;  /* 0x0a001f00e5e07f89 */ /* 0x000e2200000e0000 */
[----:B------:R-:W-:-:S05]  /*2850*/  @!P3 MOV R218, R222 ;  /* 0x000000de00dab202 */ /* 0x000fca0000000f00 */
[----:B------:R-:W-:Y:S01]  /*2860*/  SHFL.DOWN PT, R235, R218, 0x10, 0x1f ;  /* 0x0a001f00daeb7f89 */ /* 0x000fe200000e0000 */
[----:B0-----:R-:W-:-:S03]  /*2870*/  @!P1 FFMA.FTZ R229, R218, R224, R229 ;  /* 0x000000e0dae59223 */ /* 0x001fc600000100e5 */
[----:B---3--:R-:W0:Y:S02]  /*2880*/  SHFL.IDX PT, R216, R216, RZ, 0x1f ;  /* 0x00001fffd8d87589 */ /* 0x008e2400000e0000 */
[----:B0-----:R-:W-:Y:S02]  /*2890*/  @P2 FFMA.FTZ R216, R220, R216, R233 ;  /* 0x000000d8dcd82223 */ /* 0x001fe400000100e9 */
[----:B------:R-:W-:Y:S02]  /*28a0*/  SHFL.DOWN PT, R233, R229, 0x1, 0x1f ;  /* 0x08201f00e5e97f89 */ /* 0x000fe400000e0000 */
[----:B------:R-:W-:-:S04]  /*28b0*/  FFMA.FTZ R192, R192, R216, R165 ;  /* 0x000000d8c0c07223 */ /* 0x000fc800000100a5 */
[-C--:B------:R-:W-:Y:S01]  /*28c0*/  FMUL.FTZ R231, R205, R192.reuse ;  /* 0x000000c0cde77220 */ /* 0x080fe20000410000 */
[----:B------:R-:W-:-:S03]  /*28d0*/  FFMA.FTZ R205, R189, R192, R164 ;  /* 0x000000c0bdcd7223 */ /* 0x000fc600000100a4 */
[----:B------:R-:W-:Y:S01]  /*28e0*/  FFMA.FTZ R231, R0, R231, RZ ;  /* 0x000000e700e77223 */ /* 0x000fe200000100ff */
[-C--:B------:R-:W-:Y:S01]  /*28f0*/  FMUL.FTZ R216, R196, R205.reuse ;  /* 0x000000cdc4d87220 */ /* 0x080fe20000410000 */
[----:B------:R-:W-:-:S03]  /*2900*/  FFMA.FTZ R196, R182, R205, R163 ;  /* 0x000000cdb6c47223 */ /* 0x000fc600000100a3 */
[----:B------:R-:W-:Y:S01]  /*2910*/  FFMA.FTZ R220, R120, R216, R231 ;  /* 0x000000d878dc7223 */ /* 0x000fe200000100e7 */
[----:B------:R-:W-:Y:S01]  /*2920*/  @!P1 FMUL.FTZ R216, R218, R235 ;  /* 0x000000ebdad89220 */ /* 0x000fe20000410000 */
[-C--:B------:R-:W-:Y:S01]  /*2930*/  FMUL.FTZ R222, R207, R196.reuse ;  /* 0x000000c4cfde7220 */ /* 0x080fe20000410000 */
[----:B------:R-:W-:-:S03]  /*2940*/  FFMA.FTZ R207, R9, R196, R162 ;  /* 0x000000c409cf7223 */ /* 0x000fc600000100a2 */
[----:B------:R-:W-:Y:S01]  /*2950*/  FFMA.FTZ R231, R119, R222, R220 ;  /* 0x000000de77e77223 */ /* 0x000fe200000100dc */
[----:B------:R-:W-:Y:S01]  /*2960*/  @!P1 MOV R218, R216 ;  /* 0x000000d800da9202 */ /* 0x000fe20000000f00 */
[-C--:B------:R-:W-:Y:S01]  /*2970*/  FMUL.FTZ R220, R198, R207.reuse ;  /* 0x000000cfc6dc7220 */ /* 0x080fe20000410000 */
[----:B------:R-:W-:Y:S01]  /*2980*/  FFMA.FTZ R198, R8, R207, R161 ;  /* 0x000000cf08c67223 */ /* 0x000fe200000100a1 */
[----:B------:R-:W-:Y:S01]  /*2990*/  SHFL.IDX PT, R222, R3, RZ, 0x1f ;  /* 0x00001fff03de7589 */ /* 0x000fe200000e0000 */
[----:B------:R-:W-:Y:S01]  /*29a0*/  ISETP.NE.AND P1, PT, R30, 0x1f, PT ;  /* 0x0000001f1e00780c */ /* 0x000fe20003f25270 */
[----:B------:R-:W-:Y:S01]  /*29b0*/  FFMA.FTZ R220, R124, R220, R231 ;  /* 0x000000dc7cdc7223 */ /* 0x000fe200000100e7 */
[-C--:B------:R-:W-:Y:S01]  /*29c0*/  FMUL.FTZ R224, R209, R198.reuse ;  /* 0x000000c6d1e07220 */ /* 0x080fe20000410000 */
[----:B------:R-:W0:Y:S01]  /*29d0*/  SHFL.DOWN PT, R216, R218, 0x1, 0x1f ;  /* 0x08201f00dad87f89 */ /* 0x000e2200000e0000 */
[----:B------:R-:W-:Y:S02]  /*29e0*/  FFMA.FTZ R209, R11, R198, R160 ;  /* 0x000000c60bd17223 */ /* 0x000fe400000100a0 */
[----:B------:R-:W-:-:S02]  /*29f0*/  FFMA.FTZ R231, R123, R224, R220 ;  /* 0x000000e07be77223 */ /* 0x000fc400000100dc */
[-C--:B------:R-:W-:Y:S01]  /*2a00*/  FMUL.FTZ R220, R200, R209.reuse ;  /* 0x000000d1c8dc7220 */ /* 0x080fe20000410000 */
[----:B------:R-:W-:-:S03]  /*2a10*/  FFMA.FTZ R200, R184, R209, R159 ;  /* 0x000000d1b8c87223 */ /* 0x000fc6000001009f */
[----:B------:R-:W-:Y:S01]  /*2a20*/  FFMA.FTZ R224, R128, R220, R231 ;  /* 0x000000dc80e07223 */ /* 0x000fe200000100e7 */
[-C--:B------:R-:W-:Y:S01]  /*2a30*/  FMUL.FTZ R226, R211, R200.reuse ;  /* 0x000000c8d3e27220 */ /* 0x080fe20000410000 */
[----:B------:R-:W-:Y:S01]  /*2a40*/  FFMA.FTZ R211, R193, R200, R158 ;  /* 0x000000c8c1d37223 */ /* 0x000fe2000001009e */
[----:B------:R1:W-:Y:S02]  /*2a50*/  SHFL.IDX PT, R231, R229, RZ, 0x1f ;  /* 0x00001fffe5e77589 */ /* 0x0003e400000e0000 */
[----:B------:R-:W-:Y:S01]  /*2a60*/  FFMA.FTZ R235, R127, R226, R224 ;  /* 0x000000e27feb7223 */ /* 0x000fe200000100e0 */
[-C--:B------:R-:W-:Y:S01]  /*2a70*/  FMUL.FTZ R224, R204, R211.reuse ;  /* 0x000000d3cce07220 */ /* 0x080fe20000410000 */
[----:B------:R-:W-:Y:S01]  /*2a80*/  FFMA.FTZ R204, R186, R211, R157 ;  /* 0x000000d3bacc7223 */ /* 0x000fe2000001009d */
[----:B------:R-:W2:Y:S02]  /*2a90*/  SHFL.IDX PT, R220, R218, RZ, 0x1f ;  /* 0x00001fffdadc7589 */ /* 0x000ea400000e0000 */
[----:B------:R-:W-:Y:S01]  /*2aa0*/  FFMA.FTZ R224, R134, R224, R235 ;  /* 0x000000e086e07223 */ /* 0x000fe200000100eb */
[-C--:B------:R-:W-:Y:S01]  /*2ab0*/  FMUL.FTZ R226, R213, R204.reuse ;  /* 0x000000ccd5e27220 */ /* 0x080fe20000410000 */
[----:B------:R-:W-:Y:S01]  /*2ac0*/  FFMA.FTZ R213, R195, R204, R156 ;  /* 0x000000ccc3d57223 */ /* 0x000fe2000001009c */
[----:B0-----:R-:W-:-:S02]  /*2ad0*/  @P1 FFMA.FTZ R222, R216, R222, R233 ;  /* 0x000000ded8de1223 */ /* 0x001fc400000100e9 */
[----:B-1----:R-:W-:Y:S01]  /*2ae0*/  FFMA.FTZ R229, R133, R226, R224 ;  /* 0x000000e285e57223 */ /* 0x002fe200000100e0 */
[-C--:B------:R-:W-:Y:S01]  /*2af0*/  FMUL.FTZ R224, R206, R213.reuse ;  /* 0x000000d5cee07220 */ /* 0x080fe20000410000 */
[----:B------:R-:W-:Y:S01]  /*2b00*/  FFMA.FTZ R206, R188, R213, R155 ;  /* 0x000000d5bcce7223 */ /* 0x000fe2000001009b */
[----:B------:R-:W-:Y:S01]  /*2b10*/  FFMA.FTZ R215, R222, R208, R215 ;  /* 0x000000d0ded77223 */ /* 0x000fe200000100d7 */
[----:B------:R-:W-:Y:S01]  /*2b20*/  FMUL.FTZ R233, R42, R207 ;  /* 0x000000cf2ae97220 */ /* 0x000fe20000410000 */
[----:B------:R-:W-:Y:S01]  /*2b30*/  FFMA.FTZ R229, R140, R224, R229 ;  /* 0x000000e08ce57223 */ /* 0x000fe200000100e5 */
[----:B------:R-:W-:Y:S01]  /*2b40*/  FMUL.FTZ R208, R217, R206 ;  /* 0x000000ced9d07220 */ /* 0x000fe20000410000 */
[----:B------:R-:W-:Y:S01]  /*2b50*/  FFMA.FTZ R217, R194, R215, R227 ;  /* 0x000000d7c2d97223 */ /* 0x000fe200000100e3 */
[----:B------:R-:W-:Y:S01]  /*2b60*/  FMUL.FTZ R233, R124, R233 ;  /* 0x000000e97ce97220 */ /* 0x000fe20000410000 */
[----:B------:R-:W-:Y:S01]  /*2b70*/  P2R R216, PR, RZ, 0x10 ;  /* 0x00000010ffd87803 */ /* 0x000fe20000000000 */
[----:B------:R-:W-:Y:S01]  /*2b80*/  FFMA.FTZ R227, R138, R208, R229 ;  /* 0x000000d08ae37223 */ /* 0x000fe200000100e5 */
[----:B------:R-:W-:Y:S01]  /*2b90*/  FFMA.FTZ R208, R14, R217, R219 ;  /* 0x000000d90ed07223 */ /* 0x000fe200000100db */
[----:B------:R-:W-:-:S03]  /*2ba0*/  FMUL.FTZ R229, R42, R192 ;  /* 0x000000c02ae57220 */ /* 0x000fc60000410000 */
[----:B------:R-:W-:Y:S01]  /*2bb0*/  FFMA.FTZ R219, R43, R208, R210 ;  /* 0x000000d02bdb7223 */ /* 0x000fe200000100d2 */
[----:B--2---:R-:W-:Y:S01]  /*2bc0*/  FFMA.FTZ R3, R220, R3, R231 ;  /* 0x00000003dc037223 */ /* 0x004fe200000100e7 */
[----:B------:R-:W-:Y:S01]  /*2bd0*/  FMUL.FTZ R231, R42, R205 ;  /* 0x000000cd2ae77220 */ /* 0x000fe20000410000 */
[----:B------:R-:W-:Y:S01]  /*2be0*/  FMUL.FTZ R2, R220, R2 ;  /* 0x00000002dc027220 */ /* 0x000fe20000410000 */
[----:B------:R-:W-:Y:S01]  /*2bf0*/  FFMA.FTZ R210, R10, R219, R221 ;  /* 0x000000db0ad27223 */ /* 0x000fe200000100dd */
[----:B------:R-:W-:Y:S01]  /*2c00*/  FMUL.FTZ R218, R0, R229 ;  /* 0x000000e500da7220 */ /* 0x000fe20000410000 */
[----:B------:R-:W-:Y:S01]  /*2c10*/  FMUL.FTZ R220, R42, R196 ;  /* 0x000000c42adc7220 */ /* 0x000fe20000410000 */
[----:B------:R-:W-:Y:S01]  /*2c20*/  FMUL.FTZ R231, R120, R231 ;  /* 0x000000e778e77220 */ /* 0x000fe20000410000 */
[C---:B------:R-:W-:Y:S01]  /*2c30*/  FFMA.FTZ R221, R191.reuse, R210, R214 ;  /* 0x000000d2bfdd7223 */ /* 0x040fe200000100d6 */
[----:B------:R-:W-:Y:S01]  /*2c40*/  FFMA.FTZ R191, R191, R206, R154 ;  /* 0x000000cebfbf7223 */ /* 0x000fe2000001009a */
[----:B------:R0:W-:Y:S01]  /*2c50*/  @!P4 STS.64 [UR6+0x1728], R2 ;  /* 0x00172802ff00c988 */ /* 0x0001e20008000a06 */
[----:B------:R-:W-:Y:S01]  /*2c60*/  FMUL.FTZ R229, R119, R220 ;  /* 0x000000dc77e57220 */ /* 0x000fe20000410000 */
[----:B------:R-:W-:Y:S01]  /*2c70*/  FFMA.FTZ R188, R188, R221, R225 ;  /* 0x000000ddbcbc7223 */ /* 0x000fe200000100e1 */
[----:B------:R-:W-:Y:S01]  /*2c80*/  FFMA.FTZ R10, R10, R191, R153 ;  /* 0x000000bf0a0a7223 */ /* 0x000fe20000010099 */
[----:B------:R-:W-:Y:S01]  /*2c90*/  STS [R63+0x430], R218 ;  /* 0x000430da3f007388 */ /* 0x000fe20000000800 */
[C---:B------:R-:W-:Y:S01]  /*2ca0*/  FMUL.FTZ R214, R42.reuse, R198 ;  /* 0x000000c62ad67220 */ /* 0x040fe20000410000 */
[C---:B------:R-:W-:Y:S01]  /*2cb0*/  FMUL.FTZ R225, R42.reuse, R209 ;  /* 0x000000d12ae17220 */ /* 0x040fe20000410000 */
[----:B------:R-:W-:Y:S01]  /*2cc0*/  FFMA.FTZ R43, R43, R10, R152 ;  /* 0x0000000a2b2b7223 */ /* 0x000fe20000010098 */
[----:B------:R1:W-:Y:S01]  /*2cd0*/  STS [R62+0x4], R231 ;  /* 0x000004e73e007388 */ /* 0x0003e20000000800 */
[----:B------:R-:W-:Y:S01]  /*2ce0*/  FFMA.FTZ R195, R195, R188, R212 ;  /* 0x000000bcc3c37223 */ /* 0x000fe200000100d4 */
[----:B0-----:R-:W-:Y:S01]  /*2cf0*/  FMUL.FTZ R2, R42, R200 ;  /* 0x000000c82a027220 */ /* 0x001fe20000410000 */
[----:B------:R-:W-:Y:S01]  /*2d00*/  FFMA.FTZ R14, R14, R43, R151 ;  /* 0x0000002b0e0e7223 */ /* 0x000fe20000010097 */
[----:B------:R0:W-:Y:S01]  /*2d10*/  STS [R62+0x8], R229 ;  /* 0x000008e53e007388 */ /* 0x0001e20000000800 */
[----:B------:R-:W-:Y:S01]  /*2d20*/  FMUL.FTZ R3, R123, R214 ;  /* 0x000000d67b037220 */ /* 0x000fe20000410000 */
[----:B------:R-:W-:Y:S01]  /*2d30*/  FMUL.FTZ R225, R128, R225 ;  /* 0x000000e180e17220 */ /* 0x000fe20000410000 */
[-C--:B------:R-:W-:Y:S01]  /*2d40*/  FFMA.FTZ R194, R194, R14.reuse, R149 ;  /* 0x0000000ec2c27223 */ /* 0x080fe20000010095 */
[----:B------:R2:W-:Y:S01]  /*2d50*/  STS [R62+0xc], R233 ;  /* 0x00000ce93e007388 */ /* 0x0005e20000000800 */
[----:B------:R-:W-:Y:S01]  /*2d60*/  FFMA.FTZ R223, R186, R195, R223 ;  /* 0x000000c3badf7223 */ /* 0x000fe200000100df */
[C---:B-1----:R-:W-:Y:S01]  /*2d70*/  FMUL.FTZ R231, R42.reuse, R211 ;  /* 0x000000d32ae77220 */ /* 0x042fe20000410000 */
[----:B------:R-:W-:Y:S01]  /*2d80*/  FMUL.FTZ R186, R42, R14 ;  /* 0x0000000e2aba7220 */ /* 0x000fe20000410000 */
[----:B------:R1:W-:Y:S01]  /*2d90*/  STS [R62+0x10], R3 ;  /* 0x000010033e007388 */ /* 0x0003e20000000800 */
[----:B------:R-:W-:Y:S01]  /*2da0*/  FMUL.FTZ R199, R199, R191 ;  /* 0x000000bfc7c77220 */ /* 0x000fe20000410000 */
[----:B0-----:R-:W-:Y:S01]  /*2db0*/  FMUL.FTZ R229, R127, R2 ;  /* 0x000000027fe57220 */ /* 0x001fe20000410000 */
[----:B------:R-:W-:Y:S01]  /*2dc0*/  FMUL.FTZ R231, R134, R231 ;  /* 0x000000e786e77220 */ /* 0x000fe20000410000 */
[C---:B------:R-:W-:Y:S01]  /*2dd0*/  FMUL.FTZ R2, R42.reuse, R204 ;  /* 0x000000cc2a027220 */ /* 0x040fe20000410000 */
[----:B------:R0:W-:Y:S01]  /*2de0*/  STS [R62+0x14], R225 ;  /* 0x000014e13e007388 */ /* 0x0001e20000000800 */
[----:B--2---:R-:W-:Y:S01]  /*2df0*/  FMUL.FTZ R233, R42, R213 ;  /* 0x000000d52ae97220 */ /* 0x004fe20000410000 */
[----:B------:R-:W-:Y:S01]  /*2e00*/  FMUL.FTZ R197, R197, R10 ;  /* 0x0000000ac5c57220 */ /* 0x000fe20000410000 */
[----:B------:R-:W-:Y:S01]  /*2e10*/  FMUL.FTZ R235, R133, R2 ;  /* 0x0000000285eb7220 */ /* 0x000fe20000410000 */
[----:B------:R2:W-:Y:S01]  /*2e20*/  STS [R62+0x1c], R231 ;  /* 0x00001ce73e007388 */ /* 0x0005e20000000800 */
[----:B------:R-:W-:Y:S01]  /*2e30*/  FMUL.FTZ R233, R140, R233 ;  /* 0x000000e98ce97220 */ /* 0x000fe20000410000 */
[C---:B-1----:R-:W-:Y:S01]  /*2e40*/  FMUL.FTZ R3, R42.reuse, R206 ;  /* 0x000000ce2a037220 */ /* 0x042fe20000410000 */
[C---:B------:R-:W-:Y:S01]  /*2e50*/  FMUL.FTZ R2, R42.reuse, R10 ;  /* 0x0000000a2a027220 */ /* 0x040fe20000410000 */
[----:B------:R1:W-:Y:S01]  /*2e60*/  STS [R62+0x18], R229 ;  /* 0x000018e53e007388 */ /* 0x0003e20000000800 */
[----:B------:R-:W-:Y:S01]  /*2e70*/  FFMA.FTZ R193, R193, R223, R190 ;  /* 0x000000dfc1c17223 */ /* 0x000fe200000100be */
[----:B0-----:R-:W-:Y:S01]  /*2e80*/  FMUL.FTZ R225, R42, R191 ;  /* 0x000000bf2ae17220 */ /* 0x001fe20000410000 */
[----:B------:R-:W-:Y:S01]  /*2e90*/  FMUL.FTZ R3, R138, R3 ;  /* 0x000000038a037220 */ /* 0x000fe20000410000 */
[----:B------:R0:W-:Y:S01]  /*2ea0*/  STS [R62+0x20], R235 ;  /* 0x000020eb3e007388 */ /* 0x0001e20000000800 */
[-C--:B------:R-:W-:Y:S01]  /*2eb0*/  FMUL.FTZ R201, R201, R43.reuse ;  /* 0x0000002bc9c97220 */ /* 0x080fe20000410000 */
[C---:B--2---:R-:W-:Y:S01]  /*2ec0*/  FMUL.FTZ R231, R42.reuse, R43 ;  /* 0x0000002b2ae77220 */ /* 0x044fe20000410000 */
[----:B------:R-:W-:Y:S01]  /*2ed0*/  FMUL.FTZ R42, R42, R194 ;  /* 0x000000c22a2a7220 */ /* 0x000fe20000410000 */
[----:B------:R2:W-:Y:S01]  /*2ee0*/  STS [R62+0x24], R233 ;  /* 0x000024e93e007388 */ /* 0x0005e20000000800 */
[----:B------:R-:W-:Y:S01]  /*2ef0*/  FMUL.FTZ R225, R144, R225 ;  /* 0x000000e190e17220 */ /* 0x000fe20000410000 */
[----:B-1----:R-:W-:Y:S01]  /*2f00*/  FMUL.FTZ R229, R139, R2 ;  /* 0x000000028be57220 */ /* 0x002fe20000410000 */
[----:B------:R-:W-:Y:S01]  /*2f10*/  FMUL.FTZ R231, R148, R231 ;  /* 0x000000e794e77220 */ /* 0x000fe20000410000 */
[----:B------:R1:W-:Y:S01]  /*2f20*/  STS [R62+0x28], R3 ;  /* 0x000028033e007388 */ /* 0x0003e20000000800 */
[----:B------:R-:W-:Y:S01]  /*2f30*/  FFMA.FTZ R2, R144, R199, R227 ;  /* 0x000000c790027223 */ /* 0x000fe200000100e3 */
[----:B0-----:R-:W-:Y:S01]  /*2f40*/  FMUL.FTZ R235, R143, R186 ;  /* 0x000000ba8feb7220 */ /* 0x001fe20000410000 */
[----:B------:R-:W-:Y:S01]  /*2f50*/  FFMA.FTZ R203, R184, R193, R203 ;  /* 0x000000c1b8cb7223 */ /* 0x000fe200000100cb */
[----:B------:R0:W-:Y:S01]  /*2f60*/  STS [R62+0x2c], R225 ;  /* 0x00002ce13e007388 */ /* 0x0001e20000000800 */
[----:B------:R-:W-:Y:S01]  /*2f70*/  FFMA.FTZ R197, R139, R197, R2 ;  /* 0x000000c58bc57223 */ /* 0x000fe20000010002 */
[----:B--2---:R-:W-:Y:S01]  /*2f80*/  FMUL.FTZ R233, R147, R42 ;  /* 0x0000002a93e97220 */ /* 0x004fe20000410000 */
[----:B------:R-:W-:Y:S01]  /*2f90*/  FFMA.FTZ R11, R11, R203, R4 ;  /* 0x000000cb0b0b7223 */ /* 0x000fe20000010004 */
[----:B------:R0:W-:Y:S01]  /*2fa0*/  STS [R62+0x30], R229 ;  /* 0x000030e53e007388 */ /* 0x0001e20000000800 */
[----:B------:R-:W-:Y:S01]  /*2fb0*/  FFMA.FTZ R42, R148, R201, R197 ;  /* 0x000000c9942a7223 */ /* 0x000fe200000100c5 */
[----:B-1----:R-:W-:Y:S01]  /*2fc0*/  IMAD.WIDE.U32 R2, R38, UR4, R40 ;  /* 0x0000000426027c25 */ /* 0x002fe2000f8e0028 */
[----:B------:R-:W-:Y:S01]  /*2fd0*/  IADD3 R212, PT, PT, -R202, UR7, RZ ;  /* 0x00000007cad47c10 */ /* 0x000fe2000fffe1ff */
[----:B------:R0:W-:Y:S02]  /*2fe0*/  STS [R62+0x34], R231 ;  /* 0x000034e73e007388 */ /* 0x0001e40000000800 */
[----:B------:R-:W-:Y:S01]  /*2ff0*/  FFMA.FTZ R7, R8, R11, R7 ;  /* 0x0000000b08077223 */ /* 0x000fe20000010007 */
[----:B------:R-:W-:Y:S01]  /*3000*/  IMAD R197, R39, UR4, R3 ;  /* 0x0000000427c57c24 */ /* 0x000fe2000f8e0203 */
[C---:B------:R-:W-:Y:S01]  /*3010*/  LEA R4, P1, R2.reuse, UR8, 0x2 ;  /* 0x0000000802047c11 */ /* 0x040fe2000f8210ff */
[----:B------:R0:W-:Y:S01]  /*3020*/  STS [R62+0x38], R235 ;  /* 0x000038eb3e007388 */ /* 0x0001e20000000800 */
[----:B------:R-:W-:Y:S01]  /*3030*/  FMUL.FTZ R3, R5, R14 ;  /* 0x0000000e05037220 */ /* 0x000fe20000410000 */
[----:B------:R-:W-:Y:S01]  /*3040*/  FFMA.FTZ R9, R9, R7, R6 ;  /* 0x0000000709097223 */ /* 0x000fe20000010006 */
[----:B------:R-:W-:Y:S01]  /*3050*/  LEA.HI.X R5, R2, UR9, R197, 0x2, P1 ;  /* 0x0000000902057c11 */ /* 0x000fe200088f14c5 */
[----:B------:R0:W-:Y:S01]  /*3060*/  STS [R62+0x3c], R233 ;  /* 0x00003ce93e007388 */ /* 0x0001e20000000800 */
[----:B------:R-:W-:Y:S01]  /*3070*/  BAR.SYNC.DEFER_BLOCKING 0x0 ;  /* 0x0000000000007b1d */ /* 0x000fe20000010000 */
[----:B------:R-:W-:Y:S01]  /*3080*/  ISETP.GE.AND P1, PT, R212, 0x1, PT ;  /* 0x00000001d400780c */ /* 0x000fe20003f26270 */
[----:B------:R-:W-:Y:S01]  /*3090*/  FFMA.FTZ R42, R143, R3, R42 ;  /* 0x000000038f2a7223 */ /* 0x000fe2000001002a */
[----:B------:R-:W-:Y:S01]  /*30a0*/  FMUL.FTZ R6, R15, R194 ;  /* 0x000000c20f067220 */ /* 0x000fe20000410000 */
[----:B------:R-:W-:Y:S01]  /*30b0*/  FFMA.FTZ R13, R182, R9, R13 ;  /* 0x00000009b60d7223 */ /* 0x000fe2000001000d */
[----:B------:R-:W-:-:S02]  /*30c0*/  ISETP.GE.AND P2, PT, R212, 0x21, PT ;  /* 0x00000021d400780c */ /* 0x000fc40003f46270 */
[C---:B------:R-:W-:Y:S01]  /*30d0*/  ISETP.GE.AND P3, PT, R212.reuse, 0x41, PT ;  /* 0x00000041d400780c */ /* 0x040fe20003f66270 */
[----:B------:R-:W-:Y:S01]  /*30e0*/  FFMA.FTZ R6, R147, R6, R42 ;  /* 0x0000000693067223 */ /* 0x000fe2000001002a */
[----:B------:R-:W-:Y:S01]  /*30f0*/  ISETP.GE.AND P4, PT, R212, 0x61, PT ;  /* 0x00000061d400780c */ /* 0x000fe20003f86270 */
[----:B------:R-:W-:Y:S01]  /*3100*/  FFMA.FTZ R189, R189, R13, R12 ;  /* 0x0000000dbdbd7223 */ /* 0x000fe2000001000c */
[----:B------:R0:W1:Y:S03]  /*3110*/  LDS R237, [R61+0x4b0] ;  /* 0x0004b0003ded7984 */ /* 0x0000660000000800 */
[----:B------:R-:W-:Y:S08]  /*3120*/  @!P1 BRA `(.L_x_7644) ;  /* 0x0000000000089947 */ /* 0x000ff00003800000 */
[----:B------:R-:W2:Y:S04]  /*3130*/  LDS R3, [R64+0x430] ;  /* 0x0004300040037984 */ /* 0x000ea80000000800 */
[----:B--2---:R2:W-:Y:S02]  /*3140*/  REDG.E.ADD.F32.FTZ.RN.STRONG.GPU desc[UR16][R4.64], R3 ;  /* 0x00000003040079a6 */ /* 0x0045e4000c12f310 */
.L_x_7644:
[----:B------:R-:W-:Y:S05]  /*3150*/  BSYNC.RECONVERGENT B0 ;  /* 0x0000000000007941 */ /* 0x000fea0003800200 */
.L_x_7643:
[----:B------:R-:W-:Y:S04]  /*3160*/  BSSY.RECONVERGENT B0, `(.L_x_7645) ;  /* 0x0000003000007945 */ /* 0x000fe80003800200 */
[----:B------:R-:W-:Y:S05]  /*3170*/  @!P2 BRA `(.L_x_7646) ;  /* 0x000000000004a947 */ /* 0x000fea0003800000 */
[----:B-1----:R3:W-:Y:S02]  /*3180*/  REDG.E.ADD.F32.FTZ.RN.STRONG.GPU desc[UR16][R4.64+0x80], R237 ;  /* 0x000080ed040079a6 */ /* 0x0027e4000c12f310 */
.L_x_7646:
[----:B------:R-:W-:Y:S05]  /*3190*/  BSYNC.RECONVERGENT B0 ;  /* 0x0000000000007941 */ /* 0x000fea0003800200 */
.L_x_7645:
[----:B--2---:R2:W4:Y:S01]  /*31a0*/  LDS R3, [R60+0x530] ;  /* 0x000530003c037984 */ /* 0x0045220000000800 */
[----:B------:R-:W-:Y:S04]  /*31b0*/  BSSY.RECONVERGENT B0, `(.L_x_7647) ;  /* 0x0000003000007945 */ /* 0x000fe80003800200 */
[----:B------:R-:W-:Y:S05]  /*31c0*/  @!P3 BRA `(.L_x_7648) ;  /* 0x000000000004b947 */ /* 0x000fea0003800000 */
[----:B----4-:R4:W-:Y:S02]  /*31d0*/  REDG.E.ADD.F32.FTZ.RN.STRONG.GPU desc[UR16][R4.64+0x100], R3 ;  /* 0x00010003040079a6 */ /* 0x0109e4000c12f310 */
.L_x_7648:
[----:B------:R-:W-:Y:S05]  /*31e0*/  BSYNC.RECONVERGENT B0 ;  /* 0x0000000000007941 */ /* 0x000fea0003800200 */
.L_x_7647:
[----:B----4-:R4:W0:Y:S01]  /*31f0*/  LDS R3, [R59+0x5b0] ;  /* 0x0005b0003b037984 */ /* 0x0108220000000800 */
[----:B------:R-:W-:Y:S04]  /*3200*/  BSSY.RECONVERGENT B0, `(.L_x_7649) ;  /* 0x0000003000007945 */ /* 0x000fe80003800200 */
[----:B------:R-:W-:Y:S05]  /*3210*/  @!P4 BRA `(.L_x_7650) ;  /* 0x000000000004c947 */ /* 0x000fea0003800000 */
[----:B0-----:R0:W-:Y:S02]  /*3220*/  REDG.E.ADD.F32.FTZ.RN.STRONG.GPU desc[UR16][R4.64+0x180], R3 ;  /* 0x00018003040079a6 */ /* 0x0011e4000c12f310 */
.L_x_7650:
[----:B------:R-:W-:Y:S05]  /*3230*/  BSYNC.RECONVERGENT B0 ;  /* 0x0000000000007941 */ /* 0x000fea0003800200 */
.L_x_7649:
        /* <DEDUP_REMOVED lines=10> */
.L_x_7652:
[----:B------:R-:W-:Y:S05]  /*32e0*/  BSYNC.RECONVERGENT B0 ;  /* 0x0000000000007941 */ /* 0x000fea0003800200 */
.L_x_7651:
[----:B------:R1:W1:Y:S01]  /*32f0*/  LDS R15, [R57+0x6b0] ;  /* 0x0006b000390f7984 */ /* 0x0002620000000800 */
[----:B------:R-:W-:Y:S01]  /*3300*/  BSSY.RECONVERGENT B0, `(.L_x_7653) ;  /* 0x0000005000007945 */ /* 0x000fe20003800200 */
[----:B0-----:R-:W-:Y:S01]  /*3310*/  FADD.FTZ R3, -R165, R192 ;  /* 0x000000c0a5037221 */ /* 0x001fe20000010100 */
[----:B------:R-:W-:Y:S02]  /*3320*/  FMUL.FTZ R2, R187, R189 ;  /* 0x000000bdbb027220 */ /* 0x000fe40000410000 */
[----:B------:R-:W-:Y:S05]  /*3330*/  @!P1 BRA `(.L_x_7654) ;  /* 0x0000000000049947 */ /* 0x000fea0003800000 */
[----:B-1----:R0:W-:Y:S02]  /*3340*/  REDG.E.ADD.F32.FTZ.RN.STRONG.GPU desc[UR16][R4.64+0x280], R15 ;  /* 0x0002800f040079a6 */ /* 0x0021e4000c12f310 */
.L_x_7654:
[----:B------:R-:W-:Y:S05]  /*3350*/  BSYNC.RECONVERGENT B0 ;  /* 0x0000000000007941 */ /* 0x000fea0003800200 */
.L_x_7653:
[----:B01----:R0:W1:Y:S01]  /*3360*/  LDS R15, [R56+0x730] ;  /* 0x00073000380f7984 */ /* 0x0030620000000800 */
[----:B------:R-:W-:Y:S01]  /*3370*/  BSSY.RECONVERGENT B0, `(.L_x_7655) ;  /* 0x0000006000007945 */ /* 0x000fe20003800200 */
[----:B------:R-:W-:Y:S01]  /*3380*/  FADD.FTZ R205, -R164, R205 ;  /* 0x000000cda4cd7221 */ /* 0x000fe20000010100 */
[----:B------:R-:W-:Y:S01]  /*3390*/  FMUL.FTZ R8, R178, R13 ;  /* 0x0000000db2087220 */ /* 0x000fe20000410000 */
[----:B------:R-:W-:Y:S01]  /*33a0*/  FFMA.FTZ R197, R2, R3, RZ ;  /* 0x0000000302c57223 */ /* 0x000fe200000100ff */
[----:B------:R-:W-:Y:S06]  /*33b0*/  @!P2 BRA `(.L_x_7656) ;  /* 0x000000000004a947 */ /* 0x000fec0003800000 */
[----:B-1----:R1:W-:Y:S02]  /*33c0*/  REDG.E.ADD.F32.FTZ.RN.STRONG.GPU desc[UR16][R4.64+0x300], R15 ;  /* 0x0003000f040079a6 */ /* 0x0023e4000c12f310 */
.L_x_7656:
[----:B------:R-:W-:Y:S05]  /*33d0*/  BSYNC.RECONVERGENT B0 ;  /* 0x0000000000007941 */ /* 0x000fea0003800200 */
.L_x_7655:
[----:B------:R-:W-:Y:S01]  /*33e0*/  FFMA.FTZ R42, R8, R205, R197 ;  /* 0x000000cd082a7223 */ /* 0x000fe200000100c5 */
[----:B------:R-:W-:Y:S01]  /*33f0*/  BSSY.RECONVERGENT B0, `(.L_x_7657) ;  /* 0x0000006000007945 */ /* 0x000fe20003800200 */
[----:B------:R0:W0:Y:S01]  /*3400*/  LDS R197, [R55+0x7b0] ;  /* 0x0007b00037c57984 */ /* 0x0000220000000800 */
[----:B------:R-:W-:Y:S01]  /*3410*/  FADD.FTZ R196, -R163, R196 ;  /* 0x000000c4a3c47221 */ /* 0x000fe20000010100 */
[----:B-1----:R-:W-:Y:S01]  /*3420*/  FMUL.FTZ R15, R185, R9 ;  /* 0x00000009b90f7220 */ /* 0x002fe20000410000 */
[----:B------:R-:W-:Y:S06]  /*3430*/  @!P3 BRA `(.L_x_7658) ;  /* 0x000000000004b947 */ /* 0x000fec0003800000 */
[----:B0-----:R1:W-:Y:S02]  /*3440*/  REDG.E.ADD.F32.FTZ.RN.STRONG.GPU desc[UR16][R4.64+0x380], R197 ;  /* 0x000380c5040079a6 */ /* 0x0013e4000c12f310 */
.L_x_7658:
[----:B------:R-:W-:Y:S05]  /*3450*/  BSYNC.RECONVERGENT B0 ;  /* 0x0000000000007941 */ /* 0x000fea0003800200 */
.L_x_7657:
[----:B01----:R0:W1:Y:S01]  /*3460*/  LDS R197, [R54+0x830] ;  /* 0x0008300036c57984 */ /* 0x0030620000000800 */
[----:B------:R-:W-:Y:S01]  /*3470*/  BSSY.RECONVERGENT B0, `(.L_x_7659) ;  /* 0x0000006000007945 */ /* 0x000fe20003800200 */
[----:B------:R-:W-:Y:S01]  /*3480*/  FADD.FTZ R207, -R162, R207 ;  /* 0x000000cfa2cf7221 */ /* 0x000fe20000010100 */
[----:B------:R-:W-:Y:S01]  /*3490*/  FMUL.FTZ R12, R183, R7 ;  /* 0x00000007b70c7220 */ /* 0x000fe20000410000 */
[----:B------:R-:W-:Y:S01]  /*34a0*/  FFMA.FTZ R199, R15, R196, R42 ;  /* 0x000000c40fc77223 */ /* 0x000fe2000001002a */
[----:B------:R-:W-:Y:S06]  /*34b0*/  @!P4 BRA `(.L_x_7660) ;  /* 0x000000000004c947 */ /* 0x000fec0003800000 */
[----:B-1----:R1:W-:Y:S02]  /*34c0*/  REDG.E.ADD.F32.FTZ.RN.STRONG.GPU desc[UR16][R4.64+0x400], R197 ;  /* 0x000400c5040079a6 */ /* 0x0023e4000c12f310 */
.L_x_7660:
[----:B------:R-:W-:Y:S05]  /*34d0*/  BSYNC.RECONVERGENT B0 ;  /* 0x0000000000007941 */ /* 0x000fea0003800200 */
.L_x_7659:
[----:B------:R-:W-:Y:S01]  /*34e0*/  FFMA.FTZ R42, R12, R207, R199 ;  /* 0x000000cf0c2a7223 */ /* 0x000fe200000100c7 */
[----:B------:R-:W-:Y:S01]  /*34f0*/  BSSY.RECONVERGENT B0, `(.L_x_7661) ;  /* 0x0000006000007945 */ /* 0x000fe20003800200 */
[----:B------:R0:W0:Y:S01]  /*3500*/  LDS R199, [R53+0x8b0] ;  /* 0x0008b00035c77984 */ /* 0x0000220000000800 */
[----:B------:R-:W-:Y:S01]  /*3510*/  FADD.FTZ R198, -R161, R198 ;  /* 0x000000c6a1c67221 */ /* 0x000fe20000010100 */
[----:B-1----:R-:W-:Y:S01]  /*3520*/  FMUL.FTZ R197, R181, R11 ;  /* 0x0000000bb5c57220 */ /* 0x002fe20000410000 */
[----:B------:R-:W-:Y:S06]  /*3530*/  @!P5 BRA `(.L_x_7662) ;  /* 0x000000000004d947 */ /* 0x000fec0003800000 */
[----:B0-----:R1:W-:Y:S02]  /*3540*/  REDG.E.ADD.F32.FTZ.RN.STRONG.GPU desc[UR16][R4.64+0x480], R199 ;  /* 0x000480c7040079a6 */ /* 0x0013e4000c12f310 */
.L_x_7662:
[----:B------:R-:W-:Y:S05]  /*3550*/  BSYNC.RECONVERGENT B0 ;  /* 0x0000000000007941 */ /* 0x000fea0003800200 */
.L_x_7661:
[----:B------:R2:W2:Y:S01]  /*3560*/  LDS R231, [R52+0x930] ;  /* 0x0009300034e77984 */ /* 0x0004a20000000800 */
[----:B------:R-:W-:Y:S01]  /*3570*/  FADD.FTZ R209, -R160, R209 ;  /* 0x000000d1a0d17221 */ /* 0x000fe20000010100 */
[----:B------:R-:W-:Y:S01]  /*3580*/  FMUL.FTZ R182, R179, R203 ;  /* 0x000000cbb3b67220 */ /* 0x000fe20000410000 */
[----:B------:R-:W-:Y:S01]  /*3590*/  FFMA.FTZ R201, R197, R198, R42 ;  /* 0x000000c6c5c97223 */ /* 0x000fe2000001002a */
[----:B------:R-:W-:Y:S01]  /*35a0*/  FADD.FTZ R200, -R159, R200 ;  /* 0x000000c89fc87221 */ /* 0x000fe20000010100 */
[----:B01----:R-:W-:Y:S01]  /*35b0*/  FMUL.FTZ R199, R177, R193 ;  /* 0x000000c1b1c77220 */ /* 0x003fe20000410000 */
[----:B------:R-:W-:Y:S01]  /*35c0*/  FADD.FTZ R211, -R158, R211 ;  /* 0x000000d39ed37221 */ /* 0x000fe20000010100 */
[----:B------:R-:W-:Y:S01]  /*35d0*/  FFMA.FTZ R42, R182, R209, R201 ;  /* 0x000000d1b62a7223 */ /* 0x000fe200000100c9 */
[----:B------:R-:W-:Y:S01]  /*35e0*/  FMUL.FTZ R184, R175, R223 ;  /* 0x000000dfafb87220 */ /* 0x000fe20000410000 */
[----:B------:R-:W-:Y:S01]  /*35f0*/  ISETP.GE.AND P6, PT, R212, 0x141, PT ;  /* 0x00000141d400780c */ /* 0x000fe20003fc6270 */
[----:B------:R-:W-:Y:S01]  /*3600*/  FMUL.FTZ R201, R173, R195 ;  /* 0x000000c3adc97220 */ /* 0x000fe20000410000 */
[----:B------:R-:W-:Y:S01]  /*3610*/  FFMA.FTZ R225, R199, R200, R42 ;  /* 0x000000c8c7e17223 */ /* 0x000fe2000001002a */
[----:B------:R-:W-:Y:S01]  /*3620*/  FADD.FTZ R204, -R157, R204 ;  /* 0x000000cc9dcc7221 */ /* 0x000fe20000010100 */
[----:B------:R-:W-:Y:S01]  /*3630*/  FADD.FTZ R213, -R156, R213 ;  /* 0x000000d59cd57221 */ /* 0x000fe20000010100 */
[----:B------:R-:W-:Y:S01]  /*3640*/  FMUL.FTZ R186, R172, R221 ;  /* 0x000000ddacba7220 */ /* 0x000fe20000410000 */
[----:B------:R-:W-:Y:S01]  /*3650*/  FFMA.FTZ R42, R184, R211, R225 ;  /* 0x000000d3b82a7223 */ /* 0x000fe200000100e1 */
[----:B------:R-:W-:Y:S01]  /*3660*/  FMUL.FTZ R225, R174, R188 ;  /* 0x000000bcaee17220 */ /* 0x000fe20000410000 */
[----:B------:R-:W-:Y:S01]  /*3670*/  FADD.FTZ R206, -R155, R206 ;  /* 0x000000ce9bce7221 */ /* 0x000fe20000010100 */
[----:B------:R-:W-:Y:S01]  /*3680*/  BSSY.RECONVERGENT B0, `(.L_x_7663) ;  /* 0x000000d000007945 */ /* 0x000fe20003800200 */
[----:B------:R-:W-:Y:S01]  /*3690*/  FFMA.FTZ R42, R201, R204, R42 ;  /* 0x000000ccc92a7223 */ /* 0x000fe2000001002a */
[----:B------:R-:W-:Y:S01]  /*36a0*/  ISETP.GE.AND P1, PT, R212, 0x161, PT ;  /* 0x00000161d400780c */ /* 0x000fe20003f26270 */
[----:B------:R-:W-:Y:S01]  /*36b0*/  FMUL.FTZ R229, R170, R210 ;  /* 0x000000d2aae57220 */ /* 0x000fe20000410000 */
[C---:B------:R-:W-:Y:S01]  /*36c0*/  ISETP.GE.AND P2, PT, R212.reuse, 0x181, PT ;  /* 0x00000181d400780c */ /* 0x040fe20003f46270 */
[----:B------:R-:W-:Y:S01]  /*36d0*/  FFMA.FTZ R227, R225, R213, R42 ;  /* 0x000000d5e1e37223 */ /* 0x000fe2000001002a */
[----:B------:R-:W-:Y:S01]  /*36e0*/  ISETP.GE.AND P3, PT, R212, 0x1a1, PT ;  /* 0x000001a1d400780c */ /* 0x000fe20003f66270 */
[----:B------:R-:W-:Y:S01]  /*36f0*/  FADD.FTZ R191, -R154, R191 ;  /* 0x000000bf9abf7221 */ /* 0x000fe20000010100 */
[----:B------:R-:W-:Y:S01]  /*3700*/  ISETP.GE.AND P4, PT, R212, 0x1c1, PT ;  /* 0x000001c1d400780c */ /* 0x000fe20003f86270 */
[----:B------:R-:W-:Y:S01]  /*3710*/  FFMA.FTZ R190, R186, R206, R227 ;  /* 0x000000cebabe7223 */ /* 0x000fe200000100e3 */
[----:B------:R-:W-:Y:S01]  /*3720*/  ISETP.GE.AND P5, PT, R212, 0x1e1, PT ;  /* 0x000001e1d400780c */ /* 0x000fe20003fa6270 */
[----:B------:R-:W-:-:S12]  /*3730*/  @!P6 BRA `(.L_x_7664) ;  /* 0x000000000004e947 */ /* 0x000fd80003800000 */
[----:B--2---:R0:W-:Y:S02]  /*3740*/  REDG.E.ADD.F32.FTZ.RN.STRONG.GPU desc[UR16][R4.64+0x500], R231 ;  /* 0x000500e7040079a6 */ /* 0x0041e4000c12f310 */
.L_x_7664:
[----:B------:R-:W-:Y:S05]  /*3750*/  BSYNC.RECONVERGENT B0 ;  /* 0x0000000000007941 */ /* 0x000fea0003800200 */
.L_x_7663:
[----:B0-2---:R0:W1:Y:S01]  /*3760*/  LDS R231, [R51+0x9b0] ;  /* 0x0009b00033e77984 */ /* 0x0050620000000800 */
[----:B------:R-:W-:Y:S01]  /*3770*/  BSSY.RECONVERGENT B0, `(.L_x_7665) ;  /* 0x0000006000007945 */ /* 0x000fe20003800200 */
[----:B------:R-:W-:Y:S01]  /*3780*/  FMUL.FTZ R192, R171, R219 ;  /* 0x000000dbabc07220 */ /* 0x000fe20000410000 */
[----:B------:R-:W-:Y:S01]  /*3790*/  FADD.FTZ R42, -R153, R10 ;  /* 0x0000000a992a7221 */ /* 0x000fe20000010100 */
[----:B------:R-:W-:Y:S01]  /*37a0*/  FFMA.FTZ R227, R229, R191, R190 ;  /* 0x000000bfe5e37223 */ /* 0x000fe200000100be */
[----:B------:R-:W-:Y:S06]  /*37b0*/  @!P1 BRA `(.L_x_7666) ;  /* 0x0000000000049947 */ /* 0x000fec0003800000 */
[----:B-1----:R2:W-:Y:S02]  /*37c0*/  REDG.E.ADD.F32.FTZ.RN.STRONG.GPU desc[UR16][R4.64+0x580], R231 ;  /* 0x000580e7040079a6 */ /* 0x0025e4000c12f310 */
.L_x_7666:
[----:B------:R-:W-:Y:S05]  /*37d0*/  BSYNC.RECONVERGENT B0 ;  /* 0x0000000000007941 */ /* 0x000fea0003800200 */
.L_x_7665:
[----:B------:R-:W-:Y:S01]  /*37e0*/  FADD.FTZ R10, -R152, R43 ;  /* 0x0000002b980a7221 */ /* 0x000fe20000010100 */
[----:B------:R-:W-:Y:S01]  /*37f0*/  BSSY.RECONVERGENT B0, `(.L_x_7667) ;  /* 0x0000006000007945 */ /* 0x000fe20003800200 */
[----:B------:R0:W0:Y:S01]  /*3800*/  LDS R43, [R50+0xa30] ;  /* 0x000a3000322b7984 */ /* 0x0000220000000800 */
[----:B------:R-:W-:Y:S01]  /*3810*/  FMUL.FTZ R190, R168, R208 ;  /* 0x000000d0a8be7220 */ /* 0x000fe20000410000 */
[----:B------:R-:W-:Y:S01]  /*3820*/  FFMA.FTZ R227, R192, R42, R227 ;  /* 0x0000002ac0e37223 */ /* 0x000fe200000100e3 */
[----:B------:R-:W-:Y:S06]  /*3830*/  @!P2 BRA `(.L_x_7668) ;  /* 0x000000000004a947 */ /* 0x000fec0003800000 */
[----:B0-----:R0:W-:Y:S02]  /*3840*/  REDG.E.ADD.F32.FTZ.RN.STRONG.GPU desc[UR16][R4.64+0x600], R43 ;  /* 0x0006002b040079a6 */ /* 0x0011e4000c12f310 */
.L_x_7668:
[----:B------:R-:W-:Y:S05]  /*3850*/  BSYNC.RECONVERGENT B0 ;  /* 0x0000000000007941 */ /* 0x000fea0003800200 */
.L_x_7667:
[----:B0-----:R0:W0:Y:S01]  /*3860*/  LDS R43, [R49+0xab0] ;  /* 0x000ab000312b7984 */ /* 0x0010220000000800 */
[----:B------:R-:W-:Y:S01]  /*3870*/  BSSY.RECONVERGENT B0, `(.L_x_7669) ;  /* 0x0000006000007945 */ /* 0x000fe20003800200 */
[----:B------:R-:W-:Y:S01]  /*3880*/  FMUL.FTZ R212, R169, R217 ;  /* 0x000000d9a9d47220 */ /* 0x000fe20000410000 */
[----:B------:R-:W-:Y:S01]  /*3890*/  FADD.FTZ R14, -R151, R14 ;  /* 0x0000000e970e7221 */ /* 0x000fe20000010100 */
[----:B------:R-:W-:Y:S01]  /*38a0*/  FFMA.FTZ R227, R190, R10, R227 ;  /* 0x0000000abee37223 */ /* 0x000fe200000100e3 */
[----:B------:R-:W-:Y:S06]  /*38b0*/  @!P3 BRA `(.L_x_7670) ;  /* 0x000000000004b947 */ /* 0x000fec0003800000 */
[----:B0-----:R0:W-:Y:S02]  /*38c0*/  REDG.E.ADD.F32.FTZ.RN.STRONG.GPU desc[UR16][R4.64+0x680], R43 ;  /* 0x0006802b040079a6 */ /* 0x0011e4000c12f310 */
.L_x_7670:
[----:B------:R-:W-:Y:S05]  /*38d0*/  BSYNC.RECONVERGENT B0 ;  /* 0x0000000000007941 */ /* 0x000fea0003800200 */
.L_x_7669:
[----:B0-----:R0:W0:Y:S01]  /*38e0*/  LDS R43, [R48+0xb30] ;  /* 0x000b3000302b7984 */ /* 0x0010220000000800 */
[----:B------:R-:W-:Y:S01]  /*38f0*/  BSSY.RECONVERGENT B0, `(.L_x_7671) ;  /* 0x0000006000007945 */ /* 0x000fe20003800200 */
[----:B------:R-:W-:Y:S01]  /*3900*/  FMUL.FTZ R214, R167, R215 ;  /* 0x000000d7a7d67220 */ /* 0x000fe20000410000 */
[----:B------:R-:W-:Y:S01]  /*3910*/  FADD.FTZ R194, -R149, R194 ;  /* 0x000000c295c27221 */ /* 0x000fe20000010100 */
[----:B------:R-:W-:Y:S01]  /*3920*/  FFMA.FTZ R227, R212, R14, R227 ;  /* 0x0000000ed4e37223 */ /* 0x000fe200000100e3 */
[----:B------:R-:W-:Y:S06]  /*3930*/  @!P4 BRA `(.L_x_7672) ;  /* 0x000000000004c947 */ /* 0x000fec0003800000 */
[----:B0-----:R0:W-:Y:S02]  /*3940*/  REDG.E.ADD.F32.FTZ.RN.STRONG.GPU desc[UR16][R4.64+0x700], R43 ;  /* 0x0007002b040079a6 */ /* 0x0011e4000c12f310 */
.L_x_7672:
[----:B------:R-:W-:Y:S05]  /*3950*/  BSYNC.RECONVERGENT B0 ;  /* 0x0000000000007941 */ /* 0x000fea0003800200 */
.L_x_7671:
[----:B0-----:R-:W-:Y:S01]  /*3960*/  FFMA.FTZ R43, R214, R194, R227 ;  /* 0x000000c2d62b7223 */ /* 0x001fe200000100e3 */
[----:B------:R-:W-:Y:S01]  /*3970*/  BSSY.RECONVERGENT B0, `(.L_x_7673) ;  /* 0x0000004000007945 */ /* 0x000fe20003800200 */
[----:B------:R0:W0:Y:S03]  /*3980*/  LDS R227, [R47+0xbb0] ;  /* 0x000bb0002fe37984 */ /* 0x0000260000000800 */
[----:B------:R-:W-:Y:S05]  /*3990*/  @!P5 BRA `(.L_x_7674) ;  /* 0x000000000004d947 */ /* 0x000fea0003800000 */
[----:B0-----:R0:W-:Y:S02]  /*39a0*/  REDG.E.ADD.F32.FTZ.RN.STRONG.GPU desc[UR16][R4.64+0x780], R227 ;  /* 0x000780e3040079a6 */ /* 0x0011e4000c12f310 */
.L_x_7674:
[----:B------:R-:W-:Y:S05]  /*39b0*/  BSYNC.RECONVERGENT B0 ;  /* 0x0000000000007941 */ /* 0x000fea0003800200 */
.L_x_7673:
[----:B0-23--:R-:W0:Y:S01]  /*39c0*/  SHFL.DOWN PT, R4, R43, 0x1, 0x1f ;  /* 0x08201f002b047f89 */ /* 0x00de2200000e0000 */
[----:B------:R-:W-:Y:S01]  /*39d0*/  ISETP.GT.AND P1, PT, R110, 0x1e, PT ;  /* 0x0000001e6e00780c */ /* 0x000fe20003f24270 */
[----:B------:R-:W-:Y:S01]  /*39e0*/  FADD.FTZ R125, R190, R125 ;  /* 0x0000007dbe7d7221 */ /* 0x000fe20000010000 */
[----:B------:R-:W-:Y:S01]  /*39f0*/  ISETP.NE.AND P2, PT, R216, RZ, PT ;  /* 0x000000ffd800720c */ /* 0x000fe20003f45270 */
[----:B------:R-:W2:Y:S01]  /*3a00*/  SHFL.DOWN PT, R5, R6, 0x1, 0x1f ;  /* 0x08201f0006057f89 */ /* 0x000ea200000e0000 */
[----:B------:R-:W-:Y:S01]  /*3a10*/  FADD.FTZ R150, R199, R150 ;  /* 0x00000096c7967221 */ /* 0x000fe20000010000 */
[----:B------:R-:W-:Y:S01]  /*3a20*/  FADD.FTZ R145, R184, R145 ;  /* 0x00000091b8917221 */ /* 0x000fe20000010000 */
[----:B------:R-:W-:Y:S01]  /*3a30*/  FADD.FTZ R141, R182, R141 ;  /* 0x0000008db68d7221 */ /* 0x000fe20000010000 */
[C---:B------:R-:W-:Y:S01]  /*3a40*/  FMUL.FTZ R182, R180.reuse, R210 ;  /* 0x000000d2b4b67220 */ /* 0x040fe20000410000 */
[----:B------:R-:W-:Y:S01]  /*3a50*/  FADD.FTZ R118, R201, R118 ;  /* 0x00000076c9767221 */ /* 0x000fe20000010000 */
[----:B------:R-:W-:Y:S01]  /*3a60*/  FMUL.FTZ R201, R180, R195 ;  /* 0x000000c3b4c97220 */ /* 0x000fe20000410000 */
[----:B------:R-:W-:Y:S01]  /*3a70*/  FADD.FTZ R137, R12, R137 ;  /* 0x000000890c897221 */ /* 0x000fe20000010000 */
[----:B------:R-:W-:Y:S01]  /*3a80*/  FMUL.FTZ R182, R191, R182 ;  /* 0x000000b6bfb67220 */ /* 0x000fe20000410000 */
[----:B------:R-:W-:Y:S01]  /*3a90*/  FADD.FTZ R122, R186, R122 ;  /* 0x0000007aba7a7221 */ /* 0x000fe20000010000 */
[----:B------:R-:W-:Y:S01]  /*3aa0*/  FMUL.FTZ R201, R204, R201 ;  /* 0x000000c9ccc97220 */ /* 0x000fe20000410000 */
[----:B------:R-:W-:Y:S01]  /*3ab0*/  FADD.FTZ R135, R8, R135 ;  /* 0x0000008708877221 */ /* 0x000fe20000010000 */
[C---:B------:R-:W-:Y:S01]  /*3ac0*/  FMUL.FTZ R186, R180.reuse, R188 ;  /* 0x000000bcb4ba7220 */ /* 0x040fe20000410000 */
[----:B------:R-:W-:Y:S01]  /*3ad0*/  FMUL.FTZ R8, R180, R189 ;  /* 0x000000bdb4087220 */ /* 0x000fe20000410000 */
[----:B------:R-:W-:Y:S01]  /*3ae0*/  FFMA.FTZ R201, R94, R195, R201 ;  /* 0x000000c35ec97223 */ /* 0x000fe200000100c9 */
[----:B------:R-:W-:Y:S01]  /*3af0*/  FMUL.FTZ R195, R180, R221 ;  /* 0x000000ddb4c37220 */ /* 0x000fe20000410000 */
[----:B------:R-:W-:Y:S01]  /*3b00*/  FMUL.FTZ R186, R213, R186 ;  /* 0x000000bad5ba7220 */ /* 0x000fe20000410000 */
[----:B------:R-:W-:Y:S01]  /*3b10*/  FMUL.FTZ R3, R3, R8 ;  /* 0x0000000803037220 */ /* 0x000fe20000410000 */
[----:B------:R-:W-:Y:S01]  /*3b20*/  FADD.FTZ R136, R2, R136 ;  /* 0x0000008802887221 */ /* 0x000fe20000010000 */
[----:B------:R-:W-:Y:S01]  /*3b30*/  FMUL.FTZ R206, R206, R195 ;  /* 0x000000c3cece7220 */ /* 0x000fe20000410000 */
[----:B0-----:R-:W-:Y:S01]  /*3b40*/  @!P1 FADD.FTZ R43, R43, R4 ;  /* 0x000000042b2b9221 */ /* 0x001fe20000010000 */
[----:B------:R-:W-:Y:S01]  /*3b50*/  FFMA.FTZ R186, R111, R188, R186 ;  /* 0x000000bc6fba7223 */ /* 0x000fe200000100ba */
[----:B------:R-:W-:Y:S01]  /*3b60*/  FFMA.FTZ R182, R113, R210, R182 ;  /* 0x000000d271b67223 */ /* 0x000fe200000100b6 */
[----:B------:R-:W-:Y:S01]  /*3b70*/  FFMA.FTZ R221, R109, R221, R206 ;  /* 0x000000dd6ddd7223 */ /* 0x000fe200000100ce */
[----:B--2---:R-:W-:Y:S01]  /*3b80*/  @!P1 FADD.FTZ R6, R6, R5 ;  /* 0x0000000506069221 */ /* 0x004fe20000010000 */
[----:B------:R-:W0:Y:S01]  /*3b90*/  SHFL.DOWN PT, R4, R43, 0x2, 0x1f ;  /* 0x08401f002b047f89 */ /* 0x000e2200000e0000 */
[----:B------:R-:W-:Y:S01]  /*3ba0*/  ISETP.GT.AND P1, PT, R110, 0x1d, PT ;  /* 0x0000001d6e00780c */ /* 0x000fe20003f24270 */
[----:B------:R-:W-:Y:S01]  /*3bb0*/  FFMA.FTZ R2, R108, R189, R3 ;  /* 0x000000bd6c027223 */ /* 0x000fe20000010003 */
[----:B------:R-:W-:Y:S01]  /*3bc0*/  BSSY.RECONVERGENT B0, `(.L_x_7675) ;  /* 0x0000059000007945 */ /* 0x000fe20003800200 */
[----:B------:R-:W2:Y:S01]  /*3bd0*/  SHFL.DOWN PT, R5, R6, 0x2, 0x1f ;  /* 0x08401f0006057f89 */ /* 0x000ea200000e0000 */
        /* <DEDUP_REMOVED lines=22> */
[----:B------:R-:W-:Y:S02]  /*3d40*/  FMUL.FTZ R5, R200, R5 ;  /* 0x00000005c8057220 */ /* 0x000fe40000410000 */
[----:B------:R-:W-:Y:S01]  /*3d50*/  FMUL.FTZ R209, R209, R4 ;  /* 0x00000004d1d17220 */ /* 0x000fe20000410000 */
[----:B------:R-:W-:Y:S01]  /*3d60*/  FADD.FTZ R91, R184, R91 ;  /* 0x0000005bb85b7221 */ /* 0x000fe20000010000 */
[----:B------:R-:W-:Y:S01]  /*3d70*/  FFMA.FTZ R193, R98, R193, R5 ;  /* 0x000000c162c17223 */ /* 0x000fe20000010005 */
[C---:B------:R-:W-:Y:S01]  /*3d80*/  FMUL.FTZ R5, R180.reuse, R11 ;  /* 0x0000000bb4057220 */ /* 0x040fe20000410000 */
[----:B------:R-:W-:Y:S01]  /*3d90*/  FMUL.FTZ R4, R180, R7 ;  /* 0x00000007b4047220 */ /* 0x000fe20000410000 */
[----:B------:R-:W-:Y:S01]  /*3da0*/  FFMA.FTZ R209, R100, R203, R209 ;  /* 0x000000cb64d17223 */ /* 0x000fe200000100d1 */
[----:B------:R-:W-:Y:S01]  /*3db0*/  FADD.FTZ R80, R193, R80 ;  /* 0x00000050c1507221 */ /* 0x000fe20000010000 */
[----:B------:R-:W-:Y:S01]  /*3dc0*/  FMUL.FTZ R5, R198, R5 ;  /* 0x00000005c6057220 */ /* 0x000fe20000410000 */
[----:B------:R-:W-:Y:S01]  /*3dd0*/  FMUL.FTZ R207, R207, R4 ;  /* 0x00000004cfcf7220 */ /* 0x000fe20000410000 */
[----:B------:R-:W-:-:S02]  /*3de0*/  FADD.FTZ R78, R209, R78 ;  /* 0x0000004ed14e7221 */ /* 0x000fc40000010000 */
[----:B------:R-:W-:Y:S01]  /*3df0*/  FFMA.FTZ R4, R102, R11, R5 ;  /* 0x0000000b66047223 */ /* 0x000fe20000010005 */
[C---:B------:R-:W-:Y:S01]  /*3e00*/  FMUL.FTZ R11, R180.reuse, R219 ;  /* 0x000000dbb40b7220 */ /* 0x040fe20000410000 */
[----:B------:R-:W-:Y:S01]  /*3e10*/  FMUL.FTZ R5, R180, R9 ;  /* 0x00000009b4057220 */ /* 0x000fe20000410000 */
[----:B------:R-:W-:Y:S01]  /*3e20*/  FFMA.FTZ R12, R104, R7, R207 ;  /* 0x00000007680c7223 */ /* 0x000fe200000100cf */
        /* <DEDUP_REMOVED lines=8> */
[----:B------:R-:W-:Y:S01]  /*3eb0*/  FMUL.FTZ R5, R196, R5 ;  /* 0x00000005c4057220 */ /* 0x000fe20000410000 */
[----:B------:R-:W2:Y:S01]  /*3ec0*/  SHFL.DOWN PT, R199, R6, 0x8, 0x1f ;  /* 0x09001f0006c77f89 */ /* 0x000ea200000e0000 */
[----:B------:R-:W-:Y:S01]  /*3ed0*/  FMUL.FTZ R4, R180, R13 ;  /* 0x0000000db4047220 */ /* 0x000fe20000410000 */
[----:B------:R-:W-:Y:S01]  /*3ee0*/  FMUL.FTZ R42, R10, R7 ;  /* 0x000000070a2a7220 */ /* 0x000fe20000410000 */
[----:B------:R-:W-:Y:S01]  /*3ef0*/  FADD.FTZ R86, R11, R86 ;  /* 0x000000560b567221 */ /* 0x000fe20000010000 */
[C---:B------:R-:W-:Y:S01]  /*3f00*/  FMUL.FTZ R7, R180.reuse, R217 ;  /* 0x000000d9b4077220 */ /* 0x040fe20000410000 */
        /* <DEDUP_REMOVED lines=16> */
[----:B--2---:R-:W-:-:S04]  /*4010*/  @!P1 FADD.FTZ R6, R6, R199 ;  /* 0x000000c706069221 */ /* 0x004fc80000010000 */
[----:B------:R-:W0:Y:S01]  /*4020*/  SHFL.DOWN PT, R184, R43, 0x10, 0x1f ;  /* 0x0a001f002bb87f89 */ /* 0x000e2200000e0000 */
[----:B------:R-:W-:-:S03]  /*4030*/  ISETP.NE.AND P1, PT, R110, RZ, PT ;  /* 0x000000ff6e00720c */ /* 0x000fc60003f25270 */
[----:B------:R-:W2:Y:S01]  /*4040*/  SHFL.DOWN PT, R191, R6, 0x10, 0x1f ;  /* 0x0a001f0006bf7f89 */ /* 0x000ea200000e0000 */
[----:B0-----:R-:W-:Y:S01]  /*4050*/  FADD.FTZ R4, R43, R184 ;  /* 0x000000b82b047221 */ /* 0x001fe20000010000 */
[----:B--2---:R-:W-:-:S08]  /*4060*/  FADD.FTZ R5, R6, R191 ;  /* 0x000000bf06057221 */ /* 0x004fd00000010000 */
[----:B------:R0:W-:Y:S01]  /*4070*/  @!P1 STS.64 [UR5+0xc78], R4 ;  /* 0x000c7804ff009988 */ /* 0x0001e20008000a05 */
[----:B------:R-:W-:Y:S01]  /*4080*/  BAR.SYNC.DEFER_BLOCKING 0x0 ;  /* 0x0000000000007b1d */ /* 0x000fe20000010000 */
[----:B------:R-:W-:-:S04]  /*4090*/  ISETP.GT.AND P1, PT, R110, 0xf, PT ;  /* 0x0000000f6e00780c */ /* 0x000fc80003f24270 */
[----:B0-----:R-:W-:Y:S02]  /*40a0*/  FSEL R4, R43, R4, P1 ;  /* 0x000000042b047208 */ /* 0x001fe40000800000 */
[----:B------:R-:W-:Y:S01]  /*40b0*/  FSEL R5, R6, R5, P1 ;  /* 0x0000000506057208 */ /* 0x000fe20000800000 */
[----:B------:R-:W-:Y:S06]  /*40c0*/  @P2 BRA `(.L_x_7676) ;  /* 0x0000000000202947 */ /* 0x000fec0003800000 */
[----:B------:R-:W-:Y:S01]  /*40d0*/  ISETP.NE.AND P1, PT, R66, UR10, PT ;  /* 0x0000000a42007c0c */ /* 0x000fe2000bf25270 */
[----:B------:R-:W-:-:S12]  /*40e0*/  ULEA UR6, UR4, UR5, 0x2 ;  /* 0x0000000504067291 */ /* 0x000fd8000f8e10ff */
[----:B------:R-:W0:Y:S04]  /*40f0*/  @P1 LDS R2, [UR6+0x2328] ;  /* 0x00232806ff021984 */ /* 0x000e280008000800 */
[----:B------:R-:W2:Y:S01]  /*4100*/  @P1 LDS R3, [UR6+0x1f28] ;  /* 0x001f2806ff031984 */ /* 0x000ea20008000800 */
[----:B0-----:R-:W-:Y:S01]  /*4110*/  @P1 FADD.FTZ R5, R5, R2 ;  /* 0x0000000205051221 */ /* 0x001fe20000010000 */
[----:B--2---:R-:W-:-:S04]  /*4120*/  @P1 FADD.FTZ R4, R4, R3 ;  /* 0x0000000304041221 */ /* 0x004fc80000010000 */
[----:B------:R0:W-:Y:S04]  /*4130*/  STS [UR6+0x2328], R5 ;  /* 0x00232805ff007988 */ /* 0x0001e80008000806 */
[----:B------:R0:W-:Y:S02]  /*4140*/  STS [UR6+0x1f28], R4 ;  /* 0x001f2804ff007988 */ /* 0x0001e40008000806 */
.L_x_7676:
[----:B------:R-:W-:Y:S05]  /*4150*/  BSYNC.RECONVERGENT B0 ;  /* 0x0000000000007941 */ /* 0x000fea0003800200 */
.L_x_7675:
[----:B------:R-:W-:-:S04]  /*4160*/  UIADD3 UR4, UPT, UPT, UR4, 0x1, URZ ;  /* 0x0000000104047890 */ /* 0x000fc8000fffe0ff */
[----:B------:R-:W-:-:S09]  /*4170*/  UISETP.GE.AND UP0, UPT, UR4, UR11, UPT ;  /* 0x0000000b0400728c */ /* 0x000fd2000bf06270 */
[----:B------:R-:W-:Y:S05]  /*4180*/  BRA.U !UP0, `(.L_x_7677) ;  /* 0xffffffd508947547 */ /* 0x000fea000b83ffff */
.L_x_7639:
[----:B------:R-:W-:Y:S01]  /*4190*/  BAR.SYNC.DEFER_BLOCKING 0x0 ;  /* 0x0000000000007b1d */ /* 0x000fe20000010000 */
[----:B------:R-:W-:Y:S02]  /*41a0*/  F2FP.F16.F32.PACK_AB R15, R145, R150 ;  /* 0x00000096910f723e */ /* 0x000fe400000000ff */
[----:B------:R-:W-:Y:S02]  /*41b0*/  F2FP.F16.F32.PACK_AB R14, R141, R146 ;  /* 0x000000928d0e723e */ /* 0x000fe400000000ff */
[----:B------:R-:W-:-:S03]  /*41c0*/  F2FP.F16.F32.PACK_AB R13, R137, R142 ;  /* 0x0000008e890d723e */ /* 0x000fc600000000ff */
[----:B------:R-:W2:Y:S01]  /*41d0*/  LDC.64 R20, c[0x0][0x4f8] ;  /* 0x00013e00ff147b82 */ /* 0x000ea20000000a00 */
[----:B------:R-:W-:Y:S01]  /*41e0*/  F2FP.F16.F32.PACK_AB R12, R135, R136 ;  /* 0x00000088870c723e */ /* 0x000fe200000000ff */
[----:B------:R-:W3:Y:S01]  /*41f0*/  LDCU.64 UR4, c[0x0][0x500] ;  /* 0x0000a000ff0477ac */ /* 0x000ee20008000a00 */
[----:B------:R-:W-:Y:S02]  /*4200*/  F2FP.F16.F32.PACK_AB R19, R129, R132 ;  /* 0x000000848113723e */ /* 0x000fe400000000ff */
[----:B------:R-:W-:Y:S02]  /*4210*/  F2FP.F16.F32.PACK_AB R18, R125, R126 ;  /* 0x0000007e7d12723e */ /* 0x000fe400000000ff */
[----:B------:R-:W-:Y:S01]  /*4220*/  F2FP.F16.F32.PACK_AB R17, R121, R122 ;  /* 0x0000007a7911723e */ /* 0x000fe200000000ff */
[----:B------:R-:W5:Y:S01]  /*4230*/  LDC.64 R22, c[0x0][0x550] ;  /* 0x00015400ff167b82 */ /* 0x000f620000000a00 */
[----:B------:R-:W-:Y:S02]  /*4240*/  F2FP.F16.F32.PACK_AB R16, R117, R118 ;  /* 0x000000767510723e */ /* 0x000fe400000000ff */
[----:B------:R-:W-:-:S02]  /*4250*/  IADD3 R94, PT, PT, R66, -0x1, RZ ;  /* 0xffffffff425e7810 */ /* 0x000fc40007ffe0ff */
[----:B------:R-:W-:Y:S02]  /*4260*/  IADD3 R69, P1, PT, R69, -0x400, RZ ;  /* 0xfffffc0045457810 */ /* 0x000fe40007f3e0ff */
[----:B------:R-:W-:Y:S02]  /*4270*/  SHF.L.U32 R38, R94, 0x9, RZ ;  /* 0x000000095e267819 */ /* 0x000fe400000006ff */
[----:B------:R-:W-:Y:S01]  /*4280*/  IADD3 R70, P2, PT, R70, -0x400, RZ ;  /* 0xfffffc0046467810 */ /* 0x000fe20007f5e0ff */
[----:B------:R1:W-:Y:S01]  /*4290*/  STS.128 [R44], R12 ;  /* 0x0000000c2c007388 */ /* 0x0003e20000000c00 */
[----:B------:R-:W-:Y:S02]  /*42a0*/  SHF.R.S32.HI R39, RZ, 0x1f, R38 ;  /* 0x0000001fff277819 */ /* 0x000fe40000011426 */
[----:B------:R-:W-:Y:S01]  /*42b0*/  IADD3 R72, P3, PT, R72, -0x400, RZ ;  /* 0xfffffc0048487810 */ /* 0x000fe20007f7e0ff */
[----:B------:R5:W-:Y:S01]  /*42c0*/  STS.128 [R44+0x10], R16 ;  /* 0x000010102c007388 */ /* 0x000be20000000c00 */
[----:B------:R-:W-:-:S03]  /*42d0*/  NOP ;  /* 0x0000000000007918 */ /* 0x000fc60000000000 */
[----:B0-----:R-:W0:Y:S01]  /*42e0*/  LDS.128 R4, [R45] ;  /* 0x000000002d047984 */ /* 0x001e220000000c00 */
[----:B--2---:R-:W-:Y:S01]  /*42f0*/  IMAD.WIDE.U32 R2, R20, UR18, R38 ;  /* 0x0000001214027c25 */ /* 0x004fe2000f8e0026 */
[----:B------:R-:W-:Y:S02]  /*4300*/  IADD3 R74, P4, PT, R74, -0x400, RZ ;  /* 0xfffffc004a4a7810 */ /* 0x000fe40007f9e0ff */
[----:B------:R-:W2:Y:S01]  /*4310*/  LDS.128 R8, [R45+0x200] ;  /* 0x000200002d087984 */ /* 0x000ea20000000c00 */
[----:B------:R-:W-:Y:S02]  /*4320*/  IMAD R3, R21, UR18, R3 ;  /* 0x0000001215037c24 */ /* 0x000fe4000f8e0203 */
[----:B-1----:R-:W-:Y:S01]  /*4330*/  FADD.FTZ R13, R76, R103 ;  /* 0x000000674c0d7221 */ /* 0x002fe20000010000 */
[----:B------:R-:W-:Y:S01]  /*4340*/  F2FP.F16.F32.PACK_AB R12, R90, R103 ;  /* 0x000000675a0c723e */ /* 0x000fe200000000ff */
[----:B---3--:R-:W-:-:S04]  /*4350*/  IMAD.WIDE.U32 R2, R89, UR4, R2 ;  /* 0x0000000459027c25 */ /* 0x008fc8000f8e0002 */
[----:B------:R-:W-:Y:S01]  /*4360*/  FADD.FTZ R13, R13, R90 ;  /* 0x0000005a0d0d7221 */ /* 0x000fe20000010000 */
[----:B------:R-:W-:Y:S01]  /*4370*/  F2FP.F16.F32.PACK_AB R14, R78, R101 ;  /* 0x000000654e0e723e */ /* 0x000fe200000000ff */
[----:B------:R-:W-:Y:S01]  /*4380*/  IMAD R3, R89, UR5, R3 ;  /* 0x0000000559037c24 */ /* 0x000fe2000f8e0203 */
[C---:B-----5:R-:W-:Y:S01]  /*4390*/  LEA R16, P0, R2.reuse, R22, 0x1 ;  /* 0x0000001602107211 */ /* 0x060fe200078008ff */
[----:B------:R-:W-:Y:S01]  /*43a0*/  FADD.FTZ R0, R13, R92 ;  /* 0x0000005c0d007221 */ /* 0x000fe20000010000 */
[----:B------:R-:W-:Y:S01]  /*43b0*/  F2FP.F16.F32.PACK_AB R13, R105, R92 ;  /* 0x0000005c690d723e */ /* 0x000fe200000000ff */
[----:B------:R-:W1:Y:S01]  /*43c0*/  LDCU.64 UR4, c[0x0][0x520] ;  /* 0x0000a400ff0477ac */ /* 0x000e620008000a00 */
[----:B------:R-:W-:Y:S01]  /*43d0*/  LEA.HI.X R17, R2, R23, R3, 0x1, P0 ;  /* 0x0000001702117211 */ /* 0x000fe200000f0c03 */
[----:B------:R-:W-:Y:S01]  /*43e0*/  FADD.FTZ R0, R0, R105 ;  /* 0x0000006900007221 */ /* 0x000fe20000010000 */
[----:B------:R-:W-:Y:S01]  /*43f0*/  F2FP.F16.F32.PACK_AB R15, R91, R80 ;  /* 0x000000505b0f723e */ /* 0x000fe200000000ff */
[----:B------:R-:W3:Y:S01]  /*4400*/  LDC.64 R104, c[0x0][0x518] ;  /* 0x00014600ff687b82 */ /* 0x000ee20000000a00 */
[----:B------:R-:W-:Y:S01]  /*4410*/  F2FP.F16.F32.PACK_AB R19, R99, R88 ;  /* 0x000000586313723e */ /* 0x000fe200000000ff */
[----:B------:R-:W-:Y:S01]  /*4420*/  IMAD.WIDE.U32 R2, R65, 0x10, R16 ;  /* 0x0000001041027825 */ /* 0x000fe200078e0010 */
[----:B------:R-:W-:-:S03]  /*4430*/  F2FP.F16.F32.PACK_AB R18, R97, R86 ;  /* 0x000000566112723e */ /* 0x000fc600000000ff */
[----:B------:R-:W-:Y:S01]  /*4440*/  FADD.FTZ R103, R0, R101 ;  /* 0x0000006500677221 */ /* 0x000fe20000010000 */
[----:B------:R-:W-:Y:S02]  /*4450*/  F2FP.F16.F32.PACK_AB R17, R95, R84 ;  /* 0x000000545f11723e */ /* 0x000fe400000000ff */
[----:B------:R-:W-:Y:S01]  /*4460*/  F2FP.F16.F32.PACK_AB R16, R93, R82 ;  /* 0x000000525d10723e */ /* 0x000fe200000000ff */
[----:B------:R-:W5:Y:S01]  /*4470*/  LDC.64 R100, c[0x0][0x560] ;  /* 0x00015800ff647b82 */ /* 0x000f620000000a00 */
[----:B------:R-:W-:Y:S01]  /*4480*/  FADD.FTZ R103, R103, R78 ;  /* 0x0000004e67677221 */ /* 0x000fe20000010000 */
[----:B------:R-:W-:Y:S02]  /*4490*/  IADD3.X R67, PT, PT, R67, -0x1, RZ, P1, !PT ;  /* 0xffffffff43437810 */ /* 0x000fe40000ffe4ff */
[----:B------:R-:W-:Y:S01]  /*44a0*/  IADD3.X R71, PT, PT, R71, -0x1, RZ, P2, !PT ;  /* 0xffffffff47477810 */ /* 0x000fe200017fe4ff */
[----:B------:R-:W-:Y:S01]  /*44b0*/  FADD.FTZ R80, R103, R80 ;  /* 0x0000005067507221 */ /* 0x000fe20000010000 */
[----:B------:R-:W-:-:S02]  /*44c0*/  IADD3.X R73, PT, PT, R73, -0x1, RZ, P3, !PT ;  /* 0xffffffff49497810 */ /* 0x000fc40001ffe4ff */
[----:B------:R-:W-:Y:S01]  /*44d0*/  IADD3.X R75, PT, PT, R75, -0x1, RZ, P4, !PT ;  /* 0xffffffff4b4b7810 */ /* 0x000fe200027fe4ff */
[----:B------:R-:W-:Y:S01]  /*44e0*/  FADD.FTZ R91, R80, R91 ;  /* 0x0000005b505b7221 */ /* 0x000fe20000010000 */
[----:B0-----:R-:W-:Y:S03]  /*44f0*/  STG.E.128 desc[UR16][R2.64], R4 ;  /* 0x0000000402007986 */ /* 0x001fe6000c101d10 */
[----:B------:R-:W-:Y:S01]  /*4500*/  FADD.FTZ R82, R91, R82 ;  /* 0x000000525b527221 */ /* 0x000fe20000010000 */
[----:B--2---:R1:W-:Y:S01]  /*4510*/  STG.E.128 desc[UR16][R2.64+0x200], R8 ;  /* 0x0002000802007986 */ /* 0x0043e2000c101d10 */
[----:B---3--:R-:W-:-:S04]  /*4520*/  IMAD.WIDE.U32 R38, R104, UR18, R38 ;  /* 0x0000001268267c25 */ /* 0x008fc8000f8e0026 */
[----:B------:R-:W-:Y:S01]  /*4530*/  FADD.FTZ R93, R82, R93 ;  /* 0x0000005d525d7221 */ /* 0x000fe20000010000 */
[----:B------:R-:W-:Y:S01]  /*4540*/  BAR.SYNC.DEFER_BLOCKING 0x0 ;  /* 0x0000000000007b1d */ /* 0x000fe20000010000 */
[----:B------:R-:W-:Y:S02]  /*4550*/  IMAD R39, R105, UR18, R39 ;  /* 0x0000001269277c24 */ /* 0x000fe4000f8e0227 */
[----:B------:R-:W-:-:S04]  /*4560*/  FADD.FTZ R84, R93, R84 ;  /* 0x000000545d547221 */ /* 0x000fc80000010000 */
[----:B------:R-:W-:-:S04]  /*4570*/  FADD.FTZ R95, R84, R95 ;  /* 0x0000005f545f7221 */ /* 0x000fc80000010000 */
[----:B------:R-:W-:Y:S01]  /*4580*/  FADD.FTZ R86, R95, R86 ;  /* 0x000000565f567221 */ /* 0x000fe20000010000 */
[----:B-1----:R-:W-:-:S04]  /*4590*/  IMAD.WIDE.U32 R2, R89, UR4, R38 ;  /* 0x0000000459027c25 */ /* 0x002fc8000f8e0026 */
[----:B------:R-:W-:Y:S01]  /*45a0*/  FADD.FTZ R97, R86, R97 ;  /* 0x0000006156617221 */ /* 0x000fe20000010000 */
[----:B------:R-:W-:Y:S01]  /*45b0*/  IMAD R0, R89, UR5, R3 ;  /* 0x0000000559007c24 */ /* 0x000fe2000f8e0203 */
[C---:B-----5:R-:W-:Y:S02]  /*45c0*/  LEA R4, P0, R2.reuse, R100, 0x1 ;  /* 0x0000006402047211 */ /* 0x060fe400078008ff */
[----:B------:R-:W-:Y:S02]  /*45d0*/  FADD.FTZ R76, R97, R88 ;  /* 0x00000058614c7221 */ /* 0x000fe40000010000 */
[----:B------:R-:W-:Y:S01]  /*45e0*/  LEA.HI.X R5, R2, R101, R0, 0x1, P0 ;  /* 0x0000006502057211 */ /* 0x000fe200000f0c00 */
[----:B------:R-:W-:Y:S01]  /*45f0*/  STS.128 [R44], R12 ;  /* 0x0000000c2c007388 */ /* 0x000fe20000000c00 */
[----:B------:R-:W-:Y:S01]  /*4600*/  ISETP.GT.AND P0, PT, R66, 0x1, PT ;  /* 0x000000014200780c */ /* 0x000fe20003f04270 */
[----:B------:R-:W-:Y:S01]  /*4610*/  FADD.FTZ R76, R76, R99 ;  /* 0x000000634c4c7221 */ /* 0x000fe20000010000 */
[----:B------:R-:W-:Y:S01]  /*4620*/  MOV R66, R94 ;  /* 0x0000005e00427202 */ /* 0x000fe20000000f00 */
[----:B------:R-:W-:Y:S01]  /*4630*/  STS.128 [R44+0x10], R16 ;  /* 0x000010102c007388 */ /* 0x000fe20000000c00 */
[----:B------:R-:W-:-:S03]  /*4640*/  NOP ;  /* 0x0000000000007918 */ /* 0x000fc60000000000 */
[----:B------:R-:W0:Y:S01]  /*4650*/  LDS.128 R20, [R45] ;  /* 0x000000002d147984 */ /* 0x000e220000000c00 */
[----:B------:R-:W-:-:S03]  /*4660*/  IMAD.WIDE.U32 R2, R65, 0x10, R4 ;  /* 0x0000001041027825 */ /* 0x000fc600078e0004 */
[----:B------:R-:W1:Y:S04]  /*4670*/  LDS.128 R40, [R45+0x200] ;  /* 0x000200002d287984 */ /* 0x000e680000000c00 */
[----:B0-----:R0:W-:Y:S04]  /*4680*/  STG.E.128 desc[UR16][R2.64], R20 ;  /* 0x0000001402007986 */ /* 0x0011e8000c101d10 */
[----:B-1----:R0:W-:Y:S01]  /*4690*/  STG.E.128 desc[UR16][R2.64+0x200], R40 ;  /* 0x0002002802007986 */ /* 0x0021e2000c101d10 */
[----:B------:R-:W-:Y:S05]  /*46a0*/  @P0 BRA `(.L_x_7678) ;  /* 0xffffffc4006c0947 */ /* 0x000fea000383ffff */
.L_x_7638:
        /* <DEDUP_REMOVED lines=34> */
.L_x_7680:
[----:B------:R-:W-:Y:S05]  /*48d0*/  BSYNC.RECONVERGENT B0 ;  /* 0x0000000000007941 */ /* 0x000fea0003800200 */
.L_x_7679:
        /* <DEDUP_REMOVED lines=26> */
.L_x_7682:
[----:B------:R-:W-:Y:S05]  /*4a80*/  BSYNC.RECONVERGENT B0 ;  /* 0x0000000000007941 */ /* 0x000fea0003800200 */
.L_x_7681:
[----:B------:R-:W-:Y:S05]  /*4a90*/  @P2 EXIT ;  /* 0x000000000000294d */ /* 0x000fea0003800000 */
[----:B------:R-:W2:Y:S01]  /*4aa0*/  S2UR UR5, SR_CgaCtaId ;  /* 0x00000000000579c3 */ /* 0x000ea20000008800 */
[----:B------:R-:W-:Y:S01]  /*4ab0*/  BSSY.RECONVERGENT B0, `(.L_x_7683) ;  /* 0x000001f000007945 */ /* 0x000fe20003800200 */
[----:B0-----:R-:W-:Y:S01]  /*4ac0*/  MOV R11, R12 ;  /* 0x0000000c000b7202 */ /* 0x001fe20000000f00 */
[----:B------:R-:W-:Y:S01]  /*4ad0*/  UMOV UR4, 0x400 ;  /* 0x0000040000047882 */ /* 0x000fe20000000000 */
[----:B------:R-:W0:Y:S01]  /*4ae0*/  LDCU UR6, c[0x0][0x360] ;  /* 0x00006c00ff0677ac */ /* 0x000e220008000800 */
[----:B------:R-:W3:Y:S01]  /*4af0*/  LDCU.64 UR8, c[0x0][0x4b0] ;  /* 0x00009600ff0877ac */ /* 0x000ee20008000a00 */
[----:B------:R-:W0:Y:S01]  /*4b00*/  LDCU.64 UR10, c[0x0][0x4d0] ;  /* 0x00009a00ff0a77ac */ /* 0x000e220008000a00 */
[----:B------:R-:W0:Y:S01]  /*4b10*/  LDCU.128 UR12, c[0x0][0x530] ;  /* 0x0000a600ff0c77ac */ /* 0x000e220008000c00 */
[----:B--23--:R-:W-:-:S12]  /*4b20*/  ULEA UR4, UR5, UR4, 0x18 ;  /* 0x0000000405047291 */ /* 0x00cfd8000f8ec0ff */
.L_x_7684:
[----:B------:R-:W-:Y:S02]  /*4b30*/  LEA R0, R11, UR4, 0x2 ;  /* 0x000000040b007c11 */ /* 0x000fe4000f8e10ff */
[----:B-1----:R-:W-:Y:S02]  /*4b40*/  SHF.R.S32.HI R2, RZ, 0x1f, R11 ;  /* 0x0000001fff027819 */ /* 0x002fe4000001140b */
[----:B------:R-:W-:Y:S01]  /*4b50*/  MOV R82, R32 ;  /* 0x0000002000527202 */ /* 0x000fe20000000f00 */
[----:B---3--:R-:W1:Y:S01]  /*4b60*/  LDS R13, [R0+0x1f28] ;  /* 0x001f2800000d7984 */ /* 0x008e620000000800 */
[----:B------:R-:W-:Y:S01]  /*4b70*/  MOV R84, R34 ;  /* 0x0000002200547202 */ /* 0x000fe20000000f00 */
[C---:B------:R-:W-:Y:S02]  /*4b80*/  IMAD R4, R2.reuse, UR8, RZ ;  /* 0x0000000802047c24 */ /* 0x040fe4000f8e02ff */
[----:B------:R-:W2:Y:S01]  /*4b90*/  LDS R15, [R0+0x2328] ;  /* 0x00232800000f7984 */ /* 0x000ea20000000800 */
[----:B0-----:R-:W-:-:S02]  /*4ba0*/  IMAD R8, R2, UR10, RZ ;  /* 0x0000000a02087c24 */ /* 0x001fc4000f8e02ff */
[----:B------:R-:W-:-:S04]  /*4bb0*/  IMAD.WIDE.U32 R2, R11, UR8, R82 ;  /* 0x000000080b027c25 */ /* 0x000fc8000f8e0052 */
[C---:B------:R-:W-:Y:S01]  /*4bc0*/  IMAD R5, R11.reuse, UR9, R4 ;  /* 0x000000090b057c24 */ /* 0x040fe2000f8e0204 */
[----:B------:R-:W-:Y:S01]  /*4bd0*/  LEA R4, P0, R2, UR12, 0x2 ;  /* 0x0000000c02047c11 */ /* 0x000fe2000f8010ff */
[----:B------:R-:W-:-:S03]  /*4be0*/  IMAD.WIDE.U32 R6, R11, UR10, R84 ;  /* 0x0000000a0b067c25 */ /* 0x000fc6000f8e0054 */
[----:B------:R-:W-:Y:S01]  /*4bf0*/  IADD3 R5, PT, PT, R3, R5, RZ ;  /* 0x0000000503057210 */ /* 0x000fe20007ffe0ff */
[C---:B------:R-:W-:Y:S01]  /*4c00*/  IMAD R9, R11.reuse, UR11, R8 ;  /* 0x0000000b0b097c24 */ /* 0x040fe2000f8e0208 */
[----:B------:R-:W-:Y:S02]  /*4c10*/  IADD3 R11, PT, PT, R11, UR6, RZ ;  /* 0x000000060b0b7c10 */ /* 0x000fe4000fffe0ff */
[----:B------:R-:W-:Y:S02]  /*4c20*/  LEA.HI.X R5, R2, UR13, R5, 0x2, P0 ;  /* 0x0000000d02057c11 */ /* 0x000fe400080f1405 */
[----:B------:R-:W-:Y:S02]  /*4c30*/  ISETP.GE.AND P0, PT, R11, UR7, PT ;  /* 0x000000070b007c0c */ /* 0x000fe4000bf06270 */
[----:B------:R-:W-:Y:S02]  /*4c40*/  LEA R8, P1, R6, UR14, 0x2 ;  /* 0x0000000e06087c11 */ /* 0x000fe4000f8210ff */
[----:B------:R-:W-:-:S04]  /*4c50*/  IADD3 R3, PT, PT, R7, R9, RZ ;  /* 0x0000000907037210 */ /* 0x000fc80007ffe0ff */
[----:B------:R-:W-:Y:S01]  /*4c60*/  LEA.HI.X R9, R6, UR15, R3, 0x2, P1 ;  /* 0x0000000f06097c11 */ /* 0x000fe200088f1403 */
[----:B-1----:R3:W-:Y:S04]  /*4c70*/  REDG.E.ADD.F32.FTZ.RN.STRONG.GPU desc[UR16][R4.64], R13 ;  /* 0x0000000d040079a6 */ /* 0x0027e8000c12f310 */
[----:B--2---:R3:W-:Y:S01]  /*4c80*/  REDG.E.ADD.F32.FTZ.RN.STRONG.GPU desc[UR16][R8.64], R15 ;  /* 0x0000000f080079a6 */ /* 0x0047e2000c12f310 */
[----:B------:R-:W-:Y:S05]  /*4c90*/  @!P0 BRA `(.L_x_7684) ;  /* 0xfffffffc00a48947 */ /* 0x000fea000383ffff */
[----:B------:R-:W-:Y:S05]  /*4ca0*/  BSYNC.RECONVERGENT B0 ;  /* 0x0000000000007941 */ /* 0x000fea0003800200 */
.L_x_7683:
[----:B------:R-:W-:Y:S05]  /*4cb0*/  EXIT ;  /* 0x000000000000794d */ /* 0x000fea0003800000 */
.L_x_7685:
        /* <DEDUP_REMOVED lines=12> */
.L_x_10492:


//--------------------- .text._Z25selective_scan_bwd_kernelI32Selective_Scan_bwd_kernel_traitsILi32ELi16ELb1ELb0ELb1ELb0ELb1EN3c104HalfEfEEv12SSMParamsBwd --------------------------
	.section	.text._Z25selective_scan_bwd_kernelI32Selective_Scan_bwd_kernel_traitsILi32ELi16ELb1ELb0ELb1ELb0ELb1EN3c104HalfEfEEv12SSMParamsBwd,"ax",@progbits
	.align	128
        .global         _Z25selective_scan_bwd_kernelI32Selective_Scan_bwd_kernel_traitsILi32ELi16ELb1ELb0ELb1ELb0ELb1EN3c104HalfEfEEv12SSMParamsBwd
        .type           _Z25selective_scan_bwd_kernelI32Selective_Scan_bwd_kernel_traitsILi32ELi16ELb1ELb0ELb1ELb0ELb1EN3c104HalfEfEEv12SSMParamsBwd,@function
        .size           _Z25selective_scan_bwd_kernelI32Selective_Scan_bwd_kernel_traitsILi32ELi16ELb1ELb0ELb1ELb0ELb1EN3c104HalfEfEEv12SSMParamsBwd,(.L_x_10493 - _Z25selective_scan_bwd_kernelI32Selective_Scan_bwd_kernel_traitsILi32ELi16ELb1ELb0ELb1ELb0ELb1EN3c104HalfEfEEv12SSMParamsBwd)
        .other          _Z25selective_scan_bwd_kernelI32Selective_Scan_bwd_kernel_traitsILi32ELi16ELb1ELb0ELb1ELb0ELb1EN3c104HalfEfEEv12SSMParamsBwd,@"STO_CUDA_ENTRY STV_DEFAULT"
_Z25selective_scan_bwd_kernelI32Selective_Scan_bwd_kernel_traitsILi32ELi16ELb1ELb0ELb1ELb0ELb1EN3c104HalfEfEEv12SSMParamsBwd:
.text._Z25selective_scan_bwd_kernelI32Selective_Scan_bwd_kernel_traitsILi32ELi16ELb1ELb0ELb1ELb0ELb1EN3c104HalfEfEEv12SSMParamsBwd:
        /* <DEDUP_REMOVED lines=19> */
[----:B------:R-:W2:Y:S02]  /*0130*/  LDCU.128 UR20, c[0x0][0x4a0] ;  /* 0x00009400ff1477ac */ /* 0x000ea40008000c00 */
        /* <DEDUP_REMOVED lines=12> */
[----:B------:R-:W-:Y:S01]  /*0200*/  CS2R R28, SRZ ;  /* 0x00000000001c7805 */ /* 0x000fe2000001ff00 */
[----:B------:R-:W-:Y:S01]  /*0210*/  UIMAD.WIDE.U32 UR6, UR39, UR16, URZ ;  /* 0x00000010270672a5 */ /* 0x000fe2000f8e00ff */
[----:B0-----:R-:W-:Y:S01]  /*0220*/  IADD3 R6, PT, PT, R0, 0xffffffe, RZ ;  /* 0x0ffffffe00067810 */ /* 0x001fe20007ffe0ff */
[----:B------:R-:W-:Y:S01]  /*0230*/  UIMAD UR5, UR39, UR13, UR5 ;  /* 0x0000000d270572a4 */ /* 0x000fe2000f8e0205 */
[----:B---3--:R-:W-:Y:S01]  /*0240*/  HFMA2 R2, -RZ, RZ, 0, 0 ;  /* 0x00000000ff027431 */ /* 0x008fe200000001ff */
[----:B------:R-:W-:Y:S01]  /*0250*/  UIMAD UR7, UR39, UR17, UR7 ;  /* 0x00000011270772a4 */ /* 0x000fe2000f8e0207 */
[----:B------:R-:W0:Y:S01]  /*0260*/  F2I.FTZ.U32.TRUNC.NTZ R3, R6 ;  /* 0x0000000600037305 */ /* 0x000e22000021f000 */
[----:B------:R-:W3:Y:S01]  /*0270*/  LDCU.64 UR12, c[0x0][0x498] ;  /* 0x00009300ff0c77ac */ /* 0x000ee20008000a00 */
[----:B------:R-:W1:Y:S01]  /*0280*/  LDCU.64 UR16, c[0x0][0x480] ;  /* 0x00009000ff1077ac */ /* 0x000e620008000a00 */
[----:B------:R-:W-:-:S02]  /*0290*/  UIMAD.WIDE.U32 UR8, UR38, UR14, UR4 ;  /* 0x0000000e260872a5 */ /* 0x000fc4000f8e0004 */
[----:B------:R-:W-:-:S05]  /*02a0*/  UIMAD.WIDE.U32 UR10, UR38, UR18, UR6 ;  /* 0x00000012260a72a5 */ /* 0x000fca000f8e0006 */
[----:B------:R-:W2:Y:S01]  /*02b0*/  LDCU.128 UR4, c[0x0][0x460] ;  /* 0x00008c00ff0477ac */ /* 0x000ea20008000c00 */
[----:B0-----:R-:W-:Y:S01]  /*02c0*/  IADD3 R0, PT, PT, RZ, -R3, RZ ;  /* 0x80000003ff007210 */ /* 0x001fe20007ffe0ff */
[----:B------:R-:W-:Y:S02]  /*02d0*/  UIMAD UR26, UR38, UR15, UR9 ;  /* 0x0000000f261a72a4 */ /* 0x000fe4000f8e0209 */
[----:B---3--:R-:W-:Y:S02]  /*02e0*/  UIMAD.WIDE.U32 UR14, UR39, UR12, URZ ;  /* 0x0000000c270e72a5 */ /* 0x008fe4000f8e00ff */
[----:B----4-:R-:W-:Y:S01]  /*02f0*/  IMAD R5, R0, R7, RZ ;  /* 0x0000000700057224 */ /* 0x010fe200078e02ff */
[----:B------:R-:W-:Y:S01]  /*0300*/  IABS R0, UR38 ;  /* 0x0000002600007c13 */ /* 0x000fe20008000000 */
[----:B------:R-:W-:Y:S02]  /*0310*/  UIMAD UR28, UR38, UR19, UR11 ;  /* 0x00000013261c72a4 */ /* 0x000fe4000f8e020b */
[----:B------:R-:W-:Y:S01]  /*0320*/  IMAD.HI.U32 R2, R3, R5, R2 ;  /* 0x0000000503027227 */ /* 0x000fe200078e0002 */
[----:B-1----:R-:W-:Y:S01]  /*0330*/  UISETP.NE.U32.AND UP0, UPT, UR16, URZ, UPT ;  /* 0x000000ff1000728c */ /* 0x002fe2000bf05070 */
[----:B------:R-:W0:Y:S01]  /*0340*/  LDC.64 R4, c[0x0][0x3e8] ;  /* 0x0000fa00ff047b82 */ /* 0x000e220000000a00 */
[----:B------:R-:W-:-:S02]  /*0350*/  UIMAD UR15, UR39, UR13, UR15 ;  /* 0x0000000d270f72a4 */ /* 0x000fc4000f8e020f */
[----:B------:R-:W-:Y:S01]  /*0360*/  UISETP.NE.AND.EX UP0, UPT, UR17, URZ, UPT, UP0 ;  /* 0x000000ff1100728c */ /* 0x000fe2000bf05300 */
[----:B------:R-:W-:Y:S01]  /*0370*/  IMAD.HI.U32 R2, R2, R0, RZ ;  /* 0x0000000002027227 */ /* 0x000fe200078e00ff */
[----:B------:R-:W-:Y:S02]  /*0380*/  ULEA UR11, UR25, 0xfffffe00, 0x9 ;  /* 0xfffffe00190b7891 */ /* 0x000fe4000f8e48ff */
[----:B--2---:R-:W-:Y:S02]  /*0390*/  UIMAD.WIDE.U32 UR18, UR38, UR20, UR14 ;  /* 0x00000014261272a5 */ /* 0x004fe4000f8e000e */
[----:B------:R-:W-:Y:S01]  /*03a0*/  IADD3 R3, PT, PT, -R2, RZ, RZ ;  /* 0x000000ff02037210 */ /* 0x000fe20007ffe1ff */
[----:B------:R-:W-:Y:S02]  /*03b0*/  UIADD3 UR10, UP3, UPT, UR11, UR10, URZ ;  /* 0x0000000a0b0a7290 */ /* 0x000fe4000ff7e0ff */
[----:B------:R-:W-:Y:S02]  /*03c0*/  UIMAD UR30, UR38, UR21, UR19 ;  /* 0x00000015261e72a4 */ /* 0x000fe4000f8e0213 */
[----:B------:R-:W-:Y:S01]  /*03d0*/  IMAD R0, R7, R3, R0 ;  /* 0x0000000307007224 */ /* 0x000fe200078e0200 */
[----:B------:R-:W-:-:S02]  /*03e0*/  USHF.R.S32.HI UR19, URZ, 0x1f, UR11 ;  /* 0x0000001fff137899 */ /* 0x000fc4000801140b */
[----:B------:R-:W-:Y:S02]  /*03f0*/  ULEA UR27, UP4, UR10, UR6, 0x1 ;  /* 0x000000060a1b7291 */ /* 0x000fe4000f8808ff */
[----:B------:R-:W-:Y:S01]  /*0400*/  ISETP.GT.U32.AND P1, PT, R7, R0, PT ;  /* 0x000000000700720c */ /* 0x000fe20003f24070 */
[----:B------:R-:W1:Y:S01]  /*0410*/  LDCU.64 UR14, c[0x0][0x3d0] ;  /* 0x00007a00ff0e77ac */ /* 0x000e620008000a00 */
        /* <DEDUP_REMOVED lines=14> */
[----:B------:R-:W4:Y:S01]  /*0500*/  LDC.64 R6, c[0x0][0x450] ;  /* 0x00011400ff067b82 */ /* 0x000f220000000a00 */
[----:B------:R-:W-:-:S04]  /*0510*/  ULEA UR24, UP2, UR8, UR4, 0x1 ;  /* 0x0000000408187291 */ /* 0x000fc8000f8408ff */
[----:B------:R-:W-:Y:S01]  /*0520*/  @P0 IADD3 R2, PT, PT, R2, 0x1, RZ ;  /* 0x0000000102020810 */ /* 0x000fe20007ffe0ff */
[----:B------:R-:W-:Y:S02]  /*0530*/  UIADD3.X UR26, UPT, UPT, UR19, UR26, URZ, UP1, !UPT ;  /* 0x0000001a131a7290 */ /* 0x000fe40008ffe4ff */
[----:B--2---:R-:W-:Y:S01]  /*0540*/  @UP0 UIMAD UR6, UR39, UR6, UR38 ;  /* 0x00000006270602a4 */ /* 0x004fe2000f8e0226 */
[----:B------:R-:W-:Y:S01]  /*0550*/  MOV R21, R2 ;  /* 0x0000000200157202 */ /* 0x000fe20000000f00 */
[----:B------:R-:W-:Y:S02]  /*0560*/  ULEA.HI.X UR26, UR8, UR5, UR26, 0x1, UP2 ;  /* 0x00000005081a7291 */ /* 0x000fe400090f0c1a */
[----:B-1----:R-:W-:Y:S01]  /*0570*/  UIMAD.WIDE.U32 UR4, UR39, UR14, URZ ;  /* 0x0000000e270472a5 */ /* 0x002fe2000f8e00ff */
[----:B------:R-:W-:Y:S01]  /*0580*/  @!P2 IADD3 R21, PT, PT, -R21, RZ, RZ ;  /* 0x000000ff1515a210 */ /* 0x000fe20007ffe1ff */
[----:B------:R-:W-:Y:S01]  /*0590*/  @UP0 UIMAD UR6, UR6, UR25, URZ ;  /* 0x00000019060602a4 */ /* 0x000fe2000f8e02ff */
[----:B------:R-:W-:Y:S01]  /*05a0*/  @!P1 LOP3.LUT R21, RZ, R8, RZ, 0x33, !PT ;  /* 0x00000008ff159212 */ /* 0x000fe200078e33ff */
[----:B------:R-:W-:Y:S01]  /*05b0*/  UIMAD UR5, UR39, UR15, UR5 ;  /* 0x0000000f270572a4 */ /* 0x000fe2000f8e0205 */
[----:B------:R-:W1:Y:S02]  /*05c0*/  LDCU.64 UR20, c[0x0][0x4c8] ;  /* 0x00009900ff1477ac */ /* 0x000e640008000a00 */
[----:B------:R-:W-:Y:S01]  /*05d0*/  SHF.R.S32.HI R9, RZ, 0x1f, R21 ;  /* 0x0000001fff097819 */ /* 0x000fe20000011415 */
[----:B------:R-:W2:Y:S02]  /*05e0*/  LDCU.64 UR8, c[0x0][0x528] ;  /* 0x0000a500ff0877ac */ /* 0x000ea40008000a00 */
[----:B0-----:R-:W-:Y:S01]  /*05f0*/  IMAD.WIDE.U32 R2, R21, R4, UR4 ;  /* 0x0000000415027e25 */ /* 0x001fe2000f8e0004 */
        /* <DEDUP_REMOVED lines=10> */
[----:B-1----:R-:W-:Y:S01]  /*06a0*/  UIMAD.WIDE.U32 UR14, UR38, UR20, URZ ;  /* 0x00000014260e72a5 */ /* 0x002fe2000f8e00ff */
        /* <DEDUP_REMOVED lines=24> */
[C---:B------:R-:W-:Y:S01]  /*0830*/  SHF.L.U32 R0, R22.reuse, 0x1, RZ ;  /* 0x0000000116007819 */ /* 0x040fe200000006ff */
        /* <DEDUP_REMOVED lines=22> */
[----:B------:R-:W-:Y:S02]  /*09a0*/  LOP3.LUT R35, R0, 0x7c0, RZ, 0xc0, !PT ;  /* 0x000007c000237812 */ /* 0x000fe400078ec0ff */
        /* <DEDUP_REMOVED lines=16> */
[----:B------:R-:W-:Y:S02]  /*0ab0*/  LEA.HI R50, R51, R22, RZ, 0x1b ;  /* 0x0000001633327211 */ /* 0x000fe400078fd8ff */
        /* <DEDUP_REMOVED lines=20> */
[----:B-1----:R-:W-:-:S07]  /*0c00*/  IADD3 R51, PT, PT, R21, R53, RZ ;  /* 0x0000003515337210 */ /* 0x002fce0007ffe0ff */
.L_x_7727:
[----:B------:R-:W-:Y:S01]  /*0c10*/  BAR.SYNC.DEFER_BLOCKING 0x0 ;  /* 0x0000000000007b1d */ /* 0x000fe20000010000 */
[----:B0-----:R-:W-:Y:S02]  /*0c20*/  MOV R2, UR24 ;  /* 0x0000001800027c02 */ /* 0x001fe40008000f00 */
[----:B------:R-:W-:-:S05]  /*0c30*/  MOV R3, UR26 ;  /* 0x0000001a00037c02 */ /* 0x000fca0008000f00 */
[----:B------:R-:W0:Y:S01]  /*0c40*/  S2UR UR7, SR_CgaCtaId ;  /* 0x00000000000779c3 */ /* 0x000e220000008800 */
[----:B------:R-:W1:Y:S01]  /*0c50*/  S2R R52, SR_LANEID ;  /* 0x0000000000347919 */ /* 0x000e620000000000 */
[C---:B------:R-:W-:Y:S01]  /*0c60*/  IMAD.WIDE.U32 R2, R35.reuse, 0x10, R2 ;  /* 0x0000001023027825 */ /* 0x040fe200078e0002 */
[----:B------:R-:W-:Y:S01]  /*0c70*/  UMOV UR6, 0x400 ;  /* 0x0000040000067882 */ /* 0x000fe20000000000 */
[----:B------:R-:W-:Y:S01]  /*0c80*/  MOV R16, UR27 ;  /* 0x0000001b00107c02 */ /* 0x000fe20008000f00 */
[----:B------:R-:W2:Y:S01]  /*0c90*/  LDCU.128 UR8, c[0x0][0x410] ;  /* 0x00008200ff0877ac */ /* 0x000ea20008000c00 */
[----:B------:R-:W-:Y:S01]  /*0ca0*/  MOV R17, UR28 ;  /* 0x0000001c00117c02 */ /* 0x000fe20008000f00 */
[----:B------:R-:W-:Y:S01]  /*0cb0*/  UIADD3 UR31, UPT, UPT, UR22, -0x1, URZ ;  /* 0xffffffff161f7890 */ /* 0x000fe2000fffe0ff */
[----:B------:R-:W3:Y:S01]  /*0cc0*/  LDCU.64 UR34, c[0x0][0x488] ;  /* 0x00009100ff2277ac */ /* 0x000ee20008000a00 */
[----:B----4-:R-:W4:Y:S04]  /*0cd0*/  LDG.E.128 R4, desc[UR36][R2.64] ;  /* 0x0000002402047981 */ /* 0x010f28000c1e1d00 */
[----:B------:R-:W2:Y:S01]  /*0ce0*/  LDG.E.128 R8, desc[UR36][R2.64+0x200] ;  /* 0x0002002402087981 */ /* 0x000ea2000c1e1d00 */
[----:B------:R-:W-:Y:S01]  /*0cf0*/  IMAD.WIDE.U32 R16, R35, 0x10, R16 ;  /* 0x0000001023107825 */ /* 0x000fe200078e0010 */
[----:B0-----:R-:W-:-:S06]  /*0d00*/  ULEA UR6, UR7, UR6, 0x18 ;  /* 0x0000000607067291 */ /* 0x001fcc000f8ec0ff */
[----:B-1----:R-:W-:-:S04]  /*0d10*/  LEA R53, R52, UR6, 0x4 ;  /* 0x0000000634357c11 */ /* 0x002fc8000f8e20ff */
        /* <DEDUP_REMOVED lines=9> */
[----:B------:R-:W-:-:S02]  /*0db0*/  MOV R2, UR29 ;  /* 0x0000001d00027c02 */ /* 0x000fc40008000f00 */
[----:B------:R-:W-:-:S03]  /*0dc0*/  MOV R3, UR30 ;  /* 0x0000001e00037c02 */ /* 0x000fc60008000f00 */
[----:B------:R-:W-:Y:S01]  /*0dd0*/  IMAD.WIDE.U32 R2, R35, 0x10, R2 ;  /* 0x0000001023027825 */ /* 0x000fe200078e0002 */
[----:B--2---:R-:W-:Y:S04]  /*0de0*/  STS.128 [R53], R56 ;  /* 0x0000003835007388 */ /* 0x004fe80000000c00 */
[----:B----4-:R-:W-:Y:S01]  /*0df0*/  STS.128 [R53+0x200], R60 ;  /* 0x0002003c35007388 */ /* 0x010fe20000000c00 */
[----:B------:R-:W-:-:S03]  /*0e00*/  NOP ;  /* 0x0000000000007918 */ /* 0x000fc60000000000 */
[----:B------:R-:W-:Y:S04]  /*0e10*/  LDS.128 R4, [R54] ;  /* 0x0000000036047984 */ /* 0x000fe80000000c00 */
[----:B------:R-:W-:Y:S01]  /*0e20*/  LDS.128 R8, [R54+0x10] ;  /* 0x0000100036087984 */ /* 0x000fe20000000c00 */
[----:B------:R-:W-:Y:S06]  /*0e30*/  BAR.SYNC.DEFER_BLOCKING 0x0 ;  /* 0x0000000000007b1d */ /* 0x000fec0000010000 */
[----:B------:R-:W2:Y:S04]  /*0e40*/  LDG.E.128 R68, desc[UR36][R2.64] ;  /* 0x0000002402447981 */ /* 0x000ea8000c1e1d00 */
[----:B------:R0:W4:Y:S01]  /*0e50*/  LDG.E.128 R72, desc[UR36][R2.64+0x200] ;  /* 0x0002002402487981 */ /* 0x000122000c1e1d00 */
        /* <DEDUP_REMOVED lines=9> */
[----:B0-----:R-:W-:Y:S01]  /*0ef0*/  MOV R2, UR9 ;  /* 0x0000000900027c02 */ /* 0x001fe20008000f00 */
[----:B------:R-:W0:Y:S03]  /*0f00*/  LDCU.64 UR34, c[0x0][0x478] ;  /* 0x00008f00ff2277ac */ /* 0x000e260008000a00 */
[----:B------:R-:W-:-:S03]  /*0f10*/  MOV R3, UR8 ;  /* 0x0000000800037c02 */ /* 0x000fc60008000f00 */
[----:B------:R-:W-:Y:S02]  /*0f20*/  IMAD.WIDE.U32 R2, R35, 0x10, R2 ;  /* 0x0000001023027825 */ /* 0x000fe400078e0002 */
[----:B------:R-:W1:Y:S01]  /*0f30*/  LDCU.128 UR8, c[0x0][0x420] ;  /* 0x00008400ff0877ac */ /* 0x000e620008000c00 */
[----:B--2---:R-:W-:Y:S04]  /*0f40*/  STS.128 [R53], R68 ;  /* 0x0000004435007388 */ /* 0x004fe80000000c00 */
[----:B----4-:R-:W-:Y:S01]  /*0f50*/  STS.128 [R53+0x200], R72 ;  /* 0x0002004835007388 */ /* 0x010fe20000000c00 */
        /* <DEDUP_REMOVED lines=33> */
[--C-:B---3--:R-:W-:Y:S01]  /*1170*/  HADD2.F32 R84, -RZ, R68.reuse.H1_H1 ;  /* 0x30000044ff547230 */ /* 0x108fe20000004100 */
[----:B------:R-:W-:Y:S01]  /*1180*/  UIMAD UR9, UR39, UR11, UR9 ;  /* 0x0000000b270972a4 */ /* 0x000fe2000f8e0209 */
[--C-:B------:R-:W-:Y:S01]  /*1190*/  HADD2.F32 R0, -RZ, R69.reuse.H0_H0 ;  /* 0x20000045ff007230 */ /* 0x100fe20000004100 */
[----:B------:R-:W2:Y:S01]  /*11a0*/  LDCU.64 UR10, c[0x0][0x510] ;  /* 0x0000a200ff0a77ac */ /* 0x000ea20008000a00 */
[----:B------:R-:W-:Y:S02]  /*11b0*/  HADD2.F32 R85, -RZ, R68.H0_H0 ;  /* 0x20000044ff557230 */ /* 0x000fe40000004100 */
[----:B------:R-:W-:Y:S01]  /*11c0*/  FMUL.FTZ R68, R84, -1.4426950216293334961 ;  /* 0xbfb8aa3b54447820 */ /* 0x000fe20000410000 */
[----:B------:R-:W-:Y:S02]  /*11d0*/  HADD2.F32 R2, -RZ, R69.H1_H1 ;  /* 0x30000045ff027230 */ /* 0x000fe40000004100 */
[----:B------:R-:W-:Y:S01]  /*11e0*/  FMUL.FTZ R69, R0, -1.4426950216293334961 ;  /* 0xbfb8aa3b00457820 */ /* 0x000fe20000410000 */
[----:B-1----:R-:W-:-:S02]  /*11f0*/  HADD2.F32 R25, -RZ, R70.H1_H1 ;  /* 0x30000046ff197230 */ /* 0x002fc40000004100 */
[----:B------:R-:W-:Y:S01]  /*1200*/  FMUL.FTZ R55, R85, -1.4426950216293334961 ;  /* 0xbfb8aa3b55377820 */ /* 0x000fe20000410000 */
[----:B------:R-:W-:Y:S01]  /*1210*/  HADD2.F32 R3, -RZ, R70.H0_H0 ;  /* 0x20000046ff037230 */ /* 0x000fe20000004100 */
[----:B------:R-:W1:Y:S01]  /*1220*/  MUFU.EX2 R68, R68 ;  /* 0x0000004400447308 */ /* 0x000e620000000800 */
[----:B------:R-:W-:Y:S01]  /*1230*/  FMUL.FTZ R83, R2, -1.4426950216293334961 ;  /* 0xbfb8aa3b02537820 */ /* 0x000fe20000410000 */
[----:B------:R-:W-:Y:S01]  /*1240*/  FMUL.FTZ R87, R25, -1.4426950216293334961 ;  /* 0xbfb8aa3b19577820 */ /* 0x000fe20000410000 */
[--C-:B------:R-:W-:Y:S01]  /*1250*/  HADD2.F32 R24, -RZ, R71.reuse.H0_H0 ;  /* 0x20000047ff187230 */ /* 0x100fe20000004100 */
[----:B------:R-:W3:Y:S01]  /*1260*/  MUFU.EX2 R69, R69 ;  /* 0x0000004500457308 */ /* 0x000ee20000000800 */
[----:B------:R-:W-:Y:S02]  /*1270*/  HADD2.F32 R81, -RZ, R71.H1_H1 ;  /* 0x30000047ff517230 */ /* 0x000fe40000004100 */
[----:B------:R-:W-:Y:S01]  /*1280*/  FMUL.FTZ R86, R3, -1.4426950216293334961 ;  /* 0xbfb8aa3b03567820 */ /* 0x000fe20000410000 */
[----:B----4-:R-:W-:Y:S01]  /*1290*/  HADD2.F32 R89, -RZ, R61.H1_H1 ;  /* 0x3000003dff597230 */ /* 0x010fe20000004100 */
[----:B------:R4:W0:Y:S01]  /*12a0*/  MUFU.EX2 R70, R83 ;  /* 0x0000005300467308 */ /* 0x0008220000000800 */
[----:B------:R-:W-:-:S02]  /*12b0*/  HADD2.F32 R82, -RZ, R60.H1_H1 ;  /* 0x3000003cff527230 */ /* 0x000fc40000004100 */
[----:B------:R-:W-:Y:S01]  /*12c0*/  FMUL.FTZ R91, R81, -1.4426950216293334961 ;  /* 0xbfb8aa3b515b7820 */ /* 0x000fe20000410000 */
[----:B------:R-:W-:Y:S01]  /*12d0*/  HADD2.F32 R80, -RZ, R60.H0_H0 ;  /* 0x2000003cff507230 */ /* 0x000fe20000004100 */
[----:B------:R2:W-:Y:S01]  /*12e0*/  MUFU.EX2 R71, R87 ;  /* 0x0000005700477308 */ /* 0x0005e20000000800 */
[----:B------:R-:W-:Y:S01]  /*12f0*/  FMUL.FTZ R95, R89, -1.4426950216293334961 ;  /* 0xbfb8aa3b595f7820 */ /* 0x000fe20000410000 */
[----:B------:R-:W-:Y:S01]  /*1300*/  FMUL.FTZ R93, R82, -1.4426950216293334961 ;  /* 0xbfb8aa3b525d7820 */ /* 0x000fe20000410000 */
[----:B-1----:R-:W-:Y:S01]  /*1310*/  FADD.FTZ R68, R68, 1 ;  /* 0x3f80000044447421 */ /* 0x002fe20000010000 */
[----:B------:R-:W-:Y:S01]  /*1320*/  FMUL.FTZ R92, R80, -1.4426950216293334961 ;  /* 0xbfb8aa3b505c7820 */ /* 0x000fe20000410000 */
[----:B----4-:R-:W-:Y:S02]  /*1330*/  HADD2.F32 R83, -RZ, R61.H0_H0 ;  /* 0x2000003dff537230 */ /* 0x010fe40000004100 */
[----:B---3--:R-:W-:Y:S01]  /*1340*/  FADD.FTZ R69, R69, 1 ;  /* 0x3f80000045457421 */ /* 0x008fe20000010000 */
[----:B------:R-:W1:Y:S01]  /*1350*/  MUFU.EX2 R60, R91 ;  /* 0x0000005b003c7308 */ /* 0x000e620000000800 */
[----:B------:R-:W-:Y:S01]  /*1360*/  FMUL.FTZ R90, R24, -1.4426950216293334961 ;  /* 0xbfb8aa3b185a7820 */ /* 0x000fe20000410000 */
[----:B--2---:R-:W-:-:S02]  /*1370*/  HADD2.F32 R87, -RZ, R63.H0_H0 ;  /* 0x2000003fff577230 */ /* 0x004fc40000004100 */
[----:B------:R-:W-:Y:S01]  /*1380*/  FMUL.FTZ R61, R83, -1.4426950216293334961 ;  /* 0xbfb8aa3b533d7820 */ /* 0x000fe20000410000 */
[----:B------:R0:W2:Y:S01]  /*1390*/  MUFU.EX2 R99, R93 ;  /* 0x0000005d00637308 */ /* 0x0000a20000000800 */
[----:B------:R-:W-:Y:S01]  /*13a0*/  HADD2.F32 R88, -RZ, R62.H0_H0 ;  /* 0x2000003eff587230 */ /* 0x000fe20000004100 */
[----:B------:R-:W-:Y:S01]  /*13b0*/  UIMAD.WIDE.U32 UR8, UR38, UR10, UR8 ;  /* 0x0000000a260872a5 */ /* 0x000fe2000f8e0008 */
[----:B------:R-:W-:Y:S01]  /*13c0*/  FMUL.FTZ R96, R87, -1.4426950216293334961 ;  /* 0xbfb8aa3b57607820 */ /* 0x000fe20000410000 */
[----:B------:R3:W4:Y:S01]  /*13d0*/  MUFU.EX2 R101, R95 ;  /* 0x0000005f00657308 */ /* 0x0007220000000800 */
[--C-:B------:R-:W-:Y:S01]  /*13e0*/  HADD2.F32 R109, -RZ, R57.reuse.H0_H0 ;  /* 0x20000039ff6d7230 */ /* 0x100fe20000004100 */
[----:B------:R-:W-:Y:S01]  /*13f0*/  UIMAD UR10, UR38, UR11, UR9 ;  /* 0x0000000b260a72a4 */ /* 0x000fe2000f8e0209 */
[----:B------:R-:W-:Y:S01]  /*1400*/  HADD2.F32 R111, -RZ, R57.H1_H1 ;  /* 0x30000039ff6f7230 */ /* 0x000fe20000004100 */
[----:B------:R3:W-:Y:S01]  /*1410*/  MUFU.EX2 R125, R96 ;  /* 0x00000060007d7308 */ /* 0x0007e20000000800 */
[----:B0-----:R-:W-:Y:S01]  /*1420*/  FADD.FTZ R93, R70, 1 ;  /* 0x3f800000465d7421 */ /* 0x001fe20000010000 */
[----:B-1----:R-:W-:Y:S01]  /*1430*/  FADD.FTZ R116, R60, 1 ;  /* 0x3f8000003c747421 */ /* 0x002fe20000010000 */
[----:B------:R-:W-:Y:S01]  /*1440*/  HADD2.F32 R108, -RZ, R59.H1_H1 ;  /* 0x3000003bff6c7230 */ /* 0x000fe20000004100 */
[----:B------:R-:W0:Y:S01]  /*1450*/  MUFU.EX2 R98, R92 ;  /* 0x0000005c00627308 */ /* 0x000e220000000800 */
[----:B------:R-:W-:-:S02]  /*1460*/  HADD2.F32 R60, -RZ, R65.H0_H0 ;  /* 0x20000041ff3c7230 */ /* 0x000fc40000004100 */
[----:B--2---:R-:W-:Y:S01]  /*1470*/  FADD.FTZ R99, R99, 1 ;  /* 0x3f80000063637421 */ /* 0x004fe20000010000 */
[----:B------:R-:W-:Y:S01]  /*1480*/  HADD2.F32 R155, -RZ, R5.H1_H1 ;  /* 0x30000005ff9b7230 */ /* 0x000fe20000004100 */
[----:B---3--:R-:W-:Y:S01]  /*1490*/  MUFU.RCP R95, R68 ;  /* 0x00000044005f7308 */ /* 0x008fe20000001000 */
[----:B------:R-:W-:Y:S01]  /*14a0*/  FADD.FTZ R96, R71, 1 ;  /* 0x3f80000047607421 */ /* 0x000fe20000010000 */
[----:B----4-:R-:W-:Y:S01]  /*14b0*/  FADD.FTZ R120, R101, 1 ;  /* 0x3f80000065787421 */ /* 0x010fe20000010000 */
[--C-:B------:R-:W-:Y:S01]  /*14c0*/  HADD2.F32 R157, -RZ, R6.reuse.H0_H0 ;  /* 0x20000006ff9d7230 */ /* 0x100fe20000004100 */
[----:B------:R-:W-:Y:S01]  /*14d0*/  ULEA UR9, UP0, UR8, UR32, 0x1 ;  /* 0x0000002008097291 */ /* 0x000fe2000f8008ff */
[----:B------:R-:W-:Y:S02]  /*14e0*/  HADD2.F32 R159, -RZ, R6.H1_H1 ;  /* 0x30000006ff9f7230 */ /* 0x000fe40000004100 */
[--C-:B------:R-:W-:Y:S01]  /*14f0*/  HADD2.F32 R161, -RZ, R7.reuse.H0_H0 ;  /* 0x20000007ffa17230 */ /* 0x100fe20000004100 */
[----:B------:R-:W-:Y:S01]  /*1500*/  MUFU.RCP R91, R69 ;  /* 0x00000045005b7308 */ /* 0x000fe20000001000 */
[----:B------:R-:W-:-:S02]  /*1510*/  HADD2.F32 R163, -RZ, R7.H1_H1 ;  /* 0x30000007ffa37230 */ /* 0x000fc40000004100 */
[----:B0-----:R-:W-:Y:S01]  /*1520*/  FADD.FTZ R98, R98, 1 ;  /* 0x3f80000062627421 */ /* 0x001fe20000010000 */
[----:B------:R-:W-:Y:S01]  /*1530*/  ULEA.HI.X UR8, UR8, UR33, UR10, 0x1, UP0 ;  /* 0x0000002108087291 */ /* 0x000fe200080f0c0a */
[--C-:B------:R-:W-:Y:S01]  /*1540*/  HADD2.F32 R165, -RZ, R8.reuse.H0_H0 ;  /* 0x20000008ffa57230 */ /* 0x100fe20000004100 */
[----:B------:R-:W-:Y:S01]  /*1550*/  UISETP.NE.U32.AND UP0, UPT, UR34, URZ, UPT ;  /* 0x000000ff2200728c */ /* 0x000fe2000bf05070 */
[----:B------:R-:W-:Y:S01]  /*1560*/  HADD2.F32 R167, -RZ, R8.H1_H1 ;  /* 0x30000008ffa77230 */ /* 0x000fe20000004100 */
[----:B------:R0:W1:Y:S02]  /*1570*/  MUFU.EX2 R100, R61 ;  /* 0x0000003d00647308 */ /* 0x0000640000000800 */
[----:B------:R-:W-:Y:S01]  /*1580*/  UISETP.NE.AND.EX UP0, UPT, UR35, URZ, UPT, UP0 ;  /* 0x000000ff2300728c */ /* 0x000fe2000bf05300 */
[--C-:B------:R-:W-:Y:S01]  /*1590*/  HADD2.F32 R169, -RZ, R9.reuse.H0_H0 ;  /* 0x20000009ffa97230 */ /* 0x100fe20000004100 */
[----:B------:R-:W2:Y:S01]  /*15a0*/  MUFU.EX2 R55, R55 ;  /* 0x0000003700377308 */ /* 0x000ea20000000800 */
[----:B------:R-:W-:-:S02]  /*15b0*/  HADD2.F32 R171, -RZ, R9.H1_H1 ;  /* 0x30000009ffab7230 */ /* 0x000fc40000004100 */
[----:B------:R-:W-:Y:S01]  /*15c0*/  HADD2.F32 R173, -RZ, R10.H0_H0 ;  /* 0x2000000affad7230 */ /* 0x000fe20000004100 */
[----:B------:R3:W4:Y:S01]  /*15d0*/  MUFU.EX2 R94, R86 ;  /* 0x00000056005e7308 */ /* 0x0007220000000800 */
[----:B0-----:R-:W-:Y:S02]  /*15e0*/  HADD2.F32 R61, -RZ, R64.H1_H1 ;  /* 0x30000040ff3d7230 */ /* 0x001fe40000004100 */
[----:B------:R-:W-:Y:S01]  /*15f0*/  HADD2.F32 R175, -RZ, R10.H1_H1 ;  /* 0x3000000affaf7230 */ /* 0x000fe20000004100 */
[----:B------:R0:W-:Y:S01]  /*1600*/  MUFU.RCP R119, R98 ;  /* 0x0000006200777308 */ /* 0x0001e20000001000 */
[----:B------:R-:W-:Y:S02]  /*1610*/  HADD2.F32 R177, -RZ, R11.H0_H0 ;  /* 0x2000000bffb17230 */ /* 0x000fe40000004100 */
[----:B-1----:R-:W-:Y:S01]  /*1620*/  FADD.FTZ R118, R100, 1 ;  /* 0x3f80000064767421 */ /* 0x002fe20000010000 */
[----:B------:R-:W-:Y:S02]  /*1630*/  HADD2.F32 R100, -RZ, R19.H1_H1 ;  /* 0x30000013ff647230 */ /* 0x000fe40000004100 */
[----:B---3--:R-:W-:-:S02]  /*1640*/  HADD2.F32 R86, -RZ, R62.H1_H1 ;  /* 0x3000003eff567230 */ /* 0x008fc40000004100 */
[----:B--2---:R-:W-:Y:S01]  /*1650*/  FADD.FTZ R55, R55, 1 ;  /* 0x3f80000037377421 */ /* 0x004fe20000010000 */
[----:B------:R-:W-:Y:S01]  /*1660*/  FMUL.FTZ R62, R88, -1.4426950216293334961 ;  /* 0xbfb8aa3b583e7820 */ /* 0x000fe20000410000 */
[----:B------:R1:W-:Y:S01]  /*1670*/  MUFU.RCP R121, R99 ;  /* 0x0000006300797308 */ /* 0x0003e20000001000 */
[----:B0-----:R-:W-:Y:S02]  /*1680*/  HADD2.F32 R98, -RZ, R18.H0_H0 ;  /* 0x20000012ff627230 */ /* 0x001fe40000004100 */
[----:B----4-:R-:W-:Y:S01]  /*1690*/  FADD.FTZ R94, R94, 1 ;  /* 0x3f8000005e5e7421 */ /* 0x010fe20000010000 */
[----:B------:R-:W-:-:S04]  /*16a0*/  HADD2.F32 R179, -RZ, R11.H1_H1 ;  /* 0x3000000bffb37230 */ /* 0x000fc80000004100 */
[----:B------:R0:W2:Y:S01]  /*16b0*/  MUFU.EX2 R97, R90 ;  /* 0x0000005a00617308 */ /* 0x0000a20000000800 */
[----:B-1----:R-:W-:-:S03]  /*16c0*/  HADD2.F32 R99, -RZ, R19.H0_H0 ;  /* 0x20000013ff637230 */ /* 0x002fc60000004100 */
[----:B------:R1:W3:Y:S01]  /*16d0*/  MUFU.RCP R92, R55 ;  /* 0x00000037005c7308 */ /* 0x0002e20000001000 */
[----:B0-----:R-:W-:Y:S02]  /*16e0*/  HADD2.F32 R90, -RZ, R63.H1_H1 ;  /* 0x3000003fff5a7230 */ /* 0x001fe40000004100 */
[----:B------:R-:W-:-:S05]  /*16f0*/  FMUL.FTZ R63, R86, -1.4426950216293334961 ;  /* 0xbfb8aa3b563f7820 */ /* 0x000fca0000410000 */
[----:B------:R-:W-:Y:S01]  /*1700*/  MUFU.RCP R93, R93 ;  /* 0x0000005d005d7308 */ /* 0x000fe20000001000 */
[----:B-1----:R-:W-:Y:S02]  /*1710*/  HADD2.F32 R55, -RZ, R64.H0_H0 ;  /* 0x20000040ff377230 */ /* 0x002fe40000004100 */
[----:B--2---:R-:W-:Y:S01]  /*1720*/  FADD.FTZ R97, R97, 1 ;  /* 0x3f80000061617421 */ /* 0x004fe20000010000 */
[----:B------:R-:W-:Y:S01]  /*1730*/  FMUL.FTZ R102, R90, -1.4426950216293334961 ;  /* 0xbfb8aa3b5a667820 */ /* 0x000fe20000410000 */
[--C-:B------:R-:W-:Y:S02]  /*1740*/  HADD2.F32 R64, -RZ, R67.reuse.H0_H0 ;  /* 0x20000043ff407230 */ /* 0x100fe40000004100 */
[----:B------:R-:W-:Y:S01]  /*1750*/  HADD2.F32 R67, -RZ, R67.H1_H1 ;  /* 0x30000043ff437230 */ /* 0x000fe20000004100 */
[----:B------:R-:W-:Y:S01]  /*1760*/  MUFU.RCP R94, R94 ;  /* 0x0000005e005e7308 */ /* 0x000fe20000001000 */
[----:B---3--:R-:W-:-:S04]  /*1770*/  FADD.FTZ R56, -R92, 1 ;  /* 0x3f8000005c387421 */ /* 0x008fc80000010100 */
[----:B------:R-:W-:-:S03]  /*1780*/  FFMA.FTZ R56, R85, R56, 1 ;  /* 0x3f80000055387423 */ /* 0x000fc60000010038 */
[----:B------:R-:W0:Y:S08]  /*1790*/  MUFU.RCP R116, R116 ;  /* 0x0000007400747308 */ /* 0x000e300000001000 */
[----:B------:R1:W2:Y:S08]  /*17a0*/  MUFU.RCP R115, R97 ;  /* 0x0000006100737308 */ /* 0x0002b00000001000 */
[----:B------:R3:W4:Y:S04]  /*17b0*/  MUFU.EX2 R122, R62 ;  /* 0x0000003e007a7308 */ /* 0x0007280000000800 */
[----:B------:R1:W0:Y:S04]  /*17c0*/  MUFU.EX2 R124, R63 ;  /* 0x0000003f007c7308 */ /* 0x0002280000000800 */
[----:B------:R-:W2:Y:S01]  /*17d0*/  MUFU.RCP R96, R96 ;  /* 0x0000006000607308 */ /* 0x000ea20000001000 */
[----:B---3--:R-:W-:-:S02]  /*17e0*/  HADD2.F32 R62, -RZ, R66.H0_H0 ;  /* 0x20000042ff3e7230 */ /* 0x008fc40000004100 */
[----:B-1----:R-:W-:Y:S02]  /*17f0*/  HADD2.F32 R63, -RZ, R65.H1_H1 ;  /* 0x30000041ff3f7230 */ /* 0x002fe40000004100 */
[----:B----4-:R-:W-:Y:S01]  /*1800*/  FADD.FTZ R122, R122, 1 ;  /* 0x3f8000007a7a7421 */ /* 0x010fe20000010000 */
[----:B------:R-:W-:Y:S02]  /*1810*/  HADD2.F32 R65, -RZ, R66.H1_H1 ;  /* 0x30000042ff417230 */ /* 0x000fe40000004100 */
[----:B------:R1:W3:Y:S01]  /*1820*/  MUFU.EX2 R131, R102 ;  /* 0x0000006600837308 */ /* 0x0002e20000000800 */
[----:B0-----:R-:W-:-:S03]  /*1830*/  FADD.FTZ R124, R124, 1 ;  /* 0x3f8000007c7c7421 */ /* 0x001fc60000010000 */
[----:B------:R-:W0:Y:S08]  /*1840*/  MUFU.RCP R118, R118 ;  /* 0x0000007600767308 */ /* 0x000e300000001000 */
[----:B------:R4:W-:Y:S08]  /*1850*/  MUFU.RCP R123, R122 ;  /* 0x0000007a007b7308 */ /* 0x0009f00000001000 */
[----:B------:R-:W0:Y:S08]  /*1860*/  MUFU.RCP R120, R120 ;  /* 0x0000007800787308 */ /* 0x000e300000001000 */
[----:B------:R3:W-:Y:S01]  /*1870*/  MUFU.RCP R137, R124 ;  /* 0x0000007c00897308 */ /* 0x0007e20000001000 */
[----:B------:R1:W-:Y:S04]  /*1880*/  STS.128 [R53], R76 ;  /* 0x0000004c35007388 */ /* 0x0003e80000000c00 */
[----:B------:R2:W-:Y:S01]  /*1890*/  STS.128 [R53+0x200], R72 ;  /* 0x0002004835007388 */ /* 0x0005e20000000c00 */
[----:B------:R-:W-:-:S03]  /*18a0*/  NOP ;  /* 0x0000000000007918 */ /* 0x000fc60000000000 */
[----:B------:R-:W3:Y:S01]  /*18b0*/  LDS.128 R68, [R54] ;  /* 0x0000000036447984 */ /* 0x000ee20000000c00 */
[--C-:B-1----:R-:W-:Y:S02]  /*18c0*/  HADD2.F32 R77, -RZ, R16.reuse.H0_H0 ;  /* 0x20000010ff4d7230 */ /* 0x102fe40000004100 */
[----:B------:R-:W-:Y:S02]  /*18d0*/  HADD2.F32 R79, -RZ, R16.H1_H1 ;  /* 0x30000010ff4f7230 */ /* 0x000fe40000004100 */
[----:B------:R-:W4:Y:S01]  /*18e0*/  LDS.128 R16, [R54+0x10] ;  /* 0x0000100036107984 */ /* 0x000f220000000c00 */
[--C-:B------:R-:W-:Y:S02]  /*18f0*/  HADD2.F32 R76, -RZ, R58.reuse.H0_H0 ;  /* 0x2000003aff4c7230 */ /* 0x100fe40000004100 */
[----:B--2---:R-:W-:Y:S01]  /*1900*/  FADD.FTZ R72, -R116, 1 ;  /* 0x3f80000074487421 */ /* 0x004fe20000010100 */
[----:B------:R-:W-:Y:S02]  /*1910*/  HADD2.F32 R78, -RZ, R58.H1_H1 ;  /* 0x3000003aff4e7230 */ /* 0x000fe40000004100 */
[----:B------:R-:W-:Y:S01]  /*1920*/  FADD.FTZ R74, R125, 1 ;  /* 0x3f8000007d4a7421 */ /* 0x000fe20000010000 */
[----:B------:R-:W-:-:S02]  /*1930*/  HADD2.F32 R75, -RZ, R59.H0_H0 ;  /* 0x2000003bff4b7230 */ /* 0x000fc40000004100 */
[----:B------:R-:W-:Y:S01]  /*1940*/  FADD.FTZ R59, -R95, 1 ;  /* 0x3f8000005f3b7421 */ /* 0x000fe20000010100 */
[----:B------:R-:W-:Y:S01]  /*1950*/  FFMA.FTZ R72, R81, R72, 1 ;  /* 0x3f80000051487423 */ /* 0x000fe20000010048 */
[----:B------:R1:W2:Y:S02]  /*1960*/  MUFU.RCP R132, R74 ;  /* 0x0000004a00847308 */ /* 0x0002a40000001000 */
[----:B------:R-:W-:Y:S01]  /*1970*/  FFMA.FTZ R59, R84, R59, 1 ;  /* 0x3f800000543b7423 */ /* 0x000fe2000001003b */
[--C-:B---3--:R-:W-:Y:S02]  /*1980*/  HADD2.F32 R97, -RZ, R68.reuse.H0_H0 ;  /* 0x20000044ff617230 */ /* 0x108fe40000004100 */
[----:B------:R-:W-:Y:S02]  /*1990*/  HADD2.F32 R101, -RZ, R68.H1_H1 ;  /* 0x30000044ff657230 */ /* 0x000fe40000004100 */
[----:B------:R-:W-:Y:S01]  /*19a0*/  FADD.FTZ R68, -R94, 1 ;  /* 0x3f8000005e447421 */ /* 0x000fe20000010100 */
[----:B------:R-:W-:-:S02]  /*19b0*/  HADD2.F32 R106, -RZ, R69.H1_H1 ;  /* 0x30000045ff6a7230 */ /* 0x000fc40000004100 */
[----:B------:R-:W-:Y:S01]  /*19c0*/  FMUL.FTZ R57, R110, R97 ;  /* 0x000000616e397220 */ /* 0x000fe20000410000 */
[----:B------:R-:W-:Y:S02]  /*19d0*/  HADD2.F32 R102, -RZ, R69.H0_H0 ;  /* 0x20000045ff667230 */ /* 0x000fe40000004100 */
[----:B------:R-:W-:Y:S01]  /*19e0*/  FMUL.FTZ R58, R114, R101 ;  /* 0x00000065723a7220 */ /* 0x000fe20000410000 */
[----:B------:R-:W-:Y:S02]  /*19f0*/  HADD2.F32 R107, -RZ, R70.H0_H0 ;  /* 0x20000046ff6b7230 */ /* 0x000fe40000004100 */
[----:B------:R-:W-:Y:S01]  /*1a00*/  FMUL.FTZ R57, R92, R57 ;  /* 0x000000395c397220 */ /* 0x000fe20000410000 */
[----:B------:R-:W-:Y:S01]  /*1a10*/  FADD.FTZ R69, -R93, 1 ;  /* 0x3f8000005d457421 */ /* 0x000fe20000010100 */
[----:B------:R-:W-:Y:S01]  /*1a20*/  FMUL.FTZ R58, R95, R58 ;  /* 0x0000003a5f3a7220 */ /* 0x000fe20000410000 */
[----:B------:R-:W-:Y:S01]  /*1a30*/  FMUL.FTZ R66, R111, R106 ;  /* 0x0000006a6f427220 */ /* 0x000fe20000410000 */
[----:B------:R-:W-:-:S02]  /*1a40*/  HADD2.F32 R117, -RZ, R71.H1_H1 ;  /* 0x30000047ff757230 */ /* 0x000fc40000004100 */
[----:B------:R-:W-:Y:S01]  /*1a50*/  FMUL.FTZ R56, R57, R56 ;  /* 0x0000003839387220 */ /* 0x000fe20000410000 */
[----:B------:R-:W-:Y:S02]  /*1a60*/  HADD2.F32 R112, -RZ, R71.H0_H0 ;  /* 0x20000047ff707230 */ /* 0x000fe40000004100 */
[----:B------:R-:W-:Y:S01]  /*1a70*/  FMUL.FTZ R59, R58, R59 ;  /* 0x0000003b3a3b7220 */ /* 0x000fe20000410000 */
[----:B------:R-:W-:Y:S01]  /*1a80*/  FFMA.FTZ R69, R2, R69, 1 ;  /* 0x3f80000002457423 */ /* 0x000fe20000010045 */
[----:B------:R-:W-:Y:S01]  /*1a90*/  FMUL.FTZ R71, R76, R107 ;  /* 0x0000006b4c477220 */ /* 0x000fe20000410000 */
[----:B------:R-:W-:Y:S01]  /*1aa0*/  FMUL.FTZ R66, R93, R66 ;  /* 0x000000425d427220 */ /* 0x000fe20000410000 */
[----:B------:R-:W-:Y:S01]  /*1ab0*/  FADD.FTZ R57, -R91, 1 ;  /* 0x3f8000005b397421 */ /* 0x000fe20000010100 */
[----:B------:R-:W-:Y:S01]  /*1ac0*/  FMUL.FTZ R58, R109, R102 ;  /* 0x000000666d3a7220 */ /* 0x000fe20000410000 */
[----:B------:R-:W-:Y:S01]  /*1ad0*/  FMUL.FTZ R73, R108, R117 ;  /* 0x000000756c497220 */ /* 0x000fe20000410000 */
[----:B------:R-:W-:Y:S01]  /*1ae0*/  FFMA.FTZ R68, R3, R68, 1 ;  /* 0x3f80000003447423 */ /* 0x000fe20000010044 */
[----:B------:R-:W-:Y:S01]  /*1af0*/  FMUL.FTZ R71, R94, R71 ;  /* 0x000000475e477220 */ /* 0x000fe20000410000 */
[----:B------:R-:W-:Y:S01]  /*1b00*/  FMUL.FTZ R66, R66, R69 ;  /* 0x0000004542427220 */ /* 0x000fe20000410000 */
[----:B------:R-:W-:-:S02]  /*1b10*/  HADD2.F32 R113, -RZ, R70.H1_H1 ;  /* 0x30000046ff717230 */ /* 0x000fc40000004100 */
[----:B------:R-:W-:Y:S01]  /*1b20*/  FFMA.FTZ R57, R0, R57, 1 ;  /* 0x3f80000000397423 */ /* 0x000fe20000010039 */
[----:B------:R-:W-:Y:S01]  /*1b30*/  FMUL.FTZ R58, R91, R58 ;  /* 0x0000003a5b3a7220 */ /* 0x000fe20000410000 */
[----:B------:R-:W-:Y:S01]  /*1b40*/  FADD.FTZ R69, -R115, 1 ;  /* 0x3f80000073457421 */ /* 0x000fe20000010100 */
[----:B------:R-:W-:Y:S01]  /*1b50*/  FMUL.FTZ R70, R75, R112 ;  /* 0x000000704b467220 */ /* 0x000fe20000410000 */
[--C-:B----4-:R-:W-:Y:S02]  /*1b60*/  HADD2.F32 R122, -RZ, R16.reuse.H0_H0 ;  /* 0x20000010ff7a7230 */ /* 0x110fe40000004100 */
[----:B------:R-:W-:Y:S01]  /*1b70*/  FMUL.FTZ R73, R116, R73 ;  /* 0x0000004974497220 */ /* 0x000fe20000410000 */
[----:B------:R-:W-:Y:S01]  /*1b80*/  FMUL.FTZ R68, R71, R68 ;  /* 0x0000004447447220 */ /* 0x000fe20000410000 */
[----:B------:R-:W-:Y:S01]  /*1b90*/  FMUL.FTZ R57, R58, R57 ;  /* 0x000000393a397220 */ /* 0x000fe20000410000 */
[----:B------:R-:W-:Y:S01]  /*1ba0*/  FFMA.FTZ R71, R24, R69, 1 ;  /* 0x3f80000018477423 */ /* 0x000fe20000010045 */
[----:B------:R-:W-:Y:S01]  /*1bb0*/  FADD.FTZ R58, -R96, 1 ;  /* 0x3f800000603a7421 */ /* 0x000fe20000010100 */
[----:B------:R-:W-:Y:S01]  /*1bc0*/  FMUL.FTZ R69, R78, R113 ;  /* 0x000000714e457220 */ /* 0x000fe20000410000 */
[----:B------:R-:W-:Y:S01]  /*1bd0*/  FMUL.FTZ R70, R115, R70 ;  /* 0x0000004673467220 */ /* 0x000fe20000410000 */
[----:B------:R-:W-:-:S02]  /*1be0*/  HADD2.F32 R126, -RZ, R16.H1_H1 ;  /* 0x30000010ff7e7230 */ /* 0x000fc40000004100 */
[----:B------:R-:W-:Y:S01]  /*1bf0*/  FMUL.FTZ R73, R73, R72 ;  /* 0x0000004849497220 */ /* 0x000fe20000410000 */
[--C-:B------:R-:W-:Y:S02]  /*1c00*/  HADD2.F32 R124, -RZ, R17.reuse.H0_H0 ;  /* 0x20000011ff7c7230 */ /* 0x100fe40000004100 */
[----:B------:R-:W-:Y:S01]  /*1c10*/  FMUL.FTZ R16, R77, R122 ;  /* 0x0000007a4d107220 */ /* 0x000fe20000410000 */
[----:B------:R-:W-:Y:S02]  /*1c20*/  HADD2.F32 R127, -RZ, R17.H1_H1 ;  /* 0x30000011ff7f7230 */ /* 0x000fe40000004100 */
[----:B------:R-:W-:Y:S01]  /*1c30*/  FADD.FTZ R17, -R119, 1 ;  /* 0x3f80000077117421 */ /* 0x000fe20000010100 */
[----:B------:R-:W-:Y:S01]  /*1c40*/  FADD.FTZ R72, R131, 1 ;  /* 0x3f80000083487421 */ /* 0x000fe20000010000 */
[----:B------:R-:W-:Y:S01]  /*1c50*/  FFMA.FTZ R58, R25, R58, 1 ;  /* 0x3f800000193a7423 */ /* 0x000fe2000001003a */
[----:B------:R-:W-:Y:S01]  /*1c60*/  FMUL.FTZ R69, R96, R69 ;  /* 0x0000004560457220 */ /* 0x000fe20000410000 */
[----:B------:R-:W-:Y:S01]  /*1c70*/  FMUL.FTZ R70, R70, R71 ;  /* 0x0000004746467220 */ /* 0x000fe20000410000 */
[----:B------:R-:W-:-:S02]  /*1c80*/  HADD2.F32 R125, -RZ, R18.H0_H0 ;  /* 0x20000012ff7d7230 */ /* 0x000fc40000004100 */
[----:B------:R-:W-:Y:S01]  /*1c90*/  FADD.FTZ R71, -R121, 1 ;  /* 0x3f80000079477421 */ /* 0x000fe20000010100 */
[----:B------:R-:W-:Y:S02]  /*1ca0*/  HADD2.F32 R130, -RZ, R18.H1_H1 ;  /* 0x30000012ff827230 */ /* 0x000fe40000004100 */
[----:B------:R-:W-:Y:S01]  /*1cb0*/  FMUL.FTZ R18, R79, R126 ;  /* 0x0000007e4f127220 */ /* 0x000fe20000410000 */
[----:B------:R-:W-:Y:S01]  /*1cc0*/  FFMA.FTZ R17, R80, R17, 1 ;  /* 0x3f80000050117423 */ /* 0x000fe20000010011 */
[----:B------:R-:W-:Y:S01]  /*1cd0*/  FMUL.FTZ R16, R119, R16 ;  /* 0x0000001077107220 */ /* 0x000fe20000410000 */
[----:B------:R3:W4:Y:S01]  /*1ce0*/  MUFU.RCP R139, R72 ;  /* 0x00000048008b7308 */ /* 0x0007220000001000 */
[----:B------:R-:W-:Y:S01]  /*1cf0*/  FMUL.FTZ R69, R69, R58 ;  /* 0x0000003a45457220 */ /* 0x000fe20000410000 */
[----:B------:R-:W-:Y:S01]  /*1d00*/  FFMA.FTZ R71, R82, R71, 1 ;  /* 0x3f80000052477423 */ /* 0x000fe20000010047 */
[----:B------:R-:W-:Y:S01]  /*1d10*/  FMUL.FTZ R18, R121, R18 ;  /* 0x0000001279127220 */ /* 0x000fe20000410000 */
[----:B------:R-:W-:Y:S01]  /*1d20*/  FMUL.FTZ R58, R16, R17 ;  /* 0x00000011103a7220 */ /* 0x000fe20000410000 */
[----:B0-----:R-:W-:Y:S01]  /*1d30*/  FADD.FTZ R16, -R118, 1 ;  /* 0x3f80000076107421 */ /* 0x001fe20000010100 */
[----:B------:R-:W-:Y:S01]  /*1d40*/  FMUL.FTZ R17, R103, R124 ;  /* 0x0000007c67117220 */ /* 0x000fe20000410000 */
[----:B------:R-:W-:-:S02]  /*1d50*/  HADD2.F32 R128, -RZ, R19.H0_H0 ;  /* 0x20000013ff807230 */ /* 0x000fc40000004100 */
[----:B------:R-:W-:Y:S01]  /*1d60*/  FMUL.FTZ R71, R18, R71 ;  /* 0x0000004712477220 */ /* 0x000fe20000410000 */
[----:B------:R-:W-:Y:S02]  /*1d70*/  HADD2.F32 R129, -RZ, R19.H1_H1 ;  /* 0x30000013ff817230 */ /* 0x000fe40000004100 */
[----:B------:R-:W-:Y:S01]  /*1d80*/  FADD.FTZ R18, -R120, 1 ;  /* 0x3f80000078127421 */ /* 0x000fe20000010100 */
[----:B------:R-:W-:Y:S01]  /*1d90*/  FFMA.FTZ R16, R83, R16, 1 ;  /* 0x3f80000053107423 */ /* 0x000fe20000010010 */
[----:B------:R-:W-:Y:S01]  /*1da0*/  FMUL.FTZ R19, R104, R127 ;  /* 0x0000007f68137220 */ /* 0x000fe20000410000 */
[----:B------:R-:W-:Y:S01]  /*1db0*/  FMUL.FTZ R17, R118, R17 ;  /* 0x0000001176117220 */ /* 0x000fe20000410000 */
[----:B------:R-:W-:Y:S01]  /*1dc0*/  FADD.FTZ R131, -R123, 1 ;  /* 0x3f8000007b837421 */ /* 0x000fe20000010100 */
[----:B-1----:R-:W-:Y:S01]  /*1dd0*/  FMUL.FTZ R74, R98, R125 ;  /* 0x0000007d624a7220 */ /* 0x002fe20000410000 */
[----:B------:R-:W-:Y:S01]  /*1de0*/  FFMA.FTZ R18, R89, R18, 1 ;  /* 0x3f80000059127423 */ /* 0x000fe20000010012 */
[----:B------:R-:W-:Y:S01]  /*1df0*/  FMUL.FTZ R19, R120, R19 ;  /* 0x0000001378137220 */ /* 0x000fe20000410000 */
[----:B---3--:R-:W-:Y:S01]  /*1e00*/  FMUL.FTZ R72, R17, R16 ;  /* 0x0000001011487220 */ /* 0x008fe20000410000 */
[----:B------:R-:W-:Y:S01]  /*1e10*/  FFMA.FTZ R17, R88, R131, 1 ;  /* 0x3f80000058117423 */ /* 0x000fe20000010083 */
[----:B------:R-:W-:Y:S01]  /*1e20*/  FMUL.FTZ R74, R123, R74 ;  /* 0x0000004a7b4a7220 */ /* 0x000fe20000410000 */
[----:B--2---:R-:W-:Y:S01]  /*1e30*/  FADD.FTZ R16, -R132, 1 ;  /* 0x3f80000084107421 */ /* 0x004fe20000010100 */
[----:B------:R-:W-:Y:S01]  /*1e40*/  FMUL.FTZ R131, R19, R18 ;  /* 0x0000001213837220 */ /* 0x000fe20000410000 */
[----:B------:R-:W-:Y:S01]  /*1e50*/  FADD.FTZ R19, -R137, 1 ;  /* 0x3f80000089137421 */ /* 0x000fe20000010100 */
[----:B------:R-:W-:Y:S01]  /*1e60*/  FMUL.FTZ R74, R74, R17 ;  /* 0x000000114a4a7220 */ /* 0x000fe20000410000 */
[----:B------:R-:W-:Y:S01]  /*1e70*/  FFMA.FTZ R18, R87, R16, 1 ;  /* 0x3f80000057127423 */ /* 0x000fe20000010010 */
[----:B----4-:R-:W-:Y:S01]  /*1e80*/  FADD.FTZ R133, -R139, 1 ;  /* 0x3f8000008b857421 */ /* 0x010fe20000010100 */
        /* <DEDUP_REMOVED lines=17> */
[--C-:B------:R-:W-:Y:S01]  /*1fa0*/  HADD2.F32 R71, -RZ, R13.reuse.H1_H1 ;  /* 0x3000000dff477230 */ /* 0x100fe20000004100 */
[----:B------:R-:W-:Y:S01]  /*1fb0*/  F2FP.F16.F32.PACK_AB R18, R69, R68 ;  /* 0x000000444512723e */ /* 0x000fe200000000ff */
[----:B------:R-:W-:Y:S01]  /*1fc0*/  HADD2.F32 R69, -RZ, R12.H1_H1 ;  /* 0x3000000cff457230 */ /* 0x000fe20000004100 */
[----:B------:R-:W-:Y:S01]  /*1fd0*/  F2FP.F16.F32.PACK_AB R19, R73, R70 ;  /* 0x000000464913723e */ /* 0x000fe200000000ff */
[----:B------:R-:W-:Y:S01]  /*1fe0*/  BAR.SYNC.DEFER_BLOCKING 0x0 ;  /* 0x0000000000007b1d */ /* 0x000fe20000010000 */
[----:B------:R-:W-:Y:S01]  /*1ff0*/  F2FP.F16.F32.PACK_AB R57, R131, R72 ;  /* 0x000000488339723e */ /* 0x000fe200000000ff */
[----:B------:R-:W-:Y:S01]  /*2000*/  HADD2.F32 R68, -RZ, R13.H0_H0 ;  /* 0x2000000dff447230 */ /* 0x000fe20000004100 */
[----:B------:R-:W-:Y:S01]  /*2010*/  F2FP.F16.F32.PACK_AB R58, R133, R74 ;  /* 0x0000004a853a723e */ /* 0x000fe200000000ff */
[--C-:B------:R-:W-:Y:S01]  /*2020*/  HADD2.F32 R70, -RZ, R14.reuse.H0_H0 ;  /* 0x2000000eff467230 */ /* 0x100fe20000004100 */
[----:B------:R-:W-:Y:S01]  /*2030*/  F2FP.F16.F32.PACK_AB R59, R135, R134 ;  /* 0x00000086873b723e */ /* 0x000fe200000000ff */
[----:B------:R-:W-:Y:S01]  /*2040*/  HADD2.F32 R73, -RZ, R14.H1_H1 ;  /* 0x3000000eff497230 */ /* 0x000fe20000004100 */
[----:B------:R-:W-:Y:S01]  /*2050*/  MOV R2, UR9 ;  /* 0x0000000900027c02 */ /* 0x000fe20008000f00 */
[--C-:B------:R-:W-:Y:S01]  /*2060*/  HADD2.F32 R72, -RZ, R15.reuse.H0_H0 ;  /* 0x2000000fff487230 */ /* 0x100fe20000004100 */
[----:B------:R-:W-:Y:S01]  /*2070*/  MOV R3, UR8 ;  /* 0x0000000800037c02 */ /* 0x000fe20008000f00 */
[----:B------:R-:W-:-:S02]  /*2080*/  HADD2.F32 R74, -RZ, R15.H1_H1 ;  /* 0x3000000fff4a7230 */ /* 0x000fc40000004100 */
[----:B------:R-:W-:Y:S01]  /*2090*/  FMUL.FTZ R25, R25, R96 ;  /* 0x0000006019197220 */ /* 0x000fe20000410000 */
[--C-:B------:R-:W-:Y:S02]  /*20a0*/  HADD2.F32 R131, -RZ, R4.reuse.H0_H0 ;  /* 0x20000004ff837230 */ /* 0x100fe40000004100 */
[----:B------:R-:W-:Y:S01]  /*20b0*/  FMUL.FTZ R121, R82, R121 ;  /* 0x0000007952797220 */ /* 0x000fe20000410000 */
[----:B------:R-:W-:Y:S02]  /*20c0*/  HADD2.F32 R133, -RZ, R4.H1_H1 ;  /* 0x30000004ff857230 */ /* 0x000fe40000004100 */
[----:B------:R-:W-:Y:S01]  /*20d0*/  FMUL.FTZ R92, R85, R92 ;  /* 0x0000005c555c7220 */ /* 0x000fe20000410000 */
[----:B------:R-:W-:Y:S02]  /*20e0*/  HADD2.F32 R135, -RZ, R5.H0_H0 ;  /* 0x20000005ff877230 */ /* 0x000fe40000004100 */
[----:B------:R-:W-:Y:S01]  /*20f0*/  FMUL.FTZ R95, R84, R95 ;  /* 0x0000005f545f7220 */ /* 0x000fe20000410000 */
[----:B------:R-:W-:-:S04]  /*2100*/  IMAD.WIDE.U32 R2, R35, 0x10, R2 ;  /* 0x0000001023027825 */ /* 0x000fc800078e0002 */
        /* <DEDUP_REMOVED lines=77> */
.L_x_7687:
[----:B------:R-:W-:Y:S01]  /*25e0*/  FFMA.FTZ R29, R0, R55, R29 ;  /* 0x00000037001d7223 */ /* 0x000fe2000001001d */
[----:B------:R-:W1:Y:S01]  /*25f0*/  LDCU UR8, c[0x0][0x38c] ;  /* 0x00007180ff0877ac */ /* 0x000e620008000800 */
[--C-:B-----5:R-:W-:Y:S01]  /*2600*/  FADD.FTZ R134, R131, R26.reuse ;  /* 0x0000001a83867221 */ /* 0x120fe20000010000 */
[----:B------:R-:W-:Y:S01]  /*2610*/  FADD.FTZ R132, R133, R26 ;  /* 0x0000001a85847221 */ /* 0x000fe20000010000 */
[----:B0-2---:R-:W-:Y:S01]  /*2620*/  FFMA.FTZ R2, R56, R61, R29 ;  /* 0x0000003d38027223 */ /* 0x005fe2000001001d */
        /* <DEDUP_REMOVED lines=10> */
[----:B------:R-:W-:Y:S01]  /*26d0*/  FADD.FTZ R135, R135, R26 ;  /* 0x0000001a87877221 */ /* 0x000fe20000010000 */
[----:B------:R-:W-:Y:S01]  /*26e0*/  FFMA.FTZ R3, R59, R62, R2 ;  /* 0x0000003e3b037223 */ /* 0x000fe20000010002 */
[--C-:B------:R-:W-:Y:S01]  /*26f0*/  FADD.FTZ R130, R155, R26.reuse ;  /* 0x0000001a9b827221 */ /* 0x100fe20000010000 */
[--C-:B------:R-:W-:Y:S01]  /*2700*/  FADD.FTZ R133, R157, R26.reuse ;  /* 0x0000001a9d857221 */ /* 0x100fe20000010000 */
[----:B-1----:R-:W-:Y:S01]  /*2710*/  UISETP.GE.AND UP0, UPT, UR8, 0x1, UPT ;  /* 0x000000010800788c */ /* 0x002fe2000bf06270 */
        /* <DEDUP_REMOVED lines=14> */
[----:B------:R-:W-:Y:S01]  /*2800*/  FADD.FTZ R119, R179, R26 ;  /* 0x0000001ab3777221 */ /* 0x000fe20000010000 */
        /* <DEDUP_REMOVED lines=20> */
[----:B------:R-:W-:Y:S01]  /*2950*/  FMUL.FTZ R102, R85, R27 ;  /* 0x0000001b55667220 */ /* 0x000fe20000410000 */
        /* <DEDUP_REMOVED lines=8> */
[----:B------:R-:W-:Y:S01]  /*29e0*/  HFMA2 R151, -RZ, RZ, 0, 0 ;  /* 0x00000000ff977431 */ /* 0x000fe200000001ff */
[----:B------:R-:W-:Y:S01]  /*29f0*/  IADD3 R188, PT, PT, R22, UR6, RZ ;  /* 0x0000000616bc7c10 */ /* 0x000fe2000fffe0ff */
        /* <DEDUP_REMOVED lines=19> */
[----:B------:R-:W-:Y:S01]  /*2b30*/  IADD3.X R19, PT, PT, RZ, R51, RZ, P1, !PT ;  /* 0x00000033ff137210 */ /* 0x000fe20000ffe4ff */
[----:B------:R-:W-:Y:S01]  /*2b40*/  ULOP3.LUT UR46, UR8, 0x100, URZ, 0xc0, !UPT ;  /* 0x00000100082e7892 */ /* 0x000fe2000f8ec0ff */
[----:B------:R-:W2:Y:S01]  /*2b50*/  LDCU UR48, c[0x0][0x394] ;  /* 0x00007280ff3077ac */ /* 0x000ea20008000800 */
[----:B------:R-:W3:Y:S01]  /*2b60*/  LDCU UR49, c[0x0][0x38c] ;  /* 0x00007180ff3177ac */ /* 0x000ee20008000800 */
[----:B------:R-:W4:Y:S01]  /*2b70*/  LDCU UR47, c[0x0][0x388] ;  /* 0x00007100ff2f77ac */ /* 0x000f220008000800 */
[----:B------:R-:W0:Y:S01]  /*2b80*/  LDCU.64 UR40, c[0x0][0x3c0] ;  /* 0x00007800ff2877ac */ /* 0x000e220008000a00 */
[----:B------:R-:W0:Y:S01]  /*2b90*/  LDCU.64 UR42, c[0x0][0x3a8] ;  /* 0x00007500ff2a77ac */ /* 0x000e220008000a00 */
[----:B------:R-:W0:Y:S01]  /*2ba0*/  LDCU.64 UR44, c[0x0][0x540] ;  /* 0x0000a800ff2c77ac */ /* 0x000e220008000a00 */
[----:B------:R-:W0:Y:S01]  /*2bb0*/  LDCU.128 UR32, c[0x0][0x440] ;  /* 0x00008800ff2077ac */ /* 0x000e220008000c00 */
[----:B------:R-:W-:-:S05]  /*2bc0*/  UMOV UR8, URZ ;  /* 0x000000ff00087c82 */ /* 0x000fca0008000000 */
.L_x_7726:
        /* <DEDUP_REMOVED lines=11> */
[----:B------:R-:W5:Y:S04]  /*2c80*/  LDG.E.128 R4, desc[UR36][R12.64] ;  /* 0x000000240c047981 */ /* 0x000f68000c1e1d00 */
[----:B--2---:R-:W2:Y:S01]  /*2c90*/  LDG.E.128 R8, desc[UR36][R12.64+0x200] ;  /* 0x000200240c087981 */ /* 0x004ea2000c1e1d00 */
[----:B------:R-:W-:Y:S02]  /*2ca0*/  MOV R2, UR11 ;  /* 0x0000000b00027c02 */ /* 0x000fe40008000f00 */
[----:B------:R-:W-:Y:S01]  /*2cb0*/  MOV R3, UR10 ;  /* 0x0000000a00037c02 */ /* 0x000fe20008000f00 */
[----:B------:R-:W-:Y:S01]  /*2cc0*/  UMOV UR10, UR20 ;  /* 0x00000014000a7c82 */ /* 0x000fe20008000000 */
[----:B------:R-:W-:-:S02]  /*2cd0*/  UMOV UR11, UR25 ;  /* 0x00000019000b7c82 */ /* 0x000fc40008000000 */
[----:B------:R-:W-:Y:S01]  /*2ce0*/  UIMAD.WIDE.U32 UR10, UR8, UR40, UR10 ;  /* 0x00000028080a72a5 */ /* 0x000fe2000f8e000a */
[----:B------:R-:W3:Y:S03]  /*2cf0*/  LDG.E R152, desc[UR36][R2.64] ;  /* 0x0000002402987981 */ /* 0x000ee6000c1e1900 */
[----:B------:R-:W-:Y:S02]  /*2d00*/  UIMAD UR9, UR8, UR41, UR11 ;  /* 0x00000029080972a4 */ /* 0x000fe4000f8e020b */
[----:B------:R-:W-:-:S04]  /*2d10*/  ULEA UR11, UP0, UR10, UR34, 0x2 ;  /* 0x000000220a0b7291 */ /* 0x000fc8000f8010ff */
[----:B------:R-:W-:Y:S02]  /*2d20*/  ULEA.HI.X UR10, UR10, UR35, UR9, 0x2, UP0 ;  /* 0x000000230a0a7291 */ /* 0x000fe400080f1409 */
[----:B------:R-:W-:-:S04]  /*2d30*/  MOV R24, UR11 ;  /* 0x0000000b00187c02 */ /* 0x000fc80008000f00 */
[----:B------:R-:W-:-:S05]  /*2d40*/  MOV R25, UR10 ;  /* 0x0000000a00197c02 */ /* 0x000fca0008000f00 */
[----:B----4-:R0:W4:Y:S01]  /*2d50*/  LDG.E R24, desc[UR36][R24.64] ;  /* 0x0000002418187981 */ /* 0x010122000c1e1900 */
[----:B-1----:R-:W1:Y:S01]  /*2d60*/  S2UR UR10, SR_CgaCtaId ;  /* 0x00000000000a79c3 */ /* 0x002e620000008800 */
[C---:B------:R-:W-:Y:S01]  /*2d70*/  ISETP.NE.AND P2, PT, R22.reuse, RZ, PT ;  /* 0x000000ff1600720c */ /* 0x040fe20003f45270 */
[----:B------:R-:W-:Y:S01]  /*2d80*/  UMOV UR9, 0x400 ;  /* 0x0000040000097882 */ /* 0x000fe20000000000 */
[----:B------:R-:W-:Y:S01]  /*2d90*/  ISETP.NE.AND P1, PT, R22, 0x1f, PT ;  /* 0x0000001f1600780c */ /* 0x000fe20003f25270 */
[----:B------:R-:W-:Y:S01]  /*2da0*/  BSSY.RECONVERGENT B0, `(.L_x_7689) ;  /* 0x000006a000007945 */ /* 0x000fe20003800200 */
[----:B-1----:R-:W-:Y:S01]  /*2db0*/  ULEA UR10, UR10, UR9, 0x18 ;  /* 0x000000090a0a7291 */ /* 0x002fe2000f8ec0ff */
[----:B-----5:R-:W-:Y:S04]  /*2dc0*/  STS.128 [R53], R4 ;  /* 0x0000000435007388 */ /* 0x020fe80000000c00 */
[----:B--2---:R1:W-:Y:S01]  /*2dd0*/  STS.128 [R53+0x200], R8 ;  /* 0x0002000835007388 */ /* 0x0043e20000000c00 */
        /* <DEDUP_REMOVED lines=17> */
[----:B------:R-:W1:Y:S01]  /*2ef0*/  MUFU.EX2 R8, R154 ;  /* 0x0000009a00087308 */ /* 0x000e620000000800 */
[----:B0-----:R-:W-:Y:S01]  /*2f00*/  MOV R3, UR8 ;  /* 0x0000000800037c02 */ /* 0x001fe20008000f00 */
[-C--:B------:R-:W-:Y:S01]  /*2f10*/  FMUL.FTZ R155, R130, R2.reuse ;  /* 0x00000002829b7220 */ /* 0x080fe20000410000 */
[-C--:B------:R-:W-:Y:S01]  /*2f20*/  FMUL.FTZ R158, R124, R2.reuse ;  /* 0x000000027c9e7220 */ /* 0x080fe20000410000 */
[----:B------:R-:W0:Y:S01]  /*2f30*/  MUFU.EX2 R10, R10 ;  /* 0x0000000a000a7308 */ /* 0x000e220000000800 */
[----:B------:R-:W-:Y:S01]  /*2f40*/  IADD3 R3, PT, PT, R3, UR46, RZ ;  /* 0x0000002e03037c10 */ /* 0x000fe2000fffe0ff */
[-C--:B------:R-:W-:Y:S01]  /*2f50*/  FMUL.FTZ R162, R120, R2.reuse ;  /* 0x0000000278a27220 */ /* 0x080fe20000410000 */
[----:B------:R-:W-:Y:S01]  /*2f60*/  @P2 IADD3 R3, PT, PT, R22, 0x200, RZ ;  /* 0x0000020016032810 */ /* 0x000fe20007ffe0ff */
[----:B------:R-:W0:Y:S01]  /*2f70*/  MUFU.EX2 R11, R11 ;  /* 0x0000000b000b7308 */ /* 0x000e220000000800 */
[----:B------:R-:W-:-:S02]  /*2f80*/  FMUL.FTZ R164, R121, R2 ;  /* 0x0000000279a47220 */ /* 0x000fc40000410000 */
[----:B------:R-:W-:Y:S01]  /*2f90*/  LEA R3, R3, UR10, 0x2 ;  /* 0x0000000a03037c11 */ /* 0x000fe2000f8e10ff */
[----:B------:R-:W0:Y:S04]  /*2fa0*/  MUFU.EX2 R156, R156 ;  /* 0x0000009c009c7308 */ /* 0x000e280000000800 */
[----:B------:R-:W0:Y:S01]  /*2fb0*/  MUFU.EX2 R165, R165 ;  /* 0x000000a500a57308 */ /* 0x000e220000000800 */
[----:B-1----:R1:W-:Y:S03]  /*2fc0*/  STS [R3+0xea8], R160 ;  /* 0x000ea8a003007388 */ /* 0x0023e60000000800 */
[----:B------:R-:W0:Y:S01]  /*2fd0*/  MUFU.EX2 R169, R169 ;  /* 0x000000a900a97308 */ /* 0x000e220000000800 */
[----:B--2---:R-:W-:-:S02]  /*2fe0*/  HADD2.F32 R179, -RZ, R14.H0_H0 ;  /* 0x2000000effb37230 */ /* 0x004fc40000004100 */
[----:B------:R-:W-:Y:S02]  /*2ff0*/  HADD2.F32 R173, -RZ, R14.H1_H1 ;  /* 0x3000000effad7230 */ /* 0x000fe40000004100 */
[----:B------:R-:W-:Y:S01]  /*3000*/  FMUL.FTZ R14, R123, R2 ;  /* 0x000000027b0e7220 */ /* 0x000fe20000410000 */
[--C-:B------:R-:W-:Y:S01]  /*3010*/  HADD2.F32 R181, -RZ, R12.reuse.H0_H0 ;  /* 0x2000000cffb57230 */ /* 0x100fe20000004100 */
[----:B------:R-:W2:Y:S01]  /*3020*/  MUFU.EX2 R154, R157 ;  /* 0x0000009d009a7308 */ /* 0x000ea20000000800 */
[----:B------:R-:W-:Y:S02]  /*3030*/  HADD2.F32 R185, -RZ, R12.H1_H1 ;  /* 0x3000000cffb97230 */ /* 0x000fe40000004100 */
[----:B----4-:R-:W-:Y:S01]  /*3040*/  FMUL.FTZ R195, R24, R173 ;  /* 0x000000ad18c37220 */ /* 0x010fe20000410000 */
[----:B------:R-:W-:Y:S01]  /*3050*/  HADD2.F32 R183, -RZ, R13.H1_H1 ;  /* 0x3000000dffb77230 */ /* 0x000fe20000004100 */
[----:B------:R-:W4:Y:S01]  /*3060*/  MUFU.EX2 R14, R14 ;  /* 0x0000000e000e7308 */ /* 0x000f220000000800 */
[----:B---3--:R-:W-:-:S02]  /*3070*/  HADD2.F32 R189, -RZ, R5.H0_H0 ;  /* 0x20000005ffbd7230 */ /* 0x008fc40000004100 */
[C---:B------:R-:W-:Y:S01]  /*3080*/  FMUL.FTZ R167, R24.reuse, R185 ;  /* 0x000000b918a77220 */ /* 0x040fe20000410000 */
[----:B------:R-:W-:Y:S01]  /*3090*/  HADD2.F32 R163, -RZ, R5.H1_H1 ;  /* 0x30000005ffa37230 */ /* 0x000fe20000004100 */
[----:B------:R3:W0:Y:S01]  /*30a0*/  MUFU.EX2 R157, R159 ;  /* 0x0000009f009d7308 */ /* 0x0006220000000800 */
[----:B------:R-:W-:Y:S02]  /*30b0*/  HADD2.F32 R187, -RZ, R13.H0_H0 ;  /* 0x2000000dffbb7230 */ /* 0x000fe40000004100 */
[C---:B------:R-:W-:Y:S01]  /*30c0*/  FMUL.FTZ R13, R24.reuse, R181 ;  /* 0x000000b5180d7220 */ /* 0x040fe20000410000 */
[----:B------:R-:W-:Y:S01]  /*30d0*/  HADD2.F32 R175, -RZ, R15.H1_H1 ;  /* 0x3000000fffaf7230 */ /* 0x000fe20000004100 */
[----:B------:R5:W0:Y:S01]  /*30e0*/  MUFU.EX2 R12, R161 ;  /* 0x000000a1000c7308 */ /* 0x000a220000000800 */
[----:B------:R-:W-:Y:S02]  /*30f0*/  HADD2.F32 R5, -RZ, R7.H0_H0 ;  /* 0x20000007ff057230 */ /* 0x000fe40000004100 */
[----:B------:R-:W-:Y:S01]  /*3100*/  FMUL.FTZ R171, R24, R183 ;  /* 0x000000b718ab7220 */ /* 0x000fe20000410000 */
[----:B------:R-:W-:Y:S01]  /*3110*/  HADD2.F32 R177, -RZ, R15.H0_H0 ;  /* 0x2000000fffb17230 */ /* 0x000fe20000004100 */
[----:B------:R-:W0:Y:S01]  /*3120*/  MUFU.EX2 R9, R155 ;  /* 0x0000009b00097308 */ /* 0x000e220000000800 */
[----:B------:R-:W-:-:S02]  /*3130*/  HADD2.F32 R191, -RZ, R4.H0_H0 ;  /* 0x20000004ffbf7230 */ /* 0x000fc40000004100 */
[C---:B------:R-:W-:Y:S01]  /*3140*/  FMUL.FTZ R197, R24.reuse, R175 ;  /* 0x000000af18c57220 */ /* 0x040fe20000410000 */
[----:B------:R-:W-:Y:S01]  /*3150*/  HADD2.F32 R193, -RZ, R4.H1_H1 ;  /* 0x30000004ffc17230 */ /* 0x000fe20000004100 */
[----:B------:R2:W0:Y:S01]  /*3160*/  MUFU.EX2 R155, R158 ;  /* 0x0000009e009b7308 */ /* 0x0004220000000800 */
[--C-:B---3--:R-:W-:Y:S02]  /*3170*/  HADD2.F32 R159, -RZ, R6.reuse.H0_H0 ;  /* 0x20000006ff9f7230 */ /* 0x108fe40000004100 */
[----:B------:R-:W-:Y:S01]  /*3180*/  FMUL.FTZ R166, R24, R191 ;  /* 0x000000bf18a67220 */ /* 0x000fe20000410000 */
[----:B-----5:R-:W-:Y:S01]  /*3190*/  HADD2.F32 R161, -RZ, R6.H1_H1 ;  /* 0x30000006ffa17230 */ /* 0x020fe20000004100 */
[----:B------:R3:W0:Y:S01]  /*31a0*/  MUFU.EX2 R15, R162 ;  /* 0x000000a2000f7308 */ /* 0x0006220000000800 */
[----:B------:R-:W-:Y:S02]  /*31b0*/  HADD2.F32 R7, -RZ, R7.H1_H1 ;  /* 0x30000007ff077230 */ /* 0x000fe40000004100 */
[----:B------:R-:W-:Y:S01]  /*31c0*/  FMUL.FTZ R6, R0, R13 ;  /* 0x0000000d00067220 */ /* 0x000fe20000410000 */
[C---:B-1----:R-:W-:Y:S01]  /*31d0*/  FMUL.FTZ R3, R24.reuse, R193 ;  /* 0x000000c118037220 */ /* 0x042fe20000410000 */
[----:B------:R1:W0:Y:S01]  /*31e0*/  MUFU.EX2 R4, R164 ;  /* 0x000000a400047308 */ /* 0x0002220000000800 */
[C---:B--2---:R-:W-:Y:S01]  /*31f0*/  FMUL.FTZ R158, R24.reuse, R187 ;  /* 0x000000bb189e7220 */ /* 0x044fe20000410000 */
[C---:B------:R-:W-:Y:S01]  /*3200*/  FMUL.FTZ R168, R24.reuse, R189 ;  /* 0x000000bd18a87220 */ /* 0x040fe20000410000 */
[C---:B------:R-:W-:Y:S01]  /*3210*/  FMUL.FTZ R199, R24.reuse, R163 ;  /* 0x000000a318c77220 */ /* 0x040fe20000410000 */
[C---:B------:R-:W-:Y:S01]  /*3220*/  FMUL.FTZ R170, R24.reuse, R159 ;  /* 0x0000009f18aa7220 */ /* 0x040fe20000410000 */
[C---:B---3--:R-:W-:Y:S01]  /*3230*/  FMUL.FTZ R162, R24.reuse, R179 ;  /* 0x000000b318a27220 */ /* 0x048fe20000410000 */
[C---:B------:R-:W-:Y:S01]  /*3240*/  FMUL.FTZ R201, R24.reuse, R161 ;  /* 0x000000a118c97220 */ /* 0x040fe20000410000 */
[C---:B------:R-:W-:Y:S01]  /*3250*/  FMUL.FTZ R172, R24.reuse, R5 ;  /* 0x0000000518ac7220 */ /* 0x040fe20000410000 */
[C---:B------:R-:W-:Y:S01]  /*3260*/  FMUL.FTZ R174, R24.reuse, R7 ;  /* 0x0000000718ae7220 */ /* 0x040fe20000410000 */
        /* <DEDUP_REMOVED lines=17> */
[----:B0---4-:R-:W-:Y:S05]  /*3380*/  @P1 BRA `(.L_x_7690) ;  /* 0x0000000000241947 */ /* 0x011fea0003800000 */
        /* <DEDUP_REMOVED lines=9> */
.L_x_7690:
[----:B------:R-:W-:-:S06]  /*3420*/  LEA R176, R22, UR10, 0x2 ;  /* 0x0000000a16b07c11 */ /* 0x000fcc000f8e10ff */
[----:B------:R-:W0:Y:S02]  /*3430*/  LDS R176, [R176+0x16ac] ;  /* 0x0016ac00b0b07984 */ /* 0x000e240000000800 */
.L_x_7691:
[----:B------:R-:W-:Y:S05]  /*3440*/  BSYNC.RECONVERGENT B0 ;  /* 0x0000000000007941 */ /* 0x000fea0003800200 */
.L_x_7689:
[----:B------:R-:W2:Y:S01]  /*3450*/  @P0 LDC R3, c[0x0][0x38c] ;  /* 0x0000e300ff030b82 */ /* 0x000ea20000000800 */
[----:B------:R-:W-:Y:S01]  /*3460*/  MOV R2, UR22 ;  /* 0x0000001600027c02 */ /* 0x000fe20008000f00 */
[----:B------:R-:W-:Y:S01]  /*3470*/  HFMA2 R178, -RZ, RZ, 0, 0 ;  /* 0x00000000ffb27431 */ /* 0x000fe200000001ff */
[----:B------:R-:W-:Y:S02]  /*3480*/  MOV R203, 0x8 ;  /* 0x0000000800cb7802 */ /* 0x000fe40000000f00 */
[----:B------:R-:W-:-:S05]  /*3490*/  @P0 IADD3 R2, PT, PT, R2, -0x2, RZ ;  /* 0xfffffffe02020810 */ /* 0x000fca0007ffe0ff */
[----:B--2---:R-:W-:-:S04]  /*34a0*/  @P0 IMAD R2, R2, R3, UR8 ;  /* 0x0000000802020e24 */ /* 0x004fc8000f8e0203 */
[----:B------:R-:W-:-:S05]  /*34b0*/  @P0 IMAD.WIDE R2, R2, R203, UR4 ;  /* 0x0000000402020e25 */ /* 0x000fca000f8e02cb */
[----:B------:R2:W3:Y:S01]  /*34c0*/  @P0 LDG.E R178, desc[UR36][R2.64+0x4] ;  /* 0x0000042402b20981 */ /* 0x0004e2000c1e1900 */
[-C--:B------:R-:W-:Y:S01]  /*34d0*/  FFMA.FTZ R180, R101, R25.reuse, R100 ;  /* 0x0000001965b47223 */ /* 0x080fe20000010064 */
[----:B------:R-:W-:Y:S01]  /*34e0*/  FMUL.FTZ R203, R160, R25 ;  /* 0x00000019a0cb7220 */ /* 0x000fe20000410000 */
[----:B01----:R-:W-:Y:S01]  /*34f0*/  FMUL.FTZ R205, R169, R176 ;  /* 0x000000b0a9cd7220 */ /* 0x003fe20000410000 */
[----:B------:R-:W-:Y:S01]  /*3500*/  ISETP.GE.AND P1, PT, R52, 0x1, PT ;  /* 0x000000013400780c */ /* 0x000fe20003f26270 */
[----:B------:R-:W-:Y:S01]  /*3510*/  FFMA.FTZ R180, R8, R180, R99 ;  /* 0x000000b408b47223 */ /* 0x000fe20000010063 */
[----:B------:R-:W-:Y:S01]  /*3520*/  ISETP.NE.AND P3, PT, R153, 0x1f, PT ;  /* 0x0000001f9900780c */ /* 0x000fe20003f65270 */
[----:B------:R-:W-:Y:S01]  /*3530*/  FMUL.FTZ R184, R4, R205 ;  /* 0x000000cd04b87220 */ /* 0x000fe20000410000 */
[----:B------:R-:W-:Y:S01]  /*3540*/  UISETP.GE.AND UP0, UPT, UR22, UR48, UPT ;  /* 0x000000301600728c */ /* 0x000fe2000bf06270 */
[----:B------:R-:W-:Y:S01]  /*3550*/  FFMA.FTZ R180, R9, R180, R98 ;  /* 0x000000b409b47223 */ /* 0x000fe20000010062 */
[----:B------:R-:W-:Y:S01]  /*3560*/  ULEA UR9, UR8, UR10, 0x3 ;  /* 0x0000000a08097291 */ /* 0x000fe2000f8e18ff */
[----:B------:R-:W-:Y:S01]  /*3570*/  FMUL.FTZ R205, R165, R184 ;  /* 0x000000b8a5cd7220 */ /* 0x000fe20000410000 */
[----:B------:R-:W-:Y:S01]  /*3580*/  ISETP.NE.AND P4, PT, R22, RZ, PT ;  /* 0x000000ff1600720c */ /* 0x000fe20003f85270 */
[----:B------:R-:W-:Y:S01]  /*3590*/  FFMA.FTZ R180, R10, R180, R97 ;  /* 0x000000b40ab47223 */ /* 0x000fe20000010061 */
[----:B------:R-:W-:Y:S01]  /*35a0*/  BSSY.RECONVERGENT B0, `(.L_x_7692) ;  /* 0x0000102000007945 */ /* 0x000fe20003800200 */
[----:B------:R-:W-:-:S02]  /*35b0*/  FMUL.FTZ R184, R14, R205 ;  /* 0x000000cd0eb87220 */ /* 0x000fc40000410000 */
[----:B------:R-:W-:Y:S02]  /*35c0*/  FFMA.FTZ R180, R11, R180, R96 ;  /* 0x000000b40bb47223 */ /* 0x000fe40000010060 */
[----:B------:R-:W-:Y:S02]  /*35d0*/  FMUL.FTZ R205, R15, R184 ;  /* 0x000000b80fcd7220 */ /* 0x000fe40000410000 */
[----:B------:R-:W-:Y:S02]  /*35e0*/  FFMA.FTZ R180, R154, R180, R95 ;  /* 0x000000b49ab47223 */ /* 0x000fe4000001005f */
[----:B------:R-:W-:Y:S02]  /*35f0*/  FMUL.FTZ R184, R12, R205 ;  /* 0x000000cd0cb87220 */ /* 0x000fe40000410000 */
[----:B------:R-:W-:Y:S01]  /*3600*/  FFMA.FTZ R182, R155, R180, R94 ;  /* 0x000000b49bb67223 */ /* 0x000fe2000001005e */
[----:B------:R-:W-:Y:S01]  /*3610*/  FMUL.FTZ R180, R8, R203 ;  /* 0x000000cb08b47220 */ /* 0x000fe20000410000 */
[----:B------:R-:W-:-:S02]  /*3620*/  FMUL.FTZ R205, R157, R184 ;  /* 0x000000b89dcd7220 */ /* 0x000fc40000410000 */
[C---:B------:R-:W-:Y:S01]  /*3630*/  FFMA.FTZ R182, R156.reuse, R182, R93 ;  /* 0x000000b69cb67223 */ /* 0x040fe2000001005d */
[----:B--2---:R-:W-:Y:S01]  /*3640*/  FMUL.FTZ R3, R9, R180 ;  /* 0x000000b409037220 */ /* 0x004fe20000410000 */
        /* <DEDUP_REMOVED lines=16> */
[----:B------:R-:W-:-:S03]  /*3750*/  FMUL.FTZ R2, R156, R3 ;  /* 0x000000039c027220 */ /* 0x000fc60000410000 */
[----:B------:R-:W-:Y:S01]  /*3760*/  FFMA.FTZ R203, R4, R182, R87 ;  /* 0x000000b604cb7223 */ /* 0x000fe20000010057 */
[----:B------:R-:W-:-:S03]  /*3770*/  FMUL.FTZ R3, R157, R2 ;  /* 0x000000029d037220 */ /* 0x000fc60000410000 */
[----:B------:R-:W-:Y:S01]  /*3780*/  FFMA.FTZ R203, R169, R203, R86 ;  /* 0x000000cba9cb7223 */ /* 0x000fe20000010056 */
[----:B------:R-:W-:-:S04]  /*3790*/  FMUL.FTZ R2, R12, R3 ;  /* 0x000000030c027220 */ /* 0x000fc80000410000 */
[----:B------:R-:W0:Y:S01]  /*37a0*/  SHFL.UP PT, R182, R203, 0x1, RZ ;  /* 0x04200000cbb67989 */ /* 0x000e2200000e00ff */
[----:B------:R-:W-:-:S04]  /*37b0*/  FMUL.FTZ R3, R15, R2 ;  /* 0x000000020f037220 */ /* 0x000fc80000410000 */
[----:B------:R-:W-:-:S04]  /*37c0*/  FMUL.FTZ R2, R14, R3 ;  /* 0x000000030e027220 */ /* 0x000fc80000410000 */
[----:B------:R-:W-:-:S04]  /*37d0*/  FMUL.FTZ R3, R165, R2 ;  /* 0x00000002a5037220 */ /* 0x000fc80000410000 */
[----:B------:R-:W-:Y:S01]  /*37e0*/  FMUL.FTZ R2, R4, R3 ;  /* 0x0000000304027220 */ /* 0x000fe20000410000 */
[----:B------:R-:W-:-:S03]  /*37f0*/  FFMA.FTZ R3, R12, R180, R197 ;  /* 0x000000b40c037223 */ /* 0x000fc600000100c5 */
[----:B------:R-:W-:Y:S01]  /*3800*/  FMUL.FTZ R180, R169, R2 ;  /* 0x00000002a9b47220 */ /* 0x000fe20000410000 */
[----:B------:R-:W-:-:S04]  /*3810*/  FFMA.FTZ R2, R157, R3, R166 ;  /* 0x000000039d027223 */ /* 0x000fc800000100a6 */
[----:B------:R-:W1:Y:S01]  /*3820*/  SHFL.UP PT, R3, R180, 0x1, RZ ;  /* 0x04200000b4037989 */ /* 0x000e6200000e00ff */
[----:B------:R-:W-:Y:S01]  /*3830*/  FFMA.FTZ R2, R156, R2, R195 ;  /* 0x000000029c027223 */ /* 0x000fe200000100c3 */
[----:B0-----:R-:W-:-:S03]  /*3840*/  FFMA.FTZ R182, R180, R182, R203 ;  /* 0x000000b6b4b67223 */ /* 0x001fc600000100cb */
[----:B------:R-:W-:Y:S02]  /*3850*/  FFMA.FTZ R2, R155, R2, R164 ;  /* 0x000000029b027223 */ /* 0x000fe400000100a4 */
[----:B------:R-:W-:Y:S01]  /*3860*/  FSEL R203, R203, R182, !P1 ;  /* 0x000000b6cbcb7208 */ /* 0x000fe20004800000 */
[C---:B------:R-:W-:Y:S01]  /*3870*/  FMUL.FTZ R182, R154.reuse, R205 ;  /* 0x000000cd9ab67220 */ /* 0x040fe20000410000 */
[----:B------:R-:W-:-:S03]  /*3880*/  FFMA.FTZ R184, R154, R2, R171 ;  /* 0x000000029ab87223 */ /* 0x000fc600000100ab */
[C---:B------:R-:W-:Y:S01]  /*3890*/  FMUL.FTZ R205, R11.reuse, R182 ;  /* 0x000000b60bcd7220 */ /* 0x040fe20000410000 */
[----:B------:R-:W0:Y:S01]  /*38a0*/  SHFL.UP PT, R2, R203, 0x2, RZ ;  /* 0x04400000cb027989 */ /* 0x000e2200000e00ff */
[----:B------:R-:W-:Y:S02]  /*38b0*/  FFMA.FTZ R184, R11, R184, R162 ;  /* 0x000000b80bb87223 */ /* 0x000fe400000100a2 */
[C---:B------:R-:W-:Y:S02]  /*38c0*/  FMUL.FTZ R182, R10.reuse, R205 ;  /* 0x000000cd0ab67220 */ /* 0x040fe40000410000 */
[----:B------:R-:W-:Y:S02]  /*38d0*/  FFMA.FTZ R184, R10, R184, R167 ;  /* 0x000000b80ab87223 */ /* 0x000fe400000100a7 */
[C---:B------:R-:W-:Y:S02]  /*38e0*/  FMUL.FTZ R205, R9.reuse, R182 ;  /* 0x000000b609cd7220 */ /* 0x040fe40000410000 */
[----:B------:R-:W-:Y:S01]  /*38f0*/  FFMA.FTZ R184, R9, R184, R158 ;  /* 0x000000b809b87223 */ /* 0x000fe2000001009e */
[----:B-1----:R-:W-:Y:S01]  /*3900*/  @P1 FMUL.FTZ R180, R180, R3 ;  /* 0x00000003b4b41220 */ /* 0x002fe20000410000 */
[----:B------:R-:W-:-:S02]  /*3910*/  FMUL.FTZ R186, R8, R205 ;  /* 0x000000cd08ba7220 */ /* 0x000fc40000410000 */
[----:B------:R-:W-:Y:S01]  /*3920*/  FFMA.FTZ R184, R8, R184, R13 ;  /* 0x000000b808b87223 */ /* 0x000fe2000001000d */
[----:B------:R-:W-:Y:S01]  /*3930*/  ISETP.GE.AND P1, PT, R52, 0x2, PT ;  /* 0x000000023400780c */ /* 0x000fe20003f26270 */
[C---:B------:R-:W-:Y:S01]  /*3940*/  FMUL.FTZ R186, R25.reuse, R186 ;  /* 0x000000ba19ba7220 */ /* 0x040fe20000410000 */
[----:B------:R-:W1:Y:S01]  /*3950*/  SHFL.UP PT, R3, R180, 0x2, RZ ;  /* 0x04400000b4037989 */ /* 0x000e6200000e00ff */
[----:B------:R-:W-:-:S03]  /*3960*/  FFMA.FTZ R184, R25, R184, R6 ;  /* 0x000000b819b87223 */ /* 0x000fc60000010006 */
[----:B------:R-:W2:Y:S02]  /*3970*/  SHFL.DOWN PT, R205, R186, 0x1, 0x1f ;  /* 0x08201f00bacd7f89 */ /* 0x000ea400000e0000 */
[----:B------:R-:W-:Y:S01]  /*3980*/  MOV R207, R184 ;  /* 0x000000b800cf7202 */ /* 0x000fe20000000f00 */
[----:B0-----:R-:W-:Y:S01]  /*3990*/  FFMA.FTZ R2, R180, R2, R203 ;  /* 0x00000002b4027223 */ /* 0x001fe200000100cb */
[----:B------:R-:W0:Y:S04]  /*39a0*/  SHFL.DOWN PT, R190, R184, 0x1, 0x1f ;  /* 0x08201f00b8be7f89 */ /* 0x000e2800000e0000 */
[----:B------:R-:W-:-:S05]  /*39b0*/  FSEL R203, R203, R2, !P1 ;  /* 0x00000002cbcb7208 */ /* 0x000fca0004800000 */
[----:B------:R-:W4:Y:S01]  /*39c0*/  SHFL.UP PT, R2, R203, 0x4, RZ ;  /* 0x04800000cb027989 */ /* 0x000f2200000e00ff */
[----:B-1----:R-:W-:Y:S01]  /*39d0*/  @P1 FMUL.FTZ R180, R180, R3 ;  /* 0x00000003b4b41220 */ /* 0x002fe20000410000 */
[----:B------:R-:W-:Y:S01]  /*39e0*/  ISETP.GE.AND P1, PT, R52, 0x4, PT ;  /* 0x000000043400780c */ /* 0x000fe20003f26270 */
[----:B--2---:R-:W-:-:S03]  /*39f0*/  @P3 FMUL.FTZ R182, R205, R186 ;  /* 0x000000bacdb63220 */ /* 0x004fc60000410000 */
[----:B------:R-:W1:Y:S01]  /*3a00*/  SHFL.UP PT, R3, R180, 0x4, RZ ;  /* 0x04800000b4037989 */ /* 0x000e6200000e00ff */
[----:B0-----:R-:W-:Y:S01]  /*3a10*/  @P3 FFMA.FTZ R207, R186, R190, R207 ;  /* 0x000000bebacf3223 */ /* 0x001fe200000100cf */
[----:B------:R-:W-:Y:S02]  /*3a20*/  @P3 MOV R186, R182 ;  /* 0x000000b600ba3202 */ /* 0x000fe40000000f00 */
[----:B------:R-:W-:Y:S02]  /*3a30*/  ISETP.GT.U32.AND P3, PT, R153, 0x1d, PT ;  /* 0x0000001d9900780c */ /* 0x000fe40003f64070 */
[----:B------:R-:W0:Y:S04]  /*3a40*/  SHFL.DOWN PT, R184, R207, 0x2, 0x1f ;  /* 0x08401f00cfb87f89 */ /* 0x000e2800000e0000 */
[----:B------:R-:W2:Y:S01]  /*3a50*/  SHFL.DOWN PT, R205, R186, 0x2, 0x1f ;  /* 0x08401f00bacd7f89 */ /* 0x000ea200000e0000 */
[----:B----4-:R-:W-:-:S05]  /*3a60*/  FFMA.FTZ R2, R180, R2, R203 ;  /* 0x00000002b4027223 */ /* 0x010fca00000100cb */
[----:B------:R-:W-:-:S05]  /*3a70*/  FSEL R203, R203, R2, !P1 ;  /* 0x00000002cbcb7208 */ /* 0x000fca0004800000 */
[----:B------:R-:W4:Y:S01]  /*3a80*/  SHFL.UP PT, R2, R203, 0x8, RZ ;  /* 0x05000000cb027989 */ /* 0x000f2200000e00ff */
[----:B-1----:R-:W-:Y:S01]  /*3a90*/  @P1 FMUL.FTZ R180, R180, R3 ;  /* 0x00000003b4b41220 */ /* 0x002fe20000410000 */
[----:B------:R-:W-:-:S04]  /*3aa0*/  ISETP.GE.AND P1, PT, R52, 0x8, PT ;  /* 0x000000083400780c */ /* 0x000fc80003f26270 */
[----:B------:R-:W1:Y:S01]  /*3ab0*/  SHFL.UP PT, R3, R180, 0x8, RZ ;  /* 0x05000000b4037989 */ /* 0x000e6200000e00ff */
[C---:B0-----:R-:W-:Y:S01]  /*3ac0*/  @!P3 FFMA.FTZ R207, R186.reuse, R184, R207 ;  /* 0x000000b8bacfb223 */ /* 0x041fe200000100cf */
[----:B--2---:R-:W-:-:S04]  /*3ad0*/  @!P3 FMUL.FTZ R182, R186, R205 ;  /* 0x000000cdbab6b220 */ /* 0x004fc80000410000 */
[----:B------:R-:W0:Y:S01]  /*3ae0*/  SHFL.DOWN PT, R184, R207, 0x4, 0x1f ;  /* 0x08801f00cfb87f89 */ /* 0x000e2200000e0000 */
[----:B------:R-:W-:Y:S02]  /*3af0*/  @!P3 MOV R186, R182 ;  /* 0x000000b600bab202 */ /* 0x000fe40000000f00 */
[----:B------:R-:W-:-:S03]  /*3b00*/  ISETP.GE.AND P3, PT, R52, 0x10, PT ;  /* 0x000000103400780c */ /* 0x000fc60003f66270 */
[----:B------:R-:W2:Y:S01]  /*3b10*/  SHFL.DOWN PT, R209, R186, 0x4, 0x1f ;  /* 0x08801f00bad17f89 */ /* 0x000ea200000e0000 */
[----:B----4-:R-:W-:-:S05]  /*3b20*/  FFMA.FTZ R2, R180, R2, R203 ;  /* 0x00000002b4027223 */ /* 0x010fca00000100cb */
[----:B------:R-:W-:Y:S01]  /*3b30*/  FSEL R205, R203, R2, !P1 ;  /* 0x00000002cbcd7208 */ /* 0x000fe20004800000 */
[----:B-1----:R-:W-:Y:S01]  /*3b40*/  @P1 FMUL.FTZ R180, R180, R3 ;  /* 0x00000003b4b41220 */ /* 0x002fe20000410000 */
[----:B------:R-:W-:-:S03]  /*3b50*/  ISETP.GT.U32.AND P1, PT, R153, 0x1b, PT ;  /* 0x0000001b9900780c */ /* 0x000fc60003f24070 */
[----:B------:R-:W1:Y:S04]  /*3b60*/  SHFL.UP PT, R2, R205, 0x10, RZ ;  /* 0x06000000cd027989 */ /* 0x000e6800000e00ff */
[----:B------:R-:W4:Y:S06]  /*3b70*/  SHFL.UP PT, R3, R180, 0x10, RZ ;  /* 0x06000000b4037989 */ /* 0x000f2c00000e00ff */
[C---:B0-----:R-:W-:Y:S01]  /*3b80*/  @!P1 FFMA.FTZ R207, R186.reuse, R184, R207 ;  /* 0x000000b8bacf9223 */ /* 0x041fe200000100cf */
[----:B--2---:R-:W-:-:S04]  /*3b90*/  @!P1 FMUL.FTZ R182, R186, R209 ;  /* 0x000000d1bab69220 */ /* 0x004fc80000410000 */
[----:B------:R-:W0:Y:S01]  /*3ba0*/  SHFL.DOWN PT, R184, R207, 0x8, 0x1f ;  /* 0x09001f00cfb87f89 */ /* 0x000e2200000e0000 */
[----:B------:R-:W-:Y:S02]  /*3bb0*/  @!P1 MOV R186, R182 ;  /* 0x000000b600ba9202 */ /* 0x000fe40000000f00 */
[----:B------:R-:W-:-:S03]  /*3bc0*/  PLOP3.LUT P1, PT, PT, PT, UP0, 0x80, 0x8 ;  /* 0x000000000008781c */ /* 0x000fc60003f2f008 */
[----:B------:R-:W2:Y:S01]  /*3bd0*/  SHFL.DOWN PT, R203, R186, 0x8, 0x1f ;  /* 0x09001f00bacb7f89 */ /* 0x000ea200000e0000 */
[----:B-1----:R-:W-:Y:S01]  /*3be0*/  FFMA.FTZ R2, R180, R2, R205 ;  /* 0x00000002b4027223 */ /* 0x002fe200000100cd */
[----:B------:R-:W-:Y:S01]  /*3bf0*/  ISETP.NE.OR P1, PT, R22, RZ, P1 ;  /* 0x000000ff1600720c */ /* 0x000fe20000f25670 */
[----:B----4-:R-:W-:-:S03]  /*3c00*/  @P3 FMUL.FTZ R180, R180, R3 ;  /* 0x00000003b4b43220 */ /* 0x010fc60000410000 */
        /* <DEDUP_REMOVED lines=8> */
[C---:B0-----:R-:W-:Y:S01]  /*3c90*/  @!P3 FFMA.FTZ R207, R186.reuse, R184, R207 ;  /* 0x000000b8bacfb223 */ /* 0x041fe200000100cf */
[----:B--2---:R-:W-:-:S04]  /*3ca0*/  @!P3 FMUL.FTZ R182, R186, R203 ;  /* 0x000000cbbab6b220 */ /* 0x004fc80000410000 */
[----:B------:R-:W0:Y:S01]  /*3cb0*/  SHFL.DOWN PT, R184, R207, 0x10, 0x1f ;  /* 0x0a001f00cfb87f89 */ /* 0x000e2200000e0000 */
[----:B------:R-:W-:-:S05]  /*3cc0*/  @!P3 MOV R186, R182 ;  /* 0x000000b600bab202 */ /* 0x000fca0000000f00 */
[----:B------:R-:W1:Y:S01]  /*3cd0*/  SHFL.DOWN PT, R209, R186, 0x10, 0x1f ;  /* 0x0a001f00bad17f89 */ /* 0x000e6200000e0000 */
[----:B0-----:R-:W-:-:S05]  /*3ce0*/  @!P1 FFMA.FTZ R207, R186, R184, R207 ;  /* 0x000000b8bacf9223 */ /* 0x001fca00000100cf */
[----:B------:R-:W-:Y:S01]  /*3cf0*/  SHFL.DOWN PT, R192, R207, 0x1, 0x1f ;  /* 0x08201f00cfc07f89 */ /* 0x000fe200000e0000 */
[----:B-1----:R-:W-:-:S03]  /*3d00*/  @!P1 FMUL.FTZ R182, R186, R209 ;  /* 0x000000d1bab69220 */ /* 0x002fc60000410000 */
[----:B------:R-:W-:Y:S02]  /*3d10*/  SHFL.IDX PT, R190, R207, RZ, 0x1f ;  /* 0x00001fffcfbe7589 */ /* 0x000fe400000e0000 */
[----:B------:R-:W-:Y:S02]  /*3d20*/  @!P1 MOV R186, R182 ;  /* 0x000000b600ba9202 */ /* 0x000fe40000000f00 */
[----:B------:R-:W-:Y:S01]  /*3d30*/  ISETP.NE.AND P1, PT, R22, 0x1f, PT ;  /* 0x0000001f1600780c */ /* 0x000fe20003f25270 */
[----:B---3--:R-:W0:Y:S02]  /*3d40*/  SHFL.IDX PT, R178, R178, RZ, 0x1f ;  /* 0x00001fffb2b27589 */ /* 0x008e2400000e0000 */
[----:B0-----:R-:W-:Y:S02]  /*3d50*/  @P2 FFMA.FTZ R178, R180, R178, R205 ;  /* 0x000000b2b4b22223 */ /* 0x001fe400000100cd */
[----:B------:R-:W-:Y:S02]  /*3d60*/  SHFL.IDX PT, R205, R3, RZ, 0x1f ;  /* 0x00001fff03cd7589 */ /* 0x000fe400000e0000 */
[----:B------:R-:W-:-:S04]  /*3d70*/  FFMA.FTZ R180, R160, R178, R101 ;  /* 0x000000b2a0b47223 */ /* 0x000fc80000010065 */
[-C--:B------:R-:W-:Y:S01]  /*3d80*/  FMUL.FTZ R181, R181, R180.reuse ;  /* 0x000000b4b5b57220 */ /* 0x080fe20000410000 */
[----:B------:R-:W-:-:S03]  /*3d90*/  FFMA.FTZ R203, R25, R180, R100 ;  /* 0x000000b419cb7223 */ /* 0x000fc60000010064 */
[----:B------:R-:W-:Y:S01]  /*3da0*/  FFMA.FTZ R181, R0, R181, RZ ;  /* 0x000000b500b57223 */ /* 0x000fe200000100ff */
[-C--:B------:R-:W-:Y:S01]  /*3db0*/  FMUL.FTZ R185, R185, R203.reuse ;  /* 0x000000cbb9b97220 */ /* 0x080fe20000410000 */
[----:B------:R-:W-:-:S03]  /*3dc0*/  FFMA.FTZ R160, R8, R203, R99 ;  /* 0x000000cb08a07223 */ /* 0x000fc60000010063 */
[----:B------:R-:W-:Y:S01]  /*3dd0*/  FFMA.FTZ R178, R56, R185, R181 ;  /* 0x000000b938b27223 */ /* 0x000fe200000100b5 */
[-C--:B------:R-:W-:Y:S01]  /*3de0*/  FMUL.FTZ R187, R187, R160.reuse ;  /* 0x000000a0bbbb7220 */ /* 0x080fe20000410000 */
[----:B------:R-:W-:Y:S01]  /*3df0*/  FFMA.FTZ R181, R9, R160, R98 ;  /* 0x000000a009b57223 */ /* 0x000fe20000010062 */
[----:B------:R-:W0:Y:S02]  /*3e00*/  SHFL.IDX PT, R185, R186, RZ, 0x1f ;  /* 0x00001fffbab97589 */ /* 0x000e2400000e0000 */
[----:B------:R-:W-:Y:S01]  /*3e10*/  FFMA.FTZ R187, R57, R187, R178 ;  /* 0x000000bb39bb7223 */ /* 0x000fe200000100b2 */
[-C--:B------:R-:W-:Y:S01]  /*3e20*/  FMUL.FTZ R183, R183, R181.reuse ;  /* 0x000000b5b7b77220 */ /* 0x080fe20000410000 */
[----:B------:R-:W-:-:S03]  /*3e30*/  FFMA.FTZ R178, R10, R181, R97 ;  /* 0x000000b50ab27223 */ /* 0x000fc60000010061 */
[----:B------:R-:W-:Y:S01]  /*3e40*/  FFMA.FTZ R182, R58, R183, R187 ;  /* 0x000000b73ab67223 */ /* 0x000fe200000100bb */
[-C--:B------:R-:W-:Y:S01]  /*3e50*/  FMUL.FTZ R183, R179, R178.reuse ;  /* 0x000000b2b3b77220 */ /* 0x080fe20000410000 */
[----:B------:R-:W1:Y:S01]  /*3e60*/  SHFL.DOWN PT, R187, R186, 0x1, 0x1f ;  /* 0x08201f00babb7f89 */ /* 0x000e6200000e0000 */
[----:B------:R-:W-:Y:S02]  /*3e70*/  FFMA.FTZ R179, R11, R178, R96 ;  /* 0x000000b20bb37223 */ /* 0x000fe40000010060 */
[----:B------:R-:W-:Y:S02]  /*3e80*/  FFMA.FTZ R183, R59, R183, R182 ;  /* 0x000000b73bb77223 */ /* 0x000fe400000100b6 */
[-C--:B------:R-:W-:Y:S01]  /*3e90*/  FMUL.FTZ R173, R173, R179.reuse ;  /* 0x000000b3adad7220 */ /* 0x080fe20000410000 */
[-C--:B------:R-:W-:Y:S01]  /*3ea0*/  FFMA.FTZ R182, R154, R179.reuse, R95 ;  /* 0x000000b39ab67223 */ /* 0x080fe2000001005f */
[----:B------:R-:W-:Y:S02]  /*3eb0*/  FMUL.FTZ R207, R24, R179 ;  /* 0x000000b318cf7220 */ /* 0x000fe40000410000 */
[C---:B------:R-:W-:Y:S01]  /*3ec0*/  FFMA.FTZ R184, R76.reuse, R173, R183 ;  /* 0x000000ad4cb87223 */ /* 0x040fe200000100b7 */
[-C--:B------:R-:W-:Y:S01]  /*3ed0*/  FMUL.FTZ R173, R177, R182.reuse ;  /* 0x000000b6b1ad7220 */ /* 0x080fe20000410000 */
[----:B------:R-:W-:Y:S01]  /*3ee0*/  FFMA.FTZ R177, R155, R182, R94 ;  /* 0x000000b69bb17223 */ /* 0x000fe2000001005e */
[----:B------:R-:W-:-:S02]  /*3ef0*/  FMUL.FTZ R207, R76, R207 ;  /* 0x000000cf4ccf7220 */ /* 0x000fc40000410000 */
[----:B------:R-:W-:Y:S01]  /*3f00*/  FFMA.FTZ R173, R75, R173, R184 ;  /* 0x000000ad4bad7223 */ /* 0x000fe200000100b8 */
[-C--:B------:R-:W-:Y:S01]  /*3f10*/  FMUL.FTZ R175, R175, R177.reuse ;  /* 0x000000b1afaf7220 */ /* 0x080fe20000410000 */
[----:B------:R-:W-:Y:S01]  /*3f20*/  FFMA.FTZ R184, R156, R177, R93 ;  /* 0x000000b19cb87223 */ /* 0x000fe2000001005d */
[C---:B0-----:R-:W-:Y:S01]  /*3f30*/  FFMA.FTZ R3, R185.reuse, R3, R190 ;  /* 0x00000003b9037223 */ /* 0x041fe200000100be */
[----:B------:R-:W-:Y:S01]  /*3f40*/  FMUL.FTZ R2, R185, R2 ;  /* 0x00000002b9027220 */ /* 0x000fe20000410000 */
[----:B------:R-:W-:Y:S01]  /*3f50*/  FFMA.FTZ R194, R78, R175, R173 ;  /* 0x000000af4ec27223 */ /* 0x000fe200000100ad */
[-C--:B------:R-:W-:Y:S01]  /*3f60*/  FMUL.FTZ R191, R191, R184.reuse ;  /* 0x000000b8bfbf7220 */ /* 0x080fe20000410000 */
[----:B------:R-:W-:Y:S02]  /*3f70*/  FFMA.FTZ R183, R157, R184, R92 ;  /* 0x000000b89db77223 */ /* 0x000fe4000001005c */
[----:B------:R0:W-:Y:S01]  /*3f80*/  @!P4 STS.64 [UR9+0x1728], R2 ;  /* 0x00172802ff00c988 */ /* 0x0001e20008000a09 */
[----:B-1----:R-:W-:Y:S01]  /*3f90*/  @P1 FFMA.FTZ R205, R187, R205, R192 ;  /* 0x000000cdbbcd1223 */ /* 0x002fe200000100c0 */
[----:B------:R-:W-:Y:S01]  /*3fa0*/  FFMA.FTZ R191, R77, R191, R194 ;  /* 0x000000bf4dbf7223 */ /* 0x000fe200000100c2 */
[-C--:B------:R-:W-:Y:S01]  /*3fb0*/  FMUL.FTZ R193, R193, R183.reuse ;  /* 0x000000b7c1c17220 */ /* 0x080fe20000410000 */
[----:B------:R-:W-:Y:S01]  /*3fc0*/  FFMA.FTZ R186, R12, R183, R91 ;  /* 0x000000b70cba7223 */ /* 0x000fe2000001005b */
[----:B------:R-:W-:Y:S01]  /*3fd0*/  FFMA.FTZ R173, R205, R176, R174 ;  /* 0x000000b0cdad7223 */ /* 0x000fe200000100ae */
[----:B------:R-:W-:Y:S01]  /*3fe0*/  FMUL.FTZ R187, R24, R180 ;  /* 0x000000b418bb7220 */ /* 0x000fe20000410000 */
[----:B------:R-:W-:Y:S01]  /*3ff0*/  FFMA.FTZ R192, R80, R193, R191 ;  /* 0x000000c150c07223 */ /* 0x000fe200000100bf */
[----:B------:R-:W-:Y:S01]  /*4000*/  FMUL.FTZ R189, R189, R186 ;  /* 0x000000babdbd7220 */ /* 0x000fe20000410000 */
[----:B------:R-:W-:Y:S01]  /*4010*/  FFMA.FTZ R175, R169, R173, R172 ;  /* 0x000000ada9af7223 */ /* 0x000fe200000100ac */
[C---:B------:R-:W-:Y:S01]  /*4020*/  FMUL.FTZ R191, R24.reuse, R203 ;  /* 0x000000cb18bf7220 */ /* 0x040fe20000410000 */
[----:B------:R-:W-:Y:S01]  /*4030*/  FMUL.FTZ R205, R24, R181 ;  /* 0x000000b518cd7220 */ /* 0x000fe20000410000 */
[----:B------:R-:W-:Y:S01]  /*4040*/  FFMA.FTZ R209, R79, R189, R192 ;  /* 0x000000bd4fd17223 */ /* 0x000fe200000100c0 */
[----:B------:R-:W-:Y:S01]  /*4050*/  FFMA.FTZ R201, R4, R175, R201 ;  /* 0x000000af04c97223 */ /* 0x000fe200000100c9 */
[----:B------:R-:W-:Y:S01]  /*4060*/  FMUL.FTZ R189, R0, R187 ;  /* 0x000000bb00bd7220 */ /* 0x000fe20000410000 */
[----:B0-----:R-:W-:Y:S01]  /*4070*/  FMUL.FTZ R2, R24, R182 ;  /* 0x000000b618027220 */ /* 0x001fe20000410000 */
        /* <DEDUP_REMOVED lines=8> */
[----:B------:R-:W-:Y:S01]  /*4100*/  IADD3 R170, PT, PT, -R188, UR47, RZ ;  /* 0x0000002fbcaa7c10 */ /* 0x000fe2000fffe1ff */
[C---:B------:R-:W-:Y:S01]  /*4110*/  FFMA.FTZ R187, R15.reuse, R199, R168 ;  /* 0x000000c70fbb7223 */ /* 0x040fe200000100a8 */
[----:B------:R-:W-:Y:S01]  /*4120*/  FFMA.FTZ R15, R15, R186, R90 ;  /* 0x000000ba0f0f7223 */ /* 0x000fe2000001005a */
[----:B------:R-:W-:Y:S01]  /*4130*/  FMUL.FTZ R168, R24, R178 ;  /* 0x000000b218a87220 */ /* 0x000fe20000410000 */
[----:B------:R2:W-:Y:S01]  /*4140*/  STS [R34+0x8], R193 ;  /* 0x000008c122007388 */ /* 0x0005e20000000800 */
[----:B0-----:R-:W-:Y:S01]  /*4150*/  FMUL.FTZ R189, R75, R2 ;  /* 0x000000024bbd7220 */ /* 0x001fe20000410000 */
[----:B------:R-:W-:Y:S01]  /*4160*/  FFMA.FTZ R14, R14, R15, R89 ;  /* 0x0000000f0e0e7223 */ /* 0x000fe20000010059 */
[----:B------:R-:W-:Y:S01]  /*4170*/  FMUL.FTZ R2, R24, R184 ;  /* 0x000000b818027220 */ /* 0x000fe20000410000 */
[----:B------:R-:W-:Y:S01]  /*4180*/  FFMA.FTZ R197, R12, R187, R197 ;  /* 0x000000bb0cc57223 */ /* 0x000fe200000100c5 */
[----:B------:R-:W-:Y:S01]  /*4190*/  FMUL.FTZ R3, R59, R168 ;  /* 0x000000a83b037220 */ /* 0x000fe20000410000 */
[----:B------:R-:W-:Y:S01]  /*41a0*/  FFMA.FTZ R165, R165, R14, R88 ;  /* 0x0000000ea5a57223 */ /* 0x000fe20000010058 */
[----:B------:R0:W-:Y:S01]  /*41b0*/  STS [R34+0xc], R205 ;  /* 0x00000ccd22007388 */ /* 0x0001e20000000800 */
[----:B-1----:R-:W-:Y:S01]  /*41c0*/  FMUL.FTZ R191, R24, R177 ;  /* 0x000000b118bf7220 */ /* 0x002fe20000410000 */
[----:B------:R-:W-:Y:S01]  /*41d0*/  FMUL.FTZ R163, R163, R15 ;  /* 0x0000000fa3a37220 */ /* 0x000fe20000410000 */
[----:B------:R-:W-:Y:S01]  /*41e0*/  FFMA.FTZ R12, R4, R165, R87 ;  /* 0x000000a5040c7223 */ /* 0x000fe20000010057 */
[----:B--2---:R-:W-:Y:S01]  /*41f0*/  FMUL.FTZ R193, R77, R2 ;  /* 0x000000024dc17220 */ /* 0x004fe20000410000 */
[----:B------:R-:W-:Y:S01]  /*4200*/  FMUL.FTZ R2, R24, R186 ;  /* 0x000000ba18027220 */ /* 0x000fe20000410000 */
[----:B------:R1:W-:Y:S01]  /*4210*/  STS [R34+0x10], R3 ;  /* 0x0000100322007388 */ /* 0x0003e20000000800 */
[-C--:B------:R-:W-:Y:S01]  /*4220*/  FFMA.FTZ R169, R169, R12.reuse, R86 ;  /* 0x0000000ca9a97223 */ /* 0x080fe20000010056 */
[----:B------:R-:W-:Y:S01]  /*4230*/  FMUL.FTZ R191, R78, R191 ;  /* 0x000000bf4ebf7220 */ /* 0x000fe20000410000 */
[C---:B------:R-:W-:Y:S01]  /*4240*/  FMUL.FTZ R4, R24.reuse, R12 ;  /* 0x0000000c18047220 */ /* 0x040fe20000410000 */
[----:B0-----:R-:W-:Y:S01]  /*4250*/  FMUL.FTZ R205, R24, R183 ;  /* 0x000000b718cd7220 */ /* 0x001fe20000410000 */
[----:B------:R0:W-:Y:S01]  /*4260*/  STS [R34+0x14], R207 ;  /* 0x000014cf22007388 */ /* 0x0001e20000000800 */
[----:B------:R-:W-:Y:S01]  /*4270*/  FFMA.FTZ R157, R157, R197, R166 ;  /* 0x000000c59d9d7223 */ /* 0x000fe200000100a6 */
[----:B------:R-:W-:Y:S01]  /*4280*/  FMUL.FTZ R159, R159, R14 ;  /* 0x0000000e9f9f7220 */ /* 0x000fe20000410000 */
[----:B------:R-:W-:Y:S01]  /*4290*/  FMUL.FTZ R205, R80, R205 ;  /* 0x000000cd50cd7220 */ /* 0x000fe20000410000 */
[----:B------:R2:W-:Y:S01]  /*42a0*/  STS [R34+0x18], R189 ;  /* 0x000018bd22007388 */ /* 0x0005e20000000800 */
[----:B-1----:R-:W-:Y:S01]  /*42b0*/  FMUL.FTZ R3, R79, R2 ;  /* 0x000000024f037220 */ /* 0x002fe20000410000 */
[----:B------:R-:W-:Y:S01]  /*42c0*/  FMUL.FTZ R2, R24, R14 ;  /* 0x0000000e18027220 */ /* 0x000fe20000410000 */
[----:B------:R-:W-:Y:S01]  /*42d0*/  FFMA.FTZ R195, R156, R157, R195 ;  /* 0x0000009d9cc37223 */ /* 0x000fe200000100c3 */
[----:B------:R1:W-:Y:S01]  /*42e0*/  STS [R34+0x1c], R191 ;  /* 0x00001cbf22007388 */ /* 0x0003e20000000800 */
[-C--:B------:R-:W-:Y:S01]  /*42f0*/  FMUL.FTZ R161, R161, R165.reuse ;  /* 0x000000a5a1a17220 */ /* 0x080fe20000410000 */
[C---:B0-----:R-:W-:Y:S01]  /*4300*/  FMUL.FTZ R207, R24.reuse, R165 ;  /* 0x000000a518cf7220 */ /* 0x041fe20000410000 */
[----:B------:R-:W-:Y:S01]  /*4310*/  FFMA.FTZ R155, R155, R195, R164 ;  /* 0x000000c39b9b7223 */ /* 0x000fe200000100a4 */
[----:B------:R0:W-:Y:S01]  /*4320*/  STS [R34+0x20], R193 ;  /* 0x000020c122007388 */ /* 0x0001e20000000800 */
[----:B------:R-:W-:Y:S01]  /*4330*/  FMUL.FTZ R7, R7, R169 ;  /* 0x000000a907077220 */ /* 0x000fe20000410000 */
[C---:B--2---:R-:W-:Y:S01]  /*4340*/  FMUL.FTZ R189, R24.reuse, R15 ;  /* 0x0000000f18bd7220 */ /* 0x044fe20000410000 */
[----:B------:R-:W-:Y:S01]  /*4350*/  FMUL.FTZ R24, R24, R169 ;  /* 0x000000a918187220 */ /* 0x000fe20000410000 */
[----:B------:R2:W-:Y:S01]  /*4360*/  STS [R34+0x24], R205 ;  /* 0x000024cd22007388 */ /* 0x0005e20000000800 */
[----:B------:R-:W-:Y:S01]  /*4370*/  FMUL.FTZ R207, R84, R207 ;  /* 0x000000cf54cf7220 */ /* 0x000fe20000410000 */
[C---:B------:R-:W-:Y:S01]  /*4380*/  FMUL.FTZ R189, R82.reuse, R189 ;  /* 0x000000bd52bd7220 */ /* 0x040fe20000410000 */
[----:B-1----:R-:W-:Y:S01]  /*4390*/  FMUL.FTZ R191, R81, R2 ;  /* 0x0000000251bf7220 */ /* 0x002fe20000410000 */
        /* <DEDUP_REMOVED lines=10> */
[----:B-1----:R-:W-:-:S04]  /*4440*/  IMAD.WIDE.U32 R2, R16, UR8, R18 ;  /* 0x0000000810027c25 */ /* 0x002fc8000f8e0012 */
[----:B------:R-:W-:Y:S01]  /*4450*/  FFMA.FTZ R167, R10, R11, R167 ;  /* 0x0000000b0aa77223 */ /* 0x000fe200000100a7 */
[----:B------:R0:W-:Y:S01]  /*4460*/  STS [R34+0x34], R207 ;  /* 0x000034cf22007388 */ /* 0x0001e20000000800 */
[----:B------:R-:W-:Y:S01]  /*4470*/  P2R R172, PR, RZ, 0x10 ;  /* 0x00000010ffac7803 */ /* 0x000fe20000000000 */
        /* <DEDUP_REMOVED lines=10> */
[----:B------:R-:W-:Y:S01]  /*4520*/  FFMA.FTZ R13, R8, R9, R13 ;  /* 0x00000009080d7223 */ /* 0x000fe2000001000d */
[----:B------:R-:W-:-:S02]  /*4530*/  ISETP.GE.AND P2, PT, R170, 0x21, PT ;  /* 0x00000021aa00780c */ /* 0x000fc40003f46270 */
[C---:B------:R-:W-:Y:S01]  /*4540*/  ISETP.GE.AND P3, PT, R170.reuse, 0x41, PT ;  /* 0x00000041aa00780c */ /* 0x040fe20003f66270 */
[----:B------:R-:W-:Y:S01]  /*4550*/  FFMA.FTZ R8, R85, R7, R24 ;  /* 0x0000000755087223 */ /* 0x000fe20000010018 */
[----:B------:R-:W-:Y:S01]  /*4560*/  ISETP.GE.AND P4, PT, R170, 0x61, PT ;  /* 0x00000061aa00780c */ /* 0x000fe20003f86270 */
[----:B------:R-:W-:Y:S01]  /*4570*/  FFMA.FTZ R25, R25, R13, R6 ;  /* 0x0000000d19197223 */ /* 0x000fe20000010006 */
[----:B------:R0:W1:Y:S04]  /*4580*/  LDS R211, [R36+0x4b0] ;  /* 0x0004b00024d37984 */ /* 0x0000680000000800 */
[----:B------:R-:W-:Y:S07]  /*4590*/  @!P1 BRA `(.L_x_7693) ;  /* 0x0000000000089947 */ /* 0x000fee0003800000 */
[----:B------:R-:W2:Y:S04]  /*45a0*/  LDS R3, [R30+0x430] ;  /* 0x000430001e037984 */ /* 0x000ea80000000800 */
[----:B--2---:R2:W-:Y:S02]  /*45b0*/  REDG.E.ADD.F32.FTZ.RN.STRONG.GPU desc[UR36][R4.64], R3 ;  /* 0x00000003040079a6 */ /* 0x0045e4000c12f324 */
.L_x_7693:
[----:B------:R-:W-:Y:S05]  /*45c0*/  BSYNC.RECONVERGENT B0 ;  /* 0x0000000000007941 */ /* 0x000fea0003800200 */
.L_x_7692:
[----:B------:R-:W-:Y:S04]  /*45d0*/  BSSY.RECONVERGENT B0, `(.L_x_7694) ;  /* 0x0000003000007945 */ /* 0x000fe80003800200 */
[----:B------:R-:W-:Y:S05]  /*45e0*/  @!P2 BRA `(.L_x_7695) ;  /* 0x000000000004a947 */ /* 0x000fea0003800000 */
[----:B-1----:R3:W-:Y:S02]  /*45f0*/  REDG.E.ADD.F32.FTZ.RN.STRONG.GPU desc[UR36][R4.64+0x80], R211 ;  /* 0x000080d3040079a6 */ /* 0x0027e4000c12f324 */
.L_x_7695:
[----:B------:R-:W-:Y:S05]  /*4600*/  BSYNC.RECONVERGENT B0 ;  /* 0x0000000000007941 */ /* 0x000fea0003800200 */
.L_x_7694:
[----:B--2---:R2:W4:Y:S01]  /*4610*/  LDS R3, [R37+0x530] ;  /* 0x0005300025037984 */ /* 0x0045220000000800 */
[----:B------:R-:W-:Y:S04]  /*4620*/  BSSY.RECONVERGENT B0, `(.L_x_7696) ;  /* 0x0000003000007945 */ /* 0x000fe80003800200 */
[----:B------:R-:W-:Y:S05]  /*4630*/  @!P3 BRA `(.L_x_7697) ;  /* 0x000000000004b947 */ /* 0x000fea0003800000 */
[----:B----4-:R4:W-:Y:S02]  /*4640*/  REDG.E.ADD.F32.FTZ.RN.STRONG.GPU desc[UR36][R4.64+0x100], R3 ;  /* 0x00010003040079a6 */ /* 0x0109e4000c12f324 */
.L_x_7697:
[----:B------:R-:W-:Y:S05]  /*4650*/  BSYNC.RECONVERGENT B0 ;  /* 0x0000000000007941 */ /* 0x000fea0003800200 */
.L_x_7696:
[----:B----4-:R4:W0:Y:S01]  /*4660*/  LDS R3, [R38+0x5b0] ;  /* 0x0005b00026037984 */ /* 0x0108220000000800 */
[----:B------:R-:W-:Y:S04]  /*4670*/  BSSY.RECONVERGENT B0, `(.L_x_7698) ;  /* 0x0000003000007945 */ /* 0x000fe80003800200 */
[----:B------:R-:W-:Y:S05]  /*4680*/  @!P4 BRA `(.L_x_7699) ;  /* 0x000000000004c947 */ /* 0x000fea0003800000 */
[----:B0-----:R0:W-:Y:S02]  /*4690*/  REDG.E.ADD.F32.FTZ.RN.STRONG.GPU desc[UR36][R4.64+0x180], R3 ;  /* 0x00018003040079a6 */ /* 0x0011e4000c12f324 */
.L_x_7699:
[----:B------:R-:W-:Y:S05]  /*46a0*/  BSYNC.RECONVERGENT B0 ;  /* 0x0000000000007941 */ /* 0x000fea0003800200 */
.L_x_7698:
        /* <DEDUP_REMOVED lines=10> */
.L_x_7701:
[----:B------:R-:W-:Y:S05]  /*4750*/  BSYNC.RECONVERGENT B0 ;  /* 0x0000000000007941 */ /* 0x000fea0003800200 */
.L_x_7700:
[----:B------:R1:W1:Y:S01]  /*4760*/  LDS R7, [R40+0x6b0] ;  /* 0x0006b00028077984 */ /* 0x0002620000000800 */
[----:B------:R-:W-:Y:S01]  /*4770*/  BSSY.RECONVERGENT B0, `(.L_x_7702) ;  /* 0x0000005000007945 */ /* 0x000fe20003800200 */
[----:B0-----:R-:W-:Y:S01]  /*4780*/  FADD.FTZ R3, -R101, R180 ;  /* 0x000000b465037221 */ /* 0x001fe20000010100 */
[----:B------:R-:W-:Y:S02]  /*4790*/  FMUL.FTZ R2, R134, R25 ;  /* 0x0000001986027220 */ /* 0x000fe40000410000 */
[----:B------:R-:W-:Y:S05]  /*47a0*/  @!P1 BRA `(.L_x_7703) ;  /* 0x0000000000049947 */ /* 0x000fea0003800000 */
[----:B-1----:R0:W-:Y:S02]  /*47b0*/  REDG.E.ADD.F32.FTZ.RN.STRONG.GPU desc[UR36][R4.64+0x280], R7 ;  /* 0x00028007040079a6 */ /* 0x0021e4000c12f324 */
.L_x_7703:
[----:B------:R-:W-:Y:S05]  /*47c0*/  BSYNC.RECONVERGENT B0 ;  /* 0x0000000000007941 */ /* 0x000fea0003800200 */
.L_x_7702:
[----:B------:R2:W2:Y:S01]  /*47d0*/  LDS R159, [R41+0x730] ;  /* 0x00073000299f7984 */ /* 0x0004a20000000800 */
[----:B------:R-:W-:Y:S01]  /*47e0*/  BSSY.RECONVERGENT B0, `(.L_x_7704) ;  /* 0x0000006000007945 */ /* 0x000fe20003800200 */
[----:B------:R-:W-:Y:S01]  /*47f0*/  FADD.FTZ R6, -R100, R203 ;  /* 0x000000cb64067221 */ /* 0x000fe20000010100 */
[----:B01----:R-:W-:Y:S01]  /*4800*/  FMUL.FTZ R7, R132, R13 ;  /* 0x0000000d84077220 */ /* 0x003fe20000410000 */
[----:B------:R-:W-:Y:S01]  /*4810*/  FFMA.FTZ R24, R2, R3, RZ ;  /* 0x0000000302187223 */ /* 0x000fe200000100ff */
[----:B------:R-:W-:Y:S06]  /*4820*/  @!P2 BRA `(.L_x_7705) ;  /* 0x000000000004a947 */ /* 0x000fec0003800000 */
[----:B--2---:R0:W-:Y:S02]  /*4830*/  REDG.E.ADD.F32.FTZ.RN.STRONG.GPU desc[UR36][R4.64+0x300], R159 ;  /* 0x0003009f040079a6 */ /* 0x0041e4000c12f324 */
.L_x_7705:
[----:B------:R-:W-:Y:S05]  /*4840*/  BSYNC.RECONVERGENT B0 ;  /* 0x0000000000007941 */ /* 0x000fea0003800200 */
.L_x_7704:
[----:B------:R1:W1:Y:S01]  /*4850*/  LDS R163, [R42+0x7b0] ;  /* 0x0007b0002aa37984 */ /* 0x0002620000000800 */
[----:B------:R-:W-:Y:S01]  /*4860*/  BSSY.RECONVERGENT B0, `(.L_x_7706) ;  /* 0x0000006000007945 */ /* 0x000fe20003800200 */
[----:B0-2---:R-:W-:Y:S01]  /*4870*/  FADD.FTZ R159, -R99, R160 ;  /* 0x000000a0639f7221 */ /* 0x005fe20000010100 */
[----:B------:R-:W-:Y:S01]  /*4880*/  FMUL.FTZ R10, R135, R9 ;  /* 0x00000009870a7220 */ /* 0x000fe20000410000 */
[----:B------:R-:W-:Y:S01]  /*4890*/  FFMA.FTZ R161, R7, R6, R24 ;  /* 0x0000000607a17223 */ /* 0x000fe20000010018 */
[----:B------:R-:W-:Y:S06]  /*48a0*/  @!P3 BRA `(.L_x_7707) ;  /* 0x000000000004b947 */ /* 0x000fec0003800000 */
[----:B-1----:R0:W-:Y:S02]  /*48b0*/  REDG.E.ADD.F32.FTZ.RN.STRONG.GPU desc[UR36][R4.64+0x380], R163 ;  /* 0x000380a3040079a6 */ /* 0x0021e4000c12f324 */
.L_x_7707:
[----:B------:R-:W-:Y:S05]  /*48c0*/  BSYNC.RECONVERGENT B0 ;  /* 0x0000000000007941 */ /* 0x000fea0003800200 */
.L_x_7706:
[----:B01----:R0:W1:Y:S01]  /*48d0*/  LDS R163, [R43+0x830] ;  /* 0x000830002ba37984 */ /* 0x0030620000000800 */
[----:B------:R-:W-:Y:S01]  /*48e0*/  BSSY.RECONVERGENT B0, `(.L_x_7708) ;  /* 0x0000006000007945 */ /* 0x000fe20003800200 */
[----:B------:R-:W-:Y:S01]  /*48f0*/  FADD.FTZ R181, -R98, R181 ;  /* 0x000000b562b57221 */ /* 0x000fe20000010100 */
[----:B------:R-:W-:Y:S01]  /*4900*/  FMUL.FTZ R24, R130, R167 ;  /* 0x000000a782187220 */ /* 0x000fe20000410000 */
[----:B------:R-:W-:Y:S01]  /*4910*/  FFMA.FTZ R161, R10, R159, R161 ;  /* 0x0000009f0aa17223 */ /* 0x000fe200000100a1 */
[----:B------:R-:W-:Y:S06]  /*4920*/  @!P4 BRA `(.L_x_7709) ;  /* 0x000000000004c947 */ /* 0x000fec0003800000 */
[----:B-1----:R2:W-:Y:S02]  /*4930*/  REDG.E.ADD.F32.FTZ.RN.STRONG.GPU desc[UR36][R4.64+0x400], R163 ;  /* 0x000400a3040079a6 */ /* 0x0025e4000c12f324 */
.L_x_7709:
[----:B------:R-:W-:Y:S05]  /*4940*/  BSYNC.RECONVERGENT B0 ;  /* 0x0000000000007941 */ /* 0x000fea0003800200 */
.L_x_7708:
[----:B-12---:R1:W2:Y:S01]  /*4950*/  LDS R163, [R44+0x8b0] ;  /* 0x0008b0002ca37984 */ /* 0x0062a20000000800 */
[----:B------:R-:W-:Y:S01]  /*4960*/  BSSY.RECONVERGENT B0, `(.L_x_7710) ;  /* 0x0000006000007945 */ /* 0x000fe20003800200 */
[----:B------:R-:W-:Y:S01]  /*4970*/  FADD.FTZ R178, -R97, R178 ;  /* 0x000000b261b27221 */ /* 0x000fe20000010100 */
[----:B------:R-:W-:Y:S01]  /*4980*/  FMUL.FTZ R154, R133, R11 ;  /* 0x0000000b859a7220 */ /* 0x000fe20000410000 */
[----:B------:R-:W-:Y:S01]  /*4990*/  FFMA.FTZ R161, R24, R181, R161 ;  /* 0x000000b518a17223 */ /* 0x000fe200000100a1 */
[----:B------:R-:W-:Y:S06]  /*49a0*/  @!P5 BRA `(.L_x_7711) ;  /* 0x000000000004d947 */ /* 0x000fec0003800000 */
[----:B--2---:R2:W-:Y:S02]  /*49b0*/  REDG.E.ADD.F32.FTZ.RN.STRONG.GPU desc[UR36][R4.64+0x480], R163 ;  /* 0x000480a3040079a6 */ /* 0x0045e4000c12f324 */
.L_x_7711:
[----:B------:R-:W-:Y:S05]  /*49c0*/  BSYNC.RECONVERGENT B0 ;  /* 0x0000000000007941 */ /* 0x000fea0003800200 */
.L_x_7710:
[----:B--2---:R-:W-:Y:S01]  /*49d0*/  FADD.FTZ R163, -R90, R15 ;  /* 0x0000000f5aa37221 */ /* 0x004fe20000010100 */
[----:B------:R-:W-:Y:S01]  /*49e0*/  FADD.FTZ R179, -R96, R179 ;  /* 0x000000b360b37221 */ /* 0x000fe20000010100 */
[----:B------:R2:W0:Y:S01]  /*49f0*/  LDS R15, [R45+0x930] ;  /* 0x000930002d0f7984 */ /* 0x0004220000000800 */
        /* <DEDUP_REMOVED lines=16> */
[----:B------:R-:W-:Y:S01]  /*4b00*/  BSSY.RECONVERGENT B0, `(.L_x_7712) ;  /* 0x000000c000007945 */ /* 0x000fe20003800200 */
[----:B------:R-:W-:Y:S01]  /*4b10*/  FFMA.FTZ R161, R162, R184, R161 ;  /* 0x000000b8a2a17223 */ /* 0x000fe200000100a1 */
[----:B------:R-:W-:Y:S01]  /*4b20*/  ISETP.GE.AND P1, PT, R170, 0x161, PT ;  /* 0x00000161aa00780c */ /* 0x000fe20003f26270 */
[----:B------:R-:W-:Y:S01]  /*4b30*/  FMUL.FTZ R168, R120, R199 ;  /* 0x000000c778a87220 */ /* 0x000fe20000410000 */
[----:B------:R-:W-:Y:S01]  /*4b40*/  ISETP.GE.AND P2, PT, R170, 0x181, PT ;  /* 0x00000181aa00780c */ /* 0x000fe20003f46270 */
[----:B------:R-:W-:Y:S01]  /*4b50*/  FFMA.FTZ R161, R164, R183, R161 ;  /* 0x000000b7a4a17223 */ /* 0x000fe200000100a1 */
[----:B------:R-:W-:-:S02]  /*4b60*/  ISETP.GE.AND P3, PT, R170, 0x1a1, PT ;  /* 0x000001a1aa00780c */ /* 0x000fc40003f66270 */
[----:B------:R-:W-:Y:S01]  /*4b70*/  ISETP.GE.AND P4, PT, R170, 0x1c1, PT ;  /* 0x000001c1aa00780c */ /* 0x000fe20003f86270 */
[----:B------:R-:W-:Y:S01]  /*4b80*/  FFMA.FTZ R161, R166, R186, R161 ;  /* 0x000000baa6a17223 */ /* 0x000fe200000100a1 */
[----:B------:R-:W-:Y:S01]  /*4b90*/  ISETP.GE.AND P5, PT, R170, 0x1e1, PT ;  /* 0x000001e1aa00780c */ /* 0x000fe20003fa6270 */
[----:B--2---:R-:W-:-:S12]  /*4ba0*/  @!P6 BRA `(.L_x_7713) ;  /* 0x000000000004e947 */ /* 0x004fd80003800000 */
[----:B0-----:R2:W-:Y:S02]  /*4bb0*/  REDG.E.ADD.F32.FTZ.RN.STRONG.GPU desc[UR36][R4.64+0x500], R15 ;  /* 0x0005000f040079a6 */ /* 0x0015e4000c12f324 */
.L_x_7713:
[----:B------:R-:W-:Y:S05]  /*4bc0*/  BSYNC.RECONVERGENT B0 ;  /* 0x0000000000007941 */ /* 0x000fea0003800200 */
.L_x_7712:
[----:B0-2---:R0:W2:Y:S01]  /*4bd0*/  LDS R15, [R46+0x9b0] ;  /* 0x0009b0002e0f7984 */ /* 0x0050a20000000800 */
[----:B------:R-:W-:Y:S01]  /*4be0*/  BSSY.RECONVERGENT B0, `(.L_x_7714) ;  /* 0x0000006000007945 */ /* 0x000fe20003800200 */
[----:B------:R-:W-:Y:S01]  /*4bf0*/  FMUL.FTZ R170, R123, R185 ;  /* 0x000000b97baa7220 */ /* 0x000fe20000410000 */
[----:B------:R-:W-:Y:S01]  /*4c00*/  FADD.FTZ R174, -R89, R14 ;  /* 0x0000000e59ae7221 */ /* 0x000fe20000010100 */
[----:B------:R-:W-:Y:S01]  /*4c10*/  FFMA.FTZ R161, R168, R163, R161 ;  /* 0x000000a3a8a17223 */ /* 0x000fe200000100a1 */
[----:B------:R-:W-:Y:S06]  /*4c20*/  @!P1 BRA `(.L_x_7715) ;  /* 0x0000000000049947 */ /* 0x000fec0003800000 */
[----:B--2---:R2:W-:Y:S02]  /*4c30*/  REDG.E.ADD.F32.FTZ.RN.STRONG.GPU desc[UR36][R4.64+0x580], R15 ;  /* 0x0005800f040079a6 */ /* 0x0045e4000c12f324 */
.L_x_7715:
[----:B------:R-:W-:Y:S05]  /*4c40*/  BSYNC.RECONVERGENT B0 ;  /* 0x0000000000007941 */ /* 0x000fea0003800200 */
.L_x_7714:
[----:B--2---:R2:W0:Y:S01]  /*4c50*/  LDS R15, [R47+0xa30] ;  /* 0x000a30002f0f7984 */ /* 0x0044220000000800 */
[----:B------:R-:W-:Y:S01]  /*4c60*/  BSSY.RECONVERGENT B0, `(.L_x_7716) ;  /* 0x0000006000007945 */ /* 0x000fe20003800200 */
[----:B------:R-:W-:Y:S01]  /*4c70*/  FMUL.FTZ R14, R118, R201 ;  /* 0x000000c9760e7220 */ /* 0x000fe20000410000 */
[----:B------:R-:W-:Y:S01]  /*4c80*/  FADD.FTZ R165, -R88, R165 ;  /* 0x000000a558a57221 */ /* 0x000fe20000010100 */
[----:B------:R-:W-:Y:S01]  /*4c90*/  FFMA.FTZ R161, R170, R174, R161 ;  /* 0x000000aeaaa17223 */ /* 0x000fe200000100a1 */
[----:B------:R-:W-:Y:S06]  /*4ca0*/  @!P2 BRA `(.L_x_7717) ;  /* 0x000000000004a947 */ /* 0x000fec0003800000 */
[----:B0-----:R0:W-:Y:S02]  /*4cb0*/  REDG.E.ADD.F32.FTZ.RN.STRONG.GPU desc[UR36][R4.64+0x600], R15 ;  /* 0x0006000f040079a6 */ /* 0x0011e4000c12f324 */
.L_x_7717:
[----:B------:R-:W-:Y:S05]  /*4cc0*/  BSYNC.RECONVERGENT B0 ;  /* 0x0000000000007941 */ /* 0x000fea0003800200 */
.L_x_7716:
[----:B0-----:R0:W0:Y:S01]  /*4cd0*/  LDS R15, [R48+0xab0] ;  /* 0x000ab000300f7984 */ /* 0x0010220000000800 */
[----:B------:R-:W-:Y:S01]  /*4ce0*/  BSSY.RECONVERGENT B0, `(.L_x_7718) ;  /* 0x0000006000007945 */ /* 0x000fe20003800200 */
[----:B------:R-:W-:Y:S01]  /*4cf0*/  FMUL.FTZ R176, R121, R175 ;  /* 0x000000af79b07220 */ /* 0x000fe20000410000 */
[----:B------:R-:W-:Y:S01]  /*4d00*/  FADD.FTZ R180, -R87, R12 ;  /* 0x0000000c57b47221 */ /* 0x000fe20000010100 */
[----:B------:R-:W-:Y:S01]  /*4d10*/  FFMA.FTZ R161, R14, R165, R161 ;  /* 0x000000a50ea17223 */ /* 0x000fe200000100a1 */
[----:B------:R-:W-:Y:S06]  /*4d20*/  @!P3 BRA `(.L_x_7719) ;  /* 0x000000000004b947 */ /* 0x000fec0003800000 */
[----:B0-----:R0:W-:Y:S02]  /*4d30*/  REDG.E.ADD.F32.FTZ.RN.STRONG.GPU desc[UR36][R4.64+0x680], R15 ;  /* 0x0006800f040079a6 */ /* 0x0011e4000c12f324 */
.L_x_7719:
[----:B------:R-:W-:Y:S05]  /*4d40*/  BSYNC.RECONVERGENT B0 ;  /* 0x0000000000007941 */ /* 0x000fea0003800200 */
.L_x_7718:
[----:B0-----:R0:W0:Y:S01]  /*4d50*/  LDS R15, [R49+0xb30] ;  /* 0x000b3000310f7984 */ /* 0x0010220000000800 */
[----:B------:R-:W-:Y:S01]  /*4d60*/  BSSY.RECONVERGENT B0, `(.L_x_7720) ;  /* 0x0000006000007945 */ /* 0x000fe20003800200 */
[----:B------:R-:W-:Y:S01]  /*4d70*/  FMUL.FTZ R12, R119, R173 ;  /* 0x000000ad770c7220 */ /* 0x000fe20000410000 */
[----:B------:R-:W-:Y:S01]  /*4d80*/  FADD.FTZ R169, -R86, R169 ;  /* 0x000000a956a97221 */ /* 0x000fe20000010100 */
[----:B------:R-:W-:Y:S01]  /*4d90*/  FFMA.FTZ R161, R176, R180, R161 ;  /* 0x000000b4b0a17223 */ /* 0x000fe200000100a1 */
[----:B------:R-:W-:Y:S06]  /*4da0*/  @!P4 BRA `(.L_x_7721) ;  /* 0x000000000004c947 */ /* 0x000fec0003800000 */
[----:B0-----:R0:W-:Y:S02]  /*4db0*/  REDG.E.ADD.F32.FTZ.RN.STRONG.GPU desc[UR36][R4.64+0x700], R15 ;  /* 0x0007000f040079a6 */ /* 0x0011e4000c12f324 */
.L_x_7721:
[----:B------:R-:W-:Y:S05]  /*4dc0*/  BSYNC.RECONVERGENT B0 ;  /* 0x0000000000007941 */ /* 0x000fea0003800200 */
.L_x_7720:
[----:B0-----:R0:W0:Y:S01]  /*4dd0*/  LDS R15, [R50+0xbb0] ;  /* 0x000bb000320f7984 */ /* 0x0010220000000800 */
[----:B------:R-:W-:Y:S01]  /*4de0*/  BSSY.RECONVERGENT B0, `(.L_x_7722) ;  /* 0x0000004000007945 */ /* 0x000fe20003800200 */
[----:B------:R-:W-:-:S03]  /*4df0*/  FFMA.FTZ R161, R12, R169, R161 ;  /* 0x000000a90ca17223 */ /* 0x000fc600000100a1 */
[----:B------:R-:W-:Y:S05]  /*4e00*/  @!P5 BRA `(.L_x_7723) ;  /* 0x000000000004d947 */ /* 0x000fea0003800000 */
[----:B0-----:R0:W-:Y:S02]  /*4e10*/  REDG.E.ADD.F32.FTZ.RN.STRONG.GPU desc[UR36][R4.64+0x780], R15 ;  /* 0x0007800f040079a6 */ /* 0x0011e4000c12f324 */
.L_x_7723:
[----:B------:R-:W-:Y:S05]  /*4e20*/  BSYNC.RECONVERGENT B0 ;  /* 0x0000000000007941 */ /* 0x000fea0003800200 */
.L_x_7722:
[----:B0--3--:R-:W0:Y:S01]  /*4e30*/  SHFL.DOWN PT, R4, R161, 0x1, 0x1f ;  /* 0x08201f00a1047f89 */ /* 0x009e2200000e0000 */
[----:B------:R-:W-:Y:S01]  /*4e40*/  ISETP.GT.AND P1, PT, R52, 0x1e, PT ;  /* 0x0000001e3400780c */ /* 0x000fe20003f24270 */
[----:B------:R-:W-:Y:S01]  /*4e50*/  FADD.FTZ R111, R158, R111 ;  /* 0x0000006f9e6f7221 */ /* 0x000fe20000010000 */
[----:B------:R-:W-:Y:S01]  /*4e60*/  ISETP.NE.AND P2, PT, R172, RZ, PT ;  /* 0x000000ffac00720c */ /* 0x000fe20003f45270 */
[----:B------:R-:W3:Y:S01]  /*4e70*/  SHFL.DOWN PT, R5, R8, 0x1, 0x1f ;  /* 0x08201f0008057f89 */ /* 0x000ee200000e0000 */
[----:B------:R-:W-:Y:S01]  /*4e80*/  FMUL.FTZ R15, R152, R157 ;  /* 0x0000009d980f7220 */ /* 0x000fe20000410000 */
[----:B------:R-:W-:Y:S01]  /*4e90*/  FADD.FTZ R104, R14, R104 ;  /* 0x000000680e687221 */ /* 0x000fe20000010000 */
[----:B------:R-:W-:Y:S01]  /*4ea0*/  FMUL.FTZ R14, R152, R197 ;  /* 0x000000c5980e7220 */ /* 0x000fe20000410000 */
[----:B------:R-:W-:Y:S01]  /*4eb0*/  FADD.FTZ R102, R12, R102 ;  /* 0x000000660c667221 */ /* 0x000fe20000010000 */
[----:B------:R-:W-:Y:S01]  /*4ec0*/  FMUL.FTZ R15, R184, R15 ;  /* 0x0000000fb80f7220 */ /* 0x000fe20000410000 */
[----:B------:R-:W-:Y:S01]  /*4ed0*/  FADD.FTZ R114, R24, R114 ;  /* 0x0000007218727221 */ /* 0x000fe20000010000 */
[----:B------:R-:W-:Y:S01]  /*4ee0*/  FMUL.FTZ R14, R183, R14 ;  /* 0x0000000eb70e7220 */ /* 0x000fe20000410000 */
[----:B------:R-:W-:Y:S01]  /*4ef0*/  FADD.FTZ R113, R154, R113 ;  /* 0x000000719a717221 */ /* 0x000fe20000010000 */
[----:B------:R-:W-:Y:S01]  /*4f00*/  FFMA.FTZ R15, R66, R157, R15 ;  /* 0x0000009d420f7223 */ /* 0x000fe2000001000f */
[----:B------:R-:W-:Y:S01]  /*4f10*/  FADD.FTZ R115, R10, R115 ;  /* 0x000000730a737221 */ /* 0x000fe20000010000 */
[----:B------:R-:W-:Y:S01]  /*4f20*/  FADD.FTZ R116, R7, R116 ;  /* 0x0000007407747221 */ /* 0x000fe20000010000 */
[C---:B------:R-:W-:Y:S01]  /*4f30*/  FMUL.FTZ R157, R152.reuse, R187 ;  /* 0x000000bb989d7220 */ /* 0x040fe20000410000 */
[----:B------:R-:W-:Y:S01]  /*4f40*/  FADD.FTZ R144, R15, R144 ;  /* 0x000000900f907221 */ /* 0x000fe20000010000 */
[----:B------:R-:W-:Y:S01]  /*4f50*/  FMUL.FTZ R7, R152, R175 ;  /* 0x000000af98077220 */ /* 0x000fe20000410000 */
[----:B------:R-:W-:Y:S01]  /*4f60*/  FADD.FTZ R117, R2, R117 ;  /* 0x0000007502757221 */ /* 0x000fe20000010000 */
[----:B------:R-:W-:Y:S01]  /*4f70*/  FMUL.FTZ R157, R186, R157 ;  /* 0x0000009dba9d7220 */ /* 0x000fe20000410000 */
[----:B------:R-:W-:Y:S01]  /*4f80*/  BSSY.RECONVERGENT B0, `(.L_x_7724) ;  /* 0x0000065000007945 */ /* 0x000fe20003800200 */
[----:B------:R-:W-:Y:S01]  /*4f90*/  FMUL.FTZ R7, R180, R7 ;  /* 0x00000007b4077220 */ /* 0x000fe20000410000 */
[----:B------:R-:W-:Y:S01]  /*4fa0*/  FADD.FTZ R103, R176, R103 ;  /* 0x00000067b0677221 */ /* 0x000fe20000010000 */
[----:B0-----:R-:W-:Y:S01]  /*4fb0*/  @!P1 FADD.FTZ R161, R161, R4 ;  /* 0x00000004a1a19221 */ /* 0x001fe20000010000 */
[----:B------:R-:W-:Y:S01]  /*4fc0*/  FFMA.FTZ R157, R68, R187, R157 ;  /* 0x000000bb449d7223 */ /* 0x000fe2000001009d */
[----:B------:R-:W-:Y:S01]  /*4fd0*/  FFMA.FTZ R7, R72, R175, R7 ;  /* 0x000000af48077223 */ /* 0x000fe20000010007 */
[----:B------:R-:W-:Y:S01]  /*4fe0*/  FADD.FTZ R105, R170, R105 ;  /* 0x00000069aa697221 */ /* 0x000fe20000010000 */
[----:B---3--:R-:W-:Y:S01]  /*4ff0*/  @!P1 FADD.FTZ R8, R8, R5 ;  /* 0x0000000508089221 */ /* 0x008fe20000010000 */
[----:B------:R-:W0:Y:S01]  /*5000*/  SHFL.DOWN PT, R4, R161, 0x2, 0x1f ;  /* 0x08401f00a1047f89 */ /* 0x000e2200000e0000 */
        /* <DEDUP_REMOVED lines=9> */
[----:B------:R-:W-:-:S04]  /*50a0*/  FADD.FTZ R150, R7, R150 ;  /* 0x0000009607967221 */ /* 0x000fc80000010000 */
[----:B0-----:R-:W-:Y:S01]  /*50b0*/  @!P1 FADD.FTZ R161, R161, R4 ;  /* 0x00000004a1a19221 */ /* 0x001fe20000010000 */
[----:B------:R-:W-:Y:S01]  /*50c0*/  FMUL.FTZ R4, R152, R195 ;  /* 0x000000c398047220 */ /* 0x000fe20000410000 */
[----:B---3--:R-:W-:-:S03]  /*50d0*/  @!P1 FADD.FTZ R8, R8, R5 ;  /* 0x0000000508089221 */ /* 0x008fc60000010000 */
[----:B------:R-:W0:Y:S01]  /*50e0*/  SHFL.DOWN PT, R172, R161, 0x4, 0x1f ;  /* 0x08801f00a1ac7f89 */ /* 0x000e2200000e0000 */
[----:B------:R-:W-:Y:S01]  /*50f0*/  ISETP.GT.AND P1, PT, R52, 0x1b, PT ;  /* 0x0000001b3400780c */ /* 0x000fe20003f24270 */
[----:B------:R-:W-:Y:S01]  /*5100*/  FMUL.FTZ R4, R177, R4 ;  /* 0x00000004b1047220 */ /* 0x000fe20000410000 */
[----:B------:R-:W-:Y:S01]  /*5110*/  FMUL.FTZ R5, R152, R155 ;  /* 0x0000009b98057220 */ /* 0x000fe20000410000 */
[----:B------:R-:W3:Y:S02]  /*5120*/  SHFL.DOWN PT, R189, R8, 0x4, 0x1f ;  /* 0x08801f0008bd7f89 */ /* 0x000ee400000e0000 */
[----:B------:R-:W-:Y:S01]  /*5130*/  FFMA.FTZ R12, R67, R195, R4 ;  /* 0x000000c3430c7223 */ /* 0x000fe20000010004 */
[----:B------:R-:W-:Y:S01]  /*5140*/  FMUL.FTZ R5, R182, R5 ;  /* 0x00000005b6057220 */ /* 0x000fe20000410000 */
[----:B------:R-:W-:Y:S02]  /*5150*/  FMUL.FTZ R4, R152, R171 ;  /* 0x000000ab98047220 */ /* 0x000fe40000410000 */
        /* <DEDUP_REMOVED lines=8> */
[----:B------:R-:W-:Y:S01]  /*51e0*/  FFMA.FTZ R14, R65, R171, R4 ;  /* 0x000000ab410e7223 */ /* 0x000fe20000010004 */
[C---:B------:R-:W-:Y:S01]  /*51f0*/  FMUL.FTZ R12, R152.reuse, R199 ;  /* 0x000000c7980c7220 */ /* 0x040fe20000410000 */
[----:B------:R-:W-:Y:S01]  /*5200*/  FMUL.FTZ R4, R152, R167 ;  /* 0x000000a798047220 */ /* 0x000fe20000410000 */
[----:B------:R-:W-:Y:S01]  /*5210*/  FFMA.FTZ R5, R62, R11, R5 ;  /* 0x0000000b3e057223 */ /* 0x000fe20000010005 */
[C---:B------:R-:W-:Y:S01]  /*5220*/  FMUL.FTZ R11, R152.reuse, R185 ;  /* 0x000000b9980b7220 */ /* 0x040fe20000410000 */
[----:B------:R-:W-:Y:S01]  /*5230*/  FMUL.FTZ R154, R163, R12 ;  /* 0x0000000ca39a7220 */ /* 0x000fe20000410000 */
[----:B0-----:R-:W-:Y:S01]  /*5240*/  @!P1 FADD.FTZ R161, R161, R172 ;  /* 0x000000aca1a19221 */ /* 0x001fe20000010000 */
[----:B------:R-:W-:Y:S01]  /*5250*/  FMUL.FTZ R12, R181, R4 ;  /* 0x00000004b50c7220 */ /* 0x000fe20000410000 */
[----:B------:R-:W-:Y:S01]  /*5260*/  FMUL.FTZ R4, R152, R9 ;  /* 0x0000000998047220 */ /* 0x000fe20000410000 */
[----:B------:R-:W-:Y:S01]  /*5270*/  FADD.FTZ R140, R5, R140 ;  /* 0x0000008c058c7221 */ /* 0x000fe20000010000 */
[----:B---3--:R-:W-:Y:S01]  /*5280*/  @!P1 FADD.FTZ R8, R8, R189 ;  /* 0x000000bd08089221 */ /* 0x008fe20000010000 */
[----:B------:R-:W0:Y:S01]  /*5290*/  SHFL.DOWN PT, R158, R161, 0x8, 0x1f ;  /* 0x09001f00a19e7f89 */ /* 0x000e2200000e0000 */
[----:B------:R-:W-:Y:S01]  /*52a0*/  ISETP.GT.AND P1, PT, R52, 0x17, PT ;  /* 0x000000173400780c */ /* 0x000fe20003f24270 */
[C---:B------:R-:W-:Y:S01]  /*52b0*/  FMUL.FTZ R5, R152.reuse, R13 ;  /* 0x0000000d98057220 */ /* 0x040fe20000410000 */
[----:B------:R-:W-:Y:S01]  /*52c0*/  FMUL.FTZ R159, R159, R4 ;  /* 0x000000049f9f7220 */ /* 0x000fe20000410000 */
[----:B------:R-:W3:Y:S01]  /*52d0*/  SHFL.DOWN PT, R177, R8, 0x8, 0x1f ;  /* 0x09001f0008b17f89 */ /* 0x000ee200000e0000 */
[----:B------:R-:W-:Y:S01]  /*52e0*/  FMUL.FTZ R4, R152, R201 ;  /* 0x000000c998047220 */ /* 0x000fe20000410000 */
[----:B------:R-:W-:Y:S01]  /*52f0*/  FMUL.FTZ R10, R6, R5 ;  /* 0x00000005060a7220 */ /* 0x000fe20000410000 */
[----:B------:R-:W-:Y:S01]  /*5300*/  FMUL.FTZ R6, R152, R25 ;  /* 0x0000001998067220 */ /* 0x000fe20000410000 */
[----:B------:R-:W-:Y:S01]  /*5310*/  FADD.FTZ R141, R14, R141 ;  /* 0x0000008d0e8d7221 */ /* 0x000fe20000010000 */
        /* <DEDUP_REMOVED lines=18> */
[----:B------:R-:W-:Y:S01]  /*5440*/  FADD.FTZ R149, R14, R149 ;  /* 0x000000950e957221 */ /* 0x000fe20000010000 */
[----:B---3--:R-:W-:Y:S01]  /*5450*/  @!P1 FADD.FTZ R8, R8, R177 ;  /* 0x000000b108089221 */ /* 0x008fe20000010000 */
[----:B------:R-:W0:Y:S01]  /*5460*/  SHFL.DOWN PT, R24, R161, 0x10, 0x1f ;  /* 0x0a001f00a1187f89 */ /* 0x000e2200000e0000 */
[----:B------:R-:W-:Y:S01]  /*5470*/  ISETP.NE.AND P1, PT, R52, RZ, PT ;  /* 0x000000ff3400720c */ /* 0x000fe20003f25270 */
[----:B------:R-:W-:Y:S01]  /*5480*/  FADD.FTZ R136, R13, R136 ;  /* 0x000000880d887221 */ /* 0x000fe20000010000 */
[----:B------:R-:W-:Y:S01]  /*5490*/  FADD.FTZ R137, R6, R137 ;  /* 0x0000008906897221 */ /* 0x000fe20000010000 */
[----:B------:R-:W3:Y:S01]  /*54a0*/  SHFL.DOWN PT, R15, R8, 0x10, 0x1f ;  /* 0x0a001f00080f7f89 */ /* 0x000ee200000e0000 */
[----:B------:R-:W-:Y:S01]  /*54b0*/  FADD.FTZ R151, R2, R151 ;  /* 0x0000009702977221 */ /* 0x000fe20000010000 */
[----:B0-----:R-:W-:Y:S01]  /*54c0*/  FADD.FTZ R4, R161, R24 ;  /* 0x00000018a1047221 */ /* 0x001fe20000010000 */
[----:B---3--:R-:W-:-:S07]  /*54d0*/  FADD.FTZ R5, R8, R15 ;  /* 0x0000000f08057221 */ /* 0x008fce0000010000 */
[----:B------:R0:W-:Y:S01]  /*54e0*/  @!P1 STS.64 [UR10+0xc78], R4 ;  /* 0x000c7804ff009988 */ /* 0x0001e20008000a0a */
[----:B------:R-:W-:Y:S01]  /*54f0*/  BAR.SYNC.DEFER_BLOCKING 0x0 ;  /* 0x0000000000007b1d */ /* 0x000fe20000010000 */
[----:B------:R-:W-:-:S04]  /*5500*/  ISETP.GT.AND P1, PT, R52, 0xf, PT ;  /* 0x0000000f3400780c */ /* 0x000fc80003f24270 */
[----:B0-----:R-:W-:Y:S02]  /*5510*/  FSEL R4, R161, R4, P1 ;  /* 0x00000004a1047208 */ /* 0x001fe40000800000 */
[----:B------:R-:W-:Y:S01]  /*5520*/  FSEL R5, R8, R5, P1 ;  /* 0x0000000508057208 */ /* 0x000fe20000800000 */
[----:B------:R-:W-:Y:S06]  /*5530*/  @P2 BRA `(.L_x_7725) ;  /* 0x0000000000242947 */ /* 0x000fec0003800000 */
[----:B------:R-:W-:Y:S02]  /*5540*/  UISETP.NE.AND UP0, UPT, UR22, UR48, UPT ;  /* 0x000000301600728c */ /* 0x000fe4000bf05270 */
[----:B------:R-:W-:-:S04]  /*5550*/  ULEA UR9, UR8, UR10, 0x2 ;  /* 0x0000000a08097291 */ /* 0x000fc8000f8e10ff */
[----:B------:R-:W-:-:S13]  /*5560*/  PLOP3.LUT P1, PT, PT, PT, UP0, 0x80, 0x8 ;  /* 0x000000000008781c */ /* 0x000fda0003f2f008 */
[----:B------:R-:W0:Y:S04]  /*5570*/  @P1 LDS R2, [UR9+0x2328] ;  /* 0x00232809ff021984 */ /* 0x000e280008000800 */
[----:B------:R-:W3:Y:S01]  /*5580*/  @P1 LDS R3, [UR9+0x1f28] ;  /* 0x001f2809ff031984 */ /* 0x000ee20008000800 */
[----:B0-----:R-:W-:Y:S01]  /*5590*/  @P1 FADD.FTZ R5, R5, R2 ;  /* 0x0000000205051221 */ /* 0x001fe20000010000 */
[----:B---3--:R-:W-:-:S04]  /*55a0*/  @P1 FADD.FTZ R4, R4, R3 ;  /* 0x0000000304041221 */ /* 0x008fc80000010000 */
[----:B------:R0:W-:Y:S04]  /*55b0*/  STS [UR9+0x2328], R5 ;  /* 0x00232805ff007988 */ /* 0x0001e80008000809 */
[----:B------:R0:W-:Y:S02]  /*55c0*/  STS [UR9+0x1f28], R4 ;  /* 0x001f2804ff007988 */ /* 0x0001e40008000809 */
.L_x_7725:
[----:B------:R-:W-:Y:S05]  /*55d0*/  BSYNC.RECONVERGENT B0 ;  /* 0x0000000000007941 */ /* 0x000fea0003800200 */
.L_x_7724:
[----:B------:R-:W-:-:S04]  /*55e0*/  UIADD3 UR8, UPT, UPT, UR8, 0x1, URZ ;  /* 0x0000000108087890 */ /* 0x000fc8000fffe0ff */
[----:B------:R-:W-:-:S09]  /*55f0*/  UISETP.GE.AND UP0, UPT, UR8, UR49, UPT ;  /* 0x000000310800728c */ /* 0x000fd2000bf06270 */
[----:B------:R-:W-:Y:S05]  /*5600*/  BRA.U !UP0, `(.L_x_7726) ;  /* 0xffffffd508707547 */ /* 0x000fea000b83ffff */
.L_x_7688:
[----:B------:R-:W-:Y:S01]  /*5610*/  BAR.SYNC.DEFER_BLOCKING 0x0 ;  /* 0x0000000000007b1d */ /* 0x000fe20000010000 */
[----:B------:R-:W-:Y:S01]  /*5620*/  F2FP.F16.F32.PACK_AB R103, R102, R103 ;  /* 0x000000676667723e */ /* 0x000fe200000000ff */
[----:B------:R-:W-:Y:S01]  /*5630*/  FADD.FTZ R3, R28, R137 ;  /* 0x000000891c037221 */ /* 0x000fe20000010000 */
[----:B------:R-:W-:Y:S01]  /*5640*/  F2FP.F16.F32.PACK_AB R7, R110, R111 ;  /* 0x0000006f6e07723e */ /* 0x000fe200000000ff */
[----:B------:R-:W-:Y:S01]  /*5650*/  UIADD3 UR27, UP1, UPT, UR27, -0x400, URZ ;  /* 0xfffffc001b1b7890 */ /* 0x000fe2000ff3e0ff */
[----:B------:R-:W-:Y:S01]  /*5660*/  F2FP.F16.F32.PACK_AB R6, R112, R113 ;  /* 0x000000717006723e */ /* 0x000fe200000000ff */
[----:B------:R-:W3:Y:S01]  /*5670*/  LDCU.64 UR10, c[0x0][0x4f8] ;  /* 0x00009f00ff0a77ac */ /* 0x000ee20008000a00 */
[----:B0-----:R-:W-:Y:S02]  /*5680*/  F2FP.F16.F32.PACK_AB R5, R114, R115 ;  /* 0x000000737205723e */ /* 0x001fe400000000ff */
        /* <DEDUP_REMOVED lines=24> */
[----:B-1----:R-:W-:Y:S01]  /*5810*/  FADD.FTZ R5, R3, R136 ;  /* 0x0000008803057221 */ /* 0x002fe20000010000 */
[----:B------:R-:W-:Y:S02]  /*5820*/  F2FP.F16.F32.PACK_AB R57, R147, R146 ;  /* 0x000000929339723e */ /* 0x000fe400000000ff */
[----:B------:R-:W-:Y:S01]  /*5830*/  UIMAD UR10, UR38, UR33, UR9 ;  /* 0x00000021260a72a4 */ /* 0x000fe2000f8e0209 */
[----:B------:R-:W-:Y:S01]  /*5840*/  F2FP.F16.F32.PACK_AB R56, R145, R144 ;  /* 0x000000909138723e */ /* 0x000fe200000000ff */
[----:B-----5:R-:W-:Y:S01]  /*5850*/  ULEA UR9, UP0, UR8, UR34, 0x1 ;  /* 0x0000002208097291 */ /* 0x020fe2000f8008ff */
[----:B------:R-:W-:Y:S01]  /*5860*/  FADD.FTZ R0, R5, R138 ;  /* 0x0000008a05007221 */ /* 0x000fe20000010000 */
[----:B------:R-:W0:Y:S01]  /*5870*/  LDCU.64 UR32, c[0x0][0x560] ;  /* 0x0000ac00ff2077ac */ /* 0x000e220008000a00 */
[----:B------:R-:W-:-:S02]  /*5880*/  IADD3 R31, P0, PT, R31, -0x400, RZ ;  /* 0xfffffc001f1f7810 */ /* 0x000fc40007f1e0ff */
[----:B------:R-:W-:Y:S01]  /*5890*/  FADD.FTZ R5, R0, R139 ;  /* 0x0000008b00057221 */ /* 0x000fe20000010000 */
[----:B------:R-:W-:Y:S01]  /*58a0*/  ULEA.HI.X UR8, UR8, UR35, UR10, 0x1, UP0 ;  /* 0x0000002308087291 */ /* 0x000fe200080f0c0a */
[----:B------:R-:W-:Y:S02]  /*58b0*/  MOV R2, UR9 ;  /* 0x0000000900027c02 */ /* 0x000fe40008000f00 */
[----:B------:R-:W1:Y:S01]  /*58c0*/  LDCU.64 UR10, c[0x0][0x520] ;  /* 0x0000a400ff0a77ac */ /* 0x000e620008000a00 */
[----:B------:R-:W-:Y:S01]  /*58d0*/  FADD.FTZ R140, R5, R140 ;  /* 0x0000008c058c7221 */ /* 0x000fe20000010000 */
[----:B------:R-:W-:Y:S02]  /*58e0*/  IADD3.X R33, PT, PT, R33, -0x1, RZ, P0, !PT ;  /* 0xffffffff21217810 */ /* 0x000fe400007fe4ff */
[----:B------:R-:W-:Y:S01]  /*58f0*/  MOV R3, UR8 ;  /* 0x0000000800037c02 */ /* 0x000fe20008000f00 */
[----:B------:R-:W-:-:S03]  /*5900*/  FADD.FTZ R141, R140, R141 ;  /* 0x0000008d8c8d7221 */ /* 0x000fc60000010000 */
[----:B------:R-:W5:Y:S01]  /*5910*/  LDCU.64 UR8, c[0x0][0x518] ;  /* 0x0000a300ff0877ac */ /* 0x000f620008000a00 */
[----:B------:R-:W-:-:S04]  /*5920*/  IMAD.WIDE.U32 R2, R35, 0x10, R2 ;  /* 0x0000001023027825 */ /* 0x000fc800078e0002 */
[----:B------:R-:W-:-:S04]  /*5930*/  FADD.FTZ R142, R141, R142 ;  /* 0x0000008e8d8e7221 */ /* 0x000fc80000010000 */
[----:B------:R-:W-:-:S04]  /*5940*/  FADD.FTZ R143, R142, R143 ;  /* 0x0000008f8e8f7221 */ /* 0x000fc80000010000 */
[----:B------:R-:W-:Y:S01]  /*5950*/  FADD.FTZ R144, R143, R144 ;  /* 0x000000908f907221 */ /* 0x000fe20000010000 */
[----:B---3--:R-:W-:Y:S03]  /*5960*/  STG.E.128 desc[UR36][R2.64], R8 ;  /* 0x0000000802007986 */ /* 0x008fe6000c101d24 */
[----:B------:R-:W-:Y:S01]  /*5970*/  FADD.FTZ R145, R144, R145 ;  /* 0x0000009190917221 */ /* 0x000fe20000010000 */
[----:B--2---:R2:W-:Y:S01]  /*5980*/  STG.E.128 desc[UR36][R2.64+0x200], R12 ;  /* 0x0002000c02007986 */ /* 0x0045e2000c101d24 */
[----:B-----5:R-:W-:Y:S02]  /*5990*/  UIMAD.WIDE.U32 UR6, UR39, UR8, UR6 ;  /* 0x00000008270672a5 */ /* 0x020fe4000f8e0006 */
[----:B------:R-:W-:Y:S01]  /*59a0*/  FADD.FTZ R146, R145, R146 ;  /* 0x0000009291927221 */ /* 0x000fe20000010000 */
[----:B------:R-:W-:Y:S01]  /*59b0*/  BAR.SYNC.DEFER_BLOCKING 0x0 ;  /* 0x0000000000007b1d */ /* 0x000fe20000010000 */
[----:B------:R-:W-:-:S02]  /*59c0*/  UIMAD UR7, UR39, UR9, UR7 ;  /* 0x00000009270772a4 */ /* 0x000fc4000f8e0207 */
[----:B------:R-:W-:Y:S02]  /*59d0*/  FADD.FTZ R147, R146, R147 ;  /* 0x0000009392937221 */ /* 0x000fe40000010000 */
[----:B-1----:R-:W-:Y:S02]  /*59e0*/  UIMAD.WIDE.U32 UR6, UR38, UR10, UR6 ;  /* 0x0000000a260672a5 */ /* 0x002fe4000f8e0006 */
[----:B------:R-:W-:Y:S02]  /*59f0*/  FADD.FTZ R148, R147, R148 ;  /* 0x0000009493947221 */ /* 0x000fe40000010000 */
[----:B------:R-:W-:Y:S02]  /*5a00*/  UIMAD UR8, UR38, UR11, UR7 ;  /* 0x0000000b260872a4 */ /* 0x000fe4000f8e0207 */
[----:B------:R-:W-:Y:S01]  /*5a10*/  FADD.FTZ R149, R148, R149 ;  /* 0x0000009594957221 */ /* 0x000fe20000010000 */
[----:B0-----:R-:W-:-:S03]  /*5a20*/  ULEA UR7, UP0, UR6, UR32, 0x1 ;  /* 0x0000002006077291 */ /* 0x001fc6000f8008ff */
[----:B------:R-:W-:Y:S01]  /*5a30*/  FADD.FTZ R28, R149, R150 ;  /* 0x00000096951c7221 */ /* 0x000fe20000010000 */
[----:B------:R-:W-:Y:S02]  /*5a40*/  ULEA.HI.X UR6, UR6, UR33, UR8, 0x1, UP0 ;  /* 0x0000002106067291 */ /* 0x000fe400080f0c08 */
[----:B--2---:R-:W-:Y:S01]  /*5a50*/  MOV R2, UR7 ;  /* 0x0000000700027c02 */ /* 0x004fe20008000f00 */
[----:B------:R-:W-:Y:S01]  /*5a60*/  UIADD3 UR29, UP0, UPT, UR29, -0x400, URZ ;  /* 0xfffffc001d1d7890 */ /* 0x000fe2000ff1e0ff */
[----:B------:R-:W-:Y:S02]  /*5a70*/  FADD.FTZ R28, R28, R151 ;  /* 0x000000971c1c7221 */ /* 0x000fe40000010000 */
[----:B------:R-:W-:Y:S01]  /*5a80*/  MOV R3, UR6 ;  /* 0x0000000600037c02 */ /* 0x000fe20008000f00 */
[----:B------:R-:W-:Y:S01]  /*5a90*/  UIADD3.X UR30, UPT, UPT, UR30, -0x1, URZ, UP0, !UPT ;  /* 0xffffffff1e1e7890 */ /* 0x000fe200087fe4ff */
[----:B------:R-:W-:Y:S01]  /*5aa0*/  STS.128 [R54], R16 ;  /* 0x0000001036007388 */ /* 0x000fe20000000c00 */
[----:B------:R-:W-:Y:S01]  /*5ab0*/  UISETP.GT.AND UP0, UPT, UR22, 0x1, UPT ;  /* 0x000000011600788c */ /* 0x000fe2000bf04270 */
[----:B------:R-:W-:-:S02]  /*5ac0*/  IMAD.WIDE.U32 R2, R35, 0x10, R2 ;  /* 0x0000001023027825 */ /* 0x000fc400078e0002 */
[----:B------:R-:W-:Y:S01]  /*5ad0*/  STS.128 [R54+0x10], R56 ;  /* 0x0000103836007388 */ /* 0x000fe20000000c00 */
[----:B------:R-:W-:-:S03]  /*5ae0*/  NOP ;  /* 0x0000000000007918 */ /* 0x000fc60000000000 */
[----:B------:R-:W0:Y:S01]  /*5af0*/  LDS.128 R8, [R53] ;  /* 0x0000000035087984 */ /* 0x000e220000000c00 */
[----:B------:R-:W-:-:S03]  /*5b00*/  UMOV UR22, UR31 ;  /* 0x0000001f00167c82 */ /* 0x000fc60008000000 */
[----:B------:R-:W1:Y:S04]  /*5b10*/  LDS.128 R60, [R53+0x200] ;  /* 0x00020000353c7984 */ /* 0x000e680000000c00 */
[----:B0-----:R0:W-:Y:S04]  /*5b20*/  STG.E.128 desc[UR36][R2.64], R8 ;  /* 0x0000000802007986 */ /* 0x0011e8000c101d24 */
[----:B-1----:R0:W-:Y:S01]  /*5b30*/  STG.E.128 desc[UR36][R2.64+0x200], R60 ;  /* 0x0002003c02007986 */ /* 0x0021e2000c101d24 */
[----:B------:R-:W-:Y:S05]  /*5b40*/  BRA.U UP0, `(.L_x_7727) ;  /* 0xffffffb100307547 */ /* 0x000fea000b83ffff */
.L_x_7686:
        /* <DEDUP_REMOVED lines=33> */
.L_x_7729:
[----:B------:R-:W-:Y:S05]  /*5d60*/  BSYNC.RECONVERGENT B0 ;  /* 0x0000000000007941 */ /* 0x000fea0003800200 */
.L_x_7728:
        /* <DEDUP_REMOVED lines=31> */
.L_x_7731:
[----:B------:R-:W-:Y:S05]  /*5f60*/  BSYNC.RECONVERGENT B0 ;  /* 0x0000000000007941 */ /* 0x000fea0003800200 */
.L_x_7730:
[----:B------:R-:W-:Y:S05]  /*5f70*/  @P0 EXIT ;  /* 0x000000000000094d */ /* 0x000fea0003800000 */
[----:B------:R-:W3:Y:S01]  /*5f80*/  S2UR UR5, SR_CgaCtaId ;  /* 0x00000000000579c3 */ /* 0x000ee20000008800 */
[----:B------:R-:W-:Y:S01]  /*5f90*/  BSSY.RECONVERGENT B0, `(.L_x_7732) ;  /* 0x0000024000007945 */ /* 0x000fe20003800200 */
[----:B------:R-:W-:Y:S01]  /*5fa0*/  UMOV UR4, 0x400 ;  /* 0x0000040000047882 */ /* 0x000fe20000000000 */
[----:B------:R-:W0:Y:S01]  /*5fb0*/  LDCU UR6, c[0x0][0x360] ;  /* 0x00006c00ff0677ac */ /* 0x000e220008000800 */
[----:B------:R-:W0:Y:S01]  /*5fc0*/  LDCU.64 UR8, c[0x0][0x4b0] ;  /* 0x00009600ff0877ac */ /* 0x000e220008000a00 */
[----:B------:R-:W0:Y:S01]  /*5fd0*/  LDCU.64 UR10, c[0x0][0x4d0] ;  /* 0x00009a00ff0a77ac */ /* 0x000e220008000a00 */
[----:B------:R-:W0:Y:S02]  /*5fe0*/  LDCU.128 UR20, c[0x0][0x530] ;  /* 0x0000a600ff1477ac */ /* 0x000e240008000c00 */
[----:B0--3--:R-:W-:-:S12]  /*5ff0*/  ULEA UR4, UR5, UR4, 0x18 ;  /* 0x0000000405047291 */ /* 0x009fd8000f8ec0ff */
.L_x_7733:
[----:B------:R-:W-:Y:S02]  /*6000*/  LEA R0, R11, UR4, 0x2 ;  /* 0x000000040b007c11 */ /* 0x000fe4000f8e10ff */
[----:B0-----:R-:W-:Y:S02]  /*6010*/  MOV R5, UR13 ;  /* 0x0000000d00057c02 */ /* 0x001fe40008000f00 */
[----:B-12---:R-:W-:Y:S01]  /*6020*/  MOV R4, UR12 ;  /* 0x0000000c00047c02 */ /* 0x006fe20008000f00 */
        /* <DEDUP_REMOVED lines=27> */
.L_x_7732:
[----:B------:R-:W-:Y:S05]  /*61e0*/  EXIT ;  /* 0x000000000000794d */ /* 0x000fea0003800000 */
.L_x_7734:
        /* <DEDUP_REMOVED lines=9> */
.L_x_10493:


//--------------------- .text._Z25selective_scan_bwd_kernelI32Selective_Scan_bwd_kernel_traitsILi32ELi16ELb1ELb0ELb1ELb1ELb0EN3c104HalfEfEEv12SSMParamsBwd --------------------------
	.section	.text._Z25selective_scan_bwd_kernelI32Selective_Scan_bwd_kernel_traitsILi32ELi16ELb1ELb0ELb1ELb1ELb0EN3c104HalfEfEEv12SSMParamsBwd,"ax",@progbits
	.align	128
        .global         _Z25selective_scan_bwd_kernelI32Selective_Scan_bwd_kernel_traitsILi32ELi16ELb1ELb0ELb1ELb1ELb0EN3c104HalfEfEEv12SSMParamsBwd
        .type           _Z25selective_scan_bwd_kernelI32Selective_Scan_bwd_kernel_traitsILi32ELi16ELb1ELb0ELb1ELb1ELb0EN3c104HalfEfEEv12SSMParamsBwd,@function
        .size           _Z25selective_scan_bwd_kernelI32Selective_Scan_bwd_kernel_traitsILi32ELi16ELb1ELb0ELb1ELb1ELb0EN3c104HalfEfEEv12SSMParamsBwd,(.L_x_10494 - _Z25selective_scan_bwd_kernelI32Selective_Scan_bwd_kernel_traitsILi32ELi16ELb1ELb0ELb1ELb1ELb0EN3c104HalfEfEEv12SSMParamsBwd)
        .other          _Z25selective_scan_bwd_kernelI32Selective_Scan_bwd_kernel_traitsILi32ELi16ELb1ELb0ELb1ELb1ELb0EN3c104HalfEfEEv12SSMParamsBwd,@"STO_CUDA_ENTRY STV_DEFAULT"
_Z25selective_scan_bwd_kernelI32Selective_Scan_bwd_kernel_traitsILi32ELi16ELb1ELb0ELb1ELb1ELb0EN3c104HalfEfEEv12SSMParamsBwd:
.text._Z25selective_scan_bwd_kernelI32Selective_Scan_bwd_kernel_traitsILi32ELi16ELb1ELb0ELb1ELb1ELb0EN3c104HalfEfEEv12SSMParamsBwd:
        /* <DEDUP_REMOVED lines=158> */
[----:B------:R-:W-:Y:S02]  /*09e0*/  LOP3.LUT R49, R0, 0x7c0, RZ, 0xc0, !PT ;  /* 0x000007c000317812 */ /* 0x000fe400078ec0ff */
        /* <DEDUP_REMOVED lines=17> */
[----:B------:R-:W-:Y:S02]  /*0b00*/  LEA.HI R46, R3, R3, RZ, 0x1b ;  /* 0x00000003032e7211 */ /* 0x000fe400078fd8ff */
[----:B------:R-:W-:Y:S02]  /*0b10*/  LEA R34, R31, UR6, 0x2 ;  /* 0x000000061f227c11 */ /* 0x000fe4000f8e10ff */
[----:B------:R-:W-:Y:S02]  /*0b20*/  LOP3.LUT R166, R18, 0x1f, RZ, 0xc0, !PT ;  /* 0x0000001f12a67812 */ /* 0x000fe400078ec0ff */
[----:B------:R-:W-:Y:S02]  /*0b30*/  LEA R48, R48, UR6, 0x2 ;  /* 0x0000000630307c11 */ /* 0x000fe4000f8e10ff */
[----:B------:R-:W-:-:S02]  /*0b40*/  LOP3.LUT R49, R49, 0x1f, R18, 0xf8, !PT ;  /* 0x0000001f31317812 */ /* 0x000fc400078ef812 */
        /* <DEDUP_REMOVED lines=15> */
[----:B------:R-:W-:Y:S02]  /*0c40*/  IADD3 R30, PT, PT, R17, R59, RZ ;  /* 0x0000003b111e7210 */ /* 0x000fe40007ffe0ff */
[----:B------:R-:W-:Y:S01]  /*0c50*/  LEA R46, R46, UR22, 0x2 ;  /* 0x000000162e2e7c11 */ /* 0x000fe2000f8e10ff */
[----:B------:R-:W-:Y:S01]  /*0c60*/  UMOV UR22, UR24 ;  /* 0x0000001800167c82 */ /* 0x000fe20008000000 */
[----:B------:R-:W-:-:S05]  /*0c70*/  UMOV UR24, UR26 ;  /* 0x0000001a00187c82 */ /* 0x000fca0008000000 */
.L_x_7807:
        /* <DEDUP_REMOVED lines=12> */
[----:B0-----:R-:W-:-:S06]  /*0d40*/  ULEA UR6, UR26, UR6, 0x18 ;  /* 0x000000061a067291 */ /* 0x001fcc000f8ec0ff */
[----:B-1----:R-:W-:-:S04]  /*0d50*/  LEA R29, R54, UR6, 0x4 ;  /* 0x00000006361d7c11 */ /* 0x002fc8000f8e20ff */
        /* <DEDUP_REMOVED lines=20> */
[----:B------:R-:W-:Y:S01]  /*0ea0*/  UIADD3 UR26, UPT, UPT, UR21, -0x1, URZ ;  /* 0xffffffff151a7890 */ /* 0x000fe2000fffe0ff */
[----:B------:R-:W-:Y:S01]  /*0eb0*/  BSSY.RECONVERGENT B0, `(.L_x_7736) ;  /* 0x0000043000007945 */ /* 0x000fe20003800200 */
[----:B0-----:R-:W-:-:S02]  /*0ec0*/  HADD2.F32 R56, -RZ, R60.H0_H0 ;  /* 0x2000003cff387230 */ /* 0x001fc40000004100 */
[--C-:B-1----:R-:W-:Y:S02]  /*0ed0*/  HADD2.F32 R99, -RZ, R64.reuse.H0_H0 ;  /* 0x20000040ff637230 */ /* 0x102fe40000004100 */
[--C-:B------:R-:W-:Y:S02]  /*0ee0*/  HADD2.F32 R97, -RZ, R65.reuse.H0_H0 ;  /* 0x20000041ff617230 */ /* 0x100fe40000004100 */
[----:B------:R-:W-:Y:S02]  /*0ef0*/  HADD2.F32 R65, -RZ, R65.H1_H1 ;  /* 0x30000041ff417230 */ /* 0x000fe40000004100 */
[--C-:B-----5:R-:W-:Y:S01]  /*0f00*/  FADD.FTZ R99, R99, R52.reuse ;  /* 0x0000003463637221 */ /* 0x120fe20000010000 */
[----:B--2---:R-:W-:Y:S02]  /*0f10*/  HADD2.F32 R3, -RZ, R64.H1_H1 ;  /* 0x30000040ff037230 */ /* 0x004fe40000004100 */
[----:B------:R-:W-:Y:S01]  /*0f20*/  FADD.FTZ R97, R97, R52 ;  /* 0x0000003461617221 */ /* 0x000fe20000010000 */
[----:B------:R-:W-:-:S02]  /*0f30*/  HADD2.F32 R95, -RZ, R66.H0_H0 ;  /* 0x20000042ff5f7230 */ /* 0x000fc40000004100 */
[--C-:B------:R-:W-:Y:S01]  /*0f40*/  FADD.FTZ R92, R65, R52.reuse ;  /* 0x00000034415c7221 */ /* 0x100fe20000010000 */
[----:B------:R-:W-:Y:S01]  /*0f50*/  FSETP.GTU.FTZ.AND P0, PT, R99, 20, PT ;  /* 0x41a000006300780b */ /* 0x000fe20003f1c000 */
[----:B------:R-:W-:Y:S02]  /*0f60*/  HADD2.F32 R93, -RZ, R66.H1_H1 ;  /* 0x30000042ff5d7230 */ /* 0x000fe40000004100 */
[--C-:B------:R-:W-:Y:S01]  /*0f70*/  FADD.FTZ R94, R3, R52.reuse ;  /* 0x00000034035e7221 */ /* 0x100fe20000010000 */
[--C-:B------:R-:W-:Y:S01]  /*0f80*/  FADD.FTZ R95, R95, R52.reuse ;  /* 0x000000345f5f7221 */ /* 0x100fe20000010000 */
[----:B------:R-:W-:Y:S01]  /*0f90*/  HADD2.F32 R3, -RZ, R67.H0_H0 ;  /* 0x20000043ff037230 */ /* 0x000fe20000004100 */
[----:B------:R-:W-:Y:S01]  /*0fa0*/  FSETP.GTU.FTZ.AND P2, PT, R97, 20, PT ;  /* 0x41a000006100780b */ /* 0x000fe20003f5c000 */
[----:B------:R-:W-:Y:S01]  /*0fb0*/  FADD.FTZ R93, R93, R52 ;  /* 0x000000345d5d7221 */ /* 0x000fe20000010000 */
        /* <DEDUP_REMOVED lines=10> */
[--C-:B------:R-:W-:Y:S02]  /*1060*/  HADD2.F32 R91, -RZ, R63.reuse.H0_H0 ;  /* 0x2000003fff5b7230 */ /* 0x100fe40000004100 */
        /* <DEDUP_REMOVED lines=39> */
.L_x_7737:
[----:B------:R-:W-:Y:S05]  /*12e0*/  BSYNC.RECONVERGENT B0 ;  /* 0x0000000000007941 */ /* 0x000fea0003800200 */
.L_x_7736:
        /* <DEDUP_REMOVED lines=39> */
.L_x_7739:
[----:B------:R-:W-:Y:S05]  /*1560*/  BSYNC.RECONVERGENT B0 ;  /* 0x0000000000007941 */ /* 0x000fea0003800200 */
.L_x_7738:
        /* <DEDUP_REMOVED lines=39> */
.L_x_7741:
[----:B------:R-:W-:Y:S05]  /*17e0*/  BSYNC.RECONVERGENT B0 ;  /* 0x0000000000007941 */ /* 0x000fea0003800200 */
.L_x_7740:
        /* <DEDUP_REMOVED lines=39> */
.L_x_7743:
[----:B------:R-:W-:Y:S05]  /*1a60*/  BSYNC.RECONVERGENT B0 ;  /* 0x0000000000007941 */ /* 0x000fea0003800200 */
.L_x_7742:
        /* <DEDUP_REMOVED lines=42> */
.L_x_7745:
[----:B------:R-:W-:Y:S05]  /*1d10*/  BSYNC.RECONVERGENT B0 ;  /* 0x0000000000007941 */ /* 0x000fea0003800200 */
.L_x_7744:
[----:B------:R-:W-:Y:S01]  /*1d20*/  BSSY.RECONVERGENT B0, `(.L_x_7746) ;  /* 0x000002c000007945 */ /* 0x000fe20003800200 */
[----:B------:R-:W-:Y:S01]  /*1d30*/  HFMA2 R86, -RZ, RZ, 0, 0 ;  /* 0x00000000ff567431 */ /* 0x000fe200000001ff */
[----:B------:R-:W-:Y:S01]  /*1d40*/  FSETP.GTU.FTZ.AND P4, PT, R122, 20, PT ;  /* 0x41a000007a00780b */ /* 0x000fe20003f9c000 */
[--C-:B--2---:R-:W-:Y:S02]  /*1d50*/  HADD2.F32 R121, -RZ, R4.reuse.H0_H0 ;  /* 0x20000004ff797230 */ /* 0x104fe40000004100 */
        /* <DEDUP_REMOVED lines=40> */
.L_x_7747:
[----:B------:R-:W-:Y:S05]  /*1fe0*/  BSYNC.RECONVERGENT B0 ;  /* 0x0000000000007941 */ /* 0x000fea0003800200 */
.L_x_7746:
[----:B------:R-:W-:Y:S01]  /*1ff0*/  FFMA.FTZ R55, R116, R59, R55 ;  /* 0x0000003b74377223 */ /* 0x000fe20000010037 */
[----:B------:R-:W-:Y:S01]  /*2000*/  BSSY.RECONVERGENT B0, `(.L_x_7748) ;  /* 0x0000025000007945 */ /* 0x000fe20003800200 */
[----:B------:R-:W-:Y:S02]  /*2010*/  FSETP.GTU.FTZ.AND P5, PT, R153, 20, PT ;  /* 0x41a000009900780b */ /* 0x000fe40003fbc000 */
[----:B------:R-:W-:Y:S02]  /*2020*/  CS2R R84, SRZ ;  /* 0x0000000000547805 */ /* 0x000fe4000001ff00 */
[----:B0-----:R-:W-:Y:S01]  /*2030*/  MOV R83, RZ ;  /* 0x000000ff00537202 */ /* 0x001fe20000000f00 */
        /* <DEDUP_REMOVED lines=33> */
.L_x_7749:
[----:B------:R-:W-:Y:S05]  /*2250*/  BSYNC.RECONVERGENT B0 ;  /* 0x0000000000007941 */ /* 0x000fea0003800200 */
.L_x_7748:
        /* <DEDUP_REMOVED lines=38> */
.L_x_7751:
[----:B------:R-:W-:Y:S05]  /*24c0*/  BSYNC.RECONVERGENT B0 ;  /* 0x0000000000007941 */ /* 0x000fea0003800200 */
.L_x_7750:
        /* <DEDUP_REMOVED lines=38> */
.L_x_7753:
[----:B------:R-:W-:Y:S05]  /*2730*/  BSYNC.RECONVERGENT B0 ;  /* 0x0000000000007941 */ /* 0x000fea0003800200 */
.L_x_7752:
        /* <DEDUP_REMOVED lines=38> */
.L_x_7755:
[----:B------:R-:W-:Y:S05]  /*29a0*/  BSYNC.RECONVERGENT B0 ;  /* 0x0000000000007941 */ /* 0x000fea0003800200 */
.L_x_7754:
        /* <DEDUP_REMOVED lines=38> */
.L_x_7757:
[----:B------:R-:W-:Y:S05]  /*2c10*/  BSYNC.RECONVERGENT B0 ;  /* 0x0000000000007941 */ /* 0x000fea0003800200 */
.L_x_7756:
        /* <DEDUP_REMOVED lines=32> */
.L_x_7759:
[----:B------:R-:W-:Y:S05]  /*2e20*/  BSYNC.RECONVERGENT B0 ;  /* 0x0000000000007941 */ /* 0x000fea0003800200 */
.L_x_7758:
        /* <DEDUP_REMOVED lines=32> */
.L_x_7761:
[----:B------:R-:W-:Y:S05]  /*3030*/  BSYNC.RECONVERGENT B0 ;  /* 0x0000000000007941 */ /* 0x000fea0003800200 */
.L_x_7760:
        /* <DEDUP_REMOVED lines=32> */
.L_x_7763:
[----:B------:R-:W-:Y:S05]  /*3240*/  BSYNC.RECONVERGENT B0 ;  /* 0x0000000000007941 */ /* 0x000fea0003800200 */
.L_x_7762:
        /* <DEDUP_REMOVED lines=32> */
.L_x_7765:
[----:B------:R-:W-:Y:S05]  /*3450*/  BSYNC.RECONVERGENT B0 ;  /* 0x0000000000007941 */ /* 0x000fea0003800200 */
.L_x_7764:
        /* <DEDUP_REMOVED lines=32> */
.L_x_7767:
[----:B------:R-:W-:Y:S05]  /*3660*/  BSYNC.RECONVERGENT B0 ;  /* 0x0000000000007941 */ /* 0x000fea0003800200 */
.L_x_7766:
        /* <DEDUP_REMOVED lines=25> */
[----:B------:R-:W-:Y:S01]  /*3800*/  USHF.L.U32 UR6, UR26, 0x8, URZ ;  /* 0x000000081a067899 */ /* 0x000fe200080006ff */
[----:B------:R-:W-:Y:S01]  /*3810*/  HFMA2 R86, -RZ, RZ, 0, 0 ;  /* 0x00000000ff567431 */ /* 0x000fe200000001ff */
[----:B------:R-:W-:Y:S01]  /*3820*/  UISETP.NE.AND UP0, UPT, UR21, 0x1, UPT ;  /* 0x000000011500788c */ /* 0x000fe2000bf05270 */
[----:B------:R-:W-:Y:S01]  /*3830*/  FMUL.FTZ R147, R56, R99 ;  /* 0x0000006338937220 */ /* 0x000fe20000410000 */
[----:B------:R-:W-:Y:S01]  /*3840*/  USHF.L.U32 UR26, UR26, 0x9, URZ ;  /* 0x000000091a1a7899 */ /* 0x000fe200080006ff */
[----:B------:R-:W-:Y:S01]  /*3850*/  FMUL.FTZ R146, R59, R94 ;  /* 0x0000005e3b927220 */ /* 0x000fe20000410000 */
[----:B------:R-:W-:Y:S01]  /*3860*/  FMUL.FTZ R145, R58, R97 ;  /* 0x000000613a917220 */ /* 0x000fe20000410000 */
[----:B------:R-:W1:Y:S01]  /*3870*/  LDC.64 R22, c[0x0][0x4f0] ;  /* 0x00013c00ff167b82 */ /* 0x000e620000000a00 */
[----:B------:R-:W-:Y:S01]  /*3880*/  PLOP3.LUT P0, PT, PT, PT, UP0, 0x80, 0x8 ;  /* 0x000000000008781c */ /* 0x000fe20003f0f008 */
[----:B------:R-:W-:Y:S01]  /*3890*/  FMUL.FTZ R144, R61, R92 ;  /* 0x0000005c3d907220 */ /* 0x000fe20000410000 */
[----:B------:R-:W-:Y:S01]  /*38a0*/  IADD3 R24, P1, PT, R16, UR26, RZ ;  /* 0x0000001a10187c10 */ /* 0x000fe2000ff3e0ff */
        /* <DEDUP_REMOVED lines=13> */
[----:B------:R-:W-:Y:S01]  /*3980*/  IADD3 R192, PT, PT, R18, UR26, RZ ;  /* 0x0000001a12c07c10 */ /* 0x000fe2000fffe0ff */
[----:B------:R-:W-:Y:S01]  /*3990*/  ULOP3.LUT UR42, UR6, 0x100, URZ, 0xc0, !UPT ;  /* 0x00000100062a7892 */ /* 0x000fe2000f8ec0ff */
[----:B------:R-:W-:Y:S01]  /*39a0*/  IADD3.X R25, PT, PT, RZ, R30, RZ, P1, !PT ;  /* 0x0000001eff197210 */ /* 0x000fe20000ffe4ff */
        /* <DEDUP_REMOVED lines=8> */
.L_x_7806:
        /* <DEDUP_REMOVED lines=25> */
[----:B------:R-:W1:Y:S01]  /*3bc0*/  S2UR UR27, SR_CgaCtaId ;  /* 0x00000000001b79c3 */ /* 0x000e620000008800 */
        /* <DEDUP_REMOVED lines=11> */
[C---:B------:R-:W-:Y:S01]  /*3c80*/  FMUL.FTZ R162, R2.reuse, R99 ;  /* 0x0000006302a27220 */ /* 0x040fe20000410000 */
[C---:B------:R-:W-:Y:S01]  /*3c90*/  FMUL.FTZ R3, R2.reuse, R94 ;  /* 0x0000005e02037220 */ /* 0x040fe20000410000 */
[C---:B------:R-:W-:Y:S01]  /*3ca0*/  FMUL.FTZ R155, R2.reuse, R97 ;  /* 0x00000061029b7220 */ /* 0x040fe20000410000 */
[C---:B------:R-:W-:Y:S01]  /*3cb0*/  FMUL.FTZ R157, R2.reuse, R92 ;  /* 0x0000005c029d7220 */ /* 0x040fe20000410000 */
[C---:B-1----:R-:W-:Y:S01]  /*3cc0*/  FMUL.FTZ R10, R2.reuse, R95 ;  /* 0x0000005f020a7220 */ /* 0x042fe20000410000 */
[----:B0-----:R0:W-:Y:S01]  /*3cd0*/  MUFU.EX2 R27, R3 ;  /* 0x00000003001b7308 */ /* 0x0011e20000000800 */
[C---:B------:R-:W-:Y:S01]  /*3ce0*/  FMUL.FTZ R11, R2.reuse, R93 ;  /* 0x0000005d020b7220 */ /* 0x040fe20000410000 */
[C---:B------:R-:W-:Y:S01]  /*3cf0*/  FMUL.FTZ R156, R2.reuse, R102 ;  /* 0x00000066029c7220 */ /* 0x040fe20000410000 */
[C---:B------:R-:W-:Y:S01]  /*3d00*/  FMUL.FTZ R158, R2.reuse, R113 ;  /* 0x00000071029e7220 */ /* 0x040fe20000410000 */
[----:B------:R-:W1:Y:S01]  /*3d10*/  MUFU.EX2 R162, R162 ;  /* 0x000000a200a27308 */ /* 0x000e620000000800 */
[C---:B------:R-:W-:Y:S01]  /*3d20*/  FMUL.FTZ R165, R2.reuse, R151 ;  /* 0x0000009702a57220 */ /* 0x040fe20000410000 */
[C---:B------:R-:W-:Y:S01]  /*3d30*/  FMUL.FTZ R169, R2.reuse, R149 ;  /* 0x0000009502a97220 */ /* 0x040fe20000410000 */
[C---:B------:R-:W-:Y:S01]  /*3d40*/  FMUL.FTZ R159, R2.reuse, R122 ;  /* 0x0000007a029f7220 */ /* 0x040fe20000410000 */
[----:B------:R5:W1:Y:S01]  /*3d50*/  MUFU.EX2 R8, R155 ;  /* 0x0000009b00087308 */ /* 0x000a620000000800 */
[----:B0-----:R-:W-:Y:S01]  /*3d60*/  MOV R3, UR6 ;  /* 0x0000000600037c02 */ /* 0x001fe20008000f00 */
[C---:B------:R-:W-:Y:S01]  /*3d70*/  FMUL.FTZ R168, R2.reuse, R148 ;  /* 0x0000009402a87220 */ /* 0x040fe20000410000 */
[----:B------:R-:W-:Y:S01]  /*3d80*/  FMUL.FTZ R160, R2, R153 ;  /* 0x0000009902a07220 */ /* 0x000fe20000410000 */
[----:B------:R0:W2:Y:S01]  /*3d90*/  MUFU.EX2 R9, R157 ;  /* 0x0000009d00097308 */ /* 0x0000a20000000800 */
[----:B------:R-:W-:-:S02]  /*3da0*/  IADD3 R3, PT, PT, R3, UR42, RZ ;  /* 0x0000002a03037c10 */ /* 0x000fc4000fffe0ff */
[----:B------:R-:W-:Y:S01]  /*3db0*/  @P2 IADD3 R3, PT, PT, R18, 0x200, RZ ;  /* 0x0000020012032810 */ /* 0x000fe20007ffe0ff */
[----:B------:R-:W3:Y:S01]  /*3dc0*/  MUFU.EX2 R10, R10 ;  /* 0x0000000a000a7308 */ /* 0x000ee20000000800 */
[C---:B-----5:R-:W-:Y:S02]  /*3dd0*/  FMUL.FTZ R155, R2.reuse, R111 ;  /* 0x0000006f029b7220 */ /* 0x060fe40000410000 */
[----:B------:R-:W-:Y:S01]  /*3de0*/  LEA R3, R3, UR27, 0x2 ;  /* 0x0000001b03037c11 */ /* 0x000fe2000f8e10ff */
[----:B------:R-:W3:Y:S01]  /*3df0*/  MUFU.EX2 R11, R11 ;  /* 0x0000000b000b7308 */ /* 0x000ee20000000800 */
[----:B0-----:R-:W-:-:S03]  /*3e00*/  FMUL.FTZ R157, R2, R115 ;  /* 0x00000073029d7220 */ /* 0x001fc60000410000 */
[----:B------:R-:W0:Y:S01]  /*3e10*/  MUFU.EX2 R156, R156 ;  /* 0x0000009c009c7308 */ /* 0x000e220000000800 */
[----:B-1----:R1:W-:Y:S03]  /*3e20*/  STS [R3+0xea8], R162 ;  /* 0x000ea8a203007388 */ /* 0x0023e60000000800 */
[----:B------:R-:W0:Y:S01]  /*3e30*/  MUFU.EX2 R155, R155 ;  /* 0x0000009b009b7308 */ /* 0x000e220000000800 */
[--C-:B--2---:R-:W-:Y:S02]  /*3e40*/  HADD2.F32 R179, -RZ, R14.reuse.H0_H0 ;  /* 0x2000000effb37230 */ /* 0x104fe40000004100 */
[----:B------:R-:W-:Y:S02]  /*3e50*/  HADD2.F32 R173, -RZ, R14.H1_H1 ;  /* 0x3000000effad7230 */ /* 0x000fe40000004100 */
[----:B------:R-:W-:Y:S01]  /*3e60*/  FMUL.FTZ R14, R2, R150 ;  /* 0x00000096020e7220 */ /* 0x000fe20000410000 */
[--C-:B------:R-:W-:Y:S01]  /*3e70*/  HADD2.F32 R181, -RZ, R12.reuse.H0_H0 ;  /* 0x2000000cffb57230 */ /* 0x100fe20000004100 */
[----:B------:R-:W2:Y:S01]  /*3e80*/  MUFU.EX2 R158, R158 ;  /* 0x0000009e009e7308 */ /* 0x000ea20000000800 */
[----:B------:R-:W-:-:S02]  /*3e90*/  HADD2.F32 R185, -RZ, R12.H1_H1 ;  /* 0x3000000cffb97230 */ /* 0x000fc40000004100 */
[C---:B----4-:R-:W-:Y:S01]  /*3ea0*/  FMUL.FTZ R164, R26.reuse, R179 ;  /* 0x000000b31aa47220 */ /* 0x050fe20000410000 */
[----:B------:R-:W-:Y:S01]  /*3eb0*/  HADD2.F32 R177, -RZ, R15.H0_H0 ;  /* 0x2000000fffb17230 */ /* 0x000fe20000004100 */
[----:B------:R-:W4:Y:S01]  /*3ec0*/  MUFU.EX2 R157, R157 ;  /* 0x0000009d009d7308 */ /* 0x000f220000000800 */
[----:B------:R-:W-:Y:S02]  /*3ed0*/  HADD2.F32 R183, -RZ, R13.H1_H1 ;  /* 0x3000000dffb77230 */ /* 0x000fe40000004100 */
[C---:B------:R-:W-:Y:S01]  /*3ee0*/  FMUL.FTZ R167, R26.reuse, R185 ;  /* 0x000000b91aa77220 */ /* 0x040fe20000410000 */
[----:B---3--:R-:W-:Y:S01]  /*3ef0*/  HADD2.F32 R193, -RZ, R4.H1_H1 ;  /* 0x30000004ffc17230 */ /* 0x008fe20000004100 */
[----:B------:R3:W0:Y:S01]  /*3f00*/  MUFU.EX2 R12, R159 ;  /* 0x0000009f000c7308 */ /* 0x0006220000000800 */
[----:B------:R-:W-:Y:S02]  /*3f10*/  HADD2.F32 R175, -RZ, R15.H1_H1 ;  /* 0x3000000fffaf7230 */ /* 0x000fe40000004100 */
[----:B------:R-:W-:Y:S01]  /*3f20*/  FMUL.FTZ R197, R26, R177 ;  /* 0x000000b11ac57220 */ /* 0x000fe20000410000 */
[--C-:B------:R-:W-:Y:S01]  /*3f30*/  HADD2.F32 R189, -RZ, R5.reuse.H0_H0 ;  /* 0x20000005ffbd7230 */ /* 0x100fe20000004100 */
[----:B------:R-:W0:Y:S01]  /*3f40*/  MUFU.EX2 R14, R14 ;  /* 0x0000000e000e7308 */ /* 0x000e220000000800 */
[----:B------:R-:W-:-:S02]  /*3f50*/  HADD2.F32 R163, -RZ, R5.H1_H1 ;  /* 0x30000005ffa37230 */ /* 0x000fc40000004100 */
[C---:B------:R-:W-:Y:S01]  /*3f60*/  FMUL.FTZ R195, R26.reuse, R183 ;  /* 0x000000b71ac37220 */ /* 0x040fe20000410000 */
[----:B------:R-:W-:Y:S01]  /*3f70*/  HADD2.F32 R187, -RZ, R13.H0_H0 ;  /* 0x2000000dffbb7230 */ /* 0x000fe20000004100 */
[----:B------:R-:W0:Y:S01]  /*3f80*/  MUFU.EX2 R165, R165 ;  /* 0x000000a500a57308 */ /* 0x000e220000000800 */
[----:B---3--:R-:W-:Y:S02]  /*3f90*/  HADD2.F32 R159, -RZ, R6.H0_H0 ;  /* 0x20000006ff9f7230 */ /* 0x008fe40000004100 */
[C---:B------:R-:W-:Y:S01]  /*3fa0*/  FMUL.FTZ R13, R26.reuse, R181 ;  /* 0x000000b51a0d7220 */ /* 0x040fe20000410000 */
[----:B------:R-:W-:Y:S01]  /*3fb0*/  HADD2.F32 R191, -RZ, R4.H0_H0 ;  /* 0x20000004ffbf7230 */ /* 0x000fe20000004100 */
[----:B------:R-:W3:Y:S01]  /*3fc0*/  MUFU.EX2 R169, R169 ;  /* 0x000000a900a97308 */ /* 0x000ee20000000800 */
[----:B------:R-:W-:Y:S02]  /*3fd0*/  HADD2.F32 R161, -RZ, R6.H1_H1 ;  /* 0x30000006ffa17230 */ /* 0x000fe40000004100 */
[----:B------:R-:W-:Y:S01]  /*3fe0*/  FMUL.FTZ R174, R26, R193 ;  /* 0x000000c11aae7220 */ /* 0x000fe20000410000 */
[----:B------:R-:W-:-:S02]  /*3ff0*/  HADD2.F32 R5, -RZ, R7.H0_H0 ;  /* 0x20000007ff057230 */ /* 0x000fc40000004100 */
[C---:B------:R-:W-:Y:S01]  /*4000*/  FMUL.FTZ R170, R26.reuse, R175 ;  /* 0x000000af1aaa7220 */ /* 0x040fe20000410000 */
[----:B------:R-:W-:Y:S02]  /*4010*/  HADD2.F32 R7, -RZ, R7.H1_H1 ;  /* 0x30000007ff077230 */ /* 0x000fe40000004100 */
[C---:B------:R-:W-:Y:S01]  /*4020*/  FMUL.FTZ R201, R26.reuse, R159 ;  /* 0x0000009f1ac97220 */ /* 0x040fe20000410000 */
[----:B------:R5:W0:Y:S01]  /*4030*/  MUFU.EX2 R4, R168 ;  /* 0x000000a800047308 */ /* 0x000a220000000800 */
[C---:B------:R-:W-:Y:S01]  /*4040*/  FMUL.FTZ R171, R26.reuse, R187 ;  /* 0x000000bb1aab7220 */ /* 0x040fe20000410000 */
[C---:B------:R-:W-:Y:S01]  /*4050*/  FMUL.FTZ R172, R26.reuse, R191 ;  /* 0x000000bf1aac7220 */ /* 0x040fe20000410000 */
[C---:B------:R-:W-:Y:S01]  /*4060*/  FMUL.FTZ R176, R26.reuse, R163 ;  /* 0x000000a31ab07220 */ /* 0x040fe20000410000 */
[----:B------:R-:W-:Y:S01]  /*4070*/  FMUL.FTZ R178, R26, R161 ;  /* 0x000000a11ab27220 */ /* 0x000fe20000410000 */
[----:B------:R-:W-:Y:S01]  /*4080*/  FMUL.FTZ R6, R0, R13 ;  /* 0x0000000d00067220 */ /* 0x000fe20000410000 */
[C---:B------:R-:W-:Y:S01]  /*4090*/  FMUL.FTZ R2, R26.reuse, R173 ;  /* 0x000000ad1a027220 */ /* 0x040fe20000410000 */
[C---:B-1----:R-:W-:Y:S01]  /*40a0*/  FMUL.FTZ R3, R26.reuse, R189 ;  /* 0x000000bd1a037220 */ /* 0x042fe20000410000 */
[C---:B------:R-:W-:Y:S01]  /*40b0*/  FMUL.FTZ R203, R26.reuse, R5 ;  /* 0x000000051acb7220 */ /* 0x040fe20000410000 */
[----:B------:R-:W-:Y:S01]  /*40c0*/  FMUL.FTZ R205, R26, R7 ;  /* 0x000000071acd7220 */ /* 0x000fe20000410000 */
[----:B------:R-:W-:Y:S01]  /*40d0*/  FMUL.FTZ R13, R116, R167 ;  /* 0x000000a7740d7220 */ /* 0x000fe20000410000 */
[----:B-----5:R-:W-:Y:S01]  /*40e0*/  FMUL.FTZ R168, R120, R197 ;  /* 0x000000c578a87220 */ /* 0x020fe20000410000 */
        /* <DEDUP_REMOVED lines=11> */
[----:B-1----:R-:W-:Y:S01]  /*41a0*/  FMUL.FTZ R160, R114, R171 ;  /* 0x000000ab72a07220 */ /* 0x002fe20000410000 */
[----:B------:R-:W-:Y:S01]  /*41b0*/  FMUL.FTZ R171, R119, R2 ;  /* 0x0000000277ab7220 */ /* 0x000fe20000410000 */
[----:B------:R-:W-:Y:S01]  /*41c0*/  FMUL.FTZ R178, R152, R205 ;  /* 0x000000cd98b27220 */ /* 0x000fe20000410000 */
[----:B------:R-:W-:Y:S06]  /*41d0*/  BAR.SYNC.DEFER_BLOCKING 0x0 ;  /* 0x0000000000007b1d */ /* 0x000fec0000010000 */
[----:B--234-:R-:W-:Y:S05]  /*41e0*/  @P1 BRA `(.L_x_7770) ;  /* 0x0000000000241947 */ /* 0x01cfea0003800000 */
[----:B------:R-:W-:Y:S01]  /*41f0*/  UISETP.NE.AND UP0, UPT, UR21, UR45, UPT ;  /* 0x0000002d1500728c */ /* 0x000fe2000bf05270 */
[----:B------:R-:W-:-:S08]  /*4200*/  HFMA2 R180, -RZ, RZ, 1.875, 0 ;  /* 0x3f800000ffb47431 */ /* 0x000fd000000001ff */
[----:B------:R-:W-:Y:S05]  /*4210*/  BRA.U !UP0, `(.L_x_7771) ;  /* 0x0000000108207547 */ /* 0x000fea000b800000 */
[----:B------:R-:W-:-:S04]  /*4220*/  USHF.L.U32 UR26, UR21, 0x8, URZ ;  /* 0x00000008151a7899 */ /* 0x000fc800080006ff */
[----:B------:R-:W-:-:S04]  /*4230*/  ULOP3.LUT UR26, UR26, 0x100, URZ, 0xc0, !UPT ;  /* 0x000001001a1a7892 */ /* 0x000fc8000f8ec0ff */
[----:B------:R-:W-:-:S04]  /*4240*/  UIADD3 UR26, UPT, UPT, UR26, UR6, URZ ;  /* 0x000000061a1a7290 */ /* 0x000fc8000fffe0ff */
[----:B------:R-:W-:-:S09]  /*4250*/  ULEA UR26, UR26, UR27, 0x2 ;  /* 0x0000001b1a1a7291 */ /* 0x000fd2000f8e10ff */
[----:B------:R-:W2:Y:S01]  /*4260*/  LDS R180, [UR26+0xea8] ;  /* 0x000ea81affb47984 */ /* 0x000ea20008000800 */
[----:B------:R-:W-:Y:S05]  /*4270*/  BRA `(.L_x_7771) ;  /* 0x0000000000087947 */ /* 0x000fea0003800000 */
.L_x_7770:
[----:B------:R-:W-:-:S06]  /*4280*/  LEA R180, R18, UR27, 0x2 ;  /* 0x0000001b12b47c11 */ /* 0x000fcc000f8e10ff */
[----:B------:R-:W1:Y:S02]  /*4290*/  LDS R180, [R180+0x16ac] ;  /* 0x0016ac00b4b47984 */ /* 0x000e640000000800 */
.L_x_7771:
[----:B------:R-:W-:Y:S05]  /*42a0*/  BSYNC.RECONVERGENT B0 ;  /* 0x0000000000007941 */ /* 0x000fea0003800200 */
.L_x_7769:
[----:B------:R-:W3:Y:S01]  /*42b0*/  @P0 LDC R3, c[0x0][0x38c] ;  /* 0x0000e300ff030b82 */ /* 0x000ee20000000800 */
[----:B------:R-:W-:Y:S01]  /*42c0*/  MOV R2, UR21 ;  /* 0x0000001500027c02 */ /* 0x000fe20008000f00 */
[----:B------:R-:W-:Y:S01]  /*42d0*/  HFMA2 R182, -RZ, RZ, 0, 0 ;  /* 0x00000000ffb67431 */ /* 0x000fe200000001ff */
[----:B------:R-:W-:Y:S02]  /*42e0*/  MOV R203, 0x8 ;  /* 0x0000000800cb7802 */ /* 0x000fe40000000f00 */
[----:B------:R-:W-:-:S05]  /*42f0*/  @P0 IADD3 R2, PT, PT, R2, -0x2, RZ ;  /* 0xfffffffe02020810 */ /* 0x000fca0007ffe0ff */
[----:B---3--:R-:W-:-:S04]  /*4300*/  @P0 IMAD R2, R2, R3, UR6 ;  /* 0x0000000602020e24 */ /* 0x008fc8000f8e0203 */
[----:B------:R-:W-:-:S05]  /*4310*/  @P0 IMAD.WIDE R2, R2, R203, UR4 ;  /* 0x0000000402020e25 */ /* 0x000fca000f8e02cb */
[----:B------:R3:W4:Y:S01]  /*4320*/  @P0 LDG.E R182, desc[UR32][R2.64+0x4] ;  /* 0x0000042002b60981 */ /* 0x000722000c1e1900 */
[-C--:B------:R-:W-:Y:S01]  /*4330*/  FFMA.FTZ R184, R147, R27.reuse, R146 ;  /* 0x0000001b93b87223 */ /* 0x080fe20000010092 */
[----:B------:R-:W-:Y:S01]  /*4340*/  FMUL.FTZ R203, R162, R27 ;  /* 0x0000001ba2cb7220 */ /* 0x000fe20000410000 */
[----:B-12---:R-:W-:Y:S01]  /*4350*/  FMUL.FTZ R205, R169, R180 ;  /* 0x000000b4a9cd7220 */ /* 0x006fe20000410000 */
[----:B------:R-:W-:Y:S01]  /*4360*/  ISETP.GE.AND P1, PT, R54, 0x1, PT ;  /* 0x000000013600780c */ /* 0x000fe20003f26270 */
[----:B------:R-:W-:Y:S01]  /*4370*/  FFMA.FTZ R184, R8, R184, R145 ;  /* 0x000000b808b87223 */ /* 0x000fe20000010091 */
[----:B------:R-:W-:Y:S01]  /*4380*/  ISETP.NE.AND P3, PT, R166, 0x1f, PT ;  /* 0x0000001fa600780c */ /* 0x000fe20003f65270 */
[----:B0-----:R-:W-:Y:S01]  /*4390*/  FMUL.FTZ R188, R4, R205 ;  /* 0x000000cd04bc7220 */ /* 0x001fe20000410000 */
        /* <DEDUP_REMOVED lines=16> */
[----:B---3--:R-:W-:Y:S01]  /*44a0*/  FMUL.FTZ R3, R9, R184 ;  /* 0x000000b809037220 */ /* 0x008fe20000410000 */
        /* <DEDUP_REMOVED lines=55> */
[----:B------:R-:W3:Y:S01]  /*4820*/  SHFL.UP PT, R2, R203, 0x4, RZ ;  /* 0x04800000cb027989 */ /* 0x000ee200000e00ff */
        /* <DEDUP_REMOVED lines=9> */
[----:B---3--:R-:W-:-:S05]  /*48c0*/  FFMA.FTZ R2, R184, R2, R203 ;  /* 0x00000002b8027223 */ /* 0x008fca00000100cb */
[----:B------:R-:W-:-:S05]  /*48d0*/  FSEL R203, R203, R2, !P1 ;  /* 0x00000002cbcb7208 */ /* 0x000fca0004800000 */
[----:B------:R-:W3:Y:S01]  /*48e0*/  SHFL.UP PT, R2, R203, 0x8, RZ ;  /* 0x05000000cb027989 */ /* 0x000ee200000e00ff */
        /* <DEDUP_REMOVED lines=9> */
[----:B---3--:R-:W-:-:S05]  /*4980*/  FFMA.FTZ R2, R184, R2, R203 ;  /* 0x00000002b8027223 */ /* 0x008fca00000100cb */
[----:B------:R-:W-:Y:S01]  /*4990*/  FSEL R205, R203, R2, !P1 ;  /* 0x00000002cbcd7208 */ /* 0x000fe20004800000 */
[----:B-1----:R-:W-:Y:S01]  /*49a0*/  @P1 FMUL.FTZ R184, R184, R3 ;  /* 0x00000003b8b81220 */ /* 0x002fe20000410000 */
[----:B------:R-:W-:-:S03]  /*49b0*/  ISETP.GT.U32.AND P1, PT, R166, 0x1b, PT ;  /* 0x0000001ba600780c */ /* 0x000fc60003f24070 */
[----:B------:R-:W1:Y:S04]  /*49c0*/  SHFL.UP PT, R2, R205, 0x10, RZ ;  /* 0x06000000cd027989 */ /* 0x000e6800000e00ff */
[----:B------:R-:W3:Y:S06]  /*49d0*/  SHFL.UP PT, R3, R184, 0x10, RZ ;  /* 0x06000000b8037989 */ /* 0x000eec00000e00ff */
        /* <DEDUP_REMOVED lines=8> */
[----:B---3--:R-:W-:-:S03]  /*4a60*/  @P3 FMUL.FTZ R184, R184, R3 ;  /* 0x00000003b8b83220 */ /* 0x008fc60000410000 */
        /* <DEDUP_REMOVED lines=9> */
[----:B--2---:R-:W-:-:S05]  /*4b00*/  @!P3 FMUL.FTZ R186, R190, R203 ;  /* 0x000000cbbebab220 */ /* 0x004fca0000410000 */
[----:B------:R-:W-:Y:S02]  /*4b10*/  @!P3 MOV R190, R186 ;  /* 0x000000ba00beb202 */ /* 0x000fe40000000f00 */
[----:B------:R-:W0:Y:S04]  /*4b20*/  SHFL.DOWN PT, R186, R207, 0x10, 0x1f ;  /* 0x0a001f00cfba7f89 */ /* 0x000e2800000e0000 */
[----:B------:R-:W-:Y:S01]  /*4b30*/  SHFL.DOWN PT, R209, R190, 0x10, 0x1f ;  /* 0x0a001f00bed17f89 */ /* 0x000fe200000e0000 */
[----:B0-----:R-:W-:-:S05]  /*4b40*/  @!P1 FFMA.FTZ R207, R190, R186, R207 ;  /* 0x000000babecf9223 */ /* 0x001fca00000100cf */
[----:B------:R-:W-:Y:S04]  /*4b50*/  SHFL.DOWN PT, R196, R207, 0x1, 0x1f ;  /* 0x08201f00cfc47f89 */ /* 0x000fe800000e0000 */
[----:B------:R-:W-:Y:S04]  /*4b60*/  SHFL.IDX PT, R194, R207, RZ, 0x1f ;  /* 0x00001fffcfc27589 */ /* 0x000fe800000e0000 */
[----:B----4-:R-:W0:Y:S02]  /*4b70*/  SHFL.IDX PT, R182, R182, RZ, 0x1f ;  /* 0x00001fffb6b67589 */ /* 0x010e2400000e0000 */
[----:B0-----:R-:W-:-:S04]  /*4b80*/  @P2 FFMA.FTZ R182, R184, R182, R205 ;  /* 0x000000b6b8b62223 */ /* 0x001fc800000100cd */
        /* <DEDUP_REMOVED lines=8> */
[----:B------:R-:W-:Y:S01]  /*4c10*/  @!P1 FMUL.FTZ R185, R190, R209 ;  /* 0x000000d1beb99220 */ /* 0x000fe20000410000 */
[----:B------:R-:W-:Y:S02]  /*4c20*/  FFMA.FTZ R181, R9, R182, R144 ;  /* 0x000000b609b57223 */ /* 0x000fe40000010090 */
[----:B------:R-:W-:Y:S02]  /*4c30*/  FFMA.FTZ R187, R114, R187, R205 ;  /* 0x000000bb72bb7223 */ /* 0x000fe400000100cd */
[----:B------:R-:W-:Y:S01]  /*4c40*/  FMUL.FTZ R183, R183, R181 ;  /* 0x000000b5b7b77220 */ /* 0x000fe20000410000 */
[----:B------:R-:W-:Y:S01]  /*4c50*/  @!P1 MOV R190, R185 ;  /* 0x000000b900be9202 */ /* 0x000fe20000000f00 */
[----:B------:R-:W-:Y:S01]  /*4c60*/  SHFL.IDX PT, R205, R3, RZ, 0x1f ;  /* 0x00001fff03cd7589 */ /* 0x000fe200000e0000 */
[----:B------:R-:W-:Y:S01]  /*4c70*/  FFMA.FTZ R162, R10, R181, R143 ;  /* 0x000000b50aa27223 */ /* 0x000fe2000001008f */
[----:B------:R-:W-:Y:S01]  /*4c80*/  FFMA.FTZ R186, R118, R183, R187 ;  /* 0x000000b776ba7223 */ /* 0x000fe200000100bb */
[----:B------:R-:W-:Y:S01]  /*4c90*/  ISETP.NE.AND P1, PT, R18, 0x1f, PT ;  /* 0x0000001f1200780c */ /* 0x000fe20003f25270 */
[----:B------:R-:W0:Y:S01]  /*4ca0*/  SHFL.DOWN PT, R187, R190, 0x1, 0x1f ;  /* 0x08201f00bebb7f89 */ /* 0x000e2200000e0000 */
[-C--:B------:R-:W-:Y:S01]  /*4cb0*/  FMUL.FTZ R183, R179, R162.reuse ;  /* 0x000000a2b3b77220 */ /* 0x080fe20000410000 */
[----:B------:R-:W-:-:S02]  /*4cc0*/  FFMA.FTZ R179, R11, R162, R142 ;  /* 0x000000a20bb37223 */ /* 0x000fc4000001008e */
[----:B------:R1:W2:Y:S01]  /*4cd0*/  SHFL.IDX PT, R185, R190, RZ, 0x1f ;  /* 0x00001fffbeb97589 */ /* 0x0002a200000e0000 */
[----:B------:R-:W-:Y:S01]  /*4ce0*/  FFMA.FTZ R188, R117, R183, R186 ;  /* 0x000000b775bc7223 */ /* 0x000fe200000100ba */
[-C--:B------:R-:W-:Y:S01]  /*4cf0*/  FFMA.FTZ R186, R156, R179.reuse, R141 ;  /* 0x000000b39cba7223 */ /* 0x080fe2000001008d */
[----:B------:R-:W-:-:S03]  /*4d00*/  FMUL.FTZ R173, R173, R179 ;  /* 0x000000b3adad7220 */ /* 0x000fc60000410000 */
[-C--:B------:R-:W-:Y:S01]  /*4d10*/  FMUL.FTZ R183, R177, R186.reuse ;  /* 0x000000bab1b77220 */ /* 0x080fe20000410000 */
[----:B------:R-:W-:Y:S01]  /*4d20*/  FFMA.FTZ R173, R119, R173, R188 ;  /* 0x000000ad77ad7223 */ /* 0x000fe200000100bc */
[----:B------:R-:W-:-:S03]  /*4d30*/  FFMA.FTZ R177, R155, R186, R140 ;  /* 0x000000ba9bb17223 */ /* 0x000fc6000001008c */
[----:B------:R-:W-:Y:S01]  /*4d40*/  FFMA.FTZ R198, R120, R183, R173 ;  /* 0x000000b778c67223 */ /* 0x000fe200000100ad */
[-C--:B------:R-:W-:Y:S01]  /*4d50*/  FMUL.FTZ R175, R175, R177.reuse ;  /* 0x000000b1afaf7220 */ /* 0x080fe20000410000 */
[----:B------:R-:W-:-:S03]  /*4d60*/  FFMA.FTZ R188, R158, R177, R139 ;  /* 0x000000b19ebc7223 */ /* 0x000fc6000001008b */
[----:B------:R-:W-:Y:S01]  /*4d70*/  FFMA.FTZ R198, R123, R175, R198 ;  /* 0x000000af7bc67223 */ /* 0x000fe200000100c6 */
[-C--:B------:R-:W-:Y:S01]  /*4d80*/  FMUL.FTZ R191, R191, R188.reuse ;  /* 0x000000bcbfbf7220 */ /* 0x080fe20000410000 */
[----:B------:R-:W-:Y:S01]  /*4d90*/  FFMA.FTZ R183, R157, R188, R138 ;  /* 0x000000bc9db77223 */ /* 0x000fe2000001008a */
[----:B0-----:R-:W-:Y:S02]  /*4da0*/  @P1 FFMA.FTZ R205, R187, R205, R196 ;  /* 0x000000cdbbcd1223 */ /* 0x001fe400000100c4 */
[----:B------:R-:W-:Y:S01]  /*4db0*/  FFMA.FTZ R198, R121, R191, R198 ;  /* 0x000000bf79c67223 */ /* 0x000fe200000100c6 */
[-C--:B------:R-:W-:Y:S01]  /*4dc0*/  FMUL.FTZ R193, R193, R183.reuse ;  /* 0x000000b7c1c17220 */ /* 0x080fe20000410000 */
[----:B-1----:R-:W-:Y:S01]  /*4dd0*/  FFMA.FTZ R190, R12, R183, R137 ;  /* 0x000000b70cbe7223 */ /* 0x002fe20000010089 */
[----:B------:R-:W-:Y:S01]  /*4de0*/  FFMA.FTZ R173, R205, R180, R178 ;  /* 0x000000b4cdad7223 */ /* 0x000fe200000100b2 */
[----:B------:R-:W-:Y:S01]  /*4df0*/  FMUL.FTZ R187, R26, R184 ;  /* 0x000000b81abb7220 */ /* 0x000fe20000410000 */
[----:B------:R-:W-:Y:S01]  /*4e00*/  FFMA.FTZ R193, R125, R193, R198 ;  /* 0x000000c17dc17223 */ /* 0x000fe200000100c6 */
[----:B------:R-:W-:Y:S01]  /*4e10*/  FMUL.FTZ R189, R189, R190 ;  /* 0x000000bebdbd7220 */ /* 0x000fe20000410000 */
[----:B------:R-:W-:Y:S01]  /*4e20*/  FFMA.FTZ R175, R169, R173, R176 ;  /* 0x000000ada9af7223 */ /* 0x000fe200000100b0 */
[C---:B--2---:R-:W-:Y:S01]  /*4e30*/  FFMA.FTZ R3, R185.reuse, R3, R194 ;  /* 0x00000003b9037223 */ /* 0x044fe200000100c2 */
[----:B------:R-:W-:Y:S01]  /*4e40*/  FMUL.FTZ R2, R185, R2 ;  /* 0x00000002b9027220 */ /* 0x000fe20000410000 */
[----:B------:R-:W-:Y:S01]  /*4e50*/  FFMA.FTZ R180, R124, R189, R193 ;  /* 0x000000bd7cb47223 */ /* 0x000fe200000100c1 */
[----:B------:R-:W-:Y:S01]  /*4e60*/  FFMA.FTZ R201, R4, R175, R201 ;  /* 0x000000af04c97223 */ /* 0x000fe200000100c9 */
[----:B------:R-:W-:Y:S01]  /*4e70*/  FMUL.FTZ R176, R0, R187 ;  /* 0x000000bb00b07220 */ /* 0x000fe20000410000 */
[C---:B------:R-:W-:Y:S01]  /*4e80*/  FMUL.FTZ R189, R26.reuse, R203 ;  /* 0x000000cb1abd7220 */ /* 0x040fe20000410000 */
[----:B------:R-:W-:Y:S01]  /*4e90*/  FMUL.FTZ R187, R26, R182 ;  /* 0x000000b61abb7220 */ /* 0x000fe20000410000 */
[----:B------:R-:W-:Y:S01]  /*4ea0*/  FFMA.FTZ R185, R165, R201, R174 ;  /* 0x000000c9a5b97223 */ /* 0x000fe200000100ae */
[----:B------:R0:W-:Y:S01]  /*4eb0*/  @!P4 STS.64 [UR26+0x1728], R2 ;  /* 0x00172802ff00c988 */ /* 0x0001e20008000a1a */
[----:B------:R-:W-:Y:S01]  /*4ec0*/  FMUL.FTZ R189, R116, R189 ;  /* 0x000000bd74bd7220 */ /* 0x000fe20000410000 */
[----:B------:R-:W-:Y:S01]  /*4ed0*/  FMUL.FTZ R191, R114, R187 ;  /* 0x000000bb72bf7220 */ /* 0x000fe20000410000 */
[----:B------:R-:W-:Y:S01]  /*4ee0*/  FFMA.FTZ R199, R14, R185, R199 ;  /* 0x000000b90ec77223 */ /* 0x000fe200000100c7 */
[----:B------:R-:W-:Y:S01]  /*4ef0*/  STS [R47+0x430], R176 ;  /* 0x000430b02f007388 */ /* 0x000fe20000000800 */
[C---:B------:R-:W-:Y:S01]  /*4f00*/  FMUL.FTZ R193, R26.reuse, R181 ;  /* 0x000000b51ac17220 */ /* 0x040fe20000410000 */
[C---:B------:R-:W-:Y:S01]  /*4f10*/  FMUL.FTZ R205, R26.reuse, R186 ;  /* 0x000000ba1acd7220 */ /* 0x040fe20000410000 */
[C---:B------:R-:W-:Y:S01]  /*4f20*/  FFMA.FTZ R187, R15.reuse, R199, R172 ;  /* 0x000000c70fbb7223 */ /* 0x040fe200000100ac */
[----:B------:R-:W-:Y:S01]  /*4f30*/  FFMA.FTZ R15, R15, R190, R136 ;  /* 0x000000be0f0f7223 */ /* 0x000fe20000010088 */
[----:B------:R1:W-:Y:S01]  /*4f40*/  STS [R46+0x4], R189 ;  /* 0x000004bd2e007388 */ /* 0x0003e20000000800 */
[C---:B0-----:R-:W-:Y:S01]  /*4f50*/  FMUL.FTZ R2, R26.reuse, R179 ;  /* 0x000000b31a027220 */ /* 0x041fe20000410000 */
[----:B------:R-:W-:Y:S01]  /*4f60*/  FMUL.FTZ R172, R26, R162 ;  /* 0x000000a21aac7220 */ /* 0x000fe20000410000 */
[----:B------:R-:W-:Y:S01]  /*4f70*/  FFMA.FTZ R14, R14, R15, R135 ;  /* 0x0000000f0e0e7223 */ /* 0x000fe20000010087 */
[----:B------:R-:W-:Y:S01]  /*4f80*/  FFMA.FTZ R197, R12, R187, R197 ;  /* 0x000000bb0cc57223 */ /* 0x000fe200000100c5 */
[C---:B------:R-:W-:Y:S01]  /*4f90*/  FMUL.FTZ R12, R26.reuse, R188 ;  /* 0x000000bc1a0c7220 */ /* 0x040fe20000410000 */
[----:B------:R0:W-:Y:S01]  /*4fa0*/  STS [R46+0x8], R191 ;  /* 0x000008bf2e007388 */ /* 0x0001e20000000800 */
[----:B------:R-:W-:Y:S01]  /*4fb0*/  FMUL.FTZ R3, R117, R172 ;  /* 0x000000ac75037220 */ /* 0x000fe20000410000 */
[----:B------:R-:W-:Y:S01]  /*4fc0*/  FFMA.FTZ R165, R165, R14, R134 ;  /* 0x0000000ea5a57223 */ /* 0x000fe20000010086 */
[----:B------:R-:W-:Y:S01]  /*4fd0*/  FMUL.FTZ R207, R121, R12 ;  /* 0x0000000c79cf7220 */ /* 0x000fe20000410000 */
[----:B-1----:R-:W-:Y:S01]  /*4fe0*/  FMUL.FTZ R189, R119, R2 ;  /* 0x0000000277bd7220 */ /* 0x002fe20000410000 */
[----:B------:R-:W-:Y:S01]  /*4ff0*/  FMUL.FTZ R2, R26, R177 ;  /* 0x000000b11a027220 */ /* 0x000fe20000410000 */
[----:B------:R-:W-:Y:S01]  /*5000*/  FFMA.FTZ R12, R4, R165, R133 ;  /* 0x000000a5040c7223 */ /* 0x000fe20000010085 */
[----:B------:R1:W-:Y:S01]  /*5010*/  STS [R46+0x10], R3 ;  /* 0x000010032e007388 */ /* 0x0003e20000000800 */
[----:B------:R-:W-:Y:S01]  /*5020*/  FMUL.FTZ R193, R118, R193 ;  /* 0x000000c176c17220 */ /* 0x000fe20000410000 */
[----:B------:R-:W-:Y:S01]  /*5030*/  FMUL.FTZ R205, R120, R205 ;  /* 0x000000cd78cd7220 */ /* 0x000fe20000410000 */
[----:B0-----:R-:W-:Y:S01]  /*5040*/  FMUL.FTZ R191, R123, R2 ;  /* 0x000000027bbf7220 */ /* 0x001fe20000410000 */
[C---:B------:R-:W-:Y:S01]  /*5050*/  FMUL.FTZ R2, R26.reuse, R183 ;  /* 0x000000b71a027220 */ /* 0x040fe20000410000 */
[-C--:B------:R-:W-:Y:S01]  /*5060*/  FFMA.FTZ R169, R169, R12.reuse, R132 ;  /* 0x0000000ca9a97223 */ /* 0x080fe20000010084 */
[----:B------:R0:W-:Y:S01]  /*5070*/  STS [R46+0x14], R189 ;  /* 0x000014bd2e007388 */ /* 0x0001e20000000800 */
[C---:B------:R-:W-:Y:S01]  /*5080*/  FMUL.FTZ R209, R26.reuse, R12 ;  /* 0x0000000c1ad17220 */ /* 0x040fe20000410000 */
[----:B------:R-:W-:Y:S01]  /*5090*/  FMUL.FTZ R163, R163, R15 ;  /* 0x0000000fa3a37220 */ /* 0x000fe20000410000 */
[C---:B------:R-:W-:Y:S01]  /*50a0*/  FMUL.FTZ R211, R26.reuse, R169 ;  /* 0x000000a91ad37220 */ /* 0x040fe20000410000 */
[----:B-1----:R-:W-:Y:S01]  /*50b0*/  FMUL.FTZ R3, R125, R2 ;  /* 0x000000027d037220 */ /* 0x002fe20000410000 */
[----:B------:R-:W-:Y:S01]  /*50c0*/  FMUL.FTZ R2, R26, R15 ;  /* 0x0000000f1a027220 */ /* 0x000fe20000410000 */
[----:B------:R1:W-:Y:S01]  /*50d0*/  STS [R46+0xc], R193 ;  /* 0x00000cc12e007388 */ /* 0x0003e20000000800 */
[----:B------:R-:W-:Y:S01]  /*50e0*/  FMUL.FTZ R209, R130, R209 ;  /* 0x000000d182d17220 */ /* 0x000fe20000410000 */
[----:B------:R-:W-:Y:S01]  /*50f0*/  FMUL.FTZ R211, R152, R211 ;  /* 0x000000d398d37220 */ /* 0x000fe20000410000 */
[----:B------:R-:W-:Y:S01]  /*5100*/  FFMA.FTZ R157, R157, R197, R170 ;  /* 0x000000c59d9d7223 */ /* 0x000fe200000100aa */
[----:B------:R2:W-:Y:S01]  /*5110*/  STS [R46+0x1c], R191 ;  /* 0x00001cbf2e007388 */ /* 0x0005e20000000800 */
[C---:B0-----:R-:W-:Y:S01]  /*5120*/  FMUL.FTZ R189, R129.reuse, R2 ;  /* 0x0000000281bd7220 */ /* 0x041fe20000410000 */
[C---:B------:R-:W-:Y:S01]  /*5130*/  FMUL.FTZ R2, R26.reuse, R165 ;  /* 0x000000a51a027220 */ /* 0x040fe20000410000 */
[----:B------:R-:W-:Y:S01]  /*5140*/  FFMA.FTZ R163, R129, R163, R180 ;  /* 0x000000a381a37223 */ /* 0x000fe200000100b4 */
[----:B------:R0:W-:Y:S01]  /*5150*/  STS [R46+0x18], R205 ;  /* 0x000018cd2e007388 */ /* 0x0001e20000000800 */
[----:B------:R-:W-:Y:S01]  /*5160*/  FMUL.FTZ R159, R159, R14 ;  /* 0x0000000e9f9f7220 */ /* 0x000fe20000410000 */
[----:B-1----:R-:W-:Y:S01]  /*5170*/  FMUL.FTZ R193, R26, R190 ;  /* 0x000000be1ac17220 */ /* 0x002fe20000410000 */
[----:B------:R-:W-:Y:S01]  /*5180*/  FFMA.FTZ R195, R158, R157, R195 ;  /* 0x0000009d9ec37223 */ /* 0x000fe200000100c3 */
[----:B------:R-:W-:Y:S01]  /*5190*/  STS [R46+0x20], R207 ;  /* 0x000020cf2e007388 */ /* 0x000fe20000000800 */
[----:B------:R-:W-:Y:S01]  /*51a0*/  FFMA.FTZ R4, R128, R159, R163 ;  /* 0x0000009f80047223 */ /* 0x000fe200000100a3 */
[----:B--2---:R-:W-:Y:S01]  /*51b0*/  FMUL.FTZ R191, R26, R14 ;  /* 0x0000000e1abf7220 */ /* 0x004fe20000410000 */
[----:B------:R-:W-:Y:S01]  /*51c0*/  FMUL.FTZ R193, R124, R193 ;  /* 0x000000c17cc17220 */ /* 0x000fe20000410000 */
[----:B------:R1:W-:Y:S01]  /*51d0*/  STS [R46+0x24], R3 ;  /* 0x000024032e007388 */ /* 0x0003e20000000800 */
[----:B------:R-:W-:Y:S01]  /*51e0*/  FMUL.FTZ R161, R161, R165 ;  /* 0x000000a5a1a17220 */ /* 0x000fe20000410000 */
[----:B------:R-:W-:Y:S01]  /*51f0*/  FMUL.FTZ R191, R128, R191 ;  /* 0x000000bf80bf7220 */ /* 0x000fe20000410000 */
[----:B0-----:R-:W-:Y:S01]  /*5200*/  FMUL.FTZ R205, R131, R2 ;  /* 0x0000000283cd7220 */ /* 0x001fe20000410000 */
[----:B------:R0:W-:Y:S01]  /*5210*/  STS [R46+0x28], R193 ;  /* 0x000028c12e007388 */ /* 0x0001e20000000800 */
[----:B------:R-:W-:Y:S01]  /*5220*/  FFMA.FTZ R155, R155, R195, R168 ;  /* 0x000000c39b9b7223 */ /* 0x000fe200000100a8 */
[----:B------:R-:W-:Y:S01]  /*5230*/  FFMA.FTZ R161, R131, R161, R4 ;  /* 0x000000a183a17223 */ /* 0x000fe20000010004 */
[----:B------:R-:W-:Y:S01]  /*5240*/  IADD3 R163, PT, PT, -R192, UR44, RZ ;  /* 0x0000002cc0a37c10 */ /* 0x000fe2000fffe1ff */
[----:B------:R0:W-:Y:S01]  /*5250*/  STS [R46+0x2c], R189 ;  /* 0x00002cbd2e007388 */ /* 0x0001e20000000800 */
[----:B------:R-:W-:Y:S01]  /*5260*/  FFMA.FTZ R171, R156, R155, R171 ;  /* 0x0000009b9cab7223 */ /* 0x000fe200000100ab */
[----:B-1----:R-:W-:-:S04]  /*5270*/  IMAD.WIDE.U32 R2, R22, UR6, R24 ;  /* 0x0000000616027c25 */ /* 0x002fc8000f8e0018 */
[----:B------:R-:W-:Y:S01]  /*5280*/  FMUL.FTZ R7, R7, R169 ;  /* 0x000000a907077220 */ /* 0x000fe20000410000 */
[----:B------:R0:W-:Y:S01]  /*5290*/  STS [R46+0x30], R191 ;  /* 0x000030bf2e007388 */ /* 0x0001e20000000800 */
[----:B------:R-:W-:Y:S01]  /*52a0*/  FFMA.FTZ R11, R11, R171, R164 ;  /* 0x000000ab0b0b7223 */ /* 0x000fe200000100a4 */
[----:B------:R-:W-:Y:S01]  /*52b0*/  IMAD R159, R23, UR6, R3 ;  /* 0x00000006179f7c24 */ /* 0x000fe2000f8e0203 */
[----:B------:R-:W-:Y:S01]  /*52c0*/  LEA R4, P1, R2, UR40, 0x2 ;  /* 0x0000002802047c11 */ /* 0x000fe2000f8210ff */
[----:B------:R0:W-:Y:S01]  /*52d0*/  STS [R46+0x34], R205 ;  /* 0x000034cd2e007388 */ /* 0x0001e20000000800 */
[----:B------:R-:W-:Y:S01]  /*52e0*/  FMUL.FTZ R3, R5, R12 ;  /* 0x0000000c05037220 */ /* 0x000fe20000410000 */
[----:B------:R-:W-:Y:S01]  /*52f0*/  FFMA.FTZ R167, R10, R11, R167 ;  /* 0x0000000b0aa77223 */ /* 0x000fe200000100a7 */
[----:B------:R-:W-:Y:S01]  /*5300*/  LEA.HI.X R5, R2, UR41, R159, 0x2, P1 ;  /* 0x0000002902057c11 */ /* 0x000fe200088f149f */
[----:B------:R0:W-:Y:S01]  /*5310*/  STS [R46+0x38], R209 ;  /* 0x000038d12e007388 */ /* 0x0001e20000000800 */
[----:B------:R-:W-:Y:S01]  /*5320*/  ISETP.GE.AND P1, PT, R163, 0x1, PT ;  /* 0x00000001a300780c */ /* 0x000fe20003f26270 */
[----:B------:R-:W-:Y:S01]  /*5330*/  FFMA.FTZ R9, R9, R167, R160 ;  /* 0x000000a709097223 */ /* 0x000fe200000100a0 */
[----:B------:R-:W-:Y:S01]  /*5340*/  FFMA.FTZ R3, R130, R3, R161 ;  /* 0x0000000382037223 */ /* 0x000fe200000100a1 */
[----:B------:R0:W-:Y:S01]  /*5350*/  STS [R46+0x3c], R211 ;  /* 0x00003cd32e007388 */ /* 0x0001e20000000800 */
[----:B------:R-:W-:Y:S01]  /*5360*/  P2R R178, PR, RZ, 0x10 ;  /* 0x00000010ffb27803 */ /* 0x000fe20000000000 */
[----:B------:R-:W-:Y:S01]  /*5370*/  FFMA.FTZ R13, R8, R9, R13 ;  /* 0x00000009080d7223 */ /* 0x000fe2000001000d */
[----:B------:R-:W-:Y:S01]  /*5380*/  BAR.SYNC.DEFER_BLOCKING 0x0 ;  /* 0x0000000000007b1d */ /* 0x000fe20000010000 */
[C---:B------:R-:W-:Y:S01]  /*5390*/  ISETP.GE.AND P2, PT, R163.reuse, 0x21, PT ;  /* 0x00000021a300780c */ /* 0x040fe20003f46270 */
[----:B------:R-:W-:Y:S01]  /*53a0*/  FFMA.FTZ R8, R152, R7, R3 ;  /* 0x0000000798087223 */ /* 0x000fe20000010003 */
[----:B------:R-:W-:Y:S01]  /*53b0*/  ISETP.GE.AND P3, PT, R163, 0x41, PT ;  /* 0x00000041a300780c */ /* 0x000fe20003f66270 */
[----:B------:R-:W-:Y:S01]  /*53c0*/  FFMA.FTZ R27, R27, R13, R6 ;  /* 0x0000000d1b1b7223 */ /* 0x000fe20000010006 */
[----:B------:R-:W-:Y:S01]  /*53d0*/  ISETP.GE.AND P4, PT, R163, 0x61, PT ;  /* 0x00000061a300780c */ /* 0x000fe20003f86270 */
[----:B------:R0:W1:Y:S01]  /*53e0*/  LDS R193, [R45+0x4b0] ;  /* 0x0004b0002dc17984 */ /* 0x0000620000000800 */
[----:B------:R-:W-:Y:S11]  /*53f0*/  @!P1 BRA `(.L_x_7773) ;  /* 0x0000000000089947 */ /* 0x000ff60003800000 */
[----:B------:R-:W2:Y:S04]  /*5400*/  LDS R3, [R48+0x430] ;  /* 0x0004300030037984 */ /* 0x000ea80000000800 */
[----:B--2---:R2:W-:Y:S02]  /*5410*/  REDG.E.ADD.F32.FTZ.RN.STRONG.GPU desc[UR32][R4.64], R3 ;  /* 0x00000003040079a6 */ /* 0x0045e4000c12f320 */
.L_x_7773:
[----:B------:R-:W-:Y:S05]  /*5420*/  BSYNC.RECONVERGENT B0 ;  /* 0x0000000000007941 */ /* 0x000fea0003800200 */
.L_x_7772:
[----:B------:R-:W-:Y:S04]  /*5430*/  BSSY.RECONVERGENT B0, `(.L_x_7774) ;  /* 0x0000003000007945 */ /* 0x000fe80003800200 */
[----:B------:R-:W-:Y:S05]  /*5440*/  @!P2 BRA `(.L_x_7775) ;  /* 0x000000000004a947 */ /* 0x000fea0003800000 */
[----:B-1----:R3:W-:Y:S02]  /*5450*/  REDG.E.ADD.F32.FTZ.RN.STRONG.GPU desc[UR32][R4.64+0x80], R193 ;  /* 0x000080c1040079a6 */ /* 0x0027e4000c12f320 */
.L_x_7775:
[----:B------:R-:W-:Y:S05]  /*5460*/  BSYNC.RECONVERGENT B0 ;  /* 0x0000000000007941 */ /* 0x000fea0003800200 */
.L_x_7774:
[----:B--2---:R2:W4:Y:S01]  /*5470*/  LDS R3, [R44+0x530] ;  /* 0x000530002c037984 */ /* 0x0045220000000800 */
[----:B------:R-:W-:Y:S04]  /*5480*/  BSSY.RECONVERGENT B0, `(.L_x_7776) ;  /* 0x0000003000007945 */ /* 0x000fe80003800200 */
[----:B------:R-:W-:Y:S05]  /*5490*/  @!P3 BRA `(.L_x_7777) ;  /* 0x000000000004b947 */ /* 0x000fea0003800000 */
[----:B----4-:R4:W-:Y:S02]  /*54a0*/  REDG.E.ADD.F32.FTZ.RN.STRONG.GPU desc[UR32][R4.64+0x100], R3 ;  /* 0x00010003040079a6 */ /* 0x0109e4000c12f320 */
.L_x_7777:
[----:B------:R-:W-:Y:S05]  /*54b0*/  BSYNC.RECONVERGENT B0 ;  /* 0x0000000000007941 */ /* 0x000fea0003800200 */
.L_x_7776:
[----:B----4-:R4:W0:Y:S01]  /*54c0*/  LDS R3, [R43+0x5b0] ;  /* 0x0005b0002b037984 */ /* 0x0108220000000800 */
[----:B------:R-:W-:Y:S04]  /*54d0*/  BSSY.RECONVERGENT B0, `(.L_x_7778) ;  /* 0x0000003000007945 */ /* 0x000fe80003800200 */
[----:B------:R-:W-:Y:S05]  /*54e0*/  @!P4 BRA `(.L_x_7779) ;  /* 0x000000000004c947 */ /* 0x000fea0003800000 */
[----:B0-----:R0:W-:Y:S02]  /*54f0*/  REDG.E.ADD.F32.FTZ.RN.STRONG.GPU desc[UR32][R4.64+0x180], R3 ;  /* 0x00018003040079a6 */ /* 0x0011e4000c12f320 */
.L_x_7779:
[----:B------:R-:W-:Y:S05]  /*5500*/  BSYNC.RECONVERGENT B0 ;  /* 0x0000000000007941 */ /* 0x000fea0003800200 */
.L_x_7778:
        /* <DEDUP_REMOVED lines=10> */
.L_x_7781:
[----:B------:R-:W-:Y:S05]  /*55b0*/  BSYNC.RECONVERGENT B0 ;  /* 0x0000000000007941 */ /* 0x000fea0003800200 */
.L_x_7780:
[----:B------:R1:W1:Y:S01]  /*55c0*/  LDS R7, [R41+0x6b0] ;  /* 0x0006b00029077984 */ /* 0x0002620000000800 */
[----:B------:R-:W-:Y:S01]  /*55d0*/  BSSY.RECONVERGENT B0, `(.L_x_7782) ;  /* 0x0000005000007945 */ /* 0x000fe20003800200 */
[----:B0-----:R-:W-:Y:S01]  /*55e0*/  FADD.FTZ R3, -R147, R184 ;  /* 0x000000b893037221 */ /* 0x001fe20000010100 */
[----:B------:R-:W-:Y:S02]  /*55f0*/  FMUL.FTZ R2, R27, R99 ;  /* 0x000000631b027220 */ /* 0x000fe40000410000 */
[----:B------:R-:W-:Y:S05]  /*5600*/  @!P1 BRA `(.L_x_7783) ;  /* 0x0000000000049947 */ /* 0x000fea0003800000 */
[----:B-1----:R0:W-:Y:S02]  /*5610*/  REDG.E.ADD.F32.FTZ.RN.STRONG.GPU desc[UR32][R4.64+0x280], R7 ;  /* 0x00028007040079a6 */ /* 0x0021e4000c12f320 */
.L_x_7783:
[----:B------:R-:W-:Y:S05]  /*5620*/  BSYNC.RECONVERGENT B0 ;  /* 0x0000000000007941 */ /* 0x000fea0003800200 */
.L_x_7782:
[----:B01----:R0:W1:Y:S01]  /*5630*/  LDS R7, [R40+0x730] ;  /* 0x0007300028077984 */ /* 0x0030620000000800 */
[----:B------:R-:W-:Y:S01]  /*5640*/  BSSY.RECONVERGENT B0, `(.L_x_7784) ;  /* 0x0000006000007945 */ /* 0x000fe20003800200 */
[----:B------:R-:W-:Y:S01]  /*5650*/  FADD.FTZ R203, -R146, R203 ;  /* 0x000000cb92cb7221 */ /* 0x000fe20000010100 */
[----:B------:R-:W-:Y:S01]  /*5660*/  FMUL.FTZ R6, R13, R94 ;  /* 0x0000005e0d067220 */ /* 0x000fe20000410000 */
[----:B------:R-:W-:Y:S01]  /*5670*/  FFMA.FTZ R159, R2, R3, RZ ;  /* 0x00000003029f7223 */ /* 0x000fe200000100ff */
[----:B------:R-:W-:Y:S06]  /*5680*/  @!P2 BRA `(.L_x_7785) ;  /* 0x000000000004a947 */ /* 0x000fec0003800000 */
[----:B-1----:R1:W-:Y:S02]  /*5690*/  REDG.E.ADD.F32.FTZ.RN.STRONG.GPU desc[UR32][R4.64+0x300], R7 ;  /* 0x00030007040079a6 */ /* 0x0023e4000c12f320 */
.L_x_7785:
[----:B------:R-:W-:Y:S05]  /*56a0*/  BSYNC.RECONVERGENT B0 ;  /* 0x0000000000007941 */ /* 0x000fea0003800200 */
.L_x_7784:
[----:B------:R-:W-:Y:S01]  /*56b0*/  FFMA.FTZ R26, R6, R203, R159 ;  /* 0x000000cb061a7223 */ /* 0x000fe2000001009f */
[----:B------:R-:W-:Y:S01]  /*56c0*/  BSSY.RECONVERGENT B0, `(.L_x_7786) ;  /* 0x0000006000007945 */ /* 0x000fe20003800200 */
[----:B------:R0:W0:Y:S01]  /*56d0*/  LDS R159, [R39+0x7b0] ;  /* 0x0007b000279f7984 */ /* 0x0000220000000800 */
[----:B------:R-:W-:Y:S01]  /*56e0*/  FADD.FTZ R182, -R145, R182 ;  /* 0x000000b691b67221 */ /* 0x000fe20000010100 */
[----:B-1----:R-:W-:Y:S01]  /*56f0*/  FMUL.FTZ R7, R9, R97 ;  /* 0x0000006109077220 */ /* 0x002fe20000410000 */
[----:B------:R-:W-:Y:S06]  /*5700*/  @!P3 BRA `(.L_x_7787) ;  /* 0x000000000004b947 */ /* 0x000fec0003800000 */
[----:B0-----:R1:W-:Y:S02]  /*5710*/  REDG.E.ADD.F32.FTZ.RN.STRONG.GPU desc[UR32][R4.64+0x380], R159 ;  /* 0x0003809f040079a6 */ /* 0x0013e4000c12f320 */
.L_x_7787:
[----:B------:R-:W-:Y:S05]  /*5720*/  BSYNC.RECONVERGENT B0 ;  /* 0x0000000000007941 */ /* 0x000fea0003800200 */
.L_x_7786:
[----:B------:R2:W2:Y:S01]  /*5730*/  LDS R161, [R38+0x830] ;  /* 0x0008300026a17984 */ /* 0x0004a20000000800 */
[----:B------:R-:W-:Y:S01]  /*5740*/  BSSY.RECONVERGENT B0, `(.L_x_7788) ;  /* 0x0000006000007945 */ /* 0x000fe20003800200 */
[----:B------:R-:W-:Y:S01]  /*5750*/  FADD.FTZ R181, -R144, R181 ;  /* 0x000000b590b57221 */ /* 0x000fe20000010100 */
[----:B------:R-:W-:Y:S01]  /*5760*/  FMUL.FTZ R10, R167, R92 ;  /* 0x0000005ca70a7220 */ /* 0x000fe20000410000 */
[----:B01----:R-:W-:Y:S01]  /*5770*/  FFMA.FTZ R159, R7, R182, R26 ;  /* 0x000000b6079f7223 */ /* 0x003fe2000001001a */
[----:B------:R-:W-:Y:S06]  /*5780*/  @!P4 BRA `(.L_x_7789) ;  /* 0x000000000004c947 */ /* 0x000fec0003800000 */
[----:B--2---:R0:W-:Y:S02]  /*5790*/  REDG.E.ADD.F32.FTZ.RN.STRONG.GPU desc[UR32][R4.64+0x400], R161 ;  /* 0x000400a1040079a6 */ /* 0x0041e4000c12f320 */
.L_x_7789:
[----:B------:R-:W-:Y:S05]  /*57a0*/  BSYNC.RECONVERGENT B0 ;  /* 0x0000000000007941 */ /* 0x000fea0003800200 */
.L_x_7788:
[----:B0-2---:R0:W1:Y:S01]  /*57b0*/  LDS R161, [R37+0x8b0] ;  /* 0x0008b00025a17984 */ /* 0x0050620000000800 */
[----:B------:R-:W-:Y:S01]  /*57c0*/  BSSY.RECONVERGENT B0, `(.L_x_7790) ;  /* 0x0000006000007945 */ /* 0x000fe20003800200 */
[----:B------:R-:W-:Y:S01]  /*57d0*/  FADD.FTZ R162, -R143, R162 ;  /* 0x000000a28fa27221 */ /* 0x000fe20000010100 */
[----:B------:R-:W-:Y:S01]  /*57e0*/  FMUL.FTZ R26, R11, R95 ;  /* 0x0000005f0b1a7220 */ /* 0x000fe20000410000 */
[----:B------:R-:W-:Y:S01]  /*57f0*/  FFMA.FTZ R159, R10, R181, R159 ;  /* 0x000000b50a9f7223 */ /* 0x000fe2000001009f */
[----:B------:R-:W-:Y:S06]  /*5800*/  @!P5 BRA `(.L_x_7791) ;  /* 0x000000000004d947 */ /* 0x000fec0003800000 */
[----:B-1----:R2:W-:Y:S02]  /*5810*/  REDG.E.ADD.F32.FTZ.RN.STRONG.GPU desc[UR32][R4.64+0x480], R161 ;  /* 0x000480a1040079a6 */ /* 0x0025e4000c12f320 */
.L_x_7791:
[----:B------:R-:W-:Y:S05]  /*5820*/  BSYNC.RECONVERGENT B0 ;  /* 0x0000000000007941 */ /* 0x000fea0003800200 */
.L_x_7790:
[----:B-12---:R-:W-:Y:S01]  /*5830*/  FADD.FTZ R161, -R136, R15 ;  /* 0x0000000f88a17221 */ /* 0x006fe20000010100 */
[----:B------:R-:W-:Y:S01]  /*5840*/  FADD.FTZ R179, -R142, R179 ;  /* 0x000000b38eb37221 */ /* 0x000fe20000010100 */
[----:B------:R1:W2:Y:S01]  /*5850*/  LDS R15, [R36+0x930] ;  /* 0x00093000240f7984 */ /* 0x0002a20000000800 */
        /* <DEDUP_REMOVED lines=22> */
[----:B------:R-:W-:-:S02]  /*59c0*/  ISETP.GE.AND P3, PT, R163, 0x1a1, PT ;  /* 0x000001a1a300780c */ /* 0x000fc40003f66270 */
[C---:B------:R-:W-:Y:S01]  /*59d0*/  ISETP.GE.AND P4, PT, R163.reuse, 0x1c1, PT ;  /* 0x000001c1a300780c */ /* 0x040fe20003f86270 */
[----:B------:R-:W-:Y:S01]  /*59e0*/  FFMA.FTZ R159, R170, R190, R159 ;  /* 0x000000beaa9f7223 */ /* 0x000fe2000001009f */
[----:B------:R-:W-:Y:S01]  /*59f0*/  ISETP.GE.AND P5, PT, R163, 0x1e1, PT ;  /* 0x000001e1a300780c */ /* 0x000fe20003fa6270 */
[----:B-1----:R-:W-:-:S12]  /*5a00*/  @!P6 BRA `(.L_x_7793) ;  /* 0x000000000004e947 */ /* 0x002fd80003800000 */
[----:B--2---:R1:W-:Y:S02]  /*5a10*/  REDG.E.ADD.F32.FTZ.RN.STRONG.GPU desc[UR32][R4.64+0x500], R15 ;  /* 0x0005000f040079a6 */ /* 0x0043e4000c12f320 */
.L_x_7793:
[----:B------:R-:W-:Y:S05]  /*5a20*/  BSYNC.RECONVERGENT B0 ;  /* 0x0000000000007941 */ /* 0x000fea0003800200 */
.L_x_7792:
[----:B-12---:R1:W2:Y:S01]  /*5a30*/  LDS R15, [R35+0x9b0] ;  /* 0x0009b000230f7984 */ /* 0x0062a20000000800 */
[----:B------:R-:W-:Y:S01]  /*5a40*/  BSSY.RECONVERGENT B0, `(.L_x_7794) ;  /* 0x0000006000007945 */ /* 0x000fe20003800200 */
[----:B------:R-:W-:Y:S01]  /*5a50*/  FMUL.FTZ R174, R185, R150 ;  /* 0x00000096b9ae7220 */ /* 0x000fe20000410000 */
[----:B------:R-:W-:Y:S01]  /*5a60*/  FADD.FTZ R163, -R135, R14 ;  /* 0x0000000e87a37221 */ /* 0x000fe20000010100 */
[----:B------:R-:W-:Y:S01]  /*5a70*/  FFMA.FTZ R159, R172, R161, R159 ;  /* 0x000000a1ac9f7223 */ /* 0x000fe2000001009f */
[----:B------:R-:W-:Y:S06]  /*5a80*/  @!P1 BRA `(.L_x_7795) ;  /* 0x0000000000049947 */ /* 0x000fec0003800000 */
[----:B--2---:R2:W-:Y:S02]  /*5a90*/  REDG.E.ADD.F32.FTZ.RN.STRONG.GPU desc[UR32][R4.64+0x580], R15 ;  /* 0x0005800f040079a6 */ /* 0x0045e4000c12f320 */
.L_x_7795:
[----:B------:R-:W-:Y:S05]  /*5aa0*/  BSYNC.RECONVERGENT B0 ;  /* 0x0000000000007941 */ /* 0x000fea0003800200 */
.L_x_7794:
[----:B--2---:R2:W0:Y:S01]  /*5ab0*/  LDS R15, [R34+0xa30] ;  /* 0x000a3000220f7984 */ /* 0x0044220000000800 */
[----:B------:R-:W-:Y:S01]  /*5ac0*/  BSSY.RECONVERGENT B0, `(.L_x_7796) ;  /* 0x0000006000007945 */ /* 0x000fe20003800200 */
[----:B------:R-:W-:Y:S01]  /*5ad0*/  FMUL.FTZ R14, R201, R151 ;  /* 0x00000097c90e7220 */ /* 0x000fe20000410000 */
[----:B------:R-:W-:Y:S01]  /*5ae0*/  FADD.FTZ R165, -R134, R165 ;  /* 0x000000a586a57221 */ /* 0x000fe20000010100 */
[----:B------:R-:W-:Y:S01]  /*5af0*/  FFMA.FTZ R159, R174, R163, R159 ;  /* 0x000000a3ae9f7223 */ /* 0x000fe2000001009f */
[----:B------:R-:W-:Y:S06]  /*5b00*/  @!P2 BRA `(.L_x_7797) ;  /* 0x000000000004a947 */ /* 0x000fec0003800000 */
[----:B0-----:R0:W-:Y:S02]  /*5b10*/  REDG.E.ADD.F32.FTZ.RN.STRONG.GPU desc[UR32][R4.64+0x600], R15 ;  /* 0x0006000f040079a6 */ /* 0x0011e4000c12f320 */
.L_x_7797:
[----:B------:R-:W-:Y:S05]  /*5b20*/  BSYNC.RECONVERGENT B0 ;  /* 0x0000000000007941 */ /* 0x000fea0003800200 */
.L_x_7796:
[----:B0-----:R0:W0:Y:S01]  /*5b30*/  LDS R15, [R33+0xab0] ;  /* 0x000ab000210f7984 */ /* 0x0010220000000800 */
[----:B------:R-:W-:Y:S01]  /*5b40*/  BSSY.RECONVERGENT B0, `(.L_x_7798) ;  /* 0x0000006000007945 */ /* 0x000fe20003800200 */
[----:B------:R-:W-:Y:S01]  /*5b50*/  FMUL.FTZ R176, R175, R148 ;  /* 0x00000094afb07220 */ /* 0x000fe20000410000 */
[----:B------:R-:W-:Y:S01]  /*5b60*/  FADD.FTZ R180, -R133, R12 ;  /* 0x0000000c85b47221 */ /* 0x000fe20000010100 */
[----:B------:R-:W-:Y:S01]  /*5b70*/  FFMA.FTZ R159, R14, R165, R159 ;  /* 0x000000a50e9f7223 */ /* 0x000fe2000001009f */
[----:B------:R-:W-:Y:S06]  /*5b80*/  @!P3 BRA `(.L_x_7799) ;  /* 0x000000000004b947 */ /* 0x000fec0003800000 */
[----:B0-----:R0:W-:Y:S02]  /*5b90*/  REDG.E.ADD.F32.FTZ.RN.STRONG.GPU desc[UR32][R4.64+0x680], R15 ;  /* 0x0006800f040079a6 */ /* 0x0011e4000c12f320 */
.L_x_7799:
[----:B------:R-:W-:Y:S05]  /*5ba0*/  BSYNC.RECONVERGENT B0 ;  /* 0x0000000000007941 */ /* 0x000fea0003800200 */
.L_x_7798:
[----:B0-----:R0:W0:Y:S01]  /*5bb0*/  LDS R15, [R32+0xb30] ;  /* 0x000b3000200f7984 */ /* 0x0010220000000800 */
[----:B------:R-:W-:Y:S01]  /*5bc0*/  BSSY.RECONVERGENT B0, `(.L_x_7800) ;  /* 0x0000006000007945 */ /* 0x000fe20003800200 */
[----:B------:R-:W-:Y:S01]  /*5bd0*/  FMUL.FTZ R189, R173, R149 ;  /* 0x00000095adbd7220 */ /* 0x000fe20000410000 */
[----:B------:R-:W-:Y:S01]  /*5be0*/  FADD.FTZ R169, -R132, R169 ;  /* 0x000000a984a97221 */ /* 0x000fe20000010100 */
[----:B------:R-:W-:Y:S01]  /*5bf0*/  FFMA.FTZ R12, R176, R180, R159 ;  /* 0x000000b4b00c7223 */ /* 0x000fe2000001009f */
[----:B------:R-:W-:Y:S06]  /*5c00*/  @!P4 BRA `(.L_x_7801) ;  /* 0x000000000004c947 */ /* 0x000fec0003800000 */
[----:B0-----:R0:W-:Y:S02]  /*5c10*/  REDG.E.ADD.F32.FTZ.RN.STRONG.GPU desc[UR32][R4.64+0x700], R15 ;  /* 0x0007000f040079a6 */ /* 0x0011e4000c12f320 */
.L_x_7801:
[----:B------:R-:W-:Y:S05]  /*5c20*/  BSYNC.RECONVERGENT B0 ;  /* 0x0000000000007941 */ /* 0x000fea0003800200 */
.L_x_7800:
[----:B------:R1:W1:Y:S01]  /*5c30*/  LDS R159, [R31+0xbb0] ;  /* 0x000bb0001f9f7984 */ /* 0x0002620000000800 */
[----:B------:R-:W-:Y:S01]  /*5c40*/  BSSY.RECONVERGENT B0, `(.L_x_7802) ;  /* 0x0000004000007945 */ /* 0x000fe20003800200 */
[----:B0-----:R-:W-:-:S03]  /*5c50*/  FFMA.FTZ R15, R189, R169, R12 ;  /* 0x000000a9bd0f7223 */ /* 0x001fc6000001000c */
[----:B------:R-:W-:Y:S05]  /*5c60*/  @!P5 BRA `(.L_x_7803) ;  /* 0x000000000004d947 */ /* 0x000fea0003800000 */
[----:B-1----:R0:W-:Y:S02]  /*5c70*/  REDG.E.ADD.F32.FTZ.RN.STRONG.GPU desc[UR32][R4.64+0x780], R159 ;  /* 0x0007809f040079a6 */ /* 0x0021e4000c12f320 */
.L_x_7803:
[----:B------:R-:W-:Y:S05]  /*5c80*/  BSYNC.RECONVERGENT B0 ;  /* 0x0000000000007941 */ /* 0x000fea0003800200 */
.L_x_7802:
[----:B0--3--:R-:W0:Y:S01]  /*5c90*/  SHFL.DOWN PT, R4, R15, 0x1, 0x1f ;  /* 0x08201f000f047f89 */ /* 0x009e2200000e0000 */
[----:B------:R-:W-:Y:S01]  /*5ca0*/  ISETP.GT.AND P1, PT, R54, 0x1e, PT ;  /* 0x0000001e3600780c */ /* 0x000fe20003f24270 */
[----:B------:R-:W-:Y:S01]  /*5cb0*/  FADD.FTZ R63, R189, R63 ;  /* 0x0000003fbd3f7221 */ /* 0x000fe20000010000 */
[----:B------:R-:W-:Y:S01]  /*5cc0*/  FADD.FTZ R103, R158, R103 ;  /* 0x000000679e677221 */ /* 0x000fe20000010000 */
[----:B------:R-:W3:Y:S01]  /*5cd0*/  SHFL.DOWN PT, R5, R8, 0x1, 0x1f ;  /* 0x08201f0008057f89 */ /* 0x000ee200000e0000 */
[----:B-1----:R-:W-:Y:S01]  /*5ce0*/  FMUL.FTZ R159, R154, R157 ;  /* 0x0000009d9a9f7220 */ /* 0x002fe20000410000 */
[----:B------:R-:W-:Y:S01]  /*5cf0*/  FADD.FTZ R101, R26, R101 ;  /* 0x000000651a657221 */ /* 0x000fe20000010000 */
[----:B------:R-:W-:Y:S01]  /*5d00*/  FADD.FTZ R89, R10, R89 ;  /* 0x000000590a597221 */ /* 0x000fe20000010000 */
[----:B------:R-:W-:Y:S01]  /*5d10*/  FADD.FTZ R65, R14, R65 ;  /* 0x000000410e417221 */ /* 0x000fe20000010000 */
[----:B------:R-:W-:Y:S01]  /*5d20*/  FMUL.FTZ R159, R188, R159 ;  /* 0x0000009fbc9f7220 */ /* 0x000fe20000410000 */
[----:B------:R-:W-:Y:S01]  /*5d30*/  FMUL.FTZ R14, R154, R197 ;  /* 0x000000c59a0e7220 */ /* 0x000fe20000410000 */
[----:B------:R-:W-:Y:S01]  /*5d40*/  ISETP.NE.AND P2, PT, R178, RZ, PT ;  /* 0x000000ffb200720c */ /* 0x000fe20003f45270 */
[----:B------:R-:W-:Y:S01]  /*5d50*/  FADD.FTZ R90, R7, R90 ;  /* 0x0000005a075a7221 */ /* 0x000fe20000010000 */
        /* <DEDUP_REMOVED lines=8> */
[----:B------:R-:W-:Y:S01]  /*5de0*/  BSSY.RECONVERGENT B0, `(.L_x_7804) ;  /* 0x0000065000007945 */ /* 0x000fe20003800200 */
[----:B------:R-:W-:Y:S01]  /*5df0*/  FADD.FTZ R64, R176, R64 ;  /* 0x00000040b0407221 */ /* 0x000fe20000010000 */
[----:B------:R-:W-:Y:S01]  /*5e00*/  FFMA.FTZ R180, R109, R175, R180 ;  /* 0x000000af6db47223 */ /* 0x000fe200000100b4 */
[----:B0-----:R-:W-:Y:S01]  /*5e10*/  @!P1 FADD.FTZ R15, R15, R4 ;  /* 0x000000040f0f9221 */ /* 0x001fe20000010000 */
[----:B------:R-:W-:Y:S01]  /*5e20*/  FFMA.FTZ R2, R56, R27, R3 ;  /* 0x0000001b38027223 */ /* 0x000fe20000010003 */
[----:B------:R-:W-:Y:S01]  /*5e30*/  FADD.FTZ R66, R174, R66 ;  /* 0x00000042ae427221 */ /* 0x000fe20000010000 */
[----:B------:R-:W-:Y:S01]  /*5e40*/  FADD.FTZ R67, R172, R67 ;  /* 0x00000043ac437221 */ /* 0x000fe20000010000 */
[----:B---3--:R-:W-:Y:S01]  /*5e50*/  @!P1 FADD.FTZ R8, R8, R5 ;  /* 0x0000000508089221 */ /* 0x008fe20000010000 */
        /* <DEDUP_REMOVED lines=13> */
[----:B-1----:R-:W-:-:S03]  /*5f30*/  @!P1 FADD.FTZ R8, R8, R5 ;  /* 0x0000000508089221 */ /* 0x002fc60000010000 */
[----:B------:R-:W0:Y:S01]  /*5f40*/  SHFL.DOWN PT, R12, R15, 0x4, 0x1f ;  /* 0x08801f000f0c7f89 */ /* 0x000e2200000e0000 */
[----:B------:R-:W-:Y:S01]  /*5f50*/  ISETP.GT.AND P1, PT, R54, 0x1b, PT ;  /* 0x0000001b3600780c */ /* 0x000fe20003f24270 */
[C---:B------:R-:W-:Y:S01]  /*5f60*/  FMUL.FTZ R5, R154.reuse, R155 ;  /* 0x0000009b9a057220 */ /* 0x040fe20000410000 */
[----:B------:R-:W-:Y:S01]  /*5f70*/  FMUL.FTZ R177, R177, R4 ;  /* 0x00000004b1b17220 */ /* 0x000fe20000410000 */
[----:B------:R-:W1:Y:S01]  /*5f80*/  SHFL.DOWN PT, R191, R8, 0x4, 0x1f ;  /* 0x08801f0008bf7f89 */ /* 0x000e6200000e0000 */
        /* <DEDUP_REMOVED lines=19> */
[----:B0-----:R-:W-:Y:S01]  /*60c0*/  @!P1 FADD.FTZ R15, R15, R12 ;  /* 0x0000000c0f0f9221 */ /* 0x001fe20000010000 */
[----:B------:R-:W-:Y:S01]  /*60d0*/  FFMA.FTZ R12, R104, R157, R159 ;  /* 0x0000009d680c7223 */ /* 0x000fe2000001009f */
[----:B------:R-:W-:Y:S01]  /*60e0*/  FMUL.FTZ R4, R154, R13 ;  /* 0x0000000d9a047220 */ /* 0x000fe20000410000 */
[----:B------:R-:W-:Y:S01]  /*60f0*/  FMUL.FTZ R165, R165, R10 ;  /* 0x0000000aa5a57220 */ /* 0x000fe20000410000 */
[----:B-1----:R-:W-:Y:S01]  /*6100*/  @!P1 FADD.FTZ R8, R8, R191 ;  /* 0x000000bf08089221 */ /* 0x002fe20000010000 */
[----:B------:R-:W0:Y:S01]  /*6110*/  SHFL.DOWN PT, R158, R15, 0x8, 0x1f ;  /* 0x09001f000f9e7f89 */ /* 0x000e2200000e0000 */
[----:B------:R-:W-:Y:S01]  /*6120*/  ISETP.GT.AND P1, PT, R54, 0x17, PT ;  /* 0x000000173600780c */ /* 0x000fe20003f24270 */
[----:B------:R-:W-:Y:S01]  /*6130*/  FADD.FTZ R79, R12, R79 ;  /* 0x0000004f0c4f7221 */ /* 0x000fe20000010000 */
[----:B------:R-:W-:Y:S01]  /*6140*/  FMUL.FTZ R12, R154, R199 ;  /* 0x000000c79a0c7220 */ /* 0x000fe20000410000 */
[----:B------:R-:W1:Y:S01]  /*6150*/  SHFL.DOWN PT, R189, R8, 0x8, 0x1f ;  /* 0x09001f0008bd7f89 */ /* 0x000e6200000e0000 */
        /* <DEDUP_REMOVED lines=25> */
[----:B------:R-:W-:Y:S01]  /*62f0*/  ISETP.NE.AND P1, PT, R54, RZ, PT ;  /* 0x000000ff3600720c */ /* 0x000fe20003f25270 */
[----:B------:R-:W-:-:S02]  /*6300*/  FADD.FTZ R86, R169, R86 ;  /* 0x00000056a9567221 */ /* 0x000fc40000010000 */
        /* <DEDUP_REMOVED lines=13> */
[----:B------:R-:W1:Y:S01]  /*63e0*/  @P1 LDS R3, [UR26+0x1f28] ;  /* 0x001f281aff031984 */ /* 0x000e620008000800 */
[----:B0-----:R-:W-:Y:S01]  /*63f0*/  @P1 FADD.FTZ R5, R5, R2 ;  /* 0x0000000205051221 */ /* 0x001fe20000010000 */
[----:B-1----:R-:W-:-:S04]  /*6400*/  @P1 FADD.FTZ R4, R4, R3 ;  /* 0x0000000304041221 */ /* 0x002fc80000010000 */
[----:B------:R0:W-:Y:S04]  /*6410*/  STS [UR26+0x2328], R5 ;  /* 0x00232805ff007988 */ /* 0x0001e8000800081a */
[----:B------:R0:W-:Y:S02]  /*6420*/  STS [UR26+0x1f28], R4 ;  /* 0x001f2804ff007988 */ /* 0x0001e4000800081a */
.L_x_7805:
[----:B------:R-:W-:Y:S05]  /*6430*/  BSYNC.RECONVERGENT B0 ;  /* 0x0000000000007941 */ /* 0x000fea0003800200 */
.L_x_7804:
[----:B------:R-:W-:-:S04]  /*6440*/  UIADD3 UR6, UPT, UPT, UR6, 0x1, URZ ;  /* 0x0000000106067890 */ /* 0x000fc8000fffe0ff */
[----:B------:R-:W-:-:S09]  /*6450*/  UISETP.GE.AND UP0, UPT, UR6, UR46, UPT ;  /* 0x0000002e0600728c */ /* 0x000fd2000bf06270 */
[----:B------:R-:W-:Y:S05]  /*6460*/  BRA.U !UP0, `(.L_x_7806) ;  /* 0xffffffd508707547 */ /* 0x000fea000b83ffff */
.L_x_7768:
[----:B------:R-:W-:Y:S01]  /*6470*/  BAR.SYNC.DEFER_BLOCKING 0x0 ;  /* 0x0000000000007b1d */ /* 0x000fe20000010000 */
[----:B------:R-:W-:Y:S02]  /*6480*/  F2FP.F16.F32.PACK_AB R103, R100, R103 ;  /* 0x000000676467723e */ /* 0x000fe400000000ff */
[----:B------:R-:W-:-:S03]  /*6490*/  F2FP.F16.F32.PACK_AB R102, R96, R101 ;  /* 0x000000656066723e */ /* 0x000fc600000000ff */
[----:B------:R-:W1:Y:S01]  /*64a0*/  LDCU.64 UR30, c[0x0][0x4f8] ;  /* 0x00009f00ff1e77ac */ /* 0x000e620008000a00 */
[----:B------:R-:W-:Y:S02]  /*64b0*/  F2FP.F16.F32.PACK_AB R63, R63, R64 ;  /* 0x000000403f3f723e */ /* 0x000fe400000000ff */
[----:B------:R-:W-:Y:S01]  /*64c0*/  F2FP.F16.F32.PACK_AB R62, R65, R66 ;  /* 0x00000042413e723e */ /* 0x000fe200000000ff */
[----:B------:R-:W-:Y:S01]  /*64d0*/  UIADD3 UR40, UPT, UPT, UR21, -0x1, URZ ;  /* 0xffffffff15287890 */ /* 0x000fe2000fffe0ff */
[----:B------:R-:W-:Y:S01]  /*64e0*/  F2FP.F16.F32.PACK_AB R61, R67, R68 ;  /* 0x00000044433d723e */ /* 0x000fe200000000ff */
[----:B------:R-:W3:Y:S01]  /*64f0*/  LDCU.64 UR36, c[0x0][0x500] ;  /* 0x0000a000ff2477ac */ /* 0x000ee20008000a00 */
[----:B------:R-:W-:Y:S01]  /*6500*/  F2FP.F16.F32.PACK_AB R60, R69, R70 ;  /* 0x00000046453c723e */ /* 0x000fe200000000ff */
[----:B------:R-:W5:Y:S01]  /*6510*/  LDCU.64 UR38, c[0x0][0x550] ;  /* 0x0000aa00ff2677ac */ /* 0x000f620008000a00 */
[----:B0-----:R-:W2:Y:S04]  /*6520*/  LDG.E.128 R4, desc[UR32][R20.64] ;  /* 0x0000002014047981 */ /* 0x001ea8000c1e1d00 */
[----:B------:R-:W4:Y:S01]  /*6530*/  LDG.E.128 R8, desc[UR32][R20.64+0x200] ;  /* 0x0002002014087981 */ /* 0x000f22000c1e1d00 */
[----:B------:R-:W-:Y:S01]  /*6540*/  F2FP.F16.F32.PACK_AB R101, R89, R90 ;  /* 0x0000005a5965723e */ /* 0x000fe200000000ff */
[----:B------:R-:W-:Y:S01]  /*6550*/  USHF.L.U32 UR28, UR40, 0x9, URZ ;  /* 0x00000009281c7899 */ /* 0x000fe200080006ff */
[----:B------:R-:W-:Y:S01]  /*6560*/  F2FP.F16.F32.PACK_AB R100, R87, R88 ;  /* 0x000000585764723e */ /* 0x000fe200000000ff */
[----:B------:R-:W-:-:S02]  /*6570*/  UIADD3 UR20, UP1, UPT, UR20, -0x400, URZ ;  /* 0xfffffc0014147890 */ /* 0x000fc4000ff3e0ff */
[----:B------:R-:W-:Y:S02]  /*6580*/  USHF.R.S32.HI UR29, URZ, 0x1f, UR28 ;  /* 0x0000001fff1d7899 */ /* 0x000fe4000801141c */
[----:B------:R-:W-:Y:S02]  /*6590*/  UIADD3 UR18, UP2, UPT, UR18, -0x400, URZ ;  /* 0xfffffc0012127890 */ /* 0x000fe4000ff5e0ff */
[----:B-1----:R-:W-:Y:S02]  /*65a0*/  UIMAD.WIDE.U32 UR26, UR35, UR30, UR28 ;  /* 0x0000001e231a72a5 */ /* 0x002fe4000f8e001c */
[----:B------:R-:W-:Y:S02]  /*65b0*/  UIADD3.X UR19, UPT, UPT, UR19, -0x1, URZ, UP1, !UPT ;  /* 0xffffffff13137890 */ /* 0x000fe40008ffe4ff */
[----:B------:R-:W-:Y:S01]  /*65c0*/  UIMAD UR27, UR35, UR31, UR27 ;  /* 0x0000001f231b72a4 */ /* 0x000fe2000f8e021b */
[----:B------:R-:W0:Y:S03]  /*65d0*/  LDCU.64 UR30, c[0x0][0x520] ;  /* 0x0000a400ff1e77ac */ /* 0x000e260008000a00 */
[----:B---3--:R-:W-:-:S02]  /*65e0*/  UIMAD.WIDE.U32 UR26, UR34, UR36, UR26 ;  /* 0x00000024221a72a5 */ /* 0x008fc4000f8e001a */
[----:B------:R-:W-:Y:S02]  /*65f0*/  UIADD3.X UR17, UPT, UPT, UR17, -0x1, URZ, UP2, !UPT ;  /* 0xffffffff11117890 */ /* 0x000fe400097fe4ff */
[----:B------:R-:W-:Y:S02]  /*6600*/  UIMAD UR27, UR34, UR37, UR27 ;  /* 0x00000025221b72a4 */ /* 0x000fe4000f8e021b */
[----:B-----5:R-:W-:Y:S01]  /*6610*/  ULEA UR6, UP0, UR26, UR38, 0x1 ;  /* 0x000000261a067291 */ /* 0x020fe2000f8008ff */
[----:B------:R-:W1:Y:S03]  /*6620*/  LDCU.64 UR36, c[0x0][0x560] ;  /* 0x0000ac00ff2477ac */ /* 0x000e660008000a00 */
[----:B------:R-:W-:Y:S01]  /*6630*/  ULEA.HI.X UR26, UR26, UR39, UR27, 0x1, UP0 ;  /* 0x000000271a1a7291 */ /* 0x000fe200080f0c1b */
[----:B--2---:R-:W-:Y:S04]  /*6640*/  STS.128 [R29], R4 ;  /* 0x000000041d007388 */ /* 0x004fe80000000c00 */
[----:B----4-:R-:W-:Y:S01]  /*6650*/  STS.128 [R29+0x200], R8 ;  /* 0x000200081d007388 */ /* 0x010fe20000000c00 */
[----:B------:R-:W-:-:S03]  /*6660*/  NOP ;  /* 0x0000000000007918 */ /* 0x000fc60000000000 */
[----:B------:R-:W2:Y:S04]  /*6670*/  LDS.128 R12, [R28] ;  /* 0x000000001c0c7984 */ /* 0x000ea80000000c00 */
[----:B------:R-:W3:Y:S01]  /*6680*/  LDS.128 R4, [R28+0x10] ;  /* 0x000010001c047984 */ /* 0x000ee20000000c00 */
[----:B------:R-:W-:Y:S06]  /*6690*/  BAR.SYNC.DEFER_BLOCKING 0x0 ;  /* 0x0000000000007b1d */ /* 0x000fec0000010000 */
[----:B------:R-:W-:Y:S04]  /*66a0*/  STS.128 [R28], R100 ;  /* 0x000000641c007388 */ /* 0x000fe80000000c00 */
[----:B------:R-:W-:Y:S01]  /*66b0*/  STS.128 [R28+0x10], R60 ;  /* 0x0000103c1c007388 */ /* 0x000fe20000000c00 */
[----:B------:R-:W-:Y:S01]  /*66c0*/  NOP ;  /* 0x0000000000007918 */ /* 0x000fe20000000000 */
        /* <DEDUP_REMOVED lines=10> */
[----:B------:R-:W-:Y:S02]  /*6770*/  HADD2.F32 R3, -RZ, R14.H0_H0 ;  /* 0x2000000eff037230 */ /* 0x000fe40000004100 */
[--C-:B------:R-:W-:Y:S01]  /*6780*/  FADD.FTZ R13, R13, R52.reuse ;  /* 0x000000340d0d7221 */ /* 0x100fe20000010000 */
[--C-:B------:R-:W-:Y:S01]  /*6790*/  HADD2.F32 R11, -RZ, R15.reuse.H0_H0 ;  /* 0x2000000fff0b7230 */ /* 0x100fe20000004100 */
[----:B------:R-:W-:Y:S01]  /*67a0*/  FSETP.GTU.FTZ.AND P3, PT, R12, 20, PT ;  /* 0x41a000000c00780b */ /* 0x000fe20003f7c000 */
[----:B------:R-:W-:Y:S02]  /*67b0*/  HADD2.F32 R15, -RZ, R15.H1_H1 ;  /* 0x3000000fff0f7230 */ /* 0x000fe40000004100 */
[--C-:B------:R-:W-:Y:S01]  /*67c0*/  FADD.FTZ R10, R3, R52.reuse ;  /* 0x00000034030a7221 */ /* 0x100fe20000010000 */
[----:B------:R-:W-:Y:S01]  /*67d0*/  FSETP.GTU.FTZ.AND P4, PT, R13, 20, PT ;  /* 0x41a000000d00780b */ /* 0x000fe20003f9c000 */
[--C-:B------:R-:W-:Y:S01]  /*67e0*/  FADD.FTZ R11, R11, R52.reuse ;  /* 0x000000340b0b7221 */ /* 0x100fe20000010000 */
[----:B------:R-:W-:Y:S01]  /*67f0*/  FADD.FTZ R15, R15, R52 ;  /* 0x000000340f0f7221 */ /* 0x000fe20000010000 */
[----:B------:R-:W-:Y:S01]  /*6800*/  @!P1 FMUL.FTZ R0, R0, -1.4426950216293334961 ;  /* 0xbfb8aa3b00009820 */ /* 0x000fe20000410000 */
[----:B------:R-:W-:Y:S01]  /*6810*/  FSETP.GTU.FTZ.AND P5, PT, R10, 20, PT ;  /* 0x41a000000a00780b */ /* 0x000fe20003fbc000 */
[----:B------:R-:W-:Y:S01]  /*6820*/  @!P2 FMUL.FTZ R2, R23, -1.4426950216293334961 ;  /* 0xbfb8aa3b1702a820 */ /* 0x000fe20000410000 */
[----:B------:R-:W-:-:S03]  /*6830*/  FSETP.GTU.FTZ.AND P0, PT, R11, 20, PT ;  /* 0x41a000000b00780b */ /* 0x000fc60003f1c000 */
[----:B------:R-:W2:Y:S01]  /*6840*/  @!P1 MUFU.EX2 R0, R0 ;  /* 0x0000000000009308 */ /* 0x000ea20000000800 */
[----:B------:R-:W-:Y:S01]  /*6850*/  @!P3 FMUL.FTZ R3, R12, -1.4426950216293334961 ;  /* 0xbfb8aa3b0c03b820 */ /* 0x000fe20000410000 */
[----:B------:R-:W-:Y:S02]  /*6860*/  FADD.FTZ R12, R9, R52 ;  /* 0x00000034090c7221 */ /* 0x000fe40000010000 */
[----:B------:R-:W-:Y:S01]  /*6870*/  @!P4 FMUL.FTZ R8, R13, -1.4426950216293334961 ;  /* 0xbfb8aa3b0d08c820 */ /* 0x000fe20000410000 */
[----:B------:R-:W4:Y:S01]  /*6880*/  @!P2 MUFU.EX2 R2, R2 ;  /* 0x000000020002a308 */ /* 0x000f220000000800 */
[----:B---3--:R-:W-:Y:S01]  /*6890*/  HADD2.F32 R13, -RZ, R4.H0_H0 ;  /* 0x20000004ff0d7230 */ /* 0x008fe20000004100 */
[----:B------:R-:W-:Y:S01]  /*68a0*/  FSETP.GTU.FTZ.AND P6, PT, R12, 20, PT ;  /* 0x41a000000c00780b */ /* 0x000fe20003fdc000 */
[----:B------:R-:W-:Y:S02]  /*68b0*/  @!P5 FMUL.FTZ R9, R10, -1.4426950216293334961 ;  /* 0xbfb8aa3b0a09d820 */ /* 0x000fe40000410000 */
[----:B------:R-:W3:Y:S01]  /*68c0*/  @!P4 MUFU.EX2 R8, R8 ;  /* 0x000000080008c308 */ /* 0x000ee20000000800 */
[----:B------:R-:W-:-:S03]  /*68d0*/  @!P0 FMUL.FTZ R11, R11, -1.4426950216293334961 ;  /* 0xbfb8aa3b0b0b8820 */ /* 0x000fc60000410000 */
[----:B------:R-:W5:Y:S01]  /*68e0*/  @!P3 MUFU.EX2 R3, R3 ;  /* 0x000000030003b308 */ /* 0x000f620000000800 */
[----:B--2---:R-:W-:-:S03]  /*68f0*/  @!P1 FADD.FTZ R0, R0, 1 ;  /* 0x3f80000000009421 */ /* 0x004fc60000010000 */
[----:B------:R-:W2:Y:S01]  /*6900*/  @!P5 MUFU.EX2 R9, R9 ;  /* 0x000000090009d308 */ /* 0x000ea20000000800 */
[----:B----4-:R-:W-:Y:S01]  /*6910*/  @!P2 FADD.FTZ R2, R2, 1 ;  /* 0x3f8000000202a421 */ /* 0x010fe20000010000 */
[----:B------:R-:W-:Y:S02]  /*6920*/  @!P6 FMUL.FTZ R10, R12, -1.4426950216293334961 ;  /* 0xbfb8aa3b0c0ae820 */ /* 0x000fe40000410000 */
[----:B------:R-:W4:Y:S01]  /*6930*/  @!P1 MUFU.RCP R0, R0 ;  /* 0x0000000000009308 */ /* 0x000f220000001000 */
[----:B---3--:R-:W-:Y:S01]  /*6940*/  @!P4 FADD.FTZ R8, R8, 1 ;  /* 0x3f8000000808c421 */ /* 0x008fe20000010000 */
[----:B-----5:R-:W-:-:S06]  /*6950*/  @!P3 FADD.FTZ R3, R3, 1 ;  /* 0x3f8000000303b421 */ /* 0x020fcc0000010000 */
[----:B------:R3:W5:Y:S01]  /*6960*/  @!P2 MUFU.RCP R21, R2 ;  /* 0x000000020015a308 */ /* 0x0007620000001000 */
[----:B--2---:R-:W-:-:S07]  /*6970*/  @!P5 FADD.FTZ R9, R9, 1 ;  /* 0x3f8000000909d421 */ /* 0x004fce0000010000 */
[----:B------:R-:W2:Y:S01]  /*6980*/  @!P6 MUFU.EX2 R10, R10 ;  /* 0x0000000a000ae308 */ /* 0x000ea20000000800 */
[----:B---3--:R-:W-:Y:S01]  /*6990*/  FADD.FTZ R2, R13, R52 ;  /* 0x000000340d027221 */ /* 0x008fe20000010000 */
[----:B----4-:R-:W-:Y:S01]  /*69a0*/  @!P1 FMUL.FTZ R71, R71, R0 ;  /* 0x0000000047479220 */ /* 0x010fe20000410000 */
[----:B------:R-:W-:Y:S01]  /*69b0*/  FSETP.GTU.FTZ.AND P1, PT, R15, 20, PT ;  /* 0x41a000000f00780b */ /* 0x000fe20003f3c000 */
[----:B------:R-:W3:Y:S04]  /*69c0*/  @!P0 MUFU.EX2 R11, R11 ;  /* 0x0000000b000b8308 */ /* 0x000ee80000000800 */
[----:B------:R-:W4:Y:S01]  /*69d0*/  @!P4 MUFU.RCP R13, R8 ;  /* 0x00000008000dc308 */ /* 0x000f220000001000 */
[----:B-----5:R-:W-:Y:S01]  /*69e0*/  @!P2 FMUL.FTZ R72, R72, R21 ;  /* 0x000000154848a220 */ /* 0x020fe20000410000 */
[----:B------:R-:W-:Y:S01]  /*69f0*/  FSETP.GTU.FTZ.AND P2, PT, R2, 20, PT ;  /* 0x41a000000200780b */ /* 0x000fe20003f5c000 */
[----:B--2---:R-:W-:-:S03]  /*6a00*/  @!P6 FADD.FTZ R10, R10, 1 ;  /* 0x3f8000000a0ae421 */ /* 0x004fc60000010000 */
[----:B------:R-:W-:Y:S02]  /*6a10*/  F2FP.F16.F32.PACK_AB R20, R72, R71 ;  /* 0x000000474814723e */ /* 0x000fe400000000ff */
[----:B------:R-:W-:Y:S01]  /*6a20*/  @!P1 FMUL.FTZ R0, R15, -1.4426950216293334961 ;  /* 0xbfb8aa3b0f009820 */ /* 0x000fe20000410000 */
[----:B------:R2:W5:Y:S01]  /*6a30*/  @!P3 MUFU.RCP R12, R3 ;  /* 0x00000003000cb308 */ /* 0x0005620000001000 */
[----:B---3--:R-:W-:-:S07]  /*6a40*/  @!P0 FADD.FTZ R11, R11, 1 ;  /* 0x3f8000000b0b8421 */ /* 0x008fce0000010000 */
[----:B------:R-:W3:Y:S01]  /*6a50*/  @!P1 MUFU.EX2 R0, R0 ;  /* 0x0000000000009308 */ /* 0x000ee20000000800 */
[----:B--2---:R-:W-:Y:S01]  /*6a60*/  @!P2 FMUL.FTZ R3, R2, -1.4426950216293334961 ;  /* 0xbfb8aa3b0203a820 */ /* 0x004fe20000410000 */
[----:B----4-:R-:W-:Y:S01]  /*6a70*/  @!P4 FMUL.FTZ R74, R74, R13 ;  /* 0x0000000d4a4ac220 */ /* 0x010fe20000410000 */
[--C-:B------:R-:W-:Y:S01]  /*6a80*/  HADD2.F32 R13, -RZ, R5.reuse.H0_H0 ;  /* 0x20000005ff0d7230 */ /* 0x100fe20000004100 */
[----:B------:R-:W2:Y:S01]  /*6a90*/  @!P6 MUFU.RCP R15, R10 ;  /* 0x0000000a000fe308 */ /* 0x000ea20000001000 */
[----:B------:R-:W-:-:S03]  /*6aa0*/  HADD2.F32 R5, -RZ, R5.H1_H1 ;  /* 0x30000005ff057230 */ /* 0x000fc60000004100 */
[--C-:B------:R-:W-:Y:S01]  /*6ab0*/  FADD.FTZ R13, R13, R52.reuse ;  /* 0x000000340d0d7221 */ /* 0x100fe20000010000 */
[----:B-----5:R-:W-:Y:S01]  /*6ac0*/  @!P3 FMUL.FTZ R73, R73, R12 ;  /* 0x0000000c4949b220 */ /* 0x020fe20000410000 */
[----:B------:R-:W-:Y:S02]  /*6ad0*/  FADD.FTZ R5, R5, R52 ;  /* 0x0000003405057221 */ /* 0x000fe40000010000 */
[----:B------:R4:W5:Y:S01]  /*6ae0*/  @!P5 MUFU.RCP R14, R9 ;  /* 0x00000009000ed308 */ /* 0x0009620000001000 */
[----:B---3--:R-:W-:Y:S02]  /*6af0*/  @!P1 FADD.FTZ R2, R0, 1 ;  /* 0x3f80000000029421 */ /* 0x008fe40000010000 */
[----:B------:R-:W-:-:S05]  /*6b00*/  FSETP.GTU.FTZ.AND P4, PT, R5, 20, PT ;  /* 0x41a000000500780b */ /* 0x000fca0003f9c000 */
[----:B------:R-:W3:Y:S01]  /*6b10*/  @!P2 MUFU.EX2 R3, R3 ;  /* 0x000000030003a308 */ /* 0x000ee20000000800 */
[----:B----4-:R-:W-:Y:S02]  /*6b20*/  HADD2.F32 R9, -RZ, R4.H1_H1 ;  /* 0x30000004ff097230 */ /* 0x010fe40000004100 */
[----:B--2---:R-:W-:Y:S01]  /*6b30*/  @!P6 FMUL.FTZ R76, R76, R15 ;  /* 0x0000000f4c4ce220 */ /* 0x004fe20000410000 */
[----:B------:R-:W-:Y:S01]  /*6b40*/  HADD2.F32 R15, -RZ, R6.H1_H1 ;  /* 0x30000006ff0f7230 */ /* 0x000fe20000004100 */
[----:B------:R2:W4:Y:S01]  /*6b50*/  @!P0 MUFU.RCP R8, R11 ;  /* 0x0000000b00088308 */ /* 0x0005220000001000 */
[--C-:B------:R-:W-:Y:S01]  /*6b60*/  FADD.FTZ R0, R9, R52.reuse ;  /* 0x0000003409007221 */ /* 0x100fe20000010000 */
[--C-:B------:R-:W-:Y:S02]  /*6b70*/  HADD2.F32 R9, -RZ, R7.reuse.H0_H0 ;  /* 0x20000007ff097230 */ /* 0x100fe40000004100 */
[----:B------:R-:W-:Y:S01]  /*6b80*/  FADD.FTZ R15, R15, R52 ;  /* 0x000000340f0f7221 */ /* 0x000fe20000010000 */
[----:B------:R-:W-:-:S02]  /*6b90*/  HADD2.F32 R7, -RZ, R7.H1_H1 ;  /* 0x30000007ff077230 */ /* 0x000fc40000004100 */
[----:B-----5:R-:W-:Y:S01]  /*6ba0*/  @!P5 FMUL.FTZ R75, R75, R14 ;  /* 0x0000000e4b4bd220 */ /* 0x020fe20000410000 */
[----:B------:R-:W-:Y:S01]  /*6bb0*/  FSETP.GTU.FTZ.AND P3, PT, R0, 20, PT ;  /* 0x41a000000000780b */ /* 0x000fe20003f7c000 */
[----:B------:R5:W0:Y:S01]  /*6bc0*/  @!P1 MUFU.RCP R21, R2 ;  /* 0x0000000200159308 */ /* 0x000a220000001000 */
[----:B--2---:R-:W-:Y:S02]  /*6bd0*/  HADD2.F32 R11, -RZ, R6.H0_H0 ;  /* 0x20000006ff0b7230 */ /* 0x004fe40000004100 */
[----:B---3--:R-:W-:Y:S01]  /*6be0*/  @!P2 FADD.FTZ R3, R3, 1 ;  /* 0x3f8000000303a421 */ /* 0x008fe20000010000 */
[----:B------:R-:W-:Y:S01]  /*6bf0*/  FSETP.GTU.FTZ.AND P5, PT, R13, 20, PT ;  /* 0x41a000000d00780b */ /* 0x000fe20003fbc000 */
[--C-:B------:R-:W-:Y:S01]  /*6c00*/  FADD.FTZ R9, R9, R52.reuse ;  /* 0x0000003409097221 */ /* 0x100fe20000010000 */
[--C-:B------:R-:W-:Y:S01]  /*6c10*/  FADD.FTZ R7, R7, R52.reuse ;  /* 0x0000003407077221 */ /* 0x100fe20000010000 */
[----:B------:R-:W-:Y:S01]  /*6c20*/  FADD.FTZ R11, R11, R52 ;  /* 0x000000340b0b7221 */ /* 0x000fe20000010000 */
[----:B------:R-:W-:Y:S01]  /*6c30*/  F2FP.F16.F32.PACK_AB R22, R76, R75 ;  /* 0x0000004b4c16723e */ /* 0x000fe200000000ff */
[----:B------:R2:W3:Y:S01]  /*6c40*/  @!P2 MUFU.RCP R4, R3 ;  /* 0x000000030004a308 */ /* 0x0004e20000001000 */
[----:B----4-:R-:W-:-:S02]  /*6c50*/  @!P0 FMUL.FTZ R77, R77, R8 ;  /* 0x000000084d4d8220 */ /* 0x010fc40000410000 */
[----:B------:R-:W-:Y:S01]  /*6c60*/  FSETP.GTU.FTZ.AND P6, PT, R11, 20, PT ;  /* 0x41a000000b00780b */ /* 0x000fe20003fdc000 */
[----:B------:R-:W-:Y:S01]  /*6c70*/  @!P3 FMUL.FTZ R0, R0, -1.4426950216293334961 ;  /* 0xbfb8aa3b0000b820 */ /* 0x000fe20000410000 */
[----:B------:R-:W-:-:S03]  /*6c80*/  FSETP.GTU.FTZ.AND P0, PT, R15, 20, PT ;  /* 0x41a000000f00780b */ /* 0x000fc60003f1c000 */
[----:B-----5:R-:W-:Y:S01]  /*6c90*/  @!P5 FMUL.FTZ R2, R13, -1.4426950216293334961 ;  /* 0xbfb8aa3b0d02d820 */ /* 0x020fe20000410000 */
[----:B--2---:R-:W-:Y:S01]  /*6ca0*/  @!P4 FMUL.FTZ R3, R5, -1.4426950216293334961 ;  /* 0xbfb8aa3b0503c820 */ /* 0x004fe20000410000 */
[----:B0-----:R-:W-:Y:S01]  /*6cb0*/  @!P1 FMUL.FTZ R78, R78, R21 ;  /* 0x000000154e4e9220 */ /* 0x001fe20000410000 */
[----:B------:R-:W-:Y:S01]  /*6cc0*/  FSETP.GTU.FTZ.AND P1, PT, R9, 20, PT ;  /* 0x41a000000900780b */ /* 0x000fe20003f3c000 */
[----:B------:R-:W0:Y:S04]  /*6cd0*/  @!P3 MUFU.EX2 R0, R0 ;  /* 0x000000000000b308 */ /* 0x000e280000000800 */
[----:B------:R-:W2:Y:S01]  /*6ce0*/  @!P5 MUFU.EX2 R2, R2 ;  /* 0x000000020002d308 */ /* 0x000ea20000000800 */
[----:B---3--:R-:W-:Y:S01]  /*6cf0*/  @!P2 FMUL.FTZ R79, R79, R4 ;  /* 0x000000044f4fa220 */ /* 0x008fe20000410000 */
[----:B------:R-:W-:Y:S01]  /*6d00*/  @!P6 FMUL.FTZ R4, R11, -1.4426950216293334961 ;  /* 0xbfb8aa3b0b04e820 */ /* 0x000fe20000410000 */
[----:B------:R-:W-:Y:S01]  /*6d10*/  FSETP.GTU.FTZ.AND P2, PT, R7, 20, PT ;  /* 0x41a000000700780b */ /* 0x000fe20003f5c000 */
[----:B------:R-:W-:Y:S01]  /*6d20*/  @!P0 FMUL.FTZ R5, R15, -1.4426950216293334961 ;  /* 0xbfb8aa3b0f058820 */ /* 0x000fe20000410000 */
[----:B------:R-:W3:Y:S03]  /*6d30*/  @!P4 MUFU.EX2 R3, R3 ;  /* 0x000000030003c308 */ /* 0x000ee60000000800 */
[----:B------:R-:W-:Y:S01]  /*6d40*/  @!P1 FMUL.FTZ R6, R9, -1.4426950216293334961 ;  /* 0xbfb8aa3b09069820 */ /* 0x000fe20000410000 */
[----:B------:R-:W4:Y:S01]  /*6d50*/  @!P6 MUFU.EX2 R4, R4 ;  /* 0x000000040004e308 */ /* 0x000f220000000800 */
[----:B0-----:R-:W-:-:S03]  /*6d60*/  @!P3 FADD.FTZ R0, R0, 1 ;  /* 0x3f8000000000b421 */ /* 0x001fc60000010000 */
[----:B------:R-:W-:Y:S01]  /*6d70*/  @!P0 MUFU.EX2 R8, R5 ;  /* 0x0000000500088308 */ /* 0x000fe20000000800 */
[----:B--2---:R-:W-:Y:S02]  /*6d80*/  @!P5 FADD.FTZ R2, R2, 1 ;  /* 0x3f8000000202d421 */ /* 0x004fe40000010000 */
[----:B------:R-:W-:Y:S01]  /*6d90*/  @!P2 FMUL.FTZ R7, R7, -1.4426950216293334961 ;  /* 0xbfb8aa3b0707a820 */ /* 0x000fe20000410000 */
[----:B------:R-:W0:Y:S01]  /*6da0*/  @!P1 MUFU.EX2 R9, R6 ;  /* 0x0000000600099308 */ /* 0x000e220000000800 */
[----:B---3--:R-:W-:-:S03]  /*6db0*/  @!P4 FADD.FTZ R3, R3, 1 ;  /* 0x3f8000000303c421 */ /* 0x008fc60000010000 */
[----:B------:R4:W2:Y:S08]  /*6dc0*/  @!P3 MUFU.RCP R15, R0 ;  /* 0x00000000000fb308 */ /* 0x0008b00000001000 */
[----:B------:R3:W5:Y:S01]  /*6dd0*/  @!P5 MUFU.RCP R14, R2 ;  /* 0x00000002000ed308 */ /* 0x0007620000001000 */
[----:B----4-:R-:W-:Y:S01]  /*6de0*/  @!P6 FADD.FTZ R0, R4, 1 ;  /* 0x3f8000000400e421 */ /* 0x010fe20000010000 */
[----:B0-----:R-:W-:-:S06]  /*6df0*/  @!P1 FADD.FTZ R12, R9, 1 ;  /* 0x3f800000090c9421 */ /* 0x001fcc0000010000 */
[----:B------:R0:W4:Y:S01]  /*6e00*/  @!P2 MUFU.EX2 R13, R7 ;  /* 0x00000007000da308 */ /* 0x0001220000000800 */
[----:B---3--:R-:W-:Y:S01]  /*6e10*/  @!P0 FADD.FTZ R2, R8, 1 ;  /* 0x3f80000008028421 */ /* 0x008fe20000010000 */
[----:B--2---:R-:W-:Y:S01]  /*6e20*/  @!P3 FMUL.FTZ R80, R80, R15 ;  /* 0x0000000f5050b220 */ /* 0x004fe20000410000 */
[----:B------:R-:W2:Y:S01]  /*6e30*/  LDS.128 R8, [R29+0x200] ;  /* 0x000200001d087984 */ /* 0x000ea20000000c00 */
[----:B------:R3:W1:Y:S01]  /*6e40*/  @!P4 MUFU.RCP R21, R3 ;  /* 0x000000030015c308 */ /* 0x0006620000001000 */
[----:B------:R-:W-:Y:S02]  /*6e50*/  FADD.FTZ R15, R71, R50 ;  /* 0x00000032470f7221 */ /* 0x000fe40000010000 */
[----:B------:R-:W-:Y:S01]  /*6e60*/  F2FP.F16.F32.PACK_AB R24, R80, R79 ;  /* 0x0000004f5018723e */ /* 0x000fe200000000ff */
[----:B0-----:R-:W0:Y:S01]  /*6e70*/  LDS.128 R4, [R29] ;  /* 0x000000001d047984 */ /* 0x001e220000000c00 */
[----:B-----5:R-:W-:-:S03]  /*6e80*/  @!P5 FMUL.FTZ R81, R81, R14 ;  /* 0x0000000e5151d220 */ /* 0x020fc60000410000 */
[----:B------:R5:W1:Y:S01]  /*6e90*/  @!P0 MUFU.RCP R23, R2 ;  /* 0x0000000200178308 */ /* 0x000a620000001000 */
[----:B---3--:R-:W-:Y:S01]  /*6ea0*/  MOV R3, UR26 ;  /* 0x0000001a00037c02 */ /* 0x008fe20008000f00 */
[----:B----4-:R-:W-:Y:S01]  /*6eb0*/  @!P2 FADD.FTZ R13, R13, 1 ;  /* 0x3f8000000d0da421 */ /* 0x010fe20000010000 */
[----:B------:R-:W3:Y:S05]  /*6ec0*/  LDCU.64 UR26, c[0x0][0x518] ;  /* 0x0000a300ff1a77ac */ /* 0x000eea0008000a00 */
[----:B------:R-:W4:Y:S01]  /*6ed0*/  @!P6 MUFU.RCP R0, R0 ;  /* 0x000000000000e308 */ /* 0x000f220000001000 */
[----:B-----5:R-:W-:Y:S01]  /*6ee0*/  MOV R2, UR6 ;  /* 0x0000000600027c02 */ /* 0x020fe20008000f00 */
[----:B-1----:R-:W-:Y:S01]  /*6ef0*/  @!P4 FMUL.FTZ R82, R82, R21 ;  /* 0x000000155252c220 */ /* 0x002fe20000410000 */
[----:B------:R-:W-:-:S03]  /*6f00*/  F2FP.F16.F32.PACK_AB R21, R74, R73 ;  /* 0x000000494a15723e */ /* 0x000fc600000000ff */
[----:B------:R-:W-:Y:S01]  /*6f10*/  IMAD.WIDE.U32 R2, R49, 0x10, R2 ;  /* 0x0000001031027825 */ /* 0x000fe200078e0002 */
[----:B------:R-:W-:Y:S01]  /*6f20*/  F2FP.F16.F32.PACK_AB R25, R82, R81 ;  /* 0x000000515219723e */ /* 0x000fe200000000ff */
[----:B------:R-:W1:Y:S02]  /*6f30*/  @!P1 MUFU.RCP R12, R12 ;  /* 0x0000000c000c9308 */ /* 0x000e640000001000 */
[----:B------:R-:W-:Y:S01]  /*6f40*/  @!P0 FMUL.FTZ R84, R84, R23 ;  /* 0x0000001754548220 */ /* 0x000fe20000410000 */
[----:B------:R-:W-:Y:S01]  /*6f50*/  F2FP.F16.F32.PACK_AB R23, R78, R77 ;  /* 0x0000004d4e17723e */ /* 0x000fe200000000ff */
[----:B---3--:R-:W-:Y:S01]  /*6f60*/  UIMAD.WIDE.U32 UR28, UR35, UR26, UR28 ;  /* 0x0000001a231c72a5 */ /* 0x008fe2000f8e001c */
[----:B------:R-:W-:-:S03]  /*6f70*/  IADD3 R53, P0, PT, R53, -0x400, RZ ;  /* 0xfffffc0035357810 */ /* 0x000fc60007f1e0ff */
[----:B------:R-:W3:Y:S01]  /*6f80*/  @!P2 MUFU.RCP R13, R13 ;  /* 0x0000000d000da308 */ /* 0x000ee20000001000 */
[----:B------:R-:W-:Y:S01]  /*6f90*/  UIMAD UR27, UR35, UR27, UR29 ;  /* 0x0000001b231b72a4 */ /* 0x000fe2000f8e021d */
[----:B----4-:R-:W-:Y:S01]  /*6fa0*/  @!P6 FMUL.FTZ R83, R83, R0 ;  /* 0x000000005353e220 */ /* 0x010fe20000410000 */
[----:B------:R-:W-:Y:S01]  /*6fb0*/  FADD.FTZ R0, R15, R72 ;  /* 0x000000480f007221 */ /* 0x000fe20000010000 */
[----:B------:R-:W-:Y:S01]  /*6fc0*/  UMOV UR26, UR28 ;  /* 0x0000001c001a7c82 */ /* 0x000fe20008000000 */
[----:B------:R-:W-:Y:S01]  /*6fd0*/  IADD3.X R51, PT, PT, R51, -0x1, RZ, P0, !PT ;  /* 0xffffffff33337810 */ /* 0x000fe200007fe4ff */
[----:B------:R-:W-:Y:S01]  /*6fe0*/  UIMAD.WIDE.U32 UR26, UR34, UR30, UR26 ;  /* 0x0000001e221a72a5 */ /* 0x000fe2000f8e001a */
[----:B--2---:R-:W-:Y:S01]  /*6ff0*/  STG.E.128 desc[UR32][R2.64+0x200], R8 ;  /* 0x0002000802007986 */ /* 0x004fe2000c101d20 */
[----:B------:R-:W-:Y:S01]  /*7000*/  F2FP.F16.F32.PACK_AB R26, R84, R83 ;  /* 0x00000053541a723e */ /* 0x000fe200000000ff */
[----:B-1----:R-:W-:Y:S01]  /*7010*/  @!P1 FMUL.FTZ R85, R85, R12 ;  /* 0x0000000c55559220 */ /* 0x002fe20000410000 */
[----:B------:R-:W-:Y:S01]  /*7020*/  UIMAD UR27, UR34, UR31, UR27 ;  /* 0x0000001f221b72a4 */ /* 0x000fe2000f8e021b */
[----:B0-----:R0:W-:Y:S01]  /*7030*/  STG.E.128 desc[UR32][R2.64], R4 ;  /* 0x0000000402007986 */ /* 0x0011e2000c101d20 */
[----:B------:R-:W-:Y:S01]  /*7040*/  ULEA UR6, UP0, UR26, UR36, 0x1 ;  /* 0x000000241a067291 */ /* 0x000fe2000f8008ff */
[----:B------:R-:W-:Y:S01]  /*7050*/  BAR.SYNC.DEFER_BLOCKING 0x0 ;  /* 0x0000000000007b1d */ /* 0x000fe20000010000 */
[----:B---3--:R-:W-:Y:S01]  /*7060*/  @!P2 FMUL.FTZ R86, R86, R13 ;  /* 0x0000000d5656a220 */ /* 0x008fe20000410000 */
[----:B------:R-:W-:Y:S01]  /*7070*/  FADD.FTZ R13, R0, R73 ;  /* 0x00000049000d7221 */ /* 0x000fe20000010000 */
[----:B------:R-:W-:-:S02]  /*7080*/  ULEA.HI.X UR26, UR26, UR37, UR27, 0x1, UP0 ;  /* 0x000000251a1a7291 */ /* 0x000fc400080f0c1b */
[----:B------:R-:W-:Y:S01]  /*7090*/  UIADD3 UR22, UP0, UPT, UR22, -0x400, URZ ;  /* 0xfffffc0016167890 */ /* 0x000fe2000ff1e0ff */
[----:B------:R-:W-:Y:S01]  /*70a0*/  F2FP.F16.F32.PACK_AB R27, R86, R85 ;  /* 0x00000055561b723e */ /* 0x000fe200000000ff */
[----:B------:R-:W-:Y:S02]  /*70b0*/  FADD.FTZ R74, R13, R74 ;  /* 0x0000004a0d4a7221 */ /* 0x000fe40000010000 */
[----:B------:R-:W-:Y:S02]  /*70c0*/  UIADD3.X UR24, UPT, UPT, UR24, -0x1, URZ, UP0, !UPT ;  /* 0xffffffff18187890 */ /* 0x000fe400087fe4ff */
[----:B------:R-:W-:Y:S01]  /*70d0*/  FADD.FTZ R75, R74, R75 ;  /* 0x0000004b4a4b7221 */ /* 0x000fe20000010000 */
[----:B------:R-:W-:Y:S01]  /*70e0*/  UISETP.GT.AND UP0, UPT, UR21, 0x1, UPT ;  /* 0x000000011500788c */ /* 0x000fe2000bf04270 */
[----:B0-----:R-:W-:Y:S02]  /*70f0*/  MOV R2, UR6 ;  /* 0x0000000600027c02 */ /* 0x001fe40008000f00 */
[----:B------:R-:W-:Y:S01]  /*7100*/  FADD.FTZ R76, R75, R76 ;  /* 0x0000004c4b4c7221 */ /* 0x000fe20000010000 */
[----:B------:R-:W-:Y:S01]  /*7110*/  MOV R3, UR26 ;  /* 0x0000001a00037c02 */ /* 0x000fe20008000f00 */
[----:B------:R-:W-:-:S02]  /*7120*/  UMOV UR21, UR40 ;  /* 0x0000002800157c82 */ /* 0x000fc40008000000 */
        /* <DEDUP_REMOVED lines=19> */
.L_x_7735:
        /* <DEDUP_REMOVED lines=33> */
.L_x_7809:
[----:B------:R-:W-:Y:S05]  /*7470*/  BSYNC.RECONVERGENT B0 ;  /* 0x0000000000007941 */ /* 0x000fea0003800200 */
.L_x_7808:
        /* <DEDUP_REMOVED lines=31> */
.L_x_7811:
[----:B------:R-:W-:Y:S05]  /*7670*/  BSYNC.RECONVERGENT B0 ;  /* 0x0000000000007941 */ /* 0x000fea0003800200 */
.L_x_7810:
        /* <DEDUP_REMOVED lines=9> */
.L_x_7813:
[----:B------:R-:W-:Y:S02]  /*7710*/  LEA R0, R11, UR4, 0x2 ;  /* 0x000000040b007c11 */ /* 0x000fe4000f8e10ff */
[----:B0-----:R-:W-:Y:S02]  /*7720*/  MOV R5, UR9 ;  /* 0x0000000900057c02 */ /* 0x001fe40008000f00 */
        /* <DEDUP_REMOVED lines=28> */
.L_x_7812:
[----:B------:R-:W-:Y:S05]  /*78f0*/  EXIT ;  /* 0x000000000000794d */ /* 0x000fea0003800000 */
.L_x_7814:
        /* <DEDUP_REMOVED lines=16> */
.L_x_10494:


//--------------------- .text._Z25selective_scan_bwd_kernelI32Selective_Scan_bwd_kernel_traitsILi32ELi16ELb1ELb0ELb1ELb1ELb1EN3c104HalfEfEEv12SSMParamsBwd --------------------------
	.section	.text._Z25selective_scan_bwd_kernelI32Selective_Scan_bwd_kernel_traitsILi32ELi16ELb1ELb0ELb1ELb1ELb1EN3c104HalfEfEEv12SSMParamsBwd,"ax",@progbits
	.align	128
        .global         _Z25selective_scan_bwd_kernelI32Selective_Scan_bwd_kernel_traitsILi32ELi16ELb1ELb0ELb1ELb1ELb1EN3c104HalfEfEEv12SSMParamsBwd
        .type           _Z25selective_scan_bwd_kernelI32Selective_Scan_bwd_kernel_traitsILi32ELi16ELb1ELb0ELb1ELb1ELb1EN3c104HalfEfEEv12SSMParamsBwd,@function
        .size           _Z25selective_scan_bwd_kernelI32Selective_Scan_bwd_kernel_traitsILi32ELi16ELb1ELb0ELb1ELb1ELb1EN3c104HalfEfEEv12SSMParamsBwd,(.L_x_10495 - _Z25selective_scan_bwd_kernelI32Selective_Scan_bwd_kernel_traitsILi32ELi16ELb1ELb0ELb1ELb1ELb1EN3c104HalfEfEEv12SSMParamsBwd)
        .other          _Z25selective_scan_bwd_kernelI32Selective_Scan_bwd_kernel_traitsILi32ELi16ELb1ELb0ELb1ELb1ELb1EN3c104HalfEfEEv12SSMParamsBwd,@"STO_CUDA_ENTRY STV_DEFAULT"
_Z25selective_scan_bwd_kernelI32Selective_Scan_bwd_kernel_traitsILi32ELi16ELb1ELb0ELb1ELb1ELb1EN3c104HalfEfEEv12SSMParamsBwd:
.text._Z25selective_scan_bwd_kernelI32Selective_Scan_bwd_kernel_traitsILi32ELi16ELb1ELb0ELb1ELb1ELb1EN3c104HalfEfEEv12SSMParamsBwd:
        /* <DEDUP_REMOVED lines=37> */
[----:B---3--:R-:W-:Y:S01]  /*0250*/  HFMA2 R2, -RZ, RZ, 0, 0 ;  /* 0x00000000ff027431 */ /* 0x008fe200000001ff */
        /* <DEDUP_REMOVED lines=76> */
[----:B------:R-:W-:Y:S01]  /*0720*/  MOV R49, RZ ;  /* 0x000000ff00317202 */ /* 0x000fe20000000f00 */
[----:B------:R-:W-:Y:S10]  /*0730*/  BRA.U !UP0, `(.L_x_7815) ;  /* 0x0000007d08b47547 */ /* 0x000ff4000b800000 */
        /* <DEDUP_REMOVED lines=58> */
[----:B------:R-:W-:Y:S02]  /*0ae0*/  LEA R33, R27, UR6, 0x2 ;  /* 0x000000061b217c11 */ /* 0x000fe4000f8e10ff */
        /* <DEDUP_REMOVED lines=20> */
.L_x_7888:
[----:B------:R-:W-:Y:S01]  /*0c30*/  BAR.SYNC.DEFER_BLOCKING 0x0 ;  /* 0x0000000000007b1d */ /* 0x000fe20000010000 */
[----:B0-----:R-:W-:Y:S02]  /*0c40*/  MOV R2, UR24 ;  /* 0x0000001800027c02 */ /* 0x001fe40008000f00 */
[----:B------:R-:W-:-:S03]  /*0c50*/  MOV R3, UR26 ;  /* 0x0000001a00037c02 */ /* 0x000fc60008000f00 */
[----:B------:R-:W-:-:S05]  /*0c60*/  IMAD.WIDE.U32 R2, R45, 0x10, R2 ;  /* 0x000000102d027825 */ /* 0x000fca00078e0002 */
[----:B------:R-:W2:Y:S04]  /*0c70*/  LDG.E.128 R12, desc[UR36][R2.64] ;  /* 0x00000024020c7981 */ /* 0x000ea8000c1e1d00 */
[----:B------:R0:W3:Y:S01]  /*0c80*/  LDG.E.128 R20, desc[UR36][R2.64+0x200] ;  /* 0x0002002402147981 */ /* 0x0000e2000c1e1d00 */
[----:B------:R-:W1:Y:S01]  /*0c90*/  S2UR UR7, SR_CgaCtaId ;  /* 0x00000000000779c3 */ /* 0x000e620000008800 */
[----:B------:R-:W-:Y:S01]  /*0ca0*/  UMOV UR6, 0x400 ;  /* 0x0000040000067882 */ /* 0x000fe20000000000 */
[----:B------:R-:W-:Y:S01]  /*0cb0*/  MOV R24, UR27 ;  /* 0x0000001b00187c02 */ /* 0x000fe20008000f00 */
[----:B------:R-:W4:Y:S01]  /*0cc0*/  S2R R57, SR_LANEID ;  /* 0x0000000000397919 */ /* 0x000f220000000000 */
[----:B------:R-:W-:-:S03]  /*0cd0*/  MOV R25, UR28 ;  /* 0x0000001c00197c02 */ /* 0x000fc60008000f00 */
[----:B------:R-:W-:Y:S01]  /*0ce0*/  IMAD.WIDE.U32 R24, R45, 0x10, R24 ;  /* 0x000000102d187825 */ /* 0x000fe200078e0018 */
[----:B-1----:R-:W-:-:S06]  /*0cf0*/  ULEA UR6, UR7, UR6, 0x18 ;  /* 0x0000000607067291 */ /* 0x002fcc000f8ec0ff */
[----:B----4-:R-:W-:-:S04]  /*0d00*/  LEA R26, R57, UR6, 0x4 ;  /* 0x00000006391a7c11 */ /* 0x010fc8000f8e20ff */
[----:B0-----:R-:W-:Y:S01]  /*0d10*/  LEA R3, R57, R26, 0x4 ;  /* 0x0000001a39037211 */ /* 0x001fe200078e20ff */
        /* <DEDUP_REMOVED lines=21> */
[----:B------:R-:W-:Y:S02]  /*0e70*/  HADD2.F32 R61, -RZ, R20.H1_H1 ;  /* 0x30000014ff3d7230 */ /* 0x000fe40000004100 */
[--C-:B------:R-:W-:Y:S02]  /*0e80*/  HADD2.F32 R63, -RZ, R21.reuse.H0_H0 ;  /* 0x20000015ff3f7230 */ /* 0x100fe40000004100 */
        /* <DEDUP_REMOVED lines=51> */
.L_x_7817:
[----:B------:R-:W-:Y:S05]  /*11c0*/  BSYNC.RECONVERGENT B0 ;  /* 0x0000000000007941 */ /* 0x000fea0003800200 */
.L_x_7816:
        /* <DEDUP_REMOVED lines=35> */
.L_x_7819:
[----:B------:R-:W-:Y:S05]  /*1400*/  BSYNC.RECONVERGENT B0 ;  /* 0x0000000000007941 */ /* 0x000fea0003800200 */
.L_x_7818:
        /* <DEDUP_REMOVED lines=35> */
.L_x_7821:
[----:B------:R-:W-:Y:S05]  /*1640*/  BSYNC.RECONVERGENT B0 ;  /* 0x0000000000007941 */ /* 0x000fea0003800200 */
.L_x_7820:
        /* <DEDUP_REMOVED lines=35> */
.L_x_7823:
[----:B------:R-:W-:Y:S05]  /*1880*/  BSYNC.RECONVERGENT B0 ;  /* 0x0000000000007941 */ /* 0x000fea0003800200 */
.L_x_7822:
        /* <DEDUP_REMOVED lines=35> */
.L_x_7825:
[----:B------:R-:W-:Y:S05]  /*1ac0*/  BSYNC.RECONVERGENT B0 ;  /* 0x0000000000007941 */ /* 0x000fea0003800200 */
.L_x_7824:
        /* <DEDUP_REMOVED lines=35> */
.L_x_7827:
[----:B------:R-:W-:Y:S05]  /*1d00*/  BSYNC.RECONVERGENT B0 ;  /* 0x0000000000007941 */ /* 0x000fea0003800200 */
.L_x_7826:
[----:B------:R-:W-:Y:S01]  /*1d10*/  HADD2.F32 R13, -RZ, R14.H0_H0 ;  /* 0x2000000eff0d7230 */ /* 0x000fe20000004100 */
[----:B------:R-:W-:Y:S01]  /*1d20*/  BSSY.RECONVERGENT B0, `(.L_x_7828) ;  /* 0x0000022000007945 */ /* 0x000fe20003800200 */
[----:B------:R-:W-:-:S03]  /*1d30*/  FSETP.GTU.FTZ.AND P5, PT, R67, 20, PT ;  /* 0x41a000004300780b */ /* 0x000fc60003fbc000 */
[----:B-1----:R-:W-:Y:S01]  /*1d40*/  FADD.FTZ R68, R13, R50 ;  /* 0x000000320d447221 */ /* 0x002fe20000010000 */
        /* <DEDUP_REMOVED lines=31> */
.L_x_7829:
[----:B------:R-:W-:Y:S05]  /*1f40*/  BSYNC.RECONVERGENT B0 ;  /* 0x0000000000007941 */ /* 0x000fea0003800200 */
.L_x_7828:
        /* <DEDUP_REMOVED lines=35> */
.L_x_7831:
[----:B------:R-:W-:Y:S05]  /*2180*/  BSYNC.RECONVERGENT B0 ;  /* 0x0000000000007941 */ /* 0x000fea0003800200 */
.L_x_7830:
        /* <DEDUP_REMOVED lines=35> */
.L_x_7833:
[----:B------:R-:W-:Y:S05]  /*23c0*/  BSYNC.RECONVERGENT B0 ;  /* 0x0000000000007941 */ /* 0x000fea0003800200 */
.L_x_7832:
        /* <DEDUP_REMOVED lines=35> */
.L_x_7835:
[----:B------:R-:W-:Y:S05]  /*2600*/  BSYNC.RECONVERGENT B0 ;  /* 0x0000000000007941 */ /* 0x000fea0003800200 */
.L_x_7834:
        /* <DEDUP_REMOVED lines=33> */
.L_x_7837:
[----:B------:R-:W-:Y:S05]  /*2820*/  BSYNC.RECONVERGENT B0 ;  /* 0x0000000000007941 */ /* 0x000fea0003800200 */
.L_x_7836:
        /* <DEDUP_REMOVED lines=32> */
.L_x_7839:
[----:B------:R-:W-:Y:S05]  /*2a30*/  BSYNC.RECONVERGENT B0 ;  /* 0x0000000000007941 */ /* 0x000fea0003800200 */
.L_x_7838:
        /* <DEDUP_REMOVED lines=32> */
.L_x_7841:
[----:B------:R-:W-:Y:S05]  /*2c40*/  BSYNC.RECONVERGENT B0 ;  /* 0x0000000000007941 */ /* 0x000fea0003800200 */
.L_x_7840:
        /* <DEDUP_REMOVED lines=32> */
.L_x_7843:
[----:B------:R-:W-:Y:S05]  /*2e50*/  BSYNC.RECONVERGENT B0 ;  /* 0x0000000000007941 */ /* 0x000fea0003800200 */
.L_x_7842:
        /* <DEDUP_REMOVED lines=32> */
.L_x_7845:
[----:B------:R-:W-:Y:S05]  /*3060*/  BSYNC.RECONVERGENT B0 ;  /* 0x0000000000007941 */ /* 0x000fea0003800200 */
.L_x_7844:
        /* <DEDUP_REMOVED lines=32> */
.L_x_7847:
[----:B------:R-:W-:Y:S05]  /*3270*/  BSYNC.RECONVERGENT B0 ;  /* 0x0000000000007941 */ /* 0x000fea0003800200 */
.L_x_7846:
        /* <DEDUP_REMOVED lines=27> */
[----:B-1----:R-:W-:Y:S01]  /*3430*/  HADD2.F32 R119, -RZ, R20.H0_H0 ;  /* 0x20000014ff777230 */ /* 0x002fe20000004100 */
        /* <DEDUP_REMOVED lines=8> */
[----:B--2---:R-:W-:Y:S01]  /*34c0*/  HADD2.F32 R110, -RZ, R12.H0_H0 ;  /* 0x2000000cff6e7230 */ /* 0x004fe20000004100 */
        /* <DEDUP_REMOVED lines=20> */
[----:B------:R-:W-:-:S02]  /*3610*/  HADD2.F32 R86, -RZ, R86.H1_H1 ;  /* 0x30000056ff567230 */ /* 0x000fc40000004100 */
[----:B------:R-:W-:Y:S01]  /*3620*/  FMUL.FTZ R88, R95, -1.4426950216293334961 ;  /* 0xbfb8aa3b5f587820 */ /* 0x000fe20000410000 */
[----:B------:R-:W-:Y:S02]  /*3630*/  HADD2.F32 R2, -RZ, R87.H0_H0 ;  /* 0x20000057ff027230 */ /* 0x000fe40000004100 */
[----:B------:R-:W-:Y:S01]  /*3640*/  FMUL.FTZ R90, R94, -1.4426950216293334961 ;  /* 0xbfb8aa3b5e5a7820 */ /* 0x000fe20000410000 */
[--C-:B----4-:R-:W-:Y:S02]  /*3650*/  HADD2.F32 R52, -RZ, R72.reuse.H0_H0 ;  /* 0x20000048ff347230 */ /* 0x110fe40000004100 */
[----:B------:R-:W-:Y:S01]  /*3660*/  FMUL.FTZ R98, R86, -1.4426950216293334961 ;  /* 0xbfb8aa3b56627820 */ /* 0x000fe20000410000 */
[----:B------:R-:W-:Y:S01]  /*3670*/  HADD2.F32 R92, -RZ, R85.H0_H0 ;  /* 0x20000055ff5c7230 */ /* 0x000fe20000004100 */
[----:B------:R2:W3:Y:S01]  /*3680*/  MUFU.EX2 R84, R0 ;  /* 0x0000000000547308 */ /* 0x0004e20000000800 */
[----:B------:R-:W-:Y:S02]  /*3690*/  HADD2.F32 R53, -RZ, R87.H1_H1 ;  /* 0x30000057ff357230 */ /* 0x000fe40000004100 */
[----:B------:R-:W-:Y:S01]  /*36a0*/  FMUL.FTZ R99, R2, -1.4426950216293334961 ;  /* 0xbfb8aa3b02637820 */ /* 0x000fe20000410000 */
[----:B------:R-:W-:Y:S01]  /*36b0*/  HADD2.F32 R97, -RZ, R73.H1_H1 ;  /* 0x30000049ff617230 */ /* 0x000fe20000004100 */
[----:B------:R4:W1:Y:S01]  /*36c0*/  MUFU.EX2 R85, R88 ;  /* 0x0000005800557308 */ /* 0x0008620000000800 */
[----:B------:R-:W-:Y:S01]  /*36d0*/  FMUL.FTZ R89, R92, -1.4426950216293334961 ;  /* 0xbfb8aa3b5c597820 */ /* 0x000fe20000410000 */
[----:B------:R-:W-:Y:S01]  /*36e0*/  FMUL.FTZ R101, R53, -1.4426950216293334961 ;  /* 0xbfb8aa3b35657820 */ /* 0x000fe20000410000 */
[----:B------:R-:W-:Y:S01]  /*36f0*/  HADD2.F32 R121, -RZ, R21.H0_H0 ;  /* 0x20000015ff797230 */ /* 0x000fe20000004100 */
[----:B------:R0:W1:Y:S01]  /*3700*/  MUFU.EX2 R100, R90 ;  /* 0x0000005a00647308 */ /* 0x0000620000000800 */
[----:B--2---:R-:W-:-:S02]  /*3710*/  HADD2.F32 R0, -RZ, R72.H1_H1 ;  /* 0x30000048ff007230 */ /* 0x004fc40000004100 */
[----:B------:R-:W-:Y:S01]  /*3720*/  FMUL.FTZ R72, R52, -1.4426950216293334961 ;  /* 0xbfb8aa3b34487820 */ /* 0x000fe20000410000 */
[----:B------:R-:W-:Y:S01]  /*3730*/  FMUL.FTZ R107, R97, -1.4426950216293334961 ;  /* 0xbfb8aa3b616b7820 */ /* 0x000fe20000410000 */
[----:B------:R2:W2:Y:S01]  /*3740*/  MUFU.EX2 R102, R91 ;  /* 0x0000005b00667308 */ /* 0x0004a20000000800 */
[----:B----4-:R-:W-:Y:S02]  /*3750*/  HADD2.F32 R88, -RZ, R73.H0_H0 ;  /* 0x20000049ff587230 */ /* 0x010fe40000004100 */
[----:B------:R-:W-:Y:S01]  /*3760*/  FMUL.FTZ R106, R0, -1.4426950216293334961 ;  /* 0xbfb8aa3b006a7820 */ /* 0x000fe20000410000 */
[----:B---3--:R-:W-:Y:S01]  /*3770*/  FADD.FTZ R84, R84, 1 ;  /* 0x3f80000054547421 */ /* 0x008fe20000010000 */
[----:B------:R3:W-:Y:S01]  /*3780*/  MUFU.EX2 R87, R98 ;  /* 0x0000006200577308 */ /* 0x0007e20000000800 */
[----:B0-----:R-:W-:Y:S02]  /*3790*/  HADD2.F32 R90, -RZ, R75.H0_H0 ;  /* 0x2000004bff5a7230 */ /* 0x001fe40000004100 */
[----:B------:R-:W-:Y:S01]  /*37a0*/  FMUL.FTZ R73, R88, -1.4426950216293334961 ;  /* 0xbfb8aa3b58497820 */ /* 0x000fe20000410000 */
[----:B-1----:R-:W-:Y:S01]  /*37b0*/  FADD.FTZ R85, R85, 1 ;  /* 0x3f80000055557421 */ /* 0x002fe20000010000 */
[----:B------:R0:W1:Y:S01]  /*37c0*/  MUFU.EX2 R103, R99 ;  /* 0x0000006300677308 */ /* 0x0000620000000800 */
[----:B--2---:R-:W-:-:S02]  /*37d0*/  HADD2.F32 R91, -RZ, R74.H1_H1 ;  /* 0x3000004aff5b7230 */ /* 0x004fc40000004100 */
[----:B------:R-:W-:Y:S01]  /*37e0*/  FADD.FTZ R100, R100, 1 ;  /* 0x3f80000064647421 */ /* 0x000fe20000010000 */
[----:B------:R-:W-:Y:S01]  /*37f0*/  HADD2.F32 R118, -RZ, R21.H1_H1 ;  /* 0x30000015ff767230 */ /* 0x000fe20000004100 */
[----:B------:R2:W4:Y:S01]  /*3800*/  MUFU.EX2 R105, R72 ;  /* 0x0000004800697308 */ /* 0x0005220000000800 */
[----:B---3--:R-:W-:Y:S02]  /*3810*/  HADD2.F32 R98, -RZ, R74.H0_H0 ;  /* 0x2000004aff627230 */ /* 0x008fe40000004100 */
[----:B------:R-:W-:Y:S01]  /*3820*/  FADD.FTZ R102, R102, 1 ;  /* 0x3f80000066667421 */ /* 0x000fe20000010000 */
[----:B------:R-:W-:Y:S01]  /*3830*/  HADD2.F32 R120, -RZ, R22.H1_H1 ;  /* 0x30000016ff787230 */ /* 0x000fe20000004100 */
[----:B------:R-:W3:Y:S01]  /*3840*/  MUFU.EX2 R114, R73 ;  /* 0x0000004900727308 */ /* 0x000ee20000000800 */
[----:B0-----:R-:W-:Y:S02]  /*3850*/  HADD2.F32 R99, -RZ, R75.H1_H1 ;  /* 0x3000004bff637230 */ /* 0x001fe40000004100 */
[----:B------:R-:W-:Y:S01]  /*3860*/  FMUL.FTZ R74, R98, -1.4426950216293334961 ;  /* 0xbfb8aa3b624a7820 */ /* 0x000fe20000410000 */
[----:B------:R-:W-:Y:S01]  /*3870*/  FMUL.FTZ R75, R90, -1.4426950216293334961 ;  /* 0xbfb8aa3b5a4b7820 */ /* 0x000fe20000410000 */
[----:B------:R-:W0:Y:S01]  /*3880*/  MUFU.EX2 R104, R101 ;  /* 0x0000006500687308 */ /* 0x000e220000000800 */
[----:B--2---:R-:W-:Y:S01]  /*3890*/  FMUL.FTZ R72, R91, -1.4426950216293334961 ;  /* 0xbfb8aa3b5b487820 */ /* 0x004fe20000410000 */
[----:B-1----:R-:W-:Y:S01]  /*38a0*/  FADD.FTZ R103, R103, 1 ;  /* 0x3f80000067677421 */ /* 0x002fe20000010000 */
[----:B------:R-:W-:Y:S01]  /*38b0*/  FMUL.FTZ R109, R99, -1.4426950216293334961 ;  /* 0xbfb8aa3b636d7820 */ /* 0x000fe20000410000 */
[----:B------:R-:W1:Y:S01]  /*38c0*/  MUFU.EX2 R132, R74 ;  /* 0x0000004a00847308 */ /* 0x000e620000000800 */
[----:B------:R-:W-:-:S02]  /*38d0*/  HADD2.F32 R112, -RZ, R23.H1_H1 ;  /* 0x30000017ff707230 */ /* 0x000fc40000004100 */
[----:B----4-:R-:W-:Y:S01]  /*38e0*/  FADD.FTZ R105, R105, 1 ;  /* 0x3f80000069697421 */ /* 0x010fe20000010000 */
[----:B------:R-:W-:Y:S01]  /*38f0*/  FADD.FTZ R87, R87, 1 ;  /* 0x3f80000057577421 */ /* 0x000fe20000010000 */
[----:B------:R-:W2:Y:S01]  /*3900*/  MUFU.EX2 R134, R72 ;  /* 0x0000004800867308 */ /* 0x000ea20000000800 */
[----:B------:R-:W-:Y:S01]  /*3910*/  UIMAD.WIDE.U32 UR8, UR38, UR32, UR8 ;  /* 0x00000020260872a5 */ /* 0x000fe2000f8e0008 */
[----:B---3--:R-:W-:Y:S02]  /*3920*/  FADD.FTZ R139, R114, 1 ;  /* 0x3f800000728b7421 */ /* 0x008fe40000010000 */
[----:B------:R-:W-:Y:S01]  /*3930*/  MUFU.EX2 R136, R75 ;  /* 0x0000004b00887308 */ /* 0x000fe20000000800 */
[----:B------:R-:W-:Y:S01]  /*3940*/  UIMAD UR10, UR38, UR33, UR9 ;  /* 0x00000021260a72a4 */ /* 0x000fe2000f8e0209 */
[----:B0-----:R-:W-:Y:S01]  /*3950*/  FADD.FTZ R104, R104, 1 ;  /* 0x3f80000068687421 */ /* 0x001fe20000010000 */
[----:B------:R-:W-:Y:S01]  /*3960*/  ULEA UR9, UP0, UR8, UR34, 0x1 ;  /* 0x0000002208097291 */ /* 0x000fe2000f8008ff */
[----:B------:R-:W0:Y:S01]  /*3970*/  MUFU.EX2 R106, R106 ;  /* 0x0000006a006a7308 */ /* 0x000e220000000800 */
[----:B-1----:R-:W-:-:S02]  /*3980*/  FADD.FTZ R132, R132, 1 ;  /* 0x3f80000084847421 */ /* 0x002fc40000010000 */
[----:B------:R-:W-:Y:S01]  /*3990*/  ULEA.HI.X UR8, UR8, UR35, UR10, 0x1, UP0 ;  /* 0x0000002308087291 */ /* 0x000fe200080f0c0a */
[----:B------:R1:W3:Y:S01]  /*39a0*/  MUFU.EX2 R115, R107 ;  /* 0x0000006b00737308 */ /* 0x0002e20000000800 */
[----:B------:R-:W-:Y:S01]  /*39b0*/  UISETP.NE.U32.AND UP0, UPT, UR40, URZ, UPT ;  /* 0x000000ff2800728c */ /* 0x000fe2000bf05070 */
[----:B--2---:R-:W-:Y:S02]  /*39c0*/  FADD.FTZ R134, R134, 1 ;  /* 0x3f80000086867421 */ /* 0x004fe40000010000 */
[----:B------:R2:W4:Y:S01]  /*39d0*/  MUFU.RCP R101, R84 ;  /* 0x0000005400657308 */ /* 0x0005220000001000 */
[----:B------:R-:W-:Y:S01]  /*39e0*/  UISETP.NE.AND.EX UP0, UPT, UR41, URZ, UPT, UP0 ;  /* 0x000000ff2900728c */ /* 0x000fe2000bf05300 */
[----:B-1----:R-:W-:Y:S02]  /*39f0*/  HADD2.F32 R107, -RZ, R22.H0_H0 ;  /* 0x20000016ff6b7230 */ /* 0x002fe40000004100 */
[----:B0-----:R-:W-:-:S04]  /*3a00*/  FADD.FTZ R137, R106, 1 ;  /* 0x3f8000006a897421 */ /* 0x001fc80000010000 */
[----:B------:R0:W1:Y:S01]  /*3a10*/  MUFU.RCP R108, R85 ;  /* 0x00000055006c7308 */ /* 0x0000620000001000 */
[----:B--2---:R-:W-:Y:S02]  /*3a20*/  HADD2.F32 R84, -RZ, R7.H1_H1 ;  /* 0x30000007ff547230 */ /* 0x004fe40000004100 */
[----:B---3--:R-:W-:-:S05]  /*3a30*/  FADD.FTZ R130, R115, 1 ;  /* 0x3f80000073827421 */ /* 0x008fca0000010000 */
[----:B------:R-:W2:Y:S01]  /*3a40*/  MUFU.EX2 R89, R89 ;  /* 0x0000005900597308 */ /* 0x000ea20000000800 */
[----:B0-----:R-:W-:-:S03]  /*3a50*/  HADD2.F32 R85, -RZ, R5.H0_H0 ;  /* 0x20000005ff557230 */ /* 0x001fc60000004100 */
[----:B------:R0:W-:Y:S08]  /*3a60*/  MUFU.RCP R125, R100 ;  /* 0x00000064007d7308 */ /* 0x0001f00000001000 */
[----:B------:R3:W-:Y:S01]  /*3a70*/  MUFU.RCP R128, R102 ;  /* 0x0000006600807308 */ /* 0x0007e20000001000 */
[----:B0-----:R-:W-:Y:S02]  /*3a80*/  HADD2.F32 R100, -RZ, R14.H0_H0 ;  /* 0x2000000eff647230 */ /* 0x001fe40000004100 */
[----:B--2---:R-:W-:-:S05]  /*3a90*/  FADD.FTZ R89, R89, 1 ;  /* 0x3f80000059597421 */ /* 0x004fca0000010000 */
[----:B------:R0:W-:Y:S01]  /*3aa0*/  MUFU.RCP R133, R103 ;  /* 0x0000006700857308 */ /* 0x0001e20000001000 */
[----:B---3--:R-:W-:Y:S02]  /*3ab0*/  HADD2.F32 R102, -RZ, R13.H0_H0 ;  /* 0x2000000dff667230 */ /* 0x008fe40000004100 */
[----:B----4-:R-:W-:-:S04]  /*3ac0*/  FADD.FTZ R13, -R101, 1 ;  /* 0x3f800000650d7421 */ /* 0x010fc80000010100 */
[----:B------:R-:W-:Y:S01]  /*3ad0*/  FFMA.FTZ R21, R96, R13, 1 ;  /* 0x3f80000060157423 */ /* 0x000fe2000001000d */
[----:B------:R2:W3:Y:S01]  /*3ae0*/  MUFU.RCP R126, R104 ;  /* 0x00000068007e7308 */ /* 0x0004e20000001000 */
[----:B0-----:R-:W-:-:S07]  /*3af0*/  HADD2.F32 R103, -RZ, R15.H0_H0 ;  /* 0x2000000fff677230 */ /* 0x001fce0000004100 */
[----:B------:R0:W-:Y:S01]  /*3b00*/  MUFU.RCP R135, R105 ;  /* 0x0000006900877308 */ /* 0x0001e20000001000 */
[----:B--2---:R-:W-:-:S07]  /*3b10*/  HADD2.F32 R104, -RZ, R15.H1_H1 ;  /* 0x3000000fff687230 */ /* 0x004fce0000004100 */
[----:B------:R2:W-:Y:S01]  /*3b20*/  MUFU.RCP R117, R89 ;  /* 0x0000005900757308 */ /* 0x0005e20000001000 */
[----:B0-----:R-:W-:Y:S02]  /*3b30*/  HADD2.F32 R105, -RZ, R14.H1_H1 ;  /* 0x3000000eff697230 */ /* 0x001fe40000004100 */
[----:B-1----:R-:W-:-:S05]  /*3b40*/  FADD.FTZ R14, -R108, 1 ;  /* 0x3f8000006c0e7421 */ /* 0x002fca0000010100 */
[----:B------:R0:W1:Y:S01]  /*3b50*/  MUFU.EX2 R138, R109 ;  /* 0x0000006d008a7308 */ /* 0x0000620000000800 */
[----:B--2---:R-:W-:-:S03]  /*3b60*/  HADD2.F32 R89, -RZ, R7.H0_H0 ;  /* 0x20000007ff597230 */ /* 0x004fc60000004100 */
[----:B------:R2:W-:Y:S01]  /*3b70*/  MUFU.RCP R131, R87 ;  /* 0x0000005700837308 */ /* 0x0005e20000001000 */
[----:B0-----:R-:W-:Y:S02]  /*3b80*/  HADD2.F32 R109, -RZ, R23.H0_H0 ;  /* 0x20000017ff6d7230 */ /* 0x001fe40000004100 */
[----:B------:R-:W-:-:S05]  /*3b90*/  FFMA.FTZ R23, R95, R14, 1 ;  /* 0x3f8000005f177423 */ /* 0x000fca000001000e */
[----:B------:R-:W-:Y:S01]  /*3ba0*/  MUFU.RCP R137, R137 ;  /* 0x0000008900897308 */ /* 0x000fe20000001000 */
[----:B--2---:R-:W-:-:S07]  /*3bb0*/  HADD2.F32 R87, -RZ, R6.H0_H0 ;  /* 0x20000006ff577230 */ /* 0x004fce0000004100 */
[----:B------:R-:W-:Y:S08]  /*3bc0*/  MUFU.RCP R139, R139 ;  /* 0x0000008b008b7308 */ /* 0x000ff00000001000 */
[----:B------:R-:W-:Y:S08]  /*3bd0*/  MUFU.RCP R130, R130 ;  /* 0x0000008200827308 */ /* 0x000ff00000001000 */
[----:B------:R-:W-:Y:S08]  /*3be0*/  MUFU.RCP R142, R134 ;  /* 0x00000086008e7308 */ /* 0x000ff00000001000 */
[----:B------:R-:W-:Y:S01]  /*3bf0*/  MUFU.RCP R149, R132 ;  /* 0x0000008400957308 */ /* 0x000fe20000001000 */
[----:B-----5:R1:W-:Y:S04]  /*3c00*/  STS.128 [R26], R76 ;  /* 0x0000004c1a007388 */ /* 0x0203e80000000c00 */
[----:B------:R0:W-:Y:S01]  /*3c10*/  STS.128 [R26+0x200], R80 ;  /* 0x000200501a007388 */ /* 0x0001e20000000c00 */
[----:B------:R-:W-:-:S03]  /*3c20*/  NOP ;  /* 0x0000000000007918 */ /* 0x000fc60000000000 */
[----:B------:R-:W2:Y:S01]  /*3c30*/  LDS.128 R72, [R3] ;  /* 0x0000000003487984 */ /* 0x000ea20000000c00 */
[----:B-1----:R-:W-:Y:S01]  /*3c40*/  FADD.FTZ R79, R138, 1 ;  /* 0x3f8000008a4f7421 */ /* 0x002fe20000010000 */
[----:B---3--:R-:W-:-:S03]  /*3c50*/  FADD.FTZ R78, -R126, 1 ;  /* 0x3f8000007e4e7421 */ /* 0x008fc60000010100 */
[----:B------:R-:W0:Y:S01]  /*3c60*/  MUFU.RCP R144, R79 ;  /* 0x0000004f00907308 */ /* 0x000e220000001000 */
[C---:B------:R-:W-:Y:S01]  /*3c70*/  FFMA.FTZ R78, R53.reuse, R78, 1 ;  /* 0x3f800000354e7423 */ /* 0x040fe2000001004e */
[----:B------:R-:W-:Y:S01]  /*3c80*/  FMUL.FTZ R53, R53, R126 ;  /* 0x0000007e35357220 */ /* 0x000fe20000410000 */
[----:B0-----:R-:W-:-:S04]  /*3c90*/  FADD.FTZ R80, -R144, 1 ;  /* 0x3f80000090507421 */ /* 0x001fc80000010100 */
[----:B------:R-:W-:Y:S01]  /*3ca0*/  FFMA.FTZ R82, R99, R80, 1 ;  /* 0x3f80000063527423 */ /* 0x000fe20000010050 */
[--C-:B--2---:R-:W-:Y:S02]  /*3cb0*/  HADD2.F32 R106, -RZ, R72.reuse.H0_H0 ;  /* 0x20000048ff6a7230 */ /* 0x104fe40000004100 */
        /* <DEDUP_REMOVED lines=40> */
[----:B------:R-:W-:Y:S01]  /*3f40*/  FADD.FTZ R74, R136, 1 ;  /* 0x3f800000884a7421 */ /* 0x000fe20000010000 */
[----:B------:R-:W-:Y:S01]  /*3f50*/  FMUL.FTZ R78, R77, R78 ;  /* 0x0000004e4d4e7220 */ /* 0x000fe20000410000 */
[----:B------:R-:W-:Y:S01]  /*3f60*/  FADD.FTZ R77, -R139, 1 ;  /* 0x3f8000008b4d7421 */ /* 0x000fe20000010100 */
[----:B------:R-:W-:Y:S01]  /*3f70*/  FMUL.FTZ R75, R76, R75 ;  /* 0x0000004b4c4b7220 */ /* 0x000fe20000410000 */
[----:B------:R1:W2:Y:S01]  /*3f80*/  MUFU.RCP R151, R74 ;  /* 0x0000004a00977308 */ /* 0x0002a20000001000 */
[----:B------:R-:W-:Y:S01]  /*3f90*/  F2FP.F16.F32.PACK_AB R20, R23, R20 ;  /* 0x000000141714723e */ /* 0x000fe200000000ff */
[----:B------:R-:W-:Y:S01]  /*3fa0*/  FFMA.FTZ R77, R88, R77, 1 ;  /* 0x3f800000584d7423 */ /* 0x000fe2000001004d */
[----:B------:R-:W-:Y:S01]  /*3fb0*/  F2FP.F16.F32.PACK_AB R22, R73, R22 ;  /* 0x000000164916723e */ /* 0x000fe200000000ff */
[----:B------:R-:W-:Y:S01]  /*3fc0*/  FMUL.FTZ R108, R95, R108 ;  /* 0x0000006c5f6c7220 */ /* 0x000fe20000410000 */
[----:B------:R-:W-:Y:S01]  /*3fd0*/  F2FP.F16.F32.PACK_AB R21, R72, R21 ;  /* 0x000000154815723e */ /* 0x000fe200000000ff */
[--C-:B0-----:R-:W-:Y:S01]  /*3fe0*/  HADD2.F32 R132, -RZ, R12.reuse.H1_H1 ;  /* 0x3000000cff847230 */ /* 0x101fe20000004100 */
[----:B------:R-:W-:Y:S01]  /*3ff0*/  F2FP.F16.F32.PACK_AB R23, R78, R75 ;  /* 0x0000004b4e17723e */ /* 0x000fe200000000ff */
[----:B------:R-:W-:Y:S01]  /*4000*/  HADD2.F32 R143, -RZ, R13.H0_H0 ;  /* 0x2000000dff8f7230 */ /* 0x000fe20000004100 */
[----:B------:R-:W-:Y:S01]  /*4010*/  BAR.SYNC.DEFER_BLOCKING 0x0 ;  /* 0x0000000000007b1d */ /* 0x000fe20000010000 */
[----:B------:R-:W-:-:S02]  /*4020*/  HADD2.F32 R141, -RZ, R12.H0_H0 ;  /* 0x2000000cff8d7230 */ /* 0x000fc40000004100 */
[----:B------:R-:W-:Y:S01]  /*4030*/  FADD.FTZ R12, -R130, 1 ;  /* 0x3f800000820c7421 */ /* 0x000fe20000010100 */
[----:B------:R-:W-:Y:S02]  /*4040*/  HADD2.F32 R134, -RZ, R13.H1_H1 ;  /* 0x3000000dff867230 */ /* 0x000fe40000004100 */
[----:B-1----:R-:W-:Y:S01]  /*4050*/  FMUL.FTZ R74, R102, R143 ;  /* 0x0000008f664a7220 */ /* 0x002fe20000410000 */
[--C-:B------:R-:W-:Y:S02]  /*4060*/  HADD2.F32 R145, -RZ, R14.reuse.H0_H0 ;  /* 0x2000000eff917230 */ /* 0x100fe40000004100 */
[----:B------:R-:W-:Y:S01]  /*4070*/  FFMA.FTZ R76, R97, R12, 1 ;  /* 0x3f800000614c7423 */ /* 0x000fe2000001000c */
[----:B------:R-:W-:Y:S02]  /*4080*/  HADD2.F32 R138, -RZ, R14.H1_H1 ;  /* 0x3000000eff8a7230 */ /* 0x000fe40000004100 */
[----:B------:R-:W-:Y:S01]  /*4090*/  FMUL.FTZ R14, R111, R132 ;  /* 0x000000846f0e7220 */ /* 0x000fe20000410000 */
[----:B------:R-:W-:-:S02]  /*40a0*/  HADD2.F32 R136, -RZ, R15.H0_H0 ;  /* 0x2000000fff887230 */ /* 0x000fc40000004100 */
[----:B------:R-:W-:Y:S01]  /*40b0*/  FMUL.FTZ R79, R113, R134 ;  /* 0x00000086714f7220 */ /* 0x000fe20000410000 */
[----:B------:R-:W-:Y:S02]  /*40c0*/  HADD2.F32 R147, -RZ, R15.H1_H1 ;  /* 0x3000000fff937230 */ /* 0x000fe40000004100 */
[C---:B------:R-:W-:Y:S01]  /*40d0*/  FADD.FTZ R15, -R137.reuse, 1 ;  /* 0x3f800000890f7421 */ /* 0x040fe20000010100 */
[----:B------:R-:W-:Y:S01]  /*40e0*/  FMUL.FTZ R14, R137, R14 ;  /* 0x0000000e890e7220 */ /* 0x000fe20000410000 */
[----:B------:R-:W-:Y:S01]  /*40f0*/  FMUL.FTZ R74, R139, R74 ;  /* 0x0000004a8b4a7220 */ /* 0x000fe20000410000 */
[C---:B------:R-:W-:Y:S01]  /*4100*/  FADD.FTZ R13, -R135.reuse, 1 ;  /* 0x3f800000870d7421 */ /* 0x040fe20000010100 */
[----:B------:R-:W-:Y:S01]  /*4110*/  FFMA.FTZ R15, R0, R15, 1 ;  /* 0x3f800000000f7423 */ /* 0x000fe2000001000f */
[----:B------:R-:W-:Y:S01]  /*4120*/  FMUL.FTZ R12, R110, R141 ;  /* 0x0000008d6e0c7220 */ /* 0x000fe20000410000 */
[----:B------:R-:W-:Y:S01]  /*4130*/  FMUL.FTZ R79, R130, R79 ;  /* 0x0000004f824f7220 */ /* 0x000fe20000410000 */
[----:B------:R-:W-:Y:S01]  /*4140*/  FMUL.FTZ R74, R74, R77 ;  /* 0x0000004d4a4a7220 */ /* 0x000fe20000410000 */
[----:B------:R-:W-:Y:S01]  /*4150*/  FMUL.FTZ R15, R14, R15 ;  /* 0x0000000f0e0f7220 */ /* 0x000fe20000410000 */
[----:B------:R-:W-:Y:S01]  /*4160*/  FFMA.FTZ R13, R52, R13, 1 ;  /* 0x3f800000340d7423 */ /* 0x000fe2000001000d */
[----:B------:R-:W-:Y:S01]  /*4170*/  FMUL.FTZ R12, R135, R12 ;  /* 0x0000000c870c7220 */ /* 0x000fe20000410000 */
[----:B------:R-:W-:Y:S01]  /*4180*/  FADD.FTZ R14, -R142, 1 ;  /* 0x3f8000008e0e7421 */ /* 0x000fe20000010100 */
[----:B--2---:R-:W-:Y:S01]  /*4190*/  FADD.FTZ R77, -R151, 1 ;  /* 0x3f800000974d7421 */ /* 0x004fe20000010100 */
        /* <DEDUP_REMOVED lines=21> */
[----:B------:R-:W-:Y:S01]  /*42f0*/  HADD2.F32 R78, -RZ, R4.H1_H1 ;  /* 0x30000004ff4e7230 */ /* 0x000fe20000004100 */
[----:B------:R-:W-:Y:S01]  /*4300*/  F2FP.F16.F32.PACK_AB R74, R76, R13 ;  /* 0x0000000d4c4a723e */ /* 0x000fe200000000ff */
[----:B------:R-:W-:Y:S01]  /*4310*/  HADD2.F32 R82, -RZ, R6.H1_H1 ;  /* 0x30000006ff527230 */ /* 0x000fe20000004100 */
[----:B------:R-:W-:Y:S01]  /*4320*/  F2FP.F16.F32.PACK_AB R75, R83, R80 ;  /* 0x00000050534b723e */ /* 0x000fe200000000ff */
[----:B------:R-:W-:-:S02]  /*4330*/  HADD2.F32 R80, -RZ, R5.H1_H1 ;  /* 0x30000005ff507230 */ /* 0x000fc40000004100 */
[----:B------:R-:W-:Y:S01]  /*4340*/  FMUL.FTZ R137, R0, R137 ;  /* 0x0000008900897220 */ /* 0x000fe20000410000 */
[----:B------:R-:W-:Y:S02]  /*4350*/  HADD2.F32 R77, -RZ, R8.H0_H0 ;  /* 0x20000008ff4d7230 */ /* 0x000fe40000004100 */
[----:B------:R-:W-:Y:S01]  /*4360*/  FMUL.FTZ R131, R86, R131 ;  /* 0x0000008356837220 */ /* 0x000fe20000410000 */
[----:B------:R0:W-:Y:S01]  /*4370*/  STS.128 [R3+0x10], R72 ;  /* 0x0000104803007388 */ /* 0x0001e20000000c00 */
[----:B------:R-:W-:-:S03]  /*4380*/  NOP ;  /* 0x0000000000007918 */ /* 0x000fc60000000000 */
[----:B------:R-:W1:Y:S01]  /*4390*/  LDS.128 R12, [R26] ;  /* 0x000000001a0c7984 */ /* 0x000e620000000c00 */
[----:B------:R-:W-:Y:S01]  /*43a0*/  HADD2.F32 R79, -RZ, R8.H1_H1 ;  /* 0x30000008ff4f7230 */ /* 0x000fe20000004100 */
[----:B------:R-:W-:Y:S01]  /*43b0*/  MOV R8, UR9 ;  /* 0x0000000900087c02 */ /* 0x000fe20008000f00 */
[--C-:B------:R-:W-:Y:S02]  /*43c0*/  HADD2.F32 R81, -RZ, R9.reuse.H0_H0 ;  /* 0x20000009ff517230 */ /* 0x100fe40000004100 */
[----:B------:R-:W-:Y:S01]  /*43d0*/  FMUL.FTZ R117, R92, R117 ;  /* 0x000000755c757220 */ /* 0x000fe20000410000 */
[----:B------:R-:W-:Y:S01]  /*43e0*/  HADD2.F32 R76, -RZ, R9.H1_H1 ;  /* 0x30000009ff4c7230 */ /* 0x000fe20000004100 */
[----:B------:R-:W-:Y:S01]  /*43f0*/  MOV R9, UR8 ;  /* 0x0000000800097c02 */ /* 0x000fe20008000f00 */
[----:B------:R-:W-:Y:S02]  /*4400*/  HADD2.F32 R83, -RZ, R10.H0_H0 ;  /* 0x2000000aff537230 */ /* 0x000fe40000004100 */
[----:B------:R-:W-:Y:S01]  /*4410*/  FMUL.FTZ R86, R116, R108 ;  /* 0x0000006c74567220 */ /* 0x000fe20000410000 */
[----:B0-----:R-:W-:-:S02]  /*4420*/  HADD2.F32 R75, -RZ, R4.H0_H0 ;  /* 0x20000004ff4b7230 */ /* 0x001fc40000004100 */
[----:B------:R-:W-:Y:S01]  /*4430*/  FMUL.FTZ R139, R88, R139 ;  /* 0x0000008b588b7220 */ /* 0x000fe20000410000 */
[----:B------:R-:W0:Y:S01]  /*4440*/  LDS.128 R4, [R26+0x200] ;  /* 0x000200001a047984 */ /* 0x000e220000000c00 */
        /* <DEDUP_REMOVED lines=18> */
[----:B------:R-:W-:-:S02]  /*4570*/  HADD2.F32 R73, -RZ, R11.H0_H0 ;  /* 0x2000000bff497230 */ /* 0x000fc40000004100 */
[----:B------:R-:W-:Y:S01]  /*4580*/  FMUL.FTZ R92, R107, R128 ;  /* 0x000000806b5c7220 */ /* 0x000fe20000410000 */
[----:B------:R-:W-:Y:S02]  /*4590*/  HADD2.F32 R74, -RZ, R11.H1_H1 ;  /* 0x3000000bff4a7230 */ /* 0x000fe40000004100 */
[----:B------:R-:W-:Y:S01]  /*45a0*/  FFMA.FTZ R55, R88, R81, R55 ;  /* 0x0000005158377223 */ /* 0x000fe20000010037 */
[----:B------:R-:W-:Y:S01]  /*45b0*/  FMUL.FTZ R91, R120, R131 ;  /* 0x00000083785b7220 */ /* 0x000fe20000410000 */
[----:B------:R-:W-:Y:S01]  /*45c0*/  FMUL.FTZ R94, R109, R2 ;  /* 0x000000026d5e7220 */ /* 0x000fe20000410000 */
[----:B------:R-:W-:Y:S01]  /*45d0*/  FMUL.FTZ R93, R112, R53 ;  /* 0x00000035705d7220 */ /* 0x000fe20000410000 */
[----:B------:R-:W-:Y:S01]  /*45e0*/  FMUL.FTZ R96, R110, R52 ;  /* 0x000000346e607220 */ /* 0x000fe20000410000 */
[----:B------:R-:W-:Y:S01]  /*45f0*/  FMUL.FTZ R95, R111, R137 ;  /* 0x000000896f5f7220 */ /* 0x000fe20000410000 */
[----:B------:R-:W-:Y:S01]  /*4600*/  FMUL.FTZ R97, R113, R130 ;  /* 0x0000008271617220 */ /* 0x000fe20000410000 */
[----:B-1----:R1:W-:Y:S01]  /*4610*/  STG.E.128 desc[UR36][R8.64], R12 ;  /* 0x0000000c08007986 */ /* 0x0023e2000c101d24 */
[----:B------:R-:W-:Y:S01]  /*4620*/  FMUL.FTZ R100, R100, R149 ;  /* 0x0000009564647220 */ /* 0x000fe20000410000 */
[----:B------:R-:W-:Y:S01]  /*4630*/  FMUL.FTZ R99, R105, R142 ;  /* 0x0000008e69637220 */ /* 0x000fe20000410000 */
[----:B------:R-:W-:Y:S01]  /*4640*/  FMUL.FTZ R102, R103, R151 ;  /* 0x0000009767667220 */ /* 0x000fe20000410000 */
[----:B------:R-:W-:Y:S01]  /*4650*/  FMUL.FTZ R101, R104, R144 ;  /* 0x0000009068657220 */ /* 0x000fe20000410000 */
[----:B------:R-:W-:Y:S01]  /*4660*/  FFMA.FTZ R55, R90, R76, R55 ;  /* 0x0000004c5a377223 */ /* 0x000fe20000010037 */
        /* <DEDUP_REMOVED lines=45> */
.L_x_7848:
[----:B------:R-:W-:Y:S01]  /*4940*/  FFMA.FTZ R2, R92, R83, R55 ;  /* 0x000000535c027223 */ /* 0x000fe20000010037 */
[----:B------:R-:W2:Y:S01]  /*4950*/  LDCU UR8, c[0x0][0x38c] ;  /* 0x00007180ff0877ac */ /* 0x000ea20008000800 */
[----:B------:R-:W-:Y:S01]  /*4960*/  HFMA2 R128, -RZ, RZ, 0, 0 ;  /* 0x00000000ff807431 */ /* 0x000fe200000001ff */
        /* <DEDUP_REMOVED lines=12> */
[----:B------:R-:W-:Y:S01]  /*4a30*/  FMUL.FTZ R129, R86, R51 ;  /* 0x0000003356817220 */ /* 0x000fe20000410000 */
[----:B------:R-:W-:Y:S01]  /*4a40*/  FFMA.FTZ R2, R96, R75, R5 ;  /* 0x0000004b60027223 */ /* 0x000fe20000010005 */
[-C--:B------:R-:W-:Y:S01]  /*4a50*/  FMUL.FTZ R132, R88, R51.reuse ;  /* 0x0000003358847220 */ /* 0x080fe20000410000 */
[-C--:B------:R-:W-:Y:S01]  /*4a60*/  FMUL.FTZ R131, R90, R51.reuse ;  /* 0x000000335a837220 */ /* 0x080fe20000410000 */
[----:B--2---:R-:W-:Y:S01]  /*4a70*/  UISETP.GE.AND UP0, UPT, UR8, 0x1, UPT ;  /* 0x000000010800788c */ /* 0x004fe2000bf06270 */
        /* <DEDUP_REMOVED lines=54> */
[----:B------:R-:W-:Y:S01]  /*4de0*/  ULOP3.LUT UR31, UR31, 0x100, URZ, 0xc0, !UPT ;  /* 0x000001001f1f7892 */ /* 0x000fe2000f8ec0ff */
[----:B------:R-:W-:-:S11]  /*4df0*/  UMOV UR8, URZ ;  /* 0x000000ff00087c82 */ /* 0x000fd60008000000 */
.L_x_7887:
        /* <DEDUP_REMOVED lines=18> */
[----:B---3--:R0:W3:Y:S03]  /*4f20*/  LDG.E R154, desc[UR36][R12.64] ;  /* 0x000000240c9a7981 */ /* 0x0080e6000c1e1900 */
        /* <DEDUP_REMOVED lines=9> */
[----:B------:R-:W-:Y:S01]  /*4fc0*/  MOV R158, UR8 ;  /* 0x00000008009e7c02 */ /* 0x000fe20008000f00 */
[----:B------:R-:W-:Y:S01]  /*4fd0*/  BSSY.RECONVERGENT B0, `(.L_x_7850) ;  /* 0x000006a000007945 */ /* 0x000fe20003800200 */
[----:B------:R-:W-:Y:S02]  /*4fe0*/  ISETP.NE.AND P1, PT, R18, 0x1f, PT ;  /* 0x0000001f1200780c */ /* 0x000fe40003f25270 */
[----:B------:R-:W-:-:S07]  /*4ff0*/  IADD3 R158, PT, PT, R158, UR31, RZ ;  /* 0x0000001f9e9e7c10 */ /* 0x000fce000fffe0ff */
[----:B------:R-:W-:Y:S01]  /*5000*/  @P2 IADD3 R158, PT, PT, R18, 0x200, RZ ;  /* 0x00000200129e2810 */ /* 0x000fe20007ffe0ff */
[----:B-1----:R-:W-:-:S06]  /*5010*/  ULEA UR10, UR10, UR9, 0x18 ;  /* 0x000000090a0a7291 */ /* 0x002fcc000f8ec0ff */
[----:B------:R-:W-:Y:S01]  /*5020*/  LEA R169, R158, UR10, 0x2 ;  /* 0x0000000a9ea97c11 */ /* 0x000fe2000f8e10ff */
[----:B-----5:R-:W-:Y:S04]  /*5030*/  STS.128 [R26], R4 ;  /* 0x000000041a007388 */ /* 0x020fe80000000c00 */
[----:B--2---:R1:W-:Y:S01]  /*5040*/  STS.128 [R26+0x200], R8 ;  /* 0x000200081a007388 */ /* 0x0043e20000000c00 */
[----:B------:R-:W-:-:S03]  /*5050*/  NOP ;  /* 0x0000000000007918 */ /* 0x000fc60000000000 */
[----:B0-----:R-:W0:Y:S01]  /*5060*/  LDS.128 R12, [R3] ;  /* 0x00000000030c7984 */ /* 0x001e220000000c00 */
[----:B---3--:R-:W-:-:S03]  /*5070*/  FMUL.FTZ R159, R154, 1.4426950216293334961 ;  /* 0x3fb8aa3b9a9f7820 */ /* 0x008fc60000410000 */
[----:B------:R-:W2:Y:S01]  /*5080*/  LDS.128 R4, [R3+0x10] ;  /* 0x0000100003047984 */ /* 0x000ea20000000c00 */
[C---:B------:R-:W-:Y:S01]  /*5090*/  FMUL.FTZ R164, R159.reuse, R54 ;  /* 0x000000369fa47220 */ /* 0x040fe20000410000 */
[C---:B------:R-:W-:Y:S01]  /*50a0*/  FMUL.FTZ R155, R159.reuse, R56 ;  /* 0x000000389f9b7220 */ /* 0x040fe20000410000 */
[C---:B------:R-:W-:Y:S01]  /*50b0*/  FMUL.FTZ R156, R159.reuse, R59 ;  /* 0x0000003b9f9c7220 */ /* 0x040fe20000410000 */
[C---:B------:R-:W-:Y:S01]  /*50c0*/  FMUL.FTZ R2, R159.reuse, R58 ;  /* 0x0000003a9f027220 */ /* 0x040fe20000410000 */
[C---:B-1----:R-:W-:Y:S01]  /*50d0*/  FMUL.FTZ R8, R159.reuse, R60 ;  /* 0x0000003c9f087220 */ /* 0x042fe20000410000 */
[----:B----4-:R1:W-:Y:S01]  /*50e0*/  MUFU.EX2 R53, R155 ;  /* 0x0000009b00357308 */ /* 0x0103e20000000800 */
[C---:B------:R-:W-:Y:S01]  /*50f0*/  FMUL.FTZ R11, R159.reuse, R61 ;  /* 0x0000003d9f0b7220 */ /* 0x040fe20000410000 */
[C---:B------:R-:W-:Y:S01]  /*5100*/  FMUL.FTZ R10, R159.reuse, R62 ;  /* 0x0000003e9f0a7220 */ /* 0x040fe20000410000 */
[C---:B------:R-:W-:Y:S01]  /*5110*/  FMUL.FTZ R157, R159.reuse, R65 ;  /* 0x000000419f9d7220 */ /* 0x040fe20000410000 */
[----:B------:R3:W-:Y:S01]  /*5120*/  MUFU.EX2 R9, R156 ;  /* 0x0000009c00097308 */ /* 0x0007e20000000800 */
[C---:B------:R-:W-:Y:S01]  /*5130*/  FMUL.FTZ R161, R159.reuse, R67 ;  /* 0x000000439fa17220 */ /* 0x040fe20000410000 */
[C---:B------:R-:W-:Y:S01]  /*5140*/  FMUL.FTZ R162, R159.reuse, R69 ;  /* 0x000000459fa27220 */ /* 0x040fe20000410000 */
[C---:B------:R-:W-:Y:S01]  /*5150*/  FMUL.FTZ R171, R159.reuse, R70 ;  /* 0x000000469fab7220 */ /* 0x040fe20000410000 */
[----:B------:R-:W4:Y:S01]  /*5160*/  MUFU.EX2 R164, R164 ;  /* 0x000000a400a47308 */ /* 0x000f220000000800 */
[C---:B-1----:R-:W-:Y:S01]  /*5170*/  FMUL.FTZ R155, R159.reuse, R63 ;  /* 0x0000003f9f9b7220 */ /* 0x042fe20000410000 */
[C---:B------:R-:W-:Y:S01]  /*5180*/  FMUL.FTZ R166, R159.reuse, R71 ;  /* 0x000000479fa67220 */ /* 0x040fe20000410000 */
[C---:B------:R-:W-:Y:S01]  /*5190*/  FMUL.FTZ R160, R159.reuse, R66 ;  /* 0x000000429fa07220 */ /* 0x040fe20000410000 */
[----:B------:R-:W1:Y:S01]  /*51a0*/  MUFU.EX2 R2, R2 ;  /* 0x0000000200027308 */ /* 0x000e620000000800 */
[----:B---3--:R-:W-:-:S03]  /*51b0*/  FMUL.FTZ R156, R159, R64 ;  /* 0x000000409f9c7220 */ /* 0x008fc60000410000 */
[----:B------:R-:W3:Y:S04]  /*51c0*/  MUFU.EX2 R8, R8 ;  /* 0x0000000800087308 */ /* 0x000ee80000000800 */
[----:B------:R-:W1:Y:S01]  /*51d0*/  MUFU.EX2 R11, R11 ;  /* 0x0000000b000b7308 */ /* 0x000e620000000800 */
[----:B----4-:R4:W-:Y:S03]  /*51e0*/  STS [R169+0xea8], R164 ;  /* 0x000ea8a4a9007388 */ /* 0x0109e60000000800 */
[----:B------:R-:W1:Y:S04]  /*51f0*/  MUFU.EX2 R10, R10 ;  /* 0x0000000a000a7308 */ /* 0x000e680000000800 */
[----:B------:R-:W1:Y:S01]  /*5200*/  MUFU.EX2 R155, R155 ;  /* 0x0000009b009b7308 */ /* 0x000e620000000800 */
[----:B0-----:R-:W-:-:S03]  /*5210*/  HADD2.F32 R183, -RZ, R13.H1_H1 ;  /* 0x3000000dffb77230 */ /* 0x001fc60000004100 */
[----:B------:R-:W0:Y:S01]  /*5220*/  MUFU.EX2 R156, R156 ;  /* 0x0000009c009c7308 */ /* 0x000e220000000800 */
[----:B------:R-:W-:Y:S02]  /*5230*/  HADD2.F32 R179, -RZ, R14.H0_H0 ;  /* 0x2000000effb37230 */ /* 0x000fe40000004100 */
[--C-:B------:R-:W-:Y:S01]  /*5240*/  HADD2.F32 R177, -RZ, R15.reuse.H0_H0 ;  /* 0x2000000fffb17230 */ /* 0x100fe20000004100 */
[----:B------:R-:W0:Y:S01]  /*5250*/  MUFU.EX2 R157, R157 ;  /* 0x0000009d009d7308 */ /* 0x000e220000000800 */
[----:B------:R-:W-:Y:S02]  /*5260*/  HADD2.F32 R175, -RZ, R15.H1_H1 ;  /* 0x3000000fffaf7230 */ /* 0x000fe40000004100 */
[----:B------:R-:W-:Y:S01]  /*5270*/  FMUL.FTZ R195, R52, R183 ;  /* 0x000000b734c37220 */ /* 0x000fe20000410000 */
[----:B--2---:R-:W-:Y:S01]  /*5280*/  HADD2.F32 R193, -RZ, R4.H1_H1 ;  /* 0x30000004ffc17230 */ /* 0x004fe20000004100 */
[----:B------:R-:W2:Y:S01]  /*5290*/  MUFU.EX2 R161, R161 ;  /* 0x000000a100a17308 */ /* 0x000ea20000000800 */
[----:B------:R-:W-:-:S02]  /*52a0*/  HADD2.F32 R167, -RZ, R5.H1_H1 ;  /* 0x30000005ffa77230 */ /* 0x000fc40000004100 */
[C---:B------:R-:W-:Y:S01]  /*52b0*/  FMUL.FTZ R197, R52.reuse, R179 ;  /* 0x000000b334c57220 */ /* 0x040fe20000410000 */
[----:B------:R-:W-:Y:S01]  /*52c0*/  HADD2.F32 R187, -RZ, R13.H0_H0 ;  /* 0x2000000dffbb7230 */ /* 0x000fe20000004100 */
[----:B------:R-:W0:Y:S01]  /*52d0*/  MUFU.EX2 R162, R162 ;  /* 0x000000a200a27308 */ /* 0x000e220000000800 */
[----:B------:R-:W-:Y:S02]  /*52e0*/  HADD2.F32 R191, -RZ, R4.H0_H0 ;  /* 0x20000004ffbf7230 */ /* 0x000fe40000004100 */
[C---:B------:R-:W-:Y:S01]  /*52f0*/  FMUL.FTZ R199, R52.reuse, R177 ;  /* 0x000000b134c77220 */ /* 0x040fe20000410000 */
[----:B------:R-:W-:Y:S01]  /*5300*/  HADD2.F32 R189, -RZ, R5.H0_H0 ;  /* 0x20000005ffbd7230 */ /* 0x000fe20000004100 */
[----:B------:R-:W0:Y:S01]  /*5310*/  MUFU.EX2 R171, R171 ;  /* 0x000000ab00ab7308 */ /* 0x000e220000000800 */
[----:B------:R-:W-:Y:S02]  /*5320*/  HADD2.F32 R165, -RZ, R6.H1_H1 ;  /* 0x30000006ffa57230 */ /* 0x000fe40000004100 */
[----:B------:R-:W-:Y:S01]  /*5330*/  FMUL.FTZ R170, R52, R175 ;  /* 0x000000af34aa7220 */ /* 0x000fe20000410000 */
[----:B------:R-:W-:-:S02]  /*5340*/  HADD2.F32 R181, -RZ, R12.H0_H0 ;  /* 0x2000000cffb57230 */ /* 0x000fc40000004100 */
[C---:B------:R-:W-:Y:S01]  /*5350*/  FMUL.FTZ R172, R52.reuse, R193 ;  /* 0x000000c134ac7220 */ /* 0x040fe20000410000 */
[----:B------:R-:W-:Y:S02]  /*5360*/  HADD2.F32 R185, -RZ, R12.H1_H1 ;  /* 0x3000000cffb97230 */ /* 0x000fe40000004100 */
[C---:B------:R-:W-:Y:S01]  /*5370*/  FMUL.FTZ R174, R52.reuse, R167 ;  /* 0x000000a734ae7220 */ /* 0x040fe20000410000 */
[----:B------:R-:W-:Y:S02]  /*5380*/  HADD2.F32 R173, -RZ, R14.H1_H1 ;  /* 0x3000000effad7230 */ /* 0x000fe40000004100 */
[----:B------:R-:W-:Y:S01]  /*5390*/  FMUL.FTZ R12, R159, R68 ;  /* 0x000000449f0c7220 */ /* 0x000fe20000410000 */
[----:B------:R-:W-:Y:S02]  /*53a0*/  HADD2.F32 R163, -RZ, R6.H0_H0 ;  /* 0x20000006ffa37230 */ /* 0x000fe40000004100 */
[----:B------:R-:W-:Y:S01]  /*53b0*/  FMUL.FTZ R201, R52, R191 ;  /* 0x000000bf34c97220 */ /* 0x000fe20000410000 */
[----:B------:R-:W-:-:S02]  /*53c0*/  HADD2.F32 R15, -RZ, R7.H0_H0 ;  /* 0x20000007ff0f7230 */ /* 0x000fc40000004100 */
[C---:B------:R-:W-:Y:S01]  /*53d0*/  FMUL.FTZ R203, R52.reuse, R189 ;  /* 0x000000bd34cb7220 */ /* 0x040fe20000410000 */
[----:B------:R-:W-:Y:S02]  /*53e0*/  HADD2.F32 R13, -RZ, R7.H1_H1 ;  /* 0x30000007ff0d7230 */ /* 0x000fe40000004100 */
[C---:B------:R-:W-:Y:S01]  /*53f0*/  FMUL.FTZ R7, R52.reuse, R187 ;  /* 0x000000bb34077220 */ /* 0x040fe20000410000 */
[C---:B------:R-:W-:Y:S01]  /*5400*/  FMUL.FTZ R176, R52.reuse, R165 ;  /* 0x000000a534b07220 */ /* 0x040fe20000410000 */
[----:B------:R5:W0:Y:S01]  /*5410*/  MUFU.EX2 R6, R166 ;  /* 0x000000a600067308 */ /* 0x000a220000000800 */
[C---:B------:R-:W-:Y:S01]  /*5420*/  FMUL.FTZ R5, R52.reuse, R181 ;  /* 0x000000b534057220 */ /* 0x040fe20000410000 */
[C---:B------:R-:W-:Y:S01]  /*5430*/  FMUL.FTZ R159, R52.reuse, R185 ;  /* 0x000000b9349f7220 */ /* 0x040fe20000410000 */
[C---:B------:R-:W-:Y:S01]  /*5440*/  FMUL.FTZ R4, R52.reuse, R173 ;  /* 0x000000ad34047220 */ /* 0x040fe20000410000 */
[C---:B------:R-:W-:Y:S01]  /*5450*/  FMUL.FTZ R205, R52.reuse, R163 ;  /* 0x000000a334cd7220 */ /* 0x040fe20000410000 */
[C---:B------:R-:W-:Y:S01]  /*5460*/  FMUL.FTZ R207, R52.reuse, R15 ;  /* 0x0000000f34cf7220 */ /* 0x040fe20000410000 */
[----:B------:R-:W-:Y:S01]  /*5470*/  FMUL.FTZ R178, R52, R13 ;  /* 0x0000000d34b27220 */ /* 0x000fe20000410000 */
[----:B----4-:R-:W-:Y:S01]  /*5480*/  FMUL.FTZ R169, R90, R195 ;  /* 0x000000c35aa97220 */ /* 0x010fe20000410000 */
[----:B------:R-:W-:Y:S01]  /*5490*/  FMUL.FTZ R168, R94, R199 ;  /* 0x000000c75ea87220 */ /* 0x000fe20000410000 */
[----:B-----5:R-:W-:Y:S01]  /*54a0*/  FMUL.FTZ R166, R92, R197 ;  /* 0x000000c55ca67220 */ /* 0x020fe20000410000 */
[----:B------:R4:W0:Y:S01]  /*54b0*/  MUFU.EX2 R14, R160 ;  /* 0x000000a0000e7308 */ /* 0x0008220000000800 */
        /* <DEDUP_REMOVED lines=12> */
[----:B-----5:R-:W-:Y:S01]  /*5580*/  FMUL.FTZ R12, R0, R5 ;  /* 0x00000005000c7220 */ /* 0x020fe20000410000 */
[----:B------:R-:W-:Y:S01]  /*5590*/  FMUL.FTZ R176, R101, R178 ;  /* 0x000000b265b07220 */ /* 0x000fe20000410000 */
[----:B------:R-:W-:Y:S06]  /*55a0*/  BAR.SYNC.DEFER_BLOCKING 0x0 ;  /* 0x0000000000007b1d */ /* 0x000fec0000010000 */
[----:B-123--:R-:W-:Y:S05]  /*55b0*/  @P1 BRA `(.L_x_7851) ;  /* 0x0000000000241947 */ /* 0x00efea0003800000 */
        /* <DEDUP_REMOVED lines=9> */
.L_x_7851:
[----:B------:R-:W-:-:S06]  /*5650*/  LEA R205, R18, UR10, 0x2 ;  /* 0x0000000a12cd7c11 */ /* 0x000fcc000f8e10ff */
[----:B------:R-:W1:Y:S02]  /*5660*/  LDS R205, [R205+0x16ac] ;  /* 0x0016ac00cdcd7984 */ /* 0x000e640000000800 */
.L_x_7852:
[----:B------:R-:W-:Y:S05]  /*5670*/  BSYNC.RECONVERGENT B0 ;  /* 0x0000000000007941 */ /* 0x000fea0003800200 */
.L_x_7850:
        /* <DEDUP_REMOVED lines=10> */
[----:B0-----:R-:W-:Y:S01]  /*5720*/  FFMA.FTZ R184, R6, R176, R203 ;  /* 0x000000b006b87223 */ /* 0x001fe200000100cb */
[----:B------:R-:W-:Y:S01]  /*5730*/  ISETP.GE.AND P1, PT, R57, 0x1, PT ;  /* 0x000000013900780c */ /* 0x000fe20003f26270 */
[----:B------:R-:W-:Y:S01]  /*5740*/  FFMA.FTZ R180, R2, R180, R151 ;  /* 0x000000b402b47223 */ /* 0x000fe20000010097 */
[----:B------:R-:W-:Y:S01]  /*5750*/  ISETP.NE.AND P3, PT, R140, 0x1f, PT ;  /* 0x0000001f8c00780c */ /* 0x000fe20003f65270 */
[----:B------:R-:W-:Y:S01]  /*5760*/  FFMA.FTZ R184, R171, R184, R174 ;  /* 0x000000b8abb87223 */ /* 0x000fe200000100ae */
[----:B------:R-:W-:Y:S01]  /*5770*/  UISETP.GE.AND UP0, UPT, UR22, UR47, UPT ;  /* 0x0000002f1600728c */ /* 0x000fe2000bf06270 */
[----:B------:R-:W-:Y:S01]  /*5780*/  FFMA.FTZ R180, R9, R180, R150 ;  /* 0x000000b409b47223 */ /* 0x000fe20000010096 */
[----:B------:R-:W-:Y:S01]  /*5790*/  ULEA UR9, UR8, UR10, 0x3 ;  /* 0x0000000a08097291 */ /* 0x000fe2000f8e18ff */
[----:B------:R-:W-:Y:S01]  /*57a0*/  FFMA.FTZ R184, R162, R184, R201 ;  /* 0x000000b8a2b87223 */ /* 0x000fe200000100c9 */
[----:B------:R-:W-:Y:S01]  /*57b0*/  ISETP.NE.AND P4, PT, R18, RZ, PT ;  /* 0x000000ff1200720c */ /* 0x000fe20003f85270 */
[----:B------:R-:W-:Y:S01]  /*57c0*/  FFMA.FTZ R180, R8, R180, R149 ;  /* 0x000000b408b47223 */ /* 0x000fe20000010095 */
[----:B------:R-:W-:Y:S01]  /*57d0*/  BSSY.RECONVERGENT B0, `(.L_x_7853) ;  /* 0x0000102000007945 */ /* 0x000fe20003800200 */
[----:B------:R-:W-:-:S02]  /*57e0*/  FFMA.FTZ R184, R158, R184, R199 ;  /* 0x000000b89eb87223 */ /* 0x000fc400000100c7 */
[----:B------:R-:W-:Y:S02]  /*57f0*/  FFMA.FTZ R180, R11, R180, R148 ;  /* 0x000000b40bb47223 */ /* 0x000fe40000010094 */
[----:B------:R-:W-:Y:S02]  /*5800*/  FFMA.FTZ R184, R161, R184, R172 ;  /* 0x000000b8a1b87223 */ /* 0x000fe400000100ac */
[----:B------:R-:W-:Y:S02]  /*5810*/  FFMA.FTZ R180, R10, R180, R147 ;  /* 0x000000b40ab47223 */ /* 0x000fe40000010093 */
[----:B------:R-:W-:Y:S02]  /*5820*/  FFMA.FTZ R184, R14, R184, R197 ;  /* 0x000000b80eb87223 */ /* 0x000fe400000100c5 */
[----:B------:R-:W-:Y:S01]  /*5830*/  FFMA.FTZ R182, R155, R180, R146 ;  /* 0x000000b49bb67223 */ /* 0x000fe20000010092 */
[----:B------:R-:W-:Y:S01]  /*5840*/  FMUL.FTZ R180, R2, R207 ;  /* 0x000000cf02b47220 */ /* 0x000fe20000410000 */
[----:B------:R-:W-:-:S02]  /*5850*/  FFMA.FTZ R184, R157, R184, R170 ;  /* 0x000000b89db87223 */ /* 0x000fc400000100aa */
[----:B------:R-:W-:Y:S01]  /*5860*/  FFMA.FTZ R182, R156, R182, R145 ;  /* 0x000000b69cb67223 */ /* 0x000fe20000010091 */
[----:B---3--:R-:W-:Y:S01]  /*5870*/  FMUL.FTZ R5, R9, R180 ;  /* 0x000000b409057220 */ /* 0x008fe20000410000 */
[----:B-12---:R-:W-:Y:S01]  /*5880*/  FMUL.FTZ R180, R6, R205 ;  /* 0x000000cd06b47220 */ /* 0x006fe20000410000 */
        /* <DEDUP_REMOVED lines=8> */
[C---:B------:R-:W-:Y:S01]  /*5910*/  FFMA.FTZ R184, R10.reuse, R184, R7 ;  /* 0x000000b80ab87223 */ /* 0x040fe20000010007 */
        /* <DEDUP_REMOVED lines=16> */
[----:B------:R-:W-:Y:S02]  /*5a20*/  FFMA.FTZ R184, R53, R184, R12 ;  /* 0x000000b835b87223 */ /* 0x000fe4000001000c */
[----:B------:R-:W0:Y:S01]  /*5a30*/  SHFL.UP PT, R182, R207, 0x1, RZ ;  /* 0x04200000cfb67989 */ /* 0x000e2200000e00ff */
[----:B------:R-:W-:-:S02]  /*5a40*/  FMUL.FTZ R5, R161, R4 ;  /* 0x00000004a1057220 */ /* 0x000fc40000410000 */
[----:B------:R-:W-:Y:S01]  /*5a50*/  MOV R211, R184 ;  /* 0x000000b800d37202 */ /* 0x000fe20000000f00 */
[----:B------:R-:W-:Y:S01]  /*5a60*/  SHFL.DOWN PT, R190, R184, 0x1, 0x1f ;  /* 0x08201f00b8be7f89 */ /* 0x000fe200000e0000 */
[----:B------:R-:W-:-:S04]  /*5a70*/  FMUL.FTZ R5, R158, R5 ;  /* 0x000000059e057220 */ /* 0x000fc80000410000 */
[----:B------:R-:W-:-:S04]  /*5a80*/  FMUL.FTZ R4, R162, R5 ;  /* 0x00000005a2047220 */ /* 0x000fc80000410000 */
[----:B------:R-:W-:Y:S01]  /*5a90*/  FMUL.FTZ R5, R171, R4 ;  /* 0x00000004ab057220 */ /* 0x000fe20000410000 */
[----:B------:R-:W-:-:S03]  /*5aa0*/  FMUL.FTZ R4, R14, R209 ;  /* 0x000000d10e047220 */ /* 0x000fc60000410000 */
[----:B------:R-:W-:Y:S01]  /*5ab0*/  FMUL.FTZ R180, R6, R5 ;  /* 0x0000000506b47220 */ /* 0x000fe20000410000 */
[----:B------:R-:W-:-:S04]  /*5ac0*/  FMUL.FTZ R209, R157, R4 ;  /* 0x000000049dd17220 */ /* 0x000fc80000410000 */
[----:B------:R-:W1:Y:S01]  /*5ad0*/  SHFL.UP PT, R5, R180, 0x1, RZ ;  /* 0x04200000b4057989 */ /* 0x000e6200000e00ff */
[----:B------:R-:W-:Y:S01]  /*5ae0*/  FMUL.FTZ R4, R156, R209 ;  /* 0x000000d19c047220 */ /* 0x000fe20000410000 */
[----:B0-----:R-:W-:-:S03]  /*5af0*/  FFMA.FTZ R182, R180, R182, R207 ;  /* 0x000000b6b4b67223 */ /* 0x001fc600000100cf */
[----:B------:R-:W-:Y:S02]  /*5b00*/  FMUL.FTZ R209, R155, R4 ;  /* 0x000000049bd17220 */ /* 0x000fe40000410000 */
[----:B------:R-:W-:Y:S02]  /*5b10*/  FSEL R207, R207, R182, !P1 ;  /* 0x000000b6cfcf7208 */ /* 0x000fe40004800000 */
[----:B------:R-:W-:-:S03]  /*5b20*/  FMUL.FTZ R182, R10, R209 ;  /* 0x000000d10ab67220 */ /* 0x000fc60000410000 */
[----:B------:R-:W0:Y:S01]  /*5b30*/  SHFL.UP PT, R4, R207, 0x2, RZ ;  /* 0x04400000cf047989 */ /* 0x000e2200000e00ff */
[----:B------:R-:W-:-:S04]  /*5b40*/  FMUL.FTZ R209, R11, R182 ;  /* 0x000000b60bd17220 */ /* 0x000fc80000410000 */
[----:B------:R-:W-:-:S04]  /*5b50*/  FMUL.FTZ R182, R8, R209 ;  /* 0x000000d108b67220 */ /* 0x000fc80000410000 */
[----:B------:R-:W-:Y:S01]  /*5b60*/  FMUL.FTZ R209, R9, R182 ;  /* 0x000000b609d17220 */ /* 0x000fe20000410000 */
[----:B-1----:R-:W-:-:S03]  /*5b70*/  @P1 FMUL.FTZ R180, R180, R5 ;  /* 0x00000005b4b41220 */ /* 0x002fc60000410000 */
[----:B------:R-:W-:Y:S01]  /*5b80*/  FMUL.FTZ R186, R2, R209 ;  /* 0x000000d102ba7220 */ /* 0x000fe20000410000 */
[----:B------:R-:W-:-:S03]  /*5b90*/  ISETP.GE.AND P1, PT, R57, 0x2, PT ;  /* 0x000000023900780c */ /* 0x000fc60003f26270 */
[----:B------:R-:W-:Y:S01]  /*5ba0*/  FMUL.FTZ R186, R53, R186 ;  /* 0x000000ba35ba7220 */ /* 0x000fe20000410000 */
[----:B------:R-:W1:Y:S03]  /*5bb0*/  SHFL.UP PT, R5, R180, 0x2, RZ ;  /* 0x04400000b4057989 */ /* 0x000e6600000e00ff */
[----:B------:R-:W-:Y:S01]  /*5bc0*/  @P3 FFMA.FTZ R211, R186, R190, R211 ;  /* 0x000000bebad33223 */ /* 0x000fe200000100d3 */
[----:B------:R-:W2:Y:S01]  /*5bd0*/  SHFL.DOWN PT, R209, R186, 0x1, 0x1f ;  /* 0x08201f00bad17f89 */ /* 0x000ea200000e0000 */
[----:B0-----:R-:W-:-:S03]  /*5be0*/  FFMA.FTZ R4, R180, R4, R207 ;  /* 0x00000004b4047223 */ /* 0x001fc600000100cf */
[----:B------:R-:W-:Y:S02]  /*5bf0*/  SHFL.DOWN PT, R184, R211, 0x2, 0x1f ;  /* 0x08401f00d3b87f89 */ /* 0x000fe400000e0000 */
[----:B------:R-:W-:-:S05]  /*5c00*/  FSEL R207, R207, R4, !P1 ;  /* 0x00000004cfcf7208 */ /* 0x000fca0004800000 */
[----:B------:R-:W0:Y:S01]  /*5c10*/  SHFL.UP PT, R4, R207, 0x4, RZ ;  /* 0x04800000cf047989 */ /* 0x000e2200000e00ff */
[----:B-1----:R-:W-:Y:S01]  /*5c20*/  @P1 FMUL.FTZ R180, R180, R5 ;  /* 0x00000005b4b41220 */ /* 0x002fe20000410000 */
[----:B------:R-:W-:Y:S01]  /*5c30*/  ISETP.GE.AND P1, PT, R57, 0x4, PT ;  /* 0x000000043900780c */ /* 0x000fe20003f26270 */
[----:B--2---:R-:W-:-:S03]  /*5c40*/  @P3 FMUL.FTZ R182, R209, R186 ;  /* 0x000000bad1b63220 */ /* 0x004fc60000410000 */
[----:B------:R-:W1:Y:S02]  /*5c50*/  SHFL.UP PT, R5, R180, 0x4, RZ ;  /* 0x04800000b4057989 */ /* 0x000e6400000e00ff */
[----:B------:R-:W-:Y:S02]  /*5c60*/  @P3 MOV R186, R182 ;  /* 0x000000b600ba3202 */ /* 0x000fe40000000f00 */
[----:B------:R-:W-:-:S03]  /*5c70*/  ISETP.GT.U32.AND P3, PT, R140, 0x1d, PT ;  /* 0x0000001d8c00780c */ /* 0x000fc60003f64070 */
[----:B------:R-:W2:Y:S01]  /*5c80*/  SHFL.DOWN PT, R209, R186, 0x2, 0x1f ;  /* 0x08401f00bad17f89 */ /* 0x000ea200000e0000 */
[----:B0-----:R-:W-:-:S05]  /*5c90*/  FFMA.FTZ R4, R180, R4, R207 ;  /* 0x00000004b4047223 */ /* 0x001fca00000100cf */
[----:B------:R-:W-:-:S04]  /*5ca0*/  FSEL R207, R207, R4, !P1 ;  /* 0x00000004cfcf7208 */ /* 0x000fc80004800000 */
[----:B------:R-:W-:Y:S01]  /*5cb0*/  @!P3 FFMA.FTZ R211, R186, R184, R211 ;  /* 0x000000b8bad3b223 */ /* 0x000fe200000100d3 */
[----:B------:R-:W0:Y:S01]  /*5cc0*/  SHFL.UP PT, R4, R207, 0x8, RZ ;  /* 0x05000000cf047989 */ /* 0x000e2200000e00ff */
[----:B-1----:R-:W-:Y:S01]  /*5cd0*/  @P1 FMUL.FTZ R180, R180, R5 ;  /* 0x00000005b4b41220 */ /* 0x002fe20000410000 */
[----:B------:R-:W-:Y:S02]  /*5ce0*/  ISETP.GE.AND P1, PT, R57, 0x8, PT ;  /* 0x000000083900780c */ /* 0x000fe40003f26270 */
[----:B------:R-:W-:Y:S04]  /*5cf0*/  SHFL.DOWN PT, R184, R211, 0x4, 0x1f ;  /* 0x08801f00d3b87f89 */ /* 0x000fe800000e0000 */
[----:B------:R-:W1:Y:S01]  /*5d00*/  SHFL.UP PT, R5, R180, 0x8, RZ ;  /* 0x05000000b4057989 */ /* 0x000e6200000e00ff */
[----:B--2---:R-:W-:-:S05]  /*5d10*/  @!P3 FMUL.FTZ R182, R186, R209 ;  /* 0x000000d1bab6b220 */ /* 0x004fca0000410000 */
[----:B------:R-:W-:Y:S02]  /*5d20*/  @!P3 MOV R186, R182 ;  /* 0x000000b600bab202 */ /* 0x000fe40000000f00 */
[----:B------:R-:W-:-:S03]  /*5d30*/  ISETP.GE.AND P3, PT, R57, 0x10, PT ;  /* 0x000000103900780c */ /* 0x000fc60003f66270 */
[----:B------:R-:W2:Y:S01]  /*5d40*/  SHFL.DOWN PT, R213, R186, 0x4, 0x1f ;  /* 0x08801f00bad57f89 */ /* 0x000ea200000e0000 */
[----:B0-----:R-:W-:-:S05]  /*5d50*/  FFMA.FTZ R4, R180, R4, R207 ;  /* 0x00000004b4047223 */ /* 0x001fca00000100cf */
[----:B------:R-:W-:Y:S01]  /*5d60*/  FSEL R209, R207, R4, !P1 ;  /* 0x00000004cfd17208 */ /* 0x000fe20004800000 */
[----:B-1----:R-:W-:Y:S01]  /*5d70*/  @P1 FMUL.FTZ R180, R180, R5 ;  /* 0x00000005b4b41220 */ /* 0x002fe20000410000 */
[----:B------:R-:W-:-:S03]  /*5d80*/  ISETP.GT.U32.AND P1, PT, R140, 0x1b, PT ;  /* 0x0000001b8c00780c */ /* 0x000fc60003f24070 */
[----:B------:R-:W0:Y:S04]  /*5d90*/  SHFL.UP PT, R4, R209, 0x10, RZ ;  /* 0x06000000d1047989 */ /* 0x000e2800000e00ff */
[----:B------:R-:W1:Y:S06]  /*5da0*/  SHFL.UP PT, R5, R180, 0x10, RZ ;  /* 0x06000000b4057989 */ /* 0x000e6c00000e00ff */
[C---:B--2---:R-:W-:Y:S01]  /*5db0*/  @!P1 FMUL.FTZ R182, R186.reuse, R213 ;  /* 0x000000d5bab69220 */ /* 0x044fe20000410000 */
[----:B------:R-:W-:-:S04]  /*5dc0*/  @!P1 FFMA.FTZ R211, R186, R184, R211 ;  /* 0x000000b8bad39223 */ /* 0x000fc800000100d3 */
[----:B------:R-:W-:Y:S01]  /*5dd0*/  @!P1 MOV R186, R182 ;  /* 0x000000b600ba9202 */ /* 0x000fe20000000f00 */
[----:B------:R-:W2:Y:S01]  /*5de0*/  SHFL.DOWN PT, R184, R211, 0x8, 0x1f ;  /* 0x09001f00d3b87f89 */ /* 0x000ea200000e0000 */
[----:B------:R-:W-:-:S03]  /*5df0*/  PLOP3.LUT P1, PT, PT, PT, UP0, 0x80, 0x8 ;  /* 0x000000000008781c */ /* 0x000fc60003f2f008 */
[----:B------:R-:W3:Y:S01]  /*5e00*/  SHFL.DOWN PT, R207, R186, 0x8, 0x1f ;  /* 0x09001f00bacf7f89 */ /* 0x000ee200000e0000 */
[----:B------:R-:W-:Y:S01]  /*5e10*/  ISETP.NE.OR P1, PT, R18, RZ, P1 ;  /* 0x000000ff1200720c */ /* 0x000fe20000f25670 */
[C---:B0-----:R-:W-:Y:S01]  /*5e20*/  FFMA.FTZ R4, R180.reuse, R4, R209 ;  /* 0x00000004b4047223 */ /* 0x041fe200000100d1 */
[----:B-1----:R-:W-:-:S04]  /*5e30*/  @P3 FMUL.FTZ R180, R180, R5 ;  /* 0x00000005b4b43220 */ /* 0x002fc80000410000 */
        /* <DEDUP_REMOVED lines=9> */
[----:B---3--:R-:W-:-:S04]  /*5ed0*/  @!P3 FMUL.FTZ R182, R186, R207 ;  /* 0x000000cfbab6b220 */ /* 0x008fc80000410000 */
        /* <DEDUP_REMOVED lines=19> */
[----:B------:R-:W-:-:S03]  /*6010*/  FFMA.FTZ R181, R9, R178, R150 ;  /* 0x000000b209b57223 */ /* 0x000fc60000010096 */
[----:B------:R-:W-:Y:S01]  /*6020*/  FFMA.FTZ R185, R88, R187, R185 ;  /* 0x000000bb58b97223 */ /* 0x000fe200000100b9 */
[-C--:B------:R-:W-:Y:S01]  /*6030*/  FMUL.FTZ R183, R183, R181.reuse ;  /* 0x000000b5b7b77220 */ /* 0x080fe20000410000 */
[----:B------:R-:W-:Y:S01]  /*6040*/  SHFL.IDX PT, R187, R5, RZ, 0x1f ;  /* 0x00001fff05bb7589 */ /* 0x000fe200000e0000 */
[----:B------:R-:W-:Y:S02]  /*6050*/  FFMA.FTZ R164, R8, R181, R149 ;  /* 0x000000b508a47223 */ /* 0x000fe40000010095 */
[----:B------:R-:W-:Y:S02]  /*6060*/  FFMA.FTZ R183, R90, R183, R185 ;  /* 0x000000b75ab77223 */ /* 0x000fe400000100b9 */
[----:B------:R-:W0:Y:S01]  /*6070*/  SHFL.DOWN PT, R185, R186, 0x1, 0x1f ;  /* 0x08201f00bab97f89 */ /* 0x000e2200000e0000 */
[-C--:B------:R-:W-:Y:S01]  /*6080*/  FMUL.FTZ R182, R179, R164.reuse ;  /* 0x000000a4b3b67220 */ /* 0x080fe20000410000 */
[----:B------:R-:W-:-:S03]  /*6090*/  FFMA.FTZ R179, R11, R164, R148 ;  /* 0x000000a40bb37223 */ /* 0x000fc60000010094 */
[----:B------:R-:W-:Y:S01]  /*60a0*/  FFMA.FTZ R184, R92, R182, R183 ;  /* 0x000000b65cb87223 */ /* 0x000fe200000100b7 */
[-C--:B------:R-:W-:Y:S01]  /*60b0*/  FMUL.FTZ R173, R173, R179.reuse ;  /* 0x000000b3adad7220 */ /* 0x080fe20000410000 */
[----:B------:R-:W-:Y:S01]  /*60c0*/  FFMA.FTZ R182, R10, R179, R147 ;  /* 0x000000b30ab67223 */ /* 0x000fe20000010093 */
[----:B------:R1:W2:Y:S02]  /*60d0*/  SHFL.IDX PT, R183, R186, RZ, 0x1f ;  /* 0x00001fffbab77589 */ /* 0x0002a400000e0000 */
[----:B------:R-:W-:Y:S01]  /*60e0*/  FFMA.FTZ R173, R91, R173, R184 ;  /* 0x000000ad5bad7223 */ /* 0x000fe200000100b8 */
[-C--:B------:R-:W-:Y:S01]  /*60f0*/  FMUL.FTZ R184, R177, R182.reuse ;  /* 0x000000b6b1b87220 */ /* 0x080fe20000410000 */
        /* <DEDUP_REMOVED lines=9> */
[----:B------:R-:W-:Y:S01]  /*6190*/  FMUL.FTZ R185, R52, R180 ;  /* 0x000000b434b97220 */ /* 0x000fe20000410000 */
[----:B------:R-:W-:Y:S01]  /*61a0*/  FMUL.FTZ R193, R193, R175 ;  /* 0x000000afc1c17220 */ /* 0x000fe20000410000 */
[----:B------:R-:W-:Y:S01]  /*61b0*/  FFMA.FTZ R205, R187, R205, R176 ;  /* 0x000000cdbbcd7223 */ /* 0x000fe200000100b0 */
[----:B-1----:R-:W-:Y:S01]  /*61c0*/  FFMA.FTZ R186, R14, R175, R143 ;  /* 0x000000af0eba7223 */ /* 0x002fe2000001008f */
[----:B------:R-:W-:Y:S01]  /*61d0*/  FMUL.FTZ R187, R52, R178 ;  /* 0x000000b234bb7220 */ /* 0x000fe20000410000 */
[----:B------:R-:W-:Y:S01]  /*61e0*/  FMUL.FTZ R185, R0, R185 ;  /* 0x000000b900b97220 */ /* 0x000fe20000410000 */
[----:B------:R-:W-:Y:S01]  /*61f0*/  FFMA.FTZ R203, R6, R205, R203 ;  /* 0x000000cd06cb7223 */ /* 0x000fe200000100cb */
[C---:B--2---:R-:W-:Y:S01]  /*6200*/  FFMA.FTZ R5, R183.reuse, R5, R190 ;  /* 0x00000005b7057223 */ /* 0x044fe200000100be */
        /* <DEDUP_REMOVED lines=8> */
[----:B------:R-:W-:Y:S01]  /*6290*/  FMUL.FTZ R187, R52, R181 ;  /* 0x000000b534bb7220 */ /* 0x000fe20000410000 */
[----:B------:R0:W-:Y:S01]  /*62a0*/  @!P4 STS.64 [UR9+0x1728], R4 ;  /* 0x00172804ff00c988 */ /* 0x0001e20008000a09 */
[----:B------:R-:W-:Y:S01]  /*62b0*/  FFMA.FTZ R199, R158, R201, R199 ;  /* 0x000000c99ec77223 */ /* 0x000fe200000100c7 */
[----:B------:R-:W-:Y:S01]  /*62c0*/  FFMA.FTZ R192, R98, R189, R193 ;  /* 0x000000bd62c07223 */ /* 0x000fe200000100c1 */
[C---:B------:R-:W-:Y:S01]  /*62d0*/  FMUL.FTZ R189, R52.reuse, R164 ;  /* 0x000000a434bd7220 */ /* 0x040fe20000410000 */
[----:B------:R1:W-:Y:S01]  /*62e0*/  STS [R44+0x430], R185 ;  /* 0x000430b92c007388 */ /* 0x0003e20000000800 */
[----:B------:R-:W-:Y:S01]  /*62f0*/  FFMA.FTZ R183, R161, R199, R172 ;  /* 0x000000c7a1b77223 */ /* 0x000fe200000100ac */
[----:B------:R-:W-:Y:S01]  /*6300*/  FMUL.FTZ R172, R52, R179 ;  /* 0x000000b334ac7220 */ /* 0x000fe20000410000 */
[----:B------:R-:W-:Y:S01]  /*6310*/  P2R R190, PR, RZ, 0x10 ;  /* 0x00000010ffbe7803 */ /* 0x000fe20000000000 */
[----:B------:R-:W-:Y:S01]  /*6320*/  STS [R43+0x4], R174 ;  /* 0x000004ae2b007388 */ /* 0x000fe20000000800 */
[----:B------:R-:W-:Y:S01]  /*6330*/  FFMA.FTZ R197, R14, R183, R197 ;  /* 0x000000b70ec57223 */ /* 0x000fe200000100c5 */
[----:B------:R-:W-:Y:S01]  /*6340*/  FMUL.FTZ R14, R90, R187 ;  /* 0x000000bb5a0e7220 */ /* 0x000fe20000410000 */
[----:B0-----:R-:W-:Y:S01]  /*6350*/  FMUL.FTZ R4, R92, R189 ;  /* 0x000000bd5c047220 */ /* 0x001fe20000410000 */
[----:B------:R-:W-:Y:S01]  /*6360*/  FMUL.FTZ R5, R52, R182 ;  /* 0x000000b634057220 */ /* 0x000fe20000410000 */
[----:B------:R-:W-:Y:S01]  /*6370*/  FFMA.FTZ R157, R157, R197, R170 ;  /* 0x000000c59d9d7223 */ /* 0x000fe200000100aa */
[----:B-1----:R-:W-:Y:S01]  /*6380*/  FFMA.FTZ R185, R161, R186, R142 ;  /* 0x000000baa1b97223 */ /* 0x002fe2000001008e */
[----:B------:R0:W-:Y:S01]  /*6390*/  STS [R43+0xc], R14 ;  /* 0x00000c0e2b007388 */ /* 0x0001e20000000800 */
[----:B------:R-:W-:Y:S01]  /*63a0*/  FMUL.FTZ R170, R94, R5 ;  /* 0x000000055eaa7220 */ /* 0x000fe20000410000 */
[----:B------:R-:W-:Y:S01]  /*63b0*/  FFMA.FTZ R195, R156, R157, R195 ;  /* 0x0000009d9cc37223 */ /* 0x000fe200000100c3 */
[----:B------:R-:W-:Y:S01]  /*63c0*/  FFMA.FTZ R158, R158, R185, R141 ;  /* 0x000000b99e9e7223 */ /* 0x000fe2000001008d */
[----:B------:R1:W-:Y:S01]  /*63d0*/  STS [R43+0x10], R4 ;  /* 0x000010042b007388 */ /* 0x0003e20000000800 */
[C---:B------:R-:W-:Y:S01]  /*63e0*/  FMUL.FTZ R156, R52.reuse, R177 ;  /* 0x000000b1349c7220 */ /* 0x040fe20000410000 */
[----:B------:R-:W-:Y:S01]  /*63f0*/  FMUL.FTZ R5, R52, R184 ;  /* 0x000000b834057220 */ /* 0x000fe20000410000 */
[----:B------:R-:W-:Y:S01]  /*6400*/  FFMA.FTZ R162, R162, R158, R139 ;  /* 0x0000009ea2a27223 */ /* 0x000fe2000001008b */
[----:B------:R-:W-:Y:S01]  /*6410*/  FMUL.FTZ R172, R91, R172 ;  /* 0x000000ac5bac7220 */ /* 0x000fe20000410000 */
[----:B------:R2:W-:Y:S01]  /*6420*/  STS [R43+0x18], R170 ;  /* 0x000018aa2b007388 */ /* 0x0005e20000000800 */
[----:B0-----:R-:W-:Y:S01]  /*6430*/  FMUL.FTZ R14, R52, R175 ;  /* 0x000000af340e7220 */ /* 0x001fe20000410000 */
[----:B------:R-:W-:Y:S01]  /*6440*/  FFMA.FTZ R171, R171, R162, R138 ;  /* 0x000000a2abab7223 */ /* 0x000fe2000001008a */
[----:B------:R-:W-:Y:S01]  /*6450*/  FMUL.FTZ R156, R93, R156 ;  /* 0x0000009c5d9c7220 */ /* 0x000fe20000410000 */
[----:B------:R-:W-:Y:S01]  /*6460*/  FMUL.FTZ R174, R96, R5 ;  /* 0x0000000560ae7220 */ /* 0x000fe20000410000 */
[----:B-1----:R-:W-:Y:S01]  /*6470*/  FMUL.FTZ R4, R95, R14 ;  /* 0x0000000e5f047220 */ /* 0x002fe20000410000 */
[C---:B------:R-:W-:Y:S01]  /*6480*/  FMUL.FTZ R14, R52.reuse, R185 ;  /* 0x000000b9340e7220 */ /* 0x040fe20000410000 */
[C---:B------:R-:W-:Y:S01]  /*6490*/  FMUL.FTZ R5, R52.reuse, R186 ;  /* 0x000000ba34057220 */ /* 0x040fe20000410000 */
[----:B------:R0:W-:Y:S01]  /*64a0*/  STS [R43+0x14], R172 ;  /* 0x000014ac2b007388 */ /* 0x0001e20000000800 */
[-C--:B------:R-:W-:Y:S01]  /*64b0*/  FMUL.FTZ R161, R52, R171.reuse ;  /* 0x000000ab34a17220 */ /* 0x080fe20000410000 */
[----:B--2---:R-:W-:Y:S01]  /*64c0*/  FMUL.FTZ R170, R97, R14 ;  /* 0x0000000e61aa7220 */ /* 0x004fe20000410000 */
[----:B------:R-:W-:Y:S01]  /*64d0*/  FFMA.FTZ R14, R6, R171, R137 ;  /* 0x000000ab060e7223 */ /* 0x000fe20000010089 */
[----:B------:R1:W-:Y:S01]  /*64e0*/  STS [R43+0x8], R176 ;  /* 0x000008b02b007388 */ /* 0x0003e20000000800 */
[----:B------:R-:W-:Y:S01]  /*64f0*/  FMUL.FTZ R167, R167, R185 ;  /* 0x000000b9a7a77220 */ /* 0x000fe20000410000 */
[----:B------:R-:W-:Y:S01]  /*6500*/  FMUL.FTZ R163, R163, R158 ;  /* 0x0000009ea3a37220 */ /* 0x000fe20000410000 */
[----:B------:R-:W-:Y:S01]  /*6510*/  FMUL.FTZ R165, R165, R162 ;  /* 0x000000a2a5a57220 */ /* 0x000fe20000410000 */
[----:B------:R2:W-:Y:S01]  /*6520*/  STS [R43+0x1c], R156 ;  /* 0x00001c9c2b007388 */ /* 0x0005e20000000800 */
[----:B------:R-:W-:Y:S01]  /*6530*/  FFMA.FTZ R167, R97, R167, R192 ;  /* 0x000000a761a77223 */ /* 0x000fe200000100c0 */
[----:B0-----:R-:W-:Y:S01]  /*6540*/  FMUL.FTZ R172, R98, R5 ;  /* 0x0000000562ac7220 */ /* 0x001fe20000410000 */
[C---:B------:R-:W-:Y:S01]  /*6550*/  FMUL.FTZ R5, R52.reuse, R158 ;  /* 0x0000009e34057220 */ /* 0x040fe20000410000 */
[----:B------:R-:W-:Y:S01]  /*6560*/  STS [R43+0x20], R174 ;  /* 0x000020ae2b007388 */ /* 0x000fe20000000800 */
[----:B------:R-:W-:Y:S01]  /*6570*/  FMUL.FTZ R15, R15, R171 ;  /* 0x000000ab0f0f7220 */ /* 0x000fe20000410000 */
[-C--:B-1----:R-:W-:Y:S01]  /*6580*/  FMUL.FTZ R176, R52, R14.reuse ;  /* 0x0000000e34b07220 */ /* 0x082fe20000410000 */
[----:B------:R-:W-:Y:S01]  /*6590*/  FMUL.FTZ R6, R100, R5 ;  /* 0x0000000564067220 */ /* 0x000fe20000410000 */
[----:B------:R0:W-:Y:S01]  /*65a0*/  STS [R43+0x24], R4 ;  /* 0x000024042b007388 */ /* 0x0001e20000000800 */
[----:B------:R-:W-:Y:S01]  /*65b0*/  FMUL.FTZ R13, R13, R14 ;  /* 0x0000000e0d0d7220 */ /* 0x000fe20000410000 */
[----:B--2---:R-:W-:Y:S01]  /*65c0*/  FMUL.FTZ R156, R52, R162 ;  /* 0x000000a2349c7220 */ /* 0x004fe20000410000 */
[----:B------:R-:W-:Y:S01]  /*65d0*/  FMUL.FTZ R52, R102, R161 ;  /* 0x000000a166347220 */ /* 0x000fe20000410000 */
[----:B------:R-:W-:Y:S01]  /*65e0*/  FMUL.FTZ R176, R101, R176 ;  /* 0x000000b065b07220 */ /* 0x000fe20000410000 */
[----:B------:R-:W-:Y:S01]  /*65f0*/  STS [R43+0x28], R172 ;  /* 0x000028ac2b007388 */ /* 0x000fe20000000800 */
[----:B------:R-:W-:Y:S01]  /*6600*/  FMUL.FTZ R156, R99, R156 ;  /* 0x0000009c639c7220 */ /* 0x000fe20000410000 */
[----:B------:R-:W-:-:S02]  /*6610*/  FFMA.FTZ R161, R155, R195, R168 ;  /* 0x000000c39ba17223 */ /* 0x000fc400000100a8 */
[----:B------:R-:W-:Y:S01]  /*6620*/  STS [R43+0x2c], R170 ;  /* 0x00002caa2b007388 */ /* 0x000fe20000000800 */
[----:B0-----:R-:W-:Y:S01]  /*6630*/  FFMA.FTZ R4, R100, R163, R167 ;  /* 0x000000a364047223 */ /* 0x001fe200000100a7 */
[----:B------:R-:W-:Y:S01]  /*6640*/  FFMA.FTZ R155, R10, R161, R7 ;  /* 0x000000a10a9b7223 */ /* 0x000fe20000010007 */
[----:B------:R-:W-:Y:S01]  /*6650*/  IADD3 R167, PT, PT, -R188, UR46, RZ ;  /* 0x0000002ebca77c10 */ /* 0x000fe2000fffe1ff */
[----:B------:R0:W-:Y:S01]  /*6660*/  STS [R43+0x30], R6 ;  /* 0x000030062b007388 */ /* 0x0001e20000000800 */
[----:B------:R-:W-:Y:S01]  /*6670*/  FFMA.FTZ R165, R99, R165, R4 ;  /* 0x000000a563a57223 */ /* 0x000fe20000010004 */
[----:B------:R-:W-:Y:S01]  /*6680*/  FFMA.FTZ R11, R11, R155, R166 ;  /* 0x0000009b0b0b7223 */ /* 0x000fe200000100a6 */
[C---:B------:R-:W-:Y:S01]  /*6690*/  ISETP.GE.AND P2, PT, R167.reuse, 0x21, PT ;  /* 0x00000021a700780c */ /* 0x040fe20003f46270 */
[----:B------:R1:W-:Y:S01]  /*66a0*/  STS [R43+0x34], R156 ;  /* 0x0000349c2b007388 */ /* 0x0003e20000000800 */
[C---:B------:R-:W-:Y:S01]  /*66b0*/  ISETP.GE.AND P3, PT, R167.reuse, 0x41, PT ;  /* 0x00000041a700780c */ /* 0x040fe20003f66270 */
[----:B------:R-:W-:Y:S01]  /*66c0*/  FFMA.FTZ R169, R8, R11, R169 ;  /* 0x0000000b08a97223 */ /* 0x000fe200000100a9 */
[----:B------:R-:W-:Y:S01]  /*66d0*/  ISETP.GE.AND P4, PT, R167, 0x61, PT ;  /* 0x00000061a700780c */ /* 0x000fe20003f86270 */
[----:B------:R1:W-:Y:S01]  /*66e0*/  STS [R43+0x38], R52 ;  /* 0x000038342b007388 */ /* 0x0003e20000000800 */
[----:B0-----:R-:W-:-:S04]  /*66f0*/  IMAD.WIDE.U32 R6, R20, UR8, R22 ;  /* 0x0000000814067c25 */ /* 0x001fc8000f8e0016 */
[----:B------:R-:W-:Y:S01]  /*6700*/  FFMA.FTZ R9, R9, R169, R160 ;  /* 0x000000a909097223 */ /* 0x000fe200000100a0 */
[----:B------:R1:W-:Y:S01]  /*6710*/  STS [R43+0x3c], R176 ;  /* 0x00003cb02b007388 */ /* 0x0003e20000000800 */
[----:B------:R-:W-:Y:S01]  /*6720*/  IMAD R5, R21, UR8, R7 ;  /* 0x0000000815057c24 */ /* 0x000fe2000f8e0207 */
[----:B------:R-:W-:Y:S01]  /*6730*/  BAR.SYNC.DEFER_BLOCKING 0x0 ;  /* 0x0000000000007b1d */ /* 0x000fe20000010000 */
[----:B------:R-:W-:Y:S01]  /*6740*/  LEA R4, P1, R6, UR44, 0x2 ;  /* 0x0000002c06047c11 */ /* 0x000fe2000f8210ff */
[----:B------:R-:W-:-:S03]  /*6750*/  FFMA.FTZ R159, R2, R9, R159 ;  /* 0x00000009029f7223 */ /* 0x000fc6000001009f */
[----:B------:R-:W-:Y:S01]  /*6760*/  LEA.HI.X R5, R6, UR45, R5, 0x2, P1 ;  /* 0x0000002d06057c11 */ /* 0x000fe200088f1405 */
[----:B------:R-:W-:Y:S01]  /*6770*/  FFMA.FTZ R6, R102, R15, R165 ;  /* 0x0000000f66067223 */ /* 0x000fe200000100a5 */
[----:B------:R-:W-:Y:S01]  /*6780*/  ISETP.GE.AND P1, PT, R167, 0x1, PT ;  /* 0x00000001a700780c */ /* 0x000fe20003f26270 */
[----:B------:R-:W-:Y:S02]  /*6790*/  FFMA.FTZ R53, R53, R159, R12 ;  /* 0x0000009f35357223 */ /* 0x000fe4000001000c */
[----:B------:R-:W-:Y:S01]  /*67a0*/  FFMA.FTZ R6, R101, R13, R6 ;  /* 0x0000000d65067223 */ /* 0x000fe20000010006 */
[----:B------:R1:W0:Y:S09]  /*67b0*/  LDS R187, [R42+0x4b0] ;  /* 0x0004b0002abb7984 */ /* 0x0002320000000800 */
[----:B-1----:R-:W-:Y:S05]  /*67c0*/  @!P1 BRA `(.L_x_7854) ;  /* 0x0000000000089947 */ /* 0x002fea0003800000 */
[----:B------:R-:W1:Y:S04]  /*67d0*/  LDS R7, [R46+0x430] ;  /* 0x000430002e077984 */ /* 0x000e680000000800 */
[----:B-1----:R1:W-:Y:S02]  /*67e0*/  REDG.E.ADD.F32.FTZ.RN.STRONG.GPU desc[UR36][R4.64], R7 ;  /* 0x00000007040079a6 */ /* 0x0023e4000c12f324 */
.L_x_7854:
[----:B------:R-:W-:Y:S05]  /*67f0*/  BSYNC.RECONVERGENT B0 ;  /* 0x0000000000007941 */ /* 0x000fea0003800200 */
.L_x_7853:
[----:B------:R-:W-:Y:S04]  /*6800*/  BSSY.RECONVERGENT B0, `(.L_x_7855) ;  /* 0x0000003000007945 */ /* 0x000fe80003800200 */
[----:B------:R-:W-:Y:S05]  /*6810*/  @!P2 BRA `(.L_x_7856) ;  /* 0x000000000004a947 */ /* 0x000fea0003800000 */
[----:B0-----:R2:W-:Y:S02]  /*6820*/  REDG.E.ADD.F32.FTZ.RN.STRONG.GPU desc[UR36][R4.64+0x80], R187 ;  /* 0x000080bb040079a6 */ /* 0x0015e4000c12f324 */
.L_x_7856:
[----:B------:R-:W-:Y:S05]  /*6830*/  BSYNC.RECONVERGENT B0 ;  /* 0x0000000000007941 */ /* 0x000fea0003800200 */
.L_x_7855:
[----:B-1----:R1:W3:Y:S01]  /*6840*/  LDS R7, [R41+0x530] ;  /* 0x0005300029077984 */ /* 0x0022e20000000800 */
[----:B------:R-:W-:Y:S04]  /*6850*/  BSSY.RECONVERGENT B0, `(.L_x_7857) ;  /* 0x0000003000007945 */ /* 0x000fe80003800200 */
[----:B------:R-:W-:Y:S05]  /*6860*/  @!P3 BRA `(.L_x_7858) ;  /* 0x000000000004b947 */ /* 0x000fea0003800000 */
[----:B---3--:R4:W-:Y:S02]  /*6870*/  REDG.E.ADD.F32.FTZ.RN.STRONG.GPU desc[UR36][R4.64+0x100], R7 ;  /* 0x00010007040079a6 */ /* 0x0089e4000c12f324 */
.L_x_7858:
[----:B------:R-:W-:Y:S05]  /*6880*/  BSYNC.RECONVERGENT B0 ;  /* 0x0000000000007941 */ /* 0x000fea0003800200 */
.L_x_7857:
[----:B---34-:R3:W4:Y:S01]  /*6890*/  LDS R7, [R40+0x5b0] ;  /* 0x0005b00028077984 */ /* 0x0187220000000800 */
[----:B------:R-:W-:Y:S04]  /*68a0*/  BSSY.RECONVERGENT B0, `(.L_x_7859) ;  /* 0x0000003000007945 */ /* 0x000fe80003800200 */
[----:B------:R-:W-:Y:S05]  /*68b0*/  @!P4 BRA `(.L_x_7860) ;  /* 0x000000000004c947 */ /* 0x000fea0003800000 */
[----:B----4-:R4:W-:Y:S02]  /*68c0*/  REDG.E.ADD.F32.FTZ.RN.STRONG.GPU desc[UR36][R4.64+0x180], R7 ;  /* 0x00018007040079a6 */ /* 0x0109e4000c12f324 */
.L_x_7860:
[----:B------:R-:W-:Y:S05]  /*68d0*/  BSYNC.RECONVERGENT B0 ;  /* 0x0000000000007941 */ /* 0x000fea0003800200 */
.L_x_7859:
[----:B----4-:R4:W0:Y:S01]  /*68e0*/  LDS R7, [R39+0x630] ;  /* 0x0006300027077984 */ /* 0x0108220000000800 */
        /* <DEDUP_REMOVED lines=9> */
.L_x_7862:
[----:B------:R-:W-:Y:S05]  /*6980*/  BSYNC.RECONVERGENT B0 ;  /* 0x0000000000007941 */ /* 0x000fea0003800200 */
.L_x_7861:
[----:B------:R1:W1:Y:S01]  /*6990*/  LDS R13, [R38+0x6b0] ;  /* 0x0006b000260d7984 */ /* 0x0002620000000800 */
[----:B------:R-:W-:Y:S01]  /*69a0*/  BSSY.RECONVERGENT B0, `(.L_x_7863) ;  /* 0x0000005000007945 */ /* 0x000fe20003800200 */
[----:B0-----:R-:W-:Y:S01]  /*69b0*/  FADD.FTZ R7, -R153, R180 ;  /* 0x000000b499077221 */ /* 0x001fe20000010100 */
[----:B------:R-:W-:Y:S02]  /*69c0*/  FMUL.FTZ R2, R53, R54 ;  /* 0x0000003635027220 */ /* 0x000fe40000410000 */
[----:B------:R-:W-:Y:S05]  /*69d0*/  @!P1 BRA `(.L_x_7864) ;  /* 0x0000000000049947 */ /* 0x000fea0003800000 */
[----:B-1----:R0:W-:Y:S02]  /*69e0*/  REDG.E.ADD.F32.FTZ.RN.STRONG.GPU desc[UR36][R4.64+0x280], R13 ;  /* 0x0002800d040079a6 */ /* 0x0021e4000c12f324 */
.L_x_7864:
[----:B------:R-:W-:Y:S05]  /*69f0*/  BSYNC.RECONVERGENT B0 ;  /* 0x0000000000007941 */ /* 0x000fea0003800200 */
.L_x_7863:
[----:B01----:R0:W1:Y:S01]  /*6a00*/  LDS R13, [R37+0x730] ;  /* 0x00073000250d7984 */ /* 0x0030620000000800 */
[----:B------:R-:W-:Y:S01]  /*6a10*/  BSSY.RECONVERGENT B0, `(.L_x_7865) ;  /* 0x0000006000007945 */ /* 0x000fe20003800200 */
[----:B------:R-:W-:Y:S01]  /*6a20*/  FADD.FTZ R207, -R152, R207 ;  /* 0x000000cf98cf7221 */ /* 0x000fe20000010100 */
[----:B------:R-:W-:Y:S01]  /*6a30*/  FMUL.FTZ R8, R159, R56 ;  /* 0x000000389f087220 */ /* 0x000fe20000410000 */
[----:B------:R-:W-:Y:S01]  /*6a40*/  FFMA.FTZ R15, R2, R7, RZ ;  /* 0x00000007020f7223 */ /* 0x000fe200000100ff */
[----:B------:R-:W-:Y:S06]  /*6a50*/  @!P2 BRA `(.L_x_7866) ;  /* 0x000000000004a947 */ /* 0x000fec0003800000 */
[----:B-1----:R1:W-:Y:S02]  /*6a60*/  REDG.E.ADD.F32.FTZ.RN.STRONG.GPU desc[UR36][R4.64+0x300], R13 ;  /* 0x0003000d040079a6 */ /* 0x0023e4000c12f324 */
.L_x_7866:
[----:B------:R-:W-:Y:S05]  /*6a70*/  BSYNC.RECONVERGENT B0 ;  /* 0x0000000000007941 */ /* 0x000fea0003800200 */
.L_x_7865:
[----:B------:R-:W-:Y:S01]  /*6a80*/  FFMA.FTZ R12, R8, R207, R15 ;  /* 0x000000cf080c7223 */ /* 0x000fe2000001000f */
[----:B------:R-:W-:Y:S01]  /*6a90*/  BSSY.RECONVERGENT B0, `(.L_x_7867) ;  /* 0x0000006000007945 */ /* 0x000fe20003800200 */
[----:B------:R0:W0:Y:S01]  /*6aa0*/  LDS R15, [R36+0x7b0] ;  /* 0x0007b000240f7984 */ /* 0x0000220000000800 */
[----:B------:R-:W-:Y:S01]  /*6ab0*/  FADD.FTZ R178, -R151, R178 ;  /* 0x000000b297b27221 */ /* 0x000fe20000010100 */
[----:B-1----:R-:W-:Y:S01]  /*6ac0*/  FMUL.FTZ R13, R9, R58 ;  /* 0x0000003a090d7220 */ /* 0x002fe20000410000 */
[----:B------:R-:W-:Y:S06]  /*6ad0*/  @!P3 BRA `(.L_x_7868) ;  /* 0x000000000004b947 */ /* 0x000fec0003800000 */
[----:B0-----:R1:W-:Y:S02]  /*6ae0*/  REDG.E.ADD.F32.FTZ.RN.STRONG.GPU desc[UR36][R4.64+0x380], R15 ;  /* 0x0003800f040079a6 */ /* 0x0013e4000c12f324 */
.L_x_7868:
[----:B------:R-:W-:Y:S05]  /*6af0*/  BSYNC.RECONVERGENT B0 ;  /* 0x0000000000007941 */ /* 0x000fea0003800200 */
.L_x_7867:
[----:B------:R2:W2:Y:S01]  /*6b00*/  LDS R163, [R35+0x830] ;  /* 0x0008300023a37984 */ /* 0x0004a20000000800 */
[----:B------:R-:W-:Y:S01]  /*6b10*/  BSSY.RECONVERGENT B0, `(.L_x_7869) ;  /* 0x0000006000007945 */ /* 0x000fe20003800200 */
[----:B------:R-:W-:Y:S01]  /*6b20*/  FADD.FTZ R181, -R150, R181 ;  /* 0x000000b596b57221 */ /* 0x000fe20000010100 */
[----:B------:R-:W-:Y:S01]  /*6b30*/  FMUL.FTZ R10, R169, R59 ;  /* 0x0000003ba90a7220 */ /* 0x000fe20000410000 */
[----:B01----:R-:W-:Y:S01]  /*6b40*/  FFMA.FTZ R15, R13, R178, R12 ;  /* 0x000000b20d0f7223 */ /* 0x003fe2000001000c */
[----:B------:R-:W-:Y:S06]  /*6b50*/  @!P4 BRA `(.L_x_7870) ;  /* 0x000000000004c947 */ /* 0x000fec0003800000 */
[----:B--2---:R0:W-:Y:S02]  /*6b60*/  REDG.E.ADD.F32.FTZ.RN.STRONG.GPU desc[UR36][R4.64+0x400], R163 ;  /* 0x000400a3040079a6 */ /* 0x0041e4000c12f324 */
.L_x_7870:
[----:B------:R-:W-:Y:S05]  /*6b70*/  BSYNC.RECONVERGENT B0 ;  /* 0x0000000000007941 */ /* 0x000fea0003800200 */
.L_x_7869:
[----:B0-2---:R0:W1:Y:S01]  /*6b80*/  LDS R163, [R34+0x8b0] ;  /* 0x0008b00022a37984 */ /* 0x0050620000000800 */
[----:B------:R-:W-:Y:S01]  /*6b90*/  BSSY.RECONVERGENT B0, `(.L_x_7871) ;  /* 0x0000006000007945 */ /* 0x000fe20003800200 */
[----:B------:R-:W-:Y:S01]  /*6ba0*/  FADD.FTZ R164, -R149, R164 ;  /* 0x000000a495a47221 */ /* 0x000fe20000010100 */
[----:B------:R-:W-:Y:S01]  /*6bb0*/  FMUL.FTZ R12, R11, R60 ;  /* 0x0000003c0b0c7220 */ /* 0x000fe20000410000 */
[----:B------:R-:W-:Y:S01]  /*6bc0*/  FFMA.FTZ R15, R10, R181, R15 ;  /* 0x000000b50a0f7223 */ /* 0x000fe2000001000f */
[----:B------:R-:W-:Y:S06]  /*6bd0*/  @!P5 BRA `(.L_x_7872) ;  /* 0x000000000004d947 */ /* 0x000fec0003800000 */
[----:B-1----:R2:W-:Y:S02]  /*6be0*/  REDG.E.ADD.F32.FTZ.RN.STRONG.GPU desc[UR36][R4.64+0x480], R163 ;  /* 0x000480a3040079a6 */ /* 0x0025e4000c12f324 */
.L_x_7872:
[----:B------:R-:W-:Y:S05]  /*6bf0*/  BSYNC.RECONVERGENT B0 ;  /* 0x0000000000007941 */ /* 0x000fea0003800200 */
.L_x_7871:
[----:B-12---:R1:W2:Y:S01]  /*6c00*/  LDS R163, [R33+0x930] ;  /* 0x0009300021a37984 */ /* 0x0062a20000000800 */
[----:B------:R-:W-:Y:S01]  /*6c10*/  FADD.FTZ R179, -R148, R179 ;  /* 0x000000b394b37221 */ /* 0x000fe20000010100 */
        /* <DEDUP_REMOVED lines=22> */
[C---:B------:R-:W-:Y:S01]  /*6d80*/  ISETP.GE.AND P3, PT, R167.reuse, 0x1a1, PT ;  /* 0x000001a1a700780c */ /* 0x040fe20003f66270 */
[----:B------:R-:W-:Y:S01]  /*6d90*/  FADD.FTZ R185, -R142, R185 ;  /* 0x000000b98eb97221 */ /* 0x000fe20000010100 */
[C---:B------:R-:W-:Y:S01]  /*6da0*/  ISETP.GE.AND P4, PT, R167.reuse, 0x1c1, PT ;  /* 0x000001c1a700780c */ /* 0x040fe20003f86270 */
[----:B------:R-:W-:Y:S01]  /*6db0*/  FFMA.FTZ R15, R170, R186, R15 ;  /* 0x000000baaa0f7223 */ /* 0x000fe2000001000f */
[----:B------:R-:W-:Y:S01]  /*6dc0*/  ISETP.GE.AND P5, PT, R167, 0x1e1, PT ;  /* 0x000001e1a700780c */ /* 0x000fe20003fa6270 */
[----:B-1----:R-:W-:-:S12]  /*6dd0*/  @!P6 BRA `(.L_x_7874) ;  /* 0x000000000004e947 */ /* 0x002fd80003800000 */
[----:B--2---:R1:W-:Y:S02]  /*6de0*/  REDG.E.ADD.F32.FTZ.RN.STRONG.GPU desc[UR36][R4.64+0x500], R163 ;  /* 0x000500a3040079a6 */ /* 0x0043e4000c12f324 */
.L_x_7874:
[----:B------:R-:W-:Y:S05]  /*6df0*/  BSYNC.RECONVERGENT B0 ;  /* 0x0000000000007941 */ /* 0x000fea0003800200 */
.L_x_7873:
[----:B-12---:R1:W2:Y:S01]  /*6e00*/  LDS R163, [R32+0x9b0] ;  /* 0x0009b00020a37984 */ /* 0x0062a20000000800 */
[----:B------:R-:W-:Y:S01]  /*6e10*/  BSSY.RECONVERGENT B0, `(.L_x_7875) ;  /* 0x0000006000007945 */ /* 0x000fe20003800200 */
[----:B------:R-:W-:Y:S01]  /*6e20*/  FMUL.FTZ R174, R201, R68 ;  /* 0x00000044c9ae7220 */ /* 0x000fe20000410000 */
[----:B------:R-:W-:Y:S01]  /*6e30*/  FADD.FTZ R158, -R141, R158 ;  /* 0x0000009e8d9e7221 */ /* 0x000fe20000010100 */
[----:B------:R-:W-:Y:S01]  /*6e40*/  FFMA.FTZ R15, R172, R185, R15 ;  /* 0x000000b9ac0f7223 */ /* 0x000fe2000001000f */
[----:B------:R-:W-:Y:S06]  /*6e50*/  @!P1 BRA `(.L_x_7876) ;  /* 0x0000000000049947 */ /* 0x000fec0003800000 */
[----:B--2---:R2:W-:Y:S02]  /*6e60*/  REDG.E.ADD.F32.FTZ.RN.STRONG.GPU desc[UR36][R4.64+0x580], R163 ;  /* 0x000580a3040079a6 */ /* 0x0045e4000c12f324 */
.L_x_7876:
[----:B------:R-:W-:Y:S05]  /*6e70*/  BSYNC.RECONVERGENT B0 ;  /* 0x0000000000007941 */ /* 0x000fea0003800200 */
.L_x_7875:
[----:B--2---:R2:W0:Y:S01]  /*6e80*/  LDS R163, [R31+0xa30] ;  /* 0x000a30001fa37984 */ /* 0x0044220000000800 */
[----:B------:R-:W-:Y:S01]  /*6e90*/  BSSY.RECONVERGENT B0, `(.L_x_7877) ;  /* 0x0000006000007945 */ /* 0x000fe20003800200 */
[----:B------:R-:W-:Y:S01]  /*6ea0*/  FMUL.FTZ R176, R173, R69 ;  /* 0x00000045adb07220 */ /* 0x000fe20000410000 */
[----:B------:R-:W-:Y:S01]  /*6eb0*/  FADD.FTZ R162, -R139, R162 ;  /* 0x000000a28ba27221 */ /* 0x000fe20000010100 */
[----:B------:R-:W-:Y:S01]  /*6ec0*/  FFMA.FTZ R15, R174, R158, R15 ;  /* 0x0000009eae0f7223 */ /* 0x000fe2000001000f */
[----:B------:R-:W-:Y:S06]  /*6ed0*/  @!P2 BRA `(.L_x_7878) ;  /* 0x000000000004a947 */ /* 0x000fec0003800000 */
[----:B0-----:R0:W-:Y:S02]  /*6ee0*/  REDG.E.ADD.F32.FTZ.RN.STRONG.GPU desc[UR36][R4.64+0x600], R163 ;  /* 0x000600a3040079a6 */ /* 0x0011e4000c12f324 */
.L_x_7878:
[----:B------:R-:W-:Y:S05]  /*6ef0*/  BSYNC.RECONVERGENT B0 ;  /* 0x0000000000007941 */ /* 0x000fea0003800200 */
.L_x_7877:
[----:B0-----:R0:W0:Y:S01]  /*6f00*/  LDS R163, [R30+0xab0] ;  /* 0x000ab0001ea37984 */ /* 0x0010220000000800 */
[----:B------:R-:W-:Y:S01]  /*6f10*/  BSSY.RECONVERGENT B0, `(.L_x_7879) ;  /* 0x0000006000007945 */ /* 0x000fe20003800200 */
[----:B------:R-:W-:Y:S01]  /*6f20*/  FMUL.FTZ R180, R203, R70 ;  /* 0x00000046cbb47220 */ /* 0x000fe20000410000 */
[----:B------:R-:W-:Y:S01]  /*6f30*/  FADD.FTZ R171, -R138, R171 ;  /* 0x000000ab8aab7221 */ /* 0x000fe20000010100 */
[----:B------:R-:W-:Y:S01]  /*6f40*/  FFMA.FTZ R15, R176, R162, R15 ;  /* 0x000000a2b00f7223 */ /* 0x000fe2000001000f */
[----:B------:R-:W-:Y:S06]  /*6f50*/  @!P3 BRA `(.L_x_7880) ;  /* 0x000000000004b947 */ /* 0x000fec0003800000 */
[----:B0-----:R0:W-:Y:S02]  /*6f60*/  REDG.E.ADD.F32.FTZ.RN.STRONG.GPU desc[UR36][R4.64+0x680], R163 ;  /* 0x000680a3040079a6 */ /* 0x0011e4000c12f324 */
.L_x_7880:
[----:B------:R-:W-:Y:S05]  /*6f70*/  BSYNC.RECONVERGENT B0 ;  /* 0x0000000000007941 */ /* 0x000fea0003800200 */
.L_x_7879:
[----:B0-----:R0:W0:Y:S01]  /*6f80*/  LDS R163, [R29+0xb30] ;  /* 0x000b30001da37984 */ /* 0x0010220000000800 */
[----:B------:R-:W-:Y:S01]  /*6f90*/  BSSY.RECONVERGENT B0, `(.L_x_7881) ;  /* 0x0000006000007945 */ /* 0x000fe20003800200 */
[----:B------:R-:W-:Y:S01]  /*6fa0*/  FMUL.FTZ R192, R205, R71 ;  /* 0x00000047cdc07220 */ /* 0x000fe20000410000 */
[----:B------:R-:W-:Y:S01]  /*6fb0*/  FADD.FTZ R14, -R137, R14 ;  /* 0x0000000e890e7221 */ /* 0x000fe20000010100 */
[----:B------:R-:W-:Y:S01]  /*6fc0*/  FFMA.FTZ R15, R180, R171, R15 ;  /* 0x000000abb40f7223 */ /* 0x000fe2000001000f */
[----:B------:R-:W-:Y:S06]  /*6fd0*/  @!P4 BRA `(.L_x_7882) ;  /* 0x000000000004c947 */ /* 0x000fec0003800000 */
[----:B0-----:R0:W-:Y:S02]  /*6fe0*/  REDG.E.ADD.F32.FTZ.RN.STRONG.GPU desc[UR36][R4.64+0x700], R163 ;  /* 0x000700a3040079a6 */ /* 0x0011e4000c12f324 */
.L_x_7882:
[----:B------:R-:W-:Y:S05]  /*6ff0*/  BSYNC.RECONVERGENT B0 ;  /* 0x0000000000007941 */ /* 0x000fea0003800200 */
.L_x_7881:
[----:B0-----:R0:W0:Y:S01]  /*7000*/  LDS R163, [R28+0xbb0] ;  /* 0x000bb0001ca37984 */ /* 0x0010220000000800 */
[----:B------:R-:W-:Y:S01]  /*7010*/  BSSY.RECONVERGENT B0, `(.L_x_7883) ;  /* 0x0000004000007945 */ /* 0x000fe20003800200 */
[----:B------:R-:W-:-:S03]  /*7020*/  FFMA.FTZ R15, R192, R14, R15 ;  /* 0x0000000ec00f7223 */ /* 0x000fc6000001000f */
[----:B------:R-:W-:Y:S05]  /*7030*/  @!P5 BRA `(.L_x_7884) ;  /* 0x000000000004d947 */ /* 0x000fea0003800000 */
[----:B0-----:R0:W-:Y:S02]  /*7040*/  REDG.E.ADD.F32.FTZ.RN.STRONG.GPU desc[UR36][R4.64+0x780], R163 ;  /* 0x000780a3040079a6 */ /* 0x0011e4000c12f324 */
.L_x_7884:
[----:B------:R-:W-:Y:S05]  /*7050*/  BSYNC.RECONVERGENT B0 ;  /* 0x0000000000007941 */ /* 0x000fea0003800200 */
.L_x_7883:
[----:B0-----:R-:W0:Y:S01]  /*7060*/  SHFL.DOWN PT, R4, R15, 0x1, 0x1f ;  /* 0x08201f000f047f89 */ /* 0x001e2200000e0000 */
[----:B------:R-:W-:Y:S01]  /*7070*/  ISETP.GT.AND P1, PT, R57, 0x1e, PT ;  /* 0x0000001e3900780c */ /* 0x000fe20003f24270 */
[----:B------:R-:W-:Y:S01]  /*7080*/  FMUL.FTZ R163, R154, R157 ;  /* 0x0000009d9aa37220 */ /* 0x000fe20000410000 */
[----:B------:R-:W-:Y:S01]  /*7090*/  ISETP.NE.AND P2, PT, R190, RZ, PT ;  /* 0x000000ffbe00720c */ /* 0x000fe20003f45270 */
[----:B------:R-:W5:Y:S01]  /*70a0*/  SHFL.DOWN PT, R5, R6, 0x1, 0x1f ;  /* 0x08201f0006057f89 */ /* 0x000f6200000e0000 */
[----:B------:R-:W-:Y:S01]  /*70b0*/  FADD.FTZ R135, R160, R135 ;  /* 0x00000087a0877221 */ /* 0x000fe20000010000 */
        /* <DEDUP_REMOVED lines=12> */
[----:B------:R-:W-:Y:S01]  /*7180*/  BSSY.RECONVERGENT B0, `(.L_x_7885) ;  /* 0x0000068000007945 */ /* 0x000fe20003800200 */
[----:B------:R-:W-:Y:S01]  /*7190*/  FMUL.FTZ R175, R175, R156 ;  /* 0x0000009cafaf7220 */ /* 0x000fe20000410000 */
[----:B------:R-:W-:Y:S01]  /*71a0*/  FMUL.FTZ R186, R186, R157 ;  /* 0x0000009dbaba7220 */ /* 0x000fe20000410000 */
[----:B------:R-:W-:Y:S01]  /*71b0*/  FADD.FTZ R103, R192, R103 ;  /* 0x00000067c0677221 */ /* 0x000fe20000010000 */
[----:B------:R-:W-:Y:S01]  /*71c0*/  FADD.FTZ R104, R180, R104 ;  /* 0x00000068b4687221 */ /* 0x000fe20000010000 */
[----:B------:R-:W-:Y:S01]  /*71d0*/  FFMA.FTZ R175, R78, R197, R175 ;  /* 0x000000c54eaf7223 */ /* 0x000fe200000100af */
[----:B0-----:R-:W-:Y:S01]  /*71e0*/  @!P1 FADD.FTZ R15, R15, R4 ;  /* 0x000000040f0f9221 */ /* 0x001fe20000010000 */
[----:B------:R-:W-:Y:S01]  /*71f0*/  FFMA.FTZ R186, R85, R183, R186 ;  /* 0x000000b755ba7223 */ /* 0x000fe200000100ba */
[----:B------:R-:W-:Y:S01]  /*7200*/  FADD.FTZ R105, R176, R105 ;  /* 0x00000069b0697221 */ /* 0x000fe20000010000 */
[----:B------:R-:W-:Y:S01]  /*7210*/  FADD.FTZ R106, R174, R106 ;  /* 0x0000006aae6a7221 */ /* 0x000fe20000010000 */
        /* <DEDUP_REMOVED lines=17> */
[----:B-----5:R-:W-:-:S03]  /*7330*/  @!P1 FADD.FTZ R6, R6, R5 ;  /* 0x0000000506069221 */ /* 0x020fc60000010000 */
[----:B------:R-:W0:Y:S01]  /*7340*/  SHFL.DOWN PT, R190, R15, 0x4, 0x1f ;  /* 0x08801f000fbe7f89 */ /* 0x000e2200000e0000 */
        /* <DEDUP_REMOVED lines=27> */
[----:B-----5:R-:W-:Y:S01]  /*7500*/  @!P1 FADD.FTZ R6, R6, R165 ;  /* 0x000000a506069221 */ /* 0x020fe20000010000 */
[----:B------:R-:W0:Y:S01]  /*7510*/  SHFL.DOWN PT, R160, R15, 0x8, 0x1f ;  /* 0x09001f000fa07f89 */ /* 0x000e2200000e0000 */
[----:B------:R-:W-:Y:S01]  /*7520*/  ISETP.GT.AND P1, PT, R57, 0x17, PT ;  /* 0x000000173900780c */ /* 0x000fe20003f24270 */
[----:B------:R-:W-:Y:S01]  /*7530*/  FMUL.FTZ R9, R14, R9 ;  /* 0x000000090e097220 */ /* 0x000fe20000410000 */
[----:B------:R-:W-:Y:S01]  /*7540*/  FFMA.FTZ R158, R87, R201, R158 ;  /* 0x000000c9579e7223 */ /* 0x000fe2000001009e */
[----:B------:R-:W5:Y:S01]  /*7550*/  SHFL.DOWN PT, R163, R6, 0x8, 0x1f ;  /* 0x09001f0006a37f89 */ /* 0x000f6200000e0000 */
        /* <DEDUP_REMOVED lines=14> */
[----:B-----5:R-:W-:-:S04]  /*7640*/  @!P1 FADD.FTZ R6, R6, R163 ;  /* 0x000000a306069221 */ /* 0x020fc80000010000 */
[----:B------:R-:W0:Y:S01]  /*7650*/  SHFL.DOWN PT, R12, R15, 0x10, 0x1f ;  /* 0x0a001f000f0c7f89 */ /* 0x000e2200000e0000 */
[----:B------:R-:W-:-:S03]  /*7660*/  ISETP.NE.AND P1, PT, R57, RZ, PT ;  /* 0x000000ff3900720c */ /* 0x000fc60003f25270 */
[----:B------:R-:W5:Y:S01]  /*7670*/  SHFL.DOWN PT, R155, R6, 0x10, 0x1f ;  /* 0x0a001f00069b7f89 */ /* 0x000f6200000e0000 */
[----:B0-----:R-:W-:Y:S01]  /*7680*/  FADD.FTZ R4, R15, R12 ;  /* 0x0000000c0f047221 */ /* 0x001fe20000010000 */
[----:B------:R-:W-:Y:S01]  /*7690*/  FMUL.FTZ R12, R171, R8 ;  /* 0x00000008ab0c7220 */ /* 0x000fe20000410000 */
[----:B------:R-:W-:Y:S01]  /*76a0*/  FMUL.FTZ R8, R154, R53 ;  /* 0x000000359a087220 */ /* 0x000fe20000410000 */
[----:B-----5:R-:W-:Y:S02]  /*76b0*/  FADD.FTZ R5, R6, R155 ;  /* 0x0000009b06057221 */ /* 0x020fe40000010000 */
[----:B------:R-:W-:Y:S01]  /*76c0*/  FFMA.FTZ R12, R89, R203, R12 ;  /* 0x000000cb590c7223 */ /* 0x000fe2000001000c */
[----:B------:R-:W-:-:S03]  /*76d0*/  FMUL.FTZ R8, R7, R8 ;  /* 0x0000000807087220 */ /* 0x000fc60000410000 */
[----:B------:R0:W-:Y:S01]  /*76e0*/  @!P1 STS.64 [UR10+0xc78], R4 ;  /* 0x000c7804ff009988 */ /* 0x0001e20008000a0a */
[----:B------:R-:W-:Y:S01]  /*76f0*/  FFMA.FTZ R53, R77, R53, R8 ;  /* 0x000000354d357223 */ /* 0x000fe20000010008 */
[----:B------:R-:W-:Y:S01]  /*7700*/  BAR.SYNC.DEFER_BLOCKING 0x0 ;  /* 0x0000000000007b1d */ /* 0x000fe20000010000 */
[----:B------:R-:W-:Y:S01]  /*7710*/  ISETP.GT.AND P1, PT, R57, 0xf, PT ;  /* 0x0000000f3900780c */ /* 0x000fe20003f24270 */
[----:B------:R-:W-:Y:S01]  /*7720*/  FADD.FTZ R125, R12, R125 ;  /* 0x0000007d0c7d7221 */ /* 0x000fe20000010000 */
[----:B------:R-:W-:Y:S02]  /*7730*/  FADD.FTZ R112, R53, R112 ;  /* 0x0000007035707221 */ /* 0x000fe40000010000 */
[----:B0-----:R-:W-:Y:S02]  /*7740*/  FSEL R4, R15, R4, P1 ;  /* 0x000000040f047208 */ /* 0x001fe40000800000 */
[----:B------:R-:W-:Y:S01]  /*7750*/  FSEL R5, R6, R5, P1 ;  /* 0x0000000506057208 */ /* 0x000fe20000800000 */
[----:B------:R-:W-:Y:S06]  /*7760*/  @P2 BRA `(.L_x_7886) ;  /* 0x0000000000242947 */ /* 0x000fec0003800000 */
[----:B------:R-:W-:Y:S02]  /*7770*/  UISETP.NE.AND UP0, UPT, UR22, UR47, UPT ;  /* 0x0000002f1600728c */ /* 0x000fe4000bf05270 */
[----:B------:R-:W-:-:S04]  /*7780*/  ULEA UR9, UR8, UR10, 0x2 ;  /* 0x0000000a08097291 */ /* 0x000fc8000f8e10ff */
[----:B------:R-:W-:-:S13]  /*7790*/  PLOP3.LUT P1, PT, PT, PT, UP0, 0x80, 0x8 ;  /* 0x000000000008781c */ /* 0x000fda0003f2f008 */
[----:B------:R-:W0:Y:S04]  /*77a0*/  @P1 LDS R2, [UR9+0x2328] ;  /* 0x00232809ff021984 */ /* 0x000e280008000800 */
[----:B------:R-:W5:Y:S01]  /*77b0*/  @P1 LDS R7, [UR9+0x1f28] ;  /* 0x001f2809ff071984 */ /* 0x000f620008000800 */
[----:B0-----:R-:W-:Y:S01]  /*77c0*/  @P1 FADD.FTZ R5, R5, R2 ;  /* 0x0000000205051221 */ /* 0x001fe20000010000 */
[----:B-----5:R-:W-:-:S04]  /*77d0*/  @P1 FADD.FTZ R4, R4, R7 ;  /* 0x0000000704041221 */ /* 0x020fc80000010000 */
[----:B------:R0:W-:Y:S04]  /*77e0*/  STS [UR9+0x2328], R5 ;  /* 0x00232805ff007988 */ /* 0x0001e80008000809 */
[----:B------:R0:W-:Y:S02]  /*77f0*/  STS [UR9+0x1f28], R4 ;  /* 0x001f2804ff007988 */ /* 0x0001e40008000809 */
.L_x_7886:
[----:B------:R-:W-:Y:S05]  /*7800*/  BSYNC.RECONVERGENT B0 ;  /* 0x0000000000007941 */ /* 0x000fea0003800200 */
.L_x_7885:
[----:B------:R-:W-:-:S04]  /*7810*/  UIADD3 UR8, UPT, UPT, UR8, 0x1, URZ ;  /* 0x0000000108087890 */ /* 0x000fc8000fffe0ff */
[----:B------:R-:W-:-:S09]  /*7820*/  UISETP.GE.AND UP0, UPT, UR8, UR48, UPT ;  /* 0x000000300800728c */ /* 0x000fd2000bf06270 */
[----:B------:R-:W-:Y:S05]  /*7830*/  BRA.U !UP0, `(.L_x_7887) ;  /* 0xffffffd508707547 */ /* 0x000fea000b83ffff */
.L_x_7849:
[----:B------:R-:W-:Y:S01]  /*7840*/  BAR.SYNC.DEFER_BLOCKING 0x0 ;  /* 0x0000000000007b1d */ /* 0x000fe20000010000 */
[----:B------:R-:W-:-:S05]  /*7850*/  F2FP.F16.F32.PACK_AB R134, R133, R134 ;  /* 0x000000868586723e */ /* 0x000fca00000000ff */
[----:B------:R-:W5:Y:S01]  /*7860*/  LDCU.64 UR10, c[0x0][0x4f8] ;  /* 0x00009f00ff0a77ac */ /* 0x000f620008000a00 */
[----:B------:R-:W-:Y:S02]  /*7870*/  F2FP.F16.F32.PACK_AB R135, R135, R136 ;  /* 0x000000888787723e */ /* 0x000fe400000000ff */
[----:B------:R-:W-:Y:S01]  /*7880*/  F2FP.F16.F32.PACK_AB R103, R103, R104 ;  /* 0x000000686767723e */ /* 0x000fe200000000ff */
[----:B------:R-:W1:Y:S01]  /*7890*/  LDCU.64 UR32, c[0x0][0x500] ;  /* 0x0000a000ff2077ac */ /* 0x000e620008000a00 */
[----:B------:R-:W-:Y:S02]  /*78a0*/  F2FP.F16.F32.PACK_AB R102, R105, R106 ;  /* 0x0000006a6966723e */ /* 0x000fe400000000ff */
[----:B------:R-:W-:Y:S01]  /*78b0*/  F2FP.F16.F32.PACK_AB R101, R107, R108 ;  /* 0x0000006c6b65723e */ /* 0x000fe200000000ff */
[----:B------:R-:W2:Y:S01]  /*78c0*/  LDCU.64 UR34, c[0x0][0x550] ;  /* 0x0000aa00ff2277ac */ /* 0x000ea20008000a00 */
[----:B0-----:R-:W3:Y:S04]  /*78d0*/  LDG.E.128 R4, desc[UR36][R24.64] ;  /* 0x0000002418047981 */ /* 0x001ee8000c1e1d00 */
[----:B------:R-:W4:Y:S01]  /*78e0*/  LDG.E.128 R8, desc[UR36][R24.64+0x200] ;  /* 0x0002002418087981 */ /* 0x000f22000c1e1d00 */
[----:B------:R-:W-:Y:S01]  /*78f0*/  F2FP.F16.F32.PACK_AB R133, R131, R132 ;  /* 0x000000848385723e */ /* 0x000fe200000000ff */
[----:B------:R-:W-:Y:S01]  /*7900*/  UMOV UR7, URZ ;  /* 0x000000ff00077c82 */ /* 0x000fe20008000000 */
[----:B------:R-:W-:Y:S01]  /*7910*/  F2FP.F16.F32.PACK_AB R132, R129, R130 ;  /* 0x000000828184723e */ /* 0x000fe200000000ff */
[----:B-----5:R-:W-:Y:S01]  /*7920*/  UIMAD.WIDE.U32 UR8, UR39, UR10, UR6 ;  /* 0x0000000a270872a5 */ /* 0x020fe2000f8e0006 */
[----:B------:R-:W-:Y:S01]  /*7930*/  F2FP.F16.F32.PACK_AB R100, R109, R110 ;  /* 0x0000006e6d64723e */ /* 0x000fe200000000ff */
[----:B------:R-:W-:-:S02]  /*7940*/  UIADD3 UR24, UP1, UPT, UR24, -0x400, URZ ;  /* 0xfffffc0018187890 */ /* 0x000fc4000ff3e0ff */
[----:B------:R-:W-:Y:S02]  /*7950*/  UIMAD UR9, UR39, UR11, UR9 ;  /* 0x0000000b270972a4 */ /* 0x000fe4000f8e0209 */
[----:B------:R-:W-:Y:S02]  /*7960*/  UIADD3 UR27, UP2, UPT, UR27, -0x400, URZ ;  /* 0xfffffc001b1b7890 */ /* 0x000fe4000ff5e0ff */
[----:B-1----:R-:W-:Y:S02]  /*7970*/  UIMAD.WIDE.U32 UR8, UR38, UR32, UR8 ;  /* 0x00000020260872a5 */ /* 0x002fe4000f8e0008 */
[----:B------:R-:W-:Y:S02]  /*7980*/  UIADD3.X UR26, UPT, UPT, UR26, -0x1, URZ, UP1, !UPT ;  /* 0xffffffff1a1a7890 */ /* 0x000fe40008ffe4ff */
[----:B------:R-:W-:Y:S02]  /*7990*/  UIMAD UR10, UR38, UR33, UR9 ;  /* 0x00000021260a72a4 */ /* 0x000fe4000f8e0209 */
[----:B--2---:R-:W-:Y:S01]  /*79a0*/  ULEA UR9, UP0, UR8, UR34, 0x1 ;  /* 0x0000002208097291 */ /* 0x004fe2000f8008ff */
[----:B------:R-:W0:Y:S03]  /*79b0*/  LDCU.64 UR32, c[0x0][0x560] ;  /* 0x0000ac00ff2077ac */ /* 0x000e260008000a00 */
[----:B------:R-:W-:-:S02]  /*79c0*/  ULEA.HI.X UR8, UR8, UR35, UR10, 0x1, UP0 ;  /* 0x0000002308087291 */ /* 0x000fc400080f0c0a */
[----:B------:R-:W-:-:S03]  /*79d0*/  UIADD3.X UR28, UPT, UPT, UR28, -0x1, URZ, UP2, !UPT ;  /* 0xffffffff1c1c7890 */ /* 0x000fc600097fe4ff */
[----:B------:R-:W1:Y:S01]  /*79e0*/  LDCU.64 UR10, c[0x0][0x520] ;  /* 0x0000a400ff0a77ac */ /* 0x000e620008000a00 */
[----:B---3--:R-:W-:Y:S04]  /*79f0*/  STS.128 [R26], R4 ;  /* 0x000000041a007388 */ /* 0x008fe80000000c00 */
[----:B----4-:R-:W-:Y:S01]  /*7a00*/  STS.128 [R26+0x200], R8 ;  /* 0x000200081a007388 */ /* 0x010fe20000000c00 */
[----:B------:R-:W-:-:S03]  /*7a10*/  NOP ;  /* 0x0000000000007918 */ /* 0x000fc60000000000 */
[----:B------:R-:W2:Y:S02]  /*7a20*/  LDS.128 R12, [R3] ;  /* 0x00000000030c7984 */ /* 0x000ea40000000c00 */
[--C-:B--2---:R-:W-:Y:S02]  /*7a30*/  HADD2.F32 R21, -RZ, R12.reuse.H0_H0 ;  /* 0x2000000cff157230 */ /* 0x104fe40000004100 */
[----:B------:R-:W-:Y:S02]  /*7a40*/  HADD2.F32 R23, -RZ, R12.H1_H1 ;  /* 0x3000000cff177230 */ /* 0x000fe40000004100 */
[----:B------:R-:W-:Y:S02]  /*7a50*/  HADD2.F32 R5, -RZ, R14.H0_H0 ;  /* 0x2000000eff057230 */ /* 0x000fe40000004100 */
[--C-:B------:R-:W-:Y:S01]  /*7a60*/  FADD.FTZ R0, R21, R50.reuse ;  /* 0x0000003215007221 */ /* 0x100fe20000010000 */
[--C-:B------:R-:W-:Y:S02]  /*7a70*/  HADD2.F32 R21, -RZ, R13.reuse.H0_H0 ;  /* 0x2000000dff157230 */ /* 0x100fe40000004100 */
[----:B------:R-:W-:Y:S01]  /*7a80*/  FADD.FTZ R23, R23, R50 ;  /* 0x0000003217177221 */ /* 0x000fe20000010000 */
[----:B------:R-:W-:-:S02]  /*7a90*/  HADD2.F32 R13, -RZ, R13.H1_H1 ;  /* 0x3000000dff0d7230 */ /* 0x000fc40000004100 */
[--C-:B------:R-:W-:Y:S01]  /*7aa0*/  FADD.FTZ R10, R5, R50.reuse ;  /* 0x00000032050a7221 */ /* 0x100fe20000010000 */
[----:B------:R-:W-:Y:S01]  /*7ab0*/  FSETP.GTU.FTZ.AND P1, PT, R0, 20, PT ;  /* 0x41a000000000780b */ /* 0x000fe20003f3c000 */
[----:B------:R-:W2:Y:S01]  /*7ac0*/  LDS.128 R4, [R3+0x10] ;  /* 0x0000100003047984 */ /* 0x000ea20000000c00 */
[----:B------:R-:W-:Y:S01]  /*7ad0*/  BAR.SYNC.DEFER_BLOCKING 0x0 ;  /* 0x0000000000007b1d */ /* 0x000fe20000010000 */
[----:B------:R-:W-:Y:S01]  /*7ae0*/  FSETP.GTU.FTZ.AND P2, PT, R23, 20, PT ;  /* 0x41a000001700780b */ /* 0x000fe20003f5c000 */
[--C-:B------:R-:W-:Y:S01]  /*7af0*/  FADD.FTZ R21, R21, R50.reuse ;  /* 0x0000003215157221 */ /* 0x100fe20000010000 */
[----:B------:R-:W-:Y:S01]  /*7b00*/  FADD.FTZ R13, R13, R50 ;  /* 0x000000320d0d7221 */ /* 0x000fe20000010000 */
[----:B------:R-:W-:Y:S01]  /*7b10*/  HADD2.F32 R9, -RZ, R14.H1_H1 ;  /* 0x3000000eff097230 */ /* 0x000fe20000004100 */
[----:B------:R-:W-:Y:S01]  /*7b20*/  FSETP.GTU.FTZ.AND P5, PT, R10, 20, PT ;  /* 0x41a000000a00780b */ /* 0x000fe20003fbc000 */
[----:B------:R-:W-:Y:S01]  /*7b30*/  HADD2.F32 R11, -RZ, R15.H0_H0 ;  /* 0x2000000fff0b7230 */ /* 0x000fe20000004100 */
[----:B------:R-:W-:-:S04]  /*7b40*/  FSETP.GTU.FTZ.AND P3, PT, R21, 20, PT ;  /* 0x41a000001500780b */ /* 0x000fc80003f7c000 */
[----:B------:R-:W-:Y:S01]  /*7b50*/  @!P1 FMUL.FTZ R0, R0, -1.4426950216293334961 ;  /* 0xbfb8aa3b00009820 */ /* 0x000fe20000410000 */
[----:B------:R-:W-:Y:S01]  /*7b60*/  FSETP.GTU.FTZ.AND P4, PT, R13, 20, PT ;  /* 0x41a000000d00780b */ /* 0x000fe20003f9c000 */
[----:B------:R-:W-:Y:S01]  /*7b70*/  FADD.FTZ R12, R9, R50 ;  /* 0x00000032090c7221 */ /* 0x000fe20000010000 */
[----:B------:R-:W-:-:S03]  /*7b80*/  HADD2.F32 R15, -RZ, R15.H1_H1 ;  /* 0x3000000fff0f7230 */ /* 0x000fc60000004100 */
[----:B------:R-:W3:Y:S01]  /*7b90*/  @!P1 MUFU.EX2 R0, R0 ;  /* 0x0000000000009308 */ /* 0x000ee20000000800 */
[----:B------:R-:W-:Y:S01]  /*7ba0*/  @!P2 FMUL.FTZ R2, R23, -1.4426950216293334961 ;  /* 0xbfb8aa3b1702a820 */ /* 0x000fe20000410000 */
[----:B------:R-:W-:Y:S01]  /*7bb0*/  FSETP.GTU.FTZ.AND P6, PT, R12, 20, PT ;  /* 0x41a000000c00780b */ /* 0x000fe20003fdc000 */
[--C-:B------:R-:W-:Y:S01]  /*7bc0*/  FADD.FTZ R15, R15, R50.reuse ;  /* 0x000000320f0f7221 */ /* 0x100fe20000010000 */
[----:B------:R-:W-:Y:S01]  /*7bd0*/  @!P5 FMUL.FTZ R10, R10, -1.4426950216293334961 ;  /* 0xbfb8aa3b0a0ad820 */ /* 0x000fe20000410000 */
[----:B------:R-:W-:Y:S02]  /*7be0*/  @!P3 FMUL.FTZ R8, R21, -1.4426950216293334961 ;  /* 0xbfb8aa3b1508b820 */ /* 0x000fe40000410000 */
[----:B------:R-:W4:Y:S01]  /*7bf0*/  @!P2 MUFU.EX2 R2, R2 ;  /* 0x000000020002a308 */ /* 0x000f220000000800 */
[----:B------:R-:W-:Y:S01]  /*7c00*/  @!P4 FMUL.FTZ R9, R13, -1.4426950216293334961 ;  /* 0xbfb8aa3b0d09c820 */ /* 0x000fe20000410000 */
[----:B------:R-:W-:Y:S01]  /*7c10*/  FADD.FTZ R13, R11, R50 ;  /* 0x000000320b0d7221 */ /* 0x000fe20000010000 */
[----:B------:R-:W-:Y:S01]  /*7c20*/  STS.128 [R3], R132 ;  /* 0x0000008403007388 */ /* 0x000fe20000000c00 */
[----:B------:R-:W5:Y:S01]  /*7c30*/  @!P5 MUFU.EX2 R10, R10 ;  /* 0x0000000a000ad308 */ /* 0x000f620000000800 */
[----:B---3--:R-:W-:-:S02]  /*7c40*/  @!P1 FADD.FTZ R0, R0, 1 ;  /* 0x3f80000000009421 */ /* 0x008fc40000010000 */
[----:B------:R-:W-:Y:S01]  /*7c50*/  FSETP.GTU.FTZ.AND P0, PT, R13, 20, PT ;  /* 0x41a000000d00780b */ /* 0x000fe20003f1c000 */
[----:B------:R-:W-:Y:S01]  /*7c60*/  @!P6 FMUL.FTZ R11, R12, -1.4426950216293334961 ;  /* 0xbfb8aa3b0c0be820 */ /* 0x000fe20000410000 */
[----:B------:R-:W3:Y:S01]  /*7c70*/  @!P4 MUFU.EX2 R9, R9 ;  /* 0x000000090009c308 */ /* 0x000ee20000000800 */
[----:B------:R-:W-:Y:S03]  /*7c80*/  STS.128 [R3+0x10], R100 ;  /* 0x0000106403007388 */ /* 0x000fe60000000c00 */
[----:B------:R-:W0:Y:S01]  /*7c90*/  @!P1 MUFU.RCP R21, R0 ;  /* 0x0000000000159308 */ /* 0x000e220000001000 */
[----:B----4-:R-:W-:Y:S01]  /*7ca0*/  @!P2 FADD.FTZ R2, R2, 1 ;  /* 0x3f8000000202a421 */ /* 0x010fe20000010000 */
[----:B-----5:R-:W-:-:S05]  /*7cb0*/  @!P5 FADD.FTZ R10, R10, 1 ;  /* 0x3f8000000a0ad421 */ /* 0x020fca0000010000 */
[----:B------:R-:W-:Y:S01]  /*7cc0*/  @!P0 FMUL.FTZ R12, R13, -1.4426950216293334961 ;  /* 0xbfb8aa3b0d0c8820 */ /* 0x000fe20000410000 */
[----:B------:R-:W4:Y:S01]  /*7cd0*/  @!P2 MUFU.RCP R2, R2 ;  /* 0x000000020002a308 */ /* 0x000f220000001000 */
[----:B--2---:R-:W-:Y:S02]  /*7ce0*/  HADD2.F32 R13, -RZ, R4.H0_H0 ;  /* 0x20000004ff0d7230 */ /* 0x004fe40000004100 */
[----:B---3--:R-:W-:-:S03]  /*7cf0*/  @!P4 FADD.FTZ R9, R9, 1 ;  /* 0x3f8000000909c421 */ /* 0x008fc60000010000 */
[----:B------:R-:W-:Y:S02]  /*7d00*/  FADD.FTZ R13, R13, R50 ;  /* 0x000000320d0d7221 */ /* 0x000fe40000010000 */
[----:B------:R-:W2:Y:S01]  /*7d10*/  @!P6 MUFU.EX2 R11, R11 ;  /* 0x0000000b000be308 */ /* 0x000ea20000000800 */
[----:B0-----:R-:W-:Y:S01]  /*7d20*/  @!P1 FMUL.FTZ R112, R112, R21 ;  /* 0x0000001570709220 */ /* 0x001fe20000410000 */
[----:B------:R-:W-:Y:S02]  /*7d30*/  FSETP.GTU.FTZ.AND P1, PT, R15, 20, PT ;  /* 0x41a000000f00780b */ /* 0x000fe40003f3c000 */
[----:B------:R-:W0:Y:S04]  /*7d40*/  @!P3 MUFU.EX2 R8, R8 ;  /* 0x000000080008b308 */ /* 0x000e280000000800 */
[----:B------:R-:W3:Y:S01]  /*7d50*/  @!P0 MUFU.EX2 R12, R12 ;  /* 0x0000000c000c8308 */ /* 0x000ee20000000800 */
[----:B----4-:R-:W-:Y:S01]  /*7d60*/  @!P2 FMUL.FTZ R111, R111, R2 ;  /* 0x000000026f6fa220 */ /* 0x010fe20000410000 */
[----:B------:R-:W-:-:S02]  /*7d70*/  FSETP.GTU.FTZ.AND P2, PT, R13, 20, PT ;  /* 0x41a000000d00780b */ /* 0x000fc40003f5c000 */
[----:B------:R-:W4:Y:S01]  /*7d80*/  @!P4 MUFU.RCP R9, R9 ;  /* 0x000000090009c308 */ /* 0x000f220000001000 */
[----:B--2---:R-:W-:Y:S02]  /*7d90*/  @!P6 FADD.FTZ R11, R11, 1 ;  /* 0x3f8000000b0be421 */ /* 0x004fe40000010000 */
[----:B------:R-:W-:Y:S01]  /*7da0*/  @!P1 FMUL.FTZ R0, R15, -1.4426950216293334961 ;  /* 0xbfb8aa3b0f009820 */ /* 0x000fe20000410000 */
[----:B------:R-:W-:Y:S02]  /*7db0*/  HADD2.F32 R15, -RZ, R6.H1_H1 ;  /* 0x30000006ff0f7230 */ /* 0x000fe40000004100 */
[----:B0-----:R-:W-:Y:S02]  /*7dc0*/  @!P3 FADD.FTZ R8, R8, 1 ;  /* 0x3f8000000808b421 */ /* 0x001fe40000010000 */
[----:B------:R-:W0:Y:S01]  /*7dd0*/  @!P6 MUFU.RCP R11, R11 ;  /* 0x0000000b000be308 */ /* 0x000e220000001000 */
[----:B---3--:R-:W-:Y:S01]  /*7de0*/  @!P0 FADD.FTZ R12, R12, 1 ;  /* 0x3f8000000c0c8421 */ /* 0x008fe20000010000 */
[----:B------:R-:W-:-:S06]  /*7df0*/  FADD.FTZ R15, R15, R50 ;  /* 0x000000320f0f7221 */ /* 0x000fcc0000010000 */
[----:B------:R-:W2:Y:S01]  /*7e00*/  @!P1 MUFU.EX2 R0, R0 ;  /* 0x0000000000009308 */ /* 0x000ea20000000800 */
[----:B----4-:R-:W-:Y:S01]  /*7e10*/  @!P4 FMUL.FTZ R114, R114, R9 ;  /* 0x000000097272c220 */ /* 0x010fe20000410000 */
[----:B------:R-:W-:Y:S02]  /*7e20*/  HADD2.F32 R9, -RZ, R4.H1_H1 ;  /* 0x30000004ff097230 */ /* 0x000fe40000004100 */
[----:B------:R3:W4:Y:S01]  /*7e30*/  @!P3 MUFU.RCP R14, R8 ;  /* 0x00000008000eb308 */ /* 0x0007220000001000 */
[----:B0-----:R-:W-:Y:S01]  /*7e40*/  @!P6 FMUL.FTZ R116, R116, R11 ;  /* 0x0000000b7474e220 */ /* 0x001fe20000410000 */
[----:B------:R-:W-:-:S06]  /*7e50*/  HADD2.F32 R11, -RZ, R5.H0_H0 ;  /* 0x20000005ff0b7230 */ /* 0x000fcc0000004100 */
[----:B------:R-:W0:Y:S01]  /*7e60*/  @!P5 MUFU.RCP R10, R10 ;  /* 0x0000000a000ad308 */ /* 0x000e220000001000 */
[----:B---3--:R-:W-:Y:S01]  /*7e70*/  @!P2 FMUL.FTZ R8, R13, -1.4426950216293334961 ;  /* 0xbfb8aa3b0d08a820 */ /* 0x008fe20000410000 */
[----:B--2---:R-:W-:Y:S01]  /*7e80*/  @!P1 FADD.FTZ R2, R0, 1 ;  /* 0x3f80000000029421 */ /* 0x004fe20000010000 */
[----:B------:R-:W-:Y:S02]  /*7e90*/  HADD2.F32 R5, -RZ, R5.H1_H1 ;  /* 0x30000005ff057230 */ /* 0x000fe40000004100 */
[--C-:B------:R-:W-:Y:S01]  /*7ea0*/  FADD.FTZ R0, R9, R50.reuse ;  /* 0x0000003209007221 */ /* 0x100fe20000010000 */
[----:B------:R-:W-:Y:S02]  /*7eb0*/  HADD2.F32 R13, -RZ, R6.H0_H0 ;  /* 0x20000006ff0d7230 */ /* 0x000fe40000004100 */
[--C-:B------:R-:W-:Y:S01]  /*7ec0*/  FADD.FTZ R11, R11, R50.reuse ;  /* 0x000000320b0b7221 */ /* 0x100fe20000010000 */
[--C-:B------:R-:W-:Y:S01]  /*7ed0*/  HADD2.F32 R9, -RZ, R7.reuse.H0_H0 ;  /* 0x20000007ff097230 */ /* 0x100fe20000004100 */
[----:B------:R-:W2:Y:S01]  /*7ee0*/  @!P2 MUFU.EX2 R8, R8 ;  /* 0x000000080008a308 */ /* 0x000ea20000000800 */
[--C-:B------:R-:W-:Y:S01]  /*7ef0*/  FADD.FTZ R5, R5, R50.reuse ;  /* 0x0000003205057221 */ /* 0x100fe20000010000 */
[----:B----4-:R-:W-:Y:S01]  /*7f00*/  @!P3 FMUL.FTZ R113, R113, R14 ;  /* 0x0000000e7171b220 */ /* 0x010fe20000410000 */
[----:B------:R-:W-:Y:S01]  /*7f10*/  FSETP.GTU.FTZ.AND P3, PT, R0, 20, PT ;  /* 0x41a000000000780b */ /* 0x000fe20003f7c000 */
[----:B------:R-:W3:Y:S01]  /*7f20*/  @!P0 MUFU.RCP R12, R12 ;  /* 0x0000000c000c8308 */ /* 0x000ee20000001000 */
[--C-:B------:R-:W-:Y:S01]  /*7f30*/  FADD.FTZ R13, R13, R50.reuse ;  /* 0x000000320d0d7221 */ /* 0x100fe20000010000 */
[----:B------:R-:W-:Y:S01]  /*7f40*/  FADD.FTZ R9, R9, R50 ;  /* 0x0000003209097221 */ /* 0x000fe20000010000 */
[----:B------:R-:W-:Y:S01]  /*7f50*/  FSETP.GTU.FTZ.AND P4, PT, R5, 20, PT ;  /* 0x41a000000500780b */ /* 0x000fe20003f9c000 */
[----:B------:R-:W-:-:S02]  /*7f60*/  HADD2.F32 R7, -RZ, R7.H1_H1 ;  /* 0x30000007ff077230 */ /* 0x000fc40000004100 */
[----:B0-----:R-:W-:Y:S01]  /*7f70*/  @!P5 FMUL.FTZ R115, R115, R10 ;  /* 0x0000000a7373d220 */ /* 0x001fe20000410000 */
[----:B------:R-:W-:Y:S01]  /*7f80*/  FSETP.GTU.FTZ.AND P5, PT, R11, 20, PT ;  /* 0x41a000000b00780b */ /* 0x000fe20003fbc000 */
[----:B------:R0:W4:Y:S01]  /*7f90*/  @!P1 MUFU.RCP R21, R2 ;  /* 0x0000000200159308 */ /* 0x0001220000001000 */
[----:B------:R-:W-:Y:S01]  /*7fa0*/  FSETP.GTU.FTZ.AND P6, PT, R13, 20, PT ;  /* 0x41a000000d00780b */ /* 0x000fe20003fdc000 */
[----:B--2---:R-:W-:Y:S01]  /*7fb0*/  @!P2 FADD.FTZ R8, R8, 1 ;  /* 0x3f8000000808a421 */ /* 0x004fe20000010000 */
[----:B------:R-:W-:Y:S01]  /*7fc0*/  FADD.FTZ R10, R7, R50 ;  /* 0x00000032070a7221 */ /* 0x000fe20000010000 */
[----:B------:R-:W-:-:S04]  /*7fd0*/  @!P3 FMUL.FTZ R0, R0, -1.4426950216293334961 ;  /* 0xbfb8aa3b0000b820 */ /* 0x000fc80000410000 */
[----:B------:R-:W2:Y:S01]  /*7fe0*/  @!P2 MUFU.RCP R8, R8 ;  /* 0x000000080008a308 */ /* 0x000ea20000001000 */
[----:B------:R-:W-:Y:S01]  /*7ff0*/  @!P4 FMUL.FTZ R4, R5, -1.4426950216293334961 ;  /* 0xbfb8aa3b0504c820 */ /* 0x000fe20000410000 */
[----:B---3--:R-:W-:Y:S01]  /*8000*/  @!P0 FMUL.FTZ R117, R117, R12 ;  /* 0x0000000c75758220 */ /* 0x008fe20000410000 */
[----:B------:R-:W-:Y:S01]  /*8010*/  FSETP.GTU.FTZ.AND P0, PT, R15, 20, PT ;  /* 0x41a000000f00780b */ /* 0x000fe20003f1c000 */
[----:B0-----:R-:W-:Y:S02]  /*8020*/  @!P5 FMUL.FTZ R2, R11, -1.4426950216293334961 ;  /* 0xbfb8aa3b0b02d820 */ /* 0x001fe40000410000 */
[----:B------:R-:W-:Y:S02]  /*8030*/  @!P6 FMUL.FTZ R5, R13, -1.4426950216293334961 ;  /* 0xbfb8aa3b0d05e820 */ /* 0x000fe40000410000 */
[----:B------:R-:W0:Y:S01]  /*8040*/  @!P3 MUFU.EX2 R0, R0 ;  /* 0x000000000000b308 */ /* 0x000e220000000800 */
[----:B----4-:R-:W-:Y:S01]  /*8050*/  @!P1 FMUL.FTZ R118, R118, R21 ;  /* 0x0000001576769220 */ /* 0x010fe20000410000 */
[----:B------:R-:W-:-:S02]  /*8060*/  FSETP.GTU.FTZ.AND P1, PT, R9, 20, PT ;  /* 0x41a000000900780b */ /* 0x000fc40003f3c000 */
[----:B------:R-:W3:Y:S04]  /*8070*/  @!P5 MUFU.EX2 R2, R2 ;  /* 0x000000020002d308 */ /* 0x000ee80000000800 */
[----:B------:R-:W-:Y:S01]  /*8080*/  @!P0 FMUL.FTZ R6, R15, -1.4426950216293334961 ;  /* 0xbfb8aa3b0f068820 */ /* 0x000fe20000410000 */
[----:B------:R-:W-:Y:S01]  /*8090*/  @!P4 MUFU.EX2 R4, R4 ;  /* 0x000000040004c308 */ /* 0x000fe20000000800 */
[----:B--2---:R-:W-:Y:S01]  /*80a0*/  @!P2 FMUL.FTZ R119, R119, R8 ;  /* 0x000000087777a220 */ /* 0x004fe20000410000 */
[----:B------:R-:W-:Y:S02]  /*80b0*/  FSETP.GTU.FTZ.AND P2, PT, R10, 20, PT ;  /* 0x41a000000a00780b */ /* 0x000fe40003f5c000 */
[----:B------:R-:W2:Y:S01]  /*80c0*/  @!P6 MUFU.EX2 R5, R5 ;  /* 0x000000050005e308 */ /* 0x000ea20000000800 */
[----:B0-----:R-:W-:Y:S01]  /*80d0*/  @!P3 FADD.FTZ R0, R0, 1 ;  /* 0x3f8000000000b421 */ /* 0x001fe20000010000 */
[----:B------:R-:W-:-:S02]  /*80e0*/  @!P1 FMUL.FTZ R7, R9, -1.4426950216293334961 ;  /* 0xbfb8aa3b09079820 */ /* 0x000fc40000410000 */
[----:B------:R-:W0:Y:S01]  /*80f0*/  @!P0 MUFU.EX2 R8, R6 ;  /* 0x0000000600088308 */ /* 0x000e220000000800 */
[----:B---3--:R-:W-:-:S03]  /*8100*/  @!P5 FADD.FTZ R2, R2, 1 ;  /* 0x3f8000000202d421 */ /* 0x008fc60000010000 */
[----:B------:R-:W3:Y:S03]  /*8110*/  @!P1 MUFU.EX2 R9, R7 ;  /* 0x0000000700099308 */ /* 0x000ee60000000800 */
[----:B------:R-:W-:Y:S01]  /*8120*/  @!P2 FMUL.FTZ R10, R10, -1.4426950216293334961 ;  /* 0xbfb8aa3b0a0aa820 */ /* 0x000fe20000410000 */
[----:B------:R4:W5:Y:S01]  /*8130*/  @!P3 MUFU.RCP R15, R0 ;  /* 0x00000000000fb308 */ /* 0x0009620000001000 */
[----:B--2---:R-:W-:-:S07]  /*8140*/  @!P6 FADD.FTZ R12, R5, 1 ;  /* 0x3f800000050ce421 */ /* 0x004fce0000010000 */
[----:B------:R0:W2:Y:S01]  /*8150*/  @!P5 MUFU.RCP R20, R2 ;  /* 0x000000020014d308 */ /* 0x0000a20000001000 */
[----:B----4-:R-:W-:Y:S01]  /*8160*/  @!P4 FADD.FTZ R0, R4, 1 ;  /* 0x3f8000000400c421 */ /* 0x010fe20000010000 */
[----:B------:R-:W-:-:S06]  /*8170*/  NOP ;  /* 0x0000000000007918 */ /* 0x000fcc0000000000 */
[----:B------:R4:W1:Y:S01]  /*8180*/  @!P2 MUFU.EX2 R13, R10 ;  /* 0x0000000a000da308 */ /* 0x0008620000000800 */
[----:B0-----:R-:W-:Y:S01]  /*8190*/  @!P0 FADD.FTZ R2, R8, 1 ;  /* 0x3f80000008028421 */ /* 0x001fe20000010000 */
[----:B---3--:R-:W-:Y:S01]  /*81a0*/  @!P1 FADD.FTZ R14, R9, 1 ;  /* 0x3f800000090e9421 */ /* 0x008fe20000010000 */
[----:B------:R-:W0:Y:S01]  /*81b0*/  LDS.128 R4, [R26] ;  /* 0x000000001a047984 */ /* 0x000e220000000c00 */
[----:B------:R1:W3:Y:S01]  /*81c0*/  @!P4 MUFU.RCP R21, R0 ;  /* 0x000000000015c308 */ /* 0x0002e20000001000 */
[----:B-----5:R-:W-:Y:S02]  /*81d0*/  @!P3 FMUL.FTZ R120, R120, R15 ;  /* 0x0000000f7878b220 */ /* 0x020fe40000410000 */
[----:B----4-:R-:W4:Y:S01]  /*81e0*/  LDS.128 R8, [R26+0x200] ;  /* 0x000200001a087984 */ /* 0x010f220000000c00 */
[----:B--2---:R-:W-:Y:S01]  /*81f0*/  @!P5 FMUL.FTZ R121, R121, R20 ;  /* 0x000000147979d220 */ /* 0x004fe20000410000 */
[----:B------:R-:W-:-:S03]  /*8200*/  F2FP.F16.F32.PACK_AB R20, R111, R112 ;  /* 0x000000706f14723e */ /* 0x000fc600000000ff */
[----:B------:R2:W5:Y:S01]  /*8210*/  @!P6 MUFU.RCP R22, R12 ;  /* 0x0000000c0016e308 */ /* 0x0005620000001000 */
[----:B------:R-:W-:Y:S01]  /*8220*/  F2FP.F16.F32.PACK_AB R56, R120, R119 ;  /* 0x000000777838723e */ /* 0x000fe200000000ff */
[----:B-1----:R-:W-:Y:S01]  /*8230*/  @!P2 FADD.FTZ R0, R13, 1 ;  /* 0x3f8000000d00a421 */ /* 0x002fe20000010000 */
[----:B------:R-:W-:-:S05]  /*8240*/  MOV R13, UR8 ;  /* 0x00000008000d7c02 */ /* 0x000fca0008000f00 */
[----:B------:R1:W0:Y:S01]  /*8250*/  @!P0 MUFU.RCP R23, R2 ;  /* 0x0000000200178308 */ /* 0x0002220000001000 */
[----:B--2---:R-:W-:Y:S01]  /*8260*/  MOV R12, UR9 ;  /* 0x00000009000c7c02 */ /* 0x004fe20008000f00 */
[----:B---3--:R-:W-:Y:S01]  /*8270*/  @!P4 FMUL.FTZ R122, R122, R21 ;  /* 0x000000157a7ac220 */ /* 0x008fe20000410000 */
[----:B------:R-:W2:Y:S01]  /*8280*/  LDCU.64 UR8, c[0x0][0x518] ;  /* 0x0000a300ff0877ac */ /* 0x000ea20008000a00 */
[----:B------:R-:W-:Y:S02]  /*8290*/  F2FP.F16.F32.PACK_AB R21, R114, R113 ;  /* 0x000000717215723e */ /* 0x000fe400000000ff */
[----:B------:R-:W-:Y:S01]  /*82a0*/  IMAD.WIDE.U32 R12, R45, 0x10, R12 ;  /* 0x000000102d0c7825 */ /* 0x000fe200078e000c */
[----:B------:R-:W-:Y:S01]  /*82b0*/  F2FP.F16.F32.PACK_AB R57, R122, R121 ;  /* 0x000000797a39723e */ /* 0x000fe200000000ff */
[----:B------:R-:W3:Y:S02]  /*82c0*/  @!P1 MUFU.RCP R14, R14 ;  /* 0x0000000e000e9308 */ /* 0x000ee40000001000 */
[----:B-1----:R-:W-:Y:S01]  /*82d0*/  FADD.FTZ R2, R112, R49 ;  /* 0x0000003170027221 */ /* 0x002fe20000010000 */
[----:B-----5:R-:W-:Y:S01]  /*82e0*/  @!P6 FMUL.FTZ R123, R123, R22 ;  /* 0x000000167b7be220 */ /* 0x020fe20000410000 */
[----:B------:R-:W-:-:S02]  /*82f0*/  F2FP.F16.F32.PACK_AB R22, R116, R115 ;  /* 0x000000737416723e */ /* 0x000fc400000000ff */
[----:B------:R-:W-:Y:S02]  /*8300*/  FADD.FTZ R2, R2, R111 ;  /* 0x0000006f02027221 */ /* 0x000fe40000010000 */
[----:B------:R-:W1:Y:S02]  /*8310*/  @!P2 MUFU.RCP R25, R0 ;  /* 0x000000000019a308 */ /* 0x000e640000001000 */
[----:B------:R-:W-:Y:S01]  /*8320*/  FADD.FTZ R15, R2, R113 ;  /* 0x00000071020f7221 */ /* 0x000fe20000010000 */
[----:B0-----:R-:W-:Y:S01]  /*8330*/  @!P0 FMUL.FTZ R124, R124, R23 ;  /* 0x000000177c7c8220 */ /* 0x001fe20000410000 */
[----:B------:R-:W-:Y:S01]  /*8340*/  F2FP.F16.F32.PACK_AB R23, R118, R117 ;  /* 0x000000757617723e */ /* 0x000fe200000000ff */
[----:B--2---:R-:W-:Y:S01]  /*8350*/  UIMAD.WIDE.U32 UR6, UR39, UR8, UR6 ;  /* 0x00000008270672a5 */ /* 0x004fe2000f8e0006 */
[----:B------:R-:W-:Y:S01]  /*8360*/  FADD.FTZ R114, R15, R114 ;  /* 0x000000720f727221 */ /* 0x000fe20000010000 */
[----:B------:R-:W-:Y:S01]  /*8370*/  STG.E.128 desc[UR36][R12.64], R4 ;  /* 0x000000040c007986 */ /* 0x000fe2000c101d24 */
[----:B------:R-:W-:Y:S01]  /*8380*/  F2FP.F16.F32.PACK_AB R58, R124, R123 ;  /* 0x0000007b7c3a723e */ /* 0x000fe200000000ff */
[----:B------:R-:W-:Y:S01]  /*8390*/  UIMAD UR7, UR39, UR9, UR7 ;  /* 0x00000009270772a4 */ /* 0x000fe2000f8e0207 */
[----:B---3--:R-:W-:Y:S01]  /*83a0*/  @!P1 FMUL.FTZ R125, R125, R14 ;  /* 0x0000000e7d7d9220 */ /* 0x008fe20000410000 */
[----:B------:R-:W-:Y:S01]  /*83b0*/  FADD.FTZ R115, R114, R115 ;  /* 0x0000007372737221 */ /* 0x000fe20000010000 */
[----:B------:R-:W-:Y:S01]  /*83c0*/  IADD3 R48, P0, PT, R48, -0x400, RZ ;  /* 0xfffffc0030307810 */ /* 0x000fe20007f1e0ff */
[----:B----4-:R-:W-:Y:S01]  /*83d0*/  STG.E.128 desc[UR36][R12.64+0x200], R8 ;  /* 0x000200080c007986 */ /* 0x010fe2000c101d24 */
[----:B------:R-:W-:Y:S01]  /*83e0*/  UIMAD.WIDE.U32 UR6, UR38, UR10, UR6 ;  /* 0x0000000a260672a5 */ /* 0x000fe2000f8e0006 */
[----:B------:R-:W-:Y:S01]  /*83f0*/  FADD.FTZ R116, R115, R116 ;  /* 0x0000007473747221 */ /* 0x000fe20000010000 */
[----:B------:R-:W-:Y:S01]  /*8400*/  IADD3.X R47, PT, PT, R47, -0x1, RZ, P0, !PT ;  /* 0xffffffff2f2f7810 */ /* 0x000fe200007fe4ff */
[----:B------:R-:W-:Y:S01]  /*8410*/  BAR.SYNC.DEFER_BLOCKING 0x0 ;  /* 0x0000000000007b1d */ /* 0x000fe20000010000 */
[----:B-1----:R-:W-:Y:S01]  /*8420*/  @!P2 FMUL.FTZ R128, R128, R25 ;  /* 0x000000198080a220 */ /* 0x002fe20000410000 */
[----:B------:R-:W-:Y:S01]  /*8430*/  UIMAD UR8, UR38, UR11, UR7 ;  /* 0x0000000b260872a4 */ /* 0x000fe2000f8e0207 */
[----:B------:R-:W-:Y:S01]  /*8440*/  FADD.FTZ R117, R116, R117 ;  /* 0x0000007574757221 */ /* 0x000fe20000010000 */
[----:B------:R-:W-:-:S02]  /*8450*/  ULEA UR7, UP0, UR6, UR32, 0x1 ;  /* 0x0000002006077291 */ /* 0x000fc4000f8008ff */
[----:B------:R-:W-:Y:S01]  /*8460*/  F2FP.F16.F32.PACK_AB R59, R128, R125 ;  /* 0x0000007d803b723e */ /* 0x000fe200000000ff */
[----:B------:R-:W-:Y:S01]  /*8470*/  FADD.FTZ R118, R117, R118 ;  /* 0x0000007675767221 */ /* 0x000fe20000010000 */
[----:B------:R-:W-:Y:S02]  /*8480*/  ULEA.HI.X UR6, UR6, UR33, UR8, 0x1, UP0 ;  /* 0x0000002106067291 */ /* 0x000fe400080f0c08 */
[----:B------:R-:W-:Y:S01]  /*8490*/  MOV R2, UR7 ;  /* 0x0000000700027c02 */ /* 0x000fe20008000f00 */
[----:B------:R-:W-:Y:S01]  /*84a0*/  FADD.FTZ R119, R118, R119 ;  /* 0x0000007776777221 */ /* 0x000fe20000010000 */
[----:B------:R-:W-:-:S03]  /*84b0*/  UIADD3 UR29, UP0, UPT, UR29, -0x400, URZ ;  /* 0xfffffc001d1d7890 */ /* 0x000fc6000ff1e0ff */
[----:B------:R-:W-:Y:S01]  /*84c0*/  FADD.FTZ R120, R119, R120 ;  /* 0x0000007877787221 */ /* 0x000fe20000010000 */
[----:B------:R-:W-:Y:S02]  /*84d0*/  UIADD3.X UR30, UPT, UPT, UR30, -0x1, URZ, UP0, !UPT ;  /* 0xffffffff1e1e7890 */ /* 0x000fe400087fe4ff */
[----:B------:R-:W-:Y:S01]  /*84e0*/  UISETP.GT.AND UP0, UPT, UR22, 0x1, UPT ;  /* 0x000000011600788c */ /* 0x000fe2000bf04270 */
[----:B------:R-:W-:-:S04]  /*84f0*/  FADD.FTZ R121, R120, R121 ;  /* 0x0000007978797221 */ /* 0x000fc80000010000 */
[----:B------:R-:W-:Y:S01]  /*8500*/  FADD.FTZ R122, R121, R122 ;  /* 0x0000007a797a7221 */ /* 0x000fe20000010000 */
[----:B------:R-:W-:Y:S03]  /*8510*/  STS.128 [R3], R20 ;  /* 0x0000001403007388 */ /* 0x000fe60000000c00 */
[----:B------:R-:W-:Y:S01]  /*8520*/  FADD.FTZ R123, R122, R123 ;  /* 0x0000007b7a7b7221 */ /* 0x000fe20000010000 */
[----:B------:R0:W-:Y:S01]  /*8530*/  STS.128 [R3+0x10], R56 ;  /* 0x0000103803007388 */ /* 0x0001e20000000c00 */
[----:B------:R-:W-:-:S03]  /*8540*/  NOP ;  /* 0x0000000000007918 */ /* 0x000fc60000000000 */
[----:B------:R-:W1:Y:S01]  /*8550*/  LDS.128 R4, [R26] ;  /* 0x000000001a047984 */ /* 0x000e620000000c00 */
[----:B------:R-:W-:-:S03]  /*8560*/  FADD.FTZ R124, R123, R124 ;  /* 0x0000007c7b7c7221 */ /* 0x000fc60000010000 */
[----:B------:R-:W2:Y:S01]  /*8570*/  LDS.128 R60, [R26+0x200] ;  /* 0x000200001a3c7984 */ /* 0x000ea20000000c00 */
[----:B------:R-:W-:Y:S01]  /*8580*/  FADD.FTZ R49, R124, R125 ;  /* 0x0000007d7c317221 */ /* 0x000fe20000010000 */
[----:B0-----:R-:W-:Y:S01]  /*8590*/  MOV R3, UR6 ;  /* 0x0000000600037c02 */ /* 0x001fe20008000f00 */
[----:B------:R-:W-:Y:S02]  /*85a0*/  UIADD3 UR6, UPT, UPT, UR22, -0x1, URZ ;  /* 0xffffffff16067890 */ /* 0x000fe4000fffe0ff */
[----:B------:R-:W-:Y:S01]  /*85b0*/  FADD.FTZ R49, R49, R128 ;  /* 0x0000008031317221 */ /* 0x000fe20000010000 */
[----:B------:R-:W-:-:S04]  /*85c0*/  IMAD.WIDE.U32 R2, R45, 0x10, R2 ;  /* 0x000000102d027825 */ /* 0x000fc800078e0002 */
[----:B------:R-:W-:Y:S01]  /*85d0*/  UMOV UR22, UR6 ;  /* 0x0000000600167c82 */ /* 0x000fe20008000000 */
[----:B-1----:R0:W-:Y:S04]  /*85e0*/  STG.E.128 desc[UR36][R2.64], R4 ;  /* 0x0000000402007986 */ /* 0x0021e8000c101d24 */
[----:B--2---:R0:W-:Y:S01]  /*85f0*/  STG.E.128 desc[UR36][R2.64+0x200], R60 ;  /* 0x0002003c02007986 */ /* 0x0041e2000c101d24 */
[----:B------:R-:W-:Y:S05]  /*8600*/  BRA.U UP0, `(.L_x_7888) ;  /* 0xffffff8500887547 */ /* 0x000fea000b83ffff */
.L_x_7815:
        /* <DEDUP_REMOVED lines=33> */
.L_x_7890:
[----:B------:R-:W-:Y:S05]  /*8820*/  BSYNC.RECONVERGENT B0 ;  /* 0x0000000000007941 */ /* 0x000fea0003800200 */
.L_x_7889:
[----:B------:R-:W-:Y:S01]  /*8830*/  UISETP.NE.U32.AND UP0, UPT, UR8, URZ, UPT ;  /* 0x000000ff0800728c */ /* 0x000fe2000bf05070 */
[----:B--2---:R-:W-:-:S03]  /*8840*/  ISETP.GE.AND P0, PT, R11, UR18, PT ;  /* 0x000000120b007c0c */ /* 0x004fc6000bf06270 */
[----:B------:R-:W-:-:S09]  /*8850*/  UISETP.NE.AND.EX UP0, UPT, UR9, URZ, UPT, UP0 ;  /* 0x000000ff0900728c */ /* 0x000fd2000bf05300 */
[----:B------:R-:W-:Y:S05]  /*8860*/  BRA.U !UP0, `(.L_x_7891) ;  /* 0x0000000108707547 */ /* 0x000fea000b800000 */
        /* <DEDUP_REMOVED lines=27> */
.L_x_7892:
[----:B------:R-:W-:Y:S05]  /*8a20*/  BSYNC.RECONVERGENT B0 ;  /* 0x0000000000007941 */ /* 0x000fea0003800200 */
.L_x_7891:
        /* <DEDUP_REMOVED lines=9> */
.L_x_7894:
        /* <DEDUP_REMOVED lines=30> */
.L_x_7893:
[----:B------:R-:W-:Y:S05]  /*8ca0*/  EXIT ;  /* 0x000000000000794d */ /* 0x000fea0003800000 */
.L_x_7895:
        /* <DEDUP_REMOVED lines=13> */
.L_x_10495:


//--------------------- .text._Z25selective_scan_bwd_kernelI32Selective_Scan_bwd_kernel_traitsILi32ELi16ELb1ELb1ELb0ELb0ELb0EN3c104HalfEfEEv12SSMParamsBwd --------------------------
	.section	.text._Z25selective_scan_bwd_kernelI32Selective_Scan_bwd_kernel_traitsILi32ELi16ELb1ELb1ELb0ELb0ELb0EN3c104HalfEfEEv12SSMParamsBwd,"ax",@progbits
	.align	128
        .global         _Z25selective_scan_bwd_kernelI32Selective_Scan_bwd_kernel_traitsILi32ELi16ELb1ELb1ELb0ELb0ELb0EN3c104HalfEfEEv12SSMParamsBwd
        .type           _Z25selective_scan_bwd_kernelI32Selective_Scan_bwd_kernel_traitsILi32ELi16ELb1ELb1ELb0ELb0ELb0EN3c104HalfEfEEv12SSMParamsBwd,@function
        .size           _Z25selective_scan_bwd_kernelI32Selective_Scan_bwd_kernel_traitsILi32ELi16ELb1ELb1ELb0ELb0ELb0EN3c104HalfEfEEv12SSMParamsBwd,(.L_x_10496 - _Z25selective_scan_bwd_kernelI32Selective_Scan_bwd_kernel_traitsILi32ELi16ELb1ELb1ELb0ELb0ELb0EN3c104HalfEfEEv12SSMParamsBwd)
        .other          _Z25selective_scan_bwd_kernelI32Selective_Scan_bwd_kernel_traitsILi32ELi16ELb1ELb1ELb0ELb0ELb0EN3c104HalfEfEEv12SSMParamsBwd,@"STO_CUDA_ENTRY STV_DEFAULT"
_Z25selective_scan_bwd_kernelI32Selective_Scan_bwd_kernel_traitsILi32ELi16ELb1ELb1ELb0ELb0ELb0EN3c104HalfEfEEv12SSMParamsBwd:
.text._Z25selective_scan_bwd_kernelI32Selective_Scan_bwd_kernel_traitsILi32ELi16ELb1ELb1ELb0ELb0ELb0EN3c104HalfEfEEv12SSMParamsBwd:
[----:B------:R-:W-:Y:S08]  /*0000*/  LDC R1, c[0x0][0x37c] ;  /* 0x0000df00ff017b82 */ /* 0x000ff00000000800 */
[----:B------:R-:W0:Y:S01]  /*0010*/  LDC R8, c[0x0][0x398] ;  /* 0x0000e600ff087b82 */ /* 0x000e220000000800 */
[----:B------:R-:W1:Y:S01]  /*0020*/  S2R R89, SR_CTAID.Y ;  /* 0x0000000000597919 */ /* 0x000e620000002600 */
[----:B------:R-:W2:Y:S01]  /*0030*/  LDCU.64 UR16, c[0x0][0x358] ;  /* 0x00006b00ff1077ac */ /* 0x000ea20008000a00 */
[----:B------:R-:W-:Y:S01]  /*0040*/  HFMA2 R87, -RZ, RZ, 0, 0 ;  /* 0x00000000ff577431 */ /* 0x000fe200000001ff */
[----:B------:R-:W-:Y:S01]  /*0050*/  MOV R70, RZ ;  /* 0x000000ff00467202 */ /* 0x000fe20000000f00 */
        /* <DEDUP_REMOVED lines=24> */
[----:B------:R4:W5:Y:S01]  /*01e0*/  @P1 LDG.E R70, desc[UR16][R4.64] ;  /* 0x0000001004461981 */ /* 0x000962000c1e1900 */
[----:B0-----:R-:W-:Y:S01]  /*01f0*/  HFMA2 R6, -RZ, RZ, 0, 0 ;  /* 0x00000000ff067431 */ /* 0x001fe200000001ff */
[----:B---3--:R-:W-:-:S05]  /*0200*/  IABS R2, R89 ;  /* 0x0000005900027213 */ /* 0x008fca0000000000 */
[----:B------:R-:W0:Y:S01]  /*0210*/  LDC.64 R84, c[0x0][0x4a8] ;  /* 0x00012a00ff547b82 */ /* 0x000e220000000a00 */
[----:B----4-:R-:W-:-:S07]  /*0220*/  IADD3 R10, PT, PT, RZ, -R7, RZ ;  /* 0x80000007ff0a7210 */ /* 0x010fce0007ffe0ff */
[----:B------:R-:W3:Y:S01]  /*0230*/  LDC.64 R4, c[0x0][0x480] ;  /* 0x00012000ff047b82 */ /* 0x000ee20000000a00 */
[----:B------:R-:W-:-:S04]  /*0240*/  IMAD R3, R10, R9, RZ ;  /* 0x000000090a037224 */ /* 0x000fc800078e02ff */
[----:B------:R-:W-:-:S06]  /*0250*/  IMAD.HI.U32 R7, R7, R3, R6 ;  /* 0x0000000307077227 */ /* 0x000fcc00078e0006 */
[----:B------:R-:W-:-:S05]  /*0260*/  IMAD.HI.U32 R7, R7, R2, RZ ;  /* 0x0000000207077227 */ /* 0x000fca00078e00ff */
[----:B------:R-:W-:-:S05]  /*0270*/  IADD3 R0, PT, PT, -R7, RZ, RZ ;  /* 0x000000ff07007210 */ /* 0x000fca0007ffe1ff */
[----:B------:R-:W-:Y:S01]  /*0280*/  IMAD R0, R9, R0, R2 ;  /* 0x0000000009007224 */ /* 0x000fe200078e0202 */
[----:B---3--:R-:W-:-:S04]  /*0290*/  ISETP.NE.U32.AND P0, PT, R4, RZ, PT ;  /* 0x000000ff0400720c */ /* 0x008fc80003f05070 */
[----:B------:R-:W-:Y:S02]  /*02a0*/  ISETP.GT.U32.AND P2, PT, R9, R0, PT ;  /* 0x000000000900720c */ /* 0x000fe40003f44070 */
[----:B------:R-:W-:-:S11]  /*02b0*/  ISETP.NE.AND.EX P0, PT, R5, RZ, PT, P0 ;  /* 0x000000ff0500720c */ /* 0x000fd60003f05300 */
[-C--:B------:R-:W-:Y:S01]  /*02c0*/  @!P2 IADD3 R0, PT, PT, R0, -R9.reuse, RZ ;  /* 0x800000090000a210 */ /* 0x080fe20007ffe0ff */
[----:B------:R-:W-:Y:S01]  /*02d0*/  UIMAD.WIDE.U32 UR6, UR18, UR12, URZ ;  /* 0x0000000c120672a5 */ /* 0x000fe2000f8e00ff */
[----:B------:R-:W3:Y:S02]  /*02e0*/  @P0 LDC R19, c[0x0][0x38c] ;  /* 0x0000e300ff130b82 */ /* 0x000ee40000000800 */
[----:B------:R-:W-:-:S06]  /*02f0*/  ISETP.GE.U32.AND P1, PT, R0, R9, PT ;  /* 0x000000090000720c */ /* 0x000fcc0003f26070 */
[----:B------:R-:W4:Y:S01]  /*0300*/  @P0 LDC R0, c[0x0][0x384] ;  /* 0x0000e100ff000b82 */ /* 0x000f220000000800 */
[----:B------:R-:W-:Y:S01]  /*0310*/  UIMAD.WIDE.U32 UR4, UR18, UR8, URZ ;  /* 0x00000008120472a5 */ /* 0x000fe2000f8e00ff */
[----:B------:R-:W-:-:S03]  /*0320*/  LOP3.LUT R4, R89, R8, RZ, 0x3c, !PT ;  /* 0x0000000859047212 */ /* 0x000fc600078e3cff */
[----:B------:R-:W-:Y:S01]  /*0330*/  UIMAD UR8, UR18, UR9, UR5 ;  /* 0x00000009120872a4 */ /* 0x000fe2000f8e0205 */
[----:B------:R-:W-:Y:S02]  /*0340*/  @!P2 IADD3 R7, PT, PT, R7, 0x1, RZ ;  /* 0x000000010707a810 */ /* 0x000fe40007ffe0ff */
[----:B------:R-:W-:Y:S01]  /*0350*/  MOV R2, UR4 ;  /* 0x0000000400027c02 */ /* 0x000fe20008000f00 */
[----:B------:R-:W-:Y:S01]  /*0360*/  UIMAD UR4, UR18, UR13, UR7 ;  /* 0x0000000d120472a4 */ /* 0x000fe2000f8e0207 */
[----:B------:R-:W-:Y:S02]  /*0370*/  ISETP.GE.AND P3, PT, R4, RZ, PT ;  /* 0x000000ff0400720c */ /* 0x000fe40003f66270 */
[----:B------:R-:W-:Y:S02]  /*0380*/  MOV R4, UR6 ;  /* 0x0000000600047c02 */ /* 0x000fe40008000f00 */
[----:B------:R-:W-:Y:S01]  /*0390*/  MOV R5, UR7 ;  /* 0x0000000700057c02 */ /* 0x000fe20008000f00 */
[----:B------:R-:W2:Y:S01]  /*03a0*/  LDCU.64 UR6, c[0x0][0x498] ;  /* 0x00009300ff0677ac */ /* 0x000ea20008000a00 */
[----:B------:R-:W-:-:S02]  /*03b0*/  @P1 IADD3 R7, PT, PT, R7, 0x1, RZ ;  /* 0x0000000107071810 */ /* 0x000fc40007ffe0ff */
[----:B------:R-:W-:Y:S02]  /*03c0*/  MOV R3, UR5 ;  /* 0x0000000500037c02 */ /* 0x000fe40008000f00 */
[----:B------:R-:W-:Y:S01]  /*03d0*/  MOV R3, UR8 ;  /* 0x0000000800037c02 */ /* 0x000fe20008000f00 */
[----:B------:R-:W1:Y:S01]  /*03e0*/  LDCU.64 UR8, c[0x0][0x3b0] ;  /* 0x00007600ff0877ac */ /* 0x000e620008000a00 */
[----:B------:R-:W-:Y:S02]  /*03f0*/  ISETP.NE.AND P2, PT, R8, RZ, PT ;  /* 0x000000ff0800720c */ /* 0x000fe40003f45270 */
[----:B------:R-:W-:Y:S01]  /*0400*/  MOV R25, R7 ;  /* 0x0000000700197202 */ /* 0x000fe20000000f00 */
[----:B----4-:R-:W-:Y:S01]  /*0410*/  @P0 IMAD R0, R0, UR18, R89 ;  /* 0x0000001200000c24 */ /* 0x010fe2000f8e0259 */
[----:B------:R-:W4:Y:S01]  /*0420*/  @P0 LDC.64 R6, c[0x0][0x480] ;  /* 0x00012000ff060b82 */ /* 0x000f220000000a00 */
[----:B------:R-:W-:Y:S01]  /*0430*/  IMAD.WIDE.U32 R2, R89, UR10, R2 ;  /* 0x0000000a59027c25 */ /* 0x000fe2000f8e0002 */
[----:B------:R-:W-:-:S02]  /*0440*/  LEA R9, R17, 0xfffffe00, 0x9 ;  /* 0xfffffe0011097811 */ /* 0x000fc400078e48ff */
[----:B------:R-:W-:Y:S01]  /*0450*/  ISETP.GE.AND P1, PT, R17, 0x1, PT ;  /* 0x000000011100780c */ /* 0x000fe20003f26270 */
[----:B------:R-:W-:-:S03]  /*0460*/  @P0 IMAD R0, R0, R17, RZ ;  /* 0x0000001100000224 */ /* 0x000fc600078e02ff */
[----:B------:R-:W0:Y:S01]  /*0470*/  LDC.64 R16, c[0x0][0x460] ;  /* 0x00011800ff107b82 */ /* 0x000e220000000a00 */
[----:B------:R-:W-:Y:S01]  /*0480*/  IMAD R13, R89, UR11, R3 ;  /* 0x0000000b590d7c24 */ /* 0x000fe2000f8e0203 */
[----:B------:R-:W-:Y:S01]  /*0490*/  MOV R5, UR4 ;  /* 0x0000000400057c02 */ /* 0x000fe20008000f00 */
[----:B---3--:R-:W-:Y:S01]  /*04a0*/  @P0 IMAD R3, R0, R19, RZ ;  /* 0x0000001300030224 */ /* 0x008fe200078e02ff */
[----:B------:R-:W-:Y:S01]  /*04b0*/  @!P3 IADD3 R25, PT, PT, -R25, RZ, RZ ;  /* 0x000000ff1919b210 */ /* 0x000fe20007ffe1ff */
[----:B--2---:R-:W-:Y:S01]  /*04c0*/  UIMAD.WIDE.U32 UR4, UR18, UR6, URZ ;  /* 0x00000006120472a5 */ /* 0x004fe2000f8e00ff */
[----:B------:R-:W-:Y:S02]  /*04d0*/  @!P2 LOP3.LUT R25, RZ, R8, RZ, 0x33, !PT ;  /* 0x00000008ff19a212 */ /* 0x000fe400078e33ff */
[----:B------:R-:W2:Y:S01]  /*04e0*/  LDC.64 R18, c[0x0][0x468] ;  /* 0x00011a00ff127b82 */ /* 0x000ea20000000a00 */
[----:B------:R-:W-:Y:S01]  /*04f0*/  UIMAD UR5, UR18, UR7, UR5 ;  /* 0x00000007120572a4 */ /* 0x000fe2000f8e0205 */
[----:B------:R-:W-:Y:S01]  /*0500*/  SHF.R.S32.HI R23, RZ, 0x1f, R25 ;  /* 0x0000001fff177819 */ /* 0x000fe20000011419 */
[----:B-1----:R-:W-:Y:S01]  /*0510*/  UIMAD.WIDE.U32 UR6, UR18, UR8, URZ ;  /* 0x00000008120672a5 */ /* 0x002fe2000f8e00ff */
[----:B------:R-:W-:Y:S01]  /*0520*/  IMAD.WIDE.U32 R4, R89, UR14, R4 ;  /* 0x0000000e59047c25 */ /* 0x000fe2000f8e0004 */
[----:B------:R-:W-:-:S02]  /*0530*/  CS2R R34, SRZ ;  /* 0x0000000000227805 */ /* 0x000fc4000001ff00 */
[----:B------:R-:W-:Y:S01]  /*0540*/  UIMAD UR7, UR18, UR9, UR7 ;  /* 0x00000009120772a4 */ /* 0x000fe2000f8e0207 */
[----:B------:R-:W-:Y:S01]  /*0550*/  IMAD R0, R23, R14, RZ ;  /* 0x0000000e17007224 */ /* 0x000fe200078e02ff */
[----:B------:R-:W-:Y:S01]  /*0560*/  IADD3 R77, P2, PT, R9, R2, RZ ;  /* 0x00000002094d7210 */ /* 0x000fe20007f5e0ff */
[----:B----4-:R-:W-:Y:S01]  /*0570*/  @P0 IMAD.WIDE R34, R3, 0x8, R6 ;  /* 0x0000000803220825 */ /* 0x010fe200078e0206 */
[----:B------:R-:W-:-:S03]  /*0580*/  IADD3 R75, P3, PT, R9, R4, RZ ;  /* 0x00000004094b7210 */ /* 0x000fc60007f7e0ff */
[C---:B------:R-:W-:Y:S02]  /*0590*/  IMAD R11, R89.reuse, UR15, R5 ;  /* 0x0000000f590b7c24 */ /* 0x040fe4000f8e0205 */
[----:B------:R-:W-:-:S04]  /*05a0*/  IMAD.WIDE.U32 R2, R89, R72, UR4 ;  /* 0x0000000459027e25 */ /* 0x000fc8000f8e0048 */
[C---:B------:R-:W-:Y:S01]  /*05b0*/  IMAD R7, R25.reuse, R15, R0 ;  /* 0x0000000f19077224 */ /* 0x040fe200078e0200 */
[----:B------:R-:W-:Y:S01]  /*05c0*/  SHF.R.S32.HI R0, RZ, 0x1f, R9 ;  /* 0x0000001fff007819 */ /* 0x000fe20000011409 */
[----:B------:R-:W-:Y:S01]  /*05d0*/  IMAD.WIDE.U32 R4, R25, R14, UR6 ;  /* 0x0000000619047e25 */ /* 0x000fe2000f8e000e */
[----:B------:R-:W-:Y:S02]  /*05e0*/  IADD3 R2, P4, PT, R9, R2, RZ ;  /* 0x0000000209027210 */ /* 0x000fe40007f9e0ff */
[C---:B------:R-:W-:Y:S01]  /*05f0*/  IADD3.X R6, PT, PT, R0.reuse, R13, RZ, P2, !PT ;  /* 0x0000000d00067210 */ /* 0x040fe200017fe4ff */
[----:B------:R-:W-:Y:S01]  /*0600*/  IMAD R73, R89, R73, R3 ;  /* 0x0000004959497224 */ /* 0x000fe200078e0203 */
[----:B0-----:R-:W-:Y:S02]  /*0610*/  LEA R76, P0, R77, R16, 0x1 ;  /* 0x000000104d4c7211 */ /* 0x001fe400078008ff */
[----:B------:R-:W-:Y:S02]  /*0620*/  IADD3 R9, P5, PT, R9, R4, RZ ;  /* 0x0000000409097210 */ /* 0x000fe40007fbe0ff */
[----:B------:R-:W-:Y:S01]  /*0630*/  IADD3 R7, PT, PT, R5, R7, RZ ;  /* 0x0000000705077210 */ /* 0x000fe20007ffe0ff */
[----:B------:R-:W-:Y:S01]  /*0640*/  IMAD.WIDE.U32 R32, R89, R84, RZ ;  /* 0x0000005459207225 */ /* 0x000fe200078e00ff */
[----:B------:R-:W-:-:S02]  /*0650*/  IADD3.X R73, PT, PT, R0, R73, RZ, P4, !PT ;  /* 0x0000004900497210 */ /* 0x000fc400027fe4ff */
[C---:B------:R-:W-:Y:S02]  /*0660*/  IADD3.X R4, PT, PT, R0.reuse, R11, RZ, P3, !PT ;  /* 0x0000000b00047210 */ /* 0x040fe40001ffe4ff */
[----:B------:R-:W-:Y:S02]  /*0670*/  LEA.HI.X R77, R77, R17, R6, 0x1, P0 ;  /* 0x000000114d4d7211 */ /* 0x000fe400000f0c06 */
[----:B------:R-:W-:Y:S02]  /*0680*/  IADD3.X R0, PT, PT, R0, R7, RZ, P5, !PT ;  /* 0x0000000700007210 */ /* 0x000fe40002ffe4ff */
[----:B--2---:R-:W-:Y:S02]  /*0690*/  LEA R74, P0, R75, R18, 0x1 ;  /* 0x000000124b4a7211 */ /* 0x004fe400078008ff */
[C---:B------:R-:W-:Y:S02]  /*06a0*/  LEA R72, P2, R2.reuse, R20, 0x1 ;  /* 0x0000001402487211 */ /* 0x040fe400078408ff */
[----:B------:R-:W-:Y:S01]  /*06b0*/  LEA R71, P3, R9, R68, 0x1 ;  /* 0x0000004409477211 */ /* 0x000fe200078608ff */
[----:B------:R-:W-:Y:S01]  /*06c0*/  HFMA2 R83, -RZ, RZ, 0, 0 ;  /* 0x00000000ff537431 */ /* 0x000fe200000001ff */
[----:B------:R-:W-:Y:S01]  /*06d0*/  LEA.HI.X R75, R75, R19, R4, 0x1, P0 ;  /* 0x000000134b4b7211 */ /* 0x000fe200000f0c04 */
[----:B------:R-:W-:Y:S01]  /*06e0*/  IMAD R85, R89, R85, R33 ;  /* 0x0000005559557224 */ /* 0x000fe200078e0221 */
        /* <DEDUP_REMOVED lines=65> */
[----:B------:R-:W-:Y:S02]  /*0b00*/  LEA R173, R30, UR4, 0x2 ;  /* 0x000000041ead7c11 */ /* 0x000fe4000f8e10ff */
[----:B------:R-:W-:Y:S02]  /*0b10*/  LOP3.LUT R67, R67, 0x1f, R30, 0xf8, !PT ;  /* 0x0000001f43437812 */ /* 0x000fe400078ef81e */
        /* <DEDUP_REMOVED lines=17> */
[----:B------:R-:W-:-:S07]  /*0c30*/  IADD3 R48, PT, PT, R25, R47, RZ ;  /* 0x0000002f19307210 */ /* 0x000fce0007ffe0ff */
.L_x_7936:
[----:B------:R-:W-:Y:S01]  /*0c40*/  BAR.SYNC.DEFER_BLOCKING 0x0 ;  /* 0x0000000000007b1d */ /* 0x000fe20000010000 */
[----:B0-----:R-:W-:-:S05]  /*0c50*/  IMAD.WIDE.U32 R2, R67, 0x10, R76 ;  /* 0x0000001043027825 */ /* 0x001fca00078e004c */
[----:B------:R-:W2:Y:S04]  /*0c60*/  LDG.E.128 R4, desc[UR16][R2.64] ;  /* 0x0000001002047981 */ /* 0x000ea8000c1e1d00 */
[----:B------:R0:W3:Y:S01]  /*0c70*/  LDG.E.128 R8, desc[UR16][R2.64+0x200] ;  /* 0x0002001002087981 */ /* 0x0000e2000c1e1d00 */
[----:B------:R-:W1:Y:S01]  /*0c80*/  S2UR UR5, SR_CgaCtaId ;  /* 0x00000000000579c3 */ /* 0x000e620000008800 */
[----:B------:R-:W-:Y:S01]  /*0c90*/  UMOV UR4, 0x400 ;  /* 0x0000040000047882 */ /* 0x000fe20000000000 */
[----:B------:R-:W-:Y:S01]  /*0ca0*/  IMAD.WIDE.U32 R12, R67, 0x10, R74 ;  /* 0x00000010430c7825 */ /* 0x000fe200078e004a */
[----:B------:R-:W4:Y:S01]  /*0cb0*/  S2R R110, SR_LANEID ;  /* 0x00000000006e7919 */ /* 0x000f220000000000 */
        /* <DEDUP_REMOVED lines=29> */
[----:B------:R-:W-:-:S02]  /*0e90*/  HADD2.F32 R104, -RZ, R102.H0_H0 ;  /* 0x20000066ff687230 */ /* 0x000fc40000004100 */
[----:B------:R-:W-:Y:S02]  /*0ea0*/  HFMA2 R80, -RZ, RZ, 0, 0 ;  /* 0x00000000ff507431 */ /* 0x000fe400000001ff */
[----:B------:R-:W-:Y:S02]  /*0eb0*/  HADD2.F32 R102, -RZ, R102.H1_H1 ;  /* 0x30000066ff667230 */ /* 0x000fe40000004100 */
[----:B------:R-:W-:Y:S02]  /*0ec0*/  HFMA2 R105, -RZ, RZ, 0, 0 ;  /* 0x00000000ff697431 */ /* 0x000fe400000001ff */
[--C-:B------:R-:W-:Y:S01]  /*0ed0*/  HADD2.F32 R100, -RZ, R103.reuse.H0_H0 ;  /* 0x20000067ff647230 */ /* 0x100fe20000004100 */
[----:B------:R-:W-:Y:S01]  /*0ee0*/  CS2R R90, SRZ ;  /* 0x00000000005a7805 */ /* 0x000fe2000001ff00 */
[----:B------:R-:W-:Y:S01]  /*0ef0*/  HADD2.F32 R98, -RZ, R103.H1_H1 ;  /* 0x30000067ff627230 */ /* 0x000fe20000004100 */
[----:B------:R-:W-:Y:S01]  /*0f00*/  MOV R97, RZ ;  /* 0x000000ff00617202 */ /* 0x000fe20000000f00 */
[--C-:B--2---:R-:W-:Y:S01]  /*0f10*/  HADD2.F32 R96, -RZ, R20.reuse.H0_H0 ;  /* 0x20000014ff607230 */ /* 0x104fe20000004100 */
[----:B------:R-:W-:Y:S01]  /*0f20*/  MOV R86, RZ ;  /* 0x000000ff00567202 */ /* 0x000fe20000000f00 */
[----:B------:R-:W-:Y:S01]  /*0f30*/  HADD2.F32 R112, -RZ, R20.H1_H1 ;  /* 0x30000014ff707230 */ /* 0x000fe20000004100 */
[----:B------:R-:W-:Y:S01]  /*0f40*/  MOV R82, RZ ;  /* 0x000000ff00527202 */ /* 0x000fe20000000f00 */
[--C-:B------:R-:W-:Y:S01]  /*0f50*/  HADD2.F32 R111, -RZ, R21.reuse.H0_H0 ;  /* 0x20000015ff6f7230 */ /* 0x100fe20000004100 */
[----:B------:R-:W-:Y:S01]  /*0f60*/  MOV R101, RZ ;  /* 0x000000ff00657202 */ /* 0x000fe20000000f00 */
[----:B------:R-:W-:Y:S01]  /*0f70*/  HADD2.F32 R114, -RZ, R21.H1_H1 ;  /* 0x30000015ff727230 */ /* 0x000fe20000004100 */
[----:B------:R-:W-:Y:S01]  /*0f80*/  MOV R103, RZ ;  /* 0x000000ff00677202 */ /* 0x000fe20000000f00 */
[----:B------:R-:W-:-:S02]  /*0f90*/  HADD2.F32 R113, -RZ, R22.H0_H0 ;  /* 0x20000016ff717230 */ /* 0x000fc40000004100 */
        /* <DEDUP_REMOVED lines=15> */
[-C--:B-----5:R-:W-:Y:S01]  /*1090*/  FMUL.FTZ R137, R0, R87.reuse ;  /* 0x0000005700897220 */ /* 0x0a0fe20000410000 */
        /* <DEDUP_REMOVED lines=8> */
[--C-:B--2---:R-:W-:Y:S02]  /*1120*/  HADD2.F32 R132, -RZ, R16.reuse.H0_H0 ;  /* 0x20000010ff847230 */ /* 0x104fe40000004100 */
        /* <DEDUP_REMOVED lines=44> */
[----:B------:R-:W-:Y:S01]  /*13f0*/  HADD2.F32 R161, -RZ, R11.H1_H1 ;  /* 0x3000000bffa17230 */ /* 0x000fe20000004100 */
[----:B------:R-:W-:Y:S01]  /*1400*/  IADD3 R42, P1, PT, R151, R24, RZ ;  /* 0x00000018972a7210 */ /* 0x000fe20007f3e0ff */
[--C-:B------:R-:W-:Y:S01]  /*1410*/  HADD2.F32 R17, -RZ, R5.reuse.H0_H0 ;  /* 0x20000005ff117230 */ /* 0x100fe20000004100 */
[----:B------:R-:W-:Y:S01]  /*1420*/  MOV R99, RZ ;  /* 0x000000ff00637202 */ /* 0x000fe20000000f00 */
[----:B------:R-:W-:Y:S01]  /*1430*/  HADD2.F32 R157, -RZ, R5.H1_H1 ;  /* 0x30000005ff9d7230 */ /* 0x000fe20000004100 */
[----:B------:R-:W-:Y:S01]  /*1440*/  ISETP.EQ.AND P0, PT, R30, RZ, P0 ;  /* 0x000000ff1e00720c */ /* 0x000fe20000702270 */
        /* <DEDUP_REMOVED lines=26> */
[--C-:B------:R-:W-:Y:S01]  /*15f0*/  FADD.FTZ R156, R5, R70.reuse ;  /* 0x00000046059c7221 */ /* 0x100fe20000010000 */
[--C-:B------:R-:W-:Y:S01]  /*1600*/  FADD.FTZ R155, R155, R70.reuse ;  /* 0x000000469b9b7221 */ /* 0x100fe20000010000 */
[--C-:B------:R-:W-:Y:S01]  /*1610*/  FADD.FTZ R154, R19, R70.reuse ;  /* 0x00000046139a7221 */ /* 0x100fe20000010000 */
[----:B------:R-:W-:Y:S01]  /*1620*/  FADD.FTZ R153, R153, R70 ;  /* 0x0000004699997221 */ /* 0x000fe20000010000 */
[----:B------:R-:W-:Y:S01]  /*1630*/  LOP3.LUT R152, R152, 0x100, RZ, 0xc0, !PT ;  /* 0x0000010098987812 */ /* 0x000fe200078ec0ff */
[----:B------:R-:W0:Y:S01]  /*1640*/  LDCU UR10, c[0x0][0x394] ;  /* 0x00007280ff0a77ac */ /* 0x000e220008000800 */
[----:B------:R-:W-:-:S02]  /*1650*/  IADD3 R151, PT, PT, R151, R30, RZ ;  /* 0x0000001e97977210 */ /* 0x000fc40007ffe0ff */
[----:B------:R-:W-:Y:S01]  /*1660*/  IADD3.X R43, PT, PT, RZ, R48, RZ, P1, !PT ;  /* 0x00000030ff2b7210 */ /* 0x000fe20000ffe4ff */
[----:B------:R-:W0:Y:S01]  /*1670*/  LDCU UR11, c[0x0][0x38c] ;  /* 0x00007180ff0b77ac */ /* 0x000e220008000800 */
[----:B------:R-:W0:Y:S01]  /*1680*/  LDCU UR7, c[0x0][0x388] ;  /* 0x00007100ff0777ac */ /* 0x000e220008000800 */
[----:B------:R-:W0:Y:S01]  /*1690*/  LDCU.64 UR8, c[0x0][0x538] ;  /* 0x0000a700ff0877ac */ /* 0x000e220008000a00 */
[----:B-1----:R-:W-:-:S05]  /*16a0*/  UMOV UR4, URZ ;  /* 0x000000ff00047c82 */ /* 0x002fca0008000000 */
.L_x_7935:
[----:B0-----:R-:W-:-:S04]  /*16b0*/  IMAD.WIDE.U32 R2, R134, UR4, RZ ;  /* 0x0000000486027c25 */ /* 0x001fc8000f8e00ff */
[----:B------:R-:W-:Y:S01]  /*16c0*/  IMAD R3, R135, UR4, R3 ;  /* 0x0000000487037c24 */ /* 0x000fe2000f8e0203 */
[----:B------:R-:W-:-:S04]  /*16d0*/  LEA R12, P1, R2, R71, 0x1 ;  /* 0x00000047020c7211 */ /* 0x000fc800078208ff */
[----:B------:R-:W-:-:S03]  /*16e0*/  LEA.HI.X R13, R2, R69, R3, 0x1, P1 ;  /* 0x00000045020d7211 */ /* 0x000fc600008f0c03 */
[----:B------:R-:W-:-:S05]  /*16f0*/  IMAD.WIDE.U32 R12, R67, 0x10, R12 ;  /* 0x00000010430c7825 */ /* 0x000fca00078e000c */
[----:B------:R-:W5:Y:S04]  /*1700*/  LDG.E.128 R4, desc[UR16][R12.64] ;  /* 0x000000100c047981 */ /* 0x000f68000c1e1d00 */
[----:B------:R-:W5:Y:S01]  /*1710*/  LDG.E.128 R8, desc[UR16][R12.64+0x200] ;  /* 0x000200100c087981 */ /* 0x000f62000c1e1d00 */
[----:B------:R-:W-:Y:S02]  /*1720*/  MOV R2, R28 ;  /* 0x0000001c00027202 */ /* 0x000fe40000000f00 */
[----:B------:R-:W-:-:S03]  /*1730*/  MOV R3, R81 ;  /* 0x0000005100037202 */ /* 0x000fc60000000f00 */
[----:B--2---:R-:W-:-:S04]  /*1740*/  IMAD.WIDE.U32 R2, R22, UR4, R2 ;  /* 0x0000000416027c25 */ /* 0x004fc8000f8e0002 */
[----:B------:R-:W-:Y:S01]  /*1750*/  IMAD R3, R23, UR4, R3 ;  /* 0x0000000417037c24 */ /* 0x000fe2000f8e0203 */
[----:B------:R-:W-:-:S04]  /*1760*/  LEA R16, P1, R2, R20, 0x2 ;  /* 0x0000001402107211 */ /* 0x000fc800078210ff */
[----:B------:R-:W-:-:S05]  /*1770*/  LEA.HI.X R17, R2, R21, R3, 0x2, P1 ;  /* 0x0000001502117211 */ /* 0x000fca00008f1403 */
[----:B------:R0:W2:Y:S01]  /*1780*/  LDG.E R169, desc[UR16][R16.64] ;  /* 0x0000001010a97981 */ /* 0x0000a2000c1e1900 */
[----:B------:R-:W-:Y:S02]  /*1790*/  MOV R2, R26 ;  /* 0x0000001a00027202 */ /* 0x000fe40000000f00 */
[----:B------:R-:W-:-:S03]  /*17a0*/  MOV R3, R79 ;  /* 0x0000004f00037202 */ /* 0x000fc60000000f00 */
[----:B----4-:R-:W-:-:S04]  /*17b0*/  IMAD.WIDE.U32 R2, R38, UR4, R2 ;  /* 0x0000000426027c25 */ /* 0x010fc8000f8e0002 */
[----:B------:R-:W-:Y:S01]  /*17c0*/  IMAD R3, R39, UR4, R3 ;  /* 0x0000000427037c24 */ /* 0x000fe2000f8e0203 */
[----:B---3--:R-:W-:-:S04]  /*17d0*/  LEA R44, P1, R2, R36, 0x2 ;  /* 0x00000024022c7211 */ /* 0x008fc800078210ff */
[----:B------:R-:W-:Y:S01]  /*17e0*/  LEA.HI.X R45, R2, R37, R3, 0x2, P1 ;  /* 0x00000025022d7211 */ /* 0x000fe200008f1403 */
[----:B-1---5:R1:W-:Y:S04]  /*17f0*/  STS.128 [R47], R4 ;  /* 0x000000042f007388 */ /* 0x0223e80000000c00 */
[----:B------:R3:W-:Y:S01]  /*1800*/  STS.128 [R47+0x200], R8 ;  /* 0x000200082f007388 */ /* 0x0007e20000000c00 */
[----:B------:R-:W-:-:S03]  /*1810*/  NOP ;  /* 0x0000000000007918 */ /* 0x000fc60000000000 */
[----:B------:R4:W5:Y:S01]  /*1820*/  LDG.E R3, desc[UR16][R44.64] ;  /* 0x000000102c037981 */ /* 0x000962000c1e1900 */
[----:B------:R-:W4:Y:S01]  /*1830*/  S2UR UR6, SR_CgaCtaId ;  /* 0x00000000000679c3 */ /* 0x000f220000008800 */
[C---:B------:R-:W-:Y:S01]  /*1840*/  ISETP.NE.AND P2, PT, R30.reuse, RZ, PT ;  /* 0x000000ff1e00720c */ /* 0x040fe20003f45270 */
[----:B------:R-:W-:Y:S01]  /*1850*/  UMOV UR5, 0x400 ;  /* 0x0000040000057882 */ /* 0x000fe20000000000 */
[----:B------:R-:W4:Y:S01]  /*1860*/  LDS.128 R12, [R46] ;  /* 0x000000002e0c7984 */ /* 0x000f220000000c00 */
[----:B------:R-:W-:Y:S01]  /*1870*/  ISETP.NE.AND P1, PT, R30, 0x1f, PT ;  /* 0x0000001f1e00780c */ /* 0x000fe20003f25270 */
[----:B------:R-:W-:Y:S01]  /*1880*/  FMUL.FTZ R177, R162, R100 ;  /* 0x00000064a2b17220 */ /* 0x000fe20000410000 */
[----:B-1----:R-:W-:Y:S01]  /*1890*/  IADD3 R4, PT, PT, R152, UR4, RZ ;  /* 0x0000000498047c10 */ /* 0x002fe2000fffe0ff */
[----:B0-----:R-:W0:Y:S01]  /*18a0*/  LDS.128 R16, [R46+0x10] ;  /* 0x000010002e107984 */ /* 0x001e220000000c00 */
[----:B------:R-:W-:Y:S01]  /*18b0*/  FMUL.FTZ R178, R161, R98 ;  /* 0x00000062a1b27220 */ /* 0x000fe20000410000 */
[----:B------:R-:W-:Y:S01]  /*18c0*/  FMUL.FTZ R180, R160, R96 ;  /* 0x00000060a0b47220 */ /* 0x000fe20000410000 */
[----:B------:R-:W-:Y:S01]  /*18d0*/  FMUL.FTZ R179, R159, R112 ;  /* 0x000000709fb37220 */ /* 0x000fe20000410000 */
[----:B------:R-:W-:Y:S01]  /*18e0*/  FMUL.FTZ R7, R168, R109 ;  /* 0x0000006da8077220 */ /* 0x000fe20000410000 */
[----:B------:R-:W-:Y:S01]  /*18f0*/  FMUL.FTZ R215, R167, R108 ;  /* 0x0000006ca7d77220 */ /* 0x000fe20000410000 */
[----:B------:R-:W-:Y:S01]  /*1900*/  FMUL.FTZ R6, R166, R107 ;  /* 0x0000006ba6067220 */ /* 0x000fe20000410000 */
[----:B--2---:R-:W-:Y:S01]  /*1910*/  FMUL.FTZ R2, R169, 1.4426950216293334961 ;  /* 0x3fb8aa3ba9027820 */ /* 0x004fe20000410000 */
[----:B------:R-:W-:Y:S01]  /*1920*/  @P2 IADD3 R4, PT, PT, R30, 0x200, RZ ;  /* 0x000002001e042810 */ /* 0x000fe20007ffe0ff */
[----:B------:R-:W-:Y:S01]  /*1930*/  FMUL.FTZ R220, R165, R106 ;  /* 0x0000006aa5dc7220 */ /* 0x000fe20000410000 */
[----:B------:R-:W-:Y:S01]  /*1940*/  FMUL.FTZ R214, R163, R102 ;  /* 0x00000066a3d67220 */ /* 0x000fe20000410000 */
[-C--:B------:R-:W-:Y:S01]  /*1950*/  FMUL.FTZ R207, R168, R2.reuse ;  /* 0x00000002a8cf7220 */ /* 0x080fe20000410000 */
[-C--:B------:R-:W-:Y:S01]  /*1960*/  FMUL.FTZ R170, R167, R2.reuse ;  /* 0x00000002a7aa7220 */ /* 0x080fe20000410000 */
[-C--:B------:R-:W-:Y:S01]  /*1970*/  FMUL.FTZ R201, R165, R2.reuse ;  /* 0x00000002a5c97220 */ /* 0x080fe20000410000 */
[-C--:B------:R-:W-:Y:S01]  /*1980*/  FMUL.FTZ R205, R164, R2.reuse ;  /* 0x00000002a4cd7220 */ /* 0x080fe20000410000 */
[-C--:B---3--:R-:W-:Y:S01]  /*1990*/  FMUL.FTZ R11, R163, R2.reuse ;  /* 0x00000002a30b7220 */ /* 0x088fe20000410000 */
        /* <DEDUP_REMOVED lines=11> */
[----:B----4-:R-:W-:Y:S01]  /*1a50*/  ULEA UR5, UR6, UR5, 0x18 ;  /* 0x0000000506057291 */ /* 0x010fe2000f8ec0ff */
[----:B------:R-:W2:Y:S01]  /*1a60*/  MUFU.EX2 R170, R170 ;  /* 0x000000aa00aa7308 */ /* 0x000ea20000000800 */
[----:B------:R-:W-:Y:S01]  /*1a70*/  FMUL.FTZ R5, R166, R2 ;  /* 0x00000002a6057220 */ /* 0x000fe20000410000 */
[----:B------:R-:W-:Y:S01]  /*1a80*/  FMUL.FTZ R181, R158, R111 ;  /* 0x0000006f9eb57220 */ /* 0x000fe20000410000 */
[----:B------:R-:W-:Y:S01]  /*1a90*/  FMUL.FTZ R194, R157, R114 ;  /* 0x000000729dc27220 */ /* 0x000fe20000410000 */
[----:B------:R-:W3:Y:S01]  /*1aa0*/  MUFU.EX2 R201, R201 ;  /* 0x000000c900c97308 */ /* 0x000ee20000000800 */
[----:B------:R-:W-:Y:S01]  /*1ab0*/  LEA R4, R4, UR5, 0x2 ;  /* 0x0000000504047c11 */ /* 0x000fe2000f8e10ff */
[----:B------:R-:W-:Y:S01]  /*1ac0*/  FMUL.FTZ R198, R156, R113 ;  /* 0x000000719cc67220 */ /* 0x000fe20000410000 */
[----:B------:R-:W-:Y:S01]  /*1ad0*/  FMUL.FTZ R221, R155, R116 ;  /* 0x000000749bdd7220 */ /* 0x000fe20000410000 */
[----:B------:R-:W4:Y:S01]  /*1ae0*/  MUFU.EX2 R205, R205 ;  /* 0x000000cd00cd7308 */ /* 0x000f220000000800 */
[--C-:B------:R-:W-:Y:S01]  /*1af0*/  HADD2.F32 R10, -RZ, R14.reuse.H0_H0 ;  /* 0x2000000eff0a7230 */ /* 0x100fe20000004100 */
[----:B-1----:R1:W-:Y:S01]  /*1b00*/  STS [R4+0xea8], R207 ;  /* 0x000ea8cf04007388 */ /* 0x0023e20000000800 */
[----:B------:R-:W-:Y:S01]  /*1b10*/  HADD2.F32 R45, -RZ, R14.H1_H1 ;  /* 0x3000000eff2d7230 */ /* 0x000fe20000004100 */
[----:B------:R-:W1:Y:S01]  /*1b20*/  MUFU.EX2 R11, R11 ;  /* 0x0000000b000b7308 */ /* 0x000e620000000800 */
[----:B------:R-:W-:-:S02]  /*1b30*/  HADD2.F32 R14, -RZ, R15.H0_H0 ;  /* 0x2000000fff0e7230 */ /* 0x000fc40000004100 */
[----:B------:R-:W-:Y:S01]  /*1b40*/  FMUL.FTZ R223, R154, R115 ;  /* 0x000000739adf7220 */ /* 0x000fe20000410000 */
[----:B------:R-:W-:Y:S01]  /*1b50*/  HADD2.F32 R171, -RZ, R15.H1_H1 ;  /* 0x3000000fffab7230 */ /* 0x000fe20000004100 */
[----:B------:R-:W1:Y:S01]  /*1b60*/  MUFU.EX2 R203, R203 ;  /* 0x000000cb00cb7308 */ /* 0x000e620000000800 */
[--C-:B0-----:R-:W-:Y:S02]  /*1b70*/  HADD2.F32 R15, -RZ, R16.reuse.H0_H0 ;  /* 0x20000010ff0f7230 */ /* 0x101fe40000004100 */
[----:B------:R-:W-:Y:S01]  /*1b80*/  FMUL.FTZ R2, R153, R117 ;  /* 0x0000007599027220 */ /* 0x000fe20000410000 */
[----:B------:R-:W-:Y:S01]  /*1b90*/  HADD2.F32 R172, -RZ, R16.H1_H1 ;  /* 0x30000010ffac7230 */ /* 0x000fe20000004100 */
[----:B------:R-:W0:Y:S01]  /*1ba0*/  MUFU.EX2 R206, R206 ;  /* 0x000000ce00ce7308 */ /* 0x000e220000000800 */
[--C-:B------:R-:W-:Y:S01]  /*1bb0*/  HADD2.F32 R16, -RZ, R17.reuse.H0_H0 ;  /* 0x20000011ff107230 */ /* 0x100fe20000004100 */
[----:B------:R-:W-:Y:S01]  /*1bc0*/  BSSY.RECONVERGENT B0, `(.L_x_7898) ;  /* 0x0000040000007945 */ /* 0x000fe20003800200 */
        /* <DEDUP_REMOVED lines=8> */
[----:B------:R-:W-:Y:S01]  /*1c50*/  HADD2.F32 R9, -RZ, R13.H0_H0 ;  /* 0x2000000dff097230 */ /* 0x000fe20000004100 */
[----:B------:R-:W0:Y:S01]  /*1c60*/  MUFU.EX2 R190, R190 ;  /* 0x000000be00be7308 */ /* 0x000e220000000800 */
[--C-:B------:R-:W-:Y:S02]  /*1c70*/  HADD2.F32 R18, -RZ, R19.reuse.H0_H0 ;  /* 0x20000013ff127230 */ /* 0x100fe40000004100 */
[----:B------:R-:W-:Y:S01]  /*1c80*/  FMUL.FTZ R183, R15, R180 ;  /* 0x000000b40fb77220 */ /* 0x000fe20000410000 */
[----:B------:R-:W-:Y:S01]  /*1c90*/  HADD2.F32 R191, -RZ, R19.H1_H1 ;  /* 0x30000013ffbf7230 */ /* 0x000fe20000004100 */
        /* <DEDUP_REMOVED lines=32> */
[-C--:B--2---:R-:W-:Y:S01]  /*1ea0*/  FMUL.FTZ R5, R139, R3.reuse ;  /* 0x000000038b057220 */ /* 0x084fe20000410000 */
[-C--:B-1----:R-:W-:Y:S01]  /*1eb0*/  FMUL.FTZ R4, R138, R3.reuse ;  /* 0x000000038a047220 */ /* 0x082fe20000410000 */
[-C--:B------:R-:W-:Y:S01]  /*1ec0*/  FMUL.FTZ R199, R143, R3.reuse ;  /* 0x000000038fc77220 */ /* 0x080fe20000410000 */
[-C--:B------:R-:W-:Y:S01]  /*1ed0*/  FMUL.FTZ R196, R142, R3.reuse ;  /* 0x000000038ec47220 */ /* 0x080fe20000410000 */
[-C--:B------:R-:W-:Y:S01]  /*1ee0*/  FMUL.FTZ R195, R147, R3.reuse ;  /* 0x0000000393c37220 */ /* 0x080fe20000410000 */
[-C--:B------:R-:W-:Y:S01]  /*1ef0*/  FMUL.FTZ R193, R146, R3.reuse ;  /* 0x0000000392c17220 */ /* 0x080fe20000410000 */
[----:B------:R-:W-:Y:S01]  /*1f00*/  FMUL.FTZ R192, R150, R3 ;  /* 0x0000000396c07220 */ /* 0x000fe20000410000 */
[----:B0--34-:R-:W-:Y:S06]  /*1f10*/  @P1 BRA `(.L_x_7899) ;  /* 0x0000000000241947 */ /* 0x019fec0003800000 */
[----:B------:R-:W-:Y:S01]  /*1f20*/  ISETP.NE.AND P1, PT, R68, UR10, PT ;  /* 0x0000000a44007c0c */ /* 0x000fe2000bf25270 */
[----:B------:R-:W-:-:S12]  /*1f30*/  HFMA2 R223, -RZ, RZ, 1.875, 0 ;  /* 0x3f800000ffdf7431 */ /* 0x000fd800000001ff */
[----:B------:R-:W-:Y:S05]  /*1f40*/  @!P1 BRA `(.L_x_7900) ;  /* 0x00000000001c9947 */ /* 0x000fea0003800000 */
[----:B------:R-:W-:-:S04]  /*1f50*/  SHF.L.U32 R2, R68, 0x8, RZ ;  /* 0x0000000844027819 */ /* 0x000fc800000006ff */
[----:B------:R-:W-:-:S04]  /*1f60*/  LOP3.LUT R2, R2, 0x100, RZ, 0xc0, !PT ;  /* 0x0000010002027812 */ /* 0x000fc800078ec0ff */
[----:B------:R-:W-:-:S04]  /*1f70*/  IADD3 R2, PT, PT, R2, UR4, RZ ;  /* 0x0000000402027c10 */ /* 0x000fc8000fffe0ff */
[----:B------:R-:W-:-:S05]  /*1f80*/  LEA R2, R2, UR5, 0x2 ;  /* 0x0000000502027c11 */ /* 0x000fca000f8e10ff */
[----:B------:R2:W3:Y:S01]  /*1f90*/  LDS R223, [R2+0xea8] ;  /* 0x000ea80002df7984 */ /* 0x0004e20000000800 */
[----:B------:R-:W-:Y:S05]  /*1fa0*/  BRA `(.L_x_7900) ;  /* 0x0000000000047947 */ /* 0x000fea0003800000 */
.L_x_7899:
[----:B------:R0:W1:Y:S02]  /*1fb0*/  LDS R223, [R173+0x16ac] ;  /* 0x0016ac00addf7984 */ /* 0x0000640000000800 */
.L_x_7900:
[----:B------:R-:W-:Y:S05]  /*1fc0*/  BSYNC.RECONVERGENT B0 ;  /* 0x0000000000007941 */ /* 0x000fea0003800200 */
.L_x_7898:
[----:B------:R-:W4:Y:S01]  /*1fd0*/  @P0 LDC R3, c[0x0][0x38c] ;  /* 0x0000e300ff030b82 */ /* 0x000f220000000800 */
[----:B--2---:R-:W-:Y:S02]  /*1fe0*/  @P0 IADD3 R2, PT, PT, R68, -0x2, RZ ;  /* 0xfffffffe44020810 */ /* 0x004fe40007ffe0ff */
[----:B------:R-:W-:-:S03]  /*1ff0*/  MOV R202, RZ ;  /* 0x000000ff00ca7202 */ /* 0x000fc60000000f00 */
[----:B----4-:R-:W-:-:S04]  /*2000*/  @P0 IMAD R3, R2, R3, UR4 ;  /* 0x0000000402030e24 */ /* 0x010fc8000f8e0203 */
[----:B------:R-:W-:-:S05]  /*2010*/  @P0 IMAD.WIDE R2, R3, 0x8, R34 ;  /* 0x0000000803020825 */ /* 0x000fca00078e0222 */
[----:B------:R2:W4:Y:S01]  /*2020*/  @P0 LDG.E R202, desc[UR16][R2.64+0x4] ;  /* 0x0000041002ca0981 */ /* 0x000522000c1e1900 */
[C---:B-1-3--:R-:W-:Y:S01]  /*2030*/  FMUL.FTZ R7, R184.reuse, R223 ;  /* 0x000000dfb8077220 */ /* 0x04afe20000410000 */
[----:B------:R-:W-:Y:S01]  /*2040*/  FFMA.FTZ R6, R184, R192, R193 ;  /* 0x000000c0b8067223 */ /* 0x000fe200000100c1 */
[----:B------:R-:W-:Y:S01]  /*2050*/  ISETP.NE.AND P1, PT, R174, 0x1f, PT ;  /* 0x0000001fae00780c */ /* 0x000fe20003f25270 */
[----:B------:R-:W-:Y:S01]  /*2060*/  ULEA UR6, UR4, UR5, 0x3 ;  /* 0x0000000504067291 */ /* 0x000fe2000f8e18ff */
[C---:B------:R-:W-:Y:S01]  /*2070*/  FMUL.FTZ R194, R186.reuse, R7 ;  /* 0x00000007bac27220 */ /* 0x040fe20000410000 */
[----:B------:R-:W-:Y:S01]  /*2080*/  FFMA.FTZ R6, R186, R6, R195 ;  /* 0x00000006ba067223 */ /* 0x000fe200000100c3 */
[C---:B------:R-:W-:Y:S01]  /*2090*/  ISETP.GT.U32.AND P3, PT, R174.reuse, 0x1d, PT ;  /* 0x0000001dae00780c */ /* 0x040fe20003f64070 */
[----:B------:R-:W-:Y:S01]  /*20a0*/  BSSY.RECONVERGENT B0, `(.L_x_7901) ;  /* 0x0000113000007945 */ /* 0x000fe20003800200 */
[C---:B------:R-:W-:Y:S01]  /*20b0*/  FMUL.FTZ R7, R185.reuse, R194 ;  /* 0x000000c2b9077220 */ /* 0x040fe20000410000 */
[----:B------:R-:W-:Y:S01]  /*20c0*/  FFMA.FTZ R6, R185, R6, R196 ;  /* 0x00000006b9067223 */ /* 0x000fe200000100c4 */
[----:B------:R-:W-:-:S02]  /*20d0*/  ISETP.GT.U32.AND P4, PT, R174, 0x17, PT ;  /* 0x00000017ae00780c */ /* 0x000fc40003f84070 */
[C---:B------:R-:W-:Y:S01]  /*20e0*/  FMUL.FTZ R194, R188.reuse, R7 ;  /* 0x00000007bcc27220 */ /* 0x040fe20000410000 */
[----:B------:R-:W-:Y:S01]  /*20f0*/  FFMA.FTZ R6, R188, R6, R199 ;  /* 0x00000006bc067223 */ /* 0x000fe200000100c7 */
[----:B------:R-:W-:Y:S02]  /*2100*/  ISETP.NE.AND P5, PT, R30, RZ, PT ;  /* 0x000000ff1e00720c */ /* 0x000fe40003fa5270 */
[C---:B------:R-:W-:Y:S01]  /*2110*/  FMUL.FTZ R7, R187.reuse, R194 ;  /* 0x000000c2bb077220 */ /* 0x040fe20000410000 */
[----:B------:R-:W-:-:S03]  /*2120*/  FFMA.FTZ R6, R187, R6, R4 ;  /* 0x00000006bb067223 */ /* 0x000fc60000010004 */
[C---:B--2---:R-:W-:Y:S01]  /*2130*/  FMUL.FTZ R2, R190.reuse, R7 ;  /* 0x00000007be027220 */ /* 0x044fe20000410000 */
        /* <DEDUP_REMOVED lines=15> */
[----:B------:R-:W-:Y:S02]  /*2230*/  FFMA.FTZ R3, R11, R3, R214 ;  /* 0x000000030b037223 */ /* 0x000fe400000100d6 */
[C---:B------:R-:W-:Y:S01]  /*2240*/  FMUL.FTZ R194, R205.reuse, R194 ;  /* 0x000000c2cdc27220 */ /* 0x040fe20000410000 */
[----:B------:R-:W-:Y:S01]  /*2250*/  FFMA.FTZ R6, R205, R6, R210 ;  /* 0x00000006cd067223 */ /* 0x000fe200000100d2 */
[----:B------:R-:W-:Y:S01]  /*2260*/  FFMA.FTZ R2, R203, R3, R212 ;  /* 0x00000003cb027223 */ /* 0x000fe200000100d4 */
[----:B------:R-:W-:Y:S01]  /*2270*/  FMUL.FTZ R3, R207, R170 ;  /* 0x000000aacf037220 */ /* 0x000fe20000410000 */
[C---:B------:R-:W-:Y:S01]  /*2280*/  FMUL.FTZ R7, R201.reuse, R194 ;  /* 0x000000c2c9077220 */ /* 0x040fe20000410000 */
[C---:B------:R-:W-:Y:S01]  /*2290*/  FFMA.FTZ R194, R201.reuse, R6, R208 ;  /* 0x00000006c9c27223 */ /* 0x040fe200000100d0 */
        /* <DEDUP_REMOVED lines=13> */
[----:B------:R-:W2:Y:S01]  /*2370*/  SHFL.DOWN PT, R198, R226, 0x1, 0x1f ;  /* 0x08201f00e2c67f89 */ /* 0x000ea200000e0000 */
        /* <DEDUP_REMOVED lines=11> */
[----:B------:R-:W-:Y:S01]  /*2430*/  FMUL.FTZ R3, R187, R2 ;  /* 0x00000002bb037220 */ /* 0x000fe20000410000 */
[----:B--2---:R-:W-:Y:S01]  /*2440*/  @P1 FFMA.FTZ R226, R221, R198, R226 ;  /* 0x000000c6dde21223 */ /* 0x004fe200000100e2 */
[----:B------:R-:W-:Y:S02]  /*2450*/  @P1 MOV R221, R7 ;  /* 0x0000000700dd1202 */ /* 0x000fe40000000f00 */
[----:B------:R-:W-:Y:S01]  /*2460*/  FMUL.FTZ R2, R188, R3 ;  /* 0x00000003bc027220 */ /* 0x000fe20000410000 */
[----:B------:R-:W1:Y:S01]  /*2470*/  SHFL.UP PT, R7, R6, 0x1, RZ ;  /* 0x0420000006077989 */ /* 0x000e6200000e00ff */
[----:B------:R-:W-:Y:S02]  /*2480*/  ISETP.GE.AND P1, PT, R110, 0x1, PT ;  /* 0x000000016e00780c */ /* 0x000fe40003f26270 */
[----:B------:R-:W-:Y:S01]  /*2490*/  FMUL.FTZ R3, R185, R2 ;  /* 0x00000002b9037220 */ /* 0x000fe20000410000 */
[----:B------:R-:W2:Y:S03]  /*24a0*/  SHFL.DOWN PT, R194, R221, 0x2, 0x1f ;  /* 0x08401f00ddc27f89 */ /* 0x000ea600000e0000 */
[----:B------:R-:W-:Y:S01]  /*24b0*/  FMUL.FTZ R3, R186, R3 ;  /* 0x00000003ba037220 */ /* 0x000fe20000410000 */
[----:B------:R-:W3:Y:S03]  /*24c0*/  SHFL.DOWN PT, R198, R226, 0x2, 0x1f ;  /* 0x08401f00e2c67f89 */ /* 0x000ee600000e0000 */
[----:B------:R-:W-:-:S05]  /*24d0*/  FMUL.FTZ R225, R184, R3 ;  /* 0x00000003b8e17220 */ /* 0x000fca0000410000 */
[----:B------:R-:W5:Y:S01]  /*24e0*/  SHFL.UP PT, R2, R225, 0x1, RZ ;  /* 0x04200000e1027989 */ /* 0x000f6200000e00ff */
[----:B-1----:R-:W-:Y:S01]  /*24f0*/  FFMA.FTZ R7, R225, R7, R6 ;  /* 0x00000007e1077223 */ /* 0x002fe20000010006 */
[----:B--2---:R-:W-:-:S04]  /*2500*/  @!P3 FMUL.FTZ R3, R221, R194 ;  /* 0x000000c2dd03b220 */ /* 0x004fc80000410000 */
[----:B------:R-:W-:Y:S01]  /*2510*/  FSEL R6, R6, R7, !P1 ;  /* 0x0000000706067208 */ /* 0x000fe20004800000 */
[----:B---3--:R-:W-:Y:S01]  /*2520*/  @!P3 FFMA.FTZ R226, R221, R198, R226 ;  /* 0x000000c6dde2b223 */ /* 0x008fe200000100e2 */
[----:B------:R-:W-:-:S03]  /*2530*/  @!P3 MOV R221, R3 ;  /* 0x0000000300ddb202 */ /* 0x000fc60000000f00 */
[----:B------:R-:W1:Y:S01]  /*2540*/  SHFL.UP PT, R3, R6, 0x2, RZ ;  /* 0x0440000006037989 */ /* 0x000e6200000e00ff */
[----:B------:R-:W-:-:S03]  /*2550*/  ISETP.GT.U32.AND P3, PT, R174, 0x1b, PT ;  /* 0x0000001bae00780c */ /* 0x000fc60003f64070 */
[----:B------:R-:W2:Y:S01]  /*2560*/  SHFL.DOWN PT, R194, R221, 0x4, 0x1f ;  /* 0x08801f00ddc27f89 */ /* 0x000ea200000e0000 */
[----:B-----5:R-:W-:Y:S01]  /*2570*/  @P1 FMUL.FTZ R225, R225, R2 ;  /* 0x00000002e1e11220 */ /* 0x020fe20000410000 */
[----:B------:R-:W-:Y:S02]  /*2580*/  ISETP.GE.AND P1, PT, R110, 0x2, PT ;  /* 0x000000026e00780c */ /* 0x000fe40003f26270 */
[----:B------:R-:W3:Y:S04]  /*2590*/  SHFL.DOWN PT, R198, R226, 0x4, 0x1f ;  /* 0x08801f00e2c67f89 */ /* 0x000ee800000e0000 */
[----:B------:R-:W5:Y:S01]  /*25a0*/  SHFL.UP PT, R2, R225, 0x2, RZ ;  /* 0x04400000e1027989 */ /* 0x000f6200000e00ff */
[----:B-1----:R-:W-:Y:S01]  /*25b0*/  FFMA.FTZ R3, R225, R3, R6 ;  /* 0x00000003e1037223 */ /* 0x002fe20000010006 */
[----:B--2---:R-:W-:-:S04]  /*25c0*/  @!P3 FMUL.FTZ R7, R221, R194 ;  /* 0x000000c2dd07b220 */ /* 0x004fc80000410000 */
[----:B------:R-:W-:Y:S01]  /*25d0*/  FSEL R194, R6, R3, !P1 ;  /* 0x0000000306c27208 */ /* 0x000fe20004800000 */
[----:B------:R-:W-:Y:S02]  /*25e0*/  HFMA2 R6, -RZ, RZ, 1.875, 0 ;  /* 0x3f800000ff067431 */ /* 0x000fe400000001ff */
[----:B---3--:R-:W-:Y:S01]  /*25f0*/  @!P3 FFMA.FTZ R226, R221, R198, R226 ;  /* 0x000000c6dde2b223 */ /* 0x008fe200000100e2 */
[----:B------:R-:W-:Y:S01]  /*2600*/  @!P3 MOV R221, R7 ;  /* 0x0000000700ddb202 */ /* 0x000fe20000000f00 */
[----:B------:R-:W1:Y:S01]  /*2610*/  SHFL.UP PT, R3, R194, 0x4, RZ ;  /* 0x04800000c2037989 */ /* 0x000e6200000e00ff */
[----:B------:R-:W-:Y:S01]  /*2620*/  MOV R7, RZ ;  /* 0x000000ff00077202 */ /* 0x000fe20000000f00 */
[----:B-----5:R-:W-:Y:S01]  /*2630*/  @P1 FMUL.FTZ R225, R225, R2 ;  /* 0x00000002e1e11220 */ /* 0x020fe20000410000 */
[----:B------:R-:W-:Y:S01]  /*2640*/  ISETP.GE.AND P1, PT, R68, UR10, PT ;  /* 0x0000000a44007c0c */ /* 0x000fe2000bf26270 */
[----:B------:R-:W2:Y:S01]  /*2650*/  SHFL.DOWN PT, R198, R221, 0x8, 0x1f ;  /* 0x09001f00ddc67f89 */ /* 0x000ea200000e0000 */
[----:B------:R-:W-:-:S02]  /*2660*/  ISETP.GE.AND P3, PT, R110, 0x4, PT ;  /* 0x000000046e00780c */ /* 0x000fc40003f66270 */
[----:B------:R-:W-:Y:S01]  /*2670*/  ISETP.NE.OR P1, PT, R30, RZ, P1 ;  /* 0x000000ff1e00720c */ /* 0x000fe20000f25670 */
[----:B------:R-:W3:Y:S04]  /*2680*/  SHFL.DOWN PT, R227, R226, 0x8, 0x1f ;  /* 0x09001f00e2e37f89 */ /* 0x000ee800000e0000 */
[----:B------:R-:W5:Y:S08]  /*2690*/  SHFL.UP PT, R2, R225, 0x4, RZ ;  /* 0x04800000e1027989 */ /* 0x000f7000000e00ff */
[----:B------:R-:W-:Y:S01]  /*26a0*/  @!P1 LDS.64 R6, [UR6+0x1728] ;  /* 0x00172806ff069984 */ /* 0x000fe20008000a00 */
[----:B------:R-:W-:Y:S01]  /*26b0*/  ISETP.GE.AND P1, PT, R110, 0x8, PT ;  /* 0x000000086e00780c */ /* 0x000fe20003f26270 */
[----:B-1----:R-:W-:Y:S01]  /*26c0*/  FFMA.FTZ R3, R225, R3, R194 ;  /* 0x00000003e1037223 */ /* 0x002fe200000100c2 */
[----:B--2---:R-:W-:-:S04]  /*26d0*/  @!P4 FMUL.FTZ R198, R221, R198 ;  /* 0x000000c6ddc6c220 */ /* 0x004fc80000410000 */
[----:B------:R-:W-:Y:S01]  /*26e0*/  FSEL R194, R194, R3, !P3 ;  /* 0x00000003c2c27208 */ /* 0x000fe20005800000 */
[----:B---3--:R-:W-:Y:S01]  /*26f0*/  @!P4 FFMA.FTZ R226, R221, R227, R226 ;  /* 0x000000e3dde2c223 */ /* 0x008fe200000100e2 */
[----:B------:R-:W-:-:S03]  /*2700*/  @!P4 MOV R221, R198 ;  /* 0x000000c600ddc202 */ /* 0x000fc60000000f00 */
[----:B------:R-:W1:Y:S01]  /*2710*/  SHFL.UP PT, R3, R194, 0x8, RZ ;  /* 0x05000000c2037989 */ /* 0x000e6200000e00ff */
[----:B-----5:R-:W-:Y:S01]  /*2720*/  @P3 FMUL.FTZ R225, R225, R2 ;  /* 0x00000002e1e13220 */ /* 0x020fe20000410000 */
[----:B------:R-:W-:Y:S02]  /*2730*/  ISETP.GT.U32.AND P3, PT, R174, 0xf, PT ;  /* 0x0000000fae00780c */ /* 0x000fe40003f64070 */
[----:B------:R-:W2:Y:S04]  /*2740*/  SHFL.DOWN PT, R198, R221, 0x10, 0x1f ;  /* 0x0a001f00ddc67f89 */ /* 0x000ea800000e0000 */
[----:B------:R-:W3:Y:S04]  /*2750*/  SHFL.DOWN PT, R228, R226, 0x10, 0x1f ;  /* 0x0a001f00e2e47f89 */ /* 0x000ee800000e0000 */
[----:B------:R-:W5:Y:S01]  /*2760*/  SHFL.UP PT, R2, R225, 0x8, RZ ;  /* 0x05000000e1027989 */ /* 0x000f6200000e00ff */
[----:B-1----:R-:W-:-:S03]  /*2770*/  FFMA.FTZ R3, R225, R3, R194 ;  /* 0x00000003e1037223 */ /* 0x002fc600000100c2 */
[----:B------:R-:W-:Y:S01]  /*2780*/  SHFL.IDX PT, R229, R7, RZ, 0x1f ;  /* 0x00001fff07e57589 */ /* 0x000fe200000e0000 */
[C---:B--2---:R-:W-:Y:S01]  /*2790*/  @!P3 FMUL.FTZ R227, R221.reuse, R198 ;  /* 0x000000c6dde3b220 */ /* 0x044fe20000410000 */
[----:B------:R-:W-:Y:S01]  /*27a0*/  FSEL R198, R194, R3, !P1 ;  /* 0x00000003c2c67208 */ /* 0x000fe20004800000 */
[----:B---3--:R-:W-:-:S03]  /*27b0*/  @!P3 FFMA.FTZ R226, R221, R228, R226 ;  /* 0x000000e4dde2b223 */ /* 0x008fc600000100e2 */
[----:B------:R-:W-:Y:S01]  /*27c0*/  @!P3 MOV R221, R227 ;  /* 0x000000e300ddb202 */ /* 0x000fe20000000f00 */
[----:B------:R-:W1:Y:S01]  /*27d0*/  SHFL.UP PT, R3, R198, 0x10, RZ ;  /* 0x06000000c6037989 */ /* 0x000e6200000e00ff */
[----:B------:R-:W-:Y:S01]  /*27e0*/  ISETP.NE.AND P3, PT, R30, 0x1f, PT ;  /* 0x0000001f1e00780c */ /* 0x000fe20003f65270 */
[----:B-----5:R-:W-:Y:S01]  /*27f0*/  @P1 FMUL.FTZ R225, R225, R2 ;  /* 0x00000002e1e11220 */ /* 0x020fe20000410000 */
[----:B------:R-:W-:Y:S01]  /*2800*/  ISETP.GE.AND P1, PT, R110, 0x10, PT ;  /* 0x000000106e00780c */ /* 0x000fe20003f26270 */
[----:B------:R-:W-:Y:S04]  /*2810*/  SHFL.DOWN PT, R227, R226, 0x1, 0x1f ;  /* 0x08201f00e2e37f89 */ /* 0x000fe800000e0000 */
[----:B------:R-:W2:Y:S04]  /*2820*/  SHFL.DOWN PT, R194, R221, 0x1, 0x1f ;  /* 0x08201f00ddc27f89 */ /* 0x000ea800000e0000 */
[----:B------:R-:W3:Y:S04]  /*2830*/  SHFL.UP PT, R2, R225, 0x10, RZ ;  /* 0x06000000e1027989 */ /* 0x000ee800000e00ff */
[----:B------:R-:W-:Y:S04]  /*2840*/  SHFL.IDX PT, R226, R226, RZ, 0x1f ;  /* 0x00001fffe2e27589 */ /* 0x000fe800000e0000 */
[----:B------:R-:W5:Y:S01]  /*2850*/  SHFL.IDX PT, R221, R221, RZ, 0x1f ;  /* 0x00001fffdddd7589 */ /* 0x000f6200000e0000 */
[----:B-1----:R-:W-:Y:S01]  /*2860*/  FFMA.FTZ R3, R225, R3, R198 ;  /* 0x00000003e1037223 */ /* 0x002fe200000100c6 */
[----:B--2---:R-:W-:-:S04]  /*2870*/  @P3 FFMA.FTZ R229, R194, R229, R227 ;  /* 0x000000e5c2e53223 */ /* 0x004fc800000100e3 */
[----:B------:R-:W-:Y:S01]  /*2880*/  FSEL R227, R198, R3, !P1 ;  /* 0x00000003c6e37208 */ /* 0x000fe20004800000 */
[----:B------:R-:W-:Y:S01]  /*2890*/  FFMA.FTZ R192, R229, R223, R192 ;  /* 0x000000dfe5c07223 */ /* 0x000fe200000100c0 */
[----:B---3--:R-:W-:-:S03]  /*28a0*/  @P1 FMUL.FTZ R225, R225, R2 ;  /* 0x00000002e1e11220 */ /* 0x008fc60000410000 */
[----:B------:R-:W-:Y:S01]  /*28b0*/  SHFL.UP PT, R228, R227, 0x1, RZ ;  /* 0x04200000e3e47989 */ /* 0x000fe200000e00ff */
[----:B------:R-:W-:-:S04]  /*28c0*/  IMAD.WIDE.U32 R2, R40, UR4, R42 ;  /* 0x0000000428027c25 */ /* 0x000fc8000f8e002a */
[----:B------:R-:W-:Y:S01]  /*28d0*/  FFMA.FTZ R193, R184, R192, R193 ;  /* 0x000000c0b8c17223 */ /* 0x000fe200000100c1 */
[----:B------:R-:W-:Y:S01]  /*28e0*/  SHFL.UP PT, R223, R225, 0x1, RZ ;  /* 0x04200000e1df7989 */ /* 0x000fe200000e00ff */
[----:B------:R-:W-:Y:S02]  /*28f0*/  IMAD R3, R41, UR4, R3 ;  /* 0x0000000429037c24 */ /* 0x000fe4000f8e0203 */
[----:B------:R-:W-:Y:S01]  /*2900*/  FFMA.FTZ R194, R186, R193, R195 ;  /* 0x000000c1bac27223 */ /* 0x000fe200000100c3 */
[C---:B-----5:R-:W-:Y:S01]  /*2910*/  FFMA.FTZ R7, R221.reuse, R7, R226 ;  /* 0x00000007dd077223 */ /* 0x060fe200000100e2 */
[----:B------:R-:W-:Y:S02]  /*2920*/  FMUL.FTZ R6, R221, R6 ;  /* 0x00000006dd067220 */ /* 0x000fe40000410000 */
[----:B------:R-:W-:-:S03]  /*2930*/  FFMA.FTZ R195, R185, R194, R196 ;  /* 0x000000c2b9c37223 */ /* 0x000fc600000100c4 */
[----:B------:R1:W-:Y:S01]  /*2940*/  @!P5 STS.64 [UR6+0x1728], R6 ;  /* 0x00172806ff00d988 */ /* 0x0003e20008000a06 */
[----:B------:R-:W-:-:S04]  /*2950*/  FFMA.FTZ R196, R188, R195, R199 ;  /* 0x000000c3bcc47223 */ /* 0x000fc800000100c7 */
[----:B------:R-:W-:Y:S01]  /*2960*/  FFMA.FTZ R199, R187, R196, R4 ;  /* 0x000000c4bbc77223 */ /* 0x000fe20000010004 */
[----:B------:R-:W-:-:S03]  /*2970*/  LEA R4, P1, R2, UR8, 0x2 ;  /* 0x0000000802047c11 */ /* 0x000fc6000f8210ff */
[----:B------:R-:W-:Y:S01]  /*2980*/  FFMA.FTZ R198, R190, R199, R5 ;  /* 0x000000c7bec67223 */ /* 0x000fe20000010005 */
[----:B------:R-:W-:Y:S01]  /*2990*/  LEA.HI.X R5, R2, UR9, R3, 0x2, P1 ;  /* 0x0000000902057c11 */ /* 0x000fe200088f1403 */
[----:B-1----:R-:W-:Y:S01]  /*29a0*/  FMUL.FTZ R7, R157, R196 ;  /* 0x000000c49d077220 */ /* 0x002fe20000410000 */
[----:B------:R-:W-:Y:S01]  /*29b0*/  FMUL.FTZ R6, R153, R192 ;  /* 0x000000c099067220 */ /* 0x000fe20000410000 */
[-C--:B------:R-:W-:Y:S01]  /*29c0*/  FFMA.FTZ R200, R189, R198.reuse, R200 ;  /* 0x000000c6bdc87223 */ /* 0x080fe200000100c8 */
[----:B------:R-:W-:-:S03]  /*29d0*/  FMUL.FTZ R235, R159, R198 ;  /* 0x000000c69feb7220 */ /* 0x000fc60000410000 */
[-C--:B------:R-:W-:Y:S01]  /*29e0*/  FMUL.FTZ R233, R160, R200.reuse ;  /* 0x000000c8a0e97220 */ /* 0x080fe20000410000 */
[----:B----4-:R1:W2:Y:S02]  /*29f0*/  SHFL.IDX PT, R229, R202, RZ, 0x1f ;  /* 0x00001fffcae57589 */ /* 0x0102a400000e0000 */
[----:B-1----:R-:W-:-:S04]  /*2a00*/  FFMA.FTZ R202, R204, R200, R219 ;  /* 0x000000c8ccca7223 */ /* 0x002fc800000100db */
[----:B------:R-:W-:-:S04]  /*2a10*/  FFMA.FTZ R217, R206, R202, R217 ;  /* 0x000000caced97223 */ /* 0x000fc800000100d9 */
[-C--:B------:R-:W-:Y:S01]  /*2a20*/  FFMA.FTZ R222, R203, R217.reuse, R222 ;  /* 0x000000d9cbde7223 */ /* 0x080fe200000100de */
[----:B------:R-:W-:-:S03]  /*2a30*/  FMUL.FTZ R227, R162, R217 ;  /* 0x000000d9a2e37220 */ /* 0x000fc60000410000 */
[----:B------:R-:W-:Y:S01]  /*2a40*/  FFMA.FTZ R3, R11, R222, R216 ;  /* 0x000000de0b037223 */ /* 0x000fe200000100d8 */
[----:B--2---:R-:W-:-:S03]  /*2a50*/  @P2 FFMA.FTZ R229, R223, R229, R228 ;  /* 0x000000e5dfe52223 */ /* 0x004fc600000100e4 */
[----:B------:R-:W-:Y:S01]  /*2a60*/  FFMA.FTZ R210, R205, R3, R210 ;  /* 0x00000003cdd27223 */ /* 0x000fe200000100d2 */
[----:B------:R-:W-:Y:S01]  /*2a70*/  FMUL.FTZ R223, R163, R222 ;  /* 0x000000dea3df7220 */ /* 0x000fe20000410000 */
[----:B------:R-:W-:Y:S02]  /*2a80*/  FFMA.FTZ R207, R207, R229, R224 ;  /* 0x000000e5cfcf7223 */ /* 0x000fe400000100e0 */
[----:B------:R-:W-:Y:S01]  /*2a90*/  FFMA.FTZ R208, R201, R210, R208 ;  /* 0x000000d2c9d07223 */ /* 0x000fe200000100d0 */
[----:B------:R-:W-:Y:S01]  /*2aa0*/  FMUL.FTZ R225, R102, R223 ;  /* 0x000000df66e17220 */ /* 0x000fe20000410000 */
[----:B------:R-:W-:Y:S01]  /*2ab0*/  FMUL.FTZ R229, R161, R202 ;  /* 0x000000caa1e57220 */ /* 0x000fe20000410000 */
[-C--:B------:R-:W-:Y:S01]  /*2ac0*/  FFMA.FTZ R228, R170, R207.reuse, R215 ;  /* 0x000000cfaae47223 */ /* 0x080fe200000100d7 */
[----:B------:R-:W-:Y:S01]  /*2ad0*/  FADD.FTZ R2, -R224, R207 ;  /* 0x000000cfe0027221 */ /* 0x000fe20000010100 */
[----:B------:R-:W-:Y:S01]  /*2ae0*/  FFMA.FTZ R224, R0, R207, RZ ;  /* 0x000000cf00e07223 */ /* 0x000fe200000100ff */
[----:B------:R-:W-:Y:S01]  /*2af0*/  FMUL.FTZ R231, R98, R229 ;  /* 0x000000e562e77220 */ /* 0x000fe20000410000 */
[C---:B------:R-:W-:Y:S01]  /*2b00*/  FFMA.FTZ R230, R44.reuse, R228, R213 ;  /* 0x000000e42ce67223 */ /* 0x040fe200000100d5 */
[----:B------:R-:W-:Y:S01]  /*2b10*/  FFMA.FTZ R44, R44, R208, R211 ;  /* 0x000000d02c2c7223 */ /* 0x000fe200000100d3 */
[----:B------:R-:W-:Y:S01]  /*2b20*/  FFMA.FTZ R207, R121, R228, R224 ;  /* 0x000000e479cf7223 */ /* 0x000fe200000100e0 */
[----:B------:R-:W-:Y:S01]  /*2b30*/  FADD.FTZ R215, -R215, R228 ;  /* 0x000000e4d7d77221 */ /* 0x000fe20000010100 */
[----:B------:R-:W-:Y:S01]  /*2b40*/  FFMA.FTZ R219, R201, R230, R220 ;  /* 0x000000e6c9db7223 */ /* 0x000fe200000100dc */
[----:B------:R-:W-:Y:S01]  /*2b50*/  FFMA.FTZ R209, R170, R44, R209 ;  /* 0x0000002caad17223 */ /* 0x000fe200000100d1 */
[----:B------:R-:W-:Y:S01]  /*2b60*/  FFMA.FTZ R216, R120, R230, R207 ;  /* 0x000000e678d87223 */ /* 0x000fe200000100cf */
[----:B------:R-:W-:Y:S01]  /*2b70*/  FMUL.FTZ R201, R167, R44 ;  /* 0x0000002ca7c97220 */ /* 0x000fe20000410000 */
[-C--:B------:R-:W-:Y:S01]  /*2b80*/  FFMA.FTZ R207, R205, R219.reuse, R218 ;  /* 0x000000dbcdcf7223 */ /* 0x080fe200000100da */
[----:B------:R-:W-:Y:S01]  /*2b90*/  FADD.FTZ R213, -R213, R230 ;  /* 0x000000e6d5d57221 */ /* 0x000fe20000010100 */
[----:B------:R-:W-:Y:S01]  /*2ba0*/  FFMA.FTZ R205, R125, R219, R216 ;  /* 0x000000db7dcd7223 */ /* 0x000fe200000100d8 */
[----:B------:R-:W-:Y:S01]  /*2bb0*/  FADD.FTZ R220, -R220, R219 ;  /* 0x000000dbdcdc7221 */ /* 0x000fe20000010100 */
[-C--:B------:R-:W-:Y:S01]  /*2bc0*/  FFMA.FTZ R11, R11, R207.reuse, R214 ;  /* 0x000000cf0b0b7223 */ /* 0x080fe200000100d6 */
[----:B------:R-:W-:Y:S01]  /*2bd0*/  FADD.FTZ R218, -R218, R207 ;  /* 0x000000cfdada7221 */ /* 0x000fe20000010100 */
[----:B------:R-:W-:Y:S01]  /*2be0*/  FFMA.FTZ R216, R124, R207, R205 ;  /* 0x000000cf7cd87223 */ /* 0x000fe200000100cd */
[----:B------:R-:W-:Y:S01]  /*2bf0*/  FMUL.FTZ R207, R165, R210 ;  /* 0x000000d2a5cf7220 */ /* 0x000fe20000410000 */
        /* <DEDUP_REMOVED lines=8> */
[----:B------:R-:W-:Y:S01]  /*2c80*/  FMUL.FTZ R203, R108, R201 ;  /* 0x000000c96ccb7220 */ /* 0x000fe20000410000 */
[----:B------:R-:W-:Y:S01]  /*2c90*/  FMUL.FTZ R219, R164, R3 ;  /* 0x00000003a4db7220 */ /* 0x000fe20000410000 */
[-C--:B------:R-:W-:Y:S01]  /*2ca0*/  FFMA.FTZ R204, R204, R228.reuse, R183 ;  /* 0x000000e4cccc7223 */ /* 0x080fe200000100b7 */
[-C--:B------:R-:W-:Y:S01]  /*2cb0*/  FFMA.FTZ R170, R2, R11.reuse, RZ ;  /* 0x0000000b02aa7223 */ /* 0x080fe200000100ff */
[----:B------:R-:W-:Y:S01]  /*2cc0*/  FMUL.FTZ R206, R109, R11 ;  /* 0x0000000b6dce7220 */ /* 0x000fe20000410000 */
[----:B------:R-:W-:Y:S01]  /*2cd0*/  FFMA.FTZ R11, R133, R228, R216 ;  /* 0x000000e4850b7223 */ /* 0x000fe200000100d8 */
[----:B------:R-:W-:Y:S01]  /*2ce0*/  FMUL.FTZ R216, R166, R208 ;  /* 0x000000d0a6d87220 */ /* 0x000fe20000410000 */
[----:B------:R-:W-:Y:S01]  /*2cf0*/  FFMA.FTZ R170, R215, R201, R170 ;  /* 0x000000c9d7aa7223 */ /* 0x000fe200000100aa */
[----:B------:R-:W-:Y:S01]  /*2d00*/  FMUL.FTZ R221, R104, R219 ;  /* 0x000000db68dd7220 */ /* 0x000fe20000410000 */
[----:B------:R1:W-:Y:S01]  /*2d10*/  STS [R65+0x430], R206 ;  /* 0x000430ce41007388 */ /* 0x0003e20000000800 */
[-C--:B------:R-:W-:Y:S01]  /*2d20*/  FMUL.FTZ R205, R107, R216.reuse ;  /* 0x000000d86bcd7220 */ /* 0x080fe20000410000 */
[----:B------:R-:W-:Y:S01]  /*2d30*/  FFMA.FTZ R201, R213, R216, R170 ;  /* 0x000000d8d5c97223 */ /* 0x000fe200000100aa */
[----:B------:R-:W-:Y:S01]  /*2d40*/  FMUL.FTZ R216, R156, R195 ;  /* 0x000000c39cd87220 */ /* 0x000fe20000410000 */
[----:B------:R2:W-:Y:S01]  /*2d50*/  STS [R64+0x4], R203 ;  /* 0x000004cb40007388 */ /* 0x0005e20000000800 */
[----:B------:R-:W-:Y:S01]  /*2d60*/  FMUL.FTZ R170, R154, R193 ;  /* 0x000000c19aaa7220 */ /* 0x000fe20000410000 */
[----:B------:R-:W-:Y:S01]  /*2d70*/  FFMA.FTZ R207, R220, R207, R201 ;  /* 0x000000cfdccf7223 */ /* 0x000fe200000100c9 */
[----:B------:R-:W-:Y:S01]  /*2d80*/  FMUL.FTZ R201, R155, R194 ;  /* 0x000000c29bc97220 */ /* 0x000fe20000410000 */
[----:B------:R3:W-:Y:S01]  /*2d90*/  STS [R64+0x8], R205 ;  /* 0x000008cd40007388 */ /* 0x0007e20000000800 */
[----:B------:R-:W-:Y:S01]  /*2da0*/  FADD.FTZ R197, -R197, R228 ;  /* 0x000000e4c5c57221 */ /* 0x000fe20000010100 */
[----:B-1----:R-:W-:Y:S01]  /*2db0*/  FMUL.FTZ R206, R158, R199 ;  /* 0x000000c79ece7220 */ /* 0x002fe20000410000 */
[----:B------:R-:W-:Y:S01]  /*2dc0*/  FFMA.FTZ R207, R218, R219, R207 ;  /* 0x000000dbdacf7223 */ /* 0x000fe200000100cf */
[----:B------:R1:W-:Y:S01]  /*2dd0*/  STS [R64+0xc], R211 ;  /* 0x00000cd340007388 */ /* 0x0003e20000000800 */
[----:B------:R-:W-:Y:S01]  /*2de0*/  FMUL.FTZ R219, R117, R6 ;  /* 0x0000000675db7220 */ /* 0x000fe20000410000 */
[----:B--2---:R-:W-:Y:S01]  /*2df0*/  FMUL.FTZ R203, R100, R227 ;  /* 0x000000e364cb7220 */ /* 0x004fe20000410000 */
[----:B------:R-:W-:Y:S01]  /*2e00*/  FFMA.FTZ R207, R214, R223, R207 ;  /* 0x000000dfd6cf7223 */ /* 0x000fe200000100cf */
[----:B------:R2:W-:Y:S01]  /*2e10*/  STS [R64+0x10], R221 ;  /* 0x000010dd40007388 */ /* 0x0005e20000000800 */
[----:B------:R-:W-:Y:S01]  /*2e20*/  FADD.FTZ R183, -R183, R204 ;  /* 0x000000ccb7b77221 */ /* 0x000fe20000010100 */
[----:B---3--:R-:W-:Y:S01]  /*2e30*/  FMUL.FTZ R205, R96, R233 ;  /* 0x000000e960cd7220 */ /* 0x008fe20000410000 */
[----:B------:R-:W-:Y:S01]  /*2e40*/  FFMA.FTZ R226, R212, R227, R207 ;  /* 0x000000e3d4e27223 */ /* 0x000fe200000100cf */
[----:B------:R3:W-:Y:S01]  /*2e50*/  STS [R64+0x14], R225 ;  /* 0x000014e140007388 */ /* 0x0007e20000000800 */
[-C--:B------:R-:W-:Y:S01]  /*2e60*/  FFMA.FTZ R207, R189, R204.reuse, R182 ;  /* 0x000000ccbdcf7223 */ /* 0x080fe200000100b6 */
[----:B-1----:R-:W-:Y:S01]  /*2e70*/  FMUL.FTZ R211, R112, R235 ;  /* 0x000000eb70d37220 */ /* 0x002fe20000410000 */
[----:B------:R-:W-:Y:S01]  /*2e80*/  FFMA.FTZ R204, R132, R204, R11 ;  /* 0x000000cc84cc7223 */ /* 0x000fe2000001000b */
[----:B------:R1:W-:Y:S01]  /*2e90*/  STS [R64+0x18], R203 ;  /* 0x000018cb40007388 */ /* 0x0003e20000000800 */
[----:B------:R-:W-:Y:S01]  /*2ea0*/  FFMA.FTZ R226, R197, R229, R226 ;  /* 0x000000e5c5e27223 */ /* 0x000fe200000100e2 */
[----:B--2---:R-:W-:Y:S01]  /*2eb0*/  FMUL.FTZ R221, R111, R206 ;  /* 0x000000ce6fdd7220 */ /* 0x004fe20000410000 */
[-C--:B------:R-:W-:Y:S01]  /*2ec0*/  FFMA.FTZ R190, R190, R207.reuse, R181 ;  /* 0x000000cfbebe7223 */ /* 0x080fe200000100b5 */
[----:B------:R2:W-:Y:S01]  /*2ed0*/  STS [R64+0x20], R205 ;  /* 0x000020cd40007388 */ /* 0x0005e20000000800 */
[----:B------:R-:W-:Y:S01]  /*2ee0*/  FFMA.FTZ R11, R139, R207, R204 ;  /* 0x000000cf8b0b7223 */ /* 0x000fe200000100cc */
[----:B---3--:R-:W-:Y:S01]  /*2ef0*/  FMUL.FTZ R225, R114, R7 ;  /* 0x0000000772e17220 */ /* 0x008fe20000410000 */
[----:B------:R-:W-:Y:S01]  /*2f00*/  FADD.FTZ R182, -R182, R207 ;  /* 0x000000cfb6b67221 */ /* 0x000fe20000010100 */
[----:B------:R3:W-:Y:S01]  /*2f10*/  STS [R64+0x24], R211 ;  /* 0x000024d340007388 */ /* 0x0007e20000000800 */
[----:B------:R-:W-:Y:S01]  /*2f20*/  FFMA.FTZ R233, R183, R233, R226 ;  /* 0x000000e9b7e97223 */ /* 0x000fe200000100e2 */
[----:B-1----:R-:W-:Y:S01]  /*2f30*/  FMUL.FTZ R203, R113, R216 ;  /* 0x000000d871cb7220 */ /* 0x002fe20000410000 */
[-C--:B------:R-:W-:Y:S01]  /*2f40*/  FFMA.FTZ R187, R187, R190.reuse, R180 ;  /* 0x000000bebbbb7223 */ /* 0x080fe200000100b4 */
[----:B------:R1:W-:Y:S01]  /*2f50*/  STS [R64+0x1c], R231 ;  /* 0x00001ce740007388 */ /* 0x0003e20000000800 */
[----:B------:R-:W-:Y:S01]  /*2f60*/  FFMA.FTZ R204, R138, R190, R11 ;  /* 0x000000be8acc7223 */ /* 0x000fe2000001000b */
[----:B--2---:R-:W-:Y:S01]  /*2f70*/  FMUL.FTZ R205, R116, R201 ;  /* 0x000000c974cd7220 */ /* 0x004fe20000410000 */
[----:B------:R-:W-:Y:S01]  /*2f80*/  FADD.FTZ R181, -R181, R190 ;  /* 0x000000beb5b57221 */ /* 0x000fe20000010100 */
[----:B------:R1:W-:Y:S01]  /*2f90*/  STS [R64+0x28], R221 ;  /* 0x000028dd40007388 */ /* 0x0003e20000000800 */
[----:B------:R-:W-:Y:S01]  /*2fa0*/  FFMA.FTZ R190, R182, R235, R233 ;  /* 0x000000ebb6be7223 */ /* 0x000fe200000100e9 */
[----:B---3--:R-:W-:Y:S01]  /*2fb0*/  FMUL.FTZ R211, R115, R170 ;  /* 0x000000aa73d37220 */ /* 0x008fe20000410000 */
[-C--:B------:R-:W-:Y:S01]  /*2fc0*/  FFMA.FTZ R188, R188, R187.reuse, R179 ;  /* 0x000000bbbcbc7223 */ /* 0x080fe200000100b3 */
[----:B------:R1:W-:Y:S01]  /*2fd0*/  STS [R64+0x2c], R225 ;  /* 0x00002ce140007388 */ /* 0x0003e20000000800 */
[----:B------:R-:W-:Y:S01]  /*2fe0*/  FADD.FTZ R180, -R180, R187 ;  /* 0x000000bbb4b47221 */ /* 0x000fe20000010100 */
[----:B------:R-:W-:Y:S01]  /*2ff0*/  FFMA.FTZ R187, R143, R187, R204 ;  /* 0x000000bb8fbb7223 */ /* 0x000fe200000100cc */
[----:B------:R-:W-:Y:S01]  /*3000*/  FFMA.FTZ R11, R181, R206, R190 ;  /* 0x000000ceb50b7223 */ /* 0x000fe200000100be */
[----:B------:R1:W-:Y:S01]  /*3010*/  STS [R64+0x30], R203 ;  /* 0x000030cb40007388 */ /* 0x0003e20000000800 */
[-C--:B------:R-:W-:Y:S01]  /*3020*/  FFMA.FTZ R185, R185, R188.reuse, R178 ;  /* 0x000000bcb9b97223 */ /* 0x080fe200000100b2 */
[----:B------:R-:W-:Y:S01]  /*3030*/  FFMA.FTZ R190, R142, R188, R187 ;  /* 0x000000bc8ebe7223 */ /* 0x000fe200000100bb */
[----:B------:R-:W-:Y:S01]  /*3040*/  IADD3 R187, PT, PT, -R151, UR7, RZ ;  /* 0x0000000797bb7c10 */ /* 0x000fe2000fffe1ff */
[----:B------:R1:W-:Y:S01]  /*3050*/  STS [R64+0x34], R205 ;  /* 0x000034cd40007388 */ /* 0x0003e20000000800 */
[----:B------:R-:W-:Y:S01]  /*3060*/  FADD.FTZ R179, -R179, R188 ;  /* 0x000000bcb3b37221 */ /* 0x000fe20000010100 */
[----:B------:R-:W-:Y:S01]  /*3070*/  FFMA.FTZ R188, R180, R7, R11 ;  /* 0x00000007b4bc7223 */ /* 0x000fe2000001000b */
[----:B------:R-:W-:Y:S01]  /*3080*/  ISETP.GE.AND P1, PT, R187, 0x1, PT ;  /* 0x00000001bb00780c */ /* 0x000fe20003f26270 */
[----:B------:R1:W-:Y:S01]  /*3090*/  STS [R64+0x38], R211 ;  /* 0x000038d340007388 */ /* 0x0003e20000000800 */
[-C--:B------:R-:W-:Y:S01]  /*30a0*/  FFMA.FTZ R204, R186, R185.reuse, R177 ;  /* 0x000000b9bacc7223 */ /* 0x080fe200000100b1 */
[----:B------:R-:W-:Y:S01]  /*30b0*/  FADD.FTZ R178, -R178, R185 ;  /* 0x000000b9b2b27221 */ /* 0x000fe20000010100 */
[----:B------:R-:W-:Y:S01]  /*30c0*/  FFMA.FTZ R7, R179, R216, R188 ;  /* 0x000000d8b3077223 */ /* 0x000fe200000100bc */
[----:B------:R1:W-:Y:S01]  /*30d0*/  STS [R64+0x3c], R219 ;  /* 0x00003cdb40007388 */ /* 0x0003e20000000800 */
[----:B------:R-:W-:Y:S01]  /*30e0*/  FFMA.FTZ R11, R147, R185, R190 ;  /* 0x000000b9930b7223 */ /* 0x000fe200000100be */
[----:B------:R-:W-:Y:S01]  /*30f0*/  FADD.FTZ R177, -R177, R204 ;  /* 0x000000ccb1b17221 */ /* 0x000fe20000010100 */
[----:B------:R-:W-:Y:S01]  /*3100*/  FFMA.FTZ R186, R178, R201, R7 ;  /* 0x000000c9b2ba7223 */ /* 0x000fe20000010007 */
[----:B------:R-:W-:Y:S01]  /*3110*/  BAR.SYNC.DEFER_BLOCKING 0x0 ;  /* 0x0000000000007b1d */ /* 0x000fe20000010000 */
[----:B------:R-:W-:Y:S01]  /*3120*/  P2R R224, PR, RZ, 0x20 ;  /* 0x00000020ffe07803 */ /* 0x000fe20000000000 */
[-C--:B------:R-:W-:Y:S01]  /*3130*/  FFMA.FTZ R184, R184, R204.reuse, R19 ;  /* 0x000000ccb8b87223 */ /* 0x080fe20000010013 */
[C---:B------:R-:W-:Y:S01]  /*3140*/  ISETP.GE.AND P2, PT, R187.reuse, 0x21, PT ;  /* 0x00000021bb00780c */ /* 0x040fe20003f46270 */
[----:B------:R-:W-:Y:S01]  /*3150*/  FFMA.FTZ R11, R146, R204, R11 ;  /* 0x000000cc920b7223 */ /* 0x000fe2000001000b */
[----:B------:R-:W-:Y:S01]  /*3160*/  ISETP.GE.AND P3, PT, R187, 0x41, PT ;  /* 0x00000041bb00780c */ /* 0x000fe20003f66270 */
[----:B------:R-:W-:Y:S01]  /*3170*/  FFMA.FTZ R186, R177, R170, R186 ;  /* 0x000000aab1ba7223 */ /* 0x000fe200000100ba */
[----:B------:R-:W-:Y:S01]  /*3180*/  ISETP.GE.AND P4, PT, R187, 0x61, PT ;  /* 0x00000061bb00780c */ /* 0x000fe20003f86270 */
[----:B------:R1:W2:Y:S01]  /*3190*/  LDS R189, [R63+0x4b0] ;  /* 0x0004b0003fbd7984 */ /* 0x0002a20000000800 */
[----:B------:R-:W-:Y:S11]  /*31a0*/  @!P1 BRA `(.L_x_7902) ;  /* 0x0000000000089947 */ /* 0x000ff60003800000 */
[----:B------:R-:W3:Y:S04]  /*31b0*/  LDS R7, [R66+0x430] ;  /* 0x0004300042077984 */ /* 0x000ee80000000800 */
[----:B---3--:R3:W-:Y:S02]  /*31c0*/  REDG.E.ADD.F32.FTZ.RN.STRONG.GPU desc[UR16][R4.64], R7 ;  /* 0x00000007040079a6 */ /* 0x0087e4000c12f310 */
.L_x_7902:
[----:B------:R-:W-:Y:S05]  /*31d0*/  BSYNC.RECONVERGENT B0 ;  /* 0x0000000000007941 */ /* 0x000fea0003800200 */
.L_x_7901:
[----:B------:R-:W-:Y:S04]  /*31e0*/  BSSY.RECONVERGENT B0, `(.L_x_7903) ;  /* 0x0000003000007945 */ /* 0x000fe80003800200 */
[----:B------:R-:W-:Y:S05]  /*31f0*/  @!P2 BRA `(.L_x_7904) ;  /* 0x000000000004a947 */ /* 0x000fea0003800000 */
[----:B--2---:R4:W-:Y:S02]  /*3200*/  REDG.E.ADD.F32.FTZ.RN.STRONG.GPU desc[UR16][R4.64+0x80], R189 ;  /* 0x000080bd040079a6 */ /* 0x0049e4000c12f310 */
.L_x_7904:
[----:B------:R-:W-:Y:S05]  /*3210*/  BSYNC.RECONVERGENT B0 ;  /* 0x0000000000007941 */ /* 0x000fea0003800200 */
.L_x_7903:
[----:B---3--:R3:W0:Y:S01]  /*3220*/  LDS R7, [R62+0x530] ;  /* 0x000530003e077984 */ /* 0x0086220000000800 */
[----:B------:R-:W-:Y:S04]  /*3230*/  BSSY.RECONVERGENT B0, `(.L_x_7905) ;  /* 0x0000003000007945 */ /* 0x000fe80003800200 */
[----:B------:R-:W-:Y:S05]  /*3240*/  @!P3 BRA `(.L_x_7906) ;  /* 0x000000000004b947 */ /* 0x000fea0003800000 */
[----:B0-----:R0:W-:Y:S02]  /*3250*/  REDG.E.ADD.F32.FTZ.RN.STRONG.GPU desc[UR16][R4.64+0x100], R7 ;  /* 0x00010007040079a6 */ /* 0x0011e4000c12f310 */
.L_x_7906:
[----:B------:R-:W-:Y:S05]  /*3260*/  BSYNC.RECONVERGENT B0 ;  /* 0x0000000000007941 */ /* 0x000fea0003800200 */
.L_x_7905:
[----:B0-----:R0:W0:Y:S01]  /*3270*/  LDS R7, [R61+0x5b0] ;  /* 0x0005b0003d077984 */ /* 0x0010220000000800 */
[----:B------:R-:W-:Y:S01]  /*3280*/  BSSY.RECONVERGENT B0, `(.L_x_7907) ;  /* 0x0000004000007945 */ /* 0x000fe20003800200 */
[----:B------:R-:W-:-:S03]  /*3290*/  FADD.FTZ R19, -R19, R184 ;  /* 0x000000b813137221 */ /* 0x000fc60000010100 */
[----:B------:R-:W-:Y:S05]  /*32a0*/  @!P4 BRA `(.L_x_7908) ;  /* 0x000000000004c947 */ /* 0x000fea0003800000 */
[----:B0-----:R0:W-:Y:S02]  /*32b0*/  REDG.E.ADD.F32.FTZ.RN.STRONG.GPU desc[UR16][R4.64+0x180], R7 ;  /* 0x00018007040079a6 */ /* 0x0011e4000c12f310 */
.L_x_7908:
[----:B------:R-:W-:Y:S05]  /*32c0*/  BSYNC.RECONVERGENT B0 ;  /* 0x0000000000007941 */ /* 0x000fea0003800200 */
.L_x_7907:
[----:B------:R1:W1:Y:S01]  /*32d0*/  LDS R185, [R60+0x630] ;  /* 0x000630003cb97984 */ /* 0x0002620000000800 */
[----:B------:R-:W-:Y:S01]  /*32e0*/  ISETP.GE.AND P6, PT, R187, 0x81, PT ;  /* 0x00000081bb00780c */ /* 0x000fe20003fc6270 */
        /* <DEDUP_REMOVED lines=9> */
.L_x_7910:
[----:B------:R-:W-:Y:S05]  /*3380*/  BSYNC.RECONVERGENT B0 ;  /* 0x0000000000007941 */ /* 0x000fea0003800200 */
.L_x_7909:
[----:B01----:R0:W1:Y:S01]  /*3390*/  LDS R185, [R59+0x6b0] ;  /* 0x0006b0003bb97984 */ /* 0x0030620000000800 */
[----:B------:R-:W-:Y:S04]  /*33a0*/  BSSY.RECONVERGENT B0, `(.L_x_7911) ;  /* 0x0000003000007945 */ /* 0x000fe80003800200 */
[----:B------:R-:W-:Y:S05]  /*33b0*/  @!P1 BRA `(.L_x_7912) ;  /* 0x0000000000049947 */ /* 0x000fea0003800000 */
[----:B-1----:R1:W-:Y:S02]  /*33c0*/  REDG.E.ADD.F32.FTZ.RN.STRONG.GPU desc[UR16][R4.64+0x280], R185 ;  /* 0x000280b9040079a6 */ /* 0x0023e4000c12f310 */
.L_x_7912:
[----:B------:R-:W-:Y:S05]  /*33d0*/  BSYNC.RECONVERGENT B0 ;  /* 0x0000000000007941 */ /* 0x000fea0003800200 */
.L_x_7911:
[----:B-1----:R1:W0:Y:S01]  /*33e0*/  LDS R185, [R58+0x730] ;  /* 0x000730003ab97984 */ /* 0x0022220000000800 */
[----:B------:R-:W-:Y:S04]  /*33f0*/  BSSY.RECONVERGENT B0, `(.L_x_7913) ;  /* 0x0000003000007945 */ /* 0x000fe80003800200 */
[----:B------:R-:W-:Y:S05]  /*3400*/  @!P2 BRA `(.L_x_7914) ;  /* 0x000000000004a947 */ /* 0x000fea0003800000 */
[----:B0-----:R0:W-:Y:S02]  /*3410*/  REDG.E.ADD.F32.FTZ.RN.STRONG.GPU desc[UR16][R4.64+0x300], R185 ;  /* 0x000300b9040079a6 */ /* 0x0011e4000c12f310 */
.L_x_7914:
[----:B------:R-:W-:Y:S05]  /*3420*/  BSYNC.RECONVERGENT B0 ;  /* 0x0000000000007941 */ /* 0x000fea0003800200 */
.L_x_7913:
[----:B0-----:R0:W0:Y:S01]  /*3430*/  LDS R185, [R57+0x7b0] ;  /* 0x0007b00039b97984 */ /* 0x0010220000000800 */
[----:B------:R-:W-:Y:S04]  /*3440*/  BSSY.RECONVERGENT B0, `(.L_x_7915) ;  /* 0x0000003000007945 */ /* 0x000fe80003800200 */
[----:B------:R-:W-:Y:S05]  /*3450*/  @!P3 BRA `(.L_x_7916) ;  /* 0x000000000004b947 */ /* 0x000fea0003800000 */
[----:B0-----:R0:W-:Y:S02]  /*3460*/  REDG.E.ADD.F32.FTZ.RN.STRONG.GPU desc[UR16][R4.64+0x380], R185 ;  /* 0x000380b9040079a6 */ /* 0x0011e4000c12f310 */
.L_x_7916:
[----:B------:R-:W-:Y:S05]  /*3470*/  BSYNC.RECONVERGENT B0 ;  /* 0x0000000000007941 */ /* 0x000fea0003800200 */
.L_x_7915:
[----:B0-----:R0:W0:Y:S01]  /*3480*/  LDS R185, [R56+0x830] ;  /* 0x0008300038b97984 */ /* 0x0010220000000800 */
[----:B------:R-:W-:Y:S04]  /*3490*/  BSSY.RECONVERGENT B0, `(.L_x_7917) ;  /* 0x0000003000007945 */ /* 0x000fe80003800200 */
[----:B------:R-:W-:Y:S05]  /*34a0*/  @!P4 BRA `(.L_x_7918) ;  /* 0x000000000004c947 */ /* 0x000fea0003800000 */
[----:B0-----:R0:W-:Y:S02]  /*34b0*/  REDG.E.ADD.F32.FTZ.RN.STRONG.GPU desc[UR16][R4.64+0x400], R185 ;  /* 0x000400b9040079a6 */ /* 0x0011e4000c12f310 */
.L_x_7918:
[----:B------:R-:W-:Y:S05]  /*34c0*/  BSYNC.RECONVERGENT B0 ;  /* 0x0000000000007941 */ /* 0x000fea0003800200 */
.L_x_7917:
[----:B0-----:R0:W0:Y:S01]  /*34d0*/  LDS R185, [R55+0x8b0] ;  /* 0x0008b00037b97984 */ /* 0x0010220000000800 */
[----:B------:R-:W-:Y:S04]  /*34e0*/  BSSY.RECONVERGENT B0, `(.L_x_7919) ;  /* 0x0000003000007945 */ /* 0x000fe80003800200 */
[----:B------:R-:W-:Y:S05]  /*34f0*/  @!P5 BRA `(.L_x_7920) ;  /* 0x000000000004d947 */ /* 0x000fea0003800000 */
[----:B0-----:R0:W-:Y:S02]  /*3500*/  REDG.E.ADD.F32.FTZ.RN.STRONG.GPU desc[UR16][R4.64+0x480], R185 ;  /* 0x000480b9040079a6 */ /* 0x0011e4000c12f310 */
.L_x_7920:
[----:B------:R-:W-:Y:S05]  /*3510*/  BSYNC.RECONVERGENT B0 ;  /* 0x0000000000007941 */ /* 0x000fea0003800200 */
.L_x_7919:
        /* <DEDUP_REMOVED lines=10> */
.L_x_7922:
[----:B------:R-:W-:Y:S05]  /*35c0*/  BSYNC.RECONVERGENT B0 ;  /* 0x0000000000007941 */ /* 0x000fea0003800200 */
.L_x_7921:
[----:B0-----:R0:W0:Y:S01]  /*35d0*/  LDS R185, [R53+0x9b0] ;  /* 0x0009b00035b97984 */ /* 0x0010220000000800 */
[----:B------:R-:W-:Y:S04]  /*35e0*/  BSSY.RECONVERGENT B0, `(.L_x_7923) ;  /* 0x0000003000007945 */ /* 0x000fe80003800200 */
[----:B------:R-:W-:Y:S05]  /*35f0*/  @!P1 BRA `(.L_x_7924) ;  /* 0x0000000000049947 */ /* 0x000fea0003800000 */
[----:B0-----:R0:W-:Y:S02]  /*3600*/  REDG.E.ADD.F32.FTZ.RN.STRONG.GPU desc[UR16][R4.64+0x580], R185 ;  /* 0x000580b9040079a6 */ /* 0x0011e4000c12f310 */
.L_x_7924:
[----:B------:R-:W-:Y:S05]  /*3610*/  BSYNC.RECONVERGENT B0 ;  /* 0x0000000000007941 */ /* 0x000fea0003800200 */
.L_x_7923:
[----:B0-----:R0:W0:Y:S01]  /*3620*/  LDS R185, [R52+0xa30] ;  /* 0x000a300034b97984 */ /* 0x0010220000000800 */
[----:B------:R-:W-:Y:S04]  /*3630*/  BSSY.RECONVERGENT B0, `(.L_x_7925) ;  /* 0x0000003000007945 */ /* 0x000fe80003800200 */
[----:B------:R-:W-:Y:S05]  /*3640*/  @!P2 BRA `(.L_x_7926) ;  /* 0x000000000004a947 */ /* 0x000fea0003800000 */
[----:B0-----:R0:W-:Y:S02]  /*3650*/  REDG.E.ADD.F32.FTZ.RN.STRONG.GPU desc[UR16][R4.64+0x600], R185 ;  /* 0x000600b9040079a6 */ /* 0x0011e4000c12f310 */
.L_x_7926:
[----:B------:R-:W-:Y:S05]  /*3660*/  BSYNC.RECONVERGENT B0 ;  /* 0x0000000000007941 */ /* 0x000fea0003800200 */
.L_x_7925:
[----:B0-----:R0:W0:Y:S01]  /*3670*/  LDS R185, [R51+0xab0] ;  /* 0x000ab00033b97984 */ /* 0x0010220000000800 */
[----:B------:R-:W-:Y:S04]  /*3680*/  BSSY.RECONVERGENT B0, `(.L_x_7927) ;  /* 0x0000003000007945 */ /* 0x000fe80003800200 */
[----:B------:R-:W-:Y:S05]  /*3690*/  @!P3 BRA `(.L_x_7928) ;  /* 0x000000000004b947 */ /* 0x000fea0003800000 */
[----:B0-----:R0:W-:Y:S02]  /*36a0*/  REDG.E.ADD.F32.FTZ.RN.STRONG.GPU desc[UR16][R4.64+0x680], R185 ;  /* 0x000680b9040079a6 */ /* 0x0011e4000c12f310 */
.L_x_7928:
[----:B------:R-:W-:Y:S05]  /*36b0*/  BSYNC.RECONVERGENT B0 ;  /* 0x0000000000007941 */ /* 0x000fea0003800200 */
.L_x_7927:
[----:B0-----:R0:W0:Y:S01]  /*36c0*/  LDS R185, [R50+0xb30] ;  /* 0x000b300032b97984 */ /* 0x0010220000000800 */
[----:B------:R-:W-:Y:S04]  /*36d0*/  BSSY.RECONVERGENT B0, `(.L_x_7929) ;  /* 0x0000003000007945 */ /* 0x000fe80003800200 */
[----:B------:R-:W-:Y:S05]  /*36e0*/  @!P4 BRA `(.L_x_7930) ;  /* 0x000000000004c947 */ /* 0x000fea0003800000 */
[----:B0-----:R0:W-:Y:S02]  /*36f0*/  REDG.E.ADD.F32.FTZ.RN.STRONG.GPU desc[UR16][R4.64+0x700], R185 ;  /* 0x000700b9040079a6 */ /* 0x0011e4000c12f310 */
.L_x_7930:
[----:B------:R-:W-:Y:S05]  /*3700*/  BSYNC.RECONVERGENT B0 ;  /* 0x0000000000007941 */ /* 0x000fea0003800200 */
.L_x_7929:
[----:B0-----:R0:W0:Y:S01]  /*3710*/  LDS R185, [R49+0xbb0] ;  /* 0x000bb00031b97984 */ /* 0x0010220000000800 */
[----:B------:R-:W-:Y:S04]  /*3720*/  BSSY.RECONVERGENT B0, `(.L_x_7931) ;  /* 0x0000003000007945 */ /* 0x000fe80003800200 */
[----:B------:R-:W-:Y:S05]  /*3730*/  @!P5 BRA `(.L_x_7932) ;  /* 0x000000000004d947 */ /* 0x000fea0003800000 */
[----:B0-----:R0:W-:Y:S02]  /*3740*/  REDG.E.ADD.F32.FTZ.RN.STRONG.GPU desc[UR16][R4.64+0x780], R185 ;  /* 0x000780b9040079a6 */ /* 0x0011e4000c12f310 */
.L_x_7932:
[----:B------:R-:W-:Y:S05]  /*3750*/  BSYNC.RECONVERGENT B0 ;  /* 0x0000000000007941 */ /* 0x000fea0003800200 */
.L_x_7931:
[----:B------:R-:W-:Y:S01]  /*3760*/  FFMA.FTZ R6, R150, R184, R11 ;  /* 0x000000b896067223 */ /* 0x000fe2000001000b */
[----:B0---4-:R-:W0:Y:S01]  /*3770*/  SHFL.DOWN PT, R4, R7, 0x1, 0x1f ;  /* 0x08201f0007047f89 */ /* 0x011e2200000e0000 */
[----:B------:R-:W-:Y:S01]  /*3780*/  ISETP.GT.AND P1, PT, R110, 0x1e, PT ;  /* 0x0000001e6e00780c */ /* 0x000fe20003f24270 */
[----:B------:R-:W-:Y:S01]  /*3790*/  FMUL.FTZ R11, R14, R217 ;  /* 0x000000d90e0b7220 */ /* 0x000fe20000410000 */
[C---:B------:R-:W-:Y:S01]  /*37a0*/  FMUL.FTZ R185, R169.reuse, R198 ;  /* 0x000000c6a9b97220 */ /* 0x040fe20000410000 */
[----:B------:R-:W4:Y:S01]  /*37b0*/  SHFL.DOWN PT, R5, R6, 0x1, 0x1f ;  /* 0x08201f0006057f89 */ /* 0x000f2200000e0000 */
[----:B------:R-:W-:Y:S01]  /*37c0*/  FMUL.FTZ R14, R169, R199 ;  /* 0x000000c7a90e7220 */ /* 0x000fe20000410000 */
[----:B------:R-:W-:Y:S01]  /*37d0*/  FMUL.FTZ R15, R15, R200 ;  /* 0x000000c80f0f7220 */ /* 0x000fe20000410000 */
[----:B------:R-:W-:Y:S01]  /*37e0*/  FMUL.FTZ R185, R182, R185 ;  /* 0x000000b9b6b97220 */ /* 0x000fe20000410000 */
        /* <DEDUP_REMOVED lines=16> */
[----:B0-----:R-:W-:Y:S01]  /*38f0*/  @!P1 FADD.FTZ R7, R7, R4 ;  /* 0x0000000407079221 */ /* 0x001fe20000010000 */
[----:B------:R-:W-:Y:S01]  /*3900*/  FFMA.FTZ R217, R100, R11, R217 ;  /* 0x0000000b64d97223 */ /* 0x000fe200000100d9 */
[----:B------:R-:W-:Y:S01]  /*3910*/  FFMA.FTZ R144, R163, R45, R144 ;  /* 0x0000002da3907223 */ /* 0x000fe20000010090 */
[----:B------:R-:W-:Y:S01]  /*3920*/  FFMA.FTZ R123, R158, R16, R123 ;  /* 0x000000109e7b7223 */ /* 0x000fe2000001007b */
[----:B----4-:R-:W-:Y:S01]  /*3930*/  @!P1 FADD.FTZ R6, R6, R5 ;  /* 0x0000000506069221 */ /* 0x010fe20000010000 */
[----:B------:R-:W0:Y:S01]  /*3940*/  SHFL.DOWN PT, R4, R7, 0x2, 0x1f ;  /* 0x08401f0007047f89 */ /* 0x000e2200000e0000 */
[----:B------:R-:W-:Y:S01]  /*3950*/  ISETP.GT.AND P1, PT, R110, 0x1d, PT ;  /* 0x0000001d6e00780c */ /* 0x000fe20003f24270 */
[----:B------:R-:W-:Y:S01]  /*3960*/  FFMA.FTZ R140, R165, R13, R140 ;  /* 0x0000000da58c7223 */ /* 0x000fe2000001008c */
[----:B------:R-:W-:Y:S01]  /*3970*/  ISETP.NE.AND P2, PT, R224, RZ, PT ;  /* 0x000000ffe000720c */ /* 0x000fe20003f45270 */
[----:B------:R-:W4:Y:S01]  /*3980*/  SHFL.DOWN PT, R5, R6, 0x2, 0x1f ;  /* 0x08401f0006057f89 */ /* 0x000f2200000e0000 */
[----:B------:R-:W-:Y:S01]  /*3990*/  FMUL.FTZ R18, R18, R193 ;  /* 0x000000c112127220 */ /* 0x000fe20000410000 */
[----:B------:R-:W-:Y:S01]  /*39a0*/  FMUL.FTZ R8, R8, R209 ;  /* 0x000000d108087220 */ /* 0x000fe20000410000 */
[----:B------:R-:W-:Y:S01]  /*39b0*/  BSSY.RECONVERGENT B0, `(.L_x_7933) ;  /* 0x0000065000007945 */ /* 0x000fe20003800200 */
[----:B------:R-:W-:Y:S01]  /*39c0*/  FADD.FTZ R84, R183, R84 ;  /* 0x00000054b7547221 */ /* 0x000fe20000010000 */
[----:B------:R-:W-:Y:S01]  /*39d0*/  FADD.FTZ R82, R217, R82 ;  /* 0x00000052d9527221 */ /* 0x000fe20000010000 */
[----:B------:R-:W-:Y:S01]  /*39e0*/  FFMA.FTZ R122, R157, R175, R122 ;  /* 0x000000af9d7a7223 */ /* 0x000fe2000001007a */
[----:B------:R-:W-:Y:S01]  /*39f0*/  FFMA.FTZ R131, R154, R18, R131 ;  /* 0x000000129a837223 */ /* 0x000fe20000010083 */
[----:B------:R-:W-:-:S02]  /*3a00*/  FFMA.FTZ R137, R168, R8, R137 ;  /* 0x00000008a8897223 */ /* 0x000fc40000010089 */
[----:B0-----:R-:W-:Y:S01]  /*3a10*/  @!P1 FADD.FTZ R7, R7, R4 ;  /* 0x0000000407079221 */ /* 0x001fe20000010000 */
[----:B------:R-:W-:Y:S01]  /*3a20*/  FFMA.FTZ R4, R98, R171, R197 ;  /* 0x000000ab62047223 */ /* 0x000fe200000100c5 */
[----:B------:R-:W-:Y:S01]  /*3a30*/  FMUL.FTZ R171, R172, R198 ;  /* 0x000000c6acab7220 */ /* 0x000fe20000410000 */
[----:B----4-:R-:W-:Y:S02]  /*3a40*/  @!P1 FADD.FTZ R6, R6, R5 ;  /* 0x0000000506069221 */ /* 0x010fe40000010000 */
[----:B------:R-:W0:Y:S01]  /*3a50*/  SHFL.DOWN PT, R170, R7, 0x4, 0x1f ;  /* 0x08801f0007aa7f89 */ /* 0x000e2200000e0000 */
[----:B------:R-:W-:Y:S01]  /*3a60*/  ISETP.GT.AND P1, PT, R110, 0x1b, PT ;  /* 0x0000001b6e00780c */ /* 0x000fe20003f24270 */
[----:B------:R-:W-:Y:S01]  /*3a70*/  FMUL.FTZ R5, R169, R222 ;  /* 0x000000dea9057220 */ /* 0x000fe20000410000 */
[----:B------:R-:W-:Y:S01]  /*3a80*/  FADD.FTZ R91, R4, R91 ;  /* 0x0000005b045b7221 */ /* 0x000fe20000010000 */
[----:B------:R-:W4:Y:S01]  /*3a90*/  SHFL.DOWN PT, R187, R6, 0x4, 0x1f ;  /* 0x08801f0006bb7f89 */ /* 0x000f2200000e0000 */
[----:B------:R-:W-:Y:S01]  /*3aa0*/  FFMA.FTZ R118, R159, R171, R118 ;  /* 0x000000ab9f767223 */ /* 0x000fe20000010076 */
[----:B------:R-:W-:Y:S01]  /*3ab0*/  FMUL.FTZ R15, R214, R5 ;  /* 0x00000005d60f7220 */ /* 0x000fe20000410000 */
[----:B------:R-:W-:Y:S01]  /*3ac0*/  FFMA.FTZ R4, R112, R171, R185 ;  /* 0x000000ab70047223 */ /* 0x000fe200000100b9 */
[C---:B------:R-:W-:Y:S01]  /*3ad0*/  FMUL.FTZ R171, R169.reuse, R196 ;  /* 0x000000c4a9ab7220 */ /* 0x040fe20000410000 */
[----:B------:R-:W-:Y:S01]  /*3ae0*/  FMUL.FTZ R5, R10, R3 ;  /* 0x000000030a057220 */ /* 0x000fe20000410000 */
[----:B------:R-:W-:Y:S01]  /*3af0*/  FFMA.FTZ R15, R102, R45, R15 ;  /* 0x0000002d660f7223 */ /* 0x000fe2000001000f */
[C---:B------:R-:W-:Y:S01]  /*3b00*/  FMUL.FTZ R3, R169.reuse, R3 ;  /* 0x00000003a9037220 */ /* 0x040fe20000410000 */
[----:B------:R-:W-:Y:S01]  /*3b10*/  FMUL.FTZ R171, R180, R171 ;  /* 0x000000abb4ab7220 */ /* 0x000fe20000410000 */
[----:B------:R-:W-:Y:S01]  /*3b20*/  FMUL.FTZ R10, R169, R195 ;  /* 0x000000c3a90a7220 */ /* 0x000fe20000410000 */
[----:B------:R-:W-:Y:S01]  /*3b30*/  FADD.FTZ R80, R15, R80 ;  /* 0x000000500f507221 */ /* 0x000fe20000010000 */
[----:B------:R-:W-:Y:S01]  /*3b40*/  FMUL.FTZ R11, R218, R3 ;  /* 0x00000003da0b7220 */ /* 0x000fe20000410000 */
[----:B------:R-:W-:Y:S01]  /*3b50*/  FMUL.FTZ R3, R169, R210 ;  /* 0x000000d2a9037220 */ /* 0x000fe20000410000 */
[----:B------:R-:W-:Y:S01]  /*3b60*/  FADD.FTZ R93, R4, R93 ;  /* 0x0000005d045d7221 */ /* 0x000fe20000010000 */
[----:B------:R-:W-:Y:S01]  /*3b70*/  FMUL.FTZ R172, R179, R10 ;  /* 0x0000000ab3ac7220 */ /* 0x000fe20000410000 */
[----:B------:R-:W-:Y:S01]  /*3b80*/  FFMA.FTZ R45, R111, R16, R14 ;  /* 0x000000106f2d7223 */ /* 0x000fe2000001000e */
[----:B------:R-:W-:Y:S01]  /*3b90*/  FMUL.FTZ R3, R220, R3 ;  /* 0x00000003dc037220 */ /* 0x000fe20000410000 */
[-C--:B------:R-:W-:Y:S01]  /*3ba0*/  FMUL.FTZ R4, R9, R208.reuse ;  /* 0x000000d009047220 */ /* 0x080fe20000410000 */
[----:B------:R-:W-:Y:S01]  /*3bb0*/  FFMA.FTZ R16, R114, R175, R171 ;  /* 0x000000af72107223 */ /* 0x000fe200000100ab */
[----:B------:R-:W-:Y:S01]  /*3bc0*/  FMUL.FTZ R208, R169, R208 ;  /* 0x000000d0a9d07220 */ /* 0x000fe20000410000 */
[----:B0-----:R-:W-:Y:S01]  /*3bd0*/  @!P1 FADD.FTZ R7, R7, R170 ;  /* 0x000000aa07079221 */ /* 0x001fe20000010000 */
[----:B------:R-:W-:Y:S01]  /*3be0*/  FFMA.FTZ R10, R106, R13, R3 ;  /* 0x0000000d6a0a7223 */ /* 0x000fe20000010003 */
[----:B------:R-:W-:Y:S01]  /*3bf0*/  FMUL.FTZ R170, R17, R195 ;  /* 0x000000c311aa7220 */ /* 0x000fe20000410000 */
[----:B------:R-:W-:Y:S01]  /*3c00*/  FMUL.FTZ R3, R169, R194 ;  /* 0x000000c2a9037220 */ /* 0x000fe20000410000 */
[----:B----4-:R-:W-:Y:S01]  /*3c10*/  @!P1 FADD.FTZ R6, R6, R187 ;  /* 0x000000bb06069221 */ /* 0x010fe20000010000 */
[----:B------:R-:W0:Y:S01]  /*3c20*/  SHFL.DOWN PT, R182, R7, 0x8, 0x1f ;  /* 0x09001f0007b67f89 */ /* 0x000e2200000e0000 */
[----:B------:R-:W-:Y:S01]  /*3c30*/  ISETP.GT.AND P1, PT, R110, 0x17, PT ;  /* 0x000000176e00780c */ /* 0x000fe20003f24270 */
[-C--:B------:R-:W-:Y:S01]  /*3c40*/  FFMA.FTZ R14, R104, R5.reuse, R11 ;  /* 0x00000005680e7223 */ /* 0x080fe2000001000b */
[----:B------:R-:W-:Y:S01]  /*3c50*/  FFMA.FTZ R145, R164, R5, R145 ;  /* 0x00000005a4917223 */ /* 0x000fe20000010091 */
[----:B------:R-:W4:Y:S01]  /*3c60*/  SHFL.DOWN PT, R181, R6, 0x8, 0x1f ;  /* 0x09001f0006b57f89 */ /* 0x000f2200000e0000 */
[----:B------:R-:W-:Y:S01]  /*3c70*/  FMUL.FTZ R208, R213, R208 ;  /* 0x000000d0d5d07220 */ /* 0x000fe20000410000 */
[----:B------:R-:W-:Y:S01]  /*3c80*/  FADD.FTZ R95, R16, R95 ;  /* 0x0000005f105f7221 */ /* 0x000fe20000010000 */
[----:B------:R-:W-:Y:S01]  /*3c90*/  FFMA.FTZ R5, R113, R170, R172 ;  /* 0x000000aa71057223 */ /* 0x000fe200000100ac */
[----:B------:R-:W-:Y:S01]  /*3ca0*/  FMUL.FTZ R13, R178, R3 ;  /* 0x00000003b20d7220 */ /* 0x000fe20000410000 */
[----:B------:R-:W-:Y:S01]  /*3cb0*/  FADD.FTZ R101, R14, R101 ;  /* 0x000000650e657221 */ /* 0x000fe20000010000 */
[----:B------:R-:W-:Y:S01]  /*3cc0*/  FMUL.FTZ R16, R191, R192 ;  /* 0x000000c0bf107220 */ /* 0x000fe20000410000 */
[----:B------:R-:W-:Y:S01]  /*3cd0*/  FMUL.FTZ R3, R12, R44 ;  /* 0x0000002c0c037220 */ /* 0x000fe20000410000 */
[C---:B------:R-:W-:Y:S01]  /*3ce0*/  FMUL.FTZ R192, R169.reuse, R192 ;  /* 0x000000c0a9c07220 */ /* 0x040fe20000410000 */
[C---:B------:R-:W-:Y:S01]  /*3cf0*/  FMUL.FTZ R14, R169.reuse, R193 ;  /* 0x000000c1a90e7220 */ /* 0x040fe20000410000 */
[C---:B------:R-:W-:Y:S01]  /*3d00*/  FMUL.FTZ R44, R169.reuse, R44 ;  /* 0x0000002ca92c7220 */ /* 0x040fe20000410000 */
[----:B------:R-:W-:Y:S01]  /*3d10*/  FMUL.FTZ R169, R169, R209 ;  /* 0x000000d1a9a97220 */ /* 0x000fe20000410000 */
        /* <DEDUP_REMOVED lines=8> */
[----:B0-----:R-:W-:Y:S01]  /*3da0*/  @!P1 FADD.FTZ R7, R7, R182 ;  /* 0x000000b607079221 */ /* 0x001fe20000010000 */
[----:B------:R-:W-:Y:S01]  /*3db0*/  FADD.FTZ R105, R10, R105 ;  /* 0x000000690a697221 */ /* 0x000fe20000010000 */
[-C--:B------:R-:W-:Y:S01]  /*3dc0*/  FFMA.FTZ R136, R167, R3.reuse, R136 ;  /* 0x00000003a7887223 */ /* 0x080fe20000010088 */
[----:B------:R-:W-:Y:S01]  /*3dd0*/  FFMA.FTZ R215, R108, R3, R215 ;  /* 0x000000036cd77223 */ /* 0x000fe200000100d7 */
[----:B----4-:R-:W-:Y:S01]  /*3de0*/  @!P1 FADD.FTZ R6, R6, R181 ;  /* 0x000000b506069221 */ /* 0x010fe20000010000 */
[----:B------:R-:W0:Y:S01]  /*3df0*/  SHFL.DOWN PT, R180, R7, 0x10, 0x1f ;  /* 0x0a001f0007b47f89 */ /* 0x000e2200000e0000 */
[----:B------:R-:W-:Y:S01]  /*3e00*/  ISETP.NE.AND P1, PT, R110, RZ, PT ;  /* 0x000000ff6e00720c */ /* 0x000fe20003f25270 */
[-C--:B------:R-:W-:Y:S01]  /*3e10*/  FFMA.FTZ R10, R116, R11.reuse, R13 ;  /* 0x0000000b740a7223 */ /* 0x080fe2000001000d */
[----:B------:R-:W-:Y:S01]  /*3e20*/  FFMA.FTZ R3, R115, R18, R14 ;  /* 0x0000001273037223 */ /* 0x000fe2000001000e */
[----:B------:R-:W4:Y:S01]  /*3e30*/  SHFL.DOWN PT, R15, R6, 0x10, 0x1f ;  /* 0x0a001f00060f7f89 */ /* 0x000f2200000e0000 */
        /* <DEDUP_REMOVED lines=12> */
[----:B0-----:R-:W-:Y:S01]  /*3f00*/  FADD.FTZ R4, R7, R180 ;  /* 0x000000b407047221 */ /* 0x001fe20000010000 */
[----:B----4-:R-:W-:-:S05]  /*3f10*/  FADD.FTZ R5, R6, R15 ;  /* 0x0000000f06057221 */ /* 0x010fca0000010000 */
        /* <DEDUP_REMOVED lines=9> */
[----:B------:R-:W4:Y:S01]  /*3fb0*/  @P1 LDS R3, [UR6+0x1f28] ;  /* 0x001f2806ff031984 */ /* 0x000f220008000800 */
[----:B0-----:R-:W-:Y:S01]  /*3fc0*/  @P1 FADD.FTZ R5, R5, R2 ;  /* 0x0000000205051221 */ /* 0x001fe20000010000 */
[----:B----4-:R-:W-:-:S04]  /*3fd0*/  @P1 FADD.FTZ R4, R4, R3 ;  /* 0x0000000304041221 */ /* 0x010fc80000010000 */
[----:B------:R0:W-:Y:S04]  /*3fe0*/  STS [UR6+0x2328], R5 ;  /* 0x00232805ff007988 */ /* 0x0001e80008000806 */
[----:B------:R0:W-:Y:S02]  /*3ff0*/  STS [UR6+0x1f28], R4 ;  /* 0x001f2804ff007988 */ /* 0x0001e40008000806 */
.L_x_7934:
[----:B------:R-:W-:Y:S05]  /*4000*/  BSYNC.RECONVERGENT B0 ;  /* 0x0000000000007941 */ /* 0x000fea0003800200 */
.L_x_7933:
[----:B------:R-:W-:-:S04]  /*4010*/  UIADD3 UR4, UPT, UPT, UR4, 0x1, URZ ;  /* 0x0000000104047890 */ /* 0x000fc8000fffe0ff */
[----:B------:R-:W-:-:S09]  /*4020*/  UISETP.GE.AND UP0, UPT, UR4, UR11, UPT ;  /* 0x0000000b0400728c */ /* 0x000fd2000bf06270 */
[----:B------:R-:W-:Y:S05]  /*4030*/  BRA.U !UP0, `(.L_x_7935) ;  /* 0xffffffd5089c7547 */ /* 0x000fea000b83ffff */
.L_x_7897:
[----:B------:R-:W-:Y:S01]  /*4040*/  BAR.SYNC.DEFER_BLOCKING 0x0 ;  /* 0x0000000000007b1d */ /* 0x000fe20000010000 */
[----:B------:R-:W-:Y:S02]  /*4050*/  F2FP.F16.F32.PACK_AB R15, R148, R149 ;  /* 0x00000095940f723e */ /* 0x000fe400000000ff */
[----:B------:R-:W-:Y:S02]  /*4060*/  F2FP.F16.F32.PACK_AB R14, R144, R145 ;  /* 0x00000091900e723e */ /* 0x000fe400000000ff */
[----:B------:R-:W-:-:S03]  /*4070*/  F2FP.F16.F32.PACK_AB R13, R140, R141 ;  /* 0x0000008d8c0d723e */ /* 0x000fc600000000ff */
[----:B------:R-:W4:Y:S01]  /*4080*/  LDC.64 R20, c[0x0][0x4f8] ;  /* 0x00013e00ff147b82 */ /* 0x000f220000000a00 */
[----:B------:R-:W-:Y:S01]  /*4090*/  F2FP.F16.F32.PACK_AB R12, R136, R137 ;  /* 0x00000089880c723e */ /* 0x000fe200000000ff */
[----:B------:R-:W5:Y:S01]  /*40a0*/  LDCU.64 UR4, c[0x0][0x500] ;  /* 0x0000a000ff0477ac */ /* 0x000f620008000a00 */
[----:B------:R-:W-:Y:S02]  /*40b0*/  F2FP.F16.F32.PACK_AB R19, R130, R131 ;  /* 0x000000838213723e */ /* 0x000fe400000000ff */
[----:B------:R-:W-:Y:S02]  /*40c0*/  F2FP.F16.F32.PACK_AB R18, R126, R127 ;  /* 0x0000007f7e12723e */ /* 0x000fe400000000ff */
[----:B------:R-:W-:Y:S01]  /*40d0*/  F2FP.F16.F32.PACK_AB R17, R122, R123 ;  /* 0x0000007b7a11723e */ /* 0x000fe200000000ff */
[----:B------:R-:W1:Y:S01]  /*40e0*/  LDC.64 R22, c[0x0][0x550] ;  /* 0x00015400ff167b82 */ /* 0x000e620000000a00 */
[----:B------:R-:W-:Y:S02]  /*40f0*/  F2FP.F16.F32.PACK_AB R16, R118, R119 ;  /* 0x000000777610723e */ /* 0x000fe400000000ff */
[----:B------:R-:W-:-:S02]  /*4100*/  IADD3 R42, PT, PT, R68, -0x1, RZ ;  /* 0xffffffff442a7810 */ /* 0x000fc40007ffe0ff */
[----:B------:R-:W-:Y:S02]  /*4110*/  IADD3 R71, P1, PT, R71, -0x400, RZ ;  /* 0xfffffc0047477810 */ /* 0x000fe40007f3e0ff */
[----:B------:R-:W-:Y:S01]  /*4120*/  SHF.L.U32 R40, R42, 0x9, RZ ;  /* 0x000000092a287819 */ /* 0x000fe200000006ff */
[----:B------:R-:W2:Y:S01]  /*4130*/  LDC.64 R44, c[0x0][0x518] ;  /* 0x00014600ff2c7b82 */ /* 0x000ea20000000a00 */
[----:B------:R-:W-:Y:S01]  /*4140*/  IADD3 R72, P2, PT, R72, -0x400, RZ ;  /* 0xfffffc0048487810 */ /* 0x000fe20007f5e0ff */
[----:B------:R3:W-:Y:S01]  /*4150*/  STS.128 [R46], R12 ;  /* 0x0000000c2e007388 */ /* 0x0007e20000000c00 */
[----:B------:R-:W-:Y:S02]  /*4160*/  SHF.R.S32.HI R41, RZ, 0x1f, R40 ;  /* 0x0000001fff297819 */ /* 0x000fe40000011428 */
[----:B------:R-:W-:Y:S01]  /*4170*/  IADD3 R74, P3, PT, R74, -0x400, RZ ;  /* 0xfffffc004a4a7810 */ /* 0x000fe20007f7e0ff */
[----:B------:R1:W-:Y:S01]  /*4180*/  STS.128 [R46+0x10], R16 ;  /* 0x000010102e007388 */ /* 0x0003e20000000c00 */
[----:B------:R-:W-:-:S03]  /*4190*/  NOP ;  /* 0x0000000000007918 */ /* 0x000fc60000000000 */
[----:B0-----:R-:W0:Y:S01]  /*41a0*/  LDS.128 R4, [R47] ;  /* 0x000000002f047984 */ /* 0x001e220000000c00 */
[----:B----4-:R-:W-:Y:S01]  /*41b0*/  IMAD.WIDE.U32 R2, R20, UR18, R40 ;  /* 0x0000001214027c25 */ /* 0x010fe2000f8e0028 */
[----:B------:R-:W-:Y:S02]  /*41c0*/  IADD3 R76, P4, PT, R76, -0x400, RZ ;  /* 0xfffffc004c4c7810 */ /* 0x000fe40007f9e0ff */
[----:B------:R-:W4:Y:S01]  /*41d0*/  LDS.128 R8, [R47+0x200] ;  /* 0x000200002f087984 */ /* 0x000f220000000c00 */
[----:B------:R-:W-:Y:S02]  /*41e0*/  IMAD R3, R21, UR18, R3 ;  /* 0x0000001215037c24 */ /* 0x000fe4000f8e0203 */
[----:B---3--:R-:W-:Y:S01]  /*41f0*/  FADD.FTZ R13, R78, R103 ;  /* 0x000000674e0d7221 */ /* 0x008fe20000010000 */
[----:B------:R-:W-:Y:S01]  /*4200*/  F2FP.F16.F32.PACK_AB R12, R92, R103 ;  /* 0x000000675c0c723e */ /* 0x000fe200000000ff */
[----:B-----5:R-:W-:-:S04]  /*4210*/  IMAD.WIDE.U32 R2, R89, UR4, R2 ;  /* 0x0000000459027c25 */ /* 0x020fc8000f8e0002 */
[----:B------:R-:W-:Y:S01]  /*4220*/  FADD.FTZ R13, R13, R92 ;  /* 0x0000005c0d0d7221 */ /* 0x000fe20000010000 */
[----:B------:R-:W-:Y:S01]  /*4230*/  F2FP.F16.F32.PACK_AB R14, R80, R101 ;  /* 0x00000065500e723e */ /* 0x000fe200000000ff */
[----:B------:R-:W-:Y:S01]  /*4240*/  IMAD R3, R89, UR5, R3 ;  /* 0x0000000559037c24 */ /* 0x000fe2000f8e0203 */
[C---:B-1----:R-:W-:Y:S01]  /*4250*/  LEA R16, P0, R2.reuse, R22, 0x1 ;  /* 0x0000001602107211 */ /* 0x042fe200078008ff */
[----:B------:R-:W-:Y:S01]  /*4260*/  FADD.FTZ R0, R13, R94 ;  /* 0x0000005e0d007221 */ /* 0x000fe20000010000 */
[----:B------:R-:W-:Y:S01]  /*4270*/  F2FP.F16.F32.PACK_AB R13, R105, R94 ;  /* 0x0000005e690d723e */ /* 0x000fe200000000ff */
[----:B------:R-:W1:Y:S01]  /*4280*/  LDCU.64 UR4, c[0x0][0x520] ;  /* 0x0000a400ff0477ac */ /* 0x000e620008000a00 */
[----:B------:R-:W-:Y:S01]  /*4290*/  LEA.HI.X R17, R2, R23, R3, 0x1, P0 ;  /* 0x0000001702117211 */ /* 0x000fe200000f0c03 */
[----:B------:R-:W-:Y:S01]  /*42a0*/  FADD.FTZ R0, R0, R105 ;  /* 0x0000006900007221 */ /* 0x000fe20000010000 */
[----:B------:R-:W-:Y:S01]  /*42b0*/  F2FP.F16.F32.PACK_AB R15, R91, R82 ;  /* 0x000000525b0f723e */ /* 0x000fe200000000ff */
[----:B--2---:R-:W-:Y:S01]  /*42c0*/  IMAD.WIDE.U32 R40, R44, UR18, R40 ;  /* 0x000000122c287c25 */ /* 0x004fe2000f8e0028 */
[----:B------:R-:W-:-:S03]  /*42d0*/  F2FP.F16.F32.PACK_AB R19, R99, R90 ;  /* 0x0000005a6313723e */ /* 0x000fc600000000ff */
[----:B------:R-:W-:Y:S01]  /*42e0*/  FADD.FTZ R43, R0, R101 ;  /* 0x00000065002b7221 */ /* 0x000fe20000010000 */
[----:B------:R-:W-:Y:S01]  /*42f0*/  F2FP.F16.F32.PACK_AB R18, R97, R88 ;  /* 0x000000586112723e */ /* 0x000fe200000000ff */
[----:B------:R-:W-:Y:S01]  /*4300*/  IMAD.WIDE.U32 R2, R67, 0x10, R16 ;  /* 0x0000001043027825 */ /* 0x000fe200078e0010 */
[----:B------:R-:W-:Y:S01]  /*4310*/  F2FP.F16.F32.PACK_AB R17, R95, R86 ;  /* 0x000000565f11723e */ /* 0x000fe200000000ff */
[----:B------:R-:W2:Y:S01]  /*4320*/  LDC.64 R100, c[0x0][0x560] ;  /* 0x00015800ff647b82 */ /* 0x000ea20000000a00 */
[----:B------:R-:W-:Y:S01]  /*4330*/  F2FP.F16.F32.PACK_AB R16, R93, R84 ;  /* 0x000000545d10723e */ /* 0x000fe200000000ff */
[----:B------:R-:W-:Y:S02]  /*4340*/  IMAD R41, R45, UR18, R41 ;  /* 0x000000122d297c24 */ /* 0x000fe4000f8e0229 */
        /* <DEDUP_REMOVED lines=9> */
[----:B----4-:R1:W-:Y:S03]  /*43e0*/  STG.E.128 desc[UR16][R2.64+0x200], R8 ;  /* 0x0002000802007986 */ /* 0x0103e6000c101d10 */
[----:B------:R-:W-:Y:S01]  /*43f0*/  FADD.FTZ R93, R84, R93 ;  /* 0x0000005d545d7221 */ /* 0x000fe20000010000 */
[----:B------:R-:W-:Y:S03]  /*4400*/  BAR.SYNC.DEFER_BLOCKING 0x0 ;  /* 0x0000000000007b1d */ /* 0x000fe60000010000 */
[----:B------:R-:W-:-:S04]  /*4410*/  FADD.FTZ R86, R93, R86 ;  /* 0x000000565d567221 */ /* 0x000fc80000010000 */
[----:B------:R-:W-:-:S04]  /*4420*/  FADD.FTZ R95, R86, R95 ;  /* 0x0000005f565f7221 */ /* 0x000fc80000010000 */
[----:B------:R-:W-:Y:S01]  /*4430*/  FADD.FTZ R88, R95, R88 ;  /* 0x000000585f587221 */ /* 0x000fe20000010000 */
[----:B-1----:R-:W-:-:S04]  /*4440*/  IMAD.WIDE.U32 R2, R89, UR4, R40 ;  /* 0x0000000459027c25 */ /* 0x002fc8000f8e0028 */
[----:B------:R-:W-:Y:S01]  /*4450*/  FADD.FTZ R97, R88, R97 ;  /* 0x0000006158617221 */ /* 0x000fe20000010000 */
[----:B------:R-:W-:Y:S01]  /*4460*/  IMAD R0, R89, UR5, R3 ;  /* 0x0000000559007c24 */ /* 0x000fe2000f8e0203 */
[C---:B--2---:R-:W-:Y:S02]  /*4470*/  LEA R4, P0, R2.reuse, R100, 0x1 ;  /* 0x0000006402047211 */ /* 0x044fe400078008ff */
        /* <DEDUP_REMOVED lines=14> */
.L_x_7896:
        /* <DEDUP_REMOVED lines=34> */
.L_x_7938:
[----:B------:R-:W-:Y:S05]  /*4780*/  BSYNC.RECONVERGENT B0 ;  /* 0x0000000000007941 */ /* 0x000fea0003800200 */
.L_x_7937:
        /* <DEDUP_REMOVED lines=26> */
.L_x_7940:
[----:B------:R-:W-:Y:S05]  /*4930*/  BSYNC.RECONVERGENT B0 ;  /* 0x0000000000007941 */ /* 0x000fea0003800200 */
.L_x_7939:
[----:B------:R-:W-:Y:S05]  /*4940*/  @P2 EXIT ;  /* 0x000000000000294d */ /* 0x000fea0003800000 */
[----:B------:R-:W0:Y:S01]  /*4950*/  LDCU.64 UR8, c[0x0][0x4e8] ;  /* 0x00009d00ff0877ac */ /* 0x000e220008000a00 */
[----:B------:R-:W2:Y:S01]  /*4960*/  S2UR UR5, SR_CgaCtaId ;  /* 0x00000000000579c3 */ /* 0x000ea20000008800 */
[----:B------:R-:W-:Y:S01]  /*4970*/  BSSY.RECONVERGENT B0, `(.L_x_7941) ;  /* 0x0000022000007945 */ /* 0x000fe20003800200 */
[----:B------:R-:W-:Y:S01]  /*4980*/  UMOV UR4, 0x400 ;  /* 0x0000040000047882 */ /* 0x000fe20000000000 */
[----:B------:R-:W3:Y:S01]  /*4990*/  LDCU UR6, c[0x0][0x360] ;  /* 0x00006c00ff0677ac */ /* 0x000ee20008000800 */
[----:B------:R-:W4:Y:S01]  /*49a0*/  LDCU.64 UR10, c[0x0][0x4b0] ;  /* 0x00009600ff0a77ac */ /* 0x000f220008000a00 */
[----:B------:R-:W2:Y:S01]  /*49b0*/  LDCU.64 UR12, c[0x0][0x530] ;  /* 0x0000a600ff0c77ac */ /* 0x000ea20008000a00 */
[----:B------:R-:W2:Y:S01]  /*49c0*/  LDCU.64 UR14, c[0x0][0x4f0] ;  /* 0x00009e00ff0e77ac */ /* 0x000ea20008000a00 */
[C---:B01----:R-:W-:Y:S01]  /*49d0*/  IMAD.WIDE.U32 R2, R89.reuse, UR8, RZ ;  /* 0x0000000859027c25 */ /* 0x043fe2000f8e00ff */
[----:B------:R-:W0:Y:S03]  /*49e0*/  LDCU.64 UR18, c[0x0][0x540] ;  /* 0x0000a800ff1277ac */ /* 0x000e260008000a00 */
[----:B------:R-:W-:Y:S01]  /*49f0*/  IMAD R89, R89, UR9, R3 ;  /* 0x0000000959597c24 */ /* 0x000fe2000f8e0203 */
[----:B--234-:R-:W-:-:S12]  /*4a00*/  ULEA UR4, UR5, UR4, 0x18 ;  /* 0x0000000405047291 */ /* 0x01cfd8000f8ec0ff */
.L_x_7942:
[----:B------:R-:W-:Y:S02]  /*4a10*/  LEA R0, R13, UR4, 0x2 ;  /* 0x000000040d007c11 */ /* 0x000fe4000f8e10ff */
[----:B------:R-:W-:Y:S02]  /*4a20*/  SHF.R.S32.HI R4, RZ, 0x1f, R13 ;  /* 0x0000001fff047819 */ /* 0x000fe4000001140d */
[----:B-1----:R-:W-:Y:S01]  /*4a30*/  MOV R6, R2 ;  /* 0x0000000200067202 */ /* 0x002fe20000000f00 */
[----:B------:R-:W1:Y:S01]  /*4a40*/  LDS R15, [R0+0x1f28] ;  /* 0x001f2800000f7984 */ /* 0x000e620000000800 */
[----:B------:R-:W-:Y:S01]  /*4a50*/  MOV R7, R89 ;  /* 0x0000005900077202 */ /* 0x000fe20000000f00 */
[C---:B------:R-:W-:Y:S01]  /*4a60*/  IMAD R10, R4.reuse, UR10, RZ ;  /* 0x0000000a040a7c24 */ /* 0x040fe2000f8e02ff */
[----:B------:R-:W-:Y:S01]  /*4a70*/  MOV R84, R32 ;  /* 0x0000002000547202 */ /* 0x000fe20000000f00 */
[----:B------:R-:W2:Y:S01]  /*4a80*/  LDS R17, [R0+0x2328] ;  /* 0x0023280000117984 */ /* 0x000ea20000000800 */
[----:B------:R-:W-:-:S02]  /*4a90*/  IMAD R12, R4, UR14, RZ ;  /* 0x0000000e040c7c24 */ /* 0x000fc4000f8e02ff */
[----:B------:R-:W-:-:S04]  /*4aa0*/  IMAD.WIDE.U32 R8, R13, UR14, R6 ;  /* 0x0000000e0d087c25 */ /* 0x000fc8000f8e0006 */
[----:B------:R-:W-:-:S04]  /*4ab0*/  IMAD.WIDE.U32 R4, R13, UR10, R84 ;  /* 0x0000000a0d047c25 */ /* 0x000fc8000f8e0054 */
[C---:B------:R-:W-:Y:S01]  /*4ac0*/  IMAD R7, R13.reuse, UR11, R10 ;  /* 0x0000000b0d077c24 */ /* 0x040fe2000f8e020a */
[----:B------:R-:W-:Y:S01]  /*4ad0*/  LEA R6, P0, R4, UR12, 0x2 ;  /* 0x0000000c04067c11 */ /* 0x000fe2000f8010ff */
[C---:B------:R-:W-:Y:S01]  /*4ae0*/  IMAD R11, R13.reuse, UR15, R12 ;  /* 0x0000000f0d0b7c24 */ /* 0x040fe2000f8e020c */
[----:B------:R-:W-:Y:S02]  /*4af0*/  IADD3 R13, PT, PT, R13, UR6, RZ ;  /* 0x000000060d0d7c10 */ /* 0x000fe4000fffe0ff */
[----:B------:R-:W-:Y:S02]  /*4b00*/  IADD3 R7, PT, PT, R5, R7, RZ ;  /* 0x0000000705077210 */ /* 0x000fe40007ffe0ff */
[----:B0-----:R-:W-:Y:S02]  /*4b10*/  LEA R10, P1, R8, UR18, 0x2 ;  /* 0x00000012080a7c11 */ /* 0x001fe4000f8210ff */
[----:B------:R-:W-:Y:S02]  /*4b20*/  LEA.HI.X R7, R4, UR13, R7, 0x2, P0 ;  /* 0x0000000d04077c11 */ /* 0x000fe400080f1407 */
[----:B------:R-:W-:-:S02]  /*4b30*/  ISETP.GE.AND P0, PT, R13, UR7, PT ;  /* 0x000000070d007c0c */ /* 0x000fc4000bf06270 */
[----:B------:R-:W-:-:S04]  /*4b40*/  IADD3 R5, PT, PT, R9, R11, RZ ;  /* 0x0000000b09057210 */ /* 0x000fc80007ffe0ff */
[----:B------:R-:W-:Y:S01]  /*4b50*/  LEA.HI.X R11, R8, UR19, R5, 0x2, P1 ;  /* 0x00000013080b7c11 */ /* 0x000fe200088f1405 */
[----:B-1----:R1:W-:Y:S04]  /*4b60*/  REDG.E.ADD.F32.FTZ.RN.STRONG.GPU desc[UR16][R6.64], R15 ;  /* 0x0000000f060079a6 */ /* 0x0023e8000c12f310 */
[----:B--2---:R1:W-:Y:S02]  /*4b70*/  REDG.E.ADD.F32.FTZ.RN.STRONG.GPU desc[UR16][R10.64], R17 ;  /* 0x000000110a0079a6 */ /* 0x0043e4000c12f310 */
[----:B------:R-:W-:Y:S05]  /*4b80*/  @!P0 BRA `(.L_x_7942) ;  /* 0xfffffffc00a08947 */ /* 0x000fea000383ffff */
[----:B------:R-:W-:Y:S05]  /*4b90*/  BSYNC.RECONVERGENT B0 ;  /* 0x0000000000007941 */ /* 0x000fea0003800200 */
.L_x_7941:
[----:B------:R-:W-:Y:S05]  /*4ba0*/  EXIT ;  /* 0x000000000000794d */ /* 0x000fea0003800000 */
.L_x_7943:
        /* <DEDUP_REMOVED lines=13> */
.L_x_10496:


//--------------------- .text._Z25selective_scan_bwd_kernelI32Selective_Scan_bwd_kernel_traitsILi32ELi16ELb1ELb1ELb0ELb0ELb1EN3c104HalfEfEEv12SSMParamsBwd --------------------------
	.section	.text._Z25selective_scan_bwd_kernelI32Selective_Scan_bwd_kernel_traitsILi32ELi16ELb1ELb1ELb0ELb0ELb1EN3c104HalfEfEEv12SSMParamsBwd,"ax",@progbits
	.align	128
        .global         _Z25selective_scan_bwd_kernelI32Selective_Scan_bwd_kernel_traitsILi32ELi16ELb1ELb1ELb0ELb0ELb1EN3c104HalfEfEEv12SSMParamsBwd
        .type           _Z25selective_scan_bwd_kernelI32Selective_Scan_bwd_kernel_traitsILi32ELi16ELb1ELb1ELb0ELb0ELb1EN3c104HalfEfEEv12SSMParamsBwd,@function
        .size           _Z25selective_scan_bwd_kernelI32Selective_Scan_bwd_kernel_traitsILi32ELi16ELb1ELb1ELb0ELb0ELb1EN3c104HalfEfEEv12SSMParamsBwd,(.L_x_10497 - _Z25selective_scan_bwd_kernelI32Selective_Scan_bwd_kernel_traitsILi32ELi16ELb1ELb1ELb0ELb0ELb1EN3c104HalfEfEEv12SSMParamsBwd)
        .other          _Z25selective_scan_bwd_kernelI32Selective_Scan_bwd_kernel_traitsILi32ELi16ELb1ELb1ELb0ELb0ELb1EN3c104HalfEfEEv12SSMParamsBwd,@"STO_CUDA_ENTRY STV_DEFAULT"
_Z25selective_scan_bwd_kernelI32Selective_Scan_bwd_kernel_traitsILi32ELi16ELb1ELb1ELb0ELb0ELb1EN3c104HalfEfEEv12SSMParamsBwd:
.text._Z25selective_scan_bwd_kernelI32Selective_Scan_bwd_kernel_traitsILi32ELi16ELb1ELb1ELb0ELb0ELb1EN3c104HalfEfEEv12SSMParamsBwd:
        /* <DEDUP_REMOVED lines=43> */
[----:B------:R-:W-:Y:S01]  /*02b0*/  ISETP.NE.AND.EX P0, PT, R5, RZ, PT, P0 ;  /* 0x000000ff0500720c */ /* 0x000fe20003f05300 */
[----:B------:R-:W-:-:S10]  /*02c0*/  UIMAD.WIDE.U32 UR6, UR18, UR12, URZ ;  /* 0x0000000c120672a5 */ /* 0x000fd4000f8e00ff */
[-C--:B------:R-:W-:Y:S01]  /*02d0*/  @!P2 IADD3 R0, PT, PT, R0, -R9.reuse, RZ ;  /* 0x800000090000a210 */ /* 0x080fe20007ffe0ff */
[----:B------:R-:W-:Y:S01]  /*02e0*/  UIMAD.WIDE.U32 UR4, UR18, UR8, URZ ;  /* 0x00000008120472a5 */ /* 0x000fe2000f8e00ff */
[----:B------:R-:W3:Y:S02]  /*02f0*/  @P0 LDC R19, c[0x0][0x38c] ;  /* 0x0000e300ff130b82 */ /* 0x000ee40000000800 */
[----:B------:R-:W-:-:S06]  /*0300*/  ISETP.GE.U32.AND P1, PT, R0, R9, PT ;  /* 0x000000090000720c */ /* 0x000fcc0003f26070 */
[----:B------:R-:W4:Y:S01]  /*0310*/  @P0 LDC R0, c[0x0][0x384] ;  /* 0x0000e100ff000b82 */ /* 0x000f220000000800 */
[----:B------:R-:W-:Y:S01]  /*0320*/  UIMAD UR8, UR18, UR9, UR5 ;  /* 0x00000009120872a4 */ /* 0x000fe2000f8e0205 */
[----:B------:R-:W-:Y:S02]  /*0330*/  LOP3.LUT R4, R89, R8, RZ, 0x3c, !PT ;  /* 0x0000000859047212 */ /* 0x000fe400078e3cff */
[----:B------:R-:W-:Y:S02]  /*0340*/  @!P2 IADD3 R7, PT, PT, R7, 0x1, RZ ;  /* 0x000000010707a810 */ /* 0x000fe40007ffe0ff */
[----:B------:R-:W-:Y:S01]  /*0350*/  MOV R2, UR4 ;  /* 0x0000000400027c02 */ /* 0x000fe20008000f00 */
[----:B------:R-:W-:Y:S01]  /*0360*/  UIMAD UR4, UR18, UR13, UR7 ;  /* 0x0000000d120472a4 */ /* 0x000fe2000f8e0207 */
[----:B------:R-:W-:Y:S02]  /*0370*/  ISETP.GE.AND P3, PT, R4, RZ, PT ;  /* 0x000000ff0400720c */ /* 0x000fe40003f66270 */
[----:B------:R-:W-:-:S02]  /*0380*/  MOV R4, UR6 ;  /* 0x0000000600047c02 */ /* 0x000fc40008000f00 */
[----:B------:R-:W-:Y:S01]  /*0390*/  MOV R5, UR7 ;  /* 0x0000000700057c02 */ /* 0x000fe20008000f00 */
[----:B------:R-:W2:Y:S01]  /*03a0*/  LDCU.64 UR6, c[0x0][0x498] ;  /* 0x00009300ff0677ac */ /* 0x000ea20008000a00 */
[----:B------:R-:W-:Y:S02]  /*03b0*/  @P1 IADD3 R7, PT, PT, R7, 0x1, RZ ;  /* 0x0000000107071810 */ /* 0x000fe40007ffe0ff */
[----:B------:R-:W-:Y:S02]  /*03c0*/  MOV R3, UR5 ;  /* 0x0000000500037c02 */ /* 0x000fe40008000f00 */
[----:B------:R-:W-:Y:S01]  /*03d0*/  MOV R3, UR8 ;  /* 0x0000000800037c02 */ /* 0x000fe20008000f00 */
[----:B------:R-:W1:Y:S01]  /*03e0*/  LDCU.64 UR8, c[0x0][0x3b0] ;  /* 0x00007600ff0877ac */ /* 0x000e620008000a00 */
[----:B------:R-:W-:Y:S02]  /*03f0*/  ISETP.NE.AND P2, PT, R8, RZ, PT ;  /* 0x000000ff0800720c */ /* 0x000fe40003f45270 */
[----:B------:R-:W-:-:S02]  /*0400*/  MOV R21, R7 ;  /* 0x0000000700157202 */ /* 0x000fc40000000f00 */
[----:B------:R-:W0:Y:S01]  /*0410*/  @P0 LDC.64 R6, c[0x0][0x480] ;  /* 0x00012000ff060b82 */ /* 0x000e220000000a00 */
[----:B----4-:R-:W-:Y:S02]  /*0420*/  @P0 IMAD R0, R0, UR18, R89 ;  /* 0x0000001200000c24 */ /* 0x010fe4000f8e0259 */
[----:B------:R-:W-:-:S04]  /*0430*/  IMAD.WIDE.U32 R2, R89, UR10, R2 ;  /* 0x0000000a59027c25 */ /* 0x000fc8000f8e0002 */
[----:B------:R-:W-:Y:S01]  /*0440*/  @P0 IMAD R0, R0, R17, RZ ;  /* 0x0000001100000224 */ /* 0x000fe200078e02ff */
[----:B------:R-:W-:Y:S01]  /*0450*/  MOV R5, UR4 ;  /* 0x0000000400057c02 */ /* 0x000fe20008000f00 */
[----:B------:R-:W-:Y:S01]  /*0460*/  IMAD R13, R89, UR11, R3 ;  /* 0x0000000b590d7c24 */ /* 0x000fe2000f8e0203 */
[C---:B------:R-:W-:Y:S01]  /*0470*/  LEA R9, R17.reuse, 0xfffffe00, 0x9 ;  /* 0xfffffe0011097811 */ /* 0x040fe200078e48ff */
[----:B---3--:R-:W-:Y:S01]  /*0480*/  @P0 IMAD R3, R0, R19, RZ ;  /* 0x0000001300030224 */ /* 0x008fe200078e02ff */
[----:B------:R-:W-:Y:S01]  /*0490*/  ISETP.GE.AND P1, PT, R17, 0x1, PT ;  /* 0x000000011100780c */ /* 0x000fe20003f26270 */
[----:B--2---:R-:W-:Y:S01]  /*04a0*/  UIMAD.WIDE.U32 UR4, UR18, UR6, URZ ;  /* 0x00000006120472a5 */ /* 0x004fe2000f8e00ff */
[----:B------:R-:W-:Y:S01]  /*04b0*/  @!P3 IADD3 R21, PT, PT, -R21, RZ, RZ ;  /* 0x000000ff1515b210 */ /* 0x000fe20007ffe1ff */
[----:B------:R-:W2:Y:S01]  /*04c0*/  LDC.64 R16, c[0x0][0x468] ;  /* 0x00011a00ff107b82 */ /* 0x000ea20000000a00 */
[----:B------:R-:W-:Y:S01]  /*04d0*/  @!P2 LOP3.LUT R21, RZ, R8, RZ, 0x33, !PT ;  /* 0x00000008ff15a212 */ /* 0x000fe200078e33ff */
[----:B------:R-:W-:-:S06]  /*04e0*/  UIMAD UR5, UR18, UR7, UR5 ;  /* 0x00000007120572a4 */ /* 0x000fcc000f8e0205 */
[----:B------:R-:W3:Y:S01]  /*04f0*/  LDC.64 R18, c[0x0][0x528] ;  /* 0x00014a00ff127b82 */ /* 0x000ee20000000a00 */
[----:B-1----:R-:W-:Y:S01]  /*0500*/  UIMAD.WIDE.U32 UR6, UR18, UR8, URZ ;  /* 0x00000008120672a5 */ /* 0x002fe2000f8e00ff */
[----:B------:R-:W-:Y:S01]  /*0510*/  SHF.R.S32.HI R23, RZ, 0x1f, R21 ;  /* 0x0000001fff177819 */ /* 0x000fe20000011415 */
[----:B------:R-:W-:Y:S02]  /*0520*/  IMAD.WIDE.U32 R4, R89, UR14, R4 ;  /* 0x0000000e59047c25 */ /* 0x000fe4000f8e0004 */
[----:B------:R-:W-:Y:S01]  /*0530*/  UIMAD UR7, UR18, UR9, UR7 ;  /* 0x00000009120772a4 */ /* 0x000fe2000f8e0207 */
[----:B------:R-:W-:Y:S01]  /*0540*/  CS2R R30, SRZ ;  /* 0x00000000001e7805 */ /* 0x000fe2000001ff00 */
[----:B------:R-:W-:Y:S01]  /*0550*/  IMAD R0, R23, R14, RZ ;  /* 0x0000000e17007224 */ /* 0x000fe200078e02ff */
[----:B------:R-:W-:Y:S01]  /*0560*/  IADD3 R77, P2, PT, R9, R2, RZ ;  /* 0x00000002094d7210 */ /* 0x000fe20007f5e0ff */
[----:B0-----:R-:W-:Y:S01]  /*0570*/  @P0 IMAD.WIDE R30, R3, 0x8, R6 ;  /* 0x00000008031e0825 */ /* 0x001fe200078e0206 */
        /* <DEDUP_REMOVED lines=9> */
[----:B------:R-:W-:Y:S02]  /*0610*/  LEA R78, P0, R77, R78, 0x1 ;  /* 0x0000004e4d4e7211 */ /* 0x000fe400078008ff */
        /* <DEDUP_REMOVED lines=8> */
[----:B---3--:R-:W-:Y:S02]  /*06a0*/  LEA R74, P2, R2, R18, 0x1 ;  /* 0x00000012024a7211 */ /* 0x008fe400078408ff */
[----:B------:R-:W-:Y:S01]  /*06b0*/  LEA R72, P3, R9, R70, 0x1 ;  /* 0x0000004609487211 */ /* 0x000fe200078608ff */
[----:B------:R-:W-:Y:S01]  /*06c0*/  IMAD R85, R89, R85, R29 ;  /* 0x0000005559557224 */ /* 0x000fe200078e021d */
[----:B------:R-:W-:-:S02]  /*06d0*/  LEA.HI.X R75, R75, R17, R4, 0x1, P0 ;  /* 0x000000114b4b7211 */ /* 0x000fc400000f0c04 */
[----:B------:R-:W-:Y:S02]  /*06e0*/  CS2R R82, SRZ ;  /* 0x0000000000527805 */ /* 0x000fe4000001ff00 */
[----:B------:R-:W-:Y:S02]  /*06f0*/  LEA.HI.X R73, R2, R19, R73, 0x1, P2 ;  /* 0x0000001302497211 */ /* 0x000fe400010f0c49 */
[----:B------:R-:W-:Y:S01]  /*0700*/  LEA.HI.X R71, R9, R71, R0, 0x1, P3 ;  /* 0x0000004709477211 */ /* 0x000fe200018f0c00 */
[----:B------:R-:W-:Y:S06]  /*0710*/  @!P1 BRA `(.L_x_7944) ;  /* 0x00000050007c9947 */ /* 0x000fec0003800000 */
[----:B------:R-:W0:Y:S01]  /*0720*/  S2R R26, SR_TID.X ;  /* 0x00000000001a7919 */ /* 0x000e220000002100 */
[----:B------:R-:W1:Y:S01]  /*0730*/  LDC.64 R4, c[0x0][0x4b8] ;  /* 0x00012e00ff047b82 */ /* 0x000e620000000a00 */
[----:B------:R-:W2:Y:S01]  /*0740*/  LDCU.64 UR6, c[0x0][0x3a0] ;  /* 0x00007400ff0677ac */ /* 0x000ea20008000a00 */
[----:B------:R-:W-:Y:S02]  /*0750*/  MOV R27, RZ ;  /* 0x000000ff001b7202 */ /* 0x000fe40000000f00 */
[----:B------:R-:W-:Y:S01]  /*0760*/  CS2R R82, SRZ ;  /* 0x0000000000527805 */ /* 0x000fe2000001ff00 */
[----:B------:R-:W3:Y:S03]  /*0770*/  LDCU.64 UR10, c[0x0][0x4c0] ;  /* 0x00009800ff0a77ac */ /* 0x000ee60008000a00 */
        /* <DEDUP_REMOVED lines=15> */
[C---:B------:R-:W-:Y:S01]  /*0870*/  SHF.L.U32 R5, R26.reuse, 0x4, RZ ;  /* 0x000000041a057819 */ /* 0x040fe200000006ff */
[----:B------:R-:W-:Y:S01]  /*0880*/  UIADD3 UR5, UPT, UPT, UR4, 0x430, URZ ;  /* 0x0000043004057890 */ /* 0x000fe2000fffe0ff */
[C---:B------:R-:W-:Y:S01]  /*0890*/  IADD3 R11, PT, PT, R26.reuse, 0x60, RZ ;  /* 0x000000601a0b7810 */ /* 0x040fe20007ffe0ff */
[----:B------:R-:W-:Y:S01]  /*08a0*/  IMAD.WIDE.U32 R20, R21, UR10, R2 ;  /* 0x0000000a15147c25 */ /* 0x000fe2000f8e0002 */
[----:B------:R-:W-:-:S02]  /*08b0*/  IADD3 R13, PT, PT, R26, 0x80, RZ ;  /* 0x000000801a0d7810 */ /* 0x000fc40007ffe0ff */
        /* <DEDUP_REMOVED lines=32> */
[C---:B------:R-:W-:Y:S02]  /*0ac0*/  LOP3.LUT R144, R26.reuse, 0x1f, RZ, 0xc0, !PT ;  /* 0x0000001f1a907812 */ /* 0x040fe400078ec0ff */
        /* <DEDUP_REMOVED lines=21> */
.L_x_7985:
[----:B------:R-:W-:Y:S01]  /*0c20*/  BAR.SYNC.DEFER_BLOCKING 0x0 ;  /* 0x0000000000007b1d */ /* 0x000fe20000010000 */
[----:B------:R-:W-:Y:S02]  /*0c30*/  MOV R2, R78 ;  /* 0x0000004e00027202 */ /* 0x000fe40000000f00 */
[----:B------:R-:W-:-:S05]  /*0c40*/  MOV R3, R77 ;  /* 0x0000004d00037202 */ /* 0x000fca0000000f00 */
[----:B0-----:R-:W0:Y:S01]  /*0c50*/  S2UR UR5, SR_CgaCtaId ;  /* 0x00000000000579c3 */ /* 0x001e220000008800 */
[----:B------:R-:W1:Y:S01]  /*0c60*/  S2R R86, SR_LANEID ;  /* 0x0000000000567919 */ /* 0x000e620000000000 */
[----:B------:R-:W-:Y:S01]  /*0c70*/  IMAD.WIDE.U32 R2, R68, 0x10, R2 ;  /* 0x0000001044027825 */ /* 0x000fe200078e0002 */
[----:B------:R-:W-:Y:S01]  /*0c80*/  UMOV UR4, 0x400 ;  /* 0x0000040000047882 */ /* 0x000fe20000000000 */
[----:B------:R-:W2:Y:S04]  /*0c90*/  LDCU.64 UR6, c[0x0][0x490] ;  /* 0x00009200ff0677ac */ /* 0x000ea80008000a00 */
[----:B------:R-:W3:Y:S08]  /*0ca0*/  LDC.64 R90, c[0x0][0x410] ;  /* 0x00010400ff5a7b82 */ /* 0x000ef00000000a00 */
[----:B------:R-:W4:Y:S01]  /*0cb0*/  LDC.64 R96, c[0x0][0x418] ;  /* 0x00010600ff607b82 */ /* 0x000f220000000a00 */
[----:B------:R-:W2:Y:S04]  /*0cc0*/  LDG.E.128 R4, desc[UR16][R2.64] ;  /* 0x0000001002047981 */ /* 0x000ea8000c1e1d00 */
[----:B------:R1:W3:Y:S01]  /*0cd0*/  LDG.E.128 R8, desc[UR16][R2.64+0x200] ;  /* 0x0002001002087981 */ /* 0x0002e2000c1e1d00 */
[----:B0-----:R-:W-:-:S02]  /*0ce0*/  ULEA UR4, UR5, UR4, 0x18 ;  /* 0x0000000405047291 */ /* 0x001fc4000f8ec0ff */
[----:B------:R-:W0:Y:S01]  /*0cf0*/  LDC.64 R98, c[0x0][0x478] ;  /* 0x00011e00ff627b82 */ /* 0x000e220000000a00 */
[----:B-1----:R-:W-:-:S03]  /*0d00*/  MOV R2, R76 ;  /* 0x0000004c00027202 */ /* 0x002fc60000000f00 */
[----:B------:R-:W-:-:S05]  /*0d10*/  LEA R49, R86, UR4, 0x4 ;  /* 0x0000000456317c11 */ /* 0x000fca000f8e20ff */
[----:B------:R-:W1:Y:S01]  /*0d20*/  LDCU.64 UR4, c[0x0][0x510] ;  /* 0x0000a200ff0477ac */ /* 0x000e620008000a00 */
[----:B------:R-:W-:Y:S02]  /*0d30*/  MOV R3, R75 ;  /* 0x0000004b00037202 */ /* 0x000fe40000000f00 */
[----:B------:R-:W-:Y:S01]  /*0d40*/  LEA R48, R86, R49, 0x4 ;  /* 0x0000003156307211 */ /* 0x000fe200078e20ff */
[----:B------:R-:W-:Y:S01]  /*0d50*/  IMAD.WIDE.U32 R16, R68, 0x10, R2 ;  /* 0x0000001044107825 */ /* 0x000fe200078e0002 */
        /* <DEDUP_REMOVED lines=12> */
[----:B---3--:R3:W-:Y:S01]  /*0e20*/  STS.128 [R49+0x200], R40 ;  /* 0x0002002831007388 */ /* 0x0087e20000000c00 */
[----:B------:R-:W-:-:S03]  /*0e30*/  NOP ;  /* 0x0000000000007918 */ /* 0x000fc60000000000 */
[----:B------:R-:W-:Y:S04]  /*0e40*/  LDS.128 R4, [R48] ;  /* 0x0000000030047984 */ /* 0x000fe80000000c00 */
[----:B------:R-:W-:Y:S01]  /*0e50*/  LDS.128 R8, [R48+0x10] ;  /* 0x0000100030087984 */ /* 0x000fe20000000c00 */
[----:B--2---:R-:W2:Y:S08]  /*0e60*/  LDC.64 R32, c[0x0][0x488] ;  /* 0x00012200ff207b82 */ /* 0x004eb00000000a00 */
[----:B------:R-:W-:Y:S06]  /*0e70*/  BAR.SYNC.DEFER_BLOCKING 0x0 ;  /* 0x0000000000007b1d */ /* 0x000fec0000010000 */
[----:B------:R-:W2:Y:S04]  /*0e80*/  LDG.E.128 R36, desc[UR16][R18.64] ;  /* 0x0000001012247981 */ /* 0x000ea8000c1e1d00 */
[----:B------:R-:W2:Y:S01]  /*0e90*/  LDG.E.128 R92, desc[UR16][R18.64+0x200] ;  /* 0x00020010125c7981 */ /* 0x000ea2000c1e1d00 */
[----:B------:R-:W-:Y:S01]  /*0ea0*/  IADD3 R3, PT, PT, R70, -0x1, RZ ;  /* 0xffffffff46037810 */ /* 0x000fe20007ffe0ff */
[----:B---3--:R-:W-:-:S03]  /*0eb0*/  HFMA2 R41, -RZ, RZ, 0, 0 ;  /* 0x00000000ff297431 */ /* 0x008fc600000001ff */
[----:B------:R-:W-:-:S05]  /*0ec0*/  SHF.L.U32 R40, R3, 0x9, RZ ;  /* 0x0000000903287819 */ /* 0x000fca00000006ff */
[----:B------:R-:W-:-:S04]  /*0ed0*/  IMAD.WIDE.U32 R16, R90, UR18, R40 ;  /* 0x000000125a107c25 */ /* 0x000fc8000f8e0028 */
[----:B------:R-:W-:Y:S02]  /*0ee0*/  IMAD R17, R91, UR18, R17 ;  /* 0x000000125b117c24 */ /* 0x000fe4000f8e0211 */
[----:B------:R-:W3:Y:S01]  /*0ef0*/  LDC.64 R90, c[0x0][0x420] ;  /* 0x00010800ff5a7b82 */ /* 0x000ee20000000a00 */
[----:B----4-:R-:W-:-:S04]  /*0f00*/  IMAD.WIDE.U32 R16, R89, R96, R16 ;  /* 0x0000006059107225 */ /* 0x010fc800078e0010 */
[----:B------:R-:W-:Y:S01]  /*0f10*/  IMAD R0, R89, R97, R17 ;  /* 0x0000006159007224 */ /* 0x000fe200078e0211 */
[C---:B--2---:R-:W-:Y:S02]  /*0f20*/  LEA R42, P0, R16.reuse, R32, 0x1 ;  /* 0x00000020102a7211 */ /* 0x044fe400078008ff */
[----:B------:R-:W2:Y:S02]  /*0f30*/  LDC.64 R96, c[0x0][0x428] ;  /* 0x00010a00ff607b82 */ /* 0x000ea40000000a00 */
[----:B------:R-:W-:-:S03]  /*0f40*/  LEA.HI.X R43, R16, R33, R0, 0x1, P0 ;  /* 0x00000021102b7211 */ /* 0x000fc600000f0c00 */
[----:B------:R-:W-:Y:S01]  /*0f50*/  IMAD.WIDE.U32 R42, R68, 0x10, R42 ;  /* 0x00000010442a7825 */ /* 0x000fe200078e002a */
[----:B------:R3:W-:Y:S04]  /*0f60*/  STS.128 [R49], R36 ;  /* 0x0000002431007388 */ /* 0x0007e80000000c00 */
[----:B------:R4:W-:Y:S01]  /*0f70*/  STS.128 [R49+0x200], R92 ;  /* 0x0002005c31007388 */ /* 0x0009e20000000c00 */
[----:B------:R-:W-:-:S03]  /*0f80*/  NOP ;  /* 0x0000000000007918 */ /* 0x000fc60000000000 */
[----:B------:R-:W1:Y:S04]  /*0f90*/  LDS.128 R16, [R48] ;  /* 0x0000000030107984 */ /* 0x000e680000000c00 */
[----:B------:R-:W-:Y:S01]  /*0fa0*/  LDS.128 R32, [R48+0x10] ;  /* 0x0000100030207984 */ /* 0x000fe20000000c00 */
[----:B------:R-:W-:Y:S06]  /*0fb0*/  BAR.SYNC.DEFER_BLOCKING 0x0 ;  /* 0x0000000000007b1d */ /* 0x000fec0000010000 */
[----:B------:R-:W4:Y:S04]  /*0fc0*/  LDG.E.128 R104, desc[UR16][R42.64] ;  /* 0x000000102a687981 */ /* 0x000f28000c1e1d00 */
[----:B------:R0:W4:Y:S01]  /*0fd0*/  LDG.E.128 R108, desc[UR16][R42.64+0x200] ;  /* 0x000200102a6c7981 */ /* 0x000122000c1e1d00 */
[----:B---3--:R-:W-:-:S04]  /*0fe0*/  IMAD.WIDE.U32 R36, R90, UR18, R40 ;  /* 0x000000125a247c25 */ /* 0x008fc8000f8e0028 */
[----:B------:R-:W-:Y:S02]  /*0ff0*/  IMAD R37, R91, UR18, R37 ;  /* 0x000000125b257c24 */ /* 0x000fe4000f8e0225 */
[----:B--2---:R-:W-:-:S04]  /*1000*/  IMAD.WIDE.U32 R36, R89, R96, R36 ;  /* 0x0000006059247225 */ /* 0x004fc800078e0024 */
[----:B------:R-:W-:Y:S01]  /*1010*/  IMAD R0, R89, R97, R37 ;  /* 0x0000006159007224 */ /* 0x000fe200078e0225 */
[----:B0-----:R-:W-:-:S04]  /*1020*/  LEA R38, P0, R36, R98, 0x1 ;  /* 0x0000006224267211 */ /* 0x001fc800078008ff */
[----:B------:R-:W-:-:S03]  /*1030*/  LEA.HI.X R39, R36, R99, R0, 0x1, P0 ;  /* 0x0000006324277211 */ /* 0x000fc600000f0c00 */
[----:B------:R-:W-:Y:S01]  /*1040*/  IMAD.WIDE.U32 R42, R68, 0x10, R38 ;  /* 0x00000010442a7825 */ /* 0x000fe200078e0026 */
[----:B----4-:R-:W-:Y:S04]  /*1050*/  STS.128 [R49], R104 ;  /* 0x0000006831007388 */ /* 0x010fe80000000c00 */
[----:B------:R-:W-:Y:S01]  /*1060*/  STS.128 [R49+0x200], R108 ;  /* 0x0002006c31007388 */ /* 0x000fe20000000c00 */
[----:B------:R-:W-:-:S03]  /*1070*/  NOP ;  /* 0x0000000000007918 */ /* 0x000fc60000000000 */
[----:B------:R-:W0:Y:S04]  /*1080*/  LDS.128 R96, [R48] ;  /* 0x0000000030607984 */ /* 0x000e280000000c00 */
[----:B------:R-:W2:Y:S01]  /*1090*/  LDS.128 R36, [R48+0x10] ;  /* 0x0000100030247984 */ /* 0x000ea20000000c00 */
[----:B------:R-:W-:Y:S06]  /*10a0*/  BAR.SYNC.DEFER_BLOCKING 0x0 ;  /* 0x0000000000007b1d */ /* 0x000fec0000010000 */
[----:B------:R-:W3:Y:S04]  /*10b0*/  LDG.E.128 R100, desc[UR16][R42.64] ;  /* 0x000000102a647981 */ /* 0x000ee8000c1e1d00 */
[----:B------:R4:W3:Y:S01]  /*10c0*/  LDG.E.128 R92, desc[UR16][R42.64+0x200] ;  /* 0x000200102a5c7981 */ /* 0x0008e2000c1e1d00 */
[--C-:B-1----:R-:W-:Y:S01]  /*10d0*/  HADD2.F32 R147, -RZ, R16.reuse.H0_H0 ;  /* 0x20000010ff937230 */ /* 0x102fe20000004100 */
[----:B------:R-:W-:Y:S01]  /*10e0*/  UISETP.NE.U32.AND UP0, UPT, UR6, URZ, UPT ;  /* 0x000000ff0600728c */ /* 0x000fe2000bf05070 */
[----:B------:R-:W-:-:S02]  /*10f0*/  HADD2.F32 R140, -RZ, R16.H1_H1 ;  /* 0x30000010ff8c7230 */ /* 0x000fc40000004100 */
[--C-:B0-----:R-:W-:Y:S01]  /*1100*/  HADD2.F32 R2, -RZ, R98.reuse.H0_H0 ;  /* 0x20000062ff027230 */ /* 0x101fe20000004100 */
[----:B------:R-:W-:Y:S01]  /*1110*/  UISETP.NE.AND.EX UP0, UPT, UR7, URZ, UPT, UP0 ;  /* 0x000000ff0700728c */ /* 0x000fe2000bf05300 */
[----:B------:R-:W-:Y:S02]  /*1120*/  HADD2.F32 R107, -RZ, R98.H1_H1 ;  /* 0x30000062ff6b7230 */ /* 0x000fe40000004100 */
[--C-:B--2---:R-:W-:Y:S02]  /*1130*/  HADD2.F32 R105, -RZ, R36.reuse.H0_H0 ;  /* 0x20000024ff697230 */ /* 0x104fe40000004100 */
[----:B----4-:R-:W-:Y:S01]  /*1140*/  FMUL.FTZ R43, R2, -1.4426950216293334961 ;  /* 0xbfb8aa3b022b7820 */ /* 0x010fe20000410000 */
[----:B------:R-:W-:Y:S02]  /*1150*/  HADD2.F32 R111, -RZ, R36.H1_H1 ;  /* 0x30000024ff6f7230 */ /* 0x000fe40000004100 */
[----:B------:R-:W-:Y:S01]  /*1160*/  FMUL.FTZ R91, R107, -1.4426950216293334961 ;  /* 0xbfb8aa3b6b5b7820 */ /* 0x000fe20000410000 */
[----:B------:R-:W-:-:S02]  /*1170*/  HADD2.F32 R109, -RZ, R37.H0_H0 ;  /* 0x20000025ff6d7230 */ /* 0x000fc40000004100 */
[----:B------:R-:W-:Y:S01]  /*1180*/  FMUL.FTZ R36, R105, -1.4426950216293334961 ;  /* 0xbfb8aa3b69247820 */ /* 0x000fe20000410000 */
[--C-:B------:R-:W-:Y:S01]  /*1190*/  HADD2.F32 R114, -RZ, R38.reuse.H0_H0 ;  /* 0x20000026ff727230 */ /* 0x100fe20000004100 */
[----:B------:R-:W0:Y:S01]  /*11a0*/  MUFU.EX2 R43, R43 ;  /* 0x0000002b002b7308 */ /* 0x000e220000000800 */
[----:B------:R-:W-:Y:S02]  /*11b0*/  HADD2.F32 R110, -RZ, R38.H1_H1 ;  /* 0x30000026ff6e7230 */ /* 0x000fe40000004100 */
[----:B------:R-:W-:Y:S01]  /*11c0*/  HADD2.F32 R108, -RZ, R39.H0_H0 ;  /* 0x20000027ff6c7230 */ /* 0x000fe20000004100 */
[----:B------:R1:W-:Y:S01]  /*11d0*/  MUFU.EX2 R98, R36 ;  /* 0x0000002400627308 */ /* 0x0003e20000000800 */
[----:B------:R-:W-:Y:S02]  /*11e0*/  HADD2.F32 R113, -RZ, R37.H1_H1 ;  /* 0x30000025ff717230 */ /* 0x000fe40000004100 */
[----:B------:R-:W-:Y:S01]  /*11f0*/  FMUL.FTZ R37, R109, -1.4426950216293334961 ;  /* 0xbfb8aa3b6d257820 */ /* 0x000fe20000410000 */
[----:B------:R-:W-:-:S02]  /*1200*/  HADD2.F32 R112, -RZ, R39.H1_H1 ;  /* 0x30000027ff707230 */ /* 0x000fc40000004100 */
[----:B------:R-:W-:Y:S01]  /*1210*/  FMUL.FTZ R38, R114, -1.4426950216293334961 ;  /* 0xbfb8aa3b72267820 */ /* 0x000fe20000410000 */
[----:B------:R-:W-:Y:S01]  /*1220*/  FMUL.FTZ R39, R108, -1.4426950216293334961 ;  /* 0xbfb8aa3b6c277820 */ /* 0x000fe20000410000 */
[--C-:B------:R-:W-:Y:S01]  /*1230*/  HADD2.F32 R117, -RZ, R96.reuse.H0_H0 ;  /* 0x20000060ff757230 */ /* 0x100fe20000004100 */
[----:B------:R-:W-:Y:S01]  /*1240*/  MUFU.EX2 R120, R37 ;  /* 0x0000002500787308 */ /* 0x000fe20000000800 */
[----:B------:R-:W-:Y:S02]  /*1250*/  HADD2.F32 R116, -RZ, R96.H1_H1 ;  /* 0x30000060ff747230 */ /* 0x000fe40000004100 */
[----:B-1----:R-:W-:Y:S01]  /*1260*/  FMUL.FTZ R36, R110, -1.4426950216293334961 ;  /* 0xbfb8aa3b6e247820 */ /* 0x002fe20000410000 */
[--C-:B------:R-:W-:Y:S01]  /*1270*/  HADD2.F32 R115, -RZ, R97.reuse.H0_H0 ;  /* 0x20000061ff737230 */ /* 0x100fe20000004100 */
[----:B------:R-:W-:Y:S01]  /*1280*/  MUFU.EX2 R152, R38 ;  /* 0x0000002600987308 */ /* 0x000fe20000000800 */
[----:B------:R-:W-:Y:S01]  /*1290*/  FMUL.FTZ R84, R117, -1.4426950216293334961 ;  /* 0xbfb8aa3b75547820 */ /* 0x000fe20000410000 */
[----:B------:R-:W-:Y:S01]  /*12a0*/  FMUL.FTZ R88, R116, -1.4426950216293334961 ;  /* 0xbfb8aa3b74587820 */ /* 0x000fe20000410000 */
[----:B------:R-:W-:Y:S01]  /*12b0*/  HADD2.F32 R0, -RZ, R97.H1_H1 ;  /* 0x30000061ff007230 */ /* 0x000fe20000004100 */
[----:B------:R-:W-:Y:S01]  /*12c0*/  MUFU.EX2 R153, R36 ;  /* 0x0000002400997308 */ /* 0x000fe20000000800 */
[----:B------:R-:W-:Y:S01]  /*12d0*/  FMUL.FTZ R90, R115, -1.4426950216293334961 ;  /* 0xbfb8aa3b735a7820 */ /* 0x000fe20000410000 */
[----:B------:R-:W-:Y:S01]  /*12e0*/  FMUL.FTZ R119, R113, -1.4426950216293334961 ;  /* 0xbfb8aa3b71777820 */ /* 0x000fe20000410000 */
[--C-:B------:R-:W-:Y:S01]  /*12f0*/  HADD2.F32 R141, -RZ, R17.reuse.H0_H0 ;  /* 0x20000011ff8d7230 */ /* 0x100fe20000004100 */
[----:B------:R-:W-:Y:S01]  /*1300*/  MUFU.EX2 R154, R39 ;  /* 0x00000027009a7308 */ /* 0x000fe20000000800 */
[----:B------:R-:W-:-:S02]  /*1310*/  HADD2.F32 R145, -RZ, R17.H1_H1 ;  /* 0x30000011ff917230 */ /* 0x000fc40000004100 */
[----:B------:R-:W-:Y:S01]  /*1320*/  FMUL.FTZ R42, R0, -1.4426950216293334961 ;  /* 0xbfb8aa3b002a7820 */ /* 0x000fe20000410000 */
[--C-:B------:R-:W-:Y:S01]  /*1330*/  HADD2.F32 R134, -RZ, R18.reuse.H0_H0 ;  /* 0x20000012ff867230 */ /* 0x100fe20000004100 */
[----:B------:R-:W1:Y:S01]  /*1340*/  MUFU.EX2 R84, R84 ;  /* 0x0000005400547308 */ /* 0x000e620000000800 */
[----:B------:R-:W-:Y:S02]  /*1350*/  HADD2.F32 R136, -RZ, R18.H1_H1 ;  /* 0x30000012ff887230 */ /* 0x000fe40000004100 */
[----:B0-----:R-:W-:Y:S01]  /*1360*/  FADD.FTZ R43, R43, 1 ;  /* 0x3f8000002b2b7421 */ /* 0x001fe20000010000 */
[--C-:B------:R-:W-:Y:S01]  /*1370*/  HADD2.F32 R133, -RZ, R19.reuse.H0_H0 ;  /* 0x20000013ff857230 */ /* 0x100fe20000004100 */
[----:B------:R-:W0:Y:S01]  /*1380*/  MUFU.EX2 R88, R88 ;  /* 0x0000005800587308 */ /* 0x000e220000000800 */
[----:B------:R-:W-:Y:S02]  /*1390*/  HADD2.F32 R135, -RZ, R19.H1_H1 ;  /* 0x30000013ff877230 */ /* 0x000fe40000004100 */
[----:B------:R-:W-:Y:S01]  /*13a0*/  FMUL.FTZ R121, R112, -1.4426950216293334961 ;  /* 0xbfb8aa3b70797820 */ /* 0x000fe20000410000 */
[--C-:B------:R-:W-:Y:S01]  /*13b0*/  HADD2.F32 R106, -RZ, R99.reuse.H1_H1 ;  /* 0x30000063ff6a7230 */ /* 0x100fe20000004100 */
[----:B------:R-:W2:Y:S01]  /*13c0*/  MUFU.EX2 R90, R90 ;  /* 0x0000005a005a7308 */ /* 0x000ea20000000800 */
[----:B------:R-:W-:-:S02]  /*13d0*/  HADD2.F32 R104, -RZ, R99.H0_H0 ;  /* 0x20000063ff687230 */ /* 0x000fc40000004100 */
[----:B------:R-:W-:Y:S01]  /*13e0*/  FMUL.FTZ R99, R111, -1.4426950216293334961 ;  /* 0xbfb8aa3b6f637820 */ /* 0x000fe20000410000 */
[--C-:B------:R-:W-:Y:S01]  /*13f0*/  HADD2.F32 R131, -RZ, R32.reuse.H0_H0 ;  /* 0x20000020ff837230 */ /* 0x100fe20000004100 */
[----:B------:R4:W-:Y:S01]  /*1400*/  MUFU.EX2 R150, R119 ;  /* 0x0000007700967308 */ /* 0x0009e20000000800 */
[----:B------:R-:W-:Y:S02]  /*1410*/  HADD2.F32 R132, -RZ, R32.H1_H1 ;  /* 0x30000020ff847230 */ /* 0x000fe40000004100 */
[----:B-1----:R-:W-:Y:S01]  /*1420*/  FADD.FTZ R84, R84, 1 ;  /* 0x3f80000054547421 */ /* 0x002fe20000010000 */
[--C-:B------:R-:W-:Y:S01]  /*1430*/  HADD2.F32 R128, -RZ, R33.reuse.H0_H0 ;  /* 0x20000021ff807230 */ /* 0x100fe20000004100 */
[----:B------:R-:W1:Y:S01]  /*1440*/  MUFU.EX2 R42, R42 ;  /* 0x0000002a002a7308 */ /* 0x000e620000000800 */
[----:B------:R-:W-:Y:S02]  /*1450*/  HADD2.F32 R129, -RZ, R33.H1_H1 ;  /* 0x30000021ff817230 */ /* 0x000fe40000004100 */
[----:B0-----:R-:W-:Y:S01]  /*1460*/  FADD.FTZ R88, R88, 1 ;  /* 0x3f80000058587421 */ /* 0x001fe20000010000 */
[--C-:B------:R-:W-:Y:S01]  /*1470*/  HADD2.F32 R122, -RZ, R34.reuse.H0_H0 ;  /* 0x20000022ff7a7230 */ /* 0x100fe20000004100 */
[----:B------:R0:W1:Y:S01]  /*1480*/  MUFU.RCP R118, R84 ;  /* 0x0000005400767308 */ /* 0x0000620000001000 */
[----:B------:R-:W-:-:S02]  /*1490*/  HADD2.F32 R123, -RZ, R34.H1_H1 ;  /* 0x30000022ff7b7230 */ /* 0x000fc40000004100 */
[----:B--2---:R-:W-:Y:S01]  /*14a0*/  FADD.FTZ R90, R90, 1 ;  /* 0x3f8000005a5a7421 */ /* 0x004fe20000010000 */
[----:B----4-:R-:W-:Y:S02]  /*14b0*/  HADD2.F32 R119, -RZ, R35.H1_H1 ;  /* 0x30000023ff777230 */ /* 0x010fe40000004100 */
[----:B------:R-:W-:Y:S01]  /*14c0*/  FMUL.FTZ R97, R106, -1.4426950216293334961 ;  /* 0xbfb8aa3b6a617820 */ /* 0x000fe20000410000 */
[----:B------:R-:W-:Y:S01]  /*14d0*/  FMUL.FTZ R96, R104, -1.4426950216293334961 ;  /* 0xbfb8aa3b68607820 */ /* 0x000fe20000410000 */
[----:B------:R-:W-:Y:S01]  /*14e0*/  FADD.FTZ R98, R98, 1 ;  /* 0x3f80000062627421 */ /* 0x000fe20000010000 */
[----:B------:R-:W-:Y:S01]  /*14f0*/  FADD.FTZ R148, R120, 1 ;  /* 0x3f80000078947421 */ /* 0x000fe20000010000 */
[----:B------:R2:W4:Y:S01]  /*1500*/  MUFU.RCP R125, R88 ;  /* 0x00000058007d7308 */ /* 0x0005220000001000 */
[----:B0-----:R-:W-:Y:S02]  /*1510*/  HADD2.F32 R84, -RZ, R44.H0_H0 ;  /* 0x2000002cff547230 */ /* 0x001fe40000004100 */
[----:B-1----:R-:W-:Y:S01]  /*1520*/  FADD.FTZ R42, R42, 1 ;  /* 0x3f8000002a2a7421 */ /* 0x002fe20000010000 */
[----:B------:R-:W-:Y:S01]  /*1530*/  FADD.FTZ R150, R150, 1 ;  /* 0x3f80000096967421 */ /* 0x000fe20000010000 */
[----:B------:R-:W-:Y:S01]  /*1540*/  FADD.FTZ R152, R152, 1 ;  /* 0x3f80000098987421 */ /* 0x000fe20000010000 */
[----:B------:R-:W-:Y:S01]  /*1550*/  FADD.FTZ R189, R154, 1 ;  /* 0x3f8000009abd7421 */ /* 0x000fe20000010000 */
[----:B------:R-:W-:Y:S01]  /*1560*/  FADD.FTZ R153, R153, 1 ;  /* 0x3f80000099997421 */ /* 0x000fe20000010000 */
[----:B------:R-:W-:Y:S01]  /*1570*/  HADD2.F32 R183, -RZ, R4.H0_H0 ;  /* 0x20000004ffb77230 */ /* 0x000fe20000004100 */
[----:B------:R0:W-:Y:S01]  /*1580*/  MUFU.RCP R124, R90 ;  /* 0x0000005a007c7308 */ /* 0x0001e20000001000 */
[----:B--2---:R-:W-:-:S02]  /*1590*/  HADD2.F32 R88, -RZ, R45.H0_H0 ;  /* 0x2000002dff587230 */ /* 0x004fc40000004100 */
[----:B------:R-:W-:Y:S01]  /*15a0*/  FADD.FTZ R16, -R118, 1 ;  /* 0x3f80000076107421 */ /* 0x000fe20000010100 */
[----:B------:R-:W-:Y:S02]  /*15b0*/  HADD2.F32 R181, -RZ, R4.H1_H1 ;  /* 0x30000004ffb57230 */ /* 0x000fe40000004100 */
[--C-:B------:R-:W-:Y:S02]  /*15c0*/  HADD2.F32 R169, -RZ, R5.reuse.H0_H0 ;  /* 0x20000005ffa97230 */ /* 0x100fe40000004100 */
[----:B------:R-:W-:Y:S01]  /*15d0*/  FFMA.FTZ R33, R117, R16, 1 ;  /* 0x3f80000075217423 */ /* 0x000fe20000010010 */
[----:B------:R-:W-:Y:S01]  /*15e0*/  HADD2.F32 R175, -RZ, R5.H1_H1 ;  /* 0x30000005ffaf7230 */ /* 0x000fe20000004100 */
[----:B------:R-:W1:Y:S01]  /*15f0*/  MUFU.EX2 R91, R91 ;  /* 0x0000005b005b7308 */ /* 0x000e620000000800 */
[----:B0-----:R-:W-:Y:S02]  /*1600*/  HADD2.F32 R90, -RZ, R44.H1_H1 ;  /* 0x3000002cff5a7230 */ /* 0x001fe40000004100 */
[----:B----4-:R-:W-:Y:S01]  /*1610*/  FADD.FTZ R19, -R125, 1 ;  /* 0x3f8000007d137421 */ /* 0x010fe20000010100 */
[--C-:B------:R-:W-:Y:S01]  /*1620*/  HADD2.F32 R167, -RZ, R6.reuse.H0_H0 ;  /* 0x20000006ffa77230 */ /* 0x100fe20000004100 */
[----:B------:R-:W0:Y:S01]  /*1630*/  MUFU.EX2 R97, R97 ;  /* 0x0000006100617308 */ /* 0x000e220000000800 */
[----:B------:R-:W-:-:S02]  /*1640*/  HADD2.F32 R173, -RZ, R6.H1_H1 ;  /* 0x30000006ffad7230 */ /* 0x000fc40000004100 */
[----:B------:R-:W-:Y:S01]  /*1650*/  HADD2.F32 R165, -RZ, R7.H1_H1 ;  /* 0x30000007ffa57230 */ /* 0x000fe20000004100 */
[----:B------:R-:W2:Y:S01]  /*1660*/  MUFU.EX2 R96, R96 ;  /* 0x0000006000607308 */ /* 0x000ea20000000800 */
[----:B------:R-:W-:Y:S02]  /*1670*/  HADD2.F32 R163, -RZ, R8.H0_H0 ;  /* 0x20000008ffa37230 */ /* 0x000fe40000004100 */
[----:B------:R-:W-:Y:S01]  /*1680*/  HADD2.F32 R161, -RZ, R9.H0_H0 ;  /* 0x20000009ffa17230 */ /* 0x000fe20000004100 */
[----:B------:R-:W4:Y:S01]  /*1690*/  MUFU.EX2 R99, R99 ;  /* 0x0000006300637308 */ /* 0x000f220000000800 */
[----:B------:R-:W-:Y:S02]  /*16a0*/  HADD2.F32 R159, -RZ, R10.H0_H0 ;  /* 0x2000000aff9f7230 */ /* 0x000fe40000004100 */
[----:B-1----:R-:W-:Y:S01]  /*16b0*/  FADD.FTZ R138, R91, 1 ;  /* 0x3f8000005b8a7421 */ /* 0x002fe20000010000 */
[----:B------:R-:W-:Y:S01]  /*16c0*/  HADD2.F32 R91, -RZ, R46.H0_H0 ;  /* 0x2000002eff5b7230 */ /* 0x000fe20000004100 */
[----:B------:R-:W-:Y:S01]  /*16d0*/  MUFU.RCP R137, R42 ;  /* 0x0000002a00897308 */ /* 0x000fe20000001000 */
[----:B------:R-:W-:-:S02]  /*16e0*/  HADD2.F32 R157, -RZ, R11.H0_H0 ;  /* 0x2000000bff9d7230 */ /* 0x000fc40000004100 */
[----:B0-----:R-:W-:Y:S01]  /*16f0*/  FADD.FTZ R97, R97, 1 ;  /* 0x3f80000061617421 */ /* 0x001fe20000010000 */
[----:B--2---:R-:W-:-:S04]  /*1700*/  FADD.FTZ R96, R96, 1 ;  /* 0x3f80000060607421 */ /* 0x004fc80000010000 */
[----:B------:R-:W-:Y:S01]  /*1710*/  MUFU.RCP R139, R43 ;  /* 0x0000002b008b7308 */ /* 0x000fe20000001000 */
[----:B----4-:R-:W-:-:S07]  /*1720*/  FADD.FTZ R99, R99, 1 ;  /* 0x3f80000063637421 */ /* 0x010fce0000010000 */
[----:B------:R-:W0:Y:S08]  /*1730*/  MUFU.RCP R151, R97 ;  /* 0x0000006100977308 */ /* 0x000e300000001000 */
[----:B------:R-:W1:Y:S04]  /*1740*/  MUFU.EX2 R155, R121 ;  /* 0x00000079009b7308 */ /* 0x000e680000000800 */
[----:B------:R-:W2:Y:S01]  /*1750*/  MUFU.RCP R138, R138 ;  /* 0x0000008a008a7308 */ /* 0x000ea20000001000 */
[----:B0-----:R-:W-:-:S07]  /*1760*/  FADD.FTZ R43, -R151, 1 ;  /* 0x3f800000972b7421 */ /* 0x001fce0000010100 */
[----:B------:R-:W0:Y:S01]  /*1770*/  MUFU.RCP R149, R96 ;  /* 0x0000006000957308 */ /* 0x000e220000001000 */
[----:B-1----:R-:W-:Y:S01]  /*1780*/  FADD.FTZ R155, R155, 1 ;  /* 0x3f8000009b9b7421 */ /* 0x002fe20000010000 */
[----:B------:R-:W-:-:S06]  /*1790*/  FFMA.FTZ R43, R106, R43, 1 ;  /* 0x3f8000006a2b7423 */ /* 0x000fcc000001002b */
[----:B------:R-:W-:Y:S08]  /*17a0*/  MUFU.RCP R142, R98 ;  /* 0x00000062008e7308 */ /* 0x000ff00000001000 */
[----:B------:R-:W-:Y:S08]  /*17b0*/  MUFU.RCP R146, R99 ;  /* 0x0000006300927308 */ /* 0x000ff00000001000 */
[----:B------:R-:W-:Y:S08]  /*17c0*/  MUFU.RCP R148, R148 ;  /* 0x0000009400947308 */ /* 0x000ff00000001000 */
[----:B------:R-:W-:Y:S08]  /*17d0*/  MUFU.RCP R150, R150 ;  /* 0x0000009600967308 */ /* 0x000ff00000001000 */
[----:B------:R-:W1:Y:S08]  /*17e0*/  MUFU.RCP R185, R152 ;  /* 0x0000009800b97308 */ /* 0x000e700000001000 */
[----:B------:R4:W1:Y:S08]  /*17f0*/  MUFU.RCP R187, R153 ;  /* 0x0000009900bb7308 */ /* 0x0008700000001000 */
[----:B------:R-:W1:Y:S01]  /*1800*/  MUFU.RCP R189, R189 ;  /* 0x000000bd00bd7308 */ /* 0x000e620000001000 */
[----:B----4-:R-:W-:-:S07]  /*1810*/  HADD2.F32 R153, -RZ, R8.H1_H1 ;  /* 0x30000008ff997230 */ /* 0x010fce0000004100 */
[----:B------:R4:W1:Y:S02]  /*1820*/  MUFU.RCP R191, R155 ;  /* 0x0000009b00bf7308 */ /* 0x0008640000001000 */
[----:B----4-:R-:W-:Y:S01]  /*1830*/  HADD2.F32 R155, -RZ, R7.H0_H0 ;  /* 0x20000007ff9b7230 */ /* 0x010fe20000004100 */
[----:B---3--:R-:W-:Y:S04]  /*1840*/  STS.128 [R49], R100 ;  /* 0x0000006431007388 */ /* 0x008fe80000000c00 */
[----:B------:R3:W-:Y:S01]  /*1850*/  STS.128 [R49+0x200], R92 ;  /* 0x0002005c31007388 */ /* 0x0007e20000000c00 */
[----:B------:R-:W-:-:S03]  /*1860*/  NOP ;  /* 0x0000000000007918 */ /* 0x000fc60000000000 */
[----:B------:R-:W4:Y:S01]  /*1870*/  LDS.128 R36, [R48] ;  /* 0x0000000030247984 */ /* 0x000f220000000c00 */
[----:B---3--:R-:W-:Y:S02]  /*1880*/  HADD2.F32 R92, -RZ, R45.H1_H1 ;  /* 0x3000002dff5c7230 */ /* 0x008fe40000004100 */
[--C-:B------:R-:W-:Y:S02]  /*1890*/  HADD2.F32 R93, -RZ, R47.reuse.H0_H0 ;  /* 0x2000002fff5d7230 */ /* 0x100fe40000004100 */
[----:B------:R-:W-:Y:S02]  /*18a0*/  HADD2.F32 R95, -RZ, R47.H1_H1 ;  /* 0x3000002fff5f7230 */ /* 0x000fe40000004100 */
[----:B------:R-:W-:Y:S02]  /*18b0*/  HADD2.F32 R47, -RZ, R35.H0_H0 ;  /* 0x20000023ff2f7230 */ /* 0x000fe40000004100 */
[----:B------:R-:W-:Y:S01]  /*18c0*/  FFMA.FTZ R35, R116, R19, 1 ;  /* 0x3f80000074237423 */ /* 0x000fe20000010013 */
[----:B------:R-:W-:-:S02]  /*18d0*/  HADD2.F32 R94, -RZ, R46.H1_H1 ;  /* 0x3000002eff5e7230 */ /* 0x000fc40000004100 */
[--C-:B----4-:R-:W-:Y:S02]  /*18e0*/  HADD2.F32 R44, -RZ, R36.reuse.H0_H0 ;  /* 0x20000024ff2c7230 */ /* 0x110fe40000004100 */
        /* <DEDUP_REMOVED lines=30> */
[----:B--2---:R-:W-:Y:S01]  /*1ad0*/  FADD.FTZ R38, -R138, 1 ;  /* 0x3f8000008a267421 */ /* 0x004fe20000010100 */
        /* <DEDUP_REMOVED lines=12> */
[----:B-1----:R-:W-:Y:S01]  /*1ba0*/  FADD.FTZ R39, -R185, 1 ;  /* 0x3f800000b9277421 */ /* 0x002fe20000010100 */
[----:B------:R-:W-:Y:S01]  /*1bb0*/  FMUL.FTZ R125, R116, R125 ;  /* 0x0000007d747d7220 */ /* 0x000fe20000410000 */
[----:B------:R-:W-:Y:S01]  /*1bc0*/  FMUL.FTZ R124, R115, R124 ;  /* 0x0000007c737c7220 */ /* 0x000fe20000410000 */
[----:B------:R-:W-:Y:S01]  /*1bd0*/  FMUL.FTZ R2, R2, R139 ;  /* 0x0000008b02027220 */ /* 0x000fe20000410000 */
[----:B------:R-:W-:Y:S01]  /*1be0*/  FFMA.FTZ R39, R114, R39, 1 ;  /* 0x3f80000072277423 */ /* 0x000fe20000010027 */
        /* <DEDUP_REMOVED lines=9> */
[----:B------:R-:W-:Y:S01]  /*1c80*/  FMUL.FTZ R17, R131, R152 ;  /* 0x0000009883117220 */ /* 0x000fe20000410000 */
[----:B------:R-:W-:-:S02]  /*1c90*/  HADD2.F32 R179, -RZ, R18.H0_H0 ;  /* 0x20000012ffb37230 */ /* 0x000fc40000004100 */
[----:B------:R-:W-:Y:S01]  /*1ca0*/  FFMA.FTZ R16, R105, R16, 1 ;  /* 0x3f80000069107423 */ /* 0x000fe20000010010 */
[----:B------:R-:W-:Y:S02]  /*1cb0*/  HADD2.F32 R158, -RZ, R18.H1_H1 ;  /* 0x30000012ff9e7230 */ /* 0x000fe40000004100 */
[----:B------:R-:W-:Y:S01]  /*1cc0*/  FADD.FTZ R18, -R146, 1 ;  /* 0x3f80000092127421 */ /* 0x000fe20000010100 */
[--C-:B------:R-:W-:Y:S02]  /*1cd0*/  HADD2.F32 R156, -RZ, R19.reuse.H0_H0 ;  /* 0x20000013ff9c7230 */ /* 0x100fe40000004100 */
[----:B------:R-:W-:Y:S01]  /*1ce0*/  FMUL.FTZ R17, R142, R17 ;  /* 0x000000118e117220 */ /* 0x000fe20000410000 */
[----:B------:R-:W-:Y:S02]  /*1cf0*/  HADD2.F32 R160, -RZ, R19.H1_H1 ;  /* 0x30000013ffa07230 */ /* 0x000fe40000004100 */
        /* <DEDUP_REMOVED lines=17> */
[----:B------:R-:W-:Y:S01]  /*1e10*/  FADD.FTZ R17, -R187, 1 ;  /* 0x3f800000bb117421 */ /* 0x000fe20000010100 */
[----:B------:R-:W-:Y:S01]  /*1e20*/  FMUL.FTZ R99, R19, R18 ;  /* 0x0000001213637220 */ /* 0x000fe20000410000 */
        /* <DEDUP_REMOVED lines=8> */
[----:B------:R-:W-:Y:S01]  /*1eb0*/  FFMA.FTZ R162, R112, R39, 1 ;  /* 0x3f80000070a27423 */ /* 0x000fe20000010027 */
[----:B------:R-:W-:Y:S01]  /*1ec0*/  FMUL.FTZ R18, R189, R18 ;  /* 0x00000012bd127220 */ /* 0x000fe20000410000 */
[----:B------:R-:W-:Y:S01]  /*1ed0*/  FMUL.FTZ R103, R191, R38 ;  /* 0x00000026bf677220 */ /* 0x000fe20000410000 */
[----:B------:R-:W-:Y:S01]  /*1ee0*/  FMUL.FTZ R101, R16, R17 ;  /* 0x0000001110657220 */ /* 0x000fe20000410000 */
[----:B------:R-:W0:Y:S01]  /*1ef0*/  LDC.64 R38, c[0x0][0x508] ;  /* 0x00014200ff267b82 */ /* 0x000e220000000a00 */
        /* <DEDUP_REMOVED lines=15> */
[--C-:B------:R-:W-:Y:S01]  /*1ff0*/  HADD2.F32 R98, -RZ, R13.reuse.H0_H0 ;  /* 0x2000000dff627230 */ /* 0x100fe20000004100 */
[----:B------:R-:W-:Y:S01]  /*2000*/  F2FP.F16.F32.PACK_AB R35, R103, R102 ;  /* 0x000000666723723e */ /* 0x000fe200000000ff */
[----:B------:R-:W-:Y:S01]  /*2010*/  HADD2.F32 R99, -RZ, R13.H1_H1 ;  /* 0x3000000dff637230 */ /* 0x000fe20000004100 */
[----:B------:R-:W1:Y:S01]  /*2020*/  LDC.64 R36, c[0x0][0x558] ;  /* 0x00015600ff247b82 */ /* 0x000e620000000a00 */
        /* <DEDUP_REMOVED lines=8> */
[----:B0-----:R-:W-:-:S04]  /*20b0*/  IMAD.WIDE.U32 R42, R38, UR18, R40 ;  /* 0x00000012262a7c25 */ /* 0x001fc8000f8e0028 */
[----:B------:R-:W-:Y:S01]  /*20c0*/  FMUL.FTZ R191, R112, R191 ;  /* 0x000000bf70bf7220 */ /* 0x000fe20000410000 */
[----:B------:R-:W-:Y:S01]  /*20d0*/  FMUL.FTZ R116, R134, R2 ;  /* 0x0000000286747220 */ /* 0x000fe20000410000 */
[----:B------:R-:W-:Y:S01]  /*20e0*/  FMUL.FTZ R113, R136, R138 ;  /* 0x0000008a88717220 */ /* 0x000fe20000410000 */
[----:B------:R-:W-:Y:S02]  /*20f0*/  IMAD R43, R39, UR18, R43 ;  /* 0x00000012272b7c24 */ /* 0x000fe4000f8e022b */
[----:B------:R-:W-:Y:S01]  /*2100*/  FMUL.FTZ R114, R133, R149 ;  /* 0x0000009585727220 */ /* 0x000fe20000410000 */
[----:B------:R-:W-:Y:S01]  /*2110*/  STS.128 [R48], R16 ;  /* 0x0000001030007388 */ /* 0x000fe20000000c00 */
[----:B------:R-:W-:Y:S02]  /*2120*/  HADD2.F32 R39, -RZ, R9.H1_H1 ;  /* 0x30000009ff277230 */ /* 0x000fe40000004100 */
[----:B------:R-:W-:Y:S01]  /*2130*/  FMUL.FTZ R112, R135, R151 ;  /* 0x0000009787707220 */ /* 0x000fe20000410000 */
[----:B------:R-:W-:Y:S01]  /*2140*/  IMAD.WIDE.U32 R42, R89, UR4, R42 ;  /* 0x00000004592a7c25 */ /* 0x000fe2000f8e002a */
[----:B------:R0:W-:Y:S01]  /*2150*/  STS.128 [R48+0x10], R32 ;  /* 0x0000102030007388 */ /* 0x0001e20000000c00 */
[----:B------:R-:W-:-:S03]  /*2160*/  NOP ;  /* 0x0000000000007918 */ /* 0x000fc60000000000 */
[----:B------:R-:W2:Y:S01]  /*2170*/  LDS.128 R12, [R49] ;  /* 0x00000000310c7984 */ /* 0x000ea20000000c00 */
[----:B------:R-:W-:Y:S01]  /*2180*/  IMAD R0, R89, UR5, R43 ;  /* 0x0000000559007c24 */ /* 0x000fe2000f8e022b */
[----:B-1----:R-:W-:Y:S01]  /*2190*/  LEA R8, P0, R42, R36, 0x1 ;  /* 0x000000242a087211 */ /* 0x002fe200078008ff */
[----:B------:R-:W-:Y:S01]  /*21a0*/  FMUL.FTZ R111, R131, R142 ;  /* 0x0000008e836f7220 */ /* 0x000fe20000410000 */
[----:B------:R-:W1:Y:S01]  /*21b0*/  LDS.128 R4, [R49+0x200] ;  /* 0x0002000031047984 */ /* 0x000e620000000c00 */
[----:B------:R-:W-:Y:S01]  /*21c0*/  FMUL.FTZ R110, R132, R146 ;  /* 0x00000092846e7220 */ /* 0x000fe20000410000 */
[----:B------:R-:W-:Y:S01]  /*21d0*/  LEA.HI.X R9, R42, R37, R0, 0x1, P0 ;  /* 0x000000252a097211 */ /* 0x000fe200000f0c00 */
[----:B------:R-:W-:Y:S01]  /*21e0*/  FMUL.FTZ R109, R128, R148 ;  /* 0x00000094806d7220 */ /* 0x000fe20000410000 */
[----:B------:R-:W-:Y:S01]  /*21f0*/  FMUL.FTZ R108, R129, R150 ;  /* 0x00000096816c7220 */ /* 0x000fe20000410000 */
[----:B0-----:R-:W-:Y:S02]  /*2200*/  HADD2.F32 R35, -RZ, R10.H1_H1 ;  /* 0x3000000aff237230 */ /* 0x001fe40000004100 */
[----:B------:R-:W-:Y:S01]  /*2210*/  FMUL.FTZ R10, R117, R118 ;  /* 0x00000076750a7220 */ /* 0x000fe20000410000 */
        /* <DEDUP_REMOVED lines=9> */
[----:B--2---:R0:W-:Y:S04]  /*22b0*/  STG.E.128 desc[UR16][R8.64], R12 ;  /* 0x0000000c08007986 */ /* 0x0041e8000c101d10 */
        /* <DEDUP_REMOVED lines=23> */
[----:B------:R-:W-:Y:S02]  /*2430*/  F2FP.F16.F32.PACK_AB R4, R45, R4 ;  /* 0x000000042d04723e */ /* 0x000fe400000000ff */
[----:B------:R-:W-:Y:S01]  /*2440*/  F2FP.F16.F32.PACK_AB R11, R160, R11 ;  /* 0x0000000ba00b723e */ /* 0x000fe200000000ff */
[----:B------:R-:W1:Y:S01]  /*2450*/  LDC.64 R44, c[0x0][0x438] ;  /* 0x00010e00ff2c7b82 */ /* 0x000e620000000a00 */
[----:B------:R-:W-:Y:S01]  /*2460*/  F2FP.F16.F32.PACK_AB R10, R187, R10 ;  /* 0x0000000abb0a723e */ /* 0x000fe200000000ff */
[----:B------:R2:W-:Y:S01]  /*2470*/  STS.128 [R48], R4 ;  /* 0x0000000430007388 */ /* 0x0005e20000000c00 */
[----:B------:R-:W-:-:S02]  /*2480*/  F2FP.F16.F32.PACK_AB R9, R150, R9 ;  /* 0x000000099609723e */ /* 0x000fc400000000ff */
[----:B------:R-:W-:-:S05]  /*2490*/  F2FP.F16.F32.PACK_AB R8, R171, R8 ;  /* 0x00000008ab08723e */ /* 0x000fca00000000ff */
[----:B------:R-:W-:Y:S01]  /*24a0*/  STS.128 [R48+0x10], R8 ;  /* 0x0000100830007388 */ /* 0x000fe20000000c00 */
[----:B------:R-:W-:-:S03]  /*24b0*/  NOP ;  /* 0x0000000000007918 */ /* 0x000fc60000000000 */
[----:B------:R-:W3:Y:S01]  /*24c0*/  LDS.128 R12, [R49] ;  /* 0x00000000310c7984 */ /* 0x000ee20000000c00 */
[----:B0-----:R-:W-:-:S03]  /*24d0*/  IMAD.WIDE.U32 R36, R42, UR18, R40 ;  /* 0x000000122a247c25 */ /* 0x001fc6000f8e0028 */
[----:B------:R-:W0:Y:S01]  /*24e0*/  LDS.128 R16, [R49+0x200] ;  /* 0x0002000031107984 */ /* 0x000e220000000c00 */
[----:B------:R-:W-:Y:S02]  /*24f0*/  IMAD R37, R43, UR18, R37 ;  /* 0x000000122b257c24 */ /* 0x000fe4000f8e0225 */
[----:B-1----:R-:W-:-:S04]  /*2500*/  IMAD.WIDE.U32 R36, R89, R44, R36 ;  /* 0x0000002c59247225 */ /* 0x002fc800078e0024 */
[----:B------:R-:W-:Y:S01]  /*2510*/  IMAD R37, R89, R45, R37 ;  /* 0x0000002d59257224 */ /* 0x000fe200078e0225 */
[----:B--2---:R-:W-:-:S04]  /*2520*/  LEA R4, P0, R36, UR6, 0x1 ;  /* 0x0000000624047c11 */ /* 0x004fc8000f8008ff */
[----:B------:R-:W-:-:S03]  /*2530*/  LEA.HI.X R5, R36, UR7, R37, 0x1, P0 ;  /* 0x0000000724057c11 */ /* 0x000fc600080f0c25 */
[----:B------:R-:W-:-:S05]  /*2540*/  IMAD.WIDE.U32 R4, R68, 0x10, R4 ;  /* 0x0000001044047825 */ /* 0x000fca00078e0004 */
[----:B---3--:R1:W-:Y:S04]  /*2550*/  STG.E.128 desc[UR16][R4.64], R12 ;  /* 0x0000000c04007986 */ /* 0x0083e8000c101d10 */
[----:B0-----:R1:W-:Y:S02]  /*2560*/  STG.E.128 desc[UR16][R4.64+0x200], R16 ;  /* 0x0002001004007986 */ /* 0x0013e4000c101d10 */
.L_x_7945:
[----:B------:R-:W-:Y:S01]  /*2570*/  FFMA.FTZ R83, R0, R84, R83 ;  /* 0x0000005400537223 */ /* 0x000fe20000010053 */
[----:B------:R-:W2:Y:S01]  /*2580*/  LDCU UR4, c[0x0][0x38c] ;  /* 0x00007180ff0477ac */ /* 0x000ea20008000800 */
[----:B-----5:R-:W-:Y:S01]  /*2590*/  FADD.FTZ R164, R155, R80 ;  /* 0x000000509ba47221 */ /* 0x020fe20000010000 */
[----:B------:R-:W-:Y:S01]  /*25a0*/  CS2R R128, SRZ ;  /* 0x0000000000807805 */ /* 0x000fe2000001ff00 */
[----:B------:R-:W-:Y:S01]  /*25b0*/  FFMA.FTZ R2, R118, R90, R83 ;  /* 0x0000005a76027223 */ /* 0x000fe20000010053 */
[----:B------:R-:W-:Y:S02]  /*25c0*/  CS2R R126, SRZ ;  /* 0x00000000007e7805 */ /* 0x000fe4000001ff00 */
[----:B------:R-:W-:Y:S02]  /*25d0*/  CS2R R124, SRZ ;  /* 0x00000000007c7805 */ /* 0x000fe4000001ff00 */
[----:B------:R-:W-:Y:S01]  /*25e0*/  CS2R R122, SRZ ;  /* 0x00000000007a7805 */ /* 0x000fe2000001ff00 */
[----:B------:R-:W-:Y:S01]  /*25f0*/  FFMA.FTZ R2, R117, R88, R2 ;  /* 0x0000005875027223 */ /* 0x000fe20000010002 */
[----:B------:R-:W-:-:S02]  /*2600*/  CS2R R120, SRZ ;  /* 0x0000000000787805 */ /* 0x000fc4000001ff00 */
[----:B------:R-:W-:Y:S02]  /*2610*/  MOV R119, RZ ;  /* 0x000000ff00777202 */ /* 0x000fe40000000f00 */
[----:B------:R-:W-:Y:S01]  /*2620*/  CS2R R130, SRZ ;  /* 0x0000000000827805 */ /* 0x000fe2000001ff00 */
[----:B01----:R-:W-:Y:S01]  /*2630*/  FFMA.FTZ R5, R115, R92, R2 ;  /* 0x0000005c73057223 */ /* 0x003fe20000010002 */
[----:B------:R-:W-:Y:S02]  /*2640*/  MOV R136, RZ ;  /* 0x000000ff00887202 */ /* 0x000fe40000000f00 */
[----:B------:R-:W-:Y:S01]  /*2650*/  CS2R R132, SRZ ;  /* 0x0000000000847805 */ /* 0x000fe2000001ff00 */
        /* <DEDUP_REMOVED lines=47> */
[----:B------:R-:W-:Y:S01]  /*2950*/  ISETP.NE.AND P0, PT, R70, 0x1, PT ;  /* 0x000000014600780c */ /* 0x000fe20003f05270 */
[----:B------:R-:W1:Y:S01]  /*2960*/  LDCU UR10, c[0x0][0x394] ;  /* 0x00007280ff0a77ac */ /* 0x000e620008000800 */
[----:B------:R-:W-:Y:S02]  /*2970*/  IADD3 R44, P1, PT, R40, R20, RZ ;  /* 0x00000014282c7210 */ /* 0x000fe40007f3e0ff */
[----:B------:R-:W-:Y:S01]  /*2980*/  SHF.L.U32 R153, R3, 0x8, RZ ;  /* 0x0000000803997819 */ /* 0x000fe200000006ff */
[----:B------:R-:W2:Y:S01]  /*2990*/  LDCU UR11, c[0x0][0x38c] ;  /* 0x00007180ff0b77ac */ /* 0x000ea20008000800 */
[----:B------:R-:W-:Y:S01]  /*29a0*/  ISETP.EQ.AND P0, PT, R26, RZ, P0 ;  /* 0x000000ff1a00720c */ /* 0x000fe20000702270 */
[----:B------:R-:W3:Y:S01]  /*29b0*/  LDC.64 R32, c[0x0][0x440] ;  /* 0x00011000ff207b82 */ /* 0x000ee20000000a00 */
[----:B------:R-:W-:Y:S01]  /*29c0*/  IADD3 R208, PT, PT, R40, R26, RZ ;  /* 0x0000001a28d07210 */ /* 0x000fe20007ffe0ff */
[----:B------:R-:W4:Y:S01]  /*29d0*/  LDCU UR7, c[0x0][0x388] ;  /* 0x00007100ff0777ac */ /* 0x000f220008000800 */
[----:B------:R-:W-:-:S02]  /*29e0*/  MOV R129, RZ ;  /* 0x000000ff00817202 */ /* 0x000fc40000000f00 */
[----:B------:R-:W-:Y:S01]  /*29f0*/  LOP3.LUT R153, R153, 0x100, RZ, 0xc0, !PT ;  /* 0x0000010099997812 */ /* 0x000fe200078ec0ff */
[----:B------:R-:W0:Y:S01]  /*2a00*/  LDCU.64 UR8, c[0x0][0x538] ;  /* 0x0000a700ff0877ac */ /* 0x000e220008000a00 */
[----:B------:R-:W-:Y:S01]  /*2a10*/  IADD3.X R45, PT, PT, RZ, R50, RZ, P1, !PT ;  /* 0x00000032ff2d7210 */ /* 0x000fe20000ffe4ff */
[----:B------:R-:W0:Y:S01]  /*2a20*/  LDC.64 R34, c[0x0][0x3a8] ;  /* 0x0000ea00ff227b82 */ /* 0x000e220000000a00 */
[----:B------:R-:W-:-:S07]  /*2a30*/  UMOV UR4, URZ ;  /* 0x000000ff00047c82 */ /* 0x000fce0008000000 */
[----:B------:R-:W0:Y:S08]  /*2a40*/  LDC.64 R36, c[0x0][0x450] ;  /* 0x00011400ff247b82 */ /* 0x000e300000000a00 */
[----:B------:R-:W0:Y:S08]  /*2a50*/  LDC.64 R38, c[0x0][0x3e0] ;  /* 0x0000f800ff267b82 */ /* 0x000e300000000a00 */
[----:B-12-4-:R-:W0:Y:S02]  /*2a60*/  LDC.64 R42, c[0x0][0x4d0] ;  /* 0x00013400ff2a7b82 */ /* 0x016e240000000a00 */
.L_x_7984:
[----:B0-----:R-:W-:-:S04]  /*2a70*/  IMAD.WIDE.U32 R4, R134, UR4, RZ ;  /* 0x0000000486047c25 */ /* 0x001fc8000f8e00ff */
[----:B------:R-:W-:Y:S01]  /*2a80*/  IMAD R2, R135, UR4, R5 ;  /* 0x0000000487027c24 */ /* 0x000fe2000f8e0205 */
[----:B------:R-:W-:-:S04]  /*2a90*/  LEA R14, P1, R4, R72, 0x1 ;  /* 0x00000048040e7211 */ /* 0x000fc800078208ff */
[----:B------:R-:W-:-:S03]  /*2aa0*/  LEA.HI.X R15, R4, R71, R2, 0x1, P1 ;  /* 0x00000047040f7211 */ /* 0x000fc600008f0c02 */
[----:B------:R-:W-:-:S05]  /*2ab0*/  IMAD.WIDE.U32 R14, R68, 0x10, R14 ;  /* 0x00000010440e7825 */ /* 0x000fca00078e000e */
[----:B--2---:R-:W2:Y:S04]  /*2ac0*/  LDG.E.128 R4, desc[UR16][R14.64] ;  /* 0x000000100e047981 */ /* 0x004ea8000c1e1d00 */
[----:B------:R-:W4:Y:S01]  /*2ad0*/  LDG.E.128 R8, desc[UR16][R14.64+0x200] ;  /* 0x000200100e087981 */ /* 0x000f22000c1e1d00 */
[----:B------:R-:W-:Y:S02]  /*2ae0*/  MOV R12, R24 ;  /* 0x00000018000c7202 */ /* 0x000fe40000000f00 */
[----:B------:R-:W-:-:S03]  /*2af0*/  MOV R13, R81 ;  /* 0x00000051000d7202 */ /* 0x000fc60000000f00 */
[----:B------:R-:W-:-:S04]  /*2b00*/  IMAD.WIDE.U32 R12, R34, UR4, R12 ;  /* 0x00000004220c7c25 */ /* 0x000fc8000f8e000c */
[----:B------:R-:W-:Y:S01]  /*2b10*/  IMAD R2, R35, UR4, R13 ;  /* 0x0000000423027c24 */ /* 0x000fe2000f8e020d */
[----:B---3--:R-:W-:-:S04]  /*2b20*/  LEA R16, P1, R12, R32, 0x2 ;  /* 0x000000200c107211 */ /* 0x008fc800078210ff */
[----:B------:R-:W-:-:S05]  /*2b30*/  LEA.HI.X R17, R12, R33, R2, 0x2, P1 ;  /* 0x000000210c117211 */ /* 0x000fca00008f1402 */
[----:B------:R0:W3:Y:S01]  /*2b40*/  LDG.E R172, desc[UR16][R16.64] ;  /* 0x0000001010ac7981 */ /* 0x0000e2000c1e1900 */
[----:B------:R-:W-:Y:S02]  /*2b50*/  MOV R12, R22 ;  /* 0x00000016000c7202 */ /* 0x000fe40000000f00 */
[----:B------:R-:W-:-:S03]  /*2b60*/  MOV R13, R79 ;  /* 0x0000004f000d7202 */ /* 0x000fc60000000f00 */
[----:B------:R-:W-:-:S04]  /*2b70*/  IMAD.WIDE.U32 R12, R38, UR4, R12 ;  /* 0x00000004260c7c25 */ /* 0x000fc8000f8e000c */
[----:B------:R-:W-:Y:S01]  /*2b80*/  IMAD R2, R39, UR4, R13 ;  /* 0x0000000427027c24 */ /* 0x000fe2000f8e020d */
[----:B------:R-:W-:-:S04]  /*2b90*/  LEA R46, P1, R12, R36, 0x2 ;  /* 0x000000240c2e7211 */ /* 0x000fc800078210ff */
[----:B------:R-:W-:Y:S01]  /*2ba0*/  LEA.HI.X R47, R12, R37, R2, 0x2, P1 ;  /* 0x000000250c2f7211 */ /* 0x000fe200008f1402 */
[----:B-12---:R1:W-:Y:S04]  /*2bb0*/  STS.128 [R49], R4 ;  /* 0x0000000431007388 */ /* 0x0063e80000000c00 */
[----:B----4-:R2:W-:Y:S01]  /*2bc0*/  STS.128 [R49+0x200], R8 ;  /* 0x0002000831007388 */ /* 0x0105e20000000c00 */
[----:B------:R-:W-:-:S03]  /*2bd0*/  NOP ;  /* 0x0000000000007918 */ /* 0x000fc60000000000 */
[----:B------:R4:W5:Y:S01]  /*2be0*/  LDG.E R201, desc[UR16][R46.64] ;  /* 0x000000102ec97981 */ /* 0x000962000c1e1900 */
[----:B------:R-:W4:Y:S01]  /*2bf0*/  S2UR UR6, SR_CgaCtaId ;  /* 0x00000000000679c3 */ /* 0x000f220000008800 */
[----:B------:R-:W-:Y:S01]  /*2c00*/  ISETP.NE.AND P2, PT, R26, RZ, PT ;  /* 0x000000ff1a00720c */ /* 0x000fe20003f45270 */
[----:B------:R-:W-:Y:S01]  /*2c10*/  UMOV UR5, 0x400 ;  /* 0x0000040000057882 */ /* 0x000fe20000000000 */
[----:B------:R-:W4:Y:S01]  /*2c20*/  LDS.128 R12, [R48] ;  /* 0x00000000300c7984 */ /* 0x000f220000000c00 */
[----:B-1----:R-:W-:Y:S01]  /*2c30*/  IADD3 R4, PT, PT, R153, UR4, RZ ;  /* 0x0000000499047c10 */ /* 0x002fe2000fffe0ff */
[----:B------:R-:W-:Y:S01]  /*2c40*/  FMUL.FTZ R183, R158, R101 ;  /* 0x000000659eb77220 */ /* 0x000fe20000410000 */
[----:B------:R-:W-:Y:S01]  /*2c50*/  ISETP.NE.AND P1, PT, R26, 0x1f, PT ;  /* 0x0000001f1a00780c */ /* 0x000fe20003f25270 */
[----:B0-----:R-:W0:Y:S01]  /*2c60*/  LDS.128 R16, [R48+0x10] ;  /* 0x0000100030107984 */ /* 0x001e220000000c00 */
[----:B------:R-:W-:Y:S01]  /*2c70*/  FMUL.FTZ R5, R171, R84 ;  /* 0x00000054ab057220 */ /* 0x000fe20000410000 */
[----:B------:R-:W-:Y:S01]  /*2c80*/  FMUL.FTZ R215, R170, R90 ;  /* 0x0000005aaad77220 */ /* 0x000fe20000410000 */
[----:B------:R-:W-:Y:S01]  /*2c90*/  FMUL.FTZ R224, R169, R88 ;  /* 0x00000058a9e07220 */ /* 0x000fe20000410000 */
[----:B------:R-:W-:Y:S01]  /*2ca0*/  FMUL.FTZ R221, R168, R92 ;  /* 0x0000005ca8dd7220 */ /* 0x000fe20000410000 */
[----:B------:R-:W-:Y:S01]  /*2cb0*/  FMUL.FTZ R222, R167, R91 ;  /* 0x0000005ba7de7220 */ /* 0x000fe20000410000 */
[----:B------:R-:W-:Y:S01]  /*2cc0*/  FMUL.FTZ R214, R166, R94 ;  /* 0x0000005ea6d67220 */ /* 0x000fe20000410000 */
[----:B---3--:R-:W-:Y:S01]  /*2cd0*/  FMUL.FTZ R2, R172, 1.4426950216293334961 ;  /* 0x3fb8aa3bac027820 */ /* 0x008fe20000410000 */
[----:B------:R-:W-:Y:S01]  /*2ce0*/  @P2 IADD3 R4, PT, PT, R26, 0x200, RZ ;  /* 0x000002001a042810 */ /* 0x000fe20007ffe0ff */
[----:B------:R-:W-:Y:S01]  /*2cf0*/  FMUL.FTZ R7, R164, R93 ;  /* 0x0000005da4077220 */ /* 0x000fe20000410000 */
[----:B--2---:R-:W-:Y:S01]  /*2d00*/  FMUL.FTZ R9, R165, R95 ;  /* 0x0000005fa5097220 */ /* 0x004fe20000410000 */
[-C--:B------:R-:W-:Y:S01]  /*2d10*/  FMUL.FTZ R211, R171, R2.reuse ;  /* 0x00000002abd37220 */ /* 0x080fe20000410000 */
[-C--:B------:R-:W-:Y:S01]  /*2d20*/  FMUL.FTZ R176, R170, R2.reuse ;  /* 0x00000002aab07220 */ /* 0x080fe20000410000 */
[-C--:B------:R-:W-:Y:S01]  /*2d30*/  FMUL.FTZ R175, R169, R2.reuse ;  /* 0x00000002a9af7220 */ /* 0x080fe20000410000 */
[-C--:B------:R-:W-:Y:S01]  /*2d40*/  FMUL.FTZ R174, R168, R2.reuse ;  /* 0x00000002a8ae7220 */ /* 0x080fe20000410000 */
[-C--:B------:R-:W-:Y:S01]  /*2d50*/  FMUL.FTZ R173, R167, R2.reuse ;  /* 0x00000002a7ad7220 */ /* 0x080fe20000410000 */
[-C--:B----4-:R-:W-:Y:S01]  /*2d60*/  FMUL.FTZ R47, R166, R2.reuse ;  /* 0x00000002a62f7220 */ /* 0x090fe20000410000 */
        /* <DEDUP_REMOVED lines=11> */
[----:B------:R-:W-:Y:S01]  /*2e20*/  ULEA UR5, UR6, UR5, 0x18 ;  /* 0x0000000506057291 */ /* 0x000fe2000f8ec0ff */
[----:B------:R-:W2:Y:S01]  /*2e30*/  MUFU.EX2 R176, R176 ;  /* 0x000000b000b07308 */ /* 0x000ea20000000800 */
[----:B------:R-:W-:Y:S01]  /*2e40*/  FMUL.FTZ R188, R162, R97 ;  /* 0x00000061a2bc7220 */ /* 0x000fe20000410000 */
[----:B------:R-:W-:Y:S01]  /*2e50*/  FMUL.FTZ R187, R161, R98 ;  /* 0x00000062a1bb7220 */ /* 0x000fe20000410000 */
[----:B------:R-:W-:Y:S01]  /*2e60*/  FMUL.FTZ R6, R159, R100 ;  /* 0x000000649f067220 */ /* 0x000fe20000410000 */
[----:B------:R-:W3:Y:S01]  /*2e70*/  MUFU.EX2 R175, R175 ;  /* 0x000000af00af7308 */ /* 0x000ee20000000800 */
[----:B------:R-:W-:Y:S01]  /*2e80*/  LEA R4, R4, UR5, 0x2 ;  /* 0x0000000504047c11 */ /* 0x000fe2000f8e10ff */
[----:B------:R-:W-:Y:S01]  /*2e90*/  FMUL.FTZ R209, R157, R102 ;  /* 0x000000669dd17220 */ /* 0x000fe20000410000 */
[--C-:B------:R-:W-:Y:S01]  /*2ea0*/  HADD2.F32 R11, -RZ, R13.reuse.H0_H0 ;  /* 0x2000000dff0b7230 */ /* 0x100fe20000004100 */
[----:B------:R-:W4:Y:S01]  /*2eb0*/  MUFU.EX2 R174, R174 ;  /* 0x000000ae00ae7308 */ /* 0x000f220000000800 */
[----:B------:R-:W-:Y:S01]  /*2ec0*/  HADD2.F32 R46, -RZ, R13.H1_H1 ;  /* 0x3000000dff2e7230 */ /* 0x000fe20000004100 */
[----:B-1----:R1:W-:Y:S01]  /*2ed0*/  STS [R4+0xea8], R211 ;  /* 0x000ea8d304007388 */ /* 0x0023e20000000800 */
[--C-:B------:R-:W-:Y:S01]  /*2ee0*/  HADD2.F32 R13, -RZ, R14.reuse.H0_H0 ;  /* 0x2000000eff0d7230 */ /* 0x100fe20000004100 */
[----:B------:R-:W2:Y:S01]  /*2ef0*/  MUFU.EX2 R173, R173 ;  /* 0x000000ad00ad7308 */ /* 0x000ea20000000800 */
[----:B------:R-:W-:-:S02]  /*2f00*/  HADD2.F32 R177, -RZ, R14.H1_H1 ;  /* 0x3000000effb17230 */ /* 0x000fc40000004100 */
[----:B------:R-:W-:Y:S01]  /*2f10*/  FMUL.FTZ R206, R156, R103 ;  /* 0x000000679cce7220 */ /* 0x000fe20000410000 */
[--C-:B------:R-:W-:Y:S01]  /*2f20*/  HADD2.F32 R14, -RZ, R15.reuse.H0_H0 ;  /* 0x2000000fff0e7230 */ /* 0x100fe20000004100 */
[----:B------:R-:W2:Y:S01]  /*2f30*/  MUFU.EX2 R47, R47 ;  /* 0x0000002f002f7308 */ /* 0x000ea20000000800 */
[----:B------:R-:W-:Y:S01]  /*2f40*/  HADD2.F32 R178, -RZ, R15.H1_H1 ;  /* 0x3000000fffb27230 */ /* 0x000fe20000004100 */
[----:B------:R-:W-:Y:S01]  /*2f50*/  BSSY.RECONVERGENT B0, `(.L_x_7947) ;  /* 0x0000043000007945 */ /* 0x000fe20003800200 */
[--C-:B0-----:R-:W-:Y:S01]  /*2f60*/  HADD2.F32 R15, -RZ, R16.reuse.H0_H0 ;  /* 0x20000010ff0f7230 */ /* 0x101fe20000004100 */
[----:B------:R-:W0:Y:S01]  /*2f70*/  MUFU.EX2 R181, R181 ;  /* 0x000000b500b57308 */ /* 0x000e220000000800 */
[----:B------:R-:W-:Y:S02]  /*2f80*/  HADD2.F32 R179, -RZ, R16.H1_H1 ;  /* 0x30000010ffb37230 */ /* 0x000fe40000004100 */
[----:B-1----:R-:W-:Y:S01]  /*2f90*/  FMUL.FTZ R4, R163, R96 ;  /* 0x00000060a3047220 */ /* 0x002fe20000410000 */
[--C-:B------:R-:W-:Y:S01]  /*2fa0*/  HADD2.F32 R16, -RZ, R17.reuse.H0_H0 ;  /* 0x20000011ff107230 */ /* 0x100fe20000004100 */
[----:B------:R-:W1:Y:S01]  /*2fb0*/  MUFU.EX2 R199, R199 ;  /* 0x000000c700c77308 */ /* 0x000e620000000800 */
        /* <DEDUP_REMOVED lines=8> */
[--C-:B------:R-:W-:Y:S02]  /*3040*/  HADD2.F32 R18, -RZ, R19.reuse.H0_H0 ;  /* 0x20000013ff127230 */ /* 0x100fe40000004100 */
[----:B------:R-:W-:Y:S01]  /*3050*/  FMUL.FTZ R184, R182, R183 ;  /* 0x000000b7b6b87220 */ /* 0x000fe20000410000 */
[----:B------:R-:W-:Y:S01]  /*3060*/  HADD2.F32 R197, -RZ, R19.H1_H1 ;  /* 0x30000013ffc57230 */ /* 0x000fe20000004100 */
[----:B------:R-:W0:Y:S01]  /*3070*/  MUFU.EX2 R198, R198 ;  /* 0x000000c600c67308 */ /* 0x000e220000000800 */
[----:B------:R-:W-:-:S02]  /*3080*/  HADD2.F32 R12, -RZ, R12.H1_H1 ;  /* 0x3000000cff0c7230 */ /* 0x000fc40000004100 */
        /* <DEDUP_REMOVED lines=36> */
[----:B01234-:R-:W-:Y:S06]  /*32d0*/  @P1 BRA `(.L_x_7948) ;  /* 0x0000000000241947 */ /* 0x01ffec0003800000 */
        /* <DEDUP_REMOVED lines=9> */
.L_x_7948:
[----:B------:R0:W1:Y:S02]  /*3370*/  LDS R9, [R143+0x16ac] ;  /* 0x0016ac008f097984 */ /* 0x0000640000000800 */
.L_x_7949:
[----:B------:R-:W-:Y:S05]  /*3380*/  BSYNC.RECONVERGENT B0 ;  /* 0x0000000000007941 */ /* 0x000fea0003800200 */
.L_x_7947:
        /* <DEDUP_REMOVED lines=47> */
[----:B------:R-:W-:Y:S01]  /*3680*/  FMUL.FTZ R4, R211, R176 ;  /* 0x000000b0d3047220 */ /* 0x000fe20000410000 */
[----:B------:R-:W-:Y:S01]  /*3690*/  FFMA.FTZ R6, R200, R6, R189 ;  /* 0x00000006c8067223 */ /* 0x000fe200000100bd */
[C---:B------:R-:W-:Y:S01]  /*36a0*/  FMUL.FTZ R225, R176.reuse, R225 ;  /* 0x000000e1b0e17220 */ /* 0x040fe20000410000 */
[----:B------:R-:W-:Y:S01]  /*36b0*/  FFMA.FTZ R228, R176, R7, R213 ;  /* 0x00000007b0e47223 */ /* 0x000fe200000100d5 */
[----:B------:R-:W-:Y:S01]  /*36c0*/  FMUL.FTZ R5, R175, R4 ;  /* 0x00000004af057220 */ /* 0x000fe20000410000 */
[----:B------:R-:W-:-:S02]  /*36d0*/  FFMA.FTZ R6, R195, R6, R188 ;  /* 0x00000006c3067223 */ /* 0x000fc400000100bc */
[----:B------:R-:W1:Y:S01]  /*36e0*/  SHFL.DOWN PT, R206, R225, 0x1, 0x1f ;  /* 0x08201f00e1ce7f89 */ /* 0x000e6200000e0000 */
[----:B------:R-:W-:Y:S01]  /*36f0*/  FMUL.FTZ R4, R174, R5 ;  /* 0x00000005ae047220 */ /* 0x000fe20000410000 */
[----:B------:R-:W-:Y:S02]  /*3700*/  FFMA.FTZ R6, R198, R6, R187 ;  /* 0x00000006c6067223 */ /* 0x000fe400000100bb */
[----:B------:R-:W2:Y:S01]  /*3710*/  SHFL.DOWN PT, R209, R228, 0x1, 0x1f ;  /* 0x08201f00e4d17f89 */ /* 0x000ea200000e0000 */
        /* <DEDUP_REMOVED lines=10> */
[----:B-1----:R-:W-:Y:S02]  /*37c0*/  @P1 FMUL.FTZ R7, R206, R225 ;  /* 0x000000e1ce071220 */ /* 0x002fe40000410000 */
[----:B------:R-:W-:Y:S01]  /*37d0*/  FMUL.FTZ R5, R195, R4 ;  /* 0x00000004c3057220 */ /* 0x000fe20000410000 */
[----:B--2---:R-:W-:Y:S02]  /*37e0*/  @P1 FFMA.FTZ R228, R225, R209, R228 ;  /* 0x000000d1e1e41223 */ /* 0x004fe400000100e4 */
[----:B------:R-:W-:Y:S01]  /*37f0*/  @P1 MOV R225, R7 ;  /* 0x0000000700e11202 */ /* 0x000fe20000000f00 */
[----:B------:R-:W-:Y:S01]  /*3800*/  FMUL.FTZ R4, R198, R5 ;  /* 0x00000005c6047220 */ /* 0x000fe20000410000 */
[----:B------:R-:W1:Y:S01]  /*3810*/  SHFL.UP PT, R7, R6, 0x1, RZ ;  /* 0x0420000006077989 */ /* 0x000e6200000e00ff */
[----:B------:R-:W-:-:S02]  /*3820*/  ISETP.GE.AND P1, PT, R86, 0x1, PT ;  /* 0x000000015600780c */ /* 0x000fc40003f26270 */
[----:B------:R-:W-:Y:S01]  /*3830*/  FMUL.FTZ R5, R193, R4 ;  /* 0x00000004c1057220 */ /* 0x000fe20000410000 */
[----:B------:R-:W2:Y:S03]  /*3840*/  SHFL.DOWN PT, R206, R225, 0x2, 0x1f ;  /* 0x08401f00e1ce7f89 */ /* 0x000ea600000e0000 */
[----:B------:R-:W-:Y:S01]  /*3850*/  FMUL.FTZ R4, R196, R5 ;  /* 0x00000005c4047220 */ /* 0x000fe20000410000 */
[----:B------:R-:W3:Y:S03]  /*3860*/  SHFL.DOWN PT, R209, R228, 0x2, 0x1f ;  /* 0x08401f00e4d17f89 */ /* 0x000ee600000e0000 */
[----:B------:R-:W-:-:S04]  /*3870*/  FMUL.FTZ R5, R191, R4 ;  /* 0x00000004bf057220 */ /* 0x000fc80000410000 */
[----:B------:R-:W-:-:S04]  /*3880*/  FMUL.FTZ R5, R194, R5 ;  /* 0x00000005c2057220 */ /* 0x000fc80000410000 */
[----:B------:R-:W-:-:S04]  /*3890*/  FMUL.FTZ R229, R192, R5 ;  /* 0x00000005c0e57220 */ /* 0x000fc80000410000 */
[----:B-1----:R-:W-:Y:S01]  /*38a0*/  FFMA.FTZ R7, R229, R7, R6 ;  /* 0x00000007e5077223 */ /* 0x002fe20000010006 */
[----:B------:R-:W1:Y:S01]  /*38b0*/  SHFL.UP PT, R4, R229, 0x1, RZ ;  /* 0x04200000e5047989 */ /* 0x000e6200000e00ff */
[----:B--2---:R-:W-:-:S03]  /*38c0*/  @!P3 FMUL.FTZ R5, R225, R206 ;  /* 0x000000cee105b220 */ /* 0x004fc60000410000 */
[----:B------:R-:W-:Y:S01]  /*38d0*/  FSEL R6, R6, R7, !P1 ;  /* 0x0000000706067208 */ /* 0x000fe20004800000 */
[----:B---3--:R-:W-:Y:S01]  /*38e0*/  @!P3 FFMA.FTZ R228, R225, R209, R228 ;  /* 0x000000d1e1e4b223 */ /* 0x008fe200000100e4 */
[----:B------:R-:W-:-:S03]  /*38f0*/  @!P3 MOV R225, R5 ;  /* 0x0000000500e1b202 */ /* 0x000fc60000000f00 */
[----:B------:R-:W2:Y:S01]  /*3900*/  SHFL.UP PT, R5, R6, 0x2, RZ ;  /* 0x0440000006057989 */ /* 0x000ea200000e00ff */
[----:B------:R-:W-:-:S03]  /*3910*/  ISETP.GT.U32.AND P3, PT, R144, 0x1b, PT ;  /* 0x0000001b9000780c */ /* 0x000fc60003f64070 */
[----:B------:R-:W3:Y:S04]  /*3920*/  SHFL.DOWN PT, R206, R225, 0x4, 0x1f ;  /* 0x08801f00e1ce7f89 */ /* 0x000ee800000e0000 */
[----:B------:R-:W5:Y:S01]  /*3930*/  SHFL.DOWN PT, R209, R228, 0x4, 0x1f ;  /* 0x08801f00e4d17f89 */ /* 0x000f6200000e0000 */
[----:B-1----:R-:W-:Y:S01]  /*3940*/  @P1 FMUL.FTZ R229, R229, R4 ;  /* 0x00000004e5e51220 */ /* 0x002fe20000410000 */
[----:B------:R-:W-:-:S04]  /*3950*/  ISETP.GE.AND P1, PT, R86, 0x2, PT ;  /* 0x000000025600780c */ /* 0x000fc80003f26270 */
[----:B------:R-:W1:Y:S01]  /*3960*/  SHFL.UP PT, R4, R229, 0x2, RZ ;  /* 0x04400000e5047989 */ /* 0x000e6200000e00ff */
[----:B--2---:R-:W-:Y:S01]  /*3970*/  FFMA.FTZ R5, R229, R5, R6 ;  /* 0x00000005e5057223 */ /* 0x004fe20000010006 */
[----:B---3--:R-:W-:-:S04]  /*3980*/  @!P3 FMUL.FTZ R7, R225, R206 ;  /* 0x000000cee107b220 */ /* 0x008fc80000410000 */
[----:B------:R-:W-:Y:S01]  /*3990*/  FSEL R206, R6, R5, !P1 ;  /* 0x0000000506ce7208 */ /* 0x000fe20004800000 */
[----:B------:R-:W-:Y:S02]  /*39a0*/  HFMA2 R6, -RZ, RZ, 1.875, 0 ;  /* 0x3f800000ff067431 */ /* 0x000fe400000001ff */
[----:B-----5:R-:W-:Y:S01]  /*39b0*/  @!P3 FFMA.FTZ R228, R225, R209, R228 ;  /* 0x000000d1e1e4b223 */ /* 0x020fe200000100e4 */
[----:B------:R-:W-:Y:S01]  /*39c0*/  @!P3 MOV R225, R7 ;  /* 0x0000000700e1b202 */ /* 0x000fe20000000f00 */
[----:B------:R-:W2:Y:S01]  /*39d0*/  SHFL.UP PT, R5, R206, 0x4, RZ ;  /* 0x04800000ce057989 */ /* 0x000ea200000e00ff */
[----:B------:R-:W-:Y:S02]  /*39e0*/  MOV R7, RZ ;  /* 0x000000ff00077202 */ /* 0x000fe40000000f00 */
[----:B------:R-:W-:Y:S01]  /*39f0*/  ISETP.GE.AND P3, PT, R86, 0x4, PT ;  /* 0x000000045600780c */ /* 0x000fe20003f66270 */
[----:B------:R-:W3:Y:S04]  /*3a00*/  SHFL.DOWN PT, R230, R225, 0x8, 0x1f ;  /* 0x09001f00e1e67f89 */ /* 0x000ee800000e0000 */
[----:B------:R-:W5:Y:S01]  /*3a10*/  SHFL.DOWN PT, R231, R228, 0x8, 0x1f ;  /* 0x09001f00e4e77f89 */ /* 0x000f6200000e0000 */
[----:B-1----:R-:W-:Y:S01]  /*3a20*/  @P1 FMUL.FTZ R229, R229, R4 ;  /* 0x00000004e5e51220 */ /* 0x002fe20000410000 */
[----:B------:R-:W-:-:S04]  /*3a30*/  ISETP.GE.AND P1, PT, R70, UR10, PT ;  /* 0x0000000a46007c0c */ /* 0x000fc8000bf26270 */
[----:B------:R-:W1:Y:S01]  /*3a40*/  SHFL.UP PT, R4, R229, 0x4, RZ ;  /* 0x04800000e5047989 */ /* 0x000e6200000e00ff */
[----:B------:R-:W-:Y:S01]  /*3a50*/  ISETP.NE.OR P1, PT, R26, RZ, P1 ;  /* 0x000000ff1a00720c */ /* 0x000fe20000f25670 */
[----:B--2---:R-:W-:Y:S01]  /*3a60*/  FFMA.FTZ R5, R229, R5, R206 ;  /* 0x00000005e5057223 */ /* 0x004fe200000100ce */
[----:B---3--:R-:W-:-:S11]  /*3a70*/  @!P4 FMUL.FTZ R209, R225, R230 ;  /* 0x000000e6e1d1c220 */ /* 0x008fd60000410000 */
[----:B------:R-:W-:Y:S01]  /*3a80*/  @!P1 LDS.64 R6, [UR6+0x1728] ;  /* 0x00172806ff069984 */ /* 0x000fe20008000a00 */
[----:B------:R-:W-:Y:S01]  /*3a90*/  FSEL R206, R206, R5, !P3 ;  /* 0x00000005cece7208 */ /* 0x000fe20005800000 */
[----:B-----5:R-:W-:Y:S01]  /*3aa0*/  @!P4 FFMA.FTZ R228, R225, R231, R228 ;  /* 0x000000e7e1e4c223 */ /* 0x020fe200000100e4 */
[----:B------:R-:W-:-:S03]  /*3ab0*/  @!P4 MOV R225, R209 ;  /* 0x000000d100e1c202 */ /* 0x000fc60000000f00 */
[----:B------:R-:W2:Y:S01]  /*3ac0*/  SHFL.UP PT, R5, R206, 0x8, RZ ;  /* 0x05000000ce057989 */ /* 0x000ea200000e00ff */
[----:B------:R-:W-:Y:S01]  /*3ad0*/  ISETP.GE.AND P1, PT, R86, 0x8, PT ;  /* 0x000000085600780c */ /* 0x000fe20003f26270 */
[----:B-1----:R-:W-:Y:S02]  /*3ae0*/  @P3 FMUL.FTZ R229, R229, R4 ;  /* 0x00000004e5e53220 */ /* 0x002fe40000410000 */
[----:B------:R-:W1:Y:S01]  /*3af0*/  SHFL.DOWN PT, R230, R225, 0x10, 0x1f ;  /* 0x0a001f00e1e67f89 */ /* 0x000e6200000e0000 */
[----:B------:R-:W-:-:S03]  /*3b00*/  ISETP.GT.U32.AND P3, PT, R144, 0xf, PT ;  /* 0x0000000f9000780c */ /* 0x000fc60003f64070 */
[----:B------:R-:W3:Y:S04]  /*3b10*/  SHFL.DOWN PT, R231, R228, 0x10, 0x1f ;  /* 0x0a001f00e4e77f89 */ /* 0x000ee800000e0000 */
[----:B------:R-:W5:Y:S01]  /*3b20*/  SHFL.UP PT, R4, R229, 0x8, RZ ;  /* 0x05000000e5047989 */ /* 0x000f6200000e00ff */
[----:B--2---:R-:W-:-:S05]  /*3b30*/  FFMA.FTZ R5, R229, R5, R206 ;  /* 0x00000005e5057223 */ /* 0x004fca00000100ce */
[C---:B-1----:R-:W-:Y:S01]  /*3b40*/  @!P3 FMUL.FTZ R209, R225.reuse, R230 ;  /* 0x000000e6e1d1b220 */ /* 0x042fe20000410000 */
[----:B------:R-:W-:Y:S01]  /*3b50*/  FSEL R230, R206, R5, !P1 ;  /* 0x00000005cee67208 */ /* 0x000fe20004800000 */
[----:B---3--:R-:W-:-:S03]  /*3b60*/  @!P3 FFMA.FTZ R228, R225, R231, R228 ;  /* 0x000000e7e1e4b223 */ /* 0x008fc600000100e4 */
[----:B------:R-:W-:Y:S01]  /*3b70*/  @!P3 MOV R225, R209 ;  /* 0x000000d100e1b202 */ /* 0x000fe20000000f00 */
[----:B------:R-:W-:Y:S01]  /*3b80*/  SHFL.IDX PT, R232, R7, RZ, 0x1f ;  /* 0x00001fff07e87589 */ /* 0x000fe200000e0000 */
[----:B------:R-:W-:Y:S01]  /*3b90*/  ISETP.NE.AND P3, PT, R26, 0x1f, PT ;  /* 0x0000001f1a00780c */ /* 0x000fe20003f65270 */
[----:B-----5:R-:W-:Y:S01]  /*3ba0*/  @P1 FMUL.FTZ R229, R229, R4 ;  /* 0x00000004e5e51220 */ /* 0x020fe20000410000 */
[----:B------:R-:W-:Y:S01]  /*3bb0*/  ISETP.GE.AND P1, PT, R86, 0x10, PT ;  /* 0x000000105600780c */ /* 0x000fe20003f26270 */
[----:B------:R-:W1:Y:S04]  /*3bc0*/  SHFL.UP PT, R5, R230, 0x10, RZ ;  /* 0x06000000e6057989 */ /* 0x000e6800000e00ff */
[----:B------:R-:W-:Y:S04]  /*3bd0*/  SHFL.DOWN PT, R209, R228, 0x1, 0x1f ;  /* 0x08201f00e4d17f89 */ /* 0x000fe800000e0000 */
[----:B------:R-:W2:Y:S04]  /*3be0*/  SHFL.DOWN PT, R206, R225, 0x1, 0x1f ;  /* 0x08201f00e1ce7f89 */ /* 0x000ea800000e0000 */
[----:B------:R-:W3:Y:S04]  /*3bf0*/  SHFL.UP PT, R4, R229, 0x10, RZ ;  /* 0x06000000e5047989 */ /* 0x000ee800000e00ff */
[----:B------:R-:W-:Y:S04]  /*3c00*/  SHFL.IDX PT, R228, R228, RZ, 0x1f ;  /* 0x00001fffe4e47589 */ /* 0x000fe800000e0000 */
[----:B------:R-:W5:Y:S01]  /*3c10*/  SHFL.IDX PT, R225, R225, RZ, 0x1f ;  /* 0x00001fffe1e17589 */ /* 0x000f6200000e0000 */
[----:B-1----:R-:W-:-:S05]  /*3c20*/  FFMA.FTZ R5, R229, R5, R230 ;  /* 0x00000005e5057223 */ /* 0x002fca00000100e6 */
[----:B------:R-:W-:Y:S01]  /*3c30*/  FSEL R231, R230, R5, !P1 ;  /* 0x00000005e6e77208 */ /* 0x000fe20004800000 */
[----:B--2---:R-:W-:-:S04]  /*3c40*/  @P3 FFMA.FTZ R232, R206, R232, R209 ;  /* 0x000000e8cee83223 */ /* 0x004fc800000100d1 */
[----:B------:R-:W-:Y:S01]  /*3c50*/  SHFL.UP PT, R230, R231, 0x1, RZ ;  /* 0x04200000e7e67989 */ /* 0x000fe200000e00ff */
[----:B------:R-:W-:Y:S01]  /*3c60*/  FFMA.FTZ R201, R232, R9, R201 ;  /* 0x00000009e8c97223 */ /* 0x000fe200000100c9 */
[----:B---3--:R-:W-:-:S03]  /*3c70*/  @P1 FMUL.FTZ R229, R229, R4 ;  /* 0x00000004e5e51220 */ /* 0x008fc60000410000 */
[----:B------:R-:W-:Y:S02]  /*3c80*/  FFMA.FTZ R203, R192, R201, R203 ;  /* 0x000000c9c0cb7223 */ /* 0x000fe400000100cb */
[----:B------:R-:W-:Y:S02]  /*3c90*/  SHFL.UP PT, R5, R229, 0x1, RZ ;  /* 0x04200000e5057989 */ /* 0x000fe400000e00ff */
[----:B------:R-:W-:Y:S01]  /*3ca0*/  FFMA.FTZ R205, R194, R203, R205 ;  /* 0x000000cbc2cd7223 */ /* 0x000fe200000100cd */
[C---:B-----5:R-:W-:Y:S01]  /*3cb0*/  FFMA.FTZ R7, R225.reuse, R7, R228 ;  /* 0x00000007e1077223 */ /* 0x060fe200000100e4 */
[----:B------:R-:W-:Y:S02]  /*3cc0*/  FMUL.FTZ R6, R225, R6 ;  /* 0x00000006e1067220 */ /* 0x000fe40000410000 */
[----:B------:R-:W-:-:S03]  /*3cd0*/  FFMA.FTZ R204, R191, R205, R204 ;  /* 0x000000cdbfcc7223 */ /* 0x000fc600000100cc */
[----:B------:R1:W-:Y:S01]  /*3ce0*/  @!P5 STS.64 [UR6+0x1728], R6 ;  /* 0x00172806ff00d988 */ /* 0x0003e20008000a06 */
[----:B------:R-:W-:-:S04]  /*3cf0*/  FFMA.FTZ R207, R196, R204, R207 ;  /* 0x000000ccc4cf7223 */ /* 0x000fc800000100cf */
[----:B------:R-:W-:Y:S01]  /*3d00*/  FFMA.FTZ R209, R193, R207, R8 ;  /* 0x000000cfc1d17223 */ /* 0x000fe20000010008 */
[----:B------:R-:W-:-:S04]  /*3d10*/  IMAD.WIDE.U32 R8, R42, UR4, R44 ;  /* 0x000000042a087c25 */ /* 0x000fc8000f8e002c */
[----:B------:R-:W-:Y:S01]  /*3d20*/  FFMA.FTZ R206, R198, R209, R223 ;  /* 0x000000d1c6ce7223 */ /* 0x000fe200000100df */
[----:B------:R-:W-:Y:S01]  /*3d30*/  IMAD R223, R43, UR4, R9 ;  /* 0x000000042bdf7c24 */ /* 0x000fe2000f8e0209 */
[----:B------:R-:W-:Y:S01]  /*3d40*/  LEA R4, P1, R8, UR8, 0x2 ;  /* 0x0000000808047c11 */ /* 0x000fe2000f8210ff */
[----:B-1----:R-:W-:Y:S01]  /*3d50*/  FMUL.FTZ R6, R160, R207 ;  /* 0x000000cfa0067220 */ /* 0x002fe20000410000 */
[----:B------:R-:W-:Y:S01]  /*3d60*/  FFMA.FTZ R9, R195, R206, R226 ;  /* 0x000000cec3097223 */ /* 0x000fe200000100e2 */
[----:B----4-:R-:W1:Y:S03]  /*3d70*/  SHFL.IDX PT, R227, R227, RZ, 0x1f ;  /* 0x00001fffe3e37589 */ /* 0x010e6600000e0000 */
[----:B------:R-:W-:-:S04]  /*3d80*/  FMUL.FTZ R233, R163, R9 ;  /* 0x00000009a3e97220 */ /* 0x000fc80000410000 */
[----:B------:R-:W-:Y:S01]  /*3d90*/  FMUL.FTZ R235, R96, R233 ;  /* 0x000000e960eb7220 */ /* 0x000fe20000410000 */
[----:B-1----:R-:W-:Y:S01]  /*3da0*/  @P2 FFMA.FTZ R227, R5, R227, R230 ;  /* 0x000000e305e32223 */ /* 0x002fe200000100e6 */
[----:B------:R-:W-:Y:S01]  /*3db0*/  LEA.HI.X R5, R8, UR9, R223, 0x2, P1 ;  /* 0x0000000908057c11 */ /* 0x000fe200088f14df */
[----:B------:R-:W-:Y:S02]  /*3dc0*/  FFMA.FTZ R8, R200, R9, R217 ;  /* 0x00000009c8087223 */ /* 0x000fe400000100d9 */
[----:B------:R-:W-:Y:S02]  /*3dd0*/  FFMA.FTZ R217, R211, R227, R212 ;  /* 0x000000e3d3d97223 */ /* 0x000fe400000100d4 */
[-C--:B------:R-:W-:Y:S01]  /*3de0*/  FFMA.FTZ R211, R199, R8.reuse, R2 ;  /* 0x00000008c7d37223 */ /* 0x080fe20000010002 */
[----:B------:R-:W-:Y:S01]  /*3df0*/  FMUL.FTZ R228, R165, R8 ;  /* 0x00000008a5e47220 */ /* 0x000fe20000410000 */
[-C--:B------:R-:W-:Y:S01]  /*3e00*/  FFMA.FTZ R226, R176, R217.reuse, R215 ;  /* 0x000000d9b0e27223 */ /* 0x080fe200000100d7 */
[----:B------:R-:W-:Y:S01]  /*3e10*/  FADD.FTZ R2, -R212, R217 ;  /* 0x000000d9d4027221 */ /* 0x000fe20000010100 */
[----:B------:R-:W-:Y:S01]  /*3e20*/  FFMA.FTZ R217, R0, R217, RZ ;  /* 0x000000d900d97223 */ /* 0x000fe200000100ff */
[----:B------:R-:W-:Y:S01]  /*3e30*/  FFMA.FTZ R210, R181, R211, R210 ;  /* 0x000000d3b5d27223 */ /* 0x000fe200000100d2 */
[-C--:B------:R-:W-:Y:S01]  /*3e40*/  FFMA.FTZ R223, R175, R226.reuse, R224 ;  /* 0x000000e2afdf7223 */ /* 0x080fe200000100e0 */
[----:B------:R-:W-:Y:S01]  /*3e50*/  FADD.FTZ R212, -R215, R226 ;  /* 0x000000e2d7d47221 */ /* 0x000fe20000010100 */
[----:B------:R-:W-:Y:S01]  /*3e60*/  FFMA.FTZ R226, R118, R226, R217 ;  /* 0x000000e276e27223 */ /* 0x000fe200000100d9 */
[----:B------:R-:W-:Y:S01]  /*3e70*/  FFMA.FTZ R216, R47, R210, R216 ;  /* 0x000000d22fd87223 */ /* 0x000fe200000100d8 */
[-C--:B------:R-:W-:Y:S01]  /*3e80*/  FFMA.FTZ R227, R174, R223.reuse, R221 ;  /* 0x000000dfaee37223 */ /* 0x080fe200000100dd */
[----:B------:R-:W-:Y:S01]  /*3e90*/  FADD.FTZ R215, -R224, R223 ;  /* 0x000000dfe0d77221 */ /* 0x000fe20000010100 */
[----:B------:R-:W-:Y:S01]  /*3ea0*/  FFMA.FTZ R226, R117, R223, R226 ;  /* 0x000000df75e27223 */ /* 0x000fe200000100e2 */
[C---:B------:R-:W-:Y:S01]  /*3eb0*/  FFMA.FTZ R217, R173.reuse, R216, R220 ;  /* 0x000000d8add97223 */ /* 0x040fe200000100dc */
[-C--:B------:R-:W-:Y:S01]  /*3ec0*/  FFMA.FTZ R223, R173, R227.reuse, R222 ;  /* 0x000000e3addf7223 */ /* 0x080fe200000100de */
[----:B------:R-:W-:Y:S01]  /*3ed0*/  FADD.FTZ R221, -R221, R227 ;  /* 0x000000e3dddd7221 */ /* 0x000fe20000010100 */
[----:B------:R-:W-:Y:S01]  /*3ee0*/  FFMA.FTZ R173, R115, R227, R226 ;  /* 0x000000e373ad7223 */ /* 0x000fe200000100e2 */
[----:B------:R-:W-:Y:S01]  /*3ef0*/  FFMA.FTZ R174, R174, R217, R219 ;  /* 0x000000d9aeae7223 */ /* 0x000fe200000100db */
[----:B------:R-:W-:Y:S01]  /*3f00*/  FFMA.FTZ R47, R47, R223, R214 ;  /* 0x000000df2f2f7223 */ /* 0x000fe200000100d6 */
[----:B------:R-:W-:Y:S01]  /*3f10*/  FMUL.FTZ R226, R164, R211 ;  /* 0x000000d3a4e27220 */ /* 0x000fe20000410000 */
[----:B------:R-:W-:Y:S01]  /*3f20*/  FFMA.FTZ R220, R116, R223, R173 ;  /* 0x000000df74dc7223 */ /* 0x000fe200000100ad */
[-C--:B------:R-:W-:Y:S01]  /*3f30*/  FFMA.FTZ R175, R175, R174.reuse, R218 ;  /* 0x000000aeafaf7223 */ /* 0x080fe200000100da */
[-C--:B------:R-:W-:Y:S01]  /*3f40*/  FFMA.FTZ R181, R181, R47.reuse, R202 ;  /* 0x0000002fb5b57223 */ /* 0x080fe200000100ca */
[----:B------:R-:W-:Y:S01]  /*3f50*/  FADD.FTZ R214, -R214, R47 ;  /* 0x0000002fd6d67221 */ /* 0x000fe20000010100 */
[----:B------:R-:W-:Y:S01]  /*3f60*/  FFMA.FTZ R47, R113, R47, R220 ;  /* 0x0000002f712f7223 */ /* 0x000fe200000100dc */
[----:B------:R-:W-:Y:S01]  /*3f70*/  FFMA.FTZ R213, R176, R175, R213 ;  /* 0x000000afb0d57223 */ /* 0x000fe200000100d5 */
[-C--:B------:R-:W-:Y:S01]  /*3f80*/  FFMA.FTZ R219, R199, R181.reuse, R190 ;  /* 0x000000b5c7db7223 */ /* 0x080fe200000100be */
[----:B------:R-:W-:Y:S01]  /*3f90*/  FADD.FTZ R202, -R202, R181 ;  /* 0x000000b5caca7221 */ /* 0x000fe20000010100 */
[----:B------:R-:W-:Y:S01]  /*3fa0*/  FFMA.FTZ R199, R114, R181, R47 ;  /* 0x000000b572c77223 */ /* 0x000fe2000001002f */
[----:B------:R-:W-:Y:S01]  /*3fb0*/  FMUL.FTZ R47, R171, R213 ;  /* 0x000000d5ab2f7220 */ /* 0x000fe20000410000 */
[----:B------:R-:W-:Y:S01]  /*3fc0*/  FMUL.FTZ R181, R170, R175 ;  /* 0x000000afaab57220 */ /* 0x000fe20000410000 */
[----:B------:R-:W-:Y:S01]  /*3fd0*/  FFMA.FTZ R200, R200, R219, R189 ;  /* 0x000000dbc8c87223 */ /* 0x000fe200000100bd */
[----:B------:R-:W-:Y:S01]  /*3fe0*/  FADD.FTZ R190, -R190, R219 ;  /* 0x000000dbbebe7221 */ /* 0x000fe20000010100 */
[-C--:B------:R-:W-:Y:S01]  /*3ff0*/  FFMA.FTZ R173, R2, R47.reuse, RZ ;  /* 0x0000002f02ad7223 */ /* 0x080fe200000100ff */
[----:B------:R-:W-:Y:S01]  /*4000*/  FMUL.FTZ R218, R84, R47 ;  /* 0x0000002f54da7220 */ /* 0x000fe20000410000 */
[----:B------:R-:W-:Y:S01]  /*4010*/  FMUL.FTZ R47, R90, R181 ;  /* 0x000000b55a2f7220 */ /* 0x000fe20000410000 */
[----:B------:R-:W-:Y:S01]  /*4020*/  FFMA.FTZ R176, R112, R219, R199 ;  /* 0x000000db70b07223 */ /* 0x000fe200000100c7 */
[----:B------:R-:W-:Y:S01]  /*4030*/  FFMA.FTZ R220, R212, R181, R173 ;  /* 0x000000b5d4dc7223 */ /* 0x000fe200000100ad */
[----:B------:R-:W-:Y:S01]  /*4040*/  FMUL.FTZ R173, R169, R174 ;  /* 0x000000aea9ad7220 */ /* 0x000fe20000410000 */
[----:B------:R-:W-:Y:S01]  /*4050*/  FMUL.FTZ R219, R168, R217 ;  /* 0x000000d9a8db7220 */ /* 0x000fe20000410000 */
[----:B------:R-:W-:Y:S01]  /*4060*/  STS [R67+0x430], R218 ;  /* 0x000430da43007388 */ /* 0x000fe20000000800 */
[----:B------:R-:W-:Y:S01]  /*4070*/  FMUL.FTZ R227, R166, R210 ;  /* 0x000000d2a6e37220 */ /* 0x000fe20000410000 */
        /* <DEDUP_REMOVED lines=9> */
[----:B------:R-:W-:Y:S01]  /*4110*/  FFMA.FTZ R220, R215, R173, R220 ;  /* 0x000000add7dc7223 */ /* 0x000fe200000100dc */
[----:B------:R2:W-:Y:S01]  /*4120*/  STS [R66+0x8], R181 ;  /* 0x000008b542007388 */ /* 0x0005e20000000800 */
[----:B------:R-:W-:Y:S01]  /*4130*/  FMUL.FTZ R173, R161, R209 ;  /* 0x000000d1a1ad7220 */ /* 0x000fe20000410000 */
[----:B-1----:R-:W-:Y:S01]  /*4140*/  FMUL.FTZ R47, R93, R226 ;  /* 0x000000e25d2f7220 */ /* 0x002fe20000410000 */
[----:B------:R-:W-:Y:S01]  /*4150*/  FMUL.FTZ R218, R156, R201 ;  /* 0x000000c99cda7220 */ /* 0x000fe20000410000 */
[----:B------:R1:W-:Y:S01]  /*4160*/  STS [R66+0xc], R7 ;  /* 0x00000c0742007388 */ /* 0x0003e20000000800 */
[----:B------:R-:W-:Y:S01]  /*4170*/  FADD.FTZ R222, -R222, R223 ;  /* 0x000000dfdede7221 */ /* 0x000fe20000010100 */
[----:B------:R-:W-:Y:S01]  /*4180*/  FFMA.FTZ R219, R221, R219, R220 ;  /* 0x000000dbdddb7223 */ /* 0x000fe200000100dc */
[----:B------:R-:W-:Y:S01]  /*4190*/  FADD.FTZ R189, -R189, R200 ;  /* 0x000000c8bdbd7221 */ /* 0x000fe20000010100 */
[----:B------:R3:W-:Y:S01]  /*41a0*/  STS [R66+0x18], R47 ;  /* 0x0000182f42007388 */ /* 0x0007e20000000800 */
[----:B------:R-:W-:Y:S01]  /*41b0*/  P2R R223, PR, RZ, 0x20 ;  /* 0x00000020ffdf7803 */ /* 0x000fe20000000000 */
[----:B--2---:R-:W-:Y:S01]  /*41c0*/  FMUL.FTZ R181, R159, R204 ;  /* 0x000000cc9fb57220 */ /* 0x004fe20000410000 */
[----:B------:R-:W-:Y:S01]  /*41d0*/  FFMA.FTZ R219, R222, R224, R219 ;  /* 0x000000e0dedb7223 */ /* 0x000fe200000100db */
[----:B------:R2:W-:Y:S01]  /*41e0*/  STS [R66+0x10], R225 ;  /* 0x000010e142007388 */ /* 0x0005e20000000800 */
[----:B-1----:R-:W-:Y:S01]  /*41f0*/  FMUL.FTZ R7, R157, R203 ;  /* 0x000000cb9d077220 */ /* 0x002fe20000410000 */
[----:B------:R-:W-:-:S02]  /*4200*/  FMUL.FTZ R239, R100, R181 ;  /* 0x000000b564ef7220 */ /* 0x000fc40000410000 */
[----:B------:R1:W-:Y:S01]  /*4210*/  STS [R66+0x14], R229 ;  /* 0x000014e542007388 */ /* 0x0003e20000000800 */
[----:B------:R-:W-:Y:S01]  /*4220*/  FFMA.FTZ R219, R214, R227, R219 ;  /* 0x000000e3d6db7223 */ /* 0x000fe200000100db */
[----:B---3--:R-:W-:Y:S01]  /*4230*/  FMUL.FTZ R47, R158, R205 ;  /* 0x000000cd9e2f7220 */ /* 0x008fe20000410000 */
[----:B------:R-:W-:Y:S01]  /*4240*/  FFMA.FTZ R227, R195, R200, R188 ;  /* 0x000000c8c3e37223 */ /* 0x000fe200000100bc */
[----:B------:R3:W-:Y:S01]  /*4250*/  STS [R66+0x1c], R231 ;  /* 0x00001ce742007388 */ /* 0x0007e20000000800 */
[----:B------:R-:W-:Y:S01]  /*4260*/  FFMA.FTZ R219, R202, R226, R219 ;  /* 0x000000e2cadb7223 */ /* 0x000fe200000100db */
[----:B--2---:R-:W-:Y:S01]  /*4270*/  FMUL.FTZ R225, R98, R173 ;  /* 0x000000ad62e17220 */ /* 0x004fe20000410000 */
[----:B------:R-:W-:Y:S01]  /*4280*/  FFMA.FTZ R198, R198, R227, R187 ;  /* 0x000000e3c6c67223 */ /* 0x000fe200000100bb */
[----:B------:R2:W-:Y:S01]  /*4290*/  STS [R66+0x20], R235 ;  /* 0x000020eb42007388 */ /* 0x0005e20000000800 */
[----:B------:R-:W-:Y:S01]  /*42a0*/  FFMA.FTZ R228, R190, R228, R219 ;  /* 0x000000e4bee47223 */ /* 0x000fe200000100db */
[----:B-1----:R-:W-:Y:S01]  /*42b0*/  FMUL.FTZ R229, R99, R6 ;  /* 0x0000000663e57220 */ /* 0x002fe20000410000 */
[----:B------:R-:W-:Y:S01]  /*42c0*/  FFMA.FTZ R219, R193, R198, R186 ;  /* 0x000000c6c1db7223 */ /* 0x000fe200000100ba */
[----:B------:R1:W-:Y:S01]  /*42d0*/  STS [R66+0x24], R237 ;  /* 0x000024ed42007388 */ /* 0x0003e20000000800 */
[----:B------:R-:W-:Y:S01]  /*42e0*/  FADD.FTZ R187, -R187, R198 ;  /* 0x000000c6bbbb7221 */ /* 0x000fe20000010100 */
[----:B---3--:R-:W-:Y:S01]  /*42f0*/  FMUL.FTZ R231, R101, R47 ;  /* 0x0000002f65e77220 */ /* 0x008fe20000410000 */
[----:B------:R-:W-:Y:S01]  /*4300*/  FADD.FTZ R188, -R188, R227 ;  /* 0x000000e3bcbc7221 */ /* 0x000fe20000010100 */
[----:B------:R3:W-:Y:S01]  /*4310*/  STS [R66+0x28], R225 ;  /* 0x000028e142007388 */ /* 0x0007e20000000800 */
[----:B------:R-:W-:Y:S01]  /*4320*/  FFMA.FTZ R233, R189, R233, R228 ;  /* 0x000000e9bde97223 */ /* 0x000fe200000100e4 */
[----:B--2---:R-:W-:Y:S01]  /*4330*/  FMUL.FTZ R235, R102, R7 ;  /* 0x0000000766eb7220 */ /* 0x004fe20000410000 */
[----:B------:R-:W-:Y:S01]  /*4340*/  FADD.FTZ R186, -R186, R219 ;  /* 0x000000dbbaba7221 */ /* 0x000fe20000010100 */
[----:B------:R2:W-:Y:S01]  /*4350*/  STS [R66+0x2c], R229 ;  /* 0x00002ce542007388 */ /* 0x0005e20000000800 */
[----:B-1----:R-:W-:-:S03]  /*4360*/  FMUL.FTZ R237, R103, R218 ;  /* 0x000000da67ed7220 */ /* 0x002fc60000410000 */
[----:B------:R2:W-:Y:S01]  /*4370*/  STS [R66+0x30], R239 ;  /* 0x000030ef42007388 */ /* 0x0005e20000000800 */
[----:B---3--:R-:W-:-:S03]  /*4380*/  FFMA.FTZ R225, R111, R200, R176 ;  /* 0x000000c86fe17223 */ /* 0x008fc600000100b0 */
[----:B------:R2:W-:Y:S01]  /*4390*/  STS [R66+0x34], R231 ;  /* 0x000034e742007388 */ /* 0x0005e20000000800 */
[----:B------:R-:W-:-:S03]  /*43a0*/  FFMA.FTZ R176, R110, R227, R225 ;  /* 0x000000e36eb07223 */ /* 0x000fc600000100e1 */
[----:B------:R2:W-:Y:S01]  /*43b0*/  STS [R66+0x38], R235 ;  /* 0x000038eb42007388 */ /* 0x0005e20000000800 */
[----:B------:R-:W-:Y:S01]  /*43c0*/  FFMA.FTZ R193, R109, R198, R176 ;  /* 0x000000c66dc17223 */ /* 0x000fe200000100b0 */
[----:B------:R-:W-:Y:S02]  /*43d0*/  FFMA.FTZ R198, R196, R219, R185 ;  /* 0x000000dbc4c67223 */ /* 0x000fe400000100b9 */
[----:B------:R2:W-:Y:S01]  /*43e0*/  STS [R66+0x3c], R237 ;  /* 0x00003ced42007388 */ /* 0x0005e20000000800 */
[----:B------:R-:W-:Y:S01]  /*43f0*/  FFMA.FTZ R176, R188, R199, R233 ;  /* 0x000000c7bcb07223 */ /* 0x000fe200000100e9 */
[----:B------:R-:W-:Y:S01]  /*4400*/  FFMA.FTZ R196, R108, R219, R193 ;  /* 0x000000db6cc47223 */ /* 0x000fe200000100c1 */
[-C--:B------:R-:W-:Y:S01]  /*4410*/  FFMA.FTZ R193, R191, R198.reuse, R184 ;  /* 0x000000c6bfc17223 */ /* 0x080fe200000100b8 */
[----:B------:R-:W-:Y:S01]  /*4420*/  BAR.SYNC.DEFER_BLOCKING 0x0 ;  /* 0x0000000000007b1d */ /* 0x000fe20000010000 */
[----:B------:R-:W-:Y:S01]  /*4430*/  FFMA.FTZ R173, R187, R173, R176 ;  /* 0x000000adbbad7223 */ /* 0x000fe200000100b0 */
[----:B------:R-:W-:Y:S01]  /*4440*/  FFMA.FTZ R191, R107, R198, R196 ;  /* 0x000000c66bbf7223 */ /* 0x000fe200000100c4 */
[----:B------:R-:W-:Y:S01]  /*4450*/  IADD3 R196, PT, PT, -R208, UR7, RZ ;  /* 0x00000007d0c47c10 */ /* 0x000fe2000fffe1ff */
[----:B------:R-:W-:Y:S01]  /*4460*/  FADD.FTZ R185, -R185, R198 ;  /* 0x000000c6b9b97221 */ /* 0x000fe20000010100 */
[----:B------:R-:W-:Y:S01]  /*4470*/  FFMA.FTZ R6, R186, R6, R173 ;  /* 0x00000006ba067223 */ /* 0x000fe200000100ad */
[----:B------:R-:W-:Y:S01]  /*4480*/  FFMA.FTZ R194, R194, R193, R183 ;  /* 0x000000c1c2c27223 */ /* 0x000fe200000100b7 */
[----:B------:R-:W-:Y:S01]  /*4490*/  ISETP.GE.AND P1, PT, R196, 0x1, PT ;  /* 0x00000001c400780c */ /* 0x000fe20003f26270 */
[----:B------:R-:W-:Y:S01]  /*44a0*/  FADD.FTZ R184, -R184, R193 ;  /* 0x000000c1b8b87221 */ /* 0x000fe20000010100 */
[----:B------:R-:W-:Y:S01]  /*44b0*/  FFMA.FTZ R181, R185, R181, R6 ;  /* 0x000000b5b9b57223 */ /* 0x000fe20000010006 */
[----:B------:R-:W-:Y:S01]  /*44c0*/  FFMA.FTZ R176, R106, R193, R191 ;  /* 0x000000c16ab07223 */ /* 0x000fe200000100bf */
[----:B------:R-:W-:Y:S01]  /*44d0*/  FADD.FTZ R183, -R183, R194 ;  /* 0x000000c2b7b77221 */ /* 0x000fe20000010100 */
[----:B------:R-:W-:Y:S01]  /*44e0*/  ISETP.GE.AND P2, PT, R196, 0x21, PT ;  /* 0x00000021c400780c */ /* 0x000fe20003f46270 */
[----:B------:R-:W-:Y:S01]  /*44f0*/  FFMA.FTZ R6, R184, R47, R181 ;  /* 0x0000002fb8067223 */ /* 0x000fe200000100b5 */
[----:B------:R-:W-:Y:S01]  /*4500*/  ISETP.GE.AND P3, PT, R196, 0x41, PT ;  /* 0x00000041c400780c */ /* 0x000fe20003f66270 */
[-C--:B------:R-:W-:Y:S01]  /*4510*/  FFMA.FTZ R192, R192, R194.reuse, R19 ;  /* 0x000000c2c0c07223 */ /* 0x080fe20000010013 */
[----:B------:R-:W-:Y:S01]  /*4520*/  ISETP.GE.AND P4, PT, R196, 0x61, PT ;  /* 0x00000061c400780c */ /* 0x000fe20003f86270 */
[----:B------:R-:W-:Y:S01]  /*4530*/  FFMA.FTZ R47, R105, R194, R176 ;  /* 0x000000c2692f7223 */ /* 0x000fe200000100b0 */
[----:B------:R-:W-:Y:S01]  /*4540*/  FFMA.FTZ R6, R183, R7, R6 ;  /* 0x00000007b7067223 */ /* 0x000fe20000010006 */
[----:B------:R2:W1:Y:S01]  /*4550*/  LDS R195, [R65+0x4b0] ;  /* 0x0004b00041c37984 */ /* 0x0004620000000800 */
[----:B------:R-:W-:Y:S09]  /*4560*/  @!P1 BRA `(.L_x_7951) ;  /* 0x0000000000089947 */ /* 0x000ff20003800000 */
[----:B------:R-:W3:Y:S04]  /*4570*/  LDS R7, [R69+0x430] ;  /* 0x0004300045077984 */ /* 0x000ee80000000800 */
[----:B---3--:R3:W-:Y:S02]  /*4580*/  REDG.E.ADD.F32.FTZ.RN.STRONG.GPU desc[UR16][R4.64], R7 ;  /* 0x00000007040079a6 */ /* 0x0087e4000c12f310 */
.L_x_7951:
[----:B------:R-:W-:Y:S05]  /*4590*/  BSYNC.RECONVERGENT B0 ;  /* 0x0000000000007941 */ /* 0x000fea0003800200 */
.L_x_7950:
[----:B------:R-:W-:Y:S04]  /*45a0*/  BSSY.RECONVERGENT B0, `(.L_x_7952) ;  /* 0x0000003000007945 */ /* 0x000fe80003800200 */
[----:B------:R-:W-:Y:S05]  /*45b0*/  @!P2 BRA `(.L_x_7953) ;  /* 0x000000000004a947 */ /* 0x000fea0003800000 */
[----:B-1----:R4:W-:Y:S02]  /*45c0*/  REDG.E.ADD.F32.FTZ.RN.STRONG.GPU desc[UR16][R4.64+0x80], R195 ;  /* 0x000080c3040079a6 */ /* 0x0029e4000c12f310 */
.L_x_7953:
[----:B------:R-:W-:Y:S05]  /*45d0*/  BSYNC.RECONVERGENT B0 ;  /* 0x0000000000007941 */ /* 0x000fea0003800200 */
.L_x_7952:
[----:B---3--:R3:W0:Y:S01]  /*45e0*/  LDS R7, [R64+0x530] ;  /* 0x0005300040077984 */ /* 0x0086220000000800 */
[----:B------:R-:W-:Y:S04]  /*45f0*/  BSSY.RECONVERGENT B0, `(.L_x_7954) ;  /* 0x0000003000007945 */ /* 0x000fe80003800200 */
[----:B------:R-:W-:Y:S05]  /*4600*/  @!P3 BRA `(.L_x_7955) ;  /* 0x000000000004b947 */ /* 0x000fea0003800000 */
[----:B0-----:R0:W-:Y:S02]  /*4610*/  REDG.E.ADD.F32.FTZ.RN.STRONG.GPU desc[UR16][R4.64+0x100], R7 ;  /* 0x00010007040079a6 */ /* 0x0011e4000c12f310 */
.L_x_7955:
[----:B------:R-:W-:Y:S05]  /*4620*/  BSYNC.RECONVERGENT B0 ;  /* 0x0000000000007941 */ /* 0x000fea0003800200 */
.L_x_7954:
[----:B0-----:R0:W0:Y:S01]  /*4630*/  LDS R7, [R63+0x5b0] ;  /* 0x0005b0003f077984 */ /* 0x0010220000000800 */
[----:B------:R-:W-:Y:S01]  /*4640*/  BSSY.RECONVERGENT B0, `(.L_x_7956) ;  /* 0x0000004000007945 */ /* 0x000fe20003800200 */
[----:B------:R-:W-:-:S03]  /*4650*/  FADD.FTZ R19, -R19, R192 ;  /* 0x000000c013137221 */ /* 0x000fc60000010100 */
[----:B------:R-:W-:Y:S05]  /*4660*/  @!P4 BRA `(.L_x_7957) ;  /* 0x000000000004c947 */ /* 0x000fea0003800000 */
[----:B0-----:R0:W-:Y:S02]  /*4670*/  REDG.E.ADD.F32.FTZ.RN.STRONG.GPU desc[UR16][R4.64+0x180], R7 ;  /* 0x00018007040079a6 */ /* 0x0011e4000c12f310 */
.L_x_7957:
[----:B------:R-:W-:Y:S05]  /*4680*/  BSYNC.RECONVERGENT B0 ;  /* 0x0000000000007941 */ /* 0x000fea0003800200 */
.L_x_7956:
        /* <DEDUP_REMOVED lines=11> */
.L_x_7959:
[----:B------:R-:W-:Y:S05]  /*4740*/  BSYNC.RECONVERGENT B0 ;  /* 0x0000000000007941 */ /* 0x000fea0003800200 */
.L_x_7958:
[----:B01----:R0:W1:Y:S01]  /*4750*/  LDS R173, [R61+0x6b0] ;  /* 0x0006b0003dad7984 */ /* 0x0030620000000800 */
[----:B------:R-:W-:Y:S04]  /*4760*/  BSSY.RECONVERGENT B0, `(.L_x_7960) ;  /* 0x0000003000007945 */ /* 0x000fe80003800200 */
[----:B------:R-:W-:Y:S05]  /*4770*/  @!P1 BRA `(.L_x_7961) ;  /* 0x0000000000049947 */ /* 0x000fea0003800000 */
[----:B-1----:R1:W-:Y:S02]  /*4780*/  REDG.E.ADD.F32.FTZ.RN.STRONG.GPU desc[UR16][R4.64+0x280], R173 ;  /* 0x000280ad040079a6 */ /* 0x0023e4000c12f310 */
.L_x_7961:
[----:B------:R-:W-:Y:S05]  /*4790*/  BSYNC.RECONVERGENT B0 ;  /* 0x0000000000007941 */ /* 0x000fea0003800200 */
.L_x_7960:
[----:B-1----:R1:W0:Y:S01]  /*47a0*/  LDS R173, [R60+0x730] ;  /* 0x000730003cad7984 */ /* 0x0022220000000800 */
[----:B------:R-:W-:Y:S04]  /*47b0*/  BSSY.RECONVERGENT B0, `(.L_x_7962) ;  /* 0x0000003000007945 */ /* 0x000fe80003800200 */
[----:B------:R-:W-:Y:S05]  /*47c0*/  @!P2 BRA `(.L_x_7963) ;  /* 0x000000000004a947 */ /* 0x000fea0003800000 */
[----:B0-----:R0:W-:Y:S02]  /*47d0*/  REDG.E.ADD.F32.FTZ.RN.STRONG.GPU desc[UR16][R4.64+0x300], R173 ;  /* 0x000300ad040079a6 */ /* 0x0011e4000c12f310 */
.L_x_7963:
[----:B------:R-:W-:Y:S05]  /*47e0*/  BSYNC.RECONVERGENT B0 ;  /* 0x0000000000007941 */ /* 0x000fea0003800200 */
.L_x_7962:
[----:B0-----:R0:W0:Y:S01]  /*47f0*/  LDS R173, [R59+0x7b0] ;  /* 0x0007b0003bad7984 */ /* 0x0010220000000800 */
[----:B------:R-:W-:Y:S04]  /*4800*/  BSSY.RECONVERGENT B0, `(.L_x_7964) ;  /* 0x0000003000007945 */ /* 0x000fe80003800200 */
[----:B------:R-:W-:Y:S05]  /*4810*/  @!P3 BRA `(.L_x_7965) ;  /* 0x000000000004b947 */ /* 0x000fea0003800000 */
[----:B0-----:R0:W-:Y:S02]  /*4820*/  REDG.E.ADD.F32.FTZ.RN.STRONG.GPU desc[UR16][R4.64+0x380], R173 ;  /* 0x000380ad040079a6 */ /* 0x0011e4000c12f310 */
.L_x_7965:
[----:B------:R-:W-:Y:S05]  /*4830*/  BSYNC.RECONVERGENT B0 ;  /* 0x0000000000007941 */ /* 0x000fea0003800200 */
.L_x_7964:
[----:B0-----:R0:W0:Y:S01]  /*4840*/  LDS R173, [R58+0x830] ;  /* 0x000830003aad7984 */ /* 0x0010220000000800 */
[----:B------:R-:W-:Y:S04]  /*4850*/  BSSY.RECONVERGENT B0, `(.L_x_7966) ;  /* 0x0000003000007945 */ /* 0x000fe80003800200 */
[----:B------:R-:W-:Y:S05]  /*4860*/  @!P4 BRA `(.L_x_7967) ;  /* 0x000000000004c947 */ /* 0x000fea0003800000 */
[----:B0-----:R0:W-:Y:S02]  /*4870*/  REDG.E.ADD.F32.FTZ.RN.STRONG.GPU desc[UR16][R4.64+0x400], R173 ;  /* 0x000400ad040079a6 */ /* 0x0011e4000c12f310 */
.L_x_7967:
[----:B------:R-:W-:Y:S05]  /*4880*/  BSYNC.RECONVERGENT B0 ;  /* 0x0000000000007941 */ /* 0x000fea0003800200 */
.L_x_7966:
[----:B0-----:R0:W0:Y:S01]  /*4890*/  LDS R173, [R57+0x8b0] ;  /* 0x0008b00039ad7984 */ /* 0x0010220000000800 */
[----:B------:R-:W-:Y:S04]  /*48a0*/  BSSY.RECONVERGENT B0, `(.L_x_7968) ;  /* 0x0000003000007945 */ /* 0x000fe80003800200 */
[----:B------:R-:W-:Y:S05]  /*48b0*/  @!P5 BRA `(.L_x_7969) ;  /* 0x000000000004d947 */ /* 0x000fea0003800000 */
[----:B0-----:R0:W-:Y:S02]  /*48c0*/  REDG.E.ADD.F32.FTZ.RN.STRONG.GPU desc[UR16][R4.64+0x480], R173 ;  /* 0x000480ad040079a6 */ /* 0x0011e4000c12f310 */
.L_x_7969:
[----:B------:R-:W-:Y:S05]  /*48d0*/  BSYNC.RECONVERGENT B0 ;  /* 0x0000000000007941 */ /* 0x000fea0003800200 */
.L_x_7968:
        /* <DEDUP_REMOVED lines=10> */
.L_x_7971:
[----:B------:R-:W-:Y:S05]  /*4980*/  BSYNC.RECONVERGENT B0 ;  /* 0x0000000000007941 */ /* 0x000fea0003800200 */
.L_x_7970:
[----:B0-----:R0:W0:Y:S01]  /*4990*/  LDS R173, [R55+0x9b0] ;  /* 0x0009b00037ad7984 */ /* 0x0010220000000800 */
[----:B------:R-:W-:Y:S04]  /*49a0*/  BSSY.RECONVERGENT B0, `(.L_x_7972) ;  /* 0x0000003000007945 */ /* 0x000fe80003800200 */
[----:B------:R-:W-:Y:S05]  /*49b0*/  @!P1 BRA `(.L_x_7973) ;  /* 0x0000000000049947 */ /* 0x000fea0003800000 */
[----:B0-----:R0:W-:Y:S02]  /*49c0*/  REDG.E.ADD.F32.FTZ.RN.STRONG.GPU desc[UR16][R4.64+0x580], R173 ;  /* 0x000580ad040079a6 */ /* 0x0011e4000c12f310 */
.L_x_7973:
[----:B------:R-:W-:Y:S05]  /*49d0*/  BSYNC.RECONVERGENT B0 ;  /* 0x0000000000007941 */ /* 0x000fea0003800200 */
.L_x_7972:
[----:B0-----:R0:W0:Y:S01]  /*49e0*/  LDS R173, [R54+0xa30] ;  /* 0x000a300036ad7984 */ /* 0x0010220000000800 */
[----:B------:R-:W-:Y:S04]  /*49f0*/  BSSY.RECONVERGENT B0, `(.L_x_7974) ;  /* 0x0000003000007945 */ /* 0x000fe80003800200 */
[----:B------:R-:W-:Y:S05]  /*4a00*/  @!P2 BRA `(.L_x_7975) ;  /* 0x000000000004a947 */ /* 0x000fea0003800000 */
[----:B0-----:R0:W-:Y:S02]  /*4a10*/  REDG.E.ADD.F32.FTZ.RN.STRONG.GPU desc[UR16][R4.64+0x600], R173 ;  /* 0x000600ad040079a6 */ /* 0x0011e4000c12f310 */
.L_x_7975:
[----:B------:R-:W-:Y:S05]  /*4a20*/  BSYNC.RECONVERGENT B0 ;  /* 0x0000000000007941 */ /* 0x000fea0003800200 */
.L_x_7974:
[----:B0-----:R0:W0:Y:S01]  /*4a30*/  LDS R173, [R53+0xab0] ;  /* 0x000ab00035ad7984 */ /* 0x0010220000000800 */
[----:B------:R-:W-:Y:S04]  /*4a40*/  BSSY.RECONVERGENT B0, `(.L_x_7976) ;  /* 0x0000003000007945 */ /* 0x000fe80003800200 */
[----:B------:R-:W-:Y:S05]  /*4a50*/  @!P3 BRA `(.L_x_7977) ;  /* 0x000000000004b947 */ /* 0x000fea0003800000 */
[----:B0-----:R0:W-:Y:S02]  /*4a60*/  REDG.E.ADD.F32.FTZ.RN.STRONG.GPU desc[UR16][R4.64+0x680], R173 ;  /* 0x000680ad040079a6 */ /* 0x0011e4000c12f310 */
.L_x_7977:
[----:B------:R-:W-:Y:S05]  /*4a70*/  BSYNC.RECONVERGENT B0 ;  /* 0x0000000000007941 */ /* 0x000fea0003800200 */
.L_x_7976:
[----:B0-----:R0:W0:Y:S01]  /*4a80*/  LDS R173, [R52+0xb30] ;  /* 0x000b300034ad7984 */ /* 0x0010220000000800 */
[----:B------:R-:W-:Y:S04]  /*4a90*/  BSSY.RECONVERGENT B0, `(.L_x_7978) ;  /* 0x0000003000007945 */ /* 0x000fe80003800200 */
[----:B------:R-:W-:Y:S05]  /*4aa0*/  @!P4 BRA `(.L_x_7979) ;  /* 0x000000000004c947 */ /* 0x000fea0003800000 */
[----:B0-----:R0:W-:Y:S02]  /*4ab0*/  REDG.E.ADD.F32.FTZ.RN.STRONG.GPU desc[UR16][R4.64+0x700], R173 ;  /* 0x000700ad040079a6 */ /* 0x0011e4000c12f310 */
.L_x_7979:
[----:B------:R-:W-:Y:S05]  /*4ac0*/  BSYNC.RECONVERGENT B0 ;  /* 0x0000000000007941 */ /* 0x000fea0003800200 */
.L_x_7978:
[----:B0-----:R0:W0:Y:S01]  /*4ad0*/  LDS R173, [R51+0xbb0] ;  /* 0x000bb00033ad7984 */ /* 0x0010220000000800 */
[----:B------:R-:W-:Y:S04]  /*4ae0*/  BSSY.RECONVERGENT B0, `(.L_x_7980) ;  /* 0x0000003000007945 */ /* 0x000fe80003800200 */
[----:B------:R-:W-:Y:S05]  /*4af0*/  @!P5 BRA `(.L_x_7981) ;  /* 0x000000000004d947 */ /* 0x000fea0003800000 */
[----:B0-----:R0:W-:Y:S02]  /*4b00*/  REDG.E.ADD.F32.FTZ.RN.STRONG.GPU desc[UR16][R4.64+0x780], R173 ;  /* 0x000780ad040079a6 */ /* 0x0011e4000c12f310 */
.L_x_7981:
[----:B------:R-:W-:Y:S05]  /*4b10*/  BSYNC.RECONVERGENT B0 ;  /* 0x0000000000007941 */ /* 0x000fea0003800200 */
.L_x_7980:
[----:B------:R-:W-:Y:S01]  /*4b20*/  FFMA.FTZ R6, R104, R192, R47 ;  /* 0x000000c068067223 */ /* 0x000fe2000001002f */
[----:B0---4-:R-:W0:Y:S01]  /*4b30*/  SHFL.DOWN PT, R4, R7, 0x1, 0x1f ;  /* 0x08201f0007047f89 */ /* 0x011e2200000e0000 */
[----:B------:R-:W-:Y:S01]  /*4b40*/  ISETP.GT.AND P1, PT, R86, 0x1e, PT ;  /* 0x0000001e5600780c */ /* 0x000fe20003f24270 */
[----:B------:R-:W-:Y:S01]  /*4b50*/  FMUL.FTZ R15, R15, R9 ;  /* 0x000000090f0f7220 */ /* 0x000fe20000410000 */
[-C--:B------:R-:W-:Y:S01]  /*4b60*/  FMUL.FTZ R14, R14, R211.reuse ;  /* 0x000000d30e0e7220 */ /* 0x080fe20000410000 */
[----:B------:R-:W4:Y:S01]  /*4b70*/  SHFL.DOWN PT, R5, R6, 0x1, 0x1f ;  /* 0x08201f0006057f89 */ /* 0x000f2200000e0000 */
[----:B------:R-:W-:Y:S01]  /*4b80*/  FMUL.FTZ R211, R172, R211 ;  /* 0x000000d3acd37220 */ /* 0x000fe20000410000 */
[----:B------:R-:W-:Y:S01]  /*4b90*/  FFMA.FTZ R138, R163, R15, R138 ;  /* 0x0000000fa38a7223 */ /* 0x000fe2000001008a */
[----:B------:R-:W-:Y:S01]  /*4ba0*/  FFMA.FTZ R155, R164, R14, R155 ;  /* 0x0000000ea49b7223 */ /* 0x000fe2000001009b */
[----:B------:R-:W-:Y:S01]  /*4bb0*/  FMUL.FTZ R177, R177, R210 ;  /* 0x000000d2b1b17220 */ /* 0x000fe20000410000 */
[----:B------:R-:W-:Y:S01]  /*4bc0*/  FMUL.FTZ R202, R202, R211 ;  /* 0x000000d3caca7220 */ /* 0x000fe20000410000 */
[----:B------:R-:W-:Y:S01]  /*4bd0*/  FMUL.FTZ R178, R178, R8 ;  /* 0x00000008b2b27220 */ /* 0x000fe20000410000 */
[----:B------:R-:W-:Y:S01]  /*4be0*/  ISETP.NE.AND P2, PT, R223, RZ, PT ;  /* 0x000000ffdf00720c */ /* 0x000fe20003f45270 */
[----:B------:R-:W-:Y:S01]  /*4bf0*/  FMUL.FTZ R180, R180, R207 ;  /* 0x000000cfb4b47220 */ /* 0x000fe20000410000 */
[-C--:B------:R-:W-:Y:S01]  /*4c00*/  FMUL.FTZ R17, R17, R204.reuse ;  /* 0x000000cc11117220 */ /* 0x080fe20000410000 */
[----:B------:R-:W-:Y:S01]  /*4c10*/  FMUL.FTZ R182, R182, R205 ;  /* 0x000000cdb6b67220 */ /* 0x000fe20000410000 */
[C---:B------:R-:W-:Y:S01]  /*4c20*/  FMUL.FTZ R207, R172.reuse, R207 ;  /* 0x000000cfaccf7220 */ /* 0x040fe20000410000 */
[C---:B------:R-:W-:Y:S01]  /*4c30*/  FMUL.FTZ R204, R172.reuse, R204 ;  /* 0x000000ccaccc7220 */ /* 0x040fe20000410000 */
[----:B------:R-:W-:Y:S01]  /*4c40*/  FMUL.FTZ R205, R172, R205 ;  /* 0x000000cdaccd7220 */ /* 0x000fe20000410000 */
[----:B------:R-:W-:Y:S01]  /*4c50*/  BSSY.RECONVERGENT B0, `(.L_x_7982) ;  /* 0x0000077000007945 */ /* 0x000fe20003800200 */
[----:B------:R-:W-:Y:S01]  /*4c60*/  FMUL.FTZ R186, R186, R207 ;  /* 0x000000cfbaba7220 */ /* 0x000fe20000410000 */
[----:B------:R-:W-:Y:S01]  /*4c70*/  FMUL.FTZ R185, R185, R204 ;  /* 0x000000ccb9b97220 */ /* 0x000fe20000410000 */
[----:B------:R-:W-:Y:S01]  /*4c80*/  FMUL.FTZ R184, R184, R205 ;  /* 0x000000cdb8b87220 */ /* 0x000fe20000410000 */
[----:B------:R-:W-:Y:S01]  /*4c90*/  FFMA.FTZ R154, R165, R178, R154 ;  /* 0x000000b2a59a7223 */ /* 0x000fe2000001009a */
[----:B------:R-:W-:Y:S01]  /*4ca0*/  FFMA.FTZ R186, R99, R180, R186 ;  /* 0x000000b463ba7223 */ /* 0x000fe200000100ba */
[----:B0-----:R-:W-:Y:S01]  /*4cb0*/  @!P1 FADD.FTZ R7, R7, R4 ;  /* 0x0000000407079221 */ /* 0x001fe20000010000 */
[----:B------:R-:W-:Y:S01]  /*4cc0*/  FFMA.FTZ R185, R100, R17, R185 ;  /* 0x0000001164b97223 */ /* 0x000fe200000100b9 */
[----:B------:R-:W-:Y:S01]  /*4cd0*/  FFMA.FTZ R184, R101, R182, R184 ;  /* 0x000000b665b87223 */ /* 0x000fe200000100b8 */
[----:B------:R-:W-:Y:S01]  /*4ce0*/  FFMA.FTZ R151, R166, R177, R151 ;  /* 0x000000b1a6977223 */ /* 0x000fe20000010097 */
[----:B----4-:R-:W-:Y:S01]  /*4cf0*/  @!P1 FADD.FTZ R6, R6, R5 ;  /* 0x0000000506069221 */ /* 0x010fe20000010000 */
[----:B------:R-:W0:Y:S01]  /*4d00*/  SHFL.DOWN PT, R4, R7, 0x2, 0x1f ;  /* 0x08401f0007047f89 */ /* 0x000e2200000e0000 */
[----:B------:R-:W-:Y:S01]  /*4d10*/  ISETP.GT.AND P1, PT, R86, 0x1d, PT ;  /* 0x0000001d5600780c */ /* 0x000fe20003f24270 */
[----:B------:R-:W-:Y:S01]  /*4d20*/  FMUL.FTZ R5, R172, R8 ;  /* 0x00000008ac057220 */ /* 0x000fe20000410000 */
[----:B------:R-:W-:Y:S01]  /*4d30*/  FMUL.FTZ R8, R13, R216 ;  /* 0x000000d80d087220 */ /* 0x000fe20000410000 */
[----:B------:R-:W4:Y:S01]  /*4d40*/  SHFL.DOWN PT, R47, R6, 0x2, 0x1f ;  /* 0x08401f00062f7f89 */ /* 0x000f2200000e0000 */
[----:B------:R-:W-:Y:S01]  /*4d50*/  FFMA.FTZ R139, R160, R180, R139 ;  /* 0x000000b4a08b7223 */ /* 0x000fe2000001008b */
        /* <DEDUP_REMOVED lines=8> */
[----:B------:R-:W-:Y:S01]  /*4de0*/  FADD.FTZ R121, R190, R121 ;  /* 0x00000079be797221 */ /* 0x000fe20000010000 */
[----:B------:R-:W-:Y:S01]  /*4df0*/  FADD.FTZ R127, R184, R127 ;  /* 0x0000007fb87f7221 */ /* 0x000fe20000010000 */
[----:B0-----:R-:W-:Y:S01]  /*4e00*/  @!P1 FADD.FTZ R7, R7, R4 ;  /* 0x0000000407079221 */ /* 0x001fe20000010000 */
[C---:B------:R-:W-:Y:S01]  /*4e10*/  FMUL.FTZ R4, R172.reuse, R9 ;  /* 0x00000009ac047220 */ /* 0x040fe20000410000 */
[----:B------:R-:W-:Y:S01]  /*4e20*/  FMUL.FTZ R9, R172, R206 ;  /* 0x000000ceac097220 */ /* 0x000fe20000410000 */
[----:B----4-:R-:W-:-:S02]  /*4e30*/  @!P1 FADD.FTZ R6, R6, R47 ;  /* 0x0000002f06069221 */ /* 0x010fc40000010000 */
[----:B------:R-:W0:Y:S01]  /*4e40*/  SHFL.DOWN PT, R176, R7, 0x4, 0x1f ;  /* 0x08801f0007b07f89 */ /* 0x000e2200000e0000 */
[----:B------:R-:W-:Y:S01]  /*4e50*/  ISETP.GT.AND P1, PT, R86, 0x1b, PT ;  /* 0x0000001b5600780c */ /* 0x000fe20003f24270 */
[----:B------:R-:W-:Y:S01]  /*4e60*/  FMUL.FTZ R47, R16, R209 ;  /* 0x000000d1102f7220 */ /* 0x000fe20000410000 */
[----:B------:R-:W-:Y:S01]  /*4e70*/  FMUL.FTZ R189, R189, R4 ;  /* 0x00000004bdbd7220 */ /* 0x000fe20000410000 */
[----:B------:R-:W4:Y:S01]  /*4e80*/  SHFL.DOWN PT, R173, R6, 0x4, 0x1f ;  /* 0x08801f0006ad7f89 */ /* 0x000f2200000e0000 */
[----:B------:R-:W-:Y:S01]  /*4e90*/  FMUL.FTZ R4, R179, R206 ;  /* 0x000000ceb3047220 */ /* 0x000fe20000410000 */
[----:B------:R-:W-:Y:S01]  /*4ea0*/  FMUL.FTZ R188, R188, R9 ;  /* 0x00000009bcbc7220 */ /* 0x000fe20000410000 */
[----:B------:R-:W-:Y:S01]  /*4eb0*/  FFMA.FTZ R189, R96, R15, R189 ;  /* 0x0000000f60bd7223 */ /* 0x000fe200000100bd */
[----:B------:R-:W-:Y:S01]  /*4ec0*/  FFMA.FTZ R15, R93, R14, R202 ;  /* 0x0000000e5d0f7223 */ /* 0x000fe200000100ca */
[-C--:B------:R-:W-:Y:S01]  /*4ed0*/  FFMA.FTZ R137, R162, R4.reuse, R137 ;  /* 0x00000004a2897223 */ /* 0x080fe20000010089 */
[----:B------:R-:W-:Y:S01]  /*4ee0*/  FFMA.FTZ R188, R97, R4, R188 ;  /* 0x0000000461bc7223 */ /* 0x000fe200000100bc */
[----:B------:R-:W-:Y:S01]  /*4ef0*/  FMUL.FTZ R4, R172, R217 ;  /* 0x000000d9ac047220 */ /* 0x000fe20000410000 */
[----:B------:R-:W-:Y:S01]  /*4f00*/  FADD.FTZ R120, R15, R120 ;  /* 0x000000780f787221 */ /* 0x000fe20000010000 */
[----:B------:R-:W-:Y:S01]  /*4f10*/  FMUL.FTZ R9, R214, R5 ;  /* 0x00000005d6097220 */ /* 0x000fe20000410000 */
        /* <DEDUP_REMOVED lines=8> */
[----:B------:R-:W-:Y:S01]  /*4fa0*/  FMUL.FTZ R174, R172, R174 ;  /* 0x000000aeacae7220 */ /* 0x000fe20000410000 */
[----:B------:R-:W-:Y:S01]  /*4fb0*/  FMUL.FTZ R9, R46, R217 ;  /* 0x000000d92e097220 */ /* 0x000fe20000410000 */
[----:B0-----:R-:W-:Y:S01]  /*4fc0*/  @!P1 FADD.FTZ R7, R7, R176 ;  /* 0x000000b007079221 */ /* 0x001fe20000010000 */
[----:B------:R-:W-:Y:S01]  /*4fd0*/  FFMA.FTZ R13, R91, R8, R222 ;  /* 0x000000085b0d7223 */ /* 0x000fe200000100de */
[----:B------:R-:W-:Y:S01]  /*4fe0*/  FMUL.FTZ R215, R215, R174 ;  /* 0x000000aed7d77220 */ /* 0x000fe20000410000 */
[-C--:B------:R-:W-:Y:S01]  /*4ff0*/  FFMA.FTZ R149, R168, R9.reuse, R149 ;  /* 0x00000009a8957223 */ /* 0x080fe20000010095 */
[----:B----4-:R-:W-:Y:S01]  /*5000*/  @!P1 FADD.FTZ R6, R6, R173 ;  /* 0x000000ad06069221 */ /* 0x010fe20000010000 */
[----:B------:R-:W0:Y:S01]  /*5010*/  SHFL.DOWN PT, R16, R7, 0x8, 0x1f ;  /* 0x09001f0007107f89 */ /* 0x000e2200000e0000 */
[----:B------:R-:W-:Y:S01]  /*5020*/  ISETP.GT.AND P1, PT, R86, 0x17, PT ;  /* 0x000000175600780c */ /* 0x000fe20003f24270 */
[----:B------:R-:W-:Y:S01]  /*5030*/  FFMA.FTZ R221, R92, R9, R221 ;  /* 0x000000095cdd7223 */ /* 0x000fe200000100dd */
[----:B------:R-:W-:Y:S01]  /*5040*/  FADD.FTZ R119, R14, R119 ;  /* 0x000000770e777221 */ /* 0x000fe20000010000 */
[----:B------:R-:W4:Y:S01]  /*5050*/  SHFL.DOWN PT, R173, R6, 0x8, 0x1f ;  /* 0x09001f0006ad7f89 */ /* 0x000f2200000e0000 */
        /* <DEDUP_REMOVED lines=19> */
[----:B0-----:R-:W-:Y:S01]  /*5190*/  @!P1 FADD.FTZ R7, R7, R16 ;  /* 0x0000001007079221 */ /* 0x001fe20000010000 */
[----:B------:R-:W-:Y:S01]  /*51a0*/  FMUL.FTZ R16, R197, R201 ;  /* 0x000000c9c5107220 */ /* 0x000fe20000410000 */
[----:B------:R-:W-:Y:S01]  /*51b0*/  FFMA.FTZ R140, R161, R47, R140 ;  /* 0x0000002fa18c7223 */ /* 0x000fe2000001008c */
[----:B------:R-:W-:Y:S01]  /*51c0*/  FADD.FTZ R124, R187, R124 ;  /* 0x0000007cbb7c7221 */ /* 0x000fe20000010000 */
[----:B----4-:R-:W-:Y:S01]  /*51d0*/  @!P1 FADD.FTZ R6, R6, R173 ;  /* 0x000000ad06069221 */ /* 0x010fe20000010000 */
[----:B------:R-:W0:Y:S01]  /*51e0*/  SHFL.DOWN PT, R4, R7, 0x10, 0x1f ;  /* 0x0a001f0007047f89 */ /* 0x000e2200000e0000 */
[----:B------:R-:W-:Y:S01]  /*51f0*/  ISETP.NE.AND P1, PT, R86, RZ, PT ;  /* 0x000000ff5600720c */ /* 0x000fe20003f25270 */
[-C--:B------:R-:W-:Y:S01]  /*5200*/  FFMA.FTZ R46, R103, R16.reuse, R46 ;  /* 0x00000010672e7223 */ /* 0x080fe2000001002e */
[----:B------:R-:W-:Y:S01]  /*5210*/  FADD.FTZ R136, R221, R136 ;  /* 0x00000088dd887221 */ /* 0x000fe20000010000 */
[----:B------:R-:W4:Y:S01]  /*5220*/  SHFL.DOWN PT, R15, R6, 0x10, 0x1f ;  /* 0x0a001f00060f7f89 */ /* 0x000f2200000e0000 */
[----:B------:R-:W-:Y:S01]  /*5230*/  FFMA.FTZ R147, R170, R11, R147 ;  /* 0x0000000baa937223 */ /* 0x000fe20000010093 */
        /* <DEDUP_REMOVED lines=24> */
.L_x_7983:
[----:B------:R-:W-:Y:S05]  /*53c0*/  BSYNC.RECONVERGENT B0 ;  /* 0x0000000000007941 */ /* 0x000fea0003800200 */
.L_x_7982:
[----:B------:R-:W-:-:S04]  /*53d0*/  UIADD3 UR4, UPT, UPT, UR4, 0x1, URZ ;  /* 0x0000000104047890 */ /* 0x000fc8000fffe0ff */
[----:B------:R-:W-:-:S09]  /*53e0*/  UISETP.GE.AND UP0, UPT, UR4, UR11, UPT ;  /* 0x0000000b0400728c */ /* 0x000fd2000bf06270 */
[----:B------:R-:W-:Y:S05]  /*53f0*/  BRA.U !UP0, `(.L_x_7984) ;  /* 0xffffffd5089c7547 */ /* 0x000fea000b83ffff */
.L_x_7946:
[----:B------:R-:W-:Y:S01]  /*5400*/  BAR.SYNC.DEFER_BLOCKING 0x0 ;  /* 0x0000000000007b1d */ /* 0x000fe20000010000 */
[----:B------:R-:W-:Y:S01]  /*5410*/  F2FP.F16.F32.PACK_AB R15, R154, R155 ;  /* 0x0000009b9a0f723e */ /* 0x000fe200000000ff */
[----:B------:R-:W-:Y:S01]  /*5420*/  HFMA2 R43, -RZ, RZ, 0, 0 ;  /* 0x00000000ff2b7431 */ /* 0x000fe200000001ff */
        /* <DEDUP_REMOVED lines=10> */
[----:B------:R-:W-:-:S02]  /*54d0*/  MOV R42, R40 ;  /* 0x00000028002a7202 */ /* 0x000fc40000000f00 */
[----:B------:R-:W-:Y:S02]  /*54e0*/  IADD3 R72, P1, PT, R72, -0x400, RZ ;  /* 0xfffffc0048487810 */ /* 0x000fe40007f3e0ff */
[----:B------:R-:W-:Y:S01]  /*54f0*/  IADD3 R74, P2, PT, R74, -0x400, RZ ;  /* 0xfffffc004a4a7810 */ /* 0x000fe20007f5e0ff */
[----:B------:R-:W2:Y:S01]  /*5500*/  LDC.64 R44, c[0x0][0x518] ;  /* 0x00014600ff2c7b82 */ /* 0x000ea20000000a00 */
[----:B------:R-:W-:Y:S01]  /*5510*/  IADD3 R76, P3, PT, R76, -0x400, RZ ;  /* 0xfffffc004c4c7810 */ /* 0x000fe20007f7e0ff */
[----:B------:R3:W-:Y:S01]  /*5520*/  STS.128 [R48], R12 ;  /* 0x0000000c30007388 */ /* 0x0007e20000000c00 */
[----:B------:R-:W-:Y:S02]  /*5530*/  IADD3 R78, P4, PT, R78, -0x400, RZ ;  /* 0xfffffc004e4e7810 */ /* 0x000fe40007f9e0ff */
[----:B------:R-:W-:Y:S01]  /*5540*/  IADD3.X R71, PT, PT, R71, -0x1, RZ, P1, !PT ;  /* 0xffffffff47477810 */ /* 0x000fe20000ffe4ff */
[----:B------:R5:W-:Y:S01]  /*5550*/  STS.128 [R48+0x10], R16 ;  /* 0x0000101030007388 */ /* 0x000be20000000c00 */
[----:B------:R-:W-:-:S03]  /*5560*/  NOP ;  /* 0x0000000000007918 */ /* 0x000fc60000000000 */
[----:B0-----:R-:W0:Y:S01]  /*5570*/  LDS.128 R4, [R49] ;  /* 0x0000000031047984 */ /* 0x001e220000000c00 */
[----:B----4-:R-:W-:Y:S01]  /*5580*/  IMAD.WIDE.U32 R32, R34, UR18, R42 ;  /* 0x0000001222207c25 */ /* 0x010fe2000f8e002a */
[----:B------:R-:W4:Y:S01]  /*5590*/  LDC.64 R46, c[0x0][0x560] ;  /* 0x00015800ff2e7b82 */ /* 0x000f220000000a00 */
[----:B------:R-:W-:Y:S01]  /*55a0*/  IADD3.X R73, PT, PT, R73, -0x1, RZ, P2, !PT ;  /* 0xffffffff49497810 */ /* 0x000fe200017fe4ff */
[----:B------:R-:W2:Y:S01]  /*55b0*/  LDS.128 R8, [R49+0x200] ;  /* 0x0002000031087984 */ /* 0x000ea20000000c00 */
[----:B------:R-:W-:Y:S02]  /*55c0*/  IMAD R33, R35, UR18, R33 ;  /* 0x0000001223217c24 */ /* 0x000fe4000f8e0221 */
[----:B------:R-:W-:Y:S01]  /*55d0*/  FADD.FTZ R35, R82, R131 ;  /* 0x0000008352237221 */ /* 0x000fe20000010000 */
[----:B---3--:R-:W-:Y:S01]  /*55e0*/  F2FP.F16.F32.PACK_AB R14, R119, R130 ;  /* 0x00000082770e723e */ /* 0x008fe200000000ff */
[----:B-----5:R-:W-:-:S04]  /*55f0*/  IMAD.WIDE.U32 R12, R89, UR4, R32 ;  /* 0x00000004590c7c25 */ /* 0x020fc8000f8e0020 */
[----:B------:R-:W-:Y:S01]  /*5600*/  FADD.FTZ R0, R35, R132 ;  /* 0x0000008423007221 */ /* 0x000fe20000010000 */
[----:B------:R-:W-:Y:S01]  /*5610*/  F2FP.F16.F32.PACK_AB R19, R129, R128 ;  /* 0x000000808113723e */ /* 0x000fe200000000ff */
[----:B------:R-:W-:Y:S01]  /*5620*/  IMAD R2, R89, UR5, R13 ;  /* 0x0000000559027c24 */ /* 0x000fe2000f8e020d */
[----:B-1----:R-:W-:Y:S01]  /*5630*/  LEA R40, P0, R12, R36, 0x1 ;  /* 0x000000240c287211 */ /* 0x002fe200078008ff */
[----:B------:R-:W-:Y:S01]  /*5640*/  FADD.FTZ R13, R0, R133 ;  /* 0x00000085000d7221 */ /* 0x000fe20000010000 */
[----:B------:R-:W-:Y:S01]  /*5650*/  F2FP.F16.F32.PACK_AB R18, R127, R126 ;  /* 0x0000007e7f12723e */ /* 0x000fe200000000ff */
[----:B------:R-:W1:Y:S01]  /*5660*/  LDCU.64 UR4, c[0x0][0x520] ;  /* 0x0000a400ff0477ac */ /* 0x000e620008000a00 */
[----:B------:R-:W-:Y:S01]  /*5670*/  LEA.HI.X R41, R12, R37, R2, 0x1, P0 ;  /* 0x000000250c297211 */ /* 0x000fe200000f0c02 */
[----:B------:R-:W-:Y:S01]  /*5680*/  FADD.FTZ R15, R13, R136 ;  /* 0x000000880d0f7221 */ /* 0x000fe20000010000 */
[----:B------:R-:W-:Y:S02]  /*5690*/  F2FP.F16.F32.PACK_AB R13, R136, R133 ;  /* 0x00000085880d723e */ /* 0x000fe400000000ff */
[----:B------:R-:W-:Y:S01]  /*56a0*/  F2FP.F16.F32.PACK_AB R12, R132, R131 ;  /* 0x00000083840c723e */ /* 0x000fe200000000ff */
[----:B------:R-:W-:-:S04]  /*56b0*/  IMAD.WIDE.U32 R40, R68, 0x10, R40 ;  /* 0x0000001044287825 */ /* 0x000fc800078e0028 */
[----:B------:R-:W-:Y:S01]  /*56c0*/  FADD.FTZ R0, R15, R130 ;  /* 0x000000820f007221 */ /* 0x000fe20000010000 */
[----:B------:R-:W-:Y:S02]  /*56d0*/  F2FP.F16.F32.PACK_AB R15, R121, R120 ;  /* 0x00000078790f723e */ /* 0x000fe400000000ff */
[----:B------:R-:W-:Y:S01]  /*56e0*/  F2FP.F16.F32.PACK_AB R17, R125, R124 ;  /* 0x0000007c7d11723e */ /* 0x000fe200000000ff */
[----:B------:R-:W-:Y:S01]  /*56f0*/  FADD.FTZ R119, R0, R119 ;  /* 0x0000007700777221 */ /* 0x000fe20000010000 */
[----:B------:R-:W-:Y:S02]  /*5700*/  F2FP.F16.F32.PACK_AB R16, R123, R122 ;  /* 0x0000007a7b10723e */ /* 0x000fe400000000ff */
[----:B------:R-:W-:Y:S01]  /*5710*/  IADD3.X R75, PT, PT, R75, -0x1, RZ, P3, !PT ;  /* 0xffffffff4b4b7810 */ /* 0x000fe20001ffe4ff */
[----:B------:R-:W-:Y:S01]  /*5720*/  FADD.FTZ R120, R119, R120 ;  /* 0x0000007877787221 */ /* 0x000fe20000010000 */
[----:B------:R-:W-:-:S03]  /*5730*/  IADD3.X R77, PT, PT, R77, -0x1, RZ, P4, !PT ;  /* 0xffffffff4d4d7810 */ /* 0x000fc600027fe4ff */
[----:B------:R-:W-:Y:S01]  /*5740*/  FADD.FTZ R121, R120, R121 ;  /* 0x0000007978797221 */ /* 0x000fe20000010000 */
[----:B0-----:R0:W-:Y:S03]  /*5750*/  STG.E.128 desc[UR16][R40.64], R4 ;  /* 0x0000000428007986 */ /* 0x0011e6000c101d10 */
[----:B------:R-:W-:Y:S01]  /*5760*/  FADD.FTZ R122, R121, R122 ;  /* 0x0000007a797a7221 */ /* 0x000fe20000010000 */
[----:B--2---:R-:W-:Y:S03]  /*5770*/  STG.E.128 desc[UR16][R40.64+0x200], R8 ;  /* 0x0002000828007986 */ /* 0x004fe6000c101d10 */
[----:B------:R-:W-:Y:S01]  /*5780*/  FADD.FTZ R123, R122, R123 ;  /* 0x0000007b7a7b7221 */ /* 0x000fe20000010000 */
[----:B------:R-:W-:Y:S03]  /*5790*/  BAR.SYNC.DEFER_BLOCKING 0x0 ;  /* 0x0000000000007b1d */ /* 0x000fe60000010000 */
[----:B------:R-:W-:-:S04]  /*57a0*/  FADD.FTZ R124, R123, R124 ;  /* 0x0000007c7b7c7221 */ /* 0x000fc80000010000 */
[----:B------:R-:W-:-:S04]  /*57b0*/  FADD.FTZ R125, R124, R125 ;  /* 0x0000007d7c7d7221 */ /* 0x000fc80000010000 */
[----:B------:R-:W-:Y:S01]  /*57c0*/  FADD.FTZ R126, R125, R126 ;  /* 0x0000007e7d7e7221 */ /* 0x000fe20000010000 */
[----:B0-----:R-:W-:-:S04]  /*57d0*/  IMAD.WIDE.U32 R4, R44, UR18, R42 ;  /* 0x000000122c047c25 */ /* 0x001fc8000f8e002a */
[----:B------:R-:W-:Y:S01]  /*57e0*/  FADD.FTZ R127, R126, R127 ;  /* 0x0000007f7e7f7221 */ /* 0x000fe20000010000 */
[----:B------:R-:W-:-:S03]  /*57f0*/  IMAD R5, R45, UR18, R5 ;  /* 0x000000122d057c24 */ /* 0x000fc6000f8e0205 */
[----:B------:R-:W-:Y:S01]  /*5800*/  FADD.FTZ R82, R127, R128 ;  /* 0x000000807f527221 */ /* 0x000fe20000010000 */
[----:B-1----:R-:W-:-:S04]  /*5810*/  IMAD.WIDE.U32 R4, R89, UR4, R4 ;  /* 0x0000000459047c25 */ /* 0x002fc8000f8e0004 */
[----:B------:R-:W-:Y:S01]  /*5820*/  FADD.FTZ R82, R82, R129 ;  /* 0x0000008152527221 */ /* 0x000fe20000010000 */
[----:B------:R-:W-:Y:S01]  /*5830*/  IMAD R0, R89, UR5, R5 ;  /* 0x0000000559007c24 */ /* 0x000fe2000f8e0205 */
[C---:B----4-:R-:W-:Y:S01]  /*5840*/  LEA R6, P0, R4.reuse, R46, 0x1 ;  /* 0x0000002e04067211 */ /* 0x050fe200078008ff */
[----:B------:R-:W-:Y:S03]  /*5850*/  STS.128 [R48], R12 ;  /* 0x0000000c30007388 */ /* 0x000fe60000000c00 */
[----:B------:R-:W-:Y:S01]  /*5860*/  LEA.HI.X R7, R4, R47, R0, 0x1, P0 ;  /* 0x0000002f04077211 */ /* 0x000fe200000f0c00 */
[----:B------:R-:W-:Y:S01]  /*5870*/  STS.128 [R48+0x10], R16 ;  /* 0x0000101030007388 */ /* 0x000fe20000000c00 */
[----:B------:R-:W-:-:S03]  /*5880*/  NOP ;  /* 0x0000000000007918 */ /* 0x000fc60000000000 */
[----:B------:R-:W0:Y:S01]  /*5890*/  LDS.128 R32, [R49] ;  /* 0x0000000031207984 */ /* 0x000e220000000c00 */
[----:B------:R-:W-:Y:S01]  /*58a0*/  IMAD.WIDE.U32 R4, R68, 0x10, R6 ;  /* 0x0000001044047825 */ /* 0x000fe200078e0006 */
[----:B------:R-:W-:Y:S02]  /*58b0*/  ISETP.GT.AND P0, PT, R70, 0x1, PT ;  /* 0x000000014600780c */ /* 0x000fe40003f04270 */
[----:B------:R-:W1:Y:S01]  /*58c0*/  LDS.128 R36, [R49+0x200] ;  /* 0x0002000031247984 */ /* 0x000e620000000c00 */
[----:B------:R-:W-:-:S03]  /*58d0*/  MOV R70, R3 ;  /* 0x0000000300467202 */ /* 0x000fc60000000f00 */
[----:B0-----:R0:W-:Y:S04]  /*58e0*/  STG.E.128 desc[UR16][R4.64], R32 ;  /* 0x0000002004007986 */ /* 0x0011e8000c101d10 */
[----:B-1----:R0:W-:Y:S03]  /*58f0*/  STG.E.128 desc[UR16][R4.64+0x200], R36 ;  /* 0x0002002404007986 */ /* 0x0021e6000c101d10 */
[----:B------:R-:W-:Y:S05]  /*5900*/  @P0 BRA `(.L_x_7985) ;  /* 0xffffffb000c40947 */ /* 0x000fea000383ffff */
.L_x_7944:
        /* <DEDUP_REMOVED lines=34> */
.L_x_7987:
[----:B------:R-:W-:Y:S05]  /*5b30*/  BSYNC.RECONVERGENT B0 ;  /* 0x0000000000007941 */ /* 0x000fea0003800200 */
.L_x_7986:
        /* <DEDUP_REMOVED lines=26> */
.L_x_7989:
[----:B------:R-:W-:Y:S05]  /*5ce0*/  BSYNC.RECONVERGENT B0 ;  /* 0x0000000000007941 */ /* 0x000fea0003800200 */
.L_x_7988:
[----:B------:R-:W-:Y:S05]  /*5cf0*/  @P2 EXIT ;  /* 0x000000000000294d */ /* 0x000fea0003800000 */
[----:B------:R-:W1:Y:S01]  /*5d00*/  LDCU.64 UR8, c[0x0][0x4e8] ;  /* 0x00009d00ff0877ac */ /* 0x000e620008000a00 */
[----:B------:R-:W2:Y:S01]  /*5d10*/  S2UR UR5, SR_CgaCtaId ;  /* 0x00000000000579c3 */ /* 0x000ea20000008800 */
[----:B------:R-:W-:Y:S01]  /*5d20*/  BSSY.RECONVERGENT B0, `(.L_x_7990) ;  /* 0x0000022000007945 */ /* 0x000fe20003800200 */
[----:B------:R-:W-:Y:S01]  /*5d30*/  UMOV UR4, 0x400 ;  /* 0x0000040000047882 */ /* 0x000fe20000000000 */
[----:B------:R-:W3:Y:S01]  /*5d40*/  LDCU UR6, c[0x0][0x360] ;  /* 0x00006c00ff0677ac */ /* 0x000ee20008000800 */
[----:B------:R-:W4:Y:S01]  /*5d50*/  LDCU.64 UR10, c[0x0][0x4b0] ;  /* 0x00009600ff0a77ac */ /* 0x000f220008000a00 */
[----:B------:R-:W0:Y:S01]  /*5d60*/  LDCU.64 UR12, c[0x0][0x530] ;  /* 0x0000a600ff0c77ac */ /* 0x000e220008000a00 */
[----:B------:R-:W0:Y:S01]  /*5d70*/  LDCU.64 UR14, c[0x0][0x4f0] ;  /* 0x00009e00ff0e77ac */ /* 0x000e220008000a00 */
[C---:B-1----:R-:W-:Y:S01]  /*5d80*/  IMAD.WIDE.U32 R2, R89.reuse, UR8, RZ ;  /* 0x0000000859027c25 */ /* 0x042fe2000f8e00ff */
[----:B------:R-:W1:Y:S03]  /*5d90*/  LDCU.64 UR18, c[0x0][0x540] ;  /* 0x0000a800ff1277ac */ /* 0x000e660008000a00 */
[----:B------:R-:W-:Y:S01]  /*5da0*/  IMAD R89, R89, UR9, R3 ;  /* 0x0000000959597c24 */ /* 0x000fe2000f8e0203 */
[----:B0-234-:R-:W-:-:S12]  /*5db0*/  ULEA UR4, UR5, UR4, 0x18 ;  /* 0x0000000405047291 */ /* 0x01dfd8000f8ec0ff */
.L_x_7991:
[----:B------:R-:W-:Y:S02]  /*5dc0*/  LEA R0, R13, UR4, 0x2 ;  /* 0x000000040d007c11 */ /* 0x000fe4000f8e10ff */
[----:B------:R-:W-:Y:S02]  /*5dd0*/  SHF.R.S32.HI R4, RZ, 0x1f, R13 ;  /* 0x0000001fff047819 */ /* 0x000fe4000001140d */
[----:B0-----:R-:W-:Y:S01]  /*5de0*/  MOV R6, R2 ;  /* 0x0000000200067202 */ /* 0x001fe20000000f00 */
[----:B------:R-:W0:Y:S01]  /*5df0*/  LDS R15, [R0+0x1f28] ;  /* 0x001f2800000f7984 */ /* 0x000e220000000800 */
        /* <DEDUP_REMOVED lines=12> */
[----:B-1----:R-:W-:Y:S02]  /*5ec0*/  LEA R10, P1, R8, UR18, 0x2 ;  /* 0x00000012080a7c11 */ /* 0x002fe4000f8210ff */
[----:B------:R-:W-:Y:S02]  /*5ed0*/  LEA.HI.X R7, R4, UR13, R7, 0x2, P0 ;  /* 0x0000000d04077c11 */ /* 0x000fe400080f1407 */
[----:B------:R-:W-:-:S02]  /*5ee0*/  ISETP.GE.AND P0, PT, R13, UR7, PT ;  /* 0x000000070d007c0c */ /* 0x000fc4000bf06270 */
[----:B------:R-:W-:-:S04]  /*5ef0*/  IADD3 R5, PT, PT, R9, R11, RZ ;  /* 0x0000000b09057210 */ /* 0x000fc80007ffe0ff */
[----:B------:R-:W-:Y:S01]  /*5f00*/  LEA.HI.X R11, R8, UR19, R5, 0x2, P1 ;  /* 0x00000013080b7c11 */ /* 0x000fe200088f1405 */
[----:B0-----:R0:W-:Y:S04]  /*5f10*/  REDG.E.ADD.F32.FTZ.RN.STRONG.GPU desc[UR16][R6.64], R15 ;  /* 0x0000000f060079a6 */ /* 0x0011e8000c12f310 */
[----:B--2---:R0:W-:Y:S02]  /*5f20*/  REDG.E.ADD.F32.FTZ.RN.STRONG.GPU desc[UR16][R10.64], R17 ;  /* 0x000000110a0079a6 */ /* 0x0041e4000c12f310 */
[----:B------:R-:W-:Y:S05]  /*5f30*/  @!P0 BRA `(.L_x_7991) ;  /* 0xfffffffc00a08947 */ /* 0x000fea000383ffff */
[----:B------:R-:W-:Y:S05]  /*5f40*/  BSYNC.RECONVERGENT B0 ;  /* 0x0000000000007941 */ /* 0x000fea0003800200 */
.L_x_7990:
[----:B------:R-:W-:Y:S05]  /*5f50*/  EXIT ;  /* 0x000000000000794d */ /* 0x000fea0003800000 */
.L_x_7992:
        /* <DEDUP_REMOVED lines=10> */
.L_x_10497:


//--------------------- .text._Z25selective_scan_bwd_kernelI32Selective_Scan_bwd_kernel_traitsILi32ELi16ELb1ELb1ELb0ELb1ELb0EN3c104HalfEfEEv12SSMParamsBwd --------------------------
	.section	.text._Z25selective_scan_bwd_kernelI32Selective_Scan_bwd_kernel_traitsILi32ELi16ELb1ELb1ELb0ELb1ELb0EN3c104HalfEfEEv12SSMParamsBwd,"ax",@progbits
	.align	128
        .global         _Z25selective_scan_bwd_kernelI32Selective_Scan_bwd_kernel_traitsILi32ELi16ELb1ELb1ELb0ELb1ELb0EN3c104HalfEfEEv12SSMParamsBwd
        .type           _Z25selective_scan_bwd_kernelI32Selective_Scan_bwd_kernel_traitsILi32ELi16ELb1ELb1ELb0ELb1ELb0EN3c104HalfEfEEv12SSMParamsBwd,@function
        .size           _Z25selective_scan_bwd_kernelI32Selective_Scan_bwd_kernel_traitsILi32ELi16ELb1ELb1ELb0ELb1ELb0EN3c104HalfEfEEv12SSMParamsBwd,(.L_x_10498 - _Z25selective_scan_bwd_kernelI32Selective_Scan_bwd_kernel_traitsILi32ELi16ELb1ELb1ELb0ELb1ELb0EN3c104HalfEfEEv12SSMParamsBwd)
        .other          _Z25selective_scan_bwd_kernelI32Selective_Scan_bwd_kernel_traitsILi32ELi16ELb1ELb1ELb0ELb1ELb0EN3c104HalfEfEEv12SSMParamsBwd,@"STO_CUDA_ENTRY STV_DEFAULT"
_Z25selective_scan_bwd_kernelI32Selective_Scan_bwd_kernel_traitsILi32ELi16ELb1ELb1ELb0ELb1ELb0EN3c104HalfEfEEv12SSMParamsBwd:
.text._Z25selective_scan_bwd_kernelI32Selective_Scan_bwd_kernel_traitsILi32ELi16ELb1ELb1ELb0ELb1ELb0EN3c104HalfEfEEv12SSMParamsBwd:
        /* <DEDUP_REMOVED lines=196> */
.L_x_8065:
        /* <DEDUP_REMOVED lines=29> */
[----:B------:R-:W-:Y:S01]  /*0e10*/  BSSY.RECONVERGENT B0, `(.L_x_7994) ;  /* 0x0000042000007945 */ /* 0x000fe20003800200 */
[----:B------:R-:W-:-:S02]  /*0e20*/  HADD2.F32 R112, -RZ, R37.H1_H1 ;  /* 0x30000025ff707230 */ /* 0x000fc40000004100 */
[--C-:B-1----:R-:W-:Y:S02]  /*0e30*/  HADD2.F32 R35, -RZ, R41.reuse.H0_H0 ;  /* 0x20000029ff237230 */ /* 0x102fe40000004100 */
[--C-:B------:R-:W-:Y:S02]  /*0e40*/  HADD2.F32 R127, -RZ, R40.reuse.H1_H1 ;  /* 0x30000028ff7f7230 */ /* 0x100fe40000004100 */
[----:B------:R-:W-:Y:S02]  /*0e50*/  HADD2.F32 R41, -RZ, R41.H1_H1 ;  /* 0x30000029ff297230 */ /* 0x000fe40000004100 */
[--C-:B-----5:R-:W-:Y:S01]  /*0e60*/  FADD.FTZ R126, R35, R72.reuse ;  /* 0x00000048237e7221 */ /* 0x120fe20000010000 */
[----:B----4-:R-:W-:Y:S02]  /*0e70*/  HADD2.F32 R3, -RZ, R40.H0_H0 ;  /* 0x20000028ff037230 */ /* 0x010fe40000004100 */
[----:B------:R-:W-:Y:S01]  /*0e80*/  FADD.FTZ R127, R127, R72 ;  /* 0x000000487f7f7221 */ /* 0x000fe20000010000 */
[----:B------:R-:W-:-:S02]  /*0e90*/  HADD2.F32 R37, -RZ, R42.H1_H1 ;  /* 0x3000002aff257230 */ /* 0x000fc40000004100 */
[--C-:B------:R-:W-:Y:S01]  /*0ea0*/  FADD.FTZ R125, R41, R72.reuse ;  /* 0x00000048297d7221 */ /* 0x100fe20000010000 */
[--C-:B------:R-:W-:Y:S02]  /*0eb0*/  HADD2.F32 R98, -RZ, R36.reuse.H0_H0 ;  /* 0x20000024ff627230 */ /* 0x100fe40000004100 */
[--C-:B------:R-:W-:Y:S01]  /*0ec0*/  FADD.FTZ R128, R3, R72.reuse ;  /* 0x0000004803807221 */ /* 0x100fe20000010000 */
[----:B------:R-:W-:Y:S02]  /*0ed0*/  HADD2.F32 R3, -RZ, R43.H0_H0 ;  /* 0x2000002bff037230 */ /* 0x000fe40000004100 */
[----:B------:R-:W-:Y:S01]  /*0ee0*/  FADD.FTZ R124, R37, R72 ;  /* 0x00000048257c7221 */ /* 0x000fe20000010000 */
[----:B------:R-:W-:Y:S01]  /*0ef0*/  HADD2.F32 R106, -RZ, R36.H1_H1 ;  /* 0x30000024ff6a7230 */ /* 0x000fe20000004100 */
[----:B------:R-:W-:Y:S01]  /*0f00*/  FSETP.GTU.FTZ.AND P1, PT, R127, 20, PT ;  /* 0x41a000007f00780b */ /* 0x000fe20003f3c000 */
[--C-:B------:R-:W-:Y:S01]  /*0f10*/  HADD2.F32 R110, -RZ, R38.reuse.H0_H0 ;  /* 0x20000026ff6e7230 */ /* 0x100fe20000004100 */
[----:B------:R-:W-:Y:S01]  /*0f20*/  FSETP.GTU.FTZ.AND P0, PT, R128, 20, PT ;  /* 0x41a000008000780b */ /* 0x000fe20003f1c000 */
[----:B------:R-:W-:Y:S01]  /*0f30*/  HADD2.F32 R115, -RZ, R38.H1_H1 ;  /* 0x30000026ff737230 */ /* 0x000fe20000004100 */
[----:B------:R-:W-:Y:S01]  /*0f40*/  FSETP.GTU.FTZ.AND P2, PT, R126, 20, PT ;  /* 0x41a000007e00780b */ /* 0x000fe20003f5c000 */
[----:B------:R-:W-:Y:S01]  /*0f50*/  HADD2.F32 R131, -RZ, R39.H1_H1 ;  /* 0x30000027ff837230 */ /* 0x000fe20000004100 */
[----:B------:R-:W-:Y:S01]  /*0f60*/  FSETP.GTU.FTZ.AND P3, PT, R125, 20, PT ;  /* 0x41a000007d00780b */ /* 0x000fe20003f7c000 */
[----:B------:R-:W-:Y:S01]  /*0f70*/  HADD2.F32 R43, -RZ, R43.H1_H1 ;  /* 0x3000002bff2b7230 */ /* 0x000fe20000004100 */
[----:B------:R-:W-:Y:S01]  /*0f80*/  FSETP.GTU.FTZ.AND P5, PT, R124, 20, PT ;  /* 0x41a000007c00780b */ /* 0x000fe20003fbc000 */
[----:B------:R-:W-:-:S02]  /*0f90*/  HADD2.F32 R137, -RZ, R16.H0_H0 ;  /* 0x20000010ff897230 */ /* 0x000fc40000004100 */
[----:B------:R-:W-:Y:S01]  /*0fa0*/  FADD.FTZ R136, R3, R72 ;  /* 0x0000004803887221 */ /* 0x000fe20000010000 */
[----:B---3--:R-:W-:Y:S04]  /*0fb0*/  STS.128 [R49], R116 ;  /* 0x0000007431007388 */ /* 0x008fe80000000c00 */
[----:B--2---:R0:W-:Y:S01]  /*0fc0*/  STS.128 [R49+0x200], R120 ;  /* 0x0002007831007388 */ /* 0x0041e20000000c00 */
[----:B------:R-:W-:-:S03]  /*0fd0*/  NOP ;  /* 0x0000000000007918 */ /* 0x000fc60000000000 */
[----:B------:R1:W2:Y:S04]  /*0fe0*/  LDS.128 R8, [R48] ;  /* 0x0000000030087984 */ /* 0x0002a80000000c00 */
[----:B------:R1:W3:Y:S01]  /*0ff0*/  LDS.128 R4, [R48+0x10] ;  /* 0x0000100030047984 */ /* 0x0002e20000000c00 */
[----:B0-----:R-:W-:Y:S02]  /*1000*/  HADD2.F32 R123, -RZ, R42.H0_H0 ;  /* 0x2000002aff7b7230 */ /* 0x001fe40000004100 */
[----:B------:R-:W-:-:S03]  /*1010*/  HADD2.F32 R122, -RZ, R39.H0_H0 ;  /* 0x20000027ff7a7230 */ /* 0x000fc60000004100 */
        /* <DEDUP_REMOVED lines=33> */
.L_x_7995:
[----:B------:R-:W-:Y:S05]  /*1230*/  BSYNC.RECONVERGENT B0 ;  /* 0x0000000000007941 */ /* 0x000fea0003800200 */
.L_x_7994:
        /* <DEDUP_REMOVED lines=39> */
.L_x_7997:
[----:B------:R-:W-:Y:S05]  /*14b0*/  BSYNC.RECONVERGENT B0 ;  /* 0x0000000000007941 */ /* 0x000fea0003800200 */
.L_x_7996:
        /* <DEDUP_REMOVED lines=39> */
.L_x_7999:
[----:B------:R-:W-:Y:S05]  /*1730*/  BSYNC.RECONVERGENT B0 ;  /* 0x0000000000007941 */ /* 0x000fea0003800200 */
.L_x_7998:
        /* <DEDUP_REMOVED lines=39> */
.L_x_8001:
[----:B------:R-:W-:Y:S05]  /*19b0*/  BSYNC.RECONVERGENT B0 ;  /* 0x0000000000007941 */ /* 0x000fea0003800200 */
.L_x_8000:
        /* <DEDUP_REMOVED lines=42> */
.L_x_8003:
[----:B------:R-:W-:Y:S05]  /*1c60*/  BSYNC.RECONVERGENT B0 ;  /* 0x0000000000007941 */ /* 0x000fea0003800200 */
.L_x_8002:
[----:B------:R-:W-:Y:S01]  /*1c70*/  BSSY.RECONVERGENT B0, `(.L_x_8004) ;  /* 0x000002d000007945 */ /* 0x000fe20003800200 */
[----:B------:R-:W-:Y:S01]  /*1c80*/  HFMA2 R103, -RZ, RZ, 0, 0 ;  /* 0x00000000ff677431 */ /* 0x000fe200000001ff */
[----:B------:R-:W-:Y:S01]  /*1c90*/  FSETP.GTU.FTZ.AND P4, PT, R153, 20, PT ;  /* 0x41a000009900780b */ /* 0x000fe20003f9c000 */
[--C-:B---3--:R-:W-:Y:S01]  /*1ca0*/  HADD2.F32 R156, -RZ, R4.reuse.H0_H0 ;  /* 0x20000004ff9c7230 */ /* 0x108fe20000004100 */
[----:B------:R-:W-:Y:S01]  /*1cb0*/  IADD3 R2, PT, PT, R70, -0x1, RZ ;  /* 0xffffffff46027810 */ /* 0x000fe20007ffe0ff */
        /* <DEDUP_REMOVED lines=40> */
.L_x_8005:
[----:B------:R-:W-:Y:S05]  /*1f40*/  BSYNC.RECONVERGENT B0 ;  /* 0x0000000000007941 */ /* 0x000fea0003800200 */
.L_x_8004:
        /* <DEDUP_REMOVED lines=39> */
.L_x_8007:
[----:B------:R-:W-:Y:S05]  /*21c0*/  BSYNC.RECONVERGENT B0 ;  /* 0x0000000000007941 */ /* 0x000fea0003800200 */
.L_x_8006:
        /* <DEDUP_REMOVED lines=39> */
.L_x_8009:
[----:B------:R-:W-:Y:S05]  /*2440*/  BSYNC.RECONVERGENT B0 ;  /* 0x0000000000007941 */ /* 0x000fea0003800200 */
.L_x_8008:
        /* <DEDUP_REMOVED lines=39> */
.L_x_8011:
[----:B------:R-:W-:Y:S05]  /*26c0*/  BSYNC.RECONVERGENT B0 ;  /* 0x0000000000007941 */ /* 0x000fea0003800200 */
.L_x_8010:
        /* <DEDUP_REMOVED lines=39> */
.L_x_8013:
[----:B------:R-:W-:Y:S05]  /*2940*/  BSYNC.RECONVERGENT B0 ;  /* 0x0000000000007941 */ /* 0x000fea0003800200 */
.L_x_8012:
        /* <DEDUP_REMOVED lines=39> */
.L_x_8015:
[----:B------:R-:W-:Y:S05]  /*2bc0*/  BSYNC.RECONVERGENT B0 ;  /* 0x0000000000007941 */ /* 0x000fea0003800200 */
.L_x_8014:
        /* <DEDUP_REMOVED lines=32> */
.L_x_8017:
[----:B------:R-:W-:Y:S05]  /*2dd0*/  BSYNC.RECONVERGENT B0 ;  /* 0x0000000000007941 */ /* 0x000fea0003800200 */
.L_x_8016:
        /* <DEDUP_REMOVED lines=32> */
.L_x_8019:
[----:B------:R-:W-:Y:S05]  /*2fe0*/  BSYNC.RECONVERGENT B0 ;  /* 0x0000000000007941 */ /* 0x000fea0003800200 */
.L_x_8018:
        /* <DEDUP_REMOVED lines=32> */
.L_x_8021:
[----:B------:R-:W-:Y:S05]  /*31f0*/  BSYNC.RECONVERGENT B0 ;  /* 0x0000000000007941 */ /* 0x000fea0003800200 */
.L_x_8020:
        /* <DEDUP_REMOVED lines=32> */
.L_x_8023:
[----:B------:R-:W-:Y:S05]  /*3400*/  BSYNC.RECONVERGENT B0 ;  /* 0x0000000000007941 */ /* 0x000fea0003800200 */
.L_x_8022:
        /* <DEDUP_REMOVED lines=32> */
.L_x_8025:
[----:B------:R-:W-:Y:S05]  /*3610*/  BSYNC.RECONVERGENT B0 ;  /* 0x0000000000007941 */ /* 0x000fea0003800200 */
.L_x_8024:
        /* <DEDUP_REMOVED lines=25> */
[----:B------:R-:W-:Y:S01]  /*37b0*/  SHF.L.U32 R163, R2, 0x9, RZ ;  /* 0x0000000902a37819 */ /* 0x000fe200000006ff */
[----:B------:R-:W-:Y:S01]  /*37c0*/  HFMA2 R103, -RZ, RZ, 0, 0 ;  /* 0x00000000ff677431 */ /* 0x000fe200000001ff */
[----:B------:R-:W-:Y:S01]  /*37d0*/  ISETP.NE.AND P0, PT, R70, 0x1, PT ;  /* 0x000000014600780c */ /* 0x000fe20003f05270 */
[----:B------:R-:W1:Y:S01]  /*37e0*/  LDCU UR10, c[0x0][0x394] ;  /* 0x00007280ff0a77ac */ /* 0x000e620008000800 */
[----:B------:R-:W-:Y:S02]  /*37f0*/  SHF.L.U32 R166, R2, 0x8, RZ ;  /* 0x0000000802a67819 */ /* 0x000fe400000006ff */
[----:B------:R-:W-:Y:S01]  /*3800*/  IADD3 R44, P1, PT, R163, R20, RZ ;  /* 0x00000014a32c7210 */ /* 0x000fe20007f3e0ff */
[----:B------:R-:W2:Y:S01]  /*3810*/  LDC.64 R34, c[0x0][0x440] ;  /* 0x00011000ff227b82 */ /* 0x000ea20000000a00 */
[----:B------:R-:W-:Y:S01]  /*3820*/  ISETP.EQ.AND P0, PT, R26, RZ, P0 ;  /* 0x000000ff1a00720c */ /* 0x000fe20000702270 */
[----:B------:R-:W3:Y:S01]  /*3830*/  LDCU UR11, c[0x0][0x38c] ;  /* 0x00007180ff0b77ac */ /* 0x000ee20008000800 */
[----:B------:R-:W-:-:S02]  /*3840*/  LOP3.LUT R166, R166, 0x100, RZ, 0xc0, !PT ;  /* 0x00000100a6a67812 */ /* 0x000fc400078ec0ff */
[----:B------:R-:W-:Y:S01]  /*3850*/  IADD3 R163, PT, PT, R163, R26, RZ ;  /* 0x0000001aa3a37210 */ /* 0x000fe20007ffe0ff */
[----:B------:R-:W4:Y:S01]  /*3860*/  LDCU UR7, c[0x0][0x388] ;  /* 0x00007100ff0777ac */ /* 0x000f220008000800 */
[----:B------:R-:W-:Y:S01]  /*3870*/  IADD3.X R45, PT, PT, RZ, R50, RZ, P1, !PT ;  /* 0x00000032ff2d7210 */ /* 0x000fe20000ffe4ff */
[----:B------:R-:W0:Y:S01]  /*3880*/  LDC.64 R36, c[0x0][0x3a8] ;  /* 0x0000ea00ff247b82 */ /* 0x000e220000000a00 */
[----:B------:R-:W0:Y:S01]  /*3890*/  LDCU.64 UR8, c[0x0][0x538] ;  /* 0x0000a700ff0877ac */ /* 0x000e220008000a00 */
[----:B------:R-:W-:-:S06]  /*38a0*/  UMOV UR4, URZ ;  /* 0x000000ff00047c82 */ /* 0x000fcc0008000000 */
[----:B------:R-:W0:Y:S08]  /*38b0*/  LDC.64 R38, c[0x0][0x450] ;  /* 0x00011400ff267b82 */ /* 0x000e300000000a00 */
[----:B------:R-:W0:Y:S08]  /*38c0*/  LDC.64 R40, c[0x0][0x3e0] ;  /* 0x0000f800ff287b82 */ /* 0x000e300000000a00 */
[----:B-1-34-:R-:W0:Y:S02]  /*38d0*/  LDC.64 R42, c[0x0][0x4d0] ;  /* 0x00013400ff2a7b82 */ /* 0x01ae240000000a00 */
.L_x_8064:
[----:B0-----:R-:W-:-:S04]  /*38e0*/  IMAD.WIDE.U32 R2, R134, UR4, RZ ;  /* 0x0000000486027c25 */ /* 0x001fc8000f8e00ff */
[----:B------:R-:W-:Y:S01]  /*38f0*/  IMAD R3, R135, UR4, R3 ;  /* 0x0000000487037c24 */ /* 0x000fe2000f8e0203 */
[----:B------:R-:W-:-:S04]  /*3900*/  LEA R12, P1, R2, R73, 0x1 ;  /* 0x00000049020c7211 */ /* 0x000fc800078208ff */
[----:B------:R-:W-:-:S03]  /*3910*/  LEA.HI.X R13, R2, R71, R3, 0x1, P1 ;  /* 0x00000047020d7211 */ /* 0x000fc600008f0c03 */
[----:B------:R-:W-:-:S05]  /*3920*/  IMAD.WIDE.U32 R12, R69, 0x10, R12 ;  /* 0x00000010450c7825 */ /* 0x000fca00078e000c */
[----:B---3--:R-:W3:Y:S04]  /*3930*/  LDG.E.128 R4, desc[UR16][R12.64] ;  /* 0x000000100c047981 */ /* 0x008ee8000c1e1d00 */
[----:B------:R-:W4:Y:S01]  /*3940*/  LDG.E.128 R8, desc[UR16][R12.64+0x200] ;  /* 0x000200100c087981 */ /* 0x000f22000c1e1d00 */
[----:B------:R-:W-:Y:S02]  /*3950*/  MOV R2, R24 ;  /* 0x0000001800027202 */ /* 0x000fe40000000f00 */
[----:B------:R-:W-:-:S03]  /*3960*/  MOV R3, R83 ;  /* 0x0000005300037202 */ /* 0x000fc60000000f00 */
[----:B------:R-:W-:-:S04]  /*3970*/  IMAD.WIDE.U32 R2, R36, UR4, R2 ;  /* 0x0000000424027c25 */ /* 0x000fc8000f8e0002 */
[----:B------:R-:W-:Y:S01]  /*3980*/  IMAD R3, R37, UR4, R3 ;  /* 0x0000000425037c24 */ /* 0x000fe2000f8e0203 */
[----:B--2---:R-:W-:-:S04]  /*3990*/  LEA R16, P1, R2, R34, 0x2 ;  /* 0x0000002202107211 */ /* 0x004fc800078210ff */
[----:B------:R-:W-:-:S05]  /*39a0*/  LEA.HI.X R17, R2, R35, R3, 0x2, P1 ;  /* 0x0000002302117211 */ /* 0x000fca00008f1403 */
[----:B------:R0:W2:Y:S01]  /*39b0*/  LDG.E R173, desc[UR16][R16.64] ;  /* 0x0000001010ad7981 */ /* 0x0000a2000c1e1900 */
[----:B------:R-:W-:Y:S02]  /*39c0*/  MOV R2, R22 ;  /* 0x0000001600027202 */ /* 0x000fe40000000f00 */
[----:B------:R-:W-:-:S03]  /*39d0*/  MOV R3, R81 ;  /* 0x0000005100037202 */ /* 0x000fc60000000f00 */
[----:B------:R-:W-:-:S04]  /*39e0*/  IMAD.WIDE.U32 R2, R40, UR4, R2 ;  /* 0x0000000428027c25 */ /* 0x000fc8000f8e0002 */
[----:B------:R-:W-:Y:S01]  /*39f0*/  IMAD R3, R41, UR4, R3 ;  /* 0x0000000429037c24 */ /* 0x000fe2000f8e0203 */
[----:B------:R-:W-:-:S04]  /*3a00*/  LEA R46, P1, R2, R38, 0x2 ;  /* 0x00000026022e7211 */ /* 0x000fc800078210ff */
[----:B------:R-:W-:Y:S01]  /*3a10*/  LEA.HI.X R47, R2, R39, R3, 0x2, P1 ;  /* 0x00000027022f7211 */ /* 0x000fe200008f1403 */
[----:B-1-3--:R1:W-:Y:S04]  /*3a20*/  STS.128 [R49], R4 ;  /* 0x0000000431007388 */ /* 0x00a3e80000000c00 */
[----:B----4-:R3:W-:Y:S01]  /*3a30*/  STS.128 [R49+0x200], R8 ;  /* 0x0002000831007388 */ /* 0x0107e20000000c00 */
[----:B------:R-:W-:-:S03]  /*3a40*/  NOP ;  /* 0x0000000000007918 */ /* 0x000fc60000000000 */
[----:B------:R4:W5:Y:S01]  /*3a50*/  LDG.E R199, desc[UR16][R46.64] ;  /* 0x000000102ec77981 */ /* 0x000962000c1e1900 */
[----:B------:R-:W3:Y:S01]  /*3a60*/  S2UR UR6, SR_CgaCtaId ;  /* 0x00000000000679c3 */ /* 0x000ee20000008800 */
[----:B------:R-:W-:Y:S01]  /*3a70*/  ISETP.NE.AND P2, PT, R26, RZ, PT ;  /* 0x000000ff1a00720c */ /* 0x000fe20003f45270 */
[----:B------:R-:W-:Y:S01]  /*3a80*/  UMOV UR5, 0x400 ;  /* 0x0000040000057882 */ /* 0x000fe20000000000 */
[----:B------:R-:W3:Y:S01]  /*3a90*/  LDS.128 R12, [R48] ;  /* 0x00000000300c7984 */ /* 0x000ee20000000c00 */
[----:B------:R-:W-:Y:S01]  /*3aa0*/  IADD3 R3, PT, PT, R166, UR4, RZ ;  /* 0x00000004a6037c10 */ /* 0x000fe2000fffe0ff */
[----:B------:R-:W-:Y:S01]  /*3ab0*/  FMUL.FTZ R182, R131, R143 ;  /* 0x0000008f83b67220 */ /* 0x000fe20000410000 */
[----:B------:R-:W-:Y:S01]  /*3ac0*/  ISETP.NE.AND P1, PT, R26, 0x1f, PT ;  /* 0x0000001f1a00780c */ /* 0x000fe20003f25270 */
[----:B0-----:R-:W0:Y:S01]  /*3ad0*/  LDS.128 R16, [R48+0x10] ;  /* 0x0000100030107984 */ /* 0x001e220000000c00 */
[----:B------:R-:W-:Y:S01]  /*3ae0*/  FMUL.FTZ R184, R141, R170 ;  /* 0x000000aa8db87220 */ /* 0x000fe20000410000 */
[----:B------:R-:W-:Y:S01]  /*3af0*/  FMUL.FTZ R211, R98, R128 ;  /* 0x0000008062d37220 */ /* 0x000fe20000410000 */
[----:B-1----:R-:W-:Y:S01]  /*3b00*/  FMUL.FTZ R6, R104, R126 ;  /* 0x0000007e68067220 */ /* 0x002fe20000410000 */
[----:B------:R-:W-:Y:S01]  /*3b10*/  FMUL.FTZ R224, R112, R125 ;  /* 0x0000007d70e07220 */ /* 0x000fe20000410000 */
[----:B------:R-:W-:Y:S01]  /*3b20*/  FMUL.FTZ R217, R110, R123 ;  /* 0x0000007b6ed97220 */ /* 0x000fe20000410000 */
[----:B------:R-:W-:Y:S01]  /*3b30*/  FMUL.FTZ R7, R115, R124 ;  /* 0x0000007c73077220 */ /* 0x000fe20000410000 */
[----:B--2---:R-:W-:Y:S01]  /*3b40*/  FMUL.FTZ R2, R173, 1.4426950216293334961 ;  /* 0x3fb8aa3bad027820 */ /* 0x004fe20000410000 */
[----:B------:R-:W-:Y:S01]  /*3b50*/  @P2 IADD3 R3, PT, PT, R26, 0x200, RZ ;  /* 0x000002001a032810 */ /* 0x000fe20007ffe0ff */
[----:B------:R-:W-:Y:S01]  /*3b60*/  FMUL.FTZ R205, R122, R136 ;  /* 0x000000887acd7220 */ /* 0x000fe20000410000 */
[----:B------:R-:W-:Y:S01]  /*3b70*/  FMUL.FTZ R188, R137, R146 ;  /* 0x0000009289bc7220 */ /* 0x000fe20000410000 */
[C---:B------:R-:W-:Y:S01]  /*3b80*/  FMUL.FTZ R216, R2.reuse, R128 ;  /* 0x0000008002d87220 */ /* 0x040fe20000410000 */
[C---:B------:R-:W-:Y:S01]  /*3b90*/  FMUL.FTZ R175, R2.reuse, R127 ;  /* 0x0000007f02af7220 */ /* 0x040fe20000410000 */
[C---:B------:R-:W-:Y:S01]  /*3ba0*/  FMUL.FTZ R174, R2.reuse, R126 ;  /* 0x0000007e02ae7220 */ /* 0x040fe20000410000 */
[C---:B----4-:R-:W-:Y:S01]  /*3bb0*/  FMUL.FTZ R47, R2.reuse, R125 ;  /* 0x0000007d022f7220 */ /* 0x050fe20000410000 */
[C---:B------:R-:W-:Y:S01]  /*3bc0*/  FMUL.FTZ R46, R2.reuse, R123 ;  /* 0x0000007b022e7220 */ /* 0x040fe20000410000 */
[C---:B---3--:R-:W-:Y:S01]  /*3bd0*/  FMUL.FTZ R11, R2.reuse, R124 ;  /* 0x0000007c020b7220 */ /* 0x048fe20000410000 */
        /* <DEDUP_REMOVED lines=27> */
[--C-:B0-----:R-:W-:Y:S01]  /*3d90*/  HADD2.F32 R15, -RZ, R16.reuse.H0_H0 ;  /* 0x20000010ff0f7230 */ /* 0x101fe20000004100 */
[----:B------:R-:W0:Y:S01]  /*3da0*/  MUFU.EX2 R11, R11 ;  /* 0x0000000b000b7308 */ /* 0x000e220000000800 */
[----:B------:R-:W-:Y:S01]  /*3db0*/  HADD2.F32 R178, -RZ, R16.H1_H1 ;  /* 0x30000010ffb27230 */ /* 0x000fe20000004100 */
[----:B------:R-:W-:Y:S01]  /*3dc0*/  BSSY.RECONVERGENT B0, `(.L_x_8027) ;  /* 0x0000043000007945 */ /* 0x000fe20003800200 */
[--C-:B------:R-:W-:Y:S01]  /*3dd0*/  HADD2.F32 R16, -RZ, R17.reuse.H0_H0 ;  /* 0x20000011ff107230 */ /* 0x100fe20000004100 */
        /* <DEDUP_REMOVED lines=9> */
[----:B------:R-:W-:Y:S02]  /*3e70*/  HADD2.F32 R9, -RZ, R13.H0_H0 ;  /* 0x2000000dff097230 */ /* 0x000fe40000004100 */
[----:B------:R-:W-:Y:S01]  /*3e80*/  FMUL.FTZ R185, R179, R184 ;  /* 0x000000b8b3b97220 */ /* 0x000fe20000410000 */
[--C-:B------:R-:W-:Y:S01]  /*3e90*/  HADD2.F32 R18, -RZ, R19.reuse.H0_H0 ;  /* 0x20000013ff127230 */ /* 0x100fe20000004100 */
[----:B------:R-:W0:Y:S01]  /*3ea0*/  MUFU.EX2 R196, R196 ;  /* 0x000000c400c47308 */ /* 0x000e220000000800 */
[----:B------:R-:W-:Y:S02]  /*3eb0*/  HADD2.F32 R198, -RZ, R19.H1_H1 ;  /* 0x30000013ffc67230 */ /* 0x000fe40000004100 */
        /* <DEDUP_REMOVED lines=50> */
.L_x_8028:
[----:B------:R0:W1:Y:S02]  /*41e0*/  LDS R200, [R164+0x16ac] ;  /* 0x0016ac00a4c87984 */ /* 0x0000640000000800 */
.L_x_8029:
[----:B------:R-:W-:Y:S05]  /*41f0*/  BSYNC.RECONVERGENT B0 ;  /* 0x0000000000007941 */ /* 0x000fea0003800200 */
.L_x_8027:
        /* <DEDUP_REMOVED lines=25> */
[----:B------:R-:W-:-:S03]  /*4390*/  FFMA.FTZ R7, R196, R7, R5 ;  /* 0x00000007c4077223 */ /* 0x000fc60000010005 */
[----:B------:R-:W-:Y:S01]  /*43a0*/  FMUL.FTZ R3, R197, R2 ;  /* 0x00000002c5037220 */ /* 0x000fe20000410000 */
[----:B------:R-:W-:Y:S01]  /*43b0*/  FFMA.FTZ R2, R211, R175, R226 ;  /* 0x000000afd3027223 */ /* 0x000fe200000100e2 */
[----:B------:R-:W-:Y:S02]  /*43c0*/  FFMA.FTZ R7, R197, R7, R210 ;  /* 0x00000007c5077223 */ /* 0x000fe400000100d2 */
[----:B------:R-:W-:Y:S01]  /*43d0*/  FMUL.FTZ R3, R212, R3 ;  /* 0x00000003d4037220 */ /* 0x000fe20000410000 */
[----:B------:R-:W-:Y:S01]  /*43e0*/  FFMA.FTZ R2, R174, R2, R219 ;  /* 0x00000002ae027223 */ /* 0x000fe200000100db */
[----:B------:R-:W-:Y:S02]  /*43f0*/  FFMA.FTZ R7, R212, R7, R209 ;  /* 0x00000007d4077223 */ /* 0x000fe400000100d1 */
[C---:B------:R-:W-:Y:S01]  /*4400*/  FMUL.FTZ R6, R180.reuse, R3 ;  /* 0x00000003b4067220 */ /* 0x040fe20000410000 */
[----:B------:R-:W-:Y:S01]  /*4410*/  FFMA.FTZ R2, R47, R2, R224 ;  /* 0x000000022f027223 */ /* 0x000fe200000100e0 */
[----:B------:R-:W-:-:S02]  /*4420*/  FFMA.FTZ R7, R180, R7, R207 ;  /* 0x00000007b4077223 */ /* 0x000fc400000100cf */
[C---:B------:R-:W-:Y:S01]  /*4430*/  FMUL.FTZ R223, R11.reuse, R6 ;  /* 0x000000060bdf7220 */ /* 0x040fe20000410000 */
[C---:B------:R-:W-:Y:S01]  /*4440*/  FFMA.FTZ R3, R46.reuse, R2, R217 ;  /* 0x000000022e037223 */ /* 0x040fe200000100d9 */
[C---:B------:R-:W-:Y:S02]  /*4450*/  FFMA.FTZ R7, R11.reuse, R7, R222 ;  /* 0x000000070b077223 */ /* 0x040fe400000100de */
[C---:B------:R-:W-:Y:S01]  /*4460*/  FMUL.FTZ R2, R46.reuse, R223 ;  /* 0x000000df2e027220 */ /* 0x040fe20000410000 */
[----:B------:R-:W-:Y:S01]  /*4470*/  FFMA.FTZ R3, R11, R3, R220 ;  /* 0x000000030b037223 */ /* 0x000fe200000100dc */
[----:B------:R-:W-:Y:S02]  /*4480*/  FFMA.FTZ R7, R46, R7, R215 ;  /* 0x000000072e077223 */ /* 0x000fe400000100d7 */
[C---:B------:R-:W-:Y:S01]  /*4490*/  FMUL.FTZ R223, R47.reuse, R2 ;  /* 0x000000022fdf7220 */ /* 0x040fe20000410000 */
[----:B------:R-:W-:Y:S01]  /*44a0*/  FFMA.FTZ R2, R180, R3, R205 ;  /* 0x00000003b4027223 */ /* 0x000fe200000100cd */
[----:B------:R-:W-:Y:S01]  /*44b0*/  FFMA.FTZ R7, R47, R7, R218 ;  /* 0x000000072f077223 */ /* 0x000fe200000100da */
[----:B------:R-:W-:Y:S01]  /*44c0*/  FMUL.FTZ R3, R216, R175 ;  /* 0x000000afd8037220 */ /* 0x000fe20000410000 */
[----:B------:R-:W-:Y:S01]  /*44d0*/  FMUL.FTZ R204, R174, R223 ;  /* 0x000000dfaecc7220 */ /* 0x000fe20000410000 */
[----:B------:R-:W-:Y:S01]  /*44e0*/  FFMA.FTZ R6, R212, R2, R189 ;  /* 0x00000002d4067223 */ /* 0x000fe200000100bd */
[C---:B------:R-:W-:Y:S01]  /*44f0*/  FFMA.FTZ R7, R174.reuse, R7, R213 ;  /* 0x00000007ae077223 */ /* 0x040fe200000100d5 */
[----:B------:R-:W-:Y:S01]  /*4500*/  FMUL.FTZ R2, R174, R3 ;  /* 0x00000003ae027220 */ /* 0x000fe20000410000 */
[----:B------:R-:W-:Y:S01]  /*4510*/  FMUL.FTZ R223, R175, R204 ;  /* 0x000000ccafdf7220 */ /* 0x000fe20000410000 */
        /* <DEDUP_REMOVED lines=17> */
[----:B-1----:R-:W-:Y:S02]  /*4630*/  @P1 FMUL.FTZ R7, R204, R223 ;  /* 0x000000dfcc071220 */ /* 0x002fe40000410000 */
[----:B------:R-:W-:Y:S01]  /*4640*/  FFMA.FTZ R6, R190, R6, R19 ;  /* 0x00000006be067223 */ /* 0x000fe20000010013 */
[----:B------:R-:W-:Y:S01]  /*4650*/  FMUL.FTZ R3, R195, R2 ;  /* 0x00000002c3037220 */ /* 0x000fe20000410000 */
[----:B--2---:R-:W-:Y:S01]  /*4660*/  @P1 FFMA.FTZ R228, R223, R225, R228 ;  /* 0x000000e1dfe41223 */ /* 0x004fe200000100e4 */
[----:B------:R-:W-:Y:S02]  /*4670*/  @P1 MOV R223, R7 ;  /* 0x0000000700df1202 */ /* 0x000fe40000000f00 */
        /* <DEDUP_REMOVED lines=17> */
[----:B------:R-:W2:Y:S04]  /*4790*/  SHFL.DOWN PT, R204, R223, 0x4, 0x1f ;  /* 0x08801f00dfcc7f89 */ /* 0x000ea800000e0000 */
[----:B------:R-:W3:Y:S01]  /*47a0*/  SHFL.DOWN PT, R227, R228, 0x4, 0x1f ;  /* 0x08801f00e4e37f89 */ /* 0x000ee200000e0000 */
[----:B-----5:R-:W-:Y:S01]  /*47b0*/  @P1 FMUL.FTZ R225, R225, R2 ;  /* 0x00000002e1e11220 */ /* 0x020fe20000410000 */
[----:B------:R-:W-:-:S04]  /*47c0*/  ISETP.GE.AND P1, PT, R100, 0x2, PT ;  /* 0x000000026400780c */ /* 0x000fc80003f26270 */
        /* <DEDUP_REMOVED lines=8> */
[----:B------:R-:W-:Y:S02]  /*4850*/  MOV R7, RZ ;  /* 0x000000ff00077202 */ /* 0x000fe40000000f00 */
[----:B------:R-:W-:Y:S01]  /*4860*/  ISETP.GE.AND P3, PT, R100, 0x4, PT ;  /* 0x000000046400780c */ /* 0x000fe20003f66270 */
[----:B------:R-:W2:Y:S01]  /*4870*/  SHFL.DOWN PT, R230, R223, 0x8, 0x1f ;  /* 0x09001f00dfe67f89 */ /* 0x000ea200000e0000 */
[----:B-----5:R-:W-:Y:S01]  /*4880*/  @P1 FMUL.FTZ R225, R225, R2 ;  /* 0x00000002e1e11220 */ /* 0x020fe20000410000 */
[----:B------:R-:W-:-:S02]  /*4890*/  ISETP.GE.AND P1, PT, R70, UR10, PT ;  /* 0x0000000a46007c0c */ /* 0x000fc4000bf26270 */
[----:B------:R-:W3:Y:S02]  /*48a0*/  SHFL.DOWN PT, R229, R228, 0x8, 0x1f ;  /* 0x09001f00e4e57f89 */ /* 0x000ee400000e0000 */
[----:B------:R-:W-:Y:S02]  /*48b0*/  ISETP.NE.OR P1, PT, R26, RZ, P1 ;  /* 0x000000ff1a00720c */ /* 0x000fe40000f25670 */
[----:B------:R-:W5:Y:S11]  /*48c0*/  SHFL.UP PT, R2, R225, 0x4, RZ ;  /* 0x04800000e1027989 */ /* 0x000f7600000e00ff */
[----:B------:R-:W-:Y:S01]  /*48d0*/  @!P1 LDS.64 R6, [UR6+0x1728] ;  /* 0x00172806ff069984 */ /* 0x000fe20008000a00 */
[----:B-1----:R-:W-:Y:S01]  /*48e0*/  FFMA.FTZ R3, R225, R3, R204 ;  /* 0x00000003e1037223 */ /* 0x002fe200000100cc */
[----:B------:R-:W-:Y:S01]  /*48f0*/  ISETP.GE.AND P1, PT, R100, 0x8, PT ;  /* 0x000000086400780c */ /* 0x000fe20003f26270 */
[----:B--2---:R-:W-:-:S03]  /*4900*/  @!P4 FMUL.FTZ R227, R223, R230 ;  /* 0x000000e6dfe3c220 */ /* 0x004fc60000410000 */
        /* <DEDUP_REMOVED lines=9> */
[----:B-1----:R-:W-:-:S02]  /*49a0*/  FFMA.FTZ R3, R225, R3, R204 ;  /* 0x00000003e1037223 */ /* 0x002fc400000100cc */
[----:B--2---:R-:W-:-:S03]  /*49b0*/  @!P3 FMUL.FTZ R227, R223, R230 ;  /* 0x000000e6dfe3b220 */ /* 0x004fc60000410000 */
[----:B------:R-:W-:Y:S01]  /*49c0*/  FSEL R230, R204, R3, !P1 ;  /* 0x00000003cce67208 */ /* 0x000fe20004800000 */
[----:B------:R-:W-:Y:S01]  /*49d0*/  SHFL.IDX PT, R232, R7, RZ, 0x1f ;  /* 0x00001fff07e87589 */ /* 0x000fe200000e0000 */
[----:B---3--:R-:W-:Y:S01]  /*49e0*/  @!P3 FFMA.FTZ R228, R223, R229, R228 ;  /* 0x000000e5dfe4b223 */ /* 0x008fe200000100e4 */
[----:B------:R-:W-:Y:S02]  /*49f0*/  @!P3 MOV R223, R227 ;  /* 0x000000e300dfb202 */ /* 0x000fe40000000f00 */
        /* <DEDUP_REMOVED lines=25> */
[----:B------:R-:W-:-:S04]  /*4b90*/  FFMA.FTZ R206, R194, R201, R203 ;  /* 0x000000c9c2ce7223 */ /* 0x000fc800000100cb */
[----:B------:R-:W-:Y:S01]  /*4ba0*/  FFMA.FTZ R203, R195, R206, R4 ;  /* 0x000000cec3cb7223 */ /* 0x000fe20000010004 */
[----:B------:R-:W-:Y:S01]  /*4bb0*/  LEA R4, P1, R2, UR8, 0x2 ;  /* 0x0000000802047c11 */ /* 0x000fe2000f8210ff */
[----:B-1----:R-:W-:Y:S02]  /*4bc0*/  FMUL.FTZ R6, R199, R167 ;  /* 0x000000a7c7067220 */ /* 0x002fe40000410000 */
[----:B------:R-:W-:-:S04]  /*4bd0*/  FMUL.FTZ R228, R203, R147 ;  /* 0x00000093cbe47220 */ /* 0x000fc80000410000 */
[----:B------:R-:W-:Y:S01]  /*4be0*/  FMUL.FTZ R237, R139, R228 ;  /* 0x000000e48bed7220 */ /* 0x000fe20000410000 */
[----:B----4-:R1:W2:Y:S02]  /*4bf0*/  SHFL.IDX PT, R231, R208, RZ, 0x1f ;  /* 0x00001fffd0e77589 */ /* 0x0102a400000e0000 */
[----:B-1----:R-:W-:Y:S01]  /*4c00*/  FFMA.FTZ R208, R196, R203, R5 ;  /* 0x000000cbc4d07223 */ /* 0x002fe20000010005 */
[----:B------:R-:W-:-:S03]  /*4c10*/  LEA.HI.X R5, R2, UR9, R3, 0x2, P1 ;  /* 0x0000000902057c11 */ /* 0x000fc600088f1403 */
[----:B------:R-:W-:-:S04]  /*4c20*/  FFMA.FTZ R210, R197, R208, R210 ;  /* 0x000000d0c5d27223 */ /* 0x000fc800000100d2 */
[----:B------:R-:W-:-:S04]  /*4c30*/  FFMA.FTZ R3, R212, R210, R209 ;  /* 0x000000d2d4037223 */ /* 0x000fc800000100d1 */
[----:B------:R-:W-:Y:S01]  /*4c40*/  FFMA.FTZ R207, R180, R3, R207 ;  /* 0x00000003b4cf7223 */ /* 0x000fe200000100cf */
[----:B--2---:R-:W-:Y:S01]  /*4c50*/  @P2 FFMA.FTZ R231, R229, R231, R230 ;  /* 0x000000e7e5e72223 */ /* 0x004fe200000100e6 */
[----:B------:R-:W-:-:S03]  /*4c60*/  FMUL.FTZ R229, R3, R136 ;  /* 0x0000008803e57220 */ /* 0x000fc60000410000 */
[----:B------:R-:W-:Y:S01]  /*4c70*/  FFMA.FTZ R216, R216, R231, R211 ;  /* 0x000000e7d8d87223 */ /* 0x000fe200000100d3 */
[----:B------:R-:W-:-:S03]  /*4c80*/  FMUL.FTZ R231, R122, R229 ;  /* 0x000000e57ae77220 */ /* 0x000fc60000410000 */
        /* <DEDUP_REMOVED lines=25> */
[-C--:B------:R-:W-:Y:S01]  /*4e20*/  FFMA.FTZ R214, R212, R180.reuse, R189 ;  /* 0x000000b4d4d67223 */ /* 0x080fe200000100bd */
[----:B------:R-:W-:Y:S01]  /*4e30*/  FADD.FTZ R205, -R205, R180 ;  /* 0x000000b4cdcd7221 */ /* 0x000fe20000010100 */
[-C--:B------:R-:W-:Y:S01]  /*4e40*/  FFMA.FTZ R46, R2, R11.reuse, RZ ;  /* 0x0000000b022e7223 */ /* 0x080fe200000100ff */
[----:B------:R-:W-:Y:S01]  /*4e50*/  FFMA.FTZ R215, R152, R180, R215 ;  /* 0x000000b498d77223 */ /* 0x000fe200000100d7 */
[----:B------:R-:W-:Y:S01]  /*4e60*/  FMUL.FTZ R180, R98, R11 ;  /* 0x0000000b62b47220 */ /* 0x000fe20000410000 */
[-C--:B------:R-:W-:Y:S01]  /*4e70*/  FMUL.FTZ R213, R106, R47.reuse ;  /* 0x0000002f6ad57220 */ /* 0x080fe20000410000 */
[----:B------:R-:W-:Y:S01]  /*4e80*/  FFMA.FTZ R46, R209, R47, R46 ;  /* 0x0000002fd12e7223 */ /* 0x000fe2000001002e */
[----:B------:R-:W-:Y:S01]  /*4e90*/  FMUL.FTZ R47, R218, R126 ;  /* 0x0000007eda2f7220 */ /* 0x000fe20000410000 */
[----:B------:R-:W-:Y:S01]  /*4ea0*/  FMUL.FTZ R221, R216, R125 ;  /* 0x0000007dd8dd7220 */ /* 0x000fe20000410000 */
[-C--:B------:R-:W-:Y:S01]  /*4eb0*/  FFMA.FTZ R11, R158, R214.reuse, R215 ;  /* 0x000000d69e0b7223 */ /* 0x080fe200000100d7 */
[----:B------:R-:W-:Y:S01]  /*4ec0*/  STS [R67+0x430], R180 ;  /* 0x000430b443007388 */ /* 0x000fe20000000800 */
[----:B------:R-:W-:Y:S01]  /*4ed0*/  FMUL.FTZ R225, R110, R223 ;  /* 0x000000df6ee17220 */ /* 0x000fe20000410000 */
[----:B------:R-:W-:Y:S01]  /*4ee0*/  FADD.FTZ R224, -R224, R226 ;  /* 0x000000e2e0e07221 */ /* 0x000fe20000010100 */
[----:B------:R-:W-:Y:S01]  /*4ef0*/  FFMA.FTZ R197, R197, R214, R188 ;  /* 0x000000d6c5c57223 */ /* 0x000fe200000100bc */
[----:B------:R-:W-:Y:S01]  /*4f00*/  FADD.FTZ R189, -R189, R214 ;  /* 0x000000d6bdbd7221 */ /* 0x000fe20000010100 */
[----:B------:R1:W-:Y:S01]  /*4f10*/  STS [R66+0x4], R213 ;  /* 0x000004d542007388 */ /* 0x0003e20000000800 */
[-C--:B------:R-:W-:Y:S01]  /*4f20*/  FFMA.FTZ R215, R219, R47.reuse, R46 ;  /* 0x0000002fdbd77223 */ /* 0x080fe2000001002e */
        /* <DEDUP_REMOVED lines=10> */
[----:B------:R1:W-:Y:S01]  /*4fd0*/  STS [R66+0x8], R47 ;  /* 0x0000082f42007388 */ /* 0x0003e20000000800 */
[----:B------:R-:W-:Y:S01]  /*4fe0*/  FFMA.FTZ R180, R224, R221, R215 ;  /* 0x000000dde0b47223 */ /* 0x000fe200000100d7 */
[----:B------:R-:W-:Y:S01]  /*4ff0*/  FMUL.FTZ R46, R201, R170 ;  /* 0x000000aac92e7220 */ /* 0x000fe20000410000 */
[----:B------:R-:W-:Y:S01]  /*5000*/  FMUL.FTZ R215, R204, R171 ;  /* 0x000000abccd77220 */ /* 0x000fe20000410000 */
[----:B------:R3:W-:Y:S01]  /*5010*/  STS [R66+0xc], R7 ;  /* 0x00000c0742007388 */ /* 0x0007e20000000800 */
[----:B--2---:R-:W-:Y:S01]  /*5020*/  FMUL.FTZ R225, R138, R213 ;  /* 0x000000d58ae17220 */ /* 0x004fe20000410000 */
[----:B------:R-:W-:Y:S01]  /*5030*/  FFMA.FTZ R223, R217, R223, R180 ;  /* 0x000000dfd9df7223 */ /* 0x000fe200000100b4 */
[----:B------:R-:W-:Y:S01]  /*5040*/  FFMA.FTZ R180, R196, R197, R187 ;  /* 0x000000c5c4b47223 */ /* 0x000fe200000100bb */
[----:B------:R2:W-:Y:S01]  /*5050*/  STS [R66+0x14], R227 ;  /* 0x000014e342007388 */ /* 0x0005e20000000800 */
[----:B------:R-:W-:Y:S01]  /*5060*/  FADD.FTZ R188, -R188, R197 ;  /* 0x000000c5bcbc7221 */ /* 0x000fe20000010100 */
[----:B-1----:R-:W-:Y:S01]  /*5070*/  FMUL.FTZ R47, R202, R169 ;  /* 0x000000a9ca2f7220 */ /* 0x002fe20000410000 */
[----:B------:R-:W-:Y:S01]  /*5080*/  FFMA.FTZ R214, R220, R214, R223 ;  /* 0x000000d6dcd67223 */ /* 0x000fe200000100df */
        /* <DEDUP_REMOVED lines=17> */
[----:B------:R-:W-:Y:S01]  /*51a0*/  FADD.FTZ R186, -R186, R195 ;  /* 0x000000c3baba7221 */ /* 0x000fe20000010100 */
[----:B--2---:R-:W-:Y:S01]  /*51b0*/  FMUL.FTZ R235, R142, R7 ;  /* 0x000000078eeb7220 */ /* 0x004fe20000410000 */
[----:B------:R-:W-:Y:S01]  /*51c0*/  FFMA.FTZ R11, R187, R228, R226 ;  /* 0x000000e4bb0b7223 */ /* 0x000fe200000100e2 */
[----:B------:R3:W-:Y:S01]  /*51d0*/  STS [R66+0x2c], R227 ;  /* 0x00002ce342007388 */ /* 0x0007e20000000800 */
[----:B------:R-:W-:Y:S01]  /*51e0*/  FFMA.FTZ R195, R155, R195, R180 ;  /* 0x000000c39bc37223 */ /* 0x000fe200000100b4 */
[----:B-1----:R-:W-:Y:S01]  /*51f0*/  FMUL.FTZ R225, R145, R6 ;  /* 0x0000000691e17220 */ /* 0x002fe20000410000 */
[----:B------:R-:W-:Y:S01]  /*5200*/  FADD.FTZ R185, -R185, R194 ;  /* 0x000000c2b9b97221 */ /* 0x000fe20000010100 */
[----:B------:R3:W-:Y:S01]  /*5210*/  STS [R66+0x30], R231 ;  /* 0x000030e742007388 */ /* 0x0007e20000000800 */
[----:B------:R-:W-:Y:S01]  /*5220*/  FFMA.FTZ R180, R186, R213, R11 ;  /* 0x000000d5bab47223 */ /* 0x000fe2000001000b */
[-C--:B------:R-:W-:Y:S01]  /*5230*/  FFMA.FTZ R193, R193, R194.reuse, R184 ;  /* 0x000000c2c1c17223 */ /* 0x080fe200000100b8 */
[----:B------:R-:W-:Y:S01]  /*5240*/  FFMA.FTZ R194, R162, R194, R195 ;  /* 0x000000c2a2c27223 */ /* 0x000fe200000100c3 */
[----:B------:R3:W-:Y:S01]  /*5250*/  STS [R66+0x34], R233 ;  /* 0x000034e942007388 */ /* 0x0007e20000000800 */
[----:B------:R-:W-:Y:S01]  /*5260*/  FFMA.FTZ R11, R185, R46, R180 ;  /* 0x0000002eb90b7223 */ /* 0x000fe200000100b4 */
[----:B------:R-:W-:Y:S01]  /*5270*/  IADD3 R180, PT, PT, -R163, UR7, RZ ;  /* 0x00000007a3b47c10 */ /* 0x000fe2000fffe1ff */
[-C--:B------:R-:W-:Y:S01]  /*5280*/  FFMA.FTZ R192, R192, R193.reuse, R183 ;  /* 0x000000c1c0c07223 */ /* 0x080fe200000100b7 */
[----:B------:R3:W-:Y:S01]  /*5290*/  STS [R66+0x38], R235 ;  /* 0x000038eb42007388 */ /* 0x0007e20000000800 */
[----:B------:R-:W-:Y:S01]  /*52a0*/  FADD.FTZ R184, -R184, R193 ;  /* 0x000000c1b8b87221 */ /* 0x000fe20000010100 */
[----:B------:R-:W-:Y:S01]  /*52b0*/  ISETP.GE.AND P1, PT, R180, 0x1, PT ;  /* 0x00000001b400780c */ /* 0x000fe20003f26270 */
[----:B------:R-:W-:Y:S01]  /*52c0*/  FFMA.FTZ R194, R157, R193, R194 ;  /* 0x000000c19dc27223 */ /* 0x000fe200000100c2 */
[----:B------:R3:W-:Y:S01]  /*52d0*/  STS [R66+0x3c], R225 ;  /* 0x00003ce142007388 */ /* 0x0007e20000000800 */
[-C--:B------:R-:W-:Y:S01]  /*52e0*/  FFMA.FTZ R191, R191, R192.reuse, R182 ;  /* 0x000000c0bfbf7223 */ /* 0x080fe200000100b6 */
[----:B------:R-:W-:Y:S01]  /*52f0*/  FADD.FTZ R183, -R183, R192 ;  /* 0x000000c0b7b77221 */ /* 0x000fe20000010100 */
[----:B------:R-:W-:Y:S01]  /*5300*/  FFMA.FTZ R46, R184, R215, R11 ;  /* 0x000000d7b82e7223 */ /* 0x000fe2000001000b */
[----:B------:R-:W-:Y:S01]  /*5310*/  BAR.SYNC.DEFER_BLOCKING 0x0 ;  /* 0x0000000000007b1d */ /* 0x000fe20000010000 */
[----:B------:R-:W-:Y:S01]  /*5320*/  FFMA.FTZ R194, R161, R192, R194 ;  /* 0x000000c0a1c27223 */ /* 0x000fe200000100c2 */
[----:B------:R-:W-:Y:S01]  /*5330*/  FADD.FTZ R182, -R182, R191 ;  /* 0x000000bfb6b67221 */ /* 0x000fe20000010100 */
[----:B------:R-:W-:Y:S01]  /*5340*/  FFMA.FTZ R47, R183, R47, R46 ;  /* 0x0000002fb72f7223 */ /* 0x000fe2000001002e */
[----:B------:R-:W-:Y:S01]  /*5350*/  P2R R212, PR, RZ, 0x20 ;  /* 0x00000020ffd47803 */ /* 0x000fe20000000000 */
[-C--:B------:R-:W-:Y:S01]  /*5360*/  FFMA.FTZ R190, R190, R191.reuse, R19 ;  /* 0x000000bfbebe7223 */ /* 0x080fe20000010013 */
        /* <DEDUP_REMOVED lines=9> */
.L_x_8031:
[----:B------:R-:W-:Y:S05]  /*5400*/  BSYNC.RECONVERGENT B0 ;  /* 0x0000000000007941 */ /* 0x000fea0003800200 */
.L_x_8030:
[----:B------:R-:W-:Y:S04]  /*5410*/  BSSY.RECONVERGENT B0, `(.L_x_8032) ;  /* 0x0000003000007945 */ /* 0x000fe80003800200 */
[----:B------:R-:W-:Y:S05]  /*5420*/  @!P2 BRA `(.L_x_8033) ;  /* 0x000000000004a947 */ /* 0x000fea0003800000 */
[----:B-1----:R4:W-:Y:S02]  /*5430*/  REDG.E.ADD.F32.FTZ.RN.STRONG.GPU desc[UR16][R4.64+0x80], R221 ;  /* 0x000080dd040079a6 */ /* 0x0029e4000c12f310 */
.L_x_8033:
[----:B------:R-:W-:Y:S05]  /*5440*/  BSYNC.RECONVERGENT B0 ;  /* 0x0000000000007941 */ /* 0x000fea0003800200 */
.L_x_8032:
[----:B--2---:R2:W0:Y:S01]  /*5450*/  LDS R7, [R64+0x530] ;  /* 0x0005300040077984 */ /* 0x0044220000000800 */
[----:B------:R-:W-:Y:S04]  /*5460*/  BSSY.RECONVERGENT B0, `(.L_x_8034) ;  /* 0x0000003000007945 */ /* 0x000fe80003800200 */
[----:B------:R-:W-:Y:S05]  /*5470*/  @!P3 BRA `(.L_x_8035) ;  /* 0x000000000004b947 */ /* 0x000fea0003800000 */
[----:B0-----:R0:W-:Y:S02]  /*5480*/  REDG.E.ADD.F32.FTZ.RN.STRONG.GPU desc[UR16][R4.64+0x100], R7 ;  /* 0x00010007040079a6 */ /* 0x0011e4000c12f310 */
.L_x_8035:
[----:B------:R-:W-:Y:S05]  /*5490*/  BSYNC.RECONVERGENT B0 ;  /* 0x0000000000007941 */ /* 0x000fea0003800200 */
.L_x_8034:
[----:B0-----:R0:W0:Y:S01]  /*54a0*/  LDS R7, [R63+0x5b0] ;  /* 0x0005b0003f077984 */ /* 0x0010220000000800 */
[----:B------:R-:W-:Y:S01]  /*54b0*/  BSSY.RECONVERGENT B0, `(.L_x_8036) ;  /* 0x0000004000007945 */ /* 0x000fe20003800200 */
[----:B------:R-:W-:-:S03]  /*54c0*/  FADD.FTZ R19, -R19, R190 ;  /* 0x000000be13137221 */ /* 0x000fc60000010100 */
[----:B------:R-:W-:Y:S05]  /*54d0*/  @!P4 BRA `(.L_x_8037) ;  /* 0x000000000004c947 */ /* 0x000fea0003800000 */
[----:B0-----:R0:W-:Y:S02]  /*54e0*/  REDG.E.ADD.F32.FTZ.RN.STRONG.GPU desc[UR16][R4.64+0x180], R7 ;  /* 0x00018007040079a6 */ /* 0x0011e4000c12f310 */
.L_x_8037:
[----:B------:R-:W-:Y:S05]  /*54f0*/  BSYNC.RECONVERGENT B0 ;  /* 0x0000000000007941 */ /* 0x000fea0003800200 */
.L_x_8036:
        /* <DEDUP_REMOVED lines=11> */
.L_x_8039:
[----:B------:R-:W-:Y:S05]  /*55b0*/  BSYNC.RECONVERGENT B0 ;  /* 0x0000000000007941 */ /* 0x000fea0003800200 */
.L_x_8038:
[----:B01----:R0:W1:Y:S01]  /*55c0*/  LDS R47, [R61+0x6b0] ;  /* 0x0006b0003d2f7984 */ /* 0x0030620000000800 */
[----:B------:R-:W-:Y:S04]  /*55d0*/  BSSY.RECONVERGENT B0, `(.L_x_8040) ;  /* 0x0000003000007945 */ /* 0x000fe80003800200 */
[----:B------:R-:W-:Y:S05]  /*55e0*/  @!P1 BRA `(.L_x_8041) ;  /* 0x0000000000049947 */ /* 0x000fea0003800000 */
[----:B-1----:R1:W-:Y:S02]  /*55f0*/  REDG.E.ADD.F32.FTZ.RN.STRONG.GPU desc[UR16][R4.64+0x280], R47 ;  /* 0x0002802f040079a6 */ /* 0x0023e4000c12f310 */
.L_x_8041:
[----:B------:R-:W-:Y:S05]  /*5600*/  BSYNC.RECONVERGENT B0 ;  /* 0x0000000000007941 */ /* 0x000fea0003800200 */
.L_x_8040:
[----:B-1----:R1:W0:Y:S01]  /*5610*/  LDS R47, [R60+0x730] ;  /* 0x000730003c2f7984 */ /* 0x0022220000000800 */
[----:B------:R-:W-:Y:S04]  /*5620*/  BSSY.RECONVERGENT B0, `(.L_x_8042) ;  /* 0x0000003000007945 */ /* 0x000fe80003800200 */
[----:B------:R-:W-:Y:S05]  /*5630*/  @!P2 BRA `(.L_x_8043) ;  /* 0x000000000004a947 */ /* 0x000fea0003800000 */
[----:B0-----:R0:W-:Y:S02]  /*5640*/  REDG.E.ADD.F32.FTZ.RN.STRONG.GPU desc[UR16][R4.64+0x300], R47 ;  /* 0x0003002f040079a6 */ /* 0x0011e4000c12f310 */
.L_x_8043:
[----:B------:R-:W-:Y:S05]  /*5650*/  BSYNC.RECONVERGENT B0 ;  /* 0x0000000000007941 */ /* 0x000fea0003800200 */
.L_x_8042:
[----:B0-----:R0:W0:Y:S01]  /*5660*/  LDS R47, [R59+0x7b0] ;  /* 0x0007b0003b2f7984 */ /* 0x0010220000000800 */
[----:B------:R-:W-:Y:S04]  /*5670*/  BSSY.RECONVERGENT B0, `(.L_x_8044) ;  /* 0x0000003000007945 */ /* 0x000fe80003800200 */
[----:B------:R-:W-:Y:S05]  /*5680*/  @!P3 BRA `(.L_x_8045) ;  /* 0x000000000004b947 */ /* 0x000fea0003800000 */
[----:B0-----:R0:W-:Y:S02]  /*5690*/  REDG.E.ADD.F32.FTZ.RN.STRONG.GPU desc[UR16][R4.64+0x380], R47 ;  /* 0x0003802f040079a6 */ /* 0x0011e4000c12f310 */
.L_x_8045:
[----:B------:R-:W-:Y:S05]  /*56a0*/  BSYNC.RECONVERGENT B0 ;  /* 0x0000000000007941 */ /* 0x000fea0003800200 */
.L_x_8044:
[----:B0-----:R0:W0:Y:S01]  /*56b0*/  LDS R47, [R58+0x830] ;  /* 0x000830003a2f7984 */ /* 0x0010220000000800 */
[----:B------:R-:W-:Y:S04]  /*56c0*/  BSSY.RECONVERGENT B0, `(.L_x_8046) ;  /* 0x0000003000007945 */ /* 0x000fe80003800200 */
[----:B------:R-:W-:Y:S05]  /*56d0*/  @!P4 BRA `(.L_x_8047) ;  /* 0x000000000004c947 */ /* 0x000fea0003800000 */
[----:B0-----:R0:W-:Y:S02]  /*56e0*/  REDG.E.ADD.F32.FTZ.RN.STRONG.GPU desc[UR16][R4.64+0x400], R47 ;  /* 0x0004002f040079a6 */ /* 0x0011e4000c12f310 */
.L_x_8047:
[----:B------:R-:W-:Y:S05]  /*56f0*/  BSYNC.RECONVERGENT B0 ;  /* 0x0000000000007941 */ /* 0x000fea0003800200 */
.L_x_8046:
[----:B0-----:R0:W0:Y:S01]  /*5700*/  LDS R47, [R57+0x8b0] ;  /* 0x0008b000392f7984 */ /* 0x0010220000000800 */
[----:B------:R-:W-:Y:S04]  /*5710*/  BSSY.RECONVERGENT B0, `(.L_x_8048) ;  /* 0x0000003000007945 */ /* 0x000fe80003800200 */
[----:B------:R-:W-:Y:S05]  /*5720*/  @!P5 BRA `(.L_x_8049) ;  /* 0x000000000004d947 */ /* 0x000fea0003800000 */
[----:B0-----:R0:W-:Y:S02]  /*5730*/  REDG.E.ADD.F32.FTZ.RN.STRONG.GPU desc[UR16][R4.64+0x480], R47 ;  /* 0x0004802f040079a6 */ /* 0x0011e4000c12f310 */
.L_x_8049:
[----:B------:R-:W-:Y:S05]  /*5740*/  BSYNC.RECONVERGENT B0 ;  /* 0x0000000000007941 */ /* 0x000fea0003800200 */
.L_x_8048:
        /* <DEDUP_REMOVED lines=10> */
.L_x_8051:
[----:B------:R-:W-:Y:S05]  /*57f0*/  BSYNC.RECONVERGENT B0 ;  /* 0x0000000000007941 */ /* 0x000fea0003800200 */
.L_x_8050:
[----:B0-----:R0:W0:Y:S01]  /*5800*/  LDS R47, [R55+0x9b0] ;  /* 0x0009b000372f7984 */ /* 0x0010220000000800 */
[----:B------:R-:W-:Y:S04]  /*5810*/  BSSY.RECONVERGENT B0, `(.L_x_8052) ;  /* 0x0000003000007945 */ /* 0x000fe80003800200 */
[----:B------:R-:W-:Y:S05]  /*5820*/  @!P1 BRA `(.L_x_8053) ;  /* 0x0000000000049947 */ /* 0x000fea0003800000 */
[----:B0-----:R0:W-:Y:S02]  /*5830*/  REDG.E.ADD.F32.FTZ.RN.STRONG.GPU desc[UR16][R4.64+0x580], R47 ;  /* 0x0005802f040079a6 */ /* 0x0011e4000c12f310 */
.L_x_8053:
[----:B------:R-:W-:Y:S05]  /*5840*/  BSYNC.RECONVERGENT B0 ;  /* 0x0000000000007941 */ /* 0x000fea0003800200 */
.L_x_8052:
[----:B0-----:R0:W0:Y:S01]  /*5850*/  LDS R47, [R54+0xa30] ;  /* 0x000a3000362f7984 */ /* 0x0010220000000800 */
[----:B------:R-:W-:Y:S04]  /*5860*/  BSSY.RECONVERGENT B0, `(.L_x_8054) ;  /* 0x0000003000007945 */ /* 0x000fe80003800200 */
[----:B------:R-:W-:Y:S05]  /*5870*/  @!P2 BRA `(.L_x_8055) ;  /* 0x000000000004a947 */ /* 0x000fea0003800000 */
[----:B0-----:R0:W-:Y:S02]  /*5880*/  REDG.E.ADD.F32.FTZ.RN.STRONG.GPU desc[UR16][R4.64+0x600], R47 ;  /* 0x0006002f040079a6 */ /* 0x0011e4000c12f310 */
.L_x_8055:
[----:B------:R-:W-:Y:S05]  /*5890*/  BSYNC.RECONVERGENT B0 ;  /* 0x0000000000007941 */ /* 0x000fea0003800200 */
.L_x_8054:
[----:B0-----:R0:W0:Y:S01]  /*58a0*/  LDS R47, [R53+0xab0] ;  /* 0x000ab000352f7984 */ /* 0x0010220000000800 */
[----:B------:R-:W-:Y:S04]  /*58b0*/  BSSY.RECONVERGENT B0, `(.L_x_8056) ;  /* 0x0000003000007945 */ /* 0x000fe80003800200 */
[----:B------:R-:W-:Y:S05]  /*58c0*/  @!P3 BRA `(.L_x_8057) ;  /* 0x000000000004b947 */ /* 0x000fea0003800000 */
[----:B0-----:R0:W-:Y:S02]  /*58d0*/  REDG.E.ADD.F32.FTZ.RN.STRONG.GPU desc[UR16][R4.64+0x680], R47 ;  /* 0x0006802f040079a6 */ /* 0x0011e4000c12f310 */
.L_x_8057:
[----:B------:R-:W-:Y:S05]  /*58e0*/  BSYNC.RECONVERGENT B0 ;  /* 0x0000000000007941 */ /* 0x000fea0003800200 */
.L_x_8056:
[----:B0-----:R0:W0:Y:S01]  /*58f0*/  LDS R47, [R52+0xb30] ;  /* 0x000b3000342f7984 */ /* 0x0010220000000800 */
[----:B------:R-:W-:Y:S04]  /*5900*/  BSSY.RECONVERGENT B0, `(.L_x_8058) ;  /* 0x0000003000007945 */ /* 0x000fe80003800200 */
[----:B------:R-:W-:Y:S05]  /*5910*/  @!P4 BRA `(.L_x_8059) ;  /* 0x000000000004c947 */ /* 0x000fea0003800000 */
[----:B0-----:R0:W-:Y:S02]  /*5920*/  REDG.E.ADD.F32.FTZ.RN.STRONG.GPU desc[UR16][R4.64+0x700], R47 ;  /* 0x0007002f040079a6 */ /* 0x0011e4000c12f310 */
.L_x_8059:
[----:B------:R-:W-:Y:S05]  /*5930*/  BSYNC.RECONVERGENT B0 ;  /* 0x0000000000007941 */ /* 0x000fea0003800200 */
.L_x_8058:
[----:B0-----:R0:W0:Y:S01]  /*5940*/  LDS R47, [R51+0xbb0] ;  /* 0x000bb000332f7984 */ /* 0x0010220000000800 */
[----:B------:R-:W-:Y:S04]  /*5950*/  BSSY.RECONVERGENT B0, `(.L_x_8060) ;  /* 0x0000003000007945 */ /* 0x000fe80003800200 */
[----:B------:R-:W-:Y:S05]  /*5960*/  @!P5 BRA `(.L_x_8061) ;  /* 0x000000000004d947 */ /* 0x000fea0003800000 */
[----:B0-----:R0:W-:Y:S02]  /*5970*/  REDG.E.ADD.F32.FTZ.RN.STRONG.GPU desc[UR16][R4.64+0x780], R47 ;  /* 0x0007802f040079a6 */ /* 0x0011e4000c12f310 */
.L_x_8061:
[----:B------:R-:W-:Y:S05]  /*5980*/  BSYNC.RECONVERGENT B0 ;  /* 0x0000000000007941 */ /* 0x000fea0003800200 */
.L_x_8060:
[----:B------:R-:W-:Y:S01]  /*5990*/  FFMA.FTZ R6, R172, R190, R11 ;  /* 0x000000beac067223 */ /* 0x000fe2000001000b */
[----:B0---4-:R-:W0:Y:S01]  /*59a0*/  SHFL.DOWN PT, R4, R7, 0x1, 0x1f ;  /* 0x08201f0007047f89 */ /* 0x011e2200000e0000 */
[----:B------:R-:W-:Y:S01]  /*59b0*/  ISETP.GT.AND P1, PT, R100, 0x1e, PT ;  /* 0x0000001e6400780c */ /* 0x000fe20003f24270 */
[----:B------:R-:W-:Y:S01]  /*59c0*/  FMUL.FTZ R46, R15, R208 ;  /* 0x000000d00f2e7220 */ /* 0x000fe20000410000 */
[----:B------:R-:W-:Y:S01]  /*59d0*/  FMUL.FTZ R14, R14, R3 ;  /* 0x000000030e0e7220 */ /* 0x000fe20000410000 */
[----:B------:R-:W4:Y:S01]  /*59e0*/  SHFL.DOWN PT, R5, R6, 0x1, 0x1f ;  /* 0x08201f0006057f89 */ /* 0x000f2200000e0000 */
[----:B------:R-:W-:Y:S01]  /*59f0*/  FMUL.FTZ R13, R13, R216 ;  /* 0x000000d80d0d7220 */ /* 0x000fe20000410000 */
[----:B------:R-:W-:Y:S01]  /*5a00*/  FFMA.FTZ R109, R46, R146, R109 ;  /* 0x000000922e6d7223 */ /* 0x000fe2000001006d */
[----:B------:R-:W-:Y:S01]  /*5a10*/  FFMA.FTZ R133, R14, R136, R133 ;  /* 0x000000880e857223 */ /* 0x000fe20000010085 */
[----:B------:R-:W-:Y:S01]  /*5a20*/  FMUL.FTZ R179, R179, R201 ;  /* 0x000000c9b3b37220 */ /* 0x000fe20000410000 */
[----:B------:R-:W-:Y:S01]  /*5a30*/  FFMA.FTZ R120, R13, R125, R120 ;  /* 0x0000007d0d787223 */ /* 0x000fe20000010078 */
[----:B------:R-:W-:Y:S01]  /*5a40*/  FMUL.FTZ R16, R16, R206 ;  /* 0x000000ce10107220 */ /* 0x000fe20000410000 */
[----:B------:R-:W-:Y:S01]  /*5a50*/  FMUL.FTZ R17, R17, R204 ;  /* 0x000000cc11117220 */ /* 0x000fe20000410000 */
[----:B------:R-:W-:Y:S01]  /*5a60*/  ISETP.NE.AND P2, PT, R212, RZ, PT ;  /* 0x000000ffd400720c */ /* 0x000fe20003f45270 */
[-C--:B------:R-:W-:Y:S01]  /*5a70*/  FMUL.FTZ R177, R177, R210.reuse ;  /* 0x000000d2b1b17220 */ /* 0x080fe20000410000 */
        /* <DEDUP_REMOVED lines=8> */
[----:B------:R-:W-:Y:S01]  /*5b00*/  FFMA.FTZ R119, R8, R128, R119 ;  /* 0x0000008008777223 */ /* 0x000fe20000010077 */
[----:B------:R-:W-:Y:S01]  /*5b10*/  BSSY.RECONVERGENT B0, `(.L_x_8062) ;  /* 0x0000072000007945 */ /* 0x000fe20003800200 */
        /* <DEDUP_REMOVED lines=8> */
[----:B------:R-:W-:Y:S01]  /*5ba0*/  FADD.FTZ R95, R210, R95 ;  /* 0x0000005fd25f7221 */ /* 0x000fe20000010000 */
[----:B------:R-:W4:Y:S01]  /*5bb0*/  SHFL.DOWN PT, R11, R6, 0x2, 0x1f ;  /* 0x08401f00060b7f89 */ /* 0x000f2200000e0000 */
[----:B------:R-:W-:Y:S01]  /*5bc0*/  FFMA.FTZ R129, R176, R124, R129 ;  /* 0x0000007cb0817223 */ /* 0x000fe20000010081 */
[----:B------:R-:W-:Y:S01]  /*5bd0*/  FMUL.FTZ R188, R188, R5 ;  /* 0x00000005bcbc7220 */ /* 0x000fe20000410000 */
[----:B------:R-:W-:Y:S01]  /*5be0*/  FMUL.FTZ R5, R178, R203 ;  /* 0x000000cbb2057220 */ /* 0x000fe20000410000 */
[----:B------:R-:W-:Y:S01]  /*5bf0*/  FADD.FTZ R93, R220, R93 ;  /* 0x0000005ddc5d7221 */ /* 0x000fe20000010000 */
[----:B------:R-:W-:Y:S01]  /*5c00*/  FFMA.FTZ R108, R179, R170, R108 ;  /* 0x000000aab36c7223 */ /* 0x000fe2000001006c */
[----:B------:R-:W-:Y:S01]  /*5c10*/  FFMA.FTZ R114, R17, R171, R114 ;  /* 0x000000ab11727223 */ /* 0x000fe20000010072 */
[----:B------:R-:W-:Y:S01]  /*5c20*/  FFMA.FTZ R102, R5, R147, R102 ;  /* 0x0000009305667223 */ /* 0x000fe20000010066 */
[----:B------:R-:W-:-:S02]  /*5c30*/  FFMA.FTZ R117, R18, R168, R117 ;  /* 0x000000a812757223 */ /* 0x000fc40000010075 */
[----:B0-----:R-:W-:Y:S01]  /*5c40*/  @!P1 FADD.FTZ R7, R7, R4 ;  /* 0x0000000407079221 */ /* 0x001fe20000010000 */
[----:B------:R-:W-:Y:S01]  /*5c50*/  FMUL.FTZ R4, R173, R3 ;  /* 0x00000003ad047220 */ /* 0x000fe20000410000 */
[----:B------:R-:W-:Y:S01]  /*5c60*/  FFMA.FTZ R3, R137, R46, R188 ;  /* 0x0000002e89037223 */ /* 0x000fe200000100bc */
[----:B----4-:R-:W-:Y:S02]  /*5c70*/  @!P1 FADD.FTZ R6, R6, R11 ;  /* 0x0000000b06069221 */ /* 0x010fe40000010000 */
[----:B------:R-:W0:Y:S01]  /*5c80*/  SHFL.DOWN PT, R180, R7, 0x4, 0x1f ;  /* 0x08801f0007b47f89 */ /* 0x000e2200000e0000 */
[----:B------:R-:W-:Y:S01]  /*5c90*/  ISETP.GT.AND P1, PT, R100, 0x1b, PT ;  /* 0x0000001b6400780c */ /* 0x000fe20003f24270 */
[----:B------:R-:W-:Y:S01]  /*5ca0*/  FMUL.FTZ R205, R205, R4 ;  /* 0x00000004cdcd7220 */ /* 0x000fe20000410000 */
[----:B------:R-:W-:Y:S01]  /*5cb0*/  FMUL.FTZ R4, R173, R203 ;  /* 0x000000cbad047220 */ /* 0x000fe20000410000 */
[----:B------:R-:W4:Y:S01]  /*5cc0*/  SHFL.DOWN PT, R15, R6, 0x4, 0x1f ;  /* 0x08801f00060f7f89 */ /* 0x000f2200000e0000 */
[----:B------:R-:W-:Y:S01]  /*5cd0*/  FADD.FTZ R86, R3, R86 ;  /* 0x0000005603567221 */ /* 0x000fe20000010000 */
[----:B------:R-:W-:Y:S01]  /*5ce0*/  FFMA.FTZ R205, R122, R14, R205 ;  /* 0x0000000e7acd7223 */ /* 0x000fe200000100cd */
[----:B------:R-:W-:Y:S01]  /*5cf0*/  FMUL.FTZ R4, R187, R4 ;  /* 0x00000004bb047220 */ /* 0x000fe20000410000 */
[----:B------:R-:W-:-:S02]  /*5d00*/  FMUL.FTZ R3, R173, R206 ;  /* 0x000000cead037220 */ /* 0x000fc40000410000 */
[----:B------:R-:W-:Y:S01]  /*5d10*/  FADD.FTZ R84, R205, R84 ;  /* 0x00000054cd547221 */ /* 0x000fe20000010000 */
[----:B------:R-:W-:Y:S01]  /*5d20*/  FFMA.FTZ R14, R139, R5, R4 ;  /* 0x000000058b0e7223 */ /* 0x000fe20000010004 */
[----:B------:R-:W-:Y:S01]  /*5d30*/  FMUL.FTZ R5, R10, R211 ;  /* 0x000000d30a057220 */ /* 0x000fe20000410000 */
[----:B------:R-:W-:Y:S01]  /*5d40*/  FMUL.FTZ R11, R186, R3 ;  /* 0x00000003ba0b7220 */ /* 0x000fe20000410000 */
[C---:B------:R-:W-:Y:S01]  /*5d50*/  FMUL.FTZ R3, R173.reuse, R216 ;  /* 0x000000d8ad037220 */ /* 0x040fe20000410000 */
[----:B------:R-:W-:Y:S01]  /*5d60*/  FMUL.FTZ R4, R173, R211 ;  /* 0x000000d3ad047220 */ /* 0x000fe20000410000 */
[----:B------:R-:W-:Y:S01]  /*5d70*/  FFMA.FTZ R130, R5, R123, R130 ;  /* 0x0000007b05827223 */ /* 0x000fe20000010082 */
[----:B------:R-:W-:Y:S01]  /*5d80*/  FADD.FTZ R97, R14, R97 ;  /* 0x000000610e617221 */ /* 0x000fe20000010000 */
[----:B------:R-:W-:Y:S01]  /*5d90*/  FMUL.FTZ R3, R224, R3 ;  /* 0x00000003e0037220 */ /* 0x000fe20000410000 */
[----:B------:R-:W-:Y:S01]  /*5da0*/  FMUL.FTZ R217, R217, R4 ;  /* 0x00000004d9d97220 */ /* 0x000fe20000410000 */
[----:B------:R-:W-:Y:S01]  /*5db0*/  FMUL.FTZ R4, R173, R201 ;  /* 0x000000c9ad047220 */ /* 0x000fe20000410000 */
[----:B------:R-:W-:Y:S01]  /*5dc0*/  FFMA.FTZ R11, R138, R16, R11 ;  /* 0x000000108a0b7223 */ /* 0x000fe2000001000b */
[----:B------:R-:W-:Y:S01]  /*5dd0*/  FMUL.FTZ R16, R181, R202 ;  /* 0x000000cab5107220 */ /* 0x000fe20000410000 */
[----:B------:R-:W-:Y:S01]  /*5de0*/  FFMA.FTZ R217, R110, R5, R217 ;  /* 0x000000056ed97223 */ /* 0x000fe200000100d9 */
[----:B0-----:R-:W-:Y:S01]  /*5df0*/  @!P1 FADD.FTZ R7, R7, R180 ;  /* 0x000000b407079221 */ /* 0x001fe20000010000 */
[----:B------:R-:W-:Y:S01]  /*5e00*/  FMUL.FTZ R4, R185, R4 ;  /* 0x00000004b9047220 */ /* 0x000fe20000410000 */
[C---:B------:R-:W-:Y:S01]  /*5e10*/  FMUL.FTZ R5, R173.reuse, R204 ;  /* 0x000000ccad057220 */ /* 0x040fe20000410000 */
[----:B------:R-:W-:Y:S01]  /*5e20*/  FMUL.FTZ R202, R173, R202 ;  /* 0x000000caadca7220 */ /* 0x000fe20000410000 */
[----:B----4-:R-:W-:Y:S01]  /*5e30*/  @!P1 FADD.FTZ R6, R6, R15 ;  /* 0x0000000f06069221 */ /* 0x010fe20000010000 */
[----:B------:R-:W0:Y:S01]  /*5e40*/  SHFL.DOWN PT, R10, R7, 0x8, 0x1f ;  /* 0x09001f00070a7f89 */ /* 0x000e2200000e0000 */
[----:B------:R-:W-:Y:S01]  /*5e50*/  ISETP.GT.AND P1, PT, R100, 0x17, PT ;  /* 0x000000176400780c */ /* 0x000fe20003f24270 */
[----:B------:R-:W-:Y:S01]  /*5e60*/  FFMA.FTZ R14, R141, R179, R4 ;  /* 0x000000b38d0e7223 */ /* 0x000fe20000010004 */
[-C--:B------:R-:W-:Y:S01]  /*5e70*/  FMUL.FTZ R4, R9, R218.reuse ;  /* 0x000000da09047220 */ /* 0x080fe20000410000 */
[----:B------:R-:W4:Y:S01]  /*5e80*/  SHFL.DOWN PT, R15, R6, 0x8, 0x1f ;  /* 0x09001f00060f7f89 */ /* 0x000f2200000e0000 */
[C---:B------:R-:W-:Y:S01]  /*5e90*/  FMUL.FTZ R218, R173.reuse, R218 ;  /* 0x000000daadda7220 */ /* 0x040fe20000410000 */
[----:B------:R-:W-:Y:S01]  /*5ea0*/  FMUL.FTZ R5, R184, R5 ;  /* 0x00000005b8057220 */ /* 0x000fe20000410000 */
[----:B------:R-:W-:Y:S01]  /*5eb0*/  FADD.FTZ R99, R14, R99 ;  /* 0x000000630e637221 */ /* 0x000fe20000010000 */
[----:B------:R-:W-:Y:S01]  /*5ec0*/  FMUL.FTZ R14, R173, R199 ;  /* 0x000000c7ad0e7220 */ /* 0x000fe20000410000 */
[----:B------:R-:W-:Y:S01]  /*5ed0*/  FMUL.FTZ R219, R219, R218 ;  /* 0x000000dadbdb7220 */ /* 0x000fe20000410000 */
[----:B------:R-:W-:Y:S01]  /*5ee0*/  FFMA.FTZ R5, R140, R17, R5 ;  /* 0x000000118c057223 */ /* 0x000fe20000010005 */
[----:B------:R-:W-:Y:S01]  /*5ef0*/  FMUL.FTZ R9, R173, R200 ;  /* 0x000000c8ad097220 */ /* 0x000fe20000410000 */
[----:B------:R-:W-:Y:S01]  /*5f00*/  FFMA.FTZ R121, R4, R126, R121 ;  /* 0x0000007e04797223 */ /* 0x000fe20000010079 */
[----:B------:R-:W-:Y:S01]  /*5f10*/  FFMA.FTZ R219, R104, R4, R219 ;  /* 0x0000000468db7223 */ /* 0x000fe200000100db */
[----:B------:R-:W-:Y:S01]  /*5f20*/  FADD.FTZ R90, R5, R90 ;  /* 0x0000005a055a7221 */ /* 0x000fe20000010000 */
[----:B------:R-:W-:Y:S01]  /*5f30*/  FADD.FTZ R88, R11, R88 ;  /* 0x000000580b587221 */ /* 0x000fe20000010000 */
        /* <DEDUP_REMOVED lines=8> */
[----:B0-----:R-:W-:Y:S01]  /*5fc0*/  @!P1 FADD.FTZ R7, R7, R10 ;  /* 0x0000000a07079221 */ /* 0x001fe20000010000 */
[----:B------:R-:W-:Y:S01]  /*5fd0*/  FFMA.FTZ R10, R112, R13, R3 ;  /* 0x0000000d700a7223 */ /* 0x000fe20000010003 */
[-C--:B------:R-:W-:Y:S01]  /*5fe0*/  FMUL.FTZ R3, R12, R174.reuse ;  /* 0x000000ae0c037220 */ /* 0x080fe20000410000 */
[C---:B------:R-:W-:Y:S01]  /*5ff0*/  FMUL.FTZ R174, R173.reuse, R174 ;  /* 0x000000aeadae7220 */ /* 0x040fe20000410000 */
[----:B----4-:R-:W-:Y:S01]  /*6000*/  @!P1 FADD.FTZ R6, R6, R15 ;  /* 0x0000000f06069221 */ /* 0x010fe20000010000 */
[----:B------:R-:W0:Y:S01]  /*6010*/  SHFL.DOWN PT, R46, R7, 0x10, 0x1f ;  /* 0x0a001f00072e7f89 */ /* 0x000e2200000e0000 */
[----:B------:R-:W-:Y:S01]  /*6020*/  ISETP.NE.AND P1, PT, R100, RZ, PT ;  /* 0x000000ff6400720c */ /* 0x000fe20003f25270 */
[----:B------:R-:W-:Y:S01]  /*6030*/  FMUL.FTZ R173, R173, R175 ;  /* 0x000000afadad7220 */ /* 0x000fe20000410000 */
[----:B------:R-:W-:Y:S01]  /*6040*/  FMUL.FTZ R209, R209, R174 ;  /* 0x000000aed1d17220 */ /* 0x000fe20000410000 */
[----:B------:R-:W4:Y:S01]  /*6050*/  SHFL.DOWN PT, R13, R6, 0x10, 0x1f ;  /* 0x0a001f00060d7f89 */ /* 0x000f2200000e0000 */
[----:B------:R-:W-:Y:S01]  /*6060*/  FADD.FTZ R82, R217, R82 ;  /* 0x00000052d9527221 */ /* 0x000fe20000010000 */
[----:B------:R-:W-:Y:S01]  /*6070*/  FMUL.FTZ R173, R2, R173 ;  /* 0x000000ad02ad7220 */ /* 0x000fe20000410000 */
        /* <DEDUP_REMOVED lines=27> */
.L_x_8063:
[----:B------:R-:W-:Y:S05]  /*6230*/  BSYNC.RECONVERGENT B0 ;  /* 0x0000000000007941 */ /* 0x000fea0003800200 */
.L_x_8062:
[----:B------:R-:W-:-:S04]  /*6240*/  UIADD3 UR4, UPT, UPT, UR4, 0x1, URZ ;  /* 0x0000000104047890 */ /* 0x000fc8000fffe0ff */
[----:B------:R-:W-:-:S09]  /*6250*/  UISETP.GE.AND UP0, UPT, UR4, UR11, UPT ;  /* 0x0000000b0400728c */ /* 0x000fd2000bf06270 */
[----:B------:R-:W-:Y:S05]  /*6260*/  BRA.U !UP0, `(.L_x_8064) ;  /* 0xffffffd5089c7547 */ /* 0x000fea000b83ffff */
.L_x_8026:
[----:B------:R-:W-:Y:S08]  /*6270*/  BAR.SYNC.DEFER_BLOCKING 0x0 ;  /* 0x0000000000007b1d */ /* 0x000ff00000010000 */
[----:B------:R-:W4:Y:S01]  /*6280*/  LDC.64 R34, c[0x0][0x4f8] ;  /* 0x00013e00ff227b82 */ /* 0x000f220000000a00 */
[----:B------:R-:W-:Y:S01]  /*6290*/  IADD3 R42, PT, PT, R70, -0x1, RZ ;  /* 0xffffffff462a7810 */ /* 0x000fe20007ffe0ff */
[----:B------:R-:W5:Y:S06]  /*62a0*/  LDCU.64 UR4, c[0x0][0x500] ;  /* 0x0000a000ff0477ac */ /* 0x000f6c0008000a00 */
[----:B------:R-:W1:Y:S08]  /*62b0*/  LDC.64 R36, c[0x0][0x550] ;  /* 0x00015400ff247b82 */ /* 0x000e700000000a00 */
[----:B------:R-:W2:Y:S01]  /*62c0*/  LDC.64 R44, c[0x0][0x518] ;  /* 0x00014600ff2c7b82 */ /* 0x000ea20000000a00 */
[----:B0-----:R-:W3:Y:S04]  /*62d0*/  LDG.E.128 R4, desc[UR16][R32.64] ;  /* 0x0000001020047981 */ /* 0x001ee8000c1e1d00 */
[----:B------:R-:W5:Y:S01]  /*62e0*/  LDG.E.128 R8, desc[UR16][R32.64+0x200] ;  /* 0x0002001020087981 */ /* 0x000f62000c1e1d00 */
[----:B------:R-:W-:-:S02]  /*62f0*/  SHF.L.U32 R40, R42, 0x9, RZ ;  /* 0x000000092a287819 */ /* 0x000fc400000006ff */
[----:B------:R-:W0:Y:S02]  /*6300*/  LDC.64 R46, c[0x0][0x560] ;  /* 0x00015800ff2e7b82 */ /* 0x000e240000000a00 */
[----:B------:R-:W-:Y:S01]  /*6310*/  SHF.R.S32.HI R41, RZ, 0x1f, R40 ;  /* 0x0000001fff297819 */ /* 0x000fe20000011428 */
[----:B---3--:R-:W-:Y:S04]  /*6320*/  STS.128 [R49], R4 ;  /* 0x0000000431007388 */ /* 0x008fe80000000c00 */
[----:B-----5:R-:W-:Y:S01]  /*6330*/  STS.128 [R49+0x200], R8 ;  /* 0x0002000831007388 */ /* 0x020fe20000000c00 */
[----:B------:R-:W-:-:S03]  /*6340*/  NOP ;  /* 0x0000000000007918 */ /* 0x000fc60000000000 */
[----:B------:R-:W3:Y:S04]  /*6350*/  LDS.128 R12, [R48] ;  /* 0x00000000300c7984 */ /* 0x000ee80000000c00 */
[----:B------:R-:W5:Y:S01]  /*6360*/  LDS.128 R4, [R48+0x10] ;  /* 0x0000100030047984 */ /* 0x000f620000000c00 */
[--C-:B---3--:R-:W-:Y:S02]  /*6370*/  HADD2.F32 R3, -RZ, R12.reuse.H0_H0 ;  /* 0x2000000cff037230 */ /* 0x108fe40000004100 */
        /* <DEDUP_REMOVED lines=22> */
[----:B------:R-:W3:Y:S01]  /*64e0*/  @!P2 MUFU.EX2 R0, R0 ;  /* 0x000000000000a308 */ /* 0x000ee20000000800 */
[----:B------:R-:W-:Y:S01]  /*64f0*/  @!P1 FMUL.FTZ R3, R12, -1.4426950216293334961 ;  /* 0xbfb8aa3b0c039820 */ /* 0x000fe20000410000 */
[----:B------:R-:W-:-:S03]  /*6500*/  FADD.FTZ R12, R9, R72 ;  /* 0x00000048090c7221 */ /* 0x000fc60000010000 */
[----:B------:R-:W-:Y:S01]  /*6510*/  @!P3 FMUL.FTZ R8, R13, -1.4426950216293334961 ;  /* 0xbfb8aa3b0d08b820 */ /* 0x000fe20000410000 */
[----:B------:R-:W4:Y:S01]  /*6520*/  @!P0 MUFU.EX2 R2, R2 ;  /* 0x0000000200028308 */ /* 0x000f220000000800 */
[----:B-----5:R-:W-:Y:S01]  /*6530*/  HADD2.F32 R13, -RZ, R4.H0_H0 ;  /* 0x20000004ff0d7230 */ /* 0x020fe20000004100 */
[----:B------:R-:W-:Y:S01]  /*6540*/  FSETP.GTU.FTZ.AND P6, PT, R12, 20, PT ;  /* 0x41a000000c00780b */ /* 0x000fe20003fdc000 */
[----:B------:R-:W-:Y:S01]  /*6550*/  @!P4 FMUL.FTZ R9, R10, -1.4426950216293334961 ;  /* 0xbfb8aa3b0a09c820 */ /* 0x000fe20000410000 */
[----:B------:R-:W5:Y:S02]  /*6560*/  @!P1 MUFU.EX2 R3, R3 ;  /* 0x0000000300039308 */ /* 0x000f640000000800 */
[----:B------:R-:W-:Y:S01]  /*6570*/  FADD.FTZ R13, R13, R72 ;  /* 0x000000480d0d7221 */ /* 0x000fe20000010000 */
[----:B------:R-:W-:Y:S01]  /*6580*/  @!P5 FMUL.FTZ R11, R11, -1.4426950216293334961 ;  /* 0xbfb8aa3b0b0bd820 */ /* 0x000fe20000410000 */
[----:B------:R-:W1:Y:S01]  /*6590*/  @!P3 MUFU.EX2 R8, R8 ;  /* 0x000000080008b308 */ /* 0x000e620000000800 */
[----:B---3--:R-:W-:-:S03]  /*65a0*/  @!P2 FADD.FTZ R0, R0, 1 ;  /* 0x3f8000000000a421 */ /* 0x008fc60000010000 */
[----:B------:R-:W3:Y:S01]  /*65b0*/  @!P4 MUFU.EX2 R9, R9 ;  /* 0x000000090009c308 */ /* 0x000ee20000000800 */
[----:B----4-:R-:W-:Y:S02]  /*65c0*/  @!P0 FADD.FTZ R2, R2, 1 ;  /* 0x3f80000002028421 */ /* 0x010fe40000010000 */
[----:B------:R-:W-:Y:S01]  /*65d0*/  @!P6 FMUL.FTZ R10, R12, -1.4426950216293334961 ;  /* 0xbfb8aa3b0c0ae820 */ /* 0x000fe20000410000 */
[----:B------:R-:W4:Y:S01]  /*65e0*/  @!P2 MUFU.RCP R0, R0 ;  /* 0x000000000000a308 */ /* 0x000f220000001000 */
[----:B------:R-:W-:Y:S01]  /*65f0*/  FADD.FTZ R12, R15, R72 ;  /* 0x000000480f0c7221 */ /* 0x000fe20000010000 */
[----:B-----5:R-:W-:Y:S01]  /*6600*/  @!P1 FADD.FTZ R3, R3, 1 ;  /* 0x3f80000003039421 */ /* 0x020fe20000010000 */
[----:B-1----:R-:W-:-:S05]  /*6610*/  @!P3 FADD.FTZ R8, R8, 1 ;  /* 0x3f8000000808b421 */ /* 0x002fca0000010000 */
[----:B------:R-:W1:Y:S01]  /*6620*/  @!P0 MUFU.RCP R17, R2 ;  /* 0x0000000200118308 */ /* 0x000e620000001000 */
[----:B---3--:R-:W-:-:S07]  /*6630*/  @!P4 FADD.FTZ R9, R9, 1 ;  /* 0x3f8000000909c421 */ /* 0x008fce0000010000 */
[----:B------:R-:W3:Y:S01]  /*6640*/  @!P1 MUFU.RCP R15, R3 ;  /* 0x00000003000f9308 */ /* 0x000ee20000001000 */
[----:B----4-:R-:W-:Y:S01]  /*6650*/  @!P2 FMUL.FTZ R105, R105, R0 ;  /* 0x000000006969a220 */ /* 0x010fe20000410000 */
[----:B------:R-:W-:-:S06]  /*6660*/  FSETP.GTU.FTZ.AND P2, PT, R12, 20, PT ;  /* 0x41a000000c00780b */ /* 0x000fcc0003f5c000 */
[----:B------:R-:W4:Y:S01]  /*6670*/  @!P6 MUFU.EX2 R10, R10 ;  /* 0x0000000a000ae308 */ /* 0x000f220000000800 */
[----:B-1----:R-:W-:Y:S01]  /*6680*/  @!P0 FMUL.FTZ R94, R94, R17 ;  /* 0x000000115e5e8220 */ /* 0x002fe20000410000 */
[----:B------:R-:W-:Y:S02]  /*6690*/  FSETP.GTU.FTZ.AND P0, PT, R13, 20, PT ;  /* 0x41a000000d00780b */ /* 0x000fe40003f1c000 */
[----:B------:R-:W1:Y:S03]  /*66a0*/  @!P5 MUFU.EX2 R11, R11 ;  /* 0x0000000b000bd308 */ /* 0x000e660000000800 */
[----:B------:R-:W-:Y:S01]  /*66b0*/  @!P2 FMUL.FTZ R0, R12, -1.4426950216293334961 ;  /* 0xbfb8aa3b0c00a820 */ /* 0x000fe20000410000 */
[----:B------:R-:W5:Y:S01]  /*66c0*/  @!P4 MUFU.RCP R9, R9 ;  /* 0x000000090009c308 */ /* 0x000f620000001000 */
[----:B---3--:R-:W-:Y:S01]  /*66d0*/  @!P1 FMUL.FTZ R96, R96, R15 ;  /* 0x0000000f60609220 */ /* 0x008fe20000410000 */
[----:B------:R-:W-:-:S02]  /*66e0*/  HADD2.F32 R15, -RZ, R6.H1_H1 ;  /* 0x30000006ff0f7230 */ /* 0x000fc40000004100 */
[----:B----4-:R-:W-:-:S03]  /*66f0*/  @!P6 FADD.FTZ R10, R10, 1 ;  /* 0x3f8000000a0ae421 */ /* 0x010fc60000010000 */
[----:B------:R-:W-:Y:S01]  /*6700*/  @!P0 FMUL.FTZ R3, R13, -1.4426950216293334961 ;  /* 0xbfb8aa3b0d038820 */ /* 0x000fe20000410000 */
[----:B------:R-:W3:Y:S01]  /*6710*/  @!P2 MUFU.EX2 R0, R0 ;  /* 0x000000000000a308 */ /* 0x000ee20000000800 */
[----:B-1----:R-:W-:Y:S01]  /*6720*/  @!P5 FADD.FTZ R11, R11, 1 ;  /* 0x3f8000000b0bd421 */ /* 0x002fe20000010000 */
[--C-:B------:R-:W-:Y:S02]  /*6730*/  HADD2.F32 R13, -RZ, R5.reuse.H0_H0 ;  /* 0x20000005ff0d7230 */ /* 0x100fe40000004100 */
[--C-:B------:R-:W-:Y:S01]  /*6740*/  FADD.FTZ R15, R15, R72.reuse ;  /* 0x000000480f0f7221 */ /* 0x100fe20000010000 */
[----:B------:R-:W1:Y:S01]  /*6750*/  @!P3 MUFU.RCP R8, R8 ;  /* 0x000000080008b308 */ /* 0x000e620000001000 */
[----:B------:R-:W-:Y:S02]  /*6760*/  HADD2.F32 R5, -RZ, R5.H1_H1 ;  /* 0x30000005ff057230 */ /* 0x000fe40000004100 */
[----:B------:R-:W-:Y:S01]  /*6770*/  FADD.FTZ R13, R13, R72 ;  /* 0x000000480d0d7221 */ /* 0x000fe20000010000 */
[----:B-----5:R-:W-:Y:S01]  /*6780*/  @!P4 FMUL.FTZ R82, R82, R9 ;  /* 0x000000095252c220 */ /* 0x020fe20000410000 */
[----:B------:R-:W-:-:S03]  /*6790*/  HADD2.F32 R9, -RZ, R4.H1_H1 ;  /* 0x30000004ff097230 */ /* 0x000fc60000004100 */
[----:B------:R-:W4:Y:S01]  /*67a0*/  @!P0 MUFU.EX2 R3, R3 ;  /* 0x0000000300038308 */ /* 0x000f220000000800 */
[--C-:B------:R-:W-:Y:S01]  /*67b0*/  FADD.FTZ R5, R5, R72.reuse ;  /* 0x0000004805057221 */ /* 0x100fe20000010000 */
[----:B---3--:R-:W-:Y:S01]  /*67c0*/  @!P2 FADD.FTZ R2, R0, 1 ;  /* 0x3f8000000002a421 */ /* 0x008fe20000010000 */
[----:B------:R-:W-:Y:S01]  /*67d0*/  FSETP.GTU.FTZ.AND P4, PT, R13, 20, PT ;  /* 0x41a000000d00780b */ /* 0x000fe20003f9c000 */
[----:B------:R-:W3:Y:S01]  /*67e0*/  @!P6 MUFU.RCP R10, R10 ;  /* 0x0000000a000ae308 */ /* 0x000ee20000001000 */
[--C-:B------:R-:W-:Y:S01]  /*67f0*/  FADD.FTZ R0, R9, R72.reuse ;  /* 0x0000004809007221 */ /* 0x100fe20000010000 */
[--C-:B------:R-:W-:Y:S02]  /*6800*/  HADD2.F32 R9, -RZ, R7.reuse.H0_H0 ;  /* 0x20000007ff097230 */ /* 0x100fe40000004100 */
[----:B------:R-:W-:Y:S02]  /*6810*/  HADD2.F32 R7, -RZ, R7.H1_H1 ;  /* 0x30000007ff077230 */ /* 0x000fe40000004100 */
[----:B------:R-:W-:Y:S01]  /*6820*/  FSETP.GTU.FTZ.AND P1, PT, R0, 20, PT ;  /* 0x41a000000000780b */ /* 0x000fe20003f3c000 */
[--C-:B------:R-:W-:Y:S01]  /*6830*/  FADD.FTZ R9, R9, R72.reuse ;  /* 0x0000004809097221 */ /* 0x100fe20000010000 */
[----:B------:R5:W2:Y:S01]  /*6840*/  @!P5 MUFU.RCP R17, R11 ;  /* 0x0000000b0011d308 */ /* 0x000aa20000001000 */
[----:B------:R-:W-:Y:S01]  /*6850*/  FADD.FTZ R7, R7, R72 ;  /* 0x0000004807077221 */ /* 0x000fe20000010000 */
[----:B----4-:R-:W-:Y:S01]  /*6860*/  @!P0 FADD.FTZ R3, R3, 1 ;  /* 0x3f80000003038421 */ /* 0x010fe20000010000 */
[----:B-1----:R-:W-:Y:S01]  /*6870*/  @!P3 FMUL.FTZ R107, R107, R8 ;  /* 0x000000086b6bb220 */ /* 0x002fe20000410000 */
[----:B------:R-:W-:-:S04]  /*6880*/  FSETP.GTU.FTZ.AND P3, PT, R5, 20, PT ;  /* 0x41a000000500780b */ /* 0x000fc80003f7c000 */
[----:B------:R-:W1:Y:S01]  /*6890*/  @!P2 MUFU.RCP R2, R2 ;  /* 0x000000020002a308 */ /* 0x000e620000001000 */
[----:B-----5:R-:W-:Y:S02]  /*68a0*/  HADD2.F32 R11, -RZ, R6.H0_H0 ;  /* 0x20000006ff0b7230 */ /* 0x020fe40000004100 */
[----:B---3--:R-:W-:Y:S01]  /*68b0*/  @!P6 FMUL.FTZ R93, R93, R10 ;  /* 0x0000000a5d5de220 */ /* 0x008fe20000410000 */
[----:B------:R-:W-:Y:S01]  /*68c0*/  @!P1 FMUL.FTZ R0, R0, -1.4426950216293334961 ;  /* 0xbfb8aa3b00009820 */ /* 0x000fe20000410000 */
[----:B------:R-:W-:Y:S01]  /*68d0*/  F2FP.F16.F32.PACK_AB R6, R129, R130 ;  /* 0x000000828106723e */ /* 0x000fe200000000ff */
[----:B------:R-:W-:Y:S02]  /*68e0*/  FADD.FTZ R11, R11, R72 ;  /* 0x000000480b0b7221 */ /* 0x000fe40000010000 */
[----:B------:R-:W3:Y:S01]  /*68f0*/  @!P0 MUFU.RCP R3, R3 ;  /* 0x0000000300038308 */ /* 0x000ee20000001000 */
[----:B--2---:R-:W-:Y:S02]  /*6900*/  @!P5 FMUL.FTZ R84, R84, R17 ;  /* 0x000000115454d220 */ /* 0x004fe40000410000 */
[----:B------:R-:W-:-:S02]  /*6910*/  FSETP.GTU.FTZ.AND P6, PT, R11, 20, PT ;  /* 0x41a000000b00780b */ /* 0x000fc40003fdc000 */
[----:B------:R-:W-:-:S03]  /*6920*/  FSETP.GTU.FTZ.AND P5, PT, R15, 20, PT ;  /* 0x41a000000f00780b */ /* 0x000fc60003fbc000 */
[----:B------:R-:W2:Y:S01]  /*6930*/  @!P1 MUFU.EX2 R0, R0 ;  /* 0x0000000000009308 */ /* 0x000ea20000000800 */
[----:B-1----:R-:W-:Y:S01]  /*6940*/  @!P2 FMUL.FTZ R95, R95, R2 ;  /* 0x000000025f5fa220 */ /* 0x002fe20000410000 */
[----:B------:R-:W-:Y:S01]  /*6950*/  FSETP.GTU.FTZ.AND P2, PT, R9, 20, PT ;  /* 0x41a000000900780b */ /* 0x000fe20003f5c000 */
[----:B------:R-:W-:-:S05]  /*6960*/  @!P4 FMUL.FTZ R2, R13, -1.4426950216293334961 ;  /* 0xbfb8aa3b0d02c820 */ /* 0x000fca0000410000 */
[----:B------:R-:W-:Y:S01]  /*6970*/  @!P6 FMUL.FTZ R4, R11, -1.4426950216293334961 ;  /* 0xbfb8aa3b0b04e820 */ /* 0x000fe20000410000 */
[----:B------:R-:W-:Y:S01]  /*6980*/  F2FP.F16.F32.PACK_AB R11, R116, R117 ;  /* 0x00000075740b723e */ /* 0x000fe200000000ff */
[----:B---3--:R-:W-:Y:S01]  /*6990*/  @!P0 FMUL.FTZ R86, R86, R3 ;  /* 0x0000000356568220 */ /* 0x008fe20000410000 */
[----:B------:R-:W-:Y:S01]  /*69a0*/  FSETP.GTU.FTZ.AND P0, PT, R7, 20, PT ;  /* 0x41a000000700780b */ /* 0x000fe20003f1c000 */
[----:B------:R-:W-:Y:S01]  /*69b0*/  @!P3 FMUL.FTZ R3, R5, -1.4426950216293334961 ;  /* 0xbfb8aa3b0503b820 */ /* 0x000fe20000410000 */
[----:B------:R-:W-:Y:S01]  /*69c0*/  @!P5 FMUL.FTZ R8, R15, -1.4426950216293334961 ;  /* 0xbfb8aa3b0f08d820 */ /* 0x000fe20000410000 */
[----:B------:R1:W3:Y:S01]  /*69d0*/  @!P6 MUFU.EX2 R12, R4 ;  /* 0x00000004000ce308 */ /* 0x0002e20000000800 */
[----:B------:R-:W-:Y:S01]  /*69e0*/  F2FP.F16.F32.PACK_AB R5, R120, R121 ;  /* 0x000000797805723e */ /* 0x000fe200000000ff */
[----:B------:R-:W-:Y:S01]  /*69f0*/  @!P2 FMUL.FTZ R9, R9, -1.4426950216293334961 ;  /* 0xbfb8aa3b0909a820 */ /* 0x000fe20000410000 */
[----:B--2---:R-:W-:Y:S01]  /*6a00*/  @!P1 FADD.FTZ R0, R0, 1 ;  /* 0x3f80000000009421 */ /* 0x004fe20000010000 */
[----:B------:R2:W4:Y:S04]  /*6a10*/  @!P5 MUFU.EX2 R13, R8 ;  /* 0x00000008000dd308 */ /* 0x0005280000000800 */
[----:B------:R5:W0:Y:S01]  /*6a20*/  @!P2 MUFU.EX2 R14, R9 ;  /* 0x00000009000ea308 */ /* 0x000a220000000800 */
[----:B-1----:R-:W-:Y:S01]  /*6a30*/  F2FP.F16.F32.PACK_AB R4, R118, R119 ;  /* 0x000000777604723e */ /* 0x002fe200000000ff */
[----:B------:R-:W-:Y:S01]  /*6a40*/  @!P0 FMUL.FTZ R10, R7, -1.4426950216293334961 ;  /* 0xbfb8aa3b070a8820 */ /* 0x000fe20000410000 */
[----:B------:R-:W-:Y:S01]  /*6a50*/  F2FP.F16.F32.PACK_AB R7, R132, R133 ;  /* 0x000000858407723e */ /* 0x000fe200000000ff */
[----:B------:R-:W1:Y:S01]  /*6a60*/  @!P4 MUFU.EX2 R2, R2 ;  /* 0x000000020002c308 */ /* 0x000e620000000800 */
[----:B--2---:R-:W-:Y:S01]  /*6a70*/  F2FP.F16.F32.PACK_AB R8, R102, R109 ;  /* 0x0000006d6608723e */ /* 0x004fe200000000ff */
[----:B---3--:R-:W-:-:S02]  /*6a80*/  @!P6 FADD.FTZ R12, R12, 1 ;  /* 0x3f8000000c0ce421 */ /* 0x008fc40000010000 */
[----:B------:R2:W-:Y:S01]  /*6a90*/  @!P0 MUFU.EX2 R15, R10 ;  /* 0x0000000a000f8308 */ /* 0x0005e20000000800 */
[----:B-----5:R-:W-:Y:S01]  /*6aa0*/  F2FP.F16.F32.PACK_AB R9, R108, R111 ;  /* 0x0000006f6c09723e */ /* 0x020fe200000000ff */
[----:B------:R-:W-:Y:S01]  /*6ab0*/  STS.128 [R48], R4 ;  /* 0x0000000430007388 */ /* 0x000fe20000000c00 */
[----:B----4-:R-:W-:Y:S01]  /*6ac0*/  @!P5 FADD.FTZ R13, R13, 1 ;  /* 0x3f8000000d0dd421 */ /* 0x010fe20000010000 */
[----:B------:R-:W3:Y:S01]  /*6ad0*/  @!P3 MUFU.EX2 R3, R3 ;  /* 0x000000030003b308 */ /* 0x000ee20000000800 */
[----:B0-----:R-:W-:-:S03]  /*6ae0*/  @!P2 FADD.FTZ R14, R14, 1 ;  /* 0x3f8000000e0ea421 */ /* 0x001fc60000010000 */
[----:B------:R-:W0:Y:S01]  /*6af0*/  @!P1 MUFU.RCP R0, R0 ;  /* 0x0000000000009308 */ /* 0x000e220000001000 */
[----:B--2---:R-:W-:Y:S01]  /*6b00*/  F2FP.F16.F32.PACK_AB R10, R113, R114 ;  /* 0x00000072710a723e */ /* 0x004fe200000000ff */
[----:B-1----:R-:W-:-:S04]  /*6b10*/  @!P4 FADD.FTZ R2, R2, 1 ;  /* 0x3f8000000202c421 */ /* 0x002fc80000010000 */
[----:B------:R-:W-:Y:S01]  /*6b20*/  STS.128 [R48+0x10], R8 ;  /* 0x0000100830007388 */ /* 0x000fe20000000c00 */
[----:B------:R-:W-:-:S03]  /*6b30*/  NOP ;  /* 0x0000000000007918 */ /* 0x000fc60000000000 */
[----:B------:R-:W1:Y:S01]  /*6b40*/  LDS.128 R4, [R49] ;  /* 0x0000000031047984 */ /* 0x000e620000000c00 */
[----:B---3--:R-:W-:Y:S01]  /*6b50*/  @!P3 FADD.FTZ R3, R3, 1 ;  /* 0x3f8000000303b421 */ /* 0x008fe20000010000 */
[----:B------:R-:W2:Y:S01]  /*6b60*/  @!P4 MUFU.RCP R17, R2 ;  /* 0x000000020011c308 */ /* 0x000ea20000001000 */
[----:B------:R-:W-:Y:S01]  /*6b70*/  @!P0 FADD.FTZ R15, R15, 1 ;  /* 0x3f8000000f0f8421 */ /* 0x000fe20000010000 */
[----:B------:R-:W3:Y:S01]  /*6b80*/  LDS.128 R8, [R49+0x200] ;  /* 0x0002000031087984 */ /* 0x000ee20000000c00 */
[----:B0-----:R-:W-:-:S05]  /*6b90*/  @!P1 FMUL.FTZ R97, R97, R0 ;  /* 0x0000000061619220 */ /* 0x001fca0000410000 */
[----:B------:R0:W4:Y:S08]  /*6ba0*/  @!P3 MUFU.RCP R16, R3 ;  /* 0x000000030010b308 */ /* 0x0001300000001000 */
[----:B------:R5:W1:Y:S01]  /*6bb0*/  @!P2 MUFU.RCP R33, R14 ;  /* 0x0000000e0021a308 */ /* 0x000a620000001000 */
[----:B0-----:R-:W-:-:S04]  /*6bc0*/  IMAD.WIDE.U32 R2, R34, UR18, R40 ;  /* 0x0000001222027c25 */ /* 0x001fc8000f8e0028 */
[----:B--2---:R-:W-:Y:S01]  /*6bd0*/  @!P4 FMUL.FTZ R88, R88, R17 ;  /* 0x000000115858c220 */ /* 0x004fe20000410000 */
[----:B------:R-:W-:Y:S01]  /*6be0*/  IADD3 R76, P4, PT, R76, -0x400, RZ ;  /* 0xfffffc004c4c7810 */ /* 0x000fe20007f9e0ff */
[----:B------:R-:W-:Y:S02]  /*6bf0*/  IMAD R3, R35, UR18, R3 ;  /* 0x0000001223037c24 */ /* 0x000fe4000f8e0203 */
[----:B------:R-:W-:Y:S01]  /*6c00*/  IMAD.WIDE.U32 R40, R44, UR18, R40 ;  /* 0x000000122c287c25 */ /* 0x000fe2000f8e0028 */
[----:B------:R-:W0:Y:S01]  /*6c10*/  @!P6 MUFU.RCP R19, R12 ;  /* 0x0000000c0013e308 */ /* 0x000e220000001000 */
[----:B------:R-:W-:Y:S02]  /*6c20*/  IADD3.X R77, PT, PT, R77, -0x1, RZ, P4, !PT ;  /* 0xffffffff4d4d7810 */ /* 0x000fe400027fe4ff */
[----:B----4-:R-:W-:Y:S01]  /*6c30*/  @!P3 FMUL.FTZ R99, R99, R16 ;  /* 0x000000106363b220 */ /* 0x010fe20000410000 */
[----:B------:R-:W-:Y:S01]  /*6c40*/  IMAD.WIDE.U32 R2, R91, UR4, R2 ;  /* 0x000000045b027c25 */ /* 0x000fe2000f8e0002 */
[----:B------:R-:W-:-:S02]  /*6c50*/  F2FP.F16.F32.PACK_AB R16, R97, R86 ;  /* 0x000000566110723e */ /* 0x000fc400000000ff */
[----:B------:R-:W-:Y:S01]  /*6c60*/  IADD3 R78, P3, PT, R78, -0x400, RZ ;  /* 0xfffffc004e4e7810 */ /* 0x000fe20007f7e0ff */
[----:B------:R-:W-:Y:S01]  /*6c70*/  IMAD R3, R91, UR5, R3 ;  /* 0x000000055b037c24 */ /* 0x000fe2000f8e0203 */
[----:B-----5:R-:W-:Y:S01]  /*6c80*/  LEA R14, P1, R2, R36, 0x1 ;  /* 0x00000024020e7211 */ /* 0x020fe200078208ff */
[----:B------:R2:W4:Y:S01]  /*6c90*/  @!P0 MUFU.RCP R12, R15 ;  /* 0x0000000f000c8308 */ /* 0x0005220000001000 */
[----:B-1----:R-:W-:Y:S01]  /*6ca0*/  @!P2 FMUL.FTZ R92, R92, R33 ;  /* 0x000000215c5ca220 */ /* 0x002fe20000410000 */
[----:B------:R-:W-:Y:S01]  /*6cb0*/  F2FP.F16.F32.PACK_AB R17, R99, R88 ;  /* 0x000000586311723e */ /* 0x000fe200000000ff */
[----:B------:R-:W1:Y:S01]  /*6cc0*/  LDCU.64 UR4, c[0x0][0x520] ;  /* 0x0000a400ff0477ac */ /* 0x000e620008000a00 */
[----:B------:R-:W-:Y:S01]  /*6cd0*/  IMAD R41, R45, UR18, R41 ;  /* 0x000000122d297c24 */ /* 0x000fe2000f8e0229 */
[----:B------:R-:W-:Y:S02]  /*6ce0*/  IADD3 R74, P2, PT, R74, -0x400, RZ ;  /* 0xfffffc004a4a7810 */ /* 0x000fe40007f5e0ff */
[----:B------:R-:W-:Y:S01]  /*6cf0*/  IADD3.X R79, PT, PT, R79, -0x1, RZ, P3, !PT ;  /* 0xffffffff4f4f7810 */ /* 0x000fe20001ffe4ff */
[----:B------:R5:W1:Y:S01]  /*6d00*/  @!P5 MUFU.RCP R18, R13 ;  /* 0x0000000d0012d308 */ /* 0x000a620000001000 */
[----:B--2---:R-:W-:Y:S01]  /*6d10*/  LEA.HI.X R15, R2, R37, R3, 0x1, P1 ;  /* 0x00000025020f7211 */ /* 0x004fe200008f0c03 */
[----:B0-----:R-:W-:Y:S01]  /*6d20*/  @!P6 FMUL.FTZ R90, R90, R19 ;  /* 0x000000135a5ae220 */ /* 0x001fe20000410000 */
[----:B------:R-:W-:-:S02]  /*6d30*/  IADD3 R73, P1, PT, R73, -0x400, RZ ;  /* 0xfffffc0049497810 */ /* 0x000fc40007f3e0ff */
[----:B------:R-:W-:Y:S01]  /*6d40*/  IADD3.X R75, PT, PT, R75, -0x1, RZ, P2, !PT ;  /* 0xffffffff4b4b7810 */ /* 0x000fe200017fe4ff */
[----:B------:R-:W-:Y:S01]  /*6d50*/  IMAD.WIDE.U32 R2, R69, 0x10, R14 ;  /* 0x0000001045027825 */ /* 0x000fe200078e000e */
[----:B------:R-:W-:-:S03]  /*6d60*/  F2FP.F16.F32.PACK_AB R15, R95, R84 ;  /* 0x000000545f0f723e */ /* 0x000fc600000000ff */
[----:B-----5:R-:W-:Y:S01]  /*6d70*/  FADD.FTZ R13, R105, R80 ;  /* 0x00000050690d7221 */ /* 0x020fe20000010000 */
[----:B----4-:R-:W-:Y:S01]  /*6d80*/  @!P0 FMUL.FTZ R103, R103, R12 ;  /* 0x0000000c67678220 */ /* 0x010fe20000410000 */
[----:B------:R-:W-:Y:S01]  /*6d90*/  STG.E.128 desc[UR16][R2.64], R4 ;  /* 0x0000000402007986 */ /* 0x000fe2000c101d10 */
[----:B------:R-:W-:Y:S01]  /*6da0*/  F2FP.F16.F32.PACK_AB R12, R94, R105 ;  /* 0x000000695e0c723e */ /* 0x000fe200000000ff */
[----:B------:R-:W-:Y:S01]  /*6db0*/  FADD.FTZ R13, R13, R94 ;  /* 0x0000005e0d0d7221 */ /* 0x000fe20000010000 */
[----:B------:R-:W-:Y:S01]  /*6dc0*/  F2FP.F16.F32.PACK_AB R14, R93, R82 ;  /* 0x000000525d0e723e */ /* 0x000fe200000000ff */
[----:B---3--:R0:W-:Y:S01]  /*6dd0*/  STG.E.128 desc[UR16][R2.64+0x200], R8 ;  /* 0x0002000802007986 */ /* 0x0081e2000c101d10 */
[----:B------:R-:W-:Y:S01]  /*6de0*/  F2FP.F16.F32.PACK_AB R19, R103, R92 ;  /* 0x0000005c6713723e */ /* 0x000fe200000000ff */
[----:B------:R-:W-:Y:S01]  /*6df0*/  FADD.FTZ R0, R13, R96 ;  /* 0x000000600d007221 */ /* 0x000fe20000010000 */
[----:B-1----:R-:W-:Y:S01]  /*6e00*/  @!P5 FMUL.FTZ R101, R101, R18 ;  /* 0x000000126565d220 */ /* 0x002fe20000410000 */
[----:B------:R-:W-:Y:S01]  /*6e10*/  F2FP.F16.F32.PACK_AB R13, R107, R96 ;  /* 0x000000606b0d723e */ /* 0x000fe200000000ff */
[----:B------:R-:W-:Y:S01]  /*6e20*/  BAR.SYNC.DEFER_BLOCKING 0x0 ;  /* 0x0000000000007b1d */ /* 0x000fe20000010000 */
[----:B------:R-:W-:Y:S01]  /*6e30*/  FADD.FTZ R43, R0, R107 ;  /* 0x0000006b002b7221 */ /* 0x000fe20000010000 */
[----:B------:R-:W-:-:S02]  /*6e40*/  IADD3.X R71, PT, PT, R71, -0x1, RZ, P1, !PT ;  /* 0xffffffff47477810 */ /* 0x000fc40000ffe4ff */
[----:B------:R-:W-:Y:S01]  /*6e50*/  F2FP.F16.F32.PACK_AB R18, R101, R90 ;  /* 0x0000005a6512723e */ /* 0x000fe200000000ff */
[----:B------:R-:W-:-:S04]  /*6e60*/  FADD.FTZ R82, R43, R82 ;  /* 0x000000522b527221 */ /* 0x000fc80000010000 */
[----:B------:R-:W-:Y:S01]  /*6e70*/  FADD.FTZ R93, R82, R93 ;  /* 0x0000005d525d7221 */ /* 0x000fe20000010000 */
[----:B0-----:R-:W-:-:S04]  /*6e80*/  IMAD.WIDE.U32 R2, R91, UR4, R40 ;  /* 0x000000045b027c25 */ /* 0x001fc8000f8e0028 */
[----:B------:R-:W-:Y:S01]  /*6e90*/  FADD.FTZ R84, R93, R84 ;  /* 0x000000545d547221 */ /* 0x000fe20000010000 */
[----:B------:R-:W-:Y:S01]  /*6ea0*/  IMAD R0, R91, UR5, R3 ;  /* 0x000000055b007c24 */ /* 0x000fe2000f8e0203 */
[----:B------:R-:W-:Y:S02]  /*6eb0*/  LEA R4, P0, R2, R46, 0x1 ;  /* 0x0000002e02047211 */ /* 0x000fe400078008ff */
[----:B------:R-:W-:Y:S02]  /*6ec0*/  FADD.FTZ R95, R84, R95 ;  /* 0x0000005f545f7221 */ /* 0x000fe40000010000 */
[----:B------:R-:W-:Y:S02]  /*6ed0*/  LEA.HI.X R5, R2, R47, R0, 0x1, P0 ;  /* 0x0000002f02057211 */ /* 0x000fe400000f0c00 */
[----:B------:R-:W-:Y:S01]  /*6ee0*/  FADD.FTZ R86, R95, R86 ;  /* 0x000000565f567221 */ /* 0x000fe20000010000 */
[----:B------:R-:W-:Y:S01]  /*6ef0*/  STS.128 [R48], R12 ;  /* 0x0000000c30007388 */ /* 0x000fe20000000c00 */
[----:B------:R-:W-:Y:S01]  /*6f00*/  ISETP.GT.AND P0, PT, R70, 0x1, PT ;  /* 0x000000014600780c */ /* 0x000fe20003f04270 */
[----:B------:R-:W-:-:S02]  /*6f10*/  IMAD.WIDE.U32 R2, R69, 0x10, R4 ;  /* 0x0000001045027825 */ /* 0x000fc400078e0004 */
[----:B------:R-:W-:Y:S01]  /*6f20*/  STS.128 [R48+0x10], R16 ;  /* 0x0000101030007388 */ /* 0x000fe20000000c00 */
[----:B------:R-:W-:-:S03]  /*6f30*/  NOP ;  /* 0x0000000000007918 */ /* 0x000fc60000000000 */
[----:B------:R-:W0:Y:S01]  /*6f40*/  LDS.128 R32, [R49] ;  /* 0x0000000031207984 */ /* 0x000e220000000c00 */
[----:B------:R-:W-:Y:S01]  /*6f50*/  FADD.FTZ R97, R86, R97 ;  /* 0x0000006156617221 */ /* 0x000fe20000010000 */
[----:B------:R-:W-:Y:S02]  /*6f60*/  MOV R70, R42 ;  /* 0x0000002a00467202 */ /* 0x000fe40000000f00 */
        /* <DEDUP_REMOVED lines=9> */
[----:B------:R-:W-:Y:S05]  /*7000*/  @P0 BRA `(.L_x_8065) ;  /* 0xffffff9c000c0947 */ /* 0x000fea000383ffff */
.L_x_7993:
        /* <DEDUP_REMOVED lines=34> */
.L_x_8067:
[----:B------:R-:W-:Y:S05]  /*7230*/  BSYNC.RECONVERGENT B0 ;  /* 0x0000000000007941 */ /* 0x000fea0003800200 */
.L_x_8066:
        /* <DEDUP_REMOVED lines=26> */
.L_x_8069:
[----:B------:R-:W-:Y:S05]  /*73e0*/  BSYNC.RECONVERGENT B0 ;  /* 0x0000000000007941 */ /* 0x000fea0003800200 */
.L_x_8068:
        /* <DEDUP_REMOVED lines=13> */
.L_x_8071:
        /* <DEDUP_REMOVED lines=25> */
.L_x_8070:
[----:B------:R-:W-:Y:S05]  /*7650*/  EXIT ;  /* 0x000000000000794d */ /* 0x000fea0003800000 */
.L_x_8072:
        /* <DEDUP_REMOVED lines=10> */
.L_x_10498:


//--------------------- .text._Z25selective_scan_bwd_kernelI32Selective_Scan_bwd_kernel_traitsILi32ELi16ELb1ELb1ELb0ELb1ELb1EN3c104HalfEfEEv12SSMParamsBwd --------------------------
	.section	.text._Z25selective_scan_bwd_kernelI32Selective_Scan_bwd_kernel_traitsILi32ELi16ELb1ELb1ELb0ELb1ELb1EN3c104HalfEfEEv12SSMParamsBwd,"ax",@progbits
	.align	128
        .global         _Z25selective_scan_bwd_kernelI32Selective_Scan_bwd_kernel_traitsILi32ELi16ELb1ELb1ELb0ELb1ELb1EN3c104HalfEfEEv12SSMParamsBwd
        .type           _Z25selective_scan_bwd_kernelI32Selective_Scan_bwd_kernel_traitsILi32ELi16ELb1ELb1ELb0ELb1ELb1EN3c104HalfEfEEv12SSMParamsBwd,@function
        .size           _Z25selective_scan_bwd_kernelI32Selective_Scan_bwd_kernel_traitsILi32ELi16ELb1ELb1ELb0ELb1ELb1EN3c104HalfEfEEv12SSMParamsBwd,(.L_x_10499 - _Z25selective_scan_bwd_kernelI32Selective_Scan_bwd_kernel_traitsILi32ELi16ELb1ELb1ELb0ELb1ELb1EN3c104HalfEfEEv12SSMParamsBwd)
        .other          _Z25selective_scan_bwd_kernelI32Selective_Scan_bwd_kernel_traitsILi32ELi16ELb1ELb1ELb0ELb1ELb1EN3c104HalfEfEEv12SSMParamsBwd,@"STO_CUDA_ENTRY STV_DEFAULT"
_Z25selective_scan_bwd_kernelI32Selective_Scan_bwd_kernel_traitsILi32ELi16ELb1ELb1ELb0ELb1ELb1EN3c104HalfEfEEv12SSMParamsBwd:
.text._Z25selective_scan_bwd_kernelI32Selective_Scan_bwd_kernel_traitsILi32ELi16ELb1ELb1ELb0ELb1ELb1EN3c104HalfEfEEv12SSMParamsBwd:
[----:B------:R-:W-:Y:S08]  /*0000*/  LDC R1, c[0x0][0x37c] ;  /* 0x0000df00ff017b82 */ /* 0x000ff00000000800 */
[----:B------:R-:W0:Y:S01]  /*0010*/  LDC R2, c[0x0][0x398] ;  /* 0x0000e600ff027b82 */ /* 0x000e220000000800 */
[----:B------:R-:W1:Y:S01]  /*0020*/  S2R R3, SR_CTAID.Y ;  /* 0x0000000000037919 */ /* 0x000e620000002600 */
[----:B------:R-:W2:Y:S01]  /*0030*/  LDCU.64 UR16, c[0x0][0x358] ;  /* 0x00006b00ff1077ac */ /* 0x000ea20008000a00 */
[----:B------:R-:W-:Y:S01]  /*0040*/  CS2R R58, SRZ ;  /* 0x00000000003a7805 */ /* 0x000fe2000001ff00 */
[----:B------:R-:W3:Y:S04]  /*0050*/  LDCU.128 UR12, c[0x0][0x400] ;  /* 0x00008000ff0c77ac */ /* 0x000ee80008000c00 */
        /* <DEDUP_REMOVED lines=30> */
[----:B------:R-:W-:-:S03]  /*0240*/  IMAD.HI.U32 R9, R9, R5, R8 ;  /* 0x0000000509097227 */ /* 0x000fc600078e0008 */
[----:B------:R-:W4:Y:S03]  /*0250*/  LDC.64 R24, c[0x0][0x448] ;  /* 0x00011200ff187b82 */ /* 0x000f260000000a00 */
[----:B------:R-:W-:-:S05]  /*0260*/  IMAD.HI.U32 R9, R9, R4, RZ ;  /* 0x0000000409097227 */ /* 0x000fca00078e00ff */
[----:B------:R-:W-:-:S05]  /*0270*/  IADD3 R0, PT, PT, -R9, RZ, RZ ;  /* 0x000000ff09007210 */ /* 0x000fca0007ffe1ff */
[----:B------:R-:W-:-:S05]  /*0280*/  IMAD R0, R11, R0, R4 ;  /* 0x000000000b007224 */ /* 0x000fca00078e0204 */
[----:B------:R-:W-:Y:S02]  /*0290*/  ISETP.GT.U32.AND P2, PT, R11, R0, PT ;  /* 0x000000000b00720c */ /* 0x000fe40003f44070 */
[----:B---3--:R-:W-:-:S04]  /*02a0*/  ISETP.NE.U32.AND P0, PT, R6, RZ, PT ;  /* 0x000000ff0600720c */ /* 0x008fc80003f05070 */
[----:B------:R-:W-:Y:S01]  /*02b0*/  ISETP.NE.AND.EX P0, PT, R7, RZ, PT, P0 ;  /* 0x000000ff0700720c */ /* 0x000fe20003f05300 */
[----:B------:R-:W-:-:S06]  /*02c0*/  UIMAD.WIDE.U32 UR6, UR18, UR12, URZ ;  /* 0x0000000c120672a5 */ /* 0x000fcc000f8e00ff */
[----:B------:R-:W-:Y:S01]  /*02d0*/  @!P2 IADD3 R0, PT, PT, R0, -R11, RZ ;  /* 0x8000000b0000a210 */ /* 0x000fe20007ffe0ff */
[----:B------:R-:W-:-:S03]  /*02e0*/  UIMAD.WIDE.U32 UR4, UR18, UR8, URZ ;  /* 0x00000008120472a5 */ /* 0x000fc6000f8e00ff */
[----:B------:R-:W-:Y:S02]  /*02f0*/  ISETP.GE.U32.AND P1, PT, R0, R11, PT ;  /* 0x0000000b0000720c */ /* 0x000fe40003f26070 */
[----:B------:R-:W3:Y:S01]  /*0300*/  @P0 LDC R0, c[0x0][0x384] ;  /* 0x0000e100ff000b82 */ /* 0x000ee20000000800 */
[----:B------:R-:W-:Y:S01]  /*0310*/  UIMAD UR8, UR18, UR9, UR5 ;  /* 0x00000009120872a4 */ /* 0x000fe2000f8e0205 */
[----:B------:R-:W-:Y:S02]  /*0320*/  LOP3.LUT R6, R3, R2, RZ, 0x3c, !PT ;  /* 0x0000000203067212 */ /* 0x000fe400078e3cff */
[----:B------:R-:W-:Y:S02]  /*0330*/  @!P2 IADD3 R9, PT, PT, R9, 0x1, RZ ;  /* 0x000000010909a810 */ /* 0x000fe40007ffe0ff */
[----:B------:R-:W-:Y:S01]  /*0340*/  MOV R4, UR4 ;  /* 0x0000000400047c02 */ /* 0x000fe20008000f00 */
[----:B------:R-:W-:Y:S01]  /*0350*/  UIMAD UR4, UR18, UR13, UR7 ;  /* 0x0000000d120472a4 */ /* 0x000fe2000f8e0207 */
[----:B------:R-:W-:Y:S01]  /*0360*/  ISETP.GE.AND P3, PT, R6, RZ, PT ;  /* 0x000000ff0600720c */ /* 0x000fe20003f66270 */
[----:B------:R-:W2:Y:S01]  /*0370*/  @P0 LDC R21, c[0x0][0x38c] ;  /* 0x0000e300ff150b82 */ /* 0x000ea20000000800 */
[----:B------:R-:W-:-:S02]  /*0380*/  MOV R6, UR6 ;  /* 0x0000000600067c02 */ /* 0x000fc40008000f00 */
[----:B------:R-:W-:Y:S01]  /*0390*/  MOV R7, UR7 ;  /* 0x0000000700077c02 */ /* 0x000fe20008000f00 */
[----:B------:R-:W1:Y:S01]  /*03a0*/  LDCU.64 UR6, c[0x0][0x498] ;  /* 0x00009300ff0677ac */ /* 0x000e620008000a00 */
[----:B------:R-:W-:Y:S02]  /*03b0*/  @P1 IADD3 R9, PT, PT, R9, 0x1, RZ ;  /* 0x0000000109091810 */ /* 0x000fe40007ffe0ff */
[----:B------:R-:W-:Y:S02]  /*03c0*/  MOV R5, UR5 ;  /* 0x0000000500057c02 */ /* 0x000fe40008000f00 */
[----:B------:R-:W-:Y:S01]  /*03d0*/  MOV R5, UR8 ;  /* 0x0000000800057c02 */ /* 0x000fe20008000f00 */
[----:B------:R-:W0:Y:S01]  /*03e0*/  LDCU.64 UR8, c[0x0][0x3b0] ;  /* 0x00007600ff0877ac */ /* 0x000e220008000a00 */
[----:B------:R-:W-:Y:S02]  /*03f0*/  MOV R27, R9 ;  /* 0x00000009001b7202 */ /* 0x000fe40000000f00 */
[----:B------:R-:W4:Y:S01]  /*0400*/  @P0 LDC.64 R8, c[0x0][0x480] ;  /* 0x00012000ff080b82 */ /* 0x000f220000000a00 */
[----:B------:R-:W-:Y:S01]  /*0410*/  ISETP.NE.AND P2, PT, R2, RZ, PT ;  /* 0x000000ff0200720c */ /* 0x000fe20003f45270 */
[----:B---3--:R-:W-:Y:S01]  /*0420*/  @P0 IMAD R0, R0, UR18, R3 ;  /* 0x0000001200000c24 */ /* 0x008fe2000f8e0203 */
[----:B------:R-:W-:-:S02]  /*0430*/  MOV R7, UR4 ;  /* 0x0000000400077c02 */ /* 0x000fc40008000f00 */
[C---:B------:R-:W-:Y:S01]  /*0440*/  LEA R11, R19.reuse, 0xfffffe00, 0x9 ;  /* 0xfffffe00130b7811 */ /* 0x040fe200078e48ff */
[----:B------:R-:W-:Y:S01]  /*0450*/  @P0 IMAD R0, R0, R19, RZ ;  /* 0x0000001300000224 */ /* 0x000fe200078e02ff */
[----:B------:R-:W-:Y:S01]  /*0460*/  ISETP.GE.AND P1, PT, R19, 0x1, PT ;  /* 0x000000011300780c */ /* 0x000fe20003f26270 */
[----:B-1----:R-:W-:Y:S01]  /*0470*/  UIMAD.WIDE.U32 UR4, UR18, UR6, URZ ;  /* 0x00000006120472a5 */ /* 0x002fe2000f8e00ff */
[----:B------:R-:W-:Y:S01]  /*0480*/  @!P3 IADD3 R27, PT, PT, -R27, RZ, RZ ;  /* 0x000000ff1b1bb210 */ /* 0x000fe20007ffe1ff */
[----:B------:R-:W1:Y:S01]  /*0490*/  LDC.64 R18, c[0x0][0x4a8] ;  /* 0x00012a00ff127b82 */ /* 0x000e620000000a00 */
[C---:B------:R-:W-:Y:S01]  /*04a0*/  IMAD.WIDE.U32 R4, R3.reuse, UR10, R4 ;  /* 0x0000000a03047c25 */ /* 0x040fe2000f8e0004 */
[----:B------:R-:W-:Y:S02]  /*04b0*/  UIMAD UR5, UR18, UR7, UR5 ;  /* 0x00000007120572a4 */ /* 0x000fe4000f8e0205 */
[----:B------:R-:W-:Y:S01]  /*04c0*/  @!P2 LOP3.LUT R27, RZ, R2, RZ, 0x33, !PT ;  /* 0x00000002ff1ba212 */ /* 0x000fe200078e33ff */
[----:B0-----:R-:W-:Y:S01]  /*04d0*/  UIMAD.WIDE.U32 UR6, UR18, UR8, URZ ;  /* 0x00000008120672a5 */ /* 0x001fe2000f8e00ff */
[----:B------:R-:W-:-:S02]  /*04e0*/  IMAD R15, R3, UR11, R5 ;  /* 0x0000000b030f7c24 */ /* 0x000fc4000f8e0205 */
[----:B------:R-:W-:Y:S01]  /*04f0*/  SHF.R.S32.HI R29, RZ, 0x1f, R27 ;  /* 0x0000001fff1d7819 */ /* 0x000fe2000001141b */
[----:B------:R-:W-:Y:S01]  /*0500*/  IMAD.WIDE.U32 R6, R3, UR14, R6 ;  /* 0x0000000e03067c25 */ /* 0x000fe2000f8e0006 */
[----:B------:R-:W-:Y:S01]  /*0510*/  UIMAD UR7, UR18, UR9, UR7 ;  /* 0x00000009120772a4 */ /* 0x000fe2000f8e0207 */
[----:B------:R-:W-:Y:S02]  /*0520*/  CS2R R22, SRZ ;  /* 0x0000000000167805 */ /* 0x000fe4000001ff00 */
[----:B--2---:R-:W-:Y:S01]  /*0530*/  @P0 IMAD R5, R0, R21, RZ ;  /* 0x0000001500050224 */ /* 0x004fe200078e02ff */
[----:B------:R-:W-:Y:S01]  /*0540*/  IADD3 R67, P2, PT, R11, R4, RZ ;  /* 0x000000040b437210 */ /* 0x000fe20007f5e0ff */
[----:B------:R-:W-:Y:S01]  /*0550*/  IMAD R0, R29, R16, RZ ;  /* 0x000000101d007224 */ /* 0x000fe200078e02ff */
[----:B------:R-:W-:Y:S01]  /*0560*/  IADD3 R69, P3, PT, R11, R6, RZ ;  /* 0x000000060b457210 */ /* 0x000fe20007f7e0ff */
[----:B----4-:R-:W-:-:S04]  /*0570*/  @P0 IMAD.WIDE R22, R5, 0x8, R8 ;  /* 0x0000000805160825 */ /* 0x010fc800078e0208 */
[C---:B------:R-:W-:Y:S02]  /*0580*/  IMAD R13, R3.reuse, UR15, R7 ;  /* 0x0000000f030d7c24 */ /* 0x040fe4000f8e0207 */
[----:B------:R-:W-:-:S04]  /*0590*/  IMAD.WIDE.U32 R4, R3, R70, UR4 ;  /* 0x0000000403047e25 */ /* 0x000fc8000f8e0046 */
[----:B------:R-:W-:Y:S01]  /*05a0*/  IMAD.WIDE.U32 R6, R27, R16, UR6 ;  /* 0x000000061b067e25 */ /* 0x000fe2000f8e0010 */
[----:B------:R-:W-:-:S03]  /*05b0*/  IADD3 R4, P4, PT, R11, R4, RZ ;  /* 0x000000040b047210 */ /* 0x000fc60007f9e0ff */
[----:B------:R-:W-:Y:S01]  /*05c0*/  IMAD R9, R27, R17, R0 ;  /* 0x000000111b097224 */ /* 0x000fe200078e0200 */
[----:B------:R-:W-:Y:S01]  /*05d0*/  SHF.R.S32.HI R0, RZ, 0x1f, R11 ;  /* 0x0000001fff007819 */ /* 0x000fe2000001140b */
[----:B------:R-:W-:Y:S01]  /*05e0*/  IMAD R71, R3, R71, R5 ;  /* 0x0000004703477224 */ /* 0x000fe200078e0205 */
[----:B------:R-:W-:Y:S02]  /*05f0*/  IADD3 R11, P5, PT, R11, R6, RZ ;  /* 0x000000060b0b7210 */ /* 0x000fe40007fbe0ff */
[C---:B------:R-:W-:Y:S02]  /*0600*/  IADD3.X R6, PT, PT, R0.reuse, R15, RZ, P2, !PT ;  /* 0x0000000f00067210 */ /* 0x040fe400017fe4ff */
[----:B------:R-:W-:Y:S02]  /*0610*/  LEA R60, P0, R67, R60, 0x1 ;  /* 0x0000003c433c7211 */ /* 0x000fe400078008ff */
[----:B------:R-:W-:Y:S01]  /*0620*/  IADD3 R9, PT, PT, R7, R9, RZ ;  /* 0x0000000907097210 */ /* 0x000fe20007ffe0ff */
[----:B-1----:R-:W-:Y:S01]  /*0630*/  IMAD.WIDE.U32 R20, R3, R18, RZ ;  /* 0x0000001203147225 */ /* 0x002fe200078e00ff */
[----:B------:R-:W-:-:S02]  /*0640*/  IADD3.X R2, PT, PT, R0, R13, RZ, P3, !PT ;  /* 0x0000000d00027210 */ /* 0x000fc40001ffe4ff */
[----:B------:R-:W-:Y:S02]  /*0650*/  LEA.HI.X R67, R67, R61, R6, 0x1, P0 ;  /* 0x0000003d43437211 */ /* 0x000fe400000f0c06 */
[C---:B------:R-:W-:Y:S02]  /*0660*/  IADD3.X R71, PT, PT, R0.reuse, R71, RZ, P4, !PT ;  /* 0x0000004700477210 */ /* 0x040fe400027fe4ff */
[----:B------:R-:W-:Y:S02]  /*0670*/  IADD3.X R68, PT, PT, R0, R9, RZ, P5, !PT ;  /* 0x0000000900447210 */ /* 0x000fe40002ffe4ff */
[----:B------:R-:W-:Y:S02]  /*0680*/  LEA R62, P0, R69, R62, 0x1 ;  /* 0x0000003e453e7211 */ /* 0x000fe400078008ff */
        /* <DEDUP_REMOVED lines=90> */
.L_x_8146:
[----:B------:R-:W-:Y:S01]  /*0c30*/  BAR.SYNC.DEFER_BLOCKING 0x0 ;  /* 0x0000000000007b1d */ /* 0x000fe20000010000 */
[----:B0-----:R-:W-:Y:S02]  /*0c40*/  MOV R4, R60 ;  /* 0x0000003c00047202 */ /* 0x001fe40000000f00 */
[----:B------:R-:W-:-:S05]  /*0c50*/  MOV R5, R67 ;  /* 0x0000004300057202 */ /* 0x000fca0000000f00 */
[----:B------:R-:W0:Y:S01]  /*0c60*/  S2UR UR5, SR_CgaCtaId ;  /* 0x00000000000579c3 */ /* 0x000e220000008800 */
[----:B------:R-:W-:Y:S01]  /*0c70*/  IMAD.WIDE.U32 R4, R73, 0x10, R4 ;  /* 0x0000001049047825 */ /* 0x000fe200078e0004 */
[----:B------:R-:W1:Y:S01]  /*0c80*/  S2R R109, SR_LANEID ;  /* 0x00000000006d7919 */ /* 0x000e620000000000 */
[----:B------:R-:W-:-:S05]  /*0c90*/  UMOV UR4, 0x400 ;  /* 0x0000040000047882 */ /* 0x000fca0000000000 */
[----:B------:R-:W2:Y:S01]  /*0ca0*/  LDC.64 R44, c[0x0][0x410] ;  /* 0x00010400ff2c7b82 */ /* 0x000ea20000000a00 */
[----:B------:R-:W3:Y:S04]  /*0cb0*/  LDG.E.128 R24, desc[UR16][R4.64] ;  /* 0x0000001004187981 */ /* 0x000ee8000c1e1d00 */
[----:B------:R4:W2:Y:S01]  /*0cc0*/  LDG.E.128 R28, desc[UR16][R4.64+0x200] ;  /* 0x00020010041c7981 */ /* 0x0008a2000c1e1d00 */
[----:B0-----:R-:W-:Y:S01]  /*0cd0*/  ULEA UR4, UR5, UR4, 0x18 ;  /* 0x0000000405047291 */ /* 0x001fe2000f8ec0ff */
[----:B----4-:R-:W-:Y:S02]  /*0ce0*/  MOV R4, R62 ;  /* 0x0000003e00047202 */ /* 0x010fe40000000f00 */
[----:B------:R-:W-:-:S03]  /*0cf0*/  MOV R5, R69 ;  /* 0x0000004500057202 */ /* 0x000fc60000000f00 */
[----:B-1----:R-:W-:Y:S01]  /*0d00*/  LEA R92, R109, UR4, 0x4 ;  /* 0x000000046d5c7c11 */ /* 0x002fe2000f8e20ff */
[----:B------:R-:W-:-:S03]  /*0d10*/  IMAD.WIDE.U32 R56, R73, 0x10, R4 ;  /* 0x0000001049387825 */ /* 0x000fc600078e0004 */
[----:B------:R-:W-:Y:S01]  /*0d20*/  LEA R93, R109, R92, 0x4 ;  /* 0x0000005c6d5d7211 */ /* 0x000fe200078e20ff */
[----:B---3--:R0:W-:Y:S04]  /*0d30*/  STS.128 [R92], R24 ;  /* 0x000000185c007388 */ /* 0x0081e80000000c00 */
[----:B--2---:R-:W-:Y:S01]  /*0d40*/  STS.128 [R92+0x200], R28 ;  /* 0x0002001c5c007388 */ /* 0x004fe20000000c00 */
        /* <DEDUP_REMOVED lines=9> */
[----:B--2---:R0:W-:Y:S04]  /*0de0*/  STS.128 [R92], R40 ;  /* 0x000000285c007388 */ /* 0x0041e80000000c00 */
[----:B---3--:R-:W-:Y:S01]  /*0df0*/  STS.128 [R92+0x200], R48 ;  /* 0x000200305c007388 */ /* 0x008fe20000000c00 */
[----:B------:R-:W-:-:S03]  /*0e00*/  NOP ;  /* 0x0000000000007918 */ /* 0x000fc60000000000 */
[----:B------:R-:W1:Y:S04]  /*0e10*/  LDS.128 R36, [R93] ;  /* 0x000000005d247984 */ /* 0x000e680000000c00 */
[----:B------:R-:W2:Y:S01]  /*0e20*/  LDS.128 R32, [R93+0x10] ;  /* 0x000010005d207984 */ /* 0x000ea20000000c00 */
[----:B0-----:R-:W0:Y:S08]  /*0e30*/  LDC.64 R42, c[0x0][0x418] ;  /* 0x00010600ff2a7b82 */ /* 0x001e300000000a00 */
[----:B------:R-:W-:Y:S08]  /*0e40*/  BAR.SYNC.DEFER_BLOCKING 0x0 ;  /* 0x0000000000007b1d */ /* 0x000ff00000010000 */
[----:B------:R-:W3:Y:S01]  /*0e50*/  LDC.64 R40, c[0x0][0x488] ;  /* 0x00012200ff287b82 */ /* 0x000ee20000000a00 */
[----:B------:R-:W4:Y:S04]  /*0e60*/  LDG.E.128 R52, desc[UR16][R46.64] ;  /* 0x000000102e347981 */ /* 0x000f28000c1e1d00 */
[----:B------:R2:W3:Y:S01]  /*0e70*/  LDG.E.128 R100, desc[UR16][R46.64+0x200] ;  /* 0x000200102e647981 */ /* 0x0004e2000c1e1d00 */
[----:B------:R-:W-:Y:S01]  /*0e80*/  BSSY.RECONVERGENT B0, `(.L_x_8074) ;  /* 0x0000039000007945 */ /* 0x000fe20003800200 */
[----:B-1----:R-:W-:-:S02]  /*0e90*/  HADD2.F32 R49, -RZ, R36.H0_H0 ;  /* 0x20000024ff317230 */ /* 0x002fc40000004100 */
[----:B------:R-:W-:Y:S02]  /*0ea0*/  HADD2.F32 R107, -RZ, R36.H1_H1 ;  /* 0x30000024ff6b7230 */ /* 0x000fe40000004100 */
[----:B------:R-:W-:Y:S02]  /*0eb0*/  HADD2.F32 R51, -RZ, R38.H0_H0 ;  /* 0x20000026ff337230 */ /* 0x000fe40000004100 */
[--C-:B-----5:R-:W-:Y:S01]  /*0ec0*/  FADD.FTZ R108, R49, R58.reuse ;  /* 0x0000003a316c7221 */ /* 0x120fe20000010000 */
[--C-:B--2---:R-:W-:Y:S02]  /*0ed0*/  HADD2.F32 R47, -RZ, R37.reuse.H0_H0 ;  /* 0x20000025ff2f7230 */ /* 0x104fe40000004100 */
[--C-:B------:R-:W-:Y:S01]  /*0ee0*/  FADD.FTZ R107, R107, R58.reuse ;  /* 0x0000003a6b6b7221 */ /* 0x100fe20000010000 */
[----:B------:R-:W-:Y:S02]  /*0ef0*/  HADD2.F32 R37, -RZ, R37.H1_H1 ;  /* 0x30000025ff257230 */ /* 0x000fe40000004100 */
[--C-:B------:R-:W-:Y:S01]  /*0f00*/  FADD.FTZ R104, R51, R58.reuse ;  /* 0x0000003a33687221 */ /* 0x100fe20000010000 */
[----:B------:R-:W-:Y:S01]  /*0f10*/  FSETP.GTU.FTZ.AND P0, PT, R108, 20, PT ;  /* 0x41a000006c00780b */ /* 0x000fe20003f1c000 */
[--C-:B------:R-:W-:Y:S01]  /*0f20*/  FADD.FTZ R106, R47, R58.reuse ;  /* 0x0000003a2f6a7221 */ /* 0x100fe20000010000 */
[----:B------:R-:W-:Y:S01]  /*0f30*/  FSETP.GTU.FTZ.AND P1, PT, R107, 20, PT ;  /* 0x41a000006b00780b */ /* 0x000fe20003f3c000 */
[----:B------:R-:W-:Y:S01]  /*0f40*/  FADD.FTZ R105, R37, R58 ;  /* 0x0000003a25697221 */ /* 0x000fe20000010000 */
[----:B------:R-:W-:Y:S01]  /*0f50*/  HADD2.F32 R37, -RZ, R39.H0_H0 ;  /* 0x20000027ff257230 */ /* 0x000fe20000004100 */
[----:B------:R-:W-:-:S02]  /*0f60*/  FSETP.GTU.FTZ.AND P4, PT, R104, 20, PT ;  /* 0x41a000006800780b */ /* 0x000fc40003f9c000 */
[----:B------:R-:W-:Y:S02]  /*0f70*/  FSETP.GTU.FTZ.AND P2, PT, R106, 20, PT ;  /* 0x41a000006a00780b */ /* 0x000fe40003f5c000 */
[----:B------:R-:W-:Y:S01]  /*0f80*/  FSETP.GTU.FTZ.AND P3, PT, R105, 20, PT ;  /* 0x41a000006900780b */ /* 0x000fe20003f7c000 */
[----:B----4-:R-:W-:Y:S04]  /*0f90*/  STS.128 [R92], R52 ;  /* 0x000000345c007388 */ /* 0x010fe80000000c00 */
[----:B---3--:R1:W-:Y:S01]  /*0fa0*/  STS.128 [R92+0x200], R100 ;  /* 0x000200645c007388 */ /* 0x0083e20000000c00 */
[----:B------:R-:W-:-:S03]  /*0fb0*/  NOP ;  /* 0x0000000000007918 */ /* 0x000fc60000000000 */
[----:B------:R2:W3:Y:S04]  /*0fc0*/  LDS.128 R28, [R93] ;  /* 0x000000005d1c7984 */ /* 0x0004e80000000c00 */
[----:B------:R2:W4:Y:S01]  /*0fd0*/  LDS.128 R24, [R93+0x10] ;  /* 0x000010005d187984 */ /* 0x0005220000000c00 */
[----:B-1----:R-:W-:Y:S02]  /*0fe0*/  HADD2.F32 R103, -RZ, R38.H1_H1 ;  /* 0x30000026ff677230 */ /* 0x002fe40000004100 */
[----:B------:R-:W-:-:S03]  /*0ff0*/  FADD.FTZ R102, R37, R58 ;  /* 0x0000003a25667221 */ /* 0x000fc60000010000 */
[----:B------:R-:W-:-:S05]  /*1000*/  FADD.FTZ R103, R103, R58 ;  /* 0x0000003a67677221 */ /* 0x000fca0000010000 */
[----:B------:R-:W-:Y:S01]  /*1010*/  FSETP.GTU.FTZ.AND P5, PT, R103, 20, PT ;  /* 0x41a000006700780b */ /* 0x000fe20003fbc000 */
[----:B0-2---:R-:W-:-:S12]  /*1020*/  @P0 BRA `(.L_x_8075) ;  /* 0x0000000000780947 */ /* 0x005fd80003800000 */
        /* <DEDUP_REMOVED lines=30> */
.L_x_8075:
[----:B------:R-:W-:Y:S05]  /*1210*/  BSYNC.RECONVERGENT B0 ;  /* 0x0000000000007941 */ /* 0x000fea0003800200 */
.L_x_8074:
        /* <DEDUP_REMOVED lines=35> */
.L_x_8077:
[----:B------:R-:W-:Y:S05]  /*1450*/  BSYNC.RECONVERGENT B0 ;  /* 0x0000000000007941 */ /* 0x000fea0003800200 */
.L_x_8076:
        /* <DEDUP_REMOVED lines=35> */
.L_x_8079:
[----:B------:R-:W-:Y:S05]  /*1690*/  BSYNC.RECONVERGENT B0 ;  /* 0x0000000000007941 */ /* 0x000fea0003800200 */
.L_x_8078:
[----:B------:R-:W-:Y:S01]  /*16a0*/  HADD2.F32 R111, -RZ, R32.H1_H1 ;  /* 0x30000020ff6f7230 */ /* 0x000fe20000004100 */
[----:B------:R-:W-:Y:S01]  /*16b0*/  BSSY.RECONVERGENT B0, `(.L_x_8080) ;  /* 0x0000023000007945 */ /* 0x000fe20003800200 */
[----:B------:R-:W-:Y:S02]  /*16c0*/  FSETP.GTU.FTZ.AND P2, PT, R100, 20, PT ;  /* 0x41a000006400780b */ /* 0x000fe40003f5c000 */
[----:B------:R-:W-:Y:S01]  /*16d0*/  IADD3 R94, PT, PT, R70, -0x1, RZ ;  /* 0xffffffff465e7810 */ /* 0x000fe20007ffe0ff */
        /* <DEDUP_REMOVED lines=32> */
.L_x_8081:
[----:B------:R-:W-:Y:S05]  /*18e0*/  BSYNC.RECONVERGENT B0 ;  /* 0x0000000000007941 */ /* 0x000fea0003800200 */
.L_x_8080:
[----:B------:R-:W-:Y:S01]  /*18f0*/  HADD2.F32 R37, -RZ, R33.H0_H0 ;  /* 0x20000021ff257230 */ /* 0x000fe20000004100 */
[----:B------:R-:W-:Y:S01]  /*1900*/  BSSY.RECONVERGENT B0, `(.L_x_8082) ;  /* 0x0000023000007945 */ /* 0x000fe20003800200 */
[----:B------:R-:W-:Y:S02]  /*1910*/  FSETP.GTU.FTZ.AND P3, PT, R111, 20, PT ;  /* 0x41a000006f00780b */ /* 0x000fe40003f7c000 */
[----:B------:R-:W-:Y:S01]  /*1920*/  SHF.L.U32 R96, R94, 0x9, RZ ;  /* 0x000000095e607819 */ /* 0x000fe200000006ff */
        /* <DEDUP_REMOVED lines=32> */
.L_x_8083:
[----:B------:R-:W-:Y:S05]  /*1b30*/  BSYNC.RECONVERGENT B0 ;  /* 0x0000000000007941 */ /* 0x000fea0003800200 */
.L_x_8082:
[----:B------:R-:W-:Y:S01]  /*1b40*/  HADD2.F32 R113, -RZ, R33.H1_H1 ;  /* 0x30000021ff717230 */ /* 0x000fe20000004100 */
[----:B------:R-:W-:Y:S01]  /*1b50*/  MOV R98, R96 ;  /* 0x0000006000627202 */ /* 0x000fe20000000f00 */
[----:B------:R-:W-:Y:S01]  /*1b60*/  HFMA2 R99, -RZ, RZ, 0, 0 ;  /* 0x00000000ff637431 */ /* 0x000fe200000001ff */
[----:B------:R-:W-:Y:S01]  /*1b70*/  BSSY.RECONVERGENT B0, `(.L_x_8084) ;  /* 0x0000023000007945 */ /* 0x000fe20003800200 */
[----:B------:R-:W-:Y:S01]  /*1b80*/  FSETP.GTU.FTZ.AND P4, PT, R110, 20, PT ;  /* 0x41a000006e00780b */ /* 0x000fe20003f9c000 */
[----:B------:R-:W-:Y:S01]  /*1b90*/  FADD.FTZ R113, R113, R58 ;  /* 0x0000003a71717221 */ /* 0x000fe20000010000 */
[----:B------:R-:W-:Y:S01]  /*1ba0*/  IMAD.WIDE.U32 R32, R44, UR18, R98 ;  /* 0x000000122c207c25 */ /* 0x000fe2000f8e0062 */
[----:B------:R-:W-:Y:S10]  /*1bb0*/  @P5 BRA `(.L_x_8085) ;  /* 0x0000000000785947 */ /* 0x000ff40003800000 */
        /* <DEDUP_REMOVED lines=30> */
.L_x_8085:
[----:B------:R-:W-:Y:S05]  /*1da0*/  BSYNC.RECONVERGENT B0 ;  /* 0x0000000000007941 */ /* 0x000fea0003800200 */
.L_x_8084:
[----:B------:R-:W-:Y:S01]  /*1db0*/  HADD2.F32 R37, -RZ, R34.H0_H0 ;  /* 0x20000022ff257230 */ /* 0x000fe20000004100 */
[----:B------:R-:W-:Y:S01]  /*1dc0*/  BSSY.RECONVERGENT B0, `(.L_x_8086) ;  /* 0x0000023000007945 */ /* 0x000fe20003800200 */
[----:B------:R-:W-:Y:S01]  /*1dd0*/  FSETP.GTU.FTZ.AND P5, PT, R113, 20, PT ;  /* 0x41a000007100780b */ /* 0x000fe20003fbc000 */
[----:B------:R-:W-:Y:S02]  /*1de0*/  IMAD R45, R45, UR18, R33 ;  /* 0x000000122d2d7c24 */ /* 0x000fe4000f8e0221 */
[----:B------:R-:W-:Y:S01]  /*1df0*/  FADD.FTZ R112, R37, R58 ;  /* 0x0000003a25707221 */ /* 0x000fe20000010000 */
        /* <DEDUP_REMOVED lines=31> */
.L_x_8087:
[----:B------:R-:W-:Y:S05]  /*1ff0*/  BSYNC.RECONVERGENT B0 ;  /* 0x0000000000007941 */ /* 0x000fea0003800200 */
.L_x_8086:
[----:B------:R-:W-:Y:S01]  /*2000*/  HADD2.F32 R37, -RZ, R34.H1_H1 ;  /* 0x30000022ff257230 */ /* 0x000fe20000004100 */
[----:B------:R-:W-:Y:S01]  /*2010*/  MOV R33, R45 ;  /* 0x0000002d00217202 */ /* 0x000fe20000000f00 */
[----:B------:R-:W-:Y:S01]  /*2020*/  BSSY.RECONVERGENT B0, `(.L_x_8088) ;  /* 0x0000023000007945 */ /* 0x000fe20003800200 */
[----:B------:R-:W-:Y:S02]  /*2030*/  FSETP.GTU.FTZ.AND P0, PT, R112, 20, PT ;  /* 0x41a000007000780b */ /* 0x000fe40003f1c000 */
[----:B------:R-:W-:Y:S01]  /*2040*/  FADD.FTZ R114, R37, R58 ;  /* 0x0000003a25727221 */ /* 0x000fe20000010000 */
[----:B------:R-:W-:Y:S01]  /*2050*/  IMAD.WIDE.U32 R32, R3, R42, R32 ;  /* 0x0000002a03207225 */ /* 0x000fe200078e0020 */
        /* <DEDUP_REMOVED lines=31> */
.L_x_8089:
[----:B------:R-:W-:Y:S05]  /*2250*/  BSYNC.RECONVERGENT B0 ;  /* 0x0000000000007941 */ /* 0x000fea0003800200 */
.L_x_8088:
[--C-:B------:R-:W-:Y:S01]  /*2260*/  HADD2.F32 R37, -RZ, R35.reuse.H0_H0 ;  /* 0x20000023ff257230 */ /* 0x100fe20000004100 */
[----:B------:R-:W-:Y:S01]  /*2270*/  BSSY.RECONVERGENT B0, `(.L_x_8090) ;  /* 0x0000024000007945 */ /* 0x000fe20003800200 */
[----:B------:R-:W-:Y:S01]  /*2280*/  FSETP.GTU.FTZ.AND P1, PT, R114, 20, PT ;  /* 0x41a000007200780b */ /* 0x000fe20003f3c000 */
[----:B------:R-:W-:Y:S02]  /*2290*/  HADD2.F32 R115, -RZ, R35.H1_H1 ;  /* 0x30000023ff737230 */ /* 0x000fe40000004100 */
[----:B------:R-:W-:Y:S02]  /*22a0*/  IMAD R43, R3, R43, R33 ;  /* 0x0000002b032b7224 */ /* 0x000fe400078e0221 */
[----:B------:R-:W-:Y:S01]  /*22b0*/  FADD.FTZ R116, R37, R58 ;  /* 0x0000003a25747221 */ /* 0x000fe20000010000 */
[----:B------:R-:W-:Y:S07]  /*22c0*/  @P2 BRA `(.L_x_8091) ;  /* 0x0000000000782947 */ /* 0x000fee0003800000 */
        /* <DEDUP_REMOVED lines=30> */
.L_x_8091:
[----:B------:R-:W-:Y:S05]  /*24b0*/  BSYNC.RECONVERGENT B0 ;  /* 0x0000000000007941 */ /* 0x000fea0003800200 */
.L_x_8090:
[----:B------:R-:W-:Y:S01]  /*24c0*/  LEA R40, P6, R32, R40, 0x1 ;  /* 0x0000002820287211 */ /* 0x000fe200078c08ff */
[----:B------:R-:W-:Y:S01]  /*24d0*/  BSSY.RECONVERGENT B0, `(.L_x_8092) ;  /* 0x0000023000007945 */ /* 0x000fe20003800200 */
[----:B------:R-:W-:Y:S01]  /*24e0*/  FSETP.GTU.FTZ.AND P2, PT, R116, 20, PT ;  /* 0x41a000007400780b */ /* 0x000fe20003f5c000 */
[----:B------:R-:W-:Y:S01]  /*24f0*/  FADD.FTZ R115, R115, R58 ;  /* 0x0000003a73737221 */ /* 0x000fe20000010000 */
[----:B------:R-:W-:Y:S01]  /*2500*/  LEA.HI.X R41, R32, R41, R43, 0x1, P6 ;  /* 0x0000002920297211 */ /* 0x000fe200030f0c2b */
        /* <DEDUP_REMOVED lines=31> */
.L_x_8093:
[----:B------:R-:W-:Y:S05]  /*2700*/  BSYNC.RECONVERGENT B0 ;  /* 0x0000000000007941 */ /* 0x000fea0003800200 */
.L_x_8092:
[----:B------:R-:W-:Y:S01]  /*2710*/  BSSY.RECONVERGENT B0, `(.L_x_8094) ;  /* 0x0000022000007945 */ /* 0x000fe20003800200 */
[----:B------:R-:W-:Y:S01]  /*2720*/  FSETP.GTU.FTZ.AND P3, PT, R115, 20, PT ;  /* 0x41a000007300780b */ /* 0x000fe20003f7c000 */
[----:B------:R-:W-:Y:S02]  /*2730*/  IMAD.WIDE.U32 R32, R73, 0x10, R40 ;  /* 0x0000001049207825 */ /* 0x000fe400078e0028 */
        /* <DEDUP_REMOVED lines=31> */
.L_x_8095:
[----:B------:R-:W-:Y:S05]  /*2930*/  BSYNC.RECONVERGENT B0 ;  /* 0x0000000000007941 */ /* 0x000fea0003800200 */
.L_x_8094:
        /* <DEDUP_REMOVED lines=32> */
.L_x_8097:
[----:B------:R-:W-:Y:S05]  /*2b40*/  BSYNC.RECONVERGENT B0 ;  /* 0x0000000000007941 */ /* 0x000fea0003800200 */
.L_x_8096:
        /* <DEDUP_REMOVED lines=32> */
.L_x_8099:
[----:B------:R-:W-:Y:S05]  /*2d50*/  BSYNC.RECONVERGENT B0 ;  /* 0x0000000000007941 */ /* 0x000fea0003800200 */
.L_x_8098:
        /* <DEDUP_REMOVED lines=32> */
.L_x_8101:
[----:B------:R-:W-:Y:S05]  /*2f60*/  BSYNC.RECONVERGENT B0 ;  /* 0x0000000000007941 */ /* 0x000fea0003800200 */
.L_x_8100:
        /* <DEDUP_REMOVED lines=32> */
.L_x_8103:
[----:B------:R-:W-:Y:S05]  /*3170*/  BSYNC.RECONVERGENT B0 ;  /* 0x0000000000007941 */ /* 0x000fea0003800200 */
.L_x_8102:
        /* <DEDUP_REMOVED lines=32> */
.L_x_8105:
[----:B------:R-:W-:Y:S05]  /*3380*/  BSYNC.RECONVERGENT B0 ;  /* 0x0000000000007941 */ /* 0x000fea0003800200 */
.L_x_8104:
[----:B------:R-:W-:Y:S08]  /*3390*/  BAR.SYNC.DEFER_BLOCKING 0x0 ;  /* 0x0000000000007b1d */ /* 0x000ff00000010000 */
[----:B------:R-:W0:Y:S08]  /*33a0*/  LDC.64 R36, c[0x0][0x420] ;  /* 0x00010800ff247b82 */ /* 0x000e300000000a00 */
[----:B------:R-:W1:Y:S08]  /*33b0*/  LDC.64 R38, c[0x0][0x428] ;  /* 0x00010a00ff267b82 */ /* 0x000e700000000a00 */
[----:B------:R-:W2:Y:S01]  /*33c0*/  LDC.64 R120, c[0x0][0x478] ;  /* 0x00011e00ff787b82 */ /* 0x000ea20000000a00 */
[--C-:B---3--:R-:W-:Y:S01]  /*33d0*/  HADD2.F32 R157, -RZ, R28.reuse.H0_H0 ;  /* 0x2000001cff9d7230 */ /* 0x108fe20000004100 */
[----:B------:R-:W3:Y:S01]  /*33e0*/  LDG.E.128 R48, desc[UR16][R32.64] ;  /* 0x0000001020307981 */ /* 0x000ee2000c1e1d00 */
[----:B------:R-:W-:Y:S01]  /*33f0*/  HADD2.F32 R156, -RZ, R28.H1_H1 ;  /* 0x3000001cff9c7230 */ /* 0x000fe20000004100 */
[----:B------:R-:W5:Y:S02]  /*3400*/  LDCU.64 UR4, c[0x0][0x510] ;  /* 0x0000a200ff0477ac */ /* 0x000f640008000a00 */
[----:B------:R-:W4:Y:S01]  /*3410*/  LDG.E.128 R52, desc[UR16][R32.64+0x200] ;  /* 0x0002001020347981 */ /* 0x000f22000c1e1d00 */
[----:B0-----:R-:W-:Y:S01]  /*3420*/  IMAD.WIDE.U32 R34, R36, UR18, R98 ;  /* 0x0000001224227c25 */ /* 0x001fe2000f8e0062 */
[----:B------:R-:W0:Y:S03]  /*3430*/  LDCU.64 UR6, c[0x0][0x490] ;  /* 0x00009200ff0677ac */ /* 0x000e260008000a00 */
[----:B------:R-:W-:-:S02]  /*3440*/  IMAD R35, R37, UR18, R35 ;  /* 0x0000001225237c24 */ /* 0x000fc4000f8e0223 */
[----:B-1----:R-:W-:-:S04]  /*3450*/  IMAD.WIDE.U32 R34, R3, R38, R34 ;  /* 0x0000002603227225 */ /* 0x002fc800078e0022 */
[----:B------:R-:W-:Y:S01]  /*3460*/  IMAD R0, R3, R39, R35 ;  /* 0x0000002703007224 */ /* 0x000fe200078e0223 */
[----:B--2---:R-:W-:-:S04]  /*3470*/  LEA R120, P0, R34, R120, 0x1 ;  /* 0x0000007822787211 */ /* 0x004fc800078008ff */
[----:B------:R-:W-:-:S03]  /*3480*/  LEA.HI.X R121, R34, R121, R0, 0x1, P0 ;  /* 0x0000007922797211 */ /* 0x000fc600000f0c00 */
[----:B------:R-:W-:Y:S01]  /*3490*/  IMAD.WIDE.U32 R120, R73, 0x10, R120 ;  /* 0x0000001049787825 */ /* 0x000fe200078e0078 */
[----:B---3--:R-:W-:Y:S04]  /*34a0*/  STS.128 [R92], R48 ;  /* 0x000000305c007388 */ /* 0x008fe80000000c00 */
[----:B----4-:R-:W-:Y:S01]  /*34b0*/  STS.128 [R92+0x200], R52 ;  /* 0x000200345c007388 */ /* 0x010fe20000000c00 */
[----:B------:R-:W-:-:S03]  /*34c0*/  NOP ;  /* 0x0000000000007918 */ /* 0x000fc60000000000 */
[----:B------:R-:W1:Y:S04]  /*34d0*/  LDS.128 R32, [R93] ;  /* 0x000000005d207984 */ /* 0x000e680000000c00 */
[----:B------:R-:W2:Y:S01]  /*34e0*/  LDS.128 R36, [R93+0x10] ;  /* 0x000010005d247984 */ /* 0x000ea20000000c00 */
[----:B------:R-:W-:Y:S06]  /*34f0*/  BAR.SYNC.DEFER_BLOCKING 0x0 ;  /* 0x0000000000007b1d */ /* 0x000fec0000010000 */
[----:B------:R-:W3:Y:S04]  /*3500*/  LDG.E.128 R40, desc[UR16][R120.64] ;  /* 0x0000001078287981 */ /* 0x000ee8000c1e1d00 */
[----:B------:R4:W5:Y:S01]  /*3510*/  LDG.E.128 R44, desc[UR16][R120.64+0x200] ;  /* 0x00020010782c7981 */ /* 0x000962000c1e1d00 */
[--C-:B------:R-:W-:Y:S01]  /*3520*/  HADD2.F32 R150, -RZ, R24.reuse.H0_H0 ;  /* 0x20000018ff967230 */ /* 0x100fe20000004100 */
[----:B0-----:R-:W-:Y:S01]  /*3530*/  UISETP.NE.U32.AND UP0, UPT, UR6, URZ, UPT ;  /* 0x000000ff0600728c */ /* 0x001fe2000bf05070 */
[----:B------:R-:W-:-:S02]  /*3540*/  HADD2.F32 R145, -RZ, R24.H1_H1 ;  /* 0x30000018ff917230 */ /* 0x000fc40000004100 */
[--C-:B-1----:R-:W-:Y:S01]  /*3550*/  HADD2.F32 R136, -RZ, R32.reuse.H0_H0 ;  /* 0x20000020ff887230 */ /* 0x102fe20000004100 */
[----:B------:R-:W-:Y:S01]  /*3560*/  UISETP.NE.AND.EX UP0, UPT, UR7, URZ, UPT, UP0 ;  /* 0x000000ff0700728c */ /* 0x000fe2000bf05300 */
[----:B------:R-:W-:Y:S02]  /*3570*/  HADD2.F32 R135, -RZ, R32.H1_H1 ;  /* 0x30000020ff877230 */ /* 0x000fe40000004100 */
[--C-:B------:R-:W-:Y:S02]  /*3580*/  HADD2.F32 R134, -RZ, R33.reuse.H0_H0 ;  /* 0x20000021ff867230 */ /* 0x100fe40000004100 */
[----:B------:R-:W-:Y:S01]  /*3590*/  FMUL.FTZ R32, R136, -1.4426950216293334961 ;  /* 0xbfb8aa3b88207820 */ /* 0x000fe20000410000 */
[----:B------:R-:W-:Y:S02]  /*35a0*/  HADD2.F32 R128, -RZ, R34.H0_H0 ;  /* 0x20000022ff807230 */ /* 0x000fe40000004100 */
[----:B------:R-:W-:Y:S01]  /*35b0*/  FMUL.FTZ R48, R135, -1.4426950216293334961 ;  /* 0xbfb8aa3b87307820 */ /* 0x000fe20000410000 */
[----:B------:R-:W-:-:S02]  /*35c0*/  HADD2.F32 R138, -RZ, R33.H1_H1 ;  /* 0x30000021ff8a7230 */ /* 0x000fc40000004100 */
[----:B------:R-:W-:Y:S01]  /*35d0*/  FMUL.FTZ R33, R134, -1.4426950216293334961 ;  /* 0xbfb8aa3b86217820 */ /* 0x000fe20000410000 */
[----:B------:R-:W-:Y:S02]  /*35e0*/  HADD2.F32 R2, -RZ, R34.H1_H1 ;  /* 0x30000022ff027230 */ /* 0x000fe40000004100 */
[----:B------:R-:W-:Y:S01]  /*35f0*/  FMUL.FTZ R34, R128, -1.4426950216293334961 ;  /* 0xbfb8aa3b80227820 */ /* 0x000fe20000410000 */
[----:B------:R-:W0:Y:S01]  /*3600*/  MUFU.EX2 R32, R32 ;  /* 0x0000002000207308 */ /* 0x000e220000000800 */
[--C-:B------:R-:W-:Y:S02]  /*3610*/  HADD2.F32 R0, -RZ, R35.reuse.H0_H0 ;  /* 0x20000023ff007230 */ /* 0x100fe40000004100 */
[----:B------:R-:W-:Y:S01]  /*3620*/  FMUL.FTZ R49, R138, -1.4426950216293334961 ;  /* 0xbfb8aa3b8a317820 */ /* 0x000fe20000410000 */
[----:B------:R-:W-:Y:S01]  /*3630*/  HADD2.F32 R122, -RZ, R35.H1_H1 ;  /* 0x30000023ff7a7230 */ /* 0x000fe20000004100 */
[----:B------:R-:W1:Y:S01]  /*3640*/  MUFU.EX2 R33, R33 ;  /* 0x0000002100217308 */ /* 0x000e620000000800 */
[----:B--2---:R-:W-:-:S02]  /*3650*/  HADD2.F32 R129, -RZ, R37.H1_H1 ;  /* 0x30000025ff817230 */ /* 0x004fc40000004100 */
[----:B------:R-:W-:Y:S01]  /*3660*/  FMUL.FTZ R35, R0, -1.4426950216293334961 ;  /* 0xbfb8aa3b00237820 */ /* 0x000fe20000410000 */
[--C-:B------:R-:W-:Y:S01]  /*3670*/  HADD2.F32 R130, -RZ, R38.reuse.H0_H0 ;  /* 0x20000026ff827230 */ /* 0x100fe20000004100 */
[----:B------:R-:W2:Y:S01]  /*3680*/  MUFU.EX2 R34, R34 ;  /* 0x0000002200227308 */ /* 0x000ea20000000800 */
[----:B------:R-:W-:Y:S02]  /*3690*/  HADD2.F32 R126, -RZ, R38.H1_H1 ;  /* 0x30000026ff7e7230 */ /* 0x000fe40000004100 */
[----:B------:R-:W-:Y:S01]  /*36a0*/  FMUL.FTZ R50, R2, -1.4426950216293334961 ;  /* 0xbfb8aa3b02327820 */ /* 0x000fe20000410000 */
[--C-:B------:R-:W-:Y:S01]  /*36b0*/  HADD2.F32 R148, -RZ, R25.reuse.H0_H0 ;  /* 0x20000019ff947230 */ /* 0x100fe20000004100 */
[----:B------:R4:W-:Y:S01]  /*36c0*/  MUFU.EX2 R51, R35 ;  /* 0x0000002300337308 */ /* 0x0009e20000000800 */
[----:B------:R-:W-:Y:S02]  /*36d0*/  HADD2.F32 R143, -RZ, R25.H1_H1 ;  /* 0x30000019ff8f7230 */ /* 0x000fe40000004100 */
[----:B0-----:R-:W-:Y:S01]  /*36e0*/  FADD.FTZ R32, R32, 1 ;  /* 0x3f80000020207421 */ /* 0x001fe20000010000 */
[--C-:B------:R-:W-:Y:S01]  /*36f0*/  HADD2.F32 R146, -RZ, R26.reuse.H0_H0 ;  /* 0x2000001aff927230 */ /* 0x100fe20000004100 */
[----:B------:R-:W0:Y:S01]  /*3700*/  MUFU.EX2 R48, R48 ;  /* 0x0000003000307308 */ /* 0x000e220000000800 */
[----:B------:R-:W-:-:S02]  /*3710*/  HADD2.F32 R144, -RZ, R26.H1_H1 ;  /* 0x3000001aff907230 */ /* 0x000fc40000004100 */
[----:B-1----:R-:W-:Y:S01]  /*3720*/  FADD.FTZ R149, R33, 1 ;  /* 0x3f80000021957421 */ /* 0x002fe20000010000 */
[--C-:B------:R-:W-:Y:S01]  /*3730*/  HADD2.F32 R142, -RZ, R27.reuse.H0_H0 ;  /* 0x2000001bff8e7230 */ /* 0x100fe20000004100 */
[----:B------:R-:W1:Y:S01]  /*3740*/  MUFU.RCP R147, R32 ;  /* 0x0000002000937308 */ /* 0x000e620000001000 */
[----:B----4-:R-:W-:Y:S01]  /*3750*/  FMUL.FTZ R35, R129, -1.4426950216293334961 ;  /* 0xbfb8aa3b81237820 */ /* 0x010fe20000410000 */
[----:B--2---:R-:W-:Y:S01]  /*3760*/  FADD.FTZ R165, R34, 1 ;  /* 0x3f80000022a57421 */ /* 0x004fe20000010000 */
[----:B------:R-:W-:Y:S02]  /*3770*/  HADD2.F32 R140, -RZ, R27.H1_H1 ;  /* 0x3000001bff8c7230 */ /* 0x000fe40000004100 */
[----:B------:R-:W-:Y:S01]  /*3780*/  FMUL.FTZ R52, R122, -1.4426950216293334961 ;  /* 0xbfb8aa3b7a347820 */ /* 0x000fe20000410000 */
[----:B------:R-:W-:Y:S02]  /*3790*/  HADD2.F32 R124, -RZ, R37.H0_H0 ;  /* 0x20000025ff7c7230 */ /* 0x000fe40000004100 */
[----:B------:R-:W-:Y:S01]  /*37a0*/  FMUL.FTZ R54, R130, -1.4426950216293334961 ;  /* 0xbfb8aa3b82367820 */ /* 0x000fe20000410000 */
[--C-:B------:R-:W-:Y:S01]  /*37b0*/  HADD2.F32 R151, -RZ, R29.reuse.H0_H0 ;  /* 0x2000001dff977230 */ /* 0x100fe20000004100 */
[----:B------:R-:W-:Y:S01]  /*37c0*/  MUFU.EX2 R38, R35 ;  /* 0x0000002300267308 */ /* 0x000fe20000000800 */
[----:B------:R-:W-:-:S02]  /*37d0*/  HADD2.F32 R155, -RZ, R29.H1_H1 ;  /* 0x3000001dff9b7230 */ /* 0x000fc40000004100 */
[----:B0-----:R-:W-:Y:S01]  /*37e0*/  FADD.FTZ R48, R48, 1 ;  /* 0x3f80000030307421 */ /* 0x001fe20000010000 */
[--C-:B------:R-:W-:Y:S01]  /*37f0*/  HADD2.F32 R160, -RZ, R30.reuse.H0_H0 ;  /* 0x2000001effa07230 */ /* 0x100fe20000004100 */
[----:B------:R-:W0:Y:S01]  /*3800*/  MUFU.EX2 R49, R49 ;  /* 0x0000003100317308 */ /* 0x000e220000000800 */
[----:B------:R-:W-:Y:S02]  /*3810*/  HADD2.F32 R162, -RZ, R30.H1_H1 ;  /* 0x3000001effa27230 */ /* 0x000fe40000004100 */
[----:B------:R-:W-:Y:S01]  /*3820*/  FMUL.FTZ R37, R124, -1.4426950216293334961 ;  /* 0xbfb8aa3b7c257820 */ /* 0x000fe20000410000 */
[--C-:B------:R-:W-:Y:S01]  /*3830*/  HADD2.F32 R152, -RZ, R31.reuse.H0_H0 ;  /* 0x2000001fff987230 */ /* 0x100fe20000004100 */
[----:B------:R-:W2:Y:S01]  /*3840*/  MUFU.RCP R154, R48 ;  /* 0x00000030009a7308 */ /* 0x000ea20000001000 */
[----:B------:R-:W-:Y:S02]  /*3850*/  HADD2.F32 R158, -RZ, R31.H1_H1 ;  /* 0x3000001fff9e7230 */ /* 0x000fe40000004100 */
[----:B-1----:R-:W-:Y:S01]  /*3860*/  FADD.FTZ R25, -R147, 1 ;  /* 0x3f80000093197421 */ /* 0x002fe20000010100 */
[----:B------:R-:W-:-:S02]  /*3870*/  HADD2.F32 R123, -RZ, R36.H0_H0 ;  /* 0x20000024ff7b7230 */ /* 0x000fc40000004100 */
[----:B------:R-:W-:Y:S01]  /*3880*/  FADD.FTZ R51, R51, 1 ;  /* 0x3f80000033337421 */ /* 0x000fe20000010000 */
[----:B------:R-:W-:Y:S02]  /*3890*/  HADD2.F32 R125, -RZ, R36.H1_H1 ;  /* 0x30000024ff7d7230 */ /* 0x000fe40000004100 */
[----:B------:R-:W-:Y:S01]  /*38a0*/  FFMA.FTZ R29, R136, R25, 1 ;  /* 0x3f800000881d7423 */ /* 0x000fe20000010019 */
[--C-:B------:R-:W-:Y:S01]  /*38b0*/  HADD2.F32 R127, -RZ, R39.reuse.H0_H0 ;  /* 0x20000027ff7f7230 */ /* 0x100fe20000004100 */
[----:B------:R-:W1:Y:S01]  /*38c0*/  MUFU.EX2 R50, R50 ;  /* 0x0000003200327308 */ /* 0x000e620000000800 */
[----:B------:R-:W-:Y:S01]  /*38d0*/  FMUL.FTZ R36, R123, -1.4426950216293334961 ;  /* 0xbfb8aa3b7b247820 */ /* 0x000fe20000410000 */
[----:B------:R-:W-:Y:S01]  /*38e0*/  FMUL.FTZ R53, R125, -1.4426950216293334961 ;  /* 0xbfb8aa3b7d357820 */ /* 0x000fe20000410000 */
[----:B0-----:R-:W-:Y:S01]  /*38f0*/  FADD.FTZ R49, R49, 1 ;  /* 0x3f80000031317421 */ /* 0x001fe20000010000 */
[----:B------:R-:W0:Y:S01]  /*3900*/  MUFU.EX2 R52, R52 ;  /* 0x0000003400347308 */ /* 0x000e220000000800 */
[----:B------:R-:W-:-:S02]  /*3910*/  HADD2.F32 R131, -RZ, R39.H1_H1 ;  /* 0x30000027ff837230 */ /* 0x000fc40000004100 */
[----:B------:R-:W-:Y:S01]  /*3920*/  FMUL.FTZ R55, R127, -1.4426950216293334961 ;  /* 0xbfb8aa3b7f377820 */ /* 0x000fe20000410000 */
[----:B------:R-:W-:Y:S01]  /*3930*/  FMUL.FTZ R39, R126, -1.4426950216293334961 ;  /* 0xbfb8aa3b7e277820 */ /* 0x000fe20000410000 */
[----:B------:R-:W4:Y:S01]  /*3940*/  MUFU.EX2 R37, R37 ;  /* 0x0000002500257308 */ /* 0x000f220000000800 */
[----:B------:R-:W-:Y:S01]  /*3950*/  FADD.FTZ R38, R38, 1 ;  /* 0x3f80000026267421 */ /* 0x000fe20000010000 */
[----:B--2---:R-:W-:Y:S01]  /*3960*/  FADD.FTZ R26, -R154, 1 ;  /* 0x3f8000009a1a7421 */ /* 0x004fe20000010100 */
[----:B------:R-:W-:Y:S01]  /*3970*/  FMUL.FTZ R119, R131, -1.4426950216293334961 ;  /* 0xbfb8aa3b83777820 */ /* 0x000fe20000410000 */
[----:B------:R-:W-:Y:S01]  /*3980*/  MUFU.RCP R149, R149 ;  /* 0x0000009500957308 */ /* 0x000fe20000001000 */
[----:B------:R-:W-:Y:S02]  /*3990*/  HADD2.F32 R120, -RZ, R5.H1_H1 ;  /* 0x30000005ff787230 */ /* 0x000fe40000004100 */
[----:B------:R-:W-:Y:S01]  /*39a0*/  FFMA.FTZ R31, R135, R26, 1 ;  /* 0x3f800000871f7423 */ /* 0x000fe2000001001a */
[----:B-1----:R-:W-:Y:S01]  /*39b0*/  FADD.FTZ R50, R50, 1 ;  /* 0x3f80000032327421 */ /* 0x002fe20000010000 */
[----:B------:R-:W-:-:S02]  /*39c0*/  HADD2.F32 R121, -RZ, R6.H0_H0 ;  /* 0x20000006ff797230 */ /* 0x000fc40000004100 */
[----:B------:R-:W-:Y:S01]  /*39d0*/  FMUL.FTZ R136, R136, R147 ;  /* 0x0000009388887220 */ /* 0x000fe20000410000 */
[----:B0-----:R-:W-:Y:S01]  /*39e0*/  FADD.FTZ R52, R52, 1 ;  /* 0x3f80000034347421 */ /* 0x001fe20000010000 */
[----:B------:R-:W-:Y:S01]  /*39f0*/  HADD2.F32 R137, -RZ, R6.H1_H1 ;  /* 0x30000006ff897230 */ /* 0x000fe20000004100 */
[----:B------:R-:W-:Y:S01]  /*3a00*/  MUFU.RCP R153, R49 ;  /* 0x0000003100997308 */ /* 0x000fe20000001000 */
[--C-:B------:R-:W-:Y:S02]  /*3a10*/  HADD2.F32 R133, -RZ, R7.reuse.H0_H0 ;  /* 0x20000007ff857230 */ /* 0x100fe40000004100 */
[----:B----4-:R-:W-:Y:S01]  /*3a20*/  FADD.FTZ R37, R37, 1 ;  /* 0x3f80000025257421 */ /* 0x010fe20000010000 */
[----:B------:R-:W-:Y:S02]  /*3a30*/  HADD2.F32 R132, -RZ, R7.H1_H1 ;  /* 0x30000007ff847230 */ /* 0x000fe40000004100 */
[----:B------:R-:W-:Y:S02]  /*3a40*/  FMUL.FTZ R135, R135, R154 ;  /* 0x0000009a87877220 */ /* 0x000fe40000410000 */
[----:B------:R-:W0:Y:S04]  /*3a50*/  MUFU.EX2 R36, R36 ;  /* 0x0000002400247308 */ /* 0x000e280000000800 */
[----:B------:R-:W1:Y:S04]  /*3a60*/  MUFU.EX2 R53, R53 ;  /* 0x0000003500357308 */ /* 0x000e680000000800 */
[----:B------:R-:W-:Y:S01]  /*3a70*/  MUFU.RCP R165, R165 ;  /* 0x000000a500a57308 */ /* 0x000fe20000001000 */
[----:B0-----:R-:W-:-:S07]  /*3a80*/  FADD.FTZ R36, R36, 1 ;  /* 0x3f80000024247421 */ /* 0x001fce0000010000 */
[----:B------:R-:W-:Y:S01]  /*3a90*/  MUFU.RCP R163, R50 ;  /* 0x0000003200a37308 */ /* 0x000fe20000001000 */
[----:B-1----:R-:W-:-:S07]  /*3aa0*/  FADD.FTZ R53, R53, 1 ;  /* 0x3f80000035357421 */ /* 0x002fce0000010000 */
[----:B------:R-:W0:Y:S04]  /*3ab0*/  MUFU.EX2 R55, R55 ;  /* 0x0000003700377308 */ /* 0x000e280000000800 */
[----:B------:R-:W1:Y:S04]  /*3ac0*/  MUFU.EX2 R119, R119 ;  /* 0x0000007700777308 */ /* 0x000e680000000800 */
[----:B------:R2:W4:Y:S01]  /*3ad0*/  MUFU.RCP R161, R52 ;  /* 0x0000003400a17308 */ /* 0x0005220000001000 */
[----:B0-----:R-:W-:-:S07]  /*3ae0*/  FADD.FTZ R55, R55, 1 ;  /* 0x3f80000037377421 */ /* 0x001fce0000010000 */
[----:B------:R4:W-:Y:S01]  /*3af0*/  MUFU.RCP R167, R37 ;  /* 0x0000002500a77308 */ /* 0x0009e20000001000 */
[----:B--2---:R-:W-:Y:S02]  /*3b00*/  HADD2.F32 R52, -RZ, R11.H1_H1 ;  /* 0x3000000bff347230 */ /* 0x004fe40000004100 */
[----:B-1----:R-:W-:-:S05]  /*3b10*/  FADD.FTZ R119, R119, 1 ;  /* 0x3f80000077777421 */ /* 0x002fca0000010000 */
[----:B------:R-:W0:Y:S01]  /*3b20*/  MUFU.EX2 R54, R54 ;  /* 0x0000003600367308 */ /* 0x000e220000000800 */
[----:B----4-:R-:W-:-:S03]  /*3b30*/  FADD.FTZ R37, -R161, 1 ;  /* 0x3f800000a1257421 */ /* 0x010fc60000010100 */
[----:B------:R-:W1:Y:S01]  /*3b40*/  MUFU.EX2 R39, R39 ;  /* 0x0000002700277308 */ /* 0x000e620000000800 */
[C---:B------:R-:W-:Y:S01]  /*3b50*/  FFMA.FTZ R37, R122.reuse, R37, 1 ;  /* 0x3f8000007a257423 */ /* 0x040fe20000010025 */
[----:B------:R-:W-:Y:S02]  /*3b60*/  FMUL.FTZ R122, R122, R161 ;  /* 0x000000a17a7a7220 */ /* 0x000fe40000410000 */
[----:B------:R-:W2:Y:S01]  /*3b70*/  MUFU.RCP R159, R51 ;  /* 0x00000033009f7308 */ /* 0x000ea20000001000 */
[----:B0-----:R-:W-:-:S07]  /*3b80*/  FADD.FTZ R54, R54, 1 ;  /* 0x3f80000036367421 */ /* 0x001fce0000010000 */
[----:B------:R-:W0:Y:S01]  /*3b90*/  MUFU.RCP R168, R38 ;  /* 0x0000002600a87308 */ /* 0x000e220000001000 */
[----:B-1----:R-:W-:-:S07]  /*3ba0*/  FADD.FTZ R39, R39, 1 ;  /* 0x3f80000027277421 */ /* 0x002fce0000010000 */
[----:B------:R-:W1:Y:S08]  /*3bb0*/  MUFU.RCP R164, R36 ;  /* 0x0000002400a47308 */ /* 0x000e700000001000 */
[----:B------:R4:W1:Y:S08]  /*3bc0*/  MUFU.RCP R166, R53 ;  /* 0x0000003500a67308 */ /* 0x0008700000001000 */
[----:B------:R2:W1:Y:S01]  /*3bd0*/  MUFU.RCP R174, R55 ;  /* 0x0000003700ae7308 */ /* 0x0004620000001000 */
[----:B----4-:R-:W-:-:S07]  /*3be0*/  HADD2.F32 R53, -RZ, R11.H0_H0 ;  /* 0x2000000bff357230 */ /* 0x010fce0000004100 */
[----:B------:R4:W1:Y:S01]  /*3bf0*/  MUFU.RCP R176, R119 ;  /* 0x0000007700b07308 */ /* 0x0008620000001000 */
[----:B--2---:R-:W-:-:S07]  /*3c00*/  HADD2.F32 R55, -RZ, R4.H0_H0 ;  /* 0x20000004ff377230 */ /* 0x004fce0000004100 */
[----:B------:R2:W1:Y:S01]  /*3c10*/  MUFU.RCP R169, R54 ;  /* 0x0000003600a97308 */ /* 0x0004620000001000 */
[----:B----4-:R-:W-:-:S07]  /*3c20*/  HADD2.F32 R119, -RZ, R5.H0_H0 ;  /* 0x20000005ff777230 */ /* 0x010fce0000004100 */
[----:B------:R4:W1:Y:S01]  /*3c30*/  MUFU.RCP R183, R39 ;  /* 0x0000002700b77308 */ /* 0x0008620000001000 */
[----:B--2---:R-:W-:Y:S01]  /*3c40*/  HADD2.F32 R54, -RZ, R4.H1_H1 ;  /* 0x30000004ff367230 */ /* 0x004fe20000004100 */
[----:B---3--:R-:W-:Y:S04]  /*3c50*/  STS.128 [R92], R40 ;  /* 0x000000285c007388 */ /* 0x008fe80000000c00 */
[----:B-----5:R-:W-:Y:S01]  /*3c60*/  STS.128 [R92+0x200], R44 ;  /* 0x0002002c5c007388 */ /* 0x020fe20000000c00 */
[----:B------:R-:W-:-:S03]  /*3c70*/  NOP ;  /* 0x0000000000007918 */ /* 0x000fc60000000000 */
[----:B------:R-:W2:Y:S02]  /*3c80*/  LDS.128 R32, [R93] ;  /* 0x000000005d207984 */ /* 0x000ea40000000c00 */
[--C-:B--2---:R-:W-:Y:S02]  /*3c90*/  HADD2.F32 R40, -RZ, R32.reuse.H0_H0 ;  /* 0x20000020ff287230 */ /* 0x104fe40000004100 */
[----:B------:R-:W-:Y:S02]  /*3ca0*/  HADD2.F32 R41, -RZ, R32.H1_H1 ;  /* 0x30000020ff297230 */ /* 0x000fe40000004100 */
[--C-:B------:R-:W-:Y:S02]  /*3cb0*/  HADD2.F32 R42, -RZ, R33.reuse.H0_H0 ;  /* 0x20000021ff2a7230 */ /* 0x100fe40000004100 */
[----:B------:R-:W-:Y:S01]  /*3cc0*/  FMUL.FTZ R24, R157, R40 ;  /* 0x000000289d187220 */ /* 0x000fe20000410000 */
[----:B------:R-:W-:Y:S02]  /*3cd0*/  HADD2.F32 R44, -RZ, R33.H1_H1 ;  /* 0x30000021ff2c7230 */ /* 0x000fe40000004100 */
[----:B------:R-:W-:Y:S01]  /*3ce0*/  FMUL.FTZ R27, R156, R41 ;  /* 0x000000299c1b7220 */ /* 0x000fe20000410000 */
[----:B------:R-:W-:Y:S01]  /*3cf0*/  FADD.FTZ R33, -R153, 1 ;  /* 0x3f80000099217421 */ /* 0x000fe20000010100 */
[----:B------:R-:W-:Y:S01]  /*3d00*/  FMUL.FTZ R28, R147, R24 ;  /* 0x00000018931c7220 */ /* 0x000fe20000410000 */
[----:B------:R-:W-:-:S02]  /*3d10*/  HADD2.F32 R43, -RZ, R34.H0_H0 ;  /* 0x20000022ff2b7230 */ /* 0x000fc40000004100 */
[----:B------:R-:W-:Y:S01]  /*3d20*/  FMUL.FTZ R30, R154, R27 ;  /* 0x0000001b9a1e7220 */ /* 0x000fe20000410000 */
[----:B------:R-:W-:Y:S01]  /*3d30*/  FMUL.FTZ R32, R155, R44 ;  /* 0x0000002c9b207220 */ /* 0x000fe20000410000 */
[----:B------:R-:W2:Y:S01]  /*3d40*/  LDS.128 R24, [R93+0x10] ;  /* 0x000010005d187984 */ /* 0x000ea20000000c00 */
[----:B------:R-:W-:Y:S01]  /*3d50*/  FMUL.FTZ R28, R28, R29 ;  /* 0x0000001d1c1c7220 */ /* 0x000fe20000410000 */
[----:B------:R-:W-:Y:S01]  /*3d60*/  FMUL.FTZ R31, R30, R31 ;  /* 0x0000001f1e1f7220 */ /* 0x000fe20000410000 */
[----:B------:R-:W-:Y:S01]  /*3d70*/  FADD.FTZ R29, -R149, 1 ;  /* 0x3f800000951d7421 */ /* 0x000fe20000010100 */
[----:B------:R-:W-:Y:S01]  /*3d80*/  FMUL.FTZ R30, R151, R42 ;  /* 0x0000002a971e7220 */ /* 0x000fe20000410000 */
[----:B------:R-:W-:Y:S02]  /*3d90*/  HADD2.F32 R45, -RZ, R34.H1_H1 ;  /* 0x30000022ff2d7230 */ /* 0x000fe40000004100 */
[----:B------:R-:W-:Y:S01]  /*3da0*/  FFMA.FTZ R33, R138, R33, 1 ;  /* 0x3f8000008a217423 */ /* 0x000fe20000010021 */
[----:B------:R-:W-:Y:S01]  /*3db0*/  FFMA.FTZ R29, R134, R29, 1 ;  /* 0x3f800000861d7423 */ /* 0x000fe2000001001d */
[----:B------:R-:W-:Y:S01]  /*3dc0*/  FMUL.FTZ R30, R149, R30 ;  /* 0x0000001e951e7220 */ /* 0x000fe20000410000 */
[----:B------:R-:W-:Y:S01]  /*3dd0*/  FMUL.FTZ R32, R153, R32 ;  /* 0x0000002099207220 */ /* 0x000fe20000410000 */
[----:B------:R-:W-:-:S02]  /*3de0*/  HADD2.F32 R139, -RZ, R35.H0_H0 ;  /* 0x20000023ff8b7230 */ /* 0x000fc40000004100 */
[----:B------:R-:W-:Y:S01]  /*3df0*/  FMUL.FTZ R34, R160, R43 ;  /* 0x0000002ba0227220 */ /* 0x000fe20000410000 */
[----:B------:R-:W-:Y:S02]  /*3e00*/  HADD2.F32 R141, -RZ, R35.H1_H1 ;  /* 0x30000023ff8d7230 */ /* 0x000fe40000004100 */
        /* <DEDUP_REMOVED lines=15> */
[----:B0-----:R-:W-:Y:S01]  /*3f00*/  FADD.FTZ R30, -R168, 1 ;  /* 0x3f800000a81e7421 */ /* 0x001fe20000010100 */
        /* <DEDUP_REMOVED lines=11> */
[----:B--2---:R-:W-:-:S02]  /*3fc0*/  HADD2.F32 R173, -RZ, R25.H0_H0 ;  /* 0x20000019ffad7230 */ /* 0x004fc40000004100 */
[----:B------:R-:W-:Y:S01]  /*3fd0*/  FMUL.FTZ R156, R151, R134 ;  /* 0x00000086979c7220 */ /* 0x000fe20000410000 */
[----:B------:R-:W-:Y:S02]  /*3fe0*/  HADD2.F32 R172, -RZ, R25.H1_H1 ;  /* 0x30000019ffac7230 */ /* 0x000fe40000004100 */
[----:B------:R-:W-:Y:S01]  /*3ff0*/  FADD.FTZ R25, -R167, 1 ;  /* 0x3f800000a7197421 */ /* 0x000fe20000010100 */
[--C-:B------:R-:W-:Y:S02]  /*4000*/  HADD2.F32 R171, -RZ, R24.reuse.H0_H0 ;  /* 0x20000018ffab7230 */ /* 0x100fe40000004100 */
[----:B------:R-:W-:Y:S01]  /*4010*/  FMUL.FTZ R30, R148, R173 ;  /* 0x000000ad941e7220 */ /* 0x000fe20000410000 */
[----:B------:R-:W-:Y:S02]  /*4020*/  HADD2.F32 R170, -RZ, R24.H1_H1 ;  /* 0x30000018ffaa7230 */ /* 0x000fe40000004100 */
[----:B----4-:R-:W-:Y:S01]  /*4030*/  FFMA.FTZ R39, R124, R25, 1 ;  /* 0x3f8000007c277423 */ /* 0x010fe20000010019 */
[----:B------:R-:W-:-:S02]  /*4040*/  HADD2.F32 R175, -RZ, R26.H0_H0 ;  /* 0x2000001affaf7230 */ /* 0x000fc40000004100 */
[----:B-1----:R-:W-:Y:S01]  /*4050*/  FADD.FTZ R24, -R164, 1 ;  /* 0x3f800000a4187421 */ /* 0x002fe20000010100 */
[----:B------:R-:W-:Y:S02]  /*4060*/  HADD2.F32 R177, -RZ, R26.H1_H1 ;  /* 0x3000001affb17230 */ /* 0x000fe40000004100 */
[----:B------:R-:W-:Y:S01]  /*4070*/  FADD.FTZ R26, -R166, 1 ;  /* 0x3f800000a61a7421 */ /* 0x000fe20000010100 */
[--C-:B------:R-:W-:Y:S02]  /*4080*/  HADD2.F32 R179, -RZ, R27.reuse.H0_H0 ;  /* 0x2000001bffb37230 */ /* 0x100fe40000004100 */
[----:B------:R-:W-:Y:S01]  /*4090*/  FMUL.FTZ R25, R150, R171 ;  /* 0x000000ab96197220 */ /* 0x000fe20000410000 */
[----:B------:R-:W-:Y:S02]  /*40a0*/  HADD2.F32 R181, -RZ, R27.H1_H1 ;  /* 0x3000001bffb57230 */ /* 0x000fe40000004100 */
        /* <DEDUP_REMOVED lines=12> */
[----:B------:R-:W-:Y:S01]  /*4170*/  FADD.FTZ R25, -R169, 1 ;  /* 0x3f800000a9197421 */ /* 0x000fe20000010100 */
        /* <DEDUP_REMOVED lines=22> */
[----:B------:R-:W-:Y:S01]  /*42e0*/  HADD2.F32 R49, -RZ, R9.H0_H0 ;  /* 0x20000009ff317230 */ /* 0x000fe20000004100 */
[----:B------:R-:W-:Y:S01]  /*42f0*/  F2FP.F16.F32.PACK_AB R30, R46, R39 ;  /* 0x000000272e1e723e */ /* 0x000fe200000000ff */
[----:B------:R-:W-:Y:S01]  /*4300*/  HADD2.F32 R46, -RZ, R8.H1_H1 ;  /* 0x30000008ff2e7230 */ /* 0x000fe20000004100 */
[----:B------:R-:W0:Y:S01]  /*4310*/  LDC.64 R38, c[0x0][0x508] ;  /* 0x00014200ff267b82 */ /* 0x000e220000000a00 */
[----:B------:R-:W-:Y:S01]  /*4320*/  F2FP.F16.F32.PACK_AB R25, R32, R29 ;  /* 0x0000001d2019723e */ /* 0x000fe200000000ff */
[----:B------:R-:W-:Y:S01]  /*4330*/  HADD2.F32 R50, -RZ, R10.H1_H1 ;  /* 0x3000000aff327230 */ /* 0x000fe20000004100 */
[----:B------:R-:W-:-:S05]  /*4340*/  F2FP.F16.F32.PACK_AB R26, R33, R34 ;  /* 0x00000022211a723e */ /* 0x000fca00000000ff */
[----:B------:R-:W-:Y:S01]  /*4350*/  BAR.SYNC.DEFER_BLOCKING 0x0 ;  /* 0x0000000000007b1d */ /* 0x000fe20000010000 */
[----:B------:R-:W-:Y:S01]  /*4360*/  F2FP.F16.F32.PACK_AB R29, R47, R36 ;  /* 0x000000242f1d723e */ /* 0x000fe200000000ff */
[----:B------:R-:W-:Y:S01]  /*4370*/  HADD2.F32 R47, -RZ, R8.H0_H0 ;  /* 0x20000008ff2f7230 */ /* 0x000fe20000004100 */
[----:B------:R-:W-:Y:S01]  /*4380*/  F2FP.F16.F32.PACK_AB R31, R51, R48 ;  /* 0x00000030331f723e */ /* 0x000fe200000000ff */
[----:B------:R-:W-:Y:S02]  /*4390*/  HADD2.F32 R48, -RZ, R9.H1_H1 ;  /* 0x30000009ff307230 */ /* 0x000fe40000004100 */
[----:B------:R-:W-:Y:S02]  /*43a0*/  FMUL.FTZ R2, R2, R163 ;  /* 0x000000a302027220 */ /* 0x000fe40000410000 */
[----:B------:R-:W1:Y:S01]  /*43b0*/  LDC.64 R36, c[0x0][0x558] ;  /* 0x00015600ff247b82 */ /* 0x000e620000000a00 */
[----:B------:R-:W-:Y:S02]  /*43c0*/  HADD2.F32 R51, -RZ, R10.H0_H0 ;  /* 0x2000000aff337230 */ /* 0x000fe40000004100 */
        /* <DEDUP_REMOVED lines=11> */
[----:B------:R-:W-:Y:S01]  /*4480*/  FFMA.FTZ R10, R156, R49, R11 ;  /* 0x000000319c0a7223 */ /* 0x000fe2000001000b */
[----:B0-----:R-:W-:-:S04]  /*4490*/  IMAD.WIDE.U32 R8, R38, UR18, R98 ;  /* 0x0000001226087c25 */ /* 0x001fc8000f8e0062 */
[----:B------:R-:W-:Y:S01]  /*44a0*/  FMUL.FTZ R154, R160, R128 ;  /* 0x00000080a09a7220 */ /* 0x000fe20000410000 */
[----:B------:R-:W-:Y:S01]  /*44b0*/  FMUL.FTZ R149, R162, R2 ;  /* 0x00000002a2957220 */ /* 0x000fe20000410000 */
[----:B------:R-:W-:Y:S01]  /*44c0*/  FMUL.FTZ R152, R152, R159 ;  /* 0x0000009f98987220 */ /* 0x000fe20000410000 */
[----:B------:R-:W-:Y:S01]  /*44d0*/  STS.128 [R93], R24 ;  /* 0x000000185d007388 */ /* 0x000fe20000000c00 */
[----:B------:R-:W-:Y:S02]  /*44e0*/  IMAD R9, R39, UR18, R9 ;  /* 0x0000001227097c24 */ /* 0x000fe4000f8e0209 */
[----:B------:R-:W-:Y:S01]  /*44f0*/  FMUL.FTZ R147, R158, R122 ;  /* 0x0000007a9e937220 */ /* 0x000fe20000410000 */
[----:B------:R-:W-:Y:S01]  /*4500*/  FMUL.FTZ R150, R150, R123 ;  /* 0x0000007b96967220 */ /* 0x000fe20000410000 */
[----:B------:R-:W-:Y:S01]  /*4510*/  STS.128 [R93+0x10], R28 ;  /* 0x0000101c5d007388 */ /* 0x000fe20000000c00 */
[----:B------:R-:W-:-:S03]  /*4520*/  NOP ;  /* 0x0000000000007918 */ /* 0x000fc60000000000 */
[----:B------:R-:W0:Y:S01]  /*4530*/  LDS.128 R4, [R92+0x200] ;  /* 0x000200005c047984 */ /* 0x000e220000000c00 */
[----:B------:R-:W-:-:S04]  /*4540*/  IMAD.WIDE.U32 R8, R3, UR4, R8 ;  /* 0x0000000403087c25 */ /* 0x000fc8000f8e0008 */
[----:B------:R-:W-:Y:S01]  /*4550*/  FMUL.FTZ R145, R145, R125 ;  /* 0x0000007d91917220 */ /* 0x000fe20000410000 */
[----:B------:R-:W-:Y:S01]  /*4560*/  FMUL.FTZ R148, R148, R124 ;  /* 0x0000007c94947220 */ /* 0x000fe20000410000 */
[----:B------:R-:W2:Y:S01]  /*4570*/  LDS.128 R32, [R92] ;  /* 0x000000005c207984 */ /* 0x000ea20000000c00 */
[----:B------:R-:W-:Y:S01]  /*4580*/  IMAD R9, R3, UR5, R9 ;  /* 0x0000000503097c24 */ /* 0x000fe2000f8e0209 */
[----:B-1----:R-:W-:Y:S01]  /*4590*/  LEA R36, P0, R8, R36, 0x1 ;  /* 0x0000002408247211 */ /* 0x002fe200078008ff */
[----:B------:R-:W-:Y:S01]  /*45a0*/  FMUL.FTZ R143, R143, R129 ;  /* 0x000000818f8f7220 */ /* 0x000fe20000410000 */
[----:B------:R-:W-:Y:S01]  /*45b0*/  FMUL.FTZ R146, R146, R130 ;  /* 0x0000008292927220 */ /* 0x000fe20000410000 */
[----:B------:R-:W-:Y:S01]  /*45c0*/  FMUL.FTZ R144, R144, R126 ;  /* 0x0000007e90907220 */ /* 0x000fe20000410000 */
[----:B------:R-:W-:Y:S01]  /*45d0*/  LEA.HI.X R37, R8, R37, R9, 0x1, P0 ;  /* 0x0000002508257211 */ /* 0x000fe200000f0c09 */
[----:B------:R-:W-:Y:S01]  /*45e0*/  FMUL.FTZ R142, R142, R127 ;  /* 0x0000007f8e8e7220 */ /* 0x000fe20000410000 */
[----:B------:R-:W-:Y:S01]  /*45f0*/  FMUL.FTZ R140, R140, R131 ;  /* 0x000000838c8c7220 */ /* 0x000fe20000410000 */
[----:B------:R-:W-:-:S05]  /*4600*/  IMAD.WIDE.U32 R8, R73, 0x10, R36 ;  /* 0x0000001049087825 */ /* 0x000fca00078e0024 */
[----:B0-----:R-:W-:Y:S04]  /*4610*/  STG.E.128 desc[UR16][R8.64+0x200], R4 ;  /* 0x0002000408007986 */ /* 0x001fe8000c101d10 */
[----:B--2---:R0:W-:Y:S02]  /*4620*/  STG.E.128 desc[UR16][R8.64], R32 ;  /* 0x0000002008007986 */ /* 0x0041e4000c101d10 */
[----:B0-----:R-:W-:Y:S01]  /*4630*/  FFMA.FTZ R35, R151, R48, R10 ;  /* 0x0000003097237223 */ /* 0x001fe2000001000a */
        /* <DEDUP_REMOVED lines=42> */
.L_x_8106:
[----:B------:R-:W-:Y:S01]  /*48e0*/  FFMA.FTZ R2, R154, R51, R35 ;  /* 0x000000339a027223 */ /* 0x000fe20000010023 */
[----:B------:R-:W0:Y:S01]  /*48f0*/  LDCU UR4, c[0x0][0x38c] ;  /* 0x00007180ff0477ac */ /* 0x000e220008000800 */
[----:B------:R-:W-:Y:S01]  /*4900*/  HFMA2 R141, -RZ, RZ, 0, 0 ;  /* 0x00000000ff8d7431 */ /* 0x000fe200000001ff */
[----:B------:R-:W-:Y:S01]  /*4910*/  CS2R R130, SRZ ;  /* 0x0000000000827805 */ /* 0x000fe2000001ff00 */
[----:B-1----:R-:W-:Y:S01]  /*4920*/  FFMA.FTZ R5, R149, R50, R2 ;  /* 0x0000003295057223 */ /* 0x002fe20000010002 */
        /* <DEDUP_REMOVED lines=55> */
.L_x_8145:
        /* <DEDUP_REMOVED lines=24> */
[----:B------:R-:W2:Y:S01]  /*4e20*/  S2UR UR6, SR_CgaCtaId ;  /* 0x00000000000679c3 */ /* 0x000ea20000008800 */
[C---:B------:R-:W-:Y:S01]  /*4e30*/  ISETP.NE.AND P2, PT, R18.reuse, RZ, PT ;  /* 0x000000ff1200720c */ /* 0x040fe20003f45270 */
[----:B------:R-:W-:Y:S01]  /*4e40*/  UMOV UR5, 0x400 ;  /* 0x0000040000057882 */ /* 0x000fe20000000000 */
[----:B------:R-:W2:Y:S01]  /*4e50*/  LDS.128 R24, [R93] ;  /* 0x000000005d187984 */ /* 0x000ea20000000c00 */
[----:B------:R-:W-:Y:S01]  /*4e60*/  ISETP.NE.AND P1, PT, R18, 0x1f, PT ;  /* 0x0000001f1200780c */ /* 0x000fe20003f25270 */
[----:B-1----:R-:W-:Y:S01]  /*4e70*/  FMUL.FTZ R5, R47, R108 ;  /* 0x0000006c2f057220 */ /* 0x002fe20000410000 */
[----:B------:R-:W-:Y:S01]  /*4e80*/  IADD3 R2, PT, PT, R172, UR4, RZ ;  /* 0x00000004ac027c10 */ /* 0x000fe2000fffe0ff */
        /* <DEDUP_REMOVED lines=10> */
[----:B------:R-:W-:Y:S01]  /*4f30*/  FMUL.FTZ R190, R55, R100 ;  /* 0x0000006437be7220 */ /* 0x000fe20000410000 */
[C---:B------:R-:W-:Y:S01]  /*4f40*/  FMUL.FTZ R213, R185.reuse, R108 ;  /* 0x0000006cb9d57220 */ /* 0x040fe20000410000 */
[C---:B------:R-:W-:Y:S01]  /*4f50*/  FMUL.FTZ R176, R185.reuse, R107 ;  /* 0x0000006bb9b07220 */ /* 0x040fe20000410000 */
[C---:B------:R-:W-:Y:S01]  /*4f60*/  FMUL.FTZ R177, R185.reuse, R106 ;  /* 0x0000006ab9b17220 */ /* 0x040fe20000410000 */
[C---:B------:R-:W-:Y:S01]  /*4f70*/  FMUL.FTZ R175, R185.reuse, R105 ;  /* 0x00000069b9af7220 */ /* 0x040fe20000410000 */
[C---:B----4-:R-:W-:Y:S01]  /*4f80*/  FMUL.FTZ R45, R185.reuse, R104 ;  /* 0x00000068b92d7220 */ /* 0x050fe20000410000 */
        /* <DEDUP_REMOVED lines=12> */
[----:B--2---:R-:W-:Y:S01]  /*5050*/  ULEA UR5, UR6, UR5, 0x18 ;  /* 0x0000000506057291 */ /* 0x004fe2000f8ec0ff */
        /* <DEDUP_REMOVED lines=12> */
[----:B------:R-:W1:Y:S01]  /*5120*/  MUFU.EX2 R45, R45 ;  /* 0x0000002d002d7308 */ /* 0x000e620000000800 */
[----:B------:R-:W-:-:S02]  /*5130*/  HADD2.F32 R179, -RZ, R27.H1_H1 ;  /* 0x3000001bffb37230 */ /* 0x000fc40000004100 */
[----:B------:R-:W-:Y:S01]  /*5140*/  FMUL.FTZ R209, R133, R116 ;  /* 0x0000007485d17220 */ /* 0x000fe20000410000 */
[--C-:B0-----:R-:W-:Y:S01]  /*5150*/  HADD2.F32 R27, -RZ, R28.reuse.H0_H0 ;  /* 0x2000001cff1b7230 */ /* 0x101fe20000004100 */
[----:B------:R-:W0:Y:S01]  /*5160*/  MUFU.EX2 R174, R174 ;  /* 0x000000ae00ae7308 */ /* 0x000e220000000800 */
[----:B------:R-:W-:Y:S02]  /*5170*/  HADD2.F32 R180, -RZ, R28.H1_H1 ;  /* 0x3000001cffb47230 */ /* 0x000fe40000004100 */
[----:B------:R-:W-:Y:S01]  /*5180*/  FMUL.FTZ R227, R132, R115 ;  /* 0x0000007384e37220 */ /* 0x000fe20000410000 */
[--C-:B------:R-:W-:Y:S01]  /*5190*/  HADD2.F32 R28, -RZ, R29.reuse.H0_H0 ;  /* 0x2000001dff1c7230 */ /* 0x100fe20000004100 */
[----:B------:R-:W0:Y:S01]  /*51a0*/  MUFU.EX2 R182, R182 ;  /* 0x000000b600b67308 */ /* 0x000e220000000800 */
[----:B------:R-:W-:Y:S01]  /*51b0*/  HADD2.F32 R181, -RZ, R29.H1_H1 ;  /* 0x3000001dffb57230 */ /* 0x000fe20000004100 */
[----:B------:R-:W-:Y:S01]  /*51c0*/  BSSY.RECONVERGENT B0, `(.L_x_8108) ;  /* 0x000003f000007945 */ /* 0x000fe20003800200 */
[--C-:B------:R-:W-:Y:S01]  /*51d0*/  HADD2.F32 R29, -RZ, R30.reuse.H0_H0 ;  /* 0x2000001eff1d7230 */ /* 0x100fe20000004100 */
[----:B------:R-:W0:Y:S01]  /*51e0*/  MUFU.EX2 R202, R202 ;  /* 0x000000ca00ca7308 */ /* 0x000e220000000800 */
        /* <DEDUP_REMOVED lines=14> */
[----:B-1----:R-:W-:Y:S01]  /*52d0*/  FMUL.FTZ R2, R10, R5 ;  /* 0x000000050a027220 */ /* 0x002fe20000410000 */
        /* <DEDUP_REMOVED lines=14> */
[----:B------:R-:W-:-:S02]  /*53c0*/  FMUL.FTZ R31, R200, R227 ;  /* 0x000000e3c81f7220 */ /* 0x000fc40000410000 */
        /* <DEDUP_REMOVED lines=29> */
.L_x_8109:
[----:B------:R0:W1:Y:S02]  /*55a0*/  LDS R209, [R118+0x16ac] ;  /* 0x0016ac0076d17984 */ /* 0x0000640000000800 */
.L_x_8110:
[----:B------:R-:W-:Y:S05]  /*55b0*/  BSYNC.RECONVERGENT B0 ;  /* 0x0000000000007941 */ /* 0x000fea0003800200 */
.L_x_8108:
        /* <DEDUP_REMOVED lines=143> */
[----:B------:R-:W-:-:S03]  /*5eb0*/  FFMA.FTZ R205, R192, R204, R205 ;  /* 0x000000ccc0cd7223 */ /* 0x000fc600000100cd */
[----:B------:R-:W-:Y:S01]  /*5ec0*/  SHFL.UP PT, R5, R229, 0x1, RZ ;  /* 0x04200000e5057989 */ /* 0x000fe200000e00ff */
[----:B------:R-:W-:Y:S01]  /*5ed0*/  FFMA.FTZ R206, R193, R205, R206 ;  /* 0x000000cdc1ce7223 */ /* 0x000fe200000100ce */
[C---:B-----5:R-:W-:Y:S01]  /*5ee0*/  FFMA.FTZ R7, R227.reuse, R7, R230 ;  /* 0x00000007e3077223 */ /* 0x060fe200000100e6 */
[----:B------:R-:W-:Y:S02]  /*5ef0*/  FMUL.FTZ R6, R227, R6 ;  /* 0x00000006e3067220 */ /* 0x000fe40000410000 */
[----:B------:R-:W-:Y:S01]  /*5f00*/  FFMA.FTZ R208, R194, R206, R9 ;  /* 0x000000cec2d07223 */ /* 0x000fe20000010009 */
[----:B------:R-:W-:Y:S02]  /*5f10*/  IMAD.WIDE.U32 R8, R40, UR4, R42 ;  /* 0x0000000428087c25 */ /* 0x000fe4000f8e002a */
[----:B------:R1:W-:Y:S02]  /*5f20*/  @!P5 STS.64 [UR6+0x1728], R6 ;  /* 0x00172806ff00d988 */ /* 0x0003e40008000a06 */
[----:B------:R-:W-:Y:S01]  /*5f30*/  FFMA.FTZ R210, R195, R208, R210 ;  /* 0x000000d0c3d27223 */ /* 0x000fe200000100d2 */
[----:B------:R-:W-:Y:S01]  /*5f40*/  IMAD R9, R41, UR4, R9 ;  /* 0x0000000429097c24 */ /* 0x000fe2000f8e0209 */
[----:B------:R-:W-:-:S02]  /*5f50*/  LEA R4, P1, R8, UR8, 0x2 ;  /* 0x0000000808047c11 */ /* 0x000fc4000f8210ff */
[----:B------:R-:W-:-:S04]  /*5f60*/  FFMA.FTZ R207, R196, R210, R207 ;  /* 0x000000d2c4cf7223 */ /* 0x000fc800000100cf */
[----:B------:R-:W-:Y:S01]  /*5f70*/  FFMA.FTZ R209, R197, R207, R212 ;  /* 0x000000cfc5d17223 */ /* 0x000fe200000100d4 */
[----:B-1----:R-:W-:Y:S01]  /*5f80*/  FMUL.FTZ R6, R210, R113 ;  /* 0x00000071d2067220 */ /* 0x002fe20000410000 */
[----:B------:R-:W-:Y:S02]  /*5f90*/  FMUL.FTZ R7, R204, R115 ;  /* 0x00000073cc077220 */ /* 0x000fe40000410000 */
[----:B------:R-:W-:-:S04]  /*5fa0*/  FFMA.FTZ R212, R198, R209, R225 ;  /* 0x000000d1c6d47223 */ /* 0x000fc800000100e1 */
[----:B------:R-:W-:Y:S01]  /*5fb0*/  FMUL.FTZ R238, R212, R100 ;  /* 0x00000064d4ee7220 */ /* 0x000fe20000410000 */
[----:B----4-:R-:W1:Y:S03]  /*5fc0*/  SHFL.IDX PT, R228, R228, RZ, 0x1f ;  /* 0x00001fffe4e47589 */ /* 0x010e6600000e0000 */
[----:B------:R-:W-:Y:S01]  /*5fd0*/  FMUL.FTZ R240, R55, R238 ;  /* 0x000000ee37f07220 */ /* 0x000fe20000410000 */
[----:B-1----:R-:W-:Y:S01]  /*5fe0*/  @P2 FFMA.FTZ R228, R5, R228, R232 ;  /* 0x000000e405e42223 */ /* 0x002fe200000100e8 */
[----:B------:R-:W-:Y:S01]  /*5ff0*/  LEA.HI.X R5, R8, UR9, R9, 0x2, P1 ;  /* 0x0000000908057c11 */ /* 0x000fe200088f1409 */
[----:B------:R-:W-:Y:S02]  /*6000*/  FFMA.FTZ R8, R199, R212, R214 ;  /* 0x000000d4c7087223 */ /* 0x000fe400000100d6 */
[----:B------:R-:W-:Y:S02]  /*6010*/  FFMA.FTZ R213, R213, R228, R2 ;  /* 0x000000e4d5d57223 */ /* 0x000fe40000010002 */
[----:B------:R-:W-:Y:S01]  /*6020*/  FFMA.FTZ R9, R202, R8, R223 ;  /* 0x00000008ca097223 */ /* 0x000fe200000100df */
        /* <DEDUP_REMOVED lines=28> */
[----:B------:R-:W-:Y:S01]  /*61f0*/  FMUL.FTZ R45, R203, R108 ;  /* 0x0000006ccb2d7220 */ /* 0x000fe20000410000 */
[----:B------:R-:W-:Y:S01]  /*6200*/  FMUL.FTZ R221, R220, R105 ;  /* 0x00000069dcdd7220 */ /* 0x000fe20000410000 */
[----:B------:R-:W-:Y:S01]  /*6210*/  FMUL.FTZ R174, R46, R219 ;  /* 0x000000db2eae7220 */ /* 0x000fe20000410000 */
[----:B------:R-:W-:Y:S01]  /*6220*/  FMUL.FTZ R228, R215, R104 ;  /* 0x00000068d7e47220 */ /* 0x000fe20000410000 */
[-C--:B------:R-:W-:Y:S01]  /*6230*/  FFMA.FTZ R175, R2, R45.reuse, RZ ;  /* 0x0000002d02af7223 */ /* 0x080fe200000100ff */
[----:B------:R-:W-:Y:S01]  /*6240*/  FMUL.FTZ R177, R47, R45 ;  /* 0x0000002d2fb17220 */ /* 0x000fe20000410000 */
[----:B------:R-:W-:Y:S01]  /*6250*/  FFMA.FTZ R45, R147, R202, R176 ;  /* 0x000000ca932d7223 */ /* 0x000fe200000100b0 */
[----:B------:R-:W-:Y:S01]  /*6260*/  FMUL.FTZ R176, R222, R106 ;  /* 0x0000006adeb07220 */ /* 0x000fe20000410000 */
[----:B------:R-:W-:Y:S01]  /*6270*/  FFMA.FTZ R175, R214, R219, R175 ;  /* 0x000000dbd6af7223 */ /* 0x000fe200000100af */
[----:B------:R-:W-:Y:S01]  /*6280*/  FMUL.FTZ R234, R9, R102 ;  /* 0x0000006609ea7220 */ /* 0x000fe20000410000 */
[----:B------:R-:W-:Y:S01]  /*6290*/  FFMA.FTZ R199, R199, R202, R190 ;  /* 0x000000cac7c77223 */ /* 0x000fe200000100be */
[----:B------:R-:W-:Y:S01]  /*62a0*/  FADD.FTZ R191, -R191, R202 ;  /* 0x000000cabfbf7221 */ /* 0x000fe20000010100 */
[----:B------:R1:W-:Y:S01]  /*62b0*/  STS [R74+0x430], R177 ;  /* 0x000430b14a007388 */ /* 0x0003e20000000800 */
[----:B------:R-:W-:Y:S01]  /*62c0*/  FMUL.FTZ R202, R48, R221 ;  /* 0x000000dd30ca7220 */ /* 0x000fe20000410000 */
[----:B------:R-:W-:Y:S01]  /*62d0*/  FMUL.FTZ R230, R51, R228 ;  /* 0x000000e433e67220 */ /* 0x000fe20000410000 */
[----:B------:R-:W-:Y:S01]  /*62e0*/  FADD.FTZ R201, -R201, R182 ;  /* 0x000000b6c9c97221 */ /* 0x000fe20000010100 */
[----:B------:R2:W-:Y:S01]  /*62f0*/  STS [R75+0x4], R174 ;  /* 0x000004ae4b007388 */ /* 0x0005e20000000800 */
[-C--:B------:R-:W-:Y:S01]  /*6300*/  FFMA.FTZ R219, R216, R176.reuse, R175 ;  /* 0x000000b0d8db7223 */ /* 0x080fe200000100af */
        /* <DEDUP_REMOVED lines=8> */
[----:B--2---:R-:W-:Y:S01]  /*6390*/  FMUL.FTZ R174, R53, R234 ;  /* 0x000000ea35ae7220 */ /* 0x004fe20000410000 */
[----:B------:R1:W-:Y:S01]  /*63a0*/  STS [R75+0x10], R230 ;  /* 0x000010e64b007388 */ /* 0x0003e20000000800 */
[----:B------:R-:W-:Y:S01]  /*63b0*/  FFMA.FTZ R219, R226, R221, R219 ;  /* 0x000000dde2db7223 */ /* 0x000fe200000100db */
[----:B------:R-:W-:Y:S01]  /*63c0*/  FMUL.FTZ R242, R121, R177 ;  /* 0x000000b179f27220 */ /* 0x000fe20000410000 */
[----:B------:R-:W-:Y:S01]  /*63d0*/  FADD.FTZ R190, -R190, R199 ;  /* 0x000000c7bebe7221 */ /* 0x000fe20000010100 */
[----:B------:R2:W-:Y:S01]  /*63e0*/  STS [R75+0x8], R176 ;  /* 0x000008b04b007388 */ /* 0x0005e20000000800 */
[----:B---3--:R-:W-:Y:S01]  /*63f0*/  FMUL.FTZ R202, R54, R182 ;  /* 0x000000b636ca7220 */ /* 0x008fe20000410000 */
[----:B------:R-:W-:Y:S01]  /*6400*/  FFMA.FTZ R228, R224, R228, R219 ;  /* 0x000000e4e0e47223 */ /* 0x000fe200000100db */
[----:B------:R-:W-:Y:S01]  /*6410*/  P2R R223, PR, RZ, 0x20 ;  /* 0x00000020ffdf7803 */ /* 0x000fe20000000000 */
[----:B------:R3:W-:Y:S01]  /*6420*/  STS [R75+0x18], R174 ;  /* 0x000018ae4b007388 */ /* 0x0007e20000000800 */
[----:B-1----:R-:W-:Y:S01]  /*6430*/  FMUL.FTZ R230, R119, R175 ;  /* 0x000000af77e67220 */ /* 0x002fe20000410000 */
[----:B------:R-:W-:-:S02]  /*6440*/  FFMA.FTZ R228, R217, R225, R228 ;  /* 0x000000e1d9e47223 */ /* 0x000fc400000100e4 */
[----:B------:R1:W-:Y:S01]  /*6450*/  STS [R75+0x14], R232 ;  /* 0x000014e84b007388 */ /* 0x0003e20000000800 */
[----:B--2---:R-:W-:Y:S01]  /*6460*/  FMUL.FTZ R176, R206, R114 ;  /* 0x00000072ceb07220 */ /* 0x004fe20000410000 */
[----:B------:R-:W-:Y:S02]  /*6470*/  FFMA.FTZ R228, R201, R234, R228 ;  /* 0x000000eac9e47223 */ /* 0x000fe400000100e4 */
[----:B------:R2:W-:Y:S01]  /*6480*/  STS [R75+0x1c], R236 ;  /* 0x00001cec4b007388 */ /* 0x0005e20000000800 */
[----:B---3--:R-:W-:Y:S01]  /*6490*/  FMUL.FTZ R174, R205, R116 ;  /* 0x00000074cdae7220 */ /* 0x008fe20000410000 */
[----:B------:R-:W-:Y:S02]  /*64a0*/  FFMA.FTZ R227, R191, R227, R228 ;  /* 0x000000e3bfe37223 */ /* 0x000fe400000100e4 */
[----:B------:R3:W-:Y:S01]  /*64b0*/  STS [R75+0x24], R202 ;  /* 0x000024ca4b007388 */ /* 0x0007e20000000800 */
[----:B-1----:R-:W-:Y:S01]  /*64c0*/  FMUL.FTZ R232, R120, R6 ;  /* 0x0000000678e87220 */ /* 0x002fe20000410000 */
[----:B------:R-:W-:-:S02]  /*64d0*/  FFMA.FTZ R238, R190, R238, R227 ;  /* 0x000000eebeee7223 */ /* 0x000fc400000100e3 */
[----:B------:R1:W-:Y:S01]  /*64e0*/  STS [R75+0x28], R230 ;  /* 0x000028e64b007388 */ /* 0x0003e20000000800 */
[----:B--2---:R-:W-:-:S03]  /*64f0*/  FMUL.FTZ R236, R137, R176 ;  /* 0x000000b089ec7220 */ /* 0x004fc60000410000 */
[----:B------:R-:W-:Y:S01]  /*6500*/  STS [R75+0x20], R240 ;  /* 0x000020f04b007388 */ /* 0x000fe20000000800 */
[----:B---3--:R-:W-:-:S03]  /*6510*/  FMUL.FTZ R202, R133, R174 ;  /* 0x000000ae85ca7220 */ /* 0x008fc60000410000 */
[----:B------:R2:W-:Y:S01]  /*6520*/  STS [R75+0x2c], R232 ;  /* 0x00002ce84b007388 */ /* 0x0005e20000000800 */
[----:B-1----:R-:W-:-:S03]  /*6530*/  FMUL.FTZ R230, R132, R7 ;  /* 0x0000000784e67220 */ /* 0x002fc60000410000 */
[----:B------:R1:W-:Y:S04]  /*6540*/  STS [R75+0x30], R242 ;  /* 0x000030f24b007388 */ /* 0x0003e80000000800 */
[----:B------:R1:W-:Y:S01]  /*6550*/  STS [R75+0x34], R236 ;  /* 0x000034ec4b007388 */ /* 0x0003e20000000800 */
[-C--:B--2---:R-:W-:Y:S01]  /*6560*/  FFMA.FTZ R232, R198, R199.reuse, R189 ;  /* 0x000000c7c6e87223 */ /* 0x084fe200000100bd */
[----:B------:R-:W-:Y:S02]  /*6570*/  FFMA.FTZ R198, R150, R199, R45 ;  /* 0x000000c796c67223 */ /* 0x000fe4000001002d */
[----:B------:R1:W-:Y:S01]  /*6580*/  STS [R75+0x38], R202 ;  /* 0x000038ca4b007388 */ /* 0x0003e20000000800 */
[-C--:B------:R-:W-:Y:S01]  /*6590*/  FFMA.FTZ R197, R197, R232.reuse, R188 ;  /* 0x000000e8c5c57223 */ /* 0x080fe200000100bc */
[----:B------:R-:W-:-:S02]  /*65a0*/  FFMA.FTZ R45, R145, R232, R198 ;  /* 0x000000e8912d7223 */ /* 0x000fc400000100c6 */
[----:B------:R1:W-:Y:S01]  /*65b0*/  STS [R75+0x3c], R230 ;  /* 0x00003ce64b007388 */ /* 0x0003e20000000800 */
[----:B------:R-:W-:Y:S01]  /*65c0*/  FADD.FTZ R189, -R189, R232 ;  /* 0x000000e8bdbd7221 */ /* 0x000fe20000010100 */
[-C--:B------:R-:W-:Y:S01]  /*65d0*/  FFMA.FTZ R198, R196, R197.reuse, R187 ;  /* 0x000000c5c4c67223 */ /* 0x080fe200000100bb */
[----:B------:R-:W-:Y:S01]  /*65e0*/  FFMA.FTZ R196, R148, R197, R45 ;  /* 0x000000c594c47223 */ /* 0x000fe2000001002d */
[----:B------:R-:W-:Y:S01]  /*65f0*/  BAR.SYNC.DEFER_BLOCKING 0x0 ;  /* 0x0000000000007b1d */ /* 0x000fe20000010000 */
[----:B------:R-:W-:Y:S01]  /*6600*/  FADD.FTZ R188, -R188, R197 ;  /* 0x000000c5bcbc7221 */ /* 0x000fe20000010100 */
[----:B------:R-:W-:Y:S01]  /*6610*/  FFMA.FTZ R45, R189, R182, R238 ;  /* 0x000000b6bd2d7223 */ /* 0x000fe200000100ee */
[-C--:B------:R-:W-:Y:S01]  /*6620*/  FFMA.FTZ R197, R195, R198.reuse, R186 ;  /* 0x000000c6c3c57223 */ /* 0x080fe200000100ba */
[----:B------:R-:W-:Y:S01]  /*6630*/  FADD.FTZ R187, -R187, R198 ;  /* 0x000000c6bbbb7221 */ /* 0x000fe20000010100 */
[----:B------:R-:W-:Y:S01]  /*6640*/  FFMA.FTZ R195, R143, R198, R196 ;  /* 0x000000c68fc37223 */ /* 0x000fe200000100c4 */
[----:B------:R-:W-:Y:S01]  /*6650*/  FFMA.FTZ R182, R188, R175, R45 ;  /* 0x000000afbcb67223 */ /* 0x000fe2000001002d */
[----:B------:R-:W-:Y:S01]  /*6660*/  IADD3 R175, PT, PT, -R211, UR7, RZ ;  /* 0x00000007d3af7c10 */ /* 0x000fe2000fffe1ff */
[-C--:B------:R-:W-:Y:S01]  /*6670*/  FFMA.FTZ R194, R194, R197.reuse, R185 ;  /* 0x000000c5c2c27223 */ /* 0x080fe200000100b9 */
[----:B------:R-:W-:Y:S01]  /*6680*/  FADD.FTZ R186, -R186, R197 ;  /* 0x000000c5baba7221 */ /* 0x000fe20000010100 */
[----:B------:R-:W-:Y:S01]  /*6690*/  FFMA.FTZ R45, R187, R6, R182 ;  /* 0x00000006bb2d7223 */ /* 0x000fe200000100b6 */
[----:B------:R-:W-:Y:S01]  /*66a0*/  ISETP.GE.AND P1, PT, R175, 0x1, PT ;  /* 0x00000001af00780c */ /* 0x000fe20003f26270 */
[----:B------:R-:W-:Y:S01]  /*66b0*/  FFMA.FTZ R195, R146, R197, R195 ;  /* 0x000000c592c37223 */ /* 0x000fe200000100c3 */
[-C--:B------:R-:W-:Y:S01]  /*66c0*/  FFMA.FTZ R193, R193, R194.reuse, R184 ;  /* 0x000000c2c1c17223 */ /* 0x080fe200000100b8 */
[----:B------:R-:W-:Y:S01]  /*66d0*/  FADD.FTZ R185, -R185, R194 ;  /* 0x000000c2b9b97221 */ /* 0x000fe20000010100 */
[----:B------:R-:W-:Y:S01]  /*66e0*/  FFMA.FTZ R6, R186, R177, R45 ;  /* 0x000000b1ba067223 */ /* 0x000fe2000001002d */
[----:B------:R-:W-:Y:S01]  /*66f0*/  FFMA.FTZ R195, R144, R194, R195 ;  /* 0x000000c290c37223 */ /* 0x000fe200000100c3 */
[----:B------:R-:W-:Y:S01]  /*6700*/  FADD.FTZ R184, -R184, R193 ;  /* 0x000000c1b8b87221 */ /* 0x000fe20000010100 */
[----:B------:R-:W-:Y:S01]  /*6710*/  ISETP.GE.AND P2, PT, R175, 0x21, PT ;  /* 0x00000021af00780c */ /* 0x000fe20003f46270 */
[----:B------:R-:W-:Y:S01]  /*6720*/  FFMA.FTZ R45, R185, R176, R6 ;  /* 0x000000b0b92d7223 */ /* 0x000fe20000010006 */
[C---:B------:R-:W-:Y:S01]  /*6730*/  ISETP.GE.AND P3, PT, R175.reuse, 0x41, PT ;  /* 0x00000041af00780c */ /* 0x040fe20003f66270 */
[-C--:B------:R-:W-:Y:S01]  /*6740*/  FFMA.FTZ R6, R192, R193.reuse, R31 ;  /* 0x000000c1c0067223 */ /* 0x080fe2000001001f */
[----:B------:R-:W-:Y:S01]  /*6750*/  ISETP.GE.AND P4, PT, R175, 0x61, PT ;  /* 0x00000061af00780c */ /* 0x000fe20003f86270 */
[----:B------:R-:W-:Y:S01]  /*6760*/  FFMA.FTZ R195, R142, R193, R195 ;  /* 0x000000c18ec37223 */ /* 0x000fe200000100c3 */
[----:B------:R1:W2:Y:S01]  /*6770*/  LDS R219, [R76+0x4b0] ;  /* 0x0004b0004cdb7984 */ /* 0x0002a20000000800 */
[----:B------:R-:W-:Y:S01]  /*6780*/  FFMA.FTZ R174, R184, R174, R45 ;  /* 0x000000aeb8ae7223 */ /* 0x000fe2000001002d */
[----:B------:R-:W-:Y:S09]  /*6790*/  @!P1 BRA `(.L_x_8112) ;  /* 0x0000000000089947 */ /* 0x000ff20003800000 */
[----:B------:R-:W3:Y:S04]  /*67a0*/  LDS R45, [R72+0x430] ;  /* 0x00043000482d7984 */ /* 0x000ee80000000800 */
[----:B---3--:R3:W-:Y:S02]  /*67b0*/  REDG.E.ADD.F32.FTZ.RN.STRONG.GPU desc[UR16][R4.64], R45 ;  /* 0x0000002d040079a6 */ /* 0x0087e4000c12f310 */
.L_x_8112:
[----:B------:R-:W-:Y:S05]  /*67c0*/  BSYNC.RECONVERGENT B0 ;  /* 0x0000000000007941 */ /* 0x000fea0003800200 */
.L_x_8111:
[----:B------:R-:W-:Y:S04]  /*67d0*/  BSSY.RECONVERGENT B0, `(.L_x_8113) ;  /* 0x0000003000007945 */ /* 0x000fe80003800200 */
[----:B------:R-:W-:Y:S05]  /*67e0*/  @!P2 BRA `(.L_x_8114) ;  /* 0x000000000004a947 */ /* 0x000fea0003800000 */
[----:B--2---:R4:W-:Y:S02]  /*67f0*/  REDG.E.ADD.F32.FTZ.RN.STRONG.GPU desc[UR16][R4.64+0x80], R219 ;  /* 0x000080db040079a6 */ /* 0x0049e4000c12f310 */
.L_x_8114:
[----:B------:R-:W-:Y:S05]  /*6800*/  BSYNC.RECONVERGENT B0 ;  /* 0x0000000000007941 */ /* 0x000fea0003800200 */
.L_x_8113:
[----:B---3--:R3:W0:Y:S01]  /*6810*/  LDS R45, [R77+0x530] ;  /* 0x000530004d2d7984 */ /* 0x0086220000000800 */
[----:B------:R-:W-:Y:S04]  /*6820*/  BSSY.RECONVERGENT B0, `(.L_x_8115) ;  /* 0x0000003000007945 */ /* 0x000fe80003800200 */
[----:B------:R-:W-:Y:S05]  /*6830*/  @!P3 BRA `(.L_x_8116) ;  /* 0x000000000004b947 */ /* 0x000fea0003800000 */
[----:B0-----:R0:W-:Y:S02]  /*6840*/  REDG.E.ADD.F32.FTZ.RN.STRONG.GPU desc[UR16][R4.64+0x100], R45 ;  /* 0x0001002d040079a6 */ /* 0x0011e4000c12f310 */
.L_x_8116:
[----:B------:R-:W-:Y:S05]  /*6850*/  BSYNC.RECONVERGENT B0 ;  /* 0x0000000000007941 */ /* 0x000fea0003800200 */
.L_x_8115:
[----:B0-----:R0:W0:Y:S01]  /*6860*/  LDS R45, [R78+0x5b0] ;  /* 0x0005b0004e2d7984 */ /* 0x0010220000000800 */
[----:B------:R-:W-:Y:S01]  /*6870*/  BSSY.RECONVERGENT B0, `(.L_x_8117) ;  /* 0x0000004000007945 */ /* 0x000fe20003800200 */
[----:B------:R-:W-:-:S03]  /*6880*/  FADD.FTZ R31, -R31, R6 ;  /* 0x000000061f1f7221 */ /* 0x000fc60000010100 */
[----:B------:R-:W-:Y:S05]  /*6890*/  @!P4 BRA `(.L_x_8118) ;  /* 0x000000000004c947 */ /* 0x000fea0003800000 */
[----:B0-----:R0:W-:Y:S02]  /*68a0*/  REDG.E.ADD.F32.FTZ.RN.STRONG.GPU desc[UR16][R4.64+0x180], R45 ;  /* 0x0001802d040079a6 */ /* 0x0011e4000c12f310 */
.L_x_8118:
[----:B------:R-:W-:Y:S05]  /*68b0*/  BSYNC.RECONVERGENT B0 ;  /* 0x0000000000007941 */ /* 0x000fea0003800200 */
.L_x_8117:
[----:B0-----:R0:W0:Y:S01]  /*68c0*/  LDS R45, [R79+0x630] ;  /* 0x000630004f2d7984 */ /* 0x0010220000000800 */
[----:B------:R-:W-:Y:S01]  /*68d0*/  ISETP.GE.AND P6, PT, R175, 0x81, PT ;  /* 0x00000081af00780c */ /* 0x000fe20003fc6270 */
        /* <DEDUP_REMOVED lines=9> */
.L_x_8120:
[----:B------:R-:W-:Y:S05]  /*6970*/  BSYNC.RECONVERGENT B0 ;  /* 0x0000000000007941 */ /* 0x000fea0003800200 */
.L_x_8119:
[----:B0-----:R0:W0:Y:S01]  /*6980*/  LDS R45, [R80+0x6b0] ;  /* 0x0006b000502d7984 */ /* 0x0010220000000800 */
[----:B------:R-:W-:Y:S04]  /*6990*/  BSSY.RECONVERGENT B0, `(.L_x_8121) ;  /* 0x0000003000007945 */ /* 0x000fe80003800200 */
[----:B------:R-:W-:Y:S05]  /*69a0*/  @!P1 BRA `(.L_x_8122) ;  /* 0x0000000000049947 */ /* 0x000fea0003800000 */
[----:B0-----:R0:W-:Y:S02]  /*69b0*/  REDG.E.ADD.F32.FTZ.RN.STRONG.GPU desc[UR16][R4.64+0x280], R45 ;  /* 0x0002802d040079a6 */ /* 0x0011e4000c12f310 */
.L_x_8122:
[----:B------:R-:W-:Y:S05]  /*69c0*/  BSYNC.RECONVERGENT B0 ;  /* 0x0000000000007941 */ /* 0x000fea0003800200 */
.L_x_8121:
[----:B0-----:R0:W0:Y:S01]  /*69d0*/  LDS R45, [R81+0x730] ;  /* 0x00073000512d7984 */ /* 0x0010220000000800 */
[----:B------:R-:W-:Y:S04]  /*69e0*/  BSSY.RECONVERGENT B0, `(.L_x_8123) ;  /* 0x0000003000007945 */ /* 0x000fe80003800200 */
[----:B------:R-:W-:Y:S05]  /*69f0*/  @!P2 BRA `(.L_x_8124) ;  /* 0x000000000004a947 */ /* 0x000fea0003800000 */
[----:B0-----:R0:W-:Y:S02]  /*6a00*/  REDG.E.ADD.F32.FTZ.RN.STRONG.GPU desc[UR16][R4.64+0x300], R45 ;  /* 0x0003002d040079a6 */ /* 0x0011e4000c12f310 */
.L_x_8124:
[----:B------:R-:W-:Y:S05]  /*6a10*/  BSYNC.RECONVERGENT B0 ;  /* 0x0000000000007941 */ /* 0x000fea0003800200 */
.L_x_8123:
[----:B0-----:R0:W0:Y:S01]  /*6a20*/  LDS R45, [R82+0x7b0] ;  /* 0x0007b000522d7984 */ /* 0x0010220000000800 */
[----:B------:R-:W-:Y:S04]  /*6a30*/  BSSY.RECONVERGENT B0, `(.L_x_8125) ;  /* 0x0000003000007945 */ /* 0x000fe80003800200 */
[----:B------:R-:W-:Y:S05]  /*6a40*/  @!P3 BRA `(.L_x_8126) ;  /* 0x000000000004b947 */ /* 0x000fea0003800000 */
[----:B0-----:R0:W-:Y:S02]  /*6a50*/  REDG.E.ADD.F32.FTZ.RN.STRONG.GPU desc[UR16][R4.64+0x380], R45 ;  /* 0x0003802d040079a6 */ /* 0x0011e4000c12f310 */
.L_x_8126:
[----:B------:R-:W-:Y:S05]  /*6a60*/  BSYNC.RECONVERGENT B0 ;  /* 0x0000000000007941 */ /* 0x000fea0003800200 */
.L_x_8125:
[----:B0-----:R0:W0:Y:S01]  /*6a70*/  LDS R45, [R83+0x830] ;  /* 0x00083000532d7984 */ /* 0x0010220000000800 */
[----:B------:R-:W-:Y:S04]  /*6a80*/  BSSY.RECONVERGENT B0, `(.L_x_8127) ;  /* 0x0000003000007945 */ /* 0x000fe80003800200 */
[----:B------:R-:W-:Y:S05]  /*6a90*/  @!P4 BRA `(.L_x_8128) ;  /* 0x000000000004c947 */ /* 0x000fea0003800000 */
[----:B0-----:R0:W-:Y:S02]  /*6aa0*/  REDG.E.ADD.F32.FTZ.RN.STRONG.GPU desc[UR16][R4.64+0x400], R45 ;  /* 0x0004002d040079a6 */ /* 0x0011e4000c12f310 */
.L_x_8128:
[----:B------:R-:W-:Y:S05]  /*6ab0*/  BSYNC.RECONVERGENT B0 ;  /* 0x0000000000007941 */ /* 0x000fea0003800200 */
.L_x_8127:
[----:B0-----:R0:W0:Y:S01]  /*6ac0*/  LDS R45, [R84+0x8b0] ;  /* 0x0008b000542d7984 */ /* 0x0010220000000800 */
[----:B------:R-:W-:Y:S04]  /*6ad0*/  BSSY.RECONVERGENT B0, `(.L_x_8129) ;  /* 0x0000003000007945 */ /* 0x000fe80003800200 */
[----:B------:R-:W-:Y:S05]  /*6ae0*/  @!P5 BRA `(.L_x_8130) ;  /* 0x000000000004d947 */ /* 0x000fea0003800000 */
[----:B0-----:R0:W-:Y:S02]  /*6af0*/  REDG.E.ADD.F32.FTZ.RN.STRONG.GPU desc[UR16][R4.64+0x480], R45 ;  /* 0x0004802d040079a6 */ /* 0x0011e4000c12f310 */
.L_x_8130:
[----:B------:R-:W-:Y:S05]  /*6b00*/  BSYNC.RECONVERGENT B0 ;  /* 0x0000000000007941 */ /* 0x000fea0003800200 */
.L_x_8129:
        /* <DEDUP_REMOVED lines=10> */
.L_x_8132:
[----:B------:R-:W-:Y:S05]  /*6bb0*/  BSYNC.RECONVERGENT B0 ;  /* 0x0000000000007941 */ /* 0x000fea0003800200 */
.L_x_8131:
[----:B0-----:R0:W0:Y:S01]  /*6bc0*/  LDS R45, [R86+0x9b0] ;  /* 0x0009b000562d7984 */ /* 0x0010220000000800 */
[----:B------:R-:W-:Y:S04]  /*6bd0*/  BSSY.RECONVERGENT B0, `(.L_x_8133) ;  /* 0x0000003000007945 */ /* 0x000fe80003800200 */
[----:B------:R-:W-:Y:S05]  /*6be0*/  @!P1 BRA `(.L_x_8134) ;  /* 0x0000000000049947 */ /* 0x000fea0003800000 */
[----:B0-----:R0:W-:Y:S02]  /*6bf0*/  REDG.E.ADD.F32.FTZ.RN.STRONG.GPU desc[UR16][R4.64+0x580], R45 ;  /* 0x0005802d040079a6 */ /* 0x0011e4000c12f310 */
.L_x_8134:
[----:B------:R-:W-:Y:S05]  /*6c00*/  BSYNC.RECONVERGENT B0 ;  /* 0x0000000000007941 */ /* 0x000fea0003800200 */
.L_x_8133:
[----:B0-----:R0:W0:Y:S01]  /*6c10*/  LDS R45, [R87+0xa30] ;  /* 0x000a3000572d7984 */ /* 0x0010220000000800 */
[----:B------:R-:W-:Y:S04]  /*6c20*/  BSSY.RECONVERGENT B0, `(.L_x_8135) ;  /* 0x0000003000007945 */ /* 0x000fe80003800200 */
[----:B------:R-:W-:Y:S05]  /*6c30*/  @!P2 BRA `(.L_x_8136) ;  /* 0x000000000004a947 */ /* 0x000fea0003800000 */
[----:B0-----:R0:W-:Y:S02]  /*6c40*/  REDG.E.ADD.F32.FTZ.RN.STRONG.GPU desc[UR16][R4.64+0x600], R45 ;  /* 0x0006002d040079a6 */ /* 0x0011e4000c12f310 */
.L_x_8136:
[----:B------:R-:W-:Y:S05]  /*6c50*/  BSYNC.RECONVERGENT B0 ;  /* 0x0000000000007941 */ /* 0x000fea0003800200 */
.L_x_8135:
[----:B0-----:R0:W0:Y:S01]  /*6c60*/  LDS R45, [R88+0xab0] ;  /* 0x000ab000582d7984 */ /* 0x0010220000000800 */
[----:B------:R-:W-:Y:S04]  /*6c70*/  BSSY.RECONVERGENT B0, `(.L_x_8137) ;  /* 0x0000003000007945 */ /* 0x000fe80003800200 */
[----:B------:R-:W-:Y:S05]  /*6c80*/  @!P3 BRA `(.L_x_8138) ;  /* 0x000000000004b947 */ /* 0x000fea0003800000 */
[----:B0-----:R0:W-:Y:S02]  /*6c90*/  REDG.E.ADD.F32.FTZ.RN.STRONG.GPU desc[UR16][R4.64+0x680], R45 ;  /* 0x0006802d040079a6 */ /* 0x0011e4000c12f310 */
.L_x_8138:
[----:B------:R-:W-:Y:S05]  /*6ca0*/  BSYNC.RECONVERGENT B0 ;  /* 0x0000000000007941 */ /* 0x000fea0003800200 */
.L_x_8137:
[----:B0-----:R0:W0:Y:S01]  /*6cb0*/  LDS R45, [R89+0xb30] ;  /* 0x000b3000592d7984 */ /* 0x0010220000000800 */
[----:B------:R-:W-:Y:S04]  /*6cc0*/  BSSY.RECONVERGENT B0, `(.L_x_8139) ;  /* 0x0000003000007945 */ /* 0x000fe80003800200 */
[----:B------:R-:W-:Y:S05]  /*6cd0*/  @!P4 BRA `(.L_x_8140) ;  /* 0x000000000004c947 */ /* 0x000fea0003800000 */
[----:B0-----:R0:W-:Y:S02]  /*6ce0*/  REDG.E.ADD.F32.FTZ.RN.STRONG.GPU desc[UR16][R4.64+0x700], R45 ;  /* 0x0007002d040079a6 */ /* 0x0011e4000c12f310 */
.L_x_8140:
[----:B------:R-:W-:Y:S05]  /*6cf0*/  BSYNC.RECONVERGENT B0 ;  /* 0x0000000000007941 */ /* 0x000fea0003800200 */
.L_x_8139:
[----:B0-----:R0:W0:Y:S01]  /*6d00*/  LDS R45, [R90+0xbb0] ;  /* 0x000bb0005a2d7984 */ /* 0x0010220000000800 */
[----:B------:R-:W-:Y:S04]  /*6d10*/  BSSY.RECONVERGENT B0, `(.L_x_8141) ;  /* 0x0000003000007945 */ /* 0x000fe80003800200 */
[----:B------:R-:W-:Y:S05]  /*6d20*/  @!P5 BRA `(.L_x_8142) ;  /* 0x000000000004d947 */ /* 0x000fea0003800000 */
[----:B0-----:R0:W-:Y:S02]  /*6d30*/  REDG.E.ADD.F32.FTZ.RN.STRONG.GPU desc[UR16][R4.64+0x780], R45 ;  /* 0x0007802d040079a6 */ /* 0x0011e4000c12f310 */
.L_x_8142:
[----:B------:R-:W-:Y:S05]  /*6d40*/  BSYNC.RECONVERGENT B0 ;  /* 0x0000000000007941 */ /* 0x000fea0003800200 */
.L_x_8141:
[----:B------:R-:W-:Y:S01]  /*6d50*/  FFMA.FTZ R6, R140, R6, R195 ;  /* 0x000000068c067223 */ /* 0x000fe200000100c3 */
[----:B0---4-:R-:W0:Y:S01]  /*6d60*/  SHFL.DOWN PT, R4, R7, 0x1, 0x1f ;  /* 0x08201f0007047f89 */ /* 0x011e2200000e0000 */
[----:B------:R-:W-:Y:S01]  /*6d70*/  ISETP.GT.AND P1, PT, R109, 0x1e, PT ;  /* 0x0000001e6d00780c */ /* 0x000fe20003f24270 */
[-C--:B------:R-:W-:Y:S01]  /*6d80*/  FMUL.FTZ R179, R179, R8.reuse ;  /* 0x00000008b3b37220 */ /* 0x080fe20000410000 */
[C---:B------:R-:W-:Y:S01]  /*6d90*/  FMUL.FTZ R8, R173.reuse, R8 ;  /* 0x00000008ad087220 */ /* 0x040fe20000410000 */
[----:B------:R-:W4:Y:S01]  /*6da0*/  SHFL.DOWN PT, R5, R6, 0x1, 0x1f ;  /* 0x08201f0006057f89 */ /* 0x000f2200000e0000 */
        /* <DEDUP_REMOVED lines=12> */
[----:B------:R-:W-:Y:S01]  /*6e70*/  FMUL.FTZ R224, R224, R215 ;  /* 0x000000d7e0e07220 */ /* 0x000fe20000410000 */
[----:B------:R-:W-:Y:S01]  /*6e80*/  FFMA.FTZ R169, R44, R104, R169 ;  /* 0x000000682ca97223 */ /* 0x000fe200000100a9 */
[----:B------:R-:W-:Y:S01]  /*6e90*/  ISETP.NE.AND P2, PT, R223, RZ, PT ;  /* 0x000000ffdf00720c */ /* 0x000fe20003f45270 */
[-C--:B------:R-:W-:Y:S01]  /*6ea0*/  FMUL.FTZ R181, R181, R210.reuse ;  /* 0x000000d2b5b57220 */ /* 0x080fe20000410000 */
[-C--:B------:R-:W-:Y:S01]  /*6eb0*/  FMUL.FTZ R30, R30, R205.reuse ;  /* 0x000000cd1e1e7220 */ /* 0x080fe20000410000 */
[C---:B------:R-:W-:Y:S01]  /*6ec0*/  FMUL.FTZ R210, R173.reuse, R210 ;  /* 0x000000d2add27220 */ /* 0x040fe20000410000 */
        /* <DEDUP_REMOVED lines=14> */
[----:B------:R-:W-:Y:S01]  /*6fb0*/  BSSY.RECONVERGENT B0, `(.L_x_8143) ;  /* 0x0000064000007945 */ /* 0x000fe20003800200 */
[----:B------:R-:W-:Y:S01]  /*6fc0*/  FFMA.FTZ R170, R179, R101, R170 ;  /* 0x00000065b3aa7223 */ /* 0x000fe200000100aa */
[----:B------:R-:W-:Y:S01]  /*6fd0*/  FFMA.FTZ R27, R55, R176, R190 ;  /* 0x000000b0371b7223 */ /* 0x000fe200000100be */
[----:B------:R-:W-:Y:S01]  /*6fe0*/  FFMA.FTZ R168, R5, R103, R168 ;  /* 0x0000006705a87223 */ /* 0x000fe200000100a8 */
[----:B------:R-:W-:Y:S01]  /*6ff0*/  FFMA.FTZ R155, R176, R100, R155 ;  /* 0x00000064b09b7223 */ /* 0x000fe2000001009b */
[----:B------:R-:W-:Y:S01]  /*7000*/  FFMA.FTZ R160, R181, R113, R160 ;  /* 0x00000071b5a07223 */ /* 0x000fe200000100a0 */
[----:B------:R-:W-:Y:S01]  /*7010*/  FADD.FTZ R124, R27, R124 ;  /* 0x0000007c1b7c7221 */ /* 0x000fe20000010000 */
[----:B------:R-:W-:Y:S01]  /*7020*/  FFMA.FTZ R27, R51, R44, R224 ;  /* 0x0000002c331b7223 */ /* 0x000fe200000100e0 */
[-C--:B------:R-:W-:Y:S01]  /*7030*/  FMUL.FTZ R44, R183, R206.reuse ;  /* 0x000000ceb72c7220 */ /* 0x080fe20000410000 */
[----:B------:R-:W-:Y:S01]  /*7040*/  FMUL.FTZ R206, R173, R206 ;  /* 0x000000ceadce7220 */ /* 0x000fe20000410000 */
[----:B------:R-:W-:Y:S01]  /*7050*/  FFMA.FTZ R163, R30, R116, R163 ;  /* 0x000000741ea37223 */ /* 0x000fe200000100a3 */
[----:B------:R-:W-:Y:S01]  /*7060*/  FADD.FTZ R98, R27, R98 ;  /* 0x000000621b627221 */ /* 0x000fe20000010000 */
[----:B------:R-:W-:Y:S01]  /*7070*/  FFMA.FTZ R159, R44, R114, R159 ;  /* 0x000000722c9f7223 */ /* 0x000fe2000001009f */
[----:B------:R-:W-:Y:S01]  /*7080*/  FMUL.FTZ R206, R185, R206 ;  /* 0x000000ceb9ce7220 */ /* 0x000fe20000410000 */
[----:B------:R-:W-:Y:S01]  /*7090*/  FFMA.FTZ R165, R10, R108, R165 ;  /* 0x0000006c0aa57223 */ /* 0x000fe200000100a5 */
[----:B0-----:R-:W-:Y:S01]  /*70a0*/  @!P1 FADD.FTZ R7, R7, R4 ;  /* 0x0000000407079221 */ /* 0x001fe20000010000 */
[----:B------:R-:W-:Y:S01]  /*70b0*/  FMUL.FTZ R4, R173, R9 ;  /* 0x00000009ad047220 */ /* 0x000fe20000410000 */
[----:B------:R-:W-:Y:S01]  /*70c0*/  FFMA.FTZ R206, R137, R44, R206 ;  /* 0x0000002c89ce7223 */ /* 0x000fe200000100ce */
[----:B----4-:R-:W-:-:S02]  /*70d0*/  @!P1 FADD.FTZ R6, R6, R45 ;  /* 0x0000002d06069221 */ /* 0x010fc40000010000 */
[----:B------:R-:W0:Y:S01]  /*70e0*/  SHFL.DOWN PT, R182, R7, 0x4, 0x1f ;  /* 0x08801f0007b67f89 */ /* 0x000e2200000e0000 */
[----:B------:R-:W-:Y:S01]  /*70f0*/  ISETP.GT.AND P1, PT, R109, 0x1b, PT ;  /* 0x0000001b6d00780c */ /* 0x000fe20003f24270 */
[-C--:B------:R-:W-:Y:S01]  /*7100*/  FMUL.FTZ R45, R180, R209.reuse ;  /* 0x000000d1b42d7220 */ /* 0x080fe20000410000 */
[----:B------:R-:W-:Y:S01]  /*7110*/  FMUL.FTZ R180, R173, R209 ;  /* 0x000000d1adb47220 */ /* 0x000fe20000410000 */
[----:B------:R-:W4:Y:S01]  /*7120*/  SHFL.DOWN PT, R175, R6, 0x4, 0x1f ;  /* 0x08801f0006af7f89 */ /* 0x000f2200000e0000 */
        /* <DEDUP_REMOVED lines=8> */
[----:B------:R-:W-:Y:S01]  /*71b0*/  FMUL.FTZ R217, R217, R4 ;  /* 0x00000004d9d97220 */ /* 0x000fe20000410000 */
[----:B------:R-:W-:Y:S01]  /*71c0*/  FADD.FTZ R122, R9, R122 ;  /* 0x0000007a097a7221 */ /* 0x000fe20000010000 */
[----:B------:R-:W-:Y:S01]  /*71d0*/  FMUL.FTZ R28, R29, R208 ;  /* 0x000000d01d1c7220 */ /* 0x000fe20000410000 */
[----:B------:R-:W-:Y:S01]  /*71e0*/  FADD.FTZ R126, R45, R126 ;  /* 0x0000007e2d7e7221 */ /* 0x000fe20000010000 */
[----:B------:R-:W-:Y:S01]  /*71f0*/  FFMA.FTZ R4, R50, R5, R217 ;  /* 0x0000000532047223 */ /* 0x000fe200000100d9 */
[C---:B------:R-:W-:Y:S01]  /*7200*/  FMUL.FTZ R5, R173.reuse, R220 ;  /* 0x000000dcad057220 */ /* 0x040fe20000410000 */
[C---:B------:R-:W-:Y:S01]  /*7210*/  FMUL.FTZ R29, R173.reuse, R208 ;  /* 0x000000d0ad1d7220 */ /* 0x040fe20000410000 */
[----:B------:R-:W-:Y:S01]  /*7220*/  FADD.FTZ R125, R8, R125 ;  /* 0x0000007d087d7221 */ /* 0x000fe20000010000 */
[----:B------:R-:W-:Y:S01]  /*7230*/  FADD.FTZ R99, R4, R99 ;  /* 0x0000006304637221 */ /* 0x000fe20000010000 */
[----:B------:R-:W-:Y:S01]  /*7240*/  FMUL.FTZ R9, R226, R5 ;  /* 0x00000005e2097220 */ /* 0x000fe20000410000 */
[-C--:B------:R-:W-:Y:S01]  /*7250*/  FMUL.FTZ R5, R173, R222.reuse ;  /* 0x000000dead057220 */ /* 0x080fe20000410000 */
[----:B0-----:R-:W-:Y:S01]  /*7260*/  @!P1 FADD.FTZ R7, R7, R182 ;  /* 0x000000b607079221 */ /* 0x001fe20000010000 */
[----:B------:R-:W-:Y:S01]  /*7270*/  FMUL.FTZ R186, R186, R29 ;  /* 0x0000001dbaba7220 */ /* 0x000fe20000410000 */
[----:B------:R-:W-:Y:S01]  /*7280*/  FMUL.FTZ R4, R11, R222 ;  /* 0x000000de0b047220 */ /* 0x000fe20000410000 */
[----:B------:R-:W-:Y:S01]  /*7290*/  FMUL.FTZ R216, R216, R5 ;  /* 0x00000005d8d87220 */ /* 0x000fe20000410000 */
[----:B----4-:R-:W-:Y:S01]  /*72a0*/  @!P1 FADD.FTZ R6, R6, R175 ;  /* 0x000000af06069221 */ /* 0x010fe20000010000 */
[----:B------:R-:W0:Y:S01]  /*72b0*/  SHFL.DOWN PT, R174, R7, 0x8, 0x1f ;  /* 0x09001f0007ae7f89 */ /* 0x000e2200000e0000 */
[----:B------:R-:W-:Y:S01]  /*72c0*/  ISETP.GT.AND P1, PT, R109, 0x17, PT ;  /* 0x000000176d00780c */ /* 0x000fe20003f24270 */
[----:B------:R-:W-:Y:S01]  /*72d0*/  FMUL.FTZ R29, R200, R204 ;  /* 0x000000ccc81d7220 */ /* 0x000fe20000410000 */
[C---:B------:R-:W-:Y:S01]  /*72e0*/  FMUL.FTZ R5, R173.reuse, R218 ;  /* 0x000000daad057220 */ /* 0x040fe20000410000 */
[----:B------:R-:W4:Y:S01]  /*72f0*/  SHFL.DOWN PT, R175, R6, 0x8, 0x1f ;  /* 0x09001f0006af7f89 */ /* 0x000f2200000e0000 */
        /* <DEDUP_REMOVED lines=15> */
[----:B------:R-:W-:Y:S01]  /*73f0*/  FFMA.FTZ R2, R132, R29, R31 ;  /* 0x0000001d84027223 */ /* 0x000fe2000001001f */
[----:B------:R-:W-:Y:S01]  /*7400*/  FADD.FTZ R127, R26, R127 ;  /* 0x0000007f1a7f7221 */ /* 0x000fe20000010000 */
[----:B------:R-:W-:Y:S01]  /*7410*/  FFMA.FTZ R161, R28, R112, R161 ;  /* 0x000000701ca17223 */ /* 0x000fe200000100a1 */
[----:B------:R-:W-:Y:S01]  /*7420*/  FADD.FTZ R128, R27, R128 ;  /* 0x000000801b807221 */ /* 0x000fe20000010000 */
[----:B0-----:R-:W-:Y:S01]  /*7430*/  @!P1 FADD.FTZ R7, R7, R174 ;  /* 0x000000ae07079221 */ /* 0x001fe20000010000 */
[----:B------:R-:W-:Y:S01]  /*7440*/  FADD.FTZ R138, R25, R138 ;  /* 0x0000008a198a7221 */ /* 0x000fe20000010000 */
[----:B------:R-:W-:Y:S01]  /*7450*/  FADD.FTZ R129, R206, R129 ;  /* 0x00000081ce817221 */ /* 0x000fe20000010000 */
[----:B------:R-:W-:Y:S01]  /*7460*/  FFMA.FTZ R162, R29, R115, R162 ;  /* 0x000000731da27223 */ /* 0x000fe200000100a2 */
[----:B----4-:R-:W-:Y:S01]  /*7470*/  @!P1 FADD.FTZ R6, R6, R175 ;  /* 0x000000af06069221 */ /* 0x010fe20000010000 */
[----:B------:R-:W0:Y:S01]  /*7480*/  SHFL.DOWN PT, R174, R7, 0x10, 0x1f ;  /* 0x0a001f0007ae7f89 */ /* 0x000e2200000e0000 */
[----:B------:R-:W-:Y:S01]  /*7490*/  ISETP.NE.AND P1, PT, R109, RZ, PT ;  /* 0x000000ff6d00720c */ /* 0x000fe20003f25270 */
[----:B------:R-:W-:Y:S01]  /*74a0*/  FADD.FTZ R139, R8, R139 ;  /* 0x0000008b088b7221 */ /* 0x000fe20000010000 */
[----:B------:R-:W-:Y:S01]  /*74b0*/  FADD.FTZ R130, R11, R130 ;  /* 0x000000820b827221 */ /* 0x000fe20000010000 */
[----:B------:R-:W4:Y:S01]  /*74c0*/  SHFL.DOWN PT, R45, R6, 0x10, 0x1f ;  /* 0x0a001f00062d7f89 */ /* 0x000f2200000e0000 */
[----:B------:R-:W-:Y:S01]  /*74d0*/  FADD.FTZ R136, R9, R136 ;  /* 0x0000008809887221 */ /* 0x000fe20000010000 */
[----:B------:R-:W-:Y:S01]  /*74e0*/  FADD.FTZ R131, R2, R131 ;  /* 0x0000008302837221 */ /* 0x000fe20000010000 */
[----:B0-----:R-:W-:Y:S01]  /*74f0*/  FADD.FTZ R4, R7, R174 ;  /* 0x000000ae07047221 */ /* 0x001fe20000010000 */
[----:B----4-:R-:W-:-:S06]  /*7500*/  FADD.FTZ R5, R6, R45 ;  /* 0x0000002d06057221 */ /* 0x010fcc0000010000 */
        /* <DEDUP_REMOVED lines=14> */
.L_x_8144:
[----:B------:R-:W-:Y:S05]  /*75f0*/  BSYNC.RECONVERGENT B0 ;  /* 0x0000000000007941 */ /* 0x000fea0003800200 */
.L_x_8143:
[----:B------:R-:W-:-:S04]  /*7600*/  UIADD3 UR4, UPT, UPT, UR4, 0x1, URZ ;  /* 0x0000000104047890 */ /* 0x000fc8000fffe0ff */
[----:B------:R-:W-:-:S09]  /*7610*/  UISETP.GE.AND UP0, UPT, UR4, UR11, UPT ;  /* 0x0000000b0400728c */ /* 0x000fd2000bf06270 */
[----:B------:R-:W-:Y:S05]  /*7620*/  BRA.U !UP0, `(.L_x_8145) ;  /* 0xffffffd5089c7547 */ /* 0x000fea000b83ffff */
.L_x_8107:
[----:B------:R-:W-:Y:S01]  /*7630*/  BAR.SYNC.DEFER_BLOCKING 0x0 ;  /* 0x0000000000007b1d */ /* 0x000fe20000010000 */
[----:B------:R-:W-:-:S07]  /*7640*/  F2FP.F16.F32.PACK_AB R30, R159, R161 ;  /* 0x000000a19f1e723e */ /* 0x000fce00000000ff */
[----:B------:R-:W4:Y:S01]  /*7650*/  LDC.64 R40, c[0x0][0x4f8] ;  /* 0x00013e00ff287b82 */ /* 0x000f220000000a00 */
[----:B------:R-:W5:Y:S01]  /*7660*/  LDCU.64 UR4, c[0x0][0x500] ;  /* 0x0000a000ff0477ac */ /* 0x000f620008000a00 */
[----:B------:R-:W-:-:S06]  /*7670*/  MOV R42, R96 ;  /* 0x00000060002a7202 */ /* 0x000fcc0000000f00 */
[----:B------:R-:W1:Y:S01]  /*7680*/  LDC.64 R44, c[0x0][0x550] ;  /* 0x00015400ff2c7b82 */ /* 0x000e620000000a00 */
[----:B------:R-:W-:-:S07]  /*7690*/  MOV R43, RZ ;  /* 0x000000ff002b7202 */ /* 0x000fce0000000f00 */
[----:B------:R-:W2:Y:S01]  /*76a0*/  LDC.64 R46, c[0x0][0x518] ;  /* 0x00014600ff2e7b82 */ /* 0x000ea20000000a00 */
[----:B0-----:R-:W3:Y:S04]  /*76b0*/  LDG.E.128 R4, desc[UR16][R56.64] ;  /* 0x0000001038047981 */ /* 0x001ee8000c1e1d00 */
[----:B------:R-:W5:Y:S03]  /*76c0*/  LDG.E.128 R8, desc[UR16][R56.64+0x200] ;  /* 0x0002001038087981 */ /* 0x000f66000c1e1d00 */
[----:B------:R-:W0:Y:S01]  /*76d0*/  LDC.64 R48, c[0x0][0x560] ;  /* 0x00015800ff307b82 */ /* 0x000e220000000a00 */
[----:B---3--:R-:W-:Y:S04]  /*76e0*/  STS.128 [R92], R4 ;  /* 0x000000045c007388 */ /* 0x008fe80000000c00 */
[----:B-----5:R-:W-:Y:S01]  /*76f0*/  STS.128 [R92+0x200], R8 ;  /* 0x000200085c007388 */ /* 0x020fe20000000c00 */
[----:B------:R-:W-:-:S03]  /*7700*/  NOP ;  /* 0x0000000000007918 */ /* 0x000fc60000000000 */
[----:B------:R-:W3:Y:S02]  /*7710*/  LDS.128 R24, [R93] ;  /* 0x000000005d187984 */ /* 0x000ee40000000c00 */
[--C-:B---3--:R-:W-:Y:S02]  /*7720*/  HADD2.F32 R29, -RZ, R24.reuse.H0_H0 ;  /* 0x20000018ff1d7230 */ /* 0x108fe40000004100 */
        /* <DEDUP_REMOVED lines=8> */
[--C-:B------:R-:W-:Y:S01]  /*77b0*/  FADD.FTZ R29, R29, R58.reuse ;  /* 0x0000003a1d1d7221 */ /* 0x100fe20000010000 */
[----:B------:R-:W-:Y:S01]  /*77c0*/  FSETP.GTU.FTZ.AND P0, PT, R31, 20, PT ;  /* 0x41a000001f00780b */ /* 0x000fe20003f1c000 */
[----:B------:R-:W3:Y:S01]  /*77d0*/  LDS.128 R4, [R93+0x10] ;  /* 0x000010005d047984 */ /* 0x000ee20000000c00 */
[--C-:B------:R-:W-:Y:S01]  /*77e0*/  FADD.FTZ R25, R25, R58.reuse ;  /* 0x0000003a19197221 */ /* 0x100fe20000010000 */
[----:B------:R-:W-:Y:S01]  /*77f0*/  HADD2.F32 R9, -RZ, R26.H1_H1 ;  /* 0x3000001aff097230 */ /* 0x000fe20000004100 */
[----:B------:R-:W-:Y:S01]  /*7800*/  BAR.SYNC.DEFER_BLOCKING 0x0 ;  /* 0x0000000000007b1d */ /* 0x000fe20000010000 */
[----:B------:R-:W-:Y:S01]  /*7810*/  FSETP.GTU.FTZ.AND P1, PT, R29, 20, PT ;  /* 0x41a000001d00780b */ /* 0x000fe20003f3c000 */
[--C-:B------:R-:W-:Y:S01]  /*7820*/  HADD2.F32 R11, -RZ, R27.reuse.H0_H0 ;  /* 0x2000001bff0b7230 */ /* 0x100fe20000004100 */
[----:B------:R-:W-:Y:S01]  /*7830*/  FSETP.GTU.FTZ.AND P3, PT, R25, 20, PT ;  /* 0x41a000001900780b */ /* 0x000fe20003f7c000 */
[----:B------:R-:W-:Y:S01]  /*7840*/  FADD.FTZ R24, R9, R58 ;  /* 0x0000003a09187221 */ /* 0x000fe20000010000 */
[----:B------:R-:W-:-:S02]  /*7850*/  HADD2.F32 R27, -RZ, R27.H1_H1 ;  /* 0x3000001bff1b7230 */ /* 0x000fc40000004100 */
[----:B------:R-:W-:Y:S01]  /*7860*/  @!P2 FMUL.FTZ R0, R0, -1.4426950216293334961 ;  /* 0xbfb8aa3b0000a820 */ /* 0x000fe20000410000 */
[----:B------:R-:W-:Y:S01]  /*7870*/  FSETP.GTU.FTZ.AND P4, PT, R10, 20, PT ;  /* 0x41a000000a00780b */ /* 0x000fe20003f9c000 */
[----:B------:R-:W-:Y:S01]  /*7880*/  @!P0 FMUL.FTZ R2, R31, -1.4426950216293334961 ;  /* 0xbfb8aa3b1f028820 */ /* 0x000fe20000410000 */
[----:B------:R-:W-:Y:S01]  /*7890*/  FSETP.GTU.FTZ.AND P6, PT, R24, 20, PT ;  /* 0x41a000001800780b */ /* 0x000fe20003fdc000 */
[----:B------:R-:W-:Y:S02]  /*78a0*/  FADD.FTZ R28, R27, R58 ;  /* 0x0000003a1b1c7221 */ /* 0x000fe40000010000 */
[----:B------:R-:W5:Y:S01]  /*78b0*/  @!P2 MUFU.EX2 R0, R0 ;  /* 0x000000000000a308 */ /* 0x000f620000000800 */
[----:B------:R-:W-:-:S03]  /*78c0*/  @!P1 FMUL.FTZ R8, R29, -1.4426950216293334961 ;  /* 0xbfb8aa3b1d089820 */ /* 0x000fc60000410000 */
[----:B------:R-:W4:Y:S01]  /*78d0*/  @!P0 MUFU.EX2 R2, R2 ;  /* 0x0000000200028308 */ /* 0x000f220000000800 */
[----:B------:R-:W-:Y:S01]  /*78e0*/  @!P3 FMUL.FTZ R9, R25, -1.4426950216293334961 ;  /* 0xbfb8aa3b1909b820 */ /* 0x000fe20000410000 */
[----:B------:R-:W-:Y:S02]  /*78f0*/  FADD.FTZ R25, R11, R58 ;  /* 0x0000003a0b197221 */ /* 0x000fe40000010000 */
[----:B------:R-:W-:Y:S01]  /*7900*/  @!P4 FMUL.FTZ R10, R10, -1.4426950216293334961 ;  /* 0xbfb8aa3b0a0ac820 */ /* 0x000fe20000410000 */
[----:B------:R-:W1:Y:S01]  /*7910*/  @!P1 MUFU.EX2 R8, R8 ;  /* 0x0000000800089308 */ /* 0x000e620000000800 */
[----:B------:R-:W-:Y:S01]  /*7920*/  @!P6 FMUL.FTZ R11, R24, -1.4426950216293334961 ;  /* 0xbfb8aa3b180be820 */ /* 0x000fe20000410000 */
[----:B------:R-:W-:Y:S02]  /*7930*/  FSETP.GTU.FTZ.AND P5, PT, R25, 20, PT ;  /* 0x41a000001900780b */ /* 0x000fe40003fbc000 */
[----:B------:R-:W2:Y:S01]  /*7940*/  @!P3 MUFU.EX2 R9, R9 ;  /* 0x000000090009b308 */ /* 0x000ea20000000800 */
[----:B-----5:R-:W-:-:S03]  /*7950*/  @!P2 FADD.FTZ R0, R0, 1 ;  /* 0x3f8000000000a421 */ /* 0x020fc60000010000 */
[----:B------:R-:W5:Y:S01]  /*7960*/  @!P4 MUFU.EX2 R10, R10 ;  /* 0x0000000a000ac308 */ /* 0x000f620000000800 */
[----:B----4-:R-:W-:-:S03]  /*7970*/  @!P0 FADD.FTZ R2, R2, 1 ;  /* 0x3f80000002028421 */ /* 0x010fc60000010000 */
[----:B------:R-:W4:Y:S01]  /*7980*/  @!P2 MUFU.RCP R29, R0 ;  /* 0x00000000001da308 */ /* 0x000f220000001000 */
[----:B-1----:R-:W-:Y:S02]  /*7990*/  @!P1 FADD.FTZ R8, R8, 1 ;  /* 0x3f80000008089421 */ /* 0x002fe40000010000 */
[----:B------:R-:W-:Y:S01]  /*79a0*/  @!P5 FMUL.FTZ R24, R25, -1.4426950216293334961 ;  /* 0xbfb8aa3b1918d820 */ /* 0x000fe20000410000 */
[----:B---3--:R-:W-:Y:S02]  /*79b0*/  HADD2.F32 R25, -RZ, R4.H0_H0 ;  /* 0x20000004ff197230 */ /* 0x008fe40000004100 */
[----:B--2---:R-:W-:Y:S02]  /*79c0*/  @!P3 FADD.FTZ R9, R9, 1 ;  /* 0x3f8000000909b421 */ /* 0x004fe40000010000 */
[----:B------:R-:W1:Y:S01]  /*79d0*/  @!P0 MUFU.RCP R2, R2 ;  /* 0x0000000200028308 */ /* 0x000e620000001000 */
[----:B-----5:R-:W-:-:S07]  /*79e0*/  @!P4 FADD.FTZ R10, R10, 1 ;  /* 0x3f8000000a0ac421 */ /* 0x020fce0000010000 */
[----:B------:R-:W2:Y:S01]  /*79f0*/  @!P6 MUFU.EX2 R11, R11 ;  /* 0x0000000b000be308 */ /* 0x000ea20000000800 */
[----:B----4-:R-:W-:Y:S01]  /*7a00*/  @!P2 FMUL.FTZ R136, R136, R29 ;  /* 0x0000001d8888a220 */ /* 0x010fe20000410000 */
[----:B------:R-:W-:Y:S01]  /*7a10*/  FSETP.GTU.FTZ.AND P2, PT, R28, 20, PT ;  /* 0x41a000001c00780b */ /* 0x000fe20003f5c000 */
[----:B------:R-:W-:Y:S01]  /*7a20*/  FADD.FTZ R29, R25, R58 ;  /* 0x0000003a191d7221 */ /* 0x000fe20000010000 */
[----:B------:R-:W3:Y:S04]  /*7a30*/  @!P5 MUFU.EX2 R24, R24 ;  /* 0x000000180018d308 */ /* 0x000ee80000000800 */
[----:B------:R4:W5:Y:S01]  /*7a40*/  @!P1 MUFU.RCP R27, R8 ;  /* 0x00000008001b9308 */ /* 0x0009620000001000 */
[----:B-1----:R-:W-:Y:S01]  /*7a50*/  @!P0 FMUL.FTZ R139, R139, R2 ;  /* 0x000000028b8b8220 */ /* 0x002fe20000410000 */
[----:B------:R-:W-:Y:S01]  /*7a60*/  FSETP.GTU.FTZ.AND P0, PT, R29, 20, PT ;  /* 0x41a000001d00780b */ /* 0x000fe20003f1c000 */
[----:B--2---:R-:W-:-:S04]  /*7a70*/  @!P6 FADD.FTZ R11, R11, 1 ;  /* 0x3f8000000b0be421 */ /* 0x004fc80000010000 */
[----:B------:R-:W-:Y:S01]  /*7a80*/  @!P2 FMUL.FTZ R0, R28, -1.4426950216293334961 ;  /* 0xbfb8aa3b1c00a820 */ /* 0x000fe20000410000 */
[----:B------:R-:W1:Y:S01]  /*7a90*/  @!P4 MUFU.RCP R25, R10 ;  /* 0x0000000a0019c308 */ /* 0x000e620000001000 */
[----:B---3--:R-:W-:-:S06]  /*7aa0*/  @!P5 FADD.FTZ R24, R24, 1 ;  /* 0x3f8000001818d421 */ /* 0x008fcc0000010000 */
[----:B----4-:R-:W-:Y:S01]  /*7ab0*/  @!P0 FMUL.FTZ R8, R29, -1.4426950216293334961 ;  /* 0xbfb8aa3b1d088820 */ /* 0x010fe20000410000 */
[----:B------:R-:W2:Y:S01]  /*7ac0*/  @!P2 MUFU.EX2 R0, R0 ;  /* 0x000000000000a308 */ /* 0x000ea20000000800 */
[----:B-----5:R-:W-:Y:S01]  /*7ad0*/  @!P1 FMUL.FTZ R138, R138, R27 ;  /* 0x0000001b8a8a9220 */ /* 0x020fe20000410000 */
[--C-:B------:R-:W-:Y:S02]  /*7ae0*/  HADD2.F32 R27, -RZ, R6.reuse.H1_H1 ;  /* 0x30000006ff1b7230 */ /* 0x100fe40000004100 */
[----:B------:R3:W4:Y:S03]  /*7af0*/  @!P3 MUFU.RCP R26, R9 ;  /* 0x00000009001ab308 */ /* 0x0007260000001000 */
[----:B------:R-:W-:Y:S01]  /*7b00*/  FADD.FTZ R27, R27, R58 ;  /* 0x0000003a1b1b7221 */ /* 0x000fe20000010000 */
[----:B-1----:R-:W-:Y:S01]  /*7b10*/  @!P4 FMUL.FTZ R98, R98, R25 ;  /* 0x000000196262c220 */ /* 0x002fe20000410000 */
[----:B------:R-:W-:-:S03]  /*7b20*/  HADD2.F32 R25, -RZ, R6.H0_H0 ;  /* 0x20000006ff197230 */ /* 0x000fc60000004100 */
[----:B------:R-:W1:Y:S01]  /*7b30*/  @!P0 MUFU.EX2 R8, R8 ;  /* 0x0000000800088308 */ /* 0x000e620000000800 */
[----:B---3--:R-:W-:Y:S02]  /*7b40*/  HADD2.F32 R9, -RZ, R4.H1_H1 ;  /* 0x30000004ff097230 */ /* 0x008fe40000004100 */
[----:B--2---:R-:W-:Y:S01]  /*7b50*/  @!P2 FADD.FTZ R2, R0, 1 ;  /* 0x3f8000000002a421 */ /* 0x004fe20000010000 */
[----:B------:R2:W3:Y:S01]  /*7b60*/  @!P6 MUFU.RCP R28, R11 ;  /* 0x0000000b001ce308 */ /* 0x0004e20000001000 */
[--C-:B------:R-:W-:Y:S01]  /*7b70*/  FADD.FTZ R25, R25, R58.reuse ;  /* 0x0000003a19197221 */ /* 0x100fe20000010000 */
[----:B------:R-:W-:Y:S01]  /*7b80*/  FADD.FTZ R0, R9, R58 ;  /* 0x0000003a09007221 */ /* 0x000fe20000010000 */
[--C-:B------:R-:W-:Y:S02]  /*7b90*/  HADD2.F32 R9, -RZ, R7.reuse.H0_H0 ;  /* 0x20000007ff097230 */ /* 0x100fe40000004100 */
[----:B------:R-:W-:Y:S02]  /*7ba0*/  HADD2.F32 R7, -RZ, R7.H1_H1 ;  /* 0x30000007ff077230 */ /* 0x000fe40000004100 */
[----:B----4-:R-:W-:Y:S01]  /*7bb0*/  @!P3 FMUL.FTZ R141, R141, R26 ;  /* 0x0000001a8d8db220 */ /* 0x010fe20000410000 */
[----:B------:R-:W-:Y:S01]  /*7bc0*/  FSETP.GTU.FTZ.AND P1, PT, R0, 20, PT ;  /* 0x41a000000000780b */ /* 0x000fe20003f3c000 */
[----:B------:R4:W5:Y:S01]  /*7bd0*/  @!P5 MUFU.RCP R29, R24 ;  /* 0x00000018001dd308 */ /* 0x0009620000001000 */
[----:B--2---:R-:W-:-:S02]  /*7be0*/  HADD2.F32 R11, -RZ, R5.H0_H0 ;  /* 0x20000005ff0b7230 */ /* 0x004fc40000004100 */
[----:B-1----:R-:W-:Y:S01]  /*7bf0*/  @!P0 FADD.FTZ R8, R8, 1 ;  /* 0x3f80000008088421 */ /* 0x002fe20000010000 */
[----:B------:R-:W-:Y:S02]  /*7c00*/  HADD2.F32 R5, -RZ, R5.H1_H1 ;  /* 0x30000005ff057230 */ /* 0x000fe40000004100 */
[--C-:B------:R-:W-:Y:S01]  /*7c10*/  FADD.FTZ R9, R9, R58.reuse ;  /* 0x0000003a09097221 */ /* 0x100fe20000010000 */
[----:B------:R-:W-:Y:S01]  /*7c20*/  F2FP.F16.F32.PACK_AB R26, R168, R169 ;  /* 0x000000a9a81a723e */ /* 0x000fe200000000ff */
[--C-:B------:R-:W-:Y:S01]  /*7c30*/  FADD.FTZ R11, R11, R58.reuse ;  /* 0x0000003a0b0b7221 */ /* 0x100fe20000010000 */
[----:B------:R-:W1:Y:S01]  /*7c40*/  @!P2 MUFU.RCP R2, R2 ;  /* 0x000000020002a308 */ /* 0x000e620000001000 */
[----:B------:R-:W-:Y:S01]  /*7c50*/  FADD.FTZ R5, R5, R58 ;  /* 0x0000003a05057221 */ /* 0x000fe20000010000 */
[----:B---3--:R-:W-:Y:S02]  /*7c60*/  @!P6 FMUL.FTZ R99, R99, R28 ;  /* 0x0000001c6363e220 */ /* 0x008fe40000410000 */
[----:B------:R-:W-:Y:S01]  /*7c70*/  FSETP.GTU.FTZ.AND P4, PT, R11, 20, PT ;  /* 0x41a000000b00780b */ /* 0x000fe20003f9c000 */
[----:B------:R-:W-:Y:S01]  /*7c80*/  @!P1 FMUL.FTZ R0, R0, -1.4426950216293334961 ;  /* 0xbfb8aa3b00009820 */ /* 0x000fe20000410000 */
[----:B------:R-:W-:-:S02]  /*7c90*/  FSETP.GTU.FTZ.AND P6, PT, R25, 20, PT ;  /* 0x41a000001900780b */ /* 0x000fc40003fdc000 */
[----:B------:R-:W-:Y:S01]  /*7ca0*/  FSETP.GTU.FTZ.AND P3, PT, R5, 20, PT ;  /* 0x41a000000500780b */ /* 0x000fe20003f7c000 */
[----:B------:R2:W3:Y:S01]  /*7cb0*/  @!P0 MUFU.RCP R31, R8 ;  /* 0x00000008001f8308 */ /* 0x0004e20000001000 */
[----:B----4-:R-:W-:Y:S01]  /*7cc0*/  F2FP.F16.F32.PACK_AB R24, R164, R165 ;  /* 0x000000a5a418723e */ /* 0x010fe200000000ff */
[----:B-----5:R-:W-:Y:S01]  /*7cd0*/  @!P5 FMUL.FTZ R122, R122, R29 ;  /* 0x0000001d7a7ad220 */ /* 0x020fe20000410000 */
[----:B------:R-:W-:Y:S02]  /*7ce0*/  FSETP.GTU.FTZ.AND P5, PT, R27, 20, PT ;  /* 0x41a000001b00780b */ /* 0x000fe40003fbc000 */
[----:B------:R-:W-:Y:S02]  /*7cf0*/  F2FP.F16.F32.PACK_AB R29, R160, R157 ;  /* 0x0000009da01d723e */ /* 0x000fe400000000ff */
[----:B------:R-:W-:Y:S01]  /*7d00*/  F2FP.F16.F32.PACK_AB R28, R158, R155 ;  /* 0x0000009b9e1c723e */ /* 0x000fe200000000ff */
[----:B------:R-:W4:Y:S01]  /*7d10*/  @!P1 MUFU.EX2 R0, R0 ;  /* 0x0000000000009308 */ /* 0x000f220000000800 */
[----:B--2---:R-:W-:Y:S01]  /*7d20*/  FADD.FTZ R8, R7, R58 ;  /* 0x0000003a07087221 */ /* 0x004fe20000010000 */
[----:B-1----:R-:W-:Y:S01]  /*7d30*/  @!P2 FMUL.FTZ R123, R123, R2 ;  /* 0x000000027b7ba220 */ /* 0x002fe20000410000 */
[----:B------:R-:W-:Y:S01]  /*7d40*/  FSETP.GTU.FTZ.AND P2, PT, R9, 20, PT ;  /* 0x41a000000900780b */ /* 0x000fe20003f5c000 */
[----:B------:R-:W-:Y:S01]  /*7d50*/  @!P4 FMUL.FTZ R2, R11, -1.4426950216293334961 ;  /* 0xbfb8aa3b0b02c820 */ /* 0x000fe20000410000 */
[----:B------:R-:W-:Y:S01]  /*7d60*/  @!P3 FMUL.FTZ R4, R5, -1.4426950216293334961 ;  /* 0xbfb8aa3b0504b820 */ /* 0x000fe20000410000 */
[----:B------:R-:W-:Y:S01]  /*7d70*/  @!P6 FMUL.FTZ R5, R25, -1.4426950216293334961 ;  /* 0xbfb8aa3b1905e820 */ /* 0x000fe20000410000 */
[----:B------:R-:W-:Y:S01]  /*7d80*/  F2FP.F16.F32.PACK_AB R25, R166, R167 ;  /* 0x000000a7a619723e */ /* 0x000fe200000000ff */
[----:B------:R-:W-:Y:S01]  /*7d90*/  @!P5 FMUL.FTZ R6, R27, -1.4426950216293334961 ;  /* 0xbfb8aa3b1b06d820 */ /* 0x000fe20000410000 */
[----:B------:R-:W-:Y:S01]  /*7da0*/  F2FP.F16.F32.PACK_AB R27, R170, R171 ;  /* 0x000000abaa1b723e */ /* 0x000fe200000000ff */
[----:B---3--:R-:W-:Y:S01]  /*7db0*/  @!P0 FMUL.FTZ R124, R124, R31 ;  /* 0x0000001f7c7c8220 */ /* 0x008fe20000410000 */
[----:B------:R-:W1:Y:S01]  /*7dc0*/  @!P4 MUFU.EX2 R2, R2 ;  /* 0x000000020002c308 */ /* 0x000e620000000800 */
[----:B------:R-:W-:-:S02]  /*7dd0*/  FSETP.GTU.FTZ.AND P0, PT, R8, 20, PT ;  /* 0x41a000000800780b */ /* 0x000fc40003f1c000 */
[----:B------:R-:W-:Y:S01]  /*7de0*/  F2FP.F16.F32.PACK_AB R31, R162, R163 ;  /* 0x000000a3a21f723e */ /* 0x000fe200000000ff */
[----:B------:R-:W2:Y:S01]  /*7df0*/  @!P3 MUFU.EX2 R4, R4 ;  /* 0x000000040004b308 */ /* 0x000ea20000000800 */
[----:B------:R-:W-:Y:S01]  /*7e00*/  @!P2 FMUL.FTZ R7, R9, -1.4426950216293334961 ;  /* 0xbfb8aa3b0907a820 */ /* 0x000fe20000410000 */
[----:B----4-:R-:W-:Y:S01]  /*7e10*/  @!P1 FADD.FTZ R0, R0, 1 ;  /* 0x3f80000000009421 */ /* 0x010fe20000010000 */
[----:B------:R3:W-:Y:S01]  /*7e20*/  STS.128 [R93], R24 ;  /* 0x000000185d007388 */ /* 0x0007e20000000c00 */
[----:B------:R-:W4:Y:S03]  /*7e30*/  @!P6 MUFU.EX2 R5, R5 ;  /* 0x000000050005e308 */ /* 0x000f260000000800 */
[----:B------:R5:W-:Y:S01]  /*7e40*/  STS.128 [R93+0x10], R28 ;  /* 0x0000101c5d007388 */ /* 0x000be20000000c00 */
[----:B------:R-:W-:Y:S02]  /*7e50*/  @!P5 MUFU.EX2 R6, R6 ;  /* 0x000000060006d308 */ /* 0x000fe40000000800 */
[----:B------:R-:W-:Y:S01]  /*7e60*/  @!P0 FMUL.FTZ R8, R8, -1.4426950216293334961 ;  /* 0xbfb8aa3b08088820 */ /* 0x000fe20000410000 */
[----:B-1----:R-:W-:Y:S01]  /*7e70*/  @!P4 FADD.FTZ R2, R2, 1 ;  /* 0x3f8000000202c421 */ /* 0x002fe20000010000 */
[----:B------:R-:W1:Y:S01]  /*7e80*/  @!P2 MUFU.EX2 R7, R7 ;  /* 0x000000070007a308 */ /* 0x000e620000000800 */
[----:B--2---:R-:W-:-:S03]  /*7e90*/  @!P3 FADD.FTZ R4, R4, 1 ;  /* 0x3f8000000404b421 */ /* 0x004fc60000010000 */
[----:B------:R4:W2:Y:S01]  /*7ea0*/  @!P1 MUFU.RCP R34, R0 ;  /* 0x0000000000229308 */ /* 0x0008a20000001000 */
[----:B---3--:R-:W-:-:S04]  /*7eb0*/  IMAD.WIDE.U32 R24, R40, UR18, R42 ;  /* 0x0000001228187c25 */ /* 0x008fc8000f8e002a */
[----:B------:R-:W-:-:S03]  /*7ec0*/  IMAD R25, R41, UR18, R25 ;  /* 0x0000001229197c24 */ /* 0x000fc6000f8e0219 */
[----:B------:R3:W0:Y:S01]  /*7ed0*/  @!P4 MUFU.RCP R35, R2 ;  /* 0x000000020023c308 */ /* 0x0006220000001000 */
[----:B----4-:R-:W-:Y:S01]  /*7ee0*/  @!P6 FADD.FTZ R0, R5, 1 ;  /* 0x3f8000000500e421 */ /* 0x010fe20000010000 */
[----:B-1----:R-:W-:Y:S01]  /*7ef0*/  @!P2 FADD.FTZ R32, R7, 1 ;  /* 0x3f8000000720a421 */ /* 0x002fe20000010000 */
[----:B------:R-:W-:-:S05]  /*7f00*/  IMAD.WIDE.U32 R24, R3, UR4, R24 ;  /* 0x0000000403187c25 */ /* 0x000fca000f8e0018 */
[----:B------:R1:W4:Y:S01]  /*7f10*/  @!P0 MUFU.EX2 R33, R8 ;  /* 0x0000000800218308 */ /* 0x0003220000000800 */
[----:B---3--:R-:W-:Y:S01]  /*7f20*/  @!P5 FADD.FTZ R2, R6, 1 ;  /* 0x3f8000000602d421 */ /* 0x008fe20000010000 */
[----:B------:R-:W-:Y:S02]  /*7f30*/  NOP ;  /* 0x0000000000007918 */ /* 0x000fe40000000000 */
[----:B------:R3:W3:Y:S01]  /*7f40*/  @!P3 MUFU.RCP R36, R4 ;  /* 0x000000040024b308 */ /* 0x0006e20000001000 */
[----:B-1----:R-:W1:Y:S01]  /*7f50*/  LDS.128 R8, [R92+0x200] ;  /* 0x000200005c087984 */ /* 0x002e620000000c00 */
[----:B--2---:R-:W-:Y:S01]  /*7f60*/  @!P1 FMUL.FTZ R125, R125, R34 ;  /* 0x000000227d7d9220 */ /* 0x004fe20000410000 */
[----:B------:R-:W-:Y:S01]  /*7f70*/  LEA R40, P1, R24, R44, 0x1 ;  /* 0x0000002c18287211 */ /* 0x000fe200078208ff */
[----:B0-----:R-:W-:Y:S01]  /*7f80*/  @!P4 FMUL.FTZ R126, R126, R35 ;  /* 0x000000237e7ec220 */ /* 0x001fe20000410000 */
[----:B------:R-:W-:Y:S01]  /*7f90*/  IADD3 R62, P4, PT, R62, -0x400, RZ ;  /* 0xfffffc003e3e7810 */ /* 0x000fe20007f9e0ff */
[----:B----4-:R-:W-:Y:S01]  /*7fa0*/  @!P0 FADD.FTZ R33, R33, 1 ;  /* 0x3f80000021218421 */ /* 0x010fe20000010000 */
[----:B-----5:R-:W-:Y:S01]  /*7fb0*/  F2FP.F16.F32.PACK_AB R28, R125, R124 ;  /* 0x0000007c7d1c723e */ /* 0x020fe200000000ff */
[----:B------:R-:W0:Y:S01]  /*7fc0*/  @!P5 MUFU.RCP R2, R2 ;  /* 0x000000020002d308 */ /* 0x000e220000001000 */
[----:B---3--:R-:W2:Y:S01]  /*7fd0*/  LDS.128 R4, [R92] ;  /* 0x000000005c047984 */ /* 0x008ea20000000c00 */
[----:B------:R-:W-:-:S06]  /*7fe0*/  IADD3.X R69, PT, PT, R69, -0x1, RZ, P4, !PT ;  /* 0xffffffff45457810 */ /* 0x000fcc00027fe4ff */
[----:B------:R3:W4:Y:S01]  /*7ff0*/  @!P6 MUFU.RCP R37, R0 ;  /* 0x000000000025e308 */ /* 0x0007220000001000 */
[----:B------:R-:W-:Y:S01]  /*8000*/  @!P3 FMUL.FTZ R127, R127, R36 ;  /* 0x000000247f7fb220 */ /* 0x000fe20000410000 */
[----:B------:R-:W-:-:S04]  /*8010*/  IADD3 R60, P3, PT, R60, -0x400, RZ ;  /* 0xfffffc003c3c7810 */ /* 0x000fc80007f7e0ff */
[----:B------:R-:W-:Y:S02]  /*8020*/  F2FP.F16.F32.PACK_AB R29, R127, R126 ;  /* 0x0000007e7f1d723e */ /* 0x000fe400000000ff */
[----:B------:R-:W5:Y:S01]  /*8030*/  @!P2 MUFU.RCP R39, R32 ;  /* 0x000000200027a308 */ /* 0x000f620000001000 */
[----:B---3--:R-:W-:Y:S01]  /*8040*/  FADD.FTZ R0, R136, R95 ;  /* 0x0000005f88007221 */ /* 0x008fe20000010000 */
[----:B0-----:R-:W-:Y:S01]  /*8050*/  @!P5 FMUL.FTZ R129, R129, R2 ;  /* 0x000000028181d220 */ /* 0x001fe20000410000 */
[----:B------:R-:W-:Y:S01]  /*8060*/  IMAD R2, R3, UR5, R25 ;  /* 0x0000000503027c24 */ /* 0x000fe2000f8e0219 */
[----:B------:R-:W-:Y:S01]  /*8070*/  F2FP.F16.F32.PACK_AB R25, R141, R138 ;  /* 0x0000008a8d19723e */ /* 0x000fe200000000ff */
[----:B------:R-:W-:Y:S01]  /*8080*/  FADD.FTZ R27, R0, R139 ;  /* 0x0000008b001b7221 */ /* 0x000fe20000010000 */
[----:B------:R-:W0:Y:S01]  /*8090*/  LDCU.64 UR4, c[0x0][0x520] ;  /* 0x0000a400ff0477ac */ /* 0x000e220008000a00 */
[----:B------:R-:W-:Y:S01]  /*80a0*/  IADD3.X R67, PT, PT, R67, -0x1, RZ, P3, !PT ;  /* 0xffffffff43437810 */ /* 0x000fe20001ffe4ff */
[----:B------:R-:W3:Y:S01]  /*80b0*/  @!P0 MUFU.RCP R26, R33 ;  /* 0x00000021001a8308 */ /* 0x000ee20000001000 */
[----:B------:R-:W-:Y:S01]  /*80c0*/  LEA.HI.X R41, R24, R45, R2, 0x1, P1 ;  /* 0x0000002d18297211 */ /* 0x000fe200008f0c02 */
[----:B----4-:R-:W-:Y:S01]  /*80d0*/  @!P6 FMUL.FTZ R128, R128, R37 ;  /* 0x000000258080e220 */ /* 0x010fe20000410000 */
[----:B------:R-:W-:Y:S01]  /*80e0*/  FADD.FTZ R0, R27, R138 ;  /* 0x0000008a1b007221 */ /* 0x000fe20000010000 */
[----:B------:R-:W-:Y:S01]  /*80f0*/  F2FP.F16.F32.PACK_AB R24, R139, R136 ;  /* 0x000000888b18723e */ /* 0x000fe200000000ff */
[----:B------:R-:W-:Y:S01]  /*8100*/  IMAD.WIDE.U32 R40, R73, 0x10, R40 ;  /* 0x0000001049287825 */ /* 0x000fe200078e0028 */
[----:B------:R-:W-:-:S03]  /*8110*/  F2FP.F16.F32.PACK_AB R27, R123, R122 ;  /* 0x0000007a7b1b723e */ /* 0x000fc600000000ff */
[----:B------:R-:W-:Y:S01]  /*8120*/  FADD.FTZ R45, R0, R141 ;  /* 0x0000008d002d7221 */ /* 0x000fe20000010000 */
[----:B------:R-:W-:Y:S01]  /*8130*/  F2FP.F16.F32.PACK_AB R30, R129, R128 ;  /* 0x00000080811e723e */ /* 0x000fe200000000ff */
[----:B-----5:R-:W-:Y:S01]  /*8140*/  @!P2 FMUL.FTZ R130, R130, R39 ;  /* 0x000000278282a220 */ /* 0x020fe20000410000 */
[----:B-1----:R-:W-:Y:S01]  /*8150*/  STG.E.128 desc[UR16][R40.64+0x200], R8 ;  /* 0x0002000828007986 */ /* 0x002fe2000c101d10 */
[----:B------:R-:W-:Y:S02]  /*8160*/  IADD3 R66, P1, PT, R66, -0x400, RZ ;  /* 0xfffffc0042427810 */ /* 0x000fe40007f3e0ff */
[----:B------:R-:W-:Y:S02]  /*8170*/  IADD3 R64, P2, PT, R64, -0x400, RZ ;  /* 0xfffffc0040407810 */ /* 0x000fe40007f5e0ff */
[----:B------:R-:W-:Y:S01]  /*8180*/  IADD3.X R68, PT, PT, R68, -0x1, RZ, P1, !PT ;  /* 0xffffffff44447810 */ /* 0x000fe20000ffe4ff */
[----:B--2---:R1:W-:Y:S01]  /*8190*/  STG.E.128 desc[UR16][R40.64], R4 ;  /* 0x0000000428007986 */ /* 0x0043e2000c101d10 */
[----:B---3--:R-:W-:Y:S01]  /*81a0*/  @!P0 FMUL.FTZ R131, R131, R26 ;  /* 0x0000001a83838220 */ /* 0x008fe20000410000 */
[----:B------:R-:W-:Y:S01]  /*81b0*/  F2FP.F16.F32.PACK_AB R26, R99, R98 ;  /* 0x00000062631a723e */ /* 0x000fe200000000ff */
[----:B------:R-:W-:Y:S01]  /*81c0*/  FADD.FTZ R98, R45, R98 ;  /* 0x000000622d627221 */ /* 0x000fe20000010000 */
[----:B------:R-:W-:Y:S01]  /*81d0*/  BAR.SYNC.DEFER_BLOCKING 0x0 ;  /* 0x0000000000007b1d */ /* 0x000fe20000010000 */
[----:B------:R-:W-:-:S02]  /*81e0*/  IADD3.X R71, PT, PT, R71, -0x1, RZ, P2, !PT ;  /* 0xffffffff47477810 */ /* 0x000fc400017fe4ff */
[----:B------:R-:W-:Y:S01]  /*81f0*/  F2FP.F16.F32.PACK_AB R31, R131, R130 ;  /* 0x00000082831f723e */ /* 0x000fe200000000ff */
[----:B------:R-:W-:-:S04]  /*8200*/  FADD.FTZ R99, R98, R99 ;  /* 0x0000006362637221 */ /* 0x000fc80000010000 */
[----:B------:R-:W-:-:S04]  /*8210*/  FADD.FTZ R122, R99, R122 ;  /* 0x0000007a637a7221 */ /* 0x000fc80000010000 */
[----:B------:R-:W-:Y:S01]  /*8220*/  FADD.FTZ R123, R122, R123 ;  /* 0x0000007b7a7b7221 */ /* 0x000fe20000010000 */
[----:B-1----:R-:W-:-:S04]  /*8230*/  IMAD.WIDE.U32 R4, R46, UR18, R42 ;  /* 0x000000122e047c25 */ /* 0x002fc8000f8e002a */
[----:B------:R-:W-:Y:S01]  /*8240*/  FADD.FTZ R124, R123, R124 ;  /* 0x0000007c7b7c7221 */ /* 0x000fe20000010000 */
[----:B------:R-:W-:-:S03]  /*8250*/  IMAD R5, R47, UR18, R5 ;  /* 0x000000122f057c24 */ /* 0x000fc6000f8e0205 */
[----:B------:R-:W-:Y:S01]  /*8260*/  FADD.FTZ R125, R124, R125 ;  /* 0x0000007d7c7d7221 */ /* 0x000fe20000010000 */
[----:B0-----:R-:W-:Y:S01]  /*8270*/  IMAD.WIDE.U32 R4, R3, UR4, R4 ;  /* 0x0000000403047c25 */ /* 0x001fe2000f8e0004 */
[----:B------:R-:W-:Y:S03]  /*8280*/  STS.128 [R93], R24 ;  /* 0x000000185d007388 */ /* 0x000fe60000000c00 */
[----:B------:R-:W-:Y:S01]  /*8290*/  FADD.FTZ R126, R125, R126 ;  /* 0x0000007e7d7e7221 */ /* 0x000fe20000010000 */
[----:B------:R-:W-:Y:S01]  /*82a0*/  IMAD R0, R3, UR5, R5 ;  /* 0x0000000503007c24 */ /* 0x000fe2000f8e0205 */
[----:B------:R-:W-:Y:S01]  /*82b0*/  LEA R6, P0, R4, R48, 0x1 ;  /* 0x0000003004067211 */ /* 0x000fe200078008ff */
[----:B------:R-:W-:Y:S01]  /*82c0*/  STS.128 [R93+0x10], R28 ;  /* 0x0000101c5d007388 */ /* 0x000fe20000000c00 */
[----:B------:R-:W-:-:S03]  /*82d0*/  NOP ;  /* 0x0000000000007918 */ /* 0x000fc60000000000 */
[----:B------:R-:W0:Y:S01]  /*82e0*/  LDS.128 R32, [R92] ;  /* 0x000000005c207984 */ /* 0x000e220000000c00 */
[----:B------:R-:W-:Y:S01]  /*82f0*/  LEA.HI.X R7, R4, R49, R0, 0x1, P0 ;  /* 0x0000003104077211 */ /* 0x000fe200000f0c00 */
[----:B------:R-:W-:Y:S01]  /*8300*/  FADD.FTZ R127, R126, R127 ;  /* 0x0000007f7e7f7221 */ /* 0x000fe20000010000 */
[----:B------:R-:W-:Y:S01]  /*8310*/  ISETP.GT.AND P0, PT, R70, 0x1, PT ;  /* 0x000000014600780c */ /* 0x000fe20003f04270 */
[----:B------:R-:W1:Y:S01]  /*8320*/  LDS.128 R36, [R92+0x200] ;  /* 0x000200005c247984 */ /* 0x000e620000000c00 */
[----:B------:R-:W-:Y:S01]  /*8330*/  MOV R70, R94 ;  /* 0x0000005e00467202 */ /* 0x000fe20000000f00 */
[----:B------:R-:W-:-:S04]  /*8340*/  IMAD.WIDE.U32 R4, R73, 0x10, R6 ;  /* 0x0000001049047825 */ /* 0x000fc800078e0006 */
[----:B------:R-:W-:-:S04]  /*8350*/  FADD.FTZ R128, R127, R128 ;  /* 0x000000807f807221 */ /* 0x000fc80000010000 */
[----:B------:R-:W-:-:S04]  /*8360*/  FADD.FTZ R129, R128, R129 ;  /* 0x0000008180817221 */ /* 0x000fc80000010000 */
[----:B------:R-:W-:-:S04]  /*8370*/  FADD.FTZ R130, R129, R130 ;  /* 0x0000008281827221 */ /* 0x000fc80000010000 */
[----:B------:R-:W-:Y:S01]  /*8380*/  FADD.FTZ R95, R130, R131 ;  /* 0x00000083825f7221 */ /* 0x000fe20000010000 */
[----:B0-----:R0:W-:Y:S04]  /*8390*/  STG.E.128 desc[UR16][R4.64], R32 ;  /* 0x0000002004007986 */ /* 0x0011e8000c101d10 */
[----:B-1----:R0:W-:Y:S01]  /*83a0*/  STG.E.128 desc[UR16][R4.64+0x200], R36 ;  /* 0x0002002404007986 */ /* 0x0021e2000c101d10 */
[----:B------:R-:W-:Y:S05]  /*83b0*/  @P0 BRA `(.L_x_8146) ;  /* 0xffffff88001c0947 */ /* 0x000fea000383ffff */
.L_x_8073:
        /* <DEDUP_REMOVED lines=13> */
[----:B-1----:R-:W-:-:S05]  /*8490*/  @P1 FADD R0, R0, R97 ;  /* 0x0000006100001221 */ /* 0x002fca0000000000 */
[----:B------:R-:W1:Y:S01]  /*84a0*/  SHFL.DOWN P1, R5, R0, 0x2, 0x1f ;  /* 0x08401f0000057f89 */ /* 0x000e620000020000 */
[----:B0-----:R-:W-:Y:S02]  /*84b0*/  ISETP.NE.AND P3, PT, R4, RZ, PT ;  /* 0x000000ff0400720c */ /* 0x001fe40003f65270 */
[----:B------:R-:W0:Y:S11]  /*84c0*/  S2R R4, SR_TID.X ;  /* 0x0000000000047919 */ /* 0x000e360000002100 */
        /* <DEDUP_REMOVED lines=14> */
[----:B------:R-:W-:-:S04]  /*85b0*/  LEA R4, P1, R3, R8, 0x2 ;  /* 0x0000000803047211 */ /* 0x000fc800078210ff */
[----:B------:R-:W-:-:S05]  /*85c0*/  LEA.HI.X R5, R3, R9, RZ, 0x2, P1 ;  /* 0x0000000903057211 */ /* 0x000fca00008f14ff */
[----:B------:R1:W-:Y:S04]  /*85d0*/  REDG.E.ADD.F32.FTZ.RN.STRONG.GPU desc[UR16][R4.64], R6 ;  /* 0x00000006040079a6 */ /* 0x0003e8000c12f310 */
.L_x_8148:
[----:B------:R-:W-:Y:S05]  /*85e0*/  BSYNC.RECONVERGENT B0 ;  /* 0x0000000000007941 */ /* 0x000fea0003800200 */
.L_x_8147:
[----:B------:R-:W-:Y:S05]  /*85f0*/  @!P0 BRA `(.L_x_8149) ;  /* 0x0000000000688947 */ /* 0x000fea0003800000 */
[----:B------:R-:W-:Y:S06]  /*8600*/  BAR.SYNC.DEFER_BLOCKING 0x0 ;  /* 0x0000000000007b1d */ /* 0x000fec0000010000 */
[----:B------:R-:W-:Y:S01]  /*8610*/  BSSY.RECONVERGENT B0, `(.L_x_8149) ;  /* 0x0000018000007945 */ /* 0x000fe20003800200 */
[----:B------:R-:W2:Y:S01]  /*8620*/  SHFL.DOWN P0, R0, R95, 0x1, 0x1f ;  /* 0x08201f005f007f89 */ /* 0x000ea20000000000 */
[----:B01----:R-:W0:Y:S01]  /*8630*/  S2R R4, SR_LANEID ;  /* 0x0000000000047919 */ /* 0x003e220000000000 */
[----:B--2---:R-:W-:-:S05]  /*8640*/  @P0 FADD R0, R0, R95 ;  /* 0x0000005f00000221 */ /* 0x004fca0000000000 */
        /* <DEDUP_REMOVED lines=20> */
.L_x_8150:
[----:B------:R-:W-:Y:S05]  /*8790*/  BSYNC.RECONVERGENT B0 ;  /* 0x0000000000007941 */ /* 0x000fea0003800200 */
.L_x_8149:
[----:B------:R-:W-:Y:S05]  /*87a0*/  @P2 EXIT ;  /* 0x000000000000294d */ /* 0x000fea0003800000 */
[----:B------:R-:W1:Y:S01]  /*87b0*/  LDCU.64 UR8, c[0x0][0x4e8] ;  /* 0x00009d00ff0877ac */ /* 0x000e620008000a00 */
[----:B------:R-:W2:Y:S01]  /*87c0*/  S2UR UR5, SR_CgaCtaId ;  /* 0x00000000000579c3 */ /* 0x000ea20000008800 */
[----:B------:R-:W-:Y:S01]  /*87d0*/  BSSY.RECONVERGENT B0, `(.L_x_8151) ;  /* 0x0000023000007945 */ /* 0x000fe20003800200 */
[----:B0-----:R-:W-:Y:S01]  /*87e0*/  MOV R13, R12 ;  /* 0x0000000c000d7202 */ /* 0x001fe20000000f00 */
[----:B------:R-:W-:Y:S01]  /*87f0*/  UMOV UR4, 0x400 ;  /* 0x0000040000047882 */ /* 0x000fe20000000000 */
[----:B------:R-:W0:Y:S01]  /*8800*/  LDCU UR6, c[0x0][0x360] ;  /* 0x00006c00ff0677ac */ /* 0x000e220008000800 */
[----:B------:R-:W3:Y:S01]  /*8810*/  LDCU.64 UR10, c[0x0][0x4b0] ;  /* 0x00009600ff0a77ac */ /* 0x000ee20008000a00 */
[----:B------:R-:W4:Y:S01]  /*8820*/  LDCU.64 UR12, c[0x0][0x530] ;  /* 0x0000a600ff0c77ac */ /* 0x000f220008000a00 */
[----:B------:R-:W0:Y:S01]  /*8830*/  LDCU.64 UR14, c[0x0][0x4f0] ;  /* 0x00009e00ff0e77ac */ /* 0x000e220008000a00 */
[C---:B-1----:R-:W-:Y:S01]  /*8840*/  IMAD.WIDE.U32 R4, R3.reuse, UR8, RZ ;  /* 0x0000000803047c25 */ /* 0x042fe2000f8e00ff */
[----:B------:R-:W1:Y:S03]  /*8850*/  LDCU.64 UR18, c[0x0][0x540] ;  /* 0x0000a800ff1277ac */ /* 0x000e660008000a00 */
[----:B------:R-:W-:Y:S01]  /*8860*/  IMAD R19, R3, UR9, R5 ;  /* 0x0000000903137c24 */ /* 0x000fe2000f8e0205 */
[----:B--234-:R-:W-:-:S12]  /*8870*/  ULEA UR4, UR5, UR4, 0x18 ;  /* 0x0000000405047291 */ /* 0x01cfd8000f8ec0ff */
.L_x_8152:
[----:B------:R-:W-:Y:S02]  /*8880*/  LEA R0, R13, UR4, 0x2 ;  /* 0x000000040d007c11 */ /* 0x000fe4000f8e10ff */
[----:B------:R-:W-:Y:S02]  /*8890*/  SHF.R.S32.HI R2, RZ, 0x1f, R13 ;  /* 0x0000001fff027819 */ /* 0x000fe4000001140d */
[----:B--2---:R-:W-:Y:S01]  /*88a0*/  MOV R6, R4 ;  /* 0x0000000400067202 */ /* 0x004fe20000000f00 */
[----:B------:R-:W2:Y:S01]  /*88b0*/  LDS R15, [R0+0x1f28] ;  /* 0x001f2800000f7984 */ /* 0x000ea20000000800 */
[----:B------:R-:W-:Y:S01]  /*88c0*/  MOV R7, R19 ;  /* 0x0000001300077202 */ /* 0x000fe20000000f00 */
[C---:B------:R-:W-:Y:S01]  /*88d0*/  IMAD R10, R2.reuse, UR10, RZ ;  /* 0x0000000a020a7c24 */ /* 0x040fe2000f8e02ff */
[----:B------:R-:W-:Y:S01]  /*88e0*/  MOV R60, R20 ;  /* 0x00000014003c7202 */ /* 0x000fe20000000f00 */
[----:B------:R-:W3:Y:S01]  /*88f0*/  LDS R17, [R0+0x2328] ;  /* 0x0023280000117984 */ /* 0x000ee20000000800 */
[----:B0-----:R-:W-:-:S02]  /*8900*/  IMAD R12, R2, UR14, RZ ;  /* 0x0000000e020c7c24 */ /* 0x001fc4000f8e02ff */
        /* <DEDUP_REMOVED lines=12> */
[----:B--2---:R2:W-:Y:S04]  /*89d0*/  REDG.E.ADD.F32.FTZ.RN.STRONG.GPU desc[UR16][R6.64], R15 ;  /* 0x0000000f060079a6 */ /* 0x0045e8000c12f310 */
[----:B---3--:R2:W-:Y:S02]  /*89e0*/  REDG.E.ADD.F32.FTZ.RN.STRONG.GPU desc[UR16][R10.64], R17 ;  /* 0x000000110a0079a6 */ /* 0x0085e4000c12f310 */
[----:B------:R-:W-:Y:S05]  /*89f0*/  @!P0 BRA `(.L_x_8152) ;  /* 0xfffffffc00a08947 */ /* 0x000fea000383ffff */
[----:B------:R-:W-:Y:S05]  /*8a00*/  BSYNC.RECONVERGENT B0 ;  /* 0x0000000000007941 */ /* 0x000fea0003800200 */
.L_x_8151:
[----:B------:R-:W-:Y:S05]  /*8a10*/  EXIT ;  /* 0x000000000000794d */ /* 0x000fea0003800000 */
.L_x_8153:
        /* <DEDUP_REMOVED lines=14> */
.L_x_10499:


//--------------------- .text._Z25selective_scan_bwd_kernelI32Selective_Scan_bwd_kernel_traitsILi32ELi16ELb1ELb1ELb1ELb0ELb0EN3c104HalfEfEEv12SSMParamsBwd --------------------------
	.section	.text._Z25selective_scan_bwd_kernelI32Selective_Scan_bwd_kernel_traitsILi32ELi16ELb1ELb1ELb1ELb0ELb0EN3c104HalfEfEEv12SSMParamsBwd,"ax",@progbits
	.align	128
        .global         _Z25selective_scan_bwd_kernelI32Selective_Scan_bwd_kernel_traitsILi32ELi16ELb1ELb1ELb1ELb0ELb0EN3c104HalfEfEEv12SSMParamsBwd
        .type           _Z25selective_scan_bwd_kernelI32Selective_Scan_bwd_kernel_traitsILi32ELi16ELb1ELb1ELb1ELb0ELb0EN3c104HalfEfEEv12SSMParamsBwd,@function
        .size           _Z25selective_scan_bwd_kernelI32Selective_Scan_bwd_kernel_traitsILi32ELi16ELb1ELb1ELb1ELb0ELb0EN3c104HalfEfEEv12SSMParamsBwd,(.L_x_10500 - _Z25selective_scan_bwd_kernelI32Selective_Scan_bwd_kernel_traitsILi32ELi16ELb1ELb1ELb1ELb0ELb0EN3c104HalfEfEEv12SSMParamsBwd)
        .other          _Z25selective_scan_bwd_kernelI32Selective_Scan_bwd_kernel_traitsILi32ELi16ELb1ELb1ELb1ELb0ELb0EN3c104HalfEfEEv12SSMParamsBwd,@"STO_CUDA_ENTRY STV_DEFAULT"
_Z25selective_scan_bwd_kernelI32Selective_Scan_bwd_kernel_traitsILi32ELi16ELb1ELb1ELb1ELb0ELb0EN3c104HalfEfEEv12SSMParamsBwd:
.text._Z25selective_scan_bwd_kernelI32Selective_Scan_bwd_kernel_traitsILi32ELi16ELb1ELb1ELb1ELb0ELb0EN3c104HalfEfEEv12SSMParamsBwd:
        /* <DEDUP_REMOVED lines=25> */
[----:B------:R-:W-:Y:S01]  /*0190*/  CS2R R36, SRZ ;  /* 0x0000000000247805 */ /* 0x000fe2000001ff00 */
[----:B------:R-:W1:Y:S01]  /*01a0*/  LDC.64 R22, c[0x0][0x468] ;  /* 0x00011a00ff167b82 */ /* 0x000e620000000a00 */
[----:B0-----:R-:W-:Y:S02]  /*01b0*/  IADD3 R6, PT, PT, R0, 0xffffffe, RZ ;  /* 0x0ffffffe00067810 */ /* 0x001fe40007ffe0ff */
[----:B------:R-:W-:Y:S02]  /*01c0*/  @P0 LEA.HI.X R3, R97, R3, RZ, 0x2, P2 ;  /* 0x0000000361030211 */ /* 0x000fe400010f14ff */
[----:B------:R0:W4:Y:S03]  /*01d0*/  F2I.FTZ.U32.TRUNC.NTZ R7, R6 ;  /* 0x0000000600077305 */ /* 0x000126000021f000 */
[----:B---3--:R-:W3:Y:S01]  /*01e0*/  LDC.64 R4, c[0x0][0x480] ;  /* 0x00012000ff047b82 */ /* 0x008ee20000000a00 */
[----:B------:R4:W5:Y:S01]  /*01f0*/  @P0 LDG.E R82, desc[UR16][R2.64] ;  /* 0x0000001002520981 */ /* 0x000962000c1e1900 */
[----:B0-----:R-:W-:-:S06]  /*0200*/  HFMA2 R6, -RZ, RZ, 0, 0 ;  /* 0x00000000ff067431 */ /* 0x001fcc00000001ff */
[----:B------:R-:W0:Y:S01]  /*0210*/  LDC.64 R24, c[0x0][0x528] ;  /* 0x00014a00ff187b82 */ /* 0x000e220000000a00 */
[----:B----4-:R-:W-:-:S07]  /*0220*/  IADD3 R10, PT, PT, RZ, -R7, RZ ;  /* 0x80000007ff0a7210 */ /* 0x010fce0007ffe0ff */
[----:B------:R-:W4:Y:S01]  /*0230*/  LDC.64 R26, c[0x0][0x448] ;  /* 0x00011200ff1a7b82 */ /* 0x000f220000000a00 */
[----:B------:R-:W-:Y:S01]  /*0240*/  IMAD R3, R10, R9, RZ ;  /* 0x000000090a037224 */ /* 0x000fe200078e02ff */
[----:B------:R-:W-:-:S03]  /*0250*/  IABS R2, R97 ;  /* 0x0000006100027213 */ /* 0x000fc60000000000 */
[----:B------:R-:W-:-:S03]  /*0260*/  IMAD.HI.U32 R7, R7, R3, R6 ;  /* 0x0000000307077227 */ /* 0x000fc600078e0006 */
[----:B------:R-:W4:Y:S03]  /*0270*/  LDC.64 R78, c[0x0][0x450] ;  /* 0x00011400ff4e7b82 */ /* 0x000f260000000a00 */
[----:B------:R-:W-:Y:S01]  /*0280*/  IMAD.HI.U32 R0, R7, R2, RZ ;  /* 0x0000000207007227 */ /* 0x000fe200078e00ff */
[----:B---3--:R-:W-:-:S04]  /*0290*/  ISETP.NE.U32.AND P0, PT, R4, RZ, PT ;  /* 0x000000ff0400720c */ /* 0x008fc80003f05070 */
[----:B------:R-:W-:Y:S01]  /*02a0*/  IADD3 R3, PT, PT, -R0, RZ, RZ ;  /* 0x000000ff00037210 */ /* 0x000fe20007ffe1ff */
[----:B------:R-:W3:Y:S01]  /*02b0*/  LDC.64 R94, c[0x0][0x4a8] ;  /* 0x00012a00ff5e7b82 */ /* 0x000ee20000000a00 */
[----:B------:R-:W-:-:S03]  /*02c0*/  ISETP.NE.AND.EX P0, PT, R5, RZ, PT, P0 ;  /* 0x000000ff0500720c */ /* 0x000fc60003f05300 */
[----:B------:R-:W-:-:S05]  /*02d0*/  IMAD R2, R9, R3, R2 ;  /* 0x0000000309027224 */ /* 0x000fca00078e0202 */
[----:B------:R-:W-:-:S05]  /*02e0*/  ISETP.GT.U32.AND P2, PT, R9, R2, PT ;  /* 0x000000020900720c */ /* 0x000fca0003f44070 */
[----:B------:R-:W2:Y:S01]  /*02f0*/  @P0 LDC R10, c[0x0][0x384] ;  /* 0x0000e100ff0a0b82 */ /* 0x000ea20000000800 */
[----:B------:R-:W-:-:S07]  /*0300*/  UIMAD.WIDE.U32 UR6, UR18, UR12, URZ ;  /* 0x0000000c120672a5 */ /* 0x000fce000f8e00ff */
[-C--:B------:R-:W-:Y:S01]  /*0310*/  @!P2 IADD3 R2, PT, PT, R2, -R9.reuse, RZ ;  /* 0x800000090202a210 */ /* 0x080fe20007ffe0ff */
[----:B------:R-:W-:Y:S01]  /*0320*/  UIMAD.WIDE.U32 UR4, UR18, UR8, URZ ;  /* 0x00000008120472a5 */ /* 0x000fe2000f8e00ff */
[----:B------:R-:W-:Y:S01]  /*0330*/  LOP3.LUT R4, R97, R8, RZ, 0x3c, !PT ;  /* 0x0000000861047212 */ /* 0x000fe200078e3cff */
[----:B------:R-:W1:Y:S01]  /*0340*/  @P0 LDC R21, c[0x0][0x38c] ;  /* 0x0000e300ff150b82 */ /* 0x000e620000000800 */
[----:B------:R-:W-:Y:S01]  /*0350*/  ISETP.GE.U32.AND P1, PT, R2, R9, PT ;  /* 0x000000090200720c */ /* 0x000fe20003f26070 */
[----:B------:R-:W-:Y:S01]  /*0360*/  UIMAD UR8, UR18, UR9, UR5 ;  /* 0x00000009120872a4 */ /* 0x000fe2000f8e0205 */
[----:B------:R-:W-:Y:S02]  /*0370*/  @!P2 IADD3 R0, PT, PT, R0, 0x1, RZ ;  /* 0x000000010000a810 */ /* 0x000fe40007ffe0ff */
[----:B------:R-:W-:Y:S01]  /*0380*/  MOV R2, UR4 ;  /* 0x0000000400027c02 */ /* 0x000fe20008000f00 */
[----:B------:R-:W-:Y:S01]  /*0390*/  UIMAD UR4, UR18, UR13, UR7 ;  /* 0x0000000d120472a4 */ /* 0x000fe2000f8e0207 */
[----:B------:R-:W-:Y:S01]  /*03a0*/  ISETP.GE.AND P3, PT, R4, RZ, PT ;  /* 0x000000ff0400720c */ /* 0x000fe20003f66270 */
[----:B------:R-:W0:Y:S01]  /*03b0*/  @P0 LDC.64 R6, c[0x0][0x480] ;  /* 0x00012000ff060b82 */ /* 0x000e220000000a00 */
[----:B------:R-:W-:-:S02]  /*03c0*/  MOV R4, UR6 ;  /* 0x0000000600047c02 */ /* 0x000fc40008000f00 */
[----:B------:R-:W-:Y:S01]  /*03d0*/  MOV R5, UR7 ;  /* 0x0000000700057c02 */ /* 0x000fe20008000f00 */
[----:B------:R-:W4:Y:S01]  /*03e0*/  LDCU.64 UR6, c[0x0][0x498] ;  /* 0x00009300ff0677ac */ /* 0x000f220008000a00 */
[----:B------:R-:W-:Y:S02]  /*03f0*/  MOV R3, UR5 ;  /* 0x0000000500037c02 */ /* 0x000fe40008000f00 */
[----:B------:R-:W-:Y:S02]  /*0400*/  @P1 IADD3 R0, PT, PT, R0, 0x1, RZ ;  /* 0x0000000100001810 */ /* 0x000fe40007ffe0ff */
[----:B------:R-:W-:Y:S01]  /*0410*/  MOV R3, UR8 ;  /* 0x0000000800037c02 */ /* 0x000fe20008000f00 */
[----:B------:R-:W3:Y:S01]  /*0420*/  LDCU.64 UR8, c[0x0][0x3b0] ;  /* 0x00007600ff0877ac */ /* 0x000ee20008000a00 */
[----:B------:R-:W-:Y:S01]  /*0430*/  MOV R39, R0 ;  /* 0x0000000000277202 */ /* 0x000fe20000000f00 */
[----:B--2---:R-:W-:Y:S01]  /*0440*/  @P0 IMAD R0, R10, UR18, R97 ;  /* 0x000000120a000c24 */ /* 0x004fe2000f8e0261 */
[----:B------:R-:W-:Y:S01]  /*0450*/  ISETP.NE.AND P2, PT, R8, RZ, PT ;  /* 0x000000ff0800720c */ /* 0x000fe20003f45270 */
[----:B------:R-:W-:Y:S01]  /*0460*/  IMAD.WIDE.U32 R2, R97, UR10, R2 ;  /* 0x0000000a61027c25 */ /* 0x000fe2000f8e0002 */
[----:B------:R-:W-:-:S02]  /*0470*/  LEA R9, R19, 0xfffffe00, 0x9 ;  /* 0xfffffe0013097811 */ /* 0x000fc400078e48ff */
[----:B------:R-:W-:Y:S01]  /*0480*/  ISETP.GE.AND P1, PT, R19, 0x1, PT ;  /* 0x000000011300780c */ /* 0x000fe20003f26270 */
[----:B------:R-:W-:Y:S02]  /*0490*/  @P0 IMAD R0, R0, R19, RZ ;  /* 0x0000001300000224 */ /* 0x000fe400078e02ff */
[----:B------:R-:W-:Y:S01]  /*04a0*/  IMAD R13, R97, UR11, R3 ;  /* 0x0000000b610d7c24 */ /* 0x000fe2000f8e0203 */
[----:B------:R-:W2:Y:S01]  /*04b0*/  LDC.64 R18, c[0x0][0x3e8] ;  /* 0x0000fa00ff127b82 */ /* 0x000ea20000000a00 */
[----:B------:R-:W3:Y:S01]  /*04c0*/  LDCU.64 UR10, c[0x0][0x3d0] ;  /* 0x00007a00ff0a77ac */ /* 0x000ee20008000a00 */
[----:B------:R-:W-:Y:S01]  /*04d0*/  MOV R5, UR4 ;  /* 0x0000000400057c02 */ /* 0x000fe20008000f00 */
[----:B-1----:R-:W-:Y:S01]  /*04e0*/  @P0 IMAD R3, R0, R21, RZ ;  /* 0x0000001500030224 */ /* 0x002fe200078e02ff */
[----:B------:R-:W-:Y:S01]  /*04f0*/  @!P3 IADD3 R39, PT, PT, -R39, RZ, RZ ;  /* 0x000000ff2727b210 */ /* 0x000fe20007ffe1ff */
[----:B----4-:R-:W-:Y:S01]  /*0500*/  UIMAD.WIDE.U32 UR4, UR18, UR6, URZ ;  /* 0x00000006120472a5 */ /* 0x010fe2000f8e00ff */
[----:B------:R-:W-:-:S02]  /*0510*/  @!P2 LOP3.LUT R39, RZ, R8, RZ, 0x33, !PT ;  /* 0x00000008ff27a212 */ /* 0x000fc400078e33ff */
[----:B------:R-:W1:Y:S01]  /*0520*/  LDC.64 R20, c[0x0][0x460] ;  /* 0x00011800ff147b82 */ /* 0x000e620000000a00 */
[----:B------:R-:W-:Y:S01]  /*0530*/  UIMAD UR5, UR18, UR7, UR5 ;  /* 0x00000007120572a4 */ /* 0x000fe2000f8e0205 */
[----:B------:R-:W-:Y:S01]  /*0540*/  SHF.R.S32.HI R29, RZ, 0x1f, R39 ;  /* 0x0000001fff1d7819 */ /* 0x000fe20000011427 */
[----:B0-----:R-:W-:Y:S01]  /*0550*/  @P0 IMAD.WIDE R36, R3, 0x8, R6 ;  /* 0x0000000803240825 */ /* 0x001fe200078e0206 */
[----:B------:R-:W-:Y:S01]  /*0560*/  IADD3 R91, P3, PT, R9, R2, RZ ;  /* 0x00000002095b7210 */ /* 0x000fe20007f7e0ff */
[----:B---3--:R-:W-:Y:S02]  /*0570*/  UIMAD.WIDE.U32 UR6, UR18, UR8, URZ ;  /* 0x00000008120672a5 */ /* 0x008fe4000f8e00ff */
[----:B------:R-:W-:-:S04]  /*0580*/  IMAD.WIDE.U32 R2, R97, R16, UR4 ;  /* 0x0000000461027e25 */ /* 0x000fc8000f8e0010 */
[----:B------:R-:W-:Y:S01]  /*0590*/  IMAD R0, R29, R14, RZ ;  /* 0x0000000e1d007224 */ /* 0x000fe200078e02ff */
[----:B------:R-:W-:Y:S01]  /*05a0*/  UIMAD.WIDE.U32 UR4, UR18, UR10, URZ ;  /* 0x0000000a120472a5 */ /* 0x000fe2000f8e00ff */
[----:B------:R-:W-:Y:S01]  /*05b0*/  IMAD.WIDE.U32 R4, R97, UR14, R4 ;  /* 0x0000000e61047c25 */ /* 0x000fe2000f8e0004 */
[----:B------:R-:W-:Y:S02]  /*05c0*/  UIMAD UR7, UR18, UR9, UR7 ;  /* 0x00000009120772a4 */ /* 0x000fe4000f8e0207 */
[----:B------:R-:W-:Y:S01]  /*05d0*/  UIMAD UR5, UR18, UR11, UR5 ;  /* 0x0000000b120572a4 */ /* 0x000fe2000f8e0205 */
[----:B------:R-:W-:Y:S02]  /*05e0*/  IMAD R15, R39, R15, R0 ;  /* 0x0000000f270f7224 */ /* 0x000fe400078e0200 */
[----:B--2---:R-:W-:Y:S01]  /*05f0*/  IMAD R0, R29, R18, RZ ;  /* 0x000000121d007224 */ /* 0x004fe200078e02ff */
[----:B------:R-:W-:Y:S01]  /*0600*/  IADD3 R87, P5, PT, R9, R2, RZ ;  /* 0x0000000209577210 */ /* 0x000fe20007fbe0ff */
[----:B------:R-:W-:Y:S01]  /*0610*/  IMAD R7, R97, R17, R3 ;  /* 0x0000001161077224 */ /* 0x000fe200078e0203 */
[----:B------:R-:W-:Y:S01]  /*0620*/  IADD3 R89, P4, PT, R9, R4, RZ ;  /* 0x0000000409597210 */ /* 0x000fe20007f9e0ff */
[----:B------:R-:W-:-:S02]  /*0630*/  IMAD R11, R97, UR15, R5 ;  /* 0x0000000f610b7c24 */ /* 0x000fc4000f8e0205 */
[----:B------:R-:W-:-:S04]  /*0640*/  IMAD.WIDE.U32 R2, R39, R14, UR6 ;  /* 0x0000000627027e25 */ /* 0x000fc8000f8e000e */
[C---:B------:R-:W-:Y:S01]  /*0650*/  IMAD R17, R39.reuse, R19, R0 ;  /* 0x0000001327117224 */ /* 0x040fe200078e0200 */
[----:B------:R-:W-:Y:S01]  /*0660*/  SHF.R.S32.HI R0, RZ, 0x1f, R9 ;  /* 0x0000001fff007819 */ /* 0x000fe20000011409 */
[----:B------:R-:W-:Y:S01]  /*0670*/  IMAD.WIDE.U32 R4, R39, R18, UR4 ;  /* 0x0000000427047e25 */ /* 0x000fe2000f8e0012 */
[----:B------:R-:W-:Y:S02]  /*0680*/  IADD3 R83, P0, PT, R9, R2, RZ ;  /* 0x0000000209537210 */ /* 0x000fe40007f1e0ff */
[----:B------:R-:W-:Y:S02]  /*0690*/  IADD3 R15, PT, PT, R3, R15, RZ ;  /* 0x0000000f030f7210 */ /* 0x000fe40007ffe0ff */
[----:B------:R-:W-:Y:S02]  /*06a0*/  IADD3.X R8, PT, PT, R0, R13, RZ, P3, !PT ;  /* 0x0000000d00087210 */ /* 0x000fe40001ffe4ff */
[----:B------:R-:W-:Y:S02]  /*06b0*/  IADD3 R9, P2, PT, R9, R4, RZ ;  /* 0x0000000409097210 */ /* 0x000fe40007f5e0ff */
[----:B------:R-:W-:-:S02]  /*06c0*/  IADD3 R17, PT, PT, R5, R17, RZ ;  /* 0x0000001105117210 */ /* 0x000fc40007ffe0ff */
[----:B-1----:R-:W-:Y:S02]  /*06d0*/  LEA R90, P3, R91, R20, 0x1 ;  /* 0x000000145b5a7211 */ /* 0x002fe400078608ff */
[C---:B------:R-:W-:Y:S02]  /*06e0*/  IADD3.X R4, PT, PT, R0.reuse, R7, RZ, P5, !PT ;  /* 0x0000000700047210 */ /* 0x040fe40002ffe4ff */
[C---:B------:R-:W-:Y:S02]  /*06f0*/  IADD3.X R6, PT, PT, R0.reuse, R11, RZ, P4, !PT ;  /* 0x0000000b00067210 */ /* 0x040fe400027fe4ff */
[C---:B------:R-:W-:Y:S01]  /*0700*/  IADD3.X R2, PT, PT, R0.reuse, R15, RZ, P0, !PT ;  /* 0x0000000f00027210 */ /* 0x040fe200007fe4ff */
[----:B------:R-:W-:Y:S01]  /*0710*/  IMAD.WIDE.U32 R34, R97, R94, RZ ;  /* 0x0000005e61227225 */ /* 0x000fe200078e00ff */
[----:B------:R-:W-:Y:S02]  /*0720*/  IADD3.X R0, PT, PT, R0, R17, RZ, P2, !PT ;  /* 0x0000001100007210 */ /* 0x000fe400017fe4ff */
[----:B------:R-:W-:-:S02]  /*0730*/  LEA.HI.X R91, R91, R21, R8, 0x1, P3 ;  /* 0x000000155b5b7211 */ /* 0x000fc400018f0c08 */
[----:B------:R-:W-:Y:S02]  /*0740*/  LEA R88, P4, R89, R22, 0x1 ;  /* 0x0000001659587211 */ /* 0x000fe400078808ff */
[----:B------:R-:W-:Y:S02]  /*0750*/  LEA R86, P0, R87, R24, 0x1 ;  /* 0x0000001857567211 */ /* 0x000fe400078008ff */
[----:B------:R-:W-:Y:S02]  /*0760*/  LEA R85, P2, R83, R26, 0x1 ;  /* 0x0000001a53557211 */ /* 0x000fe400078408ff */
[----:B------:R-:W-:Y:S01]  /*0770*/  LEA R81, P3, R9, R78, 0x1 ;  /* 0x0000004e09517211 */ /* 0x000fe200078608ff */
[----:B------:R-:W-:Y:S01]  /*0780*/  HFMA2 R78, -RZ, RZ, 0, 0 ;  /* 0x00000000ff4e7431 */ /* 0x000fe200000001ff */
[----:B------:R-:W-:Y:S01]  /*0790*/  LEA.HI.X R89, R89, R23, R6, 0x1, P4 ;  /* 0x0000001759597211 */ /* 0x000fe200020f0c06 */
[----:B------:R-:W-:Y:S01]  /*07a0*/  IMAD R95, R97, R95, R35 ;  /* 0x0000005f615f7224 */ /* 0x000fe200078e0223 */
[----:B------:R-:W-:-:S02]  /*07b0*/  LEA.HI.X R87, R87, R25, R4, 0x1, P0 ;  /* 0x0000001957577211 */ /* 0x000fc400000f0c04 */
[----:B------:R-:W-:Y:S02]  /*07c0*/  LEA.HI.X R83, R83, R27, R2, 0x1, P2 ;  /* 0x0000001b53537211 */ /* 0x000fe400010f0c02 */
[----:B------:R-:W-:Y:S02]  /*07d0*/  LEA.HI.X R79, R9, R79, R0, 0x1, P3 ;  /* 0x0000004f094f7211 */ /* 0x000fe400018f0c00 */
[----:B------:R-:W-:Y:S01]  /*07e0*/  MOV R84, RZ ;  /* 0x000000ff00547202 */ /* 0x000fe20000000f00 */
[----:B------:R-:W-:Y:S06]  /*07f0*/  @!P1 BRA `(.L_x_8154) ;  /* 0x0000004000889947 */ /* 0x000fec0003800000 */
        /* <DEDUP_REMOVED lines=10> */
[----:B------:R-:W4:Y:S01]  /*08a0*/  S2UR UR5, SR_CgaCtaId ;  /* 0x00000000000579c3 */ /* 0x000f220000008800 */
[----:B-1----:R-:W-:Y:S01]  /*08b0*/  IMAD.WIDE.U32 R30, R97, UR6, RZ ;  /* 0x00000006611e7c25 */ /* 0x002fe2000f8e00ff */
[----:B------:R-:W1:Y:S03]  /*08c0*/  LDCU UR6, c[0x0][0x394] ;  /* 0x00007280ff0677ac */ /* 0x000e660008000800 */
[----:B--2---:R-:W-:Y:S02]  /*08d0*/  IMAD R0, R29, UR8, RZ ;  /* 0x000000081d007c24 */ /* 0x004fe4000f8e02ff */
[----:B------:R-:W-:Y:S02]  /*08e0*/  IMAD R93, R97, UR7, R31 ;  /* 0x00000007615d7c24 */ /* 0x000fe4000f8e021f */
[----:B------:R-:W-:Y:S02]  /*08f0*/  IMAD R57, R39, UR9, R0 ;  /* 0x0000000927397c24 */ /* 0x000fe4000f8e0200 */
[----:B0-----:R-:W-:Y:S01]  /*0900*/  IMAD.WIDE.U32 R2, R6, UR18, R32 ;  /* 0x0000001206027c25 */ /* 0x001fe2000f8e0020 */
[----:B------:R-:W-:-:S02]  /*0910*/  SHF.L.U32 R0, R32, 0x1, RZ ;  /* 0x0000000120007819 */ /* 0x000fc400000006ff */
[----:B------:R-:W-:Y:S01]  /*0920*/  IADD3 R11, PT, PT, R32, 0x60, RZ ;  /* 0x00000060200b7810 */ /* 0x000fe20007ffe0ff */
[----:B---3--:R-:W-:Y:S01]  /*0930*/  IMAD.WIDE.U32 R4, R8, UR18, R32 ;  /* 0x0000001208047c25 */ /* 0x008fe2000f8e0020 */
[C---:B------:R-:W-:Y:S02]  /*0940*/  IADD3 R13, PT, PT, R32.reuse, 0x80, RZ ;  /* 0x00000080200d7810 */ /* 0x040fe40007ffe0ff */
[C---:B------:R-:W-:Y:S01]  /*0950*/  IADD3 R15, PT, PT, R32.reuse, 0xa0, RZ ;  /* 0x000000a0200f7810 */ /* 0x040fe20007ffe0ff */
[----:B------:R-:W-:Y:S01]  /*0960*/  IMAD R3, R7, UR18, R3 ;  /* 0x0000001207037c24 */ /* 0x000fe2000f8e0203 */
[----:B----4-:R-:W-:Y:S01]  /*0970*/  ULEA UR4, UR5, UR4, 0x18 ;  /* 0x0000000405047291 */ /* 0x010fe2000f8ec0ff */
        /* <DEDUP_REMOVED lines=19> */
[-C--:B------:R-:W-:Y:S02]  /*0ab0*/  LEA.HI R58, R32, R32.reuse, RZ, 0x1b ;  /* 0x00000020203a7211 */ /* 0x080fe400078fd8ff */
[----:B------:R-:W-:Y:S02]  /*0ac0*/  LOP3.LUT R77, R0, 0x7c0, RZ, 0xc0, !PT ;  /* 0x000007c0004d7812 */ /* 0x000fe400078ec0ff */
        /* <DEDUP_REMOVED lines=17> */
[----:B-1----:R-:W-:Y:S02]  /*0be0*/  MOV R76, UR6 ;  /* 0x00000006004c7c02 */ /* 0x002fe40008000f00 */
[C---:B------:R-:W-:Y:S02]  /*0bf0*/  LOP3.LUT R170, R32.reuse, 0x1f, RZ, 0xc0, !PT ;  /* 0x0000001f20aa7812 */ /* 0x040fe400078ec0ff */
        /* <DEDUP_REMOVED lines=20> */
[----:B------:R-:W-:Y:S02]  /*0d40*/  IADD3 R57, PT, PT, R29, R57, RZ ;  /* 0x000000391d397210 */ /* 0x000fe40007ffe0ff */
[----:B------:R-:W-:-:S07]  /*0d50*/  IADD3 R56, PT, PT, R3, R47, RZ ;  /* 0x0000002f03387210 */ /* 0x000fce0007ffe0ff */
.L_x_8194:
        /* <DEDUP_REMOVED lines=9> */
[----:B-1----:R-:W-:Y:S01]  /*0df0*/  LEA R55, R108, UR4, 0x4 ;  /* 0x000000046c377c11 */ /* 0x002fe2000f8e20ff */
[----:B------:R-:W-:-:S04]  /*0e00*/  IMAD.WIDE.U32 R38, R77, 0x10, R86 ;  /* 0x000000104d267825 */ /* 0x000fc800078e0056 */
        /* <DEDUP_REMOVED lines=29> */
[----:B------:R-:W-:Y:S01]  /*0fe0*/  CS2R R104, SRZ ;  /* 0x0000000000687805 */ /* 0x000fe2000001ff00 */
[----:B------:R-:W-:Y:S01]  /*0ff0*/  HADD2.F32 R117, -RZ, R27.H0_H0 ;  /* 0x2000001bff757230 */ /* 0x000fe20000004100 */
[----:B------:R-:W-:Y:S01]  /*1000*/  CS2R R98, SRZ ;  /* 0x0000000000627805 */ /* 0x000fe2000001ff00 */
[--C-:B--2---:R-:W-:Y:S01]  /*1010*/  HADD2.F32 R121, -RZ, R13.reuse.H0_H0 ;  /* 0x2000000dff797230 */ /* 0x104fe20000004100 */
[----:B------:R-:W-:Y:S01]  /*1020*/  MOV R94, RZ ;  /* 0x000000ff005e7202 */ /* 0x000fe20000000f00 */
[----:B------:R-:W-:Y:S01]  /*1030*/  HADD2.F32 R124, -RZ, R13.H1_H1 ;  /* 0x3000000dff7c7230 */ /* 0x000fe20000004100 */
        /* <DEDUP_REMOVED lines=76> */
[C---:B------:R-:W-:Y:S01]  /*1500*/  IADD3 R46, P1, PT, R7.reuse, R28, RZ ;  /* 0x0000001c072e7210 */ /* 0x040fe20007f3e0ff */
[--C-:B------:R-:W-:Y:S01]  /*1510*/  HADD2.F32 R17, -RZ, R11.reuse.H0_H0 ;  /* 0x2000000bff117230 */ /* 0x100fe20000004100 */
[----:B------:R-:W-:Y:S01]  /*1520*/  IADD3 R48, P2, PT, R7, R2, RZ ;  /* 0x0000000207307210 */ /* 0x000fe20007f5e0ff */
[----:B------:R-:W-:Y:S01]  /*1530*/  HADD2.F32 R177, -RZ, R11.H1_H1 ;  /* 0x3000000bffb17230 */ /* 0x000fe20000004100 */
[----:B------:R-:W-:Y:S01]  /*1540*/  MOV R107, RZ ;  /* 0x000000ff006b7202 */ /* 0x000fe20000000f00 */
[--C-:B------:R-:W-:Y:S01]  /*1550*/  HADD2.F32 R19, -RZ, R5.reuse.H0_H0 ;  /* 0x20000005ff137230 */ /* 0x100fe20000004100 */
[----:B------:R-:W2:Y:S01]  /*1560*/  LDC.64 R40, c[0x0][0x3a8] ;  /* 0x0000ea00ff287b82 */ /* 0x000ea20000000a00 */
[----:B------:R-:W-:Y:S01]  /*1570*/  HADD2.F32 R173, -RZ, R5.H1_H1 ;  /* 0x30000005ffad7230 */ /* 0x000fe20000004100 */
[----:B------:R-:W-:Y:S01]  /*1580*/  ISETP.EQ.AND P0, PT, R32, RZ, P0 ;  /* 0x000000ff2000720c */ /* 0x000fe20000702270 */
[----:B------:R-:W-:-:S02]  /*1590*/  HADD2.F32 R13, -RZ, R8.H0_H0 ;  /* 0x20000008ff0d7230 */ /* 0x000fc40000004100 */
[--C-:B------:R-:W-:Y:S01]  /*15a0*/  FADD.FTZ R180, R15, R80.reuse ;  /* 0x000000500fb47221 */ /* 0x100fe20000010000 */
[----:B------:R-:W-:Y:S02]  /*15b0*/  HADD2.F32 R183, -RZ, R8.H1_H1 ;  /* 0x30000008ffb77230 */ /* 0x000fe40000004100 */
[--C-:B------:R-:W-:Y:S01]  /*15c0*/  FADD.FTZ R181, R181, R80.reuse ;  /* 0x00000050b5b57221 */ /* 0x100fe20000010000 */
[--C-:B------:R-:W-:Y:S01]  /*15d0*/  HADD2.F32 R9, -RZ, R10.reuse.H0_H0 ;  /* 0x2000000aff097230 */ /* 0x100fe20000004100 */
[----:B------:R-:W3:Y:S01]  /*15e0*/  LDC.64 R134, c[0x0][0x3e0] ;  /* 0x0000f800ff867b82 */ /* 0x000ee20000000a00 */
[----:B------:R-:W-:Y:S02]  /*15f0*/  HADD2.F32 R179, -RZ, R10.H1_H1 ;  /* 0x3000000affb37230 */ /* 0x000fe40000004100 */
[--C-:B------:R-:W-:Y:S01]  /*1600*/  FADD.FTZ R182, R13, R80.reuse ;  /* 0x000000500db67221 */ /* 0x100fe20000010000 */
[--C-:B------:R-:W-:Y:S02]  /*1610*/  HADD2.F32 R175, -RZ, R4.reuse.H0_H0 ;  /* 0x20000004ffaf7230 */ /* 0x100fe40000004100 */
[----:B------:R-:W-:Y:S01]  /*1620*/  FADD.FTZ R183, R183, R80 ;  /* 0x00000050b7b77221 */ /* 0x000fe20000010000 */
[----:B------:R-:W-:-:S02]  /*1630*/  HADD2.F32 R11, -RZ, R4.H1_H1 ;  /* 0x30000004ff0b7230 */ /* 0x000fc40000004100 */
        /* <DEDUP_REMOVED lines=21> */
[----:B------:R-:W-:Y:S01]  /*1790*/  IADD3.X R49, PT, PT, RZ, R56, RZ, P2, !PT ;  /* 0x00000038ff317210 */ /* 0x000fe200017fe4ff */
[----:B------:R-:W0:Y:S01]  /*17a0*/  LDCU UR7, c[0x0][0x388] ;  /* 0x00007100ff0777ac */ /* 0x000e220008000800 */
[----:B------:R-:W0:Y:S01]  /*17b0*/  LDCU.64 UR8, c[0x0][0x538] ;  /* 0x0000a700ff0877ac */ /* 0x000e220008000a00 */
[----:B------:R-:W0:Y:S01]  /*17c0*/  LDCU.64 UR10, c[0x0][0x540] ;  /* 0x0000a800ff0a77ac */ /* 0x000e220008000a00 */
[----:B-1----:R-:W-:-:S05]  /*17d0*/  UMOV UR4, URZ ;  /* 0x000000ff00047c82 */ /* 0x002fca0008000000 */
.L_x_8193:
[----:B0-----:R-:W-:-:S04]  /*17e0*/  IMAD.WIDE.U32 R4, R132, UR4, RZ ;  /* 0x0000000484047c25 */ /* 0x001fc8000f8e00ff */
[----:B------:R-:W-:Y:S01]  /*17f0*/  IMAD R0, R133, UR4, R5 ;  /* 0x0000000485007c24 */ /* 0x000fe2000f8e0205 */
[----:B------:R-:W-:-:S04]  /*1800*/  LEA R16, P1, R4, R85, 0x1 ;  /* 0x0000005504107211 */ /* 0x000fc800078208ff */
[----:B-1----:R-:W-:-:S03]  /*1810*/  LEA.HI.X R17, R4, R83, R0, 0x1, P1 ;  /* 0x0000005304117211 */ /* 0x002fc600008f0c00 */
[----:B------:R-:W-:-:S05]  /*1820*/  IMAD.WIDE.U32 R16, R77, 0x10, R16 ;  /* 0x000000104d107825 */ /* 0x000fca00078e0010 */
[----:B------:R-:W5:Y:S04]  /*1830*/  LDG.E.128 R4, desc[UR16][R16.64] ;  /* 0x0000001010047981 */ /* 0x000f68000c1e1d00 */
[----:B------:R-:W4:Y:S01]  /*1840*/  LDG.E.128 R8, desc[UR16][R16.64+0x200] ;  /* 0x0002001010087981 */ /* 0x000f22000c1e1d00 */
[----:B------:R-:W-:Y:S02]  /*1850*/  MOV R12, R30 ;  /* 0x0000001e000c7202 */ /* 0x000fe40000000f00 */
[----:B------:R-:W-:-:S03]  /*1860*/  MOV R13, R93 ;  /* 0x0000005d000d7202 */ /* 0x000fc60000000f00 */
[----:B--2---:R-:W-:-:S04]  /*1870*/  IMAD.WIDE.U32 R14, R40, UR4, R12 ;  /* 0x00000004280e7c25 */ /* 0x004fc8000f8e000c */
[----:B------:R-:W-:Y:S01]  /*1880*/  IMAD R0, R41, UR4, R15 ;  /* 0x0000000429007c24 */ /* 0x000fe2000f8e020f */
[----:B------:R-:W-:Y:S01]  /*1890*/  LEA R50, P1, R14, R38, 0x2 ;  /* 0x000000260e327211 */ /* 0x000fe200078210ff */
[----:B---3--:R-:W-:-:S03]  /*18a0*/  IMAD.WIDE.U32 R12, R134, UR4, RZ ;  /* 0x00000004860c7c25 */ /* 0x008fc6000f8e00ff */
[----:B------:R-:W-:Y:S01]  /*18b0*/  LEA.HI.X R51, R14, R39, R0, 0x2, P1 ;  /* 0x000000270e337211 */ /* 0x000fe200008f1400 */
[----:B------:R-:W-:Y:S01]  /*18c0*/  IMAD R0, R135, UR4, R13 ;  /* 0x0000000487007c24 */ /* 0x000fe2000f8e020d */
[----:B------:R-:W-:-:S03]  /*18d0*/  LEA R14, P1, R12, R81, 0x1 ;  /* 0x000000510c0e7211 */ /* 0x000fc600078208ff */
[----:B------:R-:W2:Y:S01]  /*18e0*/  LDG.E R50, desc[UR16][R50.64] ;  /* 0x0000001032327981 */ /* 0x000ea2000c1e1900 */
[----:B------:R-:W-:-:S03]  /*18f0*/  LEA.HI.X R15, R12, R79, R0, 0x1, P1 ;  /* 0x0000004f0c0f7211 */ /* 0x000fc600008f0c00 */
[----:B------:R-:W-:Y:S01]  /*1900*/  IMAD.WIDE.U32 R52, R77, 0x10, R14 ;  /* 0x000000104d347825 */ /* 0x000fe200078e000e */
[----:B-----5:R-:W-:Y:S04]  /*1910*/  STS.128 [R55], R4 ;  /* 0x0000000437007388 */ /* 0x020fe80000000c00 */
[----:B----4-:R-:W-:Y:S01]  /*1920*/  STS.128 [R55+0x200], R8 ;  /* 0x0002000837007388 */ /* 0x010fe20000000c00 */
[----:B------:R-:W-:-:S03]  /*1930*/  NOP ;  /* 0x0000000000007918 */ /* 0x000fc60000000000 */
[----:B------:R-:W3:Y:S04]  /*1940*/  LDG.E.128 R20, desc[UR16][R52.64] ;  /* 0x0000001034147981 */ /* 0x000ee8000c1e1d00 */
[----:B------:R0:W4:Y:S04]  /*1950*/  LDG.E.128 R24, desc[UR16][R52.64+0x200] ;  /* 0x0002001034187981 */ /* 0x000128000c1e1d00 */
[----:B------:R-:W-:Y:S04]  /*1960*/  LDS.128 R12, [R54] ;  /* 0x00000000360c7984 */ /* 0x000fe80000000c00 */
[----:B------:R-:W0:Y:S01]  /*1970*/  LDS.128 R16, [R54+0x10] ;  /* 0x0000100036107984 */ /* 0x000e220000000c00 */
[----:B------:R-:W1:Y:S01]  /*1980*/  S2UR UR6, SR_CgaCtaId ;  /* 0x00000000000679c3 */ /* 0x000e620000008800 */
[----:B--2---:R-:W-:Y:S01]  /*1990*/  FMUL.FTZ R187, R50, 1.4426950216293334961 ;  /* 0x3fb8aa3b32bb7820 */ /* 0x004fe20000410000 */
[----:B------:R-:W-:-:S03]  /*19a0*/  ISETP.NE.AND P2, PT, R32, RZ, PT ;  /* 0x000000ff2000720c */ /* 0x000fc60003f45270 */
[-C--:B------:R-:W-:Y:S01]  /*19b0*/  FMUL.FTZ R214, R182, R187.reuse ;  /* 0x000000bbb6d67220 */ /* 0x080fe20000410000 */
[----:B------:R-:W-:Y:S01]  /*19c0*/  UMOV UR5, 0x400 ;  /* 0x0000040000057882 */ /* 0x000fe20000000000 */
[-C--:B------:R-:W-:Y:S01]  /*19d0*/  FMUL.FTZ R0, R183, R187.reuse ;  /* 0x000000bbb7007220 */ /* 0x080fe20000410000 */
[----:B------:R-:W-:-:S03]  /*19e0*/  FMUL.FTZ R216, R180, R187 ;  /* 0x000000bbb4d87220 */ /* 0x000fc60000410000 */
        /* <DEDUP_REMOVED lines=12> */
[----:B-1----:R-:W-:Y:S01]  /*1ab0*/  ULEA UR5, UR6, UR5, 0x18 ;  /* 0x0000000506057291 */ /* 0x002fe2000f8ec0ff */
[----:B------:R-:W-:Y:S01]  /*1ac0*/  ISETP.NE.AND P1, PT, R32, 0x1f, PT ;  /* 0x0000001f2000780c */ /* 0x000fe20003f25270 */
[----:B------:R-:W1:Y:S04]  /*1ad0*/  MUFU.EX2 R0, R0 ;  /* 0x0000000000007308 */ /* 0x000e680000000800 */
[----:B------:R-:W1:Y:S04]  /*1ae0*/  MUFU.EX2 R216, R216 ;  /* 0x000000d800d87308 */ /* 0x000e680000000800 */
[----:B------:R-:W1:Y:S04]  /*1af0*/  MUFU.EX2 R51, R51 ;  /* 0x0000003300337308 */ /* 0x000e680000000800 */
[----:B------:R-:W1:Y:S01]  /*1b00*/  MUFU.EX2 R186, R186 ;  /* 0x000000ba00ba7308 */ /* 0x000e620000000800 */
[----:B0-----:R-:W-:-:S03]  /*1b10*/  HADD2.F32 R52, -RZ, R16.H1_H1 ;  /* 0x30000010ff347230 */ /* 0x001fc60000004100 */
[----:B------:R-:W0:Y:S01]  /*1b20*/  MUFU.EX2 R220, R220 ;  /* 0x000000dc00dc7308 */ /* 0x000e220000000800 */
[----:B------:R-:W-:-:S03]  /*1b30*/  HADD2.F32 R184, -RZ, R19.H0_H0 ;  /* 0x20000013ffb87230 */ /* 0x000fc60000004100 */
[----:B------:R-:W0:Y:S01]  /*1b40*/  MUFU.EX2 R201, R201 ;  /* 0x000000c900c97308 */ /* 0x000e220000000800 */
[----:B------:R-:W-:-:S03]  /*1b50*/  HADD2.F32 R185, -RZ, R19.H1_H1 ;  /* 0x30000013ffb97230 */ /* 0x000fc60000004100 */
[----:B------:R-:W0:Y:S04]  /*1b60*/  MUFU.EX2 R202, R202 ;  /* 0x000000ca00ca7308 */ /* 0x000e280000000800 */
[----:B------:R-:W0:Y:S04]  /*1b70*/  MUFU.EX2 R199, R199 ;  /* 0x000000c700c77308 */ /* 0x000e280000000800 */
[----:B------:R-:W0:Y:S04]  /*1b80*/  MUFU.EX2 R200, R200 ;  /* 0x000000c800c87308 */ /* 0x000e280000000800 */
[----:B------:R-:W0:Y:S04]  /*1b90*/  MUFU.EX2 R197, R197 ;  /* 0x000000c500c57308 */ /* 0x000e280000000800 */
[----:B------:R-:W0:Y:S04]  /*1ba0*/  MUFU.EX2 R198, R198 ;  /* 0x000000c600c67308 */ /* 0x000e280000000800 */
[----:B------:R-:W0:Y:S04]  /*1bb0*/  MUFU.EX2 R195, R195 ;  /* 0x000000c300c37308 */ /* 0x000e280000000800 */
[----:B------:R-:W0:Y:S01]  /*1bc0*/  MUFU.EX2 R196, R196 ;  /* 0x000000c400c47308 */ /* 0x000e220000000800 */
        /* <DEDUP_REMOVED lines=17> */
[----:B------:R-:W5:Y:S04]  /*1ce0*/  LDS.128 R4, [R54+0x420] ;  /* 0x0004200036047984 */ /* 0x000f680000000c00 */
[----:B------:R-:W1:Y:S01]  /*1cf0*/  LDS.128 R8, [R54+0x430] ;  /* 0x0004300036087984 */ /* 0x000e620000000c00 */
[--C-:B---3--:R-:W-:Y:S02]  /*1d00*/  HADD2.F32 R20, -RZ, R12.reuse.H0_H0 ;  /* 0x2000000cff147230 */ /* 0x108fe40000004100 */
[----:B------:R-:W-:Y:S01]  /*1d10*/  HADD2.F32 R22, -RZ, R12.H1_H1 ;  /* 0x3000000cff167230 */ /* 0x000fe20000004100 */
[----:B------:R-:W-:Y:S01]  /*1d20*/  IADD3 R12, PT, PT, R162, UR4, RZ ;  /* 0x00000004a20c7c10 */ /* 0x000fe2000fffe0ff */
[----:B----4-:R-:W-:Y:S01]  /*1d30*/  FMUL.FTZ R27, R178, R187 ;  /* 0x000000bbb21b7220 */ /* 0x010fe20000410000 */
[----:B------:R-:W-:Y:S01]  /*1d40*/  @P2 IADD3 R12, PT, PT, R32, 0x200, RZ ;  /* 0x00000200200c2810 */ /* 0x000fe20007ffe0ff */
[----:B------:R-:W-:-:S02]  /*1d50*/  HADD2.F32 R21, -RZ, R13.H0_H0 ;  /* 0x2000000dff157230 */ /* 0x000fc40000004100 */
[----:B------:R-:W-:Y:S02]  /*1d60*/  HADD2.F32 R24, -RZ, R13.H1_H1 ;  /* 0x3000000dff187230 */ /* 0x000fe40000004100 */
[----:B------:R-:W-:Y:S01]  /*1d70*/  FMUL.FTZ R13, R179, R187 ;  /* 0x000000bbb30d7220 */ /* 0x000fe20000410000 */
[----:B------:R-:W3:Y:S01]  /*1d80*/  MUFU.EX2 R27, R27 ;  /* 0x0000001b001b7308 */ /* 0x000ee20000000800 */
[----:B------:R-:W-:Y:S01]  /*1d90*/  LEA R189, R12, UR5, 0x2 ;  /* 0x000000050cbd7c11 */ /* 0x000fe2000f8e10ff */
[----:B------:R-:W-:Y:S02]  /*1da0*/  HADD2.F32 R26, -RZ, R16.H0_H0 ;  /* 0x20000010ff1a7230 */ /* 0x000fe40000004100 */
[--C-:B------:R-:W-:Y:S01]  /*1db0*/  HADD2.F32 R23, -RZ, R14.reuse.H0_H0 ;  /* 0x2000000eff177230 */ /* 0x100fe20000004100 */
[----:B------:R4:W0:Y:S01]  /*1dc0*/  MUFU.EX2 R19, R13 ;  /* 0x0000000d00137308 */ /* 0x0008220000000800 */
[----:B------:R-:W-:Y:S01]  /*1dd0*/  HADD2.F32 R16, -RZ, R17.H0_H0 ;  /* 0x20000011ff107230 */ /* 0x000fe20000004100 */
[----:B--2---:R2:W-:Y:S01]  /*1de0*/  STS [R189+0x1af8], R214 ;  /* 0x001af8d6bd007388 */ /* 0x0045e20000000800 */
[----:B------:R-:W-:-:S02]  /*1df0*/  HADD2.F32 R14, -RZ, R14.H1_H1 ;  /* 0x3000000eff0e7230 */ /* 0x000fc40000004100 */
[--C-:B------:R-:W-:Y:S02]  /*1e00*/  HADD2.F32 R25, -RZ, R15.reuse.H0_H0 ;  /* 0x2000000fff197230 */ /* 0x100fe40000004100 */
[--C-:B------:R-:W-:Y:S02]  /*1e10*/  HADD2.F32 R17, -RZ, R18.reuse.H0_H0 ;  /* 0x20000012ff117230 */ /* 0x100fe40000004100 */
[----:B------:R-:W-:Y:S01]  /*1e20*/  FMUL.FTZ R187, R171, R126 ;  /* 0x0000007eabbb7220 */ /* 0x000fe20000410000 */
[----:B------:R-:W-:Y:S02]  /*1e30*/  HADD2.F32 R15, -RZ, R15.H1_H1 ;  /* 0x3000000fff0f7230 */ /* 0x000fe40000004100 */
[----:B------:R-:W-:Y:S02]  /*1e40*/  HADD2.F32 R18, -RZ, R18.H1_H1 ;  /* 0x30000012ff127230 */ /* 0x000fe40000004100 */
[----:B--2---:R-:W-:Y:S01]  /*1e50*/  FMUL.FTZ R189, R179, R118 ;  /* 0x00000076b3bd7220 */ /* 0x004fe20000410000 */
[----:B------:R-:W-:Y:S01]  /*1e60*/  FMUL.FTZ R219, R25, R188 ;  /* 0x000000bc19db7220 */ /* 0x000fe20000410000 */
[----:B-----5:R-:W-:-:S02]  /*1e70*/  HADD2.F32 R212, -RZ, R4.H0_H0 ;  /* 0x20000004ffd47230 */ /* 0x020fc40000004100 */
[----:B------:R-:W-:Y:S02]  /*1e80*/  HADD2.F32 R230, -RZ, R4.H1_H1 ;  /* 0x30000004ffe67230 */ /* 0x000fe40000004100 */
[--C-:B------:R-:W-:Y:S02]  /*1e90*/  HADD2.F32 R210, -RZ, R5.reuse.H0_H0 ;  /* 0x20000005ffd27230 */ /* 0x100fe40000004100 */
[----:B------:R-:W-:Y:S02]  /*1ea0*/  HADD2.F32 R218, -RZ, R5.H1_H1 ;  /* 0x30000005ffda7230 */ /* 0x000fe40000004100 */
[--C-:B------:R-:W-:Y:S02]  /*1eb0*/  HADD2.F32 R203, -RZ, R7.reuse.H0_H0 ;  /* 0x20000007ffcb7230 */ /* 0x100fe40000004100 */
[----:B------:R-:W-:Y:S02]  /*1ec0*/  HADD2.F32 R12, -RZ, R7.H1_H1 ;  /* 0x30000007ff0c7230 */ /* 0x000fe40000004100 */
[----:B------:R-:W-:Y:S01]  /*1ed0*/  FMUL.FTZ R7, R183, R112 ;  /* 0x00000070b7077220 */ /* 0x000fe20000410000 */
[----:B-1----:R-:W-:-:S02]  /*1ee0*/  HADD2.F32 R205, -RZ, R8.H0_H0 ;  /* 0x20000008ffcd7230 */ /* 0x002fc40000004100 */
[----:B------:R-:W-:Y:S02]  /*1ef0*/  HADD2.F32 R208, -RZ, R8.H1_H1 ;  /* 0x30000008ffd07230 */ /* 0x000fe40000004100 */
[--C-:B----4-:R-:W-:Y:S02]  /*1f00*/  HADD2.F32 R13, -RZ, R9.reuse.H0_H0 ;  /* 0x20000009ff0d7230 */ /* 0x110fe40000004100 */
[----:B------:R-:W-:Y:S02]  /*1f10*/  HADD2.F32 R8, -RZ, R9.H1_H1 ;  /* 0x30000009ff087230 */ /* 0x000fe40000004100 */
[--C-:B------:R-:W-:Y:S02]  /*1f20*/  HADD2.F32 R5, -RZ, R11.reuse.H0_H0 ;  /* 0x2000000bff057230 */ /* 0x100fe40000004100 */
[----:B------:R-:W-:Y:S02]  /*1f30*/  HADD2.F32 R4, -RZ, R11.H1_H1 ;  /* 0x3000000bff047230 */ /* 0x000fe40000004100 */
[----:B------:R-:W-:Y:S01]  /*1f40*/  FMUL.FTZ R11, R181, R116 ;  /* 0x00000074b50b7220 */ /* 0x000fe20000410000 */
[----:B------:R-:W-:-:S02]  /*1f50*/  HADD2.F32 R204, -RZ, R6.H0_H0 ;  /* 0x20000006ffcc7230 */ /* 0x000fc40000004100 */
[----:B------:R-:W-:Y:S02]  /*1f60*/  HADD2.F32 R206, -RZ, R6.H1_H1 ;  /* 0x30000006ffce7230 */ /* 0x000fe40000004100 */
[----:B------:R-:W-:Y:S01]  /*1f70*/  FMUL.FTZ R6, R180, R110 ;  /* 0x0000006eb4067220 */ /* 0x000fe20000410000 */
[--C-:B------:R-:W-:Y:S02]  /*1f80*/  HADD2.F32 R9, -RZ, R10.reuse.H0_H0 ;  /* 0x2000000aff097230 */ /* 0x100fe40000004100 */
        /* <DEDUP_REMOVED lines=32> */
[----:B0--3--:R-:W-:Y:S05]  /*2190*/  @P1 BRA `(.L_x_8157) ;  /* 0x0000000000241947 */ /* 0x009fea0003800000 */
        /* <DEDUP_REMOVED lines=9> */
.L_x_8157:
[----:B------:R0:W1:Y:S02]  /*2230*/  LDS R207, [R168+0x22fc] ;  /* 0x0022fc00a8cf7984 */ /* 0x0000640000000800 */
.L_x_8158:
[----:B------:R-:W-:Y:S05]  /*2240*/  BSYNC.RECONVERGENT B0 ;  /* 0x0000000000007941 */ /* 0x000fea0003800200 */
.L_x_8156:
        /* <DEDUP_REMOVED lines=8> */
[C---:B------:R-:W-:Y:S01]  /*22d0*/  ISETP.NE.AND P1, PT, R170.reuse, 0x1f, PT ;  /* 0x0000001faa00780c */ /* 0x040fe20003f25270 */
[----:B------:R-:W-:Y:S01]  /*22e0*/  ULEA UR6, UR4, UR5, 0x3 ;  /* 0x0000000504067291 */ /* 0x000fe2000f8e18ff */
[C---:B------:R-:W-:Y:S01]  /*22f0*/  FMUL.FTZ R211, R195.reuse, R12 ;  /* 0x0000000cc3d37220 */ /* 0x040fe20000410000 */
[----:B------:R-:W-:Y:S01]  /*2300*/  FFMA.FTZ R13, R195, R13, R10 ;  /* 0x0000000dc30d7223 */ /* 0x000fe2000001000a */
[----:B------:R-:W-:Y:S01]  /*2310*/  ISETP.GT.U32.AND P3, PT, R170, 0x1b, PT ;  /* 0x0000001baa00780c */ /* 0x000fe20003f64070 */
        /* <DEDUP_REMOVED lines=24> */
[C---:B------:R-:W-:Y:S02]  /*24a0*/  FFMA.FTZ R4, R27.reuse, R4, R224 ;  /* 0x000000041b047223 */ /* 0x040fe400000100e0 */
[C---:B------:R-:W-:Y:S01]  /*24b0*/  FMUL.FTZ R12, R27.reuse, R12 ;  /* 0x0000000c1b0c7220 */ /* 0x040fe20000410000 */
[----:B------:R-:W-:-:S03]  /*24c0*/  FFMA.FTZ R13, R27, R13, R218 ;  /* 0x0000000d1b0d7223 */ /* 0x000fc600000100da */
[C---:B------:R-:W-:Y:S01]  /*24d0*/  FMUL.FTZ R5, R51.reuse, R12 ;  /* 0x0000000c33057220 */ /* 0x040fe20000410000 */
[----:B------:R-:W-:-:S03]  /*24e0*/  FFMA.FTZ R13, R51, R13, R6 ;  /* 0x0000000d330d7223 */ /* 0x000fc60000010006 */
[C---:B------:R-:W-:Y:S01]  /*24f0*/  FMUL.FTZ R211, R216.reuse, R5 ;  /* 0x00000005d8d37220 */ /* 0x040fe20000410000 */
[----:B------:R-:W-:Y:S01]  /*2500*/  FFMA.FTZ R5, R19, R4, R222 ;  /* 0x0000000413057223 */ /* 0x000fe200000100de */
[----:B------:R-:W-:Y:S02]  /*2510*/  FFMA.FTZ R13, R216, R13, R7 ;  /* 0x0000000dd80d7223 */ /* 0x000fe40000010007 */
[----:B------:R-:W-:Y:S01]  /*2520*/  FMUL.FTZ R4, R0, R211 ;  /* 0x000000d300047220 */ /* 0x000fe20000410000 */
[----:B------:R-:W-:Y:S01]  /*2530*/  FFMA.FTZ R12, R186, R5, R219 ;  /* 0x00000005ba0c7223 */ /* 0x000fe200000100db */
[----:B------:R-:W-:Y:S01]  /*2540*/  FFMA.FTZ R208, R0, R13, R225 ;  /* 0x0000000d00d07223 */ /* 0x000fe200000100e1 */
[----:B------:R-:W-:Y:S02]  /*2550*/  FMUL.FTZ R5, R214, R0 ;  /* 0x00000000d6057220 */ /* 0x000fe40000410000 */
[----:B------:R-:W1:Y:S01]  /*2560*/  SHFL.DOWN PT, R211, R4, 0x1, 0x1f ;  /* 0x08201f0004d37f89 */ /* 0x000e6200000e0000 */
[----:B------:R-:W-:Y:S01]  /*2570*/  FFMA.FTZ R13, R220, R12, R215 ;  /* 0x0000000cdc0d7223 */ /* 0x000fe200000100d7 */
[----:B------:R-:W-:-:S02]  /*2580*/  FMUL.FTZ R12, R216, R5 ;  /* 0x00000005d80c7220 */ /* 0x000fc40000410000 */
[----:B------:R2:W3:Y:S01]  /*2590*/  SHFL.DOWN PT, R227, R208, 0x1, 0x1f ;  /* 0x08201f00d0e37f89 */ /* 0x0004e200000e0000 */
[----:B------:R-:W-:Y:S01]  /*25a0*/  FFMA.FTZ R13, R201, R13, R194 ;  /* 0x0000000dc90d7223 */ /* 0x000fe200000100c2 */
[----:B------:R-:W-:-:S03]  /*25b0*/  FMUL.FTZ R12, R51, R12 ;  /* 0x0000000c330c7220 */ /* 0x000fc60000410000 */
[----:B------:R-:W-:Y:S01]  /*25c0*/  FFMA.FTZ R13, R202, R13, R193 ;  /* 0x0000000dca0d7223 */ /* 0x000fe200000100c1 */
[----:B------:R-:W-:-:S03]  /*25d0*/  FMUL.FTZ R12, R27, R12 ;  /* 0x0000000c1b0c7220 */ /* 0x000fc60000410000 */
[----:B------:R-:W-:Y:S01]  /*25e0*/  FFMA.FTZ R5, R199, R13, R192 ;  /* 0x0000000dc7057223 */ /* 0x000fe200000100c0 */
[----:B------:R-:W-:-:S03]  /*25f0*/  FMUL.FTZ R13, R19, R12 ;  /* 0x0000000c130d7220 */ /* 0x000fc60000410000 */
[----:B------:R-:W-:Y:S01]  /*2600*/  FFMA.FTZ R12, R200, R5, R191 ;  /* 0x00000005c80c7223 */ /* 0x000fe200000100bf */
[----:B------:R-:W-:Y:S01]  /*2610*/  MOV R5, R208 ;  /* 0x000000d000057202 */ /* 0x000fe20000000f00 */
[----:B------:R-:W-:Y:S02]  /*2620*/  FMUL.FTZ R13, R186, R13 ;  /* 0x0000000dba0d7220 */ /* 0x000fe40000410000 */
[----:B--2---:R-:W-:Y:S02]  /*2630*/  FFMA.FTZ R208, R197, R12, R190 ;  /* 0x0000000cc5d07223 */ /* 0x004fe400000100be */
[----:B------:R-:W-:Y:S01]  /*2640*/  FMUL.FTZ R12, R220, R13 ;  /* 0x0000000ddc0c7220 */ /* 0x000fe20000410000 */
[----:B-1----:R-:W-:Y:S01]  /*2650*/  @P1 FMUL.FTZ R210, R211, R4 ;  /* 0x00000004d3d21220 */ /* 0x002fe20000410000 */
[----:B------:R-:W-:Y:S02]  /*2660*/  FFMA.FTZ R208, R198, R208, R189 ;  /* 0x000000d0c6d07223 */ /* 0x000fe400000100bd */
[----:B------:R-:W-:Y:S01]  /*2670*/  FMUL.FTZ R13, R201, R12 ;  /* 0x0000000cc90d7220 */ /* 0x000fe20000410000 */
[----:B---3--:R-:W-:Y:S01]  /*2680*/  @P1 FFMA.FTZ R5, R4, R227, R5 ;  /* 0x000000e304051223 */ /* 0x008fe20000010005 */
[----:B------:R-:W-:Y:S01]  /*2690*/  @P1 MOV R4, R210 ;  /* 0x000000d200041202 */ /* 0x000fe20000000f00 */
[----:B------:R-:W-:Y:S01]  /*26a0*/  FFMA.FTZ R208, R195, R208, R188 ;  /* 0x000000d0c3d07223 */ /* 0x000fe200000100bc */
[----:B------:R-:W-:Y:S01]  /*26b0*/  FMUL.FTZ R12, R202, R13 ;  /* 0x0000000dca0c7220 */ /* 0x000fe20000410000 */
[----:B------:R-:W-:Y:S01]  /*26c0*/  ISETP.GT.U32.AND P1, PT, R170, 0x1d, PT ;  /* 0x0000001daa00780c */ /* 0x000fe20003f24070 */
[----:B------:R-:W1:Y:S01]  /*26d0*/  SHFL.DOWN PT, R229, R5, 0x2, 0x1f ;  /* 0x08401f0005e57f89 */ /* 0x000e6200000e0000 */
[----:B------:R-:W-:Y:S01]  /*26e0*/  FFMA.FTZ R208, R196, R208, R187 ;  /* 0x000000d0c4d07223 */ /* 0x000fe200000100bb */
[----:B------:R-:W-:-:S02]  /*26f0*/  FMUL.FTZ R13, R199, R12 ;  /* 0x0000000cc70d7220 */ /* 0x000fc40000410000 */
[----:B------:R-:W2:Y:S02]  /*2700*/  SHFL.DOWN PT, R211, R4, 0x2, 0x1f ;  /* 0x08401f0004d37f89 */ /* 0x000ea400000e0000 */
[----:B------:R-:W-:Y:S02]  /*2710*/  FMUL.FTZ R12, R200, R13 ;  /* 0x0000000dc80c7220 */ /* 0x000fe40000410000 */
[----:B------:R-:W3:Y:S02]  /*2720*/  SHFL.UP PT, R210, R208, 0x1, RZ ;  /* 0x04200000d0d27989 */ /* 0x000ee400000e00ff */
[----:B------:R-:W-:-:S04]  /*2730*/  FMUL.FTZ R13, R197, R12 ;  /* 0x0000000cc50d7220 */ /* 0x000fc80000410000 */
[----:B------:R-:W-:-:S04]  /*2740*/  FMUL.FTZ R12, R198, R13 ;  /* 0x0000000dc60c7220 */ /* 0x000fc80000410000 */
[----:B------:R-:W-:-:S04]  /*2750*/  FMUL.FTZ R227, R195, R12 ;  /* 0x0000000cc3e37220 */ /* 0x000fc80000410000 */
[----:B------:R-:W-:Y:S01]  /*2760*/  FMUL.FTZ R227, R196, R227 ;  /* 0x000000e3c4e37220 */ /* 0x000fe20000410000 */
[C---:B-1----:R-:W-:Y:S01]  /*2770*/  @!P1 FFMA.FTZ R5, R4.reuse, R229, R5 ;  /* 0x000000e504059223 */ /* 0x042fe20000010005 */
[----:B--2---:R-:W-:-:S04]  /*2780*/  @!P1 FMUL.FTZ R12, R4, R211 ;  /* 0x000000d3040c9220 */ /* 0x004fc80000410000 */
[----:B------:R-:W1:Y:S01]  /*2790*/  SHFL.DOWN PT, R229, R5, 0x4, 0x1f ;  /* 0x08801f0005e57f89 */ /* 0x000e6200000e0000 */
[----:B---3--:R-:W-:Y:S01]  /*27a0*/  FFMA.FTZ R13, R227, R210, R208 ;  /* 0x000000d2e30d7223 */ /* 0x008fe200000100d0 */
[----:B------:R-:W-:Y:S02]  /*27b0*/  @!P1 MOV R4, R12 ;  /* 0x0000000c00049202 */ /* 0x000fe40000000f00 */
[----:B------:R-:W-:Y:S01]  /*27c0*/  ISETP.GE.AND P1, PT, R108, 0x1, PT ;  /* 0x000000016c00780c */ /* 0x000fe20003f26270 */
[----:B------:R-:W2:Y:S03]  /*27d0*/  SHFL.UP PT, R12, R227, 0x1, RZ ;  /* 0x04200000e30c7989 */ /* 0x000ea600000e00ff */
[----:B------:R-:W-:Y:S01]  /*27e0*/  FSEL R208, R208, R13, !P1 ;  /* 0x0000000dd0d07208 */ /* 0x000fe20004800000 */
[----:B------:R-:W3:Y:S04]  /*27f0*/  SHFL.DOWN PT, R211, R4, 0x4, 0x1f ;  /* 0x08801f0004d37f89 */ /* 0x000ee800000e0000 */
[----:B------:R-:W5:Y:S01]  /*2800*/  SHFL.UP PT, R13, R208, 0x2, RZ ;  /* 0x04400000d00d7989 */ /* 0x000f6200000e00ff */
[----:B-1----:R-:W-:-:S05]  /*2810*/  @!P3 FFMA.FTZ R5, R4, R229, R5 ;  /* 0x000000e50405b223 */ /* 0x002fca0000010005 */
[----:B------:R-:W1:Y:S01]  /*2820*/  SHFL.DOWN PT, R231, R5, 0x8, 0x1f ;  /* 0x09001f0005e77f89 */ /* 0x000e6200000e0000 */
[----:B--2---:R-:W-:Y:S01]  /*2830*/  @P1 FMUL.FTZ R227, R227, R12 ;  /* 0x0000000ce3e31220 */ /* 0x004fe20000410000 */
[----:B------:R-:W-:Y:S01]  /*2840*/  ISETP.GE.AND P1, PT, R76, UR12, PT ;  /* 0x0000000c4c007c0c */ /* 0x000fe2000bf26270 */
[----:B---3--:R-:W-:-:S03]  /*2850*/  @!P3 FMUL.FTZ R210, R4, R211 ;  /* 0x000000d304d2b220 */ /* 0x008fc60000410000 */
[----:B------:R-:W2:Y:S01]  /*2860*/  SHFL.UP PT, R12, R227, 0x2, RZ ;  /* 0x04400000e30c7989 */ /* 0x000ea200000e00ff */
[----:B------:R-:W-:Y:S01]  /*2870*/  ISETP.NE.OR P1, PT, R32, RZ, P1 ;  /* 0x000000ff2000720c */ /* 0x000fe20000f25670 */
[----:B-----5:R-:W-:Y:S01]  /*2880*/  FFMA.FTZ R13, R227, R13, R208 ;  /* 0x0000000de30d7223 */ /* 0x020fe200000100d0 */
[----:B------:R-:W-:Y:S02]  /*2890*/  @!P3 MOV R4, R210 ;  /* 0x000000d20004b202 */ /* 0x000fe40000000f00 */
[----:B------:R-:W-:-:S03]  /*28a0*/  ISETP.GE.AND P3, PT, R108, 0x2, PT ;  /* 0x000000026c00780c */ /* 0x000fc60003f66270 */
[----:B------:R-:W3:Y:S01]  /*28b0*/  SHFL.DOWN PT, R229, R4, 0x8, 0x1f ;  /* 0x09001f0004e57f89 */ /* 0x000ee200000e0000 */
[----:B------:R-:W-:Y:S02]  /*28c0*/  FSEL R210, R208, R13, !P3 ;  /* 0x0000000dd0d27208 */ /* 0x000fe40005800000 */
[----:B------:R-:W-:-:S03]  /*28d0*/  MOV R13, RZ ;  /* 0x000000ff000d7202 */ /* 0x000fc60000000f00 */
[----:B------:R-:W5:Y:S01]  /*28e0*/  SHFL.UP PT, R211, R210, 0x4, RZ ;  /* 0x04800000d2d37989 */ /* 0x000f6200000e00ff */
[----:B-1----:R-:W-:-:S05]  /*28f0*/  @!P4 FFMA.FTZ R5, R4, R231, R5 ;  /* 0x000000e70405c223 */ /* 0x002fca0000010005 */
[----:B------:R-:W1:Y:S01]  /*2900*/  SHFL.DOWN PT, R231, R5, 0x10, 0x1f ;  /* 0x0a001f0005e77f89 */ /* 0x000e6200000e0000 */
[----:B--2---:R-:W-:Y:S01]  /*2910*/  @P3 FMUL.FTZ R227, R227, R12 ;  /* 0x0000000ce3e33220 */ /* 0x004fe20000410000 */
[----:B------:R-:W-:Y:S01]  /*2920*/  HFMA2 R12, -RZ, RZ, 1.875, 0 ;  /* 0x3f800000ff0c7431 */ /* 0x000fe200000001ff */
[----:B------:R-:W-:-:S03]  /*2930*/  ISETP.GT.U32.AND P3, PT, R170, 0xf, PT ;  /* 0x0000000faa00780c */ /* 0x000fc60003f64070 */
[----:B------:R-:W2:Y:S01]  /*2940*/  SHFL.UP PT, R208, R227, 0x4, RZ ;  /* 0x04800000e3d07989 */ /* 0x000ea200000e00ff */
[----:B---3--:R-:W-:-:S03]  /*2950*/  @!P4 FMUL.FTZ R229, R4, R229 ;  /* 0x000000e504e5c220 */ /* 0x008fc60000410000 */
[----:B------:R-:W-:Y:S01]  /*2960*/  @!P1 LDS.64 R12, [UR6+0x2378] ;  /* 0x00237806ff0c9984 */ /* 0x000fe20008000a00 */
[----:B------:R-:W-:Y:S02]  /*2970*/  ISETP.GE.AND P1, PT, R108, 0x4, PT ;  /* 0x000000046c00780c */ /* 0x000fe40003f26270 */
[----:B------:R-:W-:Y:S01]  /*2980*/  @!P4 MOV R4, R229 ;  /* 0x000000e50004c202 */ /* 0x000fe20000000f00 */
[----:B-----5:R-:W-:-:S04]  /*2990*/  FFMA.FTZ R211, R227, R211, R210 ;  /* 0x000000d3e3d37223 */ /* 0x020fc800000100d2 */
[----:B------:R-:W3:Y:S01]  /*29a0*/  SHFL.DOWN PT, R229, R4, 0x10, 0x1f ;  /* 0x0a001f0004e57f89 */ /* 0x000ee200000e0000 */
[----:B------:R-:W-:Y:S01]  /*29b0*/  FSEL R210, R210, R211, !P1 ;  /* 0x000000d3d2d27208 */ /* 0x000fe20004800000 */
[----:B-1----:R-:W-:-:S04]  /*29c0*/  @!P3 FFMA.FTZ R5, R4, R231, R5 ;  /* 0x000000e70405b223 */ /* 0x002fc80000010005 */
[----:B------:R-:W1:Y:S01]  /*29d0*/  SHFL.UP PT, R211, R210, 0x8, RZ ;  /* 0x05000000d2d37989 */ /* 0x000e6200000e00ff */
[----:B--2---:R-:W-:Y:S01]  /*29e0*/  @P1 FMUL.FTZ R227, R227, R208 ;  /* 0x000000d0e3e31220 */ /* 0x004fe20000410000 */
[----:B------:R-:W-:Y:S02]  /*29f0*/  ISETP.GE.AND P1, PT, R108, 0x8, PT ;  /* 0x000000086c00780c */ /* 0x000fe40003f26270 */
[----:B------:R-:W-:Y:S04]  /*2a00*/  SHFL.DOWN PT, R232, R5, 0x1, 0x1f ;  /* 0x08201f0005e87f89 */ /* 0x000fe800000e0000 */
[----:B------:R-:W2:Y:S01]  /*2a10*/  SHFL.UP PT, R208, R227, 0x8, RZ ;  /* 0x05000000e3d07989 */ /* 0x000ea200000e00ff */
[----:B---3--:R-:W-:-:S05]  /*2a20*/  @!P3 FMUL.FTZ R229, R4, R229 ;  /* 0x000000e504e5b220 */ /* 0x008fca0000410000 */
[----:B------:R-:W-:Y:S01]  /*2a30*/  @!P3 MOV R4, R229 ;  /* 0x000000e50004b202 */ /* 0x000fe20000000f00 */
[C---:B-1----:R-:W-:Y:S01]  /*2a40*/  FFMA.FTZ R211, R227.reuse, R211, R210 ;  /* 0x000000d3e3d37223 */ /* 0x042fe200000100d2 */
[----:B------:R-:W-:Y:S04]  /*2a50*/  SHFL.IDX PT, R231, R13, RZ, 0x1f ;  /* 0x00001fff0de77589 */ /* 0x000fe800000e0000 */
[----:B------:R-:W1:Y:S01]  /*2a60*/  SHFL.DOWN PT, R229, R4, 0x1, 0x1f ;  /* 0x08201f0004e57f89 */ /* 0x000e6200000e0000 */
[----:B------:R-:W-:Y:S01]  /*2a70*/  FSEL R210, R210, R211, !P1 ;  /* 0x000000d3d2d27208 */ /* 0x000fe20004800000 */
[----:B--2---:R-:W-:-:S04]  /*2a80*/  @P1 FMUL.FTZ R227, R227, R208 ;  /* 0x000000d0e3e31220 */ /* 0x004fc80000410000 */
[----:B------:R-:W2:Y:S01]  /*2a90*/  SHFL.UP PT, R211, R210, 0x10, RZ ;  /* 0x06000000d2d37989 */ /* 0x000ea200000e00ff */
[----:B------:R-:W-:-:S03]  /*2aa0*/  ISETP.NE.AND P1, PT, R32, 0x1f, PT ;  /* 0x0000001f2000780c */ /* 0x000fc60003f25270 */
[----:B------:R-:W3:Y:S10]  /*2ab0*/  SHFL.UP PT, R208, R227, 0x10, RZ ;  /* 0x06000000e3d07989 */ /* 0x000ef400000e00ff */
[----:B-1----:R-:W-:Y:S01]  /*2ac0*/  @P1 FFMA.FTZ R231, R229, R231, R232 ;  /* 0x000000e7e5e71223 */ /* 0x002fe200000100e8 */
[----:B------:R-:W-:Y:S01]  /*2ad0*/  ISETP.GE.AND P1, PT, R108, 0x10, PT ;  /* 0x000000106c00780c */ /* 0x000fe20003f26270 */
[----:B------:R-:W1:Y:S02]  /*2ae0*/  SHFL.IDX PT, R229, R4, RZ, 0x1f ;  /* 0x00001fff04e57589 */ /* 0x000e6400000e0000 */
[----:B------:R-:W-:Y:S01]  /*2af0*/  FFMA.FTZ R212, R231, R207, R212 ;  /* 0x000000cfe7d47223 */ /* 0x000fe200000100d4 */
[----:B--2---:R-:W-:-:S03]  /*2b00*/  FFMA.FTZ R207, R227, R211, R210 ;  /* 0x000000d3e3cf7223 */ /* 0x004fc600000100d2 */
[----:B------:R-:W-:-:S04]  /*2b10*/  FFMA.FTZ R213, R196, R212, R213 ;  /* 0x000000d4c4d57223 */ /* 0x000fc800000100d5 */
[----:B------:R-:W-:Y:S01]  /*2b20*/  FFMA.FTZ R211, R195, R213, R10 ;  /* 0x000000d5c3d37223 */ /* 0x000fe2000001000a */
[----:B------:R-:W-:Y:S01]  /*2b30*/  FSEL R10, R210, R207, !P1 ;  /* 0x000000cfd20a7208 */ /* 0x000fe20004800000 */
[----:B---3--:R-:W-:Y:S02]  /*2b40*/  @P1 FMUL.FTZ R227, R227, R208 ;  /* 0x000000d0e3e31220 */ /* 0x008fe40000410000 */
[----:B------:R-:W-:-:S03]  /*2b50*/  FFMA.FTZ R210, R198, R211, R9 ;  /* 0x000000d3c6d27223 */ /* 0x000fc60000010009 */
[----:B------:R-:W-:Y:S01]  /*2b60*/  SHFL.UP PT, R10, R10, 0x1, RZ ;  /* 0x042000000a0a7989 */ /* 0x000fe200000e00ff */
[----:B------:R-:W-:-:S03]  /*2b70*/  FFMA.FTZ R208, R197, R210, R8 ;  /* 0x000000d2c5d07223 */ /* 0x000fc60000010008 */
[----:B------:R-:W-:Y:S01]  /*2b80*/  SHFL.UP PT, R227, R227, 0x1, RZ ;  /* 0x04200000e3e37989 */ /* 0x000fe200000e00ff */
[----:B------:R-:W-:Y:S01]  /*2b90*/  FFMA.FTZ R209, R200, R208, R209 ;  /* 0x000000d0c8d17223 */ /* 0x000fe200000100d1 */
[----:B-1----:R-:W-:Y:S02]  /*2ba0*/  FMUL.FTZ R12, R229, R12 ;  /* 0x0000000ce50c7220 */ /* 0x002fe40000410000 */
[----:B------:R-:W1:Y:S01]  /*2bb0*/  SHFL.IDX PT, R8, R5, RZ, 0x1f ;  /* 0x00001fff05087589 */ /* 0x000e6200000e0000 */
[----:B------:R-:W-:-:S04]  /*2bc0*/  FFMA.FTZ R207, R199, R209, R206 ;  /* 0x000000d1c7cf7223 */ /* 0x000fc800000100ce */
[----:B------:R-:W-:-:S04]  /*2bd0*/  FFMA.FTZ R206, R202, R207, R205 ;  /* 0x000000cfcace7223 */ /* 0x000fc800000100cd */
[----:B------:R-:W-:Y:S01]  /*2be0*/  FFMA.FTZ R204, R201, R206, R204 ;  /* 0x000000cec9cc7223 */ /* 0x000fe200000100cc */
[----:B----4-:R-:W2:Y:S03]  /*2bf0*/  SHFL.IDX PT, R217, R217, RZ, 0x1f ;  /* 0x00001fffd9d97589 */ /* 0x010ea600000e0000 */
[----:B------:R-:W-:-:S04]  /*2c00*/  FFMA.FTZ R205, R220, R204, R203 ;  /* 0x000000ccdccd7223 */ /* 0x000fc800000100cb */
[----:B------:R-:W-:Y:S01]  /*2c10*/  FFMA.FTZ R203, R186, R205, R11 ;  /* 0x000000cdbacb7223 */ /* 0x000fe2000001000b */
[----:B-1----:R-:W-:Y:S01]  /*2c20*/  FFMA.FTZ R13, R229, R13, R8 ;  /* 0x0000000de50d7223 */ /* 0x002fe20000010008 */
[----:B------:R-:W-:-:S04]  /*2c30*/  IMAD.WIDE.U32 R8, R42, UR4, R46 ;  /* 0x000000042a087c25 */ /* 0x000fc8000f8e002e */
[----:B------:R-:W-:Y:S01]  /*2c40*/  IMAD R5, R43, UR4, R9 ;  /* 0x000000042b057c24 */ /* 0x000fe2000f8e0209 */
[C---:B------:R-:W-:Y:S01]  /*2c50*/  LEA R4, P1, R8.reuse, UR8, 0x2 ;  /* 0x0000000808047c11 */ /* 0x040fe2000f8210ff */
[----:B------:R1:W-:Y:S03]  /*2c60*/  @!P5 STS.64 [UR6+0x2378], R12 ;  /* 0x0023780cff00d988 */ /* 0x0003e60008000a06 */
[----:B------:R-:W-:Y:S01]  /*2c70*/  LEA.HI.X R5, R8, UR9, R5, 0x2, P1 ;  /* 0x0000000908057c11 */ /* 0x000fe200088f1405 */
[----:B--2---:R-:W-:Y:S01]  /*2c80*/  @P2 FFMA.FTZ R217, R227, R217, R10 ;  /* 0x000000d9e3d92223 */ /* 0x004fe2000001000a */
[----:B------:R-:W-:Y:S01]  /*2c90*/  IMAD.WIDE.U32 R10, R44, UR4, R48 ;  /* 0x000000042c0a7c25 */ /* 0x000fe2000f8e0030 */
[----:B------:R-:W-:-:S03]  /*2ca0*/  P2R R227, PR, RZ, 0x20 ;  /* 0x00000020ffe37803 */ /* 0x000fc60000000000 */
[----:B------:R-:W-:Y:S01]  /*2cb0*/  FFMA.FTZ R217, R214, R217, R223 ;  /* 0x000000d9d6d97223 */ /* 0x000fe200000100df */
[----:B------:R-:W-:Y:S01]  /*2cc0*/  FFMA.FTZ R214, R19, R203, R230 ;  /* 0x000000cb13d67223 */ /* 0x000fe200000100e6 */
[----:B------:R-:W-:Y:S02]  /*2cd0*/  IMAD R231, R45, UR4, R11 ;  /* 0x000000042de77c24 */ /* 0x000fe4000f8e020b */
[----:B-1----:R-:W-:Y:S01]  /*2ce0*/  FMUL.FTZ R12, R176, R205 ;  /* 0x000000cdb00c7220 */ /* 0x002fe20000410000 */
[----:B------:R-:W-:Y:S01]  /*2cf0*/  FFMA.FTZ R8, R0, R217, R228 ;  /* 0x000000d900087223 */ /* 0x000fe200000100e4 */
[-C--:B------:R-:W-:Y:S01]  /*2d00*/  FFMA.FTZ R218, R27, R214.reuse, R218 ;  /* 0x000000d61bda7223 */ /* 0x080fe200000100da */
[----:B------:R-:W-:Y:S02]  /*2d10*/  FMUL.FTZ R235, R178, R214 ;  /* 0x000000d6b2eb7220 */ /* 0x000fe40000410000 */
[----:B------:R-:W-:Y:S01]  /*2d20*/  FADD.FTZ R228, -R228, R8 ;  /* 0x00000008e4e47221 */ /* 0x000fe20000010100 */
[----:B------:R-:W-:Y:S01]  /*2d30*/  FFMA.FTZ R9, R51, R218, R6 ;  /* 0x000000da33097223 */ /* 0x000fe20000010006 */
[----:B------:R-:W-:-:S03]  /*2d40*/  LEA R6, P2, R10, UR10, 0x2 ;  /* 0x0000000a0a067c11 */ /* 0x000fc6000f8410ff */
[-C--:B------:R-:W-:Y:S01]  /*2d50*/  FFMA.FTZ R11, R216, R9.reuse, R7 ;  /* 0x00000009d80b7223 */ /* 0x080fe20000010007 */
[----:B------:R-:W-:Y:S01]  /*2d60*/  LEA.HI.X R7, R10, UR11, R231, 0x2, P2 ;  /* 0x0000000b0a077c11 */ /* 0x000fe200090f14e7 */
[----:B------:R-:W-:Y:S01]  /*2d70*/  FFMA.FTZ R216, R216, R8, R221 ;  /* 0x00000008d8d87223 */ /* 0x000fe200000100dd */
[----:B------:R-:W-:Y:S01]  /*2d80*/  FMUL.FTZ R231, R180, R9 ;  /* 0x00000009b4e77220 */ /* 0x000fe20000410000 */
[-C--:B------:R-:W-:Y:S01]  /*2d90*/  FFMA.FTZ R225, R0, R11.reuse, R225 ;  /* 0x0000000b00e17223 */ /* 0x080fe200000100e1 */
[----:B------:R-:W-:Y:S01]  /*2da0*/  FADD.FTZ R0, -R223, R217 ;  /* 0x000000d9df007221 */ /* 0x000fe20000010100 */
[----:B------:R-:W-:Y:S01]  /*2db0*/  FMUL.FTZ R229, R183, R11 ;  /* 0x0000000bb7e57220 */ /* 0x000fe20000410000 */
[----:B------:R-:W-:Y:S01]  /*2dc0*/  FADD.FTZ R221, -R221, R216 ;  /* 0x000000d8dddd7221 */ /* 0x000fe20000010100 */
[----:B------:R-:W-:Y:S01]  /*2dd0*/  FMUL.FTZ R10, R182, R225 ;  /* 0x000000e1b60a7220 */ /* 0x000fe20000410000 */
[-C--:B------:R-:W-:Y:S01]  /*2de0*/  FFMA.FTZ R51, R51, R216.reuse, R226 ;  /* 0x000000d833337223 */ /* 0x080fe200000100e2 */
[----:B------:R-:W-:Y:S01]  /*2df0*/  FMUL.FTZ R13, R110, R231 ;  /* 0x000000e76e0d7220 */ /* 0x000fe20000410000 */
[----:B------:R-:W-:Y:S01]  /*2e00*/  FMUL.FTZ R216, R131, R216 ;  /* 0x000000d883d87220 */ /* 0x000fe20000410000 */
[-C--:B------:R-:W-:Y:S01]  /*2e10*/  FFMA.FTZ R223, R0, R10.reuse, RZ ;  /* 0x0000000a00df7223 */ /* 0x080fe200000100ff */
[----:B------:R-:W-:Y:S01]  /*2e20*/  FADD.FTZ R226, -R226, R51 ;  /* 0x00000033e2e27221 */ /* 0x000fe20000010100 */
[----:B------:R-:W-:Y:S01]  /*2e30*/  FFMA.FTZ R27, R27, R51, R224 ;  /* 0x000000331b1b7223 */ /* 0x000fe200000100e0 */
[----:B------:R-:W-:Y:S01]  /*2e40*/  FMUL.FTZ R10, R115, R10 ;  /* 0x0000000a730a7220 */ /* 0x000fe20000410000 */
[----:B------:R-:W-:Y:S01]  /*2e50*/  FFMA.FTZ R230, R228, R229, R223 ;  /* 0x000000e5e4e67223 */ /* 0x000fe200000100df */
[----:B------:R-:W-:Y:S01]  /*2e60*/  FMUL.FTZ R223, R181, R218 ;  /* 0x000000dab5df7220 */ /* 0x000fe20000410000 */
[----:B------:R-:W-:Y:S01]  /*2e70*/  FADD.FTZ R224, -R224, R27 ;  /* 0x0000001be0e07221 */ /* 0x000fe20000010100 */
[----:B------:R-:W-:Y:S01]  /*2e80*/  FFMA.FTZ R19, R19, R27, R222 ;  /* 0x0000001b13137223 */ /* 0x000fe200000100de */
[----:B------:R-:W-:Y:S01]  /*2e90*/  FFMA.FTZ R231, R221, R231, R230 ;  /* 0x000000e7dde77223 */ /* 0x000fe200000100e6 */
[----:B------:R-:W-:Y:S01]  /*2ea0*/  STS [R75], R10 ;  /* 0x0000000a4b007388 */ /* 0x000fe20000000800 */
[-C--:B------:R-:W-:Y:S01]  /*2eb0*/  FMUL.FTZ R233, R116, R223.reuse ;  /* 0x000000df74e97220 */ /* 0x080fe20000410000 */
[----:B------:R-:W-:Y:S01]  /*2ec0*/  FADD.FTZ R222, -R222, R19 ;  /* 0x00000013dede7221 */ /* 0x000fe20000010100 */
[----:B------:R-:W-:Y:S01]  /*2ed0*/  FFMA.FTZ R231, R226, R223, R231 ;  /* 0x000000dfe2e77223 */ /* 0x000fe200000100e7 */
[----:B------:R1:W-:Y:S01]  /*2ee0*/  STS [R74+0x8], R13 ;  /* 0x0000080d4a007388 */ /* 0x0003e20000000800 */
[----:B------:R-:W-:Y:S01]  /*2ef0*/  FFMA.FTZ R186, R186, R19, R219 ;  /* 0x00000013baba7223 */ /* 0x000fe200000100db */
[----:B------:R-:W-:Y:S01]  /*2f00*/  FMUL.FTZ R229, R112, R229 ;  /* 0x000000e570e57220 */ /* 0x000fe20000410000 */
[-C--:B------:R-:W-:Y:S01]  /*2f10*/  FFMA.FTZ R231, R224, R235.reuse, R231 ;  /* 0x000000ebe0e77223 */ /* 0x080fe200000100e7 */
[----:B------:R2:W-:Y:S01]  /*2f20*/  STS [R74+0xc], R233 ;  /* 0x00000ce94a007388 */ /* 0x0005e20000000800 */
[----:B------:R-:W-:Y:S01]  /*2f30*/  FFMA.FTZ R220, R220, R186, R215 ;  /* 0x000000badcdc7223 */ /* 0x000fe200000100d7 */
[----:B------:R-:W-:Y:S01]  /*2f40*/  FADD.FTZ R219, -R219, R186 ;  /* 0x000000badbdb7221 */ /* 0x000fe20000010100 */
[----:B------:R-:W-:Y:S01]  /*2f50*/  FMUL.FTZ R223, R114, R235 ;  /* 0x000000eb72df7220 */ /* 0x000fe20000410000 */
[----:B------:R3:W-:Y:S01]  /*2f60*/  STS [R74+0x4], R229 ;  /* 0x000004e54a007388 */ /* 0x0007e20000000800 */
[----:B------:R-:W-:Y:S01]  /*2f70*/  FADD.FTZ R215, -R215, R220 ;  /* 0x000000dcd7d77221 */ /* 0x000fe20000010100 */
[----:B-1----:R-:W-:Y:S01]  /*2f80*/  FMUL.FTZ R13, R179, R203 ;  /* 0x000000cbb30d7220 */ /* 0x002fe20000410000 */
[----:B------:R-:W-:Y:S01]  /*2f90*/  FFMA.FTZ R201, R201, R220, R194 ;  /* 0x000000dcc9c97223 */ /* 0x000fe200000100c2 */
[----:B------:R1:W-:Y:S01]  /*2fa0*/  STS [R74+0x10], R223 ;  /* 0x000010df4a007388 */ /* 0x0003e20000000800 */
[----:B------:R-:W-:Y:S01]  /*2fb0*/  FMUL.FTZ R235, R169, R212 ;  /* 0x000000d4a9eb7220 */ /* 0x000fe20000410000 */
[-C--:B------:R-:W-:Y:S01]  /*2fc0*/  FFMA.FTZ R10, R222, R13.reuse, R231 ;  /* 0x0000000dde0a7223 */ /* 0x080fe200000100e7 */
[----:B------:R-:W-:Y:S01]  /*2fd0*/  FMUL.FTZ R231, R177, R204 ;  /* 0x000000ccb1e77220 */ /* 0x000fe20000410000 */
[----:B------:R-:W-:Y:S01]  /*2fe0*/  FMUL.FTZ R13, R118, R13 ;  /* 0x0000000d760d7220 */ /* 0x000fe20000410000 */
[----:B------:R-:W-:Y:S01]  /*2ff0*/  FADD.FTZ R194, -R194, R201 ;  /* 0x000000c9c2c27221 */ /* 0x000fe20000010100 */
[-C--:B------:R-:W-:Y:S01]  /*3000*/  FFMA.FTZ R10, R219, R12.reuse, R10 ;  /* 0x0000000cdb0a7223 */ /* 0x080fe2000001000a */
[----:B--2---:R-:W-:Y:S01]  /*3010*/  FMUL.FTZ R233, R120, R231 ;  /* 0x000000e778e97220 */ /* 0x004fe20000410000 */
[----:B------:R-:W-:Y:S01]  /*3020*/  FFMA.FTZ R202, R202, R201, R193 ;  /* 0x000000c9caca7223 */ /* 0x000fe200000100c1 */
[----:B---3--:R-:W-:Y:S01]  /*3030*/  FMUL.FTZ R229, R117, R12 ;  /* 0x0000000c75e57220 */ /* 0x008fe20000410000 */
[----:B------:R-:W-:Y:S01]  /*3040*/  FFMA.FTZ R231, R215, R231, R10 ;  /* 0x000000e7d7e77223 */ /* 0x000fe2000001000a */
[----:B------:R-:W-:Y:S01]  /*3050*/  FMUL.FTZ R10, R175, R206 ;  /* 0x000000ceaf0a7220 */ /* 0x000fe20000410000 */
[----:B------:R2:W-:Y:S01]  /*3060*/  STS [R74+0x14], R13 ;  /* 0x0000140d4a007388 */ /* 0x0005e20000000800 */
[----:B-1----:R-:W-:Y:S01]  /*3070*/  FMUL.FTZ R223, R174, R207 ;  /* 0x000000cfaedf7220 */ /* 0x002fe20000410000 */
[----:B------:R-:W-:Y:S01]  /*3080*/  FADD.FTZ R193, -R193, R202 ;  /* 0x000000cac1c17221 */ /* 0x000fe20000010100 */
[----:B------:R-:W-:Y:S01]  /*3090*/  FFMA.FTZ R199, R199, R202, R192 ;  /* 0x000000cac7c77223 */ /* 0x000fe200000100c0 */
[----:B------:R1:W-:Y:S01]  /*30a0*/  STS [R74+0x18], R229 ;  /* 0x000018e54a007388 */ /* 0x0003e20000000800 */
[----:B------:R-:W-:Y:S01]  /*30b0*/  FMUL.FTZ R237, R128, R235 ;  /* 0x000000eb80ed7220 */ /* 0x000fe20000410000 */
[----:B------:R-:W-:Y:S01]  /*30c0*/  FMUL.FTZ R230, R137, R8 ;  /* 0x0000000889e67220 */ /* 0x000fe20000410000 */
[----:B------:R-:W-:Y:S01]  /*30d0*/  FADD.FTZ R192, -R192, R199 ;  /* 0x000000c7c0c07221 */ /* 0x000fe20000010100 */
[----:B------:R-:W-:Y:S01]  /*30e0*/  FFMA.FTZ R200, R200, R199, R191 ;  /* 0x000000c7c8c87223 */ /* 0x000fe200000100bf */
[----:B------:R3:W-:Y:S01]  /*30f0*/  STS [R74+0x1c], R233 ;  /* 0x00001ce94a007388 */ /* 0x0007e20000000800 */
[-C--:B--2---:R-:W-:Y:S01]  /*3100*/  FMUL.FTZ R13, R119, R10.reuse ;  /* 0x0000000a770d7220 */ /* 0x084fe20000410000 */
[----:B------:R-:W-:Y:S01]  /*3110*/  FFMA.FTZ R10, R194, R10, R231 ;  /* 0x0000000ac20a7223 */ /* 0x000fe200000100e7 */
[----:B------:R-:W-:Y:S01]  /*3120*/  FMUL.FTZ R231, R173, R208 ;  /* 0x000000d0ade77220 */ /* 0x000fe20000410000 */
[----:B------:R-:W-:Y:S01]  /*3130*/  FADD.FTZ R191, -R191, R200 ;  /* 0x000000c8bfbf7221 */ /* 0x000fe20000010100 */
[-C--:B-1----:R-:W-:Y:S01]  /*3140*/  FMUL.FTZ R229, R122, R223.reuse ;  /* 0x000000df7ae57220 */ /* 0x082fe20000410000 */
[----:B------:R-:W-:Y:S01]  /*3150*/  FFMA.FTZ R223, R193, R223, R10 ;  /* 0x000000dfc1df7223 */ /* 0x000fe2000001000a */
[----:B------:R-:W-:Y:S01]  /*3160*/  FMUL.FTZ R10, R172, R209 ;  /* 0x000000d1ac0a7220 */ /* 0x000fe20000410000 */
[----:B------:R-:W-:Y:S01]  /*3170*/  FFMA.FTZ R197, R197, R200, R190 ;  /* 0x000000c8c5c57223 */ /* 0x000fe200000100be */
[----:B------:R1:W-:Y:S01]  /*3180*/  STS [R74+0x20], R13 ;  /* 0x0000200d4a007388 */ /* 0x0003e20000000800 */
[-C--:B---3--:R-:W-:Y:S01]  /*3190*/  FMUL.FTZ R233, R124, R231.reuse ;  /* 0x000000e77ce97220 */ /* 0x088fe20000410000 */
[-C--:B------:R-:W-:Y:S01]  /*31a0*/  FFMA.FTZ R12, R192, R10.reuse, R223 ;  /* 0x0000000ac00c7223 */ /* 0x080fe200000100df */
[----:B------:R-:W-:Y:S01]  /*31b0*/  FMUL.FTZ R223, R121, R10 ;  /* 0x0000000a79df7220 */ /* 0x000fe20000410000 */
[----:B------:R-:W-:Y:S01]  /*31c0*/  FMUL.FTZ R10, R166, R210 ;  /* 0x000000d2a60a7220 */ /* 0x000fe20000410000 */
[----:B------:R2:W-:Y:S01]  /*31d0*/  STS [R74+0x24], R229 ;  /* 0x000024e54a007388 */ /* 0x0005e20000000800 */
[----:B------:R-:W-:Y:S01]  /*31e0*/  FFMA.FTZ R231, R191, R231, R12 ;  /* 0x000000e7bfe77223 */ /* 0x000fe2000001000c */
[----:B------:R-:W-:Y:S01]  /*31f0*/  FADD.FTZ R190, -R190, R197 ;  /* 0x000000c5bebe7221 */ /* 0x000fe20000010100 */
[----:B------:R-:W-:Y:S01]  /*3200*/  FMUL.FTZ R12, R164, R213 ;  /* 0x000000d5a40c7220 */ /* 0x000fe20000410000 */
[----:B------:R3:W-:Y:S01]  /*3210*/  STS [R74+0x2c], R233 ;  /* 0x00002ce94a007388 */ /* 0x0007e20000000800 */
[-C--:B-1----:R-:W-:Y:S01]  /*3220*/  FMUL.FTZ R13, R123, R10.reuse ;  /* 0x0000000a7b0d7220 */ /* 0x082fe20000410000 */
[----:B------:R-:W-:Y:S01]  /*3230*/  FFMA.FTZ R10, R190, R10, R231 ;  /* 0x0000000abe0a7223 */ /* 0x000fe200000100e7 */
[----:B------:R-:W-:Y:S01]  /*3240*/  FFMA.FTZ R198, R198, R197, R189 ;  /* 0x000000c5c6c67223 */ /* 0x000fe200000100bd */
[----:B------:R1:W-:Y:S01]  /*3250*/  STS [R74+0x28], R223 ;  /* 0x000028df4a007388 */ /* 0x0003e20000000800 */
[----:B------:R-:W-:Y:S01]  /*3260*/  FMUL.FTZ R51, R143, R51 ;  /* 0x000000338f337220 */ /* 0x000fe20000410000 */
[----:B--2---:R-:W-:Y:S01]  /*3270*/  FMUL.FTZ R229, R171, R211 ;  /* 0x000000d3abe57220 */ /* 0x004fe20000410000 */
[----:B------:R-:W-:Y:S01]  /*3280*/  FADD.FTZ R189, -R189, R198 ;  /* 0x000000c6bdbd7221 */ /* 0x000fe20000010100 */
[----:B------:R-:W-:Y:S01]  /*3290*/  STS [R74+0x30], R13 ;  /* 0x0000300d4a007388 */ /* 0x000fe20000000800 */
[----:B------:R-:W-:Y:S01]  /*32a0*/  FFMA.FTZ R195, R195, R198, R188 ;  /* 0x000000c6c3c37223 */ /* 0x000fe200000100bc */
[-C--:B------:R-:W-:Y:S01]  /*32b0*/  FMUL.FTZ R231, R126, R229.reuse ;  /* 0x000000e57ee77220 */ /* 0x080fe20000410000 */
[-C--:B---3--:R-:W-:Y:S01]  /*32c0*/  FMUL.FTZ R233, R125, R12.reuse ;  /* 0x0000000c7de97220 */ /* 0x088fe20000410000 */
[----:B------:R-:W-:Y:S01]  /*32d0*/  STS [R74+0x3c], R237 ;  /* 0x00003ced4a007388 */ /* 0x000fe20000000800 */
[----:B------:R-:W-:Y:S01]  /*32e0*/  FADD.FTZ R188, -R188, R195 ;  /* 0x000000c3bcbc7221 */ /* 0x000fe20000010100 */
[----:B-1----:R-:W-:Y:S01]  /*32f0*/  FFMA.FTZ R223, R189, R229, R10 ;  /* 0x000000e5bddf7223 */ /* 0x002fe2000001000a */
[----:B------:R-:W-:Y:S01]  /*3300*/  FFMA.FTZ R196, R196, R195, R187 ;  /* 0x000000c3c4c47223 */ /* 0x000fe200000100bb */
[----:B------:R-:W-:Y:S01]  /*3310*/  STS [R74+0x34], R231 ;  /* 0x000034e74a007388 */ /* 0x000fe20000000800 */
[----:B------:R-:W-:Y:S01]  /*3320*/  FMUL.FTZ R27, R141, R27 ;  /* 0x0000001b8d1b7220 */ /* 0x000fe20000410000 */
[----:B------:R-:W-:Y:S01]  /*3330*/  FFMA.FTZ R10, R188, R12, R223 ;  /* 0x0000000cbc0a7223 */ /* 0x000fe200000100df */
[----:B------:R-:W-:Y:S01]  /*3340*/  FADD.FTZ R187, -R187, R196 ;  /* 0x000000c4bbbb7221 */ /* 0x000fe20000010100 */
[----:B------:R-:W-:Y:S01]  /*3350*/  STS [R74+0x38], R233 ;  /* 0x000038e94a007388 */ /* 0x000fe20000000800 */
[----:B------:R-:W-:Y:S01]  /*3360*/  FMUL.FTZ R12, R127, R217 ;  /* 0x000000d97f0c7220 */ /* 0x000fe20000410000 */
[----:B------:R-:W-:Y:S01]  /*3370*/  FMUL.FTZ R19, R147, R19 ;  /* 0x0000001393137220 */ /* 0x000fe20000410000 */
[----:B------:R-:W-:Y:S01]  /*3380*/  FFMA.FTZ R10, R187, R235, R10 ;  /* 0x000000ebbb0a7223 */ /* 0x000fe2000001000a */
        /* <DEDUP_REMOVED lines=8> */
[----:B------:R-:W1:Y:S04]  /*3410*/  LDS R13, [R58] ;  /* 0x000000003a0d7984 */ /* 0x000e680000000800 */
        /* <DEDUP_REMOVED lines=18> */
[----:B-----5:R-:W-:-:S03]  /*3540*/  IADD3 R12, PT, PT, -R160, UR7, RZ ;  /* 0x00000007a00c7c10 */ /* 0x020fc6000fffe1ff */
[----:B------:R5:W-:Y:S01]  /*3550*/  STS [R74+0x854], R19 ;  /* 0x000854134a007388 */ /* 0x000be20000000800 */
[C---:B------:R-:W-:Y:S01]  /*3560*/  ISETP.GE.AND P6, PT, R12.reuse, 0x1, PT ;  /* 0x000000010c00780c */ /* 0x040fe20003fc6270 */
[----:B-1----:R-:W-:Y:S02]  /*3570*/  FMUL.FTZ R51, R159, R200 ;  /* 0x000000c89f337220 */ /* 0x002fe40000410000 */
[----:B------:R1:W-:Y:S01]  /*3580*/  STS [R74+0x844], R230 ;  /* 0x000844e64a007388 */ /* 0x0003e20000000800 */
[C---:B------:R-:W-:Y:S01]  /*3590*/  ISETP.GE.AND P1, PT, R12.reuse, 0x21, PT ;  /* 0x000000210c00780c */ /* 0x040fe20003f26270 */
[----:B--2---:R-:W-:Y:S01]  /*35a0*/  FMUL.FTZ R27, R167, R196 ;  /* 0x000000c4a71b7220 */ /* 0x004fe20000410000 */
[C---:B------:R-:W-:Y:S01]  /*35b0*/  ISETP.GE.AND P3, PT, R12.reuse, 0x41, PT ;  /* 0x000000410c00780c */ /* 0x040fe20003f66270 */
[----:B------:R1:W-:Y:S01]  /*35c0*/  STS [R74+0x848], R216 ;  /* 0x000848d84a007388 */ /* 0x0003e20000000800 */
[C---:B------:R-:W-:Y:S01]  /*35d0*/  ISETP.GE.AND P4, PT, R12.reuse, 0x61, PT ;  /* 0x000000610c00780c */ /* 0x040fe20003f86270 */
[----:B-----5:R-:W-:Y:S01]  /*35e0*/  FMUL.FTZ R19, R163, R198 ;  /* 0x000000c6a3137220 */ /* 0x020fe20000410000 */
        /* <DEDUP_REMOVED lines=17> */
.L_x_8160:
[----:B------:R-:W-:Y:S05]  /*3700*/  BSYNC.RECONVERGENT B0 ;  /* 0x0000000000007941 */ /* 0x000fea0003800200 */
.L_x_8159:
[----:B--2---:R0:W2:Y:S01]  /*3710*/  LDS R13, [R73+0x8c0] ;  /* 0x0008c000490d7984 */ /* 0x0040a20000000800 */
[----:B------:R-:W-:Y:S04]  /*3720*/  BSSY.RECONVERGENT B0, `(.L_x_8161) ;  /* 0x0000004000007945 */ /* 0x000fe80003800200 */
[----:B------:R-:W-:Y:S05]  /*3730*/  @!P1 BRA `(.L_x_8162) ;  /* 0x0000000000089947 */ /* 0x000fea0003800000 */
[----:B------:R3:W-:Y:S04]  /*3740*/  REDG.E.ADD.F32.FTZ.RN.STRONG.GPU desc[UR16][R4.64+0x80], R217 ;  /* 0x000080d9040079a6 */ /* 0x0007e8000c12f310 */
[----:B--2---:R3:W-:Y:S02]  /*3750*/  REDG.E.ADD.F32.FTZ.RN.STRONG.GPU desc[UR16][R6.64+0x80], R13 ;  /* 0x0000800d060079a6 */ /* 0x0047e4000c12f310 */
.L_x_8162:
[----:B------:R-:W-:Y:S05]  /*3760*/  BSYNC.RECONVERGENT B0 ;  /* 0x0000000000007941 */ /* 0x000fea0003800200 */
.L_x_8161:
[----:B--23--:R2:W3:Y:S01]  /*3770*/  LDS R13, [R72+0x940] ;  /* 0x00094000480d7984 */ /* 0x00c4e20000000800 */
[----:B------:R-:W-:Y:S04]  /*3780*/  BSSY.RECONVERGENT B0, `(.L_x_8163) ;  /* 0x0000004000007945 */ /* 0x000fe80003800200 */
[----:B------:R-:W-:Y:S05]  /*3790*/  @!P3 BRA `(.L_x_8164) ;  /* 0x000000000008b947 */ /* 0x000fea0003800000 */
[----:B------:R4:W-:Y:S04]  /*37a0*/  REDG.E.ADD.F32.FTZ.RN.STRONG.GPU desc[UR16][R4.64+0x100], R223 ;  /* 0x000100df040079a6 */ /* 0x0009e8000c12f310 */
[----:B---3--:R4:W-:Y:S02]  /*37b0*/  REDG.E.ADD.F32.FTZ.RN.STRONG.GPU desc[UR16][R6.64+0x100], R13 ;  /* 0x0001000d060079a6 */ /* 0x0089e4000c12f310 */
.L_x_8164:
[----:B------:R-:W-:Y:S05]  /*37c0*/  BSYNC.RECONVERGENT B0 ;  /* 0x0000000000007941 */ /* 0x000fea0003800200 */
.L_x_8163:
[----:B---34-:R3:W4:Y:S01]  /*37d0*/  LDS R13, [R71+0x9c0] ;  /* 0x0009c000470d7984 */ /* 0x0187220000000800 */
[----:B------:R-:W-:Y:S04]  /*37e0*/  BSSY.RECONVERGENT B0, `(.L_x_8165) ;  /* 0x0000004000007945 */ /* 0x000fe80003800200 */
[----:B------:R-:W-:Y:S05]  /*37f0*/  @!P4 BRA `(.L_x_8166) ;  /* 0x000000000008c947 */ /* 0x000fea0003800000 */
[----:B------:R0:W-:Y:S04]  /*3800*/  REDG.E.ADD.F32.FTZ.RN.STRONG.GPU desc[UR16][R4.64+0x180], R229 ;  /* 0x000180e5040079a6 */ /* 0x0001e8000c12f310 */
[----:B----4-:R0:W-:Y:S02]  /*3810*/  REDG.E.ADD.F32.FTZ.RN.STRONG.GPU desc[UR16][R6.64+0x180], R13 ;  /* 0x0001800d060079a6 */ /* 0x0101e4000c12f310 */
.L_x_8166:
[----:B------:R-:W-:Y:S05]  /*3820*/  BSYNC.RECONVERGENT B0 ;  /* 0x0000000000007941 */ /* 0x000fea0003800200 */
.L_x_8165:
[----:B0---4-:R0:W4:Y:S01]  /*3830*/  LDS R13, [R70+0xa40] ;  /* 0x000a4000460d7984 */ /* 0x0111220000000800 */
[----:B------:R-:W-:Y:S04]  /*3840*/  BSSY.RECONVERGENT B0, `(.L_x_8167) ;  /* 0x0000004000007945 */ /* 0x000fe80003800200 */
[----:B------:R-:W-:Y:S05]  /*3850*/  @!P5 BRA `(.L_x_8168) ;  /* 0x000000000008d947 */ /* 0x000fea0003800000 */
[----:B------:R0:W-:Y:S04]  /*3860*/  REDG.E.ADD.F32.FTZ.RN.STRONG.GPU desc[UR16][R4.64+0x200], R231 ;  /* 0x000200e7040079a6 */ /* 0x0001e8000c12f310 */
[----:B----4-:R0:W-:Y:S02]  /*3870*/  REDG.E.ADD.F32.FTZ.RN.STRONG.GPU desc[UR16][R6.64+0x200], R13 ;  /* 0x0002000d060079a6 */ /* 0x0101e4000c12f310 */
.L_x_8168:
[----:B------:R-:W-:Y:S05]  /*3880*/  BSYNC.RECONVERGENT B0 ;  /* 0x0000000000007941 */ /* 0x000fea0003800200 */
.L_x_8167:
        /* <DEDUP_REMOVED lines=10> */
.L_x_8170:
[----:B------:R-:W-:Y:S05]  /*3930*/  BSYNC.RECONVERGENT B0 ;  /* 0x0000000000007941 */ /* 0x000fea0003800200 */
.L_x_8169:
[----:B0---4-:R0:W4:Y:S01]  /*3940*/  LDS R13, [R68+0xb40] ;  /* 0x000b4000440d7984 */ /* 0x0111220000000800 */
[----:B------:R-:W-:Y:S04]  /*3950*/  BSSY.RECONVERGENT B0, `(.L_x_8171) ;  /* 0x0000004000007945 */ /* 0x000fe80003800200 */
[----:B------:R-:W-:Y:S05]  /*3960*/  @!P3 BRA `(.L_x_8172) ;  /* 0x000000000008b947 */ /* 0x000fea0003800000 */
[----:B------:R0:W-:Y:S04]  /*3970*/  REDG.E.ADD.F32.FTZ.RN.STRONG.GPU desc[UR16][R4.64+0x300], R235 ;  /* 0x000300eb040079a6 */ /* 0x0001e8000c12f310 */
[----:B----4-:R0:W-:Y:S02]  /*3980*/  REDG.E.ADD.F32.FTZ.RN.STRONG.GPU desc[UR16][R6.64+0x300], R13 ;  /* 0x0003000d060079a6 */ /* 0x0101e4000c12f310 */
.L_x_8172:
[----:B------:R-:W-:Y:S05]  /*3990*/  BSYNC.RECONVERGENT B0 ;  /* 0x0000000000007941 */ /* 0x000fea0003800200 */
.L_x_8171:
[----:B0---4-:R0:W4:Y:S01]  /*39a0*/  LDS R13, [R67+0xbc0] ;  /* 0x000bc000430d7984 */ /* 0x0111220000000800 */
[----:B------:R-:W-:Y:S04]  /*39b0*/  BSSY.RECONVERGENT B0, `(.L_x_8173) ;  /* 0x0000004000007945 */ /* 0x000fe80003800200 */
[----:B------:R-:W-:Y:S05]  /*39c0*/  @!P4 BRA `(.L_x_8174) ;  /* 0x000000000008c947 */ /* 0x000fea0003800000 */
[----:B------:R0:W-:Y:S04]  /*39d0*/  REDG.E.ADD.F32.FTZ.RN.STRONG.GPU desc[UR16][R4.64+0x380], R237 ;  /* 0x000380ed040079a6 */ /* 0x0001e8000c12f310 */
[----:B----4-:R0:W-:Y:S02]  /*39e0*/  REDG.E.ADD.F32.FTZ.RN.STRONG.GPU desc[UR16][R6.64+0x380], R13 ;  /* 0x0003800d060079a6 */ /* 0x0101e4000c12f310 */
.L_x_8174:
[----:B------:R-:W-:Y:S05]  /*39f0*/  BSYNC.RECONVERGENT B0 ;  /* 0x0000000000007941 */ /* 0x000fea0003800200 */
.L_x_8173:
[----:B0---4-:R0:W4:Y:S01]  /*3a00*/  LDS R13, [R66+0xc40] ;  /* 0x000c4000420d7984 */ /* 0x0111220000000800 */
[----:B------:R-:W-:Y:S04]  /*3a10*/  BSSY.RECONVERGENT B0, `(.L_x_8175) ;  /* 0x0000004000007945 */ /* 0x000fe80003800200 */
[----:B------:R-:W-:Y:S05]  /*3a20*/  @!P5 BRA `(.L_x_8176) ;  /* 0x000000000008d947 */ /* 0x000fea0003800000 */
[----:B------:R0:W-:Y:S04]  /*3a30*/  REDG.E.ADD.F32.FTZ.RN.STRONG.GPU desc[UR16][R4.64+0x400], R239 ;  /* 0x000400ef040079a6 */ /* 0x0001e8000c12f310 */
[----:B----4-:R0:W-:Y:S02]  /*3a40*/  REDG.E.ADD.F32.FTZ.RN.STRONG.GPU desc[UR16][R6.64+0x400], R13 ;  /* 0x0004000d060079a6 */ /* 0x0101e4000c12f310 */
.L_x_8176:
[----:B------:R-:W-:Y:S05]  /*3a50*/  BSYNC.RECONVERGENT B0 ;  /* 0x0000000000007941 */ /* 0x000fea0003800200 */
.L_x_8175:
[----:B0---4-:R0:W4:Y:S01]  /*3a60*/  LDS R13, [R65+0xcc0] ;  /* 0x000cc000410d7984 */ /* 0x0111220000000800 */
[----:B------:R-:W-:Y:S04]  /*3a70*/  BSSY.RECONVERGENT B0, `(.L_x_8177) ;  /* 0x0000004000007945 */ /* 0x000fe80003800200 */
[----:B------:R-:W-:Y:S05]  /*3a80*/  @!P6 BRA `(.L_x_8178) ;  /* 0x000000000008e947 */ /* 0x000fea0003800000 */
[----:B------:R0:W-:Y:S04]  /*3a90*/  REDG.E.ADD.F32.FTZ.RN.STRONG.GPU desc[UR16][R4.64+0x480], R241 ;  /* 0x000480f1040079a6 */ /* 0x0001e8000c12f310 */
[----:B----4-:R0:W-:Y:S02]  /*3aa0*/  REDG.E.ADD.F32.FTZ.RN.STRONG.GPU desc[UR16][R6.64+0x480], R13 ;  /* 0x0004800d060079a6 */ /* 0x0101e4000c12f310 */
.L_x_8178:
[----:B------:R-:W-:Y:S05]  /*3ab0*/  BSYNC.RECONVERGENT B0 ;  /* 0x0000000000007941 */ /* 0x000fea0003800200 */
.L_x_8177:
        /* <DEDUP_REMOVED lines=10> */
.L_x_8180:
[----:B------:R-:W-:Y:S05]  /*3b60*/  BSYNC.RECONVERGENT B0 ;  /* 0x0000000000007941 */ /* 0x000fea0003800200 */
.L_x_8179:
[----:B0---4-:R0:W4:Y:S01]  /*3b70*/  LDS R13, [R63+0xdc0] ;  /* 0x000dc0003f0d7984 */ /* 0x0111220000000800 */
[----:B------:R-:W-:Y:S04]  /*3b80*/  BSSY.RECONVERGENT B0, `(.L_x_8181) ;  /* 0x0000004000007945 */ /* 0x000fe80003800200 */
[----:B------:R-:W-:Y:S05]  /*3b90*/  @!P2 BRA `(.L_x_8182) ;  /* 0x000000000008a947 */ /* 0x000fea0003800000 */
[----:B------:R0:W-:Y:S04]  /*3ba0*/  REDG.E.ADD.F32.FTZ.RN.STRONG.GPU desc[UR16][R4.64+0x580], R245 ;  /* 0x000580f5040079a6 */ /* 0x0001e8000c12f310 */
[----:B----4-:R0:W-:Y:S02]  /*3bb0*/  REDG.E.ADD.F32.FTZ.RN.STRONG.GPU desc[UR16][R6.64+0x580], R13 ;  /* 0x0005800d060079a6 */ /* 0x0101e4000c12f310 */
.L_x_8182:
[----:B------:R-:W-:Y:S05]  /*3bc0*/  BSYNC.RECONVERGENT B0 ;  /* 0x0000000000007941 */ /* 0x000fea0003800200 */
.L_x_8181:
[----:B0---4-:R0:W4:Y:S01]  /*3bd0*/  LDS R13, [R62+0xe40] ;  /* 0x000e40003e0d7984 */ /* 0x0111220000000800 */
[----:B------:R-:W-:Y:S04]  /*3be0*/  BSSY.RECONVERGENT B0, `(.L_x_8183) ;  /* 0x0000004000007945 */ /* 0x000fe80003800200 */
[----:B------:R-:W-:Y:S05]  /*3bf0*/  @!P3 BRA `(.L_x_8184) ;  /* 0x000000000008b947 */ /* 0x000fea0003800000 */
[----:B------:R0:W-:Y:S04]  /*3c00*/  REDG.E.ADD.F32.FTZ.RN.STRONG.GPU desc[UR16][R4.64+0x600], R247 ;  /* 0x000600f7040079a6 */ /* 0x0001e8000c12f310 */
[----:B----4-:R0:W-:Y:S02]  /*3c10*/  REDG.E.ADD.F32.FTZ.RN.STRONG.GPU desc[UR16][R6.64+0x600], R13 ;  /* 0x0006000d060079a6 */ /* 0x0101e4000c12f310 */
.L_x_8184:
[----:B------:R-:W-:Y:S05]  /*3c20*/  BSYNC.RECONVERGENT B0 ;  /* 0x0000000000007941 */ /* 0x000fea0003800200 */
.L_x_8183:
[----:B0---4-:R0:W4:Y:S01]  /*3c30*/  LDS R13, [R61+0xec0] ;  /* 0x000ec0003d0d7984 */ /* 0x0111220000000800 */
[----:B------:R-:W-:Y:S04]  /*3c40*/  BSSY.RECONVERGENT B0, `(.L_x_8185) ;  /* 0x0000004000007945 */ /* 0x000fe80003800200 */
[----:B------:R-:W-:Y:S05]  /*3c50*/  @!P4 BRA `(.L_x_8186) ;  /* 0x000000000008c947 */ /* 0x000fea0003800000 */
[----:B------:R0:W-:Y:S04]  /*3c60*/  REDG.E.ADD.F32.FTZ.RN.STRONG.GPU desc[UR16][R4.64+0x680], R249 ;  /* 0x000680f9040079a6 */ /* 0x0001e8000c12f310 */
[----:B----4-:R0:W-:Y:S02]  /*3c70*/  REDG.E.ADD.F32.FTZ.RN.STRONG.GPU desc[UR16][R6.64+0x680], R13 ;  /* 0x0006800d060079a6 */ /* 0x0101e4000c12f310 */
.L_x_8186:
[----:B------:R-:W-:Y:S05]  /*3c80*/  BSYNC.RECONVERGENT B0 ;  /* 0x0000000000007941 */ /* 0x000fea0003800200 */
.L_x_8185:
[----:B0---4-:R0:W4:Y:S01]  /*3c90*/  LDS R13, [R60+0xf40] ;  /* 0x000f40003c0d7984 */ /* 0x0111220000000800 */
[----:B------:R-:W-:Y:S04]  /*3ca0*/  BSSY.RECONVERGENT B0, `(.L_x_8187) ;  /* 0x0000004000007945 */ /* 0x000fe80003800200 */
[----:B------:R-:W-:Y:S05]  /*3cb0*/  @!P5 BRA `(.L_x_8188) ;  /* 0x000000000008d947 */ /* 0x000fea0003800000 */
[----:B------:R0:W-:Y:S04]  /*3cc0*/  REDG.E.ADD.F32.FTZ.RN.STRONG.GPU desc[UR16][R4.64+0x700], R251 ;  /* 0x000700fb040079a6 */ /* 0x0001e8000c12f310 */
[----:B----4-:R0:W-:Y:S02]  /*3cd0*/  REDG.E.ADD.F32.FTZ.RN.STRONG.GPU desc[UR16][R6.64+0x700], R13 ;  /* 0x0007000d060079a6 */ /* 0x0101e4000c12f310 */
.L_x_8188:
[----:B------:R-:W-:Y:S05]  /*3ce0*/  BSYNC.RECONVERGENT B0 ;  /* 0x0000000000007941 */ /* 0x000fea0003800200 */
.L_x_8187:
[----:B0---4-:R0:W4:Y:S01]  /*3cf0*/  LDS R13, [R59+0xfc0] ;  /* 0x000fc0003b0d7984 */ /* 0x0111220000000800 */
[----:B------:R-:W-:Y:S04]  /*3d00*/  BSSY.RECONVERGENT B0, `(.L_x_8189) ;  /* 0x0000004000007945 */ /* 0x000fe80003800200 */
[----:B------:R-:W-:Y:S05]  /*3d10*/  @!P6 BRA `(.L_x_8190) ;  /* 0x000000000008e947 */ /* 0x000fea0003800000 */
[----:B------:R0:W-:Y:S04]  /*3d20*/  REDG.E.ADD.F32.FTZ.RN.STRONG.GPU desc[UR16][R4.64+0x780], R8 ;  /* 0x00078008040079a6 */ /* 0x0001e8000c12f310 */
[----:B----4-:R0:W-:Y:S02]  /*3d30*/  REDG.E.ADD.F32.FTZ.RN.STRONG.GPU desc[UR16][R6.64+0x780], R13 ;  /* 0x0007800d060079a6 */ /* 0x0101e4000c12f310 */
.L_x_8190:
[----:B------:R-:W-:Y:S05]  /*3d40*/  BSYNC.RECONVERGENT B0 ;  /* 0x0000000000007941 */ /* 0x000fea0003800200 */
.L_x_8189:
[----:B0-----:R-:W0:Y:S01]  /*3d50*/  SHFL.DOWN P1, R7, R10, 0x1, 0x1f ;  /* 0x08201f000a077f89 */ /* 0x001e220000020000 */
[-C--:B------:R-:W-:Y:S01]  /*3d60*/  FMUL.FTZ R15, R15, R204.reuse ;  /* 0x000000cc0f0f7220 */ /* 0x080fe20000410000 */
        /* <DEDUP_REMOVED lines=11> */
[----:B------:R-:W-:Y:S01]  /*3e20*/  FFMA.FTZ R165, R176, R4, R165 ;  /* 0x00000004b0a57223 */ /* 0x000fe200000100a5 */
[----:B------:R-:W-:Y:S01]  /*3e30*/  FADD.FTZ R99, R8, R99 ;  /* 0x0000006308637221 */ /* 0x000fe20000010000 */
[----:B------:R-:W-:Y:S01]  /*3e40*/  FMUL.FTZ R8, R17, R210 ;  /* 0x000000d211087220 */ /* 0x000fe20000410000 */
[----:B------:R-:W-:Y:S01]  /*3e50*/  FFMA.FTZ R15, R117, R4, R6 ;  /* 0x00000004750f7223 */ /* 0x000fe20000010006 */
[----:B------:R-:W-:Y:S01]  /*3e60*/  FMUL.FTZ R16, R16, R209 ;  /* 0x000000d110107220 */ /* 0x000fe20000410000 */
[----:B----4-:R-:W-:Y:S01]  /*3e70*/  FMUL.FTZ R13, R52, R207 ;  /* 0x000000cf340d7220 */ /* 0x010fe20000410000 */
[----:B------:R-:W-:Y:S01]  /*3e80*/  FADD.FTZ R94, R5, R94 ;  /* 0x0000005e055e7221 */ /* 0x000fe20000010000 */
[C---:B------:R-:W-:Y:S01]  /*3e90*/  FMUL.FTZ R209, R50.reuse, R209 ;  /* 0x000000d132d17220 */ /* 0x040fe20000410000 */
[----:B------:R-:W-:Y:S01]  /*3ea0*/  FMUL.FTZ R5, R50, R214 ;  /* 0x000000d632057220 */ /* 0x000fe20000410000 */
[----:B------:R-:W-:Y:S01]  /*3eb0*/  FFMA.FTZ R129, R174, R13, R129 ;  /* 0x0000000dae817223 */ /* 0x000fe20000010081 */
[----:B------:R-:W-:Y:S01]  /*3ec0*/  FADD.FTZ R92, R15, R92 ;  /* 0x0000005c0f5c7221 */ /* 0x000fe20000010000 */
[----:B0-----:R-:W-:Y:S01]  /*3ed0*/  @P1 FADD R7, R10, R7 ;  /* 0x000000070a071221 */ /* 0x001fe20000000000 */
[----:B------:R-:W-:Y:S01]  /*3ee0*/  FMUL.FTZ R10, R50, R207 ;  /* 0x000000cf320a7220 */ /* 0x000fe20000410000 */
[----:B------:R-:W-:Y:S01]  /*3ef0*/  FMUL.FTZ R192, R192, R209 ;  /* 0x000000d1c0c07220 */ /* 0x000fe20000410000 */
[----:B------:R-:W-:Y:S01]  /*3f00*/  ISETP.NE.AND P2, PT, R108, RZ, PT ;  /* 0x000000ff6c00720c */ /* 0x000fe20003f45270 */
[----:B------:R-:W-:Y:S01]  /*3f10*/  FMUL.FTZ R21, R21, R9 ;  /* 0x0000000915157220 */ /* 0x000fe20000410000 */
[----:B------:R-:W0:Y:S01]  /*3f20*/  SHFL.DOWN P1, R12, R7, 0x2, 0x1f ;  /* 0x08401f00070c7f89 */ /* 0x000e220000020000 */
[----:B------:R-:W-:Y:S01]  /*3f30*/  FMUL.FTZ R193, R193, R10 ;  /* 0x0000000ac1c17220 */ /* 0x000fe20000410000 */
[----:B------:R-:W-:Y:S01]  /*3f40*/  FFMA.FTZ R15, R121, R16, R192 ;  /* 0x00000010790f7223 */ /* 0x000fe200000100c0 */
[----:B------:R-:W-:Y:S01]  /*3f50*/  FMUL.FTZ R10, R50, R211 ;  /* 0x000000d3320a7220 */ /* 0x000fe20000410000 */
[----:B------:R-:W-:Y:S01]  /*3f60*/  ISETP.NE.AND P3, PT, R227, RZ, PT ;  /* 0x000000ffe300720c */ /* 0x000fe20003f65270 */
        /* <DEDUP_REMOVED lines=19> */
[----:B0-----:R-:W-:Y:S01]  /*40a0*/  @P1 FADD R12, R7, R12 ;  /* 0x0000000c070c1221 */ /* 0x001fe20000000000 */
[-C--:B------:R-:W-:Y:S01]  /*40b0*/  FMUL.FTZ R7, R14, R203.reuse ;  /* 0x000000cb0e077220 */ /* 0x080fe20000410000 */
[----:B------:R-:W-:Y:S01]  /*40c0*/  FMUL.FTZ R203, R50, R203 ;  /* 0x000000cb32cb7220 */ /* 0x000fe20000410000 */
[----:B------:R-:W-:Y:S01]  /*40d0*/  FMUL.FTZ R0, R0, R225 ;  /* 0x000000e100007220 */ /* 0x000fe20000410000 */
[----:B------:R-:W-:Y:S01]  /*40e0*/  FMUL.FTZ R187, R187, R212 ;  /* 0x000000d4bbbb7220 */ /* 0x000fe20000410000 */
[----:B-1----:R-:W0:Y:S01]  /*40f0*/  SHFL.DOWN P1, R19, R12, 0x4, 0x1f ;  /* 0x08801f000c137f89 */ /* 0x002e220000020000 */
[----:B------:R-:W-:Y:S01]  /*4100*/  FMUL.FTZ R203, R222, R203 ;  /* 0x000000cbdecb7220 */ /* 0x000fe20000410000 */
[----:B------:R-:W-:Y:S01]  /*4110*/  FFMA.FTZ R154, R179, R7, R154 ;  /* 0x00000007b39a7223 */ /* 0x000fe2000001009a */
[----:B------:R-:W-:Y:S01]  /*4120*/  FADD.FTZ R101, R6, R101 ;  /* 0x0000006506657221 */ /* 0x000fe20000010000 */
[----:B------:R-:W-:Y:S01]  /*4130*/  FFMA.FTZ R13, R114, R23, R13 ;  /* 0x00000017720d7223 */ /* 0x000fe2000001000d */
[----:B------:R-:W-:Y:S01]  /*4140*/  FFMA.FTZ R4, R118, R7, R203 ;  /* 0x0000000776047223 */ /* 0x000fe200000100cb */
[----:B------:R-:W-:Y:S01]  /*4150*/  FMUL.FTZ R7, R50, R218 ;  /* 0x000000da32077220 */ /* 0x000fe20000410000 */
[----:B------:R-:W-:Y:S01]  /*4160*/  FFMA.FTZ R6, R124, R53, R191 ;  /* 0x000000357c067223 */ /* 0x000fe200000100bf */
[----:B------:R-:W-:Y:S01]  /*4170*/  FFMA.FTZ R0, R115, R20, R0 ;  /* 0x0000001473007223 */ /* 0x000fe20000010000 */
[----:B------:R-:W-:Y:S01]  /*4180*/  FADD.FTZ R113, R4, R113 ;  /* 0x0000007104717221 */ /* 0x000fe20000010000 */
[----:B------:R-:W-:Y:S01]  /*4190*/  FMUL.FTZ R4, R50, R9 ;  /* 0x0000000932047220 */ /* 0x000fe20000410000 */
[----:B------:R-:W-:Y:S01]  /*41a0*/  FMUL.FTZ R7, R226, R7 ;  /* 0x00000007e2077220 */ /* 0x000fe20000410000 */
[----:B------:R-:W-:Y:S01]  /*41b0*/  FMUL.FTZ R9, R18, R211 ;  /* 0x000000d312097220 */ /* 0x000fe20000410000 */
[----:B------:R-:W-:Y:S01]  /*41c0*/  BSSY.RECONVERGENT B0, `(.L_x_8191) ;  /* 0x000002e000007945 */ /* 0x000fe20003800200 */
[----:B------:R-:W-:Y:S01]  /*41d0*/  FMUL.FTZ R221, R221, R4 ;  /* 0x00000004dddd7220 */ /* 0x000fe20000410000 */
        /* <DEDUP_REMOVED lines=8> */
[----:B------:R-:W-:Y:S01]  /*4260*/  FFMA.FTZ R221, R110, R21, R221 ;  /* 0x000000156edd7223 */ /* 0x000fe200000100dd */
[----:B0-----:R-:W-:Y:S01]  /*4270*/  @P1 FADD R19, R12, R19 ;  /* 0x000000130c131221 */ /* 0x001fe20000000000 */
[----:B------:R-:W-:Y:S01]  /*4280*/  FFMA.FTZ R11, R112, R5, R11 ;  /* 0x00000005700b7223 */ /* 0x000fe2000001000b */
        /* <DEDUP_REMOVED lines=28> */
[----:B------:R-:W-:Y:S01]  /*4450*/  ISETP.NE.AND P1, PT, R76, UR12, PT ;  /* 0x0000000c4c007c0c */ /* 0x000fe2000bf25270 */
[----:B------:R-:W-:-:S12]  /*4460*/  ULEA UR6, UR4, UR5, 0x2 ;  /* 0x0000000504067291 */ /* 0x000fd8000f8e10ff */
[----:B------:R-:W0:Y:S02]  /*4470*/  @P1 LDS R0, [UR6+0x2b78] ;  /* 0x002b7806ff001984 */ /* 0x000e240008000800 */
[----:B0-----:R-:W-:-:S05]  /*4480*/  @P1 FADD.FTZ R17, R17, R0 ;  /* 0x0000000011111221 */ /* 0x001fca0000010000 */
[----:B------:R1:W-:Y:S02]  /*4490*/  STS [UR6+0x2b78], R17 ;  /* 0x002b7811ff007988 */ /* 0x0003e40008000806 */
.L_x_8192:
[----:B------:R-:W-:Y:S05]  /*44a0*/  BSYNC.RECONVERGENT B0 ;  /* 0x0000000000007941 */ /* 0x000fea0003800200 */
.L_x_8191:
[----:B------:R-:W-:-:S04]  /*44b0*/  UIADD3 UR4, UPT, UPT, UR4, 0x1, URZ ;  /* 0x0000000104047890 */ /* 0x000fc8000fffe0ff */
[----:B------:R-:W-:-:S09]  /*44c0*/  UISETP.GE.AND UP0, UPT, UR4, UR13, UPT ;  /* 0x0000000d0400728c */ /* 0x000fd2000bf06270 */
[----:B------:R-:W-:Y:S05]  /*44d0*/  BRA.U !UP0, `(.L_x_8193) ;  /* 0xffffffd108c07547 */ /* 0x000fea000b83ffff */
.L_x_8155:
        /* <DEDUP_REMOVED lines=9> */
[----:B01----:R-:W-:Y:S01]  /*4570*/  F2FP.F16.F32.PACK_AB R17, R136, R139 ;  /* 0x0000008b8811723e */ /* 0x003fe200000000ff */
[----:B------:R-:W0:Y:S01]  /*4580*/  LDC.64 R38, c[0x0][0x550] ;  /* 0x00015400ff267b82 */ /* 0x000e220000000a00 */
[----:B------:R-:W-:Y:S02]  /*4590*/  F2FP.F16.F32.PACK_AB R16, R129, R130 ;  /* 0x000000828110723e */ /* 0x000fe400000000ff */
[----:B------:R-:W-:-:S02]  /*45a0*/  IADD3 R42, PT, PT, R76, -0x1, RZ ;  /* 0xffffffff4c2a7810 */ /* 0x000fc40007ffe0ff */
[----:B------:R-:W-:Y:S02]  /*45b0*/  IADD3 R85, P1, PT, R85, -0x400, RZ ;  /* 0xfffffc0055557810 */ /* 0x000fe40007f3e0ff */
[----:B------:R-:W-:Y:S01]  /*45c0*/  SHF.L.U32 R40, R42, 0x9, RZ ;  /* 0x000000092a287819 */ /* 0x000fe200000006ff */
[----:B------:R-:W1:Y:S01]  /*45d0*/  LDC.64 R44, c[0x0][0x518] ;  /* 0x00014600ff2c7b82 */ /* 0x000e620000000a00 */
[----:B------:R-:W-:Y:S01]  /*45e0*/  IADD3 R81, P2, PT, R81, -0x400, RZ ;  /* 0xfffffc0051517810 */ /* 0x000fe20007f5e0ff */
[----:B------:R2:W-:Y:S01]  /*45f0*/  STS.128 [R54], R12 ;  /* 0x0000000c36007388 */ /* 0x0005e20000000c00 */
[----:B------:R-:W-:Y:S02]  /*4600*/  SHF.R.S32.HI R41, RZ, 0x1f, R40 ;  /* 0x0000001fff297819 */ /* 0x000fe40000011428 */
[----:B------:R-:W-:Y:S01]  /*4610*/  IADD3 R86, P3, PT, R86, -0x400, RZ ;  /* 0xfffffc0056567810 */ /* 0x000fe20007f7e0ff */
[----:B------:R3:W-:Y:S01]  /*4620*/  STS.128 [R54+0x10], R16 ;  /* 0x0000101036007388 */ /* 0x0007e20000000c00 */
[----:B------:R-:W-:-:S03]  /*4630*/  NOP ;  /* 0x0000000000007918 */ /* 0x000fc60000000000 */
[----:B------:R-:W0:Y:S01]  /*4640*/  LDS.128 R4, [R55] ;  /* 0x0000000037047984 */ /* 0x000e220000000c00 */
[----:B----4-:R-:W-:Y:S01]  /*4650*/  IMAD.WIDE.U32 R20, R22, UR18, R40 ;  /* 0x0000001216147c25 */ /* 0x010fe2000f8e0028 */
[----:B------:R-:W4:Y:S01]  /*4660*/  LDC.64 R46, c[0x0][0x560] ;  /* 0x00015800ff2e7b82 */ /* 0x000f220000000a00 */
[----:B------:R-:W-:Y:S01]  /*4670*/  IADD3 R88, P4, PT, R88, -0x400, RZ ;  /* 0xfffffc0058587810 */ /* 0x000fe20007f9e0ff */
[----:B------:R-:W4:Y:S01]  /*4680*/  LDS.128 R8, [R55+0x200] ;  /* 0x0002000037087984 */ /* 0x000f220000000c00 */
[----:B--2---:R-:W-:Y:S01]  /*4690*/  FADD.FTZ R13, R84, R109 ;  /* 0x0000006d540d7221 */ /* 0x004fe20000010000 */
[----:B------:R-:W-:Y:S01]  /*46a0*/  IMAD R21, R23, UR18, R21 ;  /* 0x0000001217157c24 */ /* 0x000fe2000f8e0215 */
[----:B------:R-:W-:Y:S02]  /*46b0*/  F2FP.F16.F32.PACK_AB R14, R113, R106 ;  /* 0x0000006a710e723e */ /* 0x000fe400000000ff */
[----:B------:R-:W-:Y:S01]  /*46c0*/  FADD.FTZ R13, R13, R102 ;  /* 0x000000660d0d7221 */ /* 0x000fe20000010000 */
[----:B---3--:R-:W-:Y:S01]  /*46d0*/  F2FP.F16.F32.PACK_AB R19, R107, R100 ;  /* 0x000000646b13723e */ /* 0x008fe200000000ff */
[----:B-1----:R-:W-:Y:S01]  /*46e0*/  IMAD.WIDE.U32 R40, R44, UR18, R40 ;  /* 0x000000122c287c25 */ /* 0x002fe2000f8e0028 */
[----:B------:R-:W-:-:S03]  /*46f0*/  F2FP.F16.F32.PACK_AB R18, R105, R98 ;  /* 0x000000626912723e */ /* 0x000fc600000000ff */
[----:B------:R-:W-:Y:S01]  /*4700*/  FADD.FTZ R0, R13, R104 ;  /* 0x000000680d007221 */ /* 0x000fe20000010000 */
[----:B------:R-:W-:Y:S01]  /*4710*/  F2FP.F16.F32.PACK_AB R17, R103, R96 ;  /* 0x000000606711723e */ /* 0x000fe200000000ff */
[----:B-----5:R-:W-:Y:S01]  /*4720*/  IMAD.WIDE.U32 R12, R97, UR4, R20 ;  /* 0x00000004610c7c25 */ /* 0x020fe2000f8e0014 */
[----:B------:R-:W-:-:S03]  /*4730*/  F2FP.F16.F32.PACK_AB R16, R101, R94 ;  /* 0x0000005e6510723e */ /* 0x000fc600000000ff */
[----:B------:R-:W-:Y:S01]  /*4740*/  FADD.FTZ R15, R0, R111 ;  /* 0x0000006f000f7221 */ /* 0x000fe20000010000 */
[----:B------:R-:W-:Y:S01]  /*4750*/  IADD3 R90, P5, PT, R90, -0x400, RZ ;  /* 0xfffffc005a5a7810 */ /* 0x000fe20007fbe0ff */
[----:B------:R-:W-:Y:S01]  /*4760*/  IMAD R13, R97, UR5, R13 ;  /* 0x00000005610d7c24 */ /* 0x000fe2000f8e020d */
[C---:B0-----:R-:W-:Y:S01]  /*4770*/  LEA R38, P0, R12.reuse, R38, 0x1 ;  /* 0x000000260c267211 */ /* 0x041fe200078008ff */
[----:B------:R-:W-:Y:S01]  /*4780*/  FADD.FTZ R0, R15, R106 ;  /* 0x0000006a0f007221 */ /* 0x000fe20000010000 */
[----:B------:R-:W-:Y:S01]  /*4790*/  F2FP.F16.F32.PACK_AB R15, R99, R92 ;  /* 0x0000005c630f723e */ /* 0x000fe200000000ff */
[----:B------:R-:W0:Y:S01]  /*47a0*/  LDCU.64 UR4, c[0x0][0x520] ;  /* 0x0000a400ff0477ac */ /* 0x000e220008000a00 */
[----:B------:R-:W-:Y:S01]  /*47b0*/  LEA.HI.X R39, R12, R39, R13, 0x1, P0 ;  /* 0x000000270c277211 */ /* 0x000fe200000f0c0d */
[----:B------:R-:W-:Y:S01]  /*47c0*/  IMAD R41, R45, UR18, R41 ;  /* 0x000000122d297c24 */ /* 0x000fe2000f8e0229 */
[----:B------:R-:W-:Y:S01]  /*47d0*/  F2FP.F16.F32.PACK_AB R13, R111, R104 ;  /* 0x000000686f0d723e */ /* 0x000fe200000000ff */
[----:B------:R-:W-:Y:S01]  /*47e0*/  FADD.FTZ R43, R0, R113 ;  /* 0x00000071002b7221 */ /* 0x000fe20000010000 */
[----:B------:R-:W-:Y:S01]  /*47f0*/  F2FP.F16.F32.PACK_AB R12, R102, R109 ;  /* 0x0000006d660c723e */ /* 0x000fe200000000ff */
[----:B------:R-:W-:Y:S01]  /*4800*/  IMAD.WIDE.U32 R38, R77, 0x10, R38 ;  /* 0x000000104d267825 */ /* 0x000fe200078e0026 */
[----:B------:R-:W-:-:S03]  /*4810*/  IADD3.X R83, PT, PT, R83, -0x1, RZ, P1, !PT ;  /* 0xffffffff53537810 */ /* 0x000fc60000ffe4ff */
[----:B------:R-:W-:Y:S01]  /*4820*/  FADD.FTZ R92, R43, R92 ;  /* 0x0000005c2b5c7221 */ /* 0x000fe20000010000 */
[----:B------:R-:W-:Y:S02]  /*4830*/  IADD3.X R79, PT, PT, R79, -0x1, RZ, P2, !PT ;  /* 0xffffffff4f4f7810 */ /* 0x000fe400017fe4ff */
[----:B------:R-:W-:Y:S01]  /*4840*/  IADD3.X R87, PT, PT, R87, -0x1, RZ, P3, !PT ;  /* 0xffffffff57577810 */ /* 0x000fe20001ffe4ff */
[----:B------:R-:W-:Y:S01]  /*4850*/  FADD.FTZ R99, R92, R99 ;  /* 0x000000635c637221 */ /* 0x000fe20000010000 */
[----:B------:R-:W-:Y:S02]  /*4860*/  IADD3.X R89, PT, PT, R89, -0x1, RZ, P4, !PT ;  /* 0xffffffff59597810 */ /* 0x000fe400027fe4ff */
[----:B------:R-:W-:Y:S01]  /*4870*/  IADD3.X R91, PT, PT, R91, -0x1, RZ, P5, !PT ;  /* 0xffffffff5b5b7810 */ /* 0x000fe20002ffe4ff */
[----:B------:R-:W-:Y:S01]  /*4880*/  FADD.FTZ R94, R99, R94 ;  /* 0x0000005e635e7221 */ /* 0x000fe20000010000 */
[----:B------:R0:W-:Y:S03]  /*4890*/  STG.E.128 desc[UR16][R38.64], R4 ;  /* 0x0000000426007986 */ /* 0x0001e6000c101d10 */
[----:B------:R-:W-:Y:S01]  /*48a0*/  FADD.FTZ R101, R94, R101 ;  /* 0x000000655e657221 */ /* 0x000fe20000010000 */
[----:B----4-:R-:W-:Y:S03]  /*48b0*/  STG.E.128 desc[UR16][R38.64+0x200], R8 ;  /* 0x0002000826007986 */ /* 0x010fe6000c101d10 */
[----:B------:R-:W-:Y:S01]  /*48c0*/  FADD.FTZ R96, R101, R96 ;  /* 0x0000006065607221 */ /* 0x000fe20000010000 */
[----:B------:R-:W-:Y:S03]  /*48d0*/  BAR.SYNC.DEFER_BLOCKING 0x0 ;  /* 0x0000000000007b1d */ /* 0x000fe60000010000 */
[----:B------:R-:W-:-:S04]  /*48e0*/  FADD.FTZ R103, R96, R103 ;  /* 0x0000006760677221 */ /* 0x000fc80000010000 */
[----:B------:R-:W-:Y:S01]  /*48f0*/  FADD.FTZ R98, R103, R98 ;  /* 0x0000006267627221 */ /* 0x000fe20000010000 */
[----:B0-----:R-:W-:-:S04]  /*4900*/  IMAD.WIDE.U32 R4, R97, UR4, R40 ;  /* 0x0000000461047c25 */ /* 0x001fc8000f8e0028 */
[----:B------:R-:W-:Y:S01]  /*4910*/  FADD.FTZ R105, R98, R105 ;  /* 0x0000006962697221 */ /* 0x000fe20000010000 */
[----:B------:R-:W-:Y:S01]  /*4920*/  IMAD R0, R97, UR5, R5 ;  /* 0x0000000561007c24 */ /* 0x000fe2000f8e0205 */
[C---:B------:R-:W-:Y:S02]  /*4930*/  LEA R6, P0, R4.reuse, R46, 0x1 ;  /* 0x0000002e04067211 */ /* 0x040fe400078008ff */
[----:B------:R-:W-:Y:S02]  /*4940*/  FADD.FTZ R84, R105, R100 ;  /* 0x0000006469547221 */ /* 0x000fe40000010000 */
[----:B------:R-:W-:Y:S02]  /*4950*/  LEA.HI.X R7, R4, R47, R0, 0x1, P0 ;  /* 0x0000002f04077211 */ /* 0x000fe400000f0c00 */
[----:B------:R-:W-:Y:S01]  /*4960*/  FADD.FTZ R84, R84, R107 ;  /* 0x0000006b54547221 */ /* 0x000fe20000010000 */
[----:B------:R-:W-:Y:S02]  /*4970*/  ISETP.GT.AND P0, PT, R76, 0x1, PT ;  /* 0x000000014c00780c */ /* 0x000fe40003f04270 */
[----:B------:R-:W-:Y:S01]  /*4980*/  MOV R76, R42 ;  /* 0x0000002a004c7202 */ /* 0x000fe20000000f00 */
[----:B------:R-:W-:Y:S01]  /*4990*/  STS.128 [R54], R12 ;  /* 0x0000000c36007388 */ /* 0x000fe20000000c00 */
[----:B------:R-:W-:-:S03]  /*49a0*/  IMAD.WIDE.U32 R4, R77, 0x10, R6 ;  /* 0x000000104d047825 */ /* 0x000fc600078e0006 */
[----:B------:R-:W-:Y:S01]  /*49b0*/  STS.128 [R54+0x10], R16 ;  /* 0x0000101036007388 */ /* 0x000fe20000000c00 */
[----:B------:R-:W-:-:S03]  /*49c0*/  NOP ;  /* 0x0000000000007918 */ /* 0x000fc60000000000 */
[----:B------:R-:W0:Y:S04]  /*49d0*/  LDS.128 R20, [R55] ;  /* 0x0000000037147984 */ /* 0x000e280000000c00 */
[----:B------:R-:W1:Y:S04]  /*49e0*/  LDS.128 R24, [R55+0x200] ;  /* 0x0002000037187984 */ /* 0x000e680000000c00 */
[----:B0-----:R0:W-:Y:S04]  /*49f0*/  STG.E.128 desc[UR16][R4.64], R20 ;  /* 0x0000001404007986 */ /* 0x0011e8000c101d10 */
[----:B-1----:R0:W-:Y:S01]  /*4a00*/  STG.E.128 desc[UR16][R4.64+0x200], R24 ;  /* 0x0002001804007986 */ /* 0x0021e2000c101d10 */
[----:B------:R-:W-:Y:S05]  /*4a10*/  @P0 BRA `(.L_x_8194) ;  /* 0xffffffc000d00947 */ /* 0x000fea000383ffff */
.L_x_8154:
        /* <DEDUP_REMOVED lines=34> */
.L_x_8196:
[----:B------:R-:W-:Y:S05]  /*4c40*/  BSYNC.RECONVERGENT B0 ;  /* 0x0000000000007941 */ /* 0x000fea0003800200 */
.L_x_8195:
        /* <DEDUP_REMOVED lines=26> */
.L_x_8198:
[----:B------:R-:W-:Y:S05]  /*4df0*/  BSYNC.RECONVERGENT B0 ;  /* 0x0000000000007941 */ /* 0x000fea0003800200 */
.L_x_8197:
        /* <DEDUP_REMOVED lines=8> */
.L_x_8199:
[C---:B------:R-:W-:Y:S02]  /*4e80*/  LEA R0, R7.reuse, UR4, 0x2 ;  /* 0x0000000407007c11 */ /* 0x040fe4000f8e10ff */
[----:B------:R-:W-:Y:S02]  /*4e90*/  SHF.R.S32.HI R2, RZ, 0x1f, R7 ;  /* 0x0000001fff027819 */ /* 0x000fe40000011407 */
[----:B------:R-:W-:Y:S01]  /*4ea0*/  MOV R94, R34 ;  /* 0x00000022005e7202 */ /* 0x000fe20000000f00 */
[----:B0-----:R-:W0:Y:S02]  /*4eb0*/  LDS R9, [R0+0x2b78] ;  /* 0x002b780000097984 */ /* 0x001e240000000800 */
[----:B------:R-:W-:Y:S02]  /*4ec0*/  IMAD R4, R2, UR8, RZ ;  /* 0x0000000802047c24 */ /* 0x000fe4000f8e02ff */
[----:B------:R-:W-:-:S04]  /*4ed0*/  IMAD.WIDE.U32 R2, R7, UR8, R94 ;  /* 0x0000000807027c25 */ /* 0x000fc8000f8e005e */
[C---:B------:R-:W-:Y:S01]  /*4ee0*/  IMAD R5, R7.reuse, UR9, R4 ;  /* 0x0000000907057c24 */ /* 0x040fe2000f8e0204 */
        /* <DEDUP_REMOVED lines=8> */
.L_x_8200:
        /* <DEDUP_REMOVED lines=9> */
.L_x_10500:


//--------------------- .text._Z25selective_scan_bwd_kernelI32Selective_Scan_bwd_kernel_traitsILi32ELi16ELb1ELb1ELb1ELb0ELb1EN3c104HalfEfEEv12SSMParamsBwd --------------------------
	.section	.text._Z25selective_scan_bwd_kernelI32Selective_Scan_bwd_kernel_traitsILi32ELi16ELb1ELb1ELb1ELb0ELb1EN3c104HalfEfEEv12SSMParamsBwd,"ax",@progbits
	.align	128
        .global         _Z25selective_scan_bwd_kernelI32Selective_Scan_bwd_kernel_traitsILi32ELi16ELb1ELb1ELb1ELb0ELb1EN3c104HalfEfEEv12SSMParamsBwd
        .type           _Z25selective_scan_bwd_kernelI32Selective_Scan_bwd_kernel_traitsILi32ELi16ELb1ELb1ELb1ELb0ELb1EN3c104HalfEfEEv12SSMParamsBwd,@function
        .size           _Z25selective_scan_bwd_kernelI32Selective_Scan_bwd_kernel_traitsILi32ELi16ELb1ELb1ELb1ELb0ELb1EN3c104HalfEfEEv12SSMParamsBwd,(.L_x_10501 - _Z25selective_scan_bwd_kernelI32Selective_Scan_bwd_kernel_traitsILi32ELi16ELb1ELb1ELb1ELb0ELb1EN3c104HalfEfEEv12SSMParamsBwd)
        .other          _Z25selective_scan_bwd_kernelI32Selective_Scan_bwd_kernel_traitsILi32ELi16ELb1ELb1ELb1ELb0ELb1EN3c104HalfEfEEv12SSMParamsBwd,@"STO_CUDA_ENTRY STV_DEFAULT"
_Z25selective_scan_bwd_kernelI32Selective_Scan_bwd_kernel_traitsILi32ELi16ELb1ELb1ELb1ELb0ELb1EN3c104HalfEfEEv12SSMParamsBwd:
.text._Z25selective_scan_bwd_kernelI32Selective_Scan_bwd_kernel_traitsILi32ELi16ELb1ELb1ELb1ELb0ELb1EN3c104HalfEfEEv12SSMParamsBwd:
        /* <DEDUP_REMOVED lines=119> */
[----:B------:R-:W-:Y:S01]  /*0770*/  LEA.HI.X R49, R49, R13, R2, 0x1, P1 ;  /* 0x0000000d31317211 */ /* 0x000fe200008f0c02 */
[----:B0-----:R-:W-:Y:S01]  /*0780*/  ULEA UR24, UP1, UR18, UR16, 0x1 ;  /* 0x0000001012187291 */ /* 0x001fe2000f8208ff */
[----:B------:R-:W-:-:S02]  /*0790*/  LEA.HI.X R51, R51, R15, R0, 0x1, P3 ;  /* 0x0000000f33337211 */ /* 0x000fc400018f0c00 */
[----:B------:R-:W-:Y:S01]  /*07a0*/  CS2R R46, SRZ ;  /* 0x00000000002e7805 */ /* 0x000fe2000001ff00 */
        /* <DEDUP_REMOVED lines=17> */
[C---:B------:R-:W-:Y:S02]  /*08c0*/  SHF.L.U32 R0, R30.reuse, 0x1, RZ ;  /* 0x000000011e007819 */ /* 0x040fe400000006ff */
        /* <DEDUP_REMOVED lines=8> */
[C---:B------:R-:W-:Y:S01]  /*0950*/  SHF.L.U32 R7, R30.reuse, 0x4, RZ ;  /* 0x000000041e077819 */ /* 0x040fe200000006ff */
        /* <DEDUP_REMOVED lines=57> */
[----:B------:R-:W-:-:S02]  /*0cf0*/  IADD3 R71, PT, PT, R29, R71, RZ ;  /* 0x000000471d477210 */ /* 0x000fc40007ffe0ff */
[----:B------:R-:W-:-:S07]  /*0d00*/  IADD3 R72, PT, PT, R3, R43, RZ ;  /* 0x0000002b03487210 */ /* 0x000fce0007ffe0ff */
.L_x_8242:
        /* <DEDUP_REMOVED lines=30> */
[----:B----4-:R-:W-:Y:S01]  /*0ef0*/  STS.128 [R73+0x200], R32 ;  /* 0x0002002049007388 */ /* 0x010fe20000000c00 */
[----:B------:R-:W-:-:S03]  /*0f00*/  NOP ;  /* 0x0000000000007918 */ /* 0x000fc60000000000 */
[----:B------:R-:W-:Y:S04]  /*0f10*/  LDS.128 R4, [R74] ;  /* 0x000000004a047984 */ /* 0x000fe80000000c00 */
[----:B------:R-:W-:Y:S01]  /*0f20*/  LDS.128 R8, [R74+0x10] ;  /* 0x000010004a087984 */ /* 0x000fe20000000c00 */
[----:B------:R-:W-:Y:S06]  /*0f30*/  BAR.SYNC.DEFER_BLOCKING 0x0 ;  /* 0x0000000000007b1d */ /* 0x000fec0000010000 */
[----:B------:R-:W2:Y:S04]  /*0f40*/  LDG.E.128 R36, desc[UR28][R18.64] ;  /* 0x0000001c12247981 */ /* 0x000ea8000c1e1d00 */
[----:B------:R-:W4:Y:S01]  /*0f50*/  LDG.E.128 R40, desc[UR28][R18.64+0x200] ;  /* 0x0002001c12287981 */ /* 0x000f22000c1e1d00 */
        /* <DEDUP_REMOVED lines=49> */
[----:B---3--:R-:W-:Y:S01]  /*1270*/  HADD2.F32 R0, -RZ, R41.H0_H0 ;  /* 0x20000029ff007230 */ /* 0x008fe20000004100 */
[----:B------:R-:W-:Y:S01]  /*1280*/  UIMAD UR13, UR32, UR15, UR13 ;  /* 0x0000000f200d72a4 */ /* 0x000fe2000f8e020d */
[----:B------:R-:W-:Y:S01]  /*1290*/  HADD2.F32 R100, -RZ, R40.H0_H0 ;  /* 0x20000028ff647230 */ /* 0x000fe20000004100 */
[----:B------:R-:W2:Y:S01]  /*12a0*/  LDCU.64 UR14, c[0x0][0x510] ;  /* 0x0000a200ff0e77ac */ /* 0x000ea20008000a00 */
[----:B----4-:R-:W-:Y:S02]  /*12b0*/  HADD2.F32 R85, -RZ, R24.H0_H0 ;  /* 0x20000018ff557230 */ /* 0x010fe40000004100 */
[----:B------:R-:W-:Y:S01]  /*12c0*/  FMUL.FTZ R86, R0, -1.4426950216293334961 ;  /* 0xbfb8aa3b00567820 */ /* 0x000fe20000410000 */
[----:B------:R-:W-:Y:S02]  /*12d0*/  HADD2.F32 R87, -RZ, R25.H0_H0 ;  /* 0x20000019ff577230 */ /* 0x000fe40000004100 */
[----:B------:R-:W-:Y:S01]  /*12e0*/  FMUL.FTZ R75, R100, -1.4426950216293334961 ;  /* 0xbfb8aa3b644b7820 */ /* 0x000fe20000410000 */
[--C-:B------:R-:W-:Y:S01]  /*12f0*/  HADD2.F32 R101, -RZ, R26.reuse.H0_H0 ;  /* 0x2000001aff657230 */ /* 0x100fe20000004100 */
[----:B-1----:R1:W3:Y:S01]  /*1300*/  MUFU.EX2 R78, R86 ;  /* 0x00000056004e7308 */ /* 0x0022e20000000800 */
[----:B------:R-:W-:-:S02]  /*1310*/  HADD2.F32 R96, -RZ, R26.H1_H1 ;  /* 0x3000001aff607230 */ /* 0x000fc40000004100 */
[----:B------:R-:W-:Y:S02]  /*1320*/  HADD2.F32 R97, -RZ, R27.H0_H0 ;  /* 0x2000001bff617230 */ /* 0x000fe40000004100 */
[----:B------:R-:W-:Y:S01]  /*1330*/  FMUL.FTZ R26, R101, -1.4426950216293334961 ;  /* 0xbfb8aa3b651a7820 */ /* 0x000fe20000410000 */
[----:B------:R-:W-:Y:S02]  /*1340*/  HADD2.F32 R102, -RZ, R25.H1_H1 ;  /* 0x30000019ff667230 */ /* 0x000fe40000004100 */
[----:B------:R-:W-:Y:S01]  /*1350*/  FMUL.FTZ R25, R87, -1.4426950216293334961 ;  /* 0xbfb8aa3b57197820 */ /* 0x000fe20000410000 */
[----:B------:R-:W-:Y:S02]  /*1360*/  HADD2.F32 R98, -RZ, R27.H1_H1 ;  /* 0x3000001bff627230 */ /* 0x000fe40000004100 */
[----:B------:R-:W-:Y:S01]  /*1370*/  FMUL.FTZ R27, R97, -1.4426950216293334961 ;  /* 0xbfb8aa3b611b7820 */ /* 0x000fe20000410000 */
[----:B-1----:R-:W-:Y:S02]  /*1380*/  HADD2.F32 R86, -RZ, R24.H1_H1 ;  /* 0x30000018ff567230 */ /* 0x002fe40000004100 */
[----:B------:R-:W-:Y:S01]  /*1390*/  FMUL.FTZ R24, R85, -1.4426950216293334961 ;  /* 0xbfb8aa3b55187820 */ /* 0x000fe20000410000 */
[----:B------:R-:W-:Y:S01]  /*13a0*/  HADD2.F32 R99, -RZ, R40.H1_H1 ;  /* 0x30000028ff637230 */ /* 0x000fe20000004100 */
[----:B------:R-:W-:Y:S01]  /*13b0*/  MUFU.EX2 R94, R25 ;  /* 0x00000019005e7308 */ /* 0x000fe20000000800 */
[----:B------:R-:W-:-:S02]  /*13c0*/  HADD2.F32 R40, -RZ, R42.H0_H0 ;  /* 0x2000002aff287230 */ /* 0x000fc40000004100 */
[----:B------:R-:W-:Y:S01]  /*13d0*/  FMUL.FTZ R93, R86, -1.4426950216293334961 ;  /* 0xbfb8aa3b565d7820 */ /* 0x000fe20000410000 */
[----:B------:R-:W-:Y:S01]  /*13e0*/  HADD2.F32 R41, -RZ, R41.H1_H1 ;  /* 0x30000029ff297230 */ /* 0x000fe20000004100 */
[----:B------:R1:W4:Y:S01]  /*13f0*/  MUFU.EX2 R92, R24 ;  /* 0x00000018005c7308 */ /* 0x0003220000000800 */
[----:B------:R-:W-:Y:S01]  /*1400*/  FMUL.FTZ R77, R99, -1.4426950216293334961 ;  /* 0xbfb8aa3b634d7820 */ /* 0x000fe20000410000 */
[----:B------:R-:W-:Y:S01]  /*1410*/  FMUL.FTZ R88, R40, -1.4426950216293334961 ;  /* 0xbfb8aa3b28587820 */ /* 0x000fe20000410000 */
[----:B------:R-:W-:Y:S01]  /*1420*/  HADD2.F32 R84, -RZ, R42.H1_H1 ;  /* 0x3000002aff547230 */ /* 0x000fe20000004100 */
[----:B------:R-:W-:Y:S01]  /*1430*/  MUFU.EX2 R127, R26 ;  /* 0x0000001a007f7308 */ /* 0x000fe20000000800 */
[--C-:B------:R-:W-:Y:S02]  /*1440*/  HADD2.F32 R42, -RZ, R43.reuse.H0_H0 ;  /* 0x2000002bff2a7230 */ /* 0x100fe40000004100 */
[----:B------:R-:W-:Y:S01]  /*1450*/  FMUL.FTZ R79, R41, -1.4426950216293334961 ;  /* 0xbfb8aa3b294f7820 */ /* 0x000fe20000410000 */
[----:B------:R-:W-:Y:S01]  /*1460*/  HADD2.F32 R43, -RZ, R43.H1_H1 ;  /* 0x3000002bff2b7230 */ /* 0x000fe20000004100 */
[----:B------:R-:W-:Y:S01]  /*1470*/  MUFU.EX2 R130, R27 ;  /* 0x0000001b00827308 */ /* 0x000fe20000000800 */
[----:B-1----:R-:W-:Y:S01]  /*1480*/  FMUL.FTZ R24, R96, -1.4426950216293334961 ;  /* 0xbfb8aa3b60187820 */ /* 0x002fe20000410000 */
[----:B------:R-:W-:Y:S01]  /*1490*/  FMUL.FTZ R90, R42, -1.4426950216293334961 ;  /* 0xbfb8aa3b2a5a7820 */ /* 0x000fe20000410000 */
[----:B------:R-:W-:Y:S01]  /*14a0*/  FMUL.FTZ R89, R84, -1.4426950216293334961 ;  /* 0xbfb8aa3b54597820 */ /* 0x000fe20000410000 */
[----:B------:R-:W1:Y:S01]  /*14b0*/  MUFU.EX2 R75, R75 ;  /* 0x0000004b004b7308 */ /* 0x000e620000000800 */
[----:B------:R-:W-:Y:S01]  /*14c0*/  FMUL.FTZ R91, R43, -1.4426950216293334961 ;  /* 0xbfb8aa3b2b5b7820 */ /* 0x000fe20000410000 */
[----:B---3--:R-:W-:Y:S01]  /*14d0*/  FADD.FTZ R78, R78, 1 ;  /* 0x3f8000004e4e7421 */ /* 0x008fe20000010000 */
[----:B------:R-:W-:Y:S01]  /*14e0*/  FMUL.FTZ R95, R102, -1.4426950216293334961 ;  /* 0xbfb8aa3b665f7820 */ /* 0x000fe20000410000 */
[----:B------:R-:W3:Y:S01]  /*14f0*/  MUFU.EX2 R129, R24 ;  /* 0x0000001800817308 */ /* 0x000ee20000000800 */
[----:B------:R-:W-:Y:S01]  /*1500*/  FMUL.FTZ R108, R98, -1.4426950216293334961 ;  /* 0xbfb8aa3b626c7820 */ /* 0x000fe20000410000 */
[----:B------:R-:W-:-:S02]  /*1510*/  HADD2.F32 R111, -RZ, R20.H1_H1 ;  /* 0x30000014ff6f7230 */ /* 0x000fc40000004100 */
[----:B----4-:R-:W-:Y:S01]  /*1520*/  FADD.FTZ R92, R92, 1 ;  /* 0x3f8000005c5c7421 */ /* 0x010fe20000010000 */
[----:B------:R-:W4:Y:S01]  /*1530*/  MUFU.EX2 R77, R77 ;  /* 0x0000004d004d7308 */ /* 0x000f220000000800 */
[--C-:B------:R-:W-:Y:S02]  /*1540*/  HADD2.F32 R117, -RZ, R22.reuse.H0_H0 ;  /* 0x20000016ff757230 */ /* 0x100fe40000004100 */
[----:B------:R-:W-:Y:S01]  /*1550*/  FADD.FTZ R94, R94, 1 ;  /* 0x3f8000005e5e7421 */ /* 0x000fe20000010000 */
[----:B------:R-:W-:Y:S01]  /*1560*/  HADD2.F32 R118, -RZ, R21.H1_H1 ;  /* 0x30000015ff767230 */ /* 0x000fe20000004100 */
[----:B------:R-:W0:Y:S01]  /*1570*/  MUFU.EX2 R88, R88 ;  /* 0x0000005800587308 */ /* 0x000e220000000800 */
[----:B------:R-:W-:Y:S02]  /*1580*/  HADD2.F32 R119, -RZ, R22.H1_H1 ;  /* 0x30000016ff777230 */ /* 0x000fe40000004100 */
[----:B-1----:R-:W-:Y:S01]  /*1590*/  FADD.FTZ R75, R75, 1 ;  /* 0x3f8000004b4b7421 */ /* 0x002fe20000010000 */
[----:B------:R-:W-:Y:S01]  /*15a0*/  HADD2.F32 R116, -RZ, R23.H1_H1 ;  /* 0x30000017ff747230 */ /* 0x000fe20000004100 */
[----:B------:R-:W1:Y:S01]  /*15b0*/  MUFU.EX2 R79, R79 ;  /* 0x0000004f004f7308 */ /* 0x000e620000000800 */
[----:B------:R-:W-:Y:S01]  /*15c0*/  FADD.FTZ R127, R127, 1 ;  /* 0x3f8000007f7f7421 */ /* 0x000fe20000010000 */
[----:B---3--:R-:W-:Y:S01]  /*15d0*/  FADD.FTZ R129, R129, 1 ;  /* 0x3f80000081817421 */ /* 0x008fe20000010000 */
[--C-:B------:R-:W-:Y:S01]  /*15e0*/  HADD2.F32 R146, -RZ, R5.reuse.H0_H0 ;  /* 0x20000005ff927230 */ /* 0x100fe20000004100 */
[----:B------:R-:W3:Y:S01]  /*15f0*/  MUFU.EX2 R90, R90 ;  /* 0x0000005a005a7308 */ /* 0x000ee20000000800 */
[----:B------:R-:W-:-:S02]  /*1600*/  HADD2.F32 R148, -RZ, R5.H1_H1 ;  /* 0x30000005ff947230 */ /* 0x000fc40000004100 */
[----:B----4-:R-:W-:Y:S01]  /*1610*/  FADD.FTZ R77, R77, 1 ;  /* 0x3f8000004d4d7421 */ /* 0x010fe20000010000 */
[--C-:B------:R-:W-:Y:S01]  /*1620*/  HADD2.F32 R150, -RZ, R6.reuse.H0_H0 ;  /* 0x20000006ff967230 */ /* 0x100fe20000004100 */
[----:B------:R-:W4:Y:S01]  /*1630*/  MUFU.EX2 R91, R91 ;  /* 0x0000005b005b7308 */ /* 0x000f220000000800 */
[----:B------:R-:W-:Y:S02]  /*1640*/  HADD2.F32 R152, -RZ, R6.H1_H1 ;  /* 0x30000006ff987230 */ /* 0x000fe40000004100 */
[----:B0-----:R-:W-:Y:S01]  /*1650*/  FADD.FTZ R88, R88, 1 ;  /* 0x3f80000058587421 */ /* 0x001fe20000010000 */
[--C-:B------:R-:W-:Y:S01]  /*1660*/  HADD2.F32 R160, -RZ, R7.reuse.H0_H0 ;  /* 0x20000007ffa07230 */ /* 0x100fe20000004100 */
[----:B------:R-:W0:Y:S01]  /*1670*/  MUFU.EX2 R89, R89 ;  /* 0x0000005900597308 */ /* 0x000e220000000800 */
[----:B------:R-:W-:Y:S02]  /*1680*/  HADD2.F32 R162, -RZ, R7.H1_H1 ;  /* 0x30000007ffa27230 */ /* 0x000fe40000004100 */
[----:B-1----:R-:W-:Y:S01]  /*1690*/  FADD.FTZ R79, R79, 1 ;  /* 0x3f8000004f4f7421 */ /* 0x002fe20000010000 */
[----:B--2---:R-:W-:Y:S01]  /*16a0*/  UIMAD.WIDE.U32 UR12, UR27, UR14, UR12 ;  /* 0x0000000e1b0c72a5 */ /* 0x004fe2000f8e000c */
[----:B------:R1:W-:Y:S01]  /*16b0*/  MUFU.RCP R105, R75 ;  /* 0x0000004b00697308 */ /* 0x0003e20000001000 */
[----:B------:R-:W-:-:S02]  /*16c0*/  HADD2.F32 R166, -RZ, R8.H0_H0 ;  /* 0x20000008ffa67230 */ /* 0x000fc40000004100 */
[----:B---3--:R-:W-:Y:S01]  /*16d0*/  FADD.FTZ R90, R90, 1 ;  /* 0x3f8000005a5a7421 */ /* 0x008fe20000010000 */
[----:B------:R-:W-:Y:S01]  /*16e0*/  UIMAD UR13, UR27, UR15, UR13 ;  /* 0x0000000f1b0d72a4 */ /* 0x000fe2000f8e020d */
[----:B------:R-:W-:Y:S01]  /*16f0*/  HADD2.F32 R168, -RZ, R8.H1_H1 ;  /* 0x30000008ffa87230 */ /* 0x000fe20000004100 */
[----:B------:R-:W-:Y:S01]  /*1700*/  ULEA UR8, UP0, UR12, UR30, 0x1 ;  /* 0x0000001e0c087291 */ /* 0x000fe2000f8008ff */
[----:B----4-:R-:W-:Y:S01]  /*1710*/  FADD.FTZ R91, R91, 1 ;  /* 0x3f8000005b5b7421 */ /* 0x010fe20000010000 */
[--C-:B------:R-:W-:Y:S01]  /*1720*/  HADD2.F32 R154, -RZ, R9.reuse.H0_H0 ;  /* 0x20000009ff9a7230 */ /* 0x100fe20000004100 */
[----:B------:R-:W2:Y:S01]  /*1730*/  MUFU.RCP R106, R77 ;  /* 0x0000004d006a7308 */ /* 0x000ea20000001000 */
[----:B------:R-:W-:Y:S01]  /*1740*/  ULEA.HI.X UR12, UR12, UR31, UR13, 0x1, UP0 ;  /* 0x0000001f0c0c7291 */ /* 0x000fe200080f0c0d */
[----:B0-----:R-:W-:Y:S01]  /*1750*/  FADD.FTZ R89, R89, 1 ;  /* 0x3f80000059597421 */ /* 0x001fe20000010000 */
[----:B------:R-:W-:Y:S01]  /*1760*/  HADD2.F32 R156, -RZ, R9.H1_H1 ;  /* 0x30000009ff9c7230 */ /* 0x000fe20000004100 */
[----:B------:R-:W-:Y:S01]  /*1770*/  MOV R8, UR8 ;  /* 0x0000000800087c02 */ /* 0x000fe20008000f00 */
[----:B------:R-:W-:Y:S01]  /*1780*/  UISETP.NE.U32.AND UP0, UPT, UR34, URZ, UPT ;  /* 0x000000ff2200728c */ /* 0x000fe2000bf05070 */
[----:B------:R-:W-:Y:S01]  /*1790*/  HADD2.F32 R158, -RZ, R10.H0_H0 ;  /* 0x2000000aff9e7230 */ /* 0x000fe20000004100 */
[----:B------:R-:W-:Y:S01]  /*17a0*/  MOV R9, UR12 ;  /* 0x0000000c00097c02 */ /* 0x000fe20008000f00 */
[----:B------:R-:W-:Y:S01]  /*17b0*/  MUFU.RCP R107, R88 ;  /* 0x00000058006b7308 */ /* 0x000fe20000001000 */
[----:B------:R-:W-:Y:S01]  /*17c0*/  UISETP.NE.AND.EX UP0, UPT, UR35, URZ, UPT, UP0 ;  /* 0x000000ff2300728c */ /* 0x000fe2000bf05300 */
[----:B------:R-:W-:-:S02]  /*17d0*/  HADD2.F32 R164, -RZ, R11.H0_H0 ;  /* 0x2000000bffa47230 */ /* 0x000fc40000004100 */
[----:B------:R-:W-:-:S04]  /*17e0*/  IMAD.WIDE.U32 R8, R52, 0x10, R8 ;  /* 0x0000001034087825 */ /* 0x000fc800078e0008 */
[----:B------:R-:W0:Y:S01]  /*17f0*/  MUFU.EX2 R93, R93 ;  /* 0x0000005d005d7308 */ /* 0x000e220000000800 */
[----:B-1----:R-:W-:Y:S02]  /*1800*/  HADD2.F32 R75, -RZ, R80.H0_H0 ;  /* 0x20000050ff4b7230 */ /* 0x002fe40000004100 */
[----:B--2---:R-:W-:Y:S01]  /*1810*/  FADD.FTZ R22, -R106, 1 ;  /* 0x3f8000006a167421 */ /* 0x004fe20000010100 */
[----:B------:R-:W-:Y:S01]  /*1820*/  HADD2.F32 R77, -RZ, R81.H0_H0 ;  /* 0x20000051ff4d7230 */ /* 0x000fe20000004100 */
[----:B------:R1:W-:Y:S02]  /*1830*/  MUFU.RCP R103, R78 ;  /* 0x0000004e00677308 */ /* 0x0003e40000001000 */
[----:B------:R-:W-:-:S06]  /*1840*/  FFMA.FTZ R22, R99, R22, 1 ;  /* 0x3f80000063167423 */ /* 0x000fcc0000010016 */
[----:B------:R2:W3:Y:S01]  /*1850*/  MUFU.RCP R104, R79 ;  /* 0x0000004f00687308 */ /* 0x0004e20000001000 */
[----:B-1----:R-:W-:Y:S02]  /*1860*/  HADD2.F32 R78, -RZ, R80.H1_H1 ;  /* 0x30000050ff4e7230 */ /* 0x002fe40000004100 */
[----:B0-----:R-:W-:Y:S01]  /*1870*/  FADD.FTZ R93, R93, 1 ;  /* 0x3f8000005d5d7421 */ /* 0x001fe20000010000 */
[----:B------:R-:W-:Y:S02]  /*1880*/  HADD2.F32 R80, -RZ, R81.H1_H1 ;  /* 0x30000051ff507230 */ /* 0x000fe40000004100 */
[--C-:B------:R-:W-:Y:S02]  /*1890*/  HADD2.F32 R81, -RZ, R83.reuse.H0_H0 ;  /* 0x20000053ff517230 */ /* 0x100fe40000004100 */
[----:B------:R-:W-:Y:S01]  /*18a0*/  HADD2.F32 R83, -RZ, R83.H1_H1 ;  /* 0x30000053ff537230 */ /* 0x000fe20000004100 */
[----:B------:R-:W-:Y:S01]  /*18b0*/  MUFU.RCP R121, R90 ;  /* 0x0000005a00797308 */ /* 0x000fe20000001000 */
[----:B--2---:R-:W-:-:S02]  /*18c0*/  HADD2.F32 R79, -RZ, R82.H0_H0 ;  /* 0x20000052ff4f7230 */ /* 0x004fc40000004100 */
[----:B------:R-:W-:-:S05]  /*18d0*/  HADD2.F32 R82, -RZ, R82.H1_H1 ;  /* 0x30000052ff527230 */ /* 0x000fca0000004100 */
[----:B------:R-:W0:Y:S01]  /*18e0*/  MUFU.EX2 R95, R95 ;  /* 0x0000005f005f7308 */ /* 0x000e220000000800 */
[----:B---3--:R-:W-:-:S03]  /*18f0*/  FADD.FTZ R88, -R104, 1 ;  /* 0x3f80000068587421 */ /* 0x008fc60000010100 */
[----:B------:R1:W2:Y:S01]  /*1900*/  MUFU.RCP R122, R91 ;  /* 0x0000005b007a7308 */ /* 0x0002a20000001000 */
[C---:B------:R-:W-:Y:S01]  /*1910*/  FFMA.FTZ R88, R41.reuse, R88, 1 ;  /* 0x3f80000029587423 */ /* 0x040fe20000010058 */
[----:B------:R-:W-:-:S06]  /*1920*/  FMUL.FTZ R41, R41, R104 ;  /* 0x0000006829297220 */ /* 0x000fcc0000410000 */
[----:B------:R3:W4:Y:S01]  /*1930*/  MUFU.EX2 R136, R108 ;  /* 0x0000006c00887308 */ /* 0x0007220000000800 */
[----:B-1----:R-:W-:Y:S01]  /*1940*/  FADD.FTZ R91, -R107, 1 ;  /* 0x3f8000006b5b7421 */ /* 0x002fe20000010100 */
[----:B0-----:R-:W-:Y:S02]  /*1950*/  FADD.FTZ R95, R95, 1 ;  /* 0x3f8000005f5f7421 */ /* 0x001fe40000010000 */
[----:B------:R-:W0:Y:S01]  /*1960*/  MUFU.RCP R109, R89 ;  /* 0x00000059006d7308 */ /* 0x000e220000001000 */
[C---:B------:R-:W-:Y:S01]  /*1970*/  FFMA.FTZ R91, R40.reuse, R91, 1 ;  /* 0x3f800000285b7423 */ /* 0x040fe2000001005b */
[----:B------:R-:W-:Y:S01]  /*1980*/  FMUL.FTZ R40, R40, R107 ;  /* 0x0000006b28287220 */ /* 0x000fe20000410000 */
[----:B---3--:R-:W-:Y:S02]  /*1990*/  HADD2.F32 R108, -RZ, R21.H0_H0 ;  /* 0x20000015ff6c7230 */ /* 0x008fe40000004100 */
[----:B------:R-:W-:-:S03]  /*19a0*/  FADD.FTZ R21, -R105, 1 ;  /* 0x3f80000069157421 */ /* 0x000fc60000010100 */
[----:B------:R-:W1:Y:S01]  /*19b0*/  MUFU.RCP R124, R92 ;  /* 0x0000005c007c7308 */ /* 0x000e620000001000 */
[----:B------:R-:W-:-:S07]  /*19c0*/  FFMA.FTZ R21, R100, R21, 1 ;  /* 0x3f80000064157423 */ /* 0x000fce0000010015 */
[----:B------:R-:W3:Y:S08]  /*19d0*/  MUFU.RCP R123, R93 ;  /* 0x0000005d007b7308 */ /* 0x000ef00000001000 */
[----:B------:R2:W3:Y:S08]  /*19e0*/  MUFU.RCP R126, R94 ;  /* 0x0000005e007e7308 */ /* 0x0004f00000001000 */
[----:B------:R-:W-:Y:S01]  /*19f0*/  MUFU.RCP R128, R127 ;  /* 0x0000007f00807308 */ /* 0x000fe20000001000 */
[----:B--2---:R-:W-:-:S04]  /*1a00*/  FADD.FTZ R94, -R122, 1 ;  /* 0x3f8000007a5e7421 */ /* 0x004fc80000010100 */
[C---:B------:R-:W-:Y:S01]  /*1a10*/  FFMA.FTZ R94, R43.reuse, R94, 1 ;  /* 0x3f8000002b5e7423 */ /* 0x040fe2000001005e */
[----:B------:R-:W-:Y:S02]  /*1a20*/  FMUL.FTZ R43, R43, R122 ;  /* 0x0000007a2b2b7220 */ /* 0x000fe40000410000 */
[----:B------:R2:W3:Y:S08]  /*1a30*/  MUFU.RCP R125, R95 ;  /* 0x0000005f007d7308 */ /* 0x0004f00000001000 */
[----:B------:R1:W-:Y:S01]  /*1a40*/  MUFU.RCP R137, R129 ;  /* 0x0000008100897308 */ /* 0x0003e20000001000 */
[----:B--2---:R-:W-:-:S07]  /*1a50*/  FADD.FTZ R95, R130, 1 ;  /* 0x3f800000825f7421 */ /* 0x004fce0000010000 */
[----:B------:R2:W-:Y:S01]  /*1a60*/  MUFU.RCP R138, R95 ;  /* 0x0000005f008a7308 */ /* 0x0005e20000001000 */
[----:B------:R0:W-:Y:S04]  /*1a70*/  STS.128 [R73], R36 ;  /* 0x0000002449007388 */ /* 0x0001e80000000c00 */
[----:B------:R1:W-:Y:S01]  /*1a80*/  STS.128 [R73+0x200], R32 ;  /* 0x0002002049007388 */ /* 0x0003e20000000c00 */
[----:B------:R-:W-:-:S03]  /*1a90*/  NOP ;  /* 0x0000000000007918 */ /* 0x000fc60000000000 */
[----:B------:R-:W3:Y:S01]  /*1aa0*/  LDS.128 R24, [R74] ;  /* 0x000000004a187984 */ /* 0x000ee20000000c00 */
[--C-:B0-----:R-:W-:Y:S02]  /*1ab0*/  HADD2.F32 R37, -RZ, R18.reuse.H0_H0 ;  /* 0x20000012ff257230 */ /* 0x101fe40000004100 */
[----:B------:R-:W-:Y:S02]  /*1ac0*/  HADD2.F32 R38, -RZ, R18.H1_H1 ;  /* 0x30000012ff267230 */ /* 0x000fe40000004100 */
[--C-:B-1----:R-:W-:Y:S02]  /*1ad0*/  HADD2.F32 R34, -RZ, R19.reuse.H0_H0 ;  /* 0x20000013ff227230 */ /* 0x102fe40000004100 */
[----:B------:R-:W-:Y:S02]  /*1ae0*/  HADD2.F32 R35, -RZ, R19.H1_H1 ;  /* 0x30000013ff237230 */ /* 0x000fe40000004100 */
[----:B------:R-:W0:Y:S01]  /*1af0*/  LDS.128 R16, [R74+0x10] ;  /* 0x000010004a107984 */ /* 0x000e220000000c00 */
[----:B------:R-:W-:-:S02]  /*1b00*/  HADD2.F32 R39, -RZ, R23.H0_H0 ;  /* 0x20000017ff277230 */ /* 0x000fc40000004100 */
[--C-:B---3--:R-:W-:Y:S02]  /*1b10*/  HADD2.F32 R32, -RZ, R24.reuse.H0_H0 ;  /* 0x20000018ff207230 */ /* 0x108fe40000004100 */
[----:B------:R-:W-:Y:S02]  /*1b20*/  HADD2.F32 R24, -RZ, R24.H1_H1 ;  /* 0x30000018ff187230 */ /* 0x000fe40000004100 */
[----:B------:R-:W-:Y:S02]  /*1b30*/  HADD2.F32 R36, -RZ, R26.H0_H0 ;  /* 0x2000001aff247230 */ /* 0x000fe40000004100 */
[----:B------:R-:W-:Y:S01]  /*1b40*/  FMUL.FTZ R20, R113, R32 ;  /* 0x0000002071147220 */ /* 0x000fe20000410000 */
[--C-:B------:R-:W-:Y:S02]  /*1b50*/  HADD2.F32 R33, -RZ, R25.reuse.H0_H0 ;  /* 0x20000019ff217230 */ /* 0x100fe40000004100 */
[----:B------:R-:W-:Y:S01]  /*1b60*/  FMUL.FTZ R23, R111, R24 ;  /* 0x000000186f177220 */ /* 0x000fe20000410000 */
[----:B------:R-:W-:-:S02]  /*1b70*/  HADD2.F32 R25, -RZ, R25.H1_H1 ;  /* 0x30000019ff197230 */ /* 0x000fc40000004100 */
[----:B------:R-:W-:Y:S01]  /*1b80*/  FMUL.FTZ R90, R117, R36 ;  /* 0x00000024755a7220 */ /* 0x000fe20000410000 */
[----:B------:R-:W-:Y:S01]  /*1b90*/  FMUL.FTZ R20, R105, R20 ;  /* 0x0000001469147220 */ /* 0x000fe20000410000 */
[----:B------:R-:W-:Y:S01]  /*1ba0*/  FMUL.FTZ R23, R106, R23 ;  /* 0x000000176a177220 */ /* 0x000fe20000410000 */
[----:B------:R-:W-:Y:S02]  /*1bb0*/  HADD2.F32 R120, -RZ, R26.H1_H1 ;  /* 0x3000001aff787230 */ /* 0x000fe40000004100 */
[----:B------:R-:W-:Y:S01]  /*1bc0*/  FMUL.FTZ R90, R107, R90 ;  /* 0x0000005a6b5a7220 */ /* 0x000fe20000410000 */
[--C-:B------:R-:W-:Y:S02]  /*1bd0*/  HADD2.F32 R26, -RZ, R27.reuse.H0_H0 ;  /* 0x2000001bff1a7230 */ /* 0x100fe40000004100 */
[----:B------:R-:W-:Y:S01]  /*1be0*/  FMUL.FTZ R20, R20, R21 ;  /* 0x0000001514147220 */ /* 0x000fe20000410000 */
[----:B------:R-:W-:Y:S01]  /*1bf0*/  FMUL.FTZ R23, R23, R22 ;  /* 0x0000001617177220 */ /* 0x000fe20000410000 */
[----:B------:R-:W-:Y:S01]  /*1c00*/  FADD.FTZ R21, -R103, 1 ;  /* 0x3f80000067157421 */ /* 0x000fe20000010100 */
[----:B------:R-:W-:Y:S01]  /*1c10*/  FMUL.FTZ R22, R108, R33 ;  /* 0x000000216c167220 */ /* 0x000fe20000410000 */
[----:B------:R-:W-:Y:S01]  /*1c20*/  FMUL.FTZ R89, R118, R25 ;  /* 0x0000001976597220 */ /* 0x000fe20000410000 */
[----:B------:R-:W-:-:S02]  /*1c30*/  HADD2.F32 R27, -RZ, R27.H1_H1 ;  /* 0x3000001bff1b7230 */ /* 0x000fc40000004100 */
[----:B------:R-:W-:Y:S01]  /*1c40*/  FMUL.FTZ R90, R90, R91 ;  /* 0x0000005b5a5a7220 */ /* 0x000fe20000410000 */
[----:B------:R-:W-:Y:S01]  /*1c50*/  FADD.FTZ R91, -R121, 1 ;  /* 0x3f800000795b7421 */ /* 0x000fe20000010100 */
[----:B------:R-:W-:Y:S01]  /*1c60*/  FMUL.FTZ R92, R39, R26 ;  /* 0x0000001a275c7220 */ /* 0x000fe20000410000 */
[----:B------:R-:W-:Y:S01]  /*1c70*/  FFMA.FTZ R21, R0, R21, 1 ;  /* 0x3f80000000157423 */ /* 0x000fe20000010015 */
[----:B------:R-:W-:Y:S01]  /*1c80*/  FMUL.FTZ R22, R103, R22 ;  /* 0x0000001667167220 */ /* 0x000fe20000410000 */
[----:B------:R-:W-:Y:S01]  /*1c90*/  FMUL.FTZ R89, R104, R89 ;  /* 0x0000005968597220 */ /* 0x000fe20000410000 */
[--C-:B0-----:R-:W-:Y:S02]  /*1ca0*/  HADD2.F32 R127, -RZ, R16.reuse.H0_H0 ;  /* 0x20000010ff7f7230 */ /* 0x101fe40000004100 */
[----:B------:R-:W-:Y:S01]  /*1cb0*/  FFMA.FTZ R91, R42, R91, 1 ;  /* 0x3f8000002a5b7423 */ /* 0x000fe2000001005b */
[----:B------:R-:W-:Y:S01]  /*1cc0*/  FMUL.FTZ R93, R116, R27 ;  /* 0x0000001b745d7220 */ /* 0x000fe20000410000 */
[----:B------:R-:W-:Y:S01]  /*1cd0*/  FMUL.FTZ R92, R121, R92 ;  /* 0x0000005c795c7220 */ /* 0x000fe20000410000 */
[----:B------:R-:W-:Y:S01]  /*1ce0*/  FMUL.FTZ R21, R22, R21 ;  /* 0x0000001516157220 */ /* 0x000fe20000410000 */
[----:B------:R-:W-:Y:S01]  /*1cf0*/  FMUL.FTZ R88, R89, R88 ;  /* 0x0000005859587220 */ /* 0x000fe20000410000 */
[----:B------:R-:W-:Y:S01]  /*1d00*/  FADD.FTZ R89, -R109, 1 ;  /* 0x3f8000006d597421 */ /* 0x000fe20000010100 */
[----:B------:R-:W-:Y:S01]  /*1d10*/  FMUL.FTZ R22, R119, R120 ;  /* 0x0000007877167220 */ /* 0x000fe20000410000 */
[----:B------:R-:W-:-:S02]  /*1d20*/  HADD2.F32 R129, -RZ, R16.H1_H1 ;  /* 0x30000010ff817230 */ /* 0x000fc40000004100 */
[----:B------:R-:W-:Y:S01]  /*1d30*/  FMUL.FTZ R93, R122, R93 ;  /* 0x0000005d7a5d7220 */ /* 0x000fe20000410000 */
[--C-:B------:R-:W-:Y:S02]  /*1d40*/  HADD2.F32 R131, -RZ, R17.reuse.H0_H0 ;  /* 0x20000011ff837230 */ /* 0x100fe40000004100 */
[----:B------:R-:W-:Y:S01]  /*1d50*/  FMUL.FTZ R91, R92, R91 ;  /* 0x0000005b5c5b7220 */ /* 0x000fe20000410000 */
[----:B------:R-:W-:Y:S02]  /*1d60*/  HADD2.F32 R132, -RZ, R17.H1_H1 ;  /* 0x30000011ff847230 */ /* 0x000fe40000004100 */
[----:B------:R-:W-:Y:S01]  /*1d70*/  FADD.FTZ R16, -R124, 1 ;  /* 0x3f8000007c107421 */ /* 0x000fe20000010100 */
[----:B------:R-:W-:Y:S01]  /*1d80*/  FMUL.FTZ R17, R110, R127 ;  /* 0x0000007f6e117220 */ /* 0x000fe20000410000 */
[----:B----4-:R-:W-:Y:S01]  /*1d90*/  FADD.FTZ R92, R136, 1 ;  /* 0x3f800000885c7421 */ /* 0x010fe20000010000 */
[----:B------:R-:W-:Y:S01]  /*1da0*/  FFMA.FTZ R89, R84, R89, 1 ;  /* 0x3f80000054597423 */ /* 0x000fe20000010059 */
[----:B------:R-:W-:Y:S01]  /*1db0*/  FMUL.FTZ R22, R109, R22 ;  /* 0x000000166d167220 */ /* 0x000fe20000410000 */
[----:B------:R-:W-:Y:S01]  /*1dc0*/  FMUL.FTZ R94, R93, R94 ;  /* 0x0000005e5d5e7220 */ /* 0x000fe20000410000 */
[----:B------:R-:W-:-:S02]  /*1dd0*/  HADD2.F32 R130, -RZ, R18.H0_H0 ;  /* 0x20000012ff827230 */ /* 0x000fc40000004100 */
[----:B------:R-:W-:Y:S01]  /*1de0*/  FFMA.FTZ R16, R85, R16, 1 ;  /* 0x3f80000055107423 */ /* 0x000fe20000010010 */
[----:B------:R-:W-:Y:S02]  /*1df0*/  HADD2.F32 R135, -RZ, R18.H1_H1 ;  /* 0x30000012ff877230 */ /* 0x000fe40000004100 */
[----:B------:R-:W-:Y:S01]  /*1e00*/  FMUL.FTZ R17, R124, R17 ;  /* 0x000000117c117220 */ /* 0x000fe20000410000 */
[----:B------:R-:W-:Y:S01]  /*1e10*/  FADD.FTZ R93, -R123, 1 ;  /* 0x3f8000007b5d7421 */ /* 0x000fe20000010100 */
[----:B------:R-:W-:Y:S01]  /*1e20*/  FMUL.FTZ R18, R112, R129 ;  /* 0x0000008170127220 */ /* 0x000fe20000410000 */
[----:B------:R0:W1:Y:S01]  /*1e30*/  MUFU.RCP R143, R92 ;  /* 0x0000005c008f7308 */ /* 0x0000620000001000 */
[----:B------:R-:W-:Y:S01]  /*1e40*/  FMUL.FTZ R89, R22, R89 ;  /* 0x0000005916597220 */ /* 0x000fe20000410000 */
        /* <DEDUP_REMOVED lines=10> */
[----:B------:R-:W-:Y:S01]  /*1ef0*/  FADD.FTZ R19, -R125, 1 ;  /* 0x3f8000007d137421 */ /* 0x000fe20000010100 */
[----:B------:R-:W-:Y:S01]  /*1f00*/  FADD.FTZ R136, -R128, 1 ;  /* 0x3f80000080887421 */ /* 0x000fe20000010100 */
[----:B------:R-:W-:Y:S01]  /*1f10*/  FMUL.FTZ R18, R115, R132 ;  /* 0x0000008473127220 */ /* 0x000fe20000410000 */
[----:B--2---:R-:W-:Y:S01]  /*1f20*/  FMUL.FTZ R95, R37, R130 ;  /* 0x00000082255f7220 */ /* 0x004fe20000410000 */
        /* <DEDUP_REMOVED lines=67> */
[----:B0-----:R-:W-:Y:S02]  /*2360*/  HADD2.F32 R22, -RZ, R10.H1_H1 ;  /* 0x3000000aff167230 */ /* 0x001fe40000004100 */
        /* <DEDUP_REMOVED lines=55> */
.L_x_8202:
[----:B------:R-:W-:Y:S01]  /*26e0*/  FFMA.FTZ R46, R113, R75, R46 ;  /* 0x0000004b712e7223 */ /* 0x000fe2000001002e */
[----:B------:R-:W2:Y:S01]  /*26f0*/  LDCU UR8, c[0x0][0x38c] ;  /* 0x00007180ff0877ac */ /* 0x000ea20008000800 */
[--C-:B-----5:R-:W-:Y:S01]  /*2700*/  FADD.FTZ R143, R144, R45.reuse ;  /* 0x0000002d908f7221 */ /* 0x120fe20000010000 */
[--C-:B------:R-:W-:Y:S01]  /*2710*/  FADD.FTZ R144, R146, R45.reuse ;  /* 0x0000002d92907221 */ /* 0x100fe20000010000 */
[----:B01----:R-:W-:Y:S01]  /*2720*/  FFMA.FTZ R5, R111, R78, R46 ;  /* 0x0000004e6f057223 */ /* 0x003fe2000001002e */
[----:B------:R-:W-:Y:S02]  /*2730*/  HFMA2 R120, -RZ, RZ, 0, 0 ;  /* 0x00000000ff787431 */ /* 0x000fe400000001ff */
[--C-:B------:R-:W-:Y:S01]  /*2740*/  FADD.FTZ R145, R148, R45.reuse ;  /* 0x0000002d94917221 */ /* 0x100fe20000010000 */
[----:B------:R-:W-:Y:S01]  /*2750*/  FADD.FTZ R146, R150, R45 ;  /* 0x0000002d96927221 */ /* 0x000fe20000010000 */
[----:B------:R-:W-:Y:S01]  /*2760*/  FFMA.FTZ R0, R108, R77, R5 ;  /* 0x0000004d6c007223 */ /* 0x000fe20000010005 */
[--C-:B------:R-:W-:Y:S01]  /*2770*/  FADD.FTZ R147, R152, R45.reuse ;  /* 0x0000002d98937221 */ /* 0x100fe20000010000 */
[--C-:B------:R-:W-:Y:S01]  /*2780*/  FADD.FTZ R148, R160, R45.reuse ;  /* 0x0000002da0947221 */ /* 0x100fe20000010000 */
[--C-:B------:R-:W-:Y:S01]  /*2790*/  FADD.FTZ R150, R162, R45.reuse ;  /* 0x0000002da2967221 */ /* 0x100fe20000010000 */
[----:B------:R-:W-:Y:S01]  /*27a0*/  FFMA.FTZ R5, R109, R80, R0 ;  /* 0x000000506d057223 */ /* 0x000fe20000010000 */
[----:B------:R-:W-:Y:S01]  /*27b0*/  FADD.FTZ R151, R156, R45 ;  /* 0x0000002d9c977221 */ /* 0x000fe20000010000 */
[----:B------:R-:W-:-:S02]  /*27c0*/  CS2R R138, SRZ ;  /* 0x00000000008a7805 */ /* 0x000fc4000001ff00 */
[----:B------:R-:W-:Y:S01]  /*27d0*/  CS2R R136, SRZ ;  /* 0x0000000000887805 */ /* 0x000fe2000001ff00 */
[----:B------:R-:W-:Y:S01]  /*27e0*/  FFMA.FTZ R0, R106, R79, R5 ;  /* 0x0000004f6a007223 */ /* 0x000fe20000010005 */
[----:B------:R-:W-:Y:S02]  /*27f0*/  CS2R R134, SRZ ;  /* 0x0000000000867805 */ /* 0x000fe4000001ff00 */
[----:B------:R-:W-:Y:S01]  /*2800*/  CS2R R128, SRZ ;  /* 0x0000000000807805 */ /* 0x000fe2000001ff00 */
[----:B--2---:R-:W-:Y:S01]  /*2810*/  UISETP.GE.AND UP0, UPT, UR8, 0x1, UPT ;  /* 0x000000010800788c */ /* 0x004fe2000bf06270 */
[----:B------:R-:W-:Y:S01]  /*2820*/  FFMA.FTZ R5, R107, R82, R0 ;  /* 0x000000526b057223 */ /* 0x000fe20000010000 */
[----:B------:R-:W-:Y:S02]  /*2830*/  CS2R R126, SRZ ;  /* 0x00000000007e7805 */ /* 0x000fe4000001ff00 */
[----:B------:R-:W-:Y:S02]  /*2840*/  CS2R R124, SRZ ;  /* 0x00000000007c7805 */ /* 0x000fe4000001ff00 */
[----:B------:R-:W-:Y:S01]  /*2850*/  CS2R R122, SRZ ;  /* 0x00000000007a7805 */ /* 0x000fe2000001ff00 */
[----:B------:R-:W-:Y:S01]  /*2860*/  FFMA.FTZ R5, R104, R81, R5 ;  /* 0x0000005168057223 */ /* 0x000fe20000010005 */
[----:B------:R-:W-:Y:S01]  /*2870*/  MOV R118, RZ ;  /* 0x000000ff00767202 */ /* 0x000fe20000000f00 */
        /* <DEDUP_REMOVED lines=39> */
[----:B------:R-:W-:Y:S01]  /*2af0*/  IADD3 R42, P2, PT, R2, UR6, RZ ;  /* 0x00000006022a7c10 */ /* 0x000fe2000ff5e0ff */
[----:B------:R-:W1:Y:S01]  /*2b00*/  LDCU UR33, c[0x0][0x394] ;  /* 0x00007280ff2177ac */ /* 0x000e620008000800 */
[C---:B------:R-:W-:Y:S02]  /*2b10*/  IADD3 R192, PT, PT, R30.reuse, UR6, RZ ;  /* 0x000000061ec07c10 */ /* 0x040fe4000fffe0ff */
[----:B------:R-:W2:Y:S01]  /*2b20*/  LDC.64 R32, c[0x0][0x440] ;  /* 0x00011000ff207b82 */ /* 0x000ea20000000a00 */
[----:B------:R-:W-:Y:S01]  /*2b30*/  PLOP3.LUT P0, PT, PT, PT, UP0, 0x80, 0x8 ;  /* 0x000000000008781c */ /* 0x000fe20003f0f008 */
[----:B------:R-:W-:Y:S01]  /*2b40*/  ULOP3.LUT UR13, UR8, 0x100, URZ, 0xc0, !UPT ;  /* 0x00000100080d7892 */ /* 0x000fe2000f8ec0ff */
[----:B------:R-:W-:Y:S01]  /*2b50*/  MOV R138, RZ ;  /* 0x000000ff008a7202 */ /* 0x000fe20000000f00 */
[----:B------:R-:W3:Y:S01]  /*2b60*/  LDCU UR36, c[0x0][0x38c] ;  /* 0x00007180ff2477ac */ /* 0x000ee20008000800 */
[----:B------:R-:W-:-:S02]  /*2b70*/  ISETP.EQ.AND P0, PT, R30, RZ, P0 ;  /* 0x000000ff1e00720c */ /* 0x000fc40000702270 */
[----:B------:R-:W-:Y:S01]  /*2b80*/  IADD3.X R41, PT, PT, RZ, R71, RZ, P1, !PT ;  /* 0x00000047ff297210 */ /* 0x000fe20000ffe4ff */
[----:B------:R-:W4:Y:S01]  /*2b90*/  LDC.64 R34, c[0x0][0x3a8] ;  /* 0x0000ea00ff227b82 */ /* 0x000f220000000a00 */
[----:B------:R-:W-:Y:S01]  /*2ba0*/  IADD3.X R43, PT, PT, RZ, R72, RZ, P2, !PT ;  /* 0x00000048ff2b7210 */ /* 0x000fe200017fe4ff */
[----:B------:R-:W0:Y:S01]  /*2bb0*/  LDCU UR15, c[0x0][0x388] ;  /* 0x00007100ff0f77ac */ /* 0x000e220008000800 */
[----:B------:R-:W0:Y:S05]  /*2bc0*/  LDCU.64 UR30, c[0x0][0x538] ;  /* 0x0000a700ff1e77ac */ /* 0x000e2a0008000a00 */
[----:B------:R-:W0:Y:S01]  /*2bd0*/  LDC.64 R132, c[0x0][0x3e0] ;  /* 0x0000f800ff847b82 */ /* 0x000e220000000a00 */
[----:B------:R-:W0:Y:S01]  /*2be0*/  LDCU.64 UR34, c[0x0][0x540] ;  /* 0x0000a800ff2277ac */ /* 0x000e220008000a00 */
[----:B------:R-:W-:-:S06]  /*2bf0*/  UMOV UR8, URZ ;  /* 0x000000ff00087c82 */ /* 0x000fcc0008000000 */
[----:B------:R-:W0:Y:S08]  /*2c00*/  LDC.64 R36, c[0x0][0x4d0] ;  /* 0x00013400ff247b82 */ /* 0x000e300000000a00 */
[----:B-1-3--:R-:W0:Y:S02]  /*2c10*/  LDC.64 R38, c[0x0][0x4f0] ;  /* 0x00013c00ff267b82 */ /* 0x00ae240000000a00 */
.L_x_8241:
[----:B0-----:R-:W-:-:S04]  /*2c20*/  IMAD.WIDE.U32 R4, R130, UR8, RZ ;  /* 0x0000000882047c25 */ /* 0x001fc8000f8e00ff */
[----:B------:R-:W-:Y:S01]  /*2c30*/  IMAD R0, R131, UR8, R5 ;  /* 0x0000000883007c24 */ /* 0x000fe2000f8e0205 */
[----:B------:R-:W-:-:S04]  /*2c40*/  LEA R16, P1, R4, R48, 0x1 ;  /* 0x0000003004107211 */ /* 0x000fc800078208ff */
[----:B------:R-:W-:-:S03]  /*2c50*/  LEA.HI.X R17, R4, R49, R0, 0x1, P1 ;  /* 0x0000003104117211 */ /* 0x000fc600008f0c00 */
[----:B------:R-:W-:-:S05]  /*2c60*/  IMAD.WIDE.U32 R16, R52, 0x10, R16 ;  /* 0x0000001034107825 */ /* 0x000fca00078e0010 */
[----:B---3--:R-:W3:Y:S04]  /*2c70*/  LDG.E.128 R4, desc[UR28][R16.64] ;  /* 0x0000001c10047981 */ /* 0x008ee8000c1e1d00 */
[----:B-1----:R-:W5:Y:S01]  /*2c80*/  LDG.E.128 R8, desc[UR28][R16.64+0x200] ;  /* 0x0002001c10087981 */ /* 0x002f62000c1e1d00 */
[----:B------:R-:W-:Y:S02]  /*2c90*/  MOV R12, UR16 ;  /* 0x00000010000c7c02 */ /* 0x000fe40008000f00 */
[----:B------:R-:W-:Y:S02]  /*2ca0*/  MOV R15, UR18 ;  /* 0x00000012000f7c02 */ /* 0x000fe40008000f00 */
[----:B------:R-:W-:Y:S02]  /*2cb0*/  MOV R14, R12 ;  /* 0x0000000c000e7202 */ /* 0x000fe40000000f00 */
[----:B------:R-:W-:Y:S01]  /*2cc0*/  MOV R13, UR17 ;  /* 0x00000011000d7c02 */ /* 0x000fe20008000f00 */
[----:B------:R-:W-:-:S04]  /*2cd0*/  IMAD.WIDE.U32 R12, R132, UR8, RZ ;  /* 0x00000008840c7c25 */ /* 0x000fc8000f8e00ff */
[----:B----4-:R-:W-:-:S04]  /*2ce0*/  IMAD.WIDE.U32 R14, R34, UR8, R14 ;  /* 0x00000008220e7c25 */ /* 0x010fc8000f8e000e */
        /* <DEDUP_REMOVED lines=8> */
[----:B---3--:R-:W-:Y:S04]  /*2d70*/  STS.128 [R73], R4 ;  /* 0x0000000449007388 */ /* 0x008fe80000000c00 */
[----:B-----5:R-:W-:Y:S01]  /*2d80*/  STS.128 [R73+0x200], R8 ;  /* 0x0002000849007388 */ /* 0x020fe20000000c00 */
[----:B------:R-:W-:-:S03]  /*2d90*/  NOP ;  /* 0x0000000000007918 */ /* 0x000fc60000000000 */
[----:B------:R-:W3:Y:S04]  /*2da0*/  LDG.E.128 R20, desc[UR28][R86.64] ;  /* 0x0000001c56147981 */ /* 0x000ee8000c1e1d00 */
[----:B------:R0:W4:Y:S04]  /*2db0*/  LDG.E.128 R24, desc[UR28][R86.64+0x200] ;  /* 0x0002001c56187981 */ /* 0x000128000c1e1d00 */
[----:B------:R-:W1:Y:S04]  /*2dc0*/  LDS.128 R12, [R74] ;  /* 0x000000004a0c7984 */ /* 0x000e680000000c00 */
[----:B------:R-:W5:Y:S01]  /*2dd0*/  LDS.128 R16, [R74+0x10] ;  /* 0x000010004a107984 */ /* 0x000f620000000c00 */
[----:B------:R-:W0:Y:S01]  /*2de0*/  S2UR UR14, SR_CgaCtaId ;  /* 0x00000000000e79c3 */ /* 0x000e220000008800 */
[----:B------:R-:W-:Y:S01]  /*2df0*/  ISETP.NE.AND P2, PT, R30, RZ, PT ;  /* 0x000000ff1e00720c */ /* 0x000fe20003f45270 */
        /* <DEDUP_REMOVED lines=13> */
[----:B------:R-:W-:Y:S01]  /*2ed0*/  FMUL.FTZ R171, R164, R169 ;  /* 0x000000a9a4ab7220 */ /* 0x000fe20000410000 */
[----:B------:R-:W-:Y:S01]  /*2ee0*/  UMOV UR12, 0x400 ;  /* 0x00000400000c7882 */ /* 0x000fe20000000000 */
[----:B------:R-:W-:Y:S01]  /*2ef0*/  ISETP.NE.AND P1, PT, R30, 0x1f, PT ;  /* 0x0000001f1e00780c */ /* 0x000fe20003f25270 */
[----:B0-----:R-:W-:Y:S01]  /*2f00*/  ULEA UR14, UR14, UR12, 0x18 ;  /* 0x0000000c0e0e7291 */ /* 0x001fe2000f8ec0ff */
[----:B------:R-:W0:Y:S01]  /*2f10*/  MUFU.EX2 R0, R0 ;  /* 0x0000000000007308 */ /* 0x000e220000000800 */
[----:B-1----:R-:W-:-:S02]  /*2f20*/  HADD2.F32 R85, -RZ, R12.H0_H0 ;  /* 0x2000000cff557230 */ /* 0x002fc40000004100 */
[----:B------:R-:W-:Y:S01]  /*2f30*/  HADD2.F32 R87, -RZ, R12.H1_H1 ;  /* 0x3000000cff577230 */ /* 0x000fe20000004100 */
[----:B------:R-:W-:Y:S01]  /*2f40*/  MOV R12, UR8 ;  /* 0x00000008000c7c02 */ /* 0x000fe20008000f00 */
[----:B------:R-:W1:Y:S03]  /*2f50*/  MUFU.EX2 R194, R194 ;  /* 0x000000c200c27308 */ /* 0x000e660000000800 */
[----:B------:R-:W-:Y:S02]  /*2f60*/  IADD3 R12, PT, PT, R12, UR13, RZ ;  /* 0x0000000d0c0c7c10 */ /* 0x000fe4000fffe0ff */
[----:B------:R-:W-:Y:S01]  /*2f70*/  @P2 IADD3 R12, PT, PT, R30, 0x200, RZ ;  /* 0x000002001e0c2810 */ /* 0x000fe20007ffe0ff */
        /* <DEDUP_REMOVED lines=26> */
[----:B------:R-:W-:Y:S01]  /*3120*/  FMUL.FTZ R200, R167, R200 ;  /* 0x000000c8a7c87220 */ /* 0x000fe20000410000 */
[----:B------:R-:W-:Y:S01]  /*3130*/  FMUL.FTZ R205, R166, R205 ;  /* 0x000000cda6cd7220 */ /* 0x000fe20000410000 */
[----:B---3--:R3:W-:Y:S04]  /*3140*/  STS.128 [R73+0x420], R20 ;  /* 0x0004201449007388 */ /* 0x0087e80000000c00 */
[----:B----4-:R4:W-:Y:S01]  /*3150*/  STS.128 [R73+0x620], R24 ;  /* 0x0006201849007388 */ /* 0x0109e20000000c00 */
[----:B------:R-:W-:-:S03]  /*3160*/  NOP ;  /* 0x0000000000007918 */ /* 0x000fc60000000000 */
[----:B------:R-:W1:Y:S04]  /*3170*/  LDS.128 R8, [R74+0x430] ;  /* 0x000430004a087984 */ /* 0x000e680000000c00 */
[----:B------:R-:W0:Y:S01]  /*3180*/  LDS.128 R4, [R74+0x420] ;  /* 0x000420004a047984 */ /* 0x000e220000000c00 */
[-C--:B---3--:R-:W-:Y:S01]  /*3190*/  FMUL.FTZ R23, R145, R169.reuse ;  /* 0x000000a991177220 */ /* 0x088fe20000410000 */
[-C--:B----4-:R-:W-:Y:S01]  /*31a0*/  FMUL.FTZ R26, R146, R169.reuse ;  /* 0x000000a9921a7220 */ /* 0x090fe20000410000 */
[-C--:B------:R-:W-:Y:S01]  /*31b0*/  FMUL.FTZ R27, R147, R169.reuse ;  /* 0x000000a9931b7220 */ /* 0x080fe20000410000 */
[----:B------:R-:W-:-:S03]  /*31c0*/  FMUL.FTZ R169, R165, R169 ;  /* 0x000000a9a5a97220 */ /* 0x000fc60000410000 */
[----:B------:R-:W3:Y:S01]  /*31d0*/  MUFU.EX2 R23, R23 ;  /* 0x0000001700177308 */ /* 0x000ee20000000800 */
[----:B-----5:R-:W-:-:S03]  /*31e0*/  HADD2.F32 R22, -RZ, R17.H0_H0 ;  /* 0x20000011ff167230 */ /* 0x020fc60000004100 */
[----:B------:R-:W4:Y:S01]  /*31f0*/  MUFU.EX2 R26, R26 ;  /* 0x0000001a001a7308 */ /* 0x000f220000000800 */
[----:B------:R-:W-:-:S03]  /*3200*/  HADD2.F32 R24, -RZ, R17.H1_H1 ;  /* 0x30000011ff187230 */ /* 0x000fc60000004100 */
[----:B------:R-:W0:Y:S04]  /*3210*/  MUFU.EX2 R27, R27 ;  /* 0x0000001b001b7308 */ /* 0x000e280000000800 */
[----:B------:R-:W0:Y:S01]  /*3220*/  MUFU.EX2 R169, R169 ;  /* 0x000000a900a97308 */ /* 0x000e220000000800 */
[--C-:B------:R-:W-:Y:S02]  /*3230*/  HADD2.F32 R17, -RZ, R18.reuse.H0_H0 ;  /* 0x20000012ff117230 */ /* 0x100fe40000004100 */
[----:B------:R-:W-:Y:S02]  /*3240*/  HADD2.F32 R25, -RZ, R18.H1_H1 ;  /* 0x30000012ff197230 */ /* 0x000fe40000004100 */
[----:B------:R-:W-:Y:S02]  /*3250*/  HADD2.F32 R20, -RZ, R14.H1_H1 ;  /* 0x3000000eff147230 */ /* 0x000fe40000004100 */
[----:B------:R-:W-:Y:S01]  /*3260*/  HADD2.F32 R18, -RZ, R19.H0_H0 ;  /* 0x20000013ff127230 */ /* 0x000fe20000004100 */
[----:B--2---:R2:W-:Y:S01]  /*3270*/  STS [R168+0x1af8], R211 ;  /* 0x001af8d3a8007388 */ /* 0x0045e20000000800 */
[----:B------:R-:W-:-:S02]  /*3280*/  HADD2.F32 R14, -RZ, R15.H0_H0 ;  /* 0x2000000fff0e7230 */ /* 0x000fc40000004100 */
[----:B------:R-:W-:Y:S02]  /*3290*/  HADD2.F32 R21, -RZ, R16.H0_H0 ;  /* 0x20000010ff157230 */ /* 0x000fe40000004100 */
[----:B------:R-:W-:Y:S02]  /*32a0*/  HADD2.F32 R15, -RZ, R15.H1_H1 ;  /* 0x3000000fff0f7230 */ /* 0x000fe40000004100 */
[--C-:B-1----:R-:W-:Y:S02]  /*32b0*/  HADD2.F32 R187, -RZ, R9.reuse.H0_H0 ;  /* 0x20000009ffbb7230 */ /* 0x102fe40000004100 */
[----:B------:R-:W-:Y:S02]  /*32c0*/  HADD2.F32 R208, -RZ, R9.H1_H1 ;  /* 0x30000009ffd07230 */ /* 0x000fe40000004100 */
[----:B------:R-:W-:Y:S01]  /*32d0*/  FMUL.FTZ R9, R151, R92 ;  /* 0x0000005c97097220 */ /* 0x000fe20000410000 */
[--C-:B0-----:R-:W-:Y:S02]  /*32e0*/  HADD2.F32 R13, -RZ, R5.reuse.H0_H0 ;  /* 0x20000005ff0d7230 */ /* 0x101fe40000004100 */
[----:B------:R-:W-:-:S02]  /*32f0*/  HADD2.F32 R174, -RZ, R5.H1_H1 ;  /* 0x30000005ffae7230 */ /* 0x000fc40000004100 */
[----:B------:R-:W-:Y:S02]  /*3300*/  HADD2.F32 R180, -RZ, R6.H1_H1 ;  /* 0x30000006ffb47230 */ /* 0x000fe40000004100 */
[----:B------:R-:W-:Y:S02]  /*3310*/  HADD2.F32 R204, -RZ, R8.H0_H0 ;  /* 0x20000008ffcc7230 */ /* 0x000fe40000004100 */
[--C-:B------:R-:W-:Y:S02]  /*3320*/  HADD2.F32 R212, -RZ, R11.reuse.H0_H0 ;  /* 0x2000000bffd47230 */ /* 0x100fe40000004100 */
[----:B------:R-:W-:Y:S02]  /*3330*/  HADD2.F32 R195, -RZ, R11.H1_H1 ;  /* 0x3000000bffc37230 */ /* 0x000fe40000004100 */
[----:B------:R-:W-:Y:S01]  /*3340*/  FMUL.FTZ R11, R164, R93 ;  /* 0x0000005da40b7220 */ /* 0x000fe20000410000 */
[----:B------:R-:W-:Y:S02]  /*3350*/  HADD2.F32 R12, -RZ, R4.H0_H0 ;  /* 0x20000004ff0c7230 */ /* 0x000fe40000004100 */
[----:B------:R-:W-:-:S02]  /*3360*/  HADD2.F32 R5, -RZ, R6.H0_H0 ;  /* 0x20000006ff057230 */ /* 0x000fc40000004100 */
[----:B------:R-:W-:Y:S01]  /*3370*/  FMUL.FTZ R6, R143, R78 ;  /* 0x0000004e8f067220 */ /* 0x000fe20000410000 */
[--C-:B------:R-:W-:Y:S02]  /*3380*/  HADD2.F32 R177, -RZ, R7.reuse.H0_H0 ;  /* 0x20000007ffb17230 */ /* 0x100fe40000004100 */
[----:B------:R-:W-:Y:S02]  /*3390*/  HADD2.F32 R183, -RZ, R7.H1_H1 ;  /* 0x30000007ffb77230 */ /* 0x000fe40000004100 */
[----:B------:R-:W-:Y:S01]  /*33a0*/  FMUL.FTZ R7, R147, R82 ;  /* 0x0000005293077220 */ /* 0x000fe20000410000 */
[----:B------:R-:W-:Y:S02]  /*33b0*/  HADD2.F32 R206, -RZ, R8.H1_H1 ;  /* 0x30000008ffce7230 */ /* 0x000fe40000004100 */
[----:B------:R-:W-:Y:S01]  /*33c0*/  FMUL.FTZ R8, R158, R91 ;  /* 0x0000005b9e087220 */ /* 0x000fe20000410000 */
[----:B------:R-:W-:Y:S02]  /*33d0*/  HADD2.F32 R210, -RZ, R10.H1_H1 ;  /* 0x3000000affd27230 */ /* 0x000fe40000004100 */
[----:B--2---:R-:W-:Y:S01]  /*33e0*/  FMUL.FTZ R168, R165, R95 ;  /* 0x0000005fa5a87220 */ /* 0x004fe20000410000 */
[----:B------:R-:W-:-:S02]  /*33f0*/  HADD2.F32 R16, -RZ, R16.H1_H1 ;  /* 0x30000010ff107230 */ /* 0x000fc40000004100 */
[----:B------:R-:W-:Y:S02]  /*3400*/  HADD2.F32 R19, -RZ, R19.H1_H1 ;  /* 0x30000013ff137230 */ /* 0x000fe40000004100 */
        /* <DEDUP_REMOVED lines=31> */
[----:B---34-:R-:W-:Y:S05]  /*3600*/  @P1 BRA `(.L_x_8205) ;  /* 0x0000000000241947 */ /* 0x018fea0003800000 */
        /* <DEDUP_REMOVED lines=9> */
.L_x_8205:
[----:B------:R0:W1:Y:S02]  /*36a0*/  LDS R177, [R141+0x22fc] ;  /* 0x0022fc008db17984 */ /* 0x0000640000000800 */
.L_x_8206:
[----:B------:R-:W-:Y:S05]  /*36b0*/  BSYNC.RECONVERGENT B0 ;  /* 0x0000000000007941 */ /* 0x000fea0003800200 */
.L_x_8204:
        /* <DEDUP_REMOVED lines=8> */
[C---:B-12---:R-:W-:Y:S01]  /*3740*/  FMUL.FTZ R12, R169.reuse, R177 ;  /* 0x000000b1a90c7220 */ /* 0x046fe20000410000 */
[----:B------:R-:W-:Y:S01]  /*3750*/  FFMA.FTZ R13, R169, R174, R210 ;  /* 0x000000aea90d7223 */ /* 0x000fe200000100d2 */
[C---:B------:R-:W-:Y:S01]  /*3760*/  ISETP.NE.AND P1, PT, R140.reuse, 0x1f, PT ;  /* 0x0000001f8c00780c */ /* 0x040fe20003f25270 */
[----:B------:R-:W-:Y:S01]  /*3770*/  UISETP.GE.AND UP0, UPT, UR19, UR33, UPT ;  /* 0x000000211300728c */ /* 0x000fe2000bf06270 */
[C---:B------:R-:W-:Y:S01]  /*3780*/  FMUL.FTZ R12, R171.reuse, R12 ;  /* 0x0000000cab0c7220 */ /* 0x040fe20000410000 */
[----:B------:R-:W-:Y:S01]  /*3790*/  FFMA.FTZ R13, R171, R13, R180 ;  /* 0x0000000dab0d7223 */ /* 0x000fe200000100b4 */
[C---:B------:R-:W-:Y:S01]  /*37a0*/  ISETP.GT.U32.AND P3, PT, R140.reuse, 0x1b, PT ;  /* 0x0000001b8c00780c */ /* 0x040fe20003f64070 */
[----:B------:R-:W-:Y:S01]  /*37b0*/  ULEA UR12, UR8, UR14, 0x3 ;  /* 0x0000000e080c7291 */ /* 0x000fe2000f8e18ff */
[C---:B------:R-:W-:Y:S01]  /*37c0*/  FMUL.FTZ R183, R173.reuse, R12 ;  /* 0x0000000cadb77220 */ /* 0x040fe20000410000 */
[----:B------:R-:W-:Y:S01]  /*37d0*/  FFMA.FTZ R13, R173, R13, R206 ;  /* 0x0000000dad0d7223 */ /* 0x000fe200000100ce */
[----:B------:R-:W-:Y:S01]  /*37e0*/  ISETP.GT.U32.AND P4, PT, R140, 0x17, PT ;  /* 0x000000178c00780c */ /* 0x000fe20003f84070 */
[----:B------:R-:W-:Y:S01]  /*37f0*/  BSSY.RECONVERGENT B0, `(.L_x_8207) ;  /* 0x000013b000007945 */ /* 0x000fe20003800200 */
[C---:B------:R-:W-:Y:S01]  /*3800*/  FMUL.FTZ R12, R176.reuse, R183 ;  /* 0x000000b7b00c7220 */ /* 0x040fe20000410000 */
[----:B------:R-:W-:Y:S01]  /*3810*/  FFMA.FTZ R13, R176, R13, R187 ;  /* 0x0000000db00d7223 */ /* 0x000fe200000100bb */
[----:B------:R-:W-:-:S02]  /*3820*/  ISETP.NE.AND P5, PT, R30, RZ, PT ;  /* 0x000000ff1e00720c */ /* 0x000fc40003fa5270 */
[C---:B------:R-:W-:Y:S01]  /*3830*/  FMUL.FTZ R183, R179.reuse, R12 ;  /* 0x0000000cb3b77220 */ /* 0x040fe20000410000 */
[----:B------:R-:W-:-:S03]  /*3840*/  FFMA.FTZ R13, R179, R13, R204 ;  /* 0x0000000db30d7223 */ /* 0x000fc600000100cc */
[C---:B------:R-:W-:Y:S01]  /*3850*/  FMUL.FTZ R183, R182.reuse, R183 ;  /* 0x000000b7b6b77220 */ /* 0x040fe20000410000 */
[----:B------:R-:W-:-:S03]  /*3860*/  FFMA.FTZ R13, R182, R13, R191 ;  /* 0x0000000db60d7223 */ /* 0x000fc600000100bf */
[C---:B---3--:R-:W-:Y:S01]  /*3870*/  FMUL.FTZ R4, R184.reuse, R183 ;  /* 0x000000b7b8047220 */ /* 0x048fe20000410000 */
        /* <DEDUP_REMOVED lines=14> */
[----:B------:R-:W-:Y:S02]  /*3960*/  FFMA.FTZ R4, R26, R4, R205 ;  /* 0x000000041a047223 */ /* 0x000fe400000100cd */
        /* <DEDUP_REMOVED lines=22> */
[----:B------:R-:W-:Y:S02]  /*3ad0*/  FFMA.FTZ R183, R176, R183, R175 ;  /* 0x000000b7b0b77223 */ /* 0x000fe400000100af */
[----:B------:R-:W-:Y:S01]  /*3ae0*/  FMUL.FTZ R12, R203, R12 ;  /* 0x0000000ccb0c7220 */ /* 0x000fe20000410000 */
[----:B-1----:R-:W-:Y:S01]  /*3af0*/  @P1 FMUL.FTZ R13, R195, R4 ;  /* 0x00000004c30d1220 */ /* 0x002fe20000410000 */
[----:B------:R-:W-:Y:S01]  /*3b00*/  FFMA.FTZ R183, R173, R183, R172 ;  /* 0x000000b7adb77223 */ /* 0x000fe200000100ac */
[----:B--2---:R-:W-:-:S03]  /*3b10*/  @P1 FFMA.FTZ R5, R4, R197, R5 ;  /* 0x000000c504051223 */ /* 0x004fc60000010005 */
[----:B------:R-:W-:Y:S01]  /*3b20*/  @P1 MOV R4, R13 ;  /* 0x0000000d00041202 */ /* 0x000fe20000000f00 */
[----:B------:R-:W-:Y:S01]  /*3b30*/  FFMA.FTZ R183, R171, R183, R170 ;  /* 0x000000b7abb77223 */ /* 0x000fe200000100aa */
[----:B------:R-:W-:Y:S01]  /*3b40*/  FMUL.FTZ R13, R199, R12 ;  /* 0x0000000cc70d7220 */ /* 0x000fe20000410000 */
[----:B------:R-:W-:Y:S01]  /*3b50*/  ISETP.GT.U32.AND P1, PT, R140, 0x1d, PT ;  /* 0x0000001d8c00780c */ /* 0x000fe20003f24070 */
[----:B------:R-:W1:Y:S01]  /*3b60*/  SHFL.DOWN PT, R197, R5, 0x2, 0x1f ;  /* 0x08401f0005c57f89 */ /* 0x000e6200000e0000 */
[----:B------:R-:W-:Y:S01]  /*3b70*/  FFMA.FTZ R183, R169, R183, R168 ;  /* 0x000000b7a9b77223 */ /* 0x000fe200000100a8 */
[----:B------:R-:W-:Y:S02]  /*3b80*/  FMUL.FTZ R13, R184, R13 ;  /* 0x0000000db80d7220 */ /* 0x000fe40000410000 */
[----:B------:R-:W2:Y:S02]  /*3b90*/  SHFL.DOWN PT, R195, R4, 0x2, 0x1f ;  /* 0x08401f0004c37f89 */ /* 0x000ea400000e0000 */
[----:B------:R-:W-:-:S02]  /*3ba0*/  FMUL.FTZ R12, R182, R13 ;  /* 0x0000000db60c7220 */ /* 0x000fc40000410000 */
[----:B------:R-:W3:Y:S02]  /*3bb0*/  SHFL.UP PT, R189, R183, 0x1, RZ ;  /* 0x04200000b7bd7989 */ /* 0x000ee400000e00ff */
[----:B------:R-:W-:-:S04]  /*3bc0*/  FMUL.FTZ R13, R179, R12 ;  /* 0x0000000cb30d7220 */ /* 0x000fc80000410000 */
[----:B------:R-:W-:-:S04]  /*3bd0*/  FMUL.FTZ R12, R176, R13 ;  /* 0x0000000db00c7220 */ /* 0x000fc80000410000 */
[----:B------:R-:W-:-:S04]  /*3be0*/  FMUL.FTZ R12, R173, R12 ;  /* 0x0000000cad0c7220 */ /* 0x000fc80000410000 */
[----:B------:R-:W-:Y:S01]  /*3bf0*/  FMUL.FTZ R12, R171, R12 ;  /* 0x0000000cab0c7220 */ /* 0x000fe20000410000 */
[----:B-1----:R-:W-:-:S03]  /*3c00*/  @!P1 FFMA.FTZ R5, R4, R197, R5 ;  /* 0x000000c504059223 */ /* 0x002fc60000010005 */
[----:B------:R-:W-:Y:S01]  /*3c10*/  FMUL.FTZ R212, R169, R12 ;  /* 0x0000000ca9d47220 */ /* 0x000fe20000410000 */
[----:B--2---:R-:W-:Y:S02]  /*3c20*/  @!P1 FMUL.FTZ R13, R4, R195 ;  /* 0x000000c3040d9220 */ /* 0x004fe40000410000 */
[----:B------:R-:W1:Y:S01]  /*3c30*/  SHFL.DOWN PT, R195, R5, 0x4, 0x1f ;  /* 0x08801f0005c37f89 */ /* 0x000e6200000e0000 */
[----:B---3--:R-:W-:Y:S02]  /*3c40*/  FFMA.FTZ R12, R212, R189, R183 ;  /* 0x000000bdd40c7223 */ /* 0x008fe400000100b7 */
        /* <DEDUP_REMOVED lines=9> */
[----:B------:R-:W-:Y:S01]  /*3ce0*/  PLOP3.LUT P1, PT, PT, PT, UP0, 0x80, 0x8 ;  /* 0x000000000008781c */ /* 0x000fe20003f2f008 */
[----:B---3--:R-:W-:-:S03]  /*3cf0*/  @!P3 FMUL.FTZ R189, R4, R189 ;  /* 0x000000bd04bdb220 */ /* 0x008fc60000410000 */
[----:B------:R-:W2:Y:S01]  /*3d00*/  SHFL.UP PT, R13, R212, 0x2, RZ ;  /* 0x04400000d40d7989 */ /* 0x000ea200000e00ff */
[----:B------:R-:W-:Y:S01]  /*3d10*/  ISETP.NE.OR P1, PT, R30, RZ, P1 ;  /* 0x000000ff1e00720c */ /* 0x000fe20000f25670 */
[----:B-----5:R-:W-:Y:S01]  /*3d20*/  FFMA.FTZ R12, R212, R12, R183 ;  /* 0x0000000cd40c7223 */ /* 0x020fe200000100b7 */
[----:B------:R-:W-:Y:S02]  /*3d30*/  @!P3 MOV R4, R189 ;  /* 0x000000bd0004b202 */ /* 0x000fe40000000f00 */
[----:B------:R-:W-:-:S03]  /*3d40*/  ISETP.GE.AND P3, PT, R76, 0x2, PT ;  /* 0x000000024c00780c */ /* 0x000fc60003f66270 */
[----:B------:R-:W3:Y:S01]  /*3d50*/  SHFL.DOWN PT, R197, R4, 0x8, 0x1f ;  /* 0x09001f0004c57f89 */ /* 0x000ee200000e0000 */
[----:B------:R-:W-:Y:S01]  /*3d60*/  FSEL R183, R183, R12, !P3 ;  /* 0x0000000cb7b77208 */ /* 0x000fe20005800000 */
[----:B------:R-:W-:-:S04]  /*3d70*/  HFMA2 R12, -RZ, RZ, 1.875, 0 ;  /* 0x3f800000ff0c7431 */ /* 0x000fc800000001ff */
[----:B------:R-:W5:Y:S01]  /*3d80*/  SHFL.UP PT, R195, R183, 0x4, RZ ;  /* 0x04800000b7c37989 */ /* 0x000f6200000e00ff */
[----:B-1----:R-:W-:-:S03]  /*3d90*/  @!P4 FFMA.FTZ R5, R4, R214, R5 ;  /* 0x000000d60405c223 */ /* 0x002fc60000010005 */
[----:B--2---:R-:W-:Y:S01]  /*3da0*/  @P3 FMUL.FTZ R212, R212, R13 ;  /* 0x0000000dd4d43220 */ /* 0x004fe20000410000 */
[----:B------:R-:W-:Y:S02]  /*3db0*/  MOV R13, RZ ;  /* 0x000000ff000d7202 */ /* 0x000fe40000000f00 */
[----:B------:R-:W-:Y:S02]  /*3dc0*/  ISETP.GT.U32.AND P3, PT, R140, 0xf, PT ;  /* 0x0000000f8c00780c */ /* 0x000fe40003f64070 */
[----:B------:R-:W1:Y:S01]  /*3dd0*/  SHFL.UP PT, R189, R212, 0x4, RZ ;  /* 0x04800000d4bd7989 */ /* 0x000e6200000e00ff */
[----:B---3--:R-:W-:-:S03]  /*3de0*/  @!P4 FMUL.FTZ R197, R4, R197 ;  /* 0x000000c504c5c220 */ /* 0x008fc60000410000 */
[----:B------:R-:W-:Y:S01]  /*3df0*/  @!P1 LDS.64 R12, [UR12+0x2378] ;  /* 0x0023780cff0c9984 */ /* 0x000fe20008000a00 */
[----:B------:R-:W-:Y:S02]  /*3e00*/  ISETP.GE.AND P1, PT, R76, 0x4, PT ;  /* 0x000000044c00780c */ /* 0x000fe40003f26270 */
[----:B------:R-:W-:Y:S01]  /*3e10*/  @!P4 MOV R4, R197 ;  /* 0x000000c50004c202 */ /* 0x000fe20000000f00 */
[----:B-----5:R-:W-:-:S04]  /*3e20*/  FFMA.FTZ R214, R212, R195, R183 ;  /* 0x000000c3d4d67223 */ /* 0x020fc800000100b7 */
[----:B------:R-:W2:Y:S01]  /*3e30*/  SHFL.DOWN PT, R197, R4, 0x10, 0x1f ;  /* 0x0a001f0004c57f89 */ /* 0x000ea200000e0000 */
[----:B------:R-:W-:-:S03]  /*3e40*/  FSEL R183, R183, R214, !P1 ;  /* 0x000000d6b7b77208 */ /* 0x000fc60004800000 */
[----:B------:R-:W3:Y:S04]  /*3e50*/  SHFL.DOWN PT, R214, R5, 0x10, 0x1f ;  /* 0x0a001f0005d67f89 */ /* 0x000ee800000e0000 */
[----:B------:R-:W5:Y:S01]  /*3e60*/  SHFL.UP PT, R195, R183, 0x8, RZ ;  /* 0x05000000b7c37989 */ /* 0x000f6200000e00ff */
[----:B-1----:R-:W-:Y:S01]  /*3e70*/  @P1 FMUL.FTZ R212, R212, R189 ;  /* 0x000000bdd4d41220 */ /* 0x002fe20000410000 */
[----:B------:R-:W-:-:S04]  /*3e80*/  ISETP.GE.AND P1, PT, R76, 0x8, PT ;  /* 0x000000084c00780c */ /* 0x000fc80003f26270 */
[----:B------:R-:W1:Y:S01]  /*3e90*/  SHFL.UP PT, R189, R212, 0x8, RZ ;  /* 0x05000000d4bd7989 */ /* 0x000e6200000e00ff */
[C---:B--2---:R-:W-:Y:S01]  /*3ea0*/  @!P3 FMUL.FTZ R197, R4.reuse, R197 ;  /* 0x000000c504c5b220 */ /* 0x044fe20000410000 */
[----:B---3--:R-:W-:-:S04]  /*3eb0*/  @!P3 FFMA.FTZ R5, R4, R214, R5 ;  /* 0x000000d60405b223 */ /* 0x008fc80000010005 */
[----:B------:R-:W-:Y:S01]  /*3ec0*/  @!P3 MOV R4, R197 ;  /* 0x000000c50004b202 */ /* 0x000fe20000000f00 */
[----:B------:R-:W-:Y:S01]  /*3ed0*/  SHFL.IDX PT, R215, R13, RZ, 0x1f ;  /* 0x00001fff0dd77589 */ /* 0x000fe200000e0000 */
[----:B-----5:R-:W-:-:S03]  /*3ee0*/  FFMA.FTZ R214, R212, R195, R183 ;  /* 0x000000c3d4d67223 */ /* 0x020fc600000100b7 */
[----:B------:R-:W-:Y:S02]  /*3ef0*/  SHFL.DOWN PT, R216, R5, 0x1, 0x1f ;  /* 0x08201f0005d87f89 */ /* 0x000fe400000e0000 */
[----:B------:R-:W-:Y:S02]  /*3f00*/  FSEL R183, R183, R214, !P1 ;  /* 0x000000d6b7b77208 */ /* 0x000fe40004800000 */
[----:B------:R-:W2:Y:S01]  /*3f10*/  SHFL.DOWN PT, R197, R4, 0x1, 0x1f ;  /* 0x08201f0004c57f89 */ /* 0x000ea200000e0000 */
[----:B-1----:R-:W-:Y:S01]  /*3f20*/  @P1 FMUL.FTZ R212, R212, R189 ;  /* 0x000000bdd4d41220 */ /* 0x002fe20000410000 */
[----:B------:R-:W-:Y:S02]  /*3f30*/  ISETP.NE.AND P1, PT, R30, 0x1f, PT ;  /* 0x0000001f1e00780c */ /* 0x000fe40003f25270 */
[----:B------:R-:W1:Y:S04]  /*3f40*/  SHFL.UP PT, R195, R183, 0x10, RZ ;  /* 0x06000000b7c37989 */ /* 0x000e6800000e00ff */
[----:B------:R-:W3:Y:S04]  /*3f50*/  SHFL.UP PT, R189, R212, 0x10, RZ ;  /* 0x06000000d4bd7989 */ /* 0x000ee800000e00ff */
[----:B------:R-:W-:Y:S04]  /*3f60*/  SHFL.IDX PT, R5, R5, RZ, 0x1f ;  /* 0x00001fff05057589 */ /* 0x000fe800000e0000 */
[----:B------:R-:W5:Y:S01]  /*3f70*/  SHFL.IDX PT, R214, R4, RZ, 0x1f ;  /* 0x00001fff04d67589 */ /* 0x000f6200000e0000 */
[----:B--2---:R-:W-:Y:S01]  /*3f80*/  @P1 FFMA.FTZ R215, R197, R215, R216 ;  /* 0x000000d7c5d71223 */ /* 0x004fe200000100d8 */
[----:B------:R-:W-:-:S03]  /*3f90*/  ISETP.GE.AND P1, PT, R76, 0x10, PT ;  /* 0x000000104c00780c */ /* 0x000fc60003f26270 */
[----:B------:R-:W-:-:S04]  /*3fa0*/  FFMA.FTZ R174, R215, R177, R174 ;  /* 0x000000b1d7ae7223 */ /* 0x000fc800000100ae */
[----:B------:R-:W-:Y:S01]  /*3fb0*/  FFMA.FTZ R177, R169, R174, R210 ;  /* 0x000000aea9b17223 */ /* 0x000fe200000100d2 */
[----:B-1----:R-:W-:-:S03]  /*3fc0*/  FFMA.FTZ R210, R212, R195, R183 ;  /* 0x000000c3d4d27223 */ /* 0x002fc600000100b7 */
[----:B------:R-:W-:Y:S02]  /*3fd0*/  FFMA.FTZ R180, R171, R177, R180 ;  /* 0x000000b1abb47223 */ /* 0x000fe400000100b4 */
[----:B---3--:R-:W-:Y:S01]  /*3fe0*/  @P1 FMUL.FTZ R212, R212, R189 ;  /* 0x000000bdd4d41220 */ /* 0x008fe20000410000 */
[----:B------:R-:W-:Y:S01]  /*3ff0*/  FSEL R210, R183, R210, !P1 ;  /* 0x000000d2b7d27208 */ /* 0x000fe20004800000 */
[----:B------:R-:W-:Y:S01]  /*4000*/  FFMA.FTZ R183, R173, R180, R206 ;  /* 0x000000b4adb77223 */ /* 0x000fe200000100ce */
[C---:B-----5:R-:W-:Y:S01]  /*4010*/  FFMA.FTZ R13, R214.reuse, R13, R5 ;  /* 0x0000000dd60d7223 */ /* 0x060fe20000010005 */
[----:B------:R-:W-:Y:S02]  /*4020*/  FMUL.FTZ R12, R214, R12 ;  /* 0x0000000cd60c7220 */ /* 0x000fe40000410000 */
[----:B------:R-:W-:Y:S01]  /*4030*/  SHFL.UP PT, R212, R212, 0x1, RZ ;  /* 0x04200000d4d47989 */ /* 0x000fe200000e00ff */
[----:B------:R-:W-:-:S03]  /*4040*/  FFMA.FTZ R187, R176, R183, R187 ;  /* 0x000000b7b0bb7223 */ /* 0x000fc600000100bb */
[----:B------:R1:W-:Y:S01]  /*4050*/  SHFL.UP PT, R215, R210, 0x1, RZ ;  /* 0x04200000d2d77989 */ /* 0x0003e200000e00ff */
[----:B------:R-:W-:-:S03]  /*4060*/  FFMA.FTZ R189, R179, R187, R204 ;  /* 0x000000bbb3bd7223 */ /* 0x000fc600000100cc */
[----:B------:R-:W-:Y:S01]  /*4070*/  @!P5 STS.64 [UR12+0x2378], R12 ;  /* 0x0023780cff00d988 */ /* 0x000fe20008000a0c */
[----:B------:R-:W-:Y:S01]  /*4080*/  FFMA.FTZ R191, R182, R189, R191 ;  /* 0x000000bdb6bf7223 */ /* 0x000fe200000100bf */
[----:B-1----:R-:W-:-:S03]  /*4090*/  P2R R210, PR, RZ, 0x20 ;  /* 0x00000020ffd27803 */ /* 0x002fc60000000000 */
[-C--:B------:R-:W-:Y:S01]  /*40a0*/  FFMA.FTZ R193, R184, R191.reuse, R193 ;  /* 0x000000bfb8c17223 */ /* 0x080fe200000100c1 */
[----:B----4-:R-:W1:Y:S01]  /*40b0*/  SHFL.IDX PT, R206, R208, RZ, 0x1f ;  /* 0x00001fffd0ce7589 */ /* 0x010e6200000e0000 */
[----:B------:R-:W-:Y:S02]  /*40c0*/  FMUL.FTZ R221, R149, R191 ;  /* 0x000000bf95dd7220 */ /* 0x000fe40000410000 */
[----:B------:R-:W-:-:S04]  /*40d0*/  FFMA.FTZ R195, R199, R193, R188 ;  /* 0x000000c1c7c37223 */ /* 0x000fc800000100bc */
[----:B------:R-:W-:-:S04]  /*40e0*/  FFMA.FTZ R197, R203, R195, R10 ;  /* 0x000000c3cbc57223 */ /* 0x000fc8000001000a */
[----:B------:R-:W-:Y:S01]  /*40f0*/  FFMA.FTZ R188, R190, R197, R9 ;  /* 0x000000c5bebc7223 */ /* 0x000fe20000010009 */
[----:B-1----:R-:W-:-:S04]  /*4100*/  @P2 FFMA.FTZ R206, R212, R206, R215 ;  /* 0x000000ced4ce2223 */ /* 0x002fc800000100d7 */
[----:B------:R-:W-:Y:S01]  /*4110*/  FFMA.FTZ R206, R211, R206, R202 ;  /* 0x000000ced3ce7223 */ /* 0x000fe200000100ca */
[----:B------:R-:W-:Y:S01]  /*4120*/  FFMA.FTZ R211, R27, R188, R8 ;  /* 0x000000bc1bd37223 */ /* 0x000fe20000010008 */
[----:B------:R-:W-:-:S04]  /*4130*/  IMAD.WIDE.U32 R8, R36, UR8, R40 ;  /* 0x0000000824087c25 */ /* 0x000fc8000f8e0028 */
[----:B------:R-:W-:Y:S01]  /*4140*/  FFMA.FTZ R204, R26, R211, R11 ;  /* 0x000000d31acc7223 */ /* 0x000fe2000001000b */
[----:B------:R-:W-:Y:S01]  /*4150*/  IMAD R5, R37, UR8, R9 ;  /* 0x0000000825057c24 */ /* 0x000fe2000f8e0209 */
[----:B------:R-:W-:Y:S01]  /*4160*/  LEA R4, P1, R8, UR30, 0x2 ;  /* 0x0000001e08047c11 */ /* 0x000fe2000f8210ff */
[----:B------:R-:W-:-:S04]  /*4170*/  IMAD.WIDE.U32 R10, R38, UR8, R42 ;  /* 0x00000008260a7c25 */ /* 0x000fc8000f8e002a */
[-C--:B------:R-:W-:Y:S01]  /*4180*/  FFMA.FTZ R9, R23, R204.reuse, R6 ;  /* 0x000000cc17097223 */ /* 0x080fe20000010006 */
[----:B------:R-:W-:Y:S01]  /*4190*/  FMUL.FTZ R217, R145, R204 ;  /* 0x000000cc91d97220 */ /* 0x000fe20000410000 */
[----:B------:R-:W-:Y:S01]  /*41a0*/  LEA.HI.X R5, R8, UR31, R5, 0x2, P1 ;  /* 0x0000001f08057c11 */ /* 0x000fe200088f1405 */
[----:B------:R-:W-:Y:S02]  /*41b0*/  IMAD R11, R39, UR8, R11 ;  /* 0x00000008270b7c24 */ /* 0x000fe4000f8e020b */
[-C--:B------:R-:W-:Y:S01]  /*41c0*/  FFMA.FTZ R208, R194, R9.reuse, R7 ;  /* 0x00000009c2d07223 */ /* 0x080fe20000010007 */
[----:B------:R-:W-:Y:S01]  /*41d0*/  LEA R6, P2, R10, UR34, 0x2 ;  /* 0x000000220a067c11 */ /* 0x000fe2000f8410ff */
[----:B------:R-:W-:Y:S01]  /*41e0*/  FFMA.FTZ R8, R0, R206, R209 ;  /* 0x000000ce00087223 */ /* 0x000fe200000100d1 */
[----:B------:R-:W-:Y:S01]  /*41f0*/  FMUL.FTZ R212, R144, R9 ;  /* 0x0000000990d47220 */ /* 0x000fe20000410000 */
[----:B------:R-:W-:Y:S01]  /*4200*/  FFMA.FTZ R213, R0, R208, R213 ;  /* 0x000000d000d57223 */ /* 0x000fe200000100d5 */
[----:B------:R-:W-:Y:S01]  /*4210*/  LEA.HI.X R7, R10, UR35, R11, 0x2, P2 ;  /* 0x000000230a077c11 */ /* 0x000fe200090f140b */
[----:B------:R-:W-:Y:S01]  /*4220*/  FADD.FTZ R0, -R202, R206 ;  /* 0x000000ceca007221 */ /* 0x000fe20000010100 */
[----:B------:R-:W-:Y:S01]  /*4230*/  FFMA.FTZ R194, R194, R8, R207 ;  /* 0x00000008c2c27223 */ /* 0x000fe200000100cf */
[----:B------:R-:W-:Y:S01]  /*4240*/  FMUL.FTZ R10, R142, R213 ;  /* 0x000000d58e0a7220 */ /* 0x000fe20000410000 */
[----:B------:R-:W-:Y:S01]  /*4250*/  FADD.FTZ R209, -R209, R8 ;  /* 0x00000008d1d17221 */ /* 0x000fe20000010100 */
[----:B------:R-:W-:Y:S01]  /*4260*/  FMUL.FTZ R11, R143, R208 ;  /* 0x000000d08f0b7220 */ /* 0x000fe20000410000 */
[----:B------:R-:W-:Y:S01]  /*4270*/  FADD.FTZ R207, -R207, R194 ;  /* 0x000000c2cfcf7221 */ /* 0x000fe20000010100 */
[----:B------:R-:W-:Y:S01]  /*4280*/  FFMA.FTZ R202, R0, R10, RZ ;  /* 0x0000000a00ca7223 */ /* 0x000fe200000100ff */
[----:B------:R-:W-:Y:S01]  /*4290*/  FFMA.FTZ R23, R23, R194, R200 ;  /* 0x000000c217177223 */ /* 0x000fe200000100c8 */
[----:B------:R-:W-:Y:S01]  /*42a0*/  FMUL.FTZ R10, R75, R10 ;  /* 0x0000000a4b0a7220 */ /* 0x000fe20000410000 */
[-C--:B------:R-:W-:Y:S01]  /*42b0*/  FMUL.FTZ R215, R77, R212.reuse ;  /* 0x000000d44dd77220 */ /* 0x080fe20000410000 */
[----:B------:R-:W-:Y:S01]  /*42c0*/  FFMA.FTZ R202, R209, R11, R202 ;  /* 0x0000000bd1ca7223 */ /* 0x000fe200000100ca */
        /* <DEDUP_REMOVED lines=9> */
[----:B------:R-:W-:Y:S01]  /*4360*/  FMUL.FTZ R13, R79, R202 ;  /* 0x000000ca4f0d7220 */ /* 0x000fe20000410000 */
[----:B------:R-:W-:Y:S01]  /*4370*/  FADD.FTZ R198, -R198, R27 ;  /* 0x0000001bc6c67221 */ /* 0x000fe20000010100 */
[----:B------:R-:W-:Y:S01]  /*4380*/  FFMA.FTZ R190, R190, R27, R201 ;  /* 0x0000001bbebe7223 */ /* 0x000fe200000100c9 */
[----:B------:R1:W-:Y:S01]  /*4390*/  STS [R54+0x4], R11 ;  /* 0x0000040b36007388 */ /* 0x0003e20000000800 */
[----:B------:R-:W-:Y:S01]  /*43a0*/  FMUL.FTZ R219, R80, R217 ;  /* 0x000000d950db7220 */ /* 0x000fe20000410000 */
[----:B------:R-:W-:Y:S01]  /*43b0*/  FMUL.FTZ R206, R113, R206 ;  /* 0x000000ce71ce7220 */ /* 0x000fe20000410000 */
[----:B------:R-:W-:Y:S01]  /*43c0*/  FFMA.FTZ R203, R203, R190, R196 ;  /* 0x000000becbcb7223 */ /* 0x000fe200000100c4 */
[----:B------:R2:W-:Y:S01]  /*43d0*/  STS [R54+0x8], R215 ;  /* 0x000008d736007388 */ /* 0x0005e20000000800 */
[----:B------:R-:W-:Y:S01]  /*43e0*/  FADD.FTZ R201, -R201, R190 ;  /* 0x000000bec9c97221 */ /* 0x000fe20000010100 */
[----:B------:R-:W-:Y:S01]  /*43f0*/  FMUL.FTZ R23, R109, R23 ;  /* 0x000000176d177220 */ /* 0x000fe20000410000 */
[----:B------:R-:W-:Y:S01]  /*4400*/  FADD.FTZ R196, -R196, R203 ;  /* 0x000000cbc4c47221 */ /* 0x000fe20000010100 */
[----:B------:R-:W-:Y:S01]  /*4410*/  FFMA.FTZ R199, R199, R203, R186 ;  /* 0x000000cbc7c77223 */ /* 0x000fe200000100ba */
[----:B------:R3:W-:Y:S01]  /*4420*/  STS [R54+0x10], R13 ;  /* 0x0000100d36007388 */ /* 0x0007e20000000800 */
[----:B-1----:R-:W-:Y:S01]  /*4430*/  FFMA.FTZ R11, R205, R202, R12 ;  /* 0x000000cacd0b7223 */ /* 0x002fe2000001000c */
[----:B------:R-:W-:Y:S01]  /*4440*/  FMUL.FTZ R12, R148, R197 ;  /* 0x000000c5940c7220 */ /* 0x000fe20000410000 */
[----:B------:R-:W-:Y:S01]  /*4450*/  FMUL.FTZ R202, R150, R195 ;  /* 0x000000c396ca7220 */ /* 0x000fe20000410000 */
[----:B------:R-:W-:Y:S01]  /*4460*/  FADD.FTZ R186, -R186, R199 ;  /* 0x000000c7baba7221 */ /* 0x000fe20000010100 */
[----:B--2---:R-:W-:Y:S01]  /*4470*/  FMUL.FTZ R215, R147, R188 ;  /* 0x000000bc93d77220 */ /* 0x004fe20000410000 */
[----:B------:R-:W-:Y:S01]  /*4480*/  FFMA.FTZ R184, R184, R199, R185 ;  /* 0x000000c7b8b87223 */ /* 0x000fe200000100b9 */
[----:B------:R1:W-:Y:S01]  /*4490*/  STS [R54+0xc], R219 ;  /* 0x00000cdb36007388 */ /* 0x0003e20000000800 */
[----:B------:R-:W-:Y:S01]  /*44a0*/  FMUL.FTZ R217, R81, R12 ;  /* 0x0000000c51d97220 */ /* 0x000fe20000410000 */
[----:B------:R-:W-:Y:S01]  /*44b0*/  FFMA.FTZ R10, R198, R215, R11 ;  /* 0x000000d7c60a7223 */ /* 0x000fe2000001000b */
[----:B---3--:R-:W-:Y:S01]  /*44c0*/  FMUL.FTZ R13, R152, R193 ;  /* 0x000000c1980d7220 */ /* 0x008fe20000410000 */
[----:B------:R-:W-:Y:S01]  /*44d0*/  FADD.FTZ R185, -R185, R184 ;  /* 0x000000b8b9b97221 */ /* 0x000fe20000010100 */
[----:B------:R-:W-:Y:S01]  /*44e0*/  FFMA.FTZ R182, R182, R184, R181 ;  /* 0x000000b8b6b67223 */ /* 0x000fe200000100b5 */
[----:B------:R-:W-:Y:S01]  /*44f0*/  FFMA.FTZ R11, R201, R12, R10 ;  /* 0x0000000cc90b7223 */ /* 0x000fe2000001000a */
[----:B------:R-:W-:Y:S01]  /*4500*/  FMUL.FTZ R215, R82, R215 ;  /* 0x000000d752d77220 */ /* 0x000fe20000410000 */
[----:B------:R-:W-:Y:S01]  /*4510*/  FMUL.FTZ R12, R154, R189 ;  /* 0x000000bd9a0c7220 */ /* 0x000fe20000410000 */
[----:B------:R-:W-:Y:S01]  /*4520*/  FADD.FTZ R181, -R181, R182 ;  /* 0x000000b6b5b57221 */ /* 0x000fe20000010100 */
[-C--:B------:R-:W-:Y:S01]  /*4530*/  FFMA.FTZ R11, R196, R202.reuse, R11 ;  /* 0x000000cac40b7223 */ /* 0x080fe2000001000b */
[----:B-1----:R-:W-:Y:S01]  /*4540*/  FMUL.FTZ R219, R83, R202 ;  /* 0x000000ca53db7220 */ /* 0x002fe20000410000 */
[----:B------:R-:W-:Y:S01]  /*4550*/  FFMA.FTZ R179, R179, R182, R178 ;  /* 0x000000b6b3b37223 */ /* 0x000fe200000100b2 */
[----:B------:R1:W-:Y:S01]  /*4560*/  STS [R54+0x14], R215 ;  /* 0x000014d736007388 */ /* 0x0003e20000000800 */
[----:B------:R-:W-:Y:S01]  /*4570*/  FFMA.FTZ R10, R186, R13, R11 ;  /* 0x0000000dba0a7223 */ /* 0x000fe2000001000b */
[-C--:B------:R-:W-:Y:S01]  /*4580*/  FMUL.FTZ R11, R90, R221.reuse ;  /* 0x000000dd5a0b7220 */ /* 0x080fe20000410000 */
[----:B------:R-:W-:Y:S01]  /*4590*/  FADD.FTZ R178, -R178, R179 ;  /* 0x000000b3b2b27221 */ /* 0x000fe20000010100 */
[----:B------:R2:W-:Y:S01]  /*45a0*/  STS [R54+0x1c], R219 ;  /* 0x00001cdb36007388 */ /* 0x0005e20000000800 */
[----:B------:R-:W-:Y:S01]  /*45b0*/  FFMA.FTZ R10, R185, R221, R10 ;  /* 0x000000ddb90a7223 */ /* 0x000fe2000001000a */
[----:B------:R-:W-:Y:S01]  /*45c0*/  FFMA.FTZ R176, R176, R179, R175 ;  /* 0x000000b3b0b07223 */ /* 0x000fe200000100af */
[----:B------:R-:W-:Y:S01]  /*45d0*/  FMUL.FTZ R27, R107, R27 ;  /* 0x0000001b6b1b7220 */ /* 0x000fe20000410000 */
[----:B------:R3:W-:Y:S01]  /*45e0*/  STS [R54+0x18], R217 ;  /* 0x000018d936007388 */ /* 0x0007e20000000800 */
[----:B------:R-:W-:Y:S01]  /*45f0*/  FMUL.FTZ R203, R102, R203 ;  /* 0x000000cb66cb7220 */ /* 0x000fe20000410000 */
[----:B-1----:R-:W-:Y:S01]  /*4600*/  FMUL.FTZ R215, R88, R13 ;  /* 0x0000000d58d77220 */ /* 0x002fe20000410000 */
[----:B------:R-:W-:Y:S01]  /*4610*/  FFMA.FTZ R13, R181, R12, R10 ;  /* 0x0000000cb50d7223 */ /* 0x000fe2000001000a */
[----:B------:R-:W-:Y:S01]  /*4620*/  FADD.FTZ R175, -R175, R176 ;  /* 0x000000b0afaf7221 */ /* 0x000fe20000010100 */
[----:B------:R-:W-:Y:S01]  /*4630*/  FFMA.FTZ R173, R173, R176, R172 ;  /* 0x000000b0adad7223 */ /* 0x000fe200000100ac */
[----:B--2---:R-:W-:Y:S01]  /*4640*/  FMUL.FTZ R219, R151, R187 ;  /* 0x000000bb97db7220 */ /* 0x004fe20000410000 */
[----:B------:R1:W-:Y:S01]  /*4650*/  STS [R54+0x20], R215 ;  /* 0x000020d736007388 */ /* 0x0003e20000000800 */
[----:B------:R-:W-:Y:S01]  /*4660*/  FMUL.FTZ R199, R105, R199 ;  /* 0x000000c769c77220 */ /* 0x000fe20000410000 */
[----:B------:R-:W-:Y:S01]  /*4670*/  FADD.FTZ R172, -R172, R173 ;  /* 0x000000adacac7221 */ /* 0x000fe20000010100 */
[----:B---3--:R-:W-:Y:S01]  /*4680*/  FMUL.FTZ R217, R89, R12 ;  /* 0x0000000c59d97220 */ /* 0x008fe20000410000 */
[----:B------:R-:W-:Y:S01]  /*4690*/  FMUL.FTZ R12, R158, R183 ;  /* 0x000000b79e0c7220 */ /* 0x000fe20000410000 */
[----:B------:R-:W-:Y:S01]  /*46a0*/  FFMA.FTZ R10, R178, R219, R13 ;  /* 0x000000dbb20a7223 */ /* 0x000fe2000001000d */
[----:B------:R2:W-:Y:S01]  /*46b0*/  STS [R54+0x24], R11 ;  /* 0x0000240b36007388 */ /* 0x0005e20000000800 */
[----:B------:R-:W-:Y:S01]  /*46c0*/  FMUL.FTZ R13, R157, R180 ;  /* 0x000000b49d0d7220 */ /* 0x000fe20000410000 */
[----:B------:R-:W-:Y:S01]  /*46d0*/  FFMA.FTZ R202, R171, R173, R170 ;  /* 0x000000adabca7223 */ /* 0x000fe200000100aa */
[----:B------:R-:W-:Y:S01]  /*46e0*/  FMUL.FTZ R221, R92, R219 ;  /* 0x000000db5cdd7220 */ /* 0x000fe20000410000 */
[----:B-1----:R-:W-:Y:S01]  /*46f0*/  FMUL.FTZ R215, R91, R12 ;  /* 0x0000000c5bd77220 */ /* 0x002fe20000410000 */
[----:B------:R-:W-:Y:S01]  /*4700*/  STS [R54+0x28], R217 ;  /* 0x000028d936007388 */ /* 0x000fe20000000800 */
[----:B------:R-:W-:Y:S01]  /*4710*/  FFMA.FTZ R249, R169, R202, R168 ;  /* 0x000000caa9f97223 */ /* 0x000fe200000100a8 */
[----:B------:R-:W-:Y:S01]  /*4720*/  FADD.FTZ R170, -R170, R202 ;  /* 0x000000caaaaa7221 */ /* 0x000fe20000010100 */
[----:B------:R-:W-:Y:S01]  /*4730*/  FMUL.FTZ R171, R111, R8 ;  /* 0x000000086fab7220 */ /* 0x000fe20000410000 */
[----:B------:R1:W-:Y:S01]  /*4740*/  STS [R54+0x30], R215 ;  /* 0x000030d736007388 */ /* 0x0003e20000000800 */
[----:B--2---:R-:W-:Y:S01]  /*4750*/  FFMA.FTZ R11, R175, R12, R10 ;  /* 0x0000000caf0b7223 */ /* 0x004fe2000001000a */
[----:B------:R-:W-:Y:S01]  /*4760*/  FMUL.FTZ R12, R165, R174 ;  /* 0x000000aea50c7220 */ /* 0x000fe20000410000 */
[----:B------:R-:W-:Y:S01]  /*4770*/  FMUL.FTZ R10, R164, R177 ;  /* 0x000000b1a40a7220 */ /* 0x000fe20000410000 */
[----:B------:R2:W-:Y:S01]  /*4780*/  STS [R54+0x2c], R221 ;  /* 0x00002cdd36007388 */ /* 0x0005e20000000800 */
[-C--:B------:R-:W-:Y:S01]  /*4790*/  FFMA.FTZ R11, R172, R13.reuse, R11 ;  /* 0x0000000dac0b7223 */ /* 0x080fe2000001000b */
[----:B------:R-:W-:Y:S01]  /*47a0*/  FMUL.FTZ R13, R94, R13 ;  /* 0x0000000d5e0d7220 */ /* 0x000fe20000410000 */
[-C--:B------:R-:W-:Y:S01]  /*47b0*/  FMUL.FTZ R169, R93, R10.reuse ;  /* 0x0000000a5da97220 */ /* 0x080fe20000410000 */
[----:B------:R-:W-:Y:S01]  /*47c0*/  IADD3 R8, PT, PT, -R192, UR15, RZ ;  /* 0x0000000fc0087c10 */ /* 0x000fe2000fffe1ff */
[----:B------:R-:W-:Y:S01]  /*47d0*/  FFMA.FTZ R11, R170, R10, R11 ;  /* 0x0000000aaa0b7223 */ /* 0x000fe2000001000b */
[----:B-1----:R-:W-:Y:S01]  /*47e0*/  FMUL.FTZ R215, R95, R12 ;  /* 0x0000000c5fd77220 */ /* 0x002fe20000410000 */
[----:B------:R-:W-:Y:S01]  /*47f0*/  STS [R54+0x34], R13 ;  /* 0x0000340d36007388 */ /* 0x000fe20000000800 */
[----:B------:R-:W-:Y:S01]  /*4800*/  FADD.FTZ R168, -R168, R249 ;  /* 0x000000f9a8a87221 */ /* 0x000fe20000010100 */
[----:B------:R-:W-:Y:S01]  /*4810*/  ISETP.GE.AND P6, PT, R8, 0x1, PT ;  /* 0x000000010800780c */ /* 0x000fe20003fc6270 */
[----:B------:R-:W-:Y:S01]  /*4820*/  FMUL.FTZ R217, R106, R26 ;  /* 0x0000001a6ad97220 */ /* 0x000fe20000410000 */
[----:B------:R-:W-:Y:S01]  /*4830*/  STS [R54+0x38], R169 ;  /* 0x000038a936007388 */ /* 0x000fe20000000800 */
[----:B------:R-:W-:Y:S01]  /*4840*/  FFMA.FTZ R10, R168, R12, R11 ;  /* 0x0000000ca80a7223 */ /* 0x000fe2000001000b */
[----:B------:R-:W-:Y:S01]  /*4850*/  FMUL.FTZ R219, R104, R190 ;  /* 0x000000be68db7220 */ /* 0x000fe20000410000 */
[----:B--2---:R-:W-:Y:S01]  /*4860*/  FMUL.FTZ R221, R100, R182 ;  /* 0x000000b664dd7220 */ /* 0x004fe20000410000 */
[----:B------:R1:W-:Y:S01]  /*4870*/  STS [R54+0x3c], R215 ;  /* 0x00003cd736007388 */ /* 0x0003e20000000800 */
[----:B------:R-:W-:Y:S01]  /*4880*/  FMUL.FTZ R179, R101, R179 ;  /* 0x000000b365b37220 */ /* 0x000fe20000410000 */
[----:B------:R-:W-:Y:S01]  /*4890*/  FMUL.FTZ R173, R99, R173 ;  /* 0x000000ad63ad7220 */ /* 0x000fe20000410000 */
[----:B------:R-:W-:Y:S01]  /*48a0*/  BAR.SYNC.DEFER_BLOCKING 0x0 ;  /* 0x0000000000007b1d */ /* 0x000fe20000010000 */
[----:B------:R-:W-:-:S02]  /*48b0*/  ISETP.GE.AND P1, PT, R8, 0x21, PT ;  /* 0x000000210800780c */ /* 0x000fc40003f26270 */
[C---:B------:R-:W-:Y:S02]  /*48c0*/  ISETP.GE.AND P3, PT, R8.reuse, 0x41, PT ;  /* 0x000000410800780c */ /* 0x040fe40003f66270 */
[----:B------:R-:W-:Y:S01]  /*48d0*/  ISETP.GE.AND P4, PT, R8, 0x61, PT ;  /* 0x000000610800780c */ /* 0x000fe20003f86270 */
[----:B-1----:R-:W-:Y:S01]  /*48e0*/  FMUL.FTZ R215, R108, R194 ;  /* 0x000000c26cd77220 */ /* 0x002fe20000410000 */
[C---:B------:R-:W-:Y:S02]  /*48f0*/  ISETP.GE.AND P5, PT, R8.reuse, 0x81, PT ;  /* 0x000000810800780c */ /* 0x040fe40003fa6270 */
[----:B------:R-:W-:Y:S01]  /*4900*/  ISETP.GE.AND P2, PT, R8, 0xa1, PT ;  /* 0x000000a10800780c */ /* 0x000fe20003f46270 */
        /* <DEDUP_REMOVED lines=41> */
.L_x_8208:
[----:B------:R-:W-:Y:S05]  /*4ba0*/  BSYNC.RECONVERGENT B0 ;  /* 0x0000000000007941 */ /* 0x000fea0003800200 */
.L_x_8207:
[----:B-12---:R0:W1:Y:S01]  /*4bb0*/  LDS R23, [R55+0x8c0] ;  /* 0x0008c00037177984 */ /* 0x0060620000000800 */
[----:B------:R-:W-:Y:S04]  /*4bc0*/  BSSY.RECONVERGENT B0, `(.L_x_8209) ;  /* 0x0000004000007945 */ /* 0x000fe80003800200 */
[----:B------:R-:W-:Y:S05]  /*4bd0*/  @!P1 BRA `(.L_x_8210) ;  /* 0x0000000000089947 */ /* 0x000fea0003800000 */
[----:B------:R2:W-:Y:S04]  /*4be0*/  REDG.E.ADD.F32.FTZ.RN.STRONG.GPU desc[UR28][R4.64+0x80], R225 ;  /* 0x000080e1040079a6 */ /* 0x0005e8000c12f31c */
[----:B-1----:R2:W-:Y:S02]  /*4bf0*/  REDG.E.ADD.F32.FTZ.RN.STRONG.GPU desc[UR28][R6.64+0x80], R23 ;  /* 0x00008017060079a6 */ /* 0x0025e4000c12f31c */
.L_x_8210:
[----:B------:R-:W-:Y:S05]  /*4c00*/  BSYNC.RECONVERGENT B0 ;  /* 0x0000000000007941 */ /* 0x000fea0003800200 */
.L_x_8209:
[----:B-12---:R1:W2:Y:S01]  /*4c10*/  LDS R23, [R56+0x940] ;  /* 0x0009400038177984 */ /* 0x0062a20000000800 */
[----:B------:R-:W-:Y:S04]  /*4c20*/  BSSY.RECONVERGENT B0, `(.L_x_8211) ;  /* 0x0000004000007945 */ /* 0x000fe80003800200 */
[----:B------:R-:W-:Y:S05]  /*4c30*/  @!P3 BRA `(.L_x_8212) ;  /* 0x000000000008b947 */ /* 0x000fea0003800000 */
[----:B------:R3:W-:Y:S04]  /*4c40*/  REDG.E.ADD.F32.FTZ.RN.STRONG.GPU desc[UR28][R4.64+0x100], R227 ;  /* 0x000100e3040079a6 */ /* 0x0007e8000c12f31c */
[----:B--2---:R3:W-:Y:S02]  /*4c50*/  REDG.E.ADD.F32.FTZ.RN.STRONG.GPU desc[UR28][R6.64+0x100], R23 ;  /* 0x00010017060079a6 */ /* 0x0047e4000c12f31c */
.L_x_8212:
[----:B------:R-:W-:Y:S05]  /*4c60*/  BSYNC.RECONVERGENT B0 ;  /* 0x0000000000007941 */ /* 0x000fea0003800200 */
.L_x_8211:
[----:B--23--:R2:W3:Y:S01]  /*4c70*/  LDS R23, [R57+0x9c0] ;  /* 0x0009c00039177984 */ /* 0x00c4e20000000800 */
[----:B------:R-:W-:Y:S04]  /*4c80*/  BSSY.RECONVERGENT B0, `(.L_x_8213) ;  /* 0x0000004000007945 */ /* 0x000fe80003800200 */
[----:B------:R-:W-:Y:S05]  /*4c90*/  @!P4 BRA `(.L_x_8214) ;  /* 0x000000000008c947 */ /* 0x000fea0003800000 */
[----:B------:R4:W-:Y:S04]  /*4ca0*/  REDG.E.ADD.F32.FTZ.RN.STRONG.GPU desc[UR28][R4.64+0x180], R229 ;  /* 0x000180e5040079a6 */ /* 0x0009e8000c12f31c */
[----:B---3--:R4:W-:Y:S02]  /*4cb0*/  REDG.E.ADD.F32.FTZ.RN.STRONG.GPU desc[UR28][R6.64+0x180], R23 ;  /* 0x00018017060079a6 */ /* 0x0089e4000c12f31c */
.L_x_8214:
[----:B------:R-:W-:Y:S05]  /*4cc0*/  BSYNC.RECONVERGENT B0 ;  /* 0x0000000000007941 */ /* 0x000fea0003800200 */
.L_x_8213:
[----:B---34-:R3:W4:Y:S01]  /*4cd0*/  LDS R23, [R58+0xa40] ;  /* 0x000a40003a177984 */ /* 0x0187220000000800 */
[----:B------:R-:W-:Y:S04]  /*4ce0*/  BSSY.RECONVERGENT B0, `(.L_x_8215) ;  /* 0x0000004000007945 */ /* 0x000fe80003800200 */
[----:B------:R-:W-:Y:S05]  /*4cf0*/  @!P5 BRA `(.L_x_8216) ;  /* 0x000000000008d947 */ /* 0x000fea0003800000 */
[----:B------:R0:W-:Y:S04]  /*4d00*/  REDG.E.ADD.F32.FTZ.RN.STRONG.GPU desc[UR28][R4.64+0x200], R231 ;  /* 0x000200e7040079a6 */ /* 0x0001e8000c12f31c */
[----:B----4-:R0:W-:Y:S02]  /*4d10*/  REDG.E.ADD.F32.FTZ.RN.STRONG.GPU desc[UR28][R6.64+0x200], R23 ;  /* 0x00020017060079a6 */ /* 0x0101e4000c12f31c */
.L_x_8216:
[----:B------:R-:W-:Y:S05]  /*4d20*/  BSYNC.RECONVERGENT B0 ;  /* 0x0000000000007941 */ /* 0x000fea0003800200 */
.L_x_8215:
        /* <DEDUP_REMOVED lines=10> */
.L_x_8218:
[----:B------:R-:W-:Y:S05]  /*4dd0*/  BSYNC.RECONVERGENT B0 ;  /* 0x0000000000007941 */ /* 0x000fea0003800200 */
.L_x_8217:
[----:B0---4-:R0:W4:Y:S01]  /*4de0*/  LDS R23, [R60+0xb40] ;  /* 0x000b40003c177984 */ /* 0x0111220000000800 */
[----:B------:R-:W-:Y:S04]  /*4df0*/  BSSY.RECONVERGENT B0, `(.L_x_8219) ;  /* 0x0000004000007945 */ /* 0x000fe80003800200 */
[----:B------:R-:W-:Y:S05]  /*4e00*/  @!P3 BRA `(.L_x_8220) ;  /* 0x000000000008b947 */ /* 0x000fea0003800000 */
[----:B------:R0:W-:Y:S04]  /*4e10*/  REDG.E.ADD.F32.FTZ.RN.STRONG.GPU desc[UR28][R4.64+0x300], R235 ;  /* 0x000300eb040079a6 */ /* 0x0001e8000c12f31c */
[----:B----4-:R0:W-:Y:S02]  /*4e20*/  REDG.E.ADD.F32.FTZ.RN.STRONG.GPU desc[UR28][R6.64+0x300], R23 ;  /* 0x00030017060079a6 */ /* 0x0101e4000c12f31c */
.L_x_8220:
[----:B------:R-:W-:Y:S05]  /*4e30*/  BSYNC.RECONVERGENT B0 ;  /* 0x0000000000007941 */ /* 0x000fea0003800200 */
.L_x_8219:
[----:B0---4-:R0:W4:Y:S01]  /*4e40*/  LDS R23, [R61+0xbc0] ;  /* 0x000bc0003d177984 */ /* 0x0111220000000800 */
[----:B------:R-:W-:Y:S04]  /*4e50*/  BSSY.RECONVERGENT B0, `(.L_x_8221) ;  /* 0x0000004000007945 */ /* 0x000fe80003800200 */
[----:B------:R-:W-:Y:S05]  /*4e60*/  @!P4 BRA `(.L_x_8222) ;  /* 0x000000000008c947 */ /* 0x000fea0003800000 */
[----:B------:R0:W-:Y:S04]  /*4e70*/  REDG.E.ADD.F32.FTZ.RN.STRONG.GPU desc[UR28][R4.64+0x380], R237 ;  /* 0x000380ed040079a6 */ /* 0x0001e8000c12f31c */
[----:B----4-:R0:W-:Y:S02]  /*4e80*/  REDG.E.ADD.F32.FTZ.RN.STRONG.GPU desc[UR28][R6.64+0x380], R23 ;  /* 0x00038017060079a6 */ /* 0x0101e4000c12f31c */
.L_x_8222:
[----:B------:R-:W-:Y:S05]  /*4e90*/  BSYNC.RECONVERGENT B0 ;  /* 0x0000000000007941 */ /* 0x000fea0003800200 */
.L_x_8221:
[----:B0---4-:R0:W4:Y:S01]  /*4ea0*/  LDS R23, [R62+0xc40] ;  /* 0x000c40003e177984 */ /* 0x0111220000000800 */
[----:B------:R-:W-:Y:S04]  /*4eb0*/  BSSY.RECONVERGENT B0, `(.L_x_8223) ;  /* 0x0000004000007945 */ /* 0x000fe80003800200 */
[----:B------:R-:W-:Y:S05]  /*4ec0*/  @!P5 BRA `(.L_x_8224) ;  /* 0x000000000008d947 */ /* 0x000fea0003800000 */
[----:B------:R0:W-:Y:S04]  /*4ed0*/  REDG.E.ADD.F32.FTZ.RN.STRONG.GPU desc[UR28][R4.64+0x400], R239 ;  /* 0x000400ef040079a6 */ /* 0x0001e8000c12f31c */
[----:B----4-:R0:W-:Y:S02]  /*4ee0*/  REDG.E.ADD.F32.FTZ.RN.STRONG.GPU desc[UR28][R6.64+0x400], R23 ;  /* 0x00040017060079a6 */ /* 0x0101e4000c12f31c */
.L_x_8224:
[----:B------:R-:W-:Y:S05]  /*4ef0*/  BSYNC.RECONVERGENT B0 ;  /* 0x0000000000007941 */ /* 0x000fea0003800200 */
.L_x_8223:
[----:B0---4-:R0:W4:Y:S01]  /*4f00*/  LDS R23, [R63+0xcc0] ;  /* 0x000cc0003f177984 */ /* 0x0111220000000800 */
[----:B------:R-:W-:Y:S04]  /*4f10*/  BSSY.RECONVERGENT B0, `(.L_x_8225) ;  /* 0x0000004000007945 */ /* 0x000fe80003800200 */
[----:B------:R-:W-:Y:S05]  /*4f20*/  @!P6 BRA `(.L_x_8226) ;  /* 0x000000000008e947 */ /* 0x000fea0003800000 */
[----:B------:R0:W-:Y:S04]  /*4f30*/  REDG.E.ADD.F32.FTZ.RN.STRONG.GPU desc[UR28][R4.64+0x480], R241 ;  /* 0x000480f1040079a6 */ /* 0x0001e8000c12f31c */
[----:B----4-:R0:W-:Y:S02]  /*4f40*/  REDG.E.ADD.F32.FTZ.RN.STRONG.GPU desc[UR28][R6.64+0x480], R23 ;  /* 0x00048017060079a6 */ /* 0x0101e4000c12f31c */
.L_x_8226:
[----:B------:R-:W-:Y:S05]  /*4f50*/  BSYNC.RECONVERGENT B0 ;  /* 0x0000000000007941 */ /* 0x000fea0003800200 */
.L_x_8225:
        /* <DEDUP_REMOVED lines=10> */
.L_x_8228:
[----:B------:R-:W-:Y:S05]  /*5000*/  BSYNC.RECONVERGENT B0 ;  /* 0x0000000000007941 */ /* 0x000fea0003800200 */
.L_x_8227:
[----:B0---4-:R0:W4:Y:S01]  /*5010*/  LDS R23, [R65+0xdc0] ;  /* 0x000dc00041177984 */ /* 0x0111220000000800 */
[----:B------:R-:W-:Y:S04]  /*5020*/  BSSY.RECONVERGENT B0, `(.L_x_8229) ;  /* 0x0000004000007945 */ /* 0x000fe80003800200 */
[----:B------:R-:W-:Y:S05]  /*5030*/  @!P2 BRA `(.L_x_8230) ;  /* 0x000000000008a947 */ /* 0x000fea0003800000 */
[----:B------:R0:W-:Y:S04]  /*5040*/  REDG.E.ADD.F32.FTZ.RN.STRONG.GPU desc[UR28][R4.64+0x580], R245 ;  /* 0x000580f5040079a6 */ /* 0x0001e8000c12f31c */
[----:B----4-:R0:W-:Y:S02]  /*5050*/  REDG.E.ADD.F32.FTZ.RN.STRONG.GPU desc[UR28][R6.64+0x580], R23 ;  /* 0x00058017060079a6 */ /* 0x0101e4000c12f31c */
.L_x_8230:
[----:B------:R-:W-:Y:S05]  /*5060*/  BSYNC.RECONVERGENT B0 ;  /* 0x0000000000007941 */ /* 0x000fea0003800200 */
.L_x_8229:
[----:B0---4-:R0:W4:Y:S01]  /*5070*/  LDS R23, [R66+0xe40] ;  /* 0x000e400042177984 */ /* 0x0111220000000800 */
[----:B------:R-:W-:Y:S04]  /*5080*/  BSSY.RECONVERGENT B0, `(.L_x_8231) ;  /* 0x0000004000007945 */ /* 0x000fe80003800200 */
[----:B------:R-:W-:Y:S05]  /*5090*/  @!P3 BRA `(.L_x_8232) ;  /* 0x000000000008b947 */ /* 0x000fea0003800000 */
[----:B------:R0:W-:Y:S04]  /*50a0*/  REDG.E.ADD.F32.FTZ.RN.STRONG.GPU desc[UR28][R4.64+0x600], R247 ;  /* 0x000600f7040079a6 */ /* 0x0001e8000c12f31c */
[----:B----4-:R0:W-:Y:S02]  /*50b0*/  REDG.E.ADD.F32.FTZ.RN.STRONG.GPU desc[UR28][R6.64+0x600], R23 ;  /* 0x00060017060079a6 */ /* 0x0101e4000c12f31c */
.L_x_8232:
[----:B------:R-:W-:Y:S05]  /*50c0*/  BSYNC.RECONVERGENT B0 ;  /* 0x0000000000007941 */ /* 0x000fea0003800200 */
.L_x_8231:
[----:B0---4-:R0:W4:Y:S01]  /*50d0*/  LDS R23, [R67+0xec0] ;  /* 0x000ec00043177984 */ /* 0x0111220000000800 */
[----:B------:R-:W-:Y:S04]  /*50e0*/  BSSY.RECONVERGENT B0, `(.L_x_8233) ;  /* 0x0000004000007945 */ /* 0x000fe80003800200 */
[----:B------:R-:W-:Y:S05]  /*50f0*/  @!P4 BRA `(.L_x_8234) ;  /* 0x000000000008c947 */ /* 0x000fea0003800000 */
[----:B------:R0:W-:Y:S04]  /*5100*/  REDG.E.ADD.F32.FTZ.RN.STRONG.GPU desc[UR28][R4.64+0x680], R169 ;  /* 0x000680a9040079a6 */ /* 0x0001e8000c12f31c */
[----:B----4-:R0:W-:Y:S02]  /*5110*/  REDG.E.ADD.F32.FTZ.RN.STRONG.GPU desc[UR28][R6.64+0x680], R23 ;  /* 0x00068017060079a6 */ /* 0x0101e4000c12f31c */
.L_x_8234:
[----:B------:R-:W-:Y:S05]  /*5120*/  BSYNC.RECONVERGENT B0 ;  /* 0x0000000000007941 */ /* 0x000fea0003800200 */
.L_x_8233:
[----:B0---4-:R0:W4:Y:S01]  /*5130*/  LDS R23, [R68+0xf40] ;  /* 0x000f400044177984 */ /* 0x0111220000000800 */
[----:B------:R-:W-:Y:S04]  /*5140*/  BSSY.RECONVERGENT B0, `(.L_x_8235) ;  /* 0x0000004000007945 */ /* 0x000fe80003800200 */
[----:B------:R-:W-:Y:S05]  /*5150*/  @!P5 BRA `(.L_x_8236) ;  /* 0x000000000008d947 */ /* 0x000fea0003800000 */
[----:B------:R0:W-:Y:S04]  /*5160*/  REDG.E.ADD.F32.FTZ.RN.STRONG.GPU desc[UR28][R4.64+0x700], R13 ;  /* 0x0007000d040079a6 */ /* 0x0001e8000c12f31c */
[----:B----4-:R0:W-:Y:S02]  /*5170*/  REDG.E.ADD.F32.FTZ.RN.STRONG.GPU desc[UR28][R6.64+0x700], R23 ;  /* 0x00070017060079a6 */ /* 0x0101e4000c12f31c */
.L_x_8236:
[----:B------:R-:W-:Y:S05]  /*5180*/  BSYNC.RECONVERGENT B0 ;  /* 0x0000000000007941 */ /* 0x000fea0003800200 */
.L_x_8235:
[----:B0-----:R0:W0:Y:S01]  /*5190*/  LDS R13, [R69+0xfc0] ;  /* 0x000fc000450d7984 */ /* 0x0010220000000800 */
[----:B------:R-:W-:Y:S04]  /*51a0*/  BSSY.RECONVERGENT B0, `(.L_x_8237) ;  /* 0x0000004000007945 */ /* 0x000fe80003800200 */
[----:B------:R-:W-:Y:S05]  /*51b0*/  @!P6 BRA `(.L_x_8238) ;  /* 0x000000000008e947 */ /* 0x000fea0003800000 */
[----:B------:R1:W-:Y:S04]  /*51c0*/  REDG.E.ADD.F32.FTZ.RN.STRONG.GPU desc[UR28][R4.64+0x780], R11 ;  /* 0x0007800b040079a6 */ /* 0x0003e8000c12f31c */
[----:B0-----:R1:W-:Y:S02]  /*51d0*/  REDG.E.ADD.F32.FTZ.RN.STRONG.GPU desc[UR28][R6.64+0x780], R13 ;  /* 0x0007800d060079a6 */ /* 0x0013e4000c12f31c */
.L_x_8238:
[----:B------:R-:W-:Y:S05]  /*51e0*/  BSYNC.RECONVERGENT B0 ;  /* 0x0000000000007941 */ /* 0x000fea0003800200 */
.L_x_8237:
[----:B-1----:R-:W1:Y:S01]  /*51f0*/  SHFL.DOWN P1, R5, R10, 0x1, 0x1f ;  /* 0x08201f000a057f89 */ /* 0x002e620000020000 */
[-C--:B------:R-:W-:Y:S01]  /*5200*/  FMUL.FTZ R6, R15, R195.reuse ;  /* 0x000000c30f067220 */ /* 0x080fe20000410000 */
[C---:B------:R-:W-:Y:S01]  /*5210*/  FMUL.FTZ R195, R84.reuse, R195 ;  /* 0x000000c354c37220 */ /* 0x040fe20000410000 */
[-C--:B------:R-:W-:Y:S01]  /*5220*/  FMUL.FTZ R21, R21, R193.reuse ;  /* 0x000000c115157220 */ /* 0x080fe20000410000 */
[----:B------:R-:W-:Y:S01]  /*5230*/  FMUL.FTZ R193, R84, R193 ;  /* 0x000000c154c17220 */ /* 0x000fe20000410000 */
[-C--:B------:R-:W-:Y:S01]  /*5240*/  FFMA.FTZ R161, R150, R6.reuse, R161 ;  /* 0x0000000696a17223 */ /* 0x080fe200000100a1 */
        /* <DEDUP_REMOVED lines=9> */
[-C--:B------:R-:W-:Y:S01]  /*52e0*/  FMUL.FTZ R11, R24, R187.reuse ;  /* 0x000000bb180b7220 */ /* 0x080fe20000410000 */
[----:B------:R-:W-:Y:S01]  /*52f0*/  FMUL.FTZ R187, R84, R187 ;  /* 0x000000bb54bb7220 */ /* 0x000fe20000410000 */
[----:B------:R-:W-:Y:S01]  /*5300*/  FADD.FTZ R129, R6, R129 ;  /* 0x0000008106817221 */ /* 0x000fe20000010000 */
[----:B------:R-:W-:Y:S01]  /*5310*/  FMUL.FTZ R6, R84, R189 ;  /* 0x000000bd54067220 */ /* 0x000fe20000410000 */
[----:B------:R-:W-:Y:S01]  /*5320*/  FFMA.FTZ R114, R151, R11, R114 ;  /* 0x0000000b97727223 */ /* 0x000fe20000010072 */
[----:B------:R-:W-:Y:S01]  /*5330*/  FMUL.FTZ R187, R178, R187 ;  /* 0x000000bbb2bb7220 */ /* 0x000fe20000410000 */
[-C--:B------:R-:W-:Y:S01]  /*5340*/  FFMA.FTZ R163, R148, R14.reuse, R163 ;  /* 0x0000000e94a37223 */ /* 0x080fe200000100a3 */
[----:B------:R-:W-:Y:S01]  /*5350*/  FFMA.FTZ R14, R81, R14, R4 ;  /* 0x0000000e510e7223 */ /* 0x000fe20000010004 */
[----:B------:R-:W-:Y:S01]  /*5360*/  FMUL.FTZ R22, R22, R189 ;  /* 0x000000bd16167220 */ /* 0x000fe20000410000 */
[----:B-1----:R-:W-:Y:S01]  /*5370*/  @P1 FADD R5, R10, R5 ;  /* 0x000000050a051221 */ /* 0x002fe20000000000 */
[----:B------:R-:W-:Y:S01]  /*5380*/  FFMA.FTZ R187, R92, R11, R187 ;  /* 0x0000000b5cbb7223 */ /* 0x000fe200000100bb */
[----:B------:R-:W-:Y:S01]  /*5390*/  FMUL.FTZ R6, R181, R6 ;  /* 0x00000006b5067220 */ /* 0x000fe20000410000 */
[----:B------:R-:W-:Y:S01]  /*53a0*/  FMUL.FTZ R4, R84, R211 ;  /* 0x000000d354047220 */ /* 0x000fe20000410000 */
[----:B------:R-:W-:Y:S01]  /*53b0*/  FMUL.FTZ R7, R198, R7 ;  /* 0x00000007c6077220 */ /* 0x000fe20000410000 */
[----:B------:R-:W1:Y:S01]  /*53c0*/  SHFL.DOWN P1, R12, R5, 0x2, 0x1f ;  /* 0x08401f00050c7f89 */ /* 0x000e620000020000 */
[----:B------:R-:W-:Y:S01]  /*53d0*/  FMUL.FTZ R166, R166, R211 ;  /* 0x000000d3a6a67220 */ /* 0x000fe20000410000 */
[----:B------:R-:W-:Y:S01]  /*53e0*/  FFMA.FTZ R6, R89, R22, R6 ;  /* 0x0000001659067223 */ /* 0x000fe20000010006 */
[----:B------:R-:W-:Y:S01]  /*53f0*/  FMUL.FTZ R4, R205, R4 ;  /* 0x00000004cd047220 */ /* 0x000fe20000410000 */
[----:B------:R-:W-:Y:S01]  /*5400*/  FMUL.FTZ R8, R84, R191 ;  /* 0x000000bf54087220 */ /* 0x000fe20000410000 */
[-C--:B------:R-:W-:Y:S01]  /*5410*/  FFMA.FTZ R159, R146, R166.reuse, R159 ;  /* 0x000000a6929f7223 */ /* 0x080fe2000001009f */
[----:B------:R-:W-:Y:S01]  /*5420*/  FADD.FTZ R127, R6, R127 ;  /* 0x0000007f067f7221 */ /* 0x000fe20000010000 */
[----:B------:R-:W-:Y:S01]  /*5430*/  FFMA.FTZ R166, R79, R166, R4 ;  /* 0x000000a64fa67223 */ /* 0x000fe20000010004 */
[C---:B------:R-:W-:Y:S01]  /*5440*/  FMUL.FTZ R6, R84.reuse, R183 ;  /* 0x000000b754067220 */ /* 0x040fe20000410000 */
[----:B------:R-:W-:Y:S01]  /*5450*/  FMUL.FTZ R4, R84, R9 ;  /* 0x0000000954047220 */ /* 0x000fe20000410000 */
[----:B------:R-:W-:Y:S01]  /*5460*/  ISETP.NE.AND P2, PT, R76, RZ, PT ;  /* 0x000000ff4c00720c */ /* 0x000fe20003f45270 */
        /* <DEDUP_REMOVED lines=13> */
[----:B-1----:R-:W-:Y:S01]  /*5540*/  @P1 FADD R12, R5, R12 ;  /* 0x0000000c050c1221 */ /* 0x002fe20000000000 */
[----:B------:R-:W-:Y:S01]  /*5550*/  FMUL.FTZ R5, R20, R188 ;  /* 0x000000bc14057220 */ /* 0x000fe20000410000 */
[C---:B------:R-:W-:Y:S01]  /*5560*/  FMUL.FTZ R177, R84.reuse, R177 ;  /* 0x000000b154b17220 */ /* 0x040fe20000410000 */
[----:B------:R-:W-:Y:S01]  /*5570*/  FMUL.FTZ R213, R84, R213 ;  /* 0x000000d554d57220 */ /* 0x000fe20000410000 */
[----:B------:R-:W-:Y:S01]  /*5580*/  FFMA.FTZ R117, R158, R8, R117 ;  /* 0x000000089e757223 */ /* 0x000fe20000010075 */
[----:B----4-:R-:W1:Y:S01]  /*5590*/  SHFL.DOWN P1, R23, R12, 0x4, 0x1f ;  /* 0x08801f000c177f89 */ /* 0x010e620000020000 */
[-C--:B------:R-:W-:Y:S01]  /*55a0*/  FFMA.FTZ R7, R82, R5.reuse, R7 ;  /* 0x0000000552077223 */ /* 0x080fe20000010007 */
[----:B------:R-:W-:Y:S01]  /*55b0*/  FFMA.FTZ R162, R147, R5, R162 ;  /* 0x0000000593a27223 */ /* 0x000fe200000100a2 */
[C---:B------:R-:W-:Y:S01]  /*55c0*/  FMUL.FTZ R5, R84.reuse, R204 ;  /* 0x000000cc54057220 */ /* 0x040fe20000410000 */
[----:B------:R-:W-:Y:S01]  /*55d0*/  FFMA.FTZ R10, R91, R8, R10 ;  /* 0x000000085b0a7223 */ /* 0x000fe2000001000a */
[----:B------:R-:W-:Y:S01]  /*55e0*/  FADD.FTZ R128, R7, R128 ;  /* 0x0000008007807221 */ /* 0x000fe20000010000 */
[----:B------:R-:W-:Y:S01]  /*55f0*/  FMUL.FTZ R7, R84, R180 ;  /* 0x000000b454077220 */ /* 0x000fe20000410000 */
[----:B------:R-:W-:Y:S01]  /*5600*/  FMUL.FTZ R5, R200, R5 ;  /* 0x00000005c8057220 */ /* 0x000fe20000410000 */
[----:B0-----:R-:W-:Y:S01]  /*5610*/  FMUL.FTZ R13, R16, R191 ;  /* 0x000000bf100d7220 */ /* 0x001fe20000410000 */
        /* <DEDUP_REMOVED lines=15> */
[----:B-1----:R-:W-:Y:S01]  /*5710*/  @P1 FADD R23, R12, R23 ;  /* 0x000000170c171221 */ /* 0x002fe20000000000 */
[----:B------:R-:W-:Y:S01]  /*5720*/  FFMA.FTZ R7, R95, R8, R168 ;  /* 0x000000085f077223 */ /* 0x000fe200000100a8 */
[----:B------:R-:W-:Y:S01]  /*5730*/  BSSY.RECONVERGENT B0, `(.L_x_8239) ;  /* 0x0000022000007945 */ /* 0x000fe20003800200 */
[----:B------:R-:W-:Y:S01]  /*5740*/  FFMA.FTZ R121, R152, R21, R121 ;  /* 0x0000001598797223 */ /* 0x000fe20000010079 */
[----:B------:R-:W-:Y:S01]  /*5750*/  FFMA.FTZ R116, R149, R13, R116 ;  /* 0x0000000d95747223 */ /* 0x000fe20000010074 */
[----:B------:R-:W0:Y:S01]  /*5760*/  SHFL.DOWN P1, R12, R23, 0x8, 0x1f ;  /* 0x09001f00170c7f89 */ /* 0x000e220000020000 */
        /* <DEDUP_REMOVED lines=24> */
[----:B------:R-:W-:Y:S02]  /*58f0*/  UISETP.NE.AND UP0, UPT, UR19, UR33, UPT ;  /* 0x000000211300728c */ /* 0x000fe4000bf05270 */
[----:B------:R-:W-:-:S04]  /*5900*/  ULEA UR12, UR8, UR14, 0x2 ;  /* 0x0000000e080c7291 */ /* 0x000fc8000f8e10ff */
[----:B------:R-:W-:-:S13]  /*5910*/  PLOP3.LUT P1, PT, PT, PT, UP0, 0x80, 0x8 ;  /* 0x000000000008781c */ /* 0x000fda0003f2f008 */
[----:B------:R-:W0:Y:S02]  /*5920*/  @P1 LDS R0, [UR12+0x2b78] ;  /* 0x002b780cff001984 */ /* 0x000e240008000800 */
[----:B0-----:R-:W-:-:S05]  /*5930*/  @P1 FADD.FTZ R11, R11, R0 ;  /* 0x000000000b0b1221 */ /* 0x001fca0000010000 */
[----:B------:R1:W-:Y:S02]  /*5940*/  STS [UR12+0x2b78], R11 ;  /* 0x002b780bff007988 */ /* 0x0003e4000800080c */
.L_x_8240:
[----:B------:R-:W-:Y:S05]  /*5950*/  BSYNC.RECONVERGENT B0 ;  /* 0x0000000000007941 */ /* 0x000fea0003800200 */
.L_x_8239:
[----:B------:R-:W-:-:S04]  /*5960*/  UIADD3 UR8, UPT, UPT, UR8, 0x1, URZ ;  /* 0x0000000108087890 */ /* 0x000fc8000fffe0ff */
[----:B------:R-:W-:-:S09]  /*5970*/  UISETP.GE.AND UP0, UPT, UR8, UR36, UPT ;  /* 0x000000240800728c */ /* 0x000fd2000bf06270 */
[----:B------:R-:W-:Y:S05]  /*5980*/  BRA.U !UP0, `(.L_x_8241) ;  /* 0xffffffd108a47547 */ /* 0x000fea000b83ffff */
.L_x_8203:
[----:B------:R-:W-:Y:S01]  /*5990*/  BAR.SYNC.DEFER_BLOCKING 0x0 ;  /* 0x0000000000007b1d */ /* 0x000fe20000010000 */
[----:B------:R-:W-:Y:S01]  /*59a0*/  F2FP.F16.F32.PACK_AB R7, R161, R163 ;  /* 0x000000a3a107723e */ /* 0x000fe200000000ff */
[----:B------:R-:W-:Y:S01]  /*59b0*/  FADD.FTZ R47, R47, R138 ;  /* 0x0000008a2f2f7221 */ /* 0x000fe20000010000 */
[----:B------:R-:W-:Y:S01]  /*59c0*/  F2FP.F16.F32.PACK_AB R6, R162, R159 ;  /* 0x0000009fa206723e */ /* 0x000fe200000000ff */
[----:B------:R-:W-:Y:S01]  /*59d0*/  UIADD3 UR22, UP1, UPT, UR22, -0x400, URZ ;  /* 0xfffffc0016167890 */ /* 0x000fe2000ff3e0ff */
[----:B------:R-:W-:Y:S01]  /*59e0*/  F2FP.F16.F32.PACK_AB R5, R160, R155 ;  /* 0x0000009ba005723e */ /* 0x000fe200000000ff */
[----:B------:R-:W4:Y:S01]  /*59f0*/  LDCU.64 UR14, c[0x0][0x4f8] ;  /* 0x00009f00ff0e77ac */ /* 0x000f220008000a00 */
[----:B------:R-:W-:Y:S01]  /*5a00*/  F2FP.F16.F32.PACK_AB R4, R156, R153 ;  /* 0x000000999c04723e */ /* 0x000fe200000000ff */
[----:B------:R-:W-:Y:S01]  /*5a10*/  FADD.FTZ R0, R47, R136 ;  /* 0x000000882f007221 */ /* 0x000fe20000010000 */
[----:B------:R-:W-:Y:S01]  /*5a20*/  F2FP.F16.F32.PACK_AB R15, R110, R115 ;  /* 0x000000736e0f723e */ /* 0x000fe200000000ff */
[----:B------:R-:W5:Y:S01]  /*5a30*/  LDCU.64 UR30, c[0x0][0x500] ;  /* 0x0000a000ff1e77ac */ /* 0x000f620008000a00 */
[----:B------:R-:W-:-:S02]  /*5a40*/  F2FP.F16.F32.PACK_AB R14, R112, R117 ;  /* 0x00000075700e723e */ /* 0x000fc400000000ff */
[----:B------:R-:W-:Y:S01]  /*5a50*/  F2FP.F16.F32.PACK_AB R13, R114, R119 ;  /* 0x00000077720d723e */ /* 0x000fe200000000ff */
[----:B------:R-:W2:Y:S01]  /*5a60*/  LDCU.64 UR34, c[0x0][0x550] ;  /* 0x0000aa00ff2277ac */ /* 0x000ea20008000a00 */
        /* <DEDUP_REMOVED lines=9> */
[----:B----4-:R-:W-:Y:S01]  /*5b00*/  UIMAD.WIDE.U32 UR12, UR32, UR14, UR6 ;  /* 0x0000000e200c72a5 */ /* 0x010fe2000f8e0006 */
[----:B------:R-:W-:Y:S01]  /*5b10*/  IADD3 R48, P0, PT, R48, -0x400, RZ ;  /* 0xfffffc0030307810 */ /* 0x000fe20007f1e0ff */
[----:B------:R-:W-:Y:S01]  /*5b20*/  UIADD3.X UR21, UPT, UPT, UR21, -0x1, URZ, UP2, !UPT ;  /* 0xffffffff15157890 */ /* 0x000fe200097fe4ff */
[----:B------:R4:W-:Y:S01]  /*5b30*/  STS.128 [R74+0x10], R12 ;  /* 0x0000100c4a007388 */ /* 0x0009e20000000c00 */
[----:B------:R-:W-:-:S03]  /*5b40*/  NOP ;  /* 0x0000000000007918 */ /* 0x000fc60000000000 */
[----:B------:R-:W2:Y:S01]  /*5b50*/  LDS.128 R16, [R73] ;  /* 0x0000000049107984 */ /* 0x000ea20000000c00 */
[----:B------:R-:W-:Y:S01]  /*5b60*/  UIMAD UR13, UR32, UR15, UR13 ;  /* 0x0000000f200d72a4 */ /* 0x000fe2000f8e020d */
[----:B------:R-:W-:Y:S01]  /*5b70*/  IADD3 R50, P1, PT, R50, -0x400, RZ ;  /* 0xfffffc0032327810 */ /* 0x000fe20007f3e0ff */
[----:B------:R-:W2:Y:S01]  /*5b80*/  LDCU.64 UR14, c[0x0][0x520] ;  /* 0x0000a400ff0e77ac */ /* 0x000ea20008000a00 */
[----:B01----:R-:W0:Y:S01]  /*5b90*/  LDS.128 R8, [R73+0x200] ;  /* 0x0002000049087984 */ /* 0x003e220000000c00 */
[----:B---3--:R-:W-:Y:S01]  /*5ba0*/  FADD.FTZ R7, R0, R139 ;  /* 0x0000008b00077221 */ /* 0x008fe20000010000 */
[----:B------:R-:W-:Y:S01]  /*5bb0*/  IADD3.X R49, PT, PT, R49, -0x1, RZ, P0, !PT ;  /* 0xffffffff31317810 */ /* 0x000fe200007fe4ff */
[----:B-----5:R-:W-:Y:S01]  /*5bc0*/  UIMAD.WIDE.U32 UR12, UR27, UR30, UR12 ;  /* 0x0000001e1b0c72a5 */ /* 0x020fe2000f8e000c */
[----:B------:R-:W-:Y:S01]  /*5bd0*/  IADD3.X R51, PT, PT, R51, -0x1, RZ, P1, !PT ;  /* 0xffffffff33337810 */ /* 0x000fe20000ffe4ff */
[----:B------:R-:W-:Y:S01]  /*5be0*/  FADD.FTZ R0, R7, R134 ;  /* 0x0000008607007221 */ /* 0x000fe20000010000 */
[----:B----4-:R-:W-:Y:S01]  /*5bf0*/  F2FP.F16.F32.PACK_AB R13, R134, R139 ;  /* 0x0000008b860d723e */ /* 0x010fe200000000ff */
[----:B------:R-:W-:Y:S01]  /*5c00*/  UIMAD UR13, UR27, UR31, UR13 ;  /* 0x0000001f1b0d72a4 */ /* 0x000fe2000f8e020d */
[----:B------:R-:W-:Y:S01]  /*5c10*/  F2FP.F16.F32.PACK_AB R12, R136, R138 ;  /* 0x0000008a880c723e */ /* 0x000fe200000000ff */
[----:B--2---:R-:W-:Y:S01]  /*5c20*/  ULEA UR8, UP0, UR12, UR34, 0x1 ;  /* 0x000000220c087291 */ /* 0x004fe2000f8008ff */
[----:B------:R-:W-:Y:S01]  /*5c30*/  F2FP.F16.F32.PACK_AB R14, R128, R137 ;  /* 0x00000089800e723e */ /* 0x000fe200000000ff */
[----:B------:R-:W1:Y:S01]  /*5c40*/  LDCU.64 UR30, c[0x0][0x560] ;  /* 0x0000ac00ff1e77ac */ /* 0x000e620008000a00 */
        /* <DEDUP_REMOVED lines=8> */
[----:B------:R-:W2:Y:S02]  /*5cd0*/  LDCU.64 UR12, c[0x0][0x518] ;  /* 0x0000a300ff0c77ac */ /* 0x000ea40008000a00 */
[----:B------:R-:W-:-:S04]  /*5ce0*/  FADD.FTZ R126, R135, R126 ;  /* 0x0000007e877e7221 */ /* 0x000fc80000010000 */
[----:B------:R-:W-:Y:S01]  /*5cf0*/  FADD.FTZ R129, R126, R129 ;  /* 0x000000817e817221 */ /* 0x000fe20000010000 */
[----:B------:R-:W-:Y:S03]  /*5d00*/  STG.E.128 desc[UR28][R4.64], R16 ;  /* 0x0000001004007986 */ /* 0x000fe6000c101d1c */
[----:B------:R-:W-:Y:S01]  /*5d10*/  FADD.FTZ R124, R129, R124 ;  /* 0x0000007c817c7221 */ /* 0x000fe20000010000 */
[----:B0-----:R0:W-:Y:S03]  /*5d20*/  STG.E.128 desc[UR28][R4.64+0x200], R8 ;  /* 0x0002000804007986 */ /* 0x0011e6000c101d1c */
[----:B------:R-:W-:Y:S01]  /*5d30*/  FADD.FTZ R127, R124, R127 ;  /* 0x0000007f7c7f7221 */ /* 0x000fe20000010000 */
[----:B------:R-:W-:Y:S01]  /*5d40*/  BAR.SYNC.DEFER_BLOCKING 0x0 ;  /* 0x0000000000007b1d */ /* 0x000fe20000010000 */
[----:B--2---:R-:W-:-:S02]  /*5d50*/  UIMAD.WIDE.U32 UR6, UR32, UR12, UR6 ;  /* 0x0000000c200672a5 */ /* 0x004fc4000f8e0006 */
[----:B------:R-:W-:Y:S02]  /*5d60*/  FADD.FTZ R122, R127, R122 ;  /* 0x0000007a7f7a7221 */ /* 0x000fe40000010000 */
[----:B------:R-:W-:Y:S02]  /*5d70*/  UIMAD UR7, UR32, UR13, UR7 ;  /* 0x0000000d200772a4 */ /* 0x000fe4000f8e0207 */
[----:B------:R-:W-:Y:S02]  /*5d80*/  FADD.FTZ R125, R122, R125 ;  /* 0x0000007d7a7d7221 */ /* 0x000fe40000010000 */
[----:B------:R-:W-:Y:S02]  /*5d90*/  UIMAD.WIDE.U32 UR6, UR27, UR14, UR6 ;  /* 0x0000000e1b0672a5 */ /* 0x000fe4000f8e0006 */
[----:B------:R-:W-:Y:S02]  /*5da0*/  FADD.FTZ R120, R125, R120 ;  /* 0x000000787d787221 */ /* 0x000fe40000010000 */
[----:B------:R-:W-:-:S02]  /*5db0*/  UIMAD UR8, UR27, UR15, UR7 ;  /* 0x0000000f1b0872a4 */ /* 0x000fc4000f8e0207 */
[----:B------:R-:W-:Y:S01]  /*5dc0*/  FADD.FTZ R47, R120, R123 ;  /* 0x0000007b782f7221 */ /* 0x000fe20000010000 */
[----:B-1----:R-:W-:-:S03]  /*5dd0*/  ULEA UR7, UP0, UR6, UR30, 0x1 ;  /* 0x0000001e06077291 */ /* 0x002fc6000f8008ff */
[----:B------:R-:W-:Y:S01]  /*5de0*/  FADD.FTZ R47, R47, R118 ;  /* 0x000000762f2f7221 */ /* 0x000fe20000010000 */
        /* <DEDUP_REMOVED lines=16> */
.L_x_8201:
        /* <DEDUP_REMOVED lines=33> */
.L_x_8244:
[----:B------:R-:W-:Y:S05]  /*6100*/  BSYNC.RECONVERGENT B0 ;  /* 0x0000000000007941 */ /* 0x000fea0003800200 */
.L_x_8243:
        /* <DEDUP_REMOVED lines=31> */
.L_x_8246:
[----:B------:R-:W-:Y:S05]  /*6300*/  BSYNC.RECONVERGENT B0 ;  /* 0x0000000000007941 */ /* 0x000fea0003800200 */
.L_x_8245:
        /* <DEDUP_REMOVED lines=8> */
.L_x_8247:
        /* <DEDUP_REMOVED lines=18> */
.L_x_8248:
        /* <DEDUP_REMOVED lines=13> */
.L_x_10501:


//--------------------- .text._Z25selective_scan_bwd_kernelI32Selective_Scan_bwd_kernel_traitsILi32ELi16ELb1ELb1ELb1ELb1ELb0EN3c104HalfEfEEv12SSMParamsBwd --------------------------
	.section	.text._Z25selective_scan_bwd_kernelI32Selective_Scan_bwd_kernel_traitsILi32ELi16ELb1ELb1ELb1ELb1ELb0EN3c104HalfEfEEv12SSMParamsBwd,"ax",@progbits
	.align	128
        .global         _Z25selective_scan_bwd_kernelI32Selective_Scan_bwd_kernel_traitsILi32ELi16ELb1ELb1ELb1ELb1ELb0EN3c104HalfEfEEv12SSMParamsBwd
        .type           _Z25selective_scan_bwd_kernelI32Selective_Scan_bwd_kernel_traitsILi32ELi16ELb1ELb1ELb1ELb1ELb0EN3c104HalfEfEEv12SSMParamsBwd,@function
        .size           _Z25selective_scan_bwd_kernelI32Selective_Scan_bwd_kernel_traitsILi32ELi16ELb1ELb1ELb1ELb1ELb0EN3c104HalfEfEEv12SSMParamsBwd,(.L_x_10502 - _Z25selective_scan_bwd_kernelI32Selective_Scan_bwd_kernel_traitsILi32ELi16ELb1ELb1ELb1ELb1ELb0EN3c104HalfEfEEv12SSMParamsBwd)
        .other          _Z25selective_scan_bwd_kernelI32Selective_Scan_bwd_kernel_traitsILi32ELi16ELb1ELb1ELb1ELb1ELb0EN3c104HalfEfEEv12SSMParamsBwd,@"STO_CUDA_ENTRY STV_DEFAULT"
_Z25selective_scan_bwd_kernelI32Selective_Scan_bwd_kernel_traitsILi32ELi16ELb1ELb1ELb1ELb1ELb0EN3c104HalfEfEEv12SSMParamsBwd:
.text._Z25selective_scan_bwd_kernelI32Selective_Scan_bwd_kernel_traitsILi32ELi16ELb1ELb1ELb1ELb1ELb0EN3c104HalfEfEEv12SSMParamsBwd:
        /* <DEDUP_REMOVED lines=28> */
[----:B------:R0:W4:Y:S01]  /*01c0*/  F2I.FTZ.U32.TRUNC.NTZ R7, R6 ;  /* 0x0000000600077305 */ /* 0x000122000021f000 */
[----:B------:R-:W-:Y:S02]  /*01d0*/  CS2R R36, SRZ ;  /* 0x0000000000247805 */ /* 0x000fe4000001ff00 */
        /* <DEDUP_REMOVED lines=8> */
[----:B------:R-:W-:-:S03]  /*0260*/  IMAD.HI.U32 R7, R7, R3, R6 ;  /* 0x0000000307077227 */ /* 0x000fc600078e0006 */
[----:B------:R-:W4:Y:S03]  /*0270*/  LDC.64 R28, c[0x0][0x448] ;  /* 0x00011200ff1c7b82 */ /* 0x000f260000000a00 */
[----:B------:R-:W-:-:S05]  /*0280*/  IMAD.HI.U32 R0, R7, R2, RZ ;  /* 0x0000000207007227 */ /* 0x000fca00078e00ff */
[----:B------:R-:W4:Y:S01]  /*0290*/  LDC.64 R30, c[0x0][0x450] ;  /* 0x00011400ff1e7b82 */ /* 0x000f220000000a00 */
[----:B------:R-:W-:Y:S02]  /*02a0*/  IADD3 R3, PT, PT, -R0, RZ, RZ ;  /* 0x000000ff00037210 */ /* 0x000fe40007ffe1ff */
[----:B---3--:R-:W-:-:S03]  /*02b0*/  ISETP.NE.U32.AND P0, PT, R4, RZ, PT ;  /* 0x000000ff0400720c */ /* 0x008fc60003f05070 */
[----:B------:R-:W-:Y:S01]  /*02c0*/  IMAD R2, R9, R3, R2 ;  /* 0x0000000309027224 */ /* 0x000fe200078e0202 */
[----:B------:R-:W-:-:S04]  /*02d0*/  ISETP.NE.AND.EX P0, PT, R5, RZ, PT, P0 ;  /* 0x000000ff0500720c */ /* 0x000fc80003f05300 */
[----:B------:R-:W-:Y:S01]  /*02e0*/  ISETP.GT.U32.AND P2, PT, R9, R2, PT ;  /* 0x000000020900720c */ /* 0x000fe20003f44070 */
[----:B------:R-:W-:-:S08]  /*02f0*/  UIMAD.WIDE.U32 UR6, UR18, UR12, URZ ;  /* 0x0000000c120672a5 */ /* 0x000fd0000f8e00ff */
[----:B------:R-:W3:Y:S04]  /*0300*/  @P0 LDC R10, c[0x0][0x384] ;  /* 0x0000e100ff0a0b82 */ /* 0x000ee80000000800 */
[----:B------:R-:W-:-:S04]  /*0310*/  @!P2 IADD3 R2, PT, PT, R2, -R9, RZ ;  /* 0x800000090202a210 */ /* 0x000fc80007ffe0ff */
[----:B------:R-:W-:Y:S01]  /*0320*/  ISETP.GE.U32.AND P1, PT, R2, R9, PT ;  /* 0x000000090200720c */ /* 0x000fe20003f26070 */
[----:B------:R-:W-:Y:S01]  /*0330*/  UIMAD.WIDE.U32 UR4, UR18, UR8, URZ ;  /* 0x00000008120472a5 */ /* 0x000fe2000f8e00ff */
[----:B------:R-:W-:Y:S01]  /*0340*/  LOP3.LUT R4, R91, R8, RZ, 0x3c, !PT ;  /* 0x000000085b047212 */ /* 0x000fe200078e3cff */
[----:B------:R-:W2:Y:S01]  /*0350*/  @P0 LDC R21, c[0x0][0x38c] ;  /* 0x0000e300ff150b82 */ /* 0x000ea20000000800 */
[----:B------:R-:W-:Y:S01]  /*0360*/  @!P2 IADD3 R0, PT, PT, R0, 0x1, RZ ;  /* 0x000000010000a810 */ /* 0x000fe20007ffe0ff */
[----:B------:R-:W-:Y:S01]  /*0370*/  UIMAD UR8, UR18, UR9, UR5 ;  /* 0x00000009120872a4 */ /* 0x000fe2000f8e0205 */
[----:B------:R-:W-:Y:S02]  /*0380*/  ISETP.GE.AND P3, PT, R4, RZ, PT ;  /* 0x000000ff0400720c */ /* 0x000fe40003f66270 */
[----:B------:R-:W-:Y:S01]  /*0390*/  MOV R2, UR4 ;  /* 0x0000000400027c02 */ /* 0x000fe20008000f00 */
[----:B------:R-:W-:Y:S01]  /*03a0*/  UIMAD UR4, UR18, UR13, UR7 ;  /* 0x0000000d120472a4 */ /* 0x000fe2000f8e0207 */
[----:B------:R-:W-:Y:S01]  /*03b0*/  MOV R4, UR6 ;  /* 0x0000000600047c02 */ /* 0x000fe20008000f00 */
[----:B------:R-:W1:Y:S01]  /*03c0*/  @P0 LDC.64 R6, c[0x0][0x480] ;  /* 0x00012000ff060b82 */ /* 0x000e620000000a00 */
[----:B------:R-:W-:Y:S01]  /*03d0*/  MOV R5, UR7 ;  /* 0x0000000700057c02 */ /* 0x000fe20008000f00 */
[----:B------:R-:W0:Y:S01]  /*03e0*/  LDCU.64 UR6, c[0x0][0x498] ;  /* 0x00009300ff0677ac */ /* 0x000e220008000a00 */
[----:B------:R-:W-:-:S02]  /*03f0*/  MOV R3, UR5 ;  /* 0x0000000500037c02 */ /* 0x000fc40008000f00 */
[----:B------:R-:W-:Y:S02]  /*0400*/  @P1 IADD3 R0, PT, PT, R0, 0x1, RZ ;  /* 0x0000000100001810 */ /* 0x000fe40007ffe0ff */
[----:B------:R-:W-:Y:S01]  /*0410*/  MOV R3, UR8 ;  /* 0x0000000800037c02 */ /* 0x000fe20008000f00 */
[----:B------:R-:W4:Y:S01]  /*0420*/  LDCU.64 UR8, c[0x0][0x3b0] ;  /* 0x00007600ff0877ac */ /* 0x000f220008000a00 */
[----:B------:R-:W-:Y:S01]  /*0430*/  MOV R39, R0 ;  /* 0x0000000000277202 */ /* 0x000fe20000000f00 */
[----:B---3--:R-:W-:Y:S01]  /*0440*/  @P0 IMAD R0, R10, UR18, R91 ;  /* 0x000000120a000c24 */ /* 0x008fe2000f8e025b */
[----:B------:R-:W-:Y:S01]  /*0450*/  ISETP.NE.AND P2, PT, R8, RZ, PT ;  /* 0x000000ff0800720c */ /* 0x000fe20003f45270 */
[----:B------:R-:W-:Y:S01]  /*0460*/  IMAD.WIDE.U32 R2, R91, UR10, R2 ;  /* 0x0000000a5b027c25 */ /* 0x000fe2000f8e0002 */
[C---:B------:R-:W-:Y:S02]  /*0470*/  LEA R9, R19.reuse, 0xfffffe00, 0x9 ;  /* 0xfffffe0013097811 */ /* 0x040fe400078e48ff */
[----:B------:R-:W-:Y:S01]  /*0480*/  ISETP.GE.AND P1, PT, R19, 0x1, PT ;  /* 0x000000011300780c */ /* 0x000fe20003f26270 */
[----:B------:R-:W-:-:S02]  /*0490*/  @P0 IMAD R0, R0, R19, RZ ;  /* 0x0000001300000224 */ /* 0x000fc400078e02ff */
[----:B------:R-:W-:Y:S01]  /*04a0*/  IMAD R13, R91, UR11, R3 ;  /* 0x0000000b5b0d7c24 */ /* 0x000fe2000f8e0203 */
[----:B------:R-:W3:Y:S01]  /*04b0*/  LDC.64 R18, c[0x0][0x3e8] ;  /* 0x0000fa00ff127b82 */ /* 0x000ee20000000a00 */
[----:B------:R-:W4:Y:S01]  /*04c0*/  LDCU.64 UR10, c[0x0][0x3d0] ;  /* 0x00007a00ff0a77ac */ /* 0x000f220008000a00 */
[----:B------:R-:W-:Y:S02]  /*04d0*/  MOV R5, UR4 ;  /* 0x0000000400057c02 */ /* 0x000fe40008000f00 */
[----:B------:R-:W-:Y:S01]  /*04e0*/  @!P3 IADD3 R39, PT, PT, -R39, RZ, RZ ;  /* 0x000000ff2727b210 */ /* 0x000fe20007ffe1ff */
[----:B0-----:R-:W-:Y:S01]  /*04f0*/  UIMAD.WIDE.U32 UR4, UR18, UR6, URZ ;  /* 0x00000006120472a5 */ /* 0x001fe2000f8e00ff */
[----:B------:R-:W-:Y:S01]  /*0500*/  @!P2 LOP3.LUT R39, RZ, R8, RZ, 0x33, !PT ;  /* 0x00000008ff27a212 */ /* 0x000fe200078e33ff */
[----:B--2---:R-:W-:Y:S02]  /*0510*/  @P0 IMAD R3, R0, R21, RZ ;  /* 0x0000001500030224 */ /* 0x004fe400078e02ff */
[----:B------:R-:W-:Y:S01]  /*0520*/  UIMAD UR5, UR18, UR7, UR5 ;  /* 0x00000007120572a4 */ /* 0x000fe2000f8e0205 */
[----:B------:R-:W-:Y:S01]  /*0530*/  SHF.R.S32.HI R41, RZ, 0x1f, R39 ;  /* 0x0000001fff297819 */ /* 0x000fe20000011427 */
[----:B------:R-:W0:Y:S01]  /*0540*/  LDC.64 R20, c[0x0][0x4a8] ;  /* 0x00012a00ff147b82 */ /* 0x000e220000000a00 */
[----:B------:R-:W-:Y:S01]  /*0550*/  IADD3 R85, P3, PT, R9, R2, RZ ;  /* 0x0000000209557210 */ /* 0x000fe20007f7e0ff */
[----:B-1----:R-:W-:Y:S01]  /*0560*/  @P0 IMAD.WIDE R36, R3, 0x8, R6 ;  /* 0x0000000803240825 */ /* 0x002fe200078e0206 */
[----:B----4-:R-:W-:-:S03]  /*0570*/  UIMAD.WIDE.U32 UR6, UR18, UR8, URZ ;  /* 0x00000008120672a5 */ /* 0x010fc6000f8e00ff */
[----:B------:R-:W-:Y:S01]  /*0580*/  IMAD.WIDE.U32 R2, R91, R16, UR4 ;  /* 0x000000045b027e25 */ /* 0x000fe2000f8e0010 */
[----:B------:R-:W-:-:S03]  /*0590*/  UIMAD.WIDE.U32 UR4, UR18, UR10, URZ ;  /* 0x0000000a120472a5 */ /* 0x000fc6000f8e00ff */
[----:B------:R-:W-:Y:S01]  /*05a0*/  IMAD R0, R41, R14, RZ ;  /* 0x0000000e29007224 */ /* 0x000fe200078e02ff */
[----:B------:R-:W-:Y:S01]  /*05b0*/  UIMAD UR7, UR18, UR9, UR7 ;  /* 0x00000009120772a4 */ /* 0x000fe2000f8e0207 */
[----:B------:R-:W-:Y:S01]  /*05c0*/  IMAD.WIDE.U32 R4, R91, UR14, R4 ;  /* 0x0000000e5b047c25 */ /* 0x000fe2000f8e0004 */
[----:B------:R-:W-:-:S03]  /*05d0*/  UIMAD UR5, UR18, UR11, UR5 ;  /* 0x0000000b120572a4 */ /* 0x000fc6000f8e0205 */
[----:B------:R-:W-:Y:S02]  /*05e0*/  IMAD R15, R39, R15, R0 ;  /* 0x0000000f270f7224 */ /* 0x000fe400078e0200 */
[----:B---3--:R-:W-:Y:S01]  /*05f0*/  IMAD R0, R41, R18, RZ ;  /* 0x0000001229007224 */ /* 0x008fe200078e02ff */
[----:B------:R-:W-:Y:S01]  /*0600*/  IADD3 R81, P5, PT, R9, R2, RZ ;  /* 0x0000000209517210 */ /* 0x000fe20007fbe0ff */
[----:B------:R-:W-:Y:S01]  /*0610*/  IMAD R7, R91, R17, R3 ;  /* 0x000000115b077224 */ /* 0x000fe200078e0203 */
[----:B------:R-:W-:Y:S01]  /*0620*/  IADD3 R83, P4, PT, R9, R4, RZ ;  /* 0x0000000409537210 */ /* 0x000fe20007f9e0ff */
[----:B------:R-:W-:Y:S02]  /*0630*/  IMAD R11, R91, UR15, R5 ;  /* 0x0000000f5b0b7c24 */ /* 0x000fe4000f8e0205 */
[----:B------:R-:W-:-:S04]  /*0640*/  IMAD.WIDE.U32 R2, R39, R14, UR6 ;  /* 0x0000000627027e25 */ /* 0x000fc8000f8e000e */
[C---:B------:R-:W-:Y:S01]  /*0650*/  IMAD R17, R39.reuse, R19, R0 ;  /* 0x0000001327117224 */ /* 0x040fe200078e0200 */
[----:B------:R-:W-:Y:S01]  /*0660*/  SHF.R.S32.HI R0, RZ, 0x1f, R9 ;  /* 0x0000001fff007819 */ /* 0x000fe20000011409 */
[----:B------:R-:W-:Y:S01]  /*0670*/  IMAD.WIDE.U32 R4, R39, R18, UR4 ;  /* 0x0000000427047e25 */ /* 0x000fe2000f8e0012 */
[----:B------:R-:W-:Y:S02]  /*0680*/  IADD3 R78, P0, PT, R9, R2, RZ ;  /* 0x00000002094e7210 */ /* 0x000fe40007f1e0ff */
[----:B------:R-:W-:Y:S02]  /*0690*/  IADD3.X R8, PT, PT, R0, R13, RZ, P3, !PT ;  /* 0x0000000d00087210 */ /* 0x000fe40001ffe4ff */
[----:B------:R-:W-:Y:S02]  /*06a0*/  IADD3 R15, PT, PT, R3, R15, RZ ;  /* 0x0000000f030f7210 */ /* 0x000fe40007ffe0ff */
[----:B------:R-:W-:Y:S02]  /*06b0*/  IADD3 R9, P2, PT, R9, R4, RZ ;  /* 0x0000000409097210 */ /* 0x000fe40007f5e0ff */
[----:B------:R-:W-:-:S02]  /*06c0*/  IADD3 R17, PT, PT, R5, R17, RZ ;  /* 0x0000001105117210 */ /* 0x000fc40007ffe0ff */
[----:B------:R-:W-:Y:S01]  /*06d0*/  LEA R84, P3, R85, R22, 0x1 ;  /* 0x0000001655547211 */ /* 0x000fe200078608ff */
[----:B0-----:R-:W-:Y:S01]  /*06e0*/  IMAD.WIDE.U32 R34, R91, R20, RZ ;  /* 0x000000145b227225 */ /* 0x001fe200078e00ff */
[C---:B------:R-:W-:Y:S02]  /*06f0*/  IADD3.X R6, PT, PT, R0.reuse, R11, RZ, P4, !PT ;  /* 0x0000000b00067210 */ /* 0x040fe400027fe4ff */
[C---:B------:R-:W-:Y:S02]  /*0700*/  IADD3.X R2, PT, PT, R0.reuse, R15, RZ, P0, !PT ;  /* 0x0000000f00027210 */ /* 0x040fe400007fe4ff */
[C---:B------:R-:W-:Y:S02]  /*0710*/  IADD3.X R76, PT, PT, R0.reuse, R17, RZ, P2, !PT ;  /* 0x00000011004c7210 */ /* 0x040fe400017fe4ff */
[----:B------:R-:W-:Y:S02]  /*0720*/  LEA.HI.X R85, R85, R23, R8, 0x1, P3 ;  /* 0x0000001755557211 */ /* 0x000fe400018f0c08 */
[----:B------:R-:W-:-:S02]  /*0730*/  IADD3.X R4, PT, PT, R0, R7, RZ, P5, !PT ;  /* 0x0000000700047210 */ /* 0x000fc40002ffe4ff */
        /* <DEDUP_REMOVED lines=75> */
[----:B------:R-:W-:Y:S02]  /*0bf0*/  LOP3.LUT R156, R32, 0x1f, RZ, 0xc0, !PT ;  /* 0x0000001f209c7812 */ /* 0x000fe400078ec0ff */
        /* <DEDUP_REMOVED lines=21> */
.L_x_8321:
        /* <DEDUP_REMOVED lines=29> */
[----:B------:R-:W-:Y:S01]  /*0f20*/  BSSY.RECONVERGENT B0, `(.L_x_8250) ;  /* 0x0000042000007945 */ /* 0x000fe20003800200 */
[----:B------:R-:W-:-:S02]  /*0f30*/  HADD2.F32 R122, -RZ, R21.H1_H1 ;  /* 0x30000015ff7a7230 */ /* 0x000fc40000004100 */
[--C-:B-1----:R-:W-:Y:S02]  /*0f40*/  HADD2.F32 R21, -RZ, R24.reuse.H0_H0 ;  /* 0x20000018ff157230 */ /* 0x102fe40000004100 */
[----:B------:R-:W-:Y:S02]  /*0f50*/  HADD2.F32 R139, -RZ, R24.H1_H1 ;  /* 0x30000018ff8b7230 */ /* 0x000fe40000004100 */
[----:B------:R-:W-:Y:S02]  /*0f60*/  HADD2.F32 R43, -RZ, R26.H0_H0 ;  /* 0x2000001aff2b7230 */ /* 0x000fe40000004100 */
[--C-:B-----5:R-:W-:Y:S01]  /*0f70*/  FADD.FTZ R144, R21, R88.reuse ;  /* 0x0000005815907221 */ /* 0x120fe20000010000 */
[--C-:B--2---:R-:W-:Y:S02]  /*0f80*/  HADD2.F32 R41, -RZ, R25.reuse.H0_H0 ;  /* 0x20000019ff297230 */ /* 0x104fe40000004100 */
[----:B------:R-:W-:Y:S01]  /*0f90*/  FADD.FTZ R139, R139, R88 ;  /* 0x000000588b8b7221 */ /* 0x000fe20000010000 */
[----:B------:R-:W-:-:S02]  /*0fa0*/  HADD2.F32 R25, -RZ, R25.H1_H1 ;  /* 0x30000019ff197230 */ /* 0x000fc40000004100 */
        /* <DEDUP_REMOVED lines=57> */
.L_x_8251:
[----:B------:R-:W-:Y:S05]  /*1340*/  BSYNC.RECONVERGENT B0 ;  /* 0x0000000000007941 */ /* 0x000fea0003800200 */
.L_x_8250:
        /* <DEDUP_REMOVED lines=39> */
.L_x_8253:
[----:B------:R-:W-:Y:S05]  /*15c0*/  BSYNC.RECONVERGENT B0 ;  /* 0x0000000000007941 */ /* 0x000fea0003800200 */
.L_x_8252:
        /* <DEDUP_REMOVED lines=39> */
.L_x_8255:
[----:B------:R-:W-:Y:S05]  /*1840*/  BSYNC.RECONVERGENT B0 ;  /* 0x0000000000007941 */ /* 0x000fea0003800200 */
.L_x_8254:
[----:B------:R-:W-:Y:S01]  /*1850*/  BSSY.RECONVERGENT B0, `(.L_x_8256) ;  /* 0x0000027000007945 */ /* 0x000fe20003800200 */
[----:B------:R-:W-:Y:S01]  /*1860*/  HADD2.F32 R21, -RZ, R13.H1_H1 ;  /* 0x3000000dff157230 */ /* 0x000fe20000004100 */
[----:B------:R-:W-:Y:S01]  /*1870*/  FSETP.GTU.FTZ.AND P2, PT, R159, 20, PT ;  /* 0x41a000009f00780b */ /* 0x000fe20003f5c000 */
[--C-:B------:R-:W-:Y:S02]  /*1880*/  HADD2.F32 R13, -RZ, R15.reuse.H0_H0 ;  /* 0x2000000fff0d7230 */ /* 0x100fe40000004100 */
        /* <DEDUP_REMOVED lines=35> */
.L_x_8257:
[----:B------:R-:W-:Y:S05]  /*1ac0*/  BSYNC.RECONVERGENT B0 ;  /* 0x0000000000007941 */ /* 0x000fea0003800200 */
.L_x_8256:
        /* <DEDUP_REMOVED lines=42> */
.L_x_8259:
[----:B------:R-:W-:Y:S05]  /*1d70*/  BSYNC.RECONVERGENT B0 ;  /* 0x0000000000007941 */ /* 0x000fea0003800200 */
.L_x_8258:
[----:B------:R-:W-:Y:S01]  /*1d80*/  BSSY.RECONVERGENT B0, `(.L_x_8260) ;  /* 0x000002d000007945 */ /* 0x000fe20003800200 */
[----:B------:R-:W-:Y:S01]  /*1d90*/  HFMA2 R103, -RZ, RZ, 0, 0 ;  /* 0x00000000ff677431 */ /* 0x000fe200000001ff */
[----:B------:R-:W-:Y:S01]  /*1da0*/  FSETP.GTU.FTZ.AND P4, PT, R169, 20, PT ;  /* 0x41a00000a900780b */ /* 0x000fe20003f9c000 */
[--C-:B--2---:R-:W-:Y:S01]  /*1db0*/  HADD2.F32 R168, -RZ, R4.reuse.H0_H0 ;  /* 0x20000004ffa87230 */ /* 0x104fe20000004100 */
        /* <DEDUP_REMOVED lines=41> */
.L_x_8261:
[----:B------:R-:W-:Y:S05]  /*2050*/  BSYNC.RECONVERGENT B0 ;  /* 0x0000000000007941 */ /* 0x000fea0003800200 */
.L_x_8260:
        /* <DEDUP_REMOVED lines=38> */
.L_x_8263:
[----:B------:R-:W-:Y:S05]  /*22c0*/  BSYNC.RECONVERGENT B0 ;  /* 0x0000000000007941 */ /* 0x000fea0003800200 */
.L_x_8262:
[----:B------:R-:W-:Y:S01]  /*22d0*/  FFMA.FTZ R5, R165, R122, R8 ;  /* 0x0000007aa5057223 */ /* 0x000fe20000010008 */
[----:B------:R-:W-:Y:S01]  /*22e0*/  BSSY.RECONVERGENT B0, `(.L_x_8264) ;  /* 0x0000025000007945 */ /* 0x000fe20003800200 */
[----:B------:R-:W-:Y:S01]  /*22f0*/  HFMA2 R93, -RZ, RZ, 0, 0 ;  /* 0x00000000ff5d7431 */ /* 0x000fe200000001ff */
[----:B------:R-:W-:Y:S02]  /*2300*/  FSETP.GTU.FTZ.AND P0, PT, R181, 20, PT ;  /* 0x41a00000b500780b */ /* 0x000fe40003f1c000 */
[----:B0-----:R-:W-:Y:S01]  /*2310*/  CS2R R98, SRZ ;  /* 0x0000000000627805 */ /* 0x001fe2000001ff00 */
        /* <DEDUP_REMOVED lines=33> */
.L_x_8265:
[----:B------:R-:W-:Y:S05]  /*2530*/  BSYNC.RECONVERGENT B0 ;  /* 0x0000000000007941 */ /* 0x000fea0003800200 */
.L_x_8264:
        /* <DEDUP_REMOVED lines=38> */
.L_x_8267:
[----:B------:R-:W-:Y:S05]  /*27a0*/  BSYNC.RECONVERGENT B0 ;  /* 0x0000000000007941 */ /* 0x000fea0003800200 */
.L_x_8266:
        /* <DEDUP_REMOVED lines=39> */
.L_x_8269:
[----:B------:R-:W-:Y:S05]  /*2a20*/  BSYNC.RECONVERGENT B0 ;  /* 0x0000000000007941 */ /* 0x000fea0003800200 */
.L_x_8268:
        /* <DEDUP_REMOVED lines=39> */
.L_x_8271:
[----:B------:R-:W-:Y:S05]  /*2ca0*/  BSYNC.RECONVERGENT B0 ;  /* 0x0000000000007941 */ /* 0x000fea0003800200 */
.L_x_8270:
        /* <DEDUP_REMOVED lines=32> */
.L_x_8273:
[----:B------:R-:W-:Y:S05]  /*2eb0*/  BSYNC.RECONVERGENT B0 ;  /* 0x0000000000007941 */ /* 0x000fea0003800200 */
.L_x_8272:
        /* <DEDUP_REMOVED lines=32> */
.L_x_8275:
[----:B------:R-:W-:Y:S05]  /*30c0*/  BSYNC.RECONVERGENT B0 ;  /* 0x0000000000007941 */ /* 0x000fea0003800200 */
.L_x_8274:
        /* <DEDUP_REMOVED lines=32> */
.L_x_8277:
[----:B------:R-:W-:Y:S05]  /*32d0*/  BSYNC.RECONVERGENT B0 ;  /* 0x0000000000007941 */ /* 0x000fea0003800200 */
.L_x_8276:
        /* <DEDUP_REMOVED lines=32> */
.L_x_8279:
[----:B------:R-:W-:Y:S05]  /*34e0*/  BSYNC.RECONVERGENT B0 ;  /* 0x0000000000007941 */ /* 0x000fea0003800200 */
.L_x_8278:
        /* <DEDUP_REMOVED lines=32> */
.L_x_8281:
[----:B------:R-:W-:Y:S05]  /*36f0*/  BSYNC.RECONVERGENT B0 ;  /* 0x0000000000007941 */ /* 0x000fea0003800200 */
.L_x_8280:
        /* <DEDUP_REMOVED lines=25> */
[C---:B------:R-:W-:Y:S01]  /*3890*/  SHF.L.U32 R177, R0.reuse, 0x9, RZ ;  /* 0x0000000900b17819 */ /* 0x040fe200000006ff */
[----:B------:R-:W-:Y:S01]  /*38a0*/  HFMA2 R103, -RZ, RZ, 0, 0 ;  /* 0x00000000ff677431 */ /* 0x000fe200000001ff */
[----:B------:R-:W-:Y:S01]  /*38b0*/  ISETP.NE.AND P0, PT, R75, 0x1, PT ;  /* 0x000000014b00780c */ /* 0x000fe20003f05270 */
[----:B------:R-:W1:Y:S01]  /*38c0*/  LDCU UR12, c[0x0][0x394] ;  /* 0x00007280ff0c77ac */ /* 0x000e620008000800 */
[----:B------:R-:W-:Y:S02]  /*38d0*/  SHF.L.U32 R178, R0, 0x8, RZ ;  /* 0x0000000800b27819 */ /* 0x000fe400000006ff */
[C---:B------:R-:W-:Y:S01]  /*38e0*/  IADD3 R48, P1, PT, R177.reuse, R28, RZ ;  /* 0x0000001cb1307210 */ /* 0x040fe20007f3e0ff */
[----:B------:R-:W2:Y:S01]  /*38f0*/  LDC.64 R40, c[0x0][0x440] ;  /* 0x00011000ff287b82 */ /* 0x000ea20000000a00 */
[----:B------:R-:W-:Y:S01]  /*3900*/  IADD3 R50, P2, PT, R177, R2, RZ ;  /* 0x00000002b1327210 */ /* 0x000fe20007f5e0ff */
[----:B------:R-:W3:Y:S01]  /*3910*/  LDCU UR13, c[0x0][0x38c] ;  /* 0x00007180ff0d77ac */ /* 0x000ee20008000800 */
[----:B------:R-:W-:-:S02]  /*3920*/  ISETP.EQ.AND P0, PT, R32, RZ, P0 ;  /* 0x000000ff2000720c */ /* 0x000fc40000702270 */
[----:B------:R-:W-:Y:S01]  /*3930*/  LOP3.LUT R178, R178, 0x100, RZ, 0xc0, !PT ;  /* 0x00000100b2b27812 */ /* 0x000fe200078ec0ff */
[----:B------:R-:W4:Y:S01]  /*3940*/  LDCU UR7, c[0x0][0x388] ;  /* 0x00007100ff0777ac */ /* 0x000f220008000800 */
[----:B------:R-:W-:Y:S01]  /*3950*/  IADD3 R177, PT, PT, R177, R32, RZ ;  /* 0x00000020b1b17210 */ /* 0x000fe20007ffe0ff */
[----:B------:R-:W0:Y:S01]  /*3960*/  LDC.64 R42, c[0x0][0x3a8] ;  /* 0x0000ea00ff2a7b82 */ /* 0x000e220000000a00 */
[----:B------:R-:W-:Y:S01]  /*3970*/  IADD3.X R49, PT, PT, RZ, R55, RZ, P1, !PT ;  /* 0x00000037ff317210 */ /* 0x000fe20000ffe4ff */
[----:B------:R-:W0:Y:S01]  /*3980*/  LDCU.64 UR8, c[0x0][0x538] ;  /* 0x0000a700ff0877ac */ /* 0x000e220008000a00 */
[----:B------:R-:W-:Y:S01]  /*3990*/  IADD3.X R51, PT, PT, RZ, R54, RZ, P2, !PT ;  /* 0x00000036ff337210 */ /* 0x000fe200017fe4ff */
[----:B------:R-:W0:Y:S04]  /*39a0*/  LDCU.64 UR10, c[0x0][0x540] ;  /* 0x0000a800ff0a77ac */ /* 0x000e280008000a00 */
[----:B------:R-:W0:Y:S01]  /*39b0*/  LDC.64 R136, c[0x0][0x3e0] ;  /* 0x0000f800ff887b82 */ /* 0x000e220000000a00 */
[----:B------:R-:W-:-:S07]  /*39c0*/  UMOV UR4, URZ ;  /* 0x000000ff00047c82 */ /* 0x000fce0008000000 */
[----:B------:R-:W0:Y:S08]  /*39d0*/  LDC.64 R44, c[0x0][0x4d0] ;  /* 0x00013400ff2c7b82 */ /* 0x000e300000000a00 */
[----:B-1-34-:R-:W0:Y:S02]  /*39e0*/  LDC.64 R46, c[0x0][0x4f0] ;  /* 0x00013c00ff2e7b82 */ /* 0x01ae240000000a00 */
.L_x_8320:
        /* <DEDUP_REMOVED lines=8> */
[----:B-1----:R-:W-:-:S03]  /*3a70*/  MOV R13, R87 ;  /* 0x00000057000d7202 */ /* 0x002fc60000000f00 */
[----:B------:R-:W-:-:S04]  /*3a80*/  IMAD.WIDE.U32 R14, R42, UR4, R12 ;  /* 0x000000042a0e7c25 */ /* 0x000fc8000f8e000c */
[----:B------:R-:W-:Y:S01]  /*3a90*/  IMAD R0, R43, UR4, R15 ;  /* 0x000000042b007c24 */ /* 0x000fe2000f8e020f */
[----:B--2---:R-:W-:Y:S01]  /*3aa0*/  LEA R94, P1, R14, R40, 0x2 ;  /* 0x000000280e5e7211 */ /* 0x004fe200078210ff */
[----:B------:R-:W-:-:S03]  /*3ab0*/  IMAD.WIDE.U32 R12, R136, UR4, RZ ;  /* 0x00000004880c7c25 */ /* 0x000fc6000f8e00ff */
[----:B------:R-:W-:Y:S01]  /*3ac0*/  LEA.HI.X R95, R14, R41, R0, 0x2, P1 ;  /* 0x000000290e5f7211 */ /* 0x000fe200008f1400 */
[----:B------:R-:W-:Y:S01]  /*3ad0*/  IMAD R13, R137, UR4, R13 ;  /* 0x00000004890d7c24 */ /* 0x000fe2000f8e020d */
        /* <DEDUP_REMOVED lines=9> */
[----:B------:R-:W1:Y:S04]  /*3b70*/  LDS.128 R16, [R52+0x10] ;  /* 0x0000100034107984 */ /* 0x000e680000000c00 */
[----:B------:R-:W5:Y:S01]  /*3b80*/  LDS.128 R12, [R52] ;  /* 0x00000000340c7984 */ /* 0x000f620000000c00 */
[----:B------:R-:W0:Y:S01]  /*3b90*/  S2UR UR6, SR_CgaCtaId ;  /* 0x00000000000679c3 */ /* 0x000e220000008800 */
[----:B--2---:R-:W-:Y:S01]  /*3ba0*/  FMUL.FTZ R193, R94, 1.4426950216293334961 ;  /* 0x3fb8aa3b5ec17820 */ /* 0x004fe20000410000 */
[----:B------:R-:W-:-:S03]  /*3bb0*/  ISETP.NE.AND P2, PT, R32, RZ, PT ;  /* 0x000000ff2000720c */ /* 0x000fc60003f45270 */
[C---:B------:R-:W-:Y:S01]  /*3bc0*/  FMUL.FTZ R188, R193.reuse, R138 ;  /* 0x0000008ac1bc7220 */ /* 0x040fe20000410000 */
[C---:B------:R-:W-:Y:S01]  /*3bd0*/  FMUL.FTZ R221, R193.reuse, R144 ;  /* 0x00000090c1dd7220 */ /* 0x040fe20000410000 */
[C---:B------:R-:W-:Y:S01]  /*3be0*/  FMUL.FTZ R189, R193.reuse, R148 ;  /* 0x00000094c1bd7220 */ /* 0x040fe20000410000 */
[C---:B------:R-:W-:Y:S01]  /*3bf0*/  FMUL.FTZ R0, R193.reuse, R139 ;  /* 0x0000008bc1007220 */ /* 0x040fe20000410000 */
[C---:B------:R-:W-:Y:S01]  /*3c00*/  FMUL.FTZ R95, R193.reuse, R142 ;  /* 0x0000008ec15f7220 */ /* 0x040fe20000410000 */
[C---:B------:R-:W-:Y:S01]  /*3c10*/  FMUL.FTZ R223, R193.reuse, R155 ;  /* 0x0000009bc1df7220 */ /* 0x040fe20000410000 */
[C---:B------:R-:W-:Y:S01]  /*3c20*/  FMUL.FTZ R206, R193.reuse, R159 ;  /* 0x0000009fc1ce7220 */ /* 0x040fe20000410000 */
[----:B------:R-:W2:Y:S01]  /*3c30*/  MUFU.EX2 R221, R221 ;  /* 0x000000dd00dd7308 */ /* 0x000ea20000000800 */
[C---:B------:R-:W-:Y:S01]  /*3c40*/  FMUL.FTZ R191, R193.reuse, R169 ;  /* 0x000000a9c1bf7220 */ /* 0x040fe20000410000 */
[C---:B------:R-:W-:Y:S01]  /*3c50*/  FMUL.FTZ R202, R193.reuse, R184 ;  /* 0x000000b8c1ca7220 */ /* 0x040fe20000410000 */
[C---:B------:R-:W-:Y:S01]  /*3c60*/  FMUL.FTZ R192, R193.reuse, R181 ;  /* 0x000000b5c1c07220 */ /* 0x040fe20000410000 */
[C---:B------:R-:W-:Y:S01]  /*3c70*/  FMUL.FTZ R200, R193.reuse, R182 ;  /* 0x000000b6c1c87220 */ /* 0x040fe20000410000 */
[C---:B------:R-:W-:Y:S01]  /*3c80*/  FMUL.FTZ R199, R193.reuse, R180 ;  /* 0x000000b4c1c77220 */ /* 0x040fe20000410000 */
[----:B------:R-:W-:Y:S01]  /*3c90*/  FMUL.FTZ R195, R193, R179 ;  /* 0x000000b3c1c37220 */ /* 0x000fe20000410000 */
[----:B------:R-:W-:Y:S01]  /*3ca0*/  UMOV UR5, 0x400 ;  /* 0x0000040000057882 */ /* 0x000fe20000000000 */
[----:B------:R-:W-:Y:S01]  /*3cb0*/  ISETP.NE.AND P1, PT, R32, 0x1f, PT ;  /* 0x0000001f2000780c */ /* 0x000fe20003f25270 */
[----:B0-----:R-:W-:Y:S01]  /*3cc0*/  ULEA UR5, UR6, UR5, 0x18 ;  /* 0x0000000506057291 */ /* 0x001fe2000f8ec0ff */
[----:B------:R-:W0:Y:S01]  /*3cd0*/  MUFU.EX2 R0, R0 ;  /* 0x0000000000007308 */ /* 0x000e220000000800 */
[----:B-1----:R-:W-:-:S02]  /*3ce0*/  HADD2.F32 R185, -RZ, R18.H0_H0 ;  /* 0x20000012ffb97230 */ /* 0x002fc40000004100 */
[----:B------:R-:W-:Y:S02]  /*3cf0*/  HADD2.F32 R186, -RZ, R18.H1_H1 ;  /* 0x30000012ffba7230 */ /* 0x000fe40000004100 */
[--C-:B------:R-:W-:Y:S02]  /*3d00*/  HADD2.F32 R18, -RZ, R19.reuse.H0_H0 ;  /* 0x20000013ff127230 */ /* 0x100fe40000004100 */
[----:B------:R-:W-:Y:S02]  /*3d10*/  HADD2.F32 R187, -RZ, R19.H1_H1 ;  /* 0x30000013ffbb7230 */ /* 0x000fe40000004100 */
[----:B------:R-:W1:Y:S04]  /*3d20*/  MUFU.EX2 R19, R188 ;  /* 0x000000bc00137308 */ /* 0x000e680000000800 */
[----:B------:R2:W0:Y:S01]  /*3d30*/  MUFU.EX2 R188, R189 ;  /* 0x000000bd00bc7308 */ /* 0x0004220000000800 */
[----:B------:R-:W-:-:S02]  /*3d40*/  HADD2.F32 R97, -RZ, R17.H0_H0 ;  /* 0x20000011ff617230 */ /* 0x000fc40000004100 */
[----:B--2---:R-:W-:Y:S01]  /*3d50*/  FMUL.FTZ R189, R193, R160 ;  /* 0x000000a0c1bd7220 */ /* 0x004fe20000410000 */
[----:B------:R-:W2:Y:S01]  /*3d60*/  MUFU.EX2 R95, R95 ;  /* 0x0000005f005f7308 */ /* 0x000ea20000000800 */
[----:B------:R-:W-:-:S03]  /*3d70*/  HADD2.F32 R17, -RZ, R17.H1_H1 ;  /* 0x30000011ff117230 */ /* 0x000fc60000004100 */
[----:B------:R-:W0:Y:S01]  /*3d80*/  MUFU.EX2 R223, R223 ;  /* 0x000000df00df7308 */ /* 0x000e220000000800 */
[----:B-----5:R-:W-:-:S03]  /*3d90*/  HADD2.F32 R96, -RZ, R15.H1_H1 ;  /* 0x3000000fff607230 */ /* 0x020fc60000004100 */
        /* <DEDUP_REMOVED lines=24> */
[----:B---3--:R3:W-:Y:S04]  /*3f20*/  STS.128 [R53+0x420], R20 ;  /* 0x0004201435007388 */ /* 0x0087e80000000c00 */
[----:B----4-:R4:W-:Y:S01]  /*3f30*/  STS.128 [R53+0x620], R24 ;  /* 0x0006201835007388 */ /* 0x0109e20000000c00 */
[----:B------:R-:W-:-:S03]  /*3f40*/  NOP ;  /* 0x0000000000007918 */ /* 0x000fc60000000000 */
[----:B------:R-:W5:Y:S04]  /*3f50*/  LDS.128 R4, [R52+0x420] ;  /* 0x0004200034047984 */ /* 0x000f680000000c00 */
[----:B------:R-:W1:Y:S01]  /*3f60*/  LDS.128 R8, [R52+0x430] ;  /* 0x0004300034087984 */ /* 0x000e620000000c00 */
[--C-:B---3--:R-:W-:Y:S02]  /*3f70*/  HADD2.F32 R20, -RZ, R12.reuse.H0_H0 ;  /* 0x2000000cff147230 */ /* 0x108fe40000004100 */
[C---:B----4-:R-:W-:Y:S01]  /*3f80*/  FMUL.FTZ R27, R193.reuse, R133 ;  /* 0x00000085c11b7220 */ /* 0x050fe20000410000 */
[----:B------:R-:W-:Y:S01]  /*3f90*/  FMUL.FTZ R26, R193, R140 ;  /* 0x0000008cc11a7220 */ /* 0x000fe20000410000 */
[----:B------:R-:W-:Y:S01]  /*3fa0*/  HADD2.F32 R22, -RZ, R12.H1_H1 ;  /* 0x3000000cff167230 */ /* 0x000fe20000004100 */
[----:B------:R-:W-:-:S02]  /*3fb0*/  IADD3 R12, PT, PT, R178, UR4, RZ ;  /* 0x00000004b20c7c10 */ /* 0x000fc4000fffe0ff */
[----:B------:R-:W-:Y:S01]  /*3fc0*/  @P2 IADD3 R12, PT, PT, R32, 0x200, RZ ;  /* 0x00000200200c2810 */ /* 0x000fe20007ffe0ff */
[----:B------:R-:W3:Y:S01]  /*3fd0*/  MUFU.EX2 R27, R27 ;  /* 0x0000001b001b7308 */ /* 0x000ee20000000800 */
[----:B------:R-:W-:-:S03]  /*3fe0*/  HADD2.F32 R23, -RZ, R14.H0_H0 ;  /* 0x2000000eff177230 */ /* 0x000fc60000004100 */
[----:B------:R-:W4:Y:S01]  /*3ff0*/  MUFU.EX2 R26, R26 ;  /* 0x0000001a001a7308 */ /* 0x000f220000000800 */
[----:B------:R-:W-:Y:S01]  /*4000*/  HADD2.F32 R25, -RZ, R14.H1_H1 ;  /* 0x3000000eff197230 */ /* 0x000fe20000004100 */
[----:B------:R-:W-:Y:S01]  /*4010*/  LEA R190, R12, UR5, 0x2 ;  /* 0x000000050cbe7c11 */ /* 0x000fe2000f8e10ff */
[----:B------:R-:W-:Y:S02]  /*4020*/  HADD2.F32 R14, -RZ, R15.H0_H0 ;  /* 0x2000000fff0e7230 */ /* 0x000fe40000004100 */
[--C-:B------:R-:W-:Y:S02]  /*4030*/  HADD2.F32 R21, -RZ, R13.reuse.H0_H0 ;  /* 0x2000000dff157230 */ /* 0x100fe40000004100 */
[----:B------:R-:W-:Y:S02]  /*4040*/  HADD2.F32 R24, -RZ, R13.H1_H1 ;  /* 0x3000000dff187230 */ /* 0x000fe40000004100 */
[--C-:B------:R-:W-:Y:S02]  /*4050*/  HADD2.F32 R15, -RZ, R16.reuse.H0_H0 ;  /* 0x20000010ff0f7230 */ /* 0x100fe40000004100 */
[----:B------:R-:W-:-:S02]  /*4060*/  HADD2.F32 R16, -RZ, R16.H1_H1 ;  /* 0x30000010ff107230 */ /* 0x000fc40000004100 */
[----:B------:R-:W-:Y:S01]  /*4070*/  FMUL.FTZ R193, R17, R194 ;  /* 0x000000c211c17220 */ /* 0x000fe20000410000 */
[----:B------:R2:W-:Y:S01]  /*4080*/  STS [R190+0x1af8], R221 ;  /* 0x001af8ddbe007388 */ /* 0x0005e20000000800 */
[----:B------:R-:W-:Y:S01]  /*4090*/  FMUL.FTZ R194, R187, R216 ;  /* 0x000000d8bbc27220 */ /* 0x000fe20000410000 */
[--C-:B-----5:R-:W-:Y:S02]  /*40a0*/  HADD2.F32 R215, -RZ, R5.reuse.H0_H0 ;  /* 0x20000005ffd77230 */ /* 0x120fe40000004100 */
[----:B------:R-:W-:Y:S02]  /*40b0*/  HADD2.F32 R212, -RZ, R5.H1_H1 ;  /* 0x30000005ffd47230 */ /* 0x000fe40000004100 */
[----:B------:R-:W-:Y:S02]  /*40c0*/  HADD2.F32 R208, -RZ, R7.H0_H0 ;  /* 0x20000007ffd07230 */ /* 0x000fe40000004100 */
[--C-:B------:R-:W-:Y:S02]  /*40d0*/  HADD2.F32 R214, -RZ, R4.reuse.H0_H0 ;  /* 0x20000004ffd67230 */ /* 0x100fe40000004100 */
[----:B------:R-:W-:-:S02]  /*40e0*/  HADD2.F32 R228, -RZ, R4.H1_H1 ;  /* 0x30000004ffe47230 */ /* 0x000fc40000004100 */
[----:B------:R-:W-:Y:S02]  /*40f0*/  HADD2.F32 R13, -RZ, R7.H1_H1 ;  /* 0x30000007ff0d7230 */ /* 0x000fe40000004100 */
[----:B------:R-:W-:Y:S01]  /*4100*/  FMUL.FTZ R7, R113, R144 ;  /* 0x0000009071077220 */ /* 0x000fe20000410000 */
[--C-:B-1----:R-:W-:Y:S02]  /*4110*/  HADD2.F32 R207, -RZ, R8.reuse.H0_H0 ;  /* 0x20000008ffcf7230 */ /* 0x102fe40000004100 */
[----:B------:R-:W-:Y:S02]  /*4120*/  HADD2.F32 R209, -RZ, R8.H1_H1 ;  /* 0x30000008ffd17230 */ /* 0x000fe40000004100 */
[----:B------:R-:W-:Y:S01]  /*4130*/  FMUL.FTZ R8, R149, R159 ;  /* 0x0000009f95087220 */ /* 0x000fe20000410000 */
[--C-:B------:R-:W-:Y:S02]  /*4140*/  HADD2.F32 R12, -RZ, R10.reuse.H0_H0 ;  /* 0x2000000aff0c7230 */ /* 0x100fe40000004100 */
[----:B------:R-:W-:-:S02]  /*4150*/  HADD2.F32 R5, -RZ, R10.H1_H1 ;  /* 0x3000000aff057230 */ /* 0x000fc40000004100 */
[--C-:B------:R-:W-:Y:S02]  /*4160*/  HADD2.F32 R211, -RZ, R6.reuse.H0_H0 ;  /* 0x20000006ffd37230 */ /* 0x100fe40000004100 */
[----:B------:R-:W-:Y:S02]  /*4170*/  HADD2.F32 R213, -RZ, R6.H1_H1 ;  /* 0x30000006ffd57230 */ /* 0x000fe40000004100 */
[----:B------:R-:W-:Y:S01]  /*4180*/  FMUL.FTZ R6, R121, R140 ;  /* 0x0000008c79067220 */ /* 0x000fe20000410000 */
[----:B------:R-:W-:Y:S02]  /*4190*/  HADD2.F32 R210, -RZ, R9.H0_H0 ;  /* 0x20000009ffd27230 */ /* 0x000fe40000004100 */
[--C-:B------:R-:W-:Y:S02]  /*41a0*/  HADD2.F32 R4, -RZ, R11.reuse.H0_H0 ;  /* 0x2000000bff047230 */ /* 0x100fe40000004100 */
[----:B------:R-:W-:Y:S02]  /*41b0*/  HADD2.F32 R10, -RZ, R11.H1_H1 ;  /* 0x3000000bff0a7230 */ /* 0x000fe40000004100 */
[----:B------:R-:W-:Y:S01]  /*41c0*/  FMUL.FTZ R11, R122, R133 ;  /* 0x000000857a0b7220 */ /* 0x000fe20000410000 */
[----:B------:R-:W-:-:S02]  /*41d0*/  HADD2.F32 R9, -RZ, R9.H1_H1 ;  /* 0x30000009ff097230 */ /* 0x000fc40000004100 */
        /* <DEDUP_REMOVED lines=38> */
.L_x_8284:
[----:B------:R-:W-:-:S06]  /*4440*/  LEA R214, R32, UR5, 0x2 ;  /* 0x0000000520d67c11 */ /* 0x000fcc000f8e10ff */
[----:B------:R-:W0:Y:S02]  /*4450*/  LDS R214, [R214+0x22fc] ;  /* 0x0022fc00d6d67984 */ /* 0x000e240000000800 */
.L_x_8285:
[----:B------:R-:W-:Y:S05]  /*4460*/  BSYNC.RECONVERGENT B0 ;  /* 0x0000000000007941 */ /* 0x000fea0003800200 */
.L_x_8283:
[----:B------:R-:W3:Y:S01]  /*4470*/  @P0 LDC R5, c[0x0][0x38c] ;  /* 0x0000e300ff050b82 */ /* 0x000ee20000000800 */
[----:B-1----:R-:W-:Y:S02]  /*4480*/  @P0 IADD3 R4, PT, PT, R75, -0x2, RZ ;  /* 0xfffffffe4b040810 */ /* 0x002fe40007ffe0ff */
[----:B------:R-:W-:-:S03]  /*4490*/  MOV R230, RZ ;  /* 0x000000ff00e67202 */ /* 0x000fc60000000f00 */
[----:B---3--:R-:W-:-:S04]  /*44a0*/  @P0 IMAD R5, R4, R5, UR4 ;  /* 0x0000000404050e24 */ /* 0x008fc8000f8e0205 */
[----:B------:R-:W-:-:S05]  /*44b0*/  @P0 IMAD.WIDE R4, R5, 0x8, R36 ;  /* 0x0000000805040825 */ /* 0x000fca00078e0224 */
[----:B------:R1:W3:Y:S01]  /*44c0*/  @P0 LDG.E R230, desc[UR16][R4.64+0x4] ;  /* 0x0000041004e60981 */ /* 0x0002e2000c1e1900 */
[C---:B0-2---:R-:W-:Y:S01]  /*44d0*/  FMUL.FTZ R12, R195.reuse, R214 ;  /* 0x000000d6c30c7220 */ /* 0x045fe20000410000 */
        /* <DEDUP_REMOVED lines=15> */
[C---:B------:R-:W-:Y:S01]  /*45d0*/  FMUL.FTZ R12, R191.reuse, R12 ;  /* 0x0000000cbf0c7220 */ /* 0x040fe20000410000 */
[----:B------:R-:W-:-:S03]  /*45e0*/  FFMA.FTZ R13, R191, R13, R218 ;  /* 0x0000000dbf0d7223 */ /* 0x000fc600000100da */
[C---:B-1----:R-:W-:Y:S01]  /*45f0*/  FMUL.FTZ R5, R189.reuse, R12 ;  /* 0x0000000cbd057220 */ /* 0x042fe20000410000 */
        /* <DEDUP_REMOVED lines=29> */
[----:B------:R0:W1:Y:S01]  /*47d0*/  SHFL.DOWN PT, R219, R215, 0x1, 0x1f ;  /* 0x08201f00d7db7f89 */ /* 0x00006200000e0000 */
        /* <DEDUP_REMOVED lines=8> */
[----:B------:R-:W-:Y:S02]  /*4860*/  FMUL.FTZ R13, R223, R12 ;  /* 0x0000000cdf0d7220 */ /* 0x000fe40000410000 */
[----:B------:R-:W-:Y:S02]  /*4870*/  FFMA.FTZ R213, R200, R213, R203 ;  /* 0x000000d5c8d57223 */ /* 0x000fe400000100cb */
[----:B------:R-:W-:Y:S01]  /*4880*/  FMUL.FTZ R12, R206, R13 ;  /* 0x0000000dce0c7220 */ /* 0x000fe20000410000 */
[----:B0-----:R-:W-:Y:S01]  /*4890*/  @P1 FMUL.FTZ R215, R217, R4 ;  /* 0x00000004d9d71220 */ /* 0x001fe20000410000 */
[----:B------:R-:W-:-:S02]  /*48a0*/  FFMA.FTZ R213, R199, R213, R196 ;  /* 0x000000d5c7d57223 */ /* 0x000fc400000100c4 */
[----:B------:R-:W-:Y:S01]  /*48b0*/  FMUL.FTZ R12, R189, R12 ;  /* 0x0000000cbd0c7220 */ /* 0x000fe20000410000 */
[----:B-1----:R-:W-:Y:S01]  /*48c0*/  @P1 FFMA.FTZ R5, R4, R219, R5 ;  /* 0x000000db04051223 */ /* 0x002fe20000010005 */
[----:B------:R-:W-:Y:S01]  /*48d0*/  @P1 MOV R4, R215 ;  /* 0x000000d700041202 */ /* 0x000fe20000000f00 */
[----:B------:R-:W-:Y:S01]  /*48e0*/  FFMA.FTZ R232, R195, R213, R194 ;  /* 0x000000d5c3e87223 */ /* 0x000fe200000100c2 */
[----:B------:R-:W-:Y:S01]  /*48f0*/  FMUL.FTZ R13, R191, R12 ;  /* 0x0000000cbf0d7220 */ /* 0x000fe20000410000 */
[----:B------:R-:W-:Y:S01]  /*4900*/  ISETP.GT.U32.AND P1, PT, R156, 0x1d, PT ;  /* 0x0000001d9c00780c */ /* 0x000fe20003f24070 */
[----:B------:R-:W0:Y:S02]  /*4910*/  SHFL.DOWN PT, R217, R5, 0x2, 0x1f ;  /* 0x08401f0005d97f89 */ /* 0x000e2400000e0000 */
[----:B------:R-:W-:Y:S02]  /*4920*/  FMUL.FTZ R13, R202, R13 ;  /* 0x0000000dca0d7220 */ /* 0x000fe40000410000 */
[----:B------:R-:W1:Y:S02]  /*4930*/  SHFL.DOWN PT, R215, R4, 0x2, 0x1f ;  /* 0x08401f0004d77f89 */ /* 0x000e6400000e0000 */
[----:B------:R-:W-:-:S02]  /*4940*/  FMUL.FTZ R13, R192, R13 ;  /* 0x0000000dc00d7220 */ /* 0x000fc40000410000 */
[----:B------:R-:W2:Y:S02]  /*4950*/  SHFL.UP PT, R213, R232, 0x1, RZ ;  /* 0x04200000e8d57989 */ /* 0x000ea400000e00ff */
[----:B------:R-:W-:-:S04]  /*4960*/  FMUL.FTZ R12, R200, R13 ;  /* 0x0000000dc80c7220 */ /* 0x000fc80000410000 */
[----:B------:R-:W-:-:S04]  /*4970*/  FMUL.FTZ R12, R199, R12 ;  /* 0x0000000cc70c7220 */ /* 0x000fc80000410000 */
[----:B------:R-:W-:-:S05]  /*4980*/  FMUL.FTZ R231, R195, R12 ;  /* 0x0000000cc3e77220 */ /* 0x000fca0000410000 */
[----:B------:R-:W4:Y:S01]  /*4990*/  SHFL.UP PT, R12, R231, 0x1, RZ ;  /* 0x04200000e70c7989 */ /* 0x000f2200000e00ff */
[C---:B0-----:R-:W-:Y:S01]  /*49a0*/  @!P1 FFMA.FTZ R5, R4.reuse, R217, R5 ;  /* 0x000000d904059223 */ /* 0x041fe20000010005 */
[----:B-1----:R-:W-:-:S04]  /*49b0*/  @!P1 FMUL.FTZ R13, R4, R215 ;  /* 0x000000d7040d9220 */ /* 0x002fc80000410000 */
[----:B------:R-:W0:Y:S01]  /*49c0*/  SHFL.DOWN PT, R217, R5, 0x4, 0x1f ;  /* 0x08801f0005d97f89 */ /* 0x000e2200000e0000 */
[----:B--2---:R-:W-:Y:S01]  /*49d0*/  FFMA.FTZ R213, R231, R213, R232 ;  /* 0x000000d5e7d57223 */ /* 0x004fe200000100e8 */
[----:B------:R-:W-:Y:S02]  /*49e0*/  @!P1 MOV R4, R13 ;  /* 0x0000000d00049202 */ /* 0x000fe40000000f00 */
[----:B------:R-:W-:-:S03]  /*49f0*/  ISETP.GE.AND P1, PT, R114, 0x1, PT ;  /* 0x000000017200780c */ /* 0x000fc60003f26270 */
[----:B------:R-:W1:Y:S01]  /*4a00*/  SHFL.DOWN PT, R215, R4, 0x4, 0x1f ;  /* 0x08801f0004d77f89 */ /* 0x000e6200000e0000 */
[----:B------:R-:W-:-:S05]  /*4a10*/  FSEL R232, R232, R213, !P1 ;  /* 0x000000d5e8e87208 */ /* 0x000fca0004800000 */
[----:B------:R-:W2:Y:S04]  /*4a20*/  SHFL.UP PT, R13, R232, 0x2, RZ ;  /* 0x04400000e80d7989 */ /* 0x000ea800000e00ff */
[----:B----4-:R-:W-:Y:S01]  /*4a30*/  @P1 FMUL.FTZ R231, R231, R12 ;  /* 0x0000000ce7e71220 */ /* 0x010fe20000410000 */
[----:B------:R-:W-:Y:S01]  /*4a40*/  ISETP.GE.AND P1, PT, R75, UR12, PT ;  /* 0x0000000c4b007c0c */ /* 0x000fe2000bf26270 */
[----:B0-----:R-:W-:-:S03]  /*4a50*/  @!P3 FFMA.FTZ R5, R4, R217, R5 ;  /* 0x000000d90405b223 */ /* 0x001fc60000010005 */
[----:B------:R-:W0:Y:S01]  /*4a60*/  SHFL.UP PT, R12, R231, 0x2, RZ ;  /* 0x04400000e70c7989 */ /* 0x000e2200000e00ff */
[----:B------:R-:W-:-:S03]  /*4a70*/  ISETP.NE.OR P1, PT, R32, RZ, P1 ;  /* 0x000000ff2000720c */ /* 0x000fc60000f25670 */
[----:B------:R-:W4:Y:S01]  /*4a80*/  SHFL.DOWN PT, R217, R5, 0x8, 0x1f ;  /* 0x09001f0005d97f89 */ /* 0x000f2200000e0000 */
[----:B-1----:R-:W-:-:S05]  /*4a90*/  @!P3 FMUL.FTZ R213, R4, R215 ;  /* 0x000000d704d5b220 */ /* 0x002fca0000410000 */
[----:B------:R-:W-:Y:S01]  /*4aa0*/  @!P3 MOV R4, R213 ;  /* 0x000000d50004b202 */ /* 0x000fe20000000f00 */
[----:B--2---:R-:W-:Y:S01]  /*4ab0*/  FFMA.FTZ R13, R231, R13, R232 ;  /* 0x0000000de70d7223 */ /* 0x004fe200000100e8 */
[----:B------:R-:W-:-:S03]  /*4ac0*/  ISETP.GE.AND P3, PT, R114, 0x2, PT ;  /* 0x000000027200780c */ /* 0x000fc60003f66270 */
[----:B------:R-:W1:Y:S01]  /*4ad0*/  SHFL.DOWN PT, R215, R4, 0x8, 0x1f ;  /* 0x09001f0004d77f89 */ /* 0x000e6200000e0000 */
[----:B------:R-:W-:Y:S02]  /*4ae0*/  FSEL R234, R232, R13, !P3 ;  /* 0x0000000de8ea7208 */ /* 0x000fe40005800000 */
[----:B------:R-:W-:-:S03]  /*4af0*/  MOV R13, RZ ;  /* 0x000000ff000d7202 */ /* 0x000fc60000000f00 */
[----:B------:R-:W2:Y:S04]  /*4b00*/  SHFL.UP PT, R213, R234, 0x4, RZ ;  /* 0x04800000ead57989 */ /* 0x000ea800000e00ff */
[----:B0-----:R-:W-:Y:S01]  /*4b10*/  @P3 FMUL.FTZ R231, R231, R12 ;  /* 0x0000000ce7e73220 */ /* 0x001fe20000410000 */
[----:B------:R-:W-:Y:S02]  /*4b20*/  HFMA2 R12, -RZ, RZ, 1.875, 0 ;  /* 0x3f800000ff0c7431 */ /* 0x000fe400000001ff */
[----:B----4-:R-:W-:Y:S01]  /*4b30*/  @!P4 FFMA.FTZ R5, R4, R217, R5 ;  /* 0x000000d90405c223 */ /* 0x010fe20000010005 */
[----:B------:R-:W-:Y:S01]  /*4b40*/  ISETP.GT.U32.AND P3, PT, R156, 0xf, PT ;  /* 0x0000000f9c00780c */ /* 0x000fe20003f64070 */
[----:B------:R-:W0:Y:S04]  /*4b50*/  SHFL.UP PT, R232, R231, 0x4, RZ ;  /* 0x04800000e7e87989 */ /* 0x000e2800000e00ff */
[----:B------:R-:W-:Y:S01]  /*4b60*/  @!P1 LDS.64 R12, [UR6+0x2378] ;  /* 0x00237806ff0c9984 */ /* 0x000fe20008000a00 */
[----:B------:R-:W-:-:S03]  /*4b70*/  ISETP.GE.AND P1, PT, R114, 0x4, PT ;  /* 0x000000047200780c */ /* 0x000fc60003f26270 */
[----:B------:R-:W4:Y:S01]  /*4b80*/  SHFL.DOWN PT, R217, R5, 0x10, 0x1f ;  /* 0x0a001f0005d97f89 */ /* 0x000f2200000e0000 */
[----:B-1----:R-:W-:-:S05]  /*4b90*/  @!P4 FMUL.FTZ R215, R4, R215 ;  /* 0x000000d704d7c220 */ /* 0x002fca0000410000 */
[----:B------:R-:W-:Y:S01]  /*4ba0*/  @!P4 MOV R4, R215 ;  /* 0x000000d70004c202 */ /* 0x000fe20000000f00 */
[----:B--2---:R-:W-:-:S04]  /*4bb0*/  FFMA.FTZ R213, R231, R213, R234 ;  /* 0x000000d5e7d57223 */ /* 0x004fc800000100ea */
[----:B------:R-:W1:Y:S01]  /*4bc0*/  SHFL.DOWN PT, R215, R4, 0x10, 0x1f ;  /* 0x0a001f0004d77f89 */ /* 0x000e6200000e0000 */
[----:B------:R-:W-:Y:S01]  /*4bd0*/  FSEL R234, R234, R213, !P1 ;  /* 0x000000d5eaea7208 */ /* 0x000fe20004800000 */
[----:B0-----:R-:W-:-:S04]  /*4be0*/  @P1 FMUL.FTZ R231, R231, R232 ;  /* 0x000000e8e7e71220 */ /* 0x001fc80000410000 */
[----:B------:R-:W0:Y:S01]  /*4bf0*/  SHFL.UP PT, R213, R234, 0x8, RZ ;  /* 0x05000000ead57989 */ /* 0x000e2200000e00ff */
[----:B------:R-:W-:-:S03]  /*4c00*/  ISETP.GE.AND P1, PT, R114, 0x8, PT ;  /* 0x000000087200780c */ /* 0x000fc60003f26270 */
[----:B------:R-:W2:Y:S01]  /*4c10*/  SHFL.UP PT, R232, R231, 0x8, RZ ;  /* 0x05000000e7e87989 */ /* 0x000ea200000e00ff */
[----:B----4-:R-:W-:-:S05]  /*4c20*/  @!P3 FFMA.FTZ R5, R4, R217, R5 ;  /* 0x000000d90405b223 */ /* 0x010fca0000010005 */
[----:B------:R-:W-:Y:S04]  /*4c30*/  SHFL.DOWN PT, R236, R5, 0x1, 0x1f ;  /* 0x08201f0005ec7f89 */ /* 0x000fe800000e0000 */
[----:B------:R-:W-:Y:S01]  /*4c40*/  SHFL.IDX PT, R5, R5, RZ, 0x1f ;  /* 0x00001fff05057589 */ /* 0x000fe200000e0000 */
[----:B-1----:R-:W-:-:S03]  /*4c50*/  @!P3 FMUL.FTZ R215, R4, R215 ;  /* 0x000000d704d7b220 */ /* 0x002fc60000410000 */
[----:B------:R-:W-:Y:S02]  /*4c60*/  SHFL.IDX PT, R217, R13, RZ, 0x1f ;  /* 0x00001fff0dd97589 */ /* 0x000fe400000e0000 */
[----:B------:R-:W-:Y:S01]  /*4c70*/  @!P3 MOV R4, R215 ;  /* 0x000000d70004b202 */ /* 0x000fe20000000f00 */
[----:B0-----:R-:W-:-:S04]  /*4c80*/  FFMA.FTZ R213, R231, R213, R234 ;  /* 0x000000d5e7d57223 */ /* 0x001fc800000100ea */
[----:B------:R-:W0:Y:S01]  /*4c90*/  SHFL.DOWN PT, R215, R4, 0x1, 0x1f ;  /* 0x08201f0004d77f89 */ /* 0x000e2200000e0000 */
[----:B------:R-:W-:Y:S01]  /*4ca0*/  FSEL R234, R234, R213, !P1 ;  /* 0x000000d5eaea7208 */ /* 0x000fe20004800000 */
[----:B--2---:R-:W-:Y:S01]  /*4cb0*/  @P1 FMUL.FTZ R231, R231, R232 ;  /* 0x000000e8e7e71220 */ /* 0x004fe20000410000 */
[----:B------:R-:W-:-:S03]  /*4cc0*/  ISETP.NE.AND P1, PT, R32, 0x1f, PT ;  /* 0x0000001f2000780c */ /* 0x000fc60003f25270 */
[----:B------:R-:W1:Y:S04]  /*4cd0*/  SHFL.UP PT, R213, R234, 0x10, RZ ;  /* 0x06000000ead57989 */ /* 0x000e6800000e00ff */
[----:B------:R-:W2:Y:S06]  /*4ce0*/  SHFL.UP PT, R232, R231, 0x10, RZ ;  /* 0x06000000e7e87989 */ /* 0x000eac00000e00ff */
[----:B0-----:R-:W-:Y:S01]  /*4cf0*/  @P1 FFMA.FTZ R217, R215, R217, R236 ;  /* 0x000000d9d7d91223 */ /* 0x001fe200000100ec */
[----:B------:R-:W-:-:S03]  /*4d00*/  ISETP.GE.AND P1, PT, R114, 0x10, PT ;  /* 0x000000107200780c */ /* 0x000fc60003f26270 */
[----:B------:R-:W-:Y:S01]  /*4d10*/  FFMA.FTZ R214, R217, R214, R10 ;  /* 0x000000d6d9d67223 */ /* 0x000fe2000001000a */
[----:B-1----:R-:W-:-:S03]  /*4d20*/  FFMA.FTZ R213, R231, R213, R234 ;  /* 0x000000d5e7d57223 */ /* 0x002fc600000100ea */
[----:B------:R-:W-:Y:S02]  /*4d30*/  FFMA.FTZ R219, R195, R214, R212 ;  /* 0x000000d6c3db7223 */ /* 0x000fe400000100d4 */
[----:B------:R-:W-:Y:S02]  /*4d40*/  FSEL R10, R234, R213, !P1 ;  /* 0x000000d5ea0a7208 */ /* 0x000fe40004800000 */
[----:B------:R-:W-:Y:S02]  /*4d50*/  FFMA.FTZ R217, R199, R219, R210 ;  /* 0x000000dbc7d97223 */ /* 0x000fe400000100d2 */
[----:B--2---:R-:W-:Y:S02]  /*4d60*/  @P1 FMUL.FTZ R231, R231, R232 ;  /* 0x000000e8e7e71220 */ /* 0x004fe40000410000 */
[----:B------:R-:W-:Y:S01]  /*4d70*/  FFMA.FTZ R212, R200, R217, R209 ;  /* 0x000000d9c8d47223 */ /* 0x000fe200000100d1 */
[----:B------:R-:W-:Y:S03]  /*4d80*/  SHFL.UP PT, R10, R10, 0x1, RZ ;  /* 0x042000000a0a7989 */ /* 0x000fe600000e00ff */
[----:B------:R-:W-:Y:S01]  /*4d90*/  FFMA.FTZ R215, R192, R212, R9 ;  /* 0x000000d4c0d77223 */ /* 0x000fe20000010009 */
[----:B------:R-:W-:Y:S03]  /*4da0*/  SHFL.UP PT, R231, R231, 0x1, RZ ;  /* 0x04200000e7e77989 */ /* 0x000fe600000e00ff */
[----:B------:R-:W-:Y:S01]  /*4db0*/  FFMA.FTZ R210, R202, R215, R207 ;  /* 0x000000d7cad27223 */ /* 0x000fe200000100cf */
[----:B------:R-:W0:Y:S03]  /*4dc0*/  SHFL.IDX PT, R232, R4, RZ, 0x1f ;  /* 0x00001fff04e87589 */ /* 0x000e2600000e0000 */
[----:B------:R-:W-:-:S04]  /*4dd0*/  FFMA.FTZ R213, R191, R210, R218 ;  /* 0x000000d2bfd57223 */ /* 0x000fc800000100da */
[----:B------:R-:W-:-:S04]  /*4de0*/  FFMA.FTZ R208, R189, R213, R208 ;  /* 0x000000d5bdd07223 */ /* 0x000fc800000100d0 */
[----:B------:R-:W-:-:S04]  /*4df0*/  FFMA.FTZ R211, R206, R208, R211 ;  /* 0x000000d0ced37223 */ /* 0x000fc800000100d3 */
[----:B------:R-:W-:Y:S01]  /*4e00*/  FFMA.FTZ R209, R223, R211, R216 ;  /* 0x000000d3dfd17223 */ /* 0x000fe200000100d8 */
[----:B---3--:R-:W1:Y:S03]  /*4e10*/  SHFL.IDX PT, R230, R230, RZ, 0x1f ;  /* 0x00001fffe6e67589 */ /* 0x008e6600000e0000 */
[----:B------:R-:W-:Y:S01]  /*4e20*/  FFMA.FTZ R207, R188, R209, R11 ;  /* 0x000000d1bccf7223 */ /* 0x000fe2000001000b */
[C---:B0-----:R-:W-:Y:S01]  /*4e30*/  FFMA.FTZ R13, R232.reuse, R13, R5 ;  /* 0x0000000de80d7223 */ /* 0x041fe20000010005 */
[----:B------:R-:W-:-:S05]  /*4e40*/  FMUL.FTZ R12, R232, R12 ;  /* 0x0000000ce80c7220 */ /* 0x000fca0000410000 */
[----:B------:R0:W-:Y:S01]  /*4e50*/  @!P5 STS.64 [UR6+0x2378], R12 ;  /* 0x0023780cff00d988 */ /* 0x0001e20008000a06 */
[----:B-1----:R-:W-:Y:S01]  /*4e60*/  @P2 FFMA.FTZ R230, R231, R230, R10 ;  /* 0x000000e6e7e62223 */ /* 0x002fe2000001000a */
[----:B------:R-:W-:-:S04]  /*4e70*/  IMAD.WIDE.U32 R10, R46, UR4, R50 ;  /* 0x000000042e0a7c25 */ /* 0x000fc8000f8e0032 */
[----:B------:R-:W-:Y:S01]  /*4e80*/  FFMA.FTZ R216, R221, R230, R226 ;  /* 0x000000e6ddd87223 */ /* 0x000fe200000100e2 */
[----:B------:R-:W-:Y:S01]  /*4e90*/  FFMA.FTZ R221, R19, R207, R8 ;  /* 0x000000cf13dd7223 */ /* 0x000fe20000010008 */
[----:B------:R-:W-:Y:S01]  /*4ea0*/  IMAD.WIDE.U32 R8, R44, UR4, R48 ;  /* 0x000000042c087c25 */ /* 0x000fe2000f8e0030 */
[----:B------:R-:W-:-:S03]  /*4eb0*/  P2R R230, PR, RZ, 0x20 ;  /* 0x00000020ffe67803 */ /* 0x000fc60000000000 */
[----:B------:R-:W-:Y:S01]  /*4ec0*/  FMUL.FTZ R232, R161, R216 ;  /* 0x000000d8a1e87220 */ /* 0x000fe20000410000 */
[----:B------:R-:W-:Y:S01]  /*4ed0*/  FFMA.FTZ R218, R26, R221, R7 ;  /* 0x000000dd1ada7223 */ /* 0x000fe20000010007 */
[----:B------:R-:W-:Y:S01]  /*4ee0*/  IMAD R5, R45, UR4, R9 ;  /* 0x000000042d057c24 */ /* 0x000fe2000f8e0209 */
[----:B------:R-:W-:Y:S01]  /*4ef0*/  LEA R4, P1, R8, UR8, 0x2 ;  /* 0x0000000808047c11 */ /* 0x000fe2000f8210ff */
[----:B------:R-:W-:Y:S02]  /*4f00*/  IMAD R7, R47, UR4, R11 ;  /* 0x000000042f077c24 */ /* 0x000fe4000f8e020b */
[----:B------:R-:W-:Y:S01]  /*4f10*/  FFMA.FTZ R9, R27, R218, R6 ;  /* 0x000000da1b097223 */ /* 0x000fe20000010006 */
[----:B------:R-:W-:Y:S01]  /*4f20*/  LEA R6, P2, R10, UR10, 0x2 ;  /* 0x0000000a0a067c11 */ /* 0x000fe2000f8410ff */
[----:B------:R-:W-:Y:S01]  /*4f30*/  FMUL.FTZ R235, R218, R133 ;  /* 0x00000085daeb7220 */ /* 0x000fe20000410000 */
[----:B------:R-:W-:Y:S01]  /*4f40*/  LEA.HI.X R5, R8, UR9, R5, 0x2, P1 ;  /* 0x0000000908057c11 */ /* 0x000fe200088f1405 */
[----:B------:R-:W-:Y:S01]  /*4f50*/  FFMA.FTZ R11, R95, R9, R228 ;  /* 0x000000095f0b7223 */ /* 0x000fe200000100e4 */
[----:B------:R-:W-:Y:S01]  /*4f60*/  LEA.HI.X R7, R10, UR11, R7, 0x2, P2 ;  /* 0x0000000b0a077c11 */ /* 0x000fe200090f1407 */
[C---:B------:R-:W-:Y:S01]  /*4f70*/  FFMA.FTZ R8, R0.reuse, R216, R227 ;  /* 0x000000d800087223 */ /* 0x040fe200000100e3 */
[----:B------:R-:W-:Y:S01]  /*4f80*/  FMUL.FTZ R228, R9, R142 ;  /* 0x0000008e09e47220 */ /* 0x000fe20000410000 */
[----:B------:R-:W-:Y:S01]  /*4f90*/  FFMA.FTZ R229, R0, R11, R229 ;  /* 0x0000000b00e57223 */ /* 0x000fe200000100e5 */
[----:B------:R-:W-:Y:S01]  /*4fa0*/  FADD.FTZ R0, -R226, R216 ;  /* 0x000000d8e2007221 */ /* 0x000fe20000010100 */
[----:B------:R-:W-:Y:S01]  /*4fb0*/  FFMA.FTZ R95, R95, R8, R224 ;  /* 0x000000085f5f7223 */ /* 0x000fe200000100e0 */
[----:B------:R-:W-:Y:S01]  /*4fc0*/  FADD.FTZ R227, -R227, R8 ;  /* 0x00000008e3e37221 */ /* 0x000fe20000010100 */
[----:B------:R-:W-:Y:S01]  /*4fd0*/  FMUL.FTZ R10, R229, R144 ;  /* 0x00000090e50a7220 */ /* 0x000fe20000410000 */
[----:B------:R-:W-:Y:S01]  /*4fe0*/  FMUL.FTZ R231, R11, R139 ;  /* 0x0000008b0be77220 */ /* 0x000fe20000410000 */
[----:B------:R-:W-:Y:S01]  /*4ff0*/  FADD.FTZ R224, -R224, R95 ;  /* 0x0000005fe0e07221 */ /* 0x000fe20000010100 */
[----:B------:R-:W-:Y:S01]  /*5000*/  FFMA.FTZ R27, R27, R95, R222 ;  /* 0x0000005f1b1b7223 */ /* 0x000fe200000100de */
[-C--:B------:R-:W-:Y:S01]  /*5010*/  FFMA.FTZ R226, R0, R10.reuse, RZ ;  /* 0x0000000a00e27223 */ /* 0x080fe200000100ff */
[----:B------:R-:W-:Y:S01]  /*5020*/  FMUL.FTZ R10, R113, R10 ;  /* 0x0000000a710a7220 */ /* 0x000fe20000410000 */
[----:B0-----:R-:W-:Y:S01]  /*5030*/  FMUL.FTZ R13, R117, R228 ;  /* 0x000000e4750d7220 */ /* 0x001fe20000410000 */
[----:B------:R-:W-:Y:S01]  /*5040*/  FADD.FTZ R222, -R222, R27 ;  /* 0x0000001bdede7221 */ /* 0x000fe20000010100 */
[----:B------:R-:W-:Y:S01]  /*5050*/  FFMA.FTZ R233, R227, R231, R226 ;  /* 0x000000e7e3e97223 */ /* 0x000fe200000100e2 */
[----:B------:R-:W-:Y:S01]  /*5060*/  FFMA.FTZ R26, R26, R27, R225 ;  /* 0x0000001b1a1a7223 */ /* 0x000fe200000100e1 */
[----:B------:R-:W-:Y:S01]  /*5070*/  FMUL.FTZ R226, R221, R140 ;  /* 0x0000008cdde27220 */ /* 0x000fe20000410000 */
[----:B------:R-:W-:Y:S01]  /*5080*/  FMUL.FTZ R231, R118, R231 ;  /* 0x000000e776e77220 */ /* 0x000fe20000410000 */
[----:B------:R-:W-:Y:S01]  /*5090*/  FFMA.FTZ R233, R224, R228, R233 ;  /* 0x000000e4e0e97223 */ /* 0x000fe200000100e9 */
[----:B------:R-:W-:Y:S01]  /*50a0*/  FADD.FTZ R225, -R225, R26 ;  /* 0x0000001ae1e17221 */ /* 0x000fe20000010100 */
[----:B------:R-:W-:Y:S01]  /*50b0*/  FFMA.FTZ R19, R19, R26, R220 ;  /* 0x0000001a13137223 */ /* 0x000fe200000100dc */
[----:B------:R0:W-:Y:S01]  /*50c0*/  STS [R73], R10 ;  /* 0x0000000a49007388 */ /* 0x0001e20000000800 */
[-C--:B------:R-:W-:Y:S01]  /*50d0*/  FFMA.FTZ R12, R222, R235.reuse, R233 ;  /* 0x000000ebde0c7223 */ /* 0x080fe200000100e9 */
[----:B------:R-:W-:Y:S01]  /*50e0*/  FMUL.FTZ R237, R122, R235 ;  /* 0x000000eb7aed7220 */ /* 0x000fe20000410000 */
[----:B------:R-:W-:Y:S01]  /*50f0*/  FADD.FTZ R220, -R220, R19 ;  /* 0x00000013dcdc7221 */ /* 0x000fe20000010100 */
[----:B------:R1:W-:Y:S01]  /*5100*/  STS [R72+0x8], R13 ;  /* 0x0000080d48007388 */ /* 0x0003e20000000800 */
[----:B------:R-:W-:Y:S01]  /*5110*/  FFMA.FTZ R188, R188, R19, R205 ;  /* 0x00000013bcbc7223 */ /* 0x000fe200000100cd */
[----:B------:R-:W-:Y:S01]  /*5120*/  FMUL.FTZ R233, R121, R226 ;  /* 0x000000e279e97220 */ /* 0x000fe20000410000 */
[----:B------:R-:W-:Y:S01]  /*5130*/  FMUL.FTZ R8, R163, R8 ;  /* 0x00000008a3087220 */ /* 0x000fe20000410000 */
[----:B------:R2:W-:Y:S01]  /*5140*/  STS [R72+0x4], R231 ;  /* 0x000004e748007388 */ /* 0x0005e20000000800 */
[----:B------:R-:W-:Y:S01]  /*5150*/  FFMA.FTZ R223, R223, R188, R204 ;  /* 0x000000bcdfdf7223 */ /* 0x000fe200000100cc */
[----:B0-----:R-:W-:Y:S01]  /*5160*/  FMUL.FTZ R10, R207, R138 ;  /* 0x0000008acf0a7220 */ /* 0x001fe20000410000 */
[----:B------:R-:W-:Y:S01]  /*5170*/  FADD.FTZ R205, -R205, R188 ;  /* 0x000000bccdcd7221 */ /* 0x000fe20000010100 */
[----:B------:R0:W-:Y:S01]  /*5180*/  STS [R72+0xc], R237 ;  /* 0x00000ced48007388 */ /* 0x0001e20000000800 */
[----:B------:R-:W-:Y:S01]  /*5190*/  FADD.FTZ R204, -R204, R223 ;  /* 0x000000dfcccc7221 */ /* 0x000fe20000010100 */
[----:B-1----:R-:W-:Y:S01]  /*51a0*/  FFMA.FTZ R13, R225, R226, R12 ;  /* 0x000000e2e10d7223 */ /* 0x002fe2000001000c */
[----:B------:R-:W-:Y:S01]  /*51b0*/  FFMA.FTZ R206, R206, R223, R197 ;  /* 0x000000dfcece7223 */ /* 0x000fe200000100c5 */
[----:B------:R-:W-:Y:S01]  /*51c0*/  FMUL.FTZ R226, R213, R160 ;  /* 0x000000a0d5e27220 */ /* 0x000fe20000410000 */
[----:B------:R1:W-:Y:S01]  /*51d0*/  STS [R72+0x10], R233 ;  /* 0x000010e948007388 */ /* 0x0003e20000000800 */
[----:B--2---:R-:W-:Y:S01]  /*51e0*/  FMUL.FTZ R231, R209, R148 ;  /* 0x00000094d1e77220 */ /* 0x004fe20000410000 */
[-C--:B------:R-:W-:Y:S01]  /*51f0*/  FFMA.FTZ R12, R220, R10.reuse, R13 ;  /* 0x0000000adc0c7223 */ /* 0x080fe2000001000d */
[----:B------:R-:W-:Y:S01]  /*5200*/  FMUL.FTZ R13, R125, R10 ;  /* 0x0000000a7d0d7220 */ /* 0x000fe20000410000 */
[----:B------:R-:W-:Y:S01]  /*5210*/  FMUL.FTZ R10, R211, R155 ;  /* 0x0000009bd30a7220 */ /* 0x000fe20000410000 */
[-C--:B------:R-:W-:Y:S01]  /*5220*/  FMUL.FTZ R235, R132, R231.reuse ;  /* 0x000000e784eb7220 */ /* 0x080fe20000410000 */
[----:B------:R-:W-:Y:S01]  /*5230*/  FFMA.FTZ R231, R205, R231, R12 ;  /* 0x000000e7cde77223 */ /* 0x000fe2000001000c */
[----:B------:R-:W-:Y:S01]  /*5240*/  FMUL.FTZ R12, R208, R159 ;  /* 0x0000009fd00c7220 */ /* 0x000fe20000410000 */
[-C--:B0-----:R-:W-:Y:S01]  /*5250*/  FMUL.FTZ R237, R145, R10.reuse ;  /* 0x0000000a91ed7220 */ /* 0x081fe20000410000 */
[----:B------:R-:W-:Y:S01]  /*5260*/  FADD.FTZ R197, -R197, R206 ;  /* 0x000000cec5c57221 */ /* 0x000fe20000010100 */
[----:B------:R-:W-:Y:S01]  /*5270*/  FFMA.FTZ R10, R204, R10, R231 ;  /* 0x0000000acc0a7223 */ /* 0x000fe200000100e7 */
[----:B------:R-:W-:Y:S01]  /*5280*/  FFMA.FTZ R189, R189, R206, R190 ;  /* 0x000000cebdbd7223 */ /* 0x000fe200000100be */
[----:B------:R0:W-:Y:S01]  /*5290*/  STS [R72+0x14], R13 ;  /* 0x0000140d48007388 */ /* 0x0001e20000000800 */
[----:B------:R-:W-:Y:S01]  /*52a0*/  FMUL.FTZ R231, R149, R12 ;  /* 0x0000000c95e77220 */ /* 0x000fe20000410000 */
        /* <DEDUP_REMOVED lines=8> */
[----:B0-----:R-:W-:Y:S01]  /*5330*/  FFMA.FTZ R13, R197, R12, R10 ;  /* 0x0000000cc50d7223 */ /* 0x001fe2000001000a */
[----:B------:R-:W-:Y:S01]  /*5340*/  FMUL.FTZ R12, R215, R184 ;  /* 0x000000b8d70c7220 */ /* 0x000fe20000410000 */
[----:B------:R0:W-:Y:S01]  /*5350*/  STS [R72+0x1c], R237 ;  /* 0x00001ced48007388 */ /* 0x0001e20000000800 */
[----:B------:R-:W-:Y:S01]  /*5360*/  FADD.FTZ R193, -R193, R202 ;  /* 0x000000cac1c17221 */ /* 0x000fe20000010100 */
[----:B------:R-:W-:Y:S01]  /*5370*/  FFMA.FTZ R13, R190, R226, R13 ;  /* 0x000000e2be0d7223 */ /* 0x000fe2000001000d */
[----:B-1----:R-:W-:Y:S01]  /*5380*/  FMUL.FTZ R235, R210, R169 ;  /* 0x000000a9d2eb7220 */ /* 0x002fe20000410000 */
[----:B------:R-:W-:Y:S01]  /*5390*/  FFMA.FTZ R192, R192, R202, R201 ;  /* 0x000000cac0c07223 */ /* 0x000fe200000100c9 */
[----:B------:R1:W-:Y:S01]  /*53a0*/  STS [R72+0x20], R231 ;  /* 0x000020e748007388 */ /* 0x0003e20000000800 */
[----:B------:R-:W-:Y:S01]  /*53b0*/  FMUL.FTZ R19, R166, R19 ;  /* 0x00000013a6137220 */ /* 0x000fe20000410000 */
[-C--:B------:R-:W-:Y:S01]  /*53c0*/  FFMA.FTZ R10, R198, R235.reuse, R13 ;  /* 0x000000ebc60a7223 */ /* 0x080fe2000001000d */
[----:B------:R-:W-:Y:S01]  /*53d0*/  FMUL.FTZ R235, R150, R235 ;  /* 0x000000eb96eb7220 */ /* 0x000fe20000410000 */
[----:B------:R-:W-:Y:S01]  /*53e0*/  FADD.FTZ R201, -R201, R192 ;  /* 0x000000c0c9c97221 */ /* 0x000fe20000010100 */
[----:B0-----:R-:W-:Y:S01]  /*53f0*/  FMUL.FTZ R237, R212, R181 ;  /* 0x000000b5d4ed7220 */ /* 0x001fe20000410000 */
[-C--:B------:R-:W-:Y:S01]  /*5400*/  FFMA.FTZ R10, R193, R12.reuse, R10 ;  /* 0x0000000cc10a7223 */ /* 0x080fe2000001000a */
[----:B------:R-:W-:Y:S01]  /*5410*/  FMUL.FTZ R13, R153, R12 ;  /* 0x0000000c990d7220 */ /* 0x000fe20000410000 */
[----:B------:R0:W-:Y:S01]  /*5420*/  STS [R72+0x28], R235 ;  /* 0x000028eb48007388 */ /* 0x0001e20000000800 */
[----:B------:R-:W-:Y:S01]  /*5430*/  FMUL.FTZ R12, R217, R182 ;  /* 0x000000b6d90c7220 */ /* 0x000fe20000410000 */
[-C--:B-1----:R-:W-:Y:S01]  /*5440*/  FMUL.FTZ R231, R152, R237.reuse ;  /* 0x000000ed98e77220 */ /* 0x082fe20000410000 */
[----:B------:R-:W-:Y:S01]  /*5450*/  FFMA.FTZ R10, R201, R237, R10 ;  /* 0x000000edc90a7223 */ /* 0x000fe2000001000a */
[----:B------:R-:W-:Y:S01]  /*5460*/  FMUL.FTZ R237, R214, R179 ;  /* 0x000000b3d6ed7220 */ /* 0x000fe20000410000 */
[----:B------:R-:W-:Y:S01]  /*5470*/  FMUL.FTZ R239, R157, R12 ;  /* 0x0000000c9def7220 */ /* 0x000fe20000410000 */
[----:B------:R1:W-:Y:S01]  /*5480*/  STS [R72+0x24], R233 ;  /* 0x000024e948007388 */ /* 0x0003e20000000800 */
[----:B------:R-:W-:Y:S01]  /*5490*/  FFMA.FTZ R200, R200, R192, R203 ;  /* 0x000000c0c8c87223 */ /* 0x000fe200000100cb */
[----:B------:R-:W-:Y:S01]  /*54a0*/  FMUL.FTZ R243, R158, R237 ;  /* 0x000000ed9ef37220 */ /* 0x000fe20000410000 */
[----:B------:R-:W-:Y:S01]  /*54b0*/  FMUL.FTZ R26, R164, R26 ;  /* 0x0000001aa41a7220 */ /* 0x000fe20000410000 */
[----:B0-----:R-:W-:Y:S01]  /*54c0*/  FMUL.FTZ R235, R219, R180 ;  /* 0x000000b4dbeb7220 */ /* 0x001fe20000410000 */
[----:B------:R-:W-:Y:S01]  /*54d0*/  STS [R72+0x2c], R13 ;  /* 0x00002c0d48007388 */ /* 0x000fe20000000800 */
[----:B------:R-:W-:Y:S01]  /*54e0*/  FADD.FTZ R203, -R203, R200 ;  /* 0x000000c8cbcb7221 */ /* 0x000fe20000010100 */
[----:B------:R-:W-:Y:S01]  /*54f0*/  FFMA.FTZ R199, R199, R200, R196 ;  /* 0x000000c8c7c77223 */ /* 0x000fe200000100c4 */
[----:B------:R-:W-:Y:S01]  /*5500*/  FMUL.FTZ R241, R154, R235 ;  /* 0x000000eb9af17220 */ /* 0x000fe20000410000 */
[----:B------:R-:W-:Y:S01]  /*5510*/  STS [R72+0x30], R231 ;  /* 0x000030e748007388 */ /* 0x000fe20000000800 */
[----:B-1----:R-:W-:Y:S01]  /*5520*/  FFMA.FTZ R233, R203, R12, R10 ;  /* 0x0000000ccbe97223 */ /* 0x002fe2000001000a */
[----:B------:R-:W-:Y:S01]  /*5530*/  FADD.FTZ R196, -R196, R199 ;  /* 0x000000c7c4c47221 */ /* 0x000fe20000010100 */
        /* <DEDUP_REMOVED lines=9> */
[----:B------:R-:W-:Y:S01]  /*55d0*/  STS [R72+0x3c], R243 ;  /* 0x00003cf348007388 */ /* 0x000fe20000000800 */
[----:B------:R-:W-:Y:S01]  /*55e0*/  FMUL.FTZ R189, R172, R189 ;  /* 0x000000bdacbd7220 */ /* 0x000fe20000410000 */
[----:B------:R-:W-:Y:S01]  /*55f0*/  FMUL.FTZ R191, R171, R191 ;  /* 0x000000bfabbf7220 */ /* 0x000fe20000410000 */
[----:B------:R-:W-:Y:S01]  /*5600*/  FMUL.FTZ R199, R175, R199 ;  /* 0x000000c7afc77220 */ /* 0x000fe20000410000 */
[----:B------:R-:W-:Y:S01]  /*5610*/  BAR.SYNC.DEFER_BLOCKING 0x0 ;  /* 0x0000000000007b1d */ /* 0x000fe20000010000 */
[----:B------:R-:W-:-:S05]  /*5620*/  FMUL.FTZ R195, R183, R195 ;  /* 0x000000c3b7c37220 */ /* 0x000fca0000410000 */
        /* <DEDUP_REMOVED lines=20> */
[----:B-----5:R-:W-:-:S03]  /*5770*/  IADD3 R8, PT, PT, -R177, UR7, RZ ;  /* 0x00000007b1087c10 */ /* 0x020fc6000fffe1ff */
[----:B------:R5:W-:Y:S01]  /*5780*/  STS [R72+0x854], R19 ;  /* 0x0008541348007388 */ /* 0x000be20000000800 */
[----:B------:R-:W-:Y:S01]  /*5790*/  ISETP.GE.AND P6, PT, R8, 0x1, PT ;  /* 0x000000010800780c */ /* 0x000fe20003fc6270 */
[----:B-1----:R-:W-:Y:S02]  /*57a0*/  FMUL.FTZ R95, R176, R200 ;  /* 0x000000c8b05f7220 */ /* 0x002fe40000410000 */
[----:B------:R1:W-:Y:S01]  /*57b0*/  STS [R72+0x850], R26 ;  /* 0x0008501a48007388 */ /* 0x0003e20000000800 */
[----:B------:R-:W-:Y:S01]  /*57c0*/  ISETP.GE.AND P1, PT, R8, 0x21, PT ;  /* 0x000000210800780c */ /* 0x000fe20003f26270 */
        /* <DEDUP_REMOVED lines=21> */
.L_x_8287:
[----:B------:R-:W-:Y:S05]  /*5920*/  BSYNC.RECONVERGENT B0 ;  /* 0x0000000000007941 */ /* 0x000fea0003800200 */
.L_x_8286:
[----:B--2---:R0:W2:Y:S01]  /*5930*/  LDS R13, [R71+0x8c0] ;  /* 0x0008c000470d7984 */ /* 0x0040a20000000800 */
[----:B------:R-:W-:Y:S04]  /*5940*/  BSSY.RECONVERGENT B0, `(.L_x_8288) ;  /* 0x0000004000007945 */ /* 0x000fe80003800200 */
[----:B------:R-:W-:Y:S05]  /*5950*/  @!P1 BRA `(.L_x_8289) ;  /* 0x0000000000089947 */ /* 0x000fea0003800000 */
[----:B------:R3:W-:Y:S04]  /*5960*/  REDG.E.ADD.F32.FTZ.RN.STRONG.GPU desc[UR16][R4.64+0x80], R231 ;  /* 0x000080e7040079a6 */ /* 0x0007e8000c12f310 */
[----:B--2---:R3:W-:Y:S02]  /*5970*/  REDG.E.ADD.F32.FTZ.RN.STRONG.GPU desc[UR16][R6.64+0x80], R13 ;  /* 0x0000800d060079a6 */ /* 0x0047e4000c12f310 */
.L_x_8289:
[----:B------:R-:W-:Y:S05]  /*5980*/  BSYNC.RECONVERGENT B0 ;  /* 0x0000000000007941 */ /* 0x000fea0003800200 */
.L_x_8288:
[----:B--23--:R2:W3:Y:S01]  /*5990*/  LDS R13, [R70+0x940] ;  /* 0x00094000460d7984 */ /* 0x00c4e20000000800 */
[----:B------:R-:W-:Y:S04]  /*59a0*/  BSSY.RECONVERGENT B0, `(.L_x_8290) ;  /* 0x0000004000007945 */ /* 0x000fe80003800200 */
[----:B------:R-:W-:Y:S05]  /*59b0*/  @!P3 BRA `(.L_x_8291) ;  /* 0x000000000008b947 */ /* 0x000fea0003800000 */
[----:B------:R4:W-:Y:S04]  /*59c0*/  REDG.E.ADD.F32.FTZ.RN.STRONG.GPU desc[UR16][R4.64+0x100], R233 ;  /* 0x000100e9040079a6 */ /* 0x0009e8000c12f310 */
[----:B---3--:R4:W-:Y:S02]  /*59d0*/  REDG.E.ADD.F32.FTZ.RN.STRONG.GPU desc[UR16][R6.64+0x100], R13 ;  /* 0x0001000d060079a6 */ /* 0x0089e4000c12f310 */
.L_x_8291:
[----:B------:R-:W-:Y:S05]  /*59e0*/  BSYNC.RECONVERGENT B0 ;  /* 0x0000000000007941 */ /* 0x000fea0003800200 */
.L_x_8290:
[----:B---34-:R3:W4:Y:S01]  /*59f0*/  LDS R13, [R69+0x9c0] ;  /* 0x0009c000450d7984 */ /* 0x0187220000000800 */
[----:B------:R-:W-:Y:S04]  /*5a00*/  BSSY.RECONVERGENT B0, `(.L_x_8292) ;  /* 0x0000004000007945 */ /* 0x000fe80003800200 */
[----:B------:R-:W-:Y:S05]  /*5a10*/  @!P4 BRA `(.L_x_8293) ;  /* 0x000000000008c947 */ /* 0x000fea0003800000 */
[----:B------:R0:W-:Y:S04]  /*5a20*/  REDG.E.ADD.F32.FTZ.RN.STRONG.GPU desc[UR16][R4.64+0x180], R235 ;  /* 0x000180eb040079a6 */ /* 0x0001e8000c12f310 */
[----:B----4-:R0:W-:Y:S02]  /*5a30*/  REDG.E.ADD.F32.FTZ.RN.STRONG.GPU desc[UR16][R6.64+0x180], R13 ;  /* 0x0001800d060079a6 */ /* 0x0101e4000c12f310 */
.L_x_8293:
[----:B------:R-:W-:Y:S05]  /*5a40*/  BSYNC.RECONVERGENT B0 ;  /* 0x0000000000007941 */ /* 0x000fea0003800200 */
.L_x_8292:
[----:B0---4-:R0:W4:Y:S01]  /*5a50*/  LDS R13, [R68+0xa40] ;  /* 0x000a4000440d7984 */ /* 0x0111220000000800 */
[----:B------:R-:W-:Y:S04]  /*5a60*/  BSSY.RECONVERGENT B0, `(.L_x_8294) ;  /* 0x0000004000007945 */ /* 0x000fe80003800200 */
[----:B------:R-:W-:Y:S05]  /*5a70*/  @!P5 BRA `(.L_x_8295) ;  /* 0x000000000008d947 */ /* 0x000fea0003800000 */
[----:B------:R0:W-:Y:S04]  /*5a80*/  REDG.E.ADD.F32.FTZ.RN.STRONG.GPU desc[UR16][R4.64+0x200], R237 ;  /* 0x000200ed040079a6 */ /* 0x0001e8000c12f310 */
[----:B----4-:R0:W-:Y:S02]  /*5a90*/  REDG.E.ADD.F32.FTZ.RN.STRONG.GPU desc[UR16][R6.64+0x200], R13 ;  /* 0x0002000d060079a6 */ /* 0x0101e4000c12f310 */
.L_x_8295:
[----:B------:R-:W-:Y:S05]  /*5aa0*/  BSYNC.RECONVERGENT B0 ;  /* 0x0000000000007941 */ /* 0x000fea0003800200 */
.L_x_8294:
        /* <DEDUP_REMOVED lines=10> */
.L_x_8297:
[----:B------:R-:W-:Y:S05]  /*5b50*/  BSYNC.RECONVERGENT B0 ;  /* 0x0000000000007941 */ /* 0x000fea0003800200 */
.L_x_8296:
[----:B0---4-:R0:W4:Y:S01]  /*5b60*/  LDS R13, [R66+0xb40] ;  /* 0x000b4000420d7984 */ /* 0x0111220000000800 */
[----:B------:R-:W-:Y:S04]  /*5b70*/  BSSY.RECONVERGENT B0, `(.L_x_8298) ;  /* 0x0000004000007945 */ /* 0x000fe80003800200 */
[----:B------:R-:W-:Y:S05]  /*5b80*/  @!P3 BRA `(.L_x_8299) ;  /* 0x000000000008b947 */ /* 0x000fea0003800000 */
[----:B------:R0:W-:Y:S04]  /*5b90*/  REDG.E.ADD.F32.FTZ.RN.STRONG.GPU desc[UR16][R4.64+0x300], R241 ;  /* 0x000300f1040079a6 */ /* 0x0001e8000c12f310 */
[----:B----4-:R0:W-:Y:S02]  /*5ba0*/  REDG.E.ADD.F32.FTZ.RN.STRONG.GPU desc[UR16][R6.64+0x300], R13 ;  /* 0x0003000d060079a6 */ /* 0x0101e4000c12f310 */
.L_x_8299:
[----:B------:R-:W-:Y:S05]  /*5bb0*/  BSYNC.RECONVERGENT B0 ;  /* 0x0000000000007941 */ /* 0x000fea0003800200 */
.L_x_8298:
[----:B0---4-:R0:W4:Y:S01]  /*5bc0*/  LDS R13, [R65+0xbc0] ;  /* 0x000bc000410d7984 */ /* 0x0111220000000800 */
[----:B------:R-:W-:Y:S04]  /*5bd0*/  BSSY.RECONVERGENT B0, `(.L_x_8300) ;  /* 0x0000004000007945 */ /* 0x000fe80003800200 */
[----:B------:R-:W-:Y:S05]  /*5be0*/  @!P4 BRA `(.L_x_8301) ;  /* 0x000000000008c947 */ /* 0x000fea0003800000 */
[----:B------:R0:W-:Y:S04]  /*5bf0*/  REDG.E.ADD.F32.FTZ.RN.STRONG.GPU desc[UR16][R4.64+0x380], R243 ;  /* 0x000380f3040079a6 */ /* 0x0001e8000c12f310 */
[----:B----4-:R0:W-:Y:S02]  /*5c00*/  REDG.E.ADD.F32.FTZ.RN.STRONG.GPU desc[UR16][R6.64+0x380], R13 ;  /* 0x0003800d060079a6 */ /* 0x0101e4000c12f310 */
.L_x_8301:
[----:B------:R-:W-:Y:S05]  /*5c10*/  BSYNC.RECONVERGENT B0 ;  /* 0x0000000000007941 */ /* 0x000fea0003800200 */
.L_x_8300:
[----:B0---4-:R0:W4:Y:S01]  /*5c20*/  LDS R13, [R64+0xc40] ;  /* 0x000c4000400d7984 */ /* 0x0111220000000800 */
[----:B------:R-:W-:Y:S04]  /*5c30*/  BSSY.RECONVERGENT B0, `(.L_x_8302) ;  /* 0x0000004000007945 */ /* 0x000fe80003800200 */
[----:B------:R-:W-:Y:S05]  /*5c40*/  @!P5 BRA `(.L_x_8303) ;  /* 0x000000000008d947 */ /* 0x000fea0003800000 */
[----:B------:R0:W-:Y:S04]  /*5c50*/  REDG.E.ADD.F32.FTZ.RN.STRONG.GPU desc[UR16][R4.64+0x400], R245 ;  /* 0x000400f5040079a6 */ /* 0x0001e8000c12f310 */
[----:B----4-:R0:W-:Y:S02]  /*5c60*/  REDG.E.ADD.F32.FTZ.RN.STRONG.GPU desc[UR16][R6.64+0x400], R13 ;  /* 0x0004000d060079a6 */ /* 0x0101e4000c12f310 */
.L_x_8303:
[----:B------:R-:W-:Y:S05]  /*5c70*/  BSYNC.RECONVERGENT B0 ;  /* 0x0000000000007941 */ /* 0x000fea0003800200 */
.L_x_8302:
[----:B0---4-:R0:W4:Y:S01]  /*5c80*/  LDS R13, [R63+0xcc0] ;  /* 0x000cc0003f0d7984 */ /* 0x0111220000000800 */
[----:B------:R-:W-:Y:S04]  /*5c90*/  BSSY.RECONVERGENT B0, `(.L_x_8304) ;  /* 0x0000004000007945 */ /* 0x000fe80003800200 */
[----:B------:R-:W-:Y:S05]  /*5ca0*/  @!P6 BRA `(.L_x_8305) ;  /* 0x000000000008e947 */ /* 0x000fea0003800000 */
[----:B------:R0:W-:Y:S04]  /*5cb0*/  REDG.E.ADD.F32.FTZ.RN.STRONG.GPU desc[UR16][R4.64+0x480], R247 ;  /* 0x000480f7040079a6 */ /* 0x0001e8000c12f310 */
[----:B----4-:R0:W-:Y:S02]  /*5cc0*/  REDG.E.ADD.F32.FTZ.RN.STRONG.GPU desc[UR16][R6.64+0x480], R13 ;  /* 0x0004800d060079a6 */ /* 0x0101e4000c12f310 */
.L_x_8305:
[----:B------:R-:W-:Y:S05]  /*5cd0*/  BSYNC.RECONVERGENT B0 ;  /* 0x0000000000007941 */ /* 0x000fea0003800200 */
.L_x_8304:
        /* <DEDUP_REMOVED lines=10> */
.L_x_8307:
[----:B------:R-:W-:Y:S05]  /*5d80*/  BSYNC.RECONVERGENT B0 ;  /* 0x0000000000007941 */ /* 0x000fea0003800200 */
.L_x_8306:
[----:B0---4-:R0:W4:Y:S01]  /*5d90*/  LDS R13, [R61+0xdc0] ;  /* 0x000dc0003d0d7984 */ /* 0x0111220000000800 */
[----:B------:R-:W-:Y:S04]  /*5da0*/  BSSY.RECONVERGENT B0, `(.L_x_8308) ;  /* 0x0000004000007945 */ /* 0x000fe80003800200 */
[----:B------:R-:W-:Y:S05]  /*5db0*/  @!P2 BRA `(.L_x_8309) ;  /* 0x000000000008a947 */ /* 0x000fea0003800000 */
[----:B------:R0:W-:Y:S04]  /*5dc0*/  REDG.E.ADD.F32.FTZ.RN.STRONG.GPU desc[UR16][R4.64+0x580], R251 ;  /* 0x000580fb040079a6 */ /* 0x0001e8000c12f310 */
[----:B----4-:R0:W-:Y:S02]  /*5dd0*/  REDG.E.ADD.F32.FTZ.RN.STRONG.GPU desc[UR16][R6.64+0x580], R13 ;  /* 0x0005800d060079a6 */ /* 0x0101e4000c12f310 */
.L_x_8309:
[----:B------:R-:W-:Y:S05]  /*5de0*/  BSYNC.RECONVERGENT B0 ;  /* 0x0000000000007941 */ /* 0x000fea0003800200 */
.L_x_8308:
[----:B0---4-:R0:W4:Y:S01]  /*5df0*/  LDS R13, [R60+0xe40] ;  /* 0x000e40003c0d7984 */ /* 0x0111220000000800 */
[----:B------:R-:W-:Y:S04]  /*5e00*/  BSSY.RECONVERGENT B0, `(.L_x_8310) ;  /* 0x0000004000007945 */ /* 0x000fe80003800200 */
[----:B------:R-:W-:Y:S05]  /*5e10*/  @!P3 BRA `(.L_x_8311) ;  /* 0x000000000008b947 */ /* 0x000fea0003800000 */
[----:B------:R0:W-:Y:S04]  /*5e20*/  REDG.E.ADD.F32.FTZ.RN.STRONG.GPU desc[UR16][R4.64+0x600], R12 ;  /* 0x0006000c040079a6 */ /* 0x0001e8000c12f310 */
[----:B----4-:R0:W-:Y:S02]  /*5e30*/  REDG.E.ADD.F32.FTZ.RN.STRONG.GPU desc[UR16][R6.64+0x600], R13 ;  /* 0x0006000d060079a6 */ /* 0x0101e4000c12f310 */
.L_x_8311:
[----:B------:R-:W-:Y:S05]  /*5e40*/  BSYNC.RECONVERGENT B0 ;  /* 0x0000000000007941 */ /* 0x000fea0003800200 */
.L_x_8310:
[----:B0---4-:R0:W4:Y:S01]  /*5e50*/  LDS R13, [R59+0xec0] ;  /* 0x000ec0003b0d7984 */ /* 0x0111220000000800 */
[----:B------:R-:W-:Y:S04]  /*5e60*/  BSSY.RECONVERGENT B0, `(.L_x_8312) ;  /* 0x0000004000007945 */ /* 0x000fe80003800200 */
[----:B------:R-:W-:Y:S05]  /*5e70*/  @!P4 BRA `(.L_x_8313) ;  /* 0x000000000008c947 */ /* 0x000fea0003800000 */
[----:B------:R0:W-:Y:S04]  /*5e80*/  REDG.E.ADD.F32.FTZ.RN.STRONG.GPU desc[UR16][R4.64+0x680], R216 ;  /* 0x000680d8040079a6 */ /* 0x0001e8000c12f310 */
[----:B----4-:R0:W-:Y:S02]  /*5e90*/  REDG.E.ADD.F32.FTZ.RN.STRONG.GPU desc[UR16][R6.64+0x680], R13 ;  /* 0x0006800d060079a6 */ /* 0x0101e4000c12f310 */
.L_x_8313:
[----:B------:R-:W-:Y:S05]  /*5ea0*/  BSYNC.RECONVERGENT B0 ;  /* 0x0000000000007941 */ /* 0x000fea0003800200 */
.L_x_8312:
[----:B0---4-:R0:W4:Y:S01]  /*5eb0*/  LDS R13, [R58+0xf40] ;  /* 0x000f40003a0d7984 */ /* 0x0111220000000800 */
[----:B------:R-:W-:Y:S04]  /*5ec0*/  BSSY.RECONVERGENT B0, `(.L_x_8314) ;  /* 0x0000004000007945 */ /* 0x000fe80003800200 */
[----:B------:R-:W-:Y:S05]  /*5ed0*/  @!P5 BRA `(.L_x_8315) ;  /* 0x000000000008d947 */ /* 0x000fea0003800000 */
[----:B------:R0:W-:Y:S04]  /*5ee0*/  REDG.E.ADD.F32.FTZ.RN.STRONG.GPU desc[UR16][R4.64+0x700], R226 ;  /* 0x000700e2040079a6 */ /* 0x0001e8000c12f310 */
[----:B----4-:R0:W-:Y:S02]  /*5ef0*/  REDG.E.ADD.F32.FTZ.RN.STRONG.GPU desc[UR16][R6.64+0x700], R13 ;  /* 0x0007000d060079a6 */ /* 0x0101e4000c12f310 */
.L_x_8315:
[----:B------:R-:W-:Y:S05]  /*5f00*/  BSYNC.RECONVERGENT B0 ;  /* 0x0000000000007941 */ /* 0x000fea0003800200 */
.L_x_8314:
[----:B0---4-:R0:W4:Y:S01]  /*5f10*/  LDS R13, [R57+0xfc0] ;  /* 0x000fc000390d7984 */ /* 0x0111220000000800 */
[----:B------:R-:W-:Y:S04]  /*5f20*/  BSSY.RECONVERGENT B0, `(.L_x_8316) ;  /* 0x0000004000007945 */ /* 0x000fe80003800200 */
[----:B------:R-:W-:Y:S05]  /*5f30*/  @!P6 BRA `(.L_x_8317) ;  /* 0x000000000008e947 */ /* 0x000fea0003800000 */
[----:B------:R0:W-:Y:S04]  /*5f40*/  REDG.E.ADD.F32.FTZ.RN.STRONG.GPU desc[UR16][R4.64+0x780], R228 ;  /* 0x000780e4040079a6 */ /* 0x0001e8000c12f310 */
[----:B----4-:R0:W-:Y:S02]  /*5f50*/  REDG.E.ADD.F32.FTZ.RN.STRONG.GPU desc[UR16][R6.64+0x780], R13 ;  /* 0x0007800d060079a6 */ /* 0x0101e4000c12f310 */
.L_x_8317:
[----:B------:R-:W-:Y:S05]  /*5f60*/  BSYNC.RECONVERGENT B0 ;  /* 0x0000000000007941 */ /* 0x000fea0003800200 */
.L_x_8316:
[----:B0-----:R-:W0:Y:S01]  /*5f70*/  SHFL.DOWN P1, R7, R10, 0x1, 0x1f ;  /* 0x08201f000a077f89 */ /* 0x001e220000020000 */
[-C--:B------:R-:W-:Y:S01]  /*5f80*/  FMUL.FTZ R8, R25, R207.reuse ;  /* 0x000000cf19087220 */ /* 0x080fe20000410000 */
[C---:B------:R-:W-:Y:S01]  /*5f90*/  FMUL.FTZ R207, R94.reuse, R207 ;  /* 0x000000cf5ecf7220 */ /* 0x040fe20000410000 */
[----:B------:R-:W-:Y:S01]  /*5fa0*/  FMUL.FTZ R4, R94, R209 ;  /* 0x000000d15e047220 */ /* 0x000fe20000410000 */
[----:B------:R-:W-:Y:S01]  /*5fb0*/  FMUL.FTZ R15, R15, R208 ;  /* 0x000000d00f0f7220 */ /* 0x000fe20000410000 */
[----:B------:R-:W-:Y:S01]  /*5fc0*/  FMUL.FTZ R5, R96, R211 ;  /* 0x000000d360057220 */ /* 0x000fe20000410000 */
[----:B------:R-:W-:Y:S01]  /*5fd0*/  FMUL.FTZ R220, R220, R207 ;  /* 0x000000cfdcdc7220 */ /* 0x000fe20000410000 */
[----:B------:R-:W-:Y:S01]  /*5fe0*/  FMUL.FTZ R205, R205, R4 ;  /* 0x00000004cdcd7220 */ /* 0x000fe20000410000 */
[C---:B------:R-:W-:Y:S01]  /*5ff0*/  FMUL.FTZ R211, R94.reuse, R211 ;  /* 0x000000d35ed37220 */ /* 0x040fe20000410000 */
[----:B------:R-:W-:Y:S01]  /*6000*/  FMUL.FTZ R208, R94, R208 ;  /* 0x000000d05ed07220 */ /* 0x000fe20000410000 */
[----:B----4-:R-:W-:Y:S01]  /*6010*/  FFMA.FTZ R13, R125, R8, R220 ;  /* 0x000000087d0d7223 */ /* 0x010fe200000100dc */
[----:B------:R-:W-:Y:S01]  /*6020*/  FMUL.FTZ R4, R23, R221 ;  /* 0x000000dd17047220 */ /* 0x000fe20000410000 */
[----:B------:R-:W-:Y:S01]  /*6030*/  FMUL.FTZ R204, R204, R211 ;  /* 0x000000d3cccc7220 */ /* 0x000fe20000410000 */
[----:B------:R-:W-:Y:S01]  /*6040*/  FMUL.FTZ R208, R197, R208 ;  /* 0x000000d0c5d07220 */ /* 0x000fe20000410000 */
[----:B------:R-:W-:Y:S01]  /*6050*/  FADD.FTZ R112, R13, R112 ;  /* 0x000000700d707221 */ /* 0x000fe20000010000 */
[----:B------:R-:W-:Y:S01]  /*6060*/  FFMA.FTZ R141, R8, R138, R141 ;  /* 0x0000008a088d7223 */ /* 0x000fe2000001008d */
[----:B------:R-:W-:Y:S01]  /*6070*/  FFMA.FTZ R143, R4, R140, R143 ;  /* 0x0000008c048f7223 */ /* 0x000fe2000001008f */
[----:B------:R-:W-:Y:S01]  /*6080*/  FMUL.FTZ R8, R17, R215 ;  /* 0x000000d711087220 */ /* 0x000fe20000410000 */
[----:B------:R-:W-:Y:S01]  /*6090*/  FFMA.FTZ R116, R15, R159, R116 ;  /* 0x0000009f0f747223 */ /* 0x000fe20000010074 */
[----:B------:R-:W-:Y:S01]  /*60a0*/  FFMA.FTZ R146, R5, R155, R146 ;  /* 0x0000009b05927223 */ /* 0x000fe20000010092 */
[----:B------:R-:W-:Y:S01]  /*60b0*/  FFMA.FTZ R204, R145, R5, R204 ;  /* 0x0000000591cc7223 */ /* 0x000fe200000100cc */
[----:B------:R-:W-:Y:S01]  /*60c0*/  FFMA.FTZ R15, R149, R15, R208 ;  /* 0x0000000f950f7223 */ /* 0x000fe200000100d0 */
[----:B------:R-:W-:Y:S01]  /*60d0*/  FMUL.FTZ R5, R94, R210 ;  /* 0x000000d25e057220 */ /* 0x000fe20000410000 */
[----:B------:R-:W-:Y:S01]  /*60e0*/  ISETP.NE.AND P2, PT, R114, RZ, PT ;  /* 0x000000ff7200720c */ /* 0x000fe20003f45270 */
[----:B0-----:R-:W-:Y:S01]  /*60f0*/  @P1 FADD R7, R10, R7 ;  /* 0x000000070a071221 */ /* 0x001fe20000000000 */
[----:B------:R-:W-:Y:S01]  /*6100*/  FMUL.FTZ R10, R94, R215 ;  /* 0x000000d75e0a7220 */ /* 0x000fe20000410000 */
[----:B------:R-:W-:Y:S01]  /*6110*/  FADD.FTZ R104, R15, R104 ;  /* 0x000000680f687221 */ /* 0x000fe20000010000 */
[----:B------:R-:W-:Y:S01]  /*6120*/  FMUL.FTZ R15, R198, R5 ;  /* 0x00000005c60f7220 */ /* 0x000fe20000410000 */
[----:B------:R-:W-:Y:S01]  /*6130*/  ISETP.NE.AND P3, PT, R230, RZ, PT ;  /* 0x000000ffe600720c */ /* 0x000fe20003f65270 */
[----:B------:R-:W0:Y:S01]  /*6140*/  SHFL.DOWN P1, R6, R7, 0x2, 0x1f ;  /* 0x08401f0007067f89 */ /* 0x000e220000020000 */
[----:B------:R-:W-:Y:S01]  /*6150*/  FMUL.FTZ R10, R193, R10 ;  /* 0x0000000ac10a7220 */ /* 0x000fe20000410000 */
[----:B------:R-:W-:Y:S01]  /*6160*/  FMUL.FTZ R5, R24, R218 ;  /* 0x000000da18057220 */ /* 0x000fe20000410000 */
[----:B------:R-:W-:Y:S01]  /*6170*/  FMUL.FTZ R20, R20, R229 ;  /* 0x000000e514147220 */ /* 0x000fe20000410000 */
[----:B------:R-:W-:Y:S01]  /*6180*/  FMUL.FTZ R16, R16, R213 ;  /* 0x000000d510107220 */ /* 0x000fe20000410000 */
[----:B------:R-:W-:Y:S01]  /*6190*/  FFMA.FTZ R10, R153, R8, R10 ;  /* 0x00000008990a7223 */ /* 0x000fe2000001000a */
[-C--:B------:R-:W-:Y:S01]  /*61a0*/  FMUL.FTZ R185, R185, R212.reuse ;  /* 0x000000d4b9b97220 */ /* 0x080fe20000410000 */
[----:B------:R-:W-:Y:S01]  /*61b0*/  FMUL.FTZ R18, R18, R219 ;  /* 0x000000db12127220 */ /* 0x000fe20000410000 */
[----:B------:R-:W-:Y:S01]  /*61c0*/  FMUL.FTZ R229, R94, R229 ;  /* 0x000000e55ee57220 */ /* 0x000fe20000410000 */
[----:B------:R-:W-:Y:S01]  /*61d0*/  FADD.FTZ R99, R10, R99 ;  /* 0x000000630a637221 */ /* 0x000fe20000010000 */
[C---:B------:R-:W-:Y:S01]  /*61e0*/  FMUL.FTZ R213, R94.reuse, R213 ;  /* 0x000000d55ed57220 */ /* 0x040fe20000410000 */
[----:B------:R-:W-:Y:S01]  /*61f0*/  FMUL.FTZ R212, R94, R212 ;  /* 0x000000d45ed47220 */ /* 0x000fe20000410000 */
        /* <DEDUP_REMOVED lines=12> */
[----:B0-----:R-:W-:Y:S01]  /*62c0*/  @P1 FADD R6, R7, R6 ;  /* 0x0000000607061221 */ /* 0x001fe20000000000 */
[----:B------:R-:W-:Y:S01]  /*62d0*/  FMUL.FTZ R7, R94, R218 ;  /* 0x000000da5e077220 */ /* 0x000fe20000410000 */
[----:B------:R-:W-:Y:S01]  /*62e0*/  FFMA.FTZ R190, R151, R16, R190 ;  /* 0x0000001097be7223 */ /* 0x000fe200000100be */
[----:B------:R-:W-:Y:S01]  /*62f0*/  FFMA.FTZ R15, R150, R97, R15 ;  /* 0x00000061960f7223 */ /* 0x000fe2000001000f */
[----:B------:R-:W-:Y:S01]  /*6300*/  FFMA.FTZ R201, R152, R185, R201 ;  /* 0x000000b998c97223 */ /* 0x000fe200000100c9 */
[----:B-1----:R-:W0:Y:S01]  /*6310*/  SHFL.DOWN P1, R19, R6, 0x4, 0x1f ;  /* 0x08801f0006137f89 */ /* 0x002e220000020000 */
[----:B------:R-:W-:Y:S01]  /*6320*/  FMUL.FTZ R7, R222, R7 ;  /* 0x00000007de077220 */ /* 0x000fe20000410000 */
[----:B------:R-:W-:Y:S01]  /*6330*/  FFMA.FTZ R219, R154, R18, R219 ;  /* 0x000000129adb7223 */ /* 0x000fe200000100db */
[----:B------:R-:W-:Y:S01]  /*6340*/  BSSY.RECONVERGENT B0, `(.L_x_8318) ;  /* 0x0000038000007945 */ /* 0x000fe20003800200 */
[----:B------:R-:W-:Y:S01]  /*6350*/  FFMA.FTZ R147, R14, R148, R147 ;  /* 0x000000940e937223 */ /* 0x000fe20000010093 */
[----:B------:R-:W-:Y:S01]  /*6360*/  FFMA.FTZ R8, R122, R5, R7 ;  /* 0x000000057a087223 */ /* 0x000fe20000010007 */
[----:B------:R-:W-:Y:S01]  /*6370*/  FMUL.FTZ R5, R22, R11 ;  /* 0x0000000b16057220 */ /* 0x000fe20000410000 */
        /* <DEDUP_REMOVED lines=15> */
[----:B0-----:R-:W-:Y:S01]  /*6470*/  @P1 FADD R19, R6, R19 ;  /* 0x0000001306131221 */ /* 0x001fe20000000000 */
[----:B------:R-:W-:-:S04]  /*6480*/  FMUL.FTZ R6, R94, R221 ;  /* 0x000000dd5e067220 */ /* 0x000fc80000410000 */
[----:B------:R-:W0:Y:S01]  /*6490*/  SHFL.DOWN P1, R12, R19, 0x8, 0x1f ;  /* 0x09001f00130c7f89 */ /* 0x000e220000020000 */
[----:B------:R-:W-:-:S04]  /*64a0*/  FMUL.FTZ R6, R225, R6 ;  /* 0x00000006e1067220 */ /* 0x000fc80000410000 */
[----:B------:R-:W-:Y:S01]  /*64b0*/  FFMA.FTZ R4, R121, R4, R6 ;  /* 0x0000000479047223 */ /* 0x000fe20000010006 */
[-C--:B------:R-:W-:Y:S01]  /*64c0*/  FMUL.FTZ R6, R21, R9.reuse ;  /* 0x0000000915067220 */ /* 0x080fe20000410000 */
[----:B------:R-:W-:Y:S02]  /*64d0*/  FMUL.FTZ R9, R94, R9 ;  /* 0x000000095e097220 */ /* 0x000fe40000410000 */
[----:B------:R-:W-:Y:S01]  /*64e0*/  FADD.FTZ R111, R4, R111 ;  /* 0x0000006f046f7221 */ /* 0x000fe20000010000 */
        /* <DEDUP_REMOVED lines=8> */
[----:B------:R-:W-:Y:S01]  /*6570*/  FFMA.FTZ R10, R157, R186, R10 ;  /* 0x000000ba9d0a7223 */ /* 0x000fe2000001000a */
[----:B------:R-:W-:-:S02]  /*6580*/  FMUL.FTZ R227, R227, R4 ;  /* 0x00000004e3e37220 */ /* 0x000fc40000410000 */
[----:B------:R-:W-:Y:S01]  /*6590*/  FADD.FTZ R110, R7, R110 ;  /* 0x0000006e076e7221 */ /* 0x000fe20000010000 */
[----:B------:R-:W-:Y:S01]  /*65a0*/  FADD.FTZ R101, R10, R101 ;  /* 0x000000650a657221 */ /* 0x000fe20000010000 */
[----:B------:R-:W-:Y:S01]  /*65b0*/  FFMA.FTZ R4, R118, R5, R227 ;  /* 0x0000000576047223 */ /* 0x000fe200000100e3 */
[----:B0-----:R-:W-:Y:S01]  /*65c0*/  @P1 FADD R12, R19, R12 ;  /* 0x0000000c130c1221 */ /* 0x001fe20000000000 */
[----:B------:R-:W-:Y:S01]  /*65d0*/  FFMA.FTZ R5, R113, R20, R0 ;  /* 0x0000001471057223 */ /* 0x000fe20000010000 */
[----:B------:R-:W-:Y:S01]  /*65e0*/  FFMA.FTZ R0, R158, R187, R9 ;  /* 0x000000bb9e007223 */ /* 0x000fe20000010009 */
[----:B------:R-:W-:Y:S02]  /*65f0*/  FADD.FTZ R107, R4, R107 ;  /* 0x0000006b046b7221 */ /* 0x000fe40000010000 */
[----:B------:R-:W0:Y:S01]  /*6600*/  SHFL.DOWN P1, R13, R12, 0x10, 0x1f ;  /* 0x0a001f000c0d7f89 */ /* 0x000e220000020000 */
[----:B------:R-:W-:Y:S01]  /*6610*/  FADD.FTZ R108, R5, R108 ;  /* 0x0000006c056c7221 */ /* 0x000fe20000010000 */
[----:B------:R-:W-:Y:S01]  /*6620*/  FADD.FTZ R103, R0, R103 ;  /* 0x0000006700677221 */ /* 0x000fe20000010000 */
        /* <DEDUP_REMOVED lines=9> */
.L_x_8319:
[----:B------:R-:W-:Y:S05]  /*66c0*/  BSYNC.RECONVERGENT B0 ;  /* 0x0000000000007941 */ /* 0x000fea0003800200 */
.L_x_8318:
[----:B------:R-:W-:-:S04]  /*66d0*/  UIADD3 UR4, UPT, UPT, UR4, 0x1, URZ ;  /* 0x0000000104047890 */ /* 0x000fc8000fffe0ff */
[----:B------:R-:W-:-:S09]  /*66e0*/  UISETP.GE.AND UP0, UPT, UR4, UR13, UPT ;  /* 0x0000000d0400728c */ /* 0x000fd2000bf06270 */
[----:B------:R-:W-:Y:S05]  /*66f0*/  BRA.U !UP0, `(.L_x_8320) ;  /* 0xffffffd108bc7547 */ /* 0x000fea000b83ffff */
.L_x_8282:
[----:B------:R-:W-:Y:S08]  /*6700*/  BAR.SYNC.DEFER_BLOCKING 0x0 ;  /* 0x0000000000007b1d */ /* 0x000ff00000010000 */
[----:B------:R-:W4:Y:S01]  /*6710*/  LDC.64 R24, c[0x0][0x4f8] ;  /* 0x00013e00ff187b82 */ /* 0x000f220000000a00 */
[----:B------:R-:W-:Y:S01]  /*6720*/  IADD3 R42, PT, PT, R75, -0x1, RZ ;  /* 0xffffffff4b2a7810 */ /* 0x000fe20007ffe0ff */
[----:B------:R-:W5:Y:S06]  /*6730*/  LDCU.64 UR4, c[0x0][0x500] ;  /* 0x0000a000ff0477ac */ /* 0x000f6c0008000a00 */
[----:B------:R-:W2:Y:S08]  /*6740*/  LDC.64 R44, c[0x0][0x518] ;  /* 0x00014600ff2c7b82 */ /* 0x000eb00000000a00 */
[----:B------:R-:W3:Y:S01]  /*6750*/  LDC.64 R46, c[0x0][0x560] ;  /* 0x00015800ff2e7b82 */ /* 0x000ee20000000a00 */
[----:B------:R-:W5:Y:S04]  /*6760*/  LDG.E.128 R4, desc[UR16][R38.64] ;  /* 0x0000001026047981 */ /* 0x000f68000c1e1d00 */
[----:B------:R0:W4:Y:S01]  /*6770*/  LDG.E.128 R8, desc[UR16][R38.64+0x200] ;  /* 0x0002001026087981 */ /* 0x000122000c1e1d00 */
[----:B------:R-:W-:-:S04]  /*6780*/  SHF.L.U32 R40, R42, 0x9, RZ ;  /* 0x000000092a287819 */ /* 0x000fc800000006ff */
[----:B------:R-:W-:Y:S01]  /*6790*/  SHF.R.S32.HI R41, RZ, 0x1f, R40 ;  /* 0x0000001fff297819 */ /* 0x000fe20000011428 */
[----:B0-----:R-:W0:Y:S01]  /*67a0*/  LDC.64 R38, c[0x0][0x550] ;  /* 0x00015400ff267b82 */ /* 0x001e220000000a00 */
[----:B-----5:R-:W-:Y:S04]  /*67b0*/  STS.128 [R53], R4 ;  /* 0x0000000435007388 */ /* 0x020fe80000000c00 */
[----:B----4-:R-:W-:Y:S01]  /*67c0*/  STS.128 [R53+0x200], R8 ;  /* 0x0002000835007388 */ /* 0x010fe20000000c00 */
[----:B------:R-:W-:-:S03]  /*67d0*/  NOP ;  /* 0x0000000000007918 */ /* 0x000fc60000000000 */
[----:B-1----:R-:W1:Y:S02]  /*67e0*/  LDS.128 R12, [R52] ;  /* 0x00000000340c7984 */ /* 0x002e640000000c00 */
[--C-:B-1----:R-:W-:Y:S02]  /*67f0*/  HADD2.F32 R17, -RZ, R12.reuse.H0_H0 ;  /* 0x2000000cff117230 */ /* 0x102fe40000004100 */
[----:B------:R-:W-:Y:S02]  /*6800*/  HADD2.F32 R19, -RZ, R12.H1_H1 ;  /* 0x3000000cff137230 */ /* 0x000fe40000004100 */
[--C-:B------:R-:W-:Y:S02]  /*6810*/  HADD2.F32 R5, -RZ, R14.reuse.H0_H0 ;  /* 0x2000000eff057230 */ /* 0x100fe40000004100 */
[--C-:B------:R-:W-:Y:S01]  /*6820*/  FADD.FTZ R0, R17, R88.reuse ;  /* 0x0000005811007221 */ /* 0x100fe20000010000 */
[----:B------:R-:W-:Y:S02]  /*6830*/  HADD2.F32 R17, -RZ, R13.H0_H0 ;  /* 0x2000000dff117230 */ /* 0x000fe40000004100 */
[----:B------:R-:W-:Y:S01]  /*6840*/  FADD.FTZ R19, R19, R88 ;  /* 0x0000005813137221 */ /* 0x000fe20000010000 */
[----:B------:R-:W-:-:S02]  /*6850*/  HADD2.F32 R11, -RZ, R14.H1_H1 ;  /* 0x3000000eff0b7230 */ /* 0x000fc40000004100 */
[--C-:B------:R-:W-:Y:S01]  /*6860*/  FADD.FTZ R12, R5, R88.reuse ;  /* 0x00000058050c7221 */ /* 0x100fe20000010000 */
[----:B------:R-:W-:Y:S01]  /*6870*/  FSETP.GTU.FTZ.AND P2, PT, R0, 20, PT ;  /* 0x41a000000000780b */ /* 0x000fe20003f5c000 */
[----:B------:R-:W1:Y:S01]  /*6880*/  LDS.128 R4, [R52+0x10] ;  /* 0x0000100034047984 */ /* 0x000e620000000c00 */
[----:B------:R-:W-:Y:S01]  /*6890*/  BAR.SYNC.DEFER_BLOCKING 0x0 ;  /* 0x0000000000007b1d */ /* 0x000fe20000010000 */
[----:B------:R-:W-:Y:S01]  /*68a0*/  FSETP.GTU.FTZ.AND P0, PT, R19, 20, PT ;  /* 0x41a000001300780b */ /* 0x000fe20003f1c000 */
[--C-:B------:R-:W-:Y:S01]  /*68b0*/  FADD.FTZ R17, R17, R88.reuse ;  /* 0x0000005811117221 */ /* 0x100fe20000010000 */
[----:B------:R-:W-:Y:S01]  /*68c0*/  FADD.FTZ R14, R11, R88 ;  /* 0x000000580b0e7221 */ /* 0x000fe20000010000 */
[----:B------:R-:W-:Y:S01]  /*68d0*/  HADD2.F32 R13, -RZ, R13.H1_H1 ;  /* 0x3000000dff0d7230 */ /* 0x000fe20000004100 */
[----:B------:R-:W-:Y:S02]  /*68e0*/  FSETP.GTU.FTZ.AND P4, PT, R12, 20, PT ;  /* 0x41a000000c00780b */ /* 0x000fe40003f9c000 */
[----:B------:R-:W-:-:S04]  /*68f0*/  FSETP.GTU.FTZ.AND P1, PT, R17, 20, PT ;  /* 0x41a000001100780b */ /* 0x000fc80003f3c000 */
[----:B------:R-:W-:Y:S01]  /*6900*/  @!P2 FMUL.FTZ R0, R0, -1.4426950216293334961 ;  /* 0xbfb8aa3b0000a820 */ /* 0x000fe20000410000 */
[----:B------:R-:W-:Y:S01]  /*6910*/  FSETP.GTU.FTZ.AND P6, PT, R14, 20, PT ;  /* 0x41a000000e00780b */ /* 0x000fe20003fdc000 */
[--C-:B------:R-:W-:Y:S01]  /*6920*/  FADD.FTZ R10, R13, R88.reuse ;  /* 0x000000580d0a7221 */ /* 0x100fe20000010000 */
[--C-:B------:R-:W-:Y:S02]  /*6930*/  HADD2.F32 R13, -RZ, R15.reuse.H0_H0 ;  /* 0x2000000fff0d7230 */ /* 0x100fe40000004100 */
[----:B------:R-:W-:Y:S02]  /*6940*/  HADD2.F32 R15, -RZ, R15.H1_H1 ;  /* 0x3000000fff0f7230 */ /* 0x000fe40000004100 */
[----:B------:R-:W-:Y:S01]  /*6950*/  @!P0 FMUL.FTZ R8, R19, -1.4426950216293334961 ;  /* 0xbfb8aa3b13088820 */ /* 0x000fe20000410000 */
[----:B------:R-:W4:Y:S01]  /*6960*/  @!P2 MUFU.EX2 R0, R0 ;  /* 0x000000000000a308 */ /* 0x000f220000000800 */
[----:B------:R-:W-:Y:S01]  /*6970*/  FSETP.GTU.FTZ.AND P3, PT, R10, 20, PT ;  /* 0x41a000000a00780b */ /* 0x000fe20003f7c000 */
[--C-:B------:R-:W-:Y:S01]  /*6980*/  FADD.FTZ R13, R13, R88.reuse ;  /* 0x000000580d0d7221 */ /* 0x100fe20000010000 */
[----:B------:R-:W-:Y:S01]  /*6990*/  @!P4 FMUL.FTZ R11, R12, -1.4426950216293334961 ;  /* 0xbfb8aa3b0c0bc820 */ /* 0x000fe20000410000 */
[----:B------:R-:W-:Y:S01]  /*69a0*/  FADD.FTZ R16, R15, R88 ;  /* 0x000000580f107221 */ /* 0x000fe20000010000 */
[----:B------:R-:W5:Y:S01]  /*69b0*/  @!P0 MUFU.EX2 R8, R8 ;  /* 0x0000000800088308 */ /* 0x000f620000000800 */
[----:B------:R-:W-:Y:S01]  /*69c0*/  @!P1 FMUL.FTZ R9, R17, -1.4426950216293334961 ;  /* 0xbfb8aa3b11099820 */ /* 0x000fe20000410000 */
[----:B------:R-:W-:Y:S01]  /*69d0*/  @!P6 FMUL.FTZ R12, R14, -1.4426950216293334961 ;  /* 0xbfb8aa3b0e0ce820 */ /* 0x000fe20000410000 */
[----:B------:R-:W-:Y:S01]  /*69e0*/  FSETP.GTU.FTZ.AND P5, PT, R13, 20, PT ;  /* 0x41a000000d00780b */ /* 0x000fe20003fbc000 */
[----:B------:R-:W2:Y:S04]  /*69f0*/  @!P4 MUFU.EX2 R11, R11 ;  /* 0x0000000b000bc308 */ /* 0x000ea80000000800 */
[----:B------:R-:W3:Y:S01]  /*6a00*/  @!P1 MUFU.EX2 R9, R9 ;  /* 0x0000000900099308 */ /* 0x000ee20000000800 */
[----:B----4-:R-:W-:Y:S01]  /*6a10*/  @!P2 FADD.FTZ R0, R0, 1 ;  /* 0x3f8000000000a421 */ /* 0x010fe20000010000 */
[----:B------:R-:W-:-:S02]  /*6a20*/  @!P3 FMUL.FTZ R10, R10, -1.4426950216293334961 ;  /* 0xbfb8aa3b0a0ab820 */ /* 0x000fc40000410000 */
[----:B------:R-:W4:Y:S01]  /*6a30*/  @!P6 MUFU.EX2 R12, R12 ;  /* 0x0000000c000ce308 */ /* 0x000f220000000800 */
[----:B-----5:R-:W-:-:S03]  /*6a40*/  @!P0 FADD.FTZ R8, R8, 1 ;  /* 0x3f80000008088421 */ /* 0x020fc60000010000 */
[----:B------:R-:W5:Y:S01]  /*6a50*/  @!P2 MUFU.RCP R17, R0 ;  /* 0x000000000011a308 */ /* 0x000f620000001000 */
[----:B-1----:R-:W-:Y:S02]  /*6a60*/  HADD2.F32 R15, -RZ, R4.H0_H0 ;  /* 0x20000004ff0f7230 */ /* 0x002fe40000004100 */
[----:B------:R-:W-:Y:S01]  /*6a70*/  @!P5 FMUL.FTZ R13, R13, -1.4426950216293334961 ;  /* 0xbfb8aa3b0d0dd820 */ /* 0x000fe20000410000 */
[----:B--2---:R-:W-:Y:S01]  /*6a80*/  @!P4 FADD.FTZ R11, R11, 1 ;  /* 0x3f8000000b0bc421 */ /* 0x004fe20000010000 */
[----:B---3--:R-:W-:-:S03]  /*6a90*/  @!P1 FADD.FTZ R9, R9, 1 ;  /* 0x3f80000009099421 */ /* 0x008fc60000010000 */
[----:B------:R-:W1:Y:S01]  /*6aa0*/  @!P0 MUFU.RCP R8, R8 ;  /* 0x0000000800088308 */ /* 0x000e620000001000 */
[----:B----4-:R-:W-:-:S07]  /*6ab0*/  @!P6 FADD.FTZ R12, R12, 1 ;  /* 0x3f8000000c0ce421 */ /* 0x010fce0000010000 */
[----:B------:R-:W2:Y:S01]  /*6ac0*/  @!P3 MUFU.EX2 R10, R10 ;  /* 0x0000000a000ab308 */ /* 0x000ea20000000800 */
[----:B-----5:R-:W-:Y:S01]  /*6ad0*/  @!P2 FMUL.FTZ R108, R108, R17 ;  /* 0x000000116c6ca220 */ /* 0x020fe20000410000 */
[----:B------:R-:W-:Y:S01]  /*6ae0*/  FADD.FTZ R17, R15, R88 ;  /* 0x000000580f117221 */ /* 0x000fe20000010000 */
[----:B------:R-:W-:Y:S01]  /*6af0*/  FSETP.GTU.FTZ.AND P2, PT, R16, 20, PT ;  /* 0x41a000001000780b */ /* 0x000fe20003f5c000 */
[----:B------:R-:W3:Y:S01]  /*6b00*/  @!P1 MUFU.RCP R19, R9 ;  /* 0x0000000900139308 */ /* 0x000ee20000001000 */
[----:B------:R-:W-:Y:S01]  /*6b10*/  FADD.FTZ R92, R108, R92 ;  /* 0x0000005c6c5c7221 */ /* 0x000fe20000010000 */
[----:B-1----:R-:W-:Y:S01]  /*6b20*/  @!P0 FMUL.FTZ R107, R107, R8 ;  /* 0x000000086b6b8220 */ /* 0x002fe20000410000 */
[----:B------:R-:W-:-:S05]  /*6b30*/  FSETP.GTU.FTZ.AND P0, PT, R17, 20, PT ;  /* 0x41a000001100780b */ /* 0x000fca0003f1c000 */
[----:B------:R-:W1:Y:S01]  /*6b40*/  @!P6 MUFU.RCP R15, R12 ;  /* 0x0000000c000fe308 */ /* 0x000e620000001000 */
[----:B--2---:R-:W-:-:S03]  /*6b50*/  @!P3 FADD.FTZ R10, R10, 1 ;  /* 0x3f8000000a0ab421 */ /* 0x004fc60000010000 */
[----:B------:R-:W-:-:S04]  /*6b60*/  @!P2 FMUL.FTZ R0, R16, -1.4426950216293334961 ;  /* 0xbfb8aa3b1000a820 */ /* 0x000fc80000410000 */
[----:B------:R-:W2:Y:S01]  /*6b70*/  @!P5 MUFU.EX2 R13, R13 ;  /* 0x0000000d000dd308 */ /* 0x000ea20000000800 */
[----:B---3--:R-:W-:Y:S01]  /*6b80*/  @!P1 FMUL.FTZ R110, R110, R19 ;  /* 0x000000136e6e9220 */ /* 0x008fe20000410000 */
[----:B------:R-:W-:Y:S02]  /*6b90*/  @!P0 FMUL.FTZ R9, R17, -1.4426950216293334961 ;  /* 0xbfb8aa3b11098820 */ /* 0x000fe40000410000 */
[----:B------:R-:W3:Y:S01]  /*6ba0*/  @!P2 MUFU.EX2 R0, R0 ;  /* 0x000000000000a308 */ /* 0x000ee20000000800 */
[----:B------:R-:W-:-:S03]  /*6bb0*/  HADD2.F32 R17, -RZ, R6.H1_H1 ;  /* 0x30000006ff117230 */ /* 0x000fc60000004100 */
[----:B------:R-:W4:Y:S01]  /*6bc0*/  @!P3 MUFU.RCP R10, R10 ;  /* 0x0000000a000ab308 */ /* 0x000f220000001000 */
[----:B-1----:R-:W-:Y:S01]  /*6bd0*/  @!P6 FMUL.FTZ R112, R112, R15 ;  /* 0x0000000f7070e220 */ /* 0x002fe20000410000 */
[--C-:B------:R-:W-:Y:S02]  /*6be0*/  HADD2.F32 R15, -RZ, R5.reuse.H0_H0 ;  /* 0x20000005ff0f7230 */ /* 0x100fe40000004100 */
[--C-:B------:R-:W-:Y:S01]  /*6bf0*/  FADD.FTZ R17, R17, R88.reuse ;  /* 0x0000005811117221 */ /* 0x100fe20000010000 */
[----:B------:R-:W-:Y:S02]  /*6c00*/  HADD2.F32 R5, -RZ, R5.H1_H1 ;  /* 0x30000005ff057230 */ /* 0x000fe40000004100 */
[----:B--2---:R-:W-:Y:S01]  /*6c10*/  @!P5 FADD.FTZ R13, R13, 1 ;  /* 0x3f8000000d0dd421 */ /* 0x004fe20000010000 */
[----:B------:R-:W1:Y:S01]  /*6c20*/  @!P0 MUFU.EX2 R9, R9 ;  /* 0x0000000900098308 */ /* 0x000e620000000800 */
[--C-:B------:R-:W-:Y:S01]  /*6c30*/  FADD.FTZ R15, R15, R88.reuse ;  /* 0x000000580f0f7221 */ /* 0x100fe20000010000 */
[----:B---3--:R-:W-:Y:S01]  /*6c40*/  @!P2 FADD.FTZ R8, R0, 1 ;  /* 0x3f8000000008a421 */ /* 0x008fe20000010000 */
[----:B------:R-:W-:Y:S01]  /*6c50*/  FADD.FTZ R5, R5, R88 ;  /* 0x0000005805057221 */ /* 0x000fe20000010000 */
[----:B------:R2:W3:Y:S01]  /*6c60*/  @!P4 MUFU.RCP R14, R11 ;  /* 0x0000000b000ec308 */ /* 0x0004e20000001000 */
[----:B----4-:R-:W-:-:S03]  /*6c70*/  @!P3 FMUL.FTZ R109, R109, R10 ;  /* 0x0000000a6d6db220 */ /* 0x010fc60000410000 */
[----:B------:R-:W-:-:S04]  /*6c80*/  FSETP.GTU.FTZ.AND P3, PT, R5, 20, PT ;  /* 0x41a000000500780b */ /* 0x000fc80003f7c000 */
[----:B------:R4:W5:Y:S01]  /*6c90*/  @!P5 MUFU.RCP R21, R13 ;  /* 0x0000000d0015d308 */ /* 0x0009620000001000 */
[----:B--2---:R-:W-:Y:S02]  /*6ca0*/  HADD2.F32 R11, -RZ, R4.H1_H1 ;  /* 0x30000004ff0b7230 */ /* 0x004fe40000004100 */
[----:B-1----:R-:W-:-:S03]  /*6cb0*/  @!P0 FADD.FTZ R9, R9, 1 ;  /* 0x3f80000009098421 */ /* 0x002fc60000010000 */
[--C-:B------:R-:W-:Y:S01]  /*6cc0*/  FADD.FTZ R0, R11, R88.reuse ;  /* 0x000000580b007221 */ /* 0x100fe20000010000 */
[--C-:B------:R-:W-:Y:S01]  /*6cd0*/  HADD2.F32 R11, -RZ, R7.reuse.H0_H0 ;  /* 0x20000007ff0b7230 */ /* 0x100fe20000004100 */
[----:B------:R-:W1:Y:S01]  /*6ce0*/  @!P2 MUFU.RCP R8, R8 ;  /* 0x000000080008a308 */ /* 0x000e620000001000 */
[----:B----4-:R-:W-:Y:S02]  /*6cf0*/  HADD2.F32 R13, -RZ, R6.H0_H0 ;  /* 0x20000006ff0d7230 */ /* 0x010fe40000004100 */
[----:B---3--:R-:W-:Y:S01]  /*6d00*/  @!P4 FMUL.FTZ R111, R111, R14 ;  /* 0x0000000e6f6fc220 */ /* 0x008fe20000410000 */
[----:B------:R-:W-:Y:S01]  /*6d10*/  FSETP.GTU.FTZ.AND P4, PT, R15, 20, PT ;  /* 0x41a000000f00780b */ /* 0x000fe20003f9c000 */
[----:B------:R-:W-:Y:S01]  /*6d20*/  HADD2.F32 R7, -RZ, R7.H1_H1 ;  /* 0x30000007ff077230 */ /* 0x000fe20000004100 */
[----:B------:R-:W-:Y:S01]  /*6d30*/  FSETP.GTU.FTZ.AND P1, PT, R0, 20, PT ;  /* 0x41a000000000780b */ /* 0x000fe20003f3c000 */
[--C-:B------:R-:W-:Y:S01]  /*6d40*/  FADD.FTZ R13, R13, R88.reuse ;  /* 0x000000580d0d7221 */ /* 0x100fe20000010000 */
[--C-:B------:R-:W-:Y:S01]  /*6d50*/  FADD.FTZ R11, R11, R88.reuse ;  /* 0x000000580b0b7221 */ /* 0x100fe20000010000 */
[----:B------:R-:W2:Y:S01]  /*6d60*/  @!P0 MUFU.RCP R9, R9 ;  /* 0x0000000900098308 */ /* 0x000ea20000001000 */
[----:B------:R-:W-:Y:S01]  /*6d70*/  FADD.FTZ R7, R7, R88 ;  /* 0x0000005807077221 */ /* 0x000fe20000010000 */
[----:B------:R-:W-:Y:S01]  /*6d80*/  @!P3 FMUL.FTZ R5, R5, -1.4426950216293334961 ;  /* 0xbfb8aa3b0505b820 */ /* 0x000fe20000410000 */
[----:B-----5:R-:W-:Y:S01]  /*6d90*/  @!P5 FMUL.FTZ R106, R106, R21 ;  /* 0x000000156a6ad220 */ /* 0x020fe20000410000 */
[----:B------:R-:W-:-:S02]  /*6da0*/  FSETP.GTU.FTZ.AND P6, PT, R13, 20, PT ;  /* 0x41a000000d00780b */ /* 0x000fc40003fdc000 */
[----:B------:R-:W-:Y:S02]  /*6db0*/  FSETP.GTU.FTZ.AND P5, PT, R17, 20, PT ;  /* 0x41a000001100780b */ /* 0x000fe40003fbc000 */
[----:B------:R-:W-:Y:S01]  /*6dc0*/  @!P4 FMUL.FTZ R4, R15, -1.4426950216293334961 ;  /* 0xbfb8aa3b0f04c820 */ /* 0x000fe20000410000 */
[----:B------:R-:W3:Y:S01]  /*6dd0*/  @!P3 MUFU.EX2 R5, R5 ;  /* 0x000000050005b308 */ /* 0x000ee20000000800 */
[----:B-1----:R-:W-:Y:S01]  /*6de0*/  @!P2 FMUL.FTZ R105, R105, R8 ;  /* 0x000000086969a220 */ /* 0x002fe20000410000 */
[----:B------:R-:W-:Y:S01]  /*6df0*/  FSETP.GTU.FTZ.AND P2, PT, R11, 20, PT ;  /* 0x41a000000b00780b */ /* 0x000fe20003f5c000 */
[----:B------:R-:W-:Y:S02]  /*6e00*/  @!P1 FMUL.FTZ R0, R0, -1.4426950216293334961 ;  /* 0xbfb8aa3b00009820 */ /* 0x000fe40000410000 */
[----:B------:R-:W1:Y:S03]  /*6e10*/  @!P4 MUFU.EX2 R4, R4 ;  /* 0x000000040004c308 */ /* 0x000e660000000800 */
[----:B------:R-:W-:Y:S01]  /*6e20*/  @!P6 FMUL.FTZ R6, R13, -1.4426950216293334961 ;  /* 0xbfb8aa3b0d06e820 */ /* 0x000fe20000410000 */
[----:B--2---:R-:W-:Y:S01]  /*6e30*/  @!P0 FMUL.FTZ R104, R104, R9 ;  /* 0x0000000968688220 */ /* 0x004fe20000410000 */
[----:B------:R-:W-:Y:S01]  /*6e40*/  FSETP.GTU.FTZ.AND P0, PT, R7, 20, PT ;  /* 0x41a000000700780b */ /* 0x000fe20003f1c000 */
[----:B------:R-:W2:Y:S01]  /*6e50*/  @!P1 MUFU.EX2 R0, R0 ;  /* 0x0000000000009308 */ /* 0x000ea20000000800 */
[----:B------:R-:W-:Y:S01]  /*6e60*/  @!P5 FMUL.FTZ R8, R17, -1.4426950216293334961 ;  /* 0xbfb8aa3b1108d820 */ /* 0x000fe20000410000 */
[----:B---3--:R-:W-:-:S02]  /*6e70*/  @!P3 FADD.FTZ R13, R5, 1 ;  /* 0x3f800000050db421 */ /* 0x008fc40000010000 */
[----:B------:R-:W-:Y:S01]  /*6e80*/  @!P2 FMUL.FTZ R9, R11, -1.4426950216293334961 ;  /* 0xbfb8aa3b0b09a820 */ /* 0x000fe20000410000 */
[----:B------:R3:W4:Y:S01]  /*6e90*/  @!P6 MUFU.EX2 R14, R6 ;  /* 0x00000006000ee308 */ /* 0x0007220000000800 */
[----:B------:R-:W-:Y:S01]  /*6ea0*/  F2FP.F16.F32.PACK_AB R5, R130, R131 ;  /* 0x000000838205723e */ /* 0x000fe200000000ff */
[----:B-1----:R-:W-:Y:S02]  /*6eb0*/  @!P4 FADD.FTZ R12, R4, 1 ;  /* 0x3f800000040cc421 */ /* 0x002fe40000010000 */
[----:B------:R1:W5:Y:S01]  /*6ec0*/  @!P5 MUFU.EX2 R15, R8 ;  /* 0x00000008000fd308 */ /* 0x0003620000000800 */
[----:B------:R-:W-:Y:S02]  /*6ed0*/  F2FP.F16.F32.PACK_AB R4, R128, R129 ;  /* 0x000000818004723e */ /* 0x000fe400000000ff */
[----:B------:R-:W-:Y:S01]  /*6ee0*/  @!P0 FMUL.FTZ R10, R7, -1.4426950216293334961 ;  /* 0xbfb8aa3b070a8820 */ /* 0x000fe20000410000 */
[----:B------:R0:W5:Y:S01]  /*6ef0*/  @!P2 MUFU.EX2 R16, R9 ;  /* 0x000000090010a308 */ /* 0x0001620000000800 */
[----:B------:R-:W-:Y:S01]  /*6f00*/  F2FP.F16.F32.PACK_AB R7, R146, R147 ;  /* 0x000000939207723e */ /* 0x000fe200000000ff */
[----:B--2---:R-:W-:Y:S01]  /*6f10*/  @!P1 FADD.FTZ R0, R0, 1 ;  /* 0x3f80000000009421 */ /* 0x004fe20000010000 */
[----:B---3--:R-:W-:Y:S01]  /*6f20*/  F2FP.F16.F32.PACK_AB R6, R141, R143 ;  /* 0x0000008f8d06723e */ /* 0x008fe200000000ff */
[----:B------:R2:W3:Y:S01]  /*6f30*/  @!P0 MUFU.EX2 R17, R10 ;  /* 0x0000000a00118308 */ /* 0x0004e20000000800 */
[----:B------:R-:W-:Y:S01]  /*6f40*/  F2FP.F16.F32.PACK_AB R11, R126, R127 ;  /* 0x0000007f7e0b723e */ /* 0x000fe200000000ff */
[----:B----4-:R-:W-:Y:S01]  /*6f50*/  @!P6 FADD.FTZ R14, R14, 1 ;  /* 0x3f8000000e0ee421 */ /* 0x010fe20000010000 */
[----:B-1----:R-:W-:Y:S01]  /*6f60*/  F2FP.F16.F32.PACK_AB R8, R115, R116 ;  /* 0x000000747308723e */ /* 0x002fe200000000ff */
[----:B------:R-:W-:Y:S01]  /*6f70*/  STS.128 [R52], R4 ;  /* 0x0000000434007388 */ /* 0x000fe20000000c00 */
[----:B0-----:R-:W-:Y:S01]  /*6f80*/  F2FP.F16.F32.PACK_AB R9, R119, R120 ;  /* 0x000000787709723e */ /* 0x001fe200000000ff */
[----:B------:R-:W0:Y:S01]  /*6f90*/  @!P1 MUFU.RCP R0, R0 ;  /* 0x0000000000009308 */ /* 0x000e220000001000 */
[----:B-----5:R-:W-:Y:S01]  /*6fa0*/  @!P5 FADD.FTZ R15, R15, 1 ;  /* 0x3f8000000f0fd421 */ /* 0x020fe20000010000 */
[----:B--2---:R-:W-:Y:S01]  /*6fb0*/  F2FP.F16.F32.PACK_AB R10, R123, R124 ;  /* 0x0000007c7b0a723e */ /* 0x004fe200000000ff */
[----:B------:R-:W-:-:S04]  /*6fc0*/  @!P2 FADD.FTZ R16, R16, 1 ;  /* 0x3f8000001010a421 */ /* 0x000fc80000010000 */
[----:B------:R-:W-:Y:S01]  /*6fd0*/  STS.128 [R52+0x10], R8 ;  /* 0x0000100834007388 */ /* 0x000fe20000000c00 */
[----:B------:R-:W-:-:S03]  /*6fe0*/  NOP ;  /* 0x0000000000007918 */ /* 0x000fc60000000000 */
[----:B------:R-:W1:Y:S01]  /*6ff0*/  LDS.128 R4, [R53] ;  /* 0x0000000035047984 */ /* 0x000e620000000c00 */
[----:B------:R-:W2:Y:S01]  /*7000*/  @!P4 MUFU.RCP R19, R12 ;  /* 0x0000000c0013c308 */ /* 0x000ea20000001000 */
[----:B---3--:R-:W-:Y:S01]  /*7010*/  @!P0 FADD.FTZ R17, R17, 1 ;  /* 0x3f80000011118421 */ /* 0x008fe20000010000 */
[----:B0-----:R-:W-:Y:S01]  /*7020*/  @!P1 FMUL.FTZ R93, R93, R0 ;  /* 0x000000005d5d9220 */ /* 0x001fe20000410000 */
[----:B------:R-:W0:Y:S05]  /*7030*/  LDS.128 R8, [R53+0x200] ;  /* 0x0002000035087984 */ /* 0x000e2a0000000c00 */
[----:B------:R3:W4:Y:S08]  /*7040*/  @!P3 MUFU.RCP R18, R13 ;  /* 0x0000000d0012b308 */ /* 0x0007300000001000 */
[----:B------:R5:W1:Y:S01]  /*7050*/  @!P5 MUFU.RCP R20, R15 ;  /* 0x0000000f0014d308 */ /* 0x000a620000001000 */
[----:B---3--:R-:W-:-:S04]  /*7060*/  IMAD.WIDE.U32 R12, R24, UR18, R40 ;  /* 0x00000012180c7c25 */ /* 0x008fc8000f8e0028 */
[----:B--2---:R-:W-:Y:S01]  /*7070*/  @!P4 FMUL.FTZ R98, R98, R19 ;  /* 0x000000136262c220 */ /* 0x004fe20000410000 */
[----:B------:R-:W-:Y:S01]  /*7080*/  IADD3 R84, P4, PT, R84, -0x400, RZ ;  /* 0xfffffc0054547810 */ /* 0x000fe20007f9e0ff */
[----:B------:R-:W-:Y:S02]  /*7090*/  IMAD R13, R25, UR18, R13 ;  /* 0x00000012190d7c24 */ /* 0x000fe4000f8e020d */
[----:B------:R-:W-:Y:S01]  /*70a0*/  IMAD.WIDE.U32 R40, R44, UR18, R40 ;  /* 0x000000122c287c25 */ /* 0x000fe2000f8e0028 */
[----:B------:R-:W2:Y:S03]  /*70b0*/  @!P6 MUFU.RCP R21, R14 ;  /* 0x0000000e0015e308 */ /* 0x000ea60000001000 */
[----:B-----5:R-:W-:Y:S01]  /*70c0*/  FADD.FTZ R15, R92, R107 ;  /* 0x0000006b5c0f7221 */ /* 0x020fe20000010000 */
[----:B----4-:R-:W-:Y:S01]  /*70d0*/  @!P3 FMUL.FTZ R99, R99, R18 ;  /* 0x000000126363b220 */ /* 0x010fe20000410000 */
[----:B------:R-:W-:Y:S01]  /*70e0*/  IMAD.WIDE.U32 R12, R91, UR4, R12 ;  /* 0x000000045b0c7c25 */ /* 0x000fe2000f8e000c */
[----:B------:R-:W-:-:S03]  /*70f0*/  IADD3 R80, P3, PT, R80, -0x400, RZ ;  /* 0xfffffc0050507810 */ /* 0x000fc60007f7e0ff */
[----:B------:R-:W-:Y:S01]  /*7100*/  FADD.FTZ R0, R15, R110 ;  /* 0x0000006e0f007221 */ /* 0x000fe20000010000 */
[----:B------:R-:W-:Y:S01]  /*7110*/  IADD3.X R85, PT, PT, R85, -0x1, RZ, P4, !PT ;  /* 0xffffffff55557810 */ /* 0x000fe200027fe4ff */
[----:B------:R-:W-:Y:S01]  /*7120*/  IMAD R15, R91, UR5, R13 ;  /* 0x000000055b0f7c24 */ /* 0x000fe2000f8e020d */
[----:B------:R-:W-:Y:S01]  /*7130*/  LEA R38, P1, R12, R38, 0x1 ;  /* 0x000000260c267211 */ /* 0x000fe200078208ff */
[----:B------:R-:W3:Y:S01]  /*7140*/  @!P2 MUFU.RCP R23, R16 ;  /* 0x000000100017a308 */ /* 0x000ee20000001000 */
[----:B------:R-:W-:Y:S01]  /*7150*/  FADD.FTZ R0, R0, R109 ;  /* 0x0000006d00007221 */ /* 0x000fe20000010000 */
[----:B-1----:R-:W-:Y:S01]  /*7160*/  @!P5 FMUL.FTZ R101, R101, R20 ;  /* 0x000000146565d220 */ /* 0x002fe20000410000 */
[----:B------:R-:W-:Y:S01]  /*7170*/  LEA.HI.X R39, R12, R39, R15, 0x1, P1 ;  /* 0x000000270c277211 */ /* 0x000fe200008f0c0f */
[----:B------:R-:W1:Y:S01]  /*7180*/  LDCU.64 UR4, c[0x0][0x520] ;  /* 0x0000a400ff0477ac */ /* 0x000e620008000a00 */
[----:B------:R-:W-:Y:S01]  /*7190*/  FADD.FTZ R13, R0, R111 ;  /* 0x0000006f000d7221 */ /* 0x000fe20000010000 */
[----:B------:R-:W-:Y:S01]  /*71a0*/  F2FP.F16.F32.PACK_AB R12, R107, R108 ;  /* 0x0000006c6b0c723e */ /* 0x000fe200000000ff */
[----:B------:R-:W-:Y:S01]  /*71b0*/  IMAD R41, R45, UR18, R41 ;  /* 0x000000122d297c24 */ /* 0x000fe2000f8e0229 */
[----:B------:R4:W5:Y:S01]  /*71c0*/  @!P0 MUFU.RCP R14, R17 ;  /* 0x00000011000e8308 */ /* 0x0009620000001000 */
[----:B------:R-:W-:-:S04]  /*71d0*/  IMAD.WIDE.U32 R38, R74, 0x10, R38 ;  /* 0x000000104a267825 */ /* 0x000fc800078e0026 */
[----:B--2---:R-:W-:Y:S01]  /*71e0*/  @!P6 FMUL.FTZ R100, R100, R21 ;  /* 0x000000156464e220 */ /* 0x004fe20000410000 */
[----:B------:R-:W-:Y:S01]  /*71f0*/  FADD.FTZ R43, R13, R112 ;  /* 0x000000700d2b7221 */ /* 0x000fe20000010000 */
[----:B------:R-:W-:Y:S01]  /*7200*/  F2FP.F16.F32.PACK_AB R13, R109, R110 ;  /* 0x0000006e6d0d723e */ /* 0x000fe200000000ff */
[----:B------:R1:W-:Y:S01]  /*7210*/  STG.E.128 desc[UR16][R38.64], R4 ;  /* 0x0000000426007986 */ /* 0x0003e2000c101d10 */
[----:B------:R-:W-:Y:S01]  /*7220*/  F2FP.F16.F32.PACK_AB R15, R105, R106 ;  /* 0x0000006a690f723e */ /* 0x000fe200000000ff */
[----:B------:R-:W-:Y:S01]  /*7230*/  FADD.FTZ R106, R43, R106 ;  /* 0x0000006a2b6a7221 */ /* 0x000fe20000010000 */
[----:B------:R-:W-:Y:S01]  /*7240*/  F2FP.F16.F32.PACK_AB R18, R101, R100 ;  /* 0x000000646512723e */ /* 0x000fe200000000ff */
[----:B0-----:R-:W-:Y:S01]  /*7250*/  STG.E.128 desc[UR16][R38.64+0x200], R8 ;  /* 0x0002000826007986 */ /* 0x001fe2000c101d10 */
[----:B---3--:R-:W-:Y:S01]  /*7260*/  @!P2 FMUL.FTZ R102, R102, R23 ;  /* 0x000000176666a220 */ /* 0x008fe20000410000 */
[----:B----4-:R-:W-:Y:S01]  /*7270*/  F2FP.F16.F32.PACK_AB R17, R99, R98 ;  /* 0x000000626311723e */ /* 0x010fe200000000ff */
[----:B------:R-:W-:Y:S01]  /*7280*/  FADD.FTZ R105, R106, R105 ;  /* 0x000000696a697221 */ /* 0x000fe20000010000 */
[----:B------:R-:W-:Y:S01]  /*7290*/  BAR.SYNC.DEFER_BLOCKING 0x0 ;  /* 0x0000000000007b1d */ /* 0x000fe20000010000 */
[----:B------:R-:W-:-:S02]  /*72a0*/  F2FP.F16.F32.PACK_AB R16, R93, R104 ;  /* 0x000000685d10723e */ /* 0x000fc400000000ff */
[----:B------:R-:W-:Y:S01]  /*72b0*/  FADD.FTZ R104, R105, R104 ;  /* 0x0000006869687221 */ /* 0x000fe20000010000 */
[----:B-----5:R-:W-:Y:S01]  /*72c0*/  @!P0 FMUL.FTZ R103, R103, R14 ;  /* 0x0000000e67678220 */ /* 0x020fe20000410000 */
[----:B------:R-:W-:Y:S02]  /*72d0*/  F2FP.F16.F32.PACK_AB R14, R112, R111 ;  /* 0x0000006f700e723e */ /* 0x000fe400000000ff */
[----:B------:R-:W-:Y:S01]  /*72e0*/  FADD.FTZ R93, R104, R93 ;  /* 0x0000005d685d7221 */ /* 0x000fe20000010000 */
[----:B------:R-:W-:Y:S02]  /*72f0*/  IADD3 R79, P1, PT, R79, -0x400, RZ ;  /* 0xfffffc004f4f7810 */ /* 0x000fe40007f3e0ff */
[----:B------:R-:W-:Y:S01]  /*7300*/  F2FP.F16.F32.PACK_AB R19, R103, R102 ;  /* 0x000000666713723e */ /* 0x000fe200000000ff */
[----:B-1----:R-:W-:-:S04]  /*7310*/  IMAD.WIDE.U32 R4, R91, UR4, R40 ;  /* 0x000000045b047c25 */ /* 0x002fc8000f8e0028 */
[----:B------:R-:W-:Y:S01]  /*7320*/  FADD.FTZ R98, R93, R98 ;  /* 0x000000625d627221 */ /* 0x000fe20000010000 */
[----:B------:R-:W-:Y:S01]  /*7330*/  IADD3 R77, P2, PT, R77, -0x400, RZ ;  /* 0xfffffc004d4d7810 */ /* 0x000fe20007f5e0ff */
[----:B------:R-:W-:Y:S01]  /*7340*/  IMAD R0, R91, UR5, R5 ;  /* 0x000000055b007c24 */ /* 0x000fe2000f8e0205 */
[----:B------:R-:W-:Y:S01]  /*7350*/  LEA R6, P0, R4, R46, 0x1 ;  /* 0x0000002e04067211 */ /* 0x000fe200078008ff */
[----:B------:R-:W-:Y:S01]  /*7360*/  FADD.FTZ R99, R98, R99 ;  /* 0x0000006362637221 */ /* 0x000fe20000010000 */
[----:B------:R-:W-:Y:S02]  /*7370*/  IADD3 R82, P5, PT, R82, -0x400, RZ ;  /* 0xfffffc0052527810 */ /* 0x000fe40007fbe0ff */
[----:B------:R-:W-:Y:S01]  /*7380*/  LEA.HI.X R7, R4, R47, R0, 0x1, P0 ;  /* 0x0000002f04077211 */ /* 0x000fe200000f0c00 */
[----:B------:R-:W-:Y:S01]  /*7390*/  FADD.FTZ R100, R99, R100 ;  /* 0x0000006463647221 */ /* 0x000fe20000010000 */
[----:B------:R-:W-:Y:S01]  /*73a0*/  ISETP.GT.AND P0, PT, R75, 0x1, PT ;  /* 0x000000014b00780c */ /* 0x000fe20003f04270 */
[----:B------:R-:W-:Y:S01]  /*73b0*/  STS.128 [R52], R12 ;  /* 0x0000000c34007388 */ /* 0x000fe20000000c00 */
[----:B------:R-:W-:-:S04]  /*73c0*/  IMAD.WIDE.U32 R4, R74, 0x10, R6 ;  /* 0x000000104a047825 */ /* 0x000fc800078e0006 */
[----:B------:R-:W-:Y:S01]  /*73d0*/  FADD.FTZ R101, R100, R101 ;  /* 0x0000006564657221 */ /* 0x000fe20000010000 */
[----:B------:R-:W-:Y:S01]  /*73e0*/  MOV R75, R42 ;  /* 0x0000002a004b7202 */ /* 0x000fe20000000f00 */
[----:B------:R-:W-:Y:S01]  /*73f0*/  STS.128 [R52+0x10], R16 ;  /* 0x0000101034007388 */ /* 0x000fe20000000c00 */
[----:B------:R-:W-:-:S03]  /*7400*/  NOP ;  /* 0x0000000000007918 */ /* 0x000fc60000000000 */
[----:B------:R-:W0:Y:S01]  /*7410*/  LDS.128 R20, [R53] ;  /* 0x0000000035147984 */ /* 0x000e220000000c00 */
[----:B------:R-:W-:Y:S01]  /*7420*/  FADD.FTZ R92, R101, R102 ;  /* 0x00000066655c7221 */ /* 0x000fe20000010000 */
[----:B------:R-:W-:Y:S02]  /*7430*/  IADD3.X R78, PT, PT, R78, -0x1, RZ, P1, !PT ;  /* 0xffffffff4e4e7810 */ /* 0x000fe40000ffe4ff */
[----:B------:R-:W1:Y:S01]  /*7440*/  LDS.128 R24, [R53+0x200] ;  /* 0x0002000035187984 */ /* 0x000e620000000c00 */
[----:B------:R-:W-:Y:S01]  /*7450*/  FADD.FTZ R92, R92, R103 ;  /* 0x000000675c5c7221 */ /* 0x000fe20000010000 */
[----:B------:R-:W-:Y:S02]  /*7460*/  IADD3.X R76, PT, PT, R76, -0x1, RZ, P2, !PT ;  /* 0xffffffff4c4c7810 */ /* 0x000fe400017fe4ff */
[----:B------:R-:W-:Y:S02]  /*7470*/  IADD3.X R81, PT, PT, R81, -0x1, RZ, P3, !PT ;  /* 0xffffffff51517810 */ /* 0x000fe40001ffe4ff */
[----:B------:R-:W-:Y:S01]  /*7480*/  IADD3.X R83, PT, PT, R83, -0x1, RZ, P5, !PT ;  /* 0xffffffff53537810 */ /* 0x000fe20002ffe4ff */
[----:B0-----:R0:W-:Y:S04]  /*7490*/  STG.E.128 desc[UR16][R4.64], R20 ;  /* 0x0000001404007986 */ /* 0x0011e8000c101d10 */
[----:B-1----:R0:W-:Y:S01]  /*74a0*/  STG.E.128 desc[UR16][R4.64+0x200], R24 ;  /* 0x0002001804007986 */ /* 0x0021e2000c101d10 */
[----:B------:R-:W-:Y:S05]  /*74b0*/  @P0 BRA `(.L_x_8321) ;  /* 0xffffff9800240947 */ /* 0x000fea000383ffff */
.L_x_8249:
        /* <DEDUP_REMOVED lines=34> */
.L_x_8323:
[----:B------:R-:W-:Y:S05]  /*76e0*/  BSYNC.RECONVERGENT B0 ;  /* 0x0000000000007941 */ /* 0x000fea0003800200 */
.L_x_8322:
        /* <DEDUP_REMOVED lines=26> */
.L_x_8325:
[----:B------:R-:W-:Y:S05]  /*7890*/  BSYNC.RECONVERGENT B0 ;  /* 0x0000000000007941 */ /* 0x000fea0003800200 */
.L_x_8324:
        /* <DEDUP_REMOVED lines=8> */
.L_x_8326:
[C---:B------:R-:W-:Y:S02]  /*7920*/  LEA R0, R7.reuse, UR4, 0x2 ;  /* 0x0000000407007c11 */ /* 0x040fe4000f8e10ff */
[----:B------:R-:W-:Y:S02]  /*7930*/  SHF.R.S32.HI R2, RZ, 0x1f, R7 ;  /* 0x0000001fff027819 */ /* 0x000fe40000011407 */
[----:B-----5:R-:W-:Y:S01]  /*7940*/  MOV R88, R34 ;  /* 0x0000002200587202 */ /* 0x020fe20000000f00 */
        /* <DEDUP_REMOVED lines=12> */
.L_x_8327:
        /* <DEDUP_REMOVED lines=15> */
.L_x_10502:


//--------------------- .text._Z25selective_scan_bwd_kernelI32Selective_Scan_bwd_kernel_traitsILi32ELi16ELb1ELb1ELb1ELb1ELb1EN3c104HalfEfEEv12SSMParamsBwd --------------------------
	.section	.text._Z25selective_scan_bwd_kernelI32Selective_Scan_bwd_kernel_traitsILi32ELi16ELb1ELb1ELb1ELb1ELb1EN3c104HalfEfEEv12SSMParamsBwd,"ax",@progbits
	.align	128
        .global         _Z25selective_scan_bwd_kernelI32Selective_Scan_bwd_kernel_traitsILi32ELi16ELb1ELb1ELb1ELb1ELb1EN3c104HalfEfEEv12SSMParamsBwd
        .type           _Z25selective_scan_bwd_kernelI32Selective_Scan_bwd_kernel_traitsILi32ELi16ELb1ELb1ELb1ELb1ELb1EN3c104HalfEfEEv12SSMParamsBwd,@function
        .size           _Z25selective_scan_bwd_kernelI32Selective_Scan_bwd_kernel_traitsILi32ELi16ELb1ELb1ELb1ELb1ELb1EN3c104HalfEfEEv12SSMParamsBwd,(.L_x_10503 - _Z25selective_scan_bwd_kernelI32Selective_Scan_bwd_kernel_traitsILi32ELi16ELb1ELb1ELb1ELb1ELb1EN3c104HalfEfEEv12SSMParamsBwd)
        .other          _Z25selective_scan_bwd_kernelI32Selective_Scan_bwd_kernel_traitsILi32ELi16ELb1ELb1ELb1ELb1ELb1EN3c104HalfEfEEv12SSMParamsBwd,@"STO_CUDA_ENTRY STV_DEFAULT"
_Z25selective_scan_bwd_kernelI32Selective_Scan_bwd_kernel_traitsILi32ELi16ELb1ELb1ELb1ELb1ELb1EN3c104HalfEfEEv12SSMParamsBwd:
.text._Z25selective_scan_bwd_kernelI32Selective_Scan_bwd_kernel_traitsILi32ELi16ELb1ELb1ELb1ELb1ELb1EN3c104HalfEfEEv12SSMParamsBwd:
        /* <DEDUP_REMOVED lines=188> */
[----:B------:R-:W-:Y:S02]  /*0bc0*/  LOP3.LUT R162, R30, 0x1f, RZ, 0xc0, !PT ;  /* 0x0000001f1ea27812 */ /* 0x000fe400078ec0ff */
        /* <DEDUP_REMOVED lines=19> */
[----:B------:R-:W-:Y:S02]  /*0d00*/  IADD3 R51, PT, PT, R29, R51, RZ ;  /* 0x000000331d337210 */ /* 0x000fe40007ffe0ff */
[----:B------:R-:W-:-:S07]  /*0d10*/  IADD3 R50, PT, PT, R3, R41, RZ ;  /* 0x0000002903327210 */ /* 0x000fce0007ffe0ff */
.L_x_8401:
        /* <DEDUP_REMOVED lines=33> */
[----:B------:R-:W2:Y:S01]  /*0f30*/  LDG.E.128 R44, desc[UR28][R20.64+0x200] ;  /* 0x0002001c142c7981 */ /* 0x000ea2000c1e1d00 */
        /* <DEDUP_REMOVED lines=21> */
[----:B----4-:R0:W-:Y:S04]  /*1090*/  STS.128 [R49], R24 ;  /* 0x0000001831007388 */ /* 0x0101e80000000c00 */
[----:B--2---:R0:W-:Y:S01]  /*10a0*/  STS.128 [R49+0x200], R44 ;  /* 0x0002002c31007388 */ /* 0x0041e20000000c00 */
[----:B------:R-:W-:Y:S01]  /*10b0*/  NOP ;  /* 0x0000000000007918 */ /* 0x000fe20000000000 */
[----:B---3--:R-:W-:Y:S06]  /*10c0*/  @P0 BRA `(.L_x_8330) ;  /* 0x0000000000780947 */ /* 0x008fec0003800000 */
        /* <DEDUP_REMOVED lines=30> */
.L_x_8330:
[----:B------:R-:W-:Y:S05]  /*12b0*/  BSYNC.RECONVERGENT B0 ;  /* 0x0000000000007941 */ /* 0x000fea0003800200 */
.L_x_8329:
        /* <DEDUP_REMOVED lines=35> */
.L_x_8332:
[----:B------:R-:W-:Y:S05]  /*14f0*/  BSYNC.RECONVERGENT B0 ;  /* 0x0000000000007941 */ /* 0x000fea0003800200 */
.L_x_8331:
        /* <DEDUP_REMOVED lines=35> */
.L_x_8334:
[----:B------:R-:W-:Y:S05]  /*1730*/  BSYNC.RECONVERGENT B0 ;  /* 0x0000000000007941 */ /* 0x000fea0003800200 */
.L_x_8333:
        /* <DEDUP_REMOVED lines=35> */
.L_x_8336:
[----:B------:R-:W-:Y:S05]  /*1970*/  BSYNC.RECONVERGENT B0 ;  /* 0x0000000000007941 */ /* 0x000fea0003800200 */
.L_x_8335:
        /* <DEDUP_REMOVED lines=35> */
.L_x_8338:
[----:B------:R-:W-:Y:S05]  /*1bb0*/  BSYNC.RECONVERGENT B0 ;  /* 0x0000000000007941 */ /* 0x000fea0003800200 */
.L_x_8337:
        /* <DEDUP_REMOVED lines=35> */
.L_x_8340:
[----:B------:R-:W-:Y:S05]  /*1df0*/  BSYNC.RECONVERGENT B0 ;  /* 0x0000000000007941 */ /* 0x000fea0003800200 */
.L_x_8339:
        /* <DEDUP_REMOVED lines=35> */
.L_x_8342:
[----:B------:R-:W-:Y:S05]  /*2030*/  BSYNC.RECONVERGENT B0 ;  /* 0x0000000000007941 */ /* 0x000fea0003800200 */
.L_x_8341:
        /* <DEDUP_REMOVED lines=35> */
.L_x_8344:
[----:B------:R-:W-:Y:S05]  /*2270*/  BSYNC.RECONVERGENT B0 ;  /* 0x0000000000007941 */ /* 0x000fea0003800200 */
.L_x_8343:
        /* <DEDUP_REMOVED lines=35> */
.L_x_8346:
[----:B------:R-:W-:Y:S05]  /*24b0*/  BSYNC.RECONVERGENT B0 ;  /* 0x0000000000007941 */ /* 0x000fea0003800200 */
.L_x_8345:
        /* <DEDUP_REMOVED lines=35> */
.L_x_8348:
[----:B------:R-:W-:Y:S05]  /*26f0*/  BSYNC.RECONVERGENT B0 ;  /* 0x0000000000007941 */ /* 0x000fea0003800200 */
.L_x_8347:
[----:B------:R-:W-:Y:S01]  /*2700*/  BSSY.RECONVERGENT B0, `(.L_x_8349) ;  /* 0x0000021000007945 */ /* 0x000fe20003800200 */
[----:B------:R-:W-:-:S03]  /*2710*/  FSETP.GTU.FTZ.AND P3, PT, R97, 20, PT ;  /* 0x41a000006100780b */ /* 0x000fc60003f7c000 */
[----:B------:R-:W-:Y:S10]  /*2720*/  @P4 BRA `(.L_x_8350) ;  /* 0x0000000000784947 */ /* 0x000ff40003800000 */
        /* <DEDUP_REMOVED lines=30> */
.L_x_8350:
[----:B------:R-:W-:Y:S05]  /*2910*/  BSYNC.RECONVERGENT B0 ;  /* 0x0000000000007941 */ /* 0x000fea0003800200 */
.L_x_8349:
        /* <DEDUP_REMOVED lines=32> */
.L_x_8352:
[----:B------:R-:W-:Y:S05]  /*2b20*/  BSYNC.RECONVERGENT B0 ;  /* 0x0000000000007941 */ /* 0x000fea0003800200 */
.L_x_8351:
        /* <DEDUP_REMOVED lines=32> */
.L_x_8354:
[----:B------:R-:W-:Y:S05]  /*2d30*/  BSYNC.RECONVERGENT B0 ;  /* 0x0000000000007941 */ /* 0x000fea0003800200 */
.L_x_8353:
        /* <DEDUP_REMOVED lines=32> */
.L_x_8356:
[----:B------:R-:W-:Y:S05]  /*2f40*/  BSYNC.RECONVERGENT B0 ;  /* 0x0000000000007941 */ /* 0x000fea0003800200 */
.L_x_8355:
        /* <DEDUP_REMOVED lines=32> */
.L_x_8358:
[----:B------:R-:W-:Y:S05]  /*3150*/  BSYNC.RECONVERGENT B0 ;  /* 0x0000000000007941 */ /* 0x000fea0003800200 */
.L_x_8357:
        /* <DEDUP_REMOVED lines=32> */
.L_x_8360:
[----:B------:R-:W-:Y:S05]  /*3360*/  BSYNC.RECONVERGENT B0 ;  /* 0x0000000000007941 */ /* 0x000fea0003800200 */
.L_x_8359:
[----:B------:R-:W1:Y:S01]  /*3370*/  LDCU.128 UR12, c[0x0][0x410] ;  /* 0x00008200ff0c77ac */ /* 0x000e620008000c00 */
[----:B------:R-:W2:Y:S01]  /*3380*/  LDS.128 R16, [R48] ;  /* 0x0000000030107984 */ /* 0x000ea20000000c00 */
[----:B------:R-:W-:-:S03]  /*3390*/  UIADD3 UR26, UPT, UPT, UR19, -0x1, URZ ;  /* 0xffffffff131a7890 */ /* 0x000fc6000fffe0ff */
[----:B------:R-:W3:Y:S01]  /*33a0*/  LDS.128 R4, [R48+0x10] ;  /* 0x0000100030047984 */ /* 0x000ee20000000c00 */
[----:B------:R-:W4:Y:S01]  /*33b0*/  LDCU.64 UR34, c[0x0][0x488] ;  /* 0x00009100ff2277ac */ /* 0x000f220008000a00 */
[----:B------:R-:W-:Y:S01]  /*33c0*/  USHF.L.U32 UR6, UR26, 0x9, URZ ;  /* 0x000000091a067899 */ /* 0x000fe200080006ff */
[----:B------:R-:W-:-:S03]  /*33d0*/  UMOV UR7, URZ ;  /* 0x000000ff00077c82 */ /* 0x000fc60008000000 */
[----:B-1----:R-:W-:-:S04]  /*33e0*/  UIMAD.WIDE.U32 UR30, UR32, UR12, UR6 ;  /* 0x0000000c201e72a5 */ /* 0x002fc8000f8e0006 */
[----:B------:R-:W-:-:S03]  /*33f0*/  UIMAD UR13, UR32, UR13, UR31 ;  /* 0x0000000d200d72a4 */ /* 0x000fc6000f8e021f */
[----:B------:R-:W-:Y:S02]  /*3400*/  UMOV UR12, UR30 ;  /* 0x0000001e000c7c82 */ /* 0x000fe40008000000 */
[----:B------:R-:W-:-:S04]  /*3410*/  UIMAD.WIDE.U32 UR12, UR27, UR14, UR12 ;  /* 0x0000000e1b0c72a5 */ /* 0x000fc8000f8e000c */
[----:B------:R-:W-:Y:S02]  /*3420*/  UIMAD UR15, UR27, UR15, UR13 ;  /* 0x0000000f1b0f72a4 */ /* 0x000fe4000f8e020d */
[----:B----4-:R-:W-:-:S04]  /*3430*/  ULEA UR8, UP0, UR12, UR34, 0x1 ;  /* 0x000000220c087291 */ /* 0x010fc8000f8008ff */
[----:B------:R-:W-:Y:S02]  /*3440*/  ULEA.HI.X UR12, UR12, UR35, UR15, 0x1, UP0 ;  /* 0x000000230c0c7291 */ /* 0x000fe400080f0c0f */
[----:B------:R-:W-:Y:S01]  /*3450*/  MOV R20, UR8 ;  /* 0x0000000800147c02 */ /* 0x000fe20008000f00 */
[----:B------:R-:W1:Y:S03]  /*3460*/  LDCU.64 UR34, c[0x0][0x478] ;  /* 0x00008f00ff2277ac */ /* 0x000e660008000a00 */
[----:B------:R-:W-:-:S03]  /*3470*/  MOV R21, UR12 ;  /* 0x0000000c00157c02 */ /* 0x000fc60008000f00 */
[----:B------:R-:W-:Y:S01]  /*3480*/  IMAD.WIDE.U32 R20, R71, 0x10, R20 ;  /* 0x0000001047147825 */ /* 0x000fe200078e0014 */
[----:B------:R-:W-:Y:S06]  /*3490*/  BAR.SYNC.DEFER_BLOCKING 0x0 ;  /* 0x0000000000007b1d */ /* 0x000fec0000010000 */
[----:B------:R-:W4:Y:S01]  /*34a0*/  LDCU.128 UR12, c[0x0][0x420] ;  /* 0x00008400ff0c77ac */ /* 0x000f220008000c00 */
[----:B0-----:R-:W5:Y:S04]  /*34b0*/  LDG.E.128 R44, desc[UR28][R20.64] ;  /* 0x0000001c142c7981 */ /* 0x001f68000c1e1d00 */
[----:B------:R-:W5:Y:S01]  /*34c0*/  LDG.E.128 R100, desc[UR28][R20.64+0x200] ;  /* 0x0002001c14647981 */ /* 0x000f62000c1e1d00 */
[----:B----4-:R-:W-:-:S04]  /*34d0*/  UIMAD.WIDE.U32 UR30, UR32, UR12, UR6 ;  /* 0x0000000c201e72a5 */ /* 0x010fc8000f8e0006 */
[----:B------:R-:W-:-:S03]  /*34e0*/  UIMAD UR13, UR32, UR13, UR31 ;  /* 0x0000000d200d72a4 */ /* 0x000fc6000f8e021f */
[----:B------:R-:W-:Y:S02]  /*34f0*/  UMOV UR12, UR30 ;  /* 0x0000001e000c7c82 */ /* 0x000fe40008000000 */
[----:B------:R-:W-:Y:S01]  /*3500*/  UIMAD.WIDE.U32 UR12, UR27, UR14, UR12 ;  /* 0x0000000e1b0c72a5 */ /* 0x000fe2000f8e000c */
[----:B--2---:R-:W-:Y:S01]  /*3510*/  HADD2.F32 R157, -RZ, R16.H0_H0 ;  /* 0x20000010ff9d7230 */ /* 0x004fe20000004100 */
[----:B------:R-:W0:Y:S02]  /*3520*/  LDCU.64 UR30, c[0x0][0x510] ;  /* 0x0000a200ff1e77ac */ /* 0x000e240008000a00 */
[----:B------:R-:W-:Y:S02]  /*3530*/  UIMAD UR15, UR27, UR15, UR13 ;  /* 0x0000000f1b0f72a4 */ /* 0x000fe4000f8e020d */
[----:B-1----:R-:W-:-:S04]  /*3540*/  ULEA UR8, UP0, UR12, UR34, 0x1 ;  /* 0x000000220c087291 */ /* 0x002fc8000f8008ff */
[----:B------:R-:W-:Y:S02]  /*3550*/  ULEA.HI.X UR12, UR12, UR35, UR15, 0x1, UP0 ;  /* 0x000000230c0c7291 */ /* 0x000fe400080f0c0f */
[----:B------:R-:W-:Y:S01]  /*3560*/  MOV R34, UR8 ;  /* 0x0000000800227c02 */ /* 0x000fe20008000f00 */
[----:B------:R-:W-:Y:S01]  /*3570*/  HADD2.F32 R155, -RZ, R16.H1_H1 ;  /* 0x30000010ff9b7230 */ /* 0x000fe20000004100 */
[----:B------:R-:W1:Y:S02]  /*3580*/  LDCU.64 UR34, c[0x0][0x490] ;  /* 0x00009200ff2277ac */ /* 0x000e640008000a00 */
[----:B------:R-:W-:Y:S01]  /*3590*/  MOV R35, UR12 ;  /* 0x0000000c00237c02 */ /* 0x000fe20008000f00 */
[----:B---3--:R-:W-:Y:S01]  /*35a0*/  HADD2.F32 R150, -RZ, R4.H0_H0 ;  /* 0x20000004ff967230 */ /* 0x008fe20000004100 */
[----:B------:R-:W2:Y:S01]  /*35b0*/  LDCU.64 UR14, c[0x0][0x508] ;  /* 0x0000a100ff0e77ac */ /* 0x000ea20008000a00 */
[----:B------:R-:W-:Y:S01]  /*35c0*/  IMAD.WIDE.U32 R34, R71, 0x10, R34 ;  /* 0x0000001047227825 */ /* 0x000fe200078e0022 */
        /* <DEDUP_REMOVED lines=23> */
[--C-:B0-----:R-:W-:Y:S02]  /*3740*/  HADD2.F32 R34, -RZ, R23.reuse.H0_H0 ;  /* 0x20000017ff227230 */ /* 0x101fe40000004100 */
[----:B------:R-:W-:Y:S01]  /*3750*/  FMUL.FTZ R46, R45, -1.4426950216293334961 ;  /* 0xbfb8aa3b2d2e7820 */ /* 0x000fe20000410000 */
[----:B------:R-:W-:Y:S01]  /*3760*/  HADD2.F32 R35, -RZ, R23.H1_H1 ;  /* 0x30000017ff237230 */ /* 0x000fe20000004100 */
[----:B------:R-:W0:Y:S01]  /*3770*/  MUFU.EX2 R21, R44 ;  /* 0x0000002c00157308 */ /* 0x000e220000000800 */
[----:B----4-:R-:W-:Y:S02]  /*3780*/  HADD2.F32 R115, -RZ, R25.H1_H1 ;  /* 0x30000019ff737230 */ /* 0x010fe40000004100 */
[----:B------:R-:W-:Y:S01]  /*3790*/  FMUL.FTZ R23, R34, -1.4426950216293334961 ;  /* 0xbfb8aa3b22177820 */ /* 0x000fe20000410000 */
[----:B------:R-:W-:Y:S01]  /*37a0*/  FMUL.FTZ R99, R78, -1.4426950216293334961 ;  /* 0xbfb8aa3b4e637820 */ /* 0x000fe20000410000 */
[----:B------:R-:W4:Y:S01]  /*37b0*/  MUFU.EX2 R22, R22 ;  /* 0x0000001600167308 */ /* 0x000f220000000800 */
[----:B------:R-:W-:-:S02]  /*37c0*/  HADD2.F32 R145, -RZ, R5.H1_H1 ;  /* 0x30000005ff917230 */ /* 0x000fc40000004100 */
[----:B------:R-:W-:Y:S01]  /*37d0*/  FMUL.FTZ R100, R0, -1.4426950216293334961 ;  /* 0xbfb8aa3b00647820 */ /* 0x000fe20000410000 */
[--C-:B------:R-:W-:Y:S01]  /*37e0*/  HADD2.F32 R146, -RZ, R6.reuse.H0_H0 ;  /* 0x20000006ff927230 */ /* 0x100fe20000004100 */
[----:B------:R1:W-:Y:S01]  /*37f0*/  MUFU.EX2 R101, R23 ;  /* 0x0000001700657308 */ /* 0x0003e20000000800 */
[----:B------:R-:W-:Y:S02]  /*3800*/  HADD2.F32 R143, -RZ, R6.H1_H1 ;  /* 0x30000006ff8f7230 */ /* 0x000fe40000004100 */
[----:B---3--:R-:W-:Y:S01]  /*3810*/  FADD.FTZ R20, R20, 1 ;  /* 0x3f80000014147421 */ /* 0x008fe20000010000 */
[--C-:B------:R-:W-:Y:S01]  /*3820*/  HADD2.F32 R144, -RZ, R7.reuse.H0_H0 ;  /* 0x20000007ff907230 */ /* 0x100fe20000004100 */
[----:B------:R-:W3:Y:S01]  /*3830*/  MUFU.EX2 R98, R46 ;  /* 0x0000002e00627308 */ /* 0x000ee20000000800 */
[----:B------:R-:W-:Y:S02]  /*3840*/  HADD2.F32 R141, -RZ, R7.H1_H1 ;  /* 0x30000007ff8d7230 */ /* 0x000fe40000004100 */
[----:B0-----:R-:W-:Y:S01]  /*3850*/  FADD.FTZ R120, R21, 1 ;  /* 0x3f80000015787421 */ /* 0x001fe20000010000 */
[--C-:B------:R-:W-:Y:S01]  /*3860*/  HADD2.F32 R44, -RZ, R24.reuse.H0_H0 ;  /* 0x20000018ff2c7230 */ /* 0x100fe20000004100 */
[----:B------:R-:W0:Y:S01]  /*3870*/  MUFU.RCP R118, R20 ;  /* 0x0000001400767308 */ /* 0x000e220000001000 */
[----:B-1----:R-:W-:Y:S01]  /*3880*/  FMUL.FTZ R23, R115, -1.4426950216293334961 ;  /* 0xbfb8aa3b73177820 */ /* 0x002fe20000410000 */
[----:B----4-:R-:W-:Y:S01]  /*3890*/  FADD.FTZ R128, R22, 1 ;  /* 0x3f80000016807421 */ /* 0x010fe20000010000 */
[----:B------:R-:W-:-:S02]  /*38a0*/  HADD2.F32 R24, -RZ, R24.H1_H1 ;  /* 0x30000018ff187230 */ /* 0x000fc40000004100 */
[----:B------:R-:W-:Y:S01]  /*38b0*/  FMUL.FTZ R102, R35, -1.4426950216293334961 ;  /* 0xbfb8aa3b23667820 */ /* 0x000fe20000410000 */
[--C-:B------:R-:W-:Y:S02]  /*38c0*/  HADD2.F32 R156, -RZ, R17.reuse.H0_H0 ;  /* 0x20000011ff9c7230 */ /* 0x100fe40000004100 */
[----:B------:R-:W-:Y:S01]  /*38d0*/  FMUL.FTZ R103, R44, -1.4426950216293334961 ;  /* 0xbfb8aa3b2c677820 */ /* 0x000fe20000410000 */
[----:B------:R-:W-:Y:S01]  /*38e0*/  HADD2.F32 R153, -RZ, R17.H1_H1 ;  /* 0x30000011ff997230 */ /* 0x000fe20000004100 */
[----:B------:R-:W-:Y:S01]  /*38f0*/  MUFU.EX2 R106, R23 ;  /* 0x00000017006a7308 */ /* 0x000fe20000000800 */
[--C-:B------:R-:W-:Y:S02]  /*3900*/  HADD2.F32 R154, -RZ, R18.reuse.H0_H0 ;  /* 0x20000012ff9a7230 */ /* 0x100fe40000004100 */
[----:B------:R-:W-:Y:S01]  /*3910*/  FMUL.FTZ R104, R24, -1.4426950216293334961 ;  /* 0xbfb8aa3b18687820 */ /* 0x000fe20000410000 */
[----:B------:R-:W-:Y:S01]  /*3920*/  HADD2.F32 R151, -RZ, R18.H1_H1 ;  /* 0x30000012ff977230 */ /* 0x000fe20000004100 */
[----:B------:R-:W1:Y:S01]  /*3930*/  MUFU.RCP R120, R120 ;  /* 0x0000007800787308 */ /* 0x000e620000001000 */
[----:B------:R-:W-:-:S02]  /*3940*/  HADD2.F32 R152, -RZ, R19.H0_H0 ;  /* 0x20000013ff987230 */ /* 0x000fc40000004100 */
[----:B---3--:R-:W-:Y:S01]  /*3950*/  FADD.FTZ R98, R98, 1 ;  /* 0x3f80000062627421 */ /* 0x008fe20000010000 */
[----:B------:R-:W-:Y:S02]  /*3960*/  HADD2.F32 R149, -RZ, R19.H1_H1 ;  /* 0x30000013ff957230 */ /* 0x000fe40000004100 */
[----:B------:R-:W-:Y:S01]  /*3970*/  FADD.FTZ R101, R101, 1 ;  /* 0x3f80000065657421 */ /* 0x000fe20000010000 */
[----:B------:R-:W-:Y:S02]  /*3980*/  HADD2.F32 R46, -RZ, R25.H0_H0 ;  /* 0x20000019ff2e7230 */ /* 0x000fe40000004100 */
[----:B0-----:R-:W-:Y:S01]  /*3990*/  FADD.FTZ R4, -R118, 1 ;  /* 0x3f80000076047421 */ /* 0x001fe20000010100 */
[--C-:B------:R-:W-:Y:S01]  /*39a0*/  HADD2.F32 R25, -RZ, R27.reuse.H0_H0 ;  /* 0x2000001bff197230 */ /* 0x100fe20000004100 */
[----:B------:R-:W0:Y:S01]  /*39b0*/  MUFU.EX2 R99, R99 ;  /* 0x0000006300637308 */ /* 0x000e220000000800 */
[----:B------:R-:W-:Y:S02]  /*39c0*/  HADD2.F32 R27, -RZ, R27.H1_H1 ;  /* 0x3000001bff1b7230 */ /* 0x000fe40000004100 */
[----:B------:R-:W-:Y:S01]  /*39d0*/  FFMA.FTZ R17, R113, R4, 1 ;  /* 0x3f80000071117423 */ /* 0x000fe20000010004 */
[----:B------:R-:W-:Y:S01]  /*39e0*/  FMUL.FTZ R105, R46, -1.4426950216293334961 ;  /* 0xbfb8aa3b2e697820 */ /* 0x000fe20000410000 */
[----:B------:R-:W3:Y:S01]  /*39f0*/  MUFU.EX2 R100, R100 ;  /* 0x0000006400647308 */ /* 0x000ee20000000800 */
[----:B------:R-:W-:-:S02]  /*3a00*/  HADD2.F32 R116, -RZ, R26.H0_H0 ;  /* 0x2000001aff747230 */ /* 0x000fc40000004100 */
[----:B------:R-:W-:Y:S01]  /*3a10*/  FMUL.FTZ R109, R25, -1.4426950216293334961 ;  /* 0xbfb8aa3b196d7820 */ /* 0x000fe20000410000 */
[----:B------:R-:W-:Y:S01]  /*3a20*/  HADD2.F32 R26, -RZ, R26.H1_H1 ;  /* 0x3000001aff1a7230 */ /* 0x000fe20000004100 */
[----:B------:R-:W4:Y:S01]  /*3a30*/  MUFU.EX2 R102, R102 ;  /* 0x0000006600667308 */ /* 0x000f220000000800 */
[----:B------:R-:W-:Y:S01]  /*3a40*/  FMUL.FTZ R110, R27, -1.4426950216293334961 ;  /* 0xbfb8aa3b1b6e7820 */ /* 0x000fe20000410000 */
[----:B-1----:R-:W-:Y:S01]  /*3a50*/  FADD.FTZ R6, -R120, 1 ;  /* 0x3f80000078067421 */ /* 0x002fe20000010100 */
[----:B------:R-:W-:Y:S01]  /*3a60*/  FMUL.FTZ R107, R116, -1.4426950216293334961 ;  /* 0xbfb8aa3b746b7820 */ /* 0x000fe20000410000 */
[----:B------:R-:W1:Y:S01]  /*3a70*/  MUFU.EX2 R104, R104 ;  /* 0x0000006800687308 */ /* 0x000e620000000800 */
[----:B------:R-:W-:Y:S01]  /*3a80*/  FMUL.FTZ R108, R26, -1.4426950216293334961 ;  /* 0xbfb8aa3b1a6c7820 */ /* 0x000fe20000410000 */
[----:B------:R-:W-:Y:S01]  /*3a90*/  FFMA.FTZ R19, R79, R6, 1 ;  /* 0x3f8000004f137423 */ /* 0x000fe20000010006 */
[----:B0-----:R-:W-:Y:S01]  /*3aa0*/  FADD.FTZ R99, R99, 1 ;  /* 0x3f80000063637421 */ /* 0x001fe20000010000 */
[----:B------:R-:W-:Y:S01]  /*3ab0*/  MUFU.EX2 R103, R103 ;  /* 0x0000006700677308 */ /* 0x000fe20000000800 */
[----:B------:R-:W-:Y:S01]  /*3ac0*/  FADD.FTZ R106, R106, 1 ;  /* 0x3f8000006a6a7421 */ /* 0x000fe20000010000 */
[----:B---3--:R-:W-:Y:S01]  /*3ad0*/  FADD.FTZ R100, R100, 1 ;  /* 0x3f80000064647421 */ /* 0x008fe20000010000 */
[----:B------:R-:W-:Y:S01]  /*3ae0*/  HADD2.F32 R112, -RZ, R10.H1_H1 ;  /* 0x3000000aff707230 */ /* 0x000fe20000004100 */
[----:B------:R-:W-:Y:S01]  /*3af0*/  MUFU.RCP R122, R98 ;  /* 0x00000062007a7308 */ /* 0x000fe20000001000 */
[----:B------:R-:W-:-:S02]  /*3b00*/  HADD2.F32 R111, -RZ, R11.H0_H0 ;  /* 0x2000000bff6f7230 */ /* 0x000fc40000004100 */
[----:B----4-:R-:W-:Y:S01]  /*3b10*/  FADD.FTZ R102, R102, 1 ;  /* 0x3f80000066667421 */ /* 0x010fe20000010000 */
[----:B------:R-:W-:Y:S01]  /*3b20*/  HADD2.F32 R114, -RZ, R11.H1_H1 ;  /* 0x3000000bff727230 */ /* 0x000fe20000004100 */
[----:B------:R-:W-:Y:S01]  /*3b30*/  UIMAD.WIDE.U32 UR12, UR27, UR30, UR12 ;  /* 0x0000001e1b0c72a5 */ /* 0x000fe2000f8e000c */
[----:B------:R-:W-:Y:S01]  /*3b40*/  FMUL.FTZ R113, R113, R118 ;  /* 0x0000007671717220 */ /* 0x000fe20000410000 */
[----:B-1----:R-:W-:Y:S01]  /*3b50*/  FADD.FTZ R104, R104, 1 ;  /* 0x3f80000068687421 */ /* 0x002fe20000010000 */
[----:B------:R-:W-:Y:S01]  /*3b60*/  FMUL.FTZ R79, R79, R120 ;  /* 0x000000784f4f7220 */ /* 0x000fe20000410000 */
[----:B------:R-:W-:Y:S01]  /*3b70*/  MUFU.RCP R128, R128 ;  /* 0x0000008000807308 */ /* 0x000fe20000001000 */
[----:B------:R-:W-:Y:S02]  /*3b80*/  UIMAD UR13, UR27, UR31, UR13 ;  /* 0x0000001f1b0d72a4 */ /* 0x000fe4000f8e020d */
[----:B--2---:R-:W-:-:S04]  /*3b90*/  ULEA UR8, UP0, UR12, UR14, 0x1 ;  /* 0x0000000e0c087291 */ /* 0x004fc8000f8008ff */
[----:B------:R-:W-:Y:S01]  /*3ba0*/  ULEA.HI.X UR12, UR12, UR15, UR13, 0x1, UP0 ;  /* 0x0000000f0c0c7291 */ /* 0x000fe200080f0c0d */
[----:B------:R-:W0:Y:S01]  /*3bb0*/  MUFU.EX2 R105, R105 ;  /* 0x0000006900697308 */ /* 0x000e220000000800 */
[----:B------:R-:W-:-:S03]  /*3bc0*/  UISETP.NE.U32.AND UP0, UPT, UR34, URZ, UPT ;  /* 0x000000ff2200728c */ /* 0x000fc6000bf05070 */
[----:B------:R-:W-:Y:S01]  /*3bd0*/  MUFU.RCP R117, R99 ;  /* 0x0000006300757308 */ /* 0x000fe20000001000 */
[----:B------:R-:W-:-:S07]  /*3be0*/  UISETP.NE.AND.EX UP0, UPT, UR35, URZ, UPT, UP0 ;  /* 0x000000ff2300728c */ /* 0x000fce000bf05300 */
[----:B------:R-:W1:Y:S01]  /*3bf0*/  MUFU.EX2 R109, R109 ;  /* 0x0000006d006d7308 */ /* 0x000e620000000800 */
[----:B0-----:R-:W-:-:S03]  /*3c00*/  FADD.FTZ R105, R105, 1 ;  /* 0x3f80000069697421 */ /* 0x001fc60000010000 */
[----:B------:R-:W0:Y:S04]  /*3c10*/  MUFU.EX2 R110, R110 ;  /* 0x0000006e006e7308 */ /* 0x000e280000000800 */
[----:B------:R-:W-:Y:S01]  /*3c20*/  MUFU.RCP R121, R101 ;  /* 0x0000006500797308 */ /* 0x000fe20000001000 */
[----:B-1----:R-:W-:-:S07]  /*3c30*/  FADD.FTZ R109, R109, 1 ;  /* 0x3f8000006d6d7421 */ /* 0x002fce0000010000 */
[----:B------:R-:W1:Y:S01]  /*3c40*/  MUFU.EX2 R107, R107 ;  /* 0x0000006b006b7308 */ /* 0x000e620000000800 */
[----:B0-----:R-:W-:-:S03]  /*3c50*/  FADD.FTZ R110, R110, 1 ;  /* 0x3f8000006e6e7421 */ /* 0x001fc60000010000 */
[----:B------:R-:W0:Y:S04]  /*3c60*/  MUFU.EX2 R108, R108 ;  /* 0x0000006c006c7308 */ /* 0x000e280000000800 */
[----:B------:R-:W-:Y:S01]  /*3c70*/  MUFU.RCP R119, R100 ;  /* 0x0000006400777308 */ /* 0x000fe20000001000 */
[----:B-1----:R-:W-:-:S07]  /*3c80*/  FADD.FTZ R107, R107, 1 ;  /* 0x3f8000006b6b7421 */ /* 0x002fce0000010000 */
[----:B------:R-:W1:Y:S01]  /*3c90*/  MUFU.RCP R126, R102 ;  /* 0x00000066007e7308 */ /* 0x000e620000001000 */
[----:B0-----:R-:W-:-:S07]  /*3ca0*/  FADD.FTZ R108, R108, 1 ;  /* 0x3f8000006c6c7421 */ /* 0x001fce0000010000 */
[----:B------:R-:W-:Y:S08]  /*3cb0*/  MUFU.RCP R123, R104 ;  /* 0x00000068007b7308 */ /* 0x000ff00000001000 */
[----:B------:R0:W-:Y:S01]  /*3cc0*/  MUFU.RCP R130, R106 ;  /* 0x0000006a00827308 */ /* 0x0001e20000001000 */
[----:B-1----:R-:W-:-:S04]  /*3cd0*/  FADD.FTZ R100, -R126, 1 ;  /* 0x3f8000007e647421 */ /* 0x002fc80000010100 */
[C---:B------:R-:W-:Y:S01]  /*3ce0*/  FFMA.FTZ R100, R35.reuse, R100, 1 ;  /* 0x3f80000023647423 */ /* 0x040fe20000010064 */
[----:B------:R-:W-:Y:S02]  /*3cf0*/  FMUL.FTZ R35, R35, R126 ;  /* 0x0000007e23237220 */ /* 0x000fe40000410000 */
[----:B------:R-:W1:Y:S01]  /*3d00*/  MUFU.RCP R125, R105 ;  /* 0x00000069007d7308 */ /* 0x000e620000001000 */
[----:B0-----:R-:W-:-:S07]  /*3d10*/  HADD2.F32 R106, -RZ, R15.H1_H1 ;  /* 0x3000000fff6a7230 */ /* 0x001fce0000004100 */
[----:B------:R0:W-:Y:S08]  /*3d20*/  MUFU.RCP R140, R109 ;  /* 0x0000006d008c7308 */ /* 0x0001f00000001000 */
[----:B------:R2:W-:Y:S01]  /*3d30*/  MUFU.RCP R142, R110 ;  /* 0x0000006e008e7308 */ /* 0x0005e20000001000 */
[----:B0-----:R-:W-:-:S07]  /*3d40*/  HADD2.F32 R109, -RZ, R10.H0_H0 ;  /* 0x2000000aff6d7230 */ /* 0x001fce0000004100 */
[----:B------:R0:W-:Y:S01]  /*3d50*/  MUFU.RCP R127, R107 ;  /* 0x0000006b007f7308 */ /* 0x0001e20000001000 */
[----:B--2---:R-:W-:-:S07]  /*3d60*/  HADD2.F32 R110, -RZ, R9.H1_H1 ;  /* 0x30000009ff6e7230 */ /* 0x004fce0000004100 */
[----:B------:R2:W-:Y:S01]  /*3d70*/  MUFU.RCP R137, R108 ;  /* 0x0000006c00897308 */ /* 0x0005e20000001000 */
[----:B0-----:R-:W-:Y:S02]  /*3d80*/  HADD2.F32 R107, -RZ, R9.H0_H0 ;  /* 0x20000009ff6b7230 */ /* 0x001fe40000004100 */
[----:B--2---:R-:W-:Y:S01]  /*3d90*/  HADD2.F32 R108, -RZ, R8.H1_H1 ;  /* 0x30000008ff6c7230 */ /* 0x004fe20000004100 */
[----:B-----5:R-:W-:Y:S04]  /*3da0*/  STS.128 [R49], R36 ;  /* 0x0000002431007388 */ /* 0x020fe80000000c00 */
[----:B------:R0:W-:Y:S01]  /*3db0*/  STS.128 [R49+0x200], R40 ;  /* 0x0002002831007388 */ /* 0x0001e20000000c00 */
[----:B------:R-:W-:-:S03]  /*3dc0*/  NOP ;  /* 0x0000000000007918 */ /* 0x000fc60000000000 */
[----:B------:R-:W2:Y:S01]  /*3dd0*/  LDS.128 R20, [R48] ;  /* 0x0000000030147984 */ /* 0x000ea20000000c00 */
[----:B0-----:R-:W-:-:S06]  /*3de0*/  FADD.FTZ R43, R103, 1 ;  /* 0x3f800000672b7421 */ /* 0x001fcc0000010000 */
[----:B------:R-:W0:Y:S01]  /*3df0*/  MUFU.RCP R43, R43 ;  /* 0x0000002b002b7308 */ /* 0x000e220000001000 */
[--C-:B--2---:R-:W-:Y:S02]  /*3e00*/  HADD2.F32 R36, -RZ, R20.reuse.H0_H0 ;  /* 0x20000014ff247230 */ /* 0x104fe40000004100 */
        /* <DEDUP_REMOVED lines=10> */
[----:B------:R-:W2:Y:S01]  /*3eb0*/  LDS.128 R4, [R48+0x10] ;  /* 0x0000100030047984 */ /* 0x000ea20000000c00 */
[----:B------:R-:W-:Y:S01]  /*3ec0*/  FMUL.FTZ R16, R16, R17 ;  /* 0x0000001110107220 */ /* 0x000fe20000410000 */
[----:B------:R-:W-:Y:S01]  /*3ed0*/  FMUL.FTZ R19, R18, R19 ;  /* 0x0000001312137220 */ /* 0x000fe20000410000 */
[----:B------:R-:W-:Y:S02]  /*3ee0*/  HADD2.F32 R124, -RZ, R23.H1_H1 ;  /* 0x30000017ff7c7230 */ /* 0x000fe40000004100 */
[----:B------:R-:W-:Y:S01]  /*3ef0*/  FADD.FTZ R18, -R122, 1 ;  /* 0x3f8000007a127421 */ /* 0x000fe20000010100 */
[----:B------:R-:W-:Y:S01]  /*3f00*/  FMUL.FTZ R17, R156, R37 ;  /* 0x000000259c117220 */ /* 0x000fe20000410000 */
        /* <DEDUP_REMOVED lines=27> */
[----:B-1----:R-:W-:Y:S01]  /*40c0*/  FADD.FTZ R99, -R125, 1 ;  /* 0x3f8000007d637421 */ /* 0x002fe20000010100 */
[----:B------:R-:W-:Y:S01]  /*40d0*/  F2FP.F16.F32.PACK_AB R17, R20, R17 ;  /* 0x000000111411723e */ /* 0x000fe200000000ff */
[----:B------:R-:W-:Y:S01]  /*40e0*/  FMUL.FTZ R157, R157, R113 ;  /* 0x000000719d9d7220 */ /* 0x000fe20000410000 */
[----:B------:R-:W-:Y:S01]  /*40f0*/  F2FP.F16.F32.PACK_AB R18, R21, R18 ;  /* 0x000000121512723e */ /* 0x000fe200000000ff */
[----:B------:R-:W-:Y:S01]  /*4100*/  FFMA.FTZ R99, R46, R99, 1 ;  /* 0x3f8000002e637423 */ /* 0x000fe20000010063 */
[----:B------:R-:W-:Y:S01]  /*4110*/  F2FP.F16.F32.PACK_AB R19, R100, R23 ;  /* 0x000000176413723e */ /* 0x000fe200000000ff */
[----:B------:R-:W-:Y:S01]  /*4120*/  BAR.SYNC.DEFER_BLOCKING 0x0 ;  /* 0x0000000000007b1d */ /* 0x000fe20000010000 */
[----:B--2---:R-:W-:-:S02]  /*4130*/  HADD2.F32 R132, -RZ, R4.H1_H1 ;  /* 0x30000004ff847230 */ /* 0x004fc40000004100 */
[----:B------:R-:W-:Y:S01]  /*4140*/  FMUL.FTZ R45, R45, R122 ;  /* 0x0000007a2d2d7220 */ /* 0x000fe20000410000 */
[----:B------:R-:W-:Y:S02]  /*4150*/  HADD2.F32 R134, -RZ, R5.H1_H1 ;  /* 0x30000005ff867230 */ /* 0x000fe40000004100 */
[----:B------:R-:W-:Y:S01]  /*4160*/  FMUL.FTZ R155, R155, R79 ;  /* 0x0000004f9b9b7220 */ /* 0x000fe20000410000 */
[----:B------:R-:W-:Y:S02]  /*4170*/  HADD2.F32 R129, -RZ, R4.H0_H0 ;  /* 0x20000004ff817230 */ /* 0x000fe40000004100 */
[----:B------:R-:W-:Y:S01]  /*4180*/  FADD.FTZ R4, -R130, 1 ;  /* 0x3f80000082047421 */ /* 0x000fe20000010100 */
[--C-:B------:R-:W-:Y:S02]  /*4190*/  HADD2.F32 R133, -RZ, R6.reuse.H0_H0 ;  /* 0x20000006ff857230 */ /* 0x100fe40000004100 */
[----:B------:R-:W-:Y:S01]  /*41a0*/  FMUL.FTZ R101, R145, R134 ;  /* 0x0000008691657220 */ /* 0x000fe20000410000 */
[----:B------:R-:W-:-:S02]  /*41b0*/  HADD2.F32 R136, -RZ, R6.H1_H1 ;  /* 0x30000006ff887230 */ /* 0x000fc40000004100 */
[----:B------:R-:W-:Y:S01]  /*41c0*/  FMUL.FTZ R6, R147, R132 ;  /* 0x0000008493067220 */ /* 0x000fe20000410000 */
[--C-:B------:R-:W-:Y:S02]  /*41d0*/  HADD2.F32 R135, -RZ, R7.reuse.H0_H0 ;  /* 0x20000007ff877230 */ /* 0x100fe40000004100 */
[----:B------:R-:W-:Y:S01]  /*41e0*/  FFMA.FTZ R98, R115, R4, 1 ;  /* 0x3f80000073627423 */ /* 0x000fe20000010004 */
[----:B------:R-:W-:Y:S02]  /*41f0*/  HADD2.F32 R138, -RZ, R7.H1_H1 ;  /* 0x30000007ff8a7230 */ /* 0x000fe40000004100 */
[C---:B------:R-:W-:Y:S01]  /*4200*/  FADD.FTZ R7, -R123.reuse, 1 ;  /* 0x3f8000007b077421 */ /* 0x040fe20000010100 */
[----:B------:R-:W-:Y:S02]  /*4210*/  HADD2.F32 R131, -RZ, R5.H0_H0 ;  /* 0x20000005ff837230 */ /* 0x000fe40000004100 */
[----:B------:R-:W-:Y:S01]  /*4220*/  FMUL.FTZ R6, R123, R6 ;  /* 0x000000067b067220 */ /* 0x000fe20000410000 */
[----:B------:R-:W-:Y:S01]  /*4230*/  FMUL.FTZ R101, R130, R101 ;  /* 0x0000006582657220 */ /* 0x000fe20000410000 */
[----:B------:R-:W-:Y:S01]  /*4240*/  FFMA.FTZ R7, R24, R7, 1 ;  /* 0x3f80000018077423 */ /* 0x000fe20000010007 */
[----:B0-----:R-:W-:Y:S01]  /*4250*/  FADD.FTZ R5, -R43, 1 ;  /* 0x3f8000002b057421 */ /* 0x001fe20000010100 */
[----:B------:R-:W-:Y:S01]  /*4260*/  FMUL.FTZ R4, R150, R129 ;  /* 0x0000008196047220 */ /* 0x000fe20000410000 */
[----:B------:R-:W-:Y:S01]  /*4270*/  FMUL.FTZ R22, R148, R131 ;  /* 0x0000008394167220 */ /* 0x000fe20000410000 */
[----:B------:R-:W-:Y:S01]  /*4280*/  FMUL.FTZ R7, R6, R7 ;  /* 0x0000000706077220 */ /* 0x000fe20000410000 */
[----:B------:R-:W-:Y:S01]  /*4290*/  FMUL.FTZ R101, R101, R98 ;  /* 0x0000006265657220 */ /* 0x000fe20000410000 */
[----:B------:R-:W-:Y:S01]  /*42a0*/  FFMA.FTZ R5, R44, R5, 1 ;  /* 0x3f8000002c057423 */ /* 0x000fe20000010005 */
        /* <DEDUP_REMOVED lines=27> */
[--C-:B------:R-:W-:Y:S01]  /*4460*/  HADD2.F32 R100, -RZ, R12.reuse.H1_H1 ;  /* 0x3000000cff647230 */ /* 0x100fe20000004100 */
[----:B------:R-:W-:Y:S01]  /*4470*/  F2FP.F16.F32.PACK_AB R22, R98, R5 ;  /* 0x000000056216723e */ /* 0x000fe200000000ff */
[----:B------:R-:W-:Y:S01]  /*4480*/  HADD2.F32 R98, -RZ, R12.H0_H0 ;  /* 0x2000000cff627230 */ /* 0x000fe20000004100 */
[----:B------:R-:W-:Y:S01]  /*4490*/  F2FP.F16.F32.PACK_AB R23, R105, R102 ;  /* 0x000000666917723e */ /* 0x000fe200000000ff */
[----:B------:R-:W-:Y:S01]  /*44a0*/  HADD2.F32 R105, -RZ, R8.H0_H0 ;  /* 0x20000008ff697230 */ /* 0x000fe20000004100 */
[----:B------:R-:W-:Y:S01]  /*44b0*/  MOV R12, UR8 ;  /* 0x00000008000c7c02 */ /* 0x000fe20008000f00 */
[----:B------:R-:W-:-:S02]  /*44c0*/  HADD2.F32 R99, -RZ, R13.H0_H0 ;  /* 0x2000000dff637230 */ /* 0x000fc40000004100 */
[----:B------:R-:W-:Y:S01]  /*44d0*/  FFMA.FTZ R80, R157, R98, R80 ;  /* 0x000000629d507223 */ /* 0x000fe20000010050 */
[----:B------:R-:W-:Y:S01]  /*44e0*/  STS.128 [R48+0x10], R20 ;  /* 0x0000101430007388 */ /* 0x000fe20000000c00 */
[----:B------:R-:W-:-:S03]  /*44f0*/  NOP ;  /* 0x0000000000007918 */ /* 0x000fc60000000000 */
[----:B------:R-:W0:Y:S01]  /*4500*/  LDS.128 R8, [R49+0x200] ;  /* 0x0002000031087984 */ /* 0x000e220000000c00 */
[----:B------:R-:W-:Y:S01]  /*4510*/  HADD2.F32 R102, -RZ, R13.H1_H1 ;  /* 0x3000000dff667230 */ /* 0x000fe20000004100 */
[----:B------:R-:W-:Y:S01]  /*4520*/  MOV R13, UR12 ;  /* 0x0000000c000d7c02 */ /* 0x000fe20008000f00 */
[----:B------:R-:W-:Y:S01]  /*4530*/  FMUL.FTZ R78, R78, R117 ;  /* 0x000000754e4e7220 */ /* 0x000fe20000410000 */
[----:B------:R-:W1:Y:S01]  /*4540*/  LDS.128 R4, [R49] ;  /* 0x0000000031047984 */ /* 0x000e620000000c00 */
        /* <DEDUP_REMOVED lines=78> */
.L_x_8361:
[----:B------:R-:W-:Y:S01]  /*4a30*/  FFMA.FTZ R0, R154, R101, R21 ;  /* 0x000000659a007223 */ /* 0x000fe20000010015 */
[----:B------:R-:W1:Y:S01]  /*4a40*/  LDCU UR8, c[0x0][0x38c] ;  /* 0x00007180ff0877ac */ /* 0x000e620008000800 */
[----:B------:R-:W-:Y:S01]  /*4a50*/  HFMA2 R142, -RZ, RZ, 0, 0 ;  /* 0x00000000ff8e7431 */ /* 0x000fe200000001ff */
[----:B------:R-:W-:Y:S01]  /*4a60*/  CS2R R138, SRZ ;  /* 0x00000000008a7805 */ /* 0x000fe2000001ff00 */
[----:B0-----:R-:W-:Y:S01]  /*4a70*/  FFMA.FTZ R5, R151, R104, R0 ;  /* 0x0000006897057223 */ /* 0x001fe20000010000 */
[----:B------:R-:W-:Y:S01]  /*4a80*/  HFMA2 R123, -RZ, RZ, 0, 0 ;  /* 0x00000000ff7b7431 */ /* 0x000fe200000001ff */
[----:B------:R-:W-:Y:S02]  /*4a90*/  MOV R140, RZ ;  /* 0x000000ff008c7202 */ /* 0x000fe40000000f00 */
        /* <DEDUP_REMOVED lines=8> */
[----:B------:R-:W-:Y:S01]  /*4b20*/  FMUL.FTZ R159, R157, R77 ;  /* 0x0000004d9d9f7220 */ /* 0x000fe20000410000 */
[----:B------:R-:W-:Y:S01]  /*4b30*/  FFMA.FTZ R0, R150, R105, R5 ;  /* 0x0000006996007223 */ /* 0x000fe20000010005 */
[-C--:B------:R-:W-:Y:S01]  /*4b40*/  FMUL.FTZ R158, R155, R77.reuse ;  /* 0x0000004d9b9e7220 */ /* 0x080fe20000410000 */
[-C--:B------:R-:W-:Y:S01]  /*4b50*/  FMUL.FTZ R161, R156, R77.reuse ;  /* 0x0000004d9ca17220 */ /* 0x080fe20000410000 */
[----:B-1----:R-:W-:Y:S01]  /*4b60*/  UISETP.GE.AND UP0, UPT, UR8, 0x1, UPT ;  /* 0x000000010800788c */ /* 0x002fe2000bf06270 */
        /* <DEDUP_REMOVED lines=17> */
[----:B------:R-:W-:-:S03]  /*4c80*/  FMUL.FTZ R116, R141, R77 ;  /* 0x0000004d8d747220 */ /* 0x000fc60000410000 */
        /* <DEDUP_REMOVED lines=27> */
.L_x_8400:
[----:B0-----:R-:W-:-:S04]  /*4e40*/  IMAD.WIDE.U32 R4, R130, UR8, RZ ;  /* 0x0000000882047c25 */ /* 0x001fc8000f8e00ff */
[----:B------:R-:W-:Y:S01]  /*4e50*/  IMAD R5, R131, UR8, R5 ;  /* 0x0000000883057c24 */ /* 0x000fe2000f8e0205 */
[----:B------:R-:W-:-:S04]  /*4e60*/  LEA R16, P1, R4, R72, 0x1 ;  /* 0x0000004804107211 */ /* 0x000fc800078208ff */
[----:B----4-:R-:W-:-:S03]  /*4e70*/  LEA.HI.X R17, R4, R70, R5, 0x1, P1 ;  /* 0x0000004604117211 */ /* 0x010fc600008f0c05 */
[----:B------:R-:W-:-:S05]  /*4e80*/  IMAD.WIDE.U32 R16, R71, 0x10, R16 ;  /* 0x0000001047107825 */ /* 0x000fca00078e0010 */
[----:B---3--:R-:W3:Y:S04]  /*4e90*/  LDG.E.128 R4, desc[UR28][R16.64] ;  /* 0x0000001c10047981 */ /* 0x008ee8000c1e1d00 */
[----:B------:R-:W5:Y:S01]  /*4ea0*/  LDG.E.128 R8, desc[UR28][R16.64+0x200] ;  /* 0x0002001c10087981 */ /* 0x000f62000c1e1d00 */
        /* <DEDUP_REMOVED lines=19> */
[----:B------:R-:W-:Y:S04]  /*4fe0*/  LDS.128 R16, [R48+0x10] ;  /* 0x0000100030107984 */ /* 0x000fe80000000c00 */
[----:B-1----:R-:W1:Y:S01]  /*4ff0*/  LDS.128 R12, [R48] ;  /* 0x00000000300c7984 */ /* 0x002e620000000c00 */
[----:B------:R-:W5:Y:S01]  /*5000*/  S2UR UR14, SR_CgaCtaId ;  /* 0x00000000000e79c3 */ /* 0x000f620000008800 */
[----:B------:R-:W-:Y:S01]  /*5010*/  ISETP.NE.AND P2, PT, R30, RZ, PT ;  /* 0x000000ff1e00720c */ /* 0x000fe20003f45270 */
        /* <DEDUP_REMOVED lines=17> */
[----:B-----5:R-:W-:Y:S01]  /*5130*/  ULEA UR14, UR14, UR12, 0x18 ;  /* 0x0000000c0e0e7291 */ /* 0x020fe2000f8ec0ff */
[----:B------:R-:W2:Y:S04]  /*5140*/  MUFU.EX2 R0, R0 ;  /* 0x0000000000007308 */ /* 0x000ea80000000800 */
[----:B------:R-:W2:Y:S01]  /*5150*/  MUFU.EX2 R198, R198 ;  /* 0x000000c600c67308 */ /* 0x000ea20000000800 */
[----:B-1----:R-:W-:-:S02]  /*5160*/  HADD2.F32 R47, -RZ, R12.H0_H0 ;  /* 0x2000000cff2f7230 */ /* 0x002fc40000004100 */
[----:B0-----:R-:W-:Y:S01]  /*5170*/  HADD2.F32 R78, -RZ, R12.H1_H1 ;  /* 0x3000000cff4e7230 */ /* 0x001fe20000004100 */
[----:B------:R-:W-:Y:S01]  /*5180*/  MOV R12, UR8 ;  /* 0x00000008000c7c02 */ /* 0x000fe20008000f00 */
[----:B------:R-:W0:Y:S03]  /*5190*/  MUFU.EX2 R202, R202 ;  /* 0x000000ca00ca7308 */ /* 0x000e260000000800 */
[----:B------:R-:W-:Y:S01]  /*51a0*/  IADD3 R12, PT, PT, R12, UR13, RZ ;  /* 0x0000000d0c0c7c10 */ /* 0x000fe2000fffe0ff */
[----:B------:R-:W1:Y:S01]  /*51b0*/  MUFU.EX2 R189, R189 ;  /* 0x000000bd00bd7308 */ /* 0x000e620000000800 */
[----:B------:R-:W-:-:S03]  /*51c0*/  @P2 IADD3 R12, PT, PT, R30, 0x200, RZ ;  /* 0x000002001e0c2810 */ /* 0x000fc60007ffe0ff */
[----:B------:R-:W0:Y:S01]  /*51d0*/  MUFU.EX2 R186, R186 ;  /* 0x000000ba00ba7308 */ /* 0x000e220000000800 */
[----:B------:R-:W-:-:S03]  /*51e0*/  HADD2.F32 R167, -RZ, R14.H0_H0 ;  /* 0x2000000effa77230 */ /* 0x000fc60000004100 */
[----:B------:R-:W0:Y:S01]  /*51f0*/  MUFU.EX2 R183, R183 ;  /* 0x000000b700b77308 */ /* 0x000e220000000800 */
[----:B------:R-:W-:-:S03]  /*5200*/  LEA R172, R12, UR14, 0x2 ;  /* 0x0000000e0cac7c11 */ /* 0x000fc6000f8e10ff */
[----:B------:R-:W0:Y:S04]  /*5210*/  MUFU.EX2 R181, R181 ;  /* 0x000000b500b57308 */ /* 0x000e280000000800 */
[----:B------:R-:W0:Y:S04]  /*5220*/  MUFU.EX2 R178, R178 ;  /* 0x000000b200b27308 */ /* 0x000e280000000800 */
[----:B------:R-:W0:Y:S04]  /*5230*/  MUFU.EX2 R175, R175 ;  /* 0x000000af00af7308 */ /* 0x000e280000000800 */
[----:B------:R-:W0:Y:S01]  /*5240*/  MUFU.EX2 R173, R173 ;  /* 0x000000ad00ad7308 */ /* 0x000e220000000800 */
[----:B------:R-:W-:-:S02]  /*5250*/  HADD2.F32 R79, -RZ, R13.H0_H0 ;  /* 0x2000000dff4f7230 */ /* 0x000fc40000004100 */
        /* <DEDUP_REMOVED lines=15> */
[----:B---3--:R3:W-:Y:S04]  /*5350*/  STS.128 [R49+0x420], R20 ;  /* 0x0004201431007388 */ /* 0x0087e80000000c00 */
[----:B----4-:R4:W-:Y:S01]  /*5360*/  STS.128 [R49+0x620], R24 ;  /* 0x0006201831007388 */ /* 0x0109e20000000c00 */
[----:B------:R-:W-:-:S03]  /*5370*/  NOP ;  /* 0x0000000000007918 */ /* 0x000fc60000000000 */
[----:B------:R-:W5:Y:S04]  /*5380*/  LDS.128 R8, [R48+0x430] ;  /* 0x0004300030087984 */ /* 0x000f680000000c00 */
[----:B------:R-:W2:Y:S01]  /*5390*/  LDS.128 R4, [R48+0x420] ;  /* 0x0004200030047984 */ /* 0x000ea20000000c00 */
[----:B---3--:R-:W-:Y:S01]  /*53a0*/  FMUL.FTZ R23, R170, R85 ;  /* 0x00000055aa177220 */ /* 0x008fe20000410000 */
[--C-:B----4-:R-:W-:Y:S02]  /*53b0*/  HADD2.F32 R24, -RZ, R18.reuse.H0_H0 ;  /* 0x20000012ff187230 */ /* 0x110fe40000004100 */
[----:B------:R-:W-:Y:S02]  /*53c0*/  HADD2.F32 R26, -RZ, R18.H1_H1 ;  /* 0x30000012ff1a7230 */ /* 0x000fe40000004100 */
[----:B------:R-:W-:-:S02]  /*53d0*/  HADD2.F32 R18, -RZ, R19.H0_H0 ;  /* 0x20000013ff127230 */ /* 0x000fc40000004100 */
[----:B------:R-:W-:Y:S02]  /*53e0*/  HADD2.F32 R27, -RZ, R19.H1_H1 ;  /* 0x30000013ff1b7230 */ /* 0x000fe40000004100 */
[----:B------:R-:W3:Y:S01]  /*53f0*/  MUFU.EX2 R19, R169 ;  /* 0x000000a900137308 */ /* 0x000ee20000000800 */
[----:B------:R-:W-:-:S03]  /*5400*/  FMUL.FTZ R25, R170, R86 ;  /* 0x00000056aa197220 */ /* 0x000fc60000410000 */
[----:B------:R4:W0:Y:S02]  /*5410*/  MUFU.EX2 R169, R171 ;  /* 0x000000ab00a97308 */ /* 0x0008240000000800 */
[----:B----4-:R-:W-:Y:S02]  /*5420*/  FMUL.FTZ R171, R170, R97 ;  /* 0x00000061aaab7220 */ /* 0x010fe40000410000 */
[----:B------:R-:W4:Y:S01]  /*5430*/  MUFU.EX2 R23, R23 ;  /* 0x0000001700177308 */ /* 0x000f220000000800 */
[----:B------:R-:W-:-:S03]  /*5440*/  HADD2.F32 R20, -RZ, R14.H1_H1 ;  /* 0x3000000eff147230 */ /* 0x000fc60000004100 */
[----:B------:R-:W0:Y:S04]  /*5450*/  MUFU.EX2 R25, R25 ;  /* 0x0000001900197308 */ /* 0x000e280000000800 */
[----:B------:R-:W0:Y:S01]  /*5460*/  MUFU.EX2 R171, R171 ;  /* 0x000000ab00ab7308 */ /* 0x000e220000000800 */
[----:B------:R-:W-:Y:S02]  /*5470*/  HADD2.F32 R14, -RZ, R15.H0_H0 ;  /* 0x2000000fff0e7230 */ /* 0x000fe40000004100 */
[--C-:B-----5:R-:W-:Y:S02]  /*5480*/  HADD2.F32 R193, -RZ, R11.reuse.H0_H0 ;  /* 0x2000000bffc17230 */ /* 0x120fe40000004100 */
[----:B------:R-:W-:Y:S02]  /*5490*/  HADD2.F32 R218, -RZ, R11.H1_H1 ;  /* 0x3000000bffda7230 */ /* 0x000fe40000004100 */
[----:B------:R-:W-:Y:S01]  /*54a0*/  FMUL.FTZ R11, R103, R88 ;  /* 0x00000058670b7220 */ /* 0x000fe20000410000 */
[----:B------:R-:W-:-:S02]  /*54b0*/  HADD2.F32 R21, -RZ, R15.H1_H1 ;  /* 0x3000000fff157230 */ /* 0x000fc40000004100 */
[--C-:B--2---:R-:W-:Y:S02]  /*54c0*/  HADD2.F32 R13, -RZ, R5.reuse.H0_H0 ;  /* 0x20000005ff0d7230 */ /* 0x104fe40000004100 */
[----:B------:R-:W-:Y:S02]  /*54d0*/  HADD2.F32 R176, -RZ, R5.H1_H1 ;  /* 0x30000005ffb07230 */ /* 0x000fe40000004100 */
[----:B------:R-:W-:Y:S02]  /*54e0*/  HADD2.F32 R182, -RZ, R9.H1_H1 ;  /* 0x30000009ffb67230 */ /* 0x000fe40000004100 */
[----:B------:R-:W-:Y:S02]  /*54f0*/  HADD2.F32 R15, -RZ, R16.H0_H0 ;  /* 0x20000010ff0f7230 */ /* 0x000fe40000004100 */
[----:B------:R-:W-:Y:S02]  /*5500*/  HADD2.F32 R22, -RZ, R17.H0_H0 ;  /* 0x20000011ff167230 */ /* 0x000fe40000004100 */
[----:B------:R-:W-:-:S02]  /*5510*/  HADD2.F32 R12, -RZ, R4.H0_H0 ;  /* 0x20000004ff0c7230 */ /* 0x000fc40000004100 */
[--C-:B------:R-:W-:Y:S02]  /*5520*/  HADD2.F32 R5, -RZ, R6.reuse.H0_H0 ;  /* 0x20000006ff057230 */ /* 0x100fe40000004100 */
[----:B------:R-:W-:Y:S02]  /*5530*/  HADD2.F32 R212, -RZ, R6.H1_H1 ;  /* 0x30000006ffd47230 */ /* 0x000fe40000004100 */
[----:B------:R-:W-:Y:S01]  /*5540*/  FMUL.FTZ R6, R99, R84 ;  /* 0x0000005463067220 */ /* 0x000fe20000410000 */
[--C-:B------:R-:W-:Y:S02]  /*5550*/  HADD2.F32 R195, -RZ, R7.reuse.H0_H0 ;  /* 0x20000007ffc37230 */ /* 0x100fe40000004100 */
[----:B------:R-:W-:Y:S02]  /*5560*/  HADD2.F32 R194, -RZ, R7.H1_H1 ;  /* 0x30000007ffc27230 */ /* 0x000fe40000004100 */
[----:B------:R-:W-:Y:S01]  /*5570*/  FMUL.FTZ R7, R102, R85 ;  /* 0x0000005566077220 */ /* 0x000fe20000410000 */
[----:B------:R-:W-:-:S02]  /*5580*/  HADD2.F32 R179, -RZ, R8.H0_H0 ;  /* 0x20000008ffb37230 */ /* 0x000fc40000004100 */
[----:B------:R-:W-:Y:S02]  /*5590*/  HADD2.F32 R192, -RZ, R8.H1_H1 ;  /* 0x30000008ffc07230 */ /* 0x000fe40000004100 */
[----:B------:R-:W-:Y:S01]  /*55a0*/  FMUL.FTZ R8, R106, R89 ;  /* 0x000000596a087220 */ /* 0x000fe20000410000 */
[----:B------:R-:W-:Y:S02]  /*55b0*/  HADD2.F32 R185, -RZ, R9.H0_H0 ;  /* 0x20000009ffb97230 */ /* 0x000fe40000004100 */
[----:B------:R-:W-:Y:S01]  /*55c0*/  FMUL.FTZ R9, R104, R87 ;  /* 0x0000005768097220 */ /* 0x000fe20000410000 */
[----:B------:R-:W-:Y:S01]  /*55d0*/  HADD2.F32 R216, -RZ, R10.H1_H1 ;  /* 0x3000000affd87230 */ /* 0x000fe20000004100 */
[----:B------:R2:W-:Y:S01]  /*55e0*/  STS [R172+0x1af8], R205 ;  /* 0x001af8cdac007388 */ /* 0x0005e20000000800 */
[----:B------:R-:W-:Y:S02]  /*55f0*/  HADD2.F32 R16, -RZ, R16.H1_H1 ;  /* 0x30000010ff107230 */ /* 0x000fe40000004100 */
[----:B------:R-:W-:Y:S01]  /*5600*/  FMUL.FTZ R170, R114, R97 ;  /* 0x0000006172aa7220 */ /* 0x000fe20000410000 */
[----:B------:R-:W-:-:S02]  /*5610*/  HADD2.F32 R17, -RZ, R17.H1_H1 ;  /* 0x30000011ff117230 */ /* 0x000fc40000004100 */
        /* <DEDUP_REMOVED lines=42> */
.L_x_8364:
[----:B------:R-:W-:-:S06]  /*58c0*/  LEA R179, R30, UR14, 0x2 ;  /* 0x0000000e1eb37c11 */ /* 0x000fcc000f8e10ff */
[----:B------:R-:W0:Y:S02]  /*58d0*/  LDS R179, [R179+0x22fc] ;  /* 0x0022fc00b3b37984 */ /* 0x000e240000000800 */
.L_x_8365:
[----:B------:R-:W-:Y:S05]  /*58e0*/  BSYNC.RECONVERGENT B0 ;  /* 0x0000000000007941 */ /* 0x000fea0003800200 */
.L_x_8363:
        /* <DEDUP_REMOVED lines=8> */
[C---:B01----:R-:W-:Y:S01]  /*5970*/  FMUL.FTZ R12, R171.reuse, R179 ;  /* 0x000000b3ab0c7220 */ /* 0x043fe20000410000 */
        /* <DEDUP_REMOVED lines=16> */
[C---:B--2---:R-:W-:Y:S01]  /*5a80*/  FMUL.FTZ R5, R183.reuse, R12 ;  /* 0x0000000cb7057220 */ /* 0x044fe20000410000 */
        /* <DEDUP_REMOVED lines=13> */
[----:B------:R-:W-:Y:S01]  /*5b60*/  FMUL.FTZ R12, R25, R12 ;  /* 0x0000000c190c7220 */ /* 0x000fe20000410000 */
[----:B------:R-:W-:Y:S01]  /*5b70*/  FFMA.FTZ R4, R23, R4, R208 ;  /* 0x0000000417047223 */ /* 0x000fe200000100d0 */
[----:B------:R-:W-:-:S02]  /*5b80*/  FFMA.FTZ R13, R25, R13, R10 ;  /* 0x0000000d190d7223 */ /* 0x000fc4000001000a */
[----:B------:R-:W-:Y:S01]  /*5b90*/  FMUL.FTZ R5, R23, R12 ;  /* 0x0000000c17057220 */ /* 0x000fe20000410000 */
[----:B------:R-:W-:Y:S01]  /*5ba0*/  FFMA.FTZ R4, R25, R4, R206 ;  /* 0x0000000419047223 */ /* 0x000fe200000100ce */
[----:B------:R-:W-:Y:S02]  /*5bb0*/  FFMA.FTZ R13, R23, R13, R6 ;  /* 0x0000000d170d7223 */ /* 0x000fe40000010006 */
[C---:B------:R-:W-:Y:S01]  /*5bc0*/  FMUL.FTZ R185, R198.reuse, R5 ;  /* 0x00000005c6b97220 */ /* 0x040fe20000410000 */
[----:B------:R-:W-:Y:S01]  /*5bd0*/  FFMA.FTZ R5, R19, R4, R204 ;  /* 0x0000000413057223 */ /* 0x000fe200000100cc */
[----:B------:R-:W-:Y:S02]  /*5be0*/  FFMA.FTZ R13, R198, R13, R7 ;  /* 0x0000000dc60d7223 */ /* 0x000fe40000010007 */
[C---:B------:R-:W-:Y:S01]  /*5bf0*/  FMUL.FTZ R4, R0.reuse, R185 ;  /* 0x000000b900047220 */ /* 0x040fe20000410000 */
[----:B------:R-:W-:Y:S01]  /*5c00*/  FFMA.FTZ R12, R169, R5, R200 ;  /* 0x00000005a90c7223 */ /* 0x000fe200000100c8 */
[----:B------:R-:W-:Y:S01]  /*5c10*/  FFMA.FTZ R191, R0, R13, R207 ;  /* 0x0000000d00bf7223 */ /* 0x000fe200000100cf */
[----:B------:R-:W-:-:S02]  /*5c20*/  FMUL.FTZ R5, R205, R0 ;  /* 0x00000000cd057220 */ /* 0x000fc40000410000 */
[----:B------:R-:W0:Y:S01]  /*5c30*/  SHFL.DOWN PT, R193, R4, 0x1, 0x1f ;  /* 0x08201f0004c17f89 */ /* 0x000e2200000e0000 */
[----:B------:R-:W-:Y:S01]  /*5c40*/  FFMA.FTZ R13, R202, R12, R199 ;  /* 0x0000000cca0d7223 */ /* 0x000fe200000100c7 */
[----:B------:R-:W-:Y:S01]  /*5c50*/  FMUL.FTZ R12, R198, R5 ;  /* 0x00000005c60c7220 */ /* 0x000fe20000410000 */
[----:B------:R-:W-:Y:S01]  /*5c60*/  MOV R5, R191 ;  /* 0x000000bf00057202 */ /* 0x000fe20000000f00 */
[----:B------:R0:W1:Y:S01]  /*5c70*/  SHFL.DOWN PT, R209, R191, 0x1, 0x1f ;  /* 0x08201f00bfd17f89 */ /* 0x00006200000e0000 */
        /* <DEDUP_REMOVED lines=10> */
[----:B0-----:R-:W-:Y:S02]  /*5d20*/  @P1 FMUL.FTZ R191, R193, R4 ;  /* 0x00000004c1bf1220 */ /* 0x001fe40000410000 */
[----:B------:R-:W-:Y:S01]  /*5d30*/  FFMA.FTZ R185, R175, R185, R174 ;  /* 0x000000b9afb97223 */ /* 0x000fe200000100ae */
[----:B------:R-:W-:Y:S01]  /*5d40*/  FMUL.FTZ R13, R189, R12 ;  /* 0x0000000cbd0d7220 */ /* 0x000fe20000410000 */
[----:B-1----:R-:W-:Y:S01]  /*5d50*/  @P1 FFMA.FTZ R5, R4, R209, R5 ;  /* 0x000000d104051223 */ /* 0x002fe20000010005 */
[----:B------:R-:W-:Y:S01]  /*5d60*/  @P1 MOV R4, R191 ;  /* 0x000000bf00041202 */ /* 0x000fe20000000f00 */
[----:B------:R-:W-:Y:S01]  /*5d70*/  FFMA.FTZ R185, R173, R185, R172 ;  /* 0x000000b9adb97223 */ /* 0x000fe200000100ac */
[----:B------:R-:W-:Y:S01]  /*5d80*/  FMUL.FTZ R12, R186, R13 ;  /* 0x0000000dba0c7220 */ /* 0x000fe20000410000 */
[----:B------:R-:W-:Y:S01]  /*5d90*/  ISETP.GT.U32.AND P1, PT, R162, 0x1d, PT ;  /* 0x0000001da200780c */ /* 0x000fe20003f24070 */
[----:B------:R-:W0:Y:S01]  /*5da0*/  SHFL.DOWN PT, R193, R5, 0x2, 0x1f ;  /* 0x08401f0005c17f89 */ /* 0x000e2200000e0000 */
[----:B------:R-:W-:Y:S01]  /*5db0*/  FFMA.FTZ R218, R171, R185, R170 ;  /* 0x000000b9abda7223 */ /* 0x000fe200000100aa */
[----:B------:R-:W-:-:S02]  /*5dc0*/  FMUL.FTZ R12, R183, R12 ;  /* 0x0000000cb70c7220 */ /* 0x000fc40000410000 */
[----:B------:R-:W1:Y:S02]  /*5dd0*/  SHFL.DOWN PT, R191, R4, 0x2, 0x1f ;  /* 0x08401f0004bf7f89 */ /* 0x000e6400000e0000 */
[----:B------:R-:W-:Y:S02]  /*5de0*/  FMUL.FTZ R13, R181, R12 ;  /* 0x0000000cb50d7220 */ /* 0x000fe40000410000 */
[----:B------:R-:W2:Y:S02]  /*5df0*/  SHFL.UP PT, R185, R218, 0x1, RZ ;  /* 0x04200000dab97989 */ /* 0x000ea400000e00ff */
[----:B------:R-:W-:-:S04]  /*5e00*/  FMUL.FTZ R12, R178, R13 ;  /* 0x0000000db20c7220 */ /* 0x000fc80000410000 */
[----:B------:R-:W-:-:S04]  /*5e10*/  FMUL.FTZ R12, R175, R12 ;  /* 0x0000000caf0c7220 */ /* 0x000fc80000410000 */
[----:B------:R-:W-:-:S04]  /*5e20*/  FMUL.FTZ R12, R173, R12 ;  /* 0x0000000cad0c7220 */ /* 0x000fc80000410000 */
[----:B------:R-:W-:Y:S01]  /*5e30*/  FMUL.FTZ R209, R171, R12 ;  /* 0x0000000cabd17220 */ /* 0x000fe20000410000 */
[----:B0-----:R-:W-:-:S04]  /*5e40*/  @!P1 FFMA.FTZ R5, R4, R193, R5 ;  /* 0x000000c104059223 */ /* 0x001fc80000010005 */
[----:B------:R-:W0:Y:S01]  /*5e50*/  SHFL.UP PT, R12, R209, 0x1, RZ ;  /* 0x04200000d10c7989 */ /* 0x000e2200000e00ff */
[----:B-1----:R-:W-:-:S03]  /*5e60*/  @!P1 FMUL.FTZ R13, R4, R191 ;  /* 0x000000bf040d9220 */ /* 0x002fc60000410000 */
[----:B------:R-:W1:Y:S01]  /*5e70*/  SHFL.DOWN PT, R193, R5, 0x4, 0x1f ;  /* 0x08801f0005c17f89 */ /* 0x000e6200000e0000 */
[----:B--2---:R-:W-:Y:S01]  /*5e80*/  FFMA.FTZ R185, R209, R185, R218 ;  /* 0x000000b9d1b97223 */ /* 0x004fe200000100da */
[----:B------:R-:W-:Y:S02]  /*5e90*/  @!P1 MOV R4, R13 ;  /* 0x0000000d00049202 */ /* 0x000fe40000000f00 */
[----:B------:R-:W-:-:S03]  /*5ea0*/  ISETP.GE.AND P1, PT, R82, 0x1, PT ;  /* 0x000000015200780c */ /* 0x000fc60003f26270 */
[----:B------:R-:W2:Y:S01]  /*5eb0*/  SHFL.DOWN PT, R191, R4, 0x4, 0x1f ;  /* 0x08801f0004bf7f89 */ /* 0x000ea200000e0000 */
[----:B------:R-:W-:-:S05]  /*5ec0*/  FSEL R218, R218, R185, !P1 ;  /* 0x000000b9dada7208 */ /* 0x000fca0004800000 */
[----:B------:R-:W4:Y:S04]  /*5ed0*/  SHFL.UP PT, R13, R218, 0x2, RZ ;  /* 0x04400000da0d7989 */ /* 0x000f2800000e00ff */
[----:B0-----:R-:W-:Y:S01]  /*5ee0*/  @P1 FMUL.FTZ R209, R209, R12 ;  /* 0x0000000cd1d11220 */ /* 0x001fe20000410000 */
[----:B------:R-:W-:Y:S01]  /*5ef0*/  PLOP3.LUT P1, PT, PT, PT, UP0, 0x80, 0x8 ;  /* 0x000000000008781c */ /* 0x000fe20003f2f008 */
[----:B-1----:R-:W-:-:S03]  /*5f00*/  @!P3 FFMA.FTZ R5, R4, R193, R5 ;  /* 0x000000c10405b223 */ /* 0x002fc60000010005 */
[----:B------:R-:W0:Y:S01]  /*5f10*/  SHFL.UP PT, R12, R209, 0x2, RZ ;  /* 0x04400000d10c7989 */ /* 0x000e2200000e00ff */
[----:B------:R-:W-:-:S03]  /*5f20*/  ISETP.NE.OR P1, PT, R30, RZ, P1 ;  /* 0x000000ff1e00720c */ /* 0x000fc60000f25670 */
[----:B------:R-:W1:Y:S01]  /*5f30*/  SHFL.DOWN PT, R193, R5, 0x8, 0x1f ;  /* 0x09001f0005c17f89 */ /* 0x000e6200000e0000 */
[----:B--2---:R-:W-:-:S05]  /*5f40*/  @!P3 FMUL.FTZ R185, R4, R191 ;  /* 0x000000bf04b9b220 */ /* 0x004fca0000410000 */
[----:B------:R-:W-:Y:S01]  /*5f50*/  @!P3 MOV R4, R185 ;  /* 0x000000b90004b202 */ /* 0x000fe20000000f00 */
[----:B----4-:R-:W-:Y:S01]  /*5f60*/  FFMA.FTZ R13, R209, R13, R218 ;  /* 0x0000000dd10d7223 */ /* 0x010fe200000100da */
[----:B------:R-:W-:-:S03]  /*5f70*/  ISETP.GE.AND P3, PT, R82, 0x2, PT ;  /* 0x000000025200780c */ /* 0x000fc60003f66270 */
[----:B------:R-:W2:Y:S01]  /*5f80*/  SHFL.DOWN PT, R191, R4, 0x8, 0x1f ;  /* 0x09001f0004bf7f89 */ /* 0x000ea200000e0000 */
[----:B------:R-:W-:Y:S02]  /*5f90*/  FSEL R218, R218, R13, !P3 ;  /* 0x0000000ddada7208 */ /* 0x000fe40005800000 */
[----:B------:R-:W-:-:S03]  /*5fa0*/  MOV R13, RZ ;  /* 0x000000ff000d7202 */ /* 0x000fc60000000f00 */
[----:B------:R-:W4:Y:S04]  /*5fb0*/  SHFL.UP PT, R185, R218, 0x4, RZ ;  /* 0x04800000dab97989 */ /* 0x000f2800000e00ff */
[----:B0-----:R-:W-:Y:S01]  /*5fc0*/  @P3 FMUL.FTZ R209, R209, R12 ;  /* 0x0000000cd1d13220 */ /* 0x001fe20000410000 */
[----:B------:R-:W-:Y:S02]  /*5fd0*/  HFMA2 R12, -RZ, RZ, 1.875, 0 ;  /* 0x3f800000ff0c7431 */ /* 0x000fe400000001ff */
[----:B-1----:R-:W-:Y:S01]  /*5fe0*/  @!P4 FFMA.FTZ R5, R4, R193, R5 ;  /* 0x000000c10405c223 */ /* 0x002fe20000010005 */
[----:B------:R-:W-:Y:S01]  /*5ff0*/  ISETP.GT.U32.AND P3, PT, R162, 0xf, PT ;  /* 0x0000000fa200780c */ /* 0x000fe20003f64070 */
[----:B------:R-:W0:Y:S04]  /*6000*/  SHFL.UP PT, R220, R209, 0x4, RZ ;  /* 0x04800000d1dc7989 */ /* 0x000e2800000e00ff */
[----:B------:R-:W-:Y:S01]  /*6010*/  @!P1 LDS.64 R12, [UR12+0x2378] ;  /* 0x0023780cff0c9984 */ /* 0x000fe20008000a00 */
[----:B------:R-:W-:-:S03]  /*6020*/  ISETP.GE.AND P1, PT, R82, 0x4, PT ;  /* 0x000000045200780c */ /* 0x000fc60003f26270 */
[----:B------:R-:W1:Y:S01]  /*6030*/  SHFL.DOWN PT, R193, R5, 0x10, 0x1f ;  /* 0x0a001f0005c17f89 */ /* 0x000e6200000e0000 */
[----:B--2---:R-:W-:-:S05]  /*6040*/  @!P4 FMUL.FTZ R191, R4, R191 ;  /* 0x000000bf04bfc220 */ /* 0x004fca0000410000 */
[----:B------:R-:W-:Y:S01]  /*6050*/  @!P4 MOV R4, R191 ;  /* 0x000000bf0004c202 */ /* 0x000fe20000000f00 */
[----:B----4-:R-:W-:-:S04]  /*6060*/  FFMA.FTZ R185, R209, R185, R218 ;  /* 0x000000b9d1b97223 */ /* 0x010fc800000100da */
[----:B------:R-:W2:Y:S01]  /*6070*/  SHFL.DOWN PT, R191, R4, 0x10, 0x1f ;  /* 0x0a001f0004bf7f89 */ /* 0x000ea200000e0000 */
[----:B------:R-:W-:Y:S01]  /*6080*/  FSEL R218, R218, R185, !P1 ;  /* 0x000000b9dada7208 */ /* 0x000fe20004800000 */
[----:B0-----:R-:W-:-:S04]  /*6090*/  @P1 FMUL.FTZ R209, R209, R220 ;  /* 0x000000dcd1d11220 */ /* 0x001fc80000410000 */
[----:B------:R-:W0:Y:S01]  /*60a0*/  SHFL.UP PT, R185, R218, 0x8, RZ ;  /* 0x05000000dab97989 */ /* 0x000e2200000e00ff */
[----:B------:R-:W-:-:S03]  /*60b0*/  ISETP.GE.AND P1, PT, R82, 0x8, PT ;  /* 0x000000085200780c */ /* 0x000fc60003f26270 */
[----:B------:R-:W4:Y:S01]  /*60c0*/  SHFL.UP PT, R220, R209, 0x8, RZ ;  /* 0x05000000d1dc7989 */ /* 0x000f2200000e00ff */
[----:B-1----:R-:W-:-:S05]  /*60d0*/  @!P3 FFMA.FTZ R5, R4, R193, R5 ;  /* 0x000000c10405b223 */ /* 0x002fca0000010005 */
[----:B------:R-:W-:Y:S01]  /*60e0*/  SHFL.DOWN PT, R222, R5, 0x1, 0x1f ;  /* 0x08201f0005de7f89 */ /* 0x000fe200000e0000 */
[----:B--2---:R-:W-:-:S03]  /*60f0*/  @!P3 FMUL.FTZ R191, R4, R191 ;  /* 0x000000bf04bfb220 */ /* 0x004fc60000410000 */
[----:B------:R-:W-:Y:S02]  /*6100*/  SHFL.IDX PT, R193, R13, RZ, 0x1f ;  /* 0x00001fff0dc17589 */ /* 0x000fe400000e0000 */
[----:B------:R-:W-:Y:S01]  /*6110*/  @!P3 MOV R4, R191 ;  /* 0x000000bf0004b202 */ /* 0x000fe20000000f00 */
[----:B0-----:R-:W-:-:S04]  /*6120*/  FFMA.FTZ R185, R209, R185, R218 ;  /* 0x000000b9d1b97223 */ /* 0x001fc800000100da */
[----:B------:R-:W0:Y:S01]  /*6130*/  SHFL.DOWN PT, R191, R4, 0x1, 0x1f ;  /* 0x08201f0004bf7f89 */ /* 0x000e2200000e0000 */
[----:B------:R-:W-:Y:S01]  /*6140*/  FSEL R218, R218, R185, !P1 ;  /* 0x000000b9dada7208 */ /* 0x000fe20004800000 */
[----:B----4-:R-:W-:Y:S01]  /*6150*/  @P1 FMUL.FTZ R209, R209, R220 ;  /* 0x000000dcd1d11220 */ /* 0x010fe20000410000 */
[----:B------:R-:W-:Y:S01]  /*6160*/  ISETP.NE.AND P1, PT, R30, 0x1f, PT ;  /* 0x0000001f1e00780c */ /* 0x000fe20003f25270 */
[----:B------:R-:W1:Y:S04]  /*6170*/  SHFL.IDX PT, R215, R4, RZ, 0x1f ;  /* 0x00001fff04d77589 */ /* 0x000e6800000e0000 */
[----:B------:R-:W2:Y:S04]  /*6180*/  SHFL.UP PT, R185, R218, 0x10, RZ ;  /* 0x06000000dab97989 */ /* 0x000ea800000e00ff */
[----:B------:R-:W4:Y:S04]  /*6190*/  SHFL.UP PT, R220, R209, 0x10, RZ ;  /* 0x06000000d1dc7989 */ /* 0x000f2800000e00ff */
[----:B0-----:R-:W-:Y:S01]  /*61a0*/  @P1 FFMA.FTZ R193, R191, R193, R222 ;  /* 0x000000c1bfc11223 */ /* 0x001fe200000100de */
[----:B------:R-:W-:-:S03]  /*61b0*/  ISETP.GE.AND P1, PT, R82, 0x10, PT ;  /* 0x000000105200780c */ /* 0x000fc60003f26270 */
[----:B------:R-:W-:Y:S01]  /*61c0*/  FFMA.FTZ R176, R193, R179, R176 ;  /* 0x000000b3c1b07223 */ /* 0x000fe200000100b0 */
[----:B-1----:R-:W-:-:S03]  /*61d0*/  FMUL.FTZ R12, R215, R12 ;  /* 0x0000000cd70c7220 */ /* 0x002fc60000410000 */
[----:B------:R-:W-:Y:S01]  /*61e0*/  FFMA.FTZ R179, R171, R176, R216 ;  /* 0x000000b0abb37223 */ /* 0x000fe200000100d8 */
[----:B--2---:R-:W-:-:S03]  /*61f0*/  FFMA.FTZ R185, R209, R185, R218 ;  /* 0x000000b9d1b97223 */ /* 0x004fc600000100da */
[----:B------:R-:W-:Y:S02]  /*6200*/  FFMA.FTZ R182, R173, R179, R182 ;  /* 0x000000b3adb67223 */ /* 0x000fe400000100b6 */
[----:B----4-:R-:W-:Y:S01]  /*6210*/  @P1 FMUL.FTZ R209, R209, R220 ;  /* 0x000000dcd1d11220 */ /* 0x010fe20000410000 */
[----:B------:R-:W-:Y:S01]  /*6220*/  FSEL R211, R218, R185, !P1 ;  /* 0x000000b9dad37208 */ /* 0x000fe20004800000 */
[----:B------:R-:W-:Y:S01]  /*6230*/  FFMA.FTZ R185, R175, R182, R190 ;  /* 0x000000b6afb97223 */ /* 0x000fe200000100be */
[----:B------:R-:W0:Y:S03]  /*6240*/  SHFL.IDX PT, R218, R5, RZ, 0x1f ;  /* 0x00001fff05da7589 */ /* 0x000e2600000e0000 */
[----:B------:R-:W-:Y:S01]  /*6250*/  FFMA.FTZ R190, R178, R185, R11 ;  /* 0x000000b9b2be7223 */ /* 0x000fe2000001000b */
[----:B------:R-:W-:Y:S03]  /*6260*/  SHFL.UP PT, R209, R209, 0x1, RZ ;  /* 0x04200000d1d17989 */ /* 0x000fe600000e00ff */
[----:B------:R-:W-:Y:S01]  /*6270*/  FFMA.FTZ R191, R181, R190, R214 ;  /* 0x000000beb5bf7223 */ /* 0x000fe200000100d6 */
[----:B------:R1:W-:Y:S03]  /*6280*/  SHFL.UP PT, R216, R211, 0x1, RZ ;  /* 0x04200000d3d87989 */ /* 0x0003e600000e00ff */
[----:B------:R-:W-:-:S04]  /*6290*/  FFMA.FTZ R193, R183, R191, R192 ;  /* 0x000000bfb7c17223 */ /* 0x000fc800000100c0 */
[----:B------:R-:W-:Y:S01]  /*62a0*/  FFMA.FTZ R192, R186, R193, R9 ;  /* 0x000000c1bac07223 */ /* 0x000fe20000010009 */
[----:B-1----:R-:W-:-:S03]  /*62b0*/  P2R R211, PR, RZ, 0x20 ;  /* 0x00000020ffd37803 */ /* 0x002fc60000000000 */
[----:B------:R-:W-:-:S04]  /*62c0*/  FFMA.FTZ R194, R189, R192, R194 ;  /* 0x000000c0bdc27223 */ /* 0x000fc800000100c2 */
[----:B------:R-:W-:Y:S01]  /*62d0*/  FFMA.FTZ R195, R202, R194, R195 ;  /* 0x000000c2cac37223 */ /* 0x000fe200000100c3 */
[----:B---3--:R1:W2:Y:S01]  /*62e0*/  SHFL.IDX PT, R213, R197, RZ, 0x1f ;  /* 0x00001fffc5d57589 */ /* 0x0082a200000e0000 */
[----:B0-----:R-:W-:Y:S01]  /*62f0*/  FFMA.FTZ R13, R215, R13, R218 ;  /* 0x0000000dd70d7223 */ /* 0x001fe200000100da */
[----:B------:R-:W-:-:S04]  /*6300*/  FMUL.FTZ R219, R194, R89 ;  /* 0x00000059c2db7220 */ /* 0x000fc80000410000 */
[----:B------:R0:W-:Y:S01]  /*6310*/  @!P5 STS.64 [UR12+0x2378], R12 ;  /* 0x0023780cff00d988 */ /* 0x0001e20008000a0c */
[----:B-1----:R-:W-:Y:S01]  /*6320*/  FFMA.FTZ R197, R169, R195, R212 ;  /* 0x000000c3a9c57223 */ /* 0x002fe200000100d4 */
[----:B--2---:R-:W-:-:S04]  /*6330*/  @P2 FFMA.FTZ R213, R209, R213, R216 ;  /* 0x000000d5d1d52223 */ /* 0x004fc800000100d8 */
[----:B------:R-:W-:Y:S01]  /*6340*/  FFMA.FTZ R212, R205, R213, R210 ;  /* 0x000000d5cdd47223 */ /* 0x000fe200000100d2 */
[----:B------:R-:W-:Y:S01]  /*6350*/  FFMA.FTZ R205, R19, R197, R8 ;  /* 0x000000c513cd7223 */ /* 0x000fe20000010008 */
[----:B------:R-:W-:-:S04]  /*6360*/  IMAD.WIDE.U32 R8, R38, UR8, R42 ;  /* 0x0000000826087c25 */ /* 0x000fc8000f8e002a */
[----:B------:R-:W-:Y:S01]  /*6370*/  FFMA.FTZ R209, R25, R205, R10 ;  /* 0x000000cd19d17223 */ /* 0x000fe2000001000a */
[----:B------:R-:W-:Y:S01]  /*6380*/  IMAD.WIDE.U32 R10, R40, UR8, R44 ;  /* 0x00000008280a7c25 */ /* 0x000fe2000f8e002c */
[----:B------:R-:W-:-:S03]  /*6390*/  LEA R4, P1, R8, UR30, 0x2 ;  /* 0x0000001e08047c11 */ /* 0x000fc6000f8210ff */
[----:B0-----:R-:W-:Y:S01]  /*63a0*/  FMUL.FTZ R12, R205, R86 ;  /* 0x00000056cd0c7220 */ /* 0x001fe20000410000 */
[----:B------:R-:W-:Y:S01]  /*63b0*/  FMUL.FTZ R215, R209, R85 ;  /* 0x00000055d1d77220 */ /* 0x000fe20000410000 */
[----:B------:R-:W-:Y:S02]  /*63c0*/  IMAD R5, R39, UR8, R9 ;  /* 0x0000000827057c24 */ /* 0x000fe4000f8e0209 */
[----:B------:R-:W-:Y:S01]  /*63d0*/  FFMA.FTZ R9, R23, R209, R6 ;  /* 0x000000d117097223 */ /* 0x000fe20000010006 */
[----:B------:R-:W-:Y:S01]  /*63e0*/  IMAD R213, R41, UR8, R11 ;  /* 0x0000000829d57c24 */ /* 0x000fe2000f8e020b */
[----:B------:R-:W-:Y:S01]  /*63f0*/  LEA R6, P2, R10, UR34, 0x2 ;  /* 0x000000220a067c11 */ /* 0x000fe2000f8410ff */
[----:B------:R-:W-:Y:S01]  /*6400*/  FMUL.FTZ R217, R102, R215 ;  /* 0x000000d766d97220 */ /* 0x000fe20000410000 */
[----:B------:R-:W-:Y:S01]  /*6410*/  FFMA.FTZ R11, R198, R9, R7 ;  /* 0x00000009c60b7223 */ /* 0x000fe20000010007 */
[----:B------:R-:W-:Y:S01]  /*6420*/  LEA.HI.X R5, R8, UR31, R5, 0x2, P1 ;  /* 0x0000001f08057c11 */ /* 0x000fe200088f1405 */
[----:B------:R-:W-:Y:S01]  /*6430*/  FMUL.FTZ R216, R9, R84 ;  /* 0x0000005409d87220 */ /* 0x000fe20000410000 */
[----:B------:R-:W-:Y:S01]  /*6440*/  LEA.HI.X R7, R10, UR35, R213, 0x2, P2 ;  /* 0x000000230a077c11 */ /* 0x000fe200090f14d5 */
[C---:B------:R-:W-:Y:S01]  /*6450*/  FFMA.FTZ R8, R0.reuse, R11, R207 ;  /* 0x0000000b00087223 */ /* 0x040fe200000100cf */
[----:B------:R-:W-:Y:S01]  /*6460*/  FFMA.FTZ R10, R0, R212, R203 ;  /* 0x000000d4000a7223 */ /* 0x000fe200000100cb */
[----:B------:R-:W-:Y:S01]  /*6470*/  FADD.FTZ R0, -R210, R212 ;  /* 0x000000d4d2007221 */ /* 0x000fe20000010100 */
[----:B------:R-:W-:Y:S01]  /*6480*/  FMUL.FTZ R213, R11, R83 ;  /* 0x000000530bd57220 */ /* 0x000fe20000410000 */
[----:B------:R-:W-:Y:S01]  /*6490*/  FMUL.FTZ R207, R8, R81 ;  /* 0x0000005108cf7220 */ /* 0x000fe20000410000 */
[----:B------:R-:W-:Y:S01]  /*64a0*/  FFMA.FTZ R198, R198, R10, R201 ;  /* 0x0000000ac6c67223 */ /* 0x000fe200000100c9 */
[----:B------:R-:W-:Y:S01]  /*64b0*/  FADD.FTZ R203, -R203, R10 ;  /* 0x0000000acbcb7221 */ /* 0x000fe20000010100 */
[----:B------:R-:W-:Y:S01]  /*64c0*/  FMUL.FTZ R212, R157, R212 ;  /* 0x000000d49dd47220 */ /* 0x000fe20000410000 */
[-C--:B------:R-:W-:Y:S01]  /*64d0*/  FFMA.FTZ R210, R0, R207.reuse, RZ ;  /* 0x000000cf00d27223 */ /* 0x080fe200000100ff */
[----:B------:R-:W-:Y:S01]  /*64e0*/  FADD.FTZ R201, -R201, R198 ;  /* 0x000000c6c9c97221 */ /* 0x000fe20000010100 */
[----:B------:R-:W-:Y:S01]  /*64f0*/  FFMA.FTZ R23, R23, R198, R208 ;  /* 0x000000c617177223 */ /* 0x000fe200000100d0 */
[----:B------:R-:W-:Y:S01]  /*6500*/  FMUL.FTZ R214, R98, R207 ;  /* 0x000000cf62d67220 */ /* 0x000fe20000410000 */
[----:B------:R-:W-:Y:S01]  /*6510*/  FFMA.FTZ R210, R203, R213, R210 ;  /* 0x000000d5cbd27223 */ /* 0x000fe200000100d2 */
[-C--:B------:R-:W-:Y:S01]  /*6520*/  FMUL.FTZ R207, R99, R216.reuse ;  /* 0x000000d863cf7220 */ /* 0x080fe20000410000 */
[----:B------:R-:W-:Y:S01]  /*6530*/  FADD.FTZ R208, -R208, R23 ;  /* 0x00000017d0d07221 */ /* 0x000fe20000010100 */
[----:B------:R-:W-:Y:S01]  /*6540*/  FFMA.FTZ R25, R25, R23, R206 ;  /* 0x0000001719197223 */ /* 0x000fe200000100ce */
[----:B------:R-:W-:Y:S01]  /*6550*/  FFMA.FTZ R13, R201, R216, R210 ;  /* 0x000000d8c90d7223 */ /* 0x000fe200000100d2 */
[----:B------:R-:W-:Y:S01]  /*6560*/  STS [R69], R214 ;  /* 0x000000d645007388 */ /* 0x000fe20000000800 */
[----:B------:R-:W-:Y:S01]  /*6570*/  FMUL.FTZ R213, R100, R213 ;  /* 0x000000d564d57220 */ /* 0x000fe20000410000 */
[----:B------:R-:W-:Y:S01]  /*6580*/  FADD.FTZ R206, -R206, R25 ;  /* 0x00000019cece7221 */ /* 0x000fe20000010100 */
[----:B------:R-:W-:Y:S01]  /*6590*/  FFMA.FTZ R13, R208, R215, R13 ;  /* 0x000000d7d00d7223 */ /* 0x000fe2000001000d */
[----:B------:R-:W-:Y:S01]  /*65a0*/  FFMA.FTZ R19, R19, R25, R204 ;  /* 0x0000001913137223 */ /* 0x000fe200000100cc */
[----:B------:R0:W-:Y:S01]  /*65b0*/  STS [R68+0x8], R207 ;  /* 0x000008cf44007388 */ /* 0x0001e20000000800 */
[-C--:B------:R-:W-:Y:S01]  /*65c0*/  FMUL.FTZ R215, R101, R12.reuse ;  /* 0x0000000c65d77220 */ /* 0x080fe20000410000 */
[----:B------:R-:W-:Y:S01]  /*65d0*/  FFMA.FTZ R13, R206, R12, R13 ;  /* 0x0000000cce0d7223 */ /* 0x000fe2000001000d */
[----:B------:R-:W-:Y:S01]  /*65e0*/  FADD.FTZ R204, -R204, R19 ;  /* 0x00000013cccc7221 */ /* 0x000fe20000010100 */
[----:B------:R-:W-:Y:S01]  /*65f0*/  FFMA.FTZ R169, R169, R19, R200 ;  /* 0x00000013a9a97223 */ /* 0x000fe200000100c8 */
[----:B------:R-:W-:Y:S01]  /*6600*/  FMUL.FTZ R12, R195, R88 ;  /* 0x00000058c30c7220 */ /* 0x000fe20000410000 */
[----:B------:R1:W-:Y:S01]  /*6610*/  STS [R68+0x4], R213 ;  /* 0x000004d544007388 */ /* 0x0003e20000000800 */
[----:B------:R-:W-:Y:S01]  /*6620*/  FMUL.FTZ R210, R185, R94 ;  /* 0x0000005eb9d27220 */ /* 0x000fe20000410000 */
[----:B------:R-:W-:Y:S01]  /*6630*/  FFMA.FTZ R202, R202, R169, R199 ;  /* 0x000000a9caca7223 */ /* 0x000fe200000100c7 */
[----:B------:R-:W-:Y:S01]  /*6640*/  FADD.FTZ R200, -R200, R169 ;  /* 0x000000a9c8c87221 */ /* 0x000fe20000010100 */
[----:B0-----:R-:W-:Y:S01]  /*6650*/  FMUL.FTZ R207, R197, R87 ;  /* 0x00000057c5cf7220 */ /* 0x001fe20000410000 */
[----:B------:R0:W-:Y:S01]  /*6660*/  STS [R68+0xc], R217 ;  /* 0x00000cd944007388 */ /* 0x0001e20000000800 */
[----:B------:R-:W-:Y:S01]  /*6670*/  FADD.FTZ R199, -R199, R202 ;  /* 0x000000cac7c77221 */ /* 0x000fe20000010100 */
[----:B------:R-:W-:Y:S01]  /*6680*/  FFMA.FTZ R189, R189, R202, R188 ;  /* 0x000000cabdbd7223 */ /* 0x000fe200000100bc */
[-C--:B------:R-:W-:Y:S01]  /*6690*/  FFMA.FTZ R13, R204, R207.reuse, R13 ;  /* 0x000000cfcc0d7223 */ /* 0x080fe2000001000d */
[----:B------:R-:W-:Y:S01]  /*66a0*/  FMUL.FTZ R207, R104, R207 ;  /* 0x000000cf68cf7220 */ /* 0x000fe20000410000 */
[-C--:B-1----:R-:W-:Y:S01]  /*66b0*/  FMUL.FTZ R213, R103, R12.reuse ;  /* 0x0000000c67d57220 */ /* 0x082fe20000410000 */
[----:B------:R-:W-:Y:S01]  /*66c0*/  FADD.FTZ R188, -R188, R189 ;  /* 0x000000bdbcbc7221 */ /* 0x000fe20000010100 */
[----:B------:R-:W-:Y:S01]  /*66d0*/  FFMA.FTZ R12, R200, R12, R13 ;  /* 0x0000000cc80c7223 */ /* 0x000fe2000001000d */
[----:B------:R-:W-:Y:S01]  /*66e0*/  FFMA.FTZ R186, R186, R189, R187 ;  /* 0x000000bdbaba7223 */ /* 0x000fe200000100bb */
[----:B------:R1:W-:Y:S01]  /*66f0*/  STS [R68+0x14], R207 ;  /* 0x000014cf44007388 */ /* 0x0003e20000000800 */
[-C--:B0-----:R-:W-:Y:S01]  /*6700*/  FMUL.FTZ R217, R106, R219.reuse ;  /* 0x000000db6ad97220 */ /* 0x081fe20000410000 */
[----:B------:R-:W-:Y:S01]  /*6710*/  FFMA.FTZ R219, R199, R219, R12 ;  /* 0x000000dbc7db7223 */ /* 0x000fe2000001000c */
[----:B------:R-:W-:Y:S01]  /*6720*/  FMUL.FTZ R12, R192, R90 ;  /* 0x0000005ac00c7220 */ /* 0x000fe20000410000 */
[----:B------:R-:W-:Y:S01]  /*6730*/  FADD.FTZ R187, -R187, R186 ;  /* 0x000000babbbb7221 */ /* 0x000fe20000010100 */
[----:B------:R-:W-:Y:S01]  /*6740*/  FFMA.FTZ R183, R183, R186, R184 ;  /* 0x000000bab7b77223 */ /* 0x000fe200000100b8 */
[----:B------:R0:W-:Y:S01]  /*6750*/  STS [R68+0x18], R213 ;  /* 0x000018d544007388 */ /* 0x0001e20000000800 */
[-C--:B------:R-:W-:Y:S01]  /*6760*/  FMUL.FTZ R13, R105, R12.reuse ;  /* 0x0000000c690d7220 */ /* 0x080fe20000410000 */
[----:B------:R-:W-:Y:S01]  /*6770*/  FFMA.FTZ R12, R188, R12, R219 ;  /* 0x0000000cbc0c7223 */ /* 0x000fe200000100db */
[----:B------:R-:W-:Y:S01]  /*6780*/  FADD.FTZ R184, -R184, R183 ;  /* 0x000000b7b8b87221 */ /* 0x000fe20000010100 */
[----:B-1----:R-:W-:Y:S01]  /*6790*/  FMUL.FTZ R207, R193, R91 ;  /* 0x0000005bc1cf7220 */ /* 0x002fe20000410000 */
[----:B------:R-:W-:Y:S01]  /*67a0*/  FFMA.FTZ R181, R181, R183, R180 ;  /* 0x000000b7b5b57223 */ /* 0x000fe200000100b4 */
[----:B------:R1:W-:Y:S01]  /*67b0*/  STS [R68+0x1c], R217 ;  /* 0x00001cd944007388 */ /* 0x0003e20000000800 */
[----:B------:R-:W-:Y:S01]  /*67c0*/  FMUL.FTZ R221, R109, R210 ;  /* 0x000000d26ddd7220 */ /* 0x000fe20000410000 */
[----:B------:R-:W-:Y:S01]  /*67d0*/  FMUL.FTZ R23, R153, R23 ;  /* 0x0000001799177220 */ /* 0x000fe20000410000 */
[----:B------:R-:W-:Y:S01]  /*67e0*/  FADD.FTZ R180, -R180, R181 ;  /* 0x000000b5b4b47221 */ /* 0x000fe20000010100 */
[-C--:B0-----:R-:W-:Y:S01]  /*67f0*/  FMUL.FTZ R213, R108, R207.reuse ;  /* 0x000000cf6cd57220 */ /* 0x081fe20000410000 */
[----:B------:R-:W-:Y:S01]  /*6800*/  FFMA.FTZ R207, R187, R207, R12 ;  /* 0x000000cfbbcf7223 */ /* 0x000fe2000001000c */
[----:B------:R-:W-:Y:S01]  /*6810*/  FMUL.FTZ R12, R191, R92 ;  /* 0x0000005cbf0c7220 */ /* 0x000fe20000410000 */
[----:B------:R-:W-:Y:S01]  /*6820*/  FFMA.FTZ R178, R178, R181, R177 ;  /* 0x000000b5b2b27223 */ /* 0x000fe200000100b1 */
[----:B------:R0:W-:Y:S01]  /*6830*/  STS [R68+0x10], R215 ;  /* 0x000010d744007388 */ /* 0x0001e20000000800 */
[----:B------:R-:W-:Y:S01]  /*6840*/  FMUL.FTZ R25, R154, R25 ;  /* 0x000000199a197220 */ /* 0x000fe20000410000 */
[----:B-1----:R-:W-:Y:S01]  /*6850*/  FMUL.FTZ R217, R190, R93 ;  /* 0x0000005dbed97220 */ /* 0x002fe20000410000 */
[----:B------:R-:W-:Y:S01]  /*6860*/  FFMA.FTZ R207, R184, R12, R207 ;  /* 0x0000000cb8cf7223 */ /* 0x000fe200000100cf */
[----:B------:R-:W-:Y:S01]  /*6870*/  FADD.FTZ R177, -R177, R178 ;  /* 0x000000b2b1b17221 */ /* 0x000fe20000010100 */
[----:B------:R-:W-:Y:S01]  /*6880*/  FFMA.FTZ R175, R175, R178, R174 ;  /* 0x000000b2afaf7223 */ /* 0x000fe200000100ae */
[----:B------:R1:W-:Y:S01]  /*6890*/  STS [R68+0x20], R13 ;  /* 0x0000200d44007388 */ /* 0x0003e20000000800 */
[----:B------:R-:W-:Y:S01]  /*68a0*/  FMUL.FTZ R219, R110, R217 ;  /* 0x000000d96edb7220 */ /* 0x000fe20000410000 */
[----:B------:R-:W-:Y:S01]  /*68b0*/  FMUL.FTZ R19, R151, R19 ;  /* 0x0000001397137220 */ /* 0x000fe20000410000 */
[----:B------:R-:W-:Y:S01]  /*68c0*/  FADD.FTZ R174, -R174, R175 ;  /* 0x000000afaeae7221 */ /* 0x000fe20000010100 */
[----:B0-----:R-:W-:Y:S01]  /*68d0*/  FMUL.FTZ R215, R107, R12 ;  /* 0x0000000c6bd77220 */ /* 0x001fe20000410000 */
[----:B------:R-:W-:Y:S01]  /*68e0*/  FFMA.FTZ R12, R180, R217, R207 ;  /* 0x000000d9b40c7223 */ /* 0x000fe200000100cf */
[----:B------:R0:W-:Y:S01]  /*68f0*/  STS [R68+0x24], R213 ;  /* 0x000024d544007388 */ /* 0x0001e20000000800 */
[----:B------:R-:W-:Y:S01]  /*6900*/  FMUL.FTZ R207, R182, R95 ;  /* 0x0000005fb6cf7220 */ /* 0x000fe20000410000 */
[----:B------:R-:W-:Y:S01]  /*6910*/  FFMA.FTZ R243, R173, R175, R172 ;  /* 0x000000afadf37223 */ /* 0x000fe200000100ac */
[----:B------:R-:W-:Y:S01]  /*6920*/  FMUL.FTZ R169, R152, R169 ;  /* 0x000000a998a97220 */ /* 0x000fe20000410000 */
[----:B-1----:R-:W-:Y:S01]  /*6930*/  FFMA.FTZ R13, R177, R210, R12 ;  /* 0x000000d2b10d7223 */ /* 0x002fe2000001000c */
[----:B------:R-:W-:Y:S01]  /*6940*/  FMUL.FTZ R12, R179, R96 ;  /* 0x00000060b30c7220 */ /* 0x000fe20000410000 */
[----:B------:R-:W-:Y:S01]  /*6950*/  FFMA.FTZ R210, R171, R243, R170 ;  /* 0x000000f3abd27223 */ /* 0x000fe200000100aa */
[----:B------:R1:W-:Y:S01]  /*6960*/  STS [R68+0x28], R215 ;  /* 0x000028d744007388 */ /* 0x0003e20000000800 */
[-C--:B------:R-:W-:Y:S01]  /*6970*/  FFMA.FTZ R13, R174, R207.reuse, R13 ;  /* 0x000000cfae0d7223 */ /* 0x080fe2000001000d */
[----:B------:R-:W-:Y:S01]  /*6980*/  FMUL.FTZ R207, R112, R207 ;  /* 0x000000cf70cf7220 */ /* 0x000fe20000410000 */
[----:B0-----:R-:W-:Y:S01]  /*6990*/  FMUL.FTZ R213, R176, R97 ;  /* 0x00000061b0d57220 */ /* 0x001fe20000410000 */
[-C--:B------:R-:W-:Y:S01]  /*69a0*/  FMUL.FTZ R171, R111, R12.reuse ;  /* 0x0000000c6fab7220 */ /* 0x080fe20000410000 */
[----:B------:R-:W-:Y:S01]  /*69b0*/  STS [R68+0x2c], R219 ;  /* 0x00002cdb44007388 */ /* 0x000fe20000000800 */
[----:B------:R-:W-:Y:S01]  /*69c0*/  FADD.FTZ R172, -R172, R243 ;  /* 0x000000f3acac7221 */ /* 0x000fe20000010100 */
[-C--:B------:R-:W-:Y:S01]  /*69d0*/  FMUL.FTZ R173, R114, R213.reuse ;  /* 0x000000d572ad7220 */ /* 0x080fe20000410000 */
[----:B------:R-:W-:Y:S01]  /*69e0*/  FADD.FTZ R170, -R170, R210 ;  /* 0x000000d2aaaa7221 */ /* 0x000fe20000010100 */
[----:B------:R-:W-:Y:S01]  /*69f0*/  STS [R68+0x30], R221 ;  /* 0x000030dd44007388 */ /* 0x000fe20000000800 */
[----:B------:R-:W-:Y:S01]  /*6a00*/  FFMA.FTZ R13, R172, R12, R13 ;  /* 0x0000000cac0d7223 */ /* 0x000fe2000001000d */
[----:B-1----:R-:W-:Y:S01]  /*6a10*/  FMUL.FTZ R215, R156, R198 ;  /* 0x000000c69cd77220 */ /* 0x002fe20000410000 */
[----:B------:R-:W-:Y:S01]  /*6a20*/  FMUL.FTZ R217, R149, R202 ;  /* 0x000000ca95d97220 */ /* 0x000fe20000410000 */
[----:B------:R-:W-:Y:S01]  /*6a30*/  STS [R68+0x34], R207 ;  /* 0x000034cf44007388 */ /* 0x000fe20000000800 */
[----:B------:R-:W-:Y:S01]  /*6a40*/  FFMA.FTZ R12, R170, R213, R13 ;  /* 0x000000d5aa0c7223 */ /* 0x000fe2000001000d */
[----:B------:R-:W-:Y:S01]  /*6a50*/  FMUL.FTZ R213, R155, R10 ;  /* 0x0000000a9bd57220 */ /* 0x000fe20000410000 */
[----:B------:R-:W-:Y:S01]  /*6a60*/  IADD3 R10, PT, PT, -R196, UR15, RZ ;  /* 0x0000000fc40a7c10 */ /* 0x000fe2000fffe1ff */
[----:B------:R-:W-:Y:S01]  /*6a70*/  STS [R68+0x38], R171 ;  /* 0x000038ab44007388 */ /* 0x000fe20000000800 */
[----:B------:R-:W-:Y:S01]  /*6a80*/  FMUL.FTZ R189, R150, R189 ;  /* 0x000000bd96bd7220 */ /* 0x000fe20000410000 */
[----:B------:R-:W-:Y:S01]  /*6a90*/  FMUL.FTZ R183, R148, R183 ;  /* 0x000000b794b77220 */ /* 0x000fe20000410000 */
[C---:B------:R-:W-:Y:S01]  /*6aa0*/  ISETP.GE.AND P6, PT, R10.reuse, 0x1, PT ;  /* 0x000000010a00780c */ /* 0x040fe20003fc6270 */
[----:B------:R-:W-:Y:S01]  /*6ab0*/  STS [R68+0x3c], R173 ;  /* 0x00003cad44007388 */ /* 0x000fe20000000800 */
[----:B------:R-:W-:Y:S01]  /*6ac0*/  FMUL.FTZ R181, R145, R181 ;  /* 0x000000b591b57220 */ /* 0x000fe20000410000 */
[----:B------:R-:W-:Y:S01]  /*6ad0*/  FMUL.FTZ R175, R143, R175 ;  /* 0x000000af8faf7220 */ /* 0x000fe20000410000 */
[----:B------:R-:W-:Y:S01]  /*6ae0*/  BAR.SYNC.DEFER_BLOCKING 0x0 ;  /* 0x0000000000007b1d */ /* 0x000fe20000010000 */
[----:B------:R-:W-:-:S02]  /*6af0*/  ISETP.GE.AND P1, PT, R10, 0x21, PT ;  /* 0x000000210a00780c */ /* 0x000fc40003f26270 */
[C---:B------:R-:W-:Y:S02]  /*6b00*/  ISETP.GE.AND P3, PT, R10.reuse, 0x41, PT ;  /* 0x000000410a00780c */ /* 0x040fe40003f66270 */
[C---:B------:R-:W-:Y:S02]  /*6b10*/  ISETP.GE.AND P4, PT, R10.reuse, 0x61, PT ;  /* 0x000000610a00780c */ /* 0x040fe40003f86270 */
[C---:B------:R-:W-:Y:S02]  /*6b20*/  ISETP.GE.AND P5, PT, R10.reuse, 0x81, PT ;  /* 0x000000810a00780c */ /* 0x040fe40003fa6270 */
[----:B------:R-:W-:Y:S01]  /*6b30*/  ISETP.GE.AND P2, PT, R10, 0xa1, PT ;  /* 0x000000a10a00780c */ /* 0x000fe20003f46270 */
        /* <DEDUP_REMOVED lines=41> */
.L_x_8367:
[----:B------:R-:W-:Y:S05]  /*6dd0*/  BSYNC.RECONVERGENT B0 ;  /* 0x0000000000007941 */ /* 0x000fea0003800200 */
.L_x_8366:
[----:B-12---:R0:W1:Y:S01]  /*6de0*/  LDS R19, [R67+0x8c0] ;  /* 0x0008c00043137984 */ /* 0x0060620000000800 */
[----:B------:R-:W-:Y:S04]  /*6df0*/  BSSY.RECONVERGENT B0, `(.L_x_8368) ;  /* 0x0000004000007945 */ /* 0x000fe80003800200 */
[----:B------:R-:W-:Y:S05]  /*6e00*/  @!P1 BRA `(.L_x_8369) ;  /* 0x0000000000089947 */ /* 0x000fea0003800000 */
[----:B------:R2:W-:Y:S04]  /*6e10*/  REDG.E.ADD.F32.FTZ.RN.STRONG.GPU desc[UR28][R4.64+0x80], R221 ;  /* 0x000080dd040079a6 */ /* 0x0005e8000c12f31c */
[----:B-1----:R2:W-:Y:S02]  /*6e20*/  REDG.E.ADD.F32.FTZ.RN.STRONG.GPU desc[UR28][R6.64+0x80], R19 ;  /* 0x00008013060079a6 */ /* 0x0025e4000c12f31c */
.L_x_8369:
[----:B------:R-:W-:Y:S05]  /*6e30*/  BSYNC.RECONVERGENT B0 ;  /* 0x0000000000007941 */ /* 0x000fea0003800200 */
.L_x_8368:
[----:B-12---:R1:W2:Y:S01]  /*6e40*/  LDS R19, [R66+0x940] ;  /* 0x0009400042137984 */ /* 0x0062a20000000800 */
[----:B------:R-:W-:Y:S04]  /*6e50*/  BSSY.RECONVERGENT B0, `(.L_x_8370) ;  /* 0x0000004000007945 */ /* 0x000fe80003800200 */
[----:B------:R-:W-:Y:S05]  /*6e60*/  @!P3 BRA `(.L_x_8371) ;  /* 0x000000000008b947 */ /* 0x000fea0003800000 */
[----:B------:R3:W-:Y:S04]  /*6e70*/  REDG.E.ADD.F32.FTZ.RN.STRONG.GPU desc[UR28][R4.64+0x100], R223 ;  /* 0x000100df040079a6 */ /* 0x0007e8000c12f31c */
[----:B--2---:R3:W-:Y:S02]  /*6e80*/  REDG.E.ADD.F32.FTZ.RN.STRONG.GPU desc[UR28][R6.64+0x100], R19 ;  /* 0x00010013060079a6 */ /* 0x0047e4000c12f31c */
.L_x_8371:
[----:B------:R-:W-:Y:S05]  /*6e90*/  BSYNC.RECONVERGENT B0 ;  /* 0x0000000000007941 */ /* 0x000fea0003800200 */
.L_x_8370:
[----:B--23--:R2:W3:Y:S01]  /*6ea0*/  LDS R19, [R65+0x9c0] ;  /* 0x0009c00041137984 */ /* 0x00c4e20000000800 */
[----:B------:R-:W-:Y:S04]  /*6eb0*/  BSSY.RECONVERGENT B0, `(.L_x_8372) ;  /* 0x0000004000007945 */ /* 0x000fe80003800200 */
[----:B------:R-:W-:Y:S05]  /*6ec0*/  @!P4 BRA `(.L_x_8373) ;  /* 0x000000000008c947 */ /* 0x000fea0003800000 */
[----:B------:R4:W-:Y:S04]  /*6ed0*/  REDG.E.ADD.F32.FTZ.RN.STRONG.GPU desc[UR28][R4.64+0x180], R225 ;  /* 0x000180e1040079a6 */ /* 0x0009e8000c12f31c */
[----:B---3--:R4:W-:Y:S02]  /*6ee0*/  REDG.E.ADD.F32.FTZ.RN.STRONG.GPU desc[UR28][R6.64+0x180], R19 ;  /* 0x00018013060079a6 */ /* 0x0089e4000c12f31c */
.L_x_8373:
[----:B------:R-:W-:Y:S05]  /*6ef0*/  BSYNC.RECONVERGENT B0 ;  /* 0x0000000000007941 */ /* 0x000fea0003800200 */
.L_x_8372:
[----:B---34-:R3:W4:Y:S01]  /*6f00*/  LDS R19, [R64+0xa40] ;  /* 0x000a400040137984 */ /* 0x0187220000000800 */
[----:B------:R-:W-:Y:S04]  /*6f10*/  BSSY.RECONVERGENT B0, `(.L_x_8374) ;  /* 0x0000004000007945 */ /* 0x000fe80003800200 */
[----:B------:R-:W-:Y:S05]  /*6f20*/  @!P5 BRA `(.L_x_8375) ;  /* 0x000000000008d947 */ /* 0x000fea0003800000 */
[----:B------:R0:W-:Y:S04]  /*6f30*/  REDG.E.ADD.F32.FTZ.RN.STRONG.GPU desc[UR28][R4.64+0x200], R227 ;  /* 0x000200e3040079a6 */ /* 0x0001e8000c12f31c */
[----:B----4-:R0:W-:Y:S02]  /*6f40*/  REDG.E.ADD.F32.FTZ.RN.STRONG.GPU desc[UR28][R6.64+0x200], R19 ;  /* 0x00020013060079a6 */ /* 0x0101e4000c12f31c */
.L_x_8375:
[----:B------:R-:W-:Y:S05]  /*6f50*/  BSYNC.RECONVERGENT B0 ;  /* 0x0000000000007941 */ /* 0x000fea0003800200 */
.L_x_8374:
        /* <DEDUP_REMOVED lines=10> */
.L_x_8377:
[----:B------:R-:W-:Y:S05]  /*7000*/  BSYNC.RECONVERGENT B0 ;  /* 0x0000000000007941 */ /* 0x000fea0003800200 */
.L_x_8376:
[----:B0---4-:R0:W4:Y:S01]  /*7010*/  LDS R19, [R62+0xb40] ;  /* 0x000b40003e137984 */ /* 0x0111220000000800 */
[----:B------:R-:W-:Y:S04]  /*7020*/  BSSY.RECONVERGENT B0, `(.L_x_8378) ;  /* 0x0000004000007945 */ /* 0x000fe80003800200 */
[----:B------:R-:W-:Y:S05]  /*7030*/  @!P3 BRA `(.L_x_8379) ;  /* 0x000000000008b947 */ /* 0x000fea0003800000 */
[----:B------:R0:W-:Y:S04]  /*7040*/  REDG.E.ADD.F32.FTZ.RN.STRONG.GPU desc[UR28][R4.64+0x300], R231 ;  /* 0x000300e7040079a6 */ /* 0x0001e8000c12f31c */
[----:B----4-:R0:W-:Y:S02]  /*7050*/  REDG.E.ADD.F32.FTZ.RN.STRONG.GPU desc[UR28][R6.64+0x300], R19 ;  /* 0x00030013060079a6 */ /* 0x0101e4000c12f31c */
.L_x_8379:
[----:B------:R-:W-:Y:S05]  /*7060*/  BSYNC.RECONVERGENT B0 ;  /* 0x0000000000007941 */ /* 0x000fea0003800200 */
.L_x_8378:
[----:B0---4-:R0:W4:Y:S01]  /*7070*/  LDS R19, [R61+0xbc0] ;  /* 0x000bc0003d137984 */ /* 0x0111220000000800 */
[----:B------:R-:W-:Y:S04]  /*7080*/  BSSY.RECONVERGENT B0, `(.L_x_8380) ;  /* 0x0000004000007945 */ /* 0x000fe80003800200 */
[----:B------:R-:W-:Y:S05]  /*7090*/  @!P4 BRA `(.L_x_8381) ;  /* 0x000000000008c947 */ /* 0x000fea0003800000 */
[----:B------:R0:W-:Y:S04]  /*70a0*/  REDG.E.ADD.F32.FTZ.RN.STRONG.GPU desc[UR28][R4.64+0x380], R233 ;  /* 0x000380e9040079a6 */ /* 0x0001e8000c12f31c */
[----:B----4-:R0:W-:Y:S02]  /*70b0*/  REDG.E.ADD.F32.FTZ.RN.STRONG.GPU desc[UR28][R6.64+0x380], R19 ;  /* 0x00038013060079a6 */ /* 0x0101e4000c12f31c */
.L_x_8381:
[----:B------:R-:W-:Y:S05]  /*70c0*/  BSYNC.RECONVERGENT B0 ;  /* 0x0000000000007941 */ /* 0x000fea0003800200 */
.L_x_8380:
[----:B0---4-:R0:W4:Y:S01]  /*70d0*/  LDS R19, [R60+0xc40] ;  /* 0x000c40003c137984 */ /* 0x0111220000000800 */
[----:B------:R-:W-:Y:S04]  /*70e0*/  BSSY.RECONVERGENT B0, `(.L_x_8382) ;  /* 0x0000004000007945 */ /* 0x000fe80003800200 */
[----:B------:R-:W-:Y:S05]  /*70f0*/  @!P5 BRA `(.L_x_8383) ;  /* 0x000000000008d947 */ /* 0x000fea0003800000 */
[----:B------:R0:W-:Y:S04]  /*7100*/  REDG.E.ADD.F32.FTZ.RN.STRONG.GPU desc[UR28][R4.64+0x400], R235 ;  /* 0x000400eb040079a6 */ /* 0x0001e8000c12f31c */
[----:B----4-:R0:W-:Y:S02]  /*7110*/  REDG.E.ADD.F32.FTZ.RN.STRONG.GPU desc[UR28][R6.64+0x400], R19 ;  /* 0x00040013060079a6 */ /* 0x0101e4000c12f31c */
.L_x_8383:
[----:B------:R-:W-:Y:S05]  /*7120*/  BSYNC.RECONVERGENT B0 ;  /* 0x0000000000007941 */ /* 0x000fea0003800200 */
.L_x_8382:
[----:B0---4-:R0:W4:Y:S01]  /*7130*/  LDS R19, [R59+0xcc0] ;  /* 0x000cc0003b137984 */ /* 0x0111220000000800 */
[----:B------:R-:W-:Y:S04]  /*7140*/  BSSY.RECONVERGENT B0, `(.L_x_8384) ;  /* 0x0000004000007945 */ /* 0x000fe80003800200 */
[----:B------:R-:W-:Y:S05]  /*7150*/  @!P6 BRA `(.L_x_8385) ;  /* 0x000000000008e947 */ /* 0x000fea0003800000 */
[----:B------:R0:W-:Y:S04]  /*7160*/  REDG.E.ADD.F32.FTZ.RN.STRONG.GPU desc[UR28][R4.64+0x480], R237 ;  /* 0x000480ed040079a6 */ /* 0x0001e8000c12f31c */
[----:B----4-:R0:W-:Y:S02]  /*7170*/  REDG.E.ADD.F32.FTZ.RN.STRONG.GPU desc[UR28][R6.64+0x480], R19 ;  /* 0x00048013060079a6 */ /* 0x0101e4000c12f31c */
.L_x_8385:
[----:B------:R-:W-:Y:S05]  /*7180*/  BSYNC.RECONVERGENT B0 ;  /* 0x0000000000007941 */ /* 0x000fea0003800200 */
.L_x_8384:
        /* <DEDUP_REMOVED lines=10> */
.L_x_8387:
[----:B------:R-:W-:Y:S05]  /*7230*/  BSYNC.RECONVERGENT B0 ;  /* 0x0000000000007941 */ /* 0x000fea0003800200 */
.L_x_8386:
[----:B0---4-:R0:W4:Y:S01]  /*7240*/  LDS R19, [R57+0xdc0] ;  /* 0x000dc00039137984 */ /* 0x0111220000000800 */
[----:B------:R-:W-:Y:S04]  /*7250*/  BSSY.RECONVERGENT B0, `(.L_x_8388) ;  /* 0x0000004000007945 */ /* 0x000fe80003800200 */
[----:B------:R-:W-:Y:S05]  /*7260*/  @!P2 BRA `(.L_x_8389) ;  /* 0x000000000008a947 */ /* 0x000fea0003800000 */
[----:B------:R0:W-:Y:S04]  /*7270*/  REDG.E.ADD.F32.FTZ.RN.STRONG.GPU desc[UR28][R4.64+0x580], R241 ;  /* 0x000580f1040079a6 */ /* 0x0001e8000c12f31c */
[----:B----4-:R0:W-:Y:S02]  /*7280*/  REDG.E.ADD.F32.FTZ.RN.STRONG.GPU desc[UR28][R6.64+0x580], R19 ;  /* 0x00058013060079a6 */ /* 0x0101e4000c12f31c */
.L_x_8389:
[----:B------:R-:W-:Y:S05]  /*7290*/  BSYNC.RECONVERGENT B0 ;  /* 0x0000000000007941 */ /* 0x000fea0003800200 */
.L_x_8388:
[----:B0---4-:R0:W4:Y:S01]  /*72a0*/  LDS R19, [R56+0xe40] ;  /* 0x000e400038137984 */ /* 0x0111220000000800 */
[----:B------:R-:W-:Y:S04]  /*72b0*/  BSSY.RECONVERGENT B0, `(.L_x_8390) ;  /* 0x0000004000007945 */ /* 0x000fe80003800200 */
[----:B------:R-:W-:Y:S05]  /*72c0*/  @!P3 BRA `(.L_x_8391) ;  /* 0x000000000008b947 */ /* 0x000fea0003800000 */
[----:B------:R0:W-:Y:S04]  /*72d0*/  REDG.E.ADD.F32.FTZ.RN.STRONG.GPU desc[UR28][R4.64+0x600], R207 ;  /* 0x000600cf040079a6 */ /* 0x0001e8000c12f31c */
[----:B----4-:R0:W-:Y:S02]  /*72e0*/  REDG.E.ADD.F32.FTZ.RN.STRONG.GPU desc[UR28][R6.64+0x600], R19 ;  /* 0x00060013060079a6 */ /* 0x0101e4000c12f31c */
.L_x_8391:
[----:B------:R-:W-:Y:S05]  /*72f0*/  BSYNC.RECONVERGENT B0 ;  /* 0x0000000000007941 */ /* 0x000fea0003800200 */
.L_x_8390:
[----:B0---4-:R0:W4:Y:S01]  /*7300*/  LDS R19, [R55+0xec0] ;  /* 0x000ec00037137984 */ /* 0x0111220000000800 */
[----:B------:R-:W-:Y:S04]  /*7310*/  BSSY.RECONVERGENT B0, `(.L_x_8392) ;  /* 0x0000004000007945 */ /* 0x000fe80003800200 */
[----:B------:R-:W-:Y:S05]  /*7320*/  @!P4 BRA `(.L_x_8393) ;  /* 0x000000000008c947 */ /* 0x000fea0003800000 */
[----:B------:R0:W-:Y:S04]  /*7330*/  REDG.E.ADD.F32.FTZ.RN.STRONG.GPU desc[UR28][R4.64+0x680], R173 ;  /* 0x000680ad040079a6 */ /* 0x0001e8000c12f31c */
[----:B----4-:R0:W-:Y:S02]  /*7340*/  REDG.E.ADD.F32.FTZ.RN.STRONG.GPU desc[UR28][R6.64+0x680], R19 ;  /* 0x00068013060079a6 */ /* 0x0101e4000c12f31c */
.L_x_8393:
[----:B------:R-:W-:Y:S05]  /*7350*/  BSYNC.RECONVERGENT B0 ;  /* 0x0000000000007941 */ /* 0x000fea0003800200 */
.L_x_8392:
[----:B0---4-:R0:W4:Y:S01]  /*7360*/  LDS R19, [R54+0xf40] ;  /* 0x000f400036137984 */ /* 0x0111220000000800 */
[----:B------:R-:W-:Y:S04]  /*7370*/  BSSY.RECONVERGENT B0, `(.L_x_8394) ;  /* 0x0000004000007945 */ /* 0x000fe80003800200 */
[----:B------:R-:W-:Y:S05]  /*7380*/  @!P5 BRA `(.L_x_8395) ;  /* 0x000000000008d947 */ /* 0x000fea0003800000 */
[----:B------:R0:W-:Y:S04]  /*7390*/  REDG.E.ADD.F32.FTZ.RN.STRONG.GPU desc[UR28][R4.64+0x700], R171 ;  /* 0x000700ab040079a6 */ /* 0x0001e8000c12f31c */
[----:B----4-:R0:W-:Y:S02]  /*73a0*/  REDG.E.ADD.F32.FTZ.RN.STRONG.GPU desc[UR28][R6.64+0x700], R19 ;  /* 0x00070013060079a6 */ /* 0x0101e4000c12f31c */
.L_x_8395:
[----:B------:R-:W-:Y:S05]  /*73b0*/  BSYNC.RECONVERGENT B0 ;  /* 0x0000000000007941 */ /* 0x000fea0003800200 */
.L_x_8394:
[----:B0---4-:R0:W4:Y:S01]  /*73c0*/  LDS R19, [R53+0xfc0] ;  /* 0x000fc00035137984 */ /* 0x0111220000000800 */
[----:B------:R-:W-:Y:S04]  /*73d0*/  BSSY.RECONVERGENT B0, `(.L_x_8396) ;  /* 0x0000004000007945 */ /* 0x000fe80003800200 */
[----:B------:R-:W-:Y:S05]  /*73e0*/  @!P6 BRA `(.L_x_8397) ;  /* 0x000000000008e947 */ /* 0x000fea0003800000 */
[----:B------:R0:W-:Y:S04]  /*73f0*/  REDG.E.ADD.F32.FTZ.RN.STRONG.GPU desc[UR28][R4.64+0x780], R13 ;  /* 0x0007800d040079a6 */ /* 0x0001e8000c12f31c */
[----:B----4-:R0:W-:Y:S02]  /*7400*/  REDG.E.ADD.F32.FTZ.RN.STRONG.GPU desc[UR28][R6.64+0x780], R19 ;  /* 0x00078013060079a6 */ /* 0x0101e4000c12f31c */
.L_x_8397:
[----:B------:R-:W-:Y:S05]  /*7410*/  BSYNC.RECONVERGENT B0 ;  /* 0x0000000000007941 */ /* 0x000fea0003800200 */
.L_x_8396:
[----:B0-----:R-:W0:Y:S01]  /*7420*/  SHFL.DOWN P1, R13, R12, 0x1, 0x1f ;  /* 0x08201f000c0d7f89 */ /* 0x001e220000020000 */
[-C--:B------:R-:W-:Y:S01]  /*7430*/  FMUL.FTZ R5, R46, R195.reuse ;  /* 0x000000c32e057220 */ /* 0x080fe20000410000 */
        /* <DEDUP_REMOVED lines=9> */
[-C--:B------:R-:W-:Y:S01]  /*74d0*/  FMUL.FTZ R17, R17, R190.reuse ;  /* 0x000000be11117220 */ /* 0x080fe20000410000 */
[----:B------:R-:W-:Y:S01]  /*74e0*/  FFMA.FTZ R122, R7, R91, R122 ;  /* 0x0000005b077a7223 */ /* 0x000fe2000001007a */
[----:B------:R-:W-:Y:S01]  /*74f0*/  FMUL.FTZ R5, R20, R197 ;  /* 0x000000c514057220 */ /* 0x000fe20000410000 */
[----:B------:R-:W-:Y:S01]  /*7500*/  FFMA.FTZ R187, R108, R7, R187 ;  /* 0x000000076cbb7223 */ /* 0x000fe200000100bb */
        /* <DEDUP_REMOVED lines=9> */
[----:B0-----:R-:W-:Y:S01]  /*75a0*/  @P1 FADD R13, R12, R13 ;  /* 0x0000000d0c0d1221 */ /* 0x001fe20000000000 */
[----:B------:R-:W-:Y:S01]  /*75b0*/  FFMA.FTZ R197, R104, R5, R197 ;  /* 0x0000000568c57223 */ /* 0x000fe200000100c5 */
[-C--:B------:R-:W-:Y:S01]  /*75c0*/  FMUL.FTZ R5, R168, R209.reuse ;  /* 0x000000d1a8057220 */ /* 0x080fe20000410000 */
[C---:B------:R-:W-:Y:S01]  /*75d0*/  FMUL.FTZ R209, R46.reuse, R209 ;  /* 0x000000d12ed17220 */ /* 0x040fe20000410000 */
[----:B------:R-:W-:Y:S01]  /*75e0*/  FFMA.FTZ R188, R105, R4, R188 ;  /* 0x0000000469bc7223 */ /* 0x000fe200000100bc */
[----:B------:R-:W0:Y:S01]  /*75f0*/  SHFL.DOWN P1, R10, R13, 0x2, 0x1f ;  /* 0x08401f000d0a7f89 */ /* 0x000e220000020000 */
[-C--:B------:R-:W-:Y:S01]  /*7600*/  FMUL.FTZ R4, R167, R205.reuse ;  /* 0x000000cda7047220 */ /* 0x080fe20000410000 */
[----:B------:R-:W-:Y:S01]  /*7610*/  FMUL.FTZ R205, R46, R205 ;  /* 0x000000cd2ecd7220 */ /* 0x000fe20000410000 */
[----:B------:R-:W-:Y:S01]  /*7620*/  FMUL.FTZ R209, R208, R209 ;  /* 0x000000d1d0d17220 */ /* 0x000fe20000410000 */
[-C--:B------:R-:W-:Y:S01]  /*7630*/  FMUL.FTZ R6, R46, R185.reuse ;  /* 0x000000b92e067220 */ /* 0x080fe20000410000 */
[----:B------:R-:W-:Y:S01]  /*7640*/  FMUL.FTZ R24, R24, R185 ;  /* 0x000000b918187220 */ /* 0x000fe20000410000 */
[----:B------:R-:W-:Y:S01]  /*7650*/  FMUL.FTZ R206, R206, R205 ;  /* 0x000000cdcece7220 */ /* 0x000fe20000410000 */
[----:B------:R-:W-:Y:S01]  /*7660*/  FFMA.FTZ R160, R5, R85, R160 ;  /* 0x0000005505a07223 */ /* 0x000fe200000100a0 */
[----:B------:R-:W-:Y:S01]  /*7670*/  FFMA.FTZ R209, R102, R5, R209 ;  /* 0x0000000566d17223 */ /* 0x000fe200000100d1 */
[----:B------:R-:W-:Y:S01]  /*7680*/  FMUL.FTZ R6, R177, R6 ;  /* 0x00000006b1067220 */ /* 0x000fe20000410000 */
[----:B------:R-:W-:Y:S01]  /*7690*/  FMUL.FTZ R5, R46, R182 ;  /* 0x000000b62e057220 */ /* 0x000fe20000410000 */
[----:B------:R-:W-:Y:S01]  /*76a0*/  ISETP.NE.AND P2, PT, R82, RZ, PT ;  /* 0x000000ff5200720c */ /* 0x000fe20003f45270 */
[----:B------:R-:W-:Y:S01]  /*76b0*/  FFMA.FTZ R163, R4, R86, R163 ;  /* 0x0000005604a37223 */ /* 0x000fe200000100a3 */
[----:B------:R-:W-:Y:S01]  /*76c0*/  ISETP.NE.AND P3, PT, R211, RZ, PT ;  /* 0x000000ffd300720c */ /* 0x000fe20003f65270 */
[----:B------:R-:W-:Y:S01]  /*76d0*/  FFMA.FTZ R206, R101, R4, R206 ;  /* 0x0000000465ce7223 */ /* 0x000fe200000100ce */
[----:B------:R-:W-:Y:S01]  /*76e0*/  FMUL.FTZ R4, R46, R9 ;  /* 0x000000092e047220 */ /* 0x000fe20000410000 */
[----:B------:R-:W-:Y:S01]  /*76f0*/  FFMA.FTZ R115, R24, R94, R115 ;  /* 0x0000005e18737223 */ /* 0x000fe20000010073 */
[----:B------:R-:W-:Y:S01]  /*7700*/  FMUL.FTZ R21, R21, R194 ;  /* 0x000000c215157220 */ /* 0x000fe20000410000 */
[----:B------:R-:W-:Y:S01]  /*7710*/  FMUL.FTZ R22, R22, R191 ;  /* 0x000000bf16167220 */ /* 0x000fe20000410000 */
[----:B------:R-:W-:Y:S01]  /*7720*/  FFMA.FTZ R24, R109, R24, R6 ;  /* 0x000000186d187223 */ /* 0x000fe20000010006 */
[----:B------:R-:W-:Y:S01]  /*7730*/  FMUL.FTZ R18, R18, R179 ;  /* 0x000000b312127220 */ /* 0x000fe20000410000 */
[C---:B------:R-:W-:Y:S01]  /*7740*/  FMUL.FTZ R194, R46.reuse, R194 ;  /* 0x000000c22ec27220 */ /* 0x040fe20000410000 */
[C---:B------:R-:W-:Y:S01]  /*7750*/  FMUL.FTZ R191, R46.reuse, R191 ;  /* 0x000000bf2ebf7220 */ /* 0x040fe20000410000 */
[----:B------:R-:W-:Y:S01]  /*7760*/  FMUL.FTZ R15, R46, R176 ;  /* 0x000000b02e0f7220 */ /* 0x000fe20000410000 */
[----:B0-----:R-:W-:Y:S01]  /*7770*/  @P1 FADD R10, R13, R10 ;  /* 0x0000000a0d0a1221 */ /* 0x001fe20000000000 */
[----:B------:R-:W-:Y:S01]  /*7780*/  FMUL.FTZ R13, R174, R5 ;  /* 0x00000005ae0d7220 */ /* 0x000fe20000410000 */
[C---:B------:R-:W-:Y:S01]  /*7790*/  FMUL.FTZ R6, R46.reuse, R11 ;  /* 0x0000000b2e067220 */ /* 0x040fe20000410000 */
[C---:B------:R-:W-:Y:S01]  /*77a0*/  FMUL.FTZ R179, R46.reuse, R179 ;  /* 0x000000b32eb37220 */ /* 0x040fe20000410000 */
[----:B------:R-:W-:Y:S01]  /*77b0*/  FMUL.FTZ R5, R46, R8 ;  /* 0x000000082e057220 */ /* 0x000fe20000410000 */
[----:B----4-:R-:W0:Y:S01]  /*77c0*/  SHFL.DOWN P1, R19, R10, 0x4, 0x1f ;  /* 0x08801f000a137f89 */ /* 0x010e220000020000 */
[----:B------:R-:W-:Y:S01]  /*77d0*/  FMUL.FTZ R12, R201, R4 ;  /* 0x00000004c90c7220 */ /* 0x000fe20000410000 */
        /* <DEDUP_REMOVED lines=30> */
[----:B------:R-:W-:Y:S01]  /*79c0*/  FADD.FTZ R128, R197, R128 ;  /* 0x00000080c5807221 */ /* 0x000fe20000010000 */
        /* <DEDUP_REMOVED lines=27> */
.L_x_8399:
[----:B------:R-:W-:Y:S05]  /*7b80*/  BSYNC.RECONVERGENT B0 ;  /* 0x0000000000007941 */ /* 0x000fea0003800200 */
.L_x_8398:
[----:B------:R-:W-:-:S04]  /*7b90*/  UIADD3 UR8, UPT, UPT, UR8, 0x1, URZ ;  /* 0x0000000108087890 */ /* 0x000fc8000fffe0ff */
[----:B------:R-:W-:-:S09]  /*7ba0*/  UISETP.GE.AND UP0, UPT, UR8, UR36, UPT ;  /* 0x000000240800728c */ /* 0x000fd2000bf06270 */
[----:B------:R-:W-:Y:S05]  /*7bb0*/  BRA.U !UP0, `(.L_x_8400) ;  /* 0xffffffd108a07547 */ /* 0x000fea000b83ffff */
.L_x_8362:
[----:B------:R-:W-:Y:S06]  /*7bc0*/  BAR.SYNC.DEFER_BLOCKING 0x0 ;  /* 0x0000000000007b1d */ /* 0x000fec0000010000 */
[----:B------:R-:W5:Y:S01]  /*7bd0*/  LDCU.64 UR14, c[0x0][0x4f8] ;  /* 0x00009f00ff0e77ac */ /* 0x000f620008000a00 */
[----:B------:R-:W0:Y:S01]  /*7be0*/  LDCU.64 UR30, c[0x0][0x500] ;  /* 0x0000a000ff1e77ac */ /* 0x000e220008000a00 */
[----:B------:R-:W1:Y:S01]  /*7bf0*/  LDCU.64 UR34, c[0x0][0x550] ;  /* 0x0000aa00ff2277ac */ /* 0x000e620008000a00 */
[----:B------:R-:W2:Y:S04]  /*7c00*/  LDG.E.128 R4, desc[UR28][R32.64] ;  /* 0x0000001c20047981 */ /* 0x000ea8000c1e1d00 */
[----:B------:R-:W3:Y:S01]  /*7c10*/  LDG.E.128 R8, desc[UR28][R32.64+0x200] ;  /* 0x0002001c20087981 */ /* 0x000ee2000c1e1d00 */
[----:B------:R-:W-:Y:S01]  /*7c20*/  UMOV UR7, URZ ;  /* 0x000000ff00077c82 */ /* 0x000fe20008000000 */
[----:B------:R-:W-:-:S02]  /*7c30*/  UIADD3 UR20, UP1, UPT, UR20, -0x400, URZ ;  /* 0xfffffc0014147890 */ /* 0x000fc4000ff3e0ff */
[----:B-----5:R-:W-:Y:S02]  /*7c40*/  UIMAD.WIDE.U32 UR12, UR32, UR14, UR6 ;  /* 0x0000000e200c72a5 */ /* 0x020fe4000f8e0006 */
[----:B------:R-:W-:Y:S02]  /*7c50*/  UIADD3 UR22, UP2, UPT, UR22, -0x400, URZ ;  /* 0xfffffc0016167890 */ /* 0x000fe4000ff5e0ff */
[----:B------:R-:W-:Y:S01]  /*7c60*/  UIMAD UR13, UR32, UR15, UR13 ;  /* 0x0000000f200d72a4 */ /* 0x000fe2000f8e020d */
[----:B------:R-:W5:Y:S03]  /*7c70*/  LDCU.64 UR14, c[0x0][0x520] ;  /* 0x0000a400ff0e77ac */ /* 0x000f660008000a00 */
[----:B0-----:R-:W-:Y:S02]  /*7c80*/  UIMAD.WIDE.U32 UR12, UR27, UR30, UR12 ;  /* 0x0000001e1b0c72a5 */ /* 0x001fe4000f8e000c */
[----:B------:R-:W-:-:S02]  /*7c90*/  UIADD3.X UR21, UPT, UPT, UR21, -0x1, URZ, UP1, !UPT ;  /* 0xffffffff15157890 */ /* 0x000fc40008ffe4ff */
[----:B------:R-:W-:Y:S02]  /*7ca0*/  UIMAD UR13, UR27, UR31, UR13 ;  /* 0x0000001f1b0d72a4 */ /* 0x000fe4000f8e020d */
[----:B-1----:R-:W-:Y:S01]  /*7cb0*/  ULEA UR8, UP0, UR12, UR34, 0x1 ;  /* 0x000000220c087291 */ /* 0x002fe2000f8008ff */
[----:B------:R-:W0:Y:S03]  /*7cc0*/  LDCU.64 UR30, c[0x0][0x560] ;  /* 0x0000ac00ff1e77ac */ /* 0x000e260008000a00 */
[----:B------:R-:W-:Y:S02]  /*7cd0*/  ULEA.HI.X UR12, UR12, UR35, UR13, 0x1, UP0 ;  /* 0x000000230c0c7291 */ /* 0x000fe400080f0c0d */
[----:B------:R-:W-:Y:S01]  /*7ce0*/  UIADD3.X UR23, UPT, UPT, UR23, -0x1, URZ, UP2, !UPT ;  /* 0xffffffff17177890 */ /* 0x000fe200097fe4ff */
[----:B--2---:R-:W-:Y:S04]  /*7cf0*/  STS.128 [R49], R4 ;  /* 0x0000000431007388 */ /* 0x004fe80000000c00 */
[----:B---3--:R-:W-:Y:S01]  /*7d00*/  STS.128 [R49+0x200], R8 ;  /* 0x0002000831007388 */ /* 0x008fe20000000c00 */
[----:B------:R-:W-:-:S03]  /*7d10*/  NOP ;  /* 0x0000000000007918 */ /* 0x000fc60000000000 */
[----:B------:R-:W1:Y:S02]  /*7d20*/  LDS.128 R12, [R48] ;  /* 0x00000000300c7984 */ /* 0x000e640000000c00 */
[--C-:B-1----:R-:W-:Y:S02]  /*7d30*/  HADD2.F32 R19, -RZ, R12.reuse.H1_H1 ;  /* 0x3000000cff137230 */ /* 0x102fe40000004100 */
[----:B----4-:R-:W-:Y:S02]  /*7d40*/  HADD2.F32 R17, -RZ, R12.H0_H0 ;  /* 0x2000000cff117230 */ /* 0x010fe40000004100 */
[--C-:B------:R-:W-:Y:S02]  /*7d50*/  HADD2.F32 R5, -RZ, R14.reuse.H0_H0 ;  /* 0x2000000eff057230 */ /* 0x100fe40000004100 */
[--C-:B------:R-:W-:Y:S01]  /*7d60*/  FADD.FTZ R19, R19, R76.reuse ;  /* 0x0000004c13137221 */ /* 0x100fe20000010000 */
[----:B------:R-:W-:Y:S02]  /*7d70*/  HADD2.F32 R11, -RZ, R14.H1_H1 ;  /* 0x3000000eff0b7230 */ /* 0x000fe40000004100 */
[----:B------:R-:W-:Y:S01]  /*7d80*/  FADD.FTZ R0, R17, R76 ;  /* 0x0000004c11007221 */ /* 0x000fe20000010000 */
[----:B------:R-:W-:-:S02]  /*7d90*/  HADD2.F32 R17, -RZ, R13.H0_H0 ;  /* 0x2000000dff117230 */ /* 0x000fc40000004100 */
[--C-:B------:R-:W-:Y:S01]  /*7da0*/  FADD.FTZ R12, R5, R76.reuse ;  /* 0x0000004c050c7221 */ /* 0x100fe20000010000 */
[----:B------:R-:W-:Y:S01]  /*7db0*/  FSETP.GTU.FTZ.AND P2, PT, R19, 20, PT ;  /* 0x41a000001300780b */ /* 0x000fe20003f5c000 */
[----:B------:R-:W1:Y:S01]  /*7dc0*/  LDS.128 R4, [R48+0x10] ;  /* 0x0000100030047984 */ /* 0x000e620000000c00 */
[----:B------:R-:W-:Y:S01]  /*7dd0*/  BAR.SYNC.DEFER_BLOCKING 0x0 ;  /* 0x0000000000007b1d */ /* 0x000fe20000010000 */
[----:B------:R-:W-:Y:S01]  /*7de0*/  FSETP.GTU.FTZ.AND P1, PT, R0, 20, PT ;  /* 0x41a000000000780b */ /* 0x000fe20003f3c000 */
[--C-:B------:R-:W-:Y:S01]  /*7df0*/  FADD.FTZ R17, R17, R76.reuse ;  /* 0x0000004c11117221 */ /* 0x100fe20000010000 */
[----:B------:R-:W-:Y:S02]  /*7e00*/  HADD2.F32 R13, -RZ, R13.H1_H1 ;  /* 0x3000000dff0d7230 */ /* 0x000fe40000004100 */
[----:B------:R-:W-:Y:S01]  /*7e10*/  FADD.FTZ R14, R11, R76 ;  /* 0x0000004c0b0e7221 */ /* 0x000fe20000010000 */
[----:B------:R-:W-:Y:S02]  /*7e20*/  FSETP.GTU.FTZ.AND P5, PT, R12, 20, PT ;  /* 0x41a000000c00780b */ /* 0x000fe40003fbc000 */
[----:B------:R-:W-:-:S03]  /*7e30*/  FSETP.GTU.FTZ.AND P3, PT, R17, 20, PT ;  /* 0x41a000001100780b */ /* 0x000fc60003f7c000 */
[----:B------:R-:W-:Y:S01]  /*7e40*/  @!P2 FMUL.FTZ R8, R19, -1.4426950216293334961 ;  /* 0xbfb8aa3b1308a820 */ /* 0x000fe20000410000 */
[--C-:B------:R-:W-:Y:S01]  /*7e50*/  FADD.FTZ R10, R13, R76.reuse ;  /* 0x0000004c0d0a7221 */ /* 0x100fe20000010000 */
[--C-:B------:R-:W-:Y:S01]  /*7e60*/  HADD2.F32 R13, -RZ, R15.reuse.H0_H0 ;  /* 0x2000000fff0d7230 */ /* 0x100fe20000004100 */
[----:B------:R-:W-:Y:S01]  /*7e70*/  FSETP.GTU.FTZ.AND P6, PT, R14, 20, PT ;  /* 0x41a000000e00780b */ /* 0x000fe20003fdc000 */
[----:B------:R-:W-:Y:S02]  /*7e80*/  HADD2.F32 R15, -RZ, R15.H1_H1 ;  /* 0x3000000fff0f7230 */ /* 0x000fe40000004100 */
[----:B------:R-:W-:Y:S01]  /*7e90*/  @!P1 FMUL.FTZ R0, R0, -1.4426950216293334961 ;  /* 0xbfb8aa3b00009820 */ /* 0x000fe20000410000 */
[----:B------:R-:W2:Y:S01]  /*7ea0*/  @!P2 MUFU.EX2 R8, R8 ;  /* 0x000000080008a308 */ /* 0x000ea20000000800 */
[----:B------:R-:W-:Y:S01]  /*7eb0*/  FSETP.GTU.FTZ.AND P4, PT, R10, 20, PT ;  /* 0x41a000000a00780b */ /* 0x000fe20003f9c000 */
[--C-:B------:R-:W-:Y:S01]  /*7ec0*/  FADD.FTZ R18, R15, R76.reuse ;  /* 0x0000004c0f127221 */ /* 0x100fe20000010000 */
[----:B------:R-:W-:Y:S01]  /*7ed0*/  FADD.FTZ R13, R13, R76 ;  /* 0x0000004c0d0d7221 */ /* 0x000fe20000010000 */
[----:B------:R-:W-:Y:S01]  /*7ee0*/  @!P5 FMUL.FTZ R11, R12, -1.4426950216293334961 ;  /* 0xbfb8aa3b0c0bd820 */ /* 0x000fe20000410000 */
[----:B------:R-:W3:Y:S01]  /*7ef0*/  @!P1 MUFU.EX2 R0, R0 ;  /* 0x0000000000009308 */ /* 0x000ee20000000800 */
[----:B------:R-:W-:-:S02]  /*7f00*/  @!P3 FMUL.FTZ R9, R17, -1.4426950216293334961 ;  /* 0xbfb8aa3b1109b820 */ /* 0x000fc40000410000 */
[----:B------:R-:W-:Y:S01]  /*7f10*/  FSETP.GTU.FTZ.AND P0, PT, R13, 20, PT ;  /* 0x41a000000d00780b */ /* 0x000fe20003f1c000 */
[----:B------:R-:W-:Y:S01]  /*7f20*/  @!P6 FMUL.FTZ R12, R14, -1.4426950216293334961 ;  /* 0xbfb8aa3b0e0ce820 */ /* 0x000fe20000410000 */
[----:B------:R-:W4:Y:S01]  /*7f30*/  @!P5 MUFU.EX2 R11, R11 ;  /* 0x0000000b000bd308 */ /* 0x000f220000000800 */
[----:B--2---:R-:W-:-:S03]  /*7f40*/  @!P2 FADD.FTZ R8, R8, 1 ;  /* 0x3f8000000808a421 */ /* 0x004fc60000010000 */
[----:B------:R-:W-:Y:S01]  /*7f50*/  @!P4 FMUL.FTZ R10, R10, -1.4426950216293334961 ;  /* 0xbfb8aa3b0a0ac820 */ /* 0x000fe20000410000 */
[----:B------:R-:W2:Y:S01]  /*7f60*/  @!P3 MUFU.EX2 R9, R9 ;  /* 0x000000090009b308 */ /* 0x000ea20000000800 */
[----:B---3--:R-:W-:-:S03]  /*7f70*/  @!P1 FADD.FTZ R0, R0, 1 ;  /* 0x3f80000000009421 */ /* 0x008fc60000010000 */
[----:B------:R3:W5:Y:S01]  /*7f80*/  @!P2 MUFU.RCP R17, R8 ;  /* 0x000000080011a308 */ /* 0x0007620000001000 */
[----:B-1----:R-:W-:Y:S02]  /*7f90*/  HADD2.F32 R15, -RZ, R4.H0_H0 ;  /* 0x20000004ff0f7230 */ /* 0x002fe40000004100 */
[----:B------:R-:W-:Y:S01]  /*7fa0*/  @!P0 FMUL.FTZ R13, R13, -1.4426950216293334961 ;  /* 0xbfb8aa3b0d0d8820 */ /* 0x000fe20000410000 */
[----:B----4-:R-:W-:-:S04]  /*7fb0*/  @!P5 FADD.FTZ R11, R11, 1 ;  /* 0x3f8000000b0bd421 */ /* 0x010fc80000010000 */
[----:B------:R-:W1:Y:S01]  /*7fc0*/  @!P1 MUFU.RCP R0, R0 ;  /* 0x0000000000009308 */ /* 0x000e620000001000 */
[----:B---3--:R-:W-:Y:S01]  /*7fd0*/  FADD.FTZ R8, R15, R76 ;  /* 0x0000004c0f087221 */ /* 0x008fe20000010000 */
[----:B--2---:R-:W-:-:S06]  /*7fe0*/  @!P3 FADD.FTZ R9, R9, 1 ;  /* 0x3f8000000909b421 */ /* 0x004fcc0000010000 */
[----:B------:R-:W2:Y:S01]  /*7ff0*/  @!P4 MUFU.EX2 R10, R10 ;  /* 0x0000000a000ac308 */ /* 0x000ea20000000800 */
[----:B-----5:R-:W-:Y:S01]  /*8000*/  @!P2 FMUL.FTZ R124, R124, R17 ;  /* 0x000000117c7ca220 */ /* 0x020fe20000410000 */
[----:B------:R-:W-:Y:S02]  /*8010*/  FSETP.GTU.FTZ.AND P2, PT, R8, 20, PT ;  /* 0x41a000000800780b */ /* 0x000fe40003f5c000 */
[----:B------:R-:W3:Y:S04]  /*8020*/  @!P6 MUFU.EX2 R12, R12 ;  /* 0x0000000c000ce308 */ /* 0x000ee80000000800 */
[----:B------:R4:W5:Y:S01]  /*8030*/  @!P3 MUFU.RCP R14, R9 ;  /* 0x00000009000eb308 */ /* 0x0009620000001000 */
[----:B-1----:R-:W-:Y:S01]  /*8040*/  @!P1 FMUL.FTZ R121, R121, R0 ;  /* 0x0000000079799220 */ /* 0x002fe20000410000 */
[----:B------:R-:W-:Y:S01]  /*8050*/  FSETP.GTU.FTZ.AND P1, PT, R18, 20, PT ;  /* 0x41a000001200780b */ /* 0x000fe20003f3c000 */
[----:B--2---:R-:W-:-:S05]  /*8060*/  @!P4 FADD.FTZ R10, R10, 1 ;  /* 0x3f8000000a0ac421 */ /* 0x004fca0000010000 */
[----:B------:R-:W1:Y:S01]  /*8070*/  @!P0 MUFU.EX2 R13, R13 ;  /* 0x0000000d000d8308 */ /* 0x000e620000000800 */
[----:B----4-:R-:W-:Y:S01]  /*8080*/  @!P2 FMUL.FTZ R9, R8, -1.4426950216293334961 ;  /* 0xbfb8aa3b0809a820 */ /* 0x010fe20000410000 */
[----:B---3--:R-:W-:Y:S02]  /*8090*/  @!P6 FADD.FTZ R12, R12, 1 ;  /* 0x3f8000000c0ce421 */ /* 0x008fe40000010000 */
[----:B------:R-:W2:Y:S03]  /*80a0*/  @!P4 MUFU.RCP R15, R10 ;  /* 0x0000000a000fc308 */ /* 0x000ea60000001000 */
[----:B------:R-:W-:Y:S01]  /*80b0*/  @!P1 FMUL.FTZ R0, R18, -1.4426950216293334961 ;  /* 0xbfb8aa3b12009820 */ /* 0x000fe20000410000 */
[----:B-----5:R-:W-:-:S04]  /*80c0*/  @!P3 FMUL.FTZ R123, R123, R14 ;  /* 0x0000000e7b7bb220 */ /* 0x020fc80000410000 */
[----:B------:R-:W3:Y:S01]  /*80d0*/  @!P2 MUFU.EX2 R9, R9 ;  /* 0x000000090009a308 */ /* 0x000ee20000000800 */
[----:B-1----:R-:W-:-:S03]  /*80e0*/  @!P0 FADD.FTZ R13, R13, 1 ;  /* 0x3f8000000d0d8421 */ /* 0x002fc60000010000 */
[----:B------:R-:W1:Y:S04]  /*80f0*/  @!P1 MUFU.EX2 R0, R0 ;  /* 0x0000000000009308 */ /* 0x000e680000000800 */
[----:B------:R4:W5:Y:S01]  /*8100*/  @!P5 MUFU.RCP R16, R11 ;  /* 0x0000000b0010d308 */ /* 0x0009620000001000 */
[----:B--2---:R-:W-:Y:S01]  /*8110*/  @!P4 FMUL.FTZ R126, R126, R15 ;  /* 0x0000000f7e7ec220 */ /* 0x004fe20000410000 */
[--C-:B------:R-:W-:Y:S02]  /*8120*/  HADD2.F32 R15, -RZ, R5.reuse.H0_H0 ;  /* 0x20000005ff0f7230 */ /* 0x100fe40000004100 */
[----:B------:R-:W-:Y:S02]  /*8130*/  HADD2.F32 R5, -RZ, R5.H1_H1 ;  /* 0x30000005ff057230 */ /* 0x000fe40000004100 */
[----:B---3--:R-:W-:-:S02]  /*8140*/  @!P2 FADD.FTZ R9, R9, 1 ;  /* 0x3f8000000909a421 */ /* 0x008fc40000010000 */
[----:B------:R-:W2:Y:S01]  /*8150*/  @!P6 MUFU.RCP R17, R12 ;  /* 0x0000000c0011e308 */ /* 0x000ea20000001000 */
[----:B----4-:R-:W-:Y:S02]  /*8160*/  HADD2.F32 R11, -RZ, R4.H1_H1 ;  /* 0x30000004ff0b7230 */ /* 0x010fe40000004100 */
[----:B-1----:R-:W-:Y:S01]  /*8170*/  @!P1 FADD.FTZ R8, R0, 1 ;  /* 0x3f80000000089421 */ /* 0x002fe20000010000 */
[--C-:B------:R-:W-:Y:S01]  /*8180*/  FADD.FTZ R15, R15, R76.reuse ;  /* 0x0000004c0f0f7221 */ /* 0x100fe20000010000 */
[--C-:B------:R-:W-:Y:S01]  /*8190*/  FADD.FTZ R5, R5, R76.reuse ;  /* 0x0000004c05057221 */ /* 0x100fe20000010000 */
[--C-:B------:R-:W-:Y:S01]  /*81a0*/  FADD.FTZ R0, R11, R76.reuse ;  /* 0x0000004c0b007221 */ /* 0x100fe20000010000 */
[--C-:B------:R-:W-:Y:S01]  /*81b0*/  HADD2.F32 R11, -RZ, R7.reuse.H0_H0 ;  /* 0x20000007ff0b7230 */ /* 0x100fe20000004100 */
[----:B------:R-:W1:Y:S02]  /*81c0*/  @!P2 MUFU.RCP R4, R9 ;  /* 0x000000090004a308 */ /* 0x000e640000001000 */
[----:B------:R-:W-:Y:S01]  /*81d0*/  FSETP.GTU.FTZ.AND P4, PT, R5, 20, PT ;  /* 0x41a000000500780b */ /* 0x000fe20003f9c000 */
[----:B-----5:R-:W-:Y:S01]  /*81e0*/  @!P5 FMUL.FTZ R125, R125, R16 ;  /* 0x000000107d7dd220 */ /* 0x020fe20000410000 */
[----:B------:R-:W-:Y:S01]  /*81f0*/  FSETP.GTU.FTZ.AND P3, PT, R0, 20, PT ;  /* 0x41a000000000780b */ /* 0x000fe20003f7c000 */
[----:B------:R-:W-:Y:S01]  /*8200*/  HADD2.F32 R7, -RZ, R7.H1_H1 ;  /* 0x30000007ff077230 */ /* 0x000fe20000004100 */
[----:B------:R-:W-:Y:S01]  /*8210*/  FSETP.GTU.FTZ.AND P5, PT, R15, 20, PT ;  /* 0x41a000000f00780b */ /* 0x000fe20003fbc000 */
[--C-:B------:R-:W-:Y:S01]  /*8220*/  FADD.FTZ R11, R11, R76.reuse ;  /* 0x0000004c0b0b7221 */ /* 0x100fe20000010000 */
[----:B------:R3:W4:Y:S02]  /*8230*/  @!P0 MUFU.RCP R10, R13 ;  /* 0x0000000d000a8308 */ /* 0x0007240000001000 */
[----:B------:R-:W-:Y:S01]  /*8240*/  FADD.FTZ R7, R7, R76 ;  /* 0x0000004c07077221 */ /* 0x000fe20000010000 */
[----:B--2---:R-:W-:Y:S01]  /*8250*/  @!P6 FMUL.FTZ R128, R128, R17 ;  /* 0x000000118080e220 */ /* 0x004fe20000410000 */
[----:B------:R-:W-:-:S03]  /*8260*/  HADD2.F32 R17, -RZ, R6.H1_H1 ;  /* 0x30000006ff117230 */ /* 0x000fc60000004100 */
[----:B------:R-:W-:Y:S01]  /*8270*/  @!P4 FMUL.FTZ R5, R5, -1.4426950216293334961 ;  /* 0xbfb8aa3b0505c820 */ /* 0x000fe20000410000 */
[----:B------:R2:W5:Y:S01]  /*8280*/  @!P1 MUFU.RCP R19, R8 ;  /* 0x0000000800139308 */ /* 0x0005620000001000 */
[----:B---3--:R-:W-:Y:S02]  /*8290*/  HADD2.F32 R13, -RZ, R6.H0_H0 ;  /* 0x20000006ff0d7230 */ /* 0x008fe40000004100 */
[--C-:B------:R-:W-:Y:S01]  /*82a0*/  FADD.FTZ R17, R17, R76.reuse ;  /* 0x0000004c11117221 */ /* 0x100fe20000010000 */
[----:B-1----:R-:W-:Y:S01]  /*82b0*/  @!P2 FMUL.FTZ R129, R129, R4 ;  /* 0x000000048181a220 */ /* 0x002fe20000410000 */
[----:B------:R-:W-:Y:S01]  /*82c0*/  @!P3 FMUL.FTZ R0, R0, -1.4426950216293334961 ;  /* 0xbfb8aa3b0000b820 */ /* 0x000fe20000410000 */
[----:B------:R-:W-:Y:S01]  /*82d0*/  @!P5 FMUL.FTZ R4, R15, -1.4426950216293334961 ;  /* 0xbfb8aa3b0f04d820 */ /* 0x000fe20000410000 */
[----:B------:R-:W-:Y:S01]  /*82e0*/  FADD.FTZ R13, R13, R76 ;  /* 0x0000004c0d0d7221 */ /* 0x000fe20000010000 */
[----:B------:R-:W-:Y:S01]  /*82f0*/  FSETP.GTU.FTZ.AND P2, PT, R7, 20, PT ;  /* 0x41a000000700780b */ /* 0x000fe20003f5c000 */
[----:B------:R1:W-:Y:S01]  /*8300*/  @!P4 MUFU.EX2 R12, R5 ;  /* 0x00000005000cc308 */ /* 0x0003e20000000800 */
[----:B------:R-:W-:Y:S01]  /*8310*/  F2FP.F16.F32.PACK_AB R6, R164, R163 ;  /* 0x000000a3a406723e */ /* 0x000fe200000000ff */
[----:B----4-:R-:W-:Y:S01]  /*8320*/  @!P0 FMUL.FTZ R127, R127, R10 ;  /* 0x0000000a7f7f8220 */ /* 0x010fe20000410000 */
[----:B------:R-:W-:Y:S01]  /*8330*/  FSETP.GTU.FTZ.AND P6, PT, R13, 20, PT ;  /* 0x41a000000d00780b */ /* 0x000fe20003fdc000 */
[----:B--2---:R2:W3:Y:S01]  /*8340*/  @!P5 MUFU.EX2 R8, R4 ;  /* 0x000000040008d308 */ /* 0x0044e20000000800 */
[----:B------:R-:W-:-:S03]  /*8350*/  FSETP.GTU.FTZ.AND P0, PT, R17, 20, PT ;  /* 0x41a000001100780b */ /* 0x000fc60003f1c000 */
[----:B------:R-:W4:Y:S01]  /*8360*/  @!P3 MUFU.EX2 R0, R0 ;  /* 0x000000000000b308 */ /* 0x000f220000000800 */
[----:B-1----:R-:W-:Y:S01]  /*8370*/  F2FP.F16.F32.PACK_AB R5, R160, R161 ;  /* 0x000000a1a005723e */ /* 0x002fe200000000ff */
[----:B-----5:R-:W-:Y:S01]  /*8380*/  @!P1 FMUL.FTZ R134, R134, R19 ;  /* 0x0000001386869220 */ /* 0x020fe20000410000 */
[----:B------:R-:W-:Y:S01]  /*8390*/  FSETP.GTU.FTZ.AND P1, PT, R11, 20, PT ;  /* 0x41a000000b00780b */ /* 0x000fe20003f3c000 */
[----:B------:R-:W-:Y:S01]  /*83a0*/  @!P2 FMUL.FTZ R15, R7, -1.4426950216293334961 ;  /* 0xbfb8aa3b070fa820 */ /* 0x000fe20000410000 */
[----:B------:R-:W-:Y:S02]  /*83b0*/  F2FP.F16.F32.PACK_AB R7, R166, R165 ;  /* 0x000000a5a607723e */ /* 0x000fe400000000ff */
[----:B--2---:R-:W-:Y:S01]  /*83c0*/  F2FP.F16.F32.PACK_AB R4, R158, R159 ;  /* 0x0000009f9e04723e */ /* 0x004fe200000000ff */
[----:B------:R-:W-:Y:S01]  /*83d0*/  @!P6 FMUL.FTZ R9, R13, -1.4426950216293334961 ;  /* 0xbfb8aa3b0d09e820 */ /* 0x000fe20000410000 */
[----:B------:R-:W1:Y:S01]  /*83e0*/  @!P2 MUFU.EX2 R20, R15 ;  /* 0x0000000f0014a308 */ /* 0x000e620000000800 */
[----:B------:R-:W-:Y:S01]  /*83f0*/  @!P0 FMUL.FTZ R10, R17, -1.4426950216293334961 ;  /* 0xbfb8aa3b110a8820 */ /* 0x000fe20000410000 */
[----:B---3--:R-:W-:Y:S01]  /*8400*/  @!P5 FADD.FTZ R16, R8, 1 ;  /* 0x3f8000000810d421 */ /* 0x008fe20000010000 */
[----:B------:R-:W-:Y:S01]  /*8410*/  F2FP.F16.F32.PACK_AB R8, R122, R119 ;  /* 0x000000777a08723e */ /* 0x000fe200000000ff */
[----:B------:R2:W3:Y:S01]  /*8420*/  @!P6 MUFU.EX2 R13, R9 ;  /* 0x00000009000de308 */ /* 0x0004e20000000800 */
[----:B----4-:R-:W-:Y:S01]  /*8430*/  @!P3 FADD.FTZ R0, R0, 1 ;  /* 0x3f8000000000b421 */ /* 0x010fe20000010000 */
[----:B------:R-:W-:Y:S01]  /*8440*/  STS.128 [R48], R4 ;  /* 0x0000000430007388 */ /* 0x000fe20000000c00 */
[----:B------:R-:W-:Y:S01]  /*8450*/  @!P1 FMUL.FTZ R14, R11, -1.4426950216293334961 ;  /* 0xbfb8aa3b0b0e9820 */ /* 0x000fe20000410000 */
[----:B------:R4:W5:Y:S01]  /*8460*/  @!P0 MUFU.EX2 R18, R10 ;  /* 0x0000000a00128308 */ /* 0x0009620000000800 */
[----:B------:R-:W-:-:S03]  /*8470*/  F2FP.F16.F32.PACK_AB R11, R116, R113 ;  /* 0x00000071740b723e */ /* 0x000fc600000000ff */
[----:B------:R0:W5:Y:S01]  /*8480*/  @!P3 MUFU.RCP R21, R0 ;  /* 0x000000000015b308 */ /* 0x0001620000001000 */
[----:B--2---:R-:W-:Y:S01]  /*8490*/  F2FP.F16.F32.PACK_AB R9, R120, R117 ;  /* 0x000000757809723e */ /* 0x004fe200000000ff */
[----:B-1----:R-:W-:Y:S01]  /*84a0*/  @!P2 FADD.FTZ R20, R20, 1 ;  /* 0x3f8000001414a421 */ /* 0x002fe20000010000 */
[----:B----4-:R-:W-:Y:S01]  /*84b0*/  F2FP.F16.F32.PACK_AB R10, R118, R115 ;  /* 0x00000073760a723e */ /* 0x010fe200000000ff */
[----:B---3--:R-:W-:-:S04]  /*84c0*/  @!P6 FADD.FTZ R17, R13, 1 ;  /* 0x3f8000000d11e421 */ /* 0x008fc80000010000 */
[----:B------:R1:W2:Y:S01]  /*84d0*/  @!P1 MUFU.EX2 R19, R14 ;  /* 0x0000000e00139308 */ /* 0x0002a20000000800 */
[----:B0-----:R-:W-:Y:S01]  /*84e0*/  @!P4 FADD.FTZ R0, R12, 1 ;  /* 0x3f8000000c00c421 */ /* 0x001fe20000010000 */
[----:B------:R0:W-:Y:S01]  /*84f0*/  STS.128 [R48+0x10], R8 ;  /* 0x0000100830007388 */ /* 0x0001e20000000c00 */
[----:B------:R-:W-:-:S03]  /*8500*/  NOP ;  /* 0x0000000000007918 */ /* 0x000fc60000000000 */
[----:B-1----:R-:W1:Y:S01]  /*8510*/  LDS.128 R12, [R49] ;  /* 0x00000000310c7984 */ /* 0x002e620000000c00 */
[----:B-----5:R-:W-:Y:S01]  /*8520*/  @!P0 FADD.FTZ R18, R18, 1 ;  /* 0x3f80000012128421 */ /* 0x020fe20000010000 */
[----:B------:R-:W3:Y:S01]  /*8530*/  @!P6 MUFU.RCP R22, R17 ;  /* 0x000000110016e308 */ /* 0x000ee20000001000 */
[----:B------:R-:W-:Y:S01]  /*8540*/  @!P3 FMUL.FTZ R136, R136, R21 ;  /* 0x000000158888b220 */ /* 0x000fe20000410000 */
[----:B------:R-:W4:Y:S01]  /*8550*/  LDS.128 R4, [R49+0x200] ;  /* 0x0002000031047984 */ /* 0x000f220000000c00 */
[----:B--2---:R-:W-:Y:S01]  /*8560*/  @!P1 FADD.FTZ R19, R19, 1 ;  /* 0x3f80000013139421 */ /* 0x004fe20000010000 */
[----:B0-----:R-:W-:-:S04]  /*8570*/  MOV R8, UR8 ;  /* 0x0000000800087c02 */ /* 0x001fc80008000f00 */
[----:B------:R-:W0:Y:S01]  /*8580*/  @!P5 MUFU.RCP R16, R16 ;  /* 0x000000100010d308 */ /* 0x000e220000001000 */
[----:B------:R-:W-:Y:S01]  /*8590*/  MOV R9, UR12 ;  /* 0x0000000c00097c02 */ /* 0x000fe20008000f00 */
[----:B------:R-:W2:Y:S01]  /*85a0*/  LDCU.64 UR12, c[0x0][0x518] ;  /* 0x0000a300ff0c77ac */ /* 0x000ea20008000a00 */
[----:B------:R-:W-:Y:S01]  /*85b0*/  FADD.FTZ R11, R121, R74 ;  /* 0x0000004a790b7221 */ /* 0x000fe20000010000 */
[----:B------:R-:W-:-:S04]  /*85c0*/  IMAD.WIDE.U32 R8, R71, 0x10, R8 ;  /* 0x0000001047087825 */ /* 0x000fc800078e0008 */
[----:B------:R5:W1:Y:S01]  /*85d0*/  @!P4 MUFU.RCP R23, R0 ;  /* 0x000000000017c308 */ /* 0x000a620000001000 */
[----:B---3--:R-:W-:-:S07]  /*85e0*/  @!P6 FMUL.FTZ R137, R137, R22 ;  /* 0x000000168989e220 */ /* 0x008fce0000410000 */
[----:B------:R3:W4:Y:S01]  /*85f0*/  @!P0 MUFU.RCP R25, R18 ;  /* 0x0000001200198308 */ /* 0x0007220000001000 */
[----:B-----5:R-:W-:Y:S01]  /*8600*/  FADD.FTZ R0, R11, R124 ;  /* 0x0000007c0b007221 */ /* 0x020fe20000010000 */
[----:B0-----:R-:W-:Y:S01]  /*8610*/  @!P5 FMUL.FTZ R135, R135, R16 ;  /* 0x000000108787d220 */ /* 0x001fe20000410000 */
[----:B------:R-:W-:Y:S01]  /*8620*/  F2FP.F16.F32.PACK_AB R16, R124, R121 ;  /* 0x000000797c10723e */ /* 0x000fe200000000ff */
[----:B--2---:R-:W-:Y:S01]  /*8630*/  UIMAD.WIDE.U32 UR6, UR32, UR12, UR6 ;  /* 0x0000000c200672a5 */ /* 0x004fe2000f8e0006 */
[----:B------:R-:W-:-:S03]  /*8640*/  FADD.FTZ R11, R0, R123 ;  /* 0x0000007b000b7221 */ /* 0x000fc60000010000 */
[----:B------:R0:W2:Y:S01]  /*8650*/  @!P1 MUFU.RCP R10, R19 ;  /* 0x00000013000a9308 */ /* 0x0000a20000001000 */
[----:B---3--:R-:W-:Y:S01]  /*8660*/  F2FP.F16.F32.PACK_AB R18, R128, R125 ;  /* 0x0000007d8012723e */ /* 0x008fe200000000ff */
[----:B-1----:R-:W-:Y:S01]  /*8670*/  @!P4 FMUL.FTZ R138, R138, R23 ;  /* 0x000000178a8ac220 */ /* 0x002fe20000410000 */
[----:B------:R-:W-:Y:S01]  /*8680*/  UIMAD UR7, UR32, UR13, UR7 ;  /* 0x0000000d200772a4 */ /* 0x000fe2000f8e0207 */
[----:B------:R-:W-:Y:S01]  /*8690*/  FADD.FTZ R0, R11, R126 ;  /* 0x0000007e0b007221 */ /* 0x000fe20000010000 */
[----:B------:R-:W-:Y:S02]  /*86a0*/  STG.E.128 desc[UR28][R8.64], R12 ;  /* 0x0000000c08007986 */ /* 0x000fe4000c101d1c */
[----:B------:R-:W-:Y:S01]  /*86b0*/  F2FP.F16.F32.PACK_AB R21, R138, R135 ;  /* 0x000000878a15723e */ /* 0x000fe200000000ff */
[----:B------:R1:W3:Y:S01]  /*86c0*/  @!P2 MUFU.RCP R17, R20 ;  /* 0x000000140011a308 */ /* 0x0002e20000001000 */
[----:B0-----:R-:W-:Y:S01]  /*86d0*/  F2FP.F16.F32.PACK_AB R19, R134, R127 ;  /* 0x0000007f8613723e */ /* 0x001fe200000000ff */
[----:B----4-:R0:W-:Y:S01]  /*86e0*/  STG.E.128 desc[UR28][R8.64+0x200], R4 ;  /* 0x0002000408007986 */ /* 0x0101e2000c101d1c */
[----:B------:R-:W-:Y:S01]  /*86f0*/  @!P0 FMUL.FTZ R140, R140, R25 ;  /* 0x000000198c8c8220 */ /* 0x000fe20000410000 */
[----:B------:R-:W-:Y:S01]  /*8700*/  UIMAD.WIDE.U32 UR6, UR27, UR14, UR6 ;  /* 0x0000000e1b0672a5 */ /* 0x000fe2000f8e0006 */
[----:B------:R-:W-:Y:S01]  /*8710*/  FADD.FTZ R125, R0, R125 ;  /* 0x0000007d007d7221 */ /* 0x000fe20000010000 */
[----:B------:R-:W-:Y:S01]  /*8720*/  BAR.SYNC.DEFER_BLOCKING 0x0 ;  /* 0x0000000000007b1d */ /* 0x000fe20000010000 */
[----:B------:R-:W-:Y:S01]  /*8730*/  IADD3 R72, P0, PT, R72, -0x400, RZ ;  /* 0xfffffc0048487810 */ /* 0x000fe20007f1e0ff */
[----:B------:R-:W-:Y:S01]  /*8740*/  UIMAD UR8, UR27, UR15, UR7 ;  /* 0x0000000f1b0872a4 */ /* 0x000fe2000f8e0207 */
[----:B------:R-:W-:Y:S01]  /*8750*/  F2FP.F16.F32.PACK_AB R22, R140, R137 ;  /* 0x000000898c16723e */ /* 0x000fe200000000ff */
[----:B--2---:R-:W-:Y:S01]  /*8760*/  @!P1 FMUL.FTZ R139, R139, R10 ;  /* 0x0000000a8b8b9220 */ /* 0x004fe20000410000 */
[----:B-1----:R-:W-:Y:S01]  /*8770*/  F2FP.F16.F32.PACK_AB R20, R136, R129 ;  /* 0x000000818814723e */ /* 0x002fe200000000ff */
[----:B------:R-:W-:Y:S01]  /*8780*/  FADD.FTZ R128, R125, R128 ;  /* 0x000000807d807221 */ /* 0x000fe20000010000 */
[----:B------:R-:W-:Y:S01]  /*8790*/  ULEA UR7, UP0, UR6, UR30, 0x1 ;  /* 0x0000001e06077291 */ /* 0x000fe2000f8008ff */
[----:B------:R-:W-:-:S02]  /*87a0*/  IADD3 R75, P1, PT, R75, -0x400, RZ ;  /* 0xfffffc004b4b7810 */ /* 0x000fc40007f3e0ff */
[----:B------:R-:W-:Y:S01]  /*87b0*/  FADD.FTZ R127, R128, R127 ;  /* 0x0000007f807f7221 */ /* 0x000fe20000010000 */
[----:B------:R-:W-:Y:S01]  /*87c0*/  ULEA.HI.X UR6, UR6, UR31, UR8, 0x1, UP0 ;  /* 0x0000001f06067291 */ /* 0x000fe200080f0c08 */
[----:B---3--:R-:W-:Y:S01]  /*87d0*/  @!P2 FMUL.FTZ R142, R142, R17 ;  /* 0x000000118e8ea220 */ /* 0x008fe20000410000 */
[----:B------:R-:W-:Y:S01]  /*87e0*/  F2FP.F16.F32.PACK_AB R17, R126, R123 ;  /* 0x0000007b7e11723e */ /* 0x000fe200000000ff */
[----:B------:R-:W-:Y:S01]  /*87f0*/  FADD.FTZ R134, R127, R134 ;  /* 0x000000867f867221 */ /* 0x000fe20000010000 */
[----:B0-----:R-:W-:Y:S01]  /*8800*/  MOV R4, UR7 ;  /* 0x0000000700047c02 */ /* 0x001fe20008000f00 */
[----:B------:R-:W-:Y:S01]  /*8810*/  UIADD3 UR24, UP0, UPT, UR24, -0x400, URZ ;  /* 0xfffffc0018187890 */ /* 0x000fe2000ff1e0ff */
[----:B------:R-:W-:Y:S01]  /*8820*/  F2FP.F16.F32.PACK_AB R23, R142, R139 ;  /* 0x0000008b8e17723e */ /* 0x000fe200000000ff */
[----:B------:R-:W-:Y:S01]  /*8830*/  FADD.FTZ R129, R134, R129 ;  /* 0x0000008186817221 */ /* 0x000fe20000010000 */
[----:B------:R-:W-:Y:S01]  /*8840*/  MOV R5, UR6 ;  /* 0x0000000600057c02 */ /* 0x000fe20008000f00 */
[----:B------:R-:W-:Y:S01]  /*8850*/  UIADD3.X UR25, UPT, UPT, UR25, -0x1, URZ, UP0, !UPT ;  /* 0xffffffff19197890 */ /* 0x000fe200087fe4ff */
[----:B------:R-:W-:Y:S01]  /*8860*/  IADD3.X R70, PT, PT, R70, -0x1, RZ, P0, !PT ;  /* 0xffffffff46467810 */ /* 0x000fe200007fe4ff */
[----:B------:R-:W-:Y:S01]  /*8870*/  FADD.FTZ R136, R129, R136 ;  /* 0x0000008881887221 */ /* 0x000fe20000010000 */
[----:B------:R-:W-:Y:S01]  /*8880*/  UISETP.GT.AND UP0, UPT, UR19, 0x1, UPT ;  /* 0x000000011300788c */ /* 0x000fe2000bf04270 */
        /* <DEDUP_REMOVED lines=8> */
[----:B------:R-:W-:Y:S02]  /*8910*/  UMOV UR19, UR26 ;  /* 0x0000001a00137c82 */ /* 0x000fe40008000000 */
        /* <DEDUP_REMOVED lines=8> */
.L_x_8328:
        /* <DEDUP_REMOVED lines=33> */
.L_x_8403:
[----:B------:R-:W-:Y:S05]  /*8bb0*/  BSYNC.RECONVERGENT B0 ;  /* 0x0000000000007941 */ /* 0x000fea0003800200 */
.L_x_8402:
        /* <DEDUP_REMOVED lines=31> */
.L_x_8405:
[----:B------:R-:W-:Y:S05]  /*8db0*/  BSYNC.RECONVERGENT B0 ;  /* 0x0000000000007941 */ /* 0x000fea0003800200 */
.L_x_8404:
        /* <DEDUP_REMOVED lines=8> */
.L_x_8406:
        /* <DEDUP_REMOVED lines=18> */
.L_x_8407:
        /* <DEDUP_REMOVED lines=10> */
.L_x_10503:


//--------------------- .text._Z25selective_scan_bwd_kernelI32Selective_Scan_bwd_kernel_traitsILi32ELi8ELb0ELb0ELb0ELb0ELb0EN3c104HalfEfEEv12SSMParamsBwd --------------------------
	.section	.text._Z25selective_scan_bwd_kernelI32Selective_Scan_bwd_kernel_traitsILi32ELi8ELb0ELb0ELb0ELb0ELb0EN3c104HalfEfEEv12SSMParamsBwd,"ax",@progbits
	.align	128
        .global         _Z25selective_scan_bwd_kernelI32Selective_Scan_bwd_kernel_traitsILi32ELi8ELb0ELb0ELb0ELb0ELb0EN3c104HalfEfEEv12SSMParamsBwd
        .type           _Z25selective_scan_bwd_kernelI32Selective_Scan_bwd_kernel_traitsILi32ELi8ELb0ELb0ELb0ELb0ELb0EN3c104HalfEfEEv12SSMParamsBwd,@function
        .size           _Z25selective_scan_bwd_kernelI32Selective_Scan_bwd_kernel_traitsILi32ELi8ELb0ELb0ELb0ELb0ELb0EN3c104HalfEfEEv12SSMParamsBwd,(.L_x_10504 - _Z25selective_scan_bwd_kernelI32Selective_Scan_bwd_kernel_traitsILi32ELi8ELb0ELb0ELb0ELb0ELb0EN3c104HalfEfEEv12SSMParamsBwd)
        .other          _Z25selective_scan_bwd_kernelI32Selective_Scan_bwd_kernel_traitsILi32ELi8ELb0ELb0ELb0ELb0ELb0EN3c104HalfEfEEv12SSMParamsBwd,@"STO_CUDA_ENTRY STV_DEFAULT"
_Z25selective_scan_bwd_kernelI32Selective_Scan_bwd_kernel_traitsILi32ELi8ELb0ELb0ELb0ELb0ELb0EN3c104HalfEfEEv12SSMParamsBwd:
.text._Z25selective_scan_bwd_kernelI32Selective_Scan_bwd_kernel_traitsILi32ELi8ELb0ELb0ELb0ELb0ELb0EN3c104HalfEfEEv12SSMParamsBwd:
        /* <DEDUP_REMOVED lines=18> */
[C---:B------:R-:W-:Y:S01]  /*0120*/  @P1 LEA R4, P3, R15.reuse, R4, 0x2 ;  /* 0x000000040f041211 */ /* 0x040fe200078610ff */
        /* <DEDUP_REMOVED lines=34> */
[----:B------:R-:W-:-:S03]  /*0350*/  IMAD.WIDE.U32 R4, R15, UR14, R4 ;  /* 0x0000000e0f047c25 */ /* 0x000fc6000f8e0004 */
[----:B------:R-:W-:Y:S01]  /*0360*/  IADD3 R28, P3, PT, R13, R2, RZ ;  /* 0x000000020d1c7210 */ /* 0x000fe20007f7e0ff */
[----:B0-----:R-:W-:Y:S01]  /*0370*/  IMAD.WIDE.U32 R6, R15, UR8, RZ ;  /* 0x000000080f067c25 */ /* 0x001fe2000f8e00ff */
[----:B------:R-:W-:-:S03]  /*0380*/  IADD3 R30, P4, PT, R13, R4, RZ ;  /* 0x000000040d1e7210 */ /* 0x000fc60007f9e0ff */
[----:B-1----:R-:W-:Y:S02]  /*0390*/  @P0 IMAD R11, R0, R11, RZ ;  /* 0x0000000b000b0224 */ /* 0x002fe400078e02ff */
[----:B------:R-:W-:Y:S01]  /*03a0*/  IMAD.WIDE.U32 R2, R15, R24, UR4 ;  /* 0x000000040f027e25 */ /* 0x000fe2000f8e0018 */
[----:B------:R-:W-:-:S03]  /*03b0*/  LEA R18, P2, R6, R26, 0x2 ;  /* 0x0000001a06127211 */ /* 0x000fc600078410ff */
[C---:B------:R-:W-:Y:S01]  /*03c0*/  IMAD R21, R15.reuse, UR15, R5 ;  /* 0x0000000f0f157c24 */ /* 0x040fe2000f8e0205 */
[----:B------:R-:W-:Y:S01]  /*03d0*/  CS2R R4, SRZ ;  /* 0x0000000000047805 */ /* 0x000fe2000001ff00 */
[----:B------:R-:W-:Y:S01]  /*03e0*/  IMAD R19, R15, UR9, R7 ;  /* 0x000000090f137c24 */ /* 0x000fe2000f8e0207 */
[----:B------:R-:W-:Y:S01]  /*03f0*/  SHF.R.S32.HI R0, RZ, 0x1f, R13 ;  /* 0x0000001fff007819 */ /* 0x000fe2000001140d */
[----:B---3--:R-:W-:Y:S01]  /*0400*/  @P0 IMAD.WIDE R4, R11, 0x8, R8 ;  /* 0x000000080b040825 */ /* 0x008fe200078e0208 */
[----:B------:R-:W-:-:S03]  /*0410*/  IADD3 R13, P0, PT, R13, R2, RZ ;  /* 0x000000020d0d7210 */ /* 0x000fc60007f1e0ff */
[C---:B------:R-:W-:Y:S02]  /*0420*/  IMAD R9, R15.reuse, R25, R3 ;  /* 0x000000190f097224 */ /* 0x040fe400078e0203 */
[C---:B------:R-:W-:Y:S01]  /*0430*/  IMAD.WIDE.U32 R2, R15.reuse, UR10, RZ ;  /* 0x0000000a0f027c25 */ /* 0x040fe2000f8e00ff */
[----:B------:R-:W-:Y:S02]  /*0440*/  LEA.HI.X R19, R6, R27, R19, 0x2, P2 ;  /* 0x0000001b06137211 */ /* 0x000fe400010f1413 */
[C---:B------:R-:W-:Y:S01]  /*0450*/  IADD3.X R6, PT, PT, R0.reuse, R21, RZ, P4, !PT ;  /* 0x0000001500067210 */ /* 0x040fe200027fe4ff */
[----:B------:R-:W-:Y:S01]  /*0460*/  IMAD R21, R15, UR11, R3 ;  /* 0x0000000b0f157c24 */ /* 0x000fe2000f8e0203 */
[C---:B------:R-:W-:Y:S02]  /*0470*/  IADD3.X R7, PT, PT, R0.reuse, R23, RZ, P3, !PT ;  /* 0x0000001700077210 */ /* 0x040fe40001ffe4ff */
[----:B------:R-:W-:Y:S02]  /*0480*/  IADD3.X R32, PT, PT, R0, R9, RZ, P0, !PT ;  /* 0x0000000900207210 */ /* 0x000fe400007fe4ff */
[----:B------:R-:W-:-:S02]  /*0490*/  LEA R20, P0, R2, R34, 0x2 ;  /* 0x0000002202147211 */ /* 0x000fc400078010ff */
[----:B------:R-:W-:Y:S02]  /*04a0*/  LEA R3, P2, R28, R36, 0x1 ;  /* 0x000000241c037211 */ /* 0x000fe400078408ff */
        /* <DEDUP_REMOVED lines=9> */
[----:B------:R-:W1:Y:S01]  /*0540*/  LDC.64 R6, c[0x0][0x440] ;  /* 0x00011000ff067b82 */ /* 0x000e620000000a00 */
[----:B------:R-:W2:Y:S01]  /*0550*/  LDCU.64 UR6, c[0x0][0x3a0] ;  /* 0x00007400ff0677ac */ /* 0x000ea20008000a00 */
[----:B------:R-:W-:Y:S01]  /*0560*/  CS2R R22, SRZ ;  /* 0x0000000000167805 */ /* 0x000fe2000001ff00 */
[----:B------:R-:W-:Y:S01]  /*0570*/  UMOV UR4, 0x400 ;  /* 0x0000040000047882 */ /* 0x000fe20000000000 */
[----:B------:R-:W3:Y:S04]  /*0580*/  LDCU UR8, c[0x0][0x394] ;  /* 0x00007280ff0877ac */ /* 0x000ee80008000800 */
[----:B------:R-:W4:Y:S01]  /*0590*/  S2UR UR5, SR_CgaCtaId ;  /* 0x00000000000579c3 */ /* 0x000f220000008800 */
[----:B--2---:R-:W-:-:S04]  /*05a0*/  IMAD.WIDE.U32 R26, R15, UR6, RZ ;  /* 0x000000060f1a7c25 */ /* 0x004fc8000f8e00ff */
[----:B------:R-:W-:Y:S01]  /*05b0*/  IMAD R0, R15, UR7, R27 ;  /* 0x000000070f007c24 */ /* 0x000fe2000f8e021b */
[C---:B-1----:R-:W-:Y:S02]  /*05c0*/  LEA R24, P0, R26.reuse, R6, 0x2 ;  /* 0x000000061a187211 */ /* 0x042fe400078010ff */
[----:B------:R-:W-:Y:S02]  /*05d0*/  MOV R27, R3 ;  /* 0x00000003001b7202 */ /* 0x000fe40000000f00 */
[----:B------:R-:W-:Y:S02]  /*05e0*/  LEA.HI.X R26, R26, R7, R0, 0x2, P0 ;  /* 0x000000071a1a7211 */ /* 0x000fe400000f1400 */
[C---:B0-----:R-:W-:Y:S01]  /*05f0*/  SHF.L.U32 R0, R25.reuse, 0x3, RZ ;  /* 0x0000000319007819 */ /* 0x041fe200000006ff */
[----:B----4-:R-:W-:Y:S01]  /*0600*/  ULEA UR4, UR5, UR4, 0x18 ;  /* 0x0000000405047291 */ /* 0x010fe2000f8ec0ff */
[C---:B------:R-:W-:Y:S01]  /*0610*/  LOP3.LUT R132, R25.reuse, 0x1f, RZ, 0xc0, !PT ;  /* 0x0000001f19847812 */ /* 0x040fe200078ec0ff */
[----:B------:R-:W-:Y:S01]  /*0620*/  VIADD R34, R25, 0x200 ;  /* 0x0000020019227836 */ /* 0x000fe20000000000 */
[----:B------:R-:W-:-:S03]  /*0630*/  LOP3.LUT R0, R0, 0x1f00, RZ, 0xc0, !PT ;  /* 0x00001f0000007812 */ /* 0x000fc600078ec0ff */
[----:B------:R-:W-:Y:S02]  /*0640*/  MOV R14, UR4 ;  /* 0x00000004000e7c02 */ /* 0x000fe40008000f00 */
[----:B------:R-:W-:Y:S02]  /*0650*/  LOP3.LUT R33, R0, 0x1f, R25, 0xf8, !PT ;  /* 0x0000001f00217812 */ /* 0x000fe400078ef819 */
[----:B------:R-:W-:Y:S02]  /*0660*/  LEA R134, R25, R14, 0x2 ;  /* 0x0000000e19867211 */ /* 0x000fe400078e10ff */
[C---:B------:R-:W-:Y:S02]  /*0670*/  LOP3.LUT R35, R33.reuse, 0x20, RZ, 0xfc, !PT ;  /* 0x0000002021237812 */ /* 0x040fe400078efcff */
[C---:B------:R-:W-:Y:S02]  /*0680*/  LOP3.LUT R36, R33.reuse, 0x40, RZ, 0xfc, !PT ;  /* 0x0000004021247812 */ /* 0x040fe400078efcff */
[----:B------:R-:W-:-:S02]  /*0690*/  LOP3.LUT R37, R33, 0x60, RZ, 0xfc, !PT ;  /* 0x0000006021257812 */ /* 0x000fc400078efcff */
[C---:B------:R-:W-:Y:S02]  /*06a0*/  LOP3.LUT R38, R33.reuse, 0x80, RZ, 0xfc, !PT ;  /* 0x0000008021267812 */ /* 0x040fe400078efcff */
[C---:B------:R-:W-:Y:S02]  /*06b0*/  LOP3.LUT R39, R33.reuse, 0xa0, RZ, 0xfc, !PT ;  /* 0x000000a021277812 */ /* 0x040fe400078efcff */
[C---:B------:R-:W-:Y:S02]  /*06c0*/  LOP3.LUT R40, R33.reuse, 0xc0, RZ, 0xfc, !PT ;  /* 0x000000c021287812 */ /* 0x040fe400078efcff */
[----:B---3--:R-:W-:-:S07]  /*06d0*/  LOP3.LUT R41, R33, 0xe0, RZ, 0xfc, !PT ;  /* 0x000000e021297812 */ /* 0x008fce00078efcff */
.L_x_8416:
[----:B0-----:R-:W0:Y:S01]  /*06e0*/  LDC R42, c[0x0][0x388] ;  /* 0x0000e200ff2a7b82 */ /* 0x001e220000000800 */
[----:B------:R-:W-:Y:S01]  /*06f0*/  UIADD3 UR9, UPT, UPT, UR8, -0x1, URZ ;  /* 0xffffffff08097890 */ /* 0x000fe2000fffe0ff */
[----:B------:R-:W-:Y:S02]  /*0700*/  SHF.L.U32 R2, R33, 0x1, RZ ;  /* 0x0000000121027819 */ /* 0x000fe400000006ff */
        /* <DEDUP_REMOVED lines=11> */
[----:B------:R-:W-:-:S02]  /*07c0*/  IADD3.X R9, PT, PT, RZ, R28, RZ, P0, !PT ;  /* 0x0000001cff097210 */ /* 0x000fc400007fe4ff */
[----:B0-----:R-:W-:Y:S02]  /*07d0*/  IADD3 R42, PT, PT, R42, -UR6, RZ ;  /* 0x800000062a2a7c10 */ /* 0x001fe4000fffe0ff */
[C---:B------:R-:W-:Y:S01]  /*07e0*/  IADD3 R6, P2, PT, R2.reuse, R29, RZ ;  /* 0x0000001d02067210 */ /* 0x040fe20007f5e0ff */
[----:B------:R-:W0:Y:S01]  /*07f0*/  LDCU UR7, c[0x0][0x38c] ;  /* 0x00007180ff0777ac */ /* 0x000e220008000800 */
[-C--:B------:R-:W-:Y:S02]  /*0800*/  ISETP.GE.AND P6, PT, R33, R42.reuse, PT ;  /* 0x0000002a2100720c */ /* 0x080fe40003fc6270 */
[-C--:B------:R-:W-:Y:S02]  /*0810*/  ISETP.GE.AND P0, PT, R35, R42.reuse, PT ;  /* 0x0000002a2300720c */ /* 0x080fe40003f06270 */
[----:B------:R-:W-:Y:S02]  /*0820*/  IADD3 R2, P3, PT, R2, R31, RZ ;  /* 0x0000001f02027210 */ /* 0x000fe40007f7e0ff */
[----:B------:R-:W-:-:S02]  /*0830*/  ISETP.GE.AND P1, PT, R36, R42, PT ;  /* 0x0000002a2400720c */ /* 0x000fc40003f26270 */
[----:B------:R-:W-:Y:S02]  /*0840*/  IADD3.X R7, PT, PT, RZ, R30, RZ, P2, !PT ;  /* 0x0000001eff077210 */ /* 0x000fe400017fe4ff */
[----:B------:R-:W-:Y:S02]  /*0850*/  IADD3.X R3, PT, PT, RZ, R32, RZ, P3, !PT ;  /* 0x00000020ff037210 */ /* 0x000fe40001ffe4ff */
[-C--:B------:R-:W-:Y:S02]  /*0860*/  ISETP.GE.AND P2, PT, R37, R42.reuse, PT ;  /* 0x0000002a2500720c */ /* 0x080fe40003f46270 */
[-C--:B------:R-:W-:Y:S02]  /*0870*/  ISETP.GE.AND P3, PT, R38, R42.reuse, PT ;  /* 0x0000002a2600720c */ /* 0x080fe40003f66270 */
[-C--:B------:R-:W-:Y:S01]  /*0880*/  ISETP.GE.AND P4, PT, R39, R42.reuse, PT ;  /* 0x0000002a2700720c */ /* 0x080fe20003f86270 */
[----:B--2---:R-:W2:Y:S01]  /*0890*/  @!P6 LDG.E.U16 R11, desc[UR16][R8.64] ;  /* 0x00000010080be981 */ /* 0x004ea2000c1e1500 */
[----:B------:R-:W-:-:S02]  /*08a0*/  ISETP.GE.AND P5, PT, R40, R42, PT ;  /* 0x0000002a2800720c */ /* 0x000fc40003fa6270 */
[----:B------:R-:W-:Y:S01]  /*08b0*/  ISETP.GE.AND P6, PT, R41, R42, PT ;  /* 0x0000002a2900720c */ /* 0x000fe20003fc6270 */
[----:B------:R-:W3:Y:S04]  /*08c0*/  @!P0 LDG.E.U16 R0, desc[UR16][R8.64+0x40] ;  /* 0x0000401008008981 */ /* 0x000ee8000c1e1500 */
[----:B------:R-:W4:Y:S04]  /*08d0*/  @!P1 LDG.E.U16 R13, desc[UR16][R8.64+0x80] ;  /* 0x00008010080d9981 */ /* 0x000f28000c1e1500 */
[----:B------:R-:W4:Y:S04]  /*08e0*/  @!P2 LDG.E.U16 R10, desc[UR16][R8.64+0xc0] ;  /* 0x0000c010080aa981 */ /* 0x000f28000c1e1500 */
[----:B------:R-:W4:Y:S04]  /*08f0*/  @!P3 LDG.E.U16 R53, desc[UR16][R8.64+0x100] ;  /* 0x000100100835b981 */ /* 0x000f28000c1e1500 */
[----:B------:R-:W4:Y:S04]  /*0900*/  @!P4 LDG.E.U16 R12, desc[UR16][R8.64+0x140] ;  /* 0x00014010080cc981 */ /* 0x000f28000c1e1500 */
[----:B------:R-:W4:Y:S04]  /*0910*/  @!P5 LDG.E.U16 R55, desc[UR16][R8.64+0x180] ;  /* 0x000180100837d981 */ /* 0x000f28000c1e1500 */
[----:B------:R1:W4:Y:S01]  /*0920*/  @!P6 LDG.E.U16 R52, desc[UR16][R8.64+0x1c0] ;  /* 0x0001c0100834e981 */ /* 0x000322000c1e1500 */
[----:B------:R-:W0:Y:S02]  /*0930*/  S2R R43, SR_LANEID ;  /* 0x00000000002b7919 */ /* 0x000e240000000000 */
[----:B0-----:R-:W-:-:S02]  /*0940*/  IADD3 R44, PT, PT, R43, 0x20, RZ ;  /* 0x000000202b2c7810 */ /* 0x001fc40007ffe0ff */
[C---:B------:R-:W-:Y:S02]  /*0950*/  IADD3 R46, PT, PT, R43.reuse, 0x40, RZ ;  /* 0x000000402b2e7810 */ /* 0x040fe40007ffe0ff */
[CC--:B------:R-:W-:Y:S02]  /*0960*/  LEA.HI.SX32 R45, R43.reuse, R43.reuse, 0x1b ;  /* 0x0000002b2b2d7211 */ /* 0x0c0fe400078fdaff */
[-C--:B------:R-:W-:Y:S02]  /*0970*/  LEA.HI.SX32 R47, R44, R43.reuse, 0x1b ;  /* 0x0000002b2c2f7211 */ /* 0x080fe400078fdaff */
[----:B------:R-:W-:Y:S02]  /*0980*/  LEA.HI.SX32 R49, R46, R43, 0x1b ;  /* 0x0000002b2e317211 */ /* 0x000fe400078fdaff */
[----:B-1----:R-:W-:Y:S02]  /*0990*/  IADD3 R8, PT, PT, R43, 0x60, RZ ;  /* 0x000000602b087810 */ /* 0x002fe40007ffe0ff */
[----:B------:R-:W-:-:S02]  /*09a0*/  LEA R44, R45, R14, 0x1 ;  /* 0x0000000e2d2c7211 */ /* 0x000fc400078e08ff */
[C---:B------:R-:W-:Y:S02]  /*09b0*/  IADD3 R48, PT, PT, R43.reuse, 0x80, RZ ;  /* 0x000000802b307810 */ /* 0x040fe40007ffe0ff */
[----:B------:R-:W-:Y:S02]  /*09c0*/  IADD3 R50, PT, PT, R43, 0xa0, RZ ;  /* 0x000000a02b327810 */ /* 0x000fe40007ffe0ff */
[----:B------:R-:W-:Y:S02]  /*09d0*/  LEA R45, R47, R14, 0x1 ;  /* 0x0000000e2f2d7211 */ /* 0x000fe400078e08ff */
[----:B------:R-:W-:Y:S01]  /*09e0*/  IADD3 R54, PT, PT, R43, 0xc0, RZ ;  /* 0x000000c02b367810 */ /* 0x000fe20007ffe0ff */
[----:B------:R-:W-:Y:S01]  /*09f0*/  IMAD R46, R49, 0x2, R14 ;  /* 0x00000002312e7824 */ /* 0x000fe200078e020e */
[----:B------:R-:W-:Y:S02]  /*0a00*/  IADD3 R56, PT, PT, R43, 0xe0, RZ ;  /* 0x000000e02b387810 */ /* 0x000fe40007ffe0ff */
[----:B------:R-:W-:-:S02]  /*0a10*/  LEA.HI.SX32 R47, R8, R43, 0x1b ;  /* 0x0000002b082f7211 */ /* 0x000fc400078fdaff */
[-C--:B------:R-:W-:Y:S02]  /*0a20*/  LEA.HI.SX32 R9, R48, R43.reuse, 0x1b ;  /* 0x0000002b30097211 */ /* 0x080fe400078fdaff */
[-C--:B------:R-:W-:Y:S02]  /*0a30*/  LEA.HI.SX32 R49, R50, R43.reuse, 0x1b ;  /* 0x0000002b32317211 */ /* 0x080fe400078fdaff */
[----:B------:R-:W-:Y:S02]  /*0a40*/  LEA.HI.SX32 R51, R56, R43, 0x1b ;  /* 0x0000002b38337211 */ /* 0x000fe400078fdaff */
[-C--:B------:R-:W-:Y:S02]  /*0a50*/  LEA R47, R47, R14.reuse, 0x1 ;  /* 0x0000000e2f2f7211 */ /* 0x080fe400078e08ff */
[-C--:B------:R-:W-:Y:S02]  /*0a60*/  LEA R48, R9, R14.reuse, 0x1 ;  /* 0x0000000e09307211 */ /* 0x080fe400078e08ff */
[----:B------:R-:W-:-:S02]  /*0a70*/  LEA R49, R49, R14, 0x1 ;  /* 0x0000000e31317211 */ /* 0x000fc400078e08ff */
[----:B------:R-:W-:Y:S02]  /*0a80*/  LEA R51, R51, R14, 0x1 ;  /* 0x0000000e33337211 */ /* 0x000fe400078e08ff */
[----:B------:R-:W-:Y:S02]  /*0a90*/  P2R R58, PR, RZ, 0x1 ;  /* 0x00000001ff3a7803 */ /* 0x000fe40000000000 */
[----:B------:R-:W-:Y:S02]  /*0aa0*/  ISETP.GE.AND P0, PT, R33, R42, PT ;  /* 0x0000002a2100720c */ /* 0x000fe40003f06270 */
[----:B------:R-:W-:Y:S02]  /*0ab0*/  PRMT R8, RZ, 0x7610, R8 ;  /* 0x00007610ff087816 */ /* 0x000fe40000000008 */
[----:B------:R-:W-:Y:S01]  /*0ac0*/  PRMT R57, RZ, 0x7610, R57 ;  /* 0x00007610ff397816 */ /* 0x000fe20000000039 */
[----:B--2---:R0:W-:Y:S04]  /*0ad0*/  STS.U16 [R44], R11 ;  /* 0x0000000b2c007388 */ /* 0x0041e80000000400 */
[----:B---3--:R1:W-:Y:S01]  /*0ae0*/  STS.U16 [R45+0x40], R0 ;  /* 0x000040002d007388 */ /* 0x0083e20000000400 */
[----:B0-----:R-:W-:-:S03]  /*0af0*/  LEA.HI.SX32 R11, R54, R43, 0x1b ;  /* 0x0000002b360b7211 */ /* 0x001fc600078fdaff */
[----:B----4-:R-:W-:Y:S01]  /*0b00*/  STS.U16 [R46+0x80], R13 ;  /* 0x0000800d2e007388 */ /* 0x010fe20000000400 */
[----:B-1----:R-:W-:Y:S01]  /*0b10*/  IMAD.SHL.U32 R0, R43, 0x8, RZ ;  /* 0x000000082b007824 */ /* 0x002fe200078e00ff */
[----:B------:R-:W-:Y:S02]  /*0b20*/  LEA R50, R11, R14, 0x1 ;  /* 0x0000000e0b327211 */ /* 0x000fe400078e08ff */
[----:B------:R-:W-:Y:S02]  /*0b30*/  STS.U16 [R47+0xc0], R10 ;  /* 0x0000c00a2f007388 */ /* 0x000fe40000000400 */
[----:B------:R-:W-:Y:S02]  /*0b40*/  LEA.HI.SX32 R9, R0, R0, 0x1b ;  /* 0x0000000000097211 */ /* 0x000fe400078fdaff */
[----:B------:R-:W-:Y:S04]  /*0b50*/  STS.U16 [R48+0x100], R53 ;  /* 0x0001003530007388 */ /* 0x000fe80000000400 */
[----:B------:R-:W-:Y:S04]  /*0b60*/  STS.U16 [R49+0x140], R12 ;  /* 0x0001400c31007388 */ /* 0x000fe80000000400 */
[----:B------:R-:W-:Y:S04]  /*0b70*/  STS.U16 [R50+0x180], R55 ;  /* 0x0001803732007388 */ /* 0x000fe80000000400 */
[----:B------:R0:W-:Y:S02]  /*0b80*/  STS.U16 [R51+0x1c0], R52 ;  /* 0x0001c03433007388 */ /* 0x0001e40000000400 */
[----:B0-----:R-:W-:Y:S01]  /*0b90*/  LEA R52, R9, R14, 0x1 ;  /* 0x0000000e09347211 */ /* 0x001fe200078e08ff */
[----:B------:R-:W-:-:S04]  /*0ba0*/  NOP ;  /* 0x0000000000007918 */ /* 0x000fc80000000000 */
[----:B------:R-:W0:Y:S04]  /*0bb0*/  LDS.U16 R63, [R52] ;  /* 0x00000000343f7984 */ /* 0x000e280000000400 */
[----:B------:R-:W1:Y:S04]  /*0bc0*/  LDS.U16 R64, [R52+0x2] ;  /* 0x0000020034407984 */ /* 0x000e680000000400 */
[----:B------:R-:W2:Y:S04]  /*0bd0*/  LDS.U16 R67, [R52+0x4] ;  /* 0x0000040034437984 */ /* 0x000ea80000000400 */
[----:B------:R-:W3:Y:S04]  /*0be0*/  LDS.U16 R68, [R52+0x6] ;  /* 0x0000060034447984 */ /* 0x000ee80000000400 */
        /* <DEDUP_REMOVED lines=8> */
[----:B------:R-:W-:Y:S02]  /*0c70*/  PRMT R0, RZ, 0x7610, R0 ;  /* 0x00007610ff007816 */ /* 0x000fe40000000000 */
[----:B------:R-:W-:Y:S01]  /*0c80*/  PRMT R53, RZ, 0x7610, R53 ;  /* 0x00007610ff357816 */ /* 0x000fe20000000035 */
[----:B------:R-:W2:Y:S01]  /*0c90*/  @!P0 LDG.E.U16 R11, desc[UR16][R6.64] ;  /* 0x00000010060b8981 */ /* 0x000ea2000c1e1500 */
[----:B------:R-:W-:Y:S02]  /*0ca0*/  ISETP.NE.AND P0, PT, R58, RZ, PT ;  /* 0x000000ff3a00720c */ /* 0x000fe40003f05270 */
[----:B------:R-:W-:Y:S01]  /*0cb0*/  PRMT R10, RZ, 0x7610, R10 ;  /* 0x00007610ff0a7816 */ /* 0x000fe2000000000a */
[----:B------:R-:W3:Y:S04]  /*0cc0*/  @!P1 LDG.E.U16 R13, desc[UR16][R6.64+0x80] ;  /* 0x00008010060d9981 */ /* 0x000ee8000c1e1500 */
[----:B------:R-:W4:Y:S04]  /*0cd0*/  @!P2 LDG.E.U16 R54, desc[UR16][R6.64+0xc0] ;  /* 0x0000c0100636a981 */ /* 0x000f28000c1e1500 */
[----:B------:R-:W4:Y:S04]  /*0ce0*/  @!P3 LDG.E.U16 R57, desc[UR16][R6.64+0x100] ;  /* 0x000100100639b981 */ /* 0x000f28000c1e1500 */
[----:B------:R-:W3:Y:S04]  /*0cf0*/  @!P0 LDG.E.U16 R8, desc[UR16][R6.64+0x40] ;  /* 0x0000401006088981 */ /* 0x000ee8000c1e1500 */
[----:B------:R-:W4:Y:S04]  /*0d00*/  @!P4 LDG.E.U16 R0, desc[UR16][R6.64+0x140] ;  /* 0x000140100600c981 */ /* 0x000f28000c1e1500 */
[----:B------:R-:W4:Y:S04]  /*0d10*/  @!P5 LDG.E.U16 R53, desc[UR16][R6.64+0x180] ;  /* 0x000180100635d981 */ /* 0x000f28000c1e1500 */
[----:B------:R-:W4:Y:S01]  /*0d20*/  @!P6 LDG.E.U16 R10, desc[UR16][R6.64+0x1c0] ;  /* 0x0001c010060ae981 */ /* 0x000f22000c1e1500 */
[----:B------:R-:W-:-:S02]  /*0d30*/  P2R R56, PR, RZ, 0x1 ;  /* 0x00000001ff387803 */ /* 0x000fc40000000000 */
[----:B------:R-:W-:Y:S02]  /*0d40*/  ISETP.GE.AND P0, PT, R33, R42, PT ;  /* 0x0000002a2100720c */ /* 0x000fe40003f06270 */
[----:B------:R-:W-:Y:S02]  /*0d50*/  PRMT R55, RZ, 0x7610, R55 ;  /* 0x00007610ff377816 */ /* 0x000fe40000000037 */
[----:B------:R-:W-:Y:S01]  /*0d60*/  PRMT R59, RZ, 0x7610, R59 ;  /* 0x00007610ff3b7816 */ /* 0x000fe2000000003b */
[----:B--2---:R-:W-:Y:S04]  /*0d70*/  STS.U16 [R44], R11 ;  /* 0x0000000b2c007388 */ /* 0x004fe80000000400 */
[----:B---3--:R-:W-:Y:S04]  /*0d80*/  STS.U16 [R45+0x40], R8 ;  /* 0x000040082d007388 */ /* 0x008fe80000000400 */
[----:B------:R-:W-:Y:S04]  /*0d90*/  STS.U16 [R46+0x80], R13 ;  /* 0x0000800d2e007388 */ /* 0x000fe80000000400 */
[----:B----4-:R-:W-:Y:S04]  /*0da0*/  STS.U16 [R47+0xc0], R54 ;  /* 0x0000c0362f007388 */ /* 0x010fe80000000400 */
        /* <DEDUP_REMOVED lines=14> */
[----:B--2---:R-:W-:-:S02]  /*0e90*/  PRMT R10, RZ, 0x7610, R10 ;  /* 0x00007610ff0a7816 */ /* 0x004fc4000000000a */
        /* <DEDUP_REMOVED lines=14> */
[----:B0-----:R-:W-:-:S02]  /*0f80*/  HADD2.F32 R63, -RZ, R63.H0_H0 ;  /* 0x2000003fff3f7230 */ /* 0x001fc40000004100 */
[----:B-1----:R-:W-:Y:S02]  /*0f90*/  HADD2.F32 R64, -RZ, R64.H0_H0 ;  /* 0x20000040ff407230 */ /* 0x002fe40000004100 */
[----:B------:R-:W-:Y:S02]  /*0fa0*/  HADD2.F32 R67, -RZ, R67.H0_H0 ;  /* 0x20000043ff437230 */ /* 0x000fe40000004100 */
[----:B------:R-:W-:Y:S02]  /*0fb0*/  HADD2.F32 R68, -RZ, R68.H0_H0 ;  /* 0x20000044ff447230 */ /* 0x000fe40000004100 */
[----:B------:R-:W-:Y:S02]  /*0fc0*/  HADD2.F32 R69, -RZ, R69.H0_H0 ;  /* 0x20000045ff457230 */ /* 0x000fe40000004100 */
[----:B------:R-:W-:Y:S01]  /*0fd0*/  HADD2.F32 R71, -RZ, R71.H0_H0 ;  /* 0x20000047ff477230 */ /* 0x000fe20000004100 */
[----:B------:R-:W-:Y:S01]  /*0fe0*/  UISETP.GE.AND UP0, UPT, UR7, 0x1, UPT ;  /* 0x000000010700788c */ /* 0x000fe2000bf06270 */
[----:B------:R-:W-:-:S02]  /*0ff0*/  HADD2.F32 R73, -RZ, R73.H0_H0 ;  /* 0x20000049ff497230 */ /* 0x000fc40000004100 */
[----:B------:R-:W-:Y:S02]  /*1000*/  HADD2.F32 R75, -RZ, R75.H0_H0 ;  /* 0x2000004bff4b7230 */ /* 0x000fe40000004100 */
[----:B------:R-:W-:Y:S02]  /*1010*/  HFMA2 R65, -RZ, RZ, 0, 0 ;  /* 0x00000000ff417431 */ /* 0x000fe400000001ff */
[----:B------:R-:W-:Y:S02]  /*1020*/  HFMA2 R93, -RZ, RZ, 0, 0 ;  /* 0x00000000ff5d7431 */ /* 0x000fe400000001ff */
[----:B------:R-:W-:Y:S01]  /*1030*/  HFMA2 R95, -RZ, RZ, 0, 0 ;  /* 0x00000000ff5f7431 */ /* 0x000fe200000001ff */
[----:B------:R-:W-:Y:S02]  /*1040*/  MOV R62, RZ ;  /* 0x000000ff003e7202 */ /* 0x000fe40000000f00 */
[----:B------:R-:W-:Y:S02]  /*1050*/  MOV R104, RZ ;  /* 0x000000ff00687202 */ /* 0x000fe40000000f00 */
[----:B------:R-:W-:Y:S01]  /*1060*/  MOV R102, RZ ;  /* 0x000000ff00667202 */ /* 0x000fe20000000f00 */
[----:B--2---:R-:W-:Y:S04]  /*1070*/  STS.U16 [R44], R55 ;  /* 0x000000372c007388 */ /* 0x004fe80000000400 */
[----:B---3--:R-:W-:Y:S04]  /*1080*/  STS.U16 [R45+0x40], R10 ;  /* 0x0000400a2d007388 */ /* 0x008fe80000000400 */
[----:B------:R-:W-:Y:S04]  /*1090*/  STS.U16 [R46+0x80], R53 ;  /* 0x000080352e007388 */ /* 0x000fe80000000400 */
[----:B----4-:R-:W-:Y:S04]  /*10a0*/  STS.U16 [R47+0xc0], R54 ;  /* 0x0000c0362f007388 */ /* 0x010fe80000000400 */
        /* <DEDUP_REMOVED lines=13> */
[----:B0-----:R-:W-:-:S02]  /*1180*/  HADD2.F32 R0, -RZ, R60.H0_H0 ;  /* 0x2000003cff007230 */ /* 0x001fc40000004100 */
        /* <DEDUP_REMOVED lines=8> */
[----:B------:R-:W-:-:S03]  /*1210*/  HADD2.F32 R76, -RZ, R76.H0_H0 ;  /* 0x2000004cff4c7230 */ /* 0x000fc60000004100 */
[----:B------:R-:W-:Y:S01]  /*1220*/  FFMA.FTZ R23, R74, R69, R23 ;  /* 0x000000454a177223 */ /* 0x000fe20000010017 */
[----:B------:R-:W-:-:S03]  /*1230*/  HADD2.F32 R78, -RZ, R78.H0_H0 ;  /* 0x2000004eff4e7230 */ /* 0x000fc60000004100 */
[----:B------:R-:W-:Y:S01]  /*1240*/  FFMA.FTZ R23, R76, R71, R23 ;  /* 0x000000474c177223 */ /* 0x000fe20000010017 */
[----:B------:R-:W-:-:S03]  /*1250*/  HADD2.F32 R80, -RZ, R80.H0_H0 ;  /* 0x20000050ff507230 */ /* 0x000fc60000004100 */
[----:B------:R-:W-:Y:S01]  /*1260*/  FFMA.FTZ R23, R78, R73, R23 ;  /* 0x000000494e177223 */ /* 0x000fe20000010017 */
        /* <DEDUP_REMOVED lines=13> */
[----:B------:R-:W-:Y:S01]  /*1340*/  HADD2.F32 R3, -RZ, R6.H0_H0 ;  /* 0x20000006ff037230 */ /* 0x000fe20000004100 */
[----:B------:R-:W-:Y:S01]  /*1350*/  UIADD3 UR4, UPT, UPT, UR8, -0x2, URZ ;  /* 0xfffffffe08047890 */ /* 0x000fe2000fffe0ff */
[----:B------:R-:W-:Y:S01]  /*1360*/  HADD2.F32 R87, -RZ, R7.H0_H0 ;  /* 0x20000007ff577230 */ /* 0x000fe20000004100 */
[----:B------:R-:W-:Y:S01]  /*1370*/  ULOP3.LUT UR10, UR6, 0x100, URZ, 0xc0, !UPT ;  /* 0x00000100060a7892 */ /* 0x000fe2000f8ec0ff */
[----:B------:R-:W-:Y:S01]  /*1380*/  HADD2.F32 R89, -RZ, R8.H0_H0 ;  /* 0x20000008ff597230 */ /* 0x000fe20000004100 */
[----:B------:R-:W-:Y:S01]  /*1390*/  UIMAD UR4, UR4, UR7, URZ ;  /* 0x00000007040472a4 */ /* 0x000fe2000f8e02ff */
[----:B------:R-:W-:Y:S01]  /*13a0*/  HADD2.F32 R91, -RZ, R9.H0_H0 ;  /* 0x20000009ff5b7230 */ /* 0x000fe20000004100 */
[----:B------:R-:W1:Y:S01]  /*13b0*/  LDC.64 R6, c[0x0][0x3e0] ;  /* 0x0000f800ff067b82 */ /* 0x000e620000000a00 */
[----:B------:R-:W-:Y:S02]  /*13c0*/  HADD2.F32 R97, -RZ, R11.H0_H0 ;  /* 0x2000000bff617230 */ /* 0x000fe40000004100 */
[----:B------:R-:W-:Y:S01]  /*13d0*/  FADD.FTZ R92, R89, R16 ;  /* 0x00000010595c7221 */ /* 0x000fe20000010000 */
[----:B------:R-:W-:-:S02]  /*13e0*/  HADD2.F32 R99, -RZ, R12.H0_H0 ;  /* 0x2000000cff637230 */ /* 0x000fc40000004100 */
[--C-:B------:R-:W-:Y:S01]  /*13f0*/  FADD.FTZ R90, R3, R16.reuse ;  /* 0x00000010035a7221 */ /* 0x100fe20000010000 */
[----:B------:R-:W-:Y:S02]  /*1400*/  HADD2.F32 R13, -RZ, R13.H0_H0 ;  /* 0x2000000dff0d7230 */ /* 0x000fe40000004100 */
[--C-:B------:R-:W-:Y:S01]  /*1410*/  FADD.FTZ R87, R87, R16.reuse ;  /* 0x0000001057577221 */ /* 0x100fe20000010000 */
[----:B------:R-:W-:Y:S01]  /*1420*/  HADD2.F32 R101, -RZ, R77.H0_H0 ;  /* 0x2000004dff657230 */ /* 0x000fe20000004100 */
[----:B------:R-:W2:Y:S01]  /*1430*/  LDC.64 R8, c[0x0][0x3c0] ;  /* 0x0000f000ff087b82 */ /* 0x000ea20000000a00 */
[--C-:B------:R-:W-:Y:S01]  /*1440*/  FADD.FTZ R89, R91, R16.reuse ;  /* 0x000000105b597221 */ /* 0x100fe20000010000 */
[--C-:B------:R-:W-:Y:S01]  /*1450*/  FADD.FTZ R94, R97, R16.reuse ;  /* 0x00000010615e7221 */ /* 0x100fe20000010000 */
[--C-:B------:R-:W-:Y:S01]  /*1460*/  FADD.FTZ R96, R99, R16.reuse ;  /* 0x0000001063607221 */ /* 0x100fe20000010000 */
[--C-:B------:R-:W-:Y:S01]  /*1470*/  FADD.FTZ R98, R13, R16.reuse ;  /* 0x000000100d627221 */ /* 0x100fe20000010000 */
[----:B------:R-:W-:Y:S01]  /*1480*/  FADD.FTZ R100, R101, R16 ;  /* 0x0000001065647221 */ /* 0x000fe20000010000 */
[----:B------:R-:W-:Y:S01]  /*1490*/  USHF.L.U32 UR5, UR8, 0xa, URZ ;  /* 0x0000000a08057899 */ /* 0x000fe200080006ff */
[----:B------:R-:W-:Y:S01]  /*14a0*/  IADD3 R77, PT, PT, R14, 0xcd8, RZ ;  /* 0x00000cd80e4d7810 */ /* 0x000fe20007ffe0ff */
[----:B------:R-:W3:Y:S01]  /*14b0*/  LDC.64 R10, c[0x0][0x3a8] ;  /* 0x0000ea00ff0a7b82 */ /* 0x000ee20000000a00 */
[----:B0-----:R-:W-:Y:S01]  /*14c0*/  ISETP.LE.AND P0, PT, R2, UR8, PT ;  /* 0x0000000802007c0c */ /* 0x001fe2000bf03270 */
[----:B------:R-:W-:Y:S01]  /*14d0*/  IMAD.MOV.U32 R84, RZ, RZ, R26 ;  /* 0x000000ffff547224 */ /* 0x000fe200078e001a */
[----:B------:R-:W-:Y:S01]  /*14e0*/  MOV R65, RZ ;  /* 0x000000ff00417202 */ /* 0x000fe20000000f00 */
[----:B------:R-:W-:Y:S01]  /*14f0*/  FMUL.FTZ R97, R90, R63 ;  /* 0x0000003f5a617220 */ /* 0x000fe20000410000 */
[----:B------:R-:W-:Y:S01]  /*1500*/  MOV R79, R24 ;  /* 0x00000018004f7202 */ /* 0x000fe20000000f00 */
[----:B------:R-:W-:Y:S01]  /*1510*/  FMUL.FTZ R106, R87, R64 ;  /* 0x00000040576a7220 */ /* 0x000fe20000410000 */
[----:B------:R-:W-:Y:S01]  /*1520*/  MOV R81, R18 ;  /* 0x0000001200517202 */ /* 0x000fe20000000f00 */
[----:B------:R-:W0:Y:S01]  /*1530*/  LDC R136, c[0x0][0x394] ;  /* 0x0000e500ff887b82 */ /* 0x000e220000000800 */
        /* <DEDUP_REMOVED lines=8> */
[----:B------:R-:W-:Y:S01]  /*15c0*/  MOV R91, UR10 ;  /* 0x0000000a005b7c02 */ /* 0x000fe20008000f00 */
[----:B------:R-:W-:Y:S01]  /*15d0*/  FMUL.FTZ R107, R98, R73 ;  /* 0x00000049626b7220 */ /* 0x000fe20000410000 */
[----:B-1----:R-:W-:Y:S01]  /*15e0*/  SHF.L.U64.HI R7, R6, 0x2, R7 ;  /* 0x0000000206077819 */ /* 0x002fe20000010207 */
[----:B------:R-:W-:Y:S01]  /*15f0*/  FMUL.FTZ R108, R100, R75 ;  /* 0x0000004b646c7220 */ /* 0x000fe20000410000 */
[----:B--2---:R-:W-:Y:S01]  /*1600*/  SHF.L.U64.HI R9, R8, 0x2, R9 ;  /* 0x0000000208097819 */ /* 0x004fe20000010209 */
[----:B------:R-:W-:Y:S01]  /*1610*/  UIADD3 UR11, UPT, UPT, -UR7, URZ, URZ ;  /* 0x000000ff070b7290 */ /* 0x000fe2000fffe1ff */
[----:B------:R-:W-:Y:S01]  /*1620*/  ISETP.EQ.AND P0, PT, R25, RZ, !P0 ;  /* 0x000000ff1900720c */ /* 0x000fe20004702270 */
[----:B------:R-:W1:Y:S01]  /*1630*/  LDCU UR12, c[0x0][0x394] ;  /* 0x00007280ff0c77ac */ /* 0x000e620008000800 */
[----:B---3--:R-:W-:-:S02]  /*1640*/  SHF.L.U64.HI R11, R10, 0x2, R11 ;  /* 0x000000020a0b7819 */ /* 0x008fc4000001020b */
[----:B------:R-:W-:Y:S01]  /*1650*/  MOV R109, UR4 ;  /* 0x00000004006d7c02 */ /* 0x000fe20008000f00 */
[----:B------:R-:W-:-:S12]  /*1660*/  ULOP3.LUT UR5, UR5, 0x400, URZ, 0xc0, !UPT ;  /* 0x0000040005057892 */ /* 0x000fd8000f8ec0ff */
.L_x_8415:
[----:B------:R-:W-:Y:S02]  /*1670*/  MOV R2, R79 ;  /* 0x0000004f00027202 */ /* 0x000fe40000000f00 */
[----:B------:R-:W-:-:S05]  /*1680*/  MOV R3, R84 ;  /* 0x0000005400037202 */ /* 0x000fca0000000f00 */
[----:B--2---:R2:W3:Y:S01]  /*1690*/  LDG.E R110, desc[UR16][R2.64] ;  /* 0x00000010026e7981 */ /* 0x0044e2000c1e1900 */
[----:B------:R-:W-:Y:S02]  /*16a0*/  MOV R13, R88 ;  /* 0x00000058000d7202 */ /* 0x000fe40000000f00 */
[----:B------:R-:W-:-:S05]  /*16b0*/  MOV R12, R83 ;  /* 0x00000053000c7202 */ /* 0x000fca0000000f00 */
[----:B------:R-:W4:Y:S01]  /*16c0*/  LDG.E R13, desc[UR16][R12.64] ;  /* 0x000000100c0d7981 */ /* 0x000f22000c1e1900 */
[----:B--2---:R-:W-:Y:S01]  /*16d0*/  MOV R2, R81 ;  /* 0x0000005100027202 */ /* 0x004fe20000000f00 */
[----:B------:R-:W-:-:S05]  /*16e0*/  IMAD.MOV.U32 R3, RZ, RZ, R86 ;  /* 0x000000ffff037224 */ /* 0x000fca00078e0056 */
[----:B------:R2:W4:Y:S01]  /*16f0*/  LDG.E R114, desc[UR16][R2.64] ;  /* 0x0000001002727981 */ /* 0x000522000c1e1900 */
[C---:B------:R-:W-:Y:S02]  /*1700*/  ISETP.NE.AND P2, PT, R25.reuse, RZ, PT ;  /* 0x000000ff1900720c */ /* 0x040fe40003f45270 */
[----:B------:R-:W-:Y:S02]  /*1710*/  ISETP.NE.AND P1, PT, R25, 0x1f, PT ;  /* 0x0000001f1900780c */ /* 0x000fe40003f25270 */
[----:B------:R-:W-:-:S04]  /*1720*/  SEL R115, R91, R34, !P2 ;  /* 0x000000225b737207 */ /* 0x000fc80005000000 */
        /* <DEDUP_REMOVED lines=9> */
[-C--:B--2---:R-:W-:Y:S01]  /*17c0*/  FMUL.FTZ R2, R98, R111.reuse ;  /* 0x0000006f62027220 */ /* 0x084fe20000410000 */
[----:B------:R-:W2:Y:S01]  /*17d0*/  MUFU.EX2 R120, R120 ;  /* 0x0000007800787308 */ /* 0x000ea20000000800 */
[----:B------:R-:W-:-:S03]  /*17e0*/  FMUL.FTZ R111, R100, R111 ;  /* 0x0000006f646f7220 */ /* 0x000fc60000410000 */
[----:B------:R-:W3:Y:S01]  /*17f0*/  MUFU.EX2 R113, R113 ;  /* 0x0000007100717308 */ /* 0x000ee20000000800 */
[----:B----4-:R-:W-:-:S03]  /*1800*/  FMUL.FTZ R13, R114, R13 ;  /* 0x0000000d720d7220 */ /* 0x010fc60000410000 */
[----:B------:R-:W4:Y:S04]  /*1810*/  MUFU.EX2 R122, R122 ;  /* 0x0000007a007a7308 */ /* 0x000f280000000800 */
[----:B------:R-:W0:Y:S04]  /*1820*/  MUFU.EX2 R118, R118 ;  /* 0x0000007600767308 */ /* 0x000e280000000800 */
[----:B------:R-:W0:Y:S04]  /*1830*/  MUFU.EX2 R116, R116 ;  /* 0x0000007400747308 */ /* 0x000e280000000800 */
[----:B------:R-:W0:Y:S04]  /*1840*/  MUFU.EX2 R112, R112 ;  /* 0x0000007000707308 */ /* 0x000e280000000800 */
[----:B------:R0:W0:Y:S04]  /*1850*/  MUFU.EX2 R114, R2 ;  /* 0x0000000200727308 */ /* 0x0000280000000800 */
[----:B------:R-:W0:Y:S01]  /*1860*/  MUFU.EX2 R111, R111 ;  /* 0x0000006f006f7308 */ /* 0x000e220000000800 */
[----:B--2---:R2:W-:Y:S01]  /*1870*/  STS [R115+0x458], R120 ;  /* 0x0004587873007388 */ /* 0x0045e20000000800 */
[-C--:B------:R-:W-:Y:S01]  /*1880*/  FMUL.FTZ R126, R0, R13.reuse ;  /* 0x0000000d007e7220 */ /* 0x080fe20000410000 */
[-C--:B------:R-:W-:Y:S01]  /*1890*/  FMUL.FTZ R117, R70, R13.reuse ;  /* 0x0000000d46757220 */ /* 0x080fe20000410000 */
[-C--:B------:R-:W-:Y:S01]  /*18a0*/  FMUL.FTZ R119, R72, R13.reuse ;  /* 0x0000000d48777220 */ /* 0x080fe20000410000 */
[-C--:B------:R-:W-:Y:S01]  /*18b0*/  FMUL.FTZ R121, R74, R13.reuse ;  /* 0x0000000d4a797220 */ /* 0x080fe20000410000 */
[-C--:B------:R-:W-:Y:S01]  /*18c0*/  FMUL.FTZ R123, R76, R13.reuse ;  /* 0x0000000d4c7b7220 */ /* 0x080fe20000410000 */
[-C--:B------:R-:W-:Y:S01]  /*18d0*/  FMUL.FTZ R128, R78, R13.reuse ;  /* 0x0000000d4e807220 */ /* 0x080fe20000410000 */
[-C--:B------:R-:W-:Y:S01]  /*18e0*/  FMUL.FTZ R127, R80, R13.reuse ;  /* 0x0000000d507f7220 */ /* 0x080fe20000410000 */
[----:B--2---:R-:W-:Y:S01]  /*18f0*/  FMUL.FTZ R115, R66, R13 ;  /* 0x0000000d42737220 */ /* 0x004fe20000410000 */
[----:B------:R-:W-:Y:S06]  /*1900*/  BAR.SYNC.DEFER_BLOCKING 0x0 ;  /* 0x0000000000007b1d */ /* 0x000fec0000010000 */
[----:B---34-:R-:W-:Y:S05]  /*1910*/  @P1 BRA `(.L_x_8411) ;  /* 0x0000000000141947 */ /* 0x018fea0003800000 */
[----:B-1----:R-:W-:Y:S01]  /*1920*/  UISETP.NE.AND UP0, UPT, UR8, UR12, UPT ;  /* 0x0000000c0800728c */ /* 0x002fe2000bf05270 */
[----:B------:R-:W-:-:S08]  /*1930*/  HFMA2 R130, -RZ, RZ, 1.875, 0 ;  /* 0x3f800000ff827431 */ /* 0x000fd000000001ff */
[----:B------:R-:W-:Y:S05]  /*1940*/  BRA.U !UP0, `(.L_x_8412) ;  /* 0x00000001080c7547 */ /* 0x000fea000b800000 */
[----:B------:R4:W1:Y:S01]  /*1950*/  LDS R130, [R85+UR5+0x458] ;  /* 0x0004580555827984 */ /* 0x0008620008000800 */
[----:B------:R-:W-:Y:S05]  /*1960*/  BRA `(.L_x_8412) ;  /* 0x0000000000047947 */ /* 0x000fea0003800000 */
.L_x_8411:
[----:B------:R2:W3:Y:S02]  /*1970*/  LDS R130, [R134+0xc5c] ;  /* 0x000c5c0086827984 */ /* 0x0004e40000000800 */
.L_x_8412:
[----:B-1----:R-:W-:Y:S05]  /*1980*/  BSYNC.RECONVERGENT B0 ;  /* 0x0000000000007941 */ /* 0x002fea0003800200 */
.L_x_8410:
[----:B------:R-:W-:Y:S01]  /*1990*/  UISETP.NE.AND UP0, UPT, UR8, 0x1, UPT ;  /* 0x000000010800788c */ /* 0x000fe2000bf05270 */
[----:B------:R-:W-:-:S05]  /*19a0*/  MOV R125, RZ ;  /* 0x000000ff007d7202 */ /* 0x000fca0000000f00 */
[----:B------:R-:W-:-:S04]  /*19b0*/  PLOP3.LUT P1, PT, PT, PT, UP0, 0x80, 0x8 ;  /* 0x000000000008781c */ /* 0x000fc80003f2f008 */
[----:B------:R-:W-:-:S13]  /*19c0*/  ISETP.NE.OR P1, PT, R25, RZ, !P1 ;  /* 0x000000ff1900720c */ /* 0x000fda0004f25670 */
[----:B0-----:R-:W-:-:S05]  /*19d0*/  @!P1 IMAD.WIDE R2, R109, 0x8, R4 ;  /* 0x000000086d029825 */ /* 0x001fca00078e0204 */
[----:B------:R0:W5:Y:S01]  /*19e0*/  @!P1 LDG.E R125, desc[UR16][R2.64+0x4] ;  /* 0x00000410027d9981 */ /* 0x000162000c1e1900 */
[C---:B---3--:R-:W-:Y:S01]  /*19f0*/  FMUL.FTZ R13, R111.reuse, R130 ;  /* 0x000000826f0d7220 */ /* 0x048fe20000410000 */
[----:B------:R-:W-:Y:S01]  /*1a00*/  FFMA.FTZ R12, R111, R127, R128 ;  /* 0x0000007f6f0c7223 */ /* 0x000fe20000010080 */
[----:B------:R-:W-:Y:S01]  /*1a10*/  ISETP.NE.AND P1, PT, R132, 0x1f, PT ;  /* 0x0000001f8400780c */ /* 0x000fe20003f25270 */
[----:B------:R-:W-:Y:S01]  /*1a20*/  BSSY.RECONVERGENT B0, `(.L_x_8413) ;  /* 0x00000ea000007945 */ /* 0x000fe20003800200 */
[C---:B------:R-:W-:Y:S01]  /*1a30*/  FMUL.FTZ R13, R114.reuse, R13 ;  /* 0x0000000d720d7220 */ /* 0x040fe20000410000 */
[----:B------:R-:W-:Y:S01]  /*1a40*/  FFMA.FTZ R12, R114, R12, R123 ;  /* 0x0000000c720c7223 */ /* 0x000fe2000001007b */
[----:B------:R-:W-:Y:S02]  /*1a50*/  ISETP.GT.U32.AND P3, PT, R132, 0x1d, PT ;  /* 0x0000001d8400780c */ /* 0x000fe40003f64070 */
[C---:B------:R-:W-:Y:S01]  /*1a60*/  FMUL.FTZ R13, R112.reuse, R13 ;  /* 0x0000000d700d7220 */ /* 0x040fe20000410000 */
[----:B------:R-:W-:-:S03]  /*1a70*/  FFMA.FTZ R12, R112, R12, R121 ;  /* 0x0000000c700c7223 */ /* 0x000fc60000010079 */
[C---:B------:R-:W-:Y:S01]  /*1a80*/  FMUL.FTZ R13, R116.reuse, R13 ;  /* 0x0000000d740d7220 */ /* 0x040fe20000410000 */
[----:B------:R-:W-:Y:S01]  /*1a90*/  FFMA.FTZ R124, R116, R12, R119 ;  /* 0x0000000c747c7223 */ /* 0x000fe20000010077 */
[----:B------:R-:W-:Y:S02]  /*1aa0*/  FFMA.FTZ R12, R97, R113, R106 ;  /* 0x00000071610c7223 */ /* 0x000fe4000001006a */
[C---:B------:R-:W-:Y:S01]  /*1ab0*/  FMUL.FTZ R13, R118.reuse, R13 ;  /* 0x0000000d760d7220 */ /* 0x040fe20000410000 */
[----:B------:R-:W-:Y:S01]  /*1ac0*/  FFMA.FTZ R124, R118, R124, R117 ;  /* 0x0000007c767c7223 */ /* 0x000fe20000010075 */
[C---:B------:R-:W-:Y:S02]  /*1ad0*/  FFMA.FTZ R12, R122.reuse, R12, R99 ;  /* 0x0000000c7a0c7223 */ /* 0x040fe40000010063 */
[C---:B0-----:R-:W-:Y:S01]  /*1ae0*/  FMUL.FTZ R2, R122.reuse, R13 ;  /* 0x0000000d7a027220 */ /* 0x041fe20000410000 */
        /* <DEDUP_REMOVED lines=14> */
[----:B------:R-:W-:-:S04]  /*1bd0*/  FMUL.FTZ R13, R112, R13 ;  /* 0x0000000d700d7220 */ /* 0x000fc80000410000 */
[----:B------:R-:W3:Y:S01]  /*1be0*/  SHFL.UP PT, R12, R129, 0x1, RZ ;  /* 0x04200000810c7989 */ /* 0x000ee200000e00ff */
[----:B0-----:R-:W-:Y:S01]  /*1bf0*/  @P1 FMUL.FTZ R2, R2, R3 ;  /* 0x0000000302021220 */ /* 0x001fe20000410000 */
[----:B-1----:R-:W-:-:S04]  /*1c00*/  @P1 FFMA.FTZ R124, R3, R131, R124 ;  /* 0x00000083037c1223 */ /* 0x002fc8000001007c */
[----:B------:R-:W-:Y:S01]  /*1c10*/  @P1 MOV R3, R2 ;  /* 0x0000000200031202 */ /* 0x000fe20000000f00 */
[----:B------:R-:W-:Y:S01]  /*1c20*/  FMUL.FTZ R2, R114, R13 ;  /* 0x0000000d72027220 */ /* 0x000fe20000410000 */
[----:B------:R-:W-:Y:S01]  /*1c30*/  ISETP.GE.AND P1, PT, R43, 0x1, PT ;  /* 0x000000012b00780c */ /* 0x000fe20003f26270 */
[----:B------:R-:W0:Y:S02]  /*1c40*/  SHFL.DOWN PT, R133, R124, 0x2, 0x1f ;  /* 0x08401f007c857f89 */ /* 0x000e2400000e0000 */
[----:B------:R-:W-:Y:S02]  /*1c50*/  FMUL.FTZ R2, R111, R2 ;  /* 0x000000026f027220 */ /* 0x000fe40000410000 */
[----:B------:R-:W1:Y:S02]  /*1c60*/  SHFL.DOWN PT, R138, R3, 0x2, 0x1f ;  /* 0x08401f00038a7f89 */ /* 0x000e6400000e0000 */
[----:B---3--:R-:W-:Y:S02]  /*1c70*/  FFMA.FTZ R12, R2, R12, R129 ;  /* 0x0000000c020c7223 */ /* 0x008fe40000010081 */
[----:B------:R-:W3:Y:S03]  /*1c80*/  SHFL.UP PT, R13, R2, 0x1, RZ ;  /* 0x04200000020d7989 */ /* 0x000ee600000e00ff */
[----:B------:R-:W-:-:S05]  /*1c90*/  FSEL R129, R129, R12, !P1 ;  /* 0x0000000c81817208 */ /* 0x000fca0004800000 */
[----:B------:R-:W4:Y:S01]  /*1ca0*/  SHFL.UP PT, R12, R129, 0x2, RZ ;  /* 0x04400000810c7989 */ /* 0x000f2200000e00ff */
[C---:B0-----:R-:W-:Y:S01]  /*1cb0*/  @!P3 FFMA.FTZ R124, R3.reuse, R133, R124 ;  /* 0x00000085037cb223 */ /* 0x041fe2000001007c */
[----:B-1----:R-:W-:-:S04]  /*1cc0*/  @!P3 FMUL.FTZ R131, R3, R138 ;  /* 0x0000008a0383b220 */ /* 0x002fc80000410000 */
[----:B------:R-:W0:Y:S01]  /*1cd0*/  SHFL.DOWN PT, R133, R124, 0x4, 0x1f ;  /* 0x08801f007c857f89 */ /* 0x000e2200000e0000 */
[----:B---3--:R-:W-:Y:S01]  /*1ce0*/  @P1 FMUL.FTZ R2, R2, R13 ;  /* 0x0000000d02021220 */ /* 0x008fe20000410000 */
[----:B------:R-:W-:Y:S02]  /*1cf0*/  @!P3 MOV R3, R131 ;  /* 0x000000830003b202 */ /* 0x000fe40000000f00 */
[----:B------:R-:W-:Y:S02]  /*1d00*/  ISETP.GE.AND P1, PT, R43, 0x2, PT ;  /* 0x000000022b00780c */ /* 0x000fe40003f26270 */
[----:B------:R-:W1:Y:S01]  /*1d10*/  SHFL.UP PT, R13, R2, 0x2, RZ ;  /* 0x04400000020d7989 */ /* 0x000e6200000e00ff */
[----:B------:R-:W-:Y:S01]  /*1d20*/  ISETP.GT.U32.AND P3, PT, R132, 0x1b, PT ;  /* 0x0000001b8400780c */ /* 0x000fe20003f64070 */
[----:B----4-:R-:W-:Y:S02]  /*1d30*/  FFMA.FTZ R12, R2, R12, R129 ;  /* 0x0000000c020c7223 */ /* 0x010fe40000010081 */
[----:B------:R-:W3:Y:S03]  /*1d40*/  SHFL.DOWN PT, R138, R3, 0x4, 0x1f ;  /* 0x08801f00038a7f89 */ /* 0x000ee600000e0000 */
[----:B------:R-:W-:-:S05]  /*1d50*/  FSEL R129, R129, R12, !P1 ;  /* 0x0000000c81817208 */ /* 0x000fca0004800000 */
[----:B------:R-:W4:Y:S02]  /*1d60*/  SHFL.UP PT, R12, R129, 0x4, RZ ;  /* 0x04800000810c7989 */ /* 0x000f2400000e00ff */
[----:B0-----:R-:W-:-:S05]  /*1d70*/  @!P3 FFMA.FTZ R124, R3, R133, R124 ;  /* 0x00000085037cb223 */ /* 0x001fca000001007c */
[----:B------:R-:W0:Y:S01]  /*1d80*/  SHFL.DOWN PT, R137, R124, 0x8, 0x1f ;  /* 0x09001f007c897f89 */ /* 0x000e2200000e0000 */
[----:B-1----:R-:W-:Y:S01]  /*1d90*/  @P1 FMUL.FTZ R2, R2, R13 ;  /* 0x0000000d02021220 */ /* 0x002fe20000410000 */
[----:B------:R-:W-:Y:S02]  /*1da0*/  ISETP.GE.AND P1, PT, R43, 0x4, PT ;  /* 0x000000042b00780c */ /* 0x000fe40003f26270 */
[----:B------:R-:W-:Y:S01]  /*1db0*/  MOV R13, RZ ;  /* 0x000000ff000d7202 */ /* 0x000fe20000000f00 */
[----:B---3--:R-:W-:-:S05]  /*1dc0*/  @!P3 FMUL.FTZ R131, R3, R138 ;  /* 0x0000008a0383b220 */ /* 0x008fca0000410000 */
[----:B------:R-:W-:Y:S02]  /*1dd0*/  @!P3 MOV R3, R131 ;  /* 0x000000830003b202 */ /* 0x000fe40000000f00 */
[----:B------:R-:W1:Y:S01]  /*1de0*/  SHFL.UP PT, R131, R2, 0x4, RZ ;  /* 0x0480000002837989 */ /* 0x000e6200000e00ff */
[----:B----4-:R-:W-:Y:S01]  /*1df0*/  FFMA.FTZ R12, R2, R12, R129 ;  /* 0x0000000c020c7223 */ /* 0x010fe20000010081 */
[----:B------:R-:W-:Y:S02]  /*1e00*/  ISETP.GT.U32.AND P3, PT, R132, 0x17, PT ;  /* 0x000000178400780c */ /* 0x000fe40003f64070 */
[----:B------:R-:W3:Y:S02]  /*1e10*/  SHFL.DOWN PT, R138, R3, 0x8, 0x1f ;  /* 0x09001f00038a7f89 */ /* 0x000ee400000e0000 */
[----:B------:R-:W-:Y:S01]  /*1e20*/  FSEL R129, R129, R12, !P1 ;  /* 0x0000000c81817208 */ /* 0x000fe20004800000 */
[----:B------:R-:W-:-:S04]  /*1e30*/  HFMA2 R12, -RZ, RZ, 1.875, 0 ;  /* 0x3f800000ff0c7431 */ /* 0x000fc800000001ff */
[----:B------:R-:W4:Y:S04]  /*1e40*/  SHFL.UP PT, R133, R129, 0x8, RZ ;  /* 0x0500000081857989 */ /* 0x000f2800000e00ff */
[----:B------:R-:W-:Y:S01]  /*1e50*/  @P0 LDS.64 R12, [R77] ;  /* 0x000000004d0c0984 */ /* 0x000fe20000000a00 */
[----:B0-----:R-:W-:-:S05]  /*1e60*/  @!P3 FFMA.FTZ R124, R3, R137, R124 ;  /* 0x00000089037cb223 */ /* 0x001fca000001007c */
[----:B------:R-:W0:Y:S01]  /*1e70*/  SHFL.DOWN PT, R137, R124, 0x10, 0x1f ;  /* 0x0a001f007c897f89 */ /* 0x000e2200000e0000 */
[----:B-1----:R-:W-:Y:S01]  /*1e80*/  @P1 FMUL.FTZ R2, R2, R131 ;  /* 0x0000008302021220 */ /* 0x002fe20000410000 */
[----:B------:R-:W-:Y:S01]  /*1e90*/  ISETP.GE.AND P1, PT, R43, 0x8, PT ;  /* 0x000000082b00780c */ /* 0x000fe20003f26270 */
[----:B---3--:R-:W-:-:S03]  /*1ea0*/  @!P3 FMUL.FTZ R135, R3, R138 ;  /* 0x0000008a0387b220 */ /* 0x008fc60000410000 */
[----:B------:R-:W1:Y:S02]  /*1eb0*/  SHFL.UP PT, R131, R2, 0x8, RZ ;  /* 0x0500000002837989 */ /* 0x000e6400000e00ff */
[----:B------:R-:W-:Y:S01]  /*1ec0*/  @!P3 MOV R3, R135 ;  /* 0x000000870003b202 */ /* 0x000fe20000000f00 */
[----:B----4-:R-:W-:Y:S01]  /*1ed0*/  FFMA.FTZ R138, R2, R133, R129 ;  /* 0x00000085028a7223 */ /* 0x010fe20000010081 */
[----:B------:R-:W-:-:S03]  /*1ee0*/  ISETP.GT.U32.AND P3, PT, R132, 0xf, PT ;  /* 0x0000000f8400780c */ /* 0x000fc60003f64070 */
[----:B------:R-:W3:Y:S01]  /*1ef0*/  SHFL.DOWN PT, R140, R3, 0x10, 0x1f ;  /* 0x0a001f00038c7f89 */ /* 0x000ee200000e0000 */
[----:B------:R-:W-:-:S05]  /*1f00*/  FSEL R129, R129, R138, !P1 ;  /* 0x0000008a81817208 */ /* 0x000fca0004800000 */
[----:B------:R-:W4:Y:S04]  /*1f10*/  SHFL.UP PT, R133, R129, 0x10, RZ ;  /* 0x0600000081857989 */ /* 0x000f2800000e00ff */
[----:B0-----:R-:W-:Y:S01]  /*1f20*/  @!P3 FFMA.FTZ R124, R3, R137, R124 ;  /* 0x00000089037cb223 */ /* 0x001fe2000001007c */
[----:B-1----:R-:W-:Y:S01]  /*1f30*/  @P1 FMUL.FTZ R2, R2, R131 ;  /* 0x0000008302021220 */ /* 0x002fe20000410000 */
[----:B------:R-:W-:Y:S01]  /*1f40*/  ISETP.GE.AND P1, PT, R43, 0x10, PT ;  /* 0x000000102b00780c */ /* 0x000fe20003f26270 */
[----:B------:R-:W-:Y:S04]  /*1f50*/  SHFL.IDX PT, R142, R13, RZ, 0x1f ;  /* 0x00001fff0d8e7589 */ /* 0x000fe800000e0000 */
[----:B------:R-:W0:Y:S01]  /*1f60*/  SHFL.UP PT, R131, R2, 0x10, RZ ;  /* 0x0600000002837989 */ /* 0x000e2200000e00ff */
[----:B---3--:R-:W-:-:S03]  /*1f70*/  @!P3 FMUL.FTZ R135, R3, R140 ;  /* 0x0000008c0387b220 */ /* 0x008fc60000410000 */
[----:B------:R-:W-:Y:S01]  /*1f80*/  SHFL.DOWN PT, R140, R124, 0x1, 0x1f ;  /* 0x08201f007c8c7f89 */ /* 0x000fe200000e0000 */
[----:B------:R-:W-:Y:S01]  /*1f90*/  @!P3 IMAD.MOV.U32 R3, RZ, RZ, R135 ;  /* 0x000000ffff03b224 */ /* 0x000fe200078e0087 */
[----:B------:R-:W-:Y:S02]  /*1fa0*/  ISETP.NE.AND P3, PT, R25, 0x1f, PT ;  /* 0x0000001f1900780c */ /* 0x000fe40003f65270 */
[----:B------:R-:W-:Y:S01]  /*1fb0*/  SHFL.IDX PT, R124, R124, RZ, 0x1f ;  /* 0x00001fff7c7c7589 */ /* 0x000fe200000e0000 */
[----:B----4-:R-:W-:-:S03]  /*1fc0*/  FFMA.FTZ R138, R2, R133, R129 ;  /* 0x00000085028a7223 */ /* 0x010fc60000010081 */
[----:B------:R-:W1:Y:S02]  /*1fd0*/  SHFL.DOWN PT, R135, R3, 0x1, 0x1f ;  /* 0x08201f0003877f89 */ /* 0x000e6400000e0000 */
[----:B------:R-:W-:Y:S02]  /*1fe0*/  FSEL R138, R129, R138, !P1 ;  /* 0x0000008a818a7208 */ /* 0x000fe40004800000 */
[----:B------:R-:W3:Y:S01]  /*1ff0*/  SHFL.IDX PT, R3, R3, RZ, 0x1f ;  /* 0x00001fff03037589 */ /* 0x000ee200000e0000 */
[----:B0-----:R-:W-:Y:S01]  /*2000*/  @P1 FMUL.FTZ R2, R2, R131 ;  /* 0x0000008302021220 */ /* 0x001fe20000410000 */
[----:B------:R-:W-:Y:S02]  /*2010*/  ISETP.GT.AND P1, PT, R43, 0x1e, PT ;  /* 0x0000001e2b00780c */ /* 0x000fe40003f24270 */
[----:B------:R0:W-:Y:S04]  /*2020*/  SHFL.UP PT, R131, R138, 0x1, RZ ;  /* 0x042000008a837989 */ /* 0x0001e800000e00ff */
[----:B------:R-:W-:Y:S01]  /*2030*/  SHFL.UP PT, R2, R2, 0x1, RZ ;  /* 0x0420000002027989 */ /* 0x000fe200000e00ff */
[----:B-1----:R-:W-:Y:S01]  /*2040*/  @P3 FFMA.FTZ R142, R135, R142, R140 ;  /* 0x0000008e878e3223 */ /* 0x002fe2000001008c */
[----:B------:R-:W-:-:S03]  /*2050*/  ISETP.NE.AND P3, PT, R43, RZ, PT ;  /* 0x000000ff2b00720c */ /* 0x000fc60003f65270 */
[----:B------:R-:W-:Y:S01]  /*2060*/  FFMA.FTZ R127, R142, R130, R127 ;  /* 0x000000828e7f7223 */ /* 0x000fe2000001007f */
[C---:B---3--:R-:W-:Y:S01]  /*2070*/  FFMA.FTZ R13, R3.reuse, R13, R124 ;  /* 0x0000000d030d7223 */ /* 0x048fe2000001007c */
[----:B------:R-:W-:Y:S02]  /*2080*/  FMUL.FTZ R12, R3, R12 ;  /* 0x0000000c030c7220 */ /* 0x000fe40000410000 */
[-C--:B------:R-:W-:Y:S01]  /*2090*/  FFMA.FTZ R129, R111, R127.reuse, R128 ;  /* 0x0000007f6f817223 */ /* 0x080fe20000010080 */
[----:B------:R-:W-:-:S03]  /*20a0*/  FMUL.FTZ R141, R100, R127 ;  /* 0x0000007f648d7220 */ /* 0x000fc60000410000 */
[-C--:B------:R-:W-:Y:S01]  /*20b0*/  FFMA.FTZ R123, R114, R129.reuse, R123 ;  /* 0x00000081727b7223 */ /* 0x080fe2000001007b */
[----:B0-----:R-:W-:Y:S01]  /*20c0*/  FMUL.FTZ R138, R98, R129 ;  /* 0x00000081628a7220 */ /* 0x001fe20000410000 */
[----:B------:R-:W-:Y:S01]  /*20d0*/  @!P3 MOV R142, 0x400 ;  /* 0x00000400008eb802 */ /* 0x000fe20000000f00 */
[----:B------:R-:W-:Y:S01]  /*20e0*/  FADD.FTZ R57, R141, R57 ;  /* 0x000000398d397221 */ /* 0x000fe20000010000 */
[----:B------:R-:W-:Y:S01]  /*20f0*/  FFMA.FTZ R121, R112, R123, R121 ;  /* 0x0000007b70797223 */ /* 0x000fe20000010079 */
[----:B------:R-:W-:-:S03]  /*2100*/  FADD.FTZ R56, R138, R56 ;  /* 0x000000388a387221 */ /* 0x000fc60000010000 */
[-C--:B------:R-:W-:Y:S01]  /*2110*/  FFMA.FTZ R119, R116, R121.reuse, R119 ;  /* 0x0000007974777223 */ /* 0x080fe20000010077 */
[----:B------:R-:W-:-:S03]  /*2120*/  FMUL.FTZ R137, R94, R121 ;  /* 0x000000795e897220 */ /* 0x000fc60000410000 */
[----:B------:R-:W-:Y:S01]  /*2130*/  FFMA.FTZ R117, R118, R119, R117 ;  /* 0x0000007776757223 */ /* 0x000fe20000010075 */
[----:B------:R-:W-:-:S03]  /*2140*/  FADD.FTZ R54, R137, R54 ;  /* 0x0000003689367221 */ /* 0x000fc60000010000 */
[-C--:B------:R-:W-:Y:S01]  /*2150*/  FFMA.FTZ R115, R122, R117.reuse, R115 ;  /* 0x000000757a737223 */ /* 0x080fe20000010073 */
[-C--:B------:R-:W-:Y:S01]  /*2160*/  FMUL.FTZ R135, R92, R117.reuse ;  /* 0x000000755c877220 */ /* 0x080fe20000410000 */
[----:B------:R-:W-:-:S03]  /*2170*/  FMUL.FTZ R3, R110, R117 ;  /* 0x000000756e037220 */ /* 0x000fc60000410000 */
[----:B------:R-:W-:Y:S01]  /*2180*/  FADD.FTZ R82, R135, R82 ;  /* 0x0000005287527221 */ /* 0x000fe20000010000 */
[----:B-----5:R-:W0:Y:S02]  /*2190*/  SHFL.IDX PT, R133, R125, RZ, 0x1f ;  /* 0x00001fff7d857589 */ /* 0x020e2400000e0000 */
[----:B0-----:R-:W-:Y:S01]  /*21a0*/  @P2 FFMA.FTZ R133, R2, R133, R131 ;  /* 0x0000008502852223 */ /* 0x001fe20000010083 */
[----:B------:R-:W-:-:S03]  /*21b0*/  ISETP.NE.AND P2, PT, R25, RZ, PT ;  /* 0x000000ff1900720c */ /* 0x000fc60003f45270 */
[----:B------:R-:W-:-:S04]  /*21c0*/  FFMA.FTZ R120, R120, R133, R97 ;  /* 0x0000008578787223 */ /* 0x000fc80000010061 */
[CC--:B------:R-:W-:Y:S01]  /*21d0*/  FFMA.FTZ R2, R113.reuse, R120.reuse, R106 ;  /* 0x0000007871027223 */ /* 0x0c0fe2000001006a */
[----:B------:R-:W-:Y:S01]  /*21e0*/  FFMA.FTZ R125, R0, R120, RZ ;  /* 0x00000078007d7223 */ /* 0x000fe200000100ff */
[----:B------:R-:W-:Y:S01]  /*21f0*/  FFMA.FTZ R113, R113, R115, R126 ;  /* 0x0000007371717223 */ /* 0x000fe2000001007e */
[----:B------:R-:W-:Y:S01]  /*2200*/  FMUL.FTZ R126, R96, R123 ;  /* 0x0000007b607e7220 */ /* 0x000fe20000410000 */
[-C--:B------:R-:W-:Y:S01]  /*2210*/  FFMA.FTZ R122, R122, R2.reuse, R99 ;  /* 0x000000027a7a7223 */ /* 0x080fe20000010063 */
[----:B------:R-:W-:Y:S01]  /*2220*/  FFMA.FTZ R131, R66, R2, R125 ;  /* 0x0000000242837223 */ /* 0x000fe2000001007d */
[----:B------:R-:W-:Y:S01]  /*2230*/  FADD.FTZ R125, -R97, R120 ;  /* 0x00000078617d7221 */ /* 0x000fe20000010100 */
[----:B------:R-:W-:Y:S01]  /*2240*/  FADD.FTZ R120, -R106, R2 ;  /* 0x000000026a787221 */ /* 0x000fe20000010100 */
[----:B------:R-:W-:Y:S01]  /*2250*/  FMUL.FTZ R2, R90, R113 ;  /* 0x000000715a027220 */ /* 0x000fe20000410000 */
[-C--:B------:R-:W-:Y:S01]  /*2260*/  FFMA.FTZ R128, R118, R122.reuse, R101 ;  /* 0x0000007a76807223 */ /* 0x080fe20000010065 */
[----:B------:R-:W-:Y:S01]  /*2270*/  FFMA.FTZ R133, R70, R122, R131 ;  /* 0x0000007a46857223 */ /* 0x000fe20000010083 */
[----:B------:R-:W-:Y:S01]  /*2280*/  FADD.FTZ R118, -R99, R122 ;  /* 0x0000007a63767221 */ /* 0x000fe20000010100 */
[----:B------:R-:W-:Y:S01]  /*2290*/  FMUL.FTZ R131, R87, R115 ;  /* 0x0000007357837220 */ /* 0x000fe20000410000 */
[----:B------:R-:W-:Y:S01]  /*22a0*/  FFMA.FTZ R122, R2, R125, RZ ;  /* 0x0000007d027a7223 */ /* 0x000fe200000100ff */
[-C--:B------:R-:W-:Y:S01]  /*22b0*/  FFMA.FTZ R130, R116, R128.reuse, R103 ;  /* 0x0000008074827223 */ /* 0x080fe20000010067 */
[----:B------:R-:W-:Y:S01]  /*22c0*/  FFMA.FTZ R139, R72, R128, R133 ;  /* 0x00000080488b7223 */ /* 0x000fe20000010085 */
[----:B------:R0:W-:Y:S01]  /*22d0*/  @!P2 STS.64 [R77], R12 ;  /* 0x0000000c4d00a388 */ /* 0x0001e20000000a00 */
[----:B------:R-:W-:Y:S01]  /*22e0*/  FFMA.FTZ R116, R131, R120, R122 ;  /* 0x0000007883747223 */ /* 0x000fe2000001007a */
[----:B------:R-:W-:Y:S01]  /*22f0*/  FADD.FTZ R122, -R101, R128 ;  /* 0x00000080657a7221 */ /* 0x000fe20000010100 */
[----:B------:R-:W-:Y:S01]  /*2300*/  FFMA.FTZ R139, R74, R130, R139 ;  /* 0x000000824a8b7223 */ /* 0x000fe2000001008b */
[----:B------:R-:W-:Y:S01]  /*2310*/  FMUL.FTZ R128, R89, R119 ;  /* 0x0000007759807220 */ /* 0x000fe20000410000 */
[----:B------:R-:W-:Y:S01]  /*2320*/  FFMA.FTZ R133, R135, R118, R116 ;  /* 0x0000007687857223 */ /* 0x000fe20000010074 */
[----:B------:R-:W-:Y:S01]  /*2330*/  FFMA.FTZ R116, R112, R130, R105 ;  /* 0x0000008270747223 */ /* 0x000fe20000010069 */
[----:B------:R-:W-:Y:S01]  /*2340*/  FADD.FTZ R130, -R103, R130 ;  /* 0x0000008267827221 */ /* 0x000fe20000010100 */
[----:B------:R-:W-:Y:S01]  /*2350*/  FMUL.FTZ R118, R118, R3 ;  /* 0x0000000376767220 */ /* 0x000fe20000410000 */
        /* <DEDUP_REMOVED lines=11> */
[----:B0-----:R-:W-:Y:S01]  /*2410*/  FMUL.FTZ R13, R110, R123 ;  /* 0x0000007b6e0d7220 */ /* 0x001fe20000410000 */
[----:B------:R-:W-:Y:S01]  /*2420*/  FFMA.FTZ R140, R138, R112, R133 ;  /* 0x000000708a8c7223 */ /* 0x000fe20000010085 */
[----:B------:R-:W0:Y:S01]  /*2430*/  @!P3 S2R R143, SR_CgaCtaId ;  /* 0x00000000008fb919 */ /* 0x000e220000008800 */
[----:B------:R-:W-:Y:S01]  /*2440*/  FMUL.FTZ R137, R110, R119 ;  /* 0x000000776e897220 */ /* 0x000fe20000410000 */
[----:B------:R-:W-:Y:S01]  /*2450*/  FMUL.FTZ R116, R116, R13 ;  /* 0x0000000d74747220 */ /* 0x000fe20000410000 */
[----:B------:R-:W-:Y:S01]  /*2460*/  FFMA.FTZ R133, R141, R111, R140 ;  /* 0x0000006f8d857223 */ /* 0x000fe2000001008c */
[----:B------:R-:W1:Y:S01]  /*2470*/  SHFL.DOWN PT, R139, R114, 0x1, 0x1f ;  /* 0x08201f00728b7f89 */ /* 0x000e6200000e0000 */
[----:B------:R-:W-:Y:S01]  /*2480*/  FMUL.FTZ R137, R122, R137 ;  /* 0x000000897a897220 */ /* 0x000fe20000410000 */
[----:B------:R-:W-:Y:S01]  /*2490*/  FFMA.FTZ R118, R67, R117, R118 ;  /* 0x0000007543767223 */ /* 0x000fe20000010076 */
[----:B------:R-:W-:Y:S01]  /*24a0*/  FMUL.FTZ R3, R110, R115 ;  /* 0x000000736e037220 */ /* 0x000fe20000410000 */
[----:B------:R-:W3:Y:S01]  /*24b0*/  SHFL.DOWN PT, R140, R133, 0x1, 0x1f ;  /* 0x08201f00858c7f89 */ /* 0x000ee200000e0000 */
        /* <DEDUP_REMOVED lines=16> */
[----:B-1----:R-:W-:Y:S01]  /*25c0*/  @!P1 FADD.FTZ R114, R114, R139 ;  /* 0x0000008b72729221 */ /* 0x002fe20000010000 */
[----:B---3--:R-:W-:-:S04]  /*25d0*/  @!P1 FADD.FTZ R133, R133, R140 ;  /* 0x0000008c85859221 */ /* 0x008fc80000010000 */
[----:B------:R-:W1:Y:S01]  /*25e0*/  SHFL.DOWN PT, R139, R114, 0x2, 0x1f ;  /* 0x08401f00728b7f89 */ /* 0x000e6200000e0000 */
[----:B------:R-:W-:Y:S02]  /*25f0*/  ISETP.GT.AND P1, PT, R43, 0x1d, PT ;  /* 0x0000001d2b00780c */ /* 0x000fe40003f24270 */
[----:B0-----:R-:W-:Y:S01]  /*2600*/  @!P3 LEA R14, R143, R142, 0x18 ;  /* 0x0000008e8f0eb211 */ /* 0x001fe200078ec0ff */
[----:B------:R-:W0:Y:S10]  /*2610*/  SHFL.DOWN PT, R140, R133, 0x2, 0x1f ;  /* 0x08401f00858c7f89 */ /* 0x000e3400000e0000 */
[----:B-1----:R-:W-:Y:S01]  /*2620*/  @!P1 FADD.FTZ R114, R114, R139 ;  /* 0x0000008b72729221 */ /* 0x002fe20000010000 */
[----:B0-----:R-:W-:-:S04]  /*2630*/  @!P1 FADD.FTZ R133, R133, R140 ;  /* 0x0000008c85859221 */ /* 0x001fc80000010000 */
        /* <DEDUP_REMOVED lines=9> */
[----:B------:R-:W-:Y:S01]  /*26d0*/  FMUL.FTZ R139, R110, R121 ;  /* 0x000000796e8b7220 */ /* 0x000fe20000410000 */
[----:B-1----:R-:W-:-:S03]  /*26e0*/  @!P1 FADD.FTZ R133, R133, R140 ;  /* 0x0000008c85859221 */ /* 0x002fc60000010000 */
[----:B------:R-:W0:Y:S01]  /*26f0*/  SHFL.DOWN PT, R143, R114, 0x10, 0x1f ;  /* 0x0a001f00728f7f89 */ /* 0x000e2200000e0000 */
[----:B------:R-:W-:Y:S01]  /*2700*/  ISETP.GT.AND P1, PT, R43, 0xf, PT ;  /* 0x0000000f2b00780c */ /* 0x000fe20003f24270 */
[----:B------:R-:W-:Y:S02]  /*2710*/  FMUL.FTZ R130, R130, R139 ;  /* 0x0000008b82827220 */ /* 0x000fe40000410000 */
[----:B------:R-:W1:Y:S02]  /*2720*/  SHFL.DOWN PT, R124, R133, 0x10, 0x1f ;  /* 0x0a001f00857c7f89 */ /* 0x000e6400000e0000 */
[----:B------:R-:W-:-:S04]  /*2730*/  FFMA.FTZ R121, R69, R121, R130 ;  /* 0x0000007945797223 */ /* 0x000fc80000010082 */
[----:B------:R-:W-:Y:S01]  /*2740*/  FADD.FTZ R58, R121, R58 ;  /* 0x0000003a793a7221 */ /* 0x000fe20000010000 */
[----:B0-----:R-:W-:Y:S01]  /*2750*/  FADD.FTZ R13, R114, R143 ;  /* 0x0000008f720d7221 */ /* 0x001fe20000010000 */
[----:B-1----:R-:W-:-:S04]  /*2760*/  FADD.FTZ R12, R133, R124 ;  /* 0x0000007c850c7221 */ /* 0x002fc80000010000 */
[----:B------:R-:W-:Y:S01]  /*2770*/  FSEL R119, R114, R13, P1 ;  /* 0x0000000d72777208 */ /* 0x000fe20000800000 */
[C---:B------:R-:W-:Y:S01]  /*2780*/  FMUL.FTZ R114, R110.reuse, R113 ;  /* 0x000000716e727220 */ /* 0x040fe20000410000 */
[----:B------:R-:W-:Y:S01]  /*2790*/  FMUL.FTZ R110, R110, R127 ;  /* 0x0000007f6e6e7220 */ /* 0x000fe20000410000 */
[----:B------:R0:W-:Y:S02]  /*27a0*/  @!P3 STS.64 [R14+0x228], R12 ;  /* 0x0002280c0e00b388 */ /* 0x0001e40000000a00 */
[----:B------:R-:W-:Y:S01]  /*27b0*/  FMUL.FTZ R114, R125, R114 ;  /* 0x000000727d727220 */ /* 0x000fe20000410000 */
[----:B------:R-:W-:-:S03]  /*27c0*/  FMUL.FTZ R110, R111, R110 ;  /* 0x0000006e6f6e7220 */ /* 0x000fc60000410000 */
[----:B------:R-:W-:Y:S01]  /*27d0*/  FFMA.FTZ R114, R63, R113, R114 ;  /* 0x000000713f727223 */ /* 0x000fe20000010072 */
[----:B------:R-:W-:-:S03]  /*27e0*/  FFMA.FTZ R110, R75, R127, R110 ;  /* 0x0000007f4b6e7223 */ /* 0x000fc6000001006e */
[----:B------:R-:W-:Y:S01]  /*27f0*/  FADD.FTZ R59, R114, R59 ;  /* 0x0000003b723b7221 */ /* 0x000fe20000010000 */
[----:B------:R-:W-:Y:S01]  /*2800*/  FADD.FTZ R65, R110, R65 ;  /* 0x000000416e417221 */ /* 0x000fe20000010000 */
        /* <DEDUP_REMOVED lines=11> */
.L_x_8414:
[----:B------:R-:W-:Y:S05]  /*28c0*/  BSYNC.RECONVERGENT B0 ;  /* 0x0000000000007941 */ /* 0x000fea0003800200 */
.L_x_8413:
        /* <DEDUP_REMOVED lines=13> */
.L_x_8409:
[----:B------:R-:W0:Y:S08]  /*29a0*/  S2UR UR5, SR_CgaCtaId ;  /* 0x00000000000579c3 */ /* 0x000e300000008800 */
[----:B------:R-:W-:Y:S01]  /*29b0*/  BAR.SYNC.DEFER_BLOCKING 0x0 ;  /* 0x0000000000007b1d */ /* 0x000fe20000010000 */
[----:B------:R-:W-:Y:S01]  /*29c0*/  ISETP.NE.AND P0, PT, R25, RZ, PT ;  /* 0x000000ff1900720c */ /* 0x000fe20003f05270 */
[----:B------:R-:W-:Y:S01]  /*29d0*/  USHF.R.S32.HI UR7, URZ, 0x1f, UR6 ;  /* 0x0000001fff077899 */ /* 0x000fe20008011406 */
[----:B------:R-:W-:Y:S01]  /*29e0*/  F2FP.F16.F32.PACK_AB R60, R60, R61 ;  /* 0x0000003d3c3c723e */ /* 0x000fe200000000ff */
[----:B------:R-:W-:Y:S01]  /*29f0*/  UISETP.GT.AND UP0, UPT, UR8, 0x1, UPT ;  /* 0x000000010800788c */ /* 0x000fe2000bf04270 */
[----:B------:R-:W-:Y:S01]  /*2a00*/  F2FP.F16.F32.PACK_AB R53, R53, R82 ;  /* 0x000000523535723e */ /* 0x000fe200000000ff */
[----:B------:R-:W-:Y:S01]  /*2a10*/  UMOV UR4, 0x400 ;  /* 0x0000040000047882 */ /* 0x000fe20000000000 */
[----:B------:R-:W-:Y:S01]  /*2a20*/  F2FP.F16.F32.PACK_AB R54, R55, R54 ;  /* 0x000000363736723e */ /* 0x000fe200000000ff */
[----:B------:R-:W1:Y:S01]  /*2a30*/  LDCU.64 UR10, c[0x0][0x4f8] ;  /* 0x00009f00ff0a77ac */ /* 0x000e620008000a00 */
[----:B------:R-:W-:-:S02]  /*2a40*/  F2FP.F16.F32.PACK_AB R56, R57, R56 ;  /* 0x000000383938723e */ /* 0x000fc400000000ff */
[----:B------:R-:W-:Y:S01]  /*2a50*/  PRMT R0, R60, 0x7632, R0 ;  /* 0x000076323c007816 */ /* 0x000fe20000000000 */
[----:B------:R-:W3:Y:S01]  /*2a60*/  LDCU.64 UR12, c[0x0][0x550] ;  /* 0x0000aa00ff0c77ac */ /* 0x000ee20008000a00 */
[----:B------:R-:W-:Y:S02]  /*2a70*/  PRMT R2, R53, 0x7632, R2 ;  /* 0x0000763235027816 */ /* 0x000fe40000000002 */
[----:B------:R-:W-:Y:S01]  /*2a80*/  PRMT R3, R54, 0x7632, R3 ;  /* 0x0000763236037816 */ /* 0x000fe20000000003 */
[----:B------:R-:W-:Y:S01]  /*2a90*/  UMOV UR8, UR9 ;  /* 0x0000000900087c82 */ /* 0x000fe20008000000 */
[----:B------:R-:W-:Y:S01]  /*2aa0*/  PRMT R6, R56, 0x7632, R6 ;  /* 0x0000763238067816 */ /* 0x000fe20000000006 */
[----:B0-----:R-:W-:Y:S01]  /*2ab0*/  ULEA UR4, UR5, UR4, 0x18 ;  /* 0x0000000405047291 */ /* 0x001fe2000f8ec0ff */
[----:B------:R0:W-:Y:S04]  /*2ac0*/  STS.U16 [R52], R60 ;  /* 0x0000003c34007388 */ /* 0x0001e80000000400 */
[----:B------:R-:W-:Y:S01]  /*2ad0*/  STS.U16 [R52+0x2], R0 ;  /* 0x0000020034007388 */ /* 0x000fe20000000400 */
[----:B------:R-:W-:-:S03]  /*2ae0*/  MOV R14, UR4 ;  /* 0x00000004000e7c02 */ /* 0x000fc60008000f00 */
[----:B------:R-:W-:Y:S01]  /*2af0*/  STS.U16 [R52+0x4], R53 ;  /* 0x0000043534007388 */ /* 0x000fe20000000400 */
[----:B0-----:R-:W0:Y:S03]  /*2b00*/  LDC.64 R60, c[0x0][0x500] ;  /* 0x00014000ff3c7b82 */ /* 0x001e260000000a00 */
        /* <DEDUP_REMOVED lines=15> */
[----:B-1----:R-:W-:Y:S01]  /*2c00*/  UIMAD.WIDE.U32 UR4, UR18, UR10, UR6 ;  /* 0x0000000a120472a5 */ /* 0x002fe2000f8e0006 */
[----:B------:R-:W-:Y:S03]  /*2c10*/  BAR.SYNC.DEFER_BLOCKING 0x0 ;  /* 0x0000000000007b1d */ /* 0x000fe60000010000 */
[----:B------:R-:W-:-:S03]  /*2c20*/  UIMAD UR5, UR18, UR11, UR5 ;  /* 0x0000000b120572a4 */ /* 0x000fc6000f8e0205 */
[----:B------:R-:W1:Y:S03]  /*2c30*/  LDCU.64 UR10, c[0x0][0x560] ;  /* 0x0000ac00ff0a77ac */ /* 0x000e660008000a00 */
[----:B0-----:R-:W-:-:S04]  /*2c40*/  IMAD.WIDE.U32 R2, R15, R60, UR4 ;  /* 0x000000040f027e25 */ /* 0x001fc8000f8e003c */
[----:B----4-:R-:W-:Y:S01]  /*2c50*/  IMAD R6, R15, R61, R3 ;  /* 0x0000003d0f067224 */ /* 0x010fe200078e0203 */
[----:B------:R-:W-:Y:S01]  /*2c60*/  IADD3 R3, P1, PT, R33, R2, RZ ;  /* 0x0000000221037210 */ /* 0x000fe20007f3e0ff */
[----:B------:R-:W0:Y:S03]  /*2c70*/  LDCU.64 UR4, c[0x0][0x518] ;  /* 0x0000a300ff0477ac */ /* 0x000e260008000a00 */
[----:B------:R-:W-:Y:S02]  /*2c80*/  IADD3.X R6, PT, PT, RZ, R6, RZ, P1, !PT ;  /* 0x00000006ff067210 */ /* 0x000fe40000ffe4ff */
[----:B---3--:R-:W-:-:S04]  /*2c90*/  LEA R2, P2, R3, UR12, 0x1 ;  /* 0x0000000c03027c11 */ /* 0x008fc8000f8408ff */
[----:B------:R-:W-:Y:S01]  /*2ca0*/  LEA.HI.X R3, R3, UR13, R6, 0x1, P2 ;  /* 0x0000000d03037c11 */ /* 0x000fe200090f0c06 */
[----:B------:R-:W3:Y:S01]  /*2cb0*/  LDS R0, [R14+0x210] ;  /* 0x000210000e007984 */ /* 0x000ee20000000800 */
[----:B------:R-:W-:-:S04]  /*2cc0*/  F2FP.F16.F32.PACK_AB R6, R104, R95 ;  /* 0x0000005f6806723e */ /* 0x000fc800000000ff */
[----:B------:R-:W-:Y:S01]  /*2cd0*/  PRMT R10, R6, 0x7632, R10 ;  /* 0x00007632060a7816 */ /* 0x000fe2000000000a */
[----:B0-----:R-:W-:-:S04]  /*2ce0*/  UIMAD.WIDE.U32 UR6, UR18, UR4, UR6 ;  /* 0x00000004120672a5 */ /* 0x001fc8000f8e0006 */
        /* <DEDUP_REMOVED lines=16> */
[----:B0-----:R-:W-:Y:S01]  /*2df0*/  PRMT R7, R0, 0x7610, R7 ;  /* 0x0000761000077816 */ /* 0x001fe20000000007 */
[----:B------:R-:W-:Y:S01]  /*2e00*/  FADD.FTZ R102, R59, R102 ;  /* 0x000000663b667221 */ /* 0x000fe20000010000 */
[----:B------:R-:W-:Y:S01]  /*2e10*/  F2FP.F16.F32.PACK_AB R0, R93, R58 ;  /* 0x0000003a5d00723e */ /* 0x000fe200000000ff */
[----:B------:R-:W-:Y:S02]  /*2e20*/  @!P4 STG.E.U16 desc[UR16][R2.64+0x100], R43 ;  /* 0x0001002b0200c986 */ /* 0x000fe4000c101510 */
[----:B------:R-:W-:Y:S01]  /*2e30*/  FADD.FTZ R95, R102, R95 ;  /* 0x0000005f665f7221 */ /* 0x000fe20000010000 */
[----:B------:R-:W-:Y:S01]  /*2e40*/  PRMT R12, R0, 0x7632, R12 ;  /* 0x00007632000c7816 */ /* 0x000fe2000000000c */
[----:B------:R-:W-:Y:S02]  /*2e50*/  @!P6 STG.E.U16 desc[UR16][R2.64+0x140], R53 ;  /* 0x000140350200e986 */ /* 0x000fe4000c101510 */
[----:B------:R-:W-:-:S02]  /*2e60*/  FADD.FTZ R95, R95, R104 ;  /* 0x000000685f5f7221 */ /* 0x000fc40000010000 */
[----:B------:R-:W-:Y:S02]  /*2e70*/  @!P5 STG.E.U16 desc[UR16][R2.64+0x180], R55 ;  /* 0x000180370200d986 */ /* 0x000fe4000c101510 */
[----:B------:R-:W-:Y:S02]  /*2e80*/  FADD.FTZ R58, R95, R58 ;  /* 0x0000003a5f3a7221 */ /* 0x000fe40000010000 */
[----:B------:R0:W-:Y:S02]  /*2e90*/  @!P1 STG.E.U16 desc[UR16][R2.64+0x1c0], R57 ;  /* 0x0001c03902009986 */ /* 0x0001e4000c101510 */
[----:B------:R-:W-:Y:S01]  /*2ea0*/  FADD.FTZ R93, R58, R93 ;  /* 0x0000005d3a5d7221 */ /* 0x000fe20000010000 */
[----:B------:R-:W-:Y:S03]  /*2eb0*/  BAR.SYNC.DEFER_BLOCKING 0x0 ;  /* 0x0000000000007b1d */ /* 0x000fe60000010000 */
[----:B------:R-:W-:-:S04]  /*2ec0*/  FADD.FTZ R22, R93, R62 ;  /* 0x0000003e5d167221 */ /* 0x000fc80000010000 */
[----:B------:R-:W-:Y:S01]  /*2ed0*/  FADD.FTZ R22, R22, R65 ;  /* 0x0000004116167221 */ /* 0x000fe20000010000 */
[----:B0-----:R-:W-:-:S04]  /*2ee0*/  F2FP.F16.F32.PACK_AB R3, R65, R62 ;  /* 0x0000003e4103723e */ /* 0x001fc800000000ff */
[----:B------:R-:W-:Y:S01]  /*2ef0*/  PRMT R2, R3, 0x7632, R2 ;  /* 0x0000763203027816 */ /* 0x000fe20000000002 */
[----:B------:R-:W-:Y:S04]  /*2f00*/  STS.U16 [R52], R7 ;  /* 0x0000000734007388 */ /* 0x000fe80000000400 */
        /* <DEDUP_REMOVED lines=9> */
[----:B0-----:R-:W0:Y:S03]  /*2fa0*/  LDC.64 R52, c[0x0][0x520] ;  /* 0x00014800ff347b82 */ /* 0x001e260000000a00 */
[----:B------:R-:W-:Y:S04]  /*2fb0*/  LDS.U16 R45, [R45+0x40] ;  /* 0x000040002d2d7984 */ /* 0x000fe80000000400 */
[----:B------:R-:W-:Y:S04]  /*2fc0*/  LDS.U16 R9, [R46+0x80] ;  /* 0x000080002e097984 */ /* 0x000fe80000000400 */
[----:B------:R-:W-:Y:S04]  /*2fd0*/  LDS.U16 R47, [R47+0xc0] ;  /* 0x0000c0002f2f7984 */ /* 0x000fe80000000400 */
[----:B------:R-:W-:Y:S04]  /*2fe0*/  LDS.U16 R11, [R48+0x100] ;  /* 0x00010000300b7984 */ /* 0x000fe80000000400 */
[----:B------:R-:W-:Y:S04]  /*2ff0*/  LDS.U16 R49, [R49+0x140] ;  /* 0x0001400031317984 */ /* 0x000fe80000000400 */
[----:B------:R-:W-:Y:S01]  /*3000*/  LDS.U16 R13, [R50+0x180] ;  /* 0x00018000320d7984 */ /* 0x000fe20000000400 */
[----:B0-----:R-:W-:-:S03]  /*3010*/  IMAD.WIDE.U32 R2, R15, R52, UR6 ;  /* 0x000000060f027e25 */ /* 0x001fc6000f8e0034 */
[----:B------:R-:W-:Y:S01]  /*3020*/  LDS.U16 R51, [R51+0x1c0] ;  /* 0x0001c00033337984 */ /* 0x000fe20000000400 */
[----:B------:R-:W-:-:S03]  /*3030*/  IMAD R6, R15, R53, R3 ;  /* 0x000000350f067224 */ /* 0x000fc600078e0203 */
[----:B------:R-:W-:Y:S01]  /*3040*/  @!P0 STS [R14+0x210], R42 ;  /* 0x0002102a0e008388 */ /* 0x000fe20000000800 */
[----:B------:R-:W-:Y:S01]  /*3050*/  BAR.SYNC.DEFER_BLOCKING 0x0 ;  /* 0x0000000000007b1d */ /* 0x000fe20000010000 */
[----:B------:R-:W-:-:S04]  /*3060*/  IADD3 R3, P0, PT, R33, R2, RZ ;  /* 0x0000000221037210 */ /* 0x000fc80007f1e0ff */
[----:B------:R-:W-:Y:S02]  /*3070*/  IADD3.X R6, PT, PT, RZ, R6, RZ, P0, !PT ;  /* 0x00000006ff067210 */ /* 0x000fe400007fe4ff */
[----:B-1----:R-:W-:-:S04]  /*3080*/  LEA R2, P0, R3, UR10, 0x1 ;  /* 0x0000000a03027c11 */ /* 0x002fc8000f8008ff */
[----:B------:R-:W-:Y:S01]  /*3090*/  LEA.HI.X R3, R3, UR11, R6, 0x1, P0 ;  /* 0x0000000b03037c11 */ /* 0x000fe200080f0c06 */
[----:B------:R-:W0:Y:S02]  /*30a0*/  LDS R0, [R14+0x210] ;  /* 0x000210000e007984 */ /* 0x000e240000000800 */
[-C--:B0-----:R-:W-:Y:S02]  /*30b0*/  ISETP.GE.AND P3, PT, R38, R0.reuse, PT ;  /* 0x000000002600720c */ /* 0x081fe40003f66270 */
[-C--:B------:R-:W-:Y:S02]  /*30c0*/  ISETP.GE.AND P4, PT, R39, R0.reuse, PT ;  /* 0x000000002700720c */ /* 0x080fe40003f86270 */
[-C--:B------:R-:W-:Y:S02]  /*30d0*/  ISETP.GE.AND P5, PT, R40, R0.reuse, PT ;  /* 0x000000002800720c */ /* 0x080fe40003fa6270 */
[-C--:B------:R-:W-:Y:S02]  /*30e0*/  ISETP.GE.AND P6, PT, R41, R0.reuse, PT ;  /* 0x000000002900720c */ /* 0x080fe40003fc6270 */
[----:B------:R-:W-:-:S02]  /*30f0*/  ISETP.GE.AND P1, PT, R33, R0, PT ;  /* 0x000000002100720c */ /* 0x000fc40003f26270 */
[-C--:B------:R-:W-:Y:S02]  /*3100*/  ISETP.GE.AND P0, PT, R35, R0.reuse, PT ;  /* 0x000000002300720c */ /* 0x080fe40003f06270 */
[-C--:B------:R-:W-:Y:S01]  /*3110*/  ISETP.GE.AND P2, PT, R37, R0.reuse, PT ;  /* 0x000000002500720c */ /* 0x080fe20003f46270 */
[----:B------:R0:W-:Y:S04]  /*3120*/  @!P3 STG.E.U16 desc[UR16][R2.64+0x100], R11 ;  /* 0x0001000b0200b986 */ /* 0x0001e8000c101510 */
[----:B------:R0:W-:Y:S04]  /*3130*/  @!P4 STG.E.U16 desc[UR16][R2.64+0x140], R49 ;  /* 0x000140310200c986 */ /* 0x0001e8000c101510 */
[----:B------:R0:W-:Y:S04]  /*3140*/  @!P5 STG.E.U16 desc[UR16][R2.64+0x180], R13 ;  /* 0x0001800d0200d986 */ /* 0x0001e8000c101510 */
[----:B------:R0:W-:Y:S04]  /*3150*/  @!P6 STG.E.U16 desc[UR16][R2.64+0x1c0], R51 ;  /* 0x0001c0330200e986 */ /* 0x0001e8000c101510 */
[----:B------:R0:W-:Y:S01]  /*3160*/  @!P1 STG.E.U16 desc[UR16][R2.64], R7 ;  /* 0x0000000702009986 */ /* 0x0001e2000c101510 */
[----:B------:R-:W-:-:S03]  /*3170*/  ISETP.GE.AND P1, PT, R36, R0, PT ;  /* 0x000000002400720c */ /* 0x000fc60003f26270 */
[----:B------:R0:W-:Y:S01]  /*3180*/  @!P0 STG.E.U16 desc[UR16][R2.64+0x40], R45 ;  /* 0x0000402d02008986 */ /* 0x0001e2000c101510 */
[----:B------:R-:W-:-:S03]  /*3190*/  IADD3 R27, P0, PT, R27, -0x200, RZ ;  /* 0xfffffe001b1b7810 */ /* 0x000fc60007f1e0ff */
[----:B------:R0:W-:Y:S01]  /*31a0*/  @!P2 STG.E.U16 desc[UR16][R2.64+0xc0], R47 ;  /* 0x0000c02f0200a986 */ /* 0x0001e2000c101510 */
[----:B------:R-:W-:Y:S02]  /*31b0*/  IADD3 R31, P2, PT, R31, -0x200, RZ ;  /* 0xfffffe001f1f7810 */ /* 0x000fe40007f5e0ff */
[----:B------:R-:W-:Y:S02]  /*31c0*/  IADD3.X R28, PT, PT, R28, -0x1, RZ, P0, !PT ;  /* 0xffffffff1c1c7810 */ /* 0x000fe400007fe4ff */
[----:B------:R-:W-:Y:S01]  /*31d0*/  IADD3.X R32, PT, PT, R32, -0x1, RZ, P2, !PT ;  /* 0xffffffff20207810 */ /* 0x000fe200017fe4ff */
[----:B------:R0:W-:Y:S01]  /*31e0*/  @!P1 STG.E.U16 desc[UR16][R2.64+0x80], R9 ;  /* 0x0000800902009986 */ /* 0x0001e2000c101510 */
[----:B------:R-:W-:-:S04]  /*31f0*/  IADD3 R29, P1, PT, R29, -0x200, RZ ;  /* 0xfffffe001d1d7810 */ /* 0x000fc80007f3e0ff */
[----:B------:R-:W-:Y:S01]  /*3200*/  IADD3.X R30, PT, PT, R30, -0x1, RZ, P1, !PT ;  /* 0xffffffff1e1e7810 */ /* 0x000fe20000ffe4ff */
[----:B------:R-:W-:Y:S08]  /*3210*/  BRA.U UP0, `(.L_x_8416) ;  /* 0xffffffd500307547 */ /* 0x000ff0000b83ffff */
.L_x_8408:
[----:B0-----:R-:W0:Y:S01]  /*3220*/  LDC.64 R6, c[0x0][0x548] ;  /* 0x00015200ff067b82 */ /* 0x001e220000000a00 */
[----:B------:R-:W1:Y:S01]  /*3230*/  S2R R12, SR_TID.X ;  /* 0x00000000000c7919 */ /* 0x000e620000002100 */
[----:B------:R-:W1:Y:S06]  /*3240*/  LDCU UR7, c[0x0][0x38c] ;  /* 0x00007180ff0777ac */ /* 0x000e6c0008000800 */
[----:B------:R-:W3:Y:S01]  /*3250*/  LDC.64 R8, c[0x0][0x568] ;  /* 0x00015a00ff087b82 */ /* 0x000ee20000000a00 */
[----:B0-----:R-:W-:-:S04]  /*3260*/  ISETP.NE.U32.AND P1, PT, R6, RZ, PT ;  /* 0x000000ff0600720c */ /* 0x001fc80003f25070 */
[----:B------:R-:W-:Y:S02]  /*3270*/  ISETP.NE.AND.EX P1, PT, R7, RZ, PT, P1 ;  /* 0x000000ff0700720c */ /* 0x000fe40003f25310 */
[----:B---3--:R-:W-:Y:S02]  /*3280*/  ISETP.NE.U32.AND P0, PT, R8, RZ, PT ;  /* 0x000000ff0800720c */ /* 0x008fe40003f05070 */
[----:B-1----:R-:W-:Y:S02]  /*3290*/  ISETP.GE.AND P2, PT, R12, UR7, PT ;  /* 0x000000070c007c0c */ /* 0x002fe4000bf46270 */
[----:B------:R-:W-:-:S07]  /*32a0*/  ISETP.NE.AND.EX P0, PT, R9, RZ, PT, P0 ;  /* 0x000000ff0900720c */ /* 0x000fce0003f05300 */
[----:B------:R-:W-:Y:S06]  /*32b0*/  @!P1 BRA `(.L_x_8417) ;  /* 0x0000000000649947 */ /* 0x000fec0003800000 */
        /* <DEDUP_REMOVED lines=24> */
.L_x_8418:
[----:B------:R-:W-:Y:S05]  /*3440*/  BSYNC.RECONVERGENT B0 ;  /* 0x0000000000007941 */ /* 0x000fea0003800200 */
.L_x_8417:
[----:B------:R-:W-:Y:S05]  /*3450*/  @!P0 BRA `(.L_x_8419) ;  /* 0x0000000000688947 */ /* 0x000fea0003800000 */
[----:B------:R-:W-:Y:S06]  /*3460*/  BAR.SYNC.DEFER_BLOCKING 0x0 ;  /* 0x0000000000007b1d */ /* 0x000fec0000010000 */
[----:B------:R-:W-:Y:S01]  /*3470*/  BSSY.RECONVERGENT B0, `(.L_x_8419) ;  /* 0x0000018000007945 */ /* 0x000fe20003800200 */
[----:B-1----:R-:W1:Y:S01]  /*3480*/  SHFL.DOWN P0, R3, R22, 0x1, 0x1f ;  /* 0x08201f0016037f89 */ /* 0x002e620000000000 */
        /* <DEDUP_REMOVED lines=22> */
.L_x_8420:
[----:B------:R-:W-:Y:S05]  /*35f0*/  BSYNC.RECONVERGENT B0 ;  /* 0x0000000000007941 */ /* 0x000fea0003800200 */
.L_x_8419:
[----:B------:R-:W-:Y:S05]  /*3600*/  @P2 EXIT ;  /* 0x000000000000294d */ /* 0x000fea0003800000 */
[----:B------:R-:W1:Y:S01]  /*3610*/  LDCU.64 UR8, c[0x0][0x4e8] ;  /* 0x00009d00ff0877ac */ /* 0x000e620008000a00 */
[----:B------:R-:W3:Y:S01]  /*3620*/  S2UR UR5, SR_CgaCtaId ;  /* 0x00000000000579c3 */ /* 0x000ee20000008800 */
[----:B------:R-:W-:Y:S01]  /*3630*/  BSSY.RECONVERGENT B0, `(.L_x_8421) ;  /* 0x0000046000007945 */ /* 0x000fe20003800200 */
[----:B------:R-:W-:Y:S01]  /*3640*/  MOV R23, R12 ;  /* 0x0000000c00177202 */ /* 0x000fe20000000f00 */
[----:B------:R-:W0:Y:S01]  /*3650*/  LDCU.64 UR10, c[0x0][0x4c8] ;  /* 0x00009900ff0a77ac */ /* 0x000e220008000a00 */
[----:B------:R-:W4:Y:S01]  /*3660*/  LDCU.64 UR12, c[0x0][0x4a8] ;  /* 0x00009500ff0c77ac */ /* 0x000f220008000a00 */
[----:B------:R-:W-:Y:S01]  /*3670*/  UMOV UR4, 0x400 ;  /* 0x0000040000047882 */ /* 0x000fe20000000000 */
[----:B------:R-:W2:Y:S01]  /*3680*/  LDCU UR6, c[0x0][0x360] ;  /* 0x00006c00ff0677ac */ /* 0x000ea20008000800 */
[----:B------:R-:W2:Y:S01]  /*3690*/  LDCU.64 UR28, c[0x0][0x3e0] ;  /* 0x00007c00ff1c77ac */ /* 0x000ea20008000a00 */
[C---:B-1----:R-:W-:Y:S01]  /*36a0*/  IMAD.WIDE.U32 R2, R15.reuse, UR8, RZ ;  /* 0x000000080f027c25 */ /* 0x042fe2000f8e00ff */
[----:B------:R-:W1:Y:S03]  /*36b0*/  LDCU.64 UR30, c[0x0][0x3c0] ;  /* 0x00007800ff1e77ac */ /* 0x000e660008000a00 */
[C---:B0-----:R-:W-:Y:S01]  /*36c0*/  IMAD.WIDE.U32 R4, R15.reuse, UR10, RZ ;  /* 0x0000000a0f047c25 */ /* 0x041fe2000f8e00ff */
[----:B------:R-:W0:Y:S03]  /*36d0*/  LDCU.64 UR14, c[0x0][0x4b0] ;  /* 0x00009600ff0e77ac */ /* 0x000e260008000a00 */
        /* <DEDUP_REMOVED lines=8> */
[----:B-123--:R-:W-:-:S12]  /*3760*/  ULEA UR4, UR5, UR4, 0x18 ;  /* 0x0000000405047291 */ /* 0x00efd8000f8ec0ff */
.L_x_8422:
[C---:B------:R-:W-:Y:S01]  /*3770*/  LEA R0, R23.reuse, UR4, 0x2 ;  /* 0x0000000417007c11 */ /* 0x040fe2000f8e10ff */
[----:B------:R-:W-:Y:S01]  /*3780*/  IMAD.MOV.U32 R8, RZ, RZ, R6 ;  /* 0x000000ffff087224 */ /* 0x000fe200078e0006 */
[----:B------:R-:W-:Y:S01]  /*3790*/  SHF.R.S32.HI R22, RZ, 0x1f, R23 ;  /* 0x0000001fff167819 */ /* 0x000fe20000011417 */
[C---:B-1----:R-:W-:Y:S01]  /*37a0*/  IMAD.WIDE.U32 R12, R23.reuse, UR28, RZ ;  /* 0x0000001c170c7c25 */ /* 0x042fe2000f8e00ff */
[----:B------:R-:W-:Y:S01]  /*37b0*/  MOV R9, R27 ;  /* 0x0000001b00097202 */ /* 0x000fe20000000f00 */
[----:B------:R-:W1:Y:S02]  /*37c0*/  LDS R25, [R0+0x14d8] ;  /* 0x0014d80000197984 */ /* 0x000e640000000800 */
        /* <DEDUP_REMOVED lines=15> */
[C---:B----45:R-:W-:Y:S01]  /*38c0*/  IMAD R16, R22.reuse, UR18, RZ ;  /* 0x0000001216107c24 */ /* 0x070fe2000f8e02ff */
        /* <DEDUP_REMOVED lines=29> */
.L_x_8421:
[----:B------:R-:W-:Y:S05]  /*3aa0*/  EXIT ;  /* 0x000000000000794d */ /* 0x000fea0003800000 */
.L_x_8423:
        /* <DEDUP_REMOVED lines=13> */
.L_x_10504:


//--------------------- .text._Z25selective_scan_bwd_kernelI32Selective_Scan_bwd_kernel_traitsILi32ELi8ELb0ELb0ELb0ELb0ELb1EN3c104HalfEfEEv12SSMParamsBwd --------------------------
	.section	.text._Z25selective_scan_bwd_kernelI32Selective_Scan_bwd_kernel_traitsILi32ELi8ELb0ELb0ELb0ELb0ELb1EN3c104HalfEfEEv12SSMParamsBwd,"ax",@progbits
	.align	128
        .global         _Z25selective_scan_bwd_kernelI32Selective_Scan_bwd_kernel_traitsILi32ELi8ELb0ELb0ELb0ELb0ELb1EN3c104HalfEfEEv12SSMParamsBwd
        .type           _Z25selective_scan_bwd_kernelI32Selective_Scan_bwd_kernel_traitsILi32ELi8ELb0ELb0ELb0ELb0ELb1EN3c104HalfEfEEv12SSMParamsBwd,@function
        .size           _Z25selective_scan_bwd_kernelI32Selective_Scan_bwd_kernel_traitsILi32ELi8ELb0ELb0ELb0ELb0ELb1EN3c104HalfEfEEv12SSMParamsBwd,(.L_x_10505 - _Z25selective_scan_bwd_kernelI32Selective_Scan_bwd_kernel_traitsILi32ELi8ELb0ELb0ELb0ELb0ELb1EN3c104HalfEfEEv12SSMParamsBwd)
        .other          _Z25selective_scan_bwd_kernelI32Selective_Scan_bwd_kernel_traitsILi32ELi8ELb0ELb0ELb0ELb0ELb1EN3c104HalfEfEEv12SSMParamsBwd,@"STO_CUDA_ENTRY STV_DEFAULT"
_Z25selective_scan_bwd_kernelI32Selective_Scan_bwd_kernel_traitsILi32ELi8ELb0ELb0ELb0ELb0ELb1EN3c104HalfEfEEv12SSMParamsBwd:
.text._Z25selective_scan_bwd_kernelI32Selective_Scan_bwd_kernel_traitsILi32ELi8ELb0ELb0ELb0ELb0ELb1EN3c104HalfEfEEv12SSMParamsBwd:
        /* <DEDUP_REMOVED lines=102> */
[C---:B------:R-:W-:Y:S02]  /*0660*/  IADD3 R33, PT, PT, R23.reuse, 0x200, RZ ;  /* 0x0000020017217810 */ /* 0x040fe40007ffe0ff */
[----:B------:R-:W-:Y:S02]  /*0670*/  LEA R112, R23, UR7, 0x2 ;  /* 0x0000000717707c11 */ /* 0x000fe4000f8e10ff */
[C---:B------:R-:W-:Y:S02]  /*0680*/  LOP3.LUT R34, R32.reuse, 0x20, RZ, 0xfc, !PT ;  /* 0x0000002020227812 */ /* 0x040fe400078efcff */
[C---:B------:R-:W-:Y:S02]  /*0690*/  LOP3.LUT R35, R32.reuse, 0x40, RZ, 0xfc, !PT ;  /* 0x0000004020237812 */ /* 0x040fe400078efcff */
[----:B------:R-:W-:-:S02]  /*06a0*/  LOP3.LUT R36, R32, 0x60, RZ, 0xfc, !PT ;  /* 0x0000006020247812 */ /* 0x000fc400078efcff */
[C---:B------:R-:W-:Y:S02]  /*06b0*/  LOP3.LUT R37, R32.reuse, 0x80, RZ, 0xfc, !PT ;  /* 0x0000008020257812 */ /* 0x040fe400078efcff */
[C---:B------:R-:W-:Y:S02]  /*06c0*/  LOP3.LUT R38, R32.reuse, 0xa0, RZ, 0xfc, !PT ;  /* 0x000000a020267812 */ /* 0x040fe400078efcff */
[C---:B------:R-:W-:Y:S02]  /*06d0*/  LOP3.LUT R39, R32.reuse, 0xc0, RZ, 0xfc, !PT ;  /* 0x000000c020277812 */ /* 0x040fe400078efcff */
[----:B---3--:R-:W-:-:S07]  /*06e0*/  LOP3.LUT R40, R32, 0xe0, RZ, 0xfc, !PT ;  /* 0x000000e020287812 */ /* 0x008fce00078efcff */
.L_x_8433:
        /* <DEDUP_REMOVED lines=10> */
[----:B------:R-:W-:Y:S01]  /*0790*/  PRMT R53, RZ, 0x7610, R53 ;  /* 0x00007610ff357816 */ /* 0x000fe20000000035 */
[----:B------:R-:W-:-:S04]  /*07a0*/  USHF.L.U32 UR4, UR22, 0x8, URZ ;  /* 0x0000000816047899 */ /* 0x000fc800080006ff */
[----:B0-----:R-:W-:Y:S02]  /*07b0*/  UIMAD.WIDE.U32 UR8, UR23, UR12, UR4 ;  /* 0x0000000c170872a5 */ /* 0x001fe4000f8e0004 */
[----:B--2---:R-:W-:Y:S02]  /*07c0*/  UIMAD.WIDE.U32 UR10, UR23, UR16, UR4 ;  /* 0x00000010170a72a5 */ /* 0x004fe4000f8e0004 */
[----:B------:R-:W-:Y:S02]  /*07d0*/  UIMAD UR13, UR23, UR13, UR9 ;  /* 0x0000000d170d72a4 */ /* 0x000fe4000f8e0209 */
[----:B------:R-:W-:Y:S01]  /*07e0*/  MOV R3, UR9 ;  /* 0x0000000900037c02 */ /* 0x000fe20008000f00 */
[----:B------:R-:W-:Y:S01]  /*07f0*/  UIMAD UR12, UR23, UR17, UR11 ;  /* 0x00000011170c72a4 */ /* 0x000fe2000f8e020b */
[----:B------:R-:W-:Y:S02]  /*0800*/  MOV R2, UR8 ;  /* 0x0000000800027c02 */ /* 0x000fe40008000f00 */
[----:B------:R-:W-:Y:S01]  /*0810*/  PRMT R54, RZ, 0x7610, R54 ;  /* 0x00007610ff367816 */ /* 0x000fe20000000036 */
[----:B------:R-:W0:Y:S01]  /*0820*/  LDCU.64 UR8, c[0x0][0x478] ;  /* 0x00008f00ff0877ac */ /* 0x000e220008000a00 */
[----:B------:R-:W-:-:S02]  /*0830*/  MOV R3, UR13 ;  /* 0x0000000d00037c02 */ /* 0x000fc40008000f00 */
[----:B------:R-:W-:Y:S02]  /*0840*/  MOV R7, UR11 ;  /* 0x0000000b00077c02 */ /* 0x000fe40008000f00 */
[----:B------:R-:W-:Y:S01]  /*0850*/  PRMT R55, RZ, 0x7610, R55 ;  /* 0x00007610ff377816 */ /* 0x000fe20000000037 */
[C---:B------:R-:W-:Y:S01]  /*0860*/  IMAD.WIDE.U32 R2, R14.reuse, UR14, R2 ;  /* 0x0000000e0e027c25 */ /* 0x040fe2000f8e0002 */
[----:B------:R-:W-:Y:S01]  /*0870*/  MOV R6, UR10 ;  /* 0x0000000a00067c02 */ /* 0x000fe20008000f00 */
[----:B------:R-:W-:Y:S01]  /*0880*/  BAR.SYNC.DEFER_BLOCKING 0x0 ;  /* 0x0000000000007b1d */ /* 0x000fe20000010000 */
[----:B------:R-:W-:Y:S01]  /*0890*/  MOV R7, UR12 ;  /* 0x0000000c00077c02 */ /* 0x000fe20008000f00 */
[----:B------:R-:W-:Y:S01]  /*08a0*/  IMAD R9, R14, UR15, R3 ;  /* 0x0000000f0e097c24 */ /* 0x000fe2000f8e0203 */
[----:B------:R-:W-:Y:S02]  /*08b0*/  IADD3 R8, P0, PT, R32, R2, RZ ;  /* 0x0000000220087210 */ /* 0x000fe40007f1e0ff */
[----:B-1----:R-:W-:Y:S01]  /*08c0*/  IADD3 R41, PT, PT, R41, -UR4, RZ ;  /* 0x8000000429297c10 */ /* 0x002fe2000fffe0ff */
[----:B------:R-:W-:Y:S01]  /*08d0*/  IMAD.WIDE.U32 R6, R14, UR18, R6 ;  /* 0x000000120e067c25 */ /* 0x000fe2000f8e0006 */
[----:B------:R-:W1:Y:S02]  /*08e0*/  S2R R42, SR_LANEID ;  /* 0x00000000002a7919 */ /* 0x000e640000000000 */
[----:B------:R-:W-:Y:S01]  /*08f0*/  ISETP.GE.AND P6, PT, R32, R41, PT ;  /* 0x000000292000720c */ /* 0x000fe20003fc6270 */
[----:B------:R-:W-:Y:S01]  /*0900*/  IMAD R3, R14, UR19, R7 ;  /* 0x000000130e037c24 */ /* 0x000fe2000f8e0207 */
[----:B------:R-:W-:Y:S01]  /*0910*/  IADD3 R0, P1, PT, R32, R6, RZ ;  /* 0x0000000620007210 */ /* 0x000fe20007f3e0ff */
[----:B------:R-:W2:Y:S01]  /*0920*/  LDCU.64 UR10, c[0x0][0x508] ;  /* 0x0000a100ff0a77ac */ /* 0x000ea20008000a00 */
[----:B------:R-:W-:-:S02]  /*0930*/  IADD3.X R7, PT, PT, RZ, R9, RZ, P0, !PT ;  /* 0x00000009ff077210 */ /* 0x000fc400007fe4ff */
[----:B---3--:R-:W-:Y:S01]  /*0940*/  LEA R6, P0, R8, UR24, 0x1 ;  /* 0x0000001808067c11 */ /* 0x008fe2000f8008ff */
[----:B------:R-:W3:Y:S01]  /*0950*/  LDCU.64 UR12, c[0x0][0x558] ;  /* 0x0000ab00ff0c77ac */ /* 0x000ee20008000a00 */
[----:B------:R-:W-:Y:S02]  /*0960*/  SHF.L.U32 R9, R32, 0x1, RZ ;  /* 0x0000000120097819 */ /* 0x000fe400000006ff */
[----:B------:R-:W-:Y:S01]  /*0970*/  LEA.HI.X R7, R8, UR25, R7, 0x1, P0 ;  /* 0x0000001908077c11 */ /* 0x000fe200080f0c07 */
[----:B------:R-:W4:Y:S01]  /*0980*/  LDCU.64 UR16, c[0x0][0x490] ;  /* 0x00009200ff1077ac */ /* 0x000f220008000a00 */
[----:B------:R-:W-:Y:S02]  /*0990*/  IADD3.X R3, PT, PT, RZ, R3, RZ, P1, !PT ;  /* 0x00000003ff037210 */ /* 0x000fe40000ffe4ff */
[----:B------:R-:W-:Y:S02]  /*09a0*/  IADD3 R12, P0, PT, R9, R26, RZ ;  /* 0x0000001a090c7210 */ /* 0x000fe40007f1e0ff */
[----:B0-----:R-:W-:-:S02]  /*09b0*/  LEA R2, P1, R0, UR8, 0x1 ;  /* 0x0000000800027c11 */ /* 0x001fc4000f8208ff */
[----:B------:R-:W-:Y:S02]  /*09c0*/  IADD3.X R13, PT, PT, RZ, R27, RZ, P0, !PT ;  /* 0x0000001bff0d7210 */ /* 0x000fe400007fe4ff */
[----:B------:R-:W-:Y:S02]  /*09d0*/  LEA.HI.X R3, R0, UR9, R3, 0x1, P1 ;  /* 0x0000000900037c11 */ /* 0x000fe400088f0c03 */
[-C--:B------:R-:W-:Y:S02]  /*09e0*/  ISETP.GE.AND P0, PT, R34, R41.reuse, PT ;  /* 0x000000292200720c */ /* 0x080fe40003f06270 */
[----:B------:R-:W-:Y:S02]  /*09f0*/  ISETP.GE.AND P1, PT, R35, R41, PT ;  /* 0x000000292300720c */ /* 0x000fe40003f26270 */
[----:B------:R-:W-:Y:S02]  /*0a00*/  IADD3 R10, P2, PT, R9, R28, RZ ;  /* 0x0000001c090a7210 */ /* 0x000fe40007f5e0ff */
[----:B------:R-:W-:-:S02]  /*0a10*/  PRMT R0, RZ, 0x7610, R0 ;  /* 0x00007610ff007816 */ /* 0x000fc40000000000 */
[----:B------:R-:W-:Y:S02]  /*0a20*/  IADD3.X R11, PT, PT, RZ, R29, RZ, P2, !PT ;  /* 0x0000001dff0b7210 */ /* 0x000fe400017fe4ff */
[----:B------:R-:W-:Y:S02]  /*0a30*/  IADD3 R8, P3, PT, R9, R30, RZ ;  /* 0x0000001e09087210 */ /* 0x000fe40007f7e0ff */
[----:B------:R-:W-:Y:S01]  /*0a40*/  ISETP.GE.AND P2, PT, R36, R41, PT ;  /* 0x000000292400720c */ /* 0x000fe20003f46270 */
[----:B------:R-:W2:Y:S01]  /*0a50*/  @!P6 LDG.E.U16 R0, desc[UR20][R12.64] ;  /* 0x000000140c00e981 */ /* 0x000ea2000c1e1500 */
[----:B------:R-:W-:Y:S02]  /*0a60*/  IADD3.X R9, PT, PT, RZ, R31, RZ, P3, !PT ;  /* 0x0000001fff097210 */ /* 0x000fe40001ffe4ff */
[-C--:B------:R-:W-:Y:S01]  /*0a70*/  ISETP.GE.AND P3, PT, R37, R41.reuse, PT ;  /* 0x000000292500720c */ /* 0x080fe20003f66270 */
[----:B------:R-:W3:Y:S01]  /*0a80*/  @!P0 LDG.E.U16 R47, desc[UR20][R12.64+0x40] ;  /* 0x000040140c2f8981 */ /* 0x000ee2000c1e1500 */
[----:B------:R-:W-:-:S02]  /*0a90*/  ISETP.GE.AND P4, PT, R38, R41, PT ;  /* 0x000000292600720c */ /* 0x000fc40003f86270 */
[-C--:B------:R-:W-:Y:S01]  /*0aa0*/  ISETP.GE.AND P5, PT, R39, R41.reuse, PT ;  /* 0x000000292700720c */ /* 0x080fe20003fa6270 */
[----:B------:R-:W4:Y:S01]  /*0ab0*/  @!P1 LDG.E.U16 R46, desc[UR20][R12.64+0x80] ;  /* 0x000080140c2e9981 */ /* 0x000f22000c1e1500 */
[----:B------:R-:W-:-:S03]  /*0ac0*/  ISETP.GE.AND P6, PT, R40, R41, PT ;  /* 0x000000292800720c */ /* 0x000fc60003fc6270 */
[----:B------:R-:W4:Y:S04]  /*0ad0*/  @!P2 LDG.E.U16 R51, desc[UR20][R12.64+0xc0] ;  /* 0x0000c0140c33a981 */ /* 0x000f28000c1e1500 */
[----:B------:R-:W4:Y:S04]  /*0ae0*/  @!P3 LDG.E.U16 R52, desc[UR20][R12.64+0x100] ;  /* 0x000100140c34b981 */ /* 0x000f28000c1e1500 */
[----:B------:R-:W4:Y:S04]  /*0af0*/  @!P4 LDG.E.U16 R53, desc[UR20][R12.64+0x140] ;  /* 0x000140140c35c981 */ /* 0x000f28000c1e1500 */
[----:B------:R-:W4:Y:S04]  /*0b00*/  @!P5 LDG.E.U16 R54, desc[UR20][R12.64+0x180] ;  /* 0x000180140c36d981 */ /* 0x000f28000c1e1500 */
[----:B------:R0:W4:Y:S01]  /*0b10*/  @!P6 LDG.E.U16 R55, desc[UR20][R12.64+0x1c0] ;  /* 0x0001c0140c37e981 */ /* 0x000122000c1e1500 */
[----:B-1----:R-:W-:-:S02]  /*0b20*/  IADD3 R45, PT, PT, R42, 0x20, RZ ;  /* 0x000000202a2d7810 */ /* 0x002fc40007ffe0ff */
[C---:B------:R-:W-:Y:S02]  /*0b30*/  IADD3 R49, PT, PT, R42.reuse, 0x40, RZ ;  /* 0x000000402a317810 */ /* 0x040fe40007ffe0ff */
[CC--:B------:R-:W-:Y:S02]  /*0b40*/  LEA.HI.SX32 R43, R42.reuse, R42.reuse, 0x1b ;  /* 0x0000002a2a2b7211 */ /* 0x0c0fe400078fdaff */
[-C--:B------:R-:W-:Y:S02]  /*0b50*/  LEA.HI.SX32 R44, R45, R42.reuse, 0x1b ;  /* 0x0000002a2d2c7211 */ /* 0x080fe400078fdaff */
[----:B------:R-:W-:Y:S02]  /*0b60*/  LEA.HI.SX32 R45, R49, R42, 0x1b ;  /* 0x0000002a312d7211 */ /* 0x000fe400078fdaff */
[----:B------:R-:W-:Y:S02]  /*0b70*/  LEA R43, R43, UR7, 0x1 ;  /* 0x000000072b2b7c11 */ /* 0x000fe4000f8e08ff */
[----:B0-----:R-:W-:-:S02]  /*0b80*/  IADD3 R13, PT, PT, R42, 0x60, RZ ;  /* 0x000000602a0d7810 */ /* 0x001fc40007ffe0ff */
[----:B------:R-:W-:Y:S02]  /*0b90*/  LEA R44, R44, UR7, 0x1 ;  /* 0x000000072c2c7c11 */ /* 0x000fe4000f8e08ff */
[----:B------:R-:W-:Y:S02]  /*0ba0*/  LEA R45, R45, UR7, 0x1 ;  /* 0x000000072d2d7c11 */ /* 0x000fe4000f8e08ff */
[----:B------:R-:W-:Y:S02]  /*0bb0*/  LEA.HI.SX32 R13, R13, R42, 0x1b ;  /* 0x0000002a0d0d7211 */ /* 0x000fe400078fdaff */
[C---:B------:R-:W-:Y:S02]  /*0bc0*/  IADD3 R49, PT, PT, R42.reuse, 0x80, RZ ;  /* 0x000000802a317810 */ /* 0x040fe40007ffe0ff */
[C---:B------:R-:W-:Y:S02]  /*0bd0*/  IADD3 R57, PT, PT, R42.reuse, 0xa0, RZ ;  /* 0x000000a02a397810 */ /* 0x040fe40007ffe0ff */
[----:B------:R-:W-:-:S02]  /*0be0*/  IADD3 R59, PT, PT, R42, 0xc0, RZ ;  /* 0x000000c02a3b7810 */ /* 0x000fc40007ffe0ff */
[----:B------:R-:W-:Y:S02]  /*0bf0*/  IADD3 R61, PT, PT, R42, 0xe0, RZ ;  /* 0x000000e02a3d7810 */ /* 0x000fe40007ffe0ff */
[-C--:B------:R-:W-:Y:S02]  /*0c00*/  LEA.HI.SX32 R49, R49, R42.reuse, 0x1b ;  /* 0x0000002a31317211 */ /* 0x080fe400078fdaff */
[-C--:B------:R-:W-:Y:S02]  /*0c10*/  LEA.HI.SX32 R48, R57, R42.reuse, 0x1b ;  /* 0x0000002a39307211 */ /* 0x080fe400078fdaff */
[-C--:B------:R-:W-:Y:S02]  /*0c20*/  LEA.HI.SX32 R59, R59, R42.reuse, 0x1b ;  /* 0x0000002a3b3b7211 */ /* 0x080fe400078fdaff */
[----:B------:R-:W-:Y:S02]  /*0c30*/  LEA.HI.SX32 R50, R61, R42, 0x1b ;  /* 0x0000002a3d327211 */ /* 0x000fe400078fdaff */
[----:B------:R-:W-:-:S02]  /*0c40*/  LEA R48, R48, UR7, 0x1 ;  /* 0x0000000730307c11 */ /* 0x000fc4000f8e08ff */
[----:B------:R-:W-:Y:S02]  /*0c50*/  LEA R50, R50, UR7, 0x1 ;  /* 0x0000000732327c11 */ /* 0x000fe4000f8e08ff */
[----:B------:R-:W-:Y:S02]  /*0c60*/  P2R R60, PR, RZ, 0x1 ;  /* 0x00000001ff3c7803 */ /* 0x000fe40000000000 */
[----:B------:R-:W-:Y:S02]  /*0c70*/  ISETP.GE.AND P0, PT, R32, R41, PT ;  /* 0x000000292000720c */ /* 0x000fe40003f06270 */
[----:B------:R-:W-:Y:S02]  /*0c80*/  PRMT R12, RZ, 0x7610, R12 ;  /* 0x00007610ff0c7816 */ /* 0x000fe4000000000c */
[----:B------:R-:W-:Y:S02]  /*0c90*/  PRMT R56, RZ, 0x7610, R56 ;  /* 0x00007610ff387816 */ /* 0x000fe40000000038 */
[----:B------:R-:W-:-:S02]  /*0ca0*/  PRMT R57, RZ, 0x7610, R57 ;  /* 0x00007610ff397816 */ /* 0x000fc40000000039 */
[----:B------:R-:W-:Y:S01]  /*0cb0*/  PRMT R58, RZ, 0x7610, R58 ;  /* 0x00007610ff3a7816 */ /* 0x000fe2000000003a */
[----:B--2---:R0:W-:Y:S04]  /*0cc0*/  STS.U16 [R43], R0 ;  /* 0x000000002b007388 */ /* 0x0041e80000000400 */
[----:B---3--:R-:W-:Y:S04]  /*0cd0*/  STS.U16 [R44+0x40], R47 ;  /* 0x0000402f2c007388 */ /* 0x008fe80000000400 */
[----:B----4-:R1:W-:Y:S01]  /*0ce0*/  STS.U16 [R45+0x80], R46 ;  /* 0x0000802e2d007388 */ /* 0x0103e20000000400 */
[----:B0-----:R-:W-:-:S02]  /*0cf0*/  SHF.L.U32 R0, R42, 0x3, RZ ;  /* 0x000000032a007819 */ /* 0x001fc400000006ff */
[----:B-1----:R-:W-:Y:S02]  /*0d00*/  LEA R46, R13, UR7, 0x1 ;  /* 0x000000070d2e7c11 */ /* 0x002fe4000f8e08ff */
[----:B------:R-:W-:-:S03]  /*0d10*/  LEA R47, R49, UR7, 0x1 ;  /* 0x00000007312f7c11 */ /* 0x000fc6000f8e08ff */
[----:B------:R0:W-:Y:S01]  /*0d20*/  STS.U16 [R46+0xc0], R51 ;  /* 0x0000c0332e007388 */ /* 0x0001e20000000400 */
[----:B------:R-:W-:-:S03]  /*0d30*/  LEA R49, R59, UR7, 0x1 ;  /* 0x000000073b317c11 */ /* 0x000fc6000f8e08ff */
[----:B------:R-:W-:Y:S01]  /*0d40*/  STS.U16 [R47+0x100], R52 ;  /* 0x000100342f007388 */ /* 0x000fe20000000400 */
[----:B0-----:R-:W-:-:S03]  /*0d50*/  LEA.HI.SX32 R51, R0, R0, 0x1b ;  /* 0x0000000000337211 */ /* 0x001fc600078fdaff */
[----:B------:R0:W-:Y:S01]  /*0d60*/  STS.U16 [R48+0x140], R53 ;  /* 0x0001403530007388 */ /* 0x0001e20000000400 */
[----:B------:R-:W-:-:S03]  /*0d70*/  LEA R51, R51, UR7, 0x1 ;  /* 0x0000000733337c11 */ /* 0x000fc6000f8e08ff */
        /* <DEDUP_REMOVED lines=15> */
[----:B0-----:R-:W-:Y:S01]  /*0e70*/  PRMT R53, RZ, 0x7610, R53 ;  /* 0x00007610ff357816 */ /* 0x001fe20000000035 */
[----:B------:R-:W2:Y:S01]  /*0e80*/  @!P0 LDG.E.U16 R12, desc[UR20][R10.64] ;  /* 0x000000140a0c8981 */ /* 0x000ea2000c1e1500 */
[----:B------:R-:W-:-:S03]  /*0e90*/  ISETP.NE.AND P0, PT, R60, RZ, PT ;  /* 0x000000ff3c00720c */ /* 0x000fc60003f05270 */
        /* <DEDUP_REMOVED lines=10> */
[----:B-1----:R-:W-:Y:S02]  /*0f40*/  PRMT R55, RZ, 0x7610, R55 ;  /* 0x00007610ff377816 */ /* 0x002fe40000000037 */
[----:B------:R-:W-:Y:S02]  /*0f50*/  PRMT R54, RZ, 0x7610, R54 ;  /* 0x00007610ff367816 */ /* 0x000fe40000000036 */
[----:B------:R-:W-:Y:S02]  /*0f60*/  PRMT R81, RZ, 0x7610, R81 ;  /* 0x00007610ff517816 */ /* 0x000fe40000000051 */
[----:B------:R-:W-:-:S02]  /*0f70*/  PRMT R60, RZ, 0x7610, R60 ;  /* 0x00007610ff3c7816 */ /* 0x000fc4000000003c */
[----:B------:R-:W-:Y:S01]  /*0f80*/  PRMT R83, RZ, 0x7610, R83 ;  /* 0x00007610ff537816 */ /* 0x000fe20000000053 */
[----:B--2---:R-:W-:Y:S04]  /*0f90*/  STS.U16 [R43], R12 ;  /* 0x0000000c2b007388 */ /* 0x004fe80000000400 */
[----:B---3--:R-:W-:Y:S04]  /*0fa0*/  STS.U16 [R44+0x40], R13 ;  /* 0x0000400d2c007388 */ /* 0x008fe80000000400 */
[----:B------:R0:W-:Y:S04]  /*0fb0*/  STS.U16 [R45+0x80], R56 ;  /* 0x000080382d007388 */ /* 0x0001e80000000400 */
        /* <DEDUP_REMOVED lines=18> */
[----:B------:R-:W-:-:S03]  /*10e0*/  ISETP.NE.AND P0, PT, R62, RZ, PT ;  /* 0x000000ff3e00720c */ /* 0x000fc60003f05270 */
[----:B------:R-:W4:Y:S04]  /*10f0*/  @!P1 LDG.E.U16 R54, desc[UR20][R8.64+0x80] ;  /* 0x0000801408369981 */ /* 0x000f28000c1e1500 */
[----:B------:R-:W4:Y:S04]  /*1100*/  @!P2 LDG.E.U16 R81, desc[UR20][R8.64+0xc0] ;  /* 0x0000c0140851a981 */ /* 0x000f28000c1e1500 */
[----:B------:R-:W4:Y:S04]  /*1110*/  @!P3 LDG.E.U16 R60, desc[UR20][R8.64+0x100] ;  /* 0x00010014083cb981 */ /* 0x000f28000c1e1500 */
[----:B------:R-:W4:Y:S04]  /*1120*/  @!P0 LDG.E.U16 R55, desc[UR20][R8.64+0x40] ;  /* 0x0000401408378981 */ /* 0x000f28000c1e1500 */
[----:B------:R-:W4:Y:S04]  /*1130*/  @!P4 LDG.E.U16 R83, desc[UR20][R8.64+0x140] ;  /* 0x000140140853c981 */ /* 0x000f28000c1e1500 */
[----:B------:R-:W4:Y:S04]  /*1140*/  @!P5 LDG.E.U16 R56, desc[UR20][R8.64+0x180] ;  /* 0x000180140838d981 */ /* 0x000f28000c1e1500 */
[----:B------:R-:W4:Y:S01]  /*1150*/  @!P6 LDG.E.U16 R57, desc[UR20][R8.64+0x1c0] ;  /* 0x0001c0140839e981 */ /* 0x000f22000c1e1500 */
[----:B------:R-:W-:-:S02]  /*1160*/  P2R R64, PR, RZ, 0x1 ;  /* 0x00000001ff407803 */ /* 0x000fc40000000000 */
[----:B------:R-:W-:Y:S02]  /*1170*/  ISETP.GE.AND P0, PT, R32, R41, PT ;  /* 0x000000292000720c */ /* 0x000fe40003f06270 */
[----:B--2---:R-:W-:Y:S02]  /*1180*/  PRMT R58, RZ, 0x7610, R58 ;  /* 0x00007610ff3a7816 */ /* 0x004fe4000000003a */
[----:B---3--:R-:W-:Y:S02]  /*1190*/  PRMT R53, RZ, 0x7610, R53 ;  /* 0x00007610ff357816 */ /* 0x008fe40000000035 */
[----:B------:R-:W-:Y:S02]  /*11a0*/  PRMT R62, RZ, 0x7610, R62 ;  /* 0x00007610ff3e7816 */ /* 0x000fe4000000003e */
[----:B------:R-:W-:Y:S02]  /*11b0*/  PRMT R59, RZ, 0x7610, R59 ;  /* 0x00007610ff3b7816 */ /* 0x000fe4000000003b */
[----:B------:R-:W-:Y:S01]  /*11c0*/  PRMT R85, RZ, 0x7610, R85 ;  /* 0x00007610ff557816 */ /* 0x000fe20000000055 */
[----:B----4-:R0:W-:Y:S04]  /*11d0*/  STS.U16 [R43], R52 ;  /* 0x000000342b007388 */ /* 0x0101e80000000400 */
[----:B------:R1:W-:Y:S04]  /*11e0*/  STS.U16 [R44+0x40], R55 ;  /* 0x000040372c007388 */ /* 0x0003e80000000400 */
[----:B------:R2:W-:Y:S04]  /*11f0*/  STS.U16 [R45+0x80], R54 ;  /* 0x000080362d007388 */ /* 0x0005e80000000400 */
        /* <DEDUP_REMOVED lines=17> */
[----:B--2---:R-:W-:Y:S01]  /*1310*/  PRMT R54, RZ, 0x7610, R54 ;  /* 0x00007610ff367816 */ /* 0x004fe20000000036 */
[----:B------:R-:W2:Y:S01]  /*1320*/  @!P0 LDG.E.U16 R58, desc[UR20][R6.64] ;  /* 0x00000014063a8981 */ /* 0x000ea2000c1e1500 */
[----:B------:R-:W-:-:S03]  /*1330*/  ISETP.NE.AND P0, PT, R64, RZ, PT ;  /* 0x000000ff4000720c */ /* 0x000fc60003f05270 */
[----:B------:R-:W4:Y:S04]  /*1340*/  @!P1 LDG.E.U16 R62, desc[UR20][R6.64+0x80] ;  /* 0x00008014063e9981 */ /* 0x000f28000c1e1500 */
[----:B------:R-:W4:Y:S04]  /*1350*/  @!P2 LDG.E.U16 R59, desc[UR20][R6.64+0xc0] ;  /* 0x0000c014063ba981 */ /* 0x000f28000c1e1500 */
[----:B------:R-:W4:Y:S04]  /*1360*/  @!P3 LDG.E.U16 R52, desc[UR20][R6.64+0x100] ;  /* 0x000100140634b981 */ /* 0x000f28000c1e1500 */
[----:B------:R-:W4:Y:S04]  /*1370*/  @!P0 LDG.E.U16 R53, desc[UR20][R6.64+0x40] ;  /* 0x0000401406358981 */ /* 0x000f28000c1e1500 */
[----:B------:R-:W4:Y:S04]  /*1380*/  @!P4 LDG.E.U16 R55, desc[UR20][R6.64+0x140] ;  /* 0x000140140637c981 */ /* 0x000f28000c1e1500 */
[----:B------:R-:W4:Y:S04]  /*1390*/  @!P5 LDG.E.U16 R54, desc[UR20][R6.64+0x180] ;  /* 0x000180140636d981 */ /* 0x000f28000c1e1500 */
[----:B------:R0:W4:Y:S01]  /*13a0*/  @!P6 LDG.E.U16 R85, desc[UR20][R6.64+0x1c0] ;  /* 0x0001c0140655e981 */ /* 0x000122000c1e1500 */
[----:B------:R-:W-:-:S02]  /*13b0*/  P2R R66, PR, RZ, 0x1 ;  /* 0x00000001ff427803 */ /* 0x000fc40000000000 */
[----:B------:R-:W-:Y:S02]  /*13c0*/  ISETP.GE.AND P0, PT, R32, R41, PT ;  /* 0x000000292000720c */ /* 0x000fe40003f06270 */
[----:B------:R-:W-:Y:S02]  /*13d0*/  PRMT R64, RZ, 0x7610, R64 ;  /* 0x00007610ff407816 */ /* 0x000fe40000000040 */
[----:B---3--:R-:W-:Y:S02]  /*13e0*/  PRMT R83, RZ, 0x7610, R83 ;  /* 0x00007610ff537816 */ /* 0x008fe40000000053 */
[----:B------:R-:W-:Y:S02]  /*13f0*/  PRMT R68, RZ, 0x7610, R68 ;  /* 0x00007610ff447816 */ /* 0x000fe40000000044 */
[----:B------:R-:W-:Y:S02]  /*1400*/  PRMT R87, RZ, 0x7610, R87 ;  /* 0x00007610ff577816 */ /* 0x000fe40000000057 */
[----:B------:R-:W-:-:S02]  /*1410*/  PRMT R82, RZ, 0x7610, R82 ;  /* 0x00007610ff527816 */ /* 0x000fc40000000052 */
[----:B0-----:R-:W-:Y:S01]  /*1420*/  PRMT R7, RZ, 0x7610, R7 ;  /* 0x00007610ff077816 */ /* 0x001fe20000000007 */
[----:B--2---:R-:W-:Y:S04]  /*1430*/  STS.U16 [R43], R58 ;  /* 0x0000003a2b007388 */ /* 0x004fe80000000400 */
[----:B----4-:R-:W-:Y:S04]  /*1440*/  STS.U16 [R44+0x40], R53 ;  /* 0x000040352c007388 */ /* 0x010fe80000000400 */
        /* <DEDUP_REMOVED lines=11> */
[----:B------:R-:W4:Y:S04]  /*1500*/  LDS.U16 R59, [R51+0x8] ;  /* 0x00000800333b7984 */ /* 0x000f280000000400 */
[----:B------:R-:W-:Y:S04]  /*1510*/  LDS.U16 R52, [R51+0xa] ;  /* 0x00000a0033347984 */ /* 0x000fe80000000400 */
[----:B------:R-:W4:Y:S04]  /*1520*/  LDS.U16 R60, [R51+0xc] ;  /* 0x00000c00333c7984 */ /* 0x000f280000000400 */
[----:B------:R-:W4:Y:S01]  /*1530*/  LDS.U16 R62, [R51+0xe] ;  /* 0x00000e00333e7984 */ /* 0x000f220000000400 */
[----:B------:R-:W-:Y:S01]  /*1540*/  BAR.SYNC.DEFER_BLOCKING 0x0 ;  /* 0x0000000000007b1d */ /* 0x000fe20000010000 */
[----:B0-----:R-:W-:-:S05]  /*1550*/  PRMT R85, RZ, 0x7610, R85 ;  /* 0x00007610ff557816 */ /* 0x001fca0000000055 */
[----:B------:R-:W4:Y:S01]  /*1560*/  @!P0 LDG.E.U16 R64, desc[UR20][R2.64] ;  /* 0x0000001402408981 */ /* 0x000f22000c1e1500 */
[----:B------:R-:W-:Y:S02]  /*1570*/  ISETP.NE.AND P0, PT, R66, RZ, PT ;  /* 0x000000ff4200720c */ /* 0x000fe40003f05270 */
[----:B------:R-:W-:Y:S01]  /*1580*/  PRMT R66, RZ, 0x7610, R66 ;  /* 0x00007610ff427816 */ /* 0x000fe20000000042 */
[----:B------:R-:W4:Y:S04]  /*1590*/  @!P2 LDG.E.U16 R85, desc[UR20][R2.64+0xc0] ;  /* 0x0000c0140255a981 */ /* 0x000f28000c1e1500 */
[----:B------:R-:W4:Y:S04]  /*15a0*/  @!P3 LDG.E.U16 R68, desc[UR20][R2.64+0x100] ;  /* 0x000100140244b981 */ /* 0x000f28000c1e1500 */
[----:B------:R-:W4:Y:S04]  /*15b0*/  @!P1 LDG.E.U16 R66, desc[UR20][R2.64+0x80] ;  /* 0x0000801402429981 */ /* 0x000f28000c1e1500 */
[----:B------:R-:W4:Y:S04]  /*15c0*/  @!P0 LDG.E.U16 R83, desc[UR20][R2.64+0x40] ;  /* 0x0000401402538981 */ /* 0x000f28000c1e1500 */
[----:B------:R-:W4:Y:S04]  /*15d0*/  @!P4 LDG.E.U16 R87, desc[UR20][R2.64+0x140] ;  /* 0x000140140257c981 */ /* 0x000f28000c1e1500 */
[----:B------:R-:W4:Y:S04]  /*15e0*/  @!P5 LDG.E.U16 R82, desc[UR20][R2.64+0x180] ;  /* 0x000180140252d981 */ /* 0x000f28000c1e1500 */
[----:B------:R0:W4:Y:S01]  /*15f0*/  @!P6 LDG.E.U16 R7, desc[UR20][R2.64+0x1c0] ;  /* 0x0001c0140207e981 */ /* 0x000122000c1e1500 */
[----:B-1----:R-:W-:-:S05]  /*1600*/  HADD2.F32 R53, -RZ, R6.H0_H0 ;  /* 0x20000006ff357230 */ /* 0x002fca0000004100 */
[----:B------:R-:W-:-:S06]  /*1610*/  FMUL.FTZ R6, R53, -1.4426950216293334961 ;  /* 0xbfb8aa3b35067820 */ /* 0x000fcc0000410000 */
[----:B------:R-:W1:Y:S01]  /*1620*/  MUFU.EX2 R6, R6 ;  /* 0x0000000600067308 */ /* 0x000e620000000800 */
[----:B--2---:R-:W-:Y:S02]  /*1630*/  HADD2.F32 R54, -RZ, R56.H0_H0 ;  /* 0x20000038ff367230 */ /* 0x004fe40000004100 */
[----:B---3--:R-:W-:-:S03]  /*1640*/  HADD2.F32 R55, -RZ, R57.H0_H0 ;  /* 0x20000039ff377230 */ /* 0x008fc60000004100 */
[----:B0-----:R-:W-:Y:S02]  /*1650*/  FMUL.FTZ R2, R54, -1.4426950216293334961 ;  /* 0xbfb8aa3b36027820 */ /* 0x001fe40000410000 */
[----:B------:R-:W-:Y:S01]  /*1660*/  FMUL.FTZ R3, R55, -1.4426950216293334961 ;  /* 0xbfb8aa3b37037820 */ /* 0x000fe20000410000 */
[----:B----4-:R-:W-:Y:S02]  /*1670*/  HADD2.F32 R56, -RZ, R58.H0_H0 ;  /* 0x2000003aff387230 */ /* 0x010fe40000004100 */
[----:B------:R-:W-:Y:S02]  /*1680*/  HADD2.F32 R58, -RZ, R59.H0_H0 ;  /* 0x2000003bff3a7230 */ /* 0x000fe40000004100 */
[----:B-1----:R-:W-:Y:S01]  /*1690*/  FADD.FTZ R6, R6, 1 ;  /* 0x3f80000006067421 */ /* 0x002fe20000010000 */
[----:B------:R-:W-:Y:S01]  /*16a0*/  HADD2.F32 R59, -RZ, R60.H0_H0 ;  /* 0x2000003cff3b7230 */ /* 0x000fe20000004100 */
[----:B------:R-:W0:Y:S01]  /*16b0*/  MUFU.EX2 R2, R2 ;  /* 0x0000000200027308 */ /* 0x000e220000000800 */
[----:B------:R-:W-:-:S03]  /*16c0*/  HADD2.F32 R60, -RZ, R62.H0_H0 ;  /* 0x2000003eff3c7230 */ /* 0x000fc60000004100 */
[----:B------:R-:W1:Y:S04]  /*16d0*/  MUFU.EX2 R3, R3 ;  /* 0x0000000300037308 */ /* 0x000e680000000800 */
[----:B------:R-:W2:Y:S01]  /*16e0*/  MUFU.RCP R62, R6 ;  /* 0x00000006003e7308 */ /* 0x000ea20000001000 */
[----:B------:R-:W-:Y:S02]  /*16f0*/  HADD2.F32 R57, -RZ, R52.H0_H0 ;  /* 0x20000034ff397230 */ /* 0x000fe40000004100 */
[----:B------:R-:W-:Y:S01]  /*1700*/  FMUL.FTZ R52, R56, -1.4426950216293334961 ;  /* 0xbfb8aa3b38347820 */ /* 0x000fe20000410000 */
[----:B------:R-:W-:Y:S02]  /*1710*/  HADD2.F32 R81, -RZ, R81.H0_H0 ;  /* 0x20000051ff517230 */ /* 0x000fe40000004100 */
[----:B0-----:R-:W-:Y:S01]  /*1720*/  FADD.FTZ R2, R2, 1 ;  /* 0x3f80000002027421 */ /* 0x001fe20000010000 */
[----:B-1----:R-:W-:-:S02]  /*1730*/  FADD.FTZ R3, R3, 1 ;  /* 0x3f80000003037421 */ /* 0x002fc40000010000 */
[----:B------:R-:W0:Y:S01]  /*1740*/  MUFU.EX2 R52, R52 ;  /* 0x0000003400347308 */ /* 0x000e220000000800 */
[----:B------:R-:W-:-:S06]  /*1750*/  FMUL.FTZ R84, R60, -1.4426950216293334961 ;  /* 0xbfb8aa3b3c547820 */ /* 0x000fcc0000410000 */
[----:B------:R-:W1:Y:S01]  /*1760*/  MUFU.EX2 R84, R84 ;  /* 0x0000005400547308 */ /* 0x000e620000000800 */
[----:B0-----:R-:W-:Y:S01]  /*1770*/  FADD.FTZ R52, R52, 1 ;  /* 0x3f80000034347421 */ /* 0x001fe20000010000 */
[----:B------:R-:W-:Y:S02]  /*1780*/  HADD2.F32 R72, -RZ, R72.H0_H0 ;  /* 0x20000048ff487230 */ /* 0x000fe40000004100 */
[----:B-1----:R-:W-:Y:S01]  /*1790*/  FADD.FTZ R97, R84, 1 ;  /* 0x3f80000054617421 */ /* 0x002fe20000010000 */
[----:B------:R-:W-:-:S05]  /*17a0*/  HADD2.F32 R70, -RZ, R70.H0_H0 ;  /* 0x20000046ff467230 */ /* 0x000fca0000004100 */
[----:B------:R-:W-:Y:S01]  /*17b0*/  MUFU.RCP R97, R97 ;  /* 0x0000006100617308 */ /* 0x000fe20000001000 */
[----:B------:R-:W-:Y:S02]  /*17c0*/  HADD2.F32 R74, -RZ, R74.H0_H0 ;  /* 0x2000004aff4a7230 */ /* 0x000fe40000004100 */
[----:B------:R-:W-:Y:S01]  /*17d0*/  HADD2.F32 R80, -RZ, R80.H0_H0 ;  /* 0x20000050ff507230 */ /* 0x000fe20000004100 */
[----:B------:R-:W0:Y:S01]  /*17e0*/  S2UR UR8, SR_CgaCtaId ;  /* 0x00000000000879c3 */ /* 0x000e220000008800 */
[----:B------:R-:W-:Y:S01]  /*17f0*/  HADD2.F32 R9, -RZ, R9.H0_H0 ;  /* 0x20000009ff097230 */ /* 0x000fe20000004100 */
[----:B------:R-:W-:Y:S01]  /*1800*/  ISETP.NE.AND P1, PT, R23, RZ, PT ;  /* 0x000000ff1700720c */ /* 0x000fe20003f25270 */
[----:B------:R-:W-:Y:S02]  /*1810*/  UMOV UR7, 0x400 ;  /* 0x0000040000077882 */ /* 0x000fe40000000000 */
[----:B0-----:R-:W-:Y:S01]  /*1820*/  ULEA UR7, UR8, UR7, 0x18 ;  /* 0x0000000708077291 */ /* 0x001fe2000f8ec0ff */
[----:B------:R0:W-:Y:S04]  /*1830*/  STS.U16 [R43], R64 ;  /* 0x000000402b007388 */ /* 0x0001e80000000400 */
        /* <DEDUP_REMOVED lines=8> */
[----:B------:R-:W3:Y:S01]  /*18c0*/  LDS.U16 R68, [R51] ;  /* 0x0000000033447984 */ /* 0x000ee20000000400 */
[----:B0-----:R-:W-:-:S03]  /*18d0*/  FMUL.FTZ R64, R58, -1.4426950216293334961 ;  /* 0xbfb8aa3b3a407820 */ /* 0x001fc60000410000 */
[----:B------:R-:W0:Y:S01]  /*18e0*/  LDS.U16 R91, [R51+0x4] ;  /* 0x00000400335b7984 */ /* 0x000e220000000400 */
[----:B-1----:R1:W4:Y:S03]  /*18f0*/  MUFU.EX2 R7, R64 ;  /* 0x0000004000077308 */ /* 0x0023260000000800 */
[----:B------:R-:W0:Y:S01]  /*1900*/  LDS.U16 R89, [R51+0x2] ;  /* 0x0000020033597984 */ /* 0x000e220000000400 */
[----:B------:R2:W-:Y:S03]  /*1910*/  MUFU.RCP R83, R2 ;  /* 0x0000000200537308 */ /* 0x0005e60000001000 */
[----:B------:R-:W0:Y:S04]  /*1920*/  LDS.U16 R93, [R51+0x6] ;  /* 0x00000600335d7984 */ /* 0x000e280000000400 */
[----:B------:R-:W0:Y:S01]  /*1930*/  LDS.U16 R95, [R51+0x8] ;  /* 0x00000800335f7984 */ /* 0x000e220000000400 */
[----:B-1----:R1:W0:Y:S01]  /*1940*/  MUFU.RCP R64, R3 ;  /* 0x0000000300407308 */ /* 0x0022220000001000 */
[----:B--2---:R-:W-:Y:S01]  /*1950*/  FADD.FTZ R2, -R62, 1 ;  /* 0x3f8000003e027421 */ /* 0x004fe20000010100 */
[----:B------:R-:W-:Y:S01]  /*1960*/  FMUL.FTZ R66, R57, -1.4426950216293334961 ;  /* 0xbfb8aa3b39427820 */ /* 0x000fe20000410000 */
[----:B------:R-:W-:Y:S02]  /*1970*/  LDS.U16 R6, [R51+0xe] ;  /* 0x00000e0033067984 */ /* 0x000fe40000000400 */
[----:B------:R-:W-:Y:S01]  /*1980*/  FFMA.FTZ R2, R53, R2, 1 ;  /* 0x3f80000035027423 */ /* 0x000fe20000010002 */
[----:B----4-:R-:W-:Y:S01]  /*1990*/  FADD.FTZ R87, R7, 1 ;  /* 0x3f80000007577421 */ /* 0x010fe20000010000 */
[----:B------:R-:W-:Y:S01]  /*19a0*/  FMUL.FTZ R82, R59, -1.4426950216293334961 ;  /* 0xbfb8aa3b3b527820 */ /* 0x000fe20000410000 */
[----:B---3--:R-:W-:-:S05]  /*19b0*/  HADD2.F32 R68, -RZ, R68.H0_H0 ;  /* 0x20000044ff447230 */ /* 0x008fca0000004100 */
[----:B-1----:R-:W-:-:S04]  /*19c0*/  FMUL.FTZ R3, R81, R68 ;  /* 0x0000004451037220 */ /* 0x002fc80000410000 */
[----:B------:R-:W-:-:S04]  /*19d0*/  FMUL.FTZ R3, R62, R3 ;  /* 0x000000033e037220 */ /* 0x000fc80000410000 */
[----:B------:R-:W-:Y:S02]  /*19e0*/  FMUL.FTZ R7, R3, R2 ;  /* 0x0000000203077220 */ /* 0x000fe40000410000 */
[----:B------:R-:W1:Y:S04]  /*19f0*/  LDS.U16 R2, [R51+0xa] ;  /* 0x00000a0033027984 */ /* 0x000e680000000400 */
[----:B------:R-:W2:Y:S01]  /*1a00*/  LDS.U16 R3, [R51+0xc] ;  /* 0x00000c0033037984 */ /* 0x000ea20000000400 */
[----:B------:R-:W3:Y:S04]  /*1a10*/  MUFU.EX2 R66, R66 ;  /* 0x0000004200427308 */ /* 0x000ee80000000800 */
[----:B------:R-:W4:Y:S04]  /*1a20*/  MUFU.EX2 R82, R82 ;  /* 0x0000005200527308 */ /* 0x000f280000000800 */
[----:B------:R4:W4:Y:S01]  /*1a30*/  MUFU.RCP R85, R52 ;  /* 0x0000003400557308 */ /* 0x0009220000001000 */
[----:B0-----:R-:W-:-:S07]  /*1a40*/  HADD2.F32 R91, -RZ, R91.H0_H0 ;  /* 0x2000005bff5b7230 */ /* 0x001fce0000004100 */
[----:B------:R-:W0:Y:S01]  /*1a50*/  MUFU.RCP R87, R87 ;  /* 0x0000005700577308 */ /* 0x000e220000001000 */
[----:B---3--:R-:W-:Y:S01]  /*1a60*/  FADD.FTZ R66, R66, 1 ;  /* 0x3f80000042427421 */ /* 0x008fe20000010000 */
[----:B----4-:R-:W-:Y:S01]  /*1a70*/  FADD.FTZ R82, R82, 1 ;  /* 0x3f80000052527421 */ /* 0x010fe20000010000 */
[----:B------:R-:W-:Y:S01]  /*1a80*/  FADD.FTZ R52, -R64, 1 ;  /* 0x3f80000040347421 */ /* 0x000fe20000010100 */
[----:B------:R-:W-:-:S04]  /*1a90*/  HADD2.F32 R89, -RZ, R89.H0_H0 ;  /* 0x20000059ff597230 */ /* 0x000fc80000004100 */
[----:B------:R-:W3:Y:S01]  /*1aa0*/  MUFU.RCP R66, R66 ;  /* 0x0000004200427308 */ /* 0x000ee20000001000 */
[----:B------:R-:W-:Y:S01]  /*1ab0*/  FADD.FTZ R101, -R85, 1 ;  /* 0x3f80000055657421 */ /* 0x000fe20000010100 */
[----:B------:R-:W-:Y:S01]  /*1ac0*/  FFMA.FTZ R84, R55, R52, 1 ;  /* 0x3f80000037547423 */ /* 0x000fe20000010034 */
[----:B------:R-:W-:Y:S02]  /*1ad0*/  FADD.FTZ R99, -R83, 1 ;  /* 0x3f80000053637421 */ /* 0x000fe40000010100 */
[----:B------:R-:W-:-:S03]  /*1ae0*/  FFMA.FTZ R103, R56, R101, 1 ;  /* 0x3f80000038677423 */ /* 0x000fc60000010065 */
[----:B------:R-:W4:Y:S01]  /*1af0*/  MUFU.RCP R82, R82 ;  /* 0x0000005200527308 */ /* 0x000f220000001000 */
[----:B------:R-:W-:Y:S01]  /*1b00*/  FMUL.FTZ R101, R72, R91 ;  /* 0x0000005b48657220 */ /* 0x000fe20000410000 */
[----:B------:R-:W-:Y:S02]  /*1b10*/  HADD2.F32 R93, -RZ, R93.H0_H0 ;  /* 0x2000005dff5d7230 */ /* 0x000fe40000004100 */
[----:B------:R-:W-:Y:S01]  /*1b20*/  FMUL.FTZ R52, R70, R89 ;  /* 0x0000005946347220 */ /* 0x000fe20000410000 */
[----:B------:R-:W-:Y:S02]  /*1b30*/  HADD2.F32 R95, -RZ, R95.H0_H0 ;  /* 0x2000005fff5f7230 */ /* 0x000fe40000004100 */
[----:B------:R-:W-:Y:S01]  /*1b40*/  FMUL.FTZ R101, R64, R101 ;  /* 0x0000006540657220 */ /* 0x000fe20000410000 */
[----:B------:R-:W-:Y:S01]  /*1b50*/  FFMA.FTZ R99, R54, R99, 1 ;  /* 0x3f80000036637423 */ /* 0x000fe20000010063 */
[----:B------:R-:W-:Y:S01]  /*1b60*/  FMUL.FTZ R52, R83, R52 ;  /* 0x0000003453347220 */ /* 0x000fe20000410000 */
[----:B0-----:R-:W-:Y:S01]  /*1b70*/  FADD.FTZ R105, -R87, 1 ;  /* 0x3f80000057697421 */ /* 0x001fe20000010100 */
        /* <DEDUP_REMOVED lines=8> */
[----:B------:R-:W-:Y:S02]  /*1c00*/  HADD2.F32 R99, -RZ, R0.H0_H0 ;  /* 0x20000000ff637230 */ /* 0x000fe40000004100 */
[----:B-1----:R-:W-:Y:S02]  /*1c10*/  HADD2.F32 R90, -RZ, R2.H0_H0 ;  /* 0x20000002ff5a7230 */ /* 0x002fe40000004100 */
[----:B--2---:R-:W-:Y:S02]  /*1c20*/  HADD2.F32 R92, -RZ, R3.H0_H0 ;  /* 0x20000003ff5c7230 */ /* 0x004fe40000004100 */
[----:B------:R-:W-:Y:S02]  /*1c30*/  HADD2.F32 R8, -RZ, R6.H0_H0 ;  /* 0x20000006ff087230 */ /* 0x000fe40000004100 */
[----:B------:R-:W-:Y:S01]  /*1c40*/  FMUL.FTZ R86, R86, R103 ;  /* 0x0000006756567220 */ /* 0x000fe20000410000 */
[----:B------:R-:W-:Y:S01]  /*1c50*/  FMUL.FTZ R88, R88, R105 ;  /* 0x0000006958587220 */ /* 0x000fe20000410000 */
[----:B---3--:R-:W-:Y:S01]  /*1c60*/  FADD.FTZ R0, -R66, 1 ;  /* 0x3f80000042007421 */ /* 0x008fe20000010100 */
[----:B----4-:R-:W-:Y:S01]  /*1c70*/  FADD.FTZ R94, -R82, 1 ;  /* 0x3f800000525e7421 */ /* 0x010fe20000010100 */
        /* <DEDUP_REMOVED lines=10> */
[----:B------:R-:W-:-:S02]  /*1d20*/  FMUL.FTZ R3, R3, R0 ;  /* 0x0000000003037220 */ /* 0x000fc40000410000 */
[----:B------:R-:W-:Y:S01]  /*1d30*/  FMUL.FTZ R94, R103, R94 ;  /* 0x0000005e675e7220 */ /* 0x000fe20000410000 */
[----:B------:R-:W-:Y:S01]  /*1d40*/  BAR.SYNC.DEFER_BLOCKING 0x0 ;  /* 0x0000000000007b1d */ /* 0x000fe20000010000 */
[----:B------:R-:W-:Y:S01]  /*1d50*/  FMUL.FTZ R105, R2, R105 ;  /* 0x0000006902697220 */ /* 0x000fe20000410000 */
[----:B------:R-:W-:Y:S02]  /*1d60*/  F2FP.F16.F32.PACK_AB R7, R52, R7 ;  /* 0x000000073407723e */ /* 0x000fe400000000ff */
[----:B------:R-:W-:Y:S02]  /*1d70*/  F2FP.F16.F32.PACK_AB R86, R86, R101 ;  /* 0x000000655656723e */ /* 0x000fe400000000ff */
[----:B------:R-:W-:Y:S02]  /*1d80*/  F2FP.F16.F32.PACK_AB R3, R3, R88 ;  /* 0x000000580303723e */ /* 0x000fe400000000ff */
[----:B------:R-:W-:Y:S02]  /*1d90*/  F2FP.F16.F32.PACK_AB R94, R105, R94 ;  /* 0x0000005e695e723e */ /* 0x000fe400000000ff */
[----:B------:R-:W-:-:S02]  /*1da0*/  PRMT R0, R7, 0x7632, R0 ;  /* 0x0000763207007816 */ /* 0x000fc40000000000 */
[----:B------:R-:W-:Y:S02]  /*1db0*/  PRMT R2, R86, 0x7632, R2 ;  /* 0x0000763256027816 */ /* 0x000fe40000000002 */
[----:B------:R-:W-:Y:S02]  /*1dc0*/  PRMT R6, R3, 0x7632, R6 ;  /* 0x0000763203067816 */ /* 0x000fe40000000006 */
[----:B------:R-:W-:Y:S01]  /*1dd0*/  PRMT R88, R94, 0x7632, R88 ;  /* 0x000076325e587816 */ /* 0x000fe20000000058 */
[----:B------:R-:W-:Y:S04]  /*1de0*/  STS.U16 [R51], R7 ;  /* 0x0000000733007388 */ /* 0x000fe80000000400 */
[----:B------:R-:W-:Y:S04]  /*1df0*/  STS.U16 [R51+0x2], R0 ;  /* 0x0000020033007388 */ /* 0x000fe80000000400 */
[----:B------:R-:W-:Y:S04]  /*1e00*/  STS.U16 [R51+0x4], R86 ;  /* 0x0000045633007388 */ /* 0x000fe80000000400 */
[----:B------:R-:W-:Y:S04]  /*1e10*/  STS.U16 [R51+0x6], R2 ;  /* 0x0000060233007388 */ /* 0x000fe80000000400 */
[----:B------:R0:W-:Y:S04]  /*1e20*/  STS.U16 [R51+0x8], R3 ;  /* 0x0000080333007388 */ /* 0x0001e80000000400 */
[----:B------:R1:W-:Y:S04]  /*1e30*/  STS.U16 [R51+0xa], R6 ;  /* 0x00000a0633007388 */ /* 0x0003e80000000400 */
[----:B------:R-:W-:Y:S01]  /*1e40*/  STS.U16 [R51+0xc], R94 ;  /* 0x00000c5e33007388 */ /* 0x000fe20000000400 */
[----:B------:R-:W-:Y:S01]  /*1e50*/  MOV R52, UR7 ;  /* 0x0000000700347c02 */ /* 0x000fe20008000f00 */
[----:B0-----:R-:W1:Y:S02]  /*1e60*/  LDC.64 R2, c[0x0][0x510] ;  /* 0x00014400ff027b82 */ /* 0x001e640000000a00 */
        /* <DEDUP_REMOVED lines=13> */
[----:B------:R-:W-:Y:S02]  /*1f40*/  UIMAD UR9, UR23, UR11, UR9 ;  /* 0x0000000b170972a4 */ /* 0x000fe4000f8e0209 */
[----:B------:R-:W-:Y:S01]  /*1f50*/  UISETP.NE.U32.AND UP0, UPT, UR16, URZ, UPT ;  /* 0x000000ff1000728c */ /* 0x000fe2000bf05070 */
[----:B------:R-:W-:Y:S01]  /*1f60*/  FMUL.FTZ R53, R53, R62 ;  /* 0x0000003e35357220 */ /* 0x000fe20000410000 */
[----:B------:R-:W-:Y:S01]  /*1f70*/  FMUL.FTZ R83, R54, R83 ;  /* 0x0000005336537220 */ /* 0x000fe20000410000 */
[----:B------:R-:W-:Y:S01]  /*1f80*/  FMUL.FTZ R55, R55, R64 ;  /* 0x0000004037377220 */ /* 0x000fe20000410000 */
[----:B------:R-:W0:Y:S01]  /*1f90*/  LDS R119, [R52+0x210] ;  /* 0x0002100034777984 */ /* 0x000e220000000800 */
[----:B-1----:R-:W-:-:S04]  /*1fa0*/  IMAD.WIDE.U32 R6, R14, R2, UR8 ;  /* 0x000000080e067e25 */ /* 0x002fc8000f8e0002 */
[----:B------:R-:W-:Y:S01]  /*1fb0*/  FMUL.FTZ R85, R56, R85 ;  /* 0x0000005538557220 */ /* 0x000fe20000410000 */
[----:B------:R-:W-:Y:S01]  /*1fc0*/  FMUL.FTZ R87, R58, R87 ;  /* 0x000000573a577220 */ /* 0x000fe20000410000 */
[----:B------:R-:W-:Y:S01]  /*1fd0*/  FMUL.FTZ R59, R59, R82 ;  /* 0x000000523b3b7220 */ /* 0x000fe20000410000 */
[----:B------:R-:W-:Y:S01]  /*1fe0*/  IMAD R3, R14, R3, R7 ;  /* 0x000000030e037224 */ /* 0x000fe200078e0207 */
[----:B------:R-:W-:Y:S01]  /*1ff0*/  IADD3 R6, P0, PT, R32, R6, RZ ;  /* 0x0000000620067210 */ /* 0x000fe20007f1e0ff */
[----:B------:R-:W-:Y:S01]  /*2000*/  FMUL.FTZ R97, R60, R97 ;  /* 0x000000613c617220 */ /* 0x000fe20000410000 */
[----:B------:R-:W1:Y:S02]  /*2010*/  LDCU UR10, c[0x0][0x38c] ;  /* 0x00007180ff0a77ac */ /* 0x000e640008000800 */
[----:B------:R-:W-:Y:S02]  /*2020*/  IADD3.X R3, PT, PT, RZ, R3, RZ, P0, !PT ;  /* 0x00000003ff037210 */ /* 0x000fe400007fe4ff */
[----:B------:R-:W-:-:S04]  /*2030*/  LEA R2, P0, R6, UR12, 0x1 ;  /* 0x0000000c06027c11 */ /* 0x000fc8000f8008ff */
[----:B------:R-:W-:Y:S02]  /*2040*/  LEA.HI.X R3, R6, UR13, R3, 0x1, P0 ;  /* 0x0000000d06037c11 */ /* 0x000fe400080f0c03 */
        /* <DEDUP_REMOVED lines=38> */
[----:B------:R-:W-:-:S02]  /*22b0*/  F2FP.F16.F32.PACK_AB R55, R68, R55 ;  /* 0x000000374437723e */ /* 0x000fc400000000ff */
[----:B------:R-:W-:Y:S02]  /*22c0*/  F2FP.F16.F32.PACK_AB R6, R6, R87 ;  /* 0x000000570606723e */ /* 0x000fe400000000ff */
[----:B------:R-:W-:Y:S02]  /*22d0*/  F2FP.F16.F32.PACK_AB R8, R8, R59 ;  /* 0x0000003b0808723e */ /* 0x000fe400000000ff */
[----:B------:R-:W-:Y:S02]  /*22e0*/  PRMT R3, R2, 0x7632, R3 ;  /* 0x0000763202037816 */ /* 0x000fe40000000003 */
[----:B------:R-:W-:Y:S02]  /*22f0*/  PRMT R57, R55, 0x7632, R57 ;  /* 0x0000763237397816 */ /* 0x000fe40000000039 */
[----:B------:R-:W-:Y:S02]  /*2300*/  PRMT R68, R6, 0x7632, R68 ;  /* 0x0000763206447816 */ /* 0x000fe40000000044 */
[----:B------:R-:W-:Y:S01]  /*2310*/  PRMT R70, R8, 0x7632, R70 ;  /* 0x0000763208467816 */ /* 0x000fe20000000046 */
[----:B------:R1:W-:Y:S04]  /*2320*/  STS.U16 [R51], R2 ;  /* 0x0000000233007388 */ /* 0x0003e80000000400 */
[----:B------:R2:W-:Y:S01]  /*2330*/  STS.U16 [R51+0x2], R3 ;  /* 0x0000020333007388 */ /* 0x0005e20000000400 */
[----:B0-----:R-:W-:-:S03]  /*2340*/  UIMAD.WIDE.U32 UR8, UR23, UR12, UR4 ;  /* 0x0000000c170872a5 */ /* 0x001fc6000f8e0004 */
[----:B------:R-:W-:Y:S01]  /*2350*/  STS.U16 [R51+0x4], R55 ;  /* 0x0000043733007388 */ /* 0x000fe20000000400 */
[----:B------:R-:W-:Y:S02]  /*2360*/  UIMAD UR7, UR23, UR13, UR9 ;  /* 0x0000000d170772a4 */ /* 0x000fe4000f8e0209 */
[----:B-1----:R-:W-:Y:S01]  /*2370*/  MOV R2, UR8 ;  /* 0x0000000800027c02 */ /* 0x002fe20008000f00 */
[----:B------:R-:W-:Y:S01]  /*2380*/  STS.U16 [R51+0x6], R57 ;  /* 0x0000063933007388 */ /* 0x000fe20000000400 */
[----:B--2---:R-:W-:-:S03]  /*2390*/  MOV R3, UR9 ;  /* 0x0000000900037c02 */ /* 0x004fc60008000f00 */
[----:B------:R0:W-:Y:S01]  /*23a0*/  STS.U16 [R51+0x8], R6 ;  /* 0x0000080633007388 */ /* 0x0001e20000000400 */
[----:B------:R-:W-:-:S03]  /*23b0*/  MOV R3, UR7 ;  /* 0x0000000700037c02 */ /* 0x000fc60008000f00 */
[----:B------:R-:W-:Y:S01]  /*23c0*/  STS.U16 [R51+0xa], R68 ;  /* 0x00000a4433007388 */ /* 0x000fe20000000400 */
[----:B------:R-:W-:-:S03]  /*23d0*/  IMAD.WIDE.U32 R2, R14, UR14, R2 ;  /* 0x0000000e0e027c25 */ /* 0x000fc6000f8e0002 */
[----:B------:R-:W-:Y:S01]  /*23e0*/  STS.U16 [R51+0xc], R8 ;  /* 0x00000c0833007388 */ /* 0x000fe20000000400 */
[----:B0-----:R-:W-:Y:S01]  /*23f0*/  IMAD R6, R14, UR15, R3 ;  /* 0x0000000f0e067c24 */ /* 0x001fe2000f8e0203 */
[----:B------:R-:W-:Y:S02]  /*2400*/  IADD3 R3, P0, PT, R32, R2, RZ ;  /* 0x0000000220037210 */ /* 0x000fe40007f1e0ff */
[----:B------:R-:W-:Y:S01]  /*2410*/  STS.U16 [R51+0xe], R70 ;  /* 0x00000e4633007388 */ /* 0x000fe20000000400 */
[----:B------:R-:W-:-:S03]  /*2420*/  NOP ;  /* 0x0000000000007918 */ /* 0x000fc60000000000 */
[----:B------:R-:W-:Y:S01]  /*2430*/  LDS.U16 R7, [R43] ;  /* 0x000000002b077984 */ /* 0x000fe20000000400 */
        /* <DEDUP_REMOVED lines=10> */
[----:B------:R-:W-:Y:S01]  /*24e0*/  @!P1 STS [R52+0x210], R41 ;  /* 0x0002102934009388 */ /* 0x000fe20000000800 */
[----:B------:R-:W-:Y:S06]  /*24f0*/  BAR.SYNC.DEFER_BLOCKING 0x0 ;  /* 0x0000000000007b1d */ /* 0x000fec0000010000 */
[----:B------:R-:W0:Y:S02]  /*2500*/  LDS R85, [R52+0x210] ;  /* 0x0002100034557984 */ /* 0x000e240000000800 */
        /* <DEDUP_REMOVED lines=16> */
.L_x_8425:
        /* <DEDUP_REMOVED lines=8> */
[----:B01----:R-:W-:-:S02]  /*2690*/  HADD2.F32 R3, -RZ, R78.H0_H0 ;  /* 0x2000004eff037230 */ /* 0x003fc40000004100 */
[----:B------:R-:W-:Y:S01]  /*26a0*/  FFMA.FTZ R81, R54, R63, R21 ;  /* 0x0000003f36517223 */ /* 0x000fe20000010015 */
[----:B------:R-:W-:Y:S02]  /*26b0*/  HADD2.F32 R69, -RZ, R69.H0_H0 ;  /* 0x20000045ff457230 */ /* 0x000fe40000004100 */
[----:B------:R-:W-:Y:S02]  /*26c0*/  HFMA2 R72, -RZ, RZ, 0, 0 ;  /* 0x00000000ff487431 */ /* 0x000fe400000001ff */
[----:B------:R-:W-:Y:S02]  /*26d0*/  HADD2.F32 R71, -RZ, R71.H0_H0 ;  /* 0x20000047ff477230 */ /* 0x000fe40000004100 */
[----:B------:R-:W-:Y:S01]  /*26e0*/  FFMA.FTZ R81, R56, R65, R81 ;  /* 0x0000004138517223 */ /* 0x000fe20000010051 */
[----:B-----5:R-:W-:Y:S01]  /*26f0*/  FADD.FTZ R86, R3, R16 ;  /* 0x0000001003567221 */ /* 0x020fe20000010000 */
[----:B------:R-:W-:Y:S02]  /*2700*/  HADD2.F32 R73, -RZ, R73.H0_H0 ;  /* 0x20000049ff497230 */ /* 0x000fe40000004100 */
[----:B------:R-:W-:-:S02]  /*2710*/  HFMA2 R74, -RZ, RZ, 0, 0 ;  /* 0x00000000ff4a7431 */ /* 0x000fc400000001ff */
[----:B------:R-:W-:Y:S01]  /*2720*/  FFMA.FTZ R81, R58, R67, R81 ;  /* 0x000000433a517223 */ /* 0x000fe20000010051 */
[----:B------:R-:W-:Y:S02]  /*2730*/  HADD2.F32 R79, -RZ, R79.H0_H0 ;  /* 0x2000004fff4f7230 */ /* 0x000fe40000004100 */
[----:B------:R-:W-:Y:S02]  /*2740*/  HFMA2 R70, -RZ, RZ, 0, 0 ;  /* 0x00000000ff467431 */ /* 0x000fe400000001ff */
        /* <DEDUP_REMOVED lines=11> */
[--C-:B------:R-:W-:Y:S01]  /*2800*/  FADD.FTZ R98, R21, R16.reuse ;  /* 0x0000001015627221 */ /* 0x100fe20000010000 */
[----:B------:R-:W-:Y:S01]  /*2810*/  HADD2.F32 R11, -RZ, R11.H0_H0 ;  /* 0x2000000bff0b7230 */ /* 0x000fe20000004100 */
        /* <DEDUP_REMOVED lines=19> */
[----:B------:R-:W-:Y:S01]  /*2950*/  UIADD3 UR7, UPT, UPT, UR6, -0x2, URZ ;  /* 0xfffffffe06077890 */ /* 0x000fe2000fffe0ff */
[----:B------:R-:W-:Y:S01]  /*2960*/  FMUL.FTZ R85, R84, R61 ;  /* 0x0000003d54557220 */ /* 0x000fe20000410000 */
[----:B------:R-:W-:Y:S01]  /*2970*/  ULOP3.LUT UR9, UR4, 0x100, URZ, 0xc0, !UPT ;  /* 0x0000010004097892 */ /* 0x000fe2000f8ec0ff */
[----:B------:R-:W-:Y:S01]  /*2980*/  FMUL.FTZ R100, R86, R63 ;  /* 0x0000003f56647220 */ /* 0x000fe20000410000 */
[----:B------:R-:W-:Y:S01]  /*2990*/  UIMAD UR7, UR7, UR10, URZ ;  /* 0x0000000a070772a4 */ /* 0x000fe2000f8e02ff */
[----:B------:R-:W-:Y:S01]  /*29a0*/  FMUL.FTZ R87, R88, R65 ;  /* 0x0000004158577220 */ /* 0x000fe20000410000 */
[----:B------:R-:W-:Y:S01]  /*29b0*/  USHF.L.U32 UR8, UR6, 0xa, URZ ;  /* 0x0000000a06087899 */ /* 0x000fe200080006ff */
[----:B------:R-:W1:Y:S01]  /*29c0*/  LDC.64 R6, c[0x0][0x3e0] ;  /* 0x0000f800ff067b82 */ /* 0x000e620000000a00 */
[----:B------:R-:W-:Y:S01]  /*29d0*/  FMUL.FTZ R89, R90, R67 ;  /* 0x000000435a597220 */ /* 0x000fe20000410000 */
[----:B------:R-:W-:Y:S01]  /*29e0*/  FMUL.FTZ R91, R92, R69 ;  /* 0x000000455c5b7220 */ /* 0x000fe20000410000 */
[----:B------:R-:W-:Y:S01]  /*29f0*/  FMUL.FTZ R93, R94, R71 ;  /* 0x000000475e5d7220 */ /* 0x000fe20000410000 */
[----:B------:R-:W-:Y:S01]  /*2a00*/  FMUL.FTZ R95, R96, R73 ;  /* 0x00000049605f7220 */ /* 0x000fe20000410000 */
[----:B------:R-:W-:Y:S01]  /*2a10*/  FMUL.FTZ R97, R98, R75 ;  /* 0x0000004b62617220 */ /* 0x000fe20000410000 */
[----:B------:R-:W-:Y:S01]  /*2a20*/  IADD3 R99, PT, PT, R52, 0xcd8, RZ ;  /* 0x00000cd834637810 */ /* 0x000fe20007ffe0ff */
[----:B------:R-:W-:Y:S01]  /*2a30*/  UIADD3 UR11, UPT, UPT, -UR10, URZ, URZ ;  /* 0x000000ff0a0b7290 */ /* 0x000fe2000fffe1ff */
[----:B------:R-:W2:Y:S01]  /*2a40*/  LDC.64 R8, c[0x0][0x3c0] ;  /* 0x0000f000ff087b82 */ /* 0x000ea20000000a00 */
[----:B------:R-:W-:Y:S01]  /*2a50*/  MOV R68, RZ ;  /* 0x000000ff00447202 */ /* 0x000fe20000000f00 */
[----:B------:R-:W3:Y:S01]  /*2a60*/  LDCU UR12, c[0x0][0x394] ;  /* 0x00007280ff0c77ac */ /* 0x000ee20008000800 */
[----:B------:R-:W-:-:S02]  /*2a70*/  MOV R101, R24 ;  /* 0x0000001800657202 */ /* 0x000fc40000000f00 */
[----:B------:R-:W-:Y:S01]  /*2a80*/  MOV R102, R25 ;  /* 0x0000001900667202 */ /* 0x000fe20000000f00 */
[----:B------:R-:W-:Y:S01]  /*2a90*/  ULOP3.LUT UR8, UR8, 0x400, URZ, 0xc0, !UPT ;  /* 0x0000040008087892 */ /* 0x000fe2000f8ec0ff */
[----:B------:R-:W-:Y:S01]  /*2aa0*/  MOV R103, R17 ;  /* 0x0000001100677202 */ /* 0x000fe20000000f00 */
[----:B------:R-:W4:Y:S01]  /*2ab0*/  LDC.64 R10, c[0x0][0x3a8] ;  /* 0x0000ea00ff0a7b82 */ /* 0x000f220000000a00 */
[----:B0-----:R-:W-:Y:S02]  /*2ac0*/  ISETP.LE.AND P0, PT, R2, UR6, PT ;  /* 0x0000000602007c0c */ /* 0x001fe4000bf03270 */
[----:B------:R-:W-:Y:S02]  /*2ad0*/  MOV R104, R18 ;  /* 0x0000001200687202 */ /* 0x000fe40000000f00 */
[----:B------:R-:W-:Y:S02]  /*2ae0*/  MOV R105, R19 ;  /* 0x0000001300697202 */ /* 0x000fe40000000f00 */
[----:B------:R-:W-:Y:S01]  /*2af0*/  MOV R106, R20 ;  /* 0x00000014006a7202 */ /* 0x000fe20000000f00 */
[----:B------:R-:W0:Y:S01]  /*2b00*/  LDC R134, c[0x0][0x394] ;  /* 0x0000e500ff867b82 */ /* 0x000e220000000800 */
[----:B------:R-:W-:-:S02]  /*2b10*/  MOV R107, R52 ;  /* 0x00000034006b7202 */ /* 0x000fc40000000f00 */
[----:B------:R-:W-:Y:S02]  /*2b20*/  ISETP.EQ.AND P0, PT, R23, RZ, !P0 ;  /* 0x000000ff1700720c */ /* 0x000fe40004702270 */
[----:B------:R-:W-:Y:S02]  /*2b30*/  MOV R108, UR9 ;  /* 0x00000009006c7c02 */ /* 0x000fe40008000f00 */
[----:B-1----:R-:W-:Y:S02]  /*2b40*/  SHF.L.U64.HI R7, R6, 0x2, R7 ;  /* 0x0000000206077819 */ /* 0x002fe40000010207 */
[----:B--2---:R-:W-:Y:S02]  /*2b50*/  SHF.L.U64.HI R9, R8, 0x2, R9 ;  /* 0x0000000208097819 */ /* 0x004fe40000010209 */
[----:B------:R-:W-:Y:S02]  /*2b60*/  MOV R109, UR7 ;  /* 0x00000007006d7c02 */ /* 0x000fe40008000f00 */
[----:B---34-:R-:W-:-:S07]  /*2b70*/  SHF.L.U64.HI R11, R10, 0x2, R11 ;  /* 0x000000020a0b7819 */ /* 0x018fce000001020b */
.L_x_8432:
[----:B------:R-:W-:Y:S02]  /*2b80*/  MOV R2, R101 ;  /* 0x0000006500027202 */ /* 0x000fe40000000f00 */
[----:B------:R-:W-:-:S05]  /*2b90*/  MOV R3, R102 ;  /* 0x0000006600037202 */ /* 0x000fca0000000f00 */
[----:B-1----:R1:W2:Y:S01]  /*2ba0*/  LDG.E R110, desc[UR20][R2.64] ;  /* 0x00000014026e7981 */ /* 0x0022a2000c1e1900 */
[----:B------:R-:W-:Y:S02]  /*2bb0*/  MOV R13, R106 ;  /* 0x0000006a000d7202 */ /* 0x000fe40000000f00 */
[----:B------:R-:W-:-:S05]  /*2bc0*/  MOV R12, R105 ;  /* 0x00000069000c7202 */ /* 0x000fca0000000f00 */
[----:B------:R-:W3:Y:S01]  /*2bd0*/  LDG.E R13, desc[UR20][R12.64] ;  /* 0x000000140c0d7981 */ /* 0x000ee2000c1e1900 */
[----:B-1----:R-:W-:Y:S02]  /*2be0*/  MOV R2, R103 ;  /* 0x0000006700027202 */ /* 0x002fe40000000f00 */
[----:B------:R-:W-:-:S05]  /*2bf0*/  MOV R3, R104 ;  /* 0x0000006800037202 */ /* 0x000fca0000000f00 */
[----:B------:R1:W3:Y:S01]  /*2c00*/  LDG.E R116, desc[UR20][R2.64] ;  /* 0x0000001402747981 */ /* 0x0002e2000c1e1900 */
[C---:B------:R-:W-:Y:S02]  /*2c10*/  ISETP.NE.AND P2, PT, R23.reuse, RZ, PT ;  /* 0x000000ff1700720c */ /* 0x040fe40003f45270 */
[----:B------:R-:W-:Y:S02]  /*2c20*/  ISETP.NE.AND P1, PT, R23, 0x1f, PT ;  /* 0x0000001f1700780c */ /* 0x000fe40003f25270 */
[----:B------:R-:W-:-:S04]  /*2c30*/  SEL R117, R108, R33, !P2 ;  /* 0x000000216c757207 */ /* 0x000fc80005000000 */
        /* <DEDUP_REMOVED lines=11> */
[----:B-1----:R-:W-:Y:S02]  /*2cf0*/  FMUL.FTZ R2, R96, R115 ;  /* 0x0000007360027220 */ /* 0x002fe40000410000 */
[----:B------:R-:W1:Y:S01]  /*2d00*/  MUFU.EX2 R113, R113 ;  /* 0x0000007100717308 */ /* 0x000e620000000800 */
[----:B---3--:R-:W-:-:S03]  /*2d10*/  FMUL.FTZ R13, R116, R13 ;  /* 0x0000000d740d7220 */ /* 0x008fc60000410000 */
[----:B------:R-:W3:Y:S04]  /*2d20*/  MUFU.EX2 R126, R126 ;  /* 0x0000007e007e7308 */ /* 0x000ee80000000800 */
[----:B------:R-:W4:Y:S04]  /*2d30*/  MUFU.EX2 R122, R122 ;  /* 0x0000007a007a7308 */ /* 0x000f280000000800 */
        /* <DEDUP_REMOVED lines=14> */
[----:B-1-34-:R-:W-:Y:S05]  /*2e20*/  @P1 BRA `(.L_x_8428) ;  /* 0x0000000000141947 */ /* 0x01afea0003800000 */
[----:B------:R-:W-:Y:S01]  /*2e30*/  UISETP.NE.AND UP0, UPT, UR6, UR12, UPT ;  /* 0x0000000c0600728c */ /* 0x000fe2000bf05270 */
[----:B------:R-:W-:-:S08]  /*2e40*/  HFMA2 R129, -RZ, RZ, 1.875, 0 ;  /* 0x3f800000ff817431 */ /* 0x000fd000000001ff */
[----:B------:R-:W-:Y:S05]  /*2e50*/  BRA.U !UP0, `(.L_x_8429) ;  /* 0x00000001080c7547 */ /* 0x000fea000b800000 */
[----:B------:R3:W4:Y:S01]  /*2e60*/  LDS R129, [R107+UR8+0x458] ;  /* 0x000458086b817984 */ /* 0x0007220008000800 */
[----:B------:R-:W-:Y:S05]  /*2e70*/  BRA `(.L_x_8429) ;  /* 0x0000000000047947 */ /* 0x000fea0003800000 */
.L_x_8428:
[----:B------:R1:W2:Y:S02]  /*2e80*/  LDS R129, [R112+0xc5c] ;  /* 0x000c5c0070817984 */ /* 0x0002a40000000800 */
.L_x_8429:
[----:B------:R-:W-:Y:S05]  /*2e90*/  BSYNC.RECONVERGENT B0 ;  /* 0x0000000000007941 */ /* 0x000fea0003800200 */
.L_x_8427:
[----:B------:R-:W-:Y:S01]  /*2ea0*/  UISETP.NE.AND UP0, UPT, UR6, 0x1, UPT ;  /* 0x000000010600788c */ /* 0x000fe2000bf05270 */
[----:B------:R-:W-:-:S05]  /*2eb0*/  MOV R127, RZ ;  /* 0x000000ff007f7202 */ /* 0x000fca0000000f00 */
[----:B------:R-:W-:-:S04]  /*2ec0*/  PLOP3.LUT P1, PT, PT, PT, UP0, 0x80, 0x8 ;  /* 0x000000000008781c */ /* 0x000fc80003f2f008 */
[----:B------:R-:W-:-:S13]  /*2ed0*/  ISETP.NE.OR P1, PT, R23, RZ, !P1 ;  /* 0x000000ff1700720c */ /* 0x000fda0004f25670 */
[----:B0-----:R-:W-:-:S05]  /*2ee0*/  @!P1 IMAD.WIDE R2, R109, 0x8, R4 ;  /* 0x000000086d029825 */ /* 0x001fca00078e0204 */
[----:B------:R0:W5:Y:S01]  /*2ef0*/  @!P1 LDG.E R127, desc[UR20][R2.64+0x4] ;  /* 0x00000414027f9981 */ /* 0x000162000c1e1900 */
[C---:B--2-4-:R-:W-:Y:S01]  /*2f00*/  FMUL.FTZ R13, R118.reuse, R129 ;  /* 0x00000081760d7220 */ /* 0x054fe20000410000 */
[----:B------:R-:W-:Y:S01]  /*2f10*/  FFMA.FTZ R12, R118, R132, R125 ;  /* 0x00000084760c7223 */ /* 0x000fe2000001007d */
[C---:B------:R-:W-:Y:S01]  /*2f20*/  ISETP.NE.AND P1, PT, R111.reuse, 0x1f, PT ;  /* 0x0000001f6f00780c */ /* 0x040fe20003f25270 */
        /* <DEDUP_REMOVED lines=23> */
[----:B------:R-:W2:Y:S01]  /*30a0*/  SHFL.DOWN PT, R133, R128, 0x1, 0x1f ;  /* 0x08201f0080857f89 */ /* 0x000ea200000e0000 */
[----:B------:R-:W-:Y:S01]  /*30b0*/  FFMA.FTZ R12, R116, R12, R95 ;  /* 0x0000000c740c7223 */ /* 0x000fe2000001005f */
[----:B------:R-:W-:-:S03]  /*30c0*/  FMUL.FTZ R13, R120, R13 ;  /* 0x0000000d780d7220 */ /* 0x000fc60000410000 */
[----:B------:R-:W-:Y:S01]  /*30d0*/  FFMA.FTZ R131, R118, R12, R97 ;  /* 0x0000000c76837223 */ /* 0x000fe20000010061 */
[----:B------:R-:W-:-:S04]  /*30e0*/  FMUL.FTZ R13, R114, R13 ;  /* 0x0000000d720d7220 */ /* 0x000fc80000410000 */
[----:B------:R-:W4:Y:S01]  /*30f0*/  SHFL.UP PT, R12, R131, 0x1, RZ ;  /* 0x04200000830c7989 */ /* 0x000f2200000e00ff */
[----:B------:R-:W-:Y:S01]  /*3100*/  FMUL.FTZ R13, R116, R13 ;  /* 0x0000000d740d7220 */ /* 0x000fe20000410000 */
[----:B0-----:R-:W-:Y:S01]  /*3110*/  @P1 FMUL.FTZ R2, R2, R3 ;  /* 0x0000000302021220 */ /* 0x001fe20000410000 */
[----:B--2---:R-:W-:-:S04]  /*3120*/  @P1 FFMA.FTZ R128, R3, R133, R128 ;  /* 0x0000008503801223 */ /* 0x004fc80000010080 */
[----:B------:R-:W-:Y:S01]  /*3130*/  @P1 MOV R3, R2 ;  /* 0x0000000200031202 */ /* 0x000fe20000000f00 */
[----:B------:R-:W-:Y:S01]  /*3140*/  FMUL.FTZ R2, R118, R13 ;  /* 0x0000000d76027220 */ /* 0x000fe20000410000 */
[----:B------:R-:W-:Y:S01]  /*3150*/  ISETP.GE.AND P1, PT, R42, 0x1, PT ;  /* 0x000000012a00780c */ /* 0x000fe20003f26270 */
[----:B------:R-:W0:Y:S04]  /*3160*/  SHFL.DOWN PT, R135, R128, 0x2, 0x1f ;  /* 0x08401f0080877f89 */ /* 0x000e2800000e0000 */
[----:B------:R-:W2:Y:S01]  /*3170*/  SHFL.DOWN PT, R136, R3, 0x2, 0x1f ;  /* 0x08401f0003887f89 */ /* 0x000ea200000e0000 */
[----:B----4-:R-:W-:-:S03]  /*3180*/  FFMA.FTZ R12, R2, R12, R131 ;  /* 0x0000000c020c7223 */ /* 0x010fc60000010083 */
[----:B------:R-:W4:Y:S02]  /*3190*/  SHFL.UP PT, R13, R2, 0x1, RZ ;  /* 0x04200000020d7989 */ /* 0x000f2400000e00ff */
[----:B------:R-:W-:-:S05]  /*31a0*/  FSEL R131, R131, R12, !P1 ;  /* 0x0000000c83837208 */ /* 0x000fca0004800000 */
[----:B------:R-:W3:Y:S01]  /*31b0*/  SHFL.UP PT, R12, R131, 0x2, RZ ;  /* 0x04400000830c7989 */ /* 0x000ee200000e00ff */
[C---:B0-----:R-:W-:Y:S01]  /*31c0*/  @!P3 FFMA.FTZ R128, R3.reuse, R135, R128 ;  /* 0x000000870380b223 */ /* 0x041fe20000010080 */
[----:B--2---:R-:W-:-:S04]  /*31d0*/  @!P3 FMUL.FTZ R133, R3, R136 ;  /* 0x000000880385b220 */ /* 0x004fc80000410000 */
[----:B------:R-:W0:Y:S01]  /*31e0*/  SHFL.DOWN PT, R135, R128, 0x4, 0x1f ;  /* 0x08801f0080877f89 */ /* 0x000e2200000e0000 */
[----:B----4-:R-:W-:Y:S01]  /*31f0*/  @P1 FMUL.FTZ R2, R2, R13 ;  /* 0x0000000d02021220 */ /* 0x010fe20000410000 */
[----:B------:R-:W-:Y:S02]  /*3200*/  @!P3 MOV R3, R133 ;  /* 0x000000850003b202 */ /* 0x000fe40000000f00 */
[----:B------:R-:W-:Y:S02]  /*3210*/  ISETP.GT.U32.AND P3, PT, R111, 0x1b, PT ;  /* 0x0000001b6f00780c */ /* 0x000fe40003f64070 */
[----:B------:R-:W2:Y:S01]  /*3220*/  SHFL.UP PT, R13, R2, 0x2, RZ ;  /* 0x04400000020d7989 */ /* 0x000ea200000e00ff */
[----:B------:R-:W-:Y:S01]  /*3230*/  ISETP.GE.AND P1, PT, R42, 0x2, PT ;  /* 0x000000022a00780c */ /* 0x000fe20003f26270 */
[----:B---3--:R-:W-:Y:S02]  /*3240*/  FFMA.FTZ R12, R2, R12, R131 ;  /* 0x0000000c020c7223 */ /* 0x008fe40000010083 */
[----:B------:R-:W3:Y:S03]  /*3250*/  SHFL.DOWN PT, R136, R3, 0x4, 0x1f ;  /* 0x08801f0003887f89 */ /* 0x000ee600000e0000 */
[----:B------:R-:W-:-:S05]  /*3260*/  FSEL R131, R131, R12, !P1 ;  /* 0x0000000c83837208 */ /* 0x000fca0004800000 */
[----:B------:R-:W4:Y:S01]  /*3270*/  SHFL.UP PT, R12, R131, 0x4, RZ ;  /* 0x04800000830c7989 */ /* 0x000f2200000e00ff */
[----:B0-----:R-:W-:-:S05]  /*3280*/  @!P3 FFMA.FTZ R128, R3, R135, R128 ;  /* 0x000000870380b223 */ /* 0x001fca0000010080 */
[----:B------:R-:W0:Y:S01]  /*3290*/  SHFL.DOWN PT, R137, R128, 0x8, 0x1f ;  /* 0x09001f0080897f89 */ /* 0x000e2200000e0000 */
[----:B--2---:R-:W-:Y:S01]  /*32a0*/  @P1 FMUL.FTZ R2, R2, R13 ;  /* 0x0000000d02021220 */ /* 0x004fe20000410000 */
[----:B------:R-:W-:Y:S02]  /*32b0*/  ISETP.GE.AND P1, PT, R42, 0x4, PT ;  /* 0x000000042a00780c */ /* 0x000fe40003f26270 */
[----:B------:R-:W-:Y:S01]  /*32c0*/  MOV R13, RZ ;  /* 0x000000ff000d7202 */ /* 0x000fe20000000f00 */
[----:B---3--:R-:W-:-:S05]  /*32d0*/  @!P3 FMUL.FTZ R133, R3, R136 ;  /* 0x000000880385b220 */ /* 0x008fca0000410000 */
[----:B------:R-:W-:Y:S02]  /*32e0*/  @!P3 MOV R3, R133 ;  /* 0x000000850003b202 */ /* 0x000fe40000000f00 */
[----:B------:R-:W2:Y:S01]  /*32f0*/  SHFL.UP PT, R133, R2, 0x4, RZ ;  /* 0x0480000002857989 */ /* 0x000ea200000e00ff */
        /* <DEDUP_REMOVED lines=9> */
[----:B--2---:R-:W-:Y:S01]  /*3390*/  @P1 FMUL.FTZ R2, R2, R133 ;  /* 0x0000008502021220 */ /* 0x004fe20000410000 */
[----:B------:R-:W-:Y:S01]  /*33a0*/  ISETP.GE.AND P1, PT, R42, 0x8, PT ;  /* 0x000000082a00780c */ /* 0x000fe20003f26270 */
[----:B---3--:R-:W-:-:S03]  /*33b0*/  @!P3 FMUL.FTZ R136, R3, R136 ;  /* 0x000000880388b220 */ /* 0x008fc60000410000 */
[----:B------:R-:W2:Y:S02]  /*33c0*/  SHFL.UP PT, R133, R2, 0x8, RZ ;  /* 0x0500000002857989 */ /* 0x000ea400000e00ff */
[----:B------:R-:W-:Y:S01]  /*33d0*/  @!P3 MOV R3, R136 ;  /* 0x000000880003b202 */ /* 0x000fe20000000f00 */
[----:B----4-:R-:W-:Y:S01]  /*33e0*/  FFMA.FTZ R136, R2, R135, R131 ;  /* 0x0000008702887223 */ /* 0x010fe20000010083 */
[----:B------:R-:W-:-:S03]  /*33f0*/  ISETP.GT.U32.AND P3, PT, R111, 0xf, PT ;  /* 0x0000000f6f00780c */ /* 0x000fc60003f64070 */
[----:B------:R-:W3:Y:S01]  /*3400*/  SHFL.DOWN PT, R138, R3, 0x10, 0x1f ;  /* 0x0a001f00038a7f89 */ /* 0x000ee200000e0000 */
[----:B------:R-:W-:-:S05]  /*3410*/  FSEL R131, R131, R136, !P1 ;  /* 0x0000008883837208 */ /* 0x000fca0004800000 */
[----:B------:R-:W4:Y:S04]  /*3420*/  SHFL.UP PT, R135, R131, 0x10, RZ ;  /* 0x0600000083877989 */ /* 0x000f2800000e00ff */
[C---:B0-----:R-:W-:Y:S01]  /*3430*/  @!P3 FFMA.FTZ R128, R3.reuse, R137, R128 ;  /* 0x000000890380b223 */ /* 0x041fe20000010080 */
[----:B--2---:R-:W-:Y:S01]  /*3440*/  @P1 FMUL.FTZ R2, R2, R133 ;  /* 0x0000008502021220 */ /* 0x004fe20000410000 */
[----:B------:R-:W-:Y:S01]  /*3450*/  ISETP.GE.AND P1, PT, R42, 0x10, PT ;  /* 0x000000102a00780c */ /* 0x000fe20003f26270 */
[----:B------:R-:W-:Y:S04]  /*3460*/  SHFL.IDX PT, R139, R13, RZ, 0x1f ;  /* 0x00001fff0d8b7589 */ /* 0x000fe800000e0000 */
[----:B------:R-:W0:Y:S01]  /*3470*/  SHFL.UP PT, R133, R2, 0x10, RZ ;  /* 0x0600000002857989 */ /* 0x000e2200000e00ff */
[----:B---3--:R-:W-:-:S03]  /*3480*/  @!P3 FMUL.FTZ R136, R3, R138 ;  /* 0x0000008a0388b220 */ /* 0x008fc60000410000 */
[----:B------:R-:W-:Y:S02]  /*3490*/  SHFL.DOWN PT, R138, R128, 0x1, 0x1f ;  /* 0x08201f00808a7f89 */ /* 0x000fe400000e0000 */
[----:B------:R-:W-:Y:S02]  /*34a0*/  @!P3 MOV R3, R136 ;  /* 0x000000880003b202 */ /* 0x000fe40000000f00 */
[----:B------:R-:W-:Y:S01]  /*34b0*/  SHFL.IDX PT, R128, R128, RZ, 0x1f ;  /* 0x00001fff80807589 */ /* 0x000fe200000e0000 */
[----:B----4-:R-:W-:Y:S01]  /*34c0*/  FFMA.FTZ R136, R2, R135, R131 ;  /* 0x0000008702887223 */ /* 0x010fe20000010083 */
[----:B------:R-:W-:Y:S02]  /*34d0*/  ISETP.NE.AND P3, PT, R23, 0x1f, PT ;  /* 0x0000001f1700780c */ /* 0x000fe40003f65270 */
[----:B------:R-:W2:Y:S02]  /*34e0*/  SHFL.DOWN PT, R137, R3, 0x1, 0x1f ;  /* 0x08201f0003897f89 */ /* 0x000ea400000e0000 */
[----:B------:R-:W-:-:S02]  /*34f0*/  FSEL R136, R131, R136, !P1 ;  /* 0x0000008883887208 */ /* 0x000fc40004800000 */
[----:B------:R-:W3:Y:S04]  /*3500*/  SHFL.IDX PT, R3, R3, RZ, 0x1f ;  /* 0x00001fff03037589 */ /* 0x000ee800000e0000 */
[----:B------:R4:W-:Y:S01]  /*3510*/  SHFL.UP PT, R131, R136, 0x1, RZ ;  /* 0x0420000088837989 */ /* 0x0009e200000e00ff */
[----:B0-----:R-:W-:Y:S01]  /*3520*/  @P1 FMUL.FTZ R2, R2, R133 ;  /* 0x0000008502021220 */ /* 0x001fe20000410000 */
[----:B------:R-:W-:-:S05]  /*3530*/  ISETP.GT.AND P1, PT, R42, 0x1e, PT ;  /* 0x0000001e2a00780c */ /* 0x000fca0003f24270 */
[----:B------:R-:W-:Y:S01]  /*3540*/  SHFL.UP PT, R2, R2, 0x1, RZ ;  /* 0x0420000002027989 */ /* 0x000fe200000e00ff */
[----:B--2---:R-:W-:Y:S01]  /*3550*/  @P3 FFMA.FTZ R139, R137, R139, R138 ;  /* 0x0000008b898b3223 */ /* 0x004fe2000001008a */
[----:B------:R-:W-:-:S03]  /*3560*/  ISETP.NE.AND P3, PT, R42, RZ, PT ;  /* 0x000000ff2a00720c */ /* 0x000fc60003f65270 */
[----:B------:R-:W-:Y:S01]  /*3570*/  FFMA.FTZ R129, R139, R129, R132 ;  /* 0x000000818b817223 */ /* 0x000fe20000010084 */
[C---:B---3--:R-:W-:Y:S01]  /*3580*/  FFMA.FTZ R13, R3.reuse, R13, R128 ;  /* 0x0000000d030d7223 */ /* 0x048fe20000010080 */
[----:B------:R-:W-:Y:S02]  /*3590*/  FMUL.FTZ R12, R3, R12 ;  /* 0x0000000c030c7220 */ /* 0x000fe40000410000 */
[----:B------:R-:W-:-:S04]  /*35a0*/  FFMA.FTZ R125, R118, R129, R125 ;  /* 0x00000081767d7223 */ /* 0x000fc8000001007d */
[-C--:B------:R-:W-:Y:S01]  /*35b0*/  FFMA.FTZ R123, R116, R125.reuse, R123 ;  /* 0x0000007d747b7223 */ /* 0x080fe2000001007b */
[----:B------:R-:W-:Y:S01]  /*35c0*/  FMUL.FTZ R138, R96, R125 ;  /* 0x0000007d608a7220 */ /* 0x000fe20000410000 */
[----:B------:R-:W0:Y:S01]  /*35d0*/  @!P3 S2R R144, SR_CgaCtaId ;  /* 0x000000000090b919 */ /* 0x000e220000008800 */
[----:B------:R-:W-:Y:S01]  /*35e0*/  @!P3 MOV R141, 0x400 ;  /* 0x00000400008db802 */ /* 0x000fe20000000f00 */
[-C--:B------:R-:W-:Y:S01]  /*35f0*/  FFMA.FTZ R121, R114, R123.reuse, R121 ;  /* 0x0000007b72797223 */ /* 0x080fe20000010079 */
[----:B------:R-:W-:Y:S01]  /*3600*/  FMUL.FTZ R135, R94, R123 ;  /* 0x0000007b5e877220 */ /* 0x000fe20000410000 */
[----:B------:R-:W-:Y:S02]  /*3610*/  FADD.FTZ R79, R138, R79 ;  /* 0x0000004f8a4f7221 */ /* 0x000fe40000010000 */
[-C--:B------:R-:W-:Y:S01]  /*3620*/  FFMA.FTZ R119, R120, R121.reuse, R119 ;  /* 0x0000007978777223 */ /* 0x080fe20000010077 */
[----:B----4-:R-:W-:Y:S01]  /*3630*/  FMUL.FTZ R136, R92, R121 ;  /* 0x000000795c887220 */ /* 0x010fe20000410000 */
[----:B------:R-:W-:-:S02]  /*3640*/  FADD.FTZ R78, R135, R78 ;  /* 0x0000004e874e7221 */ /* 0x000fc40000010000 */
[-C--:B------:R-:W-:Y:S01]  /*3650*/  FFMA.FTZ R117, R122, R119.reuse, R117 ;  /* 0x000000777a757223 */ /* 0x080fe20000010075 */
[----:B------:R-:W-:Y:S01]  /*3660*/  FMUL.FTZ R137, R90, R119 ;  /* 0x000000775a897220 */ /* 0x000fe20000410000 */
[----:B------:R-:W-:Y:S02]  /*3670*/  FADD.FTZ R77, R136, R77 ;  /* 0x0000004d884d7221 */ /* 0x000fe40000010000 */
[-C--:B------:R-:W-:Y:S01]  /*3680*/  FFMA.FTZ R115, R126, R117.reuse, R115 ;  /* 0x000000757e737223 */ /* 0x080fe20000010073 */
[----:B------:R-:W-:Y:S01]  /*3690*/  FMUL.FTZ R3, R110, R117 ;  /* 0x000000756e037220 */ /* 0x000fe20000410000 */
[----:B------:R-:W-:Y:S01]  /*36a0*/  FADD.FTZ R76, R137, R76 ;  /* 0x0000004c894c7221 */ /* 0x000fe20000010000 */
[----:B0-----:R-:W-:Y:S01]  /*36b0*/  @!P3 LEA R52, R144, R141, 0x18 ;  /* 0x0000008d9034b211 */ /* 0x001fe200078ec0ff */
[----:B-----5:R-:W0:Y:S02]  /*36c0*/  SHFL.IDX PT, R133, R127, RZ, 0x1f ;  /* 0x00001fff7f857589 */ /* 0x020e2400000e0000 */
[----:B0-----:R-:W-:Y:S01]  /*36d0*/  @P2 FFMA.FTZ R133, R2, R133, R131 ;  /* 0x0000008502852223 */ /* 0x001fe20000010083 */
[----:B------:R-:W-:-:S03]  /*36e0*/  ISETP.GT.AND P2, PT, R42, 0x17, PT ;  /* 0x000000172a00780c */ /* 0x000fc60003f44270 */
[----:B------:R-:W-:-:S04]  /*36f0*/  FFMA.FTZ R124, R124, R133, R85 ;  /* 0x000000857c7c7223 */ /* 0x000fc80000010055 */
[CC--:B------:R-:W-:Y:S01]  /*3700*/  FFMA.FTZ R2, R113.reuse, R124.reuse, R100 ;  /* 0x0000007c71027223 */ /* 0x0c0fe20000010064 */
[----:B------:R-:W-:Y:S01]  /*3710*/  FFMA.FTZ R127, R0, R124, RZ ;  /* 0x0000007c007f7223 */ /* 0x000fe200000100ff */
[----:B------:R-:W-:Y:S02]  /*3720*/  FFMA.FTZ R113, R113, R115, R130 ;  /* 0x0000007371717223 */ /* 0x000fe40000010082 */
        /* <DEDUP_REMOVED lines=12> */
[----:B------:R-:W-:Y:S01]  /*37f0*/  FMUL.FTZ R120, R88, R117 ;  /* 0x0000007558787220 */ /* 0x000fe20000410000 */
        /* <DEDUP_REMOVED lines=14> */
[----:B------:R-:W-:Y:S01]  /*38e0*/  FMUL.FTZ R140, R98, R129 ;  /* 0x00000081628c7220 */ /* 0x000fe20000410000 */
[----:B------:R-:W-:Y:S01]  /*38f0*/  FMUL.FTZ R122, R122, R3 ;  /* 0x000000037a7a7220 */ /* 0x000fe20000410000 */
[----:B------:R-:W-:Y:S01]  /*3900*/  FFMA.FTZ R133, R135, R126, R114 ;  /* 0x0000007e87857223 */ /* 0x000fe20000010072 */
[----:B------:R-:W-:Y:S01]  /*3910*/  FADD.FTZ R114, -R97, R118 ;  /* 0x0000007661727221 */ /* 0x000fe20000010100 */
[----:B------:R-:W-:Y:S01]  /*3920*/  FFMA.FTZ R118, R60, R118, R139 ;  /* 0x000000763c767223 */ /* 0x000fe2000001008b */
[----:B------:R-:W-:Y:S01]  /*3930*/  FMUL.FTZ R3, R110, R115 ;  /* 0x000000736e037220 */ /* 0x000fe20000410000 */
[----:B------:R-:W-:Y:S01]  /*3940*/  FFMA.FTZ R133, R138, R116, R133 ;  /* 0x000000748a857223 */ /* 0x000fe20000010085 */
[----:B------:R-:W-:Y:S01]  /*3950*/  FFMA.FTZ R122, R65, R117, R122 ;  /* 0x00000075417a7223 */ /* 0x000fe2000001007a */
[----:B------:R-:W-:Y:S01]  /*3960*/  FMUL.FTZ R135, R110, R119 ;  /* 0x000000776e877220 */ /* 0x000fe20000410000 */
[----:B------:R-:W0:Y:S01]  /*3970*/  SHFL.DOWN PT, R139, R118, 0x1, 0x1f ;  /* 0x08201f00768b7f89 */ /* 0x000e2200000e0000 */
[----:B------:R-:W-:Y:S01]  /*3980*/  FFMA.FTZ R133, R140, R114, R133 ;  /* 0x000000728c857223 */ /* 0x000fe20000010085 */
[----:B------:R-:W-:Y:S01]  /*3990*/  FMUL.FTZ R124, R124, R3 ;  /* 0x000000037c7c7220 */ /* 0x000fe20000410000 */
[----:B------:R-:W-:Y:S01]  /*39a0*/  FMUL.FTZ R3, R110, R125 ;  /* 0x0000007d6e037220 */ /* 0x000fe20000410000 */
[----:B------:R-:W-:Y:S01]  /*39b0*/  FMUL.FTZ R130, R130, R135 ;  /* 0x0000008782827220 */ /* 0x000fe20000410000 */
[----:B------:R-:W-:Y:S01]  /*39c0*/  FADD.FTZ R80, R140, R80 ;  /* 0x000000508c507221 */ /* 0x000fe20000010000 */
[----:B------:R-:W2:Y:S01]  /*39d0*/  SHFL.DOWN PT, R142, R133, 0x1, 0x1f ;  /* 0x08201f00858e7f89 */ /* 0x000ea200000e0000 */
[----:B------:R-:W-:Y:S01]  /*39e0*/  FMUL.FTZ R116, R116, R3 ;  /* 0x0000000374747220 */ /* 0x000fe20000410000 */
[----:B------:R-:W-:Y:S01]  /*39f0*/  FMUL.FTZ R3, R110, R129 ;  /* 0x000000816e037220 */ /* 0x000fe20000410000 */
[----:B------:R-:W-:Y:S01]  /*3a00*/  FFMA.FTZ R119, R67, R119, R130 ;  /* 0x0000007743777223 */ /* 0x000fe20000010082 */
[----:B------:R-:W-:Y:S01]  /*3a10*/  FFMA.FTZ R115, R63, R115, R124 ;  /* 0x000000733f737223 */ /* 0x000fe2000001007c */
[----:B------:R-:W-:Y:S01]  /*3a20*/  FFMA.FTZ R116, R73, R125, R116 ;  /* 0x0000007d49747223 */ /* 0x000fe20000010074 */
[----:B------:R-:W-:Y:S01]  /*3a30*/  FMUL.FTZ R114, R114, R3 ;  /* 0x0000000372727220 */ /* 0x000fe20000410000 */
        /* <DEDUP_REMOVED lines=9> */
[----:B0-----:R-:W-:-:S05]  /*3ad0*/  @!P1 FADD.FTZ R118, R118, R139 ;  /* 0x0000008b76769221 */ /* 0x001fca0000010000 */
[----:B------:R-:W0:Y:S01]  /*3ae0*/  SHFL.DOWN PT, R139, R118, 0x2, 0x1f ;  /* 0x08401f00768b7f89 */ /* 0x000e2200000e0000 */
[----:B--2---:R-:W-:Y:S01]  /*3af0*/  @!P1 FADD.FTZ R133, R133, R142 ;  /* 0x0000008e85859221 */ /* 0x004fe20000010000 */
[----:B------:R-:W-:-:S04]  /*3b00*/  ISETP.GT.AND P1, PT, R42, 0x1d, PT ;  /* 0x0000001d2a00780c */ /* 0x000fc80003f24270 */
[----:B------:R-:W2:Y:S09]  /*3b10*/  SHFL.DOWN PT, R142, R133, 0x2, 0x1f ;  /* 0x08401f00858e7f89 */ /* 0x000eb200000e0000 */
        /* <DEDUP_REMOVED lines=8> */
[----:B------:R-:W-:-:S04]  /*3ba0*/  ISETP.NE.AND P1, PT, R23, RZ, PT ;  /* 0x000000ff1700720c */ /* 0x000fc80003f25270 */
[----:B------:R-:W2:Y:S09]  /*3bb0*/  SHFL.DOWN PT, R142, R133, 0x8, 0x1f ;  /* 0x09001f00858e7f89 */ /* 0x000eb200000e0000 */
[----:B------:R3:W-:Y:S01]  /*3bc0*/  @!P1 STS.64 [R99], R12 ;  /* 0x0000000c63009388 */ /* 0x0007e20000000a00 */
[----:B0-----:R-:W-:Y:S01]  /*3bd0*/  @!P2 FADD.FTZ R118, R118, R139 ;  /* 0x0000008b7676a221 */ /* 0x001fe20000010000 */
[C---:B------:R-:W-:Y:S01]  /*3be0*/  FMUL.FTZ R139, R110.reuse, R121 ;  /* 0x000000796e8b7220 */ /* 0x040fe20000410000 */
[----:B---3--:R-:W-:-:S03]  /*3bf0*/  FMUL.FTZ R13, R110, R123 ;  /* 0x0000007b6e0d7220 */ /* 0x008fc60000410000 */
[----:B------:R-:W0:Y:S01]  /*3c00*/  SHFL.DOWN PT, R141, R118, 0x10, 0x1f ;  /* 0x0a001f00768d7f89 */ /* 0x000e2200000e0000 */
[----:B--2---:R-:W-:Y:S01]  /*3c10*/  @!P2 FADD.FTZ R133, R133, R142 ;  /* 0x0000008e8585a221 */ /* 0x004fe20000010000 */
[----:B------:R-:W-:Y:S01]  /*3c20*/  FMUL.FTZ R126, R126, R13 ;  /* 0x0000000d7e7e7220 */ /* 0x000fe20000410000 */
[----:B------:R-:W-:Y:S01]  /*3c30*/  ISETP.GT.AND P2, PT, R42, 0xf, PT ;  /* 0x0000000f2a00780c */ /* 0x000fe20003f44270 */
[----:B------:R-:W-:Y:S02]  /*3c40*/  FMUL.FTZ R132, R132, R139 ;  /* 0x0000008b84847220 */ /* 0x000fe40000410000 */
[----:B------:R-:W2:Y:S01]  /*3c50*/  SHFL.DOWN PT, R128, R133, 0x10, 0x1f ;  /* 0x0a001f0085807f89 */ /* 0x000ea200000e0000 */
[----:B------:R-:W-:Y:S01]  /*3c60*/  FFMA.FTZ R123, R71, R123, R126 ;  /* 0x0000007b477b7223 */ /* 0x000fe2000001007e */
[----:B------:R-:W-:-:S03]  /*3c70*/  FFMA.FTZ R132, R69, R121, R132 ;  /* 0x0000007945847223 */ /* 0x000fc60000010084 */
[----:B------:R-:W-:Y:S01]  /*3c80*/  FADD.FTZ R72, R123, R72 ;  /* 0x000000487b487221 */ /* 0x000fe20000010000 */
[----:B------:R-:W-:Y:S01]  /*3c90*/  FADD.FTZ R53, R132, R53 ;  /* 0x0000003584357221 */ /* 0x000fe20000010000 */
[----:B0-----:R-:W-:-:S05]  /*3ca0*/  FADD.FTZ R13, R118, R141 ;  /* 0x0000008d760d7221 */ /* 0x001fca0000010000 */
[----:B------:R-:W-:Y:S01]  /*3cb0*/  FSEL R117, R118, R13, P2 ;  /* 0x0000000d76757208 */ /* 0x000fe20001000000 */
[----:B------:R-:W-:Y:S01]  /*3cc0*/  FMUL.FTZ R118, R110, R113 ;  /* 0x000000716e767220 */ /* 0x000fe20000410000 */
[----:B--2---:R-:W-:-:S03]  /*3cd0*/  FADD.FTZ R12, R133, R128 ;  /* 0x00000080850c7221 */ /* 0x004fc60000010000 */
[----:B------:R-:W-:Y:S02]  /*3ce0*/  FMUL.FTZ R118, R127, R118 ;  /* 0x000000767f767220 */ /* 0x000fe40000410000 */
[----:B------:R0:W-:Y:S02]  /*3cf0*/  @!P3 STS.64 [R52+0x228], R12 ;  /* 0x0002280c3400b388 */ /* 0x0001e40000000a00 */
[----:B------:R-:W-:-:S04]  /*3d00*/  FFMA.FTZ R118, R61, R113, R118 ;  /* 0x000000713d767223 */ /* 0x000fc80000010076 */
[----:B------:R-:W-:Y:S01]  /*3d10*/  FADD.FTZ R55, R118, R55 ;  /* 0x0000003776377221 */ /* 0x000fe20000010000 */
[----:B0-----:R-:W-:Y:S01]  /*3d20*/  FSEL R12, R133, R12, P2 ;  /* 0x0000000c850c7208 */ /* 0x001fe20001000000 */
[----:B------:R-:W-:Y:S06]  /*3d30*/  BAR.SYNC.DEFER_BLOCKING 0x0 ;  /* 0x0000000000007b1d */ /* 0x000fec0000010000 */
[----:B------:R-:W-:Y:S05]  /*3d40*/  @P1 BRA `(.L_x_8431) ;  /* 0x0000000000201947 */ /* 0x000fea0003800000 */
[----:B------:R-:W-:-:S13]  /*3d50*/  ISETP.NE.AND P2, PT, R134, UR6, PT ;  /* 0x0000000686007c0c */ /* 0x000fda000bf45270 */
[----:B------:R-:W0:Y:S04]  /*3d60*/  @P2 LDS R2, [R107+0x18d8] ;  /* 0x0018d8006b022984 */ /* 0x000e280000000800 */
[----:B------:R-:W2:Y:S01]  /*3d70*/  @P2 LDS R3, [R107+0x14d8] ;  /* 0x0014d8006b032984 */ /* 0x000ea20000000800 */
[----:B0-----:R-:W-:Y:S01]  /*3d80*/  @P2 FADD.FTZ R2, R117, R2 ;  /* 0x0000000275022221 */ /* 0x001fe20000010000 */
[----:B--2---:R-:W-:-:S04]  /*3d90*/  @P2 FADD.FTZ R12, R12, R3 ;  /* 0x000000030c0c2221 */ /* 0x004fc80000010000 */
[----:B------:R0:W-:Y:S04]  /*3da0*/  @P2 STS [R107+0x18d8], R2 ;  /* 0x0018d8026b002388 */ /* 0x0001e80000000800 */
[----:B------:R0:W-:Y:S04]  /*3db0*/  STS [R107+0x14d8], R12 ;  /* 0x0014d80c6b007388 */ /* 0x0001e80000000800 */
[----:B------:R0:W-:Y:S02]  /*3dc0*/  @!P2 STS [R107+0x18d8], R117 ;  /* 0x0018d8756b00a388 */ /* 0x0001e40000000800 */
.L_x_8431:
[----:B------:R-:W-:Y:S05]  /*3dd0*/  BSYNC.RECONVERGENT B0 ;  /* 0x0000000000007941 */ /* 0x000fea0003800200 */
.L_x_8430:
        /* <DEDUP_REMOVED lines=13> */
.L_x_8426:
[----:B------:R-:W0:Y:S08]  /*3eb0*/  S2UR UR5, SR_CgaCtaId ;  /* 0x00000000000579c3 */ /* 0x000e300000008800 */
[----:B------:R-:W-:Y:S01]  /*3ec0*/  BAR.SYNC.DEFER_BLOCKING 0x0 ;  /* 0x0000000000007b1d */ /* 0x000fe20000010000 */
[----:B------:R-:W-:Y:S01]  /*3ed0*/  F2FP.F16.F32.PACK_AB R81, R82, R81 ;  /* 0x000000515251723e */ /* 0x000fe200000000ff */
[----:B------:R-:W-:Y:S01]  /*3ee0*/  UISETP.GT.AND UP0, UPT, UR6, 0x1, UPT ;  /* 0x000000010600788c */ /* 0x000fe2000bf04270 */
[----:B------:R-:W-:-:S02]  /*3ef0*/  F2FP.F16.F32.PACK_AB R76, R76, R83 ;  /* 0x000000534c4c723e */ /* 0x000fc400000000ff */
[----:B------:R-:W-:Y:S01]  /*3f00*/  F2FP.F16.F32.PACK_AB R77, R78, R77 ;  /* 0x0000004d4e4d723e */ /* 0x000fe200000000ff */
[----:B------:R-:W-:Y:S01]  /*3f10*/  UMOV UR7, 0x400 ;  /* 0x0000040000077882 */ /* 0x000fe20000000000 */
[----:B------:R-:W-:Y:S01]  /*3f20*/  F2FP.F16.F32.PACK_AB R79, R80, R79 ;  /* 0x0000004f504f723e */ /* 0x000fe200000000ff */
[----:B------:R-:W2:Y:S01]  /*3f30*/  LDCU.64 UR10, c[0x0][0x4f8] ;  /* 0x00009f00ff0a77ac */ /* 0x000ea20008000a00 */
[----:B------:R-:W-:Y:S02]  /*3f40*/  PRMT R0, R81, 0x7632, R0 ;  /* 0x0000763251007816 */ /* 0x000fe40000000000 */
[----:B------:R-:W-:Y:S01]  /*3f50*/  PRMT R2, R76, 0x7632, R2 ;  /* 0x000076324c027816 */ /* 0x000fe20000000002 */
[----:B------:R-:W3:Y:S01]  /*3f60*/  LDCU.64 UR12, c[0x0][0x550] ;  /* 0x0000aa00ff0c77ac */ /* 0x000ee20008000a00 */
[----:B------:R-:W-:Y:S02]  /*3f70*/  PRMT R3, R77, 0x7632, R3 ;  /* 0x000076324d037816 */ /* 0x000fe40000000003 */
[----:B------:R-:W-:Y:S01]  /*3f80*/  PRMT R6, R79, 0x7632, R6 ;  /* 0x000076324f067816 */ /* 0x000fe20000000006 */
[----:B------:R-:W-:Y:S01]  /*3f90*/  UMOV UR6, UR22 ;  /* 0x0000001600067c82 */ /* 0x000fe20008000000 */
[----:B0-----:R-:W-:Y:S01]  /*3fa0*/  ULEA UR7, UR5, UR7, 0x18 ;  /* 0x0000000705077291 */ /* 0x001fe2000f8ec0ff */
[----:B------:R-:W-:Y:S02]  /*3fb0*/  STS.U16 [R51], R81 ;  /* 0x0000005133007388 */ /* 0x000fe40000000400 */
[----:B------:R-:W-:-:S02]  /*3fc0*/  UMOV UR5, URZ ;  /* 0x000000ff00057c82 */ /* 0x000fc40008000000 */
[----:B------:R-:W-:Y:S01]  /*3fd0*/  STS.U16 [R51+0x2], R0 ;  /* 0x0000020033007388 */ /* 0x000fe20000000400 */
[----:B--2---:R-:W-:-:S03]  /*3fe0*/  UIMAD.WIDE.U32 UR8, UR23, UR10, UR4 ;  /* 0x0000000a170872a5 */ /* 0x004fc6000f8e0004 */
[----:B------:R-:W-:Y:S01]  /*3ff0*/  STS.U16 [R51+0x4], R76 ;  /* 0x0000044c33007388 */ /* 0x000fe20000000400 */
[----:B------:R-:W-:Y:S01]  /*4000*/  UIMAD UR9, UR23, UR11, UR9 ;  /* 0x0000000b170972a4 */ /* 0x000fe2000f8e0209 */
[----:B------:R-:W0:Y:S02]  /*4010*/  LDCU.64 UR10, c[0x0][0x560] ;  /* 0x0000ac00ff0a77ac */ /* 0x000e240008000a00 */
[----:B------:R-:W-:Y:S04]  /*4020*/  STS.U16 [R51+0x6], R2 ;  /* 0x0000060233007388 */ /* 0x000fe80000000400 */
[----:B------:R2:W-:Y:S04]  /*4030*/  STS.U16 [R51+0x8], R77 ;  /* 0x0000084d33007388 */ /* 0x0005e80000000400 */
[----:B------:R-:W-:Y:S04]  /*4040*/  STS.U16 [R51+0xa], R3 ;  /* 0x00000a0333007388 */ /* 0x000fe80000000400 */
[----:B------:R-:W-:Y:S01]  /*4050*/  STS.U16 [R51+0xc], R79 ;  /* 0x00000c4f33007388 */ /* 0x000fe20000000400 */
[----:B--2---:R-:W2:Y:S03]  /*4060*/  LDC.64 R76, c[0x0][0x500] ;  /* 0x00014000ff4c7b82 */ /* 0x004ea60000000a00 */
[----:B------:R4:W-:Y:S01]  /*4070*/  STS.U16 [R51+0xe], R6 ;  /* 0x00000e0633007388 */ /* 0x0009e20000000400 */
[----:B------:R-:W-:-:S03]  /*4080*/  NOP ;  /* 0x0000000000007918 */ /* 0x000fc60000000000 */
[----:B------:R-:W-:Y:S01]  /*4090*/  LDS.U16 R7, [R43] ;  /* 0x000000002b077984 */ /* 0x000fe20000000400 */
[----:B----4-:R-:W-:-:S03]  /*40a0*/  F2FP.F16.F32.PACK_AB R6, R74, R59 ;  /* 0x0000003b4a06723e */ /* 0x010fc600000000ff */
[----:B------:R-:W-:Y:S01]  /*40b0*/  LDS.U16 R9, [R44+0x40] ;  /* 0x000040002c097984 */ /* 0x000fe20000000400 */
[----:B------:R-:W-:-:S03]  /*40c0*/  PRMT R10, R6, 0x7632, R10 ;  /* 0x00007632060a7816 */ /* 0x000fc6000000000a */
[----:B------:R-:W-:Y:S04]  /*40d0*/  LDS.U16 R11, [R45+0x80] ;  /* 0x000080002d0b7984 */ /* 0x000fe80000000400 */
[----:B------:R-:W-:Y:S01]  /*40e0*/  LDS.U16 R13, [R46+0xc0] ;  /* 0x0000c0002e0d7984 */ /* 0x000fe20000000400 */
[----:B--2---:R-:W-:-:S03]  /*40f0*/  IMAD.WIDE.U32 R2, R14, R76, UR8 ;  /* 0x000000080e027e25 */ /* 0x004fc6000f8e004c */
[----:B------:R-:W-:Y:S01]  /*4100*/  LDS.U16 R61, [R47+0x100] ;  /* 0x000100002f3d7984 */ /* 0x000fe20000000400 */
[----:B------:R-:W2:Y:S01]  /*4110*/  LDCU.64 UR8, c[0x0][0x518] ;  /* 0x0000a300ff0877ac */ /* 0x000ea20008000a00 */
[----:B------:R-:W-:Y:S02]  /*4120*/  IMAD R0, R14, R77, R3 ;  /* 0x0000004d0e007224 */ /* 0x000fe400078e0203 */
[----:B------:R-:W-:Y:S01]  /*4130*/  LDS.U16 R63, [R48+0x140] ;  /* 0x00014000303f7984 */ /* 0x000fe20000000400 */
[----:B------:R-:W-:-:S03]  /*4140*/  IADD3 R3, P0, PT, R32, R2, RZ ;  /* 0x0000000220037210 */ /* 0x000fc60007f1e0ff */
[----:B------:R-:W-:Y:S01]  /*4150*/  LDS.U16 R65, [R49+0x180] ;  /* 0x0001800031417984 */ /* 0x000fe20000000400 */
[----:B------:R-:W-:Y:S02]  /*4160*/  IADD3.X R0, PT, PT, RZ, R0, RZ, P0, !PT ;  /* 0x00000000ff007210 */ /* 0x000fe400007fe4ff */
[C---:B---3--:R-:W-:Y:S01]  /*4170*/  LEA R2, P0, R3.reuse, UR12, 0x1 ;  /* 0x0000000c03027c11 */ /* 0x048fe2000f8008ff */
[----:B------:R-:W-:Y:S03]  /*4180*/  LDS.U16 R67, [R50+0x1c0] ;  /* 0x0001c00032437984 */ /* 0x000fe60000000400 */
[----:B------:R-:W-:Y:S01]  /*4190*/  LEA.HI.X R3, R3, UR13, R0, 0x1, P0 ;  /* 0x0000000d03037c11 */ /* 0x000fe200080f0c00 */
[----:B------:R-:W-:Y:S01]  /*41a0*/  @!P1 STS [UR7+0x210], R41 ;  /* 0x00021029ff009988 */ /* 0x000fe20008000807 */
[----:B------:R-:W-:Y:S01]  /*41b0*/  F2FP.F16.F32.PACK_AB R0, R70, R55 ;  /* 0x000000374600723e */ /* 0x000fe200000000ff */
[----:B------:R-:W-:Y:S01]  /*41c0*/  FADD.FTZ R55, R55, R22 ;  /* 0x0000001637377221 */ /* 0x000fe20000010000 */
[----:B--2---:R-:W-:Y:S01]  /*41d0*/  UIMAD.WIDE.U32 UR4, UR23, UR8, UR4 ;  /* 0x00000008170472a5 */ /* 0x004fe2000f8e0004 */
[----:B------:R-:W-:Y:S01]  /*41e0*/  BAR.SYNC.DEFER_BLOCKING 0x0 ;  /* 0x0000000000007b1d */ /* 0x000fe20000010000 */
[----:B------:R-:W-:Y:S01]  /*41f0*/  PRMT R8, R0, 0x7632, R8 ;  /* 0x0000763200087816 */ /* 0x000fe20000000008 */
[----:B------:R-:W-:Y:S01]  /*4200*/  FADD.FTZ R70, R55, R70 ;  /* 0x0000004637467221 */ /* 0x000fe20000010000 */
[----:B------:R-:W-:-:S03]  /*4210*/  UIMAD UR5, UR23, UR9, UR5 ;  /* 0x00000009170572a4 */ /* 0x000fc6000f8e0205 */
[----:B------:R-:W-:-:S04]  /*4220*/  FADD.FTZ R59, R70, R59 ;  /* 0x0000003b463b7221 */ /* 0x000fc80000010000 */
[----:B------:R-:W-:Y:S01]  /*4230*/  FADD.FTZ R74, R59, R74 ;  /* 0x0000004a3b4a7221 */ /* 0x000fe20000010000 */
[----:B------:R-:W2:Y:S02]  /*4240*/  LDS R69, [UR7+0x210] ;  /* 0x00021007ff457984 */ /* 0x000ea40008000800 */
        /* <DEDUP_REMOVED lines=10> */
[----:B------:R-:W-:Y:S04]  /*42f0*/  @!P2 STG.E.U16 desc[UR20][R2.64+0x80], R11 ;  /* 0x0000800b0200a986 */ /* 0x000fe8000c101514 */
[----:B------:R-:W-:Y:S01]  /*4300*/  @!P3 STG.E.U16 desc[UR20][R2.64+0xc0], R13 ;  /* 0x0000c00d0200b986 */ /* 0x000fe2000c101514 */
[----:B--2---:R-:W-:Y:S02]  /*4310*/  PRMT R7, R0, 0x7610, R7 ;  /* 0x0000761000077816 */ /* 0x004fe40000000007 */
[----:B------:R-:W-:Y:S01]  /*4320*/  F2FP.F16.F32.PACK_AB R0, R72, R53 ;  /* 0x000000354800723e */ /* 0x000fe200000000ff */
[----:B------:R2:W-:Y:S01]  /*4330*/  @!P4 STG.E.U16 desc[UR20][R2.64+0x100], R61 ;  /* 0x0001003d0200c986 */ /* 0x0005e2000c101514 */
[----:B------:R-:W-:Y:S02]  /*4340*/  FADD.FTZ R53, R74, R53 ;  /* 0x000000354a357221 */ /* 0x000fe40000010000 */
[----:B------:R-:W-:Y:S01]  /*4350*/  PRMT R12, R0, 0x7632, R12 ;  /* 0x00007632000c7816 */ /* 0x000fe2000000000c */
[----:B------:R-:W-:Y:S01]  /*4360*/  @!P6 STG.E.U16 desc[UR20][R2.64+0x140], R63 ;  /* 0x0001403f0200e986 */ /* 0x000fe2000c101514 */
[----:B------:R-:W-:-:S03]  /*4370*/  FADD.FTZ R72, R53, R72 ;  /* 0x0000004835487221 */ /* 0x000fc60000010000 */
[----:B------:R-:W-:Y:S04]  /*4380*/  @!P5 STG.E.U16 desc[UR20][R2.64+0x180], R65 ;  /* 0x000180410200d986 */ /* 0x000fe8000c101514 */
[----:B------:R3:W-:Y:S01]  /*4390*/  @!P0 STG.E.U16 desc[UR20][R2.64+0x1c0], R67 ;  /* 0x0001c04302008986 */ /* 0x0007e2000c101514 */
[----:B--2---:R-:W2:Y:S08]  /*43a0*/  LDC.64 R60, c[0x0][0x520] ;  /* 0x00014800ff3c7b82 */ /* 0x004eb00000000a00 */
[----:B------:R-:W-:Y:S01]  /*43b0*/  BAR.SYNC.DEFER_BLOCKING 0x0 ;  /* 0x0000000000007b1d */ /* 0x000fe20000010000 */
[----:B---3--:R-:W-:Y:S01]  /*43c0*/  F2FP.F16.F32.PACK_AB R3, R68, R57 ;  /* 0x000000394403723e */ /* 0x008fe200000000ff */
[----:B------:R-:W-:-:S03]  /*43d0*/  FADD.FTZ R57, R72, R57 ;  /* 0x0000003948397221 */ /* 0x000fc60000010000 */
[----:B------:R-:W-:Y:S01]  /*43e0*/  PRMT R2, R3, 0x7632, R2 ;  /* 0x0000763203027816 */ /* 0x000fe20000000002 */
[----:B------:R-:W-:Y:S01]  /*43f0*/  FADD.FTZ R22, R57, R68 ;  /* 0x0000004439167221 */ /* 0x000fe20000010000 */
        /* <DEDUP_REMOVED lines=10> */
[----:B--2---:R-:W-:-:S03]  /*44a0*/  IMAD.WIDE.U32 R2, R14, R60, UR4 ;  /* 0x000000040e027e25 */ /* 0x004fc6000f8e003c */
[----:B------:R-:W-:Y:S01]  /*44b0*/  LDS.U16 R7, [R44+0x40] ;  /* 0x000040002c077984 */ /* 0x000fe20000000400 */
[----:B------:R-:W-:-:S03]  /*44c0*/  IMAD R0, R14, R61, R3 ;  /* 0x0000003d0e007224 */ /* 0x000fc600078e0203 */
[----:B------:R-:W-:Y:S01]  /*44d0*/  LDS.U16 R45, [R45+0x80] ;  /* 0x000080002d2d7984 */ /* 0x000fe20000000400 */
[----:B------:R-:W-:-:S03]  /*44e0*/  IADD3 R3, P0, PT, R32, R2, RZ ;  /* 0x0000000220037210 */ /* 0x000fc60007f1e0ff */
[----:B------:R-:W-:Y:S01]  /*44f0*/  LDS.U16 R9, [R46+0xc0] ;  /* 0x0000c0002e097984 */ /* 0x000fe20000000400 */
[----:B------:R-:W-:Y:S02]  /*4500*/  IADD3.X R0, PT, PT, RZ, R0, RZ, P0, !PT ;  /* 0x00000000ff007210 */ /* 0x000fe400007fe4ff */
[C---:B0-----:R-:W-:Y:S01]  /*4510*/  LEA R2, P0, R3.reuse, UR10, 0x1 ;  /* 0x0000000a03027c11 */ /* 0x041fe2000f8008ff */
[----:B------:R-:W-:Y:S03]  /*4520*/  LDS.U16 R47, [R47+0x100] ;  /* 0x000100002f2f7984 */ /* 0x000fe60000000400 */
[----:B------:R-:W-:Y:S01]  /*4530*/  LEA.HI.X R3, R3, UR11, R0, 0x1, P0 ;  /* 0x0000000b03037c11 */ /* 0x000fe200080f0c00 */
        /* <DEDUP_REMOVED lines=29> */
.L_x_8424:
[----:B0-----:R-:W0:Y:S01]  /*4710*/  LDC.64 R6, c[0x0][0x548] ;  /* 0x00015200ff067b82 */ /* 0x001e220000000a00 */
[----:B------:R-:W2:Y:S01]  /*4720*/  S2R R12, SR_TID.X ;  /* 0x00000000000c7919 */ /* 0x000ea20000002100 */
[----:B------:R-:W2:Y:S06]  /*4730*/  LDCU UR7, c[0x0][0x38c] ;  /* 0x00007180ff0777ac */ /* 0x000eac0008000800 */
[----:B------:R-:W3:Y:S01]  /*4740*/  LDC.64 R8, c[0x0][0x568] ;  /* 0x00015a00ff087b82 */ /* 0x000ee20000000a00 */
[----:B0-----:R-:W-:-:S04]  /*4750*/  ISETP.NE.U32.AND P1, PT, R6, RZ, PT ;  /* 0x000000ff0600720c */ /* 0x001fc80003f25070 */
[----:B------:R-:W-:Y:S02]  /*4760*/  ISETP.NE.AND.EX P1, PT, R7, RZ, PT, P1 ;  /* 0x000000ff0700720c */ /* 0x000fe40003f25310 */
[----:B---3--:R-:W-:Y:S02]  /*4770*/  ISETP.NE.U32.AND P0, PT, R8, RZ, PT ;  /* 0x000000ff0800720c */ /* 0x008fe40003f05070 */
[----:B--2---:R-:W-:Y:S02]  /*4780*/  ISETP.GE.AND P2, PT, R12, UR7, PT ;  /* 0x000000070c007c0c */ /* 0x004fe4000bf46270 */
[----:B------:R-:W-:-:S07]  /*4790*/  ISETP.NE.AND.EX P0, PT, R9, RZ, PT, P0 ;  /* 0x000000ff0900720c */ /* 0x000fce0003f05300 */
[----:B------:R-:W-:Y:S06]  /*47a0*/  @!P1 BRA `(.L_x_8434) ;  /* 0x0000000000649947 */ /* 0x000fec0003800000 */
        /* <DEDUP_REMOVED lines=24> */
.L_x_8435:
[----:B------:R-:W-:Y:S05]  /*4930*/  BSYNC.RECONVERGENT B0 ;  /* 0x0000000000007941 */ /* 0x000fea0003800200 */
.L_x_8434:
[----:B------:R-:W-:Y:S05]  /*4940*/  @!P0 BRA `(.L_x_8436) ;  /* 0x0000000000688947 */ /* 0x000fea0003800000 */
[----:B------:R-:W-:Y:S06]  /*4950*/  BAR.SYNC.DEFER_BLOCKING 0x0 ;  /* 0x0000000000007b1d */ /* 0x000fec0000010000 */
[----:B------:R-:W-:Y:S01]  /*4960*/  BSSY.RECONVERGENT B0, `(.L_x_8436) ;  /* 0x0000018000007945 */ /* 0x000fe20003800200 */
[----:B--2---:R-:W2:Y:S01]  /*4970*/  SHFL.DOWN P0, R3, R22, 0x1, 0x1f ;  /* 0x08201f0016037f89 */ /* 0x004ea20000000000 */
[----:B0-----:R-:W0:Y:S01]  /*4980*/  S2R R4, SR_LANEID ;  /* 0x0000000000047919 */ /* 0x001e220000000000 */
[----:B------:R-:W3:Y:S01]  /*4990*/  S2R R6, SR_TID.X ;  /* 0x0000000000067919 */ /* 0x000ee20000002100 */
        /* <DEDUP_REMOVED lines=20> */
.L_x_8437:
[----:B------:R-:W-:Y:S05]  /*4ae0*/  BSYNC.RECONVERGENT B0 ;  /* 0x0000000000007941 */ /* 0x000fea0003800200 */
.L_x_8436:
[----:B------:R-:W-:Y:S05]  /*4af0*/  @P2 EXIT ;  /* 0x000000000000294d */ /* 0x000fea0003800000 */
[----:B------:R-:W2:Y:S01]  /*4b00*/  LDCU.64 UR8, c[0x0][0x4e8] ;  /* 0x00009d00ff0877ac */ /* 0x000ea20008000a00 */
[----:B------:R-:W3:Y:S01]  /*4b10*/  S2UR UR5, SR_CgaCtaId ;  /* 0x00000000000579c3 */ /* 0x000ee20000008800 */
[----:B------:R-:W-:Y:S01]  /*4b20*/  BSSY.RECONVERGENT B0, `(.L_x_8438) ;  /* 0x0000046000007945 */ /* 0x000fe20003800200 */
[----:B------:R-:W-:Y:S01]  /*4b30*/  MOV R21, R12 ;  /* 0x0000000c00157202 */ /* 0x000fe20000000f00 */
[----:B------:R-:W0:Y:S01]  /*4b40*/  LDCU.64 UR10, c[0x0][0x4c8] ;  /* 0x00009900ff0a77ac */ /* 0x000e220008000a00 */
[----:B------:R-:W4:Y:S01]  /*4b50*/  LDCU.64 UR12, c[0x0][0x4a8] ;  /* 0x00009500ff0c77ac */ /* 0x000f220008000a00 */
[----:B------:R-:W-:Y:S01]  /*4b60*/  UMOV UR4, 0x400 ;  /* 0x0000040000047882 */ /* 0x000fe20000000000 */
[----:B------:R-:W1:Y:S01]  /*4b70*/  LDCU UR6, c[0x0][0x360] ;  /* 0x00006c00ff0677ac */ /* 0x000e620008000800 */
[----:B------:R-:W1:Y:S01]  /*4b80*/  LDCU.64 UR28, c[0x0][0x3e0] ;  /* 0x00007c00ff1c77ac */ /* 0x000e620008000a00 */
[C---:B--2---:R-:W-:Y:S01]  /*4b90*/  IMAD.WIDE.U32 R2, R14.reuse, UR8, RZ ;  /* 0x000000080e027c25 */ /* 0x044fe2000f8e00ff */
[----:B------:R-:W2:Y:S03]  /*4ba0*/  LDCU.64 UR30, c[0x0][0x3c0] ;  /* 0x00007800ff1e77ac */ /* 0x000ea60008000a00 */
        /* <DEDUP_REMOVED lines=11> */
.L_x_8439:
        /* <DEDUP_REMOVED lines=21> */
[C---:B----4-:R-:W-:Y:S01]  /*4db0*/  IMAD R22, R16.reuse, UR22, RZ ;  /* 0x0000001610167c24 */ /* 0x050fe2000f8e02ff */
        /* <DEDUP_REMOVED lines=29> */
.L_x_8438:
[----:B------:R-:W-:Y:S05]  /*4f90*/  EXIT ;  /* 0x000000000000794d */ /* 0x000fea0003800000 */
.L_x_8440:
        /* <DEDUP_REMOVED lines=14> */
.L_x_10505:


//--------------------- .text._Z25selective_scan_bwd_kernelI32Selective_Scan_bwd_kernel_traitsILi32ELi8ELb0ELb0ELb0ELb1ELb0EN3c104HalfEfEEv12SSMParamsBwd --------------------------
	.section	.text._Z25selective_scan_bwd_kernelI32Selective_Scan_bwd_kernel_traitsILi32ELi8ELb0ELb0ELb0ELb1ELb0EN3c104HalfEfEEv12SSMParamsBwd,"ax",@progbits
	.align	128
        .global         _Z25selective_scan_bwd_kernelI32Selective_Scan_bwd_kernel_traitsILi32ELi8ELb0ELb0ELb0ELb1ELb0EN3c104HalfEfEEv12SSMParamsBwd
        .type           _Z25selective_scan_bwd_kernelI32Selective_Scan_bwd_kernel_traitsILi32ELi8ELb0ELb0ELb0ELb1ELb0EN3c104HalfEfEEv12SSMParamsBwd,@function
        .size           _Z25selective_scan_bwd_kernelI32Selective_Scan_bwd_kernel_traitsILi32ELi8ELb0ELb0ELb0ELb1ELb0EN3c104HalfEfEEv12SSMParamsBwd,(.L_x_10506 - _Z25selective_scan_bwd_kernelI32Selective_Scan_bwd_kernel_traitsILi32ELi8ELb0ELb0ELb0ELb1ELb0EN3c104HalfEfEEv12SSMParamsBwd)
        .other          _Z25selective_scan_bwd_kernelI32Selective_Scan_bwd_kernel_traitsILi32ELi8ELb0ELb0ELb0ELb1ELb0EN3c104HalfEfEEv12SSMParamsBwd,@"STO_CUDA_ENTRY STV_DEFAULT"
_Z25selective_scan_bwd_kernelI32Selective_Scan_bwd_kernel_traitsILi32ELi8ELb0ELb0ELb0ELb1ELb0EN3c104HalfEfEEv12SSMParamsBwd:
.text._Z25selective_scan_bwd_kernelI32Selective_Scan_bwd_kernel_traitsILi32ELi8ELb0ELb0ELb0ELb1ELb0EN3c104HalfEfEEv12SSMParamsBwd:
        /* <DEDUP_REMOVED lines=54> */
[----:B------:R-:W-:Y:S01]  /*0360*/  IMAD R31, R17, UR15, R5 ;  /* 0x0000000f111f7c24 */ /* 0x000fe2000f8e0205 */
[----:B------:R-:W-:Y:S01]  /*0370*/  IADD3 R29, P3, PT, R13, R2, RZ ;  /* 0x000000020d1d7210 */ /* 0x000fe20007f7e0ff */
[----:B0-----:R-:W-:-:S04]  /*0380*/  IMAD.WIDE.U32 R8, R17, UR8, RZ ;  /* 0x0000000811087c25 */ /* 0x001fc8000f8e00ff */
[----:B-1----:R-:W-:Y:S02]  /*0390*/  @P0 IMAD R5, R0, R7, RZ ;  /* 0x0000000700050224 */ /* 0x002fe400078e02ff */
[----:B------:R-:W-:Y:S01]  /*03a0*/  IMAD.WIDE.U32 R2, R17, R22, UR4 ;  /* 0x0000000411027e25 */ /* 0x000fe2000f8e0016 */
        /* <DEDUP_REMOVED lines=8> */
[C---:B------:R-:W-:Y:S01]  /*0430*/  IMAD.WIDE.U32 R2, R17.reuse, UR10, RZ ;  /* 0x0000000a11027c25 */ /* 0x040fe2000f8e00ff */
[----:B------:R-:W-:Y:S02]  /*0440*/  LEA.HI.X R21, R8, R25, R21, 0x2, P2 ;  /* 0x0000001908157211 */ /* 0x000fe400010f1415 */
[C---:B------:R-:W-:Y:S01]  /*0450*/  IADD3.X R8, PT, PT, R0.reuse, R15, RZ, P3, !PT ;  /* 0x0000000f00087210 */ /* 0x040fe20001ffe4ff */
[----:B------:R-:W-:Y:S01]  /*0460*/  IMAD R23, R17, UR11, R3 ;  /* 0x0000000b11177c24 */ /* 0x000fe2000f8e0203 */
[C---:B------:R-:W-:Y:S02]  /*0470*/  IADD3.X R31, PT, PT, R0.reuse, R31, RZ, P4, !PT ;  /* 0x0000001f001f7210 */ /* 0x040fe400027fe4ff */
[----:B------:R-:W-:Y:S02]  /*0480*/  IADD3.X R0, PT, PT, R0, R5, RZ, P0, !PT ;  /* 0x0000000500007210 */ /* 0x000fe400007fe4ff */
        /* <DEDUP_REMOVED lines=27> */
[----:B------:R-:W-:-:S02]  /*0640*/  LOP3.LUT R34, R0, 0x1f, R25, 0xf8, !PT ;  /* 0x0000001f00227812 */ /* 0x000fc400078ef819 */
[C---:B------:R-:W-:Y:S02]  /*0650*/  LOP3.LUT R133, R25.reuse, 0x1f, RZ, 0xc0, !PT ;  /* 0x0000001f19857812 */ /* 0x040fe400078ec0ff */
[C---:B------:R-:W-:Y:S02]  /*0660*/  IADD3 R35, PT, PT, R25.reuse, 0x200, RZ ;  /* 0x0000020019237810 */ /* 0x040fe40007ffe0ff */
        /* <DEDUP_REMOVED lines=8> */
.L_x_8465:
[----:B0-----:R-:W0:Y:S01]  /*06f0*/  LDC R43, c[0x0][0x388] ;  /* 0x0000e200ff2b7b82 */ /* 0x001e220000000800 */
[----:B------:R-:W-:Y:S01]  /*0700*/  UIADD3 UR9, UPT, UPT, UR8, -0x1, URZ ;  /* 0xffffffff08097890 */ /* 0x000fe2000fffe0ff */
[----:B------:R-:W-:Y:S02]  /*0710*/  SHF.L.U32 R3, R34, 0x1, RZ ;  /* 0x0000000122037819 */ /* 0x000fe400000006ff */
[----:B------:R-:W-:Y:S01]  /*0720*/  PRMT R0, RZ, 0x7610, R0 ;  /* 0x00007610ff007816 */ /* 0x000fe20000000000 */
[----:B------:R-:W-:Y:S01]  /*0730*/  USHF.L.U32 UR6, UR9, 0x8, URZ ;  /* 0x0000000809067899 */ /* 0x000fe200080006ff */
[C---:B------:R-:W-:Y:S02]  /*0740*/  IADD3 R8, P0, PT, R3.reuse, R28, RZ ;  /* 0x0000001c03087210 */ /* 0x040fe40007f1e0ff */
[C---:B------:R-:W-:Y:S02]  /*0750*/  IADD3 R4, P2, PT, R3.reuse, R30, RZ ;  /* 0x0000001e03047210 */ /* 0x040fe40007f5e0ff */
[----:B------:R-:W-:-:S02]  /*0760*/  IADD3 R2, P3, PT, R3, R32, RZ ;  /* 0x0000002003027210 */ /* 0x000fc40007f7e0ff */
[----:B------:R-:W-:Y:S02]  /*0770*/  IADD3.X R9, PT, PT, RZ, R29, RZ, P0, !PT ;  /* 0x0000001dff097210 */ /* 0x000fe400007fe4ff */
[----:B------:R-:W-:Y:S02]  /*0780*/  IADD3.X R5, PT, PT, RZ, R31, RZ, P2, !PT ;  /* 0x0000001fff057210 */ /* 0x000fe400017fe4ff */
[----:B------:R-:W-:Y:S02]  /*0790*/  IADD3.X R3, PT, PT, RZ, R33, RZ, P3, !PT ;  /* 0x00000021ff037210 */ /* 0x000fe40001ffe4ff */
[----:B------:R-:W-:Y:S02]  /*07a0*/  PRMT R11, RZ, 0x7610, R11 ;  /* 0x00007610ff0b7816 */ /* 0x000fe4000000000b */
        /* <DEDUP_REMOVED lines=11> */
[-C--:B------:R-:W-:Y:S02]  /*0860*/  ISETP.GE.AND P5, PT, R41, R43.reuse, PT ;  /* 0x0000002b2900720c */ /* 0x080fe40003fa6270 */
[----:B------:R-:W-:Y:S02]  /*0870*/  PRMT R15, RZ, 0x7610, R15 ;  /* 0x00007610ff0f7816 */ /* 0x000fe4000000000f */
[----:B------:R-:W-:Y:S01]  /*0880*/  PRMT R14, RZ, 0x7610, R14 ;  /* 0x00007610ff0e7816 */ /* 0x000fe2000000000e */
[----:B------:R-:W2:Y:S01]  /*0890*/  @!P6 LDG.E.U16 R0, desc[UR16][R8.64] ;  /* 0x000000100800e981 */ /* 0x000ea2000c1e1500 */
[----:B------:R-:W-:-:S02]  /*08a0*/  ISETP.GE.AND P6, PT, R42, R43, PT ;  /* 0x0000002b2a00720c */ /* 0x000fc40003fc6270 */
[----:B------:R-:W-:Y:S01]  /*08b0*/  PRMT R53, RZ, 0x7610, R53 ;  /* 0x00007610ff357816 */ /* 0x000fe20000000035 */
[----:B------:R-:W3:Y:S01]  /*08c0*/  @!P0 LDG.E.U16 R11, desc[UR16][R8.64+0x40] ;  /* 0x00004010080b8981 */ /* 0x000ee2000c1e1500 */
[----:B------:R-:W-:-:S03]  /*08d0*/  P2R R56, PR, RZ, 0x1 ;  /* 0x00000001ff387803 */ /* 0x000fc60000000000 */
[----:B------:R-:W4:Y:S04]  /*08e0*/  @!P1 LDG.E.U16 R10, desc[UR16][R8.64+0x80] ;  /* 0x00008010080a9981 */ /* 0x000f28000c1e1500 */
[----:B------:R-:W4:Y:S04]  /*08f0*/  @!P2 LDG.E.U16 R13, desc[UR16][R8.64+0xc0] ;  /* 0x0000c010080da981 */ /* 0x000f28000c1e1500 */
[----:B------:R-:W4:Y:S04]  /*0900*/  @!P3 LDG.E.U16 R12, desc[UR16][R8.64+0x100] ;  /* 0x00010010080cb981 */ /* 0x000f28000c1e1500 */
[----:B------:R-:W4:Y:S04]  /*0910*/  @!P4 LDG.E.U16 R15, desc[UR16][R8.64+0x140] ;  /* 0x00014010080fc981 */ /* 0x000f28000c1e1500 */
[----:B------:R-:W4:Y:S04]  /*0920*/  @!P5 LDG.E.U16 R14, desc[UR16][R8.64+0x180] ;  /* 0x00018010080ed981 */ /* 0x000f28000c1e1500 */
[----:B------:R0:W4:Y:S01]  /*0930*/  @!P6 LDG.E.U16 R53, desc[UR16][R8.64+0x1c0] ;  /* 0x0001c0100835e981 */ /* 0x000122000c1e1500 */
[----:B------:R-:W-:-:S02]  /*0940*/  ISETP.GE.AND P0, PT, R34, R43, PT ;  /* 0x0000002b2200720c */ /* 0x000fc40003f06270 */
[----:B------:R-:W-:Y:S01]  /*0950*/  PRMT R54, RZ, 0x7610, R54 ;  /* 0x00007610ff367816 */ /* 0x000fe20000000036 */
[----:B------:R-:W1:Y:S01]  /*0960*/  S2R R44, SR_LANEID ;  /* 0x00000000002c7919 */ /* 0x000e620000000000 */
[----:B0-----:R-:W-:Y:S02]  /*0970*/  PRMT R8, RZ, 0x7610, R8 ;  /* 0x00007610ff087816 */ /* 0x001fe40000000008 */
[C---:B-1----:R-:W-:Y:S02]  /*0980*/  IADD3 R47, PT, PT, R44.reuse, 0x20, RZ ;  /* 0x000000202c2f7810 */ /* 0x042fe40007ffe0ff */
[----:B------:R-:W-:Y:S02]  /*0990*/  IADD3 R49, PT, PT, R44, 0x40, RZ ;  /* 0x000000402c317810 */ /* 0x000fe40007ffe0ff */
[-C--:B------:R-:W-:Y:S02]  /*09a0*/  LEA.HI.SX32 R47, R47, R44.reuse, 0x1b ;  /* 0x0000002c2f2f7211 */ /* 0x080fe400078fdaff */
[----:B------:R-:W-:-:S02]  /*09b0*/  LEA.HI.SX32 R49, R49, R44, 0x1b ;  /* 0x0000002c31317211 */ /* 0x000fc400078fdaff */
[----:B------:R-:W-:Y:S02]  /*09c0*/  LEA R46, R47, R16, 0x1 ;  /* 0x000000102f2e7211 */ /* 0x000fe400078e08ff */
[C---:B------:R-:W-:Y:S02]  /*09d0*/  LEA.HI.SX32 R45, R44.reuse, R44, 0x1b ;  /* 0x0000002c2c2d7211 */ /* 0x040fe400078fdaff */
[----:B------:R-:W-:Y:S02]  /*09e0*/  LEA R47, R49, R16, 0x1 ;  /* 0x00000010312f7211 */ /* 0x000fe400078e08ff */
[C---:B------:R-:W-:Y:S02]  /*09f0*/  IADD3 R9, PT, PT, R44.reuse, 0x60, RZ ;  /* 0x000000602c097810 */ /* 0x040fe40007ffe0ff */
[C---:B------:R-:W-:Y:S02]  /*0a00*/  IADD3 R49, PT, PT, R44.reuse, 0x80, RZ ;  /* 0x000000802c317810 */ /* 0x040fe40007ffe0ff */
[----:B------:R-:W-:-:S02]  /*0a10*/  IADD3 R51, PT, PT, R44, 0xa0, RZ ;  /* 0x000000a02c337810 */ /* 0x000fc40007ffe0ff */
[C---:B------:R-:W-:Y:S02]  /*0a20*/  IADD3 R57, PT, PT, R44.reuse, 0xc0, RZ ;  /* 0x000000c02c397810 */ /* 0x040fe40007ffe0ff */
[----:B------:R-:W-:Y:S02]  /*0a30*/  LEA R45, R45, R16, 0x1 ;  /* 0x000000102d2d7211 */ /* 0x000fe400078e08ff */
[----:B------:R-:W-:Y:S02]  /*0a40*/  IADD3 R59, PT, PT, R44, 0xe0, RZ ;  /* 0x000000e02c3b7810 */ /* 0x000fe40007ffe0ff */
[-C--:B------:R-:W-:Y:S02]  /*0a50*/  LEA.HI.SX32 R9, R9, R44.reuse, 0x1b ;  /* 0x0000002c09097211 */ /* 0x080fe400078fdaff */
[-C--:B------:R-:W-:Y:S02]  /*0a60*/  LEA.HI.SX32 R49, R49, R44.reuse, 0x1b ;  /* 0x0000002c31317211 */ /* 0x080fe400078fdaff */
[----:B------:R-:W-:-:S02]  /*0a70*/  LEA.HI.SX32 R51, R51, R44, 0x1b ;  /* 0x0000002c33337211 */ /* 0x000fc400078fdaff */
[-C--:B------:R-:W-:Y:S02]  /*0a80*/  LEA.HI.SX32 R57, R57, R44.reuse, 0x1b ;  /* 0x0000002c39397211 */ /* 0x080fe400078fdaff */
[----:B------:R-:W-:Y:S02]  /*0a90*/  LEA.HI.SX32 R59, R59, R44, 0x1b ;  /* 0x0000002c3b3b7211 */ /* 0x000fe400078fdaff */
[-C--:B------:R-:W-:Y:S02]  /*0aa0*/  LEA R48, R9, R16.reuse, 0x1 ;  /* 0x0000001009307211 */ /* 0x080fe400078e08ff */
[-C--:B------:R-:W-:Y:S02]  /*0ab0*/  LEA R49, R49, R16.reuse, 0x1 ;  /* 0x0000001031317211 */ /* 0x080fe400078e08ff */
[-C--:B------:R-:W-:Y:S02]  /*0ac0*/  LEA R50, R51, R16.reuse, 0x1 ;  /* 0x0000001033327211 */ /* 0x080fe400078e08ff */
[----:B------:R-:W-:-:S02]  /*0ad0*/  LEA R51, R57, R16, 0x1 ;  /* 0x0000001039337211 */ /* 0x000fc400078e08ff */
[----:B------:R-:W-:Y:S02]  /*0ae0*/  LEA R52, R59, R16, 0x1 ;  /* 0x000000103b347211 */ /* 0x000fe400078e08ff */
[----:B------:R-:W-:Y:S01]  /*0af0*/  PRMT R57, RZ, 0x7610, R57 ;  /* 0x00007610ff397816 */ /* 0x000fe20000000039 */
[----:B--2---:R0:W-:Y:S04]  /*0b00*/  STS.U16 [R45], R0 ;  /* 0x000000002d007388 */ /* 0x0041e80000000400 */
[----:B---3--:R1:W-:Y:S04]  /*0b10*/  STS.U16 [R46+0x40], R11 ;  /* 0x0000400b2e007388 */ /* 0x0083e80000000400 */
[----:B----4-:R2:W-:Y:S01]  /*0b20*/  STS.U16 [R47+0x80], R10 ;  /* 0x0000800a2f007388 */ /* 0x0105e20000000400 */
[----:B0-----:R-:W-:-:S03]  /*0b30*/  SHF.L.U32 R0, R44, 0x3, RZ ;  /* 0x000000032c007819 */ /* 0x001fc600000006ff */
[----:B------:R0:W-:Y:S01]  /*0b40*/  STS.U16 [R48+0xc0], R13 ;  /* 0x0000c00d30007388 */ /* 0x0001e20000000400 */
[----:B------:R-:W-:-:S03]  /*0b50*/  LEA.HI.SX32 R9, R0, R0, 0x1b ;  /* 0x0000000000097211 */ /* 0x000fc600078fdaff */
[----:B------:R-:W-:Y:S01]  /*0b60*/  STS.U16 [R49+0x100], R12 ;  /* 0x0001000c31007388 */ /* 0x000fe20000000400 */
[----:B-1----:R-:W-:Y:S02]  /*0b70*/  PRMT R11, RZ, 0x7610, R11 ;  /* 0x00007610ff0b7816 */ /* 0x002fe4000000000b */
[----:B--2---:R-:W-:Y:S01]  /*0b80*/  PRMT R10, RZ, 0x7610, R10 ;  /* 0x00007610ff0a7816 */ /* 0x004fe2000000000a */
[----:B------:R1:W-:Y:S01]  /*0b90*/  STS.U16 [R50+0x140], R15 ;  /* 0x0001400f32007388 */ /* 0x0003e20000000400 */
[----:B------:R-:W-:Y:S02]  /*0ba0*/  PRMT R0, RZ, 0x7610, R0 ;  /* 0x00007610ff007816 */ /* 0x000fe40000000000 */
[----:B0-----:R-:W-:Y:S01]  /*0bb0*/  PRMT R13, RZ, 0x7610, R13 ;  /* 0x00007610ff0d7816 */ /* 0x001fe2000000000d */
[----:B------:R-:W-:Y:S04]  /*0bc0*/  STS.U16 [R51+0x180], R14 ;  /* 0x0001800e33007388 */ /* 0x000fe80000000400 */
[----:B------:R0:W-:Y:S01]  /*0bd0*/  STS.U16 [R52+0x1c0], R53 ;  /* 0x0001c03534007388 */ /* 0x0001e20000000400 */
[----:B-1----:R-:W-:-:S02]  /*0be0*/  PRMT R15, RZ, 0x7610, R15 ;  /* 0x00007610ff0f7816 */ /* 0x002fc4000000000f */
[----:B0-----:R-:W-:Y:S01]  /*0bf0*/  LEA R53, R9, R16, 0x1 ;  /* 0x0000001009357211 */ /* 0x001fe200078e08ff */
        /* <DEDUP_REMOVED lines=11> */
[----:B------:R-:W-:-:S03]  /*0cb0*/  ISETP.NE.AND P0, PT, R56, RZ, PT ;  /* 0x000000ff3800720c */ /* 0x000fc60003f05270 */
[----:B------:R-:W3:Y:S04]  /*0cc0*/  @!P1 LDG.E.U16 R10, desc[UR16][R4.64+0x80] ;  /* 0x00008010040a9981 */ /* 0x000ee8000c1e1500 */
[----:B------:R-:W4:Y:S04]  /*0cd0*/  @!P2 LDG.E.U16 R57, desc[UR16][R4.64+0xc0] ;  /* 0x0000c0100439a981 */ /* 0x000f28000c1e1500 */
[----:B------:R-:W4:Y:S04]  /*0ce0*/  @!P3 LDG.E.U16 R54, desc[UR16][R4.64+0x100] ;  /* 0x000100100436b981 */ /* 0x000f28000c1e1500 */
[----:B------:R-:W3:Y:S01]  /*0cf0*/  @!P0 LDG.E.U16 R11, desc[UR16][R4.64+0x40] ;  /* 0x00004010040b8981 */ /* 0x000ee2000c1e1500 */
[----:B------:R-:W-:-:S03]  /*0d00*/  P2R R58, PR, RZ, 0x1 ;  /* 0x00000001ff3a7803 */ /* 0x000fc60000000000 */
[----:B------:R-:W4:Y:S04]  /*0d10*/  @!P4 LDG.E.U16 R13, desc[UR16][R4.64+0x140] ;  /* 0x00014010040dc981 */ /* 0x000f28000c1e1500 */
[----:B------:R-:W4:Y:S04]  /*0d20*/  @!P5 LDG.E.U16 R0, desc[UR16][R4.64+0x180] ;  /* 0x000180100400d981 */ /* 0x000f28000c1e1500 */
[----:B------:R-:W4:Y:S01]  /*0d30*/  @!P6 LDG.E.U16 R15, desc[UR16][R4.64+0x1c0] ;  /* 0x0001c010040fe981 */ /* 0x000f22000c1e1500 */
[----:B------:R-:W-:Y:S02]  /*0d40*/  ISETP.GE.AND P0, PT, R34, R43, PT ;  /* 0x0000002b2200720c */ /* 0x000fe40003f06270 */
[----:B------:R-:W-:-:S02]  /*0d50*/  PRMT R56, RZ, 0x7610, R56 ;  /* 0x00007610ff387816 */ /* 0x000fc40000000038 */
[----:B------:R-:W-:Y:S02]  /*0d60*/  PRMT R59, RZ, 0x7610, R59 ;  /* 0x00007610ff3b7816 */ /* 0x000fe4000000003b */
        /* <DEDUP_REMOVED lines=18> */
[----:B------:R-:W4:Y:S01]  /*0e90*/  LDS.U16 R0, [R53+0xe] ;  /* 0x00000e0035007984 */ /* 0x000f220000000400 */
[----:B------:R-:W-:Y:S01]  /*0ea0*/  BAR.SYNC.DEFER_BLOCKING 0x0 ;  /* 0x0000000000007b1d */ /* 0x000fe20000010000 */
[----:B0-----:R-:W-:-:S02]  /*0eb0*/  PRMT R15, RZ, 0x7610, R15 ;  /* 0x00007610ff0f7816 */ /* 0x001fc4000000000f */
[----:B------:R-:W-:Y:S02]  /*0ec0*/  PRMT R54, RZ, 0x7610, R54 ;  /* 0x00007610ff367816 */ /* 0x000fe40000000036 */
[----:B------:R-:W-:Y:S01]  /*0ed0*/  PRMT R57, RZ, 0x7610, R57 ;  /* 0x00007610ff397816 */ /* 0x000fe20000000039 */
        /* <DEDUP_REMOVED lines=10> */
[----:B-1----:R-:W-:-:S02]  /*0f80*/  HADD2.F32 R9, -RZ, R9.H0_H0 ;  /* 0x20000009ff097230 */ /* 0x002fc40000004100 */
[----:B--2---:R-:W-:Y:S02]  /*0f90*/  HADD2.F32 R11, -RZ, R11.H0_H0 ;  /* 0x2000000bff0b7230 */ /* 0x004fe40000004100 */
[----:B---3--:R-:W-:Y:S02]  /*0fa0*/  HADD2.F32 R63, -RZ, R12.H0_H0 ;  /* 0x2000000cff3f7230 */ /* 0x008fe40000004100 */
[----:B0-----:R-:W-:-:S03]  /*0fb0*/  HADD2.F32 R3, -RZ, R8.H0_H0 ;  /* 0x20000008ff037230 */ /* 0x001fc60000004100 */
[----:B-----5:R-:W-:Y:S01]  /*0fc0*/  FADD.FTZ R63, R63, R18 ;  /* 0x000000123f3f7221 */ /* 0x020fe20000010000 */
[----:B----4-:R-:W-:Y:S01]  /*0fd0*/  HADD2.F32 R13, -RZ, R13.H0_H0 ;  /* 0x2000000dff0d7230 */ /* 0x010fe20000004100 */
[----:B------:R-:W-:Y:S01]  /*0fe0*/  BSSY.RECONVERGENT B0, `(.L_x_8442) ;  /* 0x0000049000007945 */ /* 0x000fe20003800200 */
[----:B------:R-:W-:Y:S02]  /*0ff0*/  HFMA2 R66, -RZ, RZ, 0, 0 ;  /* 0x00000000ff427431 */ /* 0x000fe400000001ff */
[----:B------:R-:W-:Y:S01]  /*1000*/  HFMA2 R77, -RZ, RZ, 0, 0 ;  /* 0x00000000ff4d7431 */ /* 0x000fe200000001ff */
[----:B------:R-:W-:Y:S02]  /*1010*/  MOV R65, RZ ;  /* 0x000000ff00417202 */ /* 0x000fe40000000f00 */
[----:B------:R-:W-:Y:S02]  /*1020*/  CS2R R78, SRZ ;  /* 0x00000000004e7805 */ /* 0x000fe4000001ff00 */
[----:B------:R-:W-:Y:S01]  /*1030*/  FSETP.GTU.FTZ.AND P2, PT, R63, 20, PT ;  /* 0x41a000003f00780b */ /* 0x000fe20003f5c000 */
[----:B------:R-:W-:-:S02]  /*1040*/  HADD2.F32 R67, -RZ, R67.H0_H0 ;  /* 0x20000043ff437230 */ /* 0x000fc40000004100 */
[----:B------:R-:W-:Y:S01]  /*1050*/  FADD.FTZ R68, R13, R18 ;  /* 0x000000120d447221 */ /* 0x000fe20000010000 */
[----:B------:R-:W-:Y:S04]  /*1060*/  STS.U16 [R45], R56 ;  /* 0x000000382d007388 */ /* 0x000fe80000000400 */
        /* <DEDUP_REMOVED lines=8> */
[----:B------:R4:W3:Y:S04]  /*10f0*/  LDS.U16 R71, [R53] ;  /* 0x0000000035477984 */ /* 0x0008e80000000400 */
[----:B------:R4:W4:Y:S04]  /*1100*/  LDS.U16 R72, [R53+0x2] ;  /* 0x0000020035487984 */ /* 0x0009280000000400 */
[----:B------:R0:W4:Y:S04]  /*1110*/  LDS.U16 R73, [R53+0x4] ;  /* 0x0000040035497984 */ /* 0x0001280000000400 */
[----:B------:R0:W4:Y:S04]  /*1120*/  LDS.U16 R76, [R53+0x6] ;  /* 0x00000600354c7984 */ /* 0x0001280000000400 */
[----:B------:R0:W4:Y:S04]  /*1130*/  LDS.U16 R80, [R53+0x8] ;  /* 0x0000080035507984 */ /* 0x0001280000000400 */
[----:B------:R0:W4:Y:S04]  /*1140*/  LDS.U16 R84, [R53+0xa] ;  /* 0x00000a0035547984 */ /* 0x0001280000000400 */
[----:B------:R1:W4:Y:S04]  /*1150*/  LDS.U16 R86, [R53+0xc] ;  /* 0x00000c0035567984 */ /* 0x0003280000000400 */
[----:B------:R1:W4:Y:S01]  /*1160*/  LDS.U16 R93, [R53+0xe] ;  /* 0x00000e00355d7984 */ /* 0x0003220000000400 */
[----:B0-----:R-:W-:-:S05]  /*1170*/  FADD.FTZ R58, R9, R18 ;  /* 0x00000012093a7221 */ /* 0x001fca0000010000 */
[----:B------:R-:W-:Y:S01]  /*1180*/  FSETP.GTU.FTZ.AND P4, PT, R58, 20, PT ;  /* 0x41a000003a00780b */ /* 0x000fe20003f9c000 */
[----:B------:R-:W-:Y:S02]  /*1190*/  HADD2.F32 R15, -RZ, R10.H0_H0 ;  /* 0x2000000aff0f7230 */ /* 0x000fe40000004100 */
[----:B-1----:R-:W-:Y:S02]  /*11a0*/  HADD2.F32 R59, -RZ, R14.H0_H0 ;  /* 0x2000000eff3b7230 */ /* 0x002fe40000004100 */
[--C-:B--2---:R-:W-:Y:S01]  /*11b0*/  FADD.FTZ R60, R3, R18.reuse ;  /* 0x00000012033c7221 */ /* 0x104fe20000010000 */
[--C-:B---3--:R-:W-:Y:S01]  /*11c0*/  FADD.FTZ R61, R11, R18.reuse ;  /* 0x000000120b3d7221 */ /* 0x108fe20000010000 */
[--C-:B------:R-:W-:Y:S01]  /*11d0*/  FADD.FTZ R62, R15, R18.reuse ;  /* 0x000000120f3e7221 */ /* 0x100fe20000010000 */
[----:B------:R-:W-:Y:S01]  /*11e0*/  FADD.FTZ R64, R59, R18 ;  /* 0x000000123b407221 */ /* 0x000fe20000010000 */
[----:B------:R-:W-:Y:S01]  /*11f0*/  HFMA2 R56, -RZ, RZ, 0, 0 ;  /* 0x00000000ff387431 */ /* 0x000fe200000001ff */
[----:B------:R-:W-:Y:S01]  /*1200*/  PRMT R57, RZ, 0x7610, R57 ;  /* 0x00007610ff397816 */ /* 0x000fe20000000039 */
[----:B------:R-:W-:Y:S01]  /*1210*/  HADD2.F32 R9, -RZ, R0.H0_H0 ;  /* 0x20000000ff097230 */ /* 0x000fe20000004100 */
[----:B------:R-:W-:-:S02]  /*1220*/  MOV R54, RZ ;  /* 0x000000ff00367202 */ /* 0x000fc40000000f00 */
[----:B------:R-:W-:Y:S02]  /*1230*/  FSETP.GTU.FTZ.AND P5, PT, R60, 20, PT ;  /* 0x41a000003c00780b */ /* 0x000fe40003fbc000 */
[----:B------:R-:W-:Y:S02]  /*1240*/  FSETP.GTU.FTZ.AND P0, PT, R61, 20, PT ;  /* 0x41a000003d00780b */ /* 0x000fe40003f1c000 */
[----:B------:R-:W-:Y:S02]  /*1250*/  FSETP.GTU.FTZ.AND P1, PT, R62, 20, PT ;  /* 0x41a000003e00780b */ /* 0x000fe40003f3c000 */
[----:B------:R-:W-:Y:S02]  /*1260*/  FSETP.GTU.FTZ.AND P3, PT, R64, 20, PT ;  /* 0x41a000004000780b */ /* 0x000fe40003f7c000 */
[----:B------:R-:W-:Y:S01]  /*1270*/  MOV R59, RZ ;  /* 0x000000ff003b7202 */ /* 0x000fe20000000f00 */
        /* <DEDUP_REMOVED lines=31> */
.L_x_8443:
[----:B------:R-:W-:Y:S05]  /*1470*/  BSYNC.RECONVERGENT B0 ;  /* 0x0000000000007941 */ /* 0x000fea0003800200 */
.L_x_8442:
[----:B------:R-:W-:Y:S01]  /*1480*/  HADD2.F32 R0, -RZ, R71.H0_H0 ;  /* 0x20000047ff007230 */ /* 0x000fe20000004100 */
[----:B------:R-:W-:Y:S01]  /*1490*/  BSSY.RECONVERGENT B0, `(.L_x_8444) ;  /* 0x0000026000007945 */ /* 0x000fe20003800200 */
[----:B------:R-:W-:Y:S01]  /*14a0*/  FSETP.GTU.FTZ.AND P4, PT, R68, 20, PT ;  /* 0x41a000004400780b */ /* 0x000fe20003f9c000 */
[----:B------:R-:W-:Y:S02]  /*14b0*/  HADD2.F32 R69, -RZ, R69.H0_H0 ;  /* 0x20000045ff457230 */ /* 0x000fe40000004100 */
[----:B------:R-:W-:Y:S01]  /*14c0*/  FADD.FTZ R71, R9, R18 ;  /* 0x0000001209477221 */ /* 0x000fe20000010000 */
[----:B------:R-:W-:Y:S02]  /*14d0*/  HADD2.F32 R70, -RZ, R70.H0_H0 ;  /* 0x20000046ff467230 */ /* 0x000fe40000004100 */
[----:B------:R-:W-:Y:S01]  /*14e0*/  FFMA.FTZ R55, R0, R67, R55 ;  /* 0x0000004300377223 */ /* 0x000fe20000010037 */
[----:B----4-:R-:W-:Y:S01]  /*14f0*/  HADD2.F32 R72, -RZ, R72.H0_H0 ;  /* 0x20000048ff487230 */ /* 0x010fe20000004100 */
        /* <DEDUP_REMOVED lines=31> */
.L_x_8445:
[----:B------:R-:W-:Y:S05]  /*16f0*/  BSYNC.RECONVERGENT B0 ;  /* 0x0000000000007941 */ /* 0x000fea0003800200 */
.L_x_8444:
[----:B------:R-:W-:Y:S02]  /*1700*/  HADD2.F32 R73, -RZ, R73.H0_H0 ;  /* 0x20000049ff497230 */ /* 0x000fe40000004100 */
[----:B------:R-:W-:Y:S01]  /*1710*/  FFMA.FTZ R2, R72, R69, R55 ;  /* 0x0000004548027223 */ /* 0x000fe20000010037 */
[----:B------:R-:W-:Y:S01]  /*1720*/  BSSY.RECONVERGENT B0, `(.L_x_8446) ;  /* 0x0000025000007945 */ /* 0x000fe20003800200 */
[----:B------:R-:W-:Y:S01]  /*1730*/  FSETP.GTU.FTZ.AND P5, PT, R71, 20, PT ;  /* 0x41a000004700780b */ /* 0x000fe20003fbc000 */
[----:B------:R-:W-:Y:S02]  /*1740*/  HADD2.F32 R75, -RZ, R75.H0_H0 ;  /* 0x2000004bff4b7230 */ /* 0x000fe40000004100 */
[----:B------:R-:W-:Y:S01]  /*1750*/  FFMA.FTZ R3, R73, R70, R2 ;  /* 0x0000004649037223 */ /* 0x000fe20000010002 */
        /* <DEDUP_REMOVED lines=33> */
.L_x_8447:
[----:B------:R-:W-:Y:S05]  /*1970*/  BSYNC.RECONVERGENT B0 ;  /* 0x0000000000007941 */ /* 0x000fea0003800200 */
.L_x_8446:
        /* <DEDUP_REMOVED lines=32> */
.L_x_8449:
[----:B------:R-:W-:Y:S05]  /*1b80*/  BSYNC.RECONVERGENT B0 ;  /* 0x0000000000007941 */ /* 0x000fea0003800200 */
.L_x_8448:
        /* <DEDUP_REMOVED lines=32> */
.L_x_8451:
[----:B------:R-:W-:Y:S05]  /*1d90*/  BSYNC.RECONVERGENT B0 ;  /* 0x0000000000007941 */ /* 0x000fea0003800200 */
.L_x_8450:
        /* <DEDUP_REMOVED lines=32> */
.L_x_8453:
[----:B------:R-:W-:Y:S05]  /*1fa0*/  BSYNC.RECONVERGENT B0 ;  /* 0x0000000000007941 */ /* 0x000fea0003800200 */
.L_x_8452:
        /* <DEDUP_REMOVED lines=32> */
.L_x_8455:
[----:B------:R-:W-:Y:S05]  /*21b0*/  BSYNC.RECONVERGENT B0 ;  /* 0x0000000000007941 */ /* 0x000fea0003800200 */
.L_x_8454:
        /* <DEDUP_REMOVED lines=32> */
.L_x_8457:
[----:B------:R-:W-:Y:S05]  /*23c0*/  BSYNC.RECONVERGENT B0 ;  /* 0x0000000000007941 */ /* 0x000fea0003800200 */
.L_x_8456:
[----:B------:R-:W0:Y:S01]  /*23d0*/  LDCU UR7, c[0x0][0x38c] ;  /* 0x00007180ff0777ac */ /* 0x000e220008000800 */
[----:B------:R-:W-:Y:S02]  /*23e0*/  HADD2.F32 R80, -RZ, R80.H0_H0 ;  /* 0x20000050ff507230 */ /* 0x000fe40000004100 */
[----:B------:R-:W-:Y:S01]  /*23f0*/  FFMA.FTZ R3, R76, R75, R3 ;  /* 0x0000004b4c037223 */ /* 0x000fe20000010003 */
[----:B------:R-:W-:Y:S02]  /*2400*/  HADD2.F32 R81, -RZ, R81.H0_H0 ;  /* 0x20000051ff517230 */ /* 0x000fe40000004100 */
[----:B------:R-:W-:Y:S01]  /*2410*/  FMUL.FTZ R91, R0, R19 ;  /* 0x00000013005b7220 */ /* 0x000fe20000410000 */
[----:B------:R-:W-:Y:S02]  /*2420*/  HADD2.F32 R84, -RZ, R84.H0_H0 ;  /* 0x20000054ff547230 */ /* 0x000fe40000004100 */
[----:B------:R-:W-:Y:S01]  /*2430*/  FFMA.FTZ R3, R80, R74, R3 ;  /* 0x0000004a50037223 */ /* 0x000fe20000010003 */
[----:B------:R-:W-:-:S02]  /*2440*/  HADD2.F32 R83, -RZ, R83.H0_H0 ;  /* 0x20000053ff537230 */ /* 0x000fc40000004100 */
[----:B------:R-:W-:Y:S01]  /*2450*/  FMUL.FTZ R92, R72, R19 ;  /* 0x00000013485c7220 */ /* 0x000fe20000410000 */
[----:B------:R-:W-:Y:S02]  /*2460*/  HADD2.F32 R86, -RZ, R86.H0_H0 ;  /* 0x20000056ff567230 */ /* 0x000fe40000004100 */
[----:B------:R-:W-:Y:S01]  /*2470*/  FFMA.FTZ R3, R84, R81, R3 ;  /* 0x0000005154037223 */ /* 0x000fe20000010003 */
[----:B------:R-:W-:Y:S02]  /*2480*/  HADD2.F32 R82, -RZ, R82.H0_H0 ;  /* 0x20000052ff527230 */ /* 0x000fe40000004100 */
[----:B------:R-:W-:Y:S01]  /*2490*/  FMUL.FTZ R94, R73, R19 ;  /* 0x00000013495e7220 */ /* 0x000fe20000410000 */
[----:B------:R-:W-:Y:S02]  /*24a0*/  HADD2.F32 R93, -RZ, R93.H0_H0 ;  /* 0x2000005dff5d7230 */ /* 0x000fe40000004100 */
[----:B------:R-:W-:Y:S01]  /*24b0*/  FFMA.FTZ R2, R86, R83, R3 ;  /* 0x0000005356027223 */ /* 0x000fe20000010003 */
        /* <DEDUP_REMOVED lines=10> */
[----:B------:R-:W-:Y:S01]  /*2560*/  UIADD3 UR4, UPT, UPT, UR8, -0x2, URZ ;  /* 0xfffffffe08047890 */ /* 0x000fe2000fffe0ff */
[----:B------:R-:W-:Y:S01]  /*2570*/  HFMA2 R66, -RZ, RZ, 0, 0 ;  /* 0x00000000ff427431 */ /* 0x000fe200000001ff */
        /* <DEDUP_REMOVED lines=11> */
[----:B------:R-:W-:Y:S01]  /*2630*/  FMUL.FTZ R102, R82, R71 ;  /* 0x0000004752667220 */ /* 0x000fe20000410000 */
[----:B------:R-:W-:Y:S01]  /*2640*/  IADD3 R103, PT, PT, R16, 0xcd8, RZ ;  /* 0x00000cd810677810 */ /* 0x000fe20007ffe0ff */
[----:B------:R-:W2:Y:S01]  /*2650*/  LDC.64 R10, c[0x0][0x3c0] ;  /* 0x0000f000ff0a7b82 */ /* 0x000ea20000000a00 */
[----:B------:R-:W-:Y:S01]  /*2660*/  MOV R105, R26 ;  /* 0x0000001a00697202 */ /* 0x000fe20000000f00 */
[----:B------:R-:W-:Y:S01]  /*2670*/  UIADD3 UR11, UPT, UPT, -UR7, URZ, URZ ;  /* 0x000000ff070b7290 */ /* 0x000fe2000fffe1ff */
[----:B------:R-:W-:Y:S01]  /*2680*/  MOV R104, R27 ;  /* 0x0000001b00687202 */ /* 0x000fe20000000f00 */
[----:B------:R-:W3:Y:S01]  /*2690*/  LDCU UR12, c[0x0][0x394] ;  /* 0x00007280ff0c77ac */ /* 0x000ee20008000800 */
[----:B------:R-:W-:-:S02]  /*26a0*/  MOV R107, R20 ;  /* 0x00000014006b7202 */ /* 0x000fc40000000f00 */
[----:B------:R-:W-:Y:S01]  /*26b0*/  MOV R106, R21 ;  /* 0x00000015006a7202 */ /* 0x000fe20000000f00 */
[----:B------:R-:W4:Y:S01]  /*26c0*/  LDC.64 R12, c[0x0][0x3a8] ;  /* 0x0000ea00ff0c7b82 */ /* 0x000f220000000a00 */
[----:B0-----:R-:W-:Y:S01]  /*26d0*/  ISETP.LE.AND P0, PT, R2, UR8, PT ;  /* 0x0000000802007c0c */ /* 0x001fe2000bf03270 */
[----:B------:R-:W-:Y:S01]  /*26e0*/  ULOP3.LUT UR5, UR5, 0x400, URZ, 0xc0, !UPT ;  /* 0x0000040005057892 */ /* 0x000fe2000f8ec0ff */
[----:B------:R-:W-:Y:S02]  /*26f0*/  MOV R109, R22 ;  /* 0x00000016006d7202 */ /* 0x000fe40000000f00 */
[----:B------:R-:W-:Y:S02]  /*2700*/  MOV R108, R23 ;  /* 0x00000017006c7202 */ /* 0x000fe40000000f00 */
[----:B------:R-:W-:Y:S01]  /*2710*/  MOV R110, R16 ;  /* 0x00000010006e7202 */ /* 0x000fe20000000f00 */
[----:B------:R-:W0:Y:S01]  /*2720*/  LDC R137, c[0x0][0x394] ;  /* 0x0000e500ff897b82 */ /* 0x000e220000000800 */
[----:B------:R-:W-:-:S02]  /*2730*/  ISETP.EQ.AND P0, PT, R25, RZ, !P0 ;  /* 0x000000ff1900720c */ /* 0x000fc40004702270 */
[----:B------:R-:W-:Y:S02]  /*2740*/  MOV R112, UR10 ;  /* 0x0000000a00707c02 */ /* 0x000fe40008000f00 */
[----:B-1----:R-:W-:Y:S02]  /*2750*/  SHF.L.U64.HI R9, R8, 0x2, R9 ;  /* 0x0000000208097819 */ /* 0x002fe40000010209 */
[----:B------:R-:W-:Y:S02]  /*2760*/  MOV R111, UR4 ;  /* 0x00000004006f7c02 */ /* 0x000fe40008000f00 */
[----:B--2---:R-:W-:Y:S02]  /*2770*/  SHF.L.U64.HI R11, R10, 0x2, R11 ;  /* 0x000000020a0b7819 */ /* 0x004fe4000001020b */
[----:B---34-:R-:W-:-:S07]  /*2780*/  SHF.L.U64.HI R13, R12, 0x2, R13 ;  /* 0x000000020c0d7819 */ /* 0x018fce000001020d */
.L_x_8464:
        /* <DEDUP_REMOVED lines=9> */
[----:B------:R-:W-:-:S04]  /*2820*/  ISETP.NE.AND P2, PT, R25, RZ, PT ;  /* 0x000000ff1900720c */ /* 0x000fc80003f45270 */
[----:B------:R-:W-:-:S04]  /*2830*/  SEL R115, R112, R35, !P2 ;  /* 0x0000002370737207 */ /* 0x000fc80005000000 */
[----:B------:R-:W-:Y:S02]  /*2840*/  LEA R123, R115, R16, 0x2 ;  /* 0x00000010737b7211 */ /* 0x000fe400078e10ff */
[----:B------:R-:W-:Y:S01]  /*2850*/  ISETP.NE.AND P1, PT, R25, 0x1f, PT ;  /* 0x0000001f1900780c */ /* 0x000fe20003f25270 */
        /* <DEDUP_REMOVED lines=8> */
[C---:B-1----:R-:W-:Y:S01]  /*28e0*/  FMUL.FTZ R2, R117.reuse, R68 ;  /* 0x0000004475027220 */ /* 0x042fe20000410000 */
[----:B------:R-:W1:Y:S01]  /*28f0*/  MUFU.EX2 R118, R118 ;  /* 0x0000007600767308 */ /* 0x000e620000000800 */
[----:B------:R-:W-:-:S03]  /*2900*/  FMUL.FTZ R117, R117, R71 ;  /* 0x0000004775757220 */ /* 0x000fc60000410000 */
[----:B------:R-:W2:Y:S01]  /*2910*/  MUFU.EX2 R119, R119 ;  /* 0x0000007700777308 */ /* 0x000ea20000000800 */
[----:B---3--:R-:W-:-:S03]  /*2920*/  FMUL.FTZ R15, R114, R15 ;  /* 0x0000000f720f7220 */ /* 0x008fc60000410000 */
[----:B------:R-:W3:Y:S04]  /*2930*/  MUFU.EX2 R120, R120 ;  /* 0x0000007800787308 */ /* 0x000ee80000000800 */
[----:B------:R-:W4:Y:S04]  /*2940*/  MUFU.EX2 R121, R121 ;  /* 0x0000007900797308 */ /* 0x000f280000000800 */
        /* <DEDUP_REMOVED lines=12> */
[----:B-1----:R-:W-:Y:S01]  /*2a10*/  FMUL.FTZ R123, R72, R15 ;  /* 0x0000000f487b7220 */ /* 0x002fe20000410000 */
[----:B------:R-:W-:Y:S06]  /*2a20*/  BAR.SYNC.DEFER_BLOCKING 0x0 ;  /* 0x0000000000007b1d */ /* 0x000fec0000010000 */
[----:B--234-:R-:W-:Y:S05]  /*2a30*/  @P1 BRA `(.L_x_8460) ;  /* 0x0000000000141947 */ /* 0x01cfea0003800000 */
[----:B------:R-:W-:Y:S01]  /*2a40*/  UISETP.NE.AND UP0, UPT, UR8, UR12, UPT ;  /* 0x0000000c0800728c */ /* 0x000fe2000bf05270 */
[----:B------:R-:W-:-:S08]  /*2a50*/  HFMA2 R132, -RZ, RZ, 1.875, 0 ;  /* 0x3f800000ff847431 */ /* 0x000fd000000001ff */
[----:B------:R-:W-:Y:S05]  /*2a60*/  BRA.U !UP0, `(.L_x_8461) ;  /* 0x00000001080c7547 */ /* 0x000fea000b800000 */
[----:B------:R3:W4:Y:S01]  /*2a70*/  LDS R132, [R110+UR5+0x458] ;  /* 0x000458056e847984 */ /* 0x0007220008000800 */
[----:B------:R-:W-:Y:S05]  /*2a80*/  BRA `(.L_x_8461) ;  /* 0x0000000000047947 */ /* 0x000fea0003800000 */
.L_x_8460:
[----:B------:R1:W2:Y:S02]  /*2a90*/  LDS R132, [R135+0xc5c] ;  /* 0x000c5c0087847984 */ /* 0x0002a40000000800 */
.L_x_8461:
[----:B------:R-:W-:Y:S05]  /*2aa0*/  BSYNC.RECONVERGENT B0 ;  /* 0x0000000000007941 */ /* 0x000fea0003800200 */
.L_x_8459:
        /* <DEDUP_REMOVED lines=19> */
[C---:B0-----:R-:W-:Y:S01]  /*2be0*/  FFMA.FTZ R2, R121.reuse, R15, R126 ;  /* 0x0000000f79027223 */ /* 0x041fe2000001007e */
        /* <DEDUP_REMOVED lines=8> */
[----:B------:R-:W-:Y:S02]  /*2c70*/  FMUL.FTZ R2, R120, R15 ;  /* 0x0000000f78027220 */ /* 0x000fe40000410000 */
        /* <DEDUP_REMOVED lines=9> */
[----:B------:R-:W-:-:S04]  /*2d10*/  FMUL.FTZ R2, R114, R15 ;  /* 0x0000000f72027220 */ /* 0x000fc80000410000 */
[----:B------:R-:W-:Y:S01]  /*2d20*/  FMUL.FTZ R2, R117, R2 ;  /* 0x0000000275027220 */ /* 0x000fe20000410000 */
[----:B0-----:R-:W-:-:S04]  /*2d30*/  @P1 FMUL.FTZ R134, R134, R3 ;  /* 0x0000000386861220 */ /* 0x001fc80000410000 */
[----:B------:R-:W0:Y:S01]  /*2d40*/  SHFL.UP PT, R15, R2, 0x1, RZ ;  /* 0x04200000020f7989 */ /* 0x000e2200000e00ff */
[----:B--2---:R-:W-:Y:S01]  /*2d50*/  @P1 FFMA.FTZ R122, R3, R136, R122 ;  /* 0x00000088037a1223 */ /* 0x004fe2000001007a */
[----:B------:R-:W-:Y:S02]  /*2d60*/  @P1 MOV R3, R134 ;  /* 0x0000008600031202 */ /* 0x000fe40000000f00 */
[----:B------:R-:W-:Y:S02]  /*2d70*/  ISETP.GE.AND P1, PT, R44, 0x1, PT ;  /* 0x000000012c00780c */ /* 0x000fe40003f26270 */
[----:B------:R-:W2:Y:S04]  /*2d80*/  SHFL.DOWN PT, R136, R122, 0x2, 0x1f ;  /* 0x08401f007a887f89 */ /* 0x000ea800000e0000 */
[----:B------:R-:W3:Y:S01]  /*2d90*/  SHFL.DOWN PT, R134, R3, 0x2, 0x1f ;  /* 0x08401f0003867f89 */ /* 0x000ee200000e0000 */
[----:B----4-:R-:W-:-:S05]  /*2da0*/  FFMA.FTZ R14, R2, R14, R139 ;  /* 0x0000000e020e7223 */ /* 0x010fca000001008b */
[----:B------:R-:W-:-:S05]  /*2db0*/  FSEL R139, R139, R14, !P1 ;  /* 0x0000000e8b8b7208 */ /* 0x000fca0004800000 */
[----:B------:R-:W4:Y:S01]  /*2dc0*/  SHFL.UP PT, R14, R139, 0x2, RZ ;  /* 0x044000008b0e7989 */ /* 0x000f2200000e00ff */
[----:B0-----:R-:W-:Y:S01]  /*2dd0*/  @P1 FMUL.FTZ R2, R2, R15 ;  /* 0x0000000f02021220 */ /* 0x001fe20000410000 */
[----:B------:R-:W-:-:S04]  /*2de0*/  ISETP.GE.AND P1, PT, R44, 0x2, PT ;  /* 0x000000022c00780c */ /* 0x000fc80003f26270 */
[----:B------:R-:W0:Y:S01]  /*2df0*/  SHFL.UP PT, R15, R2, 0x2, RZ ;  /* 0x04400000020f7989 */ /* 0x000e2200000e00ff */
[C---:B--2---:R-:W-:Y:S01]  /*2e00*/  @!P3 FFMA.FTZ R122, R3.reuse, R136, R122 ;  /* 0x00000088037ab223 */ /* 0x044fe2000001007a */
[----:B---3--:R-:W-:-:S04]  /*2e10*/  @!P3 FMUL.FTZ R134, R3, R134 ;  /* 0x000000860386b220 */ /* 0x008fc80000410000 */
[----:B------:R-:W2:Y:S01]  /*2e20*/  SHFL.DOWN PT, R136, R122, 0x4, 0x1f ;  /* 0x08801f007a887f89 */ /* 0x000ea200000e0000 */
[----:B------:R-:W-:Y:S02]  /*2e30*/  @!P3 MOV R3, R134 ;  /* 0x000000860003b202 */ /* 0x000fe40000000f00 */
[----:B------:R-:W-:-:S03]  /*2e40*/  ISETP.GT.U32.AND P3, PT, R133, 0x1b, PT ;  /* 0x0000001b8500780c */ /* 0x000fc60003f64070 */
[----:B------:R-:W3:Y:S01]  /*2e50*/  SHFL.DOWN PT, R134, R3, 0x4, 0x1f ;  /* 0x08801f0003867f89 */ /* 0x000ee200000e0000 */
[----:B----4-:R-:W-:-:S05]  /*2e60*/  FFMA.FTZ R14, R2, R14, R139 ;  /* 0x0000000e020e7223 */ /* 0x010fca000001008b */
[----:B------:R-:W-:Y:S01]  /*2e70*/  FSEL R139, R139, R14, !P1 ;  /* 0x0000000e8b8b7208 */ /* 0x000fe20004800000 */
[----:B0-----:R-:W-:Y:S01]  /*2e80*/  @P1 FMUL.FTZ R2, R2, R15 ;  /* 0x0000000f02021220 */ /* 0x001fe20000410000 */
[----:B------:R-:W-:Y:S02]  /*2e90*/  ISETP.GE.AND P1, PT, R44, 0x4, PT ;  /* 0x000000042c00780c */ /* 0x000fe40003f26270 */
[----:B------:R-:W-:Y:S01]  /*2ea0*/  MOV R15, RZ ;  /* 0x000000ff000f7202 */ /* 0x000fe20000000f00 */
[----:B------:R-:W0:Y:S01]  /*2eb0*/  SHFL.UP PT, R14, R139, 0x4, RZ ;  /* 0x048000008b0e7989 */ /* 0x000e2200000e00ff */
[----:B--2---:R-:W-:-:S03]  /*2ec0*/  @!P3 FFMA.FTZ R122, R3, R136, R122 ;  /* 0x00000088037ab223 */ /* 0x004fc6000001007a */
[----:B------:R-:W2:Y:S04]  /*2ed0*/  SHFL.UP PT, R141, R2, 0x4, RZ ;  /* 0x04800000028d7989 */ /* 0x000ea800000e00ff */
[----:B------:R-:W4:Y:S01]  /*2ee0*/  SHFL.DOWN PT, R138, R122, 0x8, 0x1f ;  /* 0x09001f007a8a7f89 */ /* 0x000f2200000e0000 */
[----:B---3--:R-:W-:-:S05]  /*2ef0*/  @!P3 FMUL.FTZ R134, R3, R134 ;  /* 0x000000860386b220 */ /* 0x008fca0000410000 */
[----:B------:R-:W-:Y:S02]  /*2f00*/  @!P3 MOV R3, R134 ;  /* 0x000000860003b202 */ /* 0x000fe40000000f00 */
[----:B------:R-:W-:-:S03]  /*2f10*/  ISETP.GT.U32.AND P3, PT, R133, 0x17, PT ;  /* 0x000000178500780c */ /* 0x000fc60003f64070 */
[----:B------:R-:W3:Y:S01]  /*2f20*/  SHFL.DOWN PT, R136, R3, 0x8, 0x1f ;  /* 0x09001f0003887f89 */ /* 0x000ee200000e0000 */
[----:B0-----:R-:W-:-:S05]  /*2f30*/  FFMA.FTZ R14, R2, R14, R139 ;  /* 0x0000000e020e7223 */ /* 0x001fca000001008b */
[----:B------:R-:W-:Y:S01]  /*2f40*/  FSEL R139, R139, R14, !P1 ;  /* 0x0000000e8b8b7208 */ /* 0x000fe20004800000 */
[----:B------:R-:W-:Y:S02]  /*2f50*/  HFMA2 R14, -RZ, RZ, 1.875, 0 ;  /* 0x3f800000ff0e7431 */ /* 0x000fe400000001ff */
[----:B--2---:R-:W-:Y:S01]  /*2f60*/  @P1 FMUL.FTZ R2, R2, R141 ;  /* 0x0000008d02021220 */ /* 0x004fe20000410000 */
[----:B------:R-:W-:Y:S01]  /*2f70*/  ISETP.GE.AND P1, PT, R44, 0x8, PT ;  /* 0x000000082c00780c */ /* 0x000fe20003f26270 */
[C---:B----4-:R-:W-:Y:S01]  /*2f80*/  @!P3 FFMA.FTZ R122, R3.reuse, R138, R122 ;  /* 0x0000008a037ab223 */ /* 0x050fe2000001007a */
[----:B------:R-:W0:Y:S04]  /*2f90*/  SHFL.UP PT, R134, R139, 0x8, RZ ;  /* 0x050000008b867989 */ /* 0x000e2800000e00ff */
[----:B------:R-:W-:Y:S04]  /*2fa0*/  @P0 LDS.64 R14, [R103] ;  /* 0x00000000670e0984 */ /* 0x000fe80000000a00 */
        /* <DEDUP_REMOVED lines=8> */
[----:B--2---:R-:W-:Y:S01]  /*3030*/  @P1 FMUL.FTZ R2, R2, R141 ;  /* 0x0000008d02021220 */ /* 0x004fe20000410000 */
[----:B------:R-:W-:-:S03]  /*3040*/  ISETP.GE.AND P1, PT, R44, 0x10, PT ;  /* 0x000000102c00780c */ /* 0x000fc60003f26270 */
[----:B------:R-:W0:Y:S01]  /*3050*/  SHFL.UP PT, R134, R139, 0x10, RZ ;  /* 0x060000008b867989 */ /* 0x000e2200000e00ff */
[----:B----4-:R-:W-:-:S03]  /*3060*/  @!P3 FFMA.FTZ R122, R3, R138, R122 ;  /* 0x0000008a037ab223 */ /* 0x010fc6000001007a */
[----:B------:R-:W2:Y:S04]  /*3070*/  SHFL.UP PT, R141, R2, 0x10, RZ ;  /* 0x06000000028d7989 */ /* 0x000ea800000e00ff */
[----:B------:R-:W-:Y:S04]  /*3080*/  SHFL.DOWN PT, R143, R122, 0x1, 0x1f ;  /* 0x08201f007a8f7f89 */ /* 0x000fe800000e0000 */
[----:B------:R-:W-:Y:S01]  /*3090*/  SHFL.IDX PT, R140, R15, RZ, 0x1f ;  /* 0x00001fff0f8c7589 */ /* 0x000fe200000e0000 */
[----:B---3--:R-:W-:-:S03]  /*30a0*/  @!P3 FMUL.FTZ R136, R3, R136 ;  /* 0x000000880388b220 */ /* 0x008fc60000410000 */
[----:B------:R-:W-:Y:S02]  /*30b0*/  SHFL.IDX PT, R122, R122, RZ, 0x1f ;  /* 0x00001fff7a7a7589 */ /* 0x000fe400000e0000 */
[----:B------:R-:W-:Y:S02]  /*30c0*/  @!P3 MOV R3, R136 ;  /* 0x000000880003b202 */ /* 0x000fe40000000f00 */
[----:B------:R-:W-:-:S03]  /*30d0*/  ISETP.NE.AND P3, PT, R25, 0x1f, PT ;  /* 0x0000001f1900780c */ /* 0x000fc60003f65270 */
[----:B------:R-:W3:Y:S01]  /*30e0*/  SHFL.DOWN PT, R136, R3, 0x1, 0x1f ;  /* 0x08201f0003887f89 */ /* 0x000ee200000e0000 */
[----:B0-----:R-:W-:-:S03]  /*30f0*/  FFMA.FTZ R134, R2, R134, R139 ;  /* 0x0000008602867223 */ /* 0x001fc6000001008b */
[----:B------:R-:W0:Y:S01]  /*3100*/  SHFL.IDX PT, R3, R3, RZ, 0x1f ;  /* 0x00001fff03037589 */ /* 0x000e2200000e0000 */
[----:B--2---:R-:W-:Y:S01]  /*3110*/  @P1 FMUL.FTZ R2, R2, R141 ;  /* 0x0000008d02021220 */ /* 0x004fe20000410000 */
[----:B------:R-:W-:Y:S02]  /*3120*/  FSEL R139, R139, R134, !P1 ;  /* 0x000000868b8b7208 */ /* 0x000fe40004800000 */
[----:B------:R-:W-:-:S03]  /*3130*/  ISETP.GT.AND P1, PT, R44, 0x1e, PT ;  /* 0x0000001e2c00780c */ /* 0x000fc60003f24270 */
[----:B------:R-:W-:Y:S04]  /*3140*/  SHFL.UP PT, R2, R2, 0x1, RZ ;  /* 0x0420000002027989 */ /* 0x000fe800000e00ff */
[----:B------:R-:W-:Y:S01]  /*3150*/  SHFL.UP PT, R139, R139, 0x1, RZ ;  /* 0x042000008b8b7989 */ /* 0x000fe200000e00ff */
[----:B---3--:R-:W-:Y:S01]  /*3160*/  @P3 FFMA.FTZ R140, R136, R140, R143 ;  /* 0x0000008c888c3223 */ /* 0x008fe2000001008f */
[----:B------:R-:W-:-:S03]  /*3170*/  ISETP.NE.AND P3, PT, R44, RZ, PT ;  /* 0x000000ff2c00720c */ /* 0x000fc60003f65270 */
[----:B------:R-:W-:Y:S01]  /*3180*/  FFMA.FTZ R132, R140, R132, R131 ;  /* 0x000000848c847223 */ /* 0x000fe20000010083 */
[C---:B0-----:R-:W-:Y:S01]  /*3190*/  FFMA.FTZ R15, R3.reuse, R15, R122 ;  /* 0x0000000f030f7223 */ /* 0x041fe2000001007a */
[----:B------:R-:W-:Y:S02]  /*31a0*/  FMUL.FTZ R14, R3, R14 ;  /* 0x0000000e030e7220 */ /* 0x000fe40000410000 */
[----:B------:R-:W-:Y:S01]  /*31b0*/  FFMA.FTZ R130, R117, R132, R130 ;  /* 0x0000008475827223 */ /* 0x000fe20000010082 */
[----:B------:R-:W-:-:S03]  /*31c0*/  FMUL.FTZ R146, R132, R71 ;  /* 0x0000004784927220 */ /* 0x000fc60000410000 */
[----:B------:R-:W-:Y:S01]  /*31d0*/  FFMA.FTZ R134, R114, R130, R127 ;  /* 0x0000008272867223 */ /* 0x000fe2000001007f */
[----:B------:R-:W-:Y:S01]  /*31e0*/  FADD.FTZ R90, R146, R90 ;  /* 0x0000005a925a7221 */ /* 0x000fe20000010000 */
[----:B------:R-:W0:Y:S02]  /*31f0*/  @!P3 S2R R148, SR_CgaCtaId ;  /* 0x000000000094b919 */ /* 0x000e240000008800 */
[----:B------:R-:W-:Y:S01]  /*3200*/  FFMA.FTZ R128, R115, R134, R128 ;  /* 0x0000008673807223 */ /* 0x000fe20000010080 */
[----:B------:R-:W-:-:S03]  /*3210*/  FMUL.FTZ R131, R134, R64 ;  /* 0x0000004086837220 */ /* 0x000fc60000410000 */
[----:B------:R-:W-:Y:S01]  /*3220*/  FFMA.FTZ R136, R116, R128, R125 ;  /* 0x0000008074887223 */ /* 0x000fe2000001007d */
[----:B------:R-:W-:-:S03]  /*3230*/  FADD.FTZ R88, R131, R88 ;  /* 0x0000005883587221 */ /* 0x000fc60000010000 */
[----:B------:R-:W-:-:S04]  /*3240*/  FFMA.FTZ R126, R121, R136, R126 ;  /* 0x00000088797e7223 */ /* 0x000fc8000001007e */
[----:B------:R-:W-:Y:S01]  /*3250*/  FMUL.FTZ R122, R113, R126 ;  /* 0x0000007e717a7220 */ /* 0x000fe20000410000 */
[----:B-----5:R-:W2:Y:S02]  /*3260*/  SHFL.IDX PT, R138, R129, RZ, 0x1f ;  /* 0x00001fff818a7589 */ /* 0x020ea400000e0000 */
[----:B--2---:R-:W-:Y:S01]  /*3270*/  @P2 FFMA.FTZ R138, R2, R138, R139 ;  /* 0x0000008a028a2223 */ /* 0x004fe2000001008b */
[----:B------:R-:W-:-:S03]  /*3280*/  ISETP.NE.AND P2, PT, R25, RZ, PT ;  /* 0x000000ff1900720c */ /* 0x000fc60003f45270 */
[----:B------:R-:W-:Y:S01]  /*3290*/  FFMA.FTZ R138, R118, R138, R95 ;  /* 0x0000008a768a7223 */ /* 0x000fe2000001005f */
[----:B------:R-:W-:-:S03]  /*32a0*/  FFMA.FTZ R118, R120, R126, R123 ;  /* 0x0000007e78767223 */ /* 0x000fc6000001007b */
[CC--:B------:R-:W-:Y:S01]  /*32b0*/  FFMA.FTZ R140, R119.reuse, R138.reuse, R96 ;  /* 0x0000008a778c7223 */ /* 0x0c0fe20000010060 */
[----:B------:R-:W-:Y:S01]  /*32c0*/  FFMA.FTZ R125, R0, R138, RZ ;  /* 0x0000008a007d7223 */ /* 0x000fe200000100ff */
[----:B------:R-:W-:Y:S01]  /*32d0*/  FFMA.FTZ R124, R119, R118, R124 ;  /* 0x00000076777c7223 */ /* 0x000fe2000001007c */
        /* <DEDUP_REMOVED lines=8> */
[----:B------:R-:W-:Y:S01]  /*3360*/  FMUL.FTZ R121, R118, R60 ;  /* 0x0000003c76797220 */ /* 0x000fe20000410000 */
[----:B------:R-:W-:Y:S01]  /*3370*/  FADD.FTZ R123, -R97, R142 ;  /* 0x0000008e617b7221 */ /* 0x000fe20000010100 */
[----:B------:R-:W-:Y:S01]  /*3380*/  FFMA.FTZ R139, R76, R129, R125 ;  /* 0x000000814c8b7223 */ /* 0x000fe2000001007d */
[----:B------:R-:W-:Y:S01]  /*3390*/  FFMA.FTZ R138, R2, R119, RZ ;  /* 0x00000077028a7223 */ /* 0x000fe200000100ff */
[----:B------:R-:W-:Y:S01]  /*33a0*/  FMUL.FTZ R125, R126, R61 ;  /* 0x0000003d7e7d7220 */ /* 0x000fe20000410000 */
[----:B------:R-:W-:Y:S01]  /*33b0*/  FFMA.FTZ R116, R116, R129, R99 ;  /* 0x0000008174747223 */ /* 0x000fe20000010063 */
[----:B------:R-:W-:Y:S01]  /*33c0*/  FADD.FTZ R129, -R98, R129 ;  /* 0x0000008162817221 */ /* 0x000fe20000010100 */
[----:B------:R-:W-:Y:S01]  /*33d0*/  FFMA.FTZ R138, R121, R120, R138 ;  /* 0x00000078798a7223 */ /* 0x000fe2000001008a */
[----:B------:R-:W-:Y:S01]  /*33e0*/  FMUL.FTZ R142, R128, R63 ;  /* 0x0000003f808e7220 */ /* 0x000fe20000410000 */
        /* <DEDUP_REMOVED lines=9> */
[-C--:B------:R-:W-:Y:S01]  /*3480*/  FFMA.FTZ R117, R117, R144.reuse, R102 ;  /* 0x0000009075757223 */ /* 0x080fe20000010066 */
[----:B------:R-:W-:Y:S01]  /*3490*/  FFMA.FTZ R114, R142, R139, R115 ;  /* 0x0000008b8e727223 */ /* 0x000fe20000010073 */
[----:B------:R-:W-:Y:S01]  /*34a0*/  FADD.FTZ R116, -R101, R144 ;  /* 0x0000009065747221 */ /* 0x000fe20000010100 */
[----:B------:R-:W-:Y:S01]  /*34b0*/  FFMA.FTZ R144, R86, R144, R143 ;  /* 0x0000009056907223 */ /* 0x000fe2000001008f */
[----:B------:R-:W-:Y:S01]  /*34c0*/  @!P3 MOV R143, 0x400 ;  /* 0x00000400008fb802 */ /* 0x000fe20000000f00 */
[----:B------:R-:W-:Y:S01]  /*34d0*/  FFMA.FTZ R138, R131, R127, R114 ;  /* 0x0000007f838a7223 */ /* 0x000fe20000010072 */
[----:B------:R-:W-:Y:S01]  /*34e0*/  FADD.FTZ R114, -R102, R117 ;  /* 0x0000007566727221 */ /* 0x000fe20000010100 */
[----:B------:R-:W-:Y:S01]  /*34f0*/  FADD.FTZ R87, R142, R87 ;  /* 0x000000578e577221 */ /* 0x000fe20000010000 */
[----:B0-----:R-:W-:Y:S01]  /*3500*/  @!P3 LEA R16, R148, R143, 0x18 ;  /* 0x0000008f9410b211 */ /* 0x001fe200078ec0ff */
[----:B------:R-:W-:Y:S01]  /*3510*/  FFMA.FTZ R115, R141, R116, R138 ;  /* 0x000000748d737223 */ /* 0x000fe2000001008a */
[----:B------:R-:W-:Y:S01]  /*3520*/  FFMA.FTZ R138, R93, R117, R144 ;  /* 0x000000755d8a7223 */ /* 0x000fe20000010090 */
[C---:B------:R-:W-:Y:S01]  /*3530*/  FMUL.FTZ R142, R113.reuse, R136 ;  /* 0x00000088718e7220 */ /* 0x040fe20000410000 */
[----:B------:R-:W-:Y:S01]  /*3540*/  FMUL.FTZ R3, R113, R118 ;  /* 0x0000007671037220 */ /* 0x000fe20000410000 */
[----:B------:R-:W-:Y:S01]  /*3550*/  FFMA.FTZ R115, R146, R114, R115 ;  /* 0x0000007292737223 */ /* 0x000fe20000010073 */
[----:B------:R0:W-:Y:S01]  /*3560*/  @!P2 STS.64 [R103], R14 ;  /* 0x0000000e6700a388 */ /* 0x0001e20000000a00 */
[----:B------:R-:W-:Y:S01]  /*3570*/  FMUL.FTZ R142, R129, R142 ;  /* 0x0000008e818e7220 */ /* 0x000fe20000410000 */
[----:B------:R-:W-:Y:S01]  /*3580*/  FMUL.FTZ R123, R123, R122 ;  /* 0x0000007a7b7b7220 */ /* 0x000fe20000410000 */
[----:B------:R-:W-:Y:S01]  /*3590*/  FMUL.FTZ R122, R120, R3 ;  /* 0x00000003787a7220 */ /* 0x000fe20000410000 */
[----:B------:R-:W2:Y:S01]  /*35a0*/  SHFL.DOWN PT, R117, R138, 0x1, 0x1f ;  /* 0x08201f008a757f89 */ /* 0x000ea200000e0000 */
[C---:B------:R-:W-:Y:S01]  /*35b0*/  FMUL.FTZ R3, R113.reuse, R130 ;  /* 0x0000008271037220 */ /* 0x040fe20000410000 */
[----:B------:R-:W-:Y:S01]  /*35c0*/  FMUL.FTZ R120, R113, R124 ;  /* 0x0000007c71787220 */ /* 0x000fe20000410000 */
[----:B------:R-:W-:Y:S01]  /*35d0*/  FFMA.FTZ R126, R70, R126, R123 ;  /* 0x0000007e467e7223 */ /* 0x000fe2000001007b */
[----:B------:R-:W3:Y:S01]  /*35e0*/  SHFL.DOWN PT, R144, R115, 0x1, 0x1f ;  /* 0x08201f0073907f89 */ /* 0x000ee200000e0000 */
[----:B------:R-:W-:Y:S01]  /*35f0*/  FMUL.FTZ R116, R116, R3 ;  /* 0x0000000374747220 */ /* 0x000fe20000410000 */
[----:B------:R-:W-:Y:S01]  /*3600*/  FMUL.FTZ R120, R119, R120 ;  /* 0x0000007877787220 */ /* 0x000fe20000410000 */
[----:B------:R-:W-:Y:S01]  /*3610*/  FFMA.FTZ R3, R69, R118, R122 ;  /* 0x0000007645037223 */ /* 0x000fe2000001007a */
[----:B0-----:R-:W-:Y:S01]  /*3620*/  FMUL.FTZ R14, R113, R134 ;  /* 0x00000086710e7220 */ /* 0x001fe20000410000 */
        /* <DEDUP_REMOVED lines=14> */
[----:B---3--:R-:W-:-:S04]  /*3710*/  @!P1 FADD.FTZ R115, R115, R144 ;  /* 0x0000009073739221 */ /* 0x008fc80000010000 */
[----:B------:R-:W0:Y:S01]  /*3720*/  SHFL.DOWN PT, R117, R138, 0x2, 0x1f ;  /* 0x08401f008a757f89 */ /* 0x000e2200000e0000 */
[----:B------:R-:W-:-:S03]  /*3730*/  ISETP.GT.AND P1, PT, R44, 0x1d, PT ;  /* 0x0000001d2c00780c */ /* 0x000fc60003f24270 */
[----:B------:R-:W2:Y:S10]  /*3740*/  SHFL.DOWN PT, R144, R115, 0x2, 0x1f ;  /* 0x08401f0073907f89 */ /* 0x000eb400000e0000 */
[----:B0-----:R-:W-:Y:S01]  /*3750*/  @!P1 FADD.FTZ R138, R138, R117 ;  /* 0x000000758a8a9221 */ /* 0x001fe20000010000 */
[----:B--2---:R-:W-:-:S04]  /*3760*/  @!P1 FADD.FTZ R115, R115, R144 ;  /* 0x0000009073739221 */ /* 0x004fc80000010000 */
        /* <DEDUP_REMOVED lines=11> */
[C---:B------:R-:W-:Y:S01]  /*3820*/  FMUL.FTZ R144, R113.reuse, R128 ;  /* 0x0000008071907220 */ /* 0x040fe20000410000 */
[----:B------:R-:W-:Y:S01]  /*3830*/  FMUL.FTZ R113, R113, R132 ;  /* 0x0000008471717220 */ /* 0x000fe20000410000 */
[----:B------:R-:W-:Y:S01]  /*3840*/  ISETP.GT.AND P1, PT, R44, 0xf, PT ;  /* 0x0000000f2c00780c */ /* 0x000fe20003f24270 */
[----:B------:R-:W2:Y:S01]  /*3850*/  SHFL.DOWN PT, R148, R115, 0x10, 0x1f ;  /* 0x0a001f0073947f89 */ /* 0x000ea200000e0000 */
[----:B------:R-:W-:Y:S01]  /*3860*/  FMUL.FTZ R139, R139, R144 ;  /* 0x000000908b8b7220 */ /* 0x000fe20000410000 */
[----:B------:R-:W-:-:S03]  /*3870*/  FMUL.FTZ R113, R114, R113 ;  /* 0x0000007172717220 */ /* 0x000fc60000410000 */
[----:B------:R-:W-:Y:S01]  /*3880*/  FFMA.FTZ R139, R74, R128, R139 ;  /* 0x000000804a8b7223 */ /* 0x000fe2000001008b */
[----:B------:R-:W-:Y:S01]  /*3890*/  FMUL.FTZ R128, R127, R14 ;  /* 0x0000000e7f807220 */ /* 0x000fe20000410000 */
[----:B------:R-:W-:Y:S02]  /*38a0*/  FFMA.FTZ R113, R82, R132, R113 ;  /* 0x0000008452717223 */ /* 0x000fe40000010071 */
[----:B------:R-:W-:Y:S01]  /*38b0*/  FADD.FTZ R54, R139, R54 ;  /* 0x000000368b367221 */ /* 0x000fe20000010000 */
[----:B------:R-:W-:Y:S01]  /*38c0*/  FFMA.FTZ R128, R81, R134, R128 ;  /* 0x0000008651807223 */ /* 0x000fe20000010080 */
[----:B------:R-:W-:-:S03]  /*38d0*/  FADD.FTZ R66, R113, R66 ;  /* 0x0000004271427221 */ /* 0x000fc60000010000 */
[----:B------:R-:W-:Y:S01]  /*38e0*/  FADD.FTZ R77, R128, R77 ;  /* 0x0000004d804d7221 */ /* 0x000fe20000010000 */
[----:B0-----:R-:W-:Y:S01]  /*38f0*/  FADD.FTZ R15, R138, R117 ;  /* 0x000000758a0f7221 */ /* 0x001fe20000010000 */
[----:B--2---:R-:W-:-:S04]  /*3900*/  FADD.FTZ R14, R115, R148 ;  /* 0x00000094730e7221 */ /* 0x004fc80000010000 */
[----:B------:R-:W-:Y:S01]  /*3910*/  FSEL R117, R138, R15, P1 ;  /* 0x0000000f8a757208 */ /* 0x000fe20000800000 */
[----:B------:R0:W-:Y:S02]  /*3920*/  @!P3 STS.64 [R16+0x228], R14 ;  /* 0x0002280e1000b388 */ /* 0x0001e40000000a00 */
        /* <DEDUP_REMOVED lines=11> */
.L_x_8463:
[----:B------:R-:W-:Y:S05]  /*39e0*/  BSYNC.RECONVERGENT B0 ;  /* 0x0000000000007941 */ /* 0x000fea0003800200 */
.L_x_8462:
        /* <DEDUP_REMOVED lines=13> */
.L_x_8458:
[----:B------:R-:W-:Y:S01]  /*3ac0*/  BAR.SYNC.DEFER_BLOCKING 0x0 ;  /* 0x0000000000007b1d */ /* 0x000fe20000010000 */
[-C--:B------:R-:W-:Y:S02]  /*3ad0*/  ISETP.GE.AND P6, PT, R34, R43.reuse, PT ;  /* 0x0000002b2200720c */ /* 0x080fe40003fc6270 */
[----:B------:R-:W-:Y:S02]  /*3ae0*/  PRMT R0, RZ, 0x7610, R0 ;  /* 0x00007610ff007816 */ /* 0x000fe40000000000 */
[-C--:B------:R-:W-:Y:S02]  /*3af0*/  ISETP.GE.AND P5, PT, R36, R43.reuse, PT ;  /* 0x0000002b2400720c */ /* 0x080fe40003fa6270 */
[-C--:B------:R-:W-:Y:S02]  /*3b00*/  ISETP.GE.AND P4, PT, R37, R43.reuse, PT ;  /* 0x0000002b2500720c */ /* 0x080fe40003f86270 */
[-C--:B------:R-:W-:Y:S02]  /*3b10*/  ISETP.GE.AND P3, PT, R38, R43.reuse, PT ;  /* 0x0000002b2600720c */ /* 0x080fe40003f66270 */
[----:B------:R-:W-:-:S02]  /*3b20*/  ISETP.GE.AND P2, PT, R39, R43, PT ;  /* 0x0000002b2700720c */ /* 0x000fc40003f46270 */
[-C--:B------:R-:W-:Y:S02]  /*3b30*/  ISETP.GE.AND P1, PT, R40, R43.reuse, PT ;  /* 0x0000002b2800720c */ /* 0x080fe40003f26270 */
        /* <DEDUP_REMOVED lines=9> */
[----:B------:R-:W-:Y:S01]  /*3bd0*/  PRMT R10, RZ, 0x7610, R10 ;  /* 0x00007610ff0a7816 */ /* 0x000fe2000000000a */
[----:B------:R-:W0:Y:S01]  /*3be0*/  S2UR UR5, SR_CgaCtaId ;  /* 0x00000000000579c3 */ /* 0x000e220000008800 */
[----:B------:R-:W-:Y:S01]  /*3bf0*/  F2FP.F16.F32.PACK_AB R91, R92, R91 ;  /* 0x0000005b5c5b723e */ /* 0x000fe200000000ff */
[----:B------:R-:W4:Y:S01]  /*3c00*/  @!P4 LDG.E.U16 R2, desc[UR16][R4.64+0x80] ;  /* 0x000080100402c981 */ /* 0x000f22000c1e1500 */
[----:B------:R-:W-:Y:S01]  /*3c10*/  F2FP.F16.F32.PACK_AB R85, R85, R94 ;  /* 0x0000005e5555723e */ /* 0x000fe200000000ff */
[----:B------:R-:W-:Y:S01]  /*3c20*/  UMOV UR4, 0x400 ;  /* 0x0000040000047882 */ /* 0x000fe20000000000 */
[----:B------:R-:W-:Y:S01]  /*3c30*/  F2FP.F16.F32.PACK_AB R87, R88, R87 ;  /* 0x000000575857723e */ /* 0x000fe200000000ff */
[----:B------:R-:W5:Y:S01]  /*3c40*/  @!P3 LDG.E.U16 R9, desc[UR16][R4.64+0xc0] ;  /* 0x0000c0100409b981 */ /* 0x000f62000c1e1500 */
[----:B------:R-:W-:Y:S01]  /*3c50*/  F2FP.F16.F32.PACK_AB R89, R90, R89 ;  /* 0x000000595a59723e */ /* 0x000fe200000000ff */
[----:B------:R-:W1:Y:S01]  /*3c60*/  LDCU.64 UR10, c[0x0][0x4f8] ;  /* 0x00009f00ff0a77ac */ /* 0x000e620008000a00 */
[----:B------:R-:W1:Y:S01]  /*3c70*/  LDC.64 R80, c[0x0][0x500] ;  /* 0x00014000ff507b82 */ /* 0x000e620000000a00 */
[----:B------:R-:W5:Y:S01]  /*3c80*/  @!P2 LDG.E.U16 R8, desc[UR16][R4.64+0x100] ;  /* 0x000100100408a981 */ /* 0x000f62000c1e1500 */
[----:B------:R-:W-:-:S03]  /*3c90*/  USHF.R.S32.HI UR7, URZ, 0x1f, UR6 ;  /* 0x0000001fff077899 */ /* 0x000fc60008011406 */
[----:B------:R-:W5:Y:S01]  /*3ca0*/  @!P1 LDG.E.U16 R11, desc[UR16][R4.64+0x140] ;  /* 0x00014010040b9981 */ /* 0x000f62000c1e1500 */
[----:B------:R-:W1:Y:S03]  /*3cb0*/  LDCU.64 UR12, c[0x0][0x550] ;  /* 0x0000aa00ff0c77ac */ /* 0x000e660008000a00 */
[----:B------:R-:W5:Y:S04]  /*3cc0*/  @!P0 LDG.E.U16 R10, desc[UR16][R4.64+0x180] ;  /* 0x00018010040a8981 */ /* 0x000f68000c1e1500 */
[----:B------:R-:W5:Y:S01]  /*3cd0*/  @!P6 LDG.E.U16 R57, desc[UR16][R4.64+0x1c0] ;  /* 0x0001c0100439e981 */ /* 0x000f62000c1e1500 */
[----:B------:R-:W-:Y:S01]  /*3ce0*/  PRMT R13, R87, 0x7632, R13 ;  /* 0x00007632570d7816 */ /* 0x000fe2000000000d */
[----:B0-----:R-:W-:Y:S01]  /*3cf0*/  ULEA UR4, UR5, UR4, 0x18 ;  /* 0x0000000405047291 */ /* 0x001fe2000f8ec0ff */
[----:B------:R-:W-:-:S05]  /*3d00*/  PRMT R14, R89, 0x7632, R14 ;  /* 0x00007632590e7816 */ /* 0x000fca000000000e */
[----:B------:R-:W-:Y:S01]  /*3d10*/  MOV R16, UR4 ;  /* 0x0000000400107c02 */ /* 0x000fe20008000f00 */
[----:B--2---:R-:W-:Y:S04]  /*3d20*/  STS.U16 [R45], R0 ;  /* 0x000000002d007388 */ /* 0x004fe80000000400 */
[----:B---3--:R-:W-:Y:S04]  /*3d30*/  STS.U16 [R46+0x40], R3 ;  /* 0x000040032e007388 */ /* 0x008fe80000000400 */
[----:B----4-:R-:W-:Y:S04]  /*3d40*/  STS.U16 [R47+0x80], R2 ;  /* 0x000080022f007388 */ /* 0x010fe80000000400 */
[----:B-----5:R-:W-:Y:S04]  /*3d50*/  STS.U16 [R48+0xc0], R9 ;  /* 0x0000c00930007388 */ /* 0x020fe80000000400 */
[----:B------:R-:W-:Y:S04]  /*3d60*/  STS.U16 [R49+0x100], R8 ;  /* 0x0001000831007388 */ /* 0x000fe80000000400 */
[----:B------:R-:W-:Y:S04]  /*3d70*/  STS.U16 [R50+0x140], R11 ;  /* 0x0001400b32007388 */ /* 0x000fe80000000400 */
[----:B------:R-:W-:Y:S04]  /*3d80*/  STS.U16 [R51+0x180], R10 ;  /* 0x0001800a33007388 */ /* 0x000fe80000000400 */
[----:B------:R-:W-:Y:S01]  /*3d90*/  STS.U16 [R52+0x1c0], R57 ;  /* 0x0001c03934007388 */ /* 0x000fe20000000400 */
[----:B------:R-:W-:-:S03]  /*3da0*/  NOP ;  /* 0x0000000000007918 */ /* 0x000fc60000000000 */
[----:B------:R-:W0:Y:S04]  /*3db0*/  LDS.U16 R4, [R53+0x2] ;  /* 0x0000020035047984 */ /* 0x000e280000000400 */
[----:B------:R-:W2:Y:S04]  /*3dc0*/  LDS.U16 R12, [R53] ;  /* 0x00000000350c7984 */ /* 0x000ea80000000400 */
[----:B------:R-:W3:Y:S04]  /*3dd0*/  LDS.U16 R0, [R53+0x4] ;  /* 0x0000040035007984 */ /* 0x000ee80000000400 */
[----:B------:R-:W4:Y:S04]  /*3de0*/  LDS.U16 R2, [R53+0x6] ;  /* 0x0000060035027984 */ /* 0x000f280000000400 */
[----:B------:R-:W5:Y:S01]  /*3df0*/  LDS.U16 R8, [R53+0xe] ;  /* 0x00000e0035087984 */ /* 0x000f620000000400 */
[----:B0-----:R-:W-:-:S03]  /*3e00*/  HADD2.F32 R3, -RZ, R4.H0_H0 ;  /* 0x20000004ff037230 */ /* 0x001fc60000004100 */
[----:B------:R-:W-:Y:S02]  /*3e10*/  LDS.U16 R4, [R53+0xa] ;  /* 0x00000a0035047984 */ /* 0x000fe40000000400 */
[----:B------:R-:W-:Y:S01]  /*3e20*/  FADD.FTZ R3, R3, R18 ;  /* 0x0000001203037221 */ /* 0x000fe20000010000 */
[----:B--2---:R-:W-:-:S04]  /*3e30*/  HADD2.F32 R5, -RZ, R12.H0_H0 ;  /* 0x2000000cff057230 */ /* 0x004fc80000004100 */
[----:B------:R-:W-:Y:S01]  /*3e40*/  FSETP.GTU.FTZ.AND P1, PT, R3, 20, PT ;  /* 0x41a000000300780b */ /* 0x000fe20003f3c000 */
[----:B------:R-:W-:-:S05]  /*3e50*/  FADD.FTZ R5, R5, R18 ;  /* 0x0000001205057221 */ /* 0x000fca0000010000 */
[----:B------:R-:W-:-:S07]  /*3e60*/  FSETP.GTU.FTZ.AND P0, PT, R5, 20, PT ;  /* 0x41a000000500780b */ /* 0x000fce0003f1c000 */
[----:B------:R-:W-:Y:S02]  /*3e70*/  @!P1 FMUL.FTZ R10, R3, -1.4426950216293334961 ;  /* 0xbfb8aa3b030a9820 */ /* 0x000fe40000410000 */
[----:B------:R-:W0:Y:S04]  /*3e80*/  LDS.U16 R3, [R53+0x8] ;  /* 0x0000080035037984 */ /* 0x000e280000000400 */
[----:B------:R-:W2:Y:S01]  /*3e90*/  @!P1 MUFU.EX2 R10, R10 ;  /* 0x0000000a000a9308 */ /* 0x000ea20000000800 */
[----:B------:R-:W-:-:S06]  /*3ea0*/  @!P0 FMUL.FTZ R5, R5, -1.4426950216293334961 ;  /* 0xbfb8aa3b05058820 */ /* 0x000fcc0000410000 */
[----:B------:R-:W1:Y:S01]  /*3eb0*/  @!P0 MUFU.EX2 R5, R5 ;  /* 0x0000000500058308 */ /* 0x000e620000000800 */
[----:B--2---:R-:W-:-:S06]  /*3ec0*/  @!P1 FADD.FTZ R11, R10, 1 ;  /* 0x3f8000000a0b9421 */ /* 0x004fcc0000010000 */
[----:B------:R-:W2:Y:S01]  /*3ed0*/  @!P1 MUFU.RCP R11, R11 ;  /* 0x0000000b000b9308 */ /* 0x000ea20000001000 */
[----:B-1----:R-:W-:Y:S02]  /*3ee0*/  @!P0 FADD.FTZ R9, R5, 1 ;  /* 0x3f80000005098421 */ /* 0x002fe40000010000 */
[----:B------:R-:W1:Y:S01]  /*3ef0*/  LDS.U16 R5, [R53+0xc] ;  /* 0x00000c0035057984 */ /* 0x000e620000000400 */
[----:B------:R-:W-:Y:S06]  /*3f00*/  BAR.SYNC.DEFER_BLOCKING 0x0 ;  /* 0x0000000000007b1d */ /* 0x000fec0000010000 */
[----:B------:R3:W0:Y:S02]  /*3f10*/  @!P0 MUFU.RCP R12, R9 ;  /* 0x00000009000c8308 */ /* 0x0006240000001000 */
[----:B---3--:R-:W-:-:S02]  /*3f20*/  HADD2.F32 R9, -RZ, R0.H0_H0 ;  /* 0x20000000ff097230 */ /* 0x008fc40000004100 */
[----:B--2---:R-:W-:Y:S01]  /*3f30*/  @!P1 FMUL.FTZ R78, R78, R11 ;  /* 0x0000000b4e4e9220 */ /* 0x004fe20000410000 */
[----:B----4-:R-:W-:Y:S02]  /*3f40*/  HADD2.F32 R11, -RZ, R2.H0_H0 ;  /* 0x20000002ff0b7230 */ /* 0x010fe40000004100 */
[--C-:B------:R-:W-:Y:S01]  /*3f50*/  FADD.FTZ R0, R9, R18.reuse ;  /* 0x0000001209007221 */ /* 0x100fe20000010000 */
[----:B-----5:R-:W-:Y:S02]  /*3f60*/  HADD2.F32 R9, -RZ, R8.H0_H0 ;  /* 0x20000008ff097230 */ /* 0x020fe40000004100 */
[----:B------:R-:W-:-:S03]  /*3f70*/  FADD.FTZ R11, R11, R18 ;  /* 0x000000120b0b7221 */ /* 0x000fc60000010000 */
[----:B------:R-:W-:Y:S02]  /*3f80*/  FADD.FTZ R9, R9, R18 ;  /* 0x0000001209097221 */ /* 0x000fe40000010000 */
[----:B------:R-:W-:Y:S01]  /*3f90*/  FSETP.GTU.FTZ.AND P2, PT, R11, 20, PT ;  /* 0x41a000000b00780b */ /* 0x000fe20003f5c000 */
[----:B0-----:R-:W-:Y:S01]  /*3fa0*/  @!P0 FMUL.FTZ R59, R59, R12 ;  /* 0x0000000c3b3b8220 */ /* 0x001fe20000410000 */
[----:B------:R-:W-:Y:S02]  /*3fb0*/  ISETP.NE.AND P0, PT, R25, RZ, PT ;  /* 0x000000ff1900720c */ /* 0x000fe40003f05270 */
[----:B------:R-:W-:Y:S02]  /*3fc0*/  FSETP.GTU.FTZ.AND P5, PT, R9, 20, PT ;  /* 0x41a000000900780b */ /* 0x000fe40003fbc000 */
[----:B------:R-:W-:Y:S02]  /*3fd0*/  PRMT R10, R91, 0x7632, R10 ;  /* 0x000076325b0a7816 */ /* 0x000fe4000000000a */
[----:B------:R-:W-:Y:S01]  /*3fe0*/  PRMT R12, R85, 0x7632, R12 ;  /* 0x00007632550c7816 */ /* 0x000fe2000000000c */
[----:B------:R-:W-:Y:S01]  /*3ff0*/  STS.U16 [R53], R91 ;  /* 0x0000005b35007388 */ /* 0x000fe20000000400 */
[----:B------:R-:W-:Y:S01]  /*4000*/  FSETP.GTU.FTZ.AND P6, PT, R0, 20, PT ;  /* 0x41a000000000780b */ /* 0x000fe20003fdc000 */
[----:B------:R-:W-:-:S02]  /*4010*/  HADD2.F32 R3, -RZ, R3.H0_H0 ;  /* 0x20000003ff037230 */ /* 0x000fc40000004100 */
[----:B------:R0:W-:Y:S01]  /*4020*/  STS.U16 [R53+0x2], R10 ;  /* 0x0000020a35007388 */ /* 0x0001e20000000400 */
[----:B------:R-:W-:-:S03]  /*4030*/  @!P2 FMUL.FTZ R2, R11, -1.4426950216293334961 ;  /* 0xbfb8aa3b0b02a820 */ /* 0x000fc60000410000 */
[----:B------:R-:W-:Y:S01]  /*4040*/  STS.U16 [R53+0x4], R85 ;  /* 0x0000045535007388 */ /* 0x000fe20000000400 */
[----:B------:R-:W-:-:S03]  /*4050*/  @!P5 FMUL.FTZ R8, R9, -1.4426950216293334961 ;  /* 0xbfb8aa3b0908d820 */ /* 0x000fc60000410000 */
        /* <DEDUP_REMOVED lines=15> */
[----:B0-----:R-:W-:Y:S01]  /*4150*/  FADD.FTZ R10, R3, R18 ;  /* 0x00000012030a7221 */ /* 0x001fe20000010000 */
[----:B------:R-:W-:Y:S01]  /*4160*/  BAR.SYNC.DEFER_BLOCKING 0x0 ;  /* 0x0000000000007b1d */ /* 0x000fe20000010000 */
[----:B------:R-:W-:-:S03]  /*4170*/  @!P6 FMUL.FTZ R0, R0, -1.4426950216293334961 ;  /* 0xbfb8aa3b0000e820 */ /* 0x000fc60000410000 */
[----:B------:R-:W-:Y:S01]  /*4180*/  FSETP.GTU.FTZ.AND P1, PT, R10, 20, PT ;  /* 0x41a000000a00780b */ /* 0x000fe20003f3c000 */
[----:B------:R-:W-:Y:S02]  /*4190*/  HADD2.F32 R3, -RZ, R4.H0_H0 ;  /* 0x20000004ff037230 */ /* 0x000fe40000004100 */
[----:B-1----:R-:W-:Y:S01]  /*41a0*/  HADD2.F32 R5, -RZ, R5.H0_H0 ;  /* 0x20000005ff057230 */ /* 0x002fe20000004100 */
[----:B------:R-:W0:Y:S02]  /*41b0*/  @!P6 MUFU.EX2 R0, R0 ;  /* 0x000000000000e308 */ /* 0x000e240000000800 */
[--C-:B------:R-:W-:Y:S02]  /*41c0*/  FADD.FTZ R4, R3, R18.reuse ;  /* 0x0000001203047221 */ /* 0x100fe40000010000 */
[----:B------:R-:W-:Y:S01]  /*41d0*/  FADD.FTZ R5, R5, R18 ;  /* 0x0000001205057221 */ /* 0x000fe20000010000 */
[----:B------:R-:W1:Y:S02]  /*41e0*/  @!P2 MUFU.EX2 R2, R2 ;  /* 0x000000020002a308 */ /* 0x000e640000000800 */
[----:B------:R-:W-:-:S02]  /*41f0*/  FSETP.GTU.FTZ.AND P3, PT, R4, 20, PT ;  /* 0x41a000000400780b */ /* 0x000fc40003f7c000 */
[----:B------:R-:W-:Y:S01]  /*4200*/  @!P1 FMUL.FTZ R3, R10, -1.4426950216293334961 ;  /* 0xbfb8aa3b0a039820 */ /* 0x000fe20000410000 */
[----:B------:R-:W-:-:S05]  /*4210*/  FSETP.GTU.FTZ.AND P4, PT, R5, 20, PT ;  /* 0x41a000000500780b */ /* 0x000fca0003f9c000 */
[----:B------:R-:W2:Y:S01]  /*4220*/  @!P1 MUFU.EX2 R3, R3 ;  /* 0x0000000300039308 */ /* 0x000ea20000000800 */
[----:B------:R-:W3:Y:S01]  /*4230*/  LDS R69, [R16+0x210] ;  /* 0x0002100010457984 */ /* 0x000ee20000000800 */
[----:B0-----:R-:W-:-:S03]  /*4240*/  @!P6 FADD.FTZ R0, R0, 1 ;  /* 0x3f8000000000e421 */ /* 0x001fc60000010000 */
[----:B------:R-:W-:Y:S01]  /*4250*/  @!P3 FMUL.FTZ R4, R4, -1.4426950216293334961 ;  /* 0xbfb8aa3b0404b820 */ /* 0x000fe20000410000 */
[----:B-1----:R-:W-:Y:S02]  /*4260*/  @!P2 FADD.FTZ R2, R2, 1 ;  /* 0x3f8000000202a421 */ /* 0x002fe40000010000 */
[----:B------:R-:W-:Y:S01]  /*4270*/  @!P4 FMUL.FTZ R5, R5, -1.4426950216293334961 ;  /* 0xbfb8aa3b0505c820 */ /* 0x000fe20000410000 */
[----:B------:R-:W0:Y:S01]  /*4280*/  @!P6 MUFU.RCP R0, R0 ;  /* 0x000000000000e308 */ /* 0x000e220000001000 */
[----:B------:R-:W-:Y:S01]  /*4290*/  UIMAD.WIDE.U32 UR4, UR18, UR10, UR6 ;  /* 0x0000000a120472a5 */ /* 0x000fe2000f8e0006 */
[----:B--2---:R-:W-:-:S06]  /*42a0*/  @!P1 FADD.FTZ R3, R3, 1 ;  /* 0x3f80000003039421 */ /* 0x004fcc0000010000 */
[----:B------:R-:W1:Y:S04]  /*42b0*/  @!P3 MUFU.EX2 R4, R4 ;  /* 0x000000040004b308 */ /* 0x000e680000000800 */
[----:B------:R-:W2:Y:S01]  /*42c0*/  @!P2 MUFU.RCP R71, R2 ;  /* 0x000000020047a308 */ /* 0x000ea20000001000 */
[----:B------:R-:W-:-:S07]  /*42d0*/  UIMAD UR5, UR18, UR11, UR5 ;  /* 0x0000000b120572a4 */ /* 0x000fce000f8e0205 */
[----:B------:R-:W4:Y:S04]  /*42e0*/  @!P4 MUFU.EX2 R5, R5 ;  /* 0x000000050005c308 */ /* 0x000f280000000800 */
[----:B------:R-:W5:Y:S04]  /*42f0*/  @!P5 MUFU.EX2 R8, R8 ;  /* 0x000000080008d308 */ /* 0x000f680000000800 */
[----:B------:R3:W2:Y:S01]  /*4300*/  @!P1 MUFU.RCP R73, R3 ;  /* 0x0000000300499308 */ /* 0x0006a20000001000 */
[----:B-1----:R-:W-:Y:S01]  /*4310*/  @!P3 FADD.FTZ R4, R4, 1 ;  /* 0x3f8000000404b421 */ /* 0x002fe20000010000 */
[----:B0-----:R-:W-:Y:S01]  /*4320*/  @!P6 FMUL.FTZ R79, R79, R0 ;  /* 0x000000004f4fe220 */ /* 0x001fe20000410000 */
[----:B---3--:R-:W-:-:S04]  /*4330*/  IMAD.WIDE.U32 R2, R17, R80, UR4 ;  /* 0x0000000411027e25 */ /* 0x008fc8000f8e0050 */
[----:B----4-:R-:W-:Y:S01]  /*4340*/  @!P4 FADD.FTZ R5, R5, 1 ;  /* 0x3f8000000505c421 */ /* 0x010fe20000010000 */
[----:B-----5:R-:W-:Y:S01]  /*4350*/  @!P5 FADD.FTZ R8, R8, 1 ;  /* 0x3f8000000808d421 */ /* 0x020fe20000010000 */
[----:B--2---:R-:W-:Y:S01]  /*4360*/  @!P2 FMUL.FTZ R56, R56, R71 ;  /* 0x000000473838a220 */ /* 0x004fe20000410000 */
[----:B------:R-:W-:Y:S01]  /*4370*/  IMAD R0, R17, R81, R3 ;  /* 0x0000005111007224 */ /* 0x000fe200078e0203 */
[----:B------:R-:W-:Y:S01]  /*4380*/  IADD3 R3, P6, PT, R34, R2, RZ ;  /* 0x0000000222037210 */ /* 0x000fe20007fde0ff */
[----:B------:R-:W0:Y:S01]  /*4390*/  @!P3 MUFU.RCP R4, R4 ;  /* 0x000000040004b308 */ /* 0x000e220000001000 */
[----:B------:R-:W1:Y:S02]  /*43a0*/  LDCU.64 UR4, c[0x0][0x518] ;  /* 0x0000a300ff0477ac */ /* 0x000e640008000a00 */
[----:B------:R-:W-:Y:S02]  /*43b0*/  IADD3.X R0, PT, PT, RZ, R0, RZ, P6, !PT ;  /* 0x00000000ff007210 */ /* 0x000fe400037fe4ff */
[----:B------:R-:W-:-:S03]  /*43c0*/  LEA R2, P2, R3, UR12, 0x1 ;  /* 0x0000000c03027c11 */ /* 0x000fc6000f8408ff */
[----:B------:R-:W2:Y:S01]  /*43d0*/  @!P4 MUFU.RCP R10, R5 ;  /* 0x00000005000ac308 */ /* 0x000ea20000001000 */
[----:B------:R-:W-:Y:S01]  /*43e0*/  @!P1 FMUL.FTZ R54, R54, R73 ;  /* 0x0000004936369220 */ /* 0x000fe20000410000 */
[----:B------:R-:W-:-:S06]  /*43f0*/  LEA.HI.X R3, R3, UR13, R0, 0x1, P2 ;  /* 0x0000000d03037c11 */ /* 0x000fcc00090f0c00 */
[----:B------:R-:W3:Y:S01]  /*4400*/  @!P5 MUFU.RCP R75, R8 ;  /* 0x00000008004bd308 */ /* 0x000ee20000001000 */
[-C--:B------:R-:W-:Y:S02]  /*4410*/  ISETP.GE.AND P1, PT, R34, R69.reuse, PT ;  /* 0x000000452200720c */ /* 0x080fe40003f26270 */
[-C--:B------:R-:W-:Y:S01]  /*4420*/  ISETP.GE.AND P2, PT, R36, R69.reuse, PT ;  /* 0x000000452400720c */ /* 0x080fe20003f46270 */
[----:B0-----:R-:W-:Y:S01]  /*4430*/  @!P3 FMUL.FTZ R77, R77, R4 ;  /* 0x000000044d4db220 */ /* 0x001fe20000410000 */
[-C--:B------:R-:W-:Y:S02]  /*4440*/  ISETP.GE.AND P3, PT, R37, R69.reuse, PT ;  /* 0x000000452500720c */ /* 0x080fe40003f66270 */
[-C--:B------:R-:W-:Y:S01]  /*4450*/  ISETP.GE.AND P6, PT, R40, R69.reuse, PT ;  /* 0x000000452800720c */ /* 0x080fe20003fc6270 */
[----:B--2---:R-:W-:Y:S01]  /*4460*/  @!P4 FMUL.FTZ R65, R65, R10 ;  /* 0x0000000a4141c220 */ /* 0x004fe20000410000 */
[----:B------:R-:W-:-:S05]  /*4470*/  ISETP.GE.AND P4, PT, R39, R69, PT ;  /* 0x000000452700720c */ /* 0x000fca0003f86270 */
[----:B------:R-:W-:Y:S01]  /*4480*/  @!P1 STG.E.U16 desc[UR16][R2.64], R9 ;  /* 0x0000000902009986 */ /* 0x000fe2000c101510 */
[----:B------:R-:W-:Y:S01]  /*4490*/  ISETP.GE.AND P1, PT, R41, R69, PT ;  /* 0x000000452900720c */ /* 0x000fe20003f26270 */
[----:B---3--:R-:W-:Y:S02]  /*44a0*/  @!P5 FMUL.FTZ R66, R66, R75 ;  /* 0x0000004b4242d220 */ /* 0x008fe40000410000 */
[----:B------:R-:W-:Y:S01]  /*44b0*/  @!P2 STG.E.U16 desc[UR16][R2.64+0x40], R11 ;  /* 0x0000400b0200a986 */ /* 0x000fe2000c101510 */
[-C--:B------:R-:W-:Y:S02]  /*44c0*/  ISETP.GE.AND P5, PT, R38, R69.reuse, PT ;  /* 0x000000452600720c */ /* 0x080fe40003fa6270 */
[----:B------:R-:W-:Y:S01]  /*44d0*/  ISETP.GE.AND P2, PT, R42, R69, PT ;  /* 0x000000452a00720c */ /* 0x000fe20003f46270 */
[----:B------:R-:W-:Y:S04]  /*44e0*/  @!P3 STG.E.U16 desc[UR16][R2.64+0x80], R13 ;  /* 0x0000800d0200b986 */ /* 0x000fe8000c101510 */
[----:B------:R-:W-:Y:S04]  /*44f0*/  @!P4 STG.E.U16 desc[UR16][R2.64+0x100], R57 ;  /* 0x000100390200c986 */ /* 0x000fe8000c101510 */
[----:B------:R0:W-:Y:S04]  /*4500*/  @!P6 STG.E.U16 desc[UR16][R2.64+0x140], R61 ;  /* 0x0001403d0200e986 */ /* 0x0001e8000c101510 */
[----:B------:R-:W-:Y:S04]  /*4510*/  @!P5 STG.E.U16 desc[UR16][R2.64+0xc0], R15 ;  /* 0x0000c00f0200d986 */ /* 0x000fe8000c101510 */
[----:B------:R-:W-:Y:S04]  /*4520*/  @!P1 STG.E.U16 desc[UR16][R2.64+0x180], R63 ;  /* 0x0001803f02009986 */ /* 0x000fe8000c101510 */
[----:B------:R2:W-:Y:S01]  /*4530*/  @!P2 STG.E.U16 desc[UR16][R2.64+0x1c0], R67 ;  /* 0x0001c0430200a986 */ /* 0x0005e2000c101510 */
[----:B------:R-:W-:Y:S01]  /*4540*/  F2FP.F16.F32.PACK_AB R0, R78, R59 ;  /* 0x0000003b4e00723e */ /* 0x000fe200000000ff */
[----:B0-----:R-:W0:Y:S01]  /*4550*/  LDC.64 R60, c[0x0][0x520] ;  /* 0x00014800ff3c7b82 */ /* 0x001e220000000a00 */
[----:B------:R-:W-:-:S07]  /*4560*/  F2FP.F16.F32.PACK_AB R4, R56, R79 ;  /* 0x0000004f3804723e */ /* 0x000fce00000000ff */
[----:B------:R-:W-:Y:S01]  /*4570*/  BAR.SYNC.DEFER_BLOCKING 0x0 ;  /* 0x0000000000007b1d */ /* 0x000fe20000010000 */
[C---:B------:R-:W-:Y:S02]  /*4580*/  PRMT R5, R0.reuse, 0x7610, R5 ;  /* 0x0000761000057816 */ /* 0x040fe40000000005 */
[----:B------:R-:W-:Y:S02]  /*4590*/  PRMT R8, R0, 0x7632, R8 ;  /* 0x0000763200087816 */ /* 0x000fe40000000008 */
[----:B------:R-:W-:Y:S02]  /*45a0*/  F2FP.F16.F32.PACK_AB R0, R77, R54 ;  /* 0x000000364d00723e */ /* 0x000fe400000000ff */
[----:B--2---:R-:W-:Y:S02]  /*45b0*/  F2FP.F16.F32.PACK_AB R3, R66, R65 ;  /* 0x000000414203723e */ /* 0x004fe400000000ff */
[----:B------:R-:W-:Y:S02]  /*45c0*/  PRMT R10, R4, 0x7632, R10 ;  /* 0x00007632040a7816 */ /* 0x000fe4000000000a */
[----:B------:R-:W-:-:S02]  /*45d0*/  PRMT R12, R0, 0x7632, R12 ;  /* 0x00007632000c7816 */ /* 0x000fc4000000000c */
        /* <DEDUP_REMOVED lines=18> */
[----:B------:R-:W-:Y:S01]  /*4700*/  @!P0 STS [R16+0x210], R43 ;  /* 0x0002102b10008388 */ /* 0x000fe20000000800 */
[----:B------:R-:W-:Y:S01]  /*4710*/  BAR.SYNC.DEFER_BLOCKING 0x0 ;  /* 0x0000000000007b1d */ /* 0x000fe20000010000 */
[----:B-1----:R-:W-:-:S05]  /*4720*/  UIMAD.WIDE.U32 UR6, UR18, UR4, UR6 ;  /* 0x00000004120672a5 */ /* 0x002fca000f8e0006 */
[----:B------:R-:W1:Y:S01]  /*4730*/  LDS R15, [R16+0x210] ;  /* 0x00021000100f7984 */ /* 0x000e620000000800 */
[----:B------:R-:W-:Y:S01]  /*4740*/  UIMAD UR7, UR18, UR5, UR7 ;  /* 0x00000005120772a4 */ /* 0x000fe2000f8e0207 */
[----:B------:R-:W2:Y:S05]  /*4750*/  LDCU.64 UR4, c[0x0][0x560] ;  /* 0x0000ac00ff0477ac */ /* 0x000eaa0008000a00 */
[----:B0-----:R-:W-:-:S04]  /*4760*/  IMAD.WIDE.U32 R2, R17, R60, UR6 ;  /* 0x0000000611027e25 */ /* 0x001fc8000f8e003c */
[----:B------:R-:W-:Y:S01]  /*4770*/  IMAD R0, R17, R61, R3 ;  /* 0x0000003d11007224 */ /* 0x000fe200078e0203 */
[----:B------:R-:W-:Y:S01]  /*4780*/  IADD3 R3, P0, PT, R34, R2, RZ ;  /* 0x0000000222037210 */ /* 0x000fe20007f1e0ff */
[----:B------:R-:W-:-:S03]  /*4790*/  FADD.FTZ R59, R59, R24 ;  /* 0x000000183b3b7221 */ /* 0x000fc60000010000 */
[----:B------:R-:W-:Y:S02]  /*47a0*/  IADD3.X R0, PT, PT, RZ, R0, RZ, P0, !PT ;  /* 0x00000000ff007210 */ /* 0x000fe400007fe4ff */
        /* <DEDUP_REMOVED lines=12> */
[----:B------:R0:W-:Y:S04]  /*4870*/  @!P4 STG.E.U16 desc[UR16][R2.64+0x140], R11 ;  /* 0x0001400b0200c986 */ /* 0x0001e8000c101510 */
[----:B------:R0:W-:Y:S04]  /*4880*/  @!P5 STG.E.U16 desc[UR16][R2.64+0x180], R51 ;  /* 0x000180330200d986 */ /* 0x0001e8000c101510 */
[----:B------:R0:W-:Y:S01]  /*4890*/  @!P6 STG.E.U16 desc[UR16][R2.64+0x1c0], R13 ;  /* 0x0001c00d0200e986 */ /* 0x0001e2000c101510 */
[----:B------:R-:W-:-:S03]  /*48a0*/  FADD.FTZ R79, R79, R56 ;  /* 0x000000384f4f7221 */ /* 0x000fc60000010000 */
        /* <DEDUP_REMOVED lines=18> */
.L_x_8441:
[----:B------:R-:W1:Y:S01]  /*49d0*/  LDC.64 R6, c[0x0][0x548] ;  /* 0x00015200ff067b82 */ /* 0x000e620000000a00 */
[----:B-----5:R-:W2:Y:S01]  /*49e0*/  S2R R19, SR_TID.X ;  /* 0x0000000000137919 */ /* 0x020ea20000002100 */
        /* <DEDUP_REMOVED lines=32> */
.L_x_8467:
[----:B------:R-:W-:Y:S05]  /*4bf0*/  BSYNC.RECONVERGENT B0 ;  /* 0x0000000000007941 */ /* 0x000fea0003800200 */
.L_x_8466:
        /* <DEDUP_REMOVED lines=26> */
.L_x_8469:
[----:B------:R-:W-:Y:S05]  /*4da0*/  BSYNC.RECONVERGENT B0 ;  /* 0x0000000000007941 */ /* 0x000fea0003800200 */
.L_x_8468:
        /* <DEDUP_REMOVED lines=22> */
.L_x_8471:
        /* <DEDUP_REMOVED lines=51> */
.L_x_8470:
[----:B------:R-:W-:Y:S05]  /*5240*/  EXIT ;  /* 0x000000000000794d */ /* 0x000fea0003800000 */
.L_x_8472:
        /* <DEDUP_REMOVED lines=11> */
.L_x_10506:


//--------------------- .text._Z25selective_scan_bwd_kernelI32Selective_Scan_bwd_kernel_traitsILi32ELi8ELb0ELb0ELb0ELb1ELb1EN3c104HalfEfEEv12SSMParamsBwd --------------------------
	.section	.text._Z25selective_scan_bwd_kernelI32Selective_Scan_bwd_kernel_traitsILi32ELi8ELb0ELb0ELb0ELb1ELb1EN3c104HalfEfEEv12SSMParamsBwd,"ax",@progbits
	.align	128
        .global         _Z25selective_scan_bwd_kernelI32Selective_Scan_bwd_kernel_traitsILi32ELi8ELb0ELb0ELb0ELb1ELb1EN3c104HalfEfEEv12SSMParamsBwd
        .type           _Z25selective_scan_bwd_kernelI32Selective_Scan_bwd_kernel_traitsILi32ELi8ELb0ELb0ELb0ELb1ELb1EN3c104HalfEfEEv12SSMParamsBwd,@function
        .size           _Z25selective_scan_bwd_kernelI32Selective_Scan_bwd_kernel_traitsILi32ELi8ELb0ELb0ELb0ELb1ELb1EN3c104HalfEfEEv12SSMParamsBwd,(.L_x_10507 - _Z25selective_scan_bwd_kernelI32Selective_Scan_bwd_kernel_traitsILi32ELi8ELb0ELb0ELb0ELb1ELb1EN3c104HalfEfEEv12SSMParamsBwd)
        .other          _Z25selective_scan_bwd_kernelI32Selective_Scan_bwd_kernel_traitsILi32ELi8ELb0ELb0ELb0ELb1ELb1EN3c104HalfEfEEv12SSMParamsBwd,@"STO_CUDA_ENTRY STV_DEFAULT"
_Z25selective_scan_bwd_kernelI32Selective_Scan_bwd_kernel_traitsILi32ELi8ELb0ELb0ELb0ELb1ELb1EN3c104HalfEfEEv12SSMParamsBwd:
.text._Z25selective_scan_bwd_kernelI32Selective_Scan_bwd_kernel_traitsILi32ELi8ELb0ELb0ELb0ELb1ELb1EN3c104HalfEfEEv12SSMParamsBwd:
        /* <DEDUP_REMOVED lines=111> */
.L_x_8498:
        /* <DEDUP_REMOVED lines=23> */
[----:B------:R-:W-:Y:S02]  /*0860*/  P2R R64, PR, RZ, 0x10 ;  /* 0x00000010ff407803 */ /* 0x000fe40000000000 */
[----:B------:R-:W-:Y:S02]  /*0870*/  ISETP.GE.AND P3, PT, R41, R43, PT ;  /* 0x0000002b2900720c */ /* 0x000fe40003f66270 */
[----:B------:R-:W-:Y:S02]  /*0880*/  PRMT R15, RZ, 0x7610, R15 ;  /* 0x00007610ff0f7816 */ /* 0x000fe4000000000f */
[----:B------:R-:W-:-:S02]  /*0890*/  PRMT R14, RZ, 0x7610, R14 ;  /* 0x00007610ff0e7816 */ /* 0x000fc4000000000e */
[----:B------:R-:W-:Y:S01]  /*08a0*/  PRMT R53, RZ, 0x7610, R53 ;  /* 0x00007610ff357816 */ /* 0x000fe20000000035 */
[----:B------:R-:W0:Y:S01]  /*08b0*/  S2R R44, SR_LANEID ;  /* 0x00000000002c7919 */ /* 0x000e220000000000 */
[----:B------:R-:W-:Y:S01]  /*08c0*/  P2R R66, PR, RZ, 0x40 ;  /* 0x00000040ff427803 */ /* 0x000fe20000000000 */
[----:B------:R-:W2:Y:S01]  /*08d0*/  @!P4 LDG.E.U16 R0, desc[UR16][R8.64] ;  /* 0x000000100800c981 */ /* 0x000ea2000c1e1500 */
[----:B------:R-:W-:Y:S02]  /*08e0*/  ISETP.GE.AND P4, PT, R42, R43, PT ;  /* 0x0000002b2a00720c */ /* 0x000fe40003f86270 */
[----:B------:R-:W-:Y:S01]  /*08f0*/  P2R R56, PR, RZ, 0x40 ;  /* 0x00000040ff387803 */ /* 0x000fe20000000000 */
[----:B------:R-:W3:Y:S01]  /*0900*/  @!P6 LDG.E.U16 R11, desc[UR16][R8.64+0x40] ;  /* 0x00004010080be981 */ /* 0x000ee2000c1e1500 */
[----:B------:R-:W-:Y:S02]  /*0910*/  PRMT R54, RZ, 0x7610, R54 ;  /* 0x00007610ff367816 */ /* 0x000fe40000000036 */
[----:B------:R-:W-:Y:S01]  /*0920*/  PRMT R58, RZ, 0x7610, R58 ;  /* 0x00007610ff3a7816 */ /* 0x000fe2000000003a */
[----:B------:R-:W4:Y:S01]  /*0930*/  @!P5 LDG.E.U16 R10, desc[UR16][R8.64+0x80] ;  /* 0x00008010080ad981 */ /* 0x000f22000c1e1500 */
[----:B------:R-:W-:-:S02]  /*0940*/  PRMT R60, RZ, 0x7610, R60 ;  /* 0x00007610ff3c7816 */ /* 0x000fc4000000003c */
[----:B------:R-:W-:Y:S01]  /*0950*/  PRMT R59, RZ, 0x7610, R59 ;  /* 0x00007610ff3b7816 */ /* 0x000fe2000000003b */
[----:B------:R-:W4:Y:S01]  /*0960*/  @!P0 LDG.E.U16 R13, desc[UR16][R8.64+0xc0] ;  /* 0x0000c010080d8981 */ /* 0x000f22000c1e1500 */
[----:B------:R-:W-:Y:S02]  /*0970*/  PRMT R62, RZ, 0x7610, R62 ;  /* 0x00007610ff3e7816 */ /* 0x000fe4000000003e */
[----:B------:R-:W-:Y:S01]  /*0980*/  PRMT R61, RZ, 0x7610, R61 ;  /* 0x00007610ff3d7816 */ /* 0x000fe2000000003d */
[----:B------:R-:W4:Y:S01]  /*0990*/  @!P1 LDG.E.U16 R12, desc[UR16][R8.64+0x100] ;  /* 0x00010010080c9981 */ /* 0x000f22000c1e1500 */
[----:B------:R-:W-:-:S03]  /*09a0*/  P2R R67, PR, RZ, 0x20 ;  /* 0x00000020ff437803 */ /* 0x000fc60000000000 */
[----:B------:R-:W4:Y:S04]  /*09b0*/  @!P2 LDG.E.U16 R15, desc[UR16][R8.64+0x140] ;  /* 0x00014010080fa981 */ /* 0x000f28000c1e1500 */
[----:B------:R-:W4:Y:S04]  /*09c0*/  @!P3 LDG.E.U16 R14, desc[UR16][R8.64+0x180] ;  /* 0x00018010080eb981 */ /* 0x000f28000c1e1500 */
[----:B------:R1:W4:Y:S01]  /*09d0*/  @!P4 LDG.E.U16 R53, desc[UR16][R8.64+0x1c0] ;  /* 0x0001c0100835c981 */ /* 0x000322000c1e1500 */
[C---:B0-----:R-:W-:Y:S02]  /*09e0*/  IADD3 R47, PT, PT, R44.reuse, 0x20, RZ ;  /* 0x000000202c2f7810 */ /* 0x041fe40007ffe0ff */
[----:B------:R-:W-:-:S02]  /*09f0*/  IADD3 R49, PT, PT, R44, 0x40, RZ ;  /* 0x000000402c317810 */ /* 0x000fc40007ffe0ff */
[-C--:B------:R-:W-:Y:S02]  /*0a00*/  LEA.HI.SX32 R46, R47, R44.reuse, 0x1b ;  /* 0x0000002c2f2e7211 */ /* 0x080fe400078fdaff */
[CC--:B------:R-:W-:Y:S02]  /*0a10*/  LEA.HI.SX32 R45, R44.reuse, R44.reuse, 0x1b ;  /* 0x0000002c2c2d7211 */ /* 0x0c0fe400078fdaff */
[----:B------:R-:W-:Y:S02]  /*0a20*/  LEA.HI.SX32 R47, R49, R44, 0x1b ;  /* 0x0000002c312f7211 */ /* 0x000fe400078fdaff */
[C---:B-1----:R-:W-:Y:S02]  /*0a30*/  IADD3 R9, PT, PT, R44.reuse, 0x60, RZ ;  /* 0x000000602c097810 */ /* 0x042fe40007ffe0ff */
[C---:B------:R-:W-:Y:S02]  /*0a40*/  IADD3 R49, PT, PT, R44.reuse, 0x80, RZ ;  /* 0x000000802c317810 */ /* 0x040fe40007ffe0ff */
[----:B------:R-:W-:-:S02]  /*0a50*/  IADD3 R51, PT, PT, R44, 0xa0, RZ ;  /* 0x000000a02c337810 */ /* 0x000fc40007ffe0ff */
[C---:B------:R-:W-:Y:S02]  /*0a60*/  IADD3 R55, PT, PT, R44.reuse, 0xc0, RZ ;  /* 0x000000c02c377810 */ /* 0x040fe40007ffe0ff */
[----:B------:R-:W-:Y:S02]  /*0a70*/  LEA R45, R45, UR10, 0x1 ;  /* 0x0000000a2d2d7c11 */ /* 0x000fe4000f8e08ff */
[----:B------:R-:W-:Y:S02]  /*0a80*/  IADD3 R57, PT, PT, R44, 0xe0, RZ ;  /* 0x000000e02c397810 */ /* 0x000fe40007ffe0ff */
[-C--:B------:R-:W-:Y:S02]  /*0a90*/  LEA.HI.SX32 R9, R9, R44.reuse, 0x1b ;  /* 0x0000002c09097211 */ /* 0x080fe400078fdaff */
[----:B------:R-:W-:Y:S02]  /*0aa0*/  LEA.HI.SX32 R49, R49, R44, 0x1b ;  /* 0x0000002c31317211 */ /* 0x000fe400078fdaff */
[----:B------:R-:W-:-:S02]  /*0ab0*/  LEA R46, R46, UR10, 0x1 ;  /* 0x0000000a2e2e7c11 */ /* 0x000fc4000f8e08ff */
[-C--:B------:R-:W-:Y:S02]  /*0ac0*/  LEA.HI.SX32 R50, R51, R44.reuse, 0x1b ;  /* 0x0000002c33327211 */ /* 0x080fe400078fdaff */
[----:B------:R-:W-:Y:S02]  /*0ad0*/  LEA R47, R47, UR10, 0x1 ;  /* 0x0000000a2f2f7c11 */ /* 0x000fe4000f8e08ff */
[-C--:B------:R-:W-:Y:S02]  /*0ae0*/  LEA.HI.SX32 R51, R55, R44.reuse, 0x1b ;  /* 0x0000002c37337211 */ /* 0x080fe400078fdaff */
[----:B------:R-:W-:Y:S02]  /*0af0*/  LEA.HI.SX32 R52, R57, R44, 0x1b ;  /* 0x0000002c39347211 */ /* 0x000fe400078fdaff */
[----:B------:R-:W-:Y:S02]  /*0b00*/  LEA R48, R9, UR10, 0x1 ;  /* 0x0000000a09307c11 */ /* 0x000fe4000f8e08ff */
[----:B------:R-:W-:-:S02]  /*0b10*/  LEA R49, R49, UR10, 0x1 ;  /* 0x0000000a31317c11 */ /* 0x000fc4000f8e08ff */
[----:B------:R-:W-:Y:S02]  /*0b20*/  LEA R50, R50, UR10, 0x1 ;  /* 0x0000000a32327c11 */ /* 0x000fe4000f8e08ff */
[----:B------:R-:W-:Y:S02]  /*0b30*/  LEA R51, R51, UR10, 0x1 ;  /* 0x0000000a33337c11 */ /* 0x000fe4000f8e08ff */
[----:B------:R-:W-:Y:S02]  /*0b40*/  LEA R52, R52, UR10, 0x1 ;  /* 0x0000000a34347c11 */ /* 0x000fe4000f8e08ff */
[----:B------:R-:W-:Y:S02]  /*0b50*/  ISETP.NE.AND P6, PT, R64, RZ, PT ;  /* 0x000000ff4000720c */ /* 0x000fe40003fc5270 */
[----:B------:R-:W-:Y:S02]  /*0b60*/  PRMT R8, RZ, 0x7610, R8 ;  /* 0x00007610ff087816 */ /* 0x000fe40000000008 */
[----:B------:R-:W-:Y:S01]  /*0b70*/  PRMT R9, RZ, 0x7610, R9 ;  /* 0x00007610ff097816 */ /* 0x000fe20000000009 */
[----:B--2---:R0:W-:Y:S04]  /*0b80*/  STS.U16 [R45], R0 ;  /* 0x000000002d007388 */ /* 0x0041e80000000400 */
[----:B---3--:R-:W-:Y:S04]  /*0b90*/  STS.U16 [R46+0x40], R11 ;  /* 0x0000400b2e007388 */ /* 0x008fe80000000400 */
[----:B----4-:R-:W-:Y:S01]  /*0ba0*/  STS.U16 [R47+0x80], R10 ;  /* 0x0000800a2f007388 */ /* 0x010fe20000000400 */
[----:B0-----:R-:W-:-:S03]  /*0bb0*/  SHF.L.U32 R0, R44, 0x3, RZ ;  /* 0x000000032c007819 */ /* 0x001fc600000006ff */
[----:B------:R-:W-:Y:S01]  /*0bc0*/  STS.U16 [R48+0xc0], R13 ;  /* 0x0000c00d30007388 */ /* 0x000fe20000000400 */
[----:B------:R-:W-:-:S03]  /*0bd0*/  LEA.HI.SX32 R0, R0, R0, 0x1b ;  /* 0x0000000000007211 */ /* 0x000fc600078fdaff */
[----:B------:R-:W-:Y:S04]  /*0be0*/  STS.U16 [R49+0x100], R12 ;  /* 0x0001000c31007388 */ /* 0x000fe80000000400 */
[----:B------:R-:W-:Y:S04]  /*0bf0*/  STS.U16 [R50+0x140], R15 ;  /* 0x0001400f32007388 */ /* 0x000fe80000000400 */
[----:B------:R-:W-:Y:S04]  /*0c00*/  STS.U16 [R51+0x180], R14 ;  /* 0x0001800e33007388 */ /* 0x000fe80000000400 */
[----:B------:R0:W-:Y:S02]  /*0c10*/  STS.U16 [R52+0x1c0], R53 ;  /* 0x0001c03534007388 */ /* 0x0001e40000000400 */
[----:B0-----:R-:W-:Y:S01]  /*0c20*/  LEA R53, R0, UR10, 0x1 ;  /* 0x0000000a00357c11 */ /* 0x001fe2000f8e08ff */
        /* <DEDUP_REMOVED lines=25> */
[----:B------:R-:W-:Y:S02]  /*0dc0*/  ISETP.NE.AND P6, PT, R64, RZ, PT ;  /* 0x000000ff4000720c */ /* 0x000fe40003fc5270 */
        /* <DEDUP_REMOVED lines=20> */
[----:B------:R-:W-:Y:S06]  /*0f10*/  BAR.SYNC.DEFER_BLOCKING 0x0 ;  /* 0x0000000000007b1d */ /* 0x000fec0000010000 */
        /* <DEDUP_REMOVED lines=9> */
[----:B0-----:R-:W-:-:S05]  /*0fb0*/  HADD2.F32 R15, -RZ, R0.H0_H0 ;  /* 0x20000000ff0f7230 */ /* 0x001fca0000004100 */
[----:B-----5:R-:W-:-:S05]  /*0fc0*/  FADD.FTZ R54, R15, R18 ;  /* 0x000000120f367221 */ /* 0x020fca0000010000 */
[----:B------:R-:W-:Y:S01]  /*0fd0*/  FSETP.GTU.FTZ.AND P5, PT, R54, 20, PT ;  /* 0x41a000003600780b */ /* 0x000fe20003fbc000 */
[----:B-1----:R-:W-:Y:S02]  /*0fe0*/  HADD2.F32 R65, -RZ, R8.H0_H0 ;  /* 0x20000008ff417230 */ /* 0x002fe40000004100 */
[----:B--2---:R-:W-:Y:S02]  /*0ff0*/  HADD2.F32 R9, -RZ, R9.H0_H0 ;  /* 0x20000009ff097230 */ /* 0x004fe40000004100 */
[----:B---3--:R-:W-:Y:S02]  /*1000*/  HADD2.F32 R3, -RZ, R10.H0_H0 ;  /* 0x2000000aff037230 */ /* 0x008fe40000004100 */
[----:B----4-:R-:W-:Y:S02]  /*1010*/  HADD2.F32 R11, -RZ, R11.H0_H0 ;  /* 0x2000000bff0b7230 */ /* 0x010fe40000004100 */
[----:B------:R-:W-:Y:S02]  /*1020*/  HADD2.F32 R71, -RZ, R12.H0_H0 ;  /* 0x2000000cff477230 */ /* 0x000fe40000004100 */
[----:B------:R-:W-:-:S02]  /*1030*/  HADD2.F32 R13, -RZ, R13.H0_H0 ;  /* 0x2000000dff0d7230 */ /* 0x000fc40000004100 */
[----:B------:R-:W-:Y:S01]  /*1040*/  HADD2.F32 R73, -RZ, R14.H0_H0 ;  /* 0x2000000eff497230 */ /* 0x000fe20000004100 */
[----:B------:R-:W-:Y:S01]  /*1050*/  BSSY.RECONVERGENT B0, `(.L_x_8474) ;  /* 0x0000030000007945 */ /* 0x000fe20003800200 */
[----:B------:R-:W-:Y:S04]  /*1060*/  STS.U16 [R45], R56 ;  /* 0x000000382d007388 */ /* 0x000fe80000000400 */
[----:B------:R0:W-:Y:S04]  /*1070*/  STS.U16 [R46+0x40], R55 ;  /* 0x000040372e007388 */ /* 0x0001e80000000400 */
[----:B------:R-:W-:Y:S04]  /*1080*/  STS.U16 [R47+0x80], R58 ;  /* 0x0000803a2f007388 */ /* 0x000fe80000000400 */
[----:B------:R1:W-:Y:S04]  /*1090*/  STS.U16 [R48+0xc0], R57 ;  /* 0x0000c03930007388 */ /* 0x0003e80000000400 */
[----:B------:R-:W-:Y:S04]  /*10a0*/  STS.U16 [R49+0x100], R60 ;  /* 0x0001003c31007388 */ /* 0x000fe80000000400 */
[----:B------:R2:W-:Y:S04]  /*10b0*/  STS.U16 [R50+0x140], R59 ;  /* 0x0001403b32007388 */ /* 0x0005e80000000400 */
[----:B------:R-:W-:Y:S04]  /*10c0*/  STS.U16 [R51+0x180], R62 ;  /* 0x0001803e33007388 */ /* 0x000fe80000000400 */
[----:B------:R3:W-:Y:S01]  /*10d0*/  STS.U16 [R52+0x1c0], R61 ;  /* 0x0001c03d34007388 */ /* 0x0007e20000000400 */
[--C-:B0-----:R-:W-:Y:S01]  /*10e0*/  FADD.FTZ R55, R65, R18.reuse ;  /* 0x0000001241377221 */ /* 0x101fe20000010000 */
[--C-:B------:R-:W-:Y:S01]  /*10f0*/  FADD.FTZ R56, R9, R18.reuse ;  /* 0x0000001209387221 */ /* 0x100fe20000010000 */
[--C-:B-1----:R-:W-:Y:S01]  /*1100*/  FADD.FTZ R57, R3, R18.reuse ;  /* 0x0000001203397221 */ /* 0x102fe20000010000 */
[--C-:B------:R-:W-:Y:S01]  /*1110*/  FADD.FTZ R58, R11, R18.reuse ;  /* 0x000000120b3a7221 */ /* 0x100fe20000010000 */
[--C-:B--2---:R-:W-:Y:S01]  /*1120*/  FADD.FTZ R59, R71, R18.reuse ;  /* 0x00000012473b7221 */ /* 0x104fe20000010000 */
        /* <DEDUP_REMOVED lines=34> */
.L_x_8475:
[----:B------:R-:W-:Y:S05]  /*1350*/  BSYNC.RECONVERGENT B0 ;  /* 0x0000000000007941 */ /* 0x000fea0003800200 */
.L_x_8474:
        /* <DEDUP_REMOVED lines=33> */
.L_x_8477:
[----:B------:R-:W-:Y:S05]  /*1570*/  BSYNC.RECONVERGENT B0 ;  /* 0x0000000000007941 */ /* 0x000fea0003800200 */
.L_x_8476:
        /* <DEDUP_REMOVED lines=33> */
.L_x_8479:
[----:B------:R-:W-:Y:S05]  /*1790*/  BSYNC.RECONVERGENT B0 ;  /* 0x0000000000007941 */ /* 0x000fea0003800200 */
.L_x_8478:
        /* <DEDUP_REMOVED lines=33> */
.L_x_8481:
[----:B------:R-:W-:Y:S05]  /*19b0*/  BSYNC.RECONVERGENT B0 ;  /* 0x0000000000007941 */ /* 0x000fea0003800200 */
.L_x_8480:
        /* <DEDUP_REMOVED lines=33> */
.L_x_8483:
[----:B------:R-:W-:Y:S05]  /*1bd0*/  BSYNC.RECONVERGENT B0 ;  /* 0x0000000000007941 */ /* 0x000fea0003800200 */
.L_x_8482:
        /* <DEDUP_REMOVED lines=33> */
.L_x_8485:
[----:B------:R-:W-:Y:S05]  /*1df0*/  BSYNC.RECONVERGENT B0 ;  /* 0x0000000000007941 */ /* 0x000fea0003800200 */
.L_x_8484:
        /* <DEDUP_REMOVED lines=33> */
.L_x_8487:
[----:B------:R-:W-:Y:S05]  /*2010*/  BSYNC.RECONVERGENT B0 ;  /* 0x0000000000007941 */ /* 0x000fea0003800200 */
.L_x_8486:
        /* <DEDUP_REMOVED lines=33> */
.L_x_8489:
[----:B------:R-:W-:Y:S05]  /*2230*/  BSYNC.RECONVERGENT B0 ;  /* 0x0000000000007941 */ /* 0x000fea0003800200 */
.L_x_8488:
[----:B------:R-:W0:Y:S01]  /*2240*/  LDCU.128 UR12, c[0x0][0x410] ;  /* 0x00008200ff0c77ac */ /* 0x000e220008000c00 */
[----:B------:R-:W-:Y:S01]  /*2250*/  LDS.U16 R74, [R53+0x2] ;  /* 0x00000200354a7984 */ /* 0x000fe20000000400 */
[----:B------:R-:W-:Y:S01]  /*2260*/  P2R R70, PR, RZ, 0x10 ;  /* 0x00000010ff467803 */ /* 0x000fe20000000000 */
[----:B------:R-:W-:Y:S01]  /*2270*/  UMOV UR4, UR19 ;  /* 0x0000001300047c82 */ /* 0x000fe20008000000 */
[----:B------:R-:W-:Y:S01]  /*2280*/  UMOV UR5, URZ ;  /* 0x000000ff00057c82 */ /* 0x000fe20008000000 */
[----:B------:R-:W1:Y:S01]  /*2290*/  LDS.U16 R76, [R53+0x4] ;  /* 0x00000400354c7984 */ /* 0x000e620000000400 */
[----:B------:R-:W-:Y:S02]  /*22a0*/  ISETP.NE.AND P4, PT, R64, RZ, PT ;  /* 0x000000ff4000720c */ /* 0x000fe40003f85270 */
[----:B------:R-:W-:Y:S01]  /*22b0*/  PRMT R12, RZ, 0x7610, R12 ;  /* 0x00007610ff0c7816 */ /* 0x000fe2000000000c */
[----:B------:R-:W2:Y:S01]  /*22c0*/  LDS.U16 R78, [R53+0x6] ;  /* 0x00000600354e7984 */ /* 0x000ea20000000400 */
[----:B------:R-:W-:-:S02]  /*22d0*/  ISETP.NE.AND P6, PT, R67, RZ, PT ;  /* 0x000000ff4300720c */ /* 0x000fc40003fc5270 */
[----:B------:R-:W-:Y:S01]  /*22e0*/  PRMT R13, RZ, 0x7610, R13 ;  /* 0x00007610ff0d7816 */ /* 0x000fe2000000000d */
[----:B------:R-:W3:Y:S01]  /*22f0*/  LDS.U16 R80, [R53+0x8] ;  /* 0x0000080035507984 */ /* 0x000ee20000000400 */
[----:B------:R-:W-:Y:S02]  /*2300*/  PRMT R14, RZ, 0x7610, R14 ;  /* 0x00007610ff0e7816 */ /* 0x000fe4000000000e */
[----:B------:R-:W-:Y:S01]  /*2310*/  PRMT R15, RZ, 0x7610, R15 ;  /* 0x00007610ff0f7816 */ /* 0x000fe2000000000f */
[----:B0-----:R-:W-:Y:S01]  /*2320*/  UIMAD.WIDE.U32 UR8, UR18, UR12, UR4 ;  /* 0x0000000c120872a5 */ /* 0x001fe2000f8e0004 */
[----:B------:R-:W-:Y:S02]  /*2330*/  PRMT R62, RZ, 0x7610, R62 ;  /* 0x00007610ff3e7816 */ /* 0x000fe4000000003e */
[----:B------:R-:W-:Y:S01]  /*2340*/  PRMT R65, RZ, 0x7610, R65 ;  /* 0x00007610ff417816 */ /* 0x000fe20000000041 */
[----:B------:R-:W-:Y:S01]  /*2350*/  UIMAD UR10, UR18, UR13, UR9 ;  /* 0x0000000d120a72a4 */ /* 0x000fe2000f8e0209 */
[----:B------:R-:W-:-:S02]  /*2360*/  PRMT R68, RZ, 0x7610, R68 ;  /* 0x00007610ff447816 */ /* 0x000fc40000000044 */
[----:B------:R-:W-:Y:S02]  /*2370*/  MOV R3, UR9 ;  /* 0x0000000900037c02 */ /* 0x000fe40008000f00 */
[----:B------:R-:W-:Y:S02]  /*2380*/  MOV R2, UR8 ;  /* 0x0000000800027c02 */ /* 0x000fe40008000f00 */
[----:B------:R-:W-:Y:S02]  /*2390*/  MOV R3, UR10 ;  /* 0x0000000a00037c02 */ /* 0x000fe40008000f00 */
[----:B------:R-:W-:Y:S01]  /*23a0*/  PRMT R67, RZ, 0x7610, R67 ;  /* 0x00007610ff437816 */ /* 0x000fe20000000043 */
[----:B------:R-:W-:-:S04]  /*23b0*/  IMAD.WIDE.U32 R2, R16, UR14, R2 ;  /* 0x0000000e10027c25 */ /* 0x000fc8000f8e0002 */
[----:B------:R-:W-:Y:S01]  /*23c0*/  IMAD R9, R16, UR15, R3 ;  /* 0x0000000f10097c24 */ /* 0x000fe2000f8e0203 */
[----:B------:R-:W0:Y:S01]  /*23d0*/  LDCU.128 UR12, c[0x0][0x420] ;  /* 0x00008400ff0c77ac */ /* 0x000e220008000c00 */
[----:B------:R-:W-:-:S04]  /*23e0*/  IADD3 R8, P5, PT, R34, R2, RZ ;  /* 0x0000000222087210 */ /* 0x000fc80007fbe0ff */
[----:B------:R-:W-:Y:S01]  /*23f0*/  IADD3.X R9, PT, PT, RZ, R9, RZ, P5, !PT ;  /* 0x00000009ff097210 */ /* 0x000fe20002ffe4ff */
[----:B0-----:R-:W-:-:S04]  /*2400*/  UIMAD.WIDE.U32 UR8, UR18, UR12, UR4 ;  /* 0x0000000c120872a5 */ /* 0x001fc8000f8e0004 */
[----:B------:R-:W-:Y:S02]  /*2410*/  UIMAD UR10, UR18, UR13, UR9 ;  /* 0x0000000d120a72a4 */ /* 0x000fe4000f8e0209 */
[----:B------:R-:W-:Y:S02]  /*2420*/  MOV R2, UR8 ;  /* 0x0000000800027c02 */ /* 0x000fe40008000f00 */
[----:B------:R-:W-:Y:S02]  /*2430*/  PRMT R73, RZ, 0x7610, R73 ;  /* 0x00007610ff497816 */ /* 0x000fe40000000049 */
[----:B------:R-:W-:Y:S02]  /*2440*/  PRMT R72, RZ, 0x7610, R72 ;  /* 0x00007610ff487816 */ /* 0x000fe40000000048 */
[----:B------:R-:W-:Y:S01]  /*2450*/  PRMT R79, RZ, 0x7610, R79 ;  /* 0x00007610ff4f7816 */ /* 0x000fe2000000004f */
[----:B-1----:R-:W-:Y:S01]  /*2460*/  HADD2.F32 R76, -RZ, R76.H0_H0 ;  /* 0x2000004cff4c7230 */ /* 0x002fe20000004100 */
[----:B------:R-:W-:Y:S01]  /*2470*/  MOV R3, UR9 ;  /* 0x0000000900037c02 */ /* 0x000fe20008000f00 */
[----:B------:R-:W0:Y:S01]  /*2480*/  LDCU.64 UR8, c[0x0][0x488] ;  /* 0x00009100ff0877ac */ /* 0x000e220008000a00 */
[----:B------:R-:W-:Y:S01]  /*2490*/  MOV R3, UR10 ;  /* 0x0000000a00037c02 */ /* 0x000fe20008000f00 */
[----:B--2---:R-:W-:-:S02]  /*24a0*/  HADD2.F32 R78, -RZ, R78.H0_H0 ;  /* 0x2000004eff4e7230 */ /* 0x004fc40000004100 */
[----:B---3--:R-:W-:Y:S01]  /*24b0*/  HADD2.F32 R80, -RZ, R80.H0_H0 ;  /* 0x20000050ff507230 */ /* 0x008fe20000004100 */
[----:B------:R-:W1:Y:S01]  /*24c0*/  LDCU.64 UR10, c[0x0][0x508] ;  /* 0x0000a100ff0a77ac */ /* 0x000e620008000a00 */
[C---:B------:R-:W-:Y:S01]  /*24d0*/  IMAD.WIDE.U32 R2, R16.reuse, UR14, R2 ;  /* 0x0000000e10027c25 */ /* 0x040fe2000f8e0002 */
[----:B------:R-:W2:Y:S03]  /*24e0*/  LDCU.64 UR12, c[0x0][0x558] ;  /* 0x0000ab00ff0c77ac */ /* 0x000ea60008000a00 */
[----:B------:R-:W-:Y:S01]  /*24f0*/  IMAD R0, R16, UR15, R3 ;  /* 0x0000000f10007c24 */ /* 0x000fe2000f8e0203 */
[----:B------:R-:W-:-:S04]  /*2500*/  IADD3 R3, P5, PT, R34, R2, RZ ;  /* 0x0000000222037210 */ /* 0x000fc80007fbe0ff */
[----:B------:R-:W-:Y:S02]  /*2510*/  IADD3.X R0, PT, PT, RZ, R0, RZ, P5, !PT ;  /* 0x00000000ff007210 */ /* 0x000fe40002ffe4ff */
[----:B0-----:R-:W-:-:S04]  /*2520*/  LEA R10, P5, R8, UR8, 0x1 ;  /* 0x00000008080a7c11 */ /* 0x001fc8000f8a08ff */
[----:B------:R-:W-:Y:S01]  /*2530*/  LEA.HI.X R11, R8, UR9, R9, 0x1, P5 ;  /* 0x00000009080b7c11 */ /* 0x000fe2000a8f0c09 */
[----:B------:R-:W0:Y:S01]  /*2540*/  LDCU.64 UR8, c[0x0][0x478] ;  /* 0x00008f00ff0877ac */ /* 0x000e220008000a00 */
[----:B------:R-:W-:Y:S04]  /*2550*/  LDS.U16 R9, [R53+0xa] ;  /* 0x00000a0035097984 */ /* 0x000fe80000000400 */
[----:B------:R-:W-:Y:S01]  /*2560*/  LDS.U16 R8, [R53+0xc] ;  /* 0x00000c0035087984 */ /* 0x000fe20000000400 */
        /* <DEDUP_REMOVED lines=8> */
[----:B------:R-:W4:Y:S01]  /*25f0*/  @!P5 LDG.E.U16 R13, desc[UR16][R10.64+0x40] ;  /* 0x000040100a0dd981 */ /* 0x000f22000c1e1500 */
[----:B------:R-:W-:Y:S02]  /*2600*/  P2R R71, PR, RZ, 0x20 ;  /* 0x00000020ff477803 */ /* 0x000fe40000000000 */
[----:B------:R-:W-:Y:S01]  /*2610*/  ISETP.NE.AND P5, PT, R64, RZ, PT ;  /* 0x000000ff4000720c */ /* 0x000fe20003fa5270 */
[----:B------:R-:W5:Y:S04]  /*2620*/  @!P6 LDG.E.U16 R14, desc[UR16][R10.64+0x80] ;  /* 0x000080100a0ee981 */ /* 0x000f68000c1e1500 */
[----:B------:R-:W2:Y:S04]  /*2630*/  @!P0 LDG.E.U16 R15, desc[UR16][R10.64+0xc0] ;  /* 0x0000c0100a0f8981 */ /* 0x000ea8000c1e1500 */
[----:B------:R-:W2:Y:S04]  /*2640*/  @!P1 LDG.E.U16 R62, desc[UR16][R10.64+0x100] ;  /* 0x000100100a3e9981 */ /* 0x000ea8000c1e1500 */
[----:B------:R-:W2:Y:S04]  /*2650*/  @!P2 LDG.E.U16 R65, desc[UR16][R10.64+0x140] ;  /* 0x000140100a41a981 */ /* 0x000ea8000c1e1500 */
[----:B------:R-:W2:Y:S04]  /*2660*/  @!P3 LDG.E.U16 R68, desc[UR16][R10.64+0x180] ;  /* 0x000180100a44b981 */ /* 0x000ea8000c1e1500 */
[----:B------:R-:W2:Y:S01]  /*2670*/  @!P4 LDG.E.U16 R67, desc[UR16][R10.64+0x1c0] ;  /* 0x0001c0100a43c981 */ /* 0x000ea2000c1e1500 */
[----:B------:R-:W-:-:S03]  /*2680*/  PRMT R70, RZ, 0x7610, R70 ;  /* 0x00007610ff467816 */ /* 0x000fc60000000046 */
[----:B---3--:R-:W-:Y:S04]  /*2690*/  STS.U16 [R45], R12 ;  /* 0x0000000c2d007388 */ /* 0x008fe80000000400 */
[----:B----4-:R-:W-:Y:S04]  /*26a0*/  STS.U16 [R46+0x40], R13 ;  /* 0x0000400d2e007388 */ /* 0x010fe80000000400 */
[----:B-----5:R-:W-:Y:S04]  /*26b0*/  STS.U16 [R47+0x80], R14 ;  /* 0x0000800e2f007388 */ /* 0x020fe80000000400 */
[----:B--2---:R-:W-:Y:S04]  /*26c0*/  STS.U16 [R48+0xc0], R15 ;  /* 0x0000c00f30007388 */ /* 0x004fe80000000400 */
        /* <DEDUP_REMOVED lines=8> */
[----:B------:R-:W-:Y:S04]  /*2750*/  LDS.U16 R13, [R53+0x6] ;  /* 0x00000600350d7984 */ /* 0x000fe80000000400 */
[----:B------:R-:W-:Y:S04]  /*2760*/  LDS.U16 R14, [R53+0x8] ;  /* 0x00000800350e7984 */ /* 0x000fe80000000400 */
[----:B------:R-:W-:Y:S04]  /*2770*/  LDS.U16 R15, [R53+0xa] ;  /* 0x00000a00350f7984 */ /* 0x000fe80000000400 */
[----:B------:R-:W3:Y:S04]  /*2780*/  LDS.U16 R64, [R53+0xc] ;  /* 0x00000c0035407984 */ /* 0x000ee80000000400 */
[----:B------:R-:W4:Y:S01]  /*2790*/  LDS.U16 R65, [R53+0xe] ;  /* 0x00000e0035417984 */ /* 0x000f220000000400 */
[----:B------:R-:W-:Y:S01]  /*27a0*/  BAR.SYNC.DEFER_BLOCKING 0x0 ;  /* 0x0000000000007b1d */ /* 0x000fe20000010000 */
[----:B0-----:R-:W-:-:S02]  /*27b0*/  PRMT R67, RZ, 0x7610, R67 ;  /* 0x00007610ff437816 */ /* 0x001fc40000000043 */
[----:B------:R-:W-:Y:S02]  /*27c0*/  PRMT R62, RZ, 0x7610, R62 ;  /* 0x00007610ff3e7816 */ /* 0x000fe4000000003e */
[----:B------:R-:W-:Y:S01]  /*27d0*/  PRMT R68, RZ, 0x7610, R68 ;  /* 0x00007610ff447816 */ /* 0x000fe20000000044 */
[----:B------:R-:W5:Y:S01]  /*27e0*/  @!P5 LDG.E.U16 R70, desc[UR16][R2.64] ;  /* 0x000000100246d981 */ /* 0x000f62000c1e1500 */
[----:B------:R-:W-:Y:S02]  /*27f0*/  ISETP.NE.AND P5, PT, R71, RZ, PT ;  /* 0x000000ff4700720c */ /* 0x000fe40003fa5270 */
[----:B------:R-:W-:Y:S01]  /*2800*/  PRMT R71, RZ, 0x7610, R71 ;  /* 0x00007610ff477816 */ /* 0x000fe20000000047 */
[----:B------:R-:W5:Y:S04]  /*2810*/  @!P6 LDG.E.U16 R62, desc[UR16][R2.64+0x80] ;  /* 0x00008010023ee981 */ /* 0x000f68000c1e1500 */
[----:B------:R-:W5:Y:S04]  /*2820*/  @!P1 LDG.E.U16 R68, desc[UR16][R2.64+0x100] ;  /* 0x0001001002449981 */ /* 0x000f68000c1e1500 */
[----:B------:R-:W5:Y:S04]  /*2830*/  @!P0 LDG.E.U16 R71, desc[UR16][R2.64+0xc0] ;  /* 0x0000c01002478981 */ /* 0x000f68000c1e1500 */
[----:B------:R-:W5:Y:S04]  /*2840*/  @!P5 LDG.E.U16 R67, desc[UR16][R2.64+0x40] ;  /* 0x000040100243d981 */ /* 0x000f68000c1e1500 */
[----:B------:R-:W5:Y:S04]  /*2850*/  @!P2 LDG.E.U16 R73, desc[UR16][R2.64+0x140] ;  /* 0x000140100249a981 */ /* 0x000f68000c1e1500 */
[----:B------:R-:W5:Y:S04]  /*2860*/  @!P3 LDG.E.U16 R72, desc[UR16][R2.64+0x180] ;  /* 0x000180100248b981 */ /* 0x000f68000c1e1500 */
[----:B------:R0:W5:Y:S01]  /*2870*/  @!P4 LDG.E.U16 R79, desc[UR16][R2.64+0x1c0] ;  /* 0x0001c010024fc981 */ /* 0x000162000c1e1500 */
[----:B--2---:R-:W-:-:S05]  /*2880*/  HADD2.F32 R10, -RZ, R10.H0_H0 ;  /* 0x2000000aff0a7230 */ /* 0x004fca0000004100 */
[----:B------:R-:W-:Y:S01]  /*2890*/  FMUL.FTZ R81, R10, -1.4426950216293334961 ;  /* 0xbfb8aa3b0a517820 */ /* 0x000fe20000410000 */
[----:B---3--:R-:W-:Y:S02]  /*28a0*/  HADD2.F32 R64, -RZ, R64.H0_H0 ;  /* 0x20000040ff407230 */ /* 0x008fe40000004100 */
[----:B------:R-:W-:-:S03]  /*28b0*/  HADD2.F32 R13, -RZ, R13.H0_H0 ;  /* 0x2000000dff0d7230 */ /* 0x000fc60000004100 */
[----:B------:R-:W-:Y:S01]  /*28c0*/  MUFU.EX2 R81, R81 ;  /* 0x0000005100517308 */ /* 0x000fe20000000800 */
[----:B------:R-:W-:Y:S02]  /*28d0*/  HADD2.F32 R14, -RZ, R14.H0_H0 ;  /* 0x2000000eff0e7230 */ /* 0x000fe40000004100 */
[----:B------:R-:W-:Y:S01]  /*28e0*/  FMUL.FTZ R86, R64, -1.4426950216293334961 ;  /* 0xbfb8aa3b40567820 */ /* 0x000fe20000410000 */
[----:B------:R-:W-:-:S05]  /*28f0*/  HADD2.F32 R12, -RZ, R12.H0_H0 ;  /* 0x2000000cff0c7230 */ /* 0x000fca0000004100 */
[----:B------:R-:W2:Y:S01]  /*2900*/  MUFU.EX2 R86, R86 ;  /* 0x0000005600567308 */ /* 0x000ea20000000800 */
[----:B------:R-:W-:Y:S02]  /*2910*/  HADD2.F32 R11, -RZ, R11.H0_H0 ;  /* 0x2000000bff0b7230 */ /* 0x000fe40000004100 */
[----:B0-----:R-:W-:Y:S01]  /*2920*/  FMUL.FTZ R3, R12, -1.4426950216293334961 ;  /* 0xbfb8aa3b0c037820 */ /* 0x001fe20000410000 */
[----:B----4-:R-:W-:Y:S02]  /*2930*/  HADD2.F32 R65, -RZ, R65.H0_H0 ;  /* 0x20000041ff417230 */ /* 0x010fe40000004100 */
[----:B------:R-:W-:Y:S02]  /*2940*/  HADD2.F32 R15, -RZ, R15.H0_H0 ;  /* 0x2000000fff0f7230 */ /* 0x000fe40000004100 */
[----:B------:R-:W-:Y:S01]  /*2950*/  FMUL.FTZ R2, R11, -1.4426950216293334961 ;  /* 0xbfb8aa3b0b027820 */ /* 0x000fe20000410000 */
[----:B------:R-:W-:Y:S01]  /*2960*/  FMUL.FTZ R88, R65, -1.4426950216293334961 ;  /* 0xbfb8aa3b41587820 */ /* 0x000fe20000410000 */
[----:B------:R-:W0:Y:S04]  /*2970*/  MUFU.EX2 R3, R3 ;  /* 0x0000000300037308 */ /* 0x000e280000000800 */
[----:B------:R-:W-:Y:S01]  /*2980*/  MUFU.EX2 R92, R88 ;  /* 0x00000058005c7308 */ /* 0x000fe20000000800 */
[----:B--2---:R-:W-:-:S03]  /*2990*/  FADD.FTZ R89, R86, 1 ;  /* 0x3f80000056597421 */ /* 0x004fc60000010000 */
[----:B------:R-:W2:Y:S01]  /*29a0*/  MUFU.EX2 R2, R2 ;  /* 0x0000000200027308 */ /* 0x000ea20000000800 */
[----:B0-----:R-:W-:Y:S01]  /*29b0*/  FADD.FTZ R3, R3, 1 ;  /* 0x3f80000003037421 */ /* 0x001fe20000010000 */
[----:B------:R-:W-:Y:S02]  /*29c0*/  HADD2.F32 R66, -RZ, R66.H0_H0 ;  /* 0x20000042ff427230 */ /* 0x000fe40000004100 */
[----:B--2---:R-:W-:Y:S01]  /*29d0*/  FADD.FTZ R2, R2, 1 ;  /* 0x3f80000002027421 */ /* 0x004fe20000010000 */
[----:B------:R-:W0:Y:S01]  /*29e0*/  MUFU.RCP R89, R89 ;  /* 0x0000005900597308 */ /* 0x000e220000001000 */
[----:B------:R-:W-:Y:S01]  /*29f0*/  HADD2.F32 R74, -RZ, R74.H0_H0 ;  /* 0x2000004aff4a7230 */ /* 0x000fe20000004100 */
[----:B------:R-:W2:Y:S01]  /*2a00*/  S2UR UR9, SR_CgaCtaId ;  /* 0x00000000000979c3 */ /* 0x000ea20000008800 */
[----:B------:R-:W-:Y:S01]  /*2a10*/  ISETP.NE.AND P1, PT, R25, RZ, PT ;  /* 0x000000ff1900720c */ /* 0x000fe20003f25270 */
[----:B------:R-:W-:Y:S01]  /*2a20*/  UMOV UR8, 0x400 ;  /* 0x0000040000087882 */ /* 0x000fe20000000000 */
[----:B0-----:R-:W-:-:S04]  /*2a30*/  FADD.FTZ R105, -R89, 1 ;  /* 0x3f80000059697421 */ /* 0x001fc80000010100 */
[----:B------:R-:W-:Y:S01]  /*2a40*/  FFMA.FTZ R105, R64, R105, 1 ;  /* 0x3f80000040697423 */ /* 0x000fe20000010069 */
[----:B--2---:R-:W-:Y:S01]  /*2a50*/  ULEA UR8, UR9, UR8, 0x18 ;  /* 0x0000000809087291 */ /* 0x004fe2000f8ec0ff */
[----:B-----5:R-:W-:Y:S04]  /*2a60*/  STS.U16 [R45], R70 ;  /* 0x000000462d007388 */ /* 0x020fe80000000400 */
[----:B------:R-:W-:Y:S04]  /*2a70*/  STS.U16 [R46+0x40], R67 ;  /* 0x000040432e007388 */ /* 0x000fe80000000400 */
[----:B------:R0:W-:Y:S04]  /*2a80*/  STS.U16 [R47+0x80], R62 ;  /* 0x0000803e2f007388 */ /* 0x0001e80000000400 */
[----:B------:R-:W-:Y:S04]  /*2a90*/  STS.U16 [R48+0xc0], R71 ;  /* 0x0000c04730007388 */ /* 0x000fe80000000400 */
[----:B------:R-:W-:Y:S04]  /*2aa0*/  STS.U16 [R49+0x100], R68 ;  /* 0x0001004431007388 */ /* 0x000fe80000000400 */
[----:B------:R-:W-:Y:S04]  /*2ab0*/  STS.U16 [R50+0x140], R73 ;  /* 0x0001404932007388 */ /* 0x000fe80000000400 */
[----:B------:R2:W-:Y:S04]  /*2ac0*/  STS.U16 [R51+0x180], R72 ;  /* 0x0001804833007388 */ /* 0x0005e80000000400 */
[----:B------:R3:W-:Y:S01]  /*2ad0*/  STS.U16 [R52+0x1c0], R79 ;  /* 0x0001c04f34007388 */ /* 0x0007e20000000400 */
[----:B------:R-:W-:-:S03]  /*2ae0*/  NOP ;  /* 0x0000000000007918 */ /* 0x000fc60000000000 */
[----:B------:R-:W4:Y:S01]  /*2af0*/  LDS.U16 R67, [R53] ;  /* 0x0000000035437984 */ /* 0x000f220000000400 */
[----:B0-----:R-:W-:Y:S01]  /*2b00*/  FMUL.FTZ R62, R13, -1.4426950216293334961 ;  /* 0xbfb8aa3b0d3e7820 */ /* 0x001fe20000410000 */
[----:B------:R-:W-:Y:S02]  /*2b10*/  FMUL.FTZ R70, R14, -1.4426950216293334961 ;  /* 0xbfb8aa3b0e467820 */ /* 0x000fe40000410000 */
[----:B------:R-:W0:Y:S02]  /*2b20*/  LDS.U16 R87, [R53+0x4] ;  /* 0x0000040035577984 */ /* 0x000e240000000400 */
[----:B--2---:R-:W2:Y:S02]  /*2b30*/  MUFU.EX2 R72, R70 ;  /* 0x0000004600487308 */ /* 0x004ea40000000800 */
[----:B------:R-:W5:Y:S04]  /*2b40*/  LDS.U16 R91, [R53+0x6] ;  /* 0x00000600355b7984 */ /* 0x000f680000000400 */
[----:B------:R-:W1:Y:S01]  /*2b50*/  LDS.U16 R95, [R53+0x8] ;  /* 0x00000800355f7984 */ /* 0x000e620000000400 */
[----:B------:R-:W2:Y:S01]  /*2b60*/  MUFU.EX2 R62, R62 ;  /* 0x0000003e003e7308 */ /* 0x000ea20000000800 */
[----:B------:R-:W-:-:S02]  /*2b70*/  FADD.FTZ R71, R81, 1 ;  /* 0x3f80000051477421 */ /* 0x000fc40000010000 */
[----:B------:R-:W1:Y:S01]  /*2b80*/  LDS.U16 R81, [R53+0x2] ;  /* 0x0000020035517984 */ /* 0x000e620000000400 */
[----:B---3--:R-:W-:-:S03]  /*2b90*/  FMUL.FTZ R79, R15, -1.4426950216293334961 ;  /* 0xbfb8aa3b0f4f7820 */ /* 0x008fc60000410000 */
[----:B------:R-:W3:Y:S01]  /*2ba0*/  LDS.U16 R88, [R53+0xa] ;  /* 0x00000a0035587984 */ /* 0x000ee20000000400 */
[----:B------:R2:W4:Y:S03]  /*2bb0*/  MUFU.EX2 R82, R79 ;  /* 0x0000004f00527308 */ /* 0x0005260000000800 */
[----:B------:R-:W3:Y:S04]  /*2bc0*/  LDS.U16 R90, [R53+0xc] ;  /* 0x00000c00355a7984 */ /* 0x000ee80000000400 */
[----:B------:R-:W3:Y:S01]  /*2bd0*/  LDS.U16 R86, [R53+0xe] ;  /* 0x00000e0035567984 */ /* 0x000ee20000000400 */
[----:B--2---:R-:W-:Y:S01]  /*2be0*/  FADD.FTZ R79, R72, 1 ;  /* 0x3f800000484f7421 */ /* 0x004fe20000010000 */
[----:B------:R-:W2:Y:S01]  /*2bf0*/  MUFU.RCP R71, R71 ;  /* 0x0000004700477308 */ /* 0x000ea20000001000 */
[----:B------:R-:W-:-:S07]  /*2c00*/  FADD.FTZ R62, R62, 1 ;  /* 0x3f8000003e3e7421 */ /* 0x000fce0000010000 */
[----:B------:R-:W0:Y:S08]  /*2c10*/  MUFU.RCP R70, R62 ;  /* 0x0000003e00467308 */ /* 0x000e300000001000 */
[----:B------:R-:W5:Y:S01]  /*2c20*/  MUFU.RCP R79, R79 ;  /* 0x0000004f004f7308 */ /* 0x000f620000001000 */
[----:B----4-:R-:W-:-:S07]  /*2c30*/  HADD2.F32 R67, -RZ, R67.H0_H0 ;  /* 0x20000043ff437230 */ /* 0x010fce0000004100 */
[----:B------:R2:W4:Y:S01]  /*2c40*/  MUFU.RCP R73, R3 ;  /* 0x0000000300497308 */ /* 0x0005220000001000 */
[----:B------:R-:W-:Y:S01]  /*2c50*/  FADD.FTZ R72, R82, 1 ;  /* 0x3f80000052487421 */ /* 0x000fe20000010000 */
[----:B------:R-:W-:-:S06]  /*2c60*/  FADD.FTZ R82, R92, 1 ;  /* 0x3f8000005c527421 */ /* 0x000fcc0000010000 */
[----:B------:R1:W3:Y:S01]  /*2c70*/  MUFU.RCP R68, R2 ;  /* 0x0000000200447308 */ /* 0x0002e20000001000 */
[----:B--2---:R-:W-:Y:S01]  /*2c80*/  FADD.FTZ R3, -R71, 1 ;  /* 0x3f80000047037421 */ /* 0x004fe20000010100 */
[----:B0-----:R-:W-:Y:S01]  /*2c90*/  FADD.FTZ R92, -R70, 1 ;  /* 0x3f800000465c7421 */ /* 0x001fe20000010100 */
[----:B-----5:R-:W-:Y:S01]  /*2ca0*/  FADD.FTZ R99, -R79, 1 ;  /* 0x3f8000004f637421 */ /* 0x020fe20000010100 */
[----:B------:R-:W-:Y:S02]  /*2cb0*/  HADD2.F32 R87, -RZ, R87.H0_H0 ;  /* 0x20000057ff577230 */ /* 0x000fe40000004100 */
[----:B------:R-:W-:Y:S01]  /*2cc0*/  FFMA.FTZ R3, R10, R3, 1 ;  /* 0x3f8000000a037423 */ /* 0x000fe20000010003 */
[----:B-1----:R-:W-:Y:S01]  /*2cd0*/  FMUL.FTZ R2, R66, R67 ;  /* 0x0000004342027220 */ /* 0x002fe20000410000 */
[----:B------:R-:W-:Y:S01]  /*2ce0*/  HADD2.F32 R91, -RZ, R91.H0_H0 ;  /* 0x2000005bff5b7230 */ /* 0x000fe20000004100 */
[----:B------:R-:W0:Y:S01]  /*2cf0*/  MUFU.RCP R72, R72 ;  /* 0x0000004800487308 */ /* 0x000e220000001000 */
[----:B------:R-:W-:-:S02]  /*2d00*/  HADD2.F32 R95, -RZ, R95.H0_H0 ;  /* 0x2000005fff5f7230 */ /* 0x000fc40000004100 */
[----:B------:R-:W-:Y:S01]  /*2d10*/  FMUL.FTZ R2, R71, R2 ;  /* 0x0000000247027220 */ /* 0x000fe20000410000 */
[----:B------:R-:W-:Y:S01]  /*2d20*/  FFMA.FTZ R94, R13, R92, 1 ;  /* 0x3f8000000d5e7423 */ /* 0x000fe2000001005c */
[----:B------:R-:W-:-:S03]  /*2d30*/  FFMA.FTZ R101, R14, R99, 1 ;  /* 0x3f8000000e657423 */ /* 0x000fc60000010063 */
[----:B------:R-:W1:Y:S01]  /*2d40*/  MUFU.RCP R82, R82 ;  /* 0x0000005200527308 */ /* 0x000e620000001000 */
[----:B------:R-:W-:Y:S01]  /*2d50*/  FMUL.FTZ R2, R2, R3 ;  /* 0x0000000302027220 */ /* 0x000fe20000410000 */
[C---:B----4-:R-:W-:Y:S01]  /*2d60*/  FADD.FTZ R3, -R73.reuse, 1 ;  /* 0x3f80000049037421 */ /* 0x050fe20000010100 */
[----:B------:R-:W-:Y:S02]  /*2d70*/  HADD2.F32 R81, -RZ, R81.H0_H0 ;  /* 0x20000051ff517230 */ /* 0x000fe40000004100 */
[----:B------:R-:W-:Y:S01]  /*2d80*/  FMUL.FTZ R92, R76, R87 ;  /* 0x000000574c5c7220 */ /* 0x000fe20000410000 */
[----:B------:R-:W-:Y:S01]  /*2d90*/  FMUL.FTZ R99, R78, R91 ;  /* 0x0000005b4e637220 */ /* 0x000fe20000410000 */
[----:B------:R-:W-:Y:S01]  /*2da0*/  FMUL.FTZ R96, R80, R95 ;  /* 0x0000005f50607220 */ /* 0x000fe20000410000 */
[----:B------:R-:W-:Y:S01]  /*2db0*/  FFMA.FTZ R97, R12, R3, 1 ;  /* 0x3f8000000c617423 */ /* 0x000fe20000010003 */
[----:B------:R-:W-:Y:S01]  /*2dc0*/  FMUL.FTZ R92, R73, R92 ;  /* 0x0000005c495c7220 */ /* 0x000fe20000410000 */
[----:B------:R-:W-:Y:S01]  /*2dd0*/  FMUL.FTZ R99, R70, R99 ;  /* 0x0000006346637220 */ /* 0x000fe20000410000 */
[----:B------:R-:W-:Y:S01]  /*2de0*/  FMUL.FTZ R96, R79, R96 ;  /* 0x000000604f607220 */ /* 0x000fe20000410000 */
[----:B---3--:R-:W-:Y:S01]  /*2df0*/  FADD.FTZ R62, -R68, 1 ;  /* 0x3f800000443e7421 */ /* 0x008fe20000010100 */
[----:B------:R-:W-:Y:S01]  /*2e00*/  FMUL.FTZ R3, R74, R81 ;  /* 0x000000514a037220 */ /* 0x000fe20000410000 */
[----:B------:R-:W-:Y:S01]  /*2e10*/  FMUL.FTZ R92, R92, R97 ;  /* 0x000000615c5c7220 */ /* 0x000fe20000410000 */
[----:B------:R-:W-:Y:S01]  /*2e20*/  FMUL.FTZ R103, R99, R94 ;  /* 0x0000005e63677220 */ /* 0x000fe20000410000 */
[----:B------:R-:W-:Y:S01]  /*2e30*/  FMUL.FTZ R96, R96, R101 ;  /* 0x0000006560607220 */ /* 0x000fe20000410000 */
[----:B------:R-:W-:Y:S01]  /*2e40*/  FFMA.FTZ R62, R11, R62, 1 ;  /* 0x3f8000000b3e7423 */ /* 0x000fe2000001003e */
[----:B------:R-:W-:Y:S01]  /*2e50*/  FMUL.FTZ R3, R68, R3 ;  /* 0x0000000344037220 */ /* 0x000fe20000410000 */
[----:B------:R-:W-:-:S02]  /*2e60*/  HADD2.F32 R97, -RZ, R9.H0_H0 ;  /* 0x20000009ff617230 */ /* 0x000fc40000004100 */
[----:B------:R-:W-:Y:S02]  /*2e70*/  HADD2.F32 R99, -RZ, R8.H0_H0 ;  /* 0x20000008ff637230 */ /* 0x000fe40000004100 */
[----:B------:R-:W-:Y:S02]  /*2e80*/  HADD2.F32 R101, -RZ, R0.H0_H0 ;  /* 0x20000000ff657230 */ /* 0x000fe40000004100 */
[----:B------:R-:W-:Y:S02]  /*2e90*/  HADD2.F32 R88, -RZ, R88.H0_H0 ;  /* 0x20000058ff587230 */ /* 0x000fe40000004100 */
[----:B------:R-:W-:Y:S02]  /*2ea0*/  HADD2.F32 R90, -RZ, R90.H0_H0 ;  /* 0x2000005aff5a7230 */ /* 0x000fe40000004100 */
[----:B------:R-:W-:Y:S02]  /*2eb0*/  HADD2.F32 R86, -RZ, R86.H0_H0 ;  /* 0x20000056ff567230 */ /* 0x000fe40000004100 */
[----:B------:R-:W-:Y:S01]  /*2ec0*/  FMUL.FTZ R3, R3, R62 ;  /* 0x0000003e03037220 */ /* 0x000fe20000410000 */
[----:B0-----:R-:W-:Y:S01]  /*2ed0*/  FADD.FTZ R0, -R72, 1 ;  /* 0x3f80000048007421 */ /* 0x001fe20000010100 */
[----:B-1----:R-:W-:Y:S01]  /*2ee0*/  FADD.FTZ R62, -R82, 1 ;  /* 0x3f800000523e7421 */ /* 0x002fe20000010100 */
        /* <DEDUP_REMOVED lines=23> */
[----:B------:R0:W-:Y:S04]  /*3060*/  STS.U16 [R53+0x6], R3 ;  /* 0x0000060335007388 */ /* 0x0001e80000000400 */
[----:B------:R-:W-:Y:S04]  /*3070*/  STS.U16 [R53+0x8], R9 ;  /* 0x0000080935007388 */ /* 0x000fe80000000400 */
[----:B------:R-:W-:Y:S01]  /*3080*/  STS.U16 [R53+0xa], R94 ;  /* 0x00000a5e35007388 */ /* 0x000fe20000000400 */
[----:B------:R-:W-:Y:S01]  /*3090*/  MOV R62, UR8 ;  /* 0x00000008003e7c02 */ /* 0x000fe20008000f00 */
[----:B0-----:R-:W0:Y:S02]  /*30a0*/  LDC.64 R2, c[0x0][0x510] ;  /* 0x00014400ff027b82 */ /* 0x001e240000000a00 */
        /* <DEDUP_REMOVED lines=15> */
[----:B------:R-:W1:Y:S05]  /*31a0*/  LDS R121, [R62+0x210] ;  /* 0x000210003e797984 */ /* 0x000e6a0000000800 */
[----:B0-----:R-:W-:-:S04]  /*31b0*/  IMAD.WIDE.U32 R8, R16, R2, UR8 ;  /* 0x0000000810087e25 */ /* 0x001fc8000f8e0002 */
[----:B------:R-:W-:Y:S01]  /*31c0*/  IMAD R3, R16, R3, R9 ;  /* 0x0000000310037224 */ /* 0x000fe200078e0209 */
[----:B------:R-:W-:-:S04]  /*31d0*/  IADD3 R8, P0, PT, R34, R8, RZ ;  /* 0x0000000822087210 */ /* 0x000fc80007f1e0ff */
[----:B------:R-:W-:Y:S02]  /*31e0*/  IADD3.X R3, PT, PT, RZ, R3, RZ, P0, !PT ;  /* 0x00000003ff037210 */ /* 0x000fe400007fe4ff */
[----:B------:R-:W-:-:S04]  /*31f0*/  LEA R2, P0, R8, UR12, 0x1 ;  /* 0x0000000c08027c11 */ /* 0x000fc8000f8008ff */
[----:B------:R-:W-:Y:S01]  /*3200*/  LEA.HI.X R3, R8, UR13, R3, 0x1, P0 ;  /* 0x0000000d08037c11 */ /* 0x000fe200080f0c03 */
[----:B------:R-:W0:Y:S01]  /*3210*/  LDCU.64 UR12, c[0x0][0x490] ;  /* 0x00009200ff0c77ac */ /* 0x000e220008000a00 */
        /* <DEDUP_REMOVED lines=54> */
[----:B------:R-:W-:Y:S04]  /*3580*/  STS.U16 [R53], R10 ;  /* 0x0000000a35007388 */ /* 0x000fe80000000400 */
[----:B------:R1:W-:Y:S01]  /*3590*/  STS.U16 [R53+0x2], R2 ;  /* 0x0000020235007388 */ /* 0x0003e20000000400 */
[----:B0-----:R-:W-:-:S03]  /*35a0*/  UIMAD.WIDE.U32 UR4, UR18, UR8, UR4 ;  /* 0x00000008120472a5 */ /* 0x001fc6000f8e0004 */
[----:B------:R-:W-:Y:S01]  /*35b0*/  STS.U16 [R53+0x4], R12 ;  /* 0x0000040c35007388 */ /* 0x000fe20000000400 */
[----:B------:R-:W-:-:S03]  /*35c0*/  UIMAD UR8, UR18, UR9, UR5 ;  /* 0x00000009120872a4 */ /* 0x000fc6000f8e0205 */
[----:B------:R0:W-:Y:S01]  /*35d0*/  STS.U16 [R53+0x6], R3 ;  /* 0x0000060335007388 */ /* 0x0001e20000000400 */
[----:B-1----:R-:W-:-:S03]  /*35e0*/  MOV R2, UR4 ;  /* 0x0000000400027c02 */ /* 0x002fc60008000f00 */
[----:B------:R-:W-:Y:S04]  /*35f0*/  STS.U16 [R53+0x8], R14 ;  /* 0x0000080e35007388 */ /* 0x000fe80000000400 */
[----:B------:R1:W-:Y:S01]  /*3600*/  STS.U16 [R53+0xa], R8 ;  /* 0x00000a0835007388 */ /* 0x0003e20000000400 */
[----:B0-----:R-:W-:-:S03]  /*3610*/  MOV R3, UR5 ;  /* 0x0000000500037c02 */ /* 0x001fc60008000f00 */
[----:B------:R-:W-:Y:S01]  /*3620*/  STS.U16 [R53+0xc], R86 ;  /* 0x00000c5635007388 */ /* 0x000fe20000000400 */
[----:B------:R-:W-:-:S03]  /*3630*/  MOV R3, UR8 ;  /* 0x0000000800037c02 */ /* 0x000fc60008000f00 */
[----:B------:R-:W-:Y:S01]  /*3640*/  STS.U16 [R53+0xe], R78 ;  /* 0x00000e4e35007388 */ /* 0x000fe20000000400 */
[----:B------:R-:W-:-:S03]  /*3650*/  NOP ;  /* 0x0000000000007918 */ /* 0x000fc60000000000 */
[----:B------:R-:W-:Y:S01]  /*3660*/  LDS.U16 R9, [R45] ;  /* 0x000000002d097984 */ /* 0x000fe20000000400 */
[----:B------:R-:W-:-:S03]  /*3670*/  IMAD.WIDE.U32 R2, R16, UR10, R2 ;  /* 0x0000000a10027c25 */ /* 0x000fc6000f8e0002 */
[----:B------:R-:W-:Y:S01]  /*3680*/  LDS.U16 R11, [R46+0x40] ;  /* 0x000040002e0b7984 */ /* 0x000fe20000000400 */
[----:B-1----:R-:W-:Y:S01]  /*3690*/  IMAD R8, R16, UR11, R3 ;  /* 0x0000000b10087c24 */ /* 0x002fe2000f8e0203 */
[----:B------:R-:W-:Y:S02]  /*36a0*/  IADD3 R3, P0, PT, R34, R2, RZ ;  /* 0x0000000222037210 */ /* 0x000fe40007f1e0ff */
[----:B------:R-:W-:Y:S02]  /*36b0*/  LDS.U16 R13, [R47+0x80] ;  /* 0x000080002f0d7984 */ /* 0x000fe40000000400 */
[----:B------:R-:W-:Y:S02]  /*36c0*/  IADD3.X R8, PT, PT, RZ, R8, RZ, P0, !PT ;  /* 0x00000008ff087210 */ /* 0x000fe400007fe4ff */
[----:B------:R-:W-:Y:S01]  /*36d0*/  LDS.U16 R15, [R48+0xc0] ;  /* 0x0000c000300f7984 */ /* 0x000fe20000000400 */
[----:B------:R-:W-:-:S03]  /*36e0*/  LEA R2, P0, R3, UR12, 0x1 ;  /* 0x0000000c03027c11 */ /* 0x000fc6000f8008ff */
[----:B------:R-:W-:Y:S01]  /*36f0*/  LDS.U16 R65, [R49+0x100] ;  /* 0x0001000031417984 */ /* 0x000fe20000000400 */
[----:B------:R-:W-:-:S03]  /*3700*/  LEA.HI.X R3, R3, UR13, R8, 0x1, P0 ;  /* 0x0000000d03037c11 */ /* 0x000fc600080f0c08 */
        /* <DEDUP_REMOVED lines=22> */
.L_x_8490:
[----:B------:R-:W-:Y:S01]  /*3870*/  HADD2.F32 R69, -RZ, R69.H0_H0 ;  /* 0x20000045ff457230 */ /* 0x000fe20000004100 */
[----:B------:R-:W1:Y:S01]  /*3880*/  LDCU UR8, c[0x0][0x38c] ;  /* 0x00007180ff0877ac */ /* 0x000e620008000800 */
[----:B------:R-:W-:Y:S01]  /*3890*/  FFMA.FTZ R23, R0, R63, R23 ;  /* 0x0000003f00177223 */ /* 0x000fe20000010017 */
[----:B------:R-:W-:Y:S02]  /*38a0*/  HADD2.F32 R75, -RZ, R75.H0_H0 ;  /* 0x2000004bff4b7230 */ /* 0x000fe40000004100 */
[----:B0-----:R-:W-:Y:S02]  /*38b0*/  HFMA2 R67, -RZ, RZ, 0, 0 ;  /* 0x00000000ff437431 */ /* 0x001fe400000001ff */
[----:B------:R-:W-:Y:S02]  /*38c0*/  HADD2.F32 R77, -RZ, R77.H0_H0 ;  /* 0x2000004dff4d7230 */ /* 0x000fe40000004100 */
[----:B------:R-:W-:Y:S01]  /*38d0*/  FFMA.FTZ R23, R64, R69, R23 ;  /* 0x0000004540177223 */ /* 0x000fe20000010017 */
[----:B------:R-:W-:-:S02]  /*38e0*/  HADD2.F32 R83, -RZ, R83.H0_H0 ;  /* 0x20000053ff537230 */ /* 0x000fc40000004100 */
[----:B------:R-:W-:Y:S02]  /*38f0*/  HFMA2 R73, -RZ, RZ, 0, 0 ;  /* 0x00000000ff497431 */ /* 0x000fe400000001ff */
[----:B------:R-:W-:Y:S02]  /*3900*/  HADD2.F32 R84, -RZ, R84.H0_H0 ;  /* 0x20000054ff547230 */ /* 0x000fe40000004100 */
[----:B------:R-:W-:Y:S01]  /*3910*/  FFMA.FTZ R23, R66, R75, R23 ;  /* 0x0000004b42177223 */ /* 0x000fe20000010017 */
[----:B------:R-:W-:Y:S01]  /*3920*/  HADD2.F32 R85, -RZ, R85.H0_H0 ;  /* 0x20000055ff557230 */ /* 0x000fe20000004100 */
[----:B------:R-:W-:Y:S01]  /*3930*/  PRMT R65, RZ, 0x7610, R65 ;  /* 0x00007610ff417816 */ /* 0x000fe20000000041 */
[----:B------:R-:W-:Y:S02]  /*3940*/  HADD2.F32 R93, -RZ, R93.H0_H0 ;  /* 0x2000005dff5d7230 */ /* 0x000fe40000004100 */
[----:B------:R-:W-:Y:S01]  /*3950*/  FFMA.FTZ R23, R68, R77, R23 ;  /* 0x0000004d44177223 */ /* 0x000fe20000010017 */
[----:B------:R-:W-:-:S02]  /*3960*/  CS2R R78, SRZ ;  /* 0x00000000004e7805 */ /* 0x000fc4000001ff00 */
[----:B------:R-:W-:Y:S02]  /*3970*/  MOV R71, RZ ;  /* 0x000000ff00477202 */ /* 0x000fe40000000f00 */
[----:B------:R-:W-:Y:S01]  /*3980*/  CS2R R80, SRZ ;  /* 0x0000000000507805 */ /* 0x000fe2000001ff00 */
[----:B------:R-:W-:Y:S01]  /*3990*/  FFMA.FTZ R23, R70, R83, R23 ;  /* 0x0000005346177223 */ /* 0x000fe20000010017 */
[----:B-1----:R-:W-:Y:S01]  /*39a0*/  UISETP.GE.AND UP0, UPT, UR8, 0x1, UPT ;  /* 0x000000010800788c */ /* 0x002fe2000bf06270 */
[----:B------:R-:W-:Y:S01]  /*39b0*/  MOV R82, RZ ;  /* 0x000000ff00527202 */ /* 0x000fe20000000f00 */
        /* <DEDUP_REMOVED lines=49> */
.L_x_8497:
[----:B------:R-:W-:Y:S02]  /*3cd0*/  MOV R2, R105 ;  /* 0x0000006900027202 */ /* 0x000fe40000000f00 */
[----:B------:R-:W-:Y:S02]  /*3ce0*/  MOV R3, R104 ;  /* 0x0000006800037202 */ /* 0x000fe40000000f00 */
[----:B------:R-:W-:-:S03]  /*3cf0*/  MOV R14, R109 ;  /* 0x0000006d000e7202 */ /* 0x000fc60000000f00 */
[----:B-1----:R1:W2:Y:S01]  /*3d00*/  LDG.E R113, desc[UR16][R2.64] ;  /* 0x0000001002717981 */ /* 0x0022a2000c1e1900 */
        /* <DEDUP_REMOVED lines=17> */
[----:B------:R-:W2:Y:S01]  /*3e20*/  MUFU.EX2 R123, R123 ;  /* 0x0000007b007b7308 */ /* 0x000ea20000000800 */
[C---:B-1----:R-:W-:Y:S01]  /*3e30*/  FMUL.FTZ R2, R116.reuse, R60 ;  /* 0x0000003c74027220 */ /* 0x042fe20000410000 */
[----:B---3--:R-:W-:Y:S01]  /*3e40*/  FMUL.FTZ R133, R119, R14 ;  /* 0x0000000e77857220 */ /* 0x008fe20000410000 */
[----:B------:R-:W-:Y:S01]  /*3e50*/  FMUL.FTZ R119, R116, R61 ;  /* 0x0000003d74777220 */ /* 0x000fe20000410000 */
[----:B------:R-:W1:Y:S04]  /*3e60*/  MUFU.EX2 R120, R120 ;  /* 0x0000007800787308 */ /* 0x000e680000000800 */
        /* <DEDUP_REMOVED lines=16> */
[----:B-1234-:R-:W-:Y:S05]  /*3f70*/  @P1 BRA `(.L_x_8493) ;  /* 0x0000000000141947 */ /* 0x01efea0003800000 */
[----:B------:R-:W-:Y:S01]  /*3f80*/  UISETP.NE.AND UP0, UPT, UR6, UR11, UPT ;  /* 0x0000000b0600728c */ /* 0x000fe2000bf05270 */
[----:B------:R-:W-:-:S08]  /*3f90*/  HFMA2 R134, -RZ, RZ, 1.875, 0 ;  /* 0x3f800000ff867431 */ /* 0x000fd000000001ff */
[----:B------:R-:W-:Y:S05]  /*3fa0*/  BRA.U !UP0, `(.L_x_8494) ;  /* 0x00000001080c7547 */ /* 0x000fea000b800000 */
[----:B------:R3:W4:Y:S01]  /*3fb0*/  LDS R134, [R110+UR5+0x458] ;  /* 0x000458056e867984 */ /* 0x0007220008000800 */
[----:B------:R-:W-:Y:S05]  /*3fc0*/  BRA `(.L_x_8494) ;  /* 0x0000000000047947 */ /* 0x000fea0003800000 */
.L_x_8493:
[----:B------:R1:W2:Y:S02]  /*3fd0*/  LDS R134, [R115+0xc5c] ;  /* 0x000c5c0073867984 */ /* 0x0002a40000000800 */
.L_x_8494:
[----:B------:R-:W-:Y:S05]  /*3fe0*/  BSYNC.RECONVERGENT B0 ;  /* 0x0000000000007941 */ /* 0x000fea0003800200 */
.L_x_8492:
        /* <DEDUP_REMOVED lines=15> */
[----:B0-----:R-:W-:-:S02]  /*40e0*/  FMUL.FTZ R2, R123, R120 ;  /* 0x000000787b027220 */ /* 0x001fc40000410000 */
[C---:B------:R-:W-:Y:S01]  /*40f0*/  FMUL.FTZ R122, R118.reuse, R15 ;  /* 0x0000000f767a7220 */ /* 0x040fe20000410000 */
[----:B------:R-:W-:Y:S01]  /*4100*/  FFMA.FTZ R15, R118, R14, R129 ;  /* 0x0000000e760f7223 */ /* 0x000fe20000010081 */
[----:B------:R-:W-:Y:S01]  /*4110*/  FFMA.FTZ R14, R94, R120, R97 ;  /* 0x000000785e0e7223 */ /* 0x000fe20000010061 */
[----:B------:R-:W-:Y:S01]  /*4120*/  FMUL.FTZ R2, R125, R2 ;  /* 0x000000027d027220 */ /* 0x000fe20000410000 */
[C---:B------:R-:W-:Y:S01]  /*4130*/  FMUL.FTZ R122, R121.reuse, R122 ;  /* 0x0000007a797a7220 */ /* 0x040fe20000410000 */
[----:B------:R-:W-:Y:S01]  /*4140*/  FFMA.FTZ R15, R121, R15, R126 ;  /* 0x0000000f790f7223 */ /* 0x000fe2000001007e */
[C---:B------:R-:W-:Y:S02]  /*4150*/  FFMA.FTZ R14, R125.reuse, R14, R96 ;  /* 0x0000000e7d0e7223 */ /* 0x040fe40000010060 */
[C---:B------:R-:W-:Y:S01]  /*4160*/  FMUL.FTZ R3, R125.reuse, R122 ;  /* 0x0000007a7d037220 */ /* 0x040fe20000410000 */
[----:B------:R-:W-:Y:S01]  /*4170*/  FFMA.FTZ R15, R125, R15, R124 ;  /* 0x0000000f7d0f7223 */ /* 0x000fe2000001007c */
[----:B------:R-:W-:-:S02]  /*4180*/  FFMA.FTZ R14, R121, R14, R98 ;  /* 0x0000000e790e7223 */ /* 0x000fc40000010062 */
[C---:B------:R-:W-:Y:S01]  /*4190*/  FMUL.FTZ R3, R120.reuse, R3 ;  /* 0x0000000378037220 */ /* 0x040fe20000410000 */
[----:B------:R-:W-:Y:S01]  /*41a0*/  FFMA.FTZ R122, R120, R15, R127 ;  /* 0x0000000f787a7223 */ /* 0x000fe2000001007f */
[C---:B------:R-:W-:Y:S01]  /*41b0*/  FFMA.FTZ R14, R118.reuse, R14, R99 ;  /* 0x0000000e760e7223 */ /* 0x040fe20000010063 */
[----:B------:R-:W-:Y:S02]  /*41c0*/  FMUL.FTZ R15, R121, R2 ;  /* 0x00000002790f7220 */ /* 0x000fe40000410000 */
[----:B------:R-:W0:Y:S01]  /*41d0*/  SHFL.DOWN PT, R136, R3, 0x1, 0x1f ;  /* 0x08201f0003887f89 */ /* 0x000e2200000e0000 */
[C---:B------:R-:W-:Y:S01]  /*41e0*/  FFMA.FTZ R14, R117.reuse, R14, R100 ;  /* 0x0000000e750e7223 */ /* 0x040fe20000010064 */
[----:B------:R-:W-:Y:S02]  /*41f0*/  FMUL.FTZ R2, R118, R15 ;  /* 0x0000000f76027220 */ /* 0x000fe40000410000 */
[----:B------:R-:W2:Y:S01]  /*4200*/  SHFL.DOWN PT, R138, R122, 0x1, 0x1f ;  /* 0x08201f007a8a7f89 */ /* 0x000ea200000e0000 */
[----:B------:R-:W-:Y:S01]  /*4210*/  FFMA.FTZ R14, R116, R14, R101 ;  /* 0x0000000e740e7223 */ /* 0x000fe20000010065 */
[----:B------:R-:W-:-:S03]  /*4220*/  FMUL.FTZ R15, R117, R2 ;  /* 0x00000002750f7220 */ /* 0x000fc60000410000 */
[----:B------:R-:W-:Y:S01]  /*4230*/  FFMA.FTZ R137, R119, R14, R102 ;  /* 0x0000000e77897223 */ /* 0x000fe20000010066 */
[----:B------:R-:W-:-:S04]  /*4240*/  FMUL.FTZ R2, R116, R15 ;  /* 0x0000000f74027220 */ /* 0x000fc80000410000 */
[----:B------:R-:W4:Y:S01]  /*4250*/  SHFL.UP PT, R14, R137, 0x1, RZ ;  /* 0x04200000890e7989 */ /* 0x000f2200000e00ff */
[----:B------:R-:W-:-:S05]  /*4260*/  FMUL.FTZ R2, R119, R2 ;  /* 0x0000000277027220 */ /* 0x000fca0000410000 */
[----:B------:R-:W3:Y:S01]  /*4270*/  SHFL.UP PT, R15, R2, 0x1, RZ ;  /* 0x04200000020f7989 */ /* 0x000ee200000e00ff */
[----:B0-----:R-:W-:Y:S01]  /*4280*/  @P1 FMUL.FTZ R136, R136, R3 ;  /* 0x0000000388881220 */ /* 0x001fe20000410000 */
[----:B--2---:R-:W-:-:S04]  /*4290*/  @P1 FFMA.FTZ R122, R3, R138, R122 ;  /* 0x0000008a037a1223 */ /* 0x004fc8000001007a */
[----:B------:R-:W-:Y:S02]  /*42a0*/  @P1 MOV R3, R136 ;  /* 0x0000008800031202 */ /* 0x000fe40000000f00 */
[----:B------:R-:W-:Y:S01]  /*42b0*/  ISETP.GE.AND P1, PT, R44, 0x1, PT ;  /* 0x000000012c00780c */ /* 0x000fe20003f26270 */
[----:B------:R-:W0:Y:S04]  /*42c0*/  SHFL.DOWN PT, R138, R122, 0x2, 0x1f ;  /* 0x08401f007a8a7f89 */ /* 0x000e2800000e0000 */
[----:B------:R-:W2:Y:S01]  /*42d0*/  SHFL.DOWN PT, R136, R3, 0x2, 0x1f ;  /* 0x08401f0003887f89 */ /* 0x000ea200000e0000 */
[----:B----4-:R-:W-:-:S05]  /*42e0*/  FFMA.FTZ R14, R2, R14, R137 ;  /* 0x0000000e020e7223 */ /* 0x010fca0000010089 */
[----:B------:R-:W-:Y:S02]  /*42f0*/  FSEL R137, R137, R14, !P1 ;  /* 0x0000000e89897208 */ /* 0x000fe40004800000 */
[----:B---3--:R-:W-:Y:S01]  /*4300*/  @P1 FMUL.FTZ R2, R2, R15 ;  /* 0x0000000f02021220 */ /* 0x008fe20000410000 */
[----:B------:R-:W-:Y:S02]  /*4310*/  ISETP.GE.AND P1, PT, R44, 0x2, PT ;  /* 0x000000022c00780c */ /* 0x000fe40003f26270 */
[----:B------:R-:W3:Y:S04]  /*4320*/  SHFL.UP PT, R14, R137, 0x2, RZ ;  /* 0x04400000890e7989 */ /* 0x000ee800000e00ff */
[----:B------:R-:W4:Y:S01]  /*4330*/  SHFL.UP PT, R15, R2, 0x2, RZ ;  /* 0x04400000020f7989 */ /* 0x000f2200000e00ff */
[C---:B0-----:R-:W-:Y:S01]  /*4340*/  @!P3 FFMA.FTZ R122, R3.reuse, R138, R122 ;  /* 0x0000008a037ab223 */ /* 0x041fe2000001007a */
[----:B--2---:R-:W-:-:S04]  /*4350*/  @!P3 FMUL.FTZ R136, R3, R136 ;  /* 0x000000880388b220 */ /* 0x004fc80000410000 */
[----:B------:R-:W0:Y:S01]  /*4360*/  SHFL.DOWN PT, R138, R122, 0x4, 0x1f ;  /* 0x08801f007a8a7f89 */ /* 0x000e2200000e0000 */
[----:B------:R-:W-:Y:S02]  /*4370*/  @!P3 MOV R3, R136 ;  /* 0x000000880003b202 */ /* 0x000fe40000000f00 */
[----:B------:R-:W-:-:S03]  /*4380*/  ISETP.GT.U32.AND P3, PT, R114, 0x1b, PT ;  /* 0x0000001b7200780c */ /* 0x000fc60003f64070 */
[----:B------:R-:W2:Y:S01]  /*4390*/  SHFL.DOWN PT, R136, R3, 0x4, 0x1f ;  /* 0x08801f0003887f89 */ /* 0x000ea200000e0000 */
[C---:B---3--:R-:W-:Y:S01]  /*43a0*/  FFMA.FTZ R14, R2.reuse, R14, R137 ;  /* 0x0000000e020e7223 */ /* 0x048fe20000010089 */
[----:B----4-:R-:W-:-:S04]  /*43b0*/  @P1 FMUL.FTZ R2, R2, R15 ;  /* 0x0000000f02021220 */ /* 0x010fc80000410000 */
[----:B------:R-:W-:Y:S02]  /*43c0*/  FSEL R137, R137, R14, !P1 ;  /* 0x0000000e89897208 */ /* 0x000fe40004800000 */
[----:B------:R-:W-:Y:S01]  /*43d0*/  ISETP.GE.AND P1, PT, R44, 0x4, PT ;  /* 0x000000042c00780c */ /* 0x000fe20003f26270 */
[----:B------:R-:W-:Y:S01]  /*43e0*/  SHFL.UP PT, R139, R2, 0x4, RZ ;  /* 0x04800000028b7989 */ /* 0x000fe200000e00ff */
[----:B------:R-:W-:-:S03]  /*43f0*/  MOV R15, RZ ;  /* 0x000000ff000f7202 */ /* 0x000fc60000000f00 */
[----:B------:R-:W3:Y:S01]  /*4400*/  SHFL.UP PT, R14, R137, 0x4, RZ ;  /* 0x04800000890e7989 */ /* 0x000ee200000e00ff */
[----:B0-----:R-:W-:-:S05]  /*4410*/  @!P3 FFMA.FTZ R122, R3, R138, R122 ;  /* 0x0000008a037ab223 */ /* 0x001fca000001007a */
[----:B------:R-:W0:Y:S01]  /*4420*/  SHFL.DOWN PT, R140, R122, 0x8, 0x1f ;  /* 0x09001f007a8c7f89 */ /* 0x000e2200000e0000 */
[----:B--2---:R-:W-:-:S05]  /*4430*/  @!P3 FMUL.FTZ R136, R3, R136 ;  /* 0x000000880388b220 */ /* 0x004fca0000410000 */
[----:B------:R-:W-:Y:S02]  /*4440*/  @!P3 MOV R3, R136 ;  /* 0x000000880003b202 */ /* 0x000fe40000000f00 */
[----:B------:R-:W-:-:S03]  /*4450*/  ISETP.GT.U32.AND P3, PT, R114, 0x17, PT ;  /* 0x000000177200780c */ /* 0x000fc60003f64070 */
[----:B------:R-:W2:Y:S01]  /*4460*/  SHFL.DOWN PT, R138, R3, 0x8, 0x1f ;  /* 0x09001f00038a7f89 */ /* 0x000ea200000e0000 */
[C---:B---3--:R-:W-:Y:S01]  /*4470*/  FFMA.FTZ R14, R2.reuse, R14, R137 ;  /* 0x0000000e020e7223 */ /* 0x048fe20000010089 */
[----:B------:R-:W-:-:S04]  /*4480*/  @P1 FMUL.FTZ R2, R2, R139 ;  /* 0x0000008b02021220 */ /* 0x000fc80000410000 */
[----:B------:R-:W-:Y:S01]  /*4490*/  FSEL R137, R137, R14, !P1 ;  /* 0x0000000e89897208 */ /* 0x000fe20004800000 */
[----:B------:R-:W-:-:S03]  /*44a0*/  HFMA2 R14, -RZ, RZ, 1.875, 0 ;  /* 0x3f800000ff0e7431 */ /* 0x000fc600000001ff */
[----:B0-----:R-:W-:Y:S01]  /*44b0*/  @!P3 FFMA.FTZ R122, R3, R140, R122 ;  /* 0x0000008c037ab223 */ /* 0x001fe2000001007a */
[----:B------:R-:W-:Y:S01]  /*44c0*/  SHFL.UP PT, R139, R2, 0x8, RZ ;  /* 0x05000000028b7989 */ /* 0x000fe200000e00ff */
[----:B------:R-:W-:-:S03]  /*44d0*/  ISETP.GE.AND P1, PT, R44, 0x8, PT ;  /* 0x000000082c00780c */ /* 0x000fc60003f26270 */
[----:B------:R-:W0:Y:S04]  /*44e0*/  SHFL.UP PT, R136, R137, 0x8, RZ ;  /* 0x0500000089887989 */ /* 0x000e2800000e00ff */
[----:B------:R-:W-:Y:S01]  /*44f0*/  @P0 LDS.64 R14, [R103] ;  /* 0x00000000670e0984 */ /* 0x000fe20000000a00 */
[----:B--2---:R-:W-:-:S03]  /*4500*/  @!P3 FMUL.FTZ R138, R3, R138 ;  /* 0x0000008a038ab220 */ /* 0x004fc60000410000 */
[----:B------:R-:W2:Y:S02]  /*4510*/  SHFL.DOWN PT, R140, R122, 0x10, 0x1f ;  /* 0x0a001f007a8c7f89 */ /* 0x000ea400000e0000 */
[----:B------:R-:W-:Y:S02]  /*4520*/  @!P3 MOV R3, R138 ;  /* 0x0000008a0003b202 */ /* 0x000fe40000000f00 */
[----:B------:R-:W-:-:S03]  /*4530*/  ISETP.GT.U32.AND P3, PT, R114, 0xf, PT ;  /* 0x0000000f7200780c */ /* 0x000fc60003f64070 */
[----:B------:R-:W3:Y:S01]  /*4540*/  SHFL.DOWN PT, R138, R3, 0x10, 0x1f ;  /* 0x0a001f00038a7f89 */ /* 0x000ee200000e0000 */
[C---:B0-----:R-:W-:Y:S01]  /*4550*/  FFMA.FTZ R136, R2.reuse, R136, R137 ;  /* 0x0000008802887223 */ /* 0x041fe20000010089 */
[----:B------:R-:W-:-:S04]  /*4560*/  @P1 FMUL.FTZ R2, R2, R139 ;  /* 0x0000008b02021220 */ /* 0x000fc80000410000 */
[----:B------:R-:W-:Y:S01]  /*4570*/  FSEL R137, R137, R136, !P1 ;  /* 0x0000008889897208 */ /* 0x000fe20004800000 */
[----:B------:R-:W-:Y:S01]  /*4580*/  SHFL.UP PT, R139, R2, 0x10, RZ ;  /* 0x06000000028b7989 */ /* 0x000fe200000e00ff */
[----:B------:R-:W-:Y:S02]  /*4590*/  ISETP.GE.AND P1, PT, R44, 0x10, PT ;  /* 0x000000102c00780c */ /* 0x000fe40003f26270 */
[C---:B--2---:R-:W-:Y:S01]  /*45a0*/  @!P3 FFMA.FTZ R122, R3.reuse, R140, R122 ;  /* 0x0000008c037ab223 */ /* 0x044fe2000001007a */
[----:B------:R-:W0:Y:S04]  /*45b0*/  SHFL.UP PT, R136, R137, 0x10, RZ ;  /* 0x0600000089887989 */ /* 0x000e2800000e00ff */
[----:B------:R-:W-:Y:S01]  /*45c0*/  SHFL.DOWN PT, R141, R122, 0x1, 0x1f ;  /* 0x08201f007a8d7f89 */ /* 0x000fe200000e0000 */
[----:B---3--:R-:W-:-:S03]  /*45d0*/  @!P3 FMUL.FTZ R138, R3, R138 ;  /* 0x0000008a038ab220 */ /* 0x008fc60000410000 */
[----:B------:R-:W-:Y:S02]  /*45e0*/  SHFL.IDX PT, R122, R122, RZ, 0x1f ;  /* 0x00001fff7a7a7589 */ /* 0x000fe400000e0000 */
[----:B------:R-:W-:Y:S02]  /*45f0*/  @!P3 MOV R3, R138 ;  /* 0x0000008a0003b202 */ /* 0x000fe40000000f00 */
[----:B------:R-:W-:Y:S01]  /*4600*/  SHFL.IDX PT, R140, R15, RZ, 0x1f ;  /* 0x00001fff0f8c7589 */ /* 0x000fe200000e0000 */
[----:B------:R-:W-:-:S03]  /*4610*/  ISETP.NE.AND P3, PT, R25, 0x1f, PT ;  /* 0x0000001f1900780c */ /* 0x000fc60003f65270 */
[----:B------:R-:W2:Y:S04]  /*4620*/  SHFL.DOWN PT, R138, R3, 0x1, 0x1f ;  /* 0x08201f00038a7f89 */ /* 0x000ea800000e0000 */
[----:B------:R-:W3:Y:S01]  /*4630*/  SHFL.IDX PT, R3, R3, RZ, 0x1f ;  /* 0x00001fff03037589 */ /* 0x000ee200000e0000 */
[C---:B0-----:R-:W-:Y:S01]  /*4640*/  FFMA.FTZ R136, R2.reuse, R136, R137 ;  /* 0x0000008802887223 */ /* 0x041fe20000010089 */
[----:B------:R-:W-:-:S04]  /*4650*/  @P1 FMUL.FTZ R2, R2, R139 ;  /* 0x0000008b02021220 */ /* 0x000fc80000410000 */
[----:B------:R-:W-:Y:S02]  /*4660*/  FSEL R137, R137, R136, !P1 ;  /* 0x0000008889897208 */ /* 0x000fe40004800000 */
[----:B------:R-:W-:Y:S01]  /*4670*/  SHFL.UP PT, R2, R2, 0x1, RZ ;  /* 0x0420000002027989 */ /* 0x000fe200000e00ff */
[----:B------:R-:W-:-:S03]  /*4680*/  ISETP.GT.AND P1, PT, R44, 0x1e, PT ;  /* 0x0000001e2c00780c */ /* 0x000fc60003f24270 */
[----:B------:R-:W-:Y:S01]  /*4690*/  SHFL.UP PT, R137, R137, 0x1, RZ ;  /* 0x0420000089897989 */ /* 0x000fe200000e00ff */
[----:B--2---:R-:W-:Y:S01]  /*46a0*/  @P3 FFMA.FTZ R140, R138, R140, R141 ;  /* 0x0000008c8a8c3223 */ /* 0x004fe2000001008d */
[----:B------:R-:W-:-:S03]  /*46b0*/  ISETP.NE.AND P3, PT, R44, RZ, PT ;  /* 0x000000ff2c00720c */ /* 0x000fc60003f65270 */
[----:B------:R-:W-:Y:S01]  /*46c0*/  FFMA.FTZ R134, R140, R134, R133 ;  /* 0x000000868c867223 */ /* 0x000fe20000010085 */
[C---:B---3--:R-:W-:Y:S01]  /*46d0*/  FFMA.FTZ R15, R3.reuse, R15, R122 ;  /* 0x0000000f030f7223 */ /* 0x048fe2000001007a */
[----:B------:R-:W-:Y:S02]  /*46e0*/  FMUL.FTZ R14, R3, R14 ;  /* 0x0000000e030e7220 */ /* 0x000fe40000410000 */
[----:B------:R-:W-:-:S04]  /*46f0*/  FFMA.FTZ R130, R119, R134, R130 ;  /* 0x0000008677827223 */ /* 0x000fc80000010082 */
[----:B------:R-:W-:Y:S02]  /*4700*/  FFMA.FTZ R136, R116, R130, R131 ;  /* 0x0000008274887223 */ /* 0x000fe40000010083 */
[----:B------:R-:W0:Y:S02]  /*4710*/  @!P3 S2R R148, SR_CgaCtaId ;  /* 0x000000000094b919 */ /* 0x000e240000008800 */
[----:B------:R-:W-:-:S04]  /*4720*/  FFMA.FTZ R128, R117, R136, R128 ;  /* 0x0000008875807223 */ /* 0x000fc80000010080 */
[----:B------:R-:W-:Y:S01]  /*4730*/  FFMA.FTZ R138, R118, R128, R129 ;  /* 0x00000080768a7223 */ /* 0x000fe20000010081 */
[----:B------:R-:W-:-:S03]  /*4740*/  FMUL.FTZ R142, R128, R58 ;  /* 0x0000003a808e7220 */ /* 0x000fc60000410000 */
[----:B------:R-:W-:Y:S01]  /*4750*/  FFMA.FTZ R126, R121, R138, R126 ;  /* 0x0000008a797e7223 */ /* 0x000fe2000001007e */
[----:B------:R-:W-:-:S03]  /*4760*/  FADD.FTZ R87, R142, R87 ;  /* 0x000000578e577221 */ /* 0x000fc60000010000 */
[-C--:B------:R-:W-:Y:S01]  /*4770*/  FFMA.FTZ R124, R125, R126.reuse, R124 ;  /* 0x0000007e7d7c7223 */ /* 0x080fe2000001007c */
[----:B------:R-:W-:Y:S01]  /*4780*/  FMUL.FTZ R122, R113, R126 ;  /* 0x0000007e717a7220 */ /* 0x000fe20000410000 */
[----:B-----5:R2:W3:Y:S02]  /*4790*/  SHFL.IDX PT, R139, R132, RZ, 0x1f ;  /* 0x00001fff848b7589 */ /* 0x0204e400000e0000 */
[----:B--2---:R-:W-:-:S04]  /*47a0*/  FMUL.FTZ R132, R126, R56 ;  /* 0x000000387e847220 */ /* 0x004fc80000410000 */
[----:B------:R-:W-:Y:S01]  /*47b0*/  FADD.FTZ R95, R132, R95 ;  /* 0x0000005f845f7221 */ /* 0x000fe20000010000 */
[----:B---3--:R-:W-:Y:S01]  /*47c0*/  @P2 FFMA.FTZ R139, R2, R139, R137 ;  /* 0x0000008b028b2223 */ /* 0x008fe20000010089 */
[----:B------:R-:W-:Y:S01]  /*47d0*/  FMUL.FTZ R137, R138, R57 ;  /* 0x000000398a897220 */ /* 0x000fe20000410000 */
[----:B------:R-:W-:Y:S02]  /*47e0*/  ISETP.GT.AND P2, PT, R44, 0x17, PT ;  /* 0x000000172c00780c */ /* 0x000fe40003f44270 */
[----:B------:R-:W-:Y:S01]  /*47f0*/  FFMA.FTZ R139, R123, R139, R94 ;  /* 0x0000008b7b8b7223 */ /* 0x000fe2000001005e */
[----:B------:R-:W-:-:S03]  /*4800*/  FADD.FTZ R86, R137, R86 ;  /* 0x0000005689567221 */ /* 0x000fc60000010000 */
[-C--:B------:R-:W-:Y:S01]  /*4810*/  FFMA.FTZ R131, R120, R139.reuse, R97 ;  /* 0x0000008b78837223 */ /* 0x080fe20000010061 */
[----:B------:R-:W-:Y:S01]  /*4820*/  FFMA.FTZ R123, R0, R139, RZ ;  /* 0x0000008b007b7223 */ /* 0x000fe200000100ff */
[----:B------:R-:W-:Y:S02]  /*4830*/  FFMA.FTZ R120, R120, R124, R127 ;  /* 0x0000007c78787223 */ /* 0x000fe4000001007f */
[-C--:B------:R-:W-:Y:S01]  /*4840*/  FFMA.FTZ R133, R125, R131.reuse, R96 ;  /* 0x000000837d857223 */ /* 0x080fe20000010060 */
[----:B------:R-:W-:Y:S01]  /*4850*/  FFMA.FTZ R129, R64, R131, R123 ;  /* 0x0000008340817223 */ /* 0x000fe2000001007b */
[----:B------:R-:W-:Y:S01]  /*4860*/  FADD.FTZ R123, -R94, R139 ;  /* 0x0000008b5e7b7221 */ /* 0x000fe20000010100 */
[----:B------:R-:W-:Y:S01]  /*4870*/  FMUL.FTZ R2, R120, R54 ;  /* 0x0000003678027220 */ /* 0x000fe20000410000 */
[----:B------:R-:W-:Y:S01]  /*4880*/  FADD.FTZ R125, -R97, R131 ;  /* 0x00000083617d7221 */ /* 0x000fe20000010100 */
[-C--:B------:R-:W-:Y:S01]  /*4890*/  FFMA.FTZ R131, R121, R133.reuse, R98 ;  /* 0x0000008579837223 */ /* 0x080fe20000010062 */
[----:B------:R-:W-:Y:S01]  /*48a0*/  FFMA.FTZ R129, R66, R133, R129 ;  /* 0x0000008542817223 */ /* 0x000fe20000010081 */
[----:B------:R-:W-:Y:S01]  /*48b0*/  FMUL.FTZ R121, R124, R55 ;  /* 0x000000377c797220 */ /* 0x000fe20000410000 */
[----:B------:R-:W-:Y:S01]  /*48c0*/  FFMA.FTZ R140, R2, R123, RZ ;  /* 0x0000007b028c7223 */ /* 0x000fe200000100ff */
        /* <DEDUP_REMOVED lines=8> */
[----:B------:R-:W-:Y:S01]  /*4950*/  FFMA.FTZ R129, R70, R144, R139 ;  /* 0x0000009046817223 */ /* 0x000fe2000001008b */
[----:B------:R-:W-:Y:S01]  /*4960*/  FADD.FTZ R139, -R99, R144 ;  /* 0x00000090638b7221 */ /* 0x000fe20000010100 */
[----:B------:R-:W-:Y:S01]  /*4970*/  FFMA.FTZ R144, R116, R141, R101 ;  /* 0x0000008d74907223 */ /* 0x000fe20000010065 */
[----:B------:R-:W-:Y:S01]  /*4980*/  FFMA.FTZ R117, R137, R131, R118 ;  /* 0x0000008389757223 */ /* 0x000fe20000010076 */
[----:B------:R-:W-:Y:S01]  /*4990*/  FFMA.FTZ R143, R72, R141, R129 ;  /* 0x0000008d488f7223 */ /* 0x000fe20000010081 */
[----:B------:R-:W-:Y:S01]  /*49a0*/  FADD.FTZ R129, -R100, R141 ;  /* 0x0000008d64817221 */ /* 0x000fe20000010100 */
[----:B------:R-:W-:Y:S01]  /*49b0*/  FMUL.FTZ R141, R130, R60 ;  /* 0x0000003c828d7220 */ /* 0x000fe20000410000 */
[----:B------:R-:W-:Y:S01]  /*49c0*/  FFMA.FTZ R116, R142, R139, R117 ;  /* 0x0000008b8e747223 */ /* 0x000fe20000010075 */
[-C--:B------:R-:W-:Y:S01]  /*49d0*/  FFMA.FTZ R119, R119, R144.reuse, R102 ;  /* 0x0000009077777223 */ /* 0x080fe20000010066 */
[----:B------:R-:W-:Y:S01]  /*49e0*/  FADD.FTZ R118, -R101, R144 ;  /* 0x0000009065767221 */ /* 0x000fe20000010100 */
[----:B------:R-:W-:Y:S01]  /*49f0*/  FFMA.FTZ R143, R74, R144, R143 ;  /* 0x000000904a8f7223 */ /* 0x000fe2000001008f */
[----:B------:R-:W-:Y:S01]  /*4a00*/  FFMA.FTZ R140, R133, R129, R116 ;  /* 0x00000081858c7223 */ /* 0x000fe20000010074 */
[----:B------:R-:W-:Y:S01]  /*4a10*/  FMUL.FTZ R144, R134, R61 ;  /* 0x0000003d86907220 */ /* 0x000fe20000410000 */
[----:B------:R-:W-:Y:S01]  /*4a20*/  FADD.FTZ R116, -R102, R119 ;  /* 0x0000007766747221 */ /* 0x000fe20000010100 */
[----:B------:R-:W-:Y:S01]  /*4a30*/  FMUL.FTZ R122, R127, R122 ;  /* 0x0000007a7f7a7220 */ /* 0x000fe20000410000 */
[----:B------:R-:W-:Y:S01]  /*4a40*/  FFMA.FTZ R117, R141, R118, R140 ;  /* 0x000000768d757223 */ /* 0x000fe2000001008c */
[----:B------:R-:W-:Y:S01]  /*4a50*/  FFMA.FTZ R140, R76, R119, R143 ;  /* 0x000000774c8c7223 */ /* 0x000fe2000001008f */
[----:B------:R-:W-:Y:S01]  /*4a60*/  @!P3 MOV R143, 0x400 ;  /* 0x00000400008fb802 */ /* 0x000fe20000000f00 */
[C---:B------:R-:W-:Y:S01]  /*4a70*/  FADD.FTZ R90, R144.reuse, R90 ;  /* 0x0000005a905a7221 */ /* 0x040fe20000010000 */
[----:B------:R-:W-:Y:S01]  /*4a80*/  FFMA.FTZ R117, R144, R116, R117 ;  /* 0x0000007490757223 */ /* 0x000fe20000010075 */
[----:B------:R-:W-:Y:S01]  /*4a90*/  FMUL.FTZ R144, R113, R128 ;  /* 0x0000008071907220 */ /* 0x000fe20000410000 */
[----:B------:R-:W2:Y:S01]  /*4aa0*/  SHFL.DOWN PT, R119, R140, 0x1, 0x1f ;  /* 0x08201f008c777f89 */ /* 0x000ea200000e0000 */
[----:B0-----:R-:W-:Y:S01]  /*4ab0*/  @!P3 LEA R62, R148, R143, 0x18 ;  /* 0x0000008f943eb211 */ /* 0x001fe200078ec0ff */
[----:B------:R-:W-:Y:S01]  /*4ac0*/  FFMA.FTZ R3, R75, R126, R122 ;  /* 0x0000007e4b037223 */ /* 0x000fe2000001007a */
[----:B------:R-:W-:Y:S01]  /*4ad0*/  FMUL.FTZ R144, R139, R144 ;  /* 0x000000908b907220 */ /* 0x000fe20000410000 */
[----:B------:R-:W0:Y:S01]  /*4ae0*/  SHFL.DOWN PT, R146, R117, 0x1, 0x1f ;  /* 0x08201f0075927f89 */ /* 0x000e2200000e0000 */
[C---:B------:R-:W-:Y:S01]  /*4af0*/  FMUL.FTZ R142, R113.reuse, R138 ;  /* 0x0000008a718e7220 */ /* 0x040fe20000410000 */
[C---:B------:R-:W-:Y:S01]  /*4b00*/  FMUL.FTZ R132, R113.reuse, R136 ;  /* 0x0000008871847220 */ /* 0x040fe20000410000 */
[----:B------:R-:W-:Y:S01]  /*4b10*/  FMUL.FTZ R122, R113, R120 ;  /* 0x00000078717a7220 */ /* 0x000fe20000410000 */
[----:B------:R-:W-:Y:S01]  /*4b20*/  FADD.FTZ R82, R3, R82 ;  /* 0x0000005203527221 */ /* 0x000fe20000010000 */
        /* <DEDUP_REMOVED lines=14> */
[----:B0-----:R-:W-:-:S04]  /*4c10*/  @!P1 FADD.FTZ R117, R117, R146 ;  /* 0x0000009275759221 */ /* 0x001fc80000010000 */
        /* <DEDUP_REMOVED lines=11> */
[----:B------:R-:W-:-:S03]  /*4cd0*/  ISETP.NE.AND P1, PT, R25, RZ, PT ;  /* 0x000000ff1900720c */ /* 0x000fc60003f25270 */
[----:B------:R-:W2:Y:S10]  /*4ce0*/  SHFL.DOWN PT, R146, R117, 0x8, 0x1f ;  /* 0x09001f0075927f89 */ /* 0x000eb400000e0000 */
[----:B------:R3:W-:Y:S01]  /*4cf0*/  @!P1 STS.64 [R103], R14 ;  /* 0x0000000e67009388 */ /* 0x0007e20000000a00 */
[----:B0-----:R-:W-:Y:S01]  /*4d00*/  @!P2 FADD.FTZ R140, R140, R119 ;  /* 0x000000778c8ca221 */ /* 0x001fe20000010000 */
[----:B------:R-:W-:Y:S01]  /*4d10*/  FFMA.FTZ R119, R83, R128, R144 ;  /* 0x0000008053777223 */ /* 0x000fe20000010090 */
[----:B---3--:R-:W-:Y:S01]  /*4d20*/  FMUL.FTZ R14, R113, R124 ;  /* 0x0000007c710e7220 */ /* 0x008fe20000410000 */
[----:B--2---:R-:W-:-:S02]  /*4d30*/  @!P2 FADD.FTZ R117, R117, R146 ;  /* 0x000000927575a221 */ /* 0x004fc40000010000 */
[----:B------:R-:W0:Y:S01]  /*4d40*/  SHFL.DOWN PT, R143, R140, 0x10, 0x1f ;  /* 0x0a001f008c8f7f89 */ /* 0x000e2200000e0000 */
[----:B------:R-:W-:Y:S01]  /*4d50*/  FADD.FTZ R80, R119, R80 ;  /* 0x0000005077507221 */ /* 0x000fe20000010000 */
[C---:B------:R-:W-:Y:S01]  /*4d60*/  FMUL.FTZ R119, R113.reuse, R130 ;  /* 0x0000008271777220 */ /* 0x040fe20000410000 */
[----:B------:R-:W-:Y:S01]  /*4d70*/  FMUL.FTZ R113, R113, R134 ;  /* 0x0000008671717220 */ /* 0x000fe20000410000 */
[----:B------:R-:W2:Y:S01]  /*4d80*/  SHFL.DOWN PT, R146, R117, 0x10, 0x1f ;  /* 0x0a001f0075927f89 */ /* 0x000ea200000e0000 */
[----:B------:R-:W-:Y:S01]  /*4d90*/  FMUL.FTZ R128, R125, R14 ;  /* 0x0000000e7d807220 */ /* 0x000fe20000410000 */
[----:B------:R-:W-:Y:S01]  /*4da0*/  FMUL.FTZ R118, R118, R119 ;  /* 0x0000007776767220 */ /* 0x000fe20000410000 */
[----:B------:R-:W-:Y:S01]  /*4db0*/  FMUL.FTZ R116, R116, R113 ;  /* 0x0000007174747220 */ /* 0x000fe20000410000 */
[----:B------:R-:W-:Y:S01]  /*4dc0*/  ISETP.GT.AND P2, PT, R44, 0xf, PT ;  /* 0x0000000f2c00780c */ /* 0x000fe20003f44270 */
[----:B------:R-:W-:Y:S01]  /*4dd0*/  FFMA.FTZ R128, R69, R124, R128 ;  /* 0x0000007c45807223 */ /* 0x000fe20000010080 */
[----:B------:R-:W-:Y:S01]  /*4de0*/  FFMA.FTZ R3, R85, R130, R118 ;  /* 0x0000008255037223 */ /* 0x000fe20000010076 */
[----:B------:R-:W-:-:S02]  /*4df0*/  FFMA.FTZ R116, R93, R134, R116 ;  /* 0x000000865d747223 */ /* 0x000fc40000010074 */
[----:B------:R-:W-:Y:S01]  /*4e00*/  FADD.FTZ R79, R128, R79 ;  /* 0x0000004f804f7221 */ /* 0x000fe20000010000 */
[----:B------:R-:W-:Y:S01]  /*4e10*/  FADD.FTZ R78, R3, R78 ;  /* 0x0000004e034e7221 */ /* 0x000fe20000010000 */
        /* <DEDUP_REMOVED lines=16> */
.L_x_8496:
[----:B------:R-:W-:Y:S05]  /*4f20*/  BSYNC.RECONVERGENT B0 ;  /* 0x0000000000007941 */ /* 0x000fea0003800200 */
.L_x_8495:
        /* <DEDUP_REMOVED lines=13> */
.L_x_8491:
[----:B------:R-:W-:Y:S01]  /*5000*/  BAR.SYNC.DEFER_BLOCKING 0x0 ;  /* 0x0000000000007b1d */ /* 0x000fe20000010000 */
[-C--:B------:R-:W-:Y:S02]  /*5010*/  ISETP.GE.AND P6, PT, R34, R43.reuse, PT ;  /* 0x0000002b2200720c */ /* 0x080fe40003fc6270 */
[-C--:B------:R-:W-:Y:S02]  /*5020*/  ISETP.GE.AND P0, PT, R36, R43.reuse, PT ;  /* 0x0000002b2400720c */ /* 0x080fe40003f06270 */
[----:B------:R-:W-:Y:S02]  /*5030*/  PRMT R0, RZ, 0x7610, R0 ;  /* 0x00007610ff007816 */ /* 0x000fe40000000000 */
[----:B------:R-:W-:Y:S02]  /*5040*/  PRMT R3, RZ, 0x7610, R3 ;  /* 0x00007610ff037816 */ /* 0x000fe40000000003 */
        /* <DEDUP_REMOVED lines=12> */
[----:B------:R-:W-:Y:S01]  /*5110*/  ISETP.GE.AND P0, PT, R42, R43, PT ;  /* 0x0000002b2a00720c */ /* 0x000fe20003f06270 */
        /* <DEDUP_REMOVED lines=9> */
[----:B------:R-:W5:Y:S01]  /*51b0*/  LDC.64 R74, c[0x0][0x500] ;  /* 0x00014000ff4a7b82 */ /* 0x000f620000000a00 */
[----:B------:R-:W5:Y:S01]  /*51c0*/  @!P4 LDG.E.U16 R8, desc[UR16][R4.64+0x100] ;  /* 0x000100100408c981 */ /* 0x000f62000c1e1500 */
[----:B------:R-:W-:Y:S01]  /*51d0*/  UMOV UR5, URZ ;  /* 0x000000ff00057c82 */ /* 0x000fe20008000000 */
[----:B------:R-:W5:Y:S02]  /*51e0*/  LDCU.64 UR14, c[0x0][0x550] ;  /* 0x0000aa00ff0e77ac */ /* 0x000f640008000a00 */
[----:B------:R-:W5:Y:S04]  /*51f0*/  @!P5 LDG.E.U16 R11, desc[UR16][R4.64+0x140] ;  /* 0x00014010040bd981 */ /* 0x000f68000c1e1500 */
[----:B------:R-:W5:Y:S04]  /*5200*/  @!P6 LDG.E.U16 R10, desc[UR16][R4.64+0x180] ;  /* 0x00018010040ae981 */ /* 0x000f68000c1e1500 */
[----:B------:R-:W5:Y:S01]  /*5210*/  @!P0 LDG.E.U16 R65, desc[UR16][R4.64+0x1c0] ;  /* 0x0001c01004418981 */ /* 0x000f62000c1e1500 */
[----:B------:R-:W-:Y:S01]  /*5220*/  PRMT R13, R87, 0x7632, R13 ;  /* 0x00007632570d7816 */ /* 0x000fe2000000000d */
[----:B0-----:R-:W-:-:S02]  /*5230*/  ULEA UR10, UR4, UR10, 0x18 ;  /* 0x0000000a040a7291 */ /* 0x001fc4000f8ec0ff */
[----:B------:R-:W-:Y:S01]  /*5240*/  UISETP.GT.AND UP0, UPT, UR6, 0x1, UPT ;  /* 0x000000010600788c */ /* 0x000fe2000bf04270 */
[----:B------:R-:W-:Y:S02]  /*5250*/  UMOV UR4, UR19 ;  /* 0x0000001300047c82 */ /* 0x000fe40008000000 */
[----:B------:R-:W-:Y:S01]  /*5260*/  UMOV UR6, UR7 ;  /* 0x0000000700067c82 */ /* 0x000fe20008000000 */
[----:B-1----:R-:W-:-:S04]  /*5270*/  UIMAD.WIDE.U32 UR8, UR18, UR12, UR4 ;  /* 0x0000000c120872a5 */ /* 0x002fc8000f8e0004 */
[----:B------:R-:W-:Y:S01]  /*5280*/  UIMAD UR9, UR18, UR13, UR9 ;  /* 0x0000000d120972a4 */ /* 0x000fe2000f8e0209 */
        /* <DEDUP_REMOVED lines=10> */
[----:B------:R-:W1:Y:S04]  /*5330*/  LDS.U16 R12, [R53] ;  /* 0x00000000350c7984 */ /* 0x000e680000000400 */
[----:B------:R-:W-:Y:S04]  /*5340*/  LDS.U16 R0, [R53+0x4] ;  /* 0x0000040035007984 */ /* 0x000fe80000000400 */
[----:B------:R-:W2:Y:S04]  /*5350*/  LDS.U16 R2, [R53+0x6] ;  /* 0x0000060035027984 */ /* 0x000ea80000000400 */
[----:B------:R-:W-:Y:S01]  /*5360*/  LDS.U16 R8, [R53+0xe] ;  /* 0x00000e0035087984 */ /* 0x000fe20000000400 */
[----:B0-----:R-:W-:-:S03]  /*5370*/  HADD2.F32 R3, -RZ, R4.H0_H0 ;  /* 0x20000004ff037230 */ /* 0x001fc60000004100 */
[----:B------:R-:W-:Y:S01]  /*5380*/  LDS.U16 R4, [R53+0xa] ;  /* 0x00000a0035047984 */ /* 0x000fe20000000400 */
[----:B-1----:R-:W-:Y:S02]  /*5390*/  HADD2.F32 R5, -RZ, R12.H0_H0 ;  /* 0x2000000cff057230 */ /* 0x002fe40000004100 */
[----:B------:R-:W-:-:S03]  /*53a0*/  FADD.FTZ R3, R3, R18 ;  /* 0x0000001203037221 */ /* 0x000fc60000010000 */
[----:B------:R-:W-:Y:S02]  /*53b0*/  FADD.FTZ R5, R5, R18 ;  /* 0x0000001205057221 */ /* 0x000fe40000010000 */
[----:B------:R-:W-:-:S03]  /*53c0*/  FSETP.GTU.FTZ.AND P2, PT, R3, 20, PT ;  /* 0x41a000000300780b */ /* 0x000fc60003f5c000 */
[----:B------:R-:W-:-:S10]  /*53d0*/  FSETP.GTU.FTZ.AND P0, PT, R5, 20, PT ;  /* 0x41a000000500780b */ /* 0x000fd40003f1c000 */
[----:B------:R-:W-:Y:S02]  /*53e0*/  @!P2 FMUL.FTZ R10, R3, -1.4426950216293334961 ;  /* 0xbfb8aa3b030aa820 */ /* 0x000fe40000410000 */
[----:B------:R-:W0:Y:S01]  /*53f0*/  LDS.U16 R3, [R53+0x8] ;  /* 0x0000080035037984 */ /* 0x000e220000000400 */
[----:B------:R-:W-:-:S03]  /*5400*/  @!P0 FMUL.FTZ R5, R5, -1.4426950216293334961 ;  /* 0xbfb8aa3b05058820 */ /* 0x000fc60000410000 */
[----:B------:R-:W1:Y:S04]  /*5410*/  @!P2 MUFU.EX2 R10, R10 ;  /* 0x0000000a000aa308 */ /* 0x000e680000000800 */
[----:B------:R-:W3:Y:S01]  /*5420*/  @!P0 MUFU.EX2 R5, R5 ;  /* 0x0000000500058308 */ /* 0x000ee20000000800 */
[----:B-1----:R-:W-:Y:S01]  /*5430*/  @!P2 FADD.FTZ R11, R10, 1 ;  /* 0x3f8000000a0ba421 */ /* 0x002fe20000010000 */
[----:B------:R-:W-:Y:S01]  /*5440*/  PRMT R10, R91, 0x7632, R10 ;  /* 0x000076325b0a7816 */ /* 0x000fe2000000000a */
[----:B---3--:R-:W-:Y:S02]  /*5450*/  @!P0 FADD.FTZ R9, R5, 1 ;  /* 0x3f80000005098421 */ /* 0x008fe40000010000 */
[----:B------:R2:W1:Y:S01]  /*5460*/  @!P2 MUFU.RCP R14, R11 ;  /* 0x0000000b000ea308 */ /* 0x0004620000001000 */
[----:B------:R-:W3:Y:S01]  /*5470*/  LDS.U16 R5, [R53+0xc] ;  /* 0x00000c0035057984 */ /* 0x000ee20000000400 */
[----:B------:R-:W-:Y:S01]  /*5480*/  BAR.SYNC.DEFER_BLOCKING 0x0 ;  /* 0x0000000000007b1d */ /* 0x000fe20000010000 */
[----:B--2---:R-:W-:-:S05]  /*5490*/  HADD2.F32 R11, -RZ, R2.H0_H0 ;  /* 0x20000002ff0b7230 */ /* 0x004fca0000004100 */
[----:B------:R2:W4:Y:S01]  /*54a0*/  @!P0 MUFU.RCP R12, R9 ;  /* 0x00000009000c8308 */ /* 0x0005220000001000 */
[----:B------:R-:W-:Y:S01]  /*54b0*/  FADD.FTZ R11, R11, R18 ;  /* 0x000000120b0b7221 */ /* 0x000fe20000010000 */
[----:B0-----:R-:W-:Y:S02]  /*54c0*/  HADD2.F32 R3, -RZ, R3.H0_H0 ;  /* 0x20000003ff037230 */ /* 0x001fe40000004100 */
[----:B-1----:R-:W-:Y:S02]  /*54d0*/  @!P2 FMUL.FTZ R79, R79, R14 ;  /* 0x0000000e4f4fa220 */ /* 0x002fe40000410000 */
[----:B------:R-:W-:Y:S01]  /*54e0*/  FSETP.GTU.FTZ.AND P2, PT, R11, 20, PT ;  /* 0x41a000000b00780b */ /* 0x000fe20003f5c000 */
[----:B--2---:R-:W-:-:S05]  /*54f0*/  HADD2.F32 R9, -RZ, R0.H0_H0 ;  /* 0x20000000ff097230 */ /* 0x004fca0000004100 */
[----:B------:R-:W-:Y:S01]  /*5500*/  FADD.FTZ R0, R9, R18 ;  /* 0x0000001209007221 */ /* 0x000fe20000010000 */
[----:B------:R-:W-:Y:S02]  /*5510*/  HADD2.F32 R9, -RZ, R8.H0_H0 ;  /* 0x20000008ff097230 */ /* 0x000fe40000004100 */
[----:B----4-:R-:W-:Y:S01]  /*5520*/  @!P0 FMUL.FTZ R81, R81, R12 ;  /* 0x0000000c51518220 */ /* 0x010fe20000410000 */
[----:B------:R-:W-:Y:S02]  /*5530*/  PRMT R12, R86, 0x7632, R12 ;  /* 0x00007632560c7816 */ /* 0x000fe4000000000c */
[----:B------:R-:W-:Y:S01]  /*5540*/  FADD.FTZ R9, R9, R18 ;  /* 0x0000001209097221 */ /* 0x000fe20000010000 */
[----:B------:R-:W-:Y:S01]  /*5550*/  STS.U16 [R53], R91 ;  /* 0x0000005b35007388 */ /* 0x000fe20000000400 */
[----:B------:R-:W-:Y:S01]  /*5560*/  @!P2 FMUL.FTZ R2, R11, -1.4426950216293334961 ;  /* 0xbfb8aa3b0b02a820 */ /* 0x000fe20000410000 */
[----:B------:R-:W-:Y:S01]  /*5570*/  FSETP.GTU.FTZ.AND P6, PT, R0, 20, PT ;  /* 0x41a000000000780b */ /* 0x000fe20003fdc000 */
[----:B------:R-:W-:Y:S01]  /*5580*/  FADD.FTZ R24, R81, R24 ;  /* 0x0000001851187221 */ /* 0x000fe20000010000 */
[----:B------:R-:W-:Y:S01]  /*5590*/  FSETP.GTU.FTZ.AND P5, PT, R9, 20, PT ;  /* 0x41a000000900780b */ /* 0x000fe20003fbc000 */
[----:B------:R0:W-:Y:S02]  /*55a0*/  STS.U16 [R53+0x6], R12 ;  /* 0x0000060c35007388 */ /* 0x0001e40000000400 */
[----:B------:R-:W1:Y:S02]  /*55b0*/  @!P2 MUFU.EX2 R2, R2 ;  /* 0x000000020002a308 */ /* 0x000e640000000800 */
[----:B------:R2:W-:Y:S01]  /*55c0*/  STS.U16 [R53+0x2], R10 ;  /* 0x0000020a35007388 */ /* 0x0005e20000000400 */
[----:B---3--:R-:W-:-:S03]  /*55d0*/  HADD2.F32 R5, -RZ, R5.H0_H0 ;  /* 0x20000005ff057230 */ /* 0x008fc60000004100 */
[----:B------:R-:W-:Y:S01]  /*55e0*/  STS.U16 [R53+0x4], R86 ;  /* 0x0000045635007388 */ /* 0x000fe20000000400 */
[----:B0-----:R-:W-:Y:S01]  /*55f0*/  PRMT R12, R89, 0x7632, R12 ;  /* 0x00007632590c7816 */ /* 0x001fe2000000000c */
[----:B------:R-:W-:Y:S02]  /*5600*/  @!P6 FMUL.FTZ R0, R0, -1.4426950216293334961 ;  /* 0xbfb8aa3b0000e820 */ /* 0x000fe40000410000 */
[----:B------:R-:W-:Y:S01]  /*5610*/  STS.U16 [R53+0x8], R87 ;  /* 0x0000085735007388 */ /* 0x000fe20000000400 */
[----:B------:R-:W-:Y:S01]  /*5620*/  @!P5 FMUL.FTZ R8, R9, -1.4426950216293334961 ;  /* 0xbfb8aa3b0908d820 */ /* 0x000fe20000410000 */
[--C-:B--2---:R-:W-:Y:S01]  /*5630*/  FADD.FTZ R10, R3, R18.reuse ;  /* 0x00000012030a7221 */ /* 0x104fe20000010000 */
[----:B------:R-:W-:Y:S01]  /*5640*/  HADD2.F32 R3, -RZ, R4.H0_H0 ;  /* 0x20000004ff037230 */ /* 0x000fe20000004100 */
[----:B------:R-:W-:Y:S01]  /*5650*/  STS.U16 [R53+0xa], R13 ;  /* 0x00000a0d35007388 */ /* 0x000fe20000000400 */
[--C-:B------:R-:W-:Y:S01]  /*5660*/  FADD.FTZ R5, R5, R18.reuse ;  /* 0x0000001205057221 */ /* 0x100fe20000010000 */
[----:B------:R-:W0:Y:S01]  /*5670*/  @!P6 MUFU.EX2 R0, R0 ;  /* 0x000000000000e308 */ /* 0x000e220000000800 */
[----:B------:R-:W-:Y:S01]  /*5680*/  FSETP.GTU.FTZ.AND P0, PT, R10, 20, PT ;  /* 0x41a000000a00780b */ /* 0x000fe20003f1c000 */
[----:B------:R-:W-:Y:S01]  /*5690*/  STS.U16 [R53+0xc], R89 ;  /* 0x00000c5935007388 */ /* 0x000fe20000000400 */
[----:B------:R-:W-:Y:S01]  /*56a0*/  FADD.FTZ R4, R3, R18 ;  /* 0x0000001203047221 */ /* 0x000fe20000010000 */
[----:B------:R-:W-:Y:S01]  /*56b0*/  FSETP.GTU.FTZ.AND P4, PT, R5, 20, PT ;  /* 0x41a000000500780b */ /* 0x000fe20003f9c000 */
[----:B-1----:R-:W-:Y:S01]  /*56c0*/  @!P2 FADD.FTZ R2, R2, 1 ;  /* 0x3f8000000202a421 */ /* 0x002fe20000010000 */
[----:B------:R1:W-:Y:S01]  /*56d0*/  STS.U16 [R53+0xe], R12 ;  /* 0x00000e0c35007388 */ /* 0x0003e20000000400 */
[----:B------:R-:W-:-:S03]  /*56e0*/  NOP ;  /* 0x0000000000007918 */ /* 0x000fc60000000000 */
[----:B------:R-:W-:Y:S01]  /*56f0*/  LDS.U16 R9, [R45] ;  /* 0x000000002d097984 */ /* 0x000fe20000000400 */
[----:B------:R-:W-:-:S03]  /*5700*/  FSETP.GTU.FTZ.AND P3, PT, R4, 20, PT ;  /* 0x41a000000400780b */ /* 0x000fc60003f7c000 */
[----:B------:R-:W-:Y:S01]  /*5710*/  @!P0 FMUL.FTZ R3, R10, -1.4426950216293334961 ;  /* 0xbfb8aa3b0a038820 */ /* 0x000fe20000410000 */
[----:B0-----:R-:W-:Y:S01]  /*5720*/  @!P6 FADD.FTZ R0, R0, 1 ;  /* 0x3f8000000000e421 */ /* 0x001fe20000010000 */
[----:B------:R-:W-:Y:S01]  /*5730*/  LDS.U16 R11, [R46+0x40] ;  /* 0x000040002e0b7984 */ /* 0x000fe20000000400 */
[----:B------:R-:W-:Y:S01]  /*5740*/  @!P4 FMUL.FTZ R5, R5, -1.4426950216293334961 ;  /* 0xbfb8aa3b0505c820 */ /* 0x000fe20000410000 */
[----:B------:R-:W0:Y:S02]  /*5750*/  @!P5 MUFU.EX2 R8, R8 ;  /* 0x000000080008d308 */ /* 0x000e240000000800 */
[----:B------:R-:W-:Y:S02]  /*5760*/  LDS.U16 R13, [R47+0x80] ;  /* 0x000080002f0d7984 */ /* 0x000fe40000000400 */
[----:B------:R-:W2:Y:S02]  /*5770*/  @!P0 MUFU.EX2 R3, R3 ;  /* 0x0000000300038308 */ /* 0x000ea40000000800 */
[----:B------:R-:W-:Y:S01]  /*5780*/  LDS.U16 R15, [R48+0xc0] ;  /* 0x0000c000300f7984 */ /* 0x000fe20000000400 */
[----:B------:R-:W-:Y:S01]  /*5790*/  @!P3 FMUL.FTZ R4, R4, -1.4426950216293334961 ;  /* 0xbfb8aa3b0404b820 */ /* 0x000fe20000410000 */
[----:B------:R-:W3:Y:S02]  /*57a0*/  @!P6 MUFU.RCP R65, R0 ;  /* 0x000000000041e308 */ /* 0x000ee40000001000 */
[----:B------:R-:W-:Y:S04]  /*57b0*/  LDS.U16 R55, [R49+0x100] ;  /* 0x0001000031377984 */ /* 0x000fe80000000400 */
[----:B------:R-:W-:Y:S01]  /*57c0*/  LDS.U16 R57, [R50+0x140] ;  /* 0x0001400032397984 */ /* 0x000fe20000000400 */
[----:B0-----:R-:W-:Y:S01]  /*57d0*/  @!P5 FADD.FTZ R8, R8, 1 ;  /* 0x3f8000000808d421 */ /* 0x001fe20000010000 */
[----:B------:R-:W0:Y:S02]  /*57e0*/  @!P3 MUFU.EX2 R4, R4 ;  /* 0x000000040004b308 */ /* 0x000e240000000800 */
[----:B------:R-:W-:Y:S01]  /*57f0*/  LDS.U16 R59, [R51+0x180] ;  /* 0x00018000333b7984 */ /* 0x000fe20000000400 */
[----:B--2---:R-:W-:Y:S01]  /*5800*/  @!P0 FADD.FTZ R3, R3, 1 ;  /* 0x3f80000003038421 */ /* 0x004fe20000010000 */
[----:B------:R-:W2:Y:S02]  /*5810*/  @!P4 MUFU.EX2 R5, R5 ;  /* 0x000000050005c308 */ /* 0x000ea40000000800 */
[----:B------:R-:W-:Y:S02]  /*5820*/  LDS.U16 R61, [R52+0x1c0] ;  /* 0x0001c000343d7984 */ /* 0x000fe40000000400 */
[----:B------:R-:W4:Y:S02]  /*5830*/  @!P2 MUFU.RCP R10, R2 ;  /* 0x00000002000aa308 */ /* 0x000f240000001000 */
[----:B------:R-:W-:Y:S01]  /*5840*/  @!P1 STS [UR10+0x210], R43 ;  /* 0x0002102bff009988 */ /* 0x000fe2000800080a */
[----:B---3--:R-:W-:Y:S01]  /*5850*/  @!P6 FMUL.FTZ R82, R82, R65 ;  /* 0x000000415252e220 */ /* 0x008fe20000410000 */
[----:B------:R-:W-:Y:S01]  /*5860*/  BAR.SYNC.DEFER_BLOCKING 0x0 ;  /* 0x0000000000007b1d */ /* 0x000fe20000010000 */
[----:B0-----:R-:W-:Y:S01]  /*5870*/  @!P3 FADD.FTZ R4, R4, 1 ;  /* 0x3f8000000404b421 */ /* 0x001fe20000010000 */
[----:B--2---:R-:W-:-:S04]  /*5880*/  @!P4 FADD.FTZ R5, R5, 1 ;  /* 0x3f8000000505c421 */ /* 0x004fc80000010000 */
[----:B------:R0:W2:Y:S01]  /*5890*/  @!P0 MUFU.RCP R69, R3 ;  /* 0x0000000300458308 */ /* 0x0000a20000001000 */
[----:B----4-:R-:W-:-:S07]  /*58a0*/  @!P2 FMUL.FTZ R73, R73, R10 ;  /* 0x0000000a4949a220 */ /* 0x010fce0000410000 */
[----:B------:R-:W3:Y:S01]  /*58b0*/  @!P3 MUFU.RCP R4, R4 ;  /* 0x000000040004b308 */ /* 0x000ee20000001000 */
[C---:B0-----:R-:W-:Y:S01]  /*58c0*/  IMAD.WIDE.U32 R2, R16.reuse, R74, UR8 ;  /* 0x0000000810027e25 */ /* 0x041fe2000f8e004a */
[----:B------:R-:W0:Y:S03]  /*58d0*/  LDCU.64 UR8, c[0x0][0x518] ;  /* 0x0000a300ff0877ac */ /* 0x000e260008000a00 */
[----:B------:R-:W-:Y:S01]  /*58e0*/  IMAD R0, R16, R75, R3 ;  /* 0x0000004b10007224 */ /* 0x000fe200078e0203 */
[----:B------:R-:W-:Y:S02]  /*58f0*/  IADD3 R3, P6, PT, R34, R2, RZ ;  /* 0x0000000222037210 */ /* 0x000fe40007fde0ff */
[----:B------:R-:W4:Y:S01]  /*5900*/  @!P4 MUFU.RCP R5, R5 ;  /* 0x000000050005c308 */ /* 0x000f220000001000 */
[----:B------:R-:W5:Y:S01]  /*5910*/  LDS R63, [UR10+0x210] ;  /* 0x0002100aff3f7984 */ /* 0x000f620008000800 */
[----:B------:R-:W-:Y:S01]  /*5920*/  IADD3.X R0, PT, PT, RZ, R0, RZ, P6, !PT ;  /* 0x00000000ff007210 */ /* 0x000fe200037fe4ff */
[----:B--2---:R-:W-:Y:S01]  /*5930*/  @!P0 FMUL.FTZ R80, R80, R69 ;  /* 0x0000004550508220 */ /* 0x004fe20000410000 */
[----:B------:R-:W-:-:S04]  /*5940*/  LEA R2, P2, R3, UR14, 0x1 ;  /* 0x0000000e03027c11 */ /* 0x000fc8000f8408ff */
[----:B------:R-:W2:Y:S01]  /*5950*/  @!P5 MUFU.RCP R8, R8 ;  /* 0x000000080008d308 */ /* 0x000ea20000001000 */
[----:B------:R-:W-:Y:S01]  /*5960*/  LEA.HI.X R3, R3, UR15, R0, 0x1, P2 ;  /* 0x0000000f03037c11 */ /* 0x000fe200090f0c00 */
[----:B---3--:R-:W-:Y:S01]  /*5970*/  @!P3 FMUL.FTZ R71, R71, R4 ;  /* 0x000000044747b220 */ /* 0x008fe20000410000 */
[----:B------:R-:W-:Y:S01]  /*5980*/  F2FP.F16.F32.PACK_AB R0, R79, R81 ;  /* 0x000000514f00723e */ /* 0x000fe200000000ff */
[----:B0-----:R-:W-:Y:S01]  /*5990*/  UIMAD.WIDE.U32 UR4, UR18, UR8, UR4 ;  /* 0x00000008120472a5 */ /* 0x001fe2000f8e0004 */
[----:B------:R-:W-:Y:S01]  /*59a0*/  F2FP.F16.F32.PACK_AB R4, R73, R82 ;  /* 0x000000524904723e */ /* 0x000fe200000000ff */
[----:B------:R-:W-:Y:S02]  /*59b0*/  FADD.FTZ R79, R24, R79 ;  /* 0x0000004f184f7221 */ /* 0x000fe40000010000 */
[----:B------:R-:W-:Y:S01]  /*59c0*/  UIMAD UR5, UR18, UR9, UR5 ;  /* 0x00000009120572a4 */ /* 0x000fe2000f8e0205 */
[----:B------:R-:W-:Y:S01]  /*59d0*/  PRMT R10, R4, 0x7632, R10 ;  /* 0x00007632040a7816 */ /* 0x000fe2000000000a */
[----:B----4-:R-:W-:Y:S01]  /*59e0*/  @!P4 FMUL.FTZ R78, R78, R5 ;  /* 0x000000054e4ec220 */ /* 0x010fe20000410000 */
[----:B------:R-:W-:Y:S01]  /*59f0*/  PRMT R5, R0, 0x7610, R5 ;  /* 0x0000761000057816 */ /* 0x000fe20000000005 */
[----:B------:R-:W0:Y:S01]  /*5a00*/  LDCU.64 UR8, c[0x0][0x560] ;  /* 0x0000ac00ff0877ac */ /* 0x000e220008000a00 */
[----:B------:R-:W-:-:S04]  /*5a10*/  FADD.FTZ R82, R79, R82 ;  /* 0x000000524f527221 */ /* 0x000fc80000010000 */
[----:B------:R-:W-:Y:S01]  /*5a20*/  FADD.FTZ R73, R82, R73 ;  /* 0x0000004952497221 */ /* 0x000fe20000010000 */
[----:B--2---:R-:W-:Y:S01]  /*5a30*/  @!P5 FMUL.FTZ R67, R67, R8 ;  /* 0x000000084343d220 */ /* 0x004fe20000410000 */
[----:B------:R-:W-:Y:S02]  /*5a40*/  PRMT R8, R0, 0x7632, R8 ;  /* 0x0000763200087816 */ /* 0x000fe40000000008 */
[----:B------:R-:W-:Y:S01]  /*5a50*/  F2FP.F16.F32.PACK_AB R0, R71, R80 ;  /* 0x000000504700723e */ /* 0x000fe200000000ff */
[----:B------:R-:W-:-:S03]  /*5a60*/  FADD.FTZ R80, R73, R80 ;  /* 0x0000005049507221 */ /* 0x000fc60000010000 */
[----:B-1----:R-:W-:Y:S01]  /*5a70*/  PRMT R12, R0, 0x7632, R12 ;  /* 0x00007632000c7816 */ /* 0x002fe2000000000c */
[----:B------:R-:W-:-:S04]  /*5a80*/  FADD.FTZ R71, R80, R71 ;  /* 0x0000004750477221 */ /* 0x000fc80000010000 */
[----:B------:R-:W-:Y:S01]  /*5a90*/  FADD.FTZ R24, R71, R78 ;  /* 0x0000004e47187221 */ /* 0x000fe20000010000 */
[----:B-----5:R-:W-:-:S03]  /*5aa0*/  ISETP.GE.AND P0, PT, R34, R63, PT ;  /* 0x0000003f2200720c */ /* 0x020fc60003f06270 */
[----:B------:R-:W-:Y:S01]  /*5ab0*/  FADD.FTZ R24, R24, R67 ;  /* 0x0000004318187221 */ /* 0x000fe20000010000 */
[-C--:B------:R-:W-:Y:S02]  /*5ac0*/  ISETP.GE.AND P2, PT, R36, R63.reuse, PT ;  /* 0x0000003f2400720c */ /* 0x080fe40003f46270 */
[-C--:B------:R-:W-:Y:S02]  /*5ad0*/  ISETP.GE.AND P3, PT, R37, R63.reuse, PT ;  /* 0x0000003f2500720c */ /* 0x080fe40003f66270 */
[-C--:B------:R-:W-:Y:S02]  /*5ae0*/  ISETP.GE.AND P5, PT, R38, R63.reuse, PT ;  /* 0x0000003f2600720c */ /* 0x080fe40003fa6270 */
[-C--:B------:R-:W-:Y:S02]  /*5af0*/  ISETP.GE.AND P4, PT, R39, R63.reuse, PT ;  /* 0x0000003f2700720c */ /* 0x080fe40003f86270 */
[-C--:B------:R-:W-:Y:S01]  /*5b00*/  ISETP.GE.AND P6, PT, R40, R63.reuse, PT ;  /* 0x0000003f2800720c */ /* 0x080fe20003fc6270 */
[----:B------:R-:W-:Y:S01]  /*5b10*/  @!P0 STG.E.U16 desc[UR16][R2.64], R9 ;  /* 0x0000000902008986 */ /* 0x000fe2000c101510 */
[----:B------:R-:W-:-:S03]  /*5b20*/  ISETP.GE.AND P0, PT, R41, R63, PT ;  /* 0x0000003f2900720c */ /* 0x000fc60003f06270 */
[----:B------:R-:W-:Y:S01]  /*5b30*/  @!P2 STG.E.U16 desc[UR16][R2.64+0x40], R11 ;  /* 0x0000400b0200a986 */ /* 0x000fe2000c101510 */
[----:B------:R-:W-:-:S03]  /*5b40*/  ISETP.GE.AND P2, PT, R42, R63, PT ;  /* 0x0000003f2a00720c */ /* 0x000fc60003f46270 */
[----:B------:R-:W-:Y:S04]  /*5b50*/  @!P3 STG.E.U16 desc[UR16][R2.64+0x80], R13 ;  /* 0x0000800d0200b986 */ /* 0x000fe8000c101510 */
[----:B------:R-:W-:Y:S04]  /*5b60*/  @!P5 STG.E.U16 desc[UR16][R2.64+0xc0], R15 ;  /* 0x0000c00f0200d986 */ /* 0x000fe8000c101510 */
[----:B------:R1:W-:Y:S04]  /*5b70*/  @!P4 STG.E.U16 desc[UR16][R2.64+0x100], R55 ;  /* 0x000100370200c986 */ /* 0x0003e8000c101510 */
[----:B------:R-:W-:Y:S04]  /*5b80*/  @!P6 STG.E.U16 desc[UR16][R2.64+0x140], R57 ;  /* 0x000140390200e986 */ /* 0x000fe8000c101510 */
[----:B------:R-:W-:Y:S04]  /*5b90*/  @!P0 STG.E.U16 desc[UR16][R2.64+0x180], R59 ;  /* 0x0001803b02008986 */ /* 0x000fe8000c101510 */
[----:B------:R2:W-:Y:S01]  /*5ba0*/  @!P2 STG.E.U16 desc[UR16][R2.64+0x1c0], R61 ;  /* 0x0001c03d0200a986 */ /* 0x0005e2000c101510 */
[----:B-1----:R-:W1:Y:S08]  /*5bb0*/  LDC.64 R54, c[0x0][0x520] ;  /* 0x00014800ff367b82 */ /* 0x002e700000000a00 */
[----:B------:R-:W-:Y:S01]  /*5bc0*/  BAR.SYNC.DEFER_BLOCKING 0x0 ;  /* 0x0000000000007b1d */ /* 0x000fe20000010000 */
[----:B--2---:R-:W-:-:S04]  /*5bd0*/  F2FP.F16.F32.PACK_AB R3, R67, R78 ;  /* 0x0000004e4303723e */ /* 0x004fc800000000ff */
        /* <DEDUP_REMOVED lines=11> */
[----:B-1----:R-:W-:-:S03]  /*5c90*/  IMAD.WIDE.U32 R2, R16, R54, UR4 ;  /* 0x0000000410027e25 */ /* 0x002fc6000f8e0036 */
        /* <DEDUP_REMOVED lines=38> */
.L_x_8473:
        /* <DEDUP_REMOVED lines=34> */
.L_x_8500:
[----:B------:R-:W-:Y:S05]  /*6120*/  BSYNC.RECONVERGENT B0 ;  /* 0x0000000000007941 */ /* 0x000fea0003800200 */
.L_x_8499:
        /* <DEDUP_REMOVED lines=26> */
.L_x_8502:
[----:B------:R-:W-:Y:S05]  /*62d0*/  BSYNC.RECONVERGENT B0 ;  /* 0x0000000000007941 */ /* 0x000fea0003800200 */
.L_x_8501:
        /* <DEDUP_REMOVED lines=23> */
.L_x_8504:
        /* <DEDUP_REMOVED lines=51> */
.L_x_8503:
[----:B------:R-:W-:Y:S05]  /*6780*/  EXIT ;  /* 0x000000000000794d */ /* 0x000fea0003800000 */
.L_x_8505:
        /* <DEDUP_REMOVED lines=15> */
.L_x_10507:


//--------------------- .text._Z25selective_scan_bwd_kernelI32Selective_Scan_bwd_kernel_traitsILi32ELi8ELb0ELb0ELb1ELb0ELb0EN3c104HalfEfEEv12SSMParamsBwd --------------------------
	.section	.text._Z25selective_scan_bwd_kernelI32Selective_Scan_bwd_kernel_traitsILi32ELi8ELb0ELb0ELb1ELb0ELb0EN3c104HalfEfEEv12SSMParamsBwd,"ax",@progbits
	.align	128
        .global         _Z25selective_scan_bwd_kernelI32Selective_Scan_bwd_kernel_traitsILi32ELi8ELb0ELb0ELb1ELb0ELb0EN3c104HalfEfEEv12SSMParamsBwd
        .type           _Z25selective_scan_bwd_kernelI32Selective_Scan_bwd_kernel_traitsILi32ELi8ELb0ELb0ELb1ELb0ELb0EN3c104HalfEfEEv12SSMParamsBwd,@function
        .size           _Z25selective_scan_bwd_kernelI32Selective_Scan_bwd_kernel_traitsILi32ELi8ELb0ELb0ELb1ELb0ELb0EN3c104HalfEfEEv12SSMParamsBwd,(.L_x_10508 - _Z25selective_scan_bwd_kernelI32Selective_Scan_bwd_kernel_traitsILi32ELi8ELb0ELb0ELb1ELb0ELb0EN3c104HalfEfEEv12SSMParamsBwd)
        .other          _Z25selective_scan_bwd_kernelI32Selective_Scan_bwd_kernel_traitsILi32ELi8ELb0ELb0ELb1ELb0ELb0EN3c104HalfEfEEv12SSMParamsBwd,@"STO_CUDA_ENTRY STV_DEFAULT"
_Z25selective_scan_bwd_kernelI32Selective_Scan_bwd_kernel_traitsILi32ELi8ELb0ELb0ELb1ELb0ELb0EN3c104HalfEfEEv12SSMParamsBwd:
.text._Z25selective_scan_bwd_kernelI32Selective_Scan_bwd_kernel_traitsILi32ELi8ELb0ELb0ELb1ELb0ELb0EN3c104HalfEfEEv12SSMParamsBwd:
[----:B------:R-:W-:Y:S08]  /*0000*/  LDC R1, c[0x0][0x37c] ;  /* 0x0000df00ff017b82 */ /* 0x000ff00000000800 */
[----:B------:R-:W0:Y:S01]  /*0010*/  LDC R8, c[0x0][0x398] ;  /* 0x0000e600ff087b82 */ /* 0x000e220000000800 */
[----:B------:R-:W1:Y:S01]  /*0020*/  S2R R37, SR_CTAID.Y ;  /* 0x0000000000257919 */ /* 0x000e620000002600 */
[----:B------:R-:W2:Y:S01]  /*0030*/  LDCU.64 UR16, c[0x0][0x358] ;  /* 0x00006b00ff1077ac */ /* 0x000ea20008000a00 */
[----:B------:R-:W-:Y:S01]  /*0040*/  HFMA2 R36, -RZ, RZ, 0, 0 ;  /* 0x00000000ff247431 */ /* 0x000fe200000001ff */
[----:B------:R-:W-:Y:S01]  /*0050*/  CS2R R38, SRZ ;  /* 0x0000000000267805 */ /* 0x000fe2000001ff00 */
        /* <DEDUP_REMOVED lines=26> */
[----:B0-----:R-:W-:-:S02]  /*0200*/  MOV R6, RZ ;  /* 0x000000ff00067202 */ /* 0x001fc40000000f00 */
[----:B----4-:R-:W-:-:S05]  /*0210*/  IADD3 R10, PT, PT, RZ, -R7, RZ ;  /* 0x80000007ff0a7210 */ /* 0x010fca0007ffe0ff */
[----:B------:R-:W0:Y:S01]  /*0220*/  LDC.64 R50, c[0x0][0x450] ;  /* 0x00011400ff327b82 */ /* 0x000e220000000a00 */
[----:B------:R-:W-:Y:S01]  /*0230*/  IMAD R3, R10, R9, RZ ;  /* 0x000000090a037224 */ /* 0x000fe200078e02ff */
[----:B------:R-:W-:-:S03]  /*0240*/  IABS R2, R37 ;  /* 0x0000002500027213 */ /* 0x000fc60000000000 */
[----:B------:R-:W-:-:S06]  /*0250*/  IMAD.HI.U32 R7, R7, R3, R6 ;  /* 0x0000000307077227 */ /* 0x000fcc00078e0006 */
[----:B------:R-:W-:-:S04]  /*0260*/  IMAD.HI.U32 R0, R7, R2, RZ ;  /* 0x0000000207007227 */ /* 0x000fc800078e00ff */
[----:B------:R-:W-:Y:S01]  /*0270*/  IMAD.MOV R3, RZ, RZ, -R0 ;  /* 0x000000ffff037224 */ /* 0x000fe200078e0a00 */
[----:B---3--:R-:W-:-:S03]  /*0280*/  ISETP.NE.U32.AND P0, PT, R4, RZ, PT ;  /* 0x000000ff0400720c */ /* 0x008fc60003f05070 */
[----:B------:R-:W-:Y:S01]  /*0290*/  IMAD R2, R9, R3, R2 ;  /* 0x0000000309027224 */ /* 0x000fe200078e0202 */
[----:B------:R-:W-:-:S04]  /*02a0*/  ISETP.NE.AND.EX P0, PT, R5, RZ, PT, P0 ;  /* 0x000000ff0500720c */ /* 0x000fc80003f05300 */
[----:B------:R-:W-:Y:S01]  /*02b0*/  ISETP.GT.U32.AND P2, PT, R9, R2, PT ;  /* 0x000000020900720c */ /* 0x000fe20003f44070 */
[----:B------:R-:W-:Y:S02]  /*02c0*/  UIMAD.WIDE.U32 UR4, UR18, UR8, URZ ;  /* 0x00000008120472a5 */ /* 0x000fe4000f8e00ff */
[----:B------:R-:W-:Y:S02]  /*02d0*/  UIMAD.WIDE.U32 UR6, UR18, UR12, URZ ;  /* 0x0000000c120672a5 */ /* 0x000fe4000f8e00ff */
[----:B------:R-:W-:Y:S02]  /*02e0*/  UIMAD UR9, UR18, UR9, UR5 ;  /* 0x00000009120972a4 */ /* 0x000fe4000f8e0205 */
[----:B------:R-:W-:Y:S02]  /*02f0*/  UIMAD UR8, UR18, UR13, UR7 ;  /* 0x0000000d120872a4 */ /* 0x000fe4000f8e0207 */
[----:B------:R-:W3:Y:S04]  /*0300*/  @P0 LDC R10, c[0x0][0x384] ;  /* 0x0000e100ff0a0b82 */ /* 0x000ee80000000800 */
[----:B------:R-:W-:-:S02]  /*0310*/  @!P2 IADD3 R2, PT, PT, R2, -R9, RZ ;  /* 0x800000090202a210 */ /* 0x000fc40007ffe0ff */
[----:B------:R-:W-:Y:S02]  /*0320*/  MOV R3, UR5 ;  /* 0x0000000500037c02 */ /* 0x000fe40008000f00 */
[----:B------:R-:W-:Y:S01]  /*0330*/  ISETP.GE.U32.AND P1, PT, R2, R9, PT ;  /* 0x000000090200720c */ /* 0x000fe20003f26070 */
[----:B------:R-:W4:Y:S01]  /*0340*/  @P0 LDC R19, c[0x0][0x38c] ;  /* 0x0000e300ff130b82 */ /* 0x000f220000000800 */
[----:B------:R-:W-:Y:S02]  /*0350*/  MOV R2, UR4 ;  /* 0x0000000400027c02 */ /* 0x000fe40008000f00 */
[----:B------:R-:W-:Y:S02]  /*0360*/  MOV R3, UR9 ;  /* 0x0000000900037c02 */ /* 0x000fe40008000f00 */
[----:B------:R-:W-:Y:S02]  /*0370*/  MOV R5, UR7 ;  /* 0x0000000700057c02 */ /* 0x000fe40008000f00 */
[----:B------:R-:W-:Y:S01]  /*0380*/  MOV R5, UR8 ;  /* 0x0000000800057c02 */ /* 0x000fe20008000f00 */
[C---:B------:R-:W-:Y:S01]  /*0390*/  IMAD.WIDE.U32 R2, R37.reuse, UR10, R2 ;  /* 0x0000000a25027c25 */ /* 0x040fe2000f8e0002 */
[C---:B------:R-:W-:Y:S01]  /*03a0*/  LOP3.LUT R6, R37.reuse, R8, RZ, 0x3c, !PT ;  /* 0x0000000825067212 */ /* 0x040fe200078e3cff */
[----:B------:R-:W2:Y:S01]  /*03b0*/  LDCU.64 UR8, c[0x0][0x498] ;  /* 0x00009300ff0877ac */ /* 0x000ea20008000a00 */
[----:B------:R-:W-:Y:S01]  /*03c0*/  @!P2 IADD3 R0, PT, PT, R0, 0x1, RZ ;  /* 0x000000010000a810 */ /* 0x000fe20007ffe0ff */
[----:B------:R-:W-:Y:S01]  /*03d0*/  IMAD R13, R37, UR11, R3 ;  /* 0x0000000b250d7c24 */ /* 0x000fe2000f8e0203 */
[----:B------:R-:W-:Y:S01]  /*03e0*/  ISETP.GE.AND P3, PT, R6, RZ, PT ;  /* 0x000000ff0600720c */ /* 0x000fe20003f66270 */
[----:B------:R-:W1:Y:S01]  /*03f0*/  LDCU.64 UR10, c[0x0][0x3d0] ;  /* 0x00007a00ff0a77ac */ /* 0x000e620008000a00 */
[----:B------:R-:W-:Y:S01]  /*0400*/  @P1 IADD3 R0, PT, PT, R0, 0x1, RZ ;  /* 0x0000000100001810 */ /* 0x000fe20007ffe0ff */
[----:B------:R-:W0:Y:S01]  /*0410*/  @P0 LDC.64 R6, c[0x0][0x480] ;  /* 0x00012000ff060b82 */ /* 0x000e220000000a00 */
[----:B------:R-:W-:-:S03]  /*0420*/  ISETP.NE.AND P2, PT, R8, RZ, PT ;  /* 0x000000ff0800720c */ /* 0x000fc60003f45270 */
[----:B------:R-:W-:Y:S02]  /*0430*/  IMAD.MOV.U32 R21, RZ, RZ, R0 ;  /* 0x000000ffff157224 */ /* 0x000fe400078e0000 */
[----:B---3--:R-:W-:-:S04]  /*0440*/  @P0 IMAD R0, R10, UR18, R37 ;  /* 0x000000120a000c24 */ /* 0x008fc8000f8e0225 */
[----:B------:R-:W-:Y:S01]  /*0450*/  @P0 IMAD R0, R0, R17, RZ ;  /* 0x0000001100000224 */ /* 0x000fe200078e02ff */
[----:B------:R-:W-:Y:S01]  /*0460*/  @!P3 IADD3 R21, PT, PT, -R21, RZ, RZ ;  /* 0x000000ff1515b210 */ /* 0x000fe20007ffe1ff */
[----:B--2---:R-:W-:Y:S01]  /*0470*/  UIMAD.WIDE.U32 UR4, UR18, UR8, URZ ;  /* 0x00000008120472a5 */ /* 0x004fe2000f8e00ff */
[C---:B------:R-:W-:Y:S01]  /*0480*/  LEA R9, R17.reuse, 0xffffff00, 0x8 ;  /* 0xffffff0011097811 */ /* 0x040fe200078e40ff */
[----:B----4-:R-:W-:Y:S01]  /*0490*/  @P0 IMAD R3, R0, R19, RZ ;  /* 0x0000001300030224 */ /* 0x010fe200078e02ff */
[----:B------:R-:W-:Y:S01]  /*04a0*/  ISETP.GE.AND P1, PT, R17, 0x1, PT ;  /* 0x000000011100780c */ /* 0x000fe20003f26270 */
[----:B------:R-:W2:Y:S01]  /*04b0*/  LDC.64 R18, c[0x0][0x528] ;  /* 0x00014a00ff127b82 */ /* 0x000ea20000000a00 */
[----:B------:R-:W-:Y:S01]  /*04c0*/  @!P2 LOP3.LUT R21, RZ, R8, RZ, 0x33, !PT ;  /* 0x00000008ff15a212 */ /* 0x000fe200078e33ff */
[----:B------:R-:W-:Y:S01]  /*04d0*/  IMAD.U32 R4, RZ, RZ, UR6 ;  /* 0x00000006ff047e24 */ /* 0x000fe2000f8e00ff */
[----:B-1----:R-:W-:Y:S02]  /*04e0*/  UIMAD.WIDE.U32 UR6, UR18, UR10, URZ ;  /* 0x0000000a120672a5 */ /* 0x002fe4000f8e00ff */
[----:B------:R-:W-:-:S03]  /*04f0*/  UIMAD UR5, UR18, UR9, UR5 ;  /* 0x00000009120572a4 */ /* 0x000fc6000f8e0205 */
[----:B------:R-:W1:Y:S01]  /*0500*/  LDC.64 R16, c[0x0][0x4a8] ;  /* 0x00012a00ff107b82 */ /* 0x000e620000000a00 */
[----:B------:R-:W3:Y:S01]  /*0510*/  LDCU.64 UR8, c[0x0][0x4c8] ;  /* 0x00009900ff0877ac */ /* 0x000ee20008000a00 */
[----:B------:R-:W-:Y:S01]  /*0520*/  SHF.R.S32.HI R23, RZ, 0x1f, R21 ;  /* 0x0000001fff177819 */ /* 0x000fe20000011415 */
[----:B------:R-:W-:Y:S01]  /*0530*/  IMAD.WIDE.U32 R4, R37, UR14, R4 ;  /* 0x0000000e25047c25 */ /* 0x000fe2000f8e0004 */
[----:B------:R-:W-:Y:S01]  /*0540*/  UIMAD UR7, UR18, UR11, UR7 ;  /* 0x0000000b120772a4 */ /* 0x000fe2000f8e0207 */
[----:B------:R-:W-:Y:S02]  /*0550*/  CS2R R32, SRZ ;  /* 0x0000000000207805 */ /* 0x000fe4000001ff00 */
[----:B------:R-:W-:Y:S01]  /*0560*/  IMAD R0, R23, R14, RZ ;  /* 0x0000000e17007224 */ /* 0x000fe200078e02ff */
[----:B------:R-:W-:Y:S01]  /*0570*/  IADD3 R42, P2, PT, R9, R2, RZ ;  /* 0x00000002092a7210 */ /* 0x000fe20007f5e0ff */
[----:B0-----:R-:W-:Y:S01]  /*0580*/  @P0 IMAD.WIDE R32, R3, 0x8, R6 ;  /* 0x0000000803200825 */ /* 0x001fe200078e0206 */
[----:B------:R-:W-:-:S03]  /*0590*/  IADD3 R46, P3, PT, R9, R4, RZ ;  /* 0x00000004092e7210 */ /* 0x000fc60007f7e0ff */
        /* <DEDUP_REMOVED lines=9> */
[----:B------:R-:W-:Y:S02]  /*0630*/  IADD3.X R3, PT, PT, R0, R11, RZ, P3, !PT ;  /* 0x0000000b00037210 */ /* 0x000fe40001ffe4ff */
[----:B------:R-:W-:Y:S02]  /*0640*/  LEA R40, P0, R42, R40, 0x1 ;  /* 0x000000282a287211 */ /* 0x000fe400078008ff */
[----:B------:R-:W-:Y:S01]  /*0650*/  LEA R44, P2, R46, R44, 0x1 ;  /* 0x0000002c2e2c7211 */ /* 0x000fe200078408ff */
[----:B---3--:R-:W-:Y:S01]  /*0660*/  IMAD.WIDE.U32 R30, R37, UR8, RZ ;  /* 0x00000008251e7c25 */ /* 0x008fe2000f8e00ff */
[----:B------:R-:W-:-:S02]  /*0670*/  IADD3 R7, PT, PT, R5, R7, RZ ;  /* 0x0000000705077210 */ /* 0x000fc40007ffe0ff */
[----:B------:R-:W-:Y:S01]  /*0680*/  LEA.HI.X R42, R42, R41, R4, 0x1, P0 ;  /* 0x000000292a2a7211 */ /* 0x000fe200000f0c04 */
[----:B------:R-:W-:Y:S01]  /*0690*/  IMAD.X R49, R0, 0x1, R49, P4 ;  /* 0x0000000100317824 */ /* 0x000fe200020e0631 */
[----:B------:R-:W-:Y:S01]  /*06a0*/  LEA.HI.X R46, R46, R45, R3, 0x1, P2 ;  /* 0x0000002d2e2e7211 */ /* 0x000fe200010f0c03 */
[C---:B-1----:R-:W-:Y:S01]  /*06b0*/  IMAD.WIDE.U32 R28, R37.reuse, R16, RZ ;  /* 0x00000010251c7225 */ /* 0x042fe200078e00ff */
[----:B------:R-:W-:Y:S02]  /*06c0*/  IADD3.X R0, PT, PT, R0, R7, RZ, P5, !PT ;  /* 0x0000000700007210 */ /* 0x000fe40002ffe4ff */
[C---:B--2---:R-:W-:Y:S01]  /*06d0*/  LEA R48, P0, R2.reuse, R18, 0x1 ;  /* 0x0000001202307211 */ /* 0x044fe200078008ff */
[----:B------:R-:W-:Y:S01]  /*06e0*/  IMAD R41, R37, UR9, R31 ;  /* 0x0000000925297c24 */ /* 0x000fe2000f8e021f */
[----:B------:R-:W-:Y:S01]  /*06f0*/  LEA R50, P2, R9, R50, 0x1 ;  /* 0x0000003209327211 */ /* 0x000fe200078408ff */
[----:B------:R-:W-:Y:S01]  /*0700*/  HFMA2 R55, -RZ, RZ, 0, 0 ;  /* 0x00000000ff377431 */ /* 0x000fe200000001ff */
[----:B------:R-:W-:Y:S01]  /*0710*/  LEA.HI.X R49, R2, R19, R49, 0x1, P0 ;  /* 0x0000001302317211 */ /* 0x000fe200000f0c31 */
[----:B------:R-:W-:Y:S01]  /*0720*/  IMAD R43, R37, R17, R29 ;  /* 0x00000011252b7224 */ /* 0x000fe200078e021d */
[----:B------:R-:W-:Y:S01]  /*0730*/  LEA.HI.X R51, R9, R51, R0, 0x1, P2 ;  /* 0x0000003309337211 */ /* 0x000fe200010f0c00 */
[----:B------:R-:W-:Y:S08]  /*0740*/  @!P1 BRA `(.L_x_8506) ;  /* 0x00000038002c9947 */ /* 0x000ff00003800000 */
[----:B------:R-:W0:Y:S01]  /*0750*/  S2R R26, SR_TID.X ;  /* 0x00000000001a7919 */ /* 0x000e220000002100 */
[----:B------:R-:W1:Y:S01]  /*0760*/  LDC.64 R4, c[0x0][0x4d8] ;  /* 0x00013600ff047b82 */ /* 0x000e620000000a00 */
[----:B------:R-:W2:Y:S01]  /*0770*/  LDCU.64 UR6, c[0x0][0x3a0] ;  /* 0x00007400ff0677ac */ /* 0x000ea20008000a00 */
[----:B------:R-:W-:Y:S01]  /*0780*/  MOV R27, RZ ;  /* 0x000000ff001b7202 */ /* 0x000fe20000000f00 */
[----:B------:R-:W-:Y:S01]  /*0790*/  IMAD.MOV.U32 R55, RZ, RZ, RZ ;  /* 0x000000ffff377224 */ /* 0x000fe200078e00ff */
[----:B------:R-:W-:Y:S01]  /*07a0*/  MOV R38, RZ ;  /* 0x000000ff00267202 */ /* 0x000fe20000000f00 */
        /* <DEDUP_REMOVED lines=10> */
[----:B------:R-:W-:Y:S01]  /*0850*/  IADD3 R7, PT, PT, R26, 0x20, RZ ;  /* 0x000000201a077810 */ /* 0x000fe20007ffe0ff */
[----:B----4-:R-:W-:Y:S02]  /*0860*/  ULEA UR4, UR5, UR4, 0x18 ;  /* 0x0000000405047291 */ /* 0x010fe4000f8ec0ff */
[----:B-1----:R-:W-:Y:S01]  /*0870*/  IMAD.WIDE.U32 R2, R4, UR18, R26 ;  /* 0x0000001204027c25 */ /* 0x002fe2000f8e001a */
[C---:B------:R-:W-:Y:S02]  /*0880*/  IADD3 R9, PT, PT, R26.reuse, 0x40, RZ ;  /* 0x000000401a097810 */ /* 0x040fe40007ffe0ff */
[C---:B------:R-:W-:Y:S01]  /*0890*/  IADD3 R11, PT, PT, R26.reuse, 0x60, RZ ;  /* 0x000000601a0b7810 */ /* 0x040fe20007ffe0ff */
[----:B------:R-:W-:Y:S01]  /*08a0*/  IMAD R3, R5, UR18, R3 ;  /* 0x0000001205037c24 */ /* 0x000fe2000f8e0203 */
[C---:B------:R-:W-:Y:S01]  /*08b0*/  IADD3 R15, PT, PT, R26.reuse, 0xa0, RZ ;  /* 0x000000a01a0f7810 */ /* 0x040fe20007ffe0ff */
[C---:B------:R-:W-:Y:S01]  /*08c0*/  VIADD R13, R26.reuse, 0x80 ;  /* 0x000000801a0d7836 */ /* 0x040fe20000000000 */
[C---:B------:R-:W-:Y:S01]  /*08d0*/  IADD3 R17, PT, PT, R26.reuse, 0xc0, RZ ;  /* 0x000000c01a117810 */ /* 0x040fe20007ffe0ff */
[----:B------:R-:W-:Y:S01]  /*08e0*/  IMAD.WIDE.U32 R20, R21, UR10, R2 ;  /* 0x0000000a15147c25 */ /* 0x000fe2000f8e0002 */
[C---:B------:R-:W-:Y:S01]  /*08f0*/  SHF.L.U32 R3, R26.reuse, 0x3, RZ ;  /* 0x000000031a037819 */ /* 0x040fe200000006ff */
[----:B------:R-:W-:Y:S01]  /*0900*/  UIADD3 UR5, UPT, UPT, UR4, 0x220, URZ ;  /* 0x0000022004057890 */ /* 0x000fe2000fffe0ff */
[C---:B------:R-:W-:Y:S01]  /*0910*/  IADD3 R19, PT, PT, R26.reuse, 0xe0, RZ ;  /* 0x000000e01a137810 */ /* 0x040fe20007ffe0ff */
[----:B------:R-:W-:Y:S01]  /*0920*/  IMAD R47, R37, UR9, R23 ;  /* 0x00000009252f7c24 */ /* 0x000fe2000f8e0217 */
[----:B------:R-:W-:Y:S01]  /*0930*/  LOP3.LUT R5, R3, 0x1f00, RZ, 0xc0, !PT ;  /* 0x00001f0003057812 */ /* 0x000fe200078ec0ff */
[C---:B------:R-:W-:Y:S01]  /*0940*/  VIADD R53, R26.reuse, 0x200 ;  /* 0x000002001a357836 */ /* 0x040fe20000000000 */
[----:B------:R-:W-:-:S02]  /*0950*/  LEA.HI R54, R26, R26, RZ, 0x1b ;  /* 0x0000001a1a367211 */ /* 0x000fc400078fd8ff */
[-C--:B------:R-:W-:Y:S02]  /*0960*/  LEA.HI R57, R26, R3.reuse, RZ, 0x1e ;  /* 0x000000031a397211 */ /* 0x080fe400078ff0ff */
[----:B------:R-:W-:Y:S02]  /*0970*/  LEA.HI R58, R3, R3, RZ, 0x1b ;  /* 0x00000003033a7211 */ /* 0x000fe400078fd8ff */
[-C--:B------:R-:W-:Y:S02]  /*0980*/  LEA.HI R7, R7, R26.reuse, RZ, 0x1b ;  /* 0x0000001a07077211 */ /* 0x080fe400078fd8ff */
[-C--:B------:R-:W-:Y:S02]  /*0990*/  LEA.HI R9, R9, R26.reuse, RZ, 0x1b ;  /* 0x0000001a09097211 */ /* 0x080fe400078fd8ff */
[-C--:B------:R-:W-:Y:S02]  /*09a0*/  LEA.HI R11, R11, R26.reuse, RZ, 0x1b ;  /* 0x0000001a0b0b7211 */ /* 0x080fe400078fd8ff */
[----:B------:R-:W-:-:S02]  /*09b0*/  LEA.HI R13, R13, R26, RZ, 0x1b ;  /* 0x0000001a0d0d7211 */ /* 0x000fc400078fd8ff */
[-C--:B------:R-:W-:Y:S02]  /*09c0*/  LEA.HI R15, R15, R26.reuse, RZ, 0x1b ;  /* 0x0000001a0f0f7211 */ /* 0x080fe400078fd8ff */
[-C--:B------:R-:W-:Y:S02]  /*09d0*/  LEA.HI R17, R17, R26.reuse, RZ, 0x1b ;  /* 0x0000001a11117211 */ /* 0x080fe400078fd8ff */
[----:B------:R-:W-:Y:S02]  /*09e0*/  LEA.HI R19, R19, R26, RZ, 0x1b ;  /* 0x0000001a13137211 */ /* 0x000fe400078fd8ff */
[----:B------:R-:W-:Y:S02]  /*09f0*/  LOP3.LUT R56, R5, 0x1f, R26, 0xf8, !PT ;  /* 0x0000001f05387812 */ /* 0x000fe400078ef81a */
[----:B--2---:R-:W-:Y:S02]  /*0a00*/  MOV R52, UR6 ;  /* 0x0000000600347c02 */ /* 0x004fe40008000f00 */
        /* <DEDUP_REMOVED lines=19> */
[----:B------:R-:W-:-:S07]  /*0b40*/  IADD3 R73, PT, PT, R21, R73, RZ ;  /* 0x0000004915497210 */ /* 0x000fce0007ffe0ff */
.L_x_8530:
[----:B0-----:R-:W0:Y:S01]  /*0b50*/  LDCU UR4, c[0x0][0x388] ;  /* 0x00007100ff0477ac */ /* 0x001e220008000800 */
[----:B------:R-:W-:Y:S02]  /*0b60*/  IADD3 R74, PT, PT, R52, -0x1, RZ ;  /* 0xffffffff344a7810 */ /* 0x000fe40007ffe0ff */
[----:B------:R-:W-:Y:S02]  /*0b70*/  SHF.L.U32 R7, R56, 0x1, RZ ;  /* 0x0000000138077819 */ /* 0x000fe400000006ff */
[----:B------:R-:W-:Y:S02]  /*0b80*/  SHF.L.U32 R18, R74, 0x8, RZ ;  /* 0x000000084a127819 */ /* 0x000fe400000006ff */
[C---:B------:R-:W-:Y:S02]  /*0b90*/  IADD3 R2, P0, PT, R7.reuse, R40, RZ ;  /* 0x0000002807027210 */ /* 0x040fe40007f1e0ff */
[C---:B------:R-:W-:Y:S02]  /*0ba0*/  IADD3 R4, P2, PT, R7.reuse, R44, RZ ;  /* 0x0000002c07047210 */ /* 0x040fe40007f5e0ff */
[----:B------:R-:W-:Y:S01]  /*0bb0*/  IADD3 R6, P3, PT, R7, R48, RZ ;  /* 0x0000003007067210 */ /* 0x000fe20007f7e0ff */
[----:B------:R-:W-:Y:S01]  /*0bc0*/  IMAD.X R3, RZ, RZ, R42, P0 ;  /* 0x000000ffff037224 */ /* 0x000fe200000e062a */
[----:B------:R-:W-:-:S02]  /*0bd0*/  PRMT R9, RZ, 0x7610, R9 ;  /* 0x00007610ff097816 */ /* 0x000fc40000000009 */
[----:B------:R-:W-:Y:S02]  /*0be0*/  PRMT R0, RZ, 0x7610, R0 ;  /* 0x00007610ff007816 */ /* 0x000fe40000000000 */
[----:B------:R-:W-:Y:S02]  /*0bf0*/  IADD3.X R5, PT, PT, RZ, R46, RZ, P2, !PT ;  /* 0x0000002eff057210 */ /* 0x000fe400017fe4ff */
[----:B0-----:R-:W-:Y:S02]  /*0c00*/  IADD3 R75, PT, PT, -R18, UR4, RZ ;  /* 0x00000004124b7c10 */ /* 0x001fe4000fffe1ff */
[----:B------:R-:W-:Y:S02]  /*0c10*/  IADD3.X R7, PT, PT, RZ, R49, RZ, P3, !PT ;  /* 0x00000031ff077210 */ /* 0x000fe40001ffe4ff */
[-C--:B------:R-:W-:Y:S01]  /*0c20*/  ISETP.GE.AND P6, PT, R56, R75.reuse, PT ;  /* 0x0000004b3800720c */ /* 0x080fe20003fc6270 */
[----:B------:R-:W-:Y:S01]  /*0c30*/  BAR.SYNC.DEFER_BLOCKING 0x0 ;  /* 0x0000000000007b1d */ /* 0x000fe20000010000 */
[----:B------:R-:W-:-:S02]  /*0c40*/  ISETP.GE.AND P0, PT, R66, R75, PT ;  /* 0x0000004b4200720c */ /* 0x000fc40003f06270 */
[-C--:B------:R-:W-:Y:S02]  /*0c50*/  ISETP.GE.AND P1, PT, R67, R75.reuse, PT ;  /* 0x0000004b4300720c */ /* 0x080fe40003f26270 */
[-C--:B------:R-:W-:Y:S02]  /*0c60*/  ISETP.GE.AND P2, PT, R68, R75.reuse, PT ;  /* 0x0000004b4400720c */ /* 0x080fe40003f46270 */
[-C--:B------:R-:W-:Y:S02]  /*0c70*/  ISETP.GE.AND P3, PT, R69, R75.reuse, PT ;  /* 0x0000004b4500720c */ /* 0x080fe40003f66270 */
[-C--:B------:R-:W-:Y:S02]  /*0c80*/  ISETP.GE.AND P4, PT, R70, R75.reuse, PT ;  /* 0x0000004b4600720c */ /* 0x080fe40003f86270 */
[----:B------:R-:W-:Y:S02]  /*0c90*/  ISETP.GE.AND P5, PT, R71, R75, PT ;  /* 0x0000004b4700720c */ /* 0x000fe40003fa6270 */
[----:B------:R-:W-:-:S02]  /*0ca0*/  PRMT R11, RZ, 0x7610, R11 ;  /* 0x00007610ff0b7816 */ /* 0x000fc4000000000b */
[----:B------:R-:W-:Y:S02]  /*0cb0*/  PRMT R13, RZ, 0x7610, R13 ;  /* 0x00007610ff0d7816 */ /* 0x000fe4000000000d */
[----:B------:R-:W-:Y:S02]  /*0cc0*/  PRMT R8, RZ, 0x7610, R8 ;  /* 0x00007610ff087816 */ /* 0x000fe40000000008 */
[----:B------:R-:W-:Y:S01]  /*0cd0*/  PRMT R15, RZ, 0x7610, R15 ;  /* 0x00007610ff0f7816 */ /* 0x000fe2000000000f */
[----:B------:R-:W2:Y:S01]  /*0ce0*/  @!P6 LDG.E.U16 R9, desc[UR16][R2.64] ;  /* 0x000000100209e981 */ /* 0x000ea2000c1e1500 */
[----:B------:R-:W-:-:S03]  /*0cf0*/  ISETP.GE.AND P6, PT, R72, R75, PT ;  /* 0x0000004b4800720c */ /* 0x000fc60003fc6270 */
[----:B---3--:R-:W3:Y:S01]  /*0d00*/  @!P0 LDG.E.U16 R0, desc[UR16][R2.64+0x40] ;  /* 0x0000401002008981 */ /* 0x008ee2000c1e1500 */
[----:B------:R-:W-:Y:S02]  /*0d10*/  PRMT R10, RZ, 0x7610, R10 ;  /* 0x00007610ff0a7816 */ /* 0x000fe4000000000a */
[----:B------:R-:W-:Y:S01]  /*0d20*/  PRMT R17, RZ, 0x7610, R17 ;  /* 0x00007610ff117816 */ /* 0x000fe20000000011 */
[----:B------:R-:W4:Y:S01]  /*0d30*/  @!P1 LDG.E.U16 R11, desc[UR16][R2.64+0x80] ;  /* 0x00008010020b9981 */ /* 0x000f22000c1e1500 */
[----:B------:R-:W0:Y:S01]  /*0d40*/  S2R R79, SR_LANEID ;  /* 0x00000000004f7919 */ /* 0x000e220000000000 */
[----:B------:R-:W1:Y:S01]  /*0d50*/  S2UR UR5, SR_CgaCtaId ;  /* 0x00000000000579c3 */ /* 0x000e620000008800 */
[----:B------:R-:W-:Y:S01]  /*0d60*/  UMOV UR4, 0x400 ;  /* 0x0000040000047882 */ /* 0x000fe20000000000 */
[----:B------:R-:W-:Y:S01]  /*0d70*/  P2R R35, PR, RZ, 0x1 ;  /* 0x00000001ff237803 */ /* 0x000fe20000000000 */
[----:B------:R-:W4:Y:S04]  /*0d80*/  @!P2 LDG.E.U16 R13, desc[UR16][R2.64+0xc0] ;  /* 0x0000c010020da981 */ /* 0x000f28000c1e1500 */
[----:B------:R-:W4:Y:S04]  /*0d90*/  @!P3 LDG.E.U16 R8, desc[UR16][R2.64+0x100] ;  /* 0x000100100208b981 */ /* 0x000f28000c1e1500 */
[----:B------:R-:W4:Y:S04]  /*0da0*/  @!P4 LDG.E.U16 R15, desc[UR16][R2.64+0x140] ;  /* 0x00014010020fc981 */ /* 0x000f28000c1e1500 */
[----:B------:R-:W4:Y:S04]  /*0db0*/  @!P5 LDG.E.U16 R10, desc[UR16][R2.64+0x180] ;  /* 0x00018010020ad981 */ /* 0x000f28000c1e1500 */
[----:B------:R0:W4:Y:S01]  /*0dc0*/  @!P6 LDG.E.U16 R17, desc[UR16][R2.64+0x1c0] ;  /* 0x0001c0100211e981 */ /* 0x000122000c1e1500 */
[----:B-1----:R-:W-:Y:S01]  /*0dd0*/  ULEA UR5, UR5, UR4, 0x18 ;  /* 0x0000000405057291 */ /* 0x002fe2000f8ec0ff */
[----:B0-----:R-:W-:-:S02]  /*0de0*/  IADD3 R12, PT, PT, R79, 0x20, RZ ;  /* 0x000000204f0c7810 */ /* 0x001fc40007ffe0ff */
[C---:B------:R-:W-:Y:S02]  /*0df0*/  IADD3 R14, PT, PT, R79.reuse, 0x40, RZ ;  /* 0x000000404f0e7810 */ /* 0x040fe40007ffe0ff */
[CC--:B------:R-:W-:Y:S01]  /*0e00*/  LEA.HI.SX32 R76, R79.reuse, R79.reuse, 0x1b ;  /* 0x0000004f4f4c7211 */ /* 0x0c0fe200078fdaff */
[----:B------:R-:W-:Y:S01]  /*0e10*/  VIADD R2, R79, 0x60 ;  /* 0x000000604f027836 */ /* 0x000fe20000000000 */
[-C--:B------:R-:W-:Y:S01]  /*0e20*/  LEA.HI.SX32 R12, R12, R79.reuse, 0x1b ;  /* 0x0000004f0c0c7211 */ /* 0x080fe200078fdaff */
[----:B------:R-:W0:Y:S01]  /*0e30*/  LDCU UR4, c[0x0][0x38c] ;  /* 0x00007180ff0477ac */ /* 0x000e220008000800 */
[----:B------:R-:W-:Y:S02]  /*0e40*/  LEA.HI.SX32 R14, R14, R79, 0x1b ;  /* 0x0000004f0e0e7211 */ /* 0x000fe400078fdaff */
[----:B------:R-:W-:Y:S02]  /*0e50*/  LEA R76, R76, UR5, 0x1 ;  /* 0x000000054c4c7c11 */ /* 0x000fe4000f8e08ff */
[----:B------:R-:W-:-:S02]  /*0e60*/  LEA R77, R12, UR5, 0x1 ;  /* 0x000000050c4d7c11 */ /* 0x000fc4000f8e08ff */
[----:B------:R-:W-:Y:S02]  /*0e70*/  LEA R78, R14, UR5, 0x1 ;  /* 0x000000050e4e7c11 */ /* 0x000fe4000f8e08ff */
        /* <DEDUP_REMOVED lines=14> */
[----:B------:R-:W-:Y:S02]  /*0f60*/  ISETP.GE.AND P0, PT, R56, R75, PT ;  /* 0x0000004b3800720c */ /* 0x000fe40003f06270 */
[----:B------:R-:W-:Y:S02]  /*0f70*/  PRMT R3, RZ, 0x7610, R3 ;  /* 0x00007610ff037816 */ /* 0x000fe40000000003 */
[----:B------:R-:W-:-:S02]  /*0f80*/  PRMT R2, RZ, 0x7610, R2 ;  /* 0x00007610ff027816 */ /* 0x000fc40000000002 */
[----:B------:R-:W-:Y:S01]  /*0f90*/  PRMT R12, RZ, 0x7610, R12 ;  /* 0x00007610ff0c7816 */ /* 0x000fe2000000000c */
[----:B--2---:R-:W-:Y:S04]  /*0fa0*/  STS.U16 [R76], R9 ;  /* 0x000000094c007388 */ /* 0x004fe80000000400 */
[----:B---3--:R1:W-:Y:S02]  /*0fb0*/  STS.U16 [R77+0x40], R0 ;  /* 0x000040004d007388 */ /* 0x0083e40000000400 */
[----:B-1----:R-:W-:Y:S02]  /*0fc0*/  IMAD.SHL.U32 R0, R79, 0x8, RZ ;  /* 0x000000084f007824 */ /* 0x002fe400078e00ff */
[----:B----4-:R1:W-:Y:S03]  /*0fd0*/  STS.U16 [R78+0x80], R11 ;  /* 0x0000800b4e007388 */ /* 0x0103e60000000400 */
[----:B------:R-:W-:Y:S01]  /*0fe0*/  LEA.HI.SX32 R85, R0, R0, 0x1b ;  /* 0x0000000000557211 */ /* 0x000fe200078fdaff */
[----:B------:R2:W-:Y:S03]  /*0ff0*/  STS.U16 [R80+0xc0], R13 ;  /* 0x0000c00d50007388 */ /* 0x0005e60000000400 */
[----:B------:R-:W-:Y:S01]  /*1000*/  LEA R85, R85, UR5, 0x1 ;  /* 0x0000000555557c11 */ /* 0x000fe2000f8e08ff */
[----:B------:R-:W-:Y:S04]  /*1010*/  STS.U16 [R81+0x100], R8 ;  /* 0x0001000851007388 */ /* 0x000fe80000000400 */
[----:B------:R3:W-:Y:S04]  /*1020*/  STS.U16 [R82+0x140], R15 ;  /* 0x0001400f52007388 */ /* 0x0007e80000000400 */
[----:B------:R-:W-:Y:S04]  /*1030*/  STS.U16 [R83+0x180], R10 ;  /* 0x0001800a53007388 */ /* 0x000fe80000000400 */
        /* <DEDUP_REMOVED lines=12> */
[----:B-1----:R-:W-:Y:S02]  /*1100*/  PRMT R11, RZ, 0x7610, R11 ;  /* 0x00007610ff0b7816 */ /* 0x002fe4000000000b */
[----:B--2---:R-:W-:Y:S02]  /*1110*/  PRMT R13, RZ, 0x7610, R13 ;  /* 0x00007610ff0d7816 */ /* 0x004fe4000000000d */
[----:B------:R-:W-:Y:S02]  /*1120*/  PRMT R0, RZ, 0x7610, R0 ;  /* 0x00007610ff007816 */ /* 0x000fe40000000000 */
[----:B---3--:R-:W-:Y:S01]  /*1130*/  PRMT R15, RZ, 0x7610, R15 ;  /* 0x00007610ff0f7816 */ /* 0x008fe2000000000f */
[----:B------:R-:W2:Y:S01]  /*1140*/  @!P0 LDG.E.U16 R3, desc[UR16][R4.64] ;  /* 0x0000001004038981 */ /* 0x000ea2000c1e1500 */
[----:B------:R-:W-:-:S03]  /*1150*/  ISETP.NE.AND P0, PT, R35, RZ, PT ;  /* 0x000000ff2300720c */ /* 0x000fc60003f05270 */
[----:B------:R-:W3:Y:S04]  /*1160*/  @!P1 LDG.E.U16 R9, desc[UR16][R4.64+0x80] ;  /* 0x0000801004099981 */ /* 0x000ee8000c1e1500 */
[----:B------:R-:W3:Y:S04]  /*1170*/  @!P2 LDG.E.U16 R11, desc[UR16][R4.64+0xc0] ;  /* 0x0000c010040ba981 */ /* 0x000ee8000c1e1500 */
[----:B------:R-:W3:Y:S04]  /*1180*/  @!P3 LDG.E.U16 R12, desc[UR16][R4.64+0x100] ;  /* 0x00010010040cb981 */ /* 0x000ee8000c1e1500 */
[----:B------:R-:W3:Y:S04]  /*1190*/  @!P0 LDG.E.U16 R2, desc[UR16][R4.64+0x40] ;  /* 0x0000401004028981 */ /* 0x000ee8000c1e1500 */
[----:B------:R-:W3:Y:S04]  /*11a0*/  @!P4 LDG.E.U16 R13, desc[UR16][R4.64+0x140] ;  /* 0x00014010040dc981 */ /* 0x000ee8000c1e1500 */
[----:B------:R-:W3:Y:S04]  /*11b0*/  @!P5 LDG.E.U16 R0, desc[UR16][R4.64+0x180] ;  /* 0x000180100400d981 */ /* 0x000ee8000c1e1500 */
[----:B------:R-:W3:Y:S01]  /*11c0*/  @!P6 LDG.E.U16 R15, desc[UR16][R4.64+0x1c0] ;  /* 0x0001c010040fe981 */ /* 0x000ee2000c1e1500 */
[----:B------:R-:W-:-:S02]  /*11d0*/  P2R R14, PR, RZ, 0x1 ;  /* 0x00000001ff0e7803 */ /* 0x000fc40000000000 */
[----:B------:R-:W-:Y:S02]  /*11e0*/  ISETP.GE.AND P0, PT, R56, R75, PT ;  /* 0x0000004b3800720c */ /* 0x000fe40003f06270 */
[----:B----4-:R-:W-:Y:S02]  /*11f0*/  PRMT R17, RZ, 0x7610, R17 ;  /* 0x00007610ff117816 */ /* 0x010fe40000000011 */
[----:B------:R-:W-:Y:S02]  /*1200*/  PRMT R35, RZ, 0x7610, R35 ;  /* 0x00007610ff237816 */ /* 0x000fe40000000023 */
[----:B------:R-:W-:Y:S01]  /*1210*/  PRMT R87, RZ, 0x7610, R87 ;  /* 0x00007610ff577816 */ /* 0x000fe20000000057 */
[----:B--2---:R-:W-:Y:S04]  /*1220*/  STS.U16 [R76], R3 ;  /* 0x000000034c007388 */ /* 0x004fe80000000400 */
[----:B---3--:R-:W-:Y:S04]  /*1230*/  STS.U16 [R77+0x40], R2 ;  /* 0x000040024d007388 */ /* 0x008fe80000000400 */
        /* <DEDUP_REMOVED lines=18> */
[----:B--2---:R-:W-:Y:S02]  /*1360*/  PRMT R15, RZ, 0x7610, R15 ;  /* 0x00007610ff0f7816 */ /* 0x004fe4000000000f */
        /* <DEDUP_REMOVED lines=22> */
[----:B------:R-:W-:Y:S01]  /*14d0*/  CS2R R88, SRZ ;  /* 0x0000000000587805 */ /* 0x000fe2000001ff00 */
        /* <DEDUP_REMOVED lines=45> */
[----:B------:R-:W0:Y:S01]  /*17b0*/  LDC.64 R14, c[0x0][0x440] ;  /* 0x00011000ff0e7b82 */ /* 0x000e220000000a00 */
[----:B------:R-:W-:Y:S01]  /*17c0*/  HADD2.F32 R121, -RZ, R5.H0_H0 ;  /* 0x20000005ff797230 */ /* 0x000fe20000004100 */
[----:B------:R-:W-:Y:S01]  /*17d0*/  IADD3 R16, P2, PT, R18, R20, RZ ;  /* 0x0000001412107210 */ /* 0x000fe20007f5e0ff */
[----:B------:R-:W-:Y:S01]  /*17e0*/  HADD2.F32 R35, -RZ, R8.H0_H0 ;  /* 0x20000008ff237230 */ /* 0x000fe20000004100 */
[C---:B------:R-:W-:Y:S01]  /*17f0*/  ISETP.NE.AND P1, PT, R52.reuse, 0x1, PT ;  /* 0x000000013400780c */ /* 0x040fe20003f25270 */
[----:B------:R-:W-:Y:S01]  /*1800*/  HADD2.F32 R95, -RZ, R9.H0_H0 ;  /* 0x20000009ff5f7230 */ /* 0x000fe20000004100 */
[----:B------:R-:W-:Y:S01]  /*1810*/  SHF.L.U32 R127, R52, 0x8, RZ ;  /* 0x00000008347f7819 */ /* 0x000fe200000006ff */
[----:B------:R-:W-:Y:S01]  /*1820*/  HADD2.F32 R123, -RZ, R10.H0_H0 ;  /* 0x2000000aff7b7230 */ /* 0x000fe20000004100 */
[----:B------:R-:W1:Y:S01]  /*1830*/  LDC.64 R12, c[0x0][0x448] ;  /* 0x00011200ff0c7b82 */ /* 0x000e620000000a00 */
[----:B------:R-:W-:-:S02]  /*1840*/  HADD2.F32 R125, -RZ, R11.H0_H0 ;  /* 0x2000000bff7d7230 */ /* 0x000fc40000004100 */
[--C-:B------:R-:W-:Y:S01]  /*1850*/  FADD.FTZ R119, R119, R36.reuse ;  /* 0x0000002477777221 */ /* 0x100fe20000010000 */
[----:B------:R-:W-:Y:S02]  /*1860*/  HADD2.F32 R3, -RZ, R3.H0_H0 ;  /* 0x20000003ff037230 */ /* 0x000fe40000004100 */
[--C-:B------:R-:W-:Y:S01]  /*1870*/  FADD.FTZ R121, R121, R36.reuse ;  /* 0x0000002479797221 */ /* 0x100fe20000010000 */
[----:B------:R-:W-:Y:S02]  /*1880*/  HADD2.F32 R17, -RZ, R2.H0_H0 ;  /* 0x20000002ff117230 */ /* 0x000fe40000004100 */
[--C-:B------:R-:W-:Y:S01]  /*1890*/  FADD.FTZ R130, R35, R36.reuse ;  /* 0x0000002423827221 */ /* 0x100fe20000010000 */
[--C-:B------:R-:W-:Y:S01]  /*18a0*/  FADD.FTZ R132, R95, R36.reuse ;  /* 0x000000245f847221 */ /* 0x100fe20000010000 */
[----:B------:R-:W2:Y:S01]  /*18b0*/  LDC.64 R10, c[0x0][0x3a8] ;  /* 0x0000ea00ff0a7b82 */ /* 0x000ea20000000a00 */
[--C-:B------:R-:W-:Y:S01]  /*18c0*/  FADD.FTZ R126, R3, R36.reuse ;  /* 0x00000024037e7221 */ /* 0x100fe20000010000 */
[--C-:B------:R-:W-:Y:S01]  /*18d0*/  FADD.FTZ R128, R17, R36.reuse ;  /* 0x0000002411807221 */ /* 0x100fe20000010000 */
[--C-:B------:R-:W-:Y:S01]  /*18e0*/  FADD.FTZ R134, R123, R36.reuse ;  /* 0x000000247b867221 */ /* 0x100fe20000010000 */
[----:B------:R-:W-:Y:S01]  /*18f0*/  FADD.FTZ R136, R125, R36 ;  /* 0x000000247d887221 */ /* 0x000fe20000010000 */
[----:B------:R-:W-:Y:S01]  /*1900*/  ISETP.GE.AND P0, PT, R56, R75, PT ;  /* 0x0000004b3800720c */ /* 0x000fe20003f06270 */
[----:B------:R-:W-:Y:S01]  /*1910*/  IMAD.X R17, RZ, RZ, R73, P2 ;  /* 0x000000ffff117224 */ /* 0x000fe200010e0649 */
[----:B------:R-:W-:Y:S01]  /*1920*/  LOP3.LUT R164, R18, 0x100, RZ, 0xc0, !PT ;  /* 0x0000010012a47812 */ /* 0x000fe200078ec0ff */
[----:B------:R-:W3:Y:S01]  /*1930*/  LDC.64 R8, c[0x0][0x3c0] ;  /* 0x0000f000ff087b82 */ /* 0x000ee20000000a00 */
[----:B------:R-:W-:Y:S01]  /*1940*/  IADD3 R117, PT, PT, R52, -0x2, RZ ;  /* 0xfffffffe34757810 */ /* 0x000fe20007ffe0ff */
[----:B------:R-:W-:Y:S01]  /*1950*/  FMUL.FTZ R129, R119, R96 ;  /* 0x0000006077817220 */ /* 0x000fe20000410000 */
[----:B------:R-:W-:Y:S01]  /*1960*/  IADD3 R166, PT, PT, R18, R26, RZ ;  /* 0x0000001a12a67210 */ /* 0x000fe20007ffe0ff */
[----:B------:R-:W-:Y:S01]  /*1970*/  FMUL.FTZ R138, R126, R97 ;  /* 0x000000617e8a7220 */ /* 0x000fe20000410000 */
[----:B------:R-:W-:Y:S01]  /*1980*/  MOV R92, RZ ;  /* 0x000000ff005c7202 */ /* 0x000fe20000000f00 */
[----:B------:R-:W-:Y:S01]  /*1990*/  FMUL.FTZ R131, R128, R99 ;  /* 0x0000006380837220 */ /* 0x000fe20000410000 */
[----:B------:R-:W-:Y:S01]  /*19a0*/  ISETP.EQ.AND P1, PT, R26, RZ, P1 ;  /* 0x000000ff1a00720c */ /* 0x000fe20000f22270 */
[----:B------:R-:W4:Y:S01]  /*19b0*/  LDC.64 R6, c[0x0][0x3e0] ;  /* 0x0000f800ff067b82 */ /* 0x000f220000000a00 */
[----:B------:R-:W-:Y:S01]  /*19c0*/  LOP3.LUT R127, R127, 0x100, RZ, 0xc0, !PT ;  /* 0x000001007f7f7812 */ /* 0x000fe200078ec0ff */
[----:B------:R-:W-:Y:S01]  /*19d0*/  FMUL.FTZ R133, R121, R100 ;  /* 0x0000006479857220 */ /* 0x000fe20000410000 */
[----:B------:R-:W-:Y:S01]  /*19e0*/  FMUL.FTZ R135, R130, R101 ;  /* 0x0000006582877220 */ /* 0x000fe20000410000 */
[----:B------:R-:W-:Y:S01]  /*19f0*/  FMUL.FTZ R137, R132, R103 ;  /* 0x0000006784897220 */ /* 0x000fe20000410000 */
[----:B------:R-:W-:Y:S01]  /*1a00*/  FMUL.FTZ R139, R134, R105 ;  /* 0x00000069868b7220 */ /* 0x000fe20000410000 */
[----:B------:R-:W-:Y:S01]  /*1a10*/  FMUL.FTZ R140, R136, R107 ;  /* 0x0000006b888c7220 */ /* 0x000fe20000410000 */
[----:B------:R-:W0:Y:S01]  /*1a20*/  LDCU UR7, c[0x0][0x394] ;  /* 0x00007280ff0777ac */ /* 0x000e220008000800 */
[----:B------:R-:W0:Y:S01]  /*1a30*/  LDC.64 R4, c[0x0][0x4f0] ;  /* 0x00013c00ff047b82 */ /* 0x000e220000000a00 */
[----:B------:R-:W0:Y:S01]  /*1a40*/  LDCU UR11, c[0x0][0x38c] ;  /* 0x00007180ff0b77ac */ /* 0x000e220008000800 */
[----:B------:R-:W0:Y:S01]  /*1a50*/  LDCU UR10, c[0x0][0x388] ;  /* 0x00007100ff0a77ac */ /* 0x000e220008000800 */
[----:B------:R-:W0:Y:S01]  /*1a60*/  LDCU.64 UR8, c[0x0][0x540] ;  /* 0x0000a800ff0877ac */ /* 0x000e220008000a00 */
[----:B------:R-:W-:-:S05]  /*1a70*/  UMOV UR4, URZ ;  /* 0x000000ff00047c82 */ /* 0x000fca0008000000 */
.L_x_8529:
[----:B------:R-:W-:Y:S01]  /*1a80*/  MOV R2, R56 ;  /* 0x0000003800027202 */ /* 0x000fe20000000f00 */
[----:B------:R-:W-:Y:S01]  /*1a90*/  HFMA2 R3, -RZ, RZ, 0, 0 ;  /* 0x00000000ff037431 */ /* 0x000fe200000001ff */
[-C--:B------:R-:W-:Y:S02]  /*1aa0*/  ISETP.GE.AND P2, PT, R67, R75.reuse, PT ;  /* 0x0000004b4300720c */ /* 0x080fe40003f46270 */
[----:B------:R-:W-:Y:S01]  /*1ab0*/  ISETP.GE.AND P3, PT, R66, R75, PT ;  /* 0x0000004b4200720c */ /* 0x000fe20003f66270 */
[----:B-1--4-:R-:W-:-:S04]  /*1ac0*/  IMAD.WIDE.U32 R34, R6, UR4, R2 ;  /* 0x0000000406227c25 */ /* 0x012fc8000f8e0002 */
[----:B------:R-:W-:Y:S01]  /*1ad0*/  IMAD R3, R7, UR4, R35 ;  /* 0x0000000407037c24 */ /* 0x000fe2000f8e0223 */
[----:B------:R-:W-:-:S04]  /*1ae0*/  LEA R2, P4, R34, R50, 0x1 ;  /* 0x0000003222027211 */ /* 0x000fc800078808ff */
[----:B------:R-:W-:-:S05]  /*1af0*/  LEA.HI.X R3, R34, R51, R3, 0x1, P4 ;  /* 0x0000003322037211 */ /* 0x000fca00020f0c03 */
[----:B------:R-:W4:Y:S04]  /*1b00*/  @!P0 LDG.E.U16 R94, desc[UR16][R2.64] ;  /* 0x00000010025e8981 */ /* 0x000f28000c1e1500 */
[----:B------:R-:W5:Y:S04]  /*1b10*/  @!P2 LDG.E.U16 R35, desc[UR16][R2.64+0x80] ;  /* 0x000080100223a981 */ /* 0x000f68000c1e1500 */
[----:B------:R-:W2:Y:S01]  /*1b20*/  @!P3 LDG.E.U16 R34, desc[UR16][R2.64+0x40] ;  /* 0x000040100222b981 */ /* 0x000ea2000c1e1500 */
[----:B------:R-:W-:Y:S01]  /*1b30*/  MOV R141, RZ ;  /* 0x000000ff008d7202 */ /* 0x000fe20000000f00 */
[----:B------:R-:W-:Y:S01]  /*1b40*/  HFMA2 R143, -RZ, RZ, 0, 0 ;  /* 0x00000000ff8f7431 */ /* 0x000fe200000001ff */
[----:B------:R-:W-:-:S02]  /*1b50*/  ISETP.GE.AND P5, PT, R69, R75, PT ;  /* 0x0000004b4500720c */ /* 0x000fc40003fa6270 */
[----:B------:R-:W-:Y:S02]  /*1b60*/  ISETP.GE.AND P4, PT, R70, R75, PT ;  /* 0x0000004b4600720c */ /* 0x000fe40003f86270 */
[----:B----4-:R-:W-:Y:S02]  /*1b70*/  @!P0 PRMT R141, R94, 0x5410, RZ ;  /* 0x000054105e8d8816 */ /* 0x010fe400000000ff */
[----:B-----5:R-:W-:Y:S02]  /*1b80*/  @!P2 PRMT R143, R35, 0x5410, RZ ;  /* 0x00005410238fa816 */ /* 0x020fe400000000ff */
[----:B------:R-:W-:Y:S02]  /*1b90*/  MOV R35, R45 ;  /* 0x0000002d00237202 */ /* 0x000fe40000000f00 */
[----:B--2---:R-:W-:Y:S01]  /*1ba0*/  @!P3 PRMT R141, R141, 0x5410, R34 ;  /* 0x000054108d8db816 */ /* 0x004fe20000000022 */
[----:B------:R-:W-:Y:S01]  /*1bb0*/  IMAD.MOV.U32 R34, RZ, RZ, R24 ;  /* 0x000000ffff227224 */ /* 0x000fe200078e0018 */
[----:B------:R-:W-:-:S03]  /*1bc0*/  ISETP.GE.AND P2, PT, R68, R75, PT ;  /* 0x0000004b4400720c */ /* 0x000fc60003f46270 */
[----:B------:R-:W-:Y:S01]  /*1bd0*/  IMAD.WIDE.U32 R122, R10, UR4, R34 ;  /* 0x000000040a7a7c25 */ /* 0x000fe2000f8e0022 */
[----:B------:R-:W-:Y:S02]  /*1be0*/  MOV R34, R22 ;  /* 0x0000001600227202 */ /* 0x000fe40000000f00 */
[----:B------:R-:W-:Y:S01]  /*1bf0*/  MOV R35, R47 ;  /* 0x0000002f00237202 */ /* 0x000fe20000000f00 */
[----:B------:R-:W-:Y:S01]  /*1c00*/  IMAD R95, R11, UR4, R123 ;  /* 0x000000040b5f7c24 */ /* 0x000fe2000f8e027b */
[----:B0-----:R-:W-:Y:S01]  /*1c10*/  LEA R94, P3, R122, R14, 0x2 ;  /* 0x0000000e7a5e7211 */ /* 0x001fe200078610ff */
[----:B------:R-:W2:Y:S01]  /*1c20*/  @!P5 LDG.E.U16 R123, desc[UR16][R2.64+0x100] ;  /* 0x00010010027bd981 */ /* 0x000ea2000c1e1500 */
[----:B---3--:R-:W-:Y:S02]  /*1c30*/  IMAD.WIDE.U32 R124, R8, UR4, R34 ;  /* 0x00000004087c7c25 */ /* 0x008fe4000f8e0022 */
[----:B------:R-:W-:Y:S02]  /*1c40*/  LEA.HI.X R95, R122, R15, R95, 0x2, P3 ;  /* 0x0000000f7a5f7211 */ /* 0x000fe400018f145f */
[----:B------:R-:W-:Y:S01]  /*1c50*/  ISETP.GE.AND P3, PT, R71, R75, PT ;  /* 0x0000004b4700720c */ /* 0x000fe20003f66270 */
[----:B------:R-:W-:Y:S01]  /*1c60*/  IMAD R35, R9, UR4, R125 ;  /* 0x0000000409237c24 */ /* 0x000fe2000f8e027d */
[C---:B-1----:R-:W-:Y:S01]  /*1c70*/  LEA R34, P6, R124.reuse, R12, 0x2 ;  /* 0x0000000c7c227211 */ /* 0x042fe200078c10ff */
[----:B------:R-:W3:Y:S03]  /*1c80*/  @!P2 LDG.E.U16 R122, desc[UR16][R2.64+0xc0] ;  /* 0x0000c010027aa981 */ /* 0x000ee6000c1e1500 */
[----:B------:R-:W-:Y:S01]  /*1c90*/  LEA.HI.X R35, R124, R13, R35, 0x2, P6 ;  /* 0x0000000d7c237211 */ /* 0x000fe200030f1423 */
[----:B------:R-:W4:Y:S01]  /*1ca0*/  @!P4 LDG.E.U16 R125, desc[UR16][R2.64+0x140] ;  /* 0x00014010027dc981 */ /* 0x000f22000c1e1500 */
[----:B------:R-:W-:-:S03]  /*1cb0*/  ISETP.GE.AND P6, PT, R72, R75, PT ;  /* 0x0000004b4800720c */ /* 0x000fc60003fc6270 */
[----:B------:R-:W5:Y:S04]  /*1cc0*/  LDG.E R94, desc[UR16][R94.64] ;  /* 0x000000105e5e7981 */ /* 0x000f68000c1e1900 */
[----:B------:R-:W5:Y:S04]  /*1cd0*/  @!P3 LDG.E.U16 R142, desc[UR16][R2.64+0x180] ;  /* 0x00018010028eb981 */ /* 0x000f68000c1e1500 */
[----:B------:R-:W5:Y:S04]  /*1ce0*/  LDG.E R34, desc[UR16][R34.64] ;  /* 0x0000001022227981 */ /* 0x000f68000c1e1900 */
[----:B------:R0:W5:Y:S01]  /*1cf0*/  @!P6 LDG.E.U16 R145, desc[UR16][R2.64+0x1c0] ;  /* 0x0001c0100291e981 */ /* 0x000162000c1e1500 */
[----:B------:R-:W-:-:S03]  /*1d00*/  HFMA2 R124, -RZ, RZ, 0, 0 ;  /* 0x00000000ff7c7431 */ /* 0x000fc600000001ff */
[----:B------:R-:W-:Y:S01]  /*1d10*/  STS.U16 [R76], R141 ;  /* 0x0000008d4c007388 */ /* 0x000fe20000000400 */
[----:B0-----:R-:W-:-:S05]  /*1d20*/  PRMT R3, R141, 0x7632, R3 ;  /* 0x000076328d037816 */ /* 0x001fca0000000003 */
[----:B------:R0:W-:Y:S01]  /*1d30*/  STS.U16 [R77+0x40], R3 ;  /* 0x000040034d007388 */ /* 0x0001e20000000400 */
[----:B------:R-:W1:Y:S01]  /*1d40*/  S2UR UR6, SR_CgaCtaId ;  /* 0x00000000000679c3 */ /* 0x000e620000008800 */
[----:B------:R-:W-:Y:S01]  /*1d50*/  UMOV UR5, 0x400 ;  /* 0x0000040000057882 */ /* 0x000fe20000000000 */
[----:B------:R-:W-:Y:S01]  /*1d60*/  BSSY.RECONVERGENT B0, `(.L_x_8508) ;  /* 0x0000053000007945 */ /* 0x000fe20003800200 */
[----:B-1----:R-:W-:Y:S01]  /*1d70*/  ULEA UR5, UR6, UR5, 0x18 ;  /* 0x0000000506057291 */ /* 0x002fe2000f8ec0ff */
[----:B--2---:R-:W-:Y:S02]  /*1d80*/  @!P5 PRMT R124, R123, 0x5410, RZ ;  /* 0x000054107b7cd816 */ /* 0x004fe400000000ff */
[----:B---3--:R-:W-:Y:S01]  /*1d90*/  @!P2 PRMT R143, R143, 0x5410, R122 ;  /* 0x000054108f8fa816 */ /* 0x008fe2000000007a */
[----:B------:R-:W-:Y:S01]  /*1da0*/  IMAD.MOV.U32 R122, RZ, RZ, RZ ;  /* 0x000000ffff7a7224 */ /* 0x000fe200078e00ff */
[----:B----4-:R-:W-:Y:S02]  /*1db0*/  @!P4 PRMT R124, R124, 0x5410, R125 ;  /* 0x000054107c7cc816 */ /* 0x010fe4000000007d */
[----:B------:R-:W-:-:S02]  /*1dc0*/  PRMT R2, R143, 0x7632, R2 ;  /* 0x000076328f027816 */ /* 0x000fc40000000002 */
[----:B-----5:R-:W-:Y:S02]  /*1dd0*/  @!P3 PRMT R122, R142, 0x5410, RZ ;  /* 0x000054108e7ab816 */ /* 0x020fe400000000ff */
[----:B------:R-:W-:Y:S01]  /*1de0*/  PRMT R35, R124, 0x7632, R35 ;  /* 0x000076327c237816 */ /* 0x000fe20000000023 */
[----:B------:R-:W-:Y:S01]  /*1df0*/  STS.U16 [R78+0x80], R143 ;  /* 0x0000808f4e007388 */ /* 0x000fe20000000400 */
[----:B------:R-:W-:-:S03]  /*1e00*/  @!P6 PRMT R122, R122, 0x5410, R145 ;  /* 0x000054107a7ae816 */ /* 0x000fc60000000091 */
[----:B------:R-:W-:Y:S01]  /*1e10*/  STS.U16 [R80+0xc0], R2 ;  /* 0x0000c00250007388 */ /* 0x000fe20000000400 */
[----:B------:R-:W-:-:S03]  /*1e20*/  PRMT R95, R122, 0x7632, R95 ;  /* 0x000076327a5f7816 */ /* 0x000fc6000000005f */
[----:B------:R-:W-:Y:S04]  /*1e30*/  STS.U16 [R81+0x100], R124 ;  /* 0x0001007c51007388 */ /* 0x000fe80000000400 */
[----:B------:R-:W-:Y:S04]  /*1e40*/  STS.U16 [R82+0x140], R35 ;  /* 0x0001402352007388 */ /* 0x000fe80000000400 */
[----:B------:R-:W-:Y:S04]  /*1e50*/  STS.U16 [R83+0x180], R122 ;  /* 0x0001807a53007388 */ /* 0x000fe80000000400 */
[----:B------:R1:W-:Y:S01]  /*1e60*/  STS.U16 [R84+0x1c0], R95 ;  /* 0x0001c05f54007388 */ /* 0x0003e20000000400 */
[----:B------:R-:W-:-:S03]  /*1e70*/  NOP ;  /* 0x0000000000007918 */ /* 0x000fc60000000000 */
[----:B------:R-:W2:Y:S04]  /*1e80*/  LDS.U16 R123, [R85+0xc] ;  /* 0x00000c00557b7984 */ /* 0x000ea80000000400 */
[----:B------:R-:W3:Y:S04]  /*1e90*/  LDS.U16 R161, [R85] ;  /* 0x0000000055a17984 */ /* 0x000ee80000000400 */
[----:B------:R-:W4:Y:S04]  /*1ea0*/  LDS.U16 R159, [R85+0x2] ;  /* 0x00000200559f7984 */ /* 0x000f280000000400 */
[----:B------:R-:W5:Y:S04]  /*1eb0*/  LDS.U16 R157, [R85+0x4] ;  /* 0x00000400559d7984 */ /* 0x000f680000000400 */
[----:B------:R-:W5:Y:S04]  /*1ec0*/  LDS.U16 R125, [R85+0x6] ;  /* 0x00000600557d7984 */ /* 0x000f680000000400 */
[----:B------:R-:W5:Y:S04]  /*1ed0*/  LDS.U16 R143, [R85+0x8] ;  /* 0x00000800558f7984 */ /* 0x000f680000000400 */
[----:B------:R-:W5:Y:S04]  /*1ee0*/  LDS.U16 R145, [R85+0xa] ;  /* 0x00000a0055917984 */ /* 0x000f680000000400 */
[----:B------:R-:W5:Y:S01]  /*1ef0*/  LDS.U16 R141, [R85+0xe] ;  /* 0x00000e00558d7984 */ /* 0x000f620000000400 */
[----:B0-----:R-:W-:-:S04]  /*1f00*/  FMUL.FTZ R3, R94, 1.4426950216293334961 ;  /* 0x3fb8aa3b5e037820 */ /* 0x001fc80000410000 */
[-C--:B------:R-:W-:Y:S01]  /*1f10*/  FMUL.FTZ R144, R119, R3.reuse ;  /* 0x0000000377907220 */ /* 0x080fe20000410000 */
[-C--:B-1----:R-:W-:Y:S01]  /*1f20*/  FMUL.FTZ R95, R126, R3.reuse ;  /* 0x000000037e5f7220 */ /* 0x082fe20000410000 */
[-C--:B------:R-:W-:Y:S01]  /*1f30*/  FMUL.FTZ R122, R128, R3.reuse ;  /* 0x00000003807a7220 */ /* 0x080fe20000410000 */
[----:B------:R-:W-:Y:S01]  /*1f40*/  ISETP.NE.AND P3, PT, R26, RZ, PT ;  /* 0x000000ff1a00720c */ /* 0x000fe20003f65270 */
[-C--:B------:R-:W-:Y:S01]  /*1f50*/  FMUL.FTZ R124, R121, R3.reuse ;  /* 0x00000003797c7220 */ /* 0x080fe20000410000 */
[----:B------:R-:W-:Y:S01]  /*1f60*/  IADD3 R2, PT, PT, R164, UR4, RZ ;  /* 0x00000004a4027c10 */ /* 0x000fe2000fffe0ff */
[----:B------:R-:W0:Y:S01]  /*1f70*/  MUFU.EX2 R144, R144 ;  /* 0x0000009000907308 */ /* 0x000e220000000800 */
[-C--:B------:R-:W-:Y:S01]  /*1f80*/  FMUL.FTZ R142, R130, R3.reuse ;  /* 0x00000003828e7220 */ /* 0x080fe20000410000 */
[-C--:B------:R-:W-:Y:S01]  /*1f90*/  FMUL.FTZ R146, R132, R3.reuse ;  /* 0x0000000384927220 */ /* 0x080fe20000410000 */
[-C--:B------:R-:W-:Y:S01]  /*1fa0*/  FMUL.FTZ R148, R134, R3.reuse ;  /* 0x0000000386947220 */ /* 0x080fe20000410000 */
[----:B------:R-:W-:Y:S01]  /*1fb0*/  FMUL.FTZ R35, R136, R3 ;  /* 0x0000000388237220 */ /* 0x000fe20000410000 */
[----:B------:R-:W-:-:S02]  /*1fc0*/  ISETP.NE.AND P2, PT, R26, 0x1f, PT ;  /* 0x0000001f1a00780c */ /* 0x000fc40003f45270 */
[----:B------:R-:W-:Y:S01]  /*1fd0*/  SEL R2, R2, R53, !P3 ;  /* 0x0000003502027207 */ /* 0x000fe20005800000 */
[----:B------:R-:W1:Y:S01]  /*1fe0*/  MUFU.EX2 R95, R95 ;  /* 0x0000005f005f7308 */ /* 0x000e620000000800 */
        /* <DEDUP_REMOVED lines=9> */
[----:B------:R-:W1:Y:S01]  /*2080*/  MUFU.EX2 R148, R148 ;  /* 0x0000009400947308 */ /* 0x000e620000000800 */
[----:B------:R-:W-:-:S03]  /*2090*/  HADD2.F32 R125, -RZ, R125.H0_H0 ;  /* 0x2000007dff7d7230 */ /* 0x000fc60000004100 */
[----:B------:R-:W1:Y:S01]  /*20a0*/  MUFU.EX2 R35, R35 ;  /* 0x0000002300237308 */ /* 0x000e620000000800 */
[----:B------:R-:W-:Y:S02]  /*20b0*/  HADD2.F32 R143, -RZ, R143.H0_H0 ;  /* 0x2000008fff8f7230 */ /* 0x000fe40000004100 */
[----:B------:R-:W-:Y:S02]  /*20c0*/  HADD2.F32 R145, -RZ, R145.H0_H0 ;  /* 0x20000091ff917230 */ /* 0x000fe40000004100 */
[----:B------:R-:W-:Y:S01]  /*20d0*/  HADD2.F32 R141, -RZ, R141.H0_H0 ;  /* 0x2000008dff8d7230 */ /* 0x000fe20000004100 */
[----:B0-----:R0:W-:Y:S01]  /*20e0*/  STS [R147+0x878], R144 ;  /* 0x0008789093007388 */ /* 0x0011e20000000800 */
        /* <DEDUP_REMOVED lines=17> */
[----:B-1234-:R-:W-:Y:S05]  /*2200*/  @P2 BRA `(.L_x_8509) ;  /* 0x00000000001c2947 */ /* 0x01efea0003800000 */
[----:B------:R-:W-:Y:S02]  /*2210*/  ISETP.NE.AND P2, PT, R52, UR7, PT ;  /* 0x0000000734007c0c */ /* 0x000fe4000bf45270 */
[----:B------:R-:W-:-:S11]  /*2220*/  MOV R154, 0x3f800000 ;  /* 0x3f800000009a7802 */ /* 0x000fd60000000f00 */
[----:B------:R-:W-:Y:S05]  /*2230*/  @!P2 BRA `(.L_x_8510) ;  /* 0x000000000014a947 */ /* 0x000fea0003800000 */
[----:B------:R-:W-:-:S04]  /*2240*/  IADD3 R2, PT, PT, R127, UR4, RZ ;  /* 0x000000047f027c10 */ /* 0x000fc8000fffe0ff */
[----:B------:R-:W-:-:S05]  /*2250*/  LEA R2, R2, UR5, 0x2 ;  /* 0x0000000502027c11 */ /* 0x000fca000f8e10ff */
[----:B------:R2:W3:Y:S01]  /*2260*/  LDS R154, [R2+0x878] ;  /* 0x00087800029a7984 */ /* 0x0004e20000000800 */
[----:B------:R-:W-:Y:S05]  /*2270*/  BRA `(.L_x_8510) ;  /* 0x0000000000047947 */ /* 0x000fea0003800000 */
.L_x_8509:
[----:B------:R0:W1:Y:S02]  /*2280*/  LDS R154, [R158+0x107c] ;  /* 0x00107c009e9a7984 */ /* 0x0000640000000800 */
.L_x_8510:
[----:B------:R-:W-:Y:S05]  /*2290*/  BSYNC.RECONVERGENT B0 ;  /* 0x0000000000007941 */ /* 0x000fea0003800200 */
.L_x_8508:
[----:B--2---:R-:W2:Y:S01]  /*22a0*/  @P1 LDC R2, c[0x0][0x38c] ;  /* 0x0000e300ff021b82 */ /* 0x004ea20000000800 */
[----:B------:R-:W-:Y:S01]  /*22b0*/  MOV R160, RZ ;  /* 0x000000ff00a07202 */ /* 0x000fe20000000f00 */
[----:B--2---:R-:W-:-:S04]  /*22c0*/  @P1 IMAD R3, R117, R2, UR4 ;  /* 0x0000000475031e24 */ /* 0x004fc8000f8e0202 */
[----:B------:R-:W-:-:S05]  /*22d0*/  @P1 IMAD.WIDE R2, R3, 0x8, R32 ;  /* 0x0000000803021825 */ /* 0x000fca00078e0220 */
[----:B------:R2:W4:Y:S01]  /*22e0*/  @P1 LDG.E R160, desc[UR16][R2.64+0x4] ;  /* 0x0000041002a01981 */ /* 0x000522000c1e1900 */
[-C--:B------:R-:W-:Y:S01]  /*22f0*/  FFMA.FTZ R162, R129, R95.reuse, R138 ;  /* 0x0000005f81a27223 */ /* 0x080fe2000001008a */
[----:B------:R-:W-:Y:S01]  /*2300*/  FMUL.FTZ R165, R144, R95 ;  /* 0x0000005f90a57220 */ /* 0x000fe20000410000 */
[----:B-1-3--:R-:W-:Y:S01]  /*2310*/  FMUL.FTZ R169, R35, R154 ;  /* 0x0000009a23a97220 */ /* 0x00afe20000410000 */
[----:B------:R-:W-:Y:S01]  /*2320*/  ISETP.GE.AND P2, PT, R79, 0x1, PT ;  /* 0x000000014f00780c */ /* 0x000fe20003f46270 */
[C---:B------:R-:W-:Y:S01]  /*2330*/  FFMA.FTZ R162, R122.reuse, R162, R131 ;  /* 0x000000a27aa27223 */ /* 0x040fe20000010083 */
[----:B------:R-:W-:Y:S01]  /*2340*/  FMUL.FTZ R165, R122, R165 ;  /* 0x000000a57aa57220 */ /* 0x000fe20000410000 */
[----:B------:R-:W-:Y:S01]  /*2350*/  FMUL.FTZ R169, R148, R169 ;  /* 0x000000a994a97220 */ /* 0x000fe20000410000 */
[----:B------:R-:W-:Y:S01]  /*2360*/  ISETP.NE.AND P4, PT, R156, 0x1f, PT ;  /* 0x0000001f9c00780c */ /* 0x000fe20003f85270 */
[C---:B------:R-:W-:Y:S01]  /*2370*/  FFMA.FTZ R162, R124.reuse, R162, R133 ;  /* 0x000000a27ca27223 */ /* 0x040fe20000010085 */
[C---:B--2---:R-:W-:Y:S01]  /*2380*/  FFMA.FTZ R2, R35.reuse, R163, R152 ;  /* 0x000000a323027223 */ /* 0x044fe20000010098 */
[----:B------:R-:W-:Y:S01]  /*2390*/  FMUL.FTZ R165, R124, R165 ;  /* 0x000000a57ca57220 */ /* 0x000fe20000410000 */
[----:B------:R-:W-:Y:S01]  /*23a0*/  FMUL.FTZ R169, R146, R169 ;  /* 0x000000a992a97220 */ /* 0x000fe20000410000 */
[----:B------:R-:W-:Y:S01]  /*23b0*/  FFMA.FTZ R162, R142, R162, R135 ;  /* 0x000000a28ea27223 */ /* 0x000fe20000010087 */
[----:B------:R-:W-:Y:S01]  /*23c0*/  FFMA.FTZ R2, R148, R2, R155 ;  /* 0x0000000294027223 */ /* 0x000fe2000001009b */
[C---:B------:R-:W-:Y:S01]  /*23d0*/  FMUL.FTZ R165, R142.reuse, R165 ;  /* 0x000000a58ea57220 */ /* 0x040fe20000410000 */
[----:B------:R-:W-:Y:S01]  /*23e0*/  FMUL.FTZ R169, R142, R169 ;  /* 0x000000a98ea97220 */ /* 0x000fe20000410000 */
[C---:B------:R-:W-:Y:S01]  /*23f0*/  FFMA.FTZ R162, R146.reuse, R162, R137 ;  /* 0x000000a292a27223 */ /* 0x040fe20000010089 */
[C---:B------:R-:W-:Y:S01]  /*2400*/  FFMA.FTZ R2, R146.reuse, R2, R153 ;  /* 0x0000000292027223 */ /* 0x040fe20000010099 */
        /* <DEDUP_REMOVED lines=10> */
[----:B------:R-:W-:Y:S01]  /*24b0*/  ISETP.GT.U32.AND P5, PT, R156, 0x17, PT ;  /* 0x000000179c00780c */ /* 0x000fe20003fa4070 */
[----:B------:R-:W1:Y:S01]  /*24c0*/  SHFL.UP PT, R168, R167, 0x1, RZ ;  /* 0x04200000a7a87989 */ /* 0x000e6200000e00ff */
[----:B------:R-:W-:Y:S01]  /*24d0*/  FFMA.FTZ R2, R122, R3, R147 ;  /* 0x000000037a027223 */ /* 0x000fe20000010093 */
[----:B------:R-:W-:Y:S01]  /*24e0*/  ULEA UR6, UR4, UR5, 0x3 ;  /* 0x0000000504067291 */ /* 0x000fe2000f8e18ff */
[----:B------:R-:W-:Y:S01]  /*24f0*/  BSSY.RECONVERGENT B0, `(.L_x_8511) ;  /* 0x0000094000007945 */ /* 0x000fe20003800200 */
[----:B------:R-:W2:Y:S01]  /*2500*/  SHFL.UP PT, R3, R162, 0x1, RZ ;  /* 0x04200000a2037989 */ /* 0x000ea200000e00ff */
[----:B------:R-:W-:-:S03]  /*2510*/  FFMA.FTZ R165, R95, R2, R150 ;  /* 0x000000025fa57223 */ /* 0x000fc60000010096 */
[----:B------:R-:W3:Y:S01]  /*2520*/  SHFL.DOWN PT, R171, R170, 0x1, 0x1f ;  /* 0x08201f00aaab7f89 */ /* 0x000ee200000e0000 */
[----:B------:R-:W-:-:S03]  /*2530*/  IMAD.MOV.U32 R169, RZ, RZ, R165 ;  /* 0x000000ffffa97224 */ /* 0x000fc600078e00a5 */
[----:B------:R-:W5:Y:S01]  /*2540*/  SHFL.DOWN PT, R172, R165, 0x1, 0x1f ;  /* 0x08201f00a5ac7f89 */ /* 0x000f6200000e0000 */
[C---:B-1----:R-:W-:Y:S01]  /*2550*/  FFMA.FTZ R168, R162.reuse, R168, R167 ;  /* 0x000000a8a2a87223 */ /* 0x042fe200000100a7 */
[----:B--2---:R-:W-:-:S04]  /*2560*/  @P2 FMUL.FTZ R162, R162, R3 ;  /* 0x00000003a2a22220 */ /* 0x004fc80000410000 */
[----:B------:R-:W-:Y:S02]  /*2570*/  FSEL R167, R167, R168, !P2 ;  /* 0x000000a8a7a77208 */ /* 0x000fe40005000000 */
[----:B------:R-:W-:Y:S01]  /*2580*/  ISETP.GE.AND P2, PT, R79, 0x2, PT ;  /* 0x000000024f00780c */ /* 0x000fe20003f46270 */
[----:B---3--:R-:W-:Y:S01]  /*2590*/  @P4 FMUL.FTZ R168, R171, R170 ;  /* 0x000000aaaba84220 */ /* 0x008fe20000410000 */
[----:B------:R-:W-:Y:S01]  /*25a0*/  SHFL.UP PT, R3, R162, 0x2, RZ ;  /* 0x04400000a2037989 */ /* 0x000fe200000e00ff */
[----:B-----5:R-:W-:-:S03]  /*25b0*/  @P4 FFMA.FTZ R169, R170, R172, R169 ;  /* 0x000000acaaa94223 */ /* 0x020fc600000100a9 */
[----:B------:R-:W1:Y:S01]  /*25c0*/  SHFL.UP PT, R2, R167, 0x2, RZ ;  /* 0x04400000a7027989 */ /* 0x000e6200000e00ff */
[----:B------:R-:W-:Y:S02]  /*25d0*/  @P4 MOV R170, R168 ;  /* 0x000000a800aa4202 */ /* 0x000fe40000000f00 */
[----:B------:R-:W-:Y:S01]  /*25e0*/  ISETP.GT.U32.AND P4, PT, R156, 0x1d, PT ;  /* 0x0000001d9c00780c */ /* 0x000fe20003f84070 */
[----:B------:R-:W2:Y:S04]  /*25f0*/  SHFL.DOWN PT, R168, R169, 0x2, 0x1f ;  /* 0x08401f00a9a87f89 */ /* 0x000ea800000e0000 */
[----:B------:R-:W3:Y:S01]  /*2600*/  SHFL.DOWN PT, R165, R170, 0x2, 0x1f ;  /* 0x08401f00aaa57f89 */ /* 0x000ee200000e0000 */
[C---:B-1----:R-:W-:Y:S01]  /*2610*/  FFMA.FTZ R2, R162.reuse, R2, R167 ;  /* 0x00000002a2027223 */ /* 0x042fe200000100a7 */
[----:B------:R-:W-:-:S06]  /*2620*/  @P2 FMUL.FTZ R162, R162, R3 ;  /* 0x00000003a2a22220 */ /* 0x000fcc0000410000 */
[C---:B--2---:R-:W-:Y:S01]  /*2630*/  @!P4 FFMA.FTZ R169, R170.reuse, R168, R169 ;  /* 0x000000a8aaa9c223 */ /* 0x044fe200000100a9 */
[----:B------:R-:W-:Y:S01]  /*2640*/  FSEL R167, R167, R2, !P2 ;  /* 0x00000002a7a77208 */ /* 0x000fe20005000000 */
[----:B------:R-:W-:Y:S01]  /*2650*/  SHFL.UP PT, R3, R162, 0x4, RZ ;  /* 0x04800000a2037989 */ /* 0x000fe200000e00ff */
[----:B------:R-:W-:Y:S01]  /*2660*/  ISETP.GE.AND P2, PT, R79, 0x4, PT ;  /* 0x000000044f00780c */ /* 0x000fe20003f46270 */
[----:B---3--:R-:W-:Y:S02]  /*2670*/  @!P4 FMUL.FTZ R165, R170, R165 ;  /* 0x000000a5aaa5c220 */ /* 0x008fe40000410000 */
[----:B------:R-:W1:Y:S03]  /*2680*/  SHFL.UP PT, R2, R167, 0x4, RZ ;  /* 0x04800000a7027989 */ /* 0x000e6600000e00ff */
[----:B------:R-:W-:Y:S01]  /*2690*/  @!P4 MOV R170, R165 ;  /* 0x000000a500aac202 */ /* 0x000fe20000000f00 */
[----:B------:R-:W2:Y:S01]  /*26a0*/  SHFL.DOWN PT, R168, R169, 0x4, 0x1f ;  /* 0x08801f00a9a87f89 */ /* 0x000ea200000e0000 */
[----:B------:R-:W-:-:S03]  /*26b0*/  ISETP.GT.U32.AND P4, PT, R156, 0x1b, PT ;  /* 0x0000001b9c00780c */ /* 0x000fc60003f84070 */
[----:B------:R-:W3:Y:S01]  /*26c0*/  SHFL.DOWN PT, R171, R170, 0x4, 0x1f ;  /* 0x08801f00aaab7f89 */ /* 0x000ee200000e0000 */
[C---:B-1----:R-:W-:Y:S01]  /*26d0*/  FFMA.FTZ R2, R162.reuse, R2, R167 ;  /* 0x00000002a2027223 */ /* 0x042fe200000100a7 */
[----:B------:R-:W-:-:S08]  /*26e0*/  @P2 FMUL.FTZ R162, R162, R3 ;  /* 0x00000003a2a22220 */ /* 0x000fd00000410000 */
[C---:B--2---:R-:W-:Y:S01]  /*26f0*/  @!P4 FFMA.FTZ R169, R170.reuse, R168, R169 ;  /* 0x000000a8aaa9c223 */ /* 0x044fe200000100a9 */
[----:B------:R-:W-:Y:S01]  /*2700*/  FSEL R165, R167, R2, !P2 ;  /* 0x00000002a7a57208 */ /* 0x000fe20005000000 */
[----:B------:R-:W-:Y:S01]  /*2710*/  SHFL.UP PT, R3, R162, 0x8, RZ ;  /* 0x05000000a2037989 */ /* 0x000fe200000e00ff */
[C---:B------:R-:W-:Y:S01]  /*2720*/  ISETP.GE.AND P2, PT, R79.reuse, 0x8, PT ;  /* 0x000000084f00780c */ /* 0x040fe20003f46270 */
[----:B---3--:R-:W-:Y:S02]  /*2730*/  @!P4 FMUL.FTZ R167, R170, R171 ;  /* 0x000000abaaa7c220 */ /* 0x008fe40000410000 */
[----:B------:R-:W1:Y:S03]  /*2740*/  SHFL.UP PT, R2, R165, 0x8, RZ ;  /* 0x05000000a5027989 */ /* 0x000e6600000e00ff */
[----:B------:R-:W-:Y:S01]  /*2750*/  @!P4 MOV R170, R167 ;  /* 0x000000a700aac202 */ /* 0x000fe20000000f00 */
[----:B------:R-:W2:Y:S01]  /*2760*/  SHFL.DOWN PT, R172, R169, 0x8, 0x1f ;  /* 0x09001f00a9ac7f89 */ /* 0x000ea200000e0000 */
[----:B------:R-:W-:-:S03]  /*2770*/  ISETP.GE.AND P4, PT, R79, 0x10, PT ;  /* 0x000000104f00780c */ /* 0x000fc60003f86270 */
[----:B------:R-:W3:Y:S01]  /*2780*/  SHFL.DOWN PT, R171, R170, 0x8, 0x1f ;  /* 0x09001f00aaab7f89 */ /* 0x000ee200000e0000 */
[C---:B-1----:R-:W-:Y:S01]  /*2790*/  FFMA.FTZ R2, R162.reuse, R2, R165 ;  /* 0x00000002a2027223 */ /* 0x042fe200000100a5 */
[----:B------:R-:W-:Y:S01]  /*27a0*/  @P2 FMUL.FTZ R162, R162, R3 ;  /* 0x00000003a2a22220 */ /* 0x000fe20000410000 */
[----:B------:R-:W-:Y:S02]  /*27b0*/  IMAD.MOV.U32 R3, RZ, RZ, RZ ;  /* 0x000000ffff037224 */ /* 0x000fe400078e00ff */
[----:B--2---:R-:W-:Y:S01]  /*27c0*/  @!P5 FFMA.FTZ R169, R170, R172, R169 ;  /* 0x000000acaaa9d223 */ /* 0x004fe200000100a9 */
[----:B------:R-:W-:Y:S01]  /*27d0*/  FSEL R167, R165, R2, !P2 ;  /* 0x00000002a5a77208 */ /* 0x000fe20005000000 */
[----:B------:R-:W-:Y:S01]  /*27e0*/  HFMA2 R2, -RZ, RZ, 1.875, 0 ;  /* 0x3f800000ff027431 */ /* 0x000fe200000001ff */
[----:B------:R-:W-:Y:S01]  /*27f0*/  ISETP.GE.AND P2, PT, R52, UR7, PT ;  /* 0x0000000734007c0c */ /* 0x000fe2000bf46270 */
[----:B------:R-:W-:Y:S01]  /*2800*/  SHFL.UP PT, R165, R162, 0x10, RZ ;  /* 0x06000000a2a57989 */ /* 0x000fe200000e00ff */
[----:B---3--:R-:W-:-:S02]  /*2810*/  @!P5 FMUL.FTZ R171, R170, R171 ;  /* 0x000000abaaabd220 */ /* 0x008fc40000410000 */
[----:B------:R-:W-:Y:S01]  /*2820*/  ISETP.NE.OR P2, PT, R26, RZ, P2 ;  /* 0x000000ff1a00720c */ /* 0x000fe20001745670 */
[----:B------:R-:W1:Y:S02]  /*2830*/  SHFL.UP PT, R168, R167, 0x10, RZ ;  /* 0x06000000a7a87989 */ /* 0x000e6400000e00ff */
[----:B------:R-:W-:Y:S02]  /*2840*/  @!P5 MOV R170, R171 ;  /* 0x000000ab00aad202 */ /* 0x000fe40000000f00 */
[----:B------:R-:W2:Y:S04]  /*2850*/  SHFL.DOWN PT, R172, R169, 0x10, 0x1f ;  /* 0x0a001f00a9ac7f89 */ /* 0x000ea800000e0000 */
[----:B------:R-:W3:Y:S04]  /*2860*/  SHFL.DOWN PT, R171, R170, 0x10, 0x1f ;  /* 0x0a001f00aaab7f89 */ /* 0x000ee800000e0000 */
[----:B------:R-:W5:Y:S01]  /*2870*/  @!P2 LDS.64 R2, [UR6+0x10f8] ;  /* 0x0010f806ff02a984 */ /* 0x000f620008000a00 */
[----:B------:R-:W-:Y:S01]  /*2880*/  ISETP.GT.U32.AND P2, PT, R156, 0xf, PT ;  /* 0x0000000f9c00780c */ /* 0x000fe20003f44070 */
[C---:B-1----:R-:W-:Y:S01]  /*2890*/  FFMA.FTZ R168, R162.reuse, R168, R167 ;  /* 0x000000a8a2a87223 */ /* 0x042fe200000100a7 */
[----:B------:R-:W-:-:S11]  /*28a0*/  @P4 FMUL.FTZ R162, R162, R165 ;  /* 0x000000a5a2a24220 */ /* 0x000fd60000410000 */
[C---:B--2---:R-:W-:Y:S01]  /*28b0*/  @!P2 FFMA.FTZ R169, R170.reuse, R172, R169 ;  /* 0x000000acaaa9a223 */ /* 0x044fe200000100a9 */
[----:B------:R-:W-:Y:S01]  /*28c0*/  FSEL R168, R167, R168, !P4 ;  /* 0x000000a8a7a87208 */ /* 0x000fe20006000000 */
[----:B------:R-:W-:Y:S01]  /*28d0*/  SHFL.UP PT, R162, R162, 0x1, RZ ;  /* 0x04200000a2a27989 */ /* 0x000fe200000e00ff */
[----:B---3--:R-:W-:-:S03]  /*28e0*/  @!P2 FMUL.FTZ R171, R170, R171 ;  /* 0x000000abaaaba220 */ /* 0x008fc60000410000 */
[----:B------:R-:W-:Y:S02]  /*28f0*/  SHFL.UP PT, R165, R168, 0x1, RZ ;  /* 0x04200000a8a57989 */ /* 0x000fe400000e00ff */
[----:B------:R-:W-:Y:S02]  /*2900*/  @!P2 MOV R170, R171 ;  /* 0x000000ab00aaa202 */ /* 0x000fe40000000f00 */
[----:B------:R-:W-:Y:S01]  /*2910*/  SHFL.DOWN PT, R172, R169, 0x1, 0x1f ;  /* 0x08201f00a9ac7f89 */ /* 0x000fe200000e0000 */
[----:B------:R-:W-:-:S03]  /*2920*/  ISETP.NE.AND P2, PT, R26, RZ, PT ;  /* 0x000000ff1a00720c */ /* 0x000fc60003f45270 */
[----:B------:R-:W-:Y:S04]  /*2930*/  SHFL.DOWN PT, R171, R170, 0x1, 0x1f ;  /* 0x08201f00aaab7f89 */ /* 0x000fe800000e0000 */
[----:B-----5:R-:W-:Y:S04]  /*2940*/  SHFL.IDX PT, R174, R3, RZ, 0x1f ;  /* 0x00001fff03ae7589 */ /* 0x020fe800000e0000 */
[----:B----4-:R-:W1:Y:S04]  /*2950*/  SHFL.IDX PT, R167, R160, RZ, 0x1f ;  /* 0x00001fffa0a77589 */ /* 0x010e6800000e0000 */
[----:B------:R-:W2:Y:S01]  /*2960*/  SHFL.IDX PT, R160, R170, RZ, 0x1f ;  /* 0x00001fffaaa07589 */ /* 0x000ea200000e0000 */
[----:B-1----:R-:W-:Y:S01]  /*2970*/  @P3 FFMA.FTZ R167, R162, R167, R165 ;  /* 0x000000a7a2a73223 */ /* 0x002fe200000100a5 */
[----:B------:R-:W-:-:S02]  /*2980*/  ISETP.NE.AND P3, PT, R26, 0x1f, PT ;  /* 0x0000001f1a00780c */ /* 0x000fc40003f65270 */
[----:B------:R-:W1:Y:S01]  /*2990*/  SHFL.IDX PT, R165, R169, RZ, 0x1f ;  /* 0x00001fffa9a57589 */ /* 0x000e6200000e0000 */
[----:B------:R-:W-:Y:S01]  /*29a0*/  FFMA.FTZ R162, R144, R167, R129 ;  /* 0x000000a790a27223 */ /* 0x000fe20000010081 */
[----:B--2---:R-:W-:-:S03]  /*29b0*/  FMUL.FTZ R2, R160, R2 ;  /* 0x00000002a0027220 */ /* 0x004fc60000410000 */
[-C--:B------:R-:W-:Y:S01]  /*29c0*/  FMUL.FTZ R161, R161, R162.reuse ;  /* 0x000000a2a1a17220 */ /* 0x080fe20000410000 */
[----:B------:R-:W-:-:S03]  /*29d0*/  FFMA.FTZ R173, R95, R162, R138 ;  /* 0x000000a25fad7223 */ /* 0x000fc6000001008a */
[----:B------:R-:W-:Y:S01]  /*29e0*/  FFMA.FTZ R161, R0, R161, RZ ;  /* 0x000000a100a17223 */ /* 0x000fe200000100ff */
[-C--:B------:R-:W-:Y:S01]  /*29f0*/  FMUL.FTZ R159, R159, R173.reuse ;  /* 0x000000ad9f9f7220 */ /* 0x080fe20000410000 */
[----:B------:R-:W-:Y:S01]  /*2a00*/  FFMA.FTZ R168, R122, R173, R131 ;  /* 0x000000ad7aa87223 */ /* 0x000fe20000010083 */
[----:B------:R-:W-:Y:S02]  /*2a10*/  @P3 FFMA.FTZ R174, R171, R174, R172 ;  /* 0x000000aeabae3223 */ /* 0x000fe400000100ac */
[----:B------:R-:W-:Y:S01]  /*2a20*/  FFMA.FTZ R159, R98, R159, R161 ;  /* 0x0000009f629f7223 */ /* 0x000fe200000100a1 */
[----:B------:R-:W-:-:S04]  /*2a30*/  FMUL.FTZ R157, R157, R168 ;  /* 0x000000a89d9d7220 */ /* 0x000fc80000410000 */
[----:B------:R-:W-:Y:S01]  /*2a40*/  FFMA.FTZ R161, R102, R157, R159 ;  /* 0x0000009d66a17223 */ /* 0x000fe2000001009f */
[----:B------:R-:W-:Y:S01]  /*2a50*/  FFMA.FTZ R157, R174, R154, R163 ;  /* 0x0000009aae9d7223 */ /* 0x000fe200000100a3 */
[C---:B------:R-:W-:Y:S01]  /*2a60*/  FMUL.FTZ R159, R34.reuse, R162 ;  /* 0x000000a2229f7220 */ /* 0x040fe20000410000 */
[-C--:B------:R-:W-:Y:S01]  /*2a70*/  FMUL.FTZ R163, R34, R168.reuse ;  /* 0x000000a822a37220 */ /* 0x080fe20000410000 */
[----:B-1----:R-:W-:Y:S01]  /*2a80*/  FFMA.FTZ R3, R160, R3, R165 ;  /* 0x00000003a0037223 */ /* 0x002fe200000100a5 */
[----:B------:R-:W-:Y:S01]  /*2a90*/  FFMA.FTZ R160, R124, R168, R133 ;  /* 0x000000a87ca07223 */ /* 0x000fe20000010085 */
[----:B------:R-:W-:Y:S01]  /*2aa0*/  FMUL.FTZ R144, R0, R159 ;  /* 0x0000009f00907220 */ /* 0x000fe20000410000 */
[----:B------:R-:W-:Y:S01]  /*2ab0*/  FMUL.FTZ R159, R34, R173 ;  /* 0x000000ad229f7220 */ /* 0x000fe20000410000 */
[----:B------:R-:W-:Y:S01]  /*2ac0*/  FMUL.FTZ R163, R102, R163 ;  /* 0x000000a366a37220 */ /* 0x000fe20000410000 */
[-C--:B------:R-:W-:Y:S01]  /*2ad0*/  FFMA.FTZ R154, R142, R160.reuse, R135 ;  /* 0x000000a08e9a7223 */ /* 0x080fe20000010087 */
[----:B------:R1:W-:Y:S01]  /*2ae0*/  @!P2 STS.64 [UR6+0x10f8], R2 ;  /* 0x0010f802ff00a988 */ /* 0x0003e20008000a06 */
[----:B------:R-:W-:Y:S01]  /*2af0*/  FMUL.FTZ R165, R34, R160 ;  /* 0x000000a022a57220 */ /* 0x000fe20000410000 */
[----:B------:R-:W-:Y:S01]  /*2b00*/  FMUL.FTZ R159, R98, R159 ;  /* 0x0000009f629f7220 */ /* 0x000fe20000410000 */
[----:B------:R-:W-:Y:S01]  /*2b10*/  FFMA.FTZ R170, R146, R154, R137 ;  /* 0x0000009a92aa7223 */ /* 0x000fe20000010089 */
[----:B------:R-:W-:Y:S01]  /*2b20*/  STS [R57+0x220], R144 ;  /* 0x0002209039007388 */ /* 0x000fe20000000800 */
[----:B------:R-:W-:Y:S01]  /*2b30*/  FMUL.FTZ R165, R104, R165 ;  /* 0x000000a568a57220 */ /* 0x000fe20000410000 */
[----:B------:R-:W-:Y:S01]  /*2b40*/  FMUL.FTZ R125, R125, R160 ;  /* 0x000000a07d7d7220 */ /* 0x000fe20000410000 */
[-C--:B------:R-:W-:Y:S01]  /*2b50*/  FFMA.FTZ R172, R148, R170.reuse, R139 ;  /* 0x000000aa94ac7223 */ /* 0x080fe2000001008b */
[C---:B------:R-:W-:Y:S01]  /*2b60*/  FMUL.FTZ R167, R34.reuse, R170 ;  /* 0x000000aa22a77220 */ /* 0x040fe20000410000 */
[----:B------:R-:W-:Y:S01]  /*2b70*/  STS [R58+0x4], R159 ;  /* 0x0000049f3a007388 */ /* 0x000fe20000000800 */
[C---:B-1----:R-:W-:Y:S01]  /*2b80*/  FMUL.FTZ R3, R34.reuse, R154 ;  /* 0x0000009a22037220 */ /* 0x042fe20000410000 */
[-C--:B------:R-:W-:Y:S01]  /*2b90*/  FFMA.FTZ R175, R35, R172.reuse, R140 ;  /* 0x000000ac23af7223 */ /* 0x080fe2000001008c */
[----:B------:R-:W-:Y:S01]  /*2ba0*/  FMUL.FTZ R169, R34, R172 ;  /* 0x000000ac22a97220 */ /* 0x000fe20000410000 */
[----:B------:R-:W-:Y:S01]  /*2bb0*/  FMUL.FTZ R167, R108, R167 ;  /* 0x000000a76ca77220 */ /* 0x000fe20000410000 */
[----:B------:R-:W-:Y:S01]  /*2bc0*/  FMUL.FTZ R3, R106, R3 ;  /* 0x000000036a037220 */ /* 0x000fe20000410000 */
[----:B------:R-:W-:Y:S01]  /*2bd0*/  FMUL.FTZ R171, R34, R175 ;  /* 0x000000af22ab7220 */ /* 0x000fe20000410000 */
[----:B------:R-:W-:Y:S01]  /*2be0*/  FMUL.FTZ R169, R110, R169 ;  /* 0x000000a96ea97220 */ /* 0x000fe20000410000 */
[----:B------:R1:W-:Y:S01]  /*2bf0*/  STS [R58+0x8], R163 ;  /* 0x000008a33a007388 */ /* 0x0003e20000000800 */
[----:B------:R-:W-:Y:S01]  /*2c00*/  FFMA.FTZ R125, R104, R125, R161 ;  /* 0x0000007d687d7223 */ /* 0x000fe200000100a1 */
[----:B------:R-:W-:Y:S01]  /*2c10*/  FMUL.FTZ R171, R112, R171 ;  /* 0x000000ab70ab7220 */ /* 0x000fe20000410000 */
[----:B------:R-:W-:Y:S01]  /*2c20*/  FMUL.FTZ R143, R143, R154 ;  /* 0x0000009a8f8f7220 */ /* 0x000fe20000410000 */
[----:B------:R-:W-:Y:S01]  /*2c30*/  STS [R58+0xc], R165 ;  /* 0x00000ca53a007388 */ /* 0x000fe20000000800 */
[----:B------:R-:W-:Y:S01]  /*2c40*/  FMUL.FTZ R145, R145, R170 ;  /* 0x000000aa91917220 */ /* 0x000fe20000410000 */
[----:B------:R-:W-:Y:S01]  /*2c50*/  FMUL.FTZ R123, R123, R172 ;  /* 0x000000ac7b7b7220 */ /* 0x000fe20000410000 */
[----:B------:R-:W-:Y:S01]  /*2c60*/  FFMA.FTZ R125, R106, R143, R125 ;  /* 0x0000008f6a7d7223 */ /* 0x000fe2000001007d */
[----:B------:R2:W-:Y:S01]  /*2c70*/  STS [R58+0x10], R3 ;  /* 0x000010033a007388 */ /* 0x0005e20000000800 */
[----:B------:R-:W-:Y:S01]  /*2c80*/  FMUL.FTZ R141, R141, R175 ;  /* 0x000000af8d8d7220 */ /* 0x000fe20000410000 */
[----:B-1----:R-:W-:Y:S01]  /*2c90*/  FFMA.FTZ R163, R35, R157, R152 ;  /* 0x0000009d23a37223 */ /* 0x002fe20000010098 */
[----:B------:R-:W-:Y:S01]  /*2ca0*/  FFMA.FTZ R125, R108, R145, R125 ;  /* 0x000000916c7d7223 */ /* 0x000fe2000001007d */
[----:B------:R1:W-:Y:S02]  /*2cb0*/  STS [R58+0x14], R167 ;  /* 0x000014a73a007388 */ /* 0x0003e40000000800 */
[----:B------:R-:W-:Y:S01]  /*2cc0*/  FFMA.FTZ R155, R148, R163, R155 ;  /* 0x000000a3949b7223 */ /* 0x000fe2000001009b */
[----:B------:R-:W-:Y:S01]  /*2cd0*/  IADD3 R148, PT, PT, -R166, UR10, RZ ;  /* 0x0000000aa6947c10 */ /* 0x000fe2000fffe1ff */
[----:B------:R3:W-:Y:S01]  /*2ce0*/  STS [R58+0x18], R169 ;  /* 0x000018a93a007388 */ /* 0x0007e20000000800 */
[----:B------:R-:W-:Y:S01]  /*2cf0*/  FFMA.FTZ R123, R110, R123, R125 ;  /* 0x0000007b6e7b7223 */ /* 0x000fe2000001007d */
[----:B--2---:R-:W-:-:S04]  /*2d00*/  IMAD.WIDE.U32 R2, R4, UR4, R16 ;  /* 0x0000000404027c25 */ /* 0x004fc8000f8e0010 */
[----:B------:R-:W-:Y:S01]  /*2d10*/  FFMA.FTZ R153, R146, R155, R153 ;  /* 0x0000009b92997223 */ /* 0x000fe20000010099 */
[----:B------:R2:W-:Y:S01]  /*2d20*/  STS [R58+0x1c], R171 ;  /* 0x00001cab3a007388 */ /* 0x0005e20000000800 */
[----:B------:R-:W-:Y:S01]  /*2d30*/  BAR.SYNC.DEFER_BLOCKING 0x0 ;  /* 0x0000000000007b1d */ /* 0x000fe20000010000 */
[----:B------:R-:W-:Y:S01]  /*2d40*/  IMAD R3, R5, UR4, R3 ;  /* 0x0000000405037c24 */ /* 0x000fe2000f8e0203 */
[----:B------:R-:W-:Y:S01]  /*2d50*/  LEA R34, P3, R2, UR8, 0x2 ;  /* 0x0000000802227c11 */ /* 0x000fe2000f8610ff */
[----:B------:R-:W-:Y:S01]  /*2d60*/  FFMA.FTZ R161, R142, R153, R151 ;  /* 0x000000998ea17223 */ /* 0x000fe20000010097 */
[----:B------:R-:W-:Y:S01]  /*2d70*/  ISETP.GE.AND P4, PT, R148, 0x21, PT ;  /* 0x000000219400780c */ /* 0x000fe20003f86270 */
[----:B------:R-:W-:Y:S01]  /*2d80*/  FFMA.FTZ R152, R112, R141, R123 ;  /* 0x0000008d70987223 */ /* 0x000fe2000001007b */
[----:B------:R-:W-:Y:S01]  /*2d90*/  LEA.HI.X R35, R2, UR9, R3, 0x2, P3 ;  /* 0x0000000902237c11 */ /* 0x000fe200098f1403 */
[----:B------:R-:W-:Y:S01]  /*2da0*/  FFMA.FTZ R165, R124, R161, R149 ;  /* 0x000000a17ca57223 */ /* 0x000fe20000010095 */
[----:B------:R-:W-:-:S02]  /*2db0*/  ISETP.GE.AND P3, PT, R148, 0x1, PT ;  /* 0x000000019400780c */ /* 0x000fc40003f66270 */
[----:B------:R-:W-:Y:S01]  /*2dc0*/  ISETP.GE.AND P5, PT, R148, 0x41, PT ;  /* 0x000000419400780c */ /* 0x000fe20003fa6270 */
[----:B-1----:R-:W-:-:S04]  /*2dd0*/  FFMA.FTZ R167, R122, R165, R147 ;  /* 0x000000a57aa77223 */ /* 0x002fc80000010093 */
[----:B---3--:R-:W-:Y:S01]  /*2de0*/  FFMA.FTZ R169, R95, R167, R150 ;  /* 0x000000a75fa97223 */ /* 0x008fe20000010096 */
[----:B------:R2:W1:Y:S05]  /*2df0*/  LDS R159, [R59+0x2a0] ;  /* 0x0002a0003b9f7984 */ /* 0x00046a0000000800 */
[----:B------:R-:W-:Y:S05]  /*2e00*/  @!P3 BRA `(.L_x_8512) ;  /* 0x000000000008b947 */ /* 0x000fea0003800000 */
[----:B------:R-:W3:Y:S04]  /*2e10*/  LDS R3, [R54+0x220] ;  /* 0x0002200036037984 */ /* 0x000ee80000000800 */
[----:B---3--:R3:W-:Y:S02]  /*2e20*/  REDG.E.ADD.F32.FTZ.RN.STRONG.GPU desc[UR16][R34.64], R3 ;  /* 0x00000003220079a6 */ /* 0x0087e4000c12f310 */
.L_x_8512:
[----:B------:R-:W-:Y:S05]  /*2e30*/  BSYNC.RECONVERGENT B0 ;  /* 0x0000000000007941 */ /* 0x000fea0003800200 */
.L_x_8511:
[----:B------:R-:W-:Y:S04]  /*2e40*/  BSSY.RECONVERGENT B0, `(.L_x_8513) ;  /* 0x0000003000007945 */ /* 0x000fe80003800200 */
[----:B------:R-:W-:Y:S05]  /*2e50*/  @!P4 BRA `(.L_x_8514) ;  /* 0x000000000004c947 */ /* 0x000fea0003800000 */
[----:B-1----:R4:W-:Y:S02]  /*2e60*/  REDG.E.ADD.F32.FTZ.RN.STRONG.GPU desc[UR16][R34.64+0x80], R159 ;  /* 0x0000809f220079a6 */ /* 0x0029e4000c12f310 */
.L_x_8514:
[----:B------:R-:W-:Y:S05]  /*2e70*/  BSYNC.RECONVERGENT B0 ;  /* 0x0000000000007941 */ /* 0x000fea0003800200 */
.L_x_8513:
[----:B---3--:R3:W0:Y:S01]  /*2e80*/  LDS R3, [R60+0x320] ;  /* 0x000320003c037984 */ /* 0x0086220000000800 */
[----:B------:R-:W-:Y:S04]  /*2e90*/  BSSY.RECONVERGENT B0, `(.L_x_8515) ;  /* 0x0000003000007945 */ /* 0x000fe80003800200 */
[----:B------:R-:W-:Y:S05]  /*2ea0*/  @!P5 BRA `(.L_x_8516) ;  /* 0x000000000004d947 */ /* 0x000fea0003800000 */
[----:B0-----:R0:W-:Y:S02]  /*2eb0*/  REDG.E.ADD.F32.FTZ.RN.STRONG.GPU desc[UR16][R34.64+0x100], R3 ;  /* 0x00010003220079a6 */ /* 0x0011e4000c12f310 */
.L_x_8516:
[----:B------:R-:W-:Y:S05]  /*2ec0*/  BSYNC.RECONVERGENT B0 ;  /* 0x0000000000007941 */ /* 0x000fea0003800200 */
.L_x_8515:
[----:B------:R1:W1:Y:S01]  /*2ed0*/  LDS R145, [R61+0x3a0] ;  /* 0x0003a0003d917984 */ /* 0x0002620000000800 */
[----:B0-----:R-:W-:Y:S01]  /*2ee0*/  FADD.FTZ R3, -R129, R162 ;  /* 0x000000a281037221 */ /* 0x001fe20000010100 */
[----:B------:R-:W-:Y:S01]  /*2ef0*/  FMUL.FTZ R2, R119, R169 ;  /* 0x000000a977027220 */ /* 0x000fe20000410000 */
[----:B------:R-:W-:Y:S01]  /*2f00*/  ISETP.GE.AND P6, PT, R148, 0x61, PT ;  /* 0x000000619400780c */ /* 0x000fe20003fc6270 */
[----:B------:R-:W-:Y:S01]  /*2f10*/  FADD.FTZ R123, -R138, R173 ;  /* 0x000000ad8a7b7221 */ /* 0x000fe20000010100 */
[----:B------:R-:W-:Y:S01]  /*2f20*/  FMUL.FTZ R122, R126, R167 ;  /* 0x000000a77e7a7220 */ /* 0x000fe20000410000 */
[----:B------:R-:W-:Y:S01]  /*2f30*/  FFMA.FTZ R95, R2, R3, RZ ;  /* 0x00000003025f7223 */ /* 0x000fe200000100ff */
[----:B------:R-:W-:Y:S01]  /*2f40*/  FADD.FTZ R125, -R131, R168 ;  /* 0x000000a8837d7221 */ /* 0x000fe20000010100 */
[----:B------:R-:W-:Y:S01]  /*2f50*/  FMUL.FTZ R124, R128, R165 ;  /* 0x000000a5807c7220 */ /* 0x000fe20000410000 */
[----:B------:R-:W-:Y:S01]  /*2f60*/  ISETP.GE.AND P3, PT, R148, 0x81, PT ;  /* 0x000000819400780c */ /* 0x000fe20003f66270 */
[----:B------:R-:W-:Y:S01]  /*2f70*/  FFMA.FTZ R95, R122, R123, R95 ;  /* 0x0000007b7a5f7223 */ /* 0x000fe2000001005f */
[----:B------:R-:W-:Y:S01]  /*2f80*/  FADD.FTZ R141, -R133, R160 ;  /* 0x000000a0858d7221 */ /* 0x000fe20000010100 */
[----:B------:R-:W-:Y:S01]  /*2f90*/  FMUL.FTZ R142, R121, R161 ;  /* 0x000000a1798e7220 */ /* 0x000fe20000410000 */
[----:B------:R-:W-:Y:S01]  /*2fa0*/  BSSY.RECONVERGENT B0, `(.L_x_8517) ;  /* 0x000000b000007945 */ /* 0x000fe20003800200 */
[----:B------:R-:W-:Y:S01]  /*2fb0*/  FFMA.FTZ R95, R124, R125, R95 ;  /* 0x0000007d7c5f7223 */ /* 0x000fe2000001005f */
[----:B------:R-:W-:Y:S01]  /*2fc0*/  P2R R146, PR, RZ, 0x8 ;  /* 0x00000008ff927803 */ /* 0x000fe20000000000 */
[----:B------:R-:W-:Y:S01]  /*2fd0*/  FMUL.FTZ R144, R130, R153 ;  /* 0x0000009982907220 */ /* 0x000fe20000410000 */
[C---:B------:R-:W-:Y:S01]  /*2fe0*/  ISETP.GE.AND P3, PT, R148.reuse, 0xa1, PT ;  /* 0x000000a19400780c */ /* 0x040fe20003f66270 */
[----:B------:R-:W-:Y:S01]  /*2ff0*/  FADD.FTZ R143, -R135, R154 ;  /* 0x0000009a878f7221 */ /* 0x000fe20000010100 */
[----:B------:R-:W-:Y:S01]  /*3000*/  ISETP.GE.AND P4, PT, R148, 0xc1, PT ;  /* 0x000000c19400780c */ /* 0x000fe20003f86270 */
[----:B------:R-:W-:Y:S01]  /*3010*/  FFMA.FTZ R95, R142, R141, R95 ;  /* 0x0000008d8e5f7223 */ /* 0x000fe2000001005f */
[----:B------:R-:W-:Y:S01]  /*3020*/  ISETP.GE.AND P5, PT, R148, 0xe1, PT ;  /* 0x000000e19400780c */ /* 0x000fe20003fa6270 */
[----:B------:R-:W-:-:S12]  /*3030*/  @!P6 BRA `(.L_x_8518) ;  /* 0x000000000004e947 */ /* 0x000fd80003800000 */
[----:B-1----:R0:W-:Y:S02]  /*3040*/  REDG.E.ADD.F32.FTZ.RN.STRONG.GPU desc[UR16][R34.64+0x180], R145 ;  /* 0x00018091220079a6 */ /* 0x0021e4000c12f310 */
.L_x_8518:
[----:B------:R-:W-:Y:S05]  /*3050*/  BSYNC.RECONVERGENT B0 ;  /* 0x0000000000007941 */ /* 0x000fea0003800200 */
.L_x_8517:
[----:B------:R2:W2:Y:S01]  /*3060*/  LDS R147, [R62+0x420] ;  /* 0x000420003e937984 */ /* 0x0004a20000000800 */
[----:B------:R-:W-:Y:S01]  /*3070*/  ISETP.NE.AND P6, PT, R146, RZ, PT ;  /* 0x000000ff9200720c */ /* 0x000fe20003fc5270 */
[----:B------:R-:W-:Y:S01]  /*3080*/  BSSY.RECONVERGENT B0, `(.L_x_8519) ;  /* 0x0000006000007945 */ /* 0x000fe20003800200 */
[----:B------:R-:W-:Y:S01]  /*3090*/  FMUL.FTZ R146, R132, R155 ;  /* 0x0000009b84927220 */ /* 0x000fe20000410000 */
[----:B01----:R-:W-:Y:S01]  /*30a0*/  FADD.FTZ R145, -R137, R170 ;  /* 0x000000aa89917221 */ /* 0x003fe20000010100 */
[----:B------:R-:W-:-:S09]  /*30b0*/  FFMA.FTZ R95, R144, R143, R95 ;  /* 0x0000008f905f7223 */ /* 0x000fd2000001005f */
[----:B------:R-:W-:Y:S05]  /*30c0*/  @!P6 BRA `(.L_x_8520) ;  /* 0x000000000004e947 */ /* 0x000fea0003800000 */
[----:B--2---:R0:W-:Y:S02]  /*30d0*/  REDG.E.ADD.F32.FTZ.RN.STRONG.GPU desc[UR16][R34.64+0x200], R147 ;  /* 0x00020093220079a6 */ /* 0x0041e4000c12f310 */
.L_x_8520:
[----:B------:R-:W-:Y:S05]  /*30e0*/  BSYNC.RECONVERGENT B0 ;  /* 0x0000000000007941 */ /* 0x000fea0003800200 */
.L_x_8519:
[----:B------:R1:W1:Y:S01]  /*30f0*/  LDS R149, [R63+0x4a0] ;  /* 0x0004a0003f957984 */ /* 0x0002620000000800 */
[----:B------:R-:W-:Y:S01]  /*3100*/  BSSY.RECONVERGENT B0, `(.L_x_8521) ;  /* 0x0000006000007945 */ /* 0x000fe20003800200 */
[----:B------:R-:W-:Y:S01]  /*3110*/  FMUL.FTZ R148, R134, R163 ;  /* 0x000000a386947220 */ /* 0x000fe20000410000 */
[----:B0-2---:R-:W-:Y:S01]  /*3120*/  FADD.FTZ R147, -R139, R172 ;  /* 0x000000ac8b937221 */ /* 0x005fe20000010100 */
[----:B------:R-:W-:Y:S01]  /*3130*/  FFMA.FTZ R95, R146, R145, R95 ;  /* 0x00000091925f7223 */ /* 0x000fe2000001005f */
[----:B------:R-:W-:Y:S06]  /*3140*/  @!P3 BRA `(.L_x_8522) ;  /* 0x000000000004b947 */ /* 0x000fec0003800000 */
[----:B-1----:R0:W-:Y:S02]  /*3150*/  REDG.E.ADD.F32.FTZ.RN.STRONG.GPU desc[UR16][R34.64+0x280], R149 ;  /* 0x00028095220079a6 */ /* 0x0021e4000c12f310 */
.L_x_8522:
[----:B------:R-:W-:Y:S05]  /*3160*/  BSYNC.RECONVERGENT B0 ;  /* 0x0000000000007941 */ /* 0x000fea0003800200 */
.L_x_8521:
[----:B------:R2:W2:Y:S01]  /*3170*/  LDS R151, [R64+0x520] ;  /* 0x0005200040977984 */ /* 0x0004a20000000800 */
[----:B------:R-:W-:Y:S01]  /*3180*/  BSSY.RECONVERGENT B0, `(.L_x_8523) ;  /* 0x0000006000007945 */ /* 0x000fe20003800200 */
[----:B------:R-:W-:Y:S01]  /*3190*/  FMUL.FTZ R150, R136, R157 ;  /* 0x0000009d88967220 */ /* 0x000fe20000410000 */
[----:B01----:R-:W-:Y:S01]  /*31a0*/  FADD.FTZ R149, -R140, R175 ;  /* 0x000000af8c957221 */ /* 0x003fe20000010100 */
[----:B------:R-:W-:Y:S01]  /*31b0*/  FFMA.FTZ R95, R148, R147, R95 ;  /* 0x00000093945f7223 */ /* 0x000fe2000001005f */
[----:B------:R-:W-:Y:S06]  /*31c0*/  @!P4 BRA `(.L_x_8524) ;  /* 0x000000000004c947 */ /* 0x000fec0003800000 */
[----:B--2---:R0:W-:Y:S02]  /*31d0*/  REDG.E.ADD.F32.FTZ.RN.STRONG.GPU desc[UR16][R34.64+0x300], R151 ;  /* 0x00030097220079a6 */ /* 0x0041e4000c12f310 */
.L_x_8524:
[----:B------:R-:W-:Y:S05]  /*31e0*/  BSYNC.RECONVERGENT B0 ;  /* 0x0000000000007941 */ /* 0x000fea0003800200 */
.L_x_8523:
[----:B0-2---:R-:W-:Y:S01]  /*31f0*/  FFMA.FTZ R151, R150, R149, R95 ;  /* 0x0000009596977223 */ /* 0x005fe2000001005f */
[----:B------:R-:W-:Y:S01]  /*3200*/  BSSY.RECONVERGENT B0, `(.L_x_8525) ;  /* 0x0000004000007945 */ /* 0x000fe20003800200 */
[----:B------:R0:W1:Y:S03]  /*3210*/  LDS R95, [R65+0x5a0] ;  /* 0x0005a000415f7984 */ /* 0x0000660000000800 */
[----:B------:R-:W-:Y:S05]  /*3220*/  @!P5 BRA `(.L_x_8526) ;  /* 0x000000000004d947 */ /* 0x000fea0003800000 */
[----:B-1----:R2:W-:Y:S02]  /*3230*/  REDG.E.ADD.F32.FTZ.RN.STRONG.GPU desc[UR16][R34.64+0x380], R95 ;  /* 0x0003805f220079a6 */ /* 0x0025e4000c12f310 */
.L_x_8526:
[----:B------:R-:W-:Y:S05]  /*3240*/  BSYNC.RECONVERGENT B0 ;  /* 0x0000000000007941 */ /* 0x000fea0003800200 */
.L_x_8525:
[----:B--2-4-:R-:W2:Y:S01]  /*3250*/  SHFL.DOWN PT, R34, R151, 0x1, 0x1f ;  /* 0x08201f0097227f89 */ /* 0x014ea200000e0000 */
[----:B------:R-:W-:Y:S01]  /*3260*/  ISETP.GT.AND P3, PT, R79, 0x1e, PT ;  /* 0x0000001e4f00780c */ /* 0x000fe20003f64270 */
[----:B------:R-:W-:Y:S01]  /*3270*/  FADD.FTZ R120, R150, R120 ;  /* 0x0000007896787221 */ /* 0x000fe20000010000 */
[----:B------:R-:W-:Y:S01]  /*3280*/  FADD.FTZ R113, R144, R113 ;  /* 0x0000007190717221 */ /* 0x000fe20000010000 */
[----:B------:R-:W4:Y:S01]  /*3290*/  SHFL.DOWN PT, R35, R152, 0x1, 0x1f ;  /* 0x08201f0098237f89 */ /* 0x000f2200000e0000 */
[----:B------:R-:W-:Y:S01]  /*32a0*/  FMUL.FTZ R144, R94, R161 ;  /* 0x000000a15e907220 */ /* 0x000fe20000410000 */
[----:B------:R-:W-:Y:S01]  /*32b0*/  FADD.FTZ R111, R124, R111 ;  /* 0x0000006f7c6f7221 */ /* 0x000fe20000010000 */
[----:B------:R-:W-:Y:S01]  /*32c0*/  FMUL.FTZ R124, R94, R155 ;  /* 0x0000009b5e7c7220 */ /* 0x000fe20000410000 */
[----:B------:R-:W-:Y:S01]  /*32d0*/  FADD.FTZ R116, R142, R116 ;  /* 0x000000748e747221 */ /* 0x000fe20000010000 */
[----:B------:R-:W-:Y:S01]  /*32e0*/  FMUL.FTZ R141, R141, R144 ;  /* 0x000000908d8d7220 */ /* 0x000fe20000410000 */
[----:B------:R-:W-:Y:S01]  /*32f0*/  FADD.FTZ R114, R122, R114 ;  /* 0x000000727a727221 */ /* 0x000fe20000010000 */
[----:B------:R-:W-:Y:S01]  /*3300*/  FMUL.FTZ R144, R145, R124 ;  /* 0x0000007c91907220 */ /* 0x000fe20000410000 */
[----:B------:R-:W-:Y:S01]  /*3310*/  FMUL.FTZ R122, R94, R163 ;  /* 0x000000a35e7a7220 */ /* 0x000fe20000410000 */
[----:B------:R-:W-:Y:S01]  /*3320*/  FADD.FTZ R118, R146, R118 ;  /* 0x0000007692767221 */ /* 0x000fe20000010000 */
[----:B------:R-:W-:Y:S01]  /*3330*/  FMUL.FTZ R146, R94, R153 ;  /* 0x000000995e927220 */ /* 0x000fe20000410000 */
[----:B------:R-:W-:Y:S01]  /*3340*/  FADD.FTZ R109, R2, R109 ;  /* 0x0000006d026d7221 */ /* 0x000fe20000010000 */
[----:B------:R-:W-:Y:S01]  /*3350*/  FFMA.FTZ R141, R100, R161, R141 ;  /* 0x000000a1648d7223 */ /* 0x000fe2000001008d */
[----:B------:R-:W-:Y:S01]  /*3360*/  BSSY.RECONVERGENT B0, `(.L_x_8527) ;  /* 0x000003f000007945 */ /* 0x000fe20003800200 */
[----:B------:R-:W-:Y:S01]  /*3370*/  FMUL.FTZ R146, R143, R146 ;  /* 0x000000928f927220 */ /* 0x000fe20000410000 */
[----:B------:R-:W-:Y:S01]  /*3380*/  FADD.FTZ R115, R148, R115 ;  /* 0x0000007394737221 */ /* 0x000fe20000010000 */
[----:B------:R-:W-:-:S02]  /*3390*/  FADD.FTZ R88, R141, R88 ;  /* 0x000000588d587221 */ /* 0x000fc40000010000 */
[----:B------:R-:W-:Y:S01]  /*33a0*/  FFMA.FTZ R146, R101, R153, R146 ;  /* 0x0000009965927223 */ /* 0x000fe20000010092 */
[----:B--2---:R-:W-:-:S03]  /*33b0*/  @!P3 FADD.FTZ R151, R151, R34 ;  /* 0x000000229797b221 */ /* 0x004fc60000010000 */
[----:B------:R-:W-:Y:S01]  /*33c0*/  FADD.FTZ R89, R146, R89 ;  /* 0x0000005992597221 */ /* 0x000fe20000010000 */
[----:B----4-:R-:W-:Y:S01]  /*33d0*/  @!P3 FADD.FTZ R152, R152, R35 ;  /* 0x000000239898b221 */ /* 0x010fe20000010000 */
[----:B------:R-:W2:Y:S01]  /*33e0*/  SHFL.DOWN PT, R34, R151, 0x2, 0x1f ;  /* 0x08401f0097227f89 */ /* 0x000ea200000e0000 */
[----:B------:R-:W-:-:S03]  /*33f0*/  ISETP.GT.AND P3, PT, R79, 0x1d, PT ;  /* 0x0000001d4f00780c */ /* 0x000fc60003f64270 */
[----:B------:R-:W4:Y:S10]  /*3400*/  SHFL.DOWN PT, R35, R152, 0x2, 0x1f ;  /* 0x08401f0098237f89 */ /* 0x000f3400000e0000 */
[----:B--2---:R-:W-:Y:S01]  /*3410*/  @!P3 FADD.FTZ R151, R151, R34 ;  /* 0x000000229797b221 */ /* 0x004fe20000010000 */
[----:B----4-:R-:W-:-:S04]  /*3420*/  @!P3 FADD.FTZ R152, R152, R35 ;  /* 0x000000239898b221 */ /* 0x010fc80000010000 */
        /* <DEDUP_REMOVED lines=9> */
[----:B------:R-:W-:Y:S01]  /*34c0*/  FMUL.FTZ R34, R94, R165 ;  /* 0x000000a55e227220 */ /* 0x000fe20000410000 */
[----:B----4-:R-:W-:-:S03]  /*34d0*/  @!P3 FADD.FTZ R152, R152, R35 ;  /* 0x000000239898b221 */ /* 0x010fc60000010000 */
[----:B------:R-:W2:Y:S01]  /*34e0*/  SHFL.DOWN PT, R150, R151, 0x10, 0x1f ;  /* 0x0a001f0097967f89 */ /* 0x000ea200000e0000 */
[----:B------:R-:W-:Y:S01]  /*34f0*/  FMUL.FTZ R142, R125, R34 ;  /* 0x000000227d8e7220 */ /* 0x000fe20000410000 */
[C---:B------:R-:W-:Y:S01]  /*3500*/  FMUL.FTZ R34, R94.reuse, R167 ;  /* 0x000000a75e227220 */ /* 0x040fe20000410000 */
[----:B------:R-:W-:Y:S01]  /*3510*/  ISETP.NE.AND P3, PT, R79, RZ, PT ;  /* 0x000000ff4f00720c */ /* 0x000fe20003f65270 */
[----:B------:R-:W4:Y:S01]  /*3520*/  SHFL.DOWN PT, R35, R152, 0x10, 0x1f ;  /* 0x0a001f0098237f89 */ /* 0x000f2200000e0000 */
[----:B------:R-:W-:Y:S01]  /*3530*/  FFMA.FTZ R142, R99, R165, R142 ;  /* 0x000000a5638e7223 */ /* 0x000fe2000001008e */
[----:B------:R-:W-:Y:S01]  /*3540*/  FMUL.FTZ R124, R123, R34 ;  /* 0x000000227b7c7220 */ /* 0x000fe20000410000 */
[----:B------:R-:W-:Y:S01]  /*3550*/  FFMA.FTZ R123, R103, R155, R144 ;  /* 0x0000009b677b7223 */ /* 0x000fe20000010090 */
[----:B------:R-:W-:Y:S01]  /*3560*/  FMUL.FTZ R144, R147, R122 ;  /* 0x0000007a93907220 */ /* 0x000fe20000410000 */
[C---:B------:R-:W-:Y:S01]  /*3570*/  FMUL.FTZ R122, R94.reuse, R169 ;  /* 0x000000a95e7a7220 */ /* 0x040fe20000410000 */
[----:B------:R-:W-:Y:S01]  /*3580*/  FMUL.FTZ R94, R94, R157 ;  /* 0x0000009d5e5e7220 */ /* 0x000fe20000410000 */
[----:B-1----:R-:W-:Y:S01]  /*3590*/  FFMA.FTZ R95, R97, R167, R124 ;  /* 0x000000a7615f7223 */ /* 0x002fe2000001007c */
        /* <DEDUP_REMOVED lines=11> */
[----:B--2---:R-:W-:Y:S01]  /*3650*/  FADD.FTZ R34, R151, R150 ;  /* 0x0000009697227221 */ /* 0x004fe20000010000 */
[----:B----4-:R-:W-:-:S05]  /*3660*/  FADD.FTZ R35, R152, R35 ;  /* 0x0000002398237221 */ /* 0x010fca0000010000 */
[----:B------:R1:W-:Y:S01]  /*3670*/  @!P3 STS.64 [UR5+0x648], R34 ;  /* 0x00064822ff00b988 */ /* 0x0003e20008000a05 */
[----:B------:R-:W-:Y:S01]  /*3680*/  BAR.SYNC.DEFER_BLOCKING 0x0 ;  /* 0x0000000000007b1d */ /* 0x000fe20000010000 */
[----:B------:R-:W-:-:S04]  /*3690*/  ISETP.GT.AND P3, PT, R79, 0xf, PT ;  /* 0x0000000f4f00780c */ /* 0x000fc80003f64270 */
[----:B-1----:R-:W-:Y:S02]  /*36a0*/  FSEL R34, R151, R34, P3 ;  /* 0x0000002297227208 */ /* 0x002fe40001800000 */
[----:B------:R-:W-:Y:S01]  /*36b0*/  FSEL R35, R152, R35, P3 ;  /* 0x0000002398237208 */ /* 0x000fe20001800000 */
[----:B------:R-:W-:Y:S06]  /*36c0*/  @P2 BRA `(.L_x_8528) ;  /* 0x0000000000202947 */ /* 0x000fec0003800000 */
[----:B------:R-:W-:Y:S01]  /*36d0*/  ISETP.NE.AND P2, PT, R52, UR7, PT ;  /* 0x0000000734007c0c */ /* 0x000fe2000bf45270 */
[----:B------:R-:W-:-:S12]  /*36e0*/  ULEA UR6, UR4, UR5, 0x2 ;  /* 0x0000000504067291 */ /* 0x000fd8000f8e10ff */
[----:B------:R-:W1:Y:S04]  /*36f0*/  @P2 LDS R2, [UR6+0x1cf8] ;  /* 0x001cf806ff022984 */ /* 0x000e680008000800 */
[----:B------:R-:W2:Y:S01]  /*3700*/  @P2 LDS R3, [UR6+0x18f8] ;  /* 0x0018f806ff032984 */ /* 0x000ea20008000800 */
[----:B-1----:R-:W-:Y:S01]  /*3710*/  @P2 FADD.FTZ R35, R35, R2 ;  /* 0x0000000223232221 */ /* 0x002fe20000010000 */
[----:B--2---:R-:W-:-:S04]  /*3720*/  @P2 FADD.FTZ R34, R34, R3 ;  /* 0x0000000322222221 */ /* 0x004fc80000010000 */
[----:B------:R1:W-:Y:S04]  /*3730*/  STS [UR6+0x1cf8], R35 ;  /* 0x001cf823ff007988 */ /* 0x0003e80008000806 */
[----:B------:R1:W-:Y:S02]  /*3740*/  STS [UR6+0x18f8], R34 ;  /* 0x0018f822ff007988 */ /* 0x0003e40008000806 */
.L_x_8528:
[----:B------:R-:W-:Y:S05]  /*3750*/  BSYNC.RECONVERGENT B0 ;  /* 0x0000000000007941 */ /* 0x000fea0003800200 */
.L_x_8527:
[----:B------:R-:W-:-:S04]  /*3760*/  UIADD3 UR4, UPT, UPT, UR4, 0x1, URZ ;  /* 0x0000000104047890 */ /* 0x000fc8000fffe0ff */
[----:B------:R-:W-:-:S09]  /*3770*/  UISETP.GE.AND UP0, UPT, UR4, UR11, UPT ;  /* 0x0000000b0400728c */ /* 0x000fd2000bf06270 */
[----:B------:R-:W-:Y:S05]  /*3780*/  BRA.U !UP0, `(.L_x_8529) ;  /* 0xffffffe108bc7547 */ /* 0x000fea000b83ffff */
.L_x_8507:
[----:B------:R-:W-:Y:S01]  /*3790*/  BAR.SYNC.DEFER_BLOCKING 0x0 ;  /* 0x0000000000007b1d */ /* 0x000fe20000010000 */
[----:B------:R-:W-:Y:S02]  /*37a0*/  ISETP.NE.AND P0, PT, R26, RZ, PT ;  /* 0x000000ff1a00720c */ /* 0x000fe40003f05270 */
[----:B------:R-:W-:Y:S02]  /*37b0*/  F2FP.F16.F32.PACK_AB R109, R114, R109 ;  /* 0x0000006d726d723e */ /* 0x000fe400000000ff */
[----:B------:R-:W-:-:S03]  /*37c0*/  F2FP.F16.F32.PACK_AB R111, R116, R111 ;  /* 0x0000006f746f723e */ /* 0x000fc600000000ff */
[----:B------:R-:W2:Y:S01]  /*37d0*/  LDC.64 R94, c[0x0][0x4f8] ;  /* 0x00013e00ff5e7b82 */ /* 0x000ea20000000a00 */
[----:B------:R-:W-:Y:S01]  /*37e0*/  F2FP.F16.F32.PACK_AB R113, R118, R113 ;  /* 0x000000717671723e */ /* 0x000fe200000000ff */
[----:B------:R-:W4:Y:S01]  /*37f0*/  LDCU.64 UR6, c[0x0][0x500] ;  /* 0x0000a000ff0677ac */ /* 0x000f220008000a00 */
[----:B------:R-:W-:Y:S02]  /*3800*/  F2FP.F16.F32.PACK_AB R115, R120, R115 ;  /* 0x000000737873723e */ /* 0x000fe400000000ff */
[----:B------:R-:W-:Y:S01]  /*3810*/  PRMT R0, R109, 0x7632, R0 ;  /* 0x000076326d007816 */ /* 0x000fe20000000000 */
[----:B------:R-:W5:Y:S01]  /*3820*/  LDCU.64 UR8, c[0x0][0x550] ;  /* 0x0000aa00ff0877ac */ /* 0x000f620008000a00 */
[----:B------:R-:W-:Y:S02]  /*3830*/  PRMT R2, R111, 0x7632, R2 ;  /* 0x000076326f027816 */ /* 0x000fe40000000002 */
[----:B------:R-:W-:Y:S02]  /*3840*/  PRMT R3, R113, 0x7632, R3 ;  /* 0x0000763271037816 */ /* 0x000fe40000000003 */
[----:B------:R-:W-:-:S02]  /*3850*/  PRMT R4, R115, 0x7632, R4 ;  /* 0x0000763273047816 */ /* 0x000fc40000000004 */
[----:B------:R-:W-:Y:S01]  /*3860*/  SHF.R.S32.HI R19, RZ, 0x1f, R18 ;  /* 0x0000001fff137819 */ /* 0x000fe20000011412 */
[----:B------:R-:W-:Y:S04]  /*3870*/  STS.U16 [R85], R109 ;  /* 0x0000006d55007388 */ /* 0x000fe80000000400 */
        /* <DEDUP_REMOVED lines=9> */
[----:B--2---:R-:W-:Y:S01]  /*3910*/  IMAD.WIDE.U32 R2, R94, UR18, R18 ;  /* 0x000000125e027c25 */ /* 0x004fe2000f8e0012 */
[----:B0-----:R-:W-:Y:S02]  /*3920*/  F2FP.F16.F32.PACK_AB R4, R88, R87 ;  /* 0x000000575804723e */ /* 0x001fe400000000ff */
[----:B------:R-:W-:Y:S01]  /*3930*/  LDS.U16 R7, [R77+0x40] ;  /* 0x000040004d077984 */ /* 0x000fe20000000400 */
[----:B------:R-:W-:Y:S01]  /*3940*/  IMAD R3, R95, UR18, R3 ;  /* 0x000000125f037c24 */ /* 0x000fe2000f8e0203 */
[----:B------:R-:W-:Y:S02]  /*3950*/  PRMT R8, R4, 0x7632, R8 ;  /* 0x0000763204087816 */ /* 0x000fe40000000008 */
[----:B------:R-:W-:Y:S01]  /*3960*/  LDS.U16 R9, [R78+0x80] ;  /* 0x000080004e097984 */ /* 0x000fe20000000400 */
[----:B----4-:R-:W-:-:S03]  /*3970*/  IMAD.WIDE.U32 R2, R37, UR6, R2 ;  /* 0x0000000625027c25 */ /* 0x010fc6000f8e0002 */
[----:B------:R-:W-:Y:S01]  /*3980*/  LDS.U16 R11, [R80+0xc0] ;  /* 0x0000c000500b7984 */ /* 0x000fe20000000400 */
[----:B------:R-:W-:Y:S01]  /*3990*/  IMAD R0, R37, UR7, R3 ;  /* 0x0000000725007c24 */ /* 0x000fe2000f8e0203 */
[----:B------:R-:W-:Y:S01]  /*39a0*/  IADD3 R3, P1, PT, R56, R2, RZ ;  /* 0x0000000238037210 */ /* 0x000fe20007f3e0ff */
[----:B------:R-:W0:Y:S01]  /*39b0*/  LDCU.64 UR6, c[0x0][0x560] ;  /* 0x0000ac00ff0677ac */ /* 0x000e220008000a00 */
[----:B------:R-:W-:Y:S02]  /*39c0*/  LDS.U16 R13, [R81+0x100] ;  /* 0x00010000510d7984 */ /* 0x000fe40000000400 */
[----:B------:R-:W-:Y:S02]  /*39d0*/  IADD3.X R0, PT, PT, RZ, R0, RZ, P1, !PT ;  /* 0x00000000ff007210 */ /* 0x000fe40000ffe4ff */
[----:B------:R-:W-:Y:S01]  /*39e0*/  LDS.U16 R15, [R82+0x140] ;  /* 0x00014000520f7984 */ /* 0x000fe20000000400 */
[----:B-----5:R-:W-:-:S03]  /*39f0*/  LEA R2, P2, R3, UR8, 0x1 ;  /* 0x0000000803027c11 */ /* 0x020fc6000f8408ff */
[----:B------:R-:W-:Y:S01]  /*3a00*/  LDS.U16 R17, [R83+0x180] ;  /* 0x0001800053117984 */ /* 0x000fe20000000400 */
[----:B------:R-:W-:Y:S02]  /*3a10*/  LEA.HI.X R3, R3, UR9, R0, 0x1, P2 ;  /* 0x0000000903037c11 */ /* 0x000fe400090f0c00 */
[----:B------:R-:W-:Y:S01]  /*3a20*/  F2FP.F16.F32.PACK_AB R0, R86, R93 ;  /* 0x0000005d5600723e */ /* 0x000fe200000000ff */
[----:B-1----:R-:W-:Y:S01]  /*3a30*/  LDS.U16 R35, [R84+0x1c0] ;  /* 0x0001c00054237984 */ /* 0x002fe20000000400 */
[----:B------:R-:W-:Y:S02]  /*3a40*/  FADD.FTZ R93, R93, R38 ;  /* 0x000000265d5d7221 */ /* 0x000fe40000010000 */
[----:B------:R-:W-:Y:S01]  /*3a50*/  PRMT R6, R0, 0x7632, R6 ;  /* 0x0000763200067816 */ /* 0x000fe20000000006 */
[----:B------:R-:W-:Y:S01]  /*3a60*/  @!P0 STS [UR5+0x210], R75 ;  /* 0x0002104bff008988 */ /* 0x000fe20008000805 */
[----:B------:R-:W-:Y:S01]  /*3a70*/  FADD.FTZ R86, R93, R86 ;  /* 0x000000565d567221 */ /* 0x000fe20000010000 */
[----:B------:R-:W-:Y:S03]  /*3a80*/  BAR.SYNC.DEFER_BLOCKING 0x0 ;  /* 0x0000000000007b1d */ /* 0x000fe60000010000 */
[----:B------:R-:W-:-:S04]  /*3a90*/  FADD.FTZ R87, R86, R87 ;  /* 0x0000005756577221 */ /* 0x000fc80000010000 */
[----:B------:R-:W-:Y:S01]  /*3aa0*/  FADD.FTZ R88, R87, R88 ;  /* 0x0000005857587221 */ /* 0x000fe20000010000 */
        /* <DEDUP_REMOVED lines=13> */
[----:B-1----:R-:W-:Y:S02]  /*3b80*/  PRMT R5, R0, 0x7610, R5 ;  /* 0x0000761000057816 */ /* 0x002fe40000000005 */
[----:B------:R-:W-:Y:S01]  /*3b90*/  F2FP.F16.F32.PACK_AB R0, R90, R89 ;  /* 0x000000595a00723e */ /* 0x000fe200000000ff */
[----:B------:R-:W-:Y:S01]  /*3ba0*/  @!P4 STG.E.U16 desc[UR16][R2.64+0x100], R13 ;  /* 0x0001000d0200c986 */ /* 0x000fe2000c101510 */
[----:B------:R-:W-:Y:S02]  /*3bb0*/  FADD.FTZ R89, R88, R89 ;  /* 0x0000005958597221 */ /* 0x000fe40000010000 */
[----:B------:R-:W-:Y:S01]  /*3bc0*/  PRMT R10, R0, 0x7632, R10 ;  /* 0x00007632000a7816 */ /* 0x000fe2000000000a */
[----:B------:R-:W-:Y:S01]  /*3bd0*/  @!P6 STG.E.U16 desc[UR16][R2.64+0x140], R15 ;  /* 0x0001400f0200e986 */ /* 0x000fe2000c101510 */
[----:B------:R-:W-:-:S03]  /*3be0*/  FADD.FTZ R90, R89, R90 ;  /* 0x0000005a595a7221 */ /* 0x000fc60000010000 */
[----:B------:R-:W-:Y:S04]  /*3bf0*/  @!P5 STG.E.U16 desc[UR16][R2.64+0x180], R17 ;  /* 0x000180110200d986 */ /* 0x000fe8000c101510 */
[----:B------:R1:W-:Y:S01]  /*3c00*/  @!P1 STG.E.U16 desc[UR16][R2.64+0x1c0], R35 ;  /* 0x0001c02302009986 */ /* 0x0003e2000c101510 */
[----:B------:R-:W-:Y:S01]  /*3c10*/  BAR.SYNC.DEFER_BLOCKING 0x0 ;  /* 0x0000000000007b1d */ /* 0x000fe20000010000 */
[----:B-1----:R-:W-:Y:S01]  /*3c20*/  F2FP.F16.F32.PACK_AB R3, R92, R91 ;  /* 0x0000005b5c03723e */ /* 0x002fe200000000ff */
[----:B------:R-:W-:-:S03]  /*3c30*/  FADD.FTZ R91, R90, R91 ;  /* 0x0000005b5a5b7221 */ /* 0x000fc60000010000 */
[----:B------:R-:W-:Y:S01]  /*3c40*/  PRMT R12, R3, 0x7610, R12 ;  /* 0x00007610030c7816 */ /* 0x000fe2000000000c */
[----:B------:R-:W-:Y:S01]  /*3c50*/  FADD.FTZ R38, R91, R92 ;  /* 0x0000005c5b267221 */ /* 0x000fe20000010000 */
[----:B------:R-:W-:Y:S02]  /*3c60*/  PRMT R14, R3, 0x7632, R14 ;  /* 0x00007632030e7816 */ /* 0x000fe4000000000e */
[----:B------:R-:W1:Y:S01]  /*3c70*/  LDC.64 R2, c[0x0][0x518] ;  /* 0x00014600ff027b82 */ /* 0x000e620000000a00 */
[----:B------:R-:W-:Y:S04]  /*3c80*/  STS.U16 [R85], R5 ;  /* 0x0000000555007388 */ /* 0x000fe80000000400 */
[----:B------:R-:W-:Y:S04]  /*3c90*/  STS.U16 [R85+0x2], R6 ;  /* 0x0000020655007388 */ /* 0x000fe80000000400 */
[----:B------:R-:W-:Y:S04]  /*3ca0*/  STS.U16 [R85+0x4], R4 ;  /* 0x0000040455007388 */ /* 0x000fe80000000400 */
[----:B------:R-:W-:Y:S04]  /*3cb0*/  STS.U16 [R85+0x6], R8 ;  /* 0x0000060855007388 */ /* 0x000fe80000000400 */
[----:B------:R2:W-:Y:S01]  /*3cc0*/  STS.U16 [R85+0x8], R0 ;  /* 0x0000080055007388 */ /* 0x0005e20000000400 */
[----:B-1----:R-:W-:-:S03]  /*3cd0*/  IMAD.WIDE.U32 R18, R2, UR18, R18 ;  /* 0x0000001202127c25 */ /* 0x002fc6000f8e0012 */
[----:B------:R-:W-:Y:S01]  /*3ce0*/  STS.U16 [R85+0xa], R10 ;  /* 0x00000a0a55007388 */ /* 0x000fe20000000400 */
[----:B------:R-:W-:-:S03]  /*3cf0*/  IMAD R19, R3, UR18, R19 ;  /* 0x0000001203137c24 */ /* 0x000fc6000f8e0213 */
        /* <DEDUP_REMOVED lines=14> */
[----:B------:R-:W4:Y:S02]  /*3de0*/  LDCU.64 UR4, c[0x0][0x520] ;  /* 0x0000a400ff0477ac */ /* 0x000f240008000a00 */
[----:B----4-:R-:W-:-:S04]  /*3df0*/  IMAD.WIDE.U32 R2, R37, UR4, R18 ;  /* 0x0000000425027c25 */ /* 0x010fc8000f8e0012 */
[----:B--2---:R-:W-:Y:S01]  /*3e00*/  IMAD R0, R37, UR5, R3 ;  /* 0x0000000525007c24 */ /* 0x004fe2000f8e0203 */
[----:B------:R-:W-:-:S04]  /*3e10*/  IADD3 R3, P0, PT, R56, R2, RZ ;  /* 0x0000000238037210 */ /* 0x000fc80007f1e0ff */
[----:B------:R-:W-:Y:S02]  /*3e20*/  IADD3.X R0, PT, PT, RZ, R0, RZ, P0, !PT ;  /* 0x00000000ff007210 */ /* 0x000fe400007fe4ff */
[----:B0-----:R-:W-:-:S04]  /*3e30*/  LEA R2, P0, R3, UR6, 0x1 ;  /* 0x0000000603027c11 */ /* 0x001fc8000f8008ff */
[----:B------:R-:W-:Y:S02]  /*3e40*/  LEA.HI.X R3, R3, UR7, R0, 0x1, P0 ;  /* 0x0000000703037c11 */ /* 0x000fe400080f0c00 */
[-C--:B-1----:R-:W-:Y:S02]  /*3e50*/  ISETP.GE.AND P5, PT, R71, R15.reuse, PT ;  /* 0x0000000f4700720c */ /* 0x082fe40003fa6270 */
        /* <DEDUP_REMOVED lines=8> */
[----:B------:R0:W-:Y:S01]  /*3ee0*/  @!P1 STG.E.U16 desc[UR16][R2.64], R5 ;  /* 0x0000000502009986 */ /* 0x0001e2000c101510 */
[----:B------:R-:W-:-:S03]  /*3ef0*/  ISETP.GE.AND P1, PT, R67, R15, PT ;  /* 0x0000000f4300720c */ /* 0x000fc60003f26270 */
[----:B------:R0:W-:Y:S01]  /*3f00*/  @!P0 STG.E.U16 desc[UR16][R2.64+0x40], R77 ;  /* 0x0000404d02008986 */ /* 0x0001e2000c101510 */
[----:B------:R-:W-:Y:S02]  /*3f10*/  ISETP.GT.AND P0, PT, R52, 0x1, PT ;  /* 0x000000013400780c */ /* 0x000fe40003f04270 */
[----:B------:R-:W-:Y:S01]  /*3f20*/  MOV R52, R74 ;  /* 0x0000004a00347202 */ /* 0x000fe20000000f00 */
[----:B------:R0:W-:Y:S01]  /*3f30*/  @!P2 STG.E.U16 desc[UR16][R2.64+0xc0], R9 ;  /* 0x0000c0090200a986 */ /* 0x0001e2000c101510 */
[----:B------:R-:W-:-:S03]  /*3f40*/  IADD3 R40, P2, PT, R40, -0x200, RZ ;  /* 0xfffffe0028287810 */ /* 0x000fc60007f5e0ff */
[----:B------:R0:W-:Y:S01]  /*3f50*/  @!P3 STG.E.U16 desc[UR16][R2.64+0x100], R81 ;  /* 0x000100510200b986 */ /* 0x0001e2000c101510 */
[----:B------:R-:W-:Y:S02]  /*3f60*/  IADD3 R44, P3, PT, R44, -0x200, RZ ;  /* 0xfffffe002c2c7810 */ /* 0x000fe40007f7e0ff */
[----:B------:R-:W-:Y:S01]  /*3f70*/  IADD3.X R42, PT, PT, R42, -0x1, RZ, P2, !PT ;  /* 0xffffffff2a2a7810 */ /* 0x000fe200017fe4ff */
[----:B------:R0:W-:Y:S01]  /*3f80*/  @!P1 STG.E.U16 desc[UR16][R2.64+0x80], R7 ;  /* 0x0000800702009986 */ /* 0x0001e2000c101510 */
[----:B------:R-:W-:Y:S02]  /*3f90*/  IADD3 R50, P1, PT, R50, -0x200, RZ ;  /* 0xfffffe0032327810 */ /* 0x000fe40007f3e0ff */
[----:B------:R-:W-:Y:S01]  /*3fa0*/  IADD3.X R46, PT, PT, R46, -0x1, RZ, P3, !PT ;  /* 0xffffffff2e2e7810 */ /* 0x000fe20001ffe4ff */
[----:B------:R0:W-:Y:S01]  /*3fb0*/  @!P4 STG.E.U16 desc[UR16][R2.64+0x140], R11 ;  /* 0x0001400b0200c986 */ /* 0x0001e2000c101510 */
[----:B------:R-:W-:Y:S02]  /*3fc0*/  IADD3 R48, P4, PT, R48, -0x200, RZ ;  /* 0xfffffe0030307810 */ /* 0x000fe40007f9e0ff */
[----:B------:R-:W-:-:S02]  /*3fd0*/  IADD3.X R51, PT, PT, R51, -0x1, RZ, P1, !PT ;  /* 0xffffffff33337810 */ /* 0x000fc40000ffe4ff */
[----:B------:R-:W-:Y:S01]  /*3fe0*/  IADD3.X R49, PT, PT, R49, -0x1, RZ, P4, !PT ;  /* 0xffffffff31317810 */ /* 0x000fe200027fe4ff */
[----:B------:R-:W-:Y:S08]  /*3ff0*/  @P0 BRA `(.L_x_8530) ;  /* 0xffffffc800d40947 */ /* 0x000ff0000383ffff */
.L_x_8506:
[----:B0-----:R-:W0:Y:S01]  /*4000*/  LDC.64 R6, c[0x0][0x548] ;  /* 0x00015200ff067b82 */ /* 0x001e220000000a00 */
        /* <DEDUP_REMOVED lines=33> */
.L_x_8532:
[----:B------:R-:W-:Y:S05]  /*4220*/  BSYNC.RECONVERGENT B0 ;  /* 0x0000000000007941 */ /* 0x000fea0003800200 */
.L_x_8531:
        /* <DEDUP_REMOVED lines=26> */
.L_x_8534:
[----:B------:R-:W-:Y:S05]  /*43d0*/  BSYNC.RECONVERGENT B0 ;  /* 0x0000000000007941 */ /* 0x000fea0003800200 */
.L_x_8533:
[----:B------:R-:W-:Y:S05]  /*43e0*/  @P2 EXIT ;  /* 0x000000000000294d */ /* 0x000fea0003800000 */
[----:B------:R-:W2:Y:S01]  /*43f0*/  S2UR UR5, SR_CgaCtaId ;  /* 0x00000000000579c3 */ /* 0x000ea20000008800 */
[----:B------:R-:W-:Y:S01]  /*4400*/  BSSY.RECONVERGENT B0, `(.L_x_8535) ;  /* 0x000001f000007945 */ /* 0x000fe20003800200 */
[----:B0-----:R-:W-:Y:S01]  /*4410*/  IMAD.MOV.U32 R11, RZ, RZ, R12 ;  /* 0x000000ffff0b7224 */ /* 0x001fe200078e000c */
[----:B------:R-:W-:Y:S01]  /*4420*/  UMOV UR4, 0x400 ;  /* 0x0000040000047882 */ /* 0x000fe20000000000 */
[----:B------:R-:W0:Y:S01]  /*4430*/  LDCU UR6, c[0x0][0x360] ;  /* 0x00006c00ff0677ac */ /* 0x000e220008000800 */
[----:B------:R-:W4:Y:S01]  /*4440*/  LDCU.64 UR8, c[0x0][0x4b0] ;  /* 0x00009600ff0877ac */ /* 0x000f220008000a00 */
[----:B------:R-:W0:Y:S01]  /*4450*/  LDCU.64 UR10, c[0x0][0x4d0] ;  /* 0x00009a00ff0a77ac */ /* 0x000e220008000a00 */
[----:B------:R-:W0:Y:S01]  /*4460*/  LDCU.128 UR12, c[0x0][0x530] ;  /* 0x0000a600ff0c77ac */ /* 0x000e220008000c00 */
[----:B--2-4-:R-:W-:-:S12]  /*4470*/  ULEA UR4, UR5, UR4, 0x18 ;  /* 0x0000000405047291 */ /* 0x014fd8000f8ec0ff */
.L_x_8536:
[----:B------:R-:W-:Y:S02]  /*4480*/  LEA R0, R11, UR4, 0x2 ;  /* 0x000000040b007c11 */ /* 0x000fe4000f8e10ff */
[----:B-1----:R-:W-:Y:S02]  /*4490*/  SHF.R.S32.HI R2, RZ, 0x1f, R11 ;  /* 0x0000001fff027819 */ /* 0x002fe4000001140b */
[----:B------:R-:W-:Y:S01]  /*44a0*/  MOV R42, R28 ;  /* 0x0000001c002a7202 */ /* 0x000fe20000000f00 */
[----:B----4-:R-:W1:Y:S01]  /*44b0*/  LDS R13, [R0+0x18f8] ;  /* 0x0018f800000d7984 */ /* 0x010e620000000800 */
        /* <DEDUP_REMOVED lines=20> */
.L_x_8535:
[----:B------:R-:W-:Y:S05]  /*4600*/  EXIT ;  /* 0x000000000000794d */ /* 0x000fea0003800000 */
.L_x_8537:
        /* <DEDUP_REMOVED lines=15> */
.L_x_10508:


//--------------------- .text._Z25selective_scan_bwd_kernelI32Selective_Scan_bwd_kernel_traitsILi32ELi8ELb0ELb0ELb1ELb0ELb1EN3c104HalfEfEEv12SSMParamsBwd --------------------------
	.section	.text._Z25selective_scan_bwd_kernelI32Selective_Scan_bwd_kernel_traitsILi32ELi8ELb0ELb0ELb1ELb0ELb1EN3c104HalfEfEEv12SSMParamsBwd,"ax",@progbits
	.align	128
        .global         _Z25selective_scan_bwd_kernelI32Selective_Scan_bwd_kernel_traitsILi32ELi8ELb0ELb0ELb1ELb0ELb1EN3c104HalfEfEEv12SSMParamsBwd
        .type           _Z25selective_scan_bwd_kernelI32Selective_Scan_bwd_kernel_traitsILi32ELi8ELb0ELb0ELb1ELb0ELb1EN3c104HalfEfEEv12SSMParamsBwd,@function
        .size           _Z25selective_scan_bwd_kernelI32Selective_Scan_bwd_kernel_traitsILi32ELi8ELb0ELb0ELb1ELb0ELb1EN3c104HalfEfEEv12SSMParamsBwd,(.L_x_10509 - _Z25selective_scan_bwd_kernelI32Selective_Scan_bwd_kernel_traitsILi32ELi8ELb0ELb0ELb1ELb0ELb1EN3c104HalfEfEEv12SSMParamsBwd)
        .other          _Z25selective_scan_bwd_kernelI32Selective_Scan_bwd_kernel_traitsILi32ELi8ELb0ELb0ELb1ELb0ELb1EN3c104HalfEfEEv12SSMParamsBwd,@"STO_CUDA_ENTRY STV_DEFAULT"
_Z25selective_scan_bwd_kernelI32Selective_Scan_bwd_kernel_traitsILi32ELi8ELb0ELb0ELb1ELb0ELb1EN3c104HalfEfEEv12SSMParamsBwd:
.text._Z25selective_scan_bwd_kernelI32Selective_Scan_bwd_kernel_traitsILi32ELi8ELb0ELb0ELb1ELb0ELb1EN3c104HalfEfEEv12SSMParamsBwd:
        /* <DEDUP_REMOVED lines=37> */
[----:B------:R-:W-:-:S03]  /*0250*/  IMAD.HI.U32 R7, R7, R3, R6 ;  /* 0x0000000307077227 */ /* 0x000fc600078e0006 */
[----:B------:R-:W4:Y:S03]  /*0260*/  LDC.64 R22, c[0x0][0x450] ;  /* 0x00011400ff167b82 */ /* 0x000f260000000a00 */
[----:B------:R-:W-:-:S05]  /*0270*/  IMAD.HI.U32 R0, R7, R2, RZ ;  /* 0x0000000207007227 */ /* 0x000fca00078e00ff */
[----:B------:R-:W-:Y:S02]  /*0280*/  IADD3 R3, PT, PT, -R0, RZ, RZ ;  /* 0x000000ff00037210 */ /* 0x000fe40007ffe1ff */
        /* <DEDUP_REMOVED lines=12> */
[----:B------:R-:W2:Y:S01]  /*0350*/  @P0 LDC R21, c[0x0][0x38c] ;  /* 0x0000e300ff150b82 */ /* 0x000ea20000000800 */
[----:B------:R-:W-:Y:S02]  /*0360*/  MOV R2, UR4 ;  /* 0x0000000400027c02 */ /* 0x000fe40008000f00 */
[----:B------:R-:W-:Y:S02]  /*0370*/  MOV R3, UR9 ;  /* 0x0000000900037c02 */ /* 0x000fe40008000f00 */
[----:B------:R-:W-:Y:S02]  /*0380*/  MOV R5, UR7 ;  /* 0x0000000700057c02 */ /* 0x000fe40008000f00 */
[----:B------:R-:W-:Y:S01]  /*0390*/  MOV R5, UR8 ;  /* 0x0000000800057c02 */ /* 0x000fe20008000f00 */
[C---:B------:R-:W-:Y:S01]  /*03a0*/  IMAD.WIDE.U32 R2, R37.reuse, UR10, R2 ;  /* 0x0000000a25027c25 */ /* 0x040fe2000f8e0002 */
[C---:B------:R-:W-:Y:S01]  /*03b0*/  LOP3.LUT R6, R37.reuse, R8, RZ, 0x3c, !PT ;  /* 0x0000000825067212 */ /* 0x040fe200078e3cff */
[----:B------:R-:W1:Y:S01]  /*03c0*/  LDCU.64 UR8, c[0x0][0x498] ;  /* 0x00009300ff0877ac */ /* 0x000e620008000a00 */
[----:B------:R-:W-:Y:S01]  /*03d0*/  @!P2 IADD3 R0, PT, PT, R0, 0x1, RZ ;  /* 0x000000010000a810 */ /* 0x000fe20007ffe0ff */
[----:B------:R-:W-:Y:S01]  /*03e0*/  IMAD R13, R37, UR11, R3 ;  /* 0x0000000b250d7c24 */ /* 0x000fe2000f8e0203 */
[----:B------:R-:W-:Y:S01]  /*03f0*/  ISETP.GE.AND P3, PT, R6, RZ, PT ;  /* 0x000000ff0600720c */ /* 0x000fe20003f66270 */
[----:B------:R-:W0:Y:S01]  /*0400*/  LDCU.64 UR10, c[0x0][0x3d0] ;  /* 0x00007a00ff0a77ac */ /* 0x000e220008000a00 */
[----:B------:R-:W-:Y:S01]  /*0410*/  @P1 IADD3 R0, PT, PT, R0, 0x1, RZ ;  /* 0x0000000100001810 */ /* 0x000fe20007ffe0ff */
[----:B------:R-:W4:Y:S01]  /*0420*/  @P0 LDC.64 R6, c[0x0][0x480] ;  /* 0x00012000ff060b82 */ /* 0x000f220000000a00 */
[----:B------:R-:W-:-:S02]  /*0430*/  ISETP.NE.AND P2, PT, R8, RZ, PT ;  /* 0x000000ff0800720c */ /* 0x000fc40003f45270 */
[----:B------:R-:W-:Y:S01]  /*0440*/  MOV R25, R0 ;  /* 0x0000000000197202 */ /* 0x000fe20000000f00 */
[----:B---3--:R-:W-:-:S04]  /*0450*/  @P0 IMAD R0, R10, UR18, R37 ;  /* 0x000000120a000c24 */ /* 0x008fc8000f8e0225 */
[----:B------:R-:W-:Y:S02]  /*0460*/  @P0 IMAD R0, R0, R19, RZ ;  /* 0x0000001300000224 */ /* 0x000fe400078e02ff */
[----:B------:R-:W-:Y:S01]  /*0470*/  @!P3 IADD3 R25, PT, PT, -R25, RZ, RZ ;  /* 0x000000ff1919b210 */ /* 0x000fe20007ffe1ff */
[----:B-1----:R-:W-:Y:S01]  /*0480*/  UIMAD.WIDE.U32 UR4, UR18, UR8, URZ ;  /* 0x00000008120472a5 */ /* 0x002fe2000f8e00ff */
[----:B--2---:R-:W-:Y:S02]  /*0490*/  @P0 IMAD R3, R0, R21, RZ ;  /* 0x0000001500030224 */ /* 0x004fe400078e02ff */
[----:B------:R-:W-:Y:S01]  /*04a0*/  @!P2 LOP3.LUT R25, RZ, R8, RZ, 0x33, !PT ;  /* 0x00000008ff19a212 */ /* 0x000fe200078e33ff */
[----:B------:R-:W1:Y:S01]  /*04b0*/  LDC.64 R20, c[0x0][0x4a8] ;  /* 0x00012a00ff147b82 */ /* 0x000e620000000a00 */
[----:B------:R-:W-:Y:S01]  /*04c0*/  MOV R4, UR6 ;  /* 0x0000000600047c02 */ /* 0x000fe20008000f00 */
[----:B0-----:R-:W-:Y:S02]  /*04d0*/  UIMAD.WIDE.U32 UR6, UR18, UR10, URZ ;  /* 0x0000000a120672a5 */ /* 0x001fe4000f8e00ff */
[----:B------:R-:W-:Y:S01]  /*04e0*/  UIMAD UR5, UR18, UR9, UR5 ;  /* 0x00000009120572a4 */ /* 0x000fe2000f8e0205 */
[----:B------:R-:W-:Y:S01]  /*04f0*/  SHF.R.S32.HI R27, RZ, 0x1f, R25 ;  /* 0x0000001fff1b7819 */ /* 0x000fe20000011419 */
[----:B------:R-:W0:Y:S01]  /*0500*/  LDCU.64 UR8, c[0x0][0x4c8] ;  /* 0x00009900ff0877ac */ /* 0x000e220008000a00 */
[----:B------:R-:W-:Y:S01]  /*0510*/  IMAD.WIDE.U32 R4, R37, UR14, R4 ;  /* 0x0000000e25047c25 */ /* 0x000fe2000f8e0004 */
[C---:B------:R-:W-:Y:S01]  /*0520*/  LEA R9, R19.reuse, 0xffffff00, 0x8 ;  /* 0xffffff0013097811 */ /* 0x040fe200078e40ff */
[----:B------:R-:W-:Y:S01]  /*0530*/  UIMAD UR7, UR18, UR11, UR7 ;  /* 0x0000000b120772a4 */ /* 0x000fe2000f8e0207 */
[----:B------:R-:W-:-:S02]  /*0540*/  ISETP.GE.AND P1, PT, R19, 0x1, PT ;  /* 0x000000011300780c */ /* 0x000fc40003f26270 */
[----:B------:R-:W-:Y:S01]  /*0550*/  CS2R R18, SRZ ;  /* 0x0000000000127805 */ /* 0x000fe2000001ff00 */
[----:B------:R-:W-:Y:S01]  /*0560*/  IMAD R0, R27, R14, RZ ;  /* 0x0000000e1b007224 */ /* 0x000fe200078e02ff */
[----:B------:R-:W-:Y:S01]  /*0570*/  IADD3 R42, P2, PT, R9, R2, RZ ;  /* 0x00000002092a7210 */ /* 0x000fe20007f5e0ff */
[----:B----4-:R-:W-:Y:S01]  /*0580*/  @P0 IMAD.WIDE R18, R3, 0x8, R6 ;  /* 0x0000000803120825 */ /* 0x010fe200078e0206 */
        /* <DEDUP_REMOVED lines=10> */
[----:B------:R-:W-:Y:S02]  /*0630*/  IADD3 R15, PT, PT, R5, R15, RZ ;  /* 0x0000000f050f7210 */ /* 0x000fe40007ffe0ff */
[----:B------:R-:W-:Y:S02]  /*0640*/  IADD3.X R3, PT, PT, R0, R11, RZ, P3, !PT ;  /* 0x0000000b00037210 */ /* 0x000fe40001ffe4ff */
[----:B------:R-:W-:-:S02]  /*0650*/  LEA R40, P0, R42, R40, 0x1 ;  /* 0x000000282a287211 */ /* 0x000fc400078008ff */
[----:B------:R-:W-:Y:S01]  /*0660*/  LEA R44, P2, R46, R44, 0x1 ;  /* 0x0000002c2e2c7211 */ /* 0x000fe200078408ff */
[C---:B0-----:R-:W-:Y:S01]  /*0670*/  IMAD.WIDE.U32 R16, R37.reuse, UR8, RZ ;  /* 0x0000000825107c25 */ /* 0x041fe2000f8e00ff */
[----:B------:R-:W-:Y:S02]  /*0680*/  IADD3.X R52, PT, PT, R0, R15, RZ, P5, !PT ;  /* 0x0000000f00347210 */ /* 0x000fe40002ffe4ff */
[----:B------:R-:W-:Y:S01]  /*0690*/  LEA.HI.X R42, R42, R41, R4, 0x1, P0 ;  /* 0x000000292a2a7211 */ /* 0x000fe200000f0c04 */
[C---:B-1----:R-:W-:Y:S01]  /*06a0*/  IMAD.WIDE.U32 R14, R37.reuse, R20, RZ ;  /* 0x00000014250e7225 */ /* 0x042fe200078e00ff */
[----:B------:R-:W-:Y:S02]  /*06b0*/  LEA.HI.X R46, R46, R45, R3, 0x1, P2 ;  /* 0x0000002d2e2e7211 */ /* 0x000fe400010f0c03 */
[----:B------:R-:W-:Y:S01]  /*06c0*/  IADD3.X R50, PT, PT, R0, R7, RZ, P4, !PT ;  /* 0x0000000700327210 */ /* 0x000fe200027fe4ff */
[----:B------:R-:W-:Y:S01]  /*06d0*/  IMAD R41, R37, UR9, R17 ;  /* 0x0000000925297c24 */ /* 0x000fe2000f8e0211 */
[----:B------:R-:W-:-:S02]  /*06e0*/  LEA R48, P0, R2, R48, 0x1 ;  /* 0x0000003002307211 */ /* 0x000fc400078008ff */
        /* <DEDUP_REMOVED lines=36> */
[C---:B------:R-:W-:Y:S02]  /*0930*/  LOP3.LUT R5, R3.reuse, 0x1f00, RZ, 0xc0, !PT ;  /* 0x00001f0003057812 */ /* 0x040fe400078ec0ff */
        /* <DEDUP_REMOVED lines=10> */
[----:B------:R-:W-:Y:S02]  /*09e0*/  LOP3.LUT R56, R5, 0x1f, R12, 0xf8, !PT ;  /* 0x0000001f05387812 */ /* 0x000fe400078ef80c */
[----:B--2---:R-:W-:Y:S02]  /*09f0*/  MOV R53, UR6 ;  /* 0x0000000600357c02 */ /* 0x004fe40008000f00 */
[C---:B------:R-:W-:Y:S02]  /*0a00*/  LOP3.LUT R156, R12.reuse, 0x1f, RZ, 0xc0, !PT ;  /* 0x0000001f0c9c7812 */ /* 0x040fe400078ec0ff */
[----:B------:R-:W-:Y:S02]  /*0a10*/  IADD3 R54, PT, PT, R12, 0x200, RZ ;  /* 0x000002000c367810 */ /* 0x000fe40007ffe0ff */
        /* <DEDUP_REMOVED lines=17> */
[----:B------:R-:W-:Y:S02]  /*0b30*/  LOP3.LUT R72, R56, 0xe0, RZ, 0xfc, !PT ;  /* 0x000000e038487812 */ /* 0x000fe400078efcff */
[----:B------:R-:W-:-:S07]  /*0b40*/  IADD3 R73, PT, PT, R7, R73, RZ ;  /* 0x0000004907497210 */ /* 0x000fce0007ffe0ff */
.L_x_8563:
[----:B0-----:R-:W0:Y:S01]  /*0b50*/  LDC.64 R22, c[0x0][0x410] ;  /* 0x00010400ff167b82 */ /* 0x001e220000000a00 */
[----:B------:R-:W-:Y:S01]  /*0b60*/  IADD3 R74, PT, PT, R53, -0x1, RZ ;  /* 0xffffffff354a7810 */ /* 0x000fe20007ffe0ff */
[----:B------:R-:W1:Y:S01]  /*0b70*/  LDCU.64 UR6, c[0x0][0x488] ;  /* 0x00009100ff0677ac */ /* 0x000e620008000a00 */
[----:B------:R-:W-:Y:S02]  /*0b80*/  MOV R5, RZ ;  /* 0x000000ff00057202 */ /* 0x000fe40000000f00 */
[----:B------:R-:W-:Y:S01]  /*0b90*/  SHF.L.U32 R4, R74, 0x8, RZ ;  /* 0x000000084a047819 */ /* 0x000fe200000006ff */
[----:B------:R-:W2:Y:S01]  /*0ba0*/  LDCU UR4, c[0x0][0x388] ;  /* 0x00007100ff0477ac */ /* 0x000ea20008000800 */
[----:B------:R-:W-:Y:S01]  /*0bb0*/  SHF.L.U32 R89, R56, 0x1, RZ ;  /* 0x0000000138597819 */ /* 0x000fe200000006ff */
[----:B------:R-:W3:Y:S01]  /*0bc0*/  LDC.64 R24, c[0x0][0x418] ;  /* 0x00010600ff187b82 */ /* 0x000ee20000000a00 */
[----:B------:R-:W-:Y:S01]  /*0bd0*/  PRMT R31, RZ, 0x7610, R31 ;  /* 0x00007610ff1f7816 */ /* 0x000fe2000000001f */
[----:B----4-:R-:W4:Y:S01]  /*0be0*/  LDCU.64 UR8, c[0x0][0x478] ;  /* 0x00008f00ff0877ac */ /* 0x010f220008000a00 */
[----:B------:R-:W-:-:S02]  /*0bf0*/  IADD3 R86, P2, PT, R89, R44, RZ ;  /* 0x0000002c59567210 */ /* 0x000fc40007f5e0ff */
[----:B------:R-:W-:Y:S02]  /*0c00*/  IADD3 R88, P3, PT, R89, R48, RZ ;  /* 0x0000003059587210 */ /* 0x000fe40007f7e0ff */
[----:B------:R-:W-:Y:S01]  /*0c10*/  IADD3.X R87, PT, PT, RZ, R46, RZ, P2, !PT ;  /* 0x0000002eff577210 */ /* 0x000fe200017fe4ff */
[----:B------:R-:W1:Y:S08]  /*0c20*/  LDC.64 R26, c[0x0][0x420] ;  /* 0x00010800ff1a7b82 */ /* 0x000e700000000a00 */
[----:B------:R-:W4:Y:S01]  /*0c30*/  LDC.64 R28, c[0x0][0x428] ;  /* 0x00010a00ff1c7b82 */ /* 0x000f220000000a00 */
[----:B0-----:R-:W-:Y:S01]  /*0c40*/  IMAD.WIDE.U32 R2, R22, UR18, R4 ;  /* 0x0000001216027c25 */ /* 0x001fe2000f8e0004 */
[----:B--2---:R-:W-:-:S03]  /*0c50*/  IADD3 R75, PT, PT, -R4, UR4, RZ ;  /* 0x00000004044b7c10 */ /* 0x004fc6000fffe1ff */
[----:B------:R-:W-:Y:S01]  /*0c60*/  IMAD R3, R23, UR18, R3 ;  /* 0x0000001217037c24 */ /* 0x000fe2000f8e0203 */
[-C--:B------:R-:W-:Y:S02]  /*0c70*/  ISETP.GE.AND P6, PT, R56, R75.reuse, PT ;  /* 0x0000004b3800720c */ /* 0x080fe40003fc6270 */
[-C--:B------:R-:W-:Y:S01]  /*0c80*/  ISETP.GE.AND P2, PT, R68, R75.reuse, PT ;  /* 0x0000004b4400720c */ /* 0x080fe20003f46270 */
[C---:B---3--:R-:W-:Y:S01]  /*0c90*/  IMAD.WIDE.U32 R2, R37.reuse, R24, R2 ;  /* 0x0000001825027225 */ /* 0x048fe200078e0002 */
[----:B------:R-:W-:Y:S02]  /*0ca0*/  ISETP.GE.AND P4, PT, R70, R75, PT ;  /* 0x0000004b4600720c */ /* 0x000fe40003f86270 */
[----:B------:R-:W-:Y:S01]  /*0cb0*/  PRMT R33, RZ, 0x7610, R33 ;  /* 0x00007610ff217816 */ /* 0x000fe20000000021 */
[----:B------:R-:W-:Y:S01]  /*0cc0*/  IMAD R22, R37, R25, R3 ;  /* 0x0000001925167224 */ /* 0x000fe200078e0203 */
[----:B------:R-:W-:Y:S01]  /*0cd0*/  IADD3 R3, P0, PT, R56, R2, RZ ;  /* 0x0000000238037210 */ /* 0x000fe20007f1e0ff */
[----:B------:R-:W-:Y:S01]  /*0ce0*/  BAR.SYNC.DEFER_BLOCKING 0x0 ;  /* 0x0000000000007b1d */ /* 0x000fe20000010000 */
[----:B-1----:R-:W-:Y:S01]  /*0cf0*/  IMAD.WIDE.U32 R20, R26, UR18, R4 ;  /* 0x000000121a147c25 */ /* 0x002fe2000f8e0004 */
[----:B------:R-:W-:-:S02]  /*0d00*/  PRMT R25, RZ, 0x7610, R25 ;  /* 0x00007610ff197816 */ /* 0x000fc40000000019 */
[----:B------:R-:W-:Y:S01]  /*0d10*/  IADD3.X R22, PT, PT, RZ, R22, RZ, P0, !PT ;  /* 0x00000016ff167210 */ /* 0x000fe200007fe4ff */
[----:B------:R-:W-:Y:S01]  /*0d20*/  IMAD R21, R27, UR18, R21 ;  /* 0x000000121b157c24 */ /* 0x000fe2000f8e0215 */
[----:B------:R-:W-:Y:S01]  /*0d30*/  LEA R2, P0, R3, UR6, 0x1 ;  /* 0x0000000603027c11 */ /* 0x000fe2000f8008ff */
[----:B------:R-:W0:Y:S01]  /*0d40*/  S2R R79, SR_LANEID ;  /* 0x00000000004f7919 */ /* 0x000e220000000000 */
[----:B----4-:R-:W-:Y:S02]  /*0d50*/  IMAD.WIDE.U32 R20, R37, R28, R20 ;  /* 0x0000001c25147225 */ /* 0x010fe400078e0014 */
[----:B------:R-:W-:Y:S01]  /*0d60*/  LEA.HI.X R3, R3, UR7, R22, 0x1, P0 ;  /* 0x0000000703037c11 */ /* 0x000fe200080f0c16 */
[----:B------:R-:W1:Y:S01]  /*0d70*/  S2UR UR5, SR_CgaCtaId ;  /* 0x00000000000579c3 */ /* 0x000e620000008800 */
[----:B------:R-:W-:Y:S01]  /*0d80*/  IADD3 R22, P0, PT, R89, R40, RZ ;  /* 0x0000002859167210 */ /* 0x000fe20007f1e0ff */
[----:B------:R-:W-:Y:S01]  /*0d90*/  IMAD R0, R37, R29, R21 ;  /* 0x0000001d25007224 */ /* 0x000fe200078e0215 */
[----:B------:R-:W-:Y:S01]  /*0da0*/  IADD3 R21, P1, PT, R56, R20, RZ ;  /* 0x0000001438157210 */ /* 0x000fe20007f3e0ff */
[----:B------:R-:W-:Y:S01]  /*0db0*/  UMOV UR4, 0x400 ;  /* 0x0000040000047882 */ /* 0x000fe20000000000 */
[----:B------:R-:W-:Y:S01]  /*0dc0*/  IADD3.X R23, PT, PT, RZ, R42, RZ, P0, !PT ;  /* 0x0000002aff177210 */ /* 0x000fe200007fe4ff */
[----:B------:R-:W2:Y:S01]  /*0dd0*/  LDCU.64 UR6, c[0x0][0x510] ;  /* 0x0000a200ff0677ac */ /* 0x000ea20008000a00 */
[----:B------:R-:W-:Y:S01]  /*0de0*/  ISETP.GE.AND P0, PT, R66, R75, PT ;  /* 0x0000004b4200720c */ /* 0x000fe20003f06270 */
[----:B------:R-:W3:Y:S01]  /*0df0*/  LDC.64 R134, c[0x0][0x508] ;  /* 0x00014200ff867b82 */ /* 0x000ee20000000a00 */
[----:B------:R-:W-:-:S02]  /*0e00*/  IADD3.X R0, PT, PT, RZ, R0, RZ, P1, !PT ;  /* 0x00000000ff007210 */ /* 0x000fc40000ffe4ff */
[C---:B------:R-:W-:Y:S02]  /*0e10*/  LEA R20, P1, R21.reuse, UR8, 0x1 ;  /* 0x0000000815147c11 */ /* 0x040fe4000f8208ff */
[----:B------:R-:W-:Y:S01]  /*0e20*/  IADD3.X R89, PT, PT, RZ, R50, RZ, P3, !PT ;  /* 0x00000032ff597210 */ /* 0x000fe20001ffe4ff */
[----:B------:R-:W4:Y:S01]  /*0e30*/  @!P6 LDG.E.U16 R25, desc[UR16][R22.64] ;  /* 0x000000101619e981 */ /* 0x000f22000c1e1500 */
[--C-:B------:R-:W-:Y:S01]  /*0e40*/  LEA.HI.X R21, R21, UR9, R0.reuse, 0x1, P1 ;  /* 0x0000000915157c11 */ /* 0x100fe200088f0c00 */
[----:B------:R-:W2:Y:S01]  /*0e50*/  LDCU.64 UR8, c[0x0][0x558] ;  /* 0x0000ab00ff0877ac */ /* 0x000ea20008000a00 */
[----:B------:R-:W-:Y:S01]  /*0e60*/  PRMT R0, RZ, 0x7610, R0 ;  /* 0x00007610ff007816 */ /* 0x000fe20000000000 */
[----:B------:R-:W2:Y:S01]  /*0e70*/  @!P4 LDG.E.U16 R31, desc[UR16][R22.64+0x140] ;  /* 0x00014010161fc981 */ /* 0x000ea2000c1e1500 */
[-C--:B------:R-:W-:Y:S02]  /*0e80*/  ISETP.GE.AND P1, PT, R67, R75.reuse, PT ;  /* 0x0000004b4300720c */ /* 0x080fe40003f26270 */
[----:B------:R-:W-:-:S02]  /*0e90*/  ISETP.GE.AND P3, PT, R69, R75, PT ;  /* 0x0000004b4500720c */ /* 0x000fc40003f66270 */
[-C--:B------:R-:W-:Y:S01]  /*0ea0*/  ISETP.GE.AND P5, PT, R71, R75.reuse, PT ;  /* 0x0000004b4700720c */ /* 0x080fe20003fa6270 */
[----:B------:R-:W3:Y:S01]  /*0eb0*/  @!P0 LDG.E.U16 R0, desc[UR16][R22.64+0x40] ;  /* 0x0000401016008981 */ /* 0x000ee2000c1e1500 */
[----:B------:R-:W-:Y:S02]  /*0ec0*/  ISETP.GE.AND P6, PT, R72, R75, PT ;  /* 0x0000004b4800720c */ /* 0x000fe40003fc6270 */
[----:B------:R-:W-:Y:S02]  /*0ed0*/  PRMT R27, RZ, 0x7610, R27 ;  /* 0x00007610ff1b7816 */ /* 0x000fe4000000001b */
[----:B------:R-:W-:Y:S02]  /*0ee0*/  PRMT R29, RZ, 0x7610, R29 ;  /* 0x00007610ff1d7816 */ /* 0x000fe4000000001d */
[----:B------:R-:W-:Y:S02]  /*0ef0*/  PRMT R24, RZ, 0x7610, R24 ;  /* 0x00007610ff187816 */ /* 0x000fe40000000018 */
[----:B------:R-:W-:Y:S01]  /*0f00*/  PRMT R26, RZ, 0x7610, R26 ;  /* 0x00007610ff1a7816 */ /* 0x000fe2000000001a */
[----:B------:R-:W2:Y:S04]  /*0f10*/  @!P1 LDG.E.U16 R27, desc[UR16][R22.64+0x80] ;  /* 0x00008010161b9981 */ /* 0x000ea8000c1e1500 */
[----:B------:R-:W2:Y:S04]  /*0f20*/  @!P2 LDG.E.U16 R29, desc[UR16][R22.64+0xc0] ;  /* 0x0000c010161da981 */ /* 0x000ea8000c1e1500 */
[----:B------:R-:W2:Y:S04]  /*0f30*/  @!P3 LDG.E.U16 R24, desc[UR16][R22.64+0x100] ;  /* 0x000100101618b981 */ /* 0x000ea8000c1e1500 */
[----:B------:R-:W2:Y:S04]  /*0f40*/  @!P5 LDG.E.U16 R26, desc[UR16][R22.64+0x180] ;  /* 0x00018010161ad981 */ /* 0x000ea8000c1e1500 */
[----:B------:R1:W2:Y:S01]  /*0f50*/  @!P6 LDG.E.U16 R33, desc[UR16][R22.64+0x1c0] ;  /* 0x0001c0101621e981 */ /* 0x0002a2000c1e1500 */
[C---:B0-----:R-:W-:Y:S01]  /*0f60*/  IADD3 R28, PT, PT, R79.reuse, 0x20, RZ ;  /* 0x000000204f1c7810 */ /* 0x041fe20007ffe0ff */
[----:B-1----:R-:W-:Y:S01]  /*0f70*/  ULEA UR5, UR5, UR4, 0x18 ;  /* 0x0000000405057291 */ /* 0x002fe2000f8ec0ff */
[C---:B------:R-:W-:Y:S01]  /*0f80*/  IADD3 R30, PT, PT, R79.reuse, 0x40, RZ ;  /* 0x000000404f1e7810 */ /* 0x040fe20007ffe0ff */
[----:B------:R-:W0:Y:S01]  /*0f90*/  LDCU UR4, c[0x0][0x38c] ;  /* 0x00007180ff0477ac */ /* 0x000e220008000800 */
[----:B------:R-:W-:-:S02]  /*0fa0*/  LEA.HI.SX32 R76, R79, R79, 0x1b ;  /* 0x0000004f4f4c7211 */ /* 0x000fc400078fdaff */
[-C--:B------:R-:W-:Y:S02]  /*0fb0*/  LEA.HI.SX32 R28, R28, R79.reuse, 0x1b ;  /* 0x0000004f1c1c7211 */ /* 0x080fe400078fdaff */
[----:B------:R-:W-:Y:S02]  /*0fc0*/  LEA.HI.SX32 R30, R30, R79, 0x1b ;  /* 0x0000004f1e1e7211 */ /* 0x000fe400078fdaff */
[----:B------:R-:W-:Y:S02]  /*0fd0*/  LEA R76, R76, UR5, 0x1 ;  /* 0x000000054c4c7c11 */ /* 0x000fe4000f8e08ff */
[----:B------:R-:W-:Y:S02]  /*0fe0*/  LEA R77, R28, UR5, 0x1 ;  /* 0x000000051c4d7c11 */ /* 0x000fe4000f8e08ff */
[----:B------:R-:W-:Y:S02]  /*0ff0*/  IADD3 R22, PT, PT, R79, 0x60, RZ ;  /* 0x000000604f167810 */ /* 0x000fe40007ffe0ff */
[----:B------:R-:W-:-:S02]  /*1000*/  LEA R78, R30, UR5, 0x1 ;  /* 0x000000051e4e7c11 */ /* 0x000fc4000f8e08ff */
        /* <DEDUP_REMOVED lines=14> */
[----:B------:R-:W-:Y:S02]  /*10f0*/  P2R R91, PR, RZ, 0x1 ;  /* 0x00000001ff5b7803 */ /* 0x000fe40000000000 */
[----:B------:R-:W-:Y:S02]  /*1100*/  ISETP.GE.AND P0, PT, R56, R75, PT ;  /* 0x0000004b3800720c */ /* 0x000fe40003f06270 */
[----:B------:R-:W-:Y:S02]  /*1110*/  PRMT R90, RZ, 0x7610, R90 ;  /* 0x00007610ff5a7816 */ /* 0x000fe4000000005a */
[----:B------:R-:W-:-:S02]  /*1120*/  PRMT R35, RZ, 0x7610, R35 ;  /* 0x00007610ff237816 */ /* 0x000fc40000000023 */
[----:B------:R-:W-:Y:S01]  /*1130*/  PRMT R92, RZ, 0x7610, R92 ;  /* 0x00007610ff5c7816 */ /* 0x000fe2000000005c */
[----:B----4-:R-:W-:Y:S04]  /*1140*/  STS.U16 [R76], R25 ;  /* 0x000000194c007388 */ /* 0x010fe80000000400 */
[----:B---3--:R1:W-:Y:S02]  /*1150*/  STS.U16 [R77+0x40], R0 ;  /* 0x000040004d007388 */ /* 0x0083e40000000400 */
[----:B-1----:R-:W-:Y:S02]  /*1160*/  SHF.L.U32 R0, R79, 0x3, RZ ;  /* 0x000000034f007819 */ /* 0x002fe400000006ff */
[----:B--2---:R1:W-:Y:S02]  /*1170*/  STS.U16 [R78+0x80], R27 ;  /* 0x0000801b4e007388 */ /* 0x0043e40000000400 */
[----:B------:R-:W-:-:S02]  /*1180*/  LEA.HI.SX32 R85, R0, R0, 0x1b ;  /* 0x0000000000557211 */ /* 0x000fc400078fdaff */
[----:B------:R2:W-:Y:S02]  /*1190*/  STS.U16 [R80+0xc0], R29 ;  /* 0x0000c01d50007388 */ /* 0x0005e40000000400 */
[----:B------:R-:W-:Y:S02]  /*11a0*/  LEA R85, R85, UR5, 0x1 ;  /* 0x0000000555557c11 */ /* 0x000fe4000f8e08ff */
        /* <DEDUP_REMOVED lines=38> */
[----:B---3--:R1:W-:Y:S04]  /*1410*/  STS.U16 [R77+0x40], R90 ;  /* 0x0000405a4d007388 */ /* 0x0083e80000000400 */
[----:B------:R-:W-:Y:S04]  /*1420*/  STS.U16 [R78+0x80], R27 ;  /* 0x0000801b4e007388 */ /* 0x000fe80000000400 */
[----:B----4-:R-:W-:Y:S04]  /*1430*/  STS.U16 [R80+0xc0], R35 ;  /* 0x0000c02350007388 */ /* 0x010fe80000000400 */
        /* <DEDUP_REMOVED lines=35> */
[----:B------:R-:W-:Y:S04]  /*1670*/  STS.U16 [R78+0x80], R93 ;  /* 0x0000805d4e007388 */ /* 0x000fe80000000400 */
[----:B----4-:R1:W-:Y:S04]  /*1680*/  STS.U16 [R80+0xc0], R95 ;  /* 0x0000c05f50007388 */ /* 0x0103e80000000400 */
        /* <DEDUP_REMOVED lines=34> */
[----:B------:R1:W-:Y:S04]  /*18b0*/  STS.U16 [R83+0x180], R102 ;  /* 0x0001806653007388 */ /* 0x0003e80000000400 */
[----:B------:R2:W-:Y:S01]  /*18c0*/  STS.U16 [R84+0x1c0], R95 ;  /* 0x0001c05f54007388 */ /* 0x0005e20000000400 */
[----:B------:R-:W-:-:S03]  /*18d0*/  NOP ;  /* 0x0000000000007918 */ /* 0x000fc60000000000 */
[----:B------:R-:W-:Y:S04]  /*18e0*/  LDS.U16 R2, [R85] ;  /* 0x0000000055027984 */ /* 0x000fe80000000400 */
[----:B------:R-:W3:Y:S04]  /*18f0*/  LDS.U16 R3, [R85+0x2] ;  /* 0x0000020055037984 */ /* 0x000ee80000000400 */
[----:B------:R-:W4:Y:S04]  /*1900*/  LDS.U16 R96, [R85+0x4] ;  /* 0x0000040055607984 */ /* 0x000f280000000400 */
[----:B------:R-:W-:Y:S04]  /*1910*/  LDS.U16 R97, [R85+0x6] ;  /* 0x0000060055617984 */ /* 0x000fe80000000400 */
[----:B------:R-:W0:Y:S04]  /*1920*/  LDS.U16 R98, [R85+0x8] ;  /* 0x0000080055627984 */ /* 0x000e280000000400 */
[----:B------:R-:W0:Y:S04]  /*1930*/  LDS.U16 R99, [R85+0xa] ;  /* 0x00000a0055637984 */ /* 0x000e280000000400 */
[----:B------:R-:W0:Y:S04]  /*1940*/  LDS.U16 R100, [R85+0xc] ;  /* 0x00000c0055647984 */ /* 0x000e280000000400 */
[----:B------:R-:W0:Y:S01]  /*1950*/  LDS.U16 R101, [R85+0xe] ;  /* 0x00000e0055657984 */ /* 0x000e220000000400 */
[----:B------:R-:W-:Y:S01]  /*1960*/  BAR.SYNC.DEFER_BLOCKING 0x0 ;  /* 0x0000000000007b1d */ /* 0x000fe20000010000 */
[----:B-1----:R-:W-:-:S02]  /*1970*/  PRMT R102, RZ, 0x7610, R102 ;  /* 0x00007610ff667816 */ /* 0x002fc40000000066 */
[----:B--2---:R-:W-:Y:S02]  /*1980*/  PRMT R95, RZ, 0x7610, R95 ;  /* 0x00007610ff5f7816 */ /* 0x004fe4000000005f */
[----:B------:R-:W-:Y:S02]  /*1990*/  PRMT R103, RZ, 0x7610, R103 ;  /* 0x00007610ff677816 */ /* 0x000fe40000000067 */
[----:B------:R-:W-:Y:S02]  /*19a0*/  PRMT R105, RZ, 0x7610, R105 ;  /* 0x00007610ff697816 */ /* 0x000fe40000000069 */
[----:B------:R-:W-:Y:S01]  /*19b0*/  PRMT R107, RZ, 0x7610, R107 ;  /* 0x00007610ff6b7816 */ /* 0x000fe2000000006b */
[----:B------:R-:W2:Y:S01]  /*19c0*/  @!P0 LDG.E.U16 R109, desc[UR16][R20.64] ;  /* 0x00000010146d8981 */ /* 0x000ea2000c1e1500 */
[----:B------:R-:W-:Y:S02]  /*19d0*/  ISETP.NE.AND P0, PT, R104, RZ, PT ;  /* 0x000000ff6800720c */ /* 0x000fe40003f05270 */
[----:B------:R-:W-:Y:S01]  /*19e0*/  PRMT R104, RZ, 0x7610, R104 ;  /* 0x00007610ff687816 */ /* 0x000fe20000000068 */
[----:B------:R-:W2:Y:S04]  /*19f0*/  @!P1 LDG.E.U16 R95, desc[UR16][R20.64+0x80] ;  /* 0x00008010145f9981 */ /* 0x000ea8000c1e1500 */
[----:B------:R-:W2:Y:S04]  /*1a00*/  @!P2 LDG.E.U16 R103, desc[UR16][R20.64+0xc0] ;  /* 0x0000c0101467a981 */ /* 0x000ea8000c1e1500 */
[----:B------:R-:W2:Y:S04]  /*1a10*/  @!P3 LDG.E.U16 R104, desc[UR16][R20.64+0x100] ;  /* 0x000100101468b981 */ /* 0x000ea8000c1e1500 */
[----:B------:R-:W2:Y:S04]  /*1a20*/  @!P0 LDG.E.U16 R102, desc[UR16][R20.64+0x40] ;  /* 0x0000401014668981 */ /* 0x000ea8000c1e1500 */
[----:B------:R-:W2:Y:S04]  /*1a30*/  @!P4 LDG.E.U16 R105, desc[UR16][R20.64+0x140] ;  /* 0x000140101469c981 */ /* 0x000ea8000c1e1500 */
[----:B------:R-:W2:Y:S04]  /*1a40*/  @!P5 LDG.E.U16 R106, desc[UR16][R20.64+0x180] ;  /* 0x00018010146ad981 */ /* 0x000ea8000c1e1500 */
[----:B------:R1:W2:Y:S01]  /*1a50*/  @!P6 LDG.E.U16 R107, desc[UR16][R20.64+0x1c0] ;  /* 0x0001c010146be981 */ /* 0x0002a2000c1e1500 */
[----:B---3--:R-:W-:-:S02]  /*1a60*/  HADD2.F32 R110, -RZ, R3.H0_H0 ;  /* 0x20000003ff6e7230 */ /* 0x008fc40000004100 */
[----:B------:R-:W-:-:S03]  /*1a70*/  HADD2.F32 R108, -RZ, R2.H0_H0 ;  /* 0x20000002ff6c7230 */ /* 0x000fc60000004100 */
[----:B------:R-:W-:Y:S02]  /*1a80*/  FMUL.FTZ R3, R110, -1.4426950216293334961 ;  /* 0xbfb8aa3b6e037820 */ /* 0x000fe40000410000 */
[----:B------:R-:W-:Y:S02]  /*1a90*/  FMUL.FTZ R2, R108, -1.4426950216293334961 ;  /* 0xbfb8aa3b6c027820 */ /* 0x000fe40000410000 */
[----:B-1----:R-:W-:Y:S01]  /*1aa0*/  MUFU.EX2 R21, R3 ;  /* 0x0000000300157308 */ /* 0x002fe20000000800 */
[----:B----4-:R-:W-:-:S03]  /*1ab0*/  HADD2.F32 R111, -RZ, R96.H0_H0 ;  /* 0x20000060ff6f7230 */ /* 0x010fc60000004100 */
[----:B------:R-:W1:Y:S02]  /*1ac0*/  MUFU.EX2 R20, R2 ;  /* 0x0000000200147308 */ /* 0x000e640000000800 */
[----:B------:R-:W-:Y:S01]  /*1ad0*/  FMUL.FTZ R96, R111, -1.4426950216293334961 ;  /* 0xbfb8aa3b6f607820 */ /* 0x000fe20000410000 */
[----:B0-----:R-:W-:-:S05]  /*1ae0*/  HADD2.F32 R112, -RZ, R98.H0_H0 ;  /* 0x20000062ff707230 */ /* 0x001fca0000004100 */
[----:B------:R-:W0:Y:S01]  /*1af0*/  MUFU.EX2 R96, R96 ;  /* 0x0000006000607308 */ /* 0x000e220000000800 */
[----:B------:R-:W-:Y:S02]  /*1b00*/  HADD2.F32 R116, -RZ, R99.H0_H0 ;  /* 0x20000063ff747230 */ /* 0x000fe40000004100 */
[----:B-1----:R-:W-:Y:S01]  /*1b10*/  FADD.FTZ R20, R20, 1 ;  /* 0x3f80000014147421 */ /* 0x002fe20000010000 */
[----:B------:R-:W-:-:S03]  /*1b20*/  HADD2.F32 R118, -RZ, R100.H0_H0 ;  /* 0x20000064ff767230 */ /* 0x000fc60000004100 */
[----:B------:R-:W1:Y:S01]  /*1b30*/  MUFU.RCP R99, R20 ;  /* 0x0000001400637308 */ /* 0x000e620000001000 */
[----:B------:R-:W-:Y:S01]  /*1b40*/  FMUL.FTZ R100, R116, -1.4426950216293334961 ;  /* 0xbfb8aa3b74647820 */ /* 0x000fe20000410000 */
[----:B------:R-:W-:Y:S02]  /*1b50*/  HADD2.F32 R122, -RZ, R101.H0_H0 ;  /* 0x20000065ff7a7230 */ /* 0x000fe40000004100 */
[----:B0-----:R-:W-:Y:S01]  /*1b60*/  FADD.FTZ R98, R96, 1 ;  /* 0x3f80000060627421 */ /* 0x001fe20000010000 */
[----:B------:R-:W-:Y:S02]  /*1b70*/  HADD2.F32 R0, -RZ, R0.H0_H0 ;  /* 0x20000000ff007230 */ /* 0x000fe40000004100 */
[----:B------:R-:W-:Y:S02]  /*1b80*/  HADD2.F32 R88, -RZ, R88.H0_H0 ;  /* 0x20000058ff587230 */ /* 0x000fe40000004100 */
[----:B------:R-:W-:Y:S02]  /*1b90*/  HADD2.F32 R91, -RZ, R91.H0_H0 ;  /* 0x2000005bff5b7230 */ /* 0x000fe40000004100 */
[----:B------:R-:W-:-:S02]  /*1ba0*/  HADD2.F32 R89, -RZ, R89.H0_H0 ;  /* 0x20000059ff597230 */ /* 0x000fc40000004100 */
[----:B------:R-:W-:Y:S01]  /*1bb0*/  HADD2.F32 R93, -RZ, R93.H0_H0 ;  /* 0x2000005dff5d7230 */ /* 0x000fe20000004100 */
[----:B------:R-:W-:Y:S01]  /*1bc0*/  ISETP.NE.AND P0, PT, R12, RZ, PT ;  /* 0x000000ff0c00720c */ /* 0x000fe20003f05270 */
[----:B--2---:R0:W-:Y:S04]  /*1bd0*/  STS.U16 [R76], R109 ;  /* 0x0000006d4c007388 */ /* 0x0041e80000000400 */
        /* <DEDUP_REMOVED lines=8> */
[----:B------:R-:W4:Y:S04]  /*1c60*/  LDS.U16 R3, [R85+0x2] ;  /* 0x0000020055037984 */ /* 0x000f280000000400 */
[----:B------:R-:W1:Y:S01]  /*1c70*/  LDS.U16 R2, [R85] ;  /* 0x0000000055027984 */ /* 0x000e620000000400 */
[----:B0-----:R-:W-:Y:S01]  /*1c80*/  HADD2.F32 R109, -RZ, R97.H0_H0 ;  /* 0x20000061ff6d7230 */ /* 0x001fe20000004100 */
[----:B--2---:R-:W-:Y:S02]  /*1c90*/  MUFU.EX2 R103, R100 ;  /* 0x0000006400677308 */ /* 0x004fe40000000800 */
[----:B------:R-:W-:Y:S02]  /*1ca0*/  LDS.U16 R96, [R85+0x8] ;  /* 0x0000080055607984 */ /* 0x000fe40000000400 */
[----:B------:R-:W-:Y:S01]  /*1cb0*/  FMUL.FTZ R95, R109, -1.4426950216293334961 ;  /* 0xbfb8aa3b6d5f7820 */ /* 0x000fe20000410000 */
[----:B------:R-:W-:-:S03]  /*1cc0*/  FMUL.FTZ R97, R112, -1.4426950216293334961 ;  /* 0xbfb8aa3b70617820 */ /* 0x000fc60000410000 */
[----:B------:R0:W2:Y:S04]  /*1cd0*/  MUFU.EX2 R102, R95 ;  /* 0x0000005f00667308 */ /* 0x0000a80000000800 */
[----:B------:R3:W2:Y:S01]  /*1ce0*/  MUFU.EX2 R101, R97 ;  /* 0x0000006100657308 */ /* 0x0006a20000000800 */
[----:B0-----:R-:W0:Y:S01]  /*1cf0*/  LDS.U16 R95, [R85+0x6] ;  /* 0x00000600555f7984 */ /* 0x001e220000000400 */
[----:B---3--:R-:W-:Y:S01]  /*1d00*/  FADD.FTZ R97, R21, 1 ;  /* 0x3f80000015617421 */ /* 0x008fe20000010000 */
[----:B--2---:R-:W-:Y:S02]  /*1d10*/  FADD.FTZ R100, R102, 1 ;  /* 0x3f80000066647421 */ /* 0x004fe40000010000 */
[----:B------:R-:W2:Y:S01]  /*1d20*/  LDS.U16 R21, [R85+0x4] ;  /* 0x0000040055157984 */ /* 0x000ea20000000400 */
[----:B------:R-:W-:Y:S01]  /*1d30*/  FADD.FTZ R114, R103, 1 ;  /* 0x3f80000067727421 */ /* 0x000fe20000010000 */
[----:B------:R3:W0:Y:S01]  /*1d40*/  MUFU.RCP R105, R97 ;  /* 0x0000006100697308 */ /* 0x0006220000001000 */
[----:B------:R-:W-:Y:S01]  /*1d50*/  FADD.FTZ R113, R101, 1 ;  /* 0x3f80000065717421 */ /* 0x000fe20000010000 */
[----:B----4-:R-:W-:-:S02]  /*1d60*/  HADD2.F32 R102, -RZ, R3.H0_H0 ;  /* 0x20000003ff667230 */ /* 0x010fc40000004100 */
[----:B-1----:R-:W-:Y:S01]  /*1d70*/  FADD.FTZ R3, -R99, 1 ;  /* 0x3f80000063037421 */ /* 0x002fe20000010100 */
[----:B---3--:R-:W1:Y:S01]  /*1d80*/  LDS.U16 R97, [R85+0xa] ;  /* 0x00000a0055617984 */ /* 0x008e620000000400 */
[----:B------:R-:W-:Y:S02]  /*1d90*/  HADD2.F32 R101, -RZ, R2.H0_H0 ;  /* 0x20000002ff657230 */ /* 0x000fe40000004100 */
[----:B------:R-:W-:Y:S01]  /*1da0*/  FFMA.FTZ R103, R108, R3, 1 ;  /* 0x3f8000006c677423 */ /* 0x000fe20000010003 */
[----:B------:R-:W3:Y:S04]  /*1db0*/  LDS.U16 R2, [R85+0xc] ;  /* 0x00000c0055027984 */ /* 0x000ee80000000400 */
[----:B------:R-:W4:Y:S01]  /*1dc0*/  LDS.U16 R3, [R85+0xe] ;  /* 0x00000e0055037984 */ /* 0x000f220000000400 */
[----:B------:R-:W-:Y:S01]  /*1dd0*/  FMUL.FTZ R106, R118, -1.4426950216293334961 ;  /* 0xbfb8aa3b766a7820 */ /* 0x000fe20000410000 */
[----:B------:R-:W-:-:S03]  /*1de0*/  FMUL.FTZ R107, R122, -1.4426950216293334961 ;  /* 0xbfb8aa3b7a6b7820 */ /* 0x000fc60000410000 */
[----:B------:R0:W2:Y:S04]  /*1df0*/  MUFU.EX2 R117, R106 ;  /* 0x0000006a00757308 */ /* 0x0000a80000000800 */
[----:B------:R0:W2:Y:S04]  /*1e00*/  MUFU.EX2 R121, R107 ;  /* 0x0000006b00797308 */ /* 0x0000a80000000800 */
[----:B------:R-:W-:Y:S01]  /*1e10*/  MUFU.RCP R115, R113 ;  /* 0x0000007100737308 */ /* 0x000fe20000001000 */
[----:B------:R-:W-:-:S07]  /*1e20*/  FMUL.FTZ R20, R0, R101 ;  /* 0x0000006500147220 */ /* 0x000fce0000410000 */
[----:B0-----:R-:W0:Y:S01]  /*1e30*/  MUFU.RCP R106, R100 ;  /* 0x00000064006a7308 */ /* 0x001e220000001000 */
[----:B------:R-:W-:Y:S01]  /*1e40*/  FADD.FTZ R107, -R105, 1 ;  /* 0x3f800000696b7421 */ /* 0x000fe20000010100 */
[----:B------:R-:W-:-:S06]  /*1e50*/  FMUL.FTZ R20, R99, R20 ;  /* 0x0000001463147220 */ /* 0x000fcc0000410000 */
[----:B------:R1:W3:Y:S01]  /*1e60*/  MUFU.RCP R104, R98 ;  /* 0x0000006200687308 */ /* 0x0002e20000001000 */
[----:B------:R-:W-:Y:S01]  /*1e70*/  FFMA.FTZ R107, R110, R107, 1 ;  /* 0x3f8000006e6b7423 */ /* 0x000fe2000001006b */
[----:B--2---:R-:W-:Y:S01]  /*1e80*/  FADD.FTZ R120, R117, 1 ;  /* 0x3f80000075787421 */ /* 0x004fe20000010000 */
[----:B------:R-:W-:Y:S01]  /*1e90*/  FADD.FTZ R124, R121, 1 ;  /* 0x3f800000797c7421 */ /* 0x000fe20000010000 */
[----:B-1----:R-:W-:-:S04]  /*1ea0*/  FMUL.FTZ R98, R88, R102 ;  /* 0x0000006658627220 */ /* 0x002fc80000410000 */
[----:B------:R-:W-:Y:S01]  /*1eb0*/  FMUL.FTZ R98, R105, R98 ;  /* 0x0000006269627220 */ /* 0x000fe20000410000 */
[----:B------:R1:W2:Y:S01]  /*1ec0*/  MUFU.RCP R119, R114 ;  /* 0x0000007200777308 */ /* 0x0002a20000001000 */
[----:B------:R-:W-:Y:S01]  /*1ed0*/  FMUL.FTZ R103, R20, R103 ;  /* 0x0000006714677220 */ /* 0x000fe20000410000 */
[----:B------:R-:W-:Y:S02]  /*1ee0*/  HADD2.F32 R20, -RZ, R90.H0_H0 ;  /* 0x2000005aff147230 */ /* 0x000fe40000004100 */
[----:B------:R-:W-:Y:S01]  /*1ef0*/  FMUL.FTZ R98, R98, R107 ;  /* 0x0000006b62627220 */ /* 0x000fe20000410000 */
[----:B------:R-:W-:-:S03]  /*1f00*/  HADD2.F32 R107, -RZ, R95.H0_H0 ;  /* 0x2000005fff6b7230 */ /* 0x000fc60000004100 */
[----:B------:R4:W2:Y:S01]  /*1f10*/  MUFU.RCP R121, R120 ;  /* 0x0000007800797308 */ /* 0x0008a20000001000 */
[----:B-1----:R-:W-:Y:S02]  /*1f20*/  HADD2.F32 R114, -RZ, R96.H0_H0 ;  /* 0x20000060ff727230 */ /* 0x002fe40000004100 */
[----:B0-----:R-:W-:Y:S01]  /*1f30*/  FADD.FTZ R100, -R106, 1 ;  /* 0x3f8000006a647421 */ /* 0x001fe20000010100 */
[----:B------:R-:W-:Y:S02]  /*1f40*/  HADD2.F32 R21, -RZ, R21.H0_H0 ;  /* 0x20000015ff157230 */ /* 0x000fe40000004100 */
[----:B------:R-:W-:Y:S02]  /*1f50*/  FADD.FTZ R117, -R115, 1 ;  /* 0x3f80000073757421 */ /* 0x000fe40000010100 */
[----:B------:R0:W1:Y:S01]  /*1f60*/  MUFU.RCP R125, R124 ;  /* 0x0000007c007d7308 */ /* 0x0000620000001000 */
[----:B------:R-:W-:Y:S01]  /*1f70*/  FMUL.FTZ R113, R20, R107 ;  /* 0x0000006b14717220 */ /* 0x000fe20000410000 */
[----:B------:R-:W-:Y:S01]  /*1f80*/  FMUL.FTZ R96, R91, R114 ;  /* 0x000000725b607220 */ /* 0x000fe20000410000 */
[----:B------:R-:W-:Y:S01]  /*1f90*/  FFMA.FTZ R100, R109, R100, 1 ;  /* 0x3f8000006d647423 */ /* 0x000fe20000010064 */
[----:B------:R-:W-:Y:S01]  /*1fa0*/  FFMA.FTZ R117, R112, R117, 1 ;  /* 0x3f80000070757423 */ /* 0x000fe20000010075 */
[----:B------:R-:W-:Y:S01]  /*1fb0*/  FMUL.FTZ R113, R106, R113 ;  /* 0x000000716a717220 */ /* 0x000fe20000410000 */
[----:B------:R-:W-:Y:S01]  /*1fc0*/  FMUL.FTZ R96, R115, R96 ;  /* 0x0000006073607220 */ /* 0x000fe20000410000 */
[----:B---3--:R-:W-:Y:S01]  /*1fd0*/  FADD.FTZ R90, -R104, 1 ;  /* 0x3f800000685a7421 */ /* 0x008fe20000010100 */
[----:B------:R-:W-:Y:S01]  /*1fe0*/  FMUL.FTZ R95, R89, R21 ;  /* 0x00000015595f7220 */ /* 0x000fe20000410000 */
[----:B------:R-:W-:Y:S01]  /*1ff0*/  FMUL.FTZ R113, R113, R100 ;  /* 0x0000006471717220 */ /* 0x000fe20000410000 */
[----:B------:R-:W-:Y:S01]  /*2000*/  FMUL.FTZ R117, R96, R117 ;  /* 0x0000007560757220 */ /* 0x000fe20000410000 */
[----:B------:R-:W-:Y:S01]  /*2010*/  FFMA.FTZ R90, R111, R90, 1 ;  /* 0x3f8000006f5a7423 */ /* 0x000fe2000001005a */
[----:B------:R-:W-:Y:S01]  /*2020*/  FMUL.FTZ R95, R104, R95 ;  /* 0x0000005f685f7220 */ /* 0x000fe20000410000 */
[----:B------:R-:W-:-:S02]  /*2030*/  HADD2.F32 R96, -RZ, R92.H0_H0 ;  /* 0x2000005cff607230 */ /* 0x000fc40000004100 */
[----:B------:R-:W-:Y:S02]  /*2040*/  HADD2.F32 R97, -RZ, R97.H0_H0 ;  /* 0x20000061ff617230 */ /* 0x000fe40000004100 */
[----:B----4-:R-:W-:Y:S02]  /*2050*/  HADD2.F32 R120, -RZ, R2.H0_H0 ;  /* 0x20000002ff787230 */ /* 0x010fe40000004100 */
[----:B------:R-:W-:Y:S02]  /*2060*/  HADD2.F32 R100, -RZ, R94.H0_H0 ;  /* 0x2000005eff647230 */ /* 0x000fe40000004100 */
[----:B0-----:R-:W-:Y:S02]  /*2070*/  HADD2.F32 R124, -RZ, R3.H0_H0 ;  /* 0x20000003ff7c7230 */ /* 0x001fe40000004100 */
[----:B------:R-:W-:Y:S01]  /*2080*/  FMUL.FTZ R90, R95, R90 ;  /* 0x0000005a5f5a7220 */ /* 0x000fe20000410000 */
[----:B--2---:R-:W-:Y:S01]  /*2090*/  FADD.FTZ R95, -R119, 1 ;  /* 0x3f800000775f7421 */ /* 0x004fe20000010100 */
[----:B------:R-:W-:Y:S01]  /*20a0*/  FMUL.FTZ R2, R96, R97 ;  /* 0x0000006160027220 */ /* 0x000fe20000410000 */
[----:B------:R-:W-:Y:S01]  /*20b0*/  FADD.FTZ R123, -R121, 1 ;  /* 0x3f800000797b7421 */ /* 0x000fe20000010100 */
[----:B------:R-:W-:Y:S01]  /*20c0*/  FMUL.FTZ R92, R93, R120 ;  /* 0x000000785d5c7220 */ /* 0x000fe20000410000 */
[----:B-1----:R-:W-:Y:S01]  /*20d0*/  FADD.FTZ R3, -R125, 1 ;  /* 0x3f8000007d037421 */ /* 0x002fe20000010100 */
        /* <DEDUP_REMOVED lines=9> */
[----:B------:R-:W-:Y:S01]  /*2170*/  BAR.SYNC.DEFER_BLOCKING 0x0 ;  /* 0x0000000000007b1d */ /* 0x000fe20000010000 */
[----:B------:R-:W-:Y:S01]  /*2180*/  FMUL.FTZ R3, R94, R3 ;  /* 0x000000035e037220 */ /* 0x000fe20000410000 */
[----:B------:R-:W-:-:S02]  /*2190*/  F2FP.F16.F32.PACK_AB R98, R98, R103 ;  /* 0x000000676262723e */ /* 0x000fc400000000ff */
[----:B------:R-:W-:Y:S02]  /*21a0*/  F2FP.F16.F32.PACK_AB R90, R113, R90 ;  /* 0x0000005a715a723e */ /* 0x000fe400000000ff */
[----:B------:R-:W-:Y:S02]  /*21b0*/  F2FP.F16.F32.PACK_AB R2, R2, R117 ;  /* 0x000000750202723e */ /* 0x000fe400000000ff */
[----:B------:R-:W-:Y:S02]  /*21c0*/  F2FP.F16.F32.PACK_AB R3, R3, R92 ;  /* 0x0000005c0303723e */ /* 0x000fe400000000ff */
[----:B------:R-:W-:Y:S02]  /*21d0*/  PRMT R95, R98, 0x7632, R95 ;  /* 0x00007632625f7816 */ /* 0x000fe4000000005f */
        /* <DEDUP_REMOVED lines=22> */
[----:B0-----:R-:W-:-:S05]  /*2340*/  IMAD.WIDE.U32 R2, R134, UR18, R4 ;  /* 0x0000001286027c25 */ /* 0x001fca000f8e0004 */
[----:B------:R-:W0:Y:S01]  /*2350*/  LDS R133, [UR5+0x210] ;  /* 0x00021005ff857984 */ /* 0x000e220008000800 */
[----:B------:R-:W-:Y:S02]  /*2360*/  IMAD R3, R135, UR18, R3 ;  /* 0x0000001287037c24 */ /* 0x000fe4000f8e0203 */
[----:B------:R-:W-:-:S04]  /*2370*/  IMAD.WIDE.U32 R2, R37, UR6, R2 ;  /* 0x0000000625027c25 */ /* 0x000fc8000f8e0002 */
[----:B------:R-:W-:Y:S01]  /*2380*/  IMAD R90, R37, UR7, R3 ;  /* 0x00000007255a7c24 */ /* 0x000fe2000f8e0203 */
[----:B------:R-:W-:Y:S01]  /*2390*/  IADD3 R3, P1, PT, R56, R2, RZ ;  /* 0x0000000238037210 */ /* 0x000fe20007f3e0ff */
[----:B------:R-:W1:Y:S03]  /*23a0*/  LDCU.64 UR6, c[0x0][0x490] ;  /* 0x00009200ff0677ac */ /* 0x000e660008000a00 */
        /* <DEDUP_REMOVED lines=19> */
[----:B-1----:R-:W-:-:S04]  /*24e0*/  UISETP.NE.U32.AND UP0, UPT, UR6, URZ, UPT ;  /* 0x000000ff0600728c */ /* 0x002fc8000bf05070 */
        /* <DEDUP_REMOVED lines=32> */
[----:B------:R-:W-:Y:S01]  /*26f0*/  PRMT R3, R99, 0x7632, R3 ;  /* 0x0000763263037816 */ /* 0x000fe20000000003 */
[----:B------:R-:W1:Y:S01]  /*2700*/  LDC.64 R106, c[0x0][0x438] ;  /* 0x00010e00ff6a7b82 */ /* 0x000e620000000a00 */
[----:B------:R-:W-:Y:S02]  /*2710*/  PRMT R20, R2, 0x7632, R20 ;  /* 0x0000763202147816 */ /* 0x000fe40000000014 */
[----:B------:R-:W-:Y:S02]  /*2720*/  PRMT R101, R97, 0x7632, R101 ;  /* 0x0000763261657816 */ /* 0x000fe40000000065 */
[----:B------:R-:W-:Y:S01]  /*2730*/  PRMT R102, R118, 0x7632, R102 ;  /* 0x0000763276667816 */ /* 0x000fe20000000066 */
[----:B------:R-:W-:Y:S04]  /*2740*/  STS.U16 [R85], R99 ;  /* 0x0000006355007388 */ /* 0x000fe80000000400 */
[----:B------:R-:W-:Y:S04]  /*2750*/  STS.U16 [R85+0x2], R3 ;  /* 0x0000020355007388 */ /* 0x000fe80000000400 */
[----:B------:R0:W-:Y:S04]  /*2760*/  STS.U16 [R85+0x4], R2 ;  /* 0x0000040255007388 */ /* 0x0001e80000000400 */
[----:B------:R2:W-:Y:S04]  /*2770*/  STS.U16 [R85+0x6], R20 ;  /* 0x0000061455007388 */ /* 0x0005e80000000400 */
[----:B------:R-:W-:Y:S01]  /*2780*/  STS.U16 [R85+0x8], R97 ;  /* 0x0000086155007388 */ /* 0x000fe20000000400 */
[----:B0-----:R-:W-:-:S03]  /*2790*/  IMAD.WIDE.U32 R2, R104, UR18, R4 ;  /* 0x0000001268027c25 */ /* 0x001fc6000f8e0004 */
[----:B------:R-:W-:Y:S01]  /*27a0*/  STS.U16 [R85+0xa], R101 ;  /* 0x00000a6555007388 */ /* 0x000fe20000000400 */
[----:B------:R-:W-:-:S03]  /*27b0*/  IMAD R3, R105, UR18, R3 ;  /* 0x0000001269037c24 */ /* 0x000fc6000f8e0203 */
[----:B------:R-:W-:Y:S01]  /*27c0*/  STS.U16 [R85+0xc], R118 ;  /* 0x00000c7655007388 */ /* 0x000fe20000000400 */
[----:B-1----:R-:W-:-:S03]  /*27d0*/  IMAD.WIDE.U32 R2, R37, R106, R2 ;  /* 0x0000006a25027225 */ /* 0x002fc600078e0002 */
[----:B------:R-:W-:Y:S01]  /*27e0*/  STS.U16 [R85+0xe], R102 ;  /* 0x00000e6655007388 */ /* 0x000fe20000000400 */
[----:B------:R-:W-:-:S03]  /*27f0*/  NOP ;  /* 0x0000000000007918 */ /* 0x000fc60000000000 */
[----:B------:R-:W-:Y:S01]  /*2800*/  LDS.U16 R21, [R76] ;  /* 0x000000004c157984 */ /* 0x000fe20000000400 */
[----:B--2---:R-:W-:Y:S01]  /*2810*/  IMAD R20, R37, R107, R3 ;  /* 0x0000006b25147224 */ /* 0x004fe200078e0203 */
        /* <DEDUP_REMOVED lines=30> */
.L_x_8539:
[----:B0-----:R-:W-:Y:S01]  /*2a00*/  HADD2.F32 R99, -RZ, R34.H0_H0 ;  /* 0x20000022ff637230 */ /* 0x001fe20000004100 */
        /* <DEDUP_REMOVED lines=29> */
[----:B------:R-:W-:Y:S01]  /*2be0*/  HADD2.F32 R25, -RZ, R25.H0_H0 ;  /* 0x20000019ff197230 */ /* 0x000fe20000004100 */
[----:B------:R-:W-:Y:S01]  /*2bf0*/  MOV R106, RZ ;  /* 0x000000ff006a7202 */ /* 0x000fe20000000f00 */
[--C-:B-----5:R-:W-:Y:S01]  /*2c00*/  FADD.FTZ R108, R87, R36.reuse ;  /* 0x00000024576c7221 */ /* 0x120fe20000010000 */
        /* <DEDUP_REMOVED lines=19> */
[C---:B------:R-:W-:Y:S01]  /*2d40*/  ISETP.NE.AND P2, PT, R53.reuse, 0x1, PT ;  /* 0x000000013500780c */ /* 0x040fe20003f45270 */
[----:B------:R-:W-:Y:S01]  /*2d50*/  FMUL.FTZ R125, R108, R99 ;  /* 0x000000636c7d7220 */ /* 0x000fe20000410000 */
[C---:B------:R-:W-:Y:S01]  /*2d60*/  SHF.L.U32 R140, R53.reuse, 0x8, RZ ;  /* 0x00000008358c7819 */ /* 0x040fe200000006ff */
[----:B------:R-:W-:Y:S01]  /*2d70*/  FMUL.FTZ R136, R110, R101 ;  /* 0x000000656e887220 */ /* 0x000fe20000410000 */
[----:B------:R-:W-:Y:S01]  /*2d80*/  IADD3 R20, P0, PT, R4, R6, RZ ;  /* 0x0000000604147210 */ /* 0x000fe20007f1e0ff */
[----:B------:R-:W-:Y:S01]  /*2d90*/  FMUL.FTZ R127, R112, R103 ;  /* 0x00000067707f7220 */ /* 0x000fe20000410000 */
[----:B------:R-:W-:Y:S01]  /*2da0*/  ISETP.GE.AND P1, PT, R56, R75, PT ;  /* 0x0000004b3800720c */ /* 0x000fe20003f26270 */
[----:B------:R-:W1:Y:S01]  /*2db0*/  LDC.64 R30, c[0x0][0x448] ;  /* 0x00011200ff1e7b82 */ /* 0x000e620000000a00 */
[----:B------:R-:W-:Y:S01]  /*2dc0*/  LOP3.LUT R164, R4, 0x100, RZ, 0xc0, !PT ;  /* 0x0000010004a47812 */ /* 0x000fe200078ec0ff */
[----:B------:R-:W-:Y:S01]  /*2dd0*/  FMUL.FTZ R131, R114, R105 ;  /* 0x0000006972837220 */ /* 0x000fe20000410000 */
[----:B------:R-:W-:Y:S01]  /*2de0*/  IADD3 R123, PT, PT, R53, -0x2, RZ ;  /* 0xfffffffe357b7810 */ /* 0x000fe20007ffe0ff */
[----:B------:R-:W-:Y:S01]  /*2df0*/  FMUL.FTZ R133, R116, R107 ;  /* 0x0000006b74857220 */ /* 0x000fe20000410000 */
[----:B------:R-:W-:Y:S01]  /*2e00*/  IADD3 R166, PT, PT, R4, R12, RZ ;  /* 0x0000000c04a67210 */ /* 0x000fe20007ffe0ff */
[----:B------:R-:W-:Y:S01]  /*2e10*/  FMUL.FTZ R137, R118, R109 ;  /* 0x0000006d76897220 */ /* 0x000fe20000410000 */
[----:B------:R-:W-:Y:S01]  /*2e20*/  ISETP.EQ.AND P2, PT, R12, RZ, P2 ;  /* 0x000000ff0c00720c */ /* 0x000fe20001742270 */
[----:B------:R-:W2:Y:S01]  /*2e30*/  LDC.64 R28, c[0x0][0x3a8] ;  /* 0x0000ea00ff1c7b82 */ /* 0x000ea20000000a00 */
[----:B------:R-:W-:Y:S01]  /*2e40*/  FMUL.FTZ R138, R120, R111 ;  /* 0x0000006f788a7220 */ /* 0x000fe20000410000 */
[----:B------:R-:W-:Y:S01]  /*2e50*/  FMUL.FTZ R139, R122, R113 ;  /* 0x000000717a8b7220 */ /* 0x000fe20000410000 */
[----:B------:R-:W-:Y:S01]  /*2e60*/  MOV R89, RZ ;  /* 0x000000ff00597202 */ /* 0x000fe20000000f00 */
[----:B------:R-:W3:Y:S01]  /*2e70*/  LDCU UR7, c[0x0][0x394] ;  /* 0x00007280ff0777ac */ /* 0x000ee20008000800 */
[----:B------:R-:W-:-:S02]  /*2e80*/  LOP3.LUT R140, R140, 0x100, RZ, 0xc0, !PT ;  /* 0x000001008c8c7812 */ /* 0x000fc400078ec0ff */
[----:B------:R-:W-:Y:S01]  /*2e90*/  IADD3.X R21, PT, PT, RZ, R73, RZ, P0, !PT ;  /* 0x00000049ff157210 */ /* 0x000fe200007fe4ff */
[----:B------:R-:W4:Y:S01]  /*2ea0*/  LDC.64 R26, c[0x0][0x3c0] ;  /* 0x0000f000ff1a7b82 */ /* 0x000f220000000a00 */
[----:B------:R-:W0:Y:S01]  /*2eb0*/  LDCU UR11, c[0x0][0x38c] ;  /* 0x00007180ff0b77ac */ /* 0x000e220008000800 */
[----:B------:R-:W0:Y:S06]  /*2ec0*/  LDCU UR10, c[0x0][0x388] ;  /* 0x00007100ff0a77ac */ /* 0x000e2c0008000800 */
[----:B------:R-:W0:Y:S01]  /*2ed0*/  LDC.64 R24, c[0x0][0x3e0] ;  /* 0x0000f800ff187b82 */ /* 0x000e220000000a00 */
[----:B------:R-:W0:Y:S01]  /*2ee0*/  LDCU.64 UR8, c[0x0][0x540] ;  /* 0x0000a800ff0877ac */ /* 0x000e220008000a00 */
[----:B------:R-:W-:-:S06]  /*2ef0*/  UMOV UR4, URZ ;  /* 0x000000ff00047c82 */ /* 0x000fcc0008000000 */
[----:B---3--:R-:W0:Y:S02]  /*2f00*/  LDC.64 R22, c[0x0][0x4f0] ;  /* 0x00013c00ff167b82 */ /* 0x008e240000000a00 */
.L_x_8562:
[----:B------:R-:W-:Y:S01]  /*2f10*/  MOV R2, R56 ;  /* 0x0000003800027202 */ /* 0x000fe20000000f00 */
[----:B------:R-:W-:Y:S01]  /*2f20*/  HFMA2 R3, -RZ, RZ, 0, 0 ;  /* 0x00000000ff037431 */ /* 0x000fe200000001ff */
[-C--:B------:R-:W-:Y:S02]  /*2f30*/  ISETP.GE.AND P3, PT, R66, R75.reuse, PT ;  /* 0x0000004b4200720c */ /* 0x080fe40003f66270 */
[----:B------:R-:W-:Y:S01]  /*2f40*/  ISETP.GE.AND P0, PT, R67, R75, PT ;  /* 0x0000004b4300720c */ /* 0x000fe20003f06270 */
[----:B01----:R-:W-:-:S04]  /*2f50*/  IMAD.WIDE.U32 R34, R24, UR4, R2 ;  /* 0x0000000418227c25 */ /* 0x003fc8000f8e0002 */
[----:B------:R-:W-:Y:S01]  /*2f60*/  IMAD R3, R25, UR4, R35 ;  /* 0x0000000419037c24 */ /* 0x000fe2000f8e0223 */
[----:B------:R-:W-:-:S04]  /*2f70*/  LEA R2, P4, R34, R51, 0x1 ;  /* 0x0000003322027211 */ /* 0x000fc800078808ff */
[----:B------:R-:W-:-:S05]  /*2f80*/  LEA.HI.X R3, R34, R52, R3, 0x1, P4 ;  /* 0x0000003422037211 */ /* 0x000fca00020f0c03 */
[----:B------:R-:W3:Y:S04]  /*2f90*/  @!P1 LDG.E.U16 R86, desc[UR16][R2.64] ;  /* 0x0000001002569981 */ /* 0x000ee8000c1e1500 */
[----:B------:R-:W5:Y:S04]  /*2fa0*/  @!P0 LDG.E.U16 R35, desc[UR16][R2.64+0x80] ;  /* 0x0000801002238981 */ /* 0x000f68000c1e1500 */
[----:B------:R-:W2:Y:S01]  /*2fb0*/  @!P3 LDG.E.U16 R34, desc[UR16][R2.64+0x40] ;  /* 0x000040100222b981 */ /* 0x000ea2000c1e1500 */
[----:B------:R-:W-:Y:S01]  /*2fc0*/  MOV R141, RZ ;  /* 0x000000ff008d7202 */ /* 0x000fe20000000f00 */
[----:B------:R-:W-:Y:S01]  /*2fd0*/  HFMA2 R143, -RZ, RZ, 0, 0 ;  /* 0x00000000ff8f7431 */ /* 0x000fe200000001ff */
[----:B------:R-:W-:-:S02]  /*2fe0*/  ISETP.GE.AND P5, PT, R69, R75, PT ;  /* 0x0000004b4500720c */ /* 0x000fc40003fa6270 */
[----:B------:R-:W-:Y:S02]  /*2ff0*/  ISETP.GE.AND P4, PT, R70, R75, PT ;  /* 0x0000004b4600720c */ /* 0x000fe40003f86270 */
[----:B---3--:R-:W-:Y:S02]  /*3000*/  @!P1 PRMT R141, R86, 0x5410, RZ ;  /* 0x00005410568d9816 */ /* 0x008fe400000000ff */
[----:B-----5:R-:W-:Y:S02]  /*3010*/  @!P0 PRMT R143, R35, 0x5410, RZ ;  /* 0x00005410238f8816 */ /* 0x020fe400000000ff */
[----:B------:R-:W-:Y:S02]  /*3020*/  MOV R35, R47 ;  /* 0x0000002f00237202 */ /* 0x000fe40000000f00 */
[----:B--2---:R-:W-:Y:S02]  /*3030*/  @!P3 PRMT R141, R141, 0x5410, R34 ;  /* 0x000054108d8db816 */ /* 0x004fe40000000022 */
[----:B------:R-:W-:-:S02]  /*3040*/  MOV R34, R10 ;  /* 0x0000000a00227202 */ /* 0x000fc40000000f00 */
[----:B------:R-:W-:-:S03]  /*3050*/  ISETP.GE.AND P0, PT, R68, R75, PT ;  /* 0x0000004b4400720c */ /* 0x000fc60003f06270 */
[----:B------:R-:W-:Y:S01]  /*3060*/  IMAD.WIDE.U32 R128, R28, UR4, R34 ;  /* 0x000000041c807c25 */ /* 0x000fe2000f8e0022 */
[----:B------:R-:W-:Y:S02]  /*3070*/  MOV R34, R8 ;  /* 0x0000000800227202 */ /* 0x000fe40000000f00 */
[----:B------:R-:W-:Y:S01]  /*3080*/  MOV R35, R49 ;  /* 0x0000003100237202 */ /* 0x000fe20000000f00 */
[----:B------:R-:W-:Y:S01]  /*3090*/  IMAD R87, R29, UR4, R129 ;  /* 0x000000041d577c24 */ /* 0x000fe2000f8e0281 */
[----:B------:R-:W-:Y:S01]  /*30a0*/  LEA R86, P3, R128, R32, 0x2 ;  /* 0x0000002080567211 */ /* 0x000fe200078610ff */
[----:B------:R-:W2:Y:S01]  /*30b0*/  @!P5 LDG.E.U16 R129, desc[UR16][R2.64+0x100] ;  /* 0x000100100281d981 */ /* 0x000ea2000c1e1500 */
[----:B----4-:R-:W-:Y:S02]  /*30c0*/  IMAD.WIDE.U32 R134, R26, UR4, R34 ;  /* 0x000000041a867c25 */ /* 0x010fe4000f8e0022 */
        /* <DEDUP_REMOVED lines=21> */
[----:B---3--:R-:W-:Y:S02]  /*3220*/  @!P0 PRMT R143, R143, 0x5410, R128 ;  /* 0x000054108f8f8816 */ /* 0x008fe40000000080 */
[----:B------:R-:W-:Y:S02]  /*3230*/  MOV R128, RZ ;  /* 0x000000ff00807202 */ /* 0x000fe40000000f00 */
[----:B----4-:R-:W-:-:S02]  /*3240*/  @!P4 PRMT R134, R134, 0x5410, R135 ;  /* 0x000054108686c816 */ /* 0x010fc40000000087 */
[----:B------:R-:W-:Y:S02]  /*3250*/  PRMT R2, R143, 0x7632, R2 ;  /* 0x000076328f027816 */ /* 0x000fe40000000002 */
[----:B-----5:R-:W-:Y:S02]  /*3260*/  @!P3 PRMT R128, R142, 0x5410, RZ ;  /* 0x000054108e80b816 */ /* 0x020fe400000000ff */
[----:B------:R-:W-:Y:S01]  /*3270*/  PRMT R35, R134, 0x7632, R35 ;  /* 0x0000763286237816 */ /* 0x000fe20000000023 */
[----:B------:R-:W-:Y:S01]  /*3280*/  STS.U16 [R78+0x80], R143 ;  /* 0x0000808f4e007388 */ /* 0x000fe20000000400 */
[----:B------:R-:W-:-:S03]  /*3290*/  @!P6 PRMT R128, R128, 0x5410, R145 ;  /* 0x000054108080e816 */ /* 0x000fc60000000091 */
[----:B------:R-:W-:Y:S01]  /*32a0*/  STS.U16 [R80+0xc0], R2 ;  /* 0x0000c00250007388 */ /* 0x000fe20000000400 */
[----:B------:R-:W-:-:S03]  /*32b0*/  PRMT R87, R128, 0x7632, R87 ;  /* 0x0000763280577816 */ /* 0x000fc60000000057 */
[----:B------:R-:W-:Y:S04]  /*32c0*/  STS.U16 [R81+0x100], R134 ;  /* 0x0001008651007388 */ /* 0x000fe80000000400 */
[----:B------:R1:W-:Y:S04]  /*32d0*/  STS.U16 [R82+0x140], R35 ;  /* 0x0001402352007388 */ /* 0x0003e80000000400 */
[----:B------:R-:W-:Y:S04]  /*32e0*/  STS.U16 [R83+0x180], R128 ;  /* 0x0001808053007388 */ /* 0x000fe80000000400 */
[----:B------:R2:W-:Y:S01]  /*32f0*/  STS.U16 [R84+0x1c0], R87 ;  /* 0x0001c05754007388 */ /* 0x0005e20000000400 */
[----:B------:R-:W-:-:S03]  /*3300*/  NOP ;  /* 0x0000000000007918 */ /* 0x000fc60000000000 */
[----:B------:R-:W3:Y:S04]  /*3310*/  LDS.U16 R145, [R85+0xa] ;  /* 0x00000a0055917984 */ /* 0x000ee80000000400 */
[----:B------:R-:W4:Y:S04]  /*3320*/  LDS.U16 R161, [R85] ;  /* 0x0000000055a17984 */ /* 0x000f280000000400 */
[----:B------:R-:W5:Y:S04]  /*3330*/  LDS.U16 R159, [R85+0x2] ;  /* 0x00000200559f7984 */ /* 0x000f680000000400 */
[----:B------:R-:W5:Y:S04]  /*3340*/  LDS.U16 R157, [R85+0x4] ;  /* 0x00000400559d7984 */ /* 0x000f680000000400 */
[----:B------:R-:W5:Y:S04]  /*3350*/  LDS.U16 R135, [R85+0x6] ;  /* 0x0000060055877984 */ /* 0x000f680000000400 */
[----:B------:R-:W5:Y:S04]  /*3360*/  LDS.U16 R143, [R85+0x8] ;  /* 0x00000800558f7984 */ /* 0x000f680000000400 */
[----:B------:R-:W5:Y:S04]  /*3370*/  LDS.U16 R129, [R85+0xc] ;  /* 0x00000c0055817984 */ /* 0x000f680000000400 */
[----:B------:R-:W5:Y:S01]  /*3380*/  LDS.U16 R141, [R85+0xe] ;  /* 0x00000e00558d7984 */ /* 0x000f620000000400 */
[----:B0-----:R-:W-:Y:S01]  /*3390*/  FMUL.FTZ R3, R86, 1.4426950216293334961 ;  /* 0x3fb8aa3b56037820 */ /* 0x001fe20000410000 */
[----:B------:R-:W-:-:S02]  /*33a0*/  ISETP.NE.AND P3, PT, R12, RZ, PT ;  /* 0x000000ff0c00720c */ /* 0x000fc40003f65270 */
[----:B-1----:R-:W-:Y:S01]  /*33b0*/  IADD3 R35, PT, PT, R164, UR4, RZ ;  /* 0x00000004a4237c10 */ /* 0x002fe2000fffe0ff */
[----:B------:R-:W-:-:S03]  /*33c0*/  FMUL.FTZ R144, R108, R3 ;  /* 0x000000036c907220 */ /* 0x000fc60000410000 */
[----:B------:R-:W-:Y:S01]  /*33d0*/  SEL R35, R35, R54, !P3 ;  /* 0x0000003623237207 */ /* 0x000fe20005800000 */
[-C--:B--2---:R-:W-:Y:S01]  /*33e0*/  FMUL.FTZ R87, R110, R3.reuse ;  /* 0x000000036e577220 */ /* 0x084fe20000410000 */
[-C--:B------:R-:W-:Y:S01]  /*33f0*/  FMUL.FTZ R128, R112, R3.reuse ;  /* 0x0000000370807220 */ /* 0x080fe20000410000 */
[----:B------:R-:W0:Y:S01]  /*3400*/  MUFU.EX2 R144, R144 ;  /* 0x0000009000907308 */ /* 0x000e220000000800 */
[----:B------:R-:W-:Y:S01]  /*3410*/  LEA R147, R35, UR5, 0x2 ;  /* 0x0000000523937c11 */ /* 0x000fe2000f8e10ff */
[-C--:B------:R-:W-:Y:S01]  /*3420*/  FMUL.FTZ R134, R114, R3.reuse ;  /* 0x0000000372867220 */ /* 0x080fe20000410000 */
[-C--:B------:R-:W-:Y:S01]  /*3430*/  FMUL.FTZ R142, R116, R3.reuse ;  /* 0x00000003748e7220 */ /* 0x080fe20000410000 */
[-C--:B------:R-:W-:Y:S01]  /*3440*/  FMUL.FTZ R146, R118, R3.reuse ;  /* 0x0000000376927220 */ /* 0x080fe20000410000 */
[-C--:B------:R-:W-:Y:S01]  /*3450*/  FMUL.FTZ R35, R120, R3.reuse ;  /* 0x0000000378237220 */ /* 0x080fe20000410000 */
[----:B------:R-:W-:Y:S01]  /*3460*/  FMUL.FTZ R148, R122, R3 ;  /* 0x000000037a947220 */ /* 0x000fe20000410000 */
[----:B------:R-:W-:Y:S01]  /*3470*/  ISETP.NE.AND P0, PT, R12, 0x1f, PT ;  /* 0x0000001f0c00780c */ /* 0x000fe20003f05270 */
[----:B------:R-:W1:Y:S01]  /*3480*/  MUFU.EX2 R87, R87 ;  /* 0x0000005700577308 */ /* 0x000e620000000800 */
[----:B---3--:R-:W-:-:S03]  /*3490*/  HADD2.F32 R145, -RZ, R145.H0_H0 ;  /* 0x20000091ff917230 */ /* 0x008fc60000004100 */
[----:B------:R-:W2:Y:S01]  /*34a0*/  MUFU.EX2 R128, R128 ;  /* 0x0000008000807308 */ /* 0x000ea20000000800 */
[----:B----4-:R-:W-:-:S03]  /*34b0*/  HADD2.F32 R161, -RZ, R161.H0_H0 ;  /* 0x200000a1ffa17230 */ /* 0x010fc60000004100 */
[----:B------:R-:W3:Y:S01]  /*34c0*/  MUFU.EX2 R134, R134 ;  /* 0x0000008600867308 */ /* 0x000ee20000000800 */
[----:B-----5:R-:W-:-:S03]  /*34d0*/  HADD2.F32 R159, -RZ, R159.H0_H0 ;  /* 0x2000009fff9f7230 */ /* 0x020fc60000004100 */
[----:B------:R-:W4:Y:S01]  /*34e0*/  MUFU.EX2 R142, R142 ;  /* 0x0000008e008e7308 */ /* 0x000f220000000800 */
[----:B------:R-:W-:-:S03]  /*34f0*/  HADD2.F32 R157, -RZ, R157.H0_H0 ;  /* 0x2000009dff9d7230 */ /* 0x000fc60000004100 */
[----:B------:R-:W1:Y:S01]  /*3500*/  MUFU.EX2 R146, R146 ;  /* 0x0000009200927308 */ /* 0x000e620000000800 */
[----:B------:R-:W-:-:S03]  /*3510*/  HADD2.F32 R135, -RZ, R135.H0_H0 ;  /* 0x20000087ff877230 */ /* 0x000fc60000004100 */
[----:B------:R-:W1:Y:S01]  /*3520*/  MUFU.EX2 R35, R35 ;  /* 0x0000002300237308 */ /* 0x000e620000000800 */
[----:B------:R-:W-:-:S03]  /*3530*/  HADD2.F32 R143, -RZ, R143.H0_H0 ;  /* 0x2000008fff8f7230 */ /* 0x000fc60000004100 */
[----:B------:R-:W1:Y:S01]  /*3540*/  MUFU.EX2 R148, R148 ;  /* 0x0000009400947308 */ /* 0x000e620000000800 */
        /* <DEDUP_REMOVED lines=28> */
.L_x_8542:
[----:B------:R0:W1:Y:S02]  /*3710*/  LDS R163, [R158+0x107c] ;  /* 0x00107c009ea37984 */ /* 0x0000640000000800 */
.L_x_8543:
[----:B------:R-:W-:Y:S05]  /*3720*/  BSYNC.RECONVERGENT B0 ;  /* 0x0000000000007941 */ /* 0x000fea0003800200 */
.L_x_8541:
[----:B--2---:R-:W2:Y:S01]  /*3730*/  @P2 LDC R2, c[0x0][0x38c] ;  /* 0x0000e300ff022b82 */ /* 0x004ea20000000800 */
[----:B------:R-:W-:Y:S02]  /*3740*/  HFMA2 R160, -RZ, RZ, 0, 0 ;  /* 0x00000000ffa07431 */ /* 0x000fe400000001ff */
[----:B--2---:R-:W-:-:S04]  /*3750*/  @P2 IMAD R3, R123, R2, UR4 ;  /* 0x000000047b032e24 */ /* 0x004fc8000f8e0202 */
[----:B------:R-:W-:-:S05]  /*3760*/  @P2 IMAD.WIDE R2, R3, 0x8, R18 ;  /* 0x0000000803022825 */ /* 0x000fca00078e0212 */
[----:B------:R2:W4:Y:S01]  /*3770*/  @P2 LDG.E R160, desc[UR16][R2.64+0x4] ;  /* 0x0000041002a02981 */ /* 0x000522000c1e1900 */
[-C--:B------:R-:W-:Y:S01]  /*3780*/  FFMA.FTZ R162, R125, R87.reuse, R136 ;  /* 0x000000577da27223 */ /* 0x080fe20000010088 */
[----:B------:R-:W-:Y:S01]  /*3790*/  FMUL.FTZ R165, R144, R87 ;  /* 0x0000005790a57220 */ /* 0x000fe20000410000 */
[----:B------:R-:W-:Y:S01]  /*37a0*/  ISETP.GE.AND P0, PT, R79, 0x1, PT ;  /* 0x000000014f00780c */ /* 0x000fe20003f06270 */
[----:B------:R-:W-:Y:S01]  /*37b0*/  ULEA UR6, UR4, UR5, 0x3 ;  /* 0x0000000504067291 */ /* 0x000fe2000f8e18ff */
[C---:B------:R-:W-:Y:S01]  /*37c0*/  FFMA.FTZ R162, R128.reuse, R162, R127 ;  /* 0x000000a280a27223 */ /* 0x040fe2000001007f */
[----:B------:R-:W-:Y:S01]  /*37d0*/  FMUL.FTZ R165, R128, R165 ;  /* 0x000000a580a57220 */ /* 0x000fe20000410000 */
[----:B------:R-:W-:Y:S01]  /*37e0*/  ISETP.NE.AND P4, PT, R156, 0x1f, PT ;  /* 0x0000001f9c00780c */ /* 0x000fe20003f85270 */
[----:B------:R-:W-:Y:S01]  /*37f0*/  BSSY.RECONVERGENT B0, `(.L_x_8544) ;  /* 0x00000ad000007945 */ /* 0x000fe20003800200 */
[----:B------:R-:W-:Y:S01]  /*3800*/  FFMA.FTZ R162, R134, R162, R131 ;  /* 0x000000a286a27223 */ /* 0x000fe20000010083 */
[----:B--2---:R-:W-:Y:S01]  /*3810*/  FFMA.FTZ R2, R148, R154, R155 ;  /* 0x0000009a94027223 */ /* 0x004fe2000001009b */
[----:B------:R-:W-:Y:S01]  /*3820*/  FMUL.FTZ R165, R134, R165 ;  /* 0x000000a586a57220 */ /* 0x000fe20000410000 */
[----:B------:R-:W-:Y:S01]  /*3830*/  ISETP.GT.U32.AND P5, PT, R156, 0x17, PT ;  /* 0x000000179c00780c */ /* 0x000fe20003fa4070 */
[C---:B------:R-:W-:Y:S01]  /*3840*/  FFMA.FTZ R162, R142.reuse, R162, R133 ;  /* 0x000000a28ea27223 */ /* 0x040fe20000010085 */
[----:B------:R-:W-:Y:S01]  /*3850*/  FFMA.FTZ R2, R35, R2, R152 ;  /* 0x0000000223027223 */ /* 0x000fe20000010098 */
[----:B------:R-:W-:-:S02]  /*3860*/  FMUL.FTZ R165, R142, R165 ;  /* 0x000000a58ea57220 */ /* 0x000fc40000410000 */
[----:B------:R-:W-:-:S04]  /*3870*/  FFMA.FTZ R162, R146, R162, R137 ;  /* 0x000000a292a27223 */ /* 0x000fc80000010089 */
[----:B------:R-:W-:-:S04]  /*3880*/  FFMA.FTZ R162, R35, R162, R138 ;  /* 0x000000a223a27223 */ /* 0x000fc8000001008a */
[C---:B------:R-:W-:Y:S01]  /*3890*/  FFMA.FTZ R167, R148.reuse, R162, R139 ;  /* 0x000000a294a77223 */ /* 0x040fe2000001008b */
[----:B-1-3--:R-:W-:-:S04]  /*38a0*/  FMUL.FTZ R162, R148, R163 ;  /* 0x000000a394a27220 */ /* 0x00afc80000410000 */
[----:B------:R-:W1:Y:S01]  /*38b0*/  SHFL.UP PT, R168, R167, 0x1, RZ ;  /* 0x04200000a7a87989 */ /* 0x000e6200000e00ff */
[----:B------:R-:W-:Y:S01]  /*38c0*/  FMUL.FTZ R3, R35, R162 ;  /* 0x000000a223037220 */ /* 0x000fe20000410000 */
[C---:B------:R-:W-:Y:S01]  /*38d0*/  FFMA.FTZ R162, R146.reuse, R2, R153 ;  /* 0x0000000292a27223 */ /* 0x040fe20000010099 */
[C---:B------:R-:W-:Y:S02]  /*38e0*/  FMUL.FTZ R2, R146.reuse, R165 ;  /* 0x000000a592027220 */ /* 0x040fe40000410000 */
[----:B------:R-:W-:Y:S01]  /*38f0*/  FMUL.FTZ R3, R146, R3 ;  /* 0x0000000392037220 */ /* 0x000fe20000410000 */
[----:B------:R-:W-:-:S03]  /*3900*/  FFMA.FTZ R162, R142, R162, R151 ;  /* 0x000000a28ea27223 */ /* 0x000fc60000010097 */
[----:B------:R-:W-:-:S04]  /*3910*/  FMUL.FTZ R3, R142, R3 ;  /* 0x000000038e037220 */ /* 0x000fc80000410000 */
[C---:B------:R-:W-:Y:S01]  /*3920*/  FMUL.FTZ R165, R134.reuse, R3 ;  /* 0x0000000386a57220 */ /* 0x040fe20000410000 */
[----:B------:R-:W-:Y:S01]  /*3930*/  FMUL.FTZ R3, R35, R2 ;  /* 0x0000000223037220 */ /* 0x000fe20000410000 */
[----:B------:R-:W-:Y:S02]  /*3940*/  FFMA.FTZ R2, R134, R162, R149 ;  /* 0x000000a286027223 */ /* 0x000fe40000010095 */
[----:B------:R-:W-:Y:S01]  /*3950*/  FMUL.FTZ R170, R128, R165 ;  /* 0x000000a580aa7220 */ /* 0x000fe20000410000 */
[----:B------:R-:W-:Y:S01]  /*3960*/  FMUL.FTZ R162, R148, R3 ;  /* 0x0000000394a27220 */ /* 0x000fe20000410000 */
[----:B------:R-:W-:Y:S02]  /*3970*/  FFMA.FTZ R2, R128, R2, R147 ;  /* 0x0000000280027223 */ /* 0x000fe40000010093 */
[C---:B------:R-:W-:Y:S02]  /*3980*/  FMUL.FTZ R170, R87.reuse, R170 ;  /* 0x000000aa57aa7220 */ /* 0x040fe40000410000 */
[----:B------:R-:W2:Y:S01]  /*3990*/  SHFL.UP PT, R3, R162, 0x1, RZ ;  /* 0x04200000a2037989 */ /* 0x000ea200000e00ff */
[----:B-1----:R-:W-:Y:S01]  /*39a0*/  FFMA.FTZ R168, R162, R168, R167 ;  /* 0x000000a8a2a87223 */ /* 0x002fe200000100a7 */
[----:B------:R-:W-:-:S02]  /*39b0*/  FFMA.FTZ R165, R87, R2, R150 ;  /* 0x0000000257a57223 */ /* 0x000fc40000010096 */
[----:B------:R-:W1:Y:S02]  /*39c0*/  SHFL.DOWN PT, R171, R170, 0x1, 0x1f ;  /* 0x08201f00aaab7f89 */ /* 0x000e6400000e0000 */
[----:B------:R-:W-:Y:S02]  /*39d0*/  FSEL R167, R167, R168, !P0 ;  /* 0x000000a8a7a77208 */ /* 0x000fe40004000000 */
[----:B------:R-:W3:Y:S01]  /*39e0*/  SHFL.DOWN PT, R172, R165, 0x1, 0x1f ;  /* 0x08201f00a5ac7f89 */ /* 0x000ee200000e0000 */
[----:B------:R-:W-:-:S03]  /*39f0*/  MOV R169, R165 ;  /* 0x000000a500a97202 */ /* 0x000fc60000000f00 */
[----:B------:R-:W5:Y:S01]  /*3a00*/  SHFL.UP PT, R2, R167, 0x2, RZ ;  /* 0x04400000a7027989 */ /* 0x000f6200000e00ff */
[----:B--2---:R-:W-:Y:S01]  /*3a10*/  @P0 FMUL.FTZ R162, R162, R3 ;  /* 0x00000003a2a20220 */ /* 0x004fe20000410000 */
[----:B------:R-:W-:Y:S01]  /*3a20*/  ISETP.GE.AND P0, PT, R79, 0x2, PT ;  /* 0x000000024f00780c */ /* 0x000fe20003f06270 */
[----:B-1----:R-:W-:-:S03]  /*3a30*/  @P4 FMUL.FTZ R168, R171, R170 ;  /* 0x000000aaaba84220 */ /* 0x002fc60000410000 */
[----:B------:R-:W1:Y:S01]  /*3a40*/  SHFL.UP PT, R3, R162, 0x2, RZ ;  /* 0x04400000a2037989 */ /* 0x000e6200000e00ff */
[----:B---3--:R-:W-:Y:S01]  /*3a50*/  @P4 FFMA.FTZ R169, R170, R172, R169 ;  /* 0x000000acaaa94223 */ /* 0x008fe200000100a9 */
[----:B------:R-:W-:Y:S02]  /*3a60*/  @P4 MOV R170, R168 ;  /* 0x000000a800aa4202 */ /* 0x000fe40000000f00 */
[----:B------:R-:W-:Y:S01]  /*3a70*/  ISETP.GT.U32.AND P4, PT, R156, 0x1d, PT ;  /* 0x0000001d9c00780c */ /* 0x000fe20003f84070 */
[----:B-----5:R-:W-:Y:S01]  /*3a80*/  FFMA.FTZ R2, R162, R2, R167 ;  /* 0x00000002a2027223 */ /* 0x020fe200000100a7 */
[----:B------:R-:W2:Y:S04]  /*3a90*/  SHFL.DOWN PT, R168, R169, 0x2, 0x1f ;  /* 0x08401f00a9a87f89 */ /* 0x000ea800000e0000 */
[----:B------:R-:W3:Y:S01]  /*3aa0*/  SHFL.DOWN PT, R165, R170, 0x2, 0x1f ;  /* 0x08401f00aaa57f89 */ /* 0x000ee200000e0000 */
[----:B------:R-:W-:-:S05]  /*3ab0*/  FSEL R167, R167, R2, !P0 ;  /* 0x00000002a7a77208 */ /* 0x000fca0004000000 */
[----:B------:R-:W5:Y:S01]  /*3ac0*/  SHFL.UP PT, R2, R167, 0x4, RZ ;  /* 0x04800000a7027989 */ /* 0x000f6200000e00ff */
[----:B-1----:R-:W-:Y:S01]  /*3ad0*/  @P0 FMUL.FTZ R162, R162, R3 ;  /* 0x00000003a2a20220 */ /* 0x002fe20000410000 */
[----:B------:R-:W-:-:S04]  /*3ae0*/  ISETP.GE.AND P0, PT, R79, 0x4, PT ;  /* 0x000000044f00780c */ /* 0x000fc80003f06270 */
[----:B------:R-:W1:Y:S01]  /*3af0*/  SHFL.UP PT, R3, R162, 0x4, RZ ;  /* 0x04800000a2037989 */ /* 0x000e6200000e00ff */
[C---:B--2---:R-:W-:Y:S01]  /*3b00*/  @!P4 FFMA.FTZ R169, R170.reuse, R168, R169 ;  /* 0x000000a8aaa9c223 */ /* 0x044fe200000100a9 */
[----:B---3--:R-:W-:-:S04]  /*3b10*/  @!P4 FMUL.FTZ R165, R170, R165 ;  /* 0x000000a5aaa5c220 */ /* 0x008fc80000410000 */
[----:B------:R-:W2:Y:S01]  /*3b20*/  SHFL.DOWN PT, R168, R169, 0x4, 0x1f ;  /* 0x08801f00a9a87f89 */ /* 0x000ea200000e0000 */
[----:B------:R-:W-:Y:S01]  /*3b30*/  @!P4 MOV R170, R165 ;  /* 0x000000a500aac202 */ /* 0x000fe20000000f00 */
[----:B-----5:R-:W-:Y:S01]  /*3b40*/  FFMA.FTZ R2, R162, R2, R167 ;  /* 0x00000002a2027223 */ /* 0x020fe200000100a7 */
[----:B------:R-:W-:-:S03]  /*3b50*/  ISETP.GT.U32.AND P4, PT, R156, 0x1b, PT ;  /* 0x0000001b9c00780c */ /* 0x000fc60003f84070 */
[----:B------:R-:W3:Y:S01]  /*3b60*/  SHFL.DOWN PT, R171, R170, 0x4, 0x1f ;  /* 0x08801f00aaab7f89 */ /* 0x000ee200000e0000 */
[----:B------:R-:W-:-:S05]  /*3b70*/  FSEL R165, R167, R2, !P0 ;  /* 0x00000002a7a57208 */ /* 0x000fca0004000000 */
[----:B------:R-:W5:Y:S01]  /*3b80*/  SHFL.UP PT, R2, R165, 0x8, RZ ;  /* 0x05000000a5027989 */ /* 0x000f6200000e00ff */
[----:B-1----:R-:W-:Y:S01]  /*3b90*/  @P0 FMUL.FTZ R162, R162, R3 ;  /* 0x00000003a2a20220 */ /* 0x002fe20000410000 */
[----:B------:R-:W-:-:S04]  /*3ba0*/  ISETP.GE.AND P0, PT, R79, 0x8, PT ;  /* 0x000000084f00780c */ /* 0x000fc80003f06270 */
[----:B------:R-:W1:Y:S01]  /*3bb0*/  SHFL.UP PT, R3, R162, 0x8, RZ ;  /* 0x05000000a2037989 */ /* 0x000e6200000e00ff */
[----:B--2---:R-:W-:-:S05]  /*3bc0*/  @!P4 FFMA.FTZ R169, R170, R168, R169 ;  /* 0x000000a8aaa9c223 */ /* 0x004fca00000100a9 */
[----:B------:R-:W2:Y:S01]  /*3bd0*/  SHFL.DOWN PT, R172, R169, 0x8, 0x1f ;  /* 0x09001f00a9ac7f89 */ /* 0x000ea200000e0000 */
[----:B---3--:R-:W-:-:S05]  /*3be0*/  @!P4 FMUL.FTZ R167, R170, R171 ;  /* 0x000000abaaa7c220 */ /* 0x008fca0000410000 */
[----:B------:R-:W-:Y:S01]  /*3bf0*/  @!P4 MOV R170, R167 ;  /* 0x000000a700aac202 */ /* 0x000fe20000000f00 */
[----:B-----5:R-:W-:Y:S01]  /*3c00*/  FFMA.FTZ R2, R162, R2, R165 ;  /* 0x00000002a2027223 */ /* 0x020fe200000100a5 */
[----:B------:R-:W-:-:S03]  /*3c10*/  ISETP.GE.AND P4, PT, R79, 0x10, PT ;  /* 0x000000104f00780c */ /* 0x000fc60003f86270 */
[----:B------:R-:W3:Y:S01]  /*3c20*/  SHFL.DOWN PT, R171, R170, 0x8, 0x1f ;  /* 0x09001f00aaab7f89 */ /* 0x000ee200000e0000 */
[----:B------:R-:W-:Y:S01]  /*3c30*/  FSEL R167, R165, R2, !P0 ;  /* 0x00000002a5a77208 */ /* 0x000fe20004000000 */
[----:B-1----:R-:W-:Y:S01]  /*3c40*/  @P0 FMUL.FTZ R162, R162, R3 ;  /* 0x00000003a2a20220 */ /* 0x002fe20000410000 */
[----:B------:R-:W-:Y:S01]  /*3c50*/  ISETP.GE.AND P0, PT, R53, UR7, PT ;  /* 0x0000000735007c0c */ /* 0x000fe2000bf06270 */
[----:B------:R-:W-:Y:S01]  /*3c60*/  HFMA2 R2, -RZ, RZ, 1.875, 0 ;  /* 0x3f800000ff027431 */ /* 0x000fe200000001ff */
[----:B------:R-:W-:Y:S01]  /*3c70*/  MOV R3, RZ ;  /* 0x000000ff00037202 */ /* 0x000fe20000000f00 */
[----:B------:R-:W1:Y:S01]  /*3c80*/  SHFL.UP PT, R168, R167, 0x10, RZ ;  /* 0x06000000a7a87989 */ /* 0x000e6200000e00ff */
[----:B------:R-:W-:-:S03]  /*3c90*/  ISETP.NE.OR P0, PT, R12, RZ, P0 ;  /* 0x000000ff0c00720c */ /* 0x000fc60000705670 */
[----:B------:R-:W5:Y:S01]  /*3ca0*/  SHFL.UP PT, R165, R162, 0x10, RZ ;  /* 0x06000000a2a57989 */ /* 0x000f6200000e00ff */
[----:B--2---:R-:W-:-:S05]  /*3cb0*/  @!P5 FFMA.FTZ R169, R170, R172, R169 ;  /* 0x000000acaaa9d223 */ /* 0x004fca00000100a9 */
[----:B------:R-:W2:Y:S04]  /*3cc0*/  SHFL.DOWN PT, R172, R169, 0x10, 0x1f ;  /* 0x0a001f00a9ac7f89 */ /* 0x000ea800000e0000 */
[----:B------:R-:W-:Y:S01]  /*3cd0*/  @!P0 LDS.64 R2, [UR6+0x10f8] ;  /* 0x0010f806ff028984 */ /* 0x000fe20008000a00 */
[----:B------:R-:W-:Y:S01]  /*3ce0*/  ISETP.GT.U32.AND P0, PT, R156, 0xf, PT ;  /* 0x0000000f9c00780c */ /* 0x000fe20003f04070 */
[----:B---3--:R-:W-:-:S05]  /*3cf0*/  @!P5 FMUL.FTZ R171, R170, R171 ;  /* 0x000000abaaabd220 */ /* 0x008fca0000410000 */
[----:B------:R-:W-:Y:S01]  /*3d00*/  @!P5 MOV R170, R171 ;  /* 0x000000ab00aad202 */ /* 0x000fe20000000f00 */
[----:B-1----:R-:W-:-:S04]  /*3d10*/  FFMA.FTZ R168, R162, R168, R167 ;  /* 0x000000a8a2a87223 */ /* 0x002fc800000100a7 */
[----:B------:R-:W1:Y:S01]  /*3d20*/  SHFL.DOWN PT, R171, R170, 0x10, 0x1f ;  /* 0x0a001f00aaab7f89 */ /* 0x000e6200000e0000 */
[----:B-----5:R-:W-:Y:S01]  /*3d30*/  @P4 FMUL.FTZ R162, R162, R165 ;  /* 0x000000a5a2a24220 */ /* 0x020fe20000410000 */
[----:B------:R-:W-:Y:S01]  /*3d40*/  FSEL R168, R167, R168, !P4 ;  /* 0x000000a8a7a87208 */ /* 0x000fe20006000000 */
[----:B--2---:R-:W-:-:S04]  /*3d50*/  @!P0 FFMA.FTZ R169, R170, R172, R169 ;  /* 0x000000acaaa98223 */ /* 0x004fc800000100a9 */
[----:B------:R-:W-:Y:S04]  /*3d60*/  SHFL.UP PT, R162, R162, 0x1, RZ ;  /* 0x04200000a2a27989 */ /* 0x000fe800000e00ff */
[----:B------:R-:W-:Y:S04]  /*3d70*/  SHFL.UP PT, R165, R168, 0x1, RZ ;  /* 0x04200000a8a57989 */ /* 0x000fe800000e00ff */
[----:B------:R-:W-:Y:S01]  /*3d80*/  SHFL.DOWN PT, R172, R169, 0x1, 0x1f ;  /* 0x08201f00a9ac7f89 */ /* 0x000fe200000e0000 */
[----:B-1----:R-:W-:-:S03]  /*3d90*/  @!P0 FMUL.FTZ R171, R170, R171 ;  /* 0x000000abaaab8220 */ /* 0x002fc60000410000 */
[----:B------:R-:W-:Y:S02]  /*3da0*/  SHFL.IDX PT, R173, R3, RZ, 0x1f ;  /* 0x00001fff03ad7589 */ /* 0x000fe400000e0000 */
[----:B------:R-:W-:Y:S02]  /*3db0*/  @!P0 MOV R170, R171 ;  /* 0x000000ab00aa8202 */ /* 0x000fe40000000f00 */
[----:B------:R-:W-:-:S03]  /*3dc0*/  ISETP.NE.AND P0, PT, R12, RZ, PT ;  /* 0x000000ff0c00720c */ /* 0x000fc60003f05270 */
[----:B------:R-:W-:Y:S04]  /*3dd0*/  SHFL.DOWN PT, R171, R170, 0x1, 0x1f ;  /* 0x08201f00aaab7f89 */ /* 0x000fe800000e0000 */
        /* <DEDUP_REMOVED lines=32> */
[CC--:B------:R-:W-:Y:S01]  /*3fe0*/  FFMA.FTZ R173, R35.reuse, R170.reuse, R138 ;  /* 0x000000aa23ad7223 */ /* 0x0c0fe2000001008a */
[C---:B------:R-:W-:Y:S01]  /*3ff0*/  FMUL.FTZ R167, R34.reuse, R170 ;  /* 0x000000aa22a77220 */ /* 0x040fe20000410000 */
[----:B------:R-:W-:Y:S01]  /*4000*/  STS [R58+0x4], R159 ;  /* 0x0000049f3a007388 */ /* 0x000fe20000000800 */
[----:B-1----:R-:W-:Y:S01]  /*4010*/  FMUL.FTZ R3, R34, R154 ;  /* 0x0000009a22037220 */ /* 0x002fe20000410000 */
        /* <DEDUP_REMOVED lines=9> */
[----:B------:R-:W-:Y:S01]  /*40b0*/  FFMA.FTZ R135, R92, R135, R161 ;  /* 0x000000875c877223 */ /* 0x000fe200000100a1 */
[----:B------:R2:W-:Y:S01]  /*40c0*/  STS [R58+0xc], R165 ;  /* 0x00000ca53a007388 */ /* 0x0005e20000000800 */
[----:B------:R-:W-:Y:S01]  /*40d0*/  FFMA.FTZ R161, R35, R155, R152 ;  /* 0x0000009b23a17223 */ /* 0x000fe20000010098 */
[----:B------:R-:W-:Y:S01]  /*40e0*/  IADD3 R148, PT, PT, -R166, UR10, RZ ;  /* 0x0000000aa6947c10 */ /* 0x000fe2000fffe1ff */
[----:B------:R-:W-:Y:S01]  /*40f0*/  FMUL.FTZ R143, R143, R154 ;  /* 0x0000009a8f8f7220 */ /* 0x000fe20000410000 */
[----:B------:R3:W-:Y:S01]  /*4100*/  STS [R58+0x10], R3 ;  /* 0x000010033a007388 */ /* 0x0007e20000000800 */
[----:B------:R-:W-:Y:S01]  /*4110*/  FFMA.FTZ R153, R146, R161, R153 ;  /* 0x000000a192997223 */ /* 0x000fe20000010099 */
[----:B------:R-:W-:Y:S01]  /*4120*/  FMUL.FTZ R145, R145, R170 ;  /* 0x000000aa91917220 */ /* 0x000fe20000410000 */
[----:B------:R-:W-:Y:S01]  /*4130*/  FFMA.FTZ R135, R94, R143, R135 ;  /* 0x0000008f5e877223 */ /* 0x000fe20000010087 */
[----:B------:R4:W-:Y:S01]  /*4140*/  STS [R58+0x14], R167 ;  /* 0x000014a73a007388 */ /* 0x0009e20000000800 */
[----:B-1----:R-:W-:Y:S01]  /*4150*/  FFMA.FTZ R163, R142, R153, R151 ;  /* 0x000000998ea37223 */ /* 0x002fe20000010097 */
[----:B------:R-:W-:Y:S01]  /*4160*/  FMUL.FTZ R129, R129, R173 ;  /* 0x000000ad81817220 */ /* 0x000fe20000410000 */
[----:B------:R-:W-:Y:S01]  /*4170*/  FFMA.FTZ R135, R96, R145, R135 ;  /* 0x0000009160877223 */ /* 0x000fe20000010087 */
[----:B------:R1:W-:Y:S01]  /*4180*/  STS [R58+0x18], R169 ;  /* 0x000018a93a007388 */ /* 0x0003e20000000800 */
[----:B--2---:R-:W-:Y:S01]  /*4190*/  FFMA.FTZ R165, R134, R163, R149 ;  /* 0x000000a386a57223 */ /* 0x004fe20000010095 */
[----:B---3--:R-:W-:-:S04]  /*41a0*/  IMAD.WIDE.U32 R2, R22, UR4, R20 ;  /* 0x0000000416027c25 */ /* 0x008fc8000f8e0014 */
[----:B------:R-:W-:Y:S01]  /*41b0*/  FFMA.FTZ R129, R98, R129, R135 ;  /* 0x0000008162817223 */ /* 0x000fe20000010087 */
[----:B------:R2:W-:Y:S01]  /*41c0*/  STS [R58+0x1c], R171 ;  /* 0x00001cab3a007388 */ /* 0x0005e20000000800 */
[----:B------:R-:W-:Y:S01]  /*41d0*/  FMUL.FTZ R141, R141, R172 ;  /* 0x000000ac8d8d7220 */ /* 0x000fe20000410000 */
[----:B------:R-:W-:Y:S01]  /*41e0*/  IMAD R3, R23, UR4, R3 ;  /* 0x0000000417037c24 */ /* 0x000fe2000f8e0203 */
[----:B------:R-:W-:Y:S01]  /*41f0*/  BAR.SYNC.DEFER_BLOCKING 0x0 ;  /* 0x0000000000007b1d */ /* 0x000fe20000010000 */
[----:B------:R-:W-:Y:S01]  /*4200*/  LEA R34, P3, R2, UR8, 0x2 ;  /* 0x0000000802227c11 */ /* 0x000fe2000f8610ff */
[----:B----4-:R-:W-:Y:S01]  /*4210*/  FFMA.FTZ R167, R128, R165, R147 ;  /* 0x000000a580a77223 */ /* 0x010fe20000010093 */
[----:B------:R-:W-:Y:S01]  /*4220*/  ISETP.GE.AND P4, PT, R148, 0x21, PT ;  /* 0x000000219400780c */ /* 0x000fe20003f86270 */
[----:B------:R-:W-:Y:S01]  /*4230*/  FFMA.FTZ R152, R100, R141, R129 ;  /* 0x0000008d64987223 */ /* 0x000fe20000010081 */
[----:B------:R-:W-:Y:S01]  /*4240*/  LEA.HI.X R35, R2, UR9, R3, 0x2, P3 ;  /* 0x0000000902237c11 */ /* 0x000fe200098f1403 */
[----:B-1----:R-:W-:Y:S01]  /*4250*/  FFMA.FTZ R169, R87, R167, R150 ;  /* 0x000000a757a97223 */ /* 0x002fe20000010096 */
[----:B------:R-:W-:-:S02]  /*4260*/  ISETP.GE.AND P3, PT, R148, 0x1, PT ;  /* 0x000000019400780c */ /* 0x000fc40003f66270 */
[----:B------:R-:W-:Y:S01]  /*4270*/  ISETP.GE.AND P5, PT, R148, 0x41, PT ;  /* 0x000000419400780c */ /* 0x000fe20003fa6270 */
[----:B------:R2:W1:Y:S10]  /*4280*/  LDS R159, [R59+0x2a0] ;  /* 0x0002a0003b9f7984 */ /* 0x0004740000000800 */
[----:B--2---:R-:W-:Y:S05]  /*4290*/  @!P3 BRA `(.L_x_8545) ;  /* 0x000000000008b947 */ /* 0x004fea0003800000 */
[----:B------:R-:W2:Y:S04]  /*42a0*/  LDS R3, [R55+0x220] ;  /* 0x0002200037037984 */ /* 0x000ea80000000800 */
[----:B--2---:R2:W-:Y:S02]  /*42b0*/  REDG.E.ADD.F32.FTZ.RN.STRONG.GPU desc[UR16][R34.64], R3 ;  /* 0x00000003220079a6 */ /* 0x0045e4000c12f310 */
.L_x_8545:
[----:B------:R-:W-:Y:S05]  /*42c0*/  BSYNC.RECONVERGENT B0 ;  /* 0x0000000000007941 */ /* 0x000fea0003800200 */
.L_x_8544:
[----:B------:R-:W-:Y:S04]  /*42d0*/  BSSY.RECONVERGENT B0, `(.L_x_8546) ;  /* 0x0000003000007945 */ /* 0x000fe80003800200 */
[----:B------:R-:W-:Y:S05]  /*42e0*/  @!P4 BRA `(.L_x_8547) ;  /* 0x000000000004c947 */ /* 0x000fea0003800000 */
[----:B-1----:R3:W-:Y:S02]  /*42f0*/  REDG.E.ADD.F32.FTZ.RN.STRONG.GPU desc[UR16][R34.64+0x80], R159 ;  /* 0x0000809f220079a6 */ /* 0x0027e4000c12f310 */
.L_x_8547:
[----:B------:R-:W-:Y:S05]  /*4300*/  BSYNC.RECONVERGENT B0 ;  /* 0x0000000000007941 */ /* 0x000fea0003800200 */
.L_x_8546:
[----:B--2---:R2:W4:Y:S01]  /*4310*/  LDS R3, [R60+0x320] ;  /* 0x000320003c037984 */ /* 0x0045220000000800 */
[----:B------:R-:W-:Y:S04]  /*4320*/  BSSY.RECONVERGENT B0, `(.L_x_8548) ;  /* 0x0000003000007945 */ /* 0x000fe80003800200 */
[----:B------:R-:W-:Y:S05]  /*4330*/  @!P5 BRA `(.L_x_8549) ;  /* 0x000000000004d947 */ /* 0x000fea0003800000 */
[----:B----4-:R4:W-:Y:S02]  /*4340*/  REDG.E.ADD.F32.FTZ.RN.STRONG.GPU desc[UR16][R34.64+0x100], R3 ;  /* 0x00010003220079a6 */ /* 0x0109e4000c12f310 */
.L_x_8549:
[----:B------:R-:W-:Y:S05]  /*4350*/  BSYNC.RECONVERGENT B0 ;  /* 0x0000000000007941 */ /* 0x000fea0003800200 */
.L_x_8548:
[----:B------:R0:W0:Y:S01]  /*4360*/  LDS R145, [R61+0x3a0] ;  /* 0x0003a0003d917984 */ /* 0x0000220000000800 */
[----:B----4-:R-:W-:Y:S01]  /*4370*/  FADD.FTZ R3, -R125, R162 ;  /* 0x000000a27d037221 */ /* 0x010fe20000010100 */
        /* <DEDUP_REMOVED lines=21> */
[----:B0-----:R4:W-:Y:S02]  /*44d0*/  REDG.E.ADD.F32.FTZ.RN.STRONG.GPU desc[UR16][R34.64+0x180], R145 ;  /* 0x00018091220079a6 */ /* 0x0019e4000c12f310 */
.L_x_8551:
[----:B------:R-:W-:Y:S05]  /*44e0*/  BSYNC.RECONVERGENT B0 ;  /* 0x0000000000007941 */ /* 0x000fea0003800200 */
.L_x_8550:
[----:B------:R1:W1:Y:S01]  /*44f0*/  LDS R147, [R62+0x420] ;  /* 0x000420003e937984 */ /* 0x0002620000000800 */
[----:B------:R-:W-:Y:S01]  /*4500*/  ISETP.NE.AND P6, PT, R146, RZ, PT ;  /* 0x000000ff9200720c */ /* 0x000fe20003fc5270 */
[----:B------:R-:W-:Y:S01]  /*4510*/  BSSY.RECONVERGENT B0, `(.L_x_8552) ;  /* 0x0000006000007945 */ /* 0x000fe20003800200 */
[----:B------:R-:W-:Y:S01]  /*4520*/  FMUL.FTZ R146, R118, R161 ;  /* 0x000000a176927220 */ /* 0x000fe20000410000 */
[----:B0---4-:R-:W-:Y:S01]  /*4530*/  FADD.FTZ R145, -R137, R170 ;  /* 0x000000aa89917221 */ /* 0x011fe20000010100 */
[----:B------:R-:W-:-:S09]  /*4540*/  FFMA.FTZ R87, R144, R143, R87 ;  /* 0x0000008f90577223 */ /* 0x000fd20000010057 */
[----:B------:R-:W-:Y:S05]  /*4550*/  @!P6 BRA `(.L_x_8553) ;  /* 0x000000000004e947 */ /* 0x000fea0003800000 */
[----:B-1----:R0:W-:Y:S02]  /*4560*/  REDG.E.ADD.F32.FTZ.RN.STRONG.GPU desc[UR16][R34.64+0x200], R147 ;  /* 0x00020093220079a6 */ /* 0x0021e4000c12f310 */
.L_x_8553:
[----:B------:R-:W-:Y:S05]  /*4570*/  BSYNC.RECONVERGENT B0 ;  /* 0x0000000000007941 */ /* 0x000fea0003800200 */
.L_x_8552:
[----:B------:R4:W2:Y:S01]  /*4580*/  LDS R149, [R63+0x4a0] ;  /* 0x0004a0003f957984 */ /* 0x0008a20000000800 */
[----:B------:R-:W-:Y:S01]  /*4590*/  BSSY.RECONVERGENT B0, `(.L_x_8554) ;  /* 0x0000006000007945 */ /* 0x000fe20003800200 */
[----:B------:R-:W-:Y:S01]  /*45a0*/  FMUL.FTZ R148, R120, R155 ;  /* 0x0000009b78947220 */ /* 0x000fe20000410000 */
[----:B01----:R-:W-:Y:S01]  /*45b0*/  FADD.FTZ R147, -R138, R173 ;  /* 0x000000ad8a937221 */ /* 0x003fe20000010100 */
[----:B------:R-:W-:Y:S01]  /*45c0*/  FFMA.FTZ R87, R146, R145, R87 ;  /* 0x0000009192577223 */ /* 0x000fe20000010057 */
[----:B------:R-:W-:Y:S06]  /*45d0*/  @!P3 BRA `(.L_x_8555) ;  /* 0x000000000004b947 */ /* 0x000fec0003800000 */
[----:B--2---:R0:W-:Y:S02]  /*45e0*/  REDG.E.ADD.F32.FTZ.RN.STRONG.GPU desc[UR16][R34.64+0x280], R149 ;  /* 0x00028095220079a6 */ /* 0x0041e4000c12f310 */
.L_x_8555:
[----:B------:R-:W-:Y:S05]  /*45f0*/  BSYNC.RECONVERGENT B0 ;  /* 0x0000000000007941 */ /* 0x000fea0003800200 */
.L_x_8554:
[----:B------:R1:W1:Y:S01]  /*4600*/  LDS R151, [R64+0x520] ;  /* 0x0005200040977984 */ /* 0x0002620000000800 */
[----:B------:R-:W-:Y:S01]  /*4610*/  BSSY.RECONVERGENT B0, `(.L_x_8556) ;  /* 0x0000006000007945 */ /* 0x000fe20003800200 */
[----:B------:R-:W-:Y:S01]  /*4620*/  FMUL.FTZ R150, R122, R157 ;  /* 0x0000009d7a967220 */ /* 0x000fe20000410000 */
[----:B0-2---:R-:W-:Y:S01]  /*4630*/  FADD.FTZ R149, -R139, R172 ;  /* 0x000000ac8b957221 */ /* 0x005fe20000010100 */
[----:B------:R-:W-:Y:S01]  /*4640*/  FFMA.FTZ R87, R148, R147, R87 ;  /* 0x0000009394577223 */ /* 0x000fe20000010057 */
[----:B------:R-:W-:Y:S06]  /*4650*/  @!P4 BRA `(.L_x_8557) ;  /* 0x000000000004c947 */ /* 0x000fec0003800000 */
[----:B-1----:R0:W-:Y:S02]  /*4660*/  REDG.E.ADD.F32.FTZ.RN.STRONG.GPU desc[UR16][R34.64+0x300], R151 ;  /* 0x00030097220079a6 */ /* 0x0021e4000c12f310 */
.L_x_8557:
[----:B------:R-:W-:Y:S05]  /*4670*/  BSYNC.RECONVERGENT B0 ;  /* 0x0000000000007941 */ /* 0x000fea0003800200 */
.L_x_8556:
[----:B01----:R-:W-:Y:S01]  /*4680*/  FFMA.FTZ R151, R150, R149, R87 ;  /* 0x0000009596977223 */ /* 0x003fe20000010057 */
[----:B------:R-:W-:Y:S01]  /*4690*/  BSSY.RECONVERGENT B0, `(.L_x_8558) ;  /* 0x0000004000007945 */ /* 0x000fe20003800200 */
[----:B------:R0:W1:Y:S03]  /*46a0*/  LDS R87, [R65+0x5a0] ;  /* 0x0005a00041577984 */ /* 0x0000660000000800 */
[----:B------:R-:W-:Y:S05]  /*46b0*/  @!P5 BRA `(.L_x_8559) ;  /* 0x000000000004d947 */ /* 0x000fea0003800000 */
[----:B-1----:R2:W-:Y:S02]  /*46c0*/  REDG.E.ADD.F32.FTZ.RN.STRONG.GPU desc[UR16][R34.64+0x380], R87 ;  /* 0x00038057220079a6 */ /* 0x0025e4000c12f310 */
.L_x_8559:
[----:B------:R-:W-:Y:S05]  /*46d0*/  BSYNC.RECONVERGENT B0 ;  /* 0x0000000000007941 */ /* 0x000fea0003800200 */
.L_x_8558:
[----:B--23--:R-:W2:Y:S01]  /*46e0*/  SHFL.DOWN PT, R34, R151, 0x1, 0x1f ;  /* 0x08201f0097227f89 */ /* 0x00cea200000e0000 */
[----:B------:R-:W-:Y:S01]  /*46f0*/  ISETP.GT.AND P3, PT, R79, 0x1e, PT ;  /* 0x0000001e4f00780c */ /* 0x000fe20003f64270 */
[----:B------:R-:W-:Y:S01]  /*4700*/  FADD.FTZ R121, R150, R121 ;  /* 0x0000007996797221 */ /* 0x000fe20000010000 */
[----:B------:R-:W-:Y:S01]  /*4710*/  FADD.FTZ R132, R146, R132 ;  /* 0x0000008492847221 */ /* 0x000fe20000010000 */
[----:B------:R-:W3:Y:S01]  /*4720*/  SHFL.DOWN PT, R35, R152, 0x1, 0x1f ;  /* 0x08201f0098237f89 */ /* 0x000ee200000e0000 */
[----:B------:R-:W-:Y:S01]  /*4730*/  FMUL.FTZ R146, R86, R153 ;  /* 0x0000009956927220 */ /* 0x000fe20000410000 */
[----:B------:R-:W-:Y:S01]  /*4740*/  FADD.FTZ R119, R142, R119 ;  /* 0x000000778e777221 */ /* 0x000fe20000010000 */
[----:B------:R-:W-:Y:S01]  /*4750*/  FADD.FTZ R124, R128, R124 ;  /* 0x0000007c807c7221 */ /* 0x000fe20000010000 */
[----:B------:R-:W-:Y:S01]  /*4760*/  FMUL.FTZ R128, R86, R155 ;  /* 0x0000009b56807220 */ /* 0x000fe20000410000 */
[----:B------:R-:W-:Y:S01]  /*4770*/  FMUL.FTZ R146, R143, R146 ;  /* 0x000000928f927220 */ /* 0x000fe20000410000 */
[----:B------:R-:W-:Y:S01]  /*4780*/  FADD.FTZ R126, R134, R126 ;  /* 0x0000007e867e7221 */ /* 0x000fe20000010000 */
[----:B------:R-:W-:Y:S01]  /*4790*/  FMUL.FTZ R134, R86, R161 ;  /* 0x000000a156867220 */ /* 0x000fe20000410000 */
[----:B------:R-:W-:Y:S01]  /*47a0*/  FADD.FTZ R117, R144, R117 ;  /* 0x0000007590757221 */ /* 0x000fe20000010000 */
[----:B------:R-:W-:Y:S01]  /*47b0*/  FMUL.FTZ R144, R86, R163 ;  /* 0x000000a356907220 */ /* 0x000fe20000410000 */
[----:B------:R-:W-:Y:S01]  /*47c0*/  BSSY.RECONVERGENT B0, `(.L_x_8560) ;  /* 0x0000042000007945 */ /* 0x000fe20003800200 */
[----:B------:R-:W-:Y:S01]  /*47d0*/  FADD.FTZ R130, R148, R130 ;  /* 0x0000008294827221 */ /* 0x000fe20000010000 */
[----:B------:R-:W-:Y:S01]  /*47e0*/  FADD.FTZ R115, R2, R115 ;  /* 0x0000007302737221 */ /* 0x000fe20000010000 */
[----:B------:R-:W-:-:S04]  /*47f0*/  FMUL.FTZ R144, R141, R144 ;  /* 0x000000908d907220 */ /* 0x000fc80000410000 */
[----:B------:R-:W-:Y:S01]  /*4800*/  FFMA.FTZ R144, R105, R163, R144 ;  /* 0x000000a369907223 */ /* 0x000fe20000010090 */
[----:B--2---:R-:W-:-:S03]  /*4810*/  @!P3 FADD.FTZ R151, R151, R34 ;  /* 0x000000229797b221 */ /* 0x004fc60000010000 */
[----:B------:R-:W-:Y:S01]  /*4820*/  FADD.FTZ R93, R144, R93 ;  /* 0x0000005d905d7221 */ /* 0x000fe20000010000 */
[----:B---3--:R-:W-:Y:S01]  /*4830*/  @!P3 FADD.FTZ R152, R152, R35 ;  /* 0x000000239898b221 */ /* 0x008fe20000010000 */
[----:B------:R-:W2:Y:S01]  /*4840*/  SHFL.DOWN PT, R34, R151, 0x2, 0x1f ;  /* 0x08401f0097227f89 */ /* 0x000ea200000e0000 */
[----:B------:R-:W-:-:S03]  /*4850*/  ISETP.GT.AND P3, PT, R79, 0x1d, PT ;  /* 0x0000001d4f00780c */ /* 0x000fc60003f64270 */
[----:B------:R-:W3:Y:S10]  /*4860*/  SHFL.DOWN PT, R35, R152, 0x2, 0x1f ;  /* 0x08401f0098237f89 */ /* 0x000ef400000e0000 */
[----:B--2---:R-:W-:Y:S01]  /*4870*/  @!P3 FADD.FTZ R151, R151, R34 ;  /* 0x000000229797b221 */ /* 0x004fe20000010000 */
[----:B---3--:R-:W-:-:S04]  /*4880*/  @!P3 FADD.FTZ R152, R152, R35 ;  /* 0x000000239898b221 */ /* 0x008fc80000010000 */
        /* <DEDUP_REMOVED lines=9> */
[----:B------:R-:W-:Y:S01]  /*4920*/  FMUL.FTZ R34, R86, R165 ;  /* 0x000000a556227220 */ /* 0x000fe20000410000 */
[----:B---3--:R-:W-:-:S03]  /*4930*/  @!P3 FADD.FTZ R152, R152, R35 ;  /* 0x000000239898b221 */ /* 0x008fc60000010000 */
[----:B------:R-:W2:Y:S01]  /*4940*/  SHFL.DOWN PT, R150, R151, 0x10, 0x1f ;  /* 0x0a001f0097967f89 */ /* 0x000ea200000e0000 */
[----:B------:R-:W-:Y:S01]  /*4950*/  FMUL.FTZ R142, R135, R34 ;  /* 0x00000022878e7220 */ /* 0x000fe20000410000 */
[----:B------:R-:W-:Y:S01]  /*4960*/  ISETP.NE.AND P3, PT, R79, RZ, PT ;  /* 0x000000ff4f00720c */ /* 0x000fe20003f65270 */
[C---:B------:R-:W-:Y:S01]  /*4970*/  FMUL.FTZ R34, R86.reuse, R167 ;  /* 0x000000a756227220 */ /* 0x040fe20000410000 */
[----:B------:R-:W3:Y:S01]  /*4980*/  SHFL.DOWN PT, R35, R152, 0x10, 0x1f ;  /* 0x0a001f0098237f89 */ /* 0x000ee200000e0000 */
[----:B-1----:R-:W-:Y:S01]  /*4990*/  FFMA.FTZ R87, R103, R165, R142 ;  /* 0x000000a567577223 */ /* 0x002fe2000001008e */
[----:B------:R-:W-:Y:S01]  /*49a0*/  FMUL.FTZ R142, R147, R128 ;  /* 0x00000080938e7220 */ /* 0x000fe20000410000 */
[----:B------:R-:W-:Y:S01]  /*49b0*/  FFMA.FTZ R135, R107, R153, R146 ;  /* 0x000000996b877223 */ /* 0x000fe20000010092 */
[C---:B------:R-:W-:Y:S01]  /*49c0*/  FMUL.FTZ R128, R86.reuse, R169 ;  /* 0x000000a956807220 */ /* 0x040fe20000410000 */
[----:B------:R-:W-:Y:S01]  /*49d0*/  FMUL.FTZ R146, R145, R134 ;  /* 0x0000008691927220 */ /* 0x000fe20000410000 */
[----:B------:R-:W-:Y:S01]  /*49e0*/  FMUL.FTZ R86, R86, R157 ;  /* 0x0000009d56567220 */ /* 0x000fe20000410000 */
[----:B------:R-:W-:Y:S01]  /*49f0*/  FMUL.FTZ R134, R129, R34 ;  /* 0x0000002281867220 */ /* 0x000fe20000410000 */
        /* <DEDUP_REMOVED lines=12> */
[----:B--2---:R-:W-:Y:S01]  /*4ac0*/  FADD.FTZ R34, R151, R150 ;  /* 0x0000009697227221 */ /* 0x004fe20000010000 */
[----:B------:R-:W-:Y:S01]  /*4ad0*/  FADD.FTZ R97, R128, R97 ;  /* 0x0000006180617221 */ /* 0x000fe20000010000 */
[----:B------:R-:W-:Y:S01]  /*4ae0*/  FADD.FTZ R89, R86, R89 ;  /* 0x0000005956597221 */ /* 0x000fe20000010000 */
[----:B---3--:R-:W-:-:S05]  /*4af0*/  FADD.FTZ R35, R152, R35 ;  /* 0x0000002398237221 */ /* 0x008fca0000010000 */
        /* <DEDUP_REMOVED lines=14> */
.L_x_8561:
[----:B------:R-:W-:Y:S05]  /*4be0*/  BSYNC.RECONVERGENT B0 ;  /* 0x0000000000007941 */ /* 0x000fea0003800200 */
.L_x_8560:
[----:B------:R-:W-:-:S04]  /*4bf0*/  UIADD3 UR4, UPT, UPT, UR4, 0x1, URZ ;  /* 0x0000000104047890 */ /* 0x000fc8000fffe0ff */
[----:B------:R-:W-:-:S09]  /*4c00*/  UISETP.GE.AND UP0, UPT, UR4, UR11, UPT ;  /* 0x0000000b0400728c */ /* 0x000fd2000bf06270 */
[----:B------:R-:W-:Y:S05]  /*4c10*/  BRA.U !UP0, `(.L_x_8562) ;  /* 0xffffffe108bc7547 */ /* 0x000fea000b83ffff */
.L_x_8540:
[----:B------:R-:W-:Y:S01]  /*4c20*/  BAR.SYNC.DEFER_BLOCKING 0x0 ;  /* 0x0000000000007b1d */ /* 0x000fe20000010000 */
[----:B------:R-:W-:Y:S01]  /*4c30*/  F2FP.F16.F32.PACK_AB R115, R124, R115 ;  /* 0x000000737c73723e */ /* 0x000fe200000000ff */
[----:B------:R-:W-:Y:S01]  /*4c40*/  FADD.FTZ R38, R97, R38 ;  /* 0x0000002661267221 */ /* 0x000fe20000010000 */
[----:B------:R-:W-:Y:S02]  /*4c50*/  F2FP.F16.F32.PACK_AB R119, R119, R126 ;  /* 0x0000007e7777723e */ /* 0x000fe400000000ff */
[----:B------:R-:W-:-:S03]  /*4c60*/  F2FP.F16.F32.PACK_AB R117, R132, R117 ;  /* 0x000000758475723e */ /* 0x000fc600000000ff */
[----:B------:R-:W2:Y:S01]  /*4c70*/  LDC.64 R86, c[0x0][0x4f8] ;  /* 0x00013e00ff567b82 */ /* 0x000ea20000000a00 */
[----:B------:R-:W-:Y:S01]  /*4c80*/  F2FP.F16.F32.PACK_AB R121, R121, R130 ;  /* 0x000000827979723e */ /* 0x000fe200000000ff */
[----:B------:R-:W3:Y:S01]  /*4c90*/  LDCU.64 UR6, c[0x0][0x500] ;  /* 0x0000a000ff0677ac */ /* 0x000ee20008000a00 */
[----:B------:R-:W-:Y:S02]  /*4ca0*/  PRMT R0, R115, 0x7632, R0 ;  /* 0x0000763273007816 */ /* 0x000fe40000000000 */
[----:B------:R-:W-:Y:S01]  /*4cb0*/  PRMT R2, R119, 0x7632, R2 ;  /* 0x0000763277027816 */ /* 0x000fe20000000002 */
[----:B------:R-:W5:Y:S01]  /*4cc0*/  LDCU.64 UR8, c[0x0][0x550] ;  /* 0x0000aa00ff0877ac */ /* 0x000f620008000a00 */
[----:B------:R-:W-:Y:S02]  /*4cd0*/  PRMT R3, R117, 0x7632, R3 ;  /* 0x0000763275037816 */ /* 0x000fe40000000003 */
[----:B------:R-:W-:Y:S02]  /*4ce0*/  PRMT R5, R121, 0x7632, R5 ;  /* 0x0000763279057816 */ /* 0x000fe40000000005 */
[----:B------:R-:W-:-:S04]  /*4cf0*/  F2FP.F16.F32.PACK_AB R20, R93, R106 ;  /* 0x0000006a5d14723e */ /* 0x000fc800000000ff */
        /* <DEDUP_REMOVED lines=11> */
[----:B0-----:R-:W-:-:S03]  /*4db0*/  MOV R5, RZ ;  /* 0x000000ff00057202 */ /* 0x001fc60000000f00 */
[----:B------:R-:W-:Y:S04]  /*4dc0*/  LDS.U16 R23, [R77+0x40] ;  /* 0x000040004d177984 */ /* 0x000fe80000000400 */
[----:B------:R-:W-:Y:S01]  /*4dd0*/  LDS.U16 R25, [R78+0x80] ;  /* 0x000080004e197984 */ /* 0x000fe20000000400 */
[----:B--2---:R-:W-:-:S03]  /*4de0*/  IMAD.WIDE.U32 R2, R86, UR18, R4 ;  /* 0x0000001256027c25 */ /* 0x004fc6000f8e0004 */
[----:B------:R-:W-:Y:S01]  /*4df0*/  LDS.U16 R27, [R80+0xc0] ;  /* 0x0000c000501b7984 */ /* 0x000fe20000000400 */
[----:B------:R-:W-:-:S03]  /*4e00*/  IMAD R3, R87, UR18, R3 ;  /* 0x0000001257037c24 */ /* 0x000fc6000f8e0203 */
[----:B------:R-:W-:Y:S01]  /*4e10*/  LDS.U16 R29, [R81+0x100] ;  /* 0x00010000511d7984 */ /* 0x000fe20000000400 */
[----:B---3--:R-:W-:-:S03]  /*4e20*/  IMAD.WIDE.U32 R2, R37, UR6, R2 ;  /* 0x0000000625027c25 */ /* 0x008fc6000f8e0002 */
[----:B------:R-:W-:Y:S01]  /*4e30*/  LDS.U16 R31, [R82+0x140] ;  /* 0x00014000521f7984 */ /* 0x000fe20000000400 */
[----:B------:R-:W-:Y:S01]  /*4e40*/  IMAD R0, R37, UR7, R3 ;  /* 0x0000000725007c24 */ /* 0x000fe2000f8e0203 */
[----:B------:R-:W-:Y:S01]  /*4e50*/  IADD3 R3, P1, PT, R56, R2, RZ ;  /* 0x0000000238037210 */ /* 0x000fe20007f3e0ff */
[----:B------:R-:W0:Y:S01]  /*4e60*/  LDCU.64 UR6, c[0x0][0x560] ;  /* 0x0000ac00ff0677ac */ /* 0x000e220008000a00 */
[----:B------:R-:W-:Y:S02]  /*4e70*/  LDS.U16 R33, [R83+0x180] ;  /* 0x0001800053217984 */ /* 0x000fe40000000400 */
[----:B------:R-:W-:Y:S02]  /*4e80*/  IADD3.X R0, PT, PT, RZ, R0, RZ, P1, !PT ;  /* 0x00000000ff007210 */ /* 0x000fe40000ffe4ff */
[----:B-1----:R-:W-:Y:S01]  /*4e90*/  LDS.U16 R35, [R84+0x1c0] ;  /* 0x0001c00054237984 */ /* 0x002fe20000000400 */
[----:B-----5:R-:W-:-:S03]  /*4ea0*/  LEA R2, P1, R3, UR8, 0x1 ;  /* 0x0000000803027c11 */ /* 0x020fc6000f8208ff */
[----:B------:R-:W-:Y:S01]  /*4eb0*/  @!P0 STS [UR5+0x210], R75 ;  /* 0x0002104bff008988 */ /* 0x000fe20008000805 */
[----:B------:R-:W-:Y:S02]  /*4ec0*/  LEA.HI.X R3, R3, UR9, R0, 0x1, P1 ;  /* 0x0000000903037c11 */ /* 0x000fe400088f0c00 */
[----:B------:R-:W-:Y:S01]  /*4ed0*/  F2FP.F16.F32.PACK_AB R0, R95, R97 ;  /* 0x000000615f00723e */ /* 0x000fe200000000ff */
[----:B------:R-:W-:Y:S01]  /*4ee0*/  BAR.SYNC.DEFER_BLOCKING 0x0 ;  /* 0x0000000000007b1d */ /* 0x000fe20000010000 */
[----:B------:R-:W-:Y:S02]  /*4ef0*/  FADD.FTZ R95, R38, R95 ;  /* 0x0000005f265f7221 */ /* 0x000fe40000010000 */
[----:B------:R-:W-:Y:S02]  /*4f00*/  PRMT R22, R0, 0x7632, R22 ;  /* 0x0000763200167816 */ /* 0x000fe40000000016 */
        /* <DEDUP_REMOVED lines=22> */
[----:B------:R1:W-:Y:S01]  /*5070*/  @!P5 STG.E.U16 desc[UR16][R2.64+0x180], R33 ;  /* 0x000180210200d986 */ /* 0x0003e2000c101510 */
[----:B------:R-:W-:-:S03]  /*5080*/  FADD.FTZ R38, R91, R102 ;  /* 0x000000665b267221 */ /* 0x000fc60000010000 */
[----:B------:R2:W-:Y:S01]  /*5090*/  @!P1 STG.E.U16 desc[UR16][R2.64+0x1c0], R35 ;  /* 0x0001c02302009986 */ /* 0x0005e2000c101510 */
[----:B------:R-:W-:Y:S01]  /*50a0*/  FADD.FTZ R38, R38, R89 ;  /* 0x0000005926267221 */ /* 0x000fe20000010000 */
[----:B------:R-:W-:Y:S08]  /*50b0*/  BAR.SYNC.DEFER_BLOCKING 0x0 ;  /* 0x0000000000007b1d */ /* 0x000ff00000010000 */
[----:B-1----:R-:W1:Y:S01]  /*50c0*/  LDC.64 R32, c[0x0][0x518] ;  /* 0x00014600ff207b82 */ /* 0x002e620000000a00 */
        /* <DEDUP_REMOVED lines=12> */
[----:B-1----:R-:W-:-:S03]  /*5190*/  IMAD.WIDE.U32 R2, R32, UR18, R4 ;  /* 0x0000001220027c25 */ /* 0x002fc6000f8e0004 */
[----:B------:R-:W-:Y:S01]  /*51a0*/  LDS.U16 R77, [R77+0x40] ;  /* 0x000040004d4d7984 */ /* 0x000fe20000000400 */
[----:B------:R-:W-:-:S03]  /*51b0*/  IMAD R3, R33, UR18, R3 ;  /* 0x0000001221037c24 */ /* 0x000fc6000f8e0203 */
        /* <DEDUP_REMOVED lines=9> */
[----:B------:R-:W2:Y:S02]  /*5250*/  LDCU.64 UR4, c[0x0][0x520] ;  /* 0x0000a400ff0477ac */ /* 0x000ea40008000a00 */
[----:B--2---:R-:W-:-:S04]  /*5260*/  IMAD.WIDE.U32 R2, R37, UR4, R2 ;  /* 0x0000000425027c25 */ /* 0x004fc8000f8e0002 */
[----:B------:R-:W-:Y:S01]  /*5270*/  IMAD R0, R37, UR5, R3 ;  /* 0x0000000525007c24 */ /* 0x000fe2000f8e0203 */
        /* <DEDUP_REMOVED lines=31> */
.L_x_8538:
        /* <DEDUP_REMOVED lines=34> */
.L_x_8565:
[----:B------:R-:W-:Y:S05]  /*5690*/  BSYNC.RECONVERGENT B0 ;  /* 0x0000000000007941 */ /* 0x000fea0003800200 */
.L_x_8564:
        /* <DEDUP_REMOVED lines=26> */
.L_x_8567:
[----:B------:R-:W-:Y:S05]  /*5840*/  BSYNC.RECONVERGENT B0 ;  /* 0x0000000000007941 */ /* 0x000fea0003800200 */
.L_x_8566:
        /* <DEDUP_REMOVED lines=10> */
.L_x_8569:
        /* <DEDUP_REMOVED lines=24> */
.L_x_8568:
[----:B------:R-:W-:Y:S05]  /*5a70*/  EXIT ;  /* 0x000000000000794d */ /* 0x000fea0003800000 */
.L_x_8570:
        /* <DEDUP_REMOVED lines=16> */
.L_x_10509:


//--------------------- .text._Z25selective_scan_bwd_kernelI32Selective_Scan_bwd_kernel_traitsILi32ELi8ELb0ELb0ELb1ELb1ELb0EN3c104HalfEfEEv12SSMParamsBwd --------------------------
	.section	.text._Z25selective_scan_bwd_kernelI32Selective_Scan_bwd_kernel_traitsILi32ELi8ELb0ELb0ELb1ELb1ELb0EN3c104HalfEfEEv12SSMParamsBwd,"ax",@progbits
	.align	128
        .global         _Z25selective_scan_bwd_kernelI32Selective_Scan_bwd_kernel_traitsILi32ELi8ELb0ELb0ELb1ELb1ELb0EN3c104HalfEfEEv12SSMParamsBwd
        .type           _Z25selective_scan_bwd_kernelI32Selective_Scan_bwd_kernel_traitsILi32ELi8ELb0ELb0ELb1ELb1ELb0EN3c104HalfEfEEv12SSMParamsBwd,@function
        .size           _Z25selective_scan_bwd_kernelI32Selective_Scan_bwd_kernel_traitsILi32ELi8ELb0ELb0ELb1ELb1ELb0EN3c104HalfEfEEv12SSMParamsBwd,(.L_x_10510 - _Z25selective_scan_bwd_kernelI32Selective_Scan_bwd_kernel_traitsILi32ELi8ELb0ELb0ELb1ELb1ELb0EN3c104HalfEfEEv12SSMParamsBwd)
        .other          _Z25selective_scan_bwd_kernelI32Selective_Scan_bwd_kernel_traitsILi32ELi8ELb0ELb0ELb1ELb1ELb0EN3c104HalfEfEEv12SSMParamsBwd,@"STO_CUDA_ENTRY STV_DEFAULT"
_Z25selective_scan_bwd_kernelI32Selective_Scan_bwd_kernel_traitsILi32ELi8ELb0ELb0ELb1ELb1ELb0EN3c104HalfEfEEv12SSMParamsBwd:
.text._Z25selective_scan_bwd_kernelI32Selective_Scan_bwd_kernel_traitsILi32ELi8ELb0ELb0ELb1ELb1ELb0EN3c104HalfEfEEv12SSMParamsBwd:
        /* <DEDUP_REMOVED lines=34> */
[----:B------:R-:W-:Y:S01]  /*0220*/  IMAD R3, R10, R9, RZ ;  /* 0x000000090a037224 */ /* 0x000fe200078e02ff */
[----:B------:R-:W-:Y:S01]  /*0230*/  IABS R2, R39 ;  /* 0x0000002700027213 */ /* 0x000fe20000000000 */
[----:B------:R-:W-:Y:S01]  /*0240*/  UIMAD.WIDE.U32 UR4, UR18, UR8, URZ ;  /* 0x00000008120472a5 */ /* 0x000fe2000f8e00ff */
[----:B------:R-:W0:Y:S01]  /*0250*/  LDC.64 R10, c[0x0][0x4a0] ;  /* 0x00012800ff0a7b82 */ /* 0x000e220000000a00 */
        /* <DEDUP_REMOVED lines=8> */
[----:B------:R-:W-:Y:S02]  /*02e0*/  UIMAD UR9, UR18, UR9, UR5 ;  /* 0x00000009120972a4 */ /* 0x000fe4000f8e0205 */
[----:B------:R-:W-:-:S04]  /*02f0*/  UIMAD UR8, UR18, UR13, UR7 ;  /* 0x0000000d120872a4 */ /* 0x000fc8000f8e0207 */
[----:B------:R-:W3:Y:S04]  /*0300*/  @P0 LDC R12, c[0x0][0x384] ;  /* 0x0000e100ff0c0b82 */ /* 0x000ee80000000800 */
[-C--:B------:R-:W-:Y:S02]  /*0310*/  @!P2 IADD3 R2, PT, PT, R2, -R9.reuse, RZ ;  /* 0x800000090202a210 */ /* 0x080fe40007ffe0ff */
[----:B------:R-:W-:Y:S02]  /*0320*/  MOV R3, UR5 ;  /* 0x0000000500037c02 */ /* 0x000fe40008000f00 */
[----:B------:R-:W-:Y:S01]  /*0330*/  ISETP.GE.U32.AND P1, PT, R2, R9, PT ;  /* 0x000000090200720c */ /* 0x000fe20003f26070 */
[----:B------:R-:W4:Y:S01]  /*0340*/  @P0 LDC R21, c[0x0][0x38c] ;  /* 0x0000e300ff150b82 */ /* 0x000f220000000800 */
[----:B------:R-:W-:-:S02]  /*0350*/  MOV R2, UR4 ;  /* 0x0000000400027c02 */ /* 0x000fc40008000f00 */
[----:B------:R-:W-:Y:S02]  /*0360*/  MOV R3, UR9 ;  /* 0x0000000900037c02 */ /* 0x000fe40008000f00 */
[----:B------:R-:W-:Y:S01]  /*0370*/  MOV R5, UR7 ;  /* 0x0000000700057c02 */ /* 0x000fe20008000f00 */
[C---:B------:R-:W-:Y:S01]  /*0380*/  IMAD.WIDE.U32 R2, R39.reuse, UR10, R2 ;  /* 0x0000000a27027c25 */ /* 0x040fe2000f8e0002 */
[----:B------:R-:W-:Y:S01]  /*0390*/  MOV R5, UR8 ;  /* 0x0000000800057c02 */ /* 0x000fe20008000f00 */
[----:B------:R-:W2:Y:S01]  /*03a0*/  LDCU.64 UR8, c[0x0][0x498] ;  /* 0x00009300ff0877ac */ /* 0x000ea20008000a00 */
[C---:B------:R-:W-:Y:S01]  /*03b0*/  LOP3.LUT R6, R39.reuse, R8, RZ, 0x3c, !PT ;  /* 0x0000000827067212 */ /* 0x040fe200078e3cff */
[----:B------:R-:W-:Y:S01]  /*03c0*/  IMAD R15, R39, UR11, R3 ;  /* 0x0000000b270f7c24 */ /* 0x000fe2000f8e0203 */
[----:B------:R-:W-:Y:S01]  /*03d0*/  @!P2 IADD3 R0, PT, PT, R0, 0x1, RZ ;  /* 0x000000010000a810 */ /* 0x000fe20007ffe0ff */
[----:B------:R-:W1:Y:S01]  /*03e0*/  LDCU.64 UR10, c[0x0][0x3d0] ;  /* 0x00007a00ff0a77ac */ /* 0x000e620008000a00 */
[----:B------:R-:W-:-:S02]  /*03f0*/  ISETP.GE.AND P3, PT, R6, RZ, PT ;  /* 0x000000ff0600720c */ /* 0x000fc40003f66270 */
[----:B------:R-:W-:Y:S01]  /*0400*/  ISETP.NE.AND P2, PT, R8, RZ, PT ;  /* 0x000000ff0800720c */ /* 0x000fe20003f45270 */
[----:B------:R-:W0:Y:S01]  /*0410*/  @P0 LDC.64 R6, c[0x0][0x480] ;  /* 0x00012000ff060b82 */ /* 0x000e220000000a00 */
[----:B------:R-:W-:-:S04]  /*0420*/  @P1 IADD3 R0, PT, PT, R0, 0x1, RZ ;  /* 0x0000000100001810 */ /* 0x000fc80007ffe0ff */
[----:B------:R-:W-:Y:S01]  /*0430*/  MOV R23, R0 ;  /* 0x0000000000177202 */ /* 0x000fe20000000f00 */
[----:B---3--:R-:W-:Y:S01]  /*0440*/  @P0 IMAD R0, R12, UR18, R39 ;  /* 0x000000120c000c24 */ /* 0x008fe2000f8e0227 */
[----:B------:R-:W-:-:S03]  /*0450*/  MOV R4, UR6 ;  /* 0x0000000600047c02 */ /* 0x000fc60008000f00 */
[----:B------:R-:W-:Y:S01]  /*0460*/  @P0 IMAD R0, R0, R19, RZ ;  /* 0x0000001300000224 */ /* 0x000fe200078e02ff */
[----:B------:R-:W-:Y:S01]  /*0470*/  @!P3 IADD3 R23, PT, PT, -R23, RZ, RZ ;  /* 0x000000ff1717b210 */ /* 0x000fe20007ffe1ff */
[----:B--2---:R-:W-:Y:S01]  /*0480*/  UIMAD.WIDE.U32 UR4, UR18, UR8, URZ ;  /* 0x00000008120472a5 */ /* 0x004fe2000f8e00ff */
[----:B------:R-:W-:Y:S01]  /*0490*/  @!P2 LOP3.LUT R23, RZ, R8, RZ, 0x33, !PT ;  /* 0x00000008ff17a212 */ /* 0x000fe200078e33ff */
[----:B----4-:R-:W-:Y:S01]  /*04a0*/  @P0 IMAD R3, R0, R21, RZ ;  /* 0x0000001500030224 */ /* 0x010fe200078e02ff */
[C---:B------:R-:W-:Y:S01]  /*04b0*/  LEA R9, R19.reuse, 0xffffff00, 0x8 ;  /* 0xffffff0013097811 */ /* 0x040fe200078e40ff */
[----:B-1----:R-:W-:Y:S01]  /*04c0*/  UIMAD.WIDE.U32 UR6, UR18, UR10, URZ ;  /* 0x0000000a120672a5 */ /* 0x002fe2000f8e00ff */
[----:B------:R-:W-:Y:S01]  /*04d0*/  ISETP.GE.AND P1, PT, R19, 0x1, PT ;  /* 0x000000011300780c */ /* 0x000fe20003f26270 */
[----:B------:R-:W1:Y:S01]  /*04e0*/  LDC.64 R20, c[0x0][0x450] ;  /* 0x00011400ff147b82 */ /* 0x000e620000000a00 */
[C---:B------:R-:W-:Y:S01]  /*04f0*/  IMAD.WIDE.U32 R4, R39.reuse, UR14, R4 ;  /* 0x0000000e27047c25 */ /* 0x040fe2000f8e0004 */
[----:B------:R-:W-:Y:S01]  /*0500*/  UIMAD UR5, UR18, UR9, UR5 ;  /* 0x00000009120572a4 */ /* 0x000fe2000f8e0205 */
[----:B------:R-:W-:Y:S01]  /*0510*/  SHF.R.S32.HI R25, RZ, 0x1f, R23 ;  /* 0x0000001fff197819 */ /* 0x000fe20000011417 */
[----:B------:R-:W2:Y:S04]  /*0520*/  LDCU.64 UR8, c[0x0][0x4c8] ;  /* 0x00009900ff0877ac */ /* 0x000ea80008000a00 */
[----:B------:R-:W3:Y:S01]  /*0530*/  LDC.64 R18, c[0x0][0x4a8] ;  /* 0x00012a00ff127b82 */ /* 0x000ee20000000a00 */
[----:B------:R-:W-:Y:S01]  /*0540*/  UIMAD UR7, UR18, UR11, UR7 ;  /* 0x0000000b120772a4 */ /* 0x000fe2000f8e0207 */
[----:B------:R-:W-:Y:S01]  /*0550*/  IMAD R13, R39, UR15, R5 ;  /* 0x0000000f270d7c24 */ /* 0x000fe2000f8e0205 */
[----:B------:R-:W-:-:S02]  /*0560*/  IADD3 R48, P3, PT, R9, R4, RZ ;  /* 0x0000000409307210 */ /* 0x000fc40007f7e0ff */
[----:B------:R-:W-:Y:S01]  /*0570*/  CS2R R4, SRZ ;  /* 0x0000000000047805 */ /* 0x000fe2000001ff00 */
[----:B------:R-:W-:Y:S02]  /*0580*/  IMAD R0, R25, R16, RZ ;  /* 0x0000001019007224 */ /* 0x000fe400078e02ff */
[----:B0-----:R-:W-:Y:S01]  /*0590*/  @P0 IMAD.WIDE R4, R3, 0x8, R6 ;  /* 0x0000000803040825 */ /* 0x001fe200078e0206 */
[----:B------:R-:W-:-:S03]  /*05a0*/  IADD3 R44, P2, PT, R9, R2, RZ ;  /* 0x00000002092c7210 */ /* 0x000fc60007f5e0ff */
[----:B------:R-:W-:-:S04]  /*05b0*/  IMAD.WIDE.U32 R6, R23, R16, UR6 ;  /* 0x0000000617067e25 */ /* 0x000fc8000f8e0010 */
[----:B------:R-:W-:Y:S01]  /*05c0*/  IMAD R17, R23, R17, R0 ;  /* 0x0000001117117224 */ /* 0x000fe200078e0200 */
[----:B------:R-:W-:Y:S01]  /*05d0*/  SHF.R.S32.HI R0, RZ, 0x1f, R9 ;  /* 0x0000001fff007819 */ /* 0x000fe20000011409 */
[----:B------:R-:W-:Y:S01]  /*05e0*/  IMAD.WIDE.U32 R2, R39, R10, UR4 ;  /* 0x0000000427027e25 */ /* 0x000fe2000f8e000a */
[----:B------:R-:W-:Y:S02]  /*05f0*/  IADD3 R54, P5, PT, R9, R6, RZ ;  /* 0x0000000609367210 */ /* 0x000fe40007fbe0ff */
[----:B------:R-:W-:Y:S02]  /*0600*/  IADD3.X R6, PT, PT, R0, R15, RZ, P2, !PT ;  /* 0x0000000f00067210 */ /* 0x000fe400017fe4ff */
[----:B------:R-:W-:Y:S01]  /*0610*/  LEA R42, P0, R44, R42, 0x1 ;  /* 0x0000002a2c2a7211 */ /* 0x000fe200078008ff */
[----:B------:R-:W-:Y:S01]  /*0620*/  IMAD R11, R39, R11, R3 ;  /* 0x0000000b270b7224 */ /* 0x000fe200078e0203 */
[----:B------:R-:W-:Y:S02]  /*0630*/  IADD3 R2, P4, PT, R9, R2, RZ ;  /* 0x0000000209027210 */ /* 0x000fe40007f9e0ff */
[----:B------:R-:W-:-:S02]  /*0640*/  IADD3.X R3, PT, PT, R0, R13, RZ, P3, !PT ;  /* 0x0000000d00037210 */ /* 0x000fc40001ffe4ff */
[----:B------:R-:W-:Y:S02]  /*0650*/  LEA R46, P2, R48, R46, 0x1 ;  /* 0x0000002e302e7211 */ /* 0x000fe400078408ff */
[----:B------:R-:W-:Y:S02]  /*0660*/  IADD3 R17, PT, PT, R7, R17, RZ ;  /* 0x0000001107117210 */ /* 0x000fe40007ffe0ff */
[----:B------:R-:W-:Y:S01]  /*0670*/  LEA.HI.X R44, R44, R43, R6, 0x1, P0 ;  /* 0x0000002b2c2c7211 */ /* 0x000fe200000f0c06 */
[C---:B--2---:R-:W-:Y:S01]  /*0680*/  IMAD.WIDE.U32 R6, R39.reuse, UR8, RZ ;  /* 0x0000000827067c25 */ /* 0x044fe2000f8e00ff */
[----:B------:R-:W-:Y:S02]  /*0690*/  IADD3.X R52, PT, PT, R0, R11, RZ, P4, !PT ;  /* 0x0000000b00347210 */ /* 0x000fe400027fe4ff */
[----:B------:R-:W-:Y:S01]  /*06a0*/  LEA.HI.X R48, R48, R47, R3, 0x1, P2 ;  /* 0x0000002f30307211 */ /* 0x000fe200010f0c03 */
[----:B---3--:R-:W-:Y:S01]  /*06b0*/  IMAD.WIDE.U32 R8, R39, R18, RZ ;  /* 0x0000001227087225 */ /* 0x008fe200078e00ff */
[----:B------:R-:W-:-:S02]  /*06c0*/  IADD3.X R0, PT, PT, R0, R17, RZ, P5, !PT ;  /* 0x0000001100007210 */ /* 0x000fc40002ffe4ff */
[----:B------:R-:W-:Y:S01]  /*06d0*/  LEA R50, P0, R2, R50, 0x1 ;  /* 0x0000003202327211 */ /* 0x000fe200078008ff */
[C---:B------:R-:W-:Y:S01]  /*06e0*/  IMAD R43, R39.reuse, UR9, R7 ;  /* 0x00000009272b7c24 */ /* 0x040fe2000f8e0207 */
[----:B-1----:R-:W-:Y:S01]  /*06f0*/  LEA R53, P2, R54, R20, 0x1 ;  /* 0x0000001436357211 */ /* 0x002fe200078408ff */
        /* <DEDUP_REMOVED lines=13> */
[----:B------:R-:W2:Y:S01]  /*07d0*/  LDCU.64 UR8, c[0x0][0x3b8] ;  /* 0x00007700ff0877ac */ /* 0x000ea20008000a00 */
[----:B------:R-:W-:Y:S01]  /*07e0*/  UMOV UR4, 0x400 ;  /* 0x0000040000047882 */ /* 0x000fe20000000000 */
[----:B---3--:R-:W-:-:S04]  /*07f0*/  IMAD R0, R25, UR10, RZ ;  /* 0x0000000a19007c24 */ /* 0x008fc8000f8e02ff */
[----:B------:R-:W-:Y:S02]  /*0800*/  IMAD R75, R23, UR11, R0 ;  /* 0x0000000b174b7c24 */ /* 0x000fe4000f8e0200 */
[----:B--2---:R-:W-:Y:S01]  /*0810*/  IMAD.WIDE.U32 R14, R39, UR8, RZ ;  /* 0x00000008270e7c25 */ /* 0x004fe2000f8e00ff */
[----:B0-----:R-:W-:Y:S01]  /*0820*/  IADD3 R21, PT, PT, R10, 0x20, RZ ;  /* 0x000000200a157810 */ /* 0x001fe20007ffe0ff */
[----:B----4-:R-:W-:Y:S02]  /*0830*/  ULEA UR4, UR5, UR4, 0x18 ;  /* 0x0000000405047291 */ /* 0x010fe4000f8ec0ff */
[----:B-1----:R-:W-:Y:S01]  /*0840*/  IMAD.WIDE.U32 R2, R12, UR18, R10 ;  /* 0x000000120c027c25 */ /* 0x002fe2000f8e000a */
[C---:B------:R-:W-:Y:S02]  /*0850*/  IADD3 R25, PT, PT, R10.reuse, 0x60, RZ ;  /* 0x000000600a197810 */ /* 0x040fe40007ffe0ff */
[C---:B------:R-:W-:Y:S01]  /*0860*/  IADD3 R27, PT, PT, R10.reuse, 0x80, RZ ;  /* 0x000000800a1b7810 */ /* 0x040fe20007ffe0ff */
[----:B------:R-:W-:Y:S01]  /*0870*/  IMAD R3, R13, UR18, R3 ;  /* 0x000000120d037c24 */ /* 0x000fe2000f8e0203 */
[C---:B------:R-:W-:Y:S01]  /*0880*/  IADD3 R29, PT, PT, R10.reuse, 0xa0, RZ ;  /* 0x000000a00a1d7810 */ /* 0x040fe20007ffe0ff */
[----:B------:R-:W-:Y:S01]  /*0890*/  IMAD.WIDE.U32 R12, R39, UR6, RZ ;  /* 0x00000006270c7c25 */ /* 0x000fe2000f8e00ff */
[----:B------:R-:W0:Y:S01]  /*08a0*/  LDCU UR6, c[0x0][0x394] ;  /* 0x00007280ff0677ac */ /* 0x000e220008000800 */
[----:B------:R-:W-:-:S02]  /*08b0*/  IADD3 R31, PT, PT, R10, 0xc0, RZ ;  /* 0x000000c00a1f7810 */ /* 0x000fc40007ffe0ff */
[----:B------:R-:W-:Y:S01]  /*08c0*/  IMAD.WIDE.U32 R16, R23, UR10, R2 ;  /* 0x0000000a17107c25 */ /* 0x000fe2000f8e0002 */
[C---:B------:R-:W-:Y:S01]  /*08d0*/  SHF.L.U32 R3, R10.reuse, 0x3, RZ ;  /* 0x000000030a037819 */ /* 0x040fe200000006ff */
[----:B------:R-:W-:Y:S01]  /*08e0*/  UIADD3 UR5, UPT, UPT, UR4, 0x220, URZ ;  /* 0x0000022004057890 */ /* 0x000fe2000fffe0ff */
[C---:B------:R-:W-:Y:S01]  /*08f0*/  IADD3 R23, PT, PT, R10.reuse, 0x40, RZ ;  /* 0x000000400a177810 */ /* 0x040fe20007ffe0ff */
[C---:B------:R-:W-:Y:S01]  /*0900*/  IMAD R49, R39.reuse, UR7, R13 ;  /* 0x0000000727317c24 */ /* 0x040fe2000f8e020d */
[C---:B------:R-:W-:Y:S01]  /*0910*/  IADD3 R33, PT, PT, R10.reuse, 0xe0, RZ ;  /* 0x000000e00a217810 */ /* 0x040fe20007ffe0ff */
[----:B------:R-:W-:Y:S01]  /*0920*/  IMAD R51, R39, UR9, R15 ;  /* 0x0000000927337c24 */ /* 0x000fe2000f8e020f */
[----:B------:R-:W-:Y:S02]  /*0930*/  LOP3.LUT R19, R3, 0x1f00, RZ, 0xc0, !PT ;  /* 0x00001f0003137812 */ /* 0x000fe400078ec0ff */
[C---:B------:R-:W-:Y:S02]  /*0940*/  LEA.HI R57, R10.reuse, R10, RZ, 0x1b ;  /* 0x0000000a0a397211 */ /* 0x040fe400078fd8ff */
        /* <DEDUP_REMOVED lines=8> */
[----:B------:R-:W-:Y:S02]  /*09d0*/  LEA.HI R33, R33, R10, RZ, 0x1b ;  /* 0x0000000a21217211 */ /* 0x000fe400078fd8ff */
[----:B------:R-:W-:Y:S02]  /*09e0*/  LOP3.LUT R58, R19, 0x1f, R10, 0xf8, !PT ;  /* 0x0000001f133a7812 */ /* 0x000fe400078ef80a */
[----:B0-----:R-:W-:Y:S02]  /*09f0*/  MOV R55, UR6 ;  /* 0x0000000600377c02 */ /* 0x001fe40008000f00 */
[C---:B------:R-:W-:Y:S02]  /*0a00*/  LOP3.LUT R158, R10.reuse, 0x1f, RZ, 0xc0, !PT ;  /* 0x0000001f0a9e7812 */ /* 0x040fe400078ec0ff */
[----:B------:R-:W-:-:S02]  /*0a10*/  IADD3 R56, PT, PT, R10, 0x200, RZ ;  /* 0x000002000a387810 */ /* 0x000fc40007ffe0ff */
        /* <DEDUP_REMOVED lines=19> */
.L_x_8611:
[----:B------:R-:W0:Y:S01]  /*0b50*/  LDCU UR4, c[0x0][0x388] ;  /* 0x00007100ff0477ac */ /* 0x000e220008000800 */
[----:B------:R-:W-:Y:S02]  /*0b60*/  IADD3 R76, PT, PT, R55, -0x1, RZ ;  /* 0xffffffff374c7810 */ /* 0x000fe40007ffe0ff */
[----:B------:R-:W-:Y:S02]  /*0b70*/  SHF.L.U32 R25, R58, 0x1, RZ ;  /* 0x000000013a197819 */ /* 0x000fe400000006ff */
[----:B------:R-:W-:Y:S02]  /*0b80*/  SHF.L.U32 R18, R76, 0x8, RZ ;  /* 0x000000084c127819 */ /* 0x000fe400000006ff */
[C---:B------:R-:W-:Y:S02]  /*0b90*/  IADD3 R2, P0, PT, R25.reuse, R42, RZ ;  /* 0x0000002a19027210 */ /* 0x040fe40007f1e0ff */
[----:B------:R-:W-:Y:S02]  /*0ba0*/  IADD3 R20, P2, PT, R25, R46, RZ ;  /* 0x0000002e19147210 */ /* 0x000fe40007f5e0ff */
[----:B------:R-:W-:-:S02]  /*0bb0*/  IADD3.X R3, PT, PT, RZ, R44, RZ, P0, !PT ;  /* 0x0000002cff037210 */ /* 0x000fc400007fe4ff */
[----:B------:R-:W-:Y:S02]  /*0bc0*/  IADD3 R24, P3, PT, R25, R50, RZ ;  /* 0x0000003219187210 */ /* 0x000fe40007f7e0ff */
[----:B------:R-:W-:Y:S02]  /*0bd0*/  PRMT R23, RZ, 0x7610, R23 ;  /* 0x00007610ff177816 */ /* 0x000fe40000000017 */
[----:B------:R-:W-:Y:S02]  /*0be0*/  PRMT R0, RZ, 0x7610, R0 ;  /* 0x00007610ff007816 */ /* 0x000fe40000000000 */
[----:B0-----:R-:W-:Y:S02]  /*0bf0*/  IADD3 R77, PT, PT, -R18, UR4, RZ ;  /* 0x00000004124d7c10 */ /* 0x001fe4000fffe1ff */
[----:B------:R-:W-:Y:S02]  /*0c00*/  IADD3.X R21, PT, PT, RZ, R48, RZ, P2, !PT ;  /* 0x00000030ff157210 */ /* 0x000fe400017fe4ff */
[-C--:B------:R-:W-:Y:S01]  /*0c10*/  ISETP.GE.AND P6, PT, R58, R77.reuse, PT ;  /* 0x0000004d3a00720c */ /* 0x080fe20003fc6270 */
[----:B------:R-:W-:Y:S01]  /*0c20*/  BAR.SYNC.DEFER_BLOCKING 0x0 ;  /* 0x0000000000007b1d */ /* 0x000fe20000010000 */
[----:B------:R-:W-:-:S02]  /*0c30*/  ISETP.GE.AND P0, PT, R68, R77, PT ;  /* 0x0000004d4400720c */ /* 0x000fc40003f06270 */
[-C--:B------:R-:W-:Y:S02]  /*0c40*/  ISETP.GE.AND P1, PT, R69, R77.reuse, PT ;  /* 0x0000004d4500720c */ /* 0x080fe40003f26270 */
[----:B------:R-:W-:Y:S02]  /*0c50*/  IADD3.X R25, PT, PT, RZ, R52, RZ, P3, !PT ;  /* 0x00000034ff197210 */ /* 0x000fe40001ffe4ff */
[-C--:B------:R-:W-:Y:S02]  /*0c60*/  ISETP.GE.AND P2, PT, R70, R77.reuse, PT ;  /* 0x0000004d4600720c */ /* 0x080fe40003f46270 */
[-C--:B------:R-:W-:Y:S02]  /*0c70*/  ISETP.GE.AND P3, PT, R71, R77.reuse, PT ;  /* 0x0000004d4700720c */ /* 0x080fe40003f66270 */
[-C--:B------:R-:W-:Y:S02]  /*0c80*/  ISETP.GE.AND P4, PT, R72, R77.reuse, PT ;  /* 0x0000004d4800720c */ /* 0x080fe40003f86270 */
[----:B------:R-:W-:-:S02]  /*0c90*/  ISETP.GE.AND P5, PT, R73, R77, PT ;  /* 0x0000004d4900720c */ /* 0x000fc40003fa6270 */
[----:B------:R-:W-:Y:S02]  /*0ca0*/  PRMT R27, RZ, 0x7610, R27 ;  /* 0x00007610ff1b7816 */ /* 0x000fe4000000001b */
[----:B------:R-:W-:Y:S02]  /*0cb0*/  PRMT R29, RZ, 0x7610, R29 ;  /* 0x00007610ff1d7816 */ /* 0x000fe4000000001d */
[----:B------:R-:W-:Y:S02]  /*0cc0*/  PRMT R22, RZ, 0x7610, R22 ;  /* 0x00007610ff167816 */ /* 0x000fe40000000016 */
[----:B------:R-:W-:Y:S01]  /*0cd0*/  PRMT R31, RZ, 0x7610, R31 ;  /* 0x00007610ff1f7816 */ /* 0x000fe2000000001f */
[----:B------:R-:W2:Y:S01]  /*0ce0*/  @!P6 LDG.E.U16 R23, desc[UR16][R2.64] ;  /* 0x000000100217e981 */ /* 0x000ea2000c1e1500 */
[----:B------:R-:W-:-:S03]  /*0cf0*/  ISETP.GE.AND P6, PT, R74, R77, PT ;  /* 0x0000004d4a00720c */ /* 0x000fc60003fc6270 */
[----:B------:R-:W3:Y:S01]  /*0d00*/  @!P0 LDG.E.U16 R0, desc[UR16][R2.64+0x40] ;  /* 0x0000401002008981 */ /* 0x000ee2000c1e1500 */
        /* <DEDUP_REMOVED lines=15> */
[-C--:B------:R-:W-:Y:S02]  /*0e00*/  LEA.HI.SX32 R78, R81, R81.reuse, 0x1b ;  /* 0x00000051514e7211 */ /* 0x080fe400078fdaff */
[-C--:B------:R-:W-:Y:S02]  /*0e10*/  LEA.HI.SX32 R28, R28, R81.reuse, 0x1b ;  /* 0x000000511c1c7211 */ /* 0x080fe400078fdaff */
[----:B------:R-:W-:Y:S02]  /*0e20*/  LEA.HI.SX32 R30, R30, R81, 0x1b ;  /* 0x000000511e1e7211 */ /* 0x000fe400078fdaff */
[----:B------:R-:W-:Y:S02]  /*0e30*/  LEA R78, R78, UR5, 0x1 ;  /* 0x000000054e4e7c11 */ /* 0x000fe4000f8e08ff */
[----:B------:R-:W-:-:S02]  /*0e40*/  LEA R79, R28, UR5, 0x1 ;  /* 0x000000051c4f7c11 */ /* 0x000fc4000f8e08ff */
[C---:B------:R-:W-:Y:S02]  /*0e50*/  IADD3 R2, PT, PT, R81.reuse, 0x60, RZ ;  /* 0x0000006051027810 */ /* 0x040fe40007ffe0ff */
[----:B------:R-:W-:Y:S02]  /*0e60*/  LEA R80, R30, UR5, 0x1 ;  /* 0x000000051e507c11 */ /* 0x000fe4000f8e08ff */
        /* <DEDUP_REMOVED lines=14> */
[----:B------:R-:W-:Y:S02]  /*0f50*/  ISETP.GE.AND P0, PT, R58, R77, PT ;  /* 0x0000004d3a00720c */ /* 0x000fe40003f06270 */
[----:B------:R-:W-:-:S02]  /*0f60*/  PRMT R28, RZ, 0x7610, R28 ;  /* 0x00007610ff1c7816 */ /* 0x000fc4000000001c */
[----:B------:R-:W-:Y:S02]  /*0f70*/  PRMT R35, RZ, 0x7610, R35 ;  /* 0x00007610ff237816 */ /* 0x000fe40000000023 */
[----:B------:R-:W-:Y:S01]  /*0f80*/  PRMT R30, RZ, 0x7610, R30 ;  /* 0x00007610ff1e7816 */ /* 0x000fe2000000001e */
[----:B--2---:R-:W-:Y:S04]  /*0f90*/  STS.U16 [R78], R23 ;  /* 0x000000174e007388 */ /* 0x004fe80000000400 */
[----:B---3--:R0:W-:Y:S04]  /*0fa0*/  STS.U16 [R79+0x40], R0 ;  /* 0x000040004f007388 */ /* 0x0081e80000000400 */
[----:B----4-:R1:W-:Y:S01]  /*0fb0*/  STS.U16 [R80+0x80], R27 ;  /* 0x0000801b50007388 */ /* 0x0103e20000000400 */
[----:B0-----:R-:W-:-:S04]  /*0fc0*/  SHF.L.U32 R0, R81, 0x3, RZ ;  /* 0x0000000351007819 */ /* 0x001fc800000006ff */
[----:B------:R-:W-:Y:S01]  /*0fd0*/  LEA.HI.SX32 R87, R0, R0, 0x1b ;  /* 0x0000000000577211 */ /* 0x000fe200078fdaff */
[----:B------:R0:W-:Y:S03]  /*0fe0*/  STS.U16 [R82+0xc0], R29 ;  /* 0x0000c01d52007388 */ /* 0x0001e60000000400 */
[----:B------:R-:W-:Y:S01]  /*0ff0*/  LEA R87, R87, UR5, 0x1 ;  /* 0x0000000557577c11 */ /* 0x000fe2000f8e08ff */
[----:B------:R-:W-:Y:S04]  /*1000*/  STS.U16 [R83+0x100], R22 ;  /* 0x0001001653007388 */ /* 0x000fe80000000400 */
        /* <DEDUP_REMOVED lines=15> */
[----:B0-----:R-:W-:Y:S02]  /*1100*/  PRMT R29, RZ, 0x7610, R29 ;  /* 0x00007610ff1d7816 */ /* 0x001fe4000000001d */
[----:B------:R-:W-:Y:S02]  /*1110*/  PRMT R0, RZ, 0x7610, R0 ;  /* 0x00007610ff007816 */ /* 0x000fe40000000000 */
        /* <DEDUP_REMOVED lines=10> */
[----:B---3--:R-:W-:-:S02]  /*11c0*/  P2R R26, PR, RZ, 0x1 ;  /* 0x00000001ff1a7803 */ /* 0x008fc40000000000 */
[----:B------:R-:W-:Y:S02]  /*11d0*/  ISETP.GE.AND P0, PT, R58, R77, PT ;  /* 0x0000004d3a00720c */ /* 0x000fe40003f06270 */
[----:B------:R-:W-:Y:S02]  /*11e0*/  PRMT R37, RZ, 0x7610, R37 ;  /* 0x00007610ff257816 */ /* 0x000fe40000000025 */
[----:B------:R-:W-:Y:S02]  /*11f0*/  PRMT R36, RZ, 0x7610, R36 ;  /* 0x00007610ff247816 */ /* 0x000fe40000000024 */
[----:B------:R-:W-:Y:S02]  /*1200*/  PRMT R88, RZ, 0x7610, R88 ;  /* 0x00007610ff587816 */ /* 0x000fe40000000058 */
[----:B------:R-:W-:Y:S01]  /*1210*/  PRMT R89, RZ, 0x7610, R89 ;  /* 0x00007610ff597816 */ /* 0x000fe20000000059 */
[----:B--2---:R0:W-:Y:S04]  /*1220*/  STS.U16 [R78], R23 ;  /* 0x000000174e007388 */ /* 0x0041e80000000400 */
        /* <DEDUP_REMOVED lines=11> */
[----:B------:R-:W3:Y:S04]  /*12e0*/  LDS.U16 R27, [R87+0x6] ;  /* 0x00000600571b7984 */ /* 0x000ee80000000400 */
[----:B------:R-:W4:Y:S04]  /*12f0*/  LDS.U16 R34, [R87+0x8] ;  /* 0x0000080057227984 */ /* 0x000f280000000400 */
[----:B------:R-:W-:Y:S04]  /*1300*/  LDS.U16 R30, [R87+0xa] ;  /* 0x00000a00571e7984 */ /* 0x000fe80000000400 */
[----:B------:R-:W4:Y:S04]  /*1310*/  LDS.U16 R29, [R87+0xc] ;  /* 0x00000c00571d7984 */ /* 0x000f280000000400 */
[----:B------:R-:W4:Y:S01]  /*1320*/  LDS.U16 R0, [R87+0xe] ;  /* 0x00000e0057007984 */ /* 0x000f220000000400 */
[----:B------:R-:W-:Y:S01]  /*1330*/  BAR.SYNC.DEFER_BLOCKING 0x0 ;  /* 0x0000000000007b1d */ /* 0x000fe20000010000 */
[----:B0-----:R-:W-:-:S02]  /*1340*/  PRMT R23, RZ, 0x7610, R23 ;  /* 0x00007610ff177816 */ /* 0x001fc40000000017 */
[----:B-1----:R-:W-:Y:S02]  /*1350*/  PRMT R31, RZ, 0x7610, R31 ;  /* 0x00007610ff1f7816 */ /* 0x002fe4000000001f */
        /* <DEDUP_REMOVED lines=10> */
[----:B------:R-:W4:Y:S01]  /*1400*/  @!P6 LDG.E.U16 R89, desc[UR16][R24.64+0x1c0] ;  /* 0x0001c0101859e981 */ /* 0x000f22000c1e1500 */
[----:B--2---:R-:W-:-:S02]  /*1410*/  HADD2.F32 R33, -RZ, R33.H0_H0 ;  /* 0x20000021ff217230 */ /* 0x004fc40000004100 */
[----:B---3--:R-:W-:Y:S02]  /*1420*/  HADD2.F32 R27, -RZ, R27.H0_H0 ;  /* 0x2000001bff1b7230 */ /* 0x008fe40000004100 */
[----:B----4-:R-:W-:Y:S02]  /*1430*/  HADD2.F32 R99, -RZ, R34.H0_H0 ;  /* 0x20000022ff637230 */ /* 0x010fe40000004100 */
[--C-:B-----5:R-:W-:Y:S01]  /*1440*/  FADD.FTZ R103, R33, R38.reuse ;  /* 0x0000002621677221 */ /* 0x120fe20000010000 */
[----:B------:R-:W-:Y:S02]  /*1450*/  HADD2.F32 R29, -RZ, R29.H0_H0 ;  /* 0x2000001dff1d7230 */ /* 0x000fe40000004100 */
[--C-:B------:R-:W-:Y:S01]  /*1460*/  FADD.FTZ R98, R27, R38.reuse ;  /* 0x000000261b627221 */ /* 0x100fe20000010000 */
[----:B------:R-:W-:Y:S01]  /*1470*/  FADD.FTZ R99, R99, R38 ;  /* 0x0000002663637221 */ /* 0x000fe20000010000 */
[----:B------:R-:W-:Y:S01]  /*1480*/  BSSY.RECONVERGENT B0, `(.L_x_8572) ;  /* 0x0000045000007945 */ /* 0x000fe20003800200 */
[----:B------:R-:W-:-:S02]  /*1490*/  PRMT R97, RZ, 0x7610, R97 ;  /* 0x00007610ff617816 */ /* 0x000fc40000000061 */
[----:B------:R-:W-:Y:S02]  /*14a0*/  CS2R R90, SRZ ;  /* 0x00000000005a7805 */ /* 0x000fe4000001ff00 */
[----:B------:R-:W-:Y:S02]  /*14b0*/  CS2R R92, SRZ ;  /* 0x00000000005c7805 */ /* 0x000fe4000001ff00 */
[----:B------:R-:W-:Y:S02]  /*14c0*/  FSETP.GTU.FTZ.AND P5, PT, R103, 20, PT ;  /* 0x41a000006700780b */ /* 0x000fe40003fbc000 */
[----:B------:R-:W-:Y:S02]  /*14d0*/  CS2R R94, SRZ ;  /* 0x00000000005e7805 */ /* 0x000fe4000001ff00 */
[----:B------:R-:W-:Y:S01]  /*14e0*/  FSETP.GTU.FTZ.AND P1, PT, R98, 20, PT ;  /* 0x41a000006200780b */ /* 0x000fe20003f3c000 */
[----:B------:R-:W-:Y:S01]  /*14f0*/  HADD2.F32 R101, -RZ, R101.H0_H0 ;  /* 0x20000065ff657230 */ /* 0x000fe20000004100 */
[----:B------:R-:W-:Y:S01]  /*1500*/  FSETP.GTU.FTZ.AND P2, PT, R99, 20, PT ;  /* 0x41a000006300780b */ /* 0x000fe20003f5c000 */
[----:B------:R-:W-:Y:S01]  /*1510*/  FADD.FTZ R102, R29, R38 ;  /* 0x000000261d667221 */ /* 0x000fe20000010000 */
[----:B------:R-:W-:Y:S04]  /*1520*/  STS.U16 [R78], R37 ;  /* 0x000000254e007388 */ /* 0x000fe80000000400 */
[----:B------:R-:W-:Y:S04]  /*1530*/  STS.U16 [R79+0x40], R26 ;  /* 0x0000401a4f007388 */ /* 0x000fe80000000400 */
[----:B------:R-:W-:Y:S04]  /*1540*/  STS.U16 [R80+0x80], R23 ;  /* 0x0000801750007388 */ /* 0x000fe80000000400 */
[----:B------:R0:W-:Y:S04]  /*1550*/  STS.U16 [R82+0xc0], R31 ;  /* 0x0000c01f52007388 */ /* 0x0001e80000000400 */
[----:B------:R-:W-:Y:S04]  /*1560*/  STS.U16 [R83+0x100], R36 ;  /* 0x0001002453007388 */ /* 0x000fe80000000400 */
[----:B------:R1:W-:Y:S04]  /*1570*/  STS.U16 [R84+0x140], R35 ;  /* 0x0001402354007388 */ /* 0x0003e80000000400 */
[----:B------:R-:W-:Y:S04]  /*1580*/  STS.U16 [R85+0x180], R88 ;  /* 0x0001805855007388 */ /* 0x000fe80000000400 */
[----:B------:R2:W-:Y:S01]  /*1590*/  STS.U16 [R86+0x1c0], R89 ;  /* 0x0001c05956007388 */ /* 0x0005e20000000400 */
[----:B------:R-:W-:-:S03]  /*15a0*/  NOP ;  /* 0x0000000000007918 */ /* 0x000fc60000000000 */
[----:B------:R3:W4:Y:S04]  /*15b0*/  LDS.U16 R107, [R87] ;  /* 0x00000000576b7984 */ /* 0x0007280000000400 */
[----:B------:R3:W2:Y:S04]  /*15c0*/  LDS.U16 R108, [R87+0x2] ;  /* 0x00000200576c7984 */ /* 0x0006a80000000400 */
[----:B------:R3:W2:Y:S04]  /*15d0*/  LDS.U16 R110, [R87+0x4] ;  /* 0x00000400576e7984 */ /* 0x0006a80000000400 */
[----:B------:R3:W3:Y:S04]  /*15e0*/  LDS.U16 R114, [R87+0x6] ;  /* 0x0000060057727984 */ /* 0x0006e80000000400 */
[----:B------:R0:W3:Y:S04]  /*15f0*/  LDS.U16 R26, [R87+0x8] ;  /* 0x00000800571a7984 */ /* 0x0000e80000000400 */
[----:B------:R0:W3:Y:S04]  /*1600*/  LDS.U16 R25, [R87+0xa] ;  /* 0x00000a0057197984 */ /* 0x0000e80000000400 */
[----:B------:R1:W3:Y:S04]  /*1610*/  LDS.U16 R24, [R87+0xc] ;  /* 0x00000c0057187984 */ /* 0x0002e80000000400 */
[----:B------:R1:W3:Y:S01]  /*1620*/  LDS.U16 R23, [R87+0xe] ;  /* 0x00000e0057177984 */ /* 0x0002e20000000400 */
[----:B0-----:R-:W-:-:S05]  /*1630*/  HADD2.F32 R31, -RZ, R32.H0_H0 ;  /* 0x20000020ff1f7230 */ /* 0x001fca0000004100 */
[----:B------:R-:W-:-:S05]  /*1640*/  FADD.FTZ R104, R31, R38 ;  /* 0x000000261f687221 */ /* 0x000fca0000010000 */
[----:B------:R-:W-:Y:S01]  /*1650*/  FSETP.GTU.FTZ.AND P4, PT, R104, 20, PT ;  /* 0x41a000006800780b */ /* 0x000fe20003f9c000 */
[----:B-1----:R-:W-:Y:S02]  /*1660*/  HADD2.F32 R35, -RZ, R28.H0_H0 ;  /* 0x2000001cff237230 */ /* 0x002fe40000004100 */
[----:B------:R-:W-:-:S03]  /*1670*/  HADD2.F32 R37, -RZ, R30.H0_H0 ;  /* 0x2000001eff257230 */ /* 0x000fc60000004100 */
[--C-:B------:R-:W-:Y:S02]  /*1680*/  FADD.FTZ R96, R35, R38.reuse ;  /* 0x0000002623607221 */ /* 0x100fe40000010000 */
[----:B------:R-:W-:Y:S01]  /*1690*/  FADD.FTZ R100, R37, R38 ;  /* 0x0000002625647221 */ /* 0x000fe20000010000 */
[----:B--2---:R-:W-:Y:S01]  /*16a0*/  CS2R R88, SRZ ;  /* 0x0000000000587805 */ /* 0x004fe2000001ff00 */
[----:B------:R-:W-:Y:S01]  /*16b0*/  HADD2.F32 R31, -RZ, R0.H0_H0 ;  /* 0x20000000ff1f7230 */ /* 0x000fe20000004100 */
[----:B------:R-:W-:Y:S02]  /*16c0*/  FSETP.GTU.FTZ.AND P0, PT, R96, 20, PT ;  /* 0x41a000006000780b */ /* 0x000fe40003f1c000 */
[----:B------:R-:W-:Y:S01]  /*16d0*/  FSETP.GTU.FTZ.AND P3, PT, R100, 20, PT ;  /* 0x41a000006400780b */ /* 0x000fe20003f7c000 */
[----:B----4-:R-:W-:-:S12]  /*16e0*/  @P4 BRA `(.L_x_8573) ;  /* 0x0000000000784947 */ /* 0x010fd80003800000 */
        /* <DEDUP_REMOVED lines=30> */
.L_x_8573:
[----:B------:R-:W-:Y:S05]  /*18d0*/  BSYNC.RECONVERGENT B0 ;  /* 0x0000000000007941 */ /* 0x000fea0003800200 */
.L_x_8572:
[----:B------:R-:W-:Y:S01]  /*18e0*/  HADD2.F32 R0, -RZ, R107.H0_H0 ;  /* 0x2000006bff007230 */ /* 0x000fe20000004100 */
[----:B------:R-:W-:Y:S01]  /*18f0*/  BSSY.RECONVERGENT B0, `(.L_x_8574) ;  /* 0x0000026000007945 */ /* 0x000fe20003800200 */
[----:B------:R-:W-:Y:S01]  /*1900*/  FSETP.GTU.FTZ.AND P4, PT, R102, 20, PT ;  /* 0x41a000006600780b */ /* 0x000fe20003f9c000 */
[----:B------:R-:W-:Y:S02]  /*1910*/  HADD2.F32 R106, -RZ, R106.H0_H0 ;  /* 0x2000006aff6a7230 */ /* 0x000fe40000004100 */
[----:B------:R-:W-:Y:S01]  /*1920*/  FADD.FTZ R107, R31, R38 ;  /* 0x000000261f6b7221 */ /* 0x000fe20000010000 */
[----:B------:R-:W-:Y:S02]  /*1930*/  HADD2.F32 R105, -RZ, R105.H0_H0 ;  /* 0x20000069ff697230 */ /* 0x000fe40000004100 */
[----:B------:R-:W-:Y:S01]  /*1940*/  FFMA.FTZ R47, R0, R101, R47 ;  /* 0x00000065002f7223 */ /* 0x000fe2000001002f */
        /* <DEDUP_REMOVED lines=32> */
.L_x_8575:
[----:B------:R-:W-:Y:S05]  /*1b50*/  BSYNC.RECONVERGENT B0 ;  /* 0x0000000000007941 */ /* 0x000fea0003800200 */
.L_x_8574:
[----:B------:R-:W-:Y:S02]  /*1b60*/  HADD2.F32 R110, -RZ, R110.H0_H0 ;  /* 0x2000006eff6e7230 */ /* 0x000fe40000004100 */
[----:B------:R-:W-:Y:S01]  /*1b70*/  FFMA.FTZ R47, R108, R106, R47 ;  /* 0x0000006a6c2f7223 */ /* 0x000fe2000001002f */
[----:B------:R-:W-:Y:S01]  /*1b80*/  BSSY.RECONVERGENT B0, `(.L_x_8576) ;  /* 0x0000025000007945 */ /* 0x000fe20003800200 */
[----:B------:R-:W-:Y:S01]  /*1b90*/  FSETP.GTU.FTZ.AND P5, PT, R107, 20, PT ;  /* 0x41a000006b00780b */ /* 0x000fe20003fbc000 */
[----:B------:R-:W-:Y:S02]  /*1ba0*/  HADD2.F32 R109, -RZ, R109.H0_H0 ;  /* 0x2000006dff6d7230 */ /* 0x000fe40000004100 */
[----:B------:R-:W-:Y:S01]  /*1bb0*/  FFMA.FTZ R47, R110, R105, R47 ;  /* 0x000000696e2f7223 */ /* 0x000fe2000001002f */
[----:B------:R-:W-:Y:S02]  /*1bc0*/  HADD2.F32 R112, -RZ, R112.H0_H0 ;  /* 0x20000070ff707230 */ /* 0x000fe40000004100 */
[----:B---3--:R-:W-:Y:S01]  /*1bd0*/  HADD2.F32 R114, -RZ, R114.H0_H0 ;  /* 0x20000072ff727230 */ /* 0x008fe20000004100 */
        /* <DEDUP_REMOVED lines=31> */
.L_x_8577:
[----:B------:R-:W-:Y:S05]  /*1dd0*/  BSYNC.RECONVERGENT B0 ;  /* 0x0000000000007941 */ /* 0x000fea0003800200 */
.L_x_8576:
        /* <DEDUP_REMOVED lines=32> */
.L_x_8579:
[----:B------:R-:W-:Y:S05]  /*1fe0*/  BSYNC.RECONVERGENT B0 ;  /* 0x0000000000007941 */ /* 0x000fea0003800200 */
.L_x_8578:
        /* <DEDUP_REMOVED lines=32> */
.L_x_8581:
[----:B------:R-:W-:Y:S05]  /*21f0*/  BSYNC.RECONVERGENT B0 ;  /* 0x0000000000007941 */ /* 0x000fea0003800200 */
.L_x_8580:
        /* <DEDUP_REMOVED lines=32> */
.L_x_8583:
[----:B------:R-:W-:Y:S05]  /*2400*/  BSYNC.RECONVERGENT B0 ;  /* 0x0000000000007941 */ /* 0x000fea0003800200 */
.L_x_8582:
        /* <DEDUP_REMOVED lines=32> */
.L_x_8585:
[----:B------:R-:W-:Y:S05]  /*2610*/  BSYNC.RECONVERGENT B0 ;  /* 0x0000000000007941 */ /* 0x000fea0003800200 */
.L_x_8584:
        /* <DEDUP_REMOVED lines=32> */
.L_x_8587:
[----:B------:R-:W-:Y:S05]  /*2820*/  BSYNC.RECONVERGENT B0 ;  /* 0x0000000000007941 */ /* 0x000fea0003800200 */
.L_x_8586:
[----:B------:R-:W0:Y:S01]  /*2830*/  LDCU UR4, c[0x0][0x38c] ;  /* 0x00007180ff0477ac */ /* 0x000e220008000800 */
[----:B------:R-:W-:Y:S02]  /*2840*/  HADD2.F32 R111, -RZ, R22.H0_H0 ;  /* 0x20000016ff6f7230 */ /* 0x000fe40000004100 */
[----:B------:R-:W-:Y:S01]  /*2850*/  FFMA.FTZ R22, R114, R109, R47 ;  /* 0x0000006d72167223 */ /* 0x000fe2000001002f */
[----:B------:R-:W-:Y:S02]  /*2860*/  HADD2.F32 R115, -RZ, R26.H0_H0 ;  /* 0x2000001aff737230 */ /* 0x000fe40000004100 */
[-C--:B------:R-:W-:Y:S01]  /*2870*/  FMUL.FTZ R125, R0, R41.reuse ;  /* 0x00000029007d7220 */ /* 0x080fe20000410000 */
[----:B------:R-:W-:Y:S02]  /*2880*/  HADD2.F32 R113, -RZ, R3.H0_H0 ;  /* 0x20000003ff717230 */ /* 0x000fe40000004100 */
[----:B------:R-:W-:Y:S01]  /*2890*/  FMUL.FTZ R128, R108, R41 ;  /* 0x000000296c807220 */ /* 0x000fe20000410000 */
[----:B------:R-:W-:-:S02]  /*28a0*/  HADD2.F32 R124, -RZ, R25.H0_H0 ;  /* 0x20000019ff7c7230 */ /* 0x000fc40000004100 */
[C---:B------:R-:W-:Y:S01]  /*28b0*/  FFMA.FTZ R3, R115.reuse, R112, R22 ;  /* 0x0000007073037223 */ /* 0x040fe20000010016 */
[----:B------:R-:W-:Y:S02]  /*28c0*/  HADD2.F32 R126, -RZ, R24.H0_H0 ;  /* 0x20000018ff7e7230 */ /* 0x000fe40000004100 */
[----:B------:R-:W-:Y:S01]  /*28d0*/  FMUL.FTZ R130, R110, R41 ;  /* 0x000000296e827220 */ /* 0x000fe20000410000 */
[----:B------:R-:W-:Y:S02]  /*28e0*/  HADD2.F32 R122, -RZ, R2.H0_H0 ;  /* 0x20000002ff7a7230 */ /* 0x000fe40000004100 */
[----:B------:R-:W-:Y:S01]  /*28f0*/  FFMA.FTZ R3, R124, R111, R3 ;  /* 0x0000006f7c037223 */ /* 0x000fe20000010003 */
[----:B------:R-:W-:Y:S02]  /*2900*/  HADD2.F32 R123, -RZ, R23.H0_H0 ;  /* 0x20000017ff7b7230 */ /* 0x000fe40000004100 */
[-C--:B------:R-:W-:Y:S01]  /*2910*/  FMUL.FTZ R129, R114, R41.reuse ;  /* 0x0000002972817220 */ /* 0x080fe20000410000 */
[----:B------:R-:W-:Y:S01]  /*2920*/  FMUL.FTZ R127, R115, R41 ;  /* 0x00000029737f7220 */ /* 0x000fe20000410000 */
[----:B------:R-:W-:Y:S01]  /*2930*/  FFMA.FTZ R2, R126, R113, R3 ;  /* 0x000000717e027223 */ /* 0x000fe20000010003 */
        /* <DEDUP_REMOVED lines=8> */
[C---:B------:R-:W-:Y:S01]  /*29c0*/  ISETP.NE.AND P1, PT, R55.reuse, 0x1, PT ;  /* 0x000000013700780c */ /* 0x040fe20003f25270 */
[----:B------:R-:W-:Y:S01]  /*29d0*/  HFMA2 R88, -RZ, RZ, 0, 0 ;  /* 0x00000000ff587431 */ /* 0x000fe200000001ff */
[----:B------:R-:W-:Y:S01]  /*29e0*/  SHF.L.U32 R143, R55, 0x8, RZ ;  /* 0x00000008378f7819 */ /* 0x000fe200000006ff */
[----:B------:R-:W-:Y:S01]  /*29f0*/  FMUL.FTZ R135, R101, R104 ;  /* 0x0000006865877220 */ /* 0x000fe20000410000 */
[----:B------:R-:W-:Y:S01]  /*2a00*/  IADD3 R22, P2, PT, R18, R16, RZ ;  /* 0x0000001012167210 */ /* 0x000fe20007f5e0ff */
[----:B------:R-:W-:Y:S01]  /*2a10*/  FMUL.FTZ R136, R106, R103 ;  /* 0x000000676a887220 */ /* 0x000fe20000410000 */
[----:B------:R-:W-:Y:S01]  /*2a20*/  ISETP.GE.AND P0, PT, R58, R77, PT ;  /* 0x0000004d3a00720c */ /* 0x000fe20003f06270 */
[----:B------:R-:W1:Y:S01]  /*2a30*/  LDC.64 R32, c[0x0][0x448] ;  /* 0x00011200ff207b82 */ /* 0x000e620000000a00 */
[C---:B------:R-:W-:Y:S01]  /*2a40*/  LOP3.LUT R166, R18.reuse, 0x100, RZ, 0xc0, !PT ;  /* 0x0000010012a67812 */ /* 0x040fe200078ec0ff */
        /* <DEDUP_REMOVED lines=9> */
[----:B------:R-:W-:Y:S01]  /*2ae0*/  FMUL.FTZ R142, R122, R107 ;  /* 0x0000006b7a8e7220 */ /* 0x000fe20000410000 */
[----:B------:R-:W-:Y:S01]  /*2af0*/  LOP3.LUT R143, R143, 0x100, RZ, 0xc0, !PT ;  /* 0x000001008f8f7812 */ /* 0x000fe200078ec0ff */
[----:B------:R-:W3:Y:S01]  /*2b00*/  LDCU UR7, c[0x0][0x394] ;  /* 0x00007280ff0777ac */ /* 0x000ee20008000800 */
[----:B------:R-:W-:-:S02]  /*2b10*/  IADD3.X R23, PT, PT, RZ, R75, RZ, P2, !PT ;  /* 0x0000004bff177210 */ /* 0x000fc400017fe4ff */
[----:B------:R-:W4:Y:S01]  /*2b20*/  LDC.64 R28, c[0x0][0x3c0] ;  /* 0x0000f000ff1c7b82 */ /* 0x000f220000000a00 */
[----:B------:R-:W0:Y:S01]  /*2b30*/  LDCU UR11, c[0x0][0x38c] ;  /* 0x00007180ff0b77ac */ /* 0x000e220008000800 */
[----:B------:R-:W0:Y:S06]  /*2b40*/  LDCU UR10, c[0x0][0x388] ;  /* 0x00007100ff0a77ac */ /* 0x000e2c0008000800 */
[----:B------:R-:W0:Y:S01]  /*2b50*/  LDC.64 R26, c[0x0][0x3e0] ;  /* 0x0000f800ff1a7b82 */ /* 0x000e220000000a00 */
[----:B------:R-:W0:Y:S01]  /*2b60*/  LDCU.64 UR8, c[0x0][0x540] ;  /* 0x0000a800ff0877ac */ /* 0x000e220008000a00 */
[----:B------:R-:W-:-:S06]  /*2b70*/  UMOV UR4, URZ ;  /* 0x000000ff00047c82 */ /* 0x000fcc0008000000 */
[----:B---3--:R-:W0:Y:S02]  /*2b80*/  LDC.64 R24, c[0x0][0x4f0] ;  /* 0x00013c00ff187b82 */ /* 0x008e240000000a00 */
.L_x_8610:
[----:B------:R-:W-:Y:S02]  /*2b90*/  MOV R2, R58 ;  /* 0x0000003a00027202 */ /* 0x000fe40000000f00 */
[----:B------:R-:W-:Y:S02]  /*2ba0*/  MOV R3, RZ ;  /* 0x000000ff00037202 */ /* 0x000fe40000000f00 */
[-C--:B------:R-:W-:Y:S02]  /*2bb0*/  ISETP.GE.AND P3, PT, R68, R77.reuse, PT ;  /* 0x0000004d4400720c */ /* 0x080fe40003f66270 */
[----:B------:R-:W-:Y:S01]  /*2bc0*/  ISETP.GE.AND P2, PT, R69, R77, PT ;  /* 0x0000004d4500720c */ /* 0x000fe20003f46270 */
[----:B0-----:R-:W-:-:S04]  /*2bd0*/  IMAD.WIDE.U32 R36, R26, UR4, R2 ;  /* 0x000000041a247c25 */ /* 0x001fc8000f8e0002 */
[----:B------:R-:W-:Y:S01]  /*2be0*/  IMAD R3, R27, UR4, R37 ;  /* 0x000000041b037c24 */ /* 0x000fe2000f8e0225 */
[----:B------:R-:W-:-:S04]  /*2bf0*/  LEA R2, P4, R36, R53, 0x1 ;  /* 0x0000003524027211 */ /* 0x000fc800078808ff */
[----:B------:R-:W-:-:S05]  /*2c00*/  LEA.HI.X R3, R36, R54, R3, 0x1, P4 ;  /* 0x0000003624037211 */ /* 0x000fca00020f0c03 */
[----:B---3--:R-:W3:Y:S04]  /*2c10*/  @!P0 LDG.E.U16 R116, desc[UR16][R2.64] ;  /* 0x0000001002748981 */ /* 0x008ee8000c1e1500 */
[----:B------:R-:W5:Y:S04]  /*2c20*/  @!P2 LDG.E.U16 R37, desc[UR16][R2.64+0x80] ;  /* 0x000080100225a981 */ /* 0x000f68000c1e1500 */
[----:B------:R-:W2:Y:S01]  /*2c30*/  @!P3 LDG.E.U16 R36, desc[UR16][R2.64+0x40] ;  /* 0x000040100224b981 */ /* 0x000ea2000c1e1500 */
[----:B------:R-:W-:Y:S02]  /*2c40*/  MOV R145, RZ ;  /* 0x000000ff00917202 */ /* 0x000fe40000000f00 */
[----:B------:R-:W-:-:S02]  /*2c50*/  MOV R147, RZ ;  /* 0x000000ff00937202 */ /* 0x000fc40000000f00 */
[----:B------:R-:W-:Y:S02]  /*2c60*/  MOV R117, R51 ;  /* 0x0000003300757202 */ /* 0x000fe40000000f00 */
[-C--:B------:R-:W-:Y:S02]  /*2c70*/  ISETP.GE.AND P5, PT, R71, R77.reuse, PT ;  /* 0x0000004d4700720c */ /* 0x080fe40003fa6270 */
[----:B------:R-:W-:Y:S02]  /*2c80*/  ISETP.GE.AND P4, PT, R72, R77, PT ;  /* 0x0000004d4800720c */ /* 0x000fe40003f86270 */
[----:B---3--:R-:W-:Y:S02]  /*2c90*/  @!P0 PRMT R145, R116, 0x5410, RZ ;  /* 0x0000541074918816 */ /* 0x008fe400000000ff */
[----:B------:R-:W-:Y:S02]  /*2ca0*/  MOV R116, R14 ;  /* 0x0000000e00747202 */ /* 0x000fe40000000f00 */
[----:B-----5:R-:W-:-:S02]  /*2cb0*/  @!P2 PRMT R147, R37, 0x5410, RZ ;  /* 0x000054102593a816 */ /* 0x020fc400000000ff */
[----:B------:R-:W-:Y:S01]  /*2cc0*/  MOV R37, R49 ;  /* 0x0000003100257202 */ /* 0x000fe20000000f00 */
[----:B----4-:R-:W-:Y:S01]  /*2cd0*/  IMAD.WIDE.U32 R118, R28, UR4, R116 ;  /* 0x000000041c767c25 */ /* 0x010fe2000f8e0074 */
[----:B--2---:R-:W-:Y:S02]  /*2ce0*/  @!P3 PRMT R145, R145, 0x5410, R36 ;  /* 0x000054109191b816 */ /* 0x004fe40000000024 */
[----:B------:R-:W-:Y:S02]  /*2cf0*/  MOV R36, R12 ;  /* 0x0000000c00247202 */ /* 0x000fe40000000f00 */
[----:B------:R-:W-:Y:S02]  /*2d00*/  ISETP.GE.AND P2, PT, R70, R77, PT ;  /* 0x0000004d4600720c */ /* 0x000fe40003f46270 */
[----:B-1----:R-:W-:Y:S01]  /*2d10*/  LEA R116, P6, R118, R32, 0x2 ;  /* 0x0000002076747211 */ /* 0x002fe200078c10ff */
[----:B------:R-:W-:-:S04]  /*2d20*/  IMAD.WIDE.U32 R36, R30, UR4, R36 ;  /* 0x000000041e247c25 */ /* 0x000fc8000f8e0024 */
[----:B------:R-:W-:Y:S01]  /*2d30*/  IMAD R117, R31, UR4, R37 ;  /* 0x000000041f757c24 */ /* 0x000fe2000f8e0225 */
[C---:B------:R-:W-:Y:S01]  /*2d40*/  LEA R120, P3, R36.reuse, R34, 0x2 ;  /* 0x0000002224787211 */ /* 0x040fe200078610ff */
[----:B------:R-:W-:Y:S02]  /*2d50*/  IMAD R37, R29, UR4, R119 ;  /* 0x000000041d257c24 */ /* 0x000fe4000f8e0277 */
[----:B------:R-:W2:Y:S01]  /*2d60*/  @!P4 LDG.E.U16 R119, desc[UR16][R2.64+0x140] ;  /* 0x000140100277c981 */ /* 0x000ea2000c1e1500 */
[----:B------:R-:W-:Y:S02]  /*2d70*/  LEA.HI.X R121, R36, R35, R117, 0x2, P3 ;  /* 0x0000002324797211 */ /* 0x000fe400018f1475 */
[----:B------:R-:W-:Y:S01]  /*2d80*/  ISETP.GE.AND P3, PT, R73, R77, PT ;  /* 0x0000004d4900720c */ /* 0x000fe20003f66270 */
[----:B------:R-:W3:Y:S01]  /*2d90*/  @!P2 LDG.E.U16 R36, desc[UR16][R2.64+0xc0] ;  /* 0x0000c0100224a981 */ /* 0x000ee2000c1e1500 */
[----:B------:R-:W-:Y:S02]  /*2da0*/  LEA.HI.X R117, R118, R33, R37, 0x2, P6 ;  /* 0x0000002176757211 */ /* 0x000fe400030f1425 */
[----:B------:R-:W-:Y:S01]  /*2db0*/  ISETP.GE.AND P6, PT, R74, R77, PT ;  /* 0x0000004d4a00720c */ /* 0x000fe20003fc6270 */
[----:B------:R-:W4:Y:S04]  /*2dc0*/  @!P5 LDG.E.U16 R37, desc[UR16][R2.64+0x100] ;  /* 0x000100100225d981 */ /* 0x000f28000c1e1500 */
[----:B------:R-:W5:Y:S04]  /*2dd0*/  LDG.E R120, desc[UR16][R120.64] ;  /* 0x0000001078787981 */ /* 0x000f68000c1e1900 */
[----:B------:R-:W5:Y:S04]  /*2de0*/  @!P3 LDG.E.U16 R144, desc[UR16][R2.64+0x180] ;  /* 0x000180100290b981 */ /* 0x000f68000c1e1500 */
[----:B------:R0:W5:Y:S04]  /*2df0*/  @!P6 LDG.E.U16 R149, desc[UR16][R2.64+0x1c0] ;  /* 0x0001c0100295e981 */ /* 0x000168000c1e1500 */
[----:B------:R1:W5:Y:S01]  /*2e00*/  LDG.E R116, desc[UR16][R116.64] ;  /* 0x0000001074747981 */ /* 0x000362000c1e1900 */
[----:B------:R-:W-:-:S02]  /*2e10*/  MOV R118, RZ ;  /* 0x000000ff00767202 */ /* 0x000fc40000000f00 */
[----:B0-----:R-:W-:Y:S01]  /*2e20*/  PRMT R3, R145, 0x7632, R3 ;  /* 0x0000763291037816 */ /* 0x001fe20000000003 */
[----:B------:R-:W-:Y:S04]  /*2e30*/  STS.U16 [R78], R145 ;  /* 0x000000914e007388 */ /* 0x000fe80000000400 */
[----:B------:R0:W-:Y:S01]  /*2e40*/  STS.U16 [R79+0x40], R3 ;  /* 0x000040034f007388 */ /* 0x0001e20000000400 */
[----:B------:R-:W1:Y:S01]  /*2e50*/  S2UR UR6, SR_CgaCtaId ;  /* 0x00000000000679c3 */ /* 0x000e620000008800 */
[----:B------:R-:W-:Y:S01]  /*2e60*/  UMOV UR5, 0x400 ;  /* 0x0000040000057882 */ /* 0x000fe20000000000 */
[----:B------:R-:W-:Y:S01]  /*2e70*/  BSSY.RECONVERGENT B0, `(.L_x_8589) ;  /* 0x0000053000007945 */ /* 0x000fe20003800200 */
[----:B-1----:R-:W-:Y:S01]  /*2e80*/  ULEA UR5, UR6, UR5, 0x18 ;  /* 0x0000000506057291 */ /* 0x002fe2000f8ec0ff */
[----:B---3--:R-:W-:-:S02]  /*2e90*/  @!P2 PRMT R147, R147, 0x5410, R36 ;  /* 0x000054109393a816 */ /* 0x008fc40000000024 */
[----:B------:R-:W-:Y:S02]  /*2ea0*/  MOV R36, RZ ;  /* 0x000000ff00247202 */ /* 0x000fe40000000f00 */
[----:B----4-:R-:W-:Y:S02]  /*2eb0*/  @!P5 PRMT R118, R37, 0x5410, RZ ;  /* 0x000054102576d816 */ /* 0x010fe400000000ff */
[----:B------:R-:W-:Y:S02]  /*2ec0*/  PRMT R2, R147, 0x7632, R2 ;  /* 0x0000763293027816 */ /* 0x000fe40000000002 */
[----:B--2---:R-:W-:Y:S02]  /*2ed0*/  @!P4 PRMT R118, R118, 0x5410, R119 ;  /* 0x000054107676c816 */ /* 0x004fe40000000077 */
[----:B-----5:R-:W-:Y:S02]  /*2ee0*/  @!P3 PRMT R36, R144, 0x5410, RZ ;  /* 0x000054109024b816 */ /* 0x020fe400000000ff */
[----:B------:R-:W-:-:S02]  /*2ef0*/  PRMT R37, R118, 0x7632, R37 ;  /* 0x0000763276257816 */ /* 0x000fc40000000025 */
[----:B------:R-:W-:Y:S01]  /*2f00*/  @!P6 PRMT R36, R36, 0x5410, R149 ;  /* 0x000054102424e816 */ /* 0x000fe20000000095 */
[----:B------:R-:W-:Y:S03]  /*2f10*/  STS.U16 [R80+0x80], R147 ;  /* 0x0000809350007388 */ /* 0x000fe60000000400 */
[----:B------:R-:W-:Y:S01]  /*2f20*/  PRMT R117, R36, 0x7632, R117 ;  /* 0x0000763224757816 */ /* 0x000fe20000000075 */
[----:B------:R-:W-:Y:S04]  /*2f30*/  STS.U16 [R82+0xc0], R2 ;  /* 0x0000c00252007388 */ /* 0x000fe80000000400 */
[----:B------:R-:W-:Y:S04]  /*2f40*/  STS.U16 [R83+0x100], R118 ;  /* 0x0001007653007388 */ /* 0x000fe80000000400 */
[----:B------:R-:W-:Y:S04]  /*2f50*/  STS.U16 [R84+0x140], R37 ;  /* 0x0001402554007388 */ /* 0x000fe80000000400 */
[----:B------:R1:W-:Y:S04]  /*2f60*/  STS.U16 [R85+0x180], R36 ;  /* 0x0001802455007388 */ /* 0x0003e80000000400 */
[----:B------:R2:W-:Y:S01]  /*2f70*/  STS.U16 [R86+0x1c0], R117 ;  /* 0x0001c07556007388 */ /* 0x0005e20000000400 */
[----:B------:R-:W-:-:S03]  /*2f80*/  NOP ;  /* 0x0000000000007918 */ /* 0x000fc60000000000 */
[----:B------:R-:W3:Y:S04]  /*2f90*/  LDS.U16 R161, [R87+0x4] ;  /* 0x0000040057a17984 */ /* 0x000ee80000000400 */
[----:B------:R-:W4:Y:S04]  /*2fa0*/  LDS.U16 R149, [R87+0x6] ;  /* 0x0000060057957984 */ /* 0x000f280000000400 */
[----:B------:R-:W5:Y:S04]  /*2fb0*/  LDS.U16 R153, [R87+0xa] ;  /* 0x00000a0057997984 */ /* 0x000f680000000400 */
[----:B------:R-:W5:Y:S04]  /*2fc0*/  LDS.U16 R165, [R87] ;  /* 0x0000000057a57984 */ /* 0x000f680000000400 */
[----:B------:R-:W5:Y:S04]  /*2fd0*/  LDS.U16 R163, [R87+0x2] ;  /* 0x0000020057a37984 */ /* 0x000f680000000400 */
[----:B------:R-:W5:Y:S04]  /*2fe0*/  LDS.U16 R151, [R87+0x8] ;  /* 0x0000080057977984 */ /* 0x000f680000000400 */
[----:B------:R-:W5:Y:S04]  /*2ff0*/  LDS.U16 R145, [R87+0xc] ;  /* 0x00000c0057917984 */ /* 0x000f680000000400 */
[----:B------:R-:W5:Y:S01]  /*3000*/  LDS.U16 R147, [R87+0xe] ;  /* 0x00000e0057937984 */ /* 0x000f620000000400 */
[----:B0-----:R-:W-:-:S04]  /*3010*/  FMUL.FTZ R3, R120, 1.4426950216293334961 ;  /* 0x3fb8aa3b78037820 */ /* 0x001fc80000410000 */
[C---:B-1----:R-:W-:Y:S01]  /*3020*/  FMUL.FTZ R36, R3.reuse, R104 ;  /* 0x0000006803247220 */ /* 0x042fe20000410000 */
[C---:B--2---:R-:W-:Y:S01]  /*3030*/  FMUL.FTZ R117, R3.reuse, R103 ;  /* 0x0000006703757220 */ /* 0x044fe20000410000 */
[C---:B------:R-:W-:Y:S01]  /*3040*/  FMUL.FTZ R118, R3.reuse, R96 ;  /* 0x0000006003767220 */ /* 0x040fe20000410000 */
[----:B------:R-:W-:Y:S01]  /*3050*/  ISETP.NE.AND P3, PT, R10, RZ, PT ;  /* 0x000000ff0a00720c */ /* 0x000fe20003f65270 */
[C---:B------:R-:W-:Y:S01]  /*3060*/  FMUL.FTZ R119, R3.reuse, R98 ;  /* 0x0000006203777220 */ /* 0x040fe20000410000 */
[----:B------:R-:W-:Y:S01]  /*3070*/  IADD3 R37, PT, PT, R166, UR4, RZ ;  /* 0x00000004a6257c10 */ /* 0x000fe2000fffe0ff */
[----:B------:R-:W0:Y:S01]  /*3080*/  MUFU.EX2 R36, R36 ;  /* 0x0000002400247308 */ /* 0x000e220000000800 */
[C---:B------:R-:W-:Y:S01]  /*3090*/  FMUL.FTZ R144, R3.reuse, R99 ;  /* 0x0000006303907220 */ /* 0x040fe20000410000 */
[C---:B------:R-:W-:Y:S01]  /*30a0*/  FMUL.FTZ R146, R3.reuse, R102 ;  /* 0x0000006603927220 */ /* 0x040fe20000410000 */
[----:B------:R-:W-:Y:S01]  /*30b0*/  FMUL.FTZ R121, R3, R107 ;  /* 0x0000006b03797220 */ /* 0x000fe20000410000 */
[----:B------:R-:W-:-:S02]  /*30c0*/  ISETP.NE.AND P2, PT, R10, 0x1f, PT ;  /* 0x0000001f0a00780c */ /* 0x000fc40003f45270 */
[----:B------:R-:W-:Y:S01]  /*30d0*/  SEL R37, R37, R56, !P3 ;  /* 0x0000003825257207 */ /* 0x000fe20005800000 */
[----:B------:R-:W1:Y:S01]  /*30e0*/  MUFU.EX2 R117, R117 ;  /* 0x0000007500757308 */ /* 0x000e620000000800 */
[----:B---3--:R-:W-:Y:S02]  /*30f0*/  HADD2.F32 R161, -RZ, R161.H0_H0 ;  /* 0x200000a1ffa17230 */ /* 0x008fe40000004100 */
[----:B----4-:R-:W-:Y:S01]  /*3100*/  HADD2.F32 R149, -RZ, R149.H0_H0 ;  /* 0x20000095ff957230 */ /* 0x010fe20000004100 */
[----:B------:R-:W2:Y:S01]  /*3110*/  MUFU.EX2 R118, R118 ;  /* 0x0000007600767308 */ /* 0x000ea20000000800 */
[----:B------:R-:W-:Y:S01]  /*3120*/  LEA R155, R37, UR5, 0x2 ;  /* 0x00000005259b7c11 */ /* 0x000fe2000f8e10ff */
[----:B-----5:R-:W-:Y:S02]  /*3130*/  HADD2.F32 R153, -RZ, R153.H0_H0 ;  /* 0x20000099ff997230 */ /* 0x020fe40000004100 */
[----:B------:R-:W3:Y:S01]  /*3140*/  MUFU.EX2 R119, R119 ;  /* 0x0000007700777308 */ /* 0x000ee20000000800 */
[----:B------:R-:W-:-:S03]  /*3150*/  FMUL.FTZ R2, R3, R100 ;  /* 0x0000006403027220 */ /* 0x000fc60000410000 */
[----:B------:R-:W4:Y:S01]  /*3160*/  MUFU.EX2 R144, R144 ;  /* 0x0000009000907308 */ /* 0x000f220000000800 */
[----:B------:R-:W-:-:S03]  /*3170*/  HADD2.F32 R165, -RZ, R165.H0_H0 ;  /* 0x200000a5ffa57230 */ /* 0x000fc60000004100 */
[----:B------:R-:W0:Y:S01]  /*3180*/  MUFU.EX2 R146, R146 ;  /* 0x0000009200927308 */ /* 0x000e220000000800 */
[----:B------:R-:W-:-:S03]  /*3190*/  HADD2.F32 R163, -RZ, R163.H0_H0 ;  /* 0x200000a3ffa37230 */ /* 0x000fc60000004100 */
[----:B------:R-:W1:Y:S01]  /*31a0*/  MUFU.EX2 R121, R121 ;  /* 0x0000007900797308 */ /* 0x000e620000000800 */
[----:B------:R-:W-:Y:S02]  /*31b0*/  HADD2.F32 R151, -RZ, R151.H0_H0 ;  /* 0x20000097ff977230 */ /* 0x000fe40000004100 */
[----:B------:R-:W-:Y:S02]  /*31c0*/  HADD2.F32 R145, -RZ, R145.H0_H0 ;  /* 0x20000091ff917230 */ /* 0x000fe40000004100 */
[----:B------:R-:W-:Y:S02]  /*31d0*/  HADD2.F32 R147, -RZ, R147.H0_H0 ;  /* 0x20000093ff937230 */ /* 0x000fe40000004100 */
[C---:B------:R-:W-:Y:S01]  /*31e0*/  FMUL.FTZ R157, R116.reuse, R161 ;  /* 0x000000a1749d7220 */ /* 0x040fe20000410000 */
[C---:B------:R-:W-:Y:S01]  /*31f0*/  FMUL.FTZ R159, R116.reuse, R149 ;  /* 0x00000095749f7220 */ /* 0x040fe20000410000 */
[----:B------:R5:W1:Y:S01]  /*3200*/  MUFU.EX2 R37, R2 ;  /* 0x0000000200257308 */ /* 0x000a620000000800 */
[----:B0-----:R0:W-:Y:S01]  /*3210*/  STS [R155+0x878], R36 ;  /* 0x000878249b007388 */ /* 0x0011e20000000800 */
[C---:B------:R-:W-:Y:S01]  /*3220*/  FMUL.FTZ R167, R116.reuse, R153 ;  /* 0x0000009974a77220 */ /* 0x040fe20000410000 */
[C---:B------:R-:W-:Y:S01]  /*3230*/  FMUL.FTZ R3, R116.reuse, R165 ;  /* 0x000000a574037220 */ /* 0x040fe20000410000 */
[C---:B------:R-:W-:Y:S01]  /*3240*/  FMUL.FTZ R152, R116.reuse, R151 ;  /* 0x0000009774987220 */ /* 0x040fe20000410000 */
[----:B------:R-:W-:Y:S01]  /*3250*/  FMUL.FTZ R169, R116, R145 ;  /* 0x0000009174a97220 */ /* 0x000fe20000410000 */
[----:B------:R-:W-:Y:S01]  /*3260*/  FMUL.FTZ R150, R110, R157 ;  /* 0x0000009d6e967220 */ /* 0x000fe20000410000 */
[----:B------:R-:W-:Y:S01]  /*3270*/  FMUL.FTZ R157, R114, R159 ;  /* 0x0000009f729d7220 */ /* 0x000fe20000410000 */
[C---:B-----5:R-:W-:Y:S01]  /*3280*/  FMUL.FTZ R2, R116.reuse, R147 ;  /* 0x0000009374027220 */ /* 0x060fe20000410000 */
[----:B0-----:R-:W-:Y:S01]  /*3290*/  FMUL.FTZ R155, R116, R163 ;  /* 0x000000a3749b7220 */ /* 0x001fe20000410000 */
        /* <DEDUP_REMOVED lines=8> */
[----:B------:R-:W-:Y:S01]  /*3320*/  ISETP.NE.AND P2, PT, R55, UR7, PT ;  /* 0x0000000737007c0c */ /* 0x000fe2000bf45270 */
[----:B------:R-:W-:-:S12]  /*3330*/  HFMA2 R156, -RZ, RZ, 1.875, 0 ;  /* 0x3f800000ff9c7431 */ /* 0x000fd800000001ff */
[----:B------:R-:W-:Y:S05]  /*3340*/  @!P2 BRA `(.L_x_8591) ;  /* 0x000000000014a947 */ /* 0x000fea0003800000 */
[----:B------:R-:W-:-:S04]  /*3350*/  IADD3 R2, PT, PT, R143, UR4, RZ ;  /* 0x000000048f027c10 */ /* 0x000fc8000fffe0ff */
[----:B------:R-:W-:-:S05]  /*3360*/  LEA R2, R2, UR5, 0x2 ;  /* 0x0000000502027c11 */ /* 0x000fca000f8e10ff */
[----:B------:R2:W3:Y:S01]  /*3370*/  LDS R156, [R2+0x878] ;  /* 0x00087800029c7984 */ /* 0x0004e20000000800 */
[----:B------:R-:W-:Y:S05]  /*3380*/  BRA `(.L_x_8591) ;  /* 0x0000000000047947 */ /* 0x000fea0003800000 */
.L_x_8590:
[----:B------:R0:W1:Y:S02]  /*3390*/  LDS R156, [R160+0x107c] ;  /* 0x00107c00a09c7984 */ /* 0x0000640000000800 */
.L_x_8591:
[----:B------:R-:W-:Y:S05]  /*33a0*/  BSYNC.RECONVERGENT B0 ;  /* 0x0000000000007941 */ /* 0x000fea0003800200 */
.L_x_8589:
        /* <DEDUP_REMOVED lines=9> */
[----:B------:R-:W-:Y:S01]  /*3440*/  FFMA.FTZ R164, R118, R164, R137 ;  /* 0x000000a476a47223 */ /* 0x000fe20000010089 */
[----:B------:R-:W-:Y:S01]  /*3450*/  ISETP.NE.AND P4, PT, R158, 0x1f, PT ;  /* 0x0000001f9e00780c */ /* 0x000fe20003f85270 */
[----:B------:R-:W-:Y:S01]  /*3460*/  FMUL.FTZ R170, R146, R173 ;  /* 0x000000ad92aa7220 */ /* 0x000fe20000410000 */
[----:B------:R-:W-:Y:S01]  /*3470*/  ISETP.GT.U32.AND P5, PT, R158, 0x17, PT ;  /* 0x000000179e00780c */ /* 0x000fe20003fa4070 */
[----:B------:R-:W-:Y:S01]  /*3480*/  FFMA.FTZ R164, R119, R164, R138 ;  /* 0x000000a477a47223 */ /* 0x000fe2000001008a */
[----:B--2---:R-:W-:Y:S01]  /*3490*/  FFMA.FTZ R2, R121, R167, R154 ;  /* 0x000000a779027223 */ /* 0x004fe2000001009a */
[----:B------:R-:W-:Y:S01]  /*34a0*/  FMUL.FTZ R173, R37, R170 ;  /* 0x000000aa25ad7220 */ /* 0x000fe20000410000 */
[----:B------:R-:W-:Y:S01]  /*34b0*/  ULEA UR6, UR4, UR5, 0x3 ;  /* 0x0000000504067291 */ /* 0x000fe2000f8e18ff */
[C---:B------:R-:W-:Y:S01]  /*34c0*/  FFMA.FTZ R164, R144.reuse, R164, R139 ;  /* 0x000000a490a47223 */ /* 0x040fe2000001008b */
[----:B------:R-:W-:Y:S01]  /*34d0*/  BSSY.RECONVERGENT B0, `(.L_x_8592) ;  /* 0x00000a7000007945 */ /* 0x000fe20003800200 */
[----:B------:R-:W-:-:S02]  /*34e0*/  FMUL.FTZ R170, R144, R173 ;  /* 0x000000ad90aa7220 */ /* 0x000fc40000410000 */
[----:B------:R-:W-:Y:S02]  /*34f0*/  FFMA.FTZ R164, R37, R164, R140 ;  /* 0x000000a425a47223 */ /* 0x000fe4000001008c */
[----:B------:R-:W-:Y:S02]  /*3500*/  FMUL.FTZ R173, R119, R170 ;  /* 0x000000aa77ad7220 */ /* 0x000fe40000410000 */
[----:B------:R-:W-:Y:S02]  /*3510*/  FFMA.FTZ R164, R146, R164, R141 ;  /* 0x000000a492a47223 */ /* 0x000fe4000001008d */
[C---:B------:R-:W-:Y:S02]  /*3520*/  FMUL.FTZ R170, R118.reuse, R173 ;  /* 0x000000ad76aa7220 */ /* 0x040fe40000410000 */
[----:B------:R-:W-:Y:S01]  /*3530*/  FFMA.FTZ R171, R121, R164, R142 ;  /* 0x000000a479ab7223 */ /* 0x000fe2000001008e */
[----:B------:R-:W-:Y:S01]  /*3540*/  FMUL.FTZ R164, R118, R169 ;  /* 0x000000a976a47220 */ /* 0x000fe20000410000 */
[----:B------:R-:W-:-:S03]  /*3550*/  FMUL.FTZ R173, R117, R170 ;  /* 0x000000aa75ad7220 */ /* 0x000fc60000410000 */
[----:B------:R-:W1:Y:S01]  /*3560*/  SHFL.UP PT, R169, R171, 0x1, RZ ;  /* 0x04200000aba97989 */ /* 0x000e6200000e00ff */
        /* <DEDUP_REMOVED lines=10> */
[----:B------:R-:W-:-:S04]  /*3610*/  FFMA.FTZ R172, R118, R3, R155 ;  /* 0x0000000376ac7223 */ /* 0x000fc8000001009b */
[----:B------:R-:W-:Y:S01]  /*3620*/  FFMA.FTZ R172, R117, R172, R148 ;  /* 0x000000ac75ac7223 */ /* 0x000fe20000010094 */
[----:B------:R-:W3:Y:S01]  /*3630*/  SHFL.UP PT, R3, R164, 0x1, RZ ;  /* 0x04200000a4037989 */ /* 0x000ee200000e00ff */
[----:B-1----:R-:W-:-:S03]  /*3640*/  FFMA.FTZ R2, R164, R169, R171 ;  /* 0x000000a9a4027223 */ /* 0x002fc600000100ab */
[----:B------:R-:W1:Y:S01]  /*3650*/  SHFL.DOWN PT, R175, R172, 0x1, 0x1f ;  /* 0x08201f00acaf7f89 */ /* 0x000e6200000e0000 */
[----:B------:R-:W-:Y:S01]  /*3660*/  MOV R174, R172 ;  /* 0x000000ac00ae7202 */ /* 0x000fe20000000f00 */
[----:B--2---:R-:W-:Y:S01]  /*3670*/  @P4 FMUL.FTZ R169, R170, R173 ;  /* 0x000000adaaa94220 */ /* 0x004fe20000410000 */
[----:B------:R-:W-:-:S05]  /*3680*/  FSEL R171, R171, R2, !P2 ;  /* 0x00000002abab7208 */ /* 0x000fca0005000000 */
[----:B------:R-:W2:Y:S01]  /*3690*/  SHFL.UP PT, R2, R171, 0x2, RZ ;  /* 0x04400000ab027989 */ /* 0x000ea200000e00ff */
[----:B---3--:R-:W-:Y:S01]  /*36a0*/  @P2 FMUL.FTZ R164, R164, R3 ;  /* 0x00000003a4a42220 */ /* 0x008fe20000410000 */
[----:B------:R-:W-:Y:S01]  /*36b0*/  ISETP.GE.AND P2, PT, R81, 0x2, PT ;  /* 0x000000025100780c */ /* 0x000fe20003f46270 */
[----:B-1----:R-:W-:Y:S01]  /*36c0*/  @P4 FFMA.FTZ R174, R173, R175, R174 ;  /* 0x000000afadae4223 */ /* 0x002fe200000100ae */
[----:B------:R-:W-:Y:S02]  /*36d0*/  @P4 MOV R173, R169 ;  /* 0x000000a900ad4202 */ /* 0x000fe40000000f00 */
[----:B------:R-:W1:Y:S01]  /*36e0*/  SHFL.UP PT, R3, R164, 0x2, RZ ;  /* 0x04400000a4037989 */ /* 0x000e6200000e00ff */
[----:B------:R-:W-:-:S03]  /*36f0*/  ISETP.GT.U32.AND P4, PT, R158, 0x1d, PT ;  /* 0x0000001d9e00780c */ /* 0x000fc60003f84070 */
[----:B------:R-:W3:Y:S01]  /*3700*/  SHFL.DOWN PT, R170, R173, 0x2, 0x1f ;  /* 0x08401f00adaa7f89 */ /* 0x000ee200000e0000 */
[----:B--2---:R-:W-:-:S03]  /*3710*/  FFMA.FTZ R2, R164, R2, R171 ;  /* 0x00000002a4027223 */ /* 0x004fc600000100ab */
[----:B------:R-:W2:Y:S02]  /*3720*/  SHFL.DOWN PT, R172, R174, 0x2, 0x1f ;  /* 0x08401f00aeac7f89 */ /* 0x000ea400000e0000 */
[----:B------:R-:W-:-:S05]  /*3730*/  FSEL R171, R171, R2, !P2 ;  /* 0x00000002abab7208 */ /* 0x000fca0005000000 */
[----:B------:R-:W5:Y:S01]  /*3740*/  SHFL.UP PT, R2, R171, 0x4, RZ ;  /* 0x04800000ab027989 */ /* 0x000f6200000e00ff */
[----:B-1----:R-:W-:Y:S01]  /*3750*/  @P2 FMUL.FTZ R164, R164, R3 ;  /* 0x00000003a4a42220 */ /* 0x002fe20000410000 */
[----:B------:R-:W-:Y:S01]  /*3760*/  ISETP.GE.AND P2, PT, R81, 0x4, PT ;  /* 0x000000045100780c */ /* 0x000fe20003f46270 */
[----:B---3--:R-:W-:-:S03]  /*3770*/  @!P4 FMUL.FTZ R169, R173, R170 ;  /* 0x000000aaada9c220 */ /* 0x008fc60000410000 */
[----:B------:R-:W1:Y:S01]  /*3780*/  SHFL.UP PT, R3, R164, 0x4, RZ ;  /* 0x04800000a4037989 */ /* 0x000e6200000e00ff */
[----:B--2---:R-:W-:Y:S01]  /*3790*/  @!P4 FFMA.FTZ R174, R173, R172, R174 ;  /* 0x000000acadaec223 */ /* 0x004fe200000100ae */
[----:B------:R-:W-:Y:S02]  /*37a0*/  @!P4 MOV R173, R169 ;  /* 0x000000a900adc202 */ /* 0x000fe40000000f00 */
[----:B------:R-:W-:-:S03]  /*37b0*/  ISETP.GT.U32.AND P4, PT, R158, 0x1b, PT ;  /* 0x0000001b9e00780c */ /* 0x000fc60003f84070 */
[----:B------:R-:W2:Y:S01]  /*37c0*/  SHFL.DOWN PT, R170, R173, 0x4, 0x1f ;  /* 0x08801f00adaa7f89 */ /* 0x000ea200000e0000 */
[----:B-----5:R-:W-:-:S05]  /*37d0*/  FFMA.FTZ R2, R164, R2, R171 ;  /* 0x00000002a4027223 */ /* 0x020fca00000100ab */
[----:B------:R-:W-:Y:S02]  /*37e0*/  FSEL R169, R171, R2, !P2 ;  /* 0x00000002aba97208 */ /* 0x000fe40005000000 */
[----:B------:R-:W3:Y:S04]  /*37f0*/  SHFL.DOWN PT, R171, R174, 0x4, 0x1f ;  /* 0x08801f00aeab7f89 */ /* 0x000ee800000e0000 */
[----:B------:R-:W5:Y:S01]  /*3800*/  SHFL.UP PT, R2, R169, 0x8, RZ ;  /* 0x05000000a9027989 */ /* 0x000f6200000e00ff */
[----:B-1----:R-:W-:Y:S01]  /*3810*/  @P2 FMUL.FTZ R164, R164, R3 ;  /* 0x00000003a4a42220 */ /* 0x002fe20000410000 */
[----:B------:R-:W-:-:S04]  /*3820*/  ISETP.GE.AND P2, PT, R81, 0x8, PT ;  /* 0x000000085100780c */ /* 0x000fc80003f46270 */
[----:B------:R-:W1:Y:S01]  /*3830*/  SHFL.UP PT, R3, R164, 0x8, RZ ;  /* 0x05000000a4037989 */ /* 0x000e6200000e00ff */
[C---:B--2---:R-:W-:Y:S01]  /*3840*/  @!P4 FMUL.FTZ R170, R173.reuse, R170 ;  /* 0x000000aaadaac220 */ /* 0x044fe20000410000 */
[----:B---3--:R-:W-:-:S04]  /*3850*/  @!P4 FFMA.FTZ R174, R173, R171, R174 ;  /* 0x000000abadaec223 */ /* 0x008fc800000100ae */
[----:B------:R-:W-:Y:S02]  /*3860*/  @!P4 MOV R173, R170 ;  /* 0x000000aa00adc202 */ /* 0x000fe40000000f00 */
[----:B------:R-:W-:Y:S01]  /*3870*/  ISETP.GE.AND P4, PT, R81, 0x10, PT ;  /* 0x000000105100780c */ /* 0x000fe20003f86270 */
[C---:B-----5:R-:W-:Y:S01]  /*3880*/  FFMA.FTZ R2, R164.reuse, R2, R169 ;  /* 0x00000002a4027223 */ /* 0x060fe200000100a9 */
[----:B------:R-:W2:Y:S04]  /*3890*/  SHFL.DOWN PT, R175, R174, 0x8, 0x1f ;  /* 0x09001f00aeaf7f89 */ /* 0x000ea800000e0000 */
        /* <DEDUP_REMOVED lines=8> */
[----:B------:R-:W5:Y:S10]  /*3920*/  SHFL.UP PT, R169, R164, 0x10, RZ ;  /* 0x06000000a4a97989 */ /* 0x000f7400000e00ff */
[----:B------:R-:W-:Y:S01]  /*3930*/  @!P2 LDS.64 R2, [UR6+0x10f8] ;  /* 0x0010f806ff02a984 */ /* 0x000fe20008000a00 */
[C---:B--2---:R-:W-:Y:S01]  /*3940*/  @!P5 FFMA.FTZ R174, R173.reuse, R175, R174 ;  /* 0x000000afadaed223 */ /* 0x044fe200000100ae */
[----:B------:R-:W-:Y:S01]  /*3950*/  ISETP.GT.U32.AND P2, PT, R158, 0xf, PT ;  /* 0x0000000f9e00780c */ /* 0x000fe20003f44070 */
[----:B---3--:R-:W-:-:S03]  /*3960*/  @!P5 FMUL.FTZ R172, R173, R172 ;  /* 0x000000acadacd220 */ /* 0x008fc60000410000 */
[----:B------:R-:W2:Y:S02]  /*3970*/  SHFL.DOWN PT, R175, R174, 0x10, 0x1f ;  /* 0x0a001f00aeaf7f89 */ /* 0x000ea400000e0000 */
[----:B------:R-:W-:Y:S01]  /*3980*/  @!P5 MOV R173, R172 ;  /* 0x000000ac00add202 */ /* 0x000fe20000000f00 */
[----:B-1----:R-:W-:-:S04]  /*3990*/  FFMA.FTZ R170, R164, R170, R171 ;  /* 0x000000aaa4aa7223 */ /* 0x002fc800000100ab */
[----:B------:R-:W1:Y:S01]  /*39a0*/  SHFL.DOWN PT, R172, R173, 0x10, 0x1f ;  /* 0x0a001f00adac7f89 */ /* 0x000e6200000e0000 */
[----:B-----5:R-:W-:Y:S01]  /*39b0*/  @P4 FMUL.FTZ R164, R164, R169 ;  /* 0x000000a9a4a44220 */ /* 0x020fe20000410000 */
[----:B------:R-:W-:-:S05]  /*39c0*/  FSEL R170, R171, R170, !P4 ;  /* 0x000000aaabaa7208 */ /* 0x000fca0006000000 */
[----:B------:R-:W-:Y:S04]  /*39d0*/  SHFL.UP PT, R164, R164, 0x1, RZ ;  /* 0x04200000a4a47989 */ /* 0x000fe800000e00ff */
[----:B------:R-:W-:Y:S01]  /*39e0*/  SHFL.UP PT, R169, R170, 0x1, RZ ;  /* 0x04200000aaa97989 */ /* 0x000fe200000e00ff */
[----:B--2---:R-:W-:-:S05]  /*39f0*/  @!P2 FFMA.FTZ R174, R173, R175, R174 ;  /* 0x000000afadaea223 */ /* 0x004fca00000100ae */
        /* <DEDUP_REMOVED lines=13> */
[-C--:B------:R-:W-:Y:S01]  /*3ad0*/  FFMA.FTZ R177, R117, R164.reuse, R136 ;  /* 0x000000a475b17223 */ /* 0x080fe20000010088 */
[----:B------:R-:W-:-:S03]  /*3ae0*/  FMUL.FTZ R165, R165, R164 ;  /* 0x000000a4a5a57220 */ /* 0x000fc60000410000 */
[----:B------:R-:W-:Y:S01]  /*3af0*/  FFMA.FTZ R170, R118, R177, R137 ;  /* 0x000000b176aa7223 */ /* 0x000fe20000010089 */
[----:B------:R-:W-:Y:S01]  /*3b00*/  FFMA.FTZ R165, R0, R165, RZ ;  /* 0x000000a500a57223 */ /* 0x000fe200000100ff */
[----:B------:R-:W-:Y:S01]  /*3b10*/  @P3 FFMA.FTZ R176, R172, R176, R175 ;  /* 0x000000b0acb03223 */ /* 0x000fe200000100af */
[----:B------:R-:W-:Y:S01]  /*3b20*/  FMUL.FTZ R163, R163, R177 ;  /* 0x000000b1a3a37220 */ /* 0x000fe20000410000 */
[-C--:B------:R-:W-:Y:S01]  /*3b30*/  FFMA.FTZ R175, R119, R170.reuse, R138 ;  /* 0x000000aa77af7223 */ /* 0x080fe2000001008a */
[----:B------:R-:W-:Y:S02]  /*3b40*/  FMUL.FTZ R161, R161, R170 ;  /* 0x000000aaa1a17220 */ /* 0x000fe40000410000 */
[----:B------:R-:W-:Y:S01]  /*3b50*/  FFMA.FTZ R163, R108, R163, R165 ;  /* 0x000000a36ca37223 */ /* 0x000fe200000100a5 */
[----:B------:R-:W-:-:S03]  /*3b60*/  FMUL.FTZ R149, R149, R175 ;  /* 0x000000af95957220 */ /* 0x000fc60000410000 */
[----:B------:R-:W-:Y:S01]  /*3b70*/  FFMA.FTZ R165, R110, R161, R163 ;  /* 0x000000a16ea57223 */ /* 0x000fe200000100a3 */
[----:B------:R-:W-:Y:S01]  /*3b80*/  FMUL.FTZ R163, R116, R164 ;  /* 0x000000a474a37220 */ /* 0x000fe20000410000 */
[----:B------:R-:W-:Y:S01]  /*3b90*/  FFMA.FTZ R161, R176, R156, R167 ;  /* 0x0000009cb0a17223 */ /* 0x000fe200000100a7 */
[----:B-1----:R-:W-:Y:S01]  /*3ba0*/  FFMA.FTZ R3, R162, R3, R169 ;  /* 0x00000003a2037223 */ /* 0x002fe200000100a9 */
        /* <DEDUP_REMOVED lines=8> */
[-C--:B------:R-:W-:Y:S01]  /*3c30*/  FFMA.FTZ R172, R146, R179.reuse, R141 ;  /* 0x000000b392ac7223 */ /* 0x080fe2000001008d */
[----:B------:R-:W-:Y:S01]  /*3c40*/  FMUL.FTZ R171, R116, R179 ;  /* 0x000000b374ab7220 */ /* 0x000fe20000410000 */
[----:B------:R-:W-:Y:S01]  /*3c50*/  STS [R59+0x220], R36 ;  /* 0x000220243b007388 */ /* 0x000fe20000000800 */
[----:B------:R-:W-:Y:S01]  /*3c60*/  FMUL.FTZ R167, R110, R167 ;  /* 0x000000a76ea77220 */ /* 0x000fe20000410000 */
[-C--:B------:R-:W-:Y:S01]  /*3c70*/  FFMA.FTZ R181, R121, R172.reuse, R142 ;  /* 0x000000ac79b57223 */ /* 0x080fe2000001008e */
[C---:B------:R-:W-:Y:S01]  /*3c80*/  FMUL.FTZ R173, R116.reuse, R172 ;  /* 0x000000ac74ad7220 */ /* 0x040fe20000410000 */
[----:B------:R2:W-:Y:S01]  /*3c90*/  STS [R60+0x4], R163 ;  /* 0x000004a33c007388 */ /* 0x0005e20000000800 */
[C---:B-1----:R-:W-:Y:S01]  /*3ca0*/  FMUL.FTZ R2, R116.reuse, R162 ;  /* 0x000000a274027220 */ /* 0x042fe20000410000 */
[----:B------:R-:W-:Y:S01]  /*3cb0*/  FMUL.FTZ R116, R116, R181 ;  /* 0x000000b574747220 */ /* 0x000fe20000410000 */
[----:B------:R-:W-:Y:S01]  /*3cc0*/  FMUL.FTZ R169, R114, R169 ;  /* 0x000000a972a97220 */ /* 0x000fe20000410000 */
[----:B------:R-:W-:Y:S01]  /*3cd0*/  FMUL.FTZ R171, R124, R171 ;  /* 0x000000ab7cab7220 */ /* 0x000fe20000410000 */
[----:B------:R-:W-:Y:S01]  /*3ce0*/  FMUL.FTZ R3, R115, R2 ;  /* 0x0000000273037220 */ /* 0x000fe20000410000 */
[----:B------:R-:W-:Y:S01]  /*3cf0*/  FMUL.FTZ R173, R126, R173 ;  /* 0x000000ad7ead7220 */ /* 0x000fe20000410000 */
[----:B------:R-:W-:Y:S01]  /*3d00*/  STS [R60+0x8], R167 ;  /* 0x000008a73c007388 */ /* 0x000fe20000000800 */
[----:B------:R-:W-:Y:S01]  /*3d10*/  FFMA.FTZ R2, R114, R149, R165 ;  /* 0x0000009572027223 */ /* 0x000fe200000100a5 */
[----:B------:R-:W-:Y:S01]  /*3d20*/  FMUL.FTZ R151, R151, R162 ;  /* 0x000000a297977220 */ /* 0x000fe20000410000 */
[----:B--2---:R-:W-:Y:S01]  /*3d30*/  FMUL.FTZ R163, R123, R116 ;  /* 0x000000747ba37220 */ /* 0x004fe20000410000 */
[----:B------:R-:W-:Y:S01]  /*3d40*/  STS [R60+0xc], R169 ;  /* 0x00000ca93c007388 */ /* 0x000fe20000000800 */
[----:B------:R-:W-:Y:S01]  /*3d50*/  FFMA.FTZ R121, R121, R161, R154 ;  /* 0x000000a179797223 */ /* 0x000fe2000001009a */
[----:B------:R-:W-:Y:S01]  /*3d60*/  FFMA.FTZ R151, R115, R151, R2 ;  /* 0x0000009773977223 */ /* 0x000fe20000010002 */
[----:B------:R-:W-:Y:S01]  /*3d70*/  FMUL.FTZ R153, R153, R179 ;  /* 0x000000b399997220 */ /* 0x000fe20000410000 */
[----:B------:R1:W-:Y:S01]  /*3d80*/  STS [R60+0x10], R3 ;  /* 0x000010033c007388 */ /* 0x0003e20000000800 */
[----:B------:R-:W-:Y:S01]  /*3d90*/  FFMA.FTZ R159, R146, R121, R159 ;  /* 0x00000079929f7223 */ /* 0x000fe2000001009f */
[----:B------:R-:W-:Y:S01]  /*3da0*/  FMUL.FTZ R145, R145, R172 ;  /* 0x000000ac91917220 */ /* 0x000fe20000410000 */
[----:B------:R-:W-:Y:S01]  /*3db0*/  FFMA.FTZ R151, R124, R153, R151 ;  /* 0x000000997c977223 */ /* 0x000fe20000010097 */
[----:B------:R-:W-:Y:S01]  /*3dc0*/  STS [R60+0x14], R171 ;  /* 0x000014ab3c007388 */ /* 0x000fe20000000800 */
[----:B------:R-:W-:-:S03]  /*3dd0*/  FMUL.FTZ R147, R147, R181 ;  /* 0x000000b593937220 */ /* 0x000fc60000410000 */
[----:B------:R-:W-:Y:S01]  /*3de0*/  STS [R60+0x18], R173 ;  /* 0x000018ad3c007388 */ /* 0x000fe20000000800 */
[----:B-1----:R-:W-:-:S03]  /*3df0*/  IMAD.WIDE.U32 R2, R24, UR4, R22 ;  /* 0x0000000418027c25 */ /* 0x002fc6000f8e0016 */
[----:B------:R1:W-:Y:S01]  /*3e00*/  STS [R60+0x1c], R163 ;  /* 0x00001ca33c007388 */ /* 0x0003e20000000800 */
[----:B------:R-:W-:Y:S01]  /*3e10*/  IMAD R3, R25, UR4, R3 ;  /* 0x0000000419037c24 */ /* 0x000fe2000f8e0203 */
[----:B------:R-:W-:Y:S01]  /*3e20*/  BAR.SYNC.DEFER_BLOCKING 0x0 ;  /* 0x0000000000007b1d */ /* 0x000fe20000010000 */
[----:B------:R-:W-:Y:S01]  /*3e30*/  LEA R36, P3, R2, UR8, 0x2 ;  /* 0x0000000802247c11 */ /* 0x000fe2000f8610ff */
[----:B-1----:R-:W-:Y:S01]  /*3e40*/  FFMA.FTZ R163, R37, R159, R152 ;  /* 0x0000009f25a37223 */ /* 0x002fe20000010098 */
[----:B------:R-:W-:Y:S02]  /*3e50*/  IADD3 R152, PT, PT, -R168, UR10, RZ ;  /* 0x0000000aa8987c10 */ /* 0x000fe4000fffe1ff */
[----:B------:R-:W-:Y:S01]  /*3e60*/  LEA.HI.X R37, R2, UR9, R3, 0x2, P3 ;  /* 0x0000000902257c11 */ /* 0x000fe200098f1403 */
[----:B------:R-:W-:Y:S01]  /*3e70*/  FFMA.FTZ R165, R144, R163, R157 ;  /* 0x000000a390a57223 */ /* 0x000fe2000001009d */
[----:B------:R-:W-:Y:S01]  /*3e80*/  ISETP.GE.AND P3, PT, R152, 0x1, PT ;  /* 0x000000019800780c */ /* 0x000fe20003f66270 */
[----:B------:R-:W-:Y:S01]  /*3e90*/  FFMA.FTZ R2, R126, R145, R151 ;  /* 0x000000917e027223 */ /* 0x000fe20000010097 */
[C---:B------:R-:W-:Y:S01]  /*3ea0*/  ISETP.GE.AND P4, PT, R152.reuse, 0x21, PT ;  /* 0x000000219800780c */ /* 0x040fe20003f86270 */
[----:B------:R-:W-:Y:S01]  /*3eb0*/  FFMA.FTZ R169, R119, R165, R150 ;  /* 0x000000a577a97223 */ /* 0x000fe20000010096 */
[----:B------:R-:W-:Y:S01]  /*3ec0*/  ISETP.GE.AND P5, PT, R152, 0x41, PT ;  /* 0x000000419800780c */ /* 0x000fe20003fa6270 */
[----:B------:R-:W-:-:S02]  /*3ed0*/  FFMA.FTZ R156, R123, R147, R2 ;  /* 0x000000937b9c7223 */ /* 0x000fc40000010002 */
[----:B------:R-:W-:-:S04]  /*3ee0*/  FFMA.FTZ R171, R118, R169, R155 ;  /* 0x000000a976ab7223 */ /* 0x000fc8000001009b */
[----:B------:R-:W-:Y:S01]  /*3ef0*/  FFMA.FTZ R173, R117, R171, R148 ;  /* 0x000000ab75ad7223 */ /* 0x000fe20000010094 */
[----:B------:R1:W2:Y:S01]  /*3f00*/  LDS R167, [R61+0x2a0] ;  /* 0x0002a0003da77984 */ /* 0x0002a20000000800 */
[----:B------:R-:W-:Y:S05]  /*3f10*/  @!P3 BRA `(.L_x_8593) ;  /* 0x000000000008b947 */ /* 0x000fea0003800000 */
[----:B------:R-:W3:Y:S04]  /*3f20*/  LDS R3, [R57+0x220] ;  /* 0x0002200039037984 */ /* 0x000ee80000000800 */
[----:B---3--:R3:W-:Y:S02]  /*3f30*/  REDG.E.ADD.F32.FTZ.RN.STRONG.GPU desc[UR16][R36.64], R3 ;  /* 0x00000003240079a6 */ /* 0x0087e4000c12f310 */
.L_x_8593:
[----:B------:R-:W-:Y:S05]  /*3f40*/  BSYNC.RECONVERGENT B0 ;  /* 0x0000000000007941 */ /* 0x000fea0003800200 */
.L_x_8592:
[----:B------:R-:W-:Y:S04]  /*3f50*/  BSSY.RECONVERGENT B0, `(.L_x_8594) ;  /* 0x0000003000007945 */ /* 0x000fe80003800200 */
[----:B------:R-:W-:Y:S05]  /*3f60*/  @!P4 BRA `(.L_x_8595) ;  /* 0x000000000004c947 */ /* 0x000fea0003800000 */
[----:B--2---:R4:W-:Y:S02]  /*3f70*/  REDG.E.ADD.F32.FTZ.RN.STRONG.GPU desc[UR16][R36.64+0x80], R167 ;  /* 0x000080a7240079a6 */ /* 0x0049e4000c12f310 */
.L_x_8595:
[----:B------:R-:W-:Y:S05]  /*3f80*/  BSYNC.RECONVERGENT B0 ;  /* 0x0000000000007941 */ /* 0x000fea0003800200 */
.L_x_8594:
[----:B---3--:R3:W0:Y:S01]  /*3f90*/  LDS R3, [R62+0x320] ;  /* 0x000320003e037984 */ /* 0x0086220000000800 */
[----:B------:R-:W-:Y:S04]  /*3fa0*/  BSSY.RECONVERGENT B0, `(.L_x_8596) ;  /* 0x0000003000007945 */ /* 0x000fe80003800200 */
[----:B------:R-:W-:Y:S05]  /*3fb0*/  @!P5 BRA `(.L_x_8597) ;  /* 0x000000000004d947 */ /* 0x000fea0003800000 */
[----:B0-----:R0:W-:Y:S02]  /*3fc0*/  REDG.E.ADD.F32.FTZ.RN.STRONG.GPU desc[UR16][R36.64+0x100], R3 ;  /* 0x00010003240079a6 */ /* 0x0011e4000c12f310 */
.L_x_8597:
[----:B------:R-:W-:Y:S05]  /*3fd0*/  BSYNC.RECONVERGENT B0 ;  /* 0x0000000000007941 */ /* 0x000fea0003800200 */
.L_x_8596:
        /* <DEDUP_REMOVED lines=19> */
[C---:B------:R-:W-:Y:S01]  /*4110*/  ISETP.GE.AND P4, PT, R152.reuse, 0xc1, PT ;  /* 0x000000c19800780c */ /* 0x040fe20003f86270 */
[----:B------:R-:W-:Y:S01]  /*4120*/  FFMA.FTZ R116, R145, R146, R116 ;  /* 0x0000009291747223 */ /* 0x000fe20000010074 */
[----:B------:R-:W-:Y:S01]  /*4130*/  ISETP.GE.AND P5, PT, R152, 0xe1, PT ;  /* 0x000000e19800780c */ /* 0x000fe20003fa6270 */
[----:B------:R-:W-:-:S12]  /*4140*/  @!P6 BRA `(.L_x_8599) ;  /* 0x000000000004e947 */ /* 0x000fd80003800000 */
[----:B-1----:R0:W-:Y:S02]  /*4150*/  REDG.E.ADD.F32.FTZ.RN.STRONG.GPU desc[UR16][R36.64+0x180], R149 ;  /* 0x00018095240079a6 */ /* 0x0021e4000c12f310 */
.L_x_8599:
[----:B------:R-:W-:Y:S05]  /*4160*/  BSYNC.RECONVERGENT B0 ;  /* 0x0000000000007941 */ /* 0x000fea0003800200 */
.L_x_8598:
[----:B------:R2:W2:Y:S01]  /*4170*/  LDS R151, [R64+0x420] ;  /* 0x0004200040977984 */ /* 0x0004a20000000800 */
[----:B------:R-:W-:Y:S01]  /*4180*/  ISETP.NE.AND P6, PT, R150, RZ, PT ;  /* 0x000000ff9600720c */ /* 0x000fe20003fc5270 */
[----:B------:R-:W-:Y:S01]  /*4190*/  BSSY.RECONVERGENT B0, `(.L_x_8600) ;  /* 0x0000006000007945 */ /* 0x000fe20003800200 */
[----:B01----:R-:W-:Y:S01]  /*41a0*/  FMUL.FTZ R149, R159, R100 ;  /* 0x000000649f957220 */ /* 0x003fe20000410000 */
[----:B------:R-:W-:Y:S01]  /*41b0*/  FADD.FTZ R150, -R140, R179 ;  /* 0x000000b38c967221 */ /* 0x000fe20000010100 */
[----:B------:R-:W-:-:S09]  /*41c0*/  FFMA.FTZ R116, R147, R148, R116 ;  /* 0x0000009493747223 */ /* 0x000fd20000010074 */
[----:B------:R-:W-:Y:S05]  /*41d0*/  @!P6 BRA `(.L_x_8601) ;  /* 0x000000000004e947 */ /* 0x000fea0003800000 */
[----:B--2---:R0:W-:Y:S02]  /*41e0*/  REDG.E.ADD.F32.FTZ.RN.STRONG.GPU desc[UR16][R36.64+0x200], R151 ;  /* 0x00020097240079a6 */ /* 0x0041e4000c12f310 */
.L_x_8601:
[----:B------:R-:W-:Y:S05]  /*41f0*/  BSYNC.RECONVERGENT B0 ;  /* 0x0000000000007941 */ /* 0x000fea0003800200 */
.L_x_8600:
[----:B------:R1:W1:Y:S01]  /*4200*/  LDS R153, [R65+0x4a0] ;  /* 0x0004a00041997984 */ /* 0x0002620000000800 */
[----:B------:R-:W-:Y:S01]  /*4210*/  BSSY.RECONVERGENT B0, `(.L_x_8602) ;  /* 0x0000006000007945 */ /* 0x000fe20003800200 */
[----:B0-2---:R-:W-:Y:S01]  /*4220*/  FMUL.FTZ R151, R121, R102 ;  /* 0x0000006679977220 */ /* 0x005fe20000410000 */
[----:B------:R-:W-:Y:S01]  /*4230*/  FADD.FTZ R152, -R141, R172 ;  /* 0x000000ac8d987221 */ /* 0x000fe20000010100 */
[----:B------:R-:W-:Y:S01]  /*4240*/  FFMA.FTZ R116, R149, R150, R116 ;  /* 0x0000009695747223 */ /* 0x000fe20000010074 */
[----:B------:R-:W-:Y:S06]  /*4250*/  @!P3 BRA `(.L_x_8603) ;  /* 0x000000000004b947 */ /* 0x000fec0003800000 */
[----:B-1----:R0:W-:Y:S02]  /*4260*/  REDG.E.ADD.F32.FTZ.RN.STRONG.GPU desc[UR16][R36.64+0x280], R153 ;  /* 0x00028099240079a6 */ /* 0x0021e4000c12f310 */
.L_x_8603:
[----:B------:R-:W-:Y:S05]  /*4270*/  BSYNC.RECONVERGENT B0 ;  /* 0x0000000000007941 */ /* 0x000fea0003800200 */
.L_x_8602:
[----:B------:R2:W2:Y:S01]  /*4280*/  LDS R155, [R66+0x520] ;  /* 0x00052000429b7984 */ /* 0x0004a20000000800 */
[----:B------:R-:W-:Y:S01]  /*4290*/  BSSY.RECONVERGENT B0, `(.L_x_8604) ;  /* 0x0000006000007945 */ /* 0x000fe20003800200 */
[----:B01----:R-:W-:Y:S01]  /*42a0*/  FMUL.FTZ R153, R161, R107 ;  /* 0x0000006ba1997220 */ /* 0x003fe20000410000 */
[----:B------:R-:W-:Y:S01]  /*42b0*/  FADD.FTZ R154, -R142, R181 ;  /* 0x000000b58e9a7221 */ /* 0x000fe20000010100 */
[----:B------:R-:W-:Y:S01]  /*42c0*/  FFMA.FTZ R116, R151, R152, R116 ;  /* 0x0000009897747223 */ /* 0x000fe20000010074 */
[----:B------:R-:W-:Y:S06]  /*42d0*/  @!P4 BRA `(.L_x_8605) ;  /* 0x000000000004c947 */ /* 0x000fec0003800000 */
[----:B--2---:R0:W-:Y:S02]  /*42e0*/  REDG.E.ADD.F32.FTZ.RN.STRONG.GPU desc[UR16][R36.64+0x300], R155 ;  /* 0x0003009b240079a6 */ /* 0x0041e4000c12f310 */
.L_x_8605:
[----:B------:R-:W-:Y:S05]  /*42f0*/  BSYNC.RECONVERGENT B0 ;  /* 0x0000000000007941 */ /* 0x000fea0003800200 */
.L_x_8604:
[----:B------:R1:W1:Y:S01]  /*4300*/  LDS R157, [R67+0x5a0] ;  /* 0x0005a000439d7984 */ /* 0x0002620000000800 */
[----:B------:R-:W-:Y:S01]  /*4310*/  BSSY.RECONVERGENT B0, `(.L_x_8606) ;  /* 0x0000004000007945 */ /* 0x000fe20003800200 */
[----:B0-2---:R-:W-:-:S03]  /*4320*/  FFMA.FTZ R155, R153, R154, R116 ;  /* 0x0000009a999b7223 */ /* 0x005fc60000010074 */
[----:B------:R-:W-:Y:S05]  /*4330*/  @!P5 BRA `(.L_x_8607) ;  /* 0x000000000004d947 */ /* 0x000fea0003800000 */
[----:B-1----:R0:W-:Y:S02]  /*4340*/  REDG.E.ADD.F32.FTZ.RN.STRONG.GPU desc[UR16][R36.64+0x380], R157 ;  /* 0x0003809d240079a6 */ /* 0x0021e4000c12f310 */
.L_x_8607:
[----:B------:R-:W-:Y:S05]  /*4350*/  BSYNC.RECONVERGENT B0 ;  /* 0x0000000000007941 */ /* 0x000fea0003800200 */
.L_x_8606:
[----:B0---4-:R-:W0:Y:S01]  /*4360*/  SHFL.DOWN PT, R36, R155, 0x1, 0x1f ;  /* 0x08201f009b247f89 */ /* 0x011e2200000e0000 */
[----:B------:R-:W-:Y:S01]  /*4370*/  ISETP.GT.AND P3, PT, R81, 0x1e, PT ;  /* 0x0000001e5100780c */ /* 0x000fe20003f64270 */
[----:B------:R-:W-:Y:S01]  /*4380*/  FADD.FTZ R131, R153, R131 ;  /* 0x0000008399837221 */ /* 0x000fe20000010000 */
[----:B------:R-:W-:Y:S01]  /*4390*/  FADD.FTZ R134, R149, R134 ;  /* 0x0000008695867221 */ /* 0x000fe20000010000 */
[----:B------:R-:W2:Y:S01]  /*43a0*/  SHFL.DOWN PT, R37, R156, 0x1, 0x1f ;  /* 0x08201f009c257f89 */ /* 0x000ea200000e0000 */
[C---:B------:R-:W-:Y:S01]  /*43b0*/  FMUL.FTZ R149, R120.reuse, R163 ;  /* 0x000000a378957220 */ /* 0x040fe20000410000 */
[----:B------:R-:W-:Y:S01]  /*43c0*/  FADD.FTZ R129, R145, R129 ;  /* 0x0000008191817221 */ /* 0x000fe20000010000 */
[----:B------:R-:W-:Y:S01]  /*43d0*/  FMUL.FTZ R145, R120, R159 ;  /* 0x0000009f78917220 */ /* 0x000fe20000410000 */
[----:B------:R-:W-:Y:S01]  /*43e0*/  FADD.FTZ R127, R147, R127 ;  /* 0x0000007f937f7221 */ /* 0x000fe20000010000 */
        /* <DEDUP_REMOVED lines=16> */
[----:B------:R-:W-:Y:S01]  /*44f0*/  FADD.FTZ R92, R119, R92 ;  /* 0x0000005c775c7221 */ /* 0x000fe20000010000 */
[----:B------:R-:W-:Y:S01]  /*4500*/  FFMA.FTZ R119, R111, R159, R150 ;  /* 0x0000009f6f777223 */ /* 0x000fe20000010096 */
[----:B------:R-:W-:Y:S01]  /*4510*/  FFMA.FTZ R152, R113, R121, R152 ;  /* 0x0000007971987223 */ /* 0x000fe20000010098 */
[----:B--2---:R-:W-:Y:S01]  /*4520*/  @!P3 FADD.FTZ R156, R156, R37 ;  /* 0x000000259c9cb221 */ /* 0x004fe20000010000 */
[----:B------:R-:W0:Y:S01]  /*4530*/  SHFL.DOWN PT, R36, R155, 0x2, 0x1f ;  /* 0x08401f009b247f89 */ /* 0x000e2200000e0000 */
[----:B------:R-:W-:Y:S01]  /*4540*/  ISETP.GT.AND P3, PT, R81, 0x1d, PT ;  /* 0x0000001d5100780c */ /* 0x000fe20003f64270 */
[----:B------:R-:W-:Y:S01]  /*4550*/  FFMA.FTZ R116, R101, R173, R116 ;  /* 0x000000ad65747223 */ /* 0x000fe20000010074 */
[----:B------:R-:W-:Y:S01]  /*4560*/  FFMA.FTZ R145, R122, R161, R145 ;  /* 0x000000a17a917223 */ /* 0x000fe20000010091 */
[----:B------:R-:W2:Y:S01]  /*4570*/  SHFL.DOWN PT, R37, R156, 0x2, 0x1f ;  /* 0x08401f009c257f89 */ /* 0x000ea200000e0000 */
[----:B------:R-:W-:Y:S01]  /*4580*/  BSSY.RECONVERGENT B0, `(.L_x_8608) ;  /* 0x000002e000007945 */ /* 0x000fe20003800200 */
[----:B------:R-:W-:Y:S01]  /*4590*/  FADD.FTZ R132, R151, R132 ;  /* 0x0000008497847221 */ /* 0x000fe20000010000 */
[----:B------:R-:W-:Y:S01]  /*45a0*/  FADD.FTZ R125, R2, R125 ;  /* 0x0000007d027d7221 */ /* 0x000fe20000010000 */
[----:B------:R-:W-:Y:S01]  /*45b0*/  FADD.FTZ R90, R119, R90 ;  /* 0x0000005a775a7221 */ /* 0x000fe20000010000 */
[----:B------:R-:W-:Y:S01]  /*45c0*/  FADD.FTZ R89, R152, R89 ;  /* 0x0000005998597221 */ /* 0x000fe20000010000 */
[----:B------:R-:W-:Y:S01]  /*45d0*/  FADD.FTZ R95, R116, R95 ;  /* 0x0000005f745f7221 */ /* 0x000fe20000010000 */
[----:B------:R-:W-:-:S03]  /*45e0*/  FADD.FTZ R88, R145, R88 ;  /* 0x0000005891587221 */ /* 0x000fc60000010000 */
        /* <DEDUP_REMOVED lines=13> */
[----:B------:R-:W-:Y:S01]  /*46c0*/  FMUL.FTZ R37, R120, R169 ;  /* 0x000000a978257220 */ /* 0x000fe20000410000 */
[----:B------:R-:W-:Y:S02]  /*46d0*/  ISETP.NE.AND P3, PT, R81, RZ, PT ;  /* 0x000000ff5100720c */ /* 0x000fe40003f65270 */
[----:B------:R-:W2:Y:S01]  /*46e0*/  SHFL.DOWN PT, R153, R156, 0x10, 0x1f ;  /* 0x0a001f009c997f89 */ /* 0x000ea200000e0000 */
[----:B------:R-:W-:Y:S01]  /*46f0*/  FMUL.FTZ R144, R144, R37 ;  /* 0x0000002590907220 */ /* 0x000fe20000410000 */
[----:B------:R-:W-:-:S03]  /*4700*/  FMUL.FTZ R37, R120, R171 ;  /* 0x000000ab78257220 */ /* 0x000fc60000410000 */
[----:B------:R-:W-:Y:S01]  /*4710*/  FFMA.FTZ R144, R105, R169, R144 ;  /* 0x000000a969907223 */ /* 0x000fe20000010090 */
[----:B------:R-:W-:-:S03]  /*4720*/  FMUL.FTZ R117, R118, R37 ;  /* 0x0000002576757220 */ /* 0x000fc60000410000 */
[----:B------:R-:W-:Y:S01]  /*4730*/  FADD.FTZ R93, R144, R93 ;  /* 0x0000005d905d7221 */ /* 0x000fe20000010000 */
[----:B------:R-:W-:-:S04]  /*4740*/  FFMA.FTZ R117, R106, R171, R117 ;  /* 0x000000ab6a757223 */ /* 0x000fc80000010075 */
        /* <DEDUP_REMOVED lines=17> */
.L_x_8609:
[----:B------:R-:W-:Y:S05]  /*4860*/  BSYNC.RECONVERGENT B0 ;  /* 0x0000000000007941 */ /* 0x000fea0003800200 */
.L_x_8608:
[----:B------:R-:W-:-:S04]  /*4870*/  UIADD3 UR4, UPT, UPT, UR4, 0x1, URZ ;  /* 0x0000000104047890 */ /* 0x000fc8000fffe0ff */
[----:B------:R-:W-:-:S09]  /*4880*/  UISETP.GE.AND UP0, UPT, UR4, UR11, UPT ;  /* 0x0000000b0400728c */ /* 0x000fd2000bf06270 */
[----:B------:R-:W-:Y:S05]  /*4890*/  BRA.U !UP0, `(.L_x_8610) ;  /* 0xffffffe108bc7547 */ /* 0x000fea000b83ffff */
.L_x_8588:
[----:B------:R-:W-:Y:S01]  /*48a0*/  BAR.SYNC.DEFER_BLOCKING 0x0 ;  /* 0x0000000000007b1d */ /* 0x000fe20000010000 */
[-C--:B------:R-:W-:Y:S02]  /*48b0*/  ISETP.GE.AND P6, PT, R58, R77.reuse, PT ;  /* 0x0000004d3a00720c */ /* 0x080fe40003fc6270 */
[----:B------:R-:W-:Y:S02]  /*48c0*/  PRMT R3, RZ, 0x7610, R3 ;  /* 0x00007610ff037816 */ /* 0x000fe40000000003 */
[----:B------:R-:W-:-:S03]  /*48d0*/  ISETP.GE.AND P5, PT, R68, R77, PT ;  /* 0x0000004d4400720c */ /* 0x000fc60003fa6270 */
[----:B------:R-:W2:Y:S01]  /*48e0*/  LDC.64 R102, c[0x0][0x4f8] ;  /* 0x00013e00ff667b82 */ /* 0x000ea20000000a00 */
[-C--:B------:R-:W-:Y:S01]  /*48f0*/  ISETP.GE.AND P4, PT, R69, R77.reuse, PT ;  /* 0x0000004d4500720c */ /* 0x080fe20003f86270 */
[----:B------:R-:W4:Y:S01]  /*4900*/  LDCU.64 UR6, c[0x0][0x500] ;  /* 0x0000a000ff0677ac */ /* 0x000f220008000a00 */
[-C--:B------:R-:W-:Y:S02]  /*4910*/  ISETP.GE.AND P3, PT, R70, R77.reuse, PT ;  /* 0x0000004d4600720c */ /* 0x080fe40003f66270 */
[-C--:B------:R-:W-:Y:S01]  /*4920*/  ISETP.GE.AND P2, PT, R71, R77.reuse, PT ;  /* 0x0000004d4700720c */ /* 0x080fe20003f46270 */
[----:B------:R-:W5:Y:S01]  /*4930*/  LDCU.64 UR8, c[0x0][0x550] ;  /* 0x0000aa00ff0877ac */ /* 0x000f620008000a00 */
[-C--:B------:R-:W-:Y:S02]  /*4940*/  ISETP.GE.AND P1, PT, R72, R77.reuse, PT ;  /* 0x0000004d4800720c */ /* 0x080fe40003f26270 */
[----:B------:R-:W-:Y:S02]  /*4950*/  ISETP.GE.AND P0, PT, R73, R77, PT ;  /* 0x0000004d4900720c */ /* 0x000fe40003f06270 */
[----:B------:R-:W-:-:S02]  /*4960*/  PRMT R0, RZ, 0x7610, R0 ;  /* 0x00007610ff007816 */ /* 0x000fc40000000000 */
[----:B------:R-:W-:Y:S01]  /*4970*/  PRMT R19, RZ, 0x7610, R19 ;  /* 0x00007610ff137816 */ /* 0x000fe20000000013 */
[----:B------:R-:W3:Y:S01]  /*4980*/  @!P6 LDG.E.U16 R3, desc[UR16][R20.64] ;  /* 0x000000101403e981 */ /* 0x000ee2000c1e1500 */
[----:B------:R-:W-:Y:S02]  /*4990*/  ISETP.GE.AND P6, PT, R74, R77, PT ;  /* 0x0000004d4a00720c */ /* 0x000fe40003fc6270 */
[----:B------:R-:W-:Y:S01]  /*49a0*/  PRMT R23, RZ, 0x7610, R23 ;  /* 0x00007610ff177816 */ /* 0x000fe20000000017 */
[----:B------:R-:W4:Y:S01]  /*49b0*/  @!P5 LDG.E.U16 R0, desc[UR16][R20.64+0x40] ;  /* 0x000040101400d981 */ /* 0x000f22000c1e1500 */
[----:B------:R-:W-:Y:S02]  /*49c0*/  PRMT R2, RZ, 0x7610, R2 ;  /* 0x00007610ff027816 */ /* 0x000fe40000000002 */
[----:B------:R-:W-:Y:S01]  /*49d0*/  PRMT R25, RZ, 0x7610, R25 ;  /* 0x00007610ff197816 */ /* 0x000fe20000000019 */
[----:B------:R-:W5:Y:S01]  /*49e0*/  @!P4 LDG.E.U16 R19, desc[UR16][R20.64+0x80] ;  /* 0x000080101413c981 */ /* 0x000f62000c1e1500 */
        /* <DEDUP_REMOVED lines=8> */
[----:B------:R-:W-:Y:S02]  /*4a70*/  PRMT R26, R125, 0x7632, R26 ;  /* 0x000076327d1a7816 */ /* 0x000fe4000000001a */
        /* <DEDUP_REMOVED lines=19> */
[----:B------:R-:W-:Y:S03]  /*4bb0*/  LDS.U16 R20, [R87+0xc] ;  /* 0x00000c0057147984 */ /* 0x000fe60000000400 */
[----:B------:R-:W-:-:S05]  /*4bc0*/  FADD.FTZ R3, R3, R38 ;  /* 0x0000002603037221 */ /* 0x000fca0000010000 */
[----:B------:R-:W-:Y:S02]  /*4bd0*/  FSETP.GTU.FTZ.AND P1, PT, R3, 20, PT ;  /* 0x41a000000300780b */ /* 0x000fe40003f3c000 */
[----:B------:R-:W-:-:S11]  /*4be0*/  FSETP.GTU.FTZ.AND P0, PT, R21, 20, PT ;  /* 0x41a000001500780b */ /* 0x000fd60003f1c000 */
[----:B------:R-:W-:Y:S02]  /*4bf0*/  @!P1 FMUL.FTZ R23, R3, -1.4426950216293334961 ;  /* 0xbfb8aa3b03179820 */ /* 0x000fe40000410000 */
[----:B------:R-:W-:Y:S01]  /*4c00*/  @!P0 FMUL.FTZ R21, R21, -1.4426950216293334961 ;  /* 0xbfb8aa3b15158820 */ /* 0x000fe20000410000 */
[----:B------:R-:W2:Y:S03]  /*4c10*/  LDS.U16 R3, [R87+0x8] ;  /* 0x0000080057037984 */ /* 0x000ea60000000400 */
[----:B------:R-:W3:Y:S04]  /*4c20*/  @!P1 MUFU.EX2 R23, R23 ;  /* 0x0000001700179308 */ /* 0x000ee80000000800 */
[----:B------:R-:W0:Y:S01]  /*4c30*/  @!P0 MUFU.EX2 R21, R21 ;  /* 0x0000001500158308 */ /* 0x000e220000000800 */
[----:B---3--:R-:W-:-:S04]  /*4c40*/  @!P1 FADD.FTZ R24, R23, 1 ;  /* 0x3f80000017189421 */ /* 0x008fc80000010000 */
[----:B------:R-:W3:Y:S01]  /*4c50*/  @!P1 MUFU.RCP R25, R24 ;  /* 0x0000001800199308 */ /* 0x000ee20000001000 */
[----:B0-----:R-:W-:Y:S02]  /*4c60*/  @!P0 FADD.FTZ R22, R21, 1 ;  /* 0x3f80000015168421 */ /* 0x001fe40000010000 */
[----:B------:R-:W0:Y:S01]  /*4c70*/  LDS.U16 R21, [R87+0xe] ;  /* 0x00000e0057157984 */ /* 0x000e220000000400 */
[----:B------:R-:W-:Y:S06]  /*4c80*/  BAR.SYNC.DEFER_BLOCKING 0x0 ;  /* 0x0000000000007b1d */ /* 0x000fec0000010000 */
[----:B------:R-:W1:Y:S01]  /*4c90*/  @!P0 MUFU.RCP R22, R22 ;  /* 0x0000001600168308 */ /* 0x000e620000001000 */
[----:B---3--:R-:W-:Y:S01]  /*4ca0*/  @!P1 FMUL.FTZ R94, R94, R25 ;  /* 0x000000195e5e9220 */ /* 0x008fe20000410000 */
[----:B----4-:R-:W-:-:S05]  /*4cb0*/  HADD2.F32 R25, -RZ, R2.H0_H0 ;  /* 0x20000002ff197230 */ /* 0x010fca0000004100 */
[----:B------:R-:W-:Y:S01]  /*4cc0*/  FADD.FTZ R25, R25, R38 ;  /* 0x0000002619197221 */ /* 0x000fe20000010000 */
[----:B-----5:R-:W-:-:S04]  /*4cd0*/  HADD2.F32 R23, -RZ, R0.H0_H0 ;  /* 0x20000000ff177230 */ /* 0x020fc80000004100 */
[----:B------:R-:W-:Y:S01]  /*4ce0*/  FSETP.GTU.FTZ.AND P2, PT, R25, 20, PT ;  /* 0x41a000001900780b */ /* 0x000fe20003f5c000 */
[----:B-1----:R-:W-:Y:S01]  /*4cf0*/  @!P0 FMUL.FTZ R95, R95, R22 ;  /* 0x000000165f5f8220 */ /* 0x002fe20000410000 */
[----:B------:R-:W-:Y:S01]  /*4d00*/  ISETP.NE.AND P0, PT, R10, RZ, PT ;  /* 0x000000ff0a00720c */ /* 0x000fe20003f05270 */
[----:B------:R1:W-:Y:S01]  /*4d10*/  STS.U16 [R87+0x2], R26 ;  /* 0x0000021a57007388 */ /* 0x0003e20000000400 */
[----:B------:R-:W-:Y:S01]  /*4d20*/  PRMT R0, R129, 0x7632, R0 ;  /* 0x0000763281007816 */ /* 0x000fe20000000000 */
[----:B------:R-:W-:Y:S01]  /*4d30*/  FADD.FTZ R23, R23, R38 ;  /* 0x0000002617177221 */ /* 0x000fe20000010000 */
[----:B------:R-:W-:Y:S01]  /*4d40*/  PRMT R24, R127, 0x7632, R24 ;  /* 0x000076327f187816 */ /* 0x000fe20000000018 */
[----:B------:R-:W-:Y:S01]  /*4d50*/  STS.U16 [R87], R125 ;  /* 0x0000007d57007388 */ /* 0x000fe20000000400 */
[----:B-1----:R-:W-:-:S03]  /*4d60*/  PRMT R26, R131, 0x7632, R26 ;  /* 0x00007632831a7816 */ /* 0x002fc6000000001a */
[----:B------:R-:W-:Y:S01]  /*4d70*/  STS.U16 [R87+0x4], R129 ;  /* 0x0000048157007388 */ /* 0x000fe20000000400 */
[----:B------:R-:W-:Y:S01]  /*4d80*/  FSETP.GTU.FTZ.AND P6, PT, R23, 20, PT ;  /* 0x41a000001700780b */ /* 0x000fe20003fdc000 */
[----:B------:R-:W-:Y:S02]  /*4d90*/  @!P2 FMUL.FTZ R2, R25, -1.4426950216293334961 ;  /* 0xbfb8aa3b1902a820 */ /* 0x000fe40000410000 */
[----:B------:R1:W-:Y:S01]  /*4da0*/  STS.U16 [R87+0x6], R0 ;  /* 0x0000060057007388 */ /* 0x0003e20000000400 */
[----:B--2---:R-:W-:-:S03]  /*4db0*/  HADD2.F32 R3, -RZ, R3.H0_H0 ;  /* 0x20000003ff037230 */ /* 0x004fc60000004100 */
        /* <DEDUP_REMOVED lines=16> */
[----:B------:R-:W-:-:S03]  /*4ec0*/  HADD2.F32 R3, -RZ, R20.H0_H0 ;  /* 0x20000014ff037230 */ /* 0x000fc60000004100 */
[----:B------:R-:W-:Y:S01]  /*4ed0*/  FSETP.GTU.FTZ.AND P1, PT, R22, 20, PT ;  /* 0x41a000001600780b */ /* 0x000fe20003f3c000 */
[----:B------:R-:W-:Y:S02]  /*4ee0*/  HADD2.F32 R19, -RZ, R19.H0_H0 ;  /* 0x20000013ff137230 */ /* 0x000fe40000004100 */
[----:B-1----:R-:W-:Y:S01]  /*4ef0*/  @!P6 FMUL.FTZ R0, R23, -1.4426950216293334961 ;  /* 0xbfb8aa3b1700e820 */ /* 0x002fe20000410000 */
[----:B0-----:R-:W-:Y:S02]  /*4f00*/  HADD2.F32 R21, -RZ, R21.H0_H0 ;  /* 0x20000015ff157230 */ /* 0x001fe40000004100 */
[--C-:B------:R-:W-:Y:S01]  /*4f10*/  FADD.FTZ R20, R3, R38.reuse ;  /* 0x0000002603147221 */ /* 0x100fe20000010000 */
[--C-:B------:R-:W-:Y:S02]  /*4f20*/  FADD.FTZ R19, R19, R38.reuse ;  /* 0x0000002613137221 */ /* 0x100fe40000010000 */
[----:B------:R-:W0:Y:S01]  /*4f30*/  @!P6 MUFU.EX2 R0, R0 ;  /* 0x000000000000e308 */ /* 0x000e220000000800 */
[----:B------:R-:W-:Y:S01]  /*4f40*/  FADD.FTZ R21, R21, R38 ;  /* 0x0000002615157221 */ /* 0x000fe20000010000 */
[----:B------:R-:W-:-:S02]  /*4f50*/  FSETP.GTU.FTZ.AND P4, PT, R20, 20, PT ;  /* 0x41a000001400780b */ /* 0x000fc40003f9c000 */
[----:B------:R-:W-:Y:S01]  /*4f60*/  FSETP.GTU.FTZ.AND P3, PT, R19, 20, PT ;  /* 0x41a000001300780b */ /* 0x000fe20003f7c000 */
[----:B------:R-:W-:Y:S01]  /*4f70*/  @!P1 FMUL.FTZ R3, R22, -1.4426950216293334961 ;  /* 0xbfb8aa3b16039820 */ /* 0x000fe20000410000 */
[----:B------:R-:W1:Y:S01]  /*4f80*/  @!P2 MUFU.EX2 R2, R2 ;  /* 0x000000020002a308 */ /* 0x000e620000000800 */
[----:B------:R-:W-:-:S04]  /*4f90*/  FSETP.GTU.FTZ.AND P5, PT, R21, 20, PT ;  /* 0x41a000001500780b */ /* 0x000fc80003fbc000 */
[----:B------:R-:W4:Y:S01]  /*4fa0*/  @!P1 MUFU.EX2 R3, R3 ;  /* 0x0000000300039308 */ /* 0x000f220000000800 */
[----:B------:R-:W5:Y:S01]  /*4fb0*/  LDS R97, [UR5+0x210] ;  /* 0x00021005ff617984 */ /* 0x000f620008000800 */
[----:B0-----:R-:W-:Y:S02]  /*4fc0*/  @!P6 FADD.FTZ R0, R0, 1 ;  /* 0x3f8000000000e421 */ /* 0x001fe40000010000 */
[----:B------:R-:W-:Y:S02]  /*4fd0*/  @!P4 FMUL.FTZ R20, R20, -1.4426950216293334961 ;  /* 0xbfb8aa3b1414c820 */ /* 0x000fe40000410000 */
[----:B------:R-:W-:Y:S02]  /*4fe0*/  @!P3 FMUL.FTZ R19, R19, -1.4426950216293334961 ;  /* 0xbfb8aa3b1313b820 */ /* 0x000fe40000410000 */
[----:B------:R1:W-:Y:S01]  /*4ff0*/  @!P4 MUFU.EX2 R23, R20 ;  /* 0x000000140017c308 */ /* 0x0003e20000000800 */
[----:B------:R-:W-:-:S03]  /*5000*/  @!P5 FMUL.FTZ R21, R21, -1.4426950216293334961 ;  /* 0xbfb8aa3b1515d820 */ /* 0x000fc60000410000 */
[----:B------:R-:W0:Y:S01]  /*5010*/  @!P6 MUFU.RCP R0, R0 ;  /* 0x000000000000e308 */ /* 0x000e220000001000 */
[----:B-1----:R-:W-:-:S07]  /*5020*/  @!P2 FADD.FTZ R20, R2, 1 ;  /* 0x3f8000000214a421 */ /* 0x002fce0000010000 */
[----:B------:R1:W5:Y:S04]  /*5030*/  @!P3 MUFU.EX2 R22, R19 ;  /* 0x000000130016b308 */ /* 0x0003680000000800 */
[----:B--2---:R4:W2:Y:S01]  /*5040*/  @!P5 MUFU.EX2 R24, R21 ;  /* 0x000000150018d308 */ /* 0x0048a20000000800 */
[----:B-1----:R-:W-:-:S03]  /*5050*/  SHF.R.S32.HI R19, RZ, 0x1f, R18 ;  /* 0x0000001fff137819 */ /* 0x002fc60000011412 */
[----:B------:R-:W1:Y:S01]  /*5060*/  @!P2 MUFU.RCP R99, R20 ;  /* 0x000000140063a308 */ /* 0x000e620000001000 */
[----:B----4-:R-:W-:Y:S01]  /*5070*/  @!P1 FADD.FTZ R21, R3, 1 ;  /* 0x3f80000003159421 */ /* 0x010fe20000010000 */
[----:B------:R-:W-:-:S06]  /*5080*/  IMAD.WIDE.U32 R2, R102, UR18, R18 ;  /* 0x0000001266027c25 */ /* 0x000fcc000f8e0012 */
[----:B---3--:R-:W3:Y:S01]  /*5090*/  @!P1 MUFU.RCP R26, R21 ;  /* 0x00000015001a9308 */ /* 0x008ee20000001000 */
[----:B------:R-:W-:Y:S02]  /*50a0*/  IMAD R3, R103, UR18, R3 ;  /* 0x0000001267037c24 */ /* 0x000fe4000f8e0203 */
[----:B0-----:R-:W-:Y:S01]  /*50b0*/  @!P6 FMUL.FTZ R93, R93, R0 ;  /* 0x000000005d5de220 */ /* 0x001fe20000410000 */
[----:B------:R-:W-:-:S04]  /*50c0*/  IMAD.WIDE.U32 R2, R39, UR6, R2 ;  /* 0x0000000627027c25 */ /* 0x000fc8000f8e0002 */
[----:B-----5:R-:W-:Y:S01]  /*50d0*/  @!P3 FADD.FTZ R22, R22, 1 ;  /* 0x3f8000001616b421 */ /* 0x020fe20000010000 */
[----:B------:R-:W-:Y:S01]  /*50e0*/  @!P4 FADD.FTZ R23, R23, 1 ;  /* 0x3f8000001717c421 */ /* 0x000fe20000010000 */
[----:B--2---:R-:W-:Y:S01]  /*50f0*/  @!P5 FADD.FTZ R24, R24, 1 ;  /* 0x3f8000001818d421 */ /* 0x004fe20000010000 */
[----:B------:R-:W-:Y:S01]  /*5100*/  IMAD R0, R39, UR7, R3 ;  /* 0x0000000727007c24 */ /* 0x000fe2000f8e0203 */
[----:B------:R-:W-:Y:S01]  /*5110*/  IADD3 R3, P6, PT, R58, R2, RZ ;  /* 0x000000023a037210 */ /* 0x000fe20007fde0ff */
[----:B-1----:R-:W-:Y:S01]  /*5120*/  @!P2 FMUL.FTZ R92, R92, R99 ;  /* 0x000000635c5ca220 */ /* 0x002fe20000410000 */
[----:B------:R-:W0:Y:S01]  /*5130*/  @!P3 MUFU.RCP R101, R22 ;  /* 0x000000160065b308 */ /* 0x000e220000001000 */
[----:B------:R-:W1:Y:S01]  /*5140*/  LDCU.64 UR6, c[0x0][0x560] ;  /* 0x0000ac00ff0677ac */ /* 0x000e620008000a00 */
[----:B------:R-:W-:Y:S02]  /*5150*/  IADD3.X R0, PT, PT, RZ, R0, RZ, P6, !PT ;  /* 0x00000000ff007210 */ /* 0x000fe400037fe4ff */
[----:B------:R-:W-:-:S04]  /*5160*/  LEA R2, P2, R3, UR8, 0x1 ;  /* 0x0000000803027c11 */ /* 0x000fc8000f8408ff */
[----:B------:R-:W2:Y:S01]  /*5170*/  @!P4 MUFU.RCP R28, R23 ;  /* 0x00000017001cc308 */ /* 0x000ea20000001000 */
[----:B---3--:R-:W-:Y:S01]  /*5180*/  @!P1 FMUL.FTZ R91, R91, R26 ;  /* 0x0000001a5b5b9220 */ /* 0x008fe20000410000 */
[----:B------:R-:W-:-:S06]  /*5190*/  LEA.HI.X R3, R3, UR9, R0, 0x1, P2 ;  /* 0x0000000903037c11 */ /* 0x000fcc00090f0c00 */
[----:B------:R-:W3:Y:S01]  /*51a0*/  @!P5 MUFU.RCP R21, R24 ;  /* 0x000000180015d308 */ /* 0x000ee20000001000 */
[-C--:B------:R-:W-:Y:S02]  /*51b0*/  ISETP.GE.AND P1, PT, R58, R97.reuse, PT ;  /* 0x000000613a00720c */ /* 0x080fe40003f26270 */
[----:B------:R-:W-:Y:S01]  /*51c0*/  ISETP.GE.AND P2, PT, R68, R97, PT ;  /* 0x000000614400720c */ /* 0x000fe20003f46270 */
        /* <DEDUP_REMOVED lines=13> */
[----:B------:R-:W-:Y:S04]  /*52a0*/  @!P6 STG.E.U16 desc[UR16][R2.64+0x140], R35 ;  /* 0x000140230200e986 */ /* 0x000fe8000c101510 */
[----:B------:R-:W-:Y:S04]  /*52b0*/  @!P5 STG.E.U16 desc[UR16][R2.64+0xc0], R31 ;  /* 0x0000c01f0200d986 */ /* 0x000fe8000c101510 */
[----:B------:R-:W-:Y:S04]  /*52c0*/  @!P1 STG.E.U16 desc[UR16][R2.64+0x180], R37 ;  /* 0x0001802502009986 */ /* 0x000fe8000c101510 */
[----:B------:R0:W-:Y:S01]  /*52d0*/  @!P2 STG.E.U16 desc[UR16][R2.64+0x1c0], R81 ;  /* 0x0001c0510200a986 */ /* 0x0001e2000c101510 */
[----:B------:R-:W-:-:S02]  /*52e0*/  F2FP.F16.F32.PACK_AB R0, R94, R95 ;  /* 0x0000005f5e00723e */ /* 0x000fc400000000ff */
[----:B------:R-:W-:Y:S01]  /*52f0*/  F2FP.F16.F32.PACK_AB R20, R92, R93 ;  /* 0x0000005d5c14723e */ /* 0x000fe200000000ff */
[----:B------:R-:W-:Y:S01]  /*5300*/  BAR.SYNC.DEFER_BLOCKING 0x0 ;  /* 0x0000000000007b1d */ /* 0x000fe20000010000 */
[C---:B------:R-:W-:Y:S02]  /*5310*/  PRMT R21, R0.reuse, 0x7610, R21 ;  /* 0x0000761000157816 */ /* 0x040fe40000000015 */
[----:B------:R-:W-:Y:S02]  /*5320*/  PRMT R22, R0, 0x7632, R22 ;  /* 0x0000763200167816 */ /* 0x000fe40000000016 */
[----:B------:R-:W-:Y:S02]  /*5330*/  F2FP.F16.F32.PACK_AB R0, R90, R91 ;  /* 0x0000005b5a00723e */ /* 0x000fe400000000ff */
[----:B0-----:R-:W-:Y:S02]  /*5340*/  F2FP.F16.F32.PACK_AB R3, R88, R89 ;  /* 0x000000595803723e */ /* 0x001fe400000000ff */
[----:B------:R-:W-:-:S02]  /*5350*/  PRMT R24, R20, 0x7632, R24 ;  /* 0x0000763214187816 */ /* 0x000fc40000000018 */
[----:B------:R-:W-:Y:S02]  /*5360*/  PRMT R26, R0, 0x7632, R26 ;  /* 0x00007632001a7816 */ /* 0x000fe4000000001a */
[C---:B------:R-:W-:Y:S02]  /*5370*/  PRMT R28, R3.reuse, 0x7610, R28 ;  /* 0x00007610031c7816 */ /* 0x040fe4000000001c */
[----:B------:R-:W-:Y:S02]  /*5380*/  PRMT R30, R3, 0x7632, R30 ;  /* 0x00007632031e7816 */ /* 0x000fe4000000001e */
[----:B------:R-:W0:Y:S01]  /*5390*/  LDC.64 R2, c[0x0][0x518] ;  /* 0x00014600ff027b82 */ /* 0x000e220000000a00 */
[----:B------:R-:W-:Y:S04]  /*53a0*/  STS.U16 [R87], R21 ;  /* 0x0000001557007388 */ /* 0x000fe80000000400 */
        /* <DEDUP_REMOVED lines=20> */
[----:B------:R-:W3:Y:S01]  /*54f0*/  LDCU.64 UR4, c[0x0][0x520] ;  /* 0x0000a400ff0477ac */ /* 0x000ee20008000a00 */
[----:B------:R-:W-:Y:S02]  /*5500*/  IMAD R19, R3, UR18, R19 ;  /* 0x0000001203137c24 */ /* 0x000fe4000f8e0213 */
[----:B------:R-:W-:Y:S01]  /*5510*/  FADD.FTZ R95, R95, R40 ;  /* 0x000000285f5f7221 */ /* 0x000fe20000010000 */
[----:B---3--:R-:W-:-:S04]  /*5520*/  IMAD.WIDE.U32 R2, R39, UR4, R18 ;  /* 0x0000000427027c25 */ /* 0x008fc8000f8e0012 */
[----:B--2---:R-:W-:Y:S01]  /*5530*/  IMAD R0, R39, UR5, R3 ;  /* 0x0000000527007c24 */ /* 0x004fe2000f8e0203 */
[----:B------:R-:W-:-:S04]  /*5540*/  IADD3 R3, P0, PT, R58, R2, RZ ;  /* 0x000000023a037210 */ /* 0x000fc80007f1e0ff */
[----:B------:R-:W-:Y:S02]  /*5550*/  IADD3.X R0, PT, PT, RZ, R0, RZ, P0, !PT ;  /* 0x00000000ff007210 */ /* 0x000fe400007fe4ff */
[----:B-1----:R-:W-:-:S04]  /*5560*/  LEA R2, P0, R3, UR6, 0x1 ;  /* 0x0000000603027c11 */ /* 0x002fc8000f8008ff */
[----:B------:R-:W-:Y:S02]  /*5570*/  LEA.HI.X R3, R3, UR7, R0, 0x1, P0 ;  /* 0x0000000703037c11 */ /* 0x000fe400080f0c00 */
[-C--:B0-----:R-:W-:Y:S02]  /*5580*/  ISETP.GE.AND P5, PT, R73, R31.reuse, PT ;  /* 0x0000001f4900720c */ /* 0x081fe40003fa6270 */
[-C--:B------:R-:W-:Y:S02]  /*5590*/  ISETP.GE.AND P6, PT, R74, R31.reuse, PT ;  /* 0x0000001f4a00720c */ /* 0x080fe40003fc6270 */
[-C--:B------:R-:W-:Y:S02]  /*55a0*/  ISETP.GE.AND P1, PT, R58, R31.reuse, PT ;  /* 0x0000001f3a00720c */ /* 0x080fe40003f26270 */
[-C--:B------:R-:W-:Y:S01]  /*55b0*/  ISETP.GE.AND P0, PT, R68, R31.reuse, PT ;  /* 0x0000001f4400720c */ /* 0x080fe20003f06270 */
[----:B------:R-:W-:Y:S01]  /*55c0*/  FADD.FTZ R94, R95, R94 ;  /* 0x0000005e5f5e7221 */ /* 0x000fe20000010000 */
[----:B------:R-:W-:-:S03]  /*55d0*/  ISETP.GE.AND P2, PT, R70, R31, PT ;  /* 0x0000001f4600720c */ /* 0x000fc60003f46270 */
[----:B------:R-:W-:Y:S02]  /*55e0*/  FADD.FTZ R93, R94, R93 ;  /* 0x0000005d5e5d7221 */ /* 0x000fe40000010000 */
        /* <DEDUP_REMOVED lines=21> */
[----:B------:R-:W-:Y:S02]  /*5740*/  MOV R55, R76 ;  /* 0x0000004c00377202 */ /* 0x000fe40000000f00 */
[----:B------:R-:W-:Y:S02]  /*5750*/  IADD3.X R54, PT, PT, R54, -0x1, RZ, P1, !PT ;  /* 0xffffffff36367810 */ /* 0x000fe40000ffe4ff */
[----:B------:R-:W-:Y:S02]  /*5760*/  IADD3.X R44, PT, PT, R44, -0x1, RZ, P2, !PT ;  /* 0xffffffff2c2c7810 */ /* 0x000fe400017fe4ff */
[----:B------:R-:W-:Y:S02]  /*5770*/  IADD3.X R52, PT, PT, R52, -0x1, RZ, P3, !PT ;  /* 0xffffffff34347810 */ /* 0x000fe40001ffe4ff */
[----:B------:R-:W-:Y:S01]  /*5780*/  IADD3.X R48, PT, PT, R48, -0x1, RZ, P4, !PT ;  /* 0xffffffff30307810 */ /* 0x000fe200027fe4ff */
[----:B0-----:R-:W-:Y:S06]  /*5790*/  @P0 BRA `(.L_x_8611) ;  /* 0xffffffb000ec0947 */ /* 0x001fec000383ffff */
.L_x_8571:
        /* <DEDUP_REMOVED lines=34> */
.L_x_8613:
[----:B------:R-:W-:Y:S05]  /*59c0*/  BSYNC.RECONVERGENT B0 ;  /* 0x0000000000007941 */ /* 0x000fea0003800200 */
.L_x_8612:
        /* <DEDUP_REMOVED lines=26> */
.L_x_8615:
[----:B------:R-:W-:Y:S05]  /*5b70*/  BSYNC.RECONVERGENT B0 ;  /* 0x0000000000007941 */ /* 0x000fea0003800200 */
.L_x_8614:
[----:B------:R-:W-:Y:S05]  /*5b80*/  @P2 EXIT ;  /* 0x000000000000294d */ /* 0x000fea0003800000 */
[----:B------:R-:W2:Y:S01]  /*5b90*/  S2UR UR5, SR_CgaCtaId ;  /* 0x00000000000579c3 */ /* 0x000ea20000008800 */
[----:B------:R-:W-:Y:S01]  /*5ba0*/  BSSY.RECONVERGENT B0, `(.L_x_8616) ;  /* 0x000001f000007945 */ /* 0x000fe20003800200 */
[----:B0-----:R-:W-:Y:S01]  /*5bb0*/  MOV R15, R16 ;  /* 0x00000010000f7202 */ /* 0x001fe20000000f00 */
[----:B------:R-:W-:Y:S01]  /*5bc0*/  UMOV UR4, 0x400 ;  /* 0x0000040000047882 */ /* 0x000fe20000000000 */
[----:B------:R-:W0:Y:S01]  /*5bd0*/  LDCU UR6, c[0x0][0x360] ;  /* 0x00006c00ff0677ac */ /* 0x000e220008000800 */
[----:B------:R-:W3:Y:S01]  /*5be0*/  LDCU.64 UR8, c[0x0][0x4b0] ;  /* 0x00009600ff0877ac */ /* 0x000ee20008000a00 */
[----:B------:R-:W4:Y:S01]  /*5bf0*/  LDCU.64 UR10, c[0x0][0x4d0] ;  /* 0x00009a00ff0a77ac */ /* 0x000f220008000a00 */
[----:B------:R-:W0:Y:S01]  /*5c00*/  LDCU.128 UR12, c[0x0][0x530] ;  /* 0x0000a600ff0c77ac */ /* 0x000e220008000c00 */
[----:B--234-:R-:W-:-:S12]  /*5c10*/  ULEA UR4, UR5, UR4, 0x18 ;  /* 0x0000000405047291 */ /* 0x01cfd8000f8ec0ff */
.L_x_8617:
[----:B------:R-:W-:Y:S02]  /*5c20*/  LEA R0, R15, UR4, 0x2 ;  /* 0x000000040f007c11 */ /* 0x000fe4000f8e10ff */
[----:B-1----:R-:W-:Y:S02]  /*5c30*/  SHF.R.S32.HI R2, RZ, 0x1f, R15 ;  /* 0x0000001fff027819 */ /* 0x002fe4000001140f */
[----:B------:R-:W-:Y:S01]  /*5c40*/  MOV R44, R8 ;  /* 0x00000008002c7202 */ /* 0x000fe20000000f00 */
[----:B---3--:R-:W1:Y:S01]  /*5c50*/  LDS R17, [R0+0x18f8] ;  /* 0x0018f80000117984 */ /* 0x008e620000000800 */
[----:B------:R-:W-:Y:S01]  /*5c60*/  MOV R42, R6 ;  /* 0x00000006002a7202 */ /* 0x000fe20000000f00 */
[C---:B------:R-:W-:Y:S02]  /*5c70*/  IMAD R4, R2.reuse, UR8, RZ ;  /* 0x0000000802047c24 */ /* 0x040fe4000f8e02ff */
[----:B------:R-:W2:Y:S01]  /*5c80*/  LDS R19, [R0+0x1cf8] ;  /* 0x001cf80000137984 */ /* 0x000ea20000000800 */
[----:B------:R-:W-:-:S02]  /*5c90*/  IMAD R12, R2, UR10, RZ ;  /* 0x0000000a020c7c24 */ /* 0x000fc4000f8e02ff */
[----:B------:R-:W-:-:S04]  /*5ca0*/  IMAD.WIDE.U32 R2, R15, UR8, R44 ;  /* 0x000000080f027c25 */ /* 0x000fc8000f8e002c */
[C---:B------:R-:W-:Y:S01]  /*5cb0*/  IMAD R5, R15.reuse, UR9, R4 ;  /* 0x000000090f057c24 */ /* 0x040fe2000f8e0204 */
[----:B0-----:R-:W-:Y:S01]  /*5cc0*/  LEA R4, P0, R2, UR12, 0x2 ;  /* 0x0000000c02047c11 */ /* 0x001fe2000f8010ff */
        /* <DEDUP_REMOVED lines=13> */
.L_x_8616:
[----:B------:R-:W-:Y:S05]  /*5da0*/  EXIT ;  /* 0x000000000000794d */ /* 0x000fea0003800000 */
.L_x_8618:
        /* <DEDUP_REMOVED lines=13> */
.L_x_10510:


//--------------------- .text._Z25selective_scan_bwd_kernelI32Selective_Scan_bwd_kernel_traitsILi32ELi8ELb0ELb0ELb1ELb1ELb1EN3c104HalfEfEEv12SSMParamsBwd --------------------------
	.section	.text._Z25selective_scan_bwd_kernelI32Selective_Scan_bwd_kernel_traitsILi32ELi8ELb0ELb0ELb1ELb1ELb1EN3c104HalfEfEEv12SSMParamsBwd,"ax",@progbits
	.align	128
        .global         _Z25selective_scan_bwd_kernelI32Selective_Scan_bwd_kernel_traitsILi32ELi8ELb0ELb0ELb1ELb1ELb1EN3c104HalfEfEEv12SSMParamsBwd
        .type           _Z25selective_scan_bwd_kernelI32Selective_Scan_bwd_kernel_traitsILi32ELi8ELb0ELb0ELb1ELb1ELb1EN3c104HalfEfEEv12SSMParamsBwd,@function
        .size           _Z25selective_scan_bwd_kernelI32Selective_Scan_bwd_kernel_traitsILi32ELi8ELb0ELb0ELb1ELb1ELb1EN3c104HalfEfEEv12SSMParamsBwd,(.L_x_10511 - _Z25selective_scan_bwd_kernelI32Selective_Scan_bwd_kernel_traitsILi32ELi8ELb0ELb0ELb1ELb1ELb1EN3c104HalfEfEEv12SSMParamsBwd)
        .other          _Z25selective_scan_bwd_kernelI32Selective_Scan_bwd_kernel_traitsILi32ELi8ELb0ELb0ELb1ELb1ELb1EN3c104HalfEfEEv12SSMParamsBwd,@"STO_CUDA_ENTRY STV_DEFAULT"
_Z25selective_scan_bwd_kernelI32Selective_Scan_bwd_kernel_traitsILi32ELi8ELb0ELb0ELb1ELb1ELb1EN3c104HalfEfEEv12SSMParamsBwd:
.text._Z25selective_scan_bwd_kernelI32Selective_Scan_bwd_kernel_traitsILi32ELi8ELb0ELb0ELb1ELb1ELb1EN3c104HalfEfEEv12SSMParamsBwd:
        /* <DEDUP_REMOVED lines=24> */
[----:B------:R-:W5:Y:S01]  /*0180*/  @P0 LDG.E R41, desc[UR16][R2.64] ;  /* 0x0000001002290981 */ /* 0x000f62000c1e1900 */
[----:B------:R-:W1:Y:S01]  /*0190*/  LDC.64 R42, c[0x0][0x460] ;  /* 0x00011800ff2a7b82 */ /* 0x000e620000000a00 */
[----:B0-----:R-:W-:Y:S02]  /*01a0*/  IADD3 R6, PT, PT, R0, 0xffffffe, RZ ;  /* 0x0ffffffe00067810 */ /* 0x001fe40007ffe0ff */
[----:B------:R-:W-:Y:S02]  /*01b0*/  @P1 LEA.HI.X R5, R39, R5, RZ, 0x2, P3 ;  /* 0x0000000527051211 */ /* 0x000fe400018f14ff */
[----:B------:R0:W3:Y:S03]  /*01c0*/  F2I.FTZ.U32.TRUNC.NTZ R7, R6 ;  /* 0x0000000600077305 */ /* 0x0000e6000021f000 */
[----:B------:R-:W1:Y:S01]  /*01d0*/  LDC.64 R46, c[0x0][0x468] ;  /* 0x00011a00ff2e7b82 */ /* 0x000e620000000a00 */
[----:B------:R4:W5:Y:S01]  /*01e0*/  @P1 LDG.E R38, desc[UR16][R4.64] ;  /* 0x0000001004261981 */ /* 0x000962000c1e1900 */
[----:B0-----:R-:W-:-:S06]  /*01f0*/  MOV R6, RZ ;  /* 0x000000ff00067202 */ /* 0x001fcc0000000f00 */
[----:B------:R-:W0:Y:S01]  /*0200*/  LDC.64 R50, c[0x0][0x528] ;  /* 0x00014a00ff327b82 */ /* 0x000e220000000a00 */
[----:B---3--:R-:W-:-:S07]  /*0210*/  IADD3 R10, PT, PT, RZ, -R7, RZ ;  /* 0x80000007ff0a7210 */ /* 0x008fce0007ffe0ff */
[----:B----4-:R-:W3:Y:S01]  /*0220*/  LDC.64 R4, c[0x0][0x480] ;  /* 0x00012000ff047b82 */ /* 0x010ee20000000a00 */
[----:B------:R-:W-:Y:S01]  /*0230*/  IMAD R3, R10, R9, RZ ;  /* 0x000000090a037224 */ /* 0x000fe200078e02ff */
[----:B------:R-:W-:-:S03]  /*0240*/  IABS R2, R39 ;  /* 0x0000002700027213 */ /* 0x000fc60000000000 */
[----:B------:R-:W-:-:S03]  /*0250*/  IMAD.HI.U32 R7, R7, R3, R6 ;  /* 0x0000000307077227 */ /* 0x000fc600078e0006 */
[----:B------:R-:W4:Y:S03]  /*0260*/  LDC.64 R24, c[0x0][0x450] ;  /* 0x00011400ff187b82 */ /* 0x000f260000000a00 */
[----:B------:R-:W-:-:S05]  /*0270*/  IMAD.HI.U32 R0, R7, R2, RZ ;  /* 0x0000000207007227 */ /* 0x000fca00078e00ff */
[----:B------:R-:W0:Y:S01]  /*0280*/  LDC.64 R22, c[0x0][0x4a8] ;  /* 0x00012a00ff167b82 */ /* 0x000e220000000a00 */
[----:B------:R-:W-:-:S05]  /*0290*/  IADD3 R3, PT, PT, -R0, RZ, RZ ;  /* 0x000000ff00037210 */ /* 0x000fca0007ffe1ff */
[----:B------:R-:W-:Y:S01]  /*02a0*/  IMAD R2, R9, R3, R2 ;  /* 0x0000000309027224 */ /* 0x000fe200078e0202 */
[----:B---3--:R-:W-:-:S04]  /*02b0*/  ISETP.NE.U32.AND P0, PT, R4, RZ, PT ;  /* 0x000000ff0400720c */ /* 0x008fc80003f05070 */
[----:B------:R-:W-:Y:S02]  /*02c0*/  ISETP.GT.U32.AND P2, PT, R9, R2, PT ;  /* 0x000000020900720c */ /* 0x000fe40003f44070 */
[----:B------:R-:W-:Y:S01]  /*02d0*/  ISETP.NE.AND.EX P0, PT, R5, RZ, PT, P0 ;  /* 0x000000ff0500720c */ /* 0x000fe20003f05300 */
[----:B------:R-:W-:Y:S02]  /*02e0*/  UIMAD.WIDE.U32 UR4, UR18, UR8, URZ ;  /* 0x00000008120472a5 */ /* 0x000fe4000f8e00ff */
[----:B------:R-:W-:Y:S02]  /*02f0*/  UIMAD.WIDE.U32 UR6, UR18, UR12, URZ ;  /* 0x0000000c120672a5 */ /* 0x000fe4000f8e00ff */
[----:B------:R-:W-:Y:S02]  /*0300*/  UIMAD UR9, UR18, UR9, UR5 ;  /* 0x00000009120972a4 */ /* 0x000fe4000f8e0205 */
[----:B------:R-:W-:-:S04]  /*0310*/  UIMAD UR8, UR18, UR13, UR7 ;  /* 0x0000000d120872a4 */ /* 0x000fc8000f8e0207 */
[-C--:B------:R-:W-:Y:S02]  /*0320*/  @!P2 IADD3 R2, PT, PT, R2, -R9.reuse, RZ ;  /* 0x800000090202a210 */ /* 0x080fe40007ffe0ff */
[----:B------:R-:W-:Y:S01]  /*0330*/  MOV R3, UR5 ;  /* 0x0000000500037c02 */ /* 0x000fe20008000f00 */
[----:B------:R-:W3:Y:S01]  /*0340*/  @P0 LDC R10, c[0x0][0x384] ;  /* 0x0000e100ff0a0b82 */ /* 0x000ee20000000800 */
[----:B------:R-:W-:Y:S02]  /*0350*/  ISETP.GE.U32.AND P1, PT, R2, R9, PT ;  /* 0x000000090200720c */ /* 0x000fe40003f26070 */
[----:B------:R-:W-:Y:S02]  /*0360*/  MOV R2, UR4 ;  /* 0x0000000400027c02 */ /* 0x000fe40008000f00 */
[----:B------:R-:W-:Y:S02]  /*0370*/  MOV R3, UR9 ;  /* 0x0000000900037c02 */ /* 0x000fe40008000f00 */
[----:B------:R-:W-:Y:S01]  /*0380*/  MOV R5, UR7 ;  /* 0x0000000700057c02 */ /* 0x000fe20008000f00 */
[----:B------:R-:W2:Y:S01]  /*0390*/  @P0 LDC R21, c[0x0][0x38c] ;  /* 0x0000e300ff150b82 */ /* 0x000ea20000000800 */
[----:B------:R-:W-:Y:S01]  /*03a0*/  MOV R5, UR8 ;  /* 0x0000000800057c02 */ /* 0x000fe20008000f00 */
[C---:B------:R-:W-:Y:S01]  /*03b0*/  IMAD.WIDE.U32 R2, R39.reuse, UR10, R2 ;  /* 0x0000000a27027c25 */ /* 0x040fe2000f8e0002 */
[C---:B------:R-:W-:Y:S01]  /*03c0*/  LOP3.LUT R6, R39.reuse, R8, RZ, 0x3c, !PT ;  /* 0x0000000827067212 */ /* 0x040fe200078e3cff */
[----:B------:R-:W1:Y:S02]  /*03d0*/  LDCU.64 UR8, c[0x0][0x498] ;  /* 0x00009300ff0877ac */ /* 0x000e640008000a00 */
[----:B------:R-:W-:Y:S01]  /*03e0*/  IMAD R13, R39, UR11, R3 ;  /* 0x0000000b270d7c24 */ /* 0x000fe2000f8e0203 */
[----:B------:R-:W-:Y:S01]  /*03f0*/  ISETP.GE.AND P3, PT, R6, RZ, PT ;  /* 0x000000ff0600720c */ /* 0x000fe20003f66270 */
[----:B------:R-:W4:Y:S01]  /*0400*/  LDCU.64 UR10, c[0x0][0x3d0] ;  /* 0x00007a00ff0a77ac */ /* 0x000f220008000a00 */
[----:B------:R-:W-:Y:S01]  /*0410*/  @!P2 IADD3 R0, PT, PT, R0, 0x1, RZ ;  /* 0x000000010000a810 */ /* 0x000fe20007ffe0ff */
[----:B------:R-:W0:Y:S01]  /*0420*/  @P0 LDC.64 R6, c[0x0][0x480] ;  /* 0x00012000ff060b82 */ /* 0x000e220000000a00 */
[----:B------:R-:W-:-:S02]  /*0430*/  ISETP.NE.AND P2, PT, R8, RZ, PT ;  /* 0x000000ff0800720c */ /* 0x000fc40003f45270 */
[----:B------:R-:W-:-:S04]  /*0440*/  @P1 IADD3 R0, PT, PT, R0, 0x1, RZ ;  /* 0x0000000100001810 */ /* 0x000fc80007ffe0ff */
[----:B------:R-:W-:Y:S01]  /*0450*/  MOV R27, R0 ;  /* 0x00000000001b7202 */ /* 0x000fe20000000f00 */
[----:B---3--:R-:W-:Y:S01]  /*0460*/  @P0 IMAD R0, R10, UR18, R39 ;  /* 0x000000120a000c24 */ /* 0x008fe2000f8e0227 */
[----:B------:R-:W-:Y:S02]  /*0470*/  MOV R4, UR6 ;  /* 0x0000000600047c02 */ /* 0x000fe40008000f00 */
[----:B------:R-:W-:Y:S01]  /*0480*/  @!P3 IADD3 R27, PT, PT, -R27, RZ, RZ ;  /* 0x000000ff1b1bb210 */ /* 0x000fe20007ffe1ff */
[----:B-1----:R-:W-:Y:S02]  /*0490*/  UIMAD.WIDE.U32 UR4, UR18, UR8, URZ ;  /* 0x00000008120472a5 */ /* 0x002fe4000f8e00ff */
[----:B------:R-:W-:Y:S01]  /*04a0*/  @!P2 LOP3.LUT R27, RZ, R8, RZ, 0x33, !PT ;  /* 0x00000008ff1ba212 */ /* 0x000fe200078e33ff */
[----:B------:R-:W-:Y:S01]  /*04b0*/  @P0 IMAD R0, R0, R19, RZ ;  /* 0x0000001300000224 */ /* 0x000fe200078e02ff */
[----:B----4-:R-:W-:Y:S02]  /*04c0*/  UIMAD.WIDE.U32 UR6, UR18, UR10, URZ ;  /* 0x0000000a120672a5 */ /* 0x010fe4000f8e00ff */
[----:B------:R-:W-:Y:S01]  /*04d0*/  UIMAD UR5, UR18, UR9, UR5 ;  /* 0x00000009120572a4 */ /* 0x000fe2000f8e0205 */
[----:B------:R-:W-:Y:S01]  /*04e0*/  SHF.R.S32.HI R29, RZ, 0x1f, R27 ;  /* 0x0000001fff1d7819 */ /* 0x000fe2000001141b */
[----:B------:R-:W1:Y:S01]  /*04f0*/  LDCU.64 UR8, c[0x0][0x4c8] ;  /* 0x00009900ff0877ac */ /* 0x000e620008000a00 */
[----:B------:R-:W-:Y:S01]  /*0500*/  IMAD.WIDE.U32 R4, R39, UR14, R4 ;  /* 0x0000000e27047c25 */ /* 0x000fe2000f8e0004 */
[----:B------:R-:W-:Y:S01]  /*0510*/  LEA R9, R19, 0xffffff00, 0x8 ;  /* 0xffffff0013097811 */ /* 0x000fe200078e40ff */
[----:B------:R-:W-:-:S02]  /*0520*/  UIMAD UR7, UR18, UR11, UR7 ;  /* 0x0000000b120772a4 */ /* 0x000fc4000f8e0207 */
[----:B--2---:R-:W-:Y:S01]  /*0530*/  @P0 IMAD R3, R0, R21, RZ ;  /* 0x0000001500030224 */ /* 0x004fe200078e02ff */
[----:B------:R-:W-:Y:S01]  /*0540*/  CS2R R20, SRZ ;  /* 0x0000000000147805 */ /* 0x000fe2000001ff00 */
[----:B------:R-:W-:Y:S01]  /*0550*/  IMAD R0, R29, R14, RZ ;  /* 0x0000000e1d007224 */ /* 0x000fe200078e02ff */
[----:B------:R-:W-:Y:S01]  /*0560*/  IADD3 R44, P2, PT, R9, R2, RZ ;  /* 0x00000002092c7210 */ /* 0x000fe20007f5e0ff */
[----:B0-----:R-:W-:Y:S01]  /*0570*/  @P0 IMAD.WIDE R20, R3, 0x8, R6 ;  /* 0x0000000803140825 */ /* 0x001fe200078e0206 */
[----:B------:R-:W-:-:S03]  /*0580*/  IADD3 R48, P3, PT, R9, R4, RZ ;  /* 0x0000000409307210 */ /* 0x000fc60007f7e0ff */
[C---:B------:R-:W-:Y:S02]  /*0590*/  IMAD R11, R39.reuse, UR15, R5 ;  /* 0x0000000f270b7c24 */ /* 0x040fe4000f8e0205 */
[----:B------:R-:W-:Y:S01]  /*05a0*/  IMAD.WIDE.U32 R2, R39, R16, UR4 ;  /* 0x0000000427027e25 */ /* 0x000fe2000f8e0010 */
[----:B------:R-:W-:-:S03]  /*05b0*/  ISETP.GE.AND P1, PT, R19, 0x1, PT ;  /* 0x000000011300780c */ /* 0x000fc60003f26270 */
        /* <DEDUP_REMOVED lines=10> */
[----:B-1----:R-:W-:Y:S01]  /*0660*/  IMAD.WIDE.U32 R18, R39, UR8, RZ ;  /* 0x0000000827127c25 */ /* 0x002fe2000f8e00ff */
[----:B------:R-:W-:-:S02]  /*0670*/  IADD3 R15, PT, PT, R5, R15, RZ ;  /* 0x0000000f050f7210 */ /* 0x000fc40007ffe0ff */
[----:B------:R-:W-:Y:S01]  /*0680*/  LEA.HI.X R44, R44, R43, R4, 0x1, P0 ;  /* 0x0000002b2c2c7211 */ /* 0x000fe200000f0c04 */
[C---:B------:R-:W-:Y:S01]  /*0690*/  IMAD.WIDE.U32 R16, R39.reuse, R22, RZ ;  /* 0x0000001627107225 */ /* 0x040fe200078e00ff */
[----:B------:R-:W-:Y:S02]  /*06a0*/  LEA.HI.X R48, R48, R47, R3, 0x1, P2 ;  /* 0x0000002f30307211 */ /* 0x000fe400010f0c03 */
[C---:B------:R-:W-:Y:S01]  /*06b0*/  IADD3.X R52, PT, PT, R0.reuse, R7, RZ, P4, !PT ;  /* 0x0000000700347210 */ /* 0x040fe200027fe4ff */
[----:B------:R-:W-:Y:S01]  /*06c0*/  IMAD R43, R39, UR9, R19 ;  /* 0x00000009272b7c24 */ /* 0x000fe2000f8e0213 */
[----:B------:R-:W-:Y:S02]  /*06d0*/  IADD3.X R54, PT, PT, R0, R15, RZ, P5, !PT ;  /* 0x0000000f00367210 */ /* 0x000fe40002ffe4ff */
[C---:B------:R-:W-:Y:S02]  /*06e0*/  LEA R50, P0, R2.reuse, R50, 0x1 ;  /* 0x0000003202327211 */ /* 0x040fe400078008ff */
        /* <DEDUP_REMOVED lines=70> */
.L_x_8660:
[----:B------:R-:W0:Y:S01]  /*0b50*/  LDC.64 R22, c[0x0][0x410] ;  /* 0x00010400ff167b82 */ /* 0x000e220000000a00 */
[----:B------:R-:W-:Y:S01]  /*0b60*/  IADD3 R76, PT, PT, R55, -0x1, RZ ;  /* 0xffffffff374c7810 */ /* 0x000fe20007ffe0ff */
[----:B------:R-:W1:Y:S01]  /*0b70*/  LDCU UR4, c[0x0][0x388] ;  /* 0x00007100ff0477ac */ /* 0x000e620008000800 */
[----:B------:R-:W-:Y:S02]  /*0b80*/  MOV R7, RZ ;  /* 0x000000ff00077202 */ /* 0x000fe40000000f00 */
[----:B------:R-:W-:Y:S02]  /*0b90*/  SHF.L.U32 R6, R76, 0x8, RZ ;  /* 0x000000084c067819 */ /* 0x000fe400000006ff */
[----:B------:R-:W-:Y:S01]  /*0ba0*/  SHF.L.U32 R29, R58, 0x1, RZ ;  /* 0x000000013a1d7819 */ /* 0x000fe200000006ff */
[----:B------:R-:W2:Y:S01]  /*0bb0*/  LDC.64 R24, c[0x0][0x420] ;  /* 0x00010800ff187b82 */ /* 0x000ea20000000a00 */
[----:B------:R-:W-:Y:S02]  /*0bc0*/  PRMT R33, RZ, 0x7610, R33 ;  /* 0x00007610ff217816 */ /* 0x000fe40000000021 */
[----:B------:R-:W-:-:S02]  /*0bd0*/  IADD3 R28, P4, PT, R29, R50, RZ ;  /* 0x000000321d1c7210 */ /* 0x000fc40007f9e0ff */
[----:B------:R-:W-:-:S03]  /*0be0*/  PRMT R35, RZ, 0x7610, R35 ;  /* 0x00007610ff237816 */ /* 0x000fc60000000023 */
[----:B------:R-:W3:Y:S01]  /*0bf0*/  LDC.64 R30, c[0x0][0x418] ;  /* 0x00010600ff1e7b82 */ /* 0x000ee20000000a00 */
[----:B-1----:R-:W-:-:S07]  /*0c00*/  IADD3 R77, PT, PT, -R6, UR4, RZ ;  /* 0x00000004064d7c10 */ /* 0x002fce000fffe1ff */
[----:B------:R-:W1:Y:S01]  /*0c10*/  LDC.64 R26, c[0x0][0x428] ;  /* 0x00010a00ff1a7b82 */ /* 0x000e620000000a00 */
[----:B0-----:R-:W-:Y:S01]  /*0c20*/  IMAD.WIDE.U32 R2, R22, UR18, R6 ;  /* 0x0000001216027c25 */ /* 0x001fe2000f8e0006 */
[-C--:B------:R-:W-:Y:S02]  /*0c30*/  ISETP.GE.AND P6, PT, R68, R77.reuse, PT ;  /* 0x0000004d4400720c */ /* 0x080fe40003fc6270 */
[----:B------:R-:W-:Y:S01]  /*0c40*/  ISETP.GE.AND P5, PT, R69, R77, PT ;  /* 0x0000004d4500720c */ /* 0x000fe20003fa6270 */
[----:B------:R-:W-:Y:S01]  /*0c50*/  IMAD R3, R23, UR18, R3 ;  /* 0x0000001217037c24 */ /* 0x000fe2000f8e0203 */
[----:B------:R-:W-:Y:S01]  /*0c60*/  PRMT R23, RZ, 0x7610, R23 ;  /* 0x00007610ff177816 */ /* 0x000fe20000000017 */
[----:B--2---:R-:W-:Y:S01]  /*0c70*/  IMAD.WIDE.U32 R4, R24, UR18, R6 ;  /* 0x0000001218047c25 */ /* 0x004fe2000f8e0006 */
[----:B------:R-:W-:Y:S02]  /*0c80*/  PRMT R22, RZ, 0x7610, R22 ;  /* 0x00007610ff167816 */ /* 0x000fe40000000016 */
[----:B------:R-:W-:Y:S01]  /*0c90*/  PRMT R24, RZ, 0x7610, R24 ;  /* 0x00007610ff187816 */ /* 0x000fe20000000018 */
[----:B------:R-:W-:Y:S01]  /*0ca0*/  IMAD R5, R25, UR18, R5 ;  /* 0x0000001219057c24 */ /* 0x000fe2000f8e0205 */
[----:B------:R-:W-:-:S02]  /*0cb0*/  PRMT R25, RZ, 0x7610, R25 ;  /* 0x00007610ff197816 */ /* 0x000fc40000000019 */
[----:B------:R-:W-:Y:S01]  /*0cc0*/  PRMT R37, RZ, 0x7610, R37 ;  /* 0x00007610ff257816 */ /* 0x000fe20000000025 */
[C---:B---3--:R-:W-:Y:S01]  /*0cd0*/  IMAD.WIDE.U32 R2, R39.reuse, R30, R2 ;  /* 0x0000001e27027225 */ /* 0x048fe200078e0002 */
[----:B------:R-:W-:Y:S01]  /*0ce0*/  BAR.SYNC.DEFER_BLOCKING 0x0 ;  /* 0x0000000000007b1d */ /* 0x000fe20000010000 */
[----:B------:R-:W-:Y:S02]  /*0cf0*/  P2R R100, PR, RZ, 0x40 ;  /* 0x00000040ff647803 */ /* 0x000fe40000000000 */
[----:B------:R-:W-:Y:S01]  /*0d00*/  IMAD R31, R39, R31, R3 ;  /* 0x0000001f271f7224 */ /* 0x000fe200078e0203 */
[----:B------:R-:W-:Y:S02]  /*0d10*/  IADD3 R0, P2, PT, R58, R2, RZ ;  /* 0x000000023a007210 */ /* 0x000fe40007f5e0ff */
[----:B------:R-:W-:Y:S01]  /*0d20*/  IADD3 R2, P0, PT, R29, R42, RZ ;  /* 0x0000002a1d027210 */ /* 0x000fe20007f1e0ff */
[----:B-1----:R-:W-:Y:S01]  /*0d30*/  IMAD.WIDE.U32 R4, R39, R26, R4 ;  /* 0x0000001a27047225 */ /* 0x002fe200078e0004 */
[----:B------:R-:W-:-:S02]  /*0d40*/  IADD3.X R31, PT, PT, RZ, R31, RZ, P2, !PT ;  /* 0x0000001fff1f7210 */ /* 0x000fc400017fe4ff */
[----:B------:R-:W-:Y:S01]  /*0d50*/  IADD3.X R3, PT, PT, RZ, R44, RZ, P0, !PT ;  /* 0x0000002cff037210 */ /* 0x000fe200007fe4ff */
[----:B------:R-:W-:Y:S01]  /*0d60*/  IMAD R30, R39, R27, R5 ;  /* 0x0000001b271e7224 */ /* 0x000fe200078e0205 */
[C---:B------:R-:W-:Y:S02]  /*0d70*/  IADD3 R27, P3, PT, R58.reuse, R4, RZ ;  /* 0x000000043a1b7210 */ /* 0x040fe40007f7e0ff */
[----:B------:R-:W-:Y:S02]  /*0d80*/  IADD3 R4, P1, PT, R29, R46, RZ ;  /* 0x0000002e1d047210 */ /* 0x000fe40007f3e0ff */
[----:B------:R-:W-:Y:S02]  /*0d90*/  IADD3.X R29, PT, PT, RZ, R52, RZ, P4, !PT ;  /* 0x00000034ff1d7210 */ /* 0x000fe400027fe4ff */
[----:B------:R-:W-:Y:S02]  /*0da0*/  ISETP.GE.AND P4, PT, R58, R77, PT ;  /* 0x0000004d3a00720c */ /* 0x000fe40003f86270 */
[----:B------:R-:W-:-:S02]  /*0db0*/  IADD3.X R5, PT, PT, RZ, R48, RZ, P1, !PT ;  /* 0x00000030ff057210 */ /* 0x000fc40000ffe4ff */
[-C--:B------:R-:W-:Y:S02]  /*0dc0*/  ISETP.GE.AND P0, PT, R70, R77.reuse, PT ;  /* 0x0000004d4600720c */ /* 0x080fe40003f06270 */
[-C--:B------:R-:W-:Y:S01]  /*0dd0*/  ISETP.GE.AND P1, PT, R71, R77.reuse, PT ;  /* 0x0000004d4700720c */ /* 0x080fe20003f26270 */
[----:B------:R-:W2:Y:S01]  /*0de0*/  @!P6 LDG.E.U16 R22, desc[UR16][R2.64+0x40] ;  /* 0x000040100216e981 */ /* 0x000ea2000c1e1500 */
[-C--:B------:R-:W-:Y:S02]  /*0df0*/  ISETP.GE.AND P2, PT, R72, R77.reuse, PT ;  /* 0x0000004d4800720c */ /* 0x080fe40003f46270 */
[----:B------:R-:W-:Y:S01]  /*0e00*/  IADD3.X R30, PT, PT, RZ, R30, RZ, P3, !PT ;  /* 0x0000001eff1e7210 */ /* 0x000fe20001ffe4ff */
[----:B------:R-:W3:Y:S01]  /*0e10*/  @!P5 LDG.E.U16 R25, desc[UR16][R2.64+0x80] ;  /* 0x000080100219d981 */ /* 0x000ee2000c1e1500 */
[----:B------:R-:W-:Y:S02]  /*0e20*/  P2R R98, PR, RZ, 0x10 ;  /* 0x00000010ff627803 */ /* 0x000fe40000000000 */
[-C--:B------:R-:W-:Y:S01]  /*0e30*/  ISETP.GE.AND P3, PT, R73, R77.reuse, PT ;  /* 0x0000004d4900720c */ /* 0x080fe20003f66270 */
[----:B------:R-:W4:Y:S01]  /*0e40*/  @!P4 LDG.E.U16 R23, desc[UR16][R2.64] ;  /* 0x000000100217c981 */ /* 0x000f22000c1e1500 */
[----:B------:R-:W-:-:S02]  /*0e50*/  ISETP.GE.AND P4, PT, R74, R77, PT ;  /* 0x0000004d4a00720c */ /* 0x000fc40003f86270 */
[----:B------:R-:W-:Y:S01]  /*0e60*/  PRMT R26, RZ, 0x7610, R26 ;  /* 0x00007610ff1a7816 */ /* 0x000fe2000000001a */
[----:B------:R-:W3:Y:S01]  /*0e70*/  @!P0 LDG.E.U16 R33, desc[UR16][R2.64+0xc0] ;  /* 0x0000c01002218981 */ /* 0x000ee2000c1e1500 */
[----:B------:R-:W0:Y:S01]  /*0e80*/  S2R R81, SR_LANEID ;  /* 0x0000000000517919 */ /* 0x000e220000000000 */
[----:B------:R-:W1:Y:S01]  /*0e90*/  S2UR UR5, SR_CgaCtaId ;  /* 0x00000000000579c3 */ /* 0x000e620000008800 */
[----:B------:R-:W-:Y:S01]  /*0ea0*/  UMOV UR4, 0x400 ;  /* 0x0000040000047882 */ /* 0x000fe20000000000 */
[----:B------:R-:W-:Y:S01]  /*0eb0*/  P2R R90, PR, RZ, 0x40 ;  /* 0x00000040ff5a7803 */ /* 0x000fe20000000000 */
[----:B------:R-:W3:Y:S01]  /*0ec0*/  @!P1 LDG.E.U16 R24, desc[UR16][R2.64+0x100] ;  /* 0x0001001002189981 */ /* 0x000ee2000c1e1500 */
[----:B------:R-:W-:Y:S02]  /*0ed0*/  PRMT R89, RZ, 0x7610, R89 ;  /* 0x00007610ff597816 */ /* 0x000fe40000000059 */
[----:B------:R-:W-:Y:S01]  /*0ee0*/  PRMT R91, RZ, 0x7610, R91 ;  /* 0x00007610ff5b7816 */ /* 0x000fe2000000005b */
[----:B------:R-:W3:Y:S01]  /*0ef0*/  @!P2 LDG.E.U16 R35, desc[UR16][R2.64+0x140] ;  /* 0x000140100223a981 */ /* 0x000ee2000c1e1500 */
[----:B------:R-:W-:-:S02]  /*0f00*/  PRMT R93, RZ, 0x7610, R93 ;  /* 0x00007610ff5d7816 */ /* 0x000fc4000000005d */
[----:B------:R-:W-:Y:S01]  /*0f10*/  PRMT R88, RZ, 0x7610, R88 ;  /* 0x00007610ff587816 */ /* 0x000fe20000000058 */
[----:B------:R-:W3:Y:S01]  /*0f20*/  @!P3 LDG.E.U16 R26, desc[UR16][R2.64+0x180] ;  /* 0x00018010021ab981 */ /* 0x000ee2000c1e1500 */
[----:B------:R-:W-:Y:S02]  /*0f30*/  PRMT R95, RZ, 0x7610, R95 ;  /* 0x00007610ff5f7816 */ /* 0x000fe4000000005f */
[----:B------:R-:W-:Y:S01]  /*0f40*/  PRMT R92, RZ, 0x7610, R92 ;  /* 0x00007610ff5c7816 */ /* 0x000fe2000000005c */
[----:B------:R0:W3:Y:S01]  /*0f50*/  @!P4 LDG.E.U16 R37, desc[UR16][R2.64+0x1c0] ;  /* 0x0001c0100225c981 */ /* 0x0000e2000c1e1500 */
[----:B------:R-:W-:Y:S02]  /*0f60*/  PRMT R97, RZ, 0x7610, R97 ;  /* 0x00007610ff617816 */ /* 0x000fe40000000061 */
[----:B------:R-:W-:Y:S02]  /*0f70*/  PRMT R99, RZ, 0x7610, R99 ;  /* 0x00007610ff637816 */ /* 0x000fe40000000063 */
[----:B------:R-:W-:-:S02]  /*0f80*/  PRMT R94, RZ, 0x7610, R94 ;  /* 0x00007610ff5e7816 */ /* 0x000fc4000000005e */
[----:B------:R-:W-:Y:S01]  /*0f90*/  PRMT R96, RZ, 0x7610, R96 ;  /* 0x00007610ff607816 */ /* 0x000fe20000000060 */
[----:B-1----:R-:W-:Y:S01]  /*0fa0*/  ULEA UR5, UR5, UR4, 0x18 ;  /* 0x0000000405057291 */ /* 0x002fe2000f8ec0ff */
[----:B------:R-:W-:Y:S02]  /*0fb0*/  P2R R102, PR, RZ, 0x20 ;  /* 0x00000020ff667803 */ /* 0x000fe40000000000 */
[C---:B0-----:R-:W-:Y:S02]  /*0fc0*/  IADD3 R32, PT, PT, R81.reuse, 0x20, RZ ;  /* 0x0000002051207810 */ /* 0x041fe40007ffe0ff */
[----:B------:R-:W-:Y:S02]  /*0fd0*/  IADD3 R34, PT, PT, R81, 0x40, RZ ;  /* 0x0000004051227810 */ /* 0x000fe40007ffe0ff */
[-C--:B------:R-:W-:Y:S02]  /*0fe0*/  LEA.HI.SX32 R32, R32, R81.reuse, 0x1b ;  /* 0x0000005120207211 */ /* 0x080fe400078fdaff */
[----:B------:R-:W-:-:S02]  /*0ff0*/  LEA.HI.SX32 R34, R34, R81, 0x1b ;  /* 0x0000005122227211 */ /* 0x000fc400078fdaff */
[C---:B------:R-:W-:Y:S02]  /*1000*/  IADD3 R2, PT, PT, R81.reuse, 0x60, RZ ;  /* 0x0000006051027810 */ /* 0x040fe40007ffe0ff */
[----:B------:R-:W-:Y:S02]  /*1010*/  LEA R79, R32, UR5, 0x1 ;  /* 0x00000005204f7c11 */ /* 0x000fe4000f8e08ff */
[C---:B------:R-:W-:Y:S02]  /*1020*/  IADD3 R82, PT, PT, R81.reuse, 0xe0, RZ ;  /* 0x000000e051527810 */ /* 0x040fe40007ffe0ff */
[C---:B------:R-:W-:Y:S02]  /*1030*/  LEA.HI.SX32 R78, R81.reuse, R81, 0x1b ;  /* 0x00000051514e7211 */ /* 0x040fe400078fdaff */
[----:B------:R-:W-:Y:S02]  /*1040*/  LEA R80, R34, UR5, 0x1 ;  /* 0x0000000522507c11 */ /* 0x000fe4000f8e08ff */
[----:B------:R-:W-:-:S02]  /*1050*/  IADD3 R32, PT, PT, R81, 0x80, RZ ;  /* 0x0000008051207810 */ /* 0x000fc40007ffe0ff */
[-C--:B------:R-:W-:Y:S02]  /*1060*/  LEA.HI.SX32 R2, R2, R81.reuse, 0x1b ;  /* 0x0000005102027211 */ /* 0x080fe400078fdaff */
[C---:B------:R-:W-:Y:S02]  /*1070*/  IADD3 R34, PT, PT, R81.reuse, 0xa0, RZ ;  /* 0x000000a051227810 */ /* 0x040fe40007ffe0ff */
[----:B------:R-:W-:Y:S02]  /*1080*/  IADD3 R36, PT, PT, R81, 0xc0, RZ ;  /* 0x000000c051247810 */ /* 0x000fe40007ffe0ff */
[-C--:B------:R-:W-:Y:S02]  /*1090*/  LEA.HI.SX32 R86, R82, R81.reuse, 0x1b ;  /* 0x0000005152567211 */ /* 0x080fe400078fdaff */
[----:B------:R-:W-:Y:S02]  /*10a0*/  LEA R78, R78, UR5, 0x1 ;  /* 0x000000054e4e7c11 */ /* 0x000fe4000f8e08ff */
[----:B------:R-:W-:-:S02]  /*10b0*/  LEA.HI.SX32 R32, R32, R81, 0x1b ;  /* 0x0000005120207211 */ /* 0x000fc400078fdaff */
[----:B------:R-:W-:Y:S02]  /*10c0*/  LEA R82, R2, UR5, 0x1 ;  /* 0x0000000502527c11 */ /* 0x000fe4000f8e08ff */
[-C--:B------:R-:W-:Y:S02]  /*10d0*/  LEA.HI.SX32 R34, R34, R81.reuse, 0x1b ;  /* 0x0000005122227211 */ /* 0x080fe400078fdaff */
[----:B------:R-:W-:Y:S02]  /*10e0*/  SHF.L.U32 R2, R81, 0x3, RZ ;  /* 0x0000000351027819 */ /* 0x000fe400000006ff */
[----:B------:R-:W-:Y:S02]  /*10f0*/  LEA.HI.SX32 R36, R36, R81, 0x1b ;  /* 0x0000005124247211 */ /* 0x000fe400078fdaff */
[----:B------:R-:W-:Y:S02]  /*1100*/  LEA R83, R32, UR5, 0x1 ;  /* 0x0000000520537c11 */ /* 0x000fe4000f8e08ff */
[----:B------:R-:W-:-:S02]  /*1110*/  LEA R84, R34, UR5, 0x1 ;  /* 0x0000000522547c11 */ /* 0x000fc4000f8e08ff */
[----:B------:R-:W-:Y:S02]  /*1120*/  LEA.HI.SX32 R87, R2, R2, 0x1b ;  /* 0x0000000202577211 */ /* 0x000fe400078fdaff */
[----:B------:R-:W-:Y:S02]  /*1130*/  LEA R85, R36, UR5, 0x1 ;  /* 0x0000000524557c11 */ /* 0x000fe4000f8e08ff */
[----:B------:R-:W-:Y:S02]  /*1140*/  LEA R86, R86, UR5, 0x1 ;  /* 0x0000000556567c11 */ /* 0x000fe4000f8e08ff */
[----:B------:R-:W-:Y:S02]  /*1150*/  LEA R87, R87, UR5, 0x1 ;  /* 0x0000000557577c11 */ /* 0x000fe4000f8e08ff */
[----:B------:R-:W-:Y:S02]  /*1160*/  ISETP.NE.AND P6, PT, R98, RZ, PT ;  /* 0x000000ff6200720c */ /* 0x000fe40003fc5270 */
[----:B------:R-:W-:-:S02]  /*1170*/  PRMT R34, RZ, 0x7610, R34 ;  /* 0x00007610ff227816 */ /* 0x000fc40000000022 */
[----:B------:R-:W-:Y:S01]  /*1180*/  PRMT R36, RZ, 0x7610, R36 ;  /* 0x00007610ff247816 */ /* 0x000fe20000000024 */
[----:B----4-:R-:W-:Y:S04]  /*1190*/  STS.U16 [R78], R23 ;  /* 0x000000174e007388 */ /* 0x010fe80000000400 */
[----:B--2---:R-:W-:Y:S04]  /*11a0*/  STS.U16 [R79+0x40], R22 ;  /* 0x000040164f007388 */ /* 0x004fe80000000400 */
[----:B---3--:R-:W-:Y:S04]  /*11b0*/  STS.U16 [R80+0x80], R25 ;  /* 0x0000801950007388 */ /* 0x008fe80000000400 */
        /* <DEDUP_REMOVED lines=27> */
[----:B------:R-:W-:Y:S01]  /*1370*/  ISETP.NE.AND P6, PT, R98, RZ, PT ;  /* 0x000000ff6200720c */ /* 0x000fe20003fc5270 */
[----:B--2---:R-:W-:Y:S04]  /*1380*/  STS.U16 [R78], R89 ;  /* 0x000000594e007388 */ /* 0x004fe80000000400 */
[----:B---3--:R-:W-:Y:S04]  /*1390*/  STS.U16 [R79+0x40], R34 ;  /* 0x000040224f007388 */ /* 0x008fe80000000400 */
[----:B------:R0:W-:Y:S04]  /*13a0*/  STS.U16 [R80+0x80], R91 ;  /* 0x0000805b50007388 */ /* 0x0001e80000000400 */
[----:B----4-:R1:W-:Y:S04]  /*13b0*/  STS.U16 [R82+0xc0], R93 ;  /* 0x0000c05d52007388 */ /* 0x0103e80000000400 */
        /* <DEDUP_REMOVED lines=9> */
[----:B------:R-:W4:Y:S04]  /*1450*/  LDS.U16 R37, [R87+0x8] ;  /* 0x0000080057257984 */ /* 0x000f280000000400 */
[----:B------:R-:W-:Y:S04]  /*1460*/  LDS.U16 R88, [R87+0xa] ;  /* 0x00000a0057587984 */ /* 0x000fe80000000400 */
[----:B------:R-:W-:Y:S04]  /*1470*/  LDS.U16 R89, [R87+0xc] ;  /* 0x00000c0057597984 */ /* 0x000fe80000000400 */
[----:B------:R-:W4:Y:S01]  /*1480*/  LDS.U16 R90, [R87+0xe] ;  /* 0x00000e00575a7984 */ /* 0x000f220000000400 */
        /* <DEDUP_REMOVED lines=12> */
[----:B--2---:R-:W-:-:S02]  /*1550*/  HADD2.F32 R33, -RZ, R33.H0_H0 ;  /* 0x20000021ff217230 */ /* 0x004fc40000004100 */
[----:B---3--:R-:W-:Y:S02]  /*1560*/  HADD2.F32 R101, -RZ, R34.H0_H0 ;  /* 0x20000022ff657230 */ /* 0x008fe40000004100 */
[----:B----4-:R-:W-:Y:S02]  /*1570*/  HADD2.F32 R35, -RZ, R35.H0_H0 ;  /* 0x20000023ff237230 */ /* 0x010fe40000004100 */
[----:B------:R-:W-:Y:S02]  /*1580*/  HADD2.F32 R37, -RZ, R37.H0_H0 ;  /* 0x20000025ff257230 */ /* 0x000fe40000004100 */
[----:B------:R-:W-:Y:S02]  /*1590*/  HADD2.F32 R103, -RZ, R90.H0_H0 ;  /* 0x2000005aff677230 */ /* 0x000fe40000004100 */
[----:B0-----:R-:W-:Y:S01]  /*15a0*/  HADD2.F32 R29, -RZ, R36.H0_H0 ;  /* 0x20000024ff1d7230 */ /* 0x001fe20000004100 */
[----:B------:R-:W-:Y:S04]  /*15b0*/  BSSY.RECONVERGENT B0, `(.L_x_8620) ;  /* 0x0000034000007945 */ /* 0x000fe80003800200 */
[--C-:B-----5:R-:W-:Y:S01]  /*15c0*/  FADD.FTZ R90, R29, R38.reuse ;  /* 0x000000261d5a7221 */ /* 0x120fe20000010000 */
[----:B------:R0:W-:Y:S02]  /*15d0*/  STS.U16 [R78], R95 ;  /* 0x0000005f4e007388 */ /* 0x0001e40000000400 */
[----:B0-----:R-:W-:-:S05]  /*15e0*/  FADD.FTZ R95, R33, R38 ;  /* 0x00000026215f7221 */ /* 0x001fca0000010000 */
[----:B------:R-:W-:Y:S01]  /*15f0*/  FSETP.GTU.FTZ.AND P5, PT, R95, 20, PT ;  /* 0x41a000005f00780b */ /* 0x000fe20003fbc000 */
[----:B------:R-:W-:Y:S04]  /*1600*/  STS.U16 [R79+0x40], R92 ;  /* 0x0000405c4f007388 */ /* 0x000fe80000000400 */
[----:B------:R0:W-:Y:S04]  /*1610*/  STS.U16 [R80+0x80], R97 ;  /* 0x0000806150007388 */ /* 0x0001e80000000400 */
[----:B------:R1:W-:Y:S04]  /*1620*/  STS.U16 [R82+0xc0], R99 ;  /* 0x0000c06352007388 */ /* 0x0003e80000000400 */
[----:B------:R-:W-:Y:S01]  /*1630*/  STS.U16 [R83+0x100], R94 ;  /* 0x0001005e53007388 */ /* 0x000fe20000000400 */
[----:B0-----:R-:W-:-:S03]  /*1640*/  HADD2.F32 R97, -RZ, R88.H0_H0 ;  /* 0x20000058ff617230 */ /* 0x001fc60000004100 */
[----:B------:R0:W-:Y:S01]  /*1650*/  STS.U16 [R84+0x140], R91 ;  /* 0x0001405b54007388 */ /* 0x0001e20000000400 */
[----:B-1----:R-:W-:-:S03]  /*1660*/  HADD2.F32 R99, -RZ, R89.H0_H0 ;  /* 0x20000059ff637230 */ /* 0x002fc60000004100 */
[----:B------:R-:W-:Y:S04]  /*1670*/  STS.U16 [R85+0x180], R96 ;  /* 0x0001806055007388 */ /* 0x000fe80000000400 */
[----:B------:R1:W-:Y:S01]  /*1680*/  STS.U16 [R86+0x1c0], R93 ;  /* 0x0001c05d56007388 */ /* 0x0003e20000000400 */
[--C-:B------:R-:W-:Y:S01]  /*1690*/  FADD.FTZ R88, R101, R38.reuse ;  /* 0x0000002665587221 */ /* 0x100fe20000010000 */
[--C-:B------:R-:W-:Y:S01]  /*16a0*/  FADD.FTZ R89, R35, R38.reuse ;  /* 0x0000002623597221 */ /* 0x100fe20000010000 */
[--C-:B0-----:R-:W-:Y:S01]  /*16b0*/  FADD.FTZ R91, R37, R38.reuse ;  /* 0x00000026255b7221 */ /* 0x101fe20000010000 */
[--C-:B------:R-:W-:Y:S01]  /*16c0*/  FADD.FTZ R92, R97, R38.reuse ;  /* 0x00000026615c7221 */ /* 0x100fe20000010000 */
[--C-:B------:R-:W-:Y:S01]  /*16d0*/  FADD.FTZ R94, R103, R38.reuse ;  /* 0x00000026675e7221 */ /* 0x100fe20000010000 */
[----:B-1----:R-:W-:Y:S01]  /*16e0*/  FADD.FTZ R93, R99, R38 ;  /* 0x00000026635d7221 */ /* 0x002fe20000010000 */
        /* <DEDUP_REMOVED lines=15> */
[----:B------:R-:W-:-:S03]  /*17e0*/  @P5 MOV R33, 0x7f800000 ;  /* 0x7f80000000215802 */ /* 0x000fc60000000f00 */
        /* <DEDUP_REMOVED lines=16> */
.L_x_8621:
[----:B------:R-:W-:Y:S05]  /*18f0*/  BSYNC.RECONVERGENT B0 ;  /* 0x0000000000007941 */ /* 0x000fea0003800200 */
.L_x_8620:
        /* <DEDUP_REMOVED lines=33> */
.L_x_8623:
[----:B------:R-:W-:Y:S05]  /*1b10*/  BSYNC.RECONVERGENT B0 ;  /* 0x0000000000007941 */ /* 0x000fea0003800200 */
.L_x_8622:
        /* <DEDUP_REMOVED lines=33> */
.L_x_8625:
[----:B------:R-:W-:Y:S05]  /*1d30*/  BSYNC.RECONVERGENT B0 ;  /* 0x0000000000007941 */ /* 0x000fea0003800200 */
.L_x_8624:
        /* <DEDUP_REMOVED lines=33> */
.L_x_8627:
[----:B------:R-:W-:Y:S05]  /*1f50*/  BSYNC.RECONVERGENT B0 ;  /* 0x0000000000007941 */ /* 0x000fea0003800200 */
.L_x_8626:
        /* <DEDUP_REMOVED lines=33> */
.L_x_8629:
[----:B------:R-:W-:Y:S05]  /*2170*/  BSYNC.RECONVERGENT B0 ;  /* 0x0000000000007941 */ /* 0x000fea0003800200 */
.L_x_8628:
        /* <DEDUP_REMOVED lines=33> */
.L_x_8631:
[----:B------:R-:W-:Y:S05]  /*2390*/  BSYNC.RECONVERGENT B0 ;  /* 0x0000000000007941 */ /* 0x000fea0003800200 */
.L_x_8630:
        /* <DEDUP_REMOVED lines=33> */
.L_x_8633:
[----:B------:R-:W-:Y:S05]  /*25b0*/  BSYNC.RECONVERGENT B0 ;  /* 0x0000000000007941 */ /* 0x000fea0003800200 */
.L_x_8632:
        /* <DEDUP_REMOVED lines=33> */
.L_x_8635:
[----:B------:R-:W-:Y:S05]  /*27d0*/  BSYNC.RECONVERGENT B0 ;  /* 0x0000000000007941 */ /* 0x000fea0003800200 */
.L_x_8634:
[----:B------:R-:W0:Y:S01]  /*27e0*/  LDCU.64 UR6, c[0x0][0x488] ;  /* 0x00009100ff0677ac */ /* 0x000e220008000a00 */
[----:B------:R-:W1:Y:S01]  /*27f0*/  LDS.U16 R33, [R87+0x8] ;  /* 0x0000080057217984 */ /* 0x000e620000000400 */
[----:B------:R-:W-:Y:S01]  /*2800*/  P2R R106, PR, RZ, 0x10 ;  /* 0x00000010ff6a7803 */ /* 0x000fe20000000000 */
[----:B------:R-:W2:Y:S01]  /*2810*/  LDC.64 R138, c[0x0][0x508] ;  /* 0x00014200ff8a7b82 */ /* 0x000ea20000000a00 */
[----:B------:R-:W-:Y:S01]  /*2820*/  ISETP.NE.AND P4, PT, R98, RZ, PT ;  /* 0x000000ff6200720c */ /* 0x000fe20003f85270 */
[----:B------:R-:W3:Y:S01]  /*2830*/  LDS.U16 R36, [R87+0xa] ;  /* 0x00000a0057247984 */ /* 0x000ee20000000400 */
[----:B------:R-:W-:Y:S01]  /*2840*/  PRMT R97, RZ, 0x7610, R97 ;  /* 0x00007610ff617816 */ /* 0x000fe20000000061 */
[----:B------:R-:W4:Y:S01]  /*2850*/  LDCU.64 UR8, c[0x0][0x558] ;  /* 0x0000ab00ff0877ac */ /* 0x000f220008000a00 */
[----:B------:R-:W-:Y:S01]  /*2860*/  ISETP.NE.AND P6, PT, R102, RZ, PT ;  /* 0x000000ff6600720c */ /* 0x000fe20003fc5270 */
[----:B------:R-:W5:Y:S01]  /*2870*/  LDS.U16 R37, [R87+0xc] ;  /* 0x00000c0057257984 */ /* 0x000f620000000400 */
[----:B------:R-:W-:-:S02]  /*2880*/  PRMT R99, RZ, 0x7610, R99 ;  /* 0x00007610ff637816 */ /* 0x000fc40000000063 */
[----:B------:R-:W-:Y:S01]  /*2890*/  PRMT R101, RZ, 0x7610, R101 ;  /* 0x00007610ff657816 */ /* 0x000fe20000000065 */
[----:B------:R-:W-:Y:S01]  /*28a0*/  LDS.U16 R96, [R87+0xe] ;  /* 0x00000e0057607984 */ /* 0x000fe20000000400 */
[----:B------:R-:W-:Y:S02]  /*28b0*/  PRMT R102, RZ, 0x7610, R102 ;  /* 0x00007610ff667816 */ /* 0x000fe40000000066 */
[----:B------:R-:W-:Y:S02]  /*28c0*/  PRMT R103, RZ, 0x7610, R103 ;  /* 0x00007610ff677816 */ /* 0x000fe40000000067 */
[C---:B0-----:R-:W-:Y:S02]  /*28d0*/  LEA R28, P5, R0.reuse, UR6, 0x1 ;  /* 0x00000006001c7c11 */ /* 0x041fe4000f8a08ff */
[----:B------:R-:W-:Y:S02]  /*28e0*/  PRMT R104, RZ, 0x7610, R104 ;  /* 0x00007610ff687816 */ /* 0x000fe40000000068 */
[----:B------:R-:W-:Y:S01]  /*28f0*/  LEA.HI.X R29, R0, UR7, R31, 0x1, P5 ;  /* 0x00000007001d7c11 */ /* 0x000fe2000a8f0c1f */
[----:B------:R-:W0:Y:S01]  /*2900*/  LDCU.64 UR6, c[0x0][0x478] ;  /* 0x00008f00ff0677ac */ /* 0x000e220008000a00 */
[----:B------:R-:W-:Y:S01]  /*2910*/  LDS.U16 R0, [R87] ;  /* 0x0000000057007984 */ /* 0x000fe20000000400 */
[----:B------:R-:W-:-:S03]  /*2920*/  PRMT R105, RZ, 0x7610, R105 ;  /* 0x00007610ff697816 */ /* 0x000fc60000000069 */
[----:B------:R-:W-:Y:S01]  /*2930*/  LDS.U16 R31, [R87+0x6] ;  /* 0x00000600571f7984 */ /* 0x000fe20000000400 */
[----:B0-----:R-:W-:-:S04]  /*2940*/  LEA R34, P5, R27, UR6, 0x1 ;  /* 0x000000061b227c11 */ /* 0x001fc8000f8a08ff */
[----:B------:R-:W-:Y:S02]  /*2950*/  LEA.HI.X R35, R27, UR7, R30, 0x1, P5 ;  /* 0x000000071b237c11 */ /* 0x000fe4000a8f0c1e */
[----:B------:R-:W-:Y:S01]  /*2960*/  PRMT R107, RZ, 0x7610, R107 ;  /* 0x00007610ff6b7816 */ /* 0x000fe2000000006b */
[----:B------:R-:W-:Y:S01]  /*2970*/  LDS.U16 R27, [R87+0x2] ;  /* 0x00000200571b7984 */ /* 0x000fe20000000400 */
[----:B------:R-:W-:Y:S02]  /*2980*/  ISETP.NE.AND P5, PT, R100, RZ, PT ;  /* 0x000000ff6400720c */ /* 0x000fe40003fa5270 */
[----:B------:R-:W-:Y:S01]  /*2990*/  PRMT R109, RZ, 0x7610, R109 ;  /* 0x00007610ff6d7816 */ /* 0x000fe2000000006d */
[----:B------:R-:W-:Y:S01]  /*29a0*/  LDS.U16 R30, [R87+0x4] ;  /* 0x00000400571e7984 */ /* 0x000fe20000000400 */
[----:B------:R-:W-:Y:S02]  /*29b0*/  PRMT R100, RZ, 0x7610, R100 ;  /* 0x00007610ff647816 */ /* 0x000fe40000000064 */
[----:B------:R-:W-:Y:S01]  /*29c0*/  PRMT R108, RZ, 0x7610, R108 ;  /* 0x00007610ff6c7816 */ /* 0x000fe2000000006c */
[----:B------:R-:W-:Y:S01]  /*29d0*/  BAR.SYNC.DEFER_BLOCKING 0x0 ;  /* 0x0000000000007b1d */ /* 0x000fe20000010000 */
[----:B------:R-:W-:Y:S01]  /*29e0*/  PRMT R111, RZ, 0x7610, R111 ;  /* 0x00007610ff6f7816 */ /* 0x000fe2000000006f */
[----:B-1----:R-:W-:-:S02]  /*29f0*/  HADD2.F32 R33, -RZ, R33.H0_H0 ;  /* 0x20000021ff217230 */ /* 0x002fc40000004100 */
[----:B---3--:R-:W-:Y:S02]  /*2a00*/  HADD2.F32 R36, -RZ, R36.H0_H0 ;  /* 0x20000024ff247230 */ /* 0x008fe40000004100 */
[----:B-----5:R-:W-:Y:S01]  /*2a10*/  HADD2.F32 R37, -RZ, R37.H0_H0 ;  /* 0x20000025ff257230 */ /* 0x020fe20000004100 */
[----:B------:R-:W0:Y:S01]  /*2a20*/  LDCU.64 UR6, c[0x0][0x510] ;  /* 0x0000a200ff0677ac */ /* 0x000e220008000a00 */
[----:B------:R-:W3:Y:S01]  /*2a30*/  @!P4 LDG.E.U16 R97, desc[UR16][R28.64] ;  /* 0x000000101c61c981 */ /* 0x000ee2000c1e1500 */
[----:B------:R-:W-:-:S03]  /*2a40*/  ISETP.NE.AND P4, PT, R106, RZ, PT ;  /* 0x000000ff6a00720c */ /* 0x000fc60003f85270 */
[----:B------:R-:W5:Y:S01]  /*2a50*/  @!P5 LDG.E.U16 R100, desc[UR16][R28.64+0x40] ;  /* 0x000040101c64d981 */ /* 0x000f62000c1e1500 */
[----:B------:R-:W-:Y:S02]  /*2a60*/  P2R R106, PR, RZ, 0x20 ;  /* 0x00000020ff6a7803 */ /* 0x000fe40000000000 */
[----:B------:R-:W-:Y:S01]  /*2a70*/  ISETP.NE.AND P5, PT, R98, RZ, PT ;  /* 0x000000ff6200720c */ /* 0x000fe20003fa5270 */
[----:B------:R-:W4:Y:S04]  /*2a80*/  @!P6 LDG.E.U16 R99, desc[UR16][R28.64+0x80] ;  /* 0x000080101c63e981 */ /* 0x000f28000c1e1500 */
[----:B------:R-:W2:Y:S04]  /*2a90*/  @!P0 LDG.E.U16 R101, desc[UR16][R28.64+0xc0] ;  /* 0x0000c0101c658981 */ /* 0x000ea8000c1e1500 */
[----:B------:R-:W2:Y:S04]  /*2aa0*/  @!P1 LDG.E.U16 R102, desc[UR16][R28.64+0x100] ;  /* 0x000100101c669981 */ /* 0x000ea8000c1e1500 */
[----:B------:R-:W2:Y:S04]  /*2ab0*/  @!P2 LDG.E.U16 R103, desc[UR16][R28.64+0x140] ;  /* 0x000140101c67a981 */ /* 0x000ea8000c1e1500 */
[----:B------:R-:W2:Y:S04]  /*2ac0*/  @!P3 LDG.E.U16 R104, desc[UR16][R28.64+0x180] ;  /* 0x000180101c68b981 */ /* 0x000ea8000c1e1500 */
[----:B------:R-:W2:Y:S04]  /*2ad0*/  @!P4 LDG.E.U16 R105, desc[UR16][R28.64+0x1c0] ;  /* 0x0001c0101c69c981 */ /* 0x000ea8000c1e1500 */
[----:B---3--:R-:W-:Y:S04]  /*2ae0*/  STS.U16 [R78], R97 ;  /* 0x000000614e007388 */ /* 0x008fe80000000400 */
[----:B-----5:R-:W-:Y:S04]  /*2af0*/  STS.U16 [R79+0x40], R100 ;  /* 0x000040644f007388 */ /* 0x020fe80000000400 */
[----:B----4-:R-:W-:Y:S04]  /*2b00*/  STS.U16 [R80+0x80], R99 ;  /* 0x0000806350007388 */ /* 0x010fe80000000400 */
[----:B--2---:R-:W-:Y:S04]  /*2b10*/  STS.U16 [R82+0xc0], R101 ;  /* 0x0000c06552007388 */ /* 0x004fe80000000400 */
        /* <DEDUP_REMOVED lines=8> */
[----:B------:R-:W5:Y:S04]  /*2ba0*/  LDS.U16 R98, [R87+0x6] ;  /* 0x0000060057627984 */ /* 0x000f680000000400 */
[----:B------:R-:W-:Y:S04]  /*2bb0*/  LDS.U16 R99, [R87+0x8] ;  /* 0x0000080057637984 */ /* 0x000fe80000000400 */
[----:B------:R-:W0:Y:S04]  /*2bc0*/  LDS.U16 R100, [R87+0xa] ;  /* 0x00000a0057647984 */ /* 0x000e280000000400 */
[----:B------:R-:W0:Y:S04]  /*2bd0*/  LDS.U16 R101, [R87+0xc] ;  /* 0x00000c0057657984 */ /* 0x000e280000000400 */
[----:B------:R-:W0:Y:S01]  /*2be0*/  LDS.U16 R102, [R87+0xe] ;  /* 0x00000e0057667984 */ /* 0x000e220000000400 */
[----:B------:R-:W-:Y:S01]  /*2bf0*/  BAR.SYNC.DEFER_BLOCKING 0x0 ;  /* 0x0000000000007b1d */ /* 0x000fe20000010000 */
[----:B-1----:R-:W-:-:S02]  /*2c00*/  PRMT R104, RZ, 0x7610, R104 ;  /* 0x00007610ff687816 */ /* 0x002fc40000000068 */
[----:B------:R-:W-:Y:S02]  /*2c10*/  PRMT R103, RZ, 0x7610, R103 ;  /* 0x00007610ff677816 */ /* 0x000fe40000000067 */
[----:B--2---:R-:W-:Y:S01]  /*2c20*/  PRMT R105, RZ, 0x7610, R105 ;  /* 0x00007610ff697816 */ /* 0x004fe20000000069 */
        /* <DEDUP_REMOVED lines=16> */
[----:B------:R-:W-:Y:S01]  /*2d30*/  MUFU.EX2 R34, R28 ;  /* 0x0000001c00227308 */ /* 0x000fe20000000800 */
[----:B-----5:R-:W-:Y:S02]  /*2d40*/  HADD2.F32 R115, -RZ, R98.H0_H0 ;  /* 0x20000062ff737230 */ /* 0x020fe40000004100 */
[----:B------:R-:W-:Y:S01]  /*2d50*/  FMUL.FTZ R97, R114, -1.4426950216293334961 ;  /* 0xbfb8aa3b72617820 */ /* 0x000fe20000410000 */
[----:B0-----:R-:W-:Y:S02]  /*2d60*/  HADD2.F32 R120, -RZ, R100.H0_H0 ;  /* 0x20000064ff787230 */ /* 0x001fe40000004100 */
[----:B------:R-:W-:-:S03]  /*2d70*/  FMUL.FTZ R98, R115, -1.4426950216293334961 ;  /* 0xbfb8aa3b73627820 */ /* 0x000fc60000410000 */
[----:B------:R-:W0:Y:S01]  /*2d80*/  MUFU.EX2 R97, R97 ;  /* 0x0000006100617308 */ /* 0x000e220000000800 */
[----:B------:R-:W-:Y:S02]  /*2d90*/  HADD2.F32 R116, -RZ, R99.H0_H0 ;  /* 0x20000063ff747230 */ /* 0x000fe40000004100 */
[----:B------:R-:W-:-:S03]  /*2da0*/  HADD2.F32 R122, -RZ, R101.H0_H0 ;  /* 0x20000065ff7a7230 */ /* 0x000fc60000004100 */
[----:B------:R-:W-:Y:S01]  /*2db0*/  FMUL.FTZ R100, R116, -1.4426950216293334961 ;  /* 0xbfb8aa3b74647820 */ /* 0x000fe20000410000 */
[----:B0-----:R-:W-:Y:S01]  /*2dc0*/  FADD.FTZ R101, R97, 1 ;  /* 0x3f80000061657421 */ /* 0x001fe20000010000 */
[----:B------:R-:W-:Y:S02]  /*2dd0*/  HADD2.F32 R126, -RZ, R102.H0_H0 ;  /* 0x20000066ff7e7230 */ /* 0x000fe40000004100 */
[----:B------:R-:W-:Y:S02]  /*2de0*/  HADD2.F32 R0, -RZ, R0.H0_H0 ;  /* 0x20000000ff007230 */ /* 0x000fe40000004100 */
[----:B------:R-:W-:Y:S02]  /*2df0*/  HADD2.F32 R30, -RZ, R30.H0_H0 ;  /* 0x2000001eff1e7230 */ /* 0x000fe40000004100 */
[----:B------:R-:W-:Y:S02]  /*2e00*/  HADD2.F32 R27, -RZ, R27.H0_H0 ;  /* 0x2000001bff1b7230 */ /* 0x000fe40000004100 */
[----:B------:R-:W-:Y:S01]  /*2e10*/  HADD2.F32 R31, -RZ, R31.H0_H0 ;  /* 0x2000001fff1f7230 */ /* 0x000fe20000004100 */
[----:B------:R-:W-:Y:S01]  /*2e20*/  ISETP.NE.AND P0, PT, R14, RZ, PT ;  /* 0x000000ff0e00720c */ /* 0x000fe20003f05270 */
[----:B--2---:R-:W-:Y:S04]  /*2e30*/  STS.U16 [R78], R107 ;  /* 0x0000006b4e007388 */ /* 0x004fe80000000400 */
[----:B------:R-:W-:Y:S04]  /*2e40*/  STS.U16 [R79+0x40], R104 ;  /* 0x000040684f007388 */ /* 0x000fe80000000400 */
[----:B------:R0:W-:Y:S04]  /*2e50*/  STS.U16 [R80+0x80], R103 ;  /* 0x0000806750007388 */ /* 0x0001e80000000400 */
[----:B------:R1:W-:Y:S04]  /*2e60*/  STS.U16 [R82+0xc0], R105 ;  /* 0x0000c06952007388 */ /* 0x0003e80000000400 */
[----:B------:R2:W-:Y:S04]  /*2e70*/  STS.U16 [R83+0x100], R106 ;  /* 0x0001006a53007388 */ /* 0x0005e80000000400 */
[----:B------:R3:W-:Y:S04]  /*2e80*/  STS.U16 [R84+0x140], R109 ;  /* 0x0001406d54007388 */ /* 0x0007e80000000400 */
[----:B------:R-:W-:Y:S04]  /*2e90*/  STS.U16 [R85+0x180], R108 ;  /* 0x0001806c55007388 */ /* 0x000fe80000000400 */
[----:B------:R-:W-:Y:S01]  /*2ea0*/  STS.U16 [R86+0x1c0], R111 ;  /* 0x0001c06f56007388 */ /* 0x000fe20000000400 */
[----:B------:R-:W-:-:S03]  /*2eb0*/  NOP ;  /* 0x0000000000007918 */ /* 0x000fc60000000000 */
[----:B------:R-:W4:Y:S04]  /*2ec0*/  LDS.U16 R29, [R87+0x2] ;  /* 0x00000200571d7984 */ /* 0x000f280000000400 */
[----:B------:R-:W5:Y:S01]  /*2ed0*/  LDS.U16 R28, [R87] ;  /* 0x00000000571c7984 */ /* 0x000f620000000400 */
[----:B0-----:R0:W3:Y:S01]  /*2ee0*/  MUFU.EX2 R103, R98 ;  /* 0x0000006200677308 */ /* 0x0010e20000000800 */
[----:B-1----:R-:W-:Y:S02]  /*2ef0*/  FMUL.FTZ R105, R120, -1.4426950216293334961 ;  /* 0xbfb8aa3b78697820 */ /* 0x002fe40000410000 */
[----:B------:R-:W-:Y:S01]  /*2f00*/  LDS.U16 R97, [R87+0x8] ;  /* 0x0000080057617984 */ /* 0x000fe20000000400 */
[----:B0-----:R-:W-:-:S03]  /*2f10*/  FADD.FTZ R98, R34, 1 ;  /* 0x3f80000022627421 */ /* 0x001fc60000010000 */
[----:B------:R-:W0:Y:S01]  /*2f20*/  MUFU.EX2 R105, R105 ;  /* 0x0000006900697308 */ /* 0x000e220000000800 */
[----:B------:R-:W1:Y:S03]  /*2f30*/  LDS.U16 R34, [R87+0x4] ;  /* 0x0000040057227984 */ /* 0x000e660000000400 */
[----:B------:R0:W4:Y:S01]  /*2f40*/  MUFU.RCP R99, R98 ;  /* 0x0000006200637308 */ /* 0x0001220000001000 */
[----:B--2---:R-:W-:Y:S01]  /*2f50*/  FMUL.FTZ R106, R122, -1.4426950216293334961 ;  /* 0xbfb8aa3b7a6a7820 */ /* 0x004fe20000410000 */
[----:B---3--:R-:W-:-:S06]  /*2f60*/  FADD.FTZ R103, R103, 1 ;  /* 0x3f80000067677421 */ /* 0x008fcc0000010000 */
[----:B------:R2:W3:Y:S01]  /*2f70*/  MUFU.EX2 R104, R100 ;  /* 0x0000006400687308 */ /* 0x0004e20000000800 */
[----:B0-----:R-:W0:Y:S01]  /*2f80*/  LDS.U16 R98, [R87+0xa] ;  /* 0x00000a0057627984 */ /* 0x001e220000000400 */
[----:B------:R-:W-:Y:S02]  /*2f90*/  FADD.FTZ R110, R105, 1 ;  /* 0x3f800000696e7421 */ /* 0x000fe40000010000 */
[----:B------:R5:W1:Y:S01]  /*2fa0*/  MUFU.RCP R109, R101 ;  /* 0x00000065006d7308 */ /* 0x000a620000001000 */
[----:B----4-:R-:W-:Y:S02]  /*2fb0*/  HADD2.F32 R105, -RZ, R29.H0_H0 ;  /* 0x2000001dff697230 */ /* 0x010fe40000004100 */
[----:B------:R-:W-:Y:S01]  /*2fc0*/  FADD.FTZ R29, -R99, 1 ;  /* 0x3f800000631d7421 */ /* 0x000fe20000010100 */
[----:B-----5:R-:W-:Y:S02]  /*2fd0*/  HADD2.F32 R101, -RZ, R28.H0_H0 ;  /* 0x2000001cff657230 */ /* 0x020fe40000004100 */
[----:B------:R-:W4:Y:S02]  /*2fe0*/  LDS.U16 R28, [R87+0xc] ;  /* 0x00000c00571c7984 */ /* 0x000f240000000400 */
[----:B------:R5:W1:Y:S01]  /*2ff0*/  MUFU.EX2 R111, R106 ;  /* 0x0000006a006f7308 */ /* 0x000a620000000800 */
[----:B--2---:R-:W-:-:S02]  /*3000*/  FADD.FTZ R100, R35, 1 ;  /* 0x3f80000023647421 */ /* 0x004fc40000010000 */
[----:B------:R-:W2:Y:S01]  /*3010*/  LDS.U16 R35, [R87+0x6] ;  /* 0x0000060057237984 */ /* 0x000ea20000000400 */
[----:B------:R-:W-:Y:S01]  /*3020*/  FMUL.FTZ R107, R126, -1.4426950216293334961 ;  /* 0xbfb8aa3b7e6b7820 */ /* 0x000fe20000410000 */
[----:B-----5:R5:W-:Y:S01]  /*3030*/  MUFU.RCP R106, R103 ;  /* 0x00000067006a7308 */ /* 0x020be20000001000 */
[----:B---3--:R-:W-:Y:S01]  /*3040*/  FADD.FTZ R108, R104, 1 ;  /* 0x3f800000686c7421 */ /* 0x008fe20000010000 */
[----:B-----5:R-:W-:Y:S02]  /*3050*/  FFMA.FTZ R103, R112, R29, 1 ;  /* 0x3f80000070677423 */ /* 0x020fe4000001001d */
[----:B------:R-:W3:Y:S04]  /*3060*/  LDS.U16 R29, [R87+0xe] ;  /* 0x00000e00571d7984 */ /* 0x000ee80000000400 */
[----:B------:R-:W5:Y:S04]  /*3070*/  MUFU.EX2 R118, R107 ;  /* 0x0000006b00767308 */ /* 0x000f680000000800 */
[----:B------:R1:W-:Y:S08]  /*3080*/  MUFU.RCP R102, R100 ;  /* 0x0000006400667308 */ /* 0x0003f00000001000 */
[----:B------:R0:W4:Y:S01]  /*3090*/  MUFU.RCP R117, R108 ;  /* 0x0000006c00757308 */ /* 0x0001220000001000 */
[----:B-1----:R-:W-:-:S04]  /*30a0*/  FMUL.FTZ R100, R0, R101 ;  /* 0x0000006500647220 */ /* 0x002fc80000410000 */
[----:B------:R-:W-:-:S04]  /*30b0*/  FMUL.FTZ R100, R99, R100 ;  /* 0x0000006463647220 */ /* 0x000fc80000410000 */
[----:B------:R-:W-:Y:S01]  /*30c0*/  FMUL.FTZ R100, R100, R103 ;  /* 0x0000006764647220 */ /* 0x000fe20000410000 */
[----:B------:R-:W-:Y:S01]  /*30d0*/  HADD2.F32 R103, -RZ, R34.H0_H0 ;  /* 0x20000022ff677230 */ /* 0x000fe20000004100 */
[----:B------:R-:W1:Y:S01]  /*30e0*/  MUFU.RCP R121, R110 ;  /* 0x0000006e00797308 */ /* 0x000e620000001000 */
[----:B0-----:R-:W-:Y:S01]  /*30f0*/  FADD.FTZ R108, R111, 1 ;  /* 0x3f8000006f6c7421 */ /* 0x001fe20000010000 */
[----:B-----5:R-:W-:Y:S01]  /*3100*/  FADD.FTZ R127, R118, 1 ;  /* 0x3f800000767f7421 */ /* 0x020fe20000010000 */
[C---:B------:R-:W-:Y:S01]  /*3110*/  FADD.FTZ R111, -R109.reuse, 1 ;  /* 0x3f8000006d6f7421 */ /* 0x040fe20000010100 */
[----:B------:R-:W-:Y:S02]  /*3120*/  HADD2.F32 R118, -RZ, R97.H0_H0 ;  /* 0x20000061ff767230 */ /* 0x000fe40000004100 */
[----:B------:R-:W-:Y:S01]  /*3130*/  FMUL.FTZ R34, R30, R103 ;  /* 0x000000671e227220 */ /* 0x000fe20000410000 */
[----:B------:R-:W-:Y:S01]  /*3140*/  FFMA.FTZ R111, R114, R111, 1 ;  /* 0x3f800000726f7423 */ /* 0x000fe2000001006f */
[----:B------:R0:W5:Y:S02]  /*3150*/  MUFU.RCP R123, R108 ;  /* 0x0000006c007b7308 */ /* 0x0001640000001000 */
[----:B------:R-:W-:Y:S01]  /*3160*/  FMUL.FTZ R34, R109, R34 ;  /* 0x000000226d227220 */ /* 0x000fe20000410000 */
[----:B----4-:R-:W-:-:S03]  /*3170*/  FADD.FTZ R119, -R117, 1 ;  /* 0x3f80000075777421 */ /* 0x010fc60000010100 */
[----:B------:R-:W-:Y:S02]  /*3180*/  FMUL.FTZ R34, R34, R111 ;  /* 0x0000006f22227220 */ /* 0x000fe40000410000 */
[----:B------:R-:W4:Y:S01]  /*3190*/  MUFU.RCP R127, R127 ;  /* 0x0000007f007f7308 */ /* 0x000f220000001000 */
[----:B0-----:R-:W-:Y:S01]  /*31a0*/  FMUL.FTZ R108, R33, R118 ;  /* 0x00000076216c7220 */ /* 0x001fe20000410000 */
[----:B------:R-:W-:Y:S01]  /*31b0*/  FFMA.FTZ R119, R116, R119, 1 ;  /* 0x3f80000074777423 */ /* 0x000fe20000010077 */
[----:B------:R-:W-:Y:S02]  /*31c0*/  HADD2.F32 R111, -RZ, R98.H0_H0 ;  /* 0x20000062ff6f7230 */ /* 0x000fe40000004100 */
[----:B------:R-:W-:Y:S01]  /*31d0*/  FMUL.FTZ R108, R117, R108 ;  /* 0x0000006c756c7220 */ /* 0x000fe20000410000 */
[----:B------:R-:W-:Y:S02]  /*31e0*/  HADD2.F32 R124, -RZ, R28.H0_H0 ;  /* 0x2000001cff7c7230 */ /* 0x000fe40000004100 */
[----:B------:R-:W-:Y:S01]  /*31f0*/  FADD.FTZ R104, -R102, 1 ;  /* 0x3f80000066687421 */ /* 0x000fe20000010100 */
[----:B------:R-:W-:Y:S01]  /*3200*/  FMUL.FTZ R107, R27, R105 ;  /* 0x000000691b6b7220 */ /* 0x000fe20000410000 */
[----:B------:R-:W-:Y:S01]  /*3210*/  FMUL.FTZ R108, R108, R119 ;  /* 0x000000776c6c7220 */ /* 0x000fe20000410000 */
[----:B-1----:R-:W-:Y:S01]  /*3220*/  FADD.FTZ R119, -R121, 1 ;  /* 0x3f80000079777421 */ /* 0x002fe20000010100 */
[----:B------:R-:W-:Y:S01]  /*3230*/  FMUL.FTZ R28, R36, R111 ;  /* 0x0000006f241c7220 */ /* 0x000fe20000410000 */
[----:B------:R-:W-:Y:S01]  /*3240*/  FFMA.FTZ R104, R113, R104, 1 ;  /* 0x3f80000071687423 */ /* 0x000fe20000010068 */
[----:B------:R-:W-:Y:S01]  /*3250*/  FMUL.FTZ R107, R102, R107 ;  /* 0x0000006b666b7220 */ /* 0x000fe20000410000 */
[----:B--2---:R-:W-:-:S02]  /*3260*/  HADD2.F32 R35, -RZ, R35.H0_H0 ;  /* 0x20000023ff237230 */ /* 0x004fc40000004100 */
[----:B------:R-:W-:Y:S01]  /*3270*/  FFMA.FTZ R119, R120, R119, 1 ;  /* 0x3f80000078777423 */ /* 0x000fe20000010077 */
[----:B------:R-:W-:Y:S02]  /*3280*/  HADD2.F32 R110, -RZ, R96.H0_H0 ;  /* 0x20000060ff6e7230 */ /* 0x000fe40000004100 */
[----:B------:R-:W-:Y:S01]  /*3290*/  FMUL.FTZ R28, R121, R28 ;  /* 0x0000001c791c7220 */ /* 0x000fe20000410000 */
[----:B---3--:R-:W-:Y:S02]  /*32a0*/  HADD2.F32 R128, -RZ, R29.H0_H0 ;  /* 0x2000001dff807230 */ /* 0x008fe40000004100 */
[----:B------:R-:W-:Y:S01]  /*32b0*/  FMUL.FTZ R107, R107, R104 ;  /* 0x000000686b6b7220 */ /* 0x000fe20000410000 */
[----:B------:R-:W-:Y:S01]  /*32c0*/  FADD.FTZ R104, -R106, 1 ;  /* 0x3f8000006a687421 */ /* 0x000fe20000010100 */
[----:B------:R-:W-:Y:S01]  /*32d0*/  FMUL.FTZ R119, R28, R119 ;  /* 0x000000771c777220 */ /* 0x000fe20000410000 */
[----:B------:R-:W-:Y:S01]  /*32e0*/  FMUL.FTZ R97, R31, R35 ;  /* 0x000000231f617220 */ /* 0x000fe20000410000 */
[----:B-----5:R-:W-:Y:S01]  /*32f0*/  FADD.FTZ R125, -R123, 1 ;  /* 0x3f8000007b7d7421 */ /* 0x020fe20000010100 */
[----:B------:R-:W-:Y:S01]  /*3300*/  FMUL.FTZ R96, R37, R124 ;  /* 0x0000007c25607220 */ /* 0x000fe20000410000 */
[----:B----4-:R-:W-:Y:S01]  /*3310*/  FADD.FTZ R29, -R127, 1 ;  /* 0x3f8000007f1d7421 */ /* 0x010fe20000010100 */
        /* <DEDUP_REMOVED lines=113> */
[----:B-1----:R-:W-:-:S03]  /*3a30*/  IMAD.WIDE.U32 R28, R112, UR18, R6 ;  /* 0x00000012701c7c25 */ /* 0x002fc6000f8e0006 */
[----:B------:R-:W-:Y:S01]  /*3a40*/  LDS.U16 R31, [R79+0x40] ;  /* 0x000040004f1f7984 */ /* 0x000fe20000000400 */
[----:B------:R-:W-:-:S03]  /*3a50*/  IMAD R29, R113, UR18, R29 ;  /* 0x00000012711d7c24 */ /* 0x000fc6000f8e021d */
[----:B------:R-:W-:Y:S01]  /*3a60*/  LDS.U16 R33, [R80+0x80] ;  /* 0x0000800050217984 */ /* 0x000fe20000000400 */
[----:B0-----:R-:W-:-:S03]  /*3a70*/  IMAD.WIDE.U32 R28, R39, R114, R28 ;  /* 0x00000072271c7225 */ /* 0x001fc600078e001c */
[----:B------:R-:W-:Y:S01]  /*3a80*/  LDS.U16 R35, [R82+0xc0] ;  /* 0x0000c00052237984 */ /* 0x000fe20000000400 */
        /* <DEDUP_REMOVED lines=28> */
.L_x_8636:
        /* <DEDUP_REMOVED lines=15> */
[----:B------:R-:W-:Y:S01]  /*3d40*/  HFMA2 R103, -RZ, RZ, 0, 0 ;  /* 0x00000000ff677431 */ /* 0x000fe200000001ff */
[----:B------:R-:W-:Y:S01]  /*3d50*/  PRMT R107, RZ, 0x7610, R107 ;  /* 0x00007610ff6b7816 */ /* 0x000fe2000000006b */
[----:B------:R-:W-:Y:S01]  /*3d60*/  FMUL.FTZ R127, R0, R41 ;  /* 0x00000029007f7220 */ /* 0x000fe20000410000 */
[----:B------:R-:W-:Y:S01]  /*3d70*/  FFMA.FTZ R47, R104, R121, R47 ;  /* 0x00000079682f7223 */ /* 0x000fe2000001002f */
[----:B-1----:R-:W-:Y:S01]  /*3d80*/  UISETP.GE.AND UP0, UPT, UR4, 0x1, UPT ;  /* 0x000000010400788c */ /* 0x002fe2000bf06270 */
[----:B------:R-:W-:Y:S01]  /*3d90*/  MOV R118, RZ ;  /* 0x000000ff00767202 */ /* 0x000fe20000000f00 */
[----:B------:R-:W-:Y:S01]  /*3da0*/  FMUL.FTZ R126, R98, R41 ;  /* 0x00000029627e7220 */ /* 0x000fe20000410000 */
[----:B------:R-:W-:Y:S01]  /*3db0*/  FFMA.FTZ R47, R106, R123, R47 ;  /* 0x0000007b6a2f7223 */ /* 0x000fe2000001002f */
[----:B------:R-:W-:Y:S01]  /*3dc0*/  MOV R120, RZ ;  /* 0x000000ff00787202 */ /* 0x000fe20000000f00 */
[-C--:B------:R-:W-:Y:S01]  /*3dd0*/  FMUL.FTZ R130, R100, R41.reuse ;  /* 0x0000002964827220 */ /* 0x080fe20000410000 */
[----:B------:R-:W-:Y:S01]  /*3de0*/  MOV R122, RZ ;  /* 0x000000ff007a7202 */ /* 0x000fe20000000f00 */
[----:B------:R-:W-:Y:S01]  /*3df0*/  FFMA.FTZ R47, R108, R124, R47 ;  /* 0x0000007c6c2f7223 */ /* 0x000fe2000001002f */
[----:B------:R-:W-:Y:S01]  /*3e00*/  MOV R105, RZ ;  /* 0x000000ff00697202 */ /* 0x000fe20000000f00 */
        /* <DEDUP_REMOVED lines=9> */
[C---:B------:R-:W-:Y:S01]  /*3ea0*/  ISETP.NE.AND P2, PT, R55.reuse, 0x1, PT ;  /* 0x000000013700780c */ /* 0x040fe20003f45270 */
[----:B------:R-:W-:Y:S01]  /*3eb0*/  FMUL.FTZ R135, R96, R95 ;  /* 0x0000005f60877220 */ /* 0x000fe20000410000 */
        /* <DEDUP_REMOVED lines=27> */
.L_x_8659:
[----:B------:R-:W-:Y:S01]  /*4070*/  MOV R2, R58 ;  /* 0x0000003a00027202 */ /* 0x000fe20000000f00 */
[----:B------:R-:W-:Y:S01]  /*4080*/  HFMA2 R3, -RZ, RZ, 0, 0 ;  /* 0x00000000ff037431 */ /* 0x000fe200000001ff */
[-C--:B------:R-:W-:Y:S02]  /*4090*/  ISETP.GE.AND P3, PT, R68, R77.reuse, PT ;  /* 0x0000004d4400720c */ /* 0x080fe40003f66270 */
[----:B------:R-:W-:Y:S01]  /*40a0*/  ISETP.GE.AND P0, PT, R69, R77, PT ;  /* 0x0000004d4500720c */ /* 0x000fe20003f06270 */
[----:B0-----:R-:W-:-:S04]  /*40b0*/  IMAD.WIDE.U32 R36, R26, UR4, R2 ;  /* 0x000000041a247c25 */ /* 0x001fc8000f8e0002 */
[----:B------:R-:W-:Y:S01]  /*40c0*/  IMAD R3, R27, UR4, R37 ;  /* 0x000000041b037c24 */ /* 0x000fe2000f8e0225 */
[----:B------:R-:W-:-:S04]  /*40d0*/  LEA R2, P4, R36, R53, 0x1 ;  /* 0x0000003524027211 */ /* 0x000fc800078808ff */
[----:B------:R-:W-:-:S05]  /*40e0*/  LEA.HI.X R3, R36, R54, R3, 0x1, P4 ;  /* 0x0000003624037211 */ /* 0x000fca00020f0c03 */
[----:B------:R-:W3:Y:S04]  /*40f0*/  @!P1 LDG.E.U16 R112, desc[UR16][R2.64] ;  /* 0x0000001002709981 */ /* 0x000ee8000c1e1500 */
[----:B------:R-:W5:Y:S04]  /*4100*/  @!P0 LDG.E.U16 R37, desc[UR16][R2.64+0x80] ;  /* 0x0000801002258981 */ /* 0x000f68000c1e1500 */
[----:B--2---:R-:W2:Y:S01]  /*4110*/  @!P3 LDG.E.U16 R36, desc[UR16][R2.64+0x40] ;  /* 0x000040100224b981 */ /* 0x004ea2000c1e1500 */
[----:B------:R-:W-:Y:S01]  /*4120*/  MOV R145, RZ ;  /* 0x000000ff00917202 */ /* 0x000fe20000000f00 */
[----:B------:R-:W-:Y:S01]  /*4130*/  HFMA2 R147, -RZ, RZ, 0, 0 ;  /* 0x00000000ff937431 */ /* 0x000fe200000001ff */
[----:B------:R-:W-:-:S02]  /*4140*/  MOV R113, R51 ;  /* 0x0000003300717202 */ /* 0x000fc40000000f00 */
[-C--:B------:R-:W-:Y:S02]  /*4150*/  ISETP.GE.AND P5, PT, R71, R77.reuse, PT ;  /* 0x0000004d4700720c */ /* 0x080fe40003fa6270 */
[----:B------:R-:W-:Y:S02]  /*4160*/  ISETP.GE.AND P4, PT, R72, R77, PT ;  /* 0x0000004d4800720c */ /* 0x000fe40003f86270 */
[----:B---3--:R-:W-:Y:S02]  /*4170*/  @!P1 PRMT R145, R112, 0x5410, RZ ;  /* 0x0000541070919816 */ /* 0x008fe400000000ff */
[----:B------:R-:W-:Y:S02]  /*4180*/  MOV R112, R10 ;  /* 0x0000000a00707202 */ /* 0x000fe40000000f00 */
[----:B-----5:R-:W-:Y:S02]  /*4190*/  @!P0 PRMT R147, R37, 0x5410, RZ ;  /* 0x0000541025938816 */ /* 0x020fe400000000ff */
[----:B------:R-:W-:Y:S01]  /*41a0*/  MOV R37, R49 ;  /* 0x0000003100257202 */ /* 0x000fe20000000f00 */
[----:B----4-:R-:W-:Y:S01]  /*41b0*/  IMAD.WIDE.U32 R114, R28, UR4, R112 ;  /* 0x000000041c727c25 */ /* 0x010fe2000f8e0070 */
[----:B--2---:R-:W-:-:S02]  /*41c0*/  @!P3 PRMT R145, R145, 0x5410, R36 ;  /* 0x000054109191b816 */ /* 0x004fc40000000024 */
        /* <DEDUP_REMOVED lines=18> */
[----:B------:R-:W-:Y:S01]  /*42f0*/  HFMA2 R114, -RZ, RZ, 0, 0 ;  /* 0x00000000ff727431 */ /* 0x000fe200000001ff */
[----:B0-----:R-:W-:-:S02]  /*4300*/  PRMT R3, R145, 0x7632, R3 ;  /* 0x0000763291037816 */ /* 0x001fc40000000003 */
[----:B------:R-:W-:Y:S04]  /*4310*/  STS.U16 [R78], R145 ;  /* 0x000000914e007388 */ /* 0x000fe80000000400 */
[----:B------:R0:W-:Y:S01]  /*4320*/  STS.U16 [R79+0x40], R3 ;  /* 0x000040034f007388 */ /* 0x0001e20000000400 */
[----:B------:R-:W1:Y:S01]  /*4330*/  S2UR UR6, SR_CgaCtaId ;  /* 0x00000000000679c3 */ /* 0x000e620000008800 */
[----:B------:R-:W-:Y:S01]  /*4340*/  UMOV UR5, 0x400 ;  /* 0x0000040000057882 */ /* 0x000fe20000000000 */
[----:B0-----:R-:W-:Y:S01]  /*4350*/  IADD3 R3, PT, PT, R166, UR4, RZ ;  /* 0x00000004a6037c10 */ /* 0x001fe2000fffe0ff */
        /* <DEDUP_REMOVED lines=12> */
[----:B------:R0:W-:Y:S04]  /*4420*/  STS.U16 [R82+0xc0], R2 ;  /* 0x0000c00252007388 */ /* 0x0001e80000000400 */
        /* <DEDUP_REMOVED lines=16> */
[----:B------:R-:W-:Y:S01]  /*4530*/  FMUL.FTZ R114, R2, R89 ;  /* 0x0000005902727220 */ /* 0x000fe20000410000 */
[----:B------:R-:W-:Y:S01]  /*4540*/  ISETP.NE.AND P3, PT, R14, RZ, PT ;  /* 0x000000ff0e00720c */ /* 0x000fe20003f65270 */
[C---:B------:R-:W-:Y:S01]  /*4550*/  FMUL.FTZ R115, R2.reuse, R90 ;  /* 0x0000005a02737220 */ /* 0x040fe20000410000 */
[C---:B------:R-:W-:Y:S01]  /*4560*/  FMUL.FTZ R144, R2.reuse, R91 ;  /* 0x0000005b02907220 */ /* 0x040fe20000410000 */
[----:B------:R-:W0:Y:S01]  /*4570*/  MUFU.EX2 R36, R36 ;  /* 0x0000002400247308 */ /* 0x000e220000000800 */
[C---:B------:R-:W-:Y:S01]  /*4580*/  FMUL.FTZ R37, R2.reuse, R92 ;  /* 0x0000005c02257220 */ /* 0x040fe20000410000 */
[C---:B------:R-:W-:Y:S01]  /*4590*/  FMUL.FTZ R146, R2.reuse, R93 ;  /* 0x0000005d02927220 */ /* 0x040fe20000410000 */
[----:B------:R-:W-:Y:S01]  /*45a0*/  FMUL.FTZ R117, R2, R94 ;  /* 0x0000005e02757220 */ /* 0x000fe20000410000 */
[----:B------:R-:W-:-:S02]  /*45b0*/  ISETP.NE.AND P0, PT, R14, 0x1f, PT ;  /* 0x0000001f0e00780c */ /* 0x000fc40003f05270 */
[----:B------:R-:W-:Y:S01]  /*45c0*/  SEL R3, R3, R56, !P3 ;  /* 0x0000003803037207 */ /* 0x000fe20005800000 */
[----:B------:R-:W1:Y:S01]  /*45d0*/  MUFU.EX2 R113, R113 ;  /* 0x0000007100717308 */ /* 0x000e620000000800 */
[----:B---3--:R-:W-:-:S03]  /*45e0*/  HADD2.F32 R161, -RZ, R161.H0_H0 ;  /* 0x200000a1ffa17230 */ /* 0x008fc60000004100 */
[----:B------:R-:W2:Y:S01]  /*45f0*/  MUFU.EX2 R114, R114 ;  /* 0x0000007200727308 */ /* 0x000ea20000000800 */
[----:B------:R-:W-:Y:S01]  /*4600*/  LEA R3, R3, UR5, 0x2 ;  /* 0x0000000503037c11 */ /* 0x000fe2000f8e10ff */
[----:B----4-:R-:W-:Y:S02]  /*4610*/  HADD2.F32 R149, -RZ, R149.H0_H0 ;  /* 0x20000095ff957230 */ /* 0x010fe40000004100 */
[----:B------:R-:W3:Y:S01]  /*4620*/  MUFU.EX2 R115, R115 ;  /* 0x0000007300737308 */ /* 0x000ee20000000800 */
[----:B-----5:R-:W-:-:S03]  /*4630*/  HADD2.F32 R151, -RZ, R151.H0_H0 ;  /* 0x20000097ff977230 */ /* 0x020fc60000004100 */
[----:B------:R-:W4:Y:S01]  /*4640*/  MUFU.EX2 R144, R144 ;  /* 0x0000009000907308 */ /* 0x000f220000000800 */
[----:B------:R-:W-:-:S03]  /*4650*/  HADD2.F32 R165, -RZ, R165.H0_H0 ;  /* 0x200000a5ffa57230 */ /* 0x000fc60000004100 */
[----:B------:R-:W0:Y:S01]  /*4660*/  MUFU.EX2 R37, R37 ;  /* 0x0000002500257308 */ /* 0x000e220000000800 */
[----:B------:R-:W-:-:S03]  /*4670*/  HADD2.F32 R163, -RZ, R163.H0_H0 ;  /* 0x200000a3ffa37230 */ /* 0x000fc60000004100 */
[----:B------:R-:W1:Y:S01]  /*4680*/  MUFU.EX2 R146, R146 ;  /* 0x0000009200927308 */ /* 0x000e620000000800 */
[----:B------:R-:W-:-:S03]  /*4690*/  HADD2.F32 R153, -RZ, R153.H0_H0 ;  /* 0x20000099ff997230 */ /* 0x000fc60000004100 */
[----:B------:R-:W1:Y:S01]  /*46a0*/  MUFU.EX2 R117, R117 ;  /* 0x0000007500757308 */ /* 0x000e620000000800 */
[----:B------:R-:W-:Y:S02]  /*46b0*/  HADD2.F32 R145, -RZ, R145.H0_H0 ;  /* 0x20000091ff917230 */ /* 0x000fe40000004100 */
[----:B------:R-:W-:Y:S02]  /*46c0*/  HADD2.F32 R147, -RZ, R147.H0_H0 ;  /* 0x20000093ff937230 */ /* 0x000fe40000004100 */
[C---:B------:R-:W-:Y:S01]  /*46d0*/  FMUL.FTZ R157, R112.reuse, R161 ;  /* 0x000000a1709d7220 */ /* 0x040fe20000410000 */
[----:B0-----:R0:W-:Y:S01]  /*46e0*/  STS [R3+0x878], R36 ;  /* 0x0008782403007388 */ /* 0x0011e20000000800 */
[C---:B------:R-:W-:Y:S01]  /*46f0*/  FMUL.FTZ R159, R112.reuse, R149 ;  /* 0x00000095709f7220 */ /* 0x040fe20000410000 */
[C---:B------:R-:W-:Y:S01]  /*4700*/  FMUL.FTZ R167, R112.reuse, R151 ;  /* 0x0000009770a77220 */ /* 0x040fe20000410000 */
[C---:B------:R-:W-:Y:S01]  /*4710*/  FMUL.FTZ R155, R112.reuse, R163 ;  /* 0x000000a3709b7220 */ /* 0x040fe20000410000 */
[C---:B------:R-:W-:Y:S01]  /*4720*/  FMUL.FTZ R169, R112.reuse, R153 ;  /* 0x0000009970a97220 */ /* 0x040fe20000410000 */
[C---:B------:R-:W-:Y:S01]  /*4730*/  FMUL.FTZ R171, R112.reuse, R145 ;  /* 0x0000009170ab7220 */ /* 0x040fe20000410000 */
        /* <DEDUP_REMOVED lines=19> */
.L_x_8639:
[----:B------:R0:W1:Y:S02]  /*4870*/  LDS R156, [R160+0x107c] ;  /* 0x00107c00a09c7984 */ /* 0x0000640000000800 */
.L_x_8640:
[----:B------:R-:W-:Y:S05]  /*4880*/  BSYNC.RECONVERGENT B0 ;  /* 0x0000000000007941 */ /* 0x000fea0003800200 */
.L_x_8638:
[----:B------:R-:W4:Y:S01]  /*4890*/  @P2 LDC R3, c[0x0][0x38c] ;  /* 0x0000e300ff032b82 */ /* 0x000f220000000800 */
[----:B------:R-:W-:Y:S02]  /*48a0*/  HFMA2 R162, -RZ, RZ, 0, 0 ;  /* 0x00000000ffa27431 */ /* 0x000fe400000001ff */
[----:B----4-:R-:W-:-:S04]  /*48b0*/  @P2 IMAD R3, R134, R3, UR4 ;  /* 0x0000000486032e24 */ /* 0x010fc8000f8e0203 */
[----:B--2---:R-:W-:-:S05]  /*48c0*/  @P2 IMAD.WIDE R2, R3, 0x8, R20 ;  /* 0x0000000803022825 */ /* 0x004fca00078e0214 */
        /* <DEDUP_REMOVED lines=35> */
[----:B------:R-:W3:Y:S01]  /*4b00*/  SHFL.UP PT, R3, R164, 0x1, RZ ;  /* 0x04200000a4037989 */ /* 0x000ee200000e00ff */
[----:B------:R-:W-:Y:S01]  /*4b10*/  FFMA.FTZ R172, R113, R172, R148 ;  /* 0x000000ac71ac7223 */ /* 0x000fe20000010094 */
[----:B-1----:R-:W-:-:S04]  /*4b20*/  FFMA.FTZ R2, R164, R169, R171 ;  /* 0x000000a9a4027223 */ /* 0x002fc800000100ab */
[----:B------:R-:W1:Y:S01]  /*4b30*/  SHFL.DOWN PT, R175, R172, 0x1, 0x1f ;  /* 0x08201f00acaf7f89 */ /* 0x000e6200000e0000 */
[----:B------:R-:W-:Y:S01]  /*4b40*/  FSEL R171, R171, R2, !P0 ;  /* 0x00000002abab7208 */ /* 0x000fe20004000000 */
[----:B--2---:R-:W-:Y:S01]  /*4b50*/  @P4 FMUL.FTZ R169, R170, R173 ;  /* 0x000000adaaa94220 */ /* 0x004fe20000410000 */
[----:B------:R-:W-:-:S03]  /*4b60*/  MOV R174, R172 ;  /* 0x000000ac00ae7202 */ /* 0x000fc60000000f00 */
[----:B------:R-:W2:Y:S01]  /*4b70*/  SHFL.UP PT, R2, R171, 0x2, RZ ;  /* 0x04400000ab027989 */ /* 0x000ea200000e00ff */
[----:B---3--:R-:W-:Y:S01]  /*4b80*/  @P0 FMUL.FTZ R164, R164, R3 ;  /* 0x00000003a4a40220 */ /* 0x008fe20000410000 */
[----:B------:R-:W-:-:S04]  /*4b90*/  ISETP.GE.AND P0, PT, R81, 0x2, PT ;  /* 0x000000025100780c */ /* 0x000fc80003f06270 */
[----:B------:R-:W3:Y:S01]  /*4ba0*/  SHFL.UP PT, R3, R164, 0x2, RZ ;  /* 0x04400000a4037989 */ /* 0x000ee200000e00ff */
[----:B-1----:R-:W-:Y:S01]  /*4bb0*/  @P4 FFMA.FTZ R174, R173, R175, R174 ;  /* 0x000000afadae4223 */ /* 0x002fe200000100ae */
[----:B------:R-:W-:Y:S02]  /*4bc0*/  @P4 MOV R173, R169 ;  /* 0x000000a900ad4202 */ /* 0x000fe40000000f00 */
[----:B------:R-:W-:Y:S02]  /*4bd0*/  ISETP.GT.U32.AND P4, PT, R158, 0x1d, PT ;  /* 0x0000001d9e00780c */ /* 0x000fe40003f84070 */
[----:B------:R-:W1:Y:S01]  /*4be0*/  SHFL.DOWN PT, R172, R174, 0x2, 0x1f ;  /* 0x08401f00aeac7f89 */ /* 0x000e6200000e0000 */
[----:B--2---:R-:W-:-:S03]  /*4bf0*/  FFMA.FTZ R2, R164, R2, R171 ;  /* 0x00000002a4027223 */ /* 0x004fc600000100ab */
[----:B------:R-:W2:Y:S02]  /*4c00*/  SHFL.DOWN PT, R170, R173, 0x2, 0x1f ;  /* 0x08401f00adaa7f89 */ /* 0x000ea400000e0000 */
[----:B------:R-:W-:-:S05]  /*4c10*/  FSEL R171, R171, R2, !P0 ;  /* 0x00000002abab7208 */ /* 0x000fca0004000000 */
[----:B------:R-:W5:Y:S01]  /*4c20*/  SHFL.UP PT, R2, R171, 0x4, RZ ;  /* 0x04800000ab027989 */ /* 0x000f6200000e00ff */
[----:B---3--:R-:W-:Y:S01]  /*4c30*/  @P0 FMUL.FTZ R164, R164, R3 ;  /* 0x00000003a4a40220 */ /* 0x008fe20000410000 */
[----:B------:R-:W-:-:S04]  /*4c40*/  ISETP.GE.AND P0, PT, R81, 0x4, PT ;  /* 0x000000045100780c */ /* 0x000fc80003f06270 */
[----:B------:R-:W3:Y:S01]  /*4c50*/  SHFL.UP PT, R3, R164, 0x4, RZ ;  /* 0x04800000a4037989 */ /* 0x000ee200000e00ff */
[C---:B-1----:R-:W-:Y:S01]  /*4c60*/  @!P4 FFMA.FTZ R174, R173.reuse, R172, R174 ;  /* 0x000000acadaec223 */ /* 0x042fe200000100ae */
[----:B--2---:R-:W-:-:S05]  /*4c70*/  @!P4 FMUL.FTZ R169, R173, R170 ;  /* 0x000000aaada9c220 */ /* 0x004fca0000410000 */
[----:B------:R-:W-:Y:S01]  /*4c80*/  @!P4 MOV R173, R169 ;  /* 0x000000a900adc202 */ /* 0x000fe20000000f00 */
[----:B-----5:R-:W-:Y:S01]  /*4c90*/  FFMA.FTZ R2, R164, R2, R171 ;  /* 0x00000002a4027223 */ /* 0x020fe200000100ab */
[----:B------:R-:W-:-:S03]  /*4ca0*/  ISETP.GT.U32.AND P4, PT, R158, 0x1b, PT ;  /* 0x0000001b9e00780c */ /* 0x000fc60003f84070 */
[----:B------:R-:W1:Y:S01]  /*4cb0*/  SHFL.DOWN PT, R170, R173, 0x4, 0x1f ;  /* 0x08801f00adaa7f89 */ /* 0x000e6200000e0000 */
[----:B------:R-:W-:-:S03]  /*4cc0*/  FSEL R169, R171, R2, !P0 ;  /* 0x00000002aba97208 */ /* 0x000fc60004000000 */
[----:B------:R-:W2:Y:S04]  /*4cd0*/  SHFL.DOWN PT, R171, R174, 0x4, 0x1f ;  /* 0x08801f00aeab7f89 */ /* 0x000ea800000e0000 */
[----:B------:R-:W5:Y:S01]  /*4ce0*/  SHFL.UP PT, R2, R169, 0x8, RZ ;  /* 0x05000000a9027989 */ /* 0x000f6200000e00ff */
[----:B---3--:R-:W-:Y:S01]  /*4cf0*/  @P0 FMUL.FTZ R164, R164, R3 ;  /* 0x00000003a4a40220 */ /* 0x008fe20000410000 */
[----:B------:R-:W-:-:S04]  /*4d00*/  ISETP.GE.AND P0, PT, R81, 0x8, PT ;  /* 0x000000085100780c */ /* 0x000fc80003f06270 */
[----:B------:R-:W3:Y:S01]  /*4d10*/  SHFL.UP PT, R3, R164, 0x8, RZ ;  /* 0x05000000a4037989 */ /* 0x000ee200000e00ff */
[C---:B-1----:R-:W-:Y:S01]  /*4d20*/  @!P4 FMUL.FTZ R170, R173.reuse, R170 ;  /* 0x000000aaadaac220 */ /* 0x042fe20000410000 */
[----:B--2---:R-:W-:-:S04]  /*4d30*/  @!P4 FFMA.FTZ R174, R173, R171, R174 ;  /* 0x000000abadaec223 */ /* 0x004fc800000100ae */
[----:B------:R-:W-:Y:S02]  /*4d40*/  @!P4 MOV R173, R170 ;  /* 0x000000aa00adc202 */ /* 0x000fe40000000f00 */
[----:B------:R-:W-:Y:S01]  /*4d50*/  ISETP.GE.AND P4, PT, R81, 0x10, PT ;  /* 0x000000105100780c */ /* 0x000fe20003f86270 */
[C---:B-----5:R-:W-:Y:S01]  /*4d60*/  FFMA.FTZ R2, R164.reuse, R2, R169 ;  /* 0x00000002a4027223 */ /* 0x060fe200000100a9 */
[----:B------:R-:W1:Y:S04]  /*4d70*/  SHFL.DOWN PT, R175, R174, 0x8, 0x1f ;  /* 0x09001f00aeaf7f89 */ /* 0x000e6800000e0000 */
[----:B------:R-:W2:Y:S01]  /*4d80*/  SHFL.DOWN PT, R172, R173, 0x8, 0x1f ;  /* 0x09001f00adac7f89 */ /* 0x000ea200000e0000 */
[----:B------:R-:W-:Y:S01]  /*4d90*/  FSEL R171, R169, R2, !P0 ;  /* 0x00000002a9ab7208 */ /* 0x000fe20004000000 */
[----:B---3--:R-:W-:Y:S01]  /*4da0*/  @P0 FMUL.FTZ R164, R164, R3 ;  /* 0x00000003a4a40220 */ /* 0x008fe20000410000 */
[----:B------:R-:W-:Y:S01]  /*4db0*/  ISETP.GE.AND P0, PT, R55, UR7, PT ;  /* 0x0000000737007c0c */ /* 0x000fe2000bf06270 */
[----:B------:R-:W-:Y:S01]  /*4dc0*/  HFMA2 R2, -RZ, RZ, 1.875, 0 ;  /* 0x3f800000ff027431 */ /* 0x000fe200000001ff */
[----:B------:R-:W-:Y:S01]  /*4dd0*/  MOV R3, RZ ;  /* 0x000000ff00037202 */ /* 0x000fe20000000f00 */
[----:B------:R-:W3:Y:S01]  /*4de0*/  SHFL.UP PT, R170, R171, 0x10, RZ ;  /* 0x06000000abaa7989 */ /* 0x000ee200000e00ff */
[----:B------:R-:W-:-:S03]  /*4df0*/  ISETP.NE.OR P0, PT, R14, RZ, P0 ;  /* 0x000000ff0e00720c */ /* 0x000fc60000705670 */
[----:B------:R-:W5:Y:S01]  /*4e00*/  SHFL.UP PT, R169, R164, 0x10, RZ ;  /* 0x06000000a4a97989 */ /* 0x000f6200000e00ff */
[----:B-1----:R-:W-:-:S09]  /*4e10*/  @!P5 FFMA.FTZ R174, R173, R175, R174 ;  /* 0x000000afadaed223 */ /* 0x002fd200000100ae */
[----:B------:R-:W-:Y:S01]  /*4e20*/  @!P0 LDS.64 R2, [UR6+0x10f8] ;  /* 0x0010f806ff028984 */ /* 0x000fe20008000a00 */
[----:B------:R-:W-:Y:S01]  /*4e30*/  ISETP.GT.U32.AND P0, PT, R158, 0xf, PT ;  /* 0x0000000f9e00780c */ /* 0x000fe20003f04070 */
[----:B--2---:R-:W-:Y:S02]  /*4e40*/  @!P5 FMUL.FTZ R172, R173, R172 ;  /* 0x000000acadacd220 */ /* 0x004fe40000410000 */
[----:B------:R-:W1:Y:S03]  /*4e50*/  SHFL.DOWN PT, R175, R174, 0x10, 0x1f ;  /* 0x0a001f00aeaf7f89 */ /* 0x000e6600000e0000 */
[----:B------:R-:W-:Y:S01]  /*4e60*/  @!P5 MOV R173, R172 ;  /* 0x000000ac00add202 */ /* 0x000fe20000000f00 */
[----:B---3--:R-:W-:-:S04]  /*4e70*/  FFMA.FTZ R170, R164, R170, R171 ;  /* 0x000000aaa4aa7223 */ /* 0x008fc800000100ab */
[----:B------:R-:W2:Y:S01]  /*4e80*/  SHFL.DOWN PT, R172, R173, 0x10, 0x1f ;  /* 0x0a001f00adac7f89 */ /* 0x000ea200000e0000 */
[----:B-----5:R-:W-:Y:S01]  /*4e90*/  @P4 FMUL.FTZ R164, R164, R169 ;  /* 0x000000a9a4a44220 */ /* 0x020fe20000410000 */
[----:B------:R-:W-:-:S05]  /*4ea0*/  FSEL R170, R171, R170, !P4 ;  /* 0x000000aaabaa7208 */ /* 0x000fca0006000000 */
[----:B------:R-:W-:Y:S04]  /*4eb0*/  SHFL.UP PT, R164, R164, 0x1, RZ ;  /* 0x04200000a4a47989 */ /* 0x000fe800000e00ff */
[----:B------:R-:W-:Y:S01]  /*4ec0*/  SHFL.UP PT, R169, R170, 0x1, RZ ;  /* 0x04200000aaa97989 */ /* 0x000fe200000e00ff */
[----:B-1----:R-:W-:-:S05]  /*4ed0*/  @!P0 FFMA.FTZ R174, R173, R175, R174 ;  /* 0x000000afadae8223 */ /* 0x002fca00000100ae */
[----:B------:R-:W-:Y:S01]  /*4ee0*/  SHFL.DOWN PT, R175, R174, 0x1, 0x1f ;  /* 0x08201f00aeaf7f89 */ /* 0x000fe200000e0000 */
[----:B--2---:R-:W-:-:S03]  /*4ef0*/  @!P0 FMUL.FTZ R172, R173, R172 ;  /* 0x000000acadac8220 */ /* 0x004fc60000410000 */
        /* <DEDUP_REMOVED lines=15> */
[----:B------:R-:W-:Y:S01]  /*4ff0*/  FMUL.FTZ R163, R163, R177 ;  /* 0x000000b1a3a37220 */ /* 0x000fe20000410000 */
[----:B------:R-:W-:Y:S01]  /*5000*/  @P3 FFMA.FTZ R176, R172, R176, R175 ;  /* 0x000000b0acb03223 */ /* 0x000fe200000100af */
[-C--:B------:R-:W-:Y:S01]  /*5010*/  FFMA.FTZ R179, R115, R170.reuse, R138 ;  /* 0x000000aa73b37223 */ /* 0x080fe2000001008a */
[----:B------:R-:W-:Y:S01]  /*5020*/  FMUL.FTZ R161, R161, R170 ;  /* 0x000000aaa1a17220 */ /* 0x000fe20000410000 */
[----:B------:R-:W-:Y:S02]  /*5030*/  FFMA.FTZ R163, R98, R163, R165 ;  /* 0x000000a362a37223 */ /* 0x000fe400000100a5 */
[----:B------:R-:W-:Y:S02]  /*5040*/  FMUL.FTZ R149, R149, R179 ;  /* 0x000000b395957220 */ /* 0x000fe40000410000 */
[----:B------:R-:W-:Y:S01]  /*5050*/  FFMA.FTZ R165, R100, R161, R163 ;  /* 0x000000a164a57223 */ /* 0x000fe200000100a3 */
[----:B------:R-:W-:Y:S01]  /*5060*/  FMUL.FTZ R163, R112, R164 ;  /* 0x000000a470a37220 */ /* 0x000fe20000410000 */
[----:B------:R-:W-:Y:S01]  /*5070*/  FFMA.FTZ R161, R176, R156, R167 ;  /* 0x0000009cb0a17223 */ /* 0x000fe200000100a7 */
[----:B------:R-:W-:Y:S01]  /*5080*/  FMUL.FTZ R167, R112, R170 ;  /* 0x000000aa70a77220 */ /* 0x000fe20000410000 */
        /* <DEDUP_REMOVED lines=11> */
[----:B------:R-:W-:Y:S01]  /*5140*/  FMUL.FTZ R169, R102, R169 ;  /* 0x000000a966a97220 */ /* 0x000fe20000410000 */
[----:B------:R-:W-:Y:S01]  /*5150*/  STS [R59+0x220], R36 ;  /* 0x000220243b007388 */ /* 0x000fe20000000800 */
[CC--:B------:R-:W-:Y:S01]  /*5160*/  FFMA.FTZ R183, R117.reuse, R172.reuse, R142 ;  /* 0x000000ac75b77223 */ /* 0x0c0fe2000001008e */
[----:B------:R-:W-:Y:S01]  /*5170*/  FMUL.FTZ R173, R112, R172 ;  /* 0x000000ac70ad7220 */ /* 0x000fe20000410000 */
[----:B------:R-:W-:Y:S01]  /*5180*/  FMUL.FTZ R171, R106, R171 ;  /* 0x000000ab6aab7220 */ /* 0x000fe20000410000 */
[CC--:B-1----:R-:W-:Y:S01]  /*5190*/  FMUL.FTZ R3, R112.reuse, R162.reuse ;  /* 0x000000a270037220 */ /* 0x0c2fe20000410000 */
[----:B------:R-:W-:Y:S01]  /*51a0*/  FMUL.FTZ R175, R112, R183 ;  /* 0x000000b770af7220 */ /* 0x000fe20000410000 */
[----:B------:R-:W-:Y:S01]  /*51b0*/  FMUL.FTZ R173, R108, R173 ;  /* 0x000000ad6cad7220 */ /* 0x000fe20000410000 */
[----:B------:R-:W-:Y:S01]  /*51c0*/  STS [R60+0x4], R163 ;  /* 0x000004a33c007388 */ /* 0x000fe20000000800 */
[----:B------:R-:W-:Y:S01]  /*51d0*/  FMUL.FTZ R3, R104, R3 ;  /* 0x0000000368037220 */ /* 0x000fe20000410000 */
[----:B------:R-:W-:Y:S01]  /*51e0*/  FMUL.FTZ R175, R110, R175 ;  /* 0x000000af6eaf7220 */ /* 0x000fe20000410000 */
[----:B------:R-:W-:Y:S01]  /*51f0*/  FFMA.FTZ R117, R117, R161, R154 ;  /* 0x000000a175757223 */ /* 0x000fe2000001009a */
[----:B------:R1:W-:Y:S01]  /*5200*/  STS [R60+0x8], R167 ;  /* 0x000008a73c007388 */ /* 0x0003e20000000800 */
[----:B------:R-:W-:Y:S01]  /*5210*/  FFMA.FTZ R149, R102, R149, R165 ;  /* 0x0000009566957223 */ /* 0x000fe200000100a5 */
[----:B------:R-:W-:Y:S01]  /*5220*/  FMUL.FTZ R151, R151, R162 ;  /* 0x000000a297977220 */ /* 0x000fe20000410000 */
[----:B------:R-:W-:Y:S01]  /*5230*/  FFMA.FTZ R159, R146, R117, R159 ;  /* 0x00000075929f7223 */ /* 0x000fe2000001009f */
[----:B------:R2:W-:Y:S01]  /*5240*/  STS [R60+0xc], R169 ;  /* 0x00000ca93c007388 */ /* 0x0005e20000000800 */
[----:B------:R-:W-:Y:S01]  /*5250*/  FMUL.FTZ R153, R153, R181 ;  /* 0x000000b599997220 */ /* 0x000fe20000410000 */
[----:B------:R-:W-:Y:S01]  /*5260*/  FFMA.FTZ R149, R104, R151, R149 ;  /* 0x0000009768957223 */ /* 0x000fe20000010095 */
[----:B------:R-:W-:Y:S01]  /*5270*/  IADD3 R151, PT, PT, -R168, UR10, RZ ;  /* 0x0000000aa8977c10 */ /* 0x000fe2000fffe1ff */
[----:B------:R3:W-:Y:S01]  /*5280*/  STS [R60+0x10], R3 ;  /* 0x000010033c007388 */ /* 0x0007e20000000800 */
[----:B------:R-:W-:Y:S01]  /*5290*/  FFMA.FTZ R165, R37, R159, R152 ;  /* 0x0000009f25a57223 */ /* 0x000fe20000010098 */
[----:B------:R-:W-:Y:S01]  /*52a0*/  FFMA.FTZ R149, R106, R153, R149 ;  /* 0x000000996a957223 */ /* 0x000fe20000010095 */
[----:B------:R-:W-:Y:S01]  /*52b0*/  FMUL.FTZ R145, R145, R172 ;  /* 0x000000ac91917220 */ /* 0x000fe20000410000 */
[----:B------:R4:W-:Y:S01]  /*52c0*/  STS [R60+0x14], R171 ;  /* 0x000014ab3c007388 */ /* 0x0009e20000000800 */
[----:B-1----:R-:W-:Y:S01]  /*52d0*/  FFMA.FTZ R167, R144, R165, R157 ;  /* 0x000000a590a77223 */ /* 0x002fe2000001009d */
[----:B------:R-:W-:Y:S01]  /*52e0*/  FMUL.FTZ R147, R147, R183 ;  /* 0x000000b793937220 */ /* 0x000fe20000410000 */
[----:B------:R-:W-:Y:S01]  /*52f0*/  FFMA.FTZ R145, R108, R145, R149 ;  /* 0x000000916c917223 */ /* 0x000fe20000010095 */
[----:B------:R1:W-:Y:S01]  /*5300*/  STS [R60+0x18], R173 ;  /* 0x000018ad3c007388 */ /* 0x0003e20000000800 */
[----:B--2---:R-:W-:Y:S01]  /*5310*/  FFMA.FTZ R169, R115, R167, R150 ;  /* 0x000000a773a97223 */ /* 0x004fe20000010096 */
[----:B---3--:R-:W-:Y:S01]  /*5320*/  IMAD.WIDE.U32 R2, R24, UR4, R22 ;  /* 0x0000000418027c25 */ /* 0x008fe2000f8e0016 */
[----:B------:R-:W-:Y:S01]  /*5330*/  ISETP.GE.AND P4, PT, R151, 0x21, PT ;  /* 0x000000219700780c */ /* 0x000fe20003f86270 */
[----:B------:R2:W-:Y:S01]  /*5340*/  STS [R60+0x1c], R175 ;  /* 0x00001caf3c007388 */ /* 0x0005e20000000800 */
[----:B------:R-:W-:Y:S01]  /*5350*/  BAR.SYNC.DEFER_BLOCKING 0x0 ;  /* 0x0000000000007b1d */ /* 0x000fe20000010000 */
[----:B------:R-:W-:Y:S01]  /*5360*/  IMAD R3, R25, UR4, R3 ;  /* 0x0000000419037c24 */ /* 0x000fe2000f8e0203 */
[----:B------:R-:W-:Y:S01]  /*5370*/  LEA R36, P3, R2, UR8, 0x2 ;  /* 0x0000000802247c11 */ /* 0x000fe2000f8610ff */
[----:B----4-:R-:W-:Y:S01]  /*5380*/  FFMA.FTZ R171, R114, R169, R155 ;  /* 0x000000a972ab7223 */ /* 0x010fe2000001009b */
[----:B------:R-:W-:Y:S01]  /*5390*/  ISETP.GE.AND P5, PT, R151, 0x41, PT ;  /* 0x000000419700780c */ /* 0x000fe20003fa6270 */
[----:B------:R-:W-:Y:S01]  /*53a0*/  FFMA.FTZ R156, R110, R147, R145 ;  /* 0x000000936e9c7223 */ /* 0x000fe20000010091 */
[----:B------:R-:W-:Y:S01]  /*53b0*/  LEA.HI.X R37, R2, UR9, R3, 0x2, P3 ;  /* 0x0000000902257c11 */ /* 0x000fe200098f1403 */
[----:B-1----:R-:W-:Y:S01]  /*53c0*/  FFMA.FTZ R173, R113, R171, R148 ;  /* 0x000000ab71ad7223 */ /* 0x002fe20000010094 */
[----:B------:R-:W-:Y:S01]  /*53d0*/  ISETP.GE.AND P3, PT, R151, 0x1, PT ;  /* 0x000000019700780c */ /* 0x000fe20003f66270 */
[----:B------:R2:W1:-:S12]  /*53e0*/  LDS R163, [R61+0x2a0] ;  /* 0x0002a0003da37984 */ /* 0x0004580000000800 */
[----:B--2---:R-:W-:Y:S05]  /*53f0*/  @!P3 BRA `(.L_x_8642) ;  /* 0x000000000008b947 */ /* 0x004fea0003800000 */
[----:B------:R-:W2:Y:S04]  /*5400*/  LDS R3, [R57+0x220] ;  /* 0x0002200039037984 */ /* 0x000ea80000000800 */
[----:B--2---:R2:W-:Y:S02]  /*5410*/  REDG.E.ADD.F32.FTZ.RN.STRONG.GPU desc[UR16][R36.64], R3 ;  /* 0x00000003240079a6 */ /* 0x0045e4000c12f310 */
.L_x_8642:
[----:B------:R-:W-:Y:S05]  /*5420*/  BSYNC.RECONVERGENT B0 ;  /* 0x0000000000007941 */ /* 0x000fea0003800200 */
.L_x_8641:
[----:B------:R-:W-:Y:S04]  /*5430*/  BSSY.RECONVERGENT B0, `(.L_x_8643) ;  /* 0x0000003000007945 */ /* 0x000fe80003800200 */
[----:B------:R-:W-:Y:S05]  /*5440*/  @!P4 BRA `(.L_x_8644) ;  /* 0x000000000004c947 */ /* 0x000fea0003800000 */
[----:B-1----:R3:W-:Y:S02]  /*5450*/  REDG.E.ADD.F32.FTZ.RN.STRONG.GPU desc[UR16][R36.64+0x80], R163 ;  /* 0x000080a3240079a6 */ /* 0x0027e4000c12f310 */
.L_x_8644:
[----:B------:R-:W-:Y:S05]  /*5460*/  BSYNC.RECONVERGENT B0 ;  /* 0x0000000000007941 */ /* 0x000fea0003800200 */
.L_x_8643:
[----:B--2---:R2:W4:Y:S01]  /*5470*/  LDS R3, [R62+0x320] ;  /* 0x000320003e037984 */ /* 0x0045220000000800 */
[----:B------:R-:W-:Y:S04]  /*5480*/  BSSY.RECONVERGENT B0, `(.L_x_8645) ;  /* 0x0000003000007945 */ /* 0x000fe80003800200 */
[----:B------:R-:W-:Y:S05]  /*5490*/  @!P5 BRA `(.L_x_8646) ;  /* 0x000000000004d947 */ /* 0x000fea0003800000 */
[----:B----4-:R4:W-:Y:S02]  /*54a0*/  REDG.E.ADD.F32.FTZ.RN.STRONG.GPU desc[UR16][R36.64+0x100], R3 ;  /* 0x00010003240079a6 */ /* 0x0109e4000c12f310 */
.L_x_8646:
[----:B------:R-:W-:Y:S05]  /*54b0*/  BSYNC.RECONVERGENT B0 ;  /* 0x0000000000007941 */ /* 0x000fea0003800200 */
.L_x_8645:
        /* <DEDUP_REMOVED lines=17> */
[----:B------:R-:W-:Y:S01]  /*55d0*/  ISETP.GE.AND P3, PT, R151, 0xa1, PT ;  /* 0x000000a19700780c */ /* 0x000fe20003f66270 */
[----:B------:R-:W-:Y:S01]  /*55e0*/  FADD.FTZ R148, -R139, R162 ;  /* 0x000000a28b947221 */ /* 0x000fe20000010100 */
[----:B------:R-:W-:Y:S01]  /*55f0*/  ISETP.GE.AND P4, PT, R151, 0xc1, PT ;  /* 0x000000c19700780c */ /* 0x000fe20003f86270 */
[----:B------:R-:W-:Y:S01]  /*5600*/  FFMA.FTZ R112, R145, R146, R112 ;  /* 0x0000009291707223 */ /* 0x000fe20000010070 */
[----:B------:R-:W-:Y:S01]  /*5610*/  ISETP.GE.AND P5, PT, R151, 0xe1, PT ;  /* 0x000000e19700780c */ /* 0x000fe20003fa6270 */
[----:B------:R-:W-:-:S12]  /*5620*/  @!P6 BRA `(.L_x_8648) ;  /* 0x000000000004e947 */ /* 0x000fd80003800000 */
[----:B0-----:R4:W-:Y:S02]  /*5630*/  REDG.E.ADD.F32.FTZ.RN.STRONG.GPU desc[UR16][R36.64+0x180], R149 ;  /* 0x00018095240079a6 */ /* 0x0019e4000c12f310 */
.L_x_8648:
[----:B------:R-:W-:Y:S05]  /*5640*/  BSYNC.RECONVERGENT B0 ;  /* 0x0000000000007941 */ /* 0x000fea0003800200 */
.L_x_8647:
[----:B------:R1:W1:Y:S01]  /*5650*/  LDS R151, [R64+0x420] ;  /* 0x0004200040977984 */ /* 0x0002620000000800 */
[----:B------:R-:W-:Y:S01]  /*5660*/  ISETP.NE.AND P6, PT, R150, RZ, PT ;  /* 0x000000ff9600720c */ /* 0x000fe20003fc5270 */
[----:B------:R-:W-:Y:S01]  /*5670*/  BSSY.RECONVERGENT B0, `(.L_x_8649) ;  /* 0x0000006000007945 */ /* 0x000fe20003800200 */
[----:B0---4-:R-:W-:Y:S01]  /*5680*/  FMUL.FTZ R149, R159, R92 ;  /* 0x0000005c9f957220 */ /* 0x011fe20000410000 */
[----:B------:R-:W-:Y:S01]  /*5690*/  FADD.FTZ R150, -R140, R181 ;  /* 0x000000b58c967221 */ /* 0x000fe20000010100 */
[----:B------:R-:W-:-:S09]  /*56a0*/  FFMA.FTZ R112, R147, R148, R112 ;  /* 0x0000009493707223 */ /* 0x000fd20000010070 */
[----:B------:R-:W-:Y:S05]  /*56b0*/  @!P6 BRA `(.L_x_8650) ;  /* 0x000000000004e947 */ /* 0x000fea0003800000 */
[----:B-1----:R0:W-:Y:S02]  /*56c0*/  REDG.E.ADD.F32.FTZ.RN.STRONG.GPU desc[UR16][R36.64+0x200], R151 ;  /* 0x00020097240079a6 */ /* 0x0021e4000c12f310 */
.L_x_8650:
[----:B------:R-:W-:Y:S05]  /*56d0*/  BSYNC.RECONVERGENT B0 ;  /* 0x0000000000007941 */ /* 0x000fea0003800200 */
.L_x_8649:
[----:B------:R4:W2:Y:S01]  /*56e0*/  LDS R153, [R65+0x4a0] ;  /* 0x0004a00041997984 */ /* 0x0008a20000000800 */
[----:B------:R-:W-:Y:S01]  /*56f0*/  BSSY.RECONVERGENT B0, `(.L_x_8651) ;  /* 0x0000006000007945 */ /* 0x000fe20003800200 */
[----:B01----:R-:W-:Y:S01]  /*5700*/  FMUL.FTZ R151, R117, R93 ;  /* 0x0000005d75977220 */ /* 0x003fe20000410000 */
[----:B------:R-:W-:Y:S01]  /*5710*/  FADD.FTZ R152, -R141, R172 ;  /* 0x000000ac8d987221 */ /* 0x000fe20000010100 */
[----:B------:R-:W-:Y:S01]  /*5720*/  FFMA.FTZ R112, R149, R150, R112 ;  /* 0x0000009695707223 */ /* 0x000fe20000010070 */
[----:B------:R-:W-:Y:S06]  /*5730*/  @!P3 BRA `(.L_x_8652) ;  /* 0x000000000004b947 */ /* 0x000fec0003800000 */
[----:B--2---:R0:W-:Y:S02]  /*5740*/  REDG.E.ADD.F32.FTZ.RN.STRONG.GPU desc[UR16][R36.64+0x280], R153 ;  /* 0x00028099240079a6 */ /* 0x0041e4000c12f310 */
.L_x_8652:
[----:B------:R-:W-:Y:S05]  /*5750*/  BSYNC.RECONVERGENT B0 ;  /* 0x0000000000007941 */ /* 0x000fea0003800200 */
.L_x_8651:
[----:B------:R1:W1:Y:S01]  /*5760*/  LDS R155, [R66+0x520] ;  /* 0x00052000429b7984 */ /* 0x0002620000000800 */
[----:B------:R-:W-:Y:S01]  /*5770*/  BSSY.RECONVERGENT B0, `(.L_x_8653) ;  /* 0x0000006000007945 */ /* 0x000fe20003800200 */
[----:B0-2---:R-:W-:Y:S01]  /*5780*/  FMUL.FTZ R153, R161, R94 ;  /* 0x0000005ea1997220 */ /* 0x005fe20000410000 */
[----:B------:R-:W-:Y:S01]  /*5790*/  FADD.FTZ R154, -R142, R183 ;  /* 0x000000b78e9a7221 */ /* 0x000fe20000010100 */
[----:B------:R-:W-:Y:S01]  /*57a0*/  FFMA.FTZ R112, R151, R152, R112 ;  /* 0x0000009897707223 */ /* 0x000fe20000010070 */
[----:B------:R-:W-:Y:S06]  /*57b0*/  @!P4 BRA `(.L_x_8654) ;  /* 0x000000000004c947 */ /* 0x000fec0003800000 */
[----:B-1----:R0:W-:Y:S02]  /*57c0*/  REDG.E.ADD.F32.FTZ.RN.STRONG.GPU desc[UR16][R36.64+0x300], R155 ;  /* 0x0003009b240079a6 */ /* 0x0021e4000c12f310 */
.L_x_8654:
[----:B------:R-:W-:Y:S05]  /*57d0*/  BSYNC.RECONVERGENT B0 ;  /* 0x0000000000007941 */ /* 0x000fea0003800200 */
.L_x_8653:
[----:B------:R2:W2:Y:S01]  /*57e0*/  LDS R157, [R67+0x5a0] ;  /* 0x0005a000439d7984 */ /* 0x0004a20000000800 */
[----:B------:R-:W-:Y:S01]  /*57f0*/  BSSY.RECONVERGENT B0, `(.L_x_8655) ;  /* 0x0000004000007945 */ /* 0x000fe20003800200 */
[----:B01----:R-:W-:-:S03]  /*5800*/  FFMA.FTZ R155, R153, R154, R112 ;  /* 0x0000009a999b7223 */ /* 0x003fc60000010070 */
[----:B------:R-:W-:Y:S05]  /*5810*/  @!P5 BRA `(.L_x_8656) ;  /* 0x000000000004d947 */ /* 0x000fea0003800000 */
[----:B--2---:R0:W-:Y:S02]  /*5820*/  REDG.E.ADD.F32.FTZ.RN.STRONG.GPU desc[UR16][R36.64+0x380], R157 ;  /* 0x0003809d240079a6 */ /* 0x0041e4000c12f310 */
.L_x_8656:
[----:B------:R-:W-:Y:S05]  /*5830*/  BSYNC.RECONVERGENT B0 ;  /* 0x0000000000007941 */ /* 0x000fea0003800200 */
.L_x_8655:
[----:B0--3--:R-:W0:Y:S01]  /*5840*/  SHFL.DOWN PT, R36, R155, 0x1, 0x1f ;  /* 0x08201f009b247f89 */ /* 0x009e2200000e0000 */
[----:B------:R-:W-:Y:S01]  /*5850*/  ISETP.GT.AND P3, PT, R81, 0x1e, PT ;  /* 0x0000001e5100780c */ /* 0x000fe20003f64270 */
[----:B------:R-:W-:Y:S01]  /*5860*/  FADD.FTZ R131, R153, R131 ;  /* 0x0000008399837221 */ /* 0x000fe20000010000 */
[----:B------:R-:W-:Y:S01]  /*5870*/  FADD.FTZ R133, R149, R133 ;  /* 0x0000008595857221 */ /* 0x000fe20000010000 */
[----:B------:R-:W1:Y:S01]  /*5880*/  SHFL.DOWN PT, R37, R156, 0x1, 0x1f ;  /* 0x08201f009c257f89 */ /* 0x000e6200000e0000 */
[C---:B------:R-:W-:Y:S01]  /*5890*/  FMUL.FTZ R149, R116.reuse, R165 ;  /* 0x000000a574957220 */ /* 0x040fe20000410000 */
[----:B------:R-:W-:Y:S01]  /*58a0*/  FADD.FTZ R129, R145, R129 ;  /* 0x0000008191817221 */ /* 0x000fe20000010000 */
[----:B------:R-:W-:Y:S01]  /*58b0*/  FADD.FTZ R130, R115, R130 ;  /* 0x0000008273827221 */ /* 0x000fe20000010000 */
[----:B------:R-:W-:Y:S01]  /*58c0*/  FMUL.FTZ R145, R116, R159 ;  /* 0x0000009f74917220 */ /* 0x000fe20000410000 */
[----:B------:R-:W-:Y:S01]  /*58d0*/  FMUL.FTZ R148, R148, R149 ;  /* 0x0000009594947220 */ /* 0x000fe20000410000 */
[----:B------:R-:W-:Y:S01]  /*58e0*/  FADD.FTZ R128, R147, R128 ;  /* 0x0000008093807221 */ /* 0x000fe20000010000 */
[----:B------:R-:W-:Y:S01]  /*58f0*/  FMUL.FTZ R147, R116, R167 ;  /* 0x000000a774937220 */ /* 0x000fe20000410000 */
        /* <DEDUP_REMOVED lines=9> */
[----:B------:R-:W-:Y:S01]  /*5990*/  FADD.FTZ R126, R113, R126 ;  /* 0x0000007e717e7221 */ /* 0x000fe20000010000 */
[----:B------:R-:W-:Y:S01]  /*59a0*/  FMUL.FTZ R154, R154, R115 ;  /* 0x000000739a9a7220 */ /* 0x000fe20000410000 */
[----:B------:R-:W-:Y:S01]  /*59b0*/  FADD.FTZ R127, R2, R127 ;  /* 0x0000007f027f7221 */ /* 0x000fe20000010000 */
        /* <DEDUP_REMOVED lines=30> */
[----:B------:R-:W-:Y:S01]  /*5ba0*/  FMUL.FTZ R37, R116, R169 ;  /* 0x000000a974257220 */ /* 0x000fe20000410000 */
[----:B------:R-:W-:Y:S02]  /*5bb0*/  ISETP.NE.AND P3, PT, R81, RZ, PT ;  /* 0x000000ff5100720c */ /* 0x000fe40003f65270 */
[----:B------:R-:W1:Y:S01]  /*5bc0*/  SHFL.DOWN PT, R153, R156, 0x10, 0x1f ;  /* 0x0a001f009c997f89 */ /* 0x000e6200000e0000 */
        /* <DEDUP_REMOVED lines=18> */
[----:B------:R-:W1:Y:S01]  /*5cf0*/  @P3 LDS R3, [UR6+0x18f8] ;  /* 0x0018f806ff033984 */ /* 0x000e620008000800 */
[----:B0-----:R-:W-:Y:S01]  /*5d00*/  @P3 FADD.FTZ R37, R37, R2 ;  /* 0x0000000225253221 */ /* 0x001fe20000010000 */
[----:B-1----:R-:W-:-:S04]  /*5d10*/  @P3 FADD.FTZ R36, R36, R3 ;  /* 0x0000000324243221 */ /* 0x002fc80000010000 */
[----:B------:R0:W-:Y:S04]  /*5d20*/  STS [UR6+0x1cf8], R37 ;  /* 0x001cf825ff007988 */ /* 0x0001e80008000806 */
[----:B------:R0:W-:Y:S02]  /*5d30*/  STS [UR6+0x18f8], R36 ;  /* 0x0018f824ff007988 */ /* 0x0001e40008000806 */
.L_x_8658:
[----:B------:R-:W-:Y:S05]  /*5d40*/  BSYNC.RECONVERGENT B0 ;  /* 0x0000000000007941 */ /* 0x000fea0003800200 */
.L_x_8657:
[----:B------:R-:W-:-:S04]  /*5d50*/  UIADD3 UR4, UPT, UPT, UR4, 0x1, URZ ;  /* 0x0000000104047890 */ /* 0x000fc8000fffe0ff */
[----:B------:R-:W-:-:S09]  /*5d60*/  UISETP.GE.AND UP0, UPT, UR4, UR11, UPT ;  /* 0x0000000b0400728c */ /* 0x000fd2000bf06270 */
[----:B------:R-:W-:Y:S05]  /*5d70*/  BRA.U !UP0, `(.L_x_8659) ;  /* 0xffffffe108bc7547 */ /* 0x000fea000b83ffff */
.L_x_8637:
[----:B------:R-:W-:Y:S01]  /*5d80*/  BAR.SYNC.DEFER_BLOCKING 0x0 ;  /* 0x0000000000007b1d */ /* 0x000fe20000010000 */
[-C--:B------:R-:W-:Y:S02]  /*5d90*/  ISETP.GE.AND P6, PT, R58, R77.reuse, PT ;  /* 0x0000004d3a00720c */ /* 0x080fe40003fc6270 */
[----:B------:R-:W-:Y:S02]  /*5da0*/  ISETP.GE.AND P1, PT, R68, R77, PT ;  /* 0x0000004d4400720c */ /* 0x000fe40003f26270 */
[----:B------:R-:W-:-:S03]  /*5db0*/  PRMT R3, RZ, 0x7610, R3 ;  /* 0x00007610ff037816 */ /* 0x000fc60000000003 */
[----:B------:R-:W1:Y:S01]  /*5dc0*/  LDC.64 R94, c[0x0][0x4f8] ;  /* 0x00013e00ff5e7b82 */ /* 0x000e620000000a00 */
[----:B------:R-:W-:Y:S01]  /*5dd0*/  PRMT R0, RZ, 0x7610, R0 ;  /* 0x00007610ff007816 */ /* 0x000fe20000000000 */
[----:B------:R-:W3:Y:S01]  /*5de0*/  LDCU.64 UR6, c[0x0][0x500] ;  /* 0x0000a000ff0677ac */ /* 0x000ee20008000a00 */
[-C--:B------:R-:W-:Y:S02]  /*5df0*/  ISETP.GE.AND P2, PT, R69, R77.reuse, PT ;  /* 0x0000004d4500720c */ /* 0x080fe40003f46270 */
[-C--:B------:R-:W-:Y:S01]  /*5e00*/  ISETP.GE.AND P3, PT, R70, R77.reuse, PT ;  /* 0x0000004d4600720c */ /* 0x080fe20003f66270 */
[----:B------:R-:W5:Y:S01]  /*5e10*/  LDCU.64 UR8, c[0x0][0x550] ;  /* 0x0000aa00ff0877ac */ /* 0x000f620008000a00 */
[-C--:B------:R-:W-:Y:S02]  /*5e20*/  ISETP.GE.AND P4, PT, R71, R77.reuse, PT ;  /* 0x0000004d4700720c */ /* 0x080fe40003f86270 */
[----:B------:R-:W-:Y:S02]  /*5e30*/  ISETP.GE.AND P5, PT, R72, R77, PT ;  /* 0x0000004d4800720c */ /* 0x000fe40003fa6270 */
[----:B------:R-:W-:-:S02]  /*5e40*/  PRMT R7, RZ, 0x7610, R7 ;  /* 0x00007610ff077816 */ /* 0x000fc40000000007 */
[----:B------:R-:W-:Y:S01]  /*5e50*/  PRMT R23, RZ, 0x7610, R23 ;  /* 0x00007610ff177816 */ /* 0x000fe20000000017 */
[----:B------:R-:W2:Y:S01]  /*5e60*/  @!P6 LDG.E.U16 R3, desc[UR16][R4.64] ;  /* 0x000000100403e981 */ /* 0x000ea2000c1e1500 */
[----:B------:R-:W-:-:S03]  /*5e70*/  ISETP.GE.AND P6, PT, R73, R77, PT ;  /* 0x0000004d4900720c */ /* 0x000fc60003fc6270 */
[----:B------:R-:W4:Y:S01]  /*5e80*/  @!P1 LDG.E.U16 R0, desc[UR16][R4.64+0x40] ;  /* 0x0000401004009981 */ /* 0x000f22000c1e1500 */
[----:B------:R-:W-:Y:S02]  /*5e90*/  ISETP.GE.AND P1, PT, R74, R77, PT ;  /* 0x0000004d4a00720c */ /* 0x000fe40003f26270 */
[----:B------:R-:W-:Y:S01]  /*5ea0*/  PRMT R2, RZ, 0x7610, R2 ;  /* 0x00007610ff027816 */ /* 0x000fe20000000002 */
[----:B------:R-:W3:Y:S01]  /*5eb0*/  @!P2 LDG.E.U16 R7, desc[UR16][R4.64+0x80] ;  /* 0x000080100407a981 */ /* 0x000ee2000c1e1500 */
[----:B------:R-:W-:Y:S02]  /*5ec0*/  PRMT R25, RZ, 0x7610, R25 ;  /* 0x00007610ff197816 */ /* 0x000fe40000000019 */
[----:B------:R-:W-:Y:S01]  /*5ed0*/  PRMT R22, RZ, 0x7610, R22 ;  /* 0x00007610ff167816 */ /* 0x000fe20000000016 */
        /* <DEDUP_REMOVED lines=8> */
[----:B------:R-:W-:-:S04]  /*5f60*/  F2FP.F16.F32.PACK_AB R131, R131, R132 ;  /* 0x000000848383723e */ /* 0x000fc800000000ff */
[----:B------:R-:W-:Y:S01]  /*5f70*/  PRMT R26, R131, 0x7632, R26 ;  /* 0x00007632831a7816 */ /* 0x000fe2000000001a */
[----:B--2---:R-:W-:Y:S04]  /*5f80*/  STS.U16 [R78], R3 ;  /* 0x000000034e007388 */ /* 0x004fe80000000400 */
[----:B----4-:R-:W-:Y:S04]  /*5f90*/  STS.U16 [R79+0x40], R0 ;  /* 0x000040004f007388 */ /* 0x010fe80000000400 */
[----:B---3--:R-:W-:Y:S04]  /*5fa0*/  STS.U16 [R80+0x80], R7 ;  /* 0x0000800750007388 */ /* 0x008fe80000000400 */
[----:B-----5:R-:W-:Y:S04]  /*5fb0*/  STS.U16 [R82+0xc0], R23 ;  /* 0x0000c01752007388 */ /* 0x020fe80000000400 */
        /* <DEDUP_REMOVED lines=18> */
[----:B------:R-:W-:Y:S03]  /*60e0*/  LDS.U16 R3, [R87+0x8] ;  /* 0x0000080057037984 */ /* 0x000fe60000000400 */
[----:B------:R-:W2:Y:S01]  /*60f0*/  @!P2 MUFU.EX2 R23, R23 ;  /* 0x000000170017a308 */ /* 0x000ea20000000800 */
[----:B------:R-:W3:Y:S03]  /*6100*/  LDS.U16 R0, [R87+0x4] ;  /* 0x0000040057007984 */ /* 0x000ee60000000400 */
[----:B------:R-:W5:Y:S01]  /*6110*/  @!P1 MUFU.EX2 R7, R7 ;  /* 0x0000000700079308 */ /* 0x000f620000000800 */
[----:B--2---:R-:W-:Y:S01]  /*6120*/  @!P2 FADD.FTZ R24, R23, 1 ;  /* 0x3f8000001718a421 */ /* 0x004fe20000010000 */
[----:B-----5:R-:W-:-:S05]  /*6130*/  @!P1 FADD.FTZ R22, R7, 1 ;  /* 0x3f80000007169421 */ /* 0x020fca0000010000 */
[----:B------:R-:W2:Y:S01]  /*6140*/  @!P2 MUFU.RCP R24, R24 ;  /* 0x000000180018a308 */ /* 0x000ea20000001000 */
[----:B------:R-:W5:Y:S01]  /*6150*/  LDS.U16 R7, [R87+0xe] ;  /* 0x00000e0057077984 */ /* 0x000f620000000400 */
[----:B----4-:R-:W-:Y:S01]  /*6160*/  HADD2.F32 R25, -RZ, R2.H0_H0 ;  /* 0x20000002ff197230 */ /* 0x010fe20000004100 */
[----:B------:R-:W-:Y:S06]  /*6170*/  BAR.SYNC.DEFER_BLOCKING 0x0 ;  /* 0x0000000000007b1d */ /* 0x000fec0000010000 */
[----:B------:R-:W4:Y:S01]  /*6180*/  @!P1 MUFU.RCP R22, R22 ;  /* 0x0000001600169308 */ /* 0x000f220000001000 */
[----:B------:R-:W-:Y:S01]  /*6190*/  FADD.FTZ R25, R25, R38 ;  /* 0x0000002619197221 */ /* 0x000fe20000010000 */
[----:B--2---:R-:W-:-:S04]  /*61a0*/  @!P2 FMUL.FTZ R103, R103, R24 ;  /* 0x000000186767a220 */ /* 0x004fc80000410000 */
[----:B------:R-:W-:Y:S01]  /*61b0*/  FSETP.GTU.FTZ.AND P2, PT, R25, 20, PT ;  /* 0x41a000001900780b */ /* 0x000fe20003f5c000 */
[----:B---3--:R-:W-:Y:S01]  /*61c0*/  HADD2.F32 R23, -RZ, R0.H0_H0 ;  /* 0x20000000ff177230 */ /* 0x008fe20000004100 */
[----:B------:R-:W-:Y:S02]  /*61d0*/  PRMT R2, R129, 0x7632, R2 ;  /* 0x0000763281027816 */ /* 0x000fe40000000002 */
[----:B------:R-:W-:Y:S02]  /*61e0*/  PRMT R24, R128, 0x7632, R24 ;  /* 0x0000763280187816 */ /* 0x000fe40000000018 */
[----:B------:R-:W-:Y:S01]  /*61f0*/  FADD.FTZ R0, R23, R38 ;  /* 0x0000002617007221 */ /* 0x000fe20000010000 */
[----:B------:R-:W-:Y:S02]  /*6200*/  HADD2.F32 R23, -RZ, R4.H0_H0 ;  /* 0x20000004ff177230 */ /* 0x000fe40000004100 */
[----:B----4-:R-:W-:Y:S01]  /*6210*/  @!P1 FMUL.FTZ R105, R105, R22 ;  /* 0x0000001669699220 */ /* 0x010fe20000410000 */
[----:B------:R-:W-:Y:S01]  /*6220*/  PRMT R22, R126, 0x7632, R22 ;  /* 0x000076327e167816 */ /* 0x000fe20000000016 */
[----:B------:R-:W-:Y:S01]  /*6230*/  STS.U16 [R87], R126 ;  /* 0x0000007e57007388 */ /* 0x000fe20000000400 */
[----:B------:R-:W-:-:S02]  /*6240*/  HADD2.F32 R3, -RZ, R3.H0_H0 ;  /* 0x20000003ff037230 */ /* 0x000fc40000004100 */
[----:B------:R-:W-:Y:S01]  /*6250*/  FADD.FTZ R23, R23, R38 ;  /* 0x0000002617177221 */ /* 0x000fe20000010000 */
[----:B------:R-:W-:Y:S01]  /*6260*/  STS.U16 [R87+0x2], R22 ;  /* 0x0000021657007388 */ /* 0x000fe20000000400 */
[----:B------:R-:W-:-:S03]  /*6270*/  FSETP.GTU.FTZ.AND P6, PT, R0, 20, PT ;  /* 0x41a000000000780b */ /* 0x000fc60003fdc000 */
[----:B------:R-:W-:Y:S04]  /*6280*/  STS.U16 [R87+0x4], R129 ;  /* 0x0000048157007388 */ /* 0x000fe80000000400 */
[----:B------:R2:W-:Y:S04]  /*6290*/  STS.U16 [R87+0x6], R2 ;  /* 0x0000060257007388 */ /* 0x0005e80000000400 */
[----:B------:R-:W-:Y:S04]  /*62a0*/  STS.U16 [R87+0x8], R128 ;  /* 0x0000088057007388 */ /* 0x000fe80000000400 */
[----:B------:R3:W-:Y:S01]  /*62b0*/  STS.U16 [R87+0xa], R24 ;  /* 0x00000a1857007388 */ /* 0x0007e20000000400 */
[----:B--2---:R-:W-:-:S03]  /*62c0*/  @!P2 FMUL.FTZ R2, R25, -1.4426950216293334961 ;  /* 0xbfb8aa3b1902a820 */ /* 0x004fc60000410000 */
[----:B------:R-:W-:Y:S04]  /*62d0*/  STS.U16 [R87+0xc], R131 ;  /* 0x00000c8357007388 */ /* 0x000fe80000000400 */
[----:B------:R2:W-:Y:S01]  /*62e0*/  STS.U16 [R87+0xe], R26 ;  /* 0x00000e1a57007388 */ /* 0x0005e20000000400 */
[----:B------:R-:W-:-:S03]  /*62f0*/  NOP ;  /* 0x0000000000007918 */ /* 0x000fc60000000000 */
[----:B------:R-:W-:Y:S01]  /*6300*/  LDS.U16 R25, [R78] ;  /* 0x000000004e197984 */ /* 0x000fe20000000400 */
[----:B------:R-:W-:-:S03]  /*6310*/  FADD.FTZ R3, R3, R38 ;  /* 0x0000002603037221 */ /* 0x000fc60000010000 */
[----:B------:R-:W-:Y:S01]  /*6320*/  LDS.U16 R27, [R79+0x40] ;  /* 0x000040004f1b7984 */ /* 0x000fe20000000400 */
[----:B------:R-:W-:-:S03]  /*6330*/  FSETP.GTU.FTZ.AND P3, PT, R23, 20, PT ;  /* 0x41a000001700780b */ /* 0x000fc60003f7c000 */
[----:B------:R-:W-:Y:S04]  /*6340*/  LDS.U16 R29, [R80+0x80] ;  /* 0x00008000501d7984 */ /* 0x000fe80000000400 */
[----:B------:R-:W-:Y:S04]  /*6350*/  LDS.U16 R31, [R82+0xc0] ;  /* 0x0000c000521f7984 */ /* 0x000fe80000000400 */
[----:B------:R-:W-:Y:S04]  /*6360*/  LDS.U16 R33, [R83+0x100] ;  /* 0x0001000053217984 */ /* 0x000fe80000000400 */
[----:B------:R-:W-:Y:S04]  /*6370*/  LDS.U16 R35, [R84+0x140] ;  /* 0x0001400054237984 */ /* 0x000fe80000000400 */
[----:B0-----:R-:W-:Y:S04]  /*6380*/  LDS.U16 R37, [R85+0x180] ;  /* 0x0001800055257984 */ /* 0x001fe80000000400 */
        /* <DEDUP_REMOVED lines=8> */
[--C-:B------:R-:W-:Y:S02]  /*6410*/  FADD.FTZ R5, R5, R38.reuse ;  /* 0x0000002605057221 */ /* 0x100fe40000010000 */
[----:B------:R-:W-:Y:S01]  /*6420*/  FADD.FTZ R22, R7, R38 ;  /* 0x0000002607167221 */ /* 0x000fe20000010000 */
[----:B------:R-:W0:Y:S04]  /*6430*/  @!P6 MUFU.EX2 R0, R0 ;  /* 0x000000000000e308 */ /* 0x000e280000000800 */
[----:B------:R-:W4:Y:S01]  /*6440*/  @!P3 MUFU.EX2 R7, R4 ;  /* 0x000000040007b308 */ /* 0x000f220000000800 */
[----:B------:R-:W-:Y:S01]  /*6450*/  @!P1 FMUL.FTZ R3, R3, -1.4426950216293334961 ;  /* 0xbfb8aa3b03039820 */ /* 0x000fe20000410000 */
[----:B------:R-:W-:-:S02]  /*6460*/  FSETP.GTU.FTZ.AND P4, PT, R5, 20, PT ;  /* 0x41a000000500780b */ /* 0x000fc40003f9c000 */
[----:B------:R-:W5:Y:S01]  /*6470*/  @!P2 MUFU.EX2 R2, R2 ;  /* 0x000000020002a308 */ /* 0x000f620000000800 */
[----:B------:R-:W-:-:S03]  /*6480*/  FSETP.GTU.FTZ.AND P5, PT, R22, 20, PT ;  /* 0x41a000001600780b */ /* 0x000fc60003fbc000 */
[----:B------:R-:W1:Y:S01]  /*6490*/  @!P1 MUFU.EX2 R3, R3 ;  /* 0x0000000300039308 */ /* 0x000e620000000800 */
[----:B------:R-:W2:Y:S01]  /*64a0*/  LDS R89, [UR5+0x210] ;  /* 0x00021005ff597984 */ /* 0x000ea20008000800 */
[----:B0-----:R-:W-:Y:S01]  /*64b0*/  @!P6 FADD.FTZ R0, R0, 1 ;  /* 0x3f8000000000e421 */ /* 0x001fe20000010000 */
[----:B----4-:R-:W-:-:S04]  /*64c0*/  @!P3 FADD.FTZ R7, R7, 1 ;  /* 0x3f8000000707b421 */ /* 0x010fc80000010000 */
[----:B------:R-:W-:Y:S01]  /*64d0*/  @!P4 FMUL.FTZ R5, R5, -1.4426950216293334961 ;  /* 0xbfb8aa3b0505c820 */ /* 0x000fe20000410000 */
[----:B------:R-:W0:Y:S01]  /*64e0*/  @!P6 MUFU.RCP R91, R0 ;  /* 0x00000000005be308 */ /* 0x000e220000001000 */
[----:B-----5:R-:W-:Y:S01]  /*64f0*/  @!P2 FADD.FTZ R4, R2, 1 ;  /* 0x3f8000000204a421 */ /* 0x020fe20000010000 */
[----:B------:R-:W-:-:S06]  /*6500*/  @!P5 FMUL.FTZ R23, R22, -1.4426950216293334961 ;  /* 0xbfb8aa3b1617d820 */ /* 0x000fcc0000410000 */
[----:B---3--:R3:W-:Y:S08]  /*6510*/  @!P3 MUFU.RCP R24, R7 ;  /* 0x000000070018b308 */ /* 0x0087f00000001000 */
[----:B------:R1:W4:Y:S01]  /*6520*/  @!P4 MUFU.EX2 R22, R5 ;  /* 0x000000050016c308 */ /* 0x0003220000000800 */
[----:B---3--:R-:W-:-:S03]  /*6530*/  MOV R7, RZ ;  /* 0x000000ff00077202 */ /* 0x008fc60000000f00 */
[----:B------:R-:W3:Y:S01]  /*6540*/  @!P2 MUFU.RCP R4, R4 ;  /* 0x000000040004a308 */ /* 0x000ee20000001000 */
[----:B-1----:R-:W-:Y:S01]  /*6550*/  @!P1 FADD.FTZ R5, R3, 1 ;  /* 0x3f80000003059421 */ /* 0x002fe20000010000 */
[----:B------:R-:W-:-:S06]  /*6560*/  IMAD.WIDE.U32 R2, R94, UR18, R6 ;  /* 0x000000125e027c25 */ /* 0x000fcc000f8e0006 */
[----:B------:R-:W1:Y:S01]  /*6570*/  @!P5 MUFU.EX2 R23, R23 ;  /* 0x000000170017d308 */ /* 0x000e620000000800 */
[----:B------:R-:W-:-:S03]  /*6580*/  IMAD R3, R95, UR18, R3 ;  /* 0x000000125f037c24 */ /* 0x000fc6000f8e0203 */
[----:B------:R-:W5:Y:S01]  /*6590*/  @!P1 MUFU.RCP R5, R5 ;  /* 0x0000000500059308 */ /* 0x000f620000001000 */
[----:B------:R-:W-:-:S04]  /*65a0*/  IMAD.WIDE.U32 R2, R39, UR6, R2 ;  /* 0x0000000627027c25 */ /* 0x000fc8000f8e0002 */
[----:B0-----:R-:W-:Y:S01]  /*65b0*/  @!P6 FMUL.FTZ R122, R122, R91 ;  /* 0x0000005b7a7ae220 */ /* 0x001fe20000410000 */
[----:B----4-:R-:W-:Y:S01]  /*65c0*/  @!P4 FADD.FTZ R22, R22, 1 ;  /* 0x3f8000001616c421 */ /* 0x010fe20000010000 */
[----:B--2---:R-:W-:Y:S01]  /*65d0*/  IMAD R26, R39, UR7, R3 ;  /* 0x00000007271a7c24 */ /* 0x004fe2000f8e0203 */
[----:B------:R-:W-:Y:S01]  /*65e0*/  IADD3 R3, P6, PT, R58, R2, RZ ;  /* 0x000000023a037210 */ /* 0x000fe20007fde0ff */
[----:B-1----:R-:W-:Y:S01]  /*65f0*/  @!P5 FADD.FTZ R23, R23, 1 ;  /* 0x3f8000001717d421 */ /* 0x002fe20000010000 */
[----:B---3--:R-:W-:Y:S01]  /*6600*/  @!P2 FMUL.FTZ R101, R101, R4 ;  /* 0x000000046565a220 */ /* 0x008fe20000410000 */
[----:B------:R-:W0:Y:S01]  /*6610*/  @!P4 MUFU.RCP R93, R22 ;  /* 0x00000016005dc308 */ /* 0x000e220000001000 */
[----:B------:R-:W-:Y:S01]  /*6620*/  IADD3.X R4, PT, PT, RZ, R26, RZ, P6, !PT ;  /* 0x0000001aff047210 */ /* 0x000fe200037fe4ff */
[----:B------:R-:W-:Y:S01]  /*6630*/  @!P3 FMUL.FTZ R99, R99, R24 ;  /* 0x000000186363b220 */ /* 0x000fe20000410000 */
[C---:B------:R-:W-:Y:S01]  /*6640*/  LEA R2, P2, R3.reuse, UR8, 0x1 ;  /* 0x0000000803027c11 */ /* 0x040fe2000f8408ff */
[----:B------:R-:W1:Y:S04]  /*6650*/  LDCU.64 UR6, c[0x0][0x560] ;  /* 0x0000ac00ff0677ac */ /* 0x000e680008000a00 */
[----:B------:R-:W2:Y:S01]  /*6660*/  @!P5 MUFU.RCP R0, R23 ;  /* 0x000000170000d308 */ /* 0x000ea20000001000 */
[----:B-----5:R-:W-:Y:S01]  /*6670*/  @!P1 FMUL.FTZ R120, R120, R5 ;  /* 0x0000000578789220 */ /* 0x020fe20000410000 */
[----:B------:R-:W-:-:S02]  /*6680*/  LEA.HI.X R3, R3, UR9, R4, 0x1, P2 ;  /* 0x0000000903037c11 */ /* 0x000fc400090f0c04 */
[-C--:B------:R-:W-:Y:S02]  /*6690*/  ISETP.GE.AND P1, PT, R58, R89.reuse, PT ;  /* 0x000000593a00720c */ /* 0x080fe40003f26270 */
[-C--:B------:R-:W-:Y:S02]  /*66a0*/  ISETP.GE.AND P2, PT, R68, R89.reuse, PT ;  /* 0x000000594400720c */ /* 0x080fe40003f46270 */
[----:B------:R-:W-:Y:S01]  /*66b0*/  ISETP.GE.AND P3, PT, R69, R89, PT ;  /* 0x000000594500720c */ /* 0x000fe20003f66270 */
[----:B0-----:R-:W-:Y:S01]  /*66c0*/  @!P4 FMUL.FTZ R118, R118, R93 ;  /* 0x0000005d7676c220 */ /* 0x001fe20000410000 */
[-C--:B------:R-:W-:Y:S02]  /*66d0*/  ISETP.GE.AND P4, PT, R71, R89.reuse, PT ;  /* 0x000000594700720c */ /* 0x080fe40003f86270 */
[----:B------:R-:W-:-:S05]  /*66e0*/  ISETP.GE.AND P6, PT, R72, R89, PT ;  /* 0x000000594800720c */ /* 0x000fca0003fc6270 */
[----:B------:R-:W-:Y:S01]  /*66f0*/  @!P1 STG.E.U16 desc[UR16][R2.64], R25 ;  /* 0x0000001902009986 */ /* 0x000fe2000c101510 */
[----:B--2---:R-:W-:Y:S01]  /*6700*/  @!P5 FMUL.FTZ R97, R97, R0 ;  /* 0x000000006161d220 */ /* 0x004fe20000410000 */
[-C--:B------:R-:W-:Y:S02]  /*6710*/  ISETP.GE.AND P5, PT, R70, R89.reuse, PT ;  /* 0x000000594600720c */ /* 0x080fe40003fa6270 */
[----:B------:R-:W-:Y:S01]  /*6720*/  @!P2 STG.E.U16 desc[UR16][R2.64+0x40], R27 ;  /* 0x0000401b0200a986 */ /* 0x000fe2000c101510 */
[-C--:B------:R-:W-:Y:S02]  /*6730*/  ISETP.GE.AND P1, PT, R73, R89.reuse, PT ;  /* 0x000000594900720c */ /* 0x080fe40003f26270 */
[----:B------:R-:W-:Y:S01]  /*6740*/  ISETP.GE.AND P2, PT, R74, R89, PT ;  /* 0x000000594a00720c */ /* 0x000fe20003f46270 */
[----:B------:R-:W-:Y:S04]  /*6750*/  @!P3 STG.E.U16 desc[UR16][R2.64+0x80], R29 ;  /* 0x0000801d0200b986 */ /* 0x000fe8000c101510 */
[----:B------:R0:W-:Y:S04]  /*6760*/  @!P4 STG.E.U16 desc[UR16][R2.64+0x100], R33 ;  /* 0x000100210200c986 */ /* 0x0001e8000c101510 */
[----:B------:R-:W-:Y:S04]  /*6770*/  @!P5 STG.E.U16 desc[UR16][R2.64+0xc0], R31 ;  /* 0x0000c01f0200d986 */ /* 0x000fe8000c101510 */
[----:B------:R-:W-:Y:S04]  /*6780*/  @!P6 STG.E.U16 desc[UR16][R2.64+0x140], R35 ;  /* 0x000140230200e986 */ /* 0x000fe8000c101510 */
[----:B------:R-:W-:Y:S01]  /*6790*/  @!P1 STG.E.U16 desc[UR16][R2.64+0x180], R37 ;  /* 0x0001802502009986 */ /* 0x000fe2000c101510 */
[----:B------:R-:W-:Y:S01]  /*67a0*/  F2FP.F16.F32.PACK_AB R0, R103, R105 ;  /* 0x000000696700723e */ /* 0x000fe200000000ff */
[----:B0-----:R-:W0:Y:S02]  /*67b0*/  LDC.64 R32, c[0x0][0x518] ;  /* 0x00014600ff207b82 */ /* 0x001e240000000a00 */
[----:B------:R2:W-:Y:S01]  /*67c0*/  @!P2 STG.E.U16 desc[UR16][R2.64+0x1c0], R81 ;  /* 0x0001c0510200a986 */ /* 0x0005e2000c101510 */
[----:B------:R-:W-:-:S05]  /*67d0*/  PRMT R5, R0, 0x7610, R5 ;  /* 0x0000761000057816 */ /* 0x000fca0000000005 */
[----:B------:R-:W-:Y:S01]  /*67e0*/  BAR.SYNC.DEFER_BLOCKING 0x0 ;  /* 0x0000000000007b1d */ /* 0x000fe20000010000 */
[----:B------:R-:W-:Y:S02]  /*67f0*/  PRMT R22, R0, 0x7632, R22 ;  /* 0x0000763200167816 */ /* 0x000fe40000000016 */
[----:B------:R-:W-:Y:S02]  /*6800*/  F2FP.F16.F32.PACK_AB R4, R101, R122 ;  /* 0x0000007a6504723e */ /* 0x000fe400000000ff */
        /* <DEDUP_REMOVED lines=26> */
[----:B------:R-:W2:Y:S01]  /*69b0*/  LDCU.64 UR4, c[0x0][0x520] ;  /* 0x0000a400ff0477ac */ /* 0x000ea20008000a00 */
[----:B------:R-:W-:Y:S02]  /*69c0*/  IMAD R3, R33, UR18, R3 ;  /* 0x0000001221037c24 */ /* 0x000fe4000f8e0203 */
[----:B------:R-:W-:Y:S01]  /*69d0*/  FADD.FTZ R40, R105, R40 ;  /* 0x0000002869287221 */ /* 0x000fe20000010000 */
[----:B--2---:R-:W-:-:S04]  /*69e0*/  IMAD.WIDE.U32 R2, R39, UR4, R2 ;  /* 0x0000000427027c25 */ /* 0x004fc8000f8e0002 */
[----:B------:R-:W-:Y:S01]  /*69f0*/  IMAD R0, R39, UR5, R3 ;  /* 0x0000000527007c24 */ /* 0x000fe2000f8e0203 */
        /* <DEDUP_REMOVED lines=38> */
.L_x_8619:
        /* <DEDUP_REMOVED lines=34> */
.L_x_8662:
[----:B------:R-:W-:Y:S05]  /*6e80*/  BSYNC.RECONVERGENT B0 ;  /* 0x0000000000007941 */ /* 0x000fea0003800200 */
.L_x_8661:
        /* <DEDUP_REMOVED lines=26> */
.L_x_8664:
[----:B------:R-:W-:Y:S05]  /*7030*/  BSYNC.RECONVERGENT B0 ;  /* 0x0000000000007941 */ /* 0x000fea0003800200 */
.L_x_8663:
        /* <DEDUP_REMOVED lines=10> */
.L_x_8666:
        /* <DEDUP_REMOVED lines=24> */
.L_x_8665:
[----:B------:R-:W-:Y:S05]  /*7260*/  EXIT ;  /* 0x000000000000794d */ /* 0x000fea0003800000 */
.L_x_8667:
        /* <DEDUP_REMOVED lines=9> */
.L_x_10511:


//--------------------- .text._Z25selective_scan_bwd_kernelI32Selective_Scan_bwd_kernel_traitsILi32ELi8ELb0ELb1ELb0ELb0ELb0EN3c104HalfEfEEv12SSMParamsBwd --------------------------
	.section	.text._Z25selective_scan_bwd_kernelI32Selective_Scan_bwd_kernel_traitsILi32ELi8ELb0ELb1ELb0ELb0ELb0EN3c104HalfEfEEv12SSMParamsBwd,"ax",@progbits
	.align	128
        .global         _Z25selective_scan_bwd_kernelI32Selective_Scan_bwd_kernel_traitsILi32ELi8ELb0ELb1ELb0ELb0ELb0EN3c104HalfEfEEv12SSMParamsBwd
        .type           _Z25selective_scan_bwd_kernelI32Selective_Scan_bwd_kernel_traitsILi32ELi8ELb0ELb1ELb0ELb0ELb0EN3c104HalfEfEEv12SSMParamsBwd,@function
        .size           _Z25selective_scan_bwd_kernelI32Selective_Scan_bwd_kernel_traitsILi32ELi8ELb0ELb1ELb0ELb0ELb0EN3c104HalfEfEEv12SSMParamsBwd,(.L_x_10512 - _Z25selective_scan_bwd_kernelI32Selective_Scan_bwd_kernel_traitsILi32ELi8ELb0ELb1ELb0ELb0ELb0EN3c104HalfEfEEv12SSMParamsBwd)
        .other          _Z25selective_scan_bwd_kernelI32Selective_Scan_bwd_kernel_traitsILi32ELi8ELb0ELb1ELb0ELb0ELb0EN3c104HalfEfEEv12SSMParamsBwd,@"STO_CUDA_ENTRY STV_DEFAULT"
_Z25selective_scan_bwd_kernelI32Selective_Scan_bwd_kernel_traitsILi32ELi8ELb0ELb1ELb0ELb0ELb0EN3c104HalfEfEEv12SSMParamsBwd:
.text._Z25selective_scan_bwd_kernelI32Selective_Scan_bwd_kernel_traitsILi32ELi8ELb0ELb1ELb0ELb0ELb0EN3c104HalfEfEEv12SSMParamsBwd:
        /* <DEDUP_REMOVED lines=31> */
[----:B---3--:R-:W-:Y:S01]  /*01f0*/  IABS R2, R37 ;  /* 0x0000002500027213 */ /* 0x008fe20000000000 */
[----:B0-----:R-:W-:-:S05]  /*0200*/  IMAD.MOV.U32 R6, RZ, RZ, RZ ;  /* 0x000000ffff067224 */ /* 0x001fca00078e00ff */
        /* <DEDUP_REMOVED lines=14> */
[----:B------:R-:W-:Y:S01]  /*02f0*/  LOP3.LUT R4, R37, R8, RZ, 0x3c, !PT ;  /* 0x0000000825047212 */ /* 0x000fe200078e3cff */
[----:B------:R-:W3:Y:S01]  /*0300*/  @P0 LDC R21, c[0x0][0x38c] ;  /* 0x0000e300ff150b82 */ /* 0x000ee20000000800 */
[----:B------:R-:W-:-:S07]  /*0310*/  ISETP.GE.U32.AND P1, PT, R0, R9, PT ;  /* 0x000000090000720c */ /* 0x000fce0003f26070 */
[----:B------:R-:W4:Y:S01]  /*0320*/  @P0 LDC R0, c[0x0][0x384] ;  /* 0x0000e100ff000b82 */ /* 0x000f220000000800 */
        /* <DEDUP_REMOVED lines=8> */
[----:B------:R-:W-:Y:S01]  /*03b0*/  @P1 IADD3 R7, PT, PT, R7, 0x1, RZ ;  /* 0x0000000107071810 */ /* 0x000fe20007ffe0ff */
[----:B------:R-:W-:Y:S01]  /*03c0*/  IMAD.U32 R3, RZ, RZ, UR5 ;  /* 0x00000005ff037e24 */ /* 0x000fe2000f8e00ff */
[----:B------:R-:W-:Y:S01]  /*03d0*/  MOV R3, UR8 ;  /* 0x0000000800037c02 */ /* 0x000fe20008000f00 */
[----:B------:R-:W1:Y:S01]  /*03e0*/  LDCU.64 UR8, c[0x0][0x3b0] ;  /* 0x00007600ff0877ac */ /* 0x000e620008000a00 */
[----:B------:R-:W-:-:S02]  /*03f0*/  MOV R35, R7 ;  /* 0x0000000700237202 */ /* 0x000fc40000000f00 */
[----:B------:R-:W0:Y:S01]  /*0400*/  @P0 LDC.64 R6, c[0x0][0x480] ;  /* 0x00012000ff060b82 */ /* 0x000e220000000a00 */
[----:B------:R-:W-:Y:S01]  /*0410*/  ISETP.NE.AND P2, PT, R8, RZ, PT ;  /* 0x000000ff0800720c */ /* 0x000fe20003f45270 */
[----:B------:R-:W-:-:S04]  /*0420*/  IMAD.WIDE.U32 R2, R37, UR10, R2 ;  /* 0x0000000a25027c25 */ /* 0x000fc8000f8e0002 */
[----:B----4-:R-:W-:Y:S02]  /*0430*/  @P0 IMAD R0, R0, UR18, R37 ;  /* 0x0000001200000c24 */ /* 0x010fe4000f8e0225 */
[----:B------:R-:W-:Y:S02]  /*0440*/  IMAD.U32 R5, RZ, RZ, UR4 ;  /* 0x00000004ff057e24 */ /* 0x000fe4000f8e00ff */
[----:B------:R-:W-:Y:S01]  /*0450*/  @P0 IMAD R0, R0, R19, RZ ;  /* 0x0000001300000224 */ /* 0x000fe200078e02ff */
[----:B--2---:R-:W-:Y:S01]  /*0460*/  UIMAD.WIDE.U32 UR4, UR18, UR6, URZ ;  /* 0x00000006120472a5 */ /* 0x004fe2000f8e00ff */
[----:B------:R-:W-:Y:S01]  /*0470*/  IMAD R13, R37, UR11, R3 ;  /* 0x0000000b250d7c24 */ /* 0x000fe2000f8e0203 */
[C---:B------:R-:W-:Y:S01]  /*0480*/  LEA R9, R19.reuse, 0xffffff00, 0x8 ;  /* 0xffffff0013097811 */ /* 0x040fe200078e40ff */
[----:B---3--:R-:W-:Y:S01]  /*0490*/  @P0 IMAD R3, R0, R21, RZ ;  /* 0x0000001500030224 */ /* 0x008fe200078e02ff */
[----:B------:R-:W-:Y:S01]  /*04a0*/  ISETP.GE.AND P1, PT, R19, 0x1, PT ;  /* 0x000000011300780c */ /* 0x000fe20003f26270 */
[----:B------:R-:W-:Y:S01]  /*04b0*/  @!P3 IMAD.MOV R35, RZ, RZ, -R35 ;  /* 0x000000ffff23b224 */ /* 0x000fe200078e0a23 */
[----:B------:R-:W2:Y:S01]  /*04c0*/  LDC.64 R20, c[0x0][0x528] ;  /* 0x00014a00ff147b82 */ /* 0x000ea20000000a00 */
[----:B------:R-:W-:Y:S01]  /*04d0*/  @!P2 LOP3.LUT R35, RZ, R8, RZ, 0x33, !PT ;  /* 0x00000008ff23a212 */ /* 0x000fe200078e33ff */
[----:B------:R-:W-:-:S02]  /*04e0*/  UIMAD UR5, UR18, UR7, UR5 ;  /* 0x00000007120572a4 */ /* 0x000fc4000f8e0205 */
[----:B-1----:R-:W-:-:S04]  /*04f0*/  UIMAD.WIDE.U32 UR6, UR18, UR8, URZ ;  /* 0x00000008120672a5 */ /* 0x002fc8000f8e00ff */
[----:B------:R-:W1:Y:S01]  /*0500*/  LDC.64 R18, c[0x0][0x4a8] ;  /* 0x00012a00ff127b82 */ /* 0x000e620000000a00 */
[----:B------:R-:W-:Y:S01]  /*0510*/  SHF.R.S32.HI R25, RZ, 0x1f, R35 ;  /* 0x0000001fff197819 */ /* 0x000fe20000011423 */
[----:B------:R-:W-:Y:S01]  /*0520*/  IMAD.WIDE.U32 R4, R37, UR14, R4 ;  /* 0x0000000e25047c25 */ /* 0x000fe2000f8e0004 */
[----:B------:R-:W-:Y:S01]  /*0530*/  UIMAD UR7, UR18, UR9, UR7 ;  /* 0x00000009120772a4 */ /* 0x000fe2000f8e0207 */
[----:B------:R-:W-:Y:S02]  /*0540*/  CS2R R30, SRZ ;  /* 0x00000000001e7805 */ /* 0x000fe4000001ff00 */
[----:B------:R-:W-:Y:S01]  /*0550*/  IADD3 R42, P2, PT, R9, R2, RZ ;  /* 0x00000002092a7210 */ /* 0x000fe20007f5e0ff */
[----:B------:R-:W-:Y:S01]  /*0560*/  IMAD R0, R25, R16, RZ ;  /* 0x0000001019007224 */ /* 0x000fe200078e02ff */
[----:B------:R-:W-:Y:S01]  /*0570*/  IADD3 R46, P3, PT, R9, R4, RZ ;  /* 0x00000004092e7210 */ /* 0x000fe20007f7e0ff */
[----:B0-----:R-:W-:-:S04]  /*0580*/  @P0 IMAD.WIDE R30, R3, 0x8, R6 ;  /* 0x00000008031e0825 */ /* 0x001fc800078e0206 */
        /* <DEDUP_REMOVED lines=8> */
[----:B------:R-:W-:Y:S02]  /*0610*/  IADD3.X R4, PT, PT, R0, R13, RZ, P2, !PT ;  /* 0x0000000d00047210 */ /* 0x000fe400017fe4ff */
[----:B------:R-:W-:Y:S02]  /*0620*/  LEA R40, P0, R42, R40, 0x1 ;  /* 0x000000282a287211 */ /* 0x000fe400078008ff */
[----:B------:R-:W-:Y:S02]  /*0630*/  IADD3 R7, PT, PT, R5, R7, RZ ;  /* 0x0000000705077210 */ /* 0x000fe40007ffe0ff */
[C---:B------:R-:W-:Y:S01]  /*0640*/  IADD3.X R48, PT, PT, R0.reuse, R3, RZ, P4, !PT ;  /* 0x0000000300307210 */ /* 0x040fe200027fe4ff */
[----:B------:R-:W-:Y:S01]  /*0650*/  IMAD.X R3, R0, 0x1, R11, P3 ;  /* 0x0000000100037824 */ /* 0x000fe200018e060b */
[----:B------:R-:W-:Y:S01]  /*0660*/  LEA.HI.X R42, R42, R41, R4, 0x1, P0 ;  /* 0x000000292a2a7211 */ /* 0x000fe200000f0c04 */
[----:B-1----:R-:W-:Y:S01]  /*0670*/  IMAD.WIDE.U32 R28, R37, R18, RZ ;  /* 0x00000012251c7225 */ /* 0x002fe200078e00ff */
[----:B------:R-:W-:-:S02]  /*0680*/  IADD3.X R50, PT, PT, R0, R7, RZ, P5, !PT ;  /* 0x0000000700327210 */ /* 0x000fc40002ffe4ff */
[----:B------:R-:W-:Y:S02]  /*0690*/  LEA R44, P0, R46, R44, 0x1 ;  /* 0x0000002c2e2c7211 */ /* 0x000fe400078008ff */
[----:B--2---:R-:W-:Y:S02]  /*06a0*/  LEA R47, P2, R2, R20, 0x1 ;  /* 0x00000014022f7211 */ /* 0x004fe400078408ff */
[----:B------:R-:W-:Y:S01]  /*06b0*/  LEA R49, P3, R9, R22, 0x1 ;  /* 0x0000001609317211 */ /* 0x000fe200078608ff */
[----:B------:R-:W-:Y:S01]  /*06c0*/  HFMA2 R53, -RZ, RZ, 0, 0 ;  /* 0x00000000ff357431 */ /* 0x000fe200000001ff */
[----:B------:R-:W-:Y:S01]  /*06d0*/  LEA.HI.X R46, R46, R45, R3, 0x1, P0 ;  /* 0x0000002d2e2e7211 */ /* 0x000fe200000f0c03 */
[----:B------:R-:W-:Y:S01]  /*06e0*/  IMAD R41, R37, R19, R29 ;  /* 0x0000001325297224 */ /* 0x000fe200078e021d */
[----:B------:R-:W-:Y:S02]  /*06f0*/  LEA.HI.X R48, R2, R21, R48, 0x1, P2 ;  /* 0x0000001502307211 */ /* 0x000fe400010f0c30 */
[----:B------:R-:W-:Y:S01]  /*0700*/  LEA.HI.X R50, R9, R23, R50, 0x1, P3 ;  /* 0x0000001709327211 */ /* 0x000fe200018f0c32 */
[----:B------:R-:W-:Y:S06]  /*0710*/  @!P1 BRA `(.L_x_8668) ;  /* 0x0000003800109947 */ /* 0x000fec0003800000 */
[----:B------:R-:W0:Y:S01]  /*0720*/  S2R R26, SR_TID.X ;  /* 0x00000000001a7919 */ /* 0x000e220000002100 */
[----:B------:R-:W0:Y:S01]  /*0730*/  LDC.64 R4, c[0x0][0x4b8] ;  /* 0x00012e00ff047b82 */ /* 0x000e220000000a00 */
[----:B------:R-:W1:Y:S01]  /*0740*/  LDCU.64 UR10, c[0x0][0x4c0] ;  /* 0x00009800ff0a77ac */ /* 0x000e620008000a00 */
[----:B------:R-:W-:Y:S01]  /*0750*/  MOV R27, RZ ;  /* 0x000000ff001b7202 */ /* 0x000fe20000000f00 */
[----:B------:R-:W-:Y:S01]  /*0760*/  IMAD.MOV.U32 R38, RZ, RZ, RZ ;  /* 0x000000ffff267224 */ /* 0x000fe200078e00ff */
[----:B------:R-:W-:Y:S01]  /*0770*/  MOV R53, RZ ;  /* 0x000000ff00357202 */ /* 0x000fe20000000f00 */
[----:B------:R-:W2:Y:S03]  /*0780*/  LDCU.64 UR6, c[0x0][0x3a0] ;  /* 0x00007400ff0677ac */ /* 0x000ea60008000a00 */
[----:B------:R-:W3:Y:S01]  /*0790*/  S2UR UR5, SR_CgaCtaId ;  /* 0x00000000000579c3 */ /* 0x000ee20000008800 */
[----:B------:R-:W4:Y:S01]  /*07a0*/  LDCU.64 UR8, c[0x0][0x3d8] ;  /* 0x00007b00ff0877ac */ /* 0x000f220008000a00 */
[----:B------:R-:W-:Y:S01]  /*07b0*/  UMOV UR4, 0x400 ;  /* 0x0000040000047882 */ /* 0x000fe20000000000 */
[----:B-1----:R-:W-:-:S02]  /*07c0*/  IMAD R0, R25, UR10, RZ ;  /* 0x0000000a19007c24 */ /* 0x002fc4000f8e02ff */
[C---:B--2---:R-:W-:Y:S01]  /*07d0*/  IMAD.WIDE.U32 R24, R37.reuse, UR6, RZ ;  /* 0x0000000625187c25 */ /* 0x044fe2000f8e00ff */
[----:B------:R-:W1:Y:S03]  /*07e0*/  LDCU UR6, c[0x0][0x394] ;  /* 0x00007280ff0677ac */ /* 0x000e660008000800 */
[----:B----4-:R-:W-:-:S04]  /*07f0*/  IMAD.WIDE.U32 R22, R37, UR8, RZ ;  /* 0x0000000825167c25 */ /* 0x010fc8000f8e00ff */
[----:B0-----:R-:W-:Y:S01]  /*0800*/  IMAD.WIDE.U32 R2, R4, UR18, R26 ;  /* 0x0000001204027c25 */ /* 0x001fe2000f8e001a */
[----:B---3--:R-:W-:Y:S01]  /*0810*/  ULEA UR4, UR5, UR4, 0x18 ;  /* 0x0000000405047291 */ /* 0x008fe2000f8ec0ff */
[C---:B------:R-:W-:Y:S02]  /*0820*/  IADD3 R7, PT, PT, R26.reuse, 0x20, RZ ;  /* 0x000000201a077810 */ /* 0x040fe40007ffe0ff */
[----:B------:R-:W-:Y:S01]  /*0830*/  IMAD R3, R5, UR18, R3 ;  /* 0x0000001205037c24 */ /* 0x000fe2000f8e0203 */
[C---:B------:R-:W-:Y:S01]  /*0840*/  IADD3 R11, PT, PT, R26.reuse, 0x60, RZ ;  /* 0x000000601a0b7810 */ /* 0x040fe20007ffe0ff */
[C---:B------:R-:W-:Y:S01]  /*0850*/  VIADD R9, R26.reuse, 0x40 ;  /* 0x000000401a097836 */ /* 0x040fe20000000000 */
[C---:B------:R-:W-:Y:S01]  /*0860*/  IADD3 R13, PT, PT, R26.reuse, 0x80, RZ ;  /* 0x000000801a0d7810 */ /* 0x040fe20007ffe0ff */
[C---:B------:R-:W-:Y:S01]  /*0870*/  IMAD.WIDE.U32 R20, R35.reuse, UR10, R2 ;  /* 0x0000000a23147c25 */ /* 0x040fe2000f8e0002 */
[C---:B------:R-:W-:Y:S01]  /*0880*/  SHF.L.U32 R3, R26.reuse, 0x3, RZ ;  /* 0x000000031a037819 */ /* 0x040fe200000006ff */
[----:B------:R-:W-:Y:S01]  /*0890*/  UIADD3 UR5, UPT, UPT, UR4, 0x220, URZ ;  /* 0x0000022004057890 */ /* 0x000fe2000fffe0ff */
[C---:B------:R-:W-:Y:S01]  /*08a0*/  IADD3 R15, PT, PT, R26.reuse, 0xa0, RZ ;  /* 0x000000a01a0f7810 */ /* 0x040fe20007ffe0ff */
[C---:B------:R-:W-:Y:S01]  /*08b0*/  VIADD R17, R26.reuse, 0xc0 ;  /* 0x000000c01a117836 */ /* 0x040fe20000000000 */
[C---:B------:R-:W-:Y:S01]  /*08c0*/  IADD3 R19, PT, PT, R26.reuse, 0xe0, RZ ;  /* 0x000000e01a137810 */ /* 0x040fe20007ffe0ff */
[----:B------:R-:W-:Y:S01]  /*08d0*/  IMAD R33, R35, UR11, R0 ;  /* 0x0000000b23217c24 */ /* 0x000fe2000f8e0200 */
[----:B------:R-:W-:Y:S01]  /*08e0*/  LOP3.LUT R5, R3, 0x1f00, RZ, 0xc0, !PT ;  /* 0x00001f0003057812 */ /* 0x000fe200078ec0ff */
[C---:B------:R-:W-:Y:S01]  /*08f0*/  IMAD R43, R37.reuse, UR7, R25 ;  /* 0x00000007252b7c24 */ /* 0x040fe2000f8e0219 */
[C---:B------:R-:W-:Y:S01]  /*0900*/  LEA.HI R54, R26.reuse, R26, RZ, 0x1b ;  /* 0x0000001a1a367211 */ /* 0x040fe200078fd8ff */
[----:B------:R-:W-:Y:S01]  /*0910*/  IMAD R45, R37, UR9, R23 ;  /* 0x00000009252d7c24 */ /* 0x000fe2000f8e0217 */
[-C--:B------:R-:W-:Y:S01]  /*0920*/  LEA.HI R55, R26, R3.reuse, RZ, 0x1e ;  /* 0x000000031a377211 */ /* 0x080fe200078ff0ff */
[----:B------:R-:W-:Y:S01]  /*0930*/  IMAD.IADD R72, R21, 0x1, R33 ;  /* 0x0000000115487824 */ /* 0x000fe200078e0221 */
        /* <DEDUP_REMOVED lines=9> */
[----:B-1----:R-:W-:Y:S02]  /*09d0*/  MOV R51, UR6 ;  /* 0x0000000600337c02 */ /* 0x002fe40008000f00 */
        /* <DEDUP_REMOVED lines=19> */
[----:B------:R-:W-:-:S07]  /*0b10*/  LOP3.LUT R71, R56, 0xe0, RZ, 0xfc, !PT ;  /* 0x000000e038477812 */ /* 0x000fce00078efcff */
.L_x_8692:
        /* <DEDUP_REMOVED lines=9> */
[----:B------:R-:W-:Y:S02]  /*0bb0*/  IADD3.X R5, PT, PT, RZ, R46, RZ, P2, !PT ;  /* 0x0000002eff057210 */ /* 0x000fe400017fe4ff */
[----:B------:R-:W-:Y:S02]  /*0bc0*/  IADD3.X R7, PT, PT, RZ, R48, RZ, P3, !PT ;  /* 0x00000030ff077210 */ /* 0x000fe40001ffe4ff */
[----:B0-----:R-:W-:Y:S02]  /*0bd0*/  IADD3 R74, PT, PT, -R18, UR4, RZ ;  /* 0x00000004124a7c10 */ /* 0x001fe4000fffe1ff */
[----:B------:R-:W-:Y:S02]  /*0be0*/  PRMT R9, RZ, 0x7610, R9 ;  /* 0x00007610ff097816 */ /* 0x000fe40000000009 */
        /* <DEDUP_REMOVED lines=12> */
[----:B--2---:R-:W2:Y:S01]  /*0cb0*/  @!P6 LDG.E.U16 R0, desc[UR16][R2.64] ;  /* 0x000000100200e981 */ /* 0x004ea2000c1e1500 */
[-C--:B------:R-:W-:Y:S02]  /*0cc0*/  ISETP.GE.AND P6, PT, R71, R74.reuse, PT ;  /* 0x0000004a4700720c */ /* 0x080fe40003fc6270 */
[----:B------:R-:W-:Y:S01]  /*0cd0*/  PRMT R13, RZ, 0x7610, R13 ;  /* 0x00007610ff0d7816 */ /* 0x000fe2000000000d */
[----:B---3--:R-:W3:Y:S01]  /*0ce0*/  @!P0 LDG.E.U16 R9, desc[UR16][R2.64+0x40] ;  /* 0x0000401002098981 */ /* 0x008ee2000c1e1500 */
[----:B------:R-:W-:Y:S01]  /*0cf0*/  PRMT R14, RZ, 0x7610, R14 ;  /* 0x00007610ff0e7816 */ /* 0x000fe2000000000e */
        /* <DEDUP_REMOVED lines=8> */
[----:B------:R-:W4:Y:S04]  /*0d80*/  @!P5 LDG.E.U16 R13, desc[UR16][R2.64+0x180] ;  /* 0x00018010020dd981 */ /* 0x000f28000c1e1500 */
[----:B------:R0:W4:Y:S01]  /*0d90*/  @!P6 LDG.E.U16 R14, desc[UR16][R2.64+0x1c0] ;  /* 0x0001c010020ee981 */ /* 0x000122000c1e1500 */
[----:B-1----:R-:W-:Y:S01]  /*0da0*/  ULEA UR5, UR5, UR4, 0x18 ;  /* 0x0000000405057291 */ /* 0x002fe2000f8ec0ff */
[----:B------:R-:W-:Y:S01]  /*0db0*/  ISETP.GE.AND P0, PT, R56, R74, PT ;  /* 0x0000004a3800720c */ /* 0x000fe20003f06270 */
[----:B------:R-:W1:Y:S01]  /*0dc0*/  LDCU UR4, c[0x0][0x38c] ;  /* 0x00007180ff0477ac */ /* 0x000e620008000800 */
[----:B------:R-:W-:-:S02]  /*0dd0*/  PRMT R16, RZ, 0x7610, R16 ;  /* 0x00007610ff107816 */ /* 0x000fc40000000010 */
[C---:B0-----:R-:W-:Y:S01]  /*0de0*/  IADD3 R15, PT, PT, R78.reuse, 0x20, RZ ;  /* 0x000000204e0f7810 */ /* 0x041fe20007ffe0ff */
[C---:B------:R-:W-:Y:S01]  /*0df0*/  VIADD R17, R78.reuse, 0x40 ;  /* 0x000000404e117836 */ /* 0x040fe20000000000 */
[CC--:B------:R-:W-:Y:S01]  /*0e00*/  LEA.HI.SX32 R75, R78.reuse, R78.reuse, 0x1b ;  /* 0x0000004e4e4b7211 */ /* 0x0c0fe200078fdaff */
[----:B------:R-:W-:Y:S01]  /*0e10*/  VIADD R33, R78, 0xc0 ;  /* 0x000000c04e217836 */ /* 0x000fe20000000000 */
        /* <DEDUP_REMOVED lines=19> */
[----:B------:R-:W-:Y:S02]  /*0f50*/  PRMT R2, RZ, 0x7610, R2 ;  /* 0x00007610ff027816 */ /* 0x000fe40000000002 */
[----:B------:R-:W-:Y:S01]  /*0f60*/  PRMT R3, RZ, 0x7610, R3 ;  /* 0x00007610ff037816 */ /* 0x000fe20000000003 */
[----:B--2---:R0:W-:Y:S04]  /*0f70*/  STS.U16 [R75], R0 ;  /* 0x000000004b007388 */ /* 0x0041e80000000400 */
[----:B---3--:R2:W-:Y:S01]  /*0f80*/  STS.U16 [R76+0x40], R9 ;  /* 0x000040094c007388 */ /* 0x0085e20000000400 */
[----:B0-----:R-:W-:-:S03]  /*0f90*/  SHF.L.U32 R0, R78, 0x3, RZ ;  /* 0x000000034e007819 */ /* 0x001fc600000006ff */
[----:B----4-:R0:W-:Y:S01]  /*0fa0*/  STS.U16 [R77+0x80], R8 ;  /* 0x000080084d007388 */ /* 0x0101e20000000400 */
[----:B------:R-:W-:-:S03]  /*0fb0*/  LEA.HI.SX32 R84, R0, R0, 0x1b ;  /* 0x0000000000547211 */ /* 0x000fc600078fdaff */
[----:B------:R3:W-:Y:S01]  /*0fc0*/  STS.U16 [R79+0xc0], R10 ;  /* 0x0000c00a4f007388 */ /* 0x0007e20000000400 */
[----:B--2---:R-:W-:Y:S02]  /*0fd0*/  PRMT R9, RZ, 0x7610, R9 ;  /* 0x00007610ff097816 */ /* 0x004fe40000000009 */
[----:B------:R-:W-:Y:S01]  /*0fe0*/  LEA R84, R84, UR5, 0x1 ;  /* 0x0000000554547c11 */ /* 0x000fe2000f8e08ff */
[----:B------:R2:W-:Y:S01]  /*0ff0*/  STS.U16 [R80+0x100], R11 ;  /* 0x0001000b50007388 */ /* 0x0005e20000000400 */
[----:B------:R-:W-:Y:S02]  /*1000*/  PRMT R0, RZ, 0x7610, R0 ;  /* 0x00007610ff007816 */ /* 0x000fe40000000000 */
[----:B0-----:R-:W-:Y:S01]  /*1010*/  PRMT R8, RZ, 0x7610, R8 ;  /* 0x00007610ff087816 */ /* 0x001fe20000000008 */
[----:B------:R-:W-:Y:S01]  /*1020*/  STS.U16 [R81+0x140], R12 ;  /* 0x0001400c51007388 */ /* 0x000fe20000000400 */
[----:B---3--:R-:W-:-:S03]  /*1030*/  PRMT R10, RZ, 0x7610, R10 ;  /* 0x00007610ff0a7816 */ /* 0x008fc6000000000a */
[----:B------:R0:W-:Y:S01]  /*1040*/  STS.U16 [R82+0x180], R13 ;  /* 0x0001800d52007388 */ /* 0x0001e20000000400 */
[----:B--2---:R-:W-:-:S03]  /*1050*/  PRMT R11, RZ, 0x7610, R11 ;  /* 0x00007610ff0b7816 */ /* 0x004fc6000000000b */
[----:B------:R2:W-:Y:S01]  /*1060*/  STS.U16 [R83+0x1c0], R14 ;  /* 0x0001c00e53007388 */ /* 0x0005e20000000400 */
[----:B------:R-:W-:-:S03]  /*1070*/  NOP ;  /* 0x0000000000007918 */ /* 0x000fc60000000000 */
[----:B------:R-:W3:Y:S04]  /*1080*/  LDS.U16 R93, [R84] ;  /* 0x00000000545d7984 */ /* 0x000ee80000000400 */
[----:B------:R-:W4:Y:S04]  /*1090*/  LDS.U16 R94, [R84+0x2] ;  /* 0x00000200545e7984 */ /* 0x000f280000000400 */
[----:B------:R-:W1:Y:S04]  /*10a0*/  LDS.U16 R96, [R84+0x4] ;  /* 0x0000040054607984 */ /* 0x000e680000000400 */
[----:B------:R-:W1:Y:S04]  /*10b0*/  LDS.U16 R97, [R84+0x6] ;  /* 0x0000060054617984 */ /* 0x000e680000000400 */
[----:B------:R-:W1:Y:S04]  /*10c0*/  LDS.U16 R99, [R84+0x8] ;  /* 0x0000080054637984 */ /* 0x000e680000000400 */
[----:B------:R-:W1:Y:S04]  /*10d0*/  LDS.U16 R100, [R84+0xa] ;  /* 0x00000a0054647984 */ /* 0x000e680000000400 */
[----:B------:R-:W1:Y:S04]  /*10e0*/  LDS.U16 R101, [R84+0xc] ;  /* 0x00000c0054657984 */ /* 0x000e680000000400 */
[----:B------:R-:W1:Y:S01]  /*10f0*/  LDS.U16 R103, [R84+0xe] ;  /* 0x00000e0054677984 */ /* 0x000e620000000400 */
[----:B------:R-:W-:Y:S06]  /*1100*/  BAR.SYNC.DEFER_BLOCKING 0x0 ;  /* 0x0000000000007b1d */ /* 0x000fec0000010000 */
[----:B------:R-:W3:Y:S01]  /*1110*/  @!P0 LDG.E.U16 R2, desc[UR16][R4.64] ;  /* 0x0000001004028981 */ /* 0x000ee2000c1e1500 */
[----:B------:R-:W-:-:S03]  /*1120*/  ISETP.NE.AND P0, PT, R32, RZ, PT ;  /* 0x000000ff2000720c */ /* 0x000fc60003f05270 */
[----:B------:R-:W4:Y:S04]  /*1130*/  @!P1 LDG.E.U16 R8, desc[UR16][R4.64+0x80] ;  /* 0x0000801004089981 */ /* 0x000f28000c1e1500 */
[----:B------:R-:W4:Y:S04]  /*1140*/  @!P2 LDG.E.U16 R16, desc[UR16][R4.64+0xc0] ;  /* 0x0000c0100410a981 */ /* 0x000f28000c1e1500 */
[----:B------:R-:W4:Y:S04]  /*1150*/  @!P3 LDG.E.U16 R9, desc[UR16][R4.64+0x100] ;  /* 0x000100100409b981 */ /* 0x000f28000c1e1500 */
[----:B------:R-:W4:Y:S01]  /*1160*/  @!P0 LDG.E.U16 R3, desc[UR16][R4.64+0x40] ;  /* 0x0000401004038981 */ /* 0x000f22000c1e1500 */
[----:B0-----:R-:W-:-:S03]  /*1170*/  P2R R13, PR, RZ, 0x1 ;  /* 0x00000001ff0d7803 */ /* 0x001fc60000000000 */
[----:B------:R-:W4:Y:S04]  /*1180*/  @!P4 LDG.E.U16 R0, desc[UR16][R4.64+0x140] ;  /* 0x000140100400c981 */ /* 0x000f28000c1e1500 */
[----:B------:R-:W4:Y:S04]  /*1190*/  @!P5 LDG.E.U16 R11, desc[UR16][R4.64+0x180] ;  /* 0x00018010040bd981 */ /* 0x000f28000c1e1500 */
[----:B------:R-:W4:Y:S01]  /*11a0*/  @!P6 LDG.E.U16 R10, desc[UR16][R4.64+0x1c0] ;  /* 0x0001c010040ae981 */ /* 0x000f22000c1e1500 */
[----:B------:R-:W-:Y:S02]  /*11b0*/  ISETP.GE.AND P0, PT, R56, R74, PT ;  /* 0x0000004a3800720c */ /* 0x000fe40003f06270 */
[----:B--2---:R-:W-:-:S02]  /*11c0*/  PRMT R14, RZ, 0x7610, R14 ;  /* 0x00007610ff0e7816 */ /* 0x004fc4000000000e */
        /* <DEDUP_REMOVED lines=34> */
[----:B------:R-:W-:-:S02]  /*13f0*/  HADD2.F32 R93, -RZ, R93.H0_H0 ;  /* 0x2000005dff5d7230 */ /* 0x000fc40000004100 */
[----:B------:R-:W-:Y:S02]  /*1400*/  HADD2.F32 R94, -RZ, R94.H0_H0 ;  /* 0x2000005eff5e7230 */ /* 0x000fe40000004100 */
[----:B-1----:R-:W-:Y:S02]  /*1410*/  HADD2.F32 R96, -RZ, R96.H0_H0 ;  /* 0x20000060ff607230 */ /* 0x002fe40000004100 */
[----:B------:R-:W-:Y:S02]  /*1420*/  HADD2.F32 R97, -RZ, R97.H0_H0 ;  /* 0x20000061ff617230 */ /* 0x000fe40000004100 */
[----:B------:R-:W-:Y:S02]  /*1430*/  HADD2.F32 R99, -RZ, R99.H0_H0 ;  /* 0x20000063ff637230 */ /* 0x000fe40000004100 */
[----:B------:R-:W-:Y:S01]  /*1440*/  HADD2.F32 R100, -RZ, R100.H0_H0 ;  /* 0x20000064ff647230 */ /* 0x000fe20000004100 */
[----:B------:R-:W-:Y:S01]  /*1450*/  UISETP.GE.AND UP0, UPT, UR4, 0x1, UPT ;  /* 0x000000010400788c */ /* 0x000fe2000bf06270 */
[----:B------:R-:W-:-:S02]  /*1460*/  HADD2.F32 R101, -RZ, R101.H0_H0 ;  /* 0x20000065ff657230 */ /* 0x000fc40000004100 */
[----:B------:R-:W-:Y:S01]  /*1470*/  HADD2.F32 R103, -RZ, R103.H0_H0 ;  /* 0x20000067ff677230 */ /* 0x000fe20000004100 */
[----:B------:R-:W-:Y:S02]  /*1480*/  MOV R85, RZ ;  /* 0x000000ff00557202 */ /* 0x000fe40000000f00 */
[----:B------:R-:W-:Y:S02]  /*1490*/  CS2R R86, SRZ ;  /* 0x0000000000567805 */ /* 0x000fe4000001ff00 */
[----:B------:R-:W-:Y:S02]  /*14a0*/  CS2R R88, SRZ ;  /* 0x0000000000587805 */ /* 0x000fe4000001ff00 */
[----:B------:R-:W-:Y:S01]  /*14b0*/  CS2R R90, SRZ ;  /* 0x00000000005a7805 */ /* 0x000fe2000001ff00 */
[----:B------:R-:W-:Y:S01]  /*14c0*/  IMAD.MOV.U32 R92, RZ, RZ, RZ ;  /* 0x000000ffff5c7224 */ /* 0x000fe200078e00ff */
        /* <DEDUP_REMOVED lines=46> */
[C---:B------:R-:W-:Y:S01]  /*17b0*/  ISETP.NE.AND P1, PT, R51.reuse, 0x1, PT ;  /* 0x000000013300780c */ /* 0x040fe20003f25270 */
[----:B------:R-:W-:Y:S01]  /*17c0*/  HADD2.F32 R33, -RZ, R8.H0_H0 ;  /* 0x20000008ff217230 */ /* 0x000fe20000004100 */
[----:B------:R-:W-:Y:S01]  /*17d0*/  SHF.L.U32 R127, R51, 0x8, RZ ;  /* 0x00000008337f7819 */ /* 0x000fe200000006ff */
[----:B------:R-:W-:Y:S01]  /*17e0*/  HADD2.F32 R123, -RZ, R9.H0_H0 ;  /* 0x20000009ff7b7230 */ /* 0x000fe20000004100 */
[----:B------:R-:W-:Y:S01]  /*17f0*/  IADD3 R16, P2, PT, R18, R20, RZ ;  /* 0x0000001412107210 */ /* 0x000fe20007f5e0ff */
        /* <DEDUP_REMOVED lines=15> */
[----:B------:R-:W-:Y:S01]  /*18f0*/  IMAD.MOV.U32 R85, RZ, RZ, RZ ;  /* 0x000000ffff557224 */ /* 0x000fe200078e00ff */
[----:B------:R-:W-:Y:S01]  /*1900*/  LOP3.LUT R169, R18, 0x100, RZ, 0xc0, !PT ;  /* 0x0000010012a97812 */ /* 0x000fe200078ec0ff */
[----:B------:R-:W3:Y:S01]  /*1910*/  LDC.64 R10, c[0x0][0x3c0] ;  /* 0x0000f000ff0a7b82 */ /* 0x000ee20000000a00 */
[----:B------:R-:W-:Y:S01]  /*1920*/  IADD3 R115, PT, PT, R51, -0x2, RZ ;  /* 0xfffffffe33737810 */ /* 0x000fe20007ffe0ff */
[----:B------:R-:W-:Y:S01]  /*1930*/  FMUL.FTZ R128, R120, R93 ;  /* 0x0000005d78807220 */ /* 0x000fe20000410000 */
[----:B------:R-:W-:Y:S01]  /*1940*/  IADD3 R170, PT, PT, R18, R26, RZ ;  /* 0x0000001a12aa7210 */ /* 0x000fe20007ffe0ff */
[----:B------:R-:W-:Y:S01]  /*1950*/  FMUL.FTZ R129, R117, R94 ;  /* 0x0000005e75817220 */ /* 0x000fe20000410000 */
[----:B------:R-:W-:Y:S01]  /*1960*/  ISETP.EQ.AND P1, PT, R26, RZ, P1 ;  /* 0x000000ff1a00720c */ /* 0x000fe20000f22270 */
[----:B------:R-:W-:Y:S01]  /*1970*/  FMUL.FTZ R130, R122, R96 ;  /* 0x000000607a827220 */ /* 0x000fe20000410000 */
[----:B------:R-:W-:Y:S01]  /*1980*/  LOP3.LUT R127, R127, 0x100, RZ, 0xc0, !PT ;  /* 0x000001007f7f7812 */ /* 0x000fe200078ec0ff */
[----:B------:R-:W4:Y:S01]  /*1990*/  LDC.64 R6, c[0x0][0x3e0] ;  /* 0x0000f800ff067b82 */ /* 0x000f220000000a00 */
[----:B------:R-:W-:Y:S01]  /*19a0*/  IADD3.X R17, PT, PT, RZ, R72, RZ, P2, !PT ;  /* 0x00000048ff117210 */ /* 0x000fe200017fe4ff */
        /* <DEDUP_REMOVED lines=11> */
.L_x_8691:
[----:B------:R-:W-:Y:S01]  /*1a60*/  MOV R2, R56 ;  /* 0x0000003800027202 */ /* 0x000fe20000000f00 */
[----:B------:R-:W-:Y:S01]  /*1a70*/  HFMA2 R3, -RZ, RZ, 0, 0 ;  /* 0x00000000ff037431 */ /* 0x000fe200000001ff */
[-C--:B------:R-:W-:Y:S02]  /*1a80*/  ISETP.GE.AND P3, PT, R65, R74.reuse, PT ;  /* 0x0000004a4100720c */ /* 0x080fe40003f66270 */
[----:B------:R-:W-:Y:S01]  /*1a90*/  ISETP.GE.AND P5, PT, R66, R74, PT ;  /* 0x0000004a4200720c */ /* 0x000fe20003fa6270 */
[----:B0--3--:R-:W-:-:S04]  /*1aa0*/  IMAD.WIDE.U32 R32, R10, UR4, R2 ;  /* 0x000000040a207c25 */ /* 0x009fc8000f8e0002 */
[----:B------:R-:W-:Y:S01]  /*1ab0*/  IMAD R3, R11, UR4, R33 ;  /* 0x000000040b037c24 */ /* 0x000fe2000f8e0221 */
[----:B------:R-:W-:-:S04]  /*1ac0*/  LEA R2, P2, R32, R49, 0x1 ;  /* 0x0000003120027211 */ /* 0x000fc800078408ff */
[----:B------:R-:W-:-:S05]  /*1ad0*/  LEA.HI.X R3, R32, R50, R3, 0x1, P2 ;  /* 0x0000003220037211 */ /* 0x000fca00010f0c03 */
[----:B------:R-:W3:Y:S04]  /*1ae0*/  @!P0 LDG.E.U16 R136, desc[UR16][R2.64] ;  /* 0x0000001002888981 */ /* 0x000ee8000c1e1500 */
[----:B------:R-:W5:Y:S04]  /*1af0*/  @!P3 LDG.E.U16 R119, desc[UR16][R2.64+0x40] ;  /* 0x000040100277b981 */ /* 0x000f68000c1e1500 */
[----:B------:R-:W4:Y:S01]  /*1b00*/  @!P5 LDG.E.U16 R118, desc[UR16][R2.64+0x80] ;  /* 0x000080100276d981 */ /* 0x000f22000c1e1500 */
[----:B------:R-:W-:Y:S01]  /*1b10*/  MOV R33, R43 ;  /* 0x0000002b00217202 */ /* 0x000fe20000000f00 */
[----:B------:R-:W-:-:S02]  /*1b20*/  IMAD.MOV.U32 R32, RZ, RZ, R24 ;  /* 0x000000ffff207224 */ /* 0x000fc400078e0018 */
[----:B------:R-:W-:Y:S01]  /*1b30*/  HFMA2 R138, -RZ, RZ, 0, 0 ;  /* 0x00000000ff8a7431 */ /* 0x000fe200000001ff */
[----:B------:R-:W-:Y:S01]  /*1b40*/  ISETP.GE.AND P2, PT, R67, R74, PT ;  /* 0x0000004a4300720c */ /* 0x000fe20003f46270 */
[----:B0-----:R-:W-:Y:S01]  /*1b50*/  IMAD.WIDE.U32 R34, R14, UR4, R32 ;  /* 0x000000040e227c25 */ /* 0x001fe2000f8e0020 */
[----:B------:R-:W-:-:S03]  /*1b60*/  MOV R140, RZ ;  /* 0x000000ff008c7202 */ /* 0x000fc60000000f00 */
[----:B------:R-:W-:Y:S01]  /*1b70*/  IMAD R33, R15, UR4, R35 ;  /* 0x000000040f217c24 */ /* 0x000fe2000f8e0223 */
[----:B--2---:R-:W-:-:S04]  /*1b80*/  LEA R32, P4, R34, R12, 0x2 ;  /* 0x0000000c22207211 */ /* 0x004fc800078810ff */
[----:B------:R-:W-:Y:S02]  /*1b90*/  LEA.HI.X R33, R34, R13, R33, 0x2, P4 ;  /* 0x0000000d22217211 */ /* 0x000fe400020f1421 */
[-C--:B------:R-:W-:Y:S01]  /*1ba0*/  ISETP.GE.AND P4, PT, R68, R74.reuse, PT ;  /* 0x0000004a4400720c */ /* 0x080fe20003f86270 */
[----:B------:R-:W2:Y:S01]  /*1bb0*/  @!P2 LDG.E.U16 R35, desc[UR16][R2.64+0xc0] ;  /* 0x0000c0100223a981 */ /* 0x000ea2000c1e1500 */
[----:B------:R-:W-:-:S11]  /*1bc0*/  ISETP.GE.AND P6, PT, R70, R74, PT ;  /* 0x0000004a4600720c */ /* 0x000fd60003fc6270 */
[----:B------:R-:W2:Y:S04]  /*1bd0*/  @!P4 LDG.E.U16 R137, desc[UR16][R2.64+0x100] ;  /* 0x000100100289c981 */ /* 0x000ea8000c1e1500 */
[----:B------:R-:W2:Y:S01]  /*1be0*/  @!P6 LDG.E.U16 R139, desc[UR16][R2.64+0x180] ;  /* 0x00018010028be981 */ /* 0x000ea2000c1e1500 */
[----:B---3--:R-:W-:-:S03]  /*1bf0*/  @!P0 PRMT R138, R136, 0x5410, RZ ;  /* 0x00005410888a8816 */ /* 0x008fc600000000ff */
[----:B------:R-:W3:Y:S01]  /*1c00*/  LDG.E R136, desc[UR16][R32.64] ;  /* 0x0000001020887981 */ /* 0x000ee2000c1e1900 */
[----:B-----5:R-:W-:Y:S02]  /*1c10*/  @!P3 PRMT R138, R138, 0x5410, R119 ;  /* 0x000054108a8ab816 */ /* 0x020fe40000000077 */
[-C--:B------:R-:W-:Y:S02]  /*1c20*/  ISETP.GE.AND P3, PT, R69, R74.reuse, PT ;  /* 0x0000004a4500720c */ /* 0x080fe40003f66270 */
[----:B----4-:R-:W-:Y:S02]  /*1c30*/  @!P5 PRMT R140, R118, 0x5410, RZ ;  /* 0x00005410768cd816 */ /* 0x010fe400000000ff */
[----:B------:R-:W-:-:S09]  /*1c40*/  ISETP.GE.AND P5, PT, R71, R74, PT ;  /* 0x0000004a4700720c */ /* 0x000fd20003fa6270 */
[----:B------:R-:W4:Y:S04]  /*1c50*/  @!P3 LDG.E.U16 R142, desc[UR16][R2.64+0x140] ;  /* 0x00014010028eb981 */ /* 0x000f28000c1e1500 */
[----:B------:R0:W5:Y:S02]  /*1c60*/  @!P5 LDG.E.U16 R144, desc[UR16][R2.64+0x1c0] ;  /* 0x0001c0100290d981 */ /* 0x000164000c1e1500 */
[----:B0-----:R-:W-:Y:S01]  /*1c70*/  MOV R3, R45 ;  /* 0x0000002d00037202 */ /* 0x001fe20000000f00 */
[----:B------:R-:W-:Y:S01]  /*1c80*/  IMAD.MOV.U32 R2, RZ, RZ, R22 ;  /* 0x000000ffff027224 */ /* 0x000fe200078e0016 */
[----:B--2---:R-:W-:-:S03]  /*1c90*/  @!P2 PRMT R140, R140, 0x5410, R35 ;  /* 0x000054108c8ca816 */ /* 0x004fc60000000023 */
[----:B------:R-:W-:-:S04]  /*1ca0*/  IMAD.WIDE.U32 R118, R6, UR4, R2 ;  /* 0x0000000406767c25 */ /* 0x000fc8000f8e0002 */
[----:B------:R-:W-:Y:S01]  /*1cb0*/  HFMA2 R3, -RZ, RZ, 0, 0 ;  /* 0x00000000ff037431 */ /* 0x000fe200000001ff */
[----:B------:R-:W-:Y:S01]  /*1cc0*/  @!P4 PRMT R3, R137, 0x5410, RZ ;  /* 0x000054108903c816 */ /* 0x000fe200000000ff */
[--C-:B------:R-:W-:Y:S01]  /*1cd0*/  IMAD R35, R7, UR4, R119.reuse ;  /* 0x0000000407237c24 */ /* 0x100fe2000f8e0277 */
[----:B-1----:R-:W-:Y:S02]  /*1ce0*/  LEA R34, P2, R118, R8, 0x2 ;  /* 0x0000000876227211 */ /* 0x002fe400078410ff */
[----:B------:R-:W-:Y:S02]  /*1cf0*/  MOV R33, RZ ;  /* 0x000000ff00217202 */ /* 0x000fe40000000f00 */
[----:B------:R-:W-:Y:S02]  /*1d00*/  @!P6 PRMT R33, R139, 0x5410, RZ ;  /* 0x000054108b21e816 */ /* 0x000fe400000000ff */
[----:B------:R-:W-:Y:S02]  /*1d10*/  PRMT R119, R138, 0x7632, R119 ;  /* 0x000076328a777816 */ /* 0x000fe40000000077 */
[----:B------:R-:W-:-:S02]  /*1d20*/  LEA.HI.X R35, R118, R9, R35, 0x2, P2 ;  /* 0x0000000976237211 */ /* 0x000fc400010f1423 */
[----:B------:R-:W-:Y:S01]  /*1d30*/  PRMT R118, R140, 0x7632, R118 ;  /* 0x000076328c767816 */ /* 0x000fe20000000076 */
[----:B------:R-:W-:Y:S04]  /*1d40*/  STS.U16 [R75], R138 ;  /* 0x0000008a4b007388 */ /* 0x000fe80000000400 */
[----:B------:R-:W-:Y:S04]  /*1d50*/  STS.U16 [R76+0x40], R119 ;  /* 0x000040774c007388 */ /* 0x000fe80000000400 */
[----:B------:R0:W-:Y:S04]  /*1d60*/  STS.U16 [R77+0x80], R140 ;  /* 0x0000808c4d007388 */ /* 0x0001e80000000400 */
[----:B------:R-:W-:Y:S01]  /*1d70*/  STS.U16 [R79+0xc0], R118 ;  /* 0x0000c0764f007388 */ /* 0x000fe20000000400 */
[----:B----4-:R-:W-:-:S02]  /*1d80*/  @!P3 PRMT R3, R3, 0x5410, R142 ;  /* 0x000054100303b816 */ /* 0x010fc4000000008e */
[----:B-----5:R-:W-:Y:S02]  /*1d90*/  @!P5 PRMT R33, R33, 0x5410, R144 ;  /* 0x000054102121d816 */ /* 0x020fe40000000090 */
[----:B------:R-:W-:Y:S02]  /*1da0*/  PRMT R32, R3, 0x7632, R32 ;  /* 0x0000763203207816 */ /* 0x000fe40000000020 */
[----:B------:R-:W-:Y:S01]  /*1db0*/  PRMT R137, R33, 0x7632, R137 ;  /* 0x0000763221897816 */ /* 0x000fe20000000089 */
[----:B------:R-:W-:Y:S04]  /*1dc0*/  STS.U16 [R80+0x100], R3 ;  /* 0x0001000350007388 */ /* 0x000fe80000000400 */
[----:B------:R-:W-:Y:S04]  /*1dd0*/  STS.U16 [R81+0x140], R32 ;  /* 0x0001402051007388 */ /* 0x000fe80000000400 */
[----:B------:R-:W-:Y:S04]  /*1de0*/  STS.U16 [R82+0x180], R33 ;  /* 0x0001802152007388 */ /* 0x000fe80000000400 */
[----:B------:R1:W-:Y:S01]  /*1df0*/  STS.U16 [R83+0x1c0], R137 ;  /* 0x0001c08953007388 */ /* 0x0003e20000000400 */
[----:B------:R-:W-:-:S03]  /*1e00*/  NOP ;  /* 0x0000000000007918 */ /* 0x000fc60000000000 */
[----:B------:R2:W4:Y:S04]  /*1e10*/  LDG.E R149, desc[UR16][R34.64] ;  /* 0x0000001022957981 */ /* 0x000528000c1e1900 */
[----:B------:R-:W5:Y:S04]  /*1e20*/  LDS.U16 R141, [R84] ;  /* 0x00000000548d7984 */ /* 0x000f680000000400 */
[----:B------:R-:W5:Y:S04]  /*1e30*/  LDS.U16 R142, [R84+0x2] ;  /* 0x00000200548e7984 */ /* 0x000f680000000400 */
[----:B------:R-:W5:Y:S04]  /*1e40*/  LDS.U16 R143, [R84+0x4] ;  /* 0x00000400548f7984 */ /* 0x000f680000000400 */
[----:B------:R-:W5:Y:S04]  /*1e50*/  LDS.U16 R144, [R84+0x6] ;  /* 0x0000060054907984 */ /* 0x000f680000000400 */
[----:B------:R-:W5:Y:S04]  /*1e60*/  LDS.U16 R145, [R84+0x8] ;  /* 0x0000080054917984 */ /* 0x000f680000000400 */
[----:B------:R-:W5:Y:S04]  /*1e70*/  LDS.U16 R146, [R84+0xa] ;  /* 0x00000a0054927984 */ /* 0x000f680000000400 */
[----:B------:R-:W5:Y:S04]  /*1e80*/  LDS.U16 R147, [R84+0xc] ;  /* 0x00000c0054937984 */ /* 0x000f680000000400 */
[----:B------:R-:W5:Y:S01]  /*1e90*/  LDS.U16 R148, [R84+0xe] ;  /* 0x00000e0054947984 */ /* 0x000f620000000400 */
[----:B------:R-:W5:Y:S01]  /*1ea0*/  S2UR UR6, SR_CgaCtaId ;  /* 0x00000000000679c3 */ /* 0x000f620000008800 */
[----:B---3--:R-:W-:-:S04]  /*1eb0*/  FMUL.FTZ R2, R136, 1.4426950216293334961 ;  /* 0x3fb8aa3b88027820 */ /* 0x008fc80000410000 */
[-C--:B0-----:R-:W-:Y:S01]  /*1ec0*/  FMUL.FTZ R140, R120, R2.reuse ;  /* 0x00000002788c7220 */ /* 0x081fe20000410000 */
[-C--:B------:R-:W-:Y:S01]  /*1ed0*/  FMUL.FTZ R119, R117, R2.reuse ;  /* 0x0000000275777220 */ /* 0x080fe20000410000 */
[-C--:B-1----:R-:W-:Y:S01]  /*1ee0*/  FMUL.FTZ R137, R122, R2.reuse ;  /* 0x000000027a897220 */ /* 0x082fe20000410000 */
[-C--:B--2---:R-:W-:Y:S01]  /*1ef0*/  FMUL.FTZ R34, R121, R2.reuse ;  /* 0x0000000279227220 */ /* 0x084fe20000410000 */
[----:B------:R-:W-:Y:S02]  /*1f00*/  VIADD R3, R169, UR4 ;  /* 0x00000004a9037c36 */ /* 0x000fe40008000000 */
[-C--:B------:R-:W-:Y:S01]  /*1f10*/  FMUL.FTZ R118, R124, R2.reuse ;  /* 0x000000027c767220 */ /* 0x080fe20000410000 */
[----:B------:R-:W0:Y:S01]  /*1f20*/  MUFU.EX2 R140, R140 ;  /* 0x0000008c008c7308 */ /* 0x000e220000000800 */
[-C--:B------:R-:W-:Y:S01]  /*1f30*/  FMUL.FTZ R35, R123, R2.reuse ;  /* 0x000000027b237220 */ /* 0x080fe20000410000 */
[-C--:B------:R-:W-:Y:S01]  /*1f40*/  FMUL.FTZ R138, R126, R2.reuse ;  /* 0x000000027e8a7220 */ /* 0x080fe20000410000 */
[----:B------:R-:W-:Y:S01]  /*1f50*/  FMUL.FTZ R139, R125, R2 ;  /* 0x000000027d8b7220 */ /* 0x000fe20000410000 */
[----:B------:R-:W-:Y:S01]  /*1f60*/  UMOV UR5, 0x400 ;  /* 0x0000040000057882 */ /* 0x000fe20000000000 */
[----:B------:R-:W-:-:S02]  /*1f70*/  ISETP.NE.AND P3, PT, R26, RZ, PT ;  /* 0x000000ff1a00720c */ /* 0x000fc40003f65270 */
[----:B------:R-:W-:Y:S01]  /*1f80*/  ISETP.NE.AND P2, PT, R26, 0x1f, PT ;  /* 0x0000001f1a00780c */ /* 0x000fe20003f45270 */
[----:B------:R-:W1:Y:S01]  /*1f90*/  MUFU.EX2 R119, R119 ;  /* 0x0000007700777308 */ /* 0x000e620000000800 */
[----:B------:R-:W-:Y:S01]  /*1fa0*/  SEL R3, R3, R52, !P3 ;  /* 0x0000003403037207 */ /* 0x000fe20005800000 */
[----:B-----5:R-:W-:Y:S02]  /*1fb0*/  ULEA UR5, UR6, UR5, 0x18 ;  /* 0x0000000506057291 */ /* 0x020fe4000f8ec0ff */
[----:B------:R-:W2:Y:S04]  /*1fc0*/  MUFU.EX2 R137, R137 ;  /* 0x0000008900897308 */ /* 0x000ea80000000800 */
[----:B------:R-:W3:Y:S01]  /*1fd0*/  MUFU.EX2 R34, R34 ;  /* 0x0000002200227308 */ /* 0x000ee20000000800 */
[----:B------:R-:W-:-:S03]  /*1fe0*/  LEA R3, R3, UR5, 0x2 ;  /* 0x0000000503037c11 */ /* 0x000fc6000f8e10ff */
[----:B------:R-:W0:Y:S04]  /*1ff0*/  MUFU.EX2 R118, R118 ;  /* 0x0000007600767308 */ /* 0x000e280000000800 */
[----:B------:R-:W1:Y:S04]  /*2000*/  MUFU.EX2 R35, R35 ;  /* 0x0000002300237308 */ /* 0x000e680000000800 */
[----:B------:R-:W1:Y:S04]  /*2010*/  MUFU.EX2 R138, R138 ;  /* 0x0000008a008a7308 */ /* 0x000e680000000800 */
[----:B------:R-:W1:Y:S01]  /*2020*/  MUFU.EX2 R139, R139 ;  /* 0x0000008b008b7308 */ /* 0x000e620000000800 */
[----:B------:R-:W-:Y:S01]  /*2030*/  HADD2.F32 R141, -RZ, R141.H0_H0 ;  /* 0x2000008dff8d7230 */ /* 0x000fe20000004100 */
[----:B0-----:R0:W-:Y:S01]  /*2040*/  STS [R3+0x878], R140 ;  /* 0x0008788c03007388 */ /* 0x0011e20000000800 */
[----:B------:R-:W-:-:S02]  /*2050*/  HADD2.F32 R142, -RZ, R142.H0_H0 ;  /* 0x2000008eff8e7230 */ /* 0x000fc40000004100 */
[----:B------:R-:W-:Y:S02]  /*2060*/  HADD2.F32 R143, -RZ, R143.H0_H0 ;  /* 0x2000008fff8f7230 */ /* 0x000fe40000004100 */
[----:B------:R-:W-:Y:S02]  /*2070*/  HADD2.F32 R144, -RZ, R144.H0_H0 ;  /* 0x20000090ff907230 */ /* 0x000fe40000004100 */
[----:B------:R-:W-:Y:S02]  /*2080*/  HADD2.F32 R145, -RZ, R145.H0_H0 ;  /* 0x20000091ff917230 */ /* 0x000fe40000004100 */
        /* <DEDUP_REMOVED lines=20> */
[----:B------:R-:W-:Y:S06]  /*21d0*/  BAR.SYNC.DEFER_BLOCKING 0x0 ;  /* 0x0000000000007b1d */ /* 0x000fec0000010000 */
[----:B0123--:R-:W-:Y:S05]  /*21e0*/  @P2 BRA `(.L_x_8671) ;  /* 0x00000000001c2947 */ /* 0x00ffea0003800000 */
[----:B------:R-:W-:Y:S02]  /*21f0*/  ISETP.NE.AND P2, PT, R51, UR7, PT ;  /* 0x0000000733007c0c */ /* 0x000fe4000bf45270 */
[----:B------:R-:W-:-:S11]  /*2200*/  MOV R168, 0x3f800000 ;  /* 0x3f80000000a87802 */ /* 0x000fd60000000f00 */
[----:B------:R-:W-:Y:S05]  /*2210*/  @!P2 BRA `(.L_x_8672) ;  /* 0x000000000014a947 */ /* 0x000fea0003800000 */
[----:B------:R-:W-:-:S04]  /*2220*/  IADD3 R2, PT, PT, R127, UR4, RZ ;  /* 0x000000047f027c10 */ /* 0x000fc8000fffe0ff */
[----:B------:R-:W-:-:S05]  /*2230*/  LEA R2, R2, UR5, 0x2 ;  /* 0x0000000502027c11 */ /* 0x000fca000f8e10ff */
[----:B------:R2:W3:Y:S01]  /*2240*/  LDS R168, [R2+0x878] ;  /* 0x0008780002a87984 */ /* 0x0004e20000000800 */
[----:B------:R-:W-:Y:S05]  /*2250*/  BRA `(.L_x_8672) ;  /* 0x0000000000047947 */ /* 0x000fea0003800000 */
.L_x_8671:
[----:B------:R0:W1:Y:S02]  /*2260*/  LDS R168, [R166+0x107c] ;  /* 0x00107c00a6a87984 */ /* 0x0000640000000800 */
.L_x_8672:
[----:B------:R-:W-:Y:S05]  /*2270*/  BSYNC.RECONVERGENT B0 ;  /* 0x0000000000007941 */ /* 0x000fea0003800200 */
.L_x_8670:
[----:B--2---:R-:W2:Y:S01]  /*2280*/  @P1 LDC R2, c[0x0][0x38c] ;  /* 0x0000e300ff021b82 */ /* 0x004ea20000000800 */
[----:B------:R-:W-:Y:S02]  /*2290*/  HFMA2 R167, -RZ, RZ, 0, 0 ;  /* 0x00000000ffa77431 */ /* 0x000fe400000001ff */
[----:B--2---:R-:W-:-:S04]  /*22a0*/  @P1 IMAD R3, R115, R2, UR4 ;  /* 0x0000000473031e24 */ /* 0x004fc8000f8e0202 */
        /* <DEDUP_REMOVED lines=12> */
[----:B--2---:R-:W-:Y:S01]  /*2370*/  FFMA.FTZ R2, R163, R119, R162 ;  /* 0x00000077a3027223 */ /* 0x004fe200000100a2 */
[----:B------:R-:W-:Y:S01]  /*2380*/  ISETP.GT.U32.AND P5, PT, R165, 0x17, PT ;  /* 0x00000017a500780c */ /* 0x000fe20003fa4070 */
        /* <DEDUP_REMOVED lines=11> */
[----:B------:R-:W-:-:S03]  /*2440*/  FFMA.FTZ R2, R35, R2, R150 ;  /* 0x0000000223027223 */ /* 0x000fc60000010096 */
[----:B------:R-:W1:Y:S01]  /*2450*/  SHFL.DOWN PT, R172, R173, 0x1, 0x1f ;  /* 0x08201f00adac7f89 */ /* 0x000e6200000e0000 */
[----:B------:R-:W-:Y:S01]  /*2460*/  FFMA.FTZ R3, R138, R2, R149 ;  /* 0x000000028a037223 */ /* 0x000fe20000010095 */
[----:B------:R-:W-:Y:S01]  /*2470*/  FMUL.FTZ R2, R140, R119 ;  /* 0x000000778c027220 */ /* 0x000fe20000410000 */
[----:B------:R-:W-:Y:S01]  /*2480*/  IMAD.MOV.U32 R174, RZ, RZ, R32 ;  /* 0x000000ffffae7224 */ /* 0x000fe200078e0020 */
[----:B------:R-:W2:Y:S01]  /*2490*/  SHFL.DOWN PT, R171, R32, 0x1, 0x1f ;  /* 0x08201f0020ab7f89 */ /* 0x000ea200000e0000 */
[----:B------:R-:W-:Y:S01]  /*24a0*/  FFMA.FTZ R33, R139, R3, R152 ;  /* 0x000000038b217223 */ /* 0x000fe20000010098 */
[----:B------:R-:W-:-:S04]  /*24b0*/  FMUL.FTZ R3, R137, R2 ;  /* 0x0000000289037220 */ /* 0x000fc80000410000 */
[----:B------:R-:W3:Y:S01]  /*24c0*/  SHFL.UP PT, R32, R33, 0x1, RZ ;  /* 0x0420000021207989 */ /* 0x000ee200000e00ff */
[----:B------:R-:W-:-:S04]  /*24d0*/  FMUL.FTZ R3, R34, R3 ;  /* 0x0000000322037220 */ /* 0x000fc80000410000 */
[----:B------:R-:W-:-:S04]  /*24e0*/  FMUL.FTZ R2, R118, R3 ;  /* 0x0000000376027220 */ /* 0x000fc80000410000 */
[----:B------:R-:W-:-:S04]  /*24f0*/  FMUL.FTZ R3, R35, R2 ;  /* 0x0000000223037220 */ /* 0x000fc80000410000 */
[----:B------:R-:W-:Y:S01]  /*2500*/  FMUL.FTZ R2, R138, R3 ;  /* 0x000000038a027220 */ /* 0x000fe20000410000 */
[----:B-1----:R-:W-:-:S03]  /*2510*/  @P2 FMUL.FTZ R155, R172, R173 ;  /* 0x000000adac9b2220 */ /* 0x002fc60000410000 */
[----:B------:R-:W-:Y:S01]  /*2520*/  FMUL.FTZ R2, R139, R2 ;  /* 0x000000028b027220 */ /* 0x000fe20000410000 */
[----:B--2---:R-:W-:Y:S01]  /*2530*/  @P2 FFMA.FTZ R174, R173, R171, R174 ;  /* 0x000000abadae2223 */ /* 0x004fe200000100ae */
[----:B------:R-:W-:Y:S02]  /*2540*/  @P2 MOV R173, R155 ;  /* 0x0000009b00ad2202 */ /* 0x000fe40000000f00 */
[----:B------:R-:W-:Y:S01]  /*2550*/  ISETP.GE.AND P2, PT, R78, 0x1, PT ;  /* 0x000000014e00780c */ /* 0x000fe20003f46270 */
[----:B------:R-:W1:Y:S01]  /*2560*/  SHFL.UP PT, R3, R2, 0x1, RZ ;  /* 0x0420000002037989 */ /* 0x000e6200000e00ff */
[----:B---3--:R-:W-:-:S03]  /*2570*/  FFMA.FTZ R32, R2, R32, R33 ;  /* 0x0000002002207223 */ /* 0x008fc60000010021 */
[----:B------:R-:W2:Y:S02]  /*2580*/  SHFL.DOWN PT, R172, R173, 0x2, 0x1f ;  /* 0x08401f00adac7f89 */ /* 0x000ea400000e0000 */
[----:B------:R-:W-:Y:S02]  /*2590*/  FSEL R33, R33, R32, !P2 ;  /* 0x0000002021217208 */ /* 0x000fe40005000000 */
[----:B------:R-:W3:Y:S04]  /*25a0*/  SHFL.DOWN PT, R171, R174, 0x2, 0x1f ;  /* 0x08401f00aeab7f89 */ /* 0x000ee800000e0000 */
[----:B------:R-:W5:Y:S01]  /*25b0*/  SHFL.UP PT, R32, R33, 0x2, RZ ;  /* 0x0440000021207989 */ /* 0x000f6200000e00ff */
[----:B-1----:R-:W-:Y:S01]  /*25c0*/  @P2 FMUL.FTZ R2, R2, R3 ;  /* 0x0000000302022220 */ /* 0x002fe20000410000 */
[----:B------:R-:W-:Y:S01]  /*25d0*/  ISETP.GE.AND P2, PT, R78, 0x2, PT ;  /* 0x000000024e00780c */ /* 0x000fe20003f46270 */
[----:B--2---:R-:W-:-:S03]  /*25e0*/  @!P4 FMUL.FTZ R155, R173, R172 ;  /* 0x000000acad9bc220 */ /* 0x004fc60000410000 */
[----:B------:R-:W1:Y:S01]  /*25f0*/  SHFL.UP PT, R3, R2, 0x2, RZ ;  /* 0x0440000002037989 */ /* 0x000e6200000e00ff */
[----:B---3--:R-:W-:Y:S01]  /*2600*/  @!P4 FFMA.FTZ R174, R173, R171, R174 ;  /* 0x000000abadaec223 */ /* 0x008fe200000100ae */
[----:B------:R-:W-:Y:S02]  /*2610*/  @!P4 MOV R173, R155 ;  /* 0x0000009b00adc202 */ /* 0x000fe40000000f00 */
[----:B------:R-:W-:Y:S01]  /*2620*/  ISETP.GT.U32.AND P4, PT, R165, 0x1b, PT ;  /* 0x0000001ba500780c */ /* 0x000fe20003f84070 */
[----:B-----5:R-:W-:Y:S01]  /*2630*/  FFMA.FTZ R32, R2, R32, R33 ;  /* 0x0000002002207223 */ /* 0x020fe20000010021 */
[----:B------:R-:W2:Y:S04]  /*2640*/  SHFL.DOWN PT, R171, R174, 0x4, 0x1f ;  /* 0x08801f00aeab7f89 */ /* 0x000ea800000e0000 */
[----:B------:R-:W3:Y:S01]  /*2650*/  SHFL.DOWN PT, R172, R173, 0x4, 0x1f ;  /* 0x08801f00adac7f89 */ /* 0x000ee200000e0000 */
[----:B------:R-:W-:-:S05]  /*2660*/  FSEL R155, R33, R32, !P2 ;  /* 0x00000020219b7208 */ /* 0x000fca0005000000 */
[----:B------:R-:W5:Y:S01]  /*2670*/  SHFL.UP PT, R32, R155, 0x4, RZ ;  /* 0x048000009b207989 */ /* 0x000f6200000e00ff */
[----:B-1----:R-:W-:Y:S01]  /*2680*/  @P2 FMUL.FTZ R2, R2, R3 ;  /* 0x0000000302022220 */ /* 0x002fe20000410000 */
[----:B------:R-:W-:-:S04]  /*2690*/  ISETP.GE.AND P2, PT, R51, UR7, PT ;  /* 0x0000000733007c0c */ /* 0x000fc8000bf46270 */
[----:B------:R-:W1:Y:S01]  /*26a0*/  SHFL.UP PT, R3, R2, 0x4, RZ ;  /* 0x0480000002037989 */ /* 0x000e6200000e00ff */
[----:B------:R-:W-:Y:S01]  /*26b0*/  ISETP.NE.OR P2, PT, R26, RZ, P2 ;  /* 0x000000ff1a00720c */ /* 0x000fe20001745670 */
[C---:B--2---:R-:W-:Y:S01]  /*26c0*/  @!P4 FFMA.FTZ R174, R173.reuse, R171, R174 ;  /* 0x000000abadaec223 */ /* 0x044fe200000100ae */
[----:B---3--:R-:W-:-:S04]  /*26d0*/  @!P4 FMUL.FTZ R33, R173, R172 ;  /* 0x000000acad21c220 */ /* 0x008fc80000410000 */
[----:B------:R-:W2:Y:S01]  /*26e0*/  SHFL.DOWN PT, R175, R174, 0x8, 0x1f ;  /* 0x09001f00aeaf7f89 */ /* 0x000ea200000e0000 */
[----:B------:R-:W-:Y:S01]  /*26f0*/  @!P4 MOV R173, R33 ;  /* 0x0000002100adc202 */ /* 0x000fe20000000f00 */
[----:B-----5:R-:W-:Y:S01]  /*2700*/  FFMA.FTZ R172, R2, R32, R155 ;  /* 0x0000002002ac7223 */ /* 0x020fe2000001009b */
[----:B------:R-:W-:Y:S01]  /*2710*/  ISETP.GE.AND P4, PT, R78, 0x4, PT ;  /* 0x000000044e00780c */ /* 0x000fe20003f86270 */
[----:B------:R-:W-:Y:S02]  /*2720*/  IMAD.MOV.U32 R32, RZ, RZ, 0x3f800000 ;  /* 0x3f800000ff207424 */ /* 0x000fe400078e00ff */
[----:B------:R-:W-:Y:S01]  /*2730*/  HFMA2 R33, -RZ, RZ, 0, 0 ;  /* 0x00000000ff217431 */ /* 0x000fe200000001ff */
[----:B------:R-:W3:Y:S01]  /*2740*/  SHFL.DOWN PT, R176, R173, 0x8, 0x1f ;  /* 0x09001f00adb07f89 */ /* 0x000ee200000e0000 */
[----:B------:R-:W-:-:S04]  /*2750*/  FSEL R155, R155, R172, !P4 ;  /* 0x000000ac9b9b7208 */ /* 0x000fc80006000000 */
[----:B------:R-:W-:Y:S01]  /*2760*/  @!P2 LDS.64 R32, [UR6+0x10f8] ;  /* 0x0010f806ff20a984 */ /* 0x000fe20008000a00 */
[----:B------:R-:W-:-:S03]  /*2770*/  ISETP.GE.AND P2, PT, R78, 0x8, PT ;  /* 0x000000084e00780c */ /* 0x000fc60003f46270 */
[----:B------:R-:W5:Y:S01]  /*2780*/  SHFL.UP PT, R171, R155, 0x8, RZ ;  /* 0x050000009bab7989 */ /* 0x000f6200000e00ff */
[----:B-1----:R-:W-:Y:S01]  /*2790*/  @P4 FMUL.FTZ R2, R2, R3 ;  /* 0x0000000302024220 */ /* 0x002fe20000410000 */
[----:B------:R-:W-:Y:S01]  /*27a0*/  ISETP.GT.U32.AND P4, PT, R165, 0xf, PT ;  /* 0x0000000fa500780c */ /* 0x000fe20003f84070 */
[----:B--2---:R-:W-:-:S03]  /*27b0*/  @!P5 FFMA.FTZ R174, R173, R175, R174 ;  /* 0x000000afadaed223 */ /* 0x004fc600000100ae */
[----:B------:R-:W1:Y:S04]  /*27c0*/  SHFL.UP PT, R3, R2, 0x8, RZ ;  /* 0x0500000002037989 */ /* 0x000e6800000e00ff */
[----:B------:R-:W2:Y:S01]  /*27d0*/  SHFL.DOWN PT, R175, R174, 0x10, 0x1f ;  /* 0x0a001f00aeaf7f89 */ /* 0x000ea200000e0000 */
[----:B---3--:R-:W-:-:S05]  /*27e0*/  @!P5 FMUL.FTZ R172, R173, R176 ;  /* 0x000000b0adacd220 */ /* 0x008fca0000410000 */
[----:B------:R-:W-:Y:S01]  /*27f0*/  @!P5 MOV R173, R172 ;  /* 0x000000ac00add202 */ /* 0x000fe20000000f00 */
[----:B-----5:R-:W-:-:S04]  /*2800*/  FFMA.FTZ R172, R2, R171, R155 ;  /* 0x000000ab02ac7223 */ /* 0x020fc8000001009b */
[----:B------:R-:W3:Y:S01]  /*2810*/  SHFL.DOWN PT, R176, R173, 0x10, 0x1f ;  /* 0x0a001f00adb07f89 */ /* 0x000ee200000e0000 */
[----:B------:R-:W-:Y:S01]  /*2820*/  FSEL R171, R155, R172, !P2 ;  /* 0x000000ac9bab7208 */ /* 0x000fe20005000000 */
[----:B-1----:R-:W-:Y:S01]  /*2830*/  @P2 FMUL.FTZ R2, R2, R3 ;  /* 0x0000000302022220 */ /* 0x002fe20000410000 */
[----:B------:R-:W-:-:S03]  /*2840*/  ISETP.GE.AND P2, PT, R78, 0x10, PT ;  /* 0x000000104e00780c */ /* 0x000fc60003f46270 */
[----:B------:R-:W1:Y:S01]  /*2850*/  SHFL.UP PT, R155, R171, 0x10, RZ ;  /* 0x06000000ab9b7989 */ /* 0x000e6200000e00ff */
[----:B--2---:R-:W-:-:S03]  /*2860*/  @!P4 FFMA.FTZ R174, R173, R175, R174 ;  /* 0x000000afadaec223 */ /* 0x004fc600000100ae */
[----:B------:R-:W2:Y:S04]  /*2870*/  SHFL.UP PT, R3, R2, 0x10, RZ ;  /* 0x0600000002037989 */ /* 0x000ea800000e00ff */
[----:B------:R-:W-:Y:S01]  /*2880*/  SHFL.IDX PT, R177, R33, RZ, 0x1f ;  /* 0x00001fff21b17589 */ /* 0x000fe200000e0000 */
[----:B---3--:R-:W-:-:S03]  /*2890*/  @!P4 FMUL.FTZ R172, R173, R176 ;  /* 0x000000b0adacc220 */ /* 0x008fc60000410000 */
[----:B------:R-:W-:Y:S02]  /*28a0*/  SHFL.DOWN PT, R176, R174, 0x1, 0x1f ;  /* 0x08201f00aeb07f89 */ /* 0x000fe400000e0000 */
[----:B------:R-:W-:Y:S02]  /*28b0*/  @!P4 MOV R173, R172 ;  /* 0x000000ac00adc202 */ /* 0x000fe40000000f00 */
[----:B------:R-:W-:Y:S01]  /*28c0*/  SHFL.IDX PT, R174, R174, RZ, 0x1f ;  /* 0x00001fffaeae7589 */ /* 0x000fe200000e0000 */
[----:B------:R-:W-:Y:S01]  /*28d0*/  ISETP.NE.AND P4, PT, R26, 0x1f, PT ;  /* 0x0000001f1a00780c */ /* 0x000fe20003f85270 */
[C---:B-1----:R-:W-:Y:S02]  /*28e0*/  FFMA.FTZ R172, R2.reuse, R155, R171 ;  /* 0x0000009b02ac7223 */ /* 0x042fe400000100ab */
[----:B------:R-:W1:Y:S01]  /*28f0*/  SHFL.DOWN PT, R175, R173, 0x1, 0x1f ;  /* 0x08201f00adaf7f89 */ /* 0x000e6200000e0000 */
[----:B--2---:R-:W-:Y:S02]  /*2900*/  @P2 FMUL.FTZ R2, R2, R3 ;  /* 0x0000000302022220 */ /* 0x004fe40000410000 */
[----:B------:R-:W-:Y:S01]  /*2910*/  FSEL R172, R171, R172, !P2 ;  /* 0x000000acabac7208 */ /* 0x000fe20005000000 */
[----:B------:R-:W2:Y:S01]  /*2920*/  SHFL.IDX PT, R173, R173, RZ, 0x1f ;  /* 0x00001fffadad7589 */ /* 0x000ea200000e0000 */
[----:B------:R-:W-:-:S03]  /*2930*/  ISETP.NE.AND P2, PT, R26, RZ, PT ;  /* 0x000000ff1a00720c */ /* 0x000fc60003f45270 */
[----:B------:R-:W-:Y:S04]  /*2940*/  SHFL.UP PT, R2, R2, 0x1, RZ ;  /* 0x0420000002027989 */ /* 0x000fe800000e00ff */
[----:B------:R3:W-:Y:S01]  /*2950*/  SHFL.UP PT, R171, R172, 0x1, RZ ;  /* 0x04200000acab7989 */ /* 0x0007e200000e00ff */
[----:B-1----:R-:W-:-:S04]  /*2960*/  @P4 FFMA.FTZ R177, R175, R177, R176 ;  /* 0x000000b1afb14223 */ /* 0x002fc800000100b0 */
[----:B------:R-:W-:Y:S01]  /*2970*/  FFMA.FTZ R155, R177, R168, R178 ;  /* 0x000000a8b19b7223 */ /* 0x000fe200000100b2 */
[C---:B--2---:R-:W-:Y:S01]  /*2980*/  FFMA.FTZ R33, R173.reuse, R33, R174 ;  /* 0x00000021ad217223 */ /* 0x044fe200000100ae */
[----:B------:R-:W-:Y:S02]  /*2990*/  FMUL.FTZ R32, R173, R32 ;  /* 0x00000020ad207220 */ /* 0x000fe40000410000 */
[-C--:B------:R-:W-:Y:S01]  /*29a0*/  FFMA.FTZ R3, R139, R155.reuse, R164 ;  /* 0x0000009b8b037223 */ /* 0x080fe200000100a4 */
[----:B------:R-:W-:Y:S02]  /*29b0*/  FMUL.FTZ R180, R125, R155 ;  /* 0x0000009b7db47220 */ /* 0x000fe40000410000 */
[----:B------:R1:W-:Y:S01]  /*29c0*/  @!P2 STS.64 [UR6+0x10f8], R32 ;  /* 0x0010f820ff00a988 */ /* 0x0003e20008000a06 */
[-C--:B------:R-:W-:Y:S01]  /*29d0*/  FFMA.FTZ R157, R138, R3.reuse, R157 ;  /* 0x000000038a9d7223 */ /* 0x080fe2000001009d */
[----:B------:R-:W-:-:S03]  /*29e0*/  FMUL.FTZ R178, R126, R3 ;  /* 0x000000037eb27220 */ /* 0x000fc60000410000 */
[----:B------:R-:W-:-:S04]  /*29f0*/  FFMA.FTZ R177, R35, R157, R156 ;  /* 0x0000009d23b17223 */ /* 0x000fc8000001009c */
[-C--:B------:R-:W-:Y:S01]  /*2a00*/  FFMA.FTZ R179, R118, R177.reuse, R159 ;  /* 0x000000b176b37223 */ /* 0x080fe2000001009f */
[----:B---3--:R-:W-:Y:S01]  /*2a10*/  FMUL.FTZ R172, R124, R177 ;  /* 0x000000b17cac7220 */ /* 0x008fe20000410000 */
[----:B-1----:R-:W-:-:S04]  /*2a20*/  IMAD.WIDE.U32 R32, R4, UR4, R16 ;  /* 0x0000000404207c25 */ /* 0x002fc8000f8e0010 */
[-C--:B------:R-:W-:Y:S01]  /*2a30*/  FFMA.FTZ R181, R34, R179.reuse, R161 ;  /* 0x000000b322b57223 */ /* 0x080fe200000100a1 */
[----:B------:R-:W-:Y:S01]  /*2a40*/  FMUL.FTZ R164, R121, R179 ;  /* 0x000000b379a47220 */ /* 0x000fe20000410000 */
[----:B------:R-:W-:Y:S01]  /*2a50*/  FMUL.FTZ R174, R99, R172 ;  /* 0x000000ac63ae7220 */ /* 0x000fe20000410000 */
[----:B------:R-:W-:Y:S02]  /*2a60*/  IMAD R33, R5, UR4, R33 ;  /* 0x0000000405217c24 */ /* 0x000fe4000f8e0221 */
[----:B------:R-:W-:Y:S01]  /*2a70*/  FFMA.FTZ R156, R137, R181, R160 ;  /* 0x000000b5899c7223 */ /* 0x000fe200000100a0 */
[----:B------:R-:W-:-:S03]  /*2a80*/  FMUL.FTZ R168, R97, R164 ;  /* 0x000000a461a87220 */ /* 0x000fc60000410000 */
[----:B------:R-:W-:Y:S01]  /*2a90*/  FFMA.FTZ R159, R119, R156, R158 ;  /* 0x0000009c779f7223 */ /* 0x000fe2000001009e */
[----:B----4-:R-:W1:Y:S02]  /*2aa0*/  SHFL.IDX PT, R167, R167, RZ, 0x1f ;  /* 0x00001fffa7a77589 */ /* 0x010e6400000e0000 */
[----:B-1----:R-:W-:Y:S01]  /*2ab0*/  @P3 FFMA.FTZ R167, R2, R167, R171 ;  /* 0x000000a702a73223 */ /* 0x002fe200000100ab */
[----:B------:R-:W-:-:S03]  /*2ac0*/  FMUL.FTZ R171, R123, R157 ;  /* 0x0000009d7bab7220 */ /* 0x000fc60000410000 */
[----:B------:R-:W-:Y:S01]  /*2ad0*/  FFMA.FTZ R167, R140, R167, R163 ;  /* 0x000000a78ca77223 */ /* 0x000fe200000100a3 */
[----:B------:R-:W-:-:S03]  /*2ae0*/  FMUL.FTZ R176, R100, R171 ;  /* 0x000000ab64b07220 */ /* 0x000fc60000410000 */
[-C--:B------:R-:W-:Y:S01]  /*2af0*/  FFMA.FTZ R161, R119, R167.reuse, R162 ;  /* 0x000000a777a17223 */ /* 0x080fe200000100a2 */
[----:B------:R-:W-:Y:S01]  /*2b00*/  FFMA.FTZ R140, R0, R167, RZ ;  /* 0x000000a7008c7223 */ /* 0x000fe200000100ff */
[----:B------:R-:W-:Y:S01]  /*2b10*/  FADD.FTZ R2, -R163, R167 ;  /* 0x000000a7a3027221 */ /* 0x000fe20000010100 */
[----:B------:R-:W-:Y:S01]  /*2b20*/  FMUL.FTZ R167, R122, R181 ;  /* 0x000000b57aa77220 */ /* 0x000fe20000410000 */
[-C--:B------:R-:W-:Y:S01]  /*2b30*/  FFMA.FTZ R175, R137, R161.reuse, R154 ;  /* 0x000000a189af7223 */ /* 0x080fe2000001009a */
[----:B------:R-:W-:Y:S01]  /*2b40*/  FADD.FTZ R119, -R162, R161 ;  /* 0x000000a1a2777221 */ /* 0x000fe20000010100 */
[----:B------:R-:W-:Y:S01]  /*2b50*/  FFMA.FTZ R163, R95, R161, R140 ;  /* 0x000000a15fa37223 */ /* 0x000fe2000001008c */
[----:B------:R-:W-:Y:S01]  /*2b60*/  FMUL.FTZ R137, R120, R159 ;  /* 0x0000009f78897220 */ /* 0x000fe20000410000 */
[----:B------:R-:W-:Y:S01]  /*2b70*/  FMUL.FTZ R161, R117, R156 ;  /* 0x0000009c75a17220 */ /* 0x000fe20000410000 */
[----:B------:R-:W-:Y:S01]  /*2b80*/  FMUL.FTZ R162, R96, R167 ;  /* 0x000000a760a27220 */ /* 0x000fe20000410000 */
[----:B------:R-:W-:Y:S01]  /*2b90*/  FFMA.FTZ R34, R34, R175, R153 ;  /* 0x000000af22227223 */ /* 0x000fe20000010099 */
[----:B------:R-:W-:Y:S01]  /*2ba0*/  FMUL.FTZ R158, R93, R137 ;  /* 0x000000895d9e7220 */ /* 0x000fe20000410000 */
[----:B------:R-:W-:Y:S01]  /*2bb0*/  FMUL.FTZ R160, R94, R161 ;  /* 0x000000a15ea07220 */ /* 0x000fe20000410000 */
[----:B------:R-:W-:Y:S01]  /*2bc0*/  FFMA.FTZ R140, R2, R137, RZ ;  /* 0x00000089028c7223 */ /* 0x000fe200000100ff */
[----:B------:R-:W-:Y:S01]  /*2bd0*/  FFMA.FTZ R163, R98, R175, R163 ;  /* 0x000000af62a37223 */ /* 0x000fe200000100a3 */
[----:B------:R-:W-:Y:S01]  /*2be0*/  FADD.FTZ R137, -R154, R175 ;  /* 0x000000af9a897221 */ /* 0x000fe20000010100 */
[----:B------:R1:W-:Y:S01]  /*2bf0*/  STS [R55+0x220], R158 ;  /* 0x0002209e37007388 */ /* 0x0003e20000000800 */
[----:B------:R-:W-:Y:S01]  /*2c00*/  FFMA.FTZ R140, R119, R161, R140 ;  /* 0x000000a1778c7223 */ /* 0x000fe2000001008c */
[-C--:B------:R-:W-:Y:S01]  /*2c10*/  FFMA.FTZ R118, R118, R34.reuse, R151 ;  /* 0x0000002276767223 */ /* 0x080fe20000010097 */
[----:B------:R-:W-:Y:S01]  /*2c20*/  FADD.FTZ R153, -R153, R34 ;  /* 0x0000002299997221 */ /* 0x000fe20000010100 */
[----:B------:R2:W-:Y:S01]  /*2c30*/  STS [R57+0x4], R160 ;  /* 0x000004a039007388 */ /* 0x0005e20000000800 */
[----:B------:R-:W-:Y:S01]  /*2c40*/  FFMA.FTZ R163, R102, R34, R163 ;  /* 0x0000002266a37223 */ /* 0x000fe200000100a3 */
[C---:B------:R-:W-:Y:S01]  /*2c50*/  LEA R34, P3, R32.reuse, UR8, 0x2 ;  /* 0x0000000820227c11 */ /* 0x040fe2000f8610ff */
[----:B------:R-:W-:Y:S01]  /*2c60*/  FFMA.FTZ R140, R137, R167, R140 ;  /* 0x000000a7898c7223 */ /* 0x000fe2000001008c */
[----:B------:R3:W-:Y:S01]  /*2c70*/  STS [R57+0x8], R162 ;  /* 0x000008a239007388 */ /* 0x0007e20000000800 */
[----:B------:R-:W-:Y:S01]  /*2c80*/  FFMA.FTZ R167, R35, R118, R150 ;  /* 0x0000007623a77223 */ /* 0x000fe20000010096 */
[----:B-1----:R-:W-:Y:S01]  /*2c90*/  FMUL.FTZ R158, R101, R178 ;  /* 0x000000b2659e7220 */ /* 0x002fe20000410000 */
[----:B------:R-:W-:Y:S01]  /*2ca0*/  LEA.HI.X R35, R32, UR9, R33, 0x2, P3 ;  /* 0x0000000920237c11 */ /* 0x000fe200098f1421 */
[----:B------:R3:W-:Y:S01]  /*2cb0*/  STS [R57+0xc], R168 ;  /* 0x00000ca839007388 */ /* 0x0007e20000000800 */
[----:B------:R-:W-:Y:S01]  /*2cc0*/  FADD.FTZ R151, -R151, R118 ;  /* 0x0000007697977221 */ /* 0x000fe20000010100 */
[----:B--2---:R-:W-:Y:S01]  /*2cd0*/  FMUL.FTZ R160, R103, R180 ;  /* 0x000000b467a07220 */ /* 0x004fe20000410000 */
[----:B------:R-:W-:Y:S01]  /*2ce0*/  FFMA.FTZ R32, R104, R118, R163 ;  /* 0x0000007668207223 */ /* 0x000fe200000100a3 */
[----:B------:R3:W-:Y:S01]  /*2cf0*/  STS [R57+0x10], R174 ;  /* 0x000010ae39007388 */ /* 0x0007e20000000800 */
[----:B------:R-:W-:Y:S01]  /*2d00*/  IADD3 R118, PT, PT, -R170, UR10, RZ ;  /* 0x0000000aaa767c10 */ /* 0x000fe2000fffe1ff */
[----:B------:R-:W-:Y:S01]  /*2d10*/  FFMA.FTZ R140, R153, R164, R140 ;  /* 0x000000a4998c7223 */ /* 0x000fe2000001008c */
[----:B------:R-:W-:Y:S01]  /*2d20*/  FADD.FTZ R161, -R150, R167 ;  /* 0x000000a796a17221 */ /* 0x000fe20000010100 */
[----:B------:R3:W-:Y:S01]  /*2d30*/  STS [R57+0x14], R176 ;  /* 0x000014b039007388 */ /* 0x0007e20000000800 */
[----:B------:R-:W-:Y:S01]  /*2d40*/  ISETP.GE.AND P3, PT, R118, 0x1, PT ;  /* 0x000000017600780c */ /* 0x000fe20003f66270 */
[----:B------:R-:W-:Y:S01]  /*2d50*/  FFMA.FTZ R140, R151, R172, R140 ;  /* 0x000000ac978c7223 */ /* 0x000fe2000001008c */
[-C--:B------:R-:W-:Y:S01]  /*2d60*/  FFMA.FTZ R138, R138, R167.reuse, R149 ;  /* 0x000000a78a8a7223 */ /* 0x080fe20000010095 */
[----:B------:R3:W-:Y:S01]  /*2d70*/  STS [R57+0x18], R158 ;  /* 0x0000189e39007388 */ /* 0x0007e20000000800 */
[----:B------:R-:W-:Y:S01]  /*2d80*/  FFMA.FTZ R33, R105, R167, R32 ;  /* 0x000000a769217223 */ /* 0x000fe20000010020 */
[----:B------:R-:W-:Y:S01]  /*2d90*/  FFMA.FTZ R140, R161, R171, R140 ;  /* 0x000000aba18c7223 */ /* 0x000fe2000001008c */
[----:B------:R-:W-:Y:S01]  /*2da0*/  FADD.FTZ R149, -R149, R138 ;  /* 0x0000008a95957221 */ /* 0x000fe20000010100 */
[----:B------:R3:W-:Y:S01]  /*2db0*/  STS [R57+0x1c], R160 ;  /* 0x00001ca039007388 */ /* 0x0007e20000000800 */
[----:B------:R-:W-:Y:S01]  /*2dc0*/  FFMA.FTZ R171, R139, R138, R152 ;  /* 0x0000008a8bab7223 */ /* 0x000fe20000010098 */
[----:B------:R-:W-:Y:S01]  /*2dd0*/  BAR.SYNC.DEFER_BLOCKING 0x0 ;  /* 0x0000000000007b1d */ /* 0x000fe20000010000 */
[----:B------:R-:W-:-:S02]  /*2de0*/  FFMA.FTZ R140, R149, R178, R140 ;  /* 0x000000b2958c7223 */ /* 0x000fc4000001008c */
[----:B------:R-:W-:Y:S01]  /*2df0*/  FADD.FTZ R139, -R152, R171 ;  /* 0x000000ab988b7221 */ /* 0x000fe20000010100 */
[----:B------:R-:W-:Y:S01]  /*2e00*/  ISETP.GE.AND P4, PT, R118, 0x21, PT ;  /* 0x000000217600780c */ /* 0x000fe20003f86270 */
[----:B------:R-:W-:Y:S01]  /*2e10*/  FFMA.FTZ R33, R106, R138, R33 ;  /* 0x0000008a6a217223 */ /* 0x000fe20000010021 */
[----:B------:R-:W-:Y:S01]  /*2e20*/  ISETP.GE.AND P5, PT, R118, 0x41, PT ;  /* 0x000000417600780c */ /* 0x000fe20003fa6270 */
[----:B------:R-:W-:Y:S01]  /*2e30*/  FFMA.FTZ R163, R139, R180, R140 ;  /* 0x000000b48ba37223 */ /* 0x000fe2000001008c */
[----:B------:R3:W1:Y:S01]  /*2e40*/  LDS R173, [R58+0x2a0] ;  /* 0x0002a0003aad7984 */ /* 0x0006620000000800 */
[----:B------:R-:W-:Y:S10]  /*2e50*/  @!P3 BRA `(.L_x_8674) ;  /* 0x000000000008b947 */ /* 0x000ff40003800000 */
[----:B------:R-:W2:Y:S04]  /*2e60*/  LDS R167, [R54+0x220] ;  /* 0x0002200036a77984 */ /* 0x000ea80000000800 */
[----:B--2---:R2:W-:Y:S02]  /*2e70*/  REDG.E.ADD.F32.FTZ.RN.STRONG.GPU desc[UR16][R34.64], R167 ;  /* 0x000000a7220079a6 */ /* 0x0045e4000c12f310 */
.L_x_8674:
[----:B------:R-:W-:Y:S05]  /*2e80*/  BSYNC.RECONVERGENT B0 ;  /* 0x0000000000007941 */ /* 0x000fea0003800200 */
.L_x_8673:
[----:B------:R-:W-:Y:S04]  /*2e90*/  BSSY.RECONVERGENT B0, `(.L_x_8675) ;  /* 0x0000003000007945 */ /* 0x000fe80003800200 */
[----:B------:R-:W-:Y:S05]  /*2ea0*/  @!P4 BRA `(.L_x_8676) ;  /* 0x000000000004c947 */ /* 0x000fea0003800000 */
[----:B-1----:R4:W-:Y:S02]  /*2eb0*/  REDG.E.ADD.F32.FTZ.RN.STRONG.GPU desc[UR16][R34.64+0x80], R173 ;  /* 0x000080ad220079a6 */ /* 0x0029e4000c12f310 */
.L_x_8676:
[----:B------:R-:W-:Y:S05]  /*2ec0*/  BSYNC.RECONVERGENT B0 ;  /* 0x0000000000007941 */ /* 0x000fea0003800200 */
.L_x_8675:
[----:B--2---:R2:W0:Y:S01]  /*2ed0*/  LDS R167, [R59+0x320] ;  /* 0x000320003ba77984 */ /* 0x0044220000000800 */
[----:B------:R-:W-:Y:S04]  /*2ee0*/  BSSY.RECONVERGENT B0, `(.L_x_8677) ;  /* 0x0000003000007945 */ /* 0x000fe80003800200 */
[----:B------:R-:W-:Y:S05]  /*2ef0*/  @!P5 BRA `(.L_x_8678) ;  /* 0x000000000004d947 */ /* 0x000fea0003800000 */
[----:B0-----:R0:W-:Y:S02]  /*2f00*/  REDG.E.ADD.F32.FTZ.RN.STRONG.GPU desc[UR16][R34.64+0x100], R167 ;  /* 0x000100a7220079a6 */ /* 0x0011e4000c12f310 */
.L_x_8678:
[----:B------:R-:W-:Y:S05]  /*2f10*/  BSYNC.RECONVERGENT B0 ;  /* 0x0000000000007941 */ /* 0x000fea0003800200 */
.L_x_8677:
[----:B0-----:R0:W0:Y:S01]  /*2f20*/  LDS R167, [R60+0x3a0] ;  /* 0x0003a0003ca77984 */ /* 0x0010220000000800 */
[C---:B------:R-:W-:Y:S01]  /*2f30*/  ISETP.GE.AND P6, PT, R118.reuse, 0x61, PT ;  /* 0x000000617600780c */ /* 0x040fe20003fc6270 */
[----:B------:R-:W-:Y:S01]  /*2f40*/  BSSY.RECONVERGENT B0, `(.L_x_8679) ;  /* 0x0000008000007945 */ /* 0x000fe20003800200 */
[C---:B------:R-:W-:Y:S02]  /*2f50*/  ISETP.GE.AND P5, PT, R118.reuse, 0x81, PT ;  /* 0x000000817600780c */ /* 0x040fe40003fa6270 */
[C---:B------:R-:W-:Y:S02]  /*2f60*/  ISETP.GE.AND P3, PT, R118.reuse, 0xa1, PT ;  /* 0x000000a17600780c */ /* 0x040fe40003f66270 */
[----:B------:R-:W-:Y:S02]  /*2f70*/  P2R R32, PR, RZ, 0x20 ;  /* 0x00000020ff207803 */ /* 0x000fe40000000000 */
[C---:B------:R-:W-:Y:S02]  /*2f80*/  ISETP.GE.AND P4, PT, R118.reuse, 0xc1, PT ;  /* 0x000000c17600780c */ /* 0x040fe40003f86270 */
[----:B------:R-:W-:-:S03]  /*2f90*/  ISETP.GE.AND P5, PT, R118, 0xe1, PT ;  /* 0x000000e17600780c */ /* 0x000fc60003fa6270 */
[----:B------:R-:W-:Y:S10]  /*2fa0*/  @!P6 BRA `(.L_x_8680) ;  /* 0x000000000004e947 */ /* 0x000ff40003800000 */
[----:B0-----:R0:W-:Y:S02]  /*2fb0*/  REDG.E.ADD.F32.FTZ.RN.STRONG.GPU desc[UR16][R34.64+0x180], R167 ;  /* 0x000180a7220079a6 */ /* 0x0011e4000c12f310 */
.L_x_8680:
[----:B------:R-:W-:Y:S05]  /*2fc0*/  BSYNC.RECONVERGENT B0 ;  /* 0x0000000000007941 */ /* 0x000fea0003800200 */
.L_x_8679:
[----:B0-----:R0:W0:Y:S01]  /*2fd0*/  LDS R167, [R61+0x420] ;  /* 0x000420003da77984 */ /* 0x0010220000000800 */
[----:B------:R-:W-:Y:S01]  /*2fe0*/  ISETP.NE.AND P6, PT, R32, RZ, PT ;  /* 0x000000ff2000720c */ /* 0x000fe20003fc5270 */
[----:B------:R-:W-:-:S12]  /*2ff0*/  BSSY.RECONVERGENT B0, `(.L_x_8681) ;  /* 0x0000003000007945 */ /* 0x000fd80003800200 */
[----:B------:R-:W-:Y:S05]  /*3000*/  @!P6 BRA `(.L_x_8682) ;  /* 0x000000000004e947 */ /* 0x000fea0003800000 */
[----:B0-----:R0:W-:Y:S02]  /*3010*/  REDG.E.ADD.F32.FTZ.RN.STRONG.GPU desc[UR16][R34.64+0x200], R167 ;  /* 0x000200a7220079a6 */ /* 0x0011e4000c12f310 */
.L_x_8682:
[----:B------:R-:W-:Y:S05]  /*3020*/  BSYNC.RECONVERGENT B0 ;  /* 0x0000000000007941 */ /* 0x000fea0003800200 */
.L_x_8681:
[----:B0-----:R0:W0:Y:S01]  /*3030*/  LDS R167, [R62+0x4a0] ;  /* 0x0004a0003ea77984 */ /* 0x0010220000000800 */
[----:B------:R-:W-:Y:S04]  /*3040*/  BSSY.RECONVERGENT B0, `(.L_x_8683) ;  /* 0x0000003000007945 */ /* 0x000fe80003800200 */
[----:B------:R-:W-:Y:S05]  /*3050*/  @!P3 BRA `(.L_x_8684) ;  /* 0x000000000004b947 */ /* 0x000fea0003800000 */
[----:B0-----:R0:W-:Y:S02]  /*3060*/  REDG.E.ADD.F32.FTZ.RN.STRONG.GPU desc[UR16][R34.64+0x280], R167 ;  /* 0x000280a7220079a6 */ /* 0x0011e4000c12f310 */
.L_x_8684:
[----:B------:R-:W-:Y:S05]  /*3070*/  BSYNC.RECONVERGENT B0 ;  /* 0x0000000000007941 */ /* 0x000fea0003800200 */
.L_x_8683:
[----:B0-----:R0:W0:Y:S01]  /*3080*/  LDS R167, [R63+0x520] ;  /* 0x000520003fa77984 */ /* 0x0010220000000800 */
[----:B------:R-:W-:Y:S04]  /*3090*/  BSSY.RECONVERGENT B0, `(.L_x_8685) ;  /* 0x0000003000007945 */ /* 0x000fe80003800200 */
[----:B------:R-:W-:Y:S05]  /*30a0*/  @!P4 BRA `(.L_x_8686) ;  /* 0x000000000004c947 */ /* 0x000fea0003800000 */
[----:B0-----:R0:W-:Y:S02]  /*30b0*/  REDG.E.ADD.F32.FTZ.RN.STRONG.GPU desc[UR16][R34.64+0x300], R167 ;  /* 0x000300a7220079a6 */ /* 0x0011e4000c12f310 */
.L_x_8686:
[----:B------:R-:W-:Y:S05]  /*30c0*/  BSYNC.RECONVERGENT B0 ;  /* 0x0000000000007941 */ /* 0x000fea0003800200 */
.L_x_8685:
[----:B0-----:R0:W0:Y:S01]  /*30d0*/  LDS R167, [R64+0x5a0] ;  /* 0x0005a00040a77984 */ /* 0x0010220000000800 */
[----:B------:R-:W-:Y:S04]  /*30e0*/  BSSY.RECONVERGENT B0, `(.L_x_8687) ;  /* 0x0000003000007945 */ /* 0x000fe80003800200 */
[----:B------:R-:W-:Y:S05]  /*30f0*/  @!P5 BRA `(.L_x_8688) ;  /* 0x000000000004d947 */ /* 0x000fea0003800000 */
[----:B0-----:R0:W-:Y:S02]  /*3100*/  REDG.E.ADD.F32.FTZ.RN.STRONG.GPU desc[UR16][R34.64+0x380], R167 ;  /* 0x000380a7220079a6 */ /* 0x0011e4000c12f310 */
.L_x_8688:
[----:B------:R-:W-:Y:S05]  /*3110*/  BSYNC.RECONVERGENT B0 ;  /* 0x0000000000007941 */ /* 0x000fea0003800200 */
.L_x_8687:
[----:B------:R-:W-:Y:S01]  /*3120*/  FFMA.FTZ R150, R108, R171, R33 ;  /* 0x000000ab6c967223 */ /* 0x000fe20000010021 */
[----:B------:R-:W5:Y:S01]  /*3130*/  SHFL.DOWN PT, R32, R163, 0x1, 0x1f ;  /* 0x08201f00a3207f89 */ /* 0x000f6200000e0000 */
[----:B------:R-:W-:Y:S01]  /*3140*/  ISETP.GT.AND P3, PT, R78, 0x1e, PT ;  /* 0x0000001e4e00780c */ /* 0x000fe20003f64270 */
[-C--:B------:R-:W-:Y:S01]  /*3150*/  FMUL.FTZ R118, R145, R177.reuse ;  /* 0x000000b191767220 */ /* 0x080fe20000410000 */
[C---:B------:R-:W-:Y:S01]  /*3160*/  FMUL.FTZ R138, R136.reuse, R177 ;  /* 0x000000b1888a7220 */ /* 0x040fe20000410000 */
[----:B------:R-:W1:Y:S01]  /*3170*/  SHFL.DOWN PT, R33, R150, 0x1, 0x1f ;  /* 0x08201f0096217f89 */ /* 0x000e6200000e0000 */
[-C--:B0---4-:R-:W-:Y:S01]  /*3180*/  FMUL.FTZ R34, R136, R179.reuse ;  /* 0x000000b388227220 */ /* 0x091fe20000410000 */
[----:B------:R-:W-:Y:S01]  /*3190*/  FMUL.FTZ R144, R144, R179 ;  /* 0x000000b390907220 */ /* 0x000fe20000410000 */
[----:B------:R-:W-:Y:S01]  /*31a0*/  FMUL.FTZ R138, R151, R138 ;  /* 0x0000008a978a7220 */ /* 0x000fe20000410000 */
[----:B------:R-:W-:Y:S01]  /*31b0*/  FFMA.FTZ R111, R124, R118, R111 ;  /* 0x000000767c6f7223 */ /* 0x000fe2000001006f */
[----:B------:R-:W-:Y:S01]  /*31c0*/  FMUL.FTZ R34, R153, R34 ;  /* 0x0000002299227220 */ /* 0x000fe20000410000 */
[-C--:B------:R-:W-:Y:S01]  /*31d0*/  FFMA.FTZ R112, R121, R144.reuse, R112 ;  /* 0x0000009079707223 */ /* 0x080fe20000010070 */
[----:B------:R-:W-:Y:S01]  /*31e0*/  FMUL.FTZ R35, R146, R157 ;  /* 0x0000009d92237220 */ /* 0x000fe20000410000 */
[C---:B------:R-:W-:Y:S01]  /*31f0*/  FMUL.FTZ R146, R136.reuse, R155 ;  /* 0x0000009b88927220 */ /* 0x040fe20000410000 */
        /* <DEDUP_REMOVED lines=11> */
[----:B-----5:R-:W-:Y:S01]  /*32b0*/  @!P3 FADD.FTZ R163, R163, R32 ;  /* 0x00000020a3a3b221 */ /* 0x020fe20000010000 */
[----:B------:R-:W-:Y:S01]  /*32c0*/  FADD.FTZ R89, R144, R89 ;  /* 0x0000005990597221 */ /* 0x000fe20000010000 */
[----:B------:R-:W-:Y:S01]  /*32d0*/  FFMA.FTZ R107, R120, R34, R107 ;  /* 0x00000022786b7223 */ /* 0x000fe2000001006b */
[----:B------:R-:W-:Y:S01]  /*32e0*/  FFMA.FTZ R116, R125, R148, R116 ;  /* 0x000000947d747223 */ /* 0x000fe20000010074 */
[----:B-1----:R-:W-:Y:S01]  /*32f0*/  @!P3 FADD.FTZ R150, R150, R33 ;  /* 0x000000219696b221 */ /* 0x002fe20000010000 */
[----:B------:R-:W0:Y:S01]  /*3300*/  SHFL.DOWN PT, R32, R163, 0x2, 0x1f ;  /* 0x08401f00a3207f89 */ /* 0x000e2200000e0000 */
[----:B------:R-:W-:Y:S01]  /*3310*/  ISETP.GT.AND P3, PT, R78, 0x1d, PT ;  /* 0x0000001d4e00780c */ /* 0x000fe20003f64270 */
[----:B------:R-:W-:-:S02]  /*3320*/  FADD.FTZ R85, R146, R85 ;  /* 0x0000005592557221 */ /* 0x000fc40000010000 */
        /* <DEDUP_REMOVED lines=15> */
[----:B------:R-:W-:Y:S01]  /*3420*/  ISETP.NE.AND P3, PT, R78, RZ, PT ;  /* 0x000000ff4e00720c */ /* 0x000fe20003f65270 */
[----:B------:R-:W-:Y:S01]  /*3430*/  FMUL.FTZ R137, R137, R32 ;  /* 0x0000002089897220 */ /* 0x000fe20000410000 */
[----:B------:R-:W-:Y:S01]  /*3440*/  FFMA.FTZ R33, R99, R118, R138 ;  /* 0x0000007663217223 */ /* 0x000fe2000001008a */
[----:B------:R-:W1:Y:S01]  /*3450*/  SHFL.DOWN PT, R145, R150, 0x10, 0x1f ;  /* 0x0a001f0096917f89 */ /* 0x000e6200000e0000 */
[C---:B------:R-:W-:Y:S01]  /*3460*/  FMUL.FTZ R32, R136.reuse, R157 ;  /* 0x0000009d88207220 */ /* 0x040fe20000410000 */
[-C--:B------:R-:W-:Y:S01]  /*3470*/  FMUL.FTZ R138, R147, R3.reuse ;  /* 0x00000003938a7220 */ /* 0x080fe20000410000 */
[----:B------:R-:W-:Y:S01]  /*3480*/  FMUL.FTZ R118, R136, R3 ;  /* 0x0000000388767220 */ /* 0x000fe20000410000 */
[-C--:B------:R-:W-:Y:S01]  /*3490*/  FMUL.FTZ R3, R142, R156.reuse ;  /* 0x0000009c8e037220 */ /* 0x080fe20000410000 */
[----:B------:R-:W-:Y:S01]  /*34a0*/  FMUL.FTZ R156, R136, R156 ;  /* 0x0000009c889c7220 */ /* 0x000fe20000410000 */
[----:B------:R-:W-:Y:S01]  /*34b0*/  FMUL.FTZ R161, R161, R32 ;  /* 0x00000020a1a17220 */ /* 0x000fe20000410000 */
[----:B------:R-:W-:Y:S01]  /*34c0*/  FADD.FTZ R88, R33, R88 ;  /* 0x0000005821587221 */ /* 0x000fe20000010000 */
[----:B------:R-:W-:Y:S01]  /*34d0*/  FFMA.FTZ R110, R117, R3, R110 ;  /* 0x00000003756e7223 */ /* 0x000fe2000001006e */
[----:B------:R-:W-:Y:S01]  /*34e0*/  FMUL.FTZ R119, R119, R156 ;  /* 0x0000009c77777220 */ /* 0x000fe20000410000 */
[----:B------:R-:W-:Y:S01]  /*34f0*/  FFMA.FTZ R136, R100, R35, R161 ;  /* 0x0000002364887223 */ /* 0x000fe200000100a1 */
[----:B------:R-:W-:Y:S01]  /*3500*/  FFMA.FTZ R137, R96, R143, R137 ;  /* 0x0000008f60897223 */ /* 0x000fe20000010089 */
[----:B------:R-:W-:-:S02]  /*3510*/  FFMA.FTZ R113, R126, R138, R113 ;  /* 0x0000008a7e717223 */ /* 0x000fc40000010071 */
[----:B------:R-:W-:Y:S01]  /*3520*/  FADD.FTZ R87, R136, R87 ;  /* 0x0000005788577221 */ /* 0x000fe20000010000 */
[----:B------:R-:W-:Y:S01]  /*3530*/  FADD.FTZ R90, R137, R90 ;  /* 0x0000005a895a7221 */ /* 0x000fe20000010000 */
[----:B0-----:R-:W-:Y:S01]  /*3540*/  FADD.FTZ R32, R163, R140 ;  /* 0x0000008ca3207221 */ /* 0x001fe20000010000 */
[----:B------:R-:W-:Y:S01]  /*3550*/  FMUL.FTZ R140, R149, R118 ;  /* 0x00000076958c7220 */ /* 0x000fe20000410000 */
[----:B------:R-:W-:Y:S01]  /*3560*/  FFMA.FTZ R118, R94, R3, R119 ;  /* 0x000000035e767223 */ /* 0x000fe20000010077 */
[----:B------:R-:W-:Y:S01]  /*3570*/  FFMA.FTZ R3, R93, R34, R2 ;  /* 0x000000225d037223 */ /* 0x000fe20000010002 */
[----:B-1----:R-:W-:Y:S01]  /*3580*/  FADD.FTZ R33, R150, R145 ;  /* 0x0000009196217221 */ /* 0x002fe20000010000 */
[----:B------:R-:W-:Y:S01]  /*3590*/  FFMA.FTZ R35, R101, R138, R140 ;  /* 0x0000008a65237223 */ /* 0x000fe2000001008c */
[----:B------:R-:W-:Y:S01]  /*35a0*/  FADD.FTZ R91, R118, R91 ;  /* 0x0000005b765b7221 */ /* 0x000fe20000010000 */
[----:B------:R-:W-:Y:S02]  /*35b0*/  FADD.FTZ R92, R3, R92 ;  /* 0x0000005c035c7221 */ /* 0x000fe40000010000 */
[----:B------:R0:W-:Y:S01]  /*35c0*/  @!P3 STS.64 [UR5+0x648], R32 ;  /* 0x00064820ff00b988 */ /* 0x0001e20008000a05 */
[----:B------:R-:W-:Y:S01]  /*35d0*/  BAR.SYNC.DEFER_BLOCKING 0x0 ;  /* 0x0000000000007b1d */ /* 0x000fe20000010000 */
[----:B------:R-:W-:Y:S01]  /*35e0*/  ISETP.GT.AND P3, PT, R78, 0xf, PT ;  /* 0x0000000f4e00780c */ /* 0x000fe20003f64270 */
[----:B------:R-:W-:-:S03]  /*35f0*/  FADD.FTZ R86, R35, R86 ;  /* 0x0000005623567221 */ /* 0x000fc60000010000 */
        /* <DEDUP_REMOVED lines=11> */
.L_x_8690:
[----:B------:R-:W-:Y:S05]  /*36b0*/  BSYNC.RECONVERGENT B0 ;  /* 0x0000000000007941 */ /* 0x000fea0003800200 */
.L_x_8689:
[----:B------:R-:W-:-:S04]  /*36c0*/  UIADD3 UR4, UPT, UPT, UR4, 0x1, URZ ;  /* 0x0000000104047890 */ /* 0x000fc8000fffe0ff */
[----:B------:R-:W-:-:S09]  /*36d0*/  UISETP.GE.AND UP0, UPT, UR4, UR11, UPT ;  /* 0x0000000b0400728c */ /* 0x000fd2000bf06270 */
[----:B------:R-:W-:Y:S05]  /*36e0*/  BRA.U !UP0, `(.L_x_8691) ;  /* 0xffffffe108dc7547 */ /* 0x000fea000b83ffff */
.L_x_8669:
[----:B------:R-:W-:Y:S01]  /*36f0*/  BAR.SYNC.DEFER_BLOCKING 0x0 ;  /* 0x0000000000007b1d */ /* 0x000fe20000010000 */
[----:B------:R-:W-:Y:S01]  /*3700*/  ISETP.NE.AND P0, PT, R26, RZ, PT ;  /* 0x000000ff1a00720c */ /* 0x000fe20003f05270 */
[----:B------:R-:W-:Y:S01]  /*3710*/  FADD.FTZ R38, R92, R38 ;  /* 0x000000265c267221 */ /* 0x000fe20000010000 */
[----:B------:R-:W-:Y:S02]  /*3720*/  F2FP.F16.F32.PACK_AB R107, R110, R107 ;  /* 0x0000006b6e6b723e */ /* 0x000fe400000000ff */
[----:B------:R-:W-:-:S03]  /*3730*/  F2FP.F16.F32.PACK_AB R109, R112, R109 ;  /* 0x0000006d706d723e */ /* 0x000fc600000000ff */
[----:B------:R-:W1:Y:S01]  /*3740*/  LDC.64 R34, c[0x0][0x4f8] ;  /* 0x00013e00ff227b82 */ /* 0x000e620000000a00 */
        /* <DEDUP_REMOVED lines=23> */
[----:B----4-:R-:W-:-:S03]  /*38c0*/  IMAD.WIDE.U32 R2, R37, UR6, R2 ;  /* 0x0000000625027c25 */ /* 0x010fc6000f8e0002 */
[----:B------:R-:W-:Y:S01]  /*38d0*/  LDS.U16 R11, [R79+0xc0] ;  /* 0x0000c0004f0b7984 */ /* 0x000fe20000000400 */
[----:B0-----:R-:W-:Y:S01]  /*38e0*/  IMAD R4, R37, UR7, R3 ;  /* 0x0000000725047c24 */ /* 0x001fe2000f8e0203 */
[----:B------:R-:W-:Y:S01]  /*38f0*/  IADD3 R3, P1, PT, R56, R2, RZ ;  /* 0x0000000238037210 */ /* 0x000fe20007f3e0ff */
[----:B------:R-:W0:Y:S01]  /*3900*/  LDCU.64 UR6, c[0x0][0x560] ;  /* 0x0000ac00ff0677ac */ /* 0x000e220008000a00 */
[----:B------:R-:W-:Y:S02]  /*3910*/  LDS.U16 R13, [R80+0x100] ;  /* 0x00010000500d7984 */ /* 0x000fe40000000400 */
[C---:B-----5:R-:W-:Y:S01]  /*3920*/  LEA R2, P2, R3.reuse, UR8, 0x1 ;  /* 0x0000000803027c11 */ /* 0x060fe2000f8408ff */
[----:B------:R-:W-:Y:S01]  /*3930*/  IMAD.X R4, RZ, RZ, R4, P1 ;  /* 0x000000ffff047224 */ /* 0x000fe200008e0604 */
[----:B------:R-:W-:Y:S04]  /*3940*/  LDS.U16 R15, [R81+0x140] ;  /* 0x00014000510f7984 */ /* 0x000fe80000000400 */
[----:B------:R-:W-:Y:S01]  /*3950*/  LDS.U16 R17, [R82+0x180] ;  /* 0x0001800052117984 */ /* 0x000fe20000000400 */
[----:B------:R-:W-:-:S02]  /*3960*/  LEA.HI.X R3, R3, UR9, R4, 0x1, P2 ;  /* 0x0000000903037c11 */ /* 0x000fc400090f0c04 */
[----:B------:R-:W-:Y:S01]  /*3970*/  F2FP.F16.F32.PACK_AB R4, R89, R90 ;  /* 0x0000005a5904723e */ /* 0x000fe200000000ff */
        /* <DEDUP_REMOVED lines=22> */
[----:B------:R-:W-:Y:S01]  /*3ae0*/  @!P4 STG.E.U16 desc[UR16][R2.64+0x100], R13 ;  /* 0x0001000d0200c986 */ /* 0x000fe2000c101510 */
[----:B----4-:R-:W-:Y:S01]  /*3af0*/  PRMT R7, R4, 0x7632, R7 ;  /* 0x0000763204077816 */ /* 0x010fe20000000007 */
        /* <DEDUP_REMOVED lines=9> */
[----:B------:R-:W-:Y:S01]  /*3b90*/  FADD.FTZ R38, R38, R85 ;  /* 0x0000005526267221 */ /* 0x000fe20000010000 */
[----:B-1----:R-:W-:-:S04]  /*3ba0*/  F2FP.F16.F32.PACK_AB R3, R85, R86 ;  /* 0x000000565503723e */ /* 0x002fc800000000ff */
[C---:B------:R-:W-:Y:S02]  /*3bb0*/  PRMT R10, R3.reuse, 0x7610, R10 ;  /* 0x00007610030a7816 */ /* 0x040fe4000000000a */
[----:B------:R-:W-:Y:S02]  /*3bc0*/  PRMT R11, R3, 0x7632, R11 ;  /* 0x00007632030b7816 */ /* 0x000fe4000000000b */
[----:B------:R-:W1:Y:S01]  /*3bd0*/  LDC.64 R2, c[0x0][0x518] ;  /* 0x00014600ff027b82 */ /* 0x000e620000000a00 */
[----:B------:R-:W-:Y:S04]  /*3be0*/  STS.U16 [R84], R5 ;  /* 0x0000000554007388 */ /* 0x000fe80000000400 */
[----:B------:R-:W-:Y:S04]  /*3bf0*/  STS.U16 [R84+0x2], R6 ;  /* 0x0000020654007388 */ /* 0x000fe80000000400 */
[----:B------:R4:W-:Y:S04]  /*3c00*/  STS.U16 [R84+0x4], R4 ;  /* 0x0000040454007388 */ /* 0x0009e80000000400 */
[----:B------:R-:W-:Y:S04]  /*3c10*/  STS.U16 [R84+0x6], R7 ;  /* 0x0000060754007388 */ /* 0x000fe80000000400 */
[----:B------:R-:W-:Y:S01]  /*3c20*/  STS.U16 [R84+0x8], R0 ;  /* 0x0000080054007388 */ /* 0x000fe20000000400 */
        /* <DEDUP_REMOVED lines=17> */
[----:B------:R-:W5:Y:S02]  /*3d40*/  LDCU.64 UR4, c[0x0][0x520] ;  /* 0x0000a400ff0477ac */ /* 0x000f640008000a00 */
[----:B-----5:R-:W-:-:S04]  /*3d50*/  IMAD.WIDE.U32 R2, R37, UR4, R18 ;  /* 0x0000000425027c25 */ /* 0x020fc8000f8e0012 */
[----:B----4-:R-:W-:Y:S01]  /*3d60*/  IMAD R4, R37, UR5, R3 ;  /* 0x0000000525047c24 */ /* 0x010fe2000f8e0203 */
        /* <DEDUP_REMOVED lines=31> */
.L_x_8668:
[----:B0-----:R-:W0:Y:S01]  /*3f60*/  LDC.64 R6, c[0x0][0x548] ;  /* 0x00015200ff067b82 */ /* 0x001e220000000a00 */
[----:B------:R-:W1:Y:S01]  /*3f70*/  S2R R13, SR_TID.X ;  /* 0x00000000000d7919 */ /* 0x000e620000002100 */
[----:B------:R-:W1:Y:S06]  /*3f80*/  LDCU UR7, c[0x0][0x38c] ;  /* 0x00007180ff0777ac */ /* 0x000e6c0008000800 */
[----:B------:R-:W4:Y:S01]  /*3f90*/  LDC.64 R8, c[0x0][0x568] ;  /* 0x00015a00ff087b82 */ /* 0x000f220000000a00 */
[----:B0-----:R-:W-:-:S04]  /*3fa0*/  ISETP.NE.U32.AND P1, PT, R6, RZ, PT ;  /* 0x000000ff0600720c */ /* 0x001fc80003f25070 */
[----:B------:R-:W-:Y:S02]  /*3fb0*/  ISETP.NE.AND.EX P1, PT, R7, RZ, PT, P1 ;  /* 0x000000ff0700720c */ /* 0x000fe40003f25310 */
[----:B----4-:R-:W-:Y:S02]  /*3fc0*/  ISETP.NE.U32.AND P0, PT, R8, RZ, PT ;  /* 0x000000ff0800720c */ /* 0x010fe40003f05070 */
[----:B-1----:R-:W-:Y:S02]  /*3fd0*/  ISETP.GE.AND P2, PT, R13, UR7, PT ;  /* 0x000000070d007c0c */ /* 0x002fe4000bf46270 */
[----:B------:R-:W-:-:S07]  /*3fe0*/  ISETP.NE.AND.EX P0, PT, R9, RZ, PT, P0 ;  /* 0x000000ff0900720c */ /* 0x000fce0003f05300 */
[----:B------:R-:W-:Y:S06]  /*3ff0*/  @!P1 BRA `(.L_x_8693) ;  /* 0x0000000000649947 */ /* 0x000fec0003800000 */
[----:B------:R-:W0:Y:S01]  /*4000*/  SHFL.DOWN P1, R0, R53, 0x1, 0x1f ;  /* 0x08201f0035007f89 */ /* 0x000e220000020000 */
[----:B------:R-:W-:Y:S01]  /*4010*/  BSSY.RECONVERGENT B0, `(.L_x_8693) ;  /* 0x0000017000007945 */ /* 0x000fe20003800200 */
[----:B------:R-:W1:Y:S01]  /*4020*/  S2R R4, SR_LANEID ;  /* 0x0000000000047919 */ /* 0x000e620000000000 */
[----:B------:R-:W4:Y:S01]  /*4030*/  S2R R10, SR_TID.X ;  /* 0x00000000000a7919 */ /* 0x000f220000002100 */
        /* <DEDUP_REMOVED lines=13> */
[----:B----4-:R-:W-:-:S04]  /*4110*/  ISETP.NE.AND P1, PT, R10, RZ, PT ;  /* 0x000000ff0a00720c */ /* 0x010fc80003f25270 */
[----:B------:R0:W-:Y:S01]  /*4120*/  @!P3 STS [R11+0x644], R4 ;  /* 0x000644040b00b388 */ /* 0x0001e20000000800 */
[----:B------:R-:W-:Y:S08]  /*4130*/  BAR.SYNC.DEFER_BLOCKING 0x0 ;  /* 0x0000000000007b1d */ /* 0x000ff00000010000 */
[----:B------:R-:W-:Y:S05]  /*4140*/  @P1 BRA `(.L_x_8694) ;  /* 0x00000000000c1947 */ /* 0x000fea0003800000 */
[----:B------:R-:W-:-:S04]  /*4150*/  LEA R2, P1, R37, R6, 0x2 ;  /* 0x0000000625027211 */ /* 0x000fc800078210ff */
[----:B------:R-:W-:-:S05]  /*4160*/  LEA.HI.X R3, R37, R7, RZ, 0x2, P1 ;  /* 0x0000000725037211 */ /* 0x000fca00008f14ff */
[----:B------:R1:W-:Y:S04]  /*4170*/  REDG.E.ADD.F32.FTZ.RN.STRONG.GPU desc[UR16][R2.64], R4 ;  /* 0x00000004020079a6 */ /* 0x0003e8000c12f310 */
.L_x_8694:
[----:B------:R-:W-:Y:S05]  /*4180*/  BSYNC.RECONVERGENT B0 ;  /* 0x0000000000007941 */ /* 0x000fea0003800200 */
.L_x_8693:
[----:B------:R-:W-:Y:S05]  /*4190*/  @!P0 BRA `(.L_x_8695) ;  /* 0x0000000000688947 */ /* 0x000fea0003800000 */
[----:B------:R-:W-:Y:S06]  /*41a0*/  BAR.SYNC.DEFER_BLOCKING 0x0 ;  /* 0x0000000000007b1d */ /* 0x000fec0000010000 */
[----:B------:R-:W-:Y:S01]  /*41b0*/  BSSY.RECONVERGENT B0, `(.L_x_8695) ;  /* 0x0000018000007945 */ /* 0x000fe20003800200 */
[----:B-1----:R-:W1:Y:S01]  /*41c0*/  SHFL.DOWN P0, R3, R38, 0x1, 0x1f ;  /* 0x08201f0026037f89 */ /* 0x002e620000000000 */
[----:B0-----:R-:W0:Y:S01]  /*41d0*/  S2R R4, SR_LANEID ;  /* 0x0000000000047919 */ /* 0x001e220000000000 */
[----:B------:R-:W4:Y:S01]  /*41e0*/  S2R R6, SR_TID.X ;  /* 0x0000000000067919 */ /* 0x000f220000002100 */
        /* <DEDUP_REMOVED lines=20> */
.L_x_8696:
[----:B------:R-:W-:Y:S05]  /*4330*/  BSYNC.RECONVERGENT B0 ;  /* 0x0000000000007941 */ /* 0x000fea0003800200 */
.L_x_8695:
[----:B------:R-:W-:Y:S05]  /*4340*/  @P2 EXIT ;  /* 0x000000000000294d */ /* 0x000fea0003800000 */
[----:B------:R-:W1:Y:S01]  /*4350*/  LDCU.64 UR8, c[0x0][0x4e8] ;  /* 0x00009d00ff0877ac */ /* 0x000e620008000a00 */
[----:B------:R-:W4:Y:S01]  /*4360*/  S2UR UR5, SR_CgaCtaId ;  /* 0x00000000000579c3 */ /* 0x000f220000008800 */
[----:B------:R-:W-:Y:S01]  /*4370*/  BSSY.RECONVERGENT B0, `(.L_x_8697) ;  /* 0x0000022000007945 */ /* 0x000fe20003800200 */
[----:B------:R-:W-:Y:S01]  /*4380*/  UMOV UR4, 0x400 ;  /* 0x0000040000047882 */ /* 0x000fe20000000000 */
[----:B------:R-:W0:Y:S01]  /*4390*/  LDCU UR6, c[0x0][0x360] ;  /* 0x00006c00ff0677ac */ /* 0x000e220008000800 */
[----:B------:R-:W0:Y:S01]  /*43a0*/  LDCU.64 UR10, c[0x0][0x4b0] ;  /* 0x00009600ff0a77ac */ /* 0x000e220008000a00 */
[----:B------:R-:W0:Y:S01]  /*43b0*/  LDCU.64 UR12, c[0x0][0x530] ;  /* 0x0000a600ff0c77ac */ /* 0x000e220008000a00 */
[----:B------:R-:W0:Y:S01]  /*43c0*/  LDCU.64 UR14, c[0x0][0x4f0] ;  /* 0x00009e00ff0e77ac */ /* 0x000e220008000a00 */
[C---:B-1----:R-:W-:Y:S01]  /*43d0*/  IMAD.WIDE.U32 R2, R37.reuse, UR8, RZ ;  /* 0x0000000825027c25 */ /* 0x042fe2000f8e00ff */
[----:B------:R-:W1:Y:S03]  /*43e0*/  LDCU.64 UR18, c[0x0][0x540] ;  /* 0x0000a800ff1277ac */ /* 0x000e660008000a00 */
[----:B------:R-:W-:Y:S01]  /*43f0*/  IMAD R37, R37, UR9, R3 ;  /* 0x0000000925257c24 */ /* 0x000fe2000f8e0203 */
[----:B0---4-:R-:W-:-:S12]  /*4400*/  ULEA UR4, UR5, UR4, 0x18 ;  /* 0x0000000405047291 */ /* 0x011fd8000f8ec0ff */
.L_x_8698:
[----:B------:R-:W-:Y:S01]  /*4410*/  LEA R0, R13, UR4, 0x2 ;  /* 0x000000040d007c11 */ /* 0x000fe2000f8e10ff */
[----:B0-----:R-:W-:Y:S01]  /*4420*/  IMAD.MOV.U32 R6, RZ, RZ, R2 ;  /* 0x000000ffff067224 */ /* 0x001fe200078e0002 */
[----:B------:R-:W-:Y:S02]  /*4430*/  SHF.R.S32.HI R4, RZ, 0x1f, R13 ;  /* 0x0000001fff047819 */ /* 0x000fe4000001140d */
[----:B------:R-:W-:Y:S01]  /*4440*/  MOV R7, R37 ;  /* 0x0000002500077202 */ /* 0x000fe20000000f00 */
[----:B------:R-:W0:Y:S01]  /*4450*/  LDS R15, [R0+0x18f8] ;  /* 0x0018f800000f7984 */ /* 0x000e220000000800 */
[----:B------:R-:W-:Y:S01]  /*4460*/  MOV R40, R28 ;  /* 0x0000001c00287202 */ /* 0x000fe20000000f00 */
[C---:B------:R-:W-:Y:S02]  /*4470*/  IMAD R10, R4.reuse, UR10, RZ ;  /* 0x0000000a040a7c24 */ /* 0x040fe4000f8e02ff */
[----:B------:R-:W4:Y:S01]  /*4480*/  LDS R17, [R0+0x1cf8] ;  /* 0x001cf80000117984 */ /* 0x000f220000000800 */
        /* <DEDUP_REMOVED lines=14> */
[----:B----4-:R0:W-:Y:S02]  /*4570*/  REDG.E.ADD.F32.FTZ.RN.STRONG.GPU desc[UR16][R10.64], R17 ;  /* 0x000000110a0079a6 */ /* 0x0101e4000c12f310 */
[----:B------:R-:W-:Y:S05]  /*4580*/  @!P0 BRA `(.L_x_8698) ;  /* 0xfffffffc00a08947 */ /* 0x000fea000383ffff */
[----:B------:R-:W-:Y:S05]  /*4590*/  BSYNC.RECONVERGENT B0 ;  /* 0x0000000000007941 */ /* 0x000fea0003800200 */
.L_x_8697:
[----:B------:R-:W-:Y:S05]  /*45a0*/  EXIT ;  /* 0x000000000000794d */ /* 0x000fea0003800000 */
.L_x_8699:
        /* <DEDUP_REMOVED lines=13> */
.L_x_10512:


//--------------------- .text._Z25selective_scan_bwd_kernelI32Selective_Scan_bwd_kernel_traitsILi32ELi8ELb0ELb1ELb0ELb0ELb1EN3c104HalfEfEEv12SSMParamsBwd --------------------------
	.section	.text._Z25selective_scan_bwd_kernelI32Selective_Scan_bwd_kernel_traitsILi32ELi8ELb0ELb1ELb0ELb0ELb1EN3c104HalfEfEEv12SSMParamsBwd,"ax",@progbits
	.align	128
        .global         _Z25selective_scan_bwd_kernelI32Selective_Scan_bwd_kernel_traitsILi32ELi8ELb0ELb1ELb0ELb0ELb1EN3c104HalfEfEEv12SSMParamsBwd
        .type           _Z25selective_scan_bwd_kernelI32Selective_Scan_bwd_kernel_traitsILi32ELi8ELb0ELb1ELb0ELb0ELb1EN3c104HalfEfEEv12SSMParamsBwd,@function
        .size           _Z25selective_scan_bwd_kernelI32Selective_Scan_bwd_kernel_traitsILi32ELi8ELb0ELb1ELb0ELb0ELb1EN3c104HalfEfEEv12SSMParamsBwd,(.L_x_10513 - _Z25selective_scan_bwd_kernelI32Selective_Scan_bwd_kernel_traitsILi32ELi8ELb0ELb1ELb0ELb0ELb1EN3c104HalfEfEEv12SSMParamsBwd)
        .other          _Z25selective_scan_bwd_kernelI32Selective_Scan_bwd_kernel_traitsILi32ELi8ELb0ELb1ELb0ELb0ELb1EN3c104HalfEfEEv12SSMParamsBwd,@"STO_CUDA_ENTRY STV_DEFAULT"
_Z25selective_scan_bwd_kernelI32Selective_Scan_bwd_kernel_traitsILi32ELi8ELb0ELb1ELb0ELb0ELb1EN3c104HalfEfEEv12SSMParamsBwd:
.text._Z25selective_scan_bwd_kernelI32Selective_Scan_bwd_kernel_traitsILi32ELi8ELb0ELb1ELb0ELb0ELb1EN3c104HalfEfEEv12SSMParamsBwd:
        /* <DEDUP_REMOVED lines=41> */
[----:B------:R-:W-:Y:S01]  /*0290*/  IMAD R0, R9, R0, R2 ;  /* 0x0000000009007224 */ /* 0x000fe200078e0202 */
[----:B---3--:R-:W-:-:S04]  /*02a0*/  ISETP.NE.U32.AND P0, PT, R4, RZ, PT ;  /* 0x000000ff0400720c */ /* 0x008fc80003f05070 */
[----:B------:R-:W-:Y:S02]  /*02b0*/  ISETP.GT.U32.AND P2, PT, R9, R0, PT ;  /* 0x000000000900720c */ /* 0x000fe40003f44070 */
[----:B------:R-:W-:Y:S01]  /*02c0*/  ISETP.NE.AND.EX P0, PT, R5, RZ, PT, P0 ;  /* 0x000000ff0500720c */ /* 0x000fe20003f05300 */
[----:B------:R-:W-:Y:S02]  /*02d0*/  UIMAD.WIDE.U32 UR6, UR18, UR12, URZ ;  /* 0x0000000c120672a5 */ /* 0x000fe4000f8e00ff */
[----:B------:R-:W-:-:S08]  /*02e0*/  UIMAD.WIDE.U32 UR4, UR18, UR8, URZ ;  /* 0x00000008120472a5 */ /* 0x000fd0000f8e00ff */
[-C--:B------:R-:W-:Y:S02]  /*02f0*/  @!P2 IADD3 R0, PT, PT, R0, -R9.reuse, RZ ;  /* 0x800000090000a210 */ /* 0x080fe40007ffe0ff */
[----:B------:R-:W-:Y:S01]  /*0300*/  LOP3.LUT R4, R37, R8, RZ, 0x3c, !PT ;  /* 0x0000000825047212 */ /* 0x000fe200078e3cff */
[----:B------:R-:W3:Y:S01]  /*0310*/  @P0 LDC R21, c[0x0][0x38c] ;  /* 0x0000e300ff150b82 */ /* 0x000ee20000000800 */
[----:B------:R-:W-:Y:S01]  /*0320*/  ISETP.GE.U32.AND P1, PT, R0, R9, PT ;  /* 0x000000090000720c */ /* 0x000fe20003f26070 */
[----:B------:R-:W-:-:S06]  /*0330*/  UIMAD UR8, UR18, UR9, UR5 ;  /* 0x00000009120872a4 */ /* 0x000fcc000f8e0205 */
[----:B------:R-:W2:Y:S01]  /*0340*/  @P0 LDC R0, c[0x0][0x384] ;  /* 0x0000e100ff000b82 */ /* 0x000ea20000000800 */
[----:B------:R-:W-:Y:S02]  /*0350*/  @!P2 IADD3 R7, PT, PT, R7, 0x1, RZ ;  /* 0x000000010707a810 */ /* 0x000fe40007ffe0ff */
[----:B------:R-:W-:Y:S01]  /*0360*/  MOV R2, UR4 ;  /* 0x0000000400027c02 */ /* 0x000fe20008000f00 */
[----:B------:R-:W-:Y:S01]  /*0370*/  UIMAD UR4, UR18, UR13, UR7 ;  /* 0x0000000d120472a4 */ /* 0x000fe2000f8e0207 */
[----:B------:R-:W-:Y:S02]  /*0380*/  ISETP.GE.AND P3, PT, R4, RZ, PT ;  /* 0x000000ff0400720c */ /* 0x000fe40003f66270 */
[----:B------:R-:W-:Y:S02]  /*0390*/  MOV R4, UR6 ;  /* 0x0000000600047c02 */ /* 0x000fe40008000f00 */
[----:B------:R-:W-:Y:S01]  /*03a0*/  MOV R5, UR7 ;  /* 0x0000000700057c02 */ /* 0x000fe20008000f00 */
[----:B------:R-:W1:Y:S01]  /*03b0*/  LDCU.64 UR6, c[0x0][0x498] ;  /* 0x00009300ff0677ac */ /* 0x000e620008000a00 */
[----:B------:R-:W-:-:S02]  /*03c0*/  @P1 IADD3 R7, PT, PT, R7, 0x1, RZ ;  /* 0x0000000107071810 */ /* 0x000fc40007ffe0ff */
[----:B------:R-:W-:Y:S02]  /*03d0*/  MOV R3, UR5 ;  /* 0x0000000500037c02 */ /* 0x000fe40008000f00 */
[----:B------:R-:W-:Y:S01]  /*03e0*/  MOV R3, UR8 ;  /* 0x0000000800037c02 */ /* 0x000fe20008000f00 */
[----:B------:R-:W0:Y:S01]  /*03f0*/  LDCU.64 UR8, c[0x0][0x3b0] ;  /* 0x00007600ff0877ac */ /* 0x000e220008000a00 */
[----:B------:R-:W-:Y:S02]  /*0400*/  MOV R27, R7 ;  /* 0x00000007001b7202 */ /* 0x000fe40000000f00 */
[----:B------:R-:W4:Y:S01]  /*0410*/  @P0 LDC.64 R6, c[0x0][0x480] ;  /* 0x00012000ff060b82 */ /* 0x000f220000000a00 */
[----:B------:R-:W-:Y:S01]  /*0420*/  ISETP.NE.AND P2, PT, R8, RZ, PT ;  /* 0x000000ff0800720c */ /* 0x000fe20003f45270 */
[----:B------:R-:W-:-:S04]  /*0430*/  IMAD.WIDE.U32 R2, R37, UR10, R2 ;  /* 0x0000000a25027c25 */ /* 0x000fc8000f8e0002 */
[----:B--2---:R-:W-:Y:S01]  /*0440*/  @P0 IMAD R0, R0, UR18, R37 ;  /* 0x0000001200000c24 */ /* 0x004fe2000f8e0225 */
[----:B------:R-:W-:-:S03]  /*0450*/  MOV R5, UR4 ;  /* 0x0000000400057c02 */ /* 0x000fc60008000f00 */
[----:B------:R-:W-:Y:S01]  /*0460*/  @P0 IMAD R0, R0, R17, RZ ;  /* 0x0000001100000224 */ /* 0x000fe200078e02ff */
[----:B-1----:R-:W-:Y:S01]  /*0470*/  UIMAD.WIDE.U32 UR4, UR18, UR6, URZ ;  /* 0x00000006120472a5 */ /* 0x002fe2000f8e00ff */
[----:B------:R-:W-:Y:S01]  /*0480*/  IMAD R13, R37, UR11, R3 ;  /* 0x0000000b250d7c24 */ /* 0x000fe2000f8e0203 */
[----:B------:R-:W-:Y:S01]  /*0490*/  @!P3 IADD3 R27, PT, PT, -R27, RZ, RZ ;  /* 0x000000ff1b1bb210 */ /* 0x000fe20007ffe1ff */
[----:B---3--:R-:W-:Y:S01]  /*04a0*/  @P0 IMAD R3, R0, R21, RZ ;  /* 0x0000001500030224 */ /* 0x008fe200078e02ff */
[----:B------:R-:W-:Y:S01]  /*04b0*/  @!P2 LOP3.LUT R27, RZ, R8, RZ, 0x33, !PT ;  /* 0x00000008ff1ba212 */ /* 0x000fe200078e33ff */
[----:B------:R-:W1:Y:S01]  /*04c0*/  LDC.64 R20, c[0x0][0x4a8] ;  /* 0x00012a00ff147b82 */ /* 0x000e620000000a00 */
[----:B------:R-:W-:Y:S02]  /*04d0*/  UIMAD UR5, UR18, UR7, UR5 ;  /* 0x00000007120572a4 */ /* 0x000fe4000f8e0205 */
[----:B0-----:R-:W-:Y:S01]  /*04e0*/  UIMAD.WIDE.U32 UR6, UR18, UR8, URZ ;  /* 0x00000008120672a5 */ /* 0x001fe2000f8e00ff */
[----:B------:R-:W-:Y:S01]  /*04f0*/  SHF.R.S32.HI R29, RZ, 0x1f, R27 ;  /* 0x0000001fff1d7819 */ /* 0x000fe2000001141b */
        /* <DEDUP_REMOVED lines=20> */
[----:B------:R-:W-:-:S02]  /*0640*/  IADD3.X R46, PT, PT, R0, R3, RZ, P4, !PT ;  /* 0x00000003002e7210 */ /* 0x000fc400027fe4ff */
[----:B------:R-:W-:Y:S01]  /*0650*/  LEA.HI.X R50, R50, R23, R4, 0x1, P0 ;  /* 0x0000001732327211 */ /* 0x000fe200000f0c04 */
[----:B-1----:R-:W-:Y:S01]  /*0660*/  IMAD.WIDE.U32 R14, R37, R20, RZ ;  /* 0x00000014250e7225 */ /* 0x002fe200078e00ff */
[----:B------:R-:W-:Y:S02]  /*0670*/  IADD3.X R3, PT, PT, R0, R11, RZ, P3, !PT ;  /* 0x0000000b00037210 */ /* 0x000fe40001ffe4ff */
[----:B------:R-:W-:Y:S02]  /*0680*/  LEA R40, P0, R42, R40, 0x1 ;  /* 0x000000282a287211 */ /* 0x000fe400078008ff */
[----:B------:R-:W-:Y:S02]  /*0690*/  IADD3.X R0, PT, PT, R0, R7, RZ, P5, !PT ;  /* 0x0000000700007210 */ /* 0x000fe40002ffe4ff */
[----:B------:R-:W-:Y:S02]  /*06a0*/  LEA R44, P2, R2, R44, 0x1 ;  /* 0x0000002c022c7211 */ /* 0x000fe400078408ff */
        /* <DEDUP_REMOVED lines=72> */
.L_x_8725:
[----:B0-----:R-:W0:Y:S01]  /*0b30*/  LDC.64 R20, c[0x0][0x410] ;  /* 0x00010400ff147b82 */ /* 0x001e220000000a00 */
[----:B------:R-:W-:Y:S01]  /*0b40*/  IADD3 R38, PT, PT, R72, -0x1, RZ ;  /* 0xffffffff48267810 */ /* 0x000fe20007ffe0ff */
[----:B------:R-:W-:Y:S01]  /*0b50*/  HFMA2 R5, -RZ, RZ, 0, 0 ;  /* 0x00000000ff057431 */ /* 0x000fe200000001ff */
[----:B------:R-:W1:Y:S01]  /*0b60*/  LDCU UR4, c[0x0][0x388] ;  /* 0x00007100ff0477ac */ /* 0x000e620008000800 */
[----:B------:R-:W-:Y:S02]  /*0b70*/  SHF.L.U32 R87, R54, 0x1, RZ ;  /* 0x0000000136577819 */ /* 0x000fe400000006ff */
[----:B------:R-:W-:Y:S01]  /*0b80*/  SHF.L.U32 R4, R38, 0x8, RZ ;  /* 0x0000000826047819 */ /* 0x000fe200000006ff */
[----:B--2---:R-:W2:Y:S01]  /*0b90*/  LDCU.64 UR6, c[0x0][0x488] ;  /* 0x00009100ff0677ac */ /* 0x004ea20008000a00 */
[----:B---3--:R-:W3:Y:S01]  /*0ba0*/  LDC.64 R24, c[0x0][0x420] ;  /* 0x00010800ff187b82 */ /* 0x008ee20000000a00 */
[C---:B------:R-:W-:Y:S01]  /*0bb0*/  IADD3 R34, P2, PT, R87.reuse, R40, RZ ;  /* 0x0000002857227210 */ /* 0x040fe20007f5e0ff */
[----:B------:R-:W4:Y:S01]  /*0bc0*/  LDCU.64 UR8, c[0x0][0x478] ;  /* 0x00008f00ff0877ac */ /* 0x000f220008000a00 */
[----:B------:R-:W-:-:S02]  /*0bd0*/  IADD3 R86, P3, PT, R87, R44, RZ ;  /* 0x0000002c57567210 */ /* 0x000fc40007f7e0ff */
[----:B------:R-:W-:-:S03]  /*0be0*/  IADD3.X R35, PT, PT, RZ, R42, RZ, P2, !PT ;  /* 0x0000002aff237210 */ /* 0x000fc600017fe4ff */
[----:B------:R-:W2:Y:S01]  /*0bf0*/  LDC.64 R22, c[0x0][0x418] ;  /* 0x00010600ff167b82 */ /* 0x000ea20000000a00 */
[----:B------:R-:W-:Y:S02]  /*0c00*/  PRMT R29, RZ, 0x7610, R29 ;  /* 0x00007610ff1d7816 */ /* 0x000fe4000000001d */
[----:B-1----:R-:W-:-:S05]  /*0c10*/  IADD3 R75, PT, PT, -R4, UR4, RZ ;  /* 0x00000004044b7c10 */ /* 0x002fca000fffe1ff */
[----:B------:R-:W1:Y:S01]  /*0c20*/  LDC.64 R26, c[0x0][0x428] ;  /* 0x00010a00ff1a7b82 */ /* 0x000e620000000a00 */
[----:B0-----:R-:W-:Y:S01]  /*0c30*/  IMAD.WIDE.U32 R2, R20, UR18, R4 ;  /* 0x0000001214027c25 */ /* 0x001fe2000f8e0004 */
[-C--:B------:R-:W-:Y:S02]  /*0c40*/  ISETP.GE.AND P6, PT, R54, R75.reuse, PT ;  /* 0x0000004b3600720c */ /* 0x080fe40003fc6270 */
[-C--:B------:R-:W-:Y:S01]  /*0c50*/  ISETP.GE.AND P2, PT, R66, R75.reuse, PT ;  /* 0x0000004b4200720c */ /* 0x080fe20003f46270 */
[----:B------:R-:W-:Y:S01]  /*0c60*/  IMAD R3, R21, UR18, R3 ;  /* 0x0000001215037c24 */ /* 0x000fe2000f8e0203 */
[-C--:B------:R-:W-:Y:S01]  /*0c70*/  ISETP.GE.AND P4, PT, R68, R75.reuse, PT ;  /* 0x0000004b4400720c */ /* 0x080fe20003f86270 */
[----:B---3--:R-:W-:Y:S01]  /*0c80*/  IMAD.WIDE.U32 R18, R24, UR18, R4 ;  /* 0x0000001218127c25 */ /* 0x008fe2000f8e0004 */
[----:B------:R-:W-:Y:S02]  /*0c90*/  ISETP.GE.AND P5, PT, R69, R75, PT ;  /* 0x0000004b4500720c */ /* 0x000fe40003fa6270 */
[----:B------:R-:W-:Y:S01]  /*0ca0*/  PRMT R31, RZ, 0x7610, R31 ;  /* 0x00007610ff1f7816 */ /* 0x000fe2000000001f */
[----:B------:R-:W-:Y:S01]  /*0cb0*/  IMAD R19, R25, UR18, R19 ;  /* 0x0000001219137c24 */ /* 0x000fe2000f8e0213 */
[----:B------:R-:W-:Y:S01]  /*0cc0*/  PRMT R25, RZ, 0x7610, R25 ;  /* 0x00007610ff197816 */ /* 0x000fe20000000019 */
[----:B------:R-:W-:Y:S01]  /*0cd0*/  BAR.SYNC.DEFER_BLOCKING 0x0 ;  /* 0x0000000000007b1d */ /* 0x000fe20000010000 */
[----:B--2---:R-:W-:Y:S01]  /*0ce0*/  IMAD.WIDE.U32 R2, R37, R22, R2 ;  /* 0x0000001625027225 */ /* 0x004fe200078e0002 */
[----:B------:R-:W-:-:S03]  /*0cf0*/  PRMT R22, RZ, 0x7610, R22 ;  /* 0x00007610ff167816 */ /* 0x000fc60000000016 */
[C---:B------:R-:W-:Y:S01]  /*0d00*/  IMAD R20, R37.reuse, R23, R3 ;  /* 0x0000001725147224 */ /* 0x040fe200078e0203 */
[C---:B------:R-:W-:Y:S01]  /*0d10*/  IADD3 R3, P0, PT, R54.reuse, R2, RZ ;  /* 0x0000000236037210 */ /* 0x040fe20007f1e0ff */
[----:B------:R-:W0:Y:S01]  /*0d20*/  S2R R83, SR_LANEID ;  /* 0x0000000000537919 */ /* 0x000e220000000000 */
[----:B------:R-:W-:Y:S01]  /*0d30*/  PRMT R23, RZ, 0x7610, R23 ;  /* 0x00007610ff177816 */ /* 0x000fe20000000017 */
[----:B-1----:R-:W-:Y:S01]  /*0d40*/  IMAD.WIDE.U32 R18, R37, R26, R18 ;  /* 0x0000001a25127225 */ /* 0x002fe200078e0012 */
[----:B------:R-:W-:Y:S01]  /*0d50*/  IADD3.X R20, PT, PT, RZ, R20, RZ, P0, !PT ;  /* 0x00000014ff147210 */ /* 0x000fe200007fe4ff */
[----:B------:R-:W1:Y:S01]  /*0d60*/  S2UR UR5, SR_CgaCtaId ;  /* 0x00000000000579c3 */ /* 0x000e620000008800 */
[----:B------:R-:W-:Y:S01]  /*0d70*/  LEA R2, P0, R3, UR6, 0x1 ;  /* 0x0000000603027c11 */ /* 0x000fe2000f8008ff */
[----:B------:R-:W-:Y:S01]  /*0d80*/  IMAD R0, R37, R27, R19 ;  /* 0x0000001b25007224 */ /* 0x000fe200078e0213 */
[----:B------:R-:W-:Y:S02]  /*0d90*/  IADD3 R19, P1, PT, R54, R18, RZ ;  /* 0x0000001236137210 */ /* 0x000fe40007f3e0ff */
[----:B------:R-:W-:Y:S01]  /*0da0*/  LEA.HI.X R3, R3, UR7, R20, 0x1, P0 ;  /* 0x0000000703037c11 */ /* 0x000fe200080f0c14 */
[----:B------:R-:W-:Y:S01]  /*0db0*/  UMOV UR4, 0x400 ;  /* 0x0000040000047882 */ /* 0x000fe20000000000 */
[----:B------:R-:W-:Y:S01]  /*0dc0*/  IADD3.X R0, PT, PT, RZ, R0, RZ, P1, !PT ;  /* 0x00000000ff007210 */ /* 0x000fe20000ffe4ff */
[----:B------:R-:W2:Y:S01]  /*0dd0*/  LDC.64 R134, c[0x0][0x508] ;  /* 0x00014200ff867b82 */ /* 0x000ea20000000a00 */
[----:B----4-:R-:W-:Y:S01]  /*0de0*/  LEA R18, P1, R19, UR8, 0x1 ;  /* 0x0000000813127c11 */ /* 0x010fe2000f8208ff */
[----:B------:R-:W3:Y:S01]  /*0df0*/  LDCU.64 UR6, c[0x0][0x510] ;  /* 0x0000a200ff0677ac */ /* 0x000ee20008000a00 */
[----:B------:R-:W-:-:S02]  /*0e00*/  IADD3 R20, P0, PT, R87, R49, RZ ;  /* 0x0000003157147210 */ /* 0x000fc40007f1e0ff */
[--C-:B------:R-:W-:Y:S01]  /*0e10*/  LEA.HI.X R19, R19, UR9, R0.reuse, 0x1, P1 ;  /* 0x0000000913137c11 */ /* 0x100fe200088f0c00 */
[----:B------:R-:W4:Y:S01]  /*0e20*/  LDCU.64 UR8, c[0x0][0x558] ;  /* 0x0000ab00ff0877ac */ /* 0x000f220008000a00 */
[----:B------:R-:W-:Y:S02]  /*0e30*/  PRMT R0, RZ, 0x7610, R0 ;  /* 0x00007610ff007816 */ /* 0x000fe40000000000 */
[----:B------:R-:W-:Y:S02]  /*0e40*/  IADD3.X R21, PT, PT, RZ, R50, RZ, P0, !PT ;  /* 0x00000032ff157210 */ /* 0x000fe400007fe4ff */
[-C--:B------:R-:W-:Y:S02]  /*0e50*/  ISETP.GE.AND P0, PT, R64, R75.reuse, PT ;  /* 0x0000004b4000720c */ /* 0x080fe40003f06270 */
[----:B------:R-:W-:Y:S01]  /*0e60*/  ISETP.GE.AND P1, PT, R65, R75, PT ;  /* 0x0000004b4100720c */ /* 0x000fe20003f26270 */
[----:B------:R-:W3:Y:S01]  /*0e70*/  @!P6 LDG.E.U16 R0, desc[UR16][R20.64] ;  /* 0x000000101400e981 */ /* 0x000ee2000c1e1500 */
[----:B------:R-:W-:-:S02]  /*0e80*/  IADD3.X R87, PT, PT, RZ, R46, RZ, P3, !PT ;  /* 0x0000002eff577210 */ /* 0x000fc40001ffe4ff */
[-C--:B------:R-:W-:Y:S01]  /*0e90*/  ISETP.GE.AND P3, PT, R67, R75.reuse, PT ;  /* 0x0000004b4300720c */ /* 0x080fe20003f66270 */
[----:B------:R-:W4:Y:S01]  /*0ea0*/  @!P4 LDG.E.U16 R29, desc[UR16][R20.64+0x140] ;  /* 0x00014010141dc981 */ /* 0x000f22000c1e1500 */
[----:B------:R-:W-:Y:S02]  /*0eb0*/  ISETP.GE.AND P6, PT, R70, R75, PT ;  /* 0x0000004b4600720c */ /* 0x000fe40003fc6270 */
[----:B------:R-:W-:Y:S02]  /*0ec0*/  PRMT R27, RZ, 0x7610, R27 ;  /* 0x00007610ff1b7816 */ /* 0x000fe4000000001b */
[----:B------:R-:W-:Y:S01]  /*0ed0*/  PRMT R24, RZ, 0x7610, R24 ;  /* 0x00007610ff187816 */ /* 0x000fe20000000018 */
[----:B------:R-:W2:Y:S04]  /*0ee0*/  @!P0 LDG.E.U16 R23, desc[UR16][R20.64+0x40] ;  /* 0x0000401014178981 */ /* 0x000ea8000c1e1500 */
[----:B------:R-:W4:Y:S04]  /*0ef0*/  @!P1 LDG.E.U16 R25, desc[UR16][R20.64+0x80] ;  /* 0x0000801014199981 */ /* 0x000f28000c1e1500 */
[----:B------:R-:W4:Y:S04]  /*0f00*/  @!P2 LDG.E.U16 R27, desc[UR16][R20.64+0xc0] ;  /* 0x0000c010141ba981 */ /* 0x000f28000c1e1500 */
[----:B------:R-:W4:Y:S04]  /*0f10*/  @!P3 LDG.E.U16 R22, desc[UR16][R20.64+0x100] ;  /* 0x000100101416b981 */ /* 0x000f28000c1e1500 */
[----:B------:R-:W4:Y:S04]  /*0f20*/  @!P5 LDG.E.U16 R24, desc[UR16][R20.64+0x180] ;  /* 0x000180101418d981 */ /* 0x000f28000c1e1500 */
[----:B------:R1:W4:Y:S01]  /*0f30*/  @!P6 LDG.E.U16 R31, desc[UR16][R20.64+0x1c0] ;  /* 0x0001c010141fe981 */ /* 0x000322000c1e1500 */
[C---:B0-----:R-:W-:Y:S01]  /*0f40*/  IADD3 R26, PT, PT, R83.reuse, 0x20, RZ ;  /* 0x00000020531a7810 */ /* 0x041fe20007ffe0ff */
[----:B-1----:R-:W-:Y:S01]  /*0f50*/  ULEA UR5, UR5, UR4, 0x18 ;  /* 0x0000000405057291 */ /* 0x002fe2000f8ec0ff */
[----:B------:R-:W-:Y:S01]  /*0f60*/  IADD3 R28, PT, PT, R83, 0x40, RZ ;  /* 0x00000040531c7810 */ /* 0x000fe20007ffe0ff */
[----:B------:R-:W0:Y:S01]  /*0f70*/  LDCU UR4, c[0x0][0x38c] ;  /* 0x00007180ff0477ac */ /* 0x000e220008000800 */
[----:B------:R-:W-:-:S02]  /*0f80*/  LEA.HI.SX32 R26, R26, R83, 0x1b ;  /* 0x000000531a1a7211 */ /* 0x000fc400078fdaff */
[CC--:B------:R-:W-:Y:S02]  /*0f90*/  LEA.HI.SX32 R77, R83.reuse, R83.reuse, 0x1b ;  /* 0x00000053534d7211 */ /* 0x0c0fe400078fdaff */
[----:B------:R-:W-:Y:S02]  /*0fa0*/  LEA.HI.SX32 R28, R28, R83, 0x1b ;  /* 0x000000531c1c7211 */ /* 0x000fe400078fdaff */
[----:B------:R-:W-:Y:S01]  /*0fb0*/  LEA R76, R26, UR5, 0x1 ;  /* 0x000000051a4c7c11 */ /* 0x000fe2000f8e08ff */
[----:B------:R-:W-:Y:S01]  /*0fc0*/  VIADD R26, R83, 0x80 ;  /* 0x00000080531a7836 */ /* 0x000fe20000000000 */
[----:B------:R-:W-:Y:S02]  /*0fd0*/  LEA R77, R77, UR5, 0x1 ;  /* 0x000000054d4d7c11 */ /* 0x000fe4000f8e08ff */
[----:B------:R-:W-:Y:S02]  /*0fe0*/  IADD3 R20, PT, PT, R83, 0x60, RZ ;  /* 0x0000006053147810 */ /* 0x000fe40007ffe0ff */
[----:B------:R-:W-:-:S02]  /*0ff0*/  LEA R74, R28, UR5, 0x1 ;  /* 0x000000051c4a7c11 */ /* 0x000fc4000f8e08ff */
[C---:B------:R-:W-:Y:S02]  /*1000*/  IADD3 R28, PT, PT, R83.reuse, 0xa0, RZ ;  /* 0x000000a0531c7810 */ /* 0x040fe40007ffe0ff */
[C---:B------:R-:W-:Y:S02]  /*1010*/  IADD3 R30, PT, PT, R83.reuse, 0xc0, RZ ;  /* 0x000000c0531e7810 */ /* 0x040fe40007ffe0ff */
[----:B------:R-:W-:Y:S02]  /*1020*/  IADD3 R32, PT, PT, R83, 0xe0, RZ ;  /* 0x000000e053207810 */ /* 0x000fe40007ffe0ff */
        /* <DEDUP_REMOVED lines=16> */
[----:B---3--:R1:W-:Y:S02]  /*1130*/  STS.U16 [R77], R0 ;  /* 0x000000004d007388 */ /* 0x0083e40000000400 */
[----:B-1----:R-:W-:Y:S02]  /*1140*/  SHF.L.U32 R0, R83, 0x3, RZ ;  /* 0x0000000353007819 */ /* 0x002fe400000006ff */
[----:B--2---:R1:W-:Y:S02]  /*1150*/  STS.U16 [R76+0x40], R23 ;  /* 0x000040174c007388 */ /* 0x0043e40000000400 */
[----:B------:R-:W-:Y:S02]  /*1160*/  LEA.HI.SX32 R84, R0, R0, 0x1b ;  /* 0x0000000000547211 */ /* 0x000fe400078fdaff */
[----:B----4-:R2:W-:Y:S02]  /*1170*/  STS.U16 [R74+0x80], R25 ;  /* 0x000080194a007388 */ /* 0x0105e40000000400 */
[----:B------:R-:W-:-:S02]  /*1180*/  LEA R84, R84, UR5, 0x1 ;  /* 0x0000000554547c11 */ /* 0x000fc4000f8e08ff */
        /* <DEDUP_REMOVED lines=17> */
[----:B---3--:R-:W-:Y:S02]  /*12a0*/  PRMT R27, RZ, 0x7610, R27 ;  /* 0x00007610ff1b7816 */ /* 0x008fe4000000001b */
        /* <DEDUP_REMOVED lines=98> */
[----:B------:R-:W2:Y:S04]  /*18d0*/  LDS.U16 R3, [R84+0x2] ;  /* 0x0000020054037984 */ /* 0x000ea80000000400 */
[----:B------:R-:W3:Y:S04]  /*18e0*/  LDS.U16 R92, [R84+0x4] ;  /* 0x00000400545c7984 */ /* 0x000ee80000000400 */
[----:B------:R-:W4:Y:S04]  /*18f0*/  LDS.U16 R94, [R84+0x6] ;  /* 0x00000600545e7984 */ /* 0x000f280000000400 */
[----:B------:R-:W0:Y:S04]  /*1900*/  LDS.U16 R95, [R84+0x8] ;  /* 0x00000800545f7984 */ /* 0x000e280000000400 */
[----:B------:R-:W0:Y:S04]  /*1910*/  LDS.U16 R96, [R84+0xa] ;  /* 0x00000a0054607984 */ /* 0x000e280000000400 */
[----:B------:R-:W0:Y:S04]  /*1920*/  LDS.U16 R97, [R84+0xc] ;  /* 0x00000c0054617984 */ /* 0x000e280000000400 */
[----:B------:R-:W0:Y:S01]  /*1930*/  LDS.U16 R98, [R84+0xe] ;  /* 0x00000e0054627984 */ /* 0x000e220000000400 */
[----:B------:R-:W-:Y:S01]  /*1940*/  BAR.SYNC.DEFER_BLOCKING 0x0 ;  /* 0x0000000000007b1d */ /* 0x000fe20000010000 */
[----:B-1----:R-:W-:-:S02]  /*1950*/  PRMT R93, RZ, 0x7610, R93 ;  /* 0x00007610ff5d7816 */ /* 0x002fc4000000005d */
[----:B------:R-:W-:Y:S02]  /*1960*/  PRMT R99, RZ, 0x7610, R99 ;  /* 0x00007610ff637816 */ /* 0x000fe40000000063 */
[----:B------:R-:W-:Y:S02]  /*1970*/  PRMT R101, RZ, 0x7610, R101 ;  /* 0x00007610ff657816 */ /* 0x000fe40000000065 */
        /* <DEDUP_REMOVED lines=13> */
[----:B------:R-:W-:-:S03]  /*1a50*/  HADD2.F32 R106, -RZ, R2.H0_H0 ;  /* 0x20000002ff6a7230 */ /* 0x000fc60000004100 */
[----:B------:R-:W-:Y:S02]  /*1a60*/  FMUL.FTZ R3, R107, -1.4426950216293334961 ;  /* 0xbfb8aa3b6b037820 */ /* 0x000fe40000410000 */
[----:B------:R-:W-:Y:S02]  /*1a70*/  FMUL.FTZ R2, R106, -1.4426950216293334961 ;  /* 0xbfb8aa3b6a027820 */ /* 0x000fe40000410000 */
[----:B-1----:R-:W-:Y:S04]  /*1a80*/  MUFU.EX2 R19, R3 ;  /* 0x0000000300137308 */ /* 0x002fe80000000800 */
[----:B------:R-:W1:Y:S01]  /*1a90*/  MUFU.EX2 R18, R2 ;  /* 0x0000000200127308 */ /* 0x000e620000000800 */
[----:B---3--:R-:W-:Y:S02]  /*1aa0*/  HADD2.F32 R108, -RZ, R92.H0_H0 ;  /* 0x2000005cff6c7230 */ /* 0x008fe40000004100 */
[----:B----4-:R-:W-:-:S02]  /*1ab0*/  HADD2.F32 R109, -RZ, R94.H0_H0 ;  /* 0x2000005eff6d7230 */ /* 0x010fc40000004100 */
[----:B0-----:R-:W-:Y:S02]  /*1ac0*/  HADD2.F32 R110, -RZ, R95.H0_H0 ;  /* 0x2000005fff6e7230 */ /* 0x001fe40000004100 */
[----:B------:R-:W-:Y:S01]  /*1ad0*/  FMUL.FTZ R92, R108, -1.4426950216293334961 ;  /* 0xbfb8aa3b6c5c7820 */ /* 0x000fe20000410000 */
[----:B------:R-:W-:Y:S01]  /*1ae0*/  FMUL.FTZ R94, R109, -1.4426950216293334961 ;  /* 0xbfb8aa3b6d5e7820 */ /* 0x000fe20000410000 */
[----:B------:R-:W-:Y:S02]  /*1af0*/  HADD2.F32 R114, -RZ, R96.H0_H0 ;  /* 0x20000060ff727230 */ /* 0x000fe40000004100 */
[----:B------:R-:W-:Y:S01]  /*1b00*/  FMUL.FTZ R96, R110, -1.4426950216293334961 ;  /* 0xbfb8aa3b6e607820 */ /* 0x000fe20000410000 */
[----:B------:R-:W-:Y:S02]  /*1b10*/  HADD2.F32 R116, -RZ, R97.H0_H0 ;  /* 0x20000061ff747230 */ /* 0x000fe40000004100 */
[----:B-1----:R-:W-:Y:S01]  /*1b20*/  FADD.FTZ R18, R18, 1 ;  /* 0x3f80000012127421 */ /* 0x002fe20000010000 */
[----:B------:R0:W-:Y:S04]  /*1b30*/  MUFU.EX2 R95, R94 ;  /* 0x0000005e005f7308 */ /* 0x0001e80000000800 */
[----:B------:R-:W1:Y:S01]  /*1b40*/  MUFU.RCP R97, R18 ;  /* 0x0000001200617308 */ /* 0x000e620000001000 */
[----:B------:R-:W-:-:S02]  /*1b50*/  HADD2.F32 R118, -RZ, R98.H0_H0 ;  /* 0x20000062ff767230 */ /* 0x000fc40000004100 */
[----:B------:R-:W-:Y:S02]  /*1b60*/  HADD2.F32 R85, -RZ, R85.H0_H0 ;  /* 0x20000055ff557230 */ /* 0x000fe40000004100 */
[----:B------:R-:W-:Y:S02]  /*1b70*/  HADD2.F32 R0, -RZ, R0.H0_H0 ;  /* 0x20000000ff007230 */ /* 0x000fe40000004100 */
[----:B------:R-:W-:Y:S02]  /*1b80*/  HADD2.F32 R87, -RZ, R87.H0_H0 ;  /* 0x20000057ff577230 */ /* 0x000fe40000004100 */
[----:B------:R-:W-:Y:S02]  /*1b90*/  HADD2.F32 R89, -RZ, R89.H0_H0 ;  /* 0x20000059ff597230 */ /* 0x000fe40000004100 */
[----:B------:R-:W-:Y:S01]  /*1ba0*/  HADD2.F32 R91, -RZ, R91.H0_H0 ;  /* 0x2000005bff5b7230 */ /* 0x000fe20000004100 */
[----:B------:R-:W-:Y:S01]  /*1bb0*/  ISETP.NE.AND P0, PT, R12, RZ, PT ;  /* 0x000000ff0c00720c */ /* 0x000fe20003f05270 */
[----:B------:R-:W-:Y:S04]  /*1bc0*/  STS.U16 [R77], R100 ;  /* 0x000000644d007388 */ /* 0x000fe80000000400 */
        /* <DEDUP_REMOVED lines=8> */
[----:B------:R-:W1:Y:S04]  /*1c50*/  LDS.U16 R3, [R84+0x2] ;  /* 0x0000020054037984 */ /* 0x000e680000000400 */
[----:B------:R-:W1:Y:S01]  /*1c60*/  LDS.U16 R2, [R84] ;  /* 0x0000000054027984 */ /* 0x000e620000000400 */
[----:B--2---:R2:W1:Y:S01]  /*1c70*/  MUFU.EX2 R93, R92 ;  /* 0x0000005c005d7308 */ /* 0x0044620000000800 */
[----:B------:R-:W-:Y:S02]  /*1c80*/  FMUL.FTZ R100, R114, -1.4426950216293334961 ;  /* 0xbfb8aa3b72647820 */ /* 0x000fe40000410000 */
[----:B0-----:R-:W-:Y:S01]  /*1c90*/  LDS.U16 R94, [R84+0x8] ;  /* 0x00000800545e7984 */ /* 0x001fe20000000400 */
[----:B---3--:R0:W3:Y:S01]  /*1ca0*/  MUFU.EX2 R99, R96 ;  /* 0x0000006000637308 */ /* 0x0080e20000000800 */
[----:B--2---:R-:W-:-:S02]  /*1cb0*/  FADD.FTZ R92, R19, 1 ;  /* 0x3f800000135c7421 */ /* 0x004fc40000010000 */
[----:B------:R-:W2:Y:S01]  /*1cc0*/  LDS.U16 R19, [R84+0x4] ;  /* 0x0000040054137984 */ /* 0x000ea20000000400 */
[----:B----4-:R4:W4:Y:S01]  /*1cd0*/  MUFU.EX2 R101, R100 ;  /* 0x0000006400657308 */ /* 0x0109220000000800 */
[----:B-1----:R-:W-:Y:S01]  /*1ce0*/  FMUL.FTZ R102, R116, -1.4426950216293334961 ;  /* 0xbfb8aa3b74667820 */ /* 0x002fe20000410000 */
[----:B0-----:R-:W-:Y:S02]  /*1cf0*/  FADD.FTZ R96, R93, 1 ;  /* 0x3f8000005d607421 */ /* 0x001fe40000010000 */
[----:B------:R-:W0:Y:S01]  /*1d00*/  LDS.U16 R93, [R84+0x6] ;  /* 0x00000600545d7984 */ /* 0x000e220000000400 */
[----:B------:R1:W2:Y:S01]  /*1d10*/  MUFU.EX2 R115, R102 ;  /* 0x0000006600737308 */ /* 0x0002a20000000800 */
[----:B---3--:R-:W-:Y:S01]  /*1d20*/  FADD.FTZ R111, R99, 1 ;  /* 0x3f800000636f7421 */ /* 0x008fe20000010000 */
[----:B----4-:R-:W-:Y:S02]  /*1d30*/  FADD.FTZ R100, R95, 1 ;  /* 0x3f8000005f647421 */ /* 0x010fe40000010000 */
[----:B------:R-:W3:Y:S01]  /*1d40*/  LDS.U16 R95, [R84+0xa] ;  /* 0x00000a00545f7984 */ /* 0x000ee20000000400 */
[----:B------:R-:W4:Y:S01]  /*1d50*/  MUFU.RCP R98, R92 ;  /* 0x0000005c00627308 */ /* 0x000f220000001000 */
[----:B------:R-:W-:Y:S01]  /*1d60*/  FADD.FTZ R112, R101, 1 ;  /* 0x3f80000065707421 */ /* 0x000fe20000010000 */
[----:B-1----:R-:W-:-:S02]  /*1d70*/  HADD2.F32 R102, -RZ, R3.H0_H0 ;  /* 0x20000003ff667230 */ /* 0x002fc40000004100 */
[----:B------:R-:W-:Y:S01]  /*1d80*/  FADD.FTZ R3, -R97, 1 ;  /* 0x3f80000061037421 */ /* 0x000fe20000010100 */
[----:B------:R-:W-:Y:S02]  /*1d90*/  HADD2.F32 R99, -RZ, R2.H0_H0 ;  /* 0x20000002ff637230 */ /* 0x000fe40000004100 */
[----:B------:R-:W1:Y:S01]  /*1da0*/  LDS.U16 R2, [R84+0xc] ;  /* 0x00000c0054027984 */ /* 0x000e620000000400 */
[----:B------:R-:W-:-:S03]  /*1db0*/  FFMA.FTZ R101, R106, R3, 1 ;  /* 0x3f8000006a657423 */ /* 0x000fc60000010003 */
[----:B------:R-:W1:Y:S01]  /*1dc0*/  LDS.U16 R3, [R84+0xe] ;  /* 0x00000e0054037984 */ /* 0x000e620000000400 */
[----:B------:R-:W-:Y:S01]  /*1dd0*/  FMUL.FTZ R103, R118, -1.4426950216293334961 ;  /* 0xbfb8aa3b76677820 */ /* 0x000fe20000410000 */
[----:B------:R-:W0:Y:S01]  /*1de0*/  MUFU.RCP R113, R111 ;  /* 0x0000006f00717308 */ /* 0x000e220000001000 */
[----:B----4-:R-:W-:Y:S01]  /*1df0*/  FADD.FTZ R92, -R98, 1 ;  /* 0x3f800000625c7421 */ /* 0x010fe20000010100 */
[----:B------:R-:W-:-:S06]  /*1e00*/  FMUL.FTZ R18, R0, R99 ;  /* 0x0000006300127220 */ /* 0x000fcc0000410000 */
[----:B------:R4:W3:Y:S04]  /*1e10*/  MUFU.EX2 R119, R103 ;  /* 0x0000006700777308 */ /* 0x0008e80000000800 */
[----:B------:R2:W0:Y:S01]  /*1e20*/  MUFU.RCP R105, R96 ;  /* 0x0000006000697308 */ /* 0x0004220000001000 */
[----:B------:R-:W-:Y:S01]  /*1e30*/  FFMA.FTZ R92, R107, R92, 1 ;  /* 0x3f8000006b5c7423 */ /* 0x000fe2000001005c */
[----:B----4-:R-:W-:Y:S01]  /*1e40*/  FMUL.FTZ R103, R85, R102 ;  /* 0x0000006655677220 */ /* 0x010fe20000410000 */
[----:B------:R-:W-:-:S03]  /*1e50*/  FMUL.FTZ R18, R97, R18 ;  /* 0x0000001261127220 */ /* 0x000fc60000410000 */
[----:B------:R-:W-:Y:S02]  /*1e60*/  FMUL.FTZ R103, R98, R103 ;  /* 0x0000006762677220 */ /* 0x000fe40000410000 */
[----:B------:R4:W1:Y:S01]  /*1e70*/  MUFU.RCP R104, R100 ;  /* 0x0000006400687308 */ /* 0x0008620000001000 */
[----:B------:R-:W-:Y:S01]  /*1e80*/  FMUL.FTZ R101, R18, R101 ;  /* 0x0000006512657220 */ /* 0x000fe20000410000 */
[----:B------:R-:W-:Y:S02]  /*1e90*/  HADD2.F32 R18, -RZ, R86.H0_H0 ;  /* 0x20000056ff127230 */ /* 0x000fe40000004100 */
[----:B--2---:R-:W-:Y:S01]  /*1ea0*/  FADD.FTZ R96, R115, 1 ;  /* 0x3f80000073607421 */ /* 0x004fe20000010000 */
[----:B------:R-:W-:-:S03]  /*1eb0*/  HADD2.F32 R19, -RZ, R19.H0_H0 ;  /* 0x20000013ff137230 */ /* 0x000fc60000004100 */
[----:B------:R2:W1:Y:S01]  /*1ec0*/  MUFU.RCP R117, R112 ;  /* 0x0000007000757308 */ /* 0x0004620000001000 */
[----:B----4-:R-:W-:Y:S01]  /*1ed0*/  FMUL.FTZ R100, R103, R92 ;  /* 0x0000005c67647220 */ /* 0x010fe20000410000 */
[----:B------:R-:W-:Y:S02]  /*1ee0*/  HADD2.F32 R92, -RZ, R88.H0_H0 ;  /* 0x20000058ff5c7230 */ /* 0x000fe40000004100 */
[----:B---3--:R-:W-:Y:S01]  /*1ef0*/  FADD.FTZ R120, R119, 1 ;  /* 0x3f80000077787421 */ /* 0x008fe20000010000 */
[----:B0-----:R-:W-:Y:S01]  /*1f00*/  FADD.FTZ R115, -R113, 1 ;  /* 0x3f80000071737421 */ /* 0x001fe20000010100 */
[----:B--2---:R-:W-:Y:S02]  /*1f10*/  HADD2.F32 R112, -RZ, R94.H0_H0 ;  /* 0x2000005eff707230 */ /* 0x004fe40000004100 */
[----:B------:R0:W2:Y:S01]  /*1f20*/  MUFU.RCP R119, R96 ;  /* 0x0000006000777308 */ /* 0x0000a20000001000 */
[----:B------:R-:W-:Y:S01]  /*1f30*/  FADD.FTZ R103, -R105, 1 ;  /* 0x3f80000069677421 */ /* 0x000fe20000010100 */
[----:B------:R-:W-:Y:S01]  /*1f40*/  FMUL.FTZ R86, R18, R19 ;  /* 0x0000001312567220 */ /* 0x000fe20000410000 */
[----:B------:R-:W-:Y:S01]  /*1f50*/  FMUL.FTZ R94, R92, R112 ;  /* 0x000000705c5e7220 */ /* 0x000fe20000410000 */
[----:B------:R-:W-:-:S04]  /*1f60*/  FFMA.FTZ R115, R110, R115, 1 ;  /* 0x3f8000006e737423 */ /* 0x000fc80000010073 */
[----:B------:R3:W4:Y:S01]  /*1f70*/  MUFU.RCP R123, R120 ;  /* 0x00000078007b7308 */ /* 0x0007220000001000 */
[----:B------:R-:W-:Y:S01]  /*1f80*/  FMUL.FTZ R94, R113, R94 ;  /* 0x0000005e715e7220 */ /* 0x000fe20000410000 */
[----:B------:R-:W-:Y:S02]  /*1f90*/  HADD2.F32 R93, -RZ, R93.H0_H0 ;  /* 0x2000005dff5d7230 */ /* 0x000fe40000004100 */
[----:B------:R-:W-:Y:S01]  /*1fa0*/  FFMA.FTZ R103, R108, R103, 1 ;  /* 0x3f8000006c677423 */ /* 0x000fe20000010067 */
[----:B------:R-:W-:Y:S01]  /*1fb0*/  FMUL.FTZ R86, R105, R86 ;  /* 0x0000005669567220 */ /* 0x000fe20000410000 */
[----:B------:R-:W-:Y:S02]  /*1fc0*/  HADD2.F32 R95, -RZ, R95.H0_H0 ;  /* 0x2000005fff5f7230 */ /* 0x000fe40000004100 */
[----:B------:R-:W-:Y:S01]  /*1fd0*/  FMUL.FTZ R94, R94, R115 ;  /* 0x000000735e5e7220 */ /* 0x000fe20000410000 */
[----:B-1----:R-:W-:Y:S02]  /*1fe0*/  HADD2.F32 R115, -RZ, R2.H0_H0 ;  /* 0x20000002ff737230 */ /* 0x002fe40000004100 */
[----:B------:R-:W-:Y:S01]  /*1ff0*/  FMUL.FTZ R86, R86, R103 ;  /* 0x0000006756567220 */ /* 0x000fe20000410000 */
[C---:B------:R-:W-:Y:S01]  /*2000*/  FADD.FTZ R88, -R104.reuse, 1 ;  /* 0x3f80000068587421 */ /* 0x040fe20000010100 */
[----:B------:R-:W-:Y:S01]  /*2010*/  FMUL.FTZ R111, R87, R93 ;  /* 0x0000005d576f7220 */ /* 0x000fe20000410000 */
[----:B------:R-:W-:Y:S01]  /*2020*/  FADD.FTZ R103, -R117, 1 ;  /* 0x3f80000075677421 */ /* 0x000fe20000010100 */
[----:B------:R-:W-:Y:S01]  /*2030*/  FMUL.FTZ R2, R89, R95 ;  /* 0x0000005f59027220 */ /* 0x000fe20000410000 */
[----:B------:R-:W-:Y:S01]  /*2040*/  FFMA.FTZ R88, R109, R88, 1 ;  /* 0x3f8000006d587423 */ /* 0x000fe20000010058 */
[----:B------:R-:W-:Y:S01]  /*2050*/  FMUL.FTZ R111, R104, R111 ;  /* 0x0000006f686f7220 */ /* 0x000fe20000410000 */
[----:B0-----:R-:W-:-:S02]  /*2060*/  HADD2.F32 R96, -RZ, R90.H0_H0 ;  /* 0x2000005aff607230 */ /* 0x001fc40000004100 */
[----:B------:R-:W-:Y:S01]  /*2070*/  FFMA.FTZ R103, R114, R103, 1 ;  /* 0x3f80000072677423 */ /* 0x000fe20000010067 */
[----:B------:R-:W-:Y:S01]  /*2080*/  FMUL.FTZ R2, R117, R2 ;  /* 0x0000000275027220 */ /* 0x000fe20000410000 */
[----:B---3--:R-:W-:Y:S02]  /*2090*/  HADD2.F32 R120, -RZ, R3.H0_H0 ;  /* 0x20000003ff787230 */ /* 0x008fe40000004100 */
[----:B------:R-:W-:Y:S01]  /*20a0*/  FMUL.FTZ R111, R111, R88 ;  /* 0x000000586f6f7220 */ /* 0x000fe20000410000 */
[----:B--2---:R-:W-:Y:S01]  /*20b0*/  FADD.FTZ R121, -R119, 1 ;  /* 0x3f80000077797421 */ /* 0x004fe20000010100 */
[----:B------:R-:W-:Y:S01]  /*20c0*/  FMUL.FTZ R103, R2, R103 ;  /* 0x0000006702677220 */ /* 0x000fe20000410000 */
[----:B------:R-:W-:Y:S01]  /*20d0*/  FMUL.FTZ R88, R96, R115 ;  /* 0x0000007360587220 */ /* 0x000fe20000410000 */
[----:B----4-:R-:W-:Y:S01]  /*20e0*/  FADD.FTZ R3, -R123, 1 ;  /* 0x3f8000007b037421 */ /* 0x010fe20000010100 */
[----:B------:R-:W-:Y:S01]  /*20f0*/  FMUL.FTZ R2, R91, R120 ;  /* 0x000000785b027220 */ /* 0x000fe20000410000 */
[----:B------:R-:W-:Y:S01]  /*2100*/  FFMA.FTZ R121, R116, R121, 1 ;  /* 0x3f80000074797423 */ /* 0x000fe20000010079 */
[----:B------:R-:W-:Y:S01]  /*2110*/  FMUL.FTZ R88, R119, R88 ;  /* 0x0000005877587220 */ /* 0x000fe20000410000 */
[----:B------:R-:W-:Y:S01]  /*2120*/  FFMA.FTZ R3, R118, R3, 1 ;  /* 0x3f80000076037423 */ /* 0x000fe20000010003 */
        /* <DEDUP_REMOVED lines=100> */
[----:B------:R2:W-:Y:S01]  /*2770*/  STS.U16 [R84+0xa], R18 ;  /* 0x00000a1254007388 */ /* 0x0005e20000000400 */
[----:B-1----:R-:W-:-:S03]  /*2780*/  IMAD.WIDE.U32 R2, R100, UR18, R4 ;  /* 0x0000001264027c25 */ /* 0x002fc6000f8e0004 */
[----:B------:R-:W-:Y:S01]  /*2790*/  STS.U16 [R84+0xc], R115 ;  /* 0x00000c7354007388 */ /* 0x000fe20000000400 */
[----:B------:R-:W-:-:S03]  /*27a0*/  IMAD R3, R101, UR18, R3 ;  /* 0x0000001265037c24 */ /* 0x000fc6000f8e0203 */
[----:B------:R-:W-:Y:S01]  /*27b0*/  STS.U16 [R84+0xe], R99 ;  /* 0x00000e6354007388 */ /* 0x000fe20000000400 */
[----:B------:R-:W-:-:S03]  /*27c0*/  NOP ;  /* 0x0000000000007918 */ /* 0x000fc60000000000 */
[----:B------:R-:W-:Y:S01]  /*27d0*/  LDS.U16 R19, [R77] ;  /* 0x000000004d137984 */ /* 0x000fe20000000400 */
        /* <DEDUP_REMOVED lines=32> */
.L_x_8701:
[----:B0-----:R-:W-:Y:S01]  /*29e0*/  HADD2.F32 R93, -RZ, R32.H0_H0 ;  /* 0x20000020ff5d7230 */ /* 0x001fe20000004100 */
[----:B------:R-:W-:Y:S01]  /*29f0*/  BAR.SYNC.DEFER_BLOCKING 0x0 ;  /* 0x0000000000007b1d */ /* 0x000fe20000010000 */
[----:B------:R-:W-:Y:S01]  /*2a00*/  HADD2.F32 R95, -RZ, R31.H0_H0 ;  /* 0x2000001fff5f7230 */ /* 0x000fe20000004100 */
[----:B------:R-:W-:Y:S01]  /*2a10*/  UISETP.GE.AND UP0, UPT, UR4, 0x1, UPT ;  /* 0x000000010400788c */ /* 0x000fe2000bf06270 */
[----:B------:R-:W-:Y:S02]  /*2a20*/  HADD2.F32 R97, -RZ, R29.H0_H0 ;  /* 0x2000001dff617230 */ /* 0x000fe40000004100 */
[----:B------:R-:W-:Y:S01]  /*2a30*/  FFMA.FTZ R43, R0, R93, R43 ;  /* 0x0000005d002b7223 */ /* 0x000fe2000001002b */
[----:B------:R-:W-:Y:S01]  /*2a40*/  HADD2.F32 R99, -RZ, R26.H0_H0 ;  /* 0x2000001aff637230 */ /* 0x000fe20000004100 */
[----:B------:R-:W-:Y:S01]  /*2a50*/  MOV R85, RZ ;  /* 0x000000ff00557202 */ /* 0x000fe20000000f00 */
        /* <DEDUP_REMOVED lines=44> */
[----:B------:R-:W-:Y:S01]  /*2d20*/  ISETP.NE.AND P2, PT, R72, 0x1, PT ;  /* 0x000000014800780c */ /* 0x000fe20003f45270 */
[----:B------:R-:W-:Y:S01]  /*2d30*/  FMUL.FTZ R127, R108, R93 ;  /* 0x0000005d6c7f7220 */ /* 0x000fe20000410000 */
[----:B------:R-:W-:Y:S01]  /*2d40*/  SHF.L.U32 R135, R72, 0x8, RZ ;  /* 0x0000000848877819 */ /* 0x000fe200000006ff */
        /* <DEDUP_REMOVED lines=26> */
.L_x_8724:
[----:B------:R-:W-:Y:S01]  /*2ef0*/  MOV R2, R54 ;  /* 0x0000003600027202 */ /* 0x000fe20000000f00 */
[----:B------:R-:W-:Y:S01]  /*2f00*/  HFMA2 R3, -RZ, RZ, 0, 0 ;  /* 0x00000000ff037431 */ /* 0x000fe200000001ff */
[-C--:B------:R-:W-:Y:S02]  /*2f10*/  ISETP.GE.AND P3, PT, R64, R75.reuse, PT ;  /* 0x0000004b4000720c */ /* 0x080fe40003f66270 */
[----:B------:R-:W-:Y:S01]  /*2f20*/  ISETP.GE.AND P5, PT, R65, R75, PT ;  /* 0x0000004b4100720c */ /* 0x000fe20003fa6270 */
[----:B0-2---:R-:W-:-:S04]  /*2f30*/  IMAD.WIDE.U32 R32, R26, UR4, R2 ;  /* 0x000000041a207c25 */ /* 0x005fc8000f8e0002 */
[----:B------:R-:W-:Y:S01]  /*2f40*/  IMAD R3, R27, UR4, R33 ;  /* 0x000000041b037c24 */ /* 0x000fe2000f8e0221 */
[----:B------:R-:W-:-:S04]  /*2f50*/  LEA R2, P0, R32, R71, 0x1 ;  /* 0x0000004720027211 */ /* 0x000fc800078008ff */
[----:B------:R-:W-:-:S05]  /*2f60*/  LEA.HI.X R3, R32, R51, R3, 0x1, P0 ;  /* 0x0000003320037211 */ /* 0x000fca00000f0c03 */
[----:B------:R-:W2:Y:S04]  /*2f70*/  @!P1 LDG.E.U16 R136, desc[UR16][R2.64] ;  /* 0x0000001002889981 */ /* 0x000ea8000c1e1500 */
[----:B---3--:R-:W3:Y:S04]  /*2f80*/  @!P3 LDG.E.U16 R125, desc[UR16][R2.64+0x40] ;  /* 0x00004010027db981 */ /* 0x008ee8000c1e1500 */
[----:B------:R-:W5:Y:S01]  /*2f90*/  @!P5 LDG.E.U16 R124, desc[UR16][R2.64+0x80] ;  /* 0x00008010027cd981 */ /* 0x000f62000c1e1500 */
[----:B------:R-:W-:Y:S01]  /*2fa0*/  MOV R32, R10 ;  /* 0x0000000a00207202 */ /* 0x000fe20000000f00 */
[----:B------:R-:W-:Y:S01]  /*2fb0*/  HFMA2 R138, -RZ, RZ, 0, 0 ;  /* 0x00000000ff8a7431 */ /* 0x000fe200000001ff */
[----:B------:R-:W-:-:S02]  /*2fc0*/  MOV R33, R45 ;  /* 0x0000002d00217202 */ /* 0x000fc40000000f00 */
[----:B------:R-:W-:Y:S02]  /*2fd0*/  ISETP.GE.AND P0, PT, R66, R75, PT ;  /* 0x0000004b4200720c */ /* 0x000fe40003f06270 */
[----:B------:R-:W-:Y:S01]  /*2fe0*/  MOV R137, RZ ;  /* 0x000000ff00897202 */ /* 0x000fe20000000f00 */
[----:B0-----:R-:W-:-:S04]  /*2ff0*/  IMAD.WIDE.U32 R34, R30, UR4, R32 ;  /* 0x000000041e227c25 */ /* 0x001fc8000f8e0020 */
[----:B------:R-:W-:Y:S01]  /*3000*/  IMAD R33, R31, UR4, R35 ;  /* 0x000000041f217c24 */ /* 0x000fe2000f8e0223 */
[----:B-1----:R-:W-:-:S04]  /*3010*/  LEA R32, P4, R34, R28, 0x2 ;  /* 0x0000001c22207211 */ /* 0x002fc800078810ff */
[----:B------:R-:W-:Y:S02]  /*3020*/  LEA.HI.X R33, R34, R29, R33, 0x2, P4 ;  /* 0x0000001d22217211 */ /* 0x000fe400020f1421 */
[-C--:B------:R-:W-:Y:S01]  /*3030*/  ISETP.GE.AND P4, PT, R67, R75.reuse, PT ;  /* 0x0000004b4300720c */ /* 0x080fe20003f86270 */
[----:B------:R-:W4:Y:S01]  /*3040*/  @!P0 LDG.E.U16 R34, desc[UR16][R2.64+0xc0] ;  /* 0x0000c01002228981 */ /* 0x000f22000c1e1500 */
[----:B------:R-:W-:-:S11]  /*3050*/  ISETP.GE.AND P6, PT, R69, R75, PT ;  /* 0x0000004b4500720c */ /* 0x000fd60003fc6270 */
[----:B------:R-:W4:Y:S04]  /*3060*/  @!P4 LDG.E.U16 R139, desc[UR16][R2.64+0x100] ;  /* 0x00010010028bc981 */ /* 0x000f28000c1e1500 */
[----:B------:R-:W4:Y:S01]  /*3070*/  @!P6 LDG.E.U16 R140, desc[UR16][R2.64+0x180] ;  /* 0x00018010028ce981 */ /* 0x000f22000c1e1500 */
[----:B--2---:R-:W-:-:S03]  /*3080*/  @!P1 PRMT R138, R136, 0x5410, RZ ;  /* 0x00005410888a9816 */ /* 0x004fc600000000ff */
[----:B------:R0:W2:Y:S01]  /*3090*/  LDG.E R136, desc[UR16][R32.64] ;  /* 0x0000001020887981 */ /* 0x0000a2000c1e1900 */
[----:B---3--:R-:W-:Y:S02]  /*30a0*/  @!P3 PRMT R138, R138, 0x5410, R125 ;  /* 0x000054108a8ab816 */ /* 0x008fe4000000007d */
[-C--:B------:R-:W-:Y:S02]  /*30b0*/  ISETP.GE.AND P3, PT, R68, R75.reuse, PT ;  /* 0x0000004b4400720c */ /* 0x080fe40003f66270 */
[----:B-----5:R-:W-:Y:S02]  /*30c0*/  @!P5 PRMT R137, R124, 0x5410, RZ ;  /* 0x000054107c89d816 */ /* 0x020fe400000000ff */
[----:B------:R-:W-:-:S09]  /*30d0*/  ISETP.GE.AND P5, PT, R70, R75, PT ;  /* 0x0000004b4600720c */ /* 0x000fd20003fa6270 */
[----:B------:R-:W3:Y:S04]  /*30e0*/  @!P3 LDG.E.U16 R141, desc[UR16][R2.64+0x140] ;  /* 0x00014010028db981 */ /* 0x000ee8000c1e1500 */
[----:B------:R1:W5:Y:S01]  /*30f0*/  @!P5 LDG.E.U16 R143, desc[UR16][R2.64+0x1c0] ;  /* 0x0001c010028fd981 */ /* 0x000362000c1e1500 */
[----:B0-----:R-:W-:Y:S02]  /*3100*/  MOV R32, RZ ;  /* 0x000000ff00207202 */ /* 0x001fe40000000f00 */
[----:B-1----:R-:W-:Y:S01]  /*3110*/  MOV R3, R47 ;  /* 0x0000002f00037202 */ /* 0x002fe20000000f00 */
[----:B------:R-:W-:-:S04]  /*3120*/  IMAD.MOV.U32 R2, RZ, RZ, R8 ;  /* 0x000000ffff027224 */ /* 0x000fc800078e0008 */
[----:B------:R-:W-:-:S04]  /*3130*/  IMAD.WIDE.U32 R124, R22, UR4, R2 ;  /* 0x00000004167c7c25 */ /* 0x000fc8000f8e0002 */
[----:B------:R-:W-:Y:S01]  /*3140*/  HFMA2 R2, -RZ, RZ, 0, 0 ;  /* 0x00000000ff027431 */ /* 0x000fe200000001ff */
[----:B----4-:R-:W-:Y:S02]  /*3150*/  @!P4 PRMT R2, R139, 0x5410, RZ ;  /* 0x000054108b02c816 */ /* 0x010fe400000000ff */
[----:B------:R-:W-:Y:S01]  /*3160*/  @!P0 PRMT R137, R137, 0x5410, R34 ;  /* 0x0000541089898816 */ /* 0x000fe20000000022 */
[----:B------:R-:W-:Y:S01]  /*3170*/  IMAD R35, R23, UR4, R125 ;  /* 0x0000000417237c24 */ /* 0x000fe2000f8e027d */
[----:B------:R-:W-:Y:S02]  /*3180*/  @!P6 PRMT R32, R140, 0x5410, RZ ;  /* 0x000054108c20e816 */ /* 0x000fe400000000ff */
[----:B------:R-:W-:Y:S02]  /*3190*/  LEA R34, P0, R124, R24, 0x2 ;  /* 0x000000187c227211 */ /* 0x000fe400078010ff */
[----:B------:R-:W-:Y:S02]  /*31a0*/  PRMT R3, R138, 0x7632, R3 ;  /* 0x000076328a037816 */ /* 0x000fe40000000003 */
[----:B------:R-:W-:Y:S01]  /*31b0*/  PRMT R33, R137, 0x7632, R33 ;  /* 0x0000763289217816 */ /* 0x000fe20000000021 */
[----:B------:R0:W-:Y:S01]  /*31c0*/  STS.U16 [R77], R138 ;  /* 0x0000008a4d007388 */ /* 0x0001e20000000400 */
[----:B------:R-:W-:-:S03]  /*31d0*/  LEA.HI.X R35, R124, R25, R35, 0x2, P0 ;  /* 0x000000197c237211 */ /* 0x000fc600000f1423 */
[----:B------:R-:W-:Y:S04]  /*31e0*/  STS.U16 [R76+0x40], R3 ;  /* 0x000040034c007388 */ /* 0x000fe80000000400 */
[----:B------:R-:W-:Y:S04]  /*31f0*/  STS.U16 [R74+0x80], R137 ;  /* 0x000080894a007388 */ /* 0x000fe80000000400 */
[----:B------:R1:W-:Y:S01]  /*3200*/  STS.U16 [R82+0xc0], R33 ;  /* 0x0000c02152007388 */ /* 0x0003e20000000400 */
[----:B---3--:R-:W-:Y:S02]  /*3210*/  @!P3 PRMT R2, R2, 0x5410, R141 ;  /* 0x000054100202b816 */ /* 0x008fe4000000008d */
[----:B-----5:R-:W-:-:S02]  /*3220*/  @!P5 PRMT R32, R32, 0x5410, R143 ;  /* 0x000054102020d816 */ /* 0x020fc4000000008f */
[----:B------:R-:W-:Y:S02]  /*3230*/  PRMT R124, R2, 0x7632, R124 ;  /* 0x00007632027c7816 */ /* 0x000fe4000000007c */
[----:B0-----:R-:W-:Y:S01]  /*3240*/  PRMT R138, R32, 0x7632, R138 ;  /* 0x00007632208a7816 */ /* 0x001fe2000000008a */
[----:B------:R-:W-:Y:S04]  /*3250*/  STS.U16 [R81+0x100], R2 ;  /* 0x0001000251007388 */ /* 0x000fe80000000400 */
[----:B------:R0:W-:Y:S04]  /*3260*/  STS.U16 [R80+0x140], R124 ;  /* 0x0001407c50007388 */ /* 0x0001e80000000400 */
[----:B------:R-:W-:Y:S04]  /*3270*/  STS.U16 [R79+0x180], R32 ;  /* 0x000180204f007388 */ /* 0x000fe80000000400 */
[----:B------:R3:W-:Y:S01]  /*3280*/  STS.U16 [R78+0x1c0], R138 ;  /* 0x0001c08a4e007388 */ /* 0x0007e20000000400 */
[----:B------:R-:W-:-:S03]  /*3290*/  NOP ;  /* 0x0000000000007918 */ /* 0x000fc60000000000 */
[----:B-1----:R1:W4:Y:S01]  /*32a0*/  LDG.E R33, desc[UR16][R34.64] ;  /* 0x0000001022217981 */ /* 0x002322000c1e1900 */
[----:B------:R-:W5:Y:S03]  /*32b0*/  S2UR UR6, SR_CgaCtaId ;  /* 0x00000000000679c3 */ /* 0x000f660000008800 */
[----:B------:R-:W3:Y:S04]  /*32c0*/  LDS.U16 R142, [R84] ;  /* 0x00000000548e7984 */ /* 0x000ee80000000400 */
[----:B------:R-:W3:Y:S04]  /*32d0*/  LDS.U16 R141, [R84+0x2] ;  /* 0x00000200548d7984 */ /* 0x000ee80000000400 */
[----:B------:R-:W3:Y:S04]  /*32e0*/  LDS.U16 R144, [R84+0x4] ;  /* 0x0000040054907984 */ /* 0x000ee80000000400 */
[----:B------:R-:W3:Y:S04]  /*32f0*/  LDS.U16 R143, [R84+0x6] ;  /* 0x00000600548f7984 */ /* 0x000ee80000000400 */
[----:B------:R-:W3:Y:S04]  /*3300*/  LDS.U16 R146, [R84+0x8] ;  /* 0x0000080054927984 */ /* 0x000ee80000000400 */
[----:B------:R-:W3:Y:S04]  /*3310*/  LDS.U16 R145, [R84+0xa] ;  /* 0x00000a0054917984 */ /* 0x000ee80000000400 */
[----:B------:R-:W3:Y:S04]  /*3320*/  LDS.U16 R148, [R84+0xc] ;  /* 0x00000c0054947984 */ /* 0x000ee80000000400 */
[----:B------:R-:W3:Y:S01]  /*3330*/  LDS.U16 R147, [R84+0xe] ;  /* 0x00000e0054937984 */ /* 0x000ee20000000400 */
[----:B--2---:R-:W-:Y:S01]  /*3340*/  FMUL.FTZ R3, R136, 1.4426950216293334961 ;  /* 0x3fb8aa3b88037820 */ /* 0x004fe20000410000 */
[----:B------:R-:W-:-:S03]  /*3350*/  ISETP.NE.AND P3, PT, R12, RZ, PT ;  /* 0x000000ff0c00720c */ /* 0x000fc60003f65270 */
[-C--:B------:R-:W-:Y:S01]  /*3360*/  FMUL.FTZ R140, R108, R3.reuse ;  /* 0x000000036c8c7220 */ /* 0x080fe20000410000 */
[----:B-1----:R-:W-:Y:S01]  /*3370*/  IADD3 R35, PT, PT, R169, UR4, RZ ;  /* 0x00000004a9237c10 */ /* 0x002fe2000fffe0ff */
[----:B------:R-:W-:Y:S01]  /*3380*/  UMOV UR5, 0x400 ;  /* 0x0000040000057882 */ /* 0x000fe20000000000 */
[-C--:B------:R-:W-:Y:S01]  /*3390*/  FMUL.FTZ R125, R110, R3.reuse ;  /* 0x000000036e7d7220 */ /* 0x080fe20000410000 */
[----:B-----5:R-:W-:Y:S01]  /*33a0*/  ULEA UR5, UR6, UR5, 0x18 ;  /* 0x0000000506057291 */ /* 0x020fe2000f8ec0ff */
[-C--:B------:R-:W-:Y:S01]  /*33b0*/  FMUL.FTZ R137, R112, R3.reuse ;  /* 0x0000000370897220 */ /* 0x080fe20000410000 */
[----:B------:R-:W1:Y:S01]  /*33c0*/  MUFU.EX2 R140, R140 ;  /* 0x0000008c008c7308 */ /* 0x000e620000000800 */
[-C--:B------:R-:W-:Y:S01]  /*33d0*/  FMUL.FTZ R34, R114, R3.reuse ;  /* 0x0000000372227220 */ /* 0x080fe20000410000 */
[-C--:B0-----:R-:W-:Y:S01]  /*33e0*/  FMUL.FTZ R124, R116, R3.reuse ;  /* 0x00000003747c7220 */ /* 0x081fe20000410000 */
[----:B------:R-:W-:Y:S01]  /*33f0*/  SEL R35, R35, R52, !P3 ;  /* 0x0000003423237207 */ /* 0x000fe20005800000 */
[-C--:B---3--:R-:W-:Y:S01]  /*3400*/  FMUL.FTZ R138, R120, R3.reuse ;  /* 0x00000003788a7220 */ /* 0x088fe20000410000 */
[-C--:B------:R-:W-:Y:S01]  /*3410*/  FMUL.FTZ R139, R122, R3.reuse ;  /* 0x000000037a8b7220 */ /* 0x080fe20000410000 */
[----:B------:R-:W-:Y:S01]  /*3420*/  FMUL.FTZ R2, R118, R3 ;  /* 0x0000000376027220 */ /* 0x000fe20000410000 */
[----:B------:R-:W-:Y:S01]  /*3430*/  ISETP.NE.AND P0, PT, R12, 0x1f, PT ;  /* 0x0000001f0c00780c */ /* 0x000fe20003f05270 */
[----:B------:R-:W0:Y:S01]  /*3440*/  MUFU.EX2 R125, R125 ;  /* 0x0000007d007d7308 */ /* 0x000e220000000800 */
[----:B------:R-:W-:-:S03]  /*3450*/  LEA R149, R35, UR5, 0x2 ;  /* 0x0000000523957c11 */ /* 0x000fc6000f8e10ff */
[----:B------:R-:W2:Y:S04]  /*3460*/  MUFU.EX2 R137, R137 ;  /* 0x0000008900897308 */ /* 0x000ea80000000800 */
[----:B------:R-:W3:Y:S04]  /*3470*/  MUFU.EX2 R34, R34 ;  /* 0x0000002200227308 */ /* 0x000ee80000000800 */
[----:B------:R-:W0:Y:S04]  /*3480*/  MUFU.EX2 R124, R124 ;  /* 0x0000007c007c7308 */ /* 0x000e280000000800 */
[----:B------:R0:W0:Y:S04]  /*3490*/  MUFU.EX2 R35, R2 ;  /* 0x0000000200237308 */ /* 0x0000280000000800 */
[----:B------:R-:W0:Y:S04]  /*34a0*/  MUFU.EX2 R138, R138 ;  /* 0x0000008a008a7308 */ /* 0x000e280000000800 */
[----:B------:R-:W0:Y:S01]  /*34b0*/  MUFU.EX2 R139, R139 ;  /* 0x0000008b008b7308 */ /* 0x000e220000000800 */
[----:B------:R-:W-:Y:S01]  /*34c0*/  HADD2.F32 R142, -RZ, R142.H0_H0 ;  /* 0x2000008eff8e7230 */ /* 0x000fe20000004100 */
[----:B-1----:R1:W-:Y:S01]  /*34d0*/  STS [R149+0x878], R140 ;  /* 0x0008788c95007388 */ /* 0x0023e20000000800 */
        /* <DEDUP_REMOVED lines=25> */
[----:B0-23--:R-:W-:Y:S06]  /*3670*/  @P0 BRA `(.L_x_8704) ;  /* 0x00000000001c0947 */ /* 0x00dfec0003800000 */
[----:B------:R-:W-:Y:S02]  /*3680*/  ISETP.NE.AND P0, PT, R72, UR7, PT ;  /* 0x0000000748007c0c */ /* 0x000fe4000bf05270 */
[----:B------:R-:W-:-:S11]  /*3690*/  MOV R168, 0x3f800000 ;  /* 0x3f80000000a87802 */ /* 0x000fd60000000f00 */
[----:B------:R-:W-:Y:S05]  /*36a0*/  @!P0 BRA `(.L_x_8705) ;  /* 0x0000000000148947 */ /* 0x000fea0003800000 */
[----:B------:R-:W-:-:S04]  /*36b0*/  IADD3 R2, PT, PT, R135, UR4, RZ ;  /* 0x0000000487027c10 */ /* 0x000fc8000fffe0ff */
[----:B------:R-:W-:-:S05]  /*36c0*/  LEA R2, R2, UR5, 0x2 ;  /* 0x0000000502027c11 */ /* 0x000fca000f8e10ff */
[----:B------:R2:W3:Y:S01]  /*36d0*/  LDS R168, [R2+0x878] ;  /* 0x0008780002a87984 */ /* 0x0004e20000000800 */
[----:B------:R-:W-:Y:S05]  /*36e0*/  BRA `(.L_x_8705) ;  /* 0x0000000000047947 */ /* 0x000fea0003800000 */
.L_x_8704:
[----:B------:R0:W1:Y:S02]  /*36f0*/  LDS R168, [R166+0x107c] ;  /* 0x00107c00a6a87984 */ /* 0x0000640000000800 */
.L_x_8705:
[----:B------:R-:W-:Y:S05]  /*3700*/  BSYNC.RECONVERGENT B0 ;  /* 0x0000000000007941 */ /* 0x000fea0003800200 */
.L_x_8703:
[----:B------:R-:W4:Y:S01]  /*3710*/  @P2 LDC R3, c[0x0][0x38c] ;  /* 0x0000e300ff032b82 */ /* 0x000f220000000800 */
[----:B------:R-:W-:Y:S02]  /*3720*/  HFMA2 R167, -RZ, RZ, 0, 0 ;  /* 0x00000000ffa77431 */ /* 0x000fe400000001ff */
[----:B----4-:R-:W-:-:S04]  /*3730*/  @P2 IMAD R3, R126, R3, UR4 ;  /* 0x000000047e032e24 */ /* 0x010fc8000f8e0203 */
[----:B--2---:R-:W-:-:S05]  /*3740*/  @P2 IMAD.WIDE R2, R3, 0x8, R16 ;  /* 0x0000000803022825 */ /* 0x004fca00078e0210 */
        /* <DEDUP_REMOVED lines=28> */
[----:B------:R-:W-:Y:S01]  /*3910*/  MOV R174, R32 ;  /* 0x0000002000ae7202 */ /* 0x000fe20000000f00 */
        /* <DEDUP_REMOVED lines=41> */
[----:B------:R-:W-:Y:S01]  /*3bb0*/  HFMA2 R32, -RZ, RZ, 1.875, 0 ;  /* 0x3f800000ff207431 */ /* 0x000fe200000001ff */
[----:B------:R-:W-:Y:S01]  /*3bc0*/  MOV R33, RZ ;  /* 0x000000ff00217202 */ /* 0x000fe20000000f00 */
        /* <DEDUP_REMOVED lines=42> */
[----:B---3--:R-:W-:Y:S01]  /*3e70*/  FMUL.FTZ R172, R120, R3 ;  /* 0x0000000378ac7220 */ /* 0x008fe20000410000 */
[----:B------:R-:W-:-:S02]  /*3e80*/  FMUL.FTZ R177, R107, R174 ;  /* 0x000000ae6bb17220 */ /* 0x000fc40000410000 */
[-C--:B------:R-:W-:Y:S01]  /*3e90*/  FFMA.FTZ R183, R35, R157.reuse, R156 ;  /* 0x0000009d23b77223 */ /* 0x080fe2000001009c */
[----:B------:R-:W-:Y:S01]  /*3ea0*/  FMUL.FTZ R168, R118, R157 ;  /* 0x0000009d76a87220 */ /* 0x000fe20000410000 */
[----:B------:R-:W-:Y:S02]  /*3eb0*/  FMUL.FTZ R175, R105, R172 ;  /* 0x000000ac69af7220 */ /* 0x000fe40000410000 */
[-C--:B------:R-:W-:Y:S01]  /*3ec0*/  FFMA.FTZ R185, R124, R183.reuse, R159 ;  /* 0x000000b77cb97223 */ /* 0x080fe2000001009f */
[----:B------:R-:W-:Y:S01]  /*3ed0*/  FMUL.FTZ R164, R116, R183 ;  /* 0x000000b774a47220 */ /* 0x000fe20000410000 */
[----:B------:R-:W-:Y:S01]  /*3ee0*/  FMUL.FTZ R173, R103, R168 ;  /* 0x000000a867ad7220 */ /* 0x000fe20000410000 */
[----:B-1----:R-:W-:-:S04]  /*3ef0*/  IMAD.WIDE.U32 R32, R20, UR4, R18 ;  /* 0x0000000414207c25 */ /* 0x002fc8000f8e0012 */
[----:B------:R-:W-:Y:S01]  /*3f00*/  FFMA.FTZ R187, R34, R185, R161 ;  /* 0x000000b922bb7223 */ /* 0x000fe200000100a1 */
[----:B------:R-:W-:-:S03]  /*3f10*/  IMAD R33, R21, UR4, R33 ;  /* 0x0000000415217c24 */ /* 0x000fc6000f8e0221 */
[----:B------:R-:W-:-:S04]  /*3f20*/  FFMA.FTZ R156, R137, R187, R160 ;  /* 0x000000bb899c7223 */ /* 0x000fc800000100a0 */
[-C--:B------:R-:W-:Y:S01]  /*3f30*/  FFMA.FTZ R159, R125, R156.reuse, R158 ;  /* 0x0000009c7d9f7223 */ /* 0x080fe2000001009e */
[----:B------:R-:W-:Y:S01]  /*3f40*/  FMUL.FTZ R160, R110, R156 ;  /* 0x0000009c6ea07220 */ /* 0x000fe20000410000 */
[----:B----4-:R-:W1:Y:S02]  /*3f50*/  SHFL.IDX PT, R167, R167, RZ, 0x1f ;  /* 0x00001fffa7a77589 */ /* 0x010e6400000e0000 */
[----:B-1----:R-:W-:Y:S01]  /*3f60*/  @P3 FFMA.FTZ R167, R2, R167, R171 ;  /* 0x000000a702a73223 */ /* 0x002fe200000100ab */
[----:B------:R-:W-:-:S03]  /*3f70*/  FMUL.FTZ R171, R101, R164 ;  /* 0x000000a465ab7220 */ /* 0x000fc60000410000 */
[----:B------:R-:W-:-:S04]  /*3f80*/  FFMA.FTZ R161, R140, R167, R163 ;  /* 0x000000a78ca17223 */ /* 0x000fc800000100a3 */
[-C--:B------:R-:W-:Y:S01]  /*3f90*/  FFMA.FTZ R167, R125, R161.reuse, R162 ;  /* 0x000000a17da77223 */ /* 0x080fe200000100a2 */
[----:B------:R-:W-:Y:S01]  /*3fa0*/  FADD.FTZ R2, -R163, R161 ;  /* 0x000000a1a3027221 */ /* 0x000fe20000010100 */
[----:B------:R-:W-:Y:S02]  /*3fb0*/  FFMA.FTZ R161, R0, R161, RZ ;  /* 0x000000a100a17223 */ /* 0x000fe400000100ff */
[----:B------:R-:W-:Y:S01]  /*3fc0*/  FFMA.FTZ R181, R137, R167, R154 ;  /* 0x000000a789b57223 */ /* 0x000fe2000001009a */
[----:B------:R-:W-:Y:S01]  /*3fd0*/  FMUL.FTZ R137, R108, R159 ;  /* 0x0000009f6c897220 */ /* 0x000fe20000410000 */
[----:B------:R-:W-:Y:S01]  /*3fe0*/  FADD.FTZ R125, -R162, R167 ;  /* 0x000000a7a27d7221 */ /* 0x000fe20000010100 */
[----:B------:R-:W-:Y:S01]  /*3ff0*/  FMUL.FTZ R162, R112, R187 ;  /* 0x000000bb70a27220 */ /* 0x000fe20000410000 */
[----:B------:R-:W-:Y:S01]  /*4000*/  FFMA.FTZ R161, R86, R167, R161 ;  /* 0x000000a756a17223 */ /* 0x000fe200000100a1 */
[-C--:B------:R-:W-:Y:S01]  /*4010*/  FFMA.FTZ R140, R2, R137.reuse, RZ ;  /* 0x00000089028c7223 */ /* 0x080fe200000100ff */
[----:B------:R-:W-:Y:S01]  /*4020*/  FMUL.FTZ R158, R93, R137 ;  /* 0x000000895d9e7220 */ /* 0x000fe20000410000 */
[----:B------:R-:W-:Y:S01]  /*4030*/  FMUL.FTZ R137, R95, R160 ;  /* 0x000000a05f897220 */ /* 0x000fe20000410000 */
[----:B------:R-:W-:Y:S01]  /*4040*/  FMUL.FTZ R163, R97, R162 ;  /* 0x000000a261a37220 */ /* 0x000fe20000410000 */
[----:B------:R-:W-:Y:S01]  /*4050*/  FFMA.FTZ R140, R125, R160, R140 ;  /* 0x000000a07d8c7223 */ /* 0x000fe2000001008c */
[----:B------:R-:W-:Y:S01]  /*4060*/  FMUL.FTZ R160, R114, R185 ;  /* 0x000000b972a07220 */ /* 0x000fe20000410000 */
[----:B------:R-:W-:Y:S01]  /*4070*/  STS [R55+0x220], R158 ;  /* 0x0002209e37007388 */ /* 0x000fe20000000800 */
[-C--:B------:R-:W-:Y:S01]  /*4080*/  FFMA.FTZ R34, R34, R181.reuse, R153 ;  /* 0x000000b522227223 */ /* 0x080fe20000010099 */
[----:B------:R-:W-:Y:S01]  /*4090*/  FFMA.FTZ R161, R88, R181, R161 ;  /* 0x000000b558a17223 */ /* 0x000fe200000100a1 */
[----:B------:R-:W-:Y:S01]  /*40a0*/  FMUL.FTZ R167, R99, R160 ;  /* 0x000000a063a77220 */ /* 0x000fe20000410000 */
[----:B------:R1:W-:Y:S01]  /*40b0*/  STS [R56+0x4], R137 ;  /* 0x0000048938007388 */ /* 0x0003e20000000800 */
[-C--:B------:R-:W-:Y:S01]  /*40c0*/  FFMA.FTZ R124, R124, R34.reuse, R151 ;  /* 0x000000227c7c7223 */ /* 0x080fe20000010097 */
[----:B------:R-:W-:Y:S01]  /*40d0*/  FFMA.FTZ R161, R90, R34, R161 ;  /* 0x000000225aa17223 */ /* 0x000fe200000100a1 */
[----:B------:R-:W-:Y:S01]  /*40e0*/  FADD.FTZ R153, -R153, R34 ;  /* 0x0000002299997221 */ /* 0x000fe20000010100 */
[----:B------:R-:W-:Y:S01]  /*40f0*/  STS [R56+0x8], R163 ;  /* 0x000008a338007388 */ /* 0x000fe20000000800 */
[----:B------:R-:W-:Y:S01]  /*4100*/  LEA R34, P3, R32, UR8, 0x2 ;  /* 0x0000000820227c11 */ /* 0x000fe2000f8610ff */
[----:B------:R-:W-:Y:S01]  /*4110*/  FADD.FTZ R151, -R151, R124 ;  /* 0x0000007c97977221 */ /* 0x000fe20000010100 */
[----:B------:R-:W-:Y:S01]  /*4120*/  FFMA.FTZ R161, R92, R124, R161 ;  /* 0x0000007c5ca17223 */ /* 0x000fe200000100a1 */
[----:B------:R2:W-:Y:S01]  /*4130*/  STS [R56+0xc], R167 ;  /* 0x00000ca738007388 */ /* 0x0005e20000000800 */
[----:B-1----:R-:W-:-:S03]  /*4140*/  FADD.FTZ R137, -R154, R181 ;  /* 0x000000b59a897221 */ /* 0x002fc60000010100 */
[----:B------:R1:W-:Y:S01]  /*4150*/  STS [R56+0x10], R171 ;  /* 0x000010ab38007388 */ /* 0x0003e20000000800 */
[----:B------:R-:W-:-:S03]  /*4160*/  FFMA.FTZ R140, R137, R162, R140 ;  /* 0x000000a2898c7223 */ /* 0x000fc6000001008c */
[----:B------:R3:W-:Y:S01]  /*4170*/  STS [R56+0x14], R173 ;  /* 0x000014ad38007388 */ /* 0x0007e20000000800 */
[----:B--2---:R-:W-:Y:S01]  /*4180*/  FFMA.FTZ R167, R35, R124, R150 ;  /* 0x0000007c23a77223 */ /* 0x004fe20000010096 */
[----:B------:R-:W-:Y:S02]  /*4190*/  IADD3 R124, PT, PT, -R170, UR10, RZ ;  /* 0x0000000aaa7c7c10 */ /* 0x000fe4000fffe1ff */
[----:B------:R3:W-:Y:S01]  /*41a0*/  STS [R56+0x18], R175 ;  /* 0x000018af38007388 */ /* 0x0007e20000000800 */
[----:B------:R-:W-:Y:S01]  /*41b0*/  FFMA.FTZ R140, R153, R160, R140 ;  /* 0x000000a0998c7223 */ /* 0x000fe2000001008c */
[----:B------:R-:W-:Y:S01]  /*41c0*/  LEA.HI.X R35, R32, UR9, R33, 0x2, P3 ;  /* 0x0000000920237c11 */ /* 0x000fe200098f1421 */
[----:B------:R-:W-:Y:S01]  /*41d0*/  FADD.FTZ R163, -R150, R167 ;  /* 0x000000a796a37221 */ /* 0x000fe20000010100 */
[----:B------:R3:W-:Y:S01]  /*41e0*/  STS [R56+0x1c], R177 ;  /* 0x00001cb138007388 */ /* 0x0007e20000000800 */
[----:B------:R-:W-:Y:S01]  /*41f0*/  BAR.SYNC.DEFER_BLOCKING 0x0 ;  /* 0x0000000000007b1d */ /* 0x000fe20000010000 */
[----:B------:R-:W-:Y:S01]  /*4200*/  ISETP.GE.AND P3, PT, R124, 0x1, PT ;  /* 0x000000017c00780c */ /* 0x000fe20003f66270 */
[----:B------:R-:W-:Y:S01]  /*4210*/  FFMA.FTZ R140, R151, R164, R140 ;  /* 0x000000a4978c7223 */ /* 0x000fe2000001008c */
[-C--:B------:R-:W-:Y:S01]  /*4220*/  FFMA.FTZ R138, R138, R167.reuse, R149 ;  /* 0x000000a78a8a7223 */ /* 0x080fe20000010095 */
[----:B------:R-:W-:Y:S01]  /*4230*/  FFMA.FTZ R161, R94, R167, R161 ;  /* 0x000000a75ea17223 */ /* 0x000fe200000100a1 */
[C---:B------:R-:W-:Y:S01]  /*4240*/  ISETP.GE.AND P4, PT, R124.reuse, 0x21, PT ;  /* 0x000000217c00780c */ /* 0x040fe20003f86270 */
[----:B------:R-:W-:Y:S01]  /*4250*/  FFMA.FTZ R140, R163, R168, R140 ;  /* 0x000000a8a38c7223 */ /* 0x000fe2000001008c */
[----:B------:R-:W-:Y:S01]  /*4260*/  FADD.FTZ R149, -R149, R138 ;  /* 0x0000008a95957221 */ /* 0x000fe20000010100 */
[-C--:B-1----:R-:W-:Y:S01]  /*4270*/  FFMA.FTZ R171, R139, R138.reuse, R152 ;  /* 0x0000008a8bab7223 */ /* 0x082fe20000010098 */
[----:B------:R-:W-:Y:S01]  /*4280*/  ISETP.GE.AND P5, PT, R124, 0x41, PT ;  /* 0x000000417c00780c */ /* 0x000fe20003fa6270 */
[----:B------:R-:W-:Y:S01]  /*4290*/  FFMA.FTZ R161, R96, R138, R161 ;  /* 0x0000008a60a17223 */ /* 0x000fe200000100a1 */
[----:B------:R-:W-:Y:S01]  /*42a0*/  FFMA.FTZ R140, R149, R172, R140 ;  /* 0x000000ac958c7223 */ /* 0x000fe2000001008c */
[----:B------:R-:W-:-:S04]  /*42b0*/  FADD.FTZ R139, -R152, R171 ;  /* 0x000000ab988b7221 */ /* 0x000fc80000010100 */
[----:B------:R-:W-:Y:S01]  /*42c0*/  FFMA.FTZ R167, R139, R174, R140 ;  /* 0x000000ae8ba77223 */ /* 0x000fe2000001008c */
[----:B------:R3:W1:Y:S01]  /*42d0*/  LDS R179, [R57+0x2a0] ;  /* 0x0002a00039b37984 */ /* 0x0006620000000800 */
[----:B------:R-:W-:Y:S05]  /*42e0*/  @!P3 BRA `(.L_x_8707) ;  /* 0x000000000008b947 */ /* 0x000fea0003800000 */
[----:B------:R-:W2:Y:S04]  /*42f0*/  LDS R33, [R53+0x220] ;  /* 0x0002200035217984 */ /* 0x000ea80000000800 */
[----:B--2---:R2:W-:Y:S02]  /*4300*/  REDG.E.ADD.F32.FTZ.RN.STRONG.GPU desc[UR16][R34.64], R33 ;  /* 0x00000021220079a6 */ /* 0x0045e4000c12f310 */
.L_x_8707:
[----:B------:R-:W-:Y:S05]  /*4310*/  BSYNC.RECONVERGENT B0 ;  /* 0x0000000000007941 */ /* 0x000fea0003800200 */
.L_x_8706:
[----:B------:R-:W-:Y:S04]  /*4320*/  BSSY.RECONVERGENT B0, `(.L_x_8708) ;  /* 0x0000003000007945 */ /* 0x000fe80003800200 */
[----:B------:R-:W-:Y:S05]  /*4330*/  @!P4 BRA `(.L_x_8709) ;  /* 0x000000000004c947 */ /* 0x000fea0003800000 */
[----:B-1----:R4:W-:Y:S02]  /*4340*/  REDG.E.ADD.F32.FTZ.RN.STRONG.GPU desc[UR16][R34.64+0x80], R179 ;  /* 0x000080b3220079a6 */ /* 0x0029e4000c12f310 */
.L_x_8709:
[----:B------:R-:W-:Y:S05]  /*4350*/  BSYNC.RECONVERGENT B0 ;  /* 0x0000000000007941 */ /* 0x000fea0003800200 */
.L_x_8708:
[----:B--2---:R2:W0:Y:S01]  /*4360*/  LDS R33, [R58+0x320] ;  /* 0x000320003a217984 */ /* 0x0044220000000800 */
[----:B------:R-:W-:Y:S04]  /*4370*/  BSSY.RECONVERGENT B0, `(.L_x_8710) ;  /* 0x0000003000007945 */ /* 0x000fe80003800200 */
[----:B------:R-:W-:Y:S05]  /*4380*/  @!P5 BRA `(.L_x_8711) ;  /* 0x000000000004d947 */ /* 0x000fea0003800000 */
[----:B0-----:R0:W-:Y:S02]  /*4390*/  REDG.E.ADD.F32.FTZ.RN.STRONG.GPU desc[UR16][R34.64+0x100], R33 ;  /* 0x00010021220079a6 */ /* 0x0011e4000c12f310 */
.L_x_8711:
[----:B------:R-:W-:Y:S05]  /*43a0*/  BSYNC.RECONVERGENT B0 ;  /* 0x0000000000007941 */ /* 0x000fea0003800200 */
.L_x_8710:
        /* <DEDUP_REMOVED lines=10> */
.L_x_8713:
[----:B------:R-:W-:Y:S05]  /*4450*/  BSYNC.RECONVERGENT B0 ;  /* 0x0000000000007941 */ /* 0x000fea0003800200 */
.L_x_8712:
[----:B0-----:R0:W0:Y:S01]  /*4460*/  LDS R33, [R60+0x420] ;  /* 0x000420003c217984 */ /* 0x0010220000000800 */
[----:B------:R-:W-:Y:S01]  /*4470*/  ISETP.NE.AND P6, PT, R32, RZ, PT ;  /* 0x000000ff2000720c */ /* 0x000fe20003fc5270 */
[----:B------:R-:W-:-:S12]  /*4480*/  BSSY.RECONVERGENT B0, `(.L_x_8714) ;  /* 0x0000003000007945 */ /* 0x000fd80003800200 */
[----:B------:R-:W-:Y:S05]  /*4490*/  @!P6 BRA `(.L_x_8715) ;  /* 0x000000000004e947 */ /* 0x000fea0003800000 */
[----:B0-----:R0:W-:Y:S02]  /*44a0*/  REDG.E.ADD.F32.FTZ.RN.STRONG.GPU desc[UR16][R34.64+0x200], R33 ;  /* 0x00020021220079a6 */ /* 0x0011e4000c12f310 */
.L_x_8715:
[----:B------:R-:W-:Y:S05]  /*44b0*/  BSYNC.RECONVERGENT B0 ;  /* 0x0000000000007941 */ /* 0x000fea0003800200 */
.L_x_8714:
[----:B0-----:R0:W0:Y:S01]  /*44c0*/  LDS R33, [R61+0x4a0] ;  /* 0x0004a0003d217984 */ /* 0x0010220000000800 */
[----:B------:R-:W-:Y:S04]  /*44d0*/  BSSY.RECONVERGENT B0, `(.L_x_8716) ;  /* 0x0000003000007945 */ /* 0x000fe80003800200 */
[----:B------:R-:W-:Y:S05]  /*44e0*/  @!P3 BRA `(.L_x_8717) ;  /* 0x000000000004b947 */ /* 0x000fea0003800000 */
[----:B0-----:R0:W-:Y:S02]  /*44f0*/  REDG.E.ADD.F32.FTZ.RN.STRONG.GPU desc[UR16][R34.64+0x280], R33 ;  /* 0x00028021220079a6 */ /* 0x0011e4000c12f310 */
.L_x_8717:
[----:B------:R-:W-:Y:S05]  /*4500*/  BSYNC.RECONVERGENT B0 ;  /* 0x0000000000007941 */ /* 0x000fea0003800200 */
.L_x_8716:
[----:B0-----:R0:W0:Y:S01]  /*4510*/  LDS R33, [R62+0x520] ;  /* 0x000520003e217984 */ /* 0x0010220000000800 */
[----:B------:R-:W-:Y:S04]  /*4520*/  BSSY.RECONVERGENT B0, `(.L_x_8718) ;  /* 0x0000003000007945 */ /* 0x000fe80003800200 */
[----:B------:R-:W-:Y:S05]  /*4530*/  @!P4 BRA `(.L_x_8719) ;  /* 0x000000000004c947 */ /* 0x000fea0003800000 */
[----:B0-----:R0:W-:Y:S02]  /*4540*/  REDG.E.ADD.F32.FTZ.RN.STRONG.GPU desc[UR16][R34.64+0x300], R33 ;  /* 0x00030021220079a6 */ /* 0x0011e4000c12f310 */
.L_x_8719:
[----:B------:R-:W-:Y:S05]  /*4550*/  BSYNC.RECONVERGENT B0 ;  /* 0x0000000000007941 */ /* 0x000fea0003800200 */
.L_x_8718:
[----:B0-----:R0:W0:Y:S01]  /*4560*/  LDS R33, [R63+0x5a0] ;  /* 0x0005a0003f217984 */ /* 0x0010220000000800 */
[----:B------:R-:W-:Y:S04]  /*4570*/  BSSY.RECONVERGENT B0, `(.L_x_8720) ;  /* 0x0000003000007945 */ /* 0x000fe80003800200 */
[----:B------:R-:W-:Y:S05]  /*4580*/  @!P5 BRA `(.L_x_8721) ;  /* 0x000000000004d947 */ /* 0x000fea0003800000 */
[----:B0-----:R0:W-:Y:S02]  /*4590*/  REDG.E.ADD.F32.FTZ.RN.STRONG.GPU desc[UR16][R34.64+0x380], R33 ;  /* 0x00038021220079a6 */ /* 0x0011e4000c12f310 */
.L_x_8721:
[----:B------:R-:W-:Y:S05]  /*45a0*/  BSYNC.RECONVERGENT B0 ;  /* 0x0000000000007941 */ /* 0x000fea0003800200 */
.L_x_8720:
[----:B------:R-:W-:Y:S01]  /*45b0*/  FFMA.FTZ R154, R98, R171, R161 ;  /* 0x000000ab629a7223 */ /* 0x000fe200000100a1 */
[----:B------:R-:W5:Y:S01]  /*45c0*/  SHFL.DOWN PT, R32, R167, 0x1, 0x1f ;  /* 0x08201f00a7207f89 */ /* 0x000f6200000e0000 */
[----:B------:R-:W-:Y:S01]  /*45d0*/  ISETP.GT.AND P3, PT, R83, 0x1e, PT ;  /* 0x0000001e5300780c */ /* 0x000fe20003f64270 */
[C---:B------:R-:W-:Y:S01]  /*45e0*/  FMUL.FTZ R138, R136.reuse, R183 ;  /* 0x000000b7888a7220 */ /* 0x040fe20000410000 */
[----:B------:R-:W-:Y:S01]  /*45f0*/  FMUL.FTZ R124, R136, R185 ;  /* 0x000000b9887c7220 */ /* 0x000fe20000410000 */
[----:B0-----:R-:W0:Y:S01]  /*4600*/  SHFL.DOWN PT, R33, R154, 0x1, 0x1f ;  /* 0x08201f009a217f89 */ /* 0x001e2200000e0000 */
[----:B------:R-:W-:Y:S01]  /*4610*/  FMUL.FTZ R146, R146, R183 ;  /* 0x000000b792927220 */ /* 0x000fe20000410000 */
[----:B------:R-:W-:Y:S01]  /*4620*/  FMUL.FTZ R138, R151, R138 ;  /* 0x0000008a978a7220 */ /* 0x000fe20000410000 */
[----:B----4-:R-:W-:Y:S01]  /*4630*/  FMUL.FTZ R34, R143, R185 ;  /* 0x000000b98f227220 */ /* 0x010fe20000410000 */
[----:B------:R-:W-:Y:S01]  /*4640*/  FMUL.FTZ R124, R153, R124 ;  /* 0x0000007c997c7220 */ /* 0x000fe20000410000 */
[----:B------:R-:W-:Y:S01]  /*4650*/  FMUL.FTZ R144, R144, R187 ;  /* 0x000000bb90907220 */ /* 0x000fe20000410000 */
[----:B------:R-:W-:Y:S01]  /*4660*/  FMUL.FTZ R142, R142, R159 ;  /* 0x0000009f8e8e7220 */ /* 0x000fe20000410000 */
[-C--:B------:R-:W-:Y:S01]  /*4670*/  FFMA.FTZ R115, R114, R34.reuse, R115 ;  /* 0x0000002272737223 */ /* 0x080fe20000010073 */
[----:B------:R-:W-:Y:S01]  /*4680*/  FFMA.FTZ R124, R99, R34, R124 ;  /* 0x00000022637c7223 */ /* 0x000fe2000001007c */
[-C--:B------:R-:W-:Y:S01]  /*4690*/  FMUL.FTZ R34, R141, R156.reuse ;  /* 0x0000009c8d227220 */ /* 0x080fe20000410000 */
[C---:B------:R-:W-:Y:S01]  /*46a0*/  FMUL.FTZ R150, R136.reuse, R157 ;  /* 0x0000009d88967220 */ /* 0x040fe20000410000 */
        /* <DEDUP_REMOVED lines=8> */
[----:B------:R-:W-:Y:S01]  /*4730*/  FMUL.FTZ R2, R2, R159 ;  /* 0x0000009f02027220 */ /* 0x000fe20000410000 */
[----:B-----5:R-:W-:Y:S01]  /*4740*/  @!P3 FADD.FTZ R167, R167, R32 ;  /* 0x00000020a7a7b221 */ /* 0x020fe20000010000 */
[----:B------:R-:W-:Y:S01]  /*4750*/  FMUL.FTZ R152, R139, R152 ;  /* 0x000000988b987220 */ /* 0x000fe20000410000 */
[----:B------:R-:W-:Y:S01]  /*4760*/  FFMA.FTZ R150, R103, R140, R150 ;  /* 0x0000008c67967223 */ /* 0x000fe20000010096 */
[----:B------:R-:W-:Y:S01]  /*4770*/  FFMA.FTZ R156, R95, R34, R156 ;  /* 0x000000225f9c7223 */ /* 0x000fe2000001009c */
[----:B0-----:R-:W-:Y:S01]  /*4780*/  @!P3 FADD.FTZ R154, R154, R33 ;  /* 0x000000219a9ab221 */ /* 0x001fe20000010000 */
[----:B------:R-:W0:Y:S01]  /*4790*/  SHFL.DOWN PT, R32, R167, 0x2, 0x1f ;  /* 0x08401f00a7207f89 */ /* 0x000e2200000e0000 */
[----:B------:R-:W-:Y:S01]  /*47a0*/  ISETP.GT.AND P3, PT, R83, 0x1d, PT ;  /* 0x0000001d5300780c */ /* 0x000fe20003f64270 */
[----:B------:R-:W-:Y:S01]  /*47b0*/  BSSY.RECONVERGENT B0, `(.L_x_8722) ;  /* 0x0000039000007945 */ /* 0x000fe20003800200 */
[----:B------:R-:W-:Y:S01]  /*47c0*/  FFMA.FTZ R117, R112, R144, R117 ;  /* 0x0000009070757223 */ /* 0x000fe20000010075 */
[----:B------:R-:W4:Y:S01]  /*47d0*/  SHFL.DOWN PT, R33, R154, 0x2, 0x1f ;  /* 0x08401f009a217f89 */ /* 0x000f2200000e0000 */
[----:B------:R-:W-:Y:S01]  /*47e0*/  FADD.FTZ R89, R124, R89 ;  /* 0x000000597c597221 */ /* 0x000fe20000010000 */
[----:B------:R-:W-:Y:S01]  /*47f0*/  FFMA.FTZ R123, R118, R140, R123 ;  /* 0x0000008c767b7223 */ /* 0x000fe2000001007b */
[----:B------:R-:W-:Y:S01]  /*4800*/  FFMA.FTZ R111, R110, R34, R111 ;  /* 0x000000226e6f7223 */ /* 0x000fe2000001006f */
[----:B------:R-:W-:Y:S01]  /*4810*/  FADD.FTZ R87, R150, R87 ;  /* 0x0000005796577221 */ /* 0x000fe20000010000 */
[----:B------:R-:W-:Y:S01]  /*4820*/  FFMA.FTZ R121, R120, R148, R121 ;  /* 0x0000009478797223 */ /* 0x000fe20000010079 */
[----:B------:R-:W-:Y:S01]  /*4830*/  FFMA.FTZ R109, R108, R142, R109 ;  /* 0x0000008e6c6d7223 */ /* 0x000fe2000001006d */
[----:B------:R-:W-:-:S03]  /*4840*/  FADD.FTZ R91, R156, R91 ;  /* 0x0000005b9c5b7221 */ /* 0x000fc60000010000 */
[----:B0-----:R-:W-:Y:S01]  /*4850*/  @!P3 FADD.FTZ R167, R167, R32 ;  /* 0x00000020a7a7b221 */ /* 0x001fe20000010000 */
[----:B----4-:R-:W-:-:S04]  /*4860*/  @!P3 FADD.FTZ R154, R154, R33 ;  /* 0x000000219a9ab221 */ /* 0x010fc80000010000 */
[----:B------:R-:W0:Y:S01]  /*4870*/  SHFL.DOWN PT, R32, R167, 0x4, 0x1f ;  /* 0x08801f00a7207f89 */ /* 0x000e2200000e0000 */
[----:B------:R-:W-:-:S03]  /*4880*/  ISETP.GT.AND P3, PT, R83, 0x1b, PT ;  /* 0x0000001b5300780c */ /* 0x000fc60003f64270 */
[----:B------:R-:W4:Y:S10]  /*4890*/  SHFL.DOWN PT, R33, R154, 0x4, 0x1f ;  /* 0x08801f009a217f89 */ /* 0x000f3400000e0000 */
[----:B0-----:R-:W-:Y:S01]  /*48a0*/  @!P3 FADD.FTZ R167, R167, R32 ;  /* 0x00000020a7a7b221 */ /* 0x001fe20000010000 */
[----:B----4-:R-:W-:-:S04]  /*48b0*/  @!P3 FADD.FTZ R154, R154, R33 ;  /* 0x000000219a9ab221 */ /* 0x010fc80000010000 */
[----:B------:R-:W0:Y:S01]  /*48c0*/  SHFL.DOWN PT, R32, R167, 0x8, 0x1f ;  /* 0x09001f00a7207f89 */ /* 0x000e2200000e0000 */
[----:B------:R-:W-:-:S03]  /*48d0*/  ISETP.GT.AND P3, PT, R83, 0x17, PT ;  /* 0x000000175300780c */ /* 0x000fc60003f64270 */
[----:B------:R-:W4:Y:S10]  /*48e0*/  SHFL.DOWN PT, R33, R154, 0x8, 0x1f ;  /* 0x09001f009a217f89 */ /* 0x000f3400000e0000 */
[----:B0-----:R-:W-:Y:S01]  /*48f0*/  @!P3 FADD.FTZ R167, R167, R32 ;  /* 0x00000020a7a7b221 */ /* 0x001fe20000010000 */
[----:B------:R-:W-:Y:S01]  /*4900*/  FMUL.FTZ R32, R136, R187 ;  /* 0x000000bb88207220 */ /* 0x000fe20000410000 */
[----:B----4-:R-:W-:-:S03]  /*4910*/  @!P3 FADD.FTZ R154, R154, R33 ;  /* 0x000000219a9ab221 */ /* 0x010fc60000010000 */
[----:B------:R-:W0:Y:S01]  /*4920*/  SHFL.DOWN PT, R158, R167, 0x10, 0x1f ;  /* 0x0a001f00a79e7f89 */ /* 0x000e2200000e0000 */
[----:B------:R-:W-:Y:S01]  /*4930*/  ISETP.NE.AND P3, PT, R83, RZ, PT ;  /* 0x000000ff5300720c */ /* 0x000fe20003f65270 */
[----:B------:R-:W-:Y:S01]  /*4940*/  FMUL.FTZ R32, R137, R32 ;  /* 0x0000002089207220 */ /* 0x000fe20000410000 */
[----:B------:R-:W-:Y:S01]  /*4950*/  FFMA.FTZ R33, R101, R146, R138 ;  /* 0x0000009265217223 */ /* 0x000fe2000001008a */
[----:B------:R-:W4:Y:S01]  /*4960*/  SHFL.DOWN PT, R35, R154, 0x10, 0x1f ;  /* 0x0a001f009a237f89 */ /* 0x000f2200000e0000 */
[----:B------:R-:W-:Y:S01]  /*4970*/  FMUL.FTZ R138, R136, R3 ;  /* 0x00000003888a7220 */ /* 0x000fe20000410000 */
[----:B------:R-:W-:Y:S01]  /*4980*/  FFMA.FTZ R3, R97, R144, R32 ;  /* 0x0000009061037223 */ /* 0x000fe20000010020 */
[----:B------:R-:W-:Y:S01]  /*4990*/  FADD.FTZ R102, R33, R102 ;  /* 0x0000006621667221 */ /* 0x000fe20000010000 */
[----:B------:R-:W-:Y:S01]  /*49a0*/  FMUL.FTZ R146, R147, R155 ;  /* 0x0000009b93927220 */ /* 0x000fe20000410000 */
[----:B------:R-:W-:Y:S01]  /*49b0*/  FMUL.FTZ R138, R149, R138 ;  /* 0x0000008a958a7220 */ /* 0x000fe20000410000 */
[----:B------:R-:W-:Y:S01]  /*49c0*/  FADD.FTZ R104, R3, R104 ;  /* 0x0000006803687221 */ /* 0x000fe20000010000 */
[----:B------:R-:W-:Y:S01]  /*49d0*/  FFMA.FTZ R3, R93, R142, R2 ;  /* 0x0000008e5d037223 */ /* 0x000fe20000010002 */
[-C--:B------:R-:W-:Y:S01]  /*49e0*/  FFMA.FTZ R152, R107, R146.reuse, R152 ;  /* 0x000000926b987223 */ /* 0x080fe20000010098 */
[----:B------:R-:W-:-:S02]  /*49f0*/  FFMA.FTZ R119, R122, R146, R119 ;  /* 0x000000927a777223 */ /* 0x000fc40000010077 */
[----:B------:R-:W-:Y:S01]  /*4a00*/  FADD.FTZ R106, R3, R106 ;  /* 0x0000006a036a7221 */ /* 0x000fe20000010000 */
[----:B------:R-:W-:Y:S01]  /*4a10*/  FADD.FTZ R85, R152, R85 ;  /* 0x0000005598557221 */ /* 0x000fe20000010000 */
[----:B0-----:R-:W-:Y:S01]  /*4a20*/  FADD.FTZ R32, R167, R158 ;  /* 0x0000009ea7207221 */ /* 0x001fe20000010000 */
[----:B----4-:R-:W-:Y:S01]  /*4a30*/  FADD.FTZ R33, R154, R35 ;  /* 0x000000239a217221 */ /* 0x010fe20000010000 */
        /* <DEDUP_REMOVED lines=16> */
.L_x_8723:
[----:B------:R-:W-:Y:S05]  /*4b40*/  BSYNC.RECONVERGENT B0 ;  /* 0x0000000000007941 */ /* 0x000fea0003800200 */
.L_x_8722:
[----:B------:R-:W-:-:S04]  /*4b50*/  UIADD3 UR4, UPT, UPT, UR4, 0x1, URZ ;  /* 0x0000000104047890 */ /* 0x000fc8000fffe0ff */
[----:B------:R-:W-:-:S09]  /*4b60*/  UISETP.GE.AND UP0, UPT, UR4, UR11, UPT ;  /* 0x0000000b0400728c */ /* 0x000fd2000bf06270 */
[----:B------:R-:W-:Y:S05]  /*4b70*/  BRA.U !UP0, `(.L_x_8724) ;  /* 0xffffffe108dc7547 */ /* 0x000fea000b83ffff */
.L_x_8702:
[----:B------:R-:W-:Y:S01]  /*4b80*/  BAR.SYNC.DEFER_BLOCKING 0x0 ;  /* 0x0000000000007b1d */ /* 0x000fe20000010000 */
[----:B------:R-:W-:Y:S02]  /*4b90*/  F2FP.F16.F32.PACK_AB R109, R111, R109 ;  /* 0x0000006d6f6d723e */ /* 0x000fe400000000ff */
[----:B------:R-:W-:Y:S02]  /*4ba0*/  F2FP.F16.F32.PACK_AB R115, R115, R117 ;  /* 0x000000757373723e */ /* 0x000fe400000000ff */
[----:B------:R-:W-:-:S03]  /*4bb0*/  F2FP.F16.F32.PACK_AB R113, R123, R113 ;  /* 0x000000717b71723e */ /* 0x000fc600000000ff */
[----:B------:R-:W4:Y:S01]  /*4bc0*/  LDC.64 R92, c[0x0][0x4f8] ;  /* 0x00013e00ff5c7b82 */ /* 0x000f220000000a00 */
[----:B------:R-:W-:Y:S01]  /*4bd0*/  F2FP.F16.F32.PACK_AB R119, R119, R121 ;  /* 0x000000797777723e */ /* 0x000fe200000000ff */
[----:B------:R-:W5:Y:S01]  /*4be0*/  LDCU.64 UR6, c[0x0][0x500] ;  /* 0x0000a000ff0677ac */ /* 0x000f620008000a00 */
[----:B------:R-:W-:Y:S02]  /*4bf0*/  PRMT R0, R109, 0x7632, R0 ;  /* 0x000076326d007816 */ /* 0x000fe40000000000 */
[----:B------:R-:W-:Y:S01]  /*4c00*/  PRMT R2, R115, 0x7632, R2 ;  /* 0x0000763273027816 */ /* 0x000fe20000000002 */
[----:B------:R-:W1:Y:S01]  /*4c10*/  LDCU.64 UR8, c[0x0][0x550] ;  /* 0x0000aa00ff0877ac */ /* 0x000e620008000a00 */
        /* <DEDUP_REMOVED lines=14> */
[----:B0-----:R-:W-:-:S03]  /*4d00*/  HFMA2 R5, -RZ, RZ, 0, 0 ;  /* 0x00000000ff057431 */ /* 0x001fc600000001ff */
[----:B------:R-:W-:Y:S04]  /*4d10*/  LDS.U16 R21, [R76+0x40] ;  /* 0x000040004c157984 */ /* 0x000fe80000000400 */
[----:B------:R-:W-:Y:S01]  /*4d20*/  LDS.U16 R23, [R74+0x80] ;  /* 0x000080004a177984 */ /* 0x000fe20000000400 */
[----:B----4-:R-:W-:-:S03]  /*4d30*/  IMAD.WIDE.U32 R2, R92, UR18, R4 ;  /* 0x000000125c027c25 */ /* 0x010fc6000f8e0004 */
[----:B------:R-:W-:Y:S01]  /*4d40*/  LDS.U16 R25, [R82+0xc0] ;  /* 0x0000c00052197984 */ /* 0x000fe20000000400 */
[----:B------:R-:W-:-:S03]  /*4d50*/  IMAD R3, R93, UR18, R3 ;  /* 0x000000125d037c24 */ /* 0x000fc6000f8e0203 */
[----:B------:R-:W-:Y:S01]  /*4d60*/  LDS.U16 R27, [R81+0x100] ;  /* 0x00010000511b7984 */ /* 0x000fe20000000400 */
[----:B-----5:R-:W-:-:S03]  /*4d70*/  IMAD.WIDE.U32 R2, R37, UR6, R2 ;  /* 0x0000000625027c25 */ /* 0x020fc6000f8e0002 */
[----:B------:R-:W-:Y:S01]  /*4d80*/  LDS.U16 R29, [R80+0x140] ;  /* 0x00014000501d7984 */ /* 0x000fe20000000400 */
[----:B------:R-:W-:Y:S01]  /*4d90*/  IMAD R0, R37, UR7, R3 ;  /* 0x0000000725007c24 */ /* 0x000fe2000f8e0203 */
[----:B------:R-:W-:Y:S01]  /*4da0*/  IADD3 R3, P1, PT, R54, R2, RZ ;  /* 0x0000000236037210 */ /* 0x000fe20007f3e0ff */
[----:B------:R-:W0:Y:S01]  /*4db0*/  LDCU.64 UR6, c[0x0][0x560] ;  /* 0x0000ac00ff0677ac */ /* 0x000e220008000a00 */
[----:B------:R-:W-:Y:S02]  /*4dc0*/  LDS.U16 R31, [R79+0x180] ;  /* 0x000180004f1f7984 */ /* 0x000fe40000000400 */
[----:B------:R-:W-:Y:S02]  /*4dd0*/  IADD3.X R0, PT, PT, RZ, R0, RZ, P1, !PT ;  /* 0x00000000ff007210 */ /* 0x000fe40000ffe4ff */
[----:B------:R-:W-:Y:S01]  /*4de0*/  LDS.U16 R33, [R78+0x1c0] ;  /* 0x0001c0004e217984 */ /* 0x000fe20000000400 */
[----:B-1----:R-:W-:-:S03]  /*4df0*/  LEA R2, P1, R3, UR8, 0x1 ;  /* 0x0000000803027c11 */ /* 0x002fc6000f8208ff */
[----:B------:R-:W-:Y:S01]  /*4e00*/  @!P0 STS [UR5+0x210], R75 ;  /* 0x0002104bff008988 */ /* 0x000fe20008000805 */
[----:B------:R-:W-:Y:S02]  /*4e10*/  LEA.HI.X R3, R3, UR9, R0, 0x1, P1 ;  /* 0x0000000903037c11 */ /* 0x000fe400088f0c00 */
[----:B------:R-:W-:Y:S01]  /*4e20*/  F2FP.F16.F32.PACK_AB R0, R91, R106 ;  /* 0x0000006a5b00723e */ /* 0x000fe200000000ff */
[----:B------:R-:W-:Y:S01]  /*4e30*/  BAR.SYNC.DEFER_BLOCKING 0x0 ;  /* 0x0000000000007b1d */ /* 0x000fe20000010000 */
[----:B------:R-:W-:Y:S02]  /*4e40*/  FADD.FTZ R106, R106, R73 ;  /* 0x000000496a6a7221 */ /* 0x000fe40000010000 */
[----:B------:R-:W-:Y:S02]  /*4e50*/  PRMT R20, R0, 0x7632, R20 ;  /* 0x0000763200147816 */ /* 0x000fe40000000014 */
[----:B------:R-:W-:-:S04]  /*4e60*/  FADD.FTZ R91, R106, R91 ;  /* 0x0000005b6a5b7221 */ /* 0x000fc80000010000 */
        /* <DEDUP_REMOVED lines=22> */
[----:B------:R1:W-:Y:S04]  /*4fd0*/  @!P5 STG.E.U16 desc[UR16][R2.64+0x180], R31 ;  /* 0x0001801f0200d986 */ /* 0x0003e8000c101510 */
[----:B------:R4:W-:Y:S01]  /*4fe0*/  @!P1 STG.E.U16 desc[UR16][R2.64+0x1c0], R33 ;  /* 0x0001c02102009986 */ /* 0x0009e2000c101510 */
[----:B------:R-:W-:Y:S08]  /*4ff0*/  BAR.SYNC.DEFER_BLOCKING 0x0 ;  /* 0x0000000000007b1d */ /* 0x000ff00000010000 */
[----:B-1----:R-:W1:Y:S01]  /*5000*/  LDC.64 R30, c[0x0][0x518] ;  /* 0x00014600ff1e7b82 */ /* 0x002e620000000a00 */
[----:B----4-:R-:W-:Y:S01]  /*5010*/  F2FP.F16.F32.PACK_AB R3, R85, R100 ;  /* 0x000000645503723e */ /* 0x010fe200000000ff */
        /* <DEDUP_REMOVED lines=59> */
.L_x_8700:
[----:B------:R-:W1:Y:S01]  /*53d0*/  LDC.64 R6, c[0x0][0x548] ;  /* 0x00015200ff067b82 */ /* 0x000e620000000a00 */
[----:B------:R-:W4:Y:S01]  /*53e0*/  S2R R13, SR_TID.X ;  /* 0x00000000000d7919 */ /* 0x000f220000002100 */
[----:B------:R-:W4:Y:S06]  /*53f0*/  LDCU UR7, c[0x0][0x38c] ;  /* 0x00007180ff0777ac */ /* 0x000f2c0008000800 */
[----:B------:R-:W0:Y:S01]  /*5400*/  LDC.64 R8, c[0x0][0x568] ;  /* 0x00015a00ff087b82 */ /* 0x000e220000000a00 */
[----:B-1----:R-:W-:-:S04]  /*5410*/  ISETP.NE.U32.AND P1, PT, R6, RZ, PT ;  /* 0x000000ff0600720c */ /* 0x002fc80003f25070 */
[----:B------:R-:W-:Y:S02]  /*5420*/  ISETP.NE.AND.EX P1, PT, R7, RZ, PT, P1 ;  /* 0x000000ff0700720c */ /* 0x000fe40003f25310 */
[----:B0-----:R-:W-:Y:S02]  /*5430*/  ISETP.NE.U32.AND P0, PT, R8, RZ, PT ;  /* 0x000000ff0800720c */ /* 0x001fe40003f05070 */
[----:B----4-:R-:W-:Y:S02]  /*5440*/  ISETP.GE.AND P2, PT, R13, UR7, PT ;  /* 0x000000070d007c0c */ /* 0x010fe4000bf46270 */
        /* <DEDUP_REMOVED lines=26> */
.L_x_8727:
[----:B------:R-:W-:Y:S05]  /*55f0*/  BSYNC.RECONVERGENT B0 ;  /* 0x0000000000007941 */ /* 0x000fea0003800200 */
.L_x_8726:
[----:B------:R-:W-:Y:S05]  /*5600*/  @!P0 BRA `(.L_x_8728) ;  /* 0x0000000000688947 */ /* 0x000fea0003800000 */
[----:B------:R-:W-:Y:S06]  /*5610*/  BAR.SYNC.DEFER_BLOCKING 0x0 ;  /* 0x0000000000007b1d */ /* 0x000fec0000010000 */
[----:B------:R-:W-:Y:S01]  /*5620*/  BSSY.RECONVERGENT B0, `(.L_x_8728) ;  /* 0x0000018000007945 */ /* 0x000fe20003800200 */
[----:B------:R-:W4:Y:S01]  /*5630*/  SHFL.DOWN P0, R0, R73, 0x1, 0x1f ;  /* 0x08201f0049007f89 */ /* 0x000f220000000000 */
[----:B01----:R-:W0:Y:S01]  /*5640*/  S2R R4, SR_LANEID ;  /* 0x0000000000047919 */ /* 0x003e220000000000 */
[----:B------:R-:W1:Y:S01]  /*5650*/  S2R R6, SR_TID.X ;  /* 0x0000000000067919 */ /* 0x000e620000002100 */
[----:B----4-:R-:W-:-:S05]  /*5660*/  @P0 FADD R0, R0, R73 ;  /* 0x0000004900000221 */ /* 0x010fca0000000000 */
        /* <DEDUP_REMOVED lines=19> */
.L_x_8729:
[----:B------:R-:W-:Y:S05]  /*57a0*/  BSYNC.RECONVERGENT B0 ;  /* 0x0000000000007941 */ /* 0x000fea0003800200 */
.L_x_8728:
        /* <DEDUP_REMOVED lines=13> */
.L_x_8731:
[----:B------:R-:W-:Y:S02]  /*5880*/  LEA R0, R13, UR4, 0x2 ;  /* 0x000000040d007c11 */ /* 0x000fe4000f8e10ff */
[----:B------:R-:W-:Y:S02]  /*5890*/  SHF.R.S32.HI R4, RZ, 0x1f, R13 ;  /* 0x0000001fff047819 */ /* 0x000fe4000001140d */
[----:B0-----:R-:W-:Y:S01]  /*58a0*/  MOV R6, R2 ;  /* 0x0000000200067202 */ /* 0x001fe20000000f00 */
[----:B------:R-:W0:Y:S01]  /*58b0*/  LDS R17, [R0+0x18f8] ;  /* 0x0018f80000117984 */ /* 0x000e220000000800 */
[----:B------:R-:W-:Y:S01]  /*58c0*/  MOV R7, R37 ;  /* 0x0000002500077202 */ /* 0x000fe20000000f00 */
[C---:B------:R-:W-:Y:S01]  /*58d0*/  IMAD R10, R4.reuse, UR10, RZ ;  /* 0x0000000a040a7c24 */ /* 0x040fe2000f8e02ff */
[----:B------:R-:W-:Y:S01]  /*58e0*/  MOV R40, R14 ;  /* 0x0000000e00287202 */ /* 0x000fe20000000f00 */
        /* <DEDUP_REMOVED lines=18> */
.L_x_8730:
[----:B------:R-:W-:Y:S05]  /*5a10*/  EXIT ;  /* 0x000000000000794d */ /* 0x000fea0003800000 */
.L_x_8732:
        /* <DEDUP_REMOVED lines=14> */
.L_x_10513:


//--------------------- .text._Z25selective_scan_bwd_kernelI32Selective_Scan_bwd_kernel_traitsILi32ELi8ELb0ELb1ELb0ELb1ELb0EN3c104HalfEfEEv12SSMParamsBwd --------------------------
	.section	.text._Z25selective_scan_bwd_kernelI32Selective_Scan_bwd_kernel_traitsILi32ELi8ELb0ELb1ELb0ELb1ELb0EN3c104HalfEfEEv12SSMParamsBwd,"ax",@progbits
	.align	128
        .global         _Z25selective_scan_bwd_kernelI32Selective_Scan_bwd_kernel_traitsILi32ELi8ELb0ELb1ELb0ELb1ELb0EN3c104HalfEfEEv12SSMParamsBwd
        .type           _Z25selective_scan_bwd_kernelI32Selective_Scan_bwd_kernel_traitsILi32ELi8ELb0ELb1ELb0ELb1ELb0EN3c104HalfEfEEv12SSMParamsBwd,@function
        .size           _Z25selective_scan_bwd_kernelI32Selective_Scan_bwd_kernel_traitsILi32ELi8ELb0ELb1ELb0ELb1ELb0EN3c104HalfEfEEv12SSMParamsBwd,(.L_x_10514 - _Z25selective_scan_bwd_kernelI32Selective_Scan_bwd_kernel_traitsILi32ELi8ELb0ELb1ELb0ELb1ELb0EN3c104HalfEfEEv12SSMParamsBwd)
        .other          _Z25selective_scan_bwd_kernelI32Selective_Scan_bwd_kernel_traitsILi32ELi8ELb0ELb1ELb0ELb1ELb0EN3c104HalfEfEEv12SSMParamsBwd,@"STO_CUDA_ENTRY STV_DEFAULT"
_Z25selective_scan_bwd_kernelI32Selective_Scan_bwd_kernel_traitsILi32ELi8ELb0ELb1ELb0ELb1ELb0EN3c104HalfEfEEv12SSMParamsBwd:
.text._Z25selective_scan_bwd_kernelI32Selective_Scan_bwd_kernel_traitsILi32ELi8ELb0ELb1ELb0ELb1ELb0EN3c104HalfEfEEv12SSMParamsBwd:
        /* <DEDUP_REMOVED lines=40> */
[----:B------:R-:W0:Y:S01]  /*0280*/  LDC.64 R20, c[0x0][0x4a8] ;  /* 0x00012a00ff147b82 */ /* 0x000e220000000a00 */
        /* <DEDUP_REMOVED lines=8> */
[----:B------:R-:W-:Y:S01]  /*0310*/  ISETP.GE.U32.AND P1, PT, R0, R9, PT ;  /* 0x000000090000720c */ /* 0x000fe20003f26070 */
[----:B------:R-:W-:Y:S01]  /*0320*/  UIMAD UR8, UR18, UR9, UR5 ;  /* 0x00000009120872a4 */ /* 0x000fe2000f8e0205 */
[----:B------:R-:W-:Y:S01]  /*0330*/  LOP3.LUT R4, R39, R8, RZ, 0x3c, !PT ;  /* 0x0000000827047212 */ /* 0x000fe200078e3cff */
[----:B------:R-:W3:Y:S01]  /*0340*/  @P0 LDC R0, c[0x0][0x384] ;  /* 0x0000e100ff000b82 */ /* 0x000ee20000000800 */
[----:B------:R-:W-:Y:S02]  /*0350*/  @!P2 IADD3 R7, PT, PT, R7, 0x1, RZ ;  /* 0x000000010707a810 */ /* 0x000fe40007ffe0ff */
[----:B------:R-:W-:Y:S01]  /*0360*/  MOV R2, UR4 ;  /* 0x0000000400027c02 */ /* 0x000fe20008000f00 */
[----:B------:R-:W-:Y:S01]  /*0370*/  UIMAD UR4, UR18, UR13, UR7 ;  /* 0x0000000d120472a4 */ /* 0x000fe2000f8e0207 */
[----:B------:R-:W-:Y:S02]  /*0380*/  ISETP.GE.AND P3, PT, R4, RZ, PT ;  /* 0x000000ff0400720c */ /* 0x000fe40003f66270 */
[----:B------:R-:W-:Y:S01]  /*0390*/  MOV R4, UR6 ;  /* 0x0000000600047c02 */ /* 0x000fe20008000f00 */
[----:B------:R-:W2:Y:S01]  /*03a0*/  @P0 LDC R19, c[0x0][0x38c] ;  /* 0x0000e300ff130b82 */ /* 0x000ea20000000800 */
[----:B------:R-:W-:Y:S01]  /*03b0*/  MOV R5, UR7 ;  /* 0x0000000700057c02 */ /* 0x000fe20008000f00 */
[----:B------:R-:W1:Y:S01]  /*03c0*/  LDCU.64 UR6, c[0x0][0x498] ;  /* 0x00009300ff0677ac */ /* 0x000e620008000a00 */
[----:B------:R-:W-:-:S02]  /*03d0*/  @P1 IADD3 R7, PT, PT, R7, 0x1, RZ ;  /* 0x0000000107071810 */ /* 0x000fc40007ffe0ff */
[----:B------:R-:W-:Y:S02]  /*03e0*/  MOV R3, UR5 ;  /* 0x0000000500037c02 */ /* 0x000fe40008000f00 */
[----:B------:R-:W-:Y:S01]  /*03f0*/  MOV R3, UR8 ;  /* 0x0000000800037c02 */ /* 0x000fe20008000f00 */
[----:B------:R-:W4:Y:S01]  /*0400*/  LDCU.64 UR8, c[0x0][0x3b0] ;  /* 0x00007600ff0877ac */ /* 0x000f220008000a00 */
[----:B------:R-:W-:Y:S02]  /*0410*/  MOV R25, R7 ;  /* 0x0000000700197202 */ /* 0x000fe40000000f00 */
[----:B------:R-:W0:Y:S01]  /*0420*/  @P0 LDC.64 R6, c[0x0][0x480] ;  /* 0x00012000ff060b82 */ /* 0x000e220000000a00 */
[----:B------:R-:W-:Y:S02]  /*0430*/  ISETP.NE.AND P2, PT, R8, RZ, PT ;  /* 0x000000ff0800720c */ /* 0x000fe40003f45270 */
[----:B------:R-:W-:Y:S01]  /*0440*/  MOV R5, UR4 ;  /* 0x0000000400057c02 */ /* 0x000fe20008000f00 */
[----:B---3--:R-:W-:Y:S01]  /*0450*/  @P0 IMAD R0, R0, UR18, R39 ;  /* 0x0000001200000c24 */ /* 0x008fe2000f8e0227 */
[----:B------:R-:W-:Y:S01]  /*0460*/  @!P3 IADD3 R25, PT, PT, -R25, RZ, RZ ;  /* 0x000000ff1919b210 */ /* 0x000fe20007ffe1ff */
[----:B-1----:R-:W-:Y:S01]  /*0470*/  UIMAD.WIDE.U32 UR4, UR18, UR6, URZ ;  /* 0x00000006120472a5 */ /* 0x002fe2000f8e00ff */
[----:B------:R-:W-:-:S03]  /*0480*/  IMAD.WIDE.U32 R2, R39, UR10, R2 ;  /* 0x0000000a27027c25 */ /* 0x000fc6000f8e0002 */
[----:B------:R-:W-:-:S04]  /*0490*/  UIMAD UR5, UR18, UR7, UR5 ;  /* 0x00000007120572a4 */ /* 0x000fc8000f8e0205 */
[----:B------:R-:W-:Y:S01]  /*04a0*/  @!P2 LOP3.LUT R25, RZ, R8, RZ, 0x33, !PT ;  /* 0x00000008ff19a212 */ /* 0x000fe200078e33ff */
[----:B------:R-:W-:Y:S01]  /*04b0*/  @P0 IMAD R0, R0, R17, RZ ;  /* 0x0000001100000224 */ /* 0x000fe200078e02ff */
[----:B----4-:R-:W-:Y:S01]  /*04c0*/  UIMAD.WIDE.U32 UR6, UR18, UR8, URZ ;  /* 0x00000008120672a5 */ /* 0x010fe2000f8e00ff */
[C---:B------:R-:W-:Y:S01]  /*04d0*/  IMAD R13, R39.reuse, UR11, R3 ;  /* 0x0000000b270d7c24 */ /* 0x040fe2000f8e0203 */
[----:B------:R-:W-:Y:S01]  /*04e0*/  SHF.R.S32.HI R27, RZ, 0x1f, R25 ;  /* 0x0000001fff1b7819 */ /* 0x000fe20000011419 */
[----:B------:R-:W-:Y:S01]  /*04f0*/  IMAD.WIDE.U32 R4, R39, UR14, R4 ;  /* 0x0000000e27047c25 */ /* 0x000fe2000f8e0004 */
[----:B------:R-:W-:Y:S01]  /*0500*/  LEA R9, R17, 0xffffff00, 0x8 ;  /* 0xffffff0011097811 */ /* 0x000fe200078e40ff */
[----:B------:R-:W-:Y:S02]  /*0510*/  UIMAD UR7, UR18, UR9, UR7 ;  /* 0x00000009120772a4 */ /* 0x000fe4000f8e0207 */
[----:B--2---:R-:W-:Y:S01]  /*0520*/  @P0 IMAD R3, R0, R19, RZ ;  /* 0x0000001300030224 */ /* 0x004fe200078e02ff */
[----:B------:R-:W-:Y:S01]  /*0530*/  CS2R R18, SRZ ;  /* 0x0000000000127805 */ /* 0x000fe2000001ff00 */
[----:B------:R-:W-:Y:S01]  /*0540*/  IMAD R0, R27, R14, RZ ;  /* 0x0000000e1b007224 */ /* 0x000fe200078e02ff */
[----:B------:R-:W-:Y:S01]  /*0550*/  IADD3 R44, P2, PT, R9, R2, RZ ;  /* 0x00000002092c7210 */ /* 0x000fe20007f5e0ff */
[----:B0-----:R-:W-:Y:S01]  /*0560*/  @P0 IMAD.WIDE R18, R3, 0x8, R6 ;  /* 0x0000000803120825 */ /* 0x001fe200078e0206 */
[----:B------:R-:W-:-:S02]  /*0570*/  IADD3 R48, P3, PT, R9, R4, RZ ;  /* 0x0000000409307210 */ /* 0x000fc40007f7e0ff */
[----:B------:R-:W-:Y:S01]  /*0580*/  ISETP.GE.AND P1, PT, R17, 0x1, PT ;  /* 0x000000011100780c */ /* 0x000fe20003f26270 */
        /* <DEDUP_REMOVED lines=10> */
[----:B------:R-:W-:Y:S01]  /*0630*/  IADD3 R7, PT, PT, R5, R7, RZ ;  /* 0x0000000705077210 */ /* 0x000fe20007ffe0ff */
[----:B------:R-:W-:Y:S01]  /*0640*/  IMAD.WIDE.U32 R16, R39, R20, RZ ;  /* 0x0000001427107225 */ /* 0x000fe200078e00ff */
[----:B------:R-:W-:-:S02]  /*0650*/  IADD3.X R51, PT, PT, R0, R51, RZ, P4, !PT ;  /* 0x0000003300337210 */ /* 0x000fc400027fe4ff */
[----:B------:R-:W-:Y:S02]  /*0660*/  IADD3.X R3, PT, PT, R0, R11, RZ, P3, !PT ;  /* 0x0000000b00037210 */ /* 0x000fe40001ffe4ff */
[----:B------:R-:W-:Y:S02]  /*0670*/  LEA.HI.X R44, R44, R43, R4, 0x1, P0 ;  /* 0x0000002b2c2c7211 */ /* 0x000fe400000f0c04 */
[----:B------:R-:W-:Y:S02]  /*0680*/  IADD3.X R0, PT, PT, R0, R7, RZ, P5, !PT ;  /* 0x0000000700007210 */ /* 0x000fe40002ffe4ff */
[----:B------:R-:W-:Y:S02]  /*0690*/  LEA R46, P0, R48, R46, 0x1 ;  /* 0x0000002e302e7211 */ /* 0x000fe400078008ff */
[----:B------:R-:W-:Y:S02]  /*06a0*/  LEA R50, P2, R2, R22, 0x1 ;  /* 0x0000001602327211 */ /* 0x000fe400078408ff */
[----:B------:R-:W-:Y:S01]  /*06b0*/  LEA R52, P3, R9, R52, 0x1 ;  /* 0x0000003409347211 */ /* 0x000fe200078608ff */
[----:B------:R-:W-:Y:S01]  /*06c0*/  HFMA2 R45, -RZ, RZ, 0, 0 ;  /* 0x00000000ff2d7431 */ /* 0x000fe200000001ff */
[----:B------:R-:W-:Y:S01]  /*06d0*/  LEA.HI.X R48, R48, R47, R3, 0x1, P0 ;  /* 0x0000002f30307211 */ /* 0x000fe200000f0c03 */
[----:B------:R-:W-:Y:S01]  /*06e0*/  IMAD R43, R39, R21, R17 ;  /* 0x00000015272b7224 */ /* 0x000fe200078e0211 */
[----:B------:R-:W-:-:S02]  /*06f0*/  LEA.HI.X R51, R2, R23, R51, 0x1, P2 ;  /* 0x0000001702337211 */ /* 0x000fc400010f0c33 */
[----:B------:R-:W-:Y:S01]  /*0700*/  LEA.HI.X R53, R9, R53, R0, 0x1, P3 ;  /* 0x0000003509357211 */ /* 0x000fe200018f0c00 */
        /* <DEDUP_REMOVED lines=65> */
.L_x_8773:
[----:B------:R-:W0:Y:S01]  /*0b20*/  LDCU UR4, c[0x0][0x388] ;  /* 0x00007100ff0477ac */ /* 0x000e220008000800 */
[----:B------:R-:W-:Y:S02]  /*0b30*/  IADD3 R75, PT, PT, R54, -0x1, RZ ;  /* 0xffffffff364b7810 */ /* 0x000fe40007ffe0ff */
[----:B------:R-:W-:Y:S02]  /*0b40*/  SHF.L.U32 R23, R58, 0x1, RZ ;  /* 0x000000013a177819 */ /* 0x000fe400000006ff */
[----:B------:R-:W-:Y:S02]  /*0b50*/  SHF.L.U32 R6, R75, 0x8, RZ ;  /* 0x000000084b067819 */ /* 0x000fe400000006ff */
[C---:B------:R-:W-:Y:S02]  /*0b60*/  IADD3 R2, P0, PT, R23.reuse, R42, RZ ;  /* 0x0000002a17027210 */ /* 0x040fe40007f1e0ff */
[C---:B------:R-:W-:Y:S02]  /*0b70*/  IADD3 R4, P2, PT, R23.reuse, R46, RZ ;  /* 0x0000002e17047210 */ /* 0x040fe40007f5e0ff */
[----:B------:R-:W-:-:S02]  /*0b80*/  IADD3 R22, P3, PT, R23, R50, RZ ;  /* 0x0000003217167210 */ /* 0x000fc40007f7e0ff */
[----:B------:R-:W-:Y:S02]  /*0b90*/  PRMT R0, RZ, 0x7610, R0 ;  /* 0x00007610ff007816 */ /* 0x000fe40000000000 */
[----:B------:R-:W-:Y:S02]  /*0ba0*/  IADD3.X R3, PT, PT, RZ, R44, RZ, P0, !PT ;  /* 0x0000002cff037210 */ /* 0x000fe400007fe4ff */
        /* <DEDUP_REMOVED lines=14> */
[----:B------:R-:W-:Y:S02]  /*0c90*/  PRMT R25, RZ, 0x7610, R25 ;  /* 0x00007610ff197816 */ /* 0x000fe40000000019 */
[----:B------:R-:W-:Y:S01]  /*0ca0*/  PRMT R26, RZ, 0x7610, R26 ;  /* 0x00007610ff1a7816 */ /* 0x000fe2000000001a */
[----:B------:R-:W2:Y:S01]  /*0cb0*/  @!P6 LDG.E.U16 R0, desc[UR16][R2.64] ;  /* 0x000000100200e981 */ /* 0x000ea2000c1e1500 */
[-C--:B------:R-:W-:Y:S02]  /*0cc0*/  ISETP.GE.AND P6, PT, R73, R76.reuse, PT ;  /* 0x0000004c4900720c */ /* 0x080fe40003fc6270 */
[----:B------:R-:W-:Y:S01]  /*0cd0*/  PRMT R27, RZ, 0x7610, R27 ;  /* 0x00007610ff1b7816 */ /* 0x000fe2000000001b */
[----:B------:R-:W3:Y:S01]  /*0ce0*/  @!P0 LDG.E.U16 R21, desc[UR16][R2.64+0x40] ;  /* 0x0000401002158981 */ /* 0x000ee2000c1e1500 */
        /* <DEDUP_REMOVED lines=12> */
[----:B------:R-:W-:-:S02]  /*0db0*/  ISETP.GE.AND P0, PT, R58, R76, PT ;  /* 0x0000004c3a00720c */ /* 0x000fc40003f06270 */
[----:B------:R-:W-:Y:S02]  /*0dc0*/  PRMT R30, RZ, 0x7610, R30 ;  /* 0x00007610ff1e7816 */ /* 0x000fe4000000001e */
[----:B------:R-:W-:Y:S02]  /*0dd0*/  PRMT R32, RZ, 0x7610, R32 ;  /* 0x00007610ff207816 */ /* 0x000fe40000000020 */
[C---:B0-----:R-:W-:Y:S02]  /*0de0*/  IADD3 R29, PT, PT, R80.reuse, 0x20, RZ ;  /* 0x00000020501d7810 */ /* 0x041fe40007ffe0ff */
[C---:B------:R-:W-:Y:S02]  /*0df0*/  IADD3 R31, PT, PT, R80.reuse, 0x40, RZ ;  /* 0x00000040501f7810 */ /* 0x040fe40007ffe0ff */
[-C--:B------:R-:W-:Y:S02]  /*0e00*/  LEA.HI.SX32 R77, R80, R80.reuse, 0x1b ;  /* 0x00000050504d7211 */ /* 0x080fe400078fdaff */
[----:B------:R-:W-:-:S02]  /*0e10*/  LEA.HI.SX32 R29, R29, R80, 0x1b ;  /* 0x000000501d1d7211 */ /* 0x000fc400078fdaff */
[----:B------:R-:W-:Y:S02]  /*0e20*/  LEA.HI.SX32 R31, R31, R80, 0x1b ;  /* 0x000000501f1f7211 */ /* 0x000fe400078fdaff */
[----:B------:R-:W-:Y:S02]  /*0e30*/  LEA R77, R77, UR5, 0x1 ;  /* 0x000000054d4d7c11 */ /* 0x000fe4000f8e08ff */
[----:B------:R-:W-:Y:S02]  /*0e40*/  LEA R78, R29, UR5, 0x1 ;  /* 0x000000051d4e7c11 */ /* 0x000fe4000f8e08ff */
[C---:B------:R-:W-:Y:S02]  /*0e50*/  IADD3 R3, PT, PT, R80.reuse, 0x60, RZ ;  /* 0x0000006050037810 */ /* 0x040fe40007ffe0ff */
[----:B------:R-:W-:Y:S02]  /*0e60*/  LEA R79, R31, UR5, 0x1 ;  /* 0x000000051f4f7c11 */ /* 0x000fe4000f8e08ff */
[----:B------:R-:W-:-:S02]  /*0e70*/  IADD3 R29, PT, PT, R80, 0x80, RZ ;  /* 0x00000080501d7810 */ /* 0x000fc40007ffe0ff */
        /* <DEDUP_REMOVED lines=13> */
[----:B------:R-:W-:Y:S02]  /*0f50*/  PRMT R34, RZ, 0x7610, R34 ;  /* 0x00007610ff227816 */ /* 0x000fe40000000022 */
[----:B------:R-:W-:Y:S01]  /*0f60*/  PRMT R29, RZ, 0x7610, R29 ;  /* 0x00007610ff1d7816 */ /* 0x000fe2000000001d */
[----:B--2---:R0:W-:Y:S04]  /*0f70*/  STS.U16 [R77], R0 ;  /* 0x000000004d007388 */ /* 0x0041e80000000400 */
[----:B---3--:R1:W-:Y:S01]  /*0f80*/  STS.U16 [R78+0x40], R21 ;  /* 0x000040154e007388 */ /* 0x0083e20000000400 */
[----:B0-----:R-:W-:-:S03]  /*0f90*/  SHF.L.U32 R0, R80, 0x3, RZ ;  /* 0x0000000350007819 */ /* 0x001fc600000006ff */
[----:B----4-:R-:W-:Y:S01]  /*0fa0*/  STS.U16 [R79+0x80], R20 ;  /* 0x000080144f007388 */ /* 0x010fe20000000400 */
[----:B------:R-:W-:-:S03]  /*0fb0*/  LEA.HI.SX32 R86, R0, R0, 0x1b ;  /* 0x0000000000567211 */ /* 0x000fc600078fdaff */
[----:B------:R0:W-:Y:S01]  /*0fc0*/  STS.U16 [R81+0xc0], R24 ;  /* 0x0000c01851007388 */ /* 0x0001e20000000400 */
[----:B-1----:R-:W-:Y:S02]  /*0fd0*/  PRMT R21, RZ, 0x7610, R21 ;  /* 0x00007610ff157816 */ /* 0x002fe40000000015 */
[----:B------:R-:W-:Y:S01]  /*0fe0*/  LEA R86, R86, UR5, 0x1 ;  /* 0x0000000556567c11 */ /* 0x000fe2000f8e08ff */
[----:B------:R1:W-:Y:S01]  /*0ff0*/  STS.U16 [R82+0x100], R25 ;  /* 0x0001001952007388 */ /* 0x0003e20000000400 */
[----:B------:R-:W-:-:S03]  /*1000*/  PRMT R0, RZ, 0x7610, R0 ;  /* 0x00007610ff007816 */ /* 0x000fc60000000000 */
[----:B------:R-:W-:Y:S01]  /*1010*/  STS.U16 [R83+0x140], R26 ;  /* 0x0001401a53007388 */ /* 0x000fe20000000400 */
[----:B0-----:R-:W-:-:S03]  /*1020*/  PRMT R24, RZ, 0x7610, R24 ;  /* 0x00007610ff187816 */ /* 0x001fc60000000018 */
[----:B------:R-:W-:Y:S01]  /*1030*/  STS.U16 [R84+0x180], R27 ;  /* 0x0001801b54007388 */ /* 0x000fe20000000400 */
[----:B-1----:R-:W-:-:S03]  /*1040*/  PRMT R25, RZ, 0x7610, R25 ;  /* 0x00007610ff197816 */ /* 0x002fc60000000019 */
        /* <DEDUP_REMOVED lines=32> */
[----:B------:R1:W-:Y:S01]  /*1250*/  STS.U16 [R85+0x1c0], R24 ;  /* 0x0001c01855007388 */ /* 0x0003e20000000400 */
[----:B------:R-:W-:-:S03]  /*1260*/  NOP ;  /* 0x0000000000007918 */ /* 0x000fc60000000000 */
[----:B------:R-:W2:Y:S04]  /*1270*/  LDS.U16 R26, [R86] ;  /* 0x00000000561a7984 */ /* 0x000ea80000000400 */
[----:B------:R-:W3:Y:S04]  /*1280*/  LDS.U16 R27, [R86+0x2] ;  /* 0x00000200561b7984 */ /* 0x000ee80000000400 */
        /* <DEDUP_REMOVED lines=21> */
[----:B--2---:R-:W-:-:S05]  /*13e0*/  HADD2.F32 R103, -RZ, R26.H0_H0 ;  /* 0x2000001aff677230 */ /* 0x004fca0000004100 */
[----:B-----5:R-:W-:-:S05]  /*13f0*/  FADD.FTZ R103, R103, R38 ;  /* 0x0000002667677221 */ /* 0x020fca0000010000 */
[----:B------:R-:W-:Y:S01]  /*1400*/  FSETP.GTU.FTZ.AND P4, PT, R103, 20, PT ;  /* 0x41a000006700780b */ /* 0x000fe20003f9c000 */
[----:B---3--:R-:W-:Y:S02]  /*1410*/  HADD2.F32 R27, -RZ, R27.H0_H0 ;  /* 0x2000001bff1b7230 */ /* 0x008fe40000004100 */
[----:B----4-:R-:W-:Y:S02]  /*1420*/  HADD2.F32 R95, -RZ, R28.H0_H0 ;  /* 0x2000001cff5f7230 */ /* 0x010fe40000004100 */
[----:B------:R-:W-:Y:S02]  /*1430*/  HADD2.F32 R97, -RZ, R30.H0_H0 ;  /* 0x2000001eff617230 */ /* 0x000fe40000004100 */
[----:B------:R-:W-:Y:S02]  /*1440*/  HADD2.F32 R31, -RZ, R31.H0_H0 ;  /* 0x2000001fff1f7230 */ /* 0x000fe40000004100 */
[----:B------:R-:W-:Y:S02]  /*1450*/  HADD2.F32 R29, -RZ, R29.H0_H0 ;  /* 0x2000001dff1d7230 */ /* 0x000fe40000004100 */
[--C-:B------:R-:W-:Y:S01]  /*1460*/  FADD.FTZ R102, R27, R38.reuse ;  /* 0x000000261b667221 */ /* 0x100fe20000010000 */
[--C-:B------:R-:W-:Y:S01]  /*1470*/  FADD.FTZ R95, R95, R38.reuse ;  /* 0x000000265f5f7221 */ /* 0x100fe20000010000 */
[--C-:B------:R-:W-:Y:S01]  /*1480*/  FADD.FTZ R97, R97, R38.reuse ;  /* 0x0000002661617221 */ /* 0x100fe20000010000 */
[--C-:B------:R-:W-:Y:S01]  /*1490*/  FADD.FTZ R98, R31, R38.reuse ;  /* 0x000000261f627221 */ /* 0x100fe20000010000 */
[----:B------:R-:W-:Y:S01]  /*14a0*/  FADD.FTZ R99, R29, R38 ;  /* 0x000000261d637221 */ /* 0x000fe20000010000 */
[----:B------:R-:W-:Y:S01]  /*14b0*/  HADD2.F32 R101, -RZ, R0.H0_H0 ;  /* 0x20000000ff657230 */ /* 0x000fe20000004100 */
[----:B------:R-:W-:Y:S01]  /*14c0*/  BSSY.RECONVERGENT B0, `(.L_x_8734) ;  /* 0x000003f000007945 */ /* 0x000fe20003800200 */
[----:B------:R-:W-:Y:S01]  /*14d0*/  HFMA2 R94, -RZ, RZ, 0, 0 ;  /* 0x00000000ff5e7431 */ /* 0x000fe200000001ff */
[----:B------:R-:W-:-:S02]  /*14e0*/  PRMT R96, RZ, 0x7610, R96 ;  /* 0x00007610ff607816 */ /* 0x000fc40000000060 */
[----:B------:R-:W-:Y:S02]  /*14f0*/  CS2R R90, SRZ ;  /* 0x00000000005a7805 */ /* 0x000fe4000001ff00 */
[----:B------:R-:W-:Y:S02]  /*1500*/  MOV R87, RZ ;  /* 0x000000ff00577202 */ /* 0x000fe40000000f00 */
[----:B------:R-:W-:Y:S02]  /*1510*/  CS2R R92, SRZ ;  /* 0x00000000005c7805 */ /* 0x000fe4000001ff00 */
[----:B------:R-:W-:Y:S01]  /*1520*/  FSETP.GTU.FTZ.AND P5, PT, R102, 20, PT ;  /* 0x41a000006600780b */ /* 0x000fe20003fbc000 */
[----:B------:R-:W-:Y:S01]  /*1530*/  HADD2.F32 R100, -RZ, R100.H0_H0 ;  /* 0x20000064ff647230 */ /* 0x000fe20000004100 */
[----:B------:R-:W-:Y:S01]  /*1540*/  FSETP.GTU.FTZ.AND P0, PT, R95, 20, PT ;  /* 0x41a000005f00780b */ /* 0x000fe20003f1c000 */
[----:B------:R-:W-:Y:S01]  /*1550*/  HADD2.F32 R27, -RZ, R25.H0_H0 ;  /* 0x20000019ff1b7230 */ /* 0x000fe20000004100 */
[----:B------:R-:W-:Y:S01]  /*1560*/  FSETP.GTU.FTZ.AND P1, PT, R97, 20, PT ;  /* 0x41a000006100780b */ /* 0x000fe20003f3c000 */
[----:B------:R-:W-:Y:S01]  /*1570*/  FADD.FTZ R101, R101, R38 ;  /* 0x0000002665657221 */ /* 0x000fe20000010000 */
[----:B------:R-:W-:-:S02]  /*1580*/  FSETP.GTU.FTZ.AND P2, PT, R98, 20, PT ;  /* 0x41a000006200780b */ /* 0x000fc40003f5c000 */
[----:B------:R-:W-:Y:S01]  /*1590*/  FSETP.GTU.FTZ.AND P3, PT, R99, 20, PT ;  /* 0x41a000006300780b */ /* 0x000fe20003f7c000 */
        /* <DEDUP_REMOVED lines=12> */
[----:B------:R1:W1:Y:S04]  /*1660*/  LDS.U16 R111, [R86+0x6] ;  /* 0x00000600566f7984 */ /* 0x0002680000000400 */
[----:B------:R0:W1:Y:S04]  /*1670*/  LDS.U16 R24, [R86+0x8] ;  /* 0x0000080056187984 */ /* 0x0000680000000400 */
[----:B------:R0:W1:Y:S04]  /*1680*/  LDS.U16 R23, [R86+0xa] ;  /* 0x00000a0056177984 */ /* 0x0000680000000400 */
[----:B------:R1:W1:Y:S04]  /*1690*/  LDS.U16 R22, [R86+0xc] ;  /* 0x00000c0056167984 */ /* 0x0002680000000400 */
[----:B------:R1:W1:Y:S01]  /*16a0*/  LDS.U16 R21, [R86+0xe] ;  /* 0x00000e0056157984 */ /* 0x0002620000000400 */
[----:B0-----:R-:W-:Y:S01]  /*16b0*/  CS2R R88, SRZ ;  /* 0x0000000000587805 */ /* 0x001fe2000001ff00 */
        /* <DEDUP_REMOVED lines=31> */
.L_x_8735:
[----:B------:R-:W-:Y:S05]  /*18b0*/  BSYNC.RECONVERGENT B0 ;  /* 0x0000000000007941 */ /* 0x000fea0003800200 */
.L_x_8734:
[----:B--2---:R-:W-:Y:S01]  /*18c0*/  HADD2.F32 R0, -RZ, R37.H0_H0 ;  /* 0x20000025ff007230 */ /* 0x004fe20000004100 */
[----:B------:R-:W-:Y:S01]  /*18d0*/  BSSY.RECONVERGENT B0, `(.L_x_8736) ;  /* 0x0000026000007945 */ /* 0x000fe20003800200 */
[----:B------:R-:W-:Y:S01]  /*18e0*/  FSETP.GTU.FTZ.AND P4, PT, R101, 20, PT ;  /* 0x41a000006500780b */ /* 0x000fe20003f9c000 */
[----:B------:R-:W-:Y:S02]  /*18f0*/  HADD2.F32 R105, -RZ, R105.H0_H0 ;  /* 0x20000069ff697230 */ /* 0x000fe40000004100 */
[----:B------:R-:W-:Y:S01]  /*1900*/  FADD.FTZ R106, R27, R38 ;  /* 0x000000261b6a7221 */ /* 0x000fe20000010000 */
[----:B------:R-:W-:Y:S02]  /*1910*/  HADD2.F32 R104, -RZ, R104.H0_H0 ;  /* 0x20000068ff687230 */ /* 0x000fe40000004100 */
[----:B------:R-:W-:Y:S01]  /*1920*/  FFMA.FTZ R45, R0, R100, R45 ;  /* 0x00000064002d7223 */ /* 0x000fe2000001002d */
[----:B---3--:R-:W-:Y:S01]  /*1930*/  HADD2.F32 R108, -RZ, R108.H0_H0 ;  /* 0x2000006cff6c7230 */ /* 0x008fe20000004100 */
        /* <DEDUP_REMOVED lines=31> */
.L_x_8737:
[----:B------:R-:W-:Y:S05]  /*1b30*/  BSYNC.RECONVERGENT B0 ;  /* 0x0000000000007941 */ /* 0x000fea0003800200 */
.L_x_8736:
[----:B----4-:R-:W-:Y:S02]  /*1b40*/  HADD2.F32 R107, -RZ, R107.H0_H0 ;  /* 0x2000006bff6b7230 */ /* 0x010fe40000004100 */
[----:B------:R-:W-:Y:S01]  /*1b50*/  FFMA.FTZ R26, R108, R105, R45 ;  /* 0x000000696c1a7223 */ /* 0x000fe2000001002d */
[----:B------:R-:W-:Y:S01]  /*1b60*/  BSSY.RECONVERGENT B0, `(.L_x_8738) ;  /* 0x0000025000007945 */ /* 0x000fe20003800200 */
[----:B------:R-:W-:Y:S01]  /*1b70*/  FSETP.GTU.FTZ.AND P5, PT, R106, 20, PT ;  /* 0x41a000006a00780b */ /* 0x000fe20003fbc000 */
[----:B------:R-:W-:Y:S02]  /*1b80*/  HADD2.F32 R110, -RZ, R110.H0_H0 ;  /* 0x2000006eff6e7230 */ /* 0x000fe40000004100 */
[----:B------:R-:W-:Y:S01]  /*1b90*/  FFMA.FTZ R28, R107, R104, R26 ;  /* 0x000000686b1c7223 */ /* 0x000fe2000001001a */
[----:B------:R-:W-:Y:S02]  /*1ba0*/  HADD2.F32 R109, -RZ, R109.H0_H0 ;  /* 0x2000006dff6d7230 */ /* 0x000fe40000004100 */
[----:B-1----:R-:W-:Y:S01]  /*1bb0*/  HADD2.F32 R111, -RZ, R111.H0_H0 ;  /* 0x2000006fff6f7230 */ /* 0x002fe20000004100 */
        /* <DEDUP_REMOVED lines=31> */
.L_x_8739:
[----:B------:R-:W-:Y:S05]  /*1db0*/  BSYNC.RECONVERGENT B0 ;  /* 0x0000000000007941 */ /* 0x000fea0003800200 */
.L_x_8738:
        /* <DEDUP_REMOVED lines=32> */
.L_x_8741:
[----:B------:R-:W-:Y:S05]  /*1fc0*/  BSYNC.RECONVERGENT B0 ;  /* 0x0000000000007941 */ /* 0x000fea0003800200 */
.L_x_8740:
        /* <DEDUP_REMOVED lines=32> */
.L_x_8743:
[----:B------:R-:W-:Y:S05]  /*21d0*/  BSYNC.RECONVERGENT B0 ;  /* 0x0000000000007941 */ /* 0x000fea0003800200 */
.L_x_8742:
        /* <DEDUP_REMOVED lines=32> */
.L_x_8745:
[----:B------:R-:W-:Y:S05]  /*23e0*/  BSYNC.RECONVERGENT B0 ;  /* 0x0000000000007941 */ /* 0x000fea0003800200 */
.L_x_8744:
        /* <DEDUP_REMOVED lines=32> */
.L_x_8747:
[----:B------:R-:W-:Y:S05]  /*25f0*/  BSYNC.RECONVERGENT B0 ;  /* 0x0000000000007941 */ /* 0x000fea0003800200 */
.L_x_8746:
        /* <DEDUP_REMOVED lines=32> */
.L_x_8749:
[----:B------:R-:W-:Y:S05]  /*2800*/  BSYNC.RECONVERGENT B0 ;  /* 0x0000000000007941 */ /* 0x000fea0003800200 */
.L_x_8748:
        /* <DEDUP_REMOVED lines=10> */
[-C--:B------:R-:W-:Y:S01]  /*28b0*/  FMUL.FTZ R125, R107, R41.reuse ;  /* 0x000000296b7d7220 */ /* 0x080fe20000410000 */
[----:B------:R-:W-:Y:S02]  /*28c0*/  HADD2.F32 R119, -RZ, R22.H0_H0 ;  /* 0x20000016ff777230 */ /* 0x000fe40000004100 */
[-C--:B------:R-:W-:Y:S01]  /*28d0*/  FMUL.FTZ R124, R111, R41.reuse ;  /* 0x000000296f7c7220 */ /* 0x080fe20000410000 */
[----:B------:R-:W-:Y:S02]  /*28e0*/  HADD2.F32 R120, -RZ, R21.H0_H0 ;  /* 0x20000015ff787230 */ /* 0x000fe40000004100 */
[C---:B------:R-:W-:Y:S01]  /*28f0*/  FFMA.FTZ R2, R117.reuse, R114, R2 ;  /* 0x0000007275027223 */ /* 0x040fe20000010002 */
[-C--:B------:R-:W-:Y:S01]  /*2900*/  FMUL.FTZ R123, R118, R41.reuse ;  /* 0x00000029767b7220 */ /* 0x080fe20000410000 */
[-C--:B------:R-:W-:Y:S01]  /*2910*/  FMUL.FTZ R128, R117, R41.reuse ;  /* 0x0000002975807220 */ /* 0x080fe20000410000 */
[CC--:B------:R-:W-:Y:S01]  /*2920*/  FMUL.FTZ R126, R119.reuse, R41.reuse ;  /* 0x00000029777e7220 */ /* 0x0c0fe20000410000 */
[----:B0-----:R-:W-:Y:S01]  /*2930*/  UISETP.GE.AND UP0, UPT, UR4, 0x1, UPT ;  /* 0x000000010400788c */ /* 0x001fe2000bf06270 */
[----:B------:R-:W-:Y:S01]  /*2940*/  FFMA.FTZ R45, R119, R116, R2 ;  /* 0x00000074772d7223 */ /* 0x000fe20000010002 */
[----:B------:R-:W-:-:S03]  /*2950*/  FMUL.FTZ R127, R120, R41 ;  /* 0x00000029787f7220 */ /* 0x000fc60000410000 */
        /* <DEDUP_REMOVED lines=33> */
.L_x_8772:
[----:B------:R-:W-:Y:S02]  /*2b70*/  MOV R2, R58 ;  /* 0x0000003a00027202 */ /* 0x000fe40000000f00 */
[----:B------:R-:W-:Y:S02]  /*2b80*/  MOV R3, RZ ;  /* 0x000000ff00037202 */ /* 0x000fe40000000f00 */
        /* <DEDUP_REMOVED lines=9> */
[----:B------:R-:W-:Y:S02]  /*2c20*/  MOV R34, R12 ;  /* 0x0000000c00227202 */ /* 0x000fe40000000f00 */
[----:B------:R-:W-:-:S02]  /*2c30*/  MOV R35, R47 ;  /* 0x0000002f00237202 */ /* 0x000fc40000000f00 */
[----:B------:R-:W-:Y:S02]  /*2c40*/  MOV R140, RZ ;  /* 0x000000ff008c7202 */ /* 0x000fe40000000f00 */
[----:B------:R-:W-:Y:S01]  /*2c50*/  ISETP.GE.AND P2, PT, R69, R76, PT ;  /* 0x0000004c4500720c */ /* 0x000fe20003f46270 */
[----:B0-----:R-:W-:Y:S01]  /*2c60*/  IMAD.WIDE.U32 R36, R32, UR4, R34 ;  /* 0x0000000420247c25 */ /* 0x001fe2000f8e0022 */
[----:B------:R-:W-:-:S03]  /*2c70*/  MOV R142, RZ ;  /* 0x000000ff008e7202 */ /* 0x000fc60000000f00 */
        /* <DEDUP_REMOVED lines=9> */
[----:B------:R-:W2:Y:S01]  /*2d10*/  LDG.E R139, desc[UR16][R34.64] ;  /* 0x00000010228b7981 */ /* 0x000ea2000c1e1900 */
[----:B---3--:R-:W-:Y:S02]  /*2d20*/  @!P3 PRMT R140, R140, 0x5410, R113 ;  /* 0x000054108c8cb816 */ /* 0x008fe40000000071 */
[-C--:B------:R-:W-:Y:S02]  /*2d30*/  ISETP.GE.AND P3, PT, R71, R76.reuse, PT ;  /* 0x0000004c4700720c */ /* 0x080fe40003f66270 */
[----:B-----5:R-:W-:Y:S02]  /*2d40*/  @!P5 PRMT R142, R112, 0x5410, RZ ;  /* 0x00005410708ed816 */ /* 0x020fe400000000ff */
[----:B------:R-:W-:-:S09]  /*2d50*/  ISETP.GE.AND P5, PT, R73, R76, PT ;  /* 0x0000004c4900720c */ /* 0x000fd20003fa6270 */
[----:B------:R-:W3:Y:S04]  /*2d60*/  @!P3 LDG.E.U16 R144, desc[UR16][R2.64+0x140] ;  /* 0x000140100290b981 */ /* 0x000ee8000c1e1500 */
[----:B------:R0:W5:Y:S02]  /*2d70*/  @!P5 LDG.E.U16 R146, desc[UR16][R2.64+0x1c0] ;  /* 0x0001c0100292d981 */ /* 0x000164000c1e1500 */
[----:B0-----:R-:W-:Y:S02]  /*2d80*/  MOV R2, R10 ;  /* 0x0000000a00027202 */ /* 0x001fe40000000f00 */
[----:B------:R-:W-:Y:S02]  /*2d90*/  MOV R3, R49 ;  /* 0x0000003100037202 */ /* 0x000fe40000000f00 */
[----:B----4-:R-:W-:Y:S01]  /*2da0*/  @!P2 PRMT R142, R142, 0x5410, R37 ;  /* 0x000054108e8ea816 */ /* 0x010fe20000000025 */
[----:B------:R-:W-:Y:S01]  /*2db0*/  IMAD.WIDE.U32 R112, R24, UR4, R2 ;  /* 0x0000000418707c25 */ /* 0x000fe2000f8e0002 */
[----:B------:R-:W-:-:S02]  /*2dc0*/  MOV R3, RZ ;  /* 0x000000ff00037202 */ /* 0x000fc40000000f00 */
[----:B------:R-:W-:Y:S01]  /*2dd0*/  @!P4 PRMT R3, R141, 0x5410, RZ ;  /* 0x000054108d03c816 */ /* 0x000fe200000000ff */
[--C-:B------:R-:W-:Y:S01]  /*2de0*/  IMAD R37, R25, UR4, R113.reuse ;  /* 0x0000000419257c24 */ /* 0x100fe2000f8e0271 */
[----:B------:R-:W-:Y:S02]  /*2df0*/  LEA R36, P2, R112, R26, 0x2 ;  /* 0x0000001a70247211 */ /* 0x000fe400078410ff */
[----:B------:R-:W-:Y:S02]  /*2e00*/  MOV R35, RZ ;  /* 0x000000ff00237202 */ /* 0x000fe40000000f00 */
[----:B------:R-:W-:Y:S02]  /*2e10*/  @!P6 PRMT R35, R143, 0x5410, RZ ;  /* 0x000054108f23e816 */ /* 0x000fe400000000ff */
[----:B------:R-:W-:Y:S02]  /*2e20*/  PRMT R113, R140, 0x7632, R113 ;  /* 0x000076328c717816 */ /* 0x000fe40000000071 */
[----:B------:R-:W-:-:S02]  /*2e30*/  LEA.HI.X R37, R112, R27, R37, 0x2, P2 ;  /* 0x0000001b70257211 */ /* 0x000fc400010f1425 */
[----:B------:R-:W-:Y:S01]  /*2e40*/  PRMT R112, R142, 0x7632, R112 ;  /* 0x000076328e707816 */ /* 0x000fe20000000070 */
[----:B------:R0:W-:Y:S04]  /*2e50*/  STS.U16 [R77], R140 ;  /* 0x0000008c4d007388 */ /* 0x0001e80000000400 */
[----:B------:R-:W-:Y:S04]  /*2e60*/  STS.U16 [R78+0x40], R113 ;  /* 0x000040714e007388 */ /* 0x000fe80000000400 */
[----:B------:R1:W-:Y:S04]  /*2e70*/  STS.U16 [R79+0x80], R142 ;  /* 0x0000808e4f007388 */ /* 0x0003e80000000400 */
[----:B------:R-:W-:Y:S01]  /*2e80*/  STS.U16 [R81+0xc0], R112 ;  /* 0x0000c07051007388 */ /* 0x000fe20000000400 */
[----:B---3--:R-:W-:-:S02]  /*2e90*/  @!P3 PRMT R3, R3, 0x5410, R144 ;  /* 0x000054100303b816 */ /* 0x008fc40000000090 */
[----:B-----5:R-:W-:Y:S02]  /*2ea0*/  @!P5 PRMT R35, R35, 0x5410, R146 ;  /* 0x000054102323d816 */ /* 0x020fe40000000092 */
[----:B------:R-:W-:Y:S02]  /*2eb0*/  PRMT R34, R3, 0x7632, R34 ;  /* 0x0000763203227816 */ /* 0x000fe40000000022 */
[----:B0-----:R-:W-:Y:S01]  /*2ec0*/  PRMT R140, R35, 0x7632, R140 ;  /* 0x00007632238c7816 */ /* 0x001fe2000000008c */
        /* <DEDUP_REMOVED lines=15> */
[----:B--2---:R-:W-:-:S04]  /*2fc0*/  FMUL.FTZ R2, R139, 1.4426950216293334961 ;  /* 0x3fb8aa3b8b027820 */ /* 0x004fc80000410000 */
[C---:B-1----:R-:W-:Y:S01]  /*2fd0*/  FMUL.FTZ R142, R2.reuse, R103 ;  /* 0x00000067028e7220 */ /* 0x042fe20000410000 */
[C---:B------:R-:W-:Y:S01]  /*2fe0*/  FMUL.FTZ R141, R2.reuse, R102 ;  /* 0x00000066028d7220 */ /* 0x040fe20000410000 */
[C---:B0-----:R-:W-:Y:S01]  /*2ff0*/  FMUL.FTZ R140, R2.reuse, R95 ;  /* 0x0000005f028c7220 */ /* 0x041fe20000410000 */
[C---:B---3--:R-:W-:Y:S01]  /*3000*/  FMUL.FTZ R36, R2.reuse, R97 ;  /* 0x0000006102247220 */ /* 0x048fe20000410000 */
[C---:B------:R-:W-:Y:S01]  /*3010*/  FMUL.FTZ R112, R2.reuse, R98 ;  /* 0x0000006202707220 */ /* 0x040fe20000410000 */
[C---:B------:R-:W-:Y:S01]  /*3020*/  FMUL.FTZ R37, R2.reuse, R99 ;  /* 0x0000006302257220 */ /* 0x040fe20000410000 */
[----:B------:R-:W0:Y:S01]  /*3030*/  MUFU.EX2 R142, R142 ;  /* 0x0000008e008e7308 */ /* 0x000e220000000800 */
[C---:B------:R-:W-:Y:S01]  /*3040*/  FMUL.FTZ R113, R2.reuse, R101 ;  /* 0x0000006502717220 */ /* 0x040fe20000410000 */
[----:B------:R-:W-:Y:S01]  /*3050*/  FMUL.FTZ R143, R2, R106 ;  /* 0x0000006a028f7220 */ /* 0x000fe20000410000 */
[----:B------:R-:W-:Y:S01]  /*3060*/  UMOV UR5, 0x400 ;  /* 0x0000040000057882 */ /* 0x000fe20000000000 */
[----:B------:R-:W-:-:S02]  /*3070*/  ISETP.NE.AND P3, PT, R14, RZ, PT ;  /* 0x000000ff0e00720c */ /* 0x000fc40003f65270 */
[----:B------:R-:W-:Y:S02]  /*3080*/  IADD3 R34, PT, PT, R172, UR4, RZ ;  /* 0x00000004ac227c10 */ /* 0x000fe4000fffe0ff */
        /* <DEDUP_REMOVED lines=39> */
[----:B------:R-:W-:Y:S01]  /*3300*/  ISETP.NE.AND P2, PT, R54, UR7, PT ;  /* 0x0000000736007c0c */ /* 0x000fe2000bf45270 */
[----:B------:R-:W-:-:S12]  /*3310*/  HFMA2 R168, -RZ, RZ, 1.875, 0 ;  /* 0x3f800000ffa87431 */ /* 0x000fd800000001ff */
[----:B------:R-:W-:Y:S05]  /*3320*/  @!P2 BRA `(.L_x_8753) ;  /* 0x000000000014a947 */ /* 0x000fea0003800000 */
[----:B------:R-:W-:-:S04]  /*3330*/  IADD3 R2, PT, PT, R138, UR4, RZ ;  /* 0x000000048a027c10 */ /* 0x000fc8000fffe0ff */
[----:B------:R-:W-:-:S05]  /*3340*/  LEA R2, R2, UR5, 0x2 ;  /* 0x0000000502027c11 */ /* 0x000fca000f8e10ff */
[----:B------:R2:W3:Y:S01]  /*3350*/  LDS R168, [R2+0x878] ;  /* 0x0008780002a87984 */ /* 0x0004e20000000800 */
[----:B------:R-:W-:Y:S05]  /*3360*/  BRA `(.L_x_8753) ;  /* 0x0000000000047947 */ /* 0x000fea0003800000 */
.L_x_8752:
[----:B------:R0:W1:Y:S02]  /*3370*/  LDS R168, [R170+0x107c] ;  /* 0x00107c00aaa87984 */ /* 0x0000640000000800 */
.L_x_8753:
[----:B------:R-:W-:Y:S05]  /*3380*/  BSYNC.RECONVERGENT B0 ;  /* 0x0000000000007941 */ /* 0x000fea0003800200 */
.L_x_8751:
[----:B--2---:R-:W2:Y:S01]  /*3390*/  @P1 LDC R2, c[0x0][0x38c] ;  /* 0x0000e300ff021b82 */ /* 0x004ea20000000800 */
[----:B------:R-:W-:Y:S01]  /*33a0*/  MOV R171, RZ ;  /* 0x000000ff00ab7202 */ /* 0x000fe20000000f00 */
[----:B--2---:R-:W-:-:S04]  /*33b0*/  @P1 IMAD R3, R129, R2, UR4 ;  /* 0x0000000481031e24 */ /* 0x004fc8000f8e0202 */
        /* <DEDUP_REMOVED lines=8> */
[----:B------:R-:W-:Y:S01]  /*3440*/  ISETP.GT.U32.AND P4, PT, R169, 0x1d, PT ;  /* 0x0000001da900780c */ /* 0x000fe20003f84070 */
[----:B------:R-:W-:Y:S01]  /*3450*/  BSSY.RECONVERGENT B0, `(.L_x_8754) ;  /* 0x00000b4000007945 */ /* 0x000fe20003800200 */
[C---:B------:R-:W-:Y:S01]  /*3460*/  FMUL.FTZ R175, R37.reuse, R34 ;  /* 0x0000002225af7220 */ /* 0x040fe20000410000 */
[----:B------:R-:W-:Y:S01]  /*3470*/  FFMA.FTZ R35, R37, R35, R166 ;  /* 0x0000002325237223 */ /* 0x000fe200000100a6 */
[----:B--2---:R-:W-:Y:S01]  /*3480*/  FMUL.FTZ R3, R142, R141 ;  /* 0x0000008d8e037220 */ /* 0x004fe20000410000 */
[----:B------:R-:W-:Y:S01]  /*3490*/  ISETP.GT.U32.AND P5, PT, R169, 0x17, PT ;  /* 0x00000017a900780c */ /* 0x000fe20003fa4070 */
[C---:B------:R-:W-:Y:S01]  /*34a0*/  FMUL.FTZ R175, R112.reuse, R175 ;  /* 0x000000af70af7220 */ /* 0x040fe20000410000 */
[----:B------:R-:W-:Y:S01]  /*34b0*/  FFMA.FTZ R35, R112, R35, R163 ;  /* 0x0000002370237223 */ /* 0x000fe200000100a3 */
[----:B------:R-:W-:-:S02]  /*34c0*/  FMUL.FTZ R3, R140, R3 ;  /* 0x000000038c037220 */ /* 0x000fc40000410000 */
[C---:B------:R-:W-:Y:S01]  /*34d0*/  FMUL.FTZ R175, R36.reuse, R175 ;  /* 0x000000af24af7220 */ /* 0x040fe20000410000 */
[C---:B------:R-:W-:Y:S01]  /*34e0*/  FFMA.FTZ R35, R36.reuse, R35, R161 ;  /* 0x0000002324237223 */ /* 0x040fe200000100a1 */
[----:B------:R-:W-:Y:S02]  /*34f0*/  FMUL.FTZ R3, R36, R3 ;  /* 0x0000000324037220 */ /* 0x000fe40000410000 */
[C---:B------:R-:W-:Y:S01]  /*3500*/  FMUL.FTZ R2, R140.reuse, R175 ;  /* 0x000000af8c027220 */ /* 0x040fe20000410000 */
[----:B------:R-:W-:-:S03]  /*3510*/  FFMA.FTZ R35, R140, R35, R159 ;  /* 0x000000238c237223 */ /* 0x000fc6000001009f */
[----:B------:R-:W-:Y:S01]  /*3520*/  FMUL.FTZ R176, R141, R2 ;  /* 0x000000028db07220 */ /* 0x000fe20000410000 */
[----:B------:R-:W-:Y:S01]  /*3530*/  FFMA.FTZ R2, R165, R141, R164 ;  /* 0x0000008da5027223 */ /* 0x000fe200000100a4 */
[----:B------:R-:W-:-:S03]  /*3540*/  FFMA.FTZ R34, R141, R35, R152 ;  /* 0x000000238d227223 */ /* 0x000fc60000010098 */
[----:B------:R-:W1:Y:S01]  /*3550*/  SHFL.DOWN PT, R175, R176, 0x1, 0x1f ;  /* 0x08201f00b0af7f89 */ /* 0x000e6200000e0000 */
[----:B------:R-:W-:Y:S01]  /*3560*/  FFMA.FTZ R2, R140, R2, R157 ;  /* 0x000000028c027223 */ /* 0x000fe2000001009d */
[----:B------:R-:W-:Y:S02]  /*3570*/  MOV R179, R34 ;  /* 0x0000002200b37202 */ /* 0x000fe40000000f00 */
[----:B------:R-:W2:Y:S01]  /*3580*/  SHFL.DOWN PT, R174, R34, 0x1, 0x1f ;  /* 0x08201f0022ae7f89 */ /* 0x000ea200000e0000 */
[----:B------:R-:W-:-:S04]  /*3590*/  FFMA.FTZ R2, R36, R2, R155 ;  /* 0x0000000224027223 */ /* 0x000fc8000001009b */
[----:B------:R-:W-:-:S04]  /*35a0*/  FFMA.FTZ R2, R112, R2, R153 ;  /* 0x0000000270027223 */ /* 0x000fc80000010099 */
[----:B------:R-:W-:-:S04]  /*35b0*/  FFMA.FTZ R2, R37, R2, R156 ;  /* 0x0000000225027223 */ /* 0x000fc8000001009c */
[----:B------:R-:W-:-:S04]  /*35c0*/  FFMA.FTZ R2, R113, R2, R154 ;  /* 0x0000000271027223 */ /* 0x000fc8000001009a */
[----:B------:R-:W-:Y:S01]  /*35d0*/  FFMA.FTZ R35, R143, R2, R158 ;  /* 0x000000028f237223 */ /* 0x000fe2000001009e */
[----:B-1----:R-:W-:-:S04]  /*35e0*/  @P2 FMUL.FTZ R2, R175, R176 ;  /* 0x000000b0af022220 */ /* 0x002fc80000410000 */
[----:B------:R-:W1:Y:S01]  /*35f0*/  SHFL.UP PT, R34, R35, 0x1, RZ ;  /* 0x0420000023227989 */ /* 0x000e6200000e00ff */
[----:B--2---:R-:W-:Y:S01]  /*3600*/  @P2 FFMA.FTZ R179, R176, R174, R179 ;  /* 0x000000aeb0b32223 */ /* 0x004fe200000100b3 */
[----:B------:R-:W-:Y:S01]  /*3610*/  @P2 MOV R176, R2 ;  /* 0x0000000200b02202 */ /* 0x000fe20000000f00 */
[----:B------:R-:W-:Y:S01]  /*3620*/  FMUL.FTZ R2, R112, R3 ;  /* 0x0000000370027220 */ /* 0x000fe20000410000 */
[----:B------:R-:W-:Y:S02]  /*3630*/  ISETP.GE.AND P2, PT, R80, 0x1, PT ;  /* 0x000000015000780c */ /* 0x000fe40003f46270 */
[----:B------:R-:W2:Y:S01]  /*3640*/  SHFL.DOWN PT, R177, R179, 0x2, 0x1f ;  /* 0x08401f00b3b17f89 */ /* 0x000ea200000e0000 */
[----:B------:R-:W-:-:S03]  /*3650*/  FMUL.FTZ R2, R37, R2 ;  /* 0x0000000225027220 */ /* 0x000fc60000410000 */
[----:B------:R-:W3:Y:S01]  /*3660*/  SHFL.DOWN PT, R175, R176, 0x2, 0x1f ;  /* 0x08401f00b0af7f89 */ /* 0x000ee200000e0000 */
[----:B------:R-:W-:-:S04]  /*3670*/  FMUL.FTZ R2, R113, R2 ;  /* 0x0000000271027220 */ /* 0x000fc80000410000 */
[----:B------:R-:W-:-:S05]  /*3680*/  FMUL.FTZ R2, R143, R2 ;  /* 0x000000028f027220 */ /* 0x000fca0000410000 */
[----:B------:R-:W5:Y:S01]  /*3690*/  SHFL.UP PT, R3, R2, 0x1, RZ ;  /* 0x0420000002037989 */ /* 0x000f6200000e00ff */
[----:B-1----:R-:W-:-:S05]  /*36a0*/  FFMA.FTZ R34, R2, R34, R35 ;  /* 0x0000002202227223 */ /* 0x002fca0000010023 */
[----:B------:R-:W-:Y:S01]  /*36b0*/  FSEL R35, R35, R34, !P2 ;  /* 0x0000002223237208 */ /* 0x000fe20005000000 */
[----:B--2---:R-:W-:-:S04]  /*36c0*/  @!P4 FFMA.FTZ R179, R176, R177, R179 ;  /* 0x000000b1b0b3c223 */ /* 0x004fc800000100b3 */
[----:B------:R-:W1:Y:S01]  /*36d0*/  SHFL.UP PT, R34, R35, 0x2, RZ ;  /* 0x0440000023227989 */ /* 0x000e6200000e00ff */
[----:B---3--:R-:W-:-:S05]  /*36e0*/  @!P4 FMUL.FTZ R174, R176, R175 ;  /* 0x000000afb0aec220 */ /* 0x008fca0000410000 */
[----:B------:R-:W-:Y:S02]  /*36f0*/  @!P4 MOV R176, R174 ;  /* 0x000000ae00b0c202 */ /* 0x000fe40000000f00 */
[----:B------:R-:W2:Y:S01]  /*3700*/  SHFL.DOWN PT, R174, R179, 0x4, 0x1f ;  /* 0x08801f00b3ae7f89 */ /* 0x000ea200000e0000 */
[----:B------:R-:W-:Y:S01]  /*3710*/  ISETP.GT.U32.AND P4, PT, R169, 0x1b, PT ;  /* 0x0000001ba900780c */ /* 0x000fe20003f84070 */
[----:B-----5:R-:W-:Y:S02]  /*3720*/  @P2 FMUL.FTZ R2, R2, R3 ;  /* 0x0000000302022220 */ /* 0x020fe40000410000 */
[----:B------:R-:W3:Y:S01]  /*3730*/  SHFL.DOWN PT, R177, R176, 0x4, 0x1f ;  /* 0x08801f00b0b17f89 */ /* 0x000ee200000e0000 */
[----:B------:R-:W-:-:S03]  /*3740*/  ISETP.GE.AND P2, PT, R80, 0x2, PT ;  /* 0x000000025000780c */ /* 0x000fc60003f46270 */
[----:B------:R-:W5:Y:S01]  /*3750*/  SHFL.UP PT, R3, R2, 0x2, RZ ;  /* 0x0440000002037989 */ /* 0x000f6200000e00ff */
[----:B-1----:R-:W-:-:S05]  /*3760*/  FFMA.FTZ R34, R2, R34, R35 ;  /* 0x0000002202227223 */ /* 0x002fca0000010023 */
[----:B------:R-:W-:Y:S01]  /*3770*/  FSEL R175, R35, R34, !P2 ;  /* 0x0000002223af7208 */ /* 0x000fe20005000000 */
[----:B--2---:R-:W-:-:S04]  /*3780*/  @!P4 FFMA.FTZ R179, R176, R174, R179 ;  /* 0x000000aeb0b3c223 */ /* 0x004fc800000100b3 */
[----:B------:R-:W1:Y:S01]  /*3790*/  SHFL.UP PT, R34, R175, 0x4, RZ ;  /* 0x04800000af227989 */ /* 0x000e6200000e00ff */
[----:B---3--:R-:W-:-:S03]  /*37a0*/  @!P4 FMUL.FTZ R35, R176, R177 ;  /* 0x000000b1b023c220 */ /* 0x008fc60000410000 */
[----:B------:R-:W2:Y:S01]  /*37b0*/  SHFL.DOWN PT, R178, R179, 0x8, 0x1f ;  /* 0x09001f00b3b27f89 */ /* 0x000ea200000e0000 */
[----:B-----5:R-:W-:Y:S01]  /*37c0*/  @P2 FMUL.FTZ R2, R2, R3 ;  /* 0x0000000302022220 */ /* 0x020fe20000410000 */
[----:B------:R-:W-:Y:S02]  /*37d0*/  @!P4 MOV R176, R35 ;  /* 0x0000002300b0c202 */ /* 0x000fe40000000f00 */
[----:B------:R-:W-:Y:S02]  /*37e0*/  ISETP.GE.AND P2, PT, R54, UR7, PT ;  /* 0x0000000736007c0c */ /* 0x000fe4000bf46270 */
[----:B------:R-:W3:Y:S01]  /*37f0*/  SHFL.UP PT, R3, R2, 0x4, RZ ;  /* 0x0480000002037989 */ /* 0x000ee200000e00ff */
[----:B------:R-:W-:Y:S02]  /*3800*/  ISETP.GE.AND P4, PT, R80, 0x4, PT ;  /* 0x000000045000780c */ /* 0x000fe40003f86270 */
[----:B------:R-:W-:Y:S01]  /*3810*/  ISETP.NE.OR P2, PT, R14, RZ, P2 ;  /* 0x000000ff0e00720c */ /* 0x000fe20001745670 */
[----:B------:R-:W5:Y:S01]  /*3820*/  SHFL.DOWN PT, R177, R176, 0x8, 0x1f ;  /* 0x09001f00b0b17f89 */ /* 0x000f6200000e0000 */
[----:B------:R-:W-:Y:S01]  /*3830*/  MOV R35, RZ ;  /* 0x000000ff00237202 */ /* 0x000fe20000000f00 */
[----:B-1----:R-:W-:Y:S01]  /*3840*/  FFMA.FTZ R174, R2, R34, R175 ;  /* 0x0000002202ae7223 */ /* 0x002fe200000100af */
[----:B------:R-:W-:-:S02]  /*3850*/  HFMA2 R34, -RZ, RZ, 1.875, 0 ;  /* 0x3f800000ff227431 */ /* 0x000fc400000001ff */
[----:B--2---:R-:W-:Y:S02]  /*3860*/  @!P5 FFMA.FTZ R179, R176, R178, R179 ;  /* 0x000000b2b0b3d223 */ /* 0x004fe400000100b3 */
[----:B------:R-:W-:-:S05]  /*3870*/  FSEL R175, R175, R174, !P4 ;  /* 0x000000aeafaf7208 */ /* 0x000fca0006000000 */
[----:B------:R-:W-:Y:S01]  /*3880*/  @!P2 LDS.64 R34, [UR6+0x10f8] ;  /* 0x0010f806ff22a984 */ /* 0x000fe20008000a00 */
[----:B------:R-:W-:-:S03]  /*3890*/  ISETP.GE.AND P2, PT, R80, 0x8, PT ;  /* 0x000000085000780c */ /* 0x000fc60003f46270 */
[----:B------:R-:W1:Y:S01]  /*38a0*/  SHFL.UP PT, R174, R175, 0x8, RZ ;  /* 0x05000000afae7989 */ /* 0x000e6200000e00ff */
[----:B---3--:R-:W-:Y:S01]  /*38b0*/  @P4 FMUL.FTZ R2, R2, R3 ;  /* 0x0000000302024220 */ /* 0x008fe20000410000 */
[----:B------:R-:W-:Y:S01]  /*38c0*/  ISETP.GT.U32.AND P4, PT, R169, 0xf, PT ;  /* 0x0000000fa900780c */ /* 0x000fe20003f84070 */
[----:B-----5:R-:W-:Y:S01]  /*38d0*/  @!P5 FMUL.FTZ R177, R176, R177 ;  /* 0x000000b1b0b1d220 */ /* 0x020fe20000410000 */
[----:B------:R-:W2:Y:S04]  /*38e0*/  SHFL.DOWN PT, R178, R179, 0x10, 0x1f ;  /* 0x0a001f00b3b27f89 */ /* 0x000ea800000e0000 */
[----:B------:R-:W-:Y:S01]  /*38f0*/  @!P5 MOV R176, R177 ;  /* 0x000000b100b0d202 */ /* 0x000fe20000000f00 */
[----:B------:R-:W3:Y:S04]  /*3900*/  SHFL.UP PT, R3, R2, 0x8, RZ ;  /* 0x0500000002037989 */ /* 0x000ee800000e00ff */
[----:B------:R-:W5:Y:S01]  /*3910*/  SHFL.DOWN PT, R181, R176, 0x10, 0x1f ;  /* 0x0a001f00b0b57f89 */ /* 0x000f6200000e0000 */
[----:B-1----:R-:W-:-:S05]  /*3920*/  FFMA.FTZ R174, R2, R174, R175 ;  /* 0x000000ae02ae7223 */ /* 0x002fca00000100af */
[----:B------:R-:W-:Y:S01]  /*3930*/  FSEL R177, R175, R174, !P2 ;  /* 0x000000aeafb17208 */ /* 0x000fe20005000000 */
[----:B--2---:R-:W-:Y:S01]  /*3940*/  @!P4 FFMA.FTZ R179, R176, R178, R179 ;  /* 0x000000b2b0b3c223 */ /* 0x004fe200000100b3 */
[----:B---3--:R-:W-:-:S03]  /*3950*/  @P2 FMUL.FTZ R2, R2, R3 ;  /* 0x0000000302022220 */ /* 0x008fc60000410000 */
[----:B------:R-:W1:Y:S01]  /*3960*/  SHFL.UP PT, R174, R177, 0x10, RZ ;  /* 0x06000000b1ae7989 */ /* 0x000e6200000e00ff */
[----:B------:R-:W-:Y:S01]  /*3970*/  ISETP.GE.AND P2, PT, R80, 0x10, PT ;  /* 0x000000105000780c */ /* 0x000fe20003f46270 */
[----:B-----5:R-:W-:Y:S02]  /*3980*/  @!P4 FMUL.FTZ R175, R176, R181 ;  /* 0x000000b5b0afc220 */ /* 0x020fe40000410000 */
[----:B------:R-:W2:Y:S03]  /*3990*/  SHFL.UP PT, R3, R2, 0x10, RZ ;  /* 0x0600000002037989 */ /* 0x000ea600000e00ff */
[----:B------:R-:W-:Y:S01]  /*39a0*/  @!P4 MOV R176, R175 ;  /* 0x000000af00b0c202 */ /* 0x000fe20000000f00 */
[----:B------:R-:W-:Y:S01]  /*39b0*/  SHFL.IDX PT, R180, R35, RZ, 0x1f ;  /* 0x00001fff23b47589 */ /* 0x000fe200000e0000 */
[----:B------:R-:W-:-:S03]  /*39c0*/  ISETP.NE.AND P4, PT, R14, 0x1f, PT ;  /* 0x0000001f0e00780c */ /* 0x000fc60003f85270 */
[----:B------:R-:W-:Y:S04]  /*39d0*/  SHFL.DOWN PT, R178, R179, 0x1, 0x1f ;  /* 0x08201f00b3b27f89 */ /* 0x000fe800000e0000 */
[----:B------:R-:W3:Y:S04]  /*39e0*/  SHFL.DOWN PT, R175, R176, 0x1, 0x1f ;  /* 0x08201f00b0af7f89 */ /* 0x000ee800000e0000 */
[----:B------:R-:W-:Y:S01]  /*39f0*/  SHFL.IDX PT, R179, R179, RZ, 0x1f ;  /* 0x00001fffb3b37589 */ /* 0x000fe200000e0000 */
[----:B-1----:R-:W-:-:S03]  /*3a00*/  FFMA.FTZ R174, R2, R174, R177 ;  /* 0x000000ae02ae7223 */ /* 0x002fc600000100b1 */
[----:B------:R-:W1:Y:S01]  /*3a10*/  SHFL.IDX PT, R176, R176, RZ, 0x1f ;  /* 0x00001fffb0b07589 */ /* 0x000e6200000e0000 */
[----:B--2---:R-:W-:Y:S01]  /*3a20*/  @P2 FMUL.FTZ R2, R2, R3 ;  /* 0x0000000302022220 */ /* 0x004fe20000410000 */
[----:B------:R-:W-:Y:S02]  /*3a30*/  FSEL R174, R177, R174, !P2 ;  /* 0x000000aeb1ae7208 */ /* 0x000fe40005000000 */
[----:B------:R-:W-:-:S03]  /*3a40*/  ISETP.NE.AND P2, PT, R14, RZ, PT ;  /* 0x000000ff0e00720c */ /* 0x000fc60003f45270 */
[----:B------:R-:W-:Y:S01]  /*3a50*/  SHFL.UP PT, R2, R2, 0x1, RZ ;  /* 0x0420000002027989 */ /* 0x000fe200000e00ff */
[----:B---3--:R-:W-:-:S03]  /*3a60*/  @P4 FFMA.FTZ R180, R175, R180, R178 ;  /* 0x000000b4afb44223 */ /* 0x008fc600000100b2 */
[----:B------:R-:W-:Y:S01]  /*3a70*/  SHFL.UP PT, R175, R174, 0x1, RZ ;  /* 0x04200000aeaf7989 */ /* 0x000fe200000e00ff */
[----:B------:R-:W-:-:S04]  /*3a80*/  FFMA.FTZ R3, R180, R168, R167 ;  /* 0x000000a8b4037223 */ /* 0x000fc800000100a7 */
[----:B------:R-:W-:Y:S01]  /*3a90*/  FFMA.FTZ R160, R143, R3, R160 ;  /* 0x000000038fa07223 */ /* 0x000fe200000100a0 */
[C---:B-1----:R-:W-:Y:S01]  /*3aa0*/  FFMA.FTZ R35, R176.reuse, R35, R179 ;  /* 0x00000023b0237223 */ /* 0x042fe200000100b3 */
[----:B------:R-:W-:Y:S01]  /*3ab0*/  FMUL.FTZ R34, R176, R34 ;  /* 0x00000022b0227220 */ /* 0x000fe20000410000 */
[----:B------:R-:W-:Y:S01]  /*3ac0*/  FMUL.FTZ R188, R3, R106 ;  /* 0x0000006a03bc7220 */ /* 0x000fe20000410000 */
[----:B------:R-:W-:Y:S01]  /*3ad0*/  FFMA.FTZ R162, R113, R160, R162 ;  /* 0x000000a071a27223 */ /* 0x000fe200000100a2 */
[----:B------:R-:W-:Y:S02]  /*3ae0*/  FMUL.FTZ R167, R160, R101 ;  /* 0x00000065a0a77220 */ /* 0x000fe40000410000 */
[----:B------:R1:W-:Y:S01]  /*3af0*/  @!P2 STS.64 [UR6+0x10f8], R34 ;  /* 0x0010f822ff00a988 */ /* 0x0003e20008000a06 */
[----:B------:R-:W-:Y:S01]  /*3b00*/  FFMA.FTZ R192, R37, R162, R166 ;  /* 0x000000a225c07223 */ /* 0x000fe200000100a6 */
[----:B------:R-:W-:-:S03]  /*3b10*/  FMUL.FTZ R186, R116, R167 ;  /* 0x000000a774ba7220 */ /* 0x000fc60000410000 */
[----:B------:R-:W-:Y:S01]  /*3b20*/  FFMA.FTZ R168, R112, R192, R163 ;  /* 0x000000c070a87223 */ /* 0x000fe200000100a3 */
[----:B------:R-:W-:-:S03]  /*3b30*/  FMUL.FTZ R180, R192, R98 ;  /* 0x00000062c0b47220 */ /* 0x000fc60000410000 */
[----:B------:R-:W-:Y:S01]  /*3b40*/  FFMA.FTZ R166, R36, R168, R161 ;  /* 0x000000a824a67223 */ /* 0x000fe200000100a1 */
[----:B------:R-:W-:Y:S01]  /*3b50*/  FMUL.FTZ R182, R109, R180 ;  /* 0x000000b46db67220 */ /* 0x000fe20000410000 */
[----:B-1----:R-:W-:-:S04]  /*3b60*/  IMAD.WIDE.U32 R34, R22, UR4, R20 ;  /* 0x0000000416227c25 */ /* 0x002fc8000f8e0014 */
[----:B------:R-:W-:Y:S01]  /*3b70*/  FFMA.FTZ R159, R140, R166, R159 ;  /* 0x000000a68c9f7223 */ /* 0x000fe2000001009f */
[----:B------:R-:W-:Y:S01]  /*3b80*/  FMUL.FTZ R163, R166, R95 ;  /* 0x0000005fa6a37220 */ /* 0x000fe20000410000 */
[----:B------:R-:W-:Y:S02]  /*3b90*/  IMAD R35, R23, UR4, R35 ;  /* 0x0000000417237c24 */ /* 0x000fe4000f8e0223 */
[----:B------:R-:W-:Y:S01]  /*3ba0*/  FFMA.FTZ R152, R141, R159, R152 ;  /* 0x0000009f8d987223 */ /* 0x000fe20000010098 */
[----:B------:R-:W-:Y:S01]  /*3bb0*/  FMUL.FTZ R178, R104, R163 ;  /* 0x000000a368b27220 */ /* 0x000fe20000410000 */
[----:B----4-:R-:W1:Y:S02]  /*3bc0*/  SHFL.IDX PT, R171, R171, RZ, 0x1f ;  /* 0x00001fffabab7589 */ /* 0x010e6400000e0000 */
[----:B-1----:R-:W-:-:S04]  /*3bd0*/  @P3 FFMA.FTZ R171, R2, R171, R175 ;  /* 0x000000ab02ab3223 */ /* 0x002fc800000100af */
[----:B------:R-:W-:-:S04]  /*3be0*/  FFMA.FTZ R171, R142, R171, R165 ;  /* 0x000000ab8eab7223 */ /* 0x000fc800000100a5 */
[-C--:B------:R-:W-:Y:S01]  /*3bf0*/  FFMA.FTZ R161, R141, R171.reuse, R164 ;  /* 0x000000ab8da17223 */ /* 0x080fe200000100a4 */
[----:B------:R-:W-:Y:S01]  /*3c00*/  FFMA.FTZ R141, R0, R171, RZ ;  /* 0x000000ab008d7223 */ /* 0x000fe200000100ff */
[----:B------:R-:W-:Y:S01]  /*3c10*/  FADD.FTZ R2, -R165, R171 ;  /* 0x000000aba5027221 */ /* 0x000fe20000010100 */
[----:B------:R-:W-:Y:S01]  /*3c20*/  FMUL.FTZ R165, R162, R99 ;  /* 0x00000063a2a57220 */ /* 0x000fe20000410000 */
[-C--:B------:R-:W-:Y:S01]  /*3c30*/  FFMA.FTZ R190, R140, R161.reuse, R157 ;  /* 0x000000a18cbe7223 */ /* 0x080fe2000001009d */
[----:B------:R-:W-:Y:S01]  /*3c40*/  FFMA.FTZ R174, R108, R161, R141 ;  /* 0x000000a16cae7223 */ /* 0x000fe2000001008d */
[----:B------:R-:W-:Y:S01]  /*3c50*/  FADD.FTZ R140, -R164, R161 ;  /* 0x000000a1a48c7221 */ /* 0x000fe20000010100 */
[----:B------:R-:W-:Y:S01]  /*3c60*/  FMUL.FTZ R141, R152, R103 ;  /* 0x00000067988d7220 */ /* 0x000fe20000410000 */
[----:B------:R-:W-:Y:S01]  /*3c70*/  FMUL.FTZ R164, R159, R102 ;  /* 0x000000669fa47220 */ /* 0x000fe20000410000 */
[----:B------:R-:W-:Y:S01]  /*3c80*/  FMUL.FTZ R184, R114, R165 ;  /* 0x000000a572b87220 */ /* 0x000fe20000410000 */
[----:B------:R-:W-:Y:S01]  /*3c90*/  FFMA.FTZ R36, R36, R190, R155 ;  /* 0x000000be24247223 */ /* 0x000fe2000001009b */
[-C--:B------:R-:W-:Y:S01]  /*3ca0*/  FMUL.FTZ R142, R100, R141.reuse ;  /* 0x0000008d648e7220 */ /* 0x080fe20000410000 */
[----:B------:R-:W-:Y:S01]  /*3cb0*/  FMUL.FTZ R176, R105, R164 ;  /* 0x000000a469b07220 */ /* 0x000fe20000410000 */
[----:B------:R-:W-:Y:S01]  /*3cc0*/  FFMA.FTZ R161, R2, R141, RZ ;  /* 0x0000008d02a17223 */ /* 0x000fe200000100ff */
[----:B------:R-:W-:Y:S01]  /*3cd0*/  FMUL.FTZ R141, R168, R97 ;  /* 0x00000061a88d7220 */ /* 0x000fe20000410000 */
[----:B------:R-:W-:Y:S01]  /*3ce0*/  FFMA.FTZ R174, R107, R190, R174 ;  /* 0x000000be6bae7223 */ /* 0x000fe200000100ae */
[----:B------:R1:W-:Y:S01]  /*3cf0*/  STS [R57+0x220], R142 ;  /* 0x0002208e39007388 */ /* 0x0003e20000000800 */
[----:B------:R-:W-:Y:S01]  /*3d00*/  FFMA.FTZ R161, R140, R164, R161 ;  /* 0x000000a48ca17223 */ /* 0x000fe200000100a1 */
[----:B------:R-:W-:-:S02]  /*3d10*/  FMUL.FTZ R164, R110, R141 ;  /* 0x0000008d6ea47220 */ /* 0x000fc40000410000 */
[----:B------:R2:W-:Y:S04]  /*3d20*/  STS [R59+0x4], R176 ;  /* 0x000004b03b007388 */ /* 0x0005e80000000800 */
[----:B------:R3:W-:Y:S01]  /*3d30*/  STS [R59+0x8], R178 ;  /* 0x000008b23b007388 */ /* 0x0007e20000000800 */
[----:B-1----:R-:W-:-:S03]  /*3d40*/  FADD.FTZ R142, -R157, R190 ;  /* 0x000000be9d8e7221 */ /* 0x002fc60000010100 */
[----:B------:R1:W-:Y:S01]  /*3d50*/  STS [R59+0xc], R164 ;  /* 0x00000ca43b007388 */ /* 0x0003e20000000800 */
[----:B--2---:R-:W-:Y:S01]  /*3d60*/  FMUL.FTZ R176, R115, R188 ;  /* 0x000000bc73b07220 */ /* 0x004fe20000410000 */
[----:B------:R-:W-:Y:S02]  /*3d70*/  FFMA.FTZ R161, R142, R163, R161 ;  /* 0x000000a38ea17223 */ /* 0x000fe400000100a1 */
[----:B------:R2:W-:Y:S01]  /*3d80*/  STS [R59+0x10], R182 ;  /* 0x000010b63b007388 */ /* 0x0005e20000000800 */
[-C--:B---3--:R-:W-:Y:S01]  /*3d90*/  FFMA.FTZ R178, R112, R36.reuse, R153 ;  /* 0x0000002470b27223 */ /* 0x088fe20000010099 */
[----:B------:R-:W-:Y:S02]  /*3da0*/  FADD.FTZ R112, -R155, R36 ;  /* 0x000000249b707221 */ /* 0x000fe40000010100 */
[----:B------:R2:W-:Y:S01]  /*3db0*/  STS [R59+0x14], R184 ;  /* 0x000014b83b007388 */ /* 0x0005e20000000800 */
[----:B------:R-:W-:Y:S01]  /*3dc0*/  FFMA.FTZ R155, R111, R36, R174 ;  /* 0x000000246f9b7223 */ /* 0x000fe200000100ae */
[----:B------:R-:W-:Y:S01]  /*3dd0*/  LEA R36, P3, R34, UR8, 0x2 ;  /* 0x0000000822247c11 */ /* 0x000fe2000f8610ff */
[----:B-1----:R-:W-:Y:S01]  /*3de0*/  FADD.FTZ R164, -R153, R178 ;  /* 0x000000b299a47221 */ /* 0x002fe20000010100 */
[----:B------:R2:W-:Y:S01]  /*3df0*/  STS [R59+0x18], R186 ;  /* 0x000018ba3b007388 */ /* 0x0005e20000000800 */
[----:B------:R-:W-:Y:S01]  /*3e00*/  IADD3 R153, PT, PT, -R173, UR10, RZ ;  /* 0x0000000aad997c10 */ /* 0x000fe2000fffe1ff */
[----:B------:R-:W-:Y:S01]  /*3e10*/  FFMA.FTZ R161, R112, R141, R161 ;  /* 0x0000008d70a17223 */ /* 0x000fe200000100a1 */
[----:B------:R-:W-:Y:S01]  /*3e20*/  FFMA.FTZ R141, R37, R178, R156 ;  /* 0x000000b2258d7223 */ /* 0x000fe2000001009c */
[----:B------:R2:W-:Y:S01]  /*3e30*/  STS [R59+0x1c], R176 ;  /* 0x00001cb03b007388 */ /* 0x0005e20000000800 */
[----:B------:R-:W-:Y:S01]  /*3e40*/  LEA.HI.X R37, R34, UR9, R35, 0x2, P3 ;  /* 0x0000000922257c11 */ /* 0x000fe200098f1423 */
[----:B------:R-:W-:Y:S01]  /*3e50*/  FFMA.FTZ R161, R164, R180, R161 ;  /* 0x000000b4a4a17223 */ /* 0x000fe200000100a1 */
[----:B------:R-:W-:Y:S01]  /*3e60*/  BAR.SYNC.DEFER_BLOCKING 0x0 ;  /* 0x0000000000007b1d */ /* 0x000fe20000010000 */
[----:B------:R-:W-:Y:S01]  /*3e70*/  ISETP.GE.AND P3, PT, R153, 0x1, PT ;  /* 0x000000019900780c */ /* 0x000fe20003f66270 */
[----:B------:R-:W-:Y:S01]  /*3e80*/  FADD.FTZ R156, -R156, R141 ;  /* 0x0000008d9c9c7221 */ /* 0x000fe20000010100 */
[----:B------:R-:W-:Y:S01]  /*3e90*/  FFMA.FTZ R35, R113, R141, R154 ;  /* 0x0000008d71237223 */ /* 0x000fe2000001009a */
[----:B------:R-:W-:Y:S01]  /*3ea0*/  FFMA.FTZ R34, R118, R178, R155 ;  /* 0x000000b276227223 */ /* 0x000fe2000001009b */
[----:B------:R-:W-:Y:S01]  /*3eb0*/  ISETP.GE.AND P4, PT, R153, 0x21, PT ;  /* 0x000000219900780c */ /* 0x000fe20003f86270 */
[----:B------:R-:W-:Y:S01]  /*3ec0*/  FFMA.FTZ R161, R156, R165, R161 ;  /* 0x000000a59ca17223 */ /* 0x000fe200000100a1 */
[----:B------:R-:W-:Y:S01]  /*3ed0*/  FADD.FTZ R174, -R154, R35 ;  /* 0x000000239aae7221 */ /* 0x000fe20000010100 */
[----:B------:R-:W-:Y:S01]  /*3ee0*/  FFMA.FTZ R143, R143, R35, R158 ;  /* 0x000000238f8f7223 */ /* 0x000fe2000001009e */
[----:B------:R-:W-:Y:S01]  /*3ef0*/  FFMA.FTZ R34, R117, R141, R34 ;  /* 0x0000008d75227223 */ /* 0x000fe20000010022 */
[----:B------:R-:W-:Y:S01]  /*3f00*/  ISETP.GE.AND P5, PT, R153, 0x41, PT ;  /* 0x000000419900780c */ /* 0x000fe20003fa6270 */
[----:B------:R-:W-:Y:S01]  /*3f10*/  FFMA.FTZ R161, R174, R167, R161 ;  /* 0x000000a7aea17223 */ /* 0x000fe200000100a1 */
[----:B------:R-:W-:Y:S01]  /*3f20*/  FADD.FTZ R158, -R158, R143 ;  /* 0x0000008f9e9e7221 */ /* 0x000fe20000010100 */
[----:B------:R-:W-:-:S03]  /*3f30*/  FFMA.FTZ R35, R119, R35, R34 ;  /* 0x0000002377237223 */ /* 0x000fc60000010022 */
[----:B------:R-:W-:Y:S01]  /*3f40*/  FFMA.FTZ R161, R158, R188, R161 ;  /* 0x000000bc9ea17223 */ /* 0x000fe200000100a1 */
[----:B------:R2:W1:Y:S01]  /*3f50*/  LDS R157, [R60+0x2a0] ;  /* 0x0002a0003c9d7984 */ /* 0x0004620000000800 */
[----:B------:R-:W-:Y:S05]  /*3f60*/  @!P3 BRA `(.L_x_8755) ;  /* 0x000000000008b947 */ /* 0x000fea0003800000 */
[----:B------:R-:W3:Y:S04]  /*3f70*/  LDS R113, [R56+0x220] ;  /* 0x0002200038717984 */ /* 0x000ee80000000800 */
[----:B---3--:R3:W-:Y:S02]  /*3f80*/  REDG.E.ADD.F32.FTZ.RN.STRONG.GPU desc[UR16][R36.64], R113 ;  /* 0x00000071240079a6 */ /* 0x0087e4000c12f310 */
.L_x_8755:
[----:B------:R-:W-:Y:S05]  /*3f90*/  BSYNC.RECONVERGENT B0 ;  /* 0x0000000000007941 */ /* 0x000fea0003800200 */
.L_x_8754:
[----:B------:R-:W-:Y:S04]  /*3fa0*/  BSSY.RECONVERGENT B0, `(.L_x_8756) ;  /* 0x0000003000007945 */ /* 0x000fe80003800200 */
[----:B------:R-:W-:Y:S05]  /*3fb0*/  @!P4 BRA `(.L_x_8757) ;  /* 0x000000000004c947 */ /* 0x000fea0003800000 */
[----:B-1----:R4:W-:Y:S02]  /*3fc0*/  REDG.E.ADD.F32.FTZ.RN.STRONG.GPU desc[UR16][R36.64+0x80], R157 ;  /* 0x0000809d240079a6 */ /* 0x0029e4000c12f310 */
.L_x_8757:
[----:B------:R-:W-:Y:S05]  /*3fd0*/  BSYNC.RECONVERGENT B0 ;  /* 0x0000000000007941 */ /* 0x000fea0003800200 */
.L_x_8756:
[----:B---3--:R3:W0:Y:S01]  /*3fe0*/  LDS R113, [R61+0x320] ;  /* 0x000320003d717984 */ /* 0x0086220000000800 */
[----:B------:R-:W-:Y:S04]  /*3ff0*/  BSSY.RECONVERGENT B0, `(.L_x_8758) ;  /* 0x0000003000007945 */ /* 0x000fe80003800200 */
[----:B------:R-:W-:Y:S05]  /*4000*/  @!P5 BRA `(.L_x_8759) ;  /* 0x000000000004d947 */ /* 0x000fea0003800000 */
[----:B0-----:R0:W-:Y:S02]  /*4010*/  REDG.E.ADD.F32.FTZ.RN.STRONG.GPU desc[UR16][R36.64+0x100], R113 ;  /* 0x00010071240079a6 */ /* 0x0011e4000c12f310 */
.L_x_8759:
[----:B------:R-:W-:Y:S05]  /*4020*/  BSYNC.RECONVERGENT B0 ;  /* 0x0000000000007941 */ /* 0x000fea0003800200 */
.L_x_8758:
        /* <DEDUP_REMOVED lines=10> */
.L_x_8761:
[----:B------:R-:W-:Y:S05]  /*40d0*/  BSYNC.RECONVERGENT B0 ;  /* 0x0000000000007941 */ /* 0x000fea0003800200 */
.L_x_8760:
[----:B0-----:R0:W0:Y:S01]  /*40e0*/  LDS R113, [R63+0x420] ;  /* 0x000420003f717984 */ /* 0x0010220000000800 */
[----:B------:R-:W-:Y:S01]  /*40f0*/  ISETP.NE.AND P6, PT, R34, RZ, PT ;  /* 0x000000ff2200720c */ /* 0x000fe20003fc5270 */
[----:B------:R-:W-:-:S12]  /*4100*/  BSSY.RECONVERGENT B0, `(.L_x_8762) ;  /* 0x0000003000007945 */ /* 0x000fd80003800200 */
[----:B------:R-:W-:Y:S05]  /*4110*/  @!P6 BRA `(.L_x_8763) ;  /* 0x000000000004e947 */ /* 0x000fea0003800000 */
[----:B0-----:R0:W-:Y:S02]  /*4120*/  REDG.E.ADD.F32.FTZ.RN.STRONG.GPU desc[UR16][R36.64+0x200], R113 ;  /* 0x00020071240079a6 */ /* 0x0011e4000c12f310 */
.L_x_8763:
[----:B------:R-:W-:Y:S05]  /*4130*/  BSYNC.RECONVERGENT B0 ;  /* 0x0000000000007941 */ /* 0x000fea0003800200 */
.L_x_8762:
[----:B0-----:R0:W0:Y:S01]  /*4140*/  LDS R113, [R64+0x4a0] ;  /* 0x0004a00040717984 */ /* 0x0010220000000800 */
[----:B------:R-:W-:Y:S04]  /*4150*/  BSSY.RECONVERGENT B0, `(.L_x_8764) ;  /* 0x0000003000007945 */ /* 0x000fe80003800200 */
[----:B------:R-:W-:Y:S05]  /*4160*/  @!P3 BRA `(.L_x_8765) ;  /* 0x000000000004b947 */ /* 0x000fea0003800000 */
[----:B0-----:R0:W-:Y:S02]  /*4170*/  REDG.E.ADD.F32.FTZ.RN.STRONG.GPU desc[UR16][R36.64+0x280], R113 ;  /* 0x00028071240079a6 */ /* 0x0011e4000c12f310 */
.L_x_8765:
[----:B------:R-:W-:Y:S05]  /*4180*/  BSYNC.RECONVERGENT B0 ;  /* 0x0000000000007941 */ /* 0x000fea0003800200 */
.L_x_8764:
[----:B0-----:R0:W0:Y:S01]  /*4190*/  LDS R113, [R65+0x520] ;  /* 0x0005200041717984 */ /* 0x0010220000000800 */
[----:B------:R-:W-:Y:S04]  /*41a0*/  BSSY.RECONVERGENT B0, `(.L_x_8766) ;  /* 0x0000003000007945 */ /* 0x000fe80003800200 */
[----:B------:R-:W-:Y:S05]  /*41b0*/  @!P4 BRA `(.L_x_8767) ;  /* 0x000000000004c947 */ /* 0x000fea0003800000 */
[----:B0-----:R0:W-:Y:S02]  /*41c0*/  REDG.E.ADD.F32.FTZ.RN.STRONG.GPU desc[UR16][R36.64+0x300], R113 ;  /* 0x00030071240079a6 */ /* 0x0011e4000c12f310 */
.L_x_8767:
[----:B------:R-:W-:Y:S05]  /*41d0*/  BSYNC.RECONVERGENT B0 ;  /* 0x0000000000007941 */ /* 0x000fea0003800200 */
.L_x_8766:
[----:B0-----:R0:W0:Y:S01]  /*41e0*/  LDS R113, [R66+0x5a0] ;  /* 0x0005a00042717984 */ /* 0x0010220000000800 */
[----:B------:R-:W-:Y:S04]  /*41f0*/  BSSY.RECONVERGENT B0, `(.L_x_8768) ;  /* 0x0000003000007945 */ /* 0x000fe80003800200 */
[----:B------:R-:W-:Y:S05]  /*4200*/  @!P5 BRA `(.L_x_8769) ;  /* 0x000000000004d947 */ /* 0x000fea0003800000 */
[----:B0-----:R0:W-:Y:S02]  /*4210*/  REDG.E.ADD.F32.FTZ.RN.STRONG.GPU desc[UR16][R36.64+0x380], R113 ;  /* 0x00038071240079a6 */ /* 0x0011e4000c12f310 */
.L_x_8769:
[----:B------:R-:W-:Y:S05]  /*4220*/  BSYNC.RECONVERGENT B0 ;  /* 0x0000000000007941 */ /* 0x000fea0003800200 */
.L_x_8768:
[----:B--2---:R-:W-:Y:S01]  /*4230*/  FFMA.FTZ R176, R120, R143, R35 ;  /* 0x0000008f78b07223 */ /* 0x004fe20000010023 */
[----:B------:R-:W2:Y:S01]  /*4240*/  SHFL.DOWN PT, R34, R161, 0x1, 0x1f ;  /* 0x08201f00a1227f89 */ /* 0x000ea200000e0000 */
[----:B------:R-:W-:Y:S01]  /*4250*/  ISETP.GT.AND P3, PT, R80, 0x1e, PT ;  /* 0x0000001e5000780c */ /* 0x000fe20003f64270 */
[----:B0-----:R-:W-:Y:S01]  /*4260*/  FMUL.FTZ R113, R139, R168 ;  /* 0x000000a88b717220 */ /* 0x001fe20000410000 */
[----:B------:R-:W-:Y:S01]  /*4270*/  FMUL.FTZ R154, R149, R192 ;  /* 0x000000c0959a7220 */ /* 0x000fe20000410000 */
[----:B------:R-:W0:Y:S01]  /*4280*/  SHFL.DOWN PT, R35, R176, 0x1, 0x1f ;  /* 0x08201f00b0237f89 */ /* 0x000e2200000e0000 */
[----:B----4-:R-:W-:Y:S01]  /*4290*/  FMUL.FTZ R37, R146, R168 ;  /* 0x000000a892257220 */ /* 0x010fe20000410000 */
[----:B------:R-:W-:Y:S01]  /*42a0*/  FMUL.FTZ R113, R112, R113 ;  /* 0x0000007170717220 */ /* 0x000fe20000410000 */
[-C--:B------:R-:W-:Y:S01]  /*42b0*/  FMUL.FTZ R144, R144, R159.reuse ;  /* 0x0000009f90907220 */ /* 0x080fe20000410000 */
[C---:B------:R-:W-:Y:S01]  /*42c0*/  FMUL.FTZ R141, R139.reuse, R192 ;  /* 0x000000c08b8d7220 */ /* 0x040fe20000410000 */
[C---:B------:R-:W-:Y:S01]  /*42d0*/  FMUL.FTZ R159, R139.reuse, R159 ;  /* 0x0000009f8b9f7220 */ /* 0x040fe20000410000 */
        /* <DEDUP_REMOVED lines=14> */
[----:B--2---:R-:W-:Y:S01]  /*43c0*/  @!P3 FADD.FTZ R161, R161, R34 ;  /* 0x00000022a1a1b221 */ /* 0x004fe20000010000 */
[----:B------:R-:W-:Y:S01]  /*43d0*/  BSSY.RECONVERGENT B0, `(.L_x_8770) ;  /* 0x000003f000007945 */ /* 0x000fe20003800200 */
[----:B------:R-:W-:Y:S01]  /*43e0*/  FFMA.FTZ R123, R154, R98, R123 ;  /* 0x000000629a7b7223 */ /* 0x000fe2000001007b */
[----:B------:R-:W-:Y:S01]  /*43f0*/  FADD.FTZ R90, R37, R90 ;  /* 0x0000005a255a7221 */ /* 0x000fe20000010000 */
[----:B0-----:R-:W-:Y:S01]  /*4400*/  @!P3 FADD.FTZ R176, R176, R35 ;  /* 0x00000023b0b0b221 */ /* 0x001fe20000010000 */
[----:B------:R-:W0:Y:S01]  /*4410*/  SHFL.DOWN PT, R34, R161, 0x2, 0x1f ;  /* 0x08401f00a1227f89 */ /* 0x000e2200000e0000 */
[----:B------:R-:W-:Y:S01]  /*4420*/  ISETP.GT.AND P3, PT, R80, 0x1d, PT ;  /* 0x0000001d5000780c */ /* 0x000fe20003f64270 */
[----:B------:R-:W-:Y:S01]  /*4430*/  FFMA.FTZ R128, R141, R99, R128 ;  /* 0x000000638d807223 */ /* 0x000fe20000010080 */
[----:B------:R-:W-:Y:S01]  /*4440*/  FFMA.FTZ R121, R144, R102, R121 ;  /* 0x0000006690797223 */ /* 0x000fe20000010079 */
[----:B------:R-:W2:Y:S01]  /*4450*/  SHFL.DOWN PT, R35, R176, 0x2, 0x1f ;  /* 0x08401f00b0237f89 */ /* 0x000ea200000e0000 */
[----:B------:R-:W-:Y:S01]  /*4460*/  FFMA.FTZ R126, R151, R101, R126 ;  /* 0x00000065977e7223 */ /* 0x000fe2000001007e */
[----:B------:R-:W-:Y:S01]  /*4470*/  FFMA.FTZ R122, R145, R103, R122 ;  /* 0x00000067917a7223 */ /* 0x000fe2000001007a */
[----:B------:R-:W-:Y:S01]  /*4480*/  FFMA.FTZ R127, R150, R106, R127 ;  /* 0x0000006a967f7223 */ /* 0x000fe2000001007f */
[----:B------:R-:W-:Y:S01]  /*4490*/  FADD.FTZ R93, R140, R93 ;  /* 0x0000005d8c5d7221 */ /* 0x000fe20000010000 */
[----:B------:R-:W-:-:S05]  /*44a0*/  FADD.FTZ R88, R113, R88 ;  /* 0x0000005871587221 */ /* 0x000fca0000010000 */
        /* <DEDUP_REMOVED lines=8> */
[----:B------:R-:W-:Y:S01]  /*4530*/  ISETP.GT.AND P3, PT, R80, 0x17, PT ;  /* 0x000000175000780c */ /* 0x000fe20003f64270 */
[----:B------:R-:W-:Y:S02]  /*4540*/  FMUL.FTZ R35, R139, R166 ;  /* 0x000000a68b237220 */ /* 0x000fe40000410000 */
[----:B------:R-:W2:Y:S02]  /*4550*/  SHFL.DOWN PT, R143, R176, 0x8, 0x1f ;  /* 0x09001f00b08f7f89 */ /* 0x000ea400000e0000 */
[----:B------:R-:W-:-:S08]  /*4560*/  FMUL.FTZ R35, R142, R35 ;  /* 0x000000238e237220 */ /* 0x000fd00000410000 */
[----:B0-----:R-:W-:Y:S01]  /*4570*/  @!P3 FADD.FTZ R161, R161, R34 ;  /* 0x00000022a1a1b221 */ /* 0x001fe20000010000 */
[----:B------:R-:W-:Y:S01]  /*4580*/  FMUL.FTZ R34, R147, R166 ;  /* 0x000000a693227220 */ /* 0x000fe20000410000 */
[C---:B------:R-:W-:Y:S01]  /*4590*/  FMUL.FTZ R147, R139.reuse, R3 ;  /* 0x000000038b937220 */ /* 0x040fe20000410000 */
[----:B--2---:R-:W-:Y:S02]  /*45a0*/  @!P3 FADD.FTZ R176, R176, R143 ;  /* 0x0000008fb0b0b221 */ /* 0x004fe40000010000 */
[----:B------:R-:W0:Y:S01]  /*45b0*/  SHFL.DOWN PT, R112, R161, 0x10, 0x1f ;  /* 0x0a001f00a1707f89 */ /* 0x000e2200000e0000 */
[----:B------:R-:W-:Y:S01]  /*45c0*/  ISETP.NE.AND P3, PT, R80, RZ, PT ;  /* 0x000000ff5000720c */ /* 0x000fe20003f65270 */
[C---:B------:R-:W-:Y:S01]  /*45d0*/  FMUL.FTZ R143, R139.reuse, R162 ;  /* 0x000000a28b8f7220 */ /* 0x040fe20000410000 */
[----:B------:R-:W-:Y:S01]  /*45e0*/  FMUL.FTZ R139, R139, R152 ;  /* 0x000000988b8b7220 */ /* 0x000fe20000410000 */
[----:B------:R-:W2:Y:S01]  /*45f0*/  SHFL.DOWN PT, R149, R176, 0x10, 0x1f ;  /* 0x0a001f00b0957f89 */ /* 0x000ea200000e0000 */
        /* <DEDUP_REMOVED lines=8> */
[----:B------:R-:W-:-:S02]  /*4680*/  FFMA.FTZ R158, R115, R150, R158 ;  /* 0x00000096739e7223 */ /* 0x000fc4000001009e */
        /* <DEDUP_REMOVED lines=19> */
.L_x_8771:
[----:B------:R-:W-:Y:S05]  /*47c0*/  BSYNC.RECONVERGENT B0 ;  /* 0x0000000000007941 */ /* 0x000fea0003800200 */
.L_x_8770:
[----:B------:R-:W-:-:S04]  /*47d0*/  UIADD3 UR4, UPT, UPT, UR4, 0x1, URZ ;  /* 0x0000000104047890 */ /* 0x000fc8000fffe0ff */
[----:B------:R-:W-:-:S09]  /*47e0*/  UISETP.GE.AND UP0, UPT, UR4, UR11, UPT ;  /* 0x0000000b0400728c */ /* 0x000fd2000bf06270 */
[----:B------:R-:W-:Y:S05]  /*47f0*/  BRA.U !UP0, `(.L_x_8772) ;  /* 0xffffffe108dc7547 */ /* 0x000fea000b83ffff */
.L_x_8750:
[----:B------:R-:W-:Y:S01]  /*4800*/  BAR.SYNC.DEFER_BLOCKING 0x0 ;  /* 0x0000000000007b1d */ /* 0x000fe20000010000 */
[-C--:B------:R-:W-:Y:S02]  /*4810*/  ISETP.GE.AND P6, PT, R58, R76.reuse, PT ;  /* 0x0000004c3a00720c */ /* 0x080fe40003fc6270 */
[----:B------:R-:W-:Y:S02]  /*4820*/  PRMT R0, RZ, 0x7610, R0 ;  /* 0x00007610ff007816 */ /* 0x000fe40000000000 */
[-C--:B------:R-:W-:Y:S01]  /*4830*/  ISETP.GE.AND P5, PT, R67, R76.reuse, PT ;  /* 0x0000004c4300720c */ /* 0x080fe20003fa6270 */
[----:B------:R-:W2:Y:S01]  /*4840*/  LDCU.64 UR6, c[0x0][0x500] ;  /* 0x0000a000ff0677ac */ /* 0x000ea20008000a00 */
[-C--:B------:R-:W-:Y:S02]  /*4850*/  ISETP.GE.AND P4, PT, R68, R76.reuse, PT ;  /* 0x0000004c4400720c */ /* 0x080fe40003f86270 */
[-C--:B------:R-:W-:Y:S01]  /*4860*/  ISETP.GE.AND P3, PT, R69, R76.reuse, PT ;  /* 0x0000004c4500720c */ /* 0x080fe20003f66270 */
[----:B------:R-:W4:Y:S01]  /*4870*/  LDCU.64 UR8, c[0x0][0x550] ;  /* 0x0000aa00ff0877ac */ /* 0x000f220008000a00 */
[----:B------:R-:W-:-:S02]  /*4880*/  ISETP.GE.AND P2, PT, R70, R76, PT ;  /* 0x0000004c4600720c */ /* 0x000fc40003f46270 */
[-C--:B------:R-:W-:Y:S02]  /*4890*/  ISETP.GE.AND P1, PT, R71, R76.reuse, PT ;  /* 0x0000004c4700720c */ /* 0x080fe40003f26270 */
[-C--:B------:R-:W-:Y:S02]  /*48a0*/  ISETP.GE.AND P0, PT, R72, R76.reuse, PT ;  /* 0x0000004c4800720c */ /* 0x080fe40003f06270 */
[----:B------:R-:W-:Y:S02]  /*48b0*/  PRMT R3, RZ, 0x7610, R3 ;  /* 0x00007610ff037816 */ /* 0x000fe40000000003 */
[----:B------:R-:W-:Y:S01]  /*48c0*/  PRMT R2, RZ, 0x7610, R2 ;  /* 0x00007610ff027816 */ /* 0x000fe20000000002 */
[----:B------:R-:W5:Y:S01]  /*48d0*/  @!P6 LDG.E.U16 R0, desc[UR16][R4.64] ;  /* 0x000000100400e981 */ /* 0x000f62000c1e1500 */
[----:B------:R-:W-:Y:S02]  /*48e0*/  ISETP.GE.AND P6, PT, R73, R76, PT ;  /* 0x0000004c4900720c */ /* 0x000fe40003fc6270 */
[----:B------:R-:W-:Y:S01]  /*48f0*/  PRMT R20, RZ, 0x7610, R20 ;  /* 0x00007610ff147816 */ /* 0x000fe20000000014 */
[----:B------:R-:W3:Y:S01]  /*4900*/  @!P5 LDG.E.U16 R3, desc[UR16][R4.64+0x40] ;  /* 0x000040100403d981 */ /* 0x000ee2000c1e1500 */
[----:B------:R-:W-:-:S02]  /*4910*/  PRMT R7, RZ, 0x7610, R7 ;  /* 0x00007610ff077816 */ /* 0x000fc40000000007 */
[----:B------:R-:W-:Y:S01]  /*4920*/  PRMT R22, RZ, 0x7610, R22 ;  /* 0x00007610ff167816 */ /* 0x000fe20000000016 */
[----:B------:R-:W2:Y:S01]  /*4930*/  @!P4 LDG.E.U16 R2, desc[UR16][R4.64+0x80] ;  /* 0x000080100402c981 */ /* 0x000ea2000c1e1500 */
[----:B------:R-:W-:-:S03]  /*4940*/  PRMT R21, RZ, 0x7610, R21 ;  /* 0x00007610ff157816 */ /* 0x000fc60000000015 */
[----:B------:R-:W4:Y:S04]  /*4950*/  @!P3 LDG.E.U16 R20, desc[UR16][R4.64+0xc0] ;  /* 0x0000c0100414b981 */ /* 0x000f28000c1e1500 */
[----:B------:R-:W4:Y:S04]  /*4960*/  @!P2 LDG.E.U16 R7, desc[UR16][R4.64+0x100] ;  /* 0x000100100407a981 */ /* 0x000f28000c1e1500 */
[----:B------:R-:W4:Y:S04]  /*4970*/  @!P1 LDG.E.U16 R22, desc[UR16][R4.64+0x140] ;  /* 0x0001401004169981 */ /* 0x000f28000c1e1500 */
[----:B------:R-:W4:Y:S04]  /*4980*/  @!P0 LDG.E.U16 R21, desc[UR16][R4.64+0x180] ;  /* 0x0001801004158981 */ /* 0x000f28000c1e1500 */
[----:B------:R-:W4:Y:S01]  /*4990*/  @!P6 LDG.E.U16 R96, desc[UR16][R4.64+0x1c0] ;  /* 0x0001c0100460e981 */ /* 0x000f22000c1e1500 */
[----:B------:R-:W-:-:S02]  /*49a0*/  F2FP.F16.F32.PACK_AB R121, R121, R122 ;  /* 0x0000007a7979723e */ /* 0x000fc400000000ff */
[----:B------:R-:W-:Y:S02]  /*49b0*/  F2FP.F16.F32.PACK_AB R124, R124, R125 ;  /* 0x0000007d7c7c723e */ /* 0x000fe400000000ff */
[----:B------:R-:W-:Y:S02]  /*49c0*/  PRMT R24, R121, 0x7632, R24 ;  /* 0x0000763279187816 */ /* 0x000fe40000000018 */
[----:B------:R-:W-:Y:S02]  /*49d0*/  F2FP.F16.F32.PACK_AB R123, R128, R123 ;  /* 0x0000007b807b723e */ /* 0x000fe400000000ff */
[----:B------:R-:W-:Y:S01]  /*49e0*/  F2FP.F16.F32.PACK_AB R126, R127, R126 ;  /* 0x0000007e7f7e723e */ /* 0x000fe200000000ff */
[----:B-----5:R-:W-:Y:S04]  /*49f0*/  STS.U16 [R77], R0 ;  /* 0x000000004d007388 */ /* 0x020fe80000000400 */
[----:B---3--:R-:W-:Y:S04]  /*4a00*/  STS.U16 [R78+0x40], R3 ;  /* 0x000040034e007388 */ /* 0x008fe80000000400 */
[----:B--2---:R-:W-:Y:S04]  /*4a10*/  STS.U16 [R79+0x80], R2 ;  /* 0x000080024f007388 */ /* 0x004fe80000000400 */
[----:B----4-:R-:W-:Y:S04]  /*4a20*/  STS.U16 [R81+0xc0], R20 ;  /* 0x0000c01451007388 */ /* 0x010fe80000000400 */
[----:B------:R-:W-:Y:S04]  /*4a30*/  STS.U16 [R82+0x100], R7 ;  /* 0x0001000752007388 */ /* 0x000fe80000000400 */
[----:B------:R-:W-:Y:S04]  /*4a40*/  STS.U16 [R83+0x140], R22 ;  /* 0x0001401653007388 */ /* 0x000fe80000000400 */
[----:B------:R-:W-:Y:S04]  /*4a50*/  STS.U16 [R84+0x180], R21 ;  /* 0x0001801554007388 */ /* 0x000fe80000000400 */
[----:B------:R2:W-:Y:S01]  /*4a60*/  STS.U16 [R85+0x1c0], R96 ;  /* 0x0001c06055007388 */ /* 0x0005e20000000400 */
[----:B------:R-:W-:-:S03]  /*4a70*/  NOP ;  /* 0x0000000000007918 */ /* 0x000fc60000000000 */
[----:B------:R-:W3:Y:S01]  /*4a80*/  LDS.U16 R23, [R86] ;  /* 0x0000000056177984 */ /* 0x000ee20000000400 */
[----:B--2---:R-:W2:Y:S03]  /*4a90*/  LDC.64 R96, c[0x0][0x4f8] ;  /* 0x00013e00ff607b82 */ /* 0x004ea60000000a00 */
[----:B------:R-:W4:Y:S04]  /*4aa0*/  LDS.U16 R4, [R86+0x2] ;  /* 0x0000020056047984 */ /* 0x000f280000000400 */
[----:B------:R-:W5:Y:S04]  /*4ab0*/  LDS.U16 R2, [R86+0x6] ;  /* 0x0000060056027984 */ /* 0x000f680000000400 */
[----:B------:R-:W0:Y:S04]  /*4ac0*/  LDS.U16 R0, [R86+0x4] ;  /* 0x0000040056007984 */ /* 0x000e280000000400 */
[----:B------:R-:W-:Y:S01]  /*4ad0*/  LDS.U16 R5, [R86+0xc] ;  /* 0x00000c0056057984 */ /* 0x000fe20000000400 */
[----:B---3--:R-:W-:-:S05]  /*4ae0*/  HADD2.F32 R23, -RZ, R23.H0_H0 ;  /* 0x20000017ff177230 */ /* 0x008fca0000004100 */
[----:B------:R-:W-:-:S05]  /*4af0*/  FADD.FTZ R23, R23, R38 ;  /* 0x0000002617177221 */ /* 0x000fca0000010000 */
[----:B------:R-:W-:Y:S01]  /*4b00*/  FSETP.GTU.FTZ.AND P0, PT, R23, 20, PT ;  /* 0x41a000001700780b */ /* 0x000fe20003f1c000 */
[----:B----4-:R-:W-:Y:S02]  /*4b10*/  HADD2.F32 R3, -RZ, R4.H0_H0 ;  /* 0x20000004ff037230 */ /* 0x010fe40000004100 */
[----:B------:R-:W-:Y:S03]  /*4b20*/  LDS.U16 R4, [R86+0xa] ;  /* 0x00000a0056047984 */ /* 0x000fe60000000400 */
[----:B------:R-:W-:-:S05]  /*4b30*/  FADD.FTZ R3, R3, R38 ;  /* 0x0000002603037221 */ /* 0x000fca0000010000 */
[----:B------:R-:W-:Y:S02]  /*4b40*/  FSETP.GTU.FTZ.AND P1, PT, R3, 20, PT ;  /* 0x41a000000300780b */ /* 0x000fe40003f3c000 */
[----:B------:R-:W-:-:S06]  /*4b50*/  @!P0 FMUL.FTZ R7, R23, -1.4426950216293334961 ;  /* 0xbfb8aa3b17078820 */ /* 0x000fcc0000410000 */
[----:B------:R-:W3:Y:S05]  /*4b60*/  @!P0 MUFU.EX2 R7, R7 ;  /* 0x0000000700078308 */ /* 0x000eea0000000800 */
[----:B------:R-:W-:Y:S02]  /*4b70*/  @!P1 FMUL.FTZ R21, R3, -1.4426950216293334961 ;  /* 0xbfb8aa3b03159820 */ /* 0x000fe40000410000 */
[----:B------:R-:W4:Y:S04]  /*4b80*/  LDS.U16 R3, [R86+0x8] ;  /* 0x0000080056037984 */ /* 0x000f280000000400 */
[----:B------:R-:W1:Y:S01]  /*4b90*/  @!P1 MUFU.EX2 R21, R21 ;  /* 0x0000001500159308 */ /* 0x000e620000000800 */
[----:B---3--:R-:W-:-:S02]  /*4ba0*/  @!P0 FADD.FTZ R20, R7, 1 ;  /* 0x3f80000007148421 */ /* 0x008fc40000010000 */
[----:B------:R-:W3:Y:S02]  /*4bb0*/  LDS.U16 R7, [R86+0xe] ;  /* 0x00000e0056077984 */ /* 0x000ee40000000400 */
[----:B------:R-:W5:Y:S01]  /*4bc0*/  @!P0 MUFU.RCP R23, R20 ;  /* 0x0000001400178308 */ /* 0x000f620000001000 */
[----:B------:R-:W-:Y:S01]  /*4bd0*/  BAR.SYNC.DEFER_BLOCKING 0x0 ;  /* 0x0000000000007b1d */ /* 0x000fe20000010000 */
[----:B-1----:R-:W-:-:S06]  /*4be0*/  @!P1 FADD.FTZ R22, R21, 1 ;  /* 0x3f80000015169421 */ /* 0x002fcc0000010000 */
[----:B------:R-:W1:Y:S01]  /*4bf0*/  @!P1 MUFU.RCP R22, R22 ;  /* 0x0000001600169308 */ /* 0x000e620000001000 */
[----:B-----5:R-:W-:Y:S01]  /*4c00*/  @!P0 FMUL.FTZ R94, R94, R23 ;  /* 0x000000175e5e8220 */ /* 0x020fe20000410000 */
[----:B------:R-:W-:-:S05]  /*4c10*/  HADD2.F32 R23, -RZ, R2.H0_H0 ;  /* 0x20000002ff177230 */ /* 0x000fca0000004100 */
[----:B------:R-:W-:Y:S01]  /*4c20*/  FADD.FTZ R23, R23, R38 ;  /* 0x0000002617177221 */ /* 0x000fe20000010000 */
[----:B------:R-:W-:-:S04]  /*4c30*/  ISETP.NE.AND P0, PT, R14, RZ, PT ;  /* 0x000000ff0e00720c */ /* 0x000fc80003f05270 */
[----:B------:R-:W-:Y:S01]  /*4c40*/  FSETP.GTU.FTZ.AND P2, PT, R23, 20, PT ;  /* 0x41a000001700780b */ /* 0x000fe20003f5c000 */
[----:B0-----:R-:W-:Y:S02]  /*4c50*/  HADD2.F32 R21, -RZ, R0.H0_H0 ;  /* 0x20000000ff157230 */ /* 0x001fe40000004100 */
[----:B-1----:R-:W-:Y:S01]  /*4c60*/  @!P1 FMUL.FTZ R93, R93, R22 ;  /* 0x000000165d5d9220 */ /* 0x002fe20000410000 */
[----:B------:R0:W-:Y:S01]  /*4c70*/  STS.U16 [R86+0x2], R24 ;  /* 0x0000021856007388 */ /* 0x0001e20000000400 */
[----:B------:R-:W-:Y:S02]  /*4c80*/  PRMT R20, R124, 0x7632, R20 ;  /* 0x000076327c147816 */ /* 0x000fe40000000014 */
[----:B------:R-:W-:Y:S01]  /*4c90*/  PRMT R22, R123, 0x7632, R22 ;  /* 0x000076327b167816 */ /* 0x000fe20000000016 */
[----:B------:R-:W-:Y:S01]  /*4ca0*/  FADD.FTZ R0, R21, R38 ;  /* 0x0000002615007221 */ /* 0x000fe20000010000 */
[----:B------:R-:W-:Y:S01]  /*4cb0*/  STS.U16 [R86], R121 ;  /* 0x0000007956007388 */ /* 0x000fe20000000400 */
[----:B0-----:R-:W-:-:S03]  /*4cc0*/  PRMT R24, R126, 0x7632, R24 ;  /* 0x000076327e187816 */ /* 0x001fc60000000018 */
[----:B------:R-:W-:Y:S01]  /*4cd0*/  STS.U16 [R86+0x4], R124 ;  /* 0x0000047c56007388 */ /* 0x000fe20000000400 */
[----:B----4-:R-:W-:Y:S02]  /*4ce0*/  HADD2.F32 R3, -RZ, R3.H0_H0 ;  /* 0x20000003ff037230 */ /* 0x010fe40000004100 */
[----:B------:R-:W-:Y:S01]  /*4cf0*/  @!P2 FMUL.FTZ R2, R23, -1.4426950216293334961 ;  /* 0xbfb8aa3b1702a820 */ /* 0x000fe20000410000 */
[----:B------:R0:W-:Y:S01]  /*4d00*/  STS.U16 [R86+0x6], R20 ;  /* 0x0000061456007388 */ /* 0x0001e20000000400 */
[----:B------:R-:W-:-:S03]  /*4d10*/  FSETP.GTU.FTZ.AND P6, PT, R0, 20, PT ;  /* 0x41a000000000780b */ /* 0x000fc60003fdc000 */
[----:B------:R-:W-:Y:S04]  /*4d20*/  STS.U16 [R86+0x8], R123 ;  /* 0x0000087b56007388 */ /* 0x000fe80000000400 */
[----:B------:R1:W-:Y:S04]  /*4d30*/  STS.U16 [R86+0xa], R22 ;  /* 0x00000a1656007388 */ /* 0x0003e80000000400 */
[----:B------:R-:W-:Y:S04]  /*4d40*/  STS.U16 [R86+0xc], R126 ;  /* 0x00000c7e56007388 */ /* 0x000fe80000000400 */
[----:B------:R-:W-:Y:S01]  /*4d50*/  STS.U16 [R86+0xe], R24 ;  /* 0x00000e1856007388 */ /* 0x000fe20000000400 */
        /* <DEDUP_REMOVED lines=12> */
[----:B------:R-:W-:Y:S01]  /*4e20*/  HADD2.F32 R21, -RZ, R4.H0_H0 ;  /* 0x20000004ff157230 */ /* 0x000fe20000004100 */
[----:B------:R-:W-:Y:S01]  /*4e30*/  FSETP.GTU.FTZ.AND P1, PT, R3, 20, PT ;  /* 0x41a000000300780b */ /* 0x000fe20003f3c000 */
[----:B---3--:R-:W-:-:S02]  /*4e40*/  HADD2.F32 R7, -RZ, R7.H0_H0 ;  /* 0x20000007ff077230 */ /* 0x008fc40000004100 */
[----:B------:R-:W-:Y:S01]  /*4e50*/  @!P6 FMUL.FTZ R0, R0, -1.4426950216293334961 ;  /* 0xbfb8aa3b0000e820 */ /* 0x000fe20000410000 */
[----:B------:R-:W-:Y:S02]  /*4e60*/  HADD2.F32 R5, -RZ, R5.H0_H0 ;  /* 0x20000005ff057230 */ /* 0x000fe40000004100 */
[--C-:B------:R-:W-:Y:S01]  /*4e70*/  FADD.FTZ R21, R21, R38.reuse ;  /* 0x0000002615157221 */ /* 0x100fe20000010000 */
[--C-:B------:R-:W-:Y:S02]  /*4e80*/  FADD.FTZ R7, R7, R38.reuse ;  /* 0x0000002607077221 */ /* 0x100fe40000010000 */
[----:B------:R-:W-:Y:S02]  /*4e90*/  FADD.FTZ R5, R5, R38 ;  /* 0x0000002605057221 */ /* 0x000fe40000010000 */
[----:B------:R-:W-:Y:S01]  /*4ea0*/  FSETP.GTU.FTZ.AND P3, PT, R21, 20, PT ;  /* 0x41a000001500780b */ /* 0x000fe20003f7c000 */
[----:B------:R-:W3:Y:S01]  /*4eb0*/  @!P6 MUFU.EX2 R0, R0 ;  /* 0x000000000000e308 */ /* 0x000ee20000000800 */
[----:B------:R-:W-:Y:S01]  /*4ec0*/  FSETP.GTU.FTZ.AND P5, PT, R7, 20, PT ;  /* 0x41a000000700780b */ /* 0x000fe20003fbc000 */
[----:B------:R-:W-:-:S02]  /*4ed0*/  @!P1 FMUL.FTZ R3, R3, -1.4426950216293334961 ;  /* 0xbfb8aa3b03039820 */ /* 0x000fc40000410000 */
[----:B------:R-:W4:Y:S01]  /*4ee0*/  @!P2 MUFU.EX2 R2, R2 ;  /* 0x000000020002a308 */ /* 0x000f220000000800 */
[----:B------:R-:W-:-:S03]  /*4ef0*/  FSETP.GTU.FTZ.AND P4, PT, R5, 20, PT ;  /* 0x41a000000500780b */ /* 0x000fc60003f9c000 */
[----:B------:R-:W5:Y:S01]  /*4f00*/  @!P1 MUFU.EX2 R3, R3 ;  /* 0x0000000300039308 */ /* 0x000f620000000800 */
[----:B------:R-:W2:Y:S03]  /*4f10*/  LDS R24, [UR5+0x210] ;  /* 0x00021005ff187984 */ /* 0x000ea60008000800 */
[----:B------:R-:W-:Y:S02]  /*4f20*/  @!P3 FMUL.FTZ R4, R21, -1.4426950216293334961 ;  /* 0xbfb8aa3b1504b820 */ /* 0x000fe40000410000 */
[----:B------:R-:W-:Y:S01]  /*4f30*/  @!P5 FMUL.FTZ R7, R7, -1.4426950216293334961 ;  /* 0xbfb8aa3b0707d820 */ /* 0x000fe20000410000 */
[----:B---3--:R-:W-:Y:S01]  /*4f40*/  @!P6 FADD.FTZ R0, R0, 1 ;  /* 0x3f8000000000e421 */ /* 0x008fe20000010000 */
[----:B0-----:R4:W0:Y:S02]  /*4f50*/  @!P3 MUFU.EX2 R20, R4 ;  /* 0x000000040014b308 */ /* 0x0018240000000800 */
[----:B------:R-:W-:-:S02]  /*4f60*/  @!P4 FMUL.FTZ R5, R5, -1.4426950216293334961 ;  /* 0xbfb8aa3b0505c820 */ /* 0x000fc40000410000 */
[----:B-1----:R1:W-:Y:S01]  /*4f70*/  @!P5 MUFU.EX2 R22, R7 ;  /* 0x000000070016d308 */ /* 0x0023e20000000800 */
[----:B----4-:R-:W-:-:S03]  /*4f80*/  @!P2 FADD.FTZ R4, R2, 1 ;  /* 0x3f8000000204a421 */ /* 0x010fc60000010000 */
[----:B------:R-:W3:Y:S01]  /*4f90*/  @!P6 MUFU.RCP R95, R0 ;  /* 0x00000000005fe308 */ /* 0x000ee20000001000 */
[----:B-1----:R-:W-:-:S07]  /*4fa0*/  SHF.R.S32.HI R7, RZ, 0x1f, R6 ;  /* 0x0000001fff077819 */ /* 0x002fce0000011406 */
[----:B------:R5:W1:Y:S04]  /*4fb0*/  @!P4 MUFU.EX2 R21, R5 ;  /* 0x000000050015c308 */ /* 0x000a680000000800 */
[----:B------:R-:W4:Y:S01]  /*4fc0*/  @!P2 MUFU.RCP R4, R4 ;  /* 0x000000040004a308 */ /* 0x000f220000001000 */
[----:B-----5:R-:W-:Y:S01]  /*4fd0*/  @!P1 FADD.FTZ R5, R3, 1 ;  /* 0x3f80000003059421 */ /* 0x020fe20000010000 */
[----:B--2---:R-:W-:-:S04]  /*4fe0*/  IMAD.WIDE.U32 R2, R96, UR18, R6 ;  /* 0x0000001260027c25 */ /* 0x004fc8000f8e0006 */
[----:B------:R-:W-:Y:S02]  /*4ff0*/  IMAD R3, R97, UR18, R3 ;  /* 0x0000001261037c24 */ /* 0x000fe4000f8e0203 */
[----:B------:R-:W2:Y:S01]  /*5000*/  @!P1 MUFU.RCP R5, R5 ;  /* 0x0000000500059308 */ /* 0x000ea20000001000 */
[----:B------:R-:W-:-:S04]  /*5010*/  IMAD.WIDE.U32 R2, R39, UR6, R2 ;  /* 0x0000000627027c25 */ /* 0x000fc8000f8e0002 */
[----:B0-----:R-:W-:Y:S01]  /*5020*/  @!P3 FADD.FTZ R20, R20, 1 ;  /* 0x3f8000001414b421 */ /* 0x001fe20000010000 */
[----:B-1----:R-:W-:Y:S01]  /*5030*/  @!P4 FADD.FTZ R21, R21, 1 ;  /* 0x3f8000001515c421 */ /* 0x002fe20000010000 */
[----:B------:R-:W-:Y:S01]  /*5040*/  @!P5 FADD.FTZ R22, R22, 1 ;  /* 0x3f8000001616d421 */ /* 0x000fe20000010000 */
[----:B---3--:R-:W-:Y:S01]  /*5050*/  @!P6 FMUL.FTZ R92, R92, R95 ;  /* 0x0000005f5c5ce220 */ /* 0x008fe20000410000 */
[----:B------:R-:W-:Y:S01]  /*5060*/  IMAD R0, R39, UR7, R3 ;  /* 0x0000000727007c24 */ /* 0x000fe2000f8e0203 */
[----:B------:R-:W-:Y:S01]  /*5070*/  IADD3 R3, P6, PT, R58, R2, RZ ;  /* 0x000000023a037210 */ /* 0x000fe20007fde0ff */
[----:B----4-:R-:W-:Y:S01]  /*5080*/  @!P2 FMUL.FTZ R91, R91, R4 ;  /* 0x000000045b5ba220 */ /* 0x010fe20000410000 */
[----:B------:R-:W0:Y:S01]  /*5090*/  @!P3 MUFU.RCP R20, R20 ;  /* 0x000000140014b308 */ /* 0x000e220000001000 */
[----:B------:R-:W1:Y:S01]  /*50a0*/  LDCU.64 UR6, c[0x0][0x560] ;  /* 0x0000ac00ff0677ac */ /* 0x000e620008000a00 */
[----:B------:R-:W-:Y:S02]  /*50b0*/  IADD3.X R0, PT, PT, RZ, R0, RZ, P6, !PT ;  /* 0x00000000ff007210 */ /* 0x000fe400037fe4ff */
[----:B------:R-:W-:-:S04]  /*50c0*/  LEA R2, P2, R3, UR8, 0x1 ;  /* 0x0000000803027c11 */ /* 0x000fc8000f8408ff */
[----:B------:R-:W3:Y:S01]  /*50d0*/  @!P4 MUFU.RCP R21, R21 ;  /* 0x000000150015c308 */ /* 0x000ee20000001000 */
[----:B--2---:R-:W-:Y:S01]  /*50e0*/  @!P1 FMUL.FTZ R90, R90, R5 ;  /* 0x000000055a5a9220 */ /* 0x004fe20000410000 */
[----:B------:R-:W-:-:S06]  /*50f0*/  LEA.HI.X R3, R3, UR9, R0, 0x1, P2 ;  /* 0x0000000903037c11 */ /* 0x000fcc00090f0c00 */
[----:B------:R-:W2:Y:S01]  /*5100*/  @!P5 MUFU.RCP R22, R22 ;  /* 0x000000160016d308 */ /* 0x000ea20000001000 */
[-C--:B------:R-:W-:Y:S02]  /*5110*/  ISETP.GE.AND P1, PT, R58, R24.reuse, PT ;  /* 0x000000183a00720c */ /* 0x080fe40003f26270 */
[----:B------:R-:W-:Y:S01]  /*5120*/  ISETP.GE.AND P2, PT, R67, R24, PT ;  /* 0x000000184300720c */ /* 0x000fe20003f46270 */
[----:B0-----:R-:W-:Y:S01]  /*5130*/  @!P3 FMUL.FTZ R89, R89, R20 ;  /* 0x000000145959b220 */ /* 0x001fe20000410000 */
[-C--:B------:R-:W-:Y:S02]  /*5140*/  ISETP.GE.AND P3, PT, R68, R24.reuse, PT ;  /* 0x000000184400720c */ /* 0x080fe40003f66270 */
[-C--:B------:R-:W-:Y:S01]  /*5150*/  ISETP.GE.AND P6, PT, R71, R24.reuse, PT ;  /* 0x000000184700720c */ /* 0x080fe20003fc6270 */
[----:B---3--:R-:W-:Y:S01]  /*5160*/  @!P4 FMUL.FTZ R88, R88, R21 ;  /* 0x000000155858c220 */ /* 0x008fe20000410000 */
[----:B------:R-:W-:-:S05]  /*5170*/  ISETP.GE.AND P4, PT, R70, R24, PT ;  /* 0x000000184600720c */ /* 0x000fca0003f86270 */
[----:B------:R-:W-:Y:S01]  /*5180*/  @!P1 STG.E.U16 desc[UR16][R2.64], R23 ;  /* 0x0000001702009986 */ /* 0x000fe2000c101510 */
[----:B------:R-:W-:Y:S01]  /*5190*/  ISETP.GE.AND P1, PT, R72, R24, PT ;  /* 0x000000184800720c */ /* 0x000fe20003f26270 */
[----:B--2---:R-:W-:Y:S02]  /*51a0*/  @!P5 FMUL.FTZ R87, R87, R22 ;  /* 0x000000165757d220 */ /* 0x004fe40000410000 */
        /* <DEDUP_REMOVED lines=85> */
.L_x_8733:
        /* <DEDUP_REMOVED lines=34> */
.L_x_8775:
[----:B------:R-:W-:Y:S05]  /*5920*/  BSYNC.RECONVERGENT B0 ;  /* 0x0000000000007941 */ /* 0x000fea0003800200 */
.L_x_8774:
        /* <DEDUP_REMOVED lines=26> */
.L_x_8777:
[----:B------:R-:W-:Y:S05]  /*5ad0*/  BSYNC.RECONVERGENT B0 ;  /* 0x0000000000007941 */ /* 0x000fea0003800200 */
.L_x_8776:
        /* <DEDUP_REMOVED lines=13> */
.L_x_8779:
        /* <DEDUP_REMOVED lines=25> */
.L_x_8778:
[----:B------:R-:W-:Y:S05]  /*5d40*/  EXIT ;  /* 0x000000000000794d */ /* 0x000fea0003800000 */
.L_x_8780:
        /* <DEDUP_REMOVED lines=11> */
.L_x_10514:


//--------------------- .text._Z25selective_scan_bwd_kernelI32Selective_Scan_bwd_kernel_traitsILi32ELi8ELb0ELb1ELb0ELb1ELb1EN3c104HalfEfEEv12SSMParamsBwd --------------------------
	.section	.text._Z25selective_scan_bwd_kernelI32Selective_Scan_bwd_kernel_traitsILi32ELi8ELb0ELb1ELb0ELb1ELb1EN3c104HalfEfEEv12SSMParamsBwd,"ax",@progbits
	.align	128
        .global         _Z25selective_scan_bwd_kernelI32Selective_Scan_bwd_kernel_traitsILi32ELi8ELb0ELb1ELb0ELb1ELb1EN3c104HalfEfEEv12SSMParamsBwd
        .type           _Z25selective_scan_bwd_kernelI32Selective_Scan_bwd_kernel_traitsILi32ELi8ELb0ELb1ELb0ELb1ELb1EN3c104HalfEfEEv12SSMParamsBwd,@function
        .size           _Z25selective_scan_bwd_kernelI32Selective_Scan_bwd_kernel_traitsILi32ELi8ELb0ELb1ELb0ELb1ELb1EN3c104HalfEfEEv12SSMParamsBwd,(.L_x_10515 - _Z25selective_scan_bwd_kernelI32Selective_Scan_bwd_kernel_traitsILi32ELi8ELb0ELb1ELb0ELb1ELb1EN3c104HalfEfEEv12SSMParamsBwd)
        .other          _Z25selective_scan_bwd_kernelI32Selective_Scan_bwd_kernel_traitsILi32ELi8ELb0ELb1ELb0ELb1ELb1EN3c104HalfEfEEv12SSMParamsBwd,@"STO_CUDA_ENTRY STV_DEFAULT"
_Z25selective_scan_bwd_kernelI32Selective_Scan_bwd_kernel_traitsILi32ELi8ELb0ELb1ELb0ELb1ELb1EN3c104HalfEfEEv12SSMParamsBwd:
.text._Z25selective_scan_bwd_kernelI32Selective_Scan_bwd_kernel_traitsILi32ELi8ELb0ELb1ELb0ELb1ELb1EN3c104HalfEfEEv12SSMParamsBwd:
        /* <DEDUP_REMOVED lines=51> */
[----:B------:R-:W2:Y:S01]  /*0330*/  @P0 LDC R0, c[0x0][0x384] ;  /* 0x0000e100ff000b82 */ /* 0x000ea20000000800 */
[----:B------:R-:W-:Y:S01]  /*0340*/  UIMAD UR8, UR18, UR9, UR5 ;  /* 0x00000009120872a4 */ /* 0x000fe2000f8e0205 */
        /* <DEDUP_REMOVED lines=14> */
[----:B--2---:R-:W-:Y:S02]  /*0430*/  @P0 IMAD R0, R0, UR18, R39 ;  /* 0x0000001200000c24 */ /* 0x004fe4000f8e0227 */
[----:B------:R-:W-:Y:S01]  /*0440*/  IMAD.WIDE.U32 R2, R39, UR10, R2 ;  /* 0x0000000a27027c25 */ /* 0x000fe2000f8e0002 */
[----:B------:R-:W-:-:S03]  /*0450*/  MOV R5, UR4 ;  /* 0x0000000400057c02 */ /* 0x000fc60008000f00 */
[----:B------:R-:W-:Y:S01]  /*0460*/  @P0 IMAD R0, R0, R19, RZ ;  /* 0x0000001300000224 */ /* 0x000fe200078e02ff */
[----:B-1----:R-:W-:Y:S01]  /*0470*/  UIMAD.WIDE.U32 UR4, UR18, UR6, URZ ;  /* 0x00000006120472a5 */ /* 0x002fe2000f8e00ff */
[----:B------:R-:W-:Y:S01]  /*0480*/  IMAD R13, R39, UR11, R3 ;  /* 0x0000000b270d7c24 */ /* 0x000fe2000f8e0203 */
[----:B------:R-:W-:Y:S01]  /*0490*/  @!P3 IADD3 R27, PT, PT, -R27, RZ, RZ ;  /* 0x000000ff1b1bb210 */ /* 0x000fe20007ffe1ff */
[----:B---3--:R-:W-:Y:S02]  /*04a0*/  @P0 IMAD R3, R0, R21, RZ ;  /* 0x0000001500030224 */ /* 0x008fe400078e02ff */
        /* <DEDUP_REMOVED lines=26> */
[----:B-1----:R-:W-:Y:S01]  /*0650*/  IMAD.WIDE.U32 R16, R39, R20, RZ ;  /* 0x0000001427107225 */ /* 0x002fe200078e00ff */
[----:B------:R-:W-:-:S02]  /*0660*/  IADD3.X R3, PT, PT, R0, R11, RZ, P3, !PT ;  /* 0x0000000b00037210 */ /* 0x000fc40001ffe4ff */
[----:B------:R-:W-:Y:S02]  /*0670*/  LEA.HI.X R52, R52, R23, R4, 0x1, P0 ;  /* 0x0000001734347211 */ /* 0x000fe400000f0c04 */
        /* <DEDUP_REMOVED lines=75> */
.L_x_8822:
[----:B------:R-:W0:Y:S01]  /*0b30*/  LDC.64 R20, c[0x0][0x410] ;  /* 0x00010400ff147b82 */ /* 0x000e220000000a00 */
[----:B------:R-:W-:Y:S01]  /*0b40*/  IADD3 R40, PT, PT, R74, -0x1, RZ ;  /* 0xffffffff4a287810 */ /* 0x000fe20007ffe0ff */
[----:B------:R-:W1:Y:S01]  /*0b50*/  LDCU UR4, c[0x0][0x388] ;  /* 0x00007100ff0477ac */ /* 0x000e620008000800 */
[----:B------:R-:W-:Y:S01]  /*0b60*/  HFMA2 R7, -RZ, RZ, 0, 0 ;  /* 0x00000000ff077431 */ /* 0x000fe200000001ff */
[----:B------:R-:W-:Y:S02]  /*0b70*/  SHF.L.U32 R31, R56, 0x1, RZ ;  /* 0x00000001381f7819 */ /* 0x000fe400000006ff */
[----:B------:R-:W-:Y:S02]  /*0b80*/  SHF.L.U32 R6, R40, 0x8, RZ ;  /* 0x0000000828067819 */ /* 0x000fe400000006ff */
[----:B------:R-:W2:Y:S01]  /*0b90*/  LDC.64 R22, c[0x0][0x420] ;  /* 0x00010800ff167b82 */ /* 0x000ea20000000a00 */
[----:B------:R-:W-:Y:S02]  /*0ba0*/  IADD3 R30, P4, PT, R31, R42, RZ ;  /* 0x0000002a1f1e7210 */ /* 0x000fe40007f9e0ff */
[----:B------:R-:W-:-:S02]  /*0bb0*/  PRMT R29, RZ, 0x7610, R29 ;  /* 0x00007610ff1d7816 */ /* 0x000fc4000000001d */
[----:B------:R-:W-:-:S03]  /*0bc0*/  PRMT R33, RZ, 0x7610, R33 ;  /* 0x00007610ff217816 */ /* 0x000fc60000000021 */
[----:B------:R-:W3:Y:S01]  /*0bd0*/  LDC.64 R26, c[0x0][0x418] ;  /* 0x00010600ff1a7b82 */ /* 0x000ee20000000a00 */
[----:B-1----:R-:W-:-:S07]  /*0be0*/  IADD3 R77, PT, PT, -R6, UR4, RZ ;  /* 0x00000004064d7c10 */ /* 0x002fce000fffe1ff */
[----:B------:R-:W1:Y:S01]  /*0bf0*/  LDC.64 R24, c[0x0][0x428] ;  /* 0x00010a00ff187b82 */ /* 0x000e620000000a00 */
[----:B0-----:R-:W-:Y:S01]  /*0c00*/  IMAD.WIDE.U32 R2, R20, UR18, R6 ;  /* 0x0000001214027c25 */ /* 0x001fe2000f8e0006 */
[----:B------:R-:W-:Y:S02]  /*0c10*/  PRMT R20, RZ, 0x7610, R20 ;  /* 0x00007610ff147816 */ /* 0x000fe40000000014 */
[-C--:B------:R-:W-:Y:S01]  /*0c20*/  ISETP.GE.AND P6, PT, R66, R77.reuse, PT ;  /* 0x0000004d4200720c */ /* 0x080fe20003fc6270 */
[----:B------:R-:W-:Y:S01]  /*0c30*/  IMAD R3, R21, UR18, R3 ;  /* 0x0000001215037c24 */ /* 0x000fe2000f8e0203 */
[----:B------:R-:W-:Y:S01]  /*0c40*/  ISETP.GE.AND P5, PT, R67, R77, PT ;  /* 0x0000004d4300720c */ /* 0x000fe20003fa6270 */
        /* <DEDUP_REMOVED lines=50> */
[----:B------:R-:W-:Y:S01]  /*0f70*/  P2R R100, PR, RZ, 0x20 ;  /* 0x00000020ff647803 */ /* 0x000fe20000000000 */
[----:B-1----:R-:W-:Y:S01]  /*0f80*/  ULEA UR5, UR5, UR4, 0x18 ;  /* 0x0000000405057291 */ /* 0x002fe2000f8ec0ff */
[C---:B0-----:R-:W-:Y:S02]  /*0f90*/  IADD3 R28, PT, PT, R85.reuse, 0x20, RZ ;  /* 0x00000020551c7810 */ /* 0x041fe40007ffe0ff */
[C---:B------:R-:W-:Y:S02]  /*0fa0*/  IADD3 R32, PT, PT, R85.reuse, 0x40, RZ ;  /* 0x0000004055207810 */ /* 0x040fe40007ffe0ff */
[-C--:B------:R-:W-:Y:S02]  /*0fb0*/  LEA.HI.SX32 R28, R28, R85.reuse, 0x1b ;  /* 0x000000551c1c7211 */ /* 0x080fe400078fdaff */
[----:B------:R-:W-:Y:S02]  /*0fc0*/  LEA.HI.SX32 R32, R32, R85, 0x1b ;  /* 0x0000005520207211 */ /* 0x000fe400078fdaff */
[----:B------:R-:W-:-:S02]  /*0fd0*/  IADD3 R2, PT, PT, R85, 0x60, RZ ;  /* 0x0000006055027810 */ /* 0x000fc40007ffe0ff */
[----:B------:R-:W-:Y:S02]  /*0fe0*/  LEA R78, R28, UR5, 0x1 ;  /* 0x000000051c4e7c11 */ /* 0x000fe4000f8e08ff */
[CC--:B------:R-:W-:Y:S02]  /*0ff0*/  LEA.HI.SX32 R79, R85.reuse, R85.reuse, 0x1b ;  /* 0x00000055554f7211 */ /* 0x0c0fe400078fdaff */
[----:B------:R-:W-:Y:S02]  /*1000*/  LEA R76, R32, UR5, 0x1 ;  /* 0x00000005204c7c11 */ /* 0x000fe4000f8e08ff */
[C---:B------:R-:W-:Y:S02]  /*1010*/  IADD3 R28, PT, PT, R85.reuse, 0x80, RZ ;  /* 0x00000080551c7810 */ /* 0x040fe40007ffe0ff */
[----:B------:R-:W-:Y:S02]  /*1020*/  LEA.HI.SX32 R2, R2, R85, 0x1b ;  /* 0x0000005502027211 */ /* 0x000fe400078fdaff */
[----:B------:R-:W-:-:S02]  /*1030*/  IADD3 R32, PT, PT, R85, 0xa0, RZ ;  /* 0x000000a055207810 */ /* 0x000fc40007ffe0ff */
[C---:B------:R-:W-:Y:S02]  /*1040*/  IADD3 R34, PT, PT, R85.reuse, 0xc0, RZ ;  /* 0x000000c055227810 */ /* 0x040fe40007ffe0ff */
[----:B------:R-:W-:Y:S02]  /*1050*/  IADD3 R36, PT, PT, R85, 0xe0, RZ ;  /* 0x000000e055247810 */ /* 0x000fe40007ffe0ff */
[----:B------:R-:W-:Y:S02]  /*1060*/  LEA R79, R79, UR5, 0x1 ;  /* 0x000000054f4f7c11 */ /* 0x000fe4000f8e08ff */
[-C--:B------:R-:W-:Y:S02]  /*1070*/  LEA.HI.SX32 R28, R28, R85.reuse, 0x1b ;  /* 0x000000551c1c7211 */ /* 0x080fe400078fdaff */
[----:B------:R-:W-:Y:S02]  /*1080*/  LEA R84, R2, UR5, 0x1 ;  /* 0x0000000502547c11 */ /* 0x000fe4000f8e08ff */
[----:B------:R-:W-:-:S02]  /*1090*/  LEA.HI.SX32 R32, R32, R85, 0x1b ;  /* 0x0000005520207211 */ /* 0x000fc400078fdaff */
[----:B------:R-:W-:Y:S02]  /*10a0*/  SHF.L.U32 R2, R85, 0x3, RZ ;  /* 0x0000000355027819 */ /* 0x000fe400000006ff */
[-C--:B------:R-:W-:Y:S02]  /*10b0*/  LEA.HI.SX32 R34, R34, R85.reuse, 0x1b ;  /* 0x0000005522227211 */ /* 0x080fe400078fdaff */
[----:B------:R-:W-:Y:S02]  /*10c0*/  LEA.HI.SX32 R36, R36, R85, 0x1b ;  /* 0x0000005524247211 */ /* 0x000fe400078fdaff */
[----:B------:R-:W-:Y:S02]  /*10d0*/  LEA R83, R28, UR5, 0x1 ;  /* 0x000000051c537c11 */ /* 0x000fe4000f8e08ff */
[----:B------:R-:W-:Y:S02]  /*10e0*/  LEA R82, R32, UR5, 0x1 ;  /* 0x0000000520527c11 */ /* 0x000fe4000f8e08ff */
[----:B------:R-:W-:-:S02]  /*10f0*/  LEA.HI.SX32 R86, R2, R2, 0x1b ;  /* 0x0000000202567211 */ /* 0x000fc400078fdaff */
[----:B------:R-:W-:Y:S02]  /*1100*/  LEA R81, R34, UR5, 0x1 ;  /* 0x0000000522517c11 */ /* 0x000fe4000f8e08ff */
[----:B------:R-:W-:Y:S02]  /*1110*/  LEA R80, R36, UR5, 0x1 ;  /* 0x0000000524507c11 */ /* 0x000fe4000f8e08ff */
[----:B------:R-:W-:Y:S02]  /*1120*/  LEA R86, R86, UR5, 0x1 ;  /* 0x0000000556567c11 */ /* 0x000fe4000f8e08ff */
[----:B------:R-:W-:Y:S02]  /*1130*/  ISETP.NE.AND P6, PT, R96, RZ, PT ;  /* 0x000000ff6000720c */ /* 0x000fe40003fc5270 */
[----:B------:R-:W-:Y:S02]  /*1140*/  PRMT R32, RZ, 0x7610, R32 ;  /* 0x00007610ff207816 */ /* 0x000fe40000000020 */
        /* <DEDUP_REMOVED lines=63> */
[----:B-----5:R-:W-:-:S05]  /*1540*/  FADD.FTZ R94, R29, R38 ;  /* 0x000000261d5e7221 */ /* 0x020fca0000010000 */
[----:B------:R-:W-:Y:S01]  /*1550*/  FSETP.GTU.FTZ.AND P5, PT, R94, 20, PT ;  /* 0x41a000005e00780b */ /* 0x000fe20003fbc000 */
[----:B--2---:R-:W-:Y:S02]  /*1560*/  HADD2.F32 R99, -RZ, R32.H0_H0 ;  /* 0x20000020ff637230 */ /* 0x004fe40000004100 */
[----:B---3--:R-:W-:Y:S02]  /*1570*/  HADD2.F32 R33, -RZ, R33.H0_H0 ;  /* 0x20000021ff217230 */ /* 0x008fe40000004100 */
[----:B----4-:R-:W-:Y:S02]  /*1580*/  HADD2.F32 R31, -RZ, R34.H0_H0 ;  /* 0x20000022ff1f7230 */ /* 0x010fe40000004100 */
[----:B------:R-:W-:Y:S02]  /*1590*/  HADD2.F32 R35, -RZ, R35.H0_H0 ;  /* 0x20000023ff237230 */ /* 0x000fe40000004100 */
[----:B------:R-:W-:Y:S01]  /*15a0*/  HADD2.F32 R37, -RZ, R37.H0_H0 ;  /* 0x20000025ff257230 */ /* 0x000fe20000004100 */
[----:B------:R-:W-:Y:S01]  /*15b0*/  BSSY.RECONVERGENT B0, `(.L_x_8782) ;  /* 0x0000032000007945 */ /* 0x000fe20003800200 */
[----:B------:R-:W-:Y:S04]  /*15c0*/  STS.U16 [R79], R88 ;  /* 0x000000584f007388 */ /* 0x000fe80000000400 */
[----:B------:R0:W-:Y:S04]  /*15d0*/  STS.U16 [R78+0x40], R91 ;  /* 0x0000405b4e007388 */ /* 0x0001e80000000400 */
[----:B------:R1:W-:Y:S04]  /*15e0*/  STS.U16 [R76+0x80], R93 ;  /* 0x0000805d4c007388 */ /* 0x0003e80000000400 */
[----:B------:R-:W-:Y:S01]  /*15f0*/  STS.U16 [R84+0xc0], R95 ;  /* 0x0000c05f54007388 */ /* 0x000fe20000000400 */
[----:B0-----:R-:W-:-:S03]  /*1600*/  HADD2.F32 R91, -RZ, R36.H0_H0 ;  /* 0x20000024ff5b7230 */ /* 0x001fc60000004100 */
[----:B------:R0:W-:Y:S01]  /*1610*/  STS.U16 [R83+0x100], R90 ;  /* 0x0001005a53007388 */ /* 0x0001e20000000400 */
[----:B-1----:R-:W-:-:S03]  /*1620*/  HADD2.F32 R93, -RZ, R87.H0_H0 ;  /* 0x20000057ff5d7230 */ /* 0x002fc60000004100 */
[----:B------:R-:W-:Y:S04]  /*1630*/  STS.U16 [R82+0x140], R97 ;  /* 0x0001406152007388 */ /* 0x000fe80000000400 */
[----:B------:R1:W-:Y:S04]  /*1640*/  STS.U16 [R81+0x180], R92 ;  /* 0x0001805c51007388 */ /* 0x0003e80000000400 */
[----:B------:R2:W-:Y:S01]  /*1650*/  STS.U16 [R80+0x1c0], R89 ;  /* 0x0001c05950007388 */ /* 0x0005e20000000400 */
[--C-:B------:R-:W-:Y:S01]  /*1660*/  FADD.FTZ R87, R99, R38.reuse ;  /* 0x0000002663577221 */ /* 0x100fe20000010000 */
[--C-:B------:R-:W-:Y:S01]  /*1670*/  FADD.FTZ R88, R33, R38.reuse ;  /* 0x0000002621587221 */ /* 0x100fe20000010000 */
[--C-:B0-----:R-:W-:Y:S01]  /*1680*/  FADD.FTZ R90, R35, R38.reuse ;  /* 0x00000026235a7221 */ /* 0x101fe20000010000 */
[--C-:B------:R-:W-:Y:S01]  /*1690*/  FADD.FTZ R91, R91, R38.reuse ;  /* 0x000000265b5b7221 */ /* 0x100fe20000010000 */
[--C-:B------:R-:W-:Y:S01]  /*16a0*/  FADD.FTZ R93, R93, R38.reuse ;  /* 0x000000265d5d7221 */ /* 0x100fe20000010000 */
[--C-:B-1----:R-:W-:Y:S01]  /*16b0*/  FADD.FTZ R92, R37, R38.reuse ;  /* 0x00000026255c7221 */ /* 0x102fe20000010000 */
[----:B--2---:R-:W-:Y:S01]  /*16c0*/  FADD.FTZ R89, R31, R38 ;  /* 0x000000261f597221 */ /* 0x004fe20000010000 */
[----:B------:R-:W-:Y:S01]  /*16d0*/  NOP ;  /* 0x0000000000007918 */ /* 0x000fe20000000000 */
[----:B------:R-:W-:Y:S05]  /*16e0*/  @P5 BRA `(.L_x_8783) ;  /* 0x0000000000785947 */ /* 0x000fea0003800000 */
        /* <DEDUP_REMOVED lines=30> */
.L_x_8783:
[----:B------:R-:W-:Y:S05]  /*18d0*/  BSYNC.RECONVERGENT B0 ;  /* 0x0000000000007941 */ /* 0x000fea0003800200 */
.L_x_8782:
[----:B------:R-:W-:Y:S01]  /*18e0*/  FSETP.GTU.FTZ.AND P5, PT, R87, 20, PT ;  /* 0x41a000005700780b */ /* 0x000fe20003fbc000 */
[----:B------:R-:W-:-:S12]  /*18f0*/  BSSY.RECONVERGENT B0, `(.L_x_8784) ;  /* 0x0000020000007945 */ /* 0x000fd80003800200 */
        /* <DEDUP_REMOVED lines=31> */
.L_x_8785:
[----:B------:R-:W-:Y:S05]  /*1af0*/  BSYNC.RECONVERGENT B0 ;  /* 0x0000000000007941 */ /* 0x000fea0003800200 */
.L_x_8784:
        /* <DEDUP_REMOVED lines=33> */
.L_x_8787:
[----:B------:R-:W-:Y:S05]  /*1d10*/  BSYNC.RECONVERGENT B0 ;  /* 0x0000000000007941 */ /* 0x000fea0003800200 */
.L_x_8786:
        /* <DEDUP_REMOVED lines=33> */
.L_x_8789:
[----:B------:R-:W-:Y:S05]  /*1f30*/  BSYNC.RECONVERGENT B0 ;  /* 0x0000000000007941 */ /* 0x000fea0003800200 */
.L_x_8788:
        /* <DEDUP_REMOVED lines=33> */
.L_x_8791:
[----:B------:R-:W-:Y:S05]  /*2150*/  BSYNC.RECONVERGENT B0 ;  /* 0x0000000000007941 */ /* 0x000fea0003800200 */
.L_x_8790:
        /* <DEDUP_REMOVED lines=33> */
.L_x_8793:
[----:B------:R-:W-:Y:S05]  /*2370*/  BSYNC.RECONVERGENT B0 ;  /* 0x0000000000007941 */ /* 0x000fea0003800200 */
.L_x_8792:
        /* <DEDUP_REMOVED lines=33> */
.L_x_8795:
[----:B------:R-:W-:Y:S05]  /*2590*/  BSYNC.RECONVERGENT B0 ;  /* 0x0000000000007941 */ /* 0x000fea0003800200 */
.L_x_8794:
        /* <DEDUP_REMOVED lines=33> */
.L_x_8797:
[----:B------:R-:W-:Y:S05]  /*27b0*/  BSYNC.RECONVERGENT B0 ;  /* 0x0000000000007941 */ /* 0x000fea0003800200 */
.L_x_8796:
[----:B------:R-:W0:Y:S01]  /*27c0*/  LDCU.64 UR6, c[0x0][0x488] ;  /* 0x00009100ff0677ac */ /* 0x000e220008000a00 */
[----:B------:R-:W1:Y:S01]  /*27d0*/  LDS.U16 R29, [R86+0x8] ;  /* 0x00000800561d7984 */ /* 0x000e620000000400 */
[----:B------:R-:W-:Y:S01]  /*27e0*/  P2R R103, PR, RZ, 0x10 ;  /* 0x00000010ff677803 */ /* 0x000fe20000000000 */
[----:B------:R-:W2:Y:S01]  /*27f0*/  LDC.64 R134, c[0x0][0x508] ;  /* 0x00014200ff867b82 */ /* 0x000ea20000000a00 */
[----:B------:R-:W-:Y:S01]  /*2800*/  ISETP.NE.AND P4, PT, R96, RZ, PT ;  /* 0x000000ff6000720c */ /* 0x000fe20003f85270 */
[----:B------:R-:W3:Y:S01]  /*2810*/  LDS.U16 R34, [R86+0xa] ;  /* 0x00000a0056227984 */ /* 0x000ee20000000400 */
[----:B------:R-:W-:Y:S01]  /*2820*/  ISETP.NE.AND P6, PT, R100, RZ, PT ;  /* 0x000000ff6400720c */ /* 0x000fe20003fc5270 */
[----:B------:R-:W4:Y:S01]  /*2830*/  LDCU.64 UR8, c[0x0][0x558] ;  /* 0x0000ab00ff0877ac */ /* 0x000f220008000a00 */
[----:B------:R-:W-:Y:S01]  /*2840*/  PRMT R37, RZ, 0x7610, R37 ;  /* 0x00007610ff257816 */ /* 0x000fe20000000025 */
        /* <DEDUP_REMOVED lines=51> */
[----:B------:R-:W-:Y:S04]  /*2b80*/  LDS.U16 R95, [R86+0x6] ;  /* 0x00000600565f7984 */ /* 0x000fe80000000400 */
[----:B------:R-:W4:Y:S04]  /*2b90*/  LDS.U16 R96, [R86+0x8] ;  /* 0x0000080056607984 */ /* 0x000f280000000400 */
[----:B------:R-:W5:Y:S04]  /*2ba0*/  LDS.U16 R97, [R86+0xa] ;  /* 0x00000a0056617984 */ /* 0x000f680000000400 */
[----:B------:R-:W0:Y:S04]  /*2bb0*/  LDS.U16 R98, [R86+0xc] ;  /* 0x00000c0056627984 */ /* 0x000e280000000400 */
[----:B------:R-:W0:Y:S01]  /*2bc0*/  LDS.U16 R99, [R86+0xe] ;  /* 0x00000e0056637984 */ /* 0x000e220000000400 */
[----:B------:R-:W-:Y:S01]  /*2bd0*/  BAR.SYNC.DEFER_BLOCKING 0x0 ;  /* 0x0000000000007b1d */ /* 0x000fe20000010000 */
[----:B-1----:R-:W-:-:S02]  /*2be0*/  PRMT R101, RZ, 0x7610, R101 ;  /* 0x00007610ff657816 */ /* 0x002fc40000000065 */
        /* <DEDUP_REMOVED lines=12> */
[----:B--2---:R-:W-:-:S02]  /*2cb0*/  HADD2.F32 R108, -RZ, R31.H0_H0 ;  /* 0x2000001fff6c7230 */ /* 0x004fc40000004100 */
[----:B------:R-:W-:-:S03]  /*2cc0*/  HADD2.F32 R106, -RZ, R30.H0_H0 ;  /* 0x2000001eff6a7230 */ /* 0x000fc60000004100 */
[----:B------:R-:W-:Y:S02]  /*2cd0*/  FMUL.FTZ R31, R108, -1.4426950216293334961 ;  /* 0xbfb8aa3b6c1f7820 */ /* 0x000fe40000410000 */
[----:B------:R-:W-:Y:S01]  /*2ce0*/  FMUL.FTZ R30, R106, -1.4426950216293334961 ;  /* 0xbfb8aa3b6a1e7820 */ /* 0x000fe20000410000 */
[----:B---3--:R-:W-:Y:S01]  /*2cf0*/  HADD2.F32 R110, -RZ, R37.H0_H0 ;  /* 0x20000025ff6e7230 */ /* 0x008fe20000004100 */
[----:B-1----:R-:W-:Y:S04]  /*2d00*/  MUFU.EX2 R33, R31 ;  /* 0x0000001f00217308 */ /* 0x002fe80000000800 */
[----:B------:R-:W-:Y:S01]  /*2d10*/  MUFU.EX2 R32, R30 ;  /* 0x0000001e00207308 */ /* 0x000fe20000000800 */
[----:B------:R-:W-:-:S06]  /*2d20*/  FMUL.FTZ R37, R110, -1.4426950216293334961 ;  /* 0xbfb8aa3b6e257820 */ /* 0x000fcc0000410000 */
[----:B------:R-:W1:Y:S01]  /*2d30*/  MUFU.EX2 R37, R37 ;  /* 0x0000002500257308 */ /* 0x000e620000000800 */
[----:B----4-:R-:W-:Y:S02]  /*2d40*/  HADD2.F32 R112, -RZ, R96.H0_H0 ;  /* 0x20000060ff707230 */ /* 0x010fe40000004100 */
[----:B-----5:R-:W-:Y:S02]  /*2d50*/  HADD2.F32 R116, -RZ, R97.H0_H0 ;  /* 0x20000061ff747230 */ /* 0x020fe40000004100 */
[----:B0-----:R-:W-:Y:S02]  /*2d60*/  HADD2.F32 R118, -RZ, R98.H0_H0 ;  /* 0x20000062ff767230 */ /* 0x001fe40000004100 */
[----:B------:R-:W-:Y:S01]  /*2d70*/  FMUL.FTZ R96, R112, -1.4426950216293334961 ;  /* 0xbfb8aa3b70607820 */ /* 0x000fe20000410000 */
[----:B------:R-:W-:-:S03]  /*2d80*/  HADD2.F32 R121, -RZ, R99.H0_H0 ;  /* 0x20000063ff797230 */ /* 0x000fc60000004100 */
[----:B------:R0:W2:Y:S01]  /*2d90*/  MUFU.EX2 R99, R96 ;  /* 0x0000006000637308 */ /* 0x0000a20000000800 */
[----:B-1----:R-:W-:Y:S01]  /*2da0*/  FADD.FTZ R98, R37, 1 ;  /* 0x3f80000025627421 */ /* 0x002fe20000010000 */
[----:B0-----:R-:W-:Y:S01]  /*2db0*/  FADD.FTZ R96, R33, 1 ;  /* 0x3f80000021607421 */ /* 0x001fe20000010000 */
[----:B------:R-:W-:Y:S02]  /*2dc0*/  HADD2.F32 R25, -RZ, R25.H0_H0 ;  /* 0x20000019ff197230 */ /* 0x000fe40000004100 */
[----:B------:R-:W-:Y:S02]  /*2dd0*/  HADD2.F32 R0, -RZ, R0.H0_H0 ;  /* 0x20000000ff007230 */ /* 0x000fe40000004100 */
[----:B------:R-:W-:Y:S01]  /*2de0*/  HADD2.F32 R36, -RZ, R36.H0_H0 ;  /* 0x20000024ff247230 */ /* 0x000fe20000004100 */
[----:B------:R-:W-:Y:S01]  /*2df0*/  ISETP.NE.AND P0, PT, R14, RZ, PT ;  /* 0x000000ff0e00720c */ /* 0x000fe20003f05270 */
[----:B------:R0:W-:Y:S04]  /*2e00*/  STS.U16 [R79], R104 ;  /* 0x000000684f007388 */ /* 0x0001e80000000400 */
        /* <DEDUP_REMOVED lines=8> */
[----:B------:R-:W-:Y:S04]  /*2e90*/  LDS.U16 R31, [R86+0x2] ;  /* 0x00000200561f7984 */ /* 0x000fe80000000400 */
[----:B------:R-:W4:Y:S01]  /*2ea0*/  LDS.U16 R30, [R86] ;  /* 0x00000000561e7984 */ /* 0x000f220000000400 */
[----:B0-----:R-:W-:Y:S02]  /*2eb0*/  HADD2.F32 R104, -RZ, R95.H0_H0 ;  /* 0x2000005fff687230 */ /* 0x001fe40000004100 */
[----:B-1----:R-:W-:Y:S01]  /*2ec0*/  FMUL.FTZ R101, R116, -1.4426950216293334961 ;  /* 0xbfb8aa3b74657820 */ /* 0x002fe20000410000 */
[----:B------:R-:W0:Y:S02]  /*2ed0*/  LDS.U16 R37, [R86+0x8] ;  /* 0x0000080056257984 */ /* 0x000e240000000400 */
[----:B------:R-:W-:Y:S01]  /*2ee0*/  FMUL.FTZ R95, R104, -1.4426950216293334961 ;  /* 0xbfb8aa3b685f7820 */ /* 0x000fe20000410000 */
[----:B---3--:R-:W-:Y:S01]  /*2ef0*/  FMUL.FTZ R102, R118, -1.4426950216293334961 ;  /* 0xbfb8aa3b76667820 */ /* 0x008fe20000410000 */
[----:B------:R-:W-:Y:S01]  /*2f00*/  FMUL.FTZ R105, R121, -1.4426950216293334961 ;  /* 0xbfb8aa3b79697820 */ /* 0x000fe20000410000 */
[----:B------:R-:W-:Y:S01]  /*2f10*/  LDS.U16 R33, [R86+0x6] ;  /* 0x0000060056217984 */ /* 0x000fe20000000400 */
[----:B------:R1:W-:Y:S02]  /*2f20*/  MUFU.EX2 R100, R95 ;  /* 0x0000005f00647308 */ /* 0x0003e40000000800 */
[----:B-1----:R-:W-:-:S02]  /*2f30*/  FADD.FTZ R95, R32, 1 ;  /* 0x3f800000205f7421 */ /* 0x002fc40000010000 */
[----:B------:R-:W1:Y:S02]  /*2f40*/  LDS.U16 R32, [R86+0x4] ;  /* 0x0000040056207984 */ /* 0x000e640000000400 */
[----:B------:R3:W5:Y:S08]  /*2f50*/  MUFU.RCP R97, R95 ;  /* 0x0000005f00617308 */ /* 0x0007700000001000 */
[----:B------:R-:W0:Y:S01]  /*2f60*/  MUFU.EX2 R101, R101 ;  /* 0x0000006500657308 */ /* 0x000e220000000800 */
[----:B---3--:R-:W3:Y:S03]  /*2f70*/  LDS.U16 R95, [R86+0xa] ;  /* 0x00000a00565f7984 */ /* 0x008ee60000000400 */
[----:B------:R2:W1:Y:S04]  /*2f80*/  MUFU.EX2 R115, R102 ;  /* 0x0000006600737308 */ /* 0x0004680000000800 */
[----:B------:R5:W1:Y:S01]  /*2f90*/  MUFU.EX2 R120, R105 ;  /* 0x0000006900787308 */ /* 0x000a620000000800 */
[----:B--2---:R-:W-:Y:S01]  /*2fa0*/  FADD.FTZ R102, R99, 1 ;  /* 0x3f80000063667421 */ /* 0x004fe20000010000 */
[----:B----4-:R-:W-:-:S02]  /*2fb0*/  HADD2.F32 R99, -RZ, R30.H0_H0 ;  /* 0x2000001eff637230 */ /* 0x010fc40000004100 */
[----:B------:R-:W2:Y:S01]  /*2fc0*/  MUFU.RCP R103, R96 ;  /* 0x0000006000677308 */ /* 0x000ea20000001000 */
[----:B------:R-:W4:Y:S01]  /*2fd0*/  LDS.U16 R30, [R86+0xc] ;  /* 0x00000c00561e7984 */ /* 0x000f220000000400 */
[----:B-----5:R-:W-:Y:S02]  /*2fe0*/  HADD2.F32 R105, -RZ, R31.H0_H0 ;  /* 0x2000001fff697230 */ /* 0x020fe40000004100 */
[----:B------:R-:W-:Y:S01]  /*2ff0*/  FADD.FTZ R31, -R97, 1 ;  /* 0x3f800000611f7421 */ /* 0x000fe20000010100 */
[----:B0-----:R-:W-:-:S03]  /*3000*/  FADD.FTZ R114, R101, 1 ;  /* 0x3f80000065727421 */ /* 0x001fc60000010000 */
[----:B------:R-:W-:Y:S02]  /*3010*/  FFMA.FTZ R101, R106, R31, 1 ;  /* 0x3f8000006a657423 */ /* 0x000fe4000001001f */
[----:B------:R-:W0:Y:S01]  /*3020*/  LDS.U16 R31, [R86+0xe] ;  /* 0x00000e00561f7984 */ /* 0x000e220000000400 */
[----:B------:R-:W5:Y:S01]  /*3030*/  MUFU.RCP R113, R102 ;  /* 0x0000006600717308 */ /* 0x000f620000001000 */
[----:B------:R-:W-:-:S07]  /*3040*/  FADD.FTZ R100, R100, 1 ;  /* 0x3f80000064647421 */ /* 0x000fce0000010000 */
[----:B------:R1:W3:Y:S01]  /*3050*/  MUFU.RCP R109, R98 ;  /* 0x00000062006d7308 */ /* 0x0002e20000001000 */
[----:B--2---:R-:W-:Y:S01]  /*3060*/  FADD.FTZ R107, -R103, 1 ;  /* 0x3f800000676b7421 */ /* 0x004fe20000010100 */
[----:B------:R-:W-:-:S03]  /*3070*/  HADD2.F32 R37, -RZ, R37.H0_H0 ;  /* 0x20000025ff257230 */ /* 0x000fc60000004100 */
[----:B------:R-:W-:Y:S01]  /*3080*/  FFMA.FTZ R107, R108, R107, 1 ;  /* 0x3f8000006c6b7423 */ /* 0x000fe2000001006b */
[----:B-1----:R-:W-:Y:S02]  /*3090*/  FMUL.FTZ R98, R25, R105 ;  /* 0x0000006919627220 */ /* 0x002fe40000410000 */
[----:B------:R-:W1:Y:S02]  /*30a0*/  MUFU.RCP R111, R100 ;  /* 0x00000064006f7308 */ /* 0x000e640000001000 */
[----:B------:R-:W-:Y:S01]  /*30b0*/  FMUL.FTZ R98, R103, R98 ;  /* 0x0000006267627220 */ /* 0x000fe20000410000 */
[----:B------:R-:W-:Y:S01]  /*30c0*/  FADD.FTZ R119, R115, 1 ;  /* 0x3f80000073777421 */ /* 0x000fe20000010000 */
[----:B------:R-:W-:-:S04]  /*30d0*/  FADD.FTZ R122, R120, 1 ;  /* 0x3f800000787a7421 */ /* 0x000fc80000010000 */
[----:B------:R2:W0:Y:S01]  /*30e0*/  MUFU.RCP R117, R114 ;  /* 0x0000007200757308 */ /* 0x0004220000001000 */
[----:B------:R-:W-:Y:S01]  /*30f0*/  FMUL.FTZ R107, R98, R107 ;  /* 0x0000006b626b7220 */ /* 0x000fe20000410000 */
[----:B------:R-:W-:Y:S02]  /*3100*/  HADD2.F32 R98, -RZ, R26.H0_H0 ;  /* 0x2000001aff627230 */ /* 0x000fe40000004100 */
[----:B-----5:R-:W-:Y:S01]  /*3110*/  FADD.FTZ R115, -R113, 1 ;  /* 0x3f80000071737421 */ /* 0x020fe20000010100 */
[----:B------:R-:W-:Y:S02]  /*3120*/  HADD2.F32 R32, -RZ, R32.H0_H0 ;  /* 0x20000020ff207230 */ /* 0x000fe40000004100 */
[----:B--2---:R-:W-:Y:S01]  /*3130*/  FMUL.FTZ R114, R29, R37 ;  /* 0x000000251d727220 */ /* 0x004fe20000410000 */
[----:B------:R-:W-:Y:S02]  /*3140*/  HADD2.F32 R100, -RZ, R27.H0_H0 ;  /* 0x2000001bff647230 */ /* 0x000fe40000004100 */
[----:B------:R-:W-:Y:S01]  /*3150*/  FFMA.FTZ R115, R112, R115, 1 ;  /* 0x3f80000070737423 */ /* 0x000fe20000010073 */
[----:B------:R-:W-:Y:S01]  /*3160*/  FMUL.FTZ R96, R0, R99 ;  /* 0x0000006300607220 */ /* 0x000fe20000410000 */
[----:B------:R-:W-:Y:S01]  /*3170*/  FMUL.FTZ R114, R113, R114 ;  /* 0x0000007271727220 */ /* 0x000fe20000410000 */
[----:B------:R-:W2:Y:S01]  /*3180*/  MUFU.RCP R119, R119 ;  /* 0x0000007700777308 */ /* 0x000ea20000001000 */
[----:B---3--:R-:W-:Y:S01]  /*3190*/  FADD.FTZ R27, -R109, 1 ;  /* 0x3f8000006d1b7421 */ /* 0x008fe20000010100 */
[----:B------:R-:W-:Y:S01]  /*31a0*/  FMUL.FTZ R26, R98, R32 ;  /* 0x00000020621a7220 */ /* 0x000fe20000410000 */
[----:B------:R-:W-:Y:S01]  /*31b0*/  FMUL.FTZ R114, R114, R115 ;  /* 0x0000007372727220 */ /* 0x000fe20000410000 */
[----:B------:R-:W-:-:S04]  /*31c0*/  FMUL.FTZ R96, R97, R96 ;  /* 0x0000006061607220 */ /* 0x000fc80000410000 */
[----:B------:R-:W3:Y:S01]  /*31d0*/  MUFU.RCP R122, R122 ;  /* 0x0000007a007a7308 */ /* 0x000ee20000001000 */
[----:B------:R-:W-:Y:S02]  /*31e0*/  HADD2.F32 R33, -RZ, R33.H0_H0 ;  /* 0x20000021ff217230 */ /* 0x000fe40000004100 */
[----:B------:R-:W-:Y:S01]  /*31f0*/  FFMA.FTZ R27, R110, R27, 1 ;  /* 0x3f8000006e1b7423 */ /* 0x000fe2000001001b */
[----:B------:R-:W-:Y:S01]  /*3200*/  FMUL.FTZ R26, R109, R26 ;  /* 0x0000001a6d1a7220 */ /* 0x000fe20000410000 */
[----:B------:R-:W-:Y:S02]  /*3210*/  HADD2.F32 R115, -RZ, R95.H0_H0 ;  /* 0x2000005fff737230 */ /* 0x000fe40000004100 */
[----:B------:R-:W-:Y:S01]  /*3220*/  FMUL.FTZ R96, R96, R101 ;  /* 0x0000006560607220 */ /* 0x000fe20000410000 */
[----:B----4-:R-:W-:Y:S02]  /*3230*/  HADD2.F32 R120, -RZ, R30.H0_H0 ;  /* 0x2000001eff787230 */ /* 0x010fe40000004100 */
[----:B------:R-:W-:Y:S01]  /*3240*/  FMUL.FTZ R26, R26, R27 ;  /* 0x0000001b1a1a7220 */ /* 0x000fe20000410000 */
[----:B-1----:R-:W-:Y:S01]  /*3250*/  FADD.FTZ R101, -R111, 1 ;  /* 0x3f8000006f657421 */ /* 0x002fe20000010100 */
[----:B------:R-:W-:Y:S01]  /*3260*/  FMUL.FTZ R102, R100, R33 ;  /* 0x0000002164667220 */ /* 0x000fe20000410000 */
[----:B0-----:R-:W-:Y:S01]  /*3270*/  FADD.FTZ R27, -R117, 1 ;  /* 0x3f800000751b7421 */ /* 0x001fe20000010100 */
[----:B------:R-:W-:Y:S01]  /*3280*/  FMUL.FTZ R30, R34, R115 ;  /* 0x00000073221e7220 */ /* 0x000fe20000410000 */
[----:B------:R-:W-:Y:S01]  /*3290*/  FFMA.FTZ R101, R104, R101, 1 ;  /* 0x3f80000068657423 */ /* 0x000fe20000010065 */
[----:B------:R-:W-:Y:S01]  /*32a0*/  FMUL.FTZ R102, R111, R102 ;  /* 0x000000666f667220 */ /* 0x000fe20000410000 */
[----:B------:R-:W-:Y:S01]  /*32b0*/  FFMA.FTZ R27, R116, R27, 1 ;  /* 0x3f800000741b7423 */ /* 0x000fe2000001001b */
[----:B------:R-:W-:Y:S01]  /*32c0*/  FMUL.FTZ R30, R117, R30 ;  /* 0x0000001e751e7220 */ /* 0x000fe20000410000 */
[----:B------:R-:W-:-:S02]  /*32d0*/  HADD2.F32 R31, -RZ, R31.H0_H0 ;  /* 0x2000001fff1f7230 */ /* 0x000fc40000004100 */
[----:B------:R-:W-:Y:S01]  /*32e0*/  FMUL.FTZ R101, R102, R101 ;  /* 0x0000006566657220 */ /* 0x000fe20000410000 */
[----:B--2---:R-:W-:Y:S01]  /*32f0*/  FADD.FTZ R95, -R119, 1 ;  /* 0x3f800000775f7421 */ /* 0x004fe20000010100 */
[----:B------:R-:W-:Y:S01]  /*3300*/  FMUL.FTZ R27, R30, R27 ;  /* 0x0000001b1e1b7220 */ /* 0x000fe20000410000 */
[----:B------:R-:W-:Y:S01]  /*3310*/  FMUL.FTZ R102, R35, R120 ;  /* 0x0000007823667220 */ /* 0x000fe20000410000 */
[----:B---3--:R-:W-:Y:S01]  /*3320*/  FADD.FTZ R30, -R122, 1 ;  /* 0x3f8000007a1e7421 */ /* 0x008fe20000010100 */
[----:B------:R-:W-:Y:S01]  /*3330*/  FMUL.FTZ R123, R36, R31 ;  /* 0x0000001f247b7220 */ /* 0x000fe20000410000 */
[----:B------:R-:W-:Y:S01]  /*3340*/  FFMA.FTZ R95, R118, R95, 1 ;  /* 0x3f800000765f7423 */ /* 0x000fe2000001005f */
[----:B------:R-:W-:Y:S01]  /*3350*/  FMUL.FTZ R102, R119, R102 ;  /* 0x0000006677667220 */ /* 0x000fe20000410000 */
[----:B------:R-:W-:Y:S01]  /*3360*/  FFMA.FTZ R30, R121, R30, 1 ;  /* 0x3f800000791e7423 */ /* 0x000fe2000001001e */
[----:B------:R-:W-:Y:S02]  /*3370*/  FMUL.FTZ R123, R122, R123 ;  /* 0x0000007b7a7b7220 */ /* 0x000fe40000410000 */
[----:B------:R-:W-:-:S02]  /*3380*/  FMUL.FTZ R95, R102, R95 ;  /* 0x0000005f665f7220 */ /* 0x000fc40000410000 */
[----:B------:R-:W-:Y:S01]  /*3390*/  FMUL.FTZ R30, R123, R30 ;  /* 0x0000001e7b1e7220 */ /* 0x000fe20000410000 */
[----:B------:R-:W-:Y:S01]  /*33a0*/  BAR.SYNC.DEFER_BLOCKING 0x0 ;  /* 0x0000000000007b1d */ /* 0x000fe20000010000 */
        /* <DEDUP_REMOVED lines=31> */
[----:B-1----:R-:W-:Y:S01]  /*35a0*/  IMAD R30, R39, UR7, R27 ;  /* 0x00000007271e7c24 */ /* 0x002fe2000f8e021b */
        /* <DEDUP_REMOVED lines=31> */
[----:B0-----:R-:W-:Y:S02]  /*37a0*/  HADD2.F32 R95, -RZ, R28.H0_H0 ;  /* 0x2000001cff5f7230 */ /* 0x001fe40000004100 */
        /* <DEDUP_REMOVED lines=27> */
[C---:B------:R-:W-:Y:S01]  /*3960*/  PRMT R34, R31.reuse, 0x7610, R34 ;  /* 0x000076101f227816 */ /* 0x040fe20000000022 */
[----:B------:R-:W-:Y:S01]  /*3970*/  STS.U16 [R86], R30 ;  /* 0x0000001e56007388 */ /* 0x000fe20000000400 */
[----:B------:R-:W-:-:S03]  /*3980*/  PRMT R36, R31, 0x7632, R36 ;  /* 0x000076321f247816 */ /* 0x000fc60000000024 */
[----:B------:R-:W-:Y:S04]  /*3990*/  STS.U16 [R86+0x2], R25 ;  /* 0x0000021956007388 */ /* 0x000fe80000000400 */
[----:B------:R-:W-:Y:S04]  /*39a0*/  STS.U16 [R86+0x4], R32 ;  /* 0x0000042056007388 */ /* 0x000fe80000000400 */
[----:B------:R-:W-:Y:S04]  /*39b0*/  STS.U16 [R86+0x6], R27 ;  /* 0x0000061b56007388 */ /* 0x000fe80000000400 */
[----:B------:R0:W-:Y:S04]  /*39c0*/  STS.U16 [R86+0x8], R26 ;  /* 0x0000081a56007388 */ /* 0x0001e80000000400 */
[----:B------:R2:W-:Y:S04]  /*39d0*/  STS.U16 [R86+0xa], R28 ;  /* 0x00000a1c56007388 */ /* 0x0005e80000000400 */
[----:B------:R-:W-:Y:S01]  /*39e0*/  STS.U16 [R86+0xc], R34 ;  /* 0x00000c2256007388 */ /* 0x000fe20000000400 */
[----:B0-----:R-:W-:-:S03]  /*39f0*/  IMAD.WIDE.U32 R26, R110, UR18, R6 ;  /* 0x000000126e1a7c25 */ /* 0x001fc6000f8e0006 */
[----:B------:R-:W-:Y:S01]  /*3a00*/  STS.U16 [R86+0xe], R36 ;  /* 0x00000e2456007388 */ /* 0x000fe20000000400 */
[----:B------:R-:W-:-:S03]  /*3a10*/  NOP ;  /* 0x0000000000007918 */ /* 0x000fc60000000000 */
[----:B------:R-:W-:Y:S01]  /*3a20*/  LDS.U16 R25, [R79] ;  /* 0x000000004f197984 */ /* 0x000fe20000000400 */
[----:B------:R-:W-:-:S03]  /*3a30*/  IMAD R27, R111, UR18, R27 ;  /* 0x000000126f1b7c24 */ /* 0x000fc6000f8e021b */
[----:B------:R-:W-:Y:S01]  /*3a40*/  LDS.U16 R29, [R78+0x40] ;  /* 0x000040004e1d7984 */ /* 0x000fe20000000400 */
[----:B-1----:R-:W-:-:S03]  /*3a50*/  IMAD.WIDE.U32 R26, R39, R112, R26 ;  /* 0x00000070271a7225 */ /* 0x002fc600078e001a */
        /* <DEDUP_REMOVED lines=30> */
.L_x_8798:
        /* <DEDUP_REMOVED lines=66> */
.L_x_8821:
        /* <DEDUP_REMOVED lines=12> */
[----:B------:R-:W-:-:S02]  /*4120*/  CS2R R140, SRZ ;  /* 0x00000000008c7805 */ /* 0x000fc4000001ff00 */
[----:B------:R-:W-:Y:S02]  /*4130*/  MOV R35, R47 ;  /* 0x0000002f00237202 */ /* 0x000fe40000000f00 */
[----:B------:R-:W-:Y:S01]  /*4140*/  ISETP.GE.AND P0, PT, R68, R77, PT ;  /* 0x0000004d4400720c */ /* 0x000fe20003f06270 */
        /* <DEDUP_REMOVED lines=18> */
[----:B-1----:R-:W-:Y:S02]  /*4270*/  MOV R2, R10 ;  /* 0x0000000a00027202 */ /* 0x002fe40000000f00 */
[----:B------:R-:W-:-:S03]  /*4280*/  MOV R3, R49 ;  /* 0x0000003100037202 */ /* 0x000fc60000000f00 */
        /* <DEDUP_REMOVED lines=9> */
[----:B------:R-:W-:Y:S01]  /*4320*/  STS.U16 [R79], R140 ;  /* 0x0000008c4f007388 */ /* 0x000fe20000000400 */
[----:B------:R-:W-:-:S03]  /*4330*/  LEA.HI.X R37, R110, R27, R37, 0x2, P0 ;  /* 0x0000001b6e257211 */ /* 0x000fc600000f1425 */
[----:B------:R-:W-:Y:S04]  /*4340*/  STS.U16 [R78+0x40], R3 ;  /* 0x000040034e007388 */ /* 0x000fe80000000400 */
[----:B------:R-:W-:Y:S04]  /*4350*/  STS.U16 [R76+0x80], R141 ;  /* 0x0000808d4c007388 */ /* 0x000fe80000000400 */
[----:B------:R0:W-:Y:S01]  /*4360*/  STS.U16 [R84+0xc0], R35 ;  /* 0x0000c02354007388 */ /* 0x0001e20000000400 */
[----:B---3--:R-:W-:Y:S02]  /*4370*/  @!P3 PRMT R2, R2, 0x5410, R143 ;  /* 0x000054100202b816 */ /* 0x008fe4000000008f */
[----:B-----5:R-:W-:-:S02]  /*4380*/  @!P5 PRMT R34, R34, 0x5410, R145 ;  /* 0x000054102222d816 */ /* 0x020fc40000000091 */
[----:B------:R-:W-:Y:S02]  /*4390*/  PRMT R110, R2, 0x7632, R110 ;  /* 0x00007632026e7816 */ /* 0x000fe4000000006e */
[----:B------:R-:W-:Y:S01]  /*43a0*/  PRMT R111, R34, 0x7632, R111 ;  /* 0x00007632226f7816 */ /* 0x000fe2000000006f */
[----:B------:R-:W-:Y:S04]  /*43b0*/  STS.U16 [R83+0x100], R2 ;  /* 0x0001000253007388 */ /* 0x000fe80000000400 */
[----:B------:R1:W-:Y:S04]  /*43c0*/  STS.U16 [R82+0x140], R110 ;  /* 0x0001406e52007388 */ /* 0x0003e80000000400 */
[----:B------:R-:W-:Y:S04]  /*43d0*/  STS.U16 [R81+0x180], R34 ;  /* 0x0001802251007388 */ /* 0x000fe80000000400 */
[----:B------:R3:W-:Y:S01]  /*43e0*/  STS.U16 [R80+0x1c0], R111 ;  /* 0x0001c06f50007388 */ /* 0x0007e20000000400 */
[----:B------:R-:W-:-:S03]  /*43f0*/  NOP ;  /* 0x0000000000007918 */ /* 0x000fc60000000000 */
[----:B0-----:R0:W4:Y:S01]  /*4400*/  LDG.E R35, desc[UR16][R36.64] ;  /* 0x0000001024237981 */ /* 0x001122000c1e1900 */
        /* <DEDUP_REMOVED lines=11> */
[----:B------:R-:W-:Y:S01]  /*44c0*/  FMUL.FTZ R142, R3, R94 ;  /* 0x0000005e038e7220 */ /* 0x000fe20000410000 */
[----:B0-----:R-:W-:Y:S01]  /*44d0*/  IADD3 R37, PT, PT, R173, UR4, RZ ;  /* 0x00000004ad257c10 */ /* 0x001fe2000fffe0ff */
[----:B------:R-:W-:Y:S01]  /*44e0*/  UMOV UR5, 0x400 ;  /* 0x0000040000057882 */ /* 0x000fe20000000000 */
[C---:B------:R-:W-:Y:S01]  /*44f0*/  FMUL.FTZ R141, R3.reuse, R87 ;  /* 0x00000057038d7220 */ /* 0x040fe20000410000 */
[----:B-----5:R-:W-:Y:S01]  /*4500*/  ULEA UR5, UR6, UR5, 0x18 ;  /* 0x0000000506057291 */ /* 0x020fe2000f8ec0ff */
[C---:B------:R-:W-:Y:S01]  /*4510*/  FMUL.FTZ R140, R3.reuse, R88 ;  /* 0x00000058038c7220 */ /* 0x040fe20000410000 */
[----:B------:R-:W0:Y:S01]  /*4520*/  MUFU.EX2 R142, R142 ;  /* 0x0000008e008e7308 */ /* 0x000e220000000800 */
[C---:B------:R-:W-:Y:S01]  /*4530*/  FMUL.FTZ R36, R3.reuse, R89 ;  /* 0x0000005903247220 */ /* 0x040fe20000410000 */
[----:B-1----:R-:W-:Y:S01]  /*4540*/  FMUL.FTZ R110, R3, R90 ;  /* 0x0000005a036e7220 */ /* 0x002fe20000410000 */
[----:B------:R-:W-:Y:S01]  /*4550*/  SEL R37, R37, R54, !P3 ;  /* 0x0000003625257207 */ /* 0x000fe20005800000 */
[C---:B---3--:R-:W-:Y:S01]  /*4560*/  FMUL.FTZ R111, R3.reuse, R92 ;  /* 0x0000005c036f7220 */ /* 0x048fe20000410000 */
[C---:B------:R-:W-:Y:S01]  /*4570*/  FMUL.FTZ R143, R3.reuse, R93 ;  /* 0x0000005d038f7220 */ /* 0x040fe20000410000 */
[----:B------:R-:W-:Y:S01]  /*4580*/  FMUL.FTZ R2, R3, R91 ;  /* 0x0000005b03027220 */ /* 0x000fe20000410000 */
[----:B------:R-:W-:Y:S01]  /*4590*/  ISETP.NE.AND P0, PT, R14, 0x1f, PT ;  /* 0x0000001f0e00780c */ /* 0x000fe20003f05270 */
[----:B------:R-:W1:Y:S01]  /*45a0*/  MUFU.EX2 R141, R141 ;  /* 0x0000008d008d7308 */ /* 0x000e620000000800 */
[----:B------:R-:W-:-:S03]  /*45b0*/  LEA R153, R37, UR5, 0x2 ;  /* 0x0000000525997c11 */ /* 0x000fc6000f8e10ff */
[----:B------:R-:W2:Y:S04]  /*45c0*/  MUFU.EX2 R140, R140 ;  /* 0x0000008c008c7308 */ /* 0x000ea80000000800 */
[----:B------:R-:W3:Y:S04]  /*45d0*/  MUFU.EX2 R36, R36 ;  /* 0x0000002400247308 */ /* 0x000ee80000000800 */
[----:B------:R-:W0:Y:S04]  /*45e0*/  MUFU.EX2 R110, R110 ;  /* 0x0000006e006e7308 */ /* 0x000e280000000800 */
[----:B------:R0:W1:Y:S04]  /*45f0*/  MUFU.EX2 R37, R2 ;  /* 0x0000000200257308 */ /* 0x0000680000000800 */
        /* <DEDUP_REMOVED lines=29> */
[----:B-123--:R-:W-:Y:S06]  /*47d0*/  @P0 BRA `(.L_x_8801) ;  /* 0x00000000001c0947 */ /* 0x00efec0003800000 */
[----:B------:R-:W-:Y:S02]  /*47e0*/  ISETP.NE.AND P0, PT, R74, UR7, PT ;  /* 0x000000074a007c0c */ /* 0x000fe4000bf05270 */
[----:B------:R-:W-:-:S11]  /*47f0*/  MOV R170, 0x3f800000 ;  /* 0x3f80000000aa7802 */ /* 0x000fd60000000f00 */
[----:B------:R-:W-:Y:S05]  /*4800*/  @!P0 BRA `(.L_x_8802) ;  /* 0x0000000000148947 */ /* 0x000fea0003800000 */
[----:B------:R-:W-:-:S04]  /*4810*/  IADD3 R2, PT, PT, R138, UR4, RZ ;  /* 0x000000048a027c10 */ /* 0x000fc8000fffe0ff */
[----:B------:R-:W-:-:S05]  /*4820*/  LEA R2, R2, UR5, 0x2 ;  /* 0x0000000502027c11 */ /* 0x000fca000f8e10ff */
[----:B------:R2:W3:Y:S01]  /*4830*/  LDS R170, [R2+0x878] ;  /* 0x0008780002aa7984 */ /* 0x0004e20000000800 */
[----:B------:R-:W-:Y:S05]  /*4840*/  BRA `(.L_x_8802) ;  /* 0x0000000000047947 */ /* 0x000fea0003800000 */
.L_x_8801:
[----:B------:R0:W1:Y:S02]  /*4850*/  LDS R170, [R169+0x107c] ;  /* 0x00107c00a9aa7984 */ /* 0x0000640000000800 */
.L_x_8802:
[----:B------:R-:W-:Y:S05]  /*4860*/  BSYNC.RECONVERGENT B0 ;  /* 0x0000000000007941 */ /* 0x000fea0003800200 */
.L_x_8800:
[----:B--2---:R-:W2:Y:S01]  /*4870*/  @P2 LDC R2, c[0x0][0x38c] ;  /* 0x0000e300ff022b82 */ /* 0x004ea20000000800 */
[----:B------:R-:W-:Y:S02]  /*4880*/  HFMA2 R171, -RZ, RZ, 0, 0 ;  /* 0x00000000ffab7431 */ /* 0x000fe400000001ff */
        /* <DEDUP_REMOVED lines=26> */
[----:B------:R-:W-:Y:S01]  /*4a30*/  FFMA.FTZ R2, R140, R2, R157 ;  /* 0x000000028c027223 */ /* 0x000fe2000001009d */
[----:B------:R-:W1:Y:S01]  /*4a40*/  SHFL.DOWN PT, R175, R176, 0x1, 0x1f ;  /* 0x08201f00b0af7f89 */ /* 0x000e6200000e0000 */
[----:B------:R-:W-:Y:S02]  /*4a50*/  MOV R179, R34 ;  /* 0x0000002200b37202 */ /* 0x000fe40000000f00 */
[----:B------:R-:W-:Y:S01]  /*4a60*/  FFMA.FTZ R2, R36, R2, R155 ;  /* 0x0000000224027223 */ /* 0x000fe2000001009b */
[----:B------:R-:W2:Y:S03]  /*4a70*/  SHFL.DOWN PT, R172, R34, 0x1, 0x1f ;  /* 0x08201f0022ac7f89 */ /* 0x000ea600000e0000 */
[----:B------:R-:W-:-:S04]  /*4a80*/  FFMA.FTZ R2, R110, R2, R153 ;  /* 0x000000026e027223 */ /* 0x000fc80000010099 */
[----:B------:R-:W-:-:S04]  /*4a90*/  FFMA.FTZ R2, R37, R2, R156 ;  /* 0x0000000225027223 */ /* 0x000fc8000001009c */
[----:B------:R-:W-:-:S04]  /*4aa0*/  FFMA.FTZ R2, R111, R2, R154 ;  /* 0x000000026f027223 */ /* 0x000fc8000001009a */
[----:B------:R-:W-:-:S05]  /*4ab0*/  FFMA.FTZ R35, R143, R2, R158 ;  /* 0x000000028f237223 */ /* 0x000fca000001009e */
[----:B------:R-:W3:Y:S01]  /*4ac0*/  SHFL.UP PT, R34, R35, 0x1, RZ ;  /* 0x0420000023227989 */ /* 0x000ee200000e00ff */
[----:B-1----:R-:W-:Y:S01]  /*4ad0*/  @P0 FMUL.FTZ R2, R175, R176 ;  /* 0x000000b0af020220 */ /* 0x002fe20000410000 */
[----:B--2---:R-:W-:-:S04]  /*4ae0*/  @P0 FFMA.FTZ R179, R176, R172, R179 ;  /* 0x000000acb0b30223 */ /* 0x004fc800000100b3 */
[----:B------:R-:W-:Y:S01]  /*4af0*/  @P0 MOV R176, R2 ;  /* 0x0000000200b00202 */ /* 0x000fe20000000f00 */
[----:B------:R-:W-:Y:S01]  /*4b00*/  FMUL.FTZ R2, R110, R3 ;  /* 0x000000036e027220 */ /* 0x000fe20000410000 */
[----:B------:R-:W-:Y:S01]  /*4b10*/  ISETP.GE.AND P0, PT, R85, 0x1, PT ;  /* 0x000000015500780c */ /* 0x000fe20003f06270 */
[----:B------:R-:W1:Y:S02]  /*4b20*/  SHFL.DOWN PT, R177, R179, 0x2, 0x1f ;  /* 0x08401f00b3b17f89 */ /* 0x000e6400000e0000 */
[----:B------:R-:W-:Y:S02]  /*4b30*/  FMUL.FTZ R2, R37, R2 ;  /* 0x0000000225027220 */ /* 0x000fe40000410000 */
[----:B------:R-:W2:Y:S02]  /*4b40*/  SHFL.DOWN PT, R175, R176, 0x2, 0x1f ;  /* 0x08401f00b0af7f89 */ /* 0x000ea400000e0000 */
[----:B------:R-:W-:-:S04]  /*4b50*/  FMUL.FTZ R2, R111, R2 ;  /* 0x000000026f027220 */ /* 0x000fc80000410000 */
[----:B------:R-:W-:-:S04]  /*4b60*/  FMUL.FTZ R2, R143, R2 ;  /* 0x000000028f027220 */ /* 0x000fc80000410000 */
[----:B---3--:R-:W-:Y:S01]  /*4b70*/  FFMA.FTZ R34, R2, R34, R35 ;  /* 0x0000002202227223 */ /* 0x008fe20000010023 */
[----:B------:R-:W3:Y:S04]  /*4b80*/  SHFL.UP PT, R3, R2, 0x1, RZ ;  /* 0x0420000002037989 */ /* 0x000ee800000e00ff */
[----:B------:R-:W-:Y:S01]  /*4b90*/  FSEL R35, R35, R34, !P0 ;  /* 0x0000002223237208 */ /* 0x000fe20004000000 */
[----:B-1----:R-:W-:-:S04]  /*4ba0*/  @!P4 FFMA.FTZ R179, R176, R177, R179 ;  /* 0x000000b1b0b3c223 */ /* 0x002fc800000100b3 */
[----:B------:R-:W1:Y:S01]  /*4bb0*/  SHFL.UP PT, R34, R35, 0x2, RZ ;  /* 0x0440000023227989 */ /* 0x000e6200000e00ff */
[----:B--2---:R-:W-:-:S05]  /*4bc0*/  @!P4 FMUL.FTZ R172, R176, R175 ;  /* 0x000000afb0acc220 */ /* 0x004fca0000410000 */
[----:B------:R-:W-:Y:S02]  /*4bd0*/  @!P4 MOV R176, R172 ;  /* 0x000000ac00b0c202 */ /* 0x000fe40000000f00 */
[----:B------:R-:W2:Y:S01]  /*4be0*/  SHFL.DOWN PT, R172, R179, 0x4, 0x1f ;  /* 0x08801f00b3ac7f89 */ /* 0x000ea200000e0000 */
[----:B------:R-:W-:-:S03]  /*4bf0*/  ISETP.GT.U32.AND P4, PT, R167, 0x1b, PT ;  /* 0x0000001ba700780c */ /* 0x000fc60003f84070 */
[----:B------:R-:W5:Y:S01]  /*4c00*/  SHFL.DOWN PT, R177, R176, 0x4, 0x1f ;  /* 0x08801f00b0b17f89 */ /* 0x000f6200000e0000 */
[----:B---3--:R-:W-:Y:S01]  /*4c10*/  @P0 FMUL.FTZ R2, R2, R3 ;  /* 0x0000000302020220 */ /* 0x008fe20000410000 */
[----:B------:R-:W-:-:S04]  /*4c20*/  ISETP.GE.AND P0, PT, R85, 0x2, PT ;  /* 0x000000025500780c */ /* 0x000fc80003f06270 */
[----:B------:R-:W3:Y:S01]  /*4c30*/  SHFL.UP PT, R3, R2, 0x2, RZ ;  /* 0x0440000002037989 */ /* 0x000ee200000e00ff */
[----:B-1----:R-:W-:-:S05]  /*4c40*/  FFMA.FTZ R34, R2, R34, R35 ;  /* 0x0000002202227223 */ /* 0x002fca0000010023 */
[----:B------:R-:W-:-:S05]  /*4c50*/  FSEL R175, R35, R34, !P0 ;  /* 0x0000002223af7208 */ /* 0x000fca0004000000 */
[----:B------:R-:W1:Y:S01]  /*4c60*/  SHFL.UP PT, R34, R175, 0x4, RZ ;  /* 0x04800000af227989 */ /* 0x000e6200000e00ff */
[C---:B--2---:R-:W-:Y:S01]  /*4c70*/  @!P4 FFMA.FTZ R179, R176.reuse, R172, R179 ;  /* 0x000000acb0b3c223 */ /* 0x044fe200000100b3 */
[----:B-----5:R-:W-:-:S04]  /*4c80*/  @!P4 FMUL.FTZ R35, R176, R177 ;  /* 0x000000b1b023c220 */ /* 0x020fc80000410000 */
[----:B------:R-:W2:Y:S01]  /*4c90*/  SHFL.DOWN PT, R178, R179, 0x8, 0x1f ;  /* 0x09001f00b3b27f89 */ /* 0x000ea200000e0000 */
[----:B------:R-:W-:Y:S01]  /*4ca0*/  @!P4 MOV R176, R35 ;  /* 0x0000002300b0c202 */ /* 0x000fe20000000f00 */
[----:B---3--:R-:W-:Y:S01]  /*4cb0*/  @P0 FMUL.FTZ R2, R2, R3 ;  /* 0x0000000302020220 */ /* 0x008fe20000410000 */
[----:B------:R-:W-:Y:S02]  /*4cc0*/  ISETP.GE.AND P0, PT, R74, UR7, PT ;  /* 0x000000074a007c0c */ /* 0x000fe4000bf06270 */
[----:B------:R-:W-:Y:S01]  /*4cd0*/  ISETP.GE.AND P4, PT, R85, 0x4, PT ;  /* 0x000000045500780c */ /* 0x000fe20003f86270 */
[----:B------:R-:W3:Y:S01]  /*4ce0*/  SHFL.DOWN PT, R177, R176, 0x8, 0x1f ;  /* 0x09001f00b0b17f89 */ /* 0x000ee200000e0000 */
[----:B------:R-:W-:Y:S02]  /*4cf0*/  ISETP.NE.OR P0, PT, R14, RZ, P0 ;  /* 0x000000ff0e00720c */ /* 0x000fe40000705670 */
[----:B------:R-:W-:Y:S01]  /*4d00*/  MOV R35, RZ ;  /* 0x000000ff00237202 */ /* 0x000fe20000000f00 */
[----:B------:R-:W5:Y:S01]  /*4d10*/  SHFL.UP PT, R3, R2, 0x4, RZ ;  /* 0x0480000002037989 */ /* 0x000f6200000e00ff */
[----:B-1----:R-:W-:Y:S01]  /*4d20*/  FFMA.FTZ R172, R2, R34, R175 ;  /* 0x0000002202ac7223 */ /* 0x002fe200000100af */
[----:B------:R-:W-:-:S04]  /*4d30*/  HFMA2 R34, -RZ, RZ, 1.875, 0 ;  /* 0x3f800000ff227431 */ /* 0x000fc800000001ff */
[----:B------:R-:W-:Y:S01]  /*4d40*/  FSEL R175, R175, R172, !P4 ;  /* 0x000000acafaf7208 */ /* 0x000fe20006000000 */
[----:B--2---:R-:W-:-:S03]  /*4d50*/  @!P5 FFMA.FTZ R179, R176, R178, R179 ;  /* 0x000000b2b0b3d223 */ /* 0x004fc600000100b3 */
[----:B------:R-:W-:Y:S01]  /*4d60*/  @!P0 LDS.64 R34, [UR6+0x10f8] ;  /* 0x0010f806ff228984 */ /* 0x000fe20008000a00 */
[----:B------:R-:W-:-:S03]  /*4d70*/  ISETP.GE.AND P0, PT, R85, 0x8, PT ;  /* 0x000000085500780c */ /* 0x000fc60003f06270 */
[----:B------:R-:W1:Y:S01]  /*4d80*/  SHFL.UP PT, R172, R175, 0x8, RZ ;  /* 0x05000000afac7989 */ /* 0x000e6200000e00ff */
[----:B---3--:R-:W-:-:S03]  /*4d90*/  @!P5 FMUL.FTZ R177, R176, R177 ;  /* 0x000000b1b0b1d220 */ /* 0x008fc60000410000 */
[----:B------:R-:W2:Y:S01]  /*4da0*/  SHFL.DOWN PT, R178, R179, 0x10, 0x1f ;  /* 0x0a001f00b3b27f89 */ /* 0x000ea200000e0000 */
[----:B-----5:R-:W-:Y:S01]  /*4db0*/  @P4 FMUL.FTZ R2, R2, R3 ;  /* 0x0000000302024220 */ /* 0x020fe20000410000 */
[----:B------:R-:W-:Y:S02]  /*4dc0*/  @!P5 MOV R176, R177 ;  /* 0x000000b100b0d202 */ /* 0x000fe40000000f00 */
[----:B------:R-:W-:Y:S02]  /*4dd0*/  ISETP.GT.U32.AND P4, PT, R167, 0xf, PT ;  /* 0x0000000fa700780c */ /* 0x000fe40003f84070 */
[----:B------:R-:W3:Y:S04]  /*4de0*/  SHFL.UP PT, R3, R2, 0x8, RZ ;  /* 0x0500000002037989 */ /* 0x000ee800000e00ff */
[----:B------:R-:W5:Y:S01]  /*4df0*/  SHFL.DOWN PT, R181, R176, 0x10, 0x1f ;  /* 0x0a001f00b0b57f89 */ /* 0x000f6200000e0000 */
[----:B-1----:R-:W-:-:S06]  /*4e00*/  FFMA.FTZ R172, R2, R172, R175 ;  /* 0x000000ac02ac7223 */ /* 0x002fcc00000100af */
[----:B--2---:R-:W-:Y:S01]  /*4e10*/  @!P4 FFMA.FTZ R179, R176, R178, R179 ;  /* 0x000000b2b0b3c223 */ /* 0x004fe200000100b3 */
[----:B------:R-:W-:-:S04]  /*4e20*/  FSEL R177, R175, R172, !P0 ;  /* 0x000000acafb17208 */ /* 0x000fc80004000000 */
[----:B------:R-:W-:Y:S01]  /*4e30*/  SHFL.DOWN PT, R178, R179, 0x1, 0x1f ;  /* 0x08201f00b3b27f89 */ /* 0x000fe200000e0000 */
        /* <DEDUP_REMOVED lines=8> */
[----:B------:R-:W3:Y:S04]  /*4ec0*/  SHFL.DOWN PT, R175, R176, 0x1, 0x1f ;  /* 0x08201f00b0af7f89 */ /* 0x000ee800000e0000 */
[----:B------:R-:W-:Y:S04]  /*4ed0*/  SHFL.IDX PT, R179, R179, RZ, 0x1f ;  /* 0x00001fffb3b37589 */ /* 0x000fe800000e0000 */
[----:B------:R-:W5:Y:S01]  /*4ee0*/  SHFL.IDX PT, R176, R176, RZ, 0x1f ;  /* 0x00001fffb0b07589 */ /* 0x000f6200000e0000 */
[C---:B-1----:R-:W-:Y:S01]  /*4ef0*/  FFMA.FTZ R172, R2.reuse, R172, R177 ;  /* 0x000000ac02ac7223 */ /* 0x042fe200000100b1 */
[----:B--2---:R-:W-:-:S04]  /*4f00*/  @P0 FMUL.FTZ R2, R2, R3 ;  /* 0x0000000302020220 */ /* 0x004fc80000410000 */
[----:B------:R-:W-:Y:S02]  /*4f10*/  FSEL R177, R177, R172, !P0 ;  /* 0x000000acb1b17208 */ /* 0x000fe40004000000 */
[----:B------:R-:W-:Y:S01]  /*4f20*/  ISETP.NE.AND P0, PT, R14, RZ, PT ;  /* 0x000000ff0e00720c */ /* 0x000fe20003f05270 */
[----:B------:R-:W-:Y:S01]  /*4f30*/  SHFL.UP PT, R2, R2, 0x1, RZ ;  /* 0x0420000002027989 */ /* 0x000fe200000e00ff */
[----:B---3--:R-:W-:-:S03]  /*4f40*/  @P4 FFMA.FTZ R181, R175, R181, R178 ;  /* 0x000000b5afb54223 */ /* 0x008fc600000100b2 */
[----:B------:R-:W-:Y:S01]  /*4f50*/  SHFL.UP PT, R177, R177, 0x1, RZ ;  /* 0x04200000b1b17989 */ /* 0x000fe200000e00ff */
[----:B------:R-:W-:-:S04]  /*4f60*/  FFMA.FTZ R162, R181, R170, R162 ;  /* 0x000000aab5a27223 */ /* 0x000fc800000100a2 */
[----:B------:R-:W-:Y:S01]  /*4f70*/  FFMA.FTZ R160, R143, R162, R160 ;  /* 0x000000a28fa07223 */ /* 0x000fe200000100a0 */
[C---:B-----5:R-:W-:Y:S01]  /*4f80*/  FFMA.FTZ R35, R176.reuse, R35, R179 ;  /* 0x00000023b0237223 */ /* 0x060fe200000100b3 */
[----:B------:R-:W-:Y:S02]  /*4f90*/  FMUL.FTZ R34, R176, R34 ;  /* 0x00000022b0227220 */ /* 0x000fe40000410000 */
[----:B------:R-:W-:Y:S01]  /*4fa0*/  FFMA.FTZ R166, R111, R160, R166 ;  /* 0x000000a06fa67223 */ /* 0x000fe200000100a6 */
[----:B------:R-:W-:Y:S02]  /*4fb0*/  FMUL.FTZ R182, R160, R92 ;  /* 0x0000005ca0b67220 */ /* 0x000fe40000410000 */
[----:B------:R1:W-:Y:S01]  /*4fc0*/  @!P0 STS.64 [UR6+0x10f8], R34 ;  /* 0x0010f822ff008988 */ /* 0x0003e20008000a06 */
[----:B------:R-:W-:Y:S01]  /*4fd0*/  FFMA.FTZ R186, R37, R166, R164 ;  /* 0x000000a625ba7223 */ /* 0x000fe200000100a4 */
[----:B------:R-:W-:Y:S01]  /*4fe0*/  FMUL.FTZ R180, R166, R91 ;  /* 0x0000005ba6b47220 */ /* 0x000fe20000410000 */
[----:B------:R-:W-:-:S02]  /*4ff0*/  FMUL.FTZ R175, R119, R182 ;  /* 0x000000b677af7220 */ /* 0x000fc40000410000 */
[----:B------:R-:W-:Y:S01]  /*5000*/  FFMA.FTZ R172, R110, R186, R163 ;  /* 0x000000ba6eac7223 */ /* 0x000fe200000100a3 */
[----:B------:R-:W-:-:S03]  /*5010*/  FMUL.FTZ R178, R186, R90 ;  /* 0x0000005abab27220 */ /* 0x000fc60000410000 */
[----:B------:R-:W-:Y:S01]  /*5020*/  FFMA.FTZ R170, R36, R172, R161 ;  /* 0x000000ac24aa7223 */ /* 0x000fe200000100a1 */
[----:B-1----:R-:W-:-:S04]  /*5030*/  IMAD.WIDE.U32 R34, R22, UR4, R20 ;  /* 0x0000000416227c25 */ /* 0x002fc8000f8e0014 */
[----:B------:R-:W-:Y:S01]  /*5040*/  FFMA.FTZ R164, R140, R170, R159 ;  /* 0x000000aa8ca47223 */ /* 0x000fe2000001009f */
[----:B------:R-:W-:Y:S01]  /*5050*/  FMUL.FTZ R176, R170, R88 ;  /* 0x00000058aab07220 */ /* 0x000fe20000410000 */
[----:B------:R-:W-:Y:S02]  /*5060*/  IMAD R35, R23, UR4, R35 ;  /* 0x0000000417237c24 */ /* 0x000fe4000f8e0223 */
[----:B------:R-:W-:Y:S01]  /*5070*/  FFMA.FTZ R152, R141, R164, R152 ;  /* 0x000000a48d987223 */ /* 0x000fe20000010098 */
[----:B------:R-:W-:Y:S01]  /*5080*/  FMUL.FTZ R161, R109, R176 ;  /* 0x000000b06da17220 */ /* 0x000fe20000410000 */
[----:B----4-:R-:W1:Y:S02]  /*5090*/  SHFL.IDX PT, R171, R171, RZ, 0x1f ;  /* 0x00001fffabab7589 */ /* 0x010e6400000e0000 */
[----:B-1----:R-:W-:Y:S01]  /*50a0*/  @P3 FFMA.FTZ R171, R2, R171, R177 ;  /* 0x000000ab02ab3223 */ /* 0x002fe200000100b1 */
[----:B------:R-:W-:-:S03]  /*50b0*/  FMUL.FTZ R177, R162, R93 ;  /* 0x0000005da2b17220 */ /* 0x000fc60000410000 */
[----:B------:R-:W-:-:S04]  /*50c0*/  FFMA.FTZ R171, R142, R171, R165 ;  /* 0x000000ab8eab7223 */ /* 0x000fc800000100a5 */
[-C--:B------:R-:W-:Y:S01]  /*50d0*/  FFMA.FTZ R159, R141, R171.reuse, R168 ;  /* 0x000000ab8d9f7223 */ /* 0x080fe200000100a8 */
[----:B------:R-:W-:Y:S01]  /*50e0*/  FADD.FTZ R2, -R165, R171 ;  /* 0x000000aba5027221 */ /* 0x000fe20000010100 */
[----:B------:R-:W-:Y:S01]  /*50f0*/  FFMA.FTZ R141, R0, R171, RZ ;  /* 0x000000ab008d7223 */ /* 0x000fe200000100ff */
[----:B------:R-:W-:Y:S01]  /*5100*/  FMUL.FTZ R165, R115, R178 ;  /* 0x000000b273a57220 */ /* 0x000fe20000410000 */
        /* <DEDUP_REMOVED lines=16> */
[----:B------:R-:W-:Y:S01]  /*5210*/  FADD.FTZ R157, -R157, R184 ;  /* 0x000000b89d9d7221 */ /* 0x000fe20000010100 */
[-C--:B------:R-:W-:Y:S01]  /*5220*/  FFMA.FTZ R110, R110, R36.reuse, R153 ;  /* 0x000000246e6e7223 */ /* 0x080fe20000010099 */
[----:B------:R-:W-:Y:S01]  /*5230*/  FFMA.FTZ R141, R100, R36, R141 ;  /* 0x00000024648d7223 */ /* 0x000fe2000001008d */
[----:B------:R2:W-:Y:S01]  /*5240*/  STS [R58+0x8], R161 ;  /* 0x000008a13a007388 */ /* 0x0005e20000000800 */
[----:B------:R-:W-:Y:S01]  /*5250*/  FADD.FTZ R155, -R155, R36 ;  /* 0x000000249b9b7221 */ /* 0x000fe20000010100 */
[----:B------:R-:W-:Y:S01]  /*5260*/  FFMA.FTZ R142, R157, R176, R142 ;  /* 0x000000b09d8e7223 */ /* 0x000fe2000001008e */
[----:B------:R-:W-:Y:S01]  /*5270*/  LEA R36, P3, R34, UR8, 0x2 ;  /* 0x0000000822247c11 */ /* 0x000fe2000f8610ff */
[----:B------:R3:W-:Y:S01]  /*5280*/  STS [R58+0xc], R163 ;  /* 0x00000ca33a007388 */ /* 0x0007e20000000800 */
[----:B------:R-:W-:Y:S01]  /*5290*/  FADD.FTZ R153, -R153, R110 ;  /* 0x0000006e99997221 */ /* 0x000fe20000010100 */
[----:B-1----:R-:W-:Y:S01]  /*52a0*/  FMUL.FTZ R159, R120, R177 ;  /* 0x000000b1789f7220 */ /* 0x002fe20000410000 */
[----:B------:R-:W-:Y:S01]  /*52b0*/  FFMA.FTZ R141, R102, R110, R141 ;  /* 0x0000006e668d7223 */ /* 0x000fe2000001008d */
[----:B------:R-:W-:Y:S01]  /*52c0*/  STS [R58+0x10], R165 ;  /* 0x000010a53a007388 */ /* 0x000fe20000000800 */
[----:B------:R-:W-:Y:S01]  /*52d0*/  FFMA.FTZ R142, R155, R168, R142 ;  /* 0x000000a89b8e7223 */ /* 0x000fe2000001008e */
[----:B--2---:R-:W-:Y:S01]  /*52e0*/  FFMA.FTZ R161, R37, R110, R156 ;  /* 0x0000006e25a17223 */ /* 0x004fe2000001009c */
[----:B------:R-:W-:Y:S01]  /*52f0*/  IADD3 R110, PT, PT, -R174, UR10, RZ ;  /* 0x0000000aae6e7c10 */ /* 0x000fe2000fffe1ff */
[----:B------:R-:W-:Y:S01]  /*5300*/  STS [R58+0x14], R171 ;  /* 0x000014ab3a007388 */ /* 0x000fe20000000800 */
[----:B------:R-:W-:Y:S01]  /*5310*/  LEA.HI.X R37, R34, UR9, R35, 0x2, P3 ;  /* 0x0000000922257c11 */ /* 0x000fe200098f1423 */
[----:B------:R-:W-:Y:S01]  /*5320*/  FFMA.FTZ R142, R153, R178, R142 ;  /* 0x000000b2998e7223 */ /* 0x000fe2000001008e */
[----:B------:R-:W-:Y:S01]  /*5330*/  ISETP.GE.AND P3, PT, R110, 0x1, PT ;  /* 0x000000016e00780c */ /* 0x000fe20003f66270 */
[----:B------:R-:W-:Y:S01]  /*5340*/  STS [R58+0x18], R175 ;  /* 0x000018af3a007388 */ /* 0x000fe20000000800 */
[-C--:B------:R-:W-:Y:S01]  /*5350*/  FFMA.FTZ R111, R111, R161.reuse, R154 ;  /* 0x000000a16f6f7223 */ /* 0x080fe2000001009a */
[----:B------:R-:W-:Y:S01]  /*5360*/  FFMA.FTZ R141, R104, R161, R141 ;  /* 0x000000a1688d7223 */ /* 0x000fe2000001008d */
[----:B------:R-:W-:Y:S01]  /*5370*/  ISETP.GE.AND P4, PT, R110, 0x21, PT ;  /* 0x000000216e00780c */ /* 0x000fe20003f86270 */
[----:B------:R1:W-:Y:S01]  /*5380*/  STS [R58+0x1c], R159 ;  /* 0x00001c9f3a007388 */ /* 0x0003e20000000800 */
[-C--:B---3--:R-:W-:Y:S01]  /*5390*/  FFMA.FTZ R163, R143, R111.reuse, R158 ;  /* 0x0000006f8fa37223 */ /* 0x088fe2000001009e */
[----:B------:R-:W-:Y:S03]  /*53a0*/  BAR.SYNC.DEFER_BLOCKING 0x0 ;  /* 0x0000000000007b1d */ /* 0x000fe60000010000 */
[----:B------:R-:W-:Y:S01]  /*53b0*/  FADD.FTZ R143, -R158, R163 ;  /* 0x000000a39e8f7221 */ /* 0x000fe20000010100 */
[----:B------:R-:W-:Y:S01]  /*53c0*/  ISETP.GE.AND P5, PT, R110, 0x41, PT ;  /* 0x000000416e00780c */ /* 0x000fe20003fa6270 */
[----:B------:R-:W-:Y:S01]  /*53d0*/  FFMA.FTZ R141, R106, R111, R141 ;  /* 0x0000006f6a8d7223 */ /* 0x000fe2000001008d */
[----:B-1----:R-:W-:Y:S01]  /*53e0*/  FADD.FTZ R159, -R156, R161 ;  /* 0x000000a19c9f7221 */ /* 0x002fe20000010100 */
[----:B------:R-:W-:-:S03]  /*53f0*/  FADD.FTZ R161, -R154, R111 ;  /* 0x0000006f9aa17221 */ /* 0x000fc60000010100 */
[----:B------:R-:W-:-:S04]  /*5400*/  FFMA.FTZ R142, R159, R180, R142 ;  /* 0x000000b49f8e7223 */ /* 0x000fc8000001008e */
[----:B------:R-:W-:-:S04]  /*5410*/  FFMA.FTZ R142, R161, R182, R142 ;  /* 0x000000b6a18e7223 */ /* 0x000fc8000001008e */
[----:B------:R-:W-:Y:S01]  /*5420*/  FFMA.FTZ R177, R143, R177, R142 ;  /* 0x000000b18fb17223 */ /* 0x000fe2000001008e */
[----:B------:R1:W2:Y:S01]  /*5430*/  LDS R179, [R59+0x2a0] ;  /* 0x0002a0003bb37984 */ /* 0x0002a20000000800 */
[----:B------:R-:W-:Y:S05]  /*5440*/  @!P3 BRA `(.L_x_8804) ;  /* 0x000000000008b947 */ /* 0x000fea0003800000 */
[----:B------:R-:W3:Y:S04]  /*5450*/  LDS R35, [R55+0x220] ;  /* 0x0002200037237984 */ /* 0x000ee80000000800 */
[----:B---3--:R3:W-:Y:S02]  /*5460*/  REDG.E.ADD.F32.FTZ.RN.STRONG.GPU desc[UR16][R36.64], R35 ;  /* 0x00000023240079a6 */ /* 0x0087e4000c12f310 */
.L_x_8804:
[----:B------:R-:W-:Y:S05]  /*5470*/  BSYNC.RECONVERGENT B0 ;  /* 0x0000000000007941 */ /* 0x000fea0003800200 */
.L_x_8803:
[----:B------:R-:W-:Y:S04]  /*5480*/  BSSY.RECONVERGENT B0, `(.L_x_8805) ;  /* 0x0000003000007945 */ /* 0x000fe80003800200 */
[----:B------:R-:W-:Y:S05]  /*5490*/  @!P4 BRA `(.L_x_8806) ;  /* 0x000000000004c947 */ /* 0x000fea0003800000 */
[----:B--2---:R4:W-:Y:S02]  /*54a0*/  REDG.E.ADD.F32.FTZ.RN.STRONG.GPU desc[UR16][R36.64+0x80], R179 ;  /* 0x000080b3240079a6 */ /* 0x0049e4000c12f310 */
.L_x_8806:
[----:B------:R-:W-:Y:S05]  /*54b0*/  BSYNC.RECONVERGENT B0 ;  /* 0x0000000000007941 */ /* 0x000fea0003800200 */
.L_x_8805:
[----:B---3--:R3:W0:Y:S01]  /*54c0*/  LDS R35, [R60+0x320] ;  /* 0x000320003c237984 */ /* 0x0086220000000800 */
[----:B------:R-:W-:Y:S04]  /*54d0*/  BSSY.RECONVERGENT B0, `(.L_x_8807) ;  /* 0x0000003000007945 */ /* 0x000fe80003800200 */
[----:B------:R-:W-:Y:S05]  /*54e0*/  @!P5 BRA `(.L_x_8808) ;  /* 0x000000000004d947 */ /* 0x000fea0003800000 */
[----:B0-----:R0:W-:Y:S02]  /*54f0*/  REDG.E.ADD.F32.FTZ.RN.STRONG.GPU desc[UR16][R36.64+0x100], R35 ;  /* 0x00010023240079a6 */ /* 0x0011e4000c12f310 */
.L_x_8808:
[----:B------:R-:W-:Y:S05]  /*5500*/  BSYNC.RECONVERGENT B0 ;  /* 0x0000000000007941 */ /* 0x000fea0003800200 */
.L_x_8807:
        /* <DEDUP_REMOVED lines=10> */
.L_x_8810:
[----:B------:R-:W-:Y:S05]  /*55b0*/  BSYNC.RECONVERGENT B0 ;  /* 0x0000000000007941 */ /* 0x000fea0003800200 */
.L_x_8809:
[----:B0-----:R0:W0:Y:S01]  /*55c0*/  LDS R35, [R62+0x420] ;  /* 0x000420003e237984 */ /* 0x0010220000000800 */
[----:B------:R-:W-:Y:S01]  /*55d0*/  ISETP.NE.AND P6, PT, R34, RZ, PT ;  /* 0x000000ff2200720c */ /* 0x000fe20003fc5270 */
[----:B------:R-:W-:-:S12]  /*55e0*/  BSSY.RECONVERGENT B0, `(.L_x_8811) ;  /* 0x0000003000007945 */ /* 0x000fd80003800200 */
[----:B------:R-:W-:Y:S05]  /*55f0*/  @!P6 BRA `(.L_x_8812) ;  /* 0x000000000004e947 */ /* 0x000fea0003800000 */
[----:B0-----:R0:W-:Y:S02]  /*5600*/  REDG.E.ADD.F32.FTZ.RN.STRONG.GPU desc[UR16][R36.64+0x200], R35 ;  /* 0x00020023240079a6 */ /* 0x0011e4000c12f310 */
.L_x_8812:
[----:B------:R-:W-:Y:S05]  /*5610*/  BSYNC.RECONVERGENT B0 ;  /* 0x0000000000007941 */ /* 0x000fea0003800200 */
.L_x_8811:
[----:B0-----:R0:W0:Y:S01]  /*5620*/  LDS R35, [R63+0x4a0] ;  /* 0x0004a0003f237984 */ /* 0x0010220000000800 */
[----:B------:R-:W-:Y:S04]  /*5630*/  BSSY.RECONVERGENT B0, `(.L_x_8813) ;  /* 0x0000003000007945 */ /* 0x000fe80003800200 */
[----:B------:R-:W-:Y:S05]  /*5640*/  @!P3 BRA `(.L_x_8814) ;  /* 0x000000000004b947 */ /* 0x000fea0003800000 */
[----:B0-----:R0:W-:Y:S02]  /*5650*/  REDG.E.ADD.F32.FTZ.RN.STRONG.GPU desc[UR16][R36.64+0x280], R35 ;  /* 0x00028023240079a6 */ /* 0x0011e4000c12f310 */
.L_x_8814:
[----:B------:R-:W-:Y:S05]  /*5660*/  BSYNC.RECONVERGENT B0 ;  /* 0x0000000000007941 */ /* 0x000fea0003800200 */
.L_x_8813:
[----:B0-----:R0:W0:Y:S01]  /*5670*/  LDS R35, [R64+0x520] ;  /* 0x0005200040237984 */ /* 0x0010220000000800 */
[----:B------:R-:W-:Y:S04]  /*5680*/  BSSY.RECONVERGENT B0, `(.L_x_8815) ;  /* 0x0000003000007945 */ /* 0x000fe80003800200 */
[----:B------:R-:W-:Y:S05]  /*5690*/  @!P4 BRA `(.L_x_8816) ;  /* 0x000000000004c947 */ /* 0x000fea0003800000 */
[----:B0-----:R0:W-:Y:S02]  /*56a0*/  REDG.E.ADD.F32.FTZ.RN.STRONG.GPU desc[UR16][R36.64+0x300], R35 ;  /* 0x00030023240079a6 */ /* 0x0011e4000c12f310 */
.L_x_8816:
[----:B------:R-:W-:Y:S05]  /*56b0*/  BSYNC.RECONVERGENT B0 ;  /* 0x0000000000007941 */ /* 0x000fea0003800200 */
.L_x_8815:
[----:B0-----:R0:W0:Y:S01]  /*56c0*/  LDS R35, [R65+0x5a0] ;  /* 0x0005a00041237984 */ /* 0x0010220000000800 */
[----:B------:R-:W-:Y:S04]  /*56d0*/  BSSY.RECONVERGENT B0, `(.L_x_8817) ;  /* 0x0000003000007945 */ /* 0x000fe80003800200 */
[----:B------:R-:W-:Y:S05]  /*56e0*/  @!P5 BRA `(.L_x_8818) ;  /* 0x000000000004d947 */ /* 0x000fea0003800000 */
[----:B0-----:R0:W-:Y:S02]  /*56f0*/  REDG.E.ADD.F32.FTZ.RN.STRONG.GPU desc[UR16][R36.64+0x380], R35 ;  /* 0x00038023240079a6 */ /* 0x0011e4000c12f310 */
.L_x_8818:
[----:B------:R-:W-:Y:S05]  /*5700*/  BSYNC.RECONVERGENT B0 ;  /* 0x0000000000007941 */ /* 0x000fea0003800200 */
.L_x_8817:
[----:B------:R-:W-:Y:S01]  /*5710*/  FFMA.FTZ R140, R108, R163, R141 ;  /* 0x000000a36c8c7223 */ /* 0x000fe2000001008d */
[----:B------:R-:W5:Y:S01]  /*5720*/  SHFL.DOWN PT, R34, R177, 0x1, 0x1f ;  /* 0x08201f00b1227f89 */ /* 0x000f6200000e0000 */
[----:B------:R-:W-:Y:S01]  /*5730*/  ISETP.GT.AND P3, PT, R85, 0x1e, PT ;  /* 0x0000001e5500780c */ /* 0x000fe20003f64270 */
[-C--:B------:R-:W-:Y:S01]  /*5740*/  FMUL.FTZ R110, R139, R186.reuse ;  /* 0x000000ba8b6e7220 */ /* 0x080fe20000410000 */
[----:B0---4-:R-:W-:Y:S01]  /*5750*/  FMUL.FTZ R36, R149, R186 ;  /* 0x000000ba95247220 */ /* 0x011fe20000410000 */
[----:B------:R-:W0:Y:S01]  /*5760*/  SHFL.DOWN PT, R35, R140, 0x1, 0x1f ;  /* 0x08201f008c237f89 */ /* 0x000e2200000e0000 */
[----:B------:R-:W-:Y:S01]  /*5770*/  FMUL.FTZ R111, R148, R166 ;  /* 0x000000a6946f7220 */ /* 0x000fe20000410000 */
[----:B------:R-:W-:Y:S01]  /*5780*/  FMUL.FTZ R110, R153, R110 ;  /* 0x0000006e996e7220 */ /* 0x000fe20000410000 */
[----:B------:R-:W-:Y:S01]  /*5790*/  FMUL.FTZ R141, R150, R162 ;  /* 0x000000a2968d7220 */ /* 0x000fe20000410000 */
[C---:B------:R-:W-:Y:S01]  /*57a0*/  FMUL.FTZ R166, R139.reuse, R166 ;  /* 0x000000a68ba67220 */ /* 0x040fe20000410000 */
[----:B------:R-:W-:Y:S01]  /*57b0*/  FMUL.FTZ R162, R139, R162 ;  /* 0x000000a28ba27220 */ /* 0x000fe20000410000 */
[----:B------:R-:W-:Y:S01]  /*57c0*/  FFMA.FTZ R123, R36, R90, R123 ;  /* 0x0000005a247b7223 */ /* 0x000fe2000001007b */
[----:B------:R-:W-:Y:S01]  /*57d0*/  BSSY.RECONVERGENT B0, `(.L_x_8819) ;  /* 0x000004d000007945 */ /* 0x000fe20003800200 */
[----:B------:R-:W-:Y:S01]  /*57e0*/  FMUL.FTZ R166, R159, R166 ;  /* 0x000000a69fa67220 */ /* 0x000fe20000410000 */
[----:B------:R-:W-:Y:S01]  /*57f0*/  FMUL.FTZ R143, R143, R162 ;  /* 0x000000a28f8f7220 */ /* 0x000fe20000410000 */
[----:B------:R-:W-:Y:S01]  /*5800*/  FFMA.FTZ R128, R111, R91, R128 ;  /* 0x0000005b6f807223 */ /* 0x000fe20000010080 */
[----:B------:R-:W-:Y:S01]  /*5810*/  FFMA.FTZ R126, R141, R93, R126 ;  /* 0x0000005d8d7e7223 */ /* 0x000fe2000001007e */
[----:B------:R-:W-:-:S04]  /*5820*/  FFMA.FTZ R166, R117, R111, R166 ;  /* 0x0000006f75a67223 */ /* 0x000fc800000100a6 */
[----:B------:R-:W-:Y:S01]  /*5830*/  FADD.FTZ R99, R166, R99 ;  /* 0x00000063a6637221 */ /* 0x000fe20000010000 */
[----:B-----5:R-:W-:Y:S01]  /*5840*/  @!P3 FADD.FTZ R177, R177, R34 ;  /* 0x00000022b1b1b221 */ /* 0x020fe20000010000 */
[----:B0-----:R-:W-:-:S04]  /*5850*/  @!P3 FADD.FTZ R140, R140, R35 ;  /* 0x000000238c8cb221 */ /* 0x001fc80000010000 */
        /* <DEDUP_REMOVED lines=11> */
[----:B------:R-:W-:Y:S01]  /*5910*/  ISETP.GT.AND P3, PT, R85, 0x17, PT ;  /* 0x000000175500780c */ /* 0x000fe20003f64270 */
[-C--:B------:R-:W-:Y:S01]  /*5920*/  FMUL.FTZ R35, R146, R172.reuse ;  /* 0x000000ac92237220 */ /* 0x080fe20000410000 */
[----:B------:R-:W-:Y:S01]  /*5930*/  FMUL.FTZ R172, R139, R172 ;  /* 0x000000ac8bac7220 */ /* 0x000fe20000410000 */
[----:B------:R-:W4:Y:S02]  /*5940*/  SHFL.DOWN PT, R37, R140, 0x8, 0x1f ;  /* 0x09001f008c257f89 */ /* 0x000f2400000e0000 */
[----:B------:R-:W-:Y:S01]  /*5950*/  FFMA.FTZ R124, R35, R89, R124 ;  /* 0x00000059237c7223 */ /* 0x000fe2000001007c */
[----:B------:R-:W-:-:S04]  /*5960*/  FMUL.FTZ R172, R155, R172 ;  /* 0x000000ac9bac7220 */ /* 0x000fc80000410000 */
[----:B------:R-:W-:Y:S01]  /*5970*/  FFMA.FTZ R172, R113, R35, R172 ;  /* 0x0000002371ac7223 */ /* 0x000fe200000100ac */
[----:B------:R-:W-:Y:S01]  /*5980*/  FFMA.FTZ R35, R115, R36, R110 ;  /* 0x0000002473237223 */ /* 0x000fe2000001006e */
[-C--:B------:R-:W-:Y:S01]  /*5990*/  FMUL.FTZ R110, R151, R160.reuse ;  /* 0x000000a0976e7220 */ /* 0x080fe20000410000 */
[----:B------:R-:W-:Y:S01]  /*59a0*/  FMUL.FTZ R160, R139, R160 ;  /* 0x000000a08ba07220 */ /* 0x000fe20000410000 */
[----:B------:R-:W-:Y:S01]  /*59b0*/  FMUL.FTZ R36, R145, R152 ;  /* 0x0000009891247220 */ /* 0x000fe20000410000 */
[----:B------:R-:W-:Y:S01]  /*59c0*/  FADD.FTZ R114, R35, R114 ;  /* 0x0000007223727221 */ /* 0x000fe20000010000 */
[----:B------:R-:W-:Y:S01]  /*59d0*/  FADD.FTZ R101, R172, R101 ;  /* 0x00000065ac657221 */ /* 0x000fe20000010000 */
[----:B------:R-:W-:Y:S01]  /*59e0*/  FMUL.FTZ R160, R161, R160 ;  /* 0x000000a0a1a07220 */ /* 0x000fe20000410000 */
[----:B------:R-:W-:Y:S01]  /*59f0*/  FFMA.FTZ R127, R110, R92, R127 ;  /* 0x0000005c6e7f7223 */ /* 0x000fe2000001007f */
[----:B------:R-:W-:Y:S01]  /*5a00*/  FFMA.FTZ R121, R36, R94, R121 ;  /* 0x0000005e24797223 */ /* 0x000fe20000010079 */
[----:B0-----:R-:W-:Y:S01]  /*5a10*/  @!P3 FADD.FTZ R177, R177, R34 ;  /* 0x00000022b1b1b221 */ /* 0x001fe20000010000 */
[-C--:B------:R-:W-:Y:S01]  /*5a20*/  FMUL.FTZ R34, R147, R170.reuse ;  /* 0x000000aa93227220 */ /* 0x080fe20000410000 */
[----:B------:R-:W-:Y:S01]  /*5a30*/  FMUL.FTZ R170, R139, R170 ;  /* 0x000000aa8baa7220 */ /* 0x000fe20000410000 */
[----:B----4-:R-:W-:-:S02]  /*5a40*/  @!P3 FADD.FTZ R140, R140, R37 ;  /* 0x000000258c8cb221 */ /* 0x010fc40000010000 */
[----:B------:R-:W0:Y:S01]  /*5a50*/  SHFL.DOWN PT, R142, R177, 0x10, 0x1f ;  /* 0x0a001f00b18e7f89 */ /* 0x000e2200000e0000 */
[----:B------:R-:W-:Y:S01]  /*5a60*/  ISETP.NE.AND P3, PT, R85, RZ, PT ;  /* 0x000000ff5500720c */ /* 0x000fe20003f65270 */
[-C--:B------:R-:W-:Y:S01]  /*5a70*/  FMUL.FTZ R37, R144, R164.reuse ;  /* 0x000000a490257220 */ /* 0x080fe20000410000 */
[----:B------:R-:W-:Y:S01]  /*5a80*/  FMUL.FTZ R164, R139, R164 ;  /* 0x000000a48ba47220 */ /* 0x000fe20000410000 */
[----:B------:R-:W4:Y:S01]  /*5a90*/  SHFL.DOWN PT, R147, R140, 0x10, 0x1f ;  /* 0x0a001f008c937f89 */ /* 0x000f2200000e0000 */
[----:B------:R-:W-:Y:S01]  /*5aa0*/  FMUL.FTZ R170, R157, R170 ;  /* 0x000000aa9daa7220 */ /* 0x000fe20000410000 */
[----:B------:R-:W-:Y:S01]  /*5ab0*/  FMUL.FTZ R139, R139, R152 ;  /* 0x000000988b8b7220 */ /* 0x000fe20000410000 */
[----:B------:R-:W-:Y:S01]  /*5ac0*/  FMUL.FTZ R164, R3, R164 ;  /* 0x000000a403a47220 */ /* 0x000fe20000410000 */
[----:B------:R-:W-:Y:S01]  /*5ad0*/  FFMA.FTZ R125, R34, R88, R125 ;  /* 0x00000058227d7223 */ /* 0x000fe2000001007d */
[----:B------:R-:W-:Y:S01]  /*5ae0*/  FFMA.FTZ R3, R109, R34, R170 ;  /* 0x000000226d037223 */ /* 0x000fe200000100aa */
[----:B------:R-:W-:Y:S01]  /*5af0*/  FMUL.FTZ R2, R2, R139 ;  /* 0x0000008b02027220 */ /* 0x000fe20000410000 */
        /* <DEDUP_REMOVED lines=26> */
.L_x_8820:
[----:B------:R-:W-:Y:S05]  /*5ca0*/  BSYNC.RECONVERGENT B0 ;  /* 0x0000000000007941 */ /* 0x000fea0003800200 */
.L_x_8819:
[----:B------:R-:W-:-:S04]  /*5cb0*/  UIADD3 UR4, UPT, UPT, UR4, 0x1, URZ ;  /* 0x0000000104047890 */ /* 0x000fc8000fffe0ff */
[----:B------:R-:W-:-:S09]  /*5cc0*/  UISETP.GE.AND UP0, UPT, UR4, UR11, UPT ;  /* 0x0000000b0400728c */ /* 0x000fd2000bf06270 */
[----:B------:R-:W-:Y:S05]  /*5cd0*/  BRA.U !UP0, `(.L_x_8821) ;  /* 0xffffffe108e07547 */ /* 0x000fea000b83ffff */
.L_x_8799:
[----:B------:R-:W-:Y:S01]  /*5ce0*/  BAR.SYNC.DEFER_BLOCKING 0x0 ;  /* 0x0000000000007b1d */ /* 0x000fe20000010000 */
[-C--:B------:R-:W-:Y:S02]  /*5cf0*/  ISETP.GE.AND P6, PT, R56, R77.reuse, PT ;  /* 0x0000004d3800720c */ /* 0x080fe40003fc6270 */
[----:B------:R-:W-:Y:S02]  /*5d00*/  ISETP.GE.AND P1, PT, R66, R77, PT ;  /* 0x0000004d4200720c */ /* 0x000fe40003f26270 */
[----:B------:R-:W-:-:S03]  /*5d10*/  PRMT R0, RZ, 0x7610, R0 ;  /* 0x00007610ff007816 */ /* 0x000fc60000000000 */
[----:B------:R-:W4:Y:S01]  /*5d20*/  LDC.64 R90, c[0x0][0x4f8] ;  /* 0x00013e00ff5a7b82 */ /* 0x000f220000000a00 */
[----:B------:R-:W-:Y:S01]  /*5d30*/  PRMT R3, RZ, 0x7610, R3 ;  /* 0x00007610ff037816 */ /* 0x000fe20000000003 */
[----:B------:R-:W5:Y:S01]  /*5d40*/  LDCU.64 UR6, c[0x0][0x500] ;  /* 0x0000a000ff0677ac */ /* 0x000f620008000a00 */
[-C--:B------:R-:W-:Y:S02]  /*5d50*/  ISETP.GE.AND P2, PT, R67, R77.reuse, PT ;  /* 0x0000004d4300720c */ /* 0x080fe40003f46270 */
[-C--:B------:R-:W-:Y:S01]  /*5d60*/  ISETP.GE.AND P3, PT, R68, R77.reuse, PT ;  /* 0x0000004d4400720c */ /* 0x080fe20003f66270 */
[----:B------:R-:W1:Y:S01]  /*5d70*/  LDCU.64 UR8, c[0x0][0x550] ;  /* 0x0000aa00ff0877ac */ /* 0x000e620008000a00 */
[-C--:B------:R-:W-:Y:S02]  /*5d80*/  ISETP.GE.AND P4, PT, R69, R77.reuse, PT ;  /* 0x0000004d4500720c */ /* 0x080fe40003f86270 */
[----:B------:R-:W-:Y:S02]  /*5d90*/  ISETP.GE.AND P5, PT, R70, R77, PT ;  /* 0x0000004d4600720c */ /* 0x000fe40003fa6270 */
[----:B------:R-:W-:-:S02]  /*5da0*/  PRMT R7, RZ, 0x7610, R7 ;  /* 0x00007610ff077816 */ /* 0x000fc40000000007 */
[----:B------:R-:W-:Y:S01]  /*5db0*/  PRMT R21, RZ, 0x7610, R21 ;  /* 0x00007610ff157816 */ /* 0x000fe20000000015 */
[----:B------:R-:W2:Y:S01]  /*5dc0*/  @!P6 LDG.E.U16 R0, desc[UR16][R4.64] ;  /* 0x000000100400e981 */ /* 0x000ea2000c1e1500 */
[----:B------:R-:W-:-:S03]  /*5dd0*/  ISETP.GE.AND P6, PT, R71, R77, PT ;  /* 0x0000004d4700720c */ /* 0x000fc60003fc6270 */
[----:B------:R-:W3:Y:S01]  /*5de0*/  @!P1 LDG.E.U16 R3, desc[UR16][R4.64+0x40] ;  /* 0x0000401004039981 */ /* 0x000ee2000c1e1500 */
[----:B------:R-:W-:Y:S02]  /*5df0*/  ISETP.GE.AND P1, PT, R72, R77, PT ;  /* 0x0000004d4800720c */ /* 0x000fe40003f26270 */
[----:B------:R-:W-:Y:S01]  /*5e00*/  PRMT R2, RZ, 0x7610, R2 ;  /* 0x00007610ff027816 */ /* 0x000fe20000000002 */
[----:B------:R-:W5:Y:S01]  /*5e10*/  @!P2 LDG.E.U16 R7, desc[UR16][R4.64+0x80] ;  /* 0x000080100407a981 */ /* 0x000f62000c1e1500 */
[----:B------:R-:W-:Y:S02]  /*5e20*/  PRMT R23, RZ, 0x7610, R23 ;  /* 0x00007610ff177816 */ /* 0x000fe40000000017 */
[----:B------:R-:W-:Y:S01]  /*5e30*/  PRMT R20, RZ, 0x7610, R20 ;  /* 0x00007610ff147816 */ /* 0x000fe20000000014 */
        /* <DEDUP_REMOVED lines=8> */
[----:B------:R-:W-:-:S04]  /*5ec0*/  F2FP.F16.F32.PACK_AB R126, R126, R127 ;  /* 0x0000007f7e7e723e */ /* 0x000fc800000000ff */
[----:B------:R-:W-:Y:S01]  /*5ed0*/  PRMT R24, R126, 0x7632, R24 ;  /* 0x000076327e187816 */ /* 0x000fe20000000018 */
[----:B--2---:R-:W-:Y:S04]  /*5ee0*/  STS.U16 [R79], R0 ;  /* 0x000000004f007388 */ /* 0x004fe80000000400 */
[----:B---3--:R-:W-:Y:S04]  /*5ef0*/  STS.U16 [R78+0x40], R3 ;  /* 0x000040034e007388 */ /* 0x008fe80000000400 */
[----:B-----5:R-:W-:Y:S04]  /*5f00*/  STS.U16 [R76+0x80], R7 ;  /* 0x000080074c007388 */ /* 0x020fe80000000400 */
[----:B----4-:R-:W-:Y:S04]  /*5f10*/  STS.U16 [R84+0xc0], R21 ;  /* 0x0000c01554007388 */ /* 0x010fe80000000400 */
        /* <DEDUP_REMOVED lines=8> */
[----:B------:R-:W5:Y:S01]  /*5fa0*/  LDS.U16 R0, [R86+0x4] ;  /* 0x0000040056007984 */ /* 0x000f620000000400 */
[----:B--2---:R-:W-:-:S05]  /*5fb0*/  HADD2.F32 R5, -RZ, R22.H0_H0 ;  /* 0x20000016ff057230 */ /* 0x004fca0000004100 */
[--C-:B------:R-:W-:Y:S01]  /*5fc0*/  FADD.FTZ R5, R5, R38.reuse ;  /* 0x0000002605057221 */ /* 0x100fe20000010000 */
[----:B---3--:R-:W-:Y:S02]  /*5fd0*/  HADD2.F32 R3, -RZ, R4.H0_H0 ;  /* 0x20000004ff037230 */ /* 0x008fe40000004100 */
[----:B------:R-:W2:Y:S02]  /*5fe0*/  LDS.U16 R4, [R86+0xa] ;  /* 0x00000a0056047984 */ /* 0x000ea40000000400 */
[----:B------:R-:W-:Y:S01]  /*5ff0*/  FSETP.GTU.FTZ.AND P1, PT, R5, 20, PT ;  /* 0x41a000000500780b */ /* 0x000fe20003f3c000 */
[----:B------:R-:W-:-:S05]  /*6000*/  FADD.FTZ R3, R3, R38 ;  /* 0x0000002603037221 */ /* 0x000fca0000010000 */
[----:B------:R-:W-:-:S07]  /*6010*/  FSETP.GTU.FTZ.AND P2, PT, R3, 20, PT ;  /* 0x41a000000300780b */ /* 0x000fce0003f5c000 */
[----:B------:R-:W-:Y:S02]  /*6020*/  @!P1 FMUL.FTZ R7, R5, -1.4426950216293334961 ;  /* 0xbfb8aa3b05079820 */ /* 0x000fe40000410000 */
[----:B------:R-:W-:Y:S04]  /*6030*/  LDS.U16 R5, [R86+0xc] ;  /* 0x00000c0056057984 */ /* 0x000fe80000000400 */
[----:B------:R-:W3:Y:S01]  /*6040*/  @!P1 MUFU.EX2 R7, R7 ;  /* 0x0000000700079308 */ /* 0x000ee20000000800 */
[----:B------:R-:W-:Y:S02]  /*6050*/  @!P2 FMUL.FTZ R21, R3, -1.4426950216293334961 ;  /* 0xbfb8aa3b0315a820 */ /* 0x000fe40000410000 */
[----:B------:R-:W0:Y:S04]  /*6060*/  LDS.U16 R3, [R86+0x8] ;  /* 0x0000080056037984 */ /* 0x000e280000000400 */
[----:B------:R-:W1:Y:S01]  /*6070*/  @!P2 MUFU.EX2 R21, R21 ;  /* 0x000000150015a308 */ /* 0x000e620000000800 */
[----:B---3--:R-:W-:-:S02]  /*6080*/  @!P1 FADD.FTZ R20, R7, 1 ;  /* 0x3f80000007149421 */ /* 0x008fc40000010000 */
[----:B------:R-:W3:Y:S02]  /*6090*/  LDS.U16 R7, [R86+0xe] ;  /* 0x00000e0056077984 */ /* 0x000ee40000000400 */
[----:B------:R-:W4:Y:S01]  /*60a0*/  @!P1 MUFU.RCP R23, R20 ;  /* 0x0000001400179308 */ /* 0x000f220000001000 */
[----:B------:R-:W-:Y:S01]  /*60b0*/  BAR.SYNC.DEFER_BLOCKING 0x0 ;  /* 0x0000000000007b1d */ /* 0x000fe20000010000 */
[----:B-1----:R-:W-:-:S06]  /*60c0*/  @!P2 FADD.FTZ R22, R21, 1 ;  /* 0x3f8000001516a421 */ /* 0x002fcc0000010000 */
[----:B------:R-:W1:Y:S01]  /*60d0*/  @!P2 MUFU.RCP R22, R22 ;  /* 0x000000160016a308 */ /* 0x000e620000001000 */
[----:B----4-:R-:W-:Y:S01]  /*60e0*/  @!P1 FMUL.FTZ R118, R118, R23 ;  /* 0x0000001776769220 */ /* 0x010fe20000410000 */
[----:B------:R-:W-:-:S05]  /*60f0*/  HADD2.F32 R23, -RZ, R2.H0_H0 ;  /* 0x20000002ff177230 */ /* 0x000fca0000004100 */
[--C-:B------:R-:W-:Y:S01]  /*6100*/  FADD.FTZ R23, R23, R38.reuse ;  /* 0x0000002617177221 */ /* 0x100fe20000010000 */
[----:B-----5:R-:W-:Y:S02]  /*6110*/  HADD2.F32 R21, -RZ, R0.H0_H0 ;  /* 0x20000000ff157230 */ /* 0x020fe40000004100 */
[----:B-1----:R-:W-:Y:S02]  /*6120*/  @!P2 FMUL.FTZ R103, R103, R22 ;  /* 0x000000166767a220 */ /* 0x002fe40000410000 */
[----:B------:R-:W-:Y:S01]  /*6130*/  FSETP.GTU.FTZ.AND P2, PT, R23, 20, PT ;  /* 0x41a000001700780b */ /* 0x000fe20003f5c000 */
[----:B------:R-:W-:Y:S01]  /*6140*/  FADD.FTZ R0, R21, R38 ;  /* 0x0000002615007221 */ /* 0x000fe20000010000 */
[----:B------:R-:W-:Y:S01]  /*6150*/  PRMT R20, R121, 0x7632, R20 ;  /* 0x0000763279147816 */ /* 0x000fe20000000014 */
[----:B--2---:R-:W-:Y:S01]  /*6160*/  HADD2.F32 R21, -RZ, R4.H0_H0 ;  /* 0x20000004ff157230 */ /* 0x004fe20000004100 */
[----:B------:R-:W-:Y:S02]  /*6170*/  PRMT R2, R124, 0x7632, R2 ;  /* 0x000076327c027816 */ /* 0x000fe40000000002 */
[----:B------:R-:W-:Y:S01]  /*6180*/  PRMT R22, R123, 0x7632, R22 ;  /* 0x000076327b167816 */ /* 0x000fe20000000016 */
[----:B------:R-:W-:Y:S01]  /*6190*/  STS.U16 [R86], R121 ;  /* 0x0000007956007388 */ /* 0x000fe20000000400 */
[----:B0-----:R-:W-:-:S02]  /*61a0*/  HADD2.F32 R3, -RZ, R3.H0_H0 ;  /* 0x20000003ff037230 */ /* 0x001fc40000004100 */
[----:B------:R-:W-:Y:S01]  /*61b0*/  FADD.FTZ R21, R21, R38 ;  /* 0x0000002615157221 */ /* 0x000fe20000010000 */
[----:B------:R-:W-:Y:S01]  /*61c0*/  STS.U16 [R86+0x2], R20 ;  /* 0x0000021456007388 */ /* 0x000fe20000000400 */
[----:B------:R-:W-:-:S03]  /*61d0*/  FSETP.GTU.FTZ.AND P6, PT, R0, 20, PT ;  /* 0x41a000000000780b */ /* 0x000fc60003fdc000 */
[----:B------:R-:W-:Y:S04]  /*61e0*/  STS.U16 [R86+0x4], R124 ;  /* 0x0000047c56007388 */ /* 0x000fe80000000400 */
[----:B------:R0:W-:Y:S04]  /*61f0*/  STS.U16 [R86+0x6], R2 ;  /* 0x0000060256007388 */ /* 0x0001e80000000400 */
[----:B------:R-:W-:Y:S04]  /*6200*/  STS.U16 [R86+0x8], R123 ;  /* 0x0000087b56007388 */ /* 0x000fe80000000400 */
[----:B------:R1:W-:Y:S01]  /*6210*/  STS.U16 [R86+0xa], R22 ;  /* 0x00000a1656007388 */ /* 0x0003e20000000400 */
[----:B0-----:R-:W-:-:S03]  /*6220*/  @!P2 FMUL.FTZ R2, R23, -1.4426950216293334961 ;  /* 0xbfb8aa3b1702a820 */ /* 0x001fc60000410000 */
        /* <DEDUP_REMOVED lines=18> */
[----:B---3--:R-:W-:Y:S02]  /*6350*/  HADD2.F32 R7, -RZ, R7.H0_H0 ;  /* 0x20000007ff077230 */ /* 0x008fe40000004100 */
[----:B------:R-:W-:Y:S01]  /*6360*/  @!P3 FMUL.FTZ R4, R21, -1.4426950216293334961 ;  /* 0xbfb8aa3b1504b820 */ /* 0x000fe20000410000 */
[--C-:B------:R-:W-:Y:S02]  /*6370*/  FADD.FTZ R5, R5, R38.reuse ;  /* 0x0000002605057221 */ /* 0x100fe40000010000 */
[----:B------:R-:W-:Y:S01]  /*6380*/  FADD.FTZ R20, R7, R38 ;  /* 0x0000002607147221 */ /* 0x000fe20000010000 */
[----:B------:R-:W2:Y:S04]  /*6390*/  @!P6 MUFU.EX2 R0, R0 ;  /* 0x000000000000e308 */ /* 0x000ea80000000800 */
[----:B------:R-:W3:Y:S01]  /*63a0*/  @!P3 MUFU.EX2 R7, R4 ;  /* 0x000000040007b308 */ /* 0x000ee20000000800 */
[----:B------:R-:W-:Y:S01]  /*63b0*/  @!P1 FMUL.FTZ R3, R3, -1.4426950216293334961 ;  /* 0xbfb8aa3b03039820 */ /* 0x000fe20000410000 */
[----:B------:R-:W-:-:S02]  /*63c0*/  FSETP.GTU.FTZ.AND P4, PT, R5, 20, PT ;  /* 0x41a000000500780b */ /* 0x000fc40003f9c000 */
[----:B------:R-:W4:Y:S01]  /*63d0*/  @!P2 MUFU.EX2 R2, R2 ;  /* 0x000000020002a308 */ /* 0x000f220000000800 */
[----:B------:R-:W-:-:S03]  /*63e0*/  FSETP.GTU.FTZ.AND P5, PT, R20, 20, PT ;  /* 0x41a000001400780b */ /* 0x000fc60003fbc000 */
[----:B------:R-:W5:Y:S01]  /*63f0*/  @!P1 MUFU.EX2 R3, R3 ;  /* 0x0000000300039308 */ /* 0x000f620000000800 */
[----:B------:R-:W0:Y:S01]  /*6400*/  LDS R85, [UR5+0x210] ;  /* 0x00021005ff557984 */ /* 0x000e220008000800 */
[----:B--2---:R-:W-:Y:S01]  /*6410*/  @!P6 FADD.FTZ R0, R0, 1 ;  /* 0x3f8000000000e421 */ /* 0x004fe20000010000 */
[----:B---3--:R-:W-:-:S04]  /*6420*/  @!P3 FADD.FTZ R7, R7, 1 ;  /* 0x3f8000000707b421 */ /* 0x008fc80000010000 */
[----:B------:R-:W-:Y:S01]  /*6430*/  @!P4 FMUL.FTZ R5, R5, -1.4426950216293334961 ;  /* 0xbfb8aa3b0505c820 */ /* 0x000fe20000410000 */
[----:B------:R-:W2:Y:S01]  /*6440*/  @!P6 MUFU.RCP R87, R0 ;  /* 0x000000000057e308 */ /* 0x000ea20000001000 */
[----:B----4-:R-:W-:Y:S01]  /*6450*/  @!P2 FADD.FTZ R4, R2, 1 ;  /* 0x3f8000000204a421 */ /* 0x010fe20000010000 */
[----:B------:R-:W-:-:S06]  /*6460*/  @!P5 FMUL.FTZ R21, R20, -1.4426950216293334961 ;  /* 0xbfb8aa3b1415d820 */ /* 0x000fcc0000410000 */
[----:B-1----:R1:W-:Y:S08]  /*6470*/  @!P3 MUFU.RCP R22, R7 ;  /* 0x000000070016b308 */ /* 0x0023f00000001000 */
[----:B------:R5:W3:Y:S01]  /*6480*/  @!P4 MUFU.EX2 R20, R5 ;  /* 0x000000050014c308 */ /* 0x000ae20000000800 */
[----:B-1----:R-:W-:-:S03]  /*6490*/  MOV R7, RZ ;  /* 0x000000ff00077202 */ /* 0x002fc60000000f00 */
[----:B------:R-:W1:Y:S01]  /*64a0*/  @!P2 MUFU.RCP R4, R4 ;  /* 0x000000040004a308 */ /* 0x000e620000001000 */
[----:B-----5:R-:W-:Y:S01]  /*64b0*/  @!P1 FADD.FTZ R5, R3, 1 ;  /* 0x3f80000003059421 */ /* 0x020fe20000010000 */
[----:B------:R-:W-:-:S06]  /*64c0*/  IMAD.WIDE.U32 R2, R90, UR18, R6 ;  /* 0x000000125a027c25 */ /* 0x000fcc000f8e0006 */
[----:B------:R-:W4:Y:S01]  /*64d0*/  @!P5 MUFU.EX2 R21, R21 ;  /* 0x000000150015d308 */ /* 0x000f220000000800 */
[----:B------:R-:W-:-:S03]  /*64e0*/  IMAD R3, R91, UR18, R3 ;  /* 0x000000125b037c24 */ /* 0x000fc6000f8e0203 */
[----:B------:R-:W5:Y:S01]  /*64f0*/  @!P1 MUFU.RCP R5, R5 ;  /* 0x0000000500059308 */ /* 0x000f620000001000 */
[----:B------:R-:W-:-:S04]  /*6500*/  IMAD.WIDE.U32 R2, R39, UR6, R2 ;  /* 0x0000000627027c25 */ /* 0x000fc8000f8e0002 */
[----:B--2---:R-:W-:Y:S01]  /*6510*/  @!P6 FMUL.FTZ R116, R116, R87 ;  /* 0x000000577474e220 */ /* 0x004fe20000410000 */
[----:B---3--:R-:W-:Y:S01]  /*6520*/  @!P4 FADD.FTZ R20, R20, 1 ;  /* 0x3f8000001414c421 */ /* 0x008fe20000010000 */
[----:B0-----:R-:W-:Y:S01]  /*6530*/  IMAD R24, R39, UR7, R3 ;  /* 0x0000000727187c24 */ /* 0x001fe2000f8e0203 */
[----:B------:R-:W-:Y:S01]  /*6540*/  IADD3 R3, P6, PT, R56, R2, RZ ;  /* 0x0000000238037210 */ /* 0x000fe20007fde0ff */
[----:B----4-:R-:W-:Y:S01]  /*6550*/  @!P5 FADD.FTZ R21, R21, 1 ;  /* 0x3f8000001515d421 */ /* 0x010fe20000010000 */
[----:B-1----:R-:W-:Y:S01]  /*6560*/  @!P2 FMUL.FTZ R101, R101, R4 ;  /* 0x000000046565a220 */ /* 0x002fe20000410000 */
        /* <DEDUP_REMOVED lines=101> */
.L_x_8781:
        /* <DEDUP_REMOVED lines=34> */
.L_x_8824:
[----:B------:R-:W-:Y:S05]  /*6de0*/  BSYNC.RECONVERGENT B0 ;  /* 0x0000000000007941 */ /* 0x000fea0003800200 */
.L_x_8823:
        /* <DEDUP_REMOVED lines=26> */
.L_x_8826:
[----:B------:R-:W-:Y:S05]  /*6f90*/  BSYNC.RECONVERGENT B0 ;  /* 0x0000000000007941 */ /* 0x000fea0003800200 */
.L_x_8825:
        /* <DEDUP_REMOVED lines=13> */
.L_x_8828:
        /* <DEDUP_REMOVED lines=25> */
.L_x_8827:
[----:B------:R-:W-:Y:S05]  /*7200*/  EXIT ;  /* 0x000000000000794d */ /* 0x000fea0003800000 */
.L_x_8829:
        /* <DEDUP_REMOVED lines=15> */
.L_x_10515:


//--------------------- .text._Z25selective_scan_bwd_kernelI32Selective_Scan_bwd_kernel_traitsILi32ELi8ELb0ELb1ELb1ELb0ELb0EN3c104HalfEfEEv12SSMParamsBwd --------------------------
	.section	.text._Z25selective_scan_bwd_kernelI32Selective_Scan_bwd_kernel_traitsILi32ELi8ELb0ELb1ELb1ELb0ELb0EN3c104HalfEfEEv12SSMParamsBwd,"ax",@progbits
	.align	128
        .global         _Z25selective_scan_bwd_kernelI32Selective_Scan_bwd_kernel_traitsILi32ELi8ELb0ELb1ELb1ELb0ELb0EN3c104HalfEfEEv12SSMParamsBwd
        .type           _Z25selective_scan_bwd_kernelI32Selective_Scan_bwd_kernel_traitsILi32ELi8ELb0ELb1ELb1ELb0ELb0EN3c104HalfEfEEv12SSMParamsBwd,@function
        .size           _Z25selective_scan_bwd_kernelI32Selective_Scan_bwd_kernel_traitsILi32ELi8ELb0ELb1ELb1ELb0ELb0EN3c104HalfEfEEv12SSMParamsBwd,(.L_x_10516 - _Z25selective_scan_bwd_kernelI32Selective_Scan_bwd_kernel_traitsILi32ELi8ELb0ELb1ELb1ELb0ELb0EN3c104HalfEfEEv12SSMParamsBwd)
        .other          _Z25selective_scan_bwd_kernelI32Selective_Scan_bwd_kernel_traitsILi32ELi8ELb0ELb1ELb1ELb0ELb0EN3c104HalfEfEEv12SSMParamsBwd,@"STO_CUDA_ENTRY STV_DEFAULT"
_Z25selective_scan_bwd_kernelI32Selective_Scan_bwd_kernel_traitsILi32ELi8ELb0ELb1ELb1ELb0ELb0EN3c104HalfEfEEv12SSMParamsBwd:
.text._Z25selective_scan_bwd_kernelI32Selective_Scan_bwd_kernel_traitsILi32ELi8ELb0ELb1ELb1ELb0ELb0EN3c104HalfEfEEv12SSMParamsBwd:
        /* <DEDUP_REMOVED lines=26> */
[----:B0-----:R-:W-:Y:S01]  /*01a0*/  VIADD R6, R0, 0xffffffe ;  /* 0x0ffffffe00067836 */ /* 0x001fe20000000000 */
[----:B------:R-:W-:-:S03]  /*01b0*/  @P0 LEA.HI.X R3, R41, R3, RZ, 0x2, P2 ;  /* 0x0000000329030211 */ /* 0x000fc600010f14ff */
[----:B------:R0:W4:Y:S02]  /*01c0*/  F2I.FTZ.U32.TRUNC.NTZ R7, R6 ;  /* 0x0000000600077305 */ /* 0x000124000021f000 */
[----:B------:R4:W5:Y:S01]  /*01d0*/  @P0 LDG.E R40, desc[UR16][R2.64] ;  /* 0x0000001002280981 */ /* 0x000962000c1e1900 */
[----:B---3--:R-:W3:Y:S01]  /*01e0*/  LDC.64 R4, c[0x0][0x480] ;  /* 0x00012000ff047b82 */ /* 0x008ee20000000a00 */
[----:B0-----:R-:W-:Y:S01]  /*01f0*/  HFMA2 R6, -RZ, RZ, 0, 0 ;  /* 0x00000000ff067431 */ /* 0x001fe200000001ff */
[----:B------:R-:W-:-:S06]  /*0200*/  CS2R R30, SRZ ;  /* 0x00000000001e7805 */ /* 0x000fcc000001ff00 */
[----:B------:R-:W0:Y:S01]  /*0210*/  LDC.64 R24, c[0x0][0x468] ;  /* 0x00011a00ff187b82 */ /* 0x000e220000000a00 */
[----:B----4-:R-:W-:-:S07]  /*0220*/  IADD3 R10, PT, PT, RZ, -R7, RZ ;  /* 0x80000007ff0a7210 */ /* 0x010fce0007ffe0ff */
[----:B------:R-:W4:Y:S01]  /*0230*/  LDC.64 R26, c[0x0][0x528] ;  /* 0x00014a00ff1a7b82 */ /* 0x000f220000000a00 */
[----:B------:R-:W-:Y:S01]  /*0240*/  IMAD R3, R10, R9, RZ ;  /* 0x000000090a037224 */ /* 0x000fe200078e02ff */
[----:B------:R-:W-:-:S03]  /*0250*/  IABS R2, R41 ;  /* 0x0000002900027213 */ /* 0x000fc60000000000 */
[----:B------:R-:W-:-:S03]  /*0260*/  IMAD.HI.U32 R7, R7, R3, R6 ;  /* 0x0000000307077227 */ /* 0x000fc600078e0006 */
[----:B------:R-:W4:Y:S03]  /*0270*/  LDC.64 R32, c[0x0][0x448] ;  /* 0x00011200ff207b82 */ /* 0x000f260000000a00 */
[----:B------:R-:W-:-:S04]  /*0280*/  IMAD.HI.U32 R0, R7, R2, RZ ;  /* 0x0000000207007227 */ /* 0x000fc800078e00ff */
[----:B------:R-:W-:Y:S01]  /*0290*/  IMAD.MOV R3, RZ, RZ, -R0 ;  /* 0x000000ffff037224 */ /* 0x000fe200078e0a00 */
[----:B---3--:R-:W-:Y:S01]  /*02a0*/  ISETP.NE.U32.AND P0, PT, R4, RZ, PT ;  /* 0x000000ff0400720c */ /* 0x008fe20003f05070 */
[----:B------:R-:W3:Y:S02]  /*02b0*/  LDC.64 R54, c[0x0][0x450] ;  /* 0x00011400ff367b82 */ /* 0x000ee40000000a00 */
[----:B------:R-:W-:Y:S01]  /*02c0*/  IMAD R2, R9, R3, R2 ;  /* 0x0000000309027224 */ /* 0x000fe200078e0202 */
[----:B------:R-:W-:-:S04]  /*02d0*/  ISETP.NE.AND.EX P0, PT, R5, RZ, PT, P0 ;  /* 0x000000ff0500720c */ /* 0x000fc80003f05300 */
[----:B------:R-:W-:Y:S01]  /*02e0*/  ISETP.GT.U32.AND P2, PT, R9, R2, PT ;  /* 0x000000020900720c */ /* 0x000fe20003f44070 */
[----:B------:R-:W-:-:S08]  /*02f0*/  UIMAD.WIDE.U32 UR6, UR18, UR12, URZ ;  /* 0x0000000c120672a5 */ /* 0x000fd0000f8e00ff */
[----:B------:R-:W2:Y:S04]  /*0300*/  @P0 LDC R10, c[0x0][0x384] ;  /* 0x0000e100ff0a0b82 */ /* 0x000ea80000000800 */
[----:B------:R-:W-:-:S04]  /*0310*/  @!P2 IADD3 R2, PT, PT, R2, -R9, RZ ;  /* 0x800000090202a210 */ /* 0x000fc80007ffe0ff */
[----:B------:R-:W-:Y:S01]  /*0320*/  ISETP.GE.U32.AND P1, PT, R2, R9, PT ;  /* 0x000000090200720c */ /* 0x000fe20003f26070 */
[----:B------:R-:W-:Y:S01]  /*0330*/  UIMAD.WIDE.U32 UR4, UR18, UR8, URZ ;  /* 0x00000008120472a5 */ /* 0x000fe2000f8e00ff */
[----:B------:R-:W-:Y:S01]  /*0340*/  LOP3.LUT R4, R41, R8, RZ, 0x3c, !PT ;  /* 0x0000000829047212 */ /* 0x000fe200078e3cff */
[----:B------:R-:W1:Y:S01]  /*0350*/  @P0 LDC R21, c[0x0][0x38c] ;  /* 0x0000e300ff150b82 */ /* 0x000e620000000800 */
[----:B------:R-:W-:Y:S01]  /*0360*/  @!P2 IADD3 R0, PT, PT, R0, 0x1, RZ ;  /* 0x000000010000a810 */ /* 0x000fe20007ffe0ff */
[----:B------:R-:W-:Y:S01]  /*0370*/  UIMAD UR8, UR18, UR9, UR5 ;  /* 0x00000009120872a4 */ /* 0x000fe2000f8e0205 */
[----:B------:R-:W-:Y:S01]  /*0380*/  ISETP.GE.AND P3, PT, R4, RZ, PT ;  /* 0x000000ff0400720c */ /* 0x000fe20003f66270 */
[----:B------:R-:W-:Y:S01]  /*0390*/  IMAD.U32 R5, RZ, RZ, UR7 ;  /* 0x00000007ff057e24 */ /* 0x000fe2000f8e00ff */
[----:B------:R-:W-:Y:S01]  /*03a0*/  MOV R2, UR4 ;  /* 0x0000000400027c02 */ /* 0x000fe20008000f00 */
[----:B------:R-:W-:Y:S01]  /*03b0*/  UIMAD UR4, UR18, UR13, UR7 ;  /* 0x0000000d120472a4 */ /* 0x000fe2000f8e0207 */
[----:B------:R-:W-:Y:S01]  /*03c0*/  MOV R4, UR6 ;  /* 0x0000000600047c02 */ /* 0x000fe20008000f00 */
[----:B------:R-:W-:Y:S01]  /*03d0*/  IMAD.U32 R3, RZ, RZ, UR5 ;  /* 0x00000005ff037e24 */ /* 0x000fe2000f8e00ff */
[----:B------:R-:W0:Y:S01]  /*03e0*/  LDCU.64 UR6, c[0x0][0x498] ;  /* 0x00009300ff0677ac */ /* 0x000e220008000a00 */
[----:B------:R-:W-:Y:S01]  /*03f0*/  @P1 VIADD R0, R0, 0x1 ;  /* 0x0000000100001836 */ /* 0x000fe20000000000 */
[----:B------:R-:W-:Y:S01]  /*0400*/  MOV R3, UR8 ;  /* 0x0000000800037c02 */ /* 0x000fe20008000f00 */
[----:B------:R-:W4:Y:S01]  /*0410*/  @P0 LDC.64 R6, c[0x0][0x480] ;  /* 0x00012000ff060b82 */ /* 0x000f220000000a00 */
[----:B------:R-:W-:Y:S01]  /*0420*/  ISETP.NE.AND P2, PT, R8, RZ, PT ;  /* 0x000000ff0800720c */ /* 0x000fe20003f45270 */
[----:B------:R-:W3:Y:S01]  /*0430*/  LDCU.64 UR8, c[0x0][0x3b0] ;  /* 0x00007600ff0877ac */ /* 0x000ee20008000a00 */
[----:B------:R-:W-:Y:S01]  /*0440*/  MOV R35, R0 ;  /* 0x0000000000237202 */ /* 0x000fe20000000f00 */
[----:B--2---:R-:W-:-:S02]  /*0450*/  @P0 IMAD R0, R10, UR18, R41 ;  /* 0x000000120a000c24 */ /* 0x004fc4000f8e0229 */
[----:B------:R-:W-:Y:S01]  /*0460*/  IMAD.WIDE.U32 R2, R41, UR10, R2 ;  /* 0x0000000a29027c25 */ /* 0x000fe2000f8e0002 */
[C---:B------:R-:W-:Y:S02]  /*0470*/  LEA R9, R19.reuse, 0xffffff00, 0x8 ;  /* 0xffffff0013097811 */ /* 0x040fe400078e40ff */
[----:B------:R-:W-:Y:S01]  /*0480*/  ISETP.GE.AND P1, PT, R19, 0x1, PT ;  /* 0x000000011300780c */ /* 0x000fe20003f26270 */
[----:B------:R-:W-:Y:S02]  /*0490*/  @P0 IMAD R0, R0, R19, RZ ;  /* 0x0000001300000224 */ /* 0x000fe400078e02ff */
[----:B------:R-:W-:Y:S01]  /*04a0*/  IMAD R13, R41, UR11, R3 ;  /* 0x0000000b290d7c24 */ /* 0x000fe2000f8e0203 */
[----:B------:R-:W2:Y:S01]  /*04b0*/  LDC.64 R18, c[0x0][0x3e8] ;  /* 0x0000fa00ff127b82 */ /* 0x000ea20000000a00 */
[----:B------:R-:W3:Y:S01]  /*04c0*/  LDCU.64 UR10, c[0x0][0x3d0] ;  /* 0x00007a00ff0a77ac */ /* 0x000ee20008000a00 */
[----:B------:R-:W-:Y:S02]  /*04d0*/  MOV R5, UR4 ;  /* 0x0000000400057c02 */ /* 0x000fe40008000f00 */
[----:B------:R-:W-:Y:S01]  /*04e0*/  @!P3 IADD3 R35, PT, PT, -R35, RZ, RZ ;  /* 0x000000ff2323b210 */ /* 0x000fe20007ffe1ff */
[----:B0-----:R-:W-:Y:S01]  /*04f0*/  UIMAD.WIDE.U32 UR4, UR18, UR6, URZ ;  /* 0x00000006120472a5 */ /* 0x001fe2000f8e00ff */
[----:B------:R-:W-:Y:S01]  /*0500*/  @!P2 LOP3.LUT R35, RZ, R8, RZ, 0x33, !PT ;  /* 0x00000008ff23a212 */ /* 0x000fe200078e33ff */
[----:B-1----:R-:W-:-:S02]  /*0510*/  @P0 IMAD R3, R0, R21, RZ ;  /* 0x0000001500030224 */ /* 0x002fc400078e02ff */
[----:B------:R-:W-:Y:S01]  /*0520*/  UIMAD UR5, UR18, UR7, UR5 ;  /* 0x00000007120572a4 */ /* 0x000fe2000f8e0205 */
[----:B------:R-:W-:Y:S01]  /*0530*/  SHF.R.S32.HI R37, RZ, 0x1f, R35 ;  /* 0x0000001fff257819 */ /* 0x000fe20000011423 */
[----:B------:R-:W0:Y:S01]  /*0540*/  LDC.64 R20, c[0x0][0x4a8] ;  /* 0x00012a00ff147b82 */ /* 0x000e220000000a00 */
[----:B------:R-:W-:Y:S01]  /*0550*/  IADD3 R47, P3, PT, R9, R2, RZ ;  /* 0x00000002092f7210 */ /* 0x000fe20007f7e0ff */
[----:B----4-:R-:W-:Y:S01]  /*0560*/  @P0 IMAD.WIDE R30, R3, 0x8, R6 ;  /* 0x00000008031e0825 */ /* 0x010fe200078e0206 */
[----:B---3--:R-:W-:-:S03]  /*0570*/  UIMAD.WIDE.U32 UR6, UR18, UR8, URZ ;  /* 0x00000008120672a5 */ /* 0x008fc6000f8e00ff */
[----:B------:R-:W-:Y:S01]  /*0580*/  IMAD.WIDE.U32 R2, R41, R16, UR4 ;  /* 0x0000000429027e25 */ /* 0x000fe2000f8e0010 */
[----:B------:R-:W-:-:S03]  /*0590*/  UIMAD.WIDE.U32 UR4, UR18, UR10, URZ ;  /* 0x0000000a120472a5 */ /* 0x000fc6000f8e00ff */
[----:B------:R-:W-:Y:S01]  /*05a0*/  IMAD R0, R37, R14, RZ ;  /* 0x0000000e25007224 */ /* 0x000fe200078e02ff */
[----:B------:R-:W-:Y:S01]  /*05b0*/  UIMAD UR7, UR18, UR9, UR7 ;  /* 0x00000009120772a4 */ /* 0x000fe2000f8e0207 */
[----:B------:R-:W-:Y:S01]  /*05c0*/  IMAD.WIDE.U32 R4, R41, UR14, R4 ;  /* 0x0000000e29047c25 */ /* 0x000fe2000f8e0004 */
[----:B------:R-:W-:-:S03]  /*05d0*/  UIMAD UR5, UR18, UR11, UR5 ;  /* 0x0000000b120572a4 */ /* 0x000fc6000f8e0205 */
[----:B------:R-:W-:Y:S02]  /*05e0*/  IMAD R15, R35, R15, R0 ;  /* 0x0000000f230f7224 */ /* 0x000fe400078e0200 */
[----:B--2---:R-:W-:Y:S01]  /*05f0*/  IMAD R0, R37, R18, RZ ;  /* 0x0000001225007224 */ /* 0x004fe200078e02ff */
        /* <DEDUP_REMOVED lines=8> */
[----:B------:R-:W-:-:S03]  /*0680*/  IADD3 R53, P0, PT, R9, R2, RZ ;  /* 0x0000000209357210 */ /* 0x000fc60007f1e0ff */
[----:B------:R-:W-:Y:S01]  /*0690*/  IMAD.IADD R15, R3, 0x1, R15 ;  /* 0x00000001030f7824 */ /* 0x000fe200078e020f */
[----:B------:R-:W-:Y:S01]  /*06a0*/  IADD3 R9, P2, PT, R9, R4, RZ ;  /* 0x0000000409097210 */ /* 0x000fe20007f5e0ff */
[C---:B------:R-:W-:Y:S01]  /*06b0*/  IMAD.X R8, R0.reuse, 0x1, R13, P3 ;  /* 0x0000000100087824 */ /* 0x040fe200018e060d */
[----:B------:R-:W-:Y:S02]  /*06c0*/  IADD3 R17, PT, PT, R5, R17, RZ ;  /* 0x0000001105117210 */ /* 0x000fe40007ffe0ff */
[C---:B------:R-:W-:Y:S02]  /*06d0*/  LEA R46, P3, R47.reuse, R22, 0x1 ;  /* 0x000000162f2e7211 */ /* 0x040fe400078608ff */
[C---:B------:R-:W-:Y:S02]  /*06e0*/  IADD3.X R4, PT, PT, R0.reuse, R7, RZ, P5, !PT ;  /* 0x0000000700047210 */ /* 0x040fe40002ffe4ff */
[C---:B------:R-:W-:Y:S02]  /*06f0*/  IADD3.X R6, PT, PT, R0.reuse, R11, RZ, P4, !PT ;  /* 0x0000000b00067210 */ /* 0x040fe400027fe4ff */
[C---:B------:R-:W-:Y:S01]  /*0700*/  IADD3.X R2, PT, PT, R0.reuse, R15, RZ, P0, !PT ;  /* 0x0000000f00027210 */ /* 0x040fe200007fe4ff */
[----:B------:R-:W-:Y:S01]  /*0710*/  IMAD.X R0, R0, 0x1, R17, P2 ;  /* 0x0000000100007824 */ /* 0x000fe200010e0611 */
[----:B------:R-:W-:Y:S01]  /*0720*/  LEA.HI.X R47, R47, R23, R8, 0x1, P3 ;  /* 0x000000172f2f7211 */ /* 0x000fe200018f0c08 */
[----:B0-----:R-:W-:Y:S01]  /*0730*/  IMAD.WIDE.U32 R28, R41, R20, RZ ;  /* 0x00000014291c7225 */ /* 0x001fe200078e00ff */
[----:B------:R-:W-:-:S02]  /*0740*/  LEA R48, P4, R49, R24, 0x1 ;  /* 0x0000001831307211 */ /* 0x000fc400078808ff */
[----:B------:R-:W-:Y:S02]  /*0750*/  LEA R50, P0, R51, R26, 0x1 ;  /* 0x0000001a33327211 */ /* 0x000fe400078008ff */
[----:B------:R-:W-:Y:S02]  /*0760*/  LEA R52, P2, R53, R32, 0x1 ;  /* 0x0000002035347211 */ /* 0x000fe400078408ff */
[----:B------:R-:W-:Y:S01]  /*0770*/  LEA R54, P3, R9, R54, 0x1 ;  /* 0x0000003609367211 */ /* 0x000fe200078608ff */
[----:B------:R-:W-:Y:S01]  /*0780*/  HFMA2 R58, -RZ, RZ, 0, 0 ;  /* 0x00000000ff3a7431 */ /* 0x000fe200000001ff */
[----:B------:R-:W-:Y:S01]  /*0790*/  LEA.HI.X R49, R49, R25, R6, 0x1, P4 ;  /* 0x0000001931317211 */ /* 0x000fe200020f0c06 */
[----:B------:R-:W-:Y:S01]  /*07a0*/  IMAD R43, R41, R21, R29 ;  /* 0x00000015292b7224 */ /* 0x000fe200078e021d */
[----:B------:R-:W-:Y:S02]  /*07b0*/  LEA.HI.X R51, R51, R27, R4, 0x1, P0 ;  /* 0x0000001b33337211 */ /* 0x000fe400000f0c04 */
[----:B------:R-:W-:-:S02]  /*07c0*/  LEA.HI.X R53, R53, R33, R2, 0x1, P2 ;  /* 0x0000002135357211 */ /* 0x000fc400010f0c02 */
[----:B------:R-:W-:Y:S02]  /*07d0*/  LEA.HI.X R55, R9, R55, R0, 0x1, P3 ;  /* 0x0000003709377211 */ /* 0x000fe400018f0c00 */
[----:B------:R-:W-:Y:S01]  /*07e0*/  MOV R44, RZ ;  /* 0x000000ff002c7202 */ /* 0x000fe20000000f00 */
[----:B------:R-:W-:Y:S06]  /*07f0*/  @!P1 BRA `(.L_x_8830) ;  /* 0x0000003c00249947 */ /* 0x000fec0003800000 */
[----:B------:R-:W0:Y:S01]  /*0800*/  S2R R26, SR_TID.X ;  /* 0x00000000001a7919 */ /* 0x000e220000002100 */
[----:B------:R-:W0:Y:S01]  /*0810*/  LDC.64 R6, c[0x0][0x4b8] ;  /* 0x00012e00ff067b82 */ /* 0x000e220000000a00 */
[----:B------:R-:W1:Y:S01]  /*0820*/  LDCU.64 UR6, c[0x0][0x3a0] ;  /* 0x00007400ff0677ac */ /* 0x000e620008000a00 */
[----:B------:R-:W-:Y:S01]  /*0830*/  IMAD.MOV.U32 R27, RZ, RZ, RZ ;  /* 0x000000ffff1b7224 */ /* 0x000fe200078e00ff */
[----:B------:R-:W-:Y:S01]  /*0840*/  MOV R44, RZ ;  /* 0x000000ff002c7202 */ /* 0x000fe20000000f00 */
[----:B------:R-:W2:Y:S01]  /*0850*/  LDCU.64 UR8, c[0x0][0x4c0] ;  /* 0x00009800ff0877ac */ /* 0x000ea20008000a00 */
[----:B------:R-:W-:-:S03]  /*0860*/  MOV R58, RZ ;  /* 0x000000ff003a7202 */ /* 0x000fc60000000f00 */
        /* <DEDUP_REMOVED lines=10> */
[----:B------:R-:W-:-:S02]  /*0910*/  IADD3 R13, PT, PT, R26, 0x80, RZ ;  /* 0x000000801a0d7810 */ /* 0x000fc40007ffe0ff */
[C---:B------:R-:W-:Y:S01]  /*0920*/  IADD3 R15, PT, PT, R26.reuse, 0xa0, RZ ;  /* 0x000000a01a0f7810 */ /* 0x040fe20007ffe0ff */
[----:B------:R-:W-:Y:S01]  /*0930*/  IMAD R3, R7, UR18, R3 ;  /* 0x0000001207037c24 */ /* 0x000fe2000f8e0203 */
[----:B------:R-:W-:Y:S01]  /*0940*/  IADD3 R7, PT, PT, R26, 0x20, RZ ;  /* 0x000000201a077810 */ /* 0x000fe20007ffe0ff */
[----:B---3--:R-:W-:Y:S01]  /*0950*/  IMAD.WIDE.U32 R4, R8, UR18, R26 ;  /* 0x0000001208047c25 */ /* 0x008fe2000f8e001a */
[C---:B------:R-:W-:Y:S01]  /*0960*/  IADD3 R19, PT, PT, R26.reuse, 0xe0, RZ ;  /* 0x000000e01a137810 */ /* 0x040fe20007ffe0ff */
[----:B----4-:R-:W-:Y:S02]  /*0970*/  ULEA UR4, UR5, UR4, 0x18 ;  /* 0x0000000405047291 */ /* 0x010fe4000f8ec0ff */
[----:B------:R-:W-:Y:S01]  /*0980*/  IMAD.WIDE.U32 R22, R35, UR8, R2 ;  /* 0x0000000823167c25 */ /* 0x000fe2000f8e0002 */
[CC--:B------:R-:W-:Y:S01]  /*0990*/  LEA.HI R69, R26.reuse, R26.reuse, RZ, 0x1b ;  /* 0x0000001a1a457211 */ /* 0x0c0fe200078fd8ff */
[----:B------:R-:W-:Y:S02]  /*09a0*/  UIADD3 UR5, UPT, UPT, UR4, 0x420, URZ ;  /* 0x0000042004057890 */ /* 0x000fe4000fffe0ff */
[----:B------:R-:W-:Y:S01]  /*09b0*/  IMAD R5, R9, UR18, R5 ;  /* 0x0000001209057c24 */ /* 0x000fe2000f8e0205 */
[C---:B------:R-:W-:Y:S01]  /*09c0*/  IADD3 R9, PT, PT, R26.reuse, 0x40, RZ ;  /* 0x000000401a097810 */ /* 0x040fe20007ffe0ff */
[----:B------:R-:W-:Y:S01]  /*09d0*/  IMAD.SHL.U32 R3, R26, 0x8, RZ ;  /* 0x000000081a037824 */ /* 0x000fe200078e00ff */
[-C--:B------:R-:W-:Y:S01]  /*09e0*/  LEA.HI R7, R7, R26.reuse, RZ, 0x1b ;  /* 0x0000001a07077211 */ /* 0x080fe200078fd8ff */
[----:B------:R-:W-:Y:S01]  /*09f0*/  IMAD R6, R37, UR10, RZ ;  /* 0x0000000a25067c24 */ /* 0x000fe2000f8e02ff */
[----:B------:R-:W-:Y:S01]  /*0a00*/  LEA.HI R9, R9, R26, RZ, 0x1b ;  /* 0x0000001a09097211 */ /* 0x000fe200078fd8ff */
[----:B------:R-:W-:Y:S01]  /*0a10*/  IMAD.WIDE.U32 R20, R35, UR10, R4 ;  /* 0x0000000a23147c25 */ /* 0x000fe2000f8e0004 */
[----:B------:R-:W-:-:S02]  /*0a20*/  LOP3.LUT R5, R3, 0x1f00, RZ, 0xc0, !PT ;  /* 0x00001f0003057812 */ /* 0x000fc400078ec0ff */
[CC--:B------:R-:W-:Y:S01]  /*0a30*/  LEA.HI R59, R26.reuse, R3.reuse, RZ, 0x1e ;  /* 0x000000031a3b7211 */ /* 0x0c0fe200078ff0ff */
[C---:B------:R-:W-:Y:S01]  /*0a40*/  VIADD R11, R26.reuse, 0x60 ;  /* 0x000000601a0b7836 */ /* 0x040fe20000000000 */
[----:B------:R-:W-:Y:S01]  /*0a50*/  LEA.HI R61, R3, R3, RZ, 0x1b ;  /* 0x00000003033d7211 */ /* 0x000fe200078fd8ff */
[C---:B------:R-:W-:Y:S01]  /*0a60*/  VIADD R17, R26.reuse, 0xc0 ;  /* 0x000000c01a117836 */ /* 0x040fe20000000000 */
[-C--:B------:R-:W-:Y:S01]  /*0a70*/  LEA.HI R13, R13, R26.reuse, RZ, 0x1b ;  /* 0x0000001a0d0d7211 */ /* 0x080fe200078fd8ff */
[----:B------:R-:W-:Y:S01]  /*0a80*/  IMAD R33, R35, UR11, R6 ;  /* 0x0000000b23217c24 */ /* 0x000fe2000f8e0206 */
[-C--:B------:R-:W-:Y:S01]  /*0a90*/  LEA.HI R11, R11, R26.reuse, RZ, 0x1b ;  /* 0x0000001a0b0b7211 */ /* 0x080fe200078fd8ff */
[----:B------:R-:W-:Y:S01]  /*0aa0*/  VIADD R57, R26, 0x200 ;  /* 0x000002001a397836 */ /* 0x000fe20000000000 */
[-C--:B------:R-:W-:Y:S02]  /*0ab0*/  LEA.HI R15, R15, R26.reuse, RZ, 0x1b ;  /* 0x0000001a0f0f7211 */ /* 0x080fe400078fd8ff */
[----:B------:R-:W-:-:S02]  /*0ac0*/  LEA.HI R17, R17, R26, RZ, 0x1b ;  /* 0x0000001a11117211 */ /* 0x000fc400078fd8ff */
[----:B------:R-:W-:Y:S02]  /*0ad0*/  LEA.HI R19, R19, R26, RZ, 0x1b ;  /* 0x0000001a13137211 */ /* 0x000fe400078fd8ff */
[----:B------:R-:W-:Y:S02]  /*0ae0*/  LOP3.LUT R60, R5, 0x1f, R26, 0xf8, !PT ;  /* 0x0000001f053c7812 */ /* 0x000fe400078ef81a */
[----:B-1----:R-:W-:Y:S02]  /*0af0*/  MOV R56, UR6 ;  /* 0x0000000600387c02 */ /* 0x002fe40008000f00 */
[C---:B------:R-:W-:Y:S02]  /*0b00*/  LOP3.LUT R172, R26.reuse, 0x1f, RZ, 0xc0, !PT ;  /* 0x0000001f1aac7812 */ /* 0x040fe400078ec0ff */
        /* <DEDUP_REMOVED lines=17> */
[----:B------:R-:W-:Y:S02]  /*0c20*/  LOP3.LUT R76, R60, 0xe0, RZ, 0xfc, !PT ;  /* 0x000000e03c4c7812 */ /* 0x000fe400078efcff */
[----:B------:R-:W-:Y:S02]  /*0c30*/  IADD3 R77, PT, PT, R23, R77, RZ ;  /* 0x0000004d174d7210 */ /* 0x000fe40007ffe0ff */
[----:B------:R-:W-:-:S07]  /*0c40*/  IADD3 R78, PT, PT, R21, R33, RZ ;  /* 0x00000021154e7210 */ /* 0x000fce0007ffe0ff */
.L_x_8854:
[----:B0-----:R-:W0:Y:S01]  /*0c50*/  LDCU UR4, c[0x0][0x388] ;  /* 0x00007100ff0477ac */ /* 0x001e220008000800 */
[----:B------:R-:W-:Y:S01]  /*0c60*/  VIADD R79, R56, 0xffffffff ;  /* 0xffffffff384f7836 */ /* 0x000fe20000000000 */
[----:B------:R-:W-:Y:S02]  /*0c70*/  SHF.L.U32 R7, R60, 0x1, RZ ;  /* 0x000000013c077819 */ /* 0x000fe400000006ff */
[----:B------:R-:W-:Y:S02]  /*0c80*/  PRMT R9, RZ, 0x7610, R9 ;  /* 0x00007610ff097816 */ /* 0x000fe40000000009 */
[----:B------:R-:W-:Y:S02]  /*0c90*/  SHF.L.U32 R18, R79, 0x8, RZ ;  /* 0x000000084f127819 */ /* 0x000fe400000006ff */
[C---:B------:R-:W-:Y:S02]  /*0ca0*/  IADD3 R2, P0, PT, R7.reuse, R46, RZ ;  /* 0x0000002e07027210 */ /* 0x040fe40007f1e0ff */
[----:B------:R-:W-:-:S02]  /*0cb0*/  IADD3 R4, P2, PT, R7, R48, RZ ;  /* 0x0000003007047210 */ /* 0x000fc40007f5e0ff */
[----:B------:R-:W-:Y:S01]  /*0cc0*/  IADD3 R6, P3, PT, R7, R50, RZ ;  /* 0x0000003207067210 */ /* 0x000fe20007f7e0ff */
[----:B------:R-:W-:Y:S01]  /*0cd0*/  IMAD.X R3, RZ, RZ, R47, P0 ;  /* 0x000000ffff037224 */ /* 0x000fe200000e062f */
[----:B------:R-:W-:Y:S02]  /*0ce0*/  PRMT R11, RZ, 0x7610, R11 ;  /* 0x00007610ff0b7816 */ /* 0x000fe4000000000b */
[----:B------:R-:W-:Y:S02]  /*0cf0*/  PRMT R0, RZ, 0x7610, R0 ;  /* 0x00007610ff007816 */ /* 0x000fe40000000000 */
[----:B0-----:R-:W-:Y:S02]  /*0d00*/  IADD3 R81, PT, PT, -R18, UR4, RZ ;  /* 0x0000000412517c10 */ /* 0x001fe4000fffe1ff */
[----:B------:R-:W-:Y:S02]  /*0d10*/  IADD3.X R5, PT, PT, RZ, R49, RZ, P2, !PT ;  /* 0x00000031ff057210 */ /* 0x000fe400017fe4ff */
[-C--:B------:R-:W-:Y:S01]  /*0d20*/  ISETP.GE.AND P6, PT, R60, R81.reuse, PT ;  /* 0x000000513c00720c */ /* 0x080fe20003fc6270 */
[----:B------:R-:W-:Y:S01]  /*0d30*/  BAR.SYNC.DEFER_BLOCKING 0x0 ;  /* 0x0000000000007b1d */ /* 0x000fe20000010000 */
[----:B------:R-:W-:-:S02]  /*0d40*/  ISETP.GE.AND P0, PT, R70, R81, PT ;  /* 0x000000514600720c */ /* 0x000fc40003f06270 */
[----:B------:R-:W-:Y:S02]  /*0d50*/  ISETP.GE.AND P1, PT, R71, R81, PT ;  /* 0x000000514700720c */ /* 0x000fe40003f26270 */
[----:B------:R-:W-:Y:S02]  /*0d60*/  IADD3.X R7, PT, PT, RZ, R51, RZ, P3, !PT ;  /* 0x00000033ff077210 */ /* 0x000fe40001ffe4ff */
[-C--:B------:R-:W-:Y:S02]  /*0d70*/  ISETP.GE.AND P2, PT, R72, R81.reuse, PT ;  /* 0x000000514800720c */ /* 0x080fe40003f46270 */
[-C--:B------:R-:W-:Y:S02]  /*0d80*/  ISETP.GE.AND P3, PT, R73, R81.reuse, PT ;  /* 0x000000514900720c */ /* 0x080fe40003f66270 */
[-C--:B------:R-:W-:Y:S02]  /*0d90*/  ISETP.GE.AND P4, PT, R74, R81.reuse, PT ;  /* 0x000000514a00720c */ /* 0x080fe40003f86270 */
[----:B------:R-:W-:-:S02]  /*0da0*/  ISETP.GE.AND P5, PT, R75, R81, PT ;  /* 0x000000514b00720c */ /* 0x000fc40003fa6270 */
        /* <DEDUP_REMOVED lines=8> */
[----:B----4-:R-:W4:Y:S01]  /*0e30*/  @!P1 LDG.E.U16 R0, desc[UR16][R2.64+0x80] ;  /* 0x0000801002009981 */ /* 0x010f22000c1e1500 */
        /* <DEDUP_REMOVED lines=10> */
[C---:B0-----:R-:W-:Y:S01]  /*0ee0*/  VIADD R17, R84.reuse, 0x20 ;  /* 0x0000002054117836 */ /* 0x041fe20000000000 */
[C---:B------:R-:W-:Y:S01]  /*0ef0*/  IADD3 R33, PT, PT, R84.reuse, 0x40, RZ ;  /* 0x0000004054217810 */ /* 0x040fe20007ffe0ff */
[C---:B------:R-:W-:Y:S01]  /*0f00*/  VIADD R37, R84.reuse, 0xe0 ;  /* 0x000000e054257836 */ /* 0x040fe20000000000 */
[-C--:B------:R-:W-:Y:S01]  /*0f10*/  LEA.HI.SX32 R80, R84, R84.reuse, 0x1b ;  /* 0x0000005454507211 */ /* 0x080fe200078fdaff */
[----:B------:R-:W0:Y:S01]  /*0f20*/  LDCU UR4, c[0x0][0x38c] ;  /* 0x00007180ff0477ac */ /* 0x000e220008000800 */
[----:B------:R-:W-:-:S02]  /*0f30*/  LEA.HI.SX32 R17, R17, R84, 0x1b ;  /* 0x0000005411117211 */ /* 0x000fc400078fdaff */
[----:B------:R-:W-:Y:S02]  /*0f40*/  LEA.HI.SX32 R33, R33, R84, 0x1b ;  /* 0x0000005421217211 */ /* 0x000fe400078fdaff */
[----:B------:R-:W-:Y:S02]  /*0f50*/  LEA R80, R80, UR5, 0x1 ;  /* 0x0000000550507c11 */ /* 0x000fe4000f8e08ff */
[----:B------:R-:W-:Y:S01]  /*0f60*/  LEA R82, R17, UR5, 0x1 ;  /* 0x0000000511527c11 */ /* 0x000fe2000f8e08ff */
[C---:B------:R-:W-:Y:S01]  /*0f70*/  VIADD R17, R84.reuse, 0x80 ;  /* 0x0000008054117836 */ /* 0x040fe20000000000 */
[----:B------:R-:W-:Y:S02]  /*0f80*/  LEA R83, R33, UR5, 0x1 ;  /* 0x0000000521537c11 */ /* 0x000fe4000f8e08ff */
        /* <DEDUP_REMOVED lines=8> */
[----:B------:R-:W-:Y:S02]  /*1010*/  LEA R85, R3, UR5, 0x1 ;  /* 0x0000000503557c11 */ /* 0x000fe4000f8e08ff */
[----:B------:R-:W-:Y:S02]  /*1020*/  LEA R86, R17, UR5, 0x1 ;  /* 0x0000000511567c11 */ /* 0x000fe4000f8e08ff */
[----:B------:R-:W-:Y:S02]  /*1030*/  LEA R87, R33, UR5, 0x1 ;  /* 0x0000000521577c11 */ /* 0x000fe4000f8e08ff */
[----:B------:R-:W-:Y:S02]  /*1040*/  LEA R88, R35, UR5, 0x1 ;  /* 0x0000000523587c11 */ /* 0x000fe4000f8e08ff */
[----:B------:R-:W-:Y:S02]  /*1050*/  LEA R89, R37, UR5, 0x1 ;  /* 0x0000000525597c11 */ /* 0x000fe4000f8e08ff */
[----:B------:R-:W-:-:S02]  /*1060*/  ISETP.GE.AND P0, PT, R60, R81, PT ;  /* 0x000000513c00720c */ /* 0x000fc40003f06270 */
[----:B------:R-:W-:Y:S02]  /*1070*/  PRMT R3, RZ, 0x7610, R3 ;  /* 0x00007610ff037816 */ /* 0x000fe40000000003 */
[----:B------:R-:W-:Y:S02]  /*1080*/  PRMT R2, RZ, 0x7610, R2 ;  /* 0x00007610ff027816 */ /* 0x000fe40000000002 */
[----:B------:R-:W-:Y:S01]  /*1090*/  PRMT R14, RZ, 0x7610, R14 ;  /* 0x00007610ff0e7816 */ /* 0x000fe2000000000e */
[----:B--2---:R-:W-:Y:S04]  /*10a0*/  STS.U16 [R80], R9 ;  /* 0x0000000950007388 */ /* 0x004fe80000000400 */
[----:B---3--:R-:W-:Y:S04]  /*10b0*/  STS.U16 [R82+0x40], R11 ;  /* 0x0000400b52007388 */ /* 0x008fe80000000400 */
[----:B----4-:R1:W-:Y:S02]  /*10c0*/  STS.U16 [R83+0x80], R0 ;  /* 0x0000800053007388 */ /* 0x0103e40000000400 */
[----:B-1----:R-:W-:-:S02]  /*10d0*/  SHF.L.U32 R0, R84, 0x3, RZ ;  /* 0x0000000354007819 */ /* 0x002fc400000006ff */
[----:B------:R-:W-:Y:S02]  /*10e0*/  STS.U16 [R85+0xc0], R8 ;  /* 0x0000c00855007388 */ /* 0x000fe40000000400 */
[----:B------:R-:W-:Y:S02]  /*10f0*/  LEA.HI.SX32 R90, R0, R0, 0x1b ;  /* 0x00000000005a7211 */ /* 0x000fe400078fdaff */
[----:B------:R1:W-:Y:S02]  /*1100*/  STS.U16 [R86+0x100], R13 ;  /* 0x0001000d56007388 */ /* 0x0003e40000000400 */
[----:B------:R-:W-:Y:S02]  /*1110*/  LEA R90, R90, UR5, 0x1 ;  /* 0x000000055a5a7c11 */ /* 0x000fe4000f8e08ff */
[----:B------:R-:W-:Y:S04]  /*1120*/  STS.U16 [R87+0x140], R10 ;  /* 0x0001400a57007388 */ /* 0x000fe80000000400 */
[----:B------:R-:W-:Y:S04]  /*1130*/  STS.U16 [R88+0x180], R15 ;  /* 0x0001800f58007388 */ /* 0x000fe80000000400 */
[----:B------:R2:W-:Y:S01]  /*1140*/  STS.U16 [R89+0x1c0], R12 ;  /* 0x0001c00c59007388 */ /* 0x0005e20000000400 */
[----:B------:R-:W-:-:S03]  /*1150*/  NOP ;  /* 0x0000000000007918 */ /* 0x000fc60000000000 */
[----:B------:R-:W3:Y:S04]  /*1160*/  LDS.U16 R99, [R90] ;  /* 0x000000005a637984 */ /* 0x000ee80000000400 */
[----:B------:R-:W4:Y:S04]  /*1170*/  LDS.U16 R100, [R90+0x2] ;  /* 0x000002005a647984 */ /* 0x000f280000000400 */
        /* <DEDUP_REMOVED lines=8> */
[----:B------:R-:W-:Y:S02]  /*1200*/  PRMT R11, RZ, 0x7610, R11 ;  /* 0x00007610ff0b7816 */ /* 0x000fe4000000000b */
[----:B------:R-:W-:Y:S02]  /*1210*/  PRMT R0, RZ, 0x7610, R0 ;  /* 0x00007610ff007816 */ /* 0x000fe40000000000 */
[----:B-1----:R-:W-:Y:S02]  /*1220*/  PRMT R13, RZ, 0x7610, R13 ;  /* 0x00007610ff0d7816 */ /* 0x002fe4000000000d */
[----:B------:R-:W-:Y:S01]  /*1230*/  PRMT R8, RZ, 0x7610, R8 ;  /* 0x00007610ff087816 */ /* 0x000fe20000000008 */
[----:B------:R-:W3:Y:S01]  /*1240*/  @!P0 LDG.E.U16 R3, desc[UR16][R4.64] ;  /* 0x0000001004038981 */ /* 0x000ee2000c1e1500 */
        /* <DEDUP_REMOVED lines=8> */
[----:B--2---:R-:W-:-:S02]  /*12d0*/  P2R R12, PR, RZ, 0x1 ;  /* 0x00000001ff0c7803 */ /* 0x004fc40000000000 */
[----:B------:R-:W-:Y:S02]  /*12e0*/  ISETP.GE.AND P0, PT, R60, R81, PT ;  /* 0x000000513c00720c */ /* 0x000fe40003f06270 */
[----:B------:R-:W-:Y:S02]  /*12f0*/  PRMT R15, RZ, 0x7610, R15 ;  /* 0x00007610ff0f7816 */ /* 0x000fe4000000000f */
        /* <DEDUP_REMOVED lines=36> */
[----:B0-----:R-:W-:Y:S02]  /*1540*/  HADD2.F32 R102, -RZ, R102.H0_H0 ;  /* 0x20000066ff667230 */ /* 0x001fe40000004100 */
[----:B------:R-:W-:Y:S02]  /*1550*/  HADD2.F32 R104, -RZ, R104.H0_H0 ;  /* 0x20000068ff687230 */ /* 0x000fe40000004100 */
[----:B------:R-:W-:Y:S02]  /*1560*/  HADD2.F32 R106, -RZ, R106.H0_H0 ;  /* 0x2000006aff6a7230 */ /* 0x000fe40000004100 */
[----:B------:R-:W-:Y:S01]  /*1570*/  HADD2.F32 R107, -RZ, R107.H0_H0 ;  /* 0x2000006bff6b7230 */ /* 0x000fe20000004100 */
[----:B------:R-:W-:Y:S01]  /*1580*/  UISETP.GE.AND UP0, UPT, UR4, 0x1, UPT ;  /* 0x000000010400788c */ /* 0x000fe2000bf06270 */
[----:B------:R-:W-:-:S02]  /*1590*/  HADD2.F32 R108, -RZ, R108.H0_H0 ;  /* 0x2000006cff6c7230 */ /* 0x000fc40000004100 */
[----:B------:R-:W-:Y:S02]  /*15a0*/  HADD2.F32 R110, -RZ, R110.H0_H0 ;  /* 0x2000006eff6e7230 */ /* 0x000fe40000004100 */
[----:B------:R-:W-:Y:S01]  /*15b0*/  HFMA2 R91, -RZ, RZ, 0, 0 ;  /* 0x00000000ff5b7431 */ /* 0x000fe200000001ff */
        /* <DEDUP_REMOVED lines=50> */
[----:B------:R-:W-:Y:S01]  /*18e0*/  ISETP.GE.AND P1, PT, R60, R81, PT ;  /* 0x000000513c00720c */ /* 0x000fe20003f26270 */
[----:B------:R-:W-:Y:S01]  /*18f0*/  HADD2.F32 R17, -RZ, R5.H0_H0 ;  /* 0x20000005ff117230 */ /* 0x000fe20000004100 */
[----:B------:R-:W-:Y:S01]  /*1900*/  ISETP.NE.AND P0, PT, R56, 0x1, PT ;  /* 0x000000013800780c */ /* 0x000fe20003f05270 */
[----:B------:R-:W-:Y:S01]  /*1910*/  HADD2.F32 R131, -RZ, R2.H0_H0 ;  /* 0x20000002ff837230 */ /* 0x000fe20000004100 */
[----:B------:R-:W-:Y:S01]  /*1920*/  P2R R175, PR, RZ, 0x2 ;  /* 0x00000002ffaf7803 */ /* 0x000fe20000000000 */
[----:B------:R-:W-:Y:S01]  /*1930*/  HADD2.F32 R133, -RZ, R9.H0_H0 ;  /* 0x20000009ff857230 */ /* 0x000fe20000004100 */
[----:B------:R-:W1:Y:S01]  /*1940*/  LDC.64 R6, c[0x0][0x3e0] ;  /* 0x0000f800ff067b82 */ /* 0x000e620000000a00 */
[----:B------:R-:W-:Y:S01]  /*1950*/  HADD2.F32 R33, -RZ, R10.H0_H0 ;  /* 0x2000000aff217230 */ /* 0x000fe20000004100 */
[----:B------:R-:W-:Y:S01]  /*1960*/  IADD3 R14, P2, PT, R18, R20, RZ ;  /* 0x00000014120e7210 */ /* 0x000fe20007f5e0ff */
[----:B------:R-:W-:Y:S01]  /*1970*/  HADD2.F32 R35, -RZ, R11.H0_H0 ;  /* 0x2000000bff237230 */ /* 0x000fe20000004100 */
[----:B------:R-:W-:Y:S01]  /*1980*/  SHF.L.U32 R136, R56, 0x8, RZ ;  /* 0x0000000838887819 */ /* 0x000fe200000006ff */
[----:B------:R-:W-:Y:S01]  /*1990*/  HADD2.F32 R135, -RZ, R0.H0_H0 ;  /* 0x20000000ff877230 */ /* 0x000fe20000004100 */
[----:B------:R-:W-:Y:S01]  /*19a0*/  IADD3 R16, P1, PT, R18, R22, RZ ;  /* 0x0000001612107210 */ /* 0x000fe20007f3e0ff */
[--C-:B------:R-:W-:Y:S01]  /*19b0*/  FADD.FTZ R129, R129, R42.reuse ;  /* 0x0000002a81817221 */ /* 0x100fe20000010000 */
[----:B------:R-:W2:Y:S01]  /*19c0*/  LDC.64 R10, c[0x0][0x440] ;  /* 0x00011000ff0a7b82 */ /* 0x000ea20000000a00 */
[--C-:B------:R-:W-:Y:S01]  /*19d0*/  FADD.FTZ R128, R15, R42.reuse ;  /* 0x0000002a0f807221 */ /* 0x100fe20000010000 */
[--C-:B------:R-:W-:Y:S01]  /*19e0*/  FADD.FTZ R130, R17, R42.reuse ;  /* 0x0000002a11827221 */ /* 0x100fe20000010000 */
[--C-:B------:R-:W-:Y:S01]  /*19f0*/  FADD.FTZ R131, R131, R42.reuse ;  /* 0x0000002a83837221 */ /* 0x100fe20000010000 */
[--C-:B------:R-:W-:Y:S01]  /*1a00*/  FADD.FTZ R133, R133, R42.reuse ;  /* 0x0000002a85857221 */ /* 0x100fe20000010000 */
[--C-:B------:R-:W-:Y:S01]  /*1a10*/  FADD.FTZ R132, R33, R42.reuse ;  /* 0x0000002a21847221 */ /* 0x100fe20000010000 */
[--C-:B------:R-:W-:Y:S01]  /*1a20*/  FADD.FTZ R135, R135, R42.reuse ;  /* 0x0000002a87877221 */ /* 0x100fe20000010000 */
[----:B------:R-:W-:Y:S01]  /*1a30*/  FADD.FTZ R134, R35, R42 ;  /* 0x0000002a23867221 */ /* 0x000fe20000010000 */
[----:B------:R-:W3:Y:S01]  /*1a40*/  LDC.64 R8, c[0x0][0x3c0] ;  /* 0x0000f000ff087b82 */ /* 0x000ee20000000a00 */
[----:B------:R-:W-:Y:S01]  /*1a50*/  ISETP.EQ.AND P0, PT, R26, RZ, P0 ;  /* 0x000000ff1a00720c */ /* 0x000fe20000702270 */
[C---:B------:R-:W-:Y:S01]  /*1a60*/  IMAD.IADD R177, R18.reuse, 0x1, R26 ;  /* 0x0000000112b17824 */ /* 0x040fe200078e021a */
[----:B------:R-:W-:Y:S01]  /*1a70*/  LOP3.LUT R176, R18, 0x100, RZ, 0xc0, !PT ;  /* 0x0000010012b07812 */ /* 0x000fe200078ec0ff */
[----:B------:R-:W-:Y:S01]  /*1a80*/  IMAD.X R15, RZ, RZ, R78, P2 ;  /* 0x000000ffff0f7224 */ /* 0x000fe200010e064e */
[----:B------:R-:W-:Y:S01]  /*1a90*/  IADD3 R122, PT, PT, R56, -0x2, RZ ;  /* 0xfffffffe387a7810 */ /* 0x000fe20007ffe0ff */
[----:B------:R-:W-:Y:S01]  /*1aa0*/  FMUL.FTZ R137, R129, R99 ;  /* 0x0000006381897220 */ /* 0x000fe20000410000 */
[----:B------:R-:W-:Y:S01]  /*1ab0*/  MOV R91, RZ ;  /* 0x000000ff005b7202 */ /* 0x000fe20000000f00 */
[----:B------:R-:W4:Y:S01]  /*1ac0*/  LDC.64 R4, c[0x0][0x4d0] ;  /* 0x00013400ff047b82 */ /* 0x000f220000000a00 */
[----:B------:R-:W-:Y:S01]  /*1ad0*/  LOP3.LUT R136, R136, 0x100, RZ, 0xc0, !PT ;  /* 0x0000010088887812 */ /* 0x000fe200078ec0ff */
[----:B------:R-:W-:Y:S01]  /*1ae0*/  FMUL.FTZ R138, R128, R100 ;  /* 0x00000064808a7220 */ /* 0x000fe20000410000 */
[----:B------:R-:W-:Y:S01]  /*1af0*/  IADD3.X R17, PT, PT, RZ, R77, RZ, P1, !PT ;  /* 0x0000004dff117210 */ /* 0x000fe20000ffe4ff */
[----:B------:R-:W-:Y:S01]  /*1b00*/  FMUL.FTZ R139, R130, R102 ;  /* 0x00000066828b7220 */ /* 0x000fe20000410000 */
[----:B------:R-:W-:Y:S01]  /*1b10*/  P2R R178, PR, RZ, 0x1 ;  /* 0x00000001ffb27803 */ /* 0x000fe20000000000 */
[----:B------:R-:W-:Y:S01]  /*1b20*/  FMUL.FTZ R140, R131, R104 ;  /* 0x00000068838c7220 */ /* 0x000fe20000410000 */
[----:B------:R-:W-:Y:S01]  /*1b30*/  FMUL.FTZ R141, R133, R106 ;  /* 0x0000006a858d7220 */ /* 0x000fe20000410000 */
[----:B------:R-:W0:Y:S01]  /*1b40*/  LDC.64 R2, c[0x0][0x4f0] ;  /* 0x00013c00ff027b82 */ /* 0x000e220000000a00 */
[----:B------:R-:W-:Y:S01]  /*1b50*/  FMUL.FTZ R142, R132, R107 ;  /* 0x0000006b848e7220 */ /* 0x000fe20000410000 */
[----:B------:R-:W-:Y:S01]  /*1b60*/  FMUL.FTZ R143, R135, R108 ;  /* 0x0000006c878f7220 */ /* 0x000fe20000410000 */
[----:B------:R-:W-:Y:S01]  /*1b70*/  FMUL.FTZ R144, R134, R110 ;  /* 0x0000006e86907220 */ /* 0x000fe20000410000 */
[----:B------:R-:W0:Y:S01]  /*1b80*/  LDCU UR7, c[0x0][0x394] ;  /* 0x00007280ff0777ac */ /* 0x000e220008000800 */
[----:B------:R-:W0:Y:S01]  /*1b90*/  LDCU UR13, c[0x0][0x38c] ;  /* 0x00007180ff0d77ac */ /* 0x000e220008000800 */
[----:B------:R-:W0:Y:S01]  /*1ba0*/  LDCU UR12, c[0x0][0x388] ;  /* 0x00007100ff0c77ac */ /* 0x000e220008000800 */
[----:B------:R-:W0:Y:S01]  /*1bb0*/  LDCU.64 UR8, c[0x0][0x538] ;  /* 0x0000a700ff0877ac */ /* 0x000e220008000a00 */
[----:B------:R-:W0:Y:S01]  /*1bc0*/  LDCU.64 UR10, c[0x0][0x540] ;  /* 0x0000a800ff0a77ac */ /* 0x000e220008000a00 */
[----:B------:R-:W-:-:S05]  /*1bd0*/  UMOV UR4, URZ ;  /* 0x000000ff00047c82 */ /* 0x000fca0008000000 */
.L_x_8853:
[----:B------:R-:W-:Y:S01]  /*1be0*/  MOV R36, R60 ;  /* 0x0000003c00247202 */ /* 0x000fe20000000f00 */
[----:B------:R-:W-:Y:S01]  /*1bf0*/  HFMA2 R37, -RZ, RZ, 0, 0 ;  /* 0x00000000ff257431 */ /* 0x000fe200000001ff */
[----:B01----:R-:W-:Y:S01]  /*1c00*/  MOV R35, R45 ;  /* 0x0000002d00237202 */ /* 0x003fe20000000f00 */
[----:B------:R-:W-:Y:S01]  /*1c10*/  IMAD.MOV.U32 R34, RZ, RZ, R24 ;  /* 0x000000ffff227224 */ /* 0x000fe200078e0018 */
[----:B------:R-:W-:Y:S01]  /*1c20*/  ISETP.NE.AND P5, PT, R175, RZ, PT ;  /* 0x000000ffaf00720c */ /* 0x000fe20003fa5270 */
[----:B---3--:R-:W-:Y:S01]  /*1c30*/  IMAD.WIDE.U32 R32, R8, UR4, R36 ;  /* 0x0000000408207c25 */ /* 0x008fe2000f8e0024 */
[-C--:B------:R-:W-:Y:S02]  /*1c40*/  ISETP.GE.AND P3, PT, R73, R81.reuse, PT ;  /* 0x000000514900720c */ /* 0x080fe40003f66270 */
[----:B------:R-:W-:Y:S01]  /*1c50*/  ISETP.GE.AND P4, PT, R74, R81, PT ;  /* 0x000000514a00720c */ /* 0x000fe20003f86270 */
[----:B------:R-:W-:Y:S01]  /*1c60*/  IMAD R33, R9, UR4, R33 ;  /* 0x0000000409217c24 */ /* 0x000fe2000f8e0221 */
[----:B------:R-:W-:Y:S01]  /*1c70*/  LEA R38, P1, R32, R52, 0x1 ;  /* 0x0000003420267211 */ /* 0x000fe200078208ff */
[----:B0-----:R-:W-:-:S03]  /*1c80*/  IMAD.WIDE.U32 R126, R12, UR4, R34 ;  /* 0x000000040c7e7c25 */ /* 0x001fc6000f8e0022 */
[----:B------:R-:W-:Y:S01]  /*1c90*/  LEA.HI.X R39, R32, R53, R33, 0x1, P1 ;  /* 0x0000003520277211 */ /* 0x000fe200008f0c21 */
[----:B-1----:R-:W-:Y:S01]  /*1ca0*/  IMAD.WIDE.U32 R124, R6, UR4, R36 ;  /* 0x00000004067c7c25 */ /* 0x002fe2000f8e0024 */
[----:B--2---:R-:W-:Y:S02]  /*1cb0*/  LEA R36, P0, R126, R10, 0x2 ;  /* 0x0000000a7e247211 */ /* 0x004fe400078010ff */
[----:B------:R-:W-:Y:S01]  /*1cc0*/  ISETP.GE.AND P1, PT, R71, R81, PT ;  /* 0x000000514700720c */ /* 0x000fe20003f26270 */
[----:B------:R-:W-:Y:S01]  /*1cd0*/  IMAD R37, R13, UR4, R127 ;  /* 0x000000040d257c24 */ /* 0x000fe2000f8e027f */
[----:B------:R-:W-:Y:S01]  /*1ce0*/  LEA R34, P2, R124, R54, 0x1 ;  /* 0x000000367c227211 */ /* 0x000fe200078408ff */
[----:B------:R-:W-:Y:S01]  /*1cf0*/  IMAD R0, R7, UR4, R125 ;  /* 0x0000000407007c24 */ /* 0x000fe2000f8e027d */
[----:B------:R-:W2:Y:S02]  /*1d00*/  @!P5 LDG.E.U16 R149, desc[UR16][R38.64] ;  /* 0x000000102695d981 */ /* 0x000ea4000c1e1500 */
[----:B------:R-:W-:-:S02]  /*1d10*/  LEA.HI.X R37, R126, R11, R37, 0x2, P0 ;  /* 0x0000000b7e257211 */ /* 0x000fc400000f1425 */
[----:B------:R-:W-:Y:S01]  /*1d20*/  ISETP.GE.AND P0, PT, R70, R81, PT ;  /* 0x000000514600720c */ /* 0x000fe20003f06270 */
[----:B------:R-:W3:Y:S01]  /*1d30*/  @!P3 LDG.E.U16 R126, desc[UR16][R38.64+0x100] ;  /* 0x00010010267eb981 */ /* 0x000ee2000c1e1500 */
[----:B------:R-:W-:Y:S02]  /*1d40*/  LEA.HI.X R35, R124, R55, R0, 0x1, P2 ;  /* 0x000000377c237211 */ /* 0x000fe400010f0c00 */
[-C--:B------:R-:W-:Y:S01]  /*1d50*/  ISETP.GE.AND P2, PT, R72, R81.reuse, PT ;  /* 0x000000514800720c */ /* 0x080fe20003f46270 */
[----:B------:R-:W5:Y:S01]  /*1d60*/  @!P1 LDG.E.U16 R125, desc[UR16][R38.64+0x80] ;  /* 0x00008010267d9981 */ /* 0x000f62000c1e1500 */
[-C--:B------:R-:W-:Y:S02]  /*1d70*/  ISETP.GE.AND P5, PT, R75, R81.reuse, PT ;  /* 0x000000514b00720c */ /* 0x080fe40003fa6270 */
[----:B------:R-:W-:Y:S01]  /*1d80*/  ISETP.GE.AND P6, PT, R76, R81, PT ;  /* 0x000000514c00720c */ /* 0x000fe20003fc6270 */
[----:B----4-:R-:W4:Y:S04]  /*1d90*/  @!P4 LDG.E.U16 R146, desc[UR16][R38.64+0x140] ;  /* 0x000140102692c981 */ /* 0x010f28000c1e1500 */
[----:B------:R-:W4:Y:S04]  /*1da0*/  @!P0 LDG.E.U16 R0, desc[UR16][R38.64+0x40] ;  /* 0x0000401026008981 */ /* 0x000f28000c1e1500 */
[----:B------:R-:W4:Y:S04]  /*1db0*/  @!P2 LDG.E.U16 R127, desc[UR16][R38.64+0xc0] ;  /* 0x0000c010267fa981 */ /* 0x000f28000c1e1500 */
[----:B------:R-:W4:Y:S04]  /*1dc0*/  @!P5 LDG.E.U16 R145, desc[UR16][R38.64+0x180] ;  /* 0x000180102691d981 */ /* 0x000f28000c1e1500 */
[----:B------:R0:W4:Y:S01]  /*1dd0*/  @!P6 LDG.E.U16 R148, desc[UR16][R38.64+0x1c0] ;  /* 0x0001c0102694e981 */ /* 0x000122000c1e1500 */
[----:B------:R-:W-:-:S02]  /*1de0*/  P2R R147, PR, RZ, 0x1 ;  /* 0x00000001ff937803 */ /* 0x000fc40000000000 */
[----:B------:R-:W-:Y:S02]  /*1df0*/  ISETP.NE.AND P0, PT, R175, RZ, PT ;  /* 0x000000ffaf00720c */ /* 0x000fe40003f05270 */
[----:B------:R-:W-:Y:S01]  /*1e00*/  CS2R R32, SRZ ;  /* 0x0000000000207805 */ /* 0x000fe2000001ff00 */
[----:B------:R1:W4:Y:S01]  /*1e10*/  LDG.E R124, desc[UR16][R36.64] ;  /* 0x00000010247c7981 */ /* 0x000322000c1e1900 */
[----:B0-----:R-:W-:Y:S01]  /*1e20*/  HFMA2 R39, -RZ, RZ, 0, 0 ;  /* 0x00000000ff277431 */ /* 0x001fe200000001ff */
[----:B-1----:R-:W-:-:S08]  /*1e30*/  CS2R R36, SRZ ;  /* 0x0000000000247805 */ /* 0x002fd0000001ff00 */
[----:B--2---:R-:W-:Y:S02]  /*1e40*/  @!P0 PRMT R33, R149, 0x5410, RZ ;  /* 0x0000541095218816 */ /* 0x004fe400000000ff */
[----:B------:R-:W-:Y:S02]  /*1e50*/  ISETP.NE.AND P0, PT, R147, RZ, PT ;  /* 0x000000ff9300720c */ /* 0x000fe40003f05270 */
[----:B---3--:R-:W-:Y:S02]  /*1e60*/  @!P3 PRMT R39, R126, 0x5410, RZ ;  /* 0x000054107e27b816 */ /* 0x008fe400000000ff */
[----:B-----5:R-:W-:Y:S02]  /*1e70*/  @!P1 PRMT R32, R125, 0x5410, RZ ;  /* 0x000054107d209816 */ /* 0x020fe400000000ff */
[----:B----4-:R-:W-:-:S07]  /*1e80*/  @!P4 PRMT R39, R39, 0x5410, R146 ;  /* 0x000054102727c816 */ /* 0x010fce0000000092 */
[--C-:B------:R-:W-:Y:S02]  /*1e90*/  @!P0 PRMT R33, R33, 0x5410, R0.reuse ;  /* 0x0000541021218816 */ /* 0x100fe40000000000 */
[----:B------:R-:W-:Y:S02]  /*1ea0*/  @!P2 PRMT R32, R32, 0x5410, R127 ;  /* 0x000054102020a816 */ /* 0x000fe4000000007f */
[----:B------:R-:W-:Y:S02]  /*1eb0*/  PRMT R0, R33, 0x7632, R0 ;  /* 0x0000763221007816 */ /* 0x000fe40000000000 */
[----:B------:R-:W-:Y:S02]  /*1ec0*/  @!P5 PRMT R37, R145, 0x5410, RZ ;  /* 0x000054109125d816 */ /* 0x000fe400000000ff */
[----:B------:R-:W-:Y:S02]  /*1ed0*/  PRMT R125, R32, 0x7632, R125 ;  /* 0x00007632207d7816 */ /* 0x000fe4000000007d */
[----:B------:R-:W-:Y:S01]  /*1ee0*/  @!P6 PRMT R37, R37, 0x5410, R148 ;  /* 0x000054102525e816 */ /* 0x000fe20000000094 */
[----:B------:R-:W-:Y:S01]  /*1ef0*/  STS.U16 [R80], R33 ;  /* 0x0000002150007388 */ /* 0x000fe20000000400 */
[----:B------:R-:W-:-:S02]  /*1f00*/  PRMT R38, R39, 0x7632, R38 ;  /* 0x0000763227267816 */ /* 0x000fc40000000026 */
[----:B------:R-:W-:Y:S01]  /*1f10*/  PRMT R126, R37, 0x7632, R126 ;  /* 0x00007632257e7816 */ /* 0x000fe2000000007e */
[----:B------:R0:W-:Y:S04]  /*1f20*/  STS.U16 [R82+0x40], R0 ;  /* 0x0000400052007388 */ /* 0x0001e80000000400 */
[----:B------:R-:W-:Y:S04]  /*1f30*/  STS.U16 [R83+0x80], R32 ;  /* 0x0000802053007388 */ /* 0x000fe80000000400 */
[----:B------:R-:W-:Y:S04]  /*1f40*/  STS.U16 [R85+0xc0], R125 ;  /* 0x0000c07d55007388 */ /* 0x000fe80000000400 */
[----:B------:R1:W-:Y:S04]  /*1f50*/  STS.U16 [R86+0x100], R39 ;  /* 0x0001002756007388 */ /* 0x0003e80000000400 */
[----:B------:R2:W-:Y:S04]  /*1f60*/  STS.U16 [R87+0x140], R38 ;  /* 0x0001402657007388 */ /* 0x0005e80000000400 */
[----:B------:R-:W-:Y:S04]  /*1f70*/  STS.U16 [R88+0x180], R37 ;  /* 0x0001802558007388 */ /* 0x000fe80000000400 */
[----:B------:R3:W-:Y:S01]  /*1f80*/  STS.U16 [R89+0x1c0], R126 ;  /* 0x0001c07e59007388 */ /* 0x0007e20000000400 */
[----:B------:R-:W-:-:S03]  /*1f90*/  NOP ;  /* 0x0000000000007918 */ /* 0x000fc60000000000 */
[----:B0-----:R-:W4:Y:S01]  /*1fa0*/  @!P1 LDG.E.U16 R0, desc[UR16][R34.64+0x80] ;  /* 0x0000801022009981 */ /* 0x001f22000c1e1500 */
[----:B-1----:R-:W-:-:S03]  /*1fb0*/  IMAD.MOV.U32 R39, RZ, RZ, RZ ;  /* 0x000000ffff277224 */ /* 0x002fc600078e00ff */
[----:B------:R-:W5:Y:S04]  /*1fc0*/  @!P2 LDG.E.U16 R33, desc[UR16][R34.64+0xc0] ;  /* 0x0000c0102221a981 */ /* 0x000f68000c1e1500 */
[----:B------:R-:W5:Y:S04]  /*1fd0*/  @!P0 LDG.E.U16 R32, desc[UR16][R34.64+0x40] ;  /* 0x0000401022208981 */ /* 0x000f68000c1e1500 */
[----:B------:R-:W5:Y:S04]  /*1fe0*/  @!P5 LDG.E.U16 R125, desc[UR16][R34.64+0x180] ;  /* 0x00018010227dd981 */ /* 0x000f68000c1e1500 */
[----:B--2---:R-:W2:Y:S04]  /*1ff0*/  @!P4 LDG.E.U16 R38, desc[UR16][R34.64+0x140] ;  /* 0x000140102226c981 */ /* 0x004ea8000c1e1500 */
[----:B---3--:R-:W3:Y:S01]  /*2000*/  @!P6 LDG.E.U16 R126, desc[UR16][R34.64+0x1c0] ;  /* 0x0001c010227ee981 */ /* 0x008ee2000c1e1500 */
[----:B------:R-:W-:-:S03]  /*2010*/  MOV R37, RZ ;  /* 0x000000ff00257202 */ /* 0x000fc60000000f00 */
[----:B------:R-:W0:Y:S04]  /*2020*/  LDS.U16 R150, [R90] ;  /* 0x000000005a967984 */ /* 0x000e280000000400 */
[----:B------:R-:W1:Y:S04]  /*2030*/  LDS.U16 R149, [R90+0x2] ;  /* 0x000002005a957984 */ /* 0x000e680000000400 */
[----:B------:R-:W1:Y:S04]  /*2040*/  LDS.U16 R152, [R90+0x4] ;  /* 0x000004005a987984 */ /* 0x000e680000000400 */
[----:B------:R-:W1:Y:S04]  /*2050*/  LDS.U16 R151, [R90+0x6] ;  /* 0x000006005a977984 */ /* 0x000e680000000400 */
[----:B------:R-:W1:Y:S04]  /*2060*/  LDS.U16 R154, [R90+0x8] ;  /* 0x000008005a9a7984 */ /* 0x000e680000000400 */
[----:B------:R-:W1:Y:S04]  /*2070*/  LDS.U16 R153, [R90+0xa] ;  /* 0x00000a005a997984 */ /* 0x000e680000000400 */
[----:B------:R-:W1:Y:S04]  /*2080*/  LDS.U16 R156, [R90+0xc] ;  /* 0x00000c005a9c7984 */ /* 0x000e680000000400 */
[----:B------:R-:W1:Y:S01]  /*2090*/  LDS.U16 R155, [R90+0xe] ;  /* 0x00000e005a9b7984 */ /* 0x000e620000000400 */
[----:B----4-:R-:W-:-:S03]  /*20a0*/  @!P1 PRMT R36, R0, 0x5410, RZ ;  /* 0x0000541000249816 */ /* 0x010fc600000000ff */
[----:B------:R-:W4:Y:S01]  /*20b0*/  @!P3 LDG.E.U16 R0, desc[UR16][R34.64+0x100] ;  /* 0x000100102200b981 */ /* 0x000f22000c1e1500 */
[----:B------:R-:W-:Y:S02]  /*20c0*/  ISETP.GE.AND P1, PT, R60, R81, PT ;  /* 0x000000513c00720c */ /* 0x000fe40003f26270 */
[----:B----4-:R-:W-:-:S11]  /*20d0*/  @!P3 PRMT R39, R0, 0x5410, RZ ;  /* 0x000054100027b816 */ /* 0x010fd600000000ff */
[----:B------:R4:W4:Y:S01]  /*20e0*/  @!P1 LDG.E.U16 R0, desc[UR16][R34.64] ;  /* 0x0000001022009981 */ /* 0x000922000c1e1500 */
[----:B-----5:R-:W-:Y:S01]  /*20f0*/  @!P2 PRMT R36, R36, 0x5410, R33 ;  /* 0x000054102424a816 */ /* 0x020fe20000000021 */
[----:B------:R-:W-:Y:S01]  /*2100*/  HFMA2 R33, -RZ, RZ, 0, 0 ;  /* 0x00000000ff217431 */ /* 0x000fe200000001ff */
[----:B------:R-:W-:Y:S02]  /*2110*/  @!P5 PRMT R37, R125, 0x5410, RZ ;  /* 0x000054107d25d816 */ /* 0x000fe400000000ff */
[----:B--2---:R-:W-:Y:S02]  /*2120*/  @!P4 PRMT R39, R39, 0x5410, R38 ;  /* 0x000054102727c816 */ /* 0x004fe40000000026 */
[----:B---3--:R-:W-:Y:S02]  /*2130*/  @!P6 PRMT R37, R37, 0x5410, R126 ;  /* 0x000054102525e816 */ /* 0x008fe4000000007e */
[----:B----4-:R-:W-:Y:S02]  /*2140*/  PRMT R34, R36, 0x7632, R34 ;  /* 0x0000763224227816 */ /* 0x010fe40000000022 */
[----:B------:R-:W-:-:S02]  /*2150*/  PRMT R35, R39, 0x7632, R35 ;  /* 0x0000763227237816 */ /* 0x000fc40000000023 */
[----:B------:R-:W-:Y:S01]  /*2160*/  PRMT R38, R37, 0x7632, R38 ;  /* 0x0000763225267816 */ /* 0x000fe20000000026 */
[----:B------:R-:W2:Y:S01]  /*2170*/  S2UR UR6, SR_CgaCtaId ;  /* 0x00000000000679c3 */ /* 0x000ea20000008800 */
[----:B------:R-:W-:Y:S01]  /*2180*/  VIADD R146, R176, UR4 ;  /* 0x00000004b0927c36 */ /* 0x000fe20008000000 */
[----:B------:R-:W-:Y:S01]  /*2190*/  UMOV UR5, 0x400 ;  /* 0x0000040000057882 */ /* 0x000fe20000000000 */
[----:B0-----:R-:W-:Y:S02]  /*21a0*/  HADD2.F32 R150, -RZ, R150.H0_H0 ;  /* 0x20000096ff967230 */ /* 0x001fe40000004100 */
[----:B-1----:R-:W-:Y:S02]  /*21b0*/  HADD2.F32 R149, -RZ, R149.H0_H0 ;  /* 0x20000095ff957230 */ /* 0x002fe40000004100 */
[----:B------:R-:W-:Y:S02]  /*21c0*/  HADD2.F32 R152, -RZ, R152.H0_H0 ;  /* 0x20000098ff987230 */ /* 0x000fe40000004100 */
[----:B------:R-:W-:-:S02]  /*21d0*/  HADD2.F32 R151, -RZ, R151.H0_H0 ;  /* 0x20000097ff977230 */ /* 0x000fc40000004100 */
[----:B------:R-:W-:Y:S02]  /*21e0*/  HADD2.F32 R154, -RZ, R154.H0_H0 ;  /* 0x2000009aff9a7230 */ /* 0x000fe40000004100 */
[----:B------:R-:W-:Y:S01]  /*21f0*/  HADD2.F32 R153, -RZ, R153.H0_H0 ;  /* 0x20000099ff997230 */ /* 0x000fe20000004100 */
[----:B--2---:R-:W-:Y:S01]  /*2200*/  ULEA UR5, UR6, UR5, 0x18 ;  /* 0x0000000506057291 */ /* 0x004fe2000f8ec0ff */
        /* <DEDUP_REMOVED lines=9> */
[----:B------:R-:W-:-:S04]  /*22a0*/  @!P1 PRMT R33, R0, 0x5410, RZ ;  /* 0x0000541000219816 */ /* 0x000fc800000000ff */
[----:B------:R-:W-:-:S04]  /*22b0*/  @!P0 PRMT R33, R33, 0x5410, R32 ;  /* 0x0000541021218816 */ /* 0x000fc80000000020 */
[----:B------:R-:W-:Y:S01]  /*22c0*/  PRMT R0, R33, 0x7632, R0 ;  /* 0x0000763221007816 */ /* 0x000fe20000000000 */
        /* <DEDUP_REMOVED lines=16> */
[----:B------:R-:W5:Y:S01]  /*23d0*/  LDS.U16 R165, [R90+0x21e] ;  /* 0x00021e005aa57984 */ /* 0x000f620000000400 */
[----:B------:R-:W-:-:S04]  /*23e0*/  FMUL.FTZ R32, R124, 1.4426950216293334961 ;  /* 0x3fb8aa3b7c207820 */ /* 0x000fc80000410000 */
[-C--:B------:R-:W-:Y:S01]  /*23f0*/  FMUL.FTZ R145, R129, R32.reuse ;  /* 0x0000002081917220 */ /* 0x080fe20000410000 */
[-C--:B0-----:R-:W-:Y:S01]  /*2400*/  FMUL.FTZ R0, R128, R32.reuse ;  /* 0x0000002080007220 */ /* 0x081fe20000410000 */
[-C--:B------:R-:W-:Y:S01]  /*2410*/  FMUL.FTZ R125, R130, R32.reuse ;  /* 0x00000020827d7220 */ /* 0x080fe20000410000 */
[-C--:B------:R-:W-:Y:S01]  /*2420*/  FMUL.FTZ R126, R131, R32.reuse ;  /* 0x00000020837e7220 */ /* 0x080fe20000410000 */
[-C--:B------:R-:W-:Y:S01]  /*2430*/  FMUL.FTZ R127, R133, R32.reuse ;  /* 0x00000020857f7220 */ /* 0x080fe20000410000 */
[-C--:B------:R-:W-:Y:S01]  /*2440*/  FMUL.FTZ R147, R135, R32.reuse ;  /* 0x0000002087937220 */ /* 0x080fe20000410000 */
[----:B------:R-:W0:Y:S01]  /*2450*/  MUFU.EX2 R145, R145 ;  /* 0x0000009100917308 */ /* 0x000e220000000800 */
[----:B------:R-:W-:Y:S01]  /*2460*/  FMUL.FTZ R148, R134, R32 ;  /* 0x0000002086947220 */ /* 0x000fe20000410000 */
[C---:B------:R-:W-:Y:S02]  /*2470*/  ISETP.NE.AND P1, PT, R26.reuse, RZ, PT ;  /* 0x000000ff1a00720c */ /* 0x040fe40003f25270 */
[----:B------:R-:W-:Y:S01]  /*2480*/  ISETP.NE.AND P0, PT, R26, 0x1f, PT ;  /* 0x0000001f1a00780c */ /* 0x000fe20003f05270 */
[----:B------:R-:W0:Y:S01]  /*2490*/  MUFU.EX2 R0, R0 ;  /* 0x0000000000007308 */ /* 0x000e220000000800 */
[----:B------:R-:W-:-:S03]  /*24a0*/  SEL R146, R146, R57, !P1 ;  /* 0x0000003992927207 */ /* 0x000fc60004800000 */
[----:B------:R-:W0:Y:S01]  /*24b0*/  MUFU.EX2 R125, R125 ;  /* 0x0000007d007d7308 */ /* 0x000e220000000800 */
[----:B------:R-:W-:-:S03]  /*24c0*/  LEA R158, R146, UR5, 0x2 ;  /* 0x00000005929e7c11 */ /* 0x000fc6000f8e10ff */
[----:B------:R-:W0:Y:S04]  /*24d0*/  MUFU.EX2 R126, R126 ;  /* 0x0000007e007e7308 */ /* 0x000e280000000800 */
[----:B------:R-:W3:Y:S04]  /*24e0*/  MUFU.EX2 R127, R127 ;  /* 0x0000007f007f7308 */ /* 0x000ee80000000800 */
[----:B------:R-:W5:Y:S04]  /*24f0*/  MUFU.EX2 R147, R147 ;  /* 0x0000009300937308 */ /* 0x000f680000000800 */
[----:B------:R-:W5:Y:S01]  /*2500*/  MUFU.EX2 R148, R148 ;  /* 0x0000009400947308 */ /* 0x000f620000000800 */
[----:B------:R-:W-:Y:S01]  /*2510*/  FMUL.FTZ R157, R132, R32 ;  /* 0x00000020849d7220 */ /* 0x000fe20000410000 */
[----:B-1----:R-:W-:-:S02]  /*2520*/  HADD2.F32 R32, -RZ, R33.H0_H0 ;  /* 0x20000021ff207230 */ /* 0x002fc40000004100 */
[----:B--2---:R-:W-:Y:S01]  /*2530*/  HADD2.F32 R34, -RZ, R34.H0_H0 ;  /* 0x20000022ff227230 */ /* 0x004fe20000004100 */
[----:B0-----:R0:W-:Y:S01]  /*2540*/  STS [R158+0xe98], R145 ;  /* 0x000e98919e007388 */ /* 0x0011e20000000800 */
[----:B---3--:R-:W-:Y:S02]  /*2550*/  HADD2.F32 R168, -RZ, R35.H0_H0 ;  /* 0x20000023ffa87230 */ /* 0x008fe40000004100 */
[----:B----4-:R-:W-:Y:S02]  /*2560*/  HADD2.F32 R36, -RZ, R36.H0_H0 ;  /* 0x20000024ff247230 */ /* 0x010fe40000004100 */
[----:B-----5:R-:W-:Y:S02]  /*2570*/  HADD2.F32 R170, -RZ, R37.H0_H0 ;  /* 0x20000025ffaa7230 */ /* 0x020fe40000004100 */
[----:B------:R-:W-:Y:S02]  /*2580*/  HADD2.F32 R33, -RZ, R38.H0_H0 ;  /* 0x20000026ff217230 */ /* 0x000fe40000004100 */
[----:B------:R-:W-:-:S02]  /*2590*/  HADD2.F32 R180, -RZ, R39.H0_H0 ;  /* 0x20000027ffb47230 */ /* 0x000fc40000004100 */
[----:B------:R-:W-:Y:S01]  /*25a0*/  HADD2.F32 R182, -RZ, R165.H0_H0 ;  /* 0x200000a5ffb67230 */ /* 0x000fe20000004100 */
[----:B------:R1:W2:Y:S01]  /*25b0*/  MUFU.EX2 R146, R157 ;  /* 0x0000009d00927308 */ /* 0x0002a20000000800 */
        /* <DEDUP_REMOVED lines=10> */
[----:B------:R-:W-:Y:S06]  /*2660*/  BAR.SYNC.DEFER_BLOCKING 0x0 ;  /* 0x0000000000007b1d */ /* 0x000fec0000010000 */
[----:B------:R-:W-:Y:S05]  /*2670*/  @P0 BRA `(.L_x_8833) ;  /* 0x00000000001c0947 */ /* 0x000fea0003800000 */
[----:B------:R-:W-:Y:S02]  /*2680*/  ISETP.NE.AND P0, PT, R56, UR7, PT ;  /* 0x0000000738007c0c */ /* 0x000fe4000bf05270 */
[----:B------:R-:W-:-:S11]  /*2690*/  MOV R169, 0x3f800000 ;  /* 0x3f80000000a97802 */ /* 0x000fd60000000f00 */
[----:B------:R-:W-:Y:S05]  /*26a0*/  @!P0 BRA `(.L_x_8834) ;  /* 0x0000000000148947 */ /* 0x000fea0003800000 */
[----:B------:R-:W-:-:S04]  /*26b0*/  IADD3 R32, PT, PT, R136, UR4, RZ ;  /* 0x0000000488207c10 */ /* 0x000fc8000fffe0ff */
[----:B------:R-:W-:-:S05]  /*26c0*/  LEA R32, R32, UR5, 0x2 ;  /* 0x0000000520207c11 */ /* 0x000fca000f8e10ff */
[----:B------:R3:W4:Y:S01]  /*26d0*/  LDS R169, [R32+0xe98] ;  /* 0x000e980020a97984 */ /* 0x0007220000000800 */
[----:B------:R-:W-:Y:S05]  /*26e0*/  BRA `(.L_x_8834) ;  /* 0x0000000000047947 */ /* 0x000fea0003800000 */
.L_x_8833:
[----:B------:R0:W1:Y:S02]  /*26f0*/  LDS R169, [R174+0x169c] ;  /* 0x00169c00aea97984 */ /* 0x0000640000000800 */
.L_x_8834:
[----:B------:R-:W-:Y:S05]  /*2700*/  BSYNC.RECONVERGENT B0 ;  /* 0x0000000000007941 */ /* 0x000fea0003800200 */
.L_x_8832:
[----:B------:R-:W-:Y:S01]  /*2710*/  ISETP.NE.AND P0, PT, R178, RZ, PT ;  /* 0x000000ffb200720c */ /* 0x000fe20003f05270 */
[----:B------:R-:W-:-:S12]  /*2720*/  IMAD.MOV.U32 R39, RZ, RZ, RZ ;  /* 0x000000ffff277224 */ /* 0x000fd800078e00ff */
[----:B------:R-:W5:Y:S02]  /*2730*/  @P0 LDC R33, c[0x0][0x38c] ;  /* 0x0000e300ff210b82 */ /* 0x000f640000000800 */
[----:B-----5:R-:W-:-:S04]  /*2740*/  @P0 IMAD R33, R122, R33, UR4 ;  /* 0x000000047a210e24 */ /* 0x020fc8000f8e0221 */
[----:B---3--:R-:W-:-:S05]  /*2750*/  @P0 IMAD.WIDE R32, R33, 0x8, R30 ;  /* 0x0000000821200825 */ /* 0x008fca00078e021e */
[----:B------:R3:W5:Y:S01]  /*2760*/  @P0 LDG.E R39, desc[UR16][R32.64+0x4] ;  /* 0x0000041020270981 */ /* 0x000762000c1e1900 */
[C---:B-1--4-:R-:W-:Y:S01]  /*2770*/  FMUL.FTZ R36, R148.reuse, R169 ;  /* 0x000000a994247220 */ /* 0x052fe20000410000 */
[----:B------:R-:W-:Y:S01]  /*2780*/  FFMA.FTZ R37, R148, R182, R35 ;  /* 0x000000b694257223 */ /* 0x000fe20000010023 */
[C---:B------:R-:W-:Y:S01]  /*2790*/  ISETP.NE.AND P0, PT, R172.reuse, 0x1f, PT ;  /* 0x0000001fac00780c */ /* 0x040fe20003f05270 */
[----:B------:R-:W-:Y:S01]  /*27a0*/  ULEA UR6, UR4, UR5, 0x3 ;  /* 0x0000000504067291 */ /* 0x000fe2000f8e18ff */
[C---:B------:R-:W-:Y:S01]  /*27b0*/  FMUL.FTZ R171, R147.reuse, R36 ;  /* 0x0000002493ab7220 */ /* 0x040fe20000410000 */
[----:B------:R-:W-:Y:S01]  /*27c0*/  FFMA.FTZ R37, R147, R37, R34 ;  /* 0x0000002593257223 */ /* 0x000fe20000010022 */
[----:B------:R-:W-:Y:S01]  /*27d0*/  ISETP.GT.U32.AND P2, PT, R172, 0x1d, PT ;  /* 0x0000001dac00780c */ /* 0x000fe20003f44070 */
[----:B------:R-:W-:Y:S01]  /*27e0*/  BSSY.RECONVERGENT B0, `(.L_x_8835) ;  /* 0x00000cb000007945 */ /* 0x000fe20003800200 */
[C---:B--2---:R-:W-:Y:S01]  /*27f0*/  FMUL.FTZ R36, R146.reuse, R171 ;  /* 0x000000ab92247220 */ /* 0x044fe20000410000 */
[----:B------:R-:W-:Y:S01]  /*2800*/  FFMA.FTZ R37, R146, R37, R173 ;  /* 0x0000002592257223 */ /* 0x000fe200000100ad */
[----:B---3--:R-:W-:Y:S01]  /*2810*/  FFMA.FTZ R32, R164, R0, R163 ;  /* 0x00000000a4207223 */ /* 0x008fe200000100a3 */
        /* <DEDUP_REMOVED lines=25> */
[----:B-1----:R-:W-:Y:S01]  /*29b0*/  @P0 FMUL.FTZ R168, R168, R183 ;  /* 0x000000b7a8a80220 */ /* 0x002fe20000410000 */
[----:B--2---:R-:W-:-:S04]  /*29c0*/  @P0 FFMA.FTZ R184, R183, R170, R184 ;  /* 0x000000aab7b80223 */ /* 0x004fc800000100b8 */
[----:B------:R-:W-:Y:S01]  /*29d0*/  @P0 MOV R183, R168 ;  /* 0x000000a800b70202 */ /* 0x000fe20000000f00 */
[----:B------:R-:W-:Y:S01]  /*29e0*/  FMUL.FTZ R170, R148, R33 ;  /* 0x0000002194aa7220 */ /* 0x000fe20000410000 */
[----:B------:R-:W-:Y:S01]  /*29f0*/  ISETP.GE.AND P0, PT, R84, 0x1, PT ;  /* 0x000000015400780c */ /* 0x000fe20003f06270 */
[----:B------:R-:W1:Y:S02]  /*2a00*/  SHFL.DOWN PT, R171, R184, 0x2, 0x1f ;  /* 0x08401f00b8ab7f89 */ /* 0x000e6400000e0000 */
[----:B---3--:R-:W-:Y:S02]  /*2a10*/  FFMA.FTZ R36, R170, R36, R37 ;  /* 0x00000024aa247223 */ /* 0x008fe40000010025 */
[----:B------:R-:W2:Y:S03]  /*2a20*/  SHFL.DOWN PT, R168, R183, 0x2, 0x1f ;  /* 0x08401f00b7a87f89 */ /* 0x000ea600000e0000 */
[----:B------:R-:W-:Y:S01]  /*2a30*/  FSEL R37, R37, R36, !P0 ;  /* 0x0000002425257208 */ /* 0x000fe20004000000 */
[----:B------:R-:W3:Y:S04]  /*2a40*/  SHFL.UP PT, R33, R170, 0x1, RZ ;  /* 0x04200000aa217989 */ /* 0x000ee800000e00ff */
[----:B------:R-:W4:Y:S01]  /*2a50*/  SHFL.UP PT, R32, R37, 0x2, RZ ;  /* 0x0440000025207989 */ /* 0x000f2200000e00ff */
[C---:B-1----:R-:W-:Y:S01]  /*2a60*/  @!P2 FFMA.FTZ R184, R183.reuse, R171, R184 ;  /* 0x000000abb7b8a223 */ /* 0x042fe200000100b8 */
[----:B--2---:R-:W-:-:S04]  /*2a70*/  @!P2 FMUL.FTZ R36, R183, R168 ;  /* 0x000000a8b724a220 */ /* 0x004fc80000410000 */
[----:B------:R-:W1:Y:S01]  /*2a80*/  SHFL.DOWN PT, R168, R184, 0x4, 0x1f ;  /* 0x08801f00b8a87f89 */ /* 0x000e6200000e0000 */
[----:B---3--:R-:W-:Y:S01]  /*2a90*/  @P0 FMUL.FTZ R170, R170, R33 ;  /* 0x00000021aaaa0220 */ /* 0x008fe20000410000 */
[----:B------:R-:W-:Y:S02]  /*2aa0*/  @!P2 MOV R183, R36 ;  /* 0x0000002400b7a202 */ /* 0x000fe40000000f00 */
[----:B------:R-:W-:Y:S01]  /*2ab0*/  ISETP.GT.U32.AND P2, PT, R172, 0x1b, PT ;  /* 0x0000001bac00780c */ /* 0x000fe20003f44070 */
[----:B----4-:R-:W-:Y:S01]  /*2ac0*/  FFMA.FTZ R32, R170, R32, R37 ;  /* 0x00000020aa207223 */ /* 0x010fe20000010025 */
[----:B------:R-:W2:Y:S01]  /*2ad0*/  SHFL.UP PT, R33, R170, 0x2, RZ ;  /* 0x04400000aa217989 */ /* 0x000ea200000e00ff */
[----:B------:R-:W-:-:S03]  /*2ae0*/  ISETP.GE.AND P0, PT, R84, 0x2, PT ;  /* 0x000000025400780c */ /* 0x000fc60003f06270 */
[----:B------:R-:W3:Y:S01]  /*2af0*/  SHFL.DOWN PT, R36, R183, 0x4, 0x1f ;  /* 0x08801f00b7247f89 */ /* 0x000ee200000e0000 */
[----:B------:R-:W-:Y:S02]  /*2b00*/  FSEL R171, R37, R32, !P0 ;  /* 0x0000002025ab7208 */ /* 0x000fe40004000000 */
[----:B------:R-:W-:-:S03]  /*2b10*/  MOV R37, RZ ;  /* 0x000000ff00257202 */ /* 0x000fc60000000f00 */
[----:B------:R-:W4:Y:S01]  /*2b20*/  SHFL.UP PT, R32, R171, 0x4, RZ ;  /* 0x04800000ab207989 */ /* 0x000f2200000e00ff */
[----:B-1----:R-:W-:-:S05]  /*2b30*/  @!P2 FFMA.FTZ R184, R183, R168, R184 ;  /* 0x000000a8b7b8a223 */ /* 0x002fca00000100b8 */
[----:B------:R-:W1:Y:S01]  /*2b40*/  SHFL.DOWN PT, R179, R184, 0x8, 0x1f ;  /* 0x09001f00b8b37f89 */ /* 0x000e6200000e0000 */
[----:B--2---:R-:W-:Y:S01]  /*2b50*/  @P0 FMUL.FTZ R170, R170, R33 ;  /* 0x00000021aaaa0220 */ /* 0x004fe20000410000 */
[----:B------:R-:W-:Y:S01]  /*2b60*/  ISETP.GE.AND P0, PT, R56, UR7, PT ;  /* 0x0000000738007c0c */ /* 0x000fe2000bf06270 */
[----:B---3--:R-:W-:-:S03]  /*2b70*/  @!P2 FMUL.FTZ R36, R183, R36 ;  /* 0x00000024b724a220 */ /* 0x008fc60000410000 */
[----:B------:R-:W2:Y:S01]  /*2b80*/  SHFL.UP PT, R33, R170, 0x4, RZ ;  /* 0x04800000aa217989 */ /* 0x000ea200000e00ff */
[----:B------:R-:W-:Y:S01]  /*2b90*/  ISETP.NE.OR P0, PT, R26, RZ, P0 ;  /* 0x000000ff1a00720c */ /* 0x000fe20000705670 */
[----:B------:R-:W-:Y:S01]  /*2ba0*/  @!P2 IMAD.MOV.U32 R183, RZ, RZ, R36 ;  /* 0x000000ffffb7a224 */ /* 0x000fe200078e0024 */
[----:B------:R-:W-:Y:S01]  /*2bb0*/  ISETP.GE.AND P2, PT, R84, 0x4, PT ;  /* 0x000000045400780c */ /* 0x000fe20003f46270 */
[----:B----4-:R-:W-:Y:S01]  /*2bc0*/  FFMA.FTZ R32, R170, R32, R171 ;  /* 0x00000020aa207223 */ /* 0x010fe200000100ab */
[----:B------:R-:W-:Y:S02]  /*2bd0*/  HFMA2 R36, -RZ, RZ, 1.875, 0 ;  /* 0x3f800000ff247431 */ /* 0x000fe400000001ff */
[----:B------:R-:W3:Y:S02]  /*2be0*/  SHFL.DOWN PT, R168, R183, 0x8, 0x1f ;  /* 0x09001f00b7a87f89 */ /* 0x000ee400000e0000 */
[----:B------:R-:W-:-:S05]  /*2bf0*/  FSEL R171, R171, R32, !P2 ;  /* 0x00000020abab7208 */ /* 0x000fca0005000000 */
[----:B------:R-:W-:Y:S01]  /*2c00*/  @!P0 LDS.64 R36, [UR6+0x1718] ;  /* 0x00171806ff248984 */ /* 0x000fe20008000a00 */
[----:B------:R-:W-:Y:S01]  /*2c10*/  ISETP.GE.AND P0, PT, R84, 0x8, PT ;  /* 0x000000085400780c */ /* 0x000fe20003f06270 */
[----:B-1----:R-:W-:Y:S02]  /*2c20*/  @!P3 FFMA.FTZ R184, R183, R179, R184 ;  /* 0x000000b3b7b8b223 */ /* 0x002fe400000100b8 */
[----:B------:R-:W1:Y:S04]  /*2c30*/  SHFL.UP PT, R32, R171, 0x8, RZ ;  /* 0x05000000ab207989 */ /* 0x000e6800000e00ff */
[----:B------:R-:W4:Y:S01]  /*2c40*/  SHFL.DOWN PT, R180, R184, 0x10, 0x1f ;  /* 0x0a001f00b8b47f89 */ /* 0x000f2200000e0000 */
[----:B--2---:R-:W-:Y:S01]  /*2c50*/  @P2 FMUL.FTZ R170, R170, R33 ;  /* 0x00000021aaaa2220 */ /* 0x004fe20000410000 */
[----:B------:R-:W-:-:S04]  /*2c60*/  ISETP.GT.U32.AND P2, PT, R172, 0xf, PT ;  /* 0x0000000fac00780c */ /* 0x000fc80003f44070 */
[----:B------:R-:W2:Y:S01]  /*2c70*/  SHFL.UP PT, R33, R170, 0x8, RZ ;  /* 0x05000000aa217989 */ /* 0x000ea200000e00ff */
[----:B---3--:R-:W-:-:S05]  /*2c80*/  @!P3 FMUL.FTZ R168, R183, R168 ;  /* 0x000000a8b7a8b220 */ /* 0x008fca0000410000 */
[----:B------:R-:W-:-:S05]  /*2c90*/  @!P3 MOV R183, R168 ;  /* 0x000000a800b7b202 */ /* 0x000fca0000000f00 */
[----:B------:R-:W3:Y:S01]  /*2ca0*/  SHFL.DOWN PT, R168, R183, 0x10, 0x1f ;  /* 0x0a001f00b7a87f89 */ /* 0x000ee200000e0000 */
[----:B-1----:R-:W-:Y:S01]  /*2cb0*/  FFMA.FTZ R32, R170, R32, R171 ;  /* 0x00000020aa207223 */ /* 0x002fe200000100ab */
[----:B----4-:R-:W-:-:S04]  /*2cc0*/  @!P2 FFMA.FTZ R184, R183, R180, R184 ;  /* 0x000000b4b7b8a223 */ /* 0x010fc800000100b8 */
[----:B------:R-:W-:Y:S02]  /*2cd0*/  FSEL R179, R171, R32, !P0 ;  /* 0x00000020abb37208 */ /* 0x000fe40004000000 */
[----:B------:R-:W-:Y:S01]  /*2ce0*/  SHFL.DOWN PT, R171, R184, 0x1, 0x1f ;  /* 0x08201f00b8ab7f89 */ /* 0x000fe200000e0000 */
[----:B--2---:R-:W-:Y:S01]  /*2cf0*/  @P0 FMUL.FTZ R170, R170, R33 ;  /* 0x00000021aaaa0220 */ /* 0x004fe20000410000 */
[----:B------:R-:W-:Y:S02]  /*2d00*/  ISETP.GE.AND P0, PT, R84, 0x10, PT ;  /* 0x000000105400780c */ /* 0x000fe40003f06270 */
[----:B------:R-:W1:Y:S04]  /*2d10*/  SHFL.UP PT, R32, R179, 0x10, RZ ;  /* 0x06000000b3207989 */ /* 0x000e6800000e00ff */
[----:B------:R-:W2:Y:S04]  /*2d20*/  SHFL.UP PT, R33, R170, 0x10, RZ ;  /* 0x06000000aa217989 */ /* 0x000ea800000e00ff */
[----:B------:R-:W-:Y:S01]  /*2d30*/  SHFL.IDX PT, R185, R37, RZ, 0x1f ;  /* 0x00001fff25b97589 */ /* 0x000fe200000e0000 */
[----:B---3--:R-:W-:-:S03]  /*2d40*/  @!P2 FMUL.FTZ R168, R183, R168 ;  /* 0x000000a8b7a8a220 */ /* 0x008fc60000410000 */
[----:B------:R-:W-:Y:S01]  /*2d50*/  SHFL.IDX PT, R184, R184, RZ, 0x1f ;  /* 0x00001fffb8b87589 */ /* 0x000fe200000e0000 */
[----:B------:R-:W-:Y:S01]  /*2d60*/  @!P2 IMAD.MOV.U32 R183, RZ, RZ, R168 ;  /* 0x000000ffffb7a224 */ /* 0x000fe200078e00a8 */
[----:B------:R-:W-:-:S04]  /*2d70*/  ISETP.NE.AND P2, PT, R26, 0x1f, PT ;  /* 0x0000001f1a00780c */ /* 0x000fc80003f45270 */
[----:B------:R-:W3:Y:S01]  /*2d80*/  SHFL.DOWN PT, R168, R183, 0x1, 0x1f ;  /* 0x08201f00b7a87f89 */ /* 0x000ee200000e0000 */
[----:B-1----:R-:W-:-:S03]  /*2d90*/  FFMA.FTZ R32, R170, R32, R179 ;  /* 0x00000020aa207223 */ /* 0x002fc600000100b3 */
[----:B------:R-:W1:Y:S01]  /*2da0*/  SHFL.IDX PT, R183, R183, RZ, 0x1f ;  /* 0x00001fffb7b77589 */ /* 0x000e6200000e0000 */
[----:B--2---:R-:W-:Y:S01]  /*2db0*/  @P0 FMUL.FTZ R170, R170, R33 ;  /* 0x00000021aaaa0220 */ /* 0x004fe20000410000 */
[----:B------:R-:W-:-:S04]  /*2dc0*/  FSEL R179, R179, R32, !P0 ;  /* 0x00000020b3b37208 */ /* 0x000fc80004000000 */
[----:B------:R2:W-:Y:S04]  /*2dd0*/  SHFL.UP PT, R180, R170, 0x1, RZ ;  /* 0x04200000aab47989 */ /* 0x0005e800000e00ff */
[----:B------:R-:W-:Y:S01]  /*2de0*/  SHFL.UP PT, R179, R179, 0x1, RZ ;  /* 0x04200000b3b37989 */ /* 0x000fe200000e00ff */
[----:B---3--:R-:W-:-:S04]  /*2df0*/  @P2 FFMA.FTZ R185, R168, R185, R171 ;  /* 0x000000b9a8b92223 */ /* 0x008fc800000100ab */
[----:B------:R-:W-:Y:S01]  /*2e00*/  FFMA.FTZ R169, R185, R169, R182 ;  /* 0x000000a9b9a97223 */ /* 0x000fe200000100b6 */
[C---:B-1----:R-:W-:Y:S01]  /*2e10*/  FFMA.FTZ R37, R183.reuse, R37, R184 ;  /* 0x00000025b7257223 */ /* 0x042fe200000100b8 */
[----:B------:R-:W-:Y:S02]  /*2e20*/  FMUL.FTZ R36, R183, R36 ;  /* 0x00000024b7247220 */ /* 0x000fe40000410000 */
[----:B------:R-:W-:-:S04]  /*2e30*/  FFMA.FTZ R168, R148, R169, R35 ;  /* 0x000000a994a87223 */ /* 0x000fc80000010023 */
[----:B------:R-:W-:Y:S01]  /*2e40*/  FFMA.FTZ R171, R147, R168, R34 ;  /* 0x000000a893ab7223 */ /* 0x000fe20000010022 */
[----:B------:R-:W-:-:S04]  /*2e50*/  IMAD.WIDE.U32 R34, R4, UR4, R16 ;  /* 0x0000000404227c25 */ /* 0x000fc8000f8e0010 */
[----:B------:R-:W-:Y:S01]  /*2e60*/  FFMA.FTZ R173, R146, R171, R173 ;  /* 0x000000ab92ad7223 */ /* 0x000fe200000100ad */
[----:B------:R-:W-:Y:S01]  /*2e70*/  IMAD R33, R5, UR4, R35 ;  /* 0x0000000405217c24 */ /* 0x000fe2000f8e0223 */
[C---:B------:R-:W-:Y:S02]  /*2e80*/  LEA R32, P0, R34.reuse, UR8, 0x2 ;  /* 0x0000000822207c11 */ /* 0x040fe4000f8010ff */
[----:B--2---:R-:W-:Y:S02]  /*2e90*/  FFMA.FTZ R170, R127, R173, R38 ;  /* 0x000000ad7faa7223 */ /* 0x004fe40000010026 */
[----:B------:R-:W-:Y:S02]  /*2ea0*/  LEA.HI.X R33, R34, UR9, R33, 0x2, P0 ;  /* 0x0000000922217c11 */ /* 0x000fe400080f1421 */
[----:B------:R-:W-:Y:S01]  /*2eb0*/  FFMA.FTZ R167, R126, R170, R167 ;  /* 0x000000aa7ea77223 */ /* 0x000fe200000100a7 */
[----:B------:R-:W-:-:S13]  /*2ec0*/  ISETP.NE.AND P0, PT, R26, RZ, PT ;  /* 0x000000ff1a00720c */ /* 0x000fda0003f05270 */
[----:B------:R-:W-:Y:S04]  /*2ed0*/  @!P0 STS.64 [UR6+0x1718], R36 ;  /* 0x00171824ff008988 */ /* 0x000fe80008000a06 */
[----:B-----5:R1:W2:Y:S02]  /*2ee0*/  SHFL.IDX PT, R181, R39, RZ, 0x1f ;  /* 0x00001fff27b57589 */ /* 0x0202a400000e0000 */
[----:B-1----:R-:W-:-:S04]  /*2ef0*/  IMAD.WIDE.U32 R38, R2, UR4, R14 ;  /* 0x0000000402267c25 */ /* 0x002fc8000f8e000e */
[----:B------:R-:W-:Y:S02]  /*2f00*/  IMAD R35, R3, UR4, R39 ;  /* 0x0000000403237c24 */ /* 0x000fe4000f8e0227 */
[----:B------:R-:W-:-:S04]  /*2f10*/  FFMA.FTZ R39, R125, R167, R166 ;  /* 0x000000a77d277223 */ /* 0x000fc800000100a6 */
[----:B------:R-:W-:Y:S01]  /*2f20*/  FFMA.FTZ R165, R0, R39, R165 ;  /* 0x0000002700a57223 */ /* 0x000fe200000100a5 */
[----:B--2---:R-:W-:Y:S01]  /*2f30*/  @P1 FFMA.FTZ R181, R180, R181, R179 ;  /* 0x000000b5b4b51223 */ /* 0x004fe200000100b3 */
[C---:B------:R-:W-:Y:S01]  /*2f40*/  LEA R34, P1, R38.reuse, UR10, 0x2 ;  /* 0x0000000a26227c11 */ /* 0x040fe2000f8210ff */
[----:B------:R-:W-:Y:S02]  /*2f50*/  FMUL.FTZ R179, R131, R170 ;  /* 0x000000aa83b37220 */ /* 0x000fe40000410000 */
[----:B------:R-:W-:Y:S01]  /*2f60*/  FFMA.FTZ R180, R145, R181, R164 ;  /* 0x000000b591b47223 */ /* 0x000fe200000100a4 */
[----:B------:R-:W-:Y:S01]  /*2f70*/  LEA.HI.X R35, R38, UR11, R35, 0x2, P1 ;  /* 0x0000000b26237c11 */ /* 0x000fe200088f1423 */
[----:B------:R-:W-:Y:S01]  /*2f80*/  FMUL.FTZ R38, R129, R165 ;  /* 0x000000a581267220 */ /* 0x000fe20000410000 */
[----:B------:R-:W-:Y:S01]  /*2f90*/  FMUL.FTZ R145, R128, R39 ;  /* 0x0000002780917220 */ /* 0x000fe20000410000 */
[----:B------:R-:W-:Y:S01]  /*2fa0*/  FFMA.FTZ R182, R0, R180, R163 ;  /* 0x000000b400b67223 */ /* 0x000fe200000100a3 */
[----:B------:R-:W-:-:S02]  /*2fb0*/  FADD.FTZ R0, -R164, R180 ;  /* 0x000000b4a4007221 */ /* 0x000fc40000010100 */
[----:B------:R-:W-:Y:S01]  /*2fc0*/  FMUL.FTZ R166, R100, R145 ;  /* 0x0000009164a67220 */ /* 0x000fe20000410000 */
[----:B------:R-:W-:Y:S01]  /*2fd0*/  FFMA.FTZ R181, R125, R182, R158 ;  /* 0x000000b67db57223 */ /* 0x000fe2000001009e */
[----:B------:R-:W-:Y:S01]  /*2fe0*/  FADD.FTZ R163, -R163, R182 ;  /* 0x000000b6a3a37221 */ /* 0x000fe20000010100 */
[-C--:B------:R-:W-:Y:S01]  /*2ff0*/  FFMA.FTZ R164, R0, R38.reuse, RZ ;  /* 0x0000002600a47223 */ /* 0x080fe200000100ff */
[----:B------:R-:W-:Y:S01]  /*3000*/  FMUL.FTZ R38, R99, R38 ;  /* 0x0000002663267220 */ /* 0x000fe20000410000 */
[----:B------:R-:W-:Y:S01]  /*3010*/  FFMA.FTZ R184, R126, R181, R161 ;  /* 0x000000b57eb87223 */ /* 0x000fe200000100a1 */
[----:B------:R-:W-:Y:S01]  /*3020*/  FADD.FTZ R125, -R158, R181 ;  /* 0x000000b59e7d7221 */ /* 0x000fe20000010100 */
[----:B------:R-:W-:Y:S01]  /*3030*/  FFMA.FTZ R164, R163, R145, R164 ;  /* 0x00000091a3a47223 */ /* 0x000fe200000100a4 */
[----:B------:R-:W-:Y:S01]  /*3040*/  FMUL.FTZ R145, R130, R167 ;  /* 0x000000a782917220 */ /* 0x000fe20000410000 */
[----:B------:R-:W-:Y:S01]  /*3050*/  FFMA.FTZ R186, R127, R184, R162 ;  /* 0x000000b87fba7223 */ /* 0x000fe200000100a2 */
[----:B------:R-:W-:Y:S01]  /*3060*/  FADD.FTZ R161, -R161, R184 ;  /* 0x000000b8a1a17221 */ /* 0x000fe20000010100 */
[----:B------:R1:W-:Y:S01]  /*3070*/  STS [R59], R38 ;  /* 0x000000263b007388 */ /* 0x0003e20000000800 */
[----:B------:R-:W-:Y:S01]  /*3080*/  FFMA.FTZ R164, R125, R145, R164 ;  /* 0x000000917da47223 */ /* 0x000fe200000100a4 */
[----:B------:R-:W-:Y:S01]  /*3090*/  FADD.FTZ R37, -R162, R186 ;  /* 0x000000baa2257221 */ /* 0x000fe20000010100 */
[----:B------:R-:W-:Y:S01]  /*30a0*/  FFMA.FTZ R162, R146, R186, R159 ;  /* 0x000000ba92a27223 */ /* 0x000fe2000001009f */
[----:B------:R2:W-:Y:S01]  /*30b0*/  STS [R61+0x4], R166 ;  /* 0x000004a63d007388 */ /* 0x0005e20000000800 */
[----:B------:R-:W-:Y:S01]  /*30c0*/  FMUL.FTZ R127, R133, R173 ;  /* 0x000000ad857f7220 */ /* 0x000fe20000410000 */
[----:B------:R-:W-:Y:S01]  /*30d0*/  FFMA.FTZ R164, R161, R179, R164 ;  /* 0x000000b3a1a47223 */ /* 0x000fe200000100a4 */
[----:B------:R-:W-:Y:S01]  /*30e0*/  FMUL.FTZ R36, R102, R145 ;  /* 0x0000009166247220 */ /* 0x000fe20000410000 */
[----:B------:R-:W-:Y:S01]  /*30f0*/  FMUL.FTZ R146, R132, R171 ;  /* 0x000000ab84927220 */ /* 0x000fe20000410000 */
[----:B------:R-:W-:Y:S01]  /*3100*/  FMUL.FTZ R145, R135, R168 ;  /* 0x000000a887917220 */ /* 0x000fe20000410000 */
[----:B-1----:R-:W-:Y:S01]  /*3110*/  FMUL.FTZ R38, R104, R179 ;  /* 0x000000b368267220 */ /* 0x002fe20000410000 */
[----:B------:R-:W-:Y:S01]  /*3120*/  FMUL.FTZ R179, R134, R169 ;  /* 0x000000a986b37220 */ /* 0x000fe20000410000 */
[-C--:B------:R-:W-:Y:S01]  /*3130*/  FMUL.FTZ R126, R106, R127.reuse ;  /* 0x0000007f6a7e7220 */ /* 0x080fe20000410000 */
[----:B------:R-:W-:Y:S01]  /*3140*/  FFMA.FTZ R164, R37, R127, R164 ;  /* 0x0000007f25a47223 */ /* 0x000fe200000100a4 */
[----:B--2---:R-:W-:Y:S01]  /*3150*/  FFMA.FTZ R166, R147, R162, R160 ;  /* 0x000000a293a67223 */ /* 0x004fe200000100a0 */
[----:B------:R-:W-:Y:S01]  /*3160*/  FMUL.FTZ R158, R107, R146 ;  /* 0x000000926b9e7220 */ /* 0x000fe20000410000 */
[----:B------:R1:W-:Y:S01]  /*3170*/  STS [R61+0x8], R36 ;  /* 0x000008243d007388 */ /* 0x0003e20000000800 */
[----:B------:R-:W-:Y:S01]  /*3180*/  FADD.FTZ R159, -R159, R162 ;  /* 0x000000a29f9f7221 */ /* 0x000fe20000010100 */
[----:B------:R-:W-:Y:S01]  /*3190*/  FADD.FTZ R127, -R160, R166 ;  /* 0x000000a6a07f7221 */ /* 0x000fe20000010100 */
[----:B------:R-:W-:Y:S01]  /*31a0*/  FFMA.FTZ R188, R148, R166, R157 ;  /* 0x000000a694bc7223 */ /* 0x000fe2000001009d */
[----:B------:R-:W-:Y:S01]  /*31b0*/  FMUL.FTZ R148, R108, R145 ;  /* 0x000000916c947220 */ /* 0x000fe20000410000 */
[----:B------:R-:W-:Y:S01]  /*31c0*/  FMUL.FTZ R160, R110, R179 ;  /* 0x000000b36ea07220 */ /* 0x000fe20000410000 */
[----:B------:R2:W-:Y:S01]  /*31d0*/  STS [R61+0xc], R38 ;  /* 0x00000c263d007388 */ /* 0x0005e20000000800 */
[----:B------:R-:W-:Y:S01]  /*31e0*/  FFMA.FTZ R164, R159, R146, R164 ;  /* 0x000000929fa47223 */ /* 0x000fe200000100a4 */
[----:B------:R-:W-:Y:S01]  /*31f0*/  FADD.FTZ R157, -R157, R188 ;  /* 0x000000bc9d9d7221 */ /* 0x000fe20000010100 */
[----:B------:R-:W-:Y:S01]  /*3200*/  FMUL.FTZ R146, R109, R184 ;  /* 0x000000b86d927220 */ /* 0x000fe20000410000 */
[----:B------:R3:W-:Y:S01]  /*3210*/  STS [R61+0x10], R126 ;  /* 0x0000107e3d007388 */ /* 0x0007e20000000800 */
[----:B-1----:R-:W-:Y:S01]  /*3220*/  FMUL.FTZ R36, R101, R180 ;  /* 0x000000b465247220 */ /* 0x002fe20000410000 */
[----:B------:R-:W-:Y:S01]  /*3230*/  IADD3 R180, PT, PT, -R177, UR12, RZ ;  /* 0x0000000cb1b47c10 */ /* 0x000fe2000fffe1ff */
[----:B------:R-:W-:Y:S01]  /*3240*/  FFMA.FTZ R164, R127, R145, R164 ;  /* 0x000000917fa47223 */ /* 0x000fe200000100a4 */
[----:B------:R1:W-:Y:S02]  /*3250*/  STS [R61+0x14], R158 ;  /* 0x0000149e3d007388 */ /* 0x0003e40000000800 */
[C---:B------:R-:W-:Y:S01]  /*3260*/  ISETP.GE.AND P1, PT, R180.reuse, 0x1, PT ;  /* 0x00000001b400780c */ /* 0x040fe20003f26270 */
[----:B------:R-:W-:Y:S01]  /*3270*/  FFMA.FTZ R164, R157, R179, R164 ;  /* 0x000000b39da47223 */ /* 0x000fe200000100a4 */
[----:B------:R4:W-:Y:S01]  /*3280*/  STS [R61+0x18], R148 ;  /* 0x000018943d007388 */ /* 0x0009e20000000800 */
[----:B--2---:R-:W-:Y:S01]  /*3290*/  FMUL.FTZ R38, R103, R182 ;  /* 0x000000b667267220 */ /* 0x004fe20000410000 */
[----:B---3--:R-:W-:Y:S01]  /*32a0*/  FMUL.FTZ R126, R105, R181 ;  /* 0x000000b5697e7220 */ /* 0x008fe20000410000 */
[----:B------:R-:W-:Y:S01]  /*32b0*/  ISETP.GE.AND P2, PT, R180, 0x21, PT ;  /* 0x00000021b400780c */ /* 0x000fe20003f46270 */
[----:B------:R2:W-:Y:S01]  /*32c0*/  STS [R61+0x1c], R160 ;  /* 0x00001ca03d007388 */ /* 0x0005e20000000800 */
[----:B------:R-:W-:Y:S01]  /*32d0*/  BAR.SYNC.DEFER_BLOCKING 0x0 ;  /* 0x0000000000007b1d */ /* 0x000fe20000010000 */
[----:B-1----:R-:W-:Y:S01]  /*32e0*/  FMUL.FTZ R158, R112, R162 ;  /* 0x000000a2709e7220 */ /* 0x002fe20000410000 */
[----:B----4-:R-:W-:Y:S01]  /*32f0*/  FMUL.FTZ R148, R111, R186 ;  /* 0x000000ba6f947220 */ /* 0x010fe20000410000 */
[----:B------:R-:W-:-:S02]  /*3300*/  ISETP.GE.AND P3, PT, R180, 0x41, PT ;  /* 0x00000041b400780c */ /* 0x000fc40003f66270 */
[----:B------:R-:W-:Y:S01]  /*3310*/  ISETP.GE.AND P5, PT, R180, 0x61, PT ;  /* 0x00000061b400780c */ /* 0x000fe20003fa6270 */
[----:B--2---:R-:W-:Y:S01]  /*3320*/  FMUL.FTZ R160, R113, R166 ;  /* 0x000000a671a07220 */ /* 0x004fe20000410000 */
        /* <DEDUP_REMOVED lines=12> */
[----:B------:R0:W-:Y:S04]  /*33f0*/  STS [R61+0x42c], R146 ;  /* 0x00042c923d007388 */ /* 0x0001e80000000800 */
[----:B------:R0:W-:Y:S04]  /*3400*/  STS [R61+0x430], R148 ;  /* 0x000430943d007388 */ /* 0x0001e80000000800 */
[----:B------:R0:W-:Y:S04]  /*3410*/  STS [R61+0x434], R158 ;  /* 0x0004349e3d007388 */ /* 0x0001e80000000800 */
[----:B------:R0:W-:Y:S04]  /*3420*/  STS [R61+0x438], R160 ;  /* 0x000438a03d007388 */ /* 0x0001e80000000800 */
[----:B------:R0:W-:Y:S01]  /*3430*/  STS [R61+0x43c], R36 ;  /* 0x00043c243d007388 */ /* 0x0001e20000000800 */
[----:B------:R-:W-:Y:S06]  /*3440*/  BAR.SYNC.DEFER_BLOCKING 0x0 ;  /* 0x0000000000007b1d */ /* 0x000fec0000010000 */
[----:B-1234-:R-:W-:Y:S05]  /*3450*/  @!P1 BRA `(.L_x_8836) ;  /* 0x00000000000c9947 */ /* 0x01efea0003800000 */
[----:B------:R-:W1:Y:S04]  /*3460*/  LDS R191, [R69+0x420] ;  /* 0x0004200045bf7984 */ /* 0x000e680000000800 */
[----:B------:R2:W-:Y:S04]  /*3470*/  REDG.E.ADD.F32.FTZ.RN.STRONG.GPU desc[UR16][R32.64], R145 ;  /* 0x00000091200079a6 */ /* 0x0005e8000c12f310 */
[----:B-1----:R2:W-:Y:S02]  /*3480*/  REDG.E.ADD.F32.FTZ.RN.STRONG.GPU desc[UR16][R34.64], R191 ;  /* 0x000000bf220079a6 */ /* 0x0025e4000c12f310 */
.L_x_8836:
[----:B------:R-:W-:Y:S05]  /*3490*/  BSYNC.RECONVERGENT B0 ;  /* 0x0000000000007941 */ /* 0x000fea0003800200 */
.L_x_8835:
[----:B--2---:R1:W2:Y:S01]  /*34a0*/  LDS R145, [R62+0x4a0] ;  /* 0x0004a0003e917984 */ /* 0x0042a20000000800 */
[----:B------:R-:W-:Y:S04]  /*34b0*/  BSSY.RECONVERGENT B0, `(.L_x_8837) ;  /* 0x0000004000007945 */ /* 0x000fe80003800200 */
[----:B------:R-:W-:Y:S05]  /*34c0*/  @!P2 BRA `(.L_x_8838) ;  /* 0x000000000008a947 */ /* 0x000fea0003800000 */
[----:B------:R3:W-:Y:S04]  /*34d0*/  REDG.E.ADD.F32.FTZ.RN.STRONG.GPU desc[UR16][R32.64+0x80], R147 ;  /* 0x00008093200079a6 */ /* 0x0007e8000c12f310 */
[----:B--2---:R3:W-:Y:S02]  /*34e0*/  REDG.E.ADD.F32.FTZ.RN.STRONG.GPU desc[UR16][R34.64+0x80], R145 ;  /* 0x00008091220079a6 */ /* 0x0047e4000c12f310 */
.L_x_8838:
[----:B------:R-:W-:Y:S05]  /*34f0*/  BSYNC.RECONVERGENT B0 ;  /* 0x0000000000007941 */ /* 0x000fea0003800200 */
.L_x_8837:
[----:B--23--:R2:W3:Y:S01]  /*3500*/  LDS R145, [R63+0x520] ;  /* 0x000520003f917984 */ /* 0x00c4e20000000800 */
[----:B------:R-:W-:Y:S04]  /*3510*/  BSSY.RECONVERGENT B0, `(.L_x_8839) ;  /* 0x0000004000007945 */ /* 0x000fe80003800200 */
[----:B------:R-:W-:Y:S05]  /*3520*/  @!P3 BRA `(.L_x_8840) ;  /* 0x000000000008b947 */ /* 0x000fea0003800000 */
[----:B------:R4:W-:Y:S04]  /*3530*/  REDG.E.ADD.F32.FTZ.RN.STRONG.GPU desc[UR16][R32.64+0x100], R179 ;  /* 0x000100b3200079a6 */ /* 0x0009e8000c12f310 */
[----:B---3--:R4:W-:Y:S02]  /*3540*/  REDG.E.ADD.F32.FTZ.RN.STRONG.GPU desc[UR16][R34.64+0x100], R145 ;  /* 0x00010091220079a6 */ /* 0x0089e4000c12f310 */
.L_x_8840:
[----:B------:R-:W-:Y:S05]  /*3550*/  BSYNC.RECONVERGENT B0 ;  /* 0x0000000000007941 */ /* 0x000fea0003800200 */
.L_x_8839:
[----:B---34-:R3:W4:Y:S01]  /*3560*/  LDS R145, [R64+0x5a0] ;  /* 0x0005a00040917984 */ /* 0x0187220000000800 */
[----:B------:R-:W-:Y:S01]  /*3570*/  BSSY.RECONVERGENT B0, `(.L_x_8841) ;  /* 0x0000008000007945 */ /* 0x000fe20003800200 */
[C---:B------:R-:W-:Y:S02]  /*3580*/  ISETP.GE.AND P1, PT, R180.reuse, 0x81, PT ;  /* 0x00000081b400780c */ /* 0x040fe40003f26270 */
[C---:B------:R-:W-:Y:S02]  /*3590*/  ISETP.GE.AND P2, PT, R180.reuse, 0xa1, PT ;  /* 0x000000a1b400780c */ /* 0x040fe40003f46270 */
[C---:B------:R-:W-:Y:S02]  /*35a0*/  ISETP.GE.AND P3, PT, R180.reuse, 0xc1, PT ;  /* 0x000000c1b400780c */ /* 0x040fe40003f66270 */
[----:B------:R-:W-:Y:S01]  /*35b0*/  ISETP.GE.AND P4, PT, R180, 0xe1, PT ;  /* 0x000000e1b400780c */ /* 0x000fe20003f86270 */
[----:B------:R-:W-:-:S12]  /*35c0*/  @!P5 BRA `(.L_x_8842) ;  /* 0x000000000008d947 */ /* 0x000fd80003800000 */
[----:B------:R0:W-:Y:S04]  /*35d0*/  REDG.E.ADD.F32.FTZ.RN.STRONG.GPU desc[UR16][R32.64+0x180], R181 ;  /* 0x000180b5200079a6 */ /* 0x0001e8000c12f310 */
[----:B----4-:R4:W-:Y:S02]  /*35e0*/  REDG.E.ADD.F32.FTZ.RN.STRONG.GPU desc[UR16][R34.64+0x180], R145 ;  /* 0x00018091220079a6 */ /* 0x0109e4000c12f310 */
.L_x_8842:
[----:B------:R-:W-:Y:S05]  /*35f0*/  BSYNC.RECONVERGENT B0 ;  /* 0x0000000000007941 */ /* 0x000fea0003800200 */
.L_x_8841:
[----:B----4-:R4:W0:Y:S01]  /*3600*/  LDS R145, [R65+0x620] ;  /* 0x0006200041917984 */ /* 0x0108220000000800 */
[----:B------:R-:W-:Y:S04]  /*3610*/  BSSY.RECONVERGENT B0, `(.L_x_8843) ;  /* 0x0000004000007945 */ /* 0x000fe80003800200 */
[----:B------:R-:W-:Y:S05]  /*3620*/  @!P1 BRA `(.L_x_8844) ;  /* 0x0000000000089947 */ /* 0x000fea0003800000 */
[----:B0-----:R0:W-:Y:S04]  /*3630*/  REDG.E.ADD.F32.FTZ.RN.STRONG.GPU desc[UR16][R32.64+0x200], R183 ;  /* 0x000200b7200079a6 */ /* 0x0011e8000c12f310 */
[----:B------:R0:W-:Y:S02]  /*3640*/  REDG.E.ADD.F32.FTZ.RN.STRONG.GPU desc[UR16][R34.64+0x200], R145 ;  /* 0x00020091220079a6 */ /* 0x0001e4000c12f310 */
.L_x_8844:
[----:B------:R-:W-:Y:S05]  /*3650*/  BSYNC.RECONVERGENT B0 ;  /* 0x0000000000007941 */ /* 0x000fea0003800200 */
.L_x_8843:
[----:B0-----:R0:W0:Y:S01]  /*3660*/  LDS R145, [R66+0x6a0] ;  /* 0x0006a00042917984 */ /* 0x0010220000000800 */
[----:B------:R-:W-:Y:S04]  /*3670*/  BSSY.RECONVERGENT B0, `(.L_x_8845) ;  /* 0x0000004000007945 */ /* 0x000fe80003800200 */
[----:B------:R-:W-:Y:S05]  /*3680*/  @!P2 BRA `(.L_x_8846) ;  /* 0x000000000008a947 */ /* 0x000fea0003800000 */
[----:B------:R1:W-:Y:S04]  /*3690*/  REDG.E.ADD.F32.FTZ.RN.STRONG.GPU desc[UR16][R32.64+0x280], R185 ;  /* 0x000280b9200079a6 */ /* 0x0003e8000c12f310 */
[----:B0-----:R1:W-:Y:S02]  /*36a0*/  REDG.E.ADD.F32.FTZ.RN.STRONG.GPU desc[UR16][R34.64+0x280], R145 ;  /* 0x00028091220079a6 */ /* 0x0013e4000c12f310 */
.L_x_8846:
[----:B------:R-:W-:Y:S05]  /*36b0*/  BSYNC.RECONVERGENT B0 ;  /* 0x0000000000007941 */ /* 0x000fea0003800200 */
.L_x_8845:
[----:B01----:R0:W1:Y:S01]  /*36c0*/  LDS R145, [R67+0x720] ;  /* 0x0007200043917984 */ /* 0x0030620000000800 */
[----:B------:R-:W-:Y:S04]  /*36d0*/  BSSY.RECONVERGENT B0, `(.L_x_8847) ;  /* 0x0000004000007945 */ /* 0x000fe80003800200 */
[----:B------:R-:W-:Y:S05]  /*36e0*/  @!P3 BRA `(.L_x_8848) ;  /* 0x000000000008b947 */ /* 0x000fea0003800000 */
[----:B------:R0:W-:Y:S04]  /*36f0*/  REDG.E.ADD.F32.FTZ.RN.STRONG.GPU desc[UR16][R32.64+0x300], R187 ;  /* 0x000300bb200079a6 */ /* 0x0001e8000c12f310 */
[----:B-1----:R0:W-:Y:S02]  /*3700*/  REDG.E.ADD.F32.FTZ.RN.STRONG.GPU desc[UR16][R34.64+0x300], R145 ;  /* 0x00030091220079a6 */ /* 0x0021e4000c12f310 */
.L_x_8848:
[----:B------:R-:W-:Y:S05]  /*3710*/  BSYNC.RECONVERGENT B0 ;  /* 0x0000000000007941 */ /* 0x000fea0003800200 */
.L_x_8847:
[----:B01----:R0:W1:Y:S01]  /*3720*/  LDS R145, [R68+0x7a0] ;  /* 0x0007a00044917984 */ /* 0x0030620000000800 */
[----:B------:R-:W-:Y:S04]  /*3730*/  BSSY.RECONVERGENT B0, `(.L_x_8849) ;  /* 0x0000004000007945 */ /* 0x000fe80003800200 */
[----:B------:R-:W-:Y:S05]  /*3740*/  @!P4 BRA `(.L_x_8850) ;  /* 0x000000000008c947 */ /* 0x000fea0003800000 */
[----:B------:R0:W-:Y:S04]  /*3750*/  REDG.E.ADD.F32.FTZ.RN.STRONG.GPU desc[UR16][R32.64+0x380], R189 ;  /* 0x000380bd200079a6 */ /* 0x0001e8000c12f310 */
[----:B-1----:R0:W-:Y:S02]  /*3760*/  REDG.E.ADD.F32.FTZ.RN.STRONG.GPU desc[UR16][R34.64+0x380], R145 ;  /* 0x00038091220079a6 */ /* 0x0021e4000c12f310 */
.L_x_8850:
[----:B------:R-:W-:Y:S05]  /*3770*/  BSYNC.RECONVERGENT B0 ;  /* 0x0000000000007941 */ /* 0x000fea0003800200 */
.L_x_8849:
[----:B0-----:R-:W0:Y:S01]  /*3780*/  SHFL.DOWN P1, R35, R164, 0x1, 0x1f ;  /* 0x08201f00a4237f89 */ /* 0x001e220000020000 */
[C---:B------:R-:W-:Y:S01]  /*3790*/  FMUL.FTZ R34, R124.reuse, R173 ;  /* 0x000000ad7c227220 */ /* 0x040fe20000410000 */
[----:B------:R-:W-:Y:S01]  /*37a0*/  FMUL.FTZ R32, R124, R167 ;  /* 0x000000a77c207220 */ /* 0x000fe20000410000 */
[----:B------:R-:W-:Y:S01]  /*37b0*/  FMUL.FTZ R33, R154, R173 ;  /* 0x000000ad9a217220 */ /* 0x000fe20000410000 */
[----:B------:R-:W-:Y:S01]  /*37c0*/  ISETP.NE.AND P2, PT, R84, RZ, PT ;  /* 0x000000ff5400720c */ /* 0x000fe20003f45270 */
[----:B------:R-:W-:Y:S01]  /*37d0*/  FMUL.FTZ R37, R37, R34 ;  /* 0x0000002225257220 */ /* 0x000fe20000410000 */
[----:B------:R-:W-:Y:S01]  /*37e0*/  FMUL.FTZ R125, R125, R32 ;  /* 0x000000207d7d7220 */ /* 0x000fe20000410000 */
[----:B------:R-:W-:Y:S01]  /*37f0*/  FMUL.FTZ R32, R124, R171 ;  /* 0x000000ab7c207220 */ /* 0x000fe20000410000 */
[-C--:B------:R-:W-:Y:S01]  /*3800*/  FFMA.FTZ R116, R133, R33.reuse, R116 ;  /* 0x0000002185747223 */ /* 0x080fe20000010074 */
[----:B------:R-:W-:Y:S01]  /*3810*/  FFMA.FTZ R37, R106, R33, R37 ;  /* 0x000000216a257223 */ /* 0x000fe20000010025 */
[-C--:B------:R-:W-:Y:S01]  /*3820*/  FMUL.FTZ R33, R156, R168.reuse ;  /* 0x000000a89c217220 */ /* 0x080fe20000410000 */
[----:B------:R-:W-:Y:S01]  /*3830*/  FMUL.FTZ R168, R124, R168 ;  /* 0x000000a87ca87220 */ /* 0x000fe20000410000 */
[-C--:B------:R-:W-:Y:S01]  /*3840*/  FMUL.FTZ R150, R150, R165.reuse ;  /* 0x000000a596967220 */ /* 0x080fe20000410000 */
        /* <DEDUP_REMOVED lines=13> */
[----:B------:R-:W-:Y:S01]  /*3920*/  FMUL.FTZ R163, R163, R32 ;  /* 0x00000020a3a37220 */ /* 0x000fe20000410000 */
[----:B------:R-:W-:Y:S01]  /*3930*/  FMUL.FTZ R157, R157, R126 ;  /* 0x0000007e9d9d7220 */ /* 0x000fe20000410000 */
[-C--:B------:R-:W-:Y:S01]  /*3940*/  FFMA.FTZ R120, R135, R33.reuse, R120 ;  /* 0x0000002187787223 */ /* 0x080fe20000010078 */
[----:B------:R-:W0:Y:S01]  /*3950*/  SHFL.DOWN P1, R36, R35, 0x2, 0x1f ;  /* 0x08401f0023247f89 */ /* 0x000e220000020000 */
[----:B------:R-:W-:Y:S01]  /*3960*/  FFMA.FTZ R127, R108, R33, R127 ;  /* 0x000000216c7f7223 */ /* 0x000fe2000001007f */
[-C--:B------:R-:W-:Y:S01]  /*3970*/  FFMA.FTZ R33, R99, R150.reuse, R0 ;  /* 0x0000009663217223 */ /* 0x080fe20000010000 */
        /* <DEDUP_REMOVED lines=18> */
[----:B-1----:R-:W0:Y:S02]  /*3aa0*/  SHFL.DOWN P1, R145, R36, 0x4, 0x1f ;  /* 0x08801f0024917f89 */ /* 0x002e240000020000 */
[----:B0-----:R-:W-:Y:S01]  /*3ab0*/  @P1 FADD R145, R36, R145 ;  /* 0x0000009124911221 */ /* 0x001fe20000000000 */
[----:B------:R-:W-:-:S04]  /*3ac0*/  FMUL.FTZ R36, R153, R171 ;  /* 0x000000ab99247220 */ /* 0x000fc80000410000 */
[----:B------:R-:W0:Y:S01]  /*3ad0*/  SHFL.DOWN P1, R146, R145, 0x8, 0x1f ;  /* 0x09001f0091927f89 */ /* 0x000e220000020000 */
[-C--:B------:R-:W-:Y:S01]  /*3ae0*/  FFMA.FTZ R38, R107, R36.reuse, R38 ;  /* 0x000000246b267223 */ /* 0x080fe20000010026 */
[----:B------:R-:W-:-:S03]  /*3af0*/  FFMA.FTZ R121, R132, R36, R121 ;  /* 0x0000002484797223 */ /* 0x000fc60000010079 */
        /* <DEDUP_REMOVED lines=12> */
.L_x_8852:
[----:B------:R-:W-:Y:S05]  /*3bc0*/  BSYNC.RECONVERGENT B0 ;  /* 0x0000000000007941 */ /* 0x000fea0003800200 */
.L_x_8851:
[----:B------:R-:W-:-:S04]  /*3bd0*/  UIADD3 UR4, UPT, UPT, UR4, 0x1, URZ ;  /* 0x0000000104047890 */ /* 0x000fc8000fffe0ff */
[----:B------:R-:W-:-:S09]  /*3be0*/  UISETP.GE.AND UP0, UPT, UR4, UR13, UPT ;  /* 0x0000000d0400728c */ /* 0x000fd2000bf06270 */
[----:B------:R-:W-:Y:S05]  /*3bf0*/  BRA.U !UP0, `(.L_x_8853) ;  /* 0xffffffdd08f87547 */ /* 0x000fea000b83ffff */
.L_x_8831:
[----:B------:R-:W-:Y:S01]  /*3c00*/  BAR.SYNC.DEFER_BLOCKING 0x0 ;  /* 0x0000000000007b1d */ /* 0x000fe20000010000 */
[----:B------:R-:W-:Y:S01]  /*3c10*/  ISETP.NE.AND P0, PT, R26, RZ, PT ;  /* 0x000000ff1a00720c */ /* 0x000fe20003f05270 */
[----:B------:R-:W-:Y:S01]  /*3c20*/  FADD.FTZ R44, R98, R44 ;  /* 0x0000002c622c7221 */ /* 0x000fe20000010000 */
[----:B------:R-:W-:Y:S02]  /*3c30*/  F2FP.F16.F32.PACK_AB R114, R117, R114 ;  /* 0x000000727572723e */ /* 0x000fe400000000ff */
[----:B------:R-:W-:-:S03]  /*3c40*/  F2FP.F16.F32.PACK_AB R118, R118, R119 ;  /* 0x000000777676723e */ /* 0x000fc600000000ff */
[----:B------:R-:W5:Y:S01]  /*3c50*/  LDC.64 R36, c[0x0][0x4f8] ;  /* 0x00013e00ff247b82 */ /* 0x000f620000000a00 */
[----:B------:R-:W-:Y:S01]  /*3c60*/  F2FP.F16.F32.PACK_AB R116, R121, R116 ;  /* 0x000000747974723e */ /* 0x000fe200000000ff */
[----:B------:R-:W0:Y:S01]  /*3c70*/  LDCU.64 UR6, c[0x0][0x500] ;  /* 0x0000a000ff0677ac */ /* 0x000e220008000a00 */
[----:B------:R-:W-:Y:S02]  /*3c80*/  F2FP.F16.F32.PACK_AB R120, R123, R120 ;  /* 0x000000787b78723e */ /* 0x000fe400000000ff */
[----:B------:R-:W-:Y:S01]  /*3c90*/  PRMT R0, R114, 0x7632, R0 ;  /* 0x0000763272007816 */ /* 0x000fe20000000000 */
[----:B------:R-:W1:Y:S01]  /*3ca0*/  LDCU.64 UR8, c[0x0][0x550] ;  /* 0x0000aa00ff0877ac */ /* 0x000e620008000a00 */
        /* <DEDUP_REMOVED lines=14> */
[----:B-----5:R-:W-:Y:S01]  /*3d90*/  IMAD.WIDE.U32 R2, R36, UR18, R18 ;  /* 0x0000001224027c25 */ /* 0x020fe2000f8e0012 */
[----:B--2---:R-:W-:Y:S02]  /*3da0*/  F2FP.F16.F32.PACK_AB R4, R95, R96 ;  /* 0x000000605f04723e */ /* 0x004fe400000000ff */
[----:B------:R-:W-:Y:S01]  /*3db0*/  LDS.U16 R7, [R82+0x40] ;  /* 0x0000400052077984 */ /* 0x000fe20000000400 */
[----:B------:R-:W-:Y:S01]  /*3dc0*/  IMAD R3, R37, UR18, R3 ;  /* 0x0000001225037c24 */ /* 0x000fe2000f8e0203 */
[----:B------:R-:W-:Y:S02]  /*3dd0*/  PRMT R8, R4, 0x7632, R8 ;  /* 0x0000763204087816 */ /* 0x000fe40000000008 */
[----:B------:R-:W-:Y:S01]  /*3de0*/  LDS.U16 R9, [R83+0x80] ;  /* 0x0000800053097984 */ /* 0x000fe20000000400 */
[----:B0-----:R-:W-:-:S03]  /*3df0*/  IMAD.WIDE.U32 R2, R41, UR6, R2 ;  /* 0x0000000629027c25 */ /* 0x001fc6000f8e0002 */
        /* <DEDUP_REMOVED lines=8> */
[----:B------:R-:W-:Y:S01]  /*3e80*/  LDS.U16 R17, [R88+0x180] ;  /* 0x0001800058117984 */ /* 0x000fe20000000400 */
[----:B------:R-:W-:Y:S02]  /*3e90*/  LEA.HI.X R3, R3, UR9, R0, 0x1, P2 ;  /* 0x0000000903037c11 */ /* 0x000fe400090f0c00 */
[----:B------:R-:W-:Y:S01]  /*3ea0*/  F2FP.F16.F32.PACK_AB R0, R97, R98 ;  /* 0x000000626100723e */ /* 0x000fe200000000ff */
[----:B------:R-:W-:Y:S01]  /*3eb0*/  LDS.U16 R33, [R89+0x1c0] ;  /* 0x0001c00059217984 */ /* 0x000fe20000000400 */
[----:B------:R-:W-:Y:S02]  /*3ec0*/  FADD.FTZ R97, R44, R97 ;  /* 0x000000612c617221 */ /* 0x000fe40000010000 */
[----:B------:R-:W-:Y:S01]  /*3ed0*/  PRMT R6, R0, 0x7632, R6 ;  /* 0x0000763200067816 */ /* 0x000fe20000000006 */
[----:B------:R-:W-:Y:S01]  /*3ee0*/  @!P0 STS [UR5+0x210], R81 ;  /* 0x00021051ff008988 */ /* 0x000fe20008000805 */
[----:B------:R-:W-:Y:S01]  /*3ef0*/  FADD.FTZ R96, R97, R96 ;  /* 0x0000006061607221 */ /* 0x000fe20000010000 */
[----:B------:R-:W-:Y:S03]  /*3f00*/  BAR.SYNC.DEFER_BLOCKING 0x0 ;  /* 0x0000000000007b1d */ /* 0x000fe60000010000 */
[----:B------:R-:W-:-:S03]  /*3f10*/  FADD.FTZ R95, R96, R95 ;  /* 0x0000005f605f7221 */ /* 0x000fc60000010000 */
        /* <DEDUP_REMOVED lines=20> */
[----:B------:R-:W-:Y:S01]  /*4060*/  @!P5 STG.E.U16 desc[UR16][R2.64+0x180], R17 ;  /* 0x000180110200d986 */ /* 0x000fe2000c101510 */
[----:B------:R-:W-:-:S03]  /*4070*/  FADD.FTZ R44, R93, R92 ;  /* 0x0000005c5d2c7221 */ /* 0x000fc60000010000 */
[----:B------:R1:W-:Y:S01]  /*4080*/  @!P1 STG.E.U16 desc[UR16][R2.64+0x1c0], R33 ;  /* 0x0001c02102009986 */ /* 0x0003e2000c101510 */
[----:B------:R-:W-:Y:S01]  /*4090*/  FADD.FTZ R44, R44, R91 ;  /* 0x0000005b2c2c7221 */ /* 0x000fe20000010000 */
[----:B------:R-:W-:Y:S01]  /*40a0*/  BAR.SYNC.DEFER_BLOCKING 0x0 ;  /* 0x0000000000007b1d */ /* 0x000fe20000010000 */
[----:B-1----:R-:W-:-:S04]  /*40b0*/  F2FP.F16.F32.PACK_AB R3, R91, R92 ;  /* 0x0000005c5b03723e */ /* 0x002fc800000000ff */
[C---:B------:R-:W-:Y:S02]  /*40c0*/  PRMT R12, R3.reuse, 0x7610, R12 ;  /* 0x00007610030c7816 */ /* 0x040fe4000000000c */
        /* <DEDUP_REMOVED lines=54> */
[----:B------:R-:W-:Y:S01]  /*4430*/  IADD3.X R53, PT, PT, R53, -0x1, RZ, P1, !PT ;  /* 0xffffffff35357810 */ /* 0x000fe20000ffe4ff */
[----:B------:R0:W-:Y:S01]  /*4440*/  @!P5 STG.E.U16 desc[UR16][R2.64+0x180], R11 ;  /* 0x0001800b0200d986 */ /* 0x0001e2000c101510 */
[----:B------:R-:W-:-:S02]  /*4450*/  IADD3 R50, P5, PT, R50, -0x200, RZ ;  /* 0xfffffe0032327810 */ /* 0x000fc40007fbe0ff */
[----:B------:R-:W-:Y:S02]  /*4460*/  IADD3.X R49, PT, PT, R49, -0x1, RZ, P4, !PT ;  /* 0xffffffff31317810 */ /* 0x000fe400027fe4ff */
[----:B------:R-:W-:Y:S01]  /*4470*/  IADD3.X R51, PT, PT, R51, -0x1, RZ, P5, !PT ;  /* 0xffffffff33337810 */ /* 0x000fe20002ffe4ff */
[----:B------:R-:W-:Y:S08]  /*4480*/  @P0 BRA `(.L_x_8854) ;  /* 0xffffffc400f00947 */ /* 0x000ff0000383ffff */
.L_x_8830:
        /* <DEDUP_REMOVED lines=34> */
.L_x_8856:
[----:B------:R-:W-:Y:S05]  /*46b0*/  BSYNC.RECONVERGENT B0 ;  /* 0x0000000000007941 */ /* 0x000fea0003800200 */
.L_x_8855:
        /* <DEDUP_REMOVED lines=26> */
.L_x_8858:
[----:B------:R-:W-:Y:S05]  /*4860*/  BSYNC.RECONVERGENT B0 ;  /* 0x0000000000007941 */ /* 0x000fea0003800200 */
.L_x_8857:
[----:B------:R-:W-:Y:S05]  /*4870*/  @P2 EXIT ;  /* 0x000000000000294d */ /* 0x000fea0003800000 */
[----:B------:R-:W2:Y:S01]  /*4880*/  S2UR UR5, SR_CgaCtaId ;  /* 0x00000000000579c3 */ /* 0x000ea20000008800 */
[----:B01----:R-:W-:Y:S01]  /*4890*/  IMAD.MOV.U32 R7, RZ, RZ, R12 ;  /* 0x000000ffff077224 */ /* 0x003fe200078e000c */
[----:B------:R-:W-:Y:S01]  /*48a0*/  UMOV UR4, 0x400 ;  /* 0x0000040000047882 */ /* 0x000fe20000000000 */
[----:B------:R-:W0:Y:S01]  /*48b0*/  LDCU UR6, c[0x0][0x360] ;  /* 0x00006c00ff0677ac */ /* 0x000e220008000800 */
[----:B------:R-:W1:Y:S01]  /*48c0*/  LDCU.64 UR8, c[0x0][0x4b0] ;  /* 0x00009600ff0877ac */ /* 0x000e620008000a00 */
[----:B------:R-:W0:Y:S02]  /*48d0*/  LDCU.64 UR10, c[0x0][0x530] ;  /* 0x0000a600ff0a77ac */ /* 0x000e240008000a00 */
[----:B012---:R-:W-:-:S12]  /*48e0*/  ULEA UR4, UR5, UR4, 0x18 ;  /* 0x0000000405047291 */ /* 0x007fd8000f8ec0ff */
.L_x_8859:
        /* <DEDUP_REMOVED lines=15> */
.L_x_8860:
        /* <DEDUP_REMOVED lines=10> */
.L_x_10516:


//--------------------- .text._Z25selective_scan_bwd_kernelI32Selective_Scan_bwd_kernel_traitsILi32ELi8ELb0ELb1ELb1ELb0ELb1EN3c104HalfEfEEv12SSMParamsBwd --------------------------
	.section	.text._Z25selective_scan_bwd_kernelI32Selective_Scan_bwd_kernel_traitsILi32ELi8ELb0ELb1ELb1ELb0ELb1EN3c104HalfEfEEv12SSMParamsBwd,"ax",@progbits
	.align	128
        .global         _Z25selective_scan_bwd_kernelI32Selective_Scan_bwd_kernel_traitsILi32ELi8ELb0ELb1ELb1ELb0ELb1EN3c104HalfEfEEv12SSMParamsBwd
        .type           _Z25selective_scan_bwd_kernelI32Selective_Scan_bwd_kernel_traitsILi32ELi8ELb0ELb1ELb1ELb0ELb1EN3c104HalfEfEEv12SSMParamsBwd,@function
        .size           _Z25selective_scan_bwd_kernelI32Selective_Scan_bwd_kernel_traitsILi32ELi8ELb0ELb1ELb1ELb0ELb1EN3c104HalfEfEEv12SSMParamsBwd,(.L_x_10517 - _Z25selective_scan_bwd_kernelI32Selective_Scan_bwd_kernel_traitsILi32ELi8ELb0ELb1ELb1ELb0ELb1EN3c104HalfEfEEv12SSMParamsBwd)
        .other          _Z25selective_scan_bwd_kernelI32Selective_Scan_bwd_kernel_traitsILi32ELi8ELb0ELb1ELb1ELb0ELb1EN3c104HalfEfEEv12SSMParamsBwd,@"STO_CUDA_ENTRY STV_DEFAULT"
_Z25selective_scan_bwd_kernelI32Selective_Scan_bwd_kernel_traitsILi32ELi8ELb0ELb1ELb1ELb0ELb1EN3c104HalfEfEEv12SSMParamsBwd:
.text._Z25selective_scan_bwd_kernelI32Selective_Scan_bwd_kernel_traitsILi32ELi8ELb0ELb1ELb1ELb0ELb1EN3c104HalfEfEEv12SSMParamsBwd:
        /* <DEDUP_REMOVED lines=44> */
[----:B------:R-:W-:Y:S01]  /*02c0*/  ISETP.NE.AND.EX P0, PT, R5, RZ, PT, P0 ;  /* 0x000000ff0500720c */ /* 0x000fe20003f05300 */
[----:B------:R-:W3:Y:S03]  /*02d0*/  LDC.64 R30, c[0x0][0x450] ;  /* 0x00011400ff1e7b82 */ /* 0x000ee60000000a00 */
[----:B------:R-:W-:Y:S01]  /*02e0*/  ISETP.GT.U32.AND P2, PT, R9, R2, PT ;  /* 0x000000020900720c */ /* 0x000fe20003f44070 */
[----:B------:R-:W-:Y:S02]  /*02f0*/  UIMAD.WIDE.U32 UR6, UR18, UR12, URZ ;  /* 0x0000000c120672a5 */ /* 0x000fe4000f8e00ff */
[----:B------:R-:W-:Y:S01]  /*0300*/  UIMAD.WIDE.U32 UR4, UR18, UR8, URZ ;  /* 0x00000008120472a5 */ /* 0x000fe2000f8e00ff */
[----:B------:R-:W-:-:S05]  /*0310*/  LOP3.LUT R4, R41, R8, RZ, 0x3c, !PT ;  /* 0x0000000829047212 */ /* 0x000fca00078e3cff */
[----:B------:R-:W2:Y:S01]  /*0320*/  @P0 LDC R10, c[0x0][0x384] ;  /* 0x0000e100ff0a0b82 */ /* 0x000ea20000000800 */
[----:B------:R-:W-:-:S03]  /*0330*/  UIMAD UR8, UR18, UR9, UR5 ;  /* 0x00000009120872a4 */ /* 0x000fc6000f8e0205 */
[-C--:B------:R-:W-:Y:S02]  /*0340*/  @!P2 IADD3 R2, PT, PT, R2, -R9.reuse, RZ ;  /* 0x800000090202a210 */ /* 0x080fe40007ffe0ff */
[----:B------:R-:W-:Y:S02]  /*0350*/  ISETP.GE.AND P3, PT, R4, RZ, PT ;  /* 0x000000ff0400720c */ /* 0x000fe40003f66270 */
[----:B------:R-:W-:Y:S01]  /*0360*/  ISETP.GE.U32.AND P1, PT, R2, R9, PT ;  /* 0x000000090200720c */ /* 0x000fe20003f26070 */
[----:B------:R-:W1:Y:S01]  /*0370*/  @P0 LDC R23, c[0x0][0x38c] ;  /* 0x0000e300ff170b82 */ /* 0x000e620000000800 */
[----:B------:R-:W-:Y:S01]  /*0380*/  MOV R2, UR4 ;  /* 0x0000000400027c02 */ /* 0x000fe20008000f00 */
[----:B------:R-:W-:Y:S01]  /*0390*/  UIMAD UR4, UR18, UR13, UR7 ;  /* 0x0000000d120472a4 */ /* 0x000fe2000f8e0207 */
[----:B------:R-:W-:Y:S01]  /*03a0*/  MOV R4, UR6 ;  /* 0x0000000600047c02 */ /* 0x000fe20008000f00 */
[----:B------:R-:W-:Y:S01]  /*03b0*/  IMAD.U32 R3, RZ, RZ, UR5 ;  /* 0x00000005ff037e24 */ /* 0x000fe2000f8e00ff */
[----:B------:R-:W-:Y:S01]  /*03c0*/  MOV R5, UR7 ;  /* 0x0000000700057c02 */ /* 0x000fe20008000f00 */
[----:B------:R-:W0:Y:S01]  /*03d0*/  LDCU.64 UR6, c[0x0][0x498] ;  /* 0x00009300ff0677ac */ /* 0x000e220008000a00 */
[----:B------:R-:W-:Y:S01]  /*03e0*/  MOV R3, UR8 ;  /* 0x0000000800037c02 */ /* 0x000fe20008000f00 */
[----:B------:R-:W4:Y:S01]  /*03f0*/  @P0 LDC.64 R6, c[0x0][0x480] ;  /* 0x00012000ff060b82 */ /* 0x000f220000000a00 */
[----:B------:R-:W-:Y:S01]  /*0400*/  @!P2 IADD3 R0, PT, PT, R0, 0x1, RZ ;  /* 0x000000010000a810 */ /* 0x000fe20007ffe0ff */
[----:B------:R-:W3:Y:S01]  /*0410*/  LDCU.64 UR8, c[0x0][0x3b0] ;  /* 0x00007600ff0877ac */ /* 0x000ee20008000a00 */
[----:B------:R-:W-:Y:S01]  /*0420*/  IMAD.WIDE.U32 R2, R41, UR10, R2 ;  /* 0x0000000a29027c25 */ /* 0x000fe2000f8e0002 */
[----:B------:R-:W-:-:S02]  /*0430*/  ISETP.NE.AND P2, PT, R8, RZ, PT ;  /* 0x000000ff0800720c */ /* 0x000fc40003f45270 */
[----:B------:R-:W-:Y:S01]  /*0440*/  @P1 IADD3 R0, PT, PT, R0, 0x1, RZ ;  /* 0x0000000100001810 */ /* 0x000fe20007ffe0ff */
[----:B------:R-:W-:Y:S01]  /*0450*/  IMAD R13, R41, UR11, R3 ;  /* 0x0000000b290d7c24 */ /* 0x000fe2000f8e0203 */
[----:B------:R-:W3:Y:S02]  /*0460*/  LDCU.64 UR10, c[0x0][0x3d0] ;  /* 0x00007a00ff0a77ac */ /* 0x000ee40008000a00 */
[----:B------:R-:W-:Y:S01]  /*0470*/  MOV R35, R0 ;  /* 0x0000000000237202 */ /* 0x000fe20000000f00 */
[----:B--2---:R-:W-:Y:S01]  /*0480*/  @P0 IMAD R0, R10, UR18, R41 ;  /* 0x000000120a000c24 */ /* 0x004fe2000f8e0229 */
[----:B------:R-:W-:Y:S01]  /*0490*/  MOV R5, UR4 ;  /* 0x0000000400057c02 */ /* 0x000fe20008000f00 */
[----:B0-----:R-:W-:Y:S02]  /*04a0*/  UIMAD.WIDE.U32 UR4, UR18, UR6, URZ ;  /* 0x00000006120472a5 */ /* 0x001fe4000f8e00ff */
[----:B------:R-:W-:Y:S01]  /*04b0*/  @P0 IMAD R0, R0, R15, RZ ;  /* 0x0000000f00000224 */ /* 0x000fe200078e02ff */
[----:B------:R-:W-:-:S02]  /*04c0*/  @!P3 IADD3 R35, PT, PT, -R35, RZ, RZ ;  /* 0x000000ff2323b210 */ /* 0x000fc40007ffe1ff */
[----:B------:R-:W-:Y:S01]  /*04d0*/  @!P2 LOP3.LUT R35, RZ, R8, RZ, 0x33, !PT ;  /* 0x00000008ff23a212 */ /* 0x000fe200078e33ff */
[----:B------:R-:W-:Y:S01]  /*04e0*/  UIMAD UR5, UR18, UR7, UR5 ;  /* 0x00000007120572a4 */ /* 0x000fe2000f8e0205 */
[C---:B------:R-:W-:Y:S01]  /*04f0*/  LEA R9, R15.reuse, 0xffffff00, 0x8 ;  /* 0xffffff000f097811 */ /* 0x040fe200078e40ff */
[----:B-1----:R-:W-:Y:S01]  /*0500*/  @P0 IMAD R3, R0, R23, RZ ;  /* 0x0000001700030224 */ /* 0x002fe200078e02ff */
[----:B------:R-:W-:Y:S02]  /*0510*/  ISETP.GE.AND P1, PT, R15, 0x1, PT ;  /* 0x000000010f00780c */ /* 0x000fe40003f26270 */
[----:B------:R-:W-:Y:S02]  /*0520*/  CS2R R14, SRZ ;  /* 0x00000000000e7805 */ /* 0x000fe4000001ff00 */
[----:B------:R-:W-:Y:S01]  /*0530*/  SHF.R.S32.HI R33, RZ, 0x1f, R35 ;  /* 0x0000001fff217819 */ /* 0x000fe20000011423 */
[----:B----4-:R-:W-:Y:S01]  /*0540*/  @P0 IMAD.WIDE R14, R3, 0x8, R6 ;  /* 0x00000008030e0825 */ /* 0x010fe200078e0206 */
[----:B------:R-:W-:Y:S01]  /*0550*/  IADD3 R56, P3, PT, R9, R2, RZ ;  /* 0x0000000209387210 */ /* 0x000fe20007f7e0ff */
[----:B------:R-:W0:Y:S02]  /*0560*/  LDC.64 R22, c[0x0][0x4a8] ;  /* 0x00012a00ff167b82 */ /* 0x000e240000000a00 */
[----:B------:R-:W-:Y:S01]  /*0570*/  IMAD.WIDE.U32 R2, R41, R18, UR4 ;  /* 0x0000000429027e25 */ /* 0x000fe2000f8e0012 */
[----:B---3--:R-:W-:-:S02]  /*0580*/  UIMAD.WIDE.U32 UR4, UR18, UR10, URZ ;  /* 0x0000000a120472a5 */ /* 0x008fc4000f8e00ff */
[----:B------:R-:W-:Y:S01]  /*0590*/  UIMAD.WIDE.U32 UR6, UR18, UR8, URZ ;  /* 0x00000008120672a5 */ /* 0x000fe2000f8e00ff */
[----:B------:R-:W-:Y:S01]  /*05a0*/  IMAD R0, R33, R16, RZ ;  /* 0x0000001021007224 */ /* 0x000fe200078e02ff */
[----:B------:R-:W-:Y:S01]  /*05b0*/  UIMAD UR5, UR18, UR11, UR5 ;  /* 0x0000000b120572a4 */ /* 0x000fe2000f8e0205 */
[----:B------:R-:W-:Y:S01]  /*05c0*/  IMAD.WIDE.U32 R4, R41, UR14, R4 ;  /* 0x0000000e29047c25 */ /* 0x000fe2000f8e0004 */
[----:B------:R-:W-:-:S03]  /*05d0*/  UIMAD UR7, UR18, UR9, UR7 ;  /* 0x00000009120772a4 */ /* 0x000fc6000f8e0207 */
[----:B------:R-:W-:Y:S02]  /*05e0*/  IMAD R17, R35, R17, R0 ;  /* 0x0000001123117224 */ /* 0x000fe400078e0200 */
[----:B------:R-:W-:Y:S01]  /*05f0*/  IMAD R0, R33, R20, RZ ;  /* 0x0000001421007224 */ /* 0x000fe200078e02ff */
[----:B------:R-:W-:Y:S01]  /*0600*/  IADD3 R48, P4, PT, R9, R4, RZ ;  /* 0x0000000409307210 */ /* 0x000fe20007f9e0ff */
[----:B------:R-:W-:Y:S01]  /*0610*/  IMAD R11, R41, UR15, R5 ;  /* 0x0000000f290b7c24 */ /* 0x000fe2000f8e0205 */
[----:B------:R-:W-:Y:S01]  /*0620*/  IADD3 R50, P5, PT, R9, R2, RZ ;  /* 0x0000000209327210 */ /* 0x000fe20007fbe0ff */
[----:B------:R-:W-:Y:S02]  /*0630*/  IMAD R7, R41, R19, R3 ;  /* 0x0000001329077224 */ /* 0x000fe400078e0203 */
[----:B------:R-:W-:-:S04]  /*0640*/  IMAD.WIDE.U32 R4, R35, R20, UR4 ;  /* 0x0000000423047e25 */ /* 0x000fc8000f8e0014 */
[C---:B------:R-:W-:Y:S01]  /*0650*/  IMAD R19, R35.reuse, R21, R0 ;  /* 0x0000001523137224 */ /* 0x040fe200078e0200 */
[----:B------:R-:W-:Y:S01]  /*0660*/  SHF.R.S32.HI R0, RZ, 0x1f, R9 ;  /* 0x0000001fff007819 */ /* 0x000fe20000011409 */
[----:B------:R-:W-:-:S03]  /*0670*/  IMAD.WIDE.U32 R2, R35, R16, UR6 ;  /* 0x0000000623027e25 */ /* 0x000fc6000f8e0010 */
[----:B------:R-:W-:Y:S01]  /*0680*/  IADD3 R19, PT, PT, R5, R19, RZ ;  /* 0x0000001305137210 */ /* 0x000fe20007ffe0ff */
[----:B------:R-:W-:Y:S01]  /*0690*/  IMAD.IADD R17, R3, 0x1, R17 ;  /* 0x0000000103117824 */ /* 0x000fe200078e0211 */
[C---:B------:R-:W-:Y:S02]  /*06a0*/  IADD3 R57, P0, PT, R9.reuse, R2, RZ ;  /* 0x0000000209397210 */ /* 0x040fe40007f1e0ff */
[----:B------:R-:W-:Y:S02]  /*06b0*/  IADD3.X R5, PT, PT, R0, R13, RZ, P3, !PT ;  /* 0x0000000d00057210 */ /* 0x000fe40001ffe4ff */
[----:B------:R-:W-:Y:S02]  /*06c0*/  IADD3 R9, P2, PT, R9, R4, RZ ;  /* 0x0000000409097210 */ /* 0x000fe40007f5e0ff */
[----:B------:R-:W-:Y:S01]  /*06d0*/  LEA R55, P3, R56, R24, 0x1 ;  /* 0x0000001838377211 */ /* 0x000fe200078608ff */
[----:B0-----:R-:W-:Y:S01]  /*06e0*/  IMAD.WIDE.U32 R12, R41, R22, RZ ;  /* 0x00000016290c7225 */ /* 0x001fe200078e00ff */
[----:B------:R-:W-:-:S02]  /*06f0*/  IADD3.X R4, PT, PT, R0, R11, RZ, P4, !PT ;  /* 0x0000000b00047210 */ /* 0x000fc400027fe4ff */
[C---:B------:R-:W-:Y:S02]  /*0700*/  IADD3.X R2, PT, PT, R0.reuse, R17, RZ, P0, !PT ;  /* 0x0000001100027210 */ /* 0x040fe400007fe4ff */
[----:B------:R-:W-:Y:S02]  /*0710*/  IADD3.X R54, PT, PT, R0, R19, RZ, P2, !PT ;  /* 0x0000001300367210 */ /* 0x000fe400017fe4ff */
[----:B------:R-:W-:Y:S02]  /*0720*/  LEA.HI.X R56, R56, R25, R5, 0x1, P3 ;  /* 0x0000001938387211 */ /* 0x000fe400018f0c05 */
[----:B------:R-:W-:Y:S02]  /*0730*/  IADD3.X R3, PT, PT, R0, R7, RZ, P5, !PT ;  /* 0x0000000700037210 */ /* 0x000fe40002ffe4ff */
[----:B------:R-:W-:Y:S02]  /*0740*/  LEA R46, P4, R48, R46, 0x1 ;  /* 0x0000002e302e7211 */ /* 0x000fe400078808ff */
[----:B------:R-:W-:-:S02]  /*0750*/  LEA R49, P0, R50, R26, 0x1 ;  /* 0x0000001a32317211 */ /* 0x000fc400078008ff */
[----:B------:R-:W-:Y:S02]  /*0760*/  LEA R45, P2, R57, R28, 0x1 ;  /* 0x0000001c392d7211 */ /* 0x000fe400078408ff */
[----:B------:R-:W-:Y:S01]  /*0770*/  LEA R53, P3, R9, R30, 0x1 ;  /* 0x0000001e09357211 */ /* 0x000fe200078608ff */
[----:B------:R-:W-:Y:S01]  /*0780*/  HFMA2 R44, -RZ, RZ, 0, 0 ;  /* 0x00000000ff2c7431 */ /* 0x000fe200000001ff */
[----:B------:R-:W-:Y:S01]  /*0790*/  LEA.HI.X R48, R48, R47, R4, 0x1, P4 ;  /* 0x0000002f30307211 */ /* 0x000fe200020f0c04 */
[----:B------:R-:W-:Y:S01]  /*07a0*/  IMAD R43, R41, R23, R13 ;  /* 0x00000017292b7224 */ /* 0x000fe200078e020d */
[----:B------:R-:W-:Y:S02]  /*07b0*/  LEA.HI.X R50, R50, R27, R3, 0x1, P0 ;  /* 0x0000001b32327211 */ /* 0x000fe400000f0c03 */
[----:B------:R-:W-:Y:S02]  /*07c0*/  LEA.HI.X R57, R57, R29, R2, 0x1, P2 ;  /* 0x0000001d39397211 */ /* 0x000fe400010f0c02 */
[----:B------:R-:W-:-:S02]  /*07d0*/  LEA.HI.X R54, R9, R31, R54, 0x1, P3 ;  /* 0x0000001f09367211 */ /* 0x000fc400018f0c36 */
        /* <DEDUP_REMOVED lines=12> */
[----:B------:R-:W1:Y:S01]  /*08a0*/  S2UR UR5, SR_CgaCtaId ;  /* 0x00000000000579c3 */ /* 0x000e620000008800 */
[C---:B--2---:R-:W-:Y:S02]  /*08b0*/  IMAD R0, R33.reuse, UR8, RZ ;  /* 0x0000000821007c24 */ /* 0x044fe4000f8e02ff */
[----:B----4-:R-:W-:Y:S02]  /*08c0*/  IMAD R16, R33, UR10, RZ ;  /* 0x0000000a21107c24 */ /* 0x010fe4000f8e02ff */
[----:B------:R-:W-:Y:S02]  /*08d0*/  IMAD R77, R35, UR9, R0 ;  /* 0x00000009234d7c24 */ /* 0x000fe4000f8e0200 */
[--C-:B0-----:R-:W-:Y:S01]  /*08e0*/  IMAD.WIDE.U32 R4, R8, UR18, R10.reuse ;  /* 0x0000001208047c25 */ /* 0x101fe2000f8e000a */
[C---:B------:R-:W-:Y:S02]  /*08f0*/  IADD3 R19, PT, PT, R10.reuse, 0x20, RZ ;  /* 0x000000200a137810 */ /* 0x040fe40007ffe0ff */
[----:B------:R-:W-:Y:S01]  /*0900*/  IADD3 R21, PT, PT, R10, 0x40, RZ ;  /* 0x000000400a157810 */ /* 0x000fe20007ffe0ff */
[----:B---3--:R-:W-:Y:S01]  /*0910*/  IMAD.WIDE.U32 R2, R6, UR18, R10 ;  /* 0x0000001206027c25 */ /* 0x008fe2000f8e000a */
[----:B------:R-:W-:-:S02]  /*0920*/  IADD3 R23, PT, PT, R10, 0x60, RZ ;  /* 0x000000600a177810 */ /* 0x000fc40007ffe0ff */
[C---:B------:R-:W-:Y:S01]  /*0930*/  IADD3 R25, PT, PT, R10.reuse, 0x80, RZ ;  /* 0x000000800a197810 */ /* 0x040fe20007ffe0ff */
[----:B------:R-:W-:Y:S01]  /*0940*/  IMAD R5, R9, UR18, R5 ;  /* 0x0000001209057c24 */ /* 0x000fe2000f8e0205 */
[----:B-1----:R-:W-:Y:S01]  /*0950*/  ULEA UR4, UR5, UR4, 0x18 ;  /* 0x0000000405047291 */ /* 0x002fe2000f8ec0ff */
[----:B------:R-:W-:Y:S01]  /*0960*/  IMAD.WIDE.U32 R8, R41, UR6, RZ ;  /* 0x0000000629087c25 */ /* 0x000fe2000f8e00ff */
[----:B------:R-:W0:Y:S01]  /*0970*/  LDCU UR6, c[0x0][0x394] ;  /* 0x00007280ff0677ac */ /* 0x000e220008000800 */
[C---:B------:R-:W-:Y:S02]  /*0980*/  IADD3 R27, PT, PT, R10.reuse, 0xa0, RZ ;  /* 0x000000a00a1b7810 */ /* 0x040fe40007ffe0ff */
[----:B------:R-:W-:Y:S01]  /*0990*/  IMAD R3, R7, UR18, R3 ;  /* 0x0000001207037c24 */ /* 0x000fe2000f8e0203 */
[C---:B------:R-:W-:Y:S01]  /*09a0*/  IADD3 R31, PT, PT, R10.reuse, 0xe0, RZ ;  /* 0x000000e00a1f7810 */ /* 0x040fe20007ffe0ff */
[C---:B------:R-:W-:Y:S01]  /*09b0*/  VIADD R29, R10.reuse, 0xc0 ;  /* 0x000000c00a1d7836 */ /* 0x040fe20000000000 */
[----:B------:R-:W-:Y:S01]  /*09c0*/  UIADD3 UR5, UPT, UPT, UR4, 0x420, URZ ;  /* 0x0000042004057890 */ /* 0x000fe2000fffe0ff */
[----:B------:R-:W-:Y:S01]  /*09d0*/  IMAD.WIDE.U32 R6, R35, UR8, R2 ;  /* 0x0000000823067c25 */ /* 0x000fe2000f8e0002 */
[----:B------:R-:W-:-:S02]  /*09e0*/  SHF.L.U32 R3, R10, 0x3, RZ ;  /* 0x000000030a037819 */ /* 0x000fc400000006ff */
[CC--:B------:R-:W-:Y:S01]  /*09f0*/  LEA.HI R69, R10.reuse, R10.reuse, RZ, 0x1b ;  /* 0x0000000a0a457211 */ /* 0x0c0fe200078fd8ff */
[----:B------:R-:W-:Y:S01]  /*0a00*/  IMAD R33, R35, UR11, R16 ;  /* 0x0000000b23217c24 */ /* 0x000fe2000f8e0210 */
[----:B------:R-:W-:Y:S01]  /*0a10*/  LOP3.LUT R17, R3, 0x1f00, RZ, 0xc0, !PT ;  /* 0x00001f0003117812 */ /* 0x000fe200078ec0ff */
[----:B------:R-:W-:Y:S01]  /*0a20*/  IMAD.WIDE.U32 R4, R35, UR10, R4 ;  /* 0x0000000a23047c25 */ /* 0x000fe2000f8e0004 */
[-C--:B------:R-:W-:Y:S02]  /*0a30*/  LEA.HI R59, R10, R3.reuse, RZ, 0x1e ;  /* 0x000000030a3b7211 */ /* 0x080fe400078ff0ff */
[----:B------:R-:W-:Y:S01]  /*0a40*/  LEA.HI R61, R3, R3, RZ, 0x1b ;  /* 0x00000003033d7211 */ /* 0x000fe200078fd8ff */
[----:B------:R-:W-:Y:S01]  /*0a50*/  IMAD R47, R41, UR7, R9 ;  /* 0x00000007292f7c24 */ /* 0x000fe2000f8e0209 */
[-C--:B------:R-:W-:Y:S02]  /*0a60*/  LEA.HI R19, R19, R10.reuse, RZ, 0x1b ;  /* 0x0000000a13137211 */ /* 0x080fe400078fd8ff */
[----:B------:R-:W-:-:S02]  /*0a70*/  LEA.HI R21, R21, R10, RZ, 0x1b ;  /* 0x0000000a15157211 */ /* 0x000fc400078fd8ff */
[-C--:B------:R-:W-:Y:S02]  /*0a80*/  LEA.HI R23, R23, R10.reuse, RZ, 0x1b ;  /* 0x0000000a17177211 */ /* 0x080fe400078fd8ff */
[-C--:B------:R-:W-:Y:S02]  /*0a90*/  LEA.HI R25, R25, R10.reuse, RZ, 0x1b ;  /* 0x0000000a19197211 */ /* 0x080fe400078fd8ff */
[-C--:B------:R-:W-:Y:S02]  /*0aa0*/  LEA.HI R27, R27, R10.reuse, RZ, 0x1b ;  /* 0x0000000a1b1b7211 */ /* 0x080fe400078fd8ff */
[-C--:B------:R-:W-:Y:S02]  /*0ab0*/  LEA.HI R29, R29, R10.reuse, RZ, 0x1b ;  /* 0x0000000a1d1d7211 */ /* 0x080fe400078fd8ff */
[----:B------:R-:W-:Y:S02]  /*0ac0*/  LEA.HI R31, R31, R10, RZ, 0x1b ;  /* 0x0000000a1f1f7211 */ /* 0x000fe400078fd8ff */
[----:B------:R-:W-:-:S02]  /*0ad0*/  LOP3.LUT R60, R17, 0x1f, R10, 0xf8, !PT ;  /* 0x0000001f113c7812 */ /* 0x000fc400078ef80a */
[----:B0-----:R-:W-:Y:S02]  /*0ae0*/  MOV R78, UR6 ;  /* 0x00000006004e7c02 */ /* 0x001fe40008000f00 */
[C---:B------:R-:W-:Y:S02]  /*0af0*/  LOP3.LUT R173, R10.reuse, 0x1f, RZ, 0xc0, !PT ;  /* 0x0000001f0aad7812 */ /* 0x040fe400078ec0ff */
[C---:B------:R-:W-:Y:S02]  /*0b00*/  IADD3 R58, PT, PT, R10.reuse, 0x200, RZ ;  /* 0x000002000a3a7810 */ /* 0x040fe40007ffe0ff */
        /* <DEDUP_REMOVED lines=17> */
[----:B------:R-:W-:Y:S02]  /*0c20*/  LOP3.LUT R76, R60, 0xe0, RZ, 0xfc, !PT ;  /* 0x000000e03c4c7812 */ /* 0x000fe400078efcff */
[----:B------:R-:W-:Y:S02]  /*0c30*/  IADD3 R77, PT, PT, R7, R77, RZ ;  /* 0x0000004d074d7210 */ /* 0x000fe40007ffe0ff */
[----:B------:R-:W-:-:S07]  /*0c40*/  IADD3 R52, PT, PT, R5, R33, RZ ;  /* 0x0000002105347210 */ /* 0x000fce0007ffe0ff */
.L_x_8886:
[----:B0-----:R-:W0:Y:S01]  /*0c50*/  LDC.64 R20, c[0x0][0x410] ;  /* 0x00010400ff147b82 */ /* 0x001e220000000a00 */
[----:B------:R-:W-:Y:S01]  /*0c60*/  IADD3 R51, PT, PT, R78, -0x1, RZ ;  /* 0xffffffff4e337810 */ /* 0x000fe20007ffe0ff */
[----:B------:R-:W-:Y:S01]  /*0c70*/  HFMA2 R3, -RZ, RZ, 0, 0 ;  /* 0x00000000ff037431 */ /* 0x000fe200000001ff */
[----:B------:R-:W1:Y:S01]  /*0c80*/  LDCU.64 UR6, c[0x0][0x488] ;  /* 0x00009100ff0677ac */ /* 0x000e620008000a00 */
[----:B------:R-:W-:Y:S02]  /*0c90*/  SHF.L.U32 R36, R60, 0x1, RZ ;  /* 0x000000013c247819 */ /* 0x000fe400000006ff */
[----:B------:R-:W-:Y:S01]  /*0ca0*/  SHF.L.U32 R2, R51, 0x8, RZ ;  /* 0x0000000833027819 */ /* 0x000fe200000006ff */
[----:B------:R-:W2:Y:S01]  /*0cb0*/  LDCU UR4, c[0x0][0x388] ;  /* 0x00007100ff0477ac */ /* 0x000ea20008000800 */
[----:B------:R-:W3:Y:S01]  /*0cc0*/  LDC.64 R22, c[0x0][0x418] ;  /* 0x00010600ff167b82 */ /* 0x000ee20000000a00 */
[----:B------:R-:W-:Y:S01]  /*0cd0*/  IADD3 R30, P2, PT, R36, R46, RZ ;  /* 0x0000002e241e7210 */ /* 0x000fe20007f5e0ff */
[----:B----4-:R-:W4:Y:S01]  /*0ce0*/  LDCU.64 UR8, c[0x0][0x478] ;  /* 0x00008f00ff0877ac */ /* 0x010f220008000a00 */
[----:B------:R-:W-:-:S02]  /*0cf0*/  PRMT R29, RZ, 0x7610, R29 ;  /* 0x00007610ff1d7816 */ /* 0x000fc4000000001d */
[----:B------:R-:W-:-:S03]  /*0d00*/  IADD3.X R31, PT, PT, RZ, R48, RZ, P2, !PT ;  /* 0x00000030ff1f7210 */ /* 0x000fc600017fe4ff */
        /* <DEDUP_REMOVED lines=15> */
[----:B------:R-:W-:Y:S01]  /*0e00*/  ISETP.GE.AND P5, PT, R75, R81, PT ;  /* 0x000000514b00720c */ /* 0x000fe20003fa6270 */
[----:B------:R-:W-:Y:S01]  /*0e10*/  IMAD R19, R25, UR18, R19 ;  /* 0x0000001219137c24 */ /* 0x000fe2000f8e0213 */
[----:B------:R-:W-:Y:S01]  /*0e20*/  PRMT R25, RZ, 0x7610, R25 ;  /* 0x00007610ff197816 */ /* 0x000fe20000000019 */
[----:B------:R-:W-:Y:S01]  /*0e30*/  IMAD.X R20, RZ, RZ, R20, P0 ;  /* 0x000000ffff147224 */ /* 0x000fe200000e0614 */
[----:B------:R-:W-:Y:S01]  /*0e40*/  LEA R16, P0, R17, UR6, 0x1 ;  /* 0x0000000611107c11 */ /* 0x000fe2000f8008ff */
[----:B----4-:R-:W-:Y:S01]  /*0e50*/  IMAD.WIDE.U32 R18, R41, R26, R18 ;  /* 0x0000001a29127225 */ /* 0x010fe200078e0012 */
[----:B------:R-:W-:Y:S01]  /*0e60*/  PRMT R22, RZ, 0x7610, R22 ;  /* 0x00007610ff167816 */ /* 0x000fe20000000016 */
[----:B------:R-:W0:Y:S01]  /*0e70*/  S2R R90, SR_LANEID ;  /* 0x00000000005a7919 */ /* 0x000e220000000000 */
[----:B------:R-:W-:Y:S01]  /*0e80*/  LEA.HI.X R17, R17, UR7, R20, 0x1, P0 ;  /* 0x0000000711117c11 */ /* 0x000fe200080f0c14 */
[----:B------:R-:W-:Y:S01]  /*0e90*/  IMAD R0, R41, R27, R19 ;  /* 0x0000001b29007224 */ /* 0x000fe200078e0213 */
[----:B------:R-:W-:Y:S01]  /*0ea0*/  IADD3 R20, P0, PT, R36, R55, RZ ;  /* 0x0000003724147210 */ /* 0x000fe20007f1e0ff */
[----:B------:R-:W1:Y:S01]  /*0eb0*/  S2UR UR5, SR_CgaCtaId ;  /* 0x00000000000579c3 */ /* 0x000e620000008800 */
[----:B------:R-:W-:Y:S01]  /*0ec0*/  IADD3 R19, P1, PT, R60, R18, RZ ;  /* 0x000000123c137210 */ /* 0x000fe20007f3e0ff */
[----:B------:R-:W-:Y:S01]  /*0ed0*/  UMOV UR4, 0x400 ;  /* 0x0000040000047882 */ /* 0x000fe20000000000 */
[----:B------:R-:W-:Y:S01]  /*0ee0*/  IADD3.X R21, PT, PT, RZ, R56, RZ, P0, !PT ;  /* 0x00000038ff157210 */ /* 0x000fe200007fe4ff */
[----:B------:R-:W2:Y:S01]  /*0ef0*/  LDCU.64 UR6, c[0x0][0x510] ;  /* 0x0000a200ff0677ac */ /* 0x000ea20008000a00 */
[----:B------:R-:W-:-:S02]  /*0f00*/  ISETP.GE.AND P0, PT, R70, R81, PT ;  /* 0x000000514600720c */ /* 0x000fc40003f06270 */
[----:B------:R-:W-:Y:S01]  /*0f10*/  IADD3.X R0, PT, PT, RZ, R0, RZ, P1, !PT ;  /* 0x00000000ff007210 */ /* 0x000fe20000ffe4ff */
[----:B------:R-:W3:Y:S01]  /*0f20*/  LDC.64 R134, c[0x0][0x508] ;  /* 0x00014200ff867b82 */ /* 0x000ee20000000a00 */
[C---:B------:R-:W-:Y:S01]  /*0f30*/  LEA R18, P1, R19.reuse, UR8, 0x1 ;  /* 0x0000000813127c11 */ /* 0x040fe2000f8208ff */
[----:B------:R-:W4:Y:S01]  /*0f40*/  @!P6 LDG.E.U16 R23, desc[UR16][R20.64] ;  /* 0x000000101417e981 */ /* 0x000f22000c1e1500 */
[----:B------:R-:W-:Y:S02]  /*0f50*/  IADD3 R36, P3, PT, R36, R49, RZ ;  /* 0x0000003124247210 */ /* 0x000fe40007f7e0ff */
[--C-:B------:R-:W-:Y:S01]  /*0f60*/  LEA.HI.X R19, R19, UR9, R0.reuse, 0x1, P1 ;  /* 0x0000000913137c11 */ /* 0x100fe200088f0c00 */
[----:B------:R-:W2:Y:S01]  /*0f70*/  @!P4 LDG.E.U16 R29, desc[UR16][R20.64+0x140] ;  /* 0x00014010141dc981 */ /* 0x000ea2000c1e1500 */
[----:B------:R-:W-:Y:S01]  /*0f80*/  PRMT R0, RZ, 0x7610, R0 ;  /* 0x00007610ff007816 */ /* 0x000fe20000000000 */
[----:B------:R-:W3:Y:S01]  /*0f90*/  LDCU.64 UR8, c[0x0][0x558] ;  /* 0x0000ab00ff0877ac */ /* 0x000ee20008000a00 */
[----:B------:R-:W-:-:S02]  /*0fa0*/  ISETP.GE.AND P1, PT, R71, R81, PT ;  /* 0x000000514700720c */ /* 0x000fc40003f26270 */
[----:B------:R-:W-:Y:S02]  /*0fb0*/  IADD3.X R37, PT, PT, RZ, R50, RZ, P3, !PT ;  /* 0x00000032ff257210 */ /* 0x000fe40001ffe4ff */
[-C--:B------:R-:W-:Y:S01]  /*0fc0*/  ISETP.GE.AND P3, PT, R73, R81.reuse, PT ;  /* 0x000000514900720c */ /* 0x080fe20003f66270 */
[----:B------:R-:W3:Y:S01]  /*0fd0*/  @!P0 LDG.E.U16 R0, desc[UR16][R20.64+0x40] ;  /* 0x0000401014008981 */ /* 0x000ee2000c1e1500 */
[----:B------:R-:W-:Y:S02]  /*0fe0*/  ISETP.GE.AND P6, PT, R76, R81, PT ;  /* 0x000000514c00720c */ /* 0x000fe40003fc6270 */
[----:B------:R-:W-:Y:S02]  /*0ff0*/  PRMT R27, RZ, 0x7610, R27 ;  /* 0x00007610ff1b7816 */ /* 0x000fe4000000001b */
[----:B------:R-:W-:-:S03]  /*1000*/  PRMT R24, RZ, 0x7610, R24 ;  /* 0x00007610ff187816 */ /* 0x000fc60000000018 */
        /* <DEDUP_REMOVED lines=13> */
[----:B------:R-:W-:Y:S01]  /*10e0*/  LEA R87, R35, UR5, 0x1 ;  /* 0x0000000523577c11 */ /* 0x000fe2000f8e08ff */
[C---:B------:R-:W-:Y:S01]  /*10f0*/  VIADD R35, R90.reuse, 0x80 ;  /* 0x000000805a237836 */ /* 0x040fe20000000000 */
        /* <DEDUP_REMOVED lines=25> */
[----:B---3--:R1:W-:Y:S02]  /*1290*/  STS.U16 [R87+0x40], R0 ;  /* 0x0000400057007388 */ /* 0x0083e40000000400 */
[----:B-1----:R-:W-:-:S02]  /*12a0*/  SHF.L.U32 R0, R90, 0x3, RZ ;  /* 0x000000035a007819 */ /* 0x002fc400000006ff */
[----:B--2---:R-:W-:Y:S02]  /*12b0*/  STS.U16 [R80+0x80], R25 ;  /* 0x0000801950007388 */ /* 0x004fe40000000400 */
[----:B------:R-:W-:Y:S02]  /*12c0*/  LEA.HI.SX32 R89, R0, R0, 0x1b ;  /* 0x0000000000597211 */ /* 0x000fe400078fdaff */
[----:B------:R-:W-:Y:S02]  /*12d0*/  STS.U16 [R86+0xc0], R27 ;  /* 0x0000c01b56007388 */ /* 0x000fe40000000400 */
[----:B------:R-:W-:Y:S02]  /*12e0*/  LEA R89, R89, UR5, 0x1 ;  /* 0x0000000559597c11 */ /* 0x000fe4000f8e08ff */
        /* <DEDUP_REMOVED lines=30> */
[----:B------:R-:W-:Y:S01]  /*14d0*/  PRMT R94, RZ, 0x7610, R94 ;  /* 0x00007610ff5e7816 */ /* 0x000fe2000000005e */
[----:B--2---:R1:W-:Y:S04]  /*14e0*/  STS.U16 [R88], R35 ;  /* 0x0000002358007388 */ /* 0x0043e80000000400 */
[----:B---3--:R-:W-:Y:S04]  /*14f0*/  STS.U16 [R87+0x40], R26 ;  /* 0x0000401a57007388 */ /* 0x008fe80000000400 */
[----:B------:R2:W-:Y:S04]  /*1500*/  STS.U16 [R80+0x80], R39 ;  /* 0x0000802750007388 */ /* 0x0005e80000000400 */
[----:B----4-:R3:W-:Y:S04]  /*1510*/  STS.U16 [R86+0xc0], R91 ;  /* 0x0000c05b56007388 */ /* 0x0107e80000000400 */
        /* <DEDUP_REMOVED lines=30> */
[----:B------:R-:W-:Y:S02]  /*1700*/  PRMT R101, RZ, 0x7610, R101 ;  /* 0x00007610ff657816 */ /* 0x000fe40000000065 */
[----:B------:R-:W-:Y:S02]  /*1710*/  PRMT R98, RZ, 0x7610, R98 ;  /* 0x00007610ff627816 */ /* 0x000fe40000000062 */
[----:B------:R-:W-:-:S02]  /*1720*/  PRMT R100, RZ, 0x7610, R100 ;  /* 0x00007610ff647816 */ /* 0x000fc40000000064 */
[----:B------:R-:W-:Y:S01]  /*1730*/  PRMT R103, RZ, 0x7610, R103 ;  /* 0x00007610ff677816 */ /* 0x000fe20000000067 */
[----:B--2---:R1:W-:Y:S04]  /*1740*/  STS.U16 [R88], R97 ;  /* 0x0000006158007388 */ /* 0x0043e80000000400 */
[----:B---3--:R-:W-:Y:S04]  /*1750*/  STS.U16 [R87+0x40], R38 ;  /* 0x0000402657007388 */ /* 0x008fe80000000400 */
        /* <DEDUP_REMOVED lines=45> */
[----:B------:R-:W0:Y:S04]  /*1a30*/  LDS.U16 R95, [R89+0x6] ;  /* 0x00000600595f7984 */ /* 0x000e280000000400 */
[----:B------:R-:W0:Y:S04]  /*1a40*/  LDS.U16 R96, [R89+0x8] ;  /* 0x0000080059607984 */ /* 0x000e280000000400 */
        /* <DEDUP_REMOVED lines=23> */
[----:B------:R-:W-:Y:S02]  /*1bc0*/  MUFU.EX2 R18, R16 ;  /* 0x0000001000127308 */ /* 0x000fe40000000800 */
[----:B------:R-:W-:Y:S01]  /*1bd0*/  FMUL.FTZ R94, R110, -1.4426950216293334961 ;  /* 0xbfb8aa3b6e5e7820 */ /* 0x000fe20000410000 */
[----:B0-----:R-:W-:Y:S02]  /*1be0*/  HADD2.F32 R111, -RZ, R95.H0_H0 ;  /* 0x2000005fff6f7230 */ /* 0x001fe40000004100 */
[----:B------:R-:W-:-:S03]  /*1bf0*/  HADD2.F32 R113, -RZ, R96.H0_H0 ;  /* 0x20000060ff717230 */ /* 0x000fc60000004100 */
[----:B------:R-:W0:Y:S01]  /*1c00*/  MUFU.EX2 R94, R94 ;  /* 0x0000005e005e7308 */ /* 0x000e220000000800 */
[----:B------:R-:W-:Y:S01]  /*1c10*/  FMUL.FTZ R95, R111, -1.4426950216293334961 ;  /* 0xbfb8aa3b6f5f7820 */ /* 0x000fe20000410000 */
[----:B------:R-:W-:Y:S01]  /*1c20*/  FMUL.FTZ R96, R113, -1.4426950216293334961 ;  /* 0xbfb8aa3b71607820 */ /* 0x000fe20000410000 */
[----:B------:R-:W-:Y:S02]  /*1c30*/  HADD2.F32 R115, -RZ, R97.H0_H0 ;  /* 0x20000061ff737230 */ /* 0x000fe40000004100 */
[----:B------:R-:W-:Y:S02]  /*1c40*/  HADD2.F32 R117, -RZ, R98.H0_H0 ;  /* 0x20000062ff757230 */ /* 0x000fe40000004100 */
[----:B------:R-:W-:Y:S02]  /*1c50*/  HADD2.F32 R121, -RZ, R99.H0_H0 ;  /* 0x20000063ff797230 */ /* 0x000fe40000004100 */
[----:B0-----:R-:W-:Y:S01]  /*1c60*/  FADD.FTZ R98, R94, 1 ;  /* 0x3f8000005e627421 */ /* 0x001fe20000010000 */
[----:B------:R-:W-:Y:S01]  /*1c70*/  FMUL.FTZ R99, R115, -1.4426950216293334961 ;  /* 0xbfb8aa3b73637820 */ /* 0x000fe20000410000 */
[----:B------:R-:W-:-:S02]  /*1c80*/  HADD2.F32 R35, -RZ, R35.H0_H0 ;  /* 0x20000023ff237230 */ /* 0x000fc40000004100 */
[----:B------:R-:W-:Y:S02]  /*1c90*/  HADD2.F32 R36, -RZ, R36.H0_H0 ;  /* 0x20000024ff247230 */ /* 0x000fe40000004100 */
[----:B------:R-:W-:Y:S02]  /*1ca0*/  HADD2.F32 R37, -RZ, R37.H0_H0 ;  /* 0x20000025ff257230 */ /* 0x000fe40000004100 */
[----:B------:R-:W-:Y:S02]  /*1cb0*/  HADD2.F32 R38, -RZ, R38.H0_H0 ;  /* 0x20000026ff267230 */ /* 0x000fe40000004100 */
[----:B------:R-:W-:Y:S02]  /*1cc0*/  HADD2.F32 R39, -RZ, R39.H0_H0 ;  /* 0x20000027ff277230 */ /* 0x000fe40000004100 */
[----:B------:R-:W-:Y:S01]  /*1cd0*/  HADD2.F32 R92, -RZ, R92.H0_H0 ;  /* 0x2000005cff5c7230 */ /* 0x000fe20000004100 */
[----:B------:R-:W-:Y:S01]  /*1ce0*/  ISETP.NE.AND P0, PT, R10, RZ, PT ;  /* 0x000000ff0a00720c */ /* 0x000fe20003f05270 */
[----:B--2---:R-:W-:Y:S04]  /*1cf0*/  STS.U16 [R88], R105 ;  /* 0x0000006958007388 */ /* 0x004fe80000000400 */
[----:B------:R0:W-:Y:S04]  /*1d00*/  STS.U16 [R87+0x40], R100 ;  /* 0x0000406457007388 */ /* 0x0001e80000000400 */
[----:B------:R1:W-:Y:S04]  /*1d10*/  STS.U16 [R80+0x80], R101 ;  /* 0x0000806550007388 */ /* 0x0003e80000000400 */
[----:B------:R-:W-:Y:S04]  /*1d20*/  STS.U16 [R86+0xc0], R103 ;  /* 0x0000c06756007388 */ /* 0x000fe80000000400 */
[----:B------:R-:W-:Y:S04]  /*1d30*/  STS.U16 [R85+0x100], R102 ;  /* 0x0001006655007388 */ /* 0x000fe80000000400 */
[----:B------:R-:W-:Y:S04]  /*1d40*/  STS.U16 [R84+0x140], R107 ;  /* 0x0001406b54007388 */ /* 0x000fe80000000400 */
[----:B------:R2:W-:Y:S04]  /*1d50*/  STS.U16 [R83+0x180], R104 ;  /* 0x0001806853007388 */ /* 0x0005e80000000400 */
[----:B------:R-:W-:Y:S01]  /*1d60*/  STS.U16 [R82+0x1c0], R109 ;  /* 0x0001c06d52007388 */ /* 0x000fe20000000400 */
[----:B------:R-:W-:-:S03]  /*1d70*/  NOP ;  /* 0x0000000000007918 */ /* 0x000fc60000000000 */
[----:B------:R-:W3:Y:S04]  /*1d80*/  LDS.U16 R17, [R89+0x2] ;  /* 0x0000020059117984 */ /* 0x000ee80000000400 */
[----:B------:R-:W4:Y:S01]  /*1d90*/  LDS.U16 R16, [R89] ;  /* 0x0000000059107984 */ /* 0x000f220000000400 */
[----:B0-----:R0:W2:Y:S03]  /*1da0*/  MUFU.EX2 R100, R95 ;  /* 0x0000005f00647308 */ /* 0x0010a60000000800 */
[----:B------:R-:W-:Y:S01]  /*1db0*/  LDS.U16 R94, [R89+0x8] ;  /* 0x00000800595e7984 */ /* 0x000fe20000000400 */
[----:B-1----:R1:W-:Y:S01]  /*1dc0*/  MUFU.EX2 R101, R96 ;  /* 0x0000006000657308 */ /* 0x0023e20000000800 */
[----:B0-----:R-:W-:-:S02]  /*1dd0*/  FADD.FTZ R95, R18, 1 ;  /* 0x3f800000125f7421 */ /* 0x001fc40000010000 */
[----:B------:R-:W0:Y:S02]  /*1de0*/  LDS.U16 R18, [R89+0x4] ;  /* 0x0000040059127984 */ /* 0x000e240000000400 */
[----:B------:R2:W3:Y:S01]  /*1df0*/  MUFU.RCP R97, R95 ;  /* 0x0000005f00617308 */ /* 0x0004e20000001000 */
[----:B-1----:R-:W-:Y:S02]  /*1e00*/  FADD.FTZ R96, R19, 1 ;  /* 0x3f80000013607421 */ /* 0x002fe40000010000 */
[----:B------:R-:W1:Y:S01]  /*1e10*/  LDS.U16 R19, [R89+0x6] ;  /* 0x0000060059137984 */ /* 0x000e620000000400 */
[----:B--2---:R-:W-:-:S04]  /*1e20*/  FMUL.FTZ R104, R117, -1.4426950216293334961 ;  /* 0xbfb8aa3b75687820 */ /* 0x004fc80000410000 */
[----:B------:R4:W2:Y:S01]  /*1e30*/  MUFU.RCP R103, R96 ;  /* 0x0000006000677308 */ /* 0x0008a20000001000 */
[----:B------:R-:W1:Y:S07]  /*1e40*/  LDS.U16 R95, [R89+0xa] ;  /* 0x00000a00595f7984 */ /* 0x000e6e0000000400 */
[----:B------:R3:W2:Y:S04]  /*1e50*/  MUFU.EX2 R102, R99 ;  /* 0x0000006300667308 */ /* 0x0006a80000000800 */
[----:B------:R4:W1:Y:S01]  /*1e60*/  MUFU.EX2 R112, R104 ;  /* 0x0000006800707308 */ /* 0x0008620000000800 */
[----:B---3--:R-:W-:Y:S01]  /*1e70*/  FADD.FTZ R99, R100, 1 ;  /* 0x3f80000064637421 */ /* 0x008fe20000010000 */
[----:B------:R-:W-:-:S02]  /*1e80*/  HADD2.F32 R100, -RZ, R17.H0_H0 ;  /* 0x20000011ff647230 */ /* 0x000fc40000004100 */
[----:B------:R-:W-:Y:S01]  /*1e90*/  FADD.FTZ R17, -R97, 1 ;  /* 0x3f80000061117421 */ /* 0x000fe20000010100 */
[----:B----4-:R-:W-:Y:S01]  /*1ea0*/  HADD2.F32 R96, -RZ, R16.H0_H0 ;  /* 0x20000010ff607230 */ /* 0x010fe20000004100 */
[----:B------:R3:W-:Y:S01]  /*1eb0*/  MUFU.RCP R104, R99 ;  /* 0x0000006300687308 */ /* 0x0007e20000001000 */
[----:B------:R-:W4:Y:S01]  /*1ec0*/  LDS.U16 R16, [R89+0xc] ;  /* 0x00000c0059107984 */ /* 0x000f220000000400 */
[----:B------:R-:W-:Y:S01]  /*1ed0*/  FMUL.FTZ R105, R121, -1.4426950216293334961 ;  /* 0xbfb8aa3b79697820 */ /* 0x000fe20000410000 */
[----:B---3--:R-:W-:Y:S02]  /*1ee0*/  FFMA.FTZ R99, R106, R17, 1 ;  /* 0x3f8000006a637423 */ /* 0x008fe40000010011 */
[----:B------:R-:W3:Y:S03]  /*1ef0*/  LDS.U16 R17, [R89+0xe] ;  /* 0x00000e0059117984 */ /* 0x000ee60000000400 */
[----:B------:R0:W1:Y:S01]  /*1f00*/  MUFU.RCP R107, R98 ;  /* 0x00000062006b7308 */ /* 0x0000620000001000 */
[----:B--2---:R-:W-:Y:S01]  /*1f10*/  FADD.FTZ R109, R102, 1 ;  /* 0x3f800000666d7421 */ /* 0x004fe20000010000 */
[----:B------:R-:W-:-:S06]  /*1f20*/  FMUL.FTZ R102, R36, R100 ;  /* 0x0000006424667220 */ /* 0x000fcc0000410000 */
[----:B------:R2:W4:Y:S01]  /*1f30*/  MUFU.EX2 R116, R105 ;  /* 0x0000006900747308 */ /* 0x0005220000000800 */
[----:B0-----:R-:W-:Y:S01]  /*1f40*/  FMUL.FTZ R98, R35, R96 ;  /* 0x0000006023627220 */ /* 0x001fe20000410000 */
[----:B------:R-:W-:-:S03]  /*1f50*/  FMUL.FTZ R102, R103, R102 ;  /* 0x0000006667667220 */ /* 0x000fc60000410000 */
[----:B------:R-:W-:Y:S01]  /*1f60*/  FMUL.FTZ R98, R97, R98 ;  /* 0x0000006261627220 */ /* 0x000fe20000410000 */
[----:B--2---:R-:W-:Y:S01]  /*1f70*/  FADD.FTZ R105, R101, 1 ;  /* 0x3f80000065697421 */ /* 0x004fe20000010000 */
[----:B------:R-:W-:Y:S02]  /*1f80*/  FADD.FTZ R101, -R103, 1 ;  /* 0x3f80000067657421 */ /* 0x000fe40000010100 */
[----:B------:R-:W-:Y:S01]  /*1f90*/  FMUL.FTZ R98, R98, R99 ;  /* 0x0000006362627220 */ /* 0x000fe20000410000 */
[----:B------:R0:W2:Y:S01]  /*1fa0*/  MUFU.RCP R114, R105 ;  /* 0x0000006900727308 */ /* 0x0000a20000001000 */
[----:B------:R-:W-:Y:S01]  /*1fb0*/  FFMA.FTZ R101, R108, R101, 1 ;  /* 0x3f8000006c657423 */ /* 0x000fe20000010065 */
[----:B------:R-:W-:-:S03]  /*1fc0*/  HADD2.F32 R18, -RZ, R18.H0_H0 ;  /* 0x20000012ff127230 */ /* 0x000fc60000004100 */
[----:B------:R-:W-:Y:S01]  /*1fd0*/  FMUL.FTZ R99, R102, R101 ;  /* 0x0000006566637220 */ /* 0x000fe20000410000 */
[----:B-1----:R-:W-:Y:S02]  /*1fe0*/  HADD2.F32 R102, -RZ, R19.H0_H0 ;  /* 0x20000013ff667230 */ /* 0x002fe40000004100 */
[----:B------:R1:W3:Y:S01]  /*1ff0*/  MUFU.RCP R118, R109 ;  /* 0x0000006d00767308 */ /* 0x0002e20000001000 */
[----:B0-----:R-:W-:Y:S01]  /*2000*/  FADD.FTZ R105, R112, 1 ;  /* 0x3f80000070697421 */ /* 0x001fe20000010000 */
[----:B------:R-:W-:Y:S01]  /*2010*/  FADD.FTZ R101, -R107, 1 ;  /* 0x3f8000006b657421 */ /* 0x000fe20000010100 */
[----:B------:R-:W-:Y:S01]  /*2020*/  FADD.FTZ R112, -R104, 1 ;  /* 0x3f80000068707421 */ /* 0x000fe20000010100 */
[----:B------:R-:W-:Y:S01]  /*2030*/  FMUL.FTZ R19, R38, R102 ;  /* 0x0000006626137220 */ /* 0x000fe20000410000 */
[----:B----4-:R-:W-:Y:S01]  /*2040*/  FADD.FTZ R123, R116, 1 ;  /* 0x3f800000747b7421 */ /* 0x010fe20000010000 */
[----:B-1----:R-:W-:Y:S02]  /*2050*/  HADD2.F32 R109, -RZ, R94.H0_H0 ;  /* 0x2000005eff6d7230 */ /* 0x002fe40000004100 */
[----:B------:R-:W-:Y:S01]  /*2060*/  FMUL.FTZ R94, R37, R18 ;  /* 0x00000012255e7220 */ /* 0x000fe20000410000 */
[----:B------:R-:W-:Y:S01]  /*2070*/  FFMA.FTZ R101, R110, R101, 1 ;  /* 0x3f8000006e657423 */ /* 0x000fe20000010065 */
[----:B------:R-:W-:Y:S01]  /*2080*/  FFMA.FTZ R112, R111, R112, 1 ;  /* 0x3f8000006f707423 */ /* 0x000fe20000010070 */
[----:B------:R-:W-:Y:S01]  /*2090*/  FMUL.FTZ R19, R104, R19 ;  /* 0x0000001368137220 */ /* 0x000fe20000410000 */
[----:B------:R-:W-:Y:S01]  /*20a0*/  FMUL.FTZ R94, R107, R94 ;  /* 0x0000005e6b5e7220 */ /* 0x000fe20000410000 */
[----:B------:R0:W1:Y:S01]  /*20b0*/  MUFU.RCP R122, R105 ;  /* 0x00000069007a7308 */ /* 0x0000620000001000 */
[----:B--2---:R-:W-:Y:S01]  /*20c0*/  FADD.FTZ R116, -R114, 1 ;  /* 0x3f80000072747421 */ /* 0x004fe20000010100 */
[----:B------:R-:W-:Y:S01]  /*20d0*/  FMUL.FTZ R19, R19, R112 ;  /* 0x0000007013137220 */ /* 0x000fe20000410000 */
[----:B------:R-:W-:Y:S01]  /*20e0*/  FMUL.FTZ R94, R94, R101 ;  /* 0x000000655e5e7220 */ /* 0x000fe20000410000 */
[----:B------:R-:W-:-:S04]  /*20f0*/  HADD2.F32 R101, -RZ, R91.H0_H0 ;  /* 0x2000005bff657230 */ /* 0x000fc80000004100 */
[----:B------:R2:W4:Y:S01]  /*2100*/  MUFU.RCP R124, R123 ;  /* 0x0000007b007c7308 */ /* 0x0005220000001000 */
[----:B0-----:R-:W-:Y:S01]  /*2110*/  FMUL.FTZ R105, R39, R109 ;  /* 0x0000006d27697220 */ /* 0x001fe20000410000 */
[----:B------:R-:W-:Y:S02]  /*2120*/  HADD2.F32 R112, -RZ, R95.H0_H0 ;  /* 0x2000005fff707230 */ /* 0x000fe40000004100 */
[----:B------:R-:W-:Y:S01]  /*2130*/  FFMA.FTZ R116, R113, R116, 1 ;  /* 0x3f80000071747423 */ /* 0x000fe20000010074 */
[----:B---3--:R-:W-:Y:S01]  /*2140*/  FADD.FTZ R120, -R118, 1 ;  /* 0x3f80000076787421 */ /* 0x008fe20000010100 */
[----:B------:R-:W-:Y:S01]  /*2150*/  FMUL.FTZ R105, R114, R105 ;  /* 0x0000006972697220 */ /* 0x000fe20000410000 */
[----:B------:R-:W-:Y:S01]  /*2160*/  FMUL.FTZ R91, R101, R112 ;  /* 0x00000070655b7220 */ /* 0x000fe20000410000 */
[----:B------:R-:W-:Y:S02]  /*2170*/  HADD2.F32 R119, -RZ, R16.H0_H0 ;  /* 0x20000010ff777230 */ /* 0x000fe40000004100 */
[----:B------:R-:W-:Y:S01]  /*2180*/  FMUL.FTZ R116, R105, R116 ;  /* 0x0000007469747220 */ /* 0x000fe20000410000 */
[----:B------:R-:W-:-:S02]  /*2190*/  HADD2.F32 R105, -RZ, R93.H0_H0 ;  /* 0x2000005dff697230 */ /* 0x000fc40000004100 */
[----:B------:R-:W-:Y:S01]  /*21a0*/  FFMA.FTZ R120, R115, R120, 1 ;  /* 0x3f80000073787423 */ /* 0x000fe20000010078 */
[----:B------:R-:W-:Y:S01]  /*21b0*/  FMUL.FTZ R91, R118, R91 ;  /* 0x0000005b765b7220 */ /* 0x000fe20000410000 */
[----:B--2---:R-:W-:Y:S02]  /*21c0*/  HADD2.F32 R123, -RZ, R17.H0_H0 ;  /* 0x20000011ff7b7230 */ /* 0x004fe40000004100 */
[----:B-1----:R-:W-:Y:S01]  /*21d0*/  FADD.FTZ R16, -R122, 1 ;  /* 0x3f8000007a107421 */ /* 0x002fe20000010100 */
        /* <DEDUP_REMOVED lines=8> */
[----:B------:R-:W-:Y:S02]  /*2260*/  FMUL.FTZ R16, R93, R16 ;  /* 0x000000105d107220 */ /* 0x000fe40000410000 */
[----:B------:R-:W-:Y:S01]  /*2270*/  FMUL.FTZ R17, R17, R120 ;  /* 0x0000007811117220 */ /* 0x000fe20000410000 */
[----:B------:R-:W-:Y:S01]  /*2280*/  F2FP.F16.F32.PACK_AB R98, R99, R98 ;  /* 0x000000626362723e */ /* 0x000fe200000000ff */
[----:B------:R-:W-:Y:S01]  /*2290*/  BAR.SYNC.DEFER_BLOCKING 0x0 ;  /* 0x0000000000007b1d */ /* 0x000fe20000010000 */
[----:B------:R-:W-:Y:S02]  /*22a0*/  F2FP.F16.F32.PACK_AB R19, R19, R94 ;  /* 0x0000005e1313723e */ /* 0x000fe400000000ff */
[----:B------:R-:W-:Y:S02]  /*22b0*/  F2FP.F16.F32.PACK_AB R91, R91, R116 ;  /* 0x000000745b5b723e */ /* 0x000fe400000000ff */
[----:B------:R-:W-:Y:S02]  /*22c0*/  F2FP.F16.F32.PACK_AB R16, R17, R16 ;  /* 0x000000101110723e */ /* 0x000fe400000000ff */
[----:B------:R-:W-:-:S02]  /*22d0*/  PRMT R93, R98, 0x7632, R93 ;  /* 0x00007632625d7816 */ /* 0x000fc4000000005d */
[----:B------:R-:W-:Y:S02]  /*22e0*/  PRMT R17, R19, 0x7632, R17 ;  /* 0x0000763213117816 */ /* 0x000fe40000000011 */
[C---:B------:R-:W-:Y:S02]  /*22f0*/  PRMT R94, R91.reuse, 0x7610, R94 ;  /* 0x000076105b5e7816 */ /* 0x040fe4000000005e */
        /* <DEDUP_REMOVED lines=35> */
[----:B------:R-:W-:-:S05]  /*2530*/  ISETP.GE.AND P6, PT, R74, R95, PT ;  /* 0x0000005f4a00720c */ /* 0x000fca0003fc6270 */
[----:B------:R0:W-:Y:S01]  /*2540*/  @!P5 STG.E.U16 desc[UR16][R16.64], R91 ;  /* 0x0000005b1000d986 */ /* 0x0001e2000c101510 */
[----:B------:R-:W-:-:S03]  /*2550*/  ISETP.GE.AND P5, PT, R75, R95, PT ;  /* 0x0000005f4b00720c */ /* 0x000fc60003fa6270 */
[----:B------:R2:W-:Y:S01]  /*2560*/  @!P1 STG.E.U16 desc[UR16][R16.64+0x40], R93 ;  /* 0x0000405d10009986 */ /* 0x0005e2000c101510 */
[----:B------:R-:W-:-:S03]  /*2570*/  ISETP.GE.AND P1, PT, R76, R95, PT ;  /* 0x0000005f4c00720c */ /* 0x000fc60003f26270 */
[----:B------:R-:W-:Y:S04]  /*2580*/  @!P3 STG.E.U16 desc[UR16][R16.64+0xc0], R125 ;  /* 0x0000c07d1000b986 */ /* 0x000fe8000c101510 */
[----:B------:R-:W-:Y:S04]  /*2590*/  @!P4 STG.E.U16 desc[UR16][R16.64+0x100], R127 ;  /* 0x0001007f1000c986 */ /* 0x000fe8000c101510 */
[----:B------:R-:W-:Y:S04]  /*25a0*/  @!P6 STG.E.U16 desc[UR16][R16.64+0x140], R129 ;  /* 0x000140811000e986 */ /* 0x000fe8000c101510 */
[----:B------:R-:W-:Y:S04]  /*25b0*/  @!P5 STG.E.U16 desc[UR16][R16.64+0x180], R131 ;  /* 0x000180831000d986 */ /* 0x000fe8000c101510 */
[----:B------:R-:W-:Y:S01]  /*25c0*/  @!P1 STG.E.U16 desc[UR16][R16.64+0x1c0], R133 ;  /* 0x0001c08510009986 */ /* 0x000fe2000c101510 */
[----:B-1----:R-:W-:Y:S01]  /*25d0*/  UISETP.NE.U32.AND UP0, UPT, UR6, URZ, UPT ;  /* 0x000000ff0600728c */ /* 0x002fe2000bf05070 */
[----:B------:R-:W-:-:S03]  /*25e0*/  ISETP.GE.AND P2, PT, R71, R95, PT ;  /* 0x0000005f4700720c */ /* 0x000fc60003f46270 */
        /* <DEDUP_REMOVED lines=10> */
[----:B------:R0:W-:Y:S01]  /*2690*/  @!P2 STG.E.U16 desc[UR16][R16.64+0x80], R99 ;  /* 0x000080631000a986 */ /* 0x0001e2000c101510 */
[----:B--2---:R-:W-:Y:S01]  /*26a0*/  FMUL.FTZ R93, R36, R19 ;  /* 0x00000013245d7220 */ /* 0x004fe20000410000 */
[----:B------:R-:W-:Y:S01]  /*26b0*/  FMUL.FTZ R95, R37, R110 ;  /* 0x0000006e255f7220 */ /* 0x000fe20000410000 */
[----:B------:R-:W-:Y:S01]  /*26c0*/  FMUL.FTZ R97, R38, R111 ;  /* 0x0000006f26617220 */ /* 0x000fe20000410000 */
[----:B------:R-:W-:Y:S01]  /*26d0*/  FMUL.FTZ R101, R101, R118 ;  /* 0x0000007665657220 */ /* 0x000fe20000410000 */
[----:B------:R-:W-:Y:S01]  /*26e0*/  FMUL.FTZ R103, R92, R117 ;  /* 0x000000755c677220 */ /* 0x000fe20000410000 */
[----:B------:R-:W-:Y:S01]  /*26f0*/  FMUL.FTZ R105, R105, R124 ;  /* 0x0000007c69697220 */ /* 0x000fe20000410000 */
[----:B0-----:R-:W-:Y:S01]  /*2700*/  FMUL.FTZ R99, R39, R114 ;  /* 0x0000007227637220 */ /* 0x001fe20000410000 */
        /* <DEDUP_REMOVED lines=15> */
[----:B------:R-:W-:Y:S02]  /*2800*/  PRMT R16, R19, 0x7632, R16 ;  /* 0x0000763213107816 */ /* 0x000fe40000000010 */
[----:B------:R-:W-:Y:S02]  /*2810*/  PRMT R17, R18, 0x7632, R17 ;  /* 0x0000763212117816 */ /* 0x000fe40000000011 */
[----:B------:R-:W-:Y:S02]  /*2820*/  PRMT R36, R109, 0x7632, R36 ;  /* 0x000076326d247816 */ /* 0x000fe40000000024 */
[C---:B------:R-:W-:Y:S01]  /*2830*/  PRMT R38, R117.reuse, 0x7610, R38 ;  /* 0x0000761075267816 */ /* 0x040fe20000000026 */
[----:B------:R-:W-:Y:S01]  /*2840*/  STS.U16 [R89], R19 ;  /* 0x0000001359007388 */ /* 0x000fe20000000400 */
[----:B------:R-:W-:-:S02]  /*2850*/  PRMT R92, R117, 0x7632, R92 ;  /* 0x00007632755c7816 */ /* 0x000fc4000000005c */
[----:B------:R-:W1:Y:S01]  /*2860*/  LDC.64 R116, c[0x0][0x430] ;  /* 0x00010c00ff747b82 */ /* 0x000e620000000a00 */
[----:B------:R-:W-:Y:S04]  /*2870*/  STS.U16 [R89+0x2], R16 ;  /* 0x0000021059007388 */ /* 0x000fe80000000400 */
[----:B------:R-:W-:Y:S04]  /*2880*/  STS.U16 [R89+0x4], R18 ;  /* 0x0000041259007388 */ /* 0x000fe80000000400 */
[----:B------:R1:W-:Y:S04]  /*2890*/  STS.U16 [R89+0x6], R17 ;  /* 0x0000061159007388 */ /* 0x0003e80000000400 */
[----:B------:R-:W-:Y:S04]  /*28a0*/  STS.U16 [R89+0x8], R109 ;  /* 0x0000086d59007388 */ /* 0x000fe80000000400 */
[----:B------:R-:W-:Y:S04]  /*28b0*/  STS.U16 [R89+0xa], R36 ;  /* 0x00000a2459007388 */ /* 0x000fe80000000400 */
[----:B------:R-:W-:Y:S01]  /*28c0*/  STS.U16 [R89+0xc], R38 ;  /* 0x00000c2659007388 */ /* 0x000fe20000000400 */
[----:B-1----:R-:W-:-:S03]  /*28d0*/  IMAD.WIDE.U32 R16, R116, UR18, R2 ;  /* 0x0000001274107c25 */ /* 0x002fc6000f8e0002 */
[----:B------:R-:W-:Y:S01]  /*28e0*/  STS.U16 [R89+0xe], R92 ;  /* 0x00000e5c59007388 */ /* 0x000fe20000000400 */
[----:B------:R-:W-:-:S03]  /*28f0*/  NOP ;  /* 0x0000000000007918 */ /* 0x000fc60000000000 */
[----:B------:R-:W-:Y:S01]  /*2900*/  LDS.U16 R19, [R88] ;  /* 0x0000000058137984 */ /* 0x000fe20000000400 */
[----:B------:R-:W-:-:S03]  /*2910*/  IMAD R17, R117, UR18, R17 ;  /* 0x0000001275117c24 */ /* 0x000fc6000f8e0211 */
[----:B------:R-:W-:Y:S01]  /*2920*/  LDS.U16 R35, [R87+0x40] ;  /* 0x0000400057237984 */ /* 0x000fe20000000400 */
[----:B0-----:R-:W-:-:S03]  /*2930*/  IMAD.WIDE.U32 R16, R41, R118, R16 ;  /* 0x0000007629107225 */ /* 0x001fc600078e0010 */
[----:B------:R-:W-:Y:S01]  /*2940*/  LDS.U16 R37, [R80+0x80] ;  /* 0x0000800050257984 */ /* 0x000fe20000000400 */
[----:B------:R-:W-:Y:S01]  /*2950*/  IMAD R18, R41, R119, R17 ;  /* 0x0000007729127224 */ /* 0x000fe200078e0211 */
        /* <DEDUP_REMOVED lines=28> */
.L_x_8862:
[----:B------:R-:W-:Y:S01]  /*2b20*/  HADD2.F32 R102, -RZ, R32.H0_H0 ;  /* 0x20000020ff667230 */ /* 0x000fe20000004100 */
        /* <DEDUP_REMOVED lines=10> */
[----:B0-----:R-:W-:Y:S01]  /*2bd0*/  MOV R107, RZ ;  /* 0x000000ff006b7202 */ /* 0x001fe20000000f00 */
        /* <DEDUP_REMOVED lines=20> */
[----:B------:R-:W-:Y:S02]  /*2d20*/  IMAD.MOV.U32 R94, RZ, RZ, RZ ;  /* 0x000000ffff5e7224 */ /* 0x000fe400078e00ff */
[--C-:B-----5:R-:W-:Y:S01]  /*2d30*/  FADD.FTZ R113, R113, R42.reuse ;  /* 0x0000002a71717221 */ /* 0x120fe20000010000 */
        /* <DEDUP_REMOVED lines=18> */
[----:B------:R-:W-:Y:S01]  /*2e60*/  ISETP.GE.AND P1, PT, R60, R81, PT ;  /* 0x000000513c00720c */ /* 0x000fe20003f26270 */
[----:B------:R-:W-:Y:S01]  /*2e70*/  FMUL.FTZ R135, R113, R102 ;  /* 0x0000006671877220 */ /* 0x000fe20000410000 */
[C---:B------:R-:W-:Y:S01]  /*2e80*/  ISETP.NE.AND P0, PT, R78.reuse, 0x1, PT ;  /* 0x000000014e00780c */ /* 0x040fe20003f05270 */
[----:B------:R-:W-:Y:S01]  /*2e90*/  FMUL.FTZ R137, R115, R104 ;  /* 0x0000006873897220 */ /* 0x000fe20000410000 */
[----:B------:R-:W-:Y:S01]  /*2ea0*/  P2R R176, PR, RZ, 0x2 ;  /* 0x00000002ffb07803 */ /* 0x000fe20000000000 */
[----:B------:R-:W-:Y:S01]  /*2eb0*/  FMUL.FTZ R138, R117, R106 ;  /* 0x0000006a758a7220 */ /* 0x000fe20000410000 */
[----:B------:R-:W-:Y:S01]  /*2ec0*/  SHF.L.U32 R144, R78, 0x8, RZ ;  /* 0x000000084e907819 */ /* 0x000fe200000006ff */
[----:B------:R-:W1:Y:S01]  /*2ed0*/  LDC.64 R28, c[0x0][0x440] ;  /* 0x00011000ff1c7b82 */ /* 0x000e620000000a00 */
[C---:B------:R-:W-:Y:S01]  /*2ee0*/  IADD3 R18, P1, PT, R2.reuse, R6, RZ ;  /* 0x0000000602127210 */ /* 0x040fe20007f3e0ff */
[----:B------:R-:W-:Y:S01]  /*2ef0*/  FMUL.FTZ R139, R119, R108 ;  /* 0x0000006c778b7220 */ /* 0x000fe20000410000 */
[----:B------:R-:W-:Y:S01]  /*2f00*/  IADD3 R16, P2, PT, R2, R4, RZ ;  /* 0x0000000402107210 */ /* 0x000fe20007f5e0ff */
[----:B------:R-:W-:Y:S01]  /*2f10*/  FMUL.FTZ R140, R121, R110 ;  /* 0x0000006e798c7220 */ /* 0x000fe20000410000 */
[----:B------:R-:W-:Y:S01]  /*2f20*/  ISETP.EQ.AND P0, PT, R10, RZ, P0 ;  /* 0x000000ff0a00720c */ /* 0x000fe20000702270 */
[----:B------:R-:W-:Y:S01]  /*2f30*/  FMUL.FTZ R141, R123, R112 ;  /* 0x000000707b8d7220 */ /* 0x000fe20000410000 */
[----:B------:R-:W-:Y:S01]  /*2f40*/  LOP3.LUT R177, R2, 0x100, RZ, 0xc0, !PT ;  /* 0x0000010002b17812 */ /* 0x000fe200078ec0ff */
[----:B------:R-:W2:Y:S01]  /*2f50*/  LDC.64 R26, c[0x0][0x3c0] ;  /* 0x0000f000ff1a7b82 */ /* 0x000ea20000000a00 */
[----:B------:R-:W-:Y:S01]  /*2f60*/  IADD3 R133, PT, PT, R78, -0x2, RZ ;  /* 0xfffffffe4e857810 */ /* 0x000fe20007ffe0ff */
[----:B------:R-:W-:Y:S01]  /*2f70*/  FMUL.FTZ R142, R125, R114 ;  /* 0x000000727d8e7220 */ /* 0x000fe20000410000 */
[----:B------:R-:W-:Y:S01]  /*2f80*/  IADD3 R178, PT, PT, R2, R10, RZ ;  /* 0x0000000a02b27210 */ /* 0x000fe20007ffe0ff */
[----:B------:R-:W-:Y:S01]  /*2f90*/  FMUL.FTZ R143, R129, R116 ;  /* 0x00000074818f7220 */ /* 0x000fe20000410000 */
[----:B------:R-:W-:Y:S01]  /*2fa0*/  P2R R179, PR, RZ, 0x1 ;  /* 0x00000001ffb37803 */ /* 0x000fe20000000000 */
[----:B------:R-:W-:Y:S01]  /*2fb0*/  IMAD.MOV.U32 R92, RZ, RZ, RZ ;  /* 0x000000ffff5c7224 */ /* 0x000fe200078e00ff */
[----:B------:R-:W-:Y:S01]  /*2fc0*/  LOP3.LUT R144, R144, 0x100, RZ, 0xc0, !PT ;  /* 0x0000010090907812 */ /* 0x000fe200078ec0ff */
[----:B------:R-:W3:Y:S01]  /*2fd0*/  LDC.64 R24, c[0x0][0x3e0] ;  /* 0x0000f800ff187b82 */ /* 0x000ee20000000a00 */
[----:B------:R-:W-:Y:S01]  /*2fe0*/  IADD3.X R19, PT, PT, RZ, R77, RZ, P1, !PT ;  /* 0x0000004dff137210 */ /* 0x000fe20000ffe4ff */
[----:B------:R-:W4:Y:S01]  /*2ff0*/  LDCU UR7, c[0x0][0x394] ;  /* 0x00007280ff0777ac */ /* 0x000f220008000800 */
[----:B------:R-:W-:Y:S01]  /*3000*/  IADD3.X R17, PT, PT, RZ, R52, RZ, P2, !PT ;  /* 0x00000034ff117210 */ /* 0x000fe200017fe4ff */
[----:B------:R-:W0:Y:S04]  /*3010*/  LDCU UR13, c[0x0][0x38c] ;  /* 0x00007180ff0d77ac */ /* 0x000e280008000800 */
[----:B------:R-:W0:Y:S01]  /*3020*/  LDC.64 R22, c[0x0][0x4d0] ;  /* 0x00013400ff167b82 */ /* 0x000e220000000a00 */
[----:B------:R-:W0:Y:S01]  /*3030*/  LDCU UR12, c[0x0][0x388] ;  /* 0x00007100ff0c77ac */ /* 0x000e220008000800 */
[----:B------:R-:W0:Y:S06]  /*3040*/  LDCU.64 UR8, c[0x0][0x538] ;  /* 0x0000a700ff0877ac */ /* 0x000e2c0008000a00 */
[----:B------:R-:W0:Y:S01]  /*3050*/  LDC.64 R20, c[0x0][0x4f0] ;  /* 0x00013c00ff147b82 */ /* 0x000e220000000a00 */
[----:B------:R-:W0:Y:S01]  /*3060*/  LDCU.64 UR10, c[0x0][0x540] ;  /* 0x0000a800ff0a77ac */ /* 0x000e220008000a00 */
[----:B------:R-:W-:-:S05]  /*3070*/  UMOV UR4, URZ ;  /* 0x000000ff00047c82 */ /* 0x000fca0008000000 */
.L_x_8885:
[----:B------:R-:W-:Y:S01]  /*3080*/  MOV R36, R60 ;  /* 0x0000003c00247202 */ /* 0x000fe20000000f00 */
[----:B------:R-:W-:Y:S01]  /*3090*/  HFMA2 R37, -RZ, RZ, 0, 0 ;  /* 0x00000000ff257431 */ /* 0x000fe200000001ff */
[----:B------:R-:W-:Y:S02]  /*30a0*/  MOV R34, R8 ;  /* 0x0000000800227202 */ /* 0x000fe40000000f00 */
[----:B------:R-:W-:Y:S01]  /*30b0*/  MOV R35, R47 ;  /* 0x0000002f00237202 */ /* 0x000fe20000000f00 */
[----:B--2---:R-:W-:Y:S01]  /*30c0*/  IMAD.WIDE.U32 R32, R26, UR4, R36 ;  /* 0x000000041a207c25 */ /* 0x004fe2000f8e0024 */
[----:B------:R-:W-:Y:S02]  /*30d0*/  ISETP.NE.AND P5, PT, R176, RZ, PT ;  /* 0x000000ffb000720c */ /* 0x000fe40003fa5270 */
[----:B------:R-:W-:Y:S01]  /*30e0*/  ISETP.GE.AND P3, PT, R73, R81, PT ;  /* 0x000000514900720c */ /* 0x000fe20003f66270 */
[----:B------:R-:W-:Y:S01]  /*30f0*/  IMAD R0, R27, UR4, R33 ;  /* 0x000000041b007c24 */ /* 0x000fe2000f8e0221 */
[----:B------:R-:W-:Y:S01]  /*3100*/  LEA R38, P1, R32, R45, 0x1 ;  /* 0x0000002d20267211 */ /* 0x000fe200078208ff */
[----:B0-----:R-:W-:Y:S01]  /*3110*/  IMAD.WIDE.U32 R130, R30, UR4, R34 ;  /* 0x000000041e827c25 */ /* 0x001fe2000f8e0022 */
[----:B------:R-:W-:-:S02]  /*3120*/  ISETP.GE.AND P4, PT, R74, R81, PT ;  /* 0x000000514a00720c */ /* 0x000fc40003f86270 */
[----:B------:R-:W-:Y:S01]  /*3130*/  LEA.HI.X R39, R32, R57, R0, 0x1, P1 ;  /* 0x0000003920277211 */ /* 0x000fe200008f0c00 */
[----:B---3--:R-:W-:Y:S01]  /*3140*/  IMAD.WIDE.U32 R126, R24, UR4, R36 ;  /* 0x00000004187e7c25 */ /* 0x008fe2000f8e0024 */
[----:B-1----:R-:W-:Y:S02]  /*3150*/  LEA R36, P0, R130, R28, 0x2 ;  /* 0x0000001c82247211 */ /* 0x002fe400078010ff */
[----:B------:R-:W-:Y:S01]  /*3160*/  ISETP.GE.AND P1, PT, R71, R81, PT ;  /* 0x000000514700720c */ /* 0x000fe20003f26270 */
[----:B------:R-:W-:Y:S01]  /*3170*/  IMAD R37, R31, UR4, R131 ;  /* 0x000000041f257c24 */ /* 0x000fe2000f8e0283 */
[----:B------:R-:W-:Y:S01]  /*3180*/  LEA R34, P2, R126, R53, 0x1 ;  /* 0x000000357e227211 */ /* 0x000fe200078408ff */
[----:B------:R-:W-:Y:S01]  /*3190*/  IMAD R33, R25, UR4, R127 ;  /* 0x0000000419217c24 */ /* 0x000fe2000f8e027f */
[----:B------:R-:W2:Y:S02]  /*31a0*/  @!P5 LDG.E.U16 R149, desc[UR16][R38.64] ;  /* 0x000000102695d981 */ /* 0x000ea4000c1e1500 */
[----:B------:R-:W-:-:S02]  /*31b0*/  LEA.HI.X R37, R130, R29, R37, 0x2, P0 ;  /* 0x0000001d82257211 */ /* 0x000fc400000f1425 */
[-C--:B------:R-:W-:Y:S01]  /*31c0*/  ISETP.GE.AND P0, PT, R70, R81.reuse, PT ;  /* 0x000000514600720c */ /* 0x080fe20003f06270 */
[----:B------:R-:W3:Y:S01]  /*31d0*/  @!P3 LDG.E.U16 R131, desc[UR16][R38.64+0x100] ;  /* 0x000100102683b981 */ /* 0x000ee2000c1e1500 */
[----:B------:R-:W-:Y:S02]  /*31e0*/  LEA.HI.X R35, R126, R54, R33, 0x1, P2 ;  /* 0x000000367e237211 */ /* 0x000fe400010f0c21 */
[-C--:B------:R-:W-:Y:S01]  /*31f0*/  ISETP.GE.AND P2, PT, R72, R81.reuse, PT ;  /* 0x000000514800720c */ /* 0x080fe20003f46270 */
[----:B------:R-:W5:Y:S01]  /*3200*/  @!P1 LDG.E.U16 R32, desc[UR16][R38.64+0x80] ;  /* 0x0000801026209981 */ /* 0x000f62000c1e1500 */
[-C--:B------:R-:W-:Y:S02]  /*3210*/  ISETP.GE.AND P5, PT, R75, R81.reuse, PT ;  /* 0x000000514b00720c */ /* 0x080fe40003fa6270 */
[----:B------:R-:W-:Y:S01]  /*3220*/  ISETP.GE.AND P6, PT, R76, R81, PT ;  /* 0x000000514c00720c */ /* 0x000fe20003fc6270 */
[----:B----4-:R-:W4:Y:S04]  /*3230*/  @!P4 LDG.E.U16 R145, desc[UR16][R38.64+0x140] ;  /* 0x000140102691c981 */ /* 0x010f28000c1e1500 */
[----:B------:R-:W3:Y:S04]  /*3240*/  @!P0 LDG.E.U16 R0, desc[UR16][R38.64+0x40] ;  /* 0x0000401026008981 */ /* 0x000ee8000c1e1500 */
[----:B------:R-:W4:Y:S04]  /*3250*/  @!P2 LDG.E.U16 R130, desc[UR16][R38.64+0xc0] ;  /* 0x0000c0102682a981 */ /* 0x000f28000c1e1500 */
[----:B------:R-:W4:Y:S04]  /*3260*/  @!P5 LDG.E.U16 R146, desc[UR16][R38.64+0x180] ;  /* 0x000180102692d981 */ /* 0x000f28000c1e1500 */
[----:B------:R-:W4:Y:S01]  /*3270*/  @!P6 LDG.E.U16 R147, desc[UR16][R38.64+0x1c0] ;  /* 0x0001c0102693e981 */ /* 0x000f22000c1e1500 */
[----:B------:R-:W-:-:S02]  /*3280*/  P2R R148, PR, RZ, 0x1 ;  /* 0x00000001ff947803 */ /* 0x000fc40000000000 */
[----:B------:R-:W-:Y:S01]  /*3290*/  ISETP.NE.AND P0, PT, R176, RZ, PT ;  /* 0x000000ffb000720c */ /* 0x000fe20003f05270 */
[----:B------:R-:W-:Y:S01]  /*32a0*/  HFMA2 R33, -RZ, RZ, 0, 0 ;  /* 0x00000000ff217431 */ /* 0x000fe200000001ff */
[----:B------:R-:W-:Y:S01]  /*32b0*/  MOV R127, RZ ;  /* 0x000000ff007f7202 */ /* 0x000fe20000000f00 */
[----:B------:R0:W4:Y:S10]  /*32c0*/  LDG.E R126, desc[UR16][R36.64] ;  /* 0x00000010247e7981 */ /* 0x000134000c1e1900 */
[----:B--2---:R-:W-:-:S02]  /*32d0*/  @!P0 PRMT R33, R149, 0x5410, RZ ;  /* 0x0000541095218816 */ /* 0x004fc400000000ff */
[----:B------:R-:W-:Y:S02]  /*32e0*/  ISETP.NE.AND P0, PT, R148, RZ, PT ;  /* 0x000000ff9400720c */ /* 0x000fe40003f05270 */
[----:B-----5:R-:W-:Y:S01]  /*32f0*/  @!P1 PRMT R127, R32, 0x5410, RZ ;  /* 0x00005410207f9816 */ /* 0x020fe200000000ff */
[----:B------:R-:W-:-:S10]  /*3300*/  HFMA2 R32, -RZ, RZ, 0, 0 ;  /* 0x00000000ff207431 */ /* 0x000fd400000001ff */
[----:B---3--:R-:W-:Y:S01]  /*3310*/  @!P0 PRMT R33, R33, 0x5410, R0 ;  /* 0x0000541021218816 */ /* 0x008fe20000000000 */
[----:B------:R-:W-:Y:S01]  /*3320*/  IMAD.MOV.U32 R0, RZ, RZ, RZ ;  /* 0x000000ffff007224 */ /* 0x000fe200078e00ff */
[----:B------:R-:W-:Y:S02]  /*3330*/  @!P3 PRMT R0, R131, 0x5410, RZ ;  /* 0x000054108300b816 */ /* 0x000fe400000000ff */
[----:B----4-:R-:W-:Y:S02]  /*3340*/  @!P2 PRMT R127, R127, 0x5410, R130 ;  /* 0x000054107f7fa816 */ /* 0x010fe40000000082 */
[----:B0-----:R-:W-:Y:S02]  /*3350*/  PRMT R37, R33, 0x7632, R37 ;  /* 0x0000763221257816 */ /* 0x001fe40000000025 */
[----:B------:R-:W-:Y:S02]  /*3360*/  @!P5 PRMT R32, R146, 0x5410, RZ ;  /* 0x000054109220d816 */ /* 0x000fe400000000ff */
[----:B------:R-:W-:-:S02]  /*3370*/  @!P4 PRMT R0, R0, 0x5410, R145 ;  /* 0x000054100000c816 */ /* 0x000fc40000000091 */
[----:B------:R-:W-:Y:S02]  /*3380*/  PRMT R39, R127, 0x7632, R39 ;  /* 0x000076327f277816 */ /* 0x000fe40000000027 */
[----:B------:R-:W-:Y:S01]  /*3390*/  @!P6 PRMT R32, R32, 0x5410, R147 ;  /* 0x000054102020e816 */ /* 0x000fe20000000093 */
[----:B------:R0:W-:Y:S01]  /*33a0*/  STS.U16 [R88], R33 ;  /* 0x0000002158007388 */ /* 0x0001e20000000400 */
[----:B------:R-:W-:Y:S02]  /*33b0*/  PRMT R38, R0, 0x7632, R38 ;  /* 0x0000763200267816 */ /* 0x000fe40000000026 */
[----:B------:R-:W-:Y:S01]  /*33c0*/  PRMT R130, R32, 0x7632, R130 ;  /* 0x0000763220827816 */ /* 0x000fe20000000082 */
        /* <DEDUP_REMOVED lines=9> */
[----:B-1----:R-:W-:-:S03]  /*3460*/  MOV R37, RZ ;  /* 0x000000ff00257202 */ /* 0x002fc60000000f00 */
[----:B------:R-:W4:Y:S04]  /*3470*/  @!P2 LDG.E.U16 R36, desc[UR16][R34.64+0xc0] ;  /* 0x0000c0102224a981 */ /* 0x000f28000c1e1500 */
[----:B--2---:R-:W2:Y:S04]  /*3480*/  @!P0 LDG.E.U16 R32, desc[UR16][R34.64+0x40] ;  /* 0x0000401022208981 */ /* 0x004ea8000c1e1500 */
[----:B------:R-:W5:Y:S04]  /*3490*/  @!P5 LDG.E.U16 R127, desc[UR16][R34.64+0x180] ;  /* 0x00018010227fd981 */ /* 0x000f68000c1e1500 */
[----:B------:R-:W2:Y:S04]  /*34a0*/  @!P4 LDG.E.U16 R39, desc[UR16][R34.64+0x140] ;  /* 0x000140102227c981 */ /* 0x000ea8000c1e1500 */
[----:B------:R-:W2:Y:S01]  /*34b0*/  @!P6 LDG.E.U16 R131, desc[UR16][R34.64+0x1c0] ;  /* 0x0001c0102283e981 */ /* 0x000ea2000c1e1500 */
        /* <DEDUP_REMOVED lines=9> */
[----:B---3--:R-:W-:-:S02]  /*3550*/  @!P1 PRMT R37, R33, 0x5410, RZ ;  /* 0x0000541021259816 */ /* 0x008fc400000000ff */
[----:B------:R-:W-:Y:S01]  /*3560*/  ISETP.GE.AND P1, PT, R60, R81, PT ;  /* 0x000000513c00720c */ /* 0x000fe20003f26270 */
[----:B------:R-:W3:-:S12]  /*3570*/  @!P3 LDG.E.U16 R33, desc[UR16][R34.64+0x100] ;  /* 0x000100102221b981 */ /* 0x000ed8000c1e1500 */
[----:B------:R0:W3:Y:S01]  /*3580*/  @!P1 LDG.E.U16 R0, desc[UR16][R34.64] ;  /* 0x0000001022009981 */ /* 0x0000e2000c1e1500 */
[----:B----4-:R-:W-:Y:S01]  /*3590*/  @!P2 PRMT R37, R37, 0x5410, R36 ;  /* 0x000054102525a816 */ /* 0x010fe20000000024 */
[----:B------:R-:W-:Y:S01]  /*35a0*/  HFMA2 R36, -RZ, RZ, 0, 0 ;  /* 0x00000000ff247431 */ /* 0x000fe200000001ff */
[----:B-----5:R-:W-:-:S04]  /*35b0*/  @!P5 PRMT R38, R127, 0x5410, RZ ;  /* 0x000054107f26d816 */ /* 0x020fc800000000ff */
[----:B--2---:R-:W-:Y:S02]  /*35c0*/  @!P6 PRMT R38, R38, 0x5410, R131 ;  /* 0x000054102626e816 */ /* 0x004fe40000000083 */
[----:B0-----:R-:W-:Y:S01]  /*35d0*/  PRMT R34, R37, 0x7632, R34 ;  /* 0x0000763225227816 */ /* 0x001fe20000000022 */
[----:B------:R-:W0:Y:S01]  /*35e0*/  S2UR UR6, SR_CgaCtaId ;  /* 0x00000000000679c3 */ /* 0x000e220000008800 */
[----:B------:R-:W-:Y:S01]  /*35f0*/  UMOV UR5, 0x400 ;  /* 0x0000040000057882 */ /* 0x000fe20000000000 */
[----:B------:R-:W-:Y:S01]  /*3600*/  IADD3 R131, PT, PT, R177, UR4, RZ ;  /* 0x00000004b1837c10 */ /* 0x000fe2000fffe0ff */
[----:B------:R-:W-:Y:S02]  /*3610*/  HADD2.F32 R150, -RZ, R150.H0_H0 ;  /* 0x20000096ff967230 */ /* 0x000fe40000004100 */
[----:B-1----:R-:W-:Y:S02]  /*3620*/  HADD2.F32 R152, -RZ, R152.H0_H0 ;  /* 0x20000098ff987230 */ /* 0x002fe40000004100 */
[----:B------:R-:W-:-:S02]  /*3630*/  HADD2.F32 R149, -RZ, R149.H0_H0 ;  /* 0x20000095ff957230 */ /* 0x000fc40000004100 */
[----:B------:R-:W-:Y:S02]  /*3640*/  HADD2.F32 R154, -RZ, R154.H0_H0 ;  /* 0x2000009aff9a7230 */ /* 0x000fe40000004100 */
[----:B------:R-:W-:Y:S02]  /*3650*/  HADD2.F32 R151, -RZ, R151.H0_H0 ;  /* 0x20000097ff977230 */ /* 0x000fe40000004100 */
[----:B------:R-:W-:Y:S01]  /*3660*/  HADD2.F32 R156, -RZ, R156.H0_H0 ;  /* 0x2000009cff9c7230 */ /* 0x000fe20000004100 */
[----:B0-----:R-:W-:Y:S01]  /*3670*/  ULEA UR5, UR6, UR5, 0x18 ;  /* 0x0000000506057291 */ /* 0x001fe2000f8ec0ff */
        /* <DEDUP_REMOVED lines=8> */
[----:B---3--:R-:W-:Y:S01]  /*3700*/  @!P3 PRMT R36, R33, 0x5410, RZ ;  /* 0x000054102124b816 */ /* 0x008fe200000000ff */
[----:B------:R-:W-:-:S03]  /*3710*/  HFMA2 R33, -RZ, RZ, 0, 0 ;  /* 0x00000000ff217431 */ /* 0x000fc600000001ff */
[----:B------:R-:W-:Y:S02]  /*3720*/  @!P4 PRMT R36, R36, 0x5410, R39 ;  /* 0x000054102424c816 */ /* 0x000fe40000000027 */
[----:B------:R-:W-:-:S04]  /*3730*/  @!P1 PRMT R33, R0, 0x5410, RZ ;  /* 0x0000541000219816 */ /* 0x000fc800000000ff */
[----:B------:R-:W-:-:S04]  /*3740*/  @!P0 PRMT R33, R33, 0x5410, R32 ;  /* 0x0000541021218816 */ /* 0x000fc80000000020 */
[----:B------:R-:W-:Y:S01]  /*3750*/  PRMT R0, R33, 0x7632, R0 ;  /* 0x0000763221007816 */ /* 0x000fe20000000000 */
[----:B------:R-:W-:Y:S01]  /*3760*/  STS.U16 [R88+0x210], R33 ;  /* 0x0002102158007388 */ /* 0x000fe20000000400 */
[----:B------:R-:W-:Y:S02]  /*3770*/  PRMT R35, R36, 0x7632, R35 ;  /* 0x0000763224237816 */ /* 0x000fe40000000023 */
[----:B------:R-:W-:Y:S01]  /*3780*/  PRMT R39, R38, 0x7632, R39 ;  /* 0x0000763226277816 */ /* 0x000fe20000000027 */
        /* <DEDUP_REMOVED lines=22> */
[----:B------:R-:W-:Y:S01]  /*38f0*/  FMUL.FTZ R148, R129, R32 ;  /* 0x0000002081947220 */ /* 0x000fe20000410000 */
[----:B------:R-:W0:Y:S01]  /*3900*/  MUFU.EX2 R145, R145 ;  /* 0x0000009100917308 */ /* 0x000e220000000800 */
[C---:B------:R-:W-:Y:S02]  /*3910*/  ISETP.NE.AND P1, PT, R10.reuse, RZ, PT ;  /* 0x000000ff0a00720c */ /* 0x040fe40003f25270 */
[----:B------:R-:W-:Y:S01]  /*3920*/  ISETP.NE.AND P0, PT, R10, 0x1f, PT ;  /* 0x0000001f0a00780c */ /* 0x000fe20003f05270 */
[----:B------:R-:W0:Y:S01]  /*3930*/  MUFU.EX2 R0, R0 ;  /* 0x0000000000007308 */ /* 0x000e220000000800 */
[----:B------:R-:W-:-:S03]  /*3940*/  SEL R146, R131, R58, !P1 ;  /* 0x0000003a83927207 */ /* 0x000fc60004800000 */
[----:B------:R-:W0:Y:S01]  /*3950*/  MUFU.EX2 R127, R127 ;  /* 0x0000007f007f7308 */ /* 0x000e220000000800 */
[----:B------:R-:W-:-:S03]  /*3960*/  LEA R160, R146, UR5, 0x2 ;  /* 0x0000000592a07c11 */ /* 0x000fc6000f8e10ff */
[----:B------:R-:W3:Y:S04]  /*3970*/  MUFU.EX2 R130, R130 ;  /* 0x0000008200827308 */ /* 0x000ee80000000800 */
[----:B------:R-:W5:Y:S04]  /*3980*/  MUFU.EX2 R147, R147 ;  /* 0x0000009300937308 */ /* 0x000f680000000800 */
[----:B------:R-:W5:Y:S01]  /*3990*/  MUFU.EX2 R148, R148 ;  /* 0x0000009400947308 */ /* 0x000f620000000800 */
[-C--:B------:R-:W-:Y:S01]  /*39a0*/  FMUL.FTZ R155, R121, R32.reuse ;  /* 0x00000020799b7220 */ /* 0x080fe20000410000 */
[----:B------:R-:W-:Y:S01]  /*39b0*/  FMUL.FTZ R157, R123, R32 ;  /* 0x000000207b9d7220 */ /* 0x000fe20000410000 */
[----:B-1----:R-:W-:Y:S01]  /*39c0*/  HADD2.F32 R34, -RZ, R34.H0_H0 ;  /* 0x20000022ff227230 */ /* 0x002fe20000004100 */
[----:B0-----:R0:W-:Y:S01]  /*39d0*/  STS [R160+0xe98], R145 ;  /* 0x000e9891a0007388 */ /* 0x0011e20000000800 */
[----:B--2---:R-:W-:-:S02]  /*39e0*/  HADD2.F32 R32, -RZ, R33.H0_H0 ;  /* 0x20000021ff207230 */ /* 0x004fc40000004100 */
[----:B---3--:R-:W-:Y:S02]  /*39f0*/  HADD2.F32 R170, -RZ, R35.H0_H0 ;  /* 0x20000023ffaa7230 */ /* 0x008fe40000004100 */
[----:B----4-:R-:W-:Y:S02]  /*3a00*/  HADD2.F32 R36, -RZ, R36.H0_H0 ;  /* 0x20000024ff247230 */ /* 0x010fe40000004100 */
[----:B-----5:R-:W-:Y:S02]  /*3a10*/  HADD2.F32 R172, -RZ, R37.H0_H0 ;  /* 0x20000025ffac7230 */ /* 0x020fe40000004100 */
[----:B------:R-:W-:Y:S02]  /*3a20*/  HADD2.F32 R174, -RZ, R38.H0_H0 ;  /* 0x20000026ffae7230 */ /* 0x000fe40000004100 */
[----:B------:R-:W-:Y:S02]  /*3a30*/  HADD2.F32 R180, -RZ, R39.H0_H0 ;  /* 0x20000027ffb47230 */ /* 0x000fe40000004100 */
[----:B------:R-:W-:Y:S01]  /*3a40*/  HADD2.F32 R182, -RZ, R163.H0_H0 ;  /* 0x200000a3ffb67230 */ /* 0x000fe20000004100 */
[----:B------:R1:W2:Y:S01]  /*3a50*/  MUFU.EX2 R131, R155 ;  /* 0x0000009b00837308 */ /* 0x0002a20000000800 */
[----:B------:R-:W-:Y:S01]  /*3a60*/  FMUL.FTZ R168, R93, R34 ;  /* 0x000000225da87220 */ /* 0x000fe20000410000 */
[----:B0-----:R-:W-:Y:S01]  /*3a70*/  FMUL.FTZ R160, R138, R149 ;  /* 0x000000958aa07220 */ /* 0x001fe20000410000 */
[----:B------:R-:W-:Y:S01]  /*3a80*/  FMUL.FTZ R163, R91, R32 ;  /* 0x000000205ba37220 */ /* 0x000fe20000410000 */
[----:B------:R0:W3:Y:S01]  /*3a90*/  MUFU.EX2 R146, R157 ;  /* 0x0000009d00927308 */ /* 0x0000e20000000800 */
[----:B------:R-:W-:Y:S01]  /*3aa0*/  FMUL.FTZ R165, R95, R170 ;  /* 0x000000aa5fa57220 */ /* 0x000fe20000410000 */
[----:B------:R-:W-:Y:S01]  /*3ab0*/  FMUL.FTZ R38, R97, R36 ;  /* 0x0000002461267220 */ /* 0x000fe20000410000 */
[----:B------:R-:W-:Y:S01]  /*3ac0*/  FMUL.FTZ R39, R99, R172 ;  /* 0x000000ac63277220 */ /* 0x000fe20000410000 */
[----:B------:R-:W-:Y:S01]  /*3ad0*/  FMUL.FTZ R34, R101, R174 ;  /* 0x000000ae65227220 */ /* 0x000fe20000410000 */
[----:B-1----:R-:W-:Y:S01]  /*3ae0*/  FMUL.FTZ R155, R143, R158 ;  /* 0x0000009e8f9b7220 */ /* 0x002fe20000410000 */
[----:B------:R-:W-:Y:S01]  /*3af0*/  FMUL.FTZ R35, R103, R180 ;  /* 0x000000b467237220 */ /* 0x000fe20000410000 */
[----:B------:R-:W-:Y:S01]  /*3b00*/  FMUL.FTZ R182, R105, R182 ;  /* 0x000000b669b67220 */ /* 0x000fe20000410000 */
[----:B0-----:R-:W-:Y:S01]  /*3b10*/  FMUL.FTZ R157, R141, R156 ;  /* 0x0000009c8d9d7220 */ /* 0x001fe20000410000 */
[----:B------:R-:W-:Y:S06]  /*3b20*/  BAR.SYNC.DEFER_BLOCKING 0x0 ;  /* 0x0000000000007b1d */ /* 0x000fec0000010000 */
[----:B--2---:R-:W-:Y:S05]  /*3b30*/  @P0 BRA `(.L_x_8865) ;  /* 0x00000000001c0947 */ /* 0x004fea0003800000 */
[----:B------:R-:W-:Y:S02]  /*3b40*/  ISETP.NE.AND P0, PT, R78, UR7, PT ;  /* 0x000000074e007c0c */ /* 0x000fe4000bf05270 */
[----:B------:R-:W-:-:S11]  /*3b50*/  MOV R167, 0x3f800000 ;  /* 0x3f80000000a77802 */ /* 0x000fd60000000f00 */
[----:B------:R-:W-:Y:S05]  /*3b60*/  @!P0 BRA `(.L_x_8866) ;  /* 0x0000000000148947 */ /* 0x000fea0003800000 */
[----:B------:R-:W-:-:S04]  /*3b70*/  IADD3 R32, PT, PT, R144, UR4, RZ ;  /* 0x0000000490207c10 */ /* 0x000fc8000fffe0ff */
[----:B------:R-:W-:-:S05]  /*3b80*/  LEA R32, R32, UR5, 0x2 ;  /* 0x0000000520207c11 */ /* 0x000fca000f8e10ff */
[----:B------:R2:W4:Y:S01]  /*3b90*/  LDS R167, [R32+0xe98] ;  /* 0x000e980020a77984 */ /* 0x0005220000000800 */
[----:B------:R-:W-:Y:S05]  /*3ba0*/  BRA `(.L_x_8866) ;  /* 0x0000000000047947 */ /* 0x000fea0003800000 */
.L_x_8865:
[----:B------:R0:W1:Y:S02]  /*3bb0*/  LDS R167, [R175+0x169c] ;  /* 0x00169c00afa77984 */ /* 0x0000640000000800 */
.L_x_8866:
[----:B------:R-:W-:Y:S05]  /*3bc0*/  BSYNC.RECONVERGENT B0 ;  /* 0x0000000000007941 */ /* 0x000fea0003800200 */
.L_x_8864:
[----:B------:R-:W-:Y:S01]  /*3bd0*/  ISETP.NE.AND P0, PT, R179, RZ, PT ;  /* 0x000000ffb300720c */ /* 0x000fe20003f05270 */
[----:B------:R-:W-:-:S12]  /*3be0*/  IMAD.MOV.U32 R171, RZ, RZ, RZ ;  /* 0x000000ffffab7224 */ /* 0x000fd800078e00ff */
[----:B--2---:R-:W2:Y:S02]  /*3bf0*/  @P0 LDC R32, c[0x0][0x38c] ;  /* 0x0000e300ff200b82 */ /* 0x004ea40000000800 */
[----:B--2---:R-:W-:-:S04]  /*3c00*/  @P0 IMAD R33, R133, R32, UR4 ;  /* 0x0000000485210e24 */ /* 0x004fc8000f8e0220 */
[----:B------:R-:W-:-:S05]  /*3c10*/  @P0 IMAD.WIDE R32, R33, 0x8, R14 ;  /* 0x0000000821200825 */ /* 0x000fca00078e020e */
[----:B------:R2:W5:Y:S01]  /*3c20*/  @P0 LDG.E R171, desc[UR16][R32.64+0x4] ;  /* 0x0000041020ab0981 */ /* 0x000562000c1e1900 */
[C---:B-1--4-:R-:W-:Y:S01]  /*3c30*/  FMUL.FTZ R36, R148.reuse, R167 ;  /* 0x000000a794247220 */ /* 0x052fe20000410000 */
[----:B------:R-:W-:Y:S01]  /*3c40*/  FFMA.FTZ R37, R148, R182, R35 ;  /* 0x000000b694257223 */ /* 0x000fe20000010023 */
[----:B------:R-:W-:Y:S01]  /*3c50*/  ISETP.NE.AND P0, PT, R173, 0x1f, PT ;  /* 0x0000001fad00780c */ /* 0x000fe20003f05270 */
[----:B------:R-:W-:Y:S01]  /*3c60*/  ULEA UR6, UR4, UR5, 0x3 ;  /* 0x0000000504067291 */ /* 0x000fe2000f8e18ff */
[C---:B------:R-:W-:Y:S01]  /*3c70*/  FMUL.FTZ R169, R147.reuse, R36 ;  /* 0x0000002493a97220 */ /* 0x040fe20000410000 */
[----:B------:R-:W-:Y:S01]  /*3c80*/  FFMA.FTZ R37, R147, R37, R34 ;  /* 0x0000002593257223 */ /* 0x000fe20000010022 */
[C---:B------:R-:W-:Y:S01]  /*3c90*/  ISETP.GT.U32.AND P2, PT, R173.reuse, 0x1d, PT ;  /* 0x0000001dad00780c */ /* 0x040fe20003f44070 */
[----:B------:R-:W-:Y:S01]  /*3ca0*/  BSSY.RECONVERGENT B0, `(.L_x_8867) ;  /* 0x00000cb000007945 */ /* 0x000fe20003800200 */
[C---:B---3--:R-:W-:Y:S01]  /*3cb0*/  FMUL.FTZ R36, R146.reuse, R169 ;  /* 0x000000a992247220 */ /* 0x048fe20000410000 */
        /* <DEDUP_REMOVED lines=37> */
[----:B------:R-:W4:Y:S01]  /*3f10*/  SHFL.UP PT, R32, R37, 0x2, RZ ;  /* 0x0440000025207989 */ /* 0x000f2200000e00ff */
[----:B-1----:R-:W-:Y:S01]  /*3f20*/  @P0 FMUL.FTZ R172, R172, R33 ;  /* 0x00000021acac0220 */ /* 0x002fe20000410000 */
[----:B------:R-:W-:Y:S01]  /*3f30*/  ISETP.GE.AND P0, PT, R90, 0x2, PT ;  /* 0x000000025a00780c */ /* 0x000fe20003f06270 */
[----:B--2---:R-:W-:-:S03]  /*3f40*/  @!P2 FMUL.FTZ R36, R184, R169 ;  /* 0x000000a9b824a220 */ /* 0x004fc60000410000 */
[----:B------:R-:W1:Y:S01]  /*3f50*/  SHFL.UP PT, R33, R172, 0x2, RZ ;  /* 0x04400000ac217989 */ /* 0x000e6200000e00ff */
[----:B---3--:R-:W-:Y:S01]  /*3f60*/  @!P2 FFMA.FTZ R185, R184, R170, R185 ;  /* 0x000000aab8b9a223 */ /* 0x008fe200000100b9 */
[----:B------:R-:W-:Y:S02]  /*3f70*/  @!P2 MOV R184, R36 ;  /* 0x0000002400b8a202 */ /* 0x000fe40000000f00 */
[----:B------:R-:W-:Y:S01]  /*3f80*/  ISETP.GT.U32.AND P2, PT, R173, 0x1b, PT ;  /* 0x0000001bad00780c */ /* 0x000fe20003f44070 */
[----:B----4-:R-:W-:Y:S01]  /*3f90*/  FFMA.FTZ R32, R172, R32, R37 ;  /* 0x00000020ac207223 */ /* 0x010fe20000010025 */
[----:B------:R-:W2:Y:S04]  /*3fa0*/  SHFL.DOWN PT, R170, R185, 0x4, 0x1f ;  /* 0x08801f00b9aa7f89 */ /* 0x000ea800000e0000 */
[----:B------:R-:W3:Y:S01]  /*3fb0*/  SHFL.DOWN PT, R181, R184, 0x4, 0x1f ;  /* 0x08801f00b8b57f89 */ /* 0x000ee200000e0000 */
[----:B------:R-:W-:-:S02]  /*3fc0*/  FSEL R169, R37, R32, !P0 ;  /* 0x0000002025a97208 */ /* 0x000fc40004000000 */
[----:B------:R-:W-:-:S03]  /*3fd0*/  MOV R37, RZ ;  /* 0x000000ff00257202 */ /* 0x000fc60000000f00 */
[----:B------:R-:W4:Y:S01]  /*3fe0*/  SHFL.UP PT, R32, R169, 0x4, RZ ;  /* 0x04800000a9207989 */ /* 0x000f2200000e00ff */
        /* <DEDUP_REMOVED lines=8> */
[----:B----4-:R-:W-:Y:S01]  /*4070*/  FFMA.FTZ R32, R172, R32, R169 ;  /* 0x00000020ac207223 */ /* 0x010fe200000100a9 */
[----:B------:R-:W-:Y:S01]  /*4080*/  ISETP.GE.AND P2, PT, R90, 0x4, PT ;  /* 0x000000045a00780c */ /* 0x000fe20003f46270 */
[----:B------:R-:W-:Y:S02]  /*4090*/  HFMA2 R36, -RZ, RZ, 1.875, 0 ;  /* 0x3f800000ff247431 */ /* 0x000fe400000001ff */
[----:B------:R-:W3:Y:S01]  /*40a0*/  SHFL.DOWN PT, R181, R184, 0x8, 0x1f ;  /* 0x09001f00b8b57f89 */ /* 0x000ee200000e0000 */
[----:B------:R-:W-:-:S03]  /*40b0*/  FSEL R169, R169, R32, !P2 ;  /* 0x00000020a9a97208 */ /* 0x000fc60005000000 */
[----:B------:R-:W-:Y:S01]  /*40c0*/  @!P0 LDS.64 R36, [UR6+0x1718] ;  /* 0x00171806ff248984 */ /* 0x000fe20008000a00 */
[----:B------:R-:W-:-:S03]  /*40d0*/  ISETP.GE.AND P0, PT, R90, 0x8, PT ;  /* 0x000000085a00780c */ /* 0x000fc60003f06270 */
[----:B------:R-:W4:Y:S02]  /*40e0*/  SHFL.UP PT, R32, R169, 0x8, RZ ;  /* 0x05000000a9207989 */ /* 0x000f2400000e00ff */
[----:B-1----:R-:W-:Y:S01]  /*40f0*/  @P2 FMUL.FTZ R172, R172, R33 ;  /* 0x00000021acac2220 */ /* 0x002fe20000410000 */
[----:B------:R-:W-:Y:S01]  /*4100*/  ISETP.GT.U32.AND P2, PT, R173, 0xf, PT ;  /* 0x0000000fad00780c */ /* 0x000fe20003f44070 */
[----:B--2---:R-:W-:-:S03]  /*4110*/  @!P3 FFMA.FTZ R185, R184, R174, R185 ;  /* 0x000000aeb8b9b223 */ /* 0x004fc600000100b9 */
[----:B------:R-:W1:Y:S01]  /*4120*/  SHFL.UP PT, R33, R172, 0x8, RZ ;  /* 0x05000000ac217989 */ /* 0x000e6200000e00ff */
[----:B---3--:R-:W-:-:S05]  /*4130*/  @!P3 FMUL.FTZ R170, R184, R181 ;  /* 0x000000b5b8aab220 */ /* 0x008fca0000410000 */
[----:B------:R-:W-:Y:S02]  /*4140*/  @!P3 MOV R184, R170 ;  /* 0x000000aa00b8b202 */ /* 0x000fe40000000f00 */
[----:B------:R-:W2:Y:S01]  /*4150*/  SHFL.DOWN PT, R170, R185, 0x10, 0x1f ;  /* 0x0a001f00b9aa7f89 */ /* 0x000ea200000e0000 */
[----:B----4-:R-:W-:-:S03]  /*4160*/  FFMA.FTZ R32, R172, R32, R169 ;  /* 0x00000020ac207223 */ /* 0x010fc600000100a9 */
[----:B------:R-:W3:Y:S02]  /*4170*/  SHFL.DOWN PT, R183, R184, 0x10, 0x1f ;  /* 0x0a001f00b8b77f89 */ /* 0x000ee400000e0000 */
[----:B------:R-:W-:Y:S01]  /*4180*/  FSEL R181, R169, R32, !P0 ;  /* 0x00000020a9b57208 */ /* 0x000fe20004000000 */
[----:B-1----:R-:W-:Y:S01]  /*4190*/  @P0 FMUL.FTZ R172, R172, R33 ;  /* 0x00000021acac0220 */ /* 0x002fe20000410000 */
[----:B------:R-:W-:-:S03]  /*41a0*/  ISETP.GE.AND P0, PT, R90, 0x10, PT ;  /* 0x000000105a00780c */ /* 0x000fc60003f06270 */
[----:B------:R-:W1:Y:S04]  /*41b0*/  SHFL.UP PT, R32, R181, 0x10, RZ ;  /* 0x06000000b5207989 */ /* 0x000e6800000e00ff */
[----:B------:R-:W4:Y:S04]  /*41c0*/  SHFL.UP PT, R33, R172, 0x10, RZ ;  /* 0x06000000ac217989 */ /* 0x000f2800000e00ff */
[----:B------:R-:W-:Y:S01]  /*41d0*/  SHFL.IDX PT, R187, R37, RZ, 0x1f ;  /* 0x00001fff25bb7589 */ /* 0x000fe200000e0000 */
[C---:B--2---:R-:W-:Y:S01]  /*41e0*/  @!P2 FFMA.FTZ R185, R184.reuse, R170, R185 ;  /* 0x000000aab8b9a223 */ /* 0x044fe200000100b9 */
[----:B---3--:R-:W-:-:S04]  /*41f0*/  @!P2 FMUL.FTZ R169, R184, R183 ;  /* 0x000000b7b8a9a220 */ /* 0x008fc80000410000 */
[----:B------:R-:W-:Y:S01]  /*4200*/  SHFL.DOWN PT, R170, R185, 0x1, 0x1f ;  /* 0x08201f00b9aa7f89 */ /* 0x000fe200000e0000 */
[----:B------:R-:W-:-:S03]  /*4210*/  @!P2 MOV R184, R169 ;  /* 0x000000a900b8a202 */ /* 0x000fc60000000f00 */
[----:B------:R-:W-:Y:S01]  /*4220*/  SHFL.IDX PT, R185, R185, RZ, 0x1f ;  /* 0x00001fffb9b97589 */ /* 0x000fe200000e0000 */
[----:B------:R-:W-:Y:S01]  /*4230*/  ISETP.NE.AND P2, PT, R10, 0x1f, PT ;  /* 0x0000001f0a00780c */ /* 0x000fe20003f45270 */
[C---:B-1----:R-:W-:Y:S02]  /*4240*/  FFMA.FTZ R32, R172.reuse, R32, R181 ;  /* 0x00000020ac207223 */ /* 0x042fe400000100b5 */
[----:B------:R-:W1:Y:S01]  /*4250*/  SHFL.DOWN PT, R169, R184, 0x1, 0x1f ;  /* 0x08201f00b8a97f89 */ /* 0x000e6200000e0000 */
[----:B----4-:R-:W-:Y:S02]  /*4260*/  @P0 FMUL.FTZ R172, R172, R33 ;  /* 0x00000021acac0220 */ /* 0x010fe40000410000 */
[----:B------:R-:W-:Y:S01]  /*4270*/  FSEL R181, R181, R32, !P0 ;  /* 0x00000020b5b57208 */ /* 0x000fe20004000000 */
[----:B------:R-:W2:Y:S04]  /*4280*/  SHFL.IDX PT, R184, R184, RZ, 0x1f ;  /* 0x00001fffb8b87589 */ /* 0x000ea800000e0000 */
[----:B------:R-:W-:Y:S04]  /*4290*/  SHFL.UP PT, R180, R172, 0x1, RZ ;  /* 0x04200000acb47989 */ /* 0x000fe800000e00ff */
[----:B------:R-:W-:Y:S01]  /*42a0*/  SHFL.UP PT, R181, R181, 0x1, RZ ;  /* 0x04200000b5b57989 */ /* 0x000fe200000e00ff */
[----:B-1----:R-:W-:-:S04]  /*42b0*/  @P2 FFMA.FTZ R187, R169, R187, R170 ;  /* 0x000000bba9bb2223 */ /* 0x002fc800000100aa */
[----:B------:R-:W-:Y:S01]  /*42c0*/  FFMA.FTZ R167, R187, R167, R182 ;  /* 0x000000a7bba77223 */ /* 0x000fe200000100b6 */
[C---:B--2---:R-:W-:Y:S01]  /*42d0*/  FFMA.FTZ R37, R184.reuse, R37, R185 ;  /* 0x00000025b8257223 */ /* 0x044fe200000100b9 */
[----:B------:R-:W-:Y:S02]  /*42e0*/  FMUL.FTZ R36, R184, R36 ;  /* 0x00000024b8247220 */ /* 0x000fe40000410000 */
[----:B------:R-:W-:-:S04]  /*42f0*/  FFMA.FTZ R170, R148, R167, R35 ;  /* 0x000000a794aa7223 */ /* 0x000fc80000010023 */
[----:B------:R-:W-:Y:S01]  /*4300*/  FFMA.FTZ R169, R147, R170, R34 ;  /* 0x000000aa93a97223 */ /* 0x000fe20000010022 */
[----:B------:R-:W-:-:S04]  /*4310*/  IMAD.WIDE.U32 R34, R22, UR4, R18 ;  /* 0x0000000416227c25 */ /* 0x000fc8000f8e0012 */
[----:B------:R-:W-:Y:S01]  /*4320*/  FFMA.FTZ R174, R146, R169, R39 ;  /* 0x000000a992ae7223 */ /* 0x000fe20000010027 */
[----:B------:R-:W-:Y:S01]  /*4330*/  IMAD R33, R23, UR4, R35 ;  /* 0x0000000417217c24 */ /* 0x000fe2000f8e0223 */
[----:B------:R-:W-:-:S04]  /*4340*/  LEA R32, P0, R34, UR8, 0x2 ;  /* 0x0000000822207c11 */ /* 0x000fc8000f8010ff */
[----:B------:R-:W-:Y:S02]  /*4350*/  LEA.HI.X R33, R34, UR9, R33, 0x2, P0 ;  /* 0x0000000922217c11 */ /* 0x000fe400080f1421 */
[----:B------:R-:W-:-:S13]  /*4360*/  ISETP.NE.AND P0, PT, R10, RZ, PT ;  /* 0x000000ff0a00720c */ /* 0x000fda0003f05270 */
[----:B------:R-:W-:Y:S04]  /*4370*/  @!P0 STS.64 [UR6+0x1718], R36 ;  /* 0x00171824ff008988 */ /* 0x000fe80008000a06 */
[----:B-----5:R1:W2:Y:S02]  /*4380*/  SHFL.IDX PT, R183, R171, RZ, 0x1f ;  /* 0x00001fffabb77589 */ /* 0x0202a400000e0000 */
[----:B-1----:R-:W-:Y:S01]  /*4390*/  FFMA.FTZ R171, R131, R174, R38 ;  /* 0x000000ae83ab7223 */ /* 0x002fe20000010026 */
[----:B------:R-:W-:-:S04]  /*43a0*/  IMAD.WIDE.U32 R38, R20, UR4, R16 ;  /* 0x0000000414267c25 */ /* 0x000fc8000f8e0010 */
[----:B------:R-:W-:Y:S01]  /*43b0*/  FFMA.FTZ R172, R130, R171, R165 ;  /* 0x000000ab82ac7223 */ /* 0x000fe200000100a5 */
[----:B------:R-:W-:-:S03]  /*43c0*/  IMAD R35, R21, UR4, R39 ;  /* 0x0000000415237c24 */ /* 0x000fc6000f8e0227 */
[----:B------:R-:W-:-:S04]  /*43d0*/  FFMA.FTZ R39, R127, R172, R168 ;  /* 0x000000ac7f277223 */ /* 0x000fc800000100a8 */
[-C--:B------:R-:W-:Y:S01]  /*43e0*/  FFMA.FTZ R163, R0, R39.reuse, R163 ;  /* 0x0000002700a37223 */ /* 0x080fe200000100a3 */
[----:B------:R-:W-:Y:S01]  /*43f0*/  FMUL.FTZ R165, R115, R39 ;  /* 0x0000002773a57220 */ /* 0x000fe20000410000 */
[----:B--2---:R-:W-:Y:S01]  /*4400*/  @P1 FFMA.FTZ R183, R180, R183, R181 ;  /* 0x000000b7b4b71223 */ /* 0x004fe200000100b5 */
[----:B------:R-:W-:Y:S02]  /*4410*/  LEA R34, P1, R38, UR10, 0x2 ;  /* 0x0000000a26227c11 */ /* 0x000fe4000f8210ff */
[----:B------:R-:W-:Y:S01]  /*4420*/  FMUL.FTZ R168, R104, R165 ;  /* 0x000000a568a87220 */ /* 0x000fe20000410000 */
[----:B------:R-:W-:Y:S01]  /*4430*/  FFMA.FTZ R180, R145, R183, R166 ;  /* 0x000000b791b47223 */ /* 0x000fe200000100a6 */
[----:B------:R-:W-:Y:S01]  /*4440*/  FMUL.FTZ R145, R113, R163 ;  /* 0x000000a371917220 */ /* 0x000fe20000410000 */
[----:B------:R-:W-:Y:S02]  /*4450*/  LEA.HI.X R35, R38, UR11, R35, 0x2, P1 ;  /* 0x0000000b26237c11 */ /* 0x000fe400088f1423 */
[----:B------:R-:W-:Y:S01]  /*4460*/  FFMA.FTZ R182, R0, R180, R161 ;  /* 0x000000b400b67223 */ /* 0x000fe200000100a1 */
[----:B------:R-:W-:Y:S01]  /*4470*/  FADD.FTZ R0, -R166, R180 ;  /* 0x000000b4a6007221 */ /* 0x000fe20000010100 */
[----:B------:R-:W-:-:S02]  /*4480*/  FMUL.FTZ R166, R102, R145 ;  /* 0x0000009166a67220 */ /* 0x000fc40000410000 */
[----:B------:R-:W-:Y:S01]  /*4490*/  FADD.FTZ R161, -R161, R182 ;  /* 0x000000b6a1a17221 */ /* 0x000fe20000010100 */
[----:B------:R-:W-:Y:S01]  /*44a0*/  FFMA.FTZ R38, R0, R145, RZ ;  /* 0x0000009100267223 */ /* 0x000fe200000100ff */
[----:B------:R-:W-:Y:S01]  /*44b0*/  FFMA.FTZ R181, R127, R182, R160 ;  /* 0x000000b67fb57223 */ /* 0x000fe200000100a0 */
[----:B------:R-:W-:Y:S01]  /*44c0*/  FMUL.FTZ R145, R117, R172 ;  /* 0x000000ac75917220 */ /* 0x000fe20000410000 */
[----:B------:R1:W-:Y:S01]  /*44d0*/  STS [R59], R166 ;  /* 0x000000a63b007388 */ /* 0x0003e20000000800 */
[----:B------:R-:W-:Y:S01]  /*44e0*/  FFMA.FTZ R38, R161, R165, R38 ;  /* 0x000000a5a1267223 */ /* 0x000fe20000010026 */
[----:B------:R-:W-:Y:S01]  /*44f0*/  FADD.FTZ R127, -R160, R181 ;  /* 0x000000b5a07f7221 */ /* 0x000fe20000010100 */
[----:B------:R-:W-:Y:S01]  /*4500*/  FFMA.FTZ R184, R130, R181, R159 ;  /* 0x000000b582b87223 */ /* 0x000fe2000001009f */
[----:B------:R-:W-:Y:S01]  /*4510*/  FMUL.FTZ R165, R119, R171 ;  /* 0x000000ab77a57220 */ /* 0x000fe20000410000 */
[----:B------:R2:W-:Y:S01]  /*4520*/  STS [R61+0x4], R168 ;  /* 0x000004a83d007388 */ /* 0x0005e20000000800 */
[----:B------:R-:W-:Y:S01]  /*4530*/  FFMA.FTZ R38, R127, R145, R38 ;  /* 0x000000917f267223 */ /* 0x000fe20000010026 */
[----:B------:R-:W-:Y:S01]  /*4540*/  FFMA.FTZ R186, R131, R184, R164 ;  /* 0x000000b883ba7223 */ /* 0x000fe200000100a4 */
[----:B------:R-:W-:Y:S01]  /*4550*/  FADD.FTZ R159, -R159, R184 ;  /* 0x000000b89f9f7221 */ /* 0x000fe20000010100 */
[----:B------:R-:W-:Y:S01]  /*4560*/  FMUL.FTZ R131, R121, R174 ;  /* 0x000000ae79837220 */ /* 0x000fe20000410000 */
[-C--:B------:R-:W-:Y:S01]  /*4570*/  FMUL.FTZ R130, R108, R165.reuse ;  /* 0x000000a56c827220 */ /* 0x080fe20000410000 */
[----:B------:R-:W-:Y:S01]  /*4580*/  FADD.FTZ R37, -R164, R186 ;  /* 0x000000baa4257221 */ /* 0x000fe20000010100 */
[----:B------:R-:W-:Y:S01]  /*4590*/  FFMA.FTZ R38, R159, R165, R38 ;  /* 0x000000a59f267223 */ /* 0x000fe20000010026 */
[----:B-1----:R-:W-:Y:S01]  /*45a0*/  FFMA.FTZ R166, R146, R186, R157 ;  /* 0x000000ba92a67223 */ /* 0x002fe2000001009d */
[----:B------:R-:W-:Y:S01]  /*45b0*/  FMUL.FTZ R160, R110, R131 ;  /* 0x000000836ea07220 */ /* 0x000fe20000410000 */
[----:B------:R-:W-:Y:S01]  /*45c0*/  FMUL.FTZ R165, R129, R167 ;  /* 0x000000a781a57220 */ /* 0x000fe20000410000 */
[----:B------:R-:W-:Y:S01]  /*45d0*/  FFMA.FTZ R38, R37, R131, R38 ;  /* 0x0000008325267223 */ /* 0x000fe20000010026 */
[----:B--2---:R-:W-:Y:S01]  /*45e0*/  FFMA.FTZ R168, R147, R166, R162 ;  /* 0x000000a693a87223 */ /* 0x004fe200000100a2 */
[----:B------:R-:W-:Y:S01]  /*45f0*/  FMUL.FTZ R131, R123, R169 ;  /* 0x000000a97b837220 */ /* 0x000fe20000410000 */
[----:B------:R-:W-:Y:S01]  /*4600*/  FMUL.FTZ R147, R125, R170 ;  /* 0x000000aa7d937220 */ /* 0x000fe20000410000 */
[----:B------:R1:W-:Y:S01]  /*4610*/  STS [R61+0x10], R160 ;  /* 0x000010a03d007388 */ /* 0x0003e20000000800 */
[----:B------:R-:W-:Y:S01]  /*4620*/  FFMA.FTZ R188, R148, R168, R155 ;  /* 0x000000a894bc7223 */ /* 0x000fe2000001009b */
[----:B------:R-:W-:Y:S01]  /*4630*/  FMUL.FTZ R36, R106, R145 ;  /* 0x000000916a247220 */ /* 0x000fe20000410000 */
[----:B------:R-:W-:Y:S01]  /*4640*/  FMUL.FTZ R164, R112, R131 ;  /* 0x0000008370a47220 */ /* 0x000fe20000410000 */
[----:B------:R-:W-:Y:S01]  /*4650*/  FMUL.FTZ R148, R114, R147 ;  /* 0x0000009372947220 */ /* 0x000fe20000410000 */
[----:B------:R2:W-:Y:S01]  /*4660*/  STS [R61+0xc], R130 ;  /* 0x00000c823d007388 */ /* 0x0005e20000000800 */
[----:B------:R-:W-:Y:S01]  /*4670*/  FADD.FTZ R157, -R157, R166 ;  /* 0x000000a69d9d7221 */ /* 0x000fe20000010100 */
[----:B------:R-:W-:Y:S01]  /*4680*/  FADD.FTZ R145, -R162, R168 ;  /* 0x000000a8a2917221 */ /* 0x000fe20000010100 */
[----:B------:R-:W-:Y:S01]  /*4690*/  FADD.FTZ R155, -R155, R188 ;  /* 0x000000bc9b9b7221 */ /* 0x000fe20000010100 */
[----:B------:R3:W-:Y:S01]  /*46a0*/  STS [R61+0x8], R36 ;  /* 0x000008243d007388 */ /* 0x0007e20000000800 */
[----:B-1----:R-:W-:Y:S01]  /*46b0*/  FMUL.FTZ R160, R116, R165 ;  /* 0x000000a574a07220 */ /* 0x002fe20000410000 */
[----:B------:R-:W-:Y:S01]  /*46c0*/  FFMA.FTZ R38, R157, R131, R38 ;  /* 0x000000839d267223 */ /* 0x000fe20000010026 */
[----:B------:R-:W-:Y:S01]  /*46d0*/  FMUL.FTZ R146, R97, R184 ;  /* 0x000000b861927220 */ /* 0x000fe20000410000 */
[----:B------:R1:W-:Y:S01]  /*46e0*/  STS [R61+0x14], R164 ;  /* 0x000014a43d007388 */ /* 0x0003e20000000800 */
[----:B------:R-:W-:Y:S01]  /*46f0*/  FMUL.FTZ R162, R103, R168 ;  /* 0x000000a867a27220 */ /* 0x000fe20000410000 */
[----:B------:R-:W-:Y:S01]  /*4700*/  FFMA.FTZ R38, R145, R147, R38 ;  /* 0x0000009391267223 */ /* 0x000fe20000010026 */
[----:B--2---:R-:W-:Y:S01]  /*4710*/  FMUL.FTZ R130, R95, R181 ;  /* 0x000000b55f827220 */ /* 0x004fe20000410000 */
[----:B------:R2:W-:Y:S01]  /*4720*/  STS [R61+0x18], R148 ;  /* 0x000018943d007388 */ /* 0x0005e20000000800 */
[----:B---3--:R-:W-:Y:S01]  /*4730*/  FMUL.FTZ R36, R91, R180 ;  /* 0x000000b45b247220 */ /* 0x008fe20000410000 */
[----:B------:R-:W-:-:S02]  /*4740*/  FFMA.FTZ R190, R155, R165, R38 ;  /* 0x000000a59bbe7223 */ /* 0x000fc40000010026 */
[----:B------:R3:W-:Y:S01]  /*4750*/  STS [R61+0x1c], R160 ;  /* 0x00001ca03d007388 */ /* 0x0007e20000000800 */
[----:B------:R-:W-:Y:S01]  /*4760*/  FMUL.FTZ R38, R93, R182 ;  /* 0x000000b65d267220 */ /* 0x000fe20000410000 */
[----:B-1----:R-:W-:Y:S01]  /*4770*/  IADD3 R164, PT, PT, -R178, UR12, RZ ;  /* 0x0000000cb2a47c10 */ /* 0x002fe2000fffe1ff */
[----:B------:R-:W-:Y:S03]  /*4780*/  BAR.SYNC.DEFER_BLOCKING 0x0 ;  /* 0x0000000000007b1d */ /* 0x000fe60000010000 */
[C---:B------:R-:W-:Y:S01]  /*4790*/  ISETP.GE.AND P1, PT, R164.reuse, 0x1, PT ;  /* 0x00000001a400780c */ /* 0x040fe20003f26270 */
[----:B--2---:R-:W-:Y:S01]  /*47a0*/  FMUL.FTZ R148, R99, R186 ;  /* 0x000000ba63947220 */ /* 0x004fe20000410000 */
[C---:B------:R-:W-:Y:S01]  /*47b0*/  ISETP.GE.AND P2, PT, R164.reuse, 0x21, PT ;  /* 0x00000021a400780c */ /* 0x040fe20003f46270 */
[----:B---3--:R-:W-:Y:S01]  /*47c0*/  FMUL.FTZ R160, R101, R166 ;  /* 0x000000a665a07220 */ /* 0x008fe20000410000 */
[----:B------:R-:W-:-:S02]  /*47d0*/  ISETP.GE.AND P3, PT, R164, 0x41, PT ;  /* 0x00000041a400780c */ /* 0x000fc40003f66270 */
        /* <DEDUP_REMOVED lines=23> */
.L_x_8868:
[----:B------:R-:W-:Y:S05]  /*4950*/  BSYNC.RECONVERGENT B0 ;  /* 0x0000000000007941 */ /* 0x000fea0003800200 */
.L_x_8867:
[----:B--2---:R1:W2:Y:S01]  /*4960*/  LDS R131, [R62+0x4a0] ;  /* 0x0004a0003e837984 */ /* 0x0042a20000000800 */
[----:B------:R-:W-:Y:S04]  /*4970*/  BSSY.RECONVERGENT B0, `(.L_x_8869) ;  /* 0x0000004000007945 */ /* 0x000fe80003800200 */
[----:B------:R-:W-:Y:S05]  /*4980*/  @!P2 BRA `(.L_x_8870) ;  /* 0x000000000008a947 */ /* 0x000fea0003800000 */
[----:B------:R3:W-:Y:S04]  /*4990*/  REDG.E.ADD.F32.FTZ.RN.STRONG.GPU desc[UR16][R32.64+0x80], R147 ;  /* 0x00008093200079a6 */ /* 0x0007e8000c12f310 */
[----:B--2---:R3:W-:Y:S02]  /*49a0*/  REDG.E.ADD.F32.FTZ.RN.STRONG.GPU desc[UR16][R34.64+0x80], R131 ;  /* 0x00008083220079a6 */ /* 0x0047e4000c12f310 */
.L_x_8870:
[----:B------:R-:W-:Y:S05]  /*49b0*/  BSYNC.RECONVERGENT B0 ;  /* 0x0000000000007941 */ /* 0x000fea0003800200 */
.L_x_8869:
[----:B--23--:R2:W3:Y:S01]  /*49c0*/  LDS R131, [R63+0x520] ;  /* 0x000520003f837984 */ /* 0x00c4e20000000800 */
[----:B------:R-:W-:Y:S04]  /*49d0*/  BSSY.RECONVERGENT B0, `(.L_x_8871) ;  /* 0x0000004000007945 */ /* 0x000fe80003800200 */
[----:B------:R-:W-:Y:S05]  /*49e0*/  @!P3 BRA `(.L_x_8872) ;  /* 0x000000000008b947 */ /* 0x000fea0003800000 */
[----:B------:R4:W-:Y:S04]  /*49f0*/  REDG.E.ADD.F32.FTZ.RN.STRONG.GPU desc[UR16][R32.64+0x100], R165 ;  /* 0x000100a5200079a6 */ /* 0x0009e8000c12f310 */
[----:B---3--:R4:W-:Y:S02]  /*4a00*/  REDG.E.ADD.F32.FTZ.RN.STRONG.GPU desc[UR16][R34.64+0x100], R131 ;  /* 0x00010083220079a6 */ /* 0x0089e4000c12f310 */
.L_x_8872:
[----:B------:R-:W-:Y:S05]  /*4a10*/  BSYNC.RECONVERGENT B0 ;  /* 0x0000000000007941 */ /* 0x000fea0003800200 */
.L_x_8871:
        /* <DEDUP_REMOVED lines=9> */
.L_x_8874:
[----:B------:R-:W-:Y:S05]  /*4ab0*/  BSYNC.RECONVERGENT B0 ;  /* 0x0000000000007941 */ /* 0x000fea0003800200 */
.L_x_8873:
[----:B----4-:R4:W0:Y:S01]  /*4ac0*/  LDS R131, [R65+0x620] ;  /* 0x0006200041837984 */ /* 0x0108220000000800 */
[----:B------:R-:W-:Y:S04]  /*4ad0*/  BSSY.RECONVERGENT B0, `(.L_x_8875) ;  /* 0x0000004000007945 */ /* 0x000fe80003800200 */
[----:B------:R-:W-:Y:S05]  /*4ae0*/  @!P1 BRA `(.L_x_8876) ;  /* 0x0000000000089947 */ /* 0x000fea0003800000 */
[----:B0-----:R0:W-:Y:S04]  /*4af0*/  REDG.E.ADD.F32.FTZ.RN.STRONG.GPU desc[UR16][R32.64+0x200], R183 ;  /* 0x000200b7200079a6 */ /* 0x0011e8000c12f310 */
[----:B------:R0:W-:Y:S02]  /*4b00*/  REDG.E.ADD.F32.FTZ.RN.STRONG.GPU desc[UR16][R34.64+0x200], R131 ;  /* 0x00020083220079a6 */ /* 0x0001e4000c12f310 */
.L_x_8876:
[----:B------:R-:W-:Y:S05]  /*4b10*/  BSYNC.RECONVERGENT B0 ;  /* 0x0000000000007941 */ /* 0x000fea0003800200 */
.L_x_8875:
[----:B0-----:R0:W0:Y:S01]  /*4b20*/  LDS R131, [R66+0x6a0] ;  /* 0x0006a00042837984 */ /* 0x0010220000000800 */
[----:B------:R-:W-:Y:S04]  /*4b30*/  BSSY.RECONVERGENT B0, `(.L_x_8877) ;  /* 0x0000004000007945 */ /* 0x000fe80003800200 */
[----:B------:R-:W-:Y:S05]  /*4b40*/  @!P2 BRA `(.L_x_8878) ;  /* 0x000000000008a947 */ /* 0x000fea0003800000 */
[----:B------:R1:W-:Y:S04]  /*4b50*/  REDG.E.ADD.F32.FTZ.RN.STRONG.GPU desc[UR16][R32.64+0x280], R185 ;  /* 0x000280b9200079a6 */ /* 0x0003e8000c12f310 */
[----:B0-----:R1:W-:Y:S02]  /*4b60*/  REDG.E.ADD.F32.FTZ.RN.STRONG.GPU desc[UR16][R34.64+0x280], R131 ;  /* 0x00028083220079a6 */ /* 0x0013e4000c12f310 */
.L_x_8878:
[----:B------:R-:W-:Y:S05]  /*4b70*/  BSYNC.RECONVERGENT B0 ;  /* 0x0000000000007941 */ /* 0x000fea0003800200 */
.L_x_8877:
[----:B01----:R0:W1:Y:S01]  /*4b80*/  LDS R131, [R67+0x720] ;  /* 0x0007200043837984 */ /* 0x0030620000000800 */
[----:B------:R-:W-:Y:S04]  /*4b90*/  BSSY.RECONVERGENT B0, `(.L_x_8879) ;  /* 0x0000004000007945 */ /* 0x000fe80003800200 */
[----:B------:R-:W-:Y:S05]  /*4ba0*/  @!P3 BRA `(.L_x_8880) ;  /* 0x000000000008b947 */ /* 0x000fea0003800000 */
[----:B------:R0:W-:Y:S04]  /*4bb0*/  REDG.E.ADD.F32.FTZ.RN.STRONG.GPU desc[UR16][R32.64+0x300], R187 ;  /* 0x000300bb200079a6 */ /* 0x0001e8000c12f310 */
[----:B-1----:R0:W-:Y:S02]  /*4bc0*/  REDG.E.ADD.F32.FTZ.RN.STRONG.GPU desc[UR16][R34.64+0x300], R131 ;  /* 0x00030083220079a6 */ /* 0x0021e4000c12f310 */
.L_x_8880:
[----:B------:R-:W-:Y:S05]  /*4bd0*/  BSYNC.RECONVERGENT B0 ;  /* 0x0000000000007941 */ /* 0x000fea0003800200 */
.L_x_8879:
[----:B01----:R0:W1:Y:S01]  /*4be0*/  LDS R131, [R68+0x7a0] ;  /* 0x0007a00044837984 */ /* 0x0030620000000800 */
[----:B------:R-:W-:Y:S04]  /*4bf0*/  BSSY.RECONVERGENT B0, `(.L_x_8881) ;  /* 0x0000004000007945 */ /* 0x000fe80003800200 */
[----:B------:R-:W-:Y:S05]  /*4c00*/  @!P4 BRA `(.L_x_8882) ;  /* 0x000000000008c947 */ /* 0x000fea0003800000 */
[----:B------:R0:W-:Y:S04]  /*4c10*/  REDG.E.ADD.F32.FTZ.RN.STRONG.GPU desc[UR16][R32.64+0x380], R189 ;  /* 0x000380bd200079a6 */ /* 0x0001e8000c12f310 */
[----:B-1----:R0:W-:Y:S02]  /*4c20*/  REDG.E.ADD.F32.FTZ.RN.STRONG.GPU desc[UR16][R34.64+0x380], R131 ;  /* 0x00038083220079a6 */ /* 0x0021e4000c12f310 */
.L_x_8882:
[----:B------:R-:W-:Y:S05]  /*4c30*/  BSYNC.RECONVERGENT B0 ;  /* 0x0000000000007941 */ /* 0x000fea0003800200 */
.L_x_8881:
[----:B0-----:R-:W0:Y:S01]  /*4c40*/  SHFL.DOWN P1, R35, R190, 0x1, 0x1f ;  /* 0x08201f00be237f89 */ /* 0x001e220000020000 */
[CC--:B------:R-:W-:Y:S01]  /*4c50*/  FMUL.FTZ R34, R126.reuse, R171.reuse ;  /* 0x000000ab7e227220 */ /* 0x0c0fe20000410000 */
[----:B------:R-:W-:Y:S01]  /*4c60*/  FMUL.FTZ R32, R126, R172 ;  /* 0x000000ac7e207220 */ /* 0x000fe20000410000 */
[----:B------:R-:W-:Y:S01]  /*4c70*/  FMUL.FTZ R151, R151, R174 ;  /* 0x000000ae97977220 */ /* 0x000fe20000410000 */
[----:B------:R-:W-:Y:S01]  /*4c80*/  FMUL.FTZ R33, R154, R171 ;  /* 0x000000ab9a217220 */ /* 0x000fe20000410000 */
[----:B------:R-:W-:Y:S01]  /*4c90*/  FMUL.FTZ R159, R159, R34 ;  /* 0x000000229f9f7220 */ /* 0x000fe20000410000 */
[----:B------:R-:W-:Y:S01]  /*4ca0*/  FMUL.FTZ R127, R127, R32 ;  /* 0x000000207f7f7220 */ /* 0x000fe20000410000 */
[C---:B------:R-:W-:Y:S01]  /*4cb0*/  FMUL.FTZ R174, R126.reuse, R174 ;  /* 0x000000ae7eae7220 */ /* 0x040fe20000410000 */
[----:B------:R-:W-:Y:S01]  /*4cc0*/  FMUL.FTZ R32, R126, R169 ;  /* 0x000000a97e207220 */ /* 0x000fe20000410000 */
[----:B------:R-:W-:Y:S01]  /*4cd0*/  ISETP.NE.AND P2, PT, R90, RZ, PT ;  /* 0x000000ff5a00720c */ /* 0x000fe20003f45270 */
[-C--:B------:R-:W-:Y:S01]  /*4ce0*/  FFMA.FTZ R124, R119, R33.reuse, R124 ;  /* 0x00000021777c7223 */ /* 0x080fe2000001007c */
[----:B------:R-:W-:Y:S01]  /*4cf0*/  FFMA.FTZ R159, R108, R33, R159 ;  /* 0x000000216c9f7223 */ /* 0x000fe2000001009f */
[----:B------:R-:W-:Y:S01]  /*4d00*/  FMUL.FTZ R37, R37, R174 ;  /* 0x000000ae25257220 */ /* 0x000fe20000410000 */
[----:B------:R-:W-:Y:S01]  /*4d10*/  FMUL.FTZ R157, R157, R32 ;  /* 0x000000209d9d7220 */ /* 0x000fe20000410000 */
[-C--:B------:R-:W-:Y:S01]  /*4d20*/  FMUL.FTZ R153, R153, R170.reuse ;  /* 0x000000aa99997220 */ /* 0x080fe20000410000 */
        /* <DEDUP_REMOVED lines=8> */
[----:B------:R-:W-:Y:S01]  /*4db0*/  FMUL.FTZ R145, R145, R170 ;  /* 0x000000aa91917220 */ /* 0x000fe20000410000 */
[----:B0-----:R-:W-:Y:S01]  /*4dc0*/  @P1 FADD R35, R190, R35 ;  /* 0x00000023be231221 */ /* 0x001fe20000000000 */
[----:B------:R-:W-:Y:S01]  /*4dd0*/  FMUL.FTZ R163, R0, R163 ;  /* 0x000000a300a37220 */ /* 0x000fe20000410000 */
[----:B------:R-:W-:Y:S01]  /*4de0*/  FFMA.FTZ R32, R106, R149, R127 ;  /* 0x000000956a207223 */ /* 0x000fe2000001007f */
[----:B------:R-:W-:Y:S01]  /*4df0*/  FFMA.FTZ R0, R114, R153, R145 ;  /* 0x0000009972007223 */ /* 0x000fe20000010091 */
[----:B------:R-:W-:Y:S01]  /*4e00*/  BSSY.RECONVERGENT B0, `(.L_x_8883) ;  /* 0x0000028000007945 */ /* 0x000fe20003800200 */
[----:B------:R-:W0:Y:S01]  /*4e10*/  SHFL.DOWN P1, R36, R35, 0x2, 0x1f ;  /* 0x08401f0023247f89 */ /* 0x000e220000020000 */
        /* <DEDUP_REMOVED lines=11> */
[----:B0-----:R-:W-:Y:S01]  /*4ed0*/  @P1 FADD R36, R35, R36 ;  /* 0x0000002423241221 */ /* 0x001fe20000000000 */
[----:B------:R-:W-:-:S04]  /*4ee0*/  FMUL.FTZ R35, R152, R39 ;  /* 0x0000002798237220 */ /* 0x000fc80000410000 */
[----:B-1----:R-:W0:Y:S01]  /*4ef0*/  SHFL.DOWN P1, R131, R36, 0x4, 0x1f ;  /* 0x08801f0024837f89 */ /* 0x002e220000020000 */
[-C--:B------:R-:W-:Y:S01]  /*4f00*/  FFMA.FTZ R161, R104, R35.reuse, R161 ;  /* 0x0000002368a17223 */ /* 0x080fe200000100a1 */
[----:B------:R-:W-:-:S03]  /*4f10*/  FFMA.FTZ R118, R115, R35, R118 ;  /* 0x0000002373767223 */ /* 0x000fc60000010076 */
[----:B------:R-:W-:Y:S01]  /*4f20*/  FADD.FTZ R98, R161, R98 ;  /* 0x00000062a1627221 */ /* 0x000fe20000010000 */
[----:B0-----:R-:W-:Y:S01]  /*4f30*/  @P1 FADD R131, R36, R131 ;  /* 0x0000008324831221 */ /* 0x001fe20000000000 */
[----:B------:R-:W-:-:S04]  /*4f40*/  FMUL.FTZ R36, R126, R167 ;  /* 0x000000a77e247220 */ /* 0x000fc80000410000 */
[----:B------:R-:W0:Y:S01]  /*4f50*/  SHFL.DOWN P1, R38, R131, 0x8, 0x1f ;  /* 0x09001f0083267f89 */ /* 0x000e220000020000 */
[----:B------:R-:W-:-:S04]  /*4f60*/  FMUL.FTZ R155, R155, R36 ;  /* 0x000000249b9b7220 */ /* 0x000fc80000410000 */
[----:B------:R-:W-:-:S04]  /*4f70*/  FFMA.FTZ R155, R116, R37, R155 ;  /* 0x00000025749b7223 */ /* 0x000fc8000001009b */
[----:B------:R-:W-:Y:S01]  /*4f80*/  FADD.FTZ R92, R155, R92 ;  /* 0x0000005c9b5c7221 */ /* 0x000fe20000010000 */
[----:B0-----:R-:W-:Y:S01]  /*4f90*/  @P1 FADD R38, R131, R38 ;  /* 0x0000002683261221 */ /* 0x001fe20000000000 */
[----:B------:R-:W-:-:S04]  /*4fa0*/  FMUL.FTZ R131, R156, R169 ;  /* 0x000000a99c837220 */ /* 0x000fc80000410000 */
[----:B------:R-:W0:Y:S01]  /*4fb0*/  SHFL.DOWN P1, R147, R38, 0x10, 0x1f ;  /* 0x0a001f0026937f89 */ /* 0x000e220000020000 */
[-C--:B------:R-:W-:Y:S01]  /*4fc0*/  FFMA.FTZ R157, R112, R131.reuse, R157 ;  /* 0x00000083709d7223 */ /* 0x080fe2000001009d */
[----:B------:R-:W-:-:S03]  /*4fd0*/  FFMA.FTZ R136, R123, R131, R136 ;  /* 0x000000837b887223 */ /* 0x000fc60000010088 */
        /* <DEDUP_REMOVED lines=10> */
.L_x_8884:
[----:B------:R-:W-:Y:S05]  /*5080*/  BSYNC.RECONVERGENT B0 ;  /* 0x0000000000007941 */ /* 0x000fea0003800200 */
.L_x_8883:
[----:B------:R-:W-:-:S04]  /*5090*/  UIADD3 UR4, UPT, UPT, UR4, 0x1, URZ ;  /* 0x0000000104047890 */ /* 0x000fc8000fffe0ff */
[----:B------:R-:W-:-:S09]  /*50a0*/  UISETP.GE.AND UP0, UPT, UR4, UR13, UPT ;  /* 0x0000000d0400728c */ /* 0x000fd2000bf06270 */
[----:B------:R-:W-:Y:S05]  /*50b0*/  BRA.U !UP0, `(.L_x_8885) ;  /* 0xffffffdd08f07547 */ /* 0x000fea000b83ffff */
.L_x_8863:
[----:B------:R-:W-:Y:S01]  /*50c0*/  BAR.SYNC.DEFER_BLOCKING 0x0 ;  /* 0x0000000000007b1d */ /* 0x000fe20000010000 */
[----:B------:R-:W-:Y:S01]  /*50d0*/  F2FP.F16.F32.PACK_AB R118, R118, R120 ;  /* 0x000000787676723e */ /* 0x000fe200000000ff */
[----:B------:R-:W-:Y:S01]  /*50e0*/  FADD.FTZ R79, R100, R79 ;  /* 0x0000004f644f7221 */ /* 0x000fe20000010000 */
[----:B------:R-:W-:Y:S02]  /*50f0*/  F2FP.F16.F32.PACK_AB R124, R124, R128 ;  /* 0x000000807c7c723e */ /* 0x000fe400000000ff */
[----:B------:R-:W-:-:S03]  /*5100*/  F2FP.F16.F32.PACK_AB R122, R136, R122 ;  /* 0x0000007a887a723e */ /* 0x000fc600000000ff */
[----:B------:R-:W5:Y:S01]  /*5110*/  LDC.64 R36, c[0x0][0x4f8] ;  /* 0x00013e00ff247b82 */ /* 0x000f620000000a00 */
[----:B------:R-:W-:Y:S01]  /*5120*/  F2FP.F16.F32.PACK_AB R132, R132, R134 ;  /* 0x000000868484723e */ /* 0x000fe200000000ff */
[----:B------:R-:W0:Y:S01]  /*5130*/  LDCU.64 UR6, c[0x0][0x500] ;  /* 0x0000a000ff0677ac */ /* 0x000e220008000a00 */
        /* <DEDUP_REMOVED lines=17> */
[----:B--2---:R-:W-:Y:S02]  /*5250*/  IMAD.MOV.U32 R16, RZ, RZ, R2 ;  /* 0x000000ffff107224 */ /* 0x004fe400078e0002 */
[----:B---3--:R-:W-:Y:S01]  /*5260*/  HFMA2 R17, -RZ, RZ, 0, 0 ;  /* 0x00000000ff117431 */ /* 0x008fe200000001ff */
[----:B------:R-:W-:Y:S04]  /*5270*/  LDS.U16 R21, [R87+0x40] ;  /* 0x0000400057157984 */ /* 0x000fe80000000400 */
[----:B------:R-:W-:Y:S01]  /*5280*/  LDS.U16 R23, [R80+0x80] ;  /* 0x0000800050177984 */ /* 0x000fe20000000400 */
[----:B-----5:R-:W-:-:S03]  /*5290*/  IMAD.WIDE.U32 R2, R36, UR18, R16 ;  /* 0x0000001224027c25 */ /* 0x020fc6000f8e0010 */
[----:B------:R-:W-:Y:S01]  /*52a0*/  LDS.U16 R25, [R86+0xc0] ;  /* 0x0000c00056197984 */ /* 0x000fe20000000400 */
[----:B------:R-:W-:-:S03]  /*52b0*/  IMAD R3, R37, UR18, R3 ;  /* 0x0000001225037c24 */ /* 0x000fc6000f8e0203 */
        /* <DEDUP_REMOVED lines=104> */
.L_x_8861:
        /* <DEDUP_REMOVED lines=10> */
[----:B0-----:R-:W0:Y:S01]  /*59e0*/  SHFL.DOWN P1, R3, R44, 0x1, 0x1f ;  /* 0x08201f002c037f89 */ /* 0x001e220000020000 */
        /* <DEDUP_REMOVED lines=23> */
.L_x_8888:
[----:B------:R-:W-:Y:S05]  /*5b60*/  BSYNC.RECONVERGENT B0 ;  /* 0x0000000000007941 */ /* 0x000fea0003800200 */
.L_x_8887:
        /* <DEDUP_REMOVED lines=26> */
.L_x_8890:
[----:B------:R-:W-:Y:S05]  /*5d10*/  BSYNC.RECONVERGENT B0 ;  /* 0x0000000000007941 */ /* 0x000fea0003800200 */
.L_x_8889:
        /* <DEDUP_REMOVED lines=8> */
.L_x_8891:
        /* <DEDUP_REMOVED lines=15> */
.L_x_8892:
        /* <DEDUP_REMOVED lines=15> */
.L_x_10517:


//--------------------- .text._Z25selective_scan_bwd_kernelI32Selective_Scan_bwd_kernel_traitsILi32ELi8ELb0ELb1ELb1ELb1ELb0EN3c104HalfEfEEv12SSMParamsBwd --------------------------
	.section	.text._Z25selective_scan_bwd_kernelI32Selective_Scan_bwd_kernel_traitsILi32ELi8ELb0ELb1ELb1ELb1ELb0EN3c104HalfEfEEv12SSMParamsBwd,"ax",@progbits
	.align	128
        .global         _Z25selective_scan_bwd_kernelI32Selective_Scan_bwd_kernel_traitsILi32ELi8ELb0ELb1ELb1ELb1ELb0EN3c104HalfEfEEv12SSMParamsBwd
        .type           _Z25selective_scan_bwd_kernelI32Selective_Scan_bwd_kernel_traitsILi32ELi8ELb0ELb1ELb1ELb1ELb0EN3c104HalfEfEEv12SSMParamsBwd,@function
        .size           _Z25selective_scan_bwd_kernelI32Selective_Scan_bwd_kernel_traitsILi32ELi8ELb0ELb1ELb1ELb1ELb0EN3c104HalfEfEEv12SSMParamsBwd,(.L_x_10518 - _Z25selective_scan_bwd_kernelI32Selective_Scan_bwd_kernel_traitsILi32ELi8ELb0ELb1ELb1ELb1ELb0EN3c104HalfEfEEv12SSMParamsBwd)
        .other          _Z25selective_scan_bwd_kernelI32Selective_Scan_bwd_kernel_traitsILi32ELi8ELb0ELb1ELb1ELb1ELb0EN3c104HalfEfEEv12SSMParamsBwd,@"STO_CUDA_ENTRY STV_DEFAULT"
_Z25selective_scan_bwd_kernelI32Selective_Scan_bwd_kernel_traitsILi32ELi8ELb0ELb1ELb1ELb1ELb0EN3c104HalfEfEEv12SSMParamsBwd:
.text._Z25selective_scan_bwd_kernelI32Selective_Scan_bwd_kernel_traitsILi32ELi8ELb0ELb1ELb1ELb1ELb0EN3c104HalfEfEEv12SSMParamsBwd:
        /* <DEDUP_REMOVED lines=58> */
[----:B------:R-:W-:Y:S02]  /*03a0*/  MOV R4, UR6 ;  /* 0x0000000600047c02 */ /* 0x000fe40008000f00 */
[----:B------:R-:W-:Y:S01]  /*03b0*/  MOV R5, UR7 ;  /* 0x0000000700057c02 */ /* 0x000fe20008000f00 */
[----:B------:R-:W0:Y:S01]  /*03c0*/  LDCU.64 UR6, c[0x0][0x498] ;  /* 0x00009300ff0677ac */ /* 0x000e220008000a00 */
[----:B------:R-:W-:Y:S01]  /*03d0*/  MOV R3, UR5 ;  /* 0x0000000500037c02 */ /* 0x000fe20008000f00 */
[----:B------:R-:W4:Y:S01]  /*03e0*/  @P0 LDC.64 R6, c[0x0][0x480] ;  /* 0x00012000ff060b82 */ /* 0x000f220000000a00 */
[----:B------:R-:W-:Y:S01]  /*03f0*/  MOV R3, UR8 ;  /* 0x0000000800037c02 */ /* 0x000fe20008000f00 */
[----:B------:R-:W3:Y:S01]  /*0400*/  LDCU.64 UR8, c[0x0][0x3b0] ;  /* 0x00007600ff0877ac */ /* 0x000ee20008000a00 */
[----:B------:R-:W-:Y:S01]  /*0410*/  @!P2 IADD3 R0, PT, PT, R0, 0x1, RZ ;  /* 0x000000010000a810 */ /* 0x000fe20007ffe0ff */
        /* <DEDUP_REMOVED lines=8> */
[----:B0-----:R-:W-:Y:S01]  /*04a0*/  UIMAD.WIDE.U32 UR4, UR18, UR6, URZ ;  /* 0x00000006120472a5 */ /* 0x001fe2000f8e00ff */
[----:B------:R-:W-:Y:S01]  /*04b0*/  @!P3 IADD3 R31, PT, PT, -R31, RZ, RZ ;  /* 0x000000ff1f1fb210 */ /* 0x000fe20007ffe1ff */
[----:B------:R-:W-:Y:S02]  /*04c0*/  @P0 IMAD R0, R0, R17, RZ ;  /* 0x0000001100000224 */ /* 0x000fe400078e02ff */
[----:B------:R-:W-:Y:S01]  /*04d0*/  @!P2 LOP3.LUT R31, RZ, R8, RZ, 0x33, !PT ;  /* 0x00000008ff1fa212 */ /* 0x000fe200078e33ff */
[----:B------:R-:W-:Y:S01]  /*04e0*/  UIMAD UR5, UR18, UR7, UR5 ;  /* 0x00000007120572a4 */ /* 0x000fe2000f8e0205 */
[C---:B------:R-:W-:Y:S01]  /*04f0*/  LEA R9, R17.reuse, 0xffffff00, 0x8 ;  /* 0xffffff0011097811 */ /* 0x040fe200078e40ff */
[----:B-1----:R-:W-:Y:S01]  /*0500*/  @P0 IMAD R3, R0, R23, RZ ;  /* 0x0000001700030224 */ /* 0x002fe200078e02ff */
[----:B------:R-:W-:-:S02]  /*0510*/  ISETP.GE.AND P1, PT, R17, 0x1, PT ;  /* 0x000000011100780c */ /* 0x000fc40003f26270 */
[----:B------:R-:W-:Y:S02]  /*0520*/  CS2R R16, SRZ ;  /* 0x0000000000107805 */ /* 0x000fe4000001ff00 */
[----:B------:R-:W-:Y:S01]  /*0530*/  SHF.R.S32.HI R33, RZ, 0x1f, R31 ;  /* 0x0000001fff217819 */ /* 0x000fe2000001141f */
[----:B----4-:R-:W-:Y:S01]  /*0540*/  @P0 IMAD.WIDE R16, R3, 0x8, R6 ;  /* 0x0000000803100825 */ /* 0x010fe200078e0206 */
[----:B------:R-:W-:Y:S01]  /*0550*/  IADD3 R52, P3, PT, R9, R2, RZ ;  /* 0x0000000209347210 */ /* 0x000fe20007f7e0ff */
[----:B------:R-:W0:Y:S02]  /*0560*/  LDC.64 R22, c[0x0][0x4a8] ;  /* 0x00012a00ff167b82 */ /* 0x000e240000000a00 */
[----:B------:R-:W-:Y:S01]  /*0570*/  IMAD.WIDE.U32 R2, R43, R18, UR4 ;  /* 0x000000042b027e25 */ /* 0x000fe2000f8e0012 */
[----:B---3--:R-:W-:Y:S02]  /*0580*/  UIMAD.WIDE.U32 UR4, UR18, UR10, URZ ;  /* 0x0000000a120472a5 */ /* 0x008fe4000f8e00ff */
        /* <DEDUP_REMOVED lines=15> */
[----:B------:R-:W-:Y:S02]  /*0680*/  IADD3 R19, PT, PT, R5, R19, RZ ;  /* 0x0000001305137210 */ /* 0x000fe40007ffe0ff */
[----:B------:R-:W-:Y:S02]  /*0690*/  IADD3 R59, P0, PT, R9, R2, RZ ;  /* 0x00000002093b7210 */ /* 0x000fe40007f1e0ff */
[----:B------:R-:W-:Y:S02]  /*06a0*/  IADD3 R15, PT, PT, R3, R15, RZ ;  /* 0x0000000f030f7210 */ /* 0x000fe40007ffe0ff */
[----:B------:R-:W-:Y:S02]  /*06b0*/  IADD3.X R5, PT, PT, R0, R13, RZ, P3, !PT ;  /* 0x0000000d00057210 */ /* 0x000fe40001ffe4ff */
[----:B------:R-:W-:Y:S02]  /*06c0*/  IADD3 R9, P2, PT, R9, R4, RZ ;  /* 0x0000000409097210 */ /* 0x000fe40007f5e0ff */
[----:B------:R-:W-:-:S02]  /*06d0*/  LEA R50, P3, R52, R50, 0x1 ;  /* 0x0000003234327211 */ /* 0x000fc400078608ff */
[C---:B------:R-:W-:Y:S02]  /*06e0*/  IADD3.X R3, PT, PT, R0.reuse, R7, RZ, P5, !PT ;  /* 0x0000000700037210 */ /* 0x040fe40002ffe4ff */
[C---:B------:R-:W-:Y:S02]  /*06f0*/  IADD3.X R4, PT, PT, R0.reuse, R11, RZ, P4, !PT ;  /* 0x0000000b00047210 */ /* 0x040fe400027fe4ff */
[C---:B------:R-:W-:Y:S01]  /*0700*/  IADD3.X R2, PT, PT, R0.reuse, R15, RZ, P0, !PT ;  /* 0x0000000f00027210 */ /* 0x040fe200007fe4ff */
[----:B0-----:R-:W-:Y:S01]  /*0710*/  IMAD.WIDE.U32 R14, R43, R22, RZ ;  /* 0x000000162b0e7225 */ /* 0x001fe200078e00ff */
[----:B------:R-:W-:Y:S02]  /*0720*/  IADD3.X R0, PT, PT, R0, R19, RZ, P2, !PT ;  /* 0x0000001300007210 */ /* 0x000fe400017fe4ff */
[----:B------:R-:W-:Y:S02]  /*0730*/  LEA.HI.X R52, R52, R51, R5, 0x1, P3 ;  /* 0x0000003334347211 */ /* 0x000fe400018f0c05 */
[----:B------:R-:W-:-:S02]  /*0740*/  LEA R53, P4, R54, R24, 0x1 ;  /* 0x0000001836357211 */ /* 0x000fc400078808ff */
[----:B------:R-:W-:Y:S02]  /*0750*/  LEA R55, P0, R56, R26, 0x1 ;  /* 0x0000001a38377211 */ /* 0x000fe400078008ff */
[----:B------:R-:W-:Y:S02]  /*0760*/  LEA R57, P2, R59, R28, 0x1 ;  /* 0x0000001c3b397211 */ /* 0x000fe400078408ff */
[----:B------:R-:W-:Y:S01]  /*0770*/  LEA R61, P3, R9, R62, 0x1 ;  /* 0x0000003e093d7211 */ /* 0x000fe200078608ff */
[----:B------:R-:W-:Y:S01]  /*0780*/  IMAD R45, R43, R23, R15 ;  /* 0x000000172b2d7224 */ /* 0x000fe200078e020f */
[----:B------:R-:W-:Y:S02]  /*0790*/  LEA.HI.X R54, R54, R25, R4, 0x1, P4 ;  /* 0x0000001936367211 */ /* 0x000fe400020f0c04 */
[----:B------:R-:W-:Y:S02]  /*07a0*/  CS2R R48, SRZ ;  /* 0x0000000000307805 */ /* 0x000fe4000001ff00 */
[----:B------:R-:W-:-:S02]  /*07b0*/  LEA.HI.X R56, R56, R27, R3, 0x1, P0 ;  /* 0x0000001b38387211 */ /* 0x000fc400000f0c03 */
[----:B------:R-:W-:Y:S02]  /*07c0*/  LEA.HI.X R59, R59, R29, R2, 0x1, P2 ;  /* 0x0000001d3b3b7211 */ /* 0x000fe400010f0c02 */
[----:B------:R-:W-:Y:S01]  /*07d0*/  LEA.HI.X R63, R9, R63, R0, 0x1, P3 ;  /* 0x0000003f093f7211 */ /* 0x000fe200018f0c00 */
[----:B------:R-:W-:Y:S06]  /*07e0*/  @!P1 BRA `(.L_x_8893) ;  /* 0x00000054000c9947 */ /* 0x000fec0003800000 */
        /* <DEDUP_REMOVED lines=8> */
[----:B------:R-:W-:-:S06]  /*0870*/  UMOV UR4, 0x400 ;  /* 0x0000040000047882 */ /* 0x000fcc0000000000 */
[----:B------:R-:W2:Y:S01]  /*0880*/  S2UR UR5, SR_CgaCtaId ;  /* 0x00000000000579c3 */ /* 0x000ea20000008800 */
[C---:B-1----:R-:W-:Y:S01]  /*0890*/  IMAD.WIDE.U32 R10, R43.reuse, UR6, RZ ;  /* 0x000000062b0a7c25 */ /* 0x042fe2000f8e00ff */
[----:B------:R-:W1:Y:S03]  /*08a0*/  LDCU UR6, c[0x0][0x394] ;  /* 0x00007280ff0677ac */ /* 0x000e660008000800 */
[----:B------:R-:W-:Y:S02]  /*08b0*/  IMAD R51, R43, UR7, R11 ;  /* 0x000000072b337c24 */ /* 0x000fe4000f8e020b */
[----:B----4-:R-:W-:Y:S02]  /*08c0*/  IMAD R0, R33, UR8, RZ ;  /* 0x0000000821007c24 */ /* 0x010fe4000f8e02ff */
[----:B0-----:R-:W-:Y:S01]  /*08d0*/  IMAD.WIDE.U32 R2, R6, UR18, R12 ;  /* 0x0000001206027c25 */ /* 0x001fe2000f8e000c */
[----:B------:R-:W-:-:S02]  /*08e0*/  IADD3 R19, PT, PT, R12, 0x20, RZ ;  /* 0x000000200c137810 */ /* 0x000fc40007ffe0ff */
        /* <DEDUP_REMOVED lines=9> */
[----:B------:R-:W-:Y:S01]  /*0980*/  UIADD3 UR5, UPT, UPT, UR4, 0x420, URZ ;  /* 0x0000042004057890 */ /* 0x000fe2000fffe0ff */
[----:B------:R-:W-:Y:S01]  /*0990*/  IMAD.WIDE.U32 R8, R31, UR8, R2 ;  /* 0x000000081f087c25 */ /* 0x000fe2000f8e0002 */
[----:B------:R-:W-:-:S02]  /*09a0*/  SHF.L.U32 R3, R12, 0x3, RZ ;  /* 0x000000030c037819 */ /* 0x000fc400000006ff */
[CC--:B------:R-:W-:Y:S01]  /*09b0*/  LEA.HI R75, R12.reuse, R12.reuse, RZ, 0x1b ;  /* 0x0000000c0c4b7211 */ /* 0x0c0fe200078fd8ff */
[C---:B------:R-:W-:Y:S01]  /*09c0*/  IMAD R33, R31.reuse, UR11, R6 ;  /* 0x0000000b1f217c24 */ /* 0x040fe2000f8e0206 */
[CC--:B------:R-:W-:Y:S01]  /*09d0*/  LEA.HI R60, R12.reuse, R3.reuse, RZ, 0x1e ;  /* 0x000000030c3c7211 */ /* 0x0c0fe200078ff0ff */
[----:B------:R-:W-:Y:S01]  /*09e0*/  IMAD R83, R31, UR9, R0 ;  /* 0x000000091f537c24 */ /* 0x000fe2000f8e0200 */
[----:B------:R-:W-:Y:S01]  /*09f0*/  LEA.HI R62, R3, R3, RZ, 0x1b ;  /* 0x00000003033e7211 */ /* 0x000fe200078fd8ff */
[----:B------:R-:W-:Y:S01]  /*0a00*/  IMAD.WIDE.U32 R6, R31, UR10, R4 ;  /* 0x0000000a1f067c25 */ /* 0x000fe2000f8e0004 */
[C---:B------:R-:W-:Y:S02]  /*0a10*/  IADD3 R31, PT, PT, R12.reuse, 0xe0, RZ ;  /* 0x000000e00c1f7810 */ /* 0x040fe40007ffe0ff */
[----:B------:R-:W-:Y:S01]  /*0a20*/  LOP3.LUT R5, R3, 0x1f00, RZ, 0xc0, !PT ;  /* 0x00001f0003057812 */ /* 0x000fe200078ec0ff */
[----:B------:R-:W-:Y:S01]  /*0a30*/  VIADD R29, R12, 0xc0 ;  /* 0x000000c00c1d7836 */ /* 0x000fe20000000000 */
        /* <DEDUP_REMOVED lines=8> */
[----:B-1----:R-:W-:Y:S02]  /*0ac0*/  MOV R47, UR6 ;  /* 0x00000006002f7c02 */ /* 0x002fe40008000f00 */
[C---:B------:R-:W-:Y:S02]  /*0ad0*/  LOP3.LUT R176, R12.reuse, 0x1f, RZ, 0xc0, !PT ;  /* 0x0000001f0cb07812 */ /* 0x040fe400078ec0ff */
[C---:B------:R-:W-:Y:S02]  /*0ae0*/  IADD3 R46, PT, PT, R12.reuse, 0x200, RZ ;  /* 0x000002000c2e7810 */ /* 0x040fe40007ffe0ff */
        /* <DEDUP_REMOVED lines=20> */
.L_x_8933:
        /* <DEDUP_REMOVED lines=11> */
[----:B------:R-:W-:Y:S02]  /*0ce0*/  PRMT R0, RZ, 0x7610, R0 ;  /* 0x00007610ff007816 */ /* 0x000fe40000000000 */
[-C--:B------:R-:W-:Y:S01]  /*0cf0*/  ISETP.GE.AND P6, PT, R58, R87.reuse, PT ;  /* 0x000000573a00720c */ /* 0x080fe20003fc6270 */
[----:B------:R-:W-:Y:S01]  /*0d00*/  BAR.SYNC.DEFER_BLOCKING 0x0 ;  /* 0x0000000000007b1d */ /* 0x000fe20000010000 */
[----:B------:R-:W-:-:S02]  /*0d10*/  ISETP.GE.AND P0, PT, R76, R87, PT ;  /* 0x000000574c00720c */ /* 0x000fc40003f06270 */
[-C--:B------:R-:W-:Y:S02]  /*0d20*/  ISETP.GE.AND P1, PT, R77, R87.reuse, PT ;  /* 0x000000574d00720c */ /* 0x080fe40003f26270 */
[----:B------:R-:W-:Y:S02]  /*0d30*/  IADD3.X R3, PT, PT, RZ, R54, RZ, P2, !PT ;  /* 0x00000036ff037210 */ /* 0x000fe400017fe4ff */
[----:B------:R-:W-:Y:S02]  /*0d40*/  IADD3.X R21, PT, PT, RZ, R56, RZ, P3, !PT ;  /* 0x00000038ff157210 */ /* 0x000fe40001ffe4ff */
[-C--:B------:R-:W-:Y:S02]  /*0d50*/  ISETP.GE.AND P2, PT, R78, R87.reuse, PT ;  /* 0x000000574e00720c */ /* 0x080fe40003f46270 */
[-C--:B------:R-:W-:Y:S02]  /*0d60*/  ISETP.GE.AND P3, PT, R79, R87.reuse, PT ;  /* 0x000000574f00720c */ /* 0x080fe40003f66270 */
[----:B------:R-:W-:-:S02]  /*0d70*/  ISETP.GE.AND P4, PT, R80, R87, PT ;  /* 0x000000575000720c */ /* 0x000fc40003f86270 */
[-C--:B------:R-:W-:Y:S02]  /*0d80*/  ISETP.GE.AND P5, PT, R81, R87.reuse, PT ;  /* 0x000000575100720c */ /* 0x080fe40003fa6270 */
        /* <DEDUP_REMOVED lines=26> */
[----:B------:R-:W-:Y:S02]  /*0f30*/  LEA R89, R33, UR5, 0x1 ;  /* 0x0000000521597c11 */ /* 0x000fe4000f8e08ff */
        /* <DEDUP_REMOVED lines=20> */
[----:B---3--:R-:W-:Y:S04]  /*1080*/  STS.U16 [R88+0x40], R25 ;  /* 0x0000401958007388 */ /* 0x008fe80000000400 */
[----:B----4-:R0:W-:Y:S02]  /*1090*/  STS.U16 [R89+0x80], R0 ;  /* 0x0000800059007388 */ /* 0x0101e40000000400 */
[----:B0-----:R-:W-:-:S02]  /*10a0*/  SHF.L.U32 R0, R90, 0x3, RZ ;  /* 0x000000035a007819 */ /* 0x001fc400000006ff */
[----:B------:R0:W-:Y:S02]  /*10b0*/  STS.U16 [R91+0xc0], R22 ;  /* 0x0000c0165b007388 */ /* 0x0001e40000000400 */
[----:B------:R-:W-:Y:S02]  /*10c0*/  LEA.HI.SX32 R96, R0, R0, 0x1b ;  /* 0x0000000000607211 */ /* 0x000fe400078fdaff */
[----:B------:R1:W-:Y:S02]  /*10d0*/  STS.U16 [R92+0x100], R27 ;  /* 0x0001001b5c007388 */ /* 0x0003e40000000400 */
[----:B------:R-:W-:Y:S02]  /*10e0*/  LEA R96, R96, UR5, 0x1 ;  /* 0x0000000560607c11 */ /* 0x000fe4000f8e08ff */
        /* <DEDUP_REMOVED lines=15> */
[----:B0-----:R-:W-:Y:S02]  /*11e0*/  PRMT R22, RZ, 0x7610, R22 ;  /* 0x00007610ff167816 */ /* 0x001fe40000000016 */
[----:B-1----:R-:W-:Y:S02]  /*11f0*/  PRMT R27, RZ, 0x7610, R27 ;  /* 0x00007610ff1b7816 */ /* 0x002fe4000000001b */
[----:B--2---:R-:W-:Y:S01]  /*1200*/  PRMT R24, RZ, 0x7610, R24 ;  /* 0x00007610ff187816 */ /* 0x004fe20000000018 */
        /* <DEDUP_REMOVED lines=15> */
[----:B--2---:R0:W-:Y:S04]  /*1300*/  STS.U16 [R86], R23 ;  /* 0x0000001756007388 */ /* 0x0041e80000000400 */
[----:B---3--:R-:W-:Y:S04]  /*1310*/  STS.U16 [R88+0x40], R25 ;  /* 0x0000401958007388 */ /* 0x008fe80000000400 */
[----:B------:R-:W-:Y:S04]  /*1320*/  STS.U16 [R89+0x80], R28 ;  /* 0x0000801c59007388 */ /* 0x000fe80000000400 */
[----:B----4-:R-:W-:Y:S04]  /*1330*/  STS.U16 [R91+0xc0], R30 ;  /* 0x0000c01e5b007388 */ /* 0x010fe80000000400 */
[----:B------:R-:W-:Y:S04]  /*1340*/  STS.U16 [R92+0x100], R31 ;  /* 0x0001001f5c007388 */ /* 0x000fe80000000400 */
[----:B------:R1:W-:Y:S04]  /*1350*/  STS.U16 [R93+0x140], R22 ;  /* 0x000140165d007388 */ /* 0x0003e80000000400 */
[----:B------:R-:W-:Y:S04]  /*1360*/  STS.U16 [R94+0x180], R27 ;  /* 0x0001801b5e007388 */ /* 0x000fe80000000400 */
[----:B------:R2:W-:Y:S01]  /*1370*/  STS.U16 [R95+0x1c0], R24 ;  /* 0x0001c0185f007388 */ /* 0x0005e20000000400 */
[----:B------:R-:W-:-:S03]  /*1380*/  NOP ;  /* 0x0000000000007918 */ /* 0x000fc60000000000 */
[----:B------:R-:W-:Y:S04]  /*1390*/  LDS.U16 R26, [R96] ;  /* 0x00000000601a7984 */ /* 0x000fe80000000400 */
[----:B------:R-:W-:Y:S04]  /*13a0*/  LDS.U16 R29, [R96+0x2] ;  /* 0x00000200601d7984 */ /* 0x000fe80000000400 */
[----:B------:R-:W3:Y:S04]  /*13b0*/  LDS.U16 R25, [R96+0x4] ;  /* 0x0000040060197984 */ /* 0x000ee80000000400 */
[----:B------:R-:W4:Y:S04]  /*13c0*/  LDS.U16 R28, [R96+0x6] ;  /* 0x00000600601c7984 */ /* 0x000f280000000400 */
[----:B------:R-:W-:Y:S04]  /*13d0*/  LDS.U16 R30, [R96+0x8] ;  /* 0x00000800601e7984 */ /* 0x000fe80000000400 */
[----:B------:R-:W4:Y:S04]  /*13e0*/  LDS.U16 R31, [R96+0xa] ;  /* 0x00000a00601f7984 */ /* 0x000f280000000400 */
[----:B------:R-:W4:Y:S04]  /*13f0*/  LDS.U16 R32, [R96+0xc] ;  /* 0x00000c0060207984 */ /* 0x000f280000000400 */
[----:B------:R-:W4:Y:S01]  /*1400*/  LDS.U16 R27, [R96+0xe] ;  /* 0x00000e00601b7984 */ /* 0x000f220000000400 */
[----:B------:R-:W-:Y:S01]  /*1410*/  BAR.SYNC.DEFER_BLOCKING 0x0 ;  /* 0x0000000000007b1d */ /* 0x000fe20000010000 */
[----:B0-----:R-:W-:-:S02]  /*1420*/  PRMT R23, RZ, 0x7610, R23 ;  /* 0x00007610ff177816 */ /* 0x001fc40000000017 */
[----:B-1----:R-:W-:Y:S02]  /*1430*/  PRMT R22, RZ, 0x7610, R22 ;  /* 0x00007610ff167816 */ /* 0x002fe40000000016 */
        /* <DEDUP_REMOVED lines=10> */
[----:B------:R-:W2:Y:S01]  /*14e0*/  @!P6 LDG.E.U16 R36, desc[UR16][R20.64+0x1c0] ;  /* 0x0001c0101424e981 */ /* 0x000ea2000c1e1500 */
[----:B---3--:R-:W-:-:S02]  /*14f0*/  HADD2.F32 R25, -RZ, R25.H0_H0 ;  /* 0x20000019ff197230 */ /* 0x008fc40000004100 */
[----:B------:R-:W-:Y:S02]  /*1500*/  HADD2.F32 R29, -RZ, R29.H0_H0 ;  /* 0x2000001dff1d7230 */ /* 0x000fe40000004100 */
[----:B----4-:R-:W-:Y:S02]  /*1510*/  HADD2.F32 R107, -RZ, R28.H0_H0 ;  /* 0x2000001cff6b7230 */ /* 0x010fe40000004100 */
[----:B------:R-:W-:Y:S02]  /*1520*/  HADD2.F32 R31, -RZ, R31.H0_H0 ;  /* 0x2000001fff1f7230 */ /* 0x000fe40000004100 */
[--C-:B-----5:R-:W-:Y:S01]  /*1530*/  FADD.FTZ R105, R25, R44.reuse ;  /* 0x0000002c19697221 */ /* 0x120fe20000010000 */
[--C-:B------:R-:W-:Y:S01]  /*1540*/  FADD.FTZ R113, R29, R44.reuse ;  /* 0x0000002c1d717221 */ /* 0x100fe20000010000 */
[--C-:B------:R-:W-:Y:S01]  /*1550*/  FADD.FTZ R107, R107, R44.reuse ;  /* 0x0000002c6b6b7221 */ /* 0x100fe20000010000 */
[----:B------:R-:W-:Y:S02]  /*1560*/  HADD2.F32 R25, -RZ, R32.H0_H0 ;  /* 0x20000020ff197230 */ /* 0x000fe40000004100 */
[----:B------:R-:W-:Y:S01]  /*1570*/  FADD.FTZ R109, R31, R44 ;  /* 0x0000002c1f6d7221 */ /* 0x000fe20000010000 */
[----:B------:R-:W-:Y:S01]  /*1580*/  BSSY.RECONVERGENT B0, `(.L_x_8894) ;  /* 0x0000044000007945 */ /* 0x000fe20003800200 */
[----:B------:R-:W-:Y:S01]  /*1590*/  HFMA2 R97, -RZ, RZ, 0, 0 ;  /* 0x00000000ff617431 */ /* 0x000fe200000001ff */
[----:B------:R-:W-:-:S02]  /*15a0*/  PRMT R106, RZ, 0x7610, R106 ;  /* 0x00007610ff6a7816 */ /* 0x000fc4000000006a */
[----:B------:R-:W-:Y:S02]  /*15b0*/  CS2R R98, SRZ ;  /* 0x0000000000627805 */ /* 0x000fe4000001ff00 */
[----:B------:R-:W-:Y:S02]  /*15c0*/  CS2R R100, SRZ ;  /* 0x0000000000647805 */ /* 0x000fe4000001ff00 */
        /* <DEDUP_REMOVED lines=8> */
[----:B------:R-:W-:Y:S01]  /*1650*/  MOV R104, RZ ;  /* 0x000000ff00687202 */ /* 0x000fe20000000f00 */
[----:B--2---:R0:W-:Y:S04]  /*1660*/  STS.U16 [R86], R33 ;  /* 0x0000002156007388 */ /* 0x0041e80000000400 */
        /* <DEDUP_REMOVED lines=10> */
[----:B------:R2:W2:Y:S04]  /*1710*/  LDS.U16 R121, [R96+0x4] ;  /* 0x0000040060797984 */ /* 0x0004a80000000400 */
[----:B------:R0:W2:Y:S04]  /*1720*/  LDS.U16 R125, [R96+0x6] ;  /* 0x00000600607d7984 */ /* 0x0000a80000000400 */
[----:B------:R0:W2:Y:S04]  /*1730*/  LDS.U16 R23, [R96+0x8] ;  /* 0x0000080060177984 */ /* 0x0000a80000000400 */
[----:B------:R0:W2:Y:S04]  /*1740*/  LDS.U16 R22, [R96+0xa] ;  /* 0x00000a0060167984 */ /* 0x0000a80000000400 */
[----:B------:R1:W2:Y:S04]  /*1750*/  LDS.U16 R21, [R96+0xc] ;  /* 0x00000c0060157984 */ /* 0x0002a80000000400 */
[----:B------:R1:W2:Y:S01]  /*1760*/  LDS.U16 R20, [R96+0xe] ;  /* 0x00000e0060147984 */ /* 0x0002a20000000400 */
[----:B0-----:R-:W-:-:S05]  /*1770*/  HADD2.F32 R33, -RZ, R26.H0_H0 ;  /* 0x2000001aff217230 */ /* 0x001fca0000004100 */
[----:B------:R-:W-:-:S05]  /*1780*/  FADD.FTZ R112, R33, R44 ;  /* 0x0000002c21707221 */ /* 0x000fca0000010000 */
[----:B------:R-:W-:Y:S01]  /*1790*/  FSETP.GTU.FTZ.AND P4, PT, R112, 20, PT ;  /* 0x41a000007000780b */ /* 0x000fe20003f9c000 */
[----:B-1----:R-:W-:-:S05]  /*17a0*/  HADD2.F32 R35, -RZ, R30.H0_H0 ;  /* 0x2000001eff237230 */ /* 0x002fca0000004100 */
[----:B------:R-:W-:-:S05]  /*17b0*/  FADD.FTZ R108, R35, R44 ;  /* 0x0000002c236c7221 */ /* 0x000fca0000010000 */
[----:B------:R-:W-:Y:S02]  /*17c0*/  FSETP.GTU.FTZ.AND P2, PT, R108, 20, PT ;  /* 0x41a000006c00780b */ /* 0x000fe40003f5c000 */
[----:B---34-:R-:W-:Y:S11]  /*17d0*/  @P4 BRA `(.L_x_8895) ;  /* 0x0000000000784947 */ /* 0x018ff60003800000 */
        /* <DEDUP_REMOVED lines=30> */
.L_x_8895:
[----:B------:R-:W-:Y:S05]  /*19c0*/  BSYNC.RECONVERGENT B0 ;  /* 0x0000000000007941 */ /* 0x000fea0003800200 */
.L_x_8894:
        /* <DEDUP_REMOVED lines=39> */
.L_x_8897:
[----:B------:R-:W-:Y:S05]  /*1c40*/  BSYNC.RECONVERGENT B0 ;  /* 0x0000000000007941 */ /* 0x000fea0003800200 */
.L_x_8896:
[----:B--2---:R-:W-:Y:S02]  /*1c50*/  HADD2.F32 R121, -RZ, R121.H0_H0 ;  /* 0x20000079ff797230 */ /* 0x004fe40000004100 */
        /* <DEDUP_REMOVED lines=38> */
.L_x_8899:
[----:B------:R-:W-:Y:S05]  /*1ec0*/  BSYNC.RECONVERGENT B0 ;  /* 0x0000000000007941 */ /* 0x000fea0003800200 */
.L_x_8898:
        /* <DEDUP_REMOVED lines=32> */
.L_x_8901:
[----:B------:R-:W-:Y:S05]  /*20d0*/  BSYNC.RECONVERGENT B0 ;  /* 0x0000000000007941 */ /* 0x000fea0003800200 */
.L_x_8900:
        /* <DEDUP_REMOVED lines=32> */
.L_x_8903:
[----:B------:R-:W-:Y:S05]  /*22e0*/  BSYNC.RECONVERGENT B0 ;  /* 0x0000000000007941 */ /* 0x000fea0003800200 */
.L_x_8902:
        /* <DEDUP_REMOVED lines=32> */
.L_x_8905:
[----:B------:R-:W-:Y:S05]  /*24f0*/  BSYNC.RECONVERGENT B0 ;  /* 0x0000000000007941 */ /* 0x000fea0003800200 */
.L_x_8904:
        /* <DEDUP_REMOVED lines=32> */
.L_x_8907:
[----:B------:R-:W-:Y:S05]  /*2700*/  BSYNC.RECONVERGENT B0 ;  /* 0x0000000000007941 */ /* 0x000fea0003800200 */
.L_x_8906:
        /* <DEDUP_REMOVED lines=32> */
.L_x_8909:
[----:B------:R-:W-:Y:S05]  /*2910*/  BSYNC.RECONVERGENT B0 ;  /* 0x0000000000007941 */ /* 0x000fea0003800200 */
.L_x_8908:
        /* <DEDUP_REMOVED lines=15> */
[-C--:B------:R-:W-:Y:S01]  /*2a10*/  FMUL.FTZ R135, R122, R42.reuse ;  /* 0x0000002a7a877220 */ /* 0x080fe20000410000 */
[C---:B------:R-:W-:Y:S01]  /*2a20*/  FFMA.FTZ R48, R126.reuse, R127, R19 ;  /* 0x0000007f7e307223 */ /* 0x040fe20000010013 */
        /* <DEDUP_REMOVED lines=8> */
[----:B------:R-:W-:Y:S01]  /*2ab0*/  ISETP.GE.AND P1, PT, R58, R87, PT ;  /* 0x000000573a00720c */ /* 0x000fe20003f26270 */
[----:B------:R-:W-:Y:S01]  /*2ac0*/  HFMA2 R97, -RZ, RZ, 0, 0 ;  /* 0x00000000ff617431 */ /* 0x000fe200000001ff */
[----:B------:R-:W-:Y:S01]  /*2ad0*/  ISETP.NE.AND P0, PT, R47, 0x1, PT ;  /* 0x000000012f00780c */ /* 0x000fe20003f05270 */
[----:B------:R-:W-:Y:S01]  /*2ae0*/  FMUL.FTZ R139, R111, R112 ;  /* 0x000000706f8b7220 */ /* 0x000fe20000410000 */
[----:B------:R-:W-:Y:S01]  /*2af0*/  P2R R179, PR, RZ, 0x2 ;  /* 0x00000002ffb37803 */ /* 0x000fe20000000000 */
[----:B------:R-:W-:Y:S01]  /*2b00*/  FMUL.FTZ R140, R114, R113 ;  /* 0x00000071728c7220 */ /* 0x000fe20000410000 */
[----:B------:R-:W-:Y:S01]  /*2b10*/  SHF.L.U32 R147, R47, 0x8, RZ ;  /* 0x000000082f937819 */ /* 0x000fe200000006ff */
[----:B------:R-:W1:Y:S01]  /*2b20*/  LDC.64 R30, c[0x0][0x440] ;  /* 0x00011000ff1e7b82 */ /* 0x000e620000000a00 */
[----:B------:R-:W-:Y:S01]  /*2b30*/  IADD3 R20, P1, PT, R4, R8, RZ ;  /* 0x0000000804147210 */ /* 0x000fe20007f3e0ff */
        /* <DEDUP_REMOVED lines=11> */
[----:B------:R-:W-:Y:S01]  /*2bf0*/  FMUL.FTZ R146, R124, R117 ;  /* 0x000000757c927220 */ /* 0x000fe20000410000 */
[----:B------:R-:W-:Y:S01]  /*2c00*/  P2R R182, PR, RZ, 0x1 ;  /* 0x00000001ffb67803 */ /* 0x000fe20000000000 */
[----:B------:R-:W3:Y:S01]  /*2c10*/  LDCU UR7, c[0x0][0x394] ;  /* 0x00007280ff0777ac */ /* 0x000ee20008000800 */
[----:B------:R-:W4:Y:S01]  /*2c20*/  LDC.64 R26, c[0x0][0x3e0] ;  /* 0x0000f800ff1a7b82 */ /* 0x000f220000000a00 */
[----:B------:R-:W-:-:S02]  /*2c30*/  LOP3.LUT R147, R147, 0x100, RZ, 0xc0, !PT ;  /* 0x0000010093937812 */ /* 0x000fc400078ec0ff */
[----:B------:R-:W-:Y:S01]  /*2c40*/  IADD3.X R21, PT, PT, RZ, R83, RZ, P1, !PT ;  /* 0x00000053ff157210 */ /* 0x000fe20000ffe4ff */
[----:B------:R-:W0:Y:S01]  /*2c50*/  LDCU UR13, c[0x0][0x38c] ;  /* 0x00007180ff0d77ac */ /* 0x000e220008000800 */
[----:B------:R-:W-:-:S03]  /*2c60*/  IADD3.X R19, PT, PT, RZ, R84, RZ, P2, !PT ;  /* 0x00000054ff137210 */ /* 0x000fc600017fe4ff */
[----:B------:R-:W0:Y:S01]  /*2c70*/  LDC.64 R24, c[0x0][0x4d0] ;  /* 0x00013400ff187b82 */ /* 0x000e220000000a00 */
[----:B------:R-:W0:Y:S01]  /*2c80*/  LDCU UR12, c[0x0][0x388] ;  /* 0x00007100ff0c77ac */ /* 0x000e220008000800 */
[----:B------:R-:W0:Y:S06]  /*2c90*/  LDCU.64 UR8, c[0x0][0x538] ;  /* 0x0000a700ff0877ac */ /* 0x000e2c0008000a00 */
[----:B------:R-:W0:Y:S01]  /*2ca0*/  LDC.64 R22, c[0x0][0x4f0] ;  /* 0x00013c00ff167b82 */ /* 0x000e220000000a00 */
[----:B------:R-:W0:Y:S01]  /*2cb0*/  LDCU.64 UR10, c[0x0][0x540] ;  /* 0x0000a800ff0a77ac */ /* 0x000e220008000a00 */
[----:B---3--:R-:W-:-:S05]  /*2cc0*/  UMOV UR4, URZ ;  /* 0x000000ff00047c82 */ /* 0x008fca0008000000 */
.L_x_8932:
[----:B------:R-:W-:Y:S02]  /*2cd0*/  MOV R36, R58 ;  /* 0x0000003a00247202 */ /* 0x000fe40000000f00 */
[----:B------:R-:W-:Y:S02]  /*2ce0*/  MOV R37, RZ ;  /* 0x000000ff00257202 */ /* 0x000fe40000000f00 */
[----:B------:R-:W-:Y:S02]  /*2cf0*/  MOV R38, R10 ;  /* 0x0000000a00267202 */ /* 0x000fe40000000f00 */
[----:B0---4-:R-:W-:Y:S01]  /*2d00*/  MOV R39, R51 ;  /* 0x0000003300277202 */ /* 0x011fe20000000f00 */
[--C-:B--2---:R-:W-:Y:S01]  /*2d10*/  IMAD.WIDE.U32 R34, R28, UR4, R36.reuse ;  /* 0x000000041c227c25 */ /* 0x104fe2000f8e0024 */
[----:B------:R-:W-:Y:S02]  /*2d20*/  ISETP.NE.AND P5, PT, R179, RZ, PT ;  /* 0x000000ffb300720c */ /* 0x000fe40003fa5270 */
[----:B------:R-:W-:Y:S01]  /*2d30*/  ISETP.GE.AND P3, PT, R79, R87, PT ;  /* 0x000000574f00720c */ /* 0x000fe20003f66270 */
[----:B----4-:R-:W-:Y:S01]  /*2d40*/  IMAD.WIDE.U32 R36, R26, UR4, R36 ;  /* 0x000000041a247c25 */ /* 0x010fe2000f8e0024 */
[----:B------:R-:W-:-:S02]  /*2d50*/  LEA R64, P1, R34, R57, 0x1 ;  /* 0x0000003922407211 */ /* 0x000fc400078208ff */
[----:B------:R-:W-:Y:S01]  /*2d60*/  ISETP.GE.AND P4, PT, R80, R87, PT ;  /* 0x000000575000720c */ /* 0x000fe20003f86270 */
[----:B------:R-:W-:Y:S02]  /*2d70*/  IMAD R35, R29, UR4, R35 ;  /* 0x000000041d237c24 */ /* 0x000fe4000f8e0223 */
[----:B0-----:R-:W-:Y:S01]  /*2d80*/  IMAD.WIDE.U32 R40, R32, UR4, R38 ;  /* 0x0000000420287c25 */ /* 0x001fe2000f8e0026 */
[----:B------:R-:W-:Y:S02]  /*2d90*/  LEA R38, P2, R36, R61, 0x1 ;  /* 0x0000003d24267211 */ /* 0x000fe400078408ff */
[----:B------:R-:W-:Y:S01]  /*2da0*/  LEA.HI.X R65, R34, R59, R35, 0x1, P1 ;  /* 0x0000003b22417211 */ /* 0x000fe200008f0c23 */
[----:B------:R-:W-:Y:S01]  /*2db0*/  IMAD R0, R27, UR4, R37 ;  /* 0x000000041b007c24 */ /* 0x000fe2000f8e0225 */
[----:B------:R-:W-:Y:S01]  /*2dc0*/  ISETP.GE.AND P1, PT, R77, R87, PT ;  /* 0x000000574d00720c */ /* 0x000fe20003f26270 */
[----:B------:R-:W-:Y:S01]  /*2dd0*/  IMAD R37, R33, UR4, R41 ;  /* 0x0000000421257c24 */ /* 0x000fe2000f8e0229 */
[----:B-1----:R-:W-:Y:S01]  /*2de0*/  LEA R66, P0, R40, R30, 0x2 ;  /* 0x0000001e28427211 */ /* 0x002fe200078010ff */
[----:B------:R-:W2:Y:S01]  /*2df0*/  @!P5 LDG.E.U16 R151, desc[UR16][R64.64] ;  /* 0x000000104097d981 */ /* 0x000ea2000c1e1500 */
[----:B------:R-:W-:-:S02]  /*2e00*/  LEA.HI.X R39, R36, R63, R0, 0x1, P2 ;  /* 0x0000003f24277211 */ /* 0x000fc400010f0c00 */
[----:B------:R-:W-:Y:S01]  /*2e10*/  ISETP.GE.AND P2, PT, R78, R87, PT ;  /* 0x000000574e00720c */ /* 0x000fe20003f46270 */
[----:B---3--:R-:W3:Y:S01]  /*2e20*/  @!P4 LDG.E.U16 R148, desc[UR16][R64.64+0x140] ;  /* 0x000140104094c981 */ /* 0x008ee2000c1e1500 */
[----:B------:R-:W-:Y:S02]  /*2e30*/  LEA.HI.X R67, R40, R31, R37, 0x2, P0 ;  /* 0x0000001f28437211 */ /* 0x000fe400000f1425 */
[-C--:B------:R-:W-:Y:S01]  /*2e40*/  ISETP.GE.AND P0, PT, R76, R87.reuse, PT ;  /* 0x000000574c00720c */ /* 0x080fe20003f06270 */
[----:B------:R-:W4:Y:S01]  /*2e50*/  @!P3 LDG.E.U16 R40, desc[UR16][R64.64+0x100] ;  /* 0x000100104028b981 */ /* 0x000f22000c1e1500 */
[-C--:B------:R-:W-:Y:S02]  /*2e60*/  ISETP.GE.AND P5, PT, R81, R87.reuse, PT ;  /* 0x000000575100720c */ /* 0x080fe40003fa6270 */
[----:B------:R-:W-:Y:S01]  /*2e70*/  ISETP.GE.AND P6, PT, R82, R87, PT ;  /* 0x000000575200720c */ /* 0x000fe20003fc6270 */
[----:B------:R-:W5:Y:S04]  /*2e80*/  @!P1 LDG.E.U16 R36, desc[UR16][R64.64+0x80] ;  /* 0x0000801040249981 */ /* 0x000f68000c1e1500 */
[----:B------:R-:W3:Y:S04]  /*2e90*/  @!P2 LDG.E.U16 R37, desc[UR16][R64.64+0xc0] ;  /* 0x0000c0104025a981 */ /* 0x000ee8000c1e1500 */
[----:B------:R-:W4:Y:S04]  /*2ea0*/  @!P0 LDG.E.U16 R0, desc[UR16][R64.64+0x40] ;  /* 0x0000401040008981 */ /* 0x000f28000c1e1500 */
[----:B------:R-:W4:Y:S04]  /*2eb0*/  @!P5 LDG.E.U16 R149, desc[UR16][R64.64+0x180] ;  /* 0x000180104095d981 */ /* 0x000f28000c1e1500 */
[----:B------:R-:W4:Y:S01]  /*2ec0*/  @!P6 LDG.E.U16 R150, desc[UR16][R64.64+0x1c0] ;  /* 0x0001c0104096e981 */ /* 0x000f22000c1e1500 */
[----:B------:R-:W-:-:S02]  /*2ed0*/  P2R R41, PR, RZ, 0x1 ;  /* 0x00000001ff297803 */ /* 0x000fc40000000000 */
[----:B------:R-:W-:Y:S02]  /*2ee0*/  ISETP.NE.AND P0, PT, R179, RZ, PT ;  /* 0x000000ffb300720c */ /* 0x000fe40003f05270 */
[----:B------:R-:W-:Y:S01]  /*2ef0*/  CS2R R34, SRZ ;  /* 0x0000000000227805 */ /* 0x000fe2000001ff00 */
[----:B------:R-:W4:Y:S10]  /*2f00*/  LDG.E R66, desc[UR16][R66.64] ;  /* 0x0000001042427981 */ /* 0x000f34000c1e1900 */
[----:B--2---:R-:W-:-:S02]  /*2f10*/  @!P0 PRMT R35, R151, 0x5410, RZ ;  /* 0x0000541097238816 */ /* 0x004fc400000000ff */
[----:B------:R-:W-:Y:S02]  /*2f20*/  ISETP.NE.AND P0, PT, R41, RZ, PT ;  /* 0x000000ff2900720c */ /* 0x000fe40003f05270 */
[----:B------:R-:W-:Y:S02]  /*2f30*/  MOV R41, RZ ;  /* 0x000000ff00297202 */ /* 0x000fe40000000f00 */
[----:B-----5:R-:W-:-:S04]  /*2f40*/  @!P1 PRMT R34, R36, 0x5410, RZ ;  /* 0x0000541024229816 */ /* 0x020fc800000000ff */
[----:B---3--:R-:W-:Y:S01]  /*2f50*/  @!P2 PRMT R34, R34, 0x5410, R37 ;  /* 0x000054102222a816 */ /* 0x008fe20000000025 */
[----:B------:R-:W-:Y:S01]  /*2f60*/  IMAD.MOV.U32 R37, RZ, RZ, RZ ;  /* 0x000000ffff257224 */ /* 0x000fe200078e00ff */
[----:B----4-:R-:W-:-:S03]  /*2f70*/  @!P3 PRMT R37, R40, 0x5410, RZ ;  /* 0x000054102825b816 */ /* 0x010fc600000000ff */
[----:B------:R-:W-:Y:S02]  /*2f80*/  @!P0 PRMT R35, R35, 0x5410, R0 ;  /* 0x0000541023238816 */ /* 0x000fe40000000000 */
[----:B------:R-:W-:Y:S02]  /*2f90*/  @!P4 PRMT R37, R37, 0x5410, R148 ;  /* 0x000054102525c816 */ /* 0x000fe40000000094 */
[----:B------:R-:W-:Y:S02]  /*2fa0*/  @!P5 PRMT R41, R149, 0x5410, RZ ;  /* 0x000054109529d816 */ /* 0x000fe400000000ff */
[----:B------:R-:W-:Y:S02]  /*2fb0*/  PRMT R0, R35, 0x7632, R0 ;  /* 0x0000763223007816 */ /* 0x000fe40000000000 */
[----:B------:R-:W-:Y:S02]  /*2fc0*/  PRMT R36, R34, 0x7632, R36 ;  /* 0x0000763222247816 */ /* 0x000fe40000000024 */
[----:B------:R-:W-:Y:S01]  /*2fd0*/  @!P6 PRMT R41, R41, 0x5410, R150 ;  /* 0x000054102929e816 */ /* 0x000fe20000000096 */
[----:B------:R-:W-:Y:S01]  /*2fe0*/  STS.U16 [R86], R35 ;  /* 0x0000002356007388 */ /* 0x000fe20000000400 */
[----:B------:R-:W-:-:S02]  /*2ff0*/  PRMT R40, R37, 0x7632, R40 ;  /* 0x0000763225287816 */ /* 0x000fc40000000028 */
[----:B------:R-:W-:Y:S01]  /*3000*/  PRMT R64, R41, 0x7632, R64 ;  /* 0x0000763229407816 */ /* 0x000fe20000000040 */
[----:B------:R0:W-:Y:S04]  /*3010*/  STS.U16 [R88+0x40], R0 ;  /* 0x0000400058007388 */ /* 0x0001e80000000400 */
[----:B------:R-:W-:Y:S04]  /*3020*/  STS.U16 [R89+0x80], R34 ;  /* 0x0000802259007388 */ /* 0x000fe80000000400 */
[----:B------:R1:W-:Y:S04]  /*3030*/  STS.U16 [R91+0xc0], R36 ;  /* 0x0000c0245b007388 */ /* 0x0003e80000000400 */
[----:B------:R2:W-:Y:S04]  /*3040*/  STS.U16 [R92+0x100], R37 ;  /* 0x000100255c007388 */ /* 0x0005e80000000400 */
[----:B------:R-:W-:Y:S04]  /*3050*/  STS.U16 [R93+0x140], R40 ;  /* 0x000140285d007388 */ /* 0x000fe80000000400 */
[----:B------:R-:W-:Y:S04]  /*3060*/  STS.U16 [R94+0x180], R41 ;  /* 0x000180295e007388 */ /* 0x000fe80000000400 */
[----:B------:R3:W-:Y:S01]  /*3070*/  STS.U16 [R95+0x1c0], R64 ;  /* 0x0001c0405f007388 */ /* 0x0007e20000000400 */
[----:B------:R-:W-:-:S03]  /*3080*/  NOP ;  /* 0x0000000000007918 */ /* 0x000fc60000000000 */
[----:B0-----:R-:W4:Y:S01]  /*3090*/  @!P1 LDG.E.U16 R0, desc[UR16][R38.64+0x80] ;  /* 0x0000801026009981 */ /* 0x001f22000c1e1500 */
[----:B-1----:R-:W-:Y:S02]  /*30a0*/  MOV R36, RZ ;  /* 0x000000ff00247202 */ /* 0x002fe40000000f00 */
[----:B--2---:R-:W-:Y:S01]  /*30b0*/  MOV R37, RZ ;  /* 0x000000ff00257202 */ /* 0x004fe20000000f00 */
[----:B------:R-:W2:Y:S04]  /*30c0*/  @!P2 LDG.E.U16 R35, desc[UR16][R38.64+0xc0] ;  /* 0x0000c0102623a981 */ /* 0x000ea8000c1e1500 */
[----:B------:R-:W5:Y:S04]  /*30d0*/  @!P0 LDG.E.U16 R34, desc[UR16][R38.64+0x40] ;  /* 0x0000401026228981 */ /* 0x000f68000c1e1500 */
[----:B---3--:R-:W3:Y:S04]  /*30e0*/  @!P5 LDG.E.U16 R64, desc[UR16][R38.64+0x180] ;  /* 0x000180102640d981 */ /* 0x008ee8000c1e1500 */
[----:B------:R-:W5:Y:S04]  /*30f0*/  @!P4 LDG.E.U16 R40, desc[UR16][R38.64+0x140] ;  /* 0x000140102628c981 */ /* 0x000f68000c1e1500 */
[----:B------:R-:W5:Y:S01]  /*3100*/  @!P6 LDG.E.U16 R148, desc[UR16][R38.64+0x1c0] ;  /* 0x0001c0102694e981 */ /* 0x000f62000c1e1500 */
        /* <DEDUP_REMOVED lines=14> */
[----:B--2---:R-:W-:Y:S02]  /*31f0*/  @!P2 PRMT R36, R36, 0x5410, R35 ;  /* 0x000054102424a816 */ /* 0x004fe40000000023 */
[----:B------:R-:W-:Y:S02]  /*3200*/  MOV R35, RZ ;  /* 0x000000ff00237202 */ /* 0x000fe40000000f00 */
[----:B---3--:R-:W-:Y:S02]  /*3210*/  @!P5 PRMT R41, R64, 0x5410, RZ ;  /* 0x000054104029d816 */ /* 0x008fe400000000ff */
[----:B-----5:R-:W-:Y:S02]  /*3220*/  @!P4 PRMT R37, R37, 0x5410, R40 ;  /* 0x000054102525c816 */ /* 0x020fe40000000028 */
[----:B------:R-:W-:Y:S02]  /*3230*/  @!P6 PRMT R41, R41, 0x5410, R148 ;  /* 0x000054102929e816 */ /* 0x000fe40000000094 */
[----:B----4-:R-:W-:-:S02]  /*3240*/  PRMT R38, R36, 0x7632, R38 ;  /* 0x0000763224267816 */ /* 0x010fc40000000026 */
[----:B------:R-:W-:Y:S02]  /*3250*/  PRMT R39, R37, 0x7632, R39 ;  /* 0x0000763225277816 */ /* 0x000fe40000000027 */
[----:B------:R-:W-:Y:S01]  /*3260*/  PRMT R40, R41, 0x7632, R40 ;  /* 0x0000763229287816 */ /* 0x000fe20000000028 */
[----:B------:R-:W2:Y:S01]  /*3270*/  S2UR UR6, SR_CgaCtaId ;  /* 0x00000000000679c3 */ /* 0x000ea20000008800 */
[----:B------:R-:W-:Y:S01]  /*3280*/  UMOV UR5, 0x400 ;  /* 0x0000040000057882 */ /* 0x000fe20000000000 */
[----:B------:R-:W-:Y:S01]  /*3290*/  IADD3 R67, PT, PT, R180, UR4, RZ ;  /* 0x00000004b4437c10 */ /* 0x000fe2000fffe0ff */
[----:B0-----:R-:W-:Y:S02]  /*32a0*/  HADD2.F32 R152, -RZ, R152.H0_H0 ;  /* 0x20000098ff987230 */ /* 0x001fe40000004100 */
[----:B-1----:R-:W-:Y:S02]  /*32b0*/  HADD2.F32 R153, -RZ, R153.H0_H0 ;  /* 0x20000099ff997230 */ /* 0x002fe40000004100 */
[----:B------:R-:W-:-:S02]  /*32c0*/  HADD2.F32 R154, -RZ, R154.H0_H0 ;  /* 0x2000009aff9a7230 */ /* 0x000fc40000004100 */
[----:B------:R-:W-:Y:S02]  /*32d0*/  HADD2.F32 R155, -RZ, R155.H0_H0 ;  /* 0x2000009bff9b7230 */ /* 0x000fe40000004100 */
        /* <DEDUP_REMOVED lines=32> */
[C---:B------:R-:W-:Y:S01]  /*34e0*/  FMUL.FTZ R149, R34.reuse, R112 ;  /* 0x0000007022957220 */ /* 0x040fe20000410000 */
[C---:B0-----:R-:W-:Y:S01]  /*34f0*/  FMUL.FTZ R0, R34.reuse, R113 ;  /* 0x0000007122007220 */ /* 0x041fe20000410000 */
[C---:B------:R-:W-:Y:S01]  /*3500*/  FMUL.FTZ R64, R34.reuse, R105 ;  /* 0x0000006922407220 */ /* 0x040fe20000410000 */
[C---:B------:R-:W-:Y:S01]  /*3510*/  FMUL.FTZ R65, R34.reuse, R107 ;  /* 0x0000006b22417220 */ /* 0x040fe20000410000 */
[C---:B------:R-:W-:Y:S01]  /*3520*/  FMUL.FTZ R150, R34.reuse, R110 ;  /* 0x0000006e22967220 */ /* 0x040fe20000410000 */
        /* <DEDUP_REMOVED lines=8> */
[----:B------:R-:W0:Y:S04]  /*35b0*/  MUFU.EX2 R65, R65 ;  /* 0x0000004100417308 */ /* 0x000e280000000800 */
[----:B------:R-:W5:Y:S04]  /*35c0*/  MUFU.EX2 R150, R150 ;  /* 0x0000009600967308 */ /* 0x000f680000000800 */
[----:B------:R-:W5:Y:S01]  /*35d0*/  MUFU.EX2 R151, R151 ;  /* 0x0000009700977308 */ /* 0x000f620000000800 */
[C---:B------:R-:W-:Y:S01]  /*35e0*/  FMUL.FTZ R161, R34.reuse, R108 ;  /* 0x0000006c22a17220 */ /* 0x040fe20000410000 */
        /* <DEDUP_REMOVED lines=12> */
[----:B------:R-:W-:Y:S01]  /*36b0*/  FMUL.FTZ R168, R121, R170 ;  /* 0x000000aa79a87220 */ /* 0x000fe20000410000 */
[----:B0-----:R-:W-:Y:S01]  /*36c0*/  FMUL.FTZ R160, R146, R159 ;  /* 0x0000009f92a07220 */ /* 0x001fe20000410000 */
        /* <DEDUP_REMOVED lines=11> */
[----:B------:R-:W-:Y:S01]  /*3780*/  ISETP.NE.AND P0, PT, R47, UR7, PT ;  /* 0x000000072f007c0c */ /* 0x000fe2000bf05270 */
[----:B------:R-:W-:-:S12]  /*3790*/  HFMA2 R41, -RZ, RZ, 1.875, 0 ;  /* 0x3f800000ff297431 */ /* 0x000fd800000001ff */
[----:B------:R-:W-:Y:S05]  /*37a0*/  @!P0 BRA `(.L_x_8913) ;  /* 0x0000000000148947 */ /* 0x000fea0003800000 */
[----:B------:R-:W-:-:S04]  /*37b0*/  IADD3 R34, PT, PT, R147, UR4, RZ ;  /* 0x0000000493227c10 */ /* 0x000fc8000fffe0ff */
[----:B------:R-:W-:-:S05]  /*37c0*/  LEA R34, R34, UR5, 0x2 ;  /* 0x0000000522227c11 */ /* 0x000fca000f8e10ff */
[----:B------:R2:W4:Y:S01]  /*37d0*/  LDS R41, [R34+0xe98] ;  /* 0x000e980022297984 */ /* 0x0005220000000800 */
[----:B------:R-:W-:Y:S05]  /*37e0*/  BRA `(.L_x_8913) ;  /* 0x0000000000047947 */ /* 0x000fea0003800000 */
.L_x_8912:
[----:B------:R0:W1:Y:S02]  /*37f0*/  LDS R41, [R178+0x169c] ;  /* 0x00169c00b2297984 */ /* 0x0000640000000800 */
.L_x_8913:
[----:B------:R-:W-:Y:S05]  /*3800*/  BSYNC.RECONVERGENT B0 ;  /* 0x0000000000007941 */ /* 0x000fea0003800200 */
.L_x_8911:
[----:B------:R-:W-:Y:S02]  /*3810*/  ISETP.NE.AND P0, PT, R182, RZ, PT ;  /* 0x000000ffb600720c */ /* 0x000fe40003f05270 */
[----:B------:R-:W-:-:S11]  /*3820*/  MOV R174, RZ ;  /* 0x000000ff00ae7202 */ /* 0x000fd60000000f00 */
[----:B------:R-:W5:Y:S02]  /*3830*/  @P0 LDC R35, c[0x0][0x38c] ;  /* 0x0000e300ff230b82 */ /* 0x000f640000000800 */
[----:B-----5:R-:W-:-:S04]  /*3840*/  @P0 IMAD R35, R138, R35, UR4 ;  /* 0x000000048a230e24 */ /* 0x020fc8000f8e0223 */
[----:B--2---:R-:W-:-:S05]  /*3850*/  @P0 IMAD.WIDE R34, R35, 0x8, R16 ;  /* 0x0000000823220825 */ /* 0x004fca00078e0210 */
[----:B------:R2:W5:Y:S01]  /*3860*/  @P0 LDG.E R174, desc[UR16][R34.64+0x4] ;  /* 0x0000041022ae0981 */ /* 0x000562000c1e1900 */
[C---:B-1--4-:R-:W-:Y:S01]  /*3870*/  FMUL.FTZ R39, R151.reuse, R41 ;  /* 0x0000002997277220 */ /* 0x052fe20000410000 */
[----:B------:R-:W-:Y:S01]  /*3880*/  FFMA.FTZ R38, R151, R170, R36 ;  /* 0x000000aa97267223 */ /* 0x000fe20000010024 */
[----:B------:R-:W-:Y:S01]  /*3890*/  ISETP.NE.AND P0, PT, R176, 0x1f, PT ;  /* 0x0000001fb000780c */ /* 0x000fe20003f05270 */
[----:B------:R-:W-:Y:S01]  /*38a0*/  ULEA UR6, UR4, UR5, 0x3 ;  /* 0x0000000504067291 */ /* 0x000fe2000f8e18ff */
[C---:B------:R-:W-:Y:S01]  /*38b0*/  FMUL.FTZ R39, R150.reuse, R39 ;  /* 0x0000002796277220 */ /* 0x040fe20000410000 */
[----:B------:R-:W-:Y:S01]  /*38c0*/  FFMA.FTZ R38, R150, R38, R37 ;  /* 0x0000002696267223 */ /* 0x000fe20000010025 */
[----:B------:R-:W-:Y:S01]  /*38d0*/  ISETP.GT.U32.AND P2, PT, R176, 0x1d, PT ;  /* 0x0000001db000780c */ /* 0x000fe20003f44070 */
[----:B------:R-:W-:Y:S01]  /*38e0*/  BSSY.RECONVERGENT B0, `(.L_x_8914) ;  /* 0x00000cb000007945 */ /* 0x000fe20003800200 */
[C---:B---3--:R-:W-:Y:S01]  /*38f0*/  FMUL.FTZ R172, R148.reuse, R39 ;  /* 0x0000002794ac7220 */ /* 0x048fe20000410000 */
[----:B------:R-:W-:Y:S01]  /*3900*/  FFMA.FTZ R38, R148, R38, R177 ;  /* 0x0000002694267223 */ /* 0x000fe200000100b1 */
[-C--:B--2---:R-:W-:Y:S01]  /*3910*/  FFMA.FTZ R34, R166, R0.reuse, R167 ;  /* 0x00000000a6227223 */ /* 0x084fe200000100a7 */
[----:B------:R-:W-:Y:S01]  /*3920*/  FMUL.FTZ R35, R149, R0 ;  /* 0x0000000095237220 */ /* 0x000fe20000410000 */
[C---:B------:R-:W-:Y:S01]  /*3930*/  FMUL.FTZ R172, R67.reuse, R172 ;  /* 0x000000ac43ac7220 */ /* 0x040fe20000410000 */
[----:B------:R-:W-:Y:S01]  /*3940*/  FFMA.FTZ R38, R67, R38, R40 ;  /* 0x0000002643267223 */ /* 0x000fe20000010028 */
[----:B------:R-:W-:Y:S01]  /*3950*/  FFMA.FTZ R34, R64, R34, R165 ;  /* 0x0000002240227223 */ /* 0x000fe200000100a5 */
[----:B------:R-:W-:Y:S01]  /*3960*/  ISETP.GT.U32.AND P3, PT, R176, 0x17, PT ;  /* 0x00000017b000780c */ /* 0x000fe20003f64070 */
[C---:B------:R-:W-:Y:S01]  /*3970*/  FMUL.FTZ R39, R65.reuse, R172 ;  /* 0x000000ac41277220 */ /* 0x040fe20000410000 */
[C---:B------:R-:W-:Y:S01]  /*3980*/  FFMA.FTZ R38, R65.reuse, R38, R168 ;  /* 0x0000002641267223 */ /* 0x040fe200000100a8 */
[----:B------:R-:W-:-:S02]  /*3990*/  FFMA.FTZ R34, R65, R34, R164 ;  /* 0x0000002241227223 */ /* 0x000fc400000100a4 */
        /* <DEDUP_REMOVED lines=8> */
[----:B------:R-:W-:Y:S02]  /*3a20*/  MOV R187, R39 ;  /* 0x0000002700bb7202 */ /* 0x000fe40000000f00 */
        /* <DEDUP_REMOVED lines=29> */
[----:B------:R-:W-:-:S05]  /*3c00*/  FSEL R172, R38, R35, !P0 ;  /* 0x0000002326ac7208 */ /* 0x000fca0004000000 */
[----:B------:R-:W4:Y:S01]  /*3c10*/  SHFL.UP PT, R35, R172, 0x4, RZ ;  /* 0x04800000ac237989 */ /* 0x000f2200000e00ff */
[----:B-1----:R-:W-:-:S05]  /*3c20*/  @!P2 FFMA.FTZ R187, R186, R173, R187 ;  /* 0x000000adbabba223 */ /* 0x002fca00000100bb */
[----:B------:R-:W1:Y:S01]  /*3c30*/  SHFL.DOWN PT, R183, R187, 0x8, 0x1f ;  /* 0x09001f00bbb77f89 */ /* 0x000e6200000e0000 */
[----:B--2---:R-:W-:Y:S01]  /*3c40*/  @P0 FMUL.FTZ R175, R175, R34 ;  /* 0x00000022afaf0220 */ /* 0x004fe20000410000 */
[----:B------:R-:W-:Y:S01]  /*3c50*/  ISETP.GE.AND P0, PT, R47, UR7, PT ;  /* 0x000000072f007c0c */ /* 0x000fe2000bf06270 */
[----:B---3--:R-:W-:-:S03]  /*3c60*/  @!P2 FMUL.FTZ R38, R186, R39 ;  /* 0x00000027ba26a220 */ /* 0x008fc60000410000 */
[----:B------:R-:W2:Y:S01]  /*3c70*/  SHFL.UP PT, R34, R175, 0x4, RZ ;  /* 0x04800000af227989 */ /* 0x000ea200000e00ff */
[----:B------:R-:W-:Y:S02]  /*3c80*/  ISETP.NE.OR P0, PT, R12, RZ, P0 ;  /* 0x000000ff0c00720c */ /* 0x000fe40000705670 */
[----:B------:R-:W-:Y:S02]  /*3c90*/  MOV R39, RZ ;  /* 0x000000ff00277202 */ /* 0x000fe40000000f00 */
[----:B------:R-:W-:Y:S01]  /*3ca0*/  @!P2 MOV R186, R38 ;  /* 0x0000002600baa202 */ /* 0x000fe20000000f00 */
[----:B----4-:R-:W-:Y:S01]  /*3cb0*/  FFMA.FTZ R35, R175, R35, R172 ;  /* 0x00000023af237223 */ /* 0x010fe200000100ac */
[----:B------:R-:W-:Y:S01]  /*3cc0*/  ISETP.GE.AND P2, PT, R90, 0x4, PT ;  /* 0x000000045a00780c */ /* 0x000fe20003f46270 */
[----:B------:R-:W-:Y:S02]  /*3cd0*/  HFMA2 R38, -RZ, RZ, 1.875, 0 ;  /* 0x3f800000ff267431 */ /* 0x000fe400000001ff */
[----:B------:R-:W3:Y:S01]  /*3ce0*/  SHFL.DOWN PT, R173, R186, 0x8, 0x1f ;  /* 0x09001f00baad7f89 */ /* 0x000ee200000e0000 */
[----:B------:R-:W-:-:S03]  /*3cf0*/  FSEL R172, R172, R35, !P2 ;  /* 0x00000023acac7208 */ /* 0x000fc60005000000 */
        /* <DEDUP_REMOVED lines=9> */
[----:B------:R-:W-:Y:S01]  /*3d90*/  @!P3 MOV R186, R173 ;  /* 0x000000ad00bab202 */ /* 0x000fe20000000f00 */
[----:B-1----:R-:W-:-:S04]  /*3da0*/  FFMA.FTZ R35, R175, R35, R172 ;  /* 0x00000023af237223 */ /* 0x002fc800000100ac */
[----:B------:R-:W1:Y:S01]  /*3db0*/  SHFL.DOWN PT, R173, R186, 0x10, 0x1f ;  /* 0x0a001f00baad7f89 */ /* 0x000e6200000e0000 */
[----:B----4-:R-:W-:Y:S01]  /*3dc0*/  @!P2 FFMA.FTZ R187, R186, R183, R187 ;  /* 0x000000b7babba223 */ /* 0x010fe200000100bb */
[----:B------:R-:W-:-:S05]  /*3dd0*/  FSEL R184, R172, R35, !P0 ;  /* 0x00000023acb87208 */ /* 0x000fca0004000000 */
[----:B------:R-:W3:Y:S01]  /*3de0*/  SHFL.UP PT, R35, R184, 0x10, RZ ;  /* 0x06000000b8237989 */ /* 0x000ee200000e00ff */
[----:B--2---:R-:W-:Y:S01]  /*3df0*/  @P0 FMUL.FTZ R175, R175, R34 ;  /* 0x00000022afaf0220 */ /* 0x004fe20000410000 */
[----:B------:R-:W-:Y:S02]  /*3e00*/  ISETP.GE.AND P0, PT, R90, 0x10, PT ;  /* 0x000000105a00780c */ /* 0x000fe40003f06270 */
[----:B------:R-:W-:Y:S04]  /*3e10*/  SHFL.IDX PT, R189, R39, RZ, 0x1f ;  /* 0x00001fff27bd7589 */ /* 0x000fe800000e0000 */
[----:B------:R-:W2:Y:S01]  /*3e20*/  SHFL.UP PT, R34, R175, 0x10, RZ ;  /* 0x06000000af227989 */ /* 0x000ea200000e00ff */
[----:B-1----:R-:W-:-:S03]  /*3e30*/  @!P2 FMUL.FTZ R172, R186, R173 ;  /* 0x000000adbaaca220 */ /* 0x002fc60000410000 */
[----:B------:R-:W-:Y:S02]  /*3e40*/  SHFL.DOWN PT, R173, R187, 0x1, 0x1f ;  /* 0x08201f00bbad7f89 */ /* 0x000fe400000e0000 */
[----:B------:R-:W-:Y:S02]  /*3e50*/  @!P2 MOV R186, R172 ;  /* 0x000000ac00baa202 */ /* 0x000fe40000000f00 */
[----:B------:R-:W-:Y:S01]  /*3e60*/  SHFL.IDX PT, R187, R187, RZ, 0x1f ;  /* 0x00001fffbbbb7589 */ /* 0x000fe200000e0000 */
[----:B------:R-:W-:Y:S01]  /*3e70*/  ISETP.NE.AND P2, PT, R12, 0x1f, PT ;  /* 0x0000001f0c00780c */ /* 0x000fe20003f45270 */
[C---:B---3--:R-:W-:Y:S02]  /*3e80*/  FFMA.FTZ R35, R175.reuse, R35, R184 ;  /* 0x00000023af237223 */ /* 0x048fe400000100b8 */
[----:B------:R-:W1:Y:S03]  /*3e90*/  SHFL.DOWN PT, R172, R186, 0x1, 0x1f ;  /* 0x08201f00baac7f89 */ /* 0x000e6600000e0000 */
[----:B------:R-:W-:Y:S01]  /*3ea0*/  FSEL R184, R184, R35, !P0 ;  /* 0x00000023b8b87208 */ /* 0x000fe20004000000 */
[----:B------:R-:W3:Y:S01]  /*3eb0*/  SHFL.IDX PT, R186, R186, RZ, 0x1f ;  /* 0x00001fffbaba7589 */ /* 0x000ee200000e0000 */
[----:B--2---:R-:W-:-:S04]  /*3ec0*/  @P0 FMUL.FTZ R175, R175, R34 ;  /* 0x00000022afaf0220 */ /* 0x004fc80000410000 */
[----:B------:R-:W-:Y:S04]  /*3ed0*/  SHFL.UP PT, R184, R184, 0x1, RZ ;  /* 0x04200000b8b87989 */ /* 0x000fe800000e00ff */
[----:B------:R-:W-:Y:S01]  /*3ee0*/  SHFL.UP PT, R183, R175, 0x1, RZ ;  /* 0x04200000afb77989 */ /* 0x000fe200000e00ff */
[----:B-1----:R-:W-:-:S04]  /*3ef0*/  @P2 FFMA.FTZ R189, R172, R189, R173 ;  /* 0x000000bdacbd2223 */ /* 0x002fc800000100ad */
[----:B------:R-:W-:Y:S01]  /*3f00*/  FFMA.FTZ R170, R189, R41, R170 ;  /* 0x00000029bdaa7223 */ /* 0x000fe200000100aa */
[C---:B---3--:R-:W-:Y:S01]  /*3f10*/  FFMA.FTZ R39, R186.reuse, R39, R187 ;  /* 0x00000027ba277223 */ /* 0x048fe200000100bb */
[----:B------:R-:W-:Y:S02]  /*3f20*/  FMUL.FTZ R38, R186, R38 ;  /* 0x00000026ba267220 */ /* 0x000fe40000410000 */
[----:B------:R-:W-:Y:S01]  /*3f30*/  FFMA.FTZ R173, R151, R170, R36 ;  /* 0x000000aa97ad7223 */ /* 0x000fe20000010024 */
[----:B------:R-:W-:-:S03]  /*3f40*/  FMUL.FTZ R189, R170, R117 ;  /* 0x00000075aabd7220 */ /* 0x000fc60000410000 */
[----:B------:R-:W-:Y:S01]  /*3f50*/  FFMA.FTZ R172, R150, R173, R37 ;  /* 0x000000ad96ac7223 */ /* 0x000fe20000010025 */
[----:B------:R-:W-:-:S04]  /*3f60*/  IMAD.WIDE.U32 R36, R24, UR4, R20 ;  /* 0x0000000418247c25 */ /* 0x000fc8000f8e0014 */
[----:B------:R-:W-:Y:S01]  /*3f70*/  FFMA.FTZ R177, R148, R172, R177 ;  /* 0x000000ac94b17223 */ /* 0x000fe200000100b1 */
[----:B------:R-:W-:Y:S01]  /*3f80*/  IMAD R35, R25, UR4, R37 ;  /* 0x0000000419237c24 */ /* 0x000fe2000f8e0225 */
[----:B------:R-:W-:-:S04]  /*3f90*/  LEA R34, P0, R36, UR8, 0x2 ;  /* 0x0000000824227c11 */ /* 0x000fc8000f8010ff */
[----:B------:R-:W-:Y:S02]  /*3fa0*/  LEA.HI.X R35, R36, UR9, R35, 0x2, P0 ;  /* 0x0000000924237c11 */ /* 0x000fe400080f1423 */
[----:B------:R-:W-:-:S13]  /*3fb0*/  ISETP.NE.AND P0, PT, R12, RZ, PT ;  /* 0x000000ff0c00720c */ /* 0x000fda0003f05270 */
[----:B------:R1:W-:Y:S02]  /*3fc0*/  @!P0 STS.64 [UR6+0x1718], R38 ;  /* 0x00171826ff008988 */ /* 0x0003e40008000a06 */
[----:B-1----:R-:W-:Y:S02]  /*3fd0*/  FMUL.FTZ R38, R177, R108 ;  /* 0x0000006cb1267220 */ /* 0x002fe40000410000 */
[----:B-----5:R1:W2:Y:S02]  /*3fe0*/  SHFL.IDX PT, R185, R174, RZ, 0x1f ;  /* 0x00001fffaeb97589 */ /* 0x0202a400000e0000 */
[----:B-1----:R-:W-:Y:S01]  /*3ff0*/  FFMA.FTZ R174, R67, R177, R40 ;  /* 0x000000b143ae7223 */ /* 0x002fe20000010028 */
[----:B------:R-:W-:-:S04]  /*4000*/  IMAD.WIDE.U32 R40, R22, UR4, R18 ;  /* 0x0000000416287c25 */ /* 0x000fc8000f8e0012 */
[----:B------:R-:W-:Y:S01]  /*4010*/  FFMA.FTZ R175, R65, R174, R168 ;  /* 0x000000ae41af7223 */ /* 0x000fe200000100a8 */
[----:B------:R-:W-:-:S03]  /*4020*/  IMAD R37, R23, UR4, R41 ;  /* 0x0000000417257c24 */ /* 0x000fc6000f8e0229 */
[----:B------:R-:W-:-:S04]  /*4030*/  FFMA.FTZ R168, R64, R175, R171 ;  /* 0x000000af40a87223 */ /* 0x000fc800000100ab */
[----:B------:R-:W-:Y:S01]  /*4040*/  FFMA.FTZ R169, R0, R168, R169 ;  /* 0x000000a800a97223 */ /* 0x000fe200000100a9 */
[----:B--2---:R-:W-:Y:S01]  /*4050*/  @P1 FFMA.FTZ R185, R183, R185, R184 ;  /* 0x000000b9b7b91223 */ /* 0x004fe200000100b8 */
[----:B------:R-:W-:-:S03]  /*4060*/  LEA R36, P1, R40, UR10, 0x2 ;  /* 0x0000000a28247c11 */ /* 0x000fc6000f8210ff */
[----:B------:R-:W-:Y:S01]  /*4070*/  FFMA.FTZ R184, R149, R185, R166 ;  /* 0x000000b995b87223 */ /* 0x000fe200000100a6 */
[----:B------:R-:W-:Y:S01]  /*4080*/  LEA.HI.X R37, R40, UR11, R37, 0x2, P1 ;  /* 0x0000000b28257c11 */ /* 0x000fe200088f1425 */
[----:B------:R-:W-:Y:S01]  /*4090*/  FMUL.FTZ R40, R169, R112 ;  /* 0x00000070a9287220 */ /* 0x000fe20000410000 */
[----:B------:R-:W-:Y:S01]  /*40a0*/  FMUL.FTZ R149, R168, R113 ;  /* 0x00000071a8957220 */ /* 0x000fe20000410000 */
[----:B------:R-:W-:Y:S01]  /*40b0*/  FFMA.FTZ R188, R0, R184, R167 ;  /* 0x000000b800bc7223 */ /* 0x000fe200000100a7 */
[----:B------:R-:W-:Y:S01]  /*40c0*/  FADD.FTZ R0, -R166, R184 ;  /* 0x000000b8a6007221 */ /* 0x000fe20000010100 */
[-C--:B------:R-:W-:Y:S01]  /*40d0*/  FMUL.FTZ R41, R111, R40.reuse ;  /* 0x000000286f297220 */ /* 0x080fe20000410000 */
[-C--:B------:R-:W-:Y:S01]  /*40e0*/  FMUL.FTZ R171, R114, R149.reuse ;  /* 0x0000009572ab7220 */ /* 0x080fe20000410000 */
[----:B------:R-:W-:Y:S01]  /*40f0*/  FADD.FTZ R167, -R167, R188 ;  /* 0x000000bca7a77221 */ /* 0x000fe20000010100 */
[----:B------:R-:W-:Y:S01]  /*4100*/  FFMA.FTZ R166, R0, R40, RZ ;  /* 0x0000002800a67223 */ /* 0x000fe200000100ff */
[----:B------:R-:W-:Y:S01]  /*4110*/  FFMA.FTZ R64, R64, R188, R165 ;  /* 0x000000bc40407223 */ /* 0x000fe200000100a5 */
[----:B------:R1:W-:Y:S02]  /*4120*/  STS [R60], R41 ;  /* 0x000000293c007388 */ /* 0x0003e40000000800 */
        /* <DEDUP_REMOVED lines=8> */
[----:B------:R2:W-:Y:S01]  /*41b0*/  STS [R62+0x4], R171 ;  /* 0x000004ab3e007388 */ /* 0x0005e20000000800 */
[----:B------:R-:W-:Y:S01]  /*41c0*/  FFMA.FTZ R148, R148, R205, R163 ;  /* 0x000000cd94947223 */ /* 0x000fe200000100a3 */
[-C--:B------:R-:W-:Y:S01]  /*41d0*/  FMUL.FTZ R39, R118, R65.reuse ;  /* 0x0000004176277220 */ /* 0x080fe20000410000 */
[----:B------:R-:W-:Y:S01]  /*41e0*/  FFMA.FTZ R166, R67, R65, R166 ;  /* 0x0000004143a67223 */ /* 0x000fe200000100a6 */
[----:B-1----:R-:W-:Y:S01]  /*41f0*/  FMUL.FTZ R41, R123, R38 ;  /* 0x000000267b297220 */ /* 0x002fe20000410000 */
[----:B------:R-:W-:Y:S01]  /*4200*/  FFMA.FTZ R150, R150, R148, R161 ;  /* 0x0000009496967223 */ /* 0x000fe200000100a1 */
[----:B------:R-:W-:Y:S01]  /*4210*/  FMUL.FTZ R65, R172, R109 ;  /* 0x0000006dac417220 */ /* 0x000fe20000410000 */
[----:B------:R-:W-:Y:S01]  /*4220*/  FMUL.FTZ R149, R116, R149 ;  /* 0x0000009574957220 */ /* 0x000fe20000410000 */
[----:B------:R1:W-:Y:S01]  /*4230*/  STS [R62+0xc], R39 ;  /* 0x00000c273e007388 */ /* 0x0003e20000000800 */
[----:B------:R-:W-:Y:S01]  /*4240*/  FADD.FTZ R185, -R161, R150 ;  /* 0x00000096a1b97221 */ /* 0x000fe20000010100 */
[----:B--2---:R-:W-:Y:S01]  /*4250*/  FADD.FTZ R171, -R162, R205 ;  /* 0x000000cda2ab7221 */ /* 0x004fe20000010100 */
[----:B------:R-:W-:Y:S01]  /*4260*/  FFMA.FTZ R162, R151, R150, R160 ;  /* 0x0000009697a27223 */ /* 0x000fe200000100a0 */
[----:B------:R-:W-:Y:S01]  /*4270*/  FMUL.FTZ R183, R120, R65 ;  /* 0x0000004178b77220 */ /* 0x000fe20000410000 */
[----:B------:R-:W-:Y:S01]  /*4280*/  FMUL.FTZ R161, R124, R189 ;  /* 0x000000bd7ca17220 */ /* 0x000fe20000410000 */
[----:B------:R-:W-:Y:S01]  /*4290*/  FFMA.FTZ R166, R171, R38, R166 ;  /* 0x00000026aba67223 */ /* 0x000fe200000100a6 */
[----:B------:R-:W-:Y:S01]  /*42a0*/  FMUL.FTZ R38, R173, R110 ;  /* 0x0000006ead267220 */ /* 0x000fe20000410000 */
[----:B------:R2:W-:Y:S01]  /*42b0*/  STS [R62+0x8], R149 ;  /* 0x000008953e007388 */ /* 0x0005e20000000800 */
[----:B------:R-:W-:Y:S01]  /*42c0*/  FADD.FTZ R163, -R163, R148 ;  /* 0x00000094a3a37221 */ /* 0x000fe20000010100 */
[----:B------:R-:W-:Y:S01]  /*42d0*/  FADD.FTZ R187, -R160, R162 ;  /* 0x000000a2a0bb7221 */ /* 0x000fe20000010100 */
[----:B------:R-:W-:Y:S01]  /*42e0*/  FMUL.FTZ R151, R127, R38 ;  /* 0x000000267f977220 */ /* 0x000fe20000410000 */
[----:B------:R3:W-:Y:S01]  /*42f0*/  STS [R62+0x10], R41 ;  /* 0x000010293e007388 */ /* 0x0007e20000000800 */
[----:B------:R-:W-:Y:S01]  /*4300*/  FFMA.FTZ R166, R163, R65, R166 ;  /* 0x00000041a3a67223 */ /* 0x000fe200000100a6 */
[----:B-1----:R-:W-:Y:S01]  /*4310*/  FMUL.FTZ R39, R115, R184 ;  /* 0x000000b873277220 */ /* 0x002fe20000410000 */
[----:B------:R-:W-:Y:S01]  /*4320*/  FMUL.FTZ R65, R121, R64 ;  /* 0x0000004079417220 */ /* 0x000fe20000410000 */
[----:B------:R1:W-:Y:S01]  /*4330*/  STS [R62+0x14], R183 ;  /* 0x000014b73e007388 */ /* 0x0003e20000000800 */
[----:B------:R-:W-:Y:S01]  /*4340*/  FFMA.FTZ R166, R185, R38, R166 ;  /* 0x00000026b9a67223 */ /* 0x000fe200000100a6 */
[----:B------:R-:W-:Y:S01]  /*4350*/  IADD3 R38, PT, PT, -R181, UR12, RZ ;  /* 0x0000000cb5267c10 */ /* 0x000fe2000fffe1ff */
[----:B--2---:R-:W-:Y:S01]  /*4360*/  FMUL.FTZ R149, R125, R40 ;  /* 0x000000287d957220 */ /* 0x004fe20000410000 */
[----:B------:R2:W-:Y:S01]  /*4370*/  STS [R62+0x18], R151 ;  /* 0x000018973e007388 */ /* 0x0005e20000000800 */
[----:B------:R-:W-:Y:S01]  /*4380*/  FFMA.FTZ R166, R187, R189, R166 ;  /* 0x000000bdbba67223 */ /* 0x000fe200000100a6 */
[----:B------:R-:W-:Y:S01]  /*4390*/  ISETP.GE.AND P1, PT, R38, 0x1, PT ;  /* 0x000000012600780c */ /* 0x000fe20003f26270 */
[----:B---3--:R-:W-:Y:S01]  /*43a0*/  FMUL.FTZ R41, R119, R188 ;  /* 0x000000bc77297220 */ /* 0x008fe20000410000 */
[----:B------:R3:W-:Y:S01]  /*43b0*/  STS [R62+0x1c], R161 ;  /* 0x00001ca13e007388 */ /* 0x0007e20000000800 */
[----:B------:R-:W-:Y:S01]  /*43c0*/  BAR.SYNC.DEFER_BLOCKING 0x0 ;  /* 0x0000000000007b1d */ /* 0x000fe20000010000 */
[----:B-1----:R-:W-:Y:S01]  /*43d0*/  FMUL.FTZ R183, R126, R150 ;  /* 0x000000967eb77220 */ /* 0x002fe20000410000 */
[----:B--2---:R-:W-:Y:S01]  /*43e0*/  FMUL.FTZ R151, R122, R205 ;  /* 0x000000cd7a977220 */ /* 0x004fe20000410000 */
[----:B------:R-:W-:-:S02]  /*43f0*/  ISETP.GE.AND P2, PT, R38, 0x21, PT ;  /* 0x000000212600780c */ /* 0x000fc40003f46270 */
[C---:B------:R-:W-:Y:S01]  /*4400*/  ISETP.GE.AND P3, PT, R38.reuse, 0x41, PT ;  /* 0x000000412600780c */ /* 0x040fe20003f66270 */
[----:B---3--:R-:W-:Y:S01]  /*4410*/  FMUL.FTZ R161, R129, R148 ;  /* 0x0000009481a17220 */ /* 0x008fe20000410000 */
        /* <DEDUP_REMOVED lines=20> */
[----:B0-----:R-:W0:Y:S04]  /*4560*/  LDS R39, [R75+0x420] ;  /* 0x000420004b277984 */ /* 0x001e280000000800 */
[----:B------:R1:W-:Y:S04]  /*4570*/  REDG.E.ADD.F32.FTZ.RN.STRONG.GPU desc[UR16][R34.64], R189 ;  /* 0x000000bd220079a6 */ /* 0x0003e8000c12f310 */
[----:B0-----:R1:W-:Y:S02]  /*4580*/  REDG.E.ADD.F32.FTZ.RN.STRONG.GPU desc[UR16][R36.64], R39 ;  /* 0x00000027240079a6 */ /* 0x0013e4000c12f310 */
.L_x_8915:
[----:B------:R-:W-:Y:S05]  /*4590*/  BSYNC.RECONVERGENT B0 ;  /* 0x0000000000007941 */ /* 0x000fea0003800200 */
.L_x_8914:
[----:B01----:R0:W1:Y:S01]  /*45a0*/  LDS R39, [R68+0x4a0] ;  /* 0x0004a00044277984 */ /* 0x0030620000000800 */
[----:B------:R-:W-:Y:S04]  /*45b0*/  BSSY.RECONVERGENT B0, `(.L_x_8916) ;  /* 0x0000004000007945 */ /* 0x000fe80003800200 */
[----:B------:R-:W-:Y:S05]  /*45c0*/  @!P2 BRA `(.L_x_8917) ;  /* 0x000000000008a947 */ /* 0x000fea0003800000 */
[----:B------:R2:W-:Y:S04]  /*45d0*/  REDG.E.ADD.F32.FTZ.RN.STRONG.GPU desc[UR16][R34.64+0x80], R191 ;  /* 0x000080bf220079a6 */ /* 0x0005e8000c12f310 */
[----:B-1----:R2:W-:Y:S02]  /*45e0*/  REDG.E.ADD.F32.FTZ.RN.STRONG.GPU desc[UR16][R36.64+0x80], R39 ;  /* 0x00008027240079a6 */ /* 0x0025e4000c12f310 */
.L_x_8917:
[----:B------:R-:W-:Y:S05]  /*45f0*/  BSYNC.RECONVERGENT B0 ;  /* 0x0000000000007941 */ /* 0x000fea0003800200 */
.L_x_8916:
[----:B-12---:R1:W2:Y:S01]  /*4600*/  LDS R39, [R69+0x520] ;  /* 0x0005200045277984 */ /* 0x0062a20000000800 */
[----:B------:R-:W-:Y:S04]  /*4610*/  BSSY.RECONVERGENT B0, `(.L_x_8918) ;  /* 0x0000004000007945 */ /* 0x000fe80003800200 */
[----:B------:R-:W-:Y:S05]  /*4620*/  @!P3 BRA `(.L_x_8919) ;  /* 0x000000000008b947 */ /* 0x000fea0003800000 */
[----:B------:R3:W-:Y:S04]  /*4630*/  REDG.E.ADD.F32.FTZ.RN.STRONG.GPU desc[UR16][R34.64+0x100], R193 ;  /* 0x000100c1220079a6 */ /* 0x0007e8000c12f310 */
[----:B--2---:R3:W-:Y:S02]  /*4640*/  REDG.E.ADD.F32.FTZ.RN.STRONG.GPU desc[UR16][R36.64+0x100], R39 ;  /* 0x00010027240079a6 */ /* 0x0047e4000c12f310 */
.L_x_8919:
[----:B------:R-:W-:Y:S05]  /*4650*/  BSYNC.RECONVERGENT B0 ;  /* 0x0000000000007941 */ /* 0x000fea0003800200 */
.L_x_8918:
        /* <DEDUP_REMOVED lines=9> */
.L_x_8921:
[----:B------:R-:W-:Y:S05]  /*46f0*/  BSYNC.RECONVERGENT B0 ;  /* 0x0000000000007941 */ /* 0x000fea0003800200 */
.L_x_8920:
[----:B---34-:R3:W4:Y:S01]  /*4700*/  LDS R39, [R71+0x620] ;  /* 0x0006200047277984 */ /* 0x0187220000000800 */
[----:B------:R-:W-:Y:S04]  /*4710*/  BSSY.RECONVERGENT B0, `(.L_x_8922) ;  /* 0x0000004000007945 */ /* 0x000fe80003800200 */
[----:B------:R-:W-:Y:S05]  /*4720*/  @!P1 BRA `(.L_x_8923) ;  /* 0x0000000000089947 */ /* 0x000fea0003800000 */
[----:B------:R0:W-:Y:S04]  /*4730*/  REDG.E.ADD.F32.FTZ.RN.STRONG.GPU desc[UR16][R34.64+0x200], R197 ;  /* 0x000200c5220079a6 */ /* 0x0001e8000c12f310 */
[----:B----4-:R0:W-:Y:S02]  /*4740*/  REDG.E.ADD.F32.FTZ.RN.STRONG.GPU desc[UR16][R36.64+0x200], R39 ;  /* 0x00020027240079a6 */ /* 0x0101e4000c12f310 */
.L_x_8923:
[----:B------:R-:W-:Y:S05]  /*4750*/  BSYNC.RECONVERGENT B0 ;  /* 0x0000000000007941 */ /* 0x000fea0003800200 */
.L_x_8922:
[----:B0---4-:R0:W4:Y:S01]  /*4760*/  LDS R39, [R72+0x6a0] ;  /* 0x0006a00048277984 */ /* 0x0111220000000800 */
[----:B------:R-:W-:Y:S04]  /*4770*/  BSSY.RECONVERGENT B0, `(.L_x_8924) ;  /* 0x0000004000007945 */ /* 0x000fe80003800200 */
[----:B------:R-:W-:Y:S05]  /*4780*/  @!P2 BRA `(.L_x_8925) ;  /* 0x000000000008a947 */ /* 0x000fea0003800000 */
[----:B------:R0:W-:Y:S04]  /*4790*/  REDG.E.ADD.F32.FTZ.RN.STRONG.GPU desc[UR16][R34.64+0x280], R199 ;  /* 0x000280c7220079a6 */ /* 0x0001e8000c12f310 */
[----:B----4-:R0:W-:Y:S02]  /*47a0*/  REDG.E.ADD.F32.FTZ.RN.STRONG.GPU desc[UR16][R36.64+0x280], R39 ;  /* 0x00028027240079a6 */ /* 0x0101e4000c12f310 */
.L_x_8925:
[----:B------:R-:W-:Y:S05]  /*47b0*/  BSYNC.RECONVERGENT B0 ;  /* 0x0000000000007941 */ /* 0x000fea0003800200 */
.L_x_8924:
[----:B0---4-:R0:W4:Y:S01]  /*47c0*/  LDS R39, [R73+0x720] ;  /* 0x0007200049277984 */ /* 0x0111220000000800 */
[----:B------:R-:W-:Y:S04]  /*47d0*/  BSSY.RECONVERGENT B0, `(.L_x_8926) ;  /* 0x0000004000007945 */ /* 0x000fe80003800200 */
[----:B------:R-:W-:Y:S05]  /*47e0*/  @!P3 BRA `(.L_x_8927) ;  /* 0x000000000008b947 */ /* 0x000fea0003800000 */
[----:B------:R0:W-:Y:S04]  /*47f0*/  REDG.E.ADD.F32.FTZ.RN.STRONG.GPU desc[UR16][R34.64+0x300], R201 ;  /* 0x000300c9220079a6 */ /* 0x0001e8000c12f310 */
[----:B----4-:R0:W-:Y:S02]  /*4800*/  REDG.E.ADD.F32.FTZ.RN.STRONG.GPU desc[UR16][R36.64+0x300], R39 ;  /* 0x00030027240079a6 */ /* 0x0101e4000c12f310 */
.L_x_8927:
[----:B------:R-:W-:Y:S05]  /*4810*/  BSYNC.RECONVERGENT B0 ;  /* 0x0000000000007941 */ /* 0x000fea0003800200 */
.L_x_8926:
[----:B0---4-:R0:W4:Y:S01]  /*4820*/  LDS R39, [R74+0x7a0] ;  /* 0x0007a0004a277984 */ /* 0x0111220000000800 */
[----:B------:R-:W-:Y:S04]  /*4830*/  BSSY.RECONVERGENT B0, `(.L_x_8928) ;  /* 0x0000004000007945 */ /* 0x000fe80003800200 */
[----:B------:R-:W-:Y:S05]  /*4840*/  @!P4 BRA `(.L_x_8929) ;  /* 0x000000000008c947 */ /* 0x000fea0003800000 */
[----:B------:R0:W-:Y:S04]  /*4850*/  REDG.E.ADD.F32.FTZ.RN.STRONG.GPU desc[UR16][R34.64+0x380], R203 ;  /* 0x000380cb220079a6 */ /* 0x0001e8000c12f310 */
[----:B----4-:R0:W-:Y:S02]  /*4860*/  REDG.E.ADD.F32.FTZ.RN.STRONG.GPU desc[UR16][R36.64+0x380], R39 ;  /* 0x00038027240079a6 */ /* 0x0101e4000c12f310 */
.L_x_8929:
[----:B------:R-:W-:Y:S05]  /*4870*/  BSYNC.RECONVERGENT B0 ;  /* 0x0000000000007941 */ /* 0x000fea0003800200 */
.L_x_8928:
[----:B0-----:R-:W0:Y:S01]  /*4880*/  SHFL.DOWN P1, R35, R166, 0x1, 0x1f ;  /* 0x08201f00a6237f89 */ /* 0x001e220000020000 */
[CC--:B------:R-:W-:Y:S01]  /*4890*/  FMUL.FTZ R36, R66.reuse, R177.reuse ;  /* 0x000000b142247220 */ /* 0x0c0fe20000410000 */
[-C--:B------:R-:W-:Y:S01]  /*48a0*/  FMUL.FTZ R155, R155, R174.reuse ;  /* 0x000000ae9b9b7220 */ /* 0x080fe20000410000 */
        /* <DEDUP_REMOVED lines=9> */
[----:B------:R-:W-:Y:S01]  /*4940*/  FMUL.FTZ R153, R153, R168 ;  /* 0x000000a899997220 */ /* 0x000fe20000410000 */
        /* <DEDUP_REMOVED lines=28> */
[----:B0-----:R-:W-:Y:S01]  /*4b10*/  @P1 FADD R38, R35, R38 ;  /* 0x0000002623261221 */ /* 0x001fe20000000000 */
[----:B------:R-:W-:Y:S01]  /*4b20*/  FFMA.FTZ R35, R123, R156, R36 ;  /* 0x0000009c7b237223 */ /* 0x000fe20000010024 */
[----:B------:R-:W-:-:S03]  /*4b30*/  FFMA.FTZ R36, R120, R157, R163 ;  /* 0x0000009d78247223 */ /* 0x000fc600000100a3 */
[----:B------:R-:W0:Y:S01]  /*4b40*/  SHFL.DOWN P1, R37, R38, 0x4, 0x1f ;  /* 0x08801f0026257f89 */ /* 0x000e220000020000 */
[----:B------:R-:W-:Y:S01]  /*4b50*/  FADD.FTZ R100, R35, R100 ;  /* 0x0000006423647221 */ /* 0x000fe20000010000 */
[----:B------:R-:W-:Y:S01]  /*4b60*/  FFMA.FTZ R35, R111, R152, R0 ;  /* 0x000000986f237223 */ /* 0x000fe20000010000 */
[----:B------:R-:W-:Y:S01]  /*4b70*/  FFMA.FTZ R0, R124, R159, R187 ;  /* 0x0000009f7c007223 */ /* 0x000fe200000100bb */
[----:B------:R-:W-:Y:S02]  /*4b80*/  FADD.FTZ R99, R36, R99 ;  /* 0x0000006324637221 */ /* 0x000fe40000010000 */
[----:B------:R-:W-:Y:S01]  /*4b90*/  FADD.FTZ R104, R35, R104 ;  /* 0x0000006823687221 */ /* 0x000fe20000010000 */
[----:B------:R-:W-:Y:S01]  /*4ba0*/  FADD.FTZ R97, R0, R97 ;  /* 0x0000006100617221 */ /* 0x000fe20000010000 */
[----:B0-----:R-:W-:Y:S01]  /*4bb0*/  @P1 FADD R37, R38, R37 ;  /* 0x0000002526251221 */ /* 0x001fe20000000000 */
[----:B------:R-:W-:-:S04]  /*4bc0*/  FMUL.FTZ R38, R66, R173 ;  /* 0x000000ad42267220 */ /* 0x000fc80000410000 */
[----:B------:R-:W0:Y:S01]  /*4bd0*/  SHFL.DOWN P1, R40, R37, 0x8, 0x1f ;  /* 0x09001f0025287f89 */ /* 0x000e220000020000 */
[----:B------:R-:W-:Y:S01]  /*4be0*/  FMUL.FTZ R38, R185, R38 ;  /* 0x00000026b9267220 */ /* 0x000fe20000410000 */
[----:B0-----:R-:W-:-:S03]  /*4bf0*/  @P1 FADD R40, R37, R40 ;  /* 0x0000002825281221 */ /* 0x001fc60000000000 */
[----:B------:R-:W-:Y:S02]  /*4c00*/  FFMA.FTZ R37, R127, R158, R38 ;  /* 0x0000009e7f257223 */ /* 0x000fe40000010026 */
[----:B----4-:R-:W0:Y:S02]  /*4c10*/  SHFL.DOWN P1, R39, R40, 0x10, 0x1f ;  /* 0x0a001f0028277f89 */ /* 0x010e240000020000 */
        /* <DEDUP_REMOVED lines=10> */
.L_x_8931:
[----:B------:R-:W-:Y:S05]  /*4cc0*/  BSYNC.RECONVERGENT B0 ;  /* 0x0000000000007941 */ /* 0x000fea0003800200 */
.L_x_8930:
[----:B------:R-:W-:-:S04]  /*4cd0*/  UIADD3 UR4, UPT, UPT, UR4, 0x1, URZ ;  /* 0x0000000104047890 */ /* 0x000fc8000fffe0ff */
[----:B------:R-:W-:-:S09]  /*4ce0*/  UISETP.GE.AND UP0, UPT, UR4, UR13, UPT ;  /* 0x0000000d0400728c */ /* 0x000fd2000bf06270 */
[----:B------:R-:W-:Y:S05]  /*4cf0*/  BRA.U !UP0, `(.L_x_8932) ;  /* 0xffffffdd08f47547 */ /* 0x000fea000b83ffff */
.L_x_8910:
[----:B------:R-:W-:Y:S01]  /*4d00*/  BAR.SYNC.DEFER_BLOCKING 0x0 ;  /* 0x0000000000007b1d */ /* 0x000fe20000010000 */
[-C--:B------:R-:W-:Y:S02]  /*4d10*/  ISETP.GE.AND P6, PT, R58, R87.reuse, PT ;  /* 0x000000573a00720c */ /* 0x080fe40003fc6270 */
[----:B------:R-:W-:Y:S02]  /*4d20*/  PRMT R5, RZ, 0x7610, R5 ;  /* 0x00007610ff057816 */ /* 0x000fe40000000005 */
[----:B------:R-:W-:-:S03]  /*4d30*/  ISETP.GE.AND P5, PT, R76, R87, PT ;  /* 0x000000574c00720c */ /* 0x000fc60003fa6270 */
[----:B------:R-:W5:Y:S01]  /*4d40*/  LDC.64 R64, c[0x0][0x4f8] ;  /* 0x00013e00ff407b82 */ /* 0x000f620000000a00 */
[-C--:B------:R-:W-:Y:S01]  /*4d50*/  ISETP.GE.AND P4, PT, R77, R87.reuse, PT ;  /* 0x000000574d00720c */ /* 0x080fe20003f86270 */
[----:B------:R-:W1:Y:S01]  /*4d60*/  LDCU.64 UR6, c[0x0][0x500] ;  /* 0x0000a000ff0677ac */ /* 0x000e620008000a00 */
[-C--:B------:R-:W-:Y:S02]  /*4d70*/  ISETP.GE.AND P3, PT, R78, R87.reuse, PT ;  /* 0x000000574e00720c */ /* 0x080fe40003f66270 */
[-C--:B------:R-:W-:Y:S01]  /*4d80*/  ISETP.GE.AND P2, PT, R79, R87.reuse, PT ;  /* 0x000000574f00720c */ /* 0x080fe20003f46270 */
[----:B------:R-:W2:Y:S01]  /*4d90*/  LDCU.64 UR8, c[0x0][0x550] ;  /* 0x0000aa00ff0877ac */ /* 0x000ea20008000a00 */
        /* <DEDUP_REMOVED lines=10> */
[----:B------:R-:W2:Y:S01]  /*4e40*/  @!P4 LDG.E.U16 R0, desc[UR16][R2.64+0x80] ;  /* 0x000080100200c981 */ /* 0x000ea2000c1e1500 */
        /* <DEDUP_REMOVED lines=8> */
[----:B------:R-:W-:Y:S02]  /*4ed0*/  PRMT R24, R128, 0x7632, R24 ;  /* 0x0000763280187816 */ /* 0x000fe40000000018 */
[----:B------:R-:W-:Y:S02]  /*4ee0*/  F2FP.F16.F32.PACK_AB R135, R136, R135 ;  /* 0x000000878887723e */ /* 0x000fe400000000ff */
[----:B------:R-:W-:Y:S01]  /*4ef0*/  F2FP.F16.F32.PACK_AB R134, R134, R137 ;  /* 0x000000898686723e */ /* 0x000fe200000000ff */
[----:B---3--:R-:W-:Y:S04]  /*4f00*/  STS.U16 [R86], R5 ;  /* 0x0000000556007388 */ /* 0x008fe80000000400 */
[----:B----4-:R-:W-:Y:S04]  /*4f10*/  STS.U16 [R88+0x40], R19 ;  /* 0x0000401358007388 */ /* 0x010fe80000000400 */
[----:B--2---:R-:W-:Y:S04]  /*4f20*/  STS.U16 [R89+0x80], R0 ;  /* 0x0000800059007388 */ /* 0x004fe80000000400 */
        /* <DEDUP_REMOVED lines=8> */
[----:B------:R-:W-:Y:S04]  /*4fb0*/  LDS.U16 R0, [R96+0x4] ;  /* 0x0000040060007984 */ /* 0x000fe80000000400 */
[----:B------:R-:W-:Y:S04]  /*4fc0*/  LDS.U16 R5, [R96+0xa] ;  /* 0x00000a0060057984 */ /* 0x000fe80000000400 */
[----:B------:R-:W-:Y:S01]  /*4fd0*/  LDS.U16 R18, [R96+0xc] ;  /* 0x00000c0060127984 */ /* 0x000fe20000000400 */
[----:B--2---:R-:W-:-:S05]  /*4fe0*/  HADD2.F32 R3, -RZ, R22.H0_H0 ;  /* 0x20000016ff037230 */ /* 0x004fca0000004100 */
[----:B------:R-:W-:-:S05]  /*4ff0*/  FADD.FTZ R19, R3, R44 ;  /* 0x0000002c03137221 */ /* 0x000fca0000010000 */
[----:B------:R-:W-:Y:S01]  /*5000*/  FSETP.GTU.FTZ.AND P0, PT, R19, 20, PT ;  /* 0x41a000001300780b */ /* 0x000fe20003f1c000 */
[----:B---3--:R-:W-:Y:S02]  /*5010*/  HADD2.F32 R3, -RZ, R2.H0_H0 ;  /* 0x20000002ff037230 */ /* 0x008fe40000004100 */
[----:B------:R-:W2:Y:S03]  /*5020*/  LDS.U16 R2, [R96+0x6] ;  /* 0x0000060060027984 */ /* 0x000ea60000000400 */
[----:B------:R-:W-:-:S05]  /*5030*/  FADD.FTZ R3, R3, R44 ;  /* 0x0000002c03037221 */ /* 0x000fca0000010000 */
[----:B------:R-:W-:Y:S02]  /*5040*/  FSETP.GTU.FTZ.AND P1, PT, R3, 20, PT ;  /* 0x41a000000300780b */ /* 0x000fe40003f3c000 */
[----:B------:R-:W-:-:S06]  /*5050*/  @!P0 FMUL.FTZ R19, R19, -1.4426950216293334961 ;  /* 0xbfb8aa3b13138820 */ /* 0x000fcc0000410000 */
[----:B------:R-:W3:Y:S05]  /*5060*/  @!P0 MUFU.EX2 R19, R19 ;  /* 0x0000001300138308 */ /* 0x000eea0000000800 */
[----:B------:R-:W-:Y:S02]  /*5070*/  @!P1 FMUL.FTZ R21, R3, -1.4426950216293334961 ;  /* 0xbfb8aa3b03159820 */ /* 0x000fe40000410000 */
[----:B------:R-:W4:Y:S04]  /*5080*/  LDS.U16 R3, [R96+0x8] ;  /* 0x0000080060037984 */ /* 0x000f280000000400 */
[----:B------:R-:W5:Y:S01]  /*5090*/  @!P1 MUFU.EX2 R21, R21 ;  /* 0x0000001500159308 */ /* 0x000f620000000800 */
[----:B---3--:R-:W-:-:S02]  /*50a0*/  @!P0 FADD.FTZ R20, R19, 1 ;  /* 0x3f80000013148421 */ /* 0x008fc40000010000 */
[----:B------:R-:W3:Y:S02]  /*50b0*/  LDS.U16 R19, [R96+0xe] ;  /* 0x00000e0060137984 */ /* 0x000ee40000000400 */
[----:B------:R-:W0:Y:S01]  /*50c0*/  @!P0 MUFU.RCP R23, R20 ;  /* 0x0000001400178308 */ /* 0x000e220000001000 */
[----:B------:R-:W-:Y:S01]  /*50d0*/  BAR.SYNC.DEFER_BLOCKING 0x0 ;  /* 0x0000000000007b1d */ /* 0x000fe20000010000 */
[----:B-----5:R-:W-:-:S06]  /*50e0*/  @!P1 FADD.FTZ R22, R21, 1 ;  /* 0x3f80000015169421 */ /* 0x020fcc0000010000 */
[----:B------:R-:W5:Y:S01]  /*50f0*/  @!P1 MUFU.RCP R22, R22 ;  /* 0x0000001600169308 */ /* 0x000f620000001000 */
[----:B0-----:R-:W-:Y:S01]  /*5100*/  @!P0 FMUL.FTZ R104, R104, R23 ;  /* 0x0000001768688220 */ /* 0x001fe20000410000 */
[----:B--2---:R-:W-:-:S05]  /*5110*/  HADD2.F32 R23, -RZ, R2.H0_H0 ;  /* 0x20000002ff177230 */ /* 0x004fca0000004100 */
[----:B------:R-:W-:Y:S01]  /*5120*/  FADD.FTZ R23, R23, R44 ;  /* 0x0000002c17177221 */ /* 0x000fe20000010000 */
[----:B------:R-:W-:-:S04]  /*5130*/  ISETP.NE.AND P0, PT, R12, RZ, PT ;  /* 0x000000ff0c00720c */ /* 0x000fc80003f05270 */
[----:B------:R-:W-:Y:S01]  /*5140*/  FSETP.GTU.FTZ.AND P2, PT, R23, 20, PT ;  /* 0x41a000001700780b */ /* 0x000fe20003f5c000 */
[----:B------:R-:W-:Y:S02]  /*5150*/  HADD2.F32 R21, -RZ, R0.H0_H0 ;  /* 0x20000000ff157230 */ /* 0x000fe40000004100 */
[----:B-----5:R-:W-:Y:S01]  /*5160*/  @!P1 FMUL.FTZ R103, R103, R22 ;  /* 0x0000001667679220 */ /* 0x020fe20000410000 */
        /* <DEDUP_REMOVED lines=29> */
[----:B------:R-:W-:-:S02]  /*5340*/  HADD2.F32 R5, -RZ, R5.H0_H0 ;  /* 0x20000005ff057230 */ /* 0x000fc40000004100 */
[----:B0-----:R-:W-:Y:S01]  /*5350*/  @!P6 FMUL.FTZ R0, R21, -1.4426950216293334961 ;  /* 0xbfb8aa3b1500e820 */ /* 0x001fe20000410000 */
[----:B---3--:R-:W-:Y:S02]  /*5360*/  HADD2.F32 R19, -RZ, R19.H0_H0 ;  /* 0x20000013ff137230 */ /* 0x008fe40000004100 */
[--C-:B------:R-:W-:Y:S01]  /*5370*/  FADD.FTZ R18, R3, R44.reuse ;  /* 0x0000002c03127221 */ /* 0x100fe20000010000 */
[--C-:B------:R-:W-:Y:S02]  /*5380*/  FADD.FTZ R5, R5, R44.reuse ;  /* 0x0000002c05057221 */ /* 0x100fe40000010000 */
[----:B------:R-:W-:Y:S02]  /*5390*/  FADD.FTZ R19, R19, R44 ;  /* 0x0000002c13137221 */ /* 0x000fe40000010000 */
[----:B------:R-:W-:Y:S01]  /*53a0*/  FSETP.GTU.FTZ.AND P4, PT, R18, 20, PT ;  /* 0x41a000001200780b */ /* 0x000fe20003f9c000 */
[----:B------:R-:W0:Y:S01]  /*53b0*/  @!P6 MUFU.EX2 R0, R0 ;  /* 0x000000000000e308 */ /* 0x000e220000000800 */
[----:B------:R-:W-:Y:S01]  /*53c0*/  FSETP.GTU.FTZ.AND P3, PT, R5, 20, PT ;  /* 0x41a000000500780b */ /* 0x000fe20003f7c000 */
[----:B------:R-:W-:-:S02]  /*53d0*/  @!P1 FMUL.FTZ R3, R20, -1.4426950216293334961 ;  /* 0xbfb8aa3b14039820 */ /* 0x000fc40000410000 */
[----:B------:R-:W3:Y:S01]  /*53e0*/  @!P2 MUFU.EX2 R2, R2 ;  /* 0x000000020002a308 */ /* 0x000ee20000000800 */
[----:B------:R-:W-:-:S03]  /*53f0*/  FSETP.GTU.FTZ.AND P5, PT, R19, 20, PT ;  /* 0x41a000001300780b */ /* 0x000fc60003fbc000 */
[----:B------:R-:W4:Y:S01]  /*5400*/  @!P1 MUFU.EX2 R3, R3 ;  /* 0x0000000300039308 */ /* 0x000f220000000800 */
[----:B------:R-:W5:Y:S03]  /*5410*/  LDS R39, [UR5+0x210] ;  /* 0x00021005ff277984 */ /* 0x000f660008000800 */
[----:B------:R-:W-:Y:S02]  /*5420*/  @!P4 FMUL.FTZ R18, R18, -1.4426950216293334961 ;  /* 0xbfb8aa3b1212c820 */ /* 0x000fe40000410000 */
[----:B------:R-:W-:Y:S01]  /*5430*/  @!P3 FMUL.FTZ R5, R5, -1.4426950216293334961 ;  /* 0xbfb8aa3b0505b820 */ /* 0x000fe20000410000 */
[----:B0-----:R-:W-:Y:S01]  /*5440*/  @!P6 FADD.FTZ R0, R0, 1 ;  /* 0x3f8000000000e421 */ /* 0x001fe20000010000 */
[----:B------:R3:W-:Y:S02]  /*5450*/  @!P4 MUFU.EX2 R21, R18 ;  /* 0x000000120015c308 */ /* 0x0007e40000000800 */
[----:B------:R-:W-:-:S02]  /*5460*/  @!P5 FMUL.FTZ R19, R19, -1.4426950216293334961 ;  /* 0xbfb8aa3b1313d820 */ /* 0x000fc40000410000 */
[----:B------:R0:W1:Y:S01]  /*5470*/  @!P3 MUFU.EX2 R20, R5 ;  /* 0x000000050014b308 */ /* 0x0000620000000800 */
[----:B---3--:R-:W-:-:S03]  /*5480*/  @!P2 FADD.FTZ R18, R2, 1 ;  /* 0x3f8000000212a421 */ /* 0x008fc60000010000 */
[----:B------:R-:W3:Y:S01]  /*5490*/  @!P6 MUFU.RCP R41, R0 ;  /* 0x000000000029e308 */ /* 0x000ee20000001000 */
[----:B0-----:R-:W-:-:S07]  /*54a0*/  SHF.R.S32.HI R5, RZ, 0x1f, R4 ;  /* 0x0000001fff057819 */ /* 0x001fce0000011404 */
[----:B--2---:R4:W0:Y:S04]  /*54b0*/  @!P5 MUFU.EX2 R22, R19 ;  /* 0x000000130016d308 */ /* 0x0048280000000800 */
[----:B------:R-:W2:Y:S01]  /*54c0*/  @!P2 MUFU.RCP R18, R18 ;  /* 0x000000120012a308 */ /* 0x000ea20000001000 */
[----:B----4-:R-:W-:Y:S01]  /*54d0*/  @!P1 FADD.FTZ R19, R3, 1 ;  /* 0x3f80000003139421 */ /* 0x010fe20000010000 */
[----:B------:R-:W-:-:S04]  /*54e0*/  IMAD.WIDE.U32 R2, R64, UR18, R4 ;  /* 0x0000001240027c25 */ /* 0x000fc8000f8e0004 */
[----:B------:R-:W-:Y:S02]  /*54f0*/  IMAD R3, R65, UR18, R3 ;  /* 0x0000001241037c24 */ /* 0x000fe4000f8e0203 */
[----:B------:R-:W4:Y:S01]  /*5500*/  @!P1 MUFU.RCP R19, R19 ;  /* 0x0000001300139308 */ /* 0x000f220000001000 */
[----:B-1----:R-:W-:-:S04]  /*5510*/  IMAD.WIDE.U32 R2, R43, UR6, R2 ;  /* 0x000000062b027c25 */ /* 0x002fc8000f8e0002 */
[----:B------:R-:W-:Y:S01]  /*5520*/  @!P3 FADD.FTZ R20, R20, 1 ;  /* 0x3f8000001414b421 */ /* 0x000fe20000010000 */
[----:B------:R-:W-:Y:S01]  /*5530*/  @!P4 FADD.FTZ R21, R21, 1 ;  /* 0x3f8000001515c421 */ /* 0x000fe20000010000 */
[----:B0-----:R-:W-:Y:S01]  /*5540*/  @!P5 FADD.FTZ R22, R22, 1 ;  /* 0x3f8000001616d421 */ /* 0x001fe20000010000 */
[----:B---3--:R-:W-:Y:S01]  /*5550*/  @!P6 FMUL.FTZ R102, R102, R41 ;  /* 0x000000296666e220 */ /* 0x008fe20000410000 */
[----:B------:R-:W-:Y:S01]  /*5560*/  IMAD R0, R43, UR7, R3 ;  /* 0x000000072b007c24 */ /* 0x000fe2000f8e0203 */
[----:B------:R-:W-:Y:S01]  /*5570*/  IADD3 R3, P6, PT, R58, R2, RZ ;  /* 0x000000023a037210 */ /* 0x000fe20007fde0ff */
[----:B--2---:R-:W-:Y:S01]  /*5580*/  @!P2 FMUL.FTZ R101, R101, R18 ;  /* 0x000000126565a220 */ /* 0x004fe20000410000 */
[----:B------:R-:W0:Y:S01]  /*5590*/  @!P3 MUFU.RCP R20, R20 ;  /* 0x000000140014b308 */ /* 0x000e220000001000 */
[----:B------:R-:W1:Y:S01]  /*55a0*/  LDCU.64 UR6, c[0x0][0x560] ;  /* 0x0000ac00ff0677ac */ /* 0x000e620008000a00 */
[----:B------:R-:W-:Y:S02]  /*55b0*/  IADD3.X R0, PT, PT, RZ, R0, RZ, P6, !PT ;  /* 0x00000000ff007210 */ /* 0x000fe400037fe4ff */
[----:B------:R-:W-:-:S04]  /*55c0*/  LEA R2, P2, R3, UR8, 0x1 ;  /* 0x0000000803027c11 */ /* 0x000fc8000f8408ff */
[----:B------:R-:W2:Y:S01]  /*55d0*/  @!P4 MUFU.RCP R21, R21 ;  /* 0x000000150015c308 */ /* 0x000ea20000001000 */
[----:B----4-:R-:W-:Y:S01]  /*55e0*/  @!P1 FMUL.FTZ R100, R100, R19 ;  /* 0x0000001364649220 */ /* 0x010fe20000410000 */
[----:B------:R-:W-:-:S06]  /*55f0*/  LEA.HI.X R3, R3, UR9, R0, 0x1, P2 ;  /* 0x0000000903037c11 */ /* 0x000fcc00090f0c00 */
[----:B------:R-:W3:Y:S01]  /*5600*/  @!P5 MUFU.RCP R22, R22 ;  /* 0x000000160016d308 */ /* 0x000ee20000001000 */
[-C--:B-----5:R-:W-:Y:S02]  /*5610*/  ISETP.GE.AND P1, PT, R58, R39.reuse, PT ;  /* 0x000000273a00720c */ /* 0x0a0fe40003f26270 */
[-C--:B------:R-:W-:Y:S01]  /*5620*/  ISETP.GE.AND P2, PT, R76, R39.reuse, PT ;  /* 0x000000274c00720c */ /* 0x080fe20003f46270 */
[----:B0-----:R-:W-:Y:S01]  /*5630*/  @!P3 FMUL.FTZ R99, R99, R20 ;  /* 0x000000146363b220 */ /* 0x001fe20000410000 */
[-C--:B------:R-:W-:Y:S02]  /*5640*/  ISETP.GE.AND P3, PT, R77, R39.reuse, PT ;  /* 0x000000274d00720c */ /* 0x080fe40003f66270 */
[----:B------:R-:W-:Y:S01]  /*5650*/  ISETP.GE.AND P6, PT, R80, R39, PT ;  /* 0x000000275000720c */ /* 0x000fe20003fc6270 */
[----:B--2---:R-:W-:Y:S01]  /*5660*/  @!P4 FMUL.FTZ R98, R98, R21 ;  /* 0x000000156262c220 */ /* 0x004fe20000410000 */
[----:B------:R-:W-:-:S05]  /*5670*/  ISETP.GE.AND P4, PT, R79, R39, PT ;  /* 0x000000274f00720c */ /* 0x000fca0003f86270 */
[----:B------:R-:W-:Y:S01]  /*5680*/  @!P1 STG.E.U16 desc[UR16][R2.64], R23 ;  /* 0x0000001702009986 */ /* 0x000fe2000c101510 */
[-C--:B------:R-:W-:Y:S01]  /*5690*/  ISETP.GE.AND P1, PT, R81, R39.reuse, PT ;  /* 0x000000275100720c */ /* 0x080fe20003f26270 */
        /* <DEDUP_REMOVED lines=54> */
[-C--:B------:R-:W-:Y:S01]  /*5a00*/  ISETP.GE.AND P0, PT, R76, R27.reuse, PT ;  /* 0x0000001b4c00720c */ /* 0x080fe20003f06270 */
[----:B------:R-:W-:Y:S01]  /*5a10*/  FADD.FTZ R103, R104, R103 ;  /* 0x0000006768677221 */ /* 0x000fe20000010000 */
[----:B------:R-:W-:-:S03]  /*5a20*/  ISETP.GE.AND P2, PT, R78, R27, PT ;  /* 0x0000001b4e00720c */ /* 0x000fc60003f46270 */
[----:B------:R-:W-:Y:S01]  /*5a30*/  FADD.FTZ R102, R103, R102 ;  /* 0x0000006667667221 */ /* 0x000fe20000010000 */
[----:B------:R-:W-:-:S03]  /*5a40*/  ISETP.GE.AND P3, PT, R79, R27, PT ;  /* 0x0000001b4f00720c */ /* 0x000fc60003f66270 */
[----:B------:R0:W-:Y:S01]  /*5a50*/  @!P6 STG.E.U16 desc[UR16][R2.64+0x1c0], R95 ;  /* 0x0001c05f0200e986 */ /* 0x0001e2000c101510 */
[-C--:B------:R-:W-:Y:S02]  /*5a60*/  ISETP.GE.AND P4, PT, R80, R27.reuse, PT ;  /* 0x0000001b5000720c */ /* 0x080fe40003f86270 */
[-C--:B------:R-:W-:Y:S01]  /*5a70*/  ISETP.GE.AND P5, PT, R81, R27.reuse, PT ;  /* 0x0000001b5100720c */ /* 0x080fe20003fa6270 */
        /* <DEDUP_REMOVED lines=23> */
[----:B------:R-:W-:-:S02]  /*5bf0*/  IADD3.X R56, PT, PT, R56, -0x1, RZ, P4, !PT ;  /* 0xffffffff38387810 */ /* 0x000fc400027fe4ff */
[----:B------:R-:W-:Y:S01]  /*5c00*/  IADD3.X R54, PT, PT, R54, -0x1, RZ, P5, !PT ;  /* 0xffffffff36367810 */ /* 0x000fe20002ffe4ff */
[----:B0-----:R-:W-:Y:S06]  /*5c10*/  @P0 BRA `(.L_x_8933) ;  /* 0xffffffb000040947 */ /* 0x001fec000383ffff */
.L_x_8893:
        /* <DEDUP_REMOVED lines=34> */
.L_x_8935:
[----:B------:R-:W-:Y:S05]  /*5e40*/  BSYNC.RECONVERGENT B0 ;  /* 0x0000000000007941 */ /* 0x000fea0003800200 */
.L_x_8934:
        /* <DEDUP_REMOVED lines=26> */
.L_x_8937:
[----:B------:R-:W-:Y:S05]  /*5ff0*/  BSYNC.RECONVERGENT B0 ;  /* 0x0000000000007941 */ /* 0x000fea0003800200 */
.L_x_8936:
        /* <DEDUP_REMOVED lines=8> */
.L_x_8938:
        /* <DEDUP_REMOVED lines=15> */
.L_x_8939:
        /* <DEDUP_REMOVED lines=9> */
.L_x_10518:


//--------------------- .text._Z25selective_scan_bwd_kernelI32Selective_Scan_bwd_kernel_traitsILi32ELi8ELb0ELb1ELb1ELb1ELb1EN3c104HalfEfEEv12SSMParamsBwd --------------------------
	.section	.text._Z25selective_scan_bwd_kernelI32Selective_Scan_bwd_kernel_traitsILi32ELi8ELb0ELb1ELb1ELb1ELb1EN3c104HalfEfEEv12SSMParamsBwd,"ax",@progbits
	.align	128
        .global         _Z25selective_scan_bwd_kernelI32Selective_Scan_bwd_kernel_traitsILi32ELi8ELb0ELb1ELb1ELb1ELb1EN3c104HalfEfEEv12SSMParamsBwd
        .type           _Z25selective_scan_bwd_kernelI32Selective_Scan_bwd_kernel_traitsILi32ELi8ELb0ELb1ELb1ELb1ELb1EN3c104HalfEfEEv12SSMParamsBwd,@function
        .size           _Z25selective_scan_bwd_kernelI32Selective_Scan_bwd_kernel_traitsILi32ELi8ELb0ELb1ELb1ELb1ELb1EN3c104HalfEfEEv12SSMParamsBwd,(.L_x_10519 - _Z25selective_scan_bwd_kernelI32Selective_Scan_bwd_kernel_traitsILi32ELi8ELb0ELb1ELb1ELb1ELb1EN3c104HalfEfEEv12SSMParamsBwd)
        .other          _Z25selective_scan_bwd_kernelI32Selective_Scan_bwd_kernel_traitsILi32ELi8ELb0ELb1ELb1ELb1ELb1EN3c104HalfEfEEv12SSMParamsBwd,@"STO_CUDA_ENTRY STV_DEFAULT"
_Z25selective_scan_bwd_kernelI32Selective_Scan_bwd_kernel_traitsILi32ELi8ELb0ELb1ELb1ELb1ELb1EN3c104HalfEfEEv12SSMParamsBwd:
.text._Z25selective_scan_bwd_kernelI32Selective_Scan_bwd_kernel_traitsILi32ELi8ELb0ELb1ELb1ELb1ELb1EN3c104HalfEfEEv12SSMParamsBwd:
        /* <DEDUP_REMOVED lines=156> */
[C---:B------:R-:W-:Y:S01]  /*09c0*/  SHF.L.U32 R3, R12.reuse, 0x3, RZ ;  /* 0x000000030c037819 */ /* 0x040fe200000006ff */
[----:B------:R-:W-:Y:S01]  /*09d0*/  UIADD3 UR5, UPT, UPT, UR4, 0x420, URZ ;  /* 0x0000042004057890 */ /* 0x000fe2000fffe0ff */
[C---:B------:R-:W-:Y:S01]  /*09e0*/  LEA.HI R75, R12.reuse, R12, RZ, 0x1b ;  /* 0x0000000c0c4b7211 */ /* 0x040fe200078fd8ff */
[C---:B------:R-:W-:Y:S01]  /*09f0*/  IMAD R33, R31.reuse, UR11, R6 ;  /* 0x0000000b1f217c24 */ /* 0x040fe2000f8e0206 */
[CC--:B------:R-:W-:Y:S01]  /*0a00*/  LEA.HI R65, R12.reuse, R3.reuse, RZ, 0x1e ;  /* 0x000000030c417211 */ /* 0x0c0fe200078ff0ff */
[----:B------:R-:W-:Y:S01]  /*0a10*/  IMAD R83, R31, UR9, R0 ;  /* 0x000000091f537c24 */ /* 0x000fe2000f8e0200 */
[----:B------:R-:W-:Y:S01]  /*0a20*/  LEA.HI R67, R3, R3, RZ, 0x1b ;  /* 0x0000000303437211 */ /* 0x000fe200078fd8ff */
[----:B------:R-:W-:Y:S01]  /*0a30*/  IMAD.WIDE.U32 R6, R31, UR10, R4 ;  /* 0x0000000a1f067c25 */ /* 0x000fe2000f8e0004 */
[----:B------:R-:W-:-:S02]  /*0a40*/  IADD3 R31, PT, PT, R12, 0xe0, RZ ;  /* 0x000000e00c1f7810 */ /* 0x000fc40007ffe0ff */
[----:B------:R-:W-:Y:S02]  /*0a50*/  LOP3.LUT R5, R3, 0x1f00, RZ, 0xc0, !PT ;  /* 0x00001f0003057812 */ /* 0x000fe400078ec0ff */
        /* <DEDUP_REMOVED lines=8> */
[----:B-1----:R-:W-:Y:S02]  /*0ae0*/  MOV R84, UR6 ;  /* 0x0000000600547c02 */ /* 0x002fe40008000f00 */
        /* <DEDUP_REMOVED lines=20> */
[----:B------:R-:W-:Y:S02]  /*0c30*/  IADD3 R83, PT, PT, R9, R83, RZ ;  /* 0x0000005309537210 */ /* 0x000fe40007ffe0ff */
[----:B------:R-:W-:-:S07]  /*0c40*/  IADD3 R56, PT, PT, R7, R33, RZ ;  /* 0x0000002107387210 */ /* 0x000fce0007ffe0ff */
.L_x_8981:
[----:B------:R-:W0:Y:S01]  /*0c50*/  LDC.64 R20, c[0x0][0x410] ;  /* 0x00010400ff147b82 */ /* 0x000e220000000a00 */
[----:B------:R-:W-:Y:S01]  /*0c60*/  IADD3 R55, PT, PT, R84, -0x1, RZ ;  /* 0xffffffff54377810 */ /* 0x000fe20007ffe0ff */
[----:B------:R-:W-:Y:S01]  /*0c70*/  HFMA2 R5, -RZ, RZ, 0, 0 ;  /* 0x00000000ff057431 */ /* 0x000fe200000001ff */
[----:B------:R-:W1:Y:S01]  /*0c80*/  LDCU UR4, c[0x0][0x388] ;  /* 0x00007100ff0477ac */ /* 0x000e620008000800 */
[----:B------:R-:W-:Y:S02]  /*0c90*/  PRMT R0, RZ, 0x7610, R0 ;  /* 0x00007610ff007816 */ /* 0x000fe40000000000 */
[----:B------:R-:W-:Y:S02]  /*0ca0*/  SHF.L.U32 R4, R55, 0x8, RZ ;  /* 0x0000000837047819 */ /* 0x000fe400000006ff */
[----:B------:R-:W2:Y:S01]  /*0cb0*/  LDC.64 R22, c[0x0][0x420] ;  /* 0x00010800ff167b82 */ /* 0x000ea20000000a00 */
[----:B------:R-:W-:Y:S02]  /*0cc0*/  PRMT R31, RZ, 0x7610, R31 ;  /* 0x00007610ff1f7816 */ /* 0x000fe4000000001f */
[----:B------:R-:W-:-:S05]  /*0cd0*/  PRMT R33, RZ, 0x7610, R33 ;  /* 0x00007610ff217816 */ /* 0x000fca0000000021 */
        /* <DEDUP_REMOVED lines=12> */
[----:B------:R-:W-:Y:S01]  /*0da0*/  PRMT R23, RZ, 0x7610, R23 ;  /* 0x00007610ff177816 */ /* 0x000fe20000000017 */
[----:B------:R-:W-:Y:S01]  /*0db0*/  BAR.SYNC.DEFER_BLOCKING 0x0 ;  /* 0x0000000000007b1d */ /* 0x000fe20000010000 */
[----:B------:R-:W-:Y:S01]  /*0dc0*/  P2R R106, PR, RZ, 0x40 ;  /* 0x00000040ff6a7803 */ /* 0x000fe20000000000 */
[----:B---3--:R-:W-:-:S04]  /*0dd0*/  IMAD.WIDE.U32 R26, R43, R28, R2 ;  /* 0x0000001c2b1a7225 */ /* 0x008fc800078e0002 */
[----:B------:R-:W0:Y:S01]  /*0de0*/  S2R R96, SR_LANEID ;  /* 0x0000000000607919 */ /* 0x000e220000000000 */
[C---:B------:R-:W-:Y:S01]  /*0df0*/  IMAD R29, R43.reuse, R29, R27 ;  /* 0x0000001d2b1d7224 */ /* 0x040fe200078e021b */
[C---:B------:R-:W-:Y:S01]  /*0e00*/  IADD3 R26, P2, PT, R66.reuse, R26, RZ ;  /* 0x0000001a421a7210 */ /* 0x040fe20007f5e0ff */
[C---:B-1----:R-:W-:Y:S01]  /*0e10*/  IMAD.WIDE.U32 R2, R43.reuse, R24, R18 ;  /* 0x000000182b027225 */ /* 0x042fe200078e0012 */
[----:B------:R-:W1:Y:S01]  /*0e20*/  S2UR UR5, SR_CgaCtaId ;  /* 0x00000000000579c3 */ /* 0x000e620000008800 */
[----:B------:R-:W-:Y:S01]  /*0e30*/  UMOV UR4, 0x400 ;  /* 0x0000040000047882 */ /* 0x000fe20000000000 */
[----:B------:R-:W-:Y:S01]  /*0e40*/  IADD3.X R29, PT, PT, RZ, R29, RZ, P2, !PT ;  /* 0x0000001dff1d7210 */ /* 0x000fe200017fe4ff */
[----:B------:R-:W-:Y:S01]  /*0e50*/  IMAD R28, R43, R25, R3 ;  /* 0x000000192b1c7224 */ /* 0x000fe200078e0203 */
[C---:B------:R-:W-:Y:S02]  /*0e60*/  SHF.L.U32 R25, R66.reuse, 0x1, RZ ;  /* 0x0000000142197819 */ /* 0x040fe400000006ff */
[----:B------:R-:W-:-:S02]  /*0e70*/  IADD3 R27, P3, PT, R66, R2, RZ ;  /* 0x00000002421b7210 */ /* 0x000fc40007f7e0ff */
[C---:B------:R-:W-:Y:S02]  /*0e80*/  IADD3 R24, P4, PT, R25.reuse, R52, RZ ;  /* 0x0000003419187210 */ /* 0x040fe40007f9e0ff */
[C---:B------:R-:W-:Y:S02]  /*0e90*/  IADD3 R18, P0, PT, R25.reuse, R60, RZ ;  /* 0x0000003c19127210 */ /* 0x040fe40007f1e0ff */
[----:B------:R-:W-:Y:S02]  /*0ea0*/  IADD3 R2, P1, PT, R25, R57, RZ ;  /* 0x0000003919027210 */ /* 0x000fe40007f3e0ff */
[----:B------:R-:W-:Y:S02]  /*0eb0*/  IADD3.X R25, PT, PT, RZ, R54, RZ, P4, !PT ;  /* 0x00000036ff197210 */ /* 0x000fe400027fe4ff */
[----:B------:R-:W-:Y:S02]  /*0ec0*/  ISETP.GE.AND P4, PT, R66, R87, PT ;  /* 0x000000574200720c */ /* 0x000fe40003f86270 */
[----:B------:R-:W-:-:S02]  /*0ed0*/  IADD3.X R19, PT, PT, RZ, R62, RZ, P0, !PT ;  /* 0x0000003eff137210 */ /* 0x000fc400007fe4ff */
[----:B------:R-:W-:Y:S02]  /*0ee0*/  IADD3.X R3, PT, PT, RZ, R58, RZ, P1, !PT ;  /* 0x0000003aff037210 */ /* 0x000fe40000ffe4ff */
[-C--:B------:R-:W-:Y:S01]  /*0ef0*/  ISETP.GE.AND P0, PT, R78, R87.reuse, PT ;  /* 0x000000574e00720c */ /* 0x080fe20003f06270 */
[----:B------:R-:W2:Y:S01]  /*0f00*/  @!P6 LDG.E.U16 R0, desc[UR16][R18.64+0x40] ;  /* 0x000040101200e981 */ /* 0x000ea2000c1e1500 */
[-C--:B------:R-:W-:Y:S02]  /*0f10*/  ISETP.GE.AND P1, PT, R79, R87.reuse, PT ;  /* 0x000000574f00720c */ /* 0x080fe40003f26270 */
[-C--:B------:R-:W-:Y:S01]  /*0f20*/  ISETP.GE.AND P2, PT, R80, R87.reuse, PT ;  /* 0x000000575000720c */ /* 0x080fe20003f46270 */
[----:B------:R-:W3:Y:S01]  /*0f30*/  @!P5 LDG.E.U16 R23, desc[UR16][R18.64+0x80] ;  /* 0x000080101217d981 */ /* 0x000ee2000c1e1500 */
[----:B------:R-:W-:Y:S02]  /*0f40*/  IADD3.X R28, PT, PT, RZ, R28, RZ, P3, !PT ;  /* 0x0000001cff1c7210 */ /* 0x000fe40001ffe4ff */
[----:B------:R-:W-:Y:S01]  /*0f50*/  P2R R105, PR, RZ, 0x10 ;  /* 0x00000010ff697803 */ /* 0x000fe20000000000 */
[----:B------:R-:W4:Y:S01]  /*0f60*/  @!P4 LDG.E.U16 R21, desc[UR16][R18.64] ;  /* 0x000000101215c981 */ /* 0x000f22000c1e1500 */
[----:B------:R-:W-:-:S02]  /*0f70*/  ISETP.GE.AND P3, PT, R81, R87, PT ;  /* 0x000000575100720c */ /* 0x000fc40003f66270 */
[----:B------:R-:W-:Y:S01]  /*0f80*/  ISETP.GE.AND P4, PT, R82, R87, PT ;  /* 0x000000575200720c */ /* 0x000fe20003f86270 */
[----:B------:R-:W3:Y:S01]  /*0f90*/  @!P0 LDG.E.U16 R31, desc[UR16][R18.64+0xc0] ;  /* 0x0000c010121f8981 */ /* 0x000ee2000c1e1500 */
[----:B------:R-:W-:Y:S02]  /*0fa0*/  PRMT R22, RZ, 0x7610, R22 ;  /* 0x00007610ff167816 */ /* 0x000fe40000000016 */
        /* <DEDUP_REMOVED lines=11> */
[C---:B0-----:R-:W-:Y:S01]  /*1060*/  IADD3 R37, PT, PT, R96.reuse, 0x20, RZ ;  /* 0x0000002060257810 */ /* 0x041fe20007ffe0ff */
[----:B-1----:R-:W-:Y:S01]  /*1070*/  ULEA UR5, UR5, UR4, 0x18 ;  /* 0x0000000405057291 */ /* 0x002fe2000f8ec0ff */
[C---:B------:R-:W-:Y:S02]  /*1080*/  IADD3 R39, PT, PT, R96.reuse, 0x40, RZ ;  /* 0x0000004060277810 */ /* 0x040fe40007ffe0ff */
        /* <DEDUP_REMOVED lines=21> */
[----:B------:R-:W-:Y:S02]  /*11e0*/  ISETP.NE.AND P6, PT, R105, RZ, PT ;  /* 0x000000ff6900720c */ /* 0x000fe40003fc5270 */
[----:B------:R-:W-:Y:S02]  /*11f0*/  PRMT R37, RZ, 0x7610, R37 ;  /* 0x00007610ff257816 */ /* 0x000fe40000000025 */
[----:B------:R-:W-:Y:S02]  /*1200*/  PRMT R39, RZ, 0x7610, R39 ;  /* 0x00007610ff277816 */ /* 0x000fe40000000027 */
[----:B------:R-:W-:-:S02]  /*1210*/  PRMT R41, RZ, 0x7610, R41 ;  /* 0x00007610ff297816 */ /* 0x000fc40000000029 */
[----:B------:R-:W-:Y:S02]  /*1220*/  PRMT R46, RZ, 0x7610, R46 ;  /* 0x00007610ff2e7816 */ /* 0x000fe4000000002e */
[----:B------:R-:W-:Y:S02]  /*1230*/  PRMT R48, RZ, 0x7610, R48 ;  /* 0x00007610ff307816 */ /* 0x000fe40000000030 */
[----:B------:R-:W-:Y:S01]  /*1240*/  P2R R107, PR, RZ, 0x20 ;  /* 0x00000020ff6b7803 */ /* 0x000fe20000000000 */
[----:B----4-:R-:W-:Y:S04]  /*1250*/  STS.U16 [R94], R21 ;  /* 0x000000155e007388 */ /* 0x010fe80000000400 */
[----:B--2---:R0:W-:Y:S04]  /*1260*/  STS.U16 [R93+0x40], R0 ;  /* 0x000040005d007388 */ /* 0x0041e80000000400 */
[----:B---3--:R-:W-:Y:S01]  /*1270*/  STS.U16 [R86+0x80], R23 ;  /* 0x0000801756007388 */ /* 0x008fe20000000400 */
[----:B0-----:R-:W-:-:S03]  /*1280*/  SHF.L.U32 R0, R96, 0x3, RZ ;  /* 0x0000000360007819 */ /* 0x001fc600000006ff */
[----:B------:R0:W-:Y:S01]  /*1290*/  STS.U16 [R92+0xc0], R31 ;  /* 0x0000c01f5c007388 */ /* 0x0001e20000000400 */
[----:B------:R-:W-:-:S03]  /*12a0*/  LEA.HI.SX32 R95, R0, R0, 0x1b ;  /* 0x00000000005f7211 */ /* 0x000fc600078fdaff */
[----:B------:R-:W-:Y:S01]  /*12b0*/  STS.U16 [R91+0x100], R20 ;  /* 0x000100145b007388 */ /* 0x000fe20000000400 */
[----:B------:R-:W-:-:S03]  /*12c0*/  LEA R95, R95, UR5, 0x1 ;  /* 0x000000055f5f7c11 */ /* 0x000fc6000f8e08ff */
        /* <DEDUP_REMOVED lines=56> */
[----:B--2---:R-:W-:-:S05]  /*1650*/  HADD2.F32 R31, -RZ, R31.H0_H0 ;  /* 0x2000001fff1f7230 */ /* 0x004fca0000004100 */
[----:B-----5:R-:W-:-:S05]  /*1660*/  FADD.FTZ R104, R31, R44 ;  /* 0x0000002c1f687221 */ /* 0x020fca0000010000 */
[----:B------:R-:W-:Y:S01]  /*1670*/  FSETP.GTU.FTZ.AND P5, PT, R104, 20, PT ;  /* 0x41a000006800780b */ /* 0x000fe20003fbc000 */
[----:B---3--:R-:W-:Y:S02]  /*1680*/  HADD2.F32 R99, -RZ, R32.H0_H0 ;  /* 0x20000020ff637230 */ /* 0x008fe40000004100 */
[----:B----4-:R-:W-:Y:S02]  /*1690*/  HADD2.F32 R33, -RZ, R33.H0_H0 ;  /* 0x20000021ff217230 */ /* 0x010fe40000004100 */
[----:B0-----:R-:W-:Y:S02]  /*16a0*/  HADD2.F32 R25, -RZ, R34.H0_H0 ;  /* 0x20000022ff197230 */ /* 0x001fe40000004100 */
[----:B------:R-:W-:Y:S02]  /*16b0*/  HADD2.F32 R35, -RZ, R35.H0_H0 ;  /* 0x20000023ff237230 */ /* 0x000fe40000004100 */
[----:B------:R-:W-:Y:S02]  /*16c0*/  HADD2.F32 R101, -RZ, R36.H0_H0 ;  /* 0x20000024ff657230 */ /* 0x000fe40000004100 */
[----:B------:R-:W-:-:S02]  /*16d0*/  HADD2.F32 R37, -RZ, R37.H0_H0 ;  /* 0x20000025ff257230 */ /* 0x000fc40000004100 */
[----:B------:R-:W-:Y:S01]  /*16e0*/  HADD2.F32 R103, -RZ, R38.H0_H0 ;  /* 0x20000026ff677230 */ /* 0x000fe20000004100 */
[----:B------:R-:W-:Y:S01]  /*16f0*/  BSSY.RECONVERGENT B0, `(.L_x_8941) ;  /* 0x0000030000007945 */ /* 0x000fe20003800200 */
[--C-:B------:R-:W-:Y:S01]  /*1700*/  FADD.FTZ R98, R33, R44.reuse ;  /* 0x0000002c21627221 */ /* 0x100fe20000010000 */
[--C-:B------:R-:W-:Y:S01]  /*1710*/  FADD.FTZ R100, R35, R44.reuse ;  /* 0x0000002c23647221 */ /* 0x100fe20000010000 */
[--C-:B------:R-:W-:Y:S01]  /*1720*/  FADD.FTZ R101, R101, R44.reuse ;  /* 0x0000002c65657221 */ /* 0x100fe20000010000 */
[--C-:B------:R-:W-:Y:S01]  /*1730*/  FADD.FTZ R102, R37, R44.reuse ;  /* 0x0000002c25667221 */ /* 0x100fe20000010000 */
[--C-:B------:R-:W-:Y:S01]  /*1740*/  FADD.FTZ R103, R103, R44.reuse ;  /* 0x0000002c67677221 */ /* 0x100fe20000010000 */
[----:B------:R-:W-:Y:S04]  /*1750*/  STS.U16 [R94], R47 ;  /* 0x0000002f5e007388 */ /* 0x000fe80000000400 */
[----:B------:R-:W-:Y:S04]  /*1760*/  STS.U16 [R93+0x40], R40 ;  /* 0x000040285d007388 */ /* 0x000fe80000000400 */
[----:B------:R-:W-:Y:S04]  /*1770*/  STS.U16 [R86+0x80], R49 ;  /* 0x0000803156007388 */ /* 0x000fe80000000400 */
[----:B------:R0:W-:Y:S04]  /*1780*/  STS.U16 [R92+0xc0], R97 ;  /* 0x0000c0615c007388 */ /* 0x0001e80000000400 */
[----:B------:R1:W-:Y:S04]  /*1790*/  STS.U16 [R91+0x100], R46 ;  /* 0x0001002e5b007388 */ /* 0x0003e80000000400 */
[----:B------:R1:W-:Y:S04]  /*17a0*/  STS.U16 [R90+0x140], R39 ;  /* 0x000140275a007388 */ /* 0x0003e80000000400 */
[----:B------:R1:W-:Y:S01]  /*17b0*/  STS.U16 [R89+0x180], R48 ;  /* 0x0001803059007388 */ /* 0x0003e20000000400 */
[----:B0-----:R-:W-:-:S03]  /*17c0*/  FADD.FTZ R97, R99, R44 ;  /* 0x0000002c63617221 */ /* 0x001fc60000010000 */
[----:B------:R1:W-:Y:S01]  /*17d0*/  STS.U16 [R88+0x1c0], R41 ;  /* 0x0001c02958007388 */ /* 0x0003e20000000400 */
[----:B------:R-:W-:Y:S01]  /*17e0*/  FADD.FTZ R99, R25, R44 ;  /* 0x0000002c19637221 */ /* 0x000fe20000010000 */
        /* <DEDUP_REMOVED lines=32> */
.L_x_8942:
[----:B------:R-:W-:Y:S05]  /*19f0*/  BSYNC.RECONVERGENT B0 ;  /* 0x0000000000007941 */ /* 0x000fea0003800200 */
.L_x_8941:
        /* <DEDUP_REMOVED lines=33> */
.L_x_8944:
[----:B------:R-:W-:Y:S05]  /*1c10*/  BSYNC.RECONVERGENT B0 ;  /* 0x0000000000007941 */ /* 0x000fea0003800200 */
.L_x_8943:
        /* <DEDUP_REMOVED lines=33> */
.L_x_8946:
[----:B------:R-:W-:Y:S05]  /*1e30*/  BSYNC.RECONVERGENT B0 ;  /* 0x0000000000007941 */ /* 0x000fea0003800200 */
.L_x_8945:
        /* <DEDUP_REMOVED lines=33> */
.L_x_8948:
[----:B------:R-:W-:Y:S05]  /*2050*/  BSYNC.RECONVERGENT B0 ;  /* 0x0000000000007941 */ /* 0x000fea0003800200 */
.L_x_8947:
        /* <DEDUP_REMOVED lines=33> */
.L_x_8950:
[----:B------:R-:W-:Y:S05]  /*2270*/  BSYNC.RECONVERGENT B0 ;  /* 0x0000000000007941 */ /* 0x000fea0003800200 */
.L_x_8949:
        /* <DEDUP_REMOVED lines=33> */
.L_x_8952:
[----:B------:R-:W-:Y:S05]  /*2490*/  BSYNC.RECONVERGENT B0 ;  /* 0x0000000000007941 */ /* 0x000fea0003800200 */
.L_x_8951:
        /* <DEDUP_REMOVED lines=33> */
.L_x_8954:
[----:B------:R-:W-:Y:S05]  /*26b0*/  BSYNC.RECONVERGENT B0 ;  /* 0x0000000000007941 */ /* 0x000fea0003800200 */
.L_x_8953:
        /* <DEDUP_REMOVED lines=33> */
.L_x_8956:
[----:B------:R-:W-:Y:S05]  /*28d0*/  BSYNC.RECONVERGENT B0 ;  /* 0x0000000000007941 */ /* 0x000fea0003800200 */
.L_x_8955:
[----:B------:R-:W0:Y:S01]  /*28e0*/  LDCU.64 UR6, c[0x0][0x488] ;  /* 0x00009100ff0677ac */ /* 0x000e220008000a00 */
[----:B------:R-:W-:Y:S01]  /*28f0*/  LDS.U16 R31, [R95+0x4] ;  /* 0x000004005f1f7984 */ /* 0x000fe20000000400 */
[----:B-1----:R-:W-:Y:S01]  /*2900*/  P2R R48, PR, RZ, 0x10 ;  /* 0x00000010ff307803 */ /* 0x002fe20000000000 */
[----:B------:R-:W1:Y:S01]  /*2910*/  LDC.64 R138, c[0x0][0x508] ;  /* 0x00014200ff8a7b82 */ /* 0x000e620000000a00 */
[----:B------:R-:W-:Y:S01]  /*2920*/  ISETP.NE.AND P4, PT, R105, RZ, PT ;  /* 0x000000ff6900720c */ /* 0x000fe20003f85270 */
[----:B------:R-:W-:Y:S01]  /*2930*/  LDS.U16 R32, [R95+0x6] ;  /* 0x000006005f207984 */ /* 0x000fe20000000400 */
[----:B------:R-:W-:Y:S01]  /*2940*/  PRMT R37, RZ, 0x7610, R37 ;  /* 0x00007610ff257816 */ /* 0x000fe20000000025 */
[----:B------:R-:W2:Y:S01]  /*2950*/  LDCU.64 UR8, c[0x0][0x558] ;  /* 0x0000ab00ff0877ac */ /* 0x000ea20008000a00 */
[----:B------:R-:W-:Y:S01]  /*2960*/  ISETP.NE.AND P6, PT, R107, RZ, PT ;  /* 0x000000ff6b00720c */ /* 0x000fe20003fc5270 */
[----:B------:R-:W3:Y:S01]  /*2970*/  LDS.U16 R33, [R95+0x8] ;  /* 0x000008005f217984 */ /* 0x000ee20000000400 */
[----:B------:R-:W-:-:S02]  /*2980*/  PRMT R38, RZ, 0x7610, R38 ;  /* 0x00007610ff267816 */ /* 0x000fc40000000026 */
[----:B------:R-:W-:Y:S01]  /*2990*/  PRMT R39, RZ, 0x7610, R39 ;  /* 0x00007610ff277816 */ /* 0x000fe20000000027 */
[----:B------:R-:W-:Y:S01]  /*29a0*/  LDS.U16 R34, [R95+0xa] ;  /* 0x00000a005f227984 */ /* 0x000fe20000000400 */
[----:B------:R-:W-:Y:S02]  /*29b0*/  PRMT R41, RZ, 0x7610, R41 ;  /* 0x00007610ff297816 */ /* 0x000fe40000000029 */
[----:B------:R-:W-:Y:S01]  /*29c0*/  PRMT R40, RZ, 0x7610, R40 ;  /* 0x00007610ff287816 */ /* 0x000fe20000000028 */
[----:B------:R-:W-:Y:S01]  /*29d0*/  LDS.U16 R35, [R95+0xc] ;  /* 0x00000c005f237984 */ /* 0x000fe20000000400 */
[C---:B0-----:R-:W-:Y:S02]  /*29e0*/  LEA R24, P5, R26.reuse, UR6, 0x1 ;  /* 0x000000061a187c11 */ /* 0x041fe4000f8a08ff */
[----:B------:R-:W-:Y:S01]  /*29f0*/  PRMT R47, RZ, 0x7610, R47 ;  /* 0x00007610ff2f7816 */ /* 0x000fe2000000002f */
[----:B------:R-:W-:Y:S01]  /*2a00*/  LDS.U16 R36, [R95+0xe] ;  /* 0x00000e005f247984 */ /* 0x000fe20000000400 */
[----:B------:R-:W-:Y:S01]  /*2a10*/  LEA.HI.X R25, R26, UR7, R29, 0x1, P5 ;  /* 0x000000071a197c11 */ /* 0x000fe2000a8f0c1d */
[----:B------:R-:W0:Y:S01]  /*2a20*/  LDCU.64 UR6, c[0x0][0x478] ;  /* 0x00008f00ff0677ac */ /* 0x000e220008000a00 */
[----:B------:R-:W-:Y:S01]  /*2a30*/  PRMT R46, RZ, 0x7610, R46 ;  /* 0x00007610ff2e7816 */ /* 0x000fe2000000002e */
[----:B------:R-:W-:Y:S01]  /*2a40*/  LDS.U16 R29, [R95+0x2] ;  /* 0x000002005f1d7984 */ /* 0x000fe20000000400 */
[----:B------:R-:W-:-:S02]  /*2a50*/  PRMT R49, RZ, 0x7610, R49 ;  /* 0x00007610ff317816 */ /* 0x000fc40000000031 */
[----:B0-----:R-:W-:-:S04]  /*2a60*/  LEA R26, P5, R27, UR6, 0x1 ;  /* 0x000000061b1a7c11 */ /* 0x001fc8000f8a08ff */
[----:B------:R-:W-:Y:S02]  /*2a70*/  LEA.HI.X R27, R27, UR7, R28, 0x1, P5 ;  /* 0x000000071b1b7c11 */ /* 0x000fe4000a8f0c1c */
[----:B------:R-:W-:Y:S01]  /*2a80*/  PRMT R108, RZ, 0x7610, R108 ;  /* 0x00007610ff6c7816 */ /* 0x000fe2000000006c */
[----:B------:R-:W-:Y:S01]  /*2a90*/  LDS.U16 R28, [R95] ;  /* 0x000000005f1c7984 */ /* 0x000fe20000000400 */
[----:B------:R-:W-:Y:S02]  /*2aa0*/  ISETP.NE.AND P5, PT, R106, RZ, PT ;  /* 0x000000ff6a00720c */ /* 0x000fe40003fa5270 */
[----:B------:R-:W-:Y:S01]  /*2ab0*/  PRMT R107, RZ, 0x7610, R107 ;  /* 0x00007610ff6b7816 */ /* 0x000fe2000000006b */
[----:B------:R-:W-:Y:S01]  /*2ac0*/  BAR.SYNC.DEFER_BLOCKING 0x0 ;  /* 0x0000000000007b1d */ /* 0x000fe20000010000 */
[----:B------:R-:W-:Y:S01]  /*2ad0*/  PRMT R109, RZ, 0x7610, R109 ;  /* 0x00007610ff6d7816 */ /* 0x000fe2000000006d */
[----:B---3--:R-:W-:Y:S02]  /*2ae0*/  HADD2.F32 R33, -RZ, R33.H0_H0 ;  /* 0x20000021ff217230 */ /* 0x008fe40000004100 */
[----:B------:R-:W-:-:S02]  /*2af0*/  HADD2.F32 R31, -RZ, R31.H0_H0 ;  /* 0x2000001fff1f7230 */ /* 0x000fc40000004100 */
[----:B------:R-:W-:Y:S01]  /*2b00*/  HADD2.F32 R32, -RZ, R32.H0_H0 ;  /* 0x20000020ff207230 */ /* 0x000fe20000004100 */
[----:B------:R-:W0:Y:S01]  /*2b10*/  LDCU.64 UR6, c[0x0][0x510] ;  /* 0x0000a200ff0677ac */ /* 0x000e220008000a00 */
        /* <DEDUP_REMOVED lines=11> */
[----:B------:R-:W-:-:S02]  /*2bd0*/  PRMT R105, RZ, 0x7610, R105 ;  /* 0x00007610ff697816 */ /* 0x000fc40000000069 */
[----:B------:R-:W-:Y:S01]  /*2be0*/  PRMT R106, RZ, 0x7610, R106 ;  /* 0x00007610ff6a7816 */ /* 0x000fe2000000006a */
[----:B---3--:R-:W-:Y:S04]  /*2bf0*/  STS.U16 [R94], R37 ;  /* 0x000000255e007388 */ /* 0x008fe80000000400 */
[----:B----4-:R-:W-:Y:S04]  /*2c00*/  STS.U16 [R93+0x40], R38 ;  /* 0x000040265d007388 */ /* 0x010fe80000000400 */
[----:B-----5:R-:W-:Y:S04]  /*2c10*/  STS.U16 [R86+0x80], R39 ;  /* 0x0000802756007388 */ /* 0x020fe80000000400 */
[----:B--2---:R-:W-:Y:S04]  /*2c20*/  STS.U16 [R92+0xc0], R41 ;  /* 0x0000c0295c007388 */ /* 0x004fe80000000400 */
[----:B------:R-:W-:Y:S04]  /*2c30*/  STS.U16 [R91+0x100], R40 ;  /* 0x000100285b007388 */ /* 0x000fe80000000400 */
[----:B------:R2:W-:Y:S04]  /*2c40*/  STS.U16 [R90+0x140], R47 ;  /* 0x0001402f5a007388 */ /* 0x0005e80000000400 */
[----:B------:R-:W-:Y:S04]  /*2c50*/  STS.U16 [R89+0x180], R46 ;  /* 0x0001802e59007388 */ /* 0x000fe80000000400 */
[----:B------:R3:W-:Y:S01]  /*2c60*/  STS.U16 [R88+0x1c0], R49 ;  /* 0x0001c03158007388 */ /* 0x0007e20000000400 */
[----:B------:R-:W-:-:S03]  /*2c70*/  NOP ;  /* 0x0000000000007918 */ /* 0x000fc60000000000 */
[----:B------:R-:W-:Y:S04]  /*2c80*/  LDS.U16 R24, [R95] ;  /* 0x000000005f187984 */ /* 0x000fe80000000400 */
[----:B------:R-:W4:Y:S04]  /*2c90*/  LDS.U16 R25, [R95+0x2] ;  /* 0x000002005f197984 */ /* 0x000f280000000400 */
[----:B------:R-:W5:Y:S04]  /*2ca0*/  LDS.U16 R37, [R95+0x4] ;  /* 0x000004005f257984 */ /* 0x000f680000000400 */
[----:B------:R-:W1:Y:S04]  /*2cb0*/  LDS.U16 R38, [R95+0x6] ;  /* 0x000006005f267984 */ /* 0x000e680000000400 */
[----:B------:R-:W0:Y:S04]  /*2cc0*/  LDS.U16 R39, [R95+0x8] ;  /* 0x000008005f277984 */ /* 0x000e280000000400 */
[----:B------:R-:W0:Y:S04]  /*2cd0*/  LDS.U16 R40, [R95+0xa] ;  /* 0x00000a005f287984 */ /* 0x000e280000000400 */
[----:B------:R-:W0:Y:S04]  /*2ce0*/  LDS.U16 R41, [R95+0xc] ;  /* 0x00000c005f297984 */ /* 0x000e280000000400 */
[----:B------:R-:W0:Y:S01]  /*2cf0*/  LDS.U16 R46, [R95+0xe] ;  /* 0x00000e005f2e7984 */ /* 0x000e220000000400 */
[----:B------:R-:W-:Y:S01]  /*2d00*/  BAR.SYNC.DEFER_BLOCKING 0x0 ;  /* 0x0000000000007b1d */ /* 0x000fe20000010000 */
[----:B--2---:R-:W-:-:S02]  /*2d10*/  PRMT R47, RZ, 0x7610, R47 ;  /* 0x00007610ff2f7816 */ /* 0x004fc4000000002f */
[----:B---3--:R-:W-:-:S03]  /*2d20*/  PRMT R49, RZ, 0x7610, R49 ;  /* 0x00007610ff317816 */ /* 0x008fc60000000031 */
[----:B------:R-:W2:Y:S01]  /*2d30*/  @!P5 LDG.E.U16 R105, desc[UR16][R26.64] ;  /* 0x000000101a69d981 */ /* 0x000ea2000c1e1500 */
[----:B------:R-:W-:Y:S02]  /*2d40*/  ISETP.NE.AND P5, PT, R48, RZ, PT ;  /* 0x000000ff3000720c */ /* 0x000fe40003fa5270 */
[----:B------:R-:W-:Y:S01]  /*2d50*/  PRMT R48, RZ, 0x7610, R48 ;  /* 0x00007610ff307816 */ /* 0x000fe20000000030 */
[----:B------:R-:W3:Y:S04]  /*2d60*/  @!P6 LDG.E.U16 R47, desc[UR16][R26.64+0x80] ;  /* 0x000080101a2fe981 */ /* 0x000ee8000c1e1500 */
[----:B------:R-:W3:Y:S04]  /*2d70*/  @!P0 LDG.E.U16 R49, desc[UR16][R26.64+0xc0] ;  /* 0x0000c0101a318981 */ /* 0x000ee8000c1e1500 */
[----:B------:R-:W3:Y:S04]  /*2d80*/  @!P1 LDG.E.U16 R106, desc[UR16][R26.64+0x100] ;  /* 0x000100101a6a9981 */ /* 0x000ee8000c1e1500 */
[----:B------:R-:W3:Y:S04]  /*2d90*/  @!P5 LDG.E.U16 R48, desc[UR16][R26.64+0x40] ;  /* 0x000040101a30d981 */ /* 0x000ee8000c1e1500 */
[----:B------:R-:W3:Y:S04]  /*2da0*/  @!P2 LDG.E.U16 R107, desc[UR16][R26.64+0x140] ;  /* 0x000140101a6ba981 */ /* 0x000ee8000c1e1500 */
[----:B------:R-:W3:Y:S04]  /*2db0*/  @!P3 LDG.E.U16 R108, desc[UR16][R26.64+0x180] ;  /* 0x000180101a6cb981 */ /* 0x000ee8000c1e1500 */
[----:B------:R5:W3:Y:S01]  /*2dc0*/  @!P4 LDG.E.U16 R109, desc[UR16][R26.64+0x1c0] ;  /* 0x0001c0101a6dc981 */ /* 0x000ae2000c1e1500 */
[----:B----4-:R-:W-:-:S02]  /*2dd0*/  HADD2.F32 R111, -RZ, R25.H0_H0 ;  /* 0x20000019ff6f7230 */ /* 0x010fc40000004100 */
[----:B------:R-:W-:-:S03]  /*2de0*/  HADD2.F32 R110, -RZ, R24.H0_H0 ;  /* 0x20000018ff6e7230 */ /* 0x000fc60000004100 */
[----:B------:R-:W-:Y:S02]  /*2df0*/  FMUL.FTZ R25, R111, -1.4426950216293334961 ;  /* 0xbfb8aa3b6f197820 */ /* 0x000fe40000410000 */
[----:B------:R-:W-:Y:S02]  /*2e00*/  FMUL.FTZ R24, R110, -1.4426950216293334961 ;  /* 0xbfb8aa3b6e187820 */ /* 0x000fe40000410000 */
[----:B-----5:R-:W-:Y:S01]  /*2e10*/  MUFU.EX2 R27, R25 ;  /* 0x00000019001b7308 */ /* 0x020fe20000000800 */
[----:B------:R-:W-:-:S03]  /*2e20*/  HADD2.F32 R112, -RZ, R37.H0_H0 ;  /* 0x20000025ff707230 */ /* 0x000fc60000004100 */
[----:B------:R-:W-:Y:S01]  /*2e30*/  MUFU.EX2 R26, R24 ;  /* 0x00000018001a7308 */ /* 0x000fe20000000800 */
[----:B-1----:R-:W-:Y:S02]  /*2e40*/  HADD2.F32 R113, -RZ, R38.H0_H0 ;  /* 0x20000026ff717230 */ /* 0x002fe40000004100 */
[----:B------:R-:W-:-:S03]  /*2e50*/  FMUL.FTZ R37, R112, -1.4426950216293334961 ;  /* 0xbfb8aa3b70257820 */ /* 0x000fc60000410000 */
[----:B------:R-:W-:-:S03]  /*2e60*/  FMUL.FTZ R38, R113, -1.4426950216293334961 ;  /* 0xbfb8aa3b71267820 */ /* 0x000fc60000410000 */
[----:B------:R-:W1:Y:S01]  /*2e70*/  MUFU.EX2 R37, R37 ;  /* 0x0000002500257308 */ /* 0x000e620000000800 */
[----:B0-----:R-:W-:Y:S02]  /*2e80*/  HADD2.F32 R115, -RZ, R39.H0_H0 ;  /* 0x20000027ff737230 */ /* 0x001fe40000004100 */
[----:B------:R-:W-:Y:S02]  /*2e90*/  HADD2.F32 R117, -RZ, R40.H0_H0 ;  /* 0x20000028ff757230 */ /* 0x000fe40000004100 */
[----:B------:R-:W-:Y:S02]  /*2ea0*/  HADD2.F32 R119, -RZ, R41.H0_H0 ;  /* 0x20000029ff777230 */ /* 0x000fe40000004100 */
[----:B------:R-:W-:Y:S01]  /*2eb0*/  FMUL.FTZ R40, R115, -1.4426950216293334961 ;  /* 0xbfb8aa3b73287820 */ /* 0x000fe20000410000 */
[----:B------:R-:W-:Y:S02]  /*2ec0*/  HADD2.F32 R121, -RZ, R46.H0_H0 ;  /* 0x2000002eff797230 */ /* 0x000fe40000004100 */
[----:B------:R-:W-:Y:S01]  /*2ed0*/  FMUL.FTZ R46, R117, -1.4426950216293334961 ;  /* 0xbfb8aa3b752e7820 */ /* 0x000fe20000410000 */
[----:B-1----:R-:W-:Y:S01]  /*2ee0*/  FADD.FTZ R41, R37, 1 ;  /* 0x3f80000025297421 */ /* 0x002fe20000010000 */
[----:B------:R-:W-:-:S02]  /*2ef0*/  HADD2.F32 R28, -RZ, R28.H0_H0 ;  /* 0x2000001cff1c7230 */ /* 0x000fc40000004100 */
[----:B------:R-:W-:Y:S02]  /*2f00*/  HADD2.F32 R29, -RZ, R29.H0_H0 ;  /* 0x2000001dff1d7230 */ /* 0x000fe40000004100 */
[----:B------:R-:W-:Y:S02]  /*2f10*/  HADD2.F32 R34, -RZ, R34.H0_H0 ;  /* 0x20000022ff227230 */ /* 0x000fe40000004100 */
[----:B------:R-:W-:Y:S02]  /*2f20*/  HADD2.F32 R35, -RZ, R35.H0_H0 ;  /* 0x20000023ff237230 */ /* 0x000fe40000004100 */
[----:B------:R-:W-:Y:S01]  /*2f30*/  HADD2.F32 R36, -RZ, R36.H0_H0 ;  /* 0x20000024ff247230 */ /* 0x000fe20000004100 */
[----:B------:R-:W-:Y:S01]  /*2f40*/  ISETP.NE.AND P0, PT, R12, RZ, PT ;  /* 0x000000ff0c00720c */ /* 0x000fe20003f05270 */
[----:B--2---:R-:W-:Y:S04]  /*2f50*/  STS.U16 [R94], R105 ;  /* 0x000000695e007388 */ /* 0x004fe80000000400 */
[----:B---3--:R-:W-:Y:S04]  /*2f60*/  STS.U16 [R93+0x40], R48 ;  /* 0x000040305d007388 */ /* 0x008fe80000000400 */
[----:B------:R0:W-:Y:S04]  /*2f70*/  STS.U16 [R86+0x80], R47 ;  /* 0x0000802f56007388 */ /* 0x0001e80000000400 */
[----:B------:R1:W-:Y:S04]  /*2f80*/  STS.U16 [R92+0xc0], R49 ;  /* 0x0000c0315c007388 */ /* 0x0003e80000000400 */
[----:B------:R2:W-:Y:S04]  /*2f90*/  STS.U16 [R91+0x100], R106 ;  /* 0x0001006a5b007388 */ /* 0x0005e80000000400 */
[----:B------:R-:W-:Y:S04]  /*2fa0*/  STS.U16 [R90+0x140], R107 ;  /* 0x0001406b5a007388 */ /* 0x000fe80000000400 */
[----:B------:R-:W-:Y:S04]  /*2fb0*/  STS.U16 [R89+0x180], R108 ;  /* 0x0001806c59007388 */ /* 0x000fe80000000400 */
[----:B------:R-:W-:Y:S01]  /*2fc0*/  STS.U16 [R88+0x1c0], R109 ;  /* 0x0001c06d58007388 */ /* 0x000fe20000000400 */
[----:B------:R-:W-:-:S03]  /*2fd0*/  NOP ;  /* 0x0000000000007918 */ /* 0x000fc60000000000 */
[----:B------:R-:W3:Y:S04]  /*2fe0*/  LDS.U16 R25, [R95+0x2] ;  /* 0x000002005f197984 */ /* 0x000ee80000000400 */
[----:B------:R-:W4:Y:S01]  /*2ff0*/  LDS.U16 R24, [R95] ;  /* 0x000000005f187984 */ /* 0x000f220000000400 */
[----:B0-----:R0:W5:Y:S03]  /*3000*/  MUFU.EX2 R47, R38 ;  /* 0x00000026002f7308 */ /* 0x0011660000000800 */
[----:B------:R-:W4:Y:S01]  /*3010*/  LDS.U16 R37, [R95+0x8] ;  /* 0x000008005f257984 */ /* 0x000f220000000400 */
[----:B0-----:R-:W-:Y:S01]  /*3020*/  FADD.FTZ R38, R26, 1 ;  /* 0x3f8000001a267421 */ /* 0x001fe20000010000 */
[----:B-1----:R0:W1:Y:S02]  /*3030*/  MUFU.EX2 R49, R40 ;  /* 0x0000002800317308 */ /* 0x0020640000000800 */
[----:B------:R-:W1:Y:S02]  /*3040*/  LDS.U16 R26, [R95+0x4] ;  /* 0x000004005f1a7984 */ /* 0x000e640000000400 */
[----:B------:R5:W3:Y:S01]  /*3050*/  MUFU.RCP R39, R38 ;  /* 0x0000002600277308 */ /* 0x000ae20000001000 */
[----:B0-----:R-:W-:-:S02]  /*3060*/  FADD.FTZ R40, R27, 1 ;  /* 0x3f8000001b287421 */ /* 0x001fc40000010000 */
[----:B------:R-:W0:Y:S05]  /*3070*/  LDS.U16 R27, [R95+0x6] ;  /* 0x000006005f1b7984 */ /* 0x000e2a0000000400 */
[----:B--2---:R2:W1:Y:S01]  /*3080*/  MUFU.EX2 R106, R46 ;  /* 0x0000002e006a7308 */ /* 0x0044620000000800 */
[----:B-----5:R-:W5:Y:S01]  /*3090*/  LDS.U16 R38, [R95+0xa] ;  /* 0x00000a005f267984 */ /* 0x020f620000000400 */
[----:B--2---:R-:W-:Y:S01]  /*30a0*/  FADD.FTZ R46, R47, 1 ;  /* 0x3f8000002f2e7421 */ /* 0x004fe20000010000 */
[----:B---3--:R-:W-:Y:S02]  /*30b0*/  HADD2.F32 R47, -RZ, R25.H0_H0 ;  /* 0x20000019ff2f7230 */ /* 0x008fe40000004100 */
[----:B------:R-:W-:Y:S01]  /*30c0*/  FADD.FTZ R25, -R39, 1 ;  /* 0x3f80000027197421 */ /* 0x000fe20000010100 */
[----:B------:R4:W2:Y:S01]  /*30d0*/  MUFU.RCP R48, R40 ;  /* 0x0000002800307308 */ /* 0x0008a20000001000 */
[----:B------:R-:W-:-:S07]  /*30e0*/  FMUL.FTZ R107, R119, -1.4426950216293334961 ;  /* 0xbfb8aa3b776b7820 */ /* 0x000fce0000410000 */
[----:B------:R3:W-:Y:S01]  /*30f0*/  MUFU.RCP R105, R41 ;  /* 0x0000002900697308 */ /* 0x0007e20000001000 */
[----:B----4-:R-:W-:Y:S02]  /*3100*/  HADD2.F32 R40, -RZ, R24.H0_H0 ;  /* 0x20000018ff287230 */ /* 0x010fe40000004100 */
[----:B------:R-:W4:Y:S01]  /*3110*/  LDS.U16 R24, [R95+0xc] ;  /* 0x00000c005f187984 */ /* 0x000f220000000400 */
[----:B---3--:R-:W-:-:S03]  /*3120*/  FFMA.FTZ R41, R110, R25, 1 ;  /* 0x3f8000006e297423 */ /* 0x008fc60000010019 */
[----:B------:R-:W3:Y:S01]  /*3130*/  LDS.U16 R25, [R95+0xe] ;  /* 0x00000e005f197984 */ /* 0x000ee20000000400 */
[----:B------:R-:W-:Y:S01]  /*3140*/  FMUL.FTZ R108, R121, -1.4426950216293334961 ;  /* 0xbfb8aa3b796c7820 */ /* 0x000fe20000410000 */
[----:B------:R1:W2:Y:S04]  /*3150*/  MUFU.EX2 R114, R107 ;  /* 0x0000006b00727308 */ /* 0x0002a80000000800 */
[----:B------:R0:W5:Y:S01]  /*3160*/  MUFU.EX2 R116, R108 ;  /* 0x0000006c00747308 */ /* 0x0001620000000800 */
[----:B-1----:R-:W-:-:S04]  /*3170*/  FADD.FTZ R107, R49, 1 ;  /* 0x3f800000316b7421 */ /* 0x002fc80000010000 */
[----:B------:R2:W1:Y:S01]  /*3180*/  MUFU.RCP R118, R107 ;  /* 0x0000006b00767308 */ /* 0x0004620000001000 */
[----:B------:R-:W-:-:S07]  /*3190*/  FADD.FTZ R109, R106, 1 ;  /* 0x3f8000006a6d7421 */ /* 0x000fce0000010000 */
[----:B0-----:R0:W4:Y:S01]  /*31a0*/  MUFU.RCP R108, R46 ;  /* 0x0000002e006c7308 */ /* 0x0011220000001000 */
[----:B--2---:R-:W-:Y:S01]  /*31b0*/  FADD.FTZ R107, R114, 1 ;  /* 0x3f800000726b7421 */ /* 0x004fe20000010000 */
[----:B-----5:R-:W-:Y:S01]  /*31c0*/  FADD.FTZ R123, R116, 1 ;  /* 0x3f800000747b7421 */ /* 0x020fe20000010000 */
[----:B------:R-:W-:Y:S02]  /*31d0*/  HADD2.F32 R37, -RZ, R37.H0_H0 ;  /* 0x20000025ff257230 */ /* 0x000fe40000004100 */
[----:B------:R-:W-:Y:S01]  /*31e0*/  FADD.FTZ R106, -R48, 1 ;  /* 0x3f800000306a7421 */ /* 0x000fe20000010100 */
[----:B------:R-:W-:Y:S02]  /*31f0*/  FMUL.FTZ R49, R29, R47 ;  /* 0x0000002f1d317220 */ /* 0x000fe40000410000 */
[----:B------:R-:W2:Y:S01]  /*3200*/  MUFU.RCP R122, R109 ;  /* 0x0000006d007a7308 */ /* 0x000ea20000001000 */
[----:B0-----:R-:W-:Y:S01]  /*3210*/  FMUL.FTZ R46, R28, R40 ;  /* 0x000000281c2e7220 */ /* 0x001fe20000410000 */
[----:B------:R-:W-:Y:S01]  /*3220*/  FFMA.FTZ R106, R111, R106, 1 ;  /* 0x3f8000006f6a7423 */ /* 0x000fe2000001006a */
[----:B------:R-:W-:Y:S01]  /*3230*/  FMUL.FTZ R49, R48, R49 ;  /* 0x0000003130317220 */ /* 0x000fe20000410000 */
[----:B------:R-:W-:-:S04]  /*3240*/  HADD2.F32 R26, -RZ, R26.H0_H0 ;  /* 0x2000001aff1a7230 */ /* 0x000fc80000004100 */
[----:B------:R0:W5:Y:S01]  /*3250*/  MUFU.RCP R124, R107 ;  /* 0x0000006b007c7308 */ /* 0x0001620000001000 */
[----:B------:R-:W-:Y:S01]  /*3260*/  FMUL.FTZ R46, R39, R46 ;  /* 0x0000002e272e7220 */ /* 0x000fe20000410000 */
[----:B-1----:R-:W-:Y:S01]  /*3270*/  FADD.FTZ R120, -R118, 1 ;  /* 0x3f80000076787421 */ /* 0x002fe20000010100 */
[----:B------:R-:W-:-:S05]  /*3280*/  HADD2.F32 R114, -RZ, R27.H0_H0 ;  /* 0x2000001bff727230 */ /* 0x000fca0000004100 */
[----:B------:R3:W1:Y:S01]  /*3290*/  MUFU.RCP R126, R123 ;  /* 0x0000007b007e7308 */ /* 0x0006620000001000 */
[----:B0-----:R-:W-:Y:S01]  /*32a0*/  FMUL.FTZ R107, R33, R37 ;  /* 0x00000025216b7220 */ /* 0x001fe20000410000 */
[----:B------:R-:W-:Y:S01]  /*32b0*/  FMUL.FTZ R41, R46, R41 ;  /* 0x000000292e297220 */ /* 0x000fe20000410000 */
[----:B------:R-:W-:Y:S01]  /*32c0*/  FMUL.FTZ R106, R49, R106 ;  /* 0x0000006a316a7220 */ /* 0x000fe20000410000 */
[----:B------:R-:W-:Y:S01]  /*32d0*/  FFMA.FTZ R120, R115, R120, 1 ;  /* 0x3f80000073787423 */ /* 0x000fe20000010078 */
[----:B------:R-:W-:Y:S01]  /*32e0*/  FMUL.FTZ R107, R118, R107 ;  /* 0x0000006b766b7220 */ /* 0x000fe20000410000 */
[----:B------:R-:W-:Y:S01]  /*32f0*/  FADD.FTZ R49, -R105, 1 ;  /* 0x3f80000069317421 */ /* 0x000fe20000010100 */
        /* <DEDUP_REMOVED lines=8> */
[----:B------:R-:W-:-:S02]  /*3380*/  HADD2.F32 R38, -RZ, R38.H0_H0 ;  /* 0x20000026ff267230 */ /* 0x000fc40000004100 */
[----:B------:R-:W-:Y:S02]  /*3390*/  HADD2.F32 R120, -RZ, R24.H0_H0 ;  /* 0x20000018ff787230 */ /* 0x000fe40000004100 */
[----:B---3--:R-:W-:Y:S02]  /*33a0*/  HADD2.F32 R123, -RZ, R25.H0_H0 ;  /* 0x20000019ff7b7230 */ /* 0x008fe40000004100 */
[----:B------:R-:W-:Y:S01]  /*33b0*/  FMUL.FTZ R46, R46, R49 ;  /* 0x000000312e2e7220 */ /* 0x000fe20000410000 */
[----:B------:R-:W-:Y:S01]  /*33c0*/  FMUL.FTZ R27, R27, R116 ;  /* 0x000000741b1b7220 */ /* 0x000fe20000410000 */
[----:B--2---:R-:W-:Y:S01]  /*33d0*/  FADD.FTZ R116, -R122, 1 ;  /* 0x3f8000007a747421 */ /* 0x004fe20000010100 */
[----:B------:R-:W-:Y:S01]  /*33e0*/  FMUL.FTZ R49, R34, R38 ;  /* 0x0000002622317220 */ /* 0x000fe20000410000 */
[----:B-----5:R-:W-:Y:S01]  /*33f0*/  FADD.FTZ R24, -R124, 1 ;  /* 0x3f8000007c187421 */ /* 0x020fe20000010100 */
        /* <DEDUP_REMOVED lines=78> */
[----:B0-----:R-:W-:Y:S01]  /*38e0*/  FMUL.FTZ R107, R28, R39 ;  /* 0x000000271c6b7220 */ /* 0x001fe20000410000 */
[----:B--2---:R-:W-:Y:S01]  /*38f0*/  FMUL.FTZ R109, R29, R48 ;  /* 0x000000301d6d7220 */ /* 0x004fe20000410000 */
[----:B------:R-:W-:Y:S01]  /*3900*/  FMUL.FTZ R111, R31, R112 ;  /* 0x000000701f6f7220 */ /* 0x000fe20000410000 */
[----:B------:R-:W-:Y:S01]  /*3910*/  FMUL.FTZ R113, R32, R27 ;  /* 0x0000001b20717220 */ /* 0x000fe20000410000 */
[----:B------:R-:W-:Y:S01]  /*3920*/  FMUL.FTZ R115, R33, R118 ;  /* 0x0000007621737220 */ /* 0x000fe20000410000 */
[----:B------:R-:W-:Y:S01]  /*3930*/  FMUL.FTZ R117, R34, R41 ;  /* 0x0000002922757220 */ /* 0x000fe20000410000 */
[----:B------:R-:W-:Y:S01]  /*3940*/  FMUL.FTZ R119, R35, R124 ;  /* 0x0000007c23777220 */ /* 0x000fe20000410000 */
[----:B------:R-:W-:Y:S01]  /*3950*/  FMUL.FTZ R121, R36, R49 ;  /* 0x0000003124797220 */ /* 0x000fe20000410000 */
[----:B---3--:R-:W-:Y:S06]  /*3960*/  BRA.U !UP0, `(.L_x_8957) ;  /* 0x0000000508007547 */ /* 0x008fec000b800000 */
        /* <DEDUP_REMOVED lines=64> */
.L_x_8957:
[----:B------:R-:W-:Y:S01]  /*3d70*/  HADD2.F32 R116, -RZ, R23.H0_H0 ;  /* 0x20000017ff747230 */ /* 0x000fe20000004100 */
[----:B------:R-:W1:Y:S01]  /*3d80*/  LDCU UR4, c[0x0][0x38c] ;  /* 0x00007180ff0477ac */ /* 0x000e620008000800 */
        /* <DEDUP_REMOVED lines=34> */
[----:B0-----:R-:W0:Y:S01]  /*3fb0*/  LDC.64 R32, c[0x0][0x3a8] ;  /* 0x0000ea00ff207b82 */ /* 0x001e220000000a00 */
[----:B------:R-:W-:Y:S01]  /*3fc0*/  ISETP.GE.AND P1, PT, R66, R87, PT ;  /* 0x000000574200720c */ /* 0x000fe20003f26270 */
[----:B------:R-:W-:Y:S01]  /*3fd0*/  FMUL.FTZ R139, R105, R104 ;  /* 0x00000068698b7220 */ /* 0x000fe20000410000 */
        /* <DEDUP_REMOVED lines=19> */
[----:B------:R-:W3:Y:S01]  /*4110*/  LDCU UR7, c[0x0][0x394] ;  /* 0x00007280ff0777ac */ /* 0x000ee20008000800 */
[----:B------:R-:W-:Y:S01]  /*4120*/  MOV R106, RZ ;  /* 0x000000ff006a7202 */ /* 0x000fe20000000f00 */
[----:B------:R-:W4:Y:S01]  /*4130*/  LDC.64 R26, c[0x0][0x3e0] ;  /* 0x0000f800ff1a7b82 */ /* 0x000f220000000a00 */
[----:B------:R-:W-:Y:S01]  /*4140*/  LOP3.LUT R147, R147, 0x100, RZ, 0xc0, !PT ;  /* 0x0000010093937812 */ /* 0x000fe200078ec0ff */
[----:B------:R-:W0:Y:S01]  /*4150*/  LDCU UR13, c[0x0][0x38c] ;  /* 0x00007180ff0d77ac */ /* 0x000e220008000800 */
[----:B------:R-:W-:-:S02]  /*4160*/  IADD3.X R21, PT, PT, RZ, R83, RZ, P1, !PT ;  /* 0x00000053ff157210 */ /* 0x000fc40000ffe4ff */
[----:B------:R-:W-:Y:S01]  /*4170*/  IADD3.X R19, PT, PT, RZ, R56, RZ, P2, !PT ;  /* 0x00000038ff137210 */ /* 0x000fe200017fe4ff */
[----:B------:R-:W0:Y:S02]  /*4180*/  LDCU UR12, c[0x0][0x388] ;  /* 0x00007100ff0c77ac */ /* 0x000e240008000800 */
[----:B------:R-:W0:Y:S01]  /*4190*/  LDC.64 R24, c[0x0][0x4d0] ;  /* 0x00013400ff187b82 */ /* 0x000e220000000a00 */
[----:B------:R-:W0:Y:S01]  /*41a0*/  LDCU.64 UR8, c[0x0][0x538] ;  /* 0x0000a700ff0877ac */ /* 0x000e220008000a00 */
[----:B------:R-:W0:Y:S06]  /*41b0*/  LDCU.64 UR10, c[0x0][0x540] ;  /* 0x0000a800ff0a77ac */ /* 0x000e2c0008000a00 */
[----:B------:R-:W0:Y:S01]  /*41c0*/  LDC.64 R22, c[0x0][0x4f0] ;  /* 0x00013c00ff167b82 */ /* 0x000e220000000a00 */
[----:B---3--:R-:W-:-:S05]  /*41d0*/  UMOV UR4, URZ ;  /* 0x000000ff00047c82 */ /* 0x008fca0008000000 */
.L_x_8980:
[----:B------:R-:W-:Y:S01]  /*41e0*/  MOV R36, R66 ;  /* 0x0000004200247202 */ /* 0x000fe20000000f00 */
[----:B------:R-:W-:Y:S01]  /*41f0*/  HFMA2 R37, -RZ, RZ, 0, 0 ;  /* 0x00000000ff257431 */ /* 0x000fe200000001ff */
[----:B------:R-:W-:Y:S02]  /*4200*/  MOV R38, R10 ;  /* 0x0000000a00267202 */ /* 0x000fe40000000f00 */
[----:B------:R-:W-:Y:S01]  /*4210*/  MOV R39, R53 ;  /* 0x0000003500277202 */ /* 0x000fe20000000f00 */
        /* <DEDUP_REMOVED lines=11> */
[----:B-1----:R-:W-:Y:S01]  /*42d0*/  LEA R48, P0, R40, R30, 0x2 ;  /* 0x0000001e28307211 */ /* 0x002fe200078010ff */
[----:B------:R-:W-:Y:S01]  /*42e0*/  IMAD R37, R33, UR4, R41 ;  /* 0x0000000421257c24 */ /* 0x000fe2000f8e0229 */
[----:B------:R-:W-:Y:S01]  /*42f0*/  ISETP.GE.AND P1, PT, R77, R87, PT ;  /* 0x000000574d00720c */ /* 0x000fe20003f26270 */
[----:B------:R-:W2:Y:S01]  /*4300*/  @!P5 LDG.E.U16 R151, desc[UR16][R46.64] ;  /* 0x000000102e97d981 */ /* 0x000ea2000c1e1500 */
[----:B------:R-:W-:-:S02]  /*4310*/  LEA.HI.X R39, R36, R61, R0, 0x1, P2 ;  /* 0x0000003d24277211 */ /* 0x000fc400010f0c00 */
[----:B------:R-:W-:Y:S01]  /*4320*/  LEA.HI.X R49, R40, R31, R37, 0x2, P0 ;  /* 0x0000001f28317211 */ /* 0x000fe200000f1425 */
[----:B---3--:R-:W3:Y:S01]  /*4330*/  @!P4 LDG.E.U16 R41, desc[UR16][R46.64+0x140] ;  /* 0x000140102e29c981 */ /* 0x008ee2000c1e1500 */
[-C--:B------:R-:W-:Y:S02]  /*4340*/  ISETP.GE.AND P0, PT, R76, R87.reuse, PT ;  /* 0x000000574c00720c */ /* 0x080fe40003f06270 */
[-C--:B------:R-:W-:Y:S01]  /*4350*/  ISETP.GE.AND P2, PT, R78, R87.reuse, PT ;  /* 0x000000574e00720c */ /* 0x080fe20003f46270 */
[----:B------:R-:W4:Y:S01]  /*4360*/  @!P3 LDG.E.U16 R40, desc[UR16][R46.64+0x100] ;  /* 0x000100102e28b981 */ /* 0x000f22000c1e1500 */
[-C--:B------:R-:W-:Y:S02]  /*4370*/  ISETP.GE.AND P5, PT, R81, R87.reuse, PT ;  /* 0x000000575100720c */ /* 0x080fe40003fa6270 */
[----:B------:R-:W-:Y:S01]  /*4380*/  ISETP.GE.AND P6, PT, R82, R87, PT ;  /* 0x000000575200720c */ /* 0x000fe20003fc6270 */
[----:B------:R-:W5:Y:S01]  /*4390*/  @!P1 LDG.E.U16 R34, desc[UR16][R46.64+0x80] ;  /* 0x000080102e229981 */ /* 0x000f62000c1e1500 */
[----:B------:R-:W-:Y:S01]  /*43a0*/  HFMA2 R35, -RZ, RZ, 0, 0 ;  /* 0x00000000ff237431 */ /* 0x000fe200000001ff */
[----:B------:R-:W-:-:S02]  /*43b0*/  MOV R37, RZ ;  /* 0x000000ff00257202 */ /* 0x000fc40000000f00 */
[----:B------:R-:W3:Y:S04]  /*43c0*/  LDG.E R48, desc[UR16][R48.64] ;  /* 0x0000001030307981 */ /* 0x000ee8000c1e1900 */
[----:B------:R-:W4:Y:S04]  /*43d0*/  @!P0 LDG.E.U16 R0, desc[UR16][R46.64+0x40] ;  /* 0x000040102e008981 */ /* 0x000f28000c1e1500 */
[----:B------:R-:W3:Y:S04]  /*43e0*/  @!P2 LDG.E.U16 R36, desc[UR16][R46.64+0xc0] ;  /* 0x0000c0102e24a981 */ /* 0x000ee8000c1e1500 */
[----:B------:R-:W3:Y:S04]  /*43f0*/  @!P5 LDG.E.U16 R148, desc[UR16][R46.64+0x180] ;  /* 0x000180102e94d981 */ /* 0x000ee8000c1e1500 */
[----:B------:R0:W3:Y:S01]  /*4400*/  @!P6 LDG.E.U16 R149, desc[UR16][R46.64+0x1c0] ;  /* 0x0001c0102e95e981 */ /* 0x0000e2000c1e1500 */
[----:B------:R-:W-:-:S02]  /*4410*/  P2R R150, PR, RZ, 0x1 ;  /* 0x00000001ff967803 */ /* 0x000fc40000000000 */
[----:B------:R-:W-:-:S13]  /*4420*/  ISETP.NE.AND P0, PT, R181, RZ, PT ;  /* 0x000000ffb500720c */ /* 0x000fda0003f05270 */
[----:B--2---:R-:W-:Y:S02]  /*4430*/  @!P0 PRMT R35, R151, 0x5410, RZ ;  /* 0x0000541097238816 */ /* 0x004fe400000000ff */
[----:B------:R-:W-:Y:S02]  /*4440*/  ISETP.NE.AND P0, PT, R150, RZ, PT ;  /* 0x000000ff9600720c */ /* 0x000fe40003f05270 */
[----:B-----5:R-:W-:Y:S02]  /*4450*/  @!P1 PRMT R37, R34, 0x5410, RZ ;  /* 0x0000541022259816 */ /* 0x020fe400000000ff */
[----:B------:R-:W-:-:S09]  /*4460*/  MOV R34, RZ ;  /* 0x000000ff00227202 */ /* 0x000fd20000000f00 */
[----:B----4-:R-:W-:Y:S01]  /*4470*/  @!P0 PRMT R35, R35, 0x5410, R0 ;  /* 0x0000541023238816 */ /* 0x010fe20000000000 */
[----:B------:R-:W-:Y:S01]  /*4480*/  HFMA2 R0, -RZ, RZ, 0, 0 ;  /* 0x00000000ff007431 */ /* 0x000fe200000001ff */
[----:B------:R-:W-:Y:S02]  /*4490*/  @!P3 PRMT R0, R40, 0x5410, RZ ;  /* 0x000054102800b816 */ /* 0x000fe400000000ff */
[----:B---3--:R-:W-:Y:S02]  /*44a0*/  @!P2 PRMT R37, R37, 0x5410, R36 ;  /* 0x000054102525a816 */ /* 0x008fe40000000024 */
        /* <DEDUP_REMOVED lines=8> */
[----:B------:R-:W-:Y:S04]  /*4530*/  STS.U16 [R93+0x40], R47 ;  /* 0x0000402f5d007388 */ /* 0x000fe80000000400 */
[----:B------:R1:W-:Y:S04]  /*4540*/  STS.U16 [R86+0x80], R37 ;  /* 0x0000802556007388 */ /* 0x0003e80000000400 */
[----:B------:R2:W-:Y:S04]  /*4550*/  STS.U16 [R92+0xc0], R36 ;  /* 0x0000c0245c007388 */ /* 0x0005e80000000400 */
[----:B------:R-:W-:Y:S04]  /*4560*/  STS.U16 [R91+0x100], R0 ;  /* 0x000100005b007388 */ /* 0x000fe80000000400 */
[----:B------:R-:W-:Y:S04]  /*4570*/  STS.U16 [R90+0x140], R40 ;  /* 0x000140285a007388 */ /* 0x000fe80000000400 */
[----:B------:R3:W-:Y:S04]  /*4580*/  STS.U16 [R89+0x180], R34 ;  /* 0x0001802259007388 */ /* 0x0007e80000000400 */
[----:B------:R4:W-:Y:S01]  /*4590*/  STS.U16 [R88+0x1c0], R41 ;  /* 0x0001c02958007388 */ /* 0x0009e20000000400 */
[----:B------:R-:W-:-:S03]  /*45a0*/  NOP ;  /* 0x0000000000007918 */ /* 0x000fc60000000000 */
[----:B0-----:R-:W5:Y:S01]  /*45b0*/  @!P1 LDG.E.U16 R35, desc[UR16][R38.64+0x80] ;  /* 0x0000801026239981 */ /* 0x001f62000c1e1500 */
[----:B-1----:R-:W-:-:S03]  /*45c0*/  HFMA2 R37, -RZ, RZ, 0, 0 ;  /* 0x00000000ff257431 */ /* 0x002fc600000001ff */
[----:B--2---:R-:W2:Y:S04]  /*45d0*/  @!P2 LDG.E.U16 R36, desc[UR16][R38.64+0xc0] ;  /* 0x0000c0102624a981 */ /* 0x004ea8000c1e1500 */
[----:B---3--:R-:W3:Y:S04]  /*45e0*/  @!P0 LDG.E.U16 R34, desc[UR16][R38.64+0x40] ;  /* 0x0000401026228981 */ /* 0x008ee8000c1e1500 */
[----:B------:R-:W3:Y:S04]  /*45f0*/  @!P5 LDG.E.U16 R46, desc[UR16][R38.64+0x180] ;  /* 0x00018010262ed981 */ /* 0x000ee8000c1e1500 */
[----:B----4-:R-:W4:Y:S04]  /*4600*/  @!P4 LDG.E.U16 R41, desc[UR16][R38.64+0x140] ;  /* 0x000140102629c981 */ /* 0x010f28000c1e1500 */
[----:B------:R-:W4:Y:S01]  /*4610*/  @!P6 LDG.E.U16 R47, desc[UR16][R38.64+0x1c0] ;  /* 0x0001c010262fe981 */ /* 0x000f22000c1e1500 */
[----:B------:R-:W-:-:S03]  /*4620*/  HFMA2 R40, -RZ, RZ, 0, 0 ;  /* 0x00000000ff287431 */ /* 0x000fc600000001ff */
        /* <DEDUP_REMOVED lines=8> */
[----:B-----5:R-:W-:-:S02]  /*46b0*/  @!P1 PRMT R37, R35, 0x5410, RZ ;  /* 0x0000541023259816 */ /* 0x020fc400000000ff */
[----:B------:R-:W-:Y:S01]  /*46c0*/  ISETP.GE.AND P1, PT, R66, R87, PT ;  /* 0x000000574200720c */ /* 0x000fe20003f26270 */
[----:B------:R-:W5:-:S12]  /*46d0*/  @!P3 LDG.E.U16 R35, desc[UR16][R38.64+0x100] ;  /* 0x000100102623b981 */ /* 0x000f58000c1e1500 */
[----:B------:R0:W5:Y:S01]  /*46e0*/  @!P1 LDG.E.U16 R0, desc[UR16][R38.64] ;  /* 0x0000001026009981 */ /* 0x000162000c1e1500 */
[----:B--2---:R-:W-:Y:S02]  /*46f0*/  @!P2 PRMT R37, R37, 0x5410, R36 ;  /* 0x000054102525a816 */ /* 0x004fe40000000024 */
[----:B------:R-:W-:Y:S02]  /*4700*/  MOV R36, RZ ;  /* 0x000000ff00247202 */ /* 0x000fe40000000f00 */
[----:B---3--:R-:W-:Y:S02]  /*4710*/  @!P5 PRMT R40, R46, 0x5410, RZ ;  /* 0x000054102e28d816 */ /* 0x008fe400000000ff */
[----:B------:R-:W-:Y:S02]  /*4720*/  PRMT R46, R37, 0x7632, R46 ;  /* 0x00007632252e7816 */ /* 0x000fe4000000002e */
[----:B----4-:R-:W-:-:S04]  /*4730*/  @!P6 PRMT R40, R40, 0x5410, R47 ;  /* 0x000054102828e816 */ /* 0x010fc8000000002f */
[----:B0-----:R-:W-:Y:S01]  /*4740*/  PRMT R39, R40, 0x7632, R39 ;  /* 0x0000763228277816 */ /* 0x001fe20000000027 */
[----:B------:R-:W0:Y:S01]  /*4750*/  S2UR UR6, SR_CgaCtaId ;  /* 0x00000000000679c3 */ /* 0x000e220000008800 */
[----:B------:R-:W-:Y:S01]  /*4760*/  UMOV UR5, 0x400 ;  /* 0x0000040000057882 */ /* 0x000fe20000000000 */
[----:B------:R-:W-:Y:S01]  /*4770*/  IADD3 R49, PT, PT, R179, UR4, RZ ;  /* 0x00000004b3317c10 */ /* 0x000fe2000fffe0ff */
[----:B------:R-:W-:Y:S02]  /*4780*/  HADD2.F32 R152, -RZ, R152.H0_H0 ;  /* 0x20000098ff987230 */ /* 0x000fe40000004100 */
[----:B-1----:R-:W-:Y:S02]  /*4790*/  HADD2.F32 R153, -RZ, R153.H0_H0 ;  /* 0x20000099ff997230 */ /* 0x002fe40000004100 */
[----:B------:R-:W-:Y:S02]  /*47a0*/  HADD2.F32 R154, -RZ, R154.H0_H0 ;  /* 0x2000009aff9a7230 */ /* 0x000fe40000004100 */
[----:B------:R-:W-:-:S02]  /*47b0*/  HADD2.F32 R155, -RZ, R155.H0_H0 ;  /* 0x2000009bff9b7230 */ /* 0x000fc40000004100 */
        /* <DEDUP_REMOVED lines=11> */
[----:B-----5:R-:W-:-:S02]  /*4870*/  @!P3 PRMT R36, R35, 0x5410, RZ ;  /* 0x000054102324b816 */ /* 0x020fc400000000ff */
[----:B------:R-:W-:Y:S02]  /*4880*/  MOV R35, RZ ;  /* 0x000000ff00237202 */ /* 0x000fe40000000f00 */
[----:B------:R-:W-:Y:S02]  /*4890*/  @!P4 PRMT R36, R36, 0x5410, R41 ;  /* 0x000054102424c816 */ /* 0x000fe40000000029 */
[----:B------:R-:W-:-:S04]  /*48a0*/  @!P1 PRMT R35, R0, 0x5410, RZ ;  /* 0x0000541000239816 */ /* 0x000fc800000000ff */
[----:B------:R-:W-:-:S04]  /*48b0*/  @!P0 PRMT R35, R35, 0x5410, R34 ;  /* 0x0000541023238816 */ /* 0x000fc80000000022 */
[----:B------:R-:W-:Y:S01]  /*48c0*/  PRMT R0, R35, 0x7632, R0 ;  /* 0x0000763223007816 */ /* 0x000fe20000000000 */
[----:B------:R-:W-:Y:S01]  /*48d0*/  STS.U16 [R94+0x210], R35 ;  /* 0x000210235e007388 */ /* 0x000fe20000000400 */
[----:B------:R-:W-:-:S03]  /*48e0*/  PRMT R38, R36, 0x7632, R38 ;  /* 0x0000763224267816 */ /* 0x000fc60000000026 */
        /* <DEDUP_REMOVED lines=15> */
[----:B------:R-:W5:Y:S01]  /*49e0*/  LDS.U16 R168, [R95+0x21e] ;  /* 0x00021e005fa87984 */ /* 0x000f620000000400 */
[----:B------:R-:W-:-:S04]  /*49f0*/  FMUL.FTZ R34, R48, 1.4426950216293334961 ;  /* 0x3fb8aa3b30227820 */ /* 0x000fc80000410000 */
[C---:B------:R-:W-:Y:S01]  /*4a00*/  FMUL.FTZ R149, R34.reuse, R104 ;  /* 0x0000006822957220 */ /* 0x040fe20000410000 */
[C---:B0-----:R-:W-:Y:S01]  /*4a10*/  FMUL.FTZ R0, R34.reuse, R97 ;  /* 0x0000006122007220 */ /* 0x041fe20000410000 */
[C---:B-1----:R-:W-:Y:S01]  /*4a20*/  FMUL.FTZ R46, R34.reuse, R98 ;  /* 0x00000062222e7220 */ /* 0x042fe20000410000 */
[C---:B------:R-:W-:Y:S01]  /*4a30*/  FMUL.FTZ R47, R34.reuse, R99 ;  /* 0x00000063222f7220 */ /* 0x040fe20000410000 */
[C---:B------:R-:W-:Y:S01]  /*4a40*/  FMUL.FTZ R150, R34.reuse, R102 ;  /* 0x0000006622967220 */ /* 0x040fe20000410000 */
[----:B------:R-:W-:Y:S01]  /*4a50*/  FMUL.FTZ R151, R34, R103 ;  /* 0x0000006722977220 */ /* 0x000fe20000410000 */
[----:B------:R-:W0:Y:S01]  /*4a60*/  MUFU.EX2 R149, R149 ;  /* 0x0000009500957308 */ /* 0x000e220000000800 */
[C---:B------:R-:W-:Y:S02]  /*4a70*/  ISETP.NE.AND P1, PT, R12.reuse, RZ, PT ;  /* 0x000000ff0c00720c */ /* 0x040fe40003f25270 */
[----:B------:R-:W-:Y:S01]  /*4a80*/  ISETP.NE.AND P0, PT, R12, 0x1f, PT ;  /* 0x0000001f0c00780c */ /* 0x000fe20003f05270 */
[----:B------:R-:W1:Y:S01]  /*4a90*/  MUFU.EX2 R0, R0 ;  /* 0x0000000000007308 */ /* 0x000e620000000800 */
[----:B------:R-:W-:-:S03]  /*4aa0*/  SEL R148, R49, R64, !P1 ;  /* 0x0000004031947207 */ /* 0x000fc60004800000 */
[----:B------:R-:W0:Y:S01]  /*4ab0*/  MUFU.EX2 R46, R46 ;  /* 0x0000002e002e7308 */ /* 0x000e220000000800 */
[----:B------:R-:W-:-:S03]  /*4ac0*/  LEA R160, R148, UR5, 0x2 ;  /* 0x0000000594a07c11 */ /* 0x000fc6000f8e10ff */
[----:B------:R-:W0:Y:S04]  /*4ad0*/  MUFU.EX2 R47, R47 ;  /* 0x0000002f002f7308 */ /* 0x000e280000000800 */
[----:B------:R-:W1:Y:S04]  /*4ae0*/  MUFU.EX2 R150, R150 ;  /* 0x0000009600967308 */ /* 0x000e680000000800 */
[----:B------:R-:W1:Y:S01]  /*4af0*/  MUFU.EX2 R151, R151 ;  /* 0x0000009700977308 */ /* 0x000e620000000800 */
[C---:B------:R-:W-:Y:S01]  /*4b00*/  FMUL.FTZ R161, R34.reuse, R100 ;  /* 0x0000006422a17220 */ /* 0x040fe20000410000 */
[----:B------:R-:W-:Y:S01]  /*4b10*/  FMUL.FTZ R162, R34, R101 ;  /* 0x0000006522a27220 */ /* 0x000fe20000410000 */
[----:B--2---:R-:W-:-:S02]  /*4b20*/  HADD2.F32 R36, -RZ, R36.H0_H0 ;  /* 0x20000024ff247230 */ /* 0x004fc40000004100 */
[----:B---3--:R-:W-:Y:S01]  /*4b30*/  HADD2.F32 R170, -RZ, R37.H0_H0 ;  /* 0x20000025ffaa7230 */ /* 0x008fe20000004100 */
[----:B0-----:R0:W-:Y:S01]  /*4b40*/  STS [R160+0xe98], R149 ;  /* 0x000e9895a0007388 */ /* 0x0011e20000000800 */
[----:B----4-:R-:W-:Y:S02]  /*4b50*/  HADD2.F32 R34, -RZ, R35.H0_H0 ;  /* 0x20000023ff227230 */ /* 0x010fe40000004100 */
[----:B-----5:R-:W-:Y:S02]  /*4b60*/  HADD2.F32 R38, -RZ, R38.H0_H0 ;  /* 0x20000026ff267230 */ /* 0x020fe40000004100 */
[----:B------:R-:W-:Y:S02]  /*4b70*/  HADD2.F32 R172, -RZ, R39.H0_H0 ;  /* 0x20000027ffac7230 */ /* 0x000fe40000004100 */
[----:B------:R-:W-:Y:S02]  /*4b80*/  HADD2.F32 R174, -RZ, R40.H0_H0 ;  /* 0x20000028ffae7230 */ /* 0x000fe40000004100 */
[----:B------:R-:W-:-:S02]  /*4b90*/  HADD2.F32 R184, -RZ, R41.H0_H0 ;  /* 0x20000029ffb87230 */ /* 0x000fc40000004100 */
[----:B------:R-:W-:Y:S01]  /*4ba0*/  HADD2.F32 R186, -RZ, R168.H0_H0 ;  /* 0x200000a8ffba7230 */ /* 0x000fe20000004100 */
[----:B------:R2:W3:Y:S01]  /*4bb0*/  MUFU.EX2 R49, R161 ;  /* 0x000000a100317308 */ /* 0x0004e20000000800 */
[----:B------:R-:W-:Y:S01]  /*4bc0*/  FMUL.FTZ R171, R109, R36 ;  /* 0x000000246dab7220 */ /* 0x000fe20000410000 */
[----:B------:R-:W-:Y:S01]  /*4bd0*/  FMUL.FTZ R168, R111, R170 ;  /* 0x000000aa6fa87220 */ /* 0x000fe20000410000 */
[----:B0-----:R-:W-:Y:S01]  /*4be0*/  FMUL.FTZ R160, R146, R159 ;  /* 0x0000009f92a07220 */ /* 0x001fe20000410000 */
[----:B------:R0:W4:Y:S01]  /*4bf0*/  MUFU.EX2 R148, R162 ;  /* 0x000000a200947308 */ /* 0x0001220000000800 */
[----:B------:R-:W-:Y:S01]  /*4c00*/  FMUL.FTZ R169, R107, R34 ;  /* 0x000000226ba97220 */ /* 0x000fe20000410000 */
[----:B------:R-:W-:Y:S01]  /*4c10*/  FMUL.FTZ R40, R113, R38 ;  /* 0x0000002671287220 */ /* 0x000fe20000410000 */
[----:B------:R-:W-:Y:S01]  /*4c20*/  FMUL.FTZ R177, R115, R172 ;  /* 0x000000ac73b17220 */ /* 0x000fe20000410000 */
[----:B------:R-:W-:Y:S01]  /*4c30*/  FMUL.FTZ R37, R117, R174 ;  /* 0x000000ae75257220 */ /* 0x000fe20000410000 */
[----:B--2---:R-:W-:Y:S01]  /*4c40*/  FMUL.FTZ R161, R145, R158 ;  /* 0x0000009e91a17220 */ /* 0x004fe20000410000 */
[----:B------:R-:W-:Y:S01]  /*4c50*/  FMUL.FTZ R36, R119, R184 ;  /* 0x000000b877247220 */ /* 0x000fe20000410000 */
[----:B------:R-:W-:Y:S01]  /*4c60*/  FMUL.FTZ R170, R121, R186 ;  /* 0x000000ba79aa7220 */ /* 0x000fe20000410000 */
[----:B0-----:R-:W-:Y:S01]  /*4c70*/  FMUL.FTZ R162, R143, R156 ;  /* 0x0000009c8fa27220 */ /* 0x001fe20000410000 */
[----:B------:R-:W-:Y:S06]  /*4c80*/  BAR.SYNC.DEFER_BLOCKING 0x0 ;  /* 0x0000000000007b1d */ /* 0x000fec0000010000 */
[----:B-1-3--:R-:W-:Y:S05]  /*4c90*/  @P0 BRA `(.L_x_8960) ;  /* 0x00000000001c0947 */ /* 0x00afea0003800000 */
[----:B------:R-:W-:Y:S02]  /*4ca0*/  ISETP.NE.AND P0, PT, R84, UR7, PT ;  /* 0x0000000754007c0c */ /* 0x000fe4000bf05270 */
[----:B------:R-:W-:-:S11]  /*4cb0*/  MOV R41, 0x3f800000 ;  /* 0x3f80000000297802 */ /* 0x000fd60000000f00 */
[----:B------:R-:W-:Y:S05]  /*4cc0*/  @!P0 BRA `(.L_x_8961) ;  /* 0x0000000000148947 */ /* 0x000fea0003800000 */
[----:B------:R-:W-:-:S04]  /*4cd0*/  IADD3 R34, PT, PT, R147, UR4, RZ ;  /* 0x0000000493227c10 */ /* 0x000fc8000fffe0ff */
[----:B------:R-:W-:-:S05]  /*4ce0*/  LEA R34, R34, UR5, 0x2 ;  /* 0x0000000522227c11 */ /* 0x000fca000f8e10ff */
[----:B------:R2:W3:Y:S01]  /*4cf0*/  LDS R41, [R34+0xe98] ;  /* 0x000e980022297984 */ /* 0x0004e20000000800 */
[----:B------:R-:W-:Y:S05]  /*4d00*/  BRA `(.L_x_8961) ;  /* 0x0000000000047947 */ /* 0x000fea0003800000 */
.L_x_8960:
[----:B------:R0:W1:Y:S02]  /*4d10*/  LDS R41, [R178+0x169c] ;  /* 0x00169c00b2297984 */ /* 0x0000640000000800 */
.L_x_8961:
[----:B------:R-:W-:Y:S05]  /*4d20*/  BSYNC.RECONVERGENT B0 ;  /* 0x0000000000007941 */ /* 0x000fea0003800200 */
.L_x_8959:
[----:B------:R-:W-:Y:S01]  /*4d30*/  ISETP.NE.AND P0, PT, R182, RZ, PT ;  /* 0x000000ffb600720c */ /* 0x000fe20003f05270 */
[----:B------:R-:W-:-:S12]  /*4d40*/  HFMA2 R174, -RZ, RZ, 0, 0 ;  /* 0x00000000ffae7431 */ /* 0x000fd800000001ff */
[----:B------:R-:W5:Y:S02]  /*4d50*/  @P0 LDC R35, c[0x0][0x38c] ;  /* 0x0000e300ff230b82 */ /* 0x000f640000000800 */
[----:B-----5:R-:W-:-:S04]  /*4d60*/  @P0 IMAD R35, R138, R35, UR4 ;  /* 0x000000048a230e24 */ /* 0x020fc8000f8e0223 */
[----:B--2---:R-:W-:-:S05]  /*4d70*/  @P0 IMAD.WIDE R34, R35, 0x8, R16 ;  /* 0x0000000823220825 */ /* 0x004fca00078e0210 */
[----:B------:R2:W5:Y:S01]  /*4d80*/  @P0 LDG.E R174, desc[UR16][R34.64+0x4] ;  /* 0x0000041022ae0981 */ /* 0x000562000c1e1900 */
        /* <DEDUP_REMOVED lines=8> */
[C---:B----4-:R-:W-:Y:S01]  /*4e10*/  FMUL.FTZ R172, R148.reuse, R39 ;  /* 0x0000002794ac7220 */ /* 0x050fe20000410000 */
        /* <DEDUP_REMOVED lines=114> */
[----:B------:R-:W-:Y:S01]  /*5540*/  FFMA.FTZ R169, R0, R168, R169 ;  /* 0x000000a800a97223 */ /* 0x000fe200000100a9 */
[----:B------:R-:W-:Y:S01]  /*5550*/  FMUL.FTZ R41, R168, R97 ;  /* 0x00000061a8297220 */ /* 0x000fe20000410000 */
[----:B--2---:R-:W-:Y:S01]  /*5560*/  @P1 FFMA.FTZ R185, R183, R185, R184 ;  /* 0x000000b9b7b91223 */ /* 0x004fe200000100b8 */
[----:B------:R-:W-:-:S03]  /*5570*/  LEA R36, P1, R40, UR10, 0x2 ;  /* 0x0000000a28247c11 */ /* 0x000fc6000f8210ff */
[----:B------:R-:W-:Y:S01]  /*5580*/  FFMA.FTZ R184, R149, R185, R166 ;  /* 0x000000b995b87223 */ /* 0x000fe200000100a6 */
[----:B------:R-:W-:Y:S01]  /*5590*/  LEA.HI.X R37, R40, UR11, R37, 0x2, P1 ;  /* 0x0000000b28257c11 */ /* 0x000fe200088f1425 */
[----:B------:R-:W-:Y:S01]  /*55a0*/  FMUL.FTZ R40, R169, R104 ;  /* 0x00000068a9287220 */ /* 0x000fe20000410000 */
[----:B------:R-:W-:Y:S01]  /*55b0*/  FMUL.FTZ R149, R170, R103 ;  /* 0x00000067aa957220 */ /* 0x000fe20000410000 */
[----:B------:R-:W-:Y:S01]  /*55c0*/  FFMA.FTZ R188, R0, R184, R167 ;  /* 0x000000b800bc7223 */ /* 0x000fe200000100a7 */
[----:B------:R-:W-:-:S03]  /*55d0*/  FADD.FTZ R0, -R166, R184 ;  /* 0x000000b8a6007221 */ /* 0x000fc60000010100 */
[----:B------:R-:W-:Y:S01]  /*55e0*/  FADD.FTZ R167, -R167, R188 ;  /* 0x000000bca7a77221 */ /* 0x000fe20000010100 */
[----:B------:R-:W-:Y:S01]  /*55f0*/  FFMA.FTZ R166, R0, R40, RZ ;  /* 0x0000002800a67223 */ /* 0x000fe200000100ff */
[----:B------:R-:W-:Y:S01]  /*5600*/  FFMA.FTZ R186, R46, R188, R165 ;  /* 0x000000bc2eba7223 */ /* 0x000fe200000100a5 */
[-C--:B------:R-:W-:Y:S01]  /*5610*/  FMUL.FTZ R46, R116, R41.reuse ;  /* 0x00000029742e7220 */ /* 0x080fe20000410000 */
[----:B------:R-:W-:Y:S01]  /*5620*/  FMUL.FTZ R40, R105, R40 ;  /* 0x0000002869287220 */ /* 0x000fe20000410000 */
[----:B------:R-:W-:Y:S01]  /*5630*/  FFMA.FTZ R166, R167, R41, R166 ;  /* 0x00000029a7a67223 */ /* 0x000fe200000100a6 */
[----:B------:R-:W-:Y:S01]  /*5640*/  FADD.FTZ R165, -R165, R186 ;  /* 0x000000baa5a57221 */ /* 0x000fe20000010100 */
[----:B------:R-:W-:Y:S01]  /*5650*/  FMUL.FTZ R41, R175, R98 ;  /* 0x00000062af297220 */ /* 0x000fe20000410000 */
[----:B------:R-:W-:Y:S01]  /*5660*/  FFMA.FTZ R171, R47, R186, R164 ;  /* 0x000000ba2fab7223 */ /* 0x000fe200000100a4 */
[----:B------:R-:W-:Y:S01]  /*5670*/  FMUL.FTZ R47, R174, R99 ;  /* 0x00000063ae2f7220 */ /* 0x000fe20000410000 */
[----:B------:R1:W-:Y:S01]  /*5680*/  STS [R65], R40 ;  /* 0x0000002841007388 */ /* 0x0003e20000000800 */
[----:B------:R-:W-:Y:S01]  /*5690*/  FFMA.FTZ R166, R165, R41, R166 ;  /* 0x00000029a5a67223 */ /* 0x000fe200000100a6 */
[----:B------:R-:W-:Y:S01]  /*56a0*/  FFMA.FTZ R190, R49, R171, R162 ;  /* 0x000000ab31be7223 */ /* 0x000fe200000100a2 */
[----:B------:R-:W-:Y:S01]  /*56b0*/  FADD.FTZ R39, -R164, R171 ;  /* 0x000000aba4277221 */ /* 0x000fe20000010100 */
[----:B------:R-:W-:Y:S01]  /*56c0*/  FMUL.FTZ R38, R118, R41 ;  /* 0x0000002976267220 */ /* 0x000fe20000410000 */
[----:B------:R-:W-:Y:S01]  /*56d0*/  FMUL.FTZ R49, R177, R100 ;  /* 0x00000064b1317220 */ /* 0x000fe20000410000 */
[----:B------:R-:W-:Y:S01]  /*56e0*/  FADD.FTZ R41, -R162, R190 ;  /* 0x000000bea2297221 */ /* 0x000fe20000010100 */
[----:B------:R-:W-:Y:S01]  /*56f0*/  FFMA.FTZ R166, R39, R47, R166 ;  /* 0x0000002f27a67223 */ /* 0x000fe200000100a6 */
[----:B------:R-:W-:Y:S01]  /*5700*/  FFMA.FTZ R192, R148, R190, R163 ;  /* 0x000000be94c07223 */ /* 0x000fe200000100a3 */
[----:B------:R-:W-:Y:S01]  /*5710*/  FMUL.FTZ R164, R122, R49 ;  /* 0x000000317aa47220 */ /* 0x000fe20000410000 */
[----:B-1----:R-:W-:Y:S01]  /*5720*/  FMUL.FTZ R40, R120, R47 ;  /* 0x0000002f78287220 */ /* 0x002fe20000410000 */
        /* <DEDUP_REMOVED lines=8> */
[----:B------:R-:W-:Y:S01]  /*57b0*/  FADD.FTZ R163, -R163, R192 ;  /* 0x000000c0a3a37221 */ /* 0x000fe20000010100 */
[----:B------:R-:W-:Y:S01]  /*57c0*/  FADD.FTZ R161, -R161, R194 ;  /* 0x000000c2a1a17221 */ /* 0x000fe20000010100 */
[----:B------:R-:W-:Y:S01]  /*57d0*/  FFMA.FTZ R191, R151, R194, R160 ;  /* 0x000000c297bf7223 */ /* 0x000fe200000100a0 */
[----:B------:R3:W-:Y:S01]  /*57e0*/  STS [R67+0x8], R38 ;  /* 0x0000082643007388 */ /* 0x0007e20000000800 */
[----:B------:R-:W-:Y:S01]  /*57f0*/  FFMA.FTZ R166, R163, R47, R166 ;  /* 0x0000002fa3a67223 */ /* 0x000fe200000100a6 */
[----:B-1----:R-:W-:Y:S01]  /*5800*/  FMUL.FTZ R164, R130, R149 ;  /* 0x0000009582a47220 */ /* 0x002fe20000410000 */
[----:B------:R-:W-:Y:S01]  /*5810*/  FADD.FTZ R47, -R160, R191 ;  /* 0x000000bfa02f7221 */ /* 0x000fe20000010100 */
[----:B------:R1:W-:Y:S01]  /*5820*/  STS [R67+0xc], R40 ;  /* 0x00000c2843007388 */ /* 0x0003e20000000800 */
[----:B------:R-:W-:Y:S01]  /*5830*/  FFMA.FTZ R166, R161, R49, R166 ;  /* 0x00000031a1a67223 */ /* 0x000fe200000100a6 */
[----:B------:R-:W-:Y:S01]  /*5840*/  FMUL.FTZ R148, R113, R171 ;  /* 0x000000ab71947220 */ /* 0x000fe20000410000 */
[----:B--2---:R-:W-:Y:S01]  /*5850*/  FMUL.FTZ R46, R111, R186 ;  /* 0x000000ba6f2e7220 */ /* 0x004fe20000410000 */
[----:B------:R2:W-:Y:S01]  /*5860*/  STS [R67+0x14], R150 ;  /* 0x0000149643007388 */ /* 0x0005e20000000800 */
[----:B------:R-:W-:Y:S01]  /*5870*/  FFMA.FTZ R166, R47, R149, R166 ;  /* 0x000000952fa67223 */ /* 0x000fe200000100a6 */
[----:B---3--:R-:W-:Y:S01]  /*5880*/  FMUL.FTZ R38, R107, R184 ;  /* 0x000000b86b267220 */ /* 0x008fe20000410000 */
[----:B------:R-:W-:Y:S01]  /*5890*/  FMUL.FTZ R160, R117, R192 ;  /* 0x000000c075a07220 */ /* 0x000fe20000410000 */
[----:B------:R3:W-:Y:S01]  /*58a0*/  STS [R67+0x18], R162 ;  /* 0x000018a243007388 */ /* 0x0007e20000000800 */
[----:B-1----:R-:W-:-:S03]  /*58b0*/  FMUL.FTZ R40, R109, R188 ;  /* 0x000000bc6d287220 */ /* 0x002fc60000410000 */
[----:B------:R1:W-:Y:S01]  /*58c0*/  STS [R67+0x1c], R164 ;  /* 0x00001ca443007388 */ /* 0x0003e20000000800 */
[----:B--2---:R-:W-:Y:S01]  /*58d0*/  FMUL.FTZ R150, R115, R190 ;  /* 0x000000be73967220 */ /* 0x004fe20000410000 */
[----:B------:R-:W-:Y:S01]  /*58e0*/  BAR.SYNC.DEFER_BLOCKING 0x0 ;  /* 0x0000000000007b1d */ /* 0x000fe20000010000 */
[----:B---3--:R-:W-:Y:S01]  /*58f0*/  FMUL.FTZ R162, R119, R194 ;  /* 0x000000c277a27220 */ /* 0x008fe20000410000 */
[----:B-1----:R-:W-:-:S04]  /*5900*/  IADD3 R164, PT, PT, -R180, UR12, RZ ;  /* 0x0000000cb4a47c10 */ /* 0x002fc8000fffe1ff */
[C---:B------:R-:W-:Y:S02]  /*5910*/  ISETP.GE.AND P1, PT, R164.reuse, 0x1, PT ;  /* 0x00000001a400780c */ /* 0x040fe40003f26270 */
[C---:B------:R-:W-:Y:S02]  /*5920*/  ISETP.GE.AND P2, PT, R164.reuse, 0x21, PT ;  /* 0x00000021a400780c */ /* 0x040fe40003f46270 */
        /* <DEDUP_REMOVED lines=24> */
.L_x_8963:
[----:B------:R-:W-:Y:S05]  /*5ab0*/  BSYNC.RECONVERGENT B0 ;  /* 0x0000000000007941 */ /* 0x000fea0003800200 */
.L_x_8962:
[----:B--2---:R1:W2:Y:S01]  /*5ac0*/  LDS R49, [R68+0x4a0] ;  /* 0x0004a00044317984 */ /* 0x0042a20000000800 */
[----:B------:R-:W-:Y:S04]  /*5ad0*/  BSSY.RECONVERGENT B0, `(.L_x_8964) ;  /* 0x0000004000007945 */ /* 0x000fe80003800200 */
[----:B------:R-:W-:Y:S05]  /*5ae0*/  @!P2 BRA `(.L_x_8965) ;  /* 0x000000000008a947 */ /* 0x000fea0003800000 */
[----:B------:R3:W-:Y:S04]  /*5af0*/  REDG.E.ADD.F32.FTZ.RN.STRONG.GPU desc[UR16][R34.64+0x80], R149 ;  /* 0x00008095220079a6 */ /* 0x0007e8000c12f310 */
[----:B--2---:R3:W-:Y:S02]  /*5b00*/  REDG.E.ADD.F32.FTZ.RN.STRONG.GPU desc[UR16][R36.64+0x80], R49 ;  /* 0x00008031240079a6 */ /* 0x0047e4000c12f310 */
.L_x_8965:
[----:B------:R-:W-:Y:S05]  /*5b10*/  BSYNC.RECONVERGENT B0 ;  /* 0x0000000000007941 */ /* 0x000fea0003800200 */
.L_x_8964:
[----:B--23--:R2:W3:Y:S01]  /*5b20*/  LDS R49, [R69+0x520] ;  /* 0x0005200045317984 */ /* 0x00c4e20000000800 */
[----:B------:R-:W-:Y:S04]  /*5b30*/  BSSY.RECONVERGENT B0, `(.L_x_8966) ;  /* 0x0000004000007945 */ /* 0x000fe80003800200 */
[----:B------:R-:W-:Y:S05]  /*5b40*/  @!P3 BRA `(.L_x_8967) ;  /* 0x000000000008b947 */ /* 0x000fea0003800000 */
[----:B------:R4:W-:Y:S04]  /*5b50*/  REDG.E.ADD.F32.FTZ.RN.STRONG.GPU desc[UR16][R34.64+0x100], R151 ;  /* 0x00010097220079a6 */ /* 0x0009e8000c12f310 */
[----:B---3--:R4:W-:Y:S02]  /*5b60*/  REDG.E.ADD.F32.FTZ.RN.STRONG.GPU desc[UR16][R36.64+0x100], R49 ;  /* 0x00010031240079a6 */ /* 0x0089e4000c12f310 */
.L_x_8967:
[----:B------:R-:W-:Y:S05]  /*5b70*/  BSYNC.RECONVERGENT B0 ;  /* 0x0000000000007941 */ /* 0x000fea0003800200 */
.L_x_8966:
        /* <DEDUP_REMOVED lines=9> */
.L_x_8969:
[----:B------:R-:W-:Y:S05]  /*5c10*/  BSYNC.RECONVERGENT B0 ;  /* 0x0000000000007941 */ /* 0x000fea0003800200 */
.L_x_8968:
[----:B----4-:R4:W0:Y:S01]  /*5c20*/  LDS R49, [R71+0x620] ;  /* 0x0006200047317984 */ /* 0x0108220000000800 */
[----:B------:R-:W-:Y:S04]  /*5c30*/  BSSY.RECONVERGENT B0, `(.L_x_8970) ;  /* 0x0000004000007945 */ /* 0x000fe80003800200 */
[----:B------:R-:W-:Y:S05]  /*5c40*/  @!P1 BRA `(.L_x_8971) ;  /* 0x0000000000089947 */ /* 0x000fea0003800000 */
[----:B0-----:R0:W-:Y:S04]  /*5c50*/  REDG.E.ADD.F32.FTZ.RN.STRONG.GPU desc[UR16][R34.64+0x200], R183 ;  /* 0x000200b7220079a6 */ /* 0x0011e8000c12f310 */
[----:B------:R0:W-:Y:S02]  /*5c60*/  REDG.E.ADD.F32.FTZ.RN.STRONG.GPU desc[UR16][R36.64+0x200], R49 ;  /* 0x00020031240079a6 */ /* 0x0001e4000c12f310 */
.L_x_8971:
[----:B------:R-:W-:Y:S05]  /*5c70*/  BSYNC.RECONVERGENT B0 ;  /* 0x0000000000007941 */ /* 0x000fea0003800200 */
.L_x_8970:
[----:B0-----:R0:W0:Y:S01]  /*5c80*/  LDS R49, [R72+0x6a0] ;  /* 0x0006a00048317984 */ /* 0x0010220000000800 */
[----:B------:R-:W-:Y:S04]  /*5c90*/  BSSY.RECONVERGENT B0, `(.L_x_8972) ;  /* 0x0000004000007945 */ /* 0x000fe80003800200 */
[----:B------:R-:W-:Y:S05]  /*5ca0*/  @!P2 BRA `(.L_x_8973) ;  /* 0x000000000008a947 */ /* 0x000fea0003800000 */
[----:B------:R1:W-:Y:S04]  /*5cb0*/  REDG.E.ADD.F32.FTZ.RN.STRONG.GPU desc[UR16][R34.64+0x280], R185 ;  /* 0x000280b9220079a6 */ /* 0x0003e8000c12f310 */
[----:B0-----:R1:W-:Y:S02]  /*5cc0*/  REDG.E.ADD.F32.FTZ.RN.STRONG.GPU desc[UR16][R36.64+0x280], R49 ;  /* 0x00028031240079a6 */ /* 0x0013e4000c12f310 */
.L_x_8973:
[----:B------:R-:W-:Y:S05]  /*5cd0*/  BSYNC.RECONVERGENT B0 ;  /* 0x0000000000007941 */ /* 0x000fea0003800200 */
.L_x_8972:
[----:B01----:R0:W1:Y:S01]  /*5ce0*/  LDS R49, [R73+0x720] ;  /* 0x0007200049317984 */ /* 0x0030620000000800 */
[----:B------:R-:W-:Y:S04]  /*5cf0*/  BSSY.RECONVERGENT B0, `(.L_x_8974) ;  /* 0x0000004000007945 */ /* 0x000fe80003800200 */
[----:B------:R-:W-:Y:S05]  /*5d00*/  @!P3 BRA `(.L_x_8975) ;  /* 0x000000000008b947 */ /* 0x000fea0003800000 */
[----:B------:R0:W-:Y:S04]  /*5d10*/  REDG.E.ADD.F32.FTZ.RN.STRONG.GPU desc[UR16][R34.64+0x300], R187 ;  /* 0x000300bb220079a6 */ /* 0x0001e8000c12f310 */
[----:B-1----:R0:W-:Y:S02]  /*5d20*/  REDG.E.ADD.F32.FTZ.RN.STRONG.GPU desc[UR16][R36.64+0x300], R49 ;  /* 0x00030031240079a6 */ /* 0x0021e4000c12f310 */
.L_x_8975:
[----:B------:R-:W-:Y:S05]  /*5d30*/  BSYNC.RECONVERGENT B0 ;  /* 0x0000000000007941 */ /* 0x000fea0003800200 */
.L_x_8974:
[----:B01----:R0:W1:Y:S01]  /*5d40*/  LDS R49, [R74+0x7a0] ;  /* 0x0007a0004a317984 */ /* 0x0030620000000800 */
[----:B------:R-:W-:Y:S04]  /*5d50*/  BSSY.RECONVERGENT B0, `(.L_x_8976) ;  /* 0x0000004000007945 */ /* 0x000fe80003800200 */
[----:B------:R-:W-:Y:S05]  /*5d60*/  @!P4 BRA `(.L_x_8977) ;  /* 0x000000000008c947 */ /* 0x000fea0003800000 */
[----:B------:R0:W-:Y:S04]  /*5d70*/  REDG.E.ADD.F32.FTZ.RN.STRONG.GPU desc[UR16][R34.64+0x380], R189 ;  /* 0x000380bd220079a6 */ /* 0x0001e8000c12f310 */
[----:B-1----:R0:W-:Y:S02]  /*5d80*/  REDG.E.ADD.F32.FTZ.RN.STRONG.GPU desc[UR16][R36.64+0x380], R49 ;  /* 0x00038031240079a6 */ /* 0x0021e4000c12f310 */
.L_x_8977:
[----:B------:R-:W-:Y:S05]  /*5d90*/  BSYNC.RECONVERGENT B0 ;  /* 0x0000000000007941 */ /* 0x000fea0003800200 */
.L_x_8976:
[----:B0-----:R-:W0:Y:S01]  /*5da0*/  SHFL.DOWN P1, R35, R166, 0x1, 0x1f ;  /* 0x08201f00a6237f89 */ /* 0x001e220000020000 */
        /* <DEDUP_REMOVED lines=50> */
[----:B0-----:R-:W-:Y:S01]  /*60d0*/  @P1 FADD R38, R35, R38 ;  /* 0x0000002623261221 */ /* 0x001fe20000000000 */
[----:B------:R-:W-:-:S04]  /*60e0*/  FFMA.FTZ R35, R105, R152, R0 ;  /* 0x0000009869237223 */ /* 0x000fc80000010000 */
[----:B------:R-:W0:Y:S01]  /*60f0*/  SHFL.DOWN P1, R37, R38, 0x4, 0x1f ;  /* 0x08801f0026257f89 */ /* 0x000e220000020000 */
[----:B------:R-:W-:Y:S01]  /*6100*/  FADD.FTZ R114, R35, R114 ;  /* 0x0000007223727221 */ /* 0x000fe20000010000 */
[----:B0-----:R-:W-:-:S05]  /*6110*/  @P1 FADD R37, R38, R37 ;  /* 0x0000002526251221 */ /* 0x001fca0000000000 */
[----:B------:R-:W0:Y:S02]  /*6120*/  SHFL.DOWN P1, R40, R37, 0x8, 0x1f ;  /* 0x09001f0025287f89 */ /* 0x000e240000020000 */
[----:B0-----:R-:W-:-:S05]  /*6130*/  @P1 FADD R40, R37, R40 ;  /* 0x0000002825281221 */ /* 0x001fca0000000000 */
[----:B-1----:R-:W0:Y:S02]  /*6140*/  SHFL.DOWN P1, R49, R40, 0x10, 0x1f ;  /* 0x0a001f0028317f89 */ /* 0x002e240000020000 */
        /* <DEDUP_REMOVED lines=9> */
.L_x_8979:
[----:B------:R-:W-:Y:S05]  /*61e0*/  BSYNC.RECONVERGENT B0 ;  /* 0x0000000000007941 */ /* 0x000fea0003800200 */
.L_x_8978:
[----:B------:R-:W-:-:S04]  /*61f0*/  UIADD3 UR4, UPT, UPT, UR4, 0x1, URZ ;  /* 0x0000000104047890 */ /* 0x000fc8000fffe0ff */
[----:B------:R-:W-:-:S09]  /*6200*/  UISETP.GE.AND UP0, UPT, UR4, UR13, UPT ;  /* 0x0000000d0400728c */ /* 0x000fd2000bf06270 */
[----:B------:R-:W-:Y:S05]  /*6210*/  BRA.U !UP0, `(.L_x_8980) ;  /* 0xffffffdd08f07547 */ /* 0x000fea000b83ffff */
.L_x_8958:
[----:B------:R-:W-:Y:S01]  /*6220*/  BAR.SYNC.DEFER_BLOCKING 0x0 ;  /* 0x0000000000007b1d */ /* 0x000fe20000010000 */
[-C--:B------:R-:W-:Y:S02]  /*6230*/  ISETP.GE.AND P6, PT, R66, R87.reuse, PT ;  /* 0x000000574200720c */ /* 0x080fe40003fc6270 */
[----:B------:R-:W-:Y:S02]  /*6240*/  ISETP.GE.AND P1, PT, R76, R87, PT ;  /* 0x000000574c00720c */ /* 0x000fe40003f26270 */
[----:B------:R-:W-:-:S03]  /*6250*/  PRMT R5, RZ, 0x7610, R5 ;  /* 0x00007610ff057816 */ /* 0x000fc60000000005 */
[----:B------:R-:W5:Y:S01]  /*6260*/  LDC.64 R46, c[0x0][0x4f8] ;  /* 0x00013e00ff2e7b82 */ /* 0x000f620000000a00 */
[----:B------:R-:W-:Y:S01]  /*6270*/  PRMT R0, RZ, 0x7610, R0 ;  /* 0x00007610ff007816 */ /* 0x000fe20000000000 */
        /* <DEDUP_REMOVED lines=9> */
[----:B------:R-:W-:-:S03]  /*6310*/  ISETP.GE.AND P6, PT, R81, R87, PT ;  /* 0x000000575100720c */ /* 0x000fc60003fc6270 */
[----:B------:R-:W4:Y:S01]  /*6320*/  @!P1 LDG.E.U16 R0, desc[UR16][R2.64+0x40] ;  /* 0x0000401002009981 */ /* 0x000f22000c1e1500 */
[----:B------:R-:W-:Y:S02]  /*6330*/  ISETP.GE.AND P1, PT, R82, R87, PT ;  /* 0x000000575200720c */ /* 0x000fe40003f26270 */
[----:B------:R-:W-:Y:S01]  /*6340*/  PRMT R18, RZ, 0x7610, R18 ;  /* 0x00007610ff127816 */ /* 0x000fe20000000012 */
[----:B------:R-:W2:Y:S01]  /*6350*/  @!P2 LDG.E.U16 R19, desc[UR16][R2.64+0x80] ;  /* 0x000080100213a981 */ /* 0x000ea2000c1e1500 */
        /* <DEDUP_REMOVED lines=11> */
[----:B0-----:R-:W-:Y:S01]  /*6410*/  PRMT R24, R134, 0x7632, R24 ;  /* 0x0000763286187816 */ /* 0x001fe20000000018 */
        /* <DEDUP_REMOVED lines=9> */
[----:B------:R-:W0:Y:S04]  /*64b0*/  LDS.U16 R22, [R95] ;  /* 0x000000005f167984 */ /* 0x000e280000000400 */
[----:B------:R-:W2:Y:S04]  /*64c0*/  LDS.U16 R2, [R95+0x2] ;  /* 0x000002005f027984 */ /* 0x000ea80000000400 */
[----:B------:R-:W-:Y:S04]  /*64d0*/  LDS.U16 R5, [R95+0xa] ;  /* 0x00000a005f057984 */ /* 0x000fe80000000400 */
[----:B------:R-:W-:Y:S01]  /*64e0*/  LDS.U16 R18, [R95+0xc] ;  /* 0x00000c005f127984 */ /* 0x000fe20000000400 */
[----:B0-----:R-:W-:-:S05]  /*64f0*/  HADD2.F32 R3, -RZ, R22.H0_H0 ;  /* 0x20000016ff037230 */ /* 0x001fca0000004100 */
[--C-:B------:R-:W-:Y:S01]  /*6500*/  FADD.FTZ R0, R3, R44.reuse ;  /* 0x0000002c03007221 */ /* 0x100fe20000010000 */
[----:B--2---:R-:W-:Y:S02]  /*6510*/  HADD2.F32 R3, -RZ, R2.H0_H0 ;  /* 0x20000002ff037230 */ /* 0x004fe40000004100 */
[----:B------:R-:W0:Y:S02]  /*6520*/  LDS.U16 R2, [R95+0x6] ;  /* 0x000006005f027984 */ /* 0x000e240000000400 */
[----:B------:R-:W-:Y:S01]  /*6530*/  FSETP.GTU.FTZ.AND P1, PT, R0, 20, PT ;  /* 0x41a000000000780b */ /* 0x000fe20003f3c000 */
[----:B------:R-:W-:-:S05]  /*6540*/  FADD.FTZ R3, R3, R44 ;  /* 0x0000002c03037221 */ /* 0x000fca0000010000 */
[----:B------:R-:W-:-:S07]  /*6550*/  FSETP.GTU.FTZ.AND P2, PT, R3, 20, PT ;  /* 0x41a000000300780b */ /* 0x000fce0003f5c000 */
[----:B------:R-:W-:Y:S02]  /*6560*/  @!P1 FMUL.FTZ R19, R0, -1.4426950216293334961 ;  /* 0xbfb8aa3b00139820 */ /* 0x000fe40000410000 */
[----:B------:R-:W2:Y:S04]  /*6570*/  LDS.U16 R0, [R95+0x4] ;  /* 0x000004005f007984 */ /* 0x000ea80000000400 */
[----:B------:R-:W3:Y:S01]  /*6580*/  @!P1 MUFU.EX2 R19, R19 ;  /* 0x0000001300139308 */ /* 0x000ee20000000800 */
[----:B------:R-:W-:Y:S02]  /*6590*/  @!P2 FMUL.FTZ R21, R3, -1.4426950216293334961 ;  /* 0xbfb8aa3b0315a820 */ /* 0x000fe40000410000 */
[----:B------:R-:W4:Y:S04]  /*65a0*/  LDS.U16 R3, [R95+0x8] ;  /* 0x000008005f037984 */ /* 0x000f280000000400 */
[----:B------:R-:W5:Y:S01]  /*65b0*/  @!P2 MUFU.EX2 R21, R21 ;  /* 0x000000150015a308 */ /* 0x000f620000000800 */
[----:B---3--:R-:W-:-:S02]  /*65c0*/  @!P1 FADD.FTZ R20, R19, 1 ;  /* 0x3f80000013149421 */ /* 0x008fc40000010000 */
[----:B------:R-:W3:Y:S02]  /*65d0*/  LDS.U16 R19, [R95+0xe] ;  /* 0x00000e005f137984 */ /* 0x000ee40000000400 */
[----:B------:R-:W1:Y:S01]  /*65e0*/  @!P1 MUFU.RCP R23, R20 ;  /* 0x0000001400179308 */ /* 0x000e620000001000 */
[----:B------:R-:W-:Y:S01]  /*65f0*/  BAR.SYNC.DEFER_BLOCKING 0x0 ;  /* 0x0000000000007b1d */ /* 0x000fe20000010000 */
[----:B-----5:R-:W-:-:S06]  /*6600*/  @!P2 FADD.FTZ R22, R21, 1 ;  /* 0x3f8000001516a421 */ /* 0x020fcc0000010000 */
[----:B------:R-:W5:Y:S01]  /*6610*/  @!P2 MUFU.RCP R25, R22 ;  /* 0x000000160019a308 */ /* 0x000f620000001000 */
[----:B-1----:R-:W-:Y:S01]  /*6620*/  @!P1 FMUL.FTZ R114, R114, R23 ;  /* 0x0000001772729220 */ /* 0x002fe20000410000 */
[----:B0-----:R-:W-:-:S05]  /*6630*/  HADD2.F32 R23, -RZ, R2.H0_H0 ;  /* 0x20000002ff177230 */ /* 0x001fca0000004100 */
[----:B------:R-:W-:Y:S01]  /*6640*/  FADD.FTZ R23, R23, R44 ;  /* 0x0000002c17177221 */ /* 0x000fe20000010000 */
[----:B-----5:R-:W-:Y:S01]  /*6650*/  @!P2 FMUL.FTZ R112, R112, R25 ;  /* 0x000000197070a220 */ /* 0x020fe20000410000 */
[----:B--2---:R-:W-:-:S03]  /*6660*/  HADD2.F32 R21, -RZ, R0.H0_H0 ;  /* 0x20000000ff157230 */ /* 0x004fc60000004100 */
[----:B------:R-:W-:Y:S02]  /*6670*/  FSETP.GTU.FTZ.AND P2, PT, R23, 20, PT ;  /* 0x41a000001700780b */ /* 0x000fe40003f5c000 */
[----:B------:R-:W-:Y:S01]  /*6680*/  PRMT R20, R128, 0x7632, R20 ;  /* 0x0000763280147816 */ /* 0x000fe20000000014 */
[----:B------:R-:W-:Y:S01]  /*6690*/  FADD.FTZ R21, R21, R44 ;  /* 0x0000002c15157221 */ /* 0x000fe20000010000 */
[----:B------:R-:W-:Y:S02]  /*66a0*/  PRMT R2, R132, 0x7632, R2 ;  /* 0x0000763284027816 */ /* 0x000fe40000000002 */
[----:B------:R-:W-:Y:S01]  /*66b0*/  PRMT R22, R133, 0x7632, R22 ;  /* 0x0000763285167816 */ /* 0x000fe20000000016 */
[----:B------:R-:W-:Y:S01]  /*66c0*/  STS.U16 [R95], R128 ;  /* 0x000000805f007388 */ /* 0x000fe20000000400 */
[----:B----4-:R-:W-:Y:S01]  /*66d0*/  HADD2.F32 R3, -RZ, R3.H0_H0 ;  /* 0x20000003ff037230 */ /* 0x010fe20000004100 */
[----:B------:R-:W-:Y:S02]  /*66e0*/  FSETP.GTU.FTZ.AND P6, PT, R21, 20, PT ;  /* 0x41a000001500780b */ /* 0x000fe40003fdc000 */
[----:B------:R-:W-:Y:S04]  /*66f0*/  STS.U16 [R95+0x2], R20 ;  /* 0x000002145f007388 */ /* 0x000fe80000000400 */
[----:B------:R-:W-:Y:S04]  /*6700*/  STS.U16 [R95+0x4], R132 ;  /* 0x000004845f007388 */ /* 0x000fe80000000400 */
[----:B------:R0:W-:Y:S04]  /*6710*/  STS.U16 [R95+0x6], R2 ;  /* 0x000006025f007388 */ /* 0x0001e80000000400 */
[----:B------:R-:W-:Y:S04]  /*6720*/  STS.U16 [R95+0x8], R133 ;  /* 0x000008855f007388 */ /* 0x000fe80000000400 */
[----:B------:R-:W-:Y:S01]  /*6730*/  STS.U16 [R95+0xa], R22 ;  /* 0x00000a165f007388 */ /* 0x000fe20000000400 */
[----:B0-----:R-:W-:-:S03]  /*6740*/  @!P2 FMUL.FTZ R2, R23, -1.4426950216293334961 ;  /* 0xbfb8aa3b1702a820 */ /* 0x001fc60000410000 */
        /* <DEDUP_REMOVED lines=16> */
[----:B------:R-:W-:Y:S01]  /*6850*/  @!P6 FMUL.FTZ R0, R21, -1.4426950216293334961 ;  /* 0xbfb8aa3b1500e820 */ /* 0x000fe20000410000 */
[----:B---3--:R-:W-:-:S02]  /*6860*/  HADD2.F32 R19, -RZ, R19.H0_H0 ;  /* 0x20000013ff137230 */ /* 0x008fc40000004100 */
[--C-:B------:R-:W-:Y:S01]  /*6870*/  FADD.FTZ R5, R5, R44.reuse ;  /* 0x0000002c05057221 */ /* 0x100fe20000010000 */
[----:B------:R-:W-:Y:S02]  /*6880*/  HADD2.F32 R3, -RZ, R18.H0_H0 ;  /* 0x20000012ff037230 */ /* 0x000fe40000004100 */
[--C-:B------:R-:W-:Y:S01]  /*6890*/  FADD.FTZ R21, R19, R44.reuse ;  /* 0x0000002c13157221 */ /* 0x100fe20000010000 */
[----:B------:R-:W0:Y:S01]  /*68a0*/  @!P6 MUFU.EX2 R0, R0 ;  /* 0x000000000000e308 */ /* 0x000e220000000800 */
[----:B------:R-:W-:Y:S01]  /*68b0*/  FSETP.GTU.FTZ.AND P3, PT, R5, 20, PT ;  /* 0x41a000000500780b */ /* 0x000fe20003f7c000 */
[----:B------:R-:W-:Y:S02]  /*68c0*/  FADD.FTZ R18, R3, R44 ;  /* 0x0000002c03127221 */ /* 0x000fe40000010000 */
[----:B------:R-:W1:Y:S01]  /*68d0*/  @!P2 MUFU.EX2 R2, R2 ;  /* 0x000000020002a308 */ /* 0x000e620000000800 */
[----:B------:R-:W-:Y:S01]  /*68e0*/  @!P1 FMUL.FTZ R3, R20, -1.4426950216293334961 ;  /* 0xbfb8aa3b14039820 */ /* 0x000fe20000410000 */
[----:B------:R-:W-:-:S02]  /*68f0*/  FSETP.GTU.FTZ.AND P5, PT, R21, 20, PT ;  /* 0x41a000001500780b */ /* 0x000fc40003fbc000 */
[----:B------:R-:W-:-:S03]  /*6900*/  FSETP.GTU.FTZ.AND P4, PT, R18, 20, PT ;  /* 0x41a000001200780b */ /* 0x000fc60003f9c000 */
[----:B------:R-:W2:Y:S01]  /*6910*/  @!P1 MUFU.EX2 R3, R3 ;  /* 0x0000000300039308 */ /* 0x000ea20000000800 */
[----:B------:R-:W3:Y:S02]  /*6920*/  LDS R39, [UR5+0x210] ;  /* 0x00021005ff277984 */ /* 0x000ee40008000800 */
[----:B------:R-:W-:Y:S01]  /*6930*/  @!P3 FMUL.FTZ R5, R5, -1.4426950216293334961 ;  /* 0xbfb8aa3b0505b820 */ /* 0x000fe20000410000 */
[----:B0-----:R-:W-:-:S03]  /*6940*/  @!P6 FADD.FTZ R0, R0, 1 ;  /* 0x3f8000000000e421 */ /* 0x001fc60000010000 */
[----:B------:R1:W0:Y:S01]  /*6950*/  @!P3 MUFU.EX2 R19, R5 ;  /* 0x000000050013b308 */ /* 0x0002220000000800 */
[----:B------:R-:W-:Y:S02]  /*6960*/  @!P5 FMUL.FTZ R21, R21, -1.4426950216293334961 ;  /* 0xbfb8aa3b1515d820 */ /* 0x000fe40000410000 */
[----:B------:R-:W-:Y:S01]  /*6970*/  @!P4 FMUL.FTZ R18, R18, -1.4426950216293334961 ;  /* 0xbfb8aa3b1212c820 */ /* 0x000fe20000410000 */
[----:B------:R-:W4:Y:S01]  /*6980*/  @!P6 MUFU.RCP R0, R0 ;  /* 0x000000000000e308 */ /* 0x000f220000001000 */
[----:B-1----:R-:W-:-:S07]  /*6990*/  @!P2 FADD.FTZ R5, R2, 1 ;  /* 0x3f8000000205a421 */ /* 0x002fce0000010000 */
[----:B------:R1:W5:Y:S08]  /*69a0*/  @!P2 MUFU.RCP R41, R5 ;  /* 0x000000050029a308 */ /* 0x0003700000001000 */
[----:B------:R2:W4:Y:S01]  /*69b0*/  @!P4 MUFU.EX2 R20, R18 ;  /* 0x000000120014c308 */ /* 0x0005220000000800 */
[----:B-1----:R-:W-:-:S03]  /*69c0*/  MOV R5, RZ ;  /* 0x000000ff00057202 */ /* 0x002fc60000000f00 */
[----:B------:R-:W1:Y:S01]  /*69d0*/  @!P5 MUFU.EX2 R21, R21 ;  /* 0x000000150015d308 */ /* 0x000e620000000800 */
[----:B--2---:R-:W-:Y:S01]  /*69e0*/  @!P1 FADD.FTZ R18, R3, 1 ;  /* 0x3f80000003129421 */ /* 0x004fe20000010000 */
[----:B------:R-:W-:-:S04]  /*69f0*/  IMAD.WIDE.U32 R2, R46, UR18, R4 ;  /* 0x000000122e027c25 */ /* 0x000fc8000f8e0004 */
[----:B------:R-:W-:Y:S01]  /*6a00*/  IMAD R3, R47, UR18, R3 ;  /* 0x000000122f037c24 */ /* 0x000fe2000f8e0203 */
[----:B------:R-:W2:Y:S01]  /*6a10*/  @!P1 MUFU.RCP R18, R18 ;  /* 0x0000001200129308 */ /* 0x000ea20000001000 */
[----:B------:R-:W-:-:S04]  /*6a20*/  IMAD.WIDE.U32 R2, R43, UR6, R2 ;  /* 0x000000062b027c25 */ /* 0x000fc8000f8e0002 */
[----:B0-----:R-:W-:Y:S01]  /*6a30*/  @!P3 FADD.FTZ R19, R19, 1 ;  /* 0x3f8000001313b421 */ /* 0x001fe20000010000 */
[----:B----4-:R-:W-:Y:S01]  /*6a40*/  @!P4 FADD.FTZ R20, R20, 1 ;  /* 0x3f8000001414c421 */ /* 0x010fe20000010000 */
[----:B-1----:R-:W-:Y:S01]  /*6a50*/  @!P5 FADD.FTZ R21, R21, 1 ;  /* 0x3f8000001515d421 */ /* 0x002fe20000010000 */
[----:B------:R-:W-:Y:S01]  /*6a60*/  @!P6 FMUL.FTZ R127, R127, R0 ;  /* 0x000000007f7fe220 */ /* 0x000fe20000410000 */
[----:B------:R-:W-:Y:S01]  /*6a70*/  IMAD R0, R43, UR7, R3 ;  /* 0x000000072b007c24 */ /* 0x000fe2000f8e0203 */
[----:B------:R-:W-:Y:S01]  /*6a80*/  IADD3 R3, P6, PT, R66, R2, RZ ;  /* 0x0000000242037210 */ /* 0x000fe20007fde0ff */
[----:B-----5:R-:W-:Y:S01]  /*6a90*/  @!P2 FMUL.FTZ R110, R110, R41 ;  /* 0x000000296e6ea220 */ /* 0x020fe20000410000 */
[----:B------:R-:W0:Y:S01]  /*6aa0*/  @!P3 MUFU.RCP R19, R19 ;  /* 0x000000130013b308 */ /* 0x000e220000001000 */
[----:B------:R-:W1:Y:S01]  /*6ab0*/  LDCU.64 UR6, c[0x0][0x560] ;  /* 0x0000ac00ff0677ac */ /* 0x000e620008000a00 */
[----:B------:R-:W-:Y:S02]  /*6ac0*/  IADD3.X R0, PT, PT, RZ, R0, RZ, P6, !PT ;  /* 0x00000000ff007210 */ /* 0x000fe400037fe4ff */
[----:B------:R-:W-:-:S04]  /*6ad0*/  LEA R2, P2, R3, UR8, 0x1 ;  /* 0x0000000803027c11 */ /* 0x000fc8000f8408ff */
[----:B------:R-:W4:Y:S01]  /*6ae0*/  @!P4 MUFU.RCP R20, R20 ;  /* 0x000000140014c308 */ /* 0x000f220000001000 */
[----:B--2---:R-:W-:Y:S01]  /*6af0*/  @!P1 FMUL.FTZ R125, R125, R18 ;  /* 0x000000127d7d9220 */ /* 0x004fe20000410000 */
[----:B------:R-:W-:-:S06]  /*6b00*/  LEA.HI.X R3, R3, UR9, R0, 0x1, P2 ;  /* 0x0000000903037c11 */ /* 0x000fcc00090f0c00 */
[----:B------:R-:W2:Y:S01]  /*6b10*/  @!P5 MUFU.RCP R21, R21 ;  /* 0x000000150015d308 */ /* 0x000ea20000001000 */
[-C--:B---3--:R-:W-:Y:S02]  /*6b20*/  ISETP.GE.AND P1, PT, R66, R39.reuse, PT ;  /* 0x000000274200720c */ /* 0x088fe40003f26270 */
[----:B------:R-:W-:Y:S01]  /*6b30*/  ISETP.GE.AND P2, PT, R76, R39, PT ;  /* 0x000000274c00720c */ /* 0x000fe20003f46270 */
[----:B0-----:R-:W-:Y:S01]  /*6b40*/  @!P3 FMUL.FTZ R108, R108, R19 ;  /* 0x000000136c6cb220 */ /* 0x001fe20000410000 */
[-C--:B------:R-:W-:Y:S02]  /*6b50*/  ISETP.GE.AND P3, PT, R77, R39.reuse, PT ;  /* 0x000000274d00720c */ /* 0x080fe40003f66270 */
[-C--:B------:R-:W-:Y:S01]  /*6b60*/  ISETP.GE.AND P6, PT, R80, R39.reuse, PT ;  /* 0x000000275000720c */ /* 0x080fe20003fc6270 */
[----:B----4-:R-:W-:Y:S01]  /*6b70*/  @!P4 FMUL.FTZ R123, R123, R20 ;  /* 0x000000147b7bc220 */ /* 0x010fe20000410000 */
        /* <DEDUP_REMOVED lines=90> */
.L_x_8940:
        /* <DEDUP_REMOVED lines=34> */
.L_x_8983:
[----:B------:R-:W-:Y:S05]  /*7340*/  BSYNC.RECONVERGENT B0 ;  /* 0x0000000000007941 */ /* 0x000fea0003800200 */
.L_x_8982:
        /* <DEDUP_REMOVED lines=26> */
.L_x_8985:
[----:B------:R-:W-:Y:S05]  /*74f0*/  BSYNC.RECONVERGENT B0 ;  /* 0x0000000000007941 */ /* 0x000fea0003800200 */
.L_x_8984:
        /* <DEDUP_REMOVED lines=8> */
.L_x_8986:
        /* <DEDUP_REMOVED lines=15> */
.L_x_8987:
        /* <DEDUP_REMOVED lines=9> */
.L_x_10519:


//--------------------- .text._Z25selective_scan_bwd_kernelI32Selective_Scan_bwd_kernel_traitsILi32ELi8ELb1ELb0ELb0ELb0ELb0EN3c104HalfEfEEv12SSMParamsBwd --------------------------
	.section	.text._Z25selective_scan_bwd_kernelI32Selective_Scan_bwd_kernel_traitsILi32ELi8ELb1ELb0ELb0ELb0ELb0EN3c104HalfEfEEv12SSMParamsBwd,"ax",@progbits
	.align	128
        .global         _Z25selective_scan_bwd_kernelI32Selective_Scan_bwd_kernel_traitsILi32ELi8ELb1ELb0ELb0ELb0ELb0EN3c104HalfEfEEv12SSMParamsBwd
        .type           _Z25selective_scan_bwd_kernelI32Selective_Scan_bwd_kernel_traitsILi32ELi8ELb1ELb0ELb0ELb0ELb0EN3c104HalfEfEEv12SSMParamsBwd,@function
        .size           _Z25selective_scan_bwd_kernelI32Selective_Scan_bwd_kernel_traitsILi32ELi8ELb1ELb0ELb0ELb0ELb0EN3c104HalfEfEEv12SSMParamsBwd,(.L_x_10520 - _Z25selective_scan_bwd_kernelI32Selective_Scan_bwd_kernel_traitsILi32ELi8ELb1ELb0ELb0ELb0ELb0EN3c104HalfEfEEv12SSMParamsBwd)
        .other          _Z25selective_scan_bwd_kernelI32Selective_Scan_bwd_kernel_traitsILi32ELi8ELb1ELb0ELb0ELb0ELb0EN3c104HalfEfEEv12SSMParamsBwd,@"STO_CUDA_ENTRY STV_DEFAULT"
_Z25selective_scan_bwd_kernelI32Selective_Scan_bwd_kernel_traitsILi32ELi8ELb1ELb0ELb0ELb0ELb0EN3c104HalfEfEEv12SSMParamsBwd:
.text._Z25selective_scan_bwd_kernelI32Selective_Scan_bwd_kernel_traitsILi32ELi8ELb1ELb0ELb0ELb0ELb0EN3c104HalfEfEEv12SSMParamsBwd:
        /* <DEDUP_REMOVED lines=76> */
[C---:B--2---:R-:W-:Y:S02]  /*04c0*/  LEA R24, P2, R25.reuse, R26, 0x1 ;  /* 0x0000001a19187211 */ /* 0x044fe400078408ff */
        /* <DEDUP_REMOVED lines=8> */
[----:B------:R-:W0:Y:S01]  /*0550*/  S2UR UR5, SR_CgaCtaId ;  /* 0x00000000000579c3 */ /* 0x000e220000008800 */
[----:B------:R-:W1:Y:S01]  /*0560*/  S2R R28, SR_TID.X ;  /* 0x00000000001c7919 */ /* 0x000e620000002100 */
[----:B------:R-:W2:Y:S01]  /*0570*/  LDCU.64 UR6, c[0x0][0x3a0] ;  /* 0x00007400ff0677ac */ /* 0x000ea20008000a00 */
[----:B------:R-:W-:Y:S02]  /*0580*/  MOV R29, RZ ;  /* 0x000000ff001d7202 */ /* 0x000fe40000000f00 */
[----:B------:R-:W-:Y:S01]  /*0590*/  MOV R31, RZ ;  /* 0x000000ff001f7202 */ /* 0x000fe20000000f00 */
[----:B------:R-:W-:Y:S01]  /*05a0*/  UMOV UR4, 0x400 ;  /* 0x0000040000047882 */ /* 0x000fe20000000000 */
[----:B------:R-:W3:Y:S01]  /*05b0*/  LDCU UR8, c[0x0][0x394] ;  /* 0x00007280ff0877ac */ /* 0x000ee20008000800 */
[----:B------:R-:W4:Y:S01]  /*05c0*/  LDC.64 R2, c[0x0][0x440] ;  /* 0x00011000ff027b82 */ /* 0x000f220000000a00 */
[----:B--2---:R-:W-:Y:S01]  /*05d0*/  IMAD.WIDE.U32 R26, R36, UR6, RZ ;  /* 0x00000006241a7c25 */ /* 0x004fe2000f8e00ff */
[----:B0-----:R-:W-:-:S03]  /*05e0*/  ULEA UR4, UR5, UR4, 0x18 ;  /* 0x0000000405047291 */ /* 0x001fc6000f8ec0ff */
[----:B------:R-:W-:-:S03]  /*05f0*/  IMAD R0, R36, UR7, R27 ;  /* 0x0000000724007c24 */ /* 0x000fc6000f8e021b */
[----:B------:R-:W-:Y:S02]  /*0600*/  MOV R19, UR4 ;  /* 0x0000000400137c02 */ /* 0x000fe40008000f00 */
[----:B----4-:R-:W-:Y:S02]  /*0610*/  LEA R27, P0, R26, R2, 0x2 ;  /* 0x000000021a1b7211 */ /* 0x010fe400078010ff */
[----:B-1----:R-:W-:Y:S02]  /*0620*/  LOP3.LUT R83, R28, 0x1f, RZ, 0xc0, !PT ;  /* 0x0000001f1c537812 */ /* 0x002fe400078ec0ff */
[----:B------:R-:W-:Y:S02]  /*0630*/  LEA.HI.X R26, R26, R3, R0, 0x2, P0 ;  /* 0x000000031a1a7211 */ /* 0x000fe400000f1400 */
[C---:B------:R-:W-:Y:S02]  /*0640*/  IADD3 R18, PT, PT, R28.reuse, 0x200, RZ ;  /* 0x000002001c127810 */ /* 0x040fe40007ffe0ff */
[----:B---3--:R-:W-:-:S07]  /*0650*/  LEA R81, R28, R19, 0x2 ;  /* 0x000000131c517211 */ /* 0x008fce00078e10ff */
.L_x_8996:
[----:B------:R-:W-:Y:S01]  /*0660*/  BAR.SYNC.DEFER_BLOCKING 0x0 ;  /* 0x0000000000007b1d */ /* 0x000fe20000010000 */
[----:B0-----:R-:W-:-:S05]  /*0670*/  IMAD.WIDE.U32 R2, R28, 0x10, R24 ;  /* 0x000000101c027825 */ /* 0x001fca00078e0018 */
[----:B------:R-:W0:Y:S01]  /*0680*/  S2R R48, SR_LANEID ;  /* 0x0000000000307919 */ /* 0x000e220000000000 */
[----:B------:R-:W-:Y:S01]  /*0690*/  IMAD.WIDE.U32 R40, R28, 0x10, R22 ;  /* 0x000000101c287825 */ /* 0x000fe200078e0016 */
[----:B------:R-:W1:Y:S01]  /*06a0*/  LDCU UR7, c[0x0][0x38c] ;  /* 0x00007180ff0777ac */ /* 0x000e620008000800 */
[----:B------:R-:W2:Y:S01]  /*06b0*/  LDG.E.128 R8, desc[UR16][R2.64] ;  /* 0x0000001002087981 */ /* 0x000ea2000c1e1d00 */
[----:B0-----:R-:W-:-:S05]  /*06c0*/  LEA R38, R48, R19, 0x4 ;  /* 0x0000001330267211 */ /* 0x001fca00078e20ff */
[----:B--2---:R-:W-:Y:S01]  /*06d0*/  STS.128 [R38], R8 ;  /* 0x0000000826007388 */ /* 0x004fe20000000c00 */
[----:B------:R-:W-:-:S03]  /*06e0*/  NOP ;  /* 0x0000000000007918 */ /* 0x000fc60000000000 */
[----:B------:R-:W0:Y:S01]  /*06f0*/  LDS.128 R12, [R38] ;  /* 0x00000000260c7984 */ /* 0x000e220000000c00 */
[----:B------:R-:W-:Y:S06]  /*0700*/  BAR.SYNC.DEFER_BLOCKING 0x0 ;  /* 0x0000000000007b1d */ /* 0x000fec0000010000 */
[----:B------:R-:W2:Y:S01]  /*0710*/  LDG.E.128 R40, desc[UR16][R40.64] ;  /* 0x0000001028287981 */ /* 0x000ea2000c1e1d00 */
[----:B------:R-:W-:-:S03]  /*0720*/  IMAD.WIDE.U32 R2, R28, 0x10, R20 ;  /* 0x000000101c027825 */ /* 0x000fc600078e0014 */
[----:B--2---:R2:W-:Y:S01]  /*0730*/  STS.128 [R38], R40 ;  /* 0x0000002826007388 */ /* 0x0045e20000000c00 */
[----:B------:R-:W-:-:S03]  /*0740*/  NOP ;  /* 0x0000000000007918 */ /* 0x000fc60000000000 */
[----:B------:R-:W-:Y:S01]  /*0750*/  LDS.128 R4, [R38] ;  /* 0x0000000026047984 */ /* 0x000fe20000000c00 */
[----:B------:R-:W-:Y:S06]  /*0760*/  BAR.SYNC.DEFER_BLOCKING 0x0 ;  /* 0x0000000000007b1d */ /* 0x000fec0000010000 */
[----:B------:R-:W3:Y:S01]  /*0770*/  LDG.E.128 R52, desc[UR16][R2.64] ;  /* 0x0000001002347981 */ /* 0x000ee2000c1e1d00 */
[--C-:B0-----:R-:W-:Y:S01]  /*0780*/  HADD2.F32 R47, -RZ, R12.reuse.H0_H0 ;  /* 0x2000000cff2f7230 */ /* 0x101fe20000004100 */
[----:B-1----:R-:W-:Y:S01]  /*0790*/  UISETP.GE.AND UP0, UPT, UR7, 0x1, UPT ;  /* 0x000000010700788c */ /* 0x002fe2000bf06270 */
[----:B------:R-:W-:-:S02]  /*07a0*/  HADD2.F32 R12, -RZ, R12.H1_H1 ;  /* 0x3000000cff0c7230 */ /* 0x000fc40000004100 */
[----:B------:R-:W-:Y:S02]  /*07b0*/  HFMA2 R46, -RZ, RZ, 0, 0 ;  /* 0x00000000ff2e7431 */ /* 0x000fe400000001ff */
[--C-:B------:R-:W-:Y:S01]  /*07c0*/  HADD2.F32 R49, -RZ, R13.reuse.H0_H0 ;  /* 0x2000000dff317230 */ /* 0x100fe20000004100 */
[----:B------:R-:W-:Y:S01]  /*07d0*/  CS2R R44, SRZ ;  /* 0x00000000002c7805 */ /* 0x000fe2000001ff00 */
[----:B------:R-:W-:Y:S01]  /*07e0*/  HADD2.F32 R13, -RZ, R13.H1_H1 ;  /* 0x3000000dff0d7230 */ /* 0x000fe20000004100 */
[----:B--2---:R-:W-:Y:S01]  /*07f0*/  CS2R R42, SRZ ;  /* 0x00000000002a7805 */ /* 0x004fe2000001ff00 */
[--C-:B------:R-:W-:Y:S01]  /*0800*/  HADD2.F32 R50, -RZ, R14.reuse.H0_H0 ;  /* 0x2000000eff327230 */ /* 0x100fe20000004100 */
[----:B------:R-:W-:Y:S01]  /*0810*/  CS2R R40, SRZ ;  /* 0x0000000000287805 */ /* 0x000fe2000001ff00 */
[----:B------:R-:W-:Y:S01]  /*0820*/  HADD2.F32 R14, -RZ, R14.H1_H1 ;  /* 0x3000000eff0e7230 */ /* 0x000fe20000004100 */
[----:B------:R-:W-:Y:S01]  /*0830*/  MOV R39, RZ ;  /* 0x000000ff00277202 */ /* 0x000fe20000000f00 */
[--C-:B------:R-:W-:Y:S01]  /*0840*/  HADD2.F32 R51, -RZ, R15.reuse.H0_H0 ;  /* 0x2000000fff337230 */ /* 0x100fe20000004100 */
[----:B------:R-:W-:Y:S01]  /*0850*/  UIADD3 UR9, UPT, UPT, UR8, -0x1, URZ ;  /* 0xffffffff08097890 */ /* 0x000fe2000fffe0ff */
[----:B------:R-:W-:Y:S01]  /*0860*/  HADD2.F32 R15, -RZ, R15.H1_H1 ;  /* 0x3000000fff0f7230 */ /* 0x000fe20000004100 */
[----:B---3--:R-:W-:Y:S01]  /*0870*/  STS.128 [R38], R52 ;  /* 0x0000003426007388 */ /* 0x008fe20000000c00 */
[----:B------:R-:W-:-:S03]  /*0880*/  NOP ;  /* 0x0000000000007918 */ /* 0x000fc60000000000 */
[----:B------:R-:W0:Y:S02]  /*0890*/  LDS.128 R8, [R38] ;  /* 0x0000000026087984 */ /* 0x000e240000000c00 */
[--C-:B0-----:R-:W-:Y:S02]  /*08a0*/  HADD2.F32 R0, -RZ, R8.reuse.H0_H0 ;  /* 0x20000008ff007230 */ /* 0x101fe40000004100 */
        /* <DEDUP_REMOVED lines=13> */
[C---:B------:R-:W-:Y:S01]  /*0980*/  FMUL.FTZ R59, R56.reuse, R37 ;  /* 0x00000025383b7220 */ /* 0x040fe20000410000 */
[----:B------:R-:W-:Y:S01]  /*0990*/  FFMA.FTZ R2, R56, R13, R3 ;  /* 0x0000000d38027223 */ /* 0x000fe20000010003 */
[CC--:B------:R-:W-:Y:S01]  /*09a0*/  FMUL.FTZ R60, R57.reuse, R37.reuse ;  /* 0x00000025393c7220 */ /* 0x0c0fe20000410000 */
[-C--:B------:R-:W-:Y:S01]  /*09b0*/  FMUL.FTZ R61, R62, R37.reuse ;  /* 0x000000253e3d7220 */ /* 0x080fe20000410000 */
[-C--:B------:R-:W-:Y:S01]  /*09c0*/  FMUL.FTZ R63, R64, R37.reuse ;  /* 0x00000025403f7220 */ /* 0x080fe20000410000 */
[----:B------:R-:W-:Y:S01]  /*09d0*/  FFMA.FTZ R3, R57, R50, R2 ;  /* 0x0000003239037223 */ /* 0x000fe20000010002 */
[----:B------:R-:W-:-:S03]  /*09e0*/  FMUL.FTZ R66, R68, R37 ;  /* 0x0000002544427220 */ /* 0x000fc60000410000 */
        /* <DEDUP_REMOVED lines=22> */
[--C-:B------:R-:W-:Y:S01]  /*0b50*/  FADD.FTZ R79, R82, R35.reuse ;  /* 0x00000023524f7221 */ /* 0x100fe20000010000 */
[--C-:B------:R-:W-:Y:S01]  /*0b60*/  FADD.FTZ R82, R84, R35.reuse ;  /* 0x0000002354527221 */ /* 0x100fe20000010000 */
[--C-:B------:R-:W-:Y:S01]  /*0b70*/  FADD.FTZ R78, R78, R35.reuse ;  /* 0x000000234e4e7221 */ /* 0x100fe20000010000 */
[--C-:B------:R-:W-:Y:S01]  /*0b80*/  FADD.FTZ R80, R80, R35.reuse ;  /* 0x0000002350507221 */ /* 0x100fe20000010000 */
[--C-:B------:R-:W-:Y:S01]  /*0b90*/  FADD.FTZ R77, R10, R35.reuse ;  /* 0x000000230a4d7221 */ /* 0x100fe20000010000 */
[----:B------:R-:W-:Y:S01]  /*0ba0*/  FADD.FTZ R84, R86, R35 ;  /* 0x0000002356547221 */ /* 0x000fe20000010000 */
[----:B------:R-:W-:Y:S01]  /*0bb0*/  USHF.L.U32 UR6, UR8, 0xa, URZ ;  /* 0x0000000a08067899 */ /* 0x000fe200080006ff */
[----:B------:R-:W3:Y:S01]  /*0bc0*/  LDC.64 R6, c[0x0][0x3c0] ;  /* 0x0000f000ff067b82 */ /* 0x000ee20000000a00 */
[----:B0-----:R-:W-:Y:S01]  /*0bd0*/  ISETP.LE.AND P0, PT, R3, UR8, PT ;  /* 0x0000000803007c0c */ /* 0x001fe2000bf03270 */
[----:B------:R-:W-:Y:S01]  /*0be0*/  FMUL.FTZ R85, R76, R47 ;  /* 0x0000002f4c557220 */ /* 0x000fe20000410000 */
[----:B------:R-:W-:Y:S01]  /*0bf0*/  IADD3 R65, PT, PT, R19, 0xcd8, RZ ;  /* 0x00000cd813417810 */ /* 0x000fe20007ffe0ff */
[----:B------:R-:W-:Y:S01]  /*0c00*/  FMUL.FTZ R86, R75, R12 ;  /* 0x0000000c4b567220 */ /* 0x000fe20000410000 */
[----:B------:R-:W-:Y:S01]  /*0c10*/  MOV R46, RZ ;  /* 0x000000ff002e7202 */ /* 0x000fe20000000f00 */
        /* <DEDUP_REMOVED lines=14> */
[----:B------:R-:W-:Y:S01]  /*0d00*/  UIADD3 UR10, UPT, UPT, -UR7, URZ, URZ ;  /* 0x000000ff070a7290 */ /* 0x000fe2000fffe1ff */
[----:B--2---:R-:W-:Y:S01]  /*0d10*/  SHF.L.U64.HI R5, R4, 0x2, R5 ;  /* 0x0000000204057819 */ /* 0x004fe20000010205 */
[----:B------:R-:W2:Y:S01]  /*0d20*/  LDCU UR11, c[0x0][0x394] ;  /* 0x00007280ff0b77ac */ /* 0x000ea20008000800 */
[----:B-1----:R-:W-:-:S02]  /*0d30*/  SHF.L.U64.HI R9, R8, 0x2, R9 ;  /* 0x0000000208097819 */ /* 0x002fc40000010209 */
[----:B---3--:R-:W-:Y:S01]  /*0d40*/  SHF.L.U64.HI R7, R6, 0x2, R7 ;  /* 0x0000000206077819 */ /* 0x008fe20000010207 */
[----:B------:R-:W-:Y:S01]  /*0d50*/  ULOP3.LUT UR6, UR6, 0x400, URZ, 0xc0, !UPT ;  /* 0x0000040006067892 */ /* 0x000fe2000f8ec0ff */
[----:B------:R-:W-:Y:S02]  /*0d60*/  ISETP.EQ.AND P0, PT, R28, RZ, !P0 ;  /* 0x000000ff1c00720c */ /* 0x000fe40004702270 */
[----:B------:R-:W-:Y:S02]  /*0d70*/  MOV R93, UR4 ;  /* 0x00000004005d7c02 */ /* 0x000fe40008000f00 */
[----:B------:R-:W-:-:S09]  /*0d80*/  MOV R95, UR5 ;  /* 0x00000005005f7c02 */ /* 0x000fd20008000f00 */
.L_x_8995:
[----:B------:R-:W-:Y:S02]  /*0d90*/  MOV R2, R67 ;  /* 0x0000004300027202 */ /* 0x000fe40000000f00 */
[----:B------:R-:W-:-:S05]  /*0da0*/  MOV R3, R70 ;  /* 0x0000004600037202 */ /* 0x000fca0000000f00 */
[----:B------:R1:W3:Y:S01]  /*0db0*/  LDG.E R94, desc[UR16][R2.64] ;  /* 0x00000010025e7981 */ /* 0x0002e2000c1e1900 */
[----:B0-----:R-:W-:Y:S02]  /*0dc0*/  MOV R11, R74 ;  /* 0x0000004a000b7202 */ /* 0x001fe40000000f00 */
[----:B------:R-:W-:-:S05]  /*0dd0*/  MOV R10, R71 ;  /* 0x00000047000a7202 */ /* 0x000fca0000000f00 */
[----:B------:R-:W4:Y:S01]  /*0de0*/  LDG.E R11, desc[UR16][R10.64] ;  /* 0x000000100a0b7981 */ /* 0x000f22000c1e1900 */
[----:B-1----:R-:W-:Y:S02]  /*0df0*/  MOV R2, R69 ;  /* 0x0000004500027202 */ /* 0x002fe40000000f00 */
[----:B------:R-:W-:-:S05]  /*0e00*/  MOV R3, R72 ;  /* 0x0000004800037202 */ /* 0x000fca0000000f00 */
[----:B------:R1:W4:Y:S01]  /*0e10*/  LDG.E R96, desc[UR16][R2.64] ;  /* 0x0000001002607981 */ /* 0x000322000c1e1900 */
[----:B------:R-:W-:-:S04]  /*0e20*/  ISETP.NE.AND P2, PT, R28, RZ, PT ;  /* 0x000000ff1c00720c */ /* 0x000fc80003f45270 */
[----:B------:R-:W-:-:S04]  /*0e30*/  SEL R98, R93, R18, !P2 ;  /* 0x000000125d627207 */ /* 0x000fc80005000000 */
[----:B------:R-:W-:Y:S02]  /*0e40*/  LEA R101, R98, R19, 0x2 ;  /* 0x0000001362657211 */ /* 0x000fe400078e10ff */
[----:B------:R-:W-:Y:S01]  /*0e50*/  ISETP.NE.AND P1, PT, R28, 0x1f, PT ;  /* 0x0000001f1c00780c */ /* 0x000fe20003f25270 */
        /* <DEDUP_REMOVED lines=8> */
[----:B------:R-:W3:Y:S01]  /*0ee0*/  MUFU.EX2 R110, R110 ;  /* 0x0000006e006e7308 */ /* 0x000ee20000000800 */
[-C--:B------:R-:W-:Y:S01]  /*0ef0*/  FMUL.FTZ R109, R84, R97.reuse ;  /* 0x00000061546d7220 */ /* 0x080fe20000410000 */
[----:B-1----:R-:W-:Y:S02]  /*0f00*/  FMUL.FTZ R2, R82, R97 ;  /* 0x0000006152027220 */ /* 0x002fe40000410000 */
[----:B------:R-:W1:Y:S01]  /*0f10*/  MUFU.EX2 R99, R99 ;  /* 0x0000006300637308 */ /* 0x000e620000000800 */
[----:B----4-:R-:W-:-:S03]  /*0f20*/  FMUL.FTZ R11, R96, R11 ;  /* 0x0000000b600b7220 */ /* 0x010fc60000410000 */
[----:B------:R-:W4:Y:S04]  /*0f30*/  MUFU.EX2 R104, R104 ;  /* 0x0000006800687308 */ /* 0x000f280000000800 */
[----:B------:R-:W0:Y:S04]  /*0f40*/  MUFU.EX2 R111, R111 ;  /* 0x0000006f006f7308 */ /* 0x000e280000000800 */
[----:B------:R-:W0:Y:S04]  /*0f50*/  MUFU.EX2 R100, R100 ;  /* 0x0000006400647308 */ /* 0x000e280000000800 */
[----:B------:R-:W0:Y:S04]  /*0f60*/  MUFU.EX2 R98, R98 ;  /* 0x0000006200627308 */ /* 0x000e280000000800 */
[----:B------:R0:W0:Y:S04]  /*0f70*/  MUFU.EX2 R96, R2 ;  /* 0x0000000200607308 */ /* 0x0000280000000800 */
[----:B------:R-:W0:Y:S01]  /*0f80*/  MUFU.EX2 R109, R109 ;  /* 0x0000006d006d7308 */ /* 0x000e220000000800 */
[----:B---3--:R3:W-:Y:S01]  /*0f90*/  STS [R101+0x458], R110 ;  /* 0x0004586e65007388 */ /* 0x0087e20000000800 */
        /* <DEDUP_REMOVED lines=10> */
[----:B--2---:R-:W-:Y:S01]  /*1040*/  UISETP.NE.AND UP0, UPT, UR8, UR11, UPT ;  /* 0x0000000b0800728c */ /* 0x004fe2000bf05270 */
[----:B------:R-:W-:-:S08]  /*1050*/  HFMA2 R114, -RZ, RZ, 1.875, 0 ;  /* 0x3f800000ff727431 */ /* 0x000fd000000001ff */
[----:B------:R-:W-:Y:S05]  /*1060*/  BRA.U !UP0, `(.L_x_8992) ;  /* 0x00000001080c7547 */ /* 0x000fea000b800000 */
[----:B------:R4:W1:Y:S01]  /*1070*/  LDS R114, [R73+UR6+0x458] ;  /* 0x0004580649727984 */ /* 0x0008620008000800 */
[----:B------:R-:W-:Y:S05]  /*1080*/  BRA `(.L_x_8992) ;  /* 0x0000000000047947 */ /* 0x000fea0003800000 */
.L_x_8991:
[----:B------:R1:W3:Y:S02]  /*1090*/  LDS R114, [R81+0xc5c] ;  /* 0x000c5c0051727984 */ /* 0x0002e40000000800 */
.L_x_8992:
[----:B--2---:R-:W-:Y:S05]  /*10a0*/  BSYNC.RECONVERGENT B0 ;  /* 0x0000000000007941 */ /* 0x004fea0003800200 */
.L_x_8990:
[----:B------:R-:W-:Y:S01]  /*10b0*/  UISETP.NE.AND UP0, UPT, UR8, 0x1, UPT ;  /* 0x000000010800788c */ /* 0x000fe2000bf05270 */
[----:B------:R-:W-:-:S05]  /*10c0*/  MOV R105, RZ ;  /* 0x000000ff00697202 */ /* 0x000fca0000000f00 */
[----:B------:R-:W-:-:S04]  /*10d0*/  PLOP3.LUT P1, PT, PT, PT, UP0, 0x80, 0x8 ;  /* 0x000000000008781c */ /* 0x000fc80003f2f008 */
[----:B------:R-:W-:-:S13]  /*10e0*/  ISETP.NE.OR P1, PT, R28, RZ, !P1 ;  /* 0x000000ff1c00720c */ /* 0x000fda0004f25670 */
[----:B0-----:R-:W-:-:S05]  /*10f0*/  @!P1 IMAD.WIDE R2, R95, 0x8, R16 ;  /* 0x000000085f029825 */ /* 0x001fca00078e0210 */
        /* <DEDUP_REMOVED lines=44> */
[----:B------:R-:W5:Y:S01]  /*13c0*/  SHFL.UP PT, R10, R3, 0x2, RZ ;  /* 0x04400000030a7989 */ /* 0x000f6200000e00ff */
[C---:B0-----:R-:W-:Y:S01]  /*13d0*/  @!P3 FFMA.FTZ R125, R122.reuse, R116, R125 ;  /* 0x000000747a7db223 */ /* 0x041fe2000001007d */
[----:B-1----:R-:W-:-:S04]  /*13e0*/  @!P3 FMUL.FTZ R101, R122, R101 ;  /* 0x000000657a65b220 */ /* 0x002fc80000410000 */
[----:B------:R-:W0:Y:S01]  /*13f0*/  SHFL.DOWN PT, R116, R125, 0x4, 0x1f ;  /* 0x08801f007d747f89 */ /* 0x000e2200000e0000 */
[----:B---3--:R-:W-:Y:S01]  /*1400*/  @P1 FMUL.FTZ R2, R2, R11 ;  /* 0x0000000b02021220 */ /* 0x008fe20000410000 */
[----:B------:R-:W-:Y:S02]  /*1410*/  @!P3 MOV R122, R101 ;  /* 0x00000065007ab202 */ /* 0x000fe40000000f00 */
[----:B------:R-:W-:Y:S02]  /*1420*/  ISETP.GT.U32.AND P3, PT, R83, 0x1b, PT ;  /* 0x0000001b5300780c */ /* 0x000fe40003f64070 */
[----:B------:R-:W1:Y:S01]  /*1430*/  SHFL.UP PT, R11, R2, 0x2, RZ ;  /* 0x04400000020b7989 */ /* 0x000e6200000e00ff */
[----:B------:R-:W-:Y:S01]  /*1440*/  ISETP.GE.AND P1, PT, R48, 0x2, PT ;  /* 0x000000023000780c */ /* 0x000fe20003f26270 */
[----:B-----5:R-:W-:Y:S02]  /*1450*/  FFMA.FTZ R10, R2, R10, R3 ;  /* 0x0000000a020a7223 */ /* 0x020fe40000010003 */
[----:B------:R-:W3:Y:S03]  /*1460*/  SHFL.DOWN PT, R101, R122, 0x4, 0x1f ;  /* 0x08801f007a657f89 */ /* 0x000ee600000e0000 */
[----:B------:R-:W-:-:S05]  /*1470*/  FSEL R3, R3, R10, !P1 ;  /* 0x0000000a03037208 */ /* 0x000fca0004800000 */
[----:B------:R-:W5:Y:S01]  /*1480*/  SHFL.UP PT, R10, R3, 0x4, RZ ;  /* 0x04800000030a7989 */ /* 0x000f6200000e00ff */
        /* <DEDUP_REMOVED lines=8> */
[----:B------:R-:W-:Y:S01]  /*1510*/  ISETP.GT.U32.AND P3, PT, R83, 0x17, PT ;  /* 0x000000175300780c */ /* 0x000fe20003f64070 */
[----:B-----5:R-:W-:Y:S02]  /*1520*/  FFMA.FTZ R10, R2, R10, R3 ;  /* 0x0000000a020a7223 */ /* 0x020fe40000010003 */
[----:B------:R-:W3:Y:S03]  /*1530*/  SHFL.DOWN PT, R117, R122, 0x8, 0x1f ;  /* 0x09001f007a757f89 */ /* 0x000ee600000e0000 */
[----:B------:R-:W-:Y:S01]  /*1540*/  FSEL R3, R3, R10, !P1 ;  /* 0x0000000a03037208 */ /* 0x000fe20004800000 */
[----:B------:R-:W-:-:S04]  /*1550*/  HFMA2 R10, -RZ, RZ, 1.875, 0 ;  /* 0x3f800000ff0a7431 */ /* 0x000fc800000001ff */
[----:B------:R-:W5:Y:S02]  /*1560*/  SHFL.UP PT, R116, R3, 0x8, RZ ;  /* 0x0500000003747989 */ /* 0x000f6400000e00ff */
[----:B0-----:R-:W-:Y:S02]  /*1570*/  @!P3 FFMA.FTZ R125, R122, R118, R125 ;  /* 0x000000767a7db223 */ /* 0x001fe4000001007d */
[----:B------:R-:W-:Y:S04]  /*1580*/  @P0 LDS.64 R10, [R65] ;  /* 0x00000000410a0984 */ /* 0x000fe80000000a00 */
[----:B------:R-:W0:Y:S01]  /*1590*/  SHFL.DOWN PT, R118, R125, 0x10, 0x1f ;  /* 0x0a001f007d767f89 */ /* 0x000e2200000e0000 */
[----:B-1----:R-:W-:Y:S01]  /*15a0*/  @P1 FMUL.FTZ R2, R2, R101 ;  /* 0x0000006502021220 */ /* 0x002fe20000410000 */
[----:B------:R-:W-:Y:S01]  /*15b0*/  ISETP.GE.AND P1, PT, R48, 0x8, PT ;  /* 0x000000083000780c */ /* 0x000fe20003f26270 */
[----:B---3--:R-:W-:-:S03]  /*15c0*/  @!P3 FMUL.FTZ R117, R122, R117 ;  /* 0x000000757a75b220 */ /* 0x008fc60000410000 */
[----:B------:R-:W1:Y:S02]  /*15d0*/  SHFL.UP PT, R101, R2, 0x8, RZ ;  /* 0x0500000002657989 */ /* 0x000e6400000e00ff */
[----:B------:R-:W-:Y:S02]  /*15e0*/  @!P3 MOV R122, R117 ;  /* 0x00000075007ab202 */ /* 0x000fe40000000f00 */
[----:B------:R-:W-:Y:S01]  /*15f0*/  ISETP.GT.U32.AND P3, PT, R83, 0xf, PT ;  /* 0x0000000f5300780c */ /* 0x000fe20003f64070 */
[----:B-----5:R-:W-:Y:S02]  /*1600*/  FFMA.FTZ R116, R2, R116, R3 ;  /* 0x0000007402747223 */ /* 0x020fe40000010003 */
[----:B------:R-:W3:Y:S03]  /*1610*/  SHFL.DOWN PT, R121, R122, 0x10, 0x1f ;  /* 0x0a001f007a797f89 */ /* 0x000ee600000e0000 */
[----:B------:R-:W-:-:S05]  /*1620*/  FSEL R3, R3, R116, !P1 ;  /* 0x0000007403037208 */ /* 0x000fca0004800000 */
[----:B------:R-:W5:Y:S02]  /*1630*/  SHFL.UP PT, R119, R3, 0x10, RZ ;  /* 0x0600000003777989 */ /* 0x000f6400000e00ff */
[----:B0-----:R-:W-:Y:S01]  /*1640*/  @!P3 FFMA.FTZ R125, R122, R118, R125 ;  /* 0x000000767a7db223 */ /* 0x001fe2000001007d */
[----:B-1----:R-:W-:-:S04]  /*1650*/  @P1 FMUL.FTZ R2, R2, R101 ;  /* 0x0000006502021220 */ /* 0x002fc80000410000 */
[----:B------:R-:W-:Y:S01]  /*1660*/  SHFL.DOWN PT, R118, R125, 0x1, 0x1f ;  /* 0x08201f007d767f89 */ /* 0x000fe200000e0000 */
[----:B------:R-:W-:-:S03]  /*1670*/  ISETP.GE.AND P1, PT, R48, 0x10, PT ;  /* 0x000000103000780c */ /* 0x000fc60003f26270 */
[----:B------:R-:W0:Y:S01]  /*1680*/  SHFL.UP PT, R117, R2, 0x10, RZ ;  /* 0x0600000002757989 */ /* 0x000e2200000e00ff */
[----:B---3--:R-:W-:-:S03]  /*1690*/  @!P3 FMUL.FTZ R101, R122, R121 ;  /* 0x000000797a65b220 */ /* 0x008fc60000410000 */
[----:B------:R-:W-:Y:S02]  /*16a0*/  SHFL.IDX PT, R116, R11, RZ, 0x1f ;  /* 0x00001fff0b747589 */ /* 0x000fe400000e0000 */
[----:B------:R-:W-:Y:S02]  /*16b0*/  @!P3 MOV R122, R101 ;  /* 0x00000065007ab202 */ /* 0x000fe40000000f00 */
[----:B------:R-:W-:Y:S01]  /*16c0*/  ISETP.NE.AND P3, PT, R28, 0x1f, PT ;  /* 0x0000001f1c00780c */ /* 0x000fe20003f65270 */
[C---:B-----5:R-:W-:Y:S02]  /*16d0*/  FFMA.FTZ R120, R2.reuse, R119, R3 ;  /* 0x0000007702787223 */ /* 0x060fe40000010003 */
[----:B------:R-:W1:Y:S03]  /*16e0*/  SHFL.DOWN PT, R101, R122, 0x1, 0x1f ;  /* 0x08201f007a657f89 */ /* 0x000e6600000e0000 */
[----:B------:R-:W-:Y:S01]  /*16f0*/  FSEL R120, R3, R120, !P1 ;  /* 0x0000007803787208 */ /* 0x000fe20004800000 */
[----:B------:R-:W3:Y:S01]  /*1700*/  SHFL.IDX PT, R122, R122, RZ, 0x1f ;  /* 0x00001fff7a7a7589 */ /* 0x000ee200000e0000 */
[----:B0-----:R-:W-:Y:S01]  /*1710*/  @P1 FMUL.FTZ R2, R2, R117 ;  /* 0x0000007502021220 */ /* 0x001fe20000410000 */
[----:B------:R-:W-:-:S02]  /*1720*/  ISETP.GT.AND P1, PT, R48, 0x1e, PT ;  /* 0x0000001e3000780c */ /* 0x000fc40003f24270 */
[----:B------:R-:W-:Y:S04]  /*1730*/  SHFL.UP PT, R117, R120, 0x1, RZ ;  /* 0x0420000078757989 */ /* 0x000fe800000e00ff */
[----:B------:R-:W-:Y:S01]  /*1740*/  SHFL.UP PT, R2, R2, 0x1, RZ ;  /* 0x0420000002027989 */ /* 0x000fe200000e00ff */
[----:B-1----:R-:W-:Y:S01]  /*1750*/  @P3 FFMA.FTZ R116, R101, R116, R118 ;  /* 0x0000007465743223 */ /* 0x002fe20000010076 */
[----:B------:R-:W-:-:S03]  /*1760*/  ISETP.NE.AND P3, PT, R28, RZ, PT ;  /* 0x000000ff1c00720c */ /* 0x000fc60003f65270 */
[----:B------:R-:W-:Y:S01]  /*1770*/  FFMA.FTZ R97, R116, R114, R97 ;  /* 0x0000007274617223 */ /* 0x000fe20000010061 */
[----:B---3--:R-:W-:-:S03]  /*1780*/  FMUL.FTZ R10, R122, R10 ;  /* 0x0000000a7a0a7220 */ /* 0x008fc60000410000 */
[----:B------:R-:W-:-:S04]  /*1790*/  FFMA.FTZ R101, R109, R97, R112 ;  /* 0x000000616d657223 */ /* 0x000fc80000010070 */
[----:B------:R-:W-:-:S04]  /*17a0*/  FFMA.FTZ R107, R96, R101, R107 ;  /* 0x00000065606b7223 */ /* 0x000fc8000001006b */
[-C--:B------:R-:W-:Y:S01]  /*17b0*/  FFMA.FTZ R115, R98, R107.reuse, R115 ;  /* 0x0000006b62737223 */ /* 0x080fe20000010073 */
[----:B------:R-:W-:-:S03]  /*17c0*/  FMUL.FTZ R114, R79, R107 ;  /* 0x0000006b4f727220 */ /* 0x000fc60000410000 */
[-C--:B------:R-:W-:Y:S01]  /*17d0*/  FFMA.FTZ R113, R100, R115.reuse, R113 ;  /* 0x0000007364717223 */ /* 0x080fe20000010071 */
[----:B------:R-:W-:Y:S01]  /*17e0*/  FMUL.FTZ R123, R77, R115 ;  /* 0x000000734d7b7220 */ /* 0x000fe20000410000 */
[----:B------:R-:W-:-:S03]  /*17f0*/  FADD.FTZ R61, R114, R61 ;  /* 0x0000003d723d7221 */ /* 0x000fc60000010000 */
[----:B------:R-:W-:Y:S01]  /*1800*/  FADD.FTZ R60, R123, R60 ;  /* 0x0000003c7b3c7221 */ /* 0x000fe20000010000 */
[----:B--2---:R-:W0:Y:S02]  /*1810*/  SHFL.IDX PT, R3, R105, RZ, 0x1f ;  /* 0x00001fff69037589 */ /* 0x004e2400000e0000 */
[----:B0-----:R-:W-:Y:S01]  /*1820*/  @P2 FFMA.FTZ R3, R2, R3, R117 ;  /* 0x0000000302032223 */ /* 0x001fe20000010075 */
[----:B------:R-:W-:Y:S01]  /*1830*/  FFMA.FTZ R117, R111, R113, R108 ;  /* 0x000000716f757223 */ /* 0x000fe2000001006c */
[----:B------:R-:W-:Y:S02]  /*1840*/  ISETP.GT.AND P2, PT, R48, 0x1b, PT ;  /* 0x0000001b3000780c */ /* 0x000fe40003f44270 */
[----:B------:R-:W-:Y:S01]  /*1850*/  FFMA.FTZ R110, R110, R3, R85 ;  /* 0x000000036e6e7223 */ /* 0x000fe20000010055 */
[-C--:B------:R-:W-:Y:S01]  /*1860*/  FFMA.FTZ R103, R104, R117.reuse, R103 ;  /* 0x0000007568677223 */ /* 0x080fe20000010067 */
[----:B------:R-:W-:Y:S02]  /*1870*/  FMUL.FTZ R121, R78, R117 ;  /* 0x000000754e797220 */ /* 0x000fe40000410000 */
[CC--:B------:R-:W-:Y:S01]  /*1880*/  FFMA.FTZ R108, R99.reuse, R110.reuse, R86 ;  /* 0x0000006e636c7223 */ /* 0x0c0fe20000010056 */
[----:B------:R-:W-:Y:S01]  /*1890*/  FFMA.FTZ R2, R0, R110, RZ ;  /* 0x0000006e00027223 */ /* 0x000fe200000100ff */
[----:B------:R-:W-:Y:S01]  /*18a0*/  FFMA.FTZ R99, R99, R103, R102 ;  /* 0x0000006763637223 */ /* 0x000fe20000010066 */
[----:B------:R-:W-:Y:S01]  /*18b0*/  FADD.FTZ R105, -R85, R110 ;  /* 0x0000006e55697221 */ /* 0x000fe20000010100 */
[-C--:B------:R-:W-:Y:S01]  /*18c0*/  FFMA.FTZ R104, R104, R108.reuse, R87 ;  /* 0x0000006c68687223 */ /* 0x080fe20000010057 */
[----:B------:R-:W-:Y:S01]  /*18d0*/  FFMA.FTZ R3, R53, R108, R2 ;  /* 0x0000006c35037223 */ /* 0x000fe20000010002 */
[----:B------:R-:W-:Y:S01]  /*18e0*/  FMUL.FTZ R2, R76, R99 ;  /* 0x000000634c027220 */ /* 0x000fe20000410000 */
[----:B------:R-:W-:Y:S01]  /*18f0*/  FADD.FTZ R108, -R86, R108 ;  /* 0x0000006c566c7221 */ /* 0x000fe20000010100 */
[----:B------:R-:W-:Y:S01]  /*1900*/  FMUL.FTZ R119, R75, R103 ;  /* 0x000000674b777220 */ /* 0x000fe20000410000 */
        /* <DEDUP_REMOVED lines=19> */
[----:B------:R-:W-:Y:S01]  /*1a40*/  FADD.FTZ R98, -R91, R96 ;  /* 0x000000605b627221 */ /* 0x000fe20000010100 */
[----:B------:R-:W-:Y:S01]  /*1a50*/  FFMA.FTZ R96, R64, R96, R100 ;  /* 0x0000006040607223 */ /* 0x000fe20000010064 */
[----:B------:R-:W-:Y:S01]  /*1a60*/  FMUL.FTZ R116, R82, R101 ;  /* 0x0000006552747220 */ /* 0x000fe20000410000 */
[----:B------:R-:W-:Y:S01]  /*1a70*/  FFMA.FTZ R118, R114, R110, R118 ;  /* 0x0000006e72767223 */ /* 0x000fe20000010076 */
[----:B------:R-:W-:Y:S01]  /*1a80*/  FMUL.FTZ R109, R84, R97 ;  /* 0x00000061546d7220 */ /* 0x000fe20000410000 */
[----:B------:R-:W-:Y:S01]  /*1a90*/  FFMA.FTZ R96, R68, R3, R96 ;  /* 0x0000000344607223 */ /* 0x000fe20000010060 */
[----:B------:R-:W-:Y:S01]  /*1aa0*/  FADD.FTZ R100, -R92, R3 ;  /* 0x000000035c647221 */ /* 0x000fe20000010100 */
[----:B------:R-:W-:Y:S01]  /*1ab0*/  FFMA.FTZ R118, R116, R98, R118 ;  /* 0x0000006274767223 */ /* 0x000fe20000010076 */
[C---:B------:R-:W-:Y:S01]  /*1ac0*/  FADD.FTZ R66, R109.reuse, R66 ;  /* 0x000000426d427221 */ /* 0x040fe20000010000 */
[C---:B------:R-:W-:Y:S01]  /*1ad0*/  FMUL.FTZ R114, R94.reuse, R113 ;  /* 0x000000715e727220 */ /* 0x040fe20000410000 */
[----:B------:R-:W0:Y:S01]  /*1ae0*/  SHFL.DOWN PT, R120, R96, 0x1, 0x1f ;  /* 0x08201f0060787f89 */ /* 0x000e2200000e0000 */
[----:B------:R-:W-:Y:S01]  /*1af0*/  FFMA.FTZ R3, R109, R100, R118 ;  /* 0x000000646d037223 */ /* 0x000fe20000010076 */
[C---:B------:R-:W-:Y:S01]  /*1b00*/  FMUL.FTZ R109, R94.reuse, R117 ;  /* 0x000000755e6d7220 */ /* 0x040fe20000410000 */
[----:B------:R-:W-:Y:S01]  /*1b10*/  FMUL.FTZ R123, R94, R115 ;  /* 0x000000735e7b7220 */ /* 0x000fe20000410000 */
[----:B------:R-:W-:Y:S01]  /*1b20*/  FMUL.FTZ R114, R111, R114 ;  /* 0x000000726f727220 */ /* 0x000fe20000410000 */
[----:B------:R-:W-:Y:S01]  /*1b30*/  FADD.FTZ R59, R102, R59 ;  /* 0x0000003b663b7221 */ /* 0x000fe20000010000 */
[----:B------:R-:W1:Y:S01]  /*1b40*/  SHFL.DOWN PT, R118, R3, 0x1, 0x1f ;  /* 0x08201f0003767f89 */ /* 0x000e6200000e0000 */
[----:B------:R-:W-:Y:S01]  /*1b50*/  FMUL.FTZ R112, R112, R109 ;  /* 0x0000006d70707220 */ /* 0x000fe20000410000 */
[----:B------:R-:W-:Y:S01]  /*1b60*/  FMUL.FTZ R109, R94, R107 ;  /* 0x0000006b5e6d7220 */ /* 0x000fe20000410000 */
[----:B------:R-:W-:Y:S01]  /*1b70*/  FMUL.FTZ R123, R104, R123 ;  /* 0x0000007b687b7220 */ /* 0x000fe20000410000 */
[----:B------:R-:W-:Y:S01]  /*1b80*/  FADD.FTZ R55, R2, R55 ;  /* 0x0000003702377221 */ /* 0x000fe20000010000 */
[----:B------:R-:W-:Y:S01]  /*1b90*/  FFMA.FTZ R113, R13, R113, R114 ;  /* 0x000000710d717223 */ /* 0x000fe20000010072 */
[----:B------:R-:W-:Y:S01]  /*1ba0*/  FMUL.FTZ R111, R110, R109 ;  /* 0x0000006d6e6f7220 */ /* 0x000fe20000410000 */
[----:B------:R-:W-:Y:S01]  /*1bb0*/  FFMA.FTZ R102, R50, R115, R123 ;  /* 0x0000007332667223 */ /* 0x000fe2000001007b */
[----:B------:R-:W-:Y:S01]  /*1bc0*/  FFMA.FTZ R112, R49, R117, R112 ;  /* 0x0000007531707223 */ /* 0x000fe20000010070 */
[----:B------:R-:W-:Y:S01]  /*1bd0*/  FADD.FTZ R63, R116, R63 ;  /* 0x0000003f743f7221 */ /* 0x000fe20000010000 */
[----:B------:R-:W-:Y:S01]  /*1be0*/  FFMA.FTZ R111, R14, R107, R111 ;  /* 0x0000006b0e6f7223 */ /* 0x000fe2000001006f */
[----:B------:R-:W-:Y:S01]  /*1bf0*/  FMUL.FTZ R107, R94, R101 ;  /* 0x000000655e6b7220 */ /* 0x000fe20000410000 */
[----:B------:R-:W-:Y:S01]  /*1c00*/  FADD.FTZ R43, R102, R43 ;  /* 0x0000002b662b7221 */ /* 0x000fe20000010000 */
[----:B------:R-:W-:Y:S01]  /*1c10*/  FADD.FTZ R58, R121, R58 ;  /* 0x0000003a793a7221 */ /* 0x000fe20000010000 */
[----:B------:R-:W-:Y:S01]  /*1c20*/  FADD.FTZ R52, R119, R52 ;  /* 0x0000003477347221 */ /* 0x000fe20000010000 */
[----:B------:R-:W-:Y:S01]  /*1c30*/  FMUL.FTZ R98, R98, R107 ;  /* 0x0000006b62627220 */ /* 0x000fe20000410000 */
[----:B------:R-:W-:Y:S01]  /*1c40*/  FMUL.FTZ R107, R94, R97 ;  /* 0x000000615e6b7220 */ /* 0x000fe20000410000 */
[----:B------:R-:W-:Y:S01]  /*1c50*/  FADD.FTZ R42, R113, R42 ;  /* 0x0000002a712a7221 */ /* 0x000fe20000010000 */
[----:B0-----:R-:W-:Y:S01]  /*1c60*/  @!P1 FADD.FTZ R96, R96, R120 ;  /* 0x0000007860609221 */ /* 0x001fe20000010000 */
[----:B------:R-:W-:Y:S01]  /*1c70*/  FFMA.FTZ R98, R51, R101, R98 ;  /* 0x0000006533627223 */ /* 0x000fe20000010062 */
[----:B------:R-:W-:Y:S01]  /*1c80*/  FMUL.FTZ R100, R100, R107 ;  /* 0x0000006b64647220 */ /* 0x000fe20000410000 */
[----:B------:R-:W-:Y:S01]  /*1c90*/  FADD.FTZ R41, R112, R41 ;  /* 0x0000002970297221 */ /* 0x000fe20000010000 */
[----:B------:R-:W-:Y:S01]  /*1ca0*/  FADD.FTZ R44, R111, R44 ;  /* 0x0000002c6f2c7221 */ /* 0x000fe20000010000 */
[----:B------:R-:W0:Y:S01]  /*1cb0*/  SHFL.DOWN PT, R120, R96, 0x2, 0x1f ;  /* 0x08401f0060787f89 */ /* 0x000e2200000e0000 */
[----:B-1----:R-:W-:Y:S01]  /*1cc0*/  @!P1 FADD.FTZ R3, R3, R118 ;  /* 0x0000007603039221 */ /* 0x002fe20000010000 */
[----:B------:R-:W-:Y:S01]  /*1cd0*/  ISETP.GT.AND P1, PT, R48, 0x1d, PT ;  /* 0x0000001d3000780c */ /* 0x000fe20003f24270 */
[----:B------:R-:W-:Y:S01]  /*1ce0*/  FFMA.FTZ R97, R15, R97, R100 ;  /* 0x000000610f617223 */ /* 0x000fe20000010064 */
[----:B------:R-:W-:-:S02]  /*1cf0*/  FADD.FTZ R45, R98, R45 ;  /* 0x0000002d622d7221 */ /* 0x000fc40000010000 */
[----:B------:R-:W1:Y:S01]  /*1d00*/  SHFL.DOWN PT, R118, R3, 0x2, 0x1f ;  /* 0x08401f0003767f89 */ /* 0x000e6200000e0000 */
[----:B------:R-:W-:-:S08]  /*1d10*/  FADD.FTZ R46, R97, R46 ;  /* 0x0000002e612e7221 */ /* 0x000fd00000010000 */
[----:B0-----:R-:W-:-:S05]  /*1d20*/  @!P1 FADD.FTZ R96, R96, R120 ;  /* 0x0000007860609221 */ /* 0x001fca0000010000 */
[----:B------:R-:W0:Y:S01]  /*1d30*/  SHFL.DOWN PT, R124, R96, 0x4, 0x1f ;  /* 0x08801f00607c7f89 */ /* 0x000e2200000e0000 */
[----:B-1----:R-:W-:Y:S01]  /*1d40*/  @!P1 FADD.FTZ R3, R3, R118 ;  /* 0x0000007603039221 */ /* 0x002fe20000010000 */
[----:B------:R-:W-:-:S04]  /*1d50*/  ISETP.NE.AND P1, PT, R48, RZ, PT ;  /* 0x000000ff3000720c */ /* 0x000fc80003f25270 */
[----:B------:R-:W1:Y:S09]  /*1d60*/  SHFL.DOWN PT, R120, R3, 0x4, 0x1f ;  /* 0x08801f0003787f89 */ /* 0x000e7200000e0000 */
[----:B------:R-:W2:Y:S01]  /*1d70*/  @!P1 S2R R118, SR_CgaCtaId ;  /* 0x0000000000769919 */ /* 0x000ea20000008800 */
[----:B0-----:R-:W-:-:S02]  /*1d80*/  @!P2 FADD.FTZ R96, R96, R124 ;  /* 0x0000007c6060a221 */ /* 0x001fc40000010000 */
[----:B------:R-:W0:Y:S04]  /*1d90*/  SHFL.IDX PT, R124, R125, RZ, 0x1f ;  /* 0x00001fff7d7c7589 */ /* 0x000e2800000e0000 */
[----:B------:R-:W3:Y:S01]  /*1da0*/  SHFL.DOWN PT, R125, R96, 0x8, 0x1f ;  /* 0x09001f00607d7f89 */ /* 0x000ee200000e0000 */
[----:B-1----:R-:W-:Y:S01]  /*1db0*/  @!P2 FADD.FTZ R3, R3, R120 ;  /* 0x000000780303a221 */ /* 0x002fe20000010000 */
[----:B------:R-:W-:-:S04]  /*1dc0*/  ISETP.GT.AND P2, PT, R48, 0x17, PT ;  /* 0x000000173000780c */ /* 0x000fc80003f44270 */
[----:B------:R-:W1:Y:S01]  /*1dd0*/  SHFL.DOWN PT, R120, R3, 0x8, 0x1f ;  /* 0x09001f0003787f89 */ /* 0x000e6200000e0000 */
[----:B0-----:R-:W-:Y:S01]  /*1de0*/  FFMA.FTZ R11, R122, R11, R124 ;  /* 0x0000000b7a0b7223 */ /* 0x001fe2000001007c */
[----:B------:R-:W-:-:S07]  /*1df0*/  @!P1 MOV R124, 0x400 ;  /* 0x00000400007c9802 */ /* 0x000fce0000000f00 */
[----:B---3--:R-:W-:Y:S01]  /*1e00*/  @!P2 FADD.FTZ R96, R96, R125 ;  /* 0x0000007d6060a221 */ /* 0x008fe20000010000 */
[----:B--2---:R-:W-:Y:S01]  /*1e10*/  @!P1 LEA R19, R118, R124, 0x18 ;  /* 0x0000007c76139211 */ /* 0x004fe200078ec0ff */
[----:B------:R0:W-:Y:S04]  /*1e20*/  @!P3 STS.64 [R65], R10 ;  /* 0x0000000a4100b388 */ /* 0x0001e80000000a00 */
[----:B------:R-:W2:Y:S01]  /*1e30*/  SHFL.DOWN PT, R125, R96, 0x10, 0x1f ;  /* 0x0a001f00607d7f89 */ /* 0x000ea200000e0000 */
[----:B-1----:R-:W-:Y:S01]  /*1e40*/  @!P2 FADD.FTZ R3, R3, R120 ;  /* 0x000000780303a221 */ /* 0x002fe20000010000 */
[----:B------:R-:W-:-:S04]  /*1e50*/  ISETP.GT.AND P2, PT, R48, 0xf, PT ;  /* 0x0000000f3000780c */ /* 0x000fc80003f44270 */
[----:B------:R-:W1:Y:S01]  /*1e60*/  SHFL.DOWN PT, R118, R3, 0x10, 0x1f ;  /* 0x0a001f0003767f89 */ /* 0x000e6200000e0000 */
[----:B0-----:R-:W-:-:S04]  /*1e70*/  FMUL.FTZ R11, R94, R103 ;  /* 0x000000675e0b7220 */ /* 0x001fc80000410000 */
[----:B------:R-:W-:-:S04]  /*1e80*/  FMUL.FTZ R109, R108, R11 ;  /* 0x0000000b6c6d7220 */ /* 0x000fc80000410000 */
[----:B------:R-:W-:-:S04]  /*1e90*/  FFMA.FTZ R2, R12, R103, R109 ;  /* 0x000000670c027223 */ /* 0x000fc8000001006d */
[----:B------:R-:W-:Y:S01]  /*1ea0*/  FADD.FTZ R39, R2, R39 ;  /* 0x0000002702277221 */ /* 0x000fe20000010000 */
[----:B--2---:R-:W-:-:S05]  /*1eb0*/  FADD.FTZ R11, R96, R125 ;  /* 0x0000007d600b7221 */ /* 0x004fca0000010000 */
[----:B------:R-:W-:Y:S01]  /*1ec0*/  FSEL R102, R96, R11, P2 ;  /* 0x0000000b60667208 */ /* 0x000fe20001000000 */
[----:B------:R-:W-:Y:S01]  /*1ed0*/  FMUL.FTZ R96, R94, R99 ;  /* 0x000000635e607220 */ /* 0x000fe20000410000 */
[----:B-1----:R-:W-:-:S03]  /*1ee0*/  FADD.FTZ R10, R3, R118 ;  /* 0x00000076030a7221 */ /* 0x002fc60000010000 */
[----:B------:R-:W-:Y:S02]  /*1ef0*/  FMUL.FTZ R96, R105, R96 ;  /* 0x0000006069607220 */ /* 0x000fe40000410000 */
[----:B------:R0:W-:Y:S01]  /*1f00*/  @!P1 STS.64 [R19+0x228], R10 ;  /* 0x0002280a13009388 */ /* 0x0001e20000000a00 */
[----:B------:R-:W-:Y:S01]  /*1f10*/  FSEL R3, R3, R10, P2 ;  /* 0x0000000a03037208 */ /* 0x000fe20001000000 */
[----:B------:R-:W-:-:S04]  /*1f20*/  FFMA.FTZ R99, R47, R99, R96 ;  /* 0x000000632f637223 */ /* 0x000fc80000010060 */
[----:B------:R-:W-:Y:S01]  /*1f30*/  FADD.FTZ R40, R99, R40 ;  /* 0x0000002863287221 */ /* 0x000fe20000010000 */
[----:B------:R-:W-:Y:S06]  /*1f40*/  BAR.SYNC.DEFER_BLOCKING 0x0 ;  /* 0x0000000000007b1d */ /* 0x000fec0000010000 */
[----:B------:R-:W-:Y:S05]  /*1f50*/  @P3 BRA `(.L_x_8994) ;  /* 0x0000000000203947 */ /* 0x000fea0003800000 */
[----:B------:R-:W-:-:S13]  /*1f60*/  ISETP.NE.AND P1, PT, R106, UR8, PT ;  /* 0x000000086a007c0c */ /* 0x000fda000bf25270 */
[----:B------:R-:W1:Y:S04]  /*1f70*/  @P1 LDS R2, [R73+0x18d8] ;  /* 0x0018d80049021984 */ /* 0x000e680000000800 */
[----:B0-----:R-:W0:Y:S01]  /*1f80*/  @P1 LDS R10, [R73+0x14d8] ;  /* 0x0014d800490a1984 */ /* 0x001e220000000800 */
[----:B-1----:R-:W-:Y:S01]  /*1f90*/  @P1 FADD.FTZ R2, R102, R2 ;  /* 0x0000000266021221 */ /* 0x002fe20000010000 */
[----:B0-----:R-:W-:-:S04]  /*1fa0*/  @P1 FADD.FTZ R3, R3, R10 ;  /* 0x0000000a03031221 */ /* 0x001fc80000010000 */
[----:B------:R1:W-:Y:S04]  /*1fb0*/  @P1 STS [R73+0x18d8], R2 ;  /* 0x0018d80249001388 */ /* 0x0003e80000000800 */
[----:B------:R1:W-:Y:S04]  /*1fc0*/  STS [R73+0x14d8], R3 ;  /* 0x0014d80349007388 */ /* 0x0003e80000000800 */
[----:B------:R1:W-:Y:S02]  /*1fd0*/  @!P1 STS [R73+0x18d8], R102 ;  /* 0x0018d86649009388 */ /* 0x0003e40000000800 */
.L_x_8994:
[----:B------:R-:W-:Y:S05]  /*1fe0*/  BSYNC.RECONVERGENT B0 ;  /* 0x0000000000007941 */ /* 0x000fea0003800200 */
.L_x_8993:
[----:B------:R-:W-:Y:S01]  /*1ff0*/  UIADD3 UR10, UPT, UPT, UR10, 0x1, URZ ;  /* 0x000000010a0a7890 */ /* 0x000fe2000fffe0ff */
[----:B------:R-:W-:Y:S02]  /*2000*/  LEA R71, P1, R4, R71, 0x2 ;  /* 0x0000004704477211 */ /* 0x000fe400078210ff */
[----:B------:R-:W-:Y:S01]  /*2010*/  LEA R69, P2, R6, R69, 0x2 ;  /* 0x0000004506457211 */ /* 0x000fe200078410ff */
[----:B------:R-:W-:Y:S01]  /*2020*/  UISETP.NE.AND UP0, UPT, UR10, URZ, UPT ;  /* 0x000000ff0a00728c */ /* 0x000fe2000bf05270 */
[----:B------:R-:W-:Y:S02]  /*2030*/  LEA R67, P3, R8, R67, 0x2 ;  /* 0x0000004308437211 */ /* 0x000fe400078610ff */
[----:B-1--4-:R-:W-:Y:S02]  /*2040*/  IADD3 R73, PT, PT, R73, 0x4, RZ ;  /* 0x0000000449497810 */ /* 0x012fe40007ffe0ff */
[----:B------:R-:W-:Y:S02]  /*2050*/  IADD3 R65, PT, PT, R65, 0x8, RZ ;  /* 0x0000000841417810 */ /* 0x000fe40007ffe0ff */
[----:B------:R-:W-:-:S02]  /*2060*/  IADD3 R95, PT, PT, R95, 0x1, RZ ;  /* 0x000000015f5f7810 */ /* 0x000fc40007ffe0ff */
[----:B------:R-:W-:Y:S02]  /*2070*/  IADD3 R93, PT, PT, R93, 0x1, RZ ;  /* 0x000000015d5d7810 */ /* 0x000fe40007ffe0ff */
[----:B------:R-:W-:Y:S02]  /*2080*/  IADD3.X R74, PT, PT, R74, R5, RZ, P1, !PT ;  /* 0x000000054a4a7210 */ /* 0x000fe40000ffe4ff */
[----:B------:R-:W-:Y:S02]  /*2090*/  IADD3.X R72, PT, PT, R72, R7, RZ, P2, !PT ;  /* 0x0000000748487210 */ /* 0x000fe400017fe4ff */
[----:B------:R-:W-:Y:S01]  /*20a0*/  IADD3.X R70, PT, PT, R70, R9, RZ, P3, !PT ;  /* 0x0000000946467210 */ /* 0x000fe20001ffe4ff */
[----:B------:R-:W-:Y:S06]  /*20b0*/  BRA.U UP0, `(.L_x_8995) ;  /* 0xffffffed00347547 */ /* 0x000fec000b83ffff */
.L_x_8989:
[----:B------:R-:W-:Y:S01]  /*20c0*/  BAR.SYNC.DEFER_BLOCKING 0x0 ;  /* 0x0000000000007b1d */ /* 0x000fe20000010000 */
[----:B0-----:R-:W-:Y:S01]  /*20d0*/  F2FP.F16.F32.PACK_AB R11, R66, R63 ;  /* 0x0000003f420b723e */ /* 0x001fe200000000ff */
[----:B------:R-:W-:Y:S01]  /*20e0*/  USHF.L.U32 UR6, UR9, 0x8, URZ ;  /* 0x0000000809067899 */ /* 0x000fe200080006ff */
[----:B------:R-:W-:Y:S01]  /*20f0*/  F2FP.F16.F32.PACK_AB R10, R61, R60 ;  /* 0x0000003c3d0a723e */ /* 0x000fe200000000ff */
[----:B------:R-:W-:Y:S01]  /*2100*/  UISETP.GT.AND UP0, UPT, UR8, 0x1, UPT ;  /* 0x000000010800788c */ /* 0x000fe2000bf04270 */
[----:B------:R-:W-:Y:S01]  /*2110*/  F2FP.F16.F32.PACK_AB R9, R59, R58 ;  /* 0x0000003a3b09723e */ /* 0x000fe200000000ff */
[----:B------:R-:W0:Y:S01]  /*2120*/  LDCU.64 UR10, c[0x0][0x4f8] ;  /* 0x00009f00ff0a77ac */ /* 0x000e220008000a00 */
[----:B------:R-:W-:Y:S01]  /*2130*/  F2FP.F16.F32.PACK_AB R8, R52, R55 ;  /* 0x000000373408723e */ /* 0x000fe200000000ff */
[----:B------:R-:W1:Y:S01]  /*2140*/  LDC.64 R12, c[0x0][0x500] ;  /* 0x00014000ff0c7b82 */ /* 0x000e620000000a00 */
[----:B------:R-:W-:Y:S01]  /*2150*/  IADD3 R22, P1, PT, R22, -0x200, RZ ;  /* 0xfffffe0016167810 */ /* 0x000fe20007f3e0ff */
[----:B------:R-:W-:Y:S01]  /*2160*/  USHF.R.S32.HI UR7, URZ, 0x1f, UR6 ;  /* 0x0000001fff077899 */ /* 0x000fe20008011406 */
[----:B------:R-:W-:Y:S01]  /*2170*/  IADD3 R24, P2, PT, R24, -0x200, RZ ;  /* 0xfffffe0018187810 */ /* 0x000fe20007f5e0ff */
[----:B------:R-:W-:Y:S01]  /*2180*/  UMOV UR8, UR9 ;  /* 0x0000000900087c82 */ /* 0x000fe20008000000 */
[----:B------:R-:W-:-:S02]  /*2190*/  IADD3.X R23, PT, PT, R23, -0x1, RZ, P1, !PT ;  /* 0xffffffff17177810 */ /* 0x000fc40000ffe4ff */
[----:B------:R-:W-:Y:S01]  /*21a0*/  IADD3.X R25, PT, PT, R25, -0x1, RZ, P2, !PT ;  /* 0xffffffff19197810 */ /* 0x000fe200017fe4ff */
[----:B------:R-:W2:Y:S01]  /*21b0*/  LDC.64 R14, c[0x0][0x550] ;  /* 0x00015400ff0e7b82 */ /* 0x000ea20000000a00 */
[----:B------:R3:W-:Y:S01]  /*21c0*/  STS.128 [R38], R8 ;  /* 0x0000000826007388 */ /* 0x0007e20000000c00 */
[----:B------:R-:W-:-:S03]  /*21d0*/  NOP ;  /* 0x0000000000007918 */ /* 0x000fc60000000000 */
[----:B------:R-:W4:Y:S01]  /*21e0*/  LDS.128 R4, [R38] ;  /* 0x0000000026047984 */ /* 0x000f220000000c00 */
[----:B0-----:R-:W-:Y:S02]  /*21f0*/  UIMAD.WIDE.U32 UR4, UR18, UR10, UR6 ;  /* 0x0000000a120472a5 */ /* 0x001fe4000f8e0006 */
[----:B------:R-:W0:Y:S02]  /*2200*/  LDC.64 R48, c[0x0][0x520] ;  /* 0x00014800ff307b82 */ /* 0x000e240000000a00 */
[----:B------:R-:W-:Y:S01]  /*2210*/  UIMAD UR5, UR18, UR11, UR5 ;  /* 0x0000000b120572a4 */ /* 0x000fe2000f8e0205 */
[----:B---3--:R-:W-:-:S05]  /*2220*/  F2FP.F16.F32.PACK_AB R11, R46, R45 ;  /* 0x0000002d2e0b723e */ /* 0x008fca00000000ff */
[----:B------:R-:W3:Y:S01]  /*2230*/  LDC.64 R50, c[0x0][0x560] ;  /* 0x00015800ff327b82 */ /* 0x000ee20000000a00 */
[----:B-1----:R-:W-:Y:S01]  /*2240*/  IMAD.WIDE.U32 R2, R36, R12, UR4 ;  /* 0x0000000424027e25 */ /* 0x002fe2000f8e000c */
[----:B------:R-:W-:-:S03]  /*2250*/  F2FP.F16.F32.PACK_AB R10, R44, R43 ;  /* 0x0000002b2c0a723e */ /* 0x000fc600000000ff */
[----:B------:R-:W-:Y:S01]  /*2260*/  IMAD R0, R36, R13, R3 ;  /* 0x0000000d24007224 */ /* 0x000fe200078e0203 */
[C---:B--2---:R-:W-:Y:S01]  /*2270*/  LEA R8, P0, R2.reuse, R14, 0x1 ;  /* 0x0000000e02087211 */ /* 0x044fe200078008ff */
[----:B------:R-:W1:Y:S03]  /*2280*/  LDCU.64 UR4, c[0x0][0x518] ;  /* 0x0000a300ff0477ac */ /* 0x000e660008000a00 */
[----:B------:R-:W-:-:S03]  /*2290*/  LEA.HI.X R9, R2, R15, R0, 0x1, P0 ;  /* 0x0000000f02097211 */ /* 0x000fc600000f0c00 */
[----:B------:R-:W-:Y:S01]  /*22a0*/  IMAD.WIDE.U32 R2, R28, 0x10, R8 ;  /* 0x000000101c027825 */ /* 0x000fe200078e0008 */
[----:B------:R-:W-:Y:S02]  /*22b0*/  F2FP.F16.F32.PACK_AB R9, R42, R41 ;  /* 0x000000292a09723e */ /* 0x000fe400000000ff */
[----:B------:R-:W-:Y:S01]  /*22c0*/  F2FP.F16.F32.PACK_AB R8, R39, R40 ;  /* 0x000000282708723e */ /* 0x000fe200000000ff */
[----:B------:R-:W-:-:S04]  /*22d0*/  FADD.FTZ R40, R29, R40 ;  /* 0x000000281d287221 */ /* 0x000fc80000010000 */
[----:B------:R-:W-:Y:S01]  /*22e0*/  FADD.FTZ R40, R40, R39 ;  /* 0x0000002728287221 */ /* 0x000fe20000010000 */
[----:B-1----:R-:W-:-:S03]  /*22f0*/  UIMAD.WIDE.U32 UR6, UR18, UR4, UR6 ;  /* 0x00000004120672a5 */ /* 0x002fc6000f8e0006 */
[----:B------:R-:W-:Y:S01]  /*2300*/  FADD.FTZ R41, R40, R41 ;  /* 0x0000002928297221 */ /* 0x000fe20000010000 */
[----:B------:R-:W-:Y:S01]  /*2310*/  UIMAD UR7, UR18, UR5, UR7 ;  /* 0x00000005120772a4 */ /* 0x000fe2000f8e0207 */
[----:B----4-:R0:W-:Y:S02]  /*2320*/  STG.E.128 desc[UR16][R2.64], R4 ;  /* 0x0000000402007986 */ /* 0x0101e4000c101d10 */
[----:B------:R-:W-:Y:S01]  /*2330*/  FADD.FTZ R42, R41, R42 ;  /* 0x0000002a292a7221 */ /* 0x000fe20000010000 */
[----:B------:R-:W-:Y:S03]  /*2340*/  BAR.SYNC.DEFER_BLOCKING 0x0 ;  /* 0x0000000000007b1d */ /* 0x000fe60000010000 */
[----:B------:R-:W-:-:S04]  /*2350*/  FADD.FTZ R43, R42, R43 ;  /* 0x0000002b2a2b7221 */ /* 0x000fc80000010000 */
[----:B------:R-:W-:-:S04]  /*2360*/  FADD.FTZ R44, R43, R44 ;  /* 0x0000002c2b2c7221 */ /* 0x000fc80000010000 */
[----:B------:R-:W-:-:S04]  /*2370*/  FADD.FTZ R29, R44, R45 ;  /* 0x0000002d2c1d7221 */ /* 0x000fc80000010000 */
[----:B------:R-:W-:Y:S01]  /*2380*/  FADD.FTZ R29, R29, R46 ;  /* 0x0000002e1d1d7221 */ /* 0x000fe20000010000 */
[----:B0-----:R-:W-:-:S04]  /*2390*/  IMAD.WIDE.U32 R2, R36, R48, UR6 ;  /* 0x0000000624027e25 */ /* 0x001fc8000f8e0030 */
[----:B------:R-:W-:Y:S01]  /*23a0*/  IMAD R0, R36, R49, R3 ;  /* 0x0000003124007224 */ /* 0x000fe200078e0203 */
[----:B---3--:R-:W-:-:S04]  /*23b0*/  LEA R4, P0, R2, R50, 0x1 ;  /* 0x0000003202047211 */ /* 0x008fc800078008ff */
[----:B------:R-:W-:Y:S01]  /*23c0*/  LEA.HI.X R5, R2, R51, R0, 0x1, P0 ;  /* 0x0000003302057211 */ /* 0x000fe200000f0c00 */
[----:B------:R-:W-:Y:S01]  /*23d0*/  STS.128 [R38], R8 ;  /* 0x0000000826007388 */ /* 0x000fe20000000c00 */
[----:B------:R-:W-:-:S03]  /*23e0*/  NOP ;  /* 0x0000000000007918 */ /* 0x000fc60000000000 */
[----:B------:R-:W0:Y:S01]  /*23f0*/  LDS.128 R12, [R38] ;  /* 0x00000000260c7984 */ /* 0x000e220000000c00 */
[----:B------:R-:W-:Y:S01]  /*2400*/  IMAD.WIDE.U32 R2, R28, 0x10, R4 ;  /* 0x000000101c027825 */ /* 0x000fe200078e0004 */
[----:B------:R-:W-:-:S04]  /*2410*/  IADD3 R20, P0, PT, R20, -0x200, RZ ;  /* 0xfffffe0014147810 */ /* 0x000fc80007f1e0ff */
[----:B------:R-:W-:Y:S01]  /*2420*/  IADD3.X R21, PT, PT, R21, -0x1, RZ, P0, !PT ;  /* 0xffffffff15157810 */ /* 0x000fe200007fe4ff */
[----:B0-----:R0:W-:Y:S01]  /*2430*/  STG.E.128 desc[UR16][R2.64], R12 ;  /* 0x0000000c02007986 */ /* 0x0011e2000c101d10 */
[----:B------:R-:W-:Y:S07]  /*2440*/  BRA.U UP0, `(.L_x_8996) ;  /* 0xffffffe100847547 */ /* 0x000fee000b83ffff */
.L_x_8988:
        /* <DEDUP_REMOVED lines=34> */
.L_x_8998:
[----:B------:R-:W-:Y:S05]  /*2670*/  BSYNC.RECONVERGENT B0 ;  /* 0x0000000000007941 */ /* 0x000fea0003800200 */
.L_x_8997:
        /* <DEDUP_REMOVED lines=26> */
.L_x_9000:
[----:B------:R-:W-:Y:S05]  /*2820*/  BSYNC.RECONVERGENT B0 ;  /* 0x0000000000007941 */ /* 0x000fea0003800200 */
.L_x_8999:
        /* <DEDUP_REMOVED lines=22> */
.L_x_9002:
        /* <DEDUP_REMOVED lines=51> */
.L_x_9001:
[----:B------:R-:W-:Y:S05]  /*2cc0*/  EXIT ;  /* 0x000000000000794d */ /* 0x000fea0003800000 */
.L_x_9003:
        /* <DEDUP_REMOVED lines=11> */
.L_x_10520:


//--------------------- .text._Z25selective_scan_bwd_kernelI32Selective_Scan_bwd_kernel_traitsILi32ELi8ELb1ELb0ELb0ELb0ELb1EN3c104HalfEfEEv12SSMParamsBwd --------------------------
	.section	.text._Z25selective_scan_bwd_kernelI32Selective_Scan_bwd_kernel_traitsILi32ELi8ELb1ELb0ELb0ELb0ELb1EN3c104HalfEfEEv12SSMParamsBwd,"ax",@progbits
	.align	128
        .global         _Z25selective_scan_bwd_kernelI32Selective_Scan_bwd_kernel_traitsILi32ELi8ELb1ELb0ELb0ELb0ELb1EN3c104HalfEfEEv12SSMParamsBwd
        .type           _Z25selective_scan_bwd_kernelI32Selective_Scan_bwd_kernel_traitsILi32ELi8ELb1ELb0ELb0ELb0ELb1EN3c104HalfEfEEv12SSMParamsBwd,@function
        .size           _Z25selective_scan_bwd_kernelI32Selective_Scan_bwd_kernel_traitsILi32ELi8ELb1ELb0ELb0ELb0ELb1EN3c104HalfEfEEv12SSMParamsBwd,(.L_x_10521 - _Z25selective_scan_bwd_kernelI32Selective_Scan_bwd_kernel_traitsILi32ELi8ELb1ELb0ELb0ELb0ELb1EN3c104HalfEfEEv12SSMParamsBwd)
        .other          _Z25selective_scan_bwd_kernelI32Selective_Scan_bwd_kernel_traitsILi32ELi8ELb1ELb0ELb0ELb0ELb1EN3c104HalfEfEEv12SSMParamsBwd,@"STO_CUDA_ENTRY STV_DEFAULT"
_Z25selective_scan_bwd_kernelI32Selective_Scan_bwd_kernel_traitsILi32ELi8ELb1ELb0ELb0ELb0ELb1EN3c104HalfEfEEv12SSMParamsBwd:
.text._Z25selective_scan_bwd_kernelI32Selective_Scan_bwd_kernel_traitsILi32ELi8ELb1ELb0ELb0ELb0ELb1EN3c104HalfEfEEv12SSMParamsBwd:
        /* <DEDUP_REMOVED lines=102> */
.L_x_9013:
[----:B------:R-:W-:Y:S01]  /*0660*/  BAR.SYNC.DEFER_BLOCKING 0x0 ;  /* 0x0000000000007b1d */ /* 0x000fe20000010000 */
[----:B0-----:R-:W-:-:S05]  /*0670*/  IMAD.WIDE.U32 R2, R28, 0x10, R24 ;  /* 0x000000101c027825 */ /* 0x001fca00078e0018 */
[----:B------:R-:W0:Y:S01]  /*0680*/  S2R R40, SR_LANEID ;  /* 0x0000000000287919 */ /* 0x000e220000000000 */
[C---:B------:R-:W-:Y:S01]  /*0690*/  IMAD.WIDE.U32 R4, R28.reuse, 0x10, R22 ;  /* 0x000000101c047825 */ /* 0x040fe200078e0016 */
[----:B-1----:R-:W1:Y:S01]  /*06a0*/  LDCU.128 UR12, c[0x0][0x410] ;  /* 0x00008200ff0c77ac */ /* 0x002e620008000c00 */
[----:B------:R-:W2:Y:S02]  /*06b0*/  LDC.64 R52, c[0x0][0x488] ;  /* 0x00012200ff347b82 */ /* 0x000ea40000000a00 */
[----:B------:R-:W-:Y:S01]  /*06c0*/  IMAD.WIDE.U32 R44, R28, 0x10, R20 ;  /* 0x000000101c2c7825 */ /* 0x000fe200078e0014 */
[----:B------:R-:W-:Y:S01]  /*06d0*/  UIADD3 UR18, UPT, UPT, UR8, -0x1, URZ ;  /* 0xffffffff08127890 */ /* 0x000fe2000fffe0ff */
[----:B------:R-:W-:Y:S01]  /*06e0*/  UMOV UR5, URZ ;  /* 0x000000ff00057c82 */ /* 0x000fe20008000000 */
[----:B------:R-:W3:Y:S03]  /*06f0*/  LDCU.64 UR10, c[0x0][0x508] ;  /* 0x0000a100ff0a77ac */ /* 0x000ee60008000a00 */
[----:B------:R-:W4:Y:S01]  /*0700*/  LDC.64 R42, c[0x0][0x478] ;  /* 0x00011e00ff2a7b82 */ /* 0x000f220000000a00 */
[----:B------:R-:W3:Y:S01]  /*0710*/  LDCU.64 UR20, c[0x0][0x490] ;  /* 0x00009200ff1477ac */ /* 0x000ee20008000a00 */
[----:B------:R-:W3:Y:S01]  /*0720*/  LDG.E.128 R48, desc[UR16][R2.64] ;  /* 0x0000001002307981 */ /* 0x000ee2000c1e1d00 */
[----:B0-----:R-:W-:-:S05]  /*0730*/  LEA R38, R40, R19, 0x4 ;  /* 0x0000001328267211 */ /* 0x001fca00078e20ff */
[----:B---3--:R-:W-:Y:S01]  /*0740*/  STS.128 [R38], R48 ;  /* 0x0000003026007388 */ /* 0x008fe20000000c00 */
[----:B------:R-:W-:-:S03]  /*0750*/  NOP ;  /* 0x0000000000007918 */ /* 0x000fc60000000000 */
[----:B------:R-:W-:Y:S01]  /*0760*/  LDS.128 R8, [R38] ;  /* 0x0000000026087984 */ /* 0x000fe20000000c00 */
[----:B------:R-:W-:Y:S06]  /*0770*/  BAR.SYNC.DEFER_BLOCKING 0x0 ;  /* 0x0000000000007b1d */ /* 0x000fec0000010000 */
[----:B------:R-:W3:Y:S04]  /*0780*/  LDG.E.128 R4, desc[UR16][R4.64] ;  /* 0x0000001004047981 */ /* 0x000ee8000c1e1d00 */
[----:B---3--:R-:W-:Y:S01]  /*0790*/  STS.128 [R38], R4 ;  /* 0x0000000426007388 */ /* 0x008fe20000000c00 */
[----:B------:R-:W-:-:S03]  /*07a0*/  NOP ;  /* 0x0000000000007918 */ /* 0x000fc60000000000 */
[----:B------:R-:W-:Y:S01]  /*07b0*/  LDS.128 R12, [R38] ;  /* 0x00000000260c7984 */ /* 0x000fe20000000c00 */
[----:B------:R-:W-:Y:S06]  /*07c0*/  BAR.SYNC.DEFER_BLOCKING 0x0 ;  /* 0x0000000000007b1d */ /* 0x000fec0000010000 */
[----:B------:R-:W3:Y:S01]  /*07d0*/  LDG.E.128 R44, desc[UR16][R44.64] ;  /* 0x000000102c2c7981 */ /* 0x000ee2000c1e1d00 */
[----:B------:R-:W-:-:S04]  /*07e0*/  USHF.L.U32 UR4, UR18, 0x8, URZ ;  /* 0x0000000812047899 */ /* 0x000fc800080006ff */
[----:B-1----:R-:W-:-:S04]  /*07f0*/  UIMAD.WIDE.U32 UR6, UR19, UR12, UR4 ;  /* 0x0000000c130672a5 */ /* 0x002fc8000f8e0004 */
        /* <DEDUP_REMOVED lines=8> */
[----:B------:R-:W-:-:S03]  /*0880*/  LEA.HI.X R53, R2, R53, R0, 0x1, P0 ;  /* 0x0000003502357211 */ /* 0x000fc600000f0c00 */
[----:B------:R-:W-:Y:S01]  /*0890*/  IMAD.WIDE.U32 R52, R28, 0x10, R52 ;  /* 0x000000101c347825 */ /* 0x000fe200078e0034 */
[----:B---3--:R4:W-:Y:S01]  /*08a0*/  STS.128 [R38], R44 ;  /* 0x0000002c26007388 */ /* 0x0089e20000000c00 */
[----:B------:R-:W-:-:S03]  /*08b0*/  NOP ;  /* 0x0000000000007918 */ /* 0x000fc60000000000 */
[----:B------:R-:W1:Y:S01]  /*08c0*/  LDS.128 R4, [R38] ;  /* 0x0000000026047984 */ /* 0x000e620000000c00 */
[----:B------:R-:W-:Y:S06]  /*08d0*/  BAR.SYNC.DEFER_BLOCKING 0x0 ;  /* 0x0000000000007b1d */ /* 0x000fec0000010000 */
[----:B------:R-:W2:Y:S01]  /*08e0*/  LDG.E.128 R52, desc[UR16][R52.64] ;  /* 0x0000001034347981 */ /* 0x000ea2000c1e1d00 */
[----:B0-----:R-:W-:-:S04]  /*08f0*/  UIMAD.WIDE.U32 UR6, UR19, UR12, UR4 ;  /* 0x0000000c130672a5 */ /* 0x001fc8000f8e0004 */
[----:B------:R-:W-:Y:S02]  /*0900*/  UIMAD UR9, UR19, UR13, UR7 ;  /* 0x0000000d130972a4 */ /* 0x000fe4000f8e0207 */
[----:B------:R-:W-:Y:S02]  /*0910*/  MOV R3, UR7 ;  /* 0x0000000700037c02 */ /* 0x000fe40008000f00 */
[----:B------:R-:W-:Y:S02]  /*0920*/  MOV R2, UR6 ;  /* 0x0000000600027c02 */ /* 0x000fe40008000f00 */
[----:B------:R-:W-:-:S03]  /*0930*/  MOV R3, UR9 ;  /* 0x0000000900037c02 */ /* 0x000fc60008000f00 */
[----:B------:R-:W-:-:S04]  /*0940*/  IMAD.WIDE.U32 R2, R36, UR14, R2 ;  /* 0x0000000e24027c25 */ /* 0x000fc8000f8e0002 */
[----:B------:R-:W-:Y:S01]  /*0950*/  IMAD R0, R36, UR15, R3 ;  /* 0x0000000f24007c24 */ /* 0x000fe2000f8e0203 */
[----:B----4-:R-:W-:-:S04]  /*0960*/  LEA R44, P0, R2, R42, 0x1 ;  /* 0x0000002a022c7211 */ /* 0x010fc800078008ff */
[----:B------:R-:W-:-:S03]  /*0970*/  LEA.HI.X R45, R2, R43, R0, 0x1, P0 ;  /* 0x0000002b022d7211 */ /* 0x000fc600000f0c00 */
[----:B------:R-:W-:Y:S01]  /*0980*/  IMAD.WIDE.U32 R44, R28, 0x10, R44 ;  /* 0x000000101c2c7825 */ /* 0x000fe200078e002c */
[----:B--2---:R-:W-:Y:S01]  /*0990*/  STS.128 [R38], R52 ;  /* 0x0000003426007388 */ /* 0x004fe20000000c00 */
[----:B------:R-:W-:-:S03]  /*09a0*/  NOP ;  /* 0x0000000000007918 */ /* 0x000fc60000000000 */
[----:B------:R-:W0:Y:S01]  /*09b0*/  LDS.128 R48, [R38] ;  /* 0x0000000026307984 */ /* 0x000e220000000c00 */
[----:B------:R-:W-:Y:S06]  /*09c0*/  BAR.SYNC.DEFER_BLOCKING 0x0 ;  /* 0x0000000000007b1d */ /* 0x000fec0000010000 */
[----:B------:R-:W2:Y:S01]  /*09d0*/  LDG.E.128 R44, desc[UR16][R44.64] ;  /* 0x000000102c2c7981 */ /* 0x000ea2000c1e1d00 */
[--C-:B-1----:R-:W-:Y:S01]  /*09e0*/  HADD2.F32 R90, -RZ, R4.reuse.H1_H1 ;  /* 0x30000004ff5a7230 */ /* 0x102fe20000004100 */
[----:B------:R-:W-:Y:S01]  /*09f0*/  UIMAD.WIDE.U32 UR6, UR19, UR10, UR4 ;  /* 0x0000000a130672a5 */ /* 0x000fe2000f8e0004 */
[--C-:B------:R-:W-:Y:S01]  /*0a00*/  HADD2.F32 R86, -RZ, R5.reuse.H0_H0 ;  /* 0x20000005ff567230 */ /* 0x100fe20000004100 */
[----:B------:R-:W-:Y:S01]  /*0a10*/  UISETP.NE.U32.AND UP0, UPT, UR20, URZ, UPT ;  /* 0x000000ff1400728c */ /* 0x000fe2000bf05070 */
[----:B------:R-:W-:Y:S01]  /*0a20*/  HADD2.F32 R92, -RZ, R4.H0_H0 ;  /* 0x20000004ff5c7230 */ /* 0x000fe20000004100 */
[----:B------:R-:W-:Y:S01]  /*0a30*/  UIMAD UR7, UR19, UR11, UR7 ;  /* 0x0000000b130772a4 */ /* 0x000fe2000f8e0207 */
[----:B------:R-:W-:Y:S01]  /*0a40*/  HADD2.F32 R88, -RZ, R5.H1_H1 ;  /* 0x30000005ff587230 */ /* 0x000fe20000004100 */
[----:B------:R-:W-:Y:S01]  /*0a50*/  UISETP.NE.AND.EX UP0, UPT, UR21, URZ, UPT, UP0 ;  /* 0x000000ff1500728c */ /* 0x000fe2000bf05300 */
[--C-:B------:R-:W-:Y:S01]  /*0a60*/  HADD2.F32 R80, -RZ, R6.reuse.H0_H0 ;  /* 0x20000006ff507230 */ /* 0x100fe20000004100 */
[----:B------:R-:W1:Y:S01]  /*0a70*/  LDCU UR10, c[0x0][0x38c] ;  /* 0x00007180ff0a77ac */ /* 0x000e620008000800 */
[----:B------:R-:W-:-:S02]  /*0a80*/  HADD2.F32 R77, -RZ, R6.H1_H1 ;  /* 0x30000006ff4d7230 */ /* 0x000fc40000004100 */
[--C-:B0-----:R-:W-:Y:S02]  /*0a90*/  HADD2.F32 R56, -RZ, R48.reuse.H1_H1 ;  /* 0x30000030ff387230 */ /* 0x101fe40000004100 */
[--C-:B------:R-:W-:Y:S02]  /*0aa0*/  HADD2.F32 R0, -RZ, R49.reuse.H0_H0 ;  /* 0x20000031ff007230 */ /* 0x100fe40000004100 */
[----:B------:R-:W-:Y:S02]  /*0ab0*/  HADD2.F32 R61, -RZ, R48.H0_H0 ;  /* 0x20000030ff3d7230 */ /* 0x000fe40000004100 */
[----:B------:R-:W-:Y:S01]  /*0ac0*/  FMUL.FTZ R3, R56, -1.4426950216293334961 ;  /* 0xbfb8aa3b38037820 */ /* 0x000fe20000410000 */
[----:B------:R-:W-:Y:S02]  /*0ad0*/  HADD2.F32 R58, -RZ, R49.H1_H1 ;  /* 0x30000031ff3a7230 */ /* 0x000fe40000004100 */
[----:B------:R-:W-:Y:S01]  /*0ae0*/  FMUL.FTZ R39, R0, -1.4426950216293334961 ;  /* 0xbfb8aa3b00277820 */ /* 0x000fe20000410000 */
[----:B------:R-:W-:-:S02]  /*0af0*/  HADD2.F32 R54, -RZ, R50.H0_H0 ;  /* 0x20000032ff367230 */ /* 0x000fc40000004100 */
[----:B------:R-:W-:Y:S01]  /*0b00*/  FMUL.FTZ R2, R61, -1.4426950216293334961 ;  /* 0xbfb8aa3b3d027820 */ /* 0x000fe20000410000 */
[----:B------:R-:W-:Y:S02]  /*0b10*/  HADD2.F32 R59, -RZ, R50.H1_H1 ;  /* 0x30000032ff3b7230 */ /* 0x000fe40000004100 */
[----:B------:R-:W-:Y:S01]  /*0b20*/  FMUL.FTZ R41, R58, -1.4426950216293334961 ;  /* 0xbfb8aa3b3a297820 */ /* 0x000fe20000410000 */
        /* <DEDUP_REMOVED lines=8> */
[--C-:B------:R-:W-:Y:S01]  /*0bb0*/  HADD2.F32 R67, -RZ, R7.reuse.H0_H0 ;  /* 0x20000007ff437230 */ /* 0x100fe20000004100 */
[----:B------:R-:W4:Y:S01]  /*0bc0*/  MUFU.EX2 R41, R41 ;  /* 0x0000002900297308 */ /* 0x000f220000000800 */
[----:B------:R-:W-:-:S02]  /*0bd0*/  HADD2.F32 R68, -RZ, R7.H1_H1 ;  /* 0x30000007ff447230 */ /* 0x000fc40000004100 */
[--C-:B------:R-:W-:Y:S01]  /*0be0*/  HADD2.F32 R70, -RZ, R12.reuse.H0_H0 ;  /* 0x2000000cff467230 */ /* 0x100fe20000004100 */
[----:B------:R-:W1:Y:S01]  /*0bf0*/  MUFU.EX2 R2, R2 ;  /* 0x0000000200027308 */ /* 0x000e620000000800 */
[----:B------:R-:W-:Y:S02]  /*0c00*/  HADD2.F32 R64, -RZ, R12.H1_H1 ;  /* 0x3000000cff407230 */ /* 0x000fe40000004100 */
[----:B0-----:R-:W-:Y:S01]  /*0c10*/  FADD.FTZ R3, R3, 1 ;  /* 0x3f80000003037421 */ /* 0x001fe20000010000 */
[--C-:B------:R-:W-:Y:S01]  /*0c20*/  HADD2.F32 R72, -RZ, R13.reuse.H0_H0 ;  /* 0x2000000dff487230 */ /* 0x100fe20000004100 */
[----:B------:R-:W0:Y:S01]  /*0c30*/  MUFU.EX2 R43, R43 ;  /* 0x0000002b002b7308 */ /* 0x000e220000000800 */
[----:B------:R-:W-:Y:S02]  /*0c40*/  HADD2.F32 R66, -RZ, R13.H1_H1 ;  /* 0x3000000dff427230 */ /* 0x000fe40000004100 */
        /* <DEDUP_REMOVED lines=8> */
[----:B-1----:R-:W-:Y:S01]  /*0cd0*/  FADD.FTZ R2, R2, 1 ;  /* 0x3f80000002027421 */ /* 0x002fe20000010000 */
[----:B------:R-:W-:Y:S01]  /*0ce0*/  HADD2.F32 R55, -RZ, R11.H1_H1 ;  /* 0x3000000bff377230 */ /* 0x000fe20000004100 */
[----:B------:R-:W1:Y:S01]  /*0cf0*/  MUFU.EX2 R52, R52 ;  /* 0x0000003400347308 */ /* 0x000e620000000800 */
[----:B0-----:R-:W-:-:S03]  /*0d00*/  FADD.FTZ R43, R43, 1 ;  /* 0x3f8000002b2b7421 */ /* 0x001fc60000010000 */
[----:B------:R-:W0:Y:S01]  /*0d10*/  MUFU.RCP R83, R3 ;  /* 0x0000000300537308 */ /* 0x000e220000001000 */
[----:B---3--:R-:W-:Y:S01]  /*0d20*/  FADD.FTZ R53, R53, 1 ;  /* 0x3f80000035357421 */ /* 0x008fe20000010000 */
[----:B----4-:R-:W-:-:S06]  /*0d30*/  FADD.FTZ R42, R42, 1 ;  /* 0x3f8000002a2a7421 */ /* 0x010fcc0000010000 */
[----:B------:R-:W3:Y:S01]  /*0d40*/  MUFU.RCP R85, R39 ;  /* 0x0000002700557308 */ /* 0x000ee20000001000 */
[----:B-1----:R-:W-:-:S07]  /*0d50*/  FADD.FTZ R52, R52, 1 ;  /* 0x3f80000034347421 */ /* 0x002fce0000010000 */
[----:B------:R-:W1:Y:S01]  /*0d60*/  MUFU.RCP R87, R41 ;  /* 0x0000002900577308 */ /* 0x000e620000001000 */
[----:B0-----:R-:W-:-:S04]  /*0d70*/  FADD.FTZ R3, -R83, 1 ;  /* 0x3f80000053037421 */ /* 0x001fc80000010100 */
[----:B------:R-:W-:-:S03]  /*0d80*/  FFMA.FTZ R5, R56, R3, 1 ;  /* 0x3f80000038057423 */ /* 0x000fc60000010003 */
[----:B------:R-:W0:Y:S01]  /*0d90*/  MUFU.RCP R96, R2 ;  /* 0x0000000200607308 */ /* 0x000e220000001000 */
[----:B---3--:R-:W-:-:S04]  /*0da0*/  FADD.FTZ R7, -R85, 1 ;  /* 0x3f80000055077421 */ /* 0x008fc80000010100 */
[----:B------:R-:W-:-:S03]  /*0db0*/  FFMA.FTZ R7, R0, R7, 1 ;  /* 0x3f80000000077423 */ /* 0x000fc60000010007 */
[----:B------:R-:W-:Y:S01]  /*0dc0*/  MUFU.RCP R94, R43 ;  /* 0x0000002b005e7308 */ /* 0x000fe20000001000 */
[----:B-1----:R-:W-:-:S04]  /*0dd0*/  FADD.FTZ R39, -R87, 1 ;  /* 0x3f80000057277421 */ /* 0x002fc80000010100 */
[----:B------:R-:W-:-:S03]  /*0de0*/  FFMA.FTZ R39, R58, R39, 1 ;  /* 0x3f8000003a277423 */ /* 0x000fc60000010027 */
[----:B------:R-:W-:Y:S01]  /*0df0*/  MUFU.RCP R89, R53 ;  /* 0x0000003500597308 */ /* 0x000fe20000001000 */
[----:B0-----:R-:W-:-:S04]  /*0e00*/  FADD.FTZ R2, -R96, 1 ;  /* 0x3f80000060027421 */ /* 0x001fc80000010100 */
[C---:B------:R-:W-:Y:S01]  /*0e10*/  FFMA.FTZ R2, R61.reuse, R2, 1 ;  /* 0x3f8000003d027423 */ /* 0x040fe20000010002 */
[----:B------:R-:W-:Y:S02]  /*0e20*/  FMUL.FTZ R61, R61, R96 ;  /* 0x000000603d3d7220 */ /* 0x000fe40000410000 */
[----:B------:R-:W-:Y:S08]  /*0e30*/  MUFU.RCP R81, R42 ;  /* 0x0000002a00517308 */ /* 0x000ff00000001000 */
[----:B------:R0:W1:Y:S02]  /*0e40*/  MUFU.RCP R98, R52 ;  /* 0x0000003400627308 */ /* 0x0000640000001000 */
[----:B0-----:R-:W0:Y:S01]  /*0e50*/  LDC.64 R52, c[0x0][0x558] ;  /* 0x00015600ff347b82 */ /* 0x001e220000000a00 */
[----:B--2---:R1:W-:Y:S01]  /*0e60*/  STS.128 [R38], R44 ;  /* 0x0000002c26007388 */ /* 0x0043e20000000c00 */
[----:B------:R-:W-:-:S03]  /*0e70*/  NOP ;  /* 0x0000000000007918 */ /* 0x000fc60000000000 */
[----:B------:R-:W2:Y:S01]  /*0e80*/  LDS.128 R48, [R38] ;  /* 0x0000000026307984 */ /* 0x000ea20000000c00 */
[----:B-1----:R-:W-:Y:S01]  /*0e90*/  FADD.FTZ R44, -R98, 1 ;  /* 0x3f800000622c7421 */ /* 0x002fe20000010100 */
[----:B------:R-:W-:-:S03]  /*0ea0*/  HADD2.F32 R45, -RZ, R11.H0_H0 ;  /* 0x2000000bff2d7230 */ /* 0x000fc60000004100 */
[C---:B------:R-:W-:Y:S01]  /*0eb0*/  FFMA.FTZ R44, R57.reuse, R44, 1 ;  /* 0x3f800000392c7423 */ /* 0x040fe2000001002c */
[----:B------:R-:W-:Y:S01]  /*0ec0*/  FMUL.FTZ R57, R57, R98 ;  /* 0x0000006239397220 */ /* 0x000fe20000410000 */
[--C-:B--2---:R-:W-:Y:S02]  /*0ed0*/  HADD2.F32 R63, -RZ, R48.reuse.H1_H1 ;  /* 0x30000030ff3f7230 */ /* 0x104fe40000004100 */
[--C-:B------:R-:W-:Y:S02]  /*0ee0*/  HADD2.F32 R65, -RZ, R49.reuse.H0_H0 ;  /* 0x20000031ff417230 */ /* 0x100fe40000004100 */
        /* <DEDUP_REMOVED lines=12> */
[----:B------:R-:W-:Y:S02]  /*0fb0*/  HADD2.F32 R82, -RZ, R50.H1_H1 ;  /* 0x30000032ff527230 */ /* 0x000fe40000004100 */
[----:B------:R-:W-:Y:S01]  /*0fc0*/  FMUL.FTZ R3, R96, R3 ;  /* 0x0000000360037220 */ /* 0x000fe20000410000 */
[----:B------:R-:W-:-:S02]  /*0fd0*/  HADD2.F32 R84, -RZ, R51.H0_H0 ;  /* 0x20000033ff547230 */ /* 0x000fc40000004100 */
[----:B------:R-:W-:Y:S01]  /*0fe0*/  FADD.FTZ R4, -R94, 1 ;  /* 0x3f8000005e047421 */ /* 0x000fe20000010100 */
[----:B------:R-:W-:Y:S02]  /*0ff0*/  HADD2.F32 R79, -RZ, R51.H1_H1 ;  /* 0x30000033ff4f7230 */ /* 0x000fe40000004100 */
        /* <DEDUP_REMOVED lines=22> */
[----:B------:R-:W-:Y:S01]  /*1160*/  BAR.SYNC.DEFER_BLOCKING 0x0 ;  /* 0x0000000000007b1d */ /* 0x000fe20000010000 */
[----:B------:R-:W-:Y:S01]  /*1170*/  F2FP.F16.F32.PACK_AB R50, R42, R3 ;  /* 0x000000032a32723e */ /* 0x000fe200000000ff */
[--C-:B------:R-:W-:Y:S01]  /*1180*/  HADD2.F32 R39, -RZ, R8.reuse.H0_H0 ;  /* 0x20000008ff277230 */ /* 0x100fe20000004100 */
[----:B------:R-:W-:Y:S01]  /*1190*/  F2FP.F16.F32.PACK_AB R51, R46, R41 ;  /* 0x000000292e33723e */ /* 0x000fe200000000ff */
[----:B------:R-:W-:-:S02]  /*11a0*/  HADD2.F32 R42, -RZ, R8.H1_H1 ;  /* 0x30000008ff2a7230 */ /* 0x000fc40000004100 */
[----:B------:R-:W-:Y:S02]  /*11b0*/  FMUL.FTZ R83, R56, R83 ;  /* 0x0000005338537220 */ /* 0x000fe40000410000 */
[----:B------:R-:W1:Y:S01]  /*11c0*/  LDC.64 R2, c[0x0][0x510] ;  /* 0x00014400ff027b82 */ /* 0x000e620000000a00 */
[----:B------:R-:W-:Y:S02]  /*11d0*/  HADD2.F32 R41, -RZ, R9.H0_H0 ;  /* 0x20000009ff297230 */ /* 0x000fe40000004100 */
        /* <DEDUP_REMOVED lines=16> */
[----:B------:R-:W-:-:S03]  /*12e0*/  NOP ;  /* 0x0000000000007918 */ /* 0x000fc60000000000 */
[----:B------:R-:W2:Y:S01]  /*12f0*/  LDS.128 R4, [R38] ;  /* 0x0000000026047984 */ /* 0x000ea20000000c00 */
[----:B-1----:R-:W-:-:S04]  /*1300*/  IMAD.WIDE.U32 R8, R36, R2, UR6 ;  /* 0x0000000624087e25 */ /* 0x002fc8000f8e0002 */
[----:B------:R-:W-:Y:S01]  /*1310*/  IMAD R3, R36, R3, R9 ;  /* 0x0000000324037224 */ /* 0x000fe200078e0209 */
[----:B0-----:R-:W-:-:S04]  /*1320*/  LEA R2, P0, R8, R52, 0x1 ;  /* 0x0000003408027211 */ /* 0x001fc800078008ff */
[----:B------:R-:W-:-:S03]  /*1330*/  LEA.HI.X R3, R8, R53, R3, 0x1, P0 ;  /* 0x0000003508037211 */ /* 0x000fc600000f0c03 */
[----:B------:R-:W-:-:S05]  /*1340*/  IMAD.WIDE.U32 R2, R28, 0x10, R2 ;  /* 0x000000101c027825 */ /* 0x000fca00078e0002 */
        /* <DEDUP_REMOVED lines=15> */
[----:B------:R-:W-:-:S05]  /*1440*/  F2FP.F16.F32.PACK_AB R4, R63, R4 ;  /* 0x000000043f04723e */ /* 0x000fca00000000ff */
[----:B------:R-:W-:Y:S01]  /*1450*/  STS.128 [R38], R4 ;  /* 0x0000000426007388 */ /* 0x000fe20000000c00 */
[----:B------:R-:W-:-:S03]  /*1460*/  NOP ;  /* 0x0000000000007918 */ /* 0x000fc60000000000 */
[----:B------:R-:W1:Y:S01]  /*1470*/  LDS.128 R8, [R38] ;  /* 0x0000000026087984 */ /* 0x000e620000000c00 */
[----:B0-----:R-:W-:-:S04]  /*1480*/  UIMAD.WIDE.U32 UR6, UR19, UR12, UR4 ;  /* 0x0000000c130672a5 */ /* 0x001fc8000f8e0004 */
[----:B------:R-:W-:Y:S02]  /*1490*/  UIMAD UR9, UR19, UR13, UR7 ;  /* 0x0000000d130972a4 */ /* 0x000fe4000f8e0207 */
[----:B------:R-:W-:Y:S02]  /*14a0*/  MOV R3, UR7 ;  /* 0x0000000700037c02 */ /* 0x000fe40008000f00 */
[----:B------:R-:W-:Y:S02]  /*14b0*/  MOV R2, UR6 ;  /* 0x0000000600027c02 */ /* 0x000fe40008000f00 */
[----:B------:R-:W-:-:S03]  /*14c0*/  MOV R3, UR9 ;  /* 0x0000000900037c02 */ /* 0x000fc60008000f00 */
[----:B------:R-:W-:-:S04]  /*14d0*/  IMAD.WIDE.U32 R2, R36, UR14, R2 ;  /* 0x0000000e24027c25 */ /* 0x000fc8000f8e0002 */
[----:B------:R-:W-:Y:S01]  /*14e0*/  IMAD R3, R36, UR15, R3 ;  /* 0x0000000f24037c24 */ /* 0x000fe2000f8e0203 */
[----:B------:R-:W-:-:S04]  /*14f0*/  LEA R48, P0, R2, UR20, 0x1 ;  /* 0x0000001402307c11 */ /* 0x000fc8000f8008ff */
[----:B------:R-:W-:-:S03]  /*1500*/  LEA.HI.X R49, R2, UR21, R3, 0x1, P0 ;  /* 0x0000001502317c11 */ /* 0x000fc600080f0c03 */
[----:B------:R-:W-:-:S05]  /*1510*/  IMAD.WIDE.U32 R2, R28, 0x10, R48 ;  /* 0x000000101c027825 */ /* 0x000fca00078e0030 */
[----:B-1----:R1:W-:Y:S02]  /*1520*/  STG.E.128 desc[UR16][R2.64], R8 ;  /* 0x0000000802007986 */ /* 0x0023e4000c101d10 */
.L_x_9005:
[----:B------:R-:W-:Y:S01]  /*1530*/  FFMA.FTZ R31, R0, R39, R31 ;  /* 0x00000027001f7223 */ /* 0x000fe2000001001f */
[----:B------:R-:W-:Y:S01]  /*1540*/  BAR.SYNC.DEFER_BLOCKING 0x0 ;  /* 0x0000000000007b1d */ /* 0x000fe20000010000 */
[----:B------:R-:W-:Y:S01]  /*1550*/  UISETP.GE.AND UP0, UPT, UR10, 0x1, UPT ;  /* 0x000000010a00788c */ /* 0x000fe2000bf06270 */
[----:B------:R-:W-:Y:S02]  /*1560*/  HFMA2 R54, -RZ, RZ, 0, 0 ;  /* 0x00000000ff367431 */ /* 0x000fe400000001ff */
[----:B------:R-:W-:Y:S01]  /*1570*/  FFMA.FTZ R31, R12, R42, R31 ;  /* 0x0000002a0c1f7223 */ /* 0x000fe2000001001f */
[--C-:B-----5:R-:W-:Y:S01]  /*1580*/  FADD.FTZ R65, R64, R35.reuse ;  /* 0x0000002340417221 */ /* 0x120fe20000010000 */
[--C-:B------:R-:W-:Y:S01]  /*1590*/  FADD.FTZ R67, R66, R35.reuse ;  /* 0x0000002342437221 */ /* 0x100fe20000010000 */
[----:B------:R-:W-:Y:S01]  /*15a0*/  FADD.FTZ R69, R62, R35 ;  /* 0x000000233e457221 */ /* 0x000fe20000010000 */
[----:B01----:R-:W-:Y:S01]  /*15b0*/  FFMA.FTZ R2, R14, R41, R31 ;  /* 0x000000290e027223 */ /* 0x003fe2000001001f */
[----:B------:R-:W-:-:S02]  /*15c0*/  CS2R R52, SRZ ;  /* 0x0000000000347805 */ /* 0x000fc4000001ff00 */
        /* <DEDUP_REMOVED lines=58> */
.L_x_9012:
[----:B------:R-:W-:Y:S02]  /*1970*/  MOV R2, R87 ;  /* 0x0000005700027202 */ /* 0x000fe40000000f00 */
[----:B------:R-:W-:-:S05]  /*1980*/  MOV R3, R86 ;  /* 0x0000005600037202 */ /* 0x000fca0000000f00 */
[----:B-1----:R1:W2:Y:S01]  /*1990*/  LDG.E R94, desc[UR16][R2.64] ;  /* 0x00000010025e7981 */ /* 0x0022a2000c1e1900 */
[----:B0-----:R-:W-:Y:S02]  /*19a0*/  MOV R11, R90 ;  /* 0x0000005a000b7202 */ /* 0x001fe40000000f00 */
        /* <DEDUP_REMOVED lines=44> */
.L_x_9008:
[----:B------:R1:W2:Y:S02]  /*1c70*/  LDS R114, [R73+0xc5c] ;  /* 0x000c5c0049727984 */ /* 0x0002a40000000800 */
.L_x_9009:
[----:B------:R-:W-:Y:S05]  /*1c80*/  BSYNC.RECONVERGENT B0 ;  /* 0x0000000000007941 */ /* 0x000fea0003800200 */
.L_x_9007:
        /* <DEDUP_REMOVED lines=19> */
[----:B0-----:R-:W-:Y:S01]  /*1dc0*/  FFMA.FTZ R2, R100, R101, R117 ;  /* 0x0000006564027223 */ /* 0x001fe20000010075 */
[C---:B------:R-:W-:Y:S02]  /*1dd0*/  FFMA.FTZ R10, R104.reuse, R10, R77 ;  /* 0x0000000a680a7223 */ /* 0x040fe4000001004d */
        /* <DEDUP_REMOVED lines=44> */
[----:B--2---:R-:W-:-:S05]  /*20a0*/  @!P3 FFMA.FTZ R125, R124, R111, R125 ;  /* 0x0000006f7c7db223 */ /* 0x004fca000001007d */
[----:B------:R-:W2:Y:S01]  /*20b0*/  SHFL.DOWN PT, R116, R125, 0x8, 0x1f ;  /* 0x09001f007d747f89 */ /* 0x000ea200000e0000 */
[----:B---3--:R-:W-:-:S05]  /*20c0*/  @!P3 FMUL.FTZ R101, R124, R101 ;  /* 0x000000657c65b220 */ /* 0x008fca0000410000 */
[----:B------:R-:W-:Y:S02]  /*20d0*/  @!P3 MOV R124, R101 ;  /* 0x00000065007cb202 */ /* 0x000fe40000000f00 */
[----:B------:R-:W3:Y:S01]  /*20e0*/  SHFL.UP PT, R101, R2, 0x4, RZ ;  /* 0x0480000002657989 */ /* 0x000ee200000e00ff */
[----:B------:R-:W-:-:S03]  /*20f0*/  ISETP.GT.U32.AND P3, PT, R75, 0x17, PT ;  /* 0x000000174b00780c */ /* 0x000fc60003f64070 */
[----:B------:R-:W4:Y:S01]  /*2100*/  SHFL.DOWN PT, R115, R124, 0x8, 0x1f ;  /* 0x09001f007c737f89 */ /* 0x000f2200000e0000 */
[----:B0-----:R-:W-:-:S05]  /*2110*/  FFMA.FTZ R10, R2, R10, R3 ;  /* 0x0000000a020a7223 */ /* 0x001fca0000010003 */
[----:B------:R-:W-:Y:S01]  /*2120*/  FSEL R3, R3, R10, !P1 ;  /* 0x0000000a03037208 */ /* 0x000fe20004800000 */
[----:B------:R-:W-:-:S03]  /*2130*/  HFMA2 R10, -RZ, RZ, 1.875, 0 ;  /* 0x3f800000ff0a7431 */ /* 0x000fc600000001ff */
[----:B--2---:R-:W-:Y:S01]  /*2140*/  @!P3 FFMA.FTZ R125, R124, R116, R125 ;  /* 0x000000747c7db223 */ /* 0x004fe2000001007d */
[----:B------:R-:W0:Y:S04]  /*2150*/  SHFL.UP PT, R111, R3, 0x8, RZ ;  /* 0x05000000036f7989 */ /* 0x000e2800000e00ff */
[----:B------:R-:W-:Y:S04]  /*2160*/  @P0 LDS.64 R10, [R85] ;  /* 0x00000000550a0984 */ /* 0x000fe80000000a00 */
[----:B------:R-:W2:Y:S01]  /*2170*/  SHFL.DOWN PT, R118, R125, 0x10, 0x1f ;  /* 0x0a001f007d767f89 */ /* 0x000ea200000e0000 */
[----:B---3--:R-:W-:Y:S01]  /*2180*/  @P1 FMUL.FTZ R2, R2, R101 ;  /* 0x0000006502021220 */ /* 0x008fe20000410000 */
[----:B------:R-:W-:Y:S01]  /*2190*/  ISETP.GE.AND P1, PT, R40, 0x8, PT ;  /* 0x000000082800780c */ /* 0x000fe20003f26270 */
[----:B----4-:R-:W-:-:S03]  /*21a0*/  @!P3 FMUL.FTZ R115, R124, R115 ;  /* 0x000000737c73b220 */ /* 0x010fc60000410000 */
[----:B------:R-:W3:Y:S02]  /*21b0*/  SHFL.UP PT, R101, R2, 0x8, RZ ;  /* 0x0500000002657989 */ /* 0x000ee400000e00ff */
[----:B------:R-:W-:Y:S02]  /*21c0*/  @!P3 MOV R124, R115 ;  /* 0x00000073007cb202 */ /* 0x000fe40000000f00 */
[----:B------:R-:W-:-:S03]  /*21d0*/  ISETP.GT.U32.AND P3, PT, R75, 0xf, PT ;  /* 0x0000000f4b00780c */ /* 0x000fc60003f64070 */
[----:B------:R-:W4:Y:S01]  /*21e0*/  SHFL.DOWN PT, R119, R124, 0x10, 0x1f ;  /* 0x0a001f007c777f89 */ /* 0x000f2200000e0000 */
[----:B0-----:R-:W-:-:S05]  /*21f0*/  FFMA.FTZ R116, R2, R111, R3 ;  /* 0x0000006f02747223 */ /* 0x001fca0000010003 */
[----:B------:R-:W-:-:S04]  /*2200*/  FSEL R3, R3, R116, !P1 ;  /* 0x0000007403037208 */ /* 0x000fc80004800000 */
[----:B--2---:R-:W-:Y:S01]  /*2210*/  @!P3 FFMA.FTZ R125, R124, R118, R125 ;  /* 0x000000767c7db223 */ /* 0x004fe2000001007d */
[----:B------:R-:W0:Y:S01]  /*2220*/  SHFL.UP PT, R115, R3, 0x10, RZ ;  /* 0x0600000003737989 */ /* 0x000e2200000e00ff */
[----:B---3--:R-:W-:-:S03]  /*2230*/  @P1 FMUL.FTZ R2, R2, R101 ;  /* 0x0000006502021220 */ /* 0x008fc60000410000 */
[----:B------:R-:W-:Y:S01]  /*2240*/  SHFL.DOWN PT, R118, R125, 0x1, 0x1f ;  /* 0x08201f007d767f89 */ /* 0x000fe200000e0000 */
[----:B------:R-:W-:-:S03]  /*2250*/  ISETP.GE.AND P1, PT, R40, 0x10, PT ;  /* 0x000000102800780c */ /* 0x000fc60003f26270 */
[----:B------:R-:W2:Y:S01]  /*2260*/  SHFL.UP PT, R111, R2, 0x10, RZ ;  /* 0x06000000026f7989 */ /* 0x000ea200000e00ff */
[----:B----4-:R-:W-:-:S03]  /*2270*/  @!P3 FMUL.FTZ R101, R124, R119 ;  /* 0x000000777c65b220 */ /* 0x010fc60000410000 */
[----:B------:R-:W-:Y:S02]  /*2280*/  SHFL.IDX PT, R116, R11, RZ, 0x1f ;  /* 0x00001fff0b747589 */ /* 0x000fe400000e0000 */
[----:B------:R-:W-:Y:S02]  /*2290*/  @!P3 MOV R124, R101 ;  /* 0x00000065007cb202 */ /* 0x000fe40000000f00 */
[----:B------:R-:W-:Y:S01]  /*22a0*/  SHFL.IDX PT, R125, R125, RZ, 0x1f ;  /* 0x00001fff7d7d7589 */ /* 0x000fe200000e0000 */
[----:B------:R-:W-:-:S03]  /*22b0*/  ISETP.NE.AND P3, PT, R28, 0x1f, PT ;  /* 0x0000001f1c00780c */ /* 0x000fc60003f65270 */
[----:B------:R-:W3:Y:S01]  /*22c0*/  SHFL.DOWN PT, R101, R124, 0x1, 0x1f ;  /* 0x08201f007c657f89 */ /* 0x000ee200000e0000 */
[----:B0-----:R-:W-:-:S03]  /*22d0*/  FFMA.FTZ R120, R2, R115, R3 ;  /* 0x0000007302787223 */ /* 0x001fc60000010003 */
[----:B------:R-:W0:Y:S02]  /*22e0*/  SHFL.IDX PT, R124, R124, RZ, 0x1f ;  /* 0x00001fff7c7c7589 */ /* 0x000e2400000e0000 */
[----:B------:R-:W-:Y:S01]  /*22f0*/  FSEL R120, R3, R120, !P1 ;  /* 0x0000007803787208 */ /* 0x000fe20004800000 */
[----:B--2---:R-:W-:Y:S01]  /*2300*/  @P1 FMUL.FTZ R2, R2, R111 ;  /* 0x0000006f02021220 */ /* 0x004fe20000410000 */
        /* <DEDUP_REMOVED lines=8> */
[----:B------:R-:W-:-:S04]  /*2390*/  FFMA.FTZ R101, R109, R97, R112 ;  /* 0x000000616d657223 */ /* 0x000fc80000010070 */
[-C--:B------:R-:W-:Y:S01]  /*23a0*/  FFMA.FTZ R107, R96, R101.reuse, R107 ;  /* 0x00000065606b7223 */ /* 0x080fe2000001006b */
[----:B------:R-:W-:Y:S01]  /*23b0*/  FMUL.FTZ R118, R76, R101 ;  /* 0x000000654c767220 */ /* 0x000fe20000410000 */
[----:B------:R0:W-:Y:S02]  /*23c0*/  @!P3 STS.64 [R85], R10 ;  /* 0x0000000a5500b388 */ /* 0x0001e40000000a00 */
[-C--:B------:R-:W-:Y:S01]  /*23d0*/  FFMA.FTZ R115, R123, R107.reuse, R110 ;  /* 0x0000006b7b737223 */ /* 0x080fe2000001006e */
[----:B------:R-:W-:Y:S01]  /*23e0*/  FMUL.FTZ R116, R69, R107 ;  /* 0x0000006b45747220 */ /* 0x000fe20000410000 */
[----:B------:R-:W-:Y:S02]  /*23f0*/  FADD.FTZ R63, R118, R63 ;  /* 0x0000003f763f7221 */ /* 0x000fe40000010000 */
[-C--:B------:R-:W-:Y:S01]  /*2400*/  FFMA.FTZ R113, R98, R115.reuse, R113 ;  /* 0x0000007362717223 */ /* 0x080fe20000010071 */
[----:B------:R-:W-:Y:S01]  /*2410*/  FMUL.FTZ R121, R74, R115 ;  /* 0x000000734a797220 */ /* 0x000fe20000410000 */
[----:B------:R-:W-:-:S02]  /*2420*/  FADD.FTZ R61, R116, R61 ;  /* 0x0000003d743d7221 */ /* 0x000fc40000010000 */
[----:B------:R-:W-:Y:S01]  /*2430*/  FFMA.FTZ R117, R100, R113, R117 ;  /* 0x0000007164757223 */ /* 0x000fe20000010075 */
[----:B------:R-:W-:-:S03]  /*2440*/  FADD.FTZ R66, R121, R66 ;  /* 0x0000004279427221 */ /* 0x000fc60000010000 */
[-C--:B------:R-:W-:Y:S01]  /*2450*/  FFMA.FTZ R103, R104, R117.reuse, R103 ;  /* 0x0000007568677223 */ /* 0x080fe20000010067 */
[----:B------:R-:W-:-:S03]  /*2460*/  FMUL.FTZ R114, R72, R117 ;  /* 0x0000007548727220 */ /* 0x000fc60000410000 */
[-C--:B------:R-:W-:Y:S01]  /*2470*/  FMUL.FTZ R119, R65, R103.reuse ;  /* 0x0000006741777220 */ /* 0x080fe20000410000 */
[----:B0-----:R-:W-:Y:S01]  /*2480*/  FMUL.FTZ R11, R94, R103 ;  /* 0x000000675e0b7220 */ /* 0x001fe20000410000 */
[----:B------:R-:W-:Y:S02]  /*2490*/  FADD.FTZ R59, R114, R59 ;  /* 0x0000003b723b7221 */ /* 0x000fe40000010000 */
[----:B------:R-:W-:Y:S01]  /*24a0*/  FADD.FTZ R62, R119, R62 ;  /* 0x0000003e773e7221 */ /* 0x000fe20000010000 */
[----:B-----5:R-:W0:Y:S02]  /*24b0*/  SHFL.IDX PT, R3, R105, RZ, 0x1f ;  /* 0x00001fff69037589 */ /* 0x020e2400000e0000 */
[----:B0-----:R-:W-:Y:S01]  /*24c0*/  @P2 FFMA.FTZ R3, R2, R3, R111 ;  /* 0x0000000302032223 */ /* 0x001fe2000001006f */
[----:B------:R-:W-:Y:S01]  /*24d0*/  FMUL.FTZ R111, R67, R113 ;  /* 0x00000071436f7220 */ /* 0x000fe20000410000 */
[----:B------:R-:W-:Y:S02]  /*24e0*/  ISETP.GT.AND P2, PT, R40, 0x1b, PT ;  /* 0x0000001b2800780c */ /* 0x000fe40003f44270 */
[----:B------:R-:W-:Y:S01]  /*24f0*/  FFMA.FTZ R108, R108, R3, R71 ;  /* 0x000000036c6c7223 */ /* 0x000fe20000010047 */
[----:B------:R-:W-:-:S03]  /*2500*/  FADD.FTZ R64, R111, R64 ;  /* 0x000000406f407221 */ /* 0x000fc60000010000 */
        /* <DEDUP_REMOVED lines=10> */
[----:B------:R-:W-:Y:S01]  /*25b0*/  FADD.FTZ R112, -R77, R104 ;  /* 0x000000684d707221 */ /* 0x000fe20000010100 */
[----:B------:R-:W-:Y:S01]  /*25c0*/  FFMA.FTZ R100, R2, R105, RZ ;  /* 0x0000006902647223 */ /* 0x000fe200000100ff */
[-C--:B------:R-:W-:Y:S01]  /*25d0*/  FFMA.FTZ R98, R98, R110.reuse, R81 ;  /* 0x0000006e62627223 */ /* 0x080fe20000010051 */
[----:B------:R-:W-:Y:S01]  /*25e0*/  FFMA.FTZ R104, R13, R110, R102 ;  /* 0x0000006e0d687223 */ /* 0x000fe20000010066 */
[----:B------:R-:W-:Y:S01]  /*25f0*/  FADD.FTZ R102, -R79, R110 ;  /* 0x0000006e4f667221 */ /* 0x000fe20000010100 */
[----:B------:R-:W-:Y:S01]  /*2600*/  FFMA.FTZ R3, R119, R108, R100 ;  /* 0x0000006c77037223 */ /* 0x000fe20000010064 */
[----:B------:R-:W-:Y:S01]  /*2610*/  FADD.FTZ R57, R2, R57 ;  /* 0x0000003902397221 */ /* 0x000fe20000010000 */
[----:B------:R-:W-:Y:S01]  /*2620*/  FFMA.FTZ R110, R56, R98, R104 ;  /* 0x00000062386e7223 */ /* 0x000fe20000010068 */
[----:B------:R-:W-:Y:S01]  /*2630*/  FADD.FTZ R104, -R81, R98 ;  /* 0x0000006251687221 */ /* 0x000fe20000010100 */
[----:B------:R-:W-:Y:S01]  /*2640*/  FFMA.FTZ R100, R114, R112, R3 ;  /* 0x0000007072647223 */ /* 0x000fe20000010003 */
[----:B------:R-:W-:-:S03]  /*2650*/  FFMA.FTZ R3, R123, R98, R82 ;  /* 0x000000627b037223 */ /* 0x000fc60000010052 */
        /* <DEDUP_REMOVED lines=17> */
[----:B------:R-:W-:Y:S01]  /*2770*/  FMUL.FTZ R109, R94, R117 ;  /* 0x000000755e6d7220 */ /* 0x000fe20000410000 */
[----:B------:R-:W-:-:S03]  /*2780*/  FMUL.FTZ R121, R102, R121 ;  /* 0x0000007966797220 */ /* 0x000fc60000410000 */
[----:B------:R-:W2:Y:S01]  /*2790*/  SHFL.DOWN PT, R120, R3, 0x1, 0x1f ;  /* 0x08201f0003787f89 */ /* 0x000ea200000e0000 */
        /* <DEDUP_REMOVED lines=10> */
[----:B------:R-:W-:-:S02]  /*2840*/  FFMA.FTZ R2, R42, R103, R109 ;  /* 0x000000672a027223 */ /* 0x000fc4000001006d */
[----:B------:R-:W-:Y:S01]  /*2850*/  FADD.FTZ R52, R111, R52 ;  /* 0x000000346f347221 */ /* 0x000fe20000010000 */
[----:B------:R-:W-:Y:S01]  /*2860*/  FMUL.FTZ R98, R98, R107 ;  /* 0x0000006b62627220 */ /* 0x000fe20000410000 */
[----:B------:R-:W-:Y:S01]  /*2870*/  FMUL.FTZ R107, R94, R97 ;  /* 0x000000615e6b7220 */ /* 0x000fe20000410000 */
[----:B------:R-:W-:Y:S01]  /*2880*/  FADD.FTZ R47, R2, R47 ;  /* 0x0000002f022f7221 */ /* 0x000fe20000010000 */
[----:B0-----:R-:W-:Y:S01]  /*2890*/  @!P1 FADD.FTZ R96, R96, R123 ;  /* 0x0000007b60609221 */ /* 0x001fe20000010000 */
[----:B------:R-:W-:Y:S01]  /*28a0*/  FFMA.FTZ R98, R45, R101, R98 ;  /* 0x000000652d627223 */ /* 0x000fe20000010062 */
[----:B------:R-:W-:-:S03]  /*28b0*/  FMUL.FTZ R100, R100, R107 ;  /* 0x0000006b64647220 */ /* 0x000fc60000410000 */
[----:B------:R-:W0:Y:S01]  /*28c0*/  SHFL.DOWN PT, R123, R96, 0x2, 0x1f ;  /* 0x08401f00607b7f89 */ /* 0x000e2200000e0000 */
[----:B--2---:R-:W-:Y:S01]  /*28d0*/  @!P1 FADD.FTZ R3, R3, R120 ;  /* 0x0000007803039221 */ /* 0x004fe20000010000 */
[----:B------:R-:W-:Y:S01]  /*28e0*/  ISETP.GT.AND P1, PT, R40, 0x1d, PT ;  /* 0x0000001d2800780c */ /* 0x000fe20003f24270 */
[----:B------:R-:W-:Y:S01]  /*28f0*/  FFMA.FTZ R97, R55, R97, R100 ;  /* 0x0000006137617223 */ /* 0x000fe20000010064 */
[----:B------:R-:W-:Y:S02]  /*2900*/  FADD.FTZ R53, R98, R53 ;  /* 0x0000003562357221 */ /* 0x000fe40000010000 */
[----:B------:R-:W2:Y:S01]  /*2910*/  SHFL.DOWN PT, R120, R3, 0x2, 0x1f ;  /* 0x08401f0003787f89 */ /* 0x000ea200000e0000 */
[----:B------:R-:W-:-:S08]  /*2920*/  FADD.FTZ R54, R97, R54 ;  /* 0x0000003661367221 */ /* 0x000fd00000010000 */
[----:B0-----:R-:W-:-:S05]  /*2930*/  @!P1 FADD.FTZ R96, R96, R123 ;  /* 0x0000007b60609221 */ /* 0x001fca0000010000 */
[----:B------:R-:W0:Y:S01]  /*2940*/  SHFL.DOWN PT, R123, R96, 0x4, 0x1f ;  /* 0x08801f00607b7f89 */ /* 0x000e2200000e0000 */
[----:B--2---:R-:W-:Y:S01]  /*2950*/  @!P1 FADD.FTZ R3, R3, R120 ;  /* 0x0000007803039221 */ /* 0x004fe20000010000 */
[----:B------:R-:W-:-:S04]  /*2960*/  ISETP.NE.AND P1, PT, R40, RZ, PT ;  /* 0x000000ff2800720c */ /* 0x000fc80003f25270 */
[----:B------:R-:W2:Y:S09]  /*2970*/  SHFL.DOWN PT, R122, R3, 0x4, 0x1f ;  /* 0x08801f00037a7f89 */ /* 0x000eb200000e0000 */
[----:B------:R-:W3:Y:S01]  /*2980*/  @!P1 S2R R120, SR_CgaCtaId ;  /* 0x0000000000789919 */ /* 0x000ee20000008800 */
[----:B------:R-:W-:Y:S01]  /*2990*/  @!P1 MOV R125, 0x400 ;  /* 0x00000400007d9802 */ /* 0x000fe20000000f00 */
[----:B0-----:R-:W-:-:S05]  /*29a0*/  @!P2 FADD.FTZ R96, R96, R123 ;  /* 0x0000007b6060a221 */ /* 0x001fca0000010000 */
[----:B------:R-:W0:Y:S01]  /*29b0*/  SHFL.DOWN PT, R123, R96, 0x8, 0x1f ;  /* 0x09001f00607b7f89 */ /* 0x000e2200000e0000 */
[----:B--2---:R-:W-:Y:S01]  /*29c0*/  @!P2 FADD.FTZ R3, R3, R122 ;  /* 0x0000007a0303a221 */ /* 0x004fe20000010000 */
[----:B------:R-:W-:-:S04]  /*29d0*/  ISETP.GT.AND P2, PT, R40, 0x17, PT ;  /* 0x000000172800780c */ /* 0x000fc80003f44270 */
[----:B------:R-:W2:Y:S01]  /*29e0*/  SHFL.DOWN PT, R122, R3, 0x8, 0x1f ;  /* 0x09001f00037a7f89 */ /* 0x000ea200000e0000 */
[----:B---3--:R-:W-:Y:S01]  /*29f0*/  @!P1 LEA R19, R120, R125, 0x18 ;  /* 0x0000007d78139211 */ /* 0x008fe200078ec0ff */
[----:B------:R-:W-:-:S04]  /*2a00*/  FMUL.FTZ R125, R94, R115 ;  /* 0x000000735e7d7220 */ /* 0x000fc80000410000 */
[----:B------:R-:W-:-:S03]  /*2a10*/  FMUL.FTZ R104, R104, R125 ;  /* 0x0000007d68687220 */ /* 0x000fc60000410000 */
[----:B0-----:R-:W-:Y:S01]  /*2a20*/  @!P2 FADD.FTZ R96, R96, R123 ;  /* 0x0000007b6060a221 */ /* 0x001fe20000010000 */
[----:B------:R-:W-:-:S04]  /*2a30*/  FFMA.FTZ R104, R43, R115, R104 ;  /* 0x000000732b687223 */ /* 0x000fc80000010068 */
[----:B------:R-:W0:Y:S01]  /*2a40*/  SHFL.DOWN PT, R123, R96, 0x10, 0x1f ;  /* 0x0a001f00607b7f89 */ /* 0x000e2200000e0000 */
[----:B--2---:R-:W-:Y:S01]  /*2a50*/  @!P2 FADD.FTZ R3, R3, R122 ;  /* 0x0000007a0303a221 */ /* 0x004fe20000010000 */
[----:B------:R-:W-:Y:S01]  /*2a60*/  ISETP.GT.AND P2, PT, R40, 0xf, PT ;  /* 0x0000000f2800780c */ /* 0x000fe20003f44270 */
[----:B------:R-:W-:-:S03]  /*2a70*/  FADD.FTZ R51, R104, R51 ;  /* 0x0000003368337221 */ /* 0x000fc60000010000 */
[----:B------:R-:W2:Y:S01]  /*2a80*/  SHFL.DOWN PT, R120, R3, 0x10, 0x1f ;  /* 0x0a001f0003787f89 */ /* 0x000ea200000e0000 */
[----:B0-----:R-:W-:-:S05]  /*2a90*/  FADD.FTZ R11, R96, R123 ;  /* 0x0000007b600b7221 */ /* 0x001fca0000010000 */
[----:B------:R-:W-:Y:S01]  /*2aa0*/  FSEL R113, R96, R11, P2 ;  /* 0x0000000b60717208 */ /* 0x000fe20001000000 */
[----:B------:R-:W-:Y:S01]  /*2ab0*/  FMUL.FTZ R96, R94, R99 ;  /* 0x000000635e607220 */ /* 0x000fe20000410000 */
[----:B--2---:R-:W-:-:S03]  /*2ac0*/  FADD.FTZ R10, R3, R120 ;  /* 0x00000078030a7221 */ /* 0x004fc60000010000 */
        /* <DEDUP_REMOVED lines=8> */
[----:B------:R-:W2:Y:S04]  /*2b50*/  @P1 LDS R2, [R92+0x18d8] ;  /* 0x0018d8005c021984 */ /* 0x000ea80000000800 */
[----:B0-----:R-:W0:Y:S01]  /*2b60*/  @P1 LDS R10, [R92+0x14d8] ;  /* 0x0014d8005c0a1984 */ /* 0x001e220000000800 */
[----:B--2---:R-:W-:Y:S01]  /*2b70*/  @P1 FADD.FTZ R11, R113, R2 ;  /* 0x00000002710b1221 */ /* 0x004fe20000010000 */
[----:B0-----:R-:W-:-:S04]  /*2b80*/  @P1 FADD.FTZ R3, R3, R10 ;  /* 0x0000000a03031221 */ /* 0x001fc80000010000 */
[----:B------:R2:W-:Y:S04]  /*2b90*/  @P1 STS [R92+0x18d8], R11 ;  /* 0x0018d80b5c001388 */ /* 0x0005e80000000800 */
[----:B------:R2:W-:Y:S04]  /*2ba0*/  STS [R92+0x14d8], R3 ;  /* 0x0014d8035c007388 */ /* 0x0005e80000000800 */
[----:B------:R2:W-:Y:S02]  /*2bb0*/  @!P1 STS [R92+0x18d8], R113 ;  /* 0x0018d8715c009388 */ /* 0x0005e40000000800 */
.L_x_9011:
[----:B------:R-:W-:Y:S05]  /*2bc0*/  BSYNC.RECONVERGENT B0 ;  /* 0x0000000000007941 */ /* 0x000fea0003800200 */
.L_x_9010:
[----:B------:R-:W-:Y:S01]  /*2bd0*/  UIADD3 UR11, UPT, UPT, UR11, 0x1, URZ ;  /* 0x000000010b0b7890 */ /* 0x000fe2000fffe0ff */
[----:B------:R-:W-:Y:S02]  /*2be0*/  LEA R91, P1, R4, R91, 0x2 ;  /* 0x0000005b045b7211 */ /* 0x000fe400078210ff */
[----:B------:R-:W-:Y:S01]  /*2bf0*/  LEA R89, P2, R6, R89, 0x2 ;  /* 0x0000005906597211 */ /* 0x000fe200078410ff */
[----:B------:R-:W-:Y:S01]  /*2c00*/  UISETP.NE.AND UP0, UPT, UR11, URZ, UPT ;  /* 0x000000ff0b00728c */ /* 0x000fe2000bf05270 */
[----:B------:R-:W-:Y:S02]  /*2c10*/  LEA R87, P3, R8, R87, 0x2 ;  /* 0x0000005708577211 */ /* 0x000fe400078610ff */
[----:B--2---:R-:W-:Y:S02]  /*2c20*/  IADD3 R92, PT, PT, R92, 0x4, RZ ;  /* 0x000000045c5c7810 */ /* 0x004fe40007ffe0ff */
[----:B------:R-:W-:Y:S02]  /*2c30*/  IADD3 R85, PT, PT, R85, 0x8, RZ ;  /* 0x0000000855557810 */ /* 0x000fe40007ffe0ff */
[----:B------:R-:W-:-:S02]  /*2c40*/  IADD3 R95, PT, PT, R95, 0x1, RZ ;  /* 0x000000015f5f7810 */ /* 0x000fc40007ffe0ff */
[----:B------:R-:W-:Y:S02]  /*2c50*/  IADD3 R93, PT, PT, R93, 0x1, RZ ;  /* 0x000000015d5d7810 */ /* 0x000fe40007ffe0ff */
[----:B------:R-:W-:Y:S02]  /*2c60*/  IADD3.X R90, PT, PT, R90, R5, RZ, P1, !PT ;  /* 0x000000055a5a7210 */ /* 0x000fe40000ffe4ff */
[----:B------:R-:W-:Y:S02]  /*2c70*/  IADD3.X R88, PT, PT, R88, R7, RZ, P2, !PT ;  /* 0x0000000758587210 */ /* 0x000fe400017fe4ff */
[----:B------:R-:W-:Y:S01]  /*2c80*/  IADD3.X R86, PT, PT, R86, R9, RZ, P3, !PT ;  /* 0x0000000956567210 */ /* 0x000fe20001ffe4ff */
[----:B------:R-:W-:Y:S06]  /*2c90*/  BRA.U UP0, `(.L_x_9012) ;  /* 0xffffffed00347547 */ /* 0x000fec000b83ffff */
.L_x_9006:
[----:B------:R-:W-:Y:S01]  /*2ca0*/  BAR.SYNC.DEFER_BLOCKING 0x0 ;  /* 0x0000000000007b1d */ /* 0x000fe20000010000 */
[----:B0-----:R-:W-:Y:S01]  /*2cb0*/  F2FP.F16.F32.PACK_AB R11, R68, R63 ;  /* 0x0000003f440b723e */ /* 0x001fe200000000ff */
[----:B------:R-:W-:Y:S01]  /*2cc0*/  UISETP.GT.AND UP0, UPT, UR8, 0x1, UPT ;  /* 0x000000010800788c */ /* 0x000fe2000bf04270 */
[----:B------:R-:W-:Y:S02]  /*2cd0*/  F2FP.F16.F32.PACK_AB R10, R61, R66 ;  /* 0x000000423d0a723e */ /* 0x000fe400000000ff */
[----:B------:R-:W-:Y:S01]  /*2ce0*/  F2FP.F16.F32.PACK_AB R9, R64, R59 ;  /* 0x0000003b4009723e */ /* 0x000fe200000000ff */
[----:B------:R-:W0:Y:S01]  /*2cf0*/  LDCU.64 UR10, c[0x0][0x4f8] ;  /* 0x00009f00ff0a77ac */ /* 0x000e220008000a00 */
[----:B------:R-:W-:Y:S01]  /*2d00*/  F2FP.F16.F32.PACK_AB R8, R62, R57 ;  /* 0x000000393e08723e */ /* 0x000fe200000000ff */
[----:B------:R-:W2:Y:S01]  /*2d10*/  LDC.64 R12, c[0x0][0x500] ;  /* 0x00014000ff0c7b82 */ /* 0x000ea20000000a00 */
[----:B------:R-:W-:Y:S01]  /*2d20*/  IADD3 R22, P1, PT, R22, -0x200, RZ ;  /* 0xfffffe0016167810 */ /* 0x000fe20007f3e0ff */
[----:B------:R-:W-:Y:S01]  /*2d30*/  UMOV UR5, URZ ;  /* 0x000000ff00057c82 */ /* 0x000fe20008000000 */
[----:B------:R-:W-:Y:S01]  /*2d40*/  IADD3 R24, P2, PT, R24, -0x200, RZ ;  /* 0xfffffe0018187810 */ /* 0x000fe20007f5e0ff */
[----:B------:R-:W-:Y:S01]  /*2d50*/  UMOV UR8, UR18 ;  /* 0x0000001200087c82 */ /* 0x000fe20008000000 */
[----:B------:R-:W-:-:S02]  /*2d60*/  IADD3.X R23, PT, PT, R23, -0x1, RZ, P1, !PT ;  /* 0xffffffff17177810 */ /* 0x000fc40000ffe4ff */
[----:B------:R-:W-:Y:S01]  /*2d70*/  IADD3.X R25, PT, PT, R25, -0x1, RZ, P2, !PT ;  /* 0xffffffff19197810 */ /* 0x000fe200017fe4ff */
[----:B------:R-:W3:Y:S01]  /*2d80*/  LDC.64 R14, c[0x0][0x550] ;  /* 0x00015400ff0e7b82 */ /* 0x000ee20000000a00 */
[----:B------:R4:W-:Y:S01]  /*2d90*/  STS.128 [R38], R8 ;  /* 0x0000000826007388 */ /* 0x0009e20000000c00 */
[----:B------:R-:W-:-:S03]  /*2da0*/  NOP ;  /* 0x0000000000007918 */ /* 0x000fc60000000000 */
[----:B------:R-:W5:Y:S01]  /*2db0*/  LDS.128 R4, [R38] ;  /* 0x0000000026047984 */ /* 0x000f620000000c00 */
[----:B0-----:R-:W-:Y:S02]  /*2dc0*/  UIMAD.WIDE.U32 UR6, UR19, UR10, UR4 ;  /* 0x0000000a130672a5 */ /* 0x001fe4000f8e0004 */
[----:B------:R-:W0:Y:S02]  /*2dd0*/  LDC.64 R40, c[0x0][0x520] ;  /* 0x00014800ff287b82 */ /* 0x000e240000000a00 */
[----:B------:R-:W-:Y:S01]  /*2de0*/  UIMAD UR7, UR19, UR11, UR7 ;  /* 0x0000000b130772a4 */ /* 0x000fe2000f8e0207 */
[----:B----4-:R-:W-:-:S05]  /*2df0*/  F2FP.F16.F32.PACK_AB R11, R54, R53 ;  /* 0x00000035360b723e */ /* 0x010fca00000000ff */
[----:B------:R-:W4:Y:S01]  /*2e00*/  LDC.64 R42, c[0x0][0x560] ;  /* 0x00015800ff2a7b82 */ /* 0x000f220000000a00 */
[----:B--2---:R-:W-:Y:S01]  /*2e10*/  IMAD.WIDE.U32 R2, R36, R12, UR6 ;  /* 0x0000000624027e25 */ /* 0x004fe2000f8e000c */
[----:B------:R-:W-:Y:S02]  /*2e20*/  F2FP.F16.F32.PACK_AB R10, R52, R51 ;  /* 0x00000033340a723e */ /* 0x000fe400000000ff */
[----:B------:R-:W-:Y:S01]  /*2e30*/  F2FP.F16.F32.PACK_AB R9, R50, R49 ;  /* 0x000000313209723e */ /* 0x000fe200000000ff */
[----:B------:R-:W-:Y:S01]  /*2e40*/  IMAD R0, R36, R13, R3 ;  /* 0x0000000d24007224 */ /* 0x000fe200078e0203 */
[C---:B---3--:R-:W-:Y:S01]  /*2e50*/  LEA R12, P0, R2.reuse, R14, 0x1 ;  /* 0x0000000e020c7211 */ /* 0x048fe200078008ff */
[----:B------:R-:W2:Y:S01]  /*2e60*/  LDCU.64 UR6, c[0x0][0x518] ;  /* 0x0000a300ff0677ac */ /* 0x000ea20008000a00 */
[----:B------:R-:W-:Y:S01]  /*2e70*/  F2FP.F16.F32.PACK_AB R8, R47, R48 ;  /* 0x000000302f08723e */ /* 0x000fe200000000ff */
[----:B------:R-:W-:Y:S01]  /*2e80*/  FADD.FTZ R48, R29, R48 ;  /* 0x000000301d307221 */ /* 0x000fe20000010000 */
[----:B------:R-:W-:-:S03]  /*2e90*/  LEA.HI.X R13, R2, R15, R0, 0x1, P0 ;  /* 0x0000000f020d7211 */ /* 0x000fc600000f0c00 */
[----:B------:R-:W-:Y:S01]  /*2ea0*/  FADD.FTZ R48, R48, R47 ;  /* 0x0000002f30307221 */ /* 0x000fe20000010000 */
[----:B------:R-:W-:-:S04]  /*2eb0*/  IMAD.WIDE.U32 R2, R28, 0x10, R12 ;  /* 0x000000101c027825 */ /* 0x000fc800078e000c */
[----:B------:R-:W-:-:S04]  /*2ec0*/  FADD.FTZ R49, R48, R49 ;  /* 0x0000003130317221 */ /* 0x000fc80000010000 */
[----:B------:R-:W-:Y:S01]  /*2ed0*/  FADD.FTZ R50, R49, R50 ;  /* 0x0000003231327221 */ /* 0x000fe20000010000 */
[----:B--2---:R-:W-:-:S03]  /*2ee0*/  UIMAD.WIDE.U32 UR4, UR19, UR6, UR4 ;  /* 0x00000006130472a5 */ /* 0x004fc6000f8e0004 */
[----:B------:R-:W-:Y:S01]  /*2ef0*/  FADD.FTZ R51, R50, R51 ;  /* 0x0000003332337221 */ /* 0x000fe20000010000 */
[----:B------:R-:W-:Y:S01]  /*2f00*/  UIMAD UR5, UR19, UR7, UR5 ;  /* 0x00000007130572a4 */ /* 0x000fe2000f8e0205 */
[----:B-----5:R0:W-:Y:S02]  /*2f10*/  STG.E.128 desc[UR16][R2.64], R4 ;  /* 0x0000000402007986 */ /* 0x0201e4000c101d10 */
[----:B------:R-:W-:Y:S01]  /*2f20*/  FADD.FTZ R52, R51, R52 ;  /* 0x0000003433347221 */ /* 0x000fe20000010000 */
[----:B------:R-:W-:Y:S03]  /*2f30*/  BAR.SYNC.DEFER_BLOCKING 0x0 ;  /* 0x0000000000007b1d */ /* 0x000fe60000010000 */
[----:B------:R-:W-:-:S04]  /*2f40*/  FADD.FTZ R29, R52, R53 ;  /* 0x00000035341d7221 */ /* 0x000fc80000010000 */
[----:B------:R-:W-:Y:S01]  /*2f50*/  FADD.FTZ R29, R29, R54 ;  /* 0x000000361d1d7221 */ /* 0x000fe20000010000 */
[----:B0-----:R-:W-:-:S04]  /*2f60*/  IMAD.WIDE.U32 R2, R36, R40, UR4 ;  /* 0x0000000424027e25 */ /* 0x001fc8000f8e0028 */
[----:B------:R-:W-:Y:S01]  /*2f70*/  IMAD R0, R36, R41, R3 ;  /* 0x0000002924007224 */ /* 0x000fe200078e0203 */
[----:B----4-:R-:W-:-:S04]  /*2f80*/  LEA R4, P0, R2, R42, 0x1 ;  /* 0x0000002a02047211 */ /* 0x010fc800078008ff */
        /* <DEDUP_REMOVED lines=9> */
.L_x_9004:
[----:B------:R-:W2:Y:S01]  /*3020*/  LDC.64 R6, c[0x0][0x548] ;  /* 0x00015200ff067b82 */ /* 0x000ea20000000a00 */
[----:B------:R-:W3:Y:S01]  /*3030*/  S2R R19, SR_TID.X ;  /* 0x0000000000137919 */ /* 0x000ee20000002100 */
[----:B------:R-:W3:Y:S06]  /*3040*/  LDCU UR7, c[0x0][0x38c] ;  /* 0x00007180ff0777ac */ /* 0x000eec0008000800 */
[----:B------:R-:W4:Y:S01]  /*3050*/  LDC.64 R8, c[0x0][0x568] ;  /* 0x00015a00ff087b82 */ /* 0x000f220000000a00 */
[----:B--2---:R-:W-:-:S04]  /*3060*/  ISETP.NE.U32.AND P1, PT, R6, RZ, PT ;  /* 0x000000ff0600720c */ /* 0x004fc80003f25070 */
[----:B------:R-:W-:Y:S02]  /*3070*/  ISETP.NE.AND.EX P1, PT, R7, RZ, PT, P1 ;  /* 0x000000ff0700720c */ /* 0x000fe40003f25310 */
[----:B----4-:R-:W-:Y:S02]  /*3080*/  ISETP.NE.U32.AND P0, PT, R8, RZ, PT ;  /* 0x000000ff0800720c */ /* 0x010fe40003f05070 */
[----:B---3--:R-:W-:Y:S02]  /*3090*/  ISETP.GE.AND P2, PT, R19, UR7, PT ;  /* 0x0000000713007c0c */ /* 0x008fe4000bf46270 */
[----:B------:R-:W-:-:S07]  /*30a0*/  ISETP.NE.AND.EX P0, PT, R9, RZ, PT, P0 ;  /* 0x000000ff0900720c */ /* 0x000fce0003f05300 */
[----:B------:R-:W-:Y:S06]  /*30b0*/  @!P1 BRA `(.L_x_9014) ;  /* 0x0000000000649947 */ /* 0x000fec0003800000 */
[----:B------:R-:W2:Y:S01]  /*30c0*/  SHFL.DOWN P1, R0, R31, 0x1, 0x1f ;  /* 0x08201f001f007f89 */ /* 0x000ea20000020000 */
[----:B------:R-:W-:Y:S01]  /*30d0*/  BSSY.RECONVERGENT B0, `(.L_x_9014) ;  /* 0x0000017000007945 */ /* 0x000fe20003800200 */
[----:B------:R-:W3:Y:S01]  /*30e0*/  S2R R4, SR_LANEID ;  /* 0x0000000000047919 */ /* 0x000ee20000000000 */
[----:B------:R-:W4:Y:S01]  /*30f0*/  S2R R10, SR_TID.X ;  /* 0x00000000000a7919 */ /* 0x000f220000002100 */
[----:B--2---:R-:W-:-:S05]  /*3100*/  @P1 FADD R0, R0, R31 ;  /* 0x0000001f00001221 */ /* 0x004fca0000000000 */
[----:B0-----:R-:W0:Y:S01]  /*3110*/  SHFL.DOWN P1, R3, R0, 0x2, 0x1f ;  /* 0x08401f0000037f89 */ /* 0x001e220000020000 */
[----:B---3--:R-:W-:-:S13]  /*3120*/  ISETP.NE.AND P3, PT, R4, RZ, PT ;  /* 0x000000ff0400720c */ /* 0x008fda0003f65270 */
        /* <DEDUP_REMOVED lines=17> */
.L_x_9015:
[----:B------:R-:W-:Y:S05]  /*3240*/  BSYNC.RECONVERGENT B0 ;  /* 0x0000000000007941 */ /* 0x000fea0003800200 */
.L_x_9014:
[----:B------:R-:W-:Y:S05]  /*3250*/  @!P0 BRA `(.L_x_9016) ;  /* 0x0000000000688947 */ /* 0x000fea0003800000 */
[----:B------:R-:W-:Y:S06]  /*3260*/  BAR.SYNC.DEFER_BLOCKING 0x0 ;  /* 0x0000000000007b1d */ /* 0x000fec0000010000 */
[----:B------:R-:W-:Y:S01]  /*3270*/  BSSY.RECONVERGENT B0, `(.L_x_9016) ;  /* 0x0000018000007945 */ /* 0x000fe20003800200 */
[----:B------:R-:W3:Y:S01]  /*3280*/  SHFL.DOWN P0, R0, R29, 0x1, 0x1f ;  /* 0x08201f001d007f89 */ /* 0x000ee20000000000 */
[----:B0-2---:R-:W0:Y:S01]  /*3290*/  S2R R4, SR_LANEID ;  /* 0x0000000000047919 */ /* 0x005e220000000000 */
[----:B------:R-:W2:Y:S01]  /*32a0*/  S2R R6, SR_TID.X ;  /* 0x0000000000067919 */ /* 0x000ea20000002100 */
[----:B---3--:R-:W-:-:S05]  /*32b0*/  @P0 FADD R0, R0, R29 ;  /* 0x0000001d00000221 */ /* 0x008fca0000000000 */
        /* <DEDUP_REMOVED lines=19> */
.L_x_9017:
[----:B------:R-:W-:Y:S05]  /*33f0*/  BSYNC.RECONVERGENT B0 ;  /* 0x0000000000007941 */ /* 0x000fea0003800200 */
.L_x_9016:
[----:B------:R-:W-:Y:S05]  /*3400*/  @P2 EXIT ;  /* 0x000000000000294d */ /* 0x000fea0003800000 */
[----:B------:R-:W0:Y:S01]  /*3410*/  LDCU.64 UR8, c[0x0][0x4e8] ;  /* 0x00009d00ff0877ac */ /* 0x000e220008000a00 */
[----:B------:R-:W3:Y:S01]  /*3420*/  S2UR UR5, SR_CgaCtaId ;  /* 0x00000000000579c3 */ /* 0x000ee20000008800 */
[----:B------:R-:W-:Y:S01]  /*3430*/  BSSY.RECONVERGENT B0, `(.L_x_9018) ;  /* 0x0000045000007945 */ /* 0x000fe20003800200 */
[----:B------:R-:W4:Y:S01]  /*3440*/  LDCU.64 UR10, c[0x0][0x4c8] ;  /* 0x00009900ff0a77ac */ /* 0x000f220008000a00 */
[----:B------:R-:W1:Y:S01]  /*3450*/  LDCU.64 UR12, c[0x0][0x4a8] ;  /* 0x00009500ff0c77ac */ /* 0x000e620008000a00 */
[----:B------:R-:W-:Y:S01]  /*3460*/  UMOV UR4, 0x400 ;  /* 0x0000040000047882 */ /* 0x000fe20000000000 */
[----:B------:R-:W1:Y:S01]  /*3470*/  LDCU UR6, c[0x0][0x360] ;  /* 0x00006c00ff0677ac */ /* 0x000e620008000800 */
[----:B------:R-:W1:Y:S01]  /*3480*/  LDCU.64 UR28, c[0x0][0x3e0] ;  /* 0x00007c00ff1c77ac */ /* 0x000e620008000a00 */
[C---:B0-2---:R-:W-:Y:S01]  /*3490*/  IMAD.WIDE.U32 R2, R36.reuse, UR8, RZ ;  /* 0x0000000824027c25 */ /* 0x045fe2000f8e00ff */
[----:B------:R-:W0:Y:S03]  /*34a0*/  LDCU.64 UR30, c[0x0][0x3c0] ;  /* 0x00007800ff1e77ac */ /* 0x000e260008000a00 */
[C---:B----4-:R-:W-:Y:S01]  /*34b0*/  IMAD.WIDE.U32 R4, R36.reuse, UR10, RZ ;  /* 0x0000000a24047c25 */ /* 0x050fe2000f8e00ff */
[----:B------:R-:W2:Y:S03]  /*34c0*/  LDCU.64 UR14, c[0x0][0x4b0] ;  /* 0x00009600ff0e77ac */ /* 0x000ea60008000a00 */
[C---:B-1----:R-:W-:Y:S01]  /*34d0*/  IMAD.WIDE.U32 R6, R36.reuse, UR12, RZ ;  /* 0x0000000c24067c25 */ /* 0x042fe2000f8e00ff */
[----:B------:R-:W1:Y:S03]  /*34e0*/  LDCU.64 UR18, c[0x0][0x4d0] ;  /* 0x00009a00ff1277ac */ /* 0x000e660008000a00 */
[----:B------:R-:W-:-:S02]  /*34f0*/  IMAD R27, R36, UR9, R3 ;  /* 0x00000009241b7c24 */ /* 0x000fc4000f8e0203 */
[C---:B------:R-:W-:Y:S01]  /*3500*/  IMAD R25, R36.reuse, UR11, R5 ;  /* 0x0000000b24197c24 */ /* 0x040fe2000f8e0205 */
[----:B------:R-:W4:Y:S01]  /*3510*/  LDCU.64 UR24, c[0x0][0x4f0] ;  /* 0x00009e00ff1877ac */ /* 0x000f220008000a00 */
[----:B------:R-:W-:Y:S01]  /*3520*/  IMAD R23, R36, UR13, R7 ;  /* 0x0000000d24177c24 */ /* 0x000fe2000f8e0207 */
[----:B------:R-:W0:Y:S01]  /*3530*/  LDCU.64 UR26, c[0x0][0x540] ;  /* 0x0000a800ff1a77ac */ /* 0x000e220008000a00 */
[----:B------:R-:W0:Y:S01]  /*3540*/  LDCU.128 UR20, c[0x0][0x530] ;  /* 0x0000a600ff1477ac */ /* 0x000e220008000c00 */
[----:B---3--:R-:W-:-:S12]  /*3550*/  ULEA UR4, UR5, UR4, 0x18 ;  /* 0x0000000405047291 */ /* 0x008fd8000f8ec0ff */
.L_x_9019:
[C---:B------:R-:W-:Y:S01]  /*3560*/  LEA R0, R19.reuse, UR4, 0x2 ;  /* 0x0000000413007c11 */ /* 0x040fe2000f8e10ff */
[C---:B---3--:R-:W-:Y:S01]  /*3570*/  IMAD.WIDE.U32 R12, R19.reuse, UR28, RZ ;  /* 0x0000001c130c7c25 */ /* 0x048fe2000f8e00ff */
[----:B------:R-:W-:Y:S02]  /*3580*/  SHF.R.S32.HI R18, RZ, 0x1f, R19 ;  /* 0x0000001fff127819 */ /* 0x000fe40000011413 */
[----:B------:R-:W-:Y:S01]  /*3590*/  MOV R8, R6 ;  /* 0x0000000600087202 */ /* 0x000fe20000000f00 */
[----:B------:R-:W3:Y:S01]  /*35a0*/  LDS R21, [R0+0x14d8] ;  /* 0x0014d80000157984 */ /* 0x000ee20000000800 */
[----:B------:R-:W-:Y:S01]  /*35b0*/  MOV R9, R23 ;  /* 0x0000001700097202 */ /* 0x000fe20000000f00 */
[C---:B--2---:R-:W-:Y:S02]  /*35c0*/  IMAD R10, R18.reuse, UR14, RZ ;  /* 0x0000000e120a7c24 */ /* 0x044fe4000f8e02ff */
[----:B------:R-:W-:Y:S01]  /*35d0*/  IMAD R14, R18, UR28, RZ ;  /* 0x0000001c120e7c24 */ /* 0x000fe2000f8e02ff */
[----:B------:R-:W2:Y:S01]  /*35e0*/  LDS R0, [R0+0x18d8] ;  /* 0x0018d80000007984 */ /* 0x000ea20000000800 */
        /* <DEDUP_REMOVED lines=9> */
[----:B---3--:R0:W-:Y:S04]  /*3680*/  REDG.E.ADD.F32.FTZ.RN.STRONG.GPU desc[UR16][R10.64], R21 ;  /* 0x000000150a0079a6 */ /* 0x0081e8000c12f310 */
[----:B------:R-:W2:Y:S01]  /*3690*/  LDG.E R15, desc[UR16][R14.64] ;  /* 0x000000100e0f7981 */ /* 0x000ea2000c1e1900 */
[----:B------:R-:W-:Y:S01]  /*36a0*/  MOV R8, R4 ;  /* 0x0000000400087202 */ /* 0x000fe20000000f00 */
[C---:B-1----:R-:W-:Y:S01]  /*36b0*/  IMAD R16, R18.reuse, UR18, RZ ;  /* 0x0000001212107c24 */ /* 0x042fe2000f8e02ff */
        /* <DEDUP_REMOVED lines=12> */
[----:B--2---:R-:W-:-:S05]  /*3780*/  FMUL.FTZ R15, R0, R15 ;  /* 0x0000000f000f7220 */ /* 0x004fca0000410000 */
[----:B------:R3:W-:Y:S04]  /*3790*/  REDG.E.ADD.F32.FTZ.RN.STRONG.GPU desc[UR16][R10.64], R15 ;  /* 0x0000000f0a0079a6 */ /* 0x0007e8000c12f310 */
[----:B------:R-:W2:Y:S01]  /*37a0*/  LDG.E R17, desc[UR16][R16.64] ;  /* 0x0000001010117981 */ /* 0x000ea2000c1e1900 */
        /* <DEDUP_REMOVED lines=14> */
.L_x_9018:
[----:B------:R-:W-:Y:S05]  /*3890*/  EXIT ;  /* 0x000000000000794d */ /* 0x000fea0003800000 */
.L_x_9020:
        /* <DEDUP_REMOVED lines=14> */
.L_x_10521:


//--------------------- .text._Z25selective_scan_bwd_kernelI32Selective_Scan_bwd_kernel_traitsILi32ELi8ELb1ELb0ELb0ELb1ELb0EN3c104HalfEfEEv12SSMParamsBwd --------------------------
	.section	.text._Z25selective_scan_bwd_kernelI32Selective_Scan_bwd_kernel_traitsILi32ELi8ELb1ELb0ELb0ELb1ELb0EN3c104HalfEfEEv12SSMParamsBwd,"ax",@progbits
	.align	128
        .global         _Z25selective_scan_bwd_kernelI32Selective_Scan_bwd_kernel_traitsILi32ELi8ELb1ELb0ELb0ELb1ELb0EN3c104HalfEfEEv12SSMParamsBwd
        .type           _Z25selective_scan_bwd_kernelI32Selective_Scan_bwd_kernel_traitsILi32ELi8ELb1ELb0ELb0ELb1ELb0EN3c104HalfEfEEv12SSMParamsBwd,@function
        .size           _Z25selective_scan_bwd_kernelI32Selective_Scan_bwd_kernel_traitsILi32ELi8ELb1ELb0ELb0ELb1ELb0EN3c104HalfEfEEv12SSMParamsBwd,(.L_x_10522 - _Z25selective_scan_bwd_kernelI32Selective_Scan_bwd_kernel_traitsILi32ELi8ELb1ELb0ELb0ELb1ELb0EN3c104HalfEfEEv12SSMParamsBwd)
        .other          _Z25selective_scan_bwd_kernelI32Selective_Scan_bwd_kernel_traitsILi32ELi8ELb1ELb0ELb0ELb1ELb0EN3c104HalfEfEEv12SSMParamsBwd,@"STO_CUDA_ENTRY STV_DEFAULT"
_Z25selective_scan_bwd_kernelI32Selective_Scan_bwd_kernel_traitsILi32ELi8ELb1ELb0ELb0ELb1ELb0EN3c104HalfEfEEv12SSMParamsBwd:
.text._Z25selective_scan_bwd_kernelI32Selective_Scan_bwd_kernel_traitsILi32ELi8ELb1ELb0ELb0ELb1ELb0EN3c104HalfEfEEv12SSMParamsBwd:
        /* <DEDUP_REMOVED lines=52> */
[C---:B------:R-:W-:Y:S01]  /*0340*/  ISETP.GE.AND P1, PT, R11.reuse, 0x1, PT ;  /* 0x000000010b00780c */ /* 0x040fe20003f26270 */
[----:B------:R-:W-:Y:S01]  /*0350*/  UIMAD UR5, UR18, UR7, UR5 ;  /* 0x00000007120572a4 */ /* 0x000fe2000f8e0205 */
[----:B0-----:R-:W-:Y:S01]  /*0360*/  IMAD.WIDE.U32 R20, R16, UR8, RZ ;  /* 0x0000000810147c25 */ /* 0x001fe2000f8e00ff */
[----:B------:R-:W-:-:S03]  /*0370*/  LEA R11, R11, 0xffffff00, 0x8 ;  /* 0xffffff000b0b7811 */ /* 0x000fc600078e40ff */
[----:B------:R-:W-:Y:S02]  /*0380*/  IMAD R29, R16, UR15, R5 ;  /* 0x0000000f101d7c24 */ /* 0x000fe4000f8e0205 */
[----:B-1----:R-:W-:Y:S01]  /*0390*/  @P0 IMAD R5, R0, R19, RZ ;  /* 0x0000001300050224 */ /* 0x002fe200078e02ff */
[C---:B------:R-:W-:Y:S01]  /*03a0*/  IADD3 R10, P3, PT, R11.reuse, R2, RZ ;  /* 0x000000020b0a7210 */ /* 0x040fe20007f7e0ff */
        /* <DEDUP_REMOVED lines=36> */
[----:B------:R-:W-:Y:S01]  /*05f0*/  IMAD R0, R16, UR7, R27 ;  /* 0x0000000710007c24 */ /* 0x000fe2000f8e021b */
[----:B------:R-:W-:Y:S02]  /*0600*/  MOV R27, R3 ;  /* 0x00000003001b7202 */ /* 0x000fe40000000f00 */
[----:B------:R-:W-:Y:S02]  /*0610*/  MOV R31, UR4 ;  /* 0x00000004001f7c02 */ /* 0x000fe40008000f00 */
[----:B----4-:R-:W-:Y:S02]  /*0620*/  LEA R25, P0, R26, R4, 0x2 ;  /* 0x000000041a197211 */ /* 0x010fe400078010ff */
[----:B-1----:R-:W-:Y:S02]  /*0630*/  LOP3.LUT R118, R24, 0x1f, RZ, 0xc0, !PT ;  /* 0x0000001f18767812 */ /* 0x002fe400078ec0ff */
[----:B------:R-:W-:Y:S02]  /*0640*/  LEA.HI.X R26, R26, R5, R0, 0x2, P0 ;  /* 0x000000051a1a7211 */ /* 0x000fe400000f1400 */
[----:B------:R-:W-:-:S02]  /*0650*/  IADD3 R30, PT, PT, R24, 0x200, RZ ;  /* 0x00000200181e7810 */ /* 0x000fc40007ffe0ff */
[----:B---3--:R-:W-:-:S07]  /*0660*/  LEA R116, R24, R31, 0x2 ;  /* 0x0000001f18747211 */ /* 0x008fce00078e10ff */
.L_x_9045:
[----:B------:R-:W-:Y:S01]  /*0670*/  BAR.SYNC.DEFER_BLOCKING 0x0 ;  /* 0x0000000000007b1d */ /* 0x000fe20000010000 */
[----:B0-----:R-:W-:Y:S02]  /*0680*/  MOV R2, R32 ;  /* 0x0000002000027202 */ /* 0x001fe40000000f00 */
[----:B------:R-:W-:-:S03]  /*0690*/  MOV R3, R27 ;  /* 0x0000001b00037202 */ /* 0x000fc60000000f00 */
[----:B------:R-:W-:-:S05]  /*06a0*/  IMAD.WIDE.U32 R2, R24, 0x10, R2 ;  /* 0x0000001018027825 */ /* 0x000fca00078e0002 */
[----:B------:R-:W2:Y:S01]  /*06b0*/  LDG.E.128 R4, desc[UR16][R2.64] ;  /* 0x0000001002047981 */ /* 0x000ea2000c1e1d00 */
[----:B------:R-:W-:Y:S01]  /*06c0*/  IMAD.WIDE.U32 R10, R24, 0x10, R28 ;  /* 0x00000010180a7825 */ /* 0x000fe200078e001c */
[----:B------:R-:W0:Y:S02]  /*06d0*/  S2R R44, SR_LANEID ;  /* 0x00000000002c7919 */ /* 0x000e240000000000 */
[----:B0-----:R-:W-:-:S05]  /*06e0*/  LEA R35, R44, R31, 0x4 ;  /* 0x0000001f2c237211 */ /* 0x001fca00078e20ff */
[----:B--2---:R-:W-:Y:S01]  /*06f0*/  STS.128 [R35], R4 ;  /* 0x0000000423007388 */ /* 0x004fe20000000c00 */
[----:B------:R-:W-:-:S03]  /*0700*/  NOP ;  /* 0x0000000000007918 */ /* 0x000fc60000000000 */
[----:B------:R-:W-:Y:S01]  /*0710*/  LDS.128 R12, [R35] ;  /* 0x00000000230c7984 */ /* 0x000fe20000000c00 */
[----:B------:R-:W-:Y:S06]  /*0720*/  BAR.SYNC.DEFER_BLOCKING 0x0 ;  /* 0x0000000000007b1d */ /* 0x000fec0000010000 */
[----:B------:R-:W2:Y:S01]  /*0730*/  LDG.E.128 R40, desc[UR16][R10.64] ;  /* 0x000000100a287981 */ /* 0x000ea2000c1e1d00 */
[----:B------:R-:W-:Y:S02]  /*0740*/  MOV R2, R34 ;  /* 0x0000002200027202 */ /* 0x000fe40000000f00 */
[----:B------:R-:W-:-:S03]  /*0750*/  MOV R3, R23 ;  /* 0x0000001700037202 */ /* 0x000fc60000000f00 */
[----:B------:R-:W-:Y:S01]  /*0760*/  IMAD.WIDE.U32 R2, R24, 0x10, R2 ;  /* 0x0000001018027825 */ /* 0x000fe200078e0002 */
[----:B--2---:R-:W-:Y:S01]  /*0770*/  STS.128 [R35], R40 ;  /* 0x0000002823007388 */ /* 0x004fe20000000c00 */
[----:B------:R-:W-:-:S03]  /*0780*/  NOP ;  /* 0x0000000000007918 */ /* 0x000fc60000000000 */
[----:B------:R-:W0:Y:S01]  /*0790*/  LDS.128 R48, [R35] ;  /* 0x0000000023307984 */ /* 0x000e220000000c00 */
[----:B------:R-:W-:Y:S06]  /*07a0*/  BAR.SYNC.DEFER_BLOCKING 0x0 ;  /* 0x0000000000007b1d */ /* 0x000fec0000010000 */
[----:B------:R-:W2:Y:S01]  /*07b0*/  LDG.E.128 R52, desc[UR16][R2.64] ;  /* 0x0000001002347981 */ /* 0x000ea2000c1e1d00 */
[----:B------:R-:W-:Y:S01]  /*07c0*/  UIADD3 UR9, UPT, UPT, UR8, -0x1, URZ ;  /* 0xffffffff08097890 */ /* 0x000fe2000fffe0ff */
        /* <DEDUP_REMOVED lines=12> */
[--C-:B------:R-:W-:Y:S02]  /*0890*/  HADD2.F32 R57, -RZ, R51.reuse.H0_H0 ;  /* 0x20000033ff397230 */ /* 0x100fe40000004100 */
[--C-:B------:R-:W-:Y:S01]  /*08a0*/  FADD.FTZ R49, R41, R18.reuse ;  /* 0x0000001229317221 */ /* 0x100fe20000010000 */
[----:B------:R-:W-:Y:S02]  /*08b0*/  HADD2.F32 R61, -RZ, R51.H1_H1 ;  /* 0x30000033ff3d7230 */ /* 0x000fe40000004100 */
[----:B------:R-:W-:Y:S01]  /*08c0*/  FADD.FTZ R50, R43, R18 ;  /* 0x000000122b327221 */ /* 0x000fe20000010000 */
[----:B------:R-:W-:Y:S01]  /*08d0*/  FSETP.GTU.FTZ.AND P5, PT, R46, 20, PT ;  /* 0x41a000002e00780b */ /* 0x000fe20003fbc000 */
[----:B------:R-:W-:Y:S01]  /*08e0*/  HADD2.F32 R51, -RZ, R12.H0_H0 ;  /* 0x2000000cff337230 */ /* 0x000fe20000004100 */
[----:B------:R-:W-:Y:S02]  /*08f0*/  FSETP.GTU.FTZ.AND P0, PT, R47, 20, PT ;  /* 0x41a000002f00780b */ /* 0x000fe40003f1c000 */
[----:B------:R-:W-:-:S02]  /*0900*/  FSETP.GTU.FTZ.AND P1, PT, R48, 20, PT ;  /* 0x41a000003000780b */ /* 0x000fc40003f3c000 */
[----:B------:R-:W-:Y:S02]  /*0910*/  FSETP.GTU.FTZ.AND P2, PT, R49, 20, PT ;  /* 0x41a000003100780b */ /* 0x000fe40003f5c000 */
[----:B------:R-:W-:Y:S01]  /*0920*/  FSETP.GTU.FTZ.AND P3, PT, R50, 20, PT ;  /* 0x41a000003200780b */ /* 0x000fe20003f7c000 */
[----:B--2---:R0:W-:Y:S01]  /*0930*/  STS.128 [R35], R52 ;  /* 0x0000003423007388 */ /* 0x0041e20000000c00 */
[----:B------:R-:W-:-:S03]  /*0940*/  NOP ;  /* 0x0000000000007918 */ /* 0x000fc60000000000 */
[----:B------:R1:W2:Y:S01]  /*0950*/  LDS.128 R4, [R35] ;  /* 0x0000000023047984 */ /* 0x0002a20000000c00 */
[----:B0-----:R-:W-:Y:S02]  /*0960*/  HADD2.F32 R53, -RZ, R12.H1_H1 ;  /* 0x3000000cff357230 */ /* 0x001fe40000004100 */
[----:B------:R-:W-:Y:S01]  /*0970*/  FADD.FTZ R54, R57, R18 ;  /* 0x0000001239367221 */ /* 0x000fe20000010000 */
[--C-:B------:R-:W-:Y:S02]  /*0980*/  HADD2.F32 R52, -RZ, R13.reuse.H0_H0 ;  /* 0x2000000dff347230 */ /* 0x100fe40000004100 */
[----:B------:R-:W-:Y:S01]  /*0990*/  HADD2.F32 R55, -RZ, R13.H1_H1 ;  /* 0x3000000dff377230 */ /* 0x000fe20000004100 */
[----:B-1----:R-:W-:Y:S06]  /*09a0*/  @P4 BRA `(.L_x_9023) ;  /* 0x0000000000784947 */ /* 0x002fec0003800000 */
        /* <DEDUP_REMOVED lines=30> */
.L_x_9023:
[----:B------:R-:W-:Y:S05]  /*0b90*/  BSYNC.RECONVERGENT B0 ;  /* 0x0000000000007941 */ /* 0x000fea0003800200 */
.L_x_9022:
[----:B------:R-:W-:Y:S01]  /*0ba0*/  BSSY.RECONVERGENT B0, `(.L_x_9024) ;  /* 0x0000027000007945 */ /* 0x000fe20003800200 */
[----:B------:R-:W-:Y:S01]  /*0bb0*/  FSETP.GTU.FTZ.AND P4, PT, R54, 20, PT ;  /* 0x41a000003600780b */ /* 0x000fe20003f9c000 */
[--C-:B------:R-:W-:Y:S02]  /*0bc0*/  HADD2.F32 R58, -RZ, R14.reuse.H0_H0 ;  /* 0x2000000eff3a7230 */ /* 0x100fe40000004100 */
[----:B------:R-:W-:Y:S01]  /*0bd0*/  FADD.FTZ R61, R61, R18 ;  /* 0x000000123d3d7221 */ /* 0x000fe20000010000 */
[----:B------:R-:W-:Y:S02]  /*0be0*/  HADD2.F32 R57, -RZ, R14.H1_H1 ;  /* 0x3000000eff397230 */ /* 0x000fe40000004100 */
[--C-:B------:R-:W-:Y:S02]  /*0bf0*/  HADD2.F32 R59, -RZ, R15.reuse.H0_H0 ;  /* 0x2000000fff3b7230 */ /* 0x100fe40000004100 */
[----:B------:R-:W-:Y:S02]  /*0c00*/  HADD2.F32 R60, -RZ, R15.H1_H1 ;  /* 0x3000000fff3c7230 */ /* 0x000fe40000004100 */
        /* <DEDUP_REMOVED lines=32> */
.L_x_9025:
[----:B------:R-:W-:Y:S05]  /*0e10*/  BSYNC.RECONVERGENT B0 ;  /* 0x0000000000007941 */ /* 0x000fea0003800200 */
.L_x_9024:
[----:B------:R-:W-:Y:S02]  /*0e20*/  HADD2.F32 R62, -RZ, R4.H1_H1 ;  /* 0x30000004ff3e7230 */ /* 0x000fe40000004100 */
[----:B------:R-:W-:Y:S01]  /*0e30*/  FFMA.FTZ R37, R0, R51, R37 ;  /* 0x0000003300257223 */ /* 0x000fe20000010025 */
[--C-:B------:R-:W-:Y:S01]  /*0e40*/  HADD2.F32 R63, -RZ, R5.reuse.H0_H0 ;  /* 0x20000005ff3f7230 */ /* 0x100fe20000004100 */
[----:B------:R-:W-:Y:S01]  /*0e50*/  BSSY.RECONVERGENT B0, `(.L_x_9026) ;  /* 0x0000029000007945 */ /* 0x000fe20003800200 */
[----:B------:R-:W-:Y:S02]  /*0e60*/  HFMA2 R39, -RZ, RZ, 0, 0 ;  /* 0x00000000ff277431 */ /* 0x000fe400000001ff */
[----:B------:R-:W-:Y:S01]  /*0e70*/  FFMA.FTZ R2, R62, R53, R37 ;  /* 0x000000353e027223 */ /* 0x000fe20000010025 */
[----:B------:R-:W-:Y:S01]  /*0e80*/  FSETP.GTU.FTZ.AND P5, PT, R61, 20, PT ;  /* 0x41a000003d00780b */ /* 0x000fe20003fbc000 */
[----:B------:R-:W-:Y:S02]  /*0e90*/  HADD2.F32 R64, -RZ, R5.H1_H1 ;  /* 0x30000005ff407230 */ /* 0x000fe40000004100 */
[----:B------:R-:W-:-:S02]  /*0ea0*/  HADD2.F32 R65, -RZ, R6.H0_H0 ;  /* 0x20000006ff417230 */ /* 0x000fc40000004100 */
[----:B------:R-:W-:Y:S01]  /*0eb0*/  FFMA.FTZ R3, R63, R52, R2 ;  /* 0x000000343f037223 */ /* 0x000fe20000010002 */
        /* <DEDUP_REMOVED lines=34> */
.L_x_9027:
[----:B------:R-:W-:Y:S05]  /*10e0*/  BSYNC.RECONVERGENT B0 ;  /* 0x0000000000007941 */ /* 0x000fea0003800200 */
.L_x_9026:
[----:B------:R-:W-:Y:S04]  /*10f0*/  BSSY.RECONVERGENT B0, `(.L_x_9028) ;  /* 0x0000020000007945 */ /* 0x000fe80003800200 */
        /* <DEDUP_REMOVED lines=31> */
.L_x_9029:
[----:B------:R-:W-:Y:S05]  /*12f0*/  BSYNC.RECONVERGENT B0 ;  /* 0x0000000000007941 */ /* 0x000fea0003800200 */
.L_x_9028:
        /* <DEDUP_REMOVED lines=32> */
.L_x_9031:
[----:B------:R-:W-:Y:S05]  /*1500*/  BSYNC.RECONVERGENT B0 ;  /* 0x0000000000007941 */ /* 0x000fea0003800200 */
.L_x_9030:
        /* <DEDUP_REMOVED lines=32> */
.L_x_9033:
[----:B------:R-:W-:Y:S05]  /*1710*/  BSYNC.RECONVERGENT B0 ;  /* 0x0000000000007941 */ /* 0x000fea0003800200 */
.L_x_9032:
        /* <DEDUP_REMOVED lines=32> */
.L_x_9035:
[----:B------:R-:W-:Y:S05]  /*1920*/  BSYNC.RECONVERGENT B0 ;  /* 0x0000000000007941 */ /* 0x000fea0003800200 */
.L_x_9034:
        /* <DEDUP_REMOVED lines=32> */
.L_x_9037:
[----:B------:R-:W-:Y:S05]  /*1b30*/  BSYNC.RECONVERGENT B0 ;  /* 0x0000000000007941 */ /* 0x000fea0003800200 */
.L_x_9036:
[----:B------:R-:W0:Y:S01]  /*1b40*/  LDCU UR7, c[0x0][0x38c] ;  /* 0x00007180ff0777ac */ /* 0x000e220008000800 */
[----:B------:R-:W-:Y:S01]  /*1b50*/  FFMA.FTZ R2, R64, R55, R3 ;  /* 0x0000003740027223 */ /* 0x000fe20000010003 */
[----:B------:R-:W-:Y:S01]  /*1b60*/  HFMA2 R38, -RZ, RZ, 0, 0 ;  /* 0x00000000ff267431 */ /* 0x000fe200000001ff */
[----:B------:R-:W-:Y:S01]  /*1b70*/  CS2R R40, SRZ ;  /* 0x0000000000287805 */ /* 0x000fe2000001ff00 */
[----:B------:R-:W-:Y:S02]  /*1b80*/  HFMA2 R45, -RZ, RZ, 0, 0 ;  /* 0x00000000ff2d7431 */ /* 0x000fe400000001ff */
[----:B------:R-:W-:Y:S01]  /*1b90*/  FFMA.FTZ R3, R65, R58, R2 ;  /* 0x0000003a41037223 */ /* 0x000fe20000010002 */
[----:B------:R-:W-:Y:S02]  /*1ba0*/  MOV R36, RZ ;  /* 0x000000ff00247202 */ /* 0x000fe40000000f00 */
[----:B------:R-:W-:Y:S01]  /*1bb0*/  CS2R R42, SRZ ;  /* 0x00000000002a7805 */ /* 0x000fe2000001ff00 */
        /* <DEDUP_REMOVED lines=10> */
[----:B0-----:R-:W-:Y:S01]  /*1c60*/  UISETP.GE.AND UP0, UPT, UR7, 0x1, UPT ;  /* 0x000000010700788c */ /* 0x001fe2000bf06270 */
[----:B------:R-:W-:Y:S01]  /*1c70*/  FFMA.FTZ R37, R67, R60, R2 ;  /* 0x0000003c43257223 */ /* 0x000fe20000010002 */
[----:B------:R-:W-:Y:S07]  /*1c80*/  BAR.SYNC.DEFER_BLOCKING 0x0 ;  /* 0x0000000000007b1d */ /* 0x000fee0000010000 */
        /* <DEDUP_REMOVED lines=16> */
[----:B------:R-:W-:Y:S01]  /*1d90*/  IADD3 R85, PT, PT, R31, 0xcd8, RZ ;  /* 0x00000cd81f557810 */ /* 0x000fe20007ffe0ff */
[----:B------:R-:W2:Y:S01]  /*1da0*/  LDC.64 R6, c[0x0][0x3c0] ;  /* 0x0000f000ff067b82 */ /* 0x000ea20000000a00 */
[----:B------:R-:W-:Y:S01]  /*1db0*/  MOV R39, RZ ;  /* 0x000000ff00277202 */ /* 0x000fe20000000f00 */
        /* <DEDUP_REMOVED lines=12> */
[----:B------:R-:W-:-:S02]  /*1e80*/  MOV R92, R31 ;  /* 0x0000001f005c7202 */ /* 0x000fc40000000f00 */
[----:B------:R-:W-:Y:S02]  /*1e90*/  ISETP.EQ.AND P0, PT, R24, RZ, !P0 ;  /* 0x000000ff1800720c */ /* 0x000fe40004702270 */
[----:B-1----:R-:W-:Y:S02]  /*1ea0*/  SHF.L.U64.HI R5, R4, 0x2, R5 ;  /* 0x0000000204057819 */ /* 0x002fe40000010205 */
[----:B------:R-:W-:Y:S02]  /*1eb0*/  MOV R93, UR4 ;  /* 0x00000004005d7c02 */ /* 0x000fe40008000f00 */
[----:B--2---:R-:W-:Y:S02]  /*1ec0*/  SHF.L.U64.HI R7, R6, 0x2, R7 ;  /* 0x0000000206077819 */ /* 0x004fe40000010207 */
[----:B------:R-:W-:Y:S02]  /*1ed0*/  MOV R95, UR5 ;  /* 0x00000005005f7c02 */ /* 0x000fe40008000f00 */
[----:B---34-:R-:W-:-:S07]  /*1ee0*/  SHF.L.U64.HI R13, R12, 0x2, R13 ;  /* 0x000000020c0d7819 */ /* 0x018fce000001020d */
.L_x_9044:
        /* <DEDUP_REMOVED lines=48> */
.L_x_9040:
[----:B------:R1:W2:Y:S02]  /*21f0*/  LDS R112, [R116+0xc5c] ;  /* 0x000c5c0074707984 */ /* 0x0002a40000000800 */
.L_x_9041:
[----:B------:R-:W-:Y:S05]  /*2200*/  BSYNC.RECONVERGENT B0 ;  /* 0x0000000000007941 */ /* 0x000fea0003800200 */
.L_x_9039:
        /* <DEDUP_REMOVED lines=75> */
[C---:B--2---:R-:W-:Y:S01]  /*26c0*/  @!P3 FFMA.FTZ R114, R3.reuse, R123, R114 ;  /* 0x0000007b0372b223 */ /* 0x044fe20000010072 */
        /* <DEDUP_REMOVED lines=14> */
[----:B---3--:R-:W-:Y:S01]  /*27b0*/  @P1 FMUL.FTZ R2, R2, R117 ;  /* 0x0000007502021220 */ /* 0x008fe20000410000 */
[----:B------:R-:W-:-:S04]  /*27c0*/  ISETP.GE.AND P1, PT, R44, 0x10, PT ;  /* 0x000000102c00780c */ /* 0x000fc80003f26270 */
[----:B------:R-:W2:Y:S01]  /*27d0*/  SHFL.UP PT, R117, R2, 0x10, RZ ;  /* 0x0600000002757989 */ /* 0x000ea200000e00ff */
[----:B----4-:R-:W-:-:S03]  /*27e0*/  @!P3 FMUL.FTZ R121, R3, R124 ;  /* 0x0000007c0379b220 */ /* 0x010fc60000410000 */
[----:B------:R-:W-:Y:S02]  /*27f0*/  SHFL.IDX PT, R126, R15, RZ, 0x1f ;  /* 0x00001fff0f7e7589 */ /* 0x000fe400000e0000 */
[----:B------:R-:W-:Y:S02]  /*2800*/  @!P3 MOV R3, R121 ;  /* 0x000000790003b202 */ /* 0x000fe40000000f00 */
[----:B------:R-:W-:Y:S01]  /*2810*/  SHFL.DOWN PT, R124, R114, 0x1, 0x1f ;  /* 0x08201f00727c7f89 */ /* 0x000fe200000e0000 */
[----:B------:R-:W-:-:S03]  /*2820*/  ISETP.NE.AND P3, PT, R24, 0x1f, PT ;  /* 0x0000001f1800780c */ /* 0x000fc60003f65270 */
[----:B------:R-:W3:Y:S01]  /*2830*/  SHFL.DOWN PT, R123, R3, 0x1, 0x1f ;  /* 0x08201f00037b7f89 */ /* 0x000ee200000e0000 */
[----:B0-----:R-:W-:-:S03]  /*2840*/  FFMA.FTZ R122, R2, R119, R115 ;  /* 0x00000077027a7223 */ /* 0x001fc60000010073 */
[----:B------:R-:W-:Y:S02]  /*2850*/  SHFL.IDX PT, R114, R114, RZ, 0x1f ;  /* 0x00001fff72727589 */ /* 0x000fe400000e0000 */
[----:B------:R-:W-:Y:S02]  /*2860*/  FSEL R122, R115, R122, !P1 ;  /* 0x0000007a737a7208 */ /* 0x000fe40004800000 */
[----:B------:R-:W0:Y:S01]  /*2870*/  SHFL.IDX PT, R3, R3, RZ, 0x1f ;  /* 0x00001fff03037589 */ /* 0x000e2200000e0000 */
[----:B--2---:R-:W-:Y:S01]  /*2880*/  @P1 FMUL.FTZ R2, R2, R117 ;  /* 0x0000007502021220 */ /* 0x004fe20000410000 */
[C---:B------:R-:W-:Y:S02]  /*2890*/  ISETP.GT.AND P1, PT, R44.reuse, 0x1e, PT ;  /* 0x0000001e2c00780c */ /* 0x040fe40003f24270 */
[----:B------:R-:W-:Y:S04]  /*28a0*/  SHFL.UP PT, R119, R122, 0x1, RZ ;  /* 0x042000007a777989 */ /* 0x000fe800000e00ff */
[----:B------:R-:W-:Y:S01]  /*28b0*/  SHFL.UP PT, R2, R2, 0x1, RZ ;  /* 0x0420000002027989 */ /* 0x000fe200000e00ff */
[----:B---3--:R-:W-:Y:S01]  /*28c0*/  @P3 FFMA.FTZ R126, R123, R126, R124 ;  /* 0x0000007e7b7e3223 */ /* 0x008fe2000001007c */
[----:B------:R-:W-:-:S03]  /*28d0*/  ISETP.NE.AND P3, PT, R44, RZ, PT ;  /* 0x000000ff2c00720c */ /* 0x000fc60003f65270 */
[----:B------:R-:W-:-:S04]  /*28e0*/  FFMA.FTZ R111, R126, R112, R111 ;  /* 0x000000707e6f7223 */ /* 0x000fc8000001006f */
[----:B------:R-:W-:Y:S01]  /*28f0*/  FFMA.FTZ R115, R103, R111, R110 ;  /* 0x0000006f67737223 */ /* 0x000fe2000001006e */
[----:B------:R-:W-:Y:S01]  /*2900*/  FMUL.FTZ R130, R111, R61 ;  /* 0x0000003d6f827220 */ /* 0x000fe20000410000 */
[C---:B0-----:R-:W-:Y:S01]  /*2910*/  FFMA.FTZ R15, R3.reuse, R15, R114 ;  /* 0x0000000f030f7223 */ /* 0x041fe20000010072 */
[----:B------:R-:W-:Y:S01]  /*2920*/  FMUL.FTZ R14, R3, R14 ;  /* 0x0000000e030e7220 */ /* 0x000fe20000410000 */
[----:B------:R-:W-:Y:S01]  /*2930*/  FFMA.FTZ R109, R102, R115, R109 ;  /* 0x00000073666d7223 */ /* 0x000fe2000001006d */
[----:B------:R-:W-:Y:S01]  /*2940*/  FMUL.FTZ R126, R115, R54 ;  /* 0x00000036737e7220 */ /* 0x000fe20000410000 */
[----:B------:R-:W0:Y:S01]  /*2950*/  @!P3 S2R R134, SR_CgaCtaId ;  /* 0x000000000086b919 */ /* 0x000e220000008800 */
[----:B------:R-:W-:Y:S01]  /*2960*/  FADD.FTZ R76, R130, R76 ;  /* 0x0000004c824c7221 */ /* 0x000fe20000010000 */
[----:B------:R-:W-:Y:S01]  /*2970*/  FFMA.FTZ R117, R97, R109, R108 ;  /* 0x0000006d61757223 */ /* 0x000fe2000001006c */
[----:B------:R-:W-:Y:S01]  /*2980*/  FMUL.FTZ R124, R109, R50 ;  /* 0x000000326d7c7220 */ /* 0x000fe20000410000 */
[----:B------:R-:W-:-:S02]  /*2990*/  FADD.FTZ R75, R126, R75 ;  /* 0x0000004b7e4b7221 */ /* 0x000fc40000010000 */
[----:B------:R-:W-:Y:S01]  /*29a0*/  FMUL.FTZ R112, R117, R49 ;  /* 0x0000003175707220 */ /* 0x000fe20000410000 */
[----:B------:R-:W-:-:S03]  /*29b0*/  FADD.FTZ R74, R124, R74 ;  /* 0x0000004a7c4a7221 */ /* 0x000fc60000010000 */
[----:B------:R-:W-:Y:S01]  /*29c0*/  FADD.FTZ R73, R112, R73 ;  /* 0x0000004970497221 */ /* 0x000fe20000010000 */
[----:B-----5:R-:W2:Y:S02]  /*29d0*/  SHFL.IDX PT, R121, R113, RZ, 0x1f ;  /* 0x00001fff71797589 */ /* 0x020ea400000e0000 */
[----:B--2---:R-:W-:Y:S01]  /*29e0*/  @P2 FFMA.FTZ R121, R2, R121, R119 ;  /* 0x0000007902792223 */ /* 0x004fe20000010077 */
[----:B------:R-:W-:Y:S01]  /*29f0*/  FFMA.FTZ R119, R96, R117, R107 ;  /* 0x0000007560777223 */ /* 0x000fe2000001006b */
[----:B------:R-:W-:Y:S02]  /*2a00*/  ISETP.NE.AND P2, PT, R24, RZ, PT ;  /* 0x000000ff1800720c */ /* 0x000fe40003f45270 */
[----:B------:R-:W-:Y:S01]  /*2a10*/  FFMA.FTZ R98, R98, R121, R77 ;  /* 0x0000007962627223 */ /* 0x000fe2000001004d */
[----:B------:R-:W-:Y:S01]  /*2a20*/  FFMA.FTZ R113, R101, R119, R106 ;  /* 0x0000007765717223 */ /* 0x000fe2000001006a */
[----:B------:R-:W-:Y:S02]  /*2a30*/  FMUL.FTZ R108, R119, R48 ;  /* 0x00000030776c7220 */ /* 0x000fe40000410000 */
[CC--:B------:R-:W-:Y:S01]  /*2a40*/  FFMA.FTZ R106, R99.reuse, R98.reuse, R78 ;  /* 0x00000062636a7223 */ /* 0x0c0fe2000001004e */
[----:B------:R-:W-:Y:S01]  /*2a50*/  FFMA.FTZ R107, R0, R98, RZ ;  /* 0x00000062006b7223 */ /* 0x000fe200000100ff */
[-C--:B------:R-:W-:Y:S01]  /*2a60*/  FFMA.FTZ R105, R100, R113.reuse, R105 ;  /* 0x0000007164697223 */ /* 0x080fe20000010069 */
[----:B------:R-:W-:Y:S01]  /*2a70*/  FMUL.FTZ R3, R94, R113 ;  /* 0x000000715e037220 */ /* 0x000fe20000410000 */
        /* <DEDUP_REMOVED lines=28> */
[----:B------:R-:W-:Y:S01]  /*2c40*/  FADD.FTZ R96, -R84, R103 ;  /* 0x0000006754607221 */ /* 0x000fe20000010100 */
[----:B------:R2:W-:Y:S01]  /*2c50*/  @!P2 STS.64 [R85], R14 ;  /* 0x0000000e5500a388 */ /* 0x0005e20000000a00 */
[----:B------:R-:W-:Y:S01]  /*2c60*/  FFMA.FTZ R121, R124, R102, R121 ;  /* 0x000000667c797223 */ /* 0x000fe20000010079 */
[----:B------:R-:W-:Y:S01]  /*2c70*/  FFMA.FTZ R128, R67, R103, R128 ;  /* 0x0000006743807223 */ /* 0x000fe20000010080 */
[----:B------:R-:W-:Y:S01]  /*2c80*/  FADD.FTZ R69, R2, R69 ;  /* 0x0000004502457221 */ /* 0x000fe20000010000 */
[----:B------:R-:W-:Y:S01]  /*2c90*/  FADD.FTZ R70, R101, R70 ;  /* 0x0000004665467221 */ /* 0x000fe20000010000 */
[----:B------:R-:W-:Y:S01]  /*2ca0*/  FFMA.FTZ R121, R126, R100, R121 ;  /* 0x000000647e797223 */ /* 0x000fe20000010079 */
[----:B------:R-:W-:Y:S01]  /*2cb0*/  FADD.FTZ R72, R108, R72 ;  /* 0x000000486c487221 */ /* 0x000fe20000010000 */
[----:B------:R-:W3:Y:S01]  /*2cc0*/  SHFL.DOWN PT, R103, R128, 0x1, 0x1f ;  /* 0x08201f0080677f89 */ /* 0x000ee200000e0000 */
[----:B------:R-:W-:Y:S01]  /*2cd0*/  FADD.FTZ R71, R106, R71 ;  /* 0x000000476a477221 */ /* 0x000fe20000010000 */
[----:B------:R-:W-:Y:S01]  /*2ce0*/  FFMA.FTZ R97, R130, R96, R121 ;  /* 0x0000006082617223 */ /* 0x000fe20000010079 */
[----:B------:R-:W-:Y:S01]  /*2cf0*/  @!P3 MOV R121, 0x400 ;  /* 0x000004000079b802 */ /* 0x000fe20000000f00 */
[----:B--2---:R-:W-:Y:S01]  /*2d00*/  FMUL.FTZ R15, R104, R3 ;  /* 0x00000003680f7220 */ /* 0x004fe20000410000 */
[----:B------:R-:W-:-:S02]  /*2d10*/  FMUL.FTZ R3, R94, R105 ;  /* 0x000000695e037220 */ /* 0x000fc40000410000 */
[----:B------:R-:W2:Y:S01]  /*2d20*/  SHFL.DOWN PT, R132, R97, 0x1, 0x1f ;  /* 0x08201f0061847f89 */ /* 0x000ea200000e0000 */
[----:B0-----:R-:W-:Y:S01]  /*2d30*/  @!P3 LEA R31, R134, R121, 0x18 ;  /* 0x00000079861fb211 */ /* 0x001fe200078ec0ff */
[----:B------:R-:W-:Y:S01]  /*2d40*/  FMUL.FTZ R121, R94, R117 ;  /* 0x000000755e797220 */ /* 0x000fe20000410000 */
[----:B------:R-:W-:-:S03]  /*2d50*/  FFMA.FTZ R113, R52, R113, R15 ;  /* 0x0000007134717223 */ /* 0x000fc6000001000f */
[----:B------:R-:W-:Y:S01]  /*2d60*/  FMUL.FTZ R121, R122, R121 ;  /* 0x000000797a797220 */ /* 0x000fe20000410000 */
[----:B------:R-:W-:-:S03]  /*2d70*/  FADD.FTZ R42, R113, R42 ;  /* 0x0000002a712a7221 */ /* 0x000fc60000010000 */
[----:B------:R-:W-:-:S04]  /*2d80*/  FFMA.FTZ R121, R58, R117, R121 ;  /* 0x000000753a797223 */ /* 0x000fc80000010079 */
[----:B------:R-:W-:Y:S01]  /*2d90*/  FADD.FTZ R36, R121, R36 ;  /* 0x0000002479247221 */ /* 0x000fe20000010000 */
[----:B---3--:R-:W-:-:S05]  /*2da0*/  @!P1 FADD.FTZ R128, R128, R103 ;  /* 0x0000006780809221 */ /* 0x008fca0000010000 */
        /* <DEDUP_REMOVED lines=14> */
[----:B0-----:R-:W-:Y:S01]  /*2e90*/  @!P1 FADD.FTZ R128, R128, R103 ;  /* 0x0000006780809221 */ /* 0x001fe20000010000 */
[----:B------:R-:W-:-:S04]  /*2ea0*/  FMUL.FTZ R103, R94, R119 ;  /* 0x000000775e677220 */ /* 0x000fc80000410000 */
[----:B------:R-:W0:Y:S01]  /*2eb0*/  SHFL.DOWN PT, R123, R128, 0x10, 0x1f ;  /* 0x0a001f00807b7f89 */ /* 0x000e2200000e0000 */
[----:B------:R-:W-:Y:S01]  /*2ec0*/  FMUL.FTZ R110, R110, R103 ;  /* 0x000000676e6e7220 */ /* 0x000fe20000410000 */
[----:B--2---:R-:W-:Y:S01]  /*2ed0*/  @!P1 FADD.FTZ R97, R97, R132 ;  /* 0x0000008461619221 */ /* 0x004fe20000010000 */
[----:B------:R-:W-:Y:S01]  /*2ee0*/  FMUL.FTZ R103, R94, R109 ;  /* 0x0000006d5e677220 */ /* 0x000fe20000410000 */
[----:B------:R-:W-:Y:S01]  /*2ef0*/  ISETP.GT.AND P1, PT, R44, 0xf, PT ;  /* 0x0000000f2c00780c */ /* 0x000fe20003f24270 */
[----:B------:R-:W-:Y:S02]  /*2f00*/  FFMA.FTZ R110, R55, R119, R110 ;  /* 0x00000077376e7223 */ /* 0x000fe4000001006e */
[----:B------:R-:W2:Y:S01]  /*2f10*/  SHFL.DOWN PT, R114, R97, 0x10, 0x1f ;  /* 0x0a001f0061727f89 */ /* 0x000ea200000e0000 */
        /* <DEDUP_REMOVED lines=16> */
[----:B0-----:R-:W-:Y:S01]  /*3020*/  FADD.FTZ R15, R128, R123 ;  /* 0x0000007b800f7221 */ /* 0x001fe20000010000 */
[----:B------:R-:W-:Y:S01]  /*3030*/  FADD.FTZ R38, R115, R38 ;  /* 0x0000002673267221 */ /* 0x000fe20000010000 */
[----:B------:R-:W-:Y:S01]  /*3040*/  FADD.FTZ R40, R99, R40 ;  /* 0x0000002863287221 */ /* 0x000fe20000010000 */
[----:B------:R-:W-:-:S02]  /*3050*/  FADD.FTZ R39, R2, R39 ;  /* 0x0000002702277221 */ /* 0x000fc40000010000 */
[----:B------:R-:W-:Y:S01]  /*3060*/  FSEL R101, R128, R15, P1 ;  /* 0x0000000f80657208 */ /* 0x000fe20000800000 */
[----:B--2---:R-:W-:-:S05]  /*3070*/  FADD.FTZ R14, R97, R114 ;  /* 0x00000072610e7221 */ /* 0x004fca0000010000 */
        /* <DEDUP_REMOVED lines=12> */
.L_x_9043:
[----:B------:R-:W-:Y:S05]  /*3140*/  BSYNC.RECONVERGENT B0 ;  /* 0x0000000000007941 */ /* 0x000fea0003800200 */
.L_x_9042:
        /* <DEDUP_REMOVED lines=13> */
.L_x_9038:
[----:B------:R-:W-:Y:S01]  /*3220*/  BAR.SYNC.DEFER_BLOCKING 0x0 ;  /* 0x0000000000007b1d */ /* 0x000fe20000010000 */
[----:B------:R-:W-:Y:S02]  /*3230*/  F2FP.F16.F32.PACK_AB R74, R74, R73 ;  /* 0x000000494a4a723e */ /* 0x000fe400000000ff */
[----:B------:R-:W-:-:S03]  /*3240*/  F2FP.F16.F32.PACK_AB R75, R76, R75 ;  /* 0x0000004b4c4b723e */ /* 0x000fc600000000ff */
[----:B------:R-:W0:Y:S02]  /*3250*/  LDCU.64 UR10, c[0x0][0x4f8] ;  /* 0x00009f00ff0a77ac */ /* 0x000e240008000a00 */
[----:B------:R-:W2:Y:S01]  /*3260*/  LDC.64 R48, c[0x0][0x500] ;  /* 0x00014000ff307b82 */ /* 0x000ea20000000a00 */
[----:B------:R-:W-:-:S07]  /*3270*/  USHF.L.U32 UR6, UR9, 0x8, URZ ;  /* 0x0000000809067899 */ /* 0x000fce00080006ff */
[----:B------:R-:W3:Y:S01]  /*3280*/  LDC.64 R50, c[0x0][0x550] ;  /* 0x00015400ff327b82 */ /* 0x000ee20000000a00 */
[----:B------:R-:W4:Y:S01]  /*3290*/  LDG.E.128 R4, desc[UR16][R10.64] ;  /* 0x000000100a047981 */ /* 0x000f22000c1e1d00 */
[----:B------:R-:W-:Y:S01]  /*32a0*/  F2FP.F16.F32.PACK_AB R73, R72, R71 ;  /* 0x000000474849723e */ /* 0x000fe200000000ff */
[----:B------:R-:W-:Y:S01]  /*32b0*/  USHF.R.S32.HI UR7, URZ, 0x1f, UR6 ;  /* 0x0000001fff077899 */ /* 0x000fe20008011406 */
[----:B------:R-:W-:Y:S01]  /*32c0*/  F2FP.F16.F32.PACK_AB R72, R70, R69 ;  /* 0x000000454648723e */ /* 0x000fe200000000ff */
[----:B------:R-:W-:Y:S02]  /*32d0*/  UISETP.GT.AND UP0, UPT, UR8, 0x1, UPT ;  /* 0x000000010800788c */ /* 0x000fe4000bf04270 */
[----:B0-----:R-:W-:Y:S01]  /*32e0*/  UIMAD.WIDE.U32 UR4, UR18, UR10, UR6 ;  /* 0x0000000a120472a5 */ /* 0x001fe2000f8e0006 */
[----:B------:R-:W-:-:S03]  /*32f0*/  UMOV UR8, UR9 ;  /* 0x0000000900087c82 */ /* 0x000fc60008000000 */
[----:B------:R-:W-:Y:S01]  /*3300*/  UIMAD UR5, UR18, UR11, UR5 ;  /* 0x0000000b120572a4 */ /* 0x000fe2000f8e0205 */
[----:B----4-:R-:W-:Y:S01]  /*3310*/  STS.128 [R35], R4 ;  /* 0x0000000423007388 */ /* 0x010fe20000000c00 */
[----:B------:R-:W-:-:S03]  /*3320*/  NOP ;  /* 0x0000000000007918 */ /* 0x000fc60000000000 */
[----:B------:R-:W0:Y:S01]  /*3330*/  LDS.128 R12, [R35] ;  /* 0x00000000230c7984 */ /* 0x000e220000000c00 */
[----:B------:R-:W-:Y:S06]  /*3340*/  BAR.SYNC.DEFER_BLOCKING 0x0 ;  /* 0x0000000000007b1d */ /* 0x000fec0000010000 */
[----:B------:R-:W-:Y:S01]  /*3350*/  STS.128 [R35], R72 ;  /* 0x0000004823007388 */ /* 0x000fe20000000c00 */
[----:B0-----:R-:W-:Y:S02]  /*3360*/  HADD2.F32 R3, -RZ, R12.H0_H0 ;  /* 0x2000000cff037230 */ /* 0x001fe40000004100 */
[----:B------:R-:W-:-:S02]  /*3370*/  HADD2.F32 R47, -RZ, R13.H0_H0 ;  /* 0x2000000dff2f7230 */ /* 0x000fc40000004100 */
[--C-:B------:R-:W-:Y:S02]  /*3380*/  HADD2.F32 R5, -RZ, R14.reuse.H0_H0 ;  /* 0x2000000eff057230 */ /* 0x100fe40000004100 */
[--C-:B------:R-:W-:Y:S01]  /*3390*/  FADD.FTZ R3, R3, R18.reuse ;  /* 0x0000001203037221 */ /* 0x100fe20000010000 */
[----:B------:R-:W-:Y:S02]  /*33a0*/  HADD2.F32 R7, -RZ, R14.H1_H1 ;  /* 0x3000000eff077230 */ /* 0x000fe40000004100 */
[--C-:B------:R-:W-:Y:S01]  /*33b0*/  FADD.FTZ R47, R47, R18.reuse ;  /* 0x000000122f2f7221 */ /* 0x100fe20000010000 */
[----:B------:R-:W-:Y:S02]  /*33c0*/  HADD2.F32 R13, -RZ, R13.H1_H1 ;  /* 0x3000000dff0d7230 */ /* 0x000fe40000004100 */
[--C-:B------:R-:W-:Y:S01]  /*33d0*/  FADD.FTZ R5, R5, R18.reuse ;  /* 0x0000001205057221 */ /* 0x100fe20000010000 */
[----:B------:R-:W-:Y:S01]  /*33e0*/  FSETP.GTU.FTZ.AND P6, PT, R3, 20, PT ;  /* 0x41a000000300780b */ /* 0x000fe20003fdc000 */
[--C-:B------:R-:W-:Y:S01]  /*33f0*/  FADD.FTZ R7, R7, R18.reuse ;  /* 0x0000001207077221 */ /* 0x100fe20000010000 */
[----:B------:R-:W-:Y:S01]  /*3400*/  FSETP.GTU.FTZ.AND P1, PT, R47, 20, PT ;  /* 0x41a000002f00780b */ /* 0x000fe20003f3c000 */
[----:B------:R-:W-:Y:S01]  /*3410*/  FADD.FTZ R13, R13, R18 ;  /* 0x000000120d0d7221 */ /* 0x000fe20000010000 */
[----:B------:R-:W-:-:S02]  /*3420*/  FSETP.GTU.FTZ.AND P3, PT, R5, 20, PT ;  /* 0x41a000000500780b */ /* 0x000fc40003f7c000 */
[----:B------:R-:W-:Y:S02]  /*3430*/  FSETP.GTU.FTZ.AND P4, PT, R7, 20, PT ;  /* 0x41a000000700780b */ /* 0x000fe40003f9c000 */
[----:B------:R-:W-:-:S05]  /*3440*/  FSETP.GTU.FTZ.AND P2, PT, R13, 20, PT ;  /* 0x41a000000d00780b */ /* 0x000fca0003f5c000 */
[----:B------:R-:W-:Y:S01]  /*3450*/  @!P6 FMUL.FTZ R0, R3, -1.4426950216293334961 ;  /* 0xbfb8aa3b0300e820 */ /* 0x000fe20000410000 */
[----:B------:R-:W-:-:S05]  /*3460*/  HADD2.F32 R3, -RZ, R12.H1_H1 ;  /* 0x3000000cff037230 */ /* 0x000fca0000004100 */
[----:B------:R-:W0:Y:S01]  /*3470*/  @!P6 MUFU.EX2 R0, R0 ;  /* 0x000000000000e308 */ /* 0x000e220000000800 */
[--C-:B------:R-:W-:Y:S01]  /*3480*/  FADD.FTZ R4, R3, R18.reuse ;  /* 0x0000001203047221 */ /* 0x100fe20000010000 */
[--C-:B------:R-:W-:Y:S02]  /*3490*/  HADD2.F32 R3, -RZ, R15.reuse.H0_H0 ;  /* 0x2000000fff037230 */ /* 0x100fe40000004100 */
[----:B------:R-:W-:Y:S02]  /*34a0*/  HADD2.F32 R15, -RZ, R15.H1_H1 ;  /* 0x3000000fff0f7230 */ /* 0x000fe40000004100 */
[----:B------:R-:W-:Y:S01]  /*34b0*/  FSETP.GTU.FTZ.AND P0, PT, R4, 20, PT ;  /* 0x41a000000400780b */ /* 0x000fe20003f1c000 */
[--C-:B------:R-:W-:Y:S01]  /*34c0*/  FADD.FTZ R6, R3, R18.reuse ;  /* 0x0000001203067221 */ /* 0x100fe20000010000 */
[----:B------:R-:W-:Y:S01]  /*34d0*/  @!P2 FMUL.FTZ R3, R13, -1.4426950216293334961 ;  /* 0xbfb8aa3b0d03a820 */ /* 0x000fe20000410000 */
[----:B------:R-:W-:-:S03]  /*34e0*/  FADD.FTZ R15, R15, R18 ;  /* 0x000000120f0f7221 */ /* 0x000fc60000010000 */
[----:B------:R-:W-:Y:S01]  /*34f0*/  FSETP.GTU.FTZ.AND P5, PT, R6, 20, PT ;  /* 0x41a000000600780b */ /* 0x000fe20003fbc000 */
[----:B0-----:R-:W-:Y:S01]  /*3500*/  @!P6 FADD.FTZ R2, R0, 1 ;  /* 0x3f8000000002e421 */ /* 0x001fe20000010000 */
[----:B------:R-:W-:Y:S04]  /*3510*/  @!P2 MUFU.EX2 R3, R3 ;  /* 0x000000030003a308 */ /* 0x000fe80000000800 */
[----:B------:R0:W4:Y:S01]  /*3520*/  @!P6 MUFU.RCP R11, R2 ;  /* 0x00000002000be308 */ /* 0x0001220000001000 */
[----:B------:R-:W-:Y:S01]  /*3530*/  @!P0 FMUL.FTZ R0, R4, -1.4426950216293334961 ;  /* 0xbfb8aa3b04008820 */ /* 0x000fe20000410000 */
[----:B------:R-:W-:Y:S01]  /*3540*/  @!P3 FMUL.FTZ R4, R5, -1.4426950216293334961 ;  /* 0xbfb8aa3b0504b820 */ /* 0x000fe20000410000 */
[----:B------:R-:W-:-:S04]  /*3550*/  @!P4 FMUL.FTZ R5, R7, -1.4426950216293334961 ;  /* 0xbfb8aa3b0705c820 */ /* 0x000fc80000410000 */
[----:B------:R-:W-:Y:S01]  /*3560*/  @!P5 FMUL.FTZ R6, R6, -1.4426950216293334961 ;  /* 0xbfb8aa3b0606d820 */ /* 0x000fe20000410000 */
[----:B------:R-:W5:Y:S01]  /*3570*/  @!P3 MUFU.EX2 R4, R4 ;  /* 0x000000040004b308 */ /* 0x000f620000000800 */
[----:B0-----:R-:W-:-:S03]  /*3580*/  @!P1 FMUL.FTZ R2, R47, -1.4426950216293334961 ;  /* 0xbfb8aa3b2f029820 */ /* 0x001fc60000410000 */
[----:B------:R-:W0:Y:S04]  /*3590*/  @!P4 MUFU.EX2 R5, R5 ;  /* 0x000000050005c308 */ /* 0x000e280000000800 */
[----:B------:R-:W1:Y:S01]  /*35a0*/  @!P1 MUFU.EX2 R2, R2 ;  /* 0x0000000200029308 */ /* 0x000e620000000800 */
[----:B----4-:R-:W-:Y:S01]  /*35b0*/  @!P6 FMUL.FTZ R40, R40, R11 ;  /* 0x0000000b2828e220 */ /* 0x010fe20000410000 */
[----:B------:R-:W-:Y:S02]  /*35c0*/  FSETP.GTU.FTZ.AND P6, PT, R15, 20, PT ;  /* 0x41a000000f00780b */ /* 0x000fe40003fdc000 */
[----:B------:R-:W-:Y:S01]  /*35d0*/  @!P5 MUFU.EX2 R6, R6 ;  /* 0x000000060006d308 */ /* 0x000fe20000000800 */
[----:B-----5:R-:W-:-:S03]  /*35e0*/  @!P3 FADD.FTZ R4, R4, 1 ;  /* 0x3f8000000404b421 */ /* 0x020fc60000010000 */
[----:B------:R-:W4:Y:S01]  /*35f0*/  @!P0 MUFU.EX2 R0, R0 ;  /* 0x0000000000008308 */ /* 0x000f220000000800 */
[----:B0-----:R-:W-:Y:S01]  /*3600*/  @!P4 FADD.FTZ R10, R5, 1 ;  /* 0x3f800000050ac421 */ /* 0x001fe20000010000 */
[----:B-1----:R-:W-:-:S03]  /*3610*/  @!P1 FADD.FTZ R2, R2, 1 ;  /* 0x3f80000002029421 */ /* 0x002fc60000010000 */
[----:B------:R-:W0:Y:S02]  /*3620*/  @!P4 MUFU.RCP R44, R10 ;  /* 0x0000000a002cc308 */ /* 0x000e240000001000 */
[----:B------:R-:W-:Y:S01]  /*3630*/  @!P6 FMUL.FTZ R7, R15, -1.4426950216293334961 ;  /* 0xbfb8aa3b0f07e820 */ /* 0x000fe20000410000 */
[----:B----4-:R-:W-:-:S05]  /*3640*/  @!P0 FADD.FTZ R0, R0, 1 ;  /* 0x3f80000000008421 */ /* 0x010fca0000010000 */
[----:B------:R1:W4:Y:S08]  /*3650*/  @!P1 MUFU.RCP R13, R2 ;  /* 0x00000002000d9308 */ /* 0x0003300000001000 */
[----:B------:R5:W2:Y:S01]  /*3660*/  @!P6 MUFU.EX2 R11, R7 ;  /* 0x00000007000be308 */ /* 0x000aa20000000800 */
[----:B-1----:R-:W-:Y:S01]  /*3670*/  @!P5 FADD.FTZ R2, R6, 1 ;  /* 0x3f8000000602d421 */ /* 0x002fe20000010000 */
[----:B0-----:R-:W-:-:S02]  /*3680*/  @!P4 FMUL.FTZ R41, R41, R44 ;  /* 0x0000002c2929c220 */ /* 0x001fc40000410000 */
[----:B------:R5:W0:Y:S01]  /*3690*/  @!P3 MUFU.RCP R15, R4 ;  /* 0x00000004000fb308 */ /* 0x000a220000001000 */
[----:B------:R-:W-:Y:S01]  /*36a0*/  NOP ;  /* 0x0000000000007918 */ /* 0x000fe20000000000 */
[----:B----4-:R-:W-:-:S06]  /*36b0*/  @!P1 FMUL.FTZ R42, R42, R13 ;  /* 0x0000000d2a2a9220 */ /* 0x010fcc0000410000 */
[----:B------:R1:W4:Y:S01]  /*36c0*/  @!P0 MUFU.RCP R14, R0 ;  /* 0x00000000000e8308 */ /* 0x0003220000001000 */
[----:B-----5:R-:W5:Y:S01]  /*36d0*/  LDS.128 R4, [R35] ;  /* 0x0000000023047984 */ /* 0x020f620000000c00 */
[----:B--2---:R-:W-:Y:S01]  /*36e0*/  @!P6 FADD.FTZ R12, R11, 1 ;  /* 0x3f8000000b0ce421 */ /* 0x004fe20000010000 */
[----:B------:R-:W-:-:S04]  /*36f0*/  IADD3 R32, P1, PT, R32, -0x200, RZ ;  /* 0xfffffe0020207810 */ /* 0x000fc80007f3e0ff */
[----:B------:R-:W-:Y:S01]  /*3700*/  IADD3.X R27, PT, PT, R27, -0x1, RZ, P1, !PT ;  /* 0xffffffff1b1b7810 */ /* 0x000fe20000ffe4ff */
[----:B------:R2:W3:Y:S01]  /*3710*/  @!P5 MUFU.RCP R47, R2 ;  /* 0x00000002002fd308 */ /* 0x0004e20000001000 */
[----:B-1----:R-:W-:Y:S01]  /*3720*/  @!P2 FADD.FTZ R0, R3, 1 ;  /* 0x3f8000000300a421 */ /* 0x002fe20000010000 */
[----:B0-----:R-:W-:-:S06]  /*3730*/  @!P3 FMUL.FTZ R36, R36, R15 ;  /* 0x0000000f2424b220 */ /* 0x001fcc0000410000 */
[----:B------:R-:W0:Y:S01]  /*3740*/  @!P6 MUFU.RCP R12, R12 ;  /* 0x0000000c000ce308 */ /* 0x000e220000001000 */
[----:B--2---:R-:W-:-:S04]  /*3750*/  IMAD.WIDE.U32 R2, R16, R48, UR4 ;  /* 0x0000000410027e25 */ /* 0x004fc8000f8e0030 */
[----:B----4-:R-:W-:Y:S01]  /*3760*/  @!P0 FMUL.FTZ R43, R43, R14 ;  /* 0x0000000e2b2b8220 */ /* 0x010fe20000410000 */
[----:B------:R-:W1:Y:S01]  /*3770*/  LDCU.64 UR4, c[0x0][0x518] ;  /* 0x0000a300ff0477ac */ /* 0x000e620008000a00 */
[----:B------:R-:W-:Y:S01]  /*3780*/  IMAD R3, R16, R49, R3 ;  /* 0x0000003110037224 */ /* 0x000fe200078e0203 */
[----:B---3--:R-:W-:Y:S01]  /*3790*/  LEA R10, P0, R2, R50, 0x1 ;  /* 0x00000032020a7211 */ /* 0x008fe200078008ff */
[----:B------:R-:W2:Y:S01]  /*37a0*/  @!P2 MUFU.RCP R0, R0 ;  /* 0x000000000000a308 */ /* 0x000ea20000001000 */
[----:B------:R-:W-:Y:S01]  /*37b0*/  F2FP.F16.F32.PACK_AB R50, R41, R36 ;  /* 0x000000242932723e */ /* 0x000fe200000000ff */
[----:B------:R-:W-:Y:S01]  /*37c0*/  @!P5 FMUL.FTZ R38, R38, R47 ;  /* 0x0000002f2626d220 */ /* 0x000fe20000410000 */
[----:B------:R-:W-:Y:S01]  /*37d0*/  LEA.HI.X R11, R2, R51, R3, 0x1, P0 ;  /* 0x00000033020b7211 */ /* 0x000fe200000f0c03 */
[----:B------:R-:W3:Y:S01]  /*37e0*/  LDC.64 R46, c[0x0][0x560] ;  /* 0x00015800ff2e7b82 */ /* 0x000ee20000000a00 */
[----:B------:R-:W-:Y:S01]  /*37f0*/  F2FP.F16.F32.PACK_AB R48, R43, R40 ;  /* 0x000000282b30723e */ /* 0x000fe200000000ff */
[----:B------:R-:W-:Y:S01]  /*3800*/  FADD.FTZ R40, R40, R33 ;  /* 0x0000002128287221 */ /* 0x000fe20000010000 */
[----:B------:R-:W-:-:S04]  /*3810*/  IMAD.WIDE.U32 R2, R24, 0x10, R10 ;  /* 0x0000001018027825 */ /* 0x000fc800078e000a */
[----:B0-----:R-:W-:Y:S01]  /*3820*/  @!P6 FMUL.FTZ R39, R39, R12 ;  /* 0x0000000c2727e220 */ /* 0x001fe20000410000 */
[----:B------:R-:W-:Y:S01]  /*3830*/  FADD.FTZ R43, R40, R43 ;  /* 0x0000002b282b7221 */ /* 0x000fe20000010000 */
[----:B------:R-:W0:Y:S01]  /*3840*/  LDC.64 R10, c[0x0][0x520] ;  /* 0x00014800ff0a7b82 */ /* 0x000e220000000a00 */
[----:B-1----:R-:W-:Y:S02]  /*3850*/  UIMAD.WIDE.U32 UR6, UR18, UR4, UR6 ;  /* 0x00000004120672a5 */ /* 0x002fe4000f8e0006 */
[----:B------:R-:W-:Y:S01]  /*3860*/  F2FP.F16.F32.PACK_AB R51, R39, R38 ;  /* 0x000000262733723e */ /* 0x000fe200000000ff */
[----:B-----5:R0:W-:Y:S01]  /*3870*/  STG.E.128 desc[UR16][R2.64], R4 ;  /* 0x0000000402007986 */ /* 0x0201e2000c101d10 */
[----:B--2---:R-:W-:Y:S01]  /*3880*/  @!P2 FMUL.FTZ R45, R45, R0 ;  /* 0x000000002d2da220 */ /* 0x004fe20000410000 */
[----:B------:R-:W-:Y:S02]  /*3890*/  UIMAD UR7, UR18, UR5, UR7 ;  /* 0x00000005120772a4 */ /* 0x000fe4000f8e0207 */
[----:B------:R-:W-:Y:S01]  /*38a0*/  BAR.SYNC.DEFER_BLOCKING 0x0 ;  /* 0x0000000000007b1d */ /* 0x000fe20000010000 */
[----:B------:R-:W-:-:S02]  /*38b0*/  IADD3 R28, P2, PT, R28, -0x200, RZ ;  /* 0xfffffe001c1c7810 */ /* 0x000fc40007f5e0ff */
[----:B------:R-:W-:Y:S01]  /*38c0*/  F2FP.F16.F32.PACK_AB R49, R45, R42 ;  /* 0x0000002a2d31723e */ /* 0x000fe200000000ff */
[----:B------:R-:W-:Y:S01]  /*38d0*/  FADD.FTZ R42, R43, R42 ;  /* 0x0000002a2b2a7221 */ /* 0x000fe20000010000 */
[----:B------:R-:W-:-:S03]  /*38e0*/  IADD3.X R29, PT, PT, R29, -0x1, RZ, P2, !PT ;  /* 0xffffffff1d1d7810 */ /* 0x000fc600017fe4ff */
[----:B------:R-:W-:-:S04]  /*38f0*/  FADD.FTZ R45, R42, R45 ;  /* 0x0000002d2a2d7221 */ /* 0x000fc80000010000 */
[----:B------:R-:W-:Y:S01]  /*3900*/  FADD.FTZ R36, R45, R36 ;  /* 0x000000242d247221 */ /* 0x000fe20000010000 */
[----:B0-----:R-:W-:-:S04]  /*3910*/  IMAD.WIDE.U32 R2, R16, R10, UR6 ;  /* 0x0000000610027e25 */ /* 0x001fc8000f8e000a */
[----:B------:R-:W-:Y:S01]  /*3920*/  FADD.FTZ R41, R36, R41 ;  /* 0x0000002924297221 */ /* 0x000fe20000010000 */
[----:B------:R-:W-:Y:S01]  /*3930*/  IMAD R0, R16, R11, R3 ;  /* 0x0000000b10007224 */ /* 0x000fe200078e0203 */
[----:B---3--:R-:W-:Y:S02]  /*3940*/  LEA R4, P0, R2, R46, 0x1 ;  /* 0x0000002e02047211 */ /* 0x008fe400078008ff */
[----:B------:R-:W-:Y:S01]  /*3950*/  FADD.FTZ R38, R41, R38 ;  /* 0x0000002629267221 */ /* 0x000fe20000010000 */
[----:B------:R-:W-:Y:S01]  /*3960*/  STS.128 [R35], R48 ;  /* 0x0000003023007388 */ /* 0x000fe20000000c00 */
[----:B------:R-:W-:-:S03]  /*3970*/  NOP ;  /* 0x0000000000007918 */ /* 0x000fc60000000000 */
[----:B------:R-:W0:Y:S01]  /*3980*/  LDS.128 R12, [R35] ;  /* 0x00000000230c7984 */ /* 0x000e220000000c00 */
[----:B------:R-:W-:Y:S01]  /*3990*/  LEA.HI.X R5, R2, R47, R0, 0x1, P0 ;  /* 0x0000002f02057211 */ /* 0x000fe200000f0c00 */
[----:B------:R-:W-:Y:S01]  /*39a0*/  FADD.FTZ R33, R38, R39 ;  /* 0x0000002726217221 */ /* 0x000fe20000010000 */
[----:B------:R-:W-:Y:S01]  /*39b0*/  IADD3 R34, P0, PT, R34, -0x200, RZ ;  /* 0xfffffe0022227810 */ /* 0x000fe20007f1e0ff */
[----:B------:R-:W-:-:S03]  /*39c0*/  IMAD.WIDE.U32 R2, R24, 0x10, R4 ;  /* 0x0000001018027825 */ /* 0x000fc600078e0004 */
[----:B------:R-:W-:Y:S02]  /*39d0*/  IADD3.X R23, PT, PT, R23, -0x1, RZ, P0, !PT ;  /* 0xffffffff17177810 */ /* 0x000fe400007fe4ff */
[----:B0-----:R0:W-:Y:S01]  /*39e0*/  STG.E.128 desc[UR16][R2.64], R12 ;  /* 0x0000000c02007986 */ /* 0x0011e2000c101d10 */
[----:B------:R-:W-:Y:S06]  /*39f0*/  BRA.U UP0, `(.L_x_9045) ;  /* 0xffffffcd001c7547 */ /* 0x000fec000b83ffff */
.L_x_9021:
        /* <DEDUP_REMOVED lines=34> */
.L_x_9047:
[----:B------:R-:W-:Y:S05]  /*3c20*/  BSYNC.RECONVERGENT B0 ;  /* 0x0000000000007941 */ /* 0x000fea0003800200 */
.L_x_9046:
        /* <DEDUP_REMOVED lines=26> */
.L_x_9049:
[----:B------:R-:W-:Y:S05]  /*3dd0*/  BSYNC.RECONVERGENT B0 ;  /* 0x0000000000007941 */ /* 0x000fea0003800200 */
.L_x_9048:
        /* <DEDUP_REMOVED lines=22> */
.L_x_9051:
        /* <DEDUP_REMOVED lines=51> */
.L_x_9050:
[----:B------:R-:W-:Y:S05]  /*4270*/  EXIT ;  /* 0x000000000000794d */ /* 0x000fea0003800000 */
.L_x_9052:
        /* <DEDUP_REMOVED lines=16> */
.L_x_10522:


//--------------------- .text._Z25selective_scan_bwd_kernelI32Selective_Scan_bwd_kernel_traitsILi32ELi8ELb1ELb0ELb0ELb1ELb1EN3c104HalfEfEEv12SSMParamsBwd --------------------------
	.section	.text._Z25selective_scan_bwd_kernelI32Selective_Scan_bwd_kernel_traitsILi32ELi8ELb1ELb0ELb0ELb1ELb1EN3c104HalfEfEEv12SSMParamsBwd,"ax",@progbits
	.align	128
        .global         _Z25selective_scan_bwd_kernelI32Selective_Scan_bwd_kernel_traitsILi32ELi8ELb1ELb0ELb0ELb1ELb1EN3c104HalfEfEEv12SSMParamsBwd
        .type           _Z25selective_scan_bwd_kernelI32Selective_Scan_bwd_kernel_traitsILi32ELi8ELb1ELb0ELb0ELb1ELb1EN3c104HalfEfEEv12SSMParamsBwd,@function
        .size           _Z25selective_scan_bwd_kernelI32Selective_Scan_bwd_kernel_traitsILi32ELi8ELb1ELb0ELb0ELb1ELb1EN3c104HalfEfEEv12SSMParamsBwd,(.L_x_10523 - _Z25selective_scan_bwd_kernelI32Selective_Scan_bwd_kernel_traitsILi32ELi8ELb1ELb0ELb0ELb1ELb1EN3c104HalfEfEEv12SSMParamsBwd)
        .other          _Z25selective_scan_bwd_kernelI32Selective_Scan_bwd_kernel_traitsILi32ELi8ELb1ELb0ELb0ELb1ELb1EN3c104HalfEfEEv12SSMParamsBwd,@"STO_CUDA_ENTRY STV_DEFAULT"
_Z25selective_scan_bwd_kernelI32Selective_Scan_bwd_kernel_traitsILi32ELi8ELb1ELb0ELb0ELb1ELb1EN3c104HalfEfEEv12SSMParamsBwd:
.text._Z25selective_scan_bwd_kernelI32Selective_Scan_bwd_kernel_traitsILi32ELi8ELb1ELb0ELb0ELb1ELb1EN3c104HalfEfEEv12SSMParamsBwd:
        /* <DEDUP_REMOVED lines=101> */
.L_x_9078:
[----:B------:R-:W-:Y:S01]  /*0650*/  BAR.SYNC.DEFER_BLOCKING 0x0 ;  /* 0x0000000000007b1d */ /* 0x000fe20000010000 */
[----:B------:R-:W-:-:S05]  /*0660*/  IMAD.WIDE.U32 R8, R34, 0x10, R30 ;  /* 0x0000001022087825 */ /* 0x000fca00078e001e */
[----:B------:R-:W2:Y:S01]  /*0670*/  LDG.E.128 R20, desc[UR16][R8.64] ;  /* 0x0000001008147981 */ /* 0x000ea2000c1e1d00 */
[----:B------:R-:W-:Y:S01]  /*0680*/  IMAD.WIDE.U32 R14, R34, 0x10, R28 ;  /* 0x00000010220e7825 */ /* 0x000fe200078e001c */
[----:B0-----:R-:W0:Y:S02]  /*0690*/  S2R R44, SR_LANEID ;  /* 0x00000000002c7919 */ /* 0x001e240000000000 */
[----:B0-----:R-:W-:-:S05]  /*06a0*/  LEA R3, R44, R25, 0x4 ;  /* 0x000000192c037211 */ /* 0x001fca00078e20ff */
[----:B--2---:R-:W-:Y:S01]  /*06b0*/  STS.128 [R3], R20 ;  /* 0x0000001403007388 */ /* 0x004fe20000000c00 */
[----:B------:R-:W-:-:S03]  /*06c0*/  NOP ;  /* 0x0000000000007918 */ /* 0x000fc60000000000 */
[----:B------:R-:W-:Y:S01]  /*06d0*/  LDS.128 R4, [R3] ;  /* 0x0000000003047984 */ /* 0x000fe20000000c00 */
[----:B------:R-:W-:Y:S06]  /*06e0*/  BAR.SYNC.DEFER_BLOCKING 0x0 ;  /* 0x0000000000007b1d */ /* 0x000fec0000010000 */
[----:B------:R-:W2:Y:S01]  /*06f0*/  LDG.E.128 R48, desc[UR16][R14.64] ;  /* 0x000000100e307981 */ /* 0x000ea2000c1e1d00 */
[----:B------:R-:W-:-:S03]  /*0700*/  IMAD.WIDE.U32 R16, R34, 0x10, R26 ;  /* 0x0000001022107825 */ /* 0x000fc600078e001a */
[----:B--2---:R-:W-:Y:S01]  /*0710*/  STS.128 [R3], R48 ;  /* 0x0000003003007388 */ /* 0x004fe20000000c00 */
[----:B------:R-:W-:-:S03]  /*0720*/  NOP ;  /* 0x0000000000007918 */ /* 0x000fc60000000000 */
[----:B------:R-:W0:Y:S01]  /*0730*/  LDS.128 R8, [R3] ;  /* 0x0000000003087984 */ /* 0x000e220000000c00 */
[----:B------:R-:W-:Y:S06]  /*0740*/  BAR.SYNC.DEFER_BLOCKING 0x0 ;  /* 0x0000000000007b1d */ /* 0x000fec0000010000 */
[----:B------:R-:W2:Y:S01]  /*0750*/  LDG.E.128 R16, desc[UR16][R16.64] ;  /* 0x0000001010107981 */ /* 0x000ea2000c1e1d00 */
[----:B------:R-:W-:Y:S01]  /*0760*/  BSSY.RECONVERGENT B0, `(.L_x_9054) ;  /* 0x0000036000007945 */ /* 0x000fe20003800200 */
[----:B0-----:R-:W-:Y:S02]  /*0770*/  HADD2.F32 R21, -RZ, R8.H0_H0 ;  /* 0x20000008ff157230 */ /* 0x001fe40000004100 */
[----:B------:R-:W-:-:S02]  /*0780*/  HADD2.F32 R45, -RZ, R9.H0_H0 ;  /* 0x20000009ff2d7230 */ /* 0x000fc40000004100 */
        /* <DEDUP_REMOVED lines=18> */
[----:B--2---:R0:W-:Y:S01]  /*08b0*/  STS.128 [R3], R16 ;  /* 0x0000001003007388 */ /* 0x0041e20000000c00 */
[----:B------:R-:W-:Y:S01]  /*08c0*/  NOP ;  /* 0x0000000000007918 */ /* 0x000fe20000000000 */
[----:B------:R-:W-:Y:S10]  /*08d0*/  @P4 BRA `(.L_x_9055) ;  /* 0x0000000000784947 */ /* 0x000ff40003800000 */
[----:B------:R-:W-:Y:S01]  /*08e0*/  FMUL.FTZ R51, R51, 1.4426950216293334961 ;  /* 0x3fb8aa3b33337820 */ /* 0x000fe20000410000 */
[----:B------:R-:W-:Y:S01]  /*08f0*/  HFMA2 R9, -RZ, RZ, 1.625, 0 ;  /* 0x3e800000ff097431 */ /* 0x000fe200000001ff */
[----:B0-----:R-:W-:Y:S02]  /*0900*/  MOV R17, 0x3d39bf78 ;  /* 0x3d39bf7800117802 */ /* 0x001fe40000000f00 */
        /* <DEDUP_REMOVED lines=27> */
.L_x_9055:
[----:B------:R-:W-:Y:S05]  /*0ac0*/  BSYNC.RECONVERGENT B0 ;  /* 0x0000000000007941 */ /* 0x000fea0003800200 */
.L_x_9054:
[----:B------:R-:W-:Y:S01]  /*0ad0*/  HADD2.F32 R11, -RZ, R11.H1_H1 ;  /* 0x3000000bff0b7230 */ /* 0x000fe20000004100 */
[----:B------:R-:W-:Y:S01]  /*0ae0*/  BSSY.RECONVERGENT B0, `(.L_x_9056) ;  /* 0x0000022000007945 */ /* 0x000fe20003800200 */
[----:B------:R-:W-:-:S03]  /*0af0*/  FSETP.GTU.FTZ.AND P4, PT, R45, 20, PT ;  /* 0x41a000002d00780b */ /* 0x000fc60003f9c000 */
[----:B------:R-:W-:Y:S01]  /*0b00*/  FADD.FTZ R52, R11, R40 ;  /* 0x000000280b347221 */ /* 0x000fe20000010000 */
[----:B------:R-:W-:Y:S09]  /*0b10*/  @P5 BRA `(.L_x_9057) ;  /* 0x0000000000785947 */ /* 0x000ff20003800000 */
        /* <DEDUP_REMOVED lines=30> */
.L_x_9057:
[----:B------:R-:W-:Y:S05]  /*0d00*/  BSYNC.RECONVERGENT B0 ;  /* 0x0000000000007941 */ /* 0x000fea0003800200 */
.L_x_9056:
[----:B------:R-:W-:Y:S01]  /*0d10*/  BSSY.RECONVERGENT B0, `(.L_x_9058) ;  /* 0x0000021000007945 */ /* 0x000fe20003800200 */
[----:B------:R-:W-:-:S03]  /*0d20*/  FSETP.GTU.FTZ.AND P5, PT, R52, 20, PT ;  /* 0x41a000003400780b */ /* 0x000fc60003fbc000 */
        /* <DEDUP_REMOVED lines=31> */
.L_x_9059:
[----:B------:R-:W-:Y:S05]  /*0f20*/  BSYNC.RECONVERGENT B0 ;  /* 0x0000000000007941 */ /* 0x000fea0003800200 */
.L_x_9058:
[----:B------:R-:W-:Y:S04]  /*0f30*/  BSSY.RECONVERGENT B0, `(.L_x_9060) ;  /* 0x0000020000007945 */ /* 0x000fe80003800200 */
[----:B------:R-:W-:Y:S05]  /*0f40*/  @P1 BRA `(.L_x_9061) ;  /* 0x0000000000781947 */ /* 0x000fea0003800000 */
        /* <DEDUP_REMOVED lines=30> */
.L_x_9061:
[----:B------:R-:W-:Y:S05]  /*1130*/  BSYNC.RECONVERGENT B0 ;  /* 0x0000000000007941 */ /* 0x000fea0003800200 */
.L_x_9060:
        /* <DEDUP_REMOVED lines=32> */
.L_x_9063:
[----:B------:R-:W-:Y:S05]  /*1340*/  BSYNC.RECONVERGENT B0 ;  /* 0x0000000000007941 */ /* 0x000fea0003800200 */
.L_x_9062:
        /* <DEDUP_REMOVED lines=32> */
.L_x_9065:
[----:B------:R-:W-:Y:S05]  /*1550*/  BSYNC.RECONVERGENT B0 ;  /* 0x0000000000007941 */ /* 0x000fea0003800200 */
.L_x_9064:
        /* <DEDUP_REMOVED lines=32> */
.L_x_9067:
[----:B------:R-:W-:Y:S05]  /*1760*/  BSYNC.RECONVERGENT B0 ;  /* 0x0000000000007941 */ /* 0x000fea0003800200 */
.L_x_9066:
        /* <DEDUP_REMOVED lines=32> */
.L_x_9069:
[----:B------:R-:W-:Y:S05]  /*1970*/  BSYNC.RECONVERGENT B0 ;  /* 0x0000000000007941 */ /* 0x000fea0003800200 */
.L_x_9068:
[----:B------:R-:W1:Y:S01]  /*1980*/  LDCU.128 UR12, c[0x0][0x410] ;  /* 0x00008200ff0c77ac */ /* 0x000e620008000c00 */
[----:B------:R-:W2:Y:S01]  /*1990*/  LDC.64 R56, c[0x0][0x488] ;  /* 0x00012200ff387b82 */ /* 0x000ea20000000a00 */
[----:B------:R-:W-:Y:S01]  /*19a0*/  UIADD3 UR18, UPT, UPT, UR8, -0x1, URZ ;  /* 0xffffffff08127890 */ /* 0x000fe2000fffe0ff */
[----:B------:R-:W-:Y:S01]  /*19b0*/  UMOV UR5, URZ ;  /* 0x000000ff00057c82 */ /* 0x000fe20008000000 */
[----:B------:R-:W3:Y:S05]  /*19c0*/  LDCU.64 UR10, c[0x0][0x508] ;  /* 0x0000a100ff0a77ac */ /* 0x000eea0008000a00 */
[----:B0-----:R-:W0:Y:S01]  /*19d0*/  LDC.64 R18, c[0x0][0x478] ;  /* 0x00011e00ff127b82 */ /* 0x001e220000000a00 */
        /* <DEDUP_REMOVED lines=9> */
[----:B------:R-:W1:Y:S03]  /*1a70*/  LDCU.128 UR12, c[0x0][0x420] ;  /* 0x00008400ff0c77ac */ /* 0x000e660008000c00 */
[----:B------:R-:W-:Y:S02]  /*1a80*/  LEA.HI.X R57, R8, R57, R0, 0x1, P0 ;  /* 0x0000003908397211 */ /* 0x000fe400000f0c00 */
[----:B------:R-:W2:Y:S01]  /*1a90*/  LDS.128 R8, [R3] ;  /* 0x0000000003087984 */ /* 0x000ea20000000c00 */
[----:B------:R-:W-:Y:S01]  /*1aa0*/  IMAD.WIDE.U32 R56, R34, 0x10, R56 ;  /* 0x0000001022387825 */ /* 0x000fe200078e0038 */
[----:B------:R-:W-:Y:S06]  /*1ab0*/  BAR.SYNC.DEFER_BLOCKING 0x0 ;  /* 0x0000000000007b1d */ /* 0x000fec0000010000 */
[----:B------:R-:W4:Y:S01]  /*1ac0*/  LDG.E.128 R56, desc[UR16][R56.64] ;  /* 0x0000001038387981 */ /* 0x000f22000c1e1d00 */
[----:B-1----:R-:W-:-:S04]  /*1ad0*/  UIMAD.WIDE.U32 UR6, UR19, UR12, UR4 ;  /* 0x0000000c130672a5 */ /* 0x002fc8000f8e0004 */
[----:B------:R-:W-:Y:S02]  /*1ae0*/  UIMAD UR9, UR19, UR13, UR7 ;  /* 0x0000000d130972a4 */ /* 0x000fe4000f8e0207 */
[----:B------:R-:W-:Y:S02]  /*1af0*/  MOV R17, UR7 ;  /* 0x0000000700117c02 */ /* 0x000fe40008000f00 */
[----:B------:R-:W-:Y:S02]  /*1b00*/  MOV R16, UR6 ;  /* 0x0000000600107c02 */ /* 0x000fe40008000f00 */
[----:B------:R-:W-:-:S03]  /*1b10*/  MOV R17, UR9 ;  /* 0x0000000900117c02 */ /* 0x000fc60008000f00 */
[----:B------:R-:W-:-:S04]  /*1b20*/  IMAD.WIDE.U32 R16, R42, UR14, R16 ;  /* 0x0000000e2a107c25 */ /* 0x000fc8000f8e0010 */
[----:B------:R-:W-:Y:S01]  /*1b30*/  IMAD R0, R42, UR15, R17 ;  /* 0x0000000f2a007c24 */ /* 0x000fe2000f8e0211 */
[----:B0-----:R-:W-:-:S04]  /*1b40*/  LEA R18, P0, R16, R18, 0x1 ;  /* 0x0000001210127211 */ /* 0x001fc800078008ff */
[----:B------:R-:W-:-:S03]  /*1b50*/  LEA.HI.X R19, R16, R19, R0, 0x1, P0 ;  /* 0x0000001310137211 */ /* 0x000fc600000f0c00 */
[----:B------:R-:W-:Y:S01]  /*1b60*/  IMAD.WIDE.U32 R16, R34, 0x10, R18 ;  /* 0x0000001022107825 */ /* 0x000fe200078e0012 */
[----:B----4-:R-:W-:Y:S01]  /*1b70*/  STS.128 [R3], R56 ;  /* 0x0000003803007388 */ /* 0x010fe20000000c00 */
[----:B------:R-:W-:-:S03]  /*1b80*/  NOP ;  /* 0x0000000000007918 */ /* 0x000fc60000000000 */
[----:B------:R-:W0:Y:S01]  /*1b90*/  LDS.128 R20, [R3] ;  /* 0x0000000003147984 */ /* 0x000e220000000c00 */
[----:B------:R-:W-:Y:S06]  /*1ba0*/  BAR.SYNC.DEFER_BLOCKING 0x0 ;  /* 0x0000000000007b1d */ /* 0x000fec0000010000 */
[----:B------:R-:W4:Y:S01]  /*1bb0*/  LDG.E.128 R16, desc[UR16][R16.64] ;  /* 0x0000001010107981 */ /* 0x000f22000c1e1d00 */
[----:B--2---:R-:W-:Y:S01]  /*1bc0*/  HADD2.F32 R67, -RZ, R9.H1_H1 ;  /* 0x30000009ff437230 */ /* 0x004fe20000004100 */
[----:B---3--:R-:W-:Y:S01]  /*1bd0*/  UIMAD.WIDE.U32 UR6, UR19, UR10, UR4 ;  /* 0x0000000a130672a5 */ /* 0x008fe2000f8e0004 */
[----:B------:R-:W-:-:S02]  /*1be0*/  HADD2.F32 R70, -RZ, R10.H0_H0 ;  /* 0x2000000aff467230 */ /* 0x000fc40000004100 */
[----:B------:R-:W-:Y:S01]  /*1bf0*/  HADD2.F32 R73, -RZ, R10.H1_H1 ;  /* 0x3000000aff497230 */ /* 0x000fe20000004100 */
[----:B------:R-:W-:Y:S01]  /*1c00*/  UIMAD UR7, UR19, UR11, UR7 ;  /* 0x0000000b130772a4 */ /* 0x000fe2000f8e0207 */
[----:B------:R-:W-:Y:S01]  /*1c10*/  HADD2.F32 R68, -RZ, R9.H0_H0 ;  /* 0x20000009ff447230 */ /* 0x000fe20000004100 */
[----:B------:R-:W1:Y:S01]  /*1c20*/  LDCU.64 UR10, c[0x0][0x490] ;  /* 0x00009200ff0a77ac */ /* 0x000e620008000a00 */
[--C-:B------:R-:W-:Y:S02]  /*1c30*/  HADD2.F32 R74, -RZ, R11.reuse.H0_H0 ;  /* 0x2000000bff4a7230 */ /* 0x100fe40000004100 */
[----:B------:R-:W-:Y:S02]  /*1c40*/  HADD2.F32 R75, -RZ, R11.H1_H1 ;  /* 0x3000000bff4b7230 */ /* 0x000fe40000004100 */
[----:B0-----:R-:W-:Y:S02]  /*1c50*/  HADD2.F32 R64, -RZ, R20.H0_H0 ;  /* 0x20000014ff407230 */ /* 0x001fe40000004100 */
[----:B------:R-:W-:-:S02]  /*1c60*/  HADD2.F32 R0, -RZ, R21.H0_H0 ;  /* 0x20000015ff007230 */ /* 0x000fc40000004100 */
[----:B------:R-:W-:Y:S02]  /*1c70*/  HADD2.F32 R63, -RZ, R20.H1_H1 ;  /* 0x30000014ff3f7230 */ /* 0x000fe40000004100 */
[----:B------:R-:W-:Y:S01]  /*1c80*/  FMUL.FTZ R20, R64, -1.4426950216293334961 ;  /* 0xbfb8aa3b40147820 */ /* 0x000fe20000410000 */
[----:B------:R-:W-:Y:S02]  /*1c90*/  HADD2.F32 R2, -RZ, R21.H1_H1 ;  /* 0x30000015ff027230 */ /* 0x000fe40000004100 */
[----:B------:R-:W-:Y:S01]  /*1ca0*/  FMUL.FTZ R21, R0, -1.4426950216293334961 ;  /* 0xbfb8aa3b00157820 */ /* 0x000fe20000410000 */
[--C-:B------:R-:W-:Y:S02]  /*1cb0*/  HADD2.F32 R55, -RZ, R22.reuse.H0_H0 ;  /* 0x20000016ff377230 */ /* 0x100fe40000004100 */
[----:B------:R-:W-:Y:S01]  /*1cc0*/  FMUL.FTZ R54, R63, -1.4426950216293334961 ;  /* 0xbfb8aa3b3f367820 */ /* 0x000fe20000410000 */
[----:B------:R-:W0:Y:S01]  /*1cd0*/  MUFU.EX2 R53, R20 ;  /* 0x0000001400357308 */ /* 0x000e220000000800 */
[----:B------:R-:W-:-:S02]  /*1ce0*/  HADD2.F32 R61, -RZ, R22.H1_H1 ;  /* 0x30000016ff3d7230 */ /* 0x000fc40000004100 */
[----:B------:R-:W-:Y:S01]  /*1cf0*/  FMUL.FTZ R57, R2, -1.4426950216293334961 ;  /* 0xbfb8aa3b02397820 */ /* 0x000fe20000410000 */
[--C-:B------:R-:W-:Y:S01]  /*1d00*/  HADD2.F32 R60, -RZ, R23.reuse.H0_H0 ;  /* 0x20000017ff3c7230 */ /* 0x100fe20000004100 */
[----:B------:R-:W2:Y:S01]  /*1d10*/  MUFU.EX2 R56, R21 ;  /* 0x0000001500387308 */ /* 0x000ea20000000800 */
[----:B------:R-:W-:Y:S02]  /*1d20*/  HADD2.F32 R62, -RZ, R23.H1_H1 ;  /* 0x30000017ff3e7230 */ /* 0x000fe40000004100 */
[----:B------:R-:W-:Y:S01]  /*1d30*/  FMUL.FTZ R58, R55, -1.4426950216293334961 ;  /* 0xbfb8aa3b373a7820 */ /* 0x000fe20000410000 */
[----:B------:R-:W-:Y:S01]  /*1d40*/  FMUL.FTZ R59, R61, -1.4426950216293334961 ;  /* 0xbfb8aa3b3d3b7820 */ /* 0x000fe20000410000 */
[----:B------:R-:W3:Y:S01]  /*1d50*/  MUFU.EX2 R54, R54 ;  /* 0x0000003600367308 */ /* 0x000ee20000000800 */
[----:B------:R-:W-:Y:S01]  /*1d60*/  FMUL.FTZ R65, R60, -1.4426950216293334961 ;  /* 0xbfb8aa3b3c417820 */ /* 0x000fe20000410000 */
[----:B------:R-:W-:Y:S01]  /*1d70*/  FMUL.FTZ R66, R62, -1.4426950216293334961 ;  /* 0xbfb8aa3b3e427820 */ /* 0x000fe20000410000 */
[----:B-1----:R-:W-:Y:S01]  /*1d80*/  UISETP.NE.U32.AND UP0, UPT, UR10, URZ, UPT ;  /* 0x000000ff0a00728c */ /* 0x002fe2000bf05070 */
[----:B------:R-:W1:Y:S01]  /*1d90*/  MUFU.EX2 R57, R57 ;  /* 0x0000003900397308 */ /* 0x000e620000000800 */
[----:B0-----:R-:W-:-:S02]  /*1da0*/  FADD.FTZ R53, R53, 1 ;  /* 0x3f80000035357421 */ /* 0x001fc40000010000 */
[----:B------:R-:W-:Y:S01]  /*1db0*/  UISETP.NE.AND.EX UP0, UPT, UR11, URZ, UPT, UP0 ;  /* 0x000000ff0b00728c */ /* 0x000fe2000bf05300 */
[----:B------:R0:W5:Y:S01]  /*1dc0*/  MUFU.EX2 R69, R65 ;  /* 0x0000004100457308 */ /* 0x0001620000000800 */
[----:B--2---:R-:W-:-:S03]  /*1dd0*/  FADD.FTZ R56, R56, 1 ;  /* 0x3f80000038387421 */ /* 0x004fc60000010000 */
[----:B------:R2:W-:Y:S01]  /*1de0*/  MUFU.EX2 R71, R66 ;  /* 0x0000004200477308 */ /* 0x0005e20000000800 */
[----:B---3--:R-:W-:-:S03]  /*1df0*/  FADD.FTZ R54, R54, 1 ;  /* 0x3f80000036367421 */ /* 0x008fc60000010000 */
[----:B------:R-:W3:Y:S01]  /*1e00*/  MUFU.EX2 R58, R58 ;  /* 0x0000003a003a7308 */ /* 0x000ee20000000800 */
[--C-:B0-----:R-:W-:Y:S02]  /*1e10*/  HADD2.F32 R65, -RZ, R8.reuse.H0_H0 ;  /* 0x20000008ff417230 */ /* 0x101fe40000004100 */
[----:B-1----:R-:W-:Y:S01]  /*1e20*/  FADD.FTZ R57, R57, 1 ;  /* 0x3f80000039397421 */ /* 0x002fe20000010000 */
[----:B------:R0:W-:Y:S01]  /*1e30*/  MUFU.RCP R78, R54 ;  /* 0x00000036004e7308 */ /* 0x0001e20000001000 */
[----:B--2---:R-:W-:Y:S02]  /*1e40*/  HADD2.F32 R66, -RZ, R8.H1_H1 ;  /* 0x30000008ff427230 */ /* 0x004fe40000004100 */
[----:B-----5:R-:W-:-:S05]  /*1e50*/  FADD.FTZ R8, R69, 1 ;  /* 0x3f80000045087421 */ /* 0x020fca0000010000 */
[----:B------:R-:W1:Y:S01]  /*1e60*/  MUFU.EX2 R59, R59 ;  /* 0x0000003b003b7308 */ /* 0x000e620000000800 */
[--C-:B0-----:R-:W-:Y:S02]  /*1e70*/  HADD2.F32 R54, -RZ, R7.reuse.H0_H0 ;  /* 0x20000007ff367230 */ /* 0x101fe40000004100 */
[----:B---3--:R-:W-:Y:S01]  /*1e80*/  FADD.FTZ R58, R58, 1 ;  /* 0x3f8000003a3a7421 */ /* 0x008fe20000010000 */
[----:B------:R0:W2:Y:S08]  /*1e90*/  MUFU.RCP R77, R53 ;  /* 0x00000035004d7308 */ /* 0x0000b00000001000 */
[----:B------:R-:W3:Y:S01]  /*1ea0*/  MUFU.RCP R79, R56 ;  /* 0x00000038004f7308 */ /* 0x000ee20000001000 */
[----:B0-----:R-:W-:-:S02]  /*1eb0*/  HADD2.F32 R53, -RZ, R7.H1_H1 ;  /* 0x30000007ff357230 */ /* 0x001fc40000004100 */
[----:B-1----:R-:W-:-:S05]  /*1ec0*/  FADD.FTZ R59, R59, 1 ;  /* 0x3f8000003b3b7421 */ /* 0x002fca0000010000 */
[----:B------:R0:W1:Y:S01]  /*1ed0*/  MUFU.RCP R81, R57 ;  /* 0x0000003900517308 */ /* 0x0000620000001000 */
[----:B--2---:R-:W-:-:S04]  /*1ee0*/  FADD.FTZ R9, -R77, 1 ;  /* 0x3f8000004d097421 */ /* 0x004fc80000010100 */
[----:B------:R-:W-:-:S03]  /*1ef0*/  FFMA.FTZ R9, R64, R9, 1 ;  /* 0x3f80000040097423 */ /* 0x000fc60000010009 */
[----:B------:R2:W5:Y:S01]  /*1f00*/  MUFU.RCP R87, R8 ;  /* 0x0000000800577308 */ /* 0x0005620000001000 */
[----:B0-----:R-:W0:Y:S01]  /*1f10*/  LDC.64 R56, c[0x0][0x558] ;  /* 0x00015600ff387b82 */ /* 0x001e220000000a00 */
[----:B---3--:R-:W-:-:S06]  /*1f20*/  FADD.FTZ R11, -R79, 1 ;  /* 0x3f8000004f0b7421 */ /* 0x008fcc0000010100 */
[----:B------:R-:W-:Y:S01]  /*1f30*/  MUFU.RCP R80, R58 ;  /* 0x0000003a00507308 */ /* 0x000fe20000001000 */
[----:B--2---:R-:W-:-:S04]  /*1f40*/  FADD.FTZ R8, -R78, 1 ;  /* 0x3f8000004e087421 */ /* 0x004fc80000010100 */
[----:B------:R-:W-:-:S03]  /*1f50*/  FFMA.FTZ R10, R63, R8, 1 ;  /* 0x3f8000003f0a7423 */ /* 0x000fc60000010008 */
[----:B------:R2:W-:Y:S02]  /*1f60*/  MUFU.RCP R84, R59 ;  /* 0x0000003b00547308 */ /* 0x0005e40000001000 */
[----:B--2---:R-:W2:Y:S01]  /*1f70*/  LDC.64 R58, c[0x0][0x510] ;  /* 0x00014400ff3a7b82 */ /* 0x004ea20000000a00 */
[----:B----4-:R3:W-:Y:S01]  /*1f80*/  STS.128 [R3], R16 ;  /* 0x0000001003007388 */ /* 0x0107e20000000c00 */
[----:B------:R-:W-:-:S03]  /*1f90*/  NOP ;  /* 0x0000000000007918 */ /* 0x000fc60000000000 */
[----:B------:R-:W4:Y:S01]  /*1fa0*/  LDS.128 R20, [R3] ;  /* 0x0000000003147984 */ /* 0x000f220000000c00 */
[----:B---3--:R-:W-:Y:S01]  /*1fb0*/  FADD.FTZ R16, R71, 1 ;  /* 0x3f80000047107421 */ /* 0x008fe20000010000 */
[----:B-1----:R-:W-:Y:S01]  /*1fc0*/  FADD.FTZ R19, -R81, 1 ;  /* 0x3f80000051137421 */ /* 0x002fe20000010100 */
[----:B------:R-:W-:Y:S02]  /*1fd0*/  FFMA.FTZ R17, R0, R11, 1 ;  /* 0x3f80000000117423 */ /* 0x000fe4000001000b */
[----:B------:R1:W3:Y:S01]  /*1fe0*/  MUFU.RCP R89, R16 ;  /* 0x0000001000597308 */ /* 0x0002e20000001000 */
[C---:B------:R-:W-:Y:S01]  /*1ff0*/  FFMA.FTZ R19, R2.reuse, R19, 1 ;  /* 0x3f80000002137423 */ /* 0x040fe20000010013 */
[----:B------:R-:W-:Y:S01]  /*2000*/  FMUL.FTZ R2, R2, R81 ;  /* 0x0000005102027220 */ /* 0x000fe20000410000 */
[----:B----4-:R-:W-:Y:S02]  /*2010*/  HADD2.F32 R76, -RZ, R20.H0_H0 ;  /* 0x20000014ff4c7230 */ /* 0x010fe40000004100 */
[----:B------:R-:W-:-:S02]  /*2020*/  HADD2.F32 R72, -RZ, R21.H1_H1 ;  /* 0x30000015ff487230 */ /* 0x000fc40000004100 */
[----:B------:R-:W-:Y:S02]  /*2030*/  HADD2.F32 R69, -RZ, R20.H1_H1 ;  /* 0x30000014ff457230 */ /* 0x000fe40000004100 */
[----:B------:R-:W-:Y:S01]  /*2040*/  FMUL.FTZ R8, R65, R76 ;  /* 0x0000004c41087220 */ /* 0x000fe20000410000 */
[----:B------:R-:W-:Y:S02]  /*2050*/  HADD2.F32 R71, -RZ, R21.H0_H0 ;  /* 0x20000015ff477230 */ /* 0x000fe40000004100 */
[----:B------:R-:W-:Y:S01]  /*2060*/  FMUL.FTZ R18, R67, R72 ;  /* 0x0000004843127220 */ /* 0x000fe20000410000 */
[--C-:B------:R-:W-:Y:S02]  /*2070*/  HADD2.F32 R82, -RZ, R22.reuse.H0_H0 ;  /* 0x20000016ff527230 */ /* 0x100fe40000004100 */
[----:B------:R-:W-:Y:S01]  /*2080*/  FMUL.FTZ R8, R77, R8 ;  /* 0x000000084d087220 */ /* 0x000fe20000410000 */
[----:B------:R-:W-:Y:S01]  /*2090*/  FMUL.FTZ R11, R66, R69 ;  /* 0x00000045420b7220 */ /* 0x000fe20000410000 */
[----:B------:R-:W-:Y:S01]  /*20a0*/  FMUL.FTZ R18, R81, R18 ;  /* 0x0000001251127220 */ /* 0x000fe20000410000 */
[----:B-1----:R-:W-:Y:S01]  /*20b0*/  FMUL.FTZ R16, R68, R71 ;  /* 0x0000004744107220 */ /* 0x002fe20000410000 */
[----:B------:R-:W-:Y:S01]  /*20c0*/  FMUL.FTZ R8, R8, R9 ;  /* 0x0000000908087220 */ /* 0x000fe20000410000 */
[----:B------:R-:W-:Y:S01]  /*20d0*/  FMUL.FTZ R11, R78, R11 ;  /* 0x0000000b4e0b7220 */ /* 0x000fe20000410000 */
[----:B------:R-:W-:Y:S01]  /*20e0*/  FMUL.FTZ R18, R18, R19 ;  /* 0x0000001312127220 */ /* 0x000fe20000410000 */
[----:B-----5:R-:W-:Y:S01]  /*20f0*/  FADD.FTZ R9, -R87, 1 ;  /* 0x3f80000057097421 */ /* 0x020fe20000010100 */
[----:B------:R-:W-:-:S02]  /*2100*/  HADD2.F32 R83, -RZ, R22.H1_H1 ;  /* 0x30000016ff537230 */ /* 0x000fc40000004100 */
[----:B------:R-:W-:Y:S01]  /*2110*/  FMUL.FTZ R16, R79, R16 ;  /* 0x000000104f107220 */ /* 0x000fe20000410000 */
[----:B---3--:R-:W-:Y:S01]  /*2120*/  FADD.FTZ R19, -R89, 1 ;  /* 0x3f80000059137421 */ /* 0x008fe20000010100 */
[--C-:B------:R-:W-:Y:S02]  /*2130*/  HADD2.F32 R88, -RZ, R23.reuse.H0_H0 ;  /* 0x20000017ff587230 */ /* 0x100fe40000004100 */
[----:B------:R-:W-:Y:S01]  /*2140*/  FMUL.FTZ R11, R11, R10 ;  /* 0x0000000a0b0b7220 */ /* 0x000fe20000410000 */
[----:B------:R-:W-:Y:S02]  /*2150*/  HADD2.F32 R90, -RZ, R23.H1_H1 ;  /* 0x30000017ff5a7230 */ /* 0x000fe40000004100 */
[----:B------:R-:W-:Y:S01]  /*2160*/  FFMA.FTZ R21, R60, R9, 1 ;  /* 0x3f8000003c157423 */ /* 0x000fe20000010009 */
[----:B------:R-:W-:Y:S01]  /*2170*/  FMUL.FTZ R17, R16, R17 ;  /* 0x0000001110117220 */ /* 0x000fe20000410000 */
[----:B------:R-:W-:Y:S01]  /*2180*/  FADD.FTZ R10, -R80, 1 ;  /* 0x3f800000500a7421 */ /* 0x000fe20000010100 */
        /* <DEDUP_REMOVED lines=23> */
[----:B------:R-:W-:-:S02]  /*2300*/  HADD2.F32 R22, -RZ, R5.H0_H0 ;  /* 0x20000005ff167230 */ /* 0x000fc40000004100 */
[----:B------:R-:W-:Y:S01]  /*2310*/  FMUL.FTZ R79, R0, R79 ;  /* 0x0000004f004f7220 */ /* 0x000fe20000410000 */
[----:B------:R-:W-:Y:S02]  /*2320*/  HADD2.F32 R23, -RZ, R5.H1_H1 ;  /* 0x30000005ff177230 */ /* 0x000fe40000004100 */
[----:B------:R-:W-:Y:S01]  /*2330*/  FMUL.FTZ R78, R63, R78 ;  /* 0x0000004e3f4e7220 */ /* 0x000fe20000410000 */
[----:B--2---:R-:W-:-:S04]  /*2340*/  IMAD.WIDE.U32 R4, R42, R58, UR6 ;  /* 0x000000062a047e25 */ /* 0x004fc8000f8e003a */
[----:B------:R-:W-:Y:S01]  /*2350*/  FMUL.FTZ R55, R55, R80 ;  /* 0x0000005037377220 */ /* 0x000fe20000410000 */
[----:B------:R-:W-:Y:S01]  /*2360*/  FMUL.FTZ R84, R61, R84 ;  /* 0x000000543d547220 */ /* 0x000fe20000410000 */
[----:B------:R-:W-:Y:S01]  /*2370*/  FMUL.FTZ R87, R60, R87 ;  /* 0x000000573c577220 */ /* 0x000fe20000410000 */
[----:B------:R-:W-:Y:S01]  /*2380*/  IMAD R59, R42, R59, R5 ;  /* 0x0000003b2a3b7224 */ /* 0x000fe200078e0205 */
[----:B0-----:R-:W-:Y:S01]  /*2390*/  LEA R56, P0, R4, R56, 0x1 ;  /* 0x0000003804387211 */ /* 0x001fe200078008ff */
[----:B------:R-:W-:Y:S01]  /*23a0*/  FMUL.FTZ R62, R62, R89 ;  /* 0x000000593e3e7220 */ /* 0x000fe20000410000 */
[----:B------:R-:W-:Y:S01]  /*23b0*/  FMUL.FTZ R63, R68, R79 ;  /* 0x0000004f443f7220 */ /* 0x000fe20000410000 */
[----:B------:R-:W-:Y:S01]  /*23c0*/  FMUL.FTZ R68, R73, R84 ;  /* 0x0000005449447220 */ /* 0x000fe20000410000 */
[----:B------:R-:W-:-:S03]  /*23d0*/  LEA.HI.X R57, R4, R57, R59, 0x1, P0 ;  /* 0x0000003904397211 */ /* 0x000fc600000f0c3b */
[----:B------:R-:W-:Y:S01]  /*23e0*/  IMAD.WIDE.U32 R56, R34, 0x10, R56 ;  /* 0x0000001022387825 */ /* 0x000fe200078e0038 */
[----:B------:R0:W-:Y:S01]  /*23f0*/  STS.128 [R3], R16 ;  /* 0x0000001003007388 */ /* 0x0001e20000000c00 */
[----:B------:R-:W-:-:S03]  /*2400*/  NOP ;  /* 0x0000000000007918 */ /* 0x000fc60000000000 */
[----:B------:R-:W1:Y:S01]  /*2410*/  LDS.128 R8, [R3] ;  /* 0x0000000003087984 */ /* 0x000e620000000c00 */
[--C-:B0-----:R-:W-:Y:S02]  /*2420*/  HADD2.F32 R18, -RZ, R6.reuse.H0_H0 ;  /* 0x20000006ff127230 */ /* 0x101fe40000004100 */
[----:B------:R-:W-:Y:S02]  /*2430*/  HADD2.F32 R19, -RZ, R6.H1_H1 ;  /* 0x30000006ff137230 */ /* 0x000fe40000004100 */
[----:B------:R-:W-:Y:S01]  /*2440*/  FMUL.FTZ R6, R64, R77 ;  /* 0x0000004d40067220 */ /* 0x000fe20000410000 */
[----:B------:R-:W-:Y:S01]  /*2450*/  FMUL.FTZ R64, R66, R78 ;  /* 0x0000004e42407220 */ /* 0x000fe20000410000 */
[----:B------:R-:W-:Y:S01]  /*2460*/  FMUL.FTZ R66, R67, R2 ;  /* 0x0000000243427220 */ /* 0x000fe20000410000 */
[----:B------:R-:W-:Y:S01]  /*2470*/  FMUL.FTZ R67, R74, R87 ;  /* 0x000000574a437220 */ /* 0x000fe20000410000 */
[----:B------:R-:W-:Y:S01]  /*2480*/  FMUL.FTZ R0, R65, R6 ;  /* 0x0000000641007220 */ /* 0x000fe20000410000 */
[----:B------:R-:W-:Y:S01]  /*2490*/  FMUL.FTZ R65, R70, R55 ;  /* 0x0000003746417220 */ /* 0x000fe20000410000 */
[----:B------:R-:W-:-:S02]  /*24a0*/  FMUL.FTZ R70, R75, R62 ;  /* 0x0000003e4b467220 */ /* 0x000fc40000410000 */
[----:B------:R-:W-:-:S04]  /*24b0*/  FFMA.FTZ R43, R0, R20, R43 ;  /* 0x00000014002b7223 */ /* 0x000fc8000001002b */
[----:B------:R-:W-:Y:S01]  /*24c0*/  FFMA.FTZ R60, R64, R21, R43 ;  /* 0x00000015403c7223 */ /* 0x000fe2000001002b */
[----:B-1----:R0:W-:Y:S01]  /*24d0*/  STG.E.128 desc[UR16][R56.64], R8 ;  /* 0x0000000838007986 */ /* 0x0021e2000c101d10 */
[----:B------:R-:W-:Y:S05]  /*24e0*/  BRA.U !UP0, `(.L_x_9070) ;  /* 0x0000000108707547 */ /* 0x000fea000b800000 */
        /* <DEDUP_REMOVED lines=9> */
[----:B------:R-:W1:Y:S01]  /*2580*/  LDCU.128 UR12, c[0x0][0x430] ;  /* 0x00008600ff0c77ac */ /* 0x000e620008000c00 */
[----:B------:R-:W-:-:S02]  /*2590*/  F2FP.F16.F32.PACK_AB R7, R62, R7 ;  /* 0x000000073e07723e */ /* 0x000fc400000000ff */
[----:B------:R-:W-:Y:S02]  /*25a0*/  F2FP.F16.F32.PACK_AB R6, R83, R6 ;  /* 0x000000065306723e */ /* 0x000fe400000000ff */
[----:B------:R-:W-:Y:S02]  /*25b0*/  F2FP.F16.F32.PACK_AB R5, R2, R5 ;  /* 0x000000050205723e */ /* 0x000fe400000000ff */
[----:B------:R-:W-:-:S05]  /*25c0*/  F2FP.F16.F32.PACK_AB R4, R69, R4 ;  /* 0x000000044504723e */ /* 0x000fca00000000ff */
[----:B------:R2:W-:Y:S01]  /*25d0*/  STS.128 [R3], R4 ;  /* 0x0000000403007388 */ /* 0x0005e20000000c00 */
[----:B------:R-:W-:-:S03]  /*25e0*/  NOP ;  /* 0x0000000000007918 */ /* 0x000fc60000000000 */
[----:B0-----:R-:W0:Y:S01]  /*25f0*/  LDS.128 R8, [R3] ;  /* 0x0000000003087984 */ /* 0x001e220000000c00 */
[----:B-1----:R-:W-:-:S04]  /*2600*/  UIMAD.WIDE.U32 UR6, UR19, UR12, UR4 ;  /* 0x0000000c130672a5 */ /* 0x002fc8000f8e0004 */
        /* <DEDUP_REMOVED lines=8> */
[----:B--2---:R-:W-:-:S05]  /*2690*/  IMAD.WIDE.U32 R4, R34, 0x10, R56 ;  /* 0x0000001022047825 */ /* 0x004fca00078e0038 */
[----:B0-----:R1:W-:Y:S02]  /*26a0*/  STG.E.128 desc[UR16][R4.64], R8 ;  /* 0x0000000804007986 */ /* 0x0013e4000c101d10 */
.L_x_9070:
[----:B------:R-:W2:Y:S01]  /*26b0*/  LDCU UR9, c[0x0][0x38c] ;  /* 0x00007180ff0977ac */ /* 0x000ea20008000800 */
[----:B-1----:R-:W-:Y:S01]  /*26c0*/  FFMA.FTZ R5, R63, R22, R60 ;  /* 0x000000163f057223 */ /* 0x002fe2000001003c */
[----:B------:R-:W-:Y:S01]  /*26d0*/  HFMA2 R55, -RZ, RZ, 0, 0 ;  /* 0x00000000ff377431 */ /* 0x000fe200000001ff */
[----:B------:R-:W-:Y:S02]  /*26e0*/  CS2R R58, SRZ ;  /* 0x00000000003a7805 */ /* 0x000fe4000001ff00 */
[----:B0-----:R-:W-:Y:S01]  /*26f0*/  CS2R R56, SRZ ;  /* 0x0000000000387805 */ /* 0x001fe2000001ff00 */
[----:B------:R-:W-:Y:S01]  /*2700*/  FFMA.FTZ R2, R66, R23, R5 ;  /* 0x0000001742027223 */ /* 0x000fe20000010005 */
[----:B------:R-:W-:Y:S02]  /*2710*/  CS2R R60, SRZ ;  /* 0x00000000003c7805 */ /* 0x000fe4000001ff00 */
[----:B------:R-:W-:Y:S01]  /*2720*/  MOV R62, RZ ;  /* 0x000000ff003e7202 */ /* 0x000fe20000000f00 */
        /* <DEDUP_REMOVED lines=10> */
[----:B--2---:R-:W-:Y:S01]  /*27d0*/  UISETP.GE.AND UP0, UPT, UR9, 0x1, UPT ;  /* 0x000000010900788c */ /* 0x004fe2000bf06270 */
[----:B------:R-:W-:-:S02]  /*27e0*/  FMUL.FTZ R78, R70, R41 ;  /* 0x00000029464e7220 */ /* 0x000fc40000410000 */
        /* <DEDUP_REMOVED lines=32> */
[----:B-1----:R-:W-:-:S02]  /*29f0*/  SHF.L.U64.HI R94, R4, 0x2, R5 ;  /* 0x00000002045e7819 */ /* 0x002fc40000010205 */
[----:B------:R-:W-:Y:S02]  /*2a00*/  MOV R93, R25 ;  /* 0x00000019005d7202 */ /* 0x000fe40000000f00 */
[----:B------:R-:W-:Y:S02]  /*2a10*/  ISETP.EQ.AND P0, PT, R34, RZ, !P0 ;  /* 0x000000ff2200720c */ /* 0x000fe40004702270 */
[----:B------:R-:W-:Y:S02]  /*2a20*/  MOV R95, UR10 ;  /* 0x0000000a005f7c02 */ /* 0x000fe40008000f00 */
[----:B--2---:R-:W-:Y:S02]  /*2a30*/  SHF.L.U64.HI R7, R6, 0x2, R7 ;  /* 0x0000000206077819 */ /* 0x004fe40000010207 */
[----:B------:R-:W-:Y:S02]  /*2a40*/  MOV R5, UR6 ;  /* 0x0000000600057c02 */ /* 0x000fe40008000f00 */
[----:B---34-:R-:W-:-:S07]  /*2a50*/  SHF.L.U64.HI R9, R8, 0x2, R9 ;  /* 0x0000000208097819 */ /* 0x018fce0000010209 */
.L_x_9077:
[----:B------:R-:W-:Y:S01]  /*2a60*/  MOV R10, R89 ;  /* 0x00000059000a7202 */ /* 0x000fe20000000f00 */
[----:B------:R-:W2:Y:S01]  /*2a70*/  LDG.E R104, desc[UR16][R16.64] ;  /* 0x0000001010687981 */ /* 0x000ea2000c1e1900 */
[----:B------:R-:W-:-:S05]  /*2a80*/  MOV R11, R90 ;  /* 0x0000005a000b7202 */ /* 0x000fca0000000f00 */
[----:B-1----:R1:W3:Y:S02]  /*2a90*/  LDG.E R96, desc[UR16][R10.64] ;  /* 0x000000100a607981 */ /* 0x0022e4000c1e1900 */
[----:B-1----:R-:W-:Y:S02]  /*2aa0*/  MOV R10, R91 ;  /* 0x0000005b000a7202 */ /* 0x002fe40000000f00 */
[----:B------:R-:W-:-:S05]  /*2ab0*/  MOV R11, R92 ;  /* 0x0000005c000b7202 */ /* 0x000fca0000000f00 */
[----:B------:R1:W2:Y:S01]  /*2ac0*/  LDG.E R103, desc[UR16][R10.64] ;  /* 0x000000100a677981 */ /* 0x0002a2000c1e1900 */
[----:B------:R-:W-:-:S04]  /*2ad0*/  ISETP.NE.AND P2, PT, R34, RZ, PT ;  /* 0x000000ff2200720c */ /* 0x000fc80003f45270 */
[----:B------:R-:W-:-:S04]  /*2ae0*/  SEL R2, R95, R24, !P2 ;  /* 0x000000185f027207 */ /* 0x000fc80005000000 */
[----:B------:R-:W-:Y:S02]  /*2af0*/  LEA R105, R2, R25, 0x2 ;  /* 0x0000001902697211 */ /* 0x000fe400078e10ff */
        /* <DEDUP_REMOVED lines=9> */
[----:B------:R-:W3:Y:S01]  /*2b90*/  MUFU.EX2 R100, R100 ;  /* 0x0000006400647308 */ /* 0x000ee20000000800 */
[----:B-1----:R-:W-:Y:S01]  /*2ba0*/  FMUL.FTZ R10, R101, R45 ;  /* 0x0000002d650a7220 */ /* 0x002fe20000410000 */
[----:B--2---:R-:W-:Y:S01]  /*2bb0*/  FMUL.FTZ R103, R103, R104 ;  /* 0x0000006867677220 */ /* 0x004fe20000410000 */
[----:B------:R-:W-:Y:S01]  /*2bc0*/  FMUL.FTZ R104, R101, R52 ;  /* 0x0000003465687220 */ /* 0x000fe20000410000 */
[----:B------:R-:W1:Y:S04]  /*2bd0*/  MUFU.EX2 R99, R99 ;  /* 0x0000006300637308 */ /* 0x000e680000000800 */
[----:B------:R-:W2:Y:S04]  /*2be0*/  MUFU.EX2 R102, R102 ;  /* 0x0000006600667308 */ /* 0x000ea80000000800 */
[----:B------:R-:W4:Y:S04]  /*2bf0*/  MUFU.EX2 R2, R2 ;  /* 0x0000000200027308 */ /* 0x000f280000000800 */
        /* <DEDUP_REMOVED lines=12> */
[----:B---3--:R-:W-:Y:S01]  /*2cc0*/  FMUL.FTZ R105, R64, R103 ;  /* 0x0000006740697220 */ /* 0x008fe20000410000 */
[----:B------:R-:W-:Y:S06]  /*2cd0*/  BAR.SYNC.DEFER_BLOCKING 0x0 ;  /* 0x0000000000007b1d */ /* 0x000fec0000010000 */
[----:B-12-4-:R-:W-:Y:S05]  /*2ce0*/  @P1 BRA `(.L_x_9073) ;  /* 0x0000000000141947 */ /* 0x016fea0003800000 */
[----:B------:R-:W-:Y:S01]  /*2cf0*/  UISETP.NE.AND UP0, UPT, UR8, UR12, UPT ;  /* 0x0000000c0800728c */ /* 0x000fe2000bf05270 */
[----:B------:R-:W-:-:S08]  /*2d00*/  HFMA2 R113, -RZ, RZ, 1.875, 0 ;  /* 0x3f800000ff717431 */ /* 0x000fd000000001ff */
[----:B------:R-:W-:Y:S05]  /*2d10*/  BRA.U !UP0, `(.L_x_9074) ;  /* 0x00000001080c7547 */ /* 0x000fea000b800000 */
[----:B------:R3:W4:Y:S01]  /*2d20*/  LDS R113, [R93+UR7+0x458] ;  /* 0x000458075d717984 */ /* 0x0007220008000800 */
[----:B------:R-:W-:Y:S05]  /*2d30*/  BRA `(.L_x_9074) ;  /* 0x0000000000047947 */ /* 0x000fea0003800000 */
.L_x_9073:
[----:B------:R1:W2:Y:S02]  /*2d40*/  LDS R113, [R85+0xc5c] ;  /* 0x000c5c0055717984 */ /* 0x0002a40000000800 */
.L_x_9074:
[----:B------:R-:W-:Y:S05]  /*2d50*/  BSYNC.RECONVERGENT B0 ;  /* 0x0000000000007941 */ /* 0x000fea0003800200 */
.L_x_9072:
        /* <DEDUP_REMOVED lines=28> */
[----:B------:R-:W-:-:S03]  /*2f20*/  FFMA.FTZ R10, R97, R10, R82 ;  /* 0x0000000a610a7223 */ /* 0x000fc60000010052 */
[----:B------:R-:W0:Y:S01]  /*2f30*/  SHFL.DOWN PT, R120, R103, 0x1, 0x1f ;  /* 0x08201f0067787f89 */ /* 0x000e2200000e0000 */
[----:B------:R-:W-:-:S03]  /*2f40*/  FFMA.FTZ R10, R98, R10, R83 ;  /* 0x0000000a620a7223 */ /* 0x000fc60000010053 */
[----:B------:R-:W2:Y:S01]  /*2f50*/  SHFL.DOWN PT, R121, R116, 0x1, 0x1f ;  /* 0x08201f0074797f89 */ /* 0x000ea200000e0000 */
[----:B------:R-:W-:-:S04]  /*2f60*/  FFMA.FTZ R10, R101, R10, R84 ;  /* 0x0000000a650a7223 */ /* 0x000fc80000010054 */
[----:B------:R-:W-:Y:S01]  /*2f70*/  FFMA.FTZ R115, R104, R10, R87 ;  /* 0x0000000a68737223 */ /* 0x000fe20000010057 */
[----:B------:R-:W-:-:S04]  /*2f80*/  FMUL.FTZ R10, R2, R11 ;  /* 0x0000000b020a7220 */ /* 0x000fc80000410000 */
[----:B------:R-:W4:Y:S01]  /*2f90*/  SHFL.UP PT, R117, R115, 0x1, RZ ;  /* 0x0420000073757989 */ /* 0x000f2200000e00ff */
[----:B------:R-:W-:-:S04]  /*2fa0*/  FMUL.FTZ R11, R97, R10 ;  /* 0x0000000a610b7220 */ /* 0x000fc80000410000 */
[----:B------:R-:W-:-:S04]  /*2fb0*/  FMUL.FTZ R10, R98, R11 ;  /* 0x0000000b620a7220 */ /* 0x000fc80000410000 */
[----:B------:R-:W-:Y:S01]  /*2fc0*/  FMUL.FTZ R11, R101, R10 ;  /* 0x0000000a650b7220 */ /* 0x000fe20000410000 */
[----:B0-----:R-:W-:-:S03]  /*2fd0*/  @P1 FMUL.FTZ R119, R120, R103 ;  /* 0x0000006778771220 */ /* 0x001fc60000410000 */
[----:B------:R-:W-:Y:S01]  /*2fe0*/  FMUL.FTZ R120, R104, R11 ;  /* 0x0000000b68787220 */ /* 0x000fe20000410000 */
[----:B--2---:R-:W-:Y:S01]  /*2ff0*/  @P1 FFMA.FTZ R116, R103, R121, R116 ;  /* 0x0000007967741223 */ /* 0x004fe20000010074 */
[----:B------:R-:W-:Y:S02]  /*3000*/  @P1 MOV R103, R119 ;  /* 0x0000007700671202 */ /* 0x000fe40000000f00 */
[----:B------:R-:W-:Y:S01]  /*3010*/  ISETP.GE.AND P1, PT, R44, 0x1, PT ;  /* 0x000000012c00780c */ /* 0x000fe20003f26270 */
[----:B------:R-:W0:Y:S04]  /*3020*/  SHFL.UP PT, R11, R120, 0x1, RZ ;  /* 0x04200000780b7989 */ /* 0x000e2800000e00ff */
[----:B------:R-:W2:Y:S01]  /*3030*/  SHFL.DOWN PT, R122, R103, 0x2, 0x1f ;  /* 0x08401f00677a7f89 */ /* 0x000ea200000e0000 */
[----:B----4-:R-:W-:-:S03]  /*3040*/  FFMA.FTZ R10, R120, R117, R115 ;  /* 0x00000075780a7223 */ /* 0x010fc60000010073 */
[----:B------:R-:W4:Y:S02]  /*3050*/  SHFL.DOWN PT, R119, R116, 0x2, 0x1f ;  /* 0x08401f0074777f89 */ /* 0x000f2400000e0000 */
[----:B------:R-:W-:-:S05]  /*3060*/  FSEL R115, R115, R10, !P1 ;  /* 0x0000000a73737208 */ /* 0x000fca0004800000 */
[----:B------:R-:W3:Y:S01]  /*3070*/  SHFL.UP PT, R10, R115, 0x2, RZ ;  /* 0x04400000730a7989 */ /* 0x000ee200000e00ff */
[----:B0-----:R-:W-:Y:S01]  /*3080*/  @P1 FMUL.FTZ R120, R120, R11 ;  /* 0x0000000b78781220 */ /* 0x001fe20000410000 */
[----:B------:R-:W-:Y:S01]  /*3090*/  ISETP.GE.AND P1, PT, R44, 0x2, PT ;  /* 0x000000022c00780c */ /* 0x000fe20003f26270 */
[----:B--2---:R-:W-:-:S03]  /*30a0*/  @!P3 FMUL.FTZ R117, R103, R122 ;  /* 0x0000007a6775b220 */ /* 0x004fc60000410000 */
[----:B------:R-:W0:Y:S01]  /*30b0*/  SHFL.UP PT, R11, R120, 0x2, RZ ;  /* 0x04400000780b7989 */ /* 0x000e2200000e00ff */
[----:B----4-:R-:W-:Y:S01]  /*30c0*/  @!P3 FFMA.FTZ R116, R103, R119, R116 ;  /* 0x000000776774b223 */ /* 0x010fe20000010074 */
[----:B------:R-:W-:Y:S02]  /*30d0*/  @!P3 MOV R103, R117 ;  /* 0x000000750067b202 */ /* 0x000fe40000000f00 */
[----:B------:R-:W-:Y:S02]  /*30e0*/  ISETP.GT.U32.AND P3, PT, R86, 0x1b, PT ;  /* 0x0000001b5600780c */ /* 0x000fe40003f64070 */
[----:B------:R-:W2:Y:S01]  /*30f0*/  SHFL.DOWN PT, R119, R116, 0x4, 0x1f ;  /* 0x08801f0074777f89 */ /* 0x000ea200000e0000 */
[----:B---3--:R-:W-:-:S03]  /*3100*/  FFMA.FTZ R10, R120, R10, R115 ;  /* 0x0000000a780a7223 */ /* 0x008fc60000010073 */
[----:B------:R-:W3:Y:S02]  /*3110*/  SHFL.DOWN PT, R122, R103, 0x4, 0x1f ;  /* 0x08801f00677a7f89 */ /* 0x000ee400000e0000 */
[----:B------:R-:W-:-:S05]  /*3120*/  FSEL R115, R115, R10, !P1 ;  /* 0x0000000a73737208 */ /* 0x000fca0004800000 */
[----:B------:R-:W4:Y:S01]  /*3130*/  SHFL.UP PT, R10, R115, 0x4, RZ ;  /* 0x04800000730a7989 */ /* 0x000f2200000e00ff */
[----:B0-----:R-:W-:Y:S01]  /*3140*/  @P1 FMUL.FTZ R120, R120, R11 ;  /* 0x0000000b78781220 */ /* 0x001fe20000410000 */
[----:B------:R-:W-:Y:S02]  /*3150*/  ISETP.GE.AND P1, PT, R44, 0x4, PT ;  /* 0x000000042c00780c */ /* 0x000fe40003f26270 */
[----:B------:R-:W-:Y:S01]  /*3160*/  MOV R11, RZ ;  /* 0x000000ff000b7202 */ /* 0x000fe20000000f00 */
[C---:B--2---:R-:W-:Y:S01]  /*3170*/  @!P3 FFMA.FTZ R116, R103.reuse, R119, R116 ;  /* 0x000000776774b223 */ /* 0x044fe20000010074 */
[----:B---3--:R-:W-:-:S04]  /*3180*/  @!P3 FMUL.FTZ R117, R103, R122 ;  /* 0x0000007a6775b220 */ /* 0x008fc80000410000 */
[----:B------:R-:W0:Y:S01]  /*3190*/  SHFL.DOWN PT, R123, R116, 0x8, 0x1f ;  /* 0x09001f00747b7f89 */ /* 0x000e2200000e0000 */
[----:B------:R-:W-:-:S03]  /*31a0*/  @!P3 MOV R103, R117 ;  /* 0x000000750067b202 */ /* 0x000fc60000000f00 */
[----:B------:R-:W2:Y:S01]  /*31b0*/  SHFL.UP PT, R117, R120, 0x4, RZ ;  /* 0x0480000078757989 */ /* 0x000ea200000e00ff */
[----:B------:R-:W-:Y:S01]  /*31c0*/  ISETP.GT.U32.AND P3, PT, R86, 0x17, PT ;  /* 0x000000175600780c */ /* 0x000fe20003f64070 */
[----:B----4-:R-:W-:Y:S02]  /*31d0*/  FFMA.FTZ R10, R120, R10, R115 ;  /* 0x0000000a780a7223 */ /* 0x010fe40000010073 */
[----:B------:R-:W3:Y:S03]  /*31e0*/  SHFL.DOWN PT, R122, R103, 0x8, 0x1f ;  /* 0x09001f00677a7f89 */ /* 0x000ee600000e0000 */
        /* <DEDUP_REMOVED lines=10> */
[----:B------:R-:W-:Y:S02]  /*3290*/  @!P3 MOV R103, R121 ;  /* 0x000000790067b202 */ /* 0x000fe40000000f00 */
[----:B------:R-:W-:Y:S01]  /*32a0*/  ISETP.GT.U32.AND P3, PT, R86, 0xf, PT ;  /* 0x0000000f5600780c */ /* 0x000fe20003f64070 */
[----:B----4-:R-:W-:Y:S02]  /*32b0*/  FFMA.FTZ R122, R120, R119, R115 ;  /* 0x00000077787a7223 */ /* 0x010fe40000010073 */
[----:B------:R-:W3:Y:S03]  /*32c0*/  SHFL.DOWN PT, R124, R103, 0x10, 0x1f ;  /* 0x0a001f00677c7f89 */ /* 0x000ee600000e0000 */
[----:B------:R-:W-:-:S05]  /*32d0*/  FSEL R115, R115, R122, !P1 ;  /* 0x0000007a73737208 */ /* 0x000fca0004800000 */
[----:B------:R-:W4:Y:S02]  /*32e0*/  SHFL.UP PT, R119, R115, 0x10, RZ ;  /* 0x0600000073777989 */ /* 0x000f2400000e00ff */
        /* <DEDUP_REMOVED lines=9> */
[----:B------:R-:W-:Y:S01]  /*3380*/  ISETP.NE.AND P3, PT, R34, 0x1f, PT ;  /* 0x0000001f2200780c */ /* 0x000fe20003f65270 */
[C---:B----4-:R-:W-:Y:S02]  /*3390*/  FFMA.FTZ R122, R120.reuse, R119, R115 ;  /* 0x00000077787a7223 */ /* 0x050fe40000010073 */
[----:B------:R-:W2:Y:S03]  /*33a0*/  SHFL.DOWN PT, R123, R103, 0x1, 0x1f ;  /* 0x08201f00677b7f89 */ /* 0x000ea600000e0000 */
[----:B------:R-:W-:Y:S01]  /*33b0*/  FSEL R122, R115, R122, !P1 ;  /* 0x0000007a737a7208 */ /* 0x000fe20004800000 */
[----:B------:R-:W3:Y:S01]  /*33c0*/  SHFL.IDX PT, R103, R103, RZ, 0x1f ;  /* 0x00001fff67677589 */ /* 0x000ee200000e0000 */
[----:B0-----:R-:W-:Y:S01]  /*33d0*/  @P1 FMUL.FTZ R120, R120, R117 ;  /* 0x0000007578781220 */ /* 0x001fe20000410000 */
[----:B------:R-:W-:-:S02]  /*33e0*/  ISETP.GT.AND P1, PT, R44, 0x1e, PT ;  /* 0x0000001e2c00780c */ /* 0x000fc40003f24270 */
[----:B------:R-:W-:Y:S04]  /*33f0*/  SHFL.UP PT, R117, R122, 0x1, RZ ;  /* 0x042000007a757989 */ /* 0x000fe800000e00ff */
[----:B------:R-:W-:Y:S01]  /*3400*/  SHFL.UP PT, R120, R120, 0x1, RZ ;  /* 0x0420000078787989 */ /* 0x000fe200000e00ff */
[----:B--2---:R-:W-:Y:S01]  /*3410*/  @P3 FFMA.FTZ R125, R123, R125, R124 ;  /* 0x0000007d7b7d3223 */ /* 0x004fe2000001007c */
[----:B------:R-:W-:-:S03]  /*3420*/  ISETP.NE.AND P3, PT, R44, RZ, PT ;  /* 0x000000ff2c00720c */ /* 0x000fc60003f65270 */
[----:B------:R-:W-:Y:S01]  /*3430*/  FFMA.FTZ R113, R125, R113, R112 ;  /* 0x000000717d717223 */ /* 0x000fe20000010070 */
[C---:B---3--:R-:W-:Y:S01]  /*3440*/  FFMA.FTZ R11, R103.reuse, R11, R116 ;  /* 0x0000000b670b7223 */ /* 0x048fe20000010074 */
[----:B------:R-:W-:Y:S02]  /*3450*/  FMUL.FTZ R10, R103, R10 ;  /* 0x0000000a670a7220 */ /* 0x000fe40000410000 */
[----:B------:R-:W-:Y:S01]  /*3460*/  FFMA.FTZ R111, R104, R113, R111 ;  /* 0x00000071686f7223 */ /* 0x000fe2000001006f */
[----:B------:R-:W-:-:S03]  /*3470*/  FMUL.FTZ R124, R113, R52 ;  /* 0x00000034717c7220 */ /* 0x000fc60000410000 */
[----:B------:R-:W-:Y:S01]  /*3480*/  FFMA.FTZ R115, R101, R111, R110 ;  /* 0x0000006f65737223 */ /* 0x000fe2000001006e */
[----:B------:R-:W-:Y:S01]  /*3490*/  FADD.FTZ R78, R124, R78 ;  /* 0x0000004e7c4e7221 */ /* 0x000fe20000010000 */
[----:B------:R-:W0:Y:S01]  /*34a0*/  @!P3 S2R R128, SR_CgaCtaId ;  /* 0x000000000080b919 */ /* 0x000e220000008800 */
[----:B------:R-:W-:Y:S01]  /*34b0*/  @!P3 MOV R127, 0x400 ;  /* 0x00000400007fb802 */ /* 0x000fe20000000f00 */
[----:B------:R-:W-:-:S04]  /*34c0*/  FFMA.FTZ R109, R98, R115, R109 ;  /* 0x00000073626d7223 */ /* 0x000fc8000001006d */
[----:B------:R-:W-:Y:S01]  /*34d0*/  FFMA.FTZ R119, R97, R109, R108 ;  /* 0x0000006d61777223 */ /* 0x000fe2000001006c */
[----:B0-----:R-:W-:Y:S01]  /*34e0*/  @!P3 LEA R25, R128, R127, 0x18 ;  /* 0x0000007f8019b211 */ /* 0x001fe200078ec0ff */
[----:B-----5:R-:W0:Y:S02]  /*34f0*/  SHFL.IDX PT, R121, R114, RZ, 0x1f ;  /* 0x00001fff72797589 */ /* 0x020e2400000e0000 */
[----:B0-----:R-:W-:Y:S01]  /*3500*/  @P2 FFMA.FTZ R121, R120, R121, R117 ;  /* 0x0000007978792223 */ /* 0x001fe20000010075 */
[----:B------:R-:W-:Y:S01]  /*3510*/  FFMA.FTZ R117, R2, R119, R107 ;  /* 0x0000007702757223 */ /* 0x000fe2000001006b */
[----:B------:R-:W-:Y:S01]  /*3520*/  FMUL.FTZ R120, R115, R46 ;  /* 0x0000002e73787220 */ /* 0x000fe20000410000 */
[----:B------:R-:W-:Y:S01]  /*3530*/  ISETP.NE.AND P2, PT, R34, RZ, PT ;  /* 0x000000ff2200720c */ /* 0x000fe20003f45270 */
[----:B------:R-:W-:Y:S01]  /*3540*/  FFMA.FTZ R100, R100, R121, R77 ;  /* 0x0000007964647223 */ /* 0x000fe2000001004d */
[-C--:B------:R-:W-:Y:S01]  /*3550*/  FFMA.FTZ R105, R102, R117.reuse, R105 ;  /* 0x0000007566697223 */ /* 0x080fe20000010069 */
[----:B------:R-:W-:Y:S01]  /*3560*/  FMUL.FTZ R103, R96, R117 ;  /* 0x0000007560677220 */ /* 0x000fe20000410000 */
[----:B------:R-:W-:Y:S01]  /*3570*/  FADD.FTZ R76, R120, R76 ;  /* 0x0000004c784c7221 */ /* 0x000fe20000010000 */
        /* <DEDUP_REMOVED lines=8> */
[-C--:B------:R-:W-:Y:S01]  /*3600*/  FFMA.FTZ R114, R2, R110.reuse, R81 ;  /* 0x0000006e02727223 */ /* 0x080fe20000010051 */
[----:B------:R-:W-:Y:S01]  /*3610*/  FMUL.FTZ R2, R99, R51 ;  /* 0x0000003363027220 */ /* 0x000fe20000410000 */
[----:B------:R-:W-:Y:S01]  /*3620*/  FFMA.FTZ R123, R63, R110, R102 ;  /* 0x0000006e3f7b7223 */ /* 0x000fe20000010066 */
[----:B------:R-:W-:Y:S01]  /*3630*/  FADD.FTZ R102, -R79, R110 ;  /* 0x0000006e4f667221 */ /* 0x000fe20000010100 */
[-C--:B------:R-:W-:Y:S01]  /*3640*/  FFMA.FTZ R125, R97, R114.reuse, R82 ;  /* 0x00000072617d7223 */ /* 0x080fe20000010052 */
        /* <DEDUP_REMOVED lines=9> */
[----:B------:R-:W-:Y:S01]  /*36e0*/  FMUL.FTZ R114, R109, R47 ;  /* 0x0000002f6d727220 */ /* 0x000fe20000410000 */
[----:B------:R-:W-:Y:S01]  /*36f0*/  FADD.FTZ R112, -R82, R125 ;  /* 0x0000007d52707221 */ /* 0x000fe20000010100 */
[----:B------:R-:W-:Y:S01]  /*3700*/  FFMA.FTZ R125, R101, R122, R84 ;  /* 0x0000007a657d7223 */ /* 0x000fe20000010054 */
[----:B------:R-:W-:Y:S01]  /*3710*/  FFMA.FTZ R97, R106, R110, R97 ;  /* 0x0000006e6a617223 */ /* 0x000fe20000010061 */
[----:B------:R-:W-:Y:S01]  /*3720*/  FFMA.FTZ R98, R68, R122, R123 ;  /* 0x0000007a44627223 */ /* 0x000fe2000001007b */
        /* <DEDUP_REMOVED lines=8> */
[----:B------:R0:W-:Y:S01]  /*37b0*/  @!P2 STS.64 [R88], R10 ;  /* 0x0000000a5800a388 */ /* 0x0001e20000000a00 */
[----:B------:R-:W-:Y:S01]  /*37c0*/  FFMA.FTZ R126, R70, R126, R125 ;  /* 0x0000007e467e7223 */ /* 0x000fe2000001007d */
[C---:B------:R-:W-:Y:S01]  /*37d0*/  FFMA.FTZ R97, R123.reuse, R101, R104 ;  /* 0x000000657b617223 */ /* 0x040fe20000010068 */
[----:B------:R-:W-:Y:S01]  /*37e0*/  FADD.FTZ R75, R123, R75 ;  /* 0x0000004b7b4b7221 */ /* 0x000fe20000010000 */
[----:B------:R-:W-:Y:S01]  /*37f0*/  FADD.FTZ R74, R106, R74 ;  /* 0x0000004a6a4a7221 */ /* 0x000fe20000010000 */
[----:B------:R-:W-:Y:S01]  /*3800*/  FMUL.FTZ R123, R96, R119 ;  /* 0x00000077607b7220 */ /* 0x000fe20000410000 */
[----:B------:R-:W-:Y:S01]  /*3810*/  FFMA.FTZ R97, R124, R98, R97 ;  /* 0x000000627c617223 */ /* 0x000fe20000010061 */
[----:B------:R-:W2:Y:S01]  /*3820*/  SHFL.DOWN PT, R125, R126, 0x1, 0x1f ;  /* 0x08201f007e7d7f89 */ /* 0x000ea200000e0000 */
[----:B------:R-:W-:Y:S01]  /*3830*/  FMUL.FTZ R103, R102, R103 ;  /* 0x0000006766677220 */ /* 0x000fe20000410000 */
[----:B------:R-:W-:Y:S01]  /*3840*/  FMUL.FTZ R110, R110, R123 ;  /* 0x0000007b6e6e7220 */ /* 0x000fe20000410000 */
[C---:B------:R-:W-:Y:S01]  /*3850*/  FMUL.FTZ R123, R96.reuse, R115 ;  /* 0x00000073607b7220 */ /* 0x040fe20000410000 */
[----:B------:R-:W3:Y:S01]  /*3860*/  SHFL.DOWN PT, R104, R97, 0x1, 0x1f ;  /* 0x08201f0061687f89 */ /* 0x000ee200000e0000 */
[----:B0-----:R-:W-:Y:S01]  /*3870*/  FMUL.FTZ R11, R96, R105 ;  /* 0x00000069600b7220 */ /* 0x001fe20000410000 */
[----:B------:R-:W-:Y:S01]  /*3880*/  FADD.FTZ R69, R2, R69 ;  /* 0x0000004502457221 */ /* 0x000fe20000010000 */
        /* <DEDUP_REMOVED lines=31> */
[----:B------:R-:W-:Y:S01]  /*3a80*/  FMUL.FTZ R125, R96, R109 ;  /* 0x0000006d607d7220 */ /* 0x000fe20000410000 */
[----:B--2---:R-:W-:-:S03]  /*3a90*/  @!P1 FADD.FTZ R97, R97, R104 ;  /* 0x0000006861619221 */ /* 0x004fc60000010000 */
[----:B------:R-:W0:Y:S01]  /*3aa0*/  SHFL.DOWN PT, R127, R126, 0x10, 0x1f ;  /* 0x0a001f007e7f7f89 */ /* 0x000e2200000e0000 */
[----:B------:R-:W-:Y:S01]  /*3ab0*/  FMUL.FTZ R125, R112, R125 ;  /* 0x0000007d707d7220 */ /* 0x000fe20000410000 */
[----:B------:R-:W-:Y:S01]  /*3ac0*/  FFMA.FTZ R104, R22, R117, R103 ;  /* 0x0000007516687223 */ /* 0x000fe20000010067 */
[----:B------:R-:W-:Y:S01]  /*3ad0*/  FMUL.FTZ R103, R96, R113 ;  /* 0x0000007160677220 */ /* 0x000fe20000410000 */
[----:B------:R-:W2:Y:S01]  /*3ae0*/  SHFL.DOWN PT, R116, R97, 0x10, 0x1f ;  /* 0x0a001f0061747f89 */ /* 0x000ea200000e0000 */
[----:B------:R-:W-:Y:S01]  /*3af0*/  FFMA.FTZ R106, R18, R109, R125 ;  /* 0x0000006d126a7223 */ /* 0x000fe2000001007d */
[----:B------:R-:W-:Y:S01]  /*3b00*/  ISETP.GT.AND P1, PT, R44, 0xf, PT ;  /* 0x0000000f2c00780c */ /* 0x000fe20003f24270 */
[----:B------:R-:W-:Y:S01]  /*3b10*/  FMUL.FTZ R98, R98, R103 ;  /* 0x0000006762627220 */ /* 0x000fe20000410000 */
[----:B------:R-:W-:Y:S01]  /*3b20*/  FADD.FTZ R61, R104, R61 ;  /* 0x0000003d683d7221 */ /* 0x000fe20000010000 */
[----:B------:R-:W-:Y:S01]  /*3b30*/  FADD.FTZ R55, R106, R55 ;  /* 0x000000376a377221 */ /* 0x000fe20000010000 */
[----:B------:R-:W-:Y:S01]  /*3b40*/  FMUL.FTZ R106, R96, R111 ;  /* 0x0000006f606a7220 */ /* 0x000fe20000410000 */
[----:B------:R-:W-:-:S03]  /*3b50*/  FFMA.FTZ R113, R53, R113, R98 ;  /* 0x0000007135717223 */ /* 0x000fc60000010062 */
[----:B------:R-:W-:Y:S01]  /*3b60*/  FMUL.FTZ R101, R101, R106 ;  /* 0x0000006a65657220 */ /* 0x000fe20000410000 */
[----:B------:R-:W-:-:S03]  /*3b70*/  FADD.FTZ R58, R113, R58 ;  /* 0x0000003a713a7221 */ /* 0x000fc60000010000 */
[----:B------:R-:W-:-:S04]  /*3b80*/  FFMA.FTZ R2, R54, R111, R101 ;  /* 0x0000006f36027223 */ /* 0x000fc80000010065 */
        /* <DEDUP_REMOVED lines=16> */
.L_x_9076:
[----:B------:R-:W-:Y:S05]  /*3c90*/  BSYNC.RECONVERGENT B0 ;  /* 0x0000000000007941 */ /* 0x000fea0003800200 */
.L_x_9075:
        /* <DEDUP_REMOVED lines=13> */
.L_x_9071:
[----:B------:R-:W-:Y:S06]  /*3d70*/  BAR.SYNC.DEFER_BLOCKING 0x0 ;  /* 0x0000000000007b1d */ /* 0x000fec0000010000 */
[----:B------:R-:W0:Y:S02]  /*3d80*/  LDCU.64 UR10, c[0x0][0x4f8] ;  /* 0x00009f00ff0a77ac */ /* 0x000e240008000a00 */
[----:B------:R-:W2:Y:S08]  /*3d90*/  LDC.64 R44, c[0x0][0x500] ;  /* 0x00014000ff2c7b82 */ /* 0x000eb00000000a00 */
[----:B------:R-:W3:Y:S01]  /*3da0*/  LDC.64 R46, c[0x0][0x550] ;  /* 0x00015400ff2e7b82 */ /* 0x000ee20000000a00 */
[----:B------:R-:W4:Y:S01]  /*3db0*/  LDG.E.128 R4, desc[UR16][R14.64] ;  /* 0x000000100e047981 */ /* 0x000f22000c1e1d00 */
[----:B------:R-:W-:Y:S01]  /*3dc0*/  UMOV UR5, URZ ;  /* 0x000000ff00057c82 */ /* 0x000fe20008000000 */
[----:B------:R-:W-:-:S02]  /*3dd0*/  UISETP.GT.AND UP0, UPT, UR8, 0x1, UPT ;  /* 0x000000010800788c */ /* 0x000fc4000bf04270 */
[----:B0-----:R-:W-:Y:S01]  /*3de0*/  UIMAD.WIDE.U32 UR6, UR19, UR10, UR4 ;  /* 0x0000000a130672a5 */ /* 0x001fe2000f8e0004 */
[----:B------:R-:W-:-:S03]  /*3df0*/  UMOV UR8, UR18 ;  /* 0x0000001200087c82 */ /* 0x000fc60008000000 */
[----:B------:R-:W-:Y:S01]  /*3e00*/  UIMAD UR7, UR19, UR11, UR7 ;  /* 0x0000000b130772a4 */ /* 0x000fe2000f8e0207 */
[----:B----4-:R0:W-:Y:S01]  /*3e10*/  STS.128 [R3], R4 ;  /* 0x0000000403007388 */ /* 0x0101e20000000c00 */
[----:B------:R-:W-:-:S03]  /*3e20*/  NOP ;  /* 0x0000000000007918 */ /* 0x000fc60000000000 */
[----:B------:R-:W4:Y:S01]  /*3e30*/  LDS.128 R8, [R3] ;  /* 0x0000000003087984 */ /* 0x000f220000000c00 */
[----:B0-----:R-:W-:Y:S01]  /*3e40*/  F2FP.F16.F32.PACK_AB R6, R76, R73 ;  /* 0x000000494c06723e */ /* 0x001fe200000000ff */
[----:B----4-:R-:W-:Y:S02]  /*3e50*/  HADD2.F32 R17, -RZ, R8.H0_H0 ;  /* 0x20000008ff117230 */ /* 0x010fe40000004100 */
[--C-:B------:R-:W-:Y:S02]  /*3e60*/  HADD2.F32 R5, -RZ, R10.reuse.H0_H0 ;  /* 0x2000000aff057230 */ /* 0x100fe40000004100 */
[--C-:B------:R-:W-:Y:S02]  /*3e70*/  HADD2.F32 R19, -RZ, R9.reuse.H0_H0 ;  /* 0x20000009ff137230 */ /* 0x100fe40000004100 */
[--C-:B------:R-:W-:Y:S01]  /*3e80*/  FADD.FTZ R17, R17, R40.reuse ;  /* 0x0000002811117221 */ /* 0x100fe20000010000 */
[----:B------:R-:W-:Y:S02]  /*3e90*/  HADD2.F32 R9, -RZ, R9.H1_H1 ;  /* 0x30000009ff097230 */ /* 0x000fe40000004100 */
[----:B------:R-:W-:Y:S01]  /*3ea0*/  FADD.FTZ R5, R5, R40 ;  /* 0x0000002805057221 */ /* 0x000fe20000010000 */
[----:B------:R-:W-:-:S02]  /*3eb0*/  HADD2.F32 R7, -RZ, R10.H1_H1 ;  /* 0x3000000aff077230 */ /* 0x000fc40000004100 */
[--C-:B------:R-:W-:Y:S01]  /*3ec0*/  FADD.FTZ R19, R19, R40.reuse ;  /* 0x0000002813137221 */ /* 0x100fe20000010000 */
[----:B------:R-:W-:Y:S01]  /*3ed0*/  BAR.SYNC.DEFER_BLOCKING 0x0 ;  /* 0x0000000000007b1d */ /* 0x000fe20000010000 */
[----:B------:R-:W-:Y:S01]  /*3ee0*/  FSETP.GTU.FTZ.AND P6, PT, R17, 20, PT ;  /* 0x41a000001100780b */ /* 0x000fe20003fdc000 */
[--C-:B------:R-:W-:Y:S01]  /*3ef0*/  HADD2.F32 R15, -RZ, R11.reuse.H0_H0 ;  /* 0x2000000bff0f7230 */ /* 0x100fe20000004100 */
[----:B------:R-:W-:Y:S01]  /*3f00*/  FSETP.GTU.FTZ.AND P3, PT, R5, 20, PT ;  /* 0x41a000000500780b */ /* 0x000fe20003f7c000 */
[--C-:B------:R-:W-:Y:S01]  /*3f10*/  FADD.FTZ R9, R9, R40.reuse ;  /* 0x0000002809097221 */ /* 0x100fe20000010000 */
[----:B------:R-:W-:Y:S01]  /*3f20*/  FSETP.GTU.FTZ.AND P1, PT, R19, 20, PT ;  /* 0x41a000001300780b */ /* 0x000fe20003f3c000 */
[--C-:B------:R-:W-:Y:S01]  /*3f30*/  FADD.FTZ R7, R7, R40.reuse ;  /* 0x0000002807077221 */ /* 0x100fe20000010000 */
[----:B------:R-:W-:Y:S01]  /*3f40*/  FADD.FTZ R15, R15, R40 ;  /* 0x000000280f0f7221 */ /* 0x000fe20000010000 */
[----:B------:R-:W-:Y:S01]  /*3f50*/  HADD2.F32 R11, -RZ, R11.H1_H1 ;  /* 0x3000000bff0b7230 */ /* 0x000fe20000004100 */
[----:B------:R-:W-:-:S02]  /*3f60*/  FSETP.GTU.FTZ.AND P2, PT, R9, 20, PT ;  /* 0x41a000000900780b */ /* 0x000fc40003f5c000 */
[----:B------:R-:W-:Y:S02]  /*3f70*/  FSETP.GTU.FTZ.AND P4, PT, R7, 20, PT ;  /* 0x41a000000700780b */ /* 0x000fe40003f9c000 */
[----:B------:R-:W-:Y:S01]  /*3f80*/  FSETP.GTU.FTZ.AND P5, PT, R15, 20, PT ;  /* 0x41a000000f00780b */ /* 0x000fe20003fbc000 */
[----:B------:R-:W-:Y:S01]  /*3f90*/  @!P6 FMUL.FTZ R0, R17, -1.4426950216293334961 ;  /* 0xbfb8aa3b1100e820 */ /* 0x000fe20000410000 */
[----:B------:R-:W-:Y:S02]  /*3fa0*/  HADD2.F32 R17, -RZ, R8.H1_H1 ;  /* 0x30000008ff117230 */ /* 0x000fe40000004100 */
[----:B------:R-:W-:Y:S01]  /*3fb0*/  @!P3 FMUL.FTZ R5, R5, -1.4426950216293334961 ;  /* 0xbfb8aa3b0505b820 */ /* 0x000fe20000410000 */
[--C-:B------:R-:W-:Y:S02]  /*3fc0*/  FADD.FTZ R11, R11, R40.reuse ;  /* 0x000000280b0b7221 */ /* 0x100fe40000010000 */
[----:B------:R-:W0:Y:S01]  /*3fd0*/  @!P6 MUFU.EX2 R0, R0 ;  /* 0x000000000000e308 */ /* 0x000e220000000800 */
[----:B------:R-:W-:-:S03]  /*3fe0*/  FADD.FTZ R4, R17, R40 ;  /* 0x0000002811047221 */ /* 0x000fc60000010000 */
[----:B------:R-:W4:Y:S01]  /*3ff0*/  @!P3 MUFU.EX2 R5, R5 ;  /* 0x000000050005b308 */ /* 0x000f220000000800 */
[----:B------:R-:W-:Y:S01]  /*4000*/  @!P4 FMUL.FTZ R8, R7, -1.4426950216293334961 ;  /* 0xbfb8aa3b0708c820 */ /* 0x000fe20000410000 */
[----:B------:R-:W-:Y:S02]  /*4010*/  FSETP.GTU.FTZ.AND P0, PT, R4, 20, PT ;  /* 0x41a000000400780b */ /* 0x000fe40003f1c000 */
[----:B------:R-:W-:-:S03]  /*4020*/  F2FP.F16.F32.PACK_AB R7, R78, R75 ;  /* 0x0000004b4e07723e */ /* 0x000fc600000000ff */
[----:B------:R-:W5:Y:S01]  /*4030*/  @!P4 MUFU.EX2 R8, R8 ;  /* 0x000000080008c308 */ /* 0x000f620000000800 */
[----:B0-----:R-:W-:-:S04]  /*4040*/  @!P6 FADD.FTZ R2, R0, 1 ;  /* 0x3f8000000002e421 */ /* 0x001fc80000010000 */
[----:B------:R0:W1:Y:S03]  /*4050*/  @!P6 MUFU.RCP R17, R2 ;  /* 0x000000020011e308 */ /* 0x0000660000001000 */
[----:B------:R-:W-:Y:S01]  /*4060*/  @!P0 FMUL.FTZ R0, R4, -1.4426950216293334961 ;  /* 0xbfb8aa3b04008820 */ /* 0x000fe20000410000 */
[----:B------:R-:W-:Y:S01]  /*4070*/  @!P2 FMUL.FTZ R4, R9, -1.4426950216293334961 ;  /* 0xbfb8aa3b0904a820 */ /* 0x000fe20000410000 */
[----:B------:R-:W-:Y:S01]  /*4080*/  @!P5 FMUL.FTZ R9, R15, -1.4426950216293334961 ;  /* 0xbfb8aa3b0f09d820 */ /* 0x000fe20000410000 */
[----:B----4-:R-:W-:Y:S01]  /*4090*/  @!P3 FADD.FTZ R15, R5, 1 ;  /* 0x3f800000050fb421 */ /* 0x010fe20000010000 */
[----:B------:R-:W-:Y:S01]  /*40a0*/  F2FP.F16.F32.PACK_AB R5, R74, R71 ;  /* 0x000000474a05723e */ /* 0x000fe200000000ff */
[----:B-----5:R-:W-:Y:S01]  /*40b0*/  @!P4 FADD.FTZ R16, R8, 1 ;  /* 0x3f8000000810c421 */ /* 0x020fe20000010000 */
[----:B------:R-:W4:Y:S01]  /*40c0*/  @!P0 MUFU.EX2 R0, R0 ;  /* 0x0000000000008308 */ /* 0x000f220000000800 */
[----:B0-----:R-:W-:-:S03]  /*40d0*/  @!P1 FMUL.FTZ R2, R19, -1.4426950216293334961 ;  /* 0xbfb8aa3b13029820 */ /* 0x001fc60000410000 */
[----:B------:R-:W-:Y:S04]  /*40e0*/  @!P5 MUFU.EX2 R9, R9 ;  /* 0x000000090009d308 */ /* 0x000fe80000000800 */
[----:B------:R-:W0:Y:S01]  /*40f0*/  @!P1 MUFU.EX2 R2, R2 ;  /* 0x0000000200029308 */ /* 0x000e220000000800 */
[----:B-1----:R-:W-:Y:S01]  /*4100*/  @!P6 FMUL.FTZ R56, R56, R17 ;  /* 0x000000113838e220 */ /* 0x002fe20000410000 */
[----:B------:R-:W-:Y:S02]  /*4110*/  FSETP.GTU.FTZ.AND P6, PT, R11, 20, PT ;  /* 0x41a000000b00780b */ /* 0x000fe40003fdc000 */
[----:B------:R1:W5:Y:S01]  /*4120*/  @!P2 MUFU.EX2 R14, R4 ;  /* 0x00000004000ea308 */ /* 0x0003620000000800 */
[----:B----4-:R-:W-:-:S03]  /*4130*/  @!P0 FADD.FTZ R0, R0, 1 ;  /* 0x3f80000000008421 */ /* 0x010fc60000010000 */
[----:B------:R-:W4:Y:S01]  /*4140*/  @!P3 MUFU.RCP R22, R15 ;  /* 0x0000000f0016b308 */ /* 0x000f220000001000 */
[----:B-1----:R-:W-:Y:S01]  /*4150*/  F2FP.F16.F32.PACK_AB R4, R72, R69 ;  /* 0x000000454804723e */ /* 0x002fe200000000ff */
[----:B0-----:R-:W-:-:S05]  /*4160*/  @!P1 FADD.FTZ R2, R2, 1 ;  /* 0x3f80000002029421 */ /* 0x001fca0000010000 */
[----:B------:R-:W-:Y:S01]  /*4170*/  @!P6 FMUL.FTZ R10, R11, -1.4426950216293334961 ;  /* 0xbfb8aa3b0b0ae820 */ /* 0x000fe20000410000 */
[----:B------:R5:W0:Y:S01]  /*4180*/  @!P0 MUFU.RCP R18, R0 ;  /* 0x0000000000128308 */ /* 0x000a220000001000 */
[----:B------:R2:W-:Y:S07]  /*4190*/  STS.128 [R3], R4 ;  /* 0x0000000403007388 */ /* 0x0005ee0000000c00 */
[----:B------:R1:W3:Y:S01]  /*41a0*/  @!P1 MUFU.RCP R20, R2 ;  /* 0x0000000200149308 */ /* 0x0002e20000001000 */
[----:B-----5:R-:W-:Y:S01]  /*41b0*/  @!P2 FADD.FTZ R0, R14, 1 ;  /* 0x3f8000000e00a421 */ /* 0x020fe20000010000 */
[----:B----4-:R-:W-:-:S02]  /*41c0*/  @!P3 FMUL.FTZ R55, R55, R22 ;  /* 0x000000163737b220 */ /* 0x010fc40000410000 */
[----:B------:R-:W4:Y:S04]  /*41d0*/  LDC.64 R22, c[0x0][0x560] ;  /* 0x00015800ff167b82 */ /* 0x000f280000000a00 */
[----:B------:R5:W3:Y:S01]  /*41e0*/  @!P6 MUFU.EX2 R17, R10 ;  /* 0x0000000a0011e308 */ /* 0x000ae20000000800 */
[----:B-1----:R-:W-:Y:S01]  /*41f0*/  @!P5 FADD.FTZ R2, R9, 1 ;  /* 0x3f8000000902d421 */ /* 0x002fe20000010000 */
[----:B------:R-:W-:Y:S01]  /*4200*/  NOP ;  /* 0x0000000000007918 */ /* 0x000fe20000000000 */
[C---:B--2---:R-:W-:Y:S01]  /*4210*/  IMAD.WIDE.U32 R4, R42.reuse, R44, UR6 ;  /* 0x000000062a047e25 */ /* 0x044fe2000f8e002c */
[----:B-----5:R-:W1:Y:S03]  /*4220*/  LDS.128 R8, [R3] ;  /* 0x0000000003087984 */ /* 0x020e660000000c00 */
[----:B0-----:R-:W-:Y:S01]  /*4230*/  @!P0 FMUL.FTZ R59, R59, R18 ;  /* 0x000000123b3b8220 */ /* 0x001fe20000410000 */
[----:B------:R0:W2:Y:S01]  /*4240*/  @!P4 MUFU.RCP R19, R16 ;  /* 0x000000100013c308 */ /* 0x0000a20000001000 */
[----:B------:R-:W-:Y:S01]  /*4250*/  IMAD R5, R42, R45, R5 ;  /* 0x0000002d2a057224 */ /* 0x000fe200078e0205 */
[C---:B---3--:R-:W-:Y:S01]  /*4260*/  LEA R14, P0, R4.reuse, R46, 0x1 ;  /* 0x0000002e040e7211 */ /* 0x048fe200078008ff */
[----:B------:R-:W-:Y:S01]  /*4270*/  @!P6 FADD.FTZ R17, R17, 1 ;  /* 0x3f8000001111e421 */ /* 0x000fe20000010000 */
[----:B------:R-:W-:Y:S01]  /*4280*/  @!P1 FMUL.FTZ R61, R61, R20 ;  /* 0x000000143d3d9220 */ /* 0x000fe20000410000 */
[----:B------:R-:W3:Y:S01]  /*4290*/  LDCU.64 UR6, c[0x0][0x518] ;  /* 0x0000a300ff0677ac */ /* 0x000ee20008000a00 */
[----:B------:R-:W-:Y:S01]  /*42a0*/  LEA.HI.X R15, R4, R47, R5, 0x1, P0 ;  /* 0x0000002f040f7211 */ /* 0x000fe200000f0c05 */
[----:B------:R-:W5:Y:S01]  /*42b0*/  LDC.64 R20, c[0x0][0x520] ;  /* 0x00014800ff147b82 */ /* 0x000f620000000a00 */
[----:B------:R-:W3:Y:S01]  /*42c0*/  @!P5 MUFU.RCP R2, R2 ;  /* 0x000000020002d308 */ /* 0x000ee20000001000 */
[----:B0-----:R-:W-:Y:S01]  /*42d0*/  F2FP.F16.F32.PACK_AB R16, R59, R56 ;  /* 0x000000383b10723e */ /* 0x001fe200000000ff */
[----:B------:R-:W-:Y:S01]  /*42e0*/  FADD.FTZ R56, R56, R35 ;  /* 0x0000002338387221 */ /* 0x000fe20000010000 */
[----:B------:R-:W-:Y:S01]  /*42f0*/  IMAD.WIDE.U32 R14, R34, 0x10, R14 ;  /* 0x00000010220e7825 */ /* 0x000fe200078e000e */
[----:B------:R-:W-:-:S03]  /*4300*/  IADD3 R30, P1, PT, R30, -0x200, RZ ;  /* 0xfffffe001e1e7810 */ /* 0x000fc60007f3e0ff */
[----:B------:R-:W-:Y:S01]  /*4310*/  FADD.FTZ R56, R56, R59 ;  /* 0x0000003b38387221 */ /* 0x000fe20000010000 */
[----:B------:R-:W0:Y:S01]  /*4320*/  @!P6 MUFU.RCP R17, R17 ;  /* 0x000000110011e308 */ /* 0x000e220000001000 */
[----:B------:R-:W-:Y:S01]  /*4330*/  IADD3.X R31, PT, PT, R31, -0x1, RZ, P1, !PT ;  /* 0xffffffff1f1f7810 */ /* 0x000fe20000ffe4ff */
[----:B--2---:R-:W-:-:S05]  /*4340*/  @!P4 FMUL.FTZ R60, R60, R19 ;  /* 0x000000133c3cc220 */ /* 0x004fca0000410000 */
[----:B------:R-:W-:Y:S01]  /*4350*/  F2FP.F16.F32.PACK_AB R18, R60, R55 ;  /* 0x000000373c12723e */ /* 0x000fe200000000ff */
[----:B------:R-:W2:Y:S01]  /*4360*/  @!P2 MUFU.RCP R7, R0 ;  /* 0x000000000007a308 */ /* 0x000ea20000001000 */
[----:B---3--:R-:W-:Y:S01]  /*4370*/  UIMAD.WIDE.U32 UR4, UR19, UR6, UR4 ;  /* 0x00000006130472a5 */ /* 0x008fe2000f8e0004 */
[----:B------:R-:W-:-:S03]  /*4380*/  @!P5 FMUL.FTZ R57, R57, R2 ;  /* 0x000000023939d220 */ /* 0x000fc60000410000 */
[----:B------:R-:W-:Y:S01]  /*4390*/  UIMAD UR5, UR19, UR7, UR5 ;  /* 0x00000007130572a4 */ /* 0x000fe2000f8e0205 */
[----:B0-----:R-:W-:Y:S01]  /*43a0*/  @!P6 FMUL.FTZ R58, R58, R17 ;  /* 0x000000113a3ae220 */ /* 0x001fe20000410000 */
[----:B-1----:R5:W-:Y:S04]  /*43b0*/  STG.E.128 desc[UR16][R14.64], R8 ;  /* 0x000000080e007986 */ /* 0x002be8000c101d10 */
[----:B------:R-:W-:Y:S01]  /*43c0*/  F2FP.F16.F32.PACK_AB R19, R58, R57 ;  /* 0x000000393a13723e */ /* 0x000fe200000000ff */
[----:B--2---:R-:W-:Y:S01]  /*43d0*/  @!P2 FMUL.FTZ R62, R62, R7 ;  /* 0x000000073e3ea220 */ /* 0x004fe20000410000 */
[----:B------:R-:W-:Y:S01]  /*43e0*/  BAR.SYNC.DEFER_BLOCKING 0x0 ;  /* 0x0000000000007b1d */ /* 0x000fe20000010000 */
[----:B------:R-:W-:-:S03]  /*43f0*/  IADD3 R28, P2, PT, R28, -0x200, RZ ;  /* 0xfffffe001c1c7810 */ /* 0x000fc60007f5e0ff */
[----:B------:R-:W-:Y:S01]  /*4400*/  F2FP.F16.F32.PACK_AB R17, R62, R61 ;  /* 0x0000003d3e11723e */ /* 0x000fe200000000ff */
[----:B------:R-:W-:Y:S01]  /*4410*/  FADD.FTZ R61, R56, R61 ;  /* 0x0000003d383d7221 */ /* 0x000fe20000010000 */
[----:B------:R-:W-:-:S03]  /*4420*/  IADD3.X R29, PT, PT, R29, -0x1, RZ, P2, !PT ;  /* 0xffffffff1d1d7810 */ /* 0x000fc600017fe4ff */
[----:B------:R-:W-:Y:S01]  /*4430*/  FADD.FTZ R62, R61, R62 ;  /* 0x0000003e3d3e7221 */ /* 0x000fe20000010000 */
[----:B-----5:R-:W-:-:S04]  /*4440*/  IMAD.WIDE.U32 R8, R42, R20, UR4 ;  /* 0x000000042a087e25 */ /* 0x020fc8000f8e0014 */
[----:B------:R-:W-:Y:S01]  /*4450*/  FADD.FTZ R55, R62, R55 ;  /* 0x000000373e377221 */ /* 0x000fe20000010000 */
[----:B------:R-:W-:Y:S01]  /*4460*/  IMAD R0, R42, R21, R9 ;  /* 0x000000152a007224 */ /* 0x000fe200078e0209 */
[C---:B----4-:R-:W-:Y:S02]  /*4470*/  LEA R10, P0, R8.reuse, R22, 0x1 ;  /* 0x00000016080a7211 */ /* 0x050fe400078008ff */
[----:B------:R-:W-:Y:S02]  /*4480*/  FADD.FTZ R60, R55, R60 ;  /* 0x0000003c373c7221 */ /* 0x000fe40000010000 */
[----:B------:R-:W-:Y:S02]  /*4490*/  LEA.HI.X R11, R8, R23, R0, 0x1, P0 ;  /* 0x00000017080b7211 */ /* 0x000fe400000f0c00 */
[----:B------:R-:W-:Y:S01]  /*44a0*/  FADD.FTZ R35, R60, R57 ;  /* 0x000000393c237221 */ /* 0x000fe20000010000 */
[----:B------:R-:W-:Y:S01]  /*44b0*/  STS.128 [R3], R16 ;  /* 0x0000001003007388 */ /* 0x000fe20000000c00 */
[----:B------:R-:W-:-:S03]  /*44c0*/  NOP ;  /* 0x0000000000007918 */ /* 0x000fc60000000000 */
[----:B------:R0:W1:Y:S01]  /*44d0*/  LDS.128 R4, [R3] ;  /* 0x0000000003047984 */ /* 0x0000620000000c00 */
[----:B------:R-:W-:Y:S01]  /*44e0*/  IADD3 R26, P0, PT, R26, -0x200, RZ ;  /* 0xfffffe001a1a7810 */ /* 0x000fe20007f1e0ff */
[----:B------:R-:W-:-:S03]  /*44f0*/  FADD.FTZ R35, R35, R58 ;  /* 0x0000003a23237221 */ /* 0x000fc60000010000 */
[----:B------:R-:W-:Y:S01]  /*4500*/  IADD3.X R27, PT, PT, R27, -0x1, RZ, P0, !PT ;  /* 0xffffffff1b1b7810 */ /* 0x000fe200007fe4ff */
[----:B0-----:R-:W-:-:S05]  /*4510*/  IMAD.WIDE.U32 R2, R34, 0x10, R10 ;  /* 0x0000001022027825 */ /* 0x001fca00078e000a */
[----:B-1----:R0:W-:Y:S01]  /*4520*/  STG.E.128 desc[UR16][R2.64], R4 ;  /* 0x0000000402007986 */ /* 0x0021e2000c101d10 */
[----:B------:R-:W-:Y:S05]  /*4530*/  BRA.U UP0, `(.L_x_9078) ;  /* 0xffffffc100447547 */ /* 0x000fea000b83ffff */
.L_x_9053:
        /* <DEDUP_REMOVED lines=34> */
.L_x_9080:
[----:B------:R-:W-:Y:S05]  /*4760*/  BSYNC.RECONVERGENT B0 ;  /* 0x0000000000007941 */ /* 0x000fea0003800200 */
.L_x_9079:
        /* <DEDUP_REMOVED lines=26> */
.L_x_9082:
[----:B------:R-:W-:Y:S05]  /*4910*/  BSYNC.RECONVERGENT B0 ;  /* 0x0000000000007941 */ /* 0x000fea0003800200 */
.L_x_9081:
        /* <DEDUP_REMOVED lines=22> */
.L_x_9084:
        /* <DEDUP_REMOVED lines=51> */
.L_x_9083:
[----:B------:R-:W-:Y:S05]  /*4db0*/  EXIT ;  /* 0x000000000000794d */ /* 0x000fea0003800000 */
.L_x_9085:
        /* <DEDUP_REMOVED lines=12> */
.L_x_10523:


//--------------------- .text._Z25selective_scan_bwd_kernelI32Selective_Scan_bwd_kernel_traitsILi32ELi8ELb1ELb0ELb1ELb0ELb0EN3c104HalfEfEEv12SSMParamsBwd --------------------------
	.section	.text._Z25selective_scan_bwd_kernelI32Selective_Scan_bwd_kernel_traitsILi32ELi8ELb1ELb0ELb1ELb0ELb0EN3c104HalfEfEEv12SSMParamsBwd,"ax",@progbits
	.align	128
        .global         _Z25selective_scan_bwd_kernelI32Selective_Scan_bwd_kernel_traitsILi32ELi8ELb1ELb0ELb1ELb0ELb0EN3c104HalfEfEEv12SSMParamsBwd
        .type           _Z25selective_scan_bwd_kernelI32Selective_Scan_bwd_kernel_traitsILi32ELi8ELb1ELb0ELb1ELb0ELb0EN3c104HalfEfEEv12SSMParamsBwd,@function
        .size           _Z25selective_scan_bwd_kernelI32Selective_Scan_bwd_kernel_traitsILi32ELi8ELb1ELb0ELb1ELb0ELb0EN3c104HalfEfEEv12SSMParamsBwd,(.L_x_10524 - _Z25selective_scan_bwd_kernelI32Selective_Scan_bwd_kernel_traitsILi32ELi8ELb1ELb0ELb1ELb0ELb0EN3c104HalfEfEEv12SSMParamsBwd)
        .other          _Z25selective_scan_bwd_kernelI32Selective_Scan_bwd_kernel_traitsILi32ELi8ELb1ELb0ELb1ELb0ELb0EN3c104HalfEfEEv12SSMParamsBwd,@"STO_CUDA_ENTRY STV_DEFAULT"
_Z25selective_scan_bwd_kernelI32Selective_Scan_bwd_kernel_traitsILi32ELi8ELb1ELb0ELb1ELb0ELb0EN3c104HalfEfEEv12SSMParamsBwd:
.text._Z25selective_scan_bwd_kernelI32Selective_Scan_bwd_kernel_traitsILi32ELi8ELb1ELb0ELb1ELb0ELb0EN3c104HalfEfEEv12SSMParamsBwd:
        /* <DEDUP_REMOVED lines=128> */
[----:B--2---:R-:W-:-:S02]  /*0800*/  IMAD R0, R29, UR10, RZ ;  /* 0x0000000a1d007c24 */ /* 0x004fc4000f8e02ff */
[----:B---3--:R-:W-:Y:S01]  /*0810*/  IMAD.WIDE.U32 R28, R73, UR6, RZ ;  /* 0x00000006491c7c25 */ /* 0x008fe2000f8e00ff */
[----:B------:R-:W2:Y:S03]  /*0820*/  LDCU UR6, c[0x0][0x394] ;  /* 0x00007280ff0677ac */ /* 0x000ea60008000800 */
[----:B------:R-:W-:Y:S02]  /*0830*/  IMAD R19, R33, UR11, R0 ;  /* 0x0000000b21137c24 */ /* 0x000fe4000f8e0200 */
[----:B0-----:R-:W-:Y:S01]  /*0840*/  IMAD.WIDE.U32 R30, R73, UR8, RZ ;  /* 0x00000008491e7c25 */ /* 0x001fe2000f8e00ff */
[----:B------:R-:W-:Y:S01]  /*0850*/  IADD3 R7, PT, PT, R26, 0x40, RZ ;  /* 0x000000401a077810 */ /* 0x000fe20007ffe0ff */
[----:B----4-:R-:W-:Y:S02]  /*0860*/  ULEA UR4, UR5, UR4, 0x18 ;  /* 0x0000000405047291 */ /* 0x010fe4000f8ec0ff */
[----:B-1----:R-:W-:Y:S01]  /*0870*/  IMAD.WIDE.U32 R2, R4, UR18, R26 ;  /* 0x0000001204027c25 */ /* 0x002fe2000f8e001a */
[----:B------:R-:W-:-:S02]  /*0880*/  IADD3 R9, PT, PT, R26, 0x60, RZ ;  /* 0x000000601a097810 */ /* 0x000fc40007ffe0ff */
[C---:B------:R-:W-:Y:S01]  /*0890*/  IADD3 R11, PT, PT, R26.reuse, 0x80, RZ ;  /* 0x000000801a0b7810 */ /* 0x040fe20007ffe0ff */
[----:B------:R-:W-:Y:S01]  /*08a0*/  IMAD R3, R5, UR18, R3 ;  /* 0x0000001205037c24 */ /* 0x000fe2000f8e0203 */
[C---:B------:R-:W-:Y:S01]  /*08b0*/  IADD3 R5, PT, PT, R26.reuse, 0x20, RZ ;  /* 0x000000201a057810 */ /* 0x040fe20007ffe0ff */
[----:B------:R-:W-:Y:S01]  /*08c0*/  UIADD3 UR5, UPT, UPT, UR4, 0x220, URZ ;  /* 0x0000022004057890 */ /* 0x000fe2000fffe0ff */
[C---:B------:R-:W-:Y:S01]  /*08d0*/  IADD3 R13, PT, PT, R26.reuse, 0xa0, RZ ;  /* 0x000000a01a0d7810 */ /* 0x040fe20007ffe0ff */
[----:B------:R-:W-:Y:S01]  /*08e0*/  IMAD.WIDE.U32 R32, R33, UR10, R2 ;  /* 0x0000000a21207c25 */ /* 0x000fe2000f8e0002 */
[C---:B------:R-:W-:Y:S02]  /*08f0*/  SHF.L.U32 R3, R26.reuse, 0x3, RZ ;  /* 0x000000031a037819 */ /* 0x040fe400000006ff */
[C---:B------:R-:W-:Y:S01]  /*0900*/  IADD3 R15, PT, PT, R26.reuse, 0xc0, RZ ;  /* 0x000000c01a0f7810 */ /* 0x040fe20007ffe0ff */
[C---:B------:R-:W-:Y:S01]  /*0910*/  IMAD R63, R73.reuse, UR7, R29 ;  /* 0x00000007493f7c24 */ /* 0x040fe2000f8e021d */
[C---:B------:R-:W-:Y:S01]  /*0920*/  IADD3 R17, PT, PT, R26.reuse, 0xe0, RZ ;  /* 0x000000e01a117810 */ /* 0x040fe20007ffe0ff */
[----:B------:R-:W-:Y:S01]  /*0930*/  IMAD R61, R73, UR9, R31 ;  /* 0x00000009493d7c24 */ /* 0x000fe2000f8e021f */
        /* <DEDUP_REMOVED lines=10> */
[----:B--2---:R-:W-:Y:S02]  /*09e0*/  MOV R51, UR6 ;  /* 0x0000000600337c02 */ /* 0x004fe40008000f00 */
        /* <DEDUP_REMOVED lines=13> */
[----:B------:R-:W-:-:S07]  /*0ac0*/  IADD3 R3, PT, PT, R33, R19, RZ ;  /* 0x0000001321037210 */ /* 0x000fce0007ffe0ff */
.L_x_9110:
[----:B------:R-:W-:Y:S01]  /*0ad0*/  BAR.SYNC.DEFER_BLOCKING 0x0 ;  /* 0x0000000000007b1d */ /* 0x000fe20000010000 */
[----:B0-----:R-:W-:-:S06]  /*0ae0*/  IMAD.WIDE.U32 R12, R26, 0x10, R58 ;  /* 0x000000101a0c7825 */ /* 0x001fcc00078e003a */
[----:B------:R-:W2:Y:S01]  /*0af0*/  LDG.E.128 R12, desc[UR16][R12.64] ;  /* 0x000000100c0c7981 */ /* 0x000ea2000c1e1d00 */
        /* <DEDUP_REMOVED lines=8> */
[----:B--2---:R-:W-:Y:S01]  /*0b80*/  STS.128 [R64], R12 ;  /* 0x0000000c40007388 */ /* 0x004fe20000000c00 */
[----:B------:R-:W-:-:S03]  /*0b90*/  NOP ;  /* 0x0000000000007918 */ /* 0x000fc60000000000 */
[----:B------:R-:W1:Y:S01]  /*0ba0*/  LDS.128 R8, [R64] ;  /* 0x0000000040087984 */ /* 0x000e620000000c00 */
[----:B------:R-:W-:Y:S06]  /*0bb0*/  BAR.SYNC.DEFER_BLOCKING 0x0 ;  /* 0x0000000000007b1d */ /* 0x000fec0000010000 */
[----:B------:R-:W2:Y:S04]  /*0bc0*/  LDG.E.128 R36, desc[UR16][R36.64] ;  /* 0x0000001024247981 */ /* 0x000ea8000c1e1d00 */
[----:B--2---:R-:W-:Y:S01]  /*0bd0*/  STS.128 [R64], R36 ;  /* 0x0000002440007388 */ /* 0x004fe20000000c00 */
[----:B------:R-:W-:-:S03]  /*0be0*/  NOP ;  /* 0x0000000000007918 */ /* 0x000fc60000000000 */
[----:B------:R-:W-:Y:S01]  /*0bf0*/  LDS.128 R4, [R64] ;  /* 0x0000000040047984 */ /* 0x000fe20000000c00 */
[----:B------:R-:W-:Y:S06]  /*0c00*/  BAR.SYNC.DEFER_BLOCKING 0x0 ;  /* 0x0000000000007b1d */ /* 0x000fec0000010000 */
[----:B------:R-:W2:Y:S01]  /*0c10*/  LDG.E.128 R16, desc[UR16][R16.64] ;  /* 0x0000001010107981 */ /* 0x000ea2000c1e1d00 */
        /* <DEDUP_REMOVED lines=9> */
[----:B------:R-:W-:Y:S01]  /*0cb0*/  IADD3 R80, PT, PT, R51, -0x1, RZ ;  /* 0xffffffff33507810 */ /* 0x000fe20007ffe0ff */
[----:B------:R-:W-:Y:S01]  /*0cc0*/  HADD2.F32 R92, -RZ, R10.H1_H1 ;  /* 0x3000000aff5c7230 */ /* 0x000fe20000004100 */
[----:B------:R-:W-:Y:S01]  /*0cd0*/  CS2R R78, SRZ ;  /* 0x00000000004e7805 */ /* 0x000fe2000001ff00 */
[--C-:B------:R-:W-:Y:S01]  /*0ce0*/  HADD2.F32 R89, -RZ, R11.reuse.H0_H0 ;  /* 0x2000000bff597230 */ /* 0x100fe20000004100 */
[----:B------:R-:W-:Y:S01]  /*0cf0*/  MOV R83, RZ ;  /* 0x000000ff00537202 */ /* 0x000fe20000000f00 */
[----:B------:R-:W-:Y:S01]  /*0d00*/  HADD2.F32 R93, -RZ, R11.H1_H1 ;  /* 0x3000000bff5d7230 */ /* 0x000fe20000004100 */
[----:B------:R-:W-:-:S02]  /*0d10*/  MOV R81, RZ ;  /* 0x000000ff00517202 */ /* 0x000fc40000000f00 */
[----:B------:R-:W-:Y:S01]  /*0d20*/  MOV R68, RZ ;  /* 0x000000ff00447202 */ /* 0x000fe20000000f00 */
[----:B--2---:R-:W-:Y:S01]  /*0d30*/  STS.128 [R64], R16 ;  /* 0x0000001040007388 */ /* 0x004fe20000000c00 */
        /* <DEDUP_REMOVED lines=11> */
[-C--:B------:R-:W-:Y:S01]  /*0df0*/  FMUL.FTZ R94, R97, R71.reuse ;  /* 0x00000047615e7220 */ /* 0x080fe20000410000 */
        /* <DEDUP_REMOVED lines=10> */
[----:B------:R-:W-:-:S03]  /*0ea0*/  FMUL.FTZ R108, R110, R71 ;  /* 0x000000476e6c7220 */ /* 0x000fc60000410000 */
[----:B------:R-:W-:-:S04]  /*0eb0*/  FFMA.FTZ R9, R107, R92, R2 ;  /* 0x0000005c6b097223 */ /* 0x000fc80000010002 */
[----:B------:R-:W-:-:S04]  /*0ec0*/  FFMA.FTZ R9, R106, R89, R9 ;  /* 0x000000596a097223 */ /* 0x000fc80000010009 */
[----:B------:R-:W-:Y:S01]  /*0ed0*/  FFMA.FTZ R65, R110, R93, R9 ;  /* 0x0000005d6e417223 */ /* 0x000fe20000010009 */
[----:B------:R-:W-:Y:S06]  /*0ee0*/  BAR.SYNC.DEFER_BLOCKING 0x0 ;  /* 0x0000000000007b1d */ /* 0x000fec0000010000 */
[----:B------:R-:W-:Y:S05]  /*0ef0*/  BRA.U !UP0, `(.L_x_9087) ;  /* 0x0000001d08487547 */ /* 0x000fea000b800000 */
[----:B------:R-:W0:Y:S01]  /*0f00*/  LDC.64 R12, c[0x0][0x440] ;  /* 0x00011000ff0c7b82 */ /* 0x000e220000000a00 */
[--C-:B------:R-:W-:Y:S01]  /*0f10*/  HADD2.F32 R117, -RZ, R5.reuse.H0_H0 ;  /* 0x20000005ff757230 */ /* 0x100fe20000004100 */
[----:B------:R-:W-:Y:S01]  /*0f20*/  SHF.L.U32 R111, R80, 0x8, RZ ;  /* 0x00000008506f7819 */ /* 0x000fe200000006ff */
[----:B------:R-:W-:Y:S01]  /*0f30*/  HADD2.F32 R115, -RZ, R5.H1_H1 ;  /* 0x30000005ff737230 */ /* 0x000fe20000004100 */
[C---:B------:R-:W-:Y:S01]  /*0f40*/  ISETP.NE.AND P0, PT, R51.reuse, 0x1, PT ;  /* 0x000000013300780c */ /* 0x040fe20003f05270 */
[----:B------:R-:W-:Y:S01]  /*0f50*/  HADD2.F32 R9, -RZ, R7.H0_H0 ;  /* 0x20000007ff097230 */ /* 0x000fe20000004100 */
[----:B------:R-:W-:Y:S01]  /*0f60*/  SHF.L.U32 R129, R51, 0x8, RZ ;  /* 0x0000000833817819 */ /* 0x000fe200000006ff */
[--C-:B------:R-:W-:Y:S01]  /*0f70*/  HADD2.F32 R121, -RZ, R4.reuse.H0_H0 ;  /* 0x20000004ff797230 */ /* 0x100fe20000004100 */
[----:B------:R-:W1:Y:S01]  /*0f80*/  LDC.64 R14, c[0x0][0x448] ;  /* 0x00011200ff0e7b82 */ /* 0x000e620000000a00 */
[----:B------:R-:W-:Y:S02]  /*0f90*/  HADD2.F32 R119, -RZ, R4.H1_H1 ;  /* 0x30000004ff777230 */ /* 0x000fe40000004100 */
[----:B------:R-:W-:Y:S01]  /*0fa0*/  FADD.FTZ R117, R117, R62 ;  /* 0x0000003e75757221 */ /* 0x000fe20000010000 */
[----:B------:R-:W-:-:S02]  /*0fb0*/  HADD2.F32 R5, -RZ, R6.H0_H0 ;  /* 0x20000006ff057230 */ /* 0x000fc40000004100 */
[--C-:B------:R-:W-:Y:S01]  /*0fc0*/  FADD.FTZ R121, R121, R62.reuse ;  /* 0x0000003e79797221 */ /* 0x100fe20000010000 */
[----:B------:R-:W-:Y:S02]  /*0fd0*/  HADD2.F32 R113, -RZ, R6.H1_H1 ;  /* 0x30000006ff717230 */ /* 0x000fe40000004100 */
[--C-:B------:R-:W-:Y:S01]  /*0fe0*/  FADD.FTZ R119, R119, R62.reuse ;  /* 0x0000003e77777221 */ /* 0x100fe20000010000 */
[----:B------:R-:W-:Y:S01]  /*0ff0*/  HADD2.F32 R7, -RZ, R7.H1_H1 ;  /* 0x30000007ff077230 */ /* 0x000fe20000004100 */
[----:B------:R-:W2:Y:S01]  /*1000*/  LDC.64 R90, c[0x0][0x3e0] ;  /* 0x0000f800ff5a7b82 */ /* 0x000ea20000000a00 */
[--C-:B------:R-:W-:Y:S01]  /*1010*/  FADD.FTZ R115, R115, R62.reuse ;  /* 0x0000003e73737221 */ /* 0x100fe20000010000 */
[--C-:B------:R-:W-:Y:S01]  /*1020*/  FADD.FTZ R116, R5, R62.reuse ;  /* 0x0000003e05747221 */ /* 0x100fe20000010000 */
[--C-:B------:R-:W-:Y:S01]  /*1030*/  FADD.FTZ R113, R113, R62.reuse ;  /* 0x0000003e71717221 */ /* 0x100fe20000010000 */
[--C-:B------:R-:W-:Y:S01]  /*1040*/  FADD.FTZ R114, R9, R62.reuse ;  /* 0x0000003e09727221 */ /* 0x100fe20000010000 */
[----:B------:R-:W-:Y:S01]  /*1050*/  FADD.FTZ R112, R7, R62 ;  /* 0x0000003e07707221 */ /* 0x000fe20000010000 */
[C---:B------:R-:W-:Y:S01]  /*1060*/  IADD3 R36, P1, PT, R111.reuse, R32, RZ ;  /* 0x000000206f247210 */ /* 0x040fe20007f3e0ff */
[----:B------:R-:W-:Y:S01]  /*1070*/  IMAD.WIDE.U32 R38, R26, 0x10, R52 ;  /* 0x000000101a267825 */ /* 0x000fe200078e0034 */
[----:B------:R-:W3:Y:S01]  /*1080*/  LDC.64 R16, c[0x0][0x3c0] ;  /* 0x0000f000ff107b82 */ /* 0x000ee20000000a00 */
[----:B------:R-:W-:-:S02]  /*1090*/  LOP3.LUT R132, R111, 0x100, RZ, 0xc0, !PT ;  /* 0x000001006f847812 */ /* 0x000fc400078ec0ff */
[----:B------:R-:W-:Y:S01]  /*10a0*/  FMUL.FTZ R128, R121, R82 ;  /* 0x0000005279807220 */ /* 0x000fe20000410000 */
[----:B------:R-:W-:Y:S01]  /*10b0*/  IADD3 R118, PT, PT, R51, -0x2, RZ ;  /* 0xfffffffe33767810 */ /* 0x000fe20007ffe0ff */
[----:B------:R-:W-:Y:S01]  /*10c0*/  FMUL.FTZ R127, R119, R86 ;  /* 0x00000056777f7220 */ /* 0x000fe20000410000 */
[----:B------:R-:W-:Y:S01]  /*10d0*/  MOV R85, RZ ;  /* 0x000000ff00557202 */ /* 0x000fe20000000f00 */
[----:B------:R-:W-:Y:S01]  /*10e0*/  FMUL.FTZ R126, R117, R84 ;  /* 0x00000054757e7220 */ /* 0x000fe20000410000 */
[----:B------:R-:W-:Y:S01]  /*10f0*/  ISETP.EQ.AND P0, PT, R26, RZ, P0 ;  /* 0x000000ff1a00720c */ /* 0x000fe20000702270 */
[----:B------:R-:W4:Y:S01]  /*1100*/  LDC.64 R18, c[0x0][0x3a8] ;  /* 0x0000ea00ff127b82 */ /* 0x000f220000000a00 */
[----:B------:R-:W-:Y:S01]  /*1110*/  IADD3 R111, PT, PT, R111, R26, RZ ;  /* 0x0000001a6f6f7210 */ /* 0x000fe20007ffe0ff */
[----:B------:R-:W-:Y:S01]  /*1120*/  FMUL.FTZ R125, R115, R88 ;  /* 0x00000058737d7220 */ /* 0x000fe20000410000 */
[----:B------:R-:W-:Y:S01]  /*1130*/  LOP3.LUT R129, R129, 0x100, RZ, 0xc0, !PT ;  /* 0x0000010081817812 */ /* 0x000fe200078ec0ff */
[----:B------:R-:W-:Y:S01]  /*1140*/  FMUL.FTZ R124, R116, R87 ;  /* 0x00000057747c7220 */ /* 0x000fe20000410000 */
[----:B------:R-:W-:Y:S01]  /*1150*/  IADD3.X R37, PT, PT, RZ, R3, RZ, P1, !PT ;  /* 0x00000003ff257210 */ /* 0x000fe20000ffe4ff */
[----:B------:R-:W-:Y:S01]  /*1160*/  FMUL.FTZ R123, R113, R92 ;  /* 0x0000005c717b7220 */ /* 0x000fe20000410000 */
[----:B------:R-:W-:Y:S01]  /*1170*/  FMUL.FTZ R122, R114, R89 ;  /* 0x00000059727a7220 */ /* 0x000fe20000410000 */
[----:B------:R-:W0:Y:S01]  /*1180*/  LDC.64 R34, c[0x0][0x4f0] ;  /* 0x00013c00ff227b82 */ /* 0x000e220000000a00 */
[----:B------:R-:W-:Y:S01]  /*1190*/  FMUL.FTZ R120, R112, R93 ;  /* 0x0000005d70787220 */ /* 0x000fe20000410000 */
[----:B------:R-:W0:Y:S01]  /*11a0*/  LDCU UR10, c[0x0][0x394] ;  /* 0x00007280ff0a77ac */ /* 0x000e220008000800 */
[----:B------:R-:W0:Y:S01]  /*11b0*/  LDCU UR11, c[0x0][0x38c] ;  /* 0x00007180ff0b77ac */ /* 0x000e220008000800 */
[----:B------:R-:W0:Y:S01]  /*11c0*/  LDCU UR7, c[0x0][0x388] ;  /* 0x00007100ff0777ac */ /* 0x000e220008000800 */
[----:B------:R-:W0:Y:S01]  /*11d0*/  LDCU.64 UR8, c[0x0][0x540] ;  /* 0x0000a800ff0877ac */ /* 0x000e220008000a00 */
[----:B------:R-:W-:-:S05]  /*11e0*/  UMOV UR4, URZ ;  /* 0x000000ff00047c82 */ /* 0x000fca0008000000 */
.L_x_9109:
[----:B--2---:R-:W-:-:S04]  /*11f0*/  IMAD.WIDE.U32 R4, R90, UR4, RZ ;  /* 0x000000045a047c25 */ /* 0x004fc8000f8e00ff */
[----:B------:R-:W-:Y:S01]  /*1200*/  IMAD R5, R91, UR4, R5 ;  /* 0x000000045b057c24 */ /* 0x000fe2000f8e0205 */
[----:B------:R-:W-:-:S04]  /*1210*/  LEA R6, P1, R4, R38, 0x1 ;  /* 0x0000002604067211 */ /* 0x000fc800078208ff */
[----:B------:R-:W-:-:S06]  /*1220*/  LEA.HI.X R7, R4, R39, R5, 0x1, P1 ;  /* 0x0000002704077211 */ /* 0x000fcc00008f0c05 */
[----:B------:R-:W2:Y:S01]  /*1230*/  LDG.E.128 R4, desc[UR16][R6.64] ;  /* 0x0000001006047981 */ /* 0x000ea2000c1e1d00 */
[----:B------:R-:W-:Y:S02]  /*1240*/  MOV R8, R28 ;  /* 0x0000001c00087202 */ /* 0x000fe40000000f00 */
[----:B------:R-:W-:-:S03]  /*1250*/  MOV R9, R63 ;  /* 0x0000003f00097202 */ /* 0x000fc60000000f00 */
[----:B----4-:R-:W-:-:S04]  /*1260*/  IMAD.WIDE.U32 R8, R18, UR4, R8 ;  /* 0x0000000412087c25 */ /* 0x010fc8000f8e0008 */
[----:B------:R-:W-:Y:S01]  /*1270*/  IMAD R2, R19, UR4, R9 ;  /* 0x0000000413027c24 */ /* 0x000fe2000f8e0209 */
[----:B0-----:R-:W-:-:S04]  /*1280*/  LEA R74, P1, R8, R12, 0x2 ;  /* 0x0000000c084a7211 */ /* 0x001fc800078210ff */
[----:B------:R-:W-:-:S05]  /*1290*/  LEA.HI.X R75, R8, R13, R2, 0x2, P1 ;  /* 0x0000000d084b7211 */ /* 0x000fca00008f1402 */
[----:B------:R0:W4:Y:S01]  /*12a0*/  LDG.E R74, desc[UR16][R74.64] ;  /* 0x000000104a4a7981 */ /* 0x000122000c1e1900 */
[----:B------:R-:W-:Y:S02]  /*12b0*/  MOV R8, R30 ;  /* 0x0000001e00087202 */ /* 0x000fe40000000f00 */
[----:B------:R-:W-:-:S03]  /*12c0*/  MOV R9, R61 ;  /* 0x0000003d00097202 */ /* 0x000fc60000000f00 */
[----:B---3--:R-:W-:-:S04]  /*12d0*/  IMAD.WIDE.U32 R8, R16, UR4, R8 ;  /* 0x0000000410087c25 */ /* 0x008fc8000f8e0008 */
[----:B------:R-:W-:Y:S01]  /*12e0*/  IMAD R2, R17, UR4, R9 ;  /* 0x0000000411027c24 */ /* 0x000fe2000f8e0209 */
[----:B-1----:R-:W-:-:S04]  /*12f0*/  LEA R76, P1, R8, R14, 0x2 ;  /* 0x0000000e084c7211 */ /* 0x002fc800078210ff */
[----:B------:R-:W-:-:S05]  /*1300*/  LEA.HI.X R77, R8, R15, R2, 0x2, P1 ;  /* 0x0000000f084d7211 */ /* 0x000fca00008f1402 */
[----:B------:R1:W3:Y:S01]  /*1310*/  LDG.E R130, desc[UR16][R76.64] ;  /* 0x000000104c827981 */ /* 0x0002e2000c1e1900 */
[----:B------:R-:W5:Y:S01]  /*1320*/  S2UR UR6, SR_CgaCtaId ;  /* 0x00000000000679c3 */ /* 0x000f620000008800 */
[----:B------:R-:W-:Y:S01]  /*1330*/  ISETP.NE.AND P2, PT, R26, RZ, PT ;  /* 0x000000ff1a00720c */ /* 0x000fe20003f45270 */
[----:B------:R-:W-:Y:S01]  /*1340*/  UMOV UR5, 0x400 ;  /* 0x0000040000057882 */ /* 0x000fe20000000000 */
[----:B0-----:R-:W-:Y:S01]  /*1350*/  IADD3 R75, PT, PT, R132, UR4, RZ ;  /* 0x00000004844b7c10 */ /* 0x001fe2000fffe0ff */
[----:B------:R-:W-:Y:S01]  /*1360*/  BSSY.RECONVERGENT B0, `(.L_x_9088) ;  /* 0x000003c000007945 */ /* 0x000fe20003800200 */
[----:B------:R-:W-:Y:S02]  /*1370*/  ISETP.NE.AND P1, PT, R26, 0x1f, PT ;  /* 0x0000001f1a00780c */ /* 0x000fe40003f25270 */
[----:B------:R-:W-:Y:S01]  /*1380*/  SEL R2, R75, R50, !P2 ;  /* 0x000000324b027207 */ /* 0x000fe20005000000 */
[----:B-----5:R-:W-:Y:S01]  /*1390*/  ULEA UR5, UR6, UR5, 0x18 ;  /* 0x0000000506057291 */ /* 0x020fe2000f8ec0ff */
[----:B--2---:R0:W-:Y:S01]  /*13a0*/  STS.128 [R64], R4 ;  /* 0x0000000440007388 */ /* 0x0041e20000000c00 */
[----:B------:R-:W-:-:S03]  /*13b0*/  NOP ;  /* 0x0000000000007918 */ /* 0x000fc60000000000 */
[----:B------:R-:W2:Y:S01]  /*13c0*/  LDS.128 R8, [R64] ;  /* 0x0000000040087984 */ /* 0x000ea20000000c00 */
[----:B0-----:R-:W-:Y:S01]  /*13d0*/  LEA R4, R2, UR5, 0x2 ;  /* 0x0000000502047c11 */ /* 0x001fe2000f8e10ff */
[----:B----4-:R-:W-:-:S04]  /*13e0*/  FMUL.FTZ R138, R74, 1.4426950216293334961 ;  /* 0x3fb8aa3b4a8a7820 */ /* 0x010fc80000410000 */
[-C--:B------:R-:W-:Y:S01]  /*13f0*/  FMUL.FTZ R145, R121, R138.reuse ;  /* 0x0000008a79917220 */ /* 0x080fe20000410000 */
[-C--:B-1----:R-:W-:Y:S01]  /*1400*/  FMUL.FTZ R77, R116, R138.reuse ;  /* 0x0000008a744d7220 */ /* 0x082fe20000410000 */
[-C--:B------:R-:W-:Y:S01]  /*1410*/  FMUL.FTZ R134, R113, R138.reuse ;  /* 0x0000008a71867220 */ /* 0x080fe20000410000 */
[-C--:B------:R-:W-:Y:S01]  /*1420*/  FMUL.FTZ R143, R114, R138.reuse ;  /* 0x0000008a728f7220 */ /* 0x080fe20000410000 */
[-C--:B------:R-:W-:Y:S01]  /*1430*/  FMUL.FTZ R149, R112, R138.reuse ;  /* 0x0000008a70957220 */ /* 0x080fe20000410000 */
[-C--:B------:R-:W-:Y:S01]  /*1440*/  FMUL.FTZ R131, R119, R138.reuse ;  /* 0x0000008a77837220 */ /* 0x080fe20000410000 */
[----:B------:R-:W0:Y:S01]  /*1450*/  MUFU.EX2 R145, R145 ;  /* 0x0000009100917308 */ /* 0x000e220000000800 */
[-C--:B------:R-:W-:Y:S01]  /*1460*/  FMUL.FTZ R5, R117, R138.reuse ;  /* 0x0000008a75057220 */ /* 0x080fe20000410000 */
[----:B------:R-:W-:Y:S02]  /*1470*/  FMUL.FTZ R6, R115, R138 ;  /* 0x0000008a73067220 */ /* 0x000fe40000410000 */
[----:B------:R-:W1:Y:S04]  /*1480*/  MUFU.EX2 R77, R77 ;  /* 0x0000004d004d7308 */ /* 0x000e680000000800 */
[----:B------:R-:W4:Y:S04]  /*1490*/  MUFU.EX2 R134, R134 ;  /* 0x0000008600867308 */ /* 0x000f280000000800 */
[----:B------:R-:W1:Y:S01]  /*14a0*/  MUFU.EX2 R143, R143 ;  /* 0x0000008f008f7308 */ /* 0x000e620000000800 */
[----:B0-----:R0:W-:Y:S01]  /*14b0*/  STS [R4+0x878], R145 ;  /* 0x0008789104007388 */ /* 0x0011e20000000800 */
[----:B--2---:R-:W-:-:S02]  /*14c0*/  HADD2.F32 R139, -RZ, R9.H0_H0 ;  /* 0x20000009ff8b7230 */ /* 0x004fc40000004100 */
[----:B------:R-:W2:Y:S01]  /*14d0*/  MUFU.EX2 R149, R149 ;  /* 0x0000009500957308 */ /* 0x000ea20000000800 */
[----:B------:R-:W-:Y:S02]  /*14e0*/  HADD2.F32 R141, -RZ, R9.H1_H1 ;  /* 0x30000009ff8d7230 */ /* 0x000fe40000004100 */
[--C-:B------:R-:W-:Y:S01]  /*14f0*/  HADD2.F32 R9, -RZ, R11.reuse.H0_H0 ;  /* 0x2000000bff097230 */ /* 0x100fe20000004100 */
[----:B------:R5:W0:Y:S01]  /*1500*/  MUFU.EX2 R76, R131 ;  /* 0x00000083004c7308 */ /* 0x000a220000000800 */
[--C-:B------:R-:W-:Y:S02]  /*1510*/  HADD2.F32 R136, -RZ, R8.reuse.H0_H0 ;  /* 0x20000008ff887230 */ /* 0x100fe40000004100 */
[----:B------:R-:W-:Y:S01]  /*1520*/  HADD2.F32 R147, -RZ, R8.H1_H1 ;  /* 0x30000008ff937230 */ /* 0x000fe20000004100 */
[----:B------:R4:W0:Y:S01]  /*1530*/  MUFU.EX2 R75, R5 ;  /* 0x00000005004b7308 */ /* 0x0008220000000800 */
[--C-:B------:R-:W-:Y:S02]  /*1540*/  HADD2.F32 R137, -RZ, R10.reuse.H0_H0 ;  /* 0x2000000aff897230 */ /* 0x100fe40000004100 */
[----:B---3--:R-:W-:Y:S01]  /*1550*/  FMUL.FTZ R133, R130, R136 ;  /* 0x0000008882857220 */ /* 0x008fe20000410000 */
[----:B------:R-:W-:Y:S01]  /*1560*/  HADD2.F32 R7, -RZ, R10.H1_H1 ;  /* 0x3000000aff077230 */ /* 0x000fe20000004100 */
[----:B------:R3:W0:Y:S01]  /*1570*/  MUFU.EX2 R2, R6 ;  /* 0x0000000600027308 */ /* 0x0006220000000800 */
[----:B------:R-:W-:-:S02]  /*1580*/  HADD2.F32 R11, -RZ, R11.H1_H1 ;  /* 0x3000000bff0b7230 */ /* 0x000fc40000004100 */
[C---:B------:R-:W-:Y:S01]  /*1590*/  FMUL.FTZ R8, R130.reuse, R147 ;  /* 0x0000009382087220 */ /* 0x040fe20000410000 */
[C---:B-----5:R-:W-:Y:S01]  /*15a0*/  FMUL.FTZ R131, R130.reuse, R139 ;  /* 0x0000008b82837220 */ /* 0x060fe20000410000 */
[C---:B------:R-:W-:Y:S01]  /*15b0*/  FMUL.FTZ R10, R130.reuse, R141 ;  /* 0x0000008d820a7220 */ /* 0x040fe20000410000 */
[C---:B------:R-:W-:Y:S01]  /*15c0*/  FMUL.FTZ R135, R130.reuse, R137 ;  /* 0x0000008982877220 */ /* 0x040fe20000410000 */
[C---:B----4-:R-:W-:Y:S01]  /*15d0*/  FMUL.FTZ R5, R130.reuse, R9 ;  /* 0x0000000982057220 */ /* 0x050fe20000410000 */
[----:B------:R-:W-:Y:S01]  /*15e0*/  FMUL.FTZ R151, R130, R11 ;  /* 0x0000000b82977220 */ /* 0x000fe20000410000 */
[----:B------:R-:W-:Y:S01]  /*15f0*/  FMUL.FTZ R133, R0, R133 ;  /* 0x0000008500857220 */ /* 0x000fe20000410000 */
        /* <DEDUP_REMOVED lines=9> */
[----:B012---:R-:W-:Y:S05]  /*1690*/  @P1 BRA `(.L_x_9089) ;  /* 0x00000000001c1947 */ /* 0x007fea0003800000 */
[----:B------:R-:W-:Y:S01]  /*16a0*/  ISETP.NE.AND P1, PT, R51, UR10, PT ;  /* 0x0000000a33007c0c */ /* 0x000fe2000bf25270 */
[----:B------:R-:W-:-:S12]  /*16b0*/  HFMA2 R140, -RZ, RZ, 1.875, 0 ;  /* 0x3f800000ff8c7431 */ /* 0x000fd800000001ff */
[----:B------:R-:W-:Y:S05]  /*16c0*/  @!P1 BRA `(.L_x_9090) ;  /* 0x0000000000149947 */ /* 0x000fea0003800000 */
[----:B------:R-:W-:-:S04]  /*16d0*/  IADD3 R4, PT, PT, R129, UR4, RZ ;  /* 0x0000000481047c10 */ /* 0x000fc8000fffe0ff */
[----:B------:R-:W-:-:S05]  /*16e0*/  LEA R4, R4, UR5, 0x2 ;  /* 0x0000000504047c11 */ /* 0x000fca000f8e10ff */
[----:B------:R2:W3:Y:S01]  /*16f0*/  LDS R140, [R4+0x878] ;  /* 0x00087800048c7984 */ /* 0x0004e20000000800 */
[----:B------:R-:W-:Y:S05]  /*1700*/  BRA `(.L_x_9090) ;  /* 0x0000000000047947 */ /* 0x000fea0003800000 */
.L_x_9089:
[----:B------:R0:W1:Y:S02]  /*1710*/  LDS R140, [R98+0x107c] ;  /* 0x00107c00628c7984 */ /* 0x0000640000000800 */
.L_x_9090:
[----:B------:R-:W-:Y:S05]  /*1720*/  BSYNC.RECONVERGENT B0 ;  /* 0x0000000000007941 */ /* 0x000fea0003800200 */
.L_x_9088:
[----:B------:R-:W4:Y:S01]  /*1730*/  @P0 LDC R5, c[0x0][0x38c] ;  /* 0x0000e300ff050b82 */ /* 0x000f220000000800 */
[----:B------:R-:W-:Y:S01]  /*1740*/  MOV R142, RZ ;  /* 0x000000ff008e7202 */ /* 0x000fe20000000f00 */
[----:B----4-:R-:W-:-:S04]  /*1750*/  @P0 IMAD R5, R118, R5, UR4 ;  /* 0x0000000476050e24 */ /* 0x010fc8000f8e0205 */
[----:B--2---:R-:W-:-:S05]  /*1760*/  @P0 IMAD.WIDE R4, R5, 0x8, R20 ;  /* 0x0000000805040825 */ /* 0x004fca00078e0214 */
[----:B------:R2:W4:Y:S01]  /*1770*/  @P0 LDG.E R142, desc[UR16][R4.64+0x4] ;  /* 0x00000410048e0981 */ /* 0x000522000c1e1900 */
[----:B------:R-:W-:Y:S01]  /*1780*/  FFMA.FTZ R144, R128, R76, R127 ;  /* 0x0000004c80907223 */ /* 0x000fe2000001007f */
[C---:B-1-3--:R-:W-:Y:S01]  /*1790*/  FMUL.FTZ R146, R149.reuse, R140 ;  /* 0x0000008c95927220 */ /* 0x04afe20000410000 */
[----:B------:R-:W-:Y:S01]  /*17a0*/  FFMA.FTZ R148, R149, R151, R138 ;  /* 0x0000009795947223 */ /* 0x000fe2000001008a */
[----:B------:R-:W-:Y:S01]  /*17b0*/  ISETP.GE.AND P1, PT, R66, 0x1, PT ;  /* 0x000000014200780c */ /* 0x000fe20003f26270 */
[----:B------:R-:W-:Y:S01]  /*17c0*/  FFMA.FTZ R144, R75, R144, R126 ;  /* 0x000000904b907223 */ /* 0x000fe2000001007e */
[C---:B------:R-:W-:Y:S01]  /*17d0*/  FMUL.FTZ R155, R143.reuse, R146 ;  /* 0x000000928f9b7220 */ /* 0x040fe20000410000 */
[----:B------:R-:W-:Y:S01]  /*17e0*/  FFMA.FTZ R148, R143, R148, R6 ;  /* 0x000000948f947223 */ /* 0x000fe20000010006 */
[C---:B------:R-:W-:Y:S01]  /*17f0*/  ISETP.NE.AND P3, PT, R99.reuse, 0x1f, PT ;  /* 0x0000001f6300780c */ /* 0x040fe20003f65270 */
[----:B------:R-:W-:Y:S01]  /*1800*/  FFMA.FTZ R144, R2, R144, R125 ;  /* 0x0000009002907223 */ /* 0x000fe2000001007d */
[C---:B------:R-:W-:Y:S01]  /*1810*/  FMUL.FTZ R146, R134.reuse, R155 ;  /* 0x0000009b86927220 */ /* 0x040fe20000410000 */
[C---:B------:R-:W-:Y:S01]  /*1820*/  FFMA.FTZ R148, R134.reuse, R148, R135 ;  /* 0x0000009486947223 */ /* 0x040fe20000010087 */
[----:B------:R-:W-:Y:S01]  /*1830*/  ISETP.GT.U32.AND P4, PT, R99, 0x17, PT ;  /* 0x000000176300780c */ /* 0x000fe20003f84070 */
[C---:B------:R-:W-:Y:S01]  /*1840*/  FFMA.FTZ R144, R77.reuse, R144, R124 ;  /* 0x000000904d907223 */ /* 0x040fe2000001007c */
[C---:B------:R-:W-:Y:S01]  /*1850*/  FMUL.FTZ R155, R77.reuse, R146 ;  /* 0x000000924d9b7220 */ /* 0x040fe20000410000 */
[----:B------:R-:W-:Y:S01]  /*1860*/  FFMA.FTZ R148, R77, R148, R10 ;  /* 0x000000944d947223 */ /* 0x000fe2000001000a */
[----:B------:R-:W-:Y:S01]  /*1870*/  ULEA UR6, UR4, UR5, 0x3 ;  /* 0x0000000504067291 */ /* 0x000fe2000f8e18ff */
[----:B------:R-:W-:Y:S01]  /*1880*/  FFMA.FTZ R144, R134, R144, R123 ;  /* 0x0000009086907223 */ /* 0x000fe2000001007b */
[C---:B------:R-:W-:Y:S01]  /*1890*/  FMUL.FTZ R146, R2.reuse, R155 ;  /* 0x0000009b02927220 */ /* 0x040fe20000410000 */
[----:B------:R-:W-:Y:S01]  /*18a0*/  FFMA.FTZ R148, R2, R148, R131 ;  /* 0x0000009402947223 */ /* 0x000fe20000010083 */
[----:B------:R-:W-:Y:S01]  /*18b0*/  BSSY.RECONVERGENT B0, `(.L_x_9091) ;  /* 0x00000a0000007945 */ /* 0x000fe20003800200 */
[----:B------:R-:W-:Y:S01]  /*18c0*/  FFMA.FTZ R153, R143, R144, R122 ;  /* 0x000000908f997223 */ /* 0x000fe2000001007a */
[----:B------:R-:W-:Y:S01]  /*18d0*/  FMUL.FTZ R144, R145, R76 ;  /* 0x0000004c91907220 */ /* 0x000fe20000410000 */
[C---:B------:R-:W-:Y:S01]  /*18e0*/  FMUL.FTZ R155, R75.reuse, R146 ;  /* 0x000000924b9b7220 */ /* 0x040fe20000410000 */
[----:B------:R-:W-:Y:S01]  /*18f0*/  FFMA.FTZ R148, R75, R148, R8 ;  /* 0x000000944b947223 */ /* 0x000fe20000010008 */
[----:B--2---:R-:W-:Y:S01]  /*1900*/  FFMA.FTZ R5, R149, R153, R120 ;  /* 0x0000009995057223 */ /* 0x004fe20000010078 */
[----:B------:R-:W-:-:S02]  /*1910*/  FMUL.FTZ R153, R75, R144 ;  /* 0x000000904b997220 */ /* 0x000fc40000410000 */
[----:B------:R-:W-:Y:S02]  /*1920*/  FFMA.FTZ R148, R76, R148, R133 ;  /* 0x000000944c947223 */ /* 0x000fe40000010085 */
[----:B------:R-:W1:Y:S01]  /*1930*/  SHFL.UP PT, R4, R5, 0x1, RZ ;  /* 0x0420000005047989 */ /* 0x000e6200000e00ff */
[----:B------:R-:W-:-:S03]  /*1940*/  FMUL.FTZ R144, R2, R153 ;  /* 0x0000009902907220 */ /* 0x000fc60000410000 */
[----:B------:R-:W2:Y:S01]  /*1950*/  SHFL.DOWN PT, R152, R148, 0x1, 0x1f ;  /* 0x08201f0094987f89 */ /* 0x000ea200000e0000 */
[----:B------:R-:W-:Y:S01]  /*1960*/  FMUL.FTZ R153, R77, R144 ;  /* 0x000000904d997220 */ /* 0x000fe20000410000 */
[----:B------:R-:W-:-:S03]  /*1970*/  FMUL.FTZ R144, R76, R155 ;  /* 0x0000009b4c907220 */ /* 0x000fc60000410000 */
[----:B------:R-:W-:Y:S01]  /*1980*/  FMUL.FTZ R146, R134, R153 ;  /* 0x0000009986927220 */ /* 0x000fe20000410000 */
[----:B------:R-:W-:Y:S01]  /*1990*/  MOV R153, R148 ;  /* 0x0000009400997202 */ /* 0x000fe20000000f00 */
[----:B------:R-:W3:Y:S02]  /*19a0*/  SHFL.DOWN PT, R157, R144, 0x1, 0x1f ;  /* 0x08201f00909d7f89 */ /* 0x000ee400000e0000 */
[----:B------:R-:W-:-:S04]  /*19b0*/  FMUL.FTZ R146, R143, R146 ;  /* 0x000000928f927220 */ /* 0x000fc80000410000 */
[----:B------:R-:W-:-:S05]  /*19c0*/  FMUL.FTZ R146, R149, R146 ;  /* 0x0000009295927220 */ /* 0x000fca0000410000 */
[----:B------:R-:W5:Y:S01]  /*19d0*/  SHFL.UP PT, R155, R146, 0x1, RZ ;  /* 0x04200000929b7989 */ /* 0x000f6200000e00ff */
[----:B-1----:R-:W-:Y:S01]  /*19e0*/  FFMA.FTZ R4, R146, R4, R5 ;  /* 0x0000000492047223 */ /* 0x002fe20000010005 */
[----:B--2---:R-:W-:-:S04]  /*19f0*/  @P3 FFMA.FTZ R153, R144, R152, R153 ;  /* 0x0000009890993223 */ /* 0x004fc80000010099 */
[----:B------:R-:W-:-:S05]  /*1a00*/  FSEL R5, R5, R4, !P1 ;  /* 0x0000000405057208 */ /* 0x000fca0004800000 */
[----:B------:R-:W1:Y:S01]  /*1a10*/  SHFL.UP PT, R4, R5, 0x2, RZ ;  /* 0x0440000005047989 */ /* 0x000e6200000e00ff */
[----:B---3--:R-:W-:-:S05]  /*1a20*/  @P3 FMUL.FTZ R150, R157, R144 ;  /* 0x000000909d963220 */ /* 0x008fca0000410000 */
[----:B------:R-:W-:Y:S02]  /*1a30*/  @P3 MOV R144, R150 ;  /* 0x0000009600903202 */ /* 0x000fe40000000f00 */
        /* <DEDUP_REMOVED lines=14> */
[----:B------:R-:W-:Y:S02]  /*1b20*/  ISETP.GE.AND P1, PT, R66, 0x4, PT ;  /* 0x000000044200780c */ /* 0x000fe40003f26270 */
[----:B------:R-:W3:Y:S01]  /*1b30*/  SHFL.UP PT, R155, R146, 0x4, RZ ;  /* 0x04800000929b7989 */ /* 0x000ee200000e00ff */
[----:B------:R-:W-:-:S03]  /*1b40*/  ISETP.GT.U32.AND P3, PT, R99, 0x1b, PT ;  /* 0x0000001b6300780c */ /* 0x000fc60003f64070 */
[----:B------:R-:W5:Y:S01]  /*1b50*/  SHFL.DOWN PT, R159, R144, 0x4, 0x1f ;  /* 0x08801f00909f7f89 */ /* 0x000f6200000e0000 */
[----:B-1----:R-:W-:-:S09]  /*1b60*/  FFMA.FTZ R4, R146, R4, R5 ;  /* 0x0000000492047223 */ /* 0x002fd20000010005 */
[----:B--2---:R-:W-:Y:S01]  /*1b70*/  @!P3 FFMA.FTZ R153, R144, R150, R153 ;  /* 0x000000969099b223 */ /* 0x004fe20000010099 */
[----:B------:R-:W-:-:S04]  /*1b80*/  FSEL R157, R5, R4, !P1 ;  /* 0x00000004059d7208 */ /* 0x000fc80004800000 */
[----:B------:R-:W1:Y:S01]  /*1b90*/  SHFL.DOWN PT, R152, R153, 0x8, 0x1f ;  /* 0x09001f0099987f89 */ /* 0x000e6200000e0000 */
[----:B---3--:R-:W-:-:S03]  /*1ba0*/  @P1 FMUL.FTZ R146, R146, R155 ;  /* 0x0000009b92921220 */ /* 0x008fc60000410000 */
[----:B------:R-:W2:Y:S01]  /*1bb0*/  SHFL.UP PT, R4, R157, 0x8, RZ ;  /* 0x050000009d047989 */ /* 0x000ea200000e00ff */
[----:B------:R-:W-:Y:S01]  /*1bc0*/  ISETP.GE.AND P1, PT, R51, UR10, PT ;  /* 0x0000000a33007c0c */ /* 0x000fe2000bf26270 */
[----:B-----5:R-:W-:Y:S02]  /*1bd0*/  @!P3 FMUL.FTZ R148, R144, R159 ;  /* 0x0000009f9094b220 */ /* 0x020fe40000410000 */
[----:B------:R-:W3:Y:S01]  /*1be0*/  SHFL.UP PT, R5, R146, 0x8, RZ ;  /* 0x0500000092057989 */ /* 0x000ee200000e00ff */
[----:B------:R-:W-:Y:S02]  /*1bf0*/  ISETP.NE.OR P1, PT, R26, RZ, P1 ;  /* 0x000000ff1a00720c */ /* 0x000fe40000f25670 */
[----:B------:R-:W-:Y:S02]  /*1c00*/  @!P3 MOV R144, R148 ;  /* 0x000000940090b202 */ /* 0x000fe40000000f00 */
[----:B------:R-:W-:-:S03]  /*1c10*/  ISETP.GE.AND P3, PT, R66, 0x8, PT ;  /* 0x000000084200780c */ /* 0x000fc60003f66270 */
[----:B------:R-:W5:Y:S01]  /*1c20*/  SHFL.DOWN PT, R159, R144, 0x8, 0x1f ;  /* 0x09001f00909f7f89 */ /* 0x000f6200000e0000 */
[----:B-1----:R-:W-:Y:S01]  /*1c30*/  @!P4 FFMA.FTZ R153, R144, R152, R153 ;  /* 0x000000989099c223 */ /* 0x002fe20000010099 */
[----:B--2---:R-:W-:-:S08]  /*1c40*/  FFMA.FTZ R4, R146, R4, R157 ;  /* 0x0000000492047223 */ /* 0x004fd0000001009d */
[----:B---3--:R-:W-:Y:S01]  /*1c50*/  @P3 FMUL.FTZ R146, R146, R5 ;  /* 0x0000000592923220 */ /* 0x008fe20000410000 */
[----:B------:R-:W-:Y:S01]  /*1c60*/  FSEL R157, R157, R4, !P3 ;  /* 0x000000049d9d7208 */ /* 0x000fe20005800000 */
[----:B------:R-:W-:Y:S01]  /*1c70*/  HFMA2 R4, -RZ, RZ, 1.875, 0 ;  /* 0x3f800000ff047431 */ /* 0x000fe200000001ff */
[----:B------:R-:W-:Y:S02]  /*1c80*/  MOV R5, RZ ;  /* 0x000000ff00057202 */ /* 0x000fe40000000f00 */
[----:B------:R-:W-:Y:S04]  /*1c90*/  SHFL.UP PT, R155, R146, 0x10, RZ ;  /* 0x06000000929b7989 */ /* 0x000fe800000e00ff */
[----:B------:R-:W1:Y:S01]  /*1ca0*/  SHFL.UP PT, R148, R157, 0x10, RZ ;  /* 0x060000009d947989 */ /* 0x000e6200000e00ff */
[----:B-----5:R-:W-:-:S03]  /*1cb0*/  @!P4 FMUL.FTZ R150, R144, R159 ;  /* 0x0000009f9096c220 */ /* 0x020fc60000410000 */
[----:B------:R-:W-:Y:S01]  /*1cc0*/  @!P1 LDS.64 R4, [UR6+0x10f8] ;  /* 0x0010f806ff049984 */ /* 0x000fe20008000a00 */
[----:B------:R-:W-:Y:S02]  /*1cd0*/  ISETP.GE.AND P1, PT, R66, 0x10, PT ;  /* 0x000000104200780c */ /* 0x000fe40003f26270 */
[----:B------:R-:W-:Y:S02]  /*1ce0*/  @!P4 MOV R144, R150 ;  /* 0x000000960090c202 */ /* 0x000fe40000000f00 */
[----:B------:R-:W-:Y:S04]  /*1cf0*/  SHFL.DOWN PT, R150, R153, 0x10, 0x1f ;  /* 0x0a001f0099967f89 */ /* 0x000fe800000e0000 */
[----:B------:R-:W2:Y:S01]  /*1d00*/  SHFL.DOWN PT, R159, R144, 0x10, 0x1f ;  /* 0x0a001f00909f7f89 */ /* 0x000ea200000e0000 */
[----:B-1----:R-:W-:-:S04]  /*1d10*/  FFMA.FTZ R148, R146, R148, R157 ;  /* 0x0000009492947223 */ /* 0x002fc8000001009d */
[----:B------:R-:W-:Y:S01]  /*1d20*/  @P1 FMUL.FTZ R146, R146, R155 ;  /* 0x0000009b92921220 */ /* 0x000fe20000410000 */
[----:B------:R-:W-:Y:S02]  /*1d30*/  FSEL R157, R157, R148, !P1 ;  /* 0x000000949d9d7208 */ /* 0x000fe40004800000 */
[----:B------:R-:W-:-:S03]  /*1d40*/  ISETP.GT.U32.AND P1, PT, R99, 0xf, PT ;  /* 0x0000000f6300780c */ /* 0x000fc60003f24070 */
[----:B------:R-:W-:Y:S04]  /*1d50*/  SHFL.UP PT, R146, R146, 0x1, RZ ;  /* 0x0420000092927989 */ /* 0x000fe800000e00ff */
[----:B------:R-:W-:Y:S06]  /*1d60*/  SHFL.UP PT, R157, R157, 0x1, RZ ;  /* 0x042000009d9d7989 */ /* 0x000fec00000e00ff */
[C---:B--2---:R-:W-:Y:S01]  /*1d70*/  @!P1 FMUL.FTZ R148, R144.reuse, R159 ;  /* 0x0000009f90949220 */ /* 0x044fe20000410000 */
[----:B------:R-:W-:-:S04]  /*1d80*/  @!P1 FFMA.FTZ R153, R144, R150, R153 ;  /* 0x0000009690999223 */ /* 0x000fc80000010099 */
[----:B------:R-:W-:Y:S01]  /*1d90*/  @!P1 MOV R144, R148 ;  /* 0x0000009400909202 */ /* 0x000fe20000000f00 */
[----:B------:R-:W-:Y:S01]  /*1da0*/  SHFL.DOWN PT, R152, R153, 0x1, 0x1f ;  /* 0x08201f0099987f89 */ /* 0x000fe200000e0000 */
[----:B------:R-:W-:-:S03]  /*1db0*/  ISETP.NE.AND P1, PT, R26, RZ, PT ;  /* 0x000000ff1a00720c */ /* 0x000fc60003f25270 */
[----:B------:R-:W-:Y:S04]  /*1dc0*/  SHFL.IDX PT, R148, R5, RZ, 0x1f ;  /* 0x00001fff05947589 */ /* 0x000fe800000e0000 */
[----:B------:R-:W-:Y:S04]  /*1dd0*/  SHFL.DOWN PT, R161, R144, 0x1, 0x1f ;  /* 0x08201f0090a17f89 */ /* 0x000fe800000e0000 */
[----:B------:R-:W-:Y:S04]  /*1de0*/  SHFL.IDX PT, R155, R153, RZ, 0x1f ;  /* 0x00001fff999b7589 */ /* 0x000fe800000e0000 */
[----:B------:R-:W1:Y:S02]  /*1df0*/  SHFL.IDX PT, R150, R144, RZ, 0x1f ;  /* 0x00001fff90967589 */ /* 0x000e6400000e0000 */
[C---:B-1----:R-:W-:Y:S01]  /*1e00*/  FFMA.FTZ R5, R150.reuse, R5, R155 ;  /* 0x0000000596057223 */ /* 0x042fe2000001009b */
[----:B------:R-:W-:-:S05]  /*1e10*/  FMUL.FTZ R4, R150, R4 ;  /* 0x0000000496047220 */ /* 0x000fca0000410000 */
[----:B------:R-:W-:Y:S04]  /*1e20*/  @!P1 STS.64 [UR6+0x10f8], R4 ;  /* 0x0010f804ff009988 */ /* 0x000fe80008000a06 */
[----:B----4-:R-:W1:Y:S02]  /*1e30*/  SHFL.IDX PT, R142, R142, RZ, 0x1f ;  /* 0x00001fff8e8e7589 */ /* 0x010e6400000e0000 */
[----:B-1----:R-:W-:Y:S01]  /*1e40*/  @P2 FFMA.FTZ R142, R146, R142, R157 ;  /* 0x0000008e928e2223 */ /* 0x002fe2000001009d */
[----:B------:R-:W-:-:S03]  /*1e50*/  ISETP.NE.AND P2, PT, R26, 0x1f, PT ;  /* 0x0000001f1a00780c */ /* 0x000fc60003f45270 */
[----:B------:R-:W-:-:S04]  /*1e60*/  FFMA.FTZ R145, R145, R142, R128 ;  /* 0x0000008e91917223 */ /* 0x000fc80000010080 */
[-C--:B------:R-:W-:Y:S01]  /*1e70*/  FMUL.FTZ R157, R136, R145.reuse ;  /* 0x00000091889d7220 */ /* 0x080fe20000410000 */
[-C--:B------:R-:W-:Y:S01]  /*1e80*/  FFMA.FTZ R136, R76, R145.reuse, R127 ;  /* 0x000000914c887223 */ /* 0x080fe2000001007f */
[----:B------:R-:W-:Y:S02]  /*1e90*/  FMUL.FTZ R153, R130, R145 ;  /* 0x0000009182997220 */ /* 0x000fe40000410000 */
[C---:B------:R-:W-:Y:S01]  /*1ea0*/  FFMA.FTZ R142, R0.reuse, R157, RZ ;  /* 0x0000009d008e7223 */ /* 0x040fe200000100ff */
[----:B------:R-:W-:Y:S01]  /*1eb0*/  FMUL.FTZ R159, R147, R136 ;  /* 0x00000088939f7220 */ /* 0x000fe20000410000 */
[----:B------:R-:W-:Y:S01]  /*1ec0*/  @P2 FFMA.FTZ R148, R161, R148, R152 ;  /* 0x00000094a1942223 */ /* 0x000fe20000010098 */
[----:B------:R-:W-:Y:S01]  /*1ed0*/  FFMA.FTZ R147, R75, R136, R126 ;  /* 0x000000884b937223 */ /* 0x000fe2000001007e */
[----:B------:R-:W-:Y:S01]  /*1ee0*/  FMUL.FTZ R161, R0, R153 ;  /* 0x0000009900a17220 */ /* 0x000fe20000410000 */
[----:B------:R-:W-:Y:S01]  /*1ef0*/  FFMA.FTZ R159, R97, R159, R142 ;  /* 0x0000009f619f7223 */ /* 0x000fe2000001008e */
[----:B------:R-:W-:Y:S01]  /*1f00*/  FFMA.FTZ R151, R148, R140, R151 ;  /* 0x0000008c94977223 */ /* 0x000fe20000010097 */
[-C--:B------:R-:W-:Y:S01]  /*1f10*/  FFMA.FTZ R140, R2, R147.reuse, R125 ;  /* 0x00000093028c7223 */ /* 0x080fe2000001007d */
[C---:B------:R-:W-:Y:S01]  /*1f20*/  FMUL.FTZ R142, R130.reuse, R136 ;  /* 0x00000088828e7220 */ /* 0x040fe20000410000 */
[----:B------:R-:W-:Y:S01]  /*1f30*/  FMUL.FTZ R155, R130, R147 ;  /* 0x00000093829b7220 */ /* 0x000fe20000410000 */
[----:B------:R1:W-:Y:S01]  /*1f40*/  STS [R48+0x220], R161 ;  /* 0x000220a130007388 */ /* 0x0003e20000000800 */
[----:B------:R-:W-:Y:S01]  /*1f50*/  FFMA.FTZ R153, R77, R140, R124 ;  /* 0x0000008c4d997223 */ /* 0x000fe2000001007c */
[----:B------:R-:W-:Y:S01]  /*1f60*/  FMUL.FTZ R144, R97, R142 ;  /* 0x0000008e61907220 */ /* 0x000fe20000410000 */
[----:B------:R-:W-:Y:S01]  /*1f70*/  FMUL.FTZ R146, R96, R155 ;  /* 0x0000009b60927220 */ /* 0x000fe20000410000 */
[----:B------:R-:W-:Y:S01]  /*1f80*/  FMUL.FTZ R148, R130, R140 ;  /* 0x0000008c82947220 */ /* 0x000fe20000410000 */
[-C--:B------:R-:W-:Y:S01]  /*1f90*/  FFMA.FTZ R142, R134, R153.reuse, R123 ;  /* 0x00000099868e7223 */ /* 0x080fe2000001007b */
[C---:B------:R-:W-:Y:S01]  /*1fa0*/  FMUL.FTZ R163, R130.reuse, R153 ;  /* 0x0000009982a37220 */ /* 0x040fe20000410000 */
[----:B------:R2:W-:Y:S01]  /*1fb0*/  STS [R47+0x4], R144 ;  /* 0x000004902f007388 */ /* 0x0005e20000000800 */
[----:B------:R-:W-:Y:S01]  /*1fc0*/  FMUL.FTZ R148, R103, R148 ;  /* 0x0000009467947220 */ /* 0x000fe20000410000 */
[-C--:B------:R-:W-:Y:S01]  /*1fd0*/  FFMA.FTZ R157, R143, R142.reuse, R122 ;  /* 0x0000008e8f9d7223 */ /* 0x080fe2000001007a */
[----:B------:R-:W-:Y:S01]  /*1fe0*/  FMUL.FTZ R4, R130, R142 ;  /* 0x0000008e82047220 */ /* 0x000fe20000410000 */
[----:B------:R3:W-:Y:S01]  /*1ff0*/  STS [R47+0x8], R146 ;  /* 0x000008922f007388 */ /* 0x0007e20000000800 */
[----:B------:R-:W-:Y:S01]  /*2000*/  FMUL.FTZ R150, R102, R163 ;  /* 0x000000a366967220 */ /* 0x000fe20000410000 */
[-C--:B------:R-:W-:Y:S01]  /*2010*/  FFMA.FTZ R155, R149, R157.reuse, R120 ;  /* 0x0000009d959b7223 */ /* 0x080fe20000010078 */
[C---:B------:R-:W-:Y:S01]  /*2020*/  FMUL.FTZ R5, R130.reuse, R157 ;  /* 0x0000009d82057220 */ /* 0x040fe20000410000 */
[----:B------:R-:W-:Y:S01]  /*2030*/  STS [R47+0xc], R148 ;  /* 0x00000c942f007388 */ /* 0x000fe20000000800 */
[----:B------:R-:W-:Y:S01]  /*2040*/  FMUL.FTZ R141, R141, R140 ;  /* 0x0000008c8d8d7220 */ /* 0x000fe20000410000 */
[----:B-1----:R-:W-:Y:S01]  /*2050*/  FMUL.FTZ R161, R130, R155 ;  /* 0x0000009b82a17220 */ /* 0x002fe20000410000 */
[----:B------:R-:W-:Y:S01]  /*2060*/  FMUL.FTZ R130, R107, R4 ;  /* 0x000000046b827220 */ /* 0x000fe20000410000 */
[----:B--2---:R-:W-:Y:S01]  /*2070*/  FMUL.FTZ R144, R106, R5 ;  /* 0x000000056a907220 */ /* 0x004fe20000410000 */
[----:B------:R-:W-:Y:S01]  /*2080*/  STS [R47+0x10], R150 ;  /* 0x000010962f007388 */ /* 0x000fe20000000800 */
[----:B---3--:R-:W-:Y:S01]  /*2090*/  FMUL.FTZ R146, R110, R161 ;  /* 0x000000a16e927220 */ /* 0x008fe20000410000 */
[----:B------:R-:W-:Y:S01]  /*20a0*/  FMUL.FTZ R4, R139, R147 ;  /* 0x000000938b047220 */ /* 0x000fe20000410000 */
[----:B------:R-:W-:Y:S01]  /*20b0*/  FFMA.FTZ R149, R149, R151, R138 ;  /* 0x0000009795957223 */ /* 0x000fe2000001008a */
[----:B------:R1:W-:Y:S01]  /*20c0*/  STS [R47+0x14], R130 ;  /* 0x000014822f007388 */ /* 0x0003e20000000800 */
[----:B------:R-:W-:Y:S01]  /*20d0*/  FMUL.FTZ R137, R137, R153 ;  /* 0x0000009989897220 */ /* 0x000fe20000410000 */
[----:B------:R-:W-:Y:S01]  /*20e0*/  FFMA.FTZ R4, R96, R4, R159 ;  /* 0x0000000460047223 */ /* 0x000fe2000001009f */
[----:B------:R-:W-:Y:S01]  /*20f0*/  FFMA.FTZ R143, R143, R149, R6 ;  /* 0x000000958f8f7223 */ /* 0x000fe20000010006 */
[----:B------:R2:W-:Y:S01]  /*2100*/  STS [R47+0x18], R144 ;  /* 0x000018902f007388 */ /* 0x0005e20000000800 */
[----:B------:R-:W-:Y:S01]  /*2110*/  FMUL.FTZ R5, R7, R142 ;  /* 0x0000008e07057220 */ /* 0x000fe20000410000 */
[----:B------:R-:W-:Y:S01]  /*2120*/  FFMA.FTZ R141, R103, R141, R4 ;  /* 0x0000008d678d7223 */ /* 0x000fe20000010004 */
[----:B------:R-:W-:Y:S01]  /*2130*/  IMAD.WIDE.U32 R6, R34, UR4, R36 ;  /* 0x0000000422067c25 */ /* 0x000fe2000f8e0024 */
[----:B------:R2:W-:Y:S03]  /*2140*/  STS [R47+0x1c], R146 ;  /* 0x00001c922f007388 */ /* 0x0005e60000000800 */
[----:B------:R-:W-:Y:S01]  /*2150*/  FFMA.FTZ R135, R134, R143, R135 ;  /* 0x0000008f86877223 */ /* 0x000fe20000010087 */
[----:B------:R-:W-:Y:S01]  /*2160*/  FFMA.FTZ R4, R102, R137, R141 ;  /* 0x0000008966047223 */ /* 0x000fe2000001008d */
[----:B-1----:R-:W-:Y:S01]  /*2170*/  IADD3 R130, PT, PT, -R111, UR7, RZ ;  /* 0x000000076f827c10 */ /* 0x002fe2000fffe1ff */
[----:B------:R-:W-:Y:S01]  /*2180*/  BAR.SYNC.DEFER_BLOCKING 0x0 ;  /* 0x0000000000007b1d */ /* 0x000fe20000010000 */
[----:B------:R-:W-:Y:S01]  /*2190*/  FFMA.FTZ R77, R77, R135, R10 ;  /* 0x000000874d4d7223 */ /* 0x000fe2000001000a */
[----:B------:R-:W-:Y:S01]  /*21a0*/  FFMA.FTZ R137, R107, R5, R4 ;  /* 0x000000056b897223 */ /* 0x000fe20000010004 */
[----:B------:R-:W-:Y:S01]  /*21b0*/  IMAD R5, R35, UR4, R7 ;  /* 0x0000000423057c24 */ /* 0x000fe2000f8e0207 */
[----:B------:R-:W-:Y:S01]  /*21c0*/  LEA R4, P2, R6, UR8, 0x2 ;  /* 0x0000000806047c11 */ /* 0x000fe2000f8410ff */
[----:B------:R-:W-:Y:S01]  /*21d0*/  FMUL.FTZ R9, R9, R157 ;  /* 0x0000009d09097220 */ /* 0x000fe20000410000 */
[----:B------:R-:W-:Y:S01]  /*21e0*/  FFMA.FTZ R131, R2, R77, R131 ;  /* 0x0000004d02837223 */ /* 0x000fe20000010083 */
[----:B------:R-:W-:-:S02]  /*21f0*/  ISETP.GE.AND P3, PT, R130, 0x21, PT ;  /* 0x000000218200780c */ /* 0x000fc40003f66270 */
[----:B------:R-:W-:Y:S01]  /*2200*/  LEA.HI.X R5, R6, UR9, R5, 0x2, P2 ;  /* 0x0000000906057c11 */ /* 0x000fe200090f1405 */
[----:B------:R-:W-:Y:S01]  /*2210*/  FFMA.FTZ R9, R106, R9, R137 ;  /* 0x000000096a097223 */ /* 0x000fe20000010089 */
[----:B------:R-:W-:Y:S01]  /*2220*/  ISETP.GE.AND P2, PT, R130, 0x1, PT ;  /* 0x000000018200780c */ /* 0x000fe20003f46270 */
[----:B------:R-:W-:Y:S01]  /*2230*/  FMUL.FTZ R6, R11, R155 ;  /* 0x0000009b0b067220 */ /* 0x000fe20000410000 */
[----:B------:R-:W-:-:S03]  /*2240*/  FFMA.FTZ R75, R75, R131, R8 ;  /* 0x000000834b4b7223 */ /* 0x000fc60000010008 */
[----:B------:R-:W-:Y:S01]  /*2250*/  FFMA.FTZ R6, R110, R6, R9 ;  /* 0x000000066e067223 */ /* 0x000fe20000010009 */
[----:B------:R-:W-:Y:S01]  /*2260*/  FFMA.FTZ R133, R76, R75, R133 ;  /* 0x0000004b4c857223 */ /* 0x000fe20000010085 */
[----:B------:R2:W1:Y:S06]  /*2270*/  LDS R139, [R46+0x2a0] ;  /* 0x0002a0002e8b7984 */ /* 0x00046c0000000800 */
[----:B------:R-:W-:Y:S05]  /*2280*/  @!P2 BRA `(.L_x_9092) ;  /* 0x000000000008a947 */ /* 0x000fea0003800000 */
[----:B------:R-:W3:Y:S04]  /*2290*/  LDS R7, [R49+0x220] ;  /* 0x0002200031077984 */ /* 0x000ee80000000800 */
[----:B---3--:R3:W-:Y:S02]  /*22a0*/  REDG.E.ADD.F32.FTZ.RN.STRONG.GPU desc[UR16][R4.64], R7 ;  /* 0x00000007040079a6 */ /* 0x0087e4000c12f310 */
.L_x_9092:
[----:B------:R-:W-:Y:S05]  /*22b0*/  BSYNC.RECONVERGENT B0 ;  /* 0x0000000000007941 */ /* 0x000fea0003800200 */
.L_x_9091:
[----:B------:R-:W-:Y:S04]  /*22c0*/  BSSY.RECONVERGENT B0, `(.L_x_9093) ;  /* 0x0000003000007945 */ /* 0x000fe80003800200 */
[----:B------:R-:W-:Y:S05]  /*22d0*/  @!P3 BRA `(.L_x_9094) ;  /* 0x000000000004b947 */ /* 0x000fea0003800000 */
[----:B-1----:R4:W-:Y:S02]  /*22e0*/  REDG.E.ADD.F32.FTZ.RN.STRONG.GPU desc[UR16][R4.64+0x80], R139 ;  /* 0x0000808b040079a6 */ /* 0x0029e4000c12f310 */
.L_x_9094:
[----:B------:R-:W-:Y:S05]  /*22f0*/  BSYNC.RECONVERGENT B0 ;  /* 0x0000000000007941 */ /* 0x000fea0003800200 */
.L_x_9093:
[----:B------:R-:W-:Y:S01]  /*2300*/  FADD.FTZ R145, -R128, R145 ;  /* 0x0000009180917221 */ /* 0x000fe20000010100 */
[----:B------:R-:W-:Y:S01]  /*2310*/  FMUL.FTZ R2, R121, R133 ;  /* 0x0000008579027220 */ /* 0x000fe20000410000 */
[----:B------:R-:W-:Y:S01]  /*2320*/  FADD.FTZ R136, -R127, R136 ;  /* 0x000000887f887221 */ /* 0x000fe20000010100 */
[----:B---3--:R-:W-:Y:S01]  /*2330*/  FMUL.FTZ R7, R119, R75 ;  /* 0x0000004b77077220 */ /* 0x008fe20000410000 */
[----:B------:R-:W-:Y:S01]  /*2340*/  FADD.FTZ R147, -R126, R147 ;  /* 0x000000937e937221 */ /* 0x000fe20000010100 */
[----:B------:R-:W-:Y:S01]  /*2350*/  FFMA.FTZ R10, R2, R145, RZ ;  /* 0x00000091020a7223 */ /* 0x000fe200000100ff */
[----:B------:R-:W-:Y:S01]  /*2360*/  FMUL.FTZ R8, R117, R131 ;  /* 0x0000008375087220 */ /* 0x000fe20000410000 */
[C---:B------:R-:W-:Y:S01]  /*2370*/  ISETP.GE.AND P6, PT, R130.reuse, 0x41, PT ;  /* 0x000000418200780c */ /* 0x040fe20003fc6270 */
[----:B------:R-:W-:Y:S01]  /*2380*/  BSSY.RECONVERGENT B0, `(.L_x_9095) ;  /* 0x000000e000007945 */ /* 0x000fe20003800200 */
[----:B------:R-:W-:Y:S01]  /*2390*/  FFMA.FTZ R9, R7, R136, R10 ;  /* 0x0000008807097223 */ /* 0x000fe2000001000a */
[C---:B------:R-:W-:Y:S01]  /*23a0*/  ISETP.GE.AND P2, PT, R130.reuse, 0x61, PT ;  /* 0x000000618200780c */ /* 0x040fe20003f46270 */
[----:B------:R-:W-:Y:S01]  /*23b0*/  FADD.FTZ R140, -R125, R140 ;  /* 0x0000008c7d8c7221 */ /* 0x000fe20000010100 */
[----:B------:R-:W-:Y:S01]  /*23c0*/  ISETP.GE.AND P3, PT, R130, 0xa1, PT ;  /* 0x000000a18200780c */ /* 0x000fe20003f66270 */
[----:B------:R-:W-:Y:S01]  /*23d0*/  FFMA.FTZ R76, R8, R147, R9 ;  /* 0x00000093084c7223 */ /* 0x000fe20000010009 */
[----:B------:R-:W-:Y:S01]  /*23e0*/  P2R R134, PR, RZ, 0x4 ;  /* 0x00000004ff867803 */ /* 0x000fe20000000000 */
[----:B------:R3:W0:Y:S01]  /*23f0*/  LDS R9, [R45+0x320] ;  /* 0x000320002d097984 */ /* 0x0006220000000800 */
[C---:B------:R-:W-:Y:S01]  /*2400*/  ISETP.GE.AND P2, PT, R130.reuse, 0x81, PT ;  /* 0x000000818200780c */ /* 0x040fe20003f46270 */
[----:B------:R-:W-:Y:S01]  /*2410*/  FMUL.FTZ R11, R115, R77 ;  /* 0x0000004d730b7220 */ /* 0x000fe20000410000 */
[----:B------:R-:W-:-:S02]  /*2420*/  ISETP.GE.AND P4, PT, R130, 0xc1, PT ;  /* 0x000000c18200780c */ /* 0x000fc40003f86270 */
[----:B------:R-:W-:Y:S01]  /*2430*/  ISETP.GE.AND P5, PT, R130, 0xe1, PT ;  /* 0x000000e18200780c */ /* 0x000fe20003fa6270 */
[----:B------:R-:W-:-:S12]  /*2440*/  @!P6 BRA `(.L_x_9096) ;  /* 0x000000000004e947 */ /* 0x000fd80003800000 */
[----:B0-----:R0:W-:Y:S02]  /*2450*/  REDG.E.ADD.F32.FTZ.RN.STRONG.GPU desc[UR16][R4.64+0x100], R9 ;  /* 0x00010009040079a6 */ /* 0x0011e4000c12f310 */
.L_x_9096:
[----:B------:R-:W-:Y:S05]  /*2460*/  BSYNC.RECONVERGENT B0 ;  /* 0x0000000000007941 */ /* 0x000fea0003800200 */
.L_x_9095:
[----:B------:R1:W1:Y:S01]  /*2470*/  LDS R137, [R44+0x3a0] ;  /* 0x0003a0002c897984 */ /* 0x0002620000000800 */
[----:B------:R-:W-:Y:S01]  /*2480*/  ISETP.NE.AND P6, PT, R134, RZ, PT ;  /* 0x000000ff8600720c */ /* 0x000fe20003fc5270 */
[----:B------:R-:W-:Y:S01]  /*2490*/  BSSY.RECONVERGENT B0, `(.L_x_9097) ;  /* 0x0000006000007945 */ /* 0x000fe20003800200 */
[----:B------:R-:W-:Y:S01]  /*24a0*/  FMUL.FTZ R10, R116, R135 ;  /* 0x00000087740a7220 */ /* 0x000fe20000410000 */
[----:B------:R-:W-:Y:S01]  /*24b0*/  FADD.FTZ R153, -R124, R153 ;  /* 0x000000997c997221 */ /* 0x000fe20000010100 */
[----:B0-----:R-:W-:-:S09]  /*24c0*/  FFMA.FTZ R9, R11, R140, R76 ;  /* 0x0000008c0b097223 */ /* 0x001fd2000001004c */
[----:B------:R-:W-:Y:S05]  /*24d0*/  @!P6 BRA `(.L_x_9098) ;  /* 0x000000000004e947 */ /* 0x000fea0003800000 */
[----:B-1----:R0:W-:Y:S02]  /*24e0*/  REDG.E.ADD.F32.FTZ.RN.STRONG.GPU desc[UR16][R4.64+0x180], R137 ;  /* 0x00018089040079a6 */ /* 0x0021e4000c12f310 */
.L_x_9098:
[----:B------:R-:W-:Y:S05]  /*24f0*/  BSYNC.RECONVERGENT B0 ;  /* 0x0000000000007941 */ /* 0x000fea0003800200 */
.L_x_9097:
[----:B------:R-:W-:Y:S01]  /*2500*/  FFMA.FTZ R76, R10, R153, R9 ;  /* 0x000000990a4c7223 */ /* 0x000fe20000010009 */
[----:B------:R-:W-:Y:S01]  /*2510*/  BSSY.RECONVERGENT B0, `(.L_x_9099) ;  /* 0x0000006000007945 */ /* 0x000fe20003800200 */
[----:B------:R2:W2:Y:S01]  /*2520*/  LDS R9, [R43+0x420] ;  /* 0x000420002b097984 */ /* 0x0004a20000000800 */
[----:B01----:R-:W-:Y:S01]  /*2530*/  FMUL.FTZ R137, R113, R143 ;  /* 0x0000008f71897220 */ /* 0x003fe20000410000 */
[----:B------:R-:W-:Y:S01]  /*2540*/  FADD.FTZ R142, -R123, R142 ;  /* 0x0000008e7b8e7221 */ /* 0x000fe20000010100 */
[----:B------:R-:W-:Y:S06]  /*2550*/  @!P2 BRA `(.L_x_9100) ;  /* 0x000000000004a947 */ /* 0x000fec0003800000 */
[----:B--2---:R0:W-:Y:S02]  /*2560*/  REDG.E.ADD.F32.FTZ.RN.STRONG.GPU desc[UR16][R4.64+0x200], R9 ;  /* 0x00020009040079a6 */ /* 0x0041e4000c12f310 */
.L_x_9100:
[----:B------:R-:W-:Y:S05]  /*2570*/  BSYNC.RECONVERGENT B0 ;  /* 0x0000000000007941 */ /* 0x000fea0003800200 */
.L_x_9099:
[----:B0-2---:R0:W1:Y:S01]  /*2580*/  LDS R9, [R42+0x4a0] ;  /* 0x0004a0002a097984 */ /* 0x0050620000000800 */
[----:B------:R-:W-:Y:S01]  /*2590*/  BSSY.RECONVERGENT B0, `(.L_x_9101) ;  /* 0x0000006000007945 */ /* 0x000fe20003800200 */
[----:B----4-:R-:W-:Y:S01]  /*25a0*/  FMUL.FTZ R139, R114, R149 ;  /* 0x00000095728b7220 */ /* 0x010fe20000410000 */
[----:B------:R-:W-:Y:S01]  /*25b0*/  FADD.FTZ R157, -R122, R157 ;  /* 0x0000009d7a9d7221 */ /* 0x000fe20000010100 */
[----:B------:R-:W-:Y:S01]  /*25c0*/  FFMA.FTZ R76, R137, R142, R76 ;  /* 0x0000008e894c7223 */ /* 0x000fe2000001004c */
[----:B------:R-:W-:Y:S06]  /*25d0*/  @!P3 BRA `(.L_x_9102) ;  /* 0x000000000004b947 */ /* 0x000fec0003800000 */
[----:B-1----:R2:W-:Y:S02]  /*25e0*/  REDG.E.ADD.F32.FTZ.RN.STRONG.GPU desc[UR16][R4.64+0x280], R9 ;  /* 0x00028009040079a6 */ /* 0x0025e4000c12f310 */
.L_x_9102:
[----:B------:R-:W-:Y:S05]  /*25f0*/  BSYNC.RECONVERGENT B0 ;  /* 0x0000000000007941 */ /* 0x000fea0003800200 */
.L_x_9101:
[----:B-12---:R1:W2:Y:S01]  /*2600*/  LDS R9, [R41+0x520] ;  /* 0x0005200029097984 */ /* 0x0062a20000000800 */
[----:B------:R-:W-:Y:S01]  /*2610*/  BSSY.RECONVERGENT B0, `(.L_x_9103) ;  /* 0x0000006000007945 */ /* 0x000fe20003800200 */
[----:B------:R-:W-:Y:S01]  /*2620*/  FMUL.FTZ R141, R112, R151 ;  /* 0x00000097708d7220 */ /* 0x000fe20000410000 */
[----:B------:R-:W-:Y:S01]  /*2630*/  FADD.FTZ R155, -R120, R155 ;  /* 0x0000009b789b7221 */ /* 0x000fe20000010100 */
[----:B------:R-:W-:Y:S01]  /*2640*/  FFMA.FTZ R76, R139, R157, R76 ;  /* 0x0000009d8b4c7223 */ /* 0x000fe2000001004c */
[----:B------:R-:W-:Y:S06]  /*2650*/  @!P4 BRA `(.L_x_9104) ;  /* 0x000000000004c947 */ /* 0x000fec0003800000 */
[----:B--2---:R4:W-:Y:S02]  /*2660*/  REDG.E.ADD.F32.FTZ.RN.STRONG.GPU desc[UR16][R4.64+0x300], R9 ;  /* 0x00030009040079a6 */ /* 0x0049e4000c12f310 */
.L_x_9104:
[----:B------:R-:W-:Y:S05]  /*2670*/  BSYNC.RECONVERGENT B0 ;  /* 0x0000000000007941 */ /* 0x000fea0003800200 */
.L_x_9103:
[----:B------:R0:W0:Y:S01]  /*2680*/  LDS R159, [R40+0x5a0] ;  /* 0x0005a000289f7984 */ /* 0x0000220000000800 */
[----:B------:R-:W-:Y:S01]  /*2690*/  BSSY.RECONVERGENT B0, `(.L_x_9105) ;  /* 0x0000004000007945 */ /* 0x000fe20003800200 */
[----:B--2-4-:R-:W-:-:S03]  /*26a0*/  FFMA.FTZ R9, R141, R155, R76 ;  /* 0x0000009b8d097223 */ /* 0x014fc6000001004c */
[----:B------:R-:W-:Y:S05]  /*26b0*/  @!P5 BRA `(.L_x_9106) ;  /* 0x000000000004d947 */ /* 0x000fea0003800000 */
[----:B0-----:R2:W-:Y:S02]  /*26c0*/  REDG.E.ADD.F32.FTZ.RN.STRONG.GPU desc[UR16][R4.64+0x380], R159 ;  /* 0x0003809f040079a6 */ /* 0x0015e4000c12f310 */
.L_x_9106:
[----:B------:R-:W-:Y:S05]  /*26d0*/  BSYNC.RECONVERGENT B0 ;  /* 0x0000000000007941 */ /* 0x000fea0003800200 */
.L_x_9105:
[----:B--2---:R-:W2:Y:S01]  /*26e0*/  SHFL.DOWN PT, R4, R9, 0x1, 0x1f ;  /* 0x08201f0009047f89 */ /* 0x004ea200000e0000 */
[----:B------:R-:W-:Y:S01]  /*26f0*/  ISETP.GT.AND P2, PT, R66, 0x1e, PT ;  /* 0x0000001e4200780c */ /* 0x000fe20003f44270 */
[----:B------:R-:W-:Y:S01]  /*2700*/  FADD.FTZ R108, R141, R108 ;  /* 0x0000006c8d6c7221 */ /* 0x000fe20000010000 */
[----:B------:R-:W-:Y:S01]  /*2710*/  FADD.FTZ R101, R8, R101 ;  /* 0x0000006508657221 */ /* 0x000fe20000010000 */
[----:B------:R-:W4:Y:S01]  /*2720*/  SHFL.DOWN PT, R5, R6, 0x1, 0x1f ;  /* 0x08201f0006057f89 */ /* 0x000f2200000e0000 */
[----:B------:R-:W-:Y:S01]  /*2730*/  FMUL.FTZ R8, R74, R149 ;  /* 0x000000954a087220 */ /* 0x000fe20000410000 */
        /* <DEDUP_REMOVED lines=8> */
[----:B------:R-:W-:Y:S01]  /*27c0*/  BSSY.RECONVERGENT B0, `(.L_x_9107) ;  /* 0x0000042000007945 */ /* 0x000fe20003800200 */
[----:B------:R-:W-:Y:S01]  /*27d0*/  FADD.FTZ R109, R139, R109 ;  /* 0x0000006d8b6d7221 */ /* 0x000fe20000010000 */
[----:B------:R-:W-:Y:S01]  /*27e0*/  FFMA.FTZ R135, R87, R135, R10 ;  /* 0x0000008757877223 */ /* 0x000fe2000001000a */
[----:B------:R-:W-:Y:S01]  /*27f0*/  FFMA.FTZ R10, R92, R143, R11 ;  /* 0x0000008f5c0a7223 */ /* 0x000fe2000001000b */
[----:B------:R-:W-:-:S02]  /*2800*/  FADD.FTZ R104, R137, R104 ;  /* 0x0000006889687221 */ /* 0x000fc40000010000 */
[----:B------:R-:W-:Y:S01]  /*2810*/  FADD.FTZ R72, R135, R72 ;  /* 0x0000004887487221 */ /* 0x000fe20000010000 */
[----:B------:R-:W-:Y:S01]  /*2820*/  FADD.FTZ R83, R10, R83 ;  /* 0x000000530a537221 */ /* 0x000fe20000010000 */
        /* <DEDUP_REMOVED lines=20> */
[----:B------:R-:W-:Y:S01]  /*2970*/  FMUL.FTZ R147, R147, R4 ;  /* 0x0000000493937220 */ /* 0x000fe20000410000 */
[----:B------:R-:W-:Y:S01]  /*2980*/  ISETP.NE.AND P2, PT, R66, RZ, PT ;  /* 0x000000ff4200720c */ /* 0x000fe20003f45270 */
[----:B------:R-:W4:Y:S01]  /*2990*/  SHFL.DOWN PT, R141, R6, 0x10, 0x1f ;  /* 0x0a001f00068d7f89 */ /* 0x000f2200000e0000 */
[----:B------:R-:W-:Y:S01]  /*29a0*/  FMUL.FTZ R5, R140, R5 ;  /* 0x000000058c057220 */ /* 0x000fe20000410000 */
[----:B------:R-:W-:-:S03]  /*29b0*/  FFMA.FTZ R147, R84, R131, R147 ;  /* 0x0000008354937223 */ /* 0x000fc60000010093 */
[----:B------:R-:W-:Y:S01]  /*29c0*/  FFMA.FTZ R4, R88, R77, R5 ;  /* 0x0000004d58047223 */ /* 0x000fe20000010005 */
[----:B------:R-:W-:Y:S01]  /*29d0*/  FMUL.FTZ R5, R74, R75 ;  /* 0x0000004b4a057220 */ /* 0x000fe20000410000 */
[----:B------:R-:W-:Y:S02]  /*29e0*/  FADD.FTZ R70, R147, R70 ;  /* 0x0000004693467221 */ /* 0x000fe40000010000 */
[----:B------:R-:W-:Y:S01]  /*29f0*/  FADD.FTZ R81, R4, R81 ;  /* 0x0000005104517221 */ /* 0x000fe20000010000 */
[----:B------:R-:W-:-:S04]  /*2a00*/  FMUL.FTZ R7, R136, R5 ;  /* 0x0000000588077220 */ /* 0x000fc80000410000 */
[----:B------:R-:W-:-:S04]  /*2a10*/  FFMA.FTZ R7, R86, R75, R7 ;  /* 0x0000004b56077223 */ /* 0x000fc80000010007 */
[----:B------:R-:W-:Y:S01]  /*2a20*/  FADD.FTZ R68, R7, R68 ;  /* 0x0000004407447221 */ /* 0x000fe20000010000 */
[----:B--2---:R-:W-:Y:S01]  /*2a30*/  FADD.FTZ R4, R9, R76 ;  /* 0x0000004c09047221 */ /* 0x004fe20000010000 */
[----:B------:R-:W-:Y:S01]  /*2a40*/  FMUL.FTZ R76, R157, R8 ;  /* 0x000000089d4c7220 */ /* 0x000fe20000410000 */
[C---:B------:R-:W-:Y:S01]  /*2a50*/  FMUL.FTZ R8, R74.reuse, R133 ;  /* 0x000000854a087220 */ /* 0x040fe20000410000 */
[----:B------:R-:W-:Y:S01]  /*2a60*/  FMUL.FTZ R74, R74, R151 ;  /* 0x000000974a4a7220 */ /* 0x000fe20000410000 */
[----:B----4-:R-:W-:Y:S01]  /*2a70*/  FADD.FTZ R5, R6, R141 ;  /* 0x0000008d06057221 */ /* 0x010fe20000010000 */
[----:B------:R-:W-:Y:S01]  /*2a80*/  FFMA.FTZ R149, R89, R149, R76 ;  /* 0x0000009559957223 */ /* 0x000fe2000001004c */
[----:B------:R-:W-:Y:S01]  /*2a90*/  FMUL.FTZ R145, R145, R8 ;  /* 0x0000000891917220 */ /* 0x000fe20000410000 */
[----:B------:R-:W-:Y:S02]  /*2aa0*/  FMUL.FTZ R74, R155, R74 ;  /* 0x0000004a9b4a7220 */ /* 0x000fe40000410000 */
[----:B------:R2:W-:Y:S01]  /*2ab0*/  @!P2 STS.64 [UR5+0x648], R4 ;  /* 0x00064804ff00a988 */ /* 0x0005e20008000a05 */
[----:B------:R-:W-:Y:S01]  /*2ac0*/  FFMA.FTZ R2, R82, R133, R145 ;  /* 0x0000008552027223 */ /* 0x000fe20000010091 */
[----:B------:R-:W-:Y:S01]  /*2ad0*/  FFMA.FTZ R74, R93, R151, R74 ;  /* 0x000000975d4a7223 */ /* 0x000fe2000001004a */
[----:B------:R-:W-:Y:S01]  /*2ae0*/  BAR.SYNC.DEFER_BLOCKING 0x0 ;  /* 0x0000000000007b1d */ /* 0x000fe20000010000 */
[----:B------:R-:W-:Y:S01]  /*2af0*/  ISETP.GT.AND P2, PT, R66, 0xf, PT ;  /* 0x0000000f4200780c */ /* 0x000fe20003f44270 */
[----:B------:R-:W-:Y:S01]  /*2b00*/  FADD.FTZ R78, R149, R78 ;  /* 0x0000004e954e7221 */ /* 0x000fe20000010000 */
[----:B------:R-:W-:Y:S01]  /*2b10*/  FADD.FTZ R79, R2, R79 ;  /* 0x0000004f024f7221 */ /* 0x000fe20000010000 */
[----:B------:R-:W-:Y:S01]  /*2b20*/  FADD.FTZ R85, R74, R85 ;  /* 0x000000554a557221 */ /* 0x000fe20000010000 */
[----:B--2---:R-:W-:-:S02]  /*2b30*/  FSEL R4, R9, R4, P2 ;  /* 0x0000000409047208 */ /* 0x004fc40001000000 */
[----:B------:R-:W-:Y:S01]  /*2b40*/  FSEL R5, R6, R5, P2 ;  /* 0x0000000506057208 */ /* 0x000fe20001000000 */
[----:B------:R-:W-:Y:S06]  /*2b50*/  @P1 BRA `(.L_x_9108) ;  /* 0x0000000000201947 */ /* 0x000fec0003800000 */
[----:B------:R-:W-:Y:S01]  /*2b60*/  ISETP.NE.AND P1, PT, R51, UR10, PT ;  /* 0x0000000a33007c0c */ /* 0x000fe2000bf25270 */
[----:B------:R-:W-:-:S12]  /*2b70*/  ULEA UR6, UR4, UR5, 0x2 ;  /* 0x0000000504067291 */ /* 0x000fd8000f8e10ff */
[----:B------:R-:W2:Y:S04]  /*2b80*/  @P1 LDS R2, [UR6+0x1cf8] ;  /* 0x001cf806ff021984 */ /* 0x000ea80008000800 */
[----:B------:R-:W4:Y:S01]  /*2b90*/  @P1 LDS R7, [UR6+0x18f8] ;  /* 0x0018f806ff071984 */ /* 0x000f220008000800 */
[----:B--2---:R-:W-:Y:S01]  /*2ba0*/  @P1 FADD.FTZ R5, R5, R2 ;  /* 0x0000000205051221 */ /* 0x004fe20000010000 */
[----:B----4-:R-:W-:-:S04]  /*2bb0*/  @P1 FADD.FTZ R4, R4, R7 ;  /* 0x0000000704041221 */ /* 0x010fc80000010000 */
[----:B------:R2:W-:Y:S04]  /*2bc0*/  STS [UR6+0x1cf8], R5 ;  /* 0x001cf805ff007988 */ /* 0x0005e80008000806 */
[----:B------:R2:W-:Y:S02]  /*2bd0*/  STS [UR6+0x18f8], R4 ;  /* 0x0018f804ff007988 */ /* 0x0005e40008000806 */
.L_x_9108:
[----:B------:R-:W-:Y:S05]  /*2be0*/  BSYNC.RECONVERGENT B0 ;  /* 0x0000000000007941 */ /* 0x000fea0003800200 */
.L_x_9107:
[----:B------:R-:W-:-:S04]  /*2bf0*/  UIADD3 UR4, UPT, UPT, UR4, 0x1, URZ ;  /* 0x0000000104047890 */ /* 0x000fc8000fffe0ff */
[----:B------:R-:W-:-:S09]  /*2c00*/  UISETP.GE.AND UP0, UPT, UR4, UR11, UPT ;  /* 0x0000000b0400728c */ /* 0x000fd2000bf06270 */
[----:B------:R-:W-:Y:S05]  /*2c10*/  BRA.U !UP0, `(.L_x_9109) ;  /* 0xffffffe508747547 */ /* 0x000fea000b83ffff */
.L_x_9087:
[----:B------:R-:W-:Y:S01]  /*2c20*/  BAR.SYNC.DEFER_BLOCKING 0x0 ;  /* 0x0000000000007b1d */ /* 0x000fe20000010000 */
[----:B------:R-:W-:Y:S02]  /*2c30*/  F2FP.F16.F32.PACK_AB R11, R108, R109 ;  /* 0x0000006d6c0b723e */ /* 0x000fe400000000ff */
[----:B------:R-:W-:Y:S02]  /*2c40*/  F2FP.F16.F32.PACK_AB R10, R104, R105 ;  /* 0x00000069680a723e */ /* 0x000fe400000000ff */
[----:B------:R-:W-:-:S03]  /*2c50*/  F2FP.F16.F32.PACK_AB R9, R100, R101 ;  /* 0x000000656409723e */ /* 0x000fc600000000ff */
[----:B------:R-:W4:Y:S01]  /*2c60*/  LDC.64 R14, c[0x0][0x4f8] ;  /* 0x00013e00ff0e7b82 */ /* 0x000f220000000a00 */
[----:B------:R-:W-:Y:S01]  /*2c70*/  F2FP.F16.F32.PACK_AB R8, R94, R95 ;  /* 0x0000005f5e08723e */ /* 0x000fe200000000ff */
[----:B------:R-:W5:Y:S01]  /*2c80*/  LDCU.64 UR4, c[0x0][0x500] ;  /* 0x0000a000ff0477ac */ /* 0x000f620008000a00 */
[----:B------:R-:W-:Y:S02]  /*2c90*/  SHF.L.U32 R18, R80, 0x8, RZ ;  /* 0x0000000850127819 */ /* 0x000fe400000006ff */
[----:B------:R-:W-:Y:S02]  /*2ca0*/  IADD3 R52, P1, PT, R52, -0x200, RZ ;  /* 0xfffffe0034347810 */ /* 0x000fe40007f3e0ff */
[----:B------:R-:W-:Y:S01]  /*2cb0*/  SHF.R.S32.HI R19, RZ, 0x1f, R18 ;  /* 0x0000001fff137819 */ /* 0x000fe20000011412 */
[----:B------:R-:W0:Y:S01]  /*2cc0*/  LDC.64 R16, c[0x0][0x550] ;  /* 0x00015400ff107b82 */ /* 0x000e220000000a00 */
[----:B------:R-:W-:Y:S02]  /*2cd0*/  IADD3 R54, P2, PT, R54, -0x200, RZ ;  /* 0xfffffe0036367810 */ /* 0x000fe40007f5e0ff */
[----:B------:R-:W-:-:S02]  /*2ce0*/  IADD3 R56, P3, PT, R56, -0x200, RZ ;  /* 0xfffffe0038387810 */ /* 0x000fc40007f7e0ff */
[----:B------:R-:W-:Y:S02]  /*2cf0*/  IADD3 R58, P4, PT, R58, -0x200, RZ ;  /* 0xfffffe003a3a7810 */ /* 0x000fe40007f9e0ff */
[----:B------:R-:W-:Y:S01]  /*2d00*/  IADD3.X R53, PT, PT, R53, -0x1, RZ, P1, !PT ;  /* 0xffffffff35357810 */ /* 0x000fe20000ffe4ff */
[----:B------:R-:W1:Y:S01]  /*2d10*/  LDC.64 R34, c[0x0][0x518] ;  /* 0x00014600ff227b82 */ /* 0x000e620000000a00 */
[----:B------:R-:W-:Y:S01]  /*2d20*/  IADD3.X R55, PT, PT, R55, -0x1, RZ, P2, !PT ;  /* 0xffffffff37377810 */ /* 0x000fe200017fe4ff */
[----:B------:R3:W-:Y:S01]  /*2d30*/  STS.128 [R64], R8 ;  /* 0x0000000840007388 */ /* 0x0007e20000000c00 */
[----:B------:R-:W-:-:S03]  /*2d40*/  NOP ;  /* 0x0000000000007918 */ /* 0x000fc60000000000 */
[----:B--2---:R-:W2:Y:S01]  /*2d50*/  LDS.128 R4, [R64] ;  /* 0x0000000040047984 */ /* 0x004ea20000000c00 */
[----:B----4-:R-:W-:Y:S01]  /*2d60*/  IMAD.WIDE.U32 R12, R14, UR18, R18 ;  /* 0x000000120e0c7c25 */ /* 0x010fe2000f8e0012 */
[----:B------:R-:W4:Y:S01]  /*2d70*/  LDC.64 R36, c[0x0][0x560] ;  /* 0x00015800ff247b82 */ /* 0x000f220000000a00 */
[----:B------:R-:W-:Y:S02]  /*2d80*/  IADD3.X R57, PT, PT, R57, -0x1, RZ, P3, !PT ;  /* 0xffffffff39397810 */ /* 0x000fe40001ffe4ff */
[----:B------:R-:W-:Y:S01]  /*2d90*/  IMAD R13, R15, UR18, R13 ;  /* 0x000000120f0d7c24 */ /* 0x000fe2000f8e020d */
[----:B------:R-:W-:Y:S01]  /*2da0*/  IADD3.X R59, PT, PT, R59, -0x1, RZ, P4, !PT ;  /* 0xffffffff3b3b7810 */ /* 0x000fe200027fe4ff */
[----:B-----5:R-:W-:Y:S01]  /*2db0*/  IMAD.WIDE.U32 R12, R73, UR4, R12 ;  /* 0x00000004490c7c25 */ /* 0x020fe2000f8e000c */
[----:B---3--:R-:W-:Y:S02]  /*2dc0*/  F2FP.F16.F32.PACK_AB R11, R85, R78 ;  /* 0x0000004e550b723e */ /* 0x008fe400000000ff */
[----:B------:R-:W-:Y:S01]  /*2dd0*/  F2FP.F16.F32.PACK_AB R10, R83, R72 ;  /* 0x00000048530a723e */ /* 0x000fe200000000ff */
[----:B------:R-:W-:Y:S01]  /*2de0*/  IMAD R0, R73, UR5, R13 ;  /* 0x0000000549007c24 */ /* 0x000fe2000f8e020d */
[----:B0-----:R-:W-:Y:S01]  /*2df0*/  LEA R16, P0, R12, R16, 0x1 ;  /* 0x000000100c107211 */ /* 0x001fe200078008ff */
[----:B------:R-:W0:Y:S01]  /*2e00*/  LDCU.64 UR4, c[0x0][0x520] ;  /* 0x0000a400ff0477ac */ /* 0x000e220008000a00 */
[----:B------:R-:W-:Y:S01]  /*2e10*/  F2FP.F16.F32.PACK_AB R9, R81, R70 ;  /* 0x000000465109723e */ /* 0x000fe200000000ff */
[----:B-1----:R-:W-:Y:S01]  /*2e20*/  IMAD.WIDE.U32 R18, R34, UR18, R18 ;  /* 0x0000001222127c25 */ /* 0x002fe2000f8e0012 */
[----:B------:R-:W-:-:S02]  /*2e30*/  LEA.HI.X R17, R12, R17, R0, 0x1, P0 ;  /* 0x000000110c117211 */ /* 0x000fc400000f0c00 */
[----:B------:R-:W-:Y:S01]  /*2e40*/  F2FP.F16.F32.PACK_AB R8, R68, R79 ;  /* 0x0000004f4408723e */ /* 0x000fe200000000ff */
[----:B------:R-:W-:Y:S02]  /*2e50*/  IMAD R19, R35, UR18, R19 ;  /* 0x0000001223137c24 */ /* 0x000fe4000f8e0213 */
[----:B------:R-:W-:Y:S01]  /*2e60*/  FADD.FTZ R79, R60, R79 ;  /* 0x0000004f3c4f7221 */ /* 0x000fe20000010000 */
[----:B------:R-:W-:-:S04]  /*2e70*/  IMAD.WIDE.U32 R16, R26, 0x10, R16 ;  /* 0x000000101a107825 */ /* 0x000fc800078e0010 */
[----:B------:R-:W-:-:S04]  /*2e80*/  FADD.FTZ R79, R79, R68 ;  /* 0x000000444f4f7221 */ /* 0x000fc80000010000 */
[----:B------:R-:W-:-:S04]  /*2e90*/  FADD.FTZ R70, R79, R70 ;  /* 0x000000464f467221 */ /* 0x000fc80000010000 */
[----:B------:R-:W-:-:S04]  /*2ea0*/  FADD.FTZ R81, R70, R81 ;  /* 0x0000005146517221 */ /* 0x000fc80000010000 */
[----:B------:R-:W-:Y:S01]  /*2eb0*/  FADD.FTZ R72, R81, R72 ;  /* 0x0000004851487221 */ /* 0x000fe20000010000 */
[----:B--2---:R0:W-:Y:S03]  /*2ec0*/  STG.E.128 desc[UR16][R16.64], R4 ;  /* 0x0000000410007986 */ /* 0x0041e6000c101d10 */
[----:B------:R-:W-:Y:S01]  /*2ed0*/  FADD.FTZ R83, R72, R83 ;  /* 0x0000005348537221 */ /* 0x000fe20000010000 */
[----:B------:R-:W-:Y:S03]  /*2ee0*/  BAR.SYNC.DEFER_BLOCKING 0x0 ;  /* 0x0000000000007b1d */ /* 0x000fe60000010000 */
[----:B------:R-:W-:-:S04]  /*2ef0*/  FADD.FTZ R60, R83, R78 ;  /* 0x0000004e533c7221 */ /* 0x000fc80000010000 */
[----:B------:R-:W-:Y:S01]  /*2f00*/  FADD.FTZ R60, R60, R85 ;  /* 0x000000553c3c7221 */ /* 0x000fe20000010000 */
[----:B0-----:R-:W-:-:S04]  /*2f10*/  IMAD.WIDE.U32 R4, R73, UR4, R18 ;  /* 0x0000000449047c25 */ /* 0x001fc8000f8e0012 */
[----:B------:R-:W-:Y:S01]  /*2f20*/  IMAD R0, R73, UR5, R5 ;  /* 0x0000000549007c24 */ /* 0x000fe2000f8e0205 */
[----:B----4-:R-:W-:-:S04]  /*2f30*/  LEA R6, P0, R4, R36, 0x1 ;  /* 0x0000002404067211 */ /* 0x010fc800078008ff */
[----:B------:R-:W-:Y:S01]  /*2f40*/  LEA.HI.X R7, R4, R37, R0, 0x1, P0 ;  /* 0x0000002504077211 */ /* 0x000fe200000f0c00 */
[----:B------:R-:W-:Y:S01]  /*2f50*/  STS.128 [R64], R8 ;  /* 0x0000000840007388 */ /* 0x000fe20000000c00 */
[----:B------:R-:W-:-:S03]  /*2f60*/  NOP ;  /* 0x0000000000007918 */ /* 0x000fc60000000000 */
[----:B------:R-:W0:Y:S01]  /*2f70*/  LDS.128 R12, [R64] ;  /* 0x00000000400c7984 */ /* 0x000e220000000c00 */
[----:B------:R-:W-:Y:S01]  /*2f80*/  IMAD.WIDE.U32 R4, R26, 0x10, R6 ;  /* 0x000000101a047825 */ /* 0x000fe200078e0006 */
[----:B------:R-:W-:Y:S02]  /*2f90*/  ISETP.GT.AND P0, PT, R51, 0x1, PT ;  /* 0x000000013300780c */ /* 0x000fe40003f04270 */
[----:B------:R-:W-:Y:S02]  /*2fa0*/  MOV R51, R80 ;  /* 0x0000005000337202 */ /* 0x000fe40000000f00 */
[----:B0-----:R0:W-:Y:S09]  /*2fb0*/  STG.E.128 desc[UR16][R4.64], R12 ;  /* 0x0000000c04007986 */ /* 0x0011f2000c101d10 */
[----:B------:R-:W-:Y:S05]  /*2fc0*/  @P0 BRA `(.L_x_9110) ;  /* 0xffffffd800c00947 */ /* 0x000fea000383ffff */
.L_x_9086:
        /* <DEDUP_REMOVED lines=34> */
.L_x_9112:
[----:B------:R-:W-:Y:S05]  /*31f0*/  BSYNC.RECONVERGENT B0 ;  /* 0x0000000000007941 */ /* 0x000fea0003800200 */
.L_x_9111:
        /* <DEDUP_REMOVED lines=26> */
.L_x_9114:
[----:B------:R-:W-:Y:S05]  /*33a0*/  BSYNC.RECONVERGENT B0 ;  /* 0x0000000000007941 */ /* 0x000fea0003800200 */
.L_x_9113:
        /* <DEDUP_REMOVED lines=10> */
.L_x_9116:
        /* <DEDUP_REMOVED lines=24> */
.L_x_9115:
[----:B------:R-:W-:Y:S05]  /*35d0*/  EXIT ;  /* 0x000000000000794d */ /* 0x000fea0003800000 */
.L_x_9117:
        /* <DEDUP_REMOVED lines=10> */
.L_x_10524:


//--------------------- .text._Z25selective_scan_bwd_kernelI32Selective_Scan_bwd_kernel_traitsILi32ELi8ELb1ELb0ELb1ELb0ELb1EN3c104HalfEfEEv12SSMParamsBwd --------------------------
	.section	.text._Z25selective_scan_bwd_kernelI32Selective_Scan_bwd_kernel_traitsILi32ELi8ELb1ELb0ELb1ELb0ELb1EN3c104HalfEfEEv12SSMParamsBwd,"ax",@progbits
	.align	128
        .global         _Z25selective_scan_bwd_kernelI32Selective_Scan_bwd_kernel_traitsILi32ELi8ELb1ELb0ELb1ELb0ELb1EN3c104HalfEfEEv12SSMParamsBwd
        .type           _Z25selective_scan_bwd_kernelI32Selective_Scan_bwd_kernel_traitsILi32ELi8ELb1ELb0ELb1ELb0ELb1EN3c104HalfEfEEv12SSMParamsBwd,@function
        .size           _Z25selective_scan_bwd_kernelI32Selective_Scan_bwd_kernel_traitsILi32ELi8ELb1ELb0ELb1ELb0ELb1EN3c104HalfEfEEv12SSMParamsBwd,(.L_x_10525 - _Z25selective_scan_bwd_kernelI32Selective_Scan_bwd_kernel_traitsILi32ELi8ELb1ELb0ELb1ELb0ELb1EN3c104HalfEfEEv12SSMParamsBwd)
        .other          _Z25selective_scan_bwd_kernelI32Selective_Scan_bwd_kernel_traitsILi32ELi8ELb1ELb0ELb1ELb0ELb1EN3c104HalfEfEEv12SSMParamsBwd,@"STO_CUDA_ENTRY STV_DEFAULT"
_Z25selective_scan_bwd_kernelI32Selective_Scan_bwd_kernel_traitsILi32ELi8ELb1ELb0ELb1ELb0ELb1EN3c104HalfEfEEv12SSMParamsBwd:
.text._Z25selective_scan_bwd_kernelI32Selective_Scan_bwd_kernel_traitsILi32ELi8ELb1ELb0ELb1ELb0ELb1EN3c104HalfEfEEv12SSMParamsBwd:
        /* <DEDUP_REMOVED lines=30> */
[----:B0-----:R-:W-:-:S06]  /*01e0*/  HFMA2 R8, -RZ, RZ, 0, 0 ;  /* 0x00000000ff087431 */ /* 0x001fcc00000001ff */
        /* <DEDUP_REMOVED lines=18> */
[----:B------:R-:W3:Y:S02]  /*0310*/  @P0 LDC R21, c[0x0][0x38c] ;  /* 0x0000e300ff150b82 */ /* 0x000ee40000000800 */
[----:B------:R-:W-:Y:S02]  /*0320*/  ISETP.GE.U32.AND P1, PT, R2, R11, PT ;  /* 0x0000000b0200720c */ /* 0x000fe40003f26070 */
[----:B------:R-:W-:-:S04]  /*0330*/  MOV R5, UR5 ;  /* 0x0000000500057c02 */ /* 0x000fc80008000f00 */
[----:B------:R-:W2:Y:S01]  /*0340*/  @P0 LDC R2, c[0x0][0x384] ;  /* 0x0000e100ff020b82 */ /* 0x000ea20000000800 */
[----:B------:R-:W-:Y:S02]  /*0350*/  MOV R4, UR4 ;  /* 0x0000000400047c02 */ /* 0x000fe40008000f00 */
[----:B------:R-:W-:Y:S02]  /*0360*/  MOV R5, UR9 ;  /* 0x0000000900057c02 */ /* 0x000fe40008000f00 */
[----:B------:R-:W-:Y:S02]  /*0370*/  MOV R7, UR7 ;  /* 0x0000000700077c02 */ /* 0x000fe40008000f00 */
[----:B------:R-:W-:Y:S01]  /*0380*/  MOV R7, UR8 ;  /* 0x0000000800077c02 */ /* 0x000fe20008000f00 */
[C---:B------:R-:W-:Y:S01]  /*0390*/  IMAD.WIDE.U32 R4, R3.reuse, UR10, R4 ;  /* 0x0000000a03047c25 */ /* 0x040fe2000f8e0004 */
[C---:B------:R-:W-:Y:S01]  /*03a0*/  LOP3.LUT R8, R3.reuse, R10, RZ, 0x3c, !PT ;  /* 0x0000000a03087212 */ /* 0x040fe200078e3cff */
[----:B------:R-:W1:Y:S02]  /*03b0*/  LDCU.64 UR8, c[0x0][0x498] ;  /* 0x00009300ff0877ac */ /* 0x000e640008000a00 */
[----:B------:R-:W-:Y:S01]  /*03c0*/  IMAD R15, R3, UR11, R5 ;  /* 0x0000000b030f7c24 */ /* 0x000fe2000f8e0205 */
[----:B------:R-:W-:Y:S01]  /*03d0*/  ISETP.GE.AND P3, PT, R8, RZ, PT ;  /* 0x000000ff0800720c */ /* 0x000fe20003f66270 */
[----:B------:R-:W0:Y:S01]  /*03e0*/  LDCU.64 UR10, c[0x0][0x3d0] ;  /* 0x00007a00ff0a77ac */ /* 0x000e220008000a00 */
[----:B------:R-:W-:Y:S01]  /*03f0*/  @!P2 IADD3 R0, PT, PT, R0, 0x1, RZ ;  /* 0x000000010000a810 */ /* 0x000fe20007ffe0ff */
[----:B------:R-:W4:Y:S01]  /*0400*/  @P0 LDC.64 R8, c[0x0][0x480] ;  /* 0x00012000ff080b82 */ /* 0x000f220000000a00 */
[----:B------:R-:W-:-:S02]  /*0410*/  ISETP.NE.AND P2, PT, R10, RZ, PT ;  /* 0x000000ff0a00720c */ /* 0x000fc40003f45270 */
[----:B------:R-:W-:-:S04]  /*0420*/  @P1 IADD3 R0, PT, PT, R0, 0x1, RZ ;  /* 0x0000000100001810 */ /* 0x000fc80007ffe0ff */
[----:B------:R-:W-:Y:S01]  /*0430*/  MOV R29, R0 ;  /* 0x00000000001d7202 */ /* 0x000fe20000000f00 */
[----:B--2---:R-:W-:Y:S01]  /*0440*/  @P0 IMAD R0, R2, UR18, R3 ;  /* 0x0000001202000c24 */ /* 0x004fe2000f8e0203 */
[----:B------:R-:W-:Y:S02]  /*0450*/  LEA R11, R19, 0xffffff00, 0x8 ;  /* 0xffffff00130b7811 */ /* 0x000fe400078e40ff */
[----:B------:R-:W-:Y:S01]  /*0460*/  @!P3 IADD3 R29, PT, PT, -R29, RZ, RZ ;  /* 0x000000ff1d1db210 */ /* 0x000fe20007ffe1ff */
[----:B-1----:R-:W-:Y:S01]  /*0470*/  UIMAD.WIDE.U32 UR4, UR18, UR8, URZ ;  /* 0x00000008120472a5 */ /* 0x002fe2000f8e00ff */
[----:B------:R-:W-:Y:S01]  /*0480*/  @P0 IMAD R0, R0, R19, RZ ;  /* 0x0000001300000224 */ /* 0x000fe200078e02ff */
[----:B------:R-:W-:Y:S02]  /*0490*/  ISETP.GE.AND P1, PT, R19, 0x1, PT ;  /* 0x000000011300780c */ /* 0x000fe40003f26270 */
[----:B------:R-:W-:Y:S01]  /*04a0*/  @!P2 LOP3.LUT R29, RZ, R10, RZ, 0x33, !PT ;  /* 0x0000000aff1da212 */ /* 0x000fe200078e33ff */
[----:B------:R-:W1:Y:S01]  /*04b0*/  LDC.64 R18, c[0x0][0x4a8] ;  /* 0x00012a00ff127b82 */ /* 0x000e620000000a00 */
[----:B------:R-:W-:Y:S01]  /*04c0*/  MOV R6, UR6 ;  /* 0x0000000600067c02 */ /* 0x000fe20008000f00 */
[----:B0-----:R-:W-:Y:S01]  /*04d0*/  UIMAD.WIDE.U32 UR6, UR18, UR10, URZ ;  /* 0x0000000a120672a5 */ /* 0x001fe2000f8e00ff */
[----:B---3--:R-:W-:Y:S01]  /*04e0*/  @P0 IMAD R5, R0, R21, RZ ;  /* 0x0000001500050224 */ /* 0x008fe200078e02ff */
[----:B------:R-:W-:Y:S01]  /*04f0*/  UIMAD UR5, UR18, UR9, UR5 ;  /* 0x00000009120572a4 */ /* 0x000fe2000f8e0205 */
[----:B------:R-:W-:Y:S01]  /*0500*/  SHF.R.S32.HI R21, RZ, 0x1f, R29 ;  /* 0x0000001fff157819 */ /* 0x000fe2000001141d */
[----:B------:R-:W0:Y:S01]  /*0510*/  LDCU.64 UR8, c[0x0][0x4c8] ;  /* 0x00009900ff0877ac */ /* 0x000e220008000a00 */
[----:B------:R-:W-:Y:S01]  /*0520*/  IMAD.WIDE.U32 R6, R3, UR14, R6 ;  /* 0x0000000e03067c25 */ /* 0x000fe2000f8e0006 */
[----:B------:R-:W-:Y:S01]  /*0530*/  CS2R R40, SRZ ;  /* 0x0000000000287805 */ /* 0x000fe2000001ff00 */
[----:B------:R-:W-:-:S02]  /*0540*/  UIMAD UR7, UR18, UR11, UR7 ;  /* 0x0000000b120772a4 */ /* 0x000fc4000f8e0207 */
        /* <DEDUP_REMOVED lines=16> */
[----:B0-----:R-:W-:Y:S01]  /*0650*/  IMAD.WIDE.U32 R38, R3, UR8, RZ ;  /* 0x0000000803267c25 */ /* 0x001fe2000f8e00ff */
[----:B------:R-:W-:-:S02]  /*0660*/  IADD3 R9, PT, PT, R7, R9, RZ ;  /* 0x0000000907097210 */ /* 0x000fc40007ffe0ff */
[C---:B------:R-:W-:Y:S01]  /*0670*/  IADD3.X R61, PT, PT, R0.reuse, R61, RZ, P4, !PT ;  /* 0x0000003d003d7210 */ /* 0x040fe200027fe4ff */
[----:B-1----:R-:W-:Y:S01]  /*0680*/  IMAD.WIDE.U32 R36, R3, R18, RZ ;  /* 0x0000001203247225 */ /* 0x002fe200078e00ff */
[----:B------:R-:W-:Y:S02]  /*0690*/  LEA.HI.X R57, R57, R49, R6, 0x1, P0 ;  /* 0x0000003139397211 */ /* 0x000fe400000f0c06 */
[----:B------:R-:W-:Y:S01]  /*06a0*/  LEA.HI.X R59, R59, R51, R2, 0x1, P2 ;  /* 0x000000333b3b7211 */ /* 0x000fe200010f0c02 */
[----:B------:R-:W-:Y:S01]  /*06b0*/  IMAD R47, R3, UR9, R39 ;  /* 0x00000009032f7c24 */ /* 0x000fe2000f8e0227 */
[----:B------:R-:W-:Y:S02]  /*06c0*/  IADD3.X R0, PT, PT, R0, R9, RZ, P5, !PT ;  /* 0x0000000900007210 */ /* 0x000fe40002ffe4ff */
[C---:B------:R-:W-:Y:S02]  /*06d0*/  LEA R52, P0, R4.reuse, R52, 0x1 ;  /* 0x0000003404347211 */ /* 0x040fe400078008ff */
[----:B------:R-:W-:Y:S01]  /*06e0*/  LEA R54, P2, R11, R54, 0x1 ;  /* 0x000000360b367211 */ /* 0x000fe200078408ff */
[----:B------:R-:W-:Y:S01]  /*06f0*/  HFMA2 R51, -RZ, RZ, 0, 0 ;  /* 0x00000000ff337431 */ /* 0x000fe200000001ff */
[----:B------:R-:W-:Y:S01]  /*0700*/  LEA.HI.X R61, R4, R53, R61, 0x1, P0 ;  /* 0x00000035043d7211 */ /* 0x000fe200000f0c3d */
[----:B------:R-:W-:Y:S01]  /*0710*/  IMAD R49, R3, R19, R37 ;  /* 0x0000001303317224 */ /* 0x000fe200078e0225 */
        /* <DEDUP_REMOVED lines=45> */
[----:B------:R-:W-:Y:S02]  /*09f0*/  IADD3 R58, PT, PT, R34, 0x200, RZ ;  /* 0x00000200223a7810 */ /* 0x000fe40007ffe0ff */
        /* <DEDUP_REMOVED lines=11> */
[----:B------:R-:W-:-:S07]  /*0ab0*/  IADD3 R72, PT, PT, R29, R21, RZ ;  /* 0x000000151d487210 */ /* 0x000fce0007ffe0ff */
.L_x_9143:
[----:B------:R-:W-:Y:S01]  /*0ac0*/  BAR.SYNC.DEFER_BLOCKING 0x0 ;  /* 0x0000000000007b1d */ /* 0x000fe20000010000 */
[----:B0-----:R-:W-:Y:S02]  /*0ad0*/  MOV R4, R48 ;  /* 0x0000003000047202 */ /* 0x001fe40000000f00 */
[----:B------:R-:W-:-:S05]  /*0ae0*/  MOV R5, R57 ;  /* 0x0000003900057202 */ /* 0x000fca0000000f00 */
[----:B------:R-:W0:Y:S01]  /*0af0*/  S2UR UR5, SR_CgaCtaId ;  /* 0x00000000000579c3 */ /* 0x000e220000008800 */
[----:B------:R-:W1:Y:S01]  /*0b00*/  S2R R75, SR_LANEID ;  /* 0x00000000004b7919 */ /* 0x000e620000000000 */
[----:B------:R-:W-:Y:S01]  /*0b10*/  IMAD.WIDE.U32 R16, R34, 0x10, R4 ;  /* 0x0000001022107825 */ /* 0x000fe200078e0004 */
[----:B------:R-:W-:Y:S01]  /*0b20*/  UMOV UR4, 0x400 ;  /* 0x0000040000047882 */ /* 0x000fe20000000000 */
[----:B------:R-:W-:Y:S02]  /*0b30*/  MOV R8, R52 ;  /* 0x0000003400087202 */ /* 0x000fe40000000f00 */
[----:B------:R-:W-:Y:S02]  /*0b40*/  MOV R9, R61 ;  /* 0x0000003d00097202 */ /* 0x000fe40000000f00 */
[----:B------:R-:W2:Y:S01]  /*0b50*/  LDC.64 R22, c[0x0][0x410] ;  /* 0x00010400ff167b82 */ /* 0x000ea20000000a00 */
[----:B------:R-:W-:-:S07]  /*0b60*/  IADD3 R74, PT, PT, R56, -0x1, RZ ;  /* 0xffffffff384a7810 */ /* 0x000fce0007ffe0ff */
[----:B------:R-:W3:Y:S01]  /*0b70*/  LDC.64 R24, c[0x0][0x418] ;  /* 0x00010600ff187b82 */ /* 0x000ee20000000a00 */
[----:B------:R-:W-:Y:S01]  /*0b80*/  HFMA2 R43, -RZ, RZ, 0, 0 ;  /* 0x00000000ff2b7431 */ /* 0x000fe200000001ff */
[----:B------:R-:W4:Y:S01]  /*0b90*/  LDG.E.128 R16, desc[UR16][R16.64] ;  /* 0x0000001010107981 */ /* 0x000f22000c1e1d00 */
[----:B------:R-:W-:Y:S01]  /*0ba0*/  MOV R4, R50 ;  /* 0x0000003200047202 */ /* 0x000fe20000000f00 */
[----:B------:R-:W3:Y:S01]  /*0bb0*/  LDCU.64 UR6, c[0x0][0x490] ;  /* 0x00009200ff0677ac */ /* 0x000ee20008000a00 */
[----:B------:R-:W-:Y:S01]  /*0bc0*/  MOV R5, R59 ;  /* 0x0000003b00057202 */ /* 0x000fe20000000f00 */
[----:B0-----:R-:W-:Y:S02]  /*0bd0*/  ULEA UR4, UR5, UR4, 0x18 ;  /* 0x0000000405047291 */ /* 0x001fe4000f8ec0ff */
[----:B------:R-:W0:Y:S01]  /*0be0*/  LDC.64 R26, c[0x0][0x488] ;  /* 0x00012200ff1a7b82 */ /* 0x000e220000000a00 */
[----:B------:R-:W-:-:S07]  /*0bf0*/  IMAD.WIDE.U32 R12, R34, 0x10, R4 ;  /* 0x00000010220c7825 */ /* 0x000fce00078e0004 */
[----:B------:R-:W0:Y:S01]  /*0c00*/  LDC.64 R76, c[0x0][0x428] ;  /* 0x00010a00ff4c7b82 */ /* 0x000e220000000a00 */
[----:B-1----:R-:W-:Y:S01]  /*0c10*/  LEA R73, R75, UR4, 0x4 ;  /* 0x000000044b497c11 */ /* 0x002fe2000f8e20ff */
[----:B------:R-:W-:Y:S01]  /*0c20*/  IMAD.WIDE.U32 R20, R34, 0x10, R8 ;  /* 0x0000001022147825 */ /* 0x000fe200078e0008 */
[----:B------:R-:W-:Y:S01]  /*0c30*/  SHF.L.U32 R42, R74, 0x8, RZ ;  /* 0x000000084a2a7819 */ /* 0x000fe200000006ff */
[----:B------:R-:W1:Y:S04]  /*0c40*/  LDCU.64 UR4, c[0x0][0x510] ;  /* 0x0000a200ff0477ac */ /* 0x000e680008000a00 */
[----:B------:R-:W1:Y:S01]  /*0c50*/  LDC.64 R80, c[0x0][0x478] ;  /* 0x00011e00ff507b82 */ /* 0x000e620000000a00 */
[----:B----4-:R4:W-:Y:S01]  /*0c60*/  STS.128 [R73], R16 ;  /* 0x0000001049007388 */ /* 0x0109e20000000c00 */
[----:B------:R-:W-:-:S03]  /*0c70*/  NOP ;  /* 0x0000000000007918 */ /* 0x000fc60000000000 */
[----:B------:R-:W-:Y:S03]  /*0c80*/  LDS.128 R4, [R73] ;  /* 0x0000000049047984 */ /* 0x000fe60000000c00 */
[----:B------:R-:W-:Y:S06]  /*0c90*/  BAR.SYNC.DEFER_BLOCKING 0x0 ;  /* 0x0000000000007b1d */ /* 0x000fec0000010000 */
[----:B------:R-:W2:Y:S04]  /*0ca0*/  LDG.E.128 R12, desc[UR16][R12.64] ;  /* 0x000000100c0c7981 */ /* 0x000ea8000c1e1d00 */
[----:B--2---:R2:W-:Y:S01]  /*0cb0*/  STS.128 [R73], R12 ;  /* 0x0000000c49007388 */ /* 0x0045e20000000c00 */
[----:B------:R-:W-:-:S03]  /*0cc0*/  NOP ;  /* 0x0000000000007918 */ /* 0x000fc60000000000 */
[----:B------:R-:W-:Y:S01]  /*0cd0*/  LDS.128 R8, [R73] ;  /* 0x0000000049087984 */ /* 0x000fe20000000c00 */
[----:B------:R-:W-:Y:S06]  /*0ce0*/  BAR.SYNC.DEFER_BLOCKING 0x0 ;  /* 0x0000000000007b1d */ /* 0x000fec0000010000 */
[----:B----4-:R-:W4:Y:S01]  /*0cf0*/  LDG.E.128 R16, desc[UR16][R20.64] ;  /* 0x0000001014107981 */ /* 0x010f22000c1e1d00 */
[----:B--2---:R-:W-:-:S04]  /*0d00*/  IMAD.WIDE.U32 R12, R22, UR18, R42 ;  /* 0x00000012160c7c25 */ /* 0x004fc8000f8e002a */
[----:B------:R-:W-:Y:S02]  /*0d10*/  IMAD R13, R23, UR18, R13 ;  /* 0x00000012170d7c24 */ /* 0x000fe4000f8e020d */
[----:B------:R-:W2:Y:S01]  /*0d20*/  LDC.64 R22, c[0x0][0x420] ;  /* 0x00010800ff167b82 */ /* 0x000ea20000000a00 */
[----:B---3--:R-:W-:-:S04]  /*0d30*/  IMAD.WIDE.U32 R12, R3, R24, R12 ;  /* 0x00000018030c7225 */ /* 0x008fc800078e000c */
[----:B------:R-:W-:Y:S01]  /*0d40*/  IMAD R0, R3, R25, R13 ;  /* 0x0000001903007224 */ /* 0x000fe200078e020d */
[----:B0-----:R-:W-:-:S04]  /*0d50*/  LEA R24, P0, R12, R26, 0x1 ;  /* 0x0000001a0c187211 */ /* 0x001fc800078008ff */
[----:B------:R-:W-:-:S03]  /*0d60*/  LEA.HI.X R25, R12, R27, R0, 0x1, P0 ;  /* 0x0000001b0c197211 */ /* 0x000fc600000f0c00 */
[----:B------:R-:W-:Y:S01]  /*0d70*/  IMAD.WIDE.U32 R24, R34, 0x10, R24 ;  /* 0x0000001022187825 */ /* 0x000fe200078e0018 */
[----:B----4-:R0:W-:Y:S01]  /*0d80*/  STS.128 [R73], R16 ;  /* 0x0000001049007388 */ /* 0x0101e20000000c00 */
[----:B------:R-:W-:-:S03]  /*0d90*/  NOP ;  /* 0x0000000000007918 */ /* 0x000fc60000000000 */
[----:B------:R-:W3:Y:S01]  /*0da0*/  LDS.128 R12, [R73] ;  /* 0x00000000490c7984 */ /* 0x000ee20000000c00 */
[----:B------:R-:W-:Y:S06]  /*0db0*/  BAR.SYNC.DEFER_BLOCKING 0x0 ;  /* 0x0000000000007b1d */ /* 0x000fec0000010000 */
[----:B------:R-:W4:Y:S01]  /*0dc0*/  LDG.E.128 R24, desc[UR16][R24.64] ;  /* 0x0000001018187981 */ /* 0x000f22000c1e1d00 */
[----:B--2---:R-:W-:-:S04]  /*0dd0*/  IMAD.WIDE.U32 R20, R22, UR18, R42 ;  /* 0x0000001216147c25 */ /* 0x004fc8000f8e002a */
[----:B------:R-:W-:Y:S02]  /*0de0*/  IMAD R21, R23, UR18, R21 ;  /* 0x0000001217157c24 */ /* 0x000fe4000f8e0215 */
[----:B0-----:R-:W-:-:S04]  /*0df0*/  IMAD.WIDE.U32 R16, R3, R76, R20 ;  /* 0x0000004c03107225 */ /* 0x001fc800078e0014 */
[----:B------:R-:W-:Y:S01]  /*0e00*/  IMAD R0, R3, R77, R17 ;  /* 0x0000004d03007224 */ /* 0x000fe200078e0211 */
[----:B-1----:R-:W-:-:S04]  /*0e10*/  LEA R20, P0, R16, R80, 0x1 ;  /* 0x0000005010147211 */ /* 0x002fc800078008ff */
[----:B------:R-:W-:-:S03]  /*0e20*/  LEA.HI.X R21, R16, R81, R0, 0x1, P0 ;  /* 0x0000005110157211 */ /* 0x000fc600000f0c00 */
[----:B------:R-:W-:Y:S01]  /*0e30*/  IMAD.WIDE.U32 R20, R34, 0x10, R20 ;  /* 0x0000001022147825 */ /* 0x000fe200078e0014 */
[----:B----4-:R-:W-:Y:S01]  /*0e40*/  STS.128 [R73], R24 ;  /* 0x0000001849007388 */ /* 0x010fe20000000c00 */
[----:B------:R-:W-:-:S03]  /*0e50*/  NOP ;  /* 0x0000000000007918 */ /* 0x000fc60000000000 */
[----:B------:R-:W0:Y:S01]  /*0e60*/  LDS.128 R16, [R73] ;  /* 0x0000000049107984 */ /* 0x000e220000000c00 */
[----:B------:R-:W-:Y:S06]  /*0e70*/  BAR.SYNC.DEFER_BLOCKING 0x0 ;  /* 0x0000000000007b1d */ /* 0x000fec0000010000 */
[----:B------:R-:W2:Y:S01]  /*0e80*/  LDG.E.128 R20, desc[UR16][R20.64] ;  /* 0x0000001014147981 */ /* 0x000ea2000c1e1d00 */
[----:B---3--:R-:W-:Y:S01]  /*0e90*/  HADD2.F32 R103, -RZ, R12.H1_H1 ;  /* 0x3000000cff677230 */ /* 0x008fe20000004100 */
[----:B------:R-:W-:Y:S01]  /*0ea0*/  UISETP.NE.U32.AND UP0, UPT, UR6, URZ, UPT ;  /* 0x000000ff0600728c */ /* 0x000fe2000bf05070 */
[----:B------:R-:W-:-:S02]  /*0eb0*/  HADD2.F32 R101, -RZ, R13.H1_H1 ;  /* 0x3000000dff657230 */ /* 0x000fc40000004100 */
[----:B------:R-:W-:Y:S01]  /*0ec0*/  HADD2.F32 R104, -RZ, R13.H0_H0 ;  /* 0x2000000dff687230 */ /* 0x000fe20000004100 */
[----:B------:R-:W-:Y:S01]  /*0ed0*/  UISETP.NE.AND.EX UP0, UPT, UR7, URZ, UPT, UP0 ;  /* 0x000000ff0700728c */ /* 0x000fe2000bf05300 */
[--C-:B------:R-:W-:Y:S02]  /*0ee0*/  HADD2.F32 R102, -RZ, R14.reuse.H0_H0 ;  /* 0x2000000eff667230 */ /* 0x100fe40000004100 */
[----:B------:R-:W-:Y:S02]  /*0ef0*/  HADD2.F32 R99, -RZ, R14.H1_H1 ;  /* 0x3000000eff637230 */ /* 0x000fe40000004100 */
[----:B------:R-:W-:Y:S02]  /*0f00*/  HADD2.F32 R96, -RZ, R12.H0_H0 ;  /* 0x2000000cff607230 */ /* 0x000fe40000004100 */
[----:B0-----:R-:W-:Y:S02]  /*0f10*/  HADD2.F32 R87, -RZ, R16.H0_H0 ;  /* 0x20000010ff577230 */ /* 0x001fe40000004100 */
[----:B------:R-:W-:-:S02]  /*0f20*/  HADD2.F32 R0, -RZ, R17.H0_H0 ;  /* 0x20000011ff007230 */ /* 0x000fc40000004100 */
[----:B------:R-:W-:Y:S02]  /*0f30*/  HADD2.F32 R76, -RZ, R16.H1_H1 ;  /* 0x30000010ff4c7230 */ /* 0x000fe40000004100 */
[----:B------:R-:W-:Y:S01]  /*0f40*/  FMUL.FTZ R16, R87, -1.4426950216293334961 ;  /* 0xbfb8aa3b57107820 */ /* 0x000fe20000410000 */
[----:B------:R-:W-:Y:S02]  /*0f50*/  HADD2.F32 R26, -RZ, R17.H1_H1 ;  /* 0x30000011ff1a7230 */ /* 0x000fe40000004100 */
[----:B------:R-:W-:Y:S01]  /*0f60*/  FMUL.FTZ R17, R0, -1.4426950216293334961 ;  /* 0xbfb8aa3b00117820 */ /* 0x000fe20000410000 */
[--C-:B------:R-:W-:Y:S01]  /*0f70*/  HADD2.F32 R2, -RZ, R18.reuse.H0_H0 ;  /* 0x20000012ff027230 */ /* 0x100fe20000004100 */
[----:B------:R-:W0:Y:S01]  /*0f80*/  MUFU.EX2 R80, R16 ;  /* 0x0000001000507308 */ /* 0x000e220000000800 */
[----:B------:R-:W-:Y:S02]  /*0f90*/  HADD2.F32 R27, -RZ, R18.H1_H1 ;  /* 0x30000012ff1b7230 */ /* 0x000fe40000004100 */
[----:B------:R-:W-:Y:S01]  /*0fa0*/  FMUL.FTZ R81, R76, -1.4426950216293334961 ;  /* 0xbfb8aa3b4c517820 */ /* 0x000fe20000410000 */
[--C-:B------:R-:W-:Y:S01]  /*0fb0*/  HADD2.F32 R77, -RZ, R19.reuse.H0_H0 ;  /* 0x20000013ff4d7230 */ /* 0x100fe20000004100 */
[----:B------:R-:W1:Y:S01]  /*0fc0*/  MUFU.EX2 R24, R17 ;  /* 0x0000001100187308 */ /* 0x000e620000000800 */
[----:B------:R-:W-:-:S02]  /*0fd0*/  HADD2.F32 R88, -RZ, R19.H1_H1 ;  /* 0x30000013ff587230 */ /* 0x000fc40000004100 */
[----:B------:R-:W-:Y:S01]  /*0fe0*/  FMUL.FTZ R25, R26, -1.4426950216293334961 ;  /* 0xbfb8aa3b1a197820 */ /* 0x000fe20000410000 */
[----:B------:R-:W-:Y:S01]  /*0ff0*/  FMUL.FTZ R83, R27, -1.4426950216293334961 ;  /* 0xbfb8aa3b1b537820 */ /* 0x000fe20000410000 */
[----:B------:R-:W3:Y:S01]  /*1000*/  MUFU.EX2 R81, R81 ;  /* 0x0000005100517308 */ /* 0x000ee20000000800 */
[----:B------:R-:W-:Y:S01]  /*1010*/  FMUL.FTZ R82, R2, -1.4426950216293334961 ;  /* 0xbfb8aa3b02527820 */ /* 0x000fe20000410000 */
[----:B------:R-:W-:Y:S01]  /*1020*/  FMUL.FTZ R85, R88, -1.4426950216293334961 ;  /* 0xbfb8aa3b58557820 */ /* 0x000fe20000410000 */
[----:B------:R-:W-:Y:S01]  /*1030*/  FMUL.FTZ R84, R77, -1.4426950216293334961 ;  /* 0xbfb8aa3b4d547820 */ /* 0x000fe20000410000 */
[----:B------:R-:W4:Y:S01]  /*1040*/  MUFU.EX2 R25, R25 ;  /* 0x0000001900197308 */ /* 0x000f220000000800 */
[--C-:B------:R-:W-:Y:S02]  /*1050*/  HADD2.F32 R100, -RZ, R15.reuse.H0_H0 ;  /* 0x2000000fff647230 */ /* 0x100fe40000004100 */
[----:B0-----:R-:W-:Y:S01]  /*1060*/  FADD.FTZ R80, R80, 1 ;  /* 0x3f80000050507421 */ /* 0x001fe20000010000 */
[----:B------:R-:W-:Y:S01]  /*1070*/  HADD2.F32 R98, -RZ, R15.H1_H1 ;  /* 0x3000000fff627230 */ /* 0x000fe20000004100 */
[----:B------:R-:W0:Y:S01]  /*1080*/  MUFU.EX2 R83, R83 ;  /* 0x0000005300537308 */ /* 0x000e220000000800 */
[----:B------:R-:W-:-:S02]  /*1090*/  HADD2.F32 R86, -RZ, R6.H1_H1 ;  /* 0x30000006ff567230 */ /* 0x000fc40000004100 */
[----:B-1----:R-:W-:Y:S01]  /*10a0*/  FADD.FTZ R24, R24, 1 ;  /* 0x3f80000018187421 */ /* 0x002fe20000010000 */
[----:B------:R-:W-:Y:S01]  /*10b0*/  HADD2.F32 R97, -RZ, R7.H1_H1 ;  /* 0x30000007ff617230 */ /* 0x000fe20000004100 */
[----:B------:R-:W1:Y:S01]  /*10c0*/  MUFU.EX2 R85, R85 ;  /* 0x0000005500557308 */ /* 0x000e620000000800 */
[--C-:B------:R-:W-:Y:S02]  /*10d0*/  HADD2.F32 R129, -RZ, R8.reuse.H0_H0 ;  /* 0x20000008ff817230 */ /* 0x100fe40000004100 */
[----:B---3--:R-:W-:Y:S01]  /*10e0*/  FADD.FTZ R81, R81, 1 ;  /* 0x3f80000051517421 */ /* 0x008fe20000010000 */
[----:B------:R-:W-:Y:S01]  /*10f0*/  HADD2.F32 R127, -RZ, R8.H1_H1 ;  /* 0x30000008ff7f7230 */ /* 0x000fe20000004100 */
[----:B------:R-:W3:Y:S01]  /*1100*/  MUFU.EX2 R82, R82 ;  /* 0x0000005200527308 */ /* 0x000ee20000000800 */
[--C-:B------:R-:W-:Y:S02]  /*1110*/  HADD2.F32 R117, -RZ, R9.reuse.H0_H0 ;  /* 0x20000009ff757230 */ /* 0x100fe40000004100 */
[----:B----4-:R-:W-:Y:S01]  /*1120*/  FADD.FTZ R25, R25, 1 ;  /* 0x3f80000019197421 */ /* 0x010fe20000010000 */
[----:B------:R-:W-:Y:S01]  /*1130*/  HADD2.F32 R125, -RZ, R9.H1_H1 ;  /* 0x30000009ff7d7230 */ /* 0x000fe20000004100 */
[----:B------:R-:W4:Y:S01]  /*1140*/  MUFU.EX2 R84, R84 ;  /* 0x0000005400547308 */ /* 0x000f220000000800 */
[----:B------:R-:W-:-:S02]  /*1150*/  HADD2.F32 R123, -RZ, R10.H1_H1 ;  /* 0x3000000aff7b7230 */ /* 0x000fc40000004100 */
[----:B0-----:R-:W-:Y:S01]  /*1160*/  FADD.FTZ R83, R83, 1 ;  /* 0x3f80000053537421 */ /* 0x001fe20000010000 */
[----:B------:R0:W4:Y:S01]  /*1170*/  MUFU.RCP R107, R81 ;  /* 0x00000051006b7308 */ /* 0x0001220000001000 */
[----:B-1----:R-:W-:Y:S01]  /*1180*/  FADD.FTZ R85, R85, 1 ;  /* 0x3f80000055557421 */ /* 0x002fe20000010000 */
[----:B---3--:R-:W-:-:S06]  /*1190*/  FADD.FTZ R82, R82, 1 ;  /* 0x3f80000052527421 */ /* 0x008fcc0000010000 */
[----:B------:R-:W-:Y:S01]  /*11a0*/  MUFU.RCP R113, R25 ;  /* 0x0000001900717308 */ /* 0x000fe20000001000 */
[----:B0-----:R-:W-:Y:S02]  /*11b0*/  HADD2.F32 R81, -RZ, R5.H0_H0 ;  /* 0x20000005ff517230 */ /* 0x001fe40000004100 */
[----:B----4-:R-:W-:-:S05]  /*11c0*/  FADD.FTZ R84, R84, 1 ;  /* 0x3f80000054547421 */ /* 0x010fca0000010000 */
[----:B------:R-:W-:Y:S01]  /*11d0*/  MUFU.RCP R109, R24 ;  /* 0x00000018006d7308 */ /* 0x000fe20000001000 */
[----:B------:R-:W-:-:S04]  /*11e0*/  FADD.FTZ R13, -R107, 1 ;  /* 0x3f8000006b0d7421 */ /* 0x000fc80000010100 */
[C---:B------:R-:W-:Y:S01]  /*11f0*/  FFMA.FTZ R15, R76.reuse, R13, 1 ;  /* 0x3f8000004c0f7423 */ /* 0x040fe2000001000d */
[----:B------:R-:W-:Y:S02]  /*1200*/  FMUL.FTZ R76, R76, R107 ;  /* 0x0000006b4c4c7220 */ /* 0x000fe40000410000 */
[----:B------:R0:W1:Y:S08]  /*1210*/  MUFU.RCP R106, R80 ;  /* 0x00000050006a7308 */ /* 0x0000700000001000 */
[----:B------:R3:W-:Y:S01]  /*1220*/  MUFU.RCP R108, R83 ;  /* 0x00000053006c7308 */ /* 0x0007e20000001000 */
[----:B0-----:R-:W-:-:S07]  /*1230*/  HADD2.F32 R80, -RZ, R4.H0_H0 ;  /* 0x20000004ff507230 */ /* 0x001fce0000004100 */
[----:B------:R0:W-:Y:S01]  /*1240*/  MUFU.RCP R115, R85 ;  /* 0x0000005500737308 */ /* 0x0001e20000001000 */
[----:B---3--:R-:W-:Y:S02]  /*1250*/  HADD2.F32 R83, -RZ, R6.H0_H0 ;  /* 0x20000006ff537230 */ /* 0x008fe40000004100 */
[----:B-1----:R-:W-:-:S04]  /*1260*/  FADD.FTZ R12, -R106, 1 ;  /* 0x3f8000006a0c7421 */ /* 0x002fc80000010100 */
[C---:B------:R-:W-:Y:S01]  /*1270*/  FFMA.FTZ R12, R87.reuse, R12, 1 ;  /* 0x3f800000570c7423 */ /* 0x040fe2000001000c */
[----:B------:R-:W-:Y:S01]  /*1280*/  FMUL.FTZ R87, R87, R106 ;  /* 0x0000006a57577220 */ /* 0x000fe20000410000 */
[----:B------:R1:W-:Y:S01]  /*1290*/  MUFU.RCP R111, R82 ;  /* 0x00000052006f7308 */ /* 0x0003e20000001000 */
[----:B0-----:R-:W-:-:S07]  /*12a0*/  HADD2.F32 R85, -RZ, R7.H0_H0 ;  /* 0x20000007ff557230 */ /* 0x001fce0000004100 */
[----:B------:R0:W3:Y:S01]  /*12b0*/  MUFU.RCP R110, R84 ;  /* 0x00000054006e7308 */ /* 0x0000e20000001000 */
[----:B-1----:R-:W-:Y:S02]  /*12c0*/  HADD2.F32 R82, -RZ, R4.H1_H1 ;  /* 0x30000004ff527230 */ /* 0x002fe40000004100 */
[----:B0-----:R-:W-:Y:S01]  /*12d0*/  HADD2.F32 R84, -RZ, R5.H1_H1 ;  /* 0x30000005ff547230 */ /* 0x001fe20000004100 */
[----:B--2---:R3:W-:Y:S01]  /*12e0*/  STS.128 [R73], R20 ;  /* 0x0000001449007388 */ /* 0x0047e20000000c00 */
[----:B------:R-:W-:-:S03]  /*12f0*/  NOP ;  /* 0x0000000000007918 */ /* 0x000fc60000000000 */
[----:B------:R-:W0:Y:S01]  /*1300*/  LDS.128 R16, [R73] ;  /* 0x0000000049107984 */ /* 0x000e220000000c00 */
[----:B---3--:R-:W-:Y:S01]  /*1310*/  FADD.FTZ R20, -R110, 1 ;  /* 0x3f8000006e147421 */ /* 0x008fe20000010100 */
[----:B------:R-:W1:Y:S03]  /*1320*/  LDC.64 R22, c[0x0][0x508] ;  /* 0x00014200ff167b82 */ /* 0x000e660000000a00 */
[C---:B------:R-:W-:Y:S01]  /*1330*/  FFMA.FTZ R20, R77.reuse, R20, 1 ;  /* 0x3f8000004d147423 */ /* 0x040fe20000010014 */
[----:B------:R-:W-:Y:S01]  /*1340*/  FMUL.FTZ R77, R77, R110 ;  /* 0x0000006e4d4d7220 */ /* 0x000fe20000410000 */
[----:B0-----:R-:W-:Y:S02]  /*1350*/  HADD2.F32 R90, -RZ, R16.H1_H1 ;  /* 0x30000010ff5a7230 */ /* 0x001fe40000004100 */
[--C-:B------:R-:W-:Y:S02]  /*1360*/  HADD2.F32 R92, -RZ, R17.reuse.H1_H1 ;  /* 0x30000011ff5c7230 */ /* 0x100fe40000004100 */
[----:B------:R-:W-:-:S02]  /*1370*/  HADD2.F32 R91, -RZ, R17.H0_H0 ;  /* 0x20000011ff5b7230 */ /* 0x000fc40000004100 */
[----:B------:R-:W-:Y:S01]  /*1380*/  FMUL.FTZ R14, R103, R90 ;  /* 0x0000005a670e7220 */ /* 0x000fe20000410000 */
[----:B------:R-:W-:Y:S02]  /*1390*/  HADD2.F32 R89, -RZ, R16.H0_H0 ;  /* 0x20000010ff597230 */ /* 0x000fe40000004100 */
        /* <DEDUP_REMOVED lines=40> */
[----:B------:R-:W-:Y:S01]  /*1620*/  FMUL.FTZ R109, R0, R109 ;  /* 0x0000006d006d7220 */ /* 0x000fe20000410000 */
[----:B------:R-:W-:-:S05]  /*1630*/  F2FP.F16.F32.PACK_AB R18, R14, R13 ;  /* 0x0000000d0e12723e */ /* 0x000fca00000000ff */
[----:B------:R-:W-:Y:S01]  /*1640*/  BAR.SYNC.DEFER_BLOCKING 0x0 ;  /* 0x0000000000007b1d */ /* 0x000fe20000010000 */
[----:B------:R-:W-:Y:S01]  /*1650*/  F2FP.F16.F32.PACK_AB R19, R24, R19 ;  /* 0x000000131813723e */ /* 0x000fe200000000ff */
[----:B-1----:R-:W-:-:S04]  /*1660*/  IMAD.WIDE.U32 R24, R22, UR18, R42 ;  /* 0x0000001216187c25 */ /* 0x002fc8000f8e002a */
[----:B------:R-:W-:Y:S01]  /*1670*/  FMUL.FTZ R26, R26, R113 ;  /* 0x000000711a1a7220 */ /* 0x000fe20000410000 */
[----:B------:R-:W-:Y:S01]  /*1680*/  FMUL.FTZ R2, R2, R111 ;  /* 0x0000006f02027220 */ /* 0x000fe20000410000 */
[----:B------:R-:W-:Y:S01]  /*1690*/  FMUL.FTZ R27, R27, R108 ;  /* 0x0000006c1b1b7220 */ /* 0x000fe20000410000 */
[----:B------:R-:W-:Y:S02]  /*16a0*/  IMAD R25, R23, UR18, R25 ;  /* 0x0000001217197c24 */ /* 0x000fe4000f8e0219 */
[----:B------:R-:W-:Y:S01]  /*16b0*/  FMUL.FTZ R88, R88, R115 ;  /* 0x0000007358587220 */ /* 0x000fe20000410000 */
[----:B------:R-:W-:Y:S02]  /*16c0*/  HADD2.F32 R23, -RZ, R10.H0_H0 ;  /* 0x2000000aff177230 */ /* 0x000fe40000004100 */
[----:B------:R-:W-:Y:S01]  /*16d0*/  FMUL.FTZ R103, R103, R76 ;  /* 0x0000004c67677220 */ /* 0x000fe20000410000 */
        /* <DEDUP_REMOVED lines=8> */
[----:B------:R-:W1:Y:S01]  /*1760*/  LDCU UR4, c[0x0][0x38c] ;  /* 0x00007180ff0477ac */ /* 0x000e620008000800 */
[----:B0-----:R-:W-:Y:S01]  /*1770*/  LEA R20, P0, R24, R20, 0x1 ;  /* 0x0000001418147211 */ /* 0x001fe200078008ff */
[----:B------:R0:W-:Y:S01]  /*1780*/  STS.128 [R73], R16 ;  /* 0x0000001049007388 */ /* 0x0001e20000000c00 */
[----:B------:R-:W-:-:S03]  /*1790*/  NOP ;  /* 0x0000000000007918 */ /* 0x000fc60000000000 */
[----:B------:R-:W2:Y:S01]  /*17a0*/  LDS.128 R12, [R73] ;  /* 0x00000000490c7984 */ /* 0x000ea20000000c00 */
[----:B------:R-:W-:Y:S01]  /*17b0*/  LEA.HI.X R21, R24, R21, R0, 0x1, P0 ;  /* 0x0000001518157211 */ /* 0x000fe200000f0c00 */
[----:B------:R-:W-:Y:S02]  /*17c0*/  FMUL.FTZ R0, R96, R87 ;  /* 0x0000005760007220 */ /* 0x000fe40000410000 */
[----:B------:R-:W-:-:S04]  /*17d0*/  IMAD.WIDE.U32 R20, R34, 0x10, R20 ;  /* 0x0000001022147825 */ /* 0x000fc800078e0014 */
[--C-:B0-----:R-:W-:Y:S02]  /*17e0*/  HADD2.F32 R17, -RZ, R11.reuse.H0_H0 ;  /* 0x2000000bff117230 */ /* 0x101fe40000004100 */
[----:B------:R-:W-:Y:S01]  /*17f0*/  HADD2.F32 R19, -RZ, R11.H1_H1 ;  /* 0x3000000bff137230 */ /* 0x000fe20000004100 */
[----:B--2---:R0:W-:Y:S01]  /*1800*/  STG.E.128 desc[UR16][R20.64], R12 ;  /* 0x0000000c14007986 */ /* 0x0041e2000c101d10 */
[----:B-1----:R-:W-:Y:S05]  /*1810*/  BRA.U !UP0, `(.L_x_9119) ;  /* 0x0000000108687547 */ /* 0x002fea000b800000 */
        /* <DEDUP_REMOVED lines=9> */
[----:B0-----:R-:W0:Y:S01]  /*18b0*/  LDC.64 R14, c[0x0][0x430] ;  /* 0x00010c00ff0e7b82 */ /* 0x001e220000000a00 */
[----:B------:R-:W-:-:S02]  /*18c0*/  F2FP.F16.F32.PACK_AB R7, R88, R7 ;  /* 0x000000075807723e */ /* 0x000fc400000000ff */
[----:B------:R-:W-:Y:S02]  /*18d0*/  F2FP.F16.F32.PACK_AB R6, R27, R6 ;  /* 0x000000061b06723e */ /* 0x000fe400000000ff */
[----:B------:R-:W-:Y:S02]  /*18e0*/  F2FP.F16.F32.PACK_AB R5, R26, R5 ;  /* 0x000000051a05723e */ /* 0x000fe400000000ff */
[----:B------:R-:W-:Y:S01]  /*18f0*/  F2FP.F16.F32.PACK_AB R4, R9, R4 ;  /* 0x000000040904723e */ /* 0x000fe200000000ff */
[----:B------:R-:W1:Y:S04]  /*1900*/  LDC.64 R20, c[0x0][0x438] ;  /* 0x00010e00ff147b82 */ /* 0x000e680000000a00 */
[----:B------:R-:W-:Y:S01]  /*1910*/  STS.128 [R73], R4 ;  /* 0x0000000449007388 */ /* 0x000fe20000000c00 */
[----:B------:R-:W-:-:S03]  /*1920*/  NOP ;  /* 0x0000000000007918 */ /* 0x000fc60000000000 */
[----:B------:R-:W2:Y:S01]  /*1930*/  LDS.128 R8, [R73] ;  /* 0x0000000049087984 */ /* 0x000ea20000000c00 */
[----:B0-----:R-:W-:-:S04]  /*1940*/  IMAD.WIDE.U32 R12, R14, UR18, R42 ;  /* 0x000000120e0c7c25 */ /* 0x001fc8000f8e002a */
[----:B------:R-:W-:Y:S02]  /*1950*/  IMAD R13, R15, UR18, R13 ;  /* 0x000000120f0d7c24 */ /* 0x000fe4000f8e020d */
[----:B-1----:R-:W-:-:S04]  /*1960*/  IMAD.WIDE.U32 R12, R3, R20, R12 ;  /* 0x00000014030c7225 */ /* 0x002fc800078e000c */
[----:B------:R-:W-:Y:S01]  /*1970*/  IMAD R13, R3, R21, R13 ;  /* 0x00000015030d7224 */ /* 0x000fe200078e020d */
[----:B------:R-:W-:-:S04]  /*1980*/  LEA R14, P0, R12, UR6, 0x1 ;  /* 0x000000060c0e7c11 */ /* 0x000fc8000f8008ff */
[----:B------:R-:W-:-:S03]  /*1990*/  LEA.HI.X R15, R12, UR7, R13, 0x1, P0 ;  /* 0x000000070c0f7c11 */ /* 0x000fc600080f0c0d */
[----:B------:R-:W-:-:S05]  /*19a0*/  IMAD.WIDE.U32 R12, R34, 0x10, R14 ;  /* 0x00000010220c7825 */ /* 0x000fca00078e000e */
[----:B--2---:R1:W-:Y:S02]  /*19b0*/  STG.E.128 desc[UR16][R12.64], R8 ;  /* 0x000000080c007986 */ /* 0x0043e4000c101d10 */
.L_x_9119:
[----:B------:R-:W-:Y:S01]  /*19c0*/  FFMA.FTZ R2, R0, R80, R51 ;  /* 0x0000005000027223 */ /* 0x000fe20000010033 */
[----:B------:R-:W-:Y:S01]  /*19d0*/  BAR.SYNC.DEFER_BLOCKING 0x0 ;  /* 0x0000000000007b1d */ /* 0x000fe20000010000 */
[----:B------:R-:W-:Y:S01]  /*19e0*/  UISETP.GE.AND UP0, UPT, UR4, 0x1, UPT ;  /* 0x000000010400788c */ /* 0x000fe2000bf06270 */
[----:B------:R-:W-:Y:S01]  /*19f0*/  MOV R96, RZ ;  /* 0x000000ff00607202 */ /* 0x000fe20000000f00 */
[----:B------:R-:W-:Y:S01]  /*1a00*/  FFMA.FTZ R5, R103, R82, R2 ;  /* 0x0000005267057223 */ /* 0x000fe20000010002 */
[----:B------:R-:W-:Y:S02]  /*1a10*/  CS2R R94, SRZ ;  /* 0x00000000005e7805 */ /* 0x000fe4000001ff00 */
[----:B------:R-:W-:Y:S02]  /*1a20*/  CS2R R92, SRZ ;  /* 0x00000000005c7805 */ /* 0x000fe4000001ff00 */
[----:B------:R-:W-:Y:S01]  /*1a30*/  CS2R R88, SRZ ;  /* 0x0000000000587805 */ /* 0x000fe2000001ff00 */
[----:B------:R-:W-:Y:S01]  /*1a40*/  FFMA.FTZ R2, R104, R81, R5 ;  /* 0x0000005168027223 */ /* 0x000fe20000010005 */
[----:B------:R-:W-:Y:S01]  /*1a50*/  MOV R87, RZ ;  /* 0x000000ff00577202 */ /* 0x000fe20000000f00 */
[--C-:B-----5:R-:W-:Y:S01]  /*1a60*/  FADD.FTZ R129, R129, R44.reuse ;  /* 0x0000002c81817221 */ /* 0x120fe20000010000 */
        /* <DEDUP_REMOVED lines=21> */
[----:B01----:R-:W0:Y:S01]  /*1bc0*/  LDC.64 R12, c[0x0][0x440] ;  /* 0x00011000ff0c7b82 */ /* 0x003e220000000a00 */
[----:B------:R-:W-:Y:S01]  /*1bd0*/  MOV R4, R54 ;  /* 0x0000003600047202 */ /* 0x000fe20000000f00 */
[----:B------:R-:W-:Y:S01]  /*1be0*/  FMUL.FTZ R118, R129, R80 ;  /* 0x0000005081767220 */ /* 0x000fe20000410000 */
[----:B------:R-:W-:Y:S01]  /*1bf0*/  MOV R5, R63 ;  /* 0x0000003f00057202 */ /* 0x000fe20000000f00 */
[----:B------:R-:W-:Y:S01]  /*1c00*/  FMUL.FTZ R117, R127, R82 ;  /* 0x000000527f757220 */ /* 0x000fe20000410000 */
[----:B------:R-:W-:Y:S01]  /*1c10*/  ISETP.NE.AND P0, PT, R56, 0x1, PT ;  /* 0x000000013800780c */ /* 0x000fe20003f05270 */
[----:B------:R-:W-:Y:S01]  /*1c20*/  FMUL.FTZ R116, R128, R81 ;  /* 0x0000005180747220 */ /* 0x000fe20000410000 */
[----:B------:R-:W-:Y:S01]  /*1c30*/  SHF.L.U32 R130, R56, 0x8, RZ ;  /* 0x0000000838827819 */ /* 0x000fe200000006ff */
[----:B------:R-:W1:Y:S01]  /*1c40*/  LDC.64 R14, c[0x0][0x448] ;  /* 0x00011200ff0e7b82 */ /* 0x000e620000000a00 */
[C---:B------:R-:W-:Y:S01]  /*1c50*/  IADD3 R22, P1, PT, R42.reuse, R28, RZ ;  /* 0x0000001c2a167210 */ /* 0x040fe20007f3e0ff */
[----:B------:R-:W-:Y:S01]  /*1c60*/  FMUL.FTZ R115, R125, R84 ;  /* 0x000000547d737220 */ /* 0x000fe20000410000 */
[----:B------:R-:W-:Y:S01]  /*1c70*/  LOP3.LUT R133, R42, 0x100, RZ, 0xc0, !PT ;  /* 0x000001002a857812 */ /* 0x000fe200078ec0ff */
[----:B------:R-:W-:Y:S01]  /*1c80*/  FMUL.FTZ R114, R126, R83 ;  /* 0x000000537e727220 */ /* 0x000fe20000410000 */
[----:B------:R-:W-:Y:S01]  /*1c90*/  IADD3 R119, PT, PT, R56, -0x2, RZ ;  /* 0xfffffffe38777810 */ /* 0x000fe20007ffe0ff */
[----:B------:R-:W-:Y:S01]  /*1ca0*/  FMUL.FTZ R113, R123, R86 ;  /* 0x000000567b717220 */ /* 0x000fe20000410000 */
[----:B------:R-:W-:Y:S01]  /*1cb0*/  IADD3 R132, PT, PT, R42, R34, RZ ;  /* 0x000000222a847210 */ /* 0x000fe20007ffe0ff */
[----:B------:R-:W2:Y:S01]  /*1cc0*/  LDC.64 R90, c[0x0][0x3e0] ;  /* 0x0000f800ff5a7b82 */ /* 0x000ea20000000a00 */
[----:B------:R-:W-:Y:S01]  /*1cd0*/  FMUL.FTZ R112, R124, R85 ;  /* 0x000000557c707220 */ /* 0x000fe20000410000 */
[----:B------:R-:W-:Y:S01]  /*1ce0*/  ISETP.EQ.AND P0, PT, R34, RZ, P0 ;  /* 0x000000ff2200720c */ /* 0x000fe20000702270 */
[----:B------:R-:W-:Y:S01]  /*1cf0*/  FMUL.FTZ R111, R122, R97 ;  /* 0x000000617a6f7220 */ /* 0x000fe20000410000 */
[----:B------:R-:W-:Y:S01]  /*1d00*/  MOV R96, RZ ;  /* 0x000000ff00607202 */ /* 0x000fe20000000f00 */
[----:B------:R-:W-:Y:S01]  /*1d10*/  IMAD.WIDE.U32 R24, R34, 0x10, R4 ;  /* 0x0000001022187825 */ /* 0x000fe200078e0004 */
[----:B------:R-:W-:Y:S01]  /*1d20*/  LOP3.LUT R130, R130, 0x100, RZ, 0xc0, !PT ;  /* 0x0000010082827812 */ /* 0x000fe200078ec0ff */
[----:B------:R-:W3:Y:S01]  /*1d30*/  LDCU UR10, c[0x0][0x394] ;  /* 0x00007280ff0a77ac */ /* 0x000ee20008000800 */
[----:B------:R-:W4:Y:S01]  /*1d40*/  LDC.64 R16, c[0x0][0x3c0] ;  /* 0x0000f000ff107b82 */ /* 0x000f220000000a00 */
[----:B------:R-:W-:Y:S01]  /*1d50*/  IADD3.X R23, PT, PT, RZ, R72, RZ, P1, !PT ;  /* 0x00000048ff177210 */ /* 0x000fe20000ffe4ff */
[----:B------:R-:W0:Y:S01]  /*1d60*/  LDCU UR11, c[0x0][0x38c] ;  /* 0x00007180ff0b77ac */ /* 0x000e220008000800 */
[----:B------:R-:W0:Y:S05]  /*1d70*/  LDCU UR7, c[0x0][0x388] ;  /* 0x00007100ff0777ac */ /* 0x000e2a0008000800 */
[----:B------:R-:W0:Y:S01]  /*1d80*/  LDC.64 R18, c[0x0][0x3a8] ;  /* 0x0000ea00ff127b82 */ /* 0x000e220000000a00 */
[----:B------:R-:W0:Y:S01]  /*1d90*/  LDCU.64 UR8, c[0x0][0x540] ;  /* 0x0000a800ff0877ac */ /* 0x000e220008000a00 */
[----:B------:R-:W-:-:S06]  /*1da0*/  UMOV UR4, URZ ;  /* 0x000000ff00047c82 */ /* 0x000fcc0008000000 */
[----:B------:R-:W0:Y:S02]  /*1db0*/  LDC.64 R20, c[0x0][0x4f0] ;  /* 0x00013c00ff147b82 */ /* 0x000e240000000a00 */
.L_x_9142:
[----:B0-2---:R-:W-:-:S04]  /*1dc0*/  IMAD.WIDE.U32 R4, R90, UR4, RZ ;  /* 0x000000045a047c25 */ /* 0x005fc8000f8e00ff */
[----:B------:R-:W-:Y:S01]  /*1dd0*/  IMAD R5, R91, UR4, R5 ;  /* 0x000000045b057c24 */ /* 0x000fe2000f8e0205 */
[----:B------:R-:W-:-:S04]  /*1de0*/  LEA R6, P1, R4, R24, 0x1 ;  /* 0x0000001804067211 */ /* 0x000fc800078208ff */
[----:B------:R-:W-:-:S06]  /*1df0*/  LEA.HI.X R7, R4, R25, R5, 0x1, P1 ;  /* 0x0000001904077211 */ /* 0x000fcc00008f0c05 */
[----:B------:R-:W2:Y:S01]  /*1e00*/  LDG.E.128 R4, desc[UR16][R6.64] ;  /* 0x0000001006047981 */ /* 0x000ea2000c1e1d00 */
[----:B------:R-:W-:Y:S02]  /*1e10*/  MOV R8, R32 ;  /* 0x0000002000087202 */ /* 0x000fe40000000f00 */
[----:B------:R-:W-:-:S03]  /*1e20*/  MOV R9, R53 ;  /* 0x0000003500097202 */ /* 0x000fc60000000f00 */
[----:B0-----:R-:W-:-:S04]  /*1e30*/  IMAD.WIDE.U32 R8, R18, UR4, R8 ;  /* 0x0000000412087c25 */ /* 0x001fc8000f8e0008 */
[----:B------:R-:W-:Y:S01]  /*1e40*/  IMAD R2, R19, UR4, R9 ;  /* 0x0000000413027c24 */ /* 0x000fe2000f8e0209 */
[----:B------:R-:W-:-:S04]  /*1e50*/  LEA R26, P1, R8, R12, 0x2 ;  /* 0x0000000c081a7211 */ /* 0x000fc800078210ff */
[----:B------:R-:W-:-:S05]  /*1e60*/  LEA.HI.X R27, R8, R13, R2, 0x2, P1 ;  /* 0x0000000d081b7211 */ /* 0x000fca00008f1402 */
[----:B------:R0:W5:Y:S01]  /*1e70*/  LDG.E R26, desc[UR16][R26.64] ;  /* 0x000000101a1a7981 */ /* 0x000162000c1e1900 */
[----:B------:R-:W-:Y:S02]  /*1e80*/  MOV R8, R30 ;  /* 0x0000001e00087202 */ /* 0x000fe40000000f00 */
[----:B------:R-:W-:-:S03]  /*1e90*/  MOV R9, R55 ;  /* 0x0000003700097202 */ /* 0x000fc60000000f00 */
[----:B----4-:R-:W-:-:S04]  /*1ea0*/  IMAD.WIDE.U32 R8, R16, UR4, R8 ;  /* 0x0000000410087c25 */ /* 0x010fc8000f8e0008 */
[----:B------:R-:W-:Y:S01]  /*1eb0*/  IMAD R2, R17, UR4, R9 ;  /* 0x0000000411027c24 */ /* 0x000fe2000f8e0209 */
[----:B-1----:R-:W-:-:S04]  /*1ec0*/  LEA R76, P1, R8, R14, 0x2 ;  /* 0x0000000e084c7211 */ /* 0x002fc800078210ff */
[----:B------:R-:W-:-:S05]  /*1ed0*/  LEA.HI.X R77, R8, R15, R2, 0x2, P1 ;  /* 0x0000000f084d7211 */ /* 0x000fca00008f1402 */
[----:B------:R1:W4:Y:S01]  /*1ee0*/  LDG.E R131, desc[UR16][R76.64] ;  /* 0x000000104c837981 */ /* 0x000322000c1e1900 */
[----:B---3--:R-:W3:Y:S01]  /*1ef0*/  S2UR UR6, SR_CgaCtaId ;  /* 0x00000000000679c3 */ /* 0x008ee20000008800 */
[----:B0-----:R-:W-:Y:S01]  /*1f00*/  IADD3 R27, PT, PT, R133, UR4, RZ ;  /* 0x00000004851b7c10 */ /* 0x001fe2000fffe0ff */
[----:B------:R-:W-:Y:S01]  /*1f10*/  UMOV UR5, 0x400 ;  /* 0x0000040000057882 */ /* 0x000fe20000000000 */
[C---:B------:R-:W-:Y:S01]  /*1f20*/  ISETP.NE.AND P2, PT, R34.reuse, RZ, PT ;  /* 0x000000ff2200720c */ /* 0x040fe20003f45270 */
[----:B------:R-:W-:Y:S01]  /*1f30*/  BSSY.RECONVERGENT B0, `(.L_x_9121) ;  /* 0x000003c000007945 */ /* 0x000fe20003800200 */
[----:B------:R-:W-:Y:S02]  /*1f40*/  ISETP.NE.AND P1, PT, R34, 0x1f, PT ;  /* 0x0000001f2200780c */ /* 0x000fe40003f25270 */
[----:B------:R-:W-:Y:S01]  /*1f50*/  SEL R2, R27, R58, !P2 ;  /* 0x0000003a1b027207 */ /* 0x000fe20005000000 */
[----:B---3--:R-:W-:Y:S01]  /*1f60*/  ULEA UR5, UR6, UR5, 0x18 ;  /* 0x0000000506057291 */ /* 0x008fe2000f8ec0ff */
[----:B--2---:R0:W-:Y:S01]  /*1f70*/  STS.128 [R73], R4 ;  /* 0x0000000449007388 */ /* 0x0041e20000000c00 */
[----:B------:R-:W-:-:S03]  /*1f80*/  NOP ;  /* 0x0000000000007918 */ /* 0x000fc60000000000 */
[----:B------:R-:W2:Y:S01]  /*1f90*/  LDS.128 R8, [R73] ;  /* 0x0000000049087984 */ /* 0x000ea20000000c00 */
[----:B0-----:R-:W-:Y:S01]  /*1fa0*/  LEA R4, R2, UR5, 0x2 ;  /* 0x0000000502047c11 */ /* 0x001fe2000f8e10ff */
[----:B-----5:R-:W-:-:S04]  /*1fb0*/  FMUL.FTZ R134, R26, 1.4426950216293334961 ;  /* 0x3fb8aa3b1a867820 */ /* 0x020fc80000410000 */
        /* <DEDUP_REMOVED lines=10> */
[----:B------:R-:W3:Y:S04]  /*2060*/  MUFU.EX2 R77, R77 ;  /* 0x0000004d004d7308 */ /* 0x000ee80000000800 */
[----:B------:R-:W1:Y:S01]  /*2070*/  MUFU.EX2 R138, R138 ;  /* 0x0000008a008a7308 */ /* 0x000e620000000800 */
[----:B0-----:R0:W-:Y:S01]  /*2080*/  STS [R4+0x878], R141 ;  /* 0x0008788d04007388 */ /* 0x0011e20000000800 */
[----:B--2---:R-:W-:-:S02]  /*2090*/  HADD2.F32 R148, -RZ, R8.H0_H0 ;  /* 0x20000008ff947230 */ /* 0x004fc40000004100 */
[----:B------:R-:W2:Y:S01]  /*20a0*/  MUFU.EX2 R137, R137 ;  /* 0x0000008900897308 */ /* 0x000ea20000000800 */
[----:B------:R-:W-:Y:S02]  /*20b0*/  HADD2.F32 R143, -RZ, R8.H1_H1 ;  /* 0x30000008ff8f7230 */ /* 0x000fe40000004100 */
[--C-:B------:R-:W-:Y:S01]  /*20c0*/  HADD2.F32 R140, -RZ, R10.reuse.H0_H0 ;  /* 0x2000000aff8c7230 */ /* 0x100fe20000004100 */
[----:B------:R-:W0:Y:S01]  /*20d0*/  MUFU.EX2 R146, R146 ;  /* 0x0000009200927308 */ /* 0x000e220000000800 */
[----:B------:R-:W-:Y:S02]  /*20e0*/  HADD2.F32 R6, -RZ, R10.H1_H1 ;  /* 0x3000000aff067230 */ /* 0x000fe40000004100 */
[----:B----4-:R-:W-:Y:S01]  /*20f0*/  FMUL.FTZ R134, R131, R143 ;  /* 0x0000008f83867220 */ /* 0x010fe20000410000 */
[--C-:B------:R-:W-:Y:S01]  /*2100*/  HADD2.F32 R142, -RZ, R9.reuse.H0_H0 ;  /* 0x20000009ff8e7230 */ /* 0x100fe20000004100 */
[----:B------:R4:W0:Y:S01]  /*2110*/  MUFU.EX2 R76, R135 ;  /* 0x00000087004c7308 */ /* 0x0008220000000800 */
[----:B------:R-:W-:-:S02]  /*2120*/  HADD2.F32 R144, -RZ, R9.H1_H1 ;  /* 0x30000009ff907230 */ /* 0x000fc40000004100 */
[C---:B------:R-:W-:Y:S01]  /*2130*/  FMUL.FTZ R9, R131.reuse, R148 ;  /* 0x0000009483097220 */ /* 0x040fe20000410000 */
[--C-:B------:R-:W-:Y:S02]  /*2140*/  HADD2.F32 R8, -RZ, R11.reuse.H0_H0 ;  /* 0x2000000bff087230 */ /* 0x100fe40000004100 */
[C---:B------:R-:W-:Y:S01]  /*2150*/  FMUL.FTZ R150, R131.reuse, R6 ;  /* 0x0000000683967220 */ /* 0x040fe20000410000 */
[----:B------:R-:W-:Y:S02]  /*2160*/  HADD2.F32 R10, -RZ, R11.H1_H1 ;  /* 0x3000000bff0a7230 */ /* 0x000fe40000004100 */
[C---:B------:R-:W-:Y:S01]  /*2170*/  FMUL.FTZ R11, R131.reuse, R142 ;  /* 0x0000008e830b7220 */ /* 0x040fe20000410000 */
[C---:B------:R-:W-:Y:S01]  /*2180*/  FMUL.FTZ R136, R131.reuse, R144 ;  /* 0x0000009083887220 */ /* 0x040fe20000410000 */
[C---:B------:R-:W-:Y:S01]  /*2190*/  FMUL.FTZ R139, R131.reuse, R8 ;  /* 0x00000008838b7220 */ /* 0x040fe20000410000 */
[C---:B----4-:R-:W-:Y:S01]  /*21a0*/  FMUL.FTZ R135, R131.reuse, R140 ;  /* 0x0000008c83877220 */ /* 0x050fe20000410000 */
        /* <DEDUP_REMOVED lines=10> */
[----:B------:R-:W-:Y:S06]  /*2250*/  BAR.SYNC.DEFER_BLOCKING 0x0 ;  /* 0x0000000000007b1d */ /* 0x000fec0000010000 */
[----:B-123--:R-:W-:Y:S05]  /*2260*/  @P1 BRA `(.L_x_9122) ;  /* 0x00000000001c1947 */ /* 0x00efea0003800000 */
[----:B------:R-:W-:Y:S01]  /*2270*/  ISETP.NE.AND P1, PT, R56, UR10, PT ;  /* 0x0000000a38007c0c */ /* 0x000fe2000bf25270 */
[----:B------:R-:W-:-:S12]  /*2280*/  HFMA2 R147, -RZ, RZ, 1.875, 0 ;  /* 0x3f800000ff937431 */ /* 0x000fd800000001ff */
[----:B------:R-:W-:Y:S05]  /*2290*/  @!P1 BRA `(.L_x_9123) ;  /* 0x0000000000149947 */ /* 0x000fea0003800000 */
[----:B0-----:R-:W-:-:S04]  /*22a0*/  IADD3 R4, PT, PT, R130, UR4, RZ ;  /* 0x0000000482047c10 */ /* 0x001fc8000fffe0ff */
[----:B------:R-:W-:-:S05]  /*22b0*/  LEA R4, R4, UR5, 0x2 ;  /* 0x0000000504047c11 */ /* 0x000fca000f8e10ff */
[----:B------:R3:W4:Y:S01]  /*22c0*/  LDS R147, [R4+0x878] ;  /* 0x0008780004937984 */ /* 0x0007220000000800 */
[----:B------:R-:W-:Y:S05]  /*22d0*/  BRA `(.L_x_9123) ;  /* 0x0000000000047947 */ /* 0x000fea0003800000 */
.L_x_9122:
[----:B------:R1:W2:Y:S02]  /*22e0*/  LDS R147, [R79+0x107c] ;  /* 0x00107c004f937984 */ /* 0x0002a40000000800 */
.L_x_9123:
[----:B------:R-:W-:Y:S05]  /*22f0*/  BSYNC.RECONVERGENT B0 ;  /* 0x0000000000007941 */ /* 0x000fea0003800200 */
.L_x_9121:
[----:B0--3--:R-:W0:Y:S01]  /*2300*/  @P0 LDC R4, c[0x0][0x38c] ;  /* 0x0000e300ff040b82 */ /* 0x009e220000000800 */
[----:B------:R-:W-:Y:S01]  /*2310*/  MOV R149, RZ ;  /* 0x000000ff00957202 */ /* 0x000fe20000000f00 */
[----:B0-----:R-:W-:-:S04]  /*2320*/  @P0 IMAD R5, R119, R4, UR4 ;  /* 0x0000000477050e24 */ /* 0x001fc8000f8e0204 */
[----:B------:R-:W-:-:S05]  /*2330*/  @P0 IMAD.WIDE R4, R5, 0x8, R40 ;  /* 0x0000000805040825 */ /* 0x000fca00078e0228 */
[----:B------:R0:W3:Y:S01]  /*2340*/  @P0 LDG.E R149, desc[UR16][R4.64+0x4] ;  /* 0x0000041004950981 */ /* 0x0000e2000c1e1900 */
[----:B------:R-:W-:Y:S01]  /*2350*/  FFMA.FTZ R150, R118, R76, R117 ;  /* 0x0000004c76967223 */ /* 0x000fe20000010075 */
[C---:B--2-4-:R-:W-:Y:S01]  /*2360*/  FMUL.FTZ R154, R146.reuse, R147 ;  /* 0x00000093929a7220 */ /* 0x054fe20000410000 */
[----:B------:R-:W-:Y:S01]  /*2370*/  FFMA.FTZ R156, R146, R145, R139 ;  /* 0x00000091929c7223 */ /* 0x000fe2000001008b */
[----:B------:R-:W-:Y:S01]  /*2380*/  ISETP.GE.AND P1, PT, R75, 0x1, PT ;  /* 0x000000014b00780c */ /* 0x000fe20003f26270 */
[----:B------:R-:W-:Y:S01]  /*2390*/  FFMA.FTZ R150, R27, R150, R116 ;  /* 0x000000961b967223 */ /* 0x000fe20000010074 */
[C---:B------:R-:W-:Y:S01]  /*23a0*/  FMUL.FTZ R151, R137.reuse, R154 ;  /* 0x0000009a89977220 */ /* 0x040fe20000410000 */
[----:B------:R-:W-:Y:S01]  /*23b0*/  FFMA.FTZ R156, R137, R156, R7 ;  /* 0x0000009c899c7223 */ /* 0x000fe20000010007 */
[----:B------:R-:W-:Y:S01]  /*23c0*/  ISETP.NE.AND P3, PT, R78, 0x1f, PT ;  /* 0x0000001f4e00780c */ /* 0x000fe20003f65270 */
[----:B------:R-:W-:Y:S01]  /*23d0*/  FFMA.FTZ R150, R2, R150, R115 ;  /* 0x0000009602967223 */ /* 0x000fe20000010073 */
[----:B------:R-:W-:Y:S01]  /*23e0*/  ISETP.GT.U32.AND P4, PT, R78, 0x17, PT ;  /* 0x000000174e00780c */ /* 0x000fe20003f84070 */
[----:B------:R-:W-:Y:S01]  /*23f0*/  FFMA.FTZ R156, R138, R156, R135 ;  /* 0x0000009c8a9c7223 */ /* 0x000fe20000010087 */
[----:B------:R-:W-:Y:S01]  /*2400*/  ULEA UR6, UR4, UR5, 0x3 ;  /* 0x0000000504067291 */ /* 0x000fe2000f8e18ff */
[C---:B------:R-:W-:Y:S01]  /*2410*/  FFMA.FTZ R150, R77.reuse, R150, R114 ;  /* 0x000000964d967223 */ /* 0x040fe20000010072 */
[----:B------:R-:W-:Y:S01]  /*2420*/  BSSY.RECONVERGENT B0, `(.L_x_9124) ;  /* 0x00000a6000007945 */ /* 0x000fe20003800200 */
[----:B------:R-:W-:-:S02]  /*2430*/  FFMA.FTZ R156, R77, R156, R136 ;  /* 0x0000009c4d9c7223 */ /* 0x000fc40000010088 */
[----:B------:R-:W-:Y:S02]  /*2440*/  FFMA.FTZ R150, R138, R150, R113 ;  /* 0x000000968a967223 */ /* 0x000fe40000010071 */
[----:B------:R-:W-:Y:S02]  /*2450*/  FFMA.FTZ R156, R2, R156, R11 ;  /* 0x0000009c029c7223 */ /* 0x000fe4000001000b */
[----:B------:R-:W-:Y:S01]  /*2460*/  FFMA.FTZ R152, R137, R150, R112 ;  /* 0x0000009689987223 */ /* 0x000fe20000010070 */
[----:B------:R-:W-:Y:S01]  /*2470*/  FMUL.FTZ R150, R141, R76 ;  /* 0x0000004c8d967220 */ /* 0x000fe20000410000 */
[C---:B------:R-:W-:Y:S02]  /*2480*/  FFMA.FTZ R156, R27.reuse, R156, R134 ;  /* 0x0000009c1b9c7223 */ /* 0x040fe40000010086 */
[----:B0-----:R-:W-:Y:S01]  /*2490*/  FFMA.FTZ R4, R146, R152, R111 ;  /* 0x0000009892047223 */ /* 0x001fe2000001006f */
[----:B------:R-:W-:Y:S01]  /*24a0*/  FMUL.FTZ R152, R138, R151 ;  /* 0x000000978a987220 */ /* 0x000fe20000410000 */
[----:B------:R-:W-:Y:S01]  /*24b0*/  FMUL.FTZ R151, R27, R150 ;  /* 0x000000961b977220 */ /* 0x000fe20000410000 */
[----:B------:R-:W-:-:S02]  /*24c0*/  FFMA.FTZ R156, R76, R156, R9 ;  /* 0x0000009c4c9c7223 */ /* 0x000fc40000010009 */
[----:B------:R-:W0:Y:S01]  /*24d0*/  SHFL.UP PT, R5, R4, 0x1, RZ ;  /* 0x0420000004057989 */ /* 0x000e2200000e00ff */
[C---:B------:R-:W-:Y:S01]  /*24e0*/  FMUL.FTZ R153, R77.reuse, R152 ;  /* 0x000000984d997220 */ /* 0x040fe20000410000 */
[C---:B------:R-:W-:Y:S02]  /*24f0*/  FMUL.FTZ R150, R2.reuse, R151 ;  /* 0x0000009702967220 */ /* 0x040fe40000410000 */
[----:B------:R-:W2:Y:S01]  /*2500*/  SHFL.DOWN PT, R157, R156, 0x1, 0x1f ;  /* 0x08201f009c9d7f89 */ /* 0x000ea200000e0000 */
[----:B------:R-:W-:Y:S01]  /*2510*/  FMUL.FTZ R152, R2, R153 ;  /* 0x0000009902987220 */ /* 0x000fe20000410000 */
[----:B------:R-:W-:-:S03]  /*2520*/  FMUL.FTZ R151, R77, R150 ;  /* 0x000000964d977220 */ /* 0x000fc60000410000 */
[----:B------:R-:W-:Y:S01]  /*2530*/  FMUL.FTZ R153, R27, R152 ;  /* 0x000000981b997220 */ /* 0x000fe20000410000 */
[----:B------:R-:W-:-:S03]  /*2540*/  FMUL.FTZ R152, R138, R151 ;  /* 0x000000978a987220 */ /* 0x000fc60000410000 */
[----:B------:R-:W-:Y:S01]  /*2550*/  FMUL.FTZ R150, R76, R153 ;  /* 0x000000994c967220 */ /* 0x000fe20000410000 */
[----:B------:R-:W-:Y:S01]  /*2560*/  FMUL.FTZ R151, R137, R152 ;  /* 0x0000009889977220 */ /* 0x000fe20000410000 */
[----:B------:R-:W-:-:S03]  /*2570*/  MOV R153, R156 ;  /* 0x0000009c00997202 */ /* 0x000fc60000000f00 */
[----:B------:R-:W4:Y:S01]  /*2580*/  SHFL.DOWN PT, R155, R150, 0x1, 0x1f ;  /* 0x08201f00969b7f89 */ /* 0x000f2200000e0000 */
[----:B------:R-:W-:-:S04]  /*2590*/  FMUL.FTZ R151, R146, R151 ;  /* 0x0000009792977220 */ /* 0x000fc80000410000 */
[----:B0-----:R-:W-:Y:S01]  /*25a0*/  FFMA.FTZ R5, R151, R5, R4 ;  /* 0x0000000597057223 */ /* 0x001fe20000010004 */
[----:B------:R-:W0:Y:S01]  /*25b0*/  SHFL.UP PT, R152, R151, 0x1, RZ ;  /* 0x0420000097987989 */ /* 0x000e2200000e00ff */
[----:B--2---:R-:W-:-:S03]  /*25c0*/  @P3 FFMA.FTZ R153, R150, R157, R153 ;  /* 0x0000009d96993223 */ /* 0x004fc60000010099 */
[----:B------:R-:W-:Y:S02]  /*25d0*/  FSEL R4, R4, R5, !P1 ;  /* 0x0000000504047208 */ /* 0x000fe40004800000 */
[----:B------:R-:W-:Y:S04]  /*25e0*/  SHFL.DOWN PT, R156, R153, 0x2, 0x1f ;  /* 0x08401f00999c7f89 */ /* 0x000fe800000e0000 */
[----:B------:R-:W2:Y:S01]  /*25f0*/  SHFL.UP PT, R5, R4, 0x2, RZ ;  /* 0x0440000004057989 */ /* 0x000ea200000e00ff */
[----:B----4-:R-:W-:-:S05]  /*2600*/  @P3 FMUL.FTZ R154, R155, R150 ;  /* 0x000000969b9a3220 */ /* 0x010fca0000410000 */
[----:B------:R-:W-:Y:S01]  /*2610*/  @P3 MOV R150, R154 ;  /* 0x0000009a00963202 */ /* 0x000fe20000000f00 */
[----:B0-----:R-:W-:Y:S01]  /*2620*/  @P1 FMUL.FTZ R151, R151, R152 ;  /* 0x0000009897971220 */ /* 0x001fe20000410000 */
[----:B------:R-:W-:-:S03]  /*2630*/  ISETP.GE.AND P1, PT, R75, 0x2, PT ;  /* 0x000000024b00780c */ /* 0x000fc60003f26270 */
[----:B------:R-:W0:Y:S01]  /*2640*/  SHFL.DOWN PT, R155, R150, 0x2, 0x1f ;  /* 0x08401f00969b7f89 */ /* 0x000e2200000e0000 */
[----:B------:R-:W-:-:S03]  /*2650*/  ISETP.GT.U32.AND P3, PT, R78, 0x1d, PT ;  /* 0x0000001d4e00780c */ /* 0x000fc60003f64070 */
[----:B------:R-:W4:Y:S01]  /*2660*/  SHFL.UP PT, R152, R151, 0x2, RZ ;  /* 0x0440000097987989 */ /* 0x000f2200000e00ff */
[----:B--2---:R-:W-:-:S05]  /*2670*/  FFMA.FTZ R5, R151, R5, R4 ;  /* 0x0000000597057223 */ /* 0x004fca0000010004 */
[----:B------:R-:W-:-:S04]  /*2680*/  FSEL R4, R4, R5, !P1 ;  /* 0x0000000504047208 */ /* 0x000fc80004800000 */
[C---:B------:R-:W-:Y:S01]  /*2690*/  @!P3 FFMA.FTZ R153, R150.reuse, R156, R153 ;  /* 0x0000009c9699b223 */ /* 0x040fe20000010099 */
[----:B------:R-:W2:Y:S04]  /*26a0*/  SHFL.UP PT, R5, R4, 0x4, RZ ;  /* 0x0480000004057989 */ /* 0x000ea800000e00ff */
[----:B------:R-:W5:Y:S01]  /*26b0*/  SHFL.DOWN PT, R156, R153, 0x4, 0x1f ;  /* 0x08801f00999c7f89 */ /* 0x000f6200000e0000 */
[----:B0-----:R-:W-:Y:S01]  /*26c0*/  @!P3 FMUL.FTZ R154, R150, R155 ;  /* 0x0000009b969ab220 */ /* 0x001fe20000410000 */
[----:B----4-:R-:W-:-:S04]  /*26d0*/  @P1 FMUL.FTZ R151, R151, R152 ;  /* 0x0000009897971220 */ /* 0x010fc80000410000 */
[----:B------:R-:W-:Y:S02]  /*26e0*/  @!P3 MOV R150, R154 ;  /* 0x0000009a0096b202 */ /* 0x000fe40000000f00 */
[----:B------:R-:W-:Y:S01]  /*26f0*/  ISETP.GE.AND P1, PT, R75, 0x4, PT ;  /* 0x000000044b00780c */ /* 0x000fe20003f26270 */
[----:B------:R-:W0:Y:S01]  /*2700*/  SHFL.UP PT, R152, R151, 0x4, RZ ;  /* 0x0480000097987989 */ /* 0x000e2200000e00ff */
[----:B------:R-:W-:-:S03]  /*2710*/  ISETP.GT.U32.AND P3, PT, R78, 0x1b, PT ;  /* 0x0000001b4e00780c */ /* 0x000fc60003f64070 */
[----:B------:R-:W4:Y:S01]  /*2720*/  SHFL.DOWN PT, R155, R150, 0x4, 0x1f ;  /* 0x08801f00969b7f89 */ /* 0x000f2200000e0000 */
[----:B--2---:R-:W-:-:S09]  /*2730*/  FFMA.FTZ R5, R151, R5, R4 ;  /* 0x0000000597057223 */ /* 0x004fd20000010004 */
[----:B-----5:R-:W-:Y:S01]  /*2740*/  @!P3 FFMA.FTZ R153, R150, R156, R153 ;  /* 0x0000009c9699b223 */ /* 0x020fe20000010099 */
[----:B------:R-:W-:-:S04]  /*2750*/  FSEL R154, R4, R5, !P1 ;  /* 0x00000005049a7208 */ /* 0x000fc80004800000 */
[----:B------:R-:W2:Y:S04]  /*2760*/  SHFL.DOWN PT, R158, R153, 0x8, 0x1f ;  /* 0x09001f00999e7f89 */ /* 0x000ea800000e0000 */
[----:B------:R-:W5:Y:S01]  /*2770*/  SHFL.UP PT, R5, R154, 0x8, RZ ;  /* 0x050000009a057989 */ /* 0x000f6200000e00ff */
[----:B0-----:R-:W-:Y:S01]  /*2780*/  @P1 FMUL.FTZ R151, R151, R152 ;  /* 0x0000009897971220 */ /* 0x001fe20000410000 */
[----:B------:R-:W-:Y:S01]  /*2790*/  ISETP.GE.AND P1, PT, R56, UR10, PT ;  /* 0x0000000a38007c0c */ /* 0x000fe2000bf26270 */
[----:B----4-:R-:W-:-:S03]  /*27a0*/  @!P3 FMUL.FTZ R152, R150, R155 ;  /* 0x0000009b9698b220 */ /* 0x010fc60000410000 */
[----:B------:R-:W0:Y:S01]  /*27b0*/  SHFL.UP PT, R4, R151, 0x8, RZ ;  /* 0x0500000097047989 */ /* 0x000e2200000e00ff */
[----:B------:R-:W-:Y:S02]  /*27c0*/  ISETP.NE.OR P1, PT, R34, RZ, P1 ;  /* 0x000000ff2200720c */ /* 0x000fe40000f25670 */
[----:B------:R-:W-:Y:S02]  /*27d0*/  @!P3 MOV R150, R152 ;  /* 0x000000980096b202 */ /* 0x000fe40000000f00 */
[----:B------:R-:W-:-:S03]  /*27e0*/  ISETP.GE.AND P3, PT, R75, 0x8, PT ;  /* 0x000000084b00780c */ /* 0x000fc60003f66270 */
[----:B------:R-:W4:Y:S01]  /*27f0*/  SHFL.DOWN PT, R157, R150, 0x8, 0x1f ;  /* 0x09001f00969d7f89 */ /* 0x000f2200000e0000 */
[----:B--2---:R-:W-:Y:S01]  /*2800*/  @!P4 FFMA.FTZ R153, R150, R158, R153 ;  /* 0x0000009e9699c223 */ /* 0x004fe20000010099 */
[----:B-----5:R-:W-:-:S05]  /*2810*/  FFMA.FTZ R5, R151, R5, R154 ;  /* 0x0000000597057223 */ /* 0x020fca000001009a */
[----:B------:R-:W-:-:S03]  /*2820*/  FSEL R154, R154, R5, !P3 ;  /* 0x000000059a9a7208 */ /* 0x000fc60005800000 */
[----:B0-----:R-:W-:Y:S01]  /*2830*/  @P3 FMUL.FTZ R151, R151, R4 ;  /* 0x0000000497973220 */ /* 0x001fe20000410000 */
[----:B------:R-:W-:Y:S01]  /*2840*/  HFMA2 R4, -RZ, RZ, 1.875, 0 ;  /* 0x3f800000ff047431 */ /* 0x000fe200000001ff */
[----:B------:R-:W-:Y:S01]  /*2850*/  MOV R5, RZ ;  /* 0x000000ff00057202 */ /* 0x000fe20000000f00 */
[----:B------:R-:W0:Y:S04]  /*2860*/  SHFL.UP PT, R155, R154, 0x10, RZ ;  /* 0x060000009a9b7989 */ /* 0x000e2800000e00ff */
[----:B------:R-:W2:Y:S01]  /*2870*/  SHFL.UP PT, R152, R151, 0x10, RZ ;  /* 0x0600000097987989 */ /* 0x000ea200000e00ff */
[----:B----4-:R-:W-:-:S03]  /*2880*/  @!P4 FMUL.FTZ R156, R150, R157 ;  /* 0x0000009d969cc220 */ /* 0x010fc60000410000 */
[----:B------:R-:W-:Y:S01]  /*2890*/  @!P1 LDS.64 R4, [UR6+0x10f8] ;  /* 0x0010f806ff049984 */ /* 0x000fe20008000a00 */
[----:B------:R-:W-:Y:S02]  /*28a0*/  ISETP.GE.AND P1, PT, R75, 0x10, PT ;  /* 0x000000104b00780c */ /* 0x000fe40003f26270 */
[----:B------:R-:W-:Y:S02]  /*28b0*/  @!P4 MOV R150, R156 ;  /* 0x0000009c0096c202 */ /* 0x000fe40000000f00 */
[----:B------:R-:W-:Y:S04]  /*28c0*/  SHFL.DOWN PT, R156, R153, 0x10, 0x1f ;  /* 0x0a001f00999c7f89 */ /* 0x000fe800000e0000 */
[----:B------:R-:W4:Y:S01]  /*28d0*/  SHFL.DOWN PT, R157, R150, 0x10, 0x1f ;  /* 0x0a001f00969d7f89 */ /* 0x000f2200000e0000 */
[----:B0-----:R-:W-:-:S04]  /*28e0*/  FFMA.FTZ R155, R151, R155, R154 ;  /* 0x0000009b979b7223 */ /* 0x001fc8000001009a */
[----:B--2---:R-:W-:Y:S01]  /*28f0*/  @P1 FMUL.FTZ R151, R151, R152 ;  /* 0x0000009897971220 */ /* 0x004fe20000410000 */
[----:B------:R-:W-:Y:S02]  /*2900*/  FSEL R155, R154, R155, !P1 ;  /* 0x0000009b9a9b7208 */ /* 0x000fe40004800000 */
[----:B------:R-:W-:-:S03]  /*2910*/  ISETP.GT.U32.AND P1, PT, R78, 0xf, PT ;  /* 0x0000000f4e00780c */ /* 0x000fc60003f24070 */
[----:B------:R-:W-:Y:S04]  /*2920*/  SHFL.UP PT, R151, R151, 0x1, RZ ;  /* 0x0420000097977989 */ /* 0x000fe800000e00ff */
[----:B------:R-:W-:Y:S06]  /*2930*/  SHFL.UP PT, R154, R155, 0x1, RZ ;  /* 0x042000009b9a7989 */ /* 0x000fec00000e00ff */
[C---:B----4-:R-:W-:Y:S01]  /*2940*/  @!P1 FMUL.FTZ R152, R150.reuse, R157 ;  /* 0x0000009d96989220 */ /* 0x050fe20000410000 */
[----:B------:R-:W-:-:S04]  /*2950*/  @!P1 FFMA.FTZ R153, R150, R156, R153 ;  /* 0x0000009c96999223 */ /* 0x000fc80000010099 */
[----:B------:R-:W-:Y:S01]  /*2960*/  @!P1 MOV R150, R152 ;  /* 0x0000009800969202 */ /* 0x000fe20000000f00 */
[----:B------:R-:W-:Y:S01]  /*2970*/  SHFL.DOWN PT, R158, R153, 0x1, 0x1f ;  /* 0x08201f00999e7f89 */ /* 0x000fe200000e0000 */
[----:B------:R-:W-:-:S03]  /*2980*/  ISETP.NE.AND P1, PT, R34, RZ, PT ;  /* 0x000000ff2200720c */ /* 0x000fc60003f25270 */
[----:B------:R-:W-:Y:S04]  /*2990*/  SHFL.IDX PT, R152, R5, RZ, 0x1f ;  /* 0x00001fff05987589 */ /* 0x000fe800000e0000 */
[----:B------:R-:W-:Y:S04]  /*29a0*/  SHFL.DOWN PT, R159, R150, 0x1, 0x1f ;  /* 0x08201f00969f7f89 */ /* 0x000fe800000e0000 */
[----:B------:R-:W-:Y:S04]  /*29b0*/  SHFL.IDX PT, R157, R153, RZ, 0x1f ;  /* 0x00001fff999d7589 */ /* 0x000fe800000e0000 */
[----:B------:R-:W0:Y:S02]  /*29c0*/  SHFL.IDX PT, R156, R150, RZ, 0x1f ;  /* 0x00001fff969c7589 */ /* 0x000e2400000e0000 */
[C---:B0-----:R-:W-:Y:S01]  /*29d0*/  FFMA.FTZ R5, R156.reuse, R5, R157 ;  /* 0x000000059c057223 */ /* 0x041fe2000001009d */
[----:B------:R-:W-:-:S05]  /*29e0*/  FMUL.FTZ R4, R156, R4 ;  /* 0x000000049c047220 */ /* 0x000fca0000410000 */
[----:B------:R-:W-:Y:S04]  /*29f0*/  @!P1 STS.64 [UR6+0x10f8], R4 ;  /* 0x0010f804ff009988 */ /* 0x000fe80008000a06 */
[----:B---3--:R-:W0:Y:S02]  /*2a00*/  SHFL.IDX PT, R149, R149, RZ, 0x1f ;  /* 0x00001fff95957589 */ /* 0x008e2400000e0000 */
[----:B0-----:R-:W-:Y:S01]  /*2a10*/  @P2 FFMA.FTZ R149, R151, R149, R154 ;  /* 0x0000009597952223 */ /* 0x001fe2000001009a */
[----:B------:R-:W-:-:S03]  /*2a20*/  ISETP.NE.AND P2, PT, R34, 0x1f, PT ;  /* 0x0000001f2200780c */ /* 0x000fc60003f45270 */
[----:B------:R-:W-:-:S04]  /*2a30*/  FFMA.FTZ R141, R141, R149, R118 ;  /* 0x000000958d8d7223 */ /* 0x000fc80000010076 */
[-C--:B------:R-:W-:Y:S01]  /*2a40*/  FMUL.FTZ R149, R148, R141.reuse ;  /* 0x0000008d94957220 */ /* 0x080fe20000410000 */
[----:B------:R-:W-:-:S03]  /*2a50*/  FFMA.FTZ R148, R76, R141, R117 ;  /* 0x0000008d4c947223 */ /* 0x000fc60000010075 */
[----:B------:R-:W-:Y:S01]  /*2a60*/  FFMA.FTZ R154, R0, R149, RZ ;  /* 0x00000095009a7223 */ /* 0x000fe200000100ff */
[-C--:B------:R-:W-:Y:S01]  /*2a70*/  FMUL.FTZ R151, R143, R148.reuse ;  /* 0x000000948f977220 */ /* 0x080fe20000410000 */
[----:B------:R-:W-:Y:S01]  /*2a80*/  FFMA.FTZ R143, R27, R148, R116 ;  /* 0x000000941b8f7223 */ /* 0x000fe20000010074 */
[----:B------:R-:W-:Y:S01]  /*2a90*/  @P2 FFMA.FTZ R152, R159, R152, R158 ;  /* 0x000000989f982223 */ /* 0x000fe2000001009e */
[----:B------:R-:W-:Y:S01]  /*2aa0*/  FMUL.FTZ R149, R131, R141 ;  /* 0x0000008d83957220 */ /* 0x000fe20000410000 */
[----:B------:R-:W-:Y:S01]  /*2ab0*/  FFMA.FTZ R151, R103, R151, R154 ;  /* 0x0000009767977223 */ /* 0x000fe2000001009a */
[----:B------:R-:W-:Y:S01]  /*2ac0*/  FFMA.FTZ R150, R2, R143, R115 ;  /* 0x0000008f02967223 */ /* 0x000fe20000010073 */
[----:B------:R-:W-:Y:S01]  /*2ad0*/  FFMA.FTZ R145, R152, R147, R145 ;  /* 0x0000009398917223 */ /* 0x000fe20000010091 */
[----:B------:R-:W-:Y:S01]  /*2ae0*/  FMUL.FTZ R153, R0, R149 ;  /* 0x0000009500997220 */ /* 0x000fe20000410000 */
[----:B------:R-:W-:Y:S01]  /*2af0*/  FMUL.FTZ R152, R131, R148 ;  /* 0x0000009483987220 */ /* 0x000fe20000410000 */
[----:B------:R-:W-:Y:S01]  /*2b00*/  FFMA.FTZ R147, R77, R150, R114 ;  /* 0x000000964d937223 */ /* 0x000fe20000010072 */
[-C--:B------:R-:W-:Y:S01]  /*2b10*/  FMUL.FTZ R149, R131, R143.reuse ;  /* 0x0000008f83957220 */ /* 0x080fe20000410000 */
[----:B------:R-:W-:Y:S01]  /*2b20*/  FMUL.FTZ R142, R142, R143 ;  /* 0x0000008f8e8e7220 */ /* 0x000fe20000410000 */
[----:B------:R-:W-:Y:S01]  /*2b30*/  FMUL.FTZ R155, R103, R152 ;  /* 0x00000098679b7220 */ /* 0x000fe20000410000 */
[----:B------:R-:W-:Y:S01]  /*2b40*/  FFMA.FTZ R154, R138, R147, R113 ;  /* 0x000000938a9a7223 */ /* 0x000fe20000010071 */
[----:B------:R-:W-:Y:S01]  /*2b50*/  FMUL.FTZ R157, R104, R149 ;  /* 0x00000095689d7220 */ /* 0x000fe20000410000 */
[C---:B------:R-:W-:Y:S01]  /*2b60*/  FMUL.FTZ R152, R131.reuse, R150 ;  /* 0x0000009683987220 */ /* 0x040fe20000410000 */
[----:B------:R-:W-:Y:S01]  /*2b70*/  FMUL.FTZ R161, R131, R147 ;  /* 0x0000009383a17220 */ /* 0x000fe20000410000 */
[-C--:B------:R-:W-:Y:S01]  /*2b80*/  FFMA.FTZ R149, R137, R154.reuse, R112 ;  /* 0x0000009a89957223 */ /* 0x080fe20000010070 */
[----:B------:R-:W-:Y:S01]  /*2b90*/  FMUL.FTZ R4, R131, R154 ;  /* 0x0000009a83047220 */ /* 0x000fe20000410000 */
[----:B------:R-:W-:Y:S01]  /*2ba0*/  FMUL.FTZ R159, R101, R152 ;  /* 0x00000098659f7220 */ /* 0x000fe20000410000 */
[----:B------:R0:W-:Y:S01]  /*2bb0*/  STS [R62+0x220], R153 ;  /* 0x000220993e007388 */ /* 0x0001e20000000800 */
[-C--:B------:R-:W-:Y:S01]  /*2bc0*/  FFMA.FTZ R152, R146, R149.reuse, R111 ;  /* 0x0000009592987223 */ /* 0x080fe2000001006f */
[C---:B------:R-:W-:Y:S01]  /*2bd0*/  FMUL.FTZ R5, R131.reuse, R149 ;  /* 0x0000009583057220 */ /* 0x040fe20000410000 */
[----:B------:R-:W-:Y:S01]  /*2be0*/  FMUL.FTZ R161, R102, R161 ;  /* 0x000000a166a17220 */ /* 0x000fe20000410000 */
[----:B------:R2:W-:Y:S01]  /*2bf0*/  STS [R64+0x4], R155 ;  /* 0x0000049b40007388 */ /* 0x0005e20000000800 */
[----:B------:R-:W-:Y:S01]  /*2c00*/  FMUL.FTZ R131, R131, R152 ;  /* 0x0000009883837220 */ /* 0x000fe20000410000 */
[----:B------:R-:W-:Y:S01]  /*2c10*/  FFMA.FTZ R142, R104, R142, R151 ;  /* 0x0000008e688e7223 */ /* 0x000fe20000010097 */
[----:B------:R-:W-:Y:S01]  /*2c20*/  FMUL.FTZ R144, R144, R150 ;  /* 0x0000009690907220 */ /* 0x000fe20000410000 */
[----:B------:R3:W-:Y:S01]  /*2c30*/  STS [R64+0x8], R157 ;  /* 0x0000089d40007388 */ /* 0x0007e20000000800 */
[----:B------:R-:W-:Y:S01]  /*2c40*/  FFMA.FTZ R146, R146, R145, R139 ;  /* 0x0000009192927223 */ /* 0x000fe2000001008b */
[----:B0-----:R-:W-:Y:S01]  /*2c50*/  FMUL.FTZ R153, R99, R4 ;  /* 0x0000000463997220 */ /* 0x001fe20000410000 */
[----:B------:R-:W-:Y:S01]  /*2c60*/  FMUL.FTZ R140, R140, R147 ;  /* 0x000000938c8c7220 */ /* 0x000fe20000410000 */
[----:B------:R0:W-:Y:S01]  /*2c70*/  STS [R64+0xc], R159 ;  /* 0x00000c9f40007388 */ /* 0x0001e20000000800 */
[----:B------:R-:W-:Y:S01]  /*2c80*/  FFMA.FTZ R137, R137, R146, R7 ;  /* 0x0000009289897223 */ /* 0x000fe20000010007 */
[----:B--2---:R-:W-:Y:S01]  /*2c90*/  FMUL.FTZ R155, R100, R5 ;  /* 0x00000005649b7220 */ /* 0x004fe20000410000 */
[----:B------:R-:W-:Y:S01]  /*2ca0*/  FFMA.FTZ R5, R101, R144, R142 ;  /* 0x0000009065057223 */ /* 0x000fe2000001008e */
[----:B------:R0:W-:Y:S01]  /*2cb0*/  STS [R64+0x10], R161 ;  /* 0x000010a140007388 */ /* 0x0001e20000000800 */
[----:B------:R-:W-:Y:S01]  /*2cc0*/  FMUL.FTZ R4, R6, R154 ;  /* 0x0000009a06047220 */ /* 0x000fe20000410000 */
[----:B---3--:R-:W-:Y:S01]  /*2cd0*/  FMUL.FTZ R157, R98, R131 ;  /* 0x00000083629d7220 */ /* 0x008fe20000410000 */
[----:B------:R-:W-:Y:S01]  /*2ce0*/  FFMA.FTZ R140, R102, R140, R5 ;  /* 0x0000008c668c7223 */ /* 0x000fe20000010005 */
[----:B------:R0:W-:Y:S01]  /*2cf0*/  STS [R64+0x14], R153 ;  /* 0x0000149940007388 */ /* 0x0001e20000000800 */
[----:B------:R-:W-:-:S04]  /*2d00*/  IMAD.WIDE.U32 R6, R20, UR4, R22 ;  /* 0x0000000414067c25 */ /* 0x000fc8000f8e0016 */
[----:B------:R-:W-:Y:S01]  /*2d10*/  FFMA.FTZ R135, R138, R137, R135 ;  /* 0x000000898a877223 */ /* 0x000fe20000010087 */
[----:B------:R-:W-:Y:S01]  /*2d20*/  FFMA.FTZ R139, R99, R4, R140 ;  /* 0x00000004638b7223 */ /* 0x000fe2000001008c */
[----:B------:R0:W-:Y:S01]  /*2d30*/  STS [R64+0x18], R155 ;  /* 0x0000189b40007388 */ /* 0x0001e20000000800 */
[----:B------:R-:W-:Y:S01]  /*2d40*/  IMAD R5, R21, UR4, R7 ;  /* 0x0000000415057c24 */ /* 0x000fe2000f8e0207 */
[----:B------:R-:W-:Y:S01]  /*2d50*/  LEA R4, P2, R6, UR8, 0x2 ;  /* 0x0000000806047c11 */ /* 0x000fe2000f8410ff */
[----:B------:R-:W-:Y:S01]  /*2d60*/  FFMA.FTZ R77, R77, R135, R136 ;  /* 0x000000874d4d7223 */ /* 0x000fe20000010088 */
[----:B------:R0:W-:Y:S01]  /*2d70*/  STS [R64+0x1c], R157 ;  /* 0x00001c9d40007388 */ /* 0x0001e20000000800 */
[----:B------:R-:W-:Y:S01]  /*2d80*/  IADD3 R136, PT, PT, -R132, UR7, RZ ;  /* 0x0000000784887c10 */ /* 0x000fe2000fffe1ff */
[----:B------:R-:W-:Y:S01]  /*2d90*/  FMUL.FTZ R8, R8, R149 ;  /* 0x0000009508087220 */ /* 0x000fe20000410000 */
[----:B------:R-:W-:Y:S01]  /*2da0*/  LEA.HI.X R5, R6, UR9, R5, 0x2, P2 ;  /* 0x0000000906057c11 */ /* 0x000fe200090f1405 */
[----:B------:R-:W-:Y:S01]  /*2db0*/  BAR.SYNC.DEFER_BLOCKING 0x0 ;  /* 0x0000000000007b1d */ /* 0x000fe20000010000 */
[----:B------:R-:W-:Y:S01]  /*2dc0*/  ISETP.GE.AND P2, PT, R136, 0x1, PT ;  /* 0x000000018800780c */ /* 0x000fe20003f46270 */
[----:B------:R-:W-:Y:S01]  /*2dd0*/  FFMA.FTZ R11, R2, R77, R11 ;  /* 0x0000004d020b7223 */ /* 0x000fe2000001000b */
[----:B------:R-:W-:Y:S01]  /*2de0*/  FFMA.FTZ R139, R100, R8, R139 ;  /* 0x00000008648b7223 */ /* 0x000fe2000001008b */
[----:B------:R-:W-:Y:S01]  /*2df0*/  FMUL.FTZ R6, R10, R152 ;  /* 0x000000980a067220 */ /* 0x000fe20000410000 */
[----:B------:R-:W-:Y:S01]  /*2e00*/  ISETP.GE.AND P3, PT, R136, 0x21, PT ;  /* 0x000000218800780c */ /* 0x000fe20003f66270 */
[----:B------:R-:W-:-:S02]  /*2e10*/  FFMA.FTZ R27, R27, R11, R134 ;  /* 0x0000000b1b1b7223 */ /* 0x000fc40000010086 */
[----:B------:R-:W-:Y:S02]  /*2e20*/  FFMA.FTZ R6, R98, R6, R139 ;  /* 0x0000000662067223 */ /* 0x000fe4000001008b */
[----:B------:R-:W-:Y:S01]  /*2e30*/  FFMA.FTZ R9, R76, R27, R9 ;  /* 0x0000001b4c097223 */ /* 0x000fe20000010009 */
[----:B------:R0:W2:Y:S03]  /*2e40*/  LDS R131, [R65+0x2a0] ;  /* 0x0002a00041837984 */ /* 0x0000a60000000800 */
[----:B------:R-:W-:Y:S05]  /*2e50*/  @!P2 BRA `(.L_x_9125) ;  /* 0x000000000008a947 */ /* 0x000fea0003800000 */
[----:B------:R-:W3:Y:S04]  /*2e60*/  LDS R7, [R60+0x220] ;  /* 0x000220003c077984 */ /* 0x000ee80000000800 */
[----:B---3--:R3:W-:Y:S02]  /*2e70*/  REDG.E.ADD.F32.FTZ.RN.STRONG.GPU desc[UR16][R4.64], R7 ;  /* 0x00000007040079a6 */ /* 0x0087e4000c12f310 */
.L_x_9125:
[----:B------:R-:W-:Y:S05]  /*2e80*/  BSYNC.RECONVERGENT B0 ;  /* 0x0000000000007941 */ /* 0x000fea0003800200 */
.L_x_9124:
[----:B------:R-:W-:Y:S04]  /*2e90*/  BSSY.RECONVERGENT B0, `(.L_x_9126) ;  /* 0x0000003000007945 */ /* 0x000fe80003800200 */
[----:B------:R-:W-:Y:S05]  /*2ea0*/  @!P3 BRA `(.L_x_9127) ;  /* 0x000000000004b947 */ /* 0x000fea0003800000 */
[----:B--2---:R4:W-:Y:S02]  /*2eb0*/  REDG.E.ADD.F32.FTZ.RN.STRONG.GPU desc[UR16][R4.64+0x80], R131 ;  /* 0x00008083040079a6 */ /* 0x0049e4000c12f310 */
.L_x_9127:
[----:B------:R-:W-:Y:S05]  /*2ec0*/  BSYNC.RECONVERGENT B0 ;  /* 0x0000000000007941 */ /* 0x000fea0003800200 */
.L_x_9126:
[----:B------:R0:W0:Y:S01]  /*2ed0*/  LDS R139, [R66+0x320] ;  /* 0x00032000428b7984 */ /* 0x0000220000000800 */
[----:B------:R-:W-:Y:S01]  /*2ee0*/  ISETP.GE.AND P6, PT, R136, 0x41, PT ;  /* 0x000000418800780c */ /* 0x000fe20003fc6270 */
[----:B------:R-:W-:Y:S01]  /*2ef0*/  FADD.FTZ R141, -R118, R141 ;  /* 0x0000008d768d7221 */ /* 0x000fe20000010100 */
[----:B------:R-:W-:Y:S01]  /*2f00*/  FMUL.FTZ R2, R129, R9 ;  /* 0x0000000981027220 */ /* 0x000fe20000410000 */
[----:B------:R-:W-:Y:S01]  /*2f10*/  FADD.FTZ R148, -R117, R148 ;  /* 0x0000009475947221 */ /* 0x000fe20000010100 */
[----:B---3--:R-:W-:Y:S01]  /*2f20*/  FMUL.FTZ R7, R127, R27 ;  /* 0x0000001b7f077220 */ /* 0x008fe20000410000 */
[----:B------:R-:W-:Y:S01]  /*2f30*/  ISETP.GE.AND P2, PT, R136, 0x61, PT ;  /* 0x000000618800780c */ /* 0x000fe20003f46270 */
[----:B------:R-:W-:Y:S01]  /*2f40*/  FFMA.FTZ R10, R2, R141, RZ ;  /* 0x0000008d020a7223 */ /* 0x000fe200000100ff */
[----:B------:R-:W-:Y:S01]  /*2f50*/  FADD.FTZ R143, -R116, R143 ;  /* 0x0000008f748f7221 */ /* 0x000fe20000010100 */
[----:B------:R-:W-:Y:S01]  /*2f60*/  FMUL.FTZ R8, R128, R11 ;  /* 0x0000000b80087220 */ /* 0x000fe20000410000 */
[----:B------:R-:W-:Y:S01]  /*2f70*/  BSSY.RECONVERGENT B0, `(.L_x_9128) ;  /* 0x000000c000007945 */ /* 0x000fe20003800200 */
[----:B--2-4-:R-:W-:Y:S01]  /*2f80*/  FFMA.FTZ R131, R7, R148, R10 ;  /* 0x0000009407837223 */ /* 0x014fe2000001000a */
[----:B------:R-:W-:Y:S01]  /*2f90*/  P2R R76, PR, RZ, 0x4 ;  /* 0x00000004ff4c7803 */ /* 0x000fe20000000000 */
[----:B------:R-:W-:Y:S01]  /*2fa0*/  FADD.FTZ R150, -R115, R150 ;  /* 0x0000009673967221 */ /* 0x000fe20000010100 */
[C---:B------:R-:W-:Y:S01]  /*2fb0*/  ISETP.GE.AND P2, PT, R136.reuse, 0x81, PT ;  /* 0x000000818800780c */ /* 0x040fe20003f46270 */
[----:B------:R-:W-:Y:S01]  /*2fc0*/  FMUL.FTZ R10, R125, R77 ;  /* 0x0000004d7d0a7220 */ /* 0x000fe20000410000 */
[----:B------:R-:W-:Y:S01]  /*2fd0*/  ISETP.GE.AND P3, PT, R136, 0xa1, PT ;  /* 0x000000a18800780c */ /* 0x000fe20003f66270 */
[----:B------:R-:W-:Y:S01]  /*2fe0*/  FFMA.FTZ R131, R8, R143, R131 ;  /* 0x0000008f08837223 */ /* 0x000fe20000010083 */
[----:B------:R-:W-:-:S02]  /*2ff0*/  ISETP.GE.AND P4, PT, R136, 0xc1, PT ;  /* 0x000000c18800780c */ /* 0x000fc40003f86270 */
[----:B------:R-:W-:Y:S01]  /*3000*/  ISETP.GE.AND P5, PT, R136, 0xe1, PT ;  /* 0x000000e18800780c */ /* 0x000fe20003fa6270 */
[----:B------:R-:W-:-:S12]  /*3010*/  @!P6 BRA `(.L_x_9129) ;  /* 0x000000000004e947 */ /* 0x000fd80003800000 */
[----:B0-----:R2:W-:Y:S02]  /*3020*/  REDG.E.ADD.F32.FTZ.RN.STRONG.GPU desc[UR16][R4.64+0x100], R139 ;  /* 0x0001008b040079a6 */ /* 0x0015e4000c12f310 */
.L_x_9129:
[----:B------:R-:W-:Y:S05]  /*3030*/  BSYNC.RECONVERGENT B0 ;  /* 0x0000000000007941 */ /* 0x000fea0003800200 */
.L_x_9128:
[----:B0-2---:R0:W2:Y:S01]  /*3040*/  LDS R139, [R67+0x3a0] ;  /* 0x0003a000438b7984 */ /* 0x0050a20000000800 */
[----:B------:R-:W-:Y:S01]  /*3050*/  ISETP.NE.AND P6, PT, R76, RZ, PT ;  /* 0x000000ff4c00720c */ /* 0x000fe20003fc5270 */
[----:B------:R-:W-:Y:S01]  /*3060*/  BSSY.RECONVERGENT B0, `(.L_x_9130) ;  /* 0x0000006000007945 */ /* 0x000fe20003800200 */
[----:B------:R-:W-:Y:S01]  /*3070*/  FMUL.FTZ R76, R126, R135 ;  /* 0x000000877e4c7220 */ /* 0x000fe20000410000 */
[----:B------:R-:W-:Y:S01]  /*3080*/  FADD.FTZ R147, -R114, R147 ;  /* 0x0000009372937221 */ /* 0x000fe20000010100 */
[----:B------:R-:W-:-:S09]  /*3090*/  FFMA.FTZ R131, R10, R150, R131 ;  /* 0x000000960a837223 */ /* 0x000fd20000010083 */
[----:B0-----:R-:W-:Y:S05]  /*30a0*/  @!P6 BRA `(.L_x_9131) ;  /* 0x000000000004e947 */ /* 0x001fea0003800000 */
[----:B--2---:R0:W-:Y:S02]  /*30b0*/  REDG.E.ADD.F32.FTZ.RN.STRONG.GPU desc[UR16][R4.64+0x180], R139 ;  /* 0x0001808b040079a6 */ /* 0x0041e4000c12f310 */
.L_x_9131:
[----:B------:R-:W-:Y:S05]  /*30c0*/  BSYNC.RECONVERGENT B0 ;  /* 0x0000000000007941 */ /* 0x000fea0003800200 */
.L_x_9130:
[----:B0-2---:R0:W2:Y:S01]  /*30d0*/  LDS R139, [R68+0x420] ;  /* 0x00042000448b7984 */ /* 0x0050a20000000800 */
[----:B------:R-:W-:Y:S01]  /*30e0*/  BSSY.RECONVERGENT B0, `(.L_x_9132) ;  /* 0x0000006000007945 */ /* 0x000fe20003800200 */
[----:B------:R-:W-:Y:S01]  /*30f0*/  FMUL.FTZ R134, R123, R137 ;  /* 0x000000897b867220 */ /* 0x000fe20000410000 */
[----:B------:R-:W-:Y:S01]  /*3100*/  FADD.FTZ R154, -R113, R154 ;  /* 0x0000009a719a7221 */ /* 0x000fe20000010100 */
[----:B------:R-:W-:Y:S01]  /*3110*/  FFMA.FTZ R131, R76, R147, R131 ;  /* 0x000000934c837223 */ /* 0x000fe20000010083 */
[----:B------:R-:W-:Y:S06]  /*3120*/  @!P2 BRA `(.L_x_9133) ;  /* 0x000000000004a947 */ /* 0x000fec0003800000 */
[----:B--2---:R3:W-:Y:S02]  /*3130*/  REDG.E.ADD.F32.FTZ.RN.STRONG.GPU desc[UR16][R4.64+0x200], R139 ;  /* 0x0002008b040079a6 */ /* 0x0047e4000c12f310 */
.L_x_9133:
[----:B------:R-:W-:Y:S05]  /*3140*/  BSYNC.RECONVERGENT B0 ;  /* 0x0000000000007941 */ /* 0x000fea0003800200 */
.L_x_9132:
[----:B--23--:R2:W3:Y:S01]  /*3150*/  LDS R139, [R69+0x4a0] ;  /* 0x0004a000458b7984 */ /* 0x00c4e20000000800 */
[----:B------:R-:W-:Y:S01]  /*3160*/  BSSY.RECONVERGENT B0, `(.L_x_9134) ;  /* 0x0000006000007945 */ /* 0x000fe20003800200 */
[----:B------:R-:W-:Y:S01]  /*3170*/  FMUL.FTZ R136, R124, R146 ;  /* 0x000000927c887220 */ /* 0x000fe20000410000 */
[----:B------:R-:W-:Y:S01]  /*3180*/  FADD.FTZ R149, -R112, R149 ;  /* 0x0000009570957221 */ /* 0x000fe20000010100 */
[----:B------:R-:W-:Y:S01]  /*3190*/  FFMA.FTZ R131, R134, R154, R131 ;  /* 0x0000009a86837223 */ /* 0x000fe20000010083 */
[----:B------:R-:W-:Y:S06]  /*31a0*/  @!P3 BRA `(.L_x_9135) ;  /* 0x000000000004b947 */ /* 0x000fec0003800000 */
[----:B---3--:R4:W-:Y:S02]  /*31b0*/  REDG.E.ADD.F32.FTZ.RN.STRONG.GPU desc[UR16][R4.64+0x280], R139 ;  /* 0x0002808b040079a6 */ /* 0x0089e4000c12f310 */
.L_x_9135:
[----:B------:R-:W-:Y:S05]  /*31c0*/  BSYNC.RECONVERGENT B0 ;  /* 0x0000000000007941 */ /* 0x000fea0003800200 */
.L_x_9134:
[----:B---34-:R3:W4:Y:S01]  /*31d0*/  LDS R139, [R70+0x520] ;  /* 0x00052000468b7984 */ /* 0x0187220000000800 */
[----:B------:R-:W-:Y:S01]  /*31e0*/  BSSY.RECONVERGENT B0, `(.L_x_9136) ;  /* 0x0000006000007945 */ /* 0x000fe20003800200 */
[----:B------:R-:W-:Y:S01]  /*31f0*/  FMUL.FTZ R138, R122, R145 ;  /* 0x000000917a8a7220 */ /* 0x000fe20000410000 */
[----:B------:R-:W-:Y:S01]  /*3200*/  FADD.FTZ R152, -R111, R152 ;  /* 0x000000986f987221 */ /* 0x000fe20000010100 */
[----:B------:R-:W-:Y:S01]  /*3210*/  FFMA.FTZ R131, R136, R149, R131 ;  /* 0x0000009588837223 */ /* 0x000fe20000010083 */
[----:B------:R-:W-:Y:S06]  /*3220*/  @!P4 BRA `(.L_x_9137) ;  /* 0x000000000004c947 */ /* 0x000fec0003800000 */
[----:B----4-:R4:W-:Y:S02]  /*3230*/  REDG.E.ADD.F32.FTZ.RN.STRONG.GPU desc[UR16][R4.64+0x300], R139 ;  /* 0x0003008b040079a6 */ /* 0x0109e4000c12f310 */
.L_x_9137:
[----:B------:R-:W-:Y:S05]  /*3240*/  BSYNC.RECONVERGENT B0 ;  /* 0x0000000000007941 */ /* 0x000fea0003800200 */
.L_x_9136:
[----:B----4-:R4:W0:Y:S01]  /*3250*/  LDS R139, [R71+0x5a0] ;  /* 0x0005a000478b7984 */ /* 0x0108220000000800 */
[----:B------:R-:W-:Y:S01]  /*3260*/  BSSY.RECONVERGENT B0, `(.L_x_9138) ;  /* 0x0000004000007945 */ /* 0x000fe20003800200 */
[----:B------:R-:W-:-:S03]  /*3270*/  FFMA.FTZ R131, R138, R152, R131 ;  /* 0x000000988a837223 */ /* 0x000fc60000010083 */
[----:B------:R-:W-:Y:S05]  /*3280*/  @!P5 BRA `(.L_x_9139) ;  /* 0x000000000004d947 */ /* 0x000fea0003800000 */
[----:B0-----:R0:W-:Y:S02]  /*3290*/  REDG.E.ADD.F32.FTZ.RN.STRONG.GPU desc[UR16][R4.64+0x380], R139 ;  /* 0x0003808b040079a6 */ /* 0x0011e4000c12f310 */
.L_x_9139:
[----:B------:R-:W-:Y:S05]  /*32a0*/  BSYNC.RECONVERGENT B0 ;  /* 0x0000000000007941 */ /* 0x000fea0003800200 */
.L_x_9138:
[----:B0-----:R-:W0:Y:S01]  /*32b0*/  SHFL.DOWN PT, R4, R131, 0x1, 0x1f ;  /* 0x08201f0083047f89 */ /* 0x001e2200000e0000 */
[----:B------:R-:W-:Y:S01]  /*32c0*/  ISETP.GT.AND P2, PT, R75, 0x1e, PT ;  /* 0x0000001e4b00780c */ /* 0x000fe20003f44270 */
[----:B------:R-:W-:Y:S01]  /*32d0*/  FADD.FTZ R120, R138, R120 ;  /* 0x000000788a787221 */ /* 0x000fe20000010000 */
[----:B------:R-:W-:Y:S01]  /*32e0*/  FADD.FTZ R110, R76, R110 ;  /* 0x0000006e4c6e7221 */ /* 0x000fe20000010000 */
[----:B------:R-:W5:Y:S01]  /*32f0*/  SHFL.DOWN PT, R5, R6, 0x1, 0x1f ;  /* 0x08201f0006057f89 */ /* 0x000f6200000e0000 */
[----:B------:R-:W-:Y:S01]  /*3300*/  FMUL.FTZ R76, R26, R135 ;  /* 0x000000871a4c7220 */ /* 0x000fe20000410000 */
[----:B------:R-:W-:Y:S01]  /*3310*/  FADD.FTZ R108, R8, R108 ;  /* 0x0000006c086c7221 */ /* 0x000fe20000010000 */
[----:B------:R-:W-:Y:S01]  /*3320*/  FMUL.FTZ R8, R26, R146 ;  /* 0x000000921a087220 */ /* 0x000fe20000410000 */
[----:B------:R-:W-:Y:S01]  /*3330*/  FADD.FTZ R107, R10, R107 ;  /* 0x0000006b0a6b7221 */ /* 0x000fe20000010000 */
[----:B------:R-:W-:Y:S01]  /*3340*/  FMUL.FTZ R76, R147, R76 ;  /* 0x0000004c934c7220 */ /* 0x000fe20000410000 */
[----:B------:R-:W-:Y:S01]  /*3350*/  FMUL.FTZ R139, R26, R137 ;  /* 0x000000891a8b7220 */ /* 0x000fe20000410000 */
[----:B------:R-:W-:Y:S01]  /*3360*/  FADD.FTZ R105, R7, R105 ;  /* 0x0000006907697221 */ /* 0x000fe20000010000 */
[----:B------:R-:W-:Y:S01]  /*3370*/  FADD.FTZ R106, R2, R106 ;  /* 0x0000006a026a7221 */ /* 0x000fe20000010000 */
[----:B------:R-:W-:Y:S01]  /*3380*/  FFMA.FTZ R76, R83, R135, R76 ;  /* 0x00000087534c7223 */ /* 0x000fe2000001004c */
[----:B------:R-:W-:Y:S01]  /*3390*/  FMUL.FTZ R139, R154, R139 ;  /* 0x0000008b9a8b7220 */ /* 0x000fe20000410000 */
[----:B------:R-:W-:Y:S01]  /*33a0*/  BSSY.RECONVERGENT B0, `(.L_x_9140) ;  /* 0x0000041000007945 */ /* 0x000fe20003800200 */
[----:B------:R-:W-:Y:S01]  /*33b0*/  FADD.FTZ R121, R136, R121 ;  /* 0x0000007988797221 */ /* 0x000fe20000010000 */
[----:B------:R-:W-:Y:S01]  /*33c0*/  FADD.FTZ R93, R76, R93 ;  /* 0x0000005d4c5d7221 */ /* 0x000fe20000010000 */
[----:B------:R-:W-:Y:S01]  /*33d0*/  FMUL.FTZ R76, R149, R8 ;  /* 0x00000008954c7220 */ /* 0x000fe20000410000 */
[----:B------:R-:W-:Y:S01]  /*33e0*/  FMUL.FTZ R8, R26, R9 ;  /* 0x000000091a087220 */ /* 0x000fe20000410000 */
[----:B------:R-:W-:Y:S01]  /*33f0*/  FFMA.FTZ R139, R86, R137, R139 ;  /* 0x00000089568b7223 */ /* 0x000fe2000001008b */
[----:B------:R-:W-:Y:S01]  /*3400*/  FADD.FTZ R109, R134, R109 ;  /* 0x0000006d866d7221 */ /* 0x000fe20000010000 */
[----:B------:R-:W-:Y:S01]  /*3410*/  FFMA.FTZ R76, R85, R146, R76 ;  /* 0x00000092554c7223 */ /* 0x000fe2000001004c */
[----:B------:R-:W-:Y:S01]  /*3420*/  FMUL.FTZ R141, R141, R8 ;  /* 0x000000088d8d7220 */ /* 0x000fe20000410000 */
[----:B0-----:R-:W-:Y:S01]  /*3430*/  @!P2 FADD.FTZ R131, R131, R4 ;  /* 0x000000048383a221 */ /* 0x001fe20000010000 */
[----:B------:R-:W-:Y:S01]  /*3440*/  FADD.FTZ R94, R139, R94 ;  /* 0x0000005e8b5e7221 */ /* 0x000fe20000010000 */
[----:B------:R-:W-:Y:S01]  /*3450*/  FADD.FTZ R95, R76, R95 ;  /* 0x0000005f4c5f7221 */ /* 0x000fe20000010000 */
[----:B------:R-:W-:Y:S01]  /*3460*/  FFMA.FTZ R2, R80, R9, R141 ;  /* 0x0000000950027223 */ /* 0x000fe2000001008d */
[----:B-----5:R-:W-:Y:S01]  /*3470*/  @!P2 FADD.FTZ R6, R6, R5 ;  /* 0x000000050606a221 */ /* 0x020fe20000010000 */
[----:B------:R-:W0:Y:S01]  /*3480*/  SHFL.DOWN PT, R4, R131, 0x2, 0x1f ;  /* 0x08401f0083047f89 */ /* 0x000e2200000e0000 */
[----:B------:R-:W-:Y:S01]  /*3490*/  ISETP.GT.AND P2, PT, R75, 0x1d, PT ;  /* 0x0000001d4b00780c */ /* 0x000fe20003f44270 */
[----:B------:R-:W-:-:S02]  /*34a0*/  FADD.FTZ R87, R2, R87 ;  /* 0x0000005702577221 */ /* 0x000fc40000010000 */
[----:B------:R-:W5:Y:S10]  /*34b0*/  SHFL.DOWN PT, R5, R6, 0x2, 0x1f ;  /* 0x08401f0006057f89 */ /* 0x000f7400000e0000 */
[----:B0-----:R-:W-:Y:S01]  /*34c0*/  @!P2 FADD.FTZ R131, R131, R4 ;  /* 0x000000048383a221 */ /* 0x001fe20000010000 */
[----:B-----5:R-:W-:-:S04]  /*34d0*/  @!P2 FADD.FTZ R6, R6, R5 ;  /* 0x000000050606a221 */ /* 0x020fc80000010000 */
[----:B------:R-:W0:Y:S01]  /*34e0*/  SHFL.DOWN PT, R4, R131, 0x4, 0x1f ;  /* 0x08801f0083047f89 */ /* 0x000e2200000e0000 */
[----:B------:R-:W-:-:S03]  /*34f0*/  ISETP.GT.AND P2, PT, R75, 0x1b, PT ;  /* 0x0000001b4b00780c */ /* 0x000fc60003f44270 */
[----:B------:R-:W5:Y:S10]  /*3500*/  SHFL.DOWN PT, R5, R6, 0x4, 0x1f ;  /* 0x08801f0006057f89 */ /* 0x000f7400000e0000 */
[----:B0-----:R-:W-:Y:S01]  /*3510*/  @!P2 FADD.FTZ R131, R131, R4 ;  /* 0x000000048383a221 */ /* 0x001fe20000010000 */
[----:B-----5:R-:W-:-:S04]  /*3520*/  @!P2 FADD.FTZ R6, R6, R5 ;  /* 0x000000050606a221 */ /* 0x020fc80000010000 */
[----:B------:R-:W0:Y:S01]  /*3530*/  SHFL.DOWN PT, R4, R131, 0x8, 0x1f ;  /* 0x09001f0083047f89 */ /* 0x000e2200000e0000 */
[----:B------:R-:W-:-:S03]  /*3540*/  ISETP.GT.AND P2, PT, R75, 0x17, PT ;  /* 0x000000174b00780c */ /* 0x000fc60003f44270 */
[----:B------:R-:W5:Y:S10]  /*3550*/  SHFL.DOWN PT, R5, R6, 0x8, 0x1f ;  /* 0x09001f0006057f89 */ /* 0x000f7400000e0000 */
[----:B0-----:R-:W-:Y:S01]  /*3560*/  @!P2 FADD.FTZ R131, R131, R4 ;  /* 0x000000048383a221 */ /* 0x001fe20000010000 */
[----:B------:R-:W-:Y:S01]  /*3570*/  FMUL.FTZ R4, R26, R11 ;  /* 0x0000000b1a047220 */ /* 0x000fe20000410000 */
[----:B-----5:R-:W-:-:S03]  /*3580*/  @!P2 FADD.FTZ R6, R6, R5 ;  /* 0x000000050606a221 */ /* 0x020fc60000010000 */
[----:B------:R-:W0:Y:S01]  /*3590*/  SHFL.DOWN PT, R138, R131, 0x10, 0x1f ;  /* 0x0a001f00838a7f89 */ /* 0x000e2200000e0000 */
[----:B------:R-:W-:Y:S01]  /*35a0*/  FMUL.FTZ R5, R26, R77 ;  /* 0x0000004d1a057220 */ /* 0x000fe20000410000 */
[----:B------:R-:W-:Y:S01]  /*35b0*/  ISETP.NE.AND P2, PT, R75, RZ, PT ;  /* 0x000000ff4b00720c */ /* 0x000fe20003f45270 */
[----:B------:R-:W-:Y:S01]  /*35c0*/  FMUL.FTZ R4, R143, R4 ;  /* 0x000000048f047220 */ /* 0x000fe20000410000 */
[----:B------:R-:W5:Y:S01]  /*35d0*/  SHFL.DOWN PT, R151, R6, 0x10, 0x1f ;  /* 0x0a001f0006977f89 */ /* 0x000f6200000e0000 */
[----:B------:R-:W-:Y:S02]  /*35e0*/  FMUL.FTZ R5, R150, R5 ;  /* 0x0000000596057220 */ /* 0x000fe40000410000 */
[----:B------:R-:W-:Y:S01]  /*35f0*/  FFMA.FTZ R10, R81, R11, R4 ;  /* 0x0000000b510a7223 */ /* 0x000fe20000010004 */
[----:B------:R-:W-:Y:S01]  /*3600*/  FMUL.FTZ R11, R26, R145 ;  /* 0x000000911a0b7220 */ /* 0x000fe20000410000 */
[----:B------:R-:W-:Y:S01]  /*3610*/  FFMA.FTZ R77, R84, R77, R5 ;  /* 0x0000004d544d7223 */ /* 0x000fe20000010005 */
[----:B------:R-:W-:Y:S01]  /*3620*/  FMUL.FTZ R5, R26, R27 ;  /* 0x0000001b1a057220 */ /* 0x000fe20000410000 */
[----:B------:R-:W-:Y:S01]  /*3630*/  FADD.FTZ R89, R10, R89 ;  /* 0x000000590a597221 */ /* 0x000fe20000010000 */
[----:B------:R-:W-:Y:S01]  /*3640*/  FMUL.FTZ R152, R152, R11 ;  /* 0x0000000b98987220 */ /* 0x000fe20000410000 */
[----:B------:R-:W-:Y:S01]  /*3650*/  FADD.FTZ R92, R77, R92 ;  /* 0x0000005c4d5c7221 */ /* 0x000fe20000010000 */
[----:B------:R-:W-:-:S02]  /*3660*/  FMUL.FTZ R7, R148, R5 ;  /* 0x0000000594077220 */ /* 0x000fc40000410000 */
[----:B------:R-:W-:Y:S02]  /*3670*/  FFMA.FTZ R145, R97, R145, R152 ;  /* 0x0000009161917223 */ /* 0x000fe40000010098 */
[----:B------:R-:W-:Y:S02]  /*3680*/  FFMA.FTZ R7, R82, R27, R7 ;  /* 0x0000001b52077223 */ /* 0x000fe40000010007 */
[----:B------:R-:W-:Y:S02]  /*3690*/  FADD.FTZ R96, R145, R96 ;  /* 0x0000006091607221 */ /* 0x000fe40000010000 */
[----:B------:R-:W-:Y:S01]  /*36a0*/  FADD.FTZ R88, R7, R88 ;  /* 0x0000005807587221 */ /* 0x000fe20000010000 */
[----:B0-----:R-:W-:Y:S01]  /*36b0*/  FADD.FTZ R4, R131, R138 ;  /* 0x0000008a83047221 */ /* 0x001fe20000010000 */
[----:B-----5:R-:W-:-:S05]  /*36c0*/  FADD.FTZ R5, R6, R151 ;  /* 0x0000009706057221 */ /* 0x020fca0000010000 */
        /* <DEDUP_REMOVED lines=9> */
[----:B------:R-:W5:Y:S01]  /*3760*/  @P1 LDS R7, [UR6+0x18f8] ;  /* 0x0018f806ff071984 */ /* 0x000f620008000800 */
[----:B0-----:R-:W-:Y:S01]  /*3770*/  @P1 FADD.FTZ R5, R5, R2 ;  /* 0x0000000205051221 */ /* 0x001fe20000010000 */
[----:B-----5:R-:W-:-:S04]  /*3780*/  @P1 FADD.FTZ R4, R4, R7 ;  /* 0x0000000704041221 */ /* 0x020fc80000010000 */
[----:B------:R0:W-:Y:S04]  /*3790*/  STS [UR6+0x1cf8], R5 ;  /* 0x001cf805ff007988 */ /* 0x0001e80008000806 */
[----:B------:R0:W-:Y:S02]  /*37a0*/  STS [UR6+0x18f8], R4 ;  /* 0x0018f804ff007988 */ /* 0x0001e40008000806 */
.L_x_9141:
[----:B------:R-:W-:Y:S05]  /*37b0*/  BSYNC.RECONVERGENT B0 ;  /* 0x0000000000007941 */ /* 0x000fea0003800200 */
.L_x_9140:
[----:B------:R-:W-:-:S04]  /*37c0*/  UIADD3 UR4, UPT, UPT, UR4, 0x1, URZ ;  /* 0x0000000104047890 */ /* 0x000fc8000fffe0ff */
[----:B------:R-:W-:-:S09]  /*37d0*/  UISETP.GE.AND UP0, UPT, UR4, UR11, UPT ;  /* 0x0000000b0400728c */ /* 0x000fd2000bf06270 */
[----:B------:R-:W-:Y:S05]  /*37e0*/  BRA.U !UP0, `(.L_x_9142) ;  /* 0xffffffe508747547 */ /* 0x000fea000b83ffff */
.L_x_9120:
[----:B------:R-:W-:Y:S01]  /*37f0*/  BAR.SYNC.DEFER_BLOCKING 0x0 ;  /* 0x0000000000007b1d */ /* 0x000fe20000010000 */
[----:B-1----:R-:W-:Y:S01]  /*3800*/  F2FP.F16.F32.PACK_AB R11, R120, R121 ;  /* 0x00000079780b723e */ /* 0x002fe200000000ff */
[----:B------:R-:W-:Y:S01]  /*3810*/  HFMA2 R19, -RZ, RZ, 0, 0 ;  /* 0x00000000ff137431 */ /* 0x000fe200000001ff */
[----:B------:R-:W-:Y:S02]  /*3820*/  F2FP.F16.F32.PACK_AB R10, R109, R110 ;  /* 0x0000006e6d0a723e */ /* 0x000fe400000000ff */
[----:B------:R-:W-:-:S03]  /*3830*/  F2FP.F16.F32.PACK_AB R9, R107, R108 ;  /* 0x0000006c6b09723e */ /* 0x000fc600000000ff */
[----:B0-----:R-:W0:Y:S01]  /*3840*/  LDC.64 R14, c[0x0][0x4f8] ;  /* 0x00013e00ff0e7b82 */ /* 0x001e220000000a00 */
[----:B------:R-:W-:Y:S01]  /*3850*/  F2FP.F16.F32.PACK_AB R8, R105, R106 ;  /* 0x0000006a6908723e */ /* 0x000fe200000000ff */
[----:B------:R-:W1:Y:S01]  /*3860*/  LDCU.64 UR4, c[0x0][0x500] ;  /* 0x0000a000ff0477ac */ /* 0x000e620008000a00 */
[----:B------:R-:W-:Y:S02]  /*3870*/  MOV R18, R42 ;  /* 0x0000002a00127202 */ /* 0x000fe40000000f00 */
[----:B------:R-:W-:Y:S02]  /*3880*/  IADD3 R54, P1, PT, R54, -0x200, RZ ;  /* 0xfffffe0036367810 */ /* 0x000fe40007f3e0ff */
[----:B------:R-:W-:Y:S01]  /*3890*/  IADD3 R52, P2, PT, R52, -0x200, RZ ;  /* 0xfffffe0034347810 */ /* 0x000fe20007f5e0ff */
[----:B------:R-:W5:Y:S01]  /*38a0*/  LDC.64 R16, c[0x0][0x550] ;  /* 0x00015400ff107b82 */ /* 0x000f620000000a00 */
[----:B------:R-:W-:Y:S02]  /*38b0*/  IADD3 R50, P3, PT, R50, -0x200, RZ ;  /* 0xfffffe0032327810 */ /* 0x000fe40007f7e0ff */
[----:B------:R-:W-:-:S02]  /*38c0*/  IADD3 R48, P4, PT, R48, -0x200, RZ ;  /* 0xfffffe0030307810 */ /* 0x000fc40007f9e0ff */
[----:B------:R-:W-:Y:S02]  /*38d0*/  IADD3.X R63, PT, PT, R63, -0x1, RZ, P1, !PT ;  /* 0xffffffff3f3f7810 */ /* 0x000fe40000ffe4ff */
[----:B------:R-:W-:Y:S01]  /*38e0*/  IADD3.X R61, PT, PT, R61, -0x1, RZ, P2, !PT ;  /* 0xffffffff3d3d7810 */ /* 0x000fe200017fe4ff */
[----:B------:R-:W2:Y:S01]  /*38f0*/  LDC.64 R20, c[0x0][0x518] ;  /* 0x00014600ff147b82 */ /* 0x000ea20000000a00 */
[----:B------:R-:W-:Y:S01]  /*3900*/  IADD3.X R59, PT, PT, R59, -0x1, RZ, P3, !PT ;  /* 0xffffffff3b3b7810 */ /* 0x000fe20001ffe4ff */
[----:B------:R3:W-:Y:S01]  /*3910*/  STS.128 [R73], R8 ;  /* 0x0000000849007388 */ /* 0x0007e20000000c00 */
[----:B------:R-:W-:-:S03]  /*3920*/  NOP ;  /* 0x0000000000007918 */ /* 0x000fc60000000000 */
[----:B------:R-:W4:Y:S01]  /*3930*/  LDS.128 R4, [R73] ;  /* 0x0000000049047984 */ /* 0x000f220000000c00 */
[----:B0-----:R-:W-:Y:S01]  /*3940*/  IMAD.WIDE.U32 R12, R14, UR18, R18 ;  /* 0x000000120e0c7c25 */ /* 0x001fe2000f8e0012 */
[----:B------:R-:W0:Y:S01]  /*3950*/  LDC.64 R22, c[0x0][0x560] ;  /* 0x00015800ff167b82 */ /* 0x000e220000000a00 */
[----:B------:R-:W-:Y:S02]  /*3960*/  IADD3.X R57, PT, PT, R57, -0x1, RZ, P4, !PT ;  /* 0xffffffff39397810 */ /* 0x000fe400027fe4ff */
[----:B------:R-:W-:Y:S02]  /*3970*/  IMAD R13, R15, UR18, R13 ;  /* 0x000000120f0d7c24 */ /* 0x000fe4000f8e020d */
[C---:B-1----:R-:W-:Y:S01]  /*3980*/  IMAD.WIDE.U32 R12, R3.reuse, UR4, R12 ;  /* 0x00000004030c7c25 */ /* 0x042fe2000f8e000c */
[----:B---3--:R-:W-:Y:S02]  /*3990*/  F2FP.F16.F32.PACK_AB R11, R96, R95 ;  /* 0x0000005f600b723e */ /* 0x008fe400000000ff */
[----:B------:R-:W-:Y:S01]  /*39a0*/  F2FP.F16.F32.PACK_AB R10, R94, R93 ;  /* 0x0000005d5e0a723e */ /* 0x000fe200000000ff */
[----:B------:R-:W-:Y:S01]  /*39b0*/  IMAD R0, R3, UR5, R13 ;  /* 0x0000000503007c24 */ /* 0x000fe2000f8e020d */
[----:B-----5:R-:W-:Y:S01]  /*39c0*/  LEA R16, P0, R12, R16, 0x1 ;  /* 0x000000100c107211 */ /* 0x020fe200078008ff */
[----:B------:R-:W1:Y:S01]  /*39d0*/  LDCU.64 UR4, c[0x0][0x520] ;  /* 0x0000a400ff0477ac */ /* 0x000e620008000a00 */
[----:B------:R-:W-:Y:S01]  /*39e0*/  F2FP.F16.F32.PACK_AB R9, R92, R89 ;  /* 0x000000595c09723e */ /* 0x000fe200000000ff */
[----:B--2---:R-:W-:Y:S01]  /*39f0*/  IMAD.WIDE.U32 R18, R20, UR18, R18 ;  /* 0x0000001214127c25 */ /* 0x004fe2000f8e0012 */
        /* <DEDUP_REMOVED lines=9> */
[----:B----4-:R1:W-:Y:S03]  /*3a90*/  STG.E.128 desc[UR16][R16.64], R4 ;  /* 0x0000000410007986 */ /* 0x0103e6000c101d10 */
[----:B------:R-:W-:Y:S01]  /*3aa0*/  FADD.FTZ R94, R93, R94 ;  /* 0x0000005e5d5e7221 */ /* 0x000fe20000010000 */
[----:B------:R-:W-:Y:S03]  /*3ab0*/  BAR.SYNC.DEFER_BLOCKING 0x0 ;  /* 0x0000000000007b1d */ /* 0x000fe60000010000 */
[----:B------:R-:W-:-:S04]  /*3ac0*/  FADD.FTZ R95, R94, R95 ;  /* 0x0000005f5e5f7221 */ /* 0x000fc80000010000 */
[----:B------:R-:W-:Y:S01]  /*3ad0*/  FADD.FTZ R46, R95, R96 ;  /* 0x000000605f2e7221 */ /* 0x000fe20000010000 */
[----:B-1----:R-:W-:-:S04]  /*3ae0*/  IMAD.WIDE.U32 R4, R3, UR4, R18 ;  /* 0x0000000403047c25 */ /* 0x002fc8000f8e0012 */
[----:B------:R-:W-:Y:S01]  /*3af0*/  IMAD R0, R3, UR5, R5 ;  /* 0x0000000503007c24 */ /* 0x000fe2000f8e0205 */
[----:B0-----:R-:W-:-:S04]  /*3b00*/  LEA R6, P0, R4, R22, 0x1 ;  /* 0x0000001604067211 */ /* 0x001fc800078008ff */
        /* <DEDUP_REMOVED lines=9> */
.L_x_9118:
        /* <DEDUP_REMOVED lines=34> */
.L_x_9145:
[----:B------:R-:W-:Y:S05]  /*3dc0*/  BSYNC.RECONVERGENT B0 ;  /* 0x0000000000007941 */ /* 0x000fea0003800200 */
.L_x_9144:
[----:B------:R-:W-:Y:S05]  /*3dd0*/  @!P0 BRA `(.L_x_9146) ;  /* 0x0000000000688947 */ /* 0x000fea0003800000 */
[----:B------:R-:W-:Y:S06]  /*3de0*/  BAR.SYNC.DEFER_BLOCKING 0x0 ;  /* 0x0000000000007b1d */ /* 0x000fec0000010000 */
[----:B------:R-:W-:Y:S01]  /*3df0*/  BSSY.RECONVERGENT B0, `(.L_x_9146) ;  /* 0x0000018000007945 */ /* 0x000fe20003800200 */
[----:B-1----:R-:W1:Y:S01]  /*3e00*/  SHFL.DOWN P0, R5, R46, 0x1, 0x1f ;  /* 0x08201f002e057f89 */ /* 0x002e620000000000 */
[----:B------:R-:W2:Y:S01]  /*3e10*/  S2R R4, SR_LANEID ;  /* 0x0000000000047919 */ /* 0x000ea20000000000 */
[----:B0-----:R-:W0:Y:S01]  /*3e20*/  S2R R6, SR_TID.X ;  /* 0x0000000000067919 */ /* 0x001e220000002100 */
[----:B-1----:R-:W-:-:S05]  /*3e30*/  @P0 FADD R5, R5, R46 ;  /* 0x0000002e05050221 */ /* 0x002fca0000000000 */
[----:B------:R-:W1:Y:S01]  /*3e40*/  SHFL.DOWN P0, R0, R5, 0x2, 0x1f ;  /* 0x08401f0005007f89 */ /* 0x000e620000000000 */
[----:B--2---:R-:W-:-:S13]  /*3e50*/  ISETP.NE.AND P1, PT, R4, RZ, PT ;  /* 0x000000ff0400720c */ /* 0x004fda0003f25270 */
[----:B------:R-:W2:Y:S01]  /*3e60*/  @!P1 S2R R13, SR_CgaCtaId ;  /* 0x00000000000d9919 */ /* 0x000ea20000008800 */
[----:B------:R-:W-:Y:S01]  /*3e70*/  @!P1 MOV R4, 0x400 ;  /* 0x0000040000049802 */ /* 0x000fe20000000f00 */
[----:B-1----:R-:W-:-:S05]  /*3e80*/  @P0 FADD R0, R5, R0 ;  /* 0x0000000005000221 */ /* 0x002fca0000000000 */
        /* <DEDUP_REMOVED lines=14> */
.L_x_9147:
[----:B------:R-:W-:Y:S05]  /*3f70*/  BSYNC.RECONVERGENT B0 ;  /* 0x0000000000007941 */ /* 0x000fea0003800200 */
.L_x_9146:
[----:B------:R-:W-:Y:S05]  /*3f80*/  @P2 EXIT ;  /* 0x000000000000294d */ /* 0x000fea0003800000 */
[----:B------:R-:W2:Y:S01]  /*3f90*/  S2UR UR5, SR_CgaCtaId ;  /* 0x00000000000579c3 */ /* 0x000ea20000008800 */
[----:B------:R-:W-:Y:S01]  /*3fa0*/  BSSY.RECONVERGENT B0, `(.L_x_9148) ;  /* 0x000001f000007945 */ /* 0x000fe20003800200 */
[----:B------:R-:W-:Y:S01]  /*3fb0*/  MOV R11, R12 ;  /* 0x0000000c000b7202 */ /* 0x000fe20000000f00 */
[----:B------:R-:W-:Y:S01]  /*3fc0*/  UMOV UR4, 0x400 ;  /* 0x0000040000047882 */ /* 0x000fe20000000000 */
[----:B------:R-:W3:Y:S01]  /*3fd0*/  LDCU UR6, c[0x0][0x360] ;  /* 0x00006c00ff0677ac */ /* 0x000ee20008000800 */
[----:B------:R-:W4:Y:S01]  /*3fe0*/  LDCU.64 UR8, c[0x0][0x4b0] ;  /* 0x00009600ff0877ac */ /* 0x000f220008000a00 */
[----:B------:R-:W0:Y:S01]  /*3ff0*/  LDCU.64 UR10, c[0x0][0x4d0] ;  /* 0x00009a00ff0a77ac */ /* 0x000e220008000a00 */
[----:B------:R-:W0:Y:S01]  /*4000*/  LDCU.128 UR12, c[0x0][0x530] ;  /* 0x0000a600ff0c77ac */ /* 0x000e220008000c00 */
[----:B--234-:R-:W-:-:S12]  /*4010*/  ULEA UR4, UR5, UR4, 0x18 ;  /* 0x0000000405047291 */ /* 0x01cfd8000f8ec0ff */
.L_x_9149:
[----:B------:R-:W-:Y:S02]  /*4020*/  LEA R0, R11, UR4, 0x2 ;  /* 0x000000040b007c11 */ /* 0x000fe4000f8e10ff */
[----:B-1----:R-:W-:Y:S02]  /*4030*/  SHF.R.S32.HI R2, RZ, 0x1f, R11 ;  /* 0x0000001fff027819 */ /* 0x002fe4000001140b */
[----:B------:R-:W-:Y:S01]  /*4040*/  MOV R48, R36 ;  /* 0x0000002400307202 */ /* 0x000fe20000000f00 */
[----:B0-2---:R-:W0:Y:S01]  /*4050*/  LDS R13, [R0+0x18f8] ;  /* 0x0018f800000d7984 */ /* 0x005e220000000800 */
[----:B------:R-:W-:Y:S01]  /*4060*/  MOV R46, R38 ;  /* 0x00000026002e7202 */ /* 0x000fe20000000f00 */
[C---:B------:R-:W-:Y:S02]  /*4070*/  IMAD R4, R2.reuse, UR8, RZ ;  /* 0x0000000802047c24 */ /* 0x040fe4000f8e02ff */
[----:B------:R-:W1:Y:S01]  /*4080*/  LDS R15, [R0+0x1cf8] ;  /* 0x001cf800000f7984 */ /* 0x000e620000000800 */
[----:B------:R-:W-:-:S02]  /*4090*/  IMAD R8, R2, UR10, RZ ;  /* 0x0000000a02087c24 */ /* 0x000fc4000f8e02ff */
        /* <DEDUP_REMOVED lines=12> */
[----:B0-----:R2:W-:Y:S04]  /*4160*/  REDG.E.ADD.F32.FTZ.RN.STRONG.GPU desc[UR16][R4.64], R13 ;  /* 0x0000000d040079a6 */ /* 0x0015e8000c12f310 */
[----:B-1----:R2:W-:Y:S01]  /*4170*/  REDG.E.ADD.F32.FTZ.RN.STRONG.GPU desc[UR16][R8.64], R15 ;  /* 0x0000000f080079a6 */ /* 0x0025e2000c12f310 */
[----:B------:R-:W-:Y:S05]  /*4180*/  @!P0 BRA `(.L_x_9149) ;  /* 0xfffffffc00a48947 */ /* 0x000fea000383ffff */
[----:B------:R-:W-:Y:S05]  /*4190*/  BSYNC.RECONVERGENT B0 ;  /* 0x0000000000007941 */ /* 0x000fea0003800200 */
.L_x_9148:
[----:B------:R-:W-:Y:S05]  /*41a0*/  EXIT ;  /* 0x000000000000794d */ /* 0x000fea0003800000 */
.L_x_9150:
        /* <DEDUP_REMOVED lines=13> */
.L_x_10525:


//--------------------- .text._Z25selective_scan_bwd_kernelI32Selective_Scan_bwd_kernel_traitsILi32ELi8ELb1ELb0ELb1ELb1ELb0EN3c104HalfEfEEv12SSMParamsBwd --------------------------
	.section	.text._Z25selective_scan_bwd_kernelI32Selective_Scan_bwd_kernel_traitsILi32ELi8ELb1ELb0ELb1ELb1ELb0EN3c104HalfEfEEv12SSMParamsBwd,"ax",@progbits
	.align	128
        .global         _Z25selective_scan_bwd_kernelI32Selective_Scan_bwd_kernel_traitsILi32ELi8ELb1ELb0ELb1ELb1ELb0EN3c104HalfEfEEv12SSMParamsBwd
        .type           _Z25selective_scan_bwd_kernelI32Selective_Scan_bwd_kernel_traitsILi32ELi8ELb1ELb0ELb1ELb1ELb0EN3c104HalfEfEEv12SSMParamsBwd,@function
        .size           _Z25selective_scan_bwd_kernelI32Selective_Scan_bwd_kernel_traitsILi32ELi8ELb1ELb0ELb1ELb1ELb0EN3c104HalfEfEEv12SSMParamsBwd,(.L_x_10526 - _Z25selective_scan_bwd_kernelI32Selective_Scan_bwd_kernel_traitsILi32ELi8ELb1ELb0ELb1ELb1ELb0EN3c104HalfEfEEv12SSMParamsBwd)
        .other          _Z25selective_scan_bwd_kernelI32Selective_Scan_bwd_kernel_traitsILi32ELi8ELb1ELb0ELb1ELb1ELb0EN3c104HalfEfEEv12SSMParamsBwd,@"STO_CUDA_ENTRY STV_DEFAULT"
_Z25selective_scan_bwd_kernelI32Selective_Scan_bwd_kernel_traitsILi32ELi8ELb1ELb0ELb1ELb1ELb0EN3c104HalfEfEEv12SSMParamsBwd:
.text._Z25selective_scan_bwd_kernelI32Selective_Scan_bwd_kernel_traitsILi32ELi8ELb1ELb0ELb1ELb1ELb0EN3c104HalfEfEEv12SSMParamsBwd:
        /* <DEDUP_REMOVED lines=173> */
.L_x_9191:
[----:B------:R-:W-:Y:S01]  /*0ad0*/  BAR.SYNC.DEFER_BLOCKING 0x0 ;  /* 0x0000000000007b1d */ /* 0x000fe20000010000 */
[----:B------:R-:W-:-:S06]  /*0ae0*/  IMAD.WIDE.U32 R8, R30, 0x10, R58 ;  /* 0x000000101e087825 */ /* 0x000fcc00078e003a */
[----:B------:R-:W2:Y:S01]  /*0af0*/  LDG.E.128 R8, desc[UR16][R8.64] ;  /* 0x0000001008087981 */ /* 0x000ea2000c1e1d00 */
[----:B0-----:R-:W0:Y:S01]  /*0b00*/  S2UR UR5, SR_CgaCtaId ;  /* 0x00000000000579c3 */ /* 0x001e220000008800 */
[----:B------:R-:W-:Y:S01]  /*0b10*/  UMOV UR4, 0x400 ;  /* 0x0000040000047882 */ /* 0x000fe20000000000 */
[----:B------:R-:W-:Y:S01]  /*0b20*/  IMAD.WIDE.U32 R38, R30, 0x10, R56 ;  /* 0x000000101e267825 */ /* 0x000fe200078e0038 */
[----:B------:R-:W1:Y:S01]  /*0b30*/  S2R R66, SR_LANEID ;  /* 0x0000000000427919 */ /* 0x000e620000000000 */
[----:B0-----:R-:W-:-:S06]  /*0b40*/  ULEA UR4, UR5, UR4, 0x18 ;  /* 0x0000000405047291 */ /* 0x001fcc000f8ec0ff */
[----:B-1----:R-:W-:-:S05]  /*0b50*/  LEA R64, R66, UR4, 0x4 ;  /* 0x0000000442407c11 */ /* 0x002fca000f8e20ff */
[----:B--2---:R-:W-:Y:S01]  /*0b60*/  STS.128 [R64], R8 ;  /* 0x0000000840007388 */ /* 0x004fe20000000c00 */
[----:B------:R-:W-:-:S03]  /*0b70*/  NOP ;  /* 0x0000000000007918 */ /* 0x000fc60000000000 */
[----:B------:R-:W0:Y:S01]  /*0b80*/  LDS.128 R4, [R64] ;  /* 0x0000000040047984 */ /* 0x000e220000000c00 */
[----:B------:R-:W-:Y:S06]  /*0b90*/  BAR.SYNC.DEFER_BLOCKING 0x0 ;  /* 0x0000000000007b1d */ /* 0x000fec0000010000 */
[----:B------:R-:W2:Y:S01]  /*0ba0*/  LDG.E.128 R20, desc[UR16][R38.64] ;  /* 0x0000001026147981 */ /* 0x000ea2000c1e1d00 */
[----:B------:R-:W-:-:S03]  /*0bb0*/  IMAD.WIDE.U32 R16, R30, 0x10, R54 ;  /* 0x000000101e107825 */ /* 0x000fc600078e0036 */
[----:B--2---:R-:W-:Y:S01]  /*0bc0*/  STS.128 [R64], R20 ;  /* 0x0000001440007388 */ /* 0x004fe20000000c00 */
[----:B------:R-:W-:-:S03]  /*0bd0*/  NOP ;  /* 0x0000000000007918 */ /* 0x000fc60000000000 */
[----:B------:R-:W1:Y:S01]  /*0be0*/  LDS.128 R12, [R64] ;  /* 0x00000000400c7984 */ /* 0x000e620000000c00 */
[----:B------:R-:W-:Y:S06]  /*0bf0*/  BAR.SYNC.DEFER_BLOCKING 0x0 ;  /* 0x0000000000007b1d */ /* 0x000fec0000010000 */
[----:B------:R-:W2:Y:S01]  /*0c00*/  LDG.E.128 R16, desc[UR16][R16.64] ;  /* 0x0000001010107981 */ /* 0x000ea2000c1e1d00 */
[----:B------:R-:W-:Y:S01]  /*0c10*/  BSSY.RECONVERGENT B0, `(.L_x_9152) ;  /* 0x000003c000007945 */ /* 0x000fe20003800200 */
[--C-:B0-----:R-:W-:Y:S02]  /*0c20*/  HADD2.F32 R104, -RZ, R4.reuse.H0_H0 ;  /* 0x20000004ff687230 */ /* 0x101fe40000004100 */
[----:B------:R-:W-:-:S02]  /*0c30*/  HADD2.F32 R105, -RZ, R4.H1_H1 ;  /* 0x30000004ff697230 */ /* 0x000fc40000004100 */
[--C-:B------:R-:W-:Y:S02]  /*0c40*/  HADD2.F32 R106, -RZ, R5.reuse.H0_H0 ;  /* 0x20000005ff6a7230 */ /* 0x100fe40000004100 */
[----:B------:R-:W-:Y:S02]  /*0c50*/  HADD2.F32 R109, -RZ, R5.H1_H1 ;  /* 0x30000005ff6d7230 */ /* 0x000fe40000004100 */
[--C-:B-1----:R-:W-:Y:S02]  /*0c60*/  HADD2.F32 R101, -RZ, R12.reuse.H0_H0 ;  /* 0x2000000cff657230 */ /* 0x102fe40000004100 */
[--C-:B------:R-:W-:Y:S02]  /*0c70*/  HADD2.F32 R99, -RZ, R13.reuse.H0_H0 ;  /* 0x2000000dff637230 */ /* 0x100fe40000004100 */
[----:B------:R-:W-:Y:S02]  /*0c80*/  HADD2.F32 R75, -RZ, R12.H1_H1 ;  /* 0x3000000cff4b7230 */ /* 0x000fe40000004100 */
[----:B-----5:R-:W-:Y:S01]  /*0c90*/  FADD.FTZ R101, R101, R62 ;  /* 0x0000003e65657221 */ /* 0x020fe20000010000 */
[----:B------:R-:W-:-:S02]  /*0ca0*/  HADD2.F32 R13, -RZ, R13.H1_H1 ;  /* 0x3000000dff0d7230 */ /* 0x000fc40000004100 */
[--C-:B------:R-:W-:Y:S01]  /*0cb0*/  FADD.FTZ R99, R99, R62.reuse ;  /* 0x0000003e63637221 */ /* 0x100fe20000010000 */
[--C-:B------:R-:W-:Y:S02]  /*0cc0*/  HADD2.F32 R97, -RZ, R14.reuse.H0_H0 ;  /* 0x2000000eff617230 */ /* 0x100fe40000004100 */
[--C-:B------:R-:W-:Y:S01]  /*0cd0*/  FADD.FTZ R100, R75, R62.reuse ;  /* 0x0000003e4b647221 */ /* 0x100fe20000010000 */
[----:B------:R-:W-:Y:S01]  /*0ce0*/  FSETP.GTU.FTZ.AND P4, PT, R101, 20, PT ;  /* 0x41a000006500780b */ /* 0x000fe20003f9c000 */
[----:B------:R-:W-:Y:S02]  /*0cf0*/  HADD2.F32 R21, -RZ, R14.H1_H1 ;  /* 0x3000000eff157230 */ /* 0x000fe40000004100 */
[--C-:B------:R-:W-:Y:S01]  /*0d00*/  FADD.FTZ R98, R13, R62.reuse ;  /* 0x0000003e0d627221 */ /* 0x100fe20000010000 */
[--C-:B------:R-:W-:Y:S02]  /*0d10*/  HADD2.F32 R107, -RZ, R15.reuse.H0_H0 ;  /* 0x2000000fff6b7230 */ /* 0x100fe40000004100 */
[--C-:B------:R-:W-:Y:S01]  /*0d20*/  FADD.FTZ R97, R97, R62.reuse ;  /* 0x0000003e61617221 */ /* 0x100fe20000010000 */
[----:B------:R-:W-:Y:S01]  /*0d30*/  FSETP.GTU.FTZ.AND P5, PT, R100, 20, PT ;  /* 0x41a000006400780b */ /* 0x000fe20003fbc000 */
[--C-:B------:R-:W-:Y:S01]  /*0d40*/  FADD.FTZ R96, R21, R62.reuse ;  /* 0x0000003e15607221 */ /* 0x100fe20000010000 */
[----:B------:R-:W-:Y:S01]  /*0d50*/  FSETP.GTU.FTZ.AND P0, PT, R99, 20, PT ;  /* 0x41a000006300780b */ /* 0x000fe20003f1c000 */
[----:B------:R-:W-:Y:S01]  /*0d60*/  HADD2.F32 R15, -RZ, R15.H1_H1 ;  /* 0x3000000fff0f7230 */ /* 0x000fe20000004100 */
[----:B------:R-:W-:Y:S01]  /*0d70*/  FSETP.GTU.FTZ.AND P1, PT, R98, 20, PT ;  /* 0x41a000006200780b */ /* 0x000fe20003f3c000 */
[----:B------:R-:W-:Y:S01]  /*0d80*/  FADD.FTZ R107, R107, R62 ;  /* 0x0000003e6b6b7221 */ /* 0x000fe20000010000 */
[----:B------:R-:W-:-:S02]  /*0d90*/  FSETP.GTU.FTZ.AND P2, PT, R97, 20, PT ;  /* 0x41a000006100780b */ /* 0x000fc40003f5c000 */
[----:B------:R-:W-:Y:S01]  /*0da0*/  FSETP.GTU.FTZ.AND P3, PT, R96, 20, PT ;  /* 0x41a000006000780b */ /* 0x000fe20003f7c000 */
[----:B--2---:R0:W-:Y:S01]  /*0db0*/  STS.128 [R64], R16 ;  /* 0x0000001040007388 */ /* 0x0041e20000000c00 */
[----:B------:R-:W-:-:S03]  /*0dc0*/  NOP ;  /* 0x0000000000007918 */ /* 0x000fc60000000000 */
[----:B------:R0:W1:Y:S01]  /*0dd0*/  LDS.128 R8, [R64] ;  /* 0x0000000040087984 */ /* 0x0000620000000c00 */
[----:B------:R-:W-:Y:S07]  /*0de0*/  @P4 BRA `(.L_x_9153) ;  /* 0x0000000000784947 */ /* 0x000fee0003800000 */
[----:B------:R-:W-:Y:S01]  /*0df0*/  FMUL.FTZ R101, R101, 1.4426950216293334961 ;  /* 0x3fb8aa3b65657820 */ /* 0x000fe20000410000 */
[----:B------:R-:W-:Y:S01]  /*0e00*/  HFMA2 R5, -RZ, RZ, 1.625, 0 ;  /* 0x3e800000ff057431 */ /* 0x000fe200000001ff */
[----:B------:R-:W-:Y:S02]  /*0e10*/  MOV R13, 0x3d39bf78 ;  /* 0x3d39bf78000d7802 */ /* 0x000fe40000000f00 */
[----:B0-----:R-:W0:Y:S02]  /*0e20*/  MUFU.EX2 R17, R101 ;  /* 0x0000006500117308 */ /* 0x001e240000000800 */
        /* <DEDUP_REMOVED lines=26> */
.L_x_9153:
[----:B------:R-:W-:Y:S05]  /*0fd0*/  BSYNC.RECONVERGENT B0 ;  /* 0x0000000000007941 */ /* 0x000fea0003800200 */
.L_x_9152:
[----:B------:R-:W-:Y:S01]  /*0fe0*/  BSSY.RECONVERGENT B0, `(.L_x_9154) ;  /* 0x0000027000007945 */ /* 0x000fe20003800200 */
[----:B------:R-:W-:Y:S01]  /*0ff0*/  FSETP.GTU.FTZ.AND P4, PT, R107, 20, PT ;  /* 0x41a000006b00780b */ /* 0x000fe20003f9c000 */
[--C-:B------:R-:W-:Y:S02]  /*1000*/  HADD2.F32 R108, -RZ, R6.reuse.H0_H0 ;  /* 0x20000006ff6c7230 */ /* 0x100fe40000004100 */
[----:B------:R-:W-:Y:S01]  /*1010*/  FADD.FTZ R112, R15, R62 ;  /* 0x0000003e0f707221 */ /* 0x000fe20000010000 */
[----:B------:R-:W-:Y:S02]  /*1020*/  HADD2.F32 R111, -RZ, R6.H1_H1 ;  /* 0x30000006ff6f7230 */ /* 0x000fe40000004100 */
[--C-:B------:R-:W-:Y:S02]  /*1030*/  HADD2.F32 R110, -RZ, R7.reuse.H0_H0 ;  /* 0x20000007ff6e7230 */ /* 0x100fe40000004100 */
[----:B------:R-:W-:Y:S02]  /*1040*/  HADD2.F32 R113, -RZ, R7.H1_H1 ;  /* 0x30000007ff717230 */ /* 0x000fe40000004100 */
[----:B-1----:R-:W-:Y:S01]  /*1050*/  HADD2.F32 R0, -RZ, R8.H0_H0 ;  /* 0x20000008ff007230 */ /* 0x002fe20000004100 */
        /* <DEDUP_REMOVED lines=31> */
.L_x_9155:
[----:B------:R-:W-:Y:S05]  /*1250*/  BSYNC.RECONVERGENT B0 ;  /* 0x0000000000007941 */ /* 0x000fea0003800200 */
.L_x_9154:
[----:B------:R-:W-:Y:S02]  /*1260*/  HADD2.F32 R116, -RZ, R8.H1_H1 ;  /* 0x30000008ff747230 */ /* 0x000fe40000004100 */
[----:B------:R-:W-:Y:S01]  /*1270*/  FFMA.FTZ R65, R0, R104, R65 ;  /* 0x0000006800417223 */ /* 0x000fe20000010041 */
[--C-:B------:R-:W-:Y:S01]  /*1280*/  HADD2.F32 R114, -RZ, R9.reuse.H0_H0 ;  /* 0x20000009ff727230 */ /* 0x100fe20000004100 */
[----:B------:R-:W-:Y:S01]  /*1290*/  BSSY.RECONVERGENT B0, `(.L_x_9156) ;  /* 0x000002a000007945 */ /* 0x000fe20003800200 */
[----:B------:R-:W-:Y:S02]  /*12a0*/  HFMA2 R70, -RZ, RZ, 0, 0 ;  /* 0x00000000ff467431 */ /* 0x000fe400000001ff */
[----:B------:R-:W-:Y:S01]  /*12b0*/  FFMA.FTZ R5, R116, R105, R65 ;  /* 0x0000006974057223 */ /* 0x000fe20000010041 */
[----:B------:R-:W-:Y:S01]  /*12c0*/  FSETP.GTU.FTZ.AND P5, PT, R112, 20, PT ;  /* 0x41a000007000780b */ /* 0x000fe20003fbc000 */
[----:B------:R-:W-:Y:S01]  /*12d0*/  HADD2.F32 R118, -RZ, R9.H1_H1 ;  /* 0x30000009ff767230 */ /* 0x000fe20000004100 */
[----:B------:R-:W-:Y:S01]  /*12e0*/  IADD3 R68, PT, PT, R51, -0x1, RZ ;  /* 0xffffffff33447810 */ /* 0x000fe20007ffe0ff */
        /* <DEDUP_REMOVED lines=36> */
.L_x_9157:
[----:B------:R-:W-:Y:S05]  /*1530*/  BSYNC.RECONVERGENT B0 ;  /* 0x0000000000007941 */ /* 0x000fea0003800200 */
.L_x_9156:
[----:B------:R-:W-:Y:S04]  /*1540*/  BSSY.RECONVERGENT B0, `(.L_x_9158) ;  /* 0x0000020000007945 */ /* 0x000fe80003800200 */
[----:B------:R-:W-:Y:S05]  /*1550*/  @P1 BRA `(.L_x_9159) ;  /* 0x0000000000781947 */ /* 0x000fea0003800000 */
[----:B------:R-:W-:Y:S01]  /*1560*/  FMUL.FTZ R98, R98, 1.4426950216293334961 ;  /* 0x3fb8aa3b62627820 */ /* 0x000fe20000410000 */
[----:B------:R-:W-:Y:S01]  /*1570*/  MOV R7, 0x3e800000 ;  /* 0x3e80000000077802 */ /* 0x000fe20000000f00 */
[----:B------:R-:W-:Y:S02]  /*1580*/  HFMA2 R11, -RZ, RZ, 1.3056640625, -1.8671875 ;  /* 0x3d39bf78ff0b7431 */ /* 0x000fe400000001ff */
[----:B------:R-:W1:Y:S02]  /*1590*/  MUFU.EX2 R9, R98 ;  /* 0x0000006200097308 */ /* 0x000e640000000800 */
[C---:B-1----:R-:W-:Y:S01]  /*15a0*/  FADD.FTZ.RZ R2, R9.reuse, 1 ;  /* 0x3f80000009027421 */ /* 0x042fe2000001c000 */
        /* <DEDUP_REMOVED lines=25> */
.L_x_9159:
[----:B------:R-:W-:Y:S05]  /*1740*/  BSYNC.RECONVERGENT B0 ;  /* 0x0000000000007941 */ /* 0x000fea0003800200 */
.L_x_9158:
        /* <DEDUP_REMOVED lines=32> */
.L_x_9161:
[----:B------:R-:W-:Y:S05]  /*1950*/  BSYNC.RECONVERGENT B0 ;  /* 0x0000000000007941 */ /* 0x000fea0003800200 */
.L_x_9160:
        /* <DEDUP_REMOVED lines=32> */
.L_x_9163:
[----:B------:R-:W-:Y:S05]  /*1b60*/  BSYNC.RECONVERGENT B0 ;  /* 0x0000000000007941 */ /* 0x000fea0003800200 */
.L_x_9162:
        /* <DEDUP_REMOVED lines=32> */
.L_x_9165:
[----:B------:R-:W-:Y:S05]  /*1d70*/  BSYNC.RECONVERGENT B0 ;  /* 0x0000000000007941 */ /* 0x000fea0003800200 */
.L_x_9164:
        /* <DEDUP_REMOVED lines=32> */
.L_x_9167:
[----:B------:R-:W-:Y:S05]  /*1f80*/  BSYNC.RECONVERGENT B0 ;  /* 0x0000000000007941 */ /* 0x000fea0003800200 */
.L_x_9166:
[----:B------:R-:W1:Y:S01]  /*1f90*/  LDCU UR4, c[0x0][0x38c] ;  /* 0x00007180ff0477ac */ /* 0x000e620008000800 */
[----:B------:R-:W-:Y:S01]  /*1fa0*/  FFMA.FTZ R2, R118, R109, R5 ;  /* 0x0000006d76027223 */ /* 0x000fe20000010005 */
[----:B------:R-:W-:Y:S01]  /*1fb0*/  HFMA2 R72, -RZ, RZ, 0, 0 ;  /* 0x00000000ff487431 */ /* 0x000fe200000001ff */
[----:B------:R-:W-:Y:S01]  /*1fc0*/  CS2R R80, SRZ ;  /* 0x0000000000507805 */ /* 0x000fe2000001ff00 */
[----:B------:R-:W-:Y:S02]  /*1fd0*/  HFMA2 R87, -RZ, RZ, 0, 0 ;  /* 0x00000000ff577431 */ /* 0x000fe400000001ff */
[----:B------:R-:W-:Y:S01]  /*1fe0*/  FFMA.FTZ R5, R115, R108, R2 ;  /* 0x0000006c73057223 */ /* 0x000fe20000010002 */
[----:B------:R-:W-:Y:S02]  /*1ff0*/  CS2R R82, SRZ ;  /* 0x0000000000527805 */ /* 0x000fe4000001ff00 */
[----:B------:R-:W-:Y:S01]  /*2000*/  MOV R85, RZ ;  /* 0x000000ff00557202 */ /* 0x000fe20000000f00 */
        /* <DEDUP_REMOVED lines=10> */
[----:B-1----:R-:W-:Y:S01]  /*20b0*/  UISETP.GE.AND UP0, UPT, UR4, 0x1, UPT ;  /* 0x000000010400788c */ /* 0x002fe2000bf06270 */
[----:B------:R-:W-:Y:S01]  /*20c0*/  FFMA.FTZ R65, R130, R113, R65 ;  /* 0x0000007182417223 */ /* 0x000fe20000010041 */
[----:B------:R-:W-:Y:S07]  /*20d0*/  BAR.SYNC.DEFER_BLOCKING 0x0 ;  /* 0x0000000000007b1d */ /* 0x000fee0000010000 */
[----:B------:R-:W-:Y:S05]  /*20e0*/  BRA.U !UP0, `(.L_x_9168) ;  /* 0x0000001d08087547 */ /* 0x000fea000b800000 */
[----:B------:R-:W1:Y:S01]  /*20f0*/  LDC.64 R12, c[0x0][0x440] ;  /* 0x00011000ff0c7b82 */ /* 0x000e620000000a00 */
[----:B------:R-:W-:Y:S01]  /*2100*/  SHF.L.U32 R119, R68, 0x8, RZ ;  /* 0x0000000844777819 */ /* 0x000fe200000006ff */
[----:B------:R-:W-:Y:S01]  /*2110*/  FMUL.FTZ R128, R104, R101 ;  /* 0x0000006568807220 */ /* 0x000fe20000410000 */
[----:B------:R-:W-:Y:S01]  /*2120*/  ISETP.NE.AND P0, PT, R51, 0x1, PT ;  /* 0x000000013300780c */ /* 0x000fe20003f05270 */
[----:B------:R-:W-:Y:S01]  /*2130*/  FMUL.FTZ R127, R105, R100 ;  /* 0x00000064697f7220 */ /* 0x000fe20000410000 */
[----:B------:R-:W-:Y:S01]  /*2140*/  SHF.L.U32 R131, R51, 0x8, RZ ;  /* 0x0000000833837819 */ /* 0x000fe200000006ff */
[----:B------:R-:W-:Y:S01]  /*2150*/  FMUL.FTZ R126, R106, R99 ;  /* 0x000000636a7e7220 */ /* 0x000fe20000410000 */
[C---:B------:R-:W-:Y:S01]  /*2160*/  IADD3 R22, P1, PT, R119.reuse, R36, RZ ;  /* 0x0000002477167210 */ /* 0x040fe20007f3e0ff */
[----:B------:R-:W2:Y:S01]  /*2170*/  LDC.64 R14, c[0x0][0x448] ;  /* 0x00011200ff0e7b82 */ /* 0x000ea20000000a00 */
[----:B------:R-:W-:Y:S01]  /*2180*/  LOP3.LUT R133, R119, 0x100, RZ, 0xc0, !PT ;  /* 0x0000010077857812 */ /* 0x000fe200078ec0ff */
[----:B------:R-:W-:Y:S01]  /*2190*/  FMUL.FTZ R125, R109, R98 ;  /* 0x000000626d7d7220 */ /* 0x000fe20000410000 */
[----:B------:R-:W-:Y:S01]  /*21a0*/  IADD3 R129, PT, PT, R51, -0x2, RZ ;  /* 0xfffffffe33817810 */ /* 0x000fe20007ffe0ff */
[----:B------:R-:W-:Y:S01]  /*21b0*/  FMUL.FTZ R124, R108, R97 ;  /* 0x000000616c7c7220 */ /* 0x000fe20000410000 */
[----:B------:R-:W-:Y:S01]  /*21c0*/  FMUL.FTZ R123, R111, R96 ;  /* 0x000000606f7b7220 */ /* 0x000fe20000410000 */
[----:B------:R-:W-:Y:S01]  /*21d0*/  FMUL.FTZ R122, R110, R107 ;  /* 0x0000006b6e7a7220 */ /* 0x000fe20000410000 */
[----:B------:R-:W-:Y:S01]  /*21e0*/  FMUL.FTZ R121, R113, R112 ;  /* 0x0000007071797220 */ /* 0x000fe20000410000 */
[----:B------:R-:W3:Y:S01]  /*21f0*/  LDC.64 R90, c[0x0][0x3e0] ;  /* 0x0000f800ff5a7b82 */ /* 0x000ee20000000a00 */
[----:B------:R-:W-:Y:S01]  /*2200*/  MOV R70, RZ ;  /* 0x000000ff00467202 */ /* 0x000fe20000000f00 */
[C---:B------:R-:W-:Y:S01]  /*2210*/  IMAD.WIDE.U32 R74, R30.reuse, 0x10, R52 ;  /* 0x000000101e4a7825 */ /* 0x040fe200078e0034 */
[----:B------:R-:W-:Y:S01]  /*2220*/  ISETP.EQ.AND P0, PT, R30, RZ, P0 ;  /* 0x000000ff1e00720c */ /* 0x000fe20000702270 */
[----:B------:R-:W4:Y:S01]  /*2230*/  LDCU UR10, c[0x0][0x394] ;  /* 0x00007280ff0a77ac */ /* 0x000f220008000800 */
[----:B------:R-:W-:-:S02]  /*2240*/  IADD3 R119, PT, PT, R119, R30, RZ ;  /* 0x0000001e77777210 */ /* 0x000fc40007ffe0ff */
[----:B------:R-:W-:Y:S01]  /*2250*/  LOP3.LUT R131, R131, 0x100, RZ, 0xc0, !PT ;  /* 0x0000010083837812 */ /* 0x000fe200078ec0ff */
[----:B0-----:R-:W0:Y:S01]  /*2260*/  LDC.64 R16, c[0x0][0x3c0] ;  /* 0x0000f000ff107b82 */ /* 0x001e220000000a00 */
[----:B------:R-:W-:Y:S01]  /*2270*/  IADD3.X R23, PT, PT, RZ, R3, RZ, P1, !PT ;  /* 0x00000003ff177210 */ /* 0x000fe20000ffe4ff */
[----:B------:R-:W0:Y:S01]  /*2280*/  LDCU UR11, c[0x0][0x38c] ;  /* 0x00007180ff0b77ac */ /* 0x000e220008000800 */
[----:B------:R-:W0:Y:S05]  /*2290*/  LDCU UR7, c[0x0][0x388] ;  /* 0x00007100ff0777ac */ /* 0x000e2a0008000800 */
[----:B------:R-:W0:Y:S01]  /*22a0*/  LDC.64 R18, c[0x0][0x3a8] ;  /* 0x0000ea00ff127b82 */ /* 0x000e220000000a00 */
[----:B------:R-:W0:Y:S01]  /*22b0*/  LDCU.64 UR8, c[0x0][0x540] ;  /* 0x0000a800ff0877ac */ /* 0x000e220008000a00 */
[----:B------:R-:W-:-:S06]  /*22c0*/  UMOV UR4, URZ ;  /* 0x000000ff00047c82 */ /* 0x000fcc0008000000 */
[----:B----4-:R-:W0:Y:S02]  /*22d0*/  LDC.64 R20, c[0x0][0x4f0] ;  /* 0x00013c00ff147b82 */ /* 0x010e240000000a00 */
.L_x_9190:
[----:B--23--:R-:W-:-:S04]  /*22e0*/  IMAD.WIDE.U32 R4, R90, UR4, RZ ;  /* 0x000000045a047c25 */ /* 0x00cfc8000f8e00ff */
[----:B------:R-:W-:Y:S01]  /*22f0*/  IMAD R5, R91, UR4, R5 ;  /* 0x000000045b057c24 */ /* 0x000fe2000f8e0205 */
[----:B------:R-:W-:-:S04]  /*2300*/  LEA R6, P1, R4, R74, 0x1 ;  /* 0x0000004a04067211 */ /* 0x000fc800078208ff */
[----:B------:R-:W-:-:S06]  /*2310*/  LEA.HI.X R7, R4, R75, R5, 0x1, P1 ;  /* 0x0000004b04077211 */ /* 0x000fcc00008f0c05 */
[----:B------:R-:W3:Y:S01]  /*2320*/  LDG.E.128 R4, desc[UR16][R6.64] ;  /* 0x0000001006047981 */ /* 0x000ee2000c1e1d00 */
[----:B------:R-:W-:Y:S02]  /*2330*/  MOV R8, R32 ;  /* 0x0000002000087202 */ /* 0x000fe40000000f00 */
[----:B------:R-:W-:-:S03]  /*2340*/  MOV R9, R63 ;  /* 0x0000003f00097202 */ /* 0x000fc60000000f00 */
[----:B0-----:R-:W-:-:S04]  /*2350*/  IMAD.WIDE.U32 R8, R18, UR4, R8 ;  /* 0x0000000412087c25 */ /* 0x001fc8000f8e0008 */
[----:B------:R-:W-:Y:S01]  /*2360*/  IMAD R2, R19, UR4, R9 ;  /* 0x0000000413027c24 */ /* 0x000fe2000f8e0209 */
[----:B-1----:R-:W-:-:S04]  /*2370*/  LEA R76, P1, R8, R12, 0x2 ;  /* 0x0000000c084c7211 */ /* 0x002fc800078210ff */
[----:B------:R-:W-:Y:S02]  /*2380*/  LEA.HI.X R77, R8, R13, R2, 0x2, P1 ;  /* 0x0000000d084d7211 */ /* 0x000fe400008f1402 */
[----:B------:R-:W-:-:S03]  /*2390*/  MOV R8, R34 ;  /* 0x0000002200087202 */ /* 0x000fc60000000f00 */
[----:B----4-:R0:W4:Y:S01]  /*23a0*/  LDG.E R76, desc[UR16][R76.64] ;  /* 0x000000104c4c7981 */ /* 0x010122000c1e1900 */
[----:B------:R-:W-:-:S03]  /*23b0*/  MOV R9, R61 ;  /* 0x0000003d00097202 */ /* 0x000fc60000000f00 */
[----:B------:R-:W-:-:S04]  /*23c0*/  IMAD.WIDE.U32 R8, R16, UR4, R8 ;  /* 0x0000000410087c25 */ /* 0x000fc8000f8e0008 */
[----:B------:R-:W-:Y:S01]  /*23d0*/  IMAD R2, R17, UR4, R9 ;  /* 0x0000000411027c24 */ /* 0x000fe2000f8e0209 */
[----:B--2---:R-:W-:-:S04]  /*23e0*/  LEA R78, P1, R8, R14, 0x2 ;  /* 0x0000000e084e7211 */ /* 0x004fc800078210ff */
[----:B------:R-:W-:-:S05]  /*23f0*/  LEA.HI.X R79, R8, R15, R2, 0x2, P1 ;  /* 0x0000000f084f7211 */ /* 0x000fca00008f1402 */
[----:B------:R1:W2:Y:S01]  /*2400*/  LDG.E R132, desc[UR16][R78.64] ;  /* 0x000000104e847981 */ /* 0x0002a2000c1e1900 */
[----:B------:R-:W5:Y:S01]  /*2410*/  S2UR UR6, SR_CgaCtaId ;  /* 0x00000000000679c3 */ /* 0x000f620000008800 */
[C---:B------:R-:W-:Y:S01]  /*2420*/  ISETP.NE.AND P2, PT, R30.reuse, RZ, PT ;  /* 0x000000ff1e00720c */ /* 0x040fe20003f45270 */
[----:B------:R-:W-:Y:S01]  /*2430*/  UMOV UR5, 0x400 ;  /* 0x0000040000057882 */ /* 0x000fe20000000000 */
[----:B0-----:R-:W-:Y:S01]  /*2440*/  IADD3 R77, PT, PT, R133, UR4, RZ ;  /* 0x00000004854d7c10 */ /* 0x001fe2000fffe0ff */
[----:B------:R-:W-:Y:S01]  /*2450*/  BSSY.RECONVERGENT B0, `(.L_x_9169) ;  /* 0x000003c000007945 */ /* 0x000fe20003800200 */
[----:B------:R-:W-:Y:S02]  /*2460*/  ISETP.NE.AND P1, PT, R30, 0x1f, PT ;  /* 0x0000001f1e00780c */ /* 0x000fe40003f25270 */
[----:B------:R-:W-:Y:S01]  /*2470*/  SEL R2, R77, R50, !P2 ;  /* 0x000000324d027207 */ /* 0x000fe20005000000 */
[----:B-----5:R-:W-:Y:S01]  /*2480*/  ULEA UR5, UR6, UR5, 0x18 ;  /* 0x0000000506057291 */ /* 0x020fe2000f8ec0ff */
[----:B---3--:R0:W-:Y:S01]  /*2490*/  STS.128 [R64], R4 ;  /* 0x0000000440007388 */ /* 0x0081e20000000c00 */
[----:B------:R-:W-:-:S03]  /*24a0*/  NOP ;  /* 0x0000000000007918 */ /* 0x000fc60000000000 */
[----:B------:R-:W3:Y:S01]  /*24b0*/  LDS.128 R8, [R64] ;  /* 0x0000000040087984 */ /* 0x000ee20000000c00 */
[----:B0-----:R-:W-:Y:S01]  /*24c0*/  LEA R4, R2, UR5, 0x2 ;  /* 0x0000000502047c11 */ /* 0x001fe2000f8e10ff */
[----:B----4-:R-:W-:-:S04]  /*24d0*/  FMUL.FTZ R135, R76, 1.4426950216293334961 ;  /* 0x3fb8aa3b4c877820 */ /* 0x010fc80000410000 */
[C---:B------:R-:W-:Y:S01]  /*24e0*/  FMUL.FTZ R151, R135.reuse, R101 ;  /* 0x0000006587977220 */ /* 0x040fe20000410000 */
[C---:B-1----:R-:W-:Y:S01]  /*24f0*/  FMUL.FTZ R79, R135.reuse, R97 ;  /* 0x00000061874f7220 */ /* 0x042fe20000410000 */
[C---:B------:R-:W-:Y:S01]  /*2500*/  FMUL.FTZ R147, R135.reuse, R107 ;  /* 0x0000006b87937220 */ /* 0x040fe20000410000 */
[C---:B------:R-:W-:Y:S01]  /*2510*/  FMUL.FTZ R136, R135.reuse, R112 ;  /* 0x0000007087887220 */ /* 0x040fe20000410000 */
[C---:B------:R-:W-:Y:S01]  /*2520*/  FMUL.FTZ R134, R135.reuse, R100 ;  /* 0x0000006487867220 */ /* 0x040fe20000410000 */
[C---:B------:R-:W-:Y:S01]  /*2530*/  FMUL.FTZ R6, R135.reuse, R98 ;  /* 0x0000006287067220 */ /* 0x040fe20000410000 */
[----:B------:R-:W0:Y:S01]  /*2540*/  MUFU.EX2 R151, R151 ;  /* 0x0000009700977308 */ /* 0x000e220000000800 */
[C---:B------:R-:W-:Y:S01]  /*2550*/  FMUL.FTZ R5, R135.reuse, R99 ;  /* 0x0000006387057220 */ /* 0x040fe20000410000 */
[----:B------:R-:W-:Y:S02]  /*2560*/  FMUL.FTZ R137, R135, R96 ;  /* 0x0000006087897220 */ /* 0x000fe40000410000 */
[----:B------:R-:W1:Y:S04]  /*2570*/  MUFU.EX2 R79, R79 ;  /* 0x0000004f004f7308 */ /* 0x000e680000000800 */
[----:B------:R-:W4:Y:S04]  /*2580*/  MUFU.EX2 R147, R147 ;  /* 0x0000009300937308 */ /* 0x000f280000000800 */
[----:B------:R-:W1:Y:S01]  /*2590*/  MUFU.EX2 R136, R136 ;  /* 0x0000008800887308 */ /* 0x000e620000000800 */
[----:B0-----:R0:W-:Y:S01]  /*25a0*/  STS [R4+0x878], R151 ;  /* 0x0008789704007388 */ /* 0x0011e20000000800 */
[----:B---3--:R-:W-:-:S02]  /*25b0*/  HADD2.F32 R145, -RZ, R9.H1_H1 ;  /* 0x30000009ff917230 */ /* 0x008fc40000004100 */
[----:B------:R3:W0:Y:S01]  /*25c0*/  MUFU.EX2 R2, R6 ;  /* 0x0000000600027308 */ /* 0x0006220000000800 */
[----:B------:R-:W-:Y:S02]  /*25d0*/  HADD2.F32 R143, -RZ, R9.H0_H0 ;  /* 0x20000009ff8f7230 */ /* 0x000fe40000004100 */
[--C-:B------:R-:W-:Y:S02]  /*25e0*/  HADD2.F32 R141, -RZ, R10.reuse.H0_H0 ;  /* 0x2000000aff8d7230 */ /* 0x100fe40000004100 */
[----:B--2---:R-:W-:Y:S01]  /*25f0*/  FMUL.FTZ R139, R132, R145 ;  /* 0x00000091848b7220 */ /* 0x004fe20000410000 */
[----:B------:R-:W-:Y:S01]  /*2600*/  HADD2.F32 R7, -RZ, R10.H1_H1 ;  /* 0x3000000aff077230 */ /* 0x000fe20000004100 */
[----:B------:R-:W2:Y:S01]  /*2610*/  MUFU.EX2 R78, R134 ;  /* 0x00000086004e7308 */ /* 0x000ea20000000800 */
[----:B------:R-:W-:Y:S02]  /*2620*/  HADD2.F32 R9, -RZ, R11.H0_H0 ;  /* 0x2000000bff097230 */ /* 0x000fe40000004100 */
[----:B------:R-:W-:Y:S01]  /*2630*/  FMUL.FTZ R10, R118, R139 ;  /* 0x0000008b760a7220 */ /* 0x000fe20000410000 */
[----:B------:R-:W-:-:S02]  /*2640*/  HADD2.F32 R138, -RZ, R8.H0_H0 ;  /* 0x20000008ff8a7230 */ /* 0x000fc40000004100 */
[C---:B---3--:R-:W-:Y:S01]  /*2650*/  FMUL.FTZ R6, R132.reuse, R141 ;  /* 0x0000008d84067220 */ /* 0x048fe20000410000 */
[----:B------:R-:W-:Y:S01]  /*2660*/  HADD2.F32 R153, -RZ, R8.H1_H1 ;  /* 0x30000008ff997230 */ /* 0x000fe20000004100 */
[----:B------:R3:W0:Y:S01]  /*2670*/  MUFU.EX2 R77, R5 ;  /* 0x00000005004d7308 */ /* 0x0006220000000800 */
[----:B------:R-:W-:Y:S02]  /*2680*/  HADD2.F32 R11, -RZ, R11.H1_H1 ;  /* 0x3000000bff0b7230 */ /* 0x000fe40000004100 */
[C---:B------:R-:W-:Y:S01]  /*2690*/  FMUL.FTZ R149, R132.reuse, R7 ;  /* 0x0000000784957220 */ /* 0x040fe20000410000 */
[C---:B------:R-:W-:Y:S01]  /*26a0*/  FMUL.FTZ R135, R132.reuse, R138 ;  /* 0x0000008a84877220 */ /* 0x040fe20000410000 */
[----:B------:R5:W0:Y:S01]  /*26b0*/  MUFU.EX2 R134, R137 ;  /* 0x0000008900867308 */ /* 0x000a220000000800 */
[C---:B------:R-:W-:Y:S01]  /*26c0*/  FMUL.FTZ R140, R132.reuse, R9 ;  /* 0x00000009848c7220 */ /* 0x040fe20000410000 */
[----:B------:R-:W-:Y:S01]  /*26d0*/  FMUL.FTZ R155, R132, R11 ;  /* 0x0000000b849b7220 */ /* 0x000fe20000410000 */
[----:B------:R-:W-:Y:S01]  /*26e0*/  FMUL.FTZ R139, R115, R6 ;  /* 0x00000006738b7220 */ /* 0x000fe20000410000 */
[----:B------:R-:W-:Y:S01]  /*26f0*/  FMUL.FTZ R6, R120, R149 ;  /* 0x0000009578067220 */ /* 0x000fe20000410000 */
[----:B---3--:R-:W-:Y:S01]  /*2700*/  FMUL.FTZ R5, R132, R153 ;  /* 0x0000009984057220 */ /* 0x008fe20000410000 */
[----:B------:R-:W-:Y:S01]  /*2710*/  FMUL.FTZ R135, R0, R135 ;  /* 0x0000008700877220 */ /* 0x000fe20000410000 */
[----:B------:R-:W-:Y:S01]  /*2720*/  FMUL.FTZ R149, R117, R140 ;  /* 0x0000008c75957220 */ /* 0x000fe20000410000 */
[----:B------:R-:W-:Y:S01]  /*2730*/  FMUL.FTZ R155, R130, R155 ;  /* 0x0000009b829b7220 */ /* 0x000fe20000410000 */
[----:B-----5:R-:W-:Y:S01]  /*2740*/  FMUL.FTZ R137, R132, R143 ;  /* 0x0000008f84897220 */ /* 0x020fe20000410000 */
[----:B------:R-:W-:-:S03]  /*2750*/  FMUL.FTZ R8, R116, R5 ;  /* 0x0000000574087220 */ /* 0x000fc60000410000 */
[----:B------:R-:W-:Y:S01]  /*2760*/  FMUL.FTZ R137, R114, R137 ;  /* 0x0000008972897220 */ /* 0x000fe20000410000 */
[----:B------:R-:W-:Y:S06]  /*2770*/  BAR.SYNC.DEFER_BLOCKING 0x0 ;  /* 0x0000000000007b1d */ /* 0x000fec0000010000 */
[----:B012-4-:R-:W-:Y:S05]  /*2780*/  @P1 BRA `(.L_x_9170) ;  /* 0x00000000001c1947 */ /* 0x017fea0003800000 */
[----:B------:R-:W-:Y:S01]  /*2790*/  ISETP.NE.AND P1, PT, R51, UR10, PT ;  /* 0x0000000a33007c0c */ /* 0x000fe2000bf25270 */
[----:B------:R-:W-:-:S12]  /*27a0*/  HFMA2 R140, -RZ, RZ, 1.875, 0 ;  /* 0x3f800000ff8c7431 */ /* 0x000fd800000001ff */
[----:B------:R-:W-:Y:S05]  /*27b0*/  @!P1 BRA `(.L_x_9171) ;  /* 0x0000000000149947 */ /* 0x000fea0003800000 */
[----:B------:R-:W-:-:S04]  /*27c0*/  IADD3 R4, PT, PT, R131, UR4, RZ ;  /* 0x0000000483047c10 */ /* 0x000fc8000fffe0ff */
[----:B------:R-:W-:-:S05]  /*27d0*/  LEA R4, R4, UR5, 0x2 ;  /* 0x0000000504047c11 */ /* 0x000fca000f8e10ff */
[----:B------:R2:W3:Y:S01]  /*27e0*/  LDS R140, [R4+0x878] ;  /* 0x00087800048c7984 */ /* 0x0004e20000000800 */
[----:B------:R-:W-:Y:S05]  /*27f0*/  BRA `(.L_x_9171) ;  /* 0x0000000000047947 */ /* 0x000fea0003800000 */
.L_x_9170:
[----:B------:R0:W1:Y:S02]  /*2800*/  LDS R140, [R86+0x107c] ;  /* 0x00107c00568c7984 */ /* 0x0000640000000800 */
.L_x_9171:
[----:B------:R-:W-:Y:S05]  /*2810*/  BSYNC.RECONVERGENT B0 ;  /* 0x0000000000007941 */ /* 0x000fea0003800200 */
.L_x_9169:
[----:B--2---:R-:W2:Y:S01]  /*2820*/  @P0 LDC R4, c[0x0][0x38c] ;  /* 0x0000e300ff040b82 */ /* 0x004ea20000000800 */
[----:B------:R-:W-:Y:S01]  /*2830*/  MOV R142, RZ ;  /* 0x000000ff008e7202 */ /* 0x000fe20000000f00 */
[----:B--2---:R-:W-:-:S04]  /*2840*/  @P0 IMAD R5, R129, R4, UR4 ;  /* 0x0000000481050e24 */ /* 0x004fc8000f8e0204 */
[----:B------:R-:W-:-:S05]  /*2850*/  @P0 IMAD.WIDE R4, R5, 0x8, R24 ;  /* 0x0000000805040825 */ /* 0x000fca00078e0218 */
        /* <DEDUP_REMOVED lines=21> */
[----:B--2---:R-:W-:Y:S01]  /*29b0*/  FFMA.FTZ R5, R136, R146, R121 ;  /* 0x0000009288057223 */ /* 0x004fe20000010079 */
[----:B------:R-:W-:Y:S01]  /*29c0*/  FMUL.FTZ R146, R134, R157 ;  /* 0x0000009d86927220 */ /* 0x000fe20000410000 */
[----:B------:R-:W-:Y:S01]  /*29d0*/  FMUL.FTZ R157, R77, R144 ;  /* 0x000000904d9d7220 */ /* 0x000fe20000410000 */
[----:B------:R-:W-:-:S02]  /*29e0*/  FFMA.FTZ R150, R78, R150, R135 ;  /* 0x000000964e967223 */ /* 0x000fc40000010087 */
[----:B------:R-:W1:Y:S01]  /*29f0*/  SHFL.UP PT, R4, R5, 0x1, RZ ;  /* 0x0420000005047989 */ /* 0x000e6200000e00ff */
        /* <DEDUP_REMOVED lines=8> */
[----:B------:R-:W-:-:S04]  /*2a80*/  FMUL.FTZ R157, R147, R146 ;  /* 0x00000092939d7220 */ /* 0x000fc80000410000 */
[----:B------:R-:W3:Y:S01]  /*2a90*/  SHFL.DOWN PT, R161, R144, 0x1, 0x1f ;  /* 0x08201f0090a17f89 */ /* 0x000ee200000e0000 */
[----:B------:R-:W-:Y:S01]  /*2aa0*/  FMUL.FTZ R146, R136, R157 ;  /* 0x0000009d88927220 */ /* 0x000fe20000410000 */
[----:B------:R-:W-:-:S03]  /*2ab0*/  MOV R157, R150 ;  /* 0x00000096009d7202 */ /* 0x000fc60000000f00 */
[----:B-1----:R-:W-:Y:S01]  /*2ac0*/  FFMA.FTZ R4, R146, R4, R5 ;  /* 0x0000000492047223 */ /* 0x002fe20000010005 */
[----:B------:R-:W1:Y:S01]  /*2ad0*/  SHFL.UP PT, R159, R146, 0x1, RZ ;  /* 0x04200000929f7989 */ /* 0x000e6200000e00ff */
[----:B--2---:R-:W-:-:S03]  /*2ae0*/  @P3 FFMA.FTZ R157, R144, R152, R157 ;  /* 0x00000098909d3223 */ /* 0x004fc6000001009d */
[----:B------:R-:W-:Y:S02]  /*2af0*/  FSEL R5, R5, R4, !P1 ;  /* 0x0000000405057208 */ /* 0x000fe40004800000 */
[----:B------:R-:W-:Y:S04]  /*2b00*/  SHFL.DOWN PT, R150, R157, 0x2, 0x1f ;  /* 0x08401f009d967f89 */ /* 0x000fe800000e0000 */
[----:B------:R-:W2:Y:S01]  /*2b10*/  SHFL.UP PT, R4, R5, 0x2, RZ ;  /* 0x0440000005047989 */ /* 0x000ea200000e00ff */
[----:B---3--:R-:W-:-:S05]  /*2b20*/  @P3 FMUL.FTZ R148, R161, R144 ;  /* 0x00000090a1943220 */ /* 0x008fca0000410000 */
[----:B------:R-:W-:Y:S01]  /*2b30*/  @P3 MOV R144, R148 ;  /* 0x0000009400903202 */ /* 0x000fe20000000f00 */
[----:B-1----:R-:W-:Y:S01]  /*2b40*/  @P1 FMUL.FTZ R146, R146, R159 ;  /* 0x0000009f92921220 */ /* 0x002fe20000410000 */
[----:B------:R-:W-:-:S03]  /*2b50*/  ISETP.GE.AND P1, PT, R66, 0x2, PT ;  /* 0x000000024200780c */ /* 0x000fc60003f26270 */
[----:B------:R-:W1:Y:S01]  /*2b60*/  SHFL.DOWN PT, R161, R144, 0x2, 0x1f ;  /* 0x08401f0090a17f89 */ /* 0x000e6200000e0000 */
[----:B------:R-:W-:-:S03]  /*2b70*/  ISETP.GT.U32.AND P3, PT, R88, 0x1d, PT ;  /* 0x0000001d5800780c */ /* 0x000fc60003f64070 */
[----:B------:R-:W3:Y:S01]  /*2b80*/  SHFL.UP PT, R159, R146, 0x2, RZ ;  /* 0x04400000929f7989 */ /* 0x000ee200000e00ff */
[----:B--2---:R-:W-:-:S05]  /*2b90*/  FFMA.FTZ R4, R146, R4, R5 ;  /* 0x0000000492047223 */ /* 0x004fca0000010005 */
[----:B------:R-:W-:-:S04]  /*2ba0*/  FSEL R5, R5, R4, !P1 ;  /* 0x0000000405057208 */ /* 0x000fc80004800000 */
[C---:B------:R-:W-:Y:S01]  /*2bb0*/  @!P3 FFMA.FTZ R157, R144.reuse, R150, R157 ;  /* 0x00000096909db223 */ /* 0x040fe2000001009d */
[----:B------:R-:W2:Y:S04]  /*2bc0*/  SHFL.UP PT, R4, R5, 0x4, RZ ;  /* 0x0480000005047989 */ /* 0x000ea800000e00ff */
[----:B------:R-:W5:Y:S01]  /*2bd0*/  SHFL.DOWN PT, R150, R157, 0x4, 0x1f ;  /* 0x08801f009d967f89 */ /* 0x000f6200000e0000 */
[----:B-1----:R-:W-:Y:S01]  /*2be0*/  @!P3 FMUL.FTZ R148, R144, R161 ;  /* 0x000000a19094b220 */ /* 0x002fe20000410000 */
[----:B---3--:R-:W-:-:S04]  /*2bf0*/  @P1 FMUL.FTZ R146, R146, R159 ;  /* 0x0000009f92921220 */ /* 0x008fc80000410000 */
[----:B------:R-:W-:Y:S02]  /*2c00*/  @!P3 MOV R144, R148 ;  /* 0x000000940090b202 */ /* 0x000fe40000000f00 */
[----:B------:R-:W-:Y:S01]  /*2c10*/  ISETP.GE.AND P1, PT, R66, 0x4, PT ;  /* 0x000000044200780c */ /* 0x000fe20003f26270 */
[----:B------:R-:W1:Y:S01]  /*2c20*/  SHFL.UP PT, R159, R146, 0x4, RZ ;  /* 0x04800000929f7989 */ /* 0x000e6200000e00ff */
[----:B------:R-:W-:-:S03]  /*2c30*/  ISETP.GT.U32.AND P3, PT, R88, 0x1b, PT ;  /* 0x0000001b5800780c */ /* 0x000fc60003f64070 */
[----:B------:R-:W3:Y:S01]  /*2c40*/  SHFL.DOWN PT, R163, R144, 0x4, 0x1f ;  /* 0x08801f0090a37f89 */ /* 0x000ee200000e0000 */
[----:B--2---:R-:W-:-:S09]  /*2c50*/  FFMA.FTZ R4, R146, R4, R5 ;  /* 0x0000000492047223 */ /* 0x004fd20000010005 */
[----:B-----5:R-:W-:Y:S01]  /*2c60*/  @!P3 FFMA.FTZ R157, R144, R150, R157 ;  /* 0x00000096909db223 */ /* 0x020fe2000001009d */
[----:B------:R-:W-:-:S04]  /*2c70*/  FSEL R161, R5, R4, !P1 ;  /* 0x0000000405a17208 */ /* 0x000fc80004800000 */
[----:B------:R-:W2:Y:S04]  /*2c80*/  SHFL.DOWN PT, R152, R157, 0x8, 0x1f ;  /* 0x09001f009d987f89 */ /* 0x000ea800000e0000 */
[----:B------:R-:W5:Y:S01]  /*2c90*/  SHFL.UP PT, R4, R161, 0x8, RZ ;  /* 0x05000000a1047989 */ /* 0x000f6200000e00ff */
[----:B-1----:R-:W-:Y:S01]  /*2ca0*/  @P1 FMUL.FTZ R146, R146, R159 ;  /* 0x0000009f92921220 */ /* 0x002fe20000410000 */
[----:B------:R-:W-:Y:S01]  /*2cb0*/  ISETP.GE.AND P1, PT, R51, UR10, PT ;  /* 0x0000000a33007c0c */ /* 0x000fe2000bf26270 */
[----:B---3--:R-:W-:-:S03]  /*2cc0*/  @!P3 FMUL.FTZ R148, R144, R163 ;  /* 0x000000a39094b220 */ /* 0x008fc60000410000 */
[----:B------:R-:W1:Y:S01]  /*2cd0*/  SHFL.UP PT, R5, R146, 0x8, RZ ;  /* 0x0500000092057989 */ /* 0x000e6200000e00ff */
[----:B------:R-:W-:Y:S02]  /*2ce0*/  ISETP.NE.OR P1, PT, R30, RZ, P1 ;  /* 0x000000ff1e00720c */ /* 0x000fe40000f25670 */
[----:B------:R-:W-:Y:S02]  /*2cf0*/  @!P3 MOV R144, R148 ;  /* 0x000000940090b202 */ /* 0x000fe40000000f00 */
[----:B------:R-:W-:-:S03]  /*2d00*/  ISETP.GE.AND P3, PT, R66, 0x8, PT ;  /* 0x000000084200780c */ /* 0x000fc60003f66270 */
[----:B------:R-:W3:Y:S01]  /*2d10*/  SHFL.DOWN PT, R163, R144, 0x8, 0x1f ;  /* 0x09001f0090a37f89 */ /* 0x000ee200000e0000 */
[----:B--2---:R-:W-:Y:S01]  /*2d20*/  @!P4 FFMA.FTZ R157, R144, R152, R157 ;  /* 0x00000098909dc223 */ /* 0x004fe2000001009d */
[----:B-----5:R-:W-:-:S05]  /*2d30*/  FFMA.FTZ R4, R146, R4, R161 ;  /* 0x0000000492047223 */ /* 0x020fca00000100a1 */
[----:B------:R-:W-:-:S03]  /*2d40*/  FSEL R161, R161, R4, !P3 ;  /* 0x00000004a1a17208 */ /* 0x000fc60005800000 */
[----:B-1----:R-:W-:Y:S01]  /*2d50*/  @P3 FMUL.FTZ R146, R146, R5 ;  /* 0x0000000592923220 */ /* 0x002fe20000410000 */
[----:B------:R-:W-:Y:S01]  /*2d60*/  HFMA2 R4, -RZ, RZ, 1.875, 0 ;  /* 0x3f800000ff047431 */ /* 0x000fe200000001ff */
[----:B------:R-:W-:Y:S01]  /*2d70*/  MOV R5, RZ ;  /* 0x000000ff00057202 */ /* 0x000fe20000000f00 */
[----:B------:R-:W1:Y:S04]  /*2d80*/  SHFL.UP PT, R148, R161, 0x10, RZ ;  /* 0x06000000a1947989 */ /* 0x000e6800000e00ff */
[----:B------:R-:W2:Y:S01]  /*2d90*/  SHFL.UP PT, R159, R146, 0x10, RZ ;  /* 0x06000000929f7989 */ /* 0x000ea200000e00ff */
[----:B---3--:R-:W-:-:S03]  /*2da0*/  @!P4 FMUL.FTZ R150, R144, R163 ;  /* 0x000000a39096c220 */ /* 0x008fc60000410000 */
[----:B------:R-:W-:Y:S01]  /*2db0*/  @!P1 LDS.64 R4, [UR6+0x10f8] ;  /* 0x0010f806ff049984 */ /* 0x000fe20008000a00 */
[----:B------:R-:W-:Y:S02]  /*2dc0*/  ISETP.GE.AND P1, PT, R66, 0x10, PT ;  /* 0x000000104200780c */ /* 0x000fe40003f26270 */
[----:B------:R-:W-:Y:S02]  /*2dd0*/  @!P4 MOV R144, R150 ;  /* 0x000000960090c202 */ /* 0x000fe40000000f00 */
[----:B------:R-:W-:Y:S04]  /*2de0*/  SHFL.DOWN PT, R150, R157, 0x10, 0x1f ;  /* 0x0a001f009d967f89 */ /* 0x000fe800000e0000 */
[----:B------:R-:W3:Y:S01]  /*2df0*/  SHFL.DOWN PT, R163, R144, 0x10, 0x1f ;  /* 0x0a001f0090a37f89 */ /* 0x000ee200000e0000 */
[----:B-1----:R-:W-:-:S04]  /*2e00*/  FFMA.FTZ R148, R146, R148, R161 ;  /* 0x0000009492947223 */ /* 0x002fc800000100a1 */
[----:B--2---:R-:W-:Y:S01]  /*2e10*/  @P1 FMUL.FTZ R146, R146, R159 ;  /* 0x0000009f92921220 */ /* 0x004fe20000410000 */
[----:B------:R-:W-:Y:S02]  /*2e20*/  FSEL R161, R161, R148, !P1 ;  /* 0x00000094a1a17208 */ /* 0x000fe40004800000 */
[----:B------:R-:W-:-:S03]  /*2e30*/  ISETP.GT.U32.AND P1, PT, R88, 0xf, PT ;  /* 0x0000000f5800780c */ /* 0x000fc60003f24070 */
[----:B------:R-:W-:Y:S04]  /*2e40*/  SHFL.UP PT, R146, R146, 0x1, RZ ;  /* 0x0420000092927989 */ /* 0x000fe800000e00ff */
[----:B------:R-:W-:Y:S06]  /*2e50*/  SHFL.UP PT, R161, R161, 0x1, RZ ;  /* 0x04200000a1a17989 */ /* 0x000fec00000e00ff */
[C---:B---3--:R-:W-:Y:S01]  /*2e60*/  @!P1 FMUL.FTZ R148, R144.reuse, R163 ;  /* 0x000000a390949220 */ /* 0x048fe20000410000 */
        /* <DEDUP_REMOVED lines=21> */
[----:B------:R-:W-:Y:S01]  /*2fc0*/  FMUL.FTZ R163, R0, R157 ;  /* 0x0000009d00a37220 */ /* 0x000fe20000410000 */
[-C--:B------:R-:W-:Y:S01]  /*2fd0*/  FMUL.FTZ R159, R132, R138.reuse ;  /* 0x0000008a849f7220 */ /* 0x080fe20000410000 */
[----:B------:R-:W-:Y:S01]  /*2fe0*/  FFMA.FTZ R161, R116, R153, R161 ;  /* 0x0000009974a17223 */ /* 0x000fe200000100a1 */
[----:B------:R-:W-:Y:S01]  /*2ff0*/  FFMA.FTZ R153, R77, R138, R126 ;  /* 0x0000008a4d997223 */ /* 0x000fe2000001007e */
[----:B------:R-:W-:Y:S01]  /*3000*/  FFMA.FTZ R155, R148, R140, R155 ;  /* 0x0000008c949b7223 */ /* 0x000fe2000001009b */
[----:B------:R-:W-:Y:S01]  /*3010*/  FMUL.FTZ R146, R116, R159 ;  /* 0x0000009f74927220 */ /* 0x000fe20000410000 */
[----:B------:R1:W-:Y:S01]  /*3020*/  STS [R48+0x220], R163 ;  /* 0x000220a330007388 */ /* 0x0003e20000000800 */
[-C--:B------:R-:W-:Y:S01]  /*3030*/  FFMA.FTZ R140, R2, R153.reuse, R125 ;  /* 0x00000099028c7223 */ /* 0x080fe2000001007d */
[----:B------:R-:W-:Y:S01]  /*3040*/  FMUL.FTZ R165, R132, R153 ;  /* 0x0000009984a57220 */ /* 0x000fe20000410000 */
[----:B------:R-:W-:Y:S01]  /*3050*/  FFMA.FTZ R149, R136, R155, R149 ;  /* 0x0000009b88957223 */ /* 0x000fe20000010095 */
[----:B------:R2:W-:Y:S01]  /*3060*/  STS [R47+0x4], R146 ;  /* 0x000004922f007388 */ /* 0x0005e20000000800 */
[-C--:B------:R-:W-:Y:S01]  /*3070*/  FFMA.FTZ R157, R79, R140.reuse, R124 ;  /* 0x0000008c4f9d7223 */ /* 0x080fe2000001007c */
[----:B------:R-:W-:Y:S01]  /*3080*/  FMUL.FTZ R148, R114, R165 ;  /* 0x000000a572947220 */ /* 0x000fe20000410000 */
[-C--:B------:R-:W-:Y:S01]  /*3090*/  FMUL.FTZ R165, R132, R140.reuse ;  /* 0x0000008c84a57220 */ /* 0x080fe20000410000 */
[----:B------:R-:W-:Y:S01]  /*30a0*/  FMUL.FTZ R145, R145, R140 ;  /* 0x0000008c91917220 */ /* 0x000fe20000410000 */
[-C--:B------:R-:W-:Y:S01]  /*30b0*/  FFMA.FTZ R144, R134, R157.reuse, R123 ;  /* 0x0000009d86907223 */ /* 0x080fe2000001007b */
[----:B------:R-:W-:Y:S01]  /*30c0*/  FMUL.FTZ R152, R132, R157 ;  /* 0x0000009d84987220 */ /* 0x000fe20000410000 */
[----:B------:R3:W-:Y:S01]  /*30d0*/  STS [R47+0x8], R148 ;  /* 0x000008942f007388 */ /* 0x0007e20000000800 */
[----:B------:R-:W-:Y:S01]  /*30e0*/  FMUL.FTZ R150, R118, R165 ;  /* 0x000000a576967220 */ /* 0x000fe20000410000 */
[-C--:B------:R-:W-:Y:S01]  /*30f0*/  FFMA.FTZ R159, R147, R144.reuse, R122 ;  /* 0x00000090939f7223 */ /* 0x080fe2000001007a */
[----:B------:R-:W-:Y:S01]  /*3100*/  FMUL.FTZ R5, R132, R144 ;  /* 0x0000009084057220 */ /* 0x000fe20000410000 */
[----:B------:R-:W-:Y:S01]  /*3110*/  FMUL.FTZ R152, R115, R152 ;  /* 0x0000009873987220 */ /* 0x000fe20000410000 */
[----:B------:R-:W-:Y:S01]  /*3120*/  FMUL.FTZ R141, R141, R157 ;  /* 0x0000009d8d8d7220 */ /* 0x000fe20000410000 */
[-C--:B------:R-:W-:Y:S01]  /*3130*/  FFMA.FTZ R142, R136, R159.reuse, R121 ;  /* 0x0000009f888e7223 */ /* 0x080fe20000010079 */
[C---:B------:R-:W-:Y:S01]  /*3140*/  FMUL.FTZ R4, R132.reuse, R159 ;  /* 0x0000009f84047220 */ /* 0x040fe20000410000 */
[----:B------:R-:W-:Y:S01]  /*3150*/  STS [R47+0xc], R150 ;  /* 0x00000c962f007388 */ /* 0x000fe20000000800 */
[----:B------:R-:W-:Y:S01]  /*3160*/  FFMA.FTZ R147, R147, R149, R6 ;  /* 0x0000009593937223 */ /* 0x000fe20000010006 */
        /* <DEDUP_REMOVED lines=8> */
[----:B------:R-:W-:Y:S01]  /*31f0*/  IADD3 R134, PT, PT, -R119, UR7, RZ ;  /* 0x0000000777867c10 */ /* 0x000fe2000fffe1ff */
[----:B------:R-:W-:Y:S01]  /*3200*/  FFMA.FTZ R161, R114, R4, R161 ;  /* 0x0000000472a17223 */ /* 0x000fe200000100a1 */
[----:B------:R-:W-:Y:S01]  /*3210*/  FFMA.FTZ R79, R79, R139, R10 ;  /* 0x0000008b4f4f7223 */ /* 0x000fe2000001000a */
[----:B------:R2:W-:Y:S01]  /*3220*/  STS [R47+0x18], R146 ;  /* 0x000018922f007388 */ /* 0x0005e20000000800 */
[----:B------:R-:W-:Y:S01]  /*3230*/  FMUL.FTZ R9, R9, R159 ;  /* 0x0000009f09097220 */ /* 0x000fe20000410000 */
[----:B------:R-:W-:Y:S01]  /*3240*/  FFMA.FTZ R4, R118, R145, R161 ;  /* 0x0000009176047223 */ /* 0x000fe200000100a1 */
[----:B------:R-:W-:Y:S01]  /*3250*/  FFMA.FTZ R137, R2, R79, R137 ;  /* 0x0000004f02897223 */ /* 0x000fe20000010089 */
[----:B------:R2:W-:Y:S01]  /*3260*/  STS [R47+0x1c], R148 ;  /* 0x00001c942f007388 */ /* 0x0005e20000000800 */
[----:B------:R-:W-:Y:S01]  /*3270*/  BAR.SYNC.DEFER_BLOCKING 0x0 ;  /* 0x0000000000007b1d */ /* 0x000fe20000010000 */
[----:B------:R-:W-:Y:S01]  /*3280*/  FFMA.FTZ R141, R115, R141, R4 ;  /* 0x0000008d738d7223 */ /* 0x000fe20000010004 */
[----:B------:R-:W-:Y:S01]  /*3290*/  FMUL.FTZ R4, R7, R144 ;  /* 0x0000009007047220 */ /* 0x000fe20000410000 */
[----:B------:R-:W-:-:S04]  /*32a0*/  IMAD.WIDE.U32 R6, R20, UR4, R22 ;  /* 0x0000000414067c25 */ /* 0x000fc8000f8e0016 */
[----:B------:R-:W-:Y:S01]  /*32b0*/  FFMA.FTZ R77, R77, R137, R8 ;  /* 0x000000894d4d7223 */ /* 0x000fe20000010008 */
[----:B------:R-:W-:Y:S01]  /*32c0*/  ISETP.GE.AND P3, PT, R134, 0x21, PT ;  /* 0x000000218600780c */ /* 0x000fe20003f66270 */
[----:B-1----:R-:W-:Y:S01]  /*32d0*/  FFMA.FTZ R132, R120, R4, R141 ;  /* 0x0000000478847223 */ /* 0x002fe2000001008d */
[----:B------:R-:W-:Y:S01]  /*32e0*/  IMAD R5, R21, UR4, R7 ;  /* 0x0000000415057c24 */ /* 0x000fe2000f8e0207 */
[----:B------:R-:W-:Y:S01]  /*32f0*/  LEA R4, P2, R6, UR8, 0x2 ;  /* 0x0000000806047c11 */ /* 0x000fe2000f8410ff */
[----:B------:R-:W-:Y:S01]  /*3300*/  FFMA.FTZ R135, R78, R77, R135 ;  /* 0x0000004d4e877223 */ /* 0x000fe20000010087 */
[----:B------:R-:W-:Y:S02]  /*3310*/  FFMA.FTZ R9, R117, R9, R132 ;  /* 0x0000000975097223 */ /* 0x000fe40000010084 */
[----:B------:R-:W-:Y:S01]  /*3320*/  LEA.HI.X R5, R6, UR9, R5, 0x2, P2 ;  /* 0x0000000906057c11 */ /* 0x000fe200090f1405 */
[----:B------:R-:W-:Y:S01]  /*3330*/  FMUL.FTZ R6, R11, R142 ;  /* 0x0000008e0b067220 */ /* 0x000fe20000410000 */
[----:B------:R-:W-:-:S03]  /*3340*/  ISETP.GE.AND P2, PT, R134, 0x1, PT ;  /* 0x000000018600780c */ /* 0x000fc60003f46270 */
[----:B------:R-:W-:Y:S01]  /*3350*/  FFMA.FTZ R6, R130, R6, R9 ;  /* 0x0000000682067223 */ /* 0x000fe20000010009 */
[----:B------:R2:W1:Y:S09]  /*3360*/  LDS R143, [R46+0x2a0] ;  /* 0x0002a0002e8f7984 */ /* 0x0004720000000800 */
[----:B--2---:R-:W-:Y:S05]  /*3370*/  @!P2 BRA `(.L_x_9173) ;  /* 0x000000000008a947 */ /* 0x004fea0003800000 */
[----:B------:R-:W2:Y:S04]  /*3380*/  LDS R7, [R49+0x220] ;  /* 0x0002200031077984 */ /* 0x000ea80000000800 */
[----:B--2---:R2:W-:Y:S02]  /*3390*/  REDG.E.ADD.F32.FTZ.RN.STRONG.GPU desc[UR16][R4.64], R7 ;  /* 0x00000007040079a6 */ /* 0x0045e4000c12f310 */
.L_x_9173:
[----:B------:R-:W-:Y:S05]  /*33a0*/  BSYNC.RECONVERGENT B0 ;  /* 0x0000000000007941 */ /* 0x000fea0003800200 */
.L_x_9172:
[----:B------:R-:W-:Y:S04]  /*33b0*/  BSSY.RECONVERGENT B0, `(.L_x_9174) ;  /* 0x0000003000007945 */ /* 0x000fe80003800200 */
[----:B------:R-:W-:Y:S05]  /*33c0*/  @!P3 BRA `(.L_x_9175) ;  /* 0x000000000004b947 */ /* 0x000fea0003800000 */
[----:B-1----:R3:W-:Y:S02]  /*33d0*/  REDG.E.ADD.F32.FTZ.RN.STRONG.GPU desc[UR16][R4.64+0x80], R143 ;  /* 0x0000808f040079a6 */ /* 0x0027e4000c12f310 */
.L_x_9175:
[----:B------:R-:W-:Y:S05]  /*33e0*/  BSYNC.RECONVERGENT B0 ;  /* 0x0000000000007941 */ /* 0x000fea0003800200 */
.L_x_9174:
[----:B------:R4:W0:Y:S01]  /*33f0*/  LDS R11, [R45+0x320] ;  /* 0x000320002d0b7984 */ /* 0x0008220000000800 */
[----:B------:R-:W-:Y:S01]  /*3400*/  ISETP.GE.AND P6, PT, R134, 0x41, PT ;  /* 0x000000418600780c */ /* 0x000fe20003fc6270 */
[----:B------:R-:W-:Y:S01]  /*3410*/  FADD.FTZ R151, -R128, R151 ;  /* 0x0000009780977221 */ /* 0x000fe20000010100 */
[----:B------:R-:W-:Y:S01]  /*3420*/  FMUL.FTZ R2, R135, R101 ;  /* 0x0000006587027220 */ /* 0x000fe20000410000 */
[----:B------:R-:W-:Y:S01]  /*3430*/  FADD.FTZ R138, -R127, R138 ;  /* 0x0000008a7f8a7221 */ /* 0x000fe20000010100 */
[----:B--2---:R-:W-:Y:S01]  /*3440*/  FMUL.FTZ R7, R77, R100 ;  /* 0x000000644d077220 */ /* 0x004fe20000410000 */
[----:B------:R-:W-:Y:S01]  /*3450*/  ISETP.GE.AND P2, PT, R134, 0x61, PT ;  /* 0x000000618600780c */ /* 0x000fe20003f46270 */
[----:B------:R-:W-:Y:S01]  /*3460*/  FFMA.FTZ R10, R2, R151, RZ ;  /* 0x00000097020a7223 */ /* 0x000fe200000100ff */
[----:B------:R-:W-:Y:S01]  /*3470*/  FADD.FTZ R153, -R126, R153 ;  /* 0x000000997e997221 */ /* 0x000fe20000010100 */
[----:B------:R-:W-:Y:S01]  /*3480*/  FMUL.FTZ R8, R137, R99 ;  /* 0x0000006389087220 */ /* 0x000fe20000410000 */
[----:B------:R-:W-:Y:S01]  /*3490*/  BSSY.RECONVERGENT B0, `(.L_x_9176) ;  /* 0x000000c000007945 */ /* 0x000fe20003800200 */
[----:B------:R-:W-:Y:S01]  /*34a0*/  FFMA.FTZ R9, R7, R138, R10 ;  /* 0x0000008a07097223 */ /* 0x000fe2000001000a */
        /* <DEDUP_REMOVED lines=8> */
[----:B----4-:R-:W-:-:S12]  /*3530*/  @!P6 BRA `(.L_x_9177) ;  /* 0x000000000004e947 */ /* 0x010fd80003800000 */
[----:B0-----:R2:W-:Y:S02]  /*3540*/  REDG.E.ADD.F32.FTZ.RN.STRONG.GPU desc[UR16][R4.64+0x100], R11 ;  /* 0x0001000b040079a6 */ /* 0x0015e4000c12f310 */
.L_x_9177:
[----:B------:R-:W-:Y:S05]  /*3550*/  BSYNC.RECONVERGENT B0 ;  /* 0x0000000000007941 */ /* 0x000fea0003800200 */
.L_x_9176:
        /* <DEDUP_REMOVED lines=8> */
.L_x_9179:
[----:B------:R-:W-:Y:S05]  /*35e0*/  BSYNC.RECONVERGENT B0 ;  /* 0x0000000000007941 */ /* 0x000fea0003800200 */
.L_x_9178:
[----:B------:R-:W-:Y:S01]  /*35f0*/  FFMA.FTZ R134, R78, R157, R9 ;  /* 0x0000009d4e867223 */ /* 0x000fe20000010009 */
[----:B------:R-:W-:Y:S01]  /*3600*/  BSSY.RECONVERGENT B0, `(.L_x_9180) ;  /* 0x0000006000007945 */ /* 0x000fe20003800200 */
[----:B------:R4:W1:Y:S01]  /*3610*/  LDS R9, [R43+0x420] ;  /* 0x000420002b097984 */ /* 0x0008620000000800 */
[----:B0-2---:R-:W-:Y:S01]  /*3620*/  FMUL.FTZ R11, R147, R96 ;  /* 0x00000060930b7220 */ /* 0x005fe20000410000 */
[----:B------:R-:W-:Y:S01]  /*3630*/  FADD.FTZ R144, -R123, R144 ;  /* 0x000000907b907221 */ /* 0x000fe20000010100 */
[----:B------:R-:W-:Y:S06]  /*3640*/  @!P2 BRA `(.L_x_9181) ;  /* 0x000000000004a947 */ /* 0x000fec0003800000 */
[----:B-1----:R0:W-:Y:S02]  /*3650*/  REDG.E.ADD.F32.FTZ.RN.STRONG.GPU desc[UR16][R4.64+0x200], R9 ;  /* 0x00020009040079a6 */ /* 0x0021e4000c12f310 */
.L_x_9181:
[----:B------:R-:W-:Y:S05]  /*3660*/  BSYNC.RECONVERGENT B0 ;  /* 0x0000000000007941 */ /* 0x000fea0003800200 */
.L_x_9180:
[----:B------:R2:W2:Y:S01]  /*3670*/  LDS R141, [R42+0x4a0] ;  /* 0x0004a0002a8d7984 */ /* 0x0004a20000000800 */
[----:B------:R-:W-:Y:S01]  /*3680*/  BSSY.RECONVERGENT B0, `(.L_x_9182) ;  /* 0x0000006000007945 */ /* 0x000fe20003800200 */
[----:B------:R-:W-:Y:S01]  /*3690*/  FMUL.FTZ R132, R149, R107 ;  /* 0x0000006b95847220 */ /* 0x000fe20000410000 */
[----:B------:R-:W-:Y:S01]  /*36a0*/  FADD.FTZ R159, -R122, R159 ;  /* 0x0000009f7a9f7221 */ /* 0x000fe20000010100 */
[----:B01----:R-:W-:Y:S01]  /*36b0*/  FFMA.FTZ R9, R11, R144, R134 ;  /* 0x000000900b097223 */ /* 0x003fe20000010086 */
[----:B------:R-:W-:Y:S06]  /*36c0*/  @!P3 BRA `(.L_x_9183) ;  /* 0x000000000004b947 */ /* 0x000fec0003800000 */
[----:B--2---:R0:W-:Y:S02]  /*36d0*/  REDG.E.ADD.F32.FTZ.RN.STRONG.GPU desc[UR16][R4.64+0x280], R141 ;  /* 0x0002808d040079a6 */ /* 0x0041e4000c12f310 */
.L_x_9183:
[----:B------:R-:W-:Y:S05]  /*36e0*/  BSYNC.RECONVERGENT B0 ;  /* 0x0000000000007941 */ /* 0x000fea0003800200 */
.L_x_9182:
[----:B0-2---:R0:W1:Y:S01]  /*36f0*/  LDS R141, [R41+0x520] ;  /* 0x00052000298d7984 */ /* 0x0050620000000800 */
[----:B------:R-:W-:Y:S01]  /*3700*/  BSSY.RECONVERGENT B0, `(.L_x_9184) ;  /* 0x0000006000007945 */ /* 0x000fe20003800200 */
[----:B------:R-:W-:Y:S01]  /*3710*/  FMUL.FTZ R134, R155, R112 ;  /* 0x000000709b867220 */ /* 0x000fe20000410000 */
[----:B------:R-:W-:Y:S01]  /*3720*/  FADD.FTZ R142, -R121, R142 ;  /* 0x0000008e798e7221 */ /* 0x000fe20000010100 */
[----:B------:R-:W-:Y:S01]  /*3730*/  FFMA.FTZ R9, R132, R159, R9 ;  /* 0x0000009f84097223 */ /* 0x000fe20000010009 */
[----:B------:R-:W-:Y:S06]  /*3740*/  @!P4 BRA `(.L_x_9185) ;  /* 0x000000000004c947 */ /* 0x000fec0003800000 */
[----:B-1----:R2:W-:Y:S02]  /*3750*/  REDG.E.ADD.F32.FTZ.RN.STRONG.GPU desc[UR16][R4.64+0x300], R141 ;  /* 0x0003008d040079a6 */ /* 0x0025e4000c12f310 */
.L_x_9185:
[----:B------:R-:W-:Y:S05]  /*3760*/  BSYNC.RECONVERGENT B0 ;  /* 0x0000000000007941 */ /* 0x000fea0003800200 */
.L_x_9184:
[----:B-12---:R1:W2:Y:S01]  /*3770*/  LDS R141, [R40+0x5a0] ;  /* 0x0005a000288d7984 */ /* 0x0062a20000000800 */
[----:B------:R-:W-:Y:S01]  /*3780*/  BSSY.RECONVERGENT B0, `(.L_x_9186) ;  /* 0x0000004000007945 */ /* 0x000fe20003800200 */
[----:B------:R-:W-:-:S03]  /*3790*/  FFMA.FTZ R9, R134, R142, R9 ;  /* 0x0000008e86097223 */ /* 0x000fc60000010009 */
[----:B------:R-:W-:Y:S05]  /*37a0*/  @!P5 BRA `(.L_x_9187) ;  /* 0x000000000004d947 */ /* 0x000fea0003800000 */
[----:B--2---:R2:W-:Y:S02]  /*37b0*/  REDG.E.ADD.F32.FTZ.RN.STRONG.GPU desc[UR16][R4.64+0x380], R141 ;  /* 0x0003808d040079a6 */ /* 0x0045e4000c12f310 */
.L_x_9187:
[----:B------:R-:W-:Y:S05]  /*37c0*/  BSYNC.RECONVERGENT B0 ;  /* 0x0000000000007941 */ /* 0x000fea0003800200 */
.L_x_9186:
        /* <DEDUP_REMOVED lines=8> */
[----:B------:R-:W-:Y:S01]  /*3850*/  FADD.FTZ R84, R7, R84 ;  /* 0x0000005407547221 */ /* 0x000fe20000010000 */
        /* <DEDUP_REMOVED lines=10> */
[----:B------:R-:W-:Y:S01]  /*3900*/  FADD.FTZ R93, R10, R93 ;  /* 0x0000005d0a5d7221 */ /* 0x000fe20000010000 */
[----:B------:R-:W-:Y:S01]  /*3910*/  FADD.FTZ R89, R2, R89 ;  /* 0x0000005902597221 */ /* 0x000fe20000010000 */
[----:B------:R-:W-:Y:S01]  /*3920*/  FFMA.FTZ R147, R111, R147, R144 ;  /* 0x000000936f937223 */ /* 0x000fe20000010090 */
[----:B------:R-:W-:Y:S01]  /*3930*/  FMUL.FTZ R151, R151, R8 ;  /* 0x0000000897977220 */ /* 0x000fe20000410000 */
[----:B------:R-:W-:Y:S01]  /*3940*/  FFMA.FTZ R8, R110, R149, R159 ;  /* 0x000000956e087223 */ /* 0x000fe2000001009f */
[----:B--2---:R-:W-:Y:S01]  /*3950*/  @!P2 FADD.FTZ R9, R9, R4 ;  /* 0x000000040909a221 */ /* 0x004fe20000010000 */
[----:B------:R-:W-:Y:S01]  /*3960*/  FFMA.FTZ R155, R113, R155, R142 ;  /* 0x0000009b719b7223 */ /* 0x000fe2000001008e */
[----:B------:R-:W-:Y:S01]  /*3970*/  FFMA.FTZ R2, R104, R135, R151 ;  /* 0x0000008768027223 */ /* 0x000fe20000010097 */
[----:B------:R-:W-:Y:S01]  /*3980*/  BSSY.RECONVERGENT B0, `(.L_x_9188) ;  /* 0x0000035000007945 */ /* 0x000fe20003800200 */
        /* <DEDUP_REMOVED lines=25> */
[----:B------:R-:W-:Y:S01]  /*3b20*/  FMUL.FTZ R153, R153, R4 ;  /* 0x0000000499997220 */ /* 0x000fe20000410000 */
[----:B------:R-:W3:Y:S01]  /*3b30*/  SHFL.DOWN PT, R141, R6, 0x10, 0x1f ;  /* 0x0a001f00068d7f89 */ /* 0x000ee200000e0000 */
[----:B------:R-:W-:Y:S01]  /*3b40*/  FMUL.FTZ R140, R140, R5 ;  /* 0x000000058c8c7220 */ /* 0x000fe20000410000 */
[----:B------:R-:W-:Y:S01]  /*3b50*/  FMUL.FTZ R5, R76, R77 ;  /* 0x0000004d4c057220 */ /* 0x000fe20000410000 */
[----:B------:R-:W-:Y:S02]  /*3b60*/  FFMA.FTZ R10, R106, R137, R153 ;  /* 0x000000896a0a7223 */ /* 0x000fe40000010099 */
[----:B------:R-:W-:Y:S01]  /*3b70*/  FFMA.FTZ R79, R109, R79, R140 ;  /* 0x0000004f6d4f7223 */ /* 0x000fe2000001008c */
[----:B------:R-:W-:Y:S01]  /*3b80*/  FMUL.FTZ R138, R138, R5 ;  /* 0x000000058a8a7220 */ /* 0x000fe20000410000 */
[----:B------:R-:W-:-:S02]  /*3b90*/  FADD.FTZ R85, R10, R85 ;  /* 0x000000550a557221 */ /* 0x000fc40000010000 */
[----:B------:R-:W-:Y:S01]  /*3ba0*/  FADD.FTZ R80, R79, R80 ;  /* 0x000000504f507221 */ /* 0x000fe20000010000 */
[----:B------:R-:W-:-:S04]  /*3bb0*/  FFMA.FTZ R77, R105, R77, R138 ;  /* 0x0000004d694d7223 */ /* 0x000fc8000001008a */
[----:B------:R-:W-:Y:S01]  /*3bc0*/  FADD.FTZ R82, R77, R82 ;  /* 0x000000524d527221 */ /* 0x000fe20000010000 */
[----:B--2---:R-:W-:Y:S01]  /*3bd0*/  FADD.FTZ R4, R9, R134 ;  /* 0x0000008609047221 */ /* 0x004fe20000010000 */
[----:B---3--:R-:W-:-:S05]  /*3be0*/  FADD.FTZ R5, R6, R141 ;  /* 0x0000008d06057221 */ /* 0x008fca0000010000 */
[----:B------:R2:W-:Y:S01]  /*3bf0*/  @!P2 STS.64 [UR5+0x648], R4 ;  /* 0x00064804ff00a988 */ /* 0x0005e20008000a05 */
[----:B------:R-:W-:Y:S01]  /*3c00*/  BAR.SYNC.DEFER_BLOCKING 0x0 ;  /* 0x0000000000007b1d */ /* 0x000fe20000010000 */
[----:B------:R-:W-:-:S04]  /*3c10*/  ISETP.GT.AND P2, PT, R66, 0xf, PT ;  /* 0x0000000f4200780c */ /* 0x000fc80003f44270 */
[----:B--2---:R-:W-:Y:S02]  /*3c20*/  FSEL R4, R9, R4, P2 ;  /* 0x0000000409047208 */ /* 0x004fe40001000000 */
[----:B------:R-:W-:Y:S01]  /*3c30*/  FSEL R5, R6, R5, P2 ;  /* 0x0000000506057208 */ /* 0x000fe20001000000 */
[----:B------:R-:W-:Y:S06]  /*3c40*/  @P1 BRA `(.L_x_9189) ;  /* 0x0000000000201947 */ /* 0x000fec0003800000 */
[----:B------:R-:W-:Y:S01]  /*3c50*/  ISETP.NE.AND P1, PT, R51, UR10, PT ;  /* 0x0000000a33007c0c */ /* 0x000fe2000bf25270 */
[----:B------:R-:W-:-:S12]  /*3c60*/  ULEA UR6, UR4, UR5, 0x2 ;  /* 0x0000000504067291 */ /* 0x000fd8000f8e10ff */
[----:B------:R-:W2:Y:S04]  /*3c70*/  @P1 LDS R2, [UR6+0x1cf8] ;  /* 0x001cf806ff021984 */ /* 0x000ea80008000800 */
[----:B------:R-:W3:Y:S01]  /*3c80*/  @P1 LDS R7, [UR6+0x18f8] ;  /* 0x0018f806ff071984 */ /* 0x000ee20008000800 */
[----:B--2---:R-:W-:Y:S01]  /*3c90*/  @P1 FADD.FTZ R5, R5, R2 ;  /* 0x0000000205051221 */ /* 0x004fe20000010000 */
[----:B---3--:R-:W-:-:S04]  /*3ca0*/  @P1 FADD.FTZ R4, R4, R7 ;  /* 0x0000000704041221 */ /* 0x008fc80000010000 */
[----:B------:R2:W-:Y:S04]  /*3cb0*/  STS [UR6+0x1cf8], R5 ;  /* 0x001cf805ff007988 */ /* 0x0005e80008000806 */
[----:B------:R2:W-:Y:S02]  /*3cc0*/  STS [UR6+0x18f8], R4 ;  /* 0x0018f804ff007988 */ /* 0x0005e40008000806 */
.L_x_9189:
[----:B------:R-:W-:Y:S05]  /*3cd0*/  BSYNC.RECONVERGENT B0 ;  /* 0x0000000000007941 */ /* 0x000fea0003800200 */
.L_x_9188:
[----:B------:R-:W-:-:S04]  /*3ce0*/  UIADD3 UR4, UPT, UPT, UR4, 0x1, URZ ;  /* 0x0000000104047890 */ /* 0x000fc8000fffe0ff */
[----:B------:R-:W-:-:S09]  /*3cf0*/  UISETP.GE.AND UP0, UPT, UR4, UR11, UPT ;  /* 0x0000000b0400728c */ /* 0x000fd2000bf06270 */
[----:B------:R-:W-:Y:S05]  /*3d00*/  BRA.U !UP0, `(.L_x_9190) ;  /* 0xffffffe508747547 */ /* 0x000fea000b83ffff */
.L_x_9168:
[----:B------:R-:W-:Y:S08]  /*3d10*/  BAR.SYNC.DEFER_BLOCKING 0x0 ;  /* 0x0000000000007b1d */ /* 0x000ff00000010000 */
[----:B------:R-:W3:Y:S01]  /*3d20*/  LDC.64 R22, c[0x0][0x4f8] ;  /* 0x00013e00ff167b82 */ /* 0x000ee20000000a00 */
[----:B------:R-:W5:Y:S01]  /*3d30*/  LDCU.64 UR4, c[0x0][0x500] ;  /* 0x0000a000ff0477ac */ /* 0x000f620008000a00 */
[----:B--2---:R2:W4:Y:S01]  /*3d40*/  LDG.E.128 R4, desc[UR16][R38.64] ;  /* 0x0000001026047981 */ /* 0x004522000c1e1d00 */
[----:B0-----:R-:W-:-:S04]  /*3d50*/  SHF.L.U32 R18, R68, 0x8, RZ ;  /* 0x0000000844127819 */ /* 0x001fc800000006ff */
[----:B------:R-:W-:Y:S01]  /*3d60*/  SHF.R.S32.HI R19, RZ, 0x1f, R18 ;  /* 0x0000001fff137819 */ /* 0x000fe20000011412 */
[----:B--2---:R-:W0:Y:S01]  /*3d70*/  LDC.64 R38, c[0x0][0x550] ;  /* 0x00015400ff267b82 */ /* 0x004e220000000a00 */
[----:B----4-:R-:W-:Y:S01]  /*3d80*/  STS.128 [R64], R4 ;  /* 0x0000000440007388 */ /* 0x010fe20000000c00 */
[----:B------:R-:W-:-:S03]  /*3d90*/  NOP ;  /* 0x0000000000007918 */ /* 0x000fc60000000000 */
[----:B------:R-:W2:Y:S02]  /*3da0*/  LDS.128 R8, [R64] ;  /* 0x0000000040087984 */ /* 0x000ea40000000c00 */
[----:B--2---:R-:W-:Y:S02]  /*3db0*/  HADD2.F32 R13, -RZ, R8.H0_H0 ;  /* 0x20000008ff0d7230 */ /* 0x004fe40000004100 */
[--C-:B------:R-:W-:Y:S02]  /*3dc0*/  HADD2.F32 R15, -RZ, R9.reuse.H0_H0 ;  /* 0x20000009ff0f7230 */ /* 0x100fe40000004100 */
[----:B------:R-:W-:Y:S02]  /*3dd0*/  HADD2.F32 R9, -RZ, R9.H1_H1 ;  /* 0x30000009ff097230 */ /* 0x000fe40000004100 */
[--C-:B------:R-:W-:Y:S01]  /*3de0*/  FADD.FTZ R13, R13, R62.reuse ;  /* 0x0000003e0d0d7221 */ /* 0x100fe20000010000 */
[--C-:B------:R-:W-:Y:S02]  /*3df0*/  HADD2.F32 R7, -RZ, R10.reuse.H1_H1 ;  /* 0x3000000aff077230 */ /* 0x100fe40000004100 */
[----:B------:R-:W-:Y:S01]  /*3e00*/  FADD.FTZ R15, R15, R62 ;  /* 0x0000003e0f0f7221 */ /* 0x000fe20000010000 */
[----:B------:R-:W-:-:S02]  /*3e10*/  HADD2.F32 R5, -RZ, R10.H0_H0 ;  /* 0x2000000aff057230 */ /* 0x000fc40000004100 */
[--C-:B------:R-:W-:Y:S01]  /*3e20*/  FADD.FTZ R9, R9, R62.reuse ;  /* 0x0000003e09097221 */ /* 0x100fe20000010000 */
[----:B------:R-:W-:Y:S01]  /*3e30*/  BAR.SYNC.DEFER_BLOCKING 0x0 ;  /* 0x0000000000007b1d */ /* 0x000fe20000010000 */
[----:B------:R-:W-:Y:S01]  /*3e40*/  FSETP.GTU.FTZ.AND P6, PT, R13, 20, PT ;  /* 0x41a000000d00780b */ /* 0x000fe20003fdc000 */
[--C-:B------:R-:W-:Y:S01]  /*3e50*/  FADD.FTZ R7, R7, R62.reuse ;  /* 0x0000003e07077221 */ /* 0x100fe20000010000 */
[----:B------:R-:W-:Y:S01]  /*3e60*/  FADD.FTZ R5, R5, R62 ;  /* 0x0000003e05057221 */ /* 0x000fe20000010000 */
[----:B------:R-:W-:Y:S02]  /*3e70*/  FSETP.GTU.FTZ.AND P2, PT, R9, 20, PT ;  /* 0x41a000000900780b */ /* 0x000fe40003f5c000 */
[----:B------:R-:W-:Y:S02]  /*3e80*/  FSETP.GTU.FTZ.AND P1, PT, R15, 20, PT ;  /* 0x41a000000f00780b */ /* 0x000fe40003f3c000 */
[----:B------:R-:W-:Y:S02]  /*3e90*/  FSETP.GTU.FTZ.AND P4, PT, R7, 20, PT ;  /* 0x41a000000700780b */ /* 0x000fe40003f9c000 */
[----:B------:R-:W-:-:S02]  /*3ea0*/  FSETP.GTU.FTZ.AND P3, PT, R5, 20, PT ;  /* 0x41a000000500780b */ /* 0x000fc40003f7c000 */
[----:B------:R-:W-:Y:S02]  /*3eb0*/  F2FP.F16.F32.PACK_AB R10, R94, R95 ;  /* 0x0000005f5e0a723e */ /* 0x000fe400000000ff */
[----:B------:R-:W-:Y:S01]  /*3ec0*/  @!P6 FMUL.FTZ R0, R13, -1.4426950216293334961 ;  /* 0xbfb8aa3b0d00e820 */ /* 0x000fe20000410000 */
[----:B------:R-:W-:-:S05]  /*3ed0*/  HADD2.F32 R13, -RZ, R8.H1_H1 ;  /* 0x30000008ff0d7230 */ /* 0x000fca0000004100 */
[----:B------:R-:W2:Y:S01]  /*3ee0*/  @!P6 MUFU.EX2 R0, R0 ;  /* 0x000000000000e308 */ /* 0x000ea20000000800 */
[--C-:B------:R-:W-:Y:S01]  /*3ef0*/  FADD.FTZ R4, R13, R62.reuse ;  /* 0x0000003e0d047221 */ /* 0x100fe20000010000 */
[--C-:B------:R-:W-:Y:S02]  /*3f00*/  HADD2.F32 R13, -RZ, R11.reuse.H0_H0 ;  /* 0x2000000bff0d7230 */ /* 0x100fe40000004100 */
[----:B------:R-:W-:Y:S01]  /*3f10*/  @!P4 FMUL.FTZ R6, R7, -1.4426950216293334961 ;  /* 0xbfb8aa3b0706c820 */ /* 0x000fe20000410000 */
[----:B------:R-:W-:Y:S02]  /*3f20*/  HADD2.F32 R11, -RZ, R11.H1_H1 ;  /* 0x3000000bff0b7230 */ /* 0x000fe40000004100 */
[----:B------:R-:W-:Y:S01]  /*3f30*/  @!P3 FMUL.FTZ R5, R5, -1.4426950216293334961 ;  /* 0xbfb8aa3b0505b820 */ /* 0x000fe20000410000 */
[----:B------:R-:W-:Y:S01]  /*3f40*/  FSETP.GTU.FTZ.AND P0, PT, R4, 20, PT ;  /* 0x41a000000400780b */ /* 0x000fe20003f1c000 */
[--C-:B------:R-:W-:Y:S01]  /*3f50*/  FADD.FTZ R13, R13, R62.reuse ;  /* 0x0000003e0d0d7221 */ /* 0x100fe20000010000 */
[----:B------:R-:W-:-:S03]  /*3f60*/  FADD.FTZ R11, R11, R62 ;  /* 0x0000003e0b0b7221 */ /* 0x000fc60000010000 */
[----:B------:R-:W4:Y:S01]  /*3f70*/  @!P3 MUFU.EX2 R5, R5 ;  /* 0x000000050005b308 */ /* 0x000f220000000800 */
[----:B------:R-:W-:Y:S01]  /*3f80*/  FSETP.GTU.FTZ.AND P5, PT, R13, 20, PT ;  /* 0x41a000000d00780b */ /* 0x000fe20003fbc000 */
[----:B--2---:R-:W-:-:S06]  /*3f90*/  @!P6 FADD.FTZ R2, R0, 1 ;  /* 0x3f8000000002e421 */ /* 0x004fcc0000010000 */
[----:B------:R-:W-:Y:S01]  /*3fa0*/  @!P0 FMUL.FTZ R0, R4, -1.4426950216293334961 ;  /* 0xbfb8aa3b04008820 */ /* 0x000fe20000410000 */
[----:B------:R-:W2:Y:S01]  /*3fb0*/  @!P6 MUFU.RCP R2, R2 ;  /* 0x000000020002e308 */ /* 0x000ea20000001000 */
[----:B------:R-:W-:Y:S01]  /*3fc0*/  @!P2 FMUL.FTZ R4, R9, -1.4426950216293334961 ;  /* 0xbfb8aa3b0904a820 */ /* 0x000fe20000410000 */
[----:B------:R-:W-:-:S03]  /*3fd0*/  F2FP.F16.F32.PACK_AB R9, R93, R92 ;  /* 0x0000005c5d09723e */ /* 0x000fc600000000ff */
[----:B------:R-:W-:Y:S01]  /*3fe0*/  @!P5 FMUL.FTZ R7, R13, -1.4426950216293334961 ;  /* 0xbfb8aa3b0d07d820 */ /* 0x000fe20000410000 */
[----:B----4-:R-:W-:Y:S02]  /*3ff0*/  @!P3 FADD.FTZ R12, R5, 1 ;  /* 0x3f800000050cb421 */ /* 0x010fe40000010000 */
[----:B------:R-:W4:Y:S04]  /*4000*/  @!P0 MUFU.EX2 R0, R0 ;  /* 0x0000000000008308 */ /* 0x000f280000000800 */
[----:B------:R-:W1:Y:S04]  /*4010*/  @!P2 MUFU.EX2 R4, R4 ;  /* 0x000000040004a308 */ /* 0x000e680000000800 */
[----:B------:R-:W-:Y:S01]  /*4020*/  @!P5 MUFU.EX2 R7, R7 ;  /* 0x000000070007d308 */ /* 0x000fe20000000800 */
[----:B--2---:R-:W-:Y:S01]  /*4030*/  @!P6 FMUL.FTZ R87, R87, R2 ;  /* 0x000000025757e220 */ /* 0x004fe20000410000 */
[----:B------:R-:W-:Y:S01]  /*4040*/  FSETP.GTU.FTZ.AND P6, PT, R11, 20, PT ;  /* 0x41a000000b00780b */ /* 0x000fe20003fdc000 */
[----:B------:R-:W-:Y:S01]  /*4050*/  @!P1 FMUL.FTZ R2, R15, -1.4426950216293334961 ;  /* 0xbfb8aa3b0f029820 */ /* 0x000fe20000410000 */
[----:B------:R-:W2:Y:S01]  /*4060*/  @!P4 MUFU.EX2 R13, R6 ;  /* 0x00000006000dc308 */ /* 0x000ea20000000800 */
[----:B----4-:R-:W-:-:S03]  /*4070*/  @!P0 FADD.FTZ R0, R0, 1 ;  /* 0x3f80000000008421 */ /* 0x010fc60000010000 */
[----:B------:R-:W4:Y:S01]  /*4080*/  @!P3 MUFU.RCP R12, R12 ;  /* 0x0000000c000cb308 */ /* 0x000f220000001000 */
[----:B-1----:R-:W-:-:S06]  /*4090*/  @!P2 FADD.FTZ R4, R4, 1 ;  /* 0x3f8000000404a421 */ /* 0x002fcc0000010000 */
[----:B------:R-:W-:Y:S01]  /*40a0*/  @!P6 FMUL.FTZ R8, R11, -1.4426950216293334961 ;  /* 0xbfb8aa3b0b08e820 */ /* 0x000fe20000410000 */
[----:B------:R-:W-:Y:S01]  /*40b0*/  F2FP.F16.F32.PACK_AB R11, R102, R103 ;  /* 0x00000067660b723e */ /* 0x000fe200000000ff */
[----:B------:R1:W5:Y:S01]  /*40c0*/  @!P0 MUFU.RCP R15, R0 ;  /* 0x00000000000f8308 */ /* 0x0003620000001000 */
[----:B--2---:R-:W-:-:S07]  /*40d0*/  @!P4 FADD.FTZ R13, R13, 1 ;  /* 0x3f8000000d0dc421 */ /* 0x004fce0000010000 */
[----:B------:R2:W3:Y:S01]  /*40e0*/  @!P6 MUFU.EX2 R14, R8 ;  /* 0x00000008000ee308 */ /* 0x0004e20000000800 */
[----:B-1----:R-:W-:Y:S01]  /*40f0*/  @!P5 FADD.FTZ R0, R7, 1 ;  /* 0x3f8000000700d421 */ /* 0x002fe20000010000 */
[----:B----4-:R-:W-:Y:S01]  /*4100*/  @!P3 FMUL.FTZ R83, R83, R12 ;  /* 0x0000000c5353b220 */ /* 0x010fe20000410000 */
[----:B------:R-:W-:Y:S01]  /*4110*/  IADD3 R58, P3, PT, R58, -0x200, RZ ;  /* 0xfffffe003a3a7810 */ /* 0x000fe20007f7e0ff */
[----:B------:R1:W4:Y:S03]  /*4120*/  @!P2 MUFU.RCP R17, R4 ;  /* 0x000000040011a308 */ /* 0x0003260000001000 */
[----:B------:R-:W-:Y:S02]  /*4130*/  IADD3.X R59, PT, PT, R59, -0x1, RZ, P3, !PT ;  /* 0xffffffff3b3b7810 */ /* 0x000fe40001ffe4ff */
[----:B--2---:R-:W-:Y:S01]  /*4140*/  F2FP.F16.F32.PACK_AB R8, R84, R89 ;  /* 0x000000595408723e */ /* 0x004fe200000000ff */
[----:B-----5:R-:W-:-:S02]  /*4150*/  @!P0 FMUL.FTZ R82, R82, R15 ;  /* 0x0000000f52528220 */ /* 0x020fc40000410000 */
[----:B------:R-:W2:Y:S02]  /*4160*/  @!P1 MUFU.EX2 R2, R2 ;  /* 0x0000000200029308 */ /* 0x000ea40000000800 */
[----:B------:R5:W-:Y:S01]  /*4170*/  STS.128 [R64], R8 ;  /* 0x0000000840007388 */ /* 0x000be20000000c00 */
[----:B------:R-:W-:-:S03]  /*4180*/  NOP ;  /* 0x0000000000007918 */ /* 0x000fc60000000000 */
[----:B-1----:R-:W1:Y:S01]  /*4190*/  LDS.128 R4, [R64] ;  /* 0x0000000040047984 */ /* 0x002e620000000c00 */
[----:B----4-:R-:W-:Y:S01]  /*41a0*/  @!P2 FMUL.FTZ R80, R80, R17 ;  /* 0x000000115050a220 */ /* 0x010fe20000410000 */
[----:B---3--:R-:W-:Y:S01]  /*41b0*/  @!P6 FADD.FTZ R14, R14, 1 ;  /* 0x3f8000000e0ee421 */ /* 0x008fe20000010000 */
[----:B------:R-:W3:Y:S01]  /*41c0*/  @!P5 MUFU.RCP R0, R0 ;  /* 0x000000000000d308 */ /* 0x000ee20000001000 */
[----:B------:R-:W-:Y:S01]  /*41d0*/  IADD3 R54, P2, PT, R54, -0x200, RZ ;  /* 0xfffffe0036367810 */ /* 0x000fe20007f5e0ff */
[----:B--2---:R-:W-:-:S03]  /*41e0*/  @!P1 FADD.FTZ R2, R2, 1 ;  /* 0x3f80000002029421 */ /* 0x004fc60000010000 */
[----:B------:R-:W-:Y:S01]  /*41f0*/  IADD3.X R55, PT, PT, R55, -0x1, RZ, P2, !PT ;  /* 0xffffffff37377810 */ /* 0x000fe200017fe4ff */
[----:B-----5:R-:W-:Y:S02]  /*4200*/  IMAD.WIDE.U32 R8, R22, UR18, R18 ;  /* 0x0000001216087c25 */ /* 0x020fe4000f8e0012 */
[----:B------:R-:W2:Y:S02]  /*4210*/  @!P1 MUFU.RCP R2, R2 ;  /* 0x0000000200029308 */ /* 0x000ea40000001000 */
[----:B------:R-:W-:Y:S02]  /*4220*/  IMAD R9, R23, UR18, R9 ;  /* 0x0000001217097c24 */ /* 0x000fe4000f8e0209 */
[----:B------:R-:W4:Y:S01]  /*4230*/  LDC.64 R22, c[0x0][0x560] ;  /* 0x00015800ff167b82 */ /* 0x000f220000000a00 */
[----:B------:R-:W-:-:S03]  /*4240*/  IMAD.WIDE.U32 R8, R73, UR4, R8 ;  /* 0x0000000449087c25 */ /* 0x000fc6000f8e0008 */
[----:B------:R-:W5:Y:S01]  /*4250*/  @!P6 MUFU.RCP R21, R14 ;  /* 0x0000000e0015e308 */ /* 0x000f620000001000 */
[----:B------:R-:W-:Y:S01]  /*4260*/  IMAD R9, R73, UR5, R9 ;  /* 0x0000000549097c24 */ /* 0x000fe2000f8e0209 */
[C---:B0-----:R-:W-:Y:S01]  /*4270*/  LEA R16, P0, R8.reuse, R38, 0x1 ;  /* 0x0000002608107211 */ /* 0x041fe200078008ff */
[----:B---3--:R-:W-:Y:S01]  /*4280*/  @!P5 FMUL.FTZ R81, R81, R0 ;  /* 0x000000005151d220 */ /* 0x008fe20000410000 */
[----:B------:R-:W0:Y:S02]  /*4290*/  LDCU.64 UR4, c[0x0][0x520] ;  /* 0x0000a400ff0477ac */ /* 0x000e240008000a00 */
[----:B------:R-:W-:Y:S02]  /*42a0*/  LEA.HI.X R17, R8, R39, R9, 0x1, P0 ;  /* 0x0000002708117211 */ /* 0x000fe400000f0c09 */
[----:B------:R-:W3:Y:S01]  /*42b0*/  @!P4 MUFU.RCP R13, R13 ;  /* 0x0000000d000dc308 */ /* 0x000ee20000001000 */
[----:B------:R-:W-:Y:S01]  /*42c0*/  F2FP.F16.F32.PACK_AB R8, R82, R87 ;  /* 0x000000575208723e */ /* 0x000fe200000000ff */
[----:B--2---:R-:W-:Y:S01]  /*42d0*/  @!P1 FMUL.FTZ R85, R85, R2 ;  /* 0x0000000255559220 */ /* 0x004fe20000410000 */
[----:B------:R-:W-:Y:S01]  /*42e0*/  FADD.FTZ R87, R87, R60 ;  /* 0x0000003c57577221 */ /* 0x000fe20000010000 */
[----:B------:R-:W-:Y:S01]  /*42f0*/  IMAD.WIDE.U32 R16, R30, 0x10, R16 ;  /* 0x000000101e107825 */ /* 0x000fe200078e0010 */
[----:B------:R-:W-:-:S02]  /*4300*/  IADD3 R52, P1, PT, R52, -0x200, RZ ;  /* 0xfffffe0034347810 */ /* 0x000fc40007f3e0ff */
[----:B------:R-:W-:Y:S01]  /*4310*/  F2FP.F16.F32.PACK_AB R9, R80, R85 ;  /* 0x000000555009723e */ /* 0x000fe200000000ff */
[----:B------:R-:W-:Y:S01]  /*4320*/  FADD.FTZ R82, R87, R82 ;  /* 0x0000005257527221 */ /* 0x000fe20000010000 */
[----:B------:R-:W-:Y:S01]  /*4330*/  IADD3.X R53, PT, PT, R53, -0x1, RZ, P1, !PT ;  /* 0xffffffff35357810 */ /* 0x000fe20000ffe4ff */
[----:B-----5:R-:W-:Y:S02]  /*4340*/  @!P6 FMUL.FTZ R70, R70, R21 ;  /* 0x000000154646e220 */ /* 0x020fe40000410000 */
[----:B------:R-:W2:Y:S01]  /*4350*/  LDC.64 R20, c[0x0][0x518] ;  /* 0x00014600ff147b82 */ /* 0x000ea20000000a00 */
[----:B-1----:R4:W-:Y:S01]  /*4360*/  STG.E.128 desc[UR16][R16.64], R4 ;  /* 0x0000000410007986 */ /* 0x0029e2000c101d10 */
[----:B------:R-:W-:Y:S01]  /*4370*/  FADD.FTZ R85, R82, R85 ;  /* 0x0000005552557221 */ /* 0x000fe20000010000 */
[----:B------:R-:W-:Y:S01]  /*4380*/  F2FP.F16.F32.PACK_AB R11, R70, R81 ;  /* 0x00000051460b723e */ /* 0x000fe200000000ff */
[----:B---3--:R-:W-:-:S04]  /*4390*/  @!P4 FMUL.FTZ R72, R72, R13 ;  /* 0x0000000d4848c220 */ /* 0x008fc80000410000 */
[----:B------:R-:W-:Y:S01]  /*43a0*/  BAR.SYNC.DEFER_BLOCKING 0x0 ;  /* 0x0000000000007b1d */ /* 0x000fe20000010000 */
[----:B------:R-:W-:Y:S01]  /*43b0*/  FADD.FTZ R80, R85, R80 ;  /* 0x0000005055507221 */ /* 0x000fe20000010000 */
[----:B------:R-:W-:Y:S02]  /*43c0*/  IADD3 R56, P4, PT, R56, -0x200, RZ ;  /* 0xfffffe0038387810 */ /* 0x000fe40007f9e0ff */
[----:B------:R-:W-:Y:S01]  /*43d0*/  F2FP.F16.F32.PACK_AB R10, R72, R83 ;  /* 0x00000053480a723e */ /* 0x000fe200000000ff */
[----:B------:R-:W-:Y:S01]  /*43e0*/  FADD.FTZ R83, R80, R83 ;  /* 0x0000005350537221 */ /* 0x000fe20000010000 */
[----:B------:R-:W-:-:S03]  /*43f0*/  IADD3.X R57, PT, PT, R57, -0x1, RZ, P4, !PT ;  /* 0xffffffff39397810 */ /* 0x000fc600027fe4ff */
[----:B------:R-:W-:-:S04]  /*4400*/  FADD.FTZ R72, R83, R72 ;  /* 0x0000004853487221 */ /* 0x000fc80000010000 */
[----:B------:R-:W-:Y:S01]  /*4410*/  FADD.FTZ R81, R72, R81 ;  /* 0x0000005148517221 */ /* 0x000fe20000010000 */
[----:B--2---:R-:W-:-:S04]  /*4420*/  IMAD.WIDE.U32 R18, R20, UR18, R18 ;  /* 0x0000001214127c25 */ /* 0x004fc8000f8e0012 */
[----:B------:R-:W-:Y:S01]  /*4430*/  FADD.FTZ R60, R81, R70 ;  /* 0x00000046513c7221 */ /* 0x000fe20000010000 */
[----:B------:R-:W-:Y:S01]  /*4440*/  IMAD R19, R21, UR18, R19 ;  /* 0x0000001215137c24 */ /* 0x000fe2000f8e0213 */
[----:B------:R-:W-:Y:S01]  /*4450*/  STS.128 [R64], R8 ;  /* 0x0000000840007388 */ /* 0x000fe20000000c00 */
[----:B------:R-:W-:-:S03]  /*4460*/  NOP ;  /* 0x0000000000007918 */ /* 0x000fc60000000000 */
[----:B------:R-:W1:Y:S01]  /*4470*/  LDS.128 R12, [R64] ;  /* 0x00000000400c7984 */ /* 0x000e620000000c00 */
[----:B0-----:R-:W-:-:S04]  /*4480*/  IMAD.WIDE.U32 R18, R73, UR4, R18 ;  /* 0x0000000449127c25 */ /* 0x001fc8000f8e0012 */
[----:B------:R-:W-:Y:S01]  /*4490*/  IMAD R0, R73, UR5, R19 ;  /* 0x0000000549007c24 */ /* 0x000fe2000f8e0213 */
[----:B----4-:R-:W-:-:S04]  /*44a0*/  LEA R4, P0, R18, R22, 0x1 ;  /* 0x0000001612047211 */ /* 0x010fc800078008ff */
[----:B------:R-:W-:Y:S02]  /*44b0*/  LEA.HI.X R5, R18, R23, R0, 0x1, P0 ;  /* 0x0000001712057211 */ /* 0x000fe400000f0c00 */
[----:B------:R-:W-:Y:S02]  /*44c0*/  ISETP.GT.AND P0, PT, R51, 0x1, PT ;  /* 0x000000013300780c */ /* 0x000fe40003f04270 */
[----:B------:R-:W-:Y:S01]  /*44d0*/  MOV R51, R68 ;  /* 0x0000004400337202 */ /* 0x000fe20000000f00 */
[----:B------:R-:W-:-:S05]  /*44e0*/  IMAD.WIDE.U32 R4, R30, 0x10, R4 ;  /* 0x000000101e047825 */ /* 0x000fca00078e0004 */
[----:B-1----:R0:W-:Y:S05]  /*44f0*/  STG.E.128 desc[UR16][R4.64], R12 ;  /* 0x0000000c04007986 */ /* 0x0021ea000c101d10 */
[----:B------:R-:W-:Y:S05]  /*4500*/  @P0 BRA `(.L_x_9191) ;  /* 0xffffffc400700947 */ /* 0x000fea000383ffff */
.L_x_9151:
        /* <DEDUP_REMOVED lines=34> */
.L_x_9193:
[----:B------:R-:W-:Y:S05]  /*4730*/  BSYNC.RECONVERGENT B0 ;  /* 0x0000000000007941 */ /* 0x000fea0003800200 */
.L_x_9192:
        /* <DEDUP_REMOVED lines=26> */
.L_x_9195:
[----:B------:R-:W-:Y:S05]  /*48e0*/  BSYNC.RECONVERGENT B0 ;  /* 0x0000000000007941 */ /* 0x000fea0003800200 */
.L_x_9194:
        /* <DEDUP_REMOVED lines=10> */
.L_x_9197:
        /* <DEDUP_REMOVED lines=24> */
.L_x_9196:
[----:B------:R-:W-:Y:S05]  /*4b10*/  EXIT ;  /* 0x000000000000794d */ /* 0x000fea0003800000 */
.L_x_9198:
        /* <DEDUP_REMOVED lines=14> */
.L_x_10526:


//--------------------- .text._Z25selective_scan_bwd_kernelI32Selective_Scan_bwd_kernel_traitsILi32ELi8ELb1ELb0ELb1ELb1ELb1EN3c104HalfEfEEv12SSMParamsBwd --------------------------
	.section	.text._Z25selective_scan_bwd_kernelI32Selective_Scan_bwd_kernel_traitsILi32ELi8ELb1ELb0ELb1ELb1ELb1EN3c104HalfEfEEv12SSMParamsBwd,"ax",@progbits
	.align	128
        .global         _Z25selective_scan_bwd_kernelI32Selective_Scan_bwd_kernel_traitsILi32ELi8ELb1ELb0ELb1ELb1ELb1EN3c104HalfEfEEv12SSMParamsBwd
        .type           _Z25selective_scan_bwd_kernelI32Selective_Scan_bwd_kernel_traitsILi32ELi8ELb1ELb0ELb1ELb1ELb1EN3c104HalfEfEEv12SSMParamsBwd,@function
        .size           _Z25selective_scan_bwd_kernelI32Selective_Scan_bwd_kernel_traitsILi32ELi8ELb1ELb0ELb1ELb1ELb1EN3c104HalfEfEEv12SSMParamsBwd,(.L_x_10527 - _Z25selective_scan_bwd_kernelI32Selective_Scan_bwd_kernel_traitsILi32ELi8ELb1ELb0ELb1ELb1ELb1EN3c104HalfEfEEv12SSMParamsBwd)
        .other          _Z25selective_scan_bwd_kernelI32Selective_Scan_bwd_kernel_traitsILi32ELi8ELb1ELb0ELb1ELb1ELb1EN3c104HalfEfEEv12SSMParamsBwd,@"STO_CUDA_ENTRY STV_DEFAULT"
_Z25selective_scan_bwd_kernelI32Selective_Scan_bwd_kernel_traitsILi32ELi8ELb1ELb0ELb1ELb1ELb1EN3c104HalfEfEEv12SSMParamsBwd:
.text._Z25selective_scan_bwd_kernelI32Selective_Scan_bwd_kernel_traitsILi32ELi8ELb1ELb0ELb1ELb1ELb1EN3c104HalfEfEEv12SSMParamsBwd:
        /* <DEDUP_REMOVED lines=49> */
[----:B------:R-:W-:Y:S01]  /*0310*/  LOP3.LUT R8, R3, R10, RZ, 0x3c, !PT ;  /* 0x0000000a03087212 */ /* 0x000fe200078e3cff */
[----:B------:R-:W3:Y:S01]  /*0320*/  @P0 LDC R21, c[0x0][0x38c] ;  /* 0x0000e300ff150b82 */ /* 0x000ee20000000800 */
[----:B------:R-:W-:Y:S02]  /*0330*/  ISETP.GE.U32.AND P1, PT, R2, R11, PT ;  /* 0x0000000b0200720c */ /* 0x000fe40003f26070 */
[----:B------:R-:W-:Y:S02]  /*0340*/  MOV R5, UR5 ;  /* 0x0000000500057c02 */ /* 0x000fe40008000f00 */
[----:B------:R-:W-:-:S03]  /*0350*/  MOV R4, UR4 ;  /* 0x0000000400047c02 */ /* 0x000fc60008000f00 */
[----:B------:R-:W2:Y:S01]  /*0360*/  @P0 LDC R2, c[0x0][0x384] ;  /* 0x0000e100ff020b82 */ /* 0x000ea20000000800 */
[----:B------:R-:W-:Y:S02]  /*0370*/  MOV R5, UR9 ;  /* 0x0000000900057c02 */ /* 0x000fe40008000f00 */
[----:B------:R-:W-:Y:S02]  /*0380*/  MOV R7, UR7 ;  /* 0x0000000700077c02 */ /* 0x000fe40008000f00 */
[----:B------:R-:W-:Y:S01]  /*0390*/  MOV R7, UR8 ;  /* 0x0000000800077c02 */ /* 0x000fe20008000f00 */
[C---:B------:R-:W-:Y:S01]  /*03a0*/  IMAD.WIDE.U32 R4, R3.reuse, UR10, R4 ;  /* 0x0000000a03047c25 */ /* 0x040fe2000f8e0004 */
[----:B------:R-:W1:Y:S01]  /*03b0*/  LDCU.64 UR8, c[0x0][0x498] ;  /* 0x00009300ff0877ac */ /* 0x000e620008000a00 */
[----:B------:R-:W-:Y:S02]  /*03c0*/  ISETP.GE.AND P3, PT, R8, RZ, PT ;  /* 0x000000ff0800720c */ /* 0x000fe40003f66270 */
[----:B------:R-:W-:Y:S01]  /*03d0*/  IMAD R15, R3, UR11, R5 ;  /* 0x0000000b030f7c24 */ /* 0x000fe2000f8e0205 */
[----:B------:R-:W0:Y:S01]  /*03e0*/  LDCU.64 UR10, c[0x0][0x3d0] ;  /* 0x00007a00ff0a77ac */ /* 0x000e220008000a00 */
[----:B------:R-:W-:Y:S01]  /*03f0*/  @!P2 IADD3 R0, PT, PT, R0, 0x1, RZ ;  /* 0x000000010000a810 */ /* 0x000fe20007ffe0ff */
[----:B------:R-:W4:Y:S01]  /*0400*/  @P0 LDC.64 R8, c[0x0][0x480] ;  /* 0x00012000ff080b82 */ /* 0x000f220000000a00 */
[----:B------:R-:W-:-:S02]  /*0410*/  ISETP.NE.AND P2, PT, R10, RZ, PT ;  /* 0x000000ff0a00720c */ /* 0x000fc40003f45270 */
[----:B------:R-:W-:-:S04]  /*0420*/  @P1 IADD3 R0, PT, PT, R0, 0x1, RZ ;  /* 0x0000000100001810 */ /* 0x000fc80007ffe0ff */
[----:B------:R-:W-:Y:S01]  /*0430*/  MOV R27, R0 ;  /* 0x00000000001b7202 */ /* 0x000fe20000000f00 */
[----:B--2---:R-:W-:Y:S01]  /*0440*/  @P0 IMAD R0, R2, UR18, R3 ;  /* 0x0000001202000c24 */ /* 0x004fe2000f8e0203 */
[----:B-1----:R-:W-:Y:S02]  /*0450*/  UIMAD.WIDE.U32 UR4, UR18, UR8, URZ ;  /* 0x00000008120472a5 */ /* 0x002fe4000f8e00ff */
[----:B------:R-:W-:Y:S02]  /*0460*/  @!P3 IADD3 R27, PT, PT, -R27, RZ, RZ ;  /* 0x000000ff1b1bb210 */ /* 0x000fe40007ffe1ff */
[C---:B------:R-:W-:Y:S01]  /*0470*/  LEA R11, R19.reuse, 0xffffff00, 0x8 ;  /* 0xffffff00130b7811 */ /* 0x040fe200078e40ff */
[----:B------:R-:W-:Y:S01]  /*0480*/  @P0 IMAD R0, R0, R19, RZ ;  /* 0x0000001300000224 */ /* 0x000fe200078e02ff */
[----:B------:R-:W-:Y:S02]  /*0490*/  ISETP.GE.AND P1, PT, R19, 0x1, PT ;  /* 0x000000011300780c */ /* 0x000fe40003f26270 */
[----:B------:R-:W-:Y:S01]  /*04a0*/  @!P2 LOP3.LUT R27, RZ, R10, RZ, 0x33, !PT ;  /* 0x0000000aff1ba212 */ /* 0x000fe200078e33ff */
[----:B------:R-:W1:Y:S01]  /*04b0*/  LDC.64 R18, c[0x0][0x4a8] ;  /* 0x00012a00ff127b82 */ /* 0x000e620000000a00 */
[----:B------:R-:W-:Y:S01]  /*04c0*/  MOV R6, UR6 ;  /* 0x0000000600067c02 */ /* 0x000fe20008000f00 */
[----:B0-----:R-:W-:-:S02]  /*04d0*/  UIMAD.WIDE.U32 UR6, UR18, UR10, URZ ;  /* 0x0000000a120672a5 */ /* 0x001fc4000f8e00ff */
[----:B------:R-:W-:Y:S01]  /*04e0*/  UIMAD UR5, UR18, UR9, UR5 ;  /* 0x00000009120572a4 */ /* 0x000fe2000f8e0205 */
[----:B------:R-:W-:Y:S01]  /*04f0*/  SHF.R.S32.HI R29, RZ, 0x1f, R27 ;  /* 0x0000001fff1d7819 */ /* 0x000fe2000001141b */
[----:B------:R-:W0:Y:S01]  /*0500*/  LDCU.64 UR8, c[0x0][0x4c8] ;  /* 0x00009900ff0877ac */ /* 0x000e220008000a00 */
[----:B------:R-:W-:Y:S01]  /*0510*/  IMAD.WIDE.U32 R6, R3, UR14, R6 ;  /* 0x0000000e03067c25 */ /* 0x000fe2000f8e0006 */
[----:B------:R-:W-:Y:S01]  /*0520*/  CS2R R24, SRZ ;  /* 0x0000000000187805 */ /* 0x000fe2000001ff00 */
[----:B------:R-:W-:Y:S02]  /*0530*/  UIMAD UR7, UR18, UR11, UR7 ;  /* 0x0000000b120772a4 */ /* 0x000fe4000f8e0207 */
[----:B---3--:R-:W-:Y:S01]  /*0540*/  @P0 IMAD R5, R0, R21, RZ ;  /* 0x0000001500050224 */ /* 0x008fe200078e02ff */
        /* <DEDUP_REMOVED lines=87> */
.L_x_9240:
[----:B------:R-:W-:Y:S01]  /*0ac0*/  BAR.SYNC.DEFER_BLOCKING 0x0 ;  /* 0x0000000000007b1d */ /* 0x000fe20000010000 */
[----:B0-----:R-:W-:Y:S02]  /*0ad0*/  MOV R4, R46 ;  /* 0x0000002e00047202 */ /* 0x001fe40000000f00 */
[----:B------:R-:W-:-:S05]  /*0ae0*/  MOV R5, R53 ;  /* 0x0000003500057202 */ /* 0x000fca0000000f00 */
[----:B------:R-:W0:Y:S01]  /*0af0*/  S2UR UR5, SR_CgaCtaId ;  /* 0x00000000000579c3 */ /* 0x000e220000008800 */
[----:B------:R-:W-:Y:S01]  /*0b00*/  IMAD.WIDE.U32 R32, R18, 0x10, R4 ;  /* 0x0000001012207825 */ /* 0x000fe200078e0004 */
[----:B------:R-:W1:Y:S01]  /*0b10*/  S2R R72, SR_LANEID ;  /* 0x0000000000487919 */ /* 0x000e620000000000 */
[----:B------:R-:W-:Y:S01]  /*0b20*/  UMOV UR4, 0x400 ;  /* 0x0000040000047882 */ /* 0x000fe20000000000 */
[----:B------:R-:W-:Y:S02]  /*0b30*/  MOV R26, R50 ;  /* 0x00000032001a7202 */ /* 0x000fe40000000f00 */
[----:B------:R-:W-:Y:S02]  /*0b40*/  MOV R27, R57 ;  /* 0x00000039001b7202 */ /* 0x000fe40000000f00 */
[----:B------:R-:W2:Y:S01]  /*0b50*/  LDC.64 R74, c[0x0][0x410] ;  /* 0x00010400ff4a7b82 */ /* 0x000ea20000000a00 */
[----:B------:R-:W-:-:S07]  /*0b60*/  IADD3 R71, PT, PT, R54, -0x1, RZ ;  /* 0xffffffff36477810 */ /* 0x000fce0007ffe0ff */
[----:B------:R-:W3:Y:S01]  /*0b70*/  LDC.64 R86, c[0x0][0x418] ;  /* 0x00010600ff567b82 */ /* 0x000ee20000000a00 */
[----:B------:R-:W4:Y:S01]  /*0b80*/  LDG.E.128 R32, desc[UR16][R32.64] ;  /* 0x0000001020207981 */ /* 0x000f22000c1e1d00 */
[----:B------:R-:W-:Y:S02]  /*0b90*/  MOV R4, R48 ;  /* 0x0000003000047202 */ /* 0x000fe40000000f00 */
[----:B------:R-:W-:Y:S01]  /*0ba0*/  MOV R5, R55 ;  /* 0x0000003700057202 */ /* 0x000fe20000000f00 */
[----:B0-----:R-:W-:Y:S02]  /*0bb0*/  ULEA UR4, UR5, UR4, 0x18 ;  /* 0x0000000405047291 */ /* 0x001fe4000f8ec0ff */
[----:B------:R-:W-:-:S04]  /*0bc0*/  IMAD.WIDE.U32 R40, R18, 0x10, R4 ;  /* 0x0000001012287825 */ /* 0x000fc800078e0004 */
[----:B-1----:R-:W-:-:S05]  /*0bd0*/  LEA R70, R72, UR4, 0x4 ;  /* 0x0000000448467c11 */ /* 0x002fca000f8e20ff */
[----:B----4-:R0:W-:Y:S01]  /*0be0*/  STS.128 [R70], R32 ;  /* 0x0000002046007388 */ /* 0x0101e20000000c00 */
[----:B------:R-:W-:-:S03]  /*0bf0*/  NOP ;  /* 0x0000000000007918 */ /* 0x000fc60000000000 */
[----:B------:R-:W-:Y:S01]  /*0c00*/  LDS.128 R4, [R70] ;  /* 0x0000000046047984 */ /* 0x000fe20000000c00 */
[----:B------:R-:W-:Y:S06]  /*0c10*/  BAR.SYNC.DEFER_BLOCKING 0x0 ;  /* 0x0000000000007b1d */ /* 0x000fec0000010000 */
[----:B------:R-:W4:Y:S01]  /*0c20*/  LDG.E.128 R8, desc[UR16][R40.64] ;  /* 0x0000001028087981 */ /* 0x000f22000c1e1d00 */
[----:B------:R-:W-:-:S03]  /*0c30*/  IMAD.WIDE.U32 R36, R18, 0x10, R26 ;  /* 0x0000001012247825 */ /* 0x000fc600078e001a */
[----:B----4-:R-:W-:Y:S01]  /*0c40*/  STS.128 [R70], R8 ;  /* 0x0000000846007388 */ /* 0x010fe20000000c00 */
[----:B------:R-:W-:-:S03]  /*0c50*/  NOP ;  /* 0x0000000000007918 */ /* 0x000fc60000000000 */
[----:B------:R-:W1:Y:S01]  /*0c60*/  LDS.128 R28, [R70] ;  /* 0x00000000461c7984 */ /* 0x000e620000000c00 */
[----:B------:R-:W-:Y:S06]  /*0c70*/  BAR.SYNC.DEFER_BLOCKING 0x0 ;  /* 0x0000000000007b1d */ /* 0x000fec0000010000 */
[----:B0-----:R0:W4:Y:S01]  /*0c80*/  LDG.E.128 R32, desc[UR16][R36.64] ;  /* 0x0000001024207981 */ /* 0x001122000c1e1d00 */
[----:B------:R-:W-:Y:S01]  /*0c90*/  SHF.L.U32 R26, R71, 0x8, RZ ;  /* 0x00000008471a7819 */ /* 0x000fe200000006ff */
[----:B------:R-:W-:Y:S01]  /*0ca0*/  HFMA2 R27, -RZ, RZ, 0, 0 ;  /* 0x00000000ff1b7431 */ /* 0x000fe200000001ff */
[----:B------:R-:W-:Y:S03]  /*0cb0*/  BSSY.RECONVERGENT B0, `(.L_x_9200) ;  /* 0x000003d000007945 */ /* 0x000fe60003800200 */
[----:B--2---:R-:W-:Y:S01]  /*0cc0*/  IMAD.WIDE.U32 R38, R74, UR18, R26 ;  /* 0x000000124a267c25 */ /* 0x004fe2000f8e001a */
[----:B0-----:R-:W0:Y:S03]  /*0cd0*/  LDC.64 R36, c[0x0][0x488] ;  /* 0x00012200ff247b82 */ /* 0x001e260000000a00 */
[----:B------:R-:W-:-:S02]  /*0ce0*/  IMAD R39, R75, UR18, R39 ;  /* 0x000000124b277c24 */ /* 0x000fc4000f8e0227 */
[--C-:B-1----:R-:W-:Y:S02]  /*0cf0*/  HADD2.F32 R81, -RZ, R28.reuse.H0_H0 ;  /* 0x2000001cff517230 */ /* 0x102fe40000004100 */
[--C-:B------:R-:W-:Y:S02]  /*0d00*/  HADD2.F32 R79, -RZ, R29.reuse.H0_H0 ;  /* 0x2000001dff4f7230 */ /* 0x100fe40000004100 */
[----:B------:R-:W-:Y:S02]  /*0d10*/  HADD2.F32 R75, -RZ, R28.H1_H1 ;  /* 0x3000001cff4b7230 */ /* 0x000fe40000004100 */
[--C-:B-----5:R-:W-:Y:S01]  /*0d20*/  FADD.FTZ R81, R81, R42.reuse ;  /* 0x0000002a51517221 */ /* 0x120fe20000010000 */
[----:B------:R-:W-:Y:S02]  /*0d30*/  HADD2.F32 R29, -RZ, R29.H1_H1 ;  /* 0x3000001dff1d7230 */ /* 0x000fe40000004100 */
[----:B------:R-:W-:Y:S01]  /*0d40*/  FADD.FTZ R79, R79, R42 ;  /* 0x0000002a4f4f7221 */ /* 0x000fe20000010000 */
[----:B------:R-:W-:-:S02]  /*0d50*/  HADD2.F32 R77, -RZ, R30.H0_H0 ;  /* 0x2000001eff4d7230 */ /* 0x000fc40000004100 */
[--C-:B------:R-:W-:Y:S01]  /*0d60*/  FADD.FTZ R80, R75, R42.reuse ;  /* 0x0000002a4b507221 */ /* 0x100fe20000010000 */
[----:B------:R-:W-:Y:S01]  /*0d70*/  FSETP.GTU.FTZ.AND P4, PT, R81, 20, PT ;  /* 0x41a000005100780b */ /* 0x000fe20003f9c000 */
[--C-:B------:R-:W-:Y:S01]  /*0d80*/  FADD.FTZ R78, R29, R42.reuse ;  /* 0x0000002a1d4e7221 */ /* 0x100fe20000010000 */
[--C-:B------:R-:W-:Y:S02]  /*0d90*/  HADD2.F32 R83, -RZ, R31.reuse.H0_H0 ;  /* 0x2000001fff537230 */ /* 0x100fe40000004100 */
[----:B------:R-:W-:Y:S01]  /*0da0*/  FADD.FTZ R77, R77, R42 ;  /* 0x0000002a4d4d7221 */ /* 0x000fe20000010000 */
[----:B---3--:R-:W-:Y:S01]  /*0db0*/  IMAD.WIDE.U32 R38, R3, R86, R38 ;  /* 0x0000005603267225 */ /* 0x008fe200078e0026 */
[----:B------:R-:W-:Y:S02]  /*0dc0*/  FSETP.GTU.FTZ.AND P5, PT, R80, 20, PT ;  /* 0x41a000005000780b */ /* 0x000fe40003fbc000 */
[----:B------:R-:W-:Y:S01]  /*0dd0*/  FSETP.GTU.FTZ.AND P0, PT, R79, 20, PT ;  /* 0x41a000004f00780b */ /* 0x000fe20003f1c000 */
[----:B------:R-:W-:Y:S01]  /*0de0*/  HADD2.F32 R31, -RZ, R31.H1_H1 ;  /* 0x3000001fff1f7230 */ /* 0x000fe20000004100 */
[----:B------:R-:W-:Y:S01]  /*0df0*/  FSETP.GTU.FTZ.AND P1, PT, R78, 20, PT ;  /* 0x41a000004e00780b */ /* 0x000fe20003f3c000 */
[----:B------:R-:W-:Y:S01]  /*0e00*/  FADD.FTZ R83, R83, R42 ;  /* 0x0000002a53537221 */ /* 0x000fe20000010000 */
[----:B------:R-:W-:Y:S01]  /*0e10*/  FSETP.GTU.FTZ.AND P2, PT, R77, 20, PT ;  /* 0x41a000004d00780b */ /* 0x000fe20003f5c000 */
[----:B----4-:R1:W-:Y:S01]  /*0e20*/  STS.128 [R70], R32 ;  /* 0x0000002046007388 */ /* 0x0103e20000000c00 */
[----:B------:R-:W-:-:S03]  /*0e30*/  NOP ;  /* 0x0000000000007918 */ /* 0x000fc60000000000 */
[----:B------:R2:W3:Y:S01]  /*0e40*/  LDS.128 R8, [R70] ;  /* 0x0000000046087984 */ /* 0x0004e20000000c00 */
[----:B-1----:R-:W-:Y:S02]  /*0e50*/  HADD2.F32 R33, -RZ, R30.H1_H1 ;  /* 0x3000001eff217230 */ /* 0x002fe40000004100 */
[----:B------:R-:W-:-:S03]  /*0e60*/  IMAD R30, R3, R87, R39 ;  /* 0x00000057031e7224 */ /* 0x000fc600078e0227 */
[----:B------:R-:W-:-:S05]  /*0e70*/  FADD.FTZ R76, R33, R42 ;  /* 0x0000002a214c7221 */ /* 0x000fca0000010000 */
[----:B------:R-:W-:Y:S01]  /*0e80*/  FSETP.GTU.FTZ.AND P3, PT, R76, 20, PT ;  /* 0x41a000004c00780b */ /* 0x000fe20003f7c000 */
[----:B0-2---:R-:W-:-:S12]  /*0e90*/  @P4 BRA `(.L_x_9201) ;  /* 0x0000000000784947 */ /* 0x005fd80003800000 */
        /* <DEDUP_REMOVED lines=30> */
.L_x_9201:
[----:B------:R-:W-:Y:S05]  /*1080*/  BSYNC.RECONVERGENT B0 ;  /* 0x0000000000007941 */ /* 0x000fea0003800200 */
.L_x_9200:
[C---:B------:R-:W-:Y:S01]  /*1090*/  LEA R36, P6, R38.reuse, R36, 0x1 ;  /* 0x0000002426247211 */ /* 0x040fe200078c08ff */
[----:B------:R-:W-:Y:S01]  /*10a0*/  BSSY.RECONVERGENT B0, `(.L_x_9202) ;  /* 0x0000023000007945 */ /* 0x000fe20003800200 */
[----:B------:R-:W-:Y:S01]  /*10b0*/  FSETP.GTU.FTZ.AND P4, PT, R83, 20, PT ;  /* 0x41a000005300780b */ /* 0x000fe20003f9c000 */
[----:B------:R-:W-:Y:S01]  /*10c0*/  FADD.FTZ R82, R31, R42 ;  /* 0x0000002a1f527221 */ /* 0x000fe20000010000 */
[----:B------:R-:W-:Y:S01]  /*10d0*/  LEA.HI.X R37, R38, R37, R30, 0x1, P6 ;  /* 0x0000002526257211 */ /* 0x000fe200030f0c1e */
[----:B------:R-:W-:Y:S10]  /*10e0*/  @P5 BRA `(.L_x_9203) ;  /* 0x0000000000785947 */ /* 0x000ff40003800000 */
        /* <DEDUP_REMOVED lines=30> */
.L_x_9203:
[----:B------:R-:W-:Y:S05]  /*12d0*/  BSYNC.RECONVERGENT B0 ;  /* 0x0000000000007941 */ /* 0x000fea0003800200 */
.L_x_9202:
        /* <DEDUP_REMOVED lines=34> */
.L_x_9205:
[----:B------:R-:W-:Y:S05]  /*1500*/  BSYNC.RECONVERGENT B0 ;  /* 0x0000000000007941 */ /* 0x000fea0003800200 */
.L_x_9204:
        /* <DEDUP_REMOVED lines=32> */
.L_x_9207:
[----:B------:R-:W-:Y:S05]  /*1710*/  BSYNC.RECONVERGENT B0 ;  /* 0x0000000000007941 */ /* 0x000fea0003800200 */
.L_x_9206:
        /* <DEDUP_REMOVED lines=32> */
.L_x_9209:
[----:B------:R-:W-:Y:S05]  /*1920*/  BSYNC.RECONVERGENT B0 ;  /* 0x0000000000007941 */ /* 0x000fea0003800200 */
.L_x_9208:
        /* <DEDUP_REMOVED lines=32> */
.L_x_9211:
[----:B------:R-:W-:Y:S05]  /*1b30*/  BSYNC.RECONVERGENT B0 ;  /* 0x0000000000007941 */ /* 0x000fea0003800200 */
.L_x_9210:
        /* <DEDUP_REMOVED lines=32> */
.L_x_9213:
[----:B------:R-:W-:Y:S05]  /*1d40*/  BSYNC.RECONVERGENT B0 ;  /* 0x0000000000007941 */ /* 0x000fea0003800200 */
.L_x_9212:
        /* <DEDUP_REMOVED lines=32> */
.L_x_9215:
[----:B------:R-:W-:Y:S05]  /*1f50*/  BSYNC.RECONVERGENT B0 ;  /* 0x0000000000007941 */ /* 0x000fea0003800200 */
.L_x_9214:
[----:B------:R-:W-:Y:S08]  /*1f60*/  BAR.SYNC.DEFER_BLOCKING 0x0 ;  /* 0x0000000000007b1d */ /* 0x000ff00000010000 */
[----:B------:R-:W0:Y:S08]  /*1f70*/  LDC.64 R30, c[0x0][0x420] ;  /* 0x00010800ff1e7b82 */ /* 0x000e300000000a00 */
[----:B------:R-:W1:Y:S08]  /*1f80*/  LDC.64 R32, c[0x0][0x428] ;  /* 0x00010a00ff207b82 */ /* 0x000e700000000a00 */
[----:B------:R-:W2:Y:S01]  /*1f90*/  LDC.64 R34, c[0x0][0x478] ;  /* 0x00011e00ff227b82 */ /* 0x000ea20000000a00 */
[----:B---3--:R-:W-:Y:S01]  /*1fa0*/  HADD2.F32 R114, -RZ, R8.H1_H1 ;  /* 0x30000008ff727230 */ /* 0x008fe20000004100 */
[----:B------:R-:W3:Y:S01]  /*1fb0*/  LDG.E.128 R36, desc[UR16][R36.64] ;  /* 0x0000001024247981 */ /* 0x000ee2000c1e1d00 */
[----:B------:R-:W-:Y:S01]  /*1fc0*/  HADD2.F32 R111, -RZ, R9.H0_H0 ;  /* 0x20000009ff6f7230 */ /* 0x000fe20000004100 */
[----:B------:R-:W4:Y:S01]  /*1fd0*/  LDCU.64 UR4, c[0x0][0x510] ;  /* 0x0000a200ff0477ac */ /* 0x000f220008000a00 */
        /* <DEDUP_REMOVED lines=8> */
[----:B---3--:R-:W-:Y:S01]  /*2060*/  STS.128 [R70], R36 ;  /* 0x0000002446007388 */ /* 0x008fe20000000c00 */
[----:B------:R-:W-:-:S03]  /*2070*/  NOP ;  /* 0x0000000000007918 */ /* 0x000fc60000000000 */
[----:B------:R-:W1:Y:S01]  /*2080*/  LDS.128 R28, [R70] ;  /* 0x00000000461c7984 */ /* 0x000e620000000c00 */
[----:B------:R-:W-:Y:S06]  /*2090*/  BAR.SYNC.DEFER_BLOCKING 0x0 ;  /* 0x0000000000007b1d */ /* 0x000fec0000010000 */
[----:B------:R-:W2:Y:S01]  /*20a0*/  LDG.E.128 R32, desc[UR16][R32.64] ;  /* 0x0000001020207981 */ /* 0x000ea2000c1e1d00 */
[----:B------:R-:W-:Y:S01]  /*20b0*/  HADD2.F32 R112, -RZ, R9.H1_H1 ;  /* 0x30000009ff707230 */ /* 0x000fe20000004100 */
[----:B0-----:R-:W-:Y:S01]  /*20c0*/  UISETP.NE.U32.AND UP0, UPT, UR6, URZ, UPT ;  /* 0x000000ff0600728c */ /* 0x001fe2000bf05070 */
[----:B------:R-:W-:-:S02]  /*20d0*/  HADD2.F32 R109, -RZ, R10.H0_H0 ;  /* 0x2000000aff6d7230 */ /* 0x000fc40000004100 */
[----:B------:R-:W-:Y:S01]  /*20e0*/  HADD2.F32 R110, -RZ, R10.H1_H1 ;  /* 0x3000000aff6e7230 */ /* 0x000fe20000004100 */
[----:B------:R-:W-:Y:S01]  /*20f0*/  UISETP.NE.AND.EX UP0, UPT, UR7, URZ, UPT, UP0 ;  /* 0x000000ff0700728c */ /* 0x000fe2000bf05300 */
[--C-:B------:R-:W-:Y:S02]  /*2100*/  HADD2.F32 R107, -RZ, R11.reuse.H0_H0 ;  /* 0x2000000bff6b7230 */ /* 0x100fe40000004100 */
[----:B------:R-:W-:Y:S02]  /*2110*/  HADD2.F32 R108, -RZ, R11.H1_H1 ;  /* 0x3000000bff6c7230 */ /* 0x000fe40000004100 */
[----:B------:R-:W-:Y:S02]  /*2120*/  HADD2.F32 R102, -RZ, R5.H0_H0 ;  /* 0x20000005ff667230 */ /* 0x000fe40000004100 */
[----:B-1----:R-:W-:Y:S02]  /*2130*/  HADD2.F32 R75, -RZ, R28.H0_H0 ;  /* 0x2000001cff4b7230 */ /* 0x002fe40000004100 */
        /* <DEDUP_REMOVED lines=18> */
[----:B------:R-:W5:Y:S01]  /*2260*/  MUFU.EX2 R89, R89 ;  /* 0x0000005900597308 */ /* 0x000f620000000800 */
        /* <DEDUP_REMOVED lines=8> */
[----:B------:R-:W-:Y:S02]  /*22f0*/  HADD2.F32 R113, -RZ, R7.H1_H1 ;  /* 0x30000007ff717230 */ /* 0x000fe40000004100 */
[----:B---3--:R-:W-:Y:S01]  /*2300*/  FADD.FTZ R87, R87, 1 ;  /* 0x3f80000057577421 */ /* 0x008fe20000010000 */
[----:B-----5:R-:W-:-:S04]  /*2310*/  FADD.FTZ R89, R89, 1 ;  /* 0x3f80000059597421 */ /* 0x020fc80000010000 */
[----:B------:R-:W3:Y:S01]  /*2320*/  MUFU.EX2 R98, R96 ;  /* 0x0000006000627308 */ /* 0x000ee20000000800 */
[----:B0-----:R-:W-:-:S03]  /*2330*/  FADD.FTZ R119, R95, 1 ;  /* 0x3f8000005f777421 */ /* 0x001fc60000010000 */
[----:B------:R0:W5:Y:S04]  /*2340*/  MUFU.EX2 R94, R91 ;  /* 0x0000005b005e7308 */ /* 0x0001680000000800 */
[----:B------:R-:W4:Y:S04]  /*2350*/  MUFU.EX2 R90, R90 ;  /* 0x0000005a005a7308 */ /* 0x000f280000000800 */
[----:B------:R-:W-:Y:S01]  /*2360*/  MUFU.RCP R97, R87 ;  /* 0x0000005700617308 */ /* 0x000fe20000001000 */
[----:B0-----:R-:W-:Y:S02]  /*2370*/  HADD2.F32 R91, -RZ, R8.H0_H0 ;  /* 0x20000008ff5b7230 */ /* 0x001fe40000004100 */
[----:B---3--:R-:W-:Y:S01]  /*2380*/  FADD.FTZ R98, R98, 1 ;  /* 0x3f80000062627421 */ /* 0x008fe20000010000 */
[----:B-1----:R-:W-:Y:S01]  /*2390*/  FADD.FTZ R8, -R92, 1 ;  /* 0x3f8000005c087421 */ /* 0x002fe20000010100 */
[----:B-----5:R-:W-:-:S03]  /*23a0*/  FADD.FTZ R94, R94, 1 ;  /* 0x3f8000005e5e7421 */ /* 0x020fc60000010000 */
[C---:B------:R-:W-:Y:S01]  /*23b0*/  FFMA.FTZ R8, R75.reuse, R8, 1 ;  /* 0x3f8000004b087423 */ /* 0x040fe20000010008 */
[----:B------:R-:W0:Y:S01]  /*23c0*/  MUFU.RCP R93, R88 ;  /* 0x00000058005d7308 */ /* 0x000e220000001000 */
[----:B------:R-:W-:Y:S01]  /*23d0*/  FMUL.FTZ R75, R75, R92 ;  /* 0x0000005c4b4b7220 */ /* 0x000fe20000410000 */
[----:B----4-:R-:W-:-:S06]  /*23e0*/  FADD.FTZ R90, R90, 1 ;  /* 0x3f8000005a5a7421 */ /* 0x010fcc0000010000 */
[----:B------:R-:W-:Y:S08]  /*23f0*/  MUFU.RCP R99, R89 ;  /* 0x0000005900637308 */ /* 0x000ff00000001000 */
[----:B------:R-:W-:Y:S01]  /*2400*/  MUFU.RCP R96, R94 ;  /* 0x0000005e00607308 */ /* 0x000fe20000001000 */
[----:B0-----:R-:W-:-:S07]  /*2410*/  FADD.FTZ R11, -R93, 1 ;  /* 0x3f8000005d0b7421 */ /* 0x001fce0000010100 */
[----:B------:R-:W0:Y:S08]  /*2420*/  MUFU.RCP R119, R119 ;  /* 0x0000007700777308 */ /* 0x000e300000001000 */
[----:B------:R-:W1:Y:S08]  /*2430*/  MUFU.RCP R98, R98 ;  /* 0x0000006200627308 */ /* 0x000e700000001000 */
[----:B------:R3:W4:Y:S01]  /*2440*/  MUFU.RCP R117, R90 ;  /* 0x0000005a00757308 */ /* 0x0007220000001000 */
[----:B--2---:R0:W-:Y:S01]  /*2450*/  STS.128 [R70], R32 ;  /* 0x0000002046007388 */ /* 0x0041e20000000c00 */
[----:B------:R-:W-:-:S03]  /*2460*/  NOP ;  /* 0x0000000000007918 */ /* 0x000fc60000000000 */
[----:B------:R-:W2:Y:S01]  /*2470*/  LDS.128 R28, [R70] ;  /* 0x00000000461c7984 */ /* 0x000ea20000000c00 */
[----:B0-----:R-:W-:Y:S01]  /*2480*/  FADD.FTZ R33, -R119, 1 ;  /* 0x3f80000077217421 */ /* 0x001fe20000010100 */
[----:B-1----:R-:W-:-:S03]  /*2490*/  FADD.FTZ R34, -R98, 1 ;  /* 0x3f80000062227421 */ /* 0x002fc60000010100 */
[C---:B------:R-:W-:Y:S01]  /*24a0*/  FFMA.FTZ R35, R38.reuse, R33, 1 ;  /* 0x3f80000026237423 */ /* 0x040fe20000010021 */
[C---:B------:R-:W-:Y:S01]  /*24b0*/  FFMA.FTZ R100, R39.reuse, R34, 1 ;  /* 0x3f80000027647423 */ /* 0x040fe20000010022 */
[----:B------:R-:W-:Y:S01]  /*24c0*/  FMUL.FTZ R38, R38, R119 ;  /* 0x0000007726267220 */ /* 0x000fe20000410000 */
[----:B------:R-:W-:Y:S01]  /*24d0*/  FMUL.FTZ R39, R39, R98 ;  /* 0x0000006227277220 */ /* 0x000fe20000410000 */
[--C-:B--2---:R-:W-:Y:S02]  /*24e0*/  HADD2.F32 R86, -RZ, R28.reuse.H0_H0 ;  /* 0x2000001cff567230 */ /* 0x104fe40000004100 */
[----:B------:R-:W-:Y:S02]  /*24f0*/  HADD2.F32 R87, -RZ, R28.H1_H1 ;  /* 0x3000001cff577230 */ /* 0x000fe40000004100 */
[--C-:B------:R-:W-:Y:S02]  /*2500*/  HADD2.F32 R88, -RZ, R29.reuse.H0_H0 ;  /* 0x2000001dff587230 */ /* 0x100fe40000004100 */
[----:B------:R-:W-:Y:S01]  /*2510*/  FMUL.FTZ R9, R91, R86 ;  /* 0x000000565b097220 */ /* 0x000fe20000410000 */
[----:B------:R-:W-:-:S02]  /*2520*/  HADD2.F32 R89, -RZ, R29.H1_H1 ;  /* 0x3000001dff597230 */ /* 0x000fc40000004100 */
[----:B------:R-:W-:Y:S01]  /*2530*/  FFMA.FTZ R29, R0, R11, 1 ;  /* 0x3f800000001d7423 */ /* 0x000fe2000001000b */
[--C-:B---3--:R-:W-:Y:S02]  /*2540*/  HADD2.F32 R90, -RZ, R30.reuse.H0_H0 ;  /* 0x2000001eff5a7230 */ /* 0x108fe40000004100 */
[----:B------:R-:W-:Y:S01]  /*2550*/  FMUL.FTZ R9, R92, R9 ;  /* 0x000000095c097220 */ /* 0x000fe20000410000 */
[----:B------:R-:W-:Y:S01]  /*2560*/  FMUL.FTZ R10, R111, R88 ;  /* 0x000000586f0a7220 */ /* 0x000fe20000410000 */
[----:B------:R-:W-:Y:S02]  /*2570*/  HADD2.F32 R95, -RZ, R30.H1_H1 ;  /* 0x3000001eff5f7230 */ /* 0x000fe40000004100 */
[----:B------:R-:W-:Y:S01]  /*2580*/  FMUL.FTZ R30, R112, R89 ;  /* 0x00000059701e7220 */ /* 0x000fe20000410000 */
[----:B------:R-:W-:Y:S01]  /*2590*/  FMUL.FTZ R28, R9, R8 ;  /* 0x00000008091c7220 */ /* 0x000fe20000410000 */
[----:B------:R-:W-:Y:S01]  /*25a0*/  FADD.FTZ R9, -R97, 1 ;  /* 0x3f80000061097421 */ /* 0x000fe20000010100 */
[----:B------:R-:W-:Y:S01]  /*25b0*/  FMUL.FTZ R8, R114, R87 ;  /* 0x0000005772087220 */ /* 0x000fe20000410000 */
[----:B------:R-:W-:-:S02]  /*25c0*/  HADD2.F32 R94, -RZ, R31.H0_H0 ;  /* 0x2000001fff5e7230 */ /* 0x000fc40000004100 */
[----:B------:R-:W-:Y:S01]  /*25d0*/  FMUL.FTZ R10, R93, R10 ;  /* 0x0000000a5d0a7220 */ /* 0x000fe20000410000 */
[----:B------:R-:W-:Y:S01]  /*25e0*/  FFMA.FTZ R9, R74, R9, 1 ;  /* 0x3f8000004a097423 */ /* 0x000fe20000010009 */
[----:B------:R-:W-:Y:S01]  /*25f0*/  FMUL.FTZ R8, R97, R8 ;  /* 0x0000000861087220 */ /* 0x000fe20000410000 */
[----:B------:R-:W-:Y:S02]  /*2600*/  HADD2.F32 R115, -RZ, R31.H1_H1 ;  /* 0x3000001fff737230 */ /* 0x000fe40000004100 */
[C---:B------:R-:W-:Y:S01]  /*2610*/  FADD.FTZ R31, -R99.reuse, 1 ;  /* 0x3f800000631f7421 */ /* 0x040fe20000010100 */
[----:B------:R-:W-:Y:S01]  /*2620*/  FMUL.FTZ R29, R10, R29 ;  /* 0x0000001d0a1d7220 */ /* 0x000fe20000410000 */
[----:B------:R-:W-:Y:S01]  /*2630*/  FMUL.FTZ R11, R8, R9 ;  /* 0x00000009080b7220 */ /* 0x000fe20000410000 */
[----:B------:R-:W-:Y:S01]  /*2640*/  FMUL.FTZ R30, R99, R30 ;  /* 0x0000001e631e7220 */ /* 0x000fe20000410000 */
[----:B------:R-:W0:Y:S01]  /*2650*/  LDC.64 R8, c[0x0][0x508] ;  /* 0x00014200ff087b82 */ /* 0x000e220000000a00 */
[----:B------:R-:W-:Y:S01]  /*2660*/  FFMA.FTZ R31, R2, R31, 1 ;  /* 0x3f800000021f7423 */ /* 0x000fe2000001001f */
[----:B------:R-:W-:Y:S01]  /*2670*/  FADD.FTZ R10, -R96, 1 ;  /* 0x3f800000600a7421 */ /* 0x000fe20000010100 */
        /* <DEDUP_REMOVED lines=19> */
[----:B------:R-:W-:Y:S01]  /*27b0*/  FMUL.FTZ R93, R0, R93 ;  /* 0x0000005d005d7220 */ /* 0x000fe20000410000 */
[----:B------:R-:W-:Y:S01]  /*27c0*/  F2FP.F16.F32.PACK_AB R30, R33, R10 ;  /* 0x0000000a211e723e */ /* 0x000fe200000000ff */
[----:B0-----:R-:W-:Y:S01]  /*27d0*/  IMAD.WIDE.U32 R34, R8, UR18, R26 ;  /* 0x0000001208227c25 */ /* 0x001fe2000f8e001a */
[----:B------:R-:W-:Y:S01]  /*27e0*/  F2FP.F16.F32.PACK_AB R31, R100, R31 ;  /* 0x0000001f641f723e */ /* 0x000fe200000000ff */
[----:B------:R-:W-:Y:S02]  /*27f0*/  BAR.SYNC.DEFER_BLOCKING 0x0 ;  /* 0x0000000000007b1d */ /* 0x000fe40000010000 */
[----:B------:R-:W-:Y:S01]  /*2800*/  FMUL.FTZ R74, R74, R97 ;  /* 0x000000614a4a7220 */ /* 0x000fe20000410000 */
[----:B------:R-:W-:-:S02]  /*2810*/  IMAD R35, R9, UR18, R35 ;  /* 0x0000001209237c24 */ /* 0x000fc4000f8e0223 */
[----:B------:R-:W-:Y:S01]  /*2820*/  FMUL.FTZ R0, R91, R75 ;  /* 0x0000004b5b007220 */ /* 0x000fe20000410000 */
[----:B------:R-:W-:Y:S02]  /*2830*/  HADD2.F32 R100, -RZ, R4.H0_H0 ;  /* 0x20000004ff647230 */ /* 0x000fe40000004100 */
[----:B------:R-:W-:Y:S01]  /*2840*/  FMUL.FTZ R2, R2, R99 ;  /* 0x0000006302027220 */ /* 0x000fe20000410000 */
[----:B------:R-:W0:Y:S01]  /*2850*/  LDC.64 R32, c[0x0][0x558] ;  /* 0x00015600ff207b82 */ /* 0x000e220000000a00 */
[----:B------:R-:W-:-:S04]  /*2860*/  IMAD.WIDE.U32 R34, R3, UR4, R34 ;  /* 0x0000000403227c25 */ /* 0x000fc8000f8e0022 */
[----:B------:R-:W-:Y:S01]  /*2870*/  FMUL.FTZ R36, R36, R117 ;  /* 0x0000007524247220 */ /* 0x000fe20000410000 */
[----:B------:R-:W-:Y:S01]  /*2880*/  FMUL.FTZ R37, R37, R96 ;  /* 0x0000006025257220 */ /* 0x000fe20000410000 */
[----:B------:R-:W-:Y:S01]  /*2890*/  FMUL.FTZ R114, R114, R74 ;  /* 0x0000004a72727220 */ /* 0x000fe20000410000 */
[----:B------:R-:W-:Y:S02]  /*28a0*/  IMAD R4, R3, UR5, R35 ;  /* 0x0000000503047c24 */ /* 0x000fe4000f8e0223 */
[----:B------:R-:W-:Y:S01]  /*28b0*/  FFMA.FTZ R73, R0, R100, R73 ;  /* 0x0000006400497223 */ /* 0x000fe20000010049 */
        /* <DEDUP_REMOVED lines=8> */
[----:B------:R-:W1:Y:S01]  /*2940*/  LDS.128 R8, [R70] ;  /* 0x0000000046087984 */ /* 0x000e620000000c00 */
[----:B0-----:R-:W-:-:S04]  /*2950*/  LEA R32, P0, R34, R32, 0x1 ;  /* 0x0000002022207211 */ /* 0x001fc800078008ff */
[----:B------:R-:W-:Y:S01]  /*2960*/  LEA.HI.X R33, R34, R33, R4, 0x1, P0 ;  /* 0x0000002122217211 */ /* 0x000fe200000f0c04 */
[----:B------:R-:W-:Y:S02]  /*2970*/  FFMA.FTZ R34, R114, R101, R73 ;  /* 0x0000006572227223 */ /* 0x000fe40000010049 */
[----:B------:R-:W-:-:S05]  /*2980*/  IMAD.WIDE.U32 R32, R18, 0x10, R32 ;  /* 0x0000001012207825 */ /* 0x000fca00078e0020 */
[----:B-1----:R0:W-:Y:S01]  /*2990*/  STG.E.128 desc[UR16][R32.64], R8 ;  /* 0x0000000820007986 */ /* 0x0021e2000c101d10 */
[----:B------:R-:W-:Y:S05]  /*29a0*/  BRA.U !UP0, `(.L_x_9216) ;  /* 0x0000000108687547 */ /* 0x000fea000b800000 */
[----:B------:R-:W-:Y:S01]  /*29b0*/  BAR.SYNC.DEFER_BLOCKING 0x0 ;  /* 0x0000000000007b1d */ /* 0x000fe20000010000 */
        /* <DEDUP_REMOVED lines=25> */
.L_x_9216:
[----:B------:R-:W2:Y:S01]  /*2b50*/  LDCU UR4, c[0x0][0x38c] ;  /* 0x00007180ff0477ac */ /* 0x000ea20008000800 */
[----:B------:R-:W-:Y:S01]  /*2b60*/  FFMA.FTZ R5, R111, R102, R34 ;  /* 0x000000666f057223 */ /* 0x000fe20000010022 */
[----:B------:R-:W-:Y:S02]  /*2b70*/  CS2R R98, SRZ ;  /* 0x0000000000627805 */ /* 0x000fe4000001ff00 */
        /* <DEDUP_REMOVED lines=13> */
[----:B------:R-:W-:Y:S01]  /*2c50*/  FMUL.FTZ R121, R108, R43 ;  /* 0x0000002b6c797220 */ /* 0x000fe20000410000 */
[----:B------:R-:W-:Y:S01]  /*2c60*/  FFMA.FTZ R73, R107, R106, R2 ;  /* 0x0000006a6b497223 */ /* 0x000fe20000010002 */
[----:B--2---:R-:W-:-:S03]  /*2c70*/  UISETP.GE.AND UP0, UPT, UR4, 0x1, UPT ;  /* 0x000000010400788c */ /* 0x004fc6000bf06270 */
[----:B------:R-:W-:Y:S01]  /*2c80*/  FFMA.FTZ R73, R108, R113, R73 ;  /* 0x000000716c497223 */ /* 0x000fe20000010049 */
[----:B------:R-:W-:Y:S06]  /*2c90*/  BAR.SYNC.DEFER_BLOCKING 0x0 ;  /* 0x0000000000007b1d */ /* 0x000fec0000010000 */
[----:B------:R-:W-:Y:S05]  /*2ca0*/  BRA.U !UP0, `(.L_x_9217) ;  /* 0x0000001d080c7547 */ /* 0x000fea000b800000 */
[----:B-1----:R-:W1:Y:S01]  /*2cb0*/  LDC.64 R28, c[0x0][0x440] ;  /* 0x00011000ff1c7b82 */ /* 0x002e620000000a00 */
[----:B------:R-:W-:Y:S01]  /*2cc0*/  MOV R4, R52 ;  /* 0x0000003400047202 */ /* 0x000fe20000000f00 */
[----:B------:R-:W-:Y:S01]  /*2cd0*/  HFMA2 R99, -RZ, RZ, 0, 0 ;  /* 0x00000000ff637431 */ /* 0x000fe200000001ff */
[----:B------:R-:W-:Y:S01]  /*2ce0*/  MOV R5, R59 ;  /* 0x0000003b00057202 */ /* 0x000fe20000000f00 */
[----:B------:R-:W-:Y:S01]  /*2cf0*/  FMUL.FTZ R130, R100, R81 ;  /* 0x0000005164827220 */ /* 0x000fe20000410000 */
[C---:B------:R-:W-:Y:S01]  /*2d00*/  ISETP.NE.AND P0, PT, R54.reuse, 0x1, PT ;  /* 0x000000013600780c */ /* 0x040fe20003f05270 */
[----:B------:R-:W-:Y:S01]  /*2d10*/  FMUL.FTZ R129, R101, R80 ;  /* 0x0000005065817220 */ /* 0x000fe20000410000 */
[----:B------:R-:W-:Y:S01]  /*2d20*/  SHF.L.U32 R132, R54, 0x8, RZ ;  /* 0x0000000836847819 */ /* 0x000fe200000006ff */
[----:B------:R-:W2:Y:S01]  /*2d30*/  LDC.64 R30, c[0x0][0x448] ;  /* 0x00011200ff1e7b82 */ /* 0x000ea20000000a00 */
[----:B------:R-:W-:Y:S01]  /*2d40*/  IADD3 R38, P1, PT, R26, R12, RZ ;  /* 0x0000000c1a267210 */ /* 0x000fe20007f3e0ff */
[----:B------:R-:W-:Y:S01]  /*2d50*/  FMUL.FTZ R128, R102, R79 ;  /* 0x0000004f66807220 */ /* 0x000fe20000410000 */
[----:B------:R-:W-:Y:S01]  /*2d60*/  LOP3.LUT R134, R26, 0x100, RZ, 0xc0, !PT ;  /* 0x000001001a867812 */ /* 0x000fe200078ec0ff */
[----:B------:R-:W-:Y:S01]  /*2d70*/  FMUL.FTZ R127, R103, R78 ;  /* 0x0000004e677f7220 */ /* 0x000fe20000410000 */
[----:B------:R-:W-:Y:S01]  /*2d80*/  IADD3 R131, PT, PT, R54, -0x2, RZ ;  /* 0xfffffffe36837810 */ /* 0x000fe20007ffe0ff */
[----:B------:R-:W-:Y:S01]  /*2d90*/  FMUL.FTZ R126, R104, R77 ;  /* 0x0000004d687e7220 */ /* 0x000fe20000410000 */
[----:B------:R-:W-:Y:S01]  /*2da0*/  IADD3 R133, PT, PT, R26, R18, RZ ;  /* 0x000000121a857210 */ /* 0x000fe20007ffe0ff */
[----:B------:R-:W3:Y:S01]  /*2db0*/  LDC.64 R92, c[0x0][0x3e0] ;  /* 0x0000f800ff5c7b82 */ /* 0x000ee20000000a00 */
[----:B------:R-:W-:Y:S01]  /*2dc0*/  FMUL.FTZ R125, R105, R76 ;  /* 0x0000004c697d7220 */ /* 0x000fe20000410000 */
[----:B------:R-:W-:Y:S01]  /*2dd0*/  FMUL.FTZ R124, R106, R83 ;  /* 0x000000536a7c7220 */ /* 0x000fe20000410000 */
[C---:B------:R-:W-:Y:S01]  /*2de0*/  ISETP.EQ.AND P0, PT, R18.reuse, RZ, P0 ;  /* 0x000000ff1200720c */ /* 0x040fe20000702270 */
[----:B------:R-:W-:Y:S01]  /*2df0*/  FMUL.FTZ R123, R113, R82 ;  /* 0x00000052717b7220 */ /* 0x000fe20000410000 */
[----:B------:R-:W-:Y:S01]  /*2e00*/  IMAD.WIDE.U32 R74, R18, 0x10, R4 ;  /* 0x00000010124a7825 */ /* 0x000fe200078e0004 */
[----:B------:R-:W-:Y:S01]  /*2e10*/  LOP3.LUT R132, R132, 0x100, RZ, 0xc0, !PT ;  /* 0x0000010084847812 */ /* 0x000fe200078ec0ff */
[----:B------:R-:W4:Y:S01]  /*2e20*/  LDCU UR10, c[0x0][0x394] ;  /* 0x00007280ff0a77ac */ /* 0x000f220008000800 */
[----:B0-----:R-:W0:Y:S01]  /*2e30*/  LDC.64 R32, c[0x0][0x3c0] ;  /* 0x0000f000ff207b82 */ /* 0x001e220000000a00 */
[----:B------:R-:W-:Y:S01]  /*2e40*/  IADD3.X R39, PT, PT, RZ, R69, RZ, P1, !PT ;  /* 0x00000045ff277210 */ /* 0x000fe20000ffe4ff */
[----:B------:R-:W0:Y:S01]  /*2e50*/  LDCU UR11, c[0x0][0x38c] ;  /* 0x00007180ff0b77ac */ /* 0x000e220008000800 */
[----:B------:R-:W0:Y:S05]  /*2e60*/  LDCU UR7, c[0x0][0x388] ;  /* 0x00007100ff0777ac */ /* 0x000e2a0008000800 */
[----:B------:R-:W0:Y:S01]  /*2e70*/  LDC.64 R34, c[0x0][0x3a8] ;  /* 0x0000ea00ff227b82 */ /* 0x000e220000000a00 */
[----:B------:R-:W0:Y:S01]  /*2e80*/  LDCU.64 UR8, c[0x0][0x540] ;  /* 0x0000a800ff0877ac */ /* 0x000e220008000a00 */
[----:B------:R-:W-:-:S06]  /*2e90*/  UMOV UR4, URZ ;  /* 0x000000ff00047c82 */ /* 0x000fcc0008000000 */
[----:B------:R-:W0:Y:S02]  /*2ea0*/  LDC.64 R36, c[0x0][0x4f0] ;  /* 0x00013c00ff247b82 */ /* 0x000e240000000a00 */
.L_x_9239:
[----:B0--3--:R-:W-:-:S04]  /*2eb0*/  IMAD.WIDE.U32 R4, R92, UR4, RZ ;  /* 0x000000045c047c25 */ /* 0x009fc8000f8e00ff */
        /* <DEDUP_REMOVED lines=10> */
[----:B------:R-:W-:Y:S02]  /*2f60*/  MOV R8, R14 ;  /* 0x0000000e00087202 */ /* 0x000fe40000000f00 */
[----:B------:R-:W-:Y:S01]  /*2f70*/  MOV R9, R51 ;  /* 0x0000003300097202 */ /* 0x000fe20000000f00 */
[----:B------:R0:W5:Y:S02]  /*2f80*/  LDG.E R86, desc[UR16][R86.64] ;  /* 0x0000001056567981 */ /* 0x000164000c1e1900 */
[----:B------:R-:W-:-:S04]  /*2f90*/  IMAD.WIDE.U32 R8, R32, UR4, R8 ;  /* 0x0000000420087c25 */ /* 0x000fc8000f8e0008 */
[----:B------:R-:W-:Y:S01]  /*2fa0*/  IMAD R2, R33, UR4, R9 ;  /* 0x0000000421027c24 */ /* 0x000fe2000f8e0209 */
[----:B--2---:R-:W-:-:S04]  /*2fb0*/  LEA R88, P1, R8, R30, 0x2 ;  /* 0x0000001e08587211 */ /* 0x004fc800078210ff */
[----:B------:R-:W-:-:S06]  /*2fc0*/  LEA.HI.X R89, R8, R31, R2, 0x2, P1 ;  /* 0x0000001f08597211 */ /* 0x000fcc00008f1402 */
[----:B------:R1:W2:Y:S01]  /*2fd0*/  LDG.E R89, desc[UR16][R88.64] ;  /* 0x0000001058597981 */ /* 0x0002a2000c1e1900 */
[----:B----4-:R-:W4:Y:S01]  /*2fe0*/  S2UR UR6, SR_CgaCtaId ;  /* 0x00000000000679c3 */ /* 0x010f220000008800 */
[----:B------:R-:W-:Y:S01]  /*2ff0*/  ISETP.NE.AND P2, PT, R18, RZ, PT ;  /* 0x000000ff1200720c */ /* 0x000fe20003f45270 */
[----:B------:R-:W-:Y:S01]  /*3000*/  UMOV UR5, 0x400 ;  /* 0x0000040000057882 */ /* 0x000fe20000000000 */
[----:B0-----:R-:W-:Y:S01]  /*3010*/  IADD3 R87, PT, PT, R134, UR4, RZ ;  /* 0x0000000486577c10 */ /* 0x001fe2000fffe0ff */
[----:B------:R-:W-:Y:S01]  /*3020*/  BSSY.RECONVERGENT B0, `(.L_x_9218) ;  /* 0x000003c000007945 */ /* 0x000fe20003800200 */
[----:B------:R-:W-:Y:S02]  /*3030*/  ISETP.NE.AND P1, PT, R18, 0x1f, PT ;  /* 0x0000001f1200780c */ /* 0x000fe40003f25270 */
[----:B------:R-:W-:Y:S01]  /*3040*/  SEL R2, R87, R56, !P2 ;  /* 0x0000003857027207 */ /* 0x000fe20005000000 */
[----:B----4-:R-:W-:Y:S01]  /*3050*/  ULEA UR5, UR6, UR5, 0x18 ;  /* 0x0000000506057291 */ /* 0x010fe2000f8ec0ff */
[----:B---3--:R0:W-:Y:S01]  /*3060*/  STS.128 [R70], R4 ;  /* 0x0000000446007388 */ /* 0x0081e20000000c00 */
[----:B------:R-:W-:-:S03]  /*3070*/  NOP ;  /* 0x0000000000007918 */ /* 0x000fc60000000000 */
[----:B------:R-:W3:Y:S01]  /*3080*/  LDS.128 R8, [R70] ;  /* 0x0000000046087984 */ /* 0x000ee20000000c00 */
[----:B0-----:R-:W-:Y:S01]  /*3090*/  LEA R4, R2, UR5, 0x2 ;  /* 0x0000000502047c11 */ /* 0x001fe2000f8e10ff */
[----:B-----5:R-:W-:-:S04]  /*30a0*/  FMUL.FTZ R136, R86, 1.4426950216293334961 ;  /* 0x3fb8aa3b56887820 */ /* 0x020fc80000410000 */
        /* <DEDUP_REMOVED lines=8> */
[----:B------:R-:W-:Y:S02]  /*3130*/  FMUL.FTZ R5, R136, R79 ;  /* 0x0000004f88057220 */ /* 0x000fe40000410000 */
[----:B------:R-:W4:Y:S04]  /*3140*/  MUFU.EX2 R140, R140 ;  /* 0x0000008c008c7308 */ /* 0x000f280000000800 */
[----:B------:R-:W2:Y:S04]  /*3150*/  MUFU.EX2 R143, R143 ;  /* 0x0000008f008f7308 */ /* 0x000ea80000000800 */
[----:B------:R-:W2:Y:S01]  /*3160*/  MUFU.EX2 R150, R150 ;  /* 0x0000009600967308 */ /* 0x000ea20000000800 */
[----:B0-----:R0:W-:Y:S01]  /*3170*/  STS [R4+0x878], R137 ;  /* 0x0008788904007388 */ /* 0x0011e20000000800 */
[----:B---3--:R-:W-:-:S02]  /*3180*/  HADD2.F32 R6, -RZ, R9.H0_H0 ;  /* 0x20000009ff067230 */ /* 0x008fc40000004100 */
[----:B-1----:R-:W1:Y:S01]  /*3190*/  MUFU.EX2 R88, R135 ;  /* 0x0000008700587308 */ /* 0x002e620000000800 */
[----:B------:R-:W-:Y:S02]  /*31a0*/  HADD2.F32 R148, -RZ, R9.H1_H1 ;  /* 0x30000009ff947230 */ /* 0x000fe40000004100 */
[--C-:B------:R-:W-:Y:S01]  /*31b0*/  HADD2.F32 R142, -RZ, R8.reuse.H0_H0 ;  /* 0x20000008ff8e7230 */ /* 0x100fe20000004100 */
[----:B------:R3:W0:Y:S01]  /*31c0*/  MUFU.EX2 R135, R138 ;  /* 0x0000008a00877308 */ /* 0x0006220000000800 */
[----:B------:R-:W-:Y:S02]  /*31d0*/  HADD2.F32 R141, -RZ, R8.H1_H1 ;  /* 0x30000008ff8d7230 */ /* 0x000fe40000004100 */
[--C-:B------:R-:W-:Y:S01]  /*31e0*/  HADD2.F32 R144, -RZ, R10.reuse.H0_H0 ;  /* 0x2000000aff907230 */ /* 0x100fe20000004100 */
[----:B------:R5:W0:Y:S01]  /*31f0*/  MUFU.EX2 R2, R7 ;  /* 0x0000000700027308 */ /* 0x000a220000000800 */
[----:B------:R-:W-:Y:S02]  /*3200*/  HADD2.F32 R146, -RZ, R10.H1_H1 ;  /* 0x3000000aff927230 */ /* 0x000fe40000004100 */
[----:B--2---:R-:W-:Y:S01]  /*3210*/  FMUL.FTZ R9, R89, R142 ;  /* 0x0000008e59097220 */ /* 0x004fe20000410000 */
[--C-:B------:R-:W-:Y:S01]  /*3220*/  HADD2.F32 R8, -RZ, R11.reuse.H0_H0 ;  /* 0x2000000bff087230 */ /* 0x100fe20000004100 */
[----:B------:R2:W0:Y:S01]  /*3230*/  MUFU.EX2 R87, R5 ;  /* 0x0000000500577308 */ /* 0x0004220000000800 */
[----:B------:R-:W-:-:S02]  /*3240*/  HADD2.F32 R10, -RZ, R11.H1_H1 ;  /* 0x3000000bff0a7230 */ /* 0x000fc40000004100 */
[C---:B---3--:R-:W-:Y:S01]  /*3250*/  FMUL.FTZ R138, R89.reuse, R6 ;  /* 0x00000006598a7220 */ /* 0x048fe20000410000 */
[C---:B------:R-:W-:Y:S01]  /*3260*/  FMUL.FTZ R152, R89.reuse, R144 ;  /* 0x0000009059987220 */ /* 0x040fe20000410000 */
[C---:B------:R-:W-:Y:S01]  /*3270*/  FMUL.FTZ R145, R89.reuse, R146 ;  /* 0x0000009259917220 */ /* 0x040fe20000410000 */
[C---:B-----5:R-:W-:Y:S01]  /*3280*/  FMUL.FTZ R7, R89.reuse, R148 ;  /* 0x0000009459077220 */ /* 0x060fe20000410000 */
[C---:B------:R-:W-:Y:S01]  /*3290*/  FMUL.FTZ R154, R89.reuse, R8 ;  /* 0x00000008599a7220 */ /* 0x040fe20000410000 */
        /* <DEDUP_REMOVED lines=15> */
[----:B------:R-:W-:-:S04]  /*3390*/  IADD3 R4, PT, PT, R132, UR4, RZ ;  /* 0x0000000484047c10 */ /* 0x000fc8000fffe0ff */
[----:B------:R-:W-:-:S05]  /*33a0*/  LEA R4, R4, UR5, 0x2 ;  /* 0x0000000504047c11 */ /* 0x000fca000f8e10ff */
[----:B------:R2:W3:Y:S01]  /*33b0*/  LDS R147, [R4+0x878] ;  /* 0x0008780004937984 */ /* 0x0004e20000000800 */
[----:B------:R-:W-:Y:S05]  /*33c0*/  BRA `(.L_x_9220) ;  /* 0x0000000000047947 */ /* 0x000fea0003800000 */
.L_x_9219:
[----:B------:R0:W1:Y:S02]  /*33d0*/  LDS R147, [R85+0x107c] ;  /* 0x00107c0055937984 */ /* 0x0000640000000800 */
.L_x_9220:
[----:B------:R-:W-:Y:S05]  /*33e0*/  BSYNC.RECONVERGENT B0 ;  /* 0x0000000000007941 */ /* 0x000fea0003800200 */
.L_x_9218:
        /* <DEDUP_REMOVED lines=8> */
[----:B------:R-:W-:Y:S01]  /*3470*/  FMUL.FTZ R154, R137, R88 ;  /* 0x00000058899a7220 */ /* 0x000fe20000410000 */
[----:B------:R-:W-:Y:S01]  /*3480*/  FFMA.FTZ R151, R87, R151, R128 ;  /* 0x0000009757977223 */ /* 0x000fe20000010080 */
[----:B------:R-:W-:Y:S01]  /*3490*/  ISETP.GE.AND P1, PT, R72, 0x1, PT ;  /* 0x000000014800780c */ /* 0x000fe20003f26270 */
        /* <DEDUP_REMOVED lines=11> */
[C---:B------:R-:W-:Y:S01]  /*3550*/  FFMA.FTZ R156, R143.reuse, R151, R124 ;  /* 0x000000978f9c7223 */ /* 0x040fe2000001007c */
        /* <DEDUP_REMOVED lines=17> */
[----:B------:R-:W3:Y:S01]  /*3670*/  SHFL.DOWN PT, R158, R151, 0x1, 0x1f ;  /* 0x08201f00979e7f89 */ /* 0x000ee200000e0000 */
[----:B------:R-:W-:-:S04]  /*3680*/  FMUL.FTZ R153, R150, R153 ;  /* 0x0000009996997220 */ /* 0x000fc80000410000 */
        /* <DEDUP_REMOVED lines=75> */
[----:B------:R-:W-:-:S03]  /*3b40*/  FFMA.FTZ R142, R88, R137, R129 ;  /* 0x00000089588e7223 */ /* 0x000fc60000010081 */
[----:B------:R-:W-:Y:S01]  /*3b50*/  FFMA.FTZ R149, R0, R149, RZ ;  /* 0x0000009500957223 */ /* 0x000fe200000100ff */
[-C--:B------:R-:W-:Y:S01]  /*3b60*/  FMUL.FTZ R158, R141, R142.reuse ;  /* 0x0000008e8d9e7220 */ /* 0x080fe20000410000 */
[----:B------:R-:W-:Y:S01]  /*3b70*/  @P2 FFMA.FTZ R155, R160, R155, R159 ;  /* 0x0000009ba09b2223 */ /* 0x000fe2000001009f */
[-C--:B------:R-:W-:Y:S01]  /*3b80*/  FFMA.FTZ R141, R87, R142.reuse, R128 ;  /* 0x0000008e578d7223 */ /* 0x080fe20000010080 */
[C---:B------:R-:W-:Y:S01]  /*3b90*/  FMUL.FTZ R151, R89.reuse, R142 ;  /* 0x0000008e59977220 */ /* 0x040fe20000410000 */
[----:B------:R-:W-:Y:S01]  /*3ba0*/  FFMA.FTZ R158, R114, R158, R149 ;  /* 0x0000009e729e7223 */ /* 0x000fe20000010095 */
[----:B------:R-:W-:Y:S01]  /*3bb0*/  FMUL.FTZ R149, R89, R137 ;  /* 0x0000008959957220 */ /* 0x000fe20000410000 */
[----:B------:R-:W-:Y:S01]  /*3bc0*/  FFMA.FTZ R147, R155, R147, R152 ;  /* 0x000000939b937223 */ /* 0x000fe20000010098 */
[-C--:B------:R-:W-:Y:S01]  /*3bd0*/  FFMA.FTZ R152, R2, R141.reuse, R127 ;  /* 0x0000008d02987223 */ /* 0x080fe2000001007f */
[----:B------:R-:W-:Y:S01]  /*3be0*/  FMUL.FTZ R154, R89, R141 ;  /* 0x0000008d599a7220 */ /* 0x000fe20000410000 */
[----:B------:R-:W-:Y:S01]  /*3bf0*/  FMUL.FTZ R153, R0, R149 ;  /* 0x0000009500997220 */ /* 0x000fe20000410000 */
[----:B------:R-:W-:Y:S01]  /*3c00*/  FMUL.FTZ R160, R114, R151 ;  /* 0x0000009772a07220 */ /* 0x000fe20000410000 */
[-C--:B------:R-:W-:Y:S01]  /*3c10*/  FFMA.FTZ R149, R135, R152.reuse, R126 ;  /* 0x0000009887957223 */ /* 0x080fe2000001007e */
[----:B------:R-:W-:Y:S01]  /*3c20*/  FMUL.FTZ R155, R89, R152 ;  /* 0x00000098599b7220 */ /* 0x000fe20000410000 */
[----:B------:R-:W-:Y:S01]  /*3c30*/  FMUL.FTZ R162, R111, R154 ;  /* 0x0000009a6fa27220 */ /* 0x000fe20000410000 */
[----:B------:R1:W-:Y:S01]  /*3c40*/  STS [R60+0x220], R153 ;  /* 0x000220993c007388 */ /* 0x0003e20000000800 */
[----:B------:R-:W-:Y:S01]  /*3c50*/  FFMA.FTZ R156, R140, R149, R125 ;  /* 0x000000958c9c7223 */ /* 0x000fe2000001007d */
[----:B------:R-:W-:Y:S01]  /*3c60*/  FMUL.FTZ R164, R112, R155 ;  /* 0x0000009b70a47220 */ /* 0x000fe20000410000 */
[----:B------:R-:W-:Y:S01]  /*3c70*/  FMUL.FTZ R155, R89, R149 ;  /* 0x00000095599b7220 */ /* 0x000fe20000410000 */
[----:B------:R2:W-:Y:S01]  /*3c80*/  STS [R61+0x4], R160 ;  /* 0x000004a03d007388 */ /* 0x0005e20000000800 */
[-C--:B------:R-:W-:Y:S01]  /*3c90*/  FFMA.FTZ R151, R143, R156.reuse, R124 ;  /* 0x0000009c8f977223 */ /* 0x080fe2000001007c */
[----:B------:R-:W-:Y:S01]  /*3ca0*/  FMUL.FTZ R5, R89, R156 ;  /* 0x0000009c59057220 */ /* 0x000fe20000410000 */
[----:B------:R-:W-:Y:S01]  /*3cb0*/  FMUL.FTZ R4, R109, R155 ;  /* 0x0000009b6d047220 */ /* 0x000fe20000410000 */
[----:B------:R3:W-:Y:S01]  /*3cc0*/  STS [R61+0x8], R162 ;  /* 0x000008a23d007388 */ /* 0x0007e20000000800 */
[-C--:B------:R-:W-:Y:S01]  /*3cd0*/  FFMA.FTZ R154, R150, R151.reuse, R123 ;  /* 0x00000097969a7223 */ /* 0x080fe2000001007b */
[C---:B------:R-:W-:Y:S01]  /*3ce0*/  FMUL.FTZ R157, R89.reuse, R151 ;  /* 0x00000097599d7220 */ /* 0x040fe20000410000 */
[----:B-1----:R-:W-:Y:S01]  /*3cf0*/  FMUL.FTZ R153, R110, R5 ;  /* 0x000000056e997220 */ /* 0x002fe20000410000 */
[----:B------:R-:W-:Y:S01]  /*3d00*/  STS [R61+0xc], R164 ;  /* 0x00000ca43d007388 */ /* 0x000fe20000000800 */
[----:B------:R-:W-:Y:S01]  /*3d10*/  FMUL.FTZ R89, R89, R154 ;  /* 0x0000009a59597220 */ /* 0x000fe20000410000 */
[----:B--2---:R-:W-:Y:S01]  /*3d20*/  FMUL.FTZ R160, R107, R157 ;  /* 0x0000009d6ba07220 */ /* 0x004fe20000410000 */
[----:B------:R-:W-:Y:S01]  /*3d30*/  FMUL.FTZ R6, R6, R141 ;  /* 0x0000008d06067220 */ /* 0x000fe20000410000 */
[----:B------:R1:W-:Y:S01]  /*3d40*/  STS [R61+0x10], R4 ;  /* 0x000010043d007388 */ /* 0x0003e20000000800 */
[----:B------:R-:W-:Y:S01]  /*3d50*/  FMUL.FTZ R148, R148, R152 ;  /* 0x0000009894947220 */ /* 0x000fe20000410000 */
[----:B---3--:R-:W-:Y:S01]  /*3d60*/  FMUL.FTZ R162, R108, R89 ;  /* 0x000000596ca27220 */ /* 0x008fe20000410000 */
[----:B------:R-:W-:Y:S01]  /*3d70*/  FFMA.FTZ R5, R111, R6, R158 ;  /* 0x000000066f057223 */ /* 0x000fe2000001009e */
[----:B------:R2:W-:Y:S01]  /*3d80*/  STS [R61+0x14], R153 ;  /* 0x000014993d007388 */ /* 0x0005e20000000800 */
[----:B------:R-:W-:Y:S01]  /*3d90*/  FFMA.FTZ R150, R150, R147, R145 ;  /* 0x0000009396967223 */ /* 0x000fe20000010091 */
[----:B------:R-:W-:Y:S01]  /*3da0*/  FMUL.FTZ R144, R144, R149 ;  /* 0x0000009590907220 */ /* 0x000fe20000410000 */
[----:B------:R-:W-:Y:S01]  /*3db0*/  FFMA.FTZ R148, R112, R148, R5 ;  /* 0x0000009470947223 */ /* 0x000fe20000010005 */
[----:B------:R2:W-:Y:S01]  /*3dc0*/  STS [R61+0x18], R160 ;  /* 0x000018a03d007388 */ /* 0x0005e20000000800 */
[----:B------:R-:W-:Y:S01]  /*3dd0*/  FFMA.FTZ R143, R143, R150, R7 ;  /* 0x000000968f8f7223 */ /* 0x000fe20000010007 */
[----:B------:R-:W-:Y:S01]  /*3de0*/  FMUL.FTZ R146, R146, R156 ;  /* 0x0000009c92927220 */ /* 0x000fe20000410000 */
[----:B------:R-:W-:Y:S01]  /*3df0*/  FFMA.FTZ R5, R109, R144, R148 ;  /* 0x000000906d057223 */ /* 0x000fe20000010094 */
[----:B------:R2:W-:Y:S01]  /*3e00*/  STS [R61+0x1c], R162 ;  /* 0x00001ca23d007388 */ /* 0x0005e20000000800 */
[----:B------:R-:W-:-:S04]  /*3e10*/  IMAD.WIDE.U32 R6, R36, UR4, R38 ;  /* 0x0000000424067c25 */ /* 0x000fc8000f8e0026 */
[----:B------:R-:W-:Y:S01]  /*3e20*/  FFMA.FTZ R139, R140, R143, R139 ;  /* 0x0000008f8c8b7223 */ /* 0x000fe2000001008b */
[----:B------:R-:W-:Y:S01]  /*3e30*/  FFMA.FTZ R146, R110, R146, R5 ;  /* 0x000000926e927223 */ /* 0x000fe20000010005 */
[----:B------:R-:W-:Y:S01]  /*3e40*/  BAR.SYNC.DEFER_BLOCKING 0x0 ;  /* 0x0000000000007b1d */ /* 0x000fe20000010000 */
[----:B------:R-:W-:Y:S01]  /*3e50*/  IMAD R5, R37, UR4, R7 ;  /* 0x0000000425057c24 */ /* 0x000fe2000f8e0207 */
[----:B-1----:R-:W-:Y:S01]  /*3e60*/  LEA R4, P2, R6, UR8, 0x2 ;  /* 0x0000000806047c11 */ /* 0x002fe2000f8410ff */
[----:B------:R-:W-:Y:S01]  /*3e70*/  FFMA.FTZ R135, R135, R139, R138 ;  /* 0x0000008b87877223 */ /* 0x000fe2000001008a */
[----:B------:R-:W-:Y:S01]  /*3e80*/  IADD3 R138, PT, PT, -R133, UR7, RZ ;  /* 0x00000007858a7c10 */ /* 0x000fe2000fffe1ff */
[----:B------:R-:W-:Y:S01]  /*3e90*/  FMUL.FTZ R8, R8, R151 ;  /* 0x0000009708087220 */ /* 0x000fe20000410000 */
[----:B------:R-:W-:Y:S01]  /*3ea0*/  LEA.HI.X R5, R6, UR9, R5, 0x2, P2 ;  /* 0x0000000906057c11 */ /* 0x000fe200090f1405 */
[----:B------:R-:W-:Y:S01]  /*3eb0*/  FFMA.FTZ R11, R2, R135, R11 ;  /* 0x00000087020b7223 */ /* 0x000fe2000001000b */
[----:B------:R-:W-:Y:S01]  /*3ec0*/  ISETP.GE.AND P2, PT, R138, 0x1, PT ;  /* 0x000000018a00780c */ /* 0x000fe20003f46270 */
[----:B------:R-:W-:Y:S01]  /*3ed0*/  FFMA.FTZ R7, R107, R8, R146 ;  /* 0x000000086b077223 */ /* 0x000fe20000010092 */
[----:B------:R-:W-:Y:S01]  /*3ee0*/  FMUL.FTZ R6, R10, R154 ;  /* 0x0000009a0a067220 */ /* 0x000fe20000410000 */
[----:B------:R-:W-:Y:S01]  /*3ef0*/  FFMA.FTZ R87, R87, R11, R136 ;  /* 0x0000000b57577223 */ /* 0x000fe20000010088 */
[----:B------:R-:W-:-:S02]  /*3f00*/  ISETP.GE.AND P3, PT, R138, 0x21, PT ;  /* 0x000000218a00780c */ /* 0x000fc40003f66270 */
[----:B------:R-:W-:Y:S01]  /*3f10*/  FFMA.FTZ R6, R108, R6, R7 ;  /* 0x000000066c067223 */ /* 0x000fe20000010007 */
[----:B------:R-:W-:Y:S01]  /*3f20*/  FFMA.FTZ R9, R88, R87, R9 ;  /* 0x0000005758097223 */ /* 0x000fe20000010009 */
[----:B------:R2:W1:Y:S05]  /*3f30*/  LDS R89, [R62+0x2a0] ;  /* 0x0002a0003e597984 */ /* 0x00046a0000000800 */
[----:B------:R-:W-:Y:S05]  /*3f40*/  @!P2 BRA `(.L_x_9222) ;  /* 0x000000000008a947 */ /* 0x000fea0003800000 */
[----:B------:R-:W3:Y:S04]  /*3f50*/  LDS R7, [R58+0x220] ;  /* 0x000220003a077984 */ /* 0x000ee80000000800 */
[----:B---3--:R3:W-:Y:S02]  /*3f60*/  REDG.E.ADD.F32.FTZ.RN.STRONG.GPU desc[UR16][R4.64], R7 ;  /* 0x00000007040079a6 */ /* 0x0087e4000c12f310 */
.L_x_9222:
[----:B------:R-:W-:Y:S05]  /*3f70*/  BSYNC.RECONVERGENT B0 ;  /* 0x0000000000007941 */ /* 0x000fea0003800200 */
.L_x_9221:
[----:B------:R-:W-:Y:S04]  /*3f80*/  BSSY.RECONVERGENT B0, `(.L_x_9223) ;  /* 0x0000003000007945 */ /* 0x000fe80003800200 */
[----:B------:R-:W-:Y:S05]  /*3f90*/  @!P3 BRA `(.L_x_9224) ;  /* 0x000000000004b947 */ /* 0x000fea0003800000 */
[----:B-1----:R4:W-:Y:S02]  /*3fa0*/  REDG.E.ADD.F32.FTZ.RN.STRONG.GPU desc[UR16][R4.64+0x80], R89 ;  /* 0x00008059040079a6 */ /* 0x0029e4000c12f310 */
.L_x_9224:
[----:B------:R-:W-:Y:S05]  /*3fb0*/  BSYNC.RECONVERGENT B0 ;  /* 0x0000000000007941 */ /* 0x000fea0003800200 */
.L_x_9223:
        /* <DEDUP_REMOVED lines=16> */
[C---:B------:R-:W-:Y:S01]  /*40c0*/  ISETP.GE.AND P3, PT, R138.reuse, 0xa1, PT ;  /* 0x000000a18a00780c */ /* 0x040fe20003f66270 */
[----:B-1--4-:R-:W-:Y:S01]  /*40d0*/  FFMA.FTZ R89, R141, R8, R88 ;  /* 0x000000088d597223 */ /* 0x012fe20000010058 */
[----:B------:R-:W-:-:S02]  /*40e0*/  ISETP.GE.AND P4, PT, R138, 0xc1, PT ;  /* 0x000000c18a00780c */ /* 0x000fc40003f86270 */
[----:B------:R-:W-:Y:S01]  /*40f0*/  ISETP.GE.AND P5, PT, R138, 0xe1, PT ;  /* 0x000000e18a00780c */ /* 0x000fe20003fa6270 */
[----:B------:R-:W-:-:S12]  /*4100*/  @!P6 BRA `(.L_x_9226) ;  /* 0x000000000004e947 */ /* 0x000fd80003800000 */
[----:B0-----:R1:W-:Y:S02]  /*4110*/  REDG.E.ADD.F32.FTZ.RN.STRONG.GPU desc[UR16][R4.64+0x100], R145 ;  /* 0x00010091040079a6 */ /* 0x0013e4000c12f310 */
.L_x_9226:
[----:B------:R-:W-:Y:S05]  /*4120*/  BSYNC.RECONVERGENT B0 ;  /* 0x0000000000007941 */ /* 0x000fea0003800200 */
.L_x_9225:
[----:B01----:R0:W1:Y:S01]  /*4130*/  LDS R145, [R64+0x3a0] ;  /* 0x0003a00040917984 */ /* 0x0030620000000800 */
[----:B------:R-:W-:Y:S01]  /*4140*/  ISETP.NE.AND P6, PT, R136, RZ, PT ;  /* 0x000000ff8800720c */ /* 0x000fe20003fc5270 */
[----:B------:R-:W-:Y:S01]  /*4150*/  BSSY.RECONVERGENT B0, `(.L_x_9227) ;  /* 0x0000006000007945 */ /* 0x000fe20003800200 */
[----:B------:R-:W-:Y:S01]  /*4160*/  FMUL.FTZ R88, R139, R77 ;  /* 0x0000004d8b587220 */ /* 0x000fe20000410000 */
[----:B------:R-:W-:Y:S01]  /*4170*/  FADD.FTZ R149, -R126, R149 ;  /* 0x000000957e957221 */ /* 0x000fe20000010100 */
[----:B------:R-:W-:-:S09]  /*4180*/  FFMA.FTZ R89, R10, R152, R89 ;  /* 0x000000980a597223 */ /* 0x000fd20000010059 */
[----:B0-----:R-:W-:Y:S05]  /*4190*/  @!P6 BRA `(.L_x_9228) ;  /* 0x000000000004e947 */ /* 0x001fea0003800000 */
[----:B-1----:R0:W-:Y:S02]  /*41a0*/  REDG.E.ADD.F32.FTZ.RN.STRONG.GPU desc[UR16][R4.64+0x180], R145 ;  /* 0x00018091040079a6 */ /* 0x0021e4000c12f310 */
.L_x_9228:
[----:B------:R-:W-:Y:S05]  /*41b0*/  BSYNC.RECONVERGENT B0 ;  /* 0x0000000000007941 */ /* 0x000fea0003800200 */
.L_x_9227:
[----:B01----:R0:W1:Y:S01]  /*41c0*/  LDS R145, [R65+0x420] ;  /* 0x0004200041917984 */ /* 0x0030620000000800 */
[----:B------:R-:W-:Y:S01]  /*41d0*/  BSSY.RECONVERGENT B0, `(.L_x_9229) ;  /* 0x0000006000007945 */ /* 0x000fe20003800200 */
[----:B------:R-:W-:Y:S01]  /*41e0*/  FMUL.FTZ R136, R143, R76 ;  /* 0x0000004c8f887220 */ /* 0x000fe20000410000 */
[----:B------:R-:W-:Y:S01]  /*41f0*/  FADD.FTZ R156, -R125, R156 ;  /* 0x0000009c7d9c7221 */ /* 0x000fe20000010100 */
[----:B------:R-:W-:Y:S01]  /*4200*/  FFMA.FTZ R89, R88, R149, R89 ;  /* 0x0000009558597223 */ /* 0x000fe20000010059 */
[----:B------:R-:W-:Y:S06]  /*4210*/  @!P2 BRA `(.L_x_9230) ;  /* 0x000000000004a947 */ /* 0x000fec0003800000 */
[----:B-1----:R3:W-:Y:S02]  /*4220*/  REDG.E.ADD.F32.FTZ.RN.STRONG.GPU desc[UR16][R4.64+0x200], R145 ;  /* 0x00020091040079a6 */ /* 0x0027e4000c12f310 */
.L_x_9230:
[----:B------:R-:W-:Y:S05]  /*4230*/  BSYNC.RECONVERGENT B0 ;  /* 0x0000000000007941 */ /* 0x000fea0003800200 */
.L_x_9229:
[----:B-1-3--:R1:W3:Y:S01]  /*4240*/  LDS R145, [R66+0x4a0] ;  /* 0x0004a00042917984 */ /* 0x00a2e20000000800 */
[----:B------:R-:W-:Y:S01]  /*4250*/  BSSY.RECONVERGENT B0, `(.L_x_9231) ;  /* 0x0000006000007945 */ /* 0x000fe20003800200 */
[----:B------:R-:W-:Y:S01]  /*4260*/  FMUL.FTZ R138, R150, R83 ;  /* 0x00000053968a7220 */ /* 0x000fe20000410000 */
[----:B------:R-:W-:Y:S01]  /*4270*/  FADD.FTZ R151, -R124, R151 ;  /* 0x000000977c977221 */ /* 0x000fe20000010100 */
[----:B------:R-:W-:Y:S01]  /*4280*/  FFMA.FTZ R89, R136, R156, R89 ;  /* 0x0000009c88597223 */ /* 0x000fe20000010059 */
[----:B------:R-:W-:Y:S06]  /*4290*/  @!P3 BRA `(.L_x_9232) ;  /* 0x000000000004b947 */ /* 0x000fec0003800000 */
[----:B---3--:R4:W-:Y:S02]  /*42a0*/  REDG.E.ADD.F32.FTZ.RN.STRONG.GPU desc[UR16][R4.64+0x280], R145 ;  /* 0x00028091040079a6 */ /* 0x0089e4000c12f310 */
.L_x_9232:
[----:B------:R-:W-:Y:S05]  /*42b0*/  BSYNC.RECONVERGENT B0 ;  /* 0x0000000000007941 */ /* 0x000fea0003800200 */
.L_x_9231:
[----:B---34-:R3:W4:Y:S01]  /*42c0*/  LDS R145, [R67+0x520] ;  /* 0x0005200043917984 */ /* 0x0187220000000800 */
[----:B------:R-:W-:Y:S01]  /*42d0*/  BSSY.RECONVERGENT B0, `(.L_x_9233) ;  /* 0x0000006000007945 */ /* 0x000fe20003800200 */
[----:B------:R-:W-:Y:S01]  /*42e0*/  FMUL.FTZ R140, R147, R82 ;  /* 0x00000052938c7220 */ /* 0x000fe20000410000 */
[----:B------:R-:W-:Y:S01]  /*42f0*/  FADD.FTZ R154, -R123, R154 ;  /* 0x0000009a7b9a7221 */ /* 0x000fe20000010100 */
[----:B------:R-:W-:Y:S01]  /*4300*/  FFMA.FTZ R89, R138, R151, R89 ;  /* 0x000000978a597223 */ /* 0x000fe20000010059 */
[----:B------:R-:W-:Y:S06]  /*4310*/  @!P4 BRA `(.L_x_9234) ;  /* 0x000000000004c947 */ /* 0x000fec0003800000 */
[----:B----4-:R4:W-:Y:S02]  /*4320*/  REDG.E.ADD.F32.FTZ.RN.STRONG.GPU desc[UR16][R4.64+0x300], R145 ;  /* 0x00030091040079a6 */ /* 0x0109e4000c12f310 */
.L_x_9234:
[----:B------:R-:W-:Y:S05]  /*4330*/  BSYNC.RECONVERGENT B0 ;  /* 0x0000000000007941 */ /* 0x000fea0003800200 */
.L_x_9233:
[----:B----4-:R4:W0:Y:S01]  /*4340*/  LDS R145, [R68+0x5a0] ;  /* 0x0005a00044917984 */ /* 0x0108220000000800 */
[----:B------:R-:W-:Y:S01]  /*4350*/  BSSY.RECONVERGENT B0, `(.L_x_9235) ;  /* 0x0000004000007945 */ /* 0x000fe20003800200 */
[----:B------:R-:W-:-:S03]  /*4360*/  FFMA.FTZ R89, R140, R154, R89 ;  /* 0x0000009a8c597223 */ /* 0x000fc60000010059 */
[----:B------:R-:W-:Y:S05]  /*4370*/  @!P5 BRA `(.L_x_9236) ;  /* 0x000000000004d947 */ /* 0x000fea0003800000 */
[----:B0-----:R0:W-:Y:S02]  /*4380*/  REDG.E.ADD.F32.FTZ.RN.STRONG.GPU desc[UR16][R4.64+0x380], R145 ;  /* 0x00038091040079a6 */ /* 0x0011e4000c12f310 */
.L_x_9236:
[----:B------:R-:W-:Y:S05]  /*4390*/  BSYNC.RECONVERGENT B0 ;  /* 0x0000000000007941 */ /* 0x000fea0003800200 */
.L_x_9235:
[----:B0-----:R-:W0:Y:S01]  /*43a0*/  SHFL.DOWN PT, R4, R89, 0x1, 0x1f ;  /* 0x08201f0059047f89 */ /* 0x001e2200000e0000 */
[----:B------:R-:W-:Y:S01]  /*43b0*/  ISETP.GT.AND P2, PT, R72, 0x1e, PT ;  /* 0x0000001e4800780c */ /* 0x000fe20003f44270 */
[----:B------:R-:W-:Y:S01]  /*43c0*/  FADD.FTZ R121, R140, R121 ;  /* 0x000000798c797221 */ /* 0x000fe20000010000 */
[----:B------:R-:W-:Y:S01]  /*43d0*/  FMUL.FTZ R145, R86, R135 ;  /* 0x0000008756917220 */ /* 0x000fe20000410000 */
[----:B------:R-:W5:Y:S01]  /*43e0*/  SHFL.DOWN PT, R5, R6, 0x1, 0x1f ;  /* 0x08201f0006057f89 */ /* 0x000f6200000e0000 */
[----:B------:R-:W-:Y:S01]  /*43f0*/  FADD.FTZ R118, R141, R118 ;  /* 0x000000768d767221 */ /* 0x000fe20000010000 */
[----:B------:R-:W-:Y:S01]  /*4400*/  FADD.FTZ R115, R7, R115 ;  /* 0x0000007307737221 */ /* 0x000fe20000010000 */
[----:B------:R-:W-:Y:S01]  /*4410*/  FMUL.FTZ R152, R152, R145 ;  /* 0x0000009198987220 */ /* 0x000fe20000410000 */
[----:B------:R-:W-:Y:S01]  /*4420*/  FMUL.FTZ R7, R86, R147 ;  /* 0x0000009356077220 */ /* 0x000fe20000410000 */
[----:B------:R-:W-:Y:S01]  /*4430*/  FADD.FTZ R116, R2, R116 ;  /* 0x0000007402747221 */ /* 0x000fe20000010000 */
        /* <DEDUP_REMOVED lines=13> */
[----:B0-----:R-:W-:Y:S01]  /*4510*/  @!P2 FADD.FTZ R89, R89, R4 ;  /* 0x000000045959a221 */ /* 0x001fe20000010000 */
[----:B------:R-:W-:Y:S01]  /*4520*/  FADD.FTZ R97, R156, R97 ;  /* 0x000000619c617221 */ /* 0x000fe20000010000 */
[----:B-----5:R-:W-:-:S03]  /*4530*/  @!P2 FADD.FTZ R6, R6, R5 ;  /* 0x000000050606a221 */ /* 0x020fc60000010000 */
        /* <DEDUP_REMOVED lines=20> */
[----:B--2---:R-:W2:Y:S01]  /*4680*/  SHFL.DOWN PT, R153, R6, 0x10, 0x1f ;  /* 0x0a001f0006997f89 */ /* 0x004ea200000e0000 */
        /* <DEDUP_REMOVED lines=15> */
[----:B------:R-:W-:-:S03]  /*4780*/  FADD.FTZ R90, R87, R90 ;  /* 0x0000005a575a7221 */ /* 0x000fc60000010000 */
        /* <DEDUP_REMOVED lines=17> */
.L_x_9238:
[----:B------:R-:W-:Y:S05]  /*48a0*/  BSYNC.RECONVERGENT B0 ;  /* 0x0000000000007941 */ /* 0x000fea0003800200 */
.L_x_9237:
[----:B------:R-:W-:-:S04]  /*48b0*/  UIADD3 UR4, UPT, UPT, UR4, 0x1, URZ ;  /* 0x0000000104047890 */ /* 0x000fc8000fffe0ff */
[----:B------:R-:W-:-:S09]  /*48c0*/  UISETP.GE.AND UP0, UPT, UR4, UR11, UPT ;  /* 0x0000000b0400728c */ /* 0x000fd2000bf06270 */
[----:B------:R-:W-:Y:S05]  /*48d0*/  BRA.U !UP0, `(.L_x_9239) ;  /* 0xffffffe508747547 */ /* 0x000fea000b83ffff */
.L_x_9217:
[----:B------:R-:W-:Y:S08]  /*48e0*/  BAR.SYNC.DEFER_BLOCKING 0x0 ;  /* 0x0000000000007b1d */ /* 0x000ff00000010000 */
[----:B------:R-:W2:Y:S01]  /*48f0*/  LDC.64 R74, c[0x0][0x550] ;  /* 0x00015400ff4a7b82 */ /* 0x000ea20000000a00 */
[----:B------:R-:W5:Y:S01]  /*4900*/  LDCU.64 UR4, c[0x0][0x500] ;  /* 0x0000a000ff0477ac */ /* 0x000f620008000a00 */
[----:B0-----:R0:W3:Y:S01]  /*4910*/  LDG.E.128 R4, desc[UR16][R40.64] ;  /* 0x0000001028047981 */ /* 0x0010e2000c1e1d00 */
[----:B------:R-:W-:Y:S01]  /*4920*/  MOV R32, R26 ;  /* 0x0000001a00207202 */ /* 0x000fe20000000f00 */
[----:B------:R-:W-:-:S04]  /*4930*/  HFMA2 R33, -RZ, RZ, 0, 0 ;  /* 0x00000000ff217431 */ /* 0x000fc800000001ff */
[----:B0-----:R-:W0:Y:S01]  /*4940*/  LDC.64 R40, c[0x0][0x4f8] ;  /* 0x00013e00ff287b82 */ /* 0x001e220000000a00 */
[----:B---3--:R-:W-:Y:S01]  /*4950*/  STS.128 [R70], R4 ;  /* 0x0000000446007388 */ /* 0x008fe20000000c00 */
[----:B------:R-:W-:-:S03]  /*4960*/  NOP ;  /* 0x0000000000007918 */ /* 0x000fc60000000000 */
[----:B-1----:R-:W1:Y:S02]  /*4970*/  LDS.128 R8, [R70] ;  /* 0x0000000046087984 */ /* 0x002e640000000c00 */
[----:B-1----:R-:W-:Y:S02]  /*4980*/  HADD2.F32 R27, -RZ, R8.H0_H0 ;  /* 0x20000008ff1b7230 */ /* 0x002fe40000004100 */
        /* <DEDUP_REMOVED lines=18> */
[----:B------:R-:W1:Y:S01]  /*4ab0*/  @!P6 MUFU.EX2 R0, R0 ;  /* 0x000000000000e308 */ /* 0x000e620000000800 */
[--C-:B------:R-:W-:Y:S01]  /*4ac0*/  FADD.FTZ R4, R27, R42.reuse ;  /* 0x0000002a1b047221 */ /* 0x100fe20000010000 */
[--C-:B------:R-:W-:Y:S02]  /*4ad0*/  HADD2.F32 R27, -RZ, R11.reuse.H0_H0 ;  /* 0x2000000bff1b7230 */ /* 0x100fe40000004100 */
[----:B------:R-:W-:Y:S01]  /*4ae0*/  @!P4 FMUL.FTZ R6, R7, -1.4426950216293334961 ;  /* 0xbfb8aa3b0706c820 */ /* 0x000fe20000410000 */
[----:B------:R-:W-:Y:S02]  /*4af0*/  HADD2.F32 R11, -RZ, R11.H1_H1 ;  /* 0x3000000bff0b7230 */ /* 0x000fe40000004100 */
[----:B------:R-:W-:Y:S01]  /*4b00*/  @!P3 FMUL.FTZ R5, R5, -1.4426950216293334961 ;  /* 0xbfb8aa3b0505b820 */ /* 0x000fe20000410000 */
[----:B------:R-:W-:Y:S01]  /*4b10*/  FSETP.GTU.FTZ.AND P0, PT, R4, 20, PT ;  /* 0x41a000000400780b */ /* 0x000fe20003f1c000 */
[--C-:B------:R-:W-:Y:S01]  /*4b20*/  FADD.FTZ R27, R27, R42.reuse ;  /* 0x0000002a1b1b7221 */ /* 0x100fe20000010000 */
[----:B------:R-:W3:Y:S01]  /*4b30*/  @!P4 MUFU.EX2 R28, R6 ;  /* 0x00000006001cc308 */ /* 0x000ee20000000800 */
[----:B------:R-:W-:-:S03]  /*4b40*/  FADD.FTZ R11, R11, R42 ;  /* 0x0000002a0b0b7221 */ /* 0x000fc60000010000 */
[----:B------:R-:W-:Y:S01]  /*4b50*/  FSETP.GTU.FTZ.AND P5, PT, R27, 20, PT ;  /* 0x41a000001b00780b */ /* 0x000fe20003fbc000 */
[----:B------:R-:W4:Y:S01]  /*4b60*/  @!P3 MUFU.EX2 R5, R5 ;  /* 0x000000050005b308 */ /* 0x000f220000000800 */
[----:B-1----:R-:W-:-:S05]  /*4b70*/  @!P6 FADD.FTZ R2, R0, 1 ;  /* 0x3f8000000002e421 */ /* 0x002fca0000010000 */
[----:B------:R-:W-:Y:S01]  /*4b80*/  @!P0 FMUL.FTZ R0, R4, -1.4426950216293334961 ;  /* 0xbfb8aa3b04008820 */ /* 0x000fe20000410000 */
[----:B------:R-:W1:Y:S01]  /*4b90*/  @!P6 MUFU.RCP R2, R2 ;  /* 0x000000020002e308 */ /* 0x000e620000001000 */
[----:B------:R-:W-:Y:S01]  /*4ba0*/  @!P2 FMUL.FTZ R4, R9, -1.4426950216293334961 ;  /* 0xbfb8aa3b0904a820 */ /* 0x000fe20000410000 */
[----:B------:R-:W-:Y:S01]  /*4bb0*/  F2FP.F16.F32.PACK_AB R9, R117, R118 ;  /* 0x000000767509723e */ /* 0x000fe200000000ff */
[----:B---3--:R-:W-:Y:S02]  /*4bc0*/  @!P4 FADD.FTZ R28, R28, 1 ;  /* 0x3f8000001c1cc421 */ /* 0x008fe40000010000 */
[----:B------:R-:W-:Y:S01]  /*4bd0*/  @!P5 FMUL.FTZ R7, R27, -1.4426950216293334961 ;  /* 0xbfb8aa3b1b07d820 */ /* 0x000fe20000410000 */
[----:B----4-:R-:W-:Y:S02]  /*4be0*/  @!P3 FADD.FTZ R27, R5, 1 ;  /* 0x3f800000051bb421 */ /* 0x010fe40000010000 */
[----:B------:R-:W3:Y:S04]  /*4bf0*/  @!P0 MUFU.EX2 R0, R0 ;  /* 0x0000000000008308 */ /* 0x000ee80000000800 */
[----:B------:R-:W4:Y:S04]  /*4c00*/  @!P2 MUFU.EX2 R4, R4 ;  /* 0x000000040004a308 */ /* 0x000f280000000800 */
[----:B------:R-:W5:Y:S01]  /*4c10*/  @!P5 MUFU.EX2 R7, R7 ;  /* 0x000000070007d308 */ /* 0x000f620000000800 */
[----:B-1----:R-:W-:Y:S01]  /*4c20*/  @!P6 FMUL.FTZ R91, R91, R2 ;  /* 0x000000025b5be220 */ /* 0x002fe20000410000 */
[----:B------:R-:W-:Y:S01]  /*4c30*/  FSETP.GTU.FTZ.AND P6, PT, R11, 20, PT ;  /* 0x41a000000b00780b */ /* 0x000fe20003fdc000 */
[----:B------:R-:W-:Y:S01]  /*4c40*/  @!P1 FMUL.FTZ R2, R29, -1.4426950216293334961 ;  /* 0xbfb8aa3b1d029820 */ /* 0x000fe20000410000 */
[----:B------:R0:W1:Y:S01]  /*4c50*/  @!P3 MUFU.RCP R37, R27 ;  /* 0x0000001b0025b308 */ /* 0x0000620000001000 */
[----:B---3--:R-:W-:Y:S01]  /*4c60*/  @!P0 FADD.FTZ R0, R0, 1 ;  /* 0x3f80000000008421 */ /* 0x008fe20000010000 */
[----:B----4-:R-:W-:-:S06]  /*4c70*/  @!P2 FADD.FTZ R4, R4, 1 ;  /* 0x3f8000000404a421 */ /* 0x010fcc0000010000 */
[----:B------:R5:W3:Y:S01]  /*4c80*/  @!P0 MUFU.RCP R31, R0 ;  /* 0x00000000001f8308 */ /* 0x000ae20000001000 */
[----:B0-----:R-:W-:-:S04]  /*4c90*/  IMAD.WIDE.U32 R26, R40, UR18, R32 ;  /* 0x00000012281a7c25 */ /* 0x001fc8000f8e0020 */
[----:B------:R-:W-:Y:S01]  /*4ca0*/  @!P6 FMUL.FTZ R8, R11, -1.4426950216293334961 ;  /* 0xbfb8aa3b0b08e820 */ /* 0x000fe20000410000 */
[----:B------:R-:W-:Y:S01]  /*4cb0*/  F2FP.F16.F32.PACK_AB R11, R121, R122 ;  /* 0x0000007a790b723e */ /* 0x000fe200000000ff */
[----:B------:R-:W-:Y:S02]  /*4cc0*/  IMAD R27, R41, UR18, R27 ;  /* 0x00000012291b7c24 */ /* 0x000fe4000f8e021b */
[----:B------:R0:W4:Y:S01]  /*4cd0*/  @!P6 MUFU.EX2 R29, R8 ;  /* 0x00000008001de308 */ /* 0x0001220000000800 */
[----:B-----5:R-:W-:Y:S01]  /*4ce0*/  @!P5 FADD.FTZ R0, R7, 1 ;  /* 0x3f8000000700d421 */ /* 0x020fe20000010000 */
[----:B-1----:R-:W-:Y:S01]  /*4cf0*/  @!P3 FMUL.FTZ R96, R96, R37 ;  /* 0x000000256060b220 */ /* 0x002fe20000410000 */
[----:B------:R-:W-:Y:S01]  /*4d00*/  IADD3 R46, P3, PT, R46, -0x200, RZ ;  /* 0xfffffe002e2e7810 */ /* 0x000fe20007f7e0ff */
[----:B------:R1:W5:Y:S01]  /*4d10*/  @!P2 MUFU.RCP R30, R4 ;  /* 0x00000004001ea308 */ /* 0x0003620000001000 */
[----:B------:R-:W2:Y:S02]  /*4d20*/  LDC.64 R36, c[0x0][0x560] ;  /* 0x00015800ff247b82 */ /* 0x000ea40000000a00 */
[----:B------:R-:W-:-:S02]  /*4d30*/  IADD3.X R53, PT, PT, R53, -0x1, RZ, P3, !PT ;  /* 0xffffffff35357810 */ /* 0x000fc40001ffe4ff */
[----:B0-----:R-:W-:Y:S01]  /*4d40*/  F2FP.F16.F32.PACK_AB R8, R115, R116 ;  /* 0x000000747308723e */ /* 0x001fe200000000ff */
[----:B---3--:R-:W-:Y:S02]  /*4d50*/  @!P0 FMUL.FTZ R90, R90, R31 ;  /* 0x0000001f5a5a8220 */ /* 0x008fe40000410000 */
[----:B------:R-:W0:Y:S02]  /*4d60*/  @!P1 MUFU.EX2 R2, R2 ;  /* 0x0000000200029308 */ /* 0x000e240000000800 */
[----:B------:R3:W-:Y:S01]  /*4d70*/  STS.128 [R70], R8 ;  /* 0x0000000846007388 */ /* 0x0007e20000000c00 */
[----:B------:R-:W-:-:S03]  /*4d80*/  NOP ;  /* 0x0000000000007918 */ /* 0x000fc60000000000 */
[----:B-1----:R-:W1:Y:S01]  /*4d90*/  LDS.128 R4, [R70] ;  /* 0x0000000046047984 */ /* 0x002e620000000c00 */
[----:B------:R3:W2:Y:S01]  /*4da0*/  @!P5 MUFU.RCP R39, R0 ;  /* 0x000000000027d308 */ /* 0x0006a20000001000 */
[----:B----4-:R-:W-:Y:S01]  /*4db0*/  @!P6 FADD.FTZ R29, R29, 1 ;  /* 0x3f8000001d1de421 */ /* 0x010fe20000010000 */
[----:B-----5:R-:W-:Y:S01]  /*4dc0*/  @!P2 FMUL.FTZ R95, R95, R30 ;  /* 0x0000001e5f5fa220 */ /* 0x020fe20000410000 */
[----:B------:R-:W-:Y:S01]  /*4dd0*/  IADD3 R50, P2, PT, R50, -0x200, RZ ;  /* 0xfffffe0032327810 */ /* 0x000fe20007f5e0ff */
[----:B0-----:R-:W-:-:S03]  /*4de0*/  @!P1 FADD.FTZ R2, R2, 1 ;  /* 0x3f80000002029421 */ /* 0x001fc60000010000 */
[----:B------:R-:W-:Y:S01]  /*4df0*/  IADD3.X R57, PT, PT, R57, -0x1, RZ, P2, !PT ;  /* 0xffffffff39397810 */ /* 0x000fe200017fe4ff */
[C---:B---3--:R-:W-:Y:S01]  /*4e00*/  IMAD.WIDE.U32 R8, R3.reuse, UR4, R26 ;  /* 0x0000000403087c25 */ /* 0x048fe2000f8e001a */
[----:B------:R-:W0:Y:S03]  /*4e10*/  @!P1 MUFU.RCP R35, R2 ;  /* 0x0000000200239308 */ /* 0x000e260000001000 */
[----:B------:R-:W-:Y:S01]  /*4e20*/  IMAD R0, R3, UR5, R9 ;  /* 0x0000000503007c24 */ /* 0x000fe2000f8e0209 */
[C---:B--2---:R-:W-:Y:S01]  /*4e30*/  LEA R26, P0, R8.reuse, R74, 0x1 ;  /* 0x0000004a081a7211 */ /* 0x044fe200078008ff */
[----:B------:R-:W2:Y:S03]  /*4e40*/  LDCU.64 UR4, c[0x0][0x520] ;  /* 0x0000a400ff0477ac */ /* 0x000ea60008000a00 */
[----:B------:R-:W-:Y:S01]  /*4e50*/  LEA.HI.X R27, R8, R75, R0, 0x1, P0 ;  /* 0x0000004b081b7211 */ /* 0x000fe200000f0c00 */
[----:B------:R-:W3:Y:S01]  /*4e60*/  @!P6 MUFU.RCP R2, R29 ;  /* 0x0000001d0002e308 */ /* 0x000ee20000001000 */
[----:B------:R-:W-:Y:S01]  /*4e70*/  @!P5 FMUL.FTZ R98, R98, R39 ;  /* 0x000000276262d220 */ /* 0x000fe20000410000 */
[----:B------:R-:W-:Y:S01]  /*4e80*/  F2FP.F16.F32.PACK_AB R8, R90, R91 ;  /* 0x0000005b5a08723e */ /* 0x000fe200000000ff */
[----:B------:R-:W-:Y:S01]  /*4e90*/  FADD.FTZ R91, R91, R44 ;  /* 0x0000002c5b5b7221 */ /* 0x000fe20000010000 */
[----:B------:R-:W-:-:S04]  /*4ea0*/  IMAD.WIDE.U32 R26, R18, 0x10, R26 ;  /* 0x00000010121a7825 */ /* 0x000fc800078e001a */
[----:B------:R-:W-:Y:S01]  /*4eb0*/  FADD.FTZ R91, R91, R90 ;  /* 0x0000005a5b5b7221 */ /* 0x000fe20000010000 */
[----:B------:R-:W4:Y:S01]  /*4ec0*/  @!P4 MUFU.RCP R28, R28 ;  /* 0x0000001c001cc308 */ /* 0x000f220000001000 */
[----:B0-----:R-:W-:Y:S01]  /*4ed0*/  @!P1 FMUL.FTZ R94, R94, R35 ;  /* 0x000000235e5e9220 */ /* 0x001fe20000410000 */
[----:B------:R-:W-:Y:S01]  /*4ee0*/  IADD3 R52, P1, PT, R52, -0x200, RZ ;  /* 0xfffffe0034347810 */ /* 0x000fe20007f3e0ff */
[----:B------:R-:W0:Y:S03]  /*4ef0*/  LDC.64 R34, c[0x0][0x518] ;  /* 0x00014600ff227b82 */ /* 0x000e260000000a00 */
[----:B------:R-:W-:Y:S01]  /*4f00*/  F2FP.F16.F32.PACK_AB R9, R95, R94 ;  /* 0x0000005e5f09723e */ /* 0x000fe200000000ff */
[----:B------:R-:W-:Y:S01]  /*4f10*/  FADD.FTZ R94, R91, R94 ;  /* 0x0000005e5b5e7221 */ /* 0x000fe20000010000 */
[----:B------:R-:W-:Y:S01]  /*4f20*/  IADD3.X R59, PT, PT, R59, -0x1, RZ, P1, !PT ;  /* 0xffffffff3b3b7810 */ /* 0x000fe20000ffe4ff */
[----:B---3--:R-:W-:-:S02]  /*4f30*/  @!P6 FMUL.FTZ R99, R99, R2 ;  /* 0x000000026363e220 */ /* 0x008fc40000410000 */
[----:B------:R-:W-:Y:S01]  /*4f40*/  FADD.FTZ R95, R94, R95 ;  /* 0x0000005f5e5f7221 */ /* 0x000fe20000010000 */
[----:B-1----:R1:W-:Y:S02]  /*4f50*/  STG.E.128 desc[UR16][R26.64], R4 ;  /* 0x000000041a007986 */ /* 0x0023e4000c101d10 */
[----:B------:R-:W-:Y:S01]  /*4f60*/  F2FP.F16.F32.PACK_AB R11, R99, R98 ;  /* 0x00000062630b723e */ /* 0x000fe200000000ff */
[----:B----4-:R-:W-:Y:S01]  /*4f70*/  @!P4 FMUL.FTZ R97, R97, R28 ;  /* 0x0000001c6161c220 */ /* 0x010fe20000410000 */
[----:B------:R-:W-:Y:S01]  /*4f80*/  BAR.SYNC.DEFER_BLOCKING 0x0 ;  /* 0x0000000000007b1d */ /* 0x000fe20000010000 */
[----:B------:R-:W-:-:S03]  /*4f90*/  IADD3 R48, P4, PT, R48, -0x200, RZ ;  /* 0xfffffe0030307810 */ /* 0x000fc60007f9e0ff */
[----:B------:R-:W-:Y:S01]  /*4fa0*/  F2FP.F16.F32.PACK_AB R10, R97, R96 ;  /* 0x00000060610a723e */ /* 0x000fe200000000ff */
[----:B------:R-:W-:Y:S01]  /*4fb0*/  FADD.FTZ R96, R95, R96 ;  /* 0x000000605f607221 */ /* 0x000fe20000010000 */
[----:B------:R-:W-:Y:S01]  /*4fc0*/  IADD3.X R55, PT, PT, R55, -0x1, RZ, P4, !PT ;  /* 0xffffffff37377810 */ /* 0x000fe200027fe4ff */
[----:B0-----:R-:W-:-:S04]  /*4fd0*/  IMAD.WIDE.U32 R32, R34, UR18, R32 ;  /* 0x0000001222207c25 */ /* 0x001fc8000f8e0020 */
[----:B------:R-:W-:Y:S01]  /*4fe0*/  FADD.FTZ R97, R96, R97 ;  /* 0x0000006160617221 */ /* 0x000fe20000010000 */
[----:B------:R-:W-:-:S03]  /*4ff0*/  IMAD R33, R35, UR18, R33 ;  /* 0x0000001223217c24 */ /* 0x000fc6000f8e0221 */
[----:B------:R-:W-:Y:S01]  /*5000*/  FADD.FTZ R44, R97, R98 ;  /* 0x00000062612c7221 */ /* 0x000fe20000010000 */
[----:B--2---:R-:W-:-:S04]  /*5010*/  IMAD.WIDE.U32 R32, R3, UR4, R32 ;  /* 0x0000000403207c25 */ /* 0x004fc8000f8e0020 */
[----:B------:R-:W-:Y:S01]  /*5020*/  FADD.FTZ R44, R44, R99 ;  /* 0x000000632c2c7221 */ /* 0x000fe20000010000 */
[----:B------:R-:W-:Y:S01]  /*5030*/  IMAD R0, R3, UR5, R33 ;  /* 0x0000000503007c24 */ /* 0x000fe2000f8e0221 */
[----:B-1----:R-:W-:Y:S01]  /*5040*/  LEA R4, P0, R32, R36, 0x1 ;  /* 0x0000002420047211 */ /* 0x002fe200078008ff */
[----:B------:R-:W-:Y:S01]  /*5050*/  STS.128 [R70], R8 ;  /* 0x0000000846007388 */ /* 0x000fe20000000c00 */
[----:B------:R-:W-:-:S03]  /*5060*/  NOP ;  /* 0x0000000000007918 */ /* 0x000fc60000000000 */
[----:B------:R-:W0:Y:S01]  /*5070*/  LDS.128 R28, [R70] ;  /* 0x00000000461c7984 */ /* 0x000e220000000c00 */
[----:B------:R-:W-:Y:S02]  /*5080*/  LEA.HI.X R5, R32, R37, R0, 0x1, P0 ;  /* 0x0000002520057211 */ /* 0x000fe400000f0c00 */
[----:B------:R-:W-:Y:S02]  /*5090*/  ISETP.GT.AND P0, PT, R54, 0x1, PT ;  /* 0x000000013600780c */ /* 0x000fe40003f04270 */
[----:B------:R-:W-:Y:S01]  /*50a0*/  MOV R54, R71 ;  /* 0x0000004700367202 */ /* 0x000fe20000000f00 */
[----:B------:R-:W-:-:S05]  /*50b0*/  IMAD.WIDE.U32 R4, R18, 0x10, R4 ;  /* 0x0000001012047825 */ /* 0x000fca00078e0004 */
[----:B0-----:R0:W-:Y:S05]  /*50c0*/  STG.E.128 desc[UR16][R4.64], R28 ;  /* 0x0000001c04007986 */ /* 0x0011ea000c101d10 */
[----:B------:R-:W-:Y:S05]  /*50d0*/  @P0 BRA `(.L_x_9240) ;  /* 0xffffffb800780947 */ /* 0x000fea000383ffff */
.L_x_9199:
        /* <DEDUP_REMOVED lines=34> */
.L_x_9242:
[----:B------:R-:W-:Y:S05]  /*5300*/  BSYNC.RECONVERGENT B0 ;  /* 0x0000000000007941 */ /* 0x000fea0003800200 */
.L_x_9241:
        /* <DEDUP_REMOVED lines=10> */
[----:B------:R-:W-:Y:S01]  /*53b0*/  @!P1 MOV R4, 0x400 ;  /* 0x0000040000049802 */ /* 0x000fe20000000f00 */
[----:B0-----:R-:W-:-:S05]  /*53c0*/  @P0 FADD R0, R5, R0 ;  /* 0x0000000005000221 */ /* 0x001fca0000000000 */
        /* <DEDUP_REMOVED lines=14> */
.L_x_9244:
[----:B------:R-:W-:Y:S05]  /*54b0*/  BSYNC.RECONVERGENT B0 ;  /* 0x0000000000007941 */ /* 0x000fea0003800200 */
.L_x_9243:
        /* <DEDUP_REMOVED lines=10> */
.L_x_9246:
        /* <DEDUP_REMOVED lines=24> */
.L_x_9245:
[----:B------:R-:W-:Y:S05]  /*56e0*/  EXIT ;  /* 0x000000000000794d */ /* 0x000fea0003800000 */
.L_x_9247:
        /* <DEDUP_REMOVED lines=9> */
.L_x_10527:


//--------------------- .text._Z25selective_scan_bwd_kernelI32Selective_Scan_bwd_kernel_traitsILi32ELi8ELb1ELb1ELb0ELb0ELb0EN3c104HalfEfEEv12SSMParamsBwd --------------------------
	.section	.text._Z25selective_scan_bwd_kernelI32Selective_Scan_bwd_kernel_traitsILi32ELi8ELb1ELb1ELb0ELb0ELb0EN3c104HalfEfEEv12SSMParamsBwd,"ax",@progbits
	.align	128
        .global         _Z25selective_scan_bwd_kernelI32Selective_Scan_bwd_kernel_traitsILi32ELi8ELb1ELb1ELb0ELb0ELb0EN3c104HalfEfEEv12SSMParamsBwd
        .type           _Z25selective_scan_bwd_kernelI32Selective_Scan_bwd_kernel_traitsILi32ELi8ELb1ELb1ELb0ELb0ELb0EN3c104HalfEfEEv12SSMParamsBwd,@function
        .size           _Z25selective_scan_bwd_kernelI32Selective_Scan_bwd_kernel_traitsILi32ELi8ELb1ELb1ELb0ELb0ELb0EN3c104HalfEfEEv12SSMParamsBwd,(.L_x_10528 - _Z25selective_scan_bwd_kernelI32Selective_Scan_bwd_kernel_traitsILi32ELi8ELb1ELb1ELb0ELb0ELb0EN3c104HalfEfEEv12SSMParamsBwd)
        .other          _Z25selective_scan_bwd_kernelI32Selective_Scan_bwd_kernel_traitsILi32ELi8ELb1ELb1ELb0ELb0ELb0EN3c104HalfEfEEv12SSMParamsBwd,@"STO_CUDA_ENTRY STV_DEFAULT"
_Z25selective_scan_bwd_kernelI32Selective_Scan_bwd_kernel_traitsILi32ELi8ELb1ELb1ELb0ELb0ELb0EN3c104HalfEfEEv12SSMParamsBwd:
.text._Z25selective_scan_bwd_kernelI32Selective_Scan_bwd_kernel_traitsILi32ELi8ELb1ELb1ELb0ELb0ELb0EN3c104HalfEfEEv12SSMParamsBwd:
        /* <DEDUP_REMOVED lines=170> */
.L_x_9272:
        /* <DEDUP_REMOVED lines=68> */
[----:B------:R-:W-:Y:S01]  /*0ee0*/  HADD2.F32 R113, -RZ, R5.H0_H0 ;  /* 0x20000005ff717230 */ /* 0x000fe20000004100 */
[----:B------:R-:W-:Y:S01]  /*0ef0*/  SHF.L.U32 R35, R76, 0x8, RZ ;  /* 0x000000084c237819 */ /* 0x000fe200000006ff */
[----:B------:R-:W-:Y:S01]  /*0f00*/  HADD2.F32 R109, -RZ, R7.H0_H0 ;  /* 0x20000007ff6d7230 */ /* 0x000fe20000004100 */
[C---:B------:R-:W-:Y:S01]  /*0f10*/  ISETP.NE.AND P0, PT, R49.reuse, 0x1, PT ;  /* 0x000000013100780c */ /* 0x040fe20003f05270 */
[--C-:B------:R-:W-:Y:S01]  /*0f20*/  HADD2.F32 R115, -RZ, R4.reuse.H0_H0 ;  /* 0x20000004ff737230 */ /* 0x100fe20000004100 */
[----:B------:R-:W-:Y:S01]  /*0f30*/  SHF.L.U32 R126, R49, 0x8, RZ ;  /* 0x00000008317e7819 */ /* 0x000fe200000006ff */
[----:B------:R-:W-:Y:S01]  /*0f40*/  HADD2.F32 R9, -RZ, R4.H1_H1 ;  /* 0x30000004ff097230 */ /* 0x000fe20000004100 */
        /* <DEDUP_REMOVED lines=19> */
[----:B------:R-:W-:Y:S01]  /*1080*/  IADD3 R108, PT, PT, R35, R18, RZ ;  /* 0x00000012236c7210 */ /* 0x000fe20007ffe0ff */
[----:B------:R-:W-:Y:S01]  /*1090*/  FMUL.FTZ R124, R116, R83 ;  /* 0x00000053747c7220 */ /* 0x000fe20000410000 */
[----:B------:R-:W-:Y:S01]  /*10a0*/  IADD3 R117, PT, PT, R49, -0x2, RZ ;  /* 0xfffffffe31757810 */ /* 0x000fe20007ffe0ff */
[----:B------:R-:W-:Y:S01]  /*10b0*/  FMUL.FTZ R123, R113, R82 ;  /* 0x00000052717b7220 */ /* 0x000fe20000410000 */
[----:B------:R-:W-:Y:S01]  /*10c0*/  MOV R81, RZ ;  /* 0x000000ff00517202 */ /* 0x000fe20000000f00 */
[----:B------:R-:W4:Y:S01]  /*10d0*/  LDC.64 R30, c[0x0][0x3e0] ;  /* 0x0000f800ff1e7b82 */ /* 0x000f220000000a00 */
[----:B------:R-:W-:Y:S01]  /*10e0*/  ISETP.EQ.AND P0, PT, R18, RZ, P0 ;  /* 0x000000ff1200720c */ /* 0x000fe20000702270 */
        /* <DEDUP_REMOVED lines=13> */
.L_x_9271:
[----:B0-----:R-:W-:-:S04]  /*11c0*/  IMAD.WIDE.U32 R4, R88, UR4, RZ ;  /* 0x0000000458047c25 */ /* 0x001fc8000f8e00ff */
[----:B------:R-:W-:Y:S01]  /*11d0*/  IMAD R5, R89, UR4, R5 ;  /* 0x0000000459057c24 */ /* 0x000fe2000f8e0205 */
[----:B------:R-:W-:-:S04]  /*11e0*/  LEA R6, P1, R4, R36, 0x1 ;  /* 0x0000002404067211 */ /* 0x000fc800078208ff */
[----:B------:R-:W-:-:S06]  /*11f0*/  LEA.HI.X R7, R4, R37, R5, 0x1, P1 ;  /* 0x0000002504077211 */ /* 0x000fcc00008f0c05 */
[----:B------:R-:W5:Y:S01]  /*1200*/  LDG.E.128 R4, desc[UR16][R6.64] ;  /* 0x0000001006047981 */ /* 0x000f62000c1e1d00 */
[----:B------:R-:W-:Y:S02]  /*1210*/  MOV R8, R16 ;  /* 0x0000001000087202 */ /* 0x000fe40000000f00 */
[----:B------:R-:W-:-:S03]  /*1220*/  MOV R9, R61 ;  /* 0x0000003d00097202 */ /* 0x000fc60000000f00 */
[----:B--2---:R-:W-:-:S04]  /*1230*/  IMAD.WIDE.U32 R8, R26, UR4, R8 ;  /* 0x000000041a087c25 */ /* 0x004fc8000f8e0008 */
[----:B------:R-:W-:Y:S01]  /*1240*/  IMAD R2, R27, UR4, R9 ;  /* 0x000000041b027c24 */ /* 0x000fe2000f8e0209 */
[----:B-1----:R-:W-:-:S04]  /*1250*/  LEA R70, P1, R8, R24, 0x2 ;  /* 0x0000001808467211 */ /* 0x002fc800078210ff */
[----:B------:R-:W-:-:S05]  /*1260*/  LEA.HI.X R71, R8, R25, R2, 0x2, P1 ;  /* 0x0000001908477211 */ /* 0x000fca00008f1402 */
[----:B------:R-:W2:Y:S01]  /*1270*/  LDG.E R70, desc[UR16][R70.64] ;  /* 0x0000001046467981 */ /* 0x000ea2000c1e1900 */
[----:B------:R-:W-:Y:S02]  /*1280*/  MOV R8, R14 ;  /* 0x0000000e00087202 */ /* 0x000fe40000000f00 */
[----:B------:R-:W-:-:S03]  /*1290*/  MOV R9, R59 ;  /* 0x0000003b00097202 */ /* 0x000fc60000000f00 */
[----:B----4-:R-:W-:-:S04]  /*12a0*/  IMAD.WIDE.U32 R8, R30, UR4, R8 ;  /* 0x000000041e087c25 */ /* 0x010fc8000f8e0008 */
[----:B------:R-:W-:Y:S01]  /*12b0*/  IMAD R2, R31, UR4, R9 ;  /* 0x000000041f027c24 */ /* 0x000fe2000f8e0209 */
[----:B---3--:R-:W-:-:S04]  /*12c0*/  LEA R72, P1, R8, R28, 0x2 ;  /* 0x0000001c08487211 */ /* 0x008fc800078210ff */
[----:B------:R-:W-:Y:S01]  /*12d0*/  LEA.HI.X R73, R8, R29, R2, 0x2, P1 ;  /* 0x0000001d08497211 */ /* 0x000fe200008f1402 */
[----:B------:R-:W0:Y:S01]  /*12e0*/  S2UR UR6, SR_CgaCtaId ;  /* 0x00000000000679c3 */ /* 0x000e220000008800 */
[----:B-----5:R1:W-:Y:S01]  /*12f0*/  STS.128 [R62], R4 ;  /* 0x000000043e007388 */ /* 0x0203e20000000c00 */
[----:B------:R-:W-:-:S03]  /*1300*/  NOP ;  /* 0x0000000000007918 */ /* 0x000fc60000000000 */
[----:B------:R3:W4:Y:S01]  /*1310*/  LDG.E R140, desc[UR16][R72.64] ;  /* 0x00000010488c7981 */ /* 0x000722000c1e1900 */
[C---:B------:R-:W-:Y:S01]  /*1320*/  ISETP.NE.AND P2, PT, R18.reuse, RZ, PT ;  /* 0x000000ff1200720c */ /* 0x040fe20003f45270 */
[----:B------:R-:W-:Y:S01]  /*1330*/  UMOV UR5, 0x400 ;  /* 0x0000040000057882 */ /* 0x000fe20000000000 */
[----:B------:R-:W-:Y:S01]  /*1340*/  ISETP.NE.AND P1, PT, R18, 0x1f, PT ;  /* 0x0000001f1200780c */ /* 0x000fe20003f25270 */
[----:B------:R-:W5:Y:S01]  /*1350*/  LDS.128 R8, [R62] ;  /* 0x000000003e087984 */ /* 0x000f620000000c00 */
[----:B0-----:R-:W-:Y:S01]  /*1360*/  ULEA UR5, UR6, UR5, 0x18 ;  /* 0x0000000506057291 */ /* 0x001fe2000f8ec0ff */
[----:B------:R-:W-:Y:S01]  /*1370*/  BSSY.RECONVERGENT B0, `(.L_x_9250) ;  /* 0x0000038000007945 */ /* 0x000fe20003800200 */
[----:B-1----:R-:W-:-:S04]  /*1380*/  IADD3 R5, PT, PT, R131, UR4, RZ ;  /* 0x0000000483057c10 */ /* 0x002fc8000fffe0ff */
[----:B------:R-:W-:Y:S01]  /*1390*/  SEL R5, R5, R48, !P2 ;  /* 0x0000003005057207 */ /* 0x000fe20005000000 */
[----:B--2---:R-:W-:-:S03]  /*13a0*/  FMUL.FTZ R130, R70, 1.4426950216293334961 ;  /* 0x3fb8aa3b46827820 */ /* 0x004fc60000410000 */
[----:B------:R-:W-:Y:S01]  /*13b0*/  LEA R4, R5, UR5, 0x2 ;  /* 0x0000000505047c11 */ /* 0x000fe2000f8e10ff */
[-C--:B------:R-:W-:Y:S01]  /*13c0*/  FMUL.FTZ R139, R115, R130.reuse ;  /* 0x00000082738b7220 */ /* 0x080fe20000410000 */
[-C--:B------:R-:W-:Y:S01]  /*13d0*/  FMUL.FTZ R2, R116, R130.reuse ;  /* 0x0000008274027220 */ /* 0x080fe20000410000 */
[-C--:B------:R-:W-:Y:S01]  /*13e0*/  FMUL.FTZ R7, R113, R130.reuse ;  /* 0x0000008271077220 */ /* 0x080fe20000410000 */
[-C--:B------:R-:W-:Y:S01]  /*13f0*/  FMUL.FTZ R6, R114, R130.reuse ;  /* 0x0000008272067220 */ /* 0x080fe20000410000 */
[-C--:B------:R-:W-:Y:S01]  /*1400*/  FMUL.FTZ R129, R111, R130.reuse ;  /* 0x000000826f817220 */ /* 0x080fe20000410000 */
[-C--:B---3--:R-:W-:Y:S01]  /*1410*/  FMUL.FTZ R73, R112, R130.reuse ;  /* 0x0000008270497220 */ /* 0x088fe20000410000 */
[----:B------:R-:W0:Y:S01]  /*1420*/  MUFU.EX2 R139, R139 ;  /* 0x0000008b008b7308 */ /* 0x000e220000000800 */
[----:B------:R-:W-:-:S03]  /*1430*/  FMUL.FTZ R5, R109, R130 ;  /* 0x000000826d057220 */ /* 0x000fc60000410000 */
[----:B------:R-:W1:Y:S04]  /*1440*/  MUFU.EX2 R2, R2 ;  /* 0x0000000200027308 */ /* 0x000e680000000800 */
[----:B------:R-:W2:Y:S04]  /*1450*/  MUFU.EX2 R7, R7 ;  /* 0x0000000700077308 */ /* 0x000ea80000000800 */
[----:B------:R-:W3:Y:S01]  /*1460*/  MUFU.EX2 R6, R6 ;  /* 0x0000000600067308 */ /* 0x000ee20000000800 */
[----:B0-----:R0:W-:Y:S03]  /*1470*/  STS [R4+0x878], R139 ;  /* 0x0008788b04007388 */ /* 0x0011e60000000800 */
[----:B------:R-:W0:Y:S01]  /*1480*/  MUFU.EX2 R129, R129 ;  /* 0x0000008100817308 */ /* 0x000e220000000800 */
[----:B-----5:R-:W-:-:S03]  /*1490*/  HADD2.F32 R128, -RZ, R10.H0_H0 ;  /* 0x2000000aff807230 */ /* 0x020fc60000004100 */
[----:B------:R-:W0:Y:S01]  /*14a0*/  MUFU.EX2 R73, R73 ;  /* 0x0000004900497308 */ /* 0x000e220000000800 */
[----:B------:R-:W-:Y:S02]  /*14b0*/  HADD2.F32 R127, -RZ, R10.H1_H1 ;  /* 0x3000000aff7f7230 */ /* 0x000fe40000004100 */
[--C-:B------:R-:W-:Y:S02]  /*14c0*/  HADD2.F32 R10, -RZ, R11.reuse.H0_H0 ;  /* 0x2000000bff0a7230 */ /* 0x100fe40000004100 */
[----:B------:R-:W-:Y:S01]  /*14d0*/  FMUL.FTZ R132, R121, R128 ;  /* 0x0000008079847220 */ /* 0x000fe20000410000 */
[----:B------:R-:W-:Y:S02]  /*14e0*/  HADD2.F32 R133, -RZ, R11.H1_H1 ;  /* 0x3000000bff857230 */ /* 0x000fe40000004100 */
[----:B------:R-:W-:Y:S01]  /*14f0*/  FMUL.FTZ R11, R110, R130 ;  /* 0x000000826e0b7220 */ /* 0x000fe20000410000 */
[--C-:B------:R-:W-:Y:S01]  /*1500*/  HADD2.F32 R72, -RZ, R8.reuse.H0_H0 ;  /* 0x20000008ff487230 */ /* 0x100fe20000004100 */
[----:B------:R0:W0:Y:S01]  /*1510*/  MUFU.EX2 R130, R5 ;  /* 0x0000000500827308 */ /* 0x0000220000000800 */
[----:B------:R-:W-:-:S02]  /*1520*/  HADD2.F32 R71, -RZ, R8.H1_H1 ;  /* 0x30000008ff477230 */ /* 0x000fc40000004100 */
[----:B------:R-:W-:Y:S01]  /*1530*/  FMUL.FTZ R134, R120, R127 ;  /* 0x0000007f78867220 */ /* 0x000fe20000410000 */
[--C-:B------:R-:W-:Y:S01]  /*1540*/  HADD2.F32 R8, -RZ, R9.reuse.H0_H0 ;  /* 0x20000009ff087230 */ /* 0x100fe20000004100 */
[----:B------:R-:W0:Y:S01]  /*1550*/  MUFU.EX2 R11, R11 ;  /* 0x0000000b000b7308 */ /* 0x000e220000000800 */
[----:B------:R-:W-:Y:S02]  /*1560*/  HADD2.F32 R9, -RZ, R9.H1_H1 ;  /* 0x30000009ff097230 */ /* 0x000fe40000004100 */
[----:B------:R-:W-:Y:S01]  /*1570*/  FMUL.FTZ R144, R125, R72 ;  /* 0x000000487d907220 */ /* 0x000fe20000410000 */
[----:B------:R-:W-:Y:S01]  /*1580*/  FMUL.FTZ R143, R124, R71 ;  /* 0x000000477c8f7220 */ /* 0x000fe20000410000 */
[----:B------:R-:W-:Y:S01]  /*1590*/  FMUL.FTZ R138, R123, R8 ;  /* 0x000000087b8a7220 */ /* 0x000fe20000410000 */
        /* <DEDUP_REMOVED lines=13> */
[----:B------:R-:W-:Y:S01]  /*1670*/  ISETP.NE.AND P1, PT, R49, UR10, PT ;  /* 0x0000000a31007c0c */ /* 0x000fe2000bf25270 */
[----:B------:R-:W-:-:S12]  /*1680*/  HFMA2 R141, -RZ, RZ, 1.875, 0 ;  /* 0x3f800000ff8d7431 */ /* 0x000fd800000001ff */
[----:B------:R-:W-:Y:S05]  /*1690*/  @!P1 BRA `(.L_x_9252) ;  /* 0x0000000000149947 */ /* 0x000fea0003800000 */
[----:B------:R-:W-:-:S04]  /*16a0*/  IADD3 R4, PT, PT, R126, UR4, RZ ;  /* 0x000000047e047c10 */ /* 0x000fc8000fffe0ff */
[----:B------:R-:W-:-:S05]  /*16b0*/  LEA R4, R4, UR5, 0x2 ;  /* 0x0000000504047c11 */ /* 0x000fca000f8e10ff */
[----:B------:R2:W3:Y:S01]  /*16c0*/  LDS R141, [R4+0x878] ;  /* 0x00087800048d7984 */ /* 0x0004e20000000800 */
[----:B------:R-:W-:Y:S05]  /*16d0*/  BRA `(.L_x_9252) ;  /* 0x0000000000047947 */ /* 0x000fea0003800000 */
.L_x_9251:
[----:B------:R0:W1:Y:S02]  /*16e0*/  LDS R141, [R102+0x107c] ;  /* 0x00107c00668d7984 */ /* 0x0000640000000800 */
.L_x_9252:
[----:B------:R-:W-:Y:S05]  /*16f0*/  BSYNC.RECONVERGENT B0 ;  /* 0x0000000000007941 */ /* 0x000fea0003800200 */
.L_x_9250:
[----:B--2---:R-:W2:Y:S01]  /*1700*/  @P0 LDC R4, c[0x0][0x38c] ;  /* 0x0000e300ff040b82 */ /* 0x004ea20000000800 */
[----:B------:R-:W-:Y:S01]  /*1710*/  MOV R153, RZ ;  /* 0x000000ff00997202 */ /* 0x000fe20000000f00 */
        /* <DEDUP_REMOVED lines=29> */
[----:B------:R-:W-:Y:S02]  /*18f0*/  FMUL.FTZ R4, R139, R2 ;  /* 0x000000028b047220 */ /* 0x000fe40000410000 */
[----:B------:R-:W2:Y:S01]  /*1900*/  SHFL.DOWN PT, R156, R155, 0x1, 0x1f ;  /* 0x08201f009b9c7f89 */ /* 0x000ea200000e0000 */
[----:B------:R-:W-:Y:S01]  /*1910*/  FFMA.FTZ R5, R11, R5, R136 ;  /* 0x000000050b057223 */ /* 0x000fe20000010088 */
[----:B-1----:R-:W-:Y:S01]  /*1920*/  @P1 FMUL.FTZ R154, R147, R152 ;  /* 0x00000098939a1220 */ /* 0x002fe20000410000 */
[----:B------:R-:W-:Y:S01]  /*1930*/  FMUL.FTZ R147, R7, R4 ;  /* 0x0000000407937220 */ /* 0x000fe20000410000 */
[----:B--2---:R-:W-:-:S03]  /*1940*/  @P1 FFMA.FTZ R155, R152, R156, R155 ;  /* 0x0000009c989b1223 */ /* 0x004fc6000001009b */
[----:B------:R-:W-:Y:S01]  /*1950*/  FMUL.FTZ R4, R6, R147 ;  /* 0x0000009306047220 */ /* 0x000fe20000410000 */
[----:B------:R-:W1:Y:S01]  /*1960*/  SHFL.UP PT, R156, R5, 0x1, RZ ;  /* 0x04200000059c7989 */ /* 0x000e6200000e00ff */
[----:B------:R-:W-:Y:S02]  /*1970*/  @P1 MOV R152, R154 ;  /* 0x0000009a00981202 */ /* 0x000fe40000000f00 */
[----:B------:R-:W-:Y:S01]  /*1980*/  FMUL.FTZ R4, R129, R4 ;  /* 0x0000000481047220 */ /* 0x000fe20000410000 */
[----:B------:R-:W2:Y:S01]  /*1990*/  SHFL.DOWN PT, R158, R155, 0x2, 0x1f ;  /* 0x08401f009b9e7f89 */ /* 0x000ea200000e0000 */
[----:B------:R-:W-:Y:S02]  /*19a0*/  ISETP.GE.AND P1, PT, R78, 0x1, PT ;  /* 0x000000014e00780c */ /* 0x000fe40003f26270 */
[----:B------:R-:W-:Y:S01]  /*19b0*/  FMUL.FTZ R147, R73, R4 ;  /* 0x0000000449937220 */ /* 0x000fe20000410000 */
[----:B------:R-:W3:Y:S03]  /*19c0*/  SHFL.DOWN PT, R157, R152, 0x2, 0x1f ;  /* 0x08401f00989d7f89 */ /* 0x000ee600000e0000 */
[----:B------:R-:W-:-:S04]  /*19d0*/  FMUL.FTZ R154, R130, R147 ;  /* 0x00000093829a7220 */ /* 0x000fc80000410000 */
[----:B------:R-:W-:-:S05]  /*19e0*/  FMUL.FTZ R154, R11, R154 ;  /* 0x0000009a0b9a7220 */ /* 0x000fca0000410000 */
[----:B------:R-:W5:Y:S01]  /*19f0*/  SHFL.UP PT, R147, R154, 0x1, RZ ;  /* 0x042000009a937989 */ /* 0x000f6200000e00ff */
[----:B-1----:R-:W-:Y:S01]  /*1a00*/  FFMA.FTZ R156, R154, R156, R5 ;  /* 0x0000009c9a9c7223 */ /* 0x002fe20000010005 */
[----:B--2---:R-:W-:-:S04]  /*1a10*/  @!P3 FFMA.FTZ R155, R152, R158, R155 ;  /* 0x0000009e989bb223 */ /* 0x004fc8000001009b */
[----:B------:R-:W-:Y:S01]  /*1a20*/  FSEL R5, R5, R156, !P1 ;  /* 0x0000009c05057208 */ /* 0x000fe20004800000 */
[----:B---3--:R-:W-:-:S04]  /*1a30*/  @!P3 FMUL.FTZ R156, R152, R157 ;  /* 0x0000009d989cb220 */ /* 0x008fc80000410000 */
[----:B------:R-:W1:Y:S01]  /*1a40*/  SHFL.UP PT, R4, R5, 0x2, RZ ;  /* 0x0440000005047989 */ /* 0x000e6200000e00ff */
[----:B------:R-:W-:-:S03]  /*1a50*/  @!P3 MOV R152, R156 ;  /* 0x0000009c0098b202 */ /* 0x000fc60000000f00 */
[----:B------:R-:W2:Y:S01]  /*1a60*/  SHFL.DOWN PT, R156, R155, 0x4, 0x1f ;  /* 0x08801f009b9c7f89 */ /* 0x000ea200000e0000 */
[----:B------:R-:W-:-:S03]  /*1a70*/  ISETP.GT.U32.AND P3, PT, R103, 0x1b, PT ;  /* 0x0000001b6700780c */ /* 0x000fc60003f64070 */
[----:B------:R-:W3:Y:S01]  /*1a80*/  SHFL.DOWN PT, R159, R152, 0x4, 0x1f ;  /* 0x08801f00989f7f89 */ /* 0x000ee200000e0000 */
[----:B-----5:R-:W-:Y:S01]  /*1a90*/  @P1 FMUL.FTZ R154, R154, R147 ;  /* 0x000000939a9a1220 */ /* 0x020fe20000410000 */
[----:B------:R-:W-:-:S04]  /*1aa0*/  ISETP.GE.AND P1, PT, R78, 0x2, PT ;  /* 0x000000024e00780c */ /* 0x000fc80003f26270 */
[----:B------:R-:W5:Y:S01]  /*1ab0*/  SHFL.UP PT, R147, R154, 0x2, RZ ;  /* 0x044000009a937989 */ /* 0x000f6200000e00ff */
[----:B-1----:R-:W-:-:S05]  /*1ac0*/  FFMA.FTZ R4, R154, R4, R5 ;  /* 0x000000049a047223 */ /* 0x002fca0000010005 */
[----:B------:R-:W-:Y:S01]  /*1ad0*/  FSEL R157, R5, R4, !P1 ;  /* 0x00000004059d7208 */ /* 0x000fe20004800000 */
[C---:B--2---:R-:W-:Y:S01]  /*1ae0*/  @!P3 FFMA.FTZ R155, R152.reuse, R156, R155 ;  /* 0x0000009c989bb223 */ /* 0x044fe2000001009b */
[----:B---3--:R-:W-:-:S03]  /*1af0*/  @!P3 FMUL.FTZ R5, R152, R159 ;  /* 0x0000009f9805b220 */ /* 0x008fc60000410000 */
[----:B------:R-:W1:Y:S02]  /*1b00*/  SHFL.UP PT, R4, R157, 0x4, RZ ;  /* 0x048000009d047989 */ /* 0x000e6400000e00ff */
[----:B------:R-:W-:Y:S01]  /*1b10*/  @!P3 MOV R152, R5 ;  /* 0x000000050098b202 */ /* 0x000fe20000000f00 */
[----:B-----5:R-:W-:Y:S01]  /*1b20*/  @P1 FMUL.FTZ R154, R154, R147 ;  /* 0x000000939a9a1220 */ /* 0x020fe20000410000 */
[----:B------:R-:W2:Y:S01]  /*1b30*/  SHFL.DOWN PT, R160, R155, 0x8, 0x1f ;  /* 0x09001f009ba07f89 */ /* 0x000ea200000e0000 */
        /* <DEDUP_REMOVED lines=11> */
[----:B------:R-:W-:Y:S01]  /*1bf0*/  ISETP.GE.AND P1, PT, R78, 0x8, PT ;  /* 0x000000084e00780c */ /* 0x000fe20003f26270 */
[----:B---3--:R-:W-:Y:S02]  /*1c00*/  @!P4 FMUL.FTZ R158, R152, R159 ;  /* 0x0000009f989ec220 */ /* 0x008fe40000410000 */
[----:B------:R-:W1:Y:S01]  /*1c10*/  SHFL.UP PT, R156, R157, 0x8, RZ ;  /* 0x050000009d9c7989 */ /* 0x000e6200000e00ff */
[----:B-----5:R-:W-:Y:S02]  /*1c20*/  @P3 FMUL.FTZ R154, R154, R147 ;  /* 0x000000939a9a3220 */ /* 0x020fe40000410000 */
[----:B------:R-:W-:Y:S02]  /*1c30*/  @!P4 MOV R152, R158 ;  /* 0x0000009e0098c202 */ /* 0x000fe40000000f00 */
[----:B------:R-:W2:Y:S01]  /*1c40*/  SHFL.DOWN PT, R158, R155, 0x10, 0x1f ;  /* 0x0a001f009b9e7f89 */ /* 0x000ea200000e0000 */
[----:B------:R-:W-:-:S03]  /*1c50*/  ISETP.GT.U32.AND P3, PT, R103, 0xf, PT ;  /* 0x0000000f6700780c */ /* 0x000fc60003f64070 */
[----:B------:R-:W3:Y:S04]  /*1c60*/  SHFL.DOWN PT, R161, R152, 0x10, 0x1f ;  /* 0x0a001f0098a17f89 */ /* 0x000ee800000e0000 */
[----:B------:R-:W5:Y:S01]  /*1c70*/  SHFL.UP PT, R147, R154, 0x8, RZ ;  /* 0x050000009a937989 */ /* 0x000f6200000e00ff */
[----:B-1----:R-:W-:-:S05]  /*1c80*/  FFMA.FTZ R156, R154, R156, R157 ;  /* 0x0000009c9a9c7223 */ /* 0x002fca000001009d */
[----:B------:R-:W-:Y:S01]  /*1c90*/  FSEL R159, R157, R156, !P1 ;  /* 0x0000009c9d9f7208 */ /* 0x000fe20004800000 */
[C---:B--2---:R-:W-:Y:S01]  /*1ca0*/  @!P3 FFMA.FTZ R155, R152.reuse, R158, R155 ;  /* 0x0000009e989bb223 */ /* 0x044fe2000001009b */
[----:B---3--:R-:W-:-:S03]  /*1cb0*/  @!P3 FMUL.FTZ R157, R152, R161 ;  /* 0x000000a1989db220 */ /* 0x008fc60000410000 */
[----:B------:R-:W1:Y:S01]  /*1cc0*/  SHFL.UP PT, R156, R159, 0x10, RZ ;  /* 0x060000009f9c7989 */ /* 0x000e6200000e00ff */
[----:B-----5:R-:W-:Y:S01]  /*1cd0*/  @P1 FMUL.FTZ R154, R154, R147 ;  /* 0x000000939a9a1220 */ /* 0x020fe20000410000 */
[----:B------:R-:W-:Y:S02]  /*1ce0*/  @!P3 MOV R152, R157 ;  /* 0x0000009d0098b202 */ /* 0x000fe40000000f00 */
[----:B------:R-:W-:Y:S01]  /*1cf0*/  SHFL.IDX PT, R161, R5, RZ, 0x1f ;  /* 0x00001fff05a17589 */ /* 0x000fe200000e0000 */
[----:B------:R-:W-:Y:S02]  /*1d00*/  ISETP.GE.AND P1, PT, R78, 0x10, PT ;  /* 0x000000104e00780c */ /* 0x000fe40003f26270 */
[----:B------:R-:W-:Y:S01]  /*1d10*/  ISETP.NE.AND P3, PT, R18, 0x1f, PT ;  /* 0x0000001f1200780c */ /* 0x000fe20003f65270 */
[----:B------:R-:W2:Y:S04]  /*1d20*/  SHFL.UP PT, R147, R154, 0x10, RZ ;  /* 0x060000009a937989 */ /* 0x000ea800000e00ff */
[----:B------:R-:W-:Y:S04]  /*1d30*/  SHFL.DOWN PT, R158, R155, 0x1, 0x1f ;  /* 0x08201f009b9e7f89 */ /* 0x000fe800000e0000 */
[----:B------:R-:W3:Y:S04]  /*1d40*/  SHFL.DOWN PT, R157, R152, 0x1, 0x1f ;  /* 0x08201f00989d7f89 */ /* 0x000ee800000e0000 */
[----:B------:R-:W-:Y:S01]  /*1d50*/  SHFL.IDX PT, R155, R155, RZ, 0x1f ;  /* 0x00001fff9b9b7589 */ /* 0x000fe200000e0000 */
[----:B-1----:R-:W-:-:S03]  /*1d60*/  FFMA.FTZ R156, R154, R156, R159 ;  /* 0x0000009c9a9c7223 */ /* 0x002fc6000001009f */
[----:B------:R-:W1:Y:S02]  /*1d70*/  SHFL.IDX PT, R152, R152, RZ, 0x1f ;  /* 0x00001fff98987589 */ /* 0x000e6400000e0000 */
[----:B------:R-:W-:Y:S01]  /*1d80*/  FSEL R156, R159, R156, !P1 ;  /* 0x0000009c9f9c7208 */ /* 0x000fe20004800000 */
[----:B--2---:R-:W-:Y:S01]  /*1d90*/  @P1 FMUL.FTZ R154, R154, R147 ;  /* 0x000000939a9a1220 */ /* 0x004fe20000410000 */
[----:B------:R-:W-:-:S05]  /*1da0*/  ISETP.NE.AND P1, PT, R18, RZ, PT ;  /* 0x000000ff1200720c */ /* 0x000fca0003f25270 */
[----:B------:R-:W-:Y:S01]  /*1db0*/  SHFL.UP PT, R154, R154, 0x1, RZ ;  /* 0x042000009a9a7989 */ /* 0x000fe200000e00ff */
[----:B---3--:R-:W-:-:S03]  /*1dc0*/  @P3 FFMA.FTZ R161, R157, R161, R158 ;  /* 0x000000a19da13223 */ /* 0x008fc6000001009e */
[----:B------:R-:W-:Y:S01]  /*1dd0*/  SHFL.UP PT, R157, R156, 0x1, RZ ;  /* 0x042000009c9d7989 */ /* 0x000fe200000e00ff */
[----:B------:R-:W-:-:S04]  /*1de0*/  FFMA.FTZ R140, R161, R141, R140 ;  /* 0x0000008da18c7223 */ /* 0x000fc8000001008c */
[----:B------:R-:W-:Y:S01]  /*1df0*/  FFMA.FTZ R141, R11, R140, R142 ;  /* 0x0000008c0b8d7223 */ /* 0x000fe2000001008e */
[C---:B-1----:R-:W-:Y:S01]  /*1e00*/  FFMA.FTZ R5, R152.reuse, R5, R155 ;  /* 0x0000000598057223 */ /* 0x042fe2000001009b */
[----:B------:R-:W-:Y:S02]  /*1e10*/  FMUL.FTZ R4, R152, R4 ;  /* 0x0000000498047220 */ /* 0x000fe40000410000 */
[-C--:B------:R-:W-:Y:S01]  /*1e20*/  FFMA.FTZ R142, R130, R141.reuse, R145 ;  /* 0x0000008d828e7223 */ /* 0x080fe20000010091 */
[----:B------:R-:W-:Y:S02]  /*1e30*/  FMUL.FTZ R155, R109, R141 ;  /* 0x0000008d6d9b7220 */ /* 0x000fe40000410000 */
[----:B------:R-:W-:Y:S01]  /*1e40*/  @!P1 STS.64 [UR6+0x10f8], R4 ;  /* 0x0010f804ff009988 */ /* 0x000fe20008000a06 */
[----:B------:R-:W-:Y:S01]  /*1e50*/  FFMA.FTZ R145, R73, R142, R150 ;  /* 0x0000008e49917223 */ /* 0x000fe20000010096 */
[----:B------:R-:W-:-:S03]  /*1e60*/  FMUL.FTZ R160, R86, R155 ;  /* 0x0000009b56a07220 */ /* 0x000fc60000410000 */
[----:B------:R-:W-:-:S04]  /*1e70*/  FFMA.FTZ R147, R129, R145, R146 ;  /* 0x0000009181937223 */ /* 0x000fc80000010092 */
[----:B------:R-:W-:-:S04]  /*1e80*/  FFMA.FTZ R146, R6, R147, R149 ;  /* 0x0000009306927223 */ /* 0x000fc80000010095 */
[-C--:B------:R-:W-:Y:S01]  /*1e90*/  FFMA.FTZ R149, R7, R146.reuse, R148 ;  /* 0x0000009207957223 */ /* 0x080fe20000010094 */
[----:B------:R-:W-:-:S03]  /*1ea0*/  FMUL.FTZ R159, R113, R146 ;  /* 0x00000092719f7220 */ /* 0x000fc60000410000 */
[----:B------:R-:W-:-:S04]  /*1eb0*/  FMUL.FTZ R150, R116, R149 ;  /* 0x0000009574967220 */ /* 0x000fc80000410000 */
[----:B------:R-:W-:Y:S01]  /*1ec0*/  FMUL.FTZ R152, R83, R150 ;  /* 0x0000009653987220 */ /* 0x000fe20000410000 */
[----:B----4-:R-:W1:Y:S02]  /*1ed0*/  SHFL.IDX PT, R153, R153, RZ, 0x1f ;  /* 0x00001fff99997589 */ /* 0x010e6400000e0000 */
[----:B-1----:R-:W-:Y:S01]  /*1ee0*/  @P2 FFMA.FTZ R153, R154, R153, R157 ;  /* 0x000000999a992223 */ /* 0x002fe2000001009d */
[----:B------:R-:W-:Y:S01]  /*1ef0*/  FMUL.FTZ R157, R111, R145 ;  /* 0x000000916f9d7220 */ /* 0x000fe20000410000 */
[----:B------:R-:W-:Y:S02]  /*1f00*/  FMUL.FTZ R154, R82, R159 ;  /* 0x0000009f529a7220 */ /* 0x000fe40000410000 */
[----:B------:R-:W-:Y:S01]  /*1f10*/  FFMA.FTZ R153, R139, R153, R144 ;  /* 0x000000998b997223 */ /* 0x000fe20000010090 */
[----:B------:R-:W-:Y:S01]  /*1f20*/  FFMA.FTZ R139, R2, R149, R151 ;  /* 0x00000095028b7223 */ /* 0x000fe20000010097 */
[----:B------:R-:W-:Y:S02]  /*1f30*/  FMUL.FTZ R4, R84, R157 ;  /* 0x0000009d54047220 */ /* 0x000fe40000410000 */
[-C--:B------:R-:W-:Y:S01]  /*1f40*/  FFMA.FTZ R148, R2, R153.reuse, R143 ;  /* 0x0000009902947223 */ /* 0x080fe2000001008f */
[----:B------:R-:W-:Y:S01]  /*1f50*/  FFMA.FTZ R151, R0, R153, RZ ;  /* 0x0000009900977223 */ /* 0x000fe200000100ff */
[----:B------:R-:W-:Y:S01]  /*1f60*/  FADD.FTZ R2, -R144, R153 ;  /* 0x0000009990027221 */ /* 0x000fe20000010100 */
[----:B------:R-:W-:Y:S01]  /*1f70*/  FMUL.FTZ R153, R110, R140 ;  /* 0x0000008c6e997220 */ /* 0x000fe20000410000 */
[-C--:B------:R-:W-:Y:S01]  /*1f80*/  FFMA.FTZ R7, R7, R148.reuse, R138 ;  /* 0x0000009407077223 */ /* 0x080fe2000001008a */
[----:B------:R-:W-:Y:S01]  /*1f90*/  FFMA.FTZ R144, R94, R148, R151 ;  /* 0x000000945e907223 */ /* 0x000fe20000010097 */
[----:B------:R-:W-:Y:S01]  /*1fa0*/  FMUL.FTZ R151, R115, R139 ;  /* 0x0000008b73977220 */ /* 0x000fe20000410000 */
[----:B------:R-:W-:Y:S01]  /*1fb0*/  FADD.FTZ R143, -R143, R148 ;  /* 0x000000948f8f7221 */ /* 0x000fe20000010100 */
[----:B------:R-:W-:Y:S01]  /*1fc0*/  FMUL.FTZ R162, R90, R153 ;  /* 0x000000995aa27220 */ /* 0x000fe20000410000 */
[----:B------:R-:W-:Y:S01]  /*1fd0*/  FADD.FTZ R138, -R138, R7 ;  /* 0x000000078a8a7221 */ /* 0x000fe20000010100 */
[-C--:B------:R-:W-:Y:S01]  /*1fe0*/  FFMA.FTZ R148, R2, R151.reuse, RZ ;  /* 0x0000009702947223 */ /* 0x080fe200000100ff */
[----:B------:R-:W-:Y:S01]  /*1ff0*/  FMUL.FTZ R151, R80, R151 ;  /* 0x0000009750977220 */ /* 0x000fe20000410000 */
[----:B------:R-:W-:-:S02]  /*2000*/  FFMA.FTZ R5, R93, R7, R144 ;  /* 0x000000075d057223 */ /* 0x000fc40000010090 */
[----:B------:R-:W-:Y:S01]  /*2010*/  FFMA.FTZ R161, R143, R150, R148 ;  /* 0x000000968fa17223 */ /* 0x000fe20000010094 */
[----:B------:R-:W-:Y:S01]  /*2020*/  FMUL.FTZ R150, R114, R147 ;  /* 0x0000009372967220 */ /* 0x000fe20000410000 */
[----:B------:R-:W-:Y:S01]  /*2030*/  FMUL.FTZ R148, R112, R142 ;  /* 0x0000008e70947220 */ /* 0x000fe20000410000 */
[----:B------:R-:W-:Y:S01]  /*2040*/  STS [R46+0x220], R151 ;  /* 0x000220972e007388 */ /* 0x000fe20000000800 */
[----:B------:R-:W-:Y:S01]  /*2050*/  FFMA.FTZ R144, R138, R159, R161 ;  /* 0x0000009f8a907223 */ /* 0x000fe200000100a1 */
[----:B------:R-:W-:Y:S01]  /*2060*/  FMUL.FTZ R156, R85, R150 ;  /* 0x00000096559c7220 */ /* 0x000fe20000410000 */
[----:B------:R-:W-:Y:S01]  /*2070*/  FMUL.FTZ R158, R87, R148 ;  /* 0x00000094579e7220 */ /* 0x000fe20000410000 */
[----:B------:R1:W-:Y:S04]  /*2080*/  STS [R45+0x4], R152 ;  /* 0x000004982d007388 */ /* 0x0003e80000000800 */
[----:B------:R-:W-:Y:S04]  /*2090*/  STS [R45+0x8], R154 ;  /* 0x0000089a2d007388 */ /* 0x000fe80000000800 */
[----:B------:R-:W-:Y:S01]  /*20a0*/  STS [R45+0xc], R156 ;  /* 0x00000c9c2d007388 */ /* 0x000fe20000000800 */
[----:B-1----:R-:W-:Y:S01]  /*20b0*/  FFMA.FTZ R152, R6, R7, R137 ;  /* 0x0000000706987223 */ /* 0x002fe20000010089 */
[----:B------:R-:W-:-:S02]  /*20c0*/  IMAD.WIDE.U32 R6, R32, UR4, R34 ;  /* 0x0000000420067c25 */ /* 0x000fc4000f8e0022 */
[----:B------:R1:W-:Y:S02]  /*20d0*/  STS [R45+0x10], R4 ;  /* 0x000010042d007388 */ /* 0x0003e40000000800 */
[----:B------:R-:W-:Y:S01]  /*20e0*/  FADD.FTZ R137, -R137, R152 ;  /* 0x0000009889897221 */ /* 0x000fe20000010100 */
[-C--:B------:R-:W-:Y:S01]  /*20f0*/  FFMA.FTZ R129, R129, R152.reuse, R132 ;  /* 0x0000009881817223 */ /* 0x080fe20000010084 */
[----:B------:R2:W-:Y:S01]  /*2100*/  STS [R45+0x14], R158 ;  /* 0x0000149e2d007388 */ /* 0x0005e20000000800 */
[----:B------:R-:W-:Y:S01]  /*2110*/  FFMA.FTZ R152, R98, R152, R5 ;  /* 0x0000009862987223 */ /* 0x000fe20000010005 */
[----:B------:R-:W-:Y:S02]  /*2120*/  IMAD R5, R33, UR4, R7 ;  /* 0x0000000421057c24 */ /* 0x000fe4000f8e0207 */
[----:B------:R-:W-:Y:S01]  /*2130*/  FFMA.FTZ R7, R137, R150, R144 ;  /* 0x0000009689077223 */ /* 0x000fe20000010090 */
[----:B------:R2:W-:Y:S01]  /*2140*/  STS [R45+0x18], R160 ;  /* 0x000018a02d007388 */ /* 0x0005e20000000800 */
[----:B------:R-:W-:Y:S01]  /*2150*/  IADD3 R144, PT, PT, -R108, UR7, RZ ;  /* 0x000000076c907c10 */ /* 0x000fe2000fffe1ff */
[----:B------:R-:W-:Y:S01]  /*2160*/  FADD.FTZ R132, -R132, R129 ;  /* 0x0000008184847221 */ /* 0x000fe20000010100 */
[C---:B-1----:R-:W-:Y:S01]  /*2170*/  LEA R4, P2, R6.reuse, UR8, 0x2 ;  /* 0x0000000806047c11 */ /* 0x042fe2000f8410ff */
[----:B------:R2:W-:Y:S01]  /*2180*/  STS [R45+0x1c], R162 ;  /* 0x00001ca22d007388 */ /* 0x0005e20000000800 */
[-C--:B------:R-:W-:Y:S01]  /*2190*/  FFMA.FTZ R159, R73, R129.reuse, R134 ;  /* 0x00000081499f7223 */ /* 0x080fe20000010086 */
[----:B------:R-:W-:Y:S01]  /*21a0*/  FFMA.FTZ R73, R97, R129, R152 ;  /* 0x0000008161497223 */ /* 0x000fe20000010098 */
[----:B------:R-:W-:Y:S01]  /*21b0*/  LEA.HI.X R5, R6, UR9, R5, 0x2, P2 ;  /* 0x0000000906057c11 */ /* 0x000fe200090f1405 */
[----:B------:R-:W-:Y:S01]  /*21c0*/  BAR.SYNC.DEFER_BLOCKING 0x0 ;  /* 0x0000000000007b1d */ /* 0x000fe20000010000 */
[----:B------:R-:W-:Y:S01]  /*21d0*/  ISETP.GE.AND P2, PT, R144, 0x1, PT ;  /* 0x000000019000780c */ /* 0x000fe20003f46270 */
[----:B------:R-:W-:Y:S01]  /*21e0*/  FFMA.FTZ R6, R132, R157, R7 ;  /* 0x0000009d84067223 */ /* 0x000fe20000010007 */
[----:B------:R-:W-:Y:S01]  /*21f0*/  FADD.FTZ R7, -R134, R159 ;  /* 0x0000009f86077221 */ /* 0x000fe20000010100 */
[-C--:B------:R-:W-:Y:S01]  /*2200*/  FFMA.FTZ R134, R130, R159.reuse, R135 ;  /* 0x0000009f82867223 */ /* 0x080fe20000010087 */
[----:B------:R-:W-:Y:S01]  /*2210*/  FFMA.FTZ R130, R104, R159, R73 ;  /* 0x0000009f68827223 */ /* 0x000fe20000010049 */
[----:B------:R-:W-:Y:S01]  /*2220*/  ISETP.GE.AND P3, PT, R144, 0x21, PT ;  /* 0x000000219000780c */ /* 0x000fe20003f66270 */
[----:B------:R-:W-:Y:S01]  /*2230*/  FFMA.FTZ R73, R7, R148, R6 ;  /* 0x0000009407497223 */ /* 0x000fe20000010006 */
[----:B------:R-:W-:Y:S01]  /*2240*/  FADD.FTZ R6, -R135, R134 ;  /* 0x0000008687067221 */ /* 0x000fe20000010100 */
[-C--:B------:R-:W-:Y:S01]  /*2250*/  FFMA.FTZ R129, R11, R134.reuse, R136 ;  /* 0x000000860b817223 */ /* 0x080fe20000010088 */
[----:B------:R-:W-:-:S02]  /*2260*/  FFMA.FTZ R130, R101, R134, R130 ;  /* 0x0000008665827223 */ /* 0x000fc40000010082 */
[----:B------:R-:W-:Y:S01]  /*2270*/  FFMA.FTZ R73, R6, R155, R73 ;  /* 0x0000009b06497223 */ /* 0x000fe20000010049 */
[----:B------:R-:W-:-:S04]  /*2280*/  FADD.FTZ R136, -R136, R129 ;  /* 0x0000008188887221 */ /* 0x000fc80000010100 */
[----:B------:R-:W-:Y:S01]  /*2290*/  FFMA.FTZ R153, R136, R153, R73 ;  /* 0x0000009988997223 */ /* 0x000fe20000010049 */
[----:B------:R2:W1:Y:S01]  /*22a0*/  LDS R151, [R44+0x2a0] ;  /* 0x0002a0002c977984 */ /* 0x0004620000000800 */
[----:B------:R-:W-:Y:S05]  /*22b0*/  @!P2 BRA `(.L_x_9254) ;  /* 0x000000000008a947 */ /* 0x000fea0003800000 */
[----:B------:R-:W3:Y:S04]  /*22c0*/  LDS R11, [R47+0x220] ;  /* 0x000220002f0b7984 */ /* 0x000ee80000000800 */
[----:B---3--:R3:W-:Y:S02]  /*22d0*/  REDG.E.ADD.F32.FTZ.RN.STRONG.GPU desc[UR16][R4.64], R11 ;  /* 0x0000000b040079a6 */ /* 0x0087e4000c12f310 */
.L_x_9254:
[----:B------:R-:W-:Y:S05]  /*22e0*/  BSYNC.RECONVERGENT B0 ;  /* 0x0000000000007941 */ /* 0x000fea0003800200 */
.L_x_9253:
[----:B------:R-:W-:Y:S04]  /*22f0*/  BSSY.RECONVERGENT B0, `(.L_x_9255) ;  /* 0x0000003000007945 */ /* 0x000fe80003800200 */
[----:B------:R-:W-:Y:S05]  /*2300*/  @!P3 BRA `(.L_x_9256) ;  /* 0x000000000004b947 */ /* 0x000fea0003800000 */
[----:B-1----:R4:W-:Y:S02]  /*2310*/  REDG.E.ADD.F32.FTZ.RN.STRONG.GPU desc[UR16][R4.64+0x80], R151 ;  /* 0x00008097040079a6 */ /* 0x0029e4000c12f310 */
.L_x_9256:
[----:B------:R-:W-:Y:S05]  /*2320*/  BSYNC.RECONVERGENT B0 ;  /* 0x0000000000007941 */ /* 0x000fea0003800200 */
.L_x_9255:
[----:B---3--:R3:W0:Y:S01]  /*2330*/  LDS R11, [R43+0x320] ;  /* 0x000320002b0b7984 */ /* 0x0086220000000800 */
[C---:B------:R-:W-:Y:S01]  /*2340*/  ISETP.GE.AND P6, PT, R144.reuse, 0x41, PT ;  /* 0x000000419000780c */ /* 0x040fe20003fc6270 */
[----:B------:R-:W-:Y:S01]  /*2350*/  BSSY.RECONVERGENT B0, `(.L_x_9257) ;  /* 0x0000009000007945 */ /* 0x000fe20003800200 */
[C---:B------:R-:W-:Y:S02]  /*2360*/  ISETP.GE.AND P4, PT, R144.reuse, 0x61, PT ;  /* 0x000000619000780c */ /* 0x040fe40003f86270 */
[C---:B------:R-:W-:Y:S02]  /*2370*/  ISETP.GE.AND P2, PT, R144.reuse, 0x81, PT ;  /* 0x000000819000780c */ /* 0x040fe40003f46270 */
[----:B------:R-:W-:Y:S02]  /*2380*/  P2R R73, PR, RZ, 0x10 ;  /* 0x00000010ff497803 */ /* 0x000fe40000000000 */
[C---:B------:R-:W-:Y:S02]  /*2390*/  ISETP.GE.AND P3, PT, R144.reuse, 0xa1, PT ;  /* 0x000000a19000780c */ /* 0x040fe40003f66270 */
[----:B------:R-:W-:-:S02]  /*23a0*/  ISETP.GE.AND P4, PT, R144, 0xc1, PT ;  /* 0x000000c19000780c */ /* 0x000fc40003f86270 */
[----:B------:R-:W-:Y:S01]  /*23b0*/  ISETP.GE.AND P5, PT, R144, 0xe1, PT ;  /* 0x000000e19000780c */ /* 0x000fe20003fa6270 */
[----:B---3--:R-:W-:-:S12]  /*23c0*/  @!P6 BRA `(.L_x_9258) ;  /* 0x000000000004e947 */ /* 0x008fd80003800000 */
[----:B0-----:R3:W-:Y:S02]  /*23d0*/  REDG.E.ADD.F32.FTZ.RN.STRONG.GPU desc[UR16][R4.64+0x100], R11 ;  /* 0x0001000b040079a6 */ /* 0x0017e4000c12f310 */
.L_x_9258:
[----:B------:R-:W-:Y:S05]  /*23e0*/  BSYNC.RECONVERGENT B0 ;  /* 0x0000000000007941 */ /* 0x000fea0003800200 */
.L_x_9257:
[----:B0--3--:R0:W3:Y:S01]  /*23f0*/  LDS R11, [R42+0x3a0] ;  /* 0x0003a0002a0b7984 */ /* 0x0090e20000000800 */
[----:B------:R-:W-:Y:S01]  /*2400*/  ISETP.NE.AND P6, PT, R73, RZ, PT ;  /* 0x000000ff4900720c */ /* 0x000fe20003fc5270 */
[----:B------:R-:W-:-:S12]  /*2410*/  BSSY.RECONVERGENT B0, `(.L_x_9259) ;  /* 0x0000003000007945 */ /* 0x000fd80003800200 */
[----:B0-----:R-:W-:Y:S05]  /*2420*/  @!P6 BRA `(.L_x_9260) ;  /* 0x000000000004e947 */ /* 0x001fea0003800000 */
[----:B---3--:R0:W-:Y:S02]  /*2430*/  REDG.E.ADD.F32.FTZ.RN.STRONG.GPU desc[UR16][R4.64+0x180], R11 ;  /* 0x0001800b040079a6 */ /* 0x0081e4000c12f310 */
.L_x_9260:
[----:B------:R-:W-:Y:S05]  /*2440*/  BSYNC.RECONVERGENT B0 ;  /* 0x0000000000007941 */ /* 0x000fea0003800200 */
.L_x_9259:
[----:B0--3--:R0:W3:Y:S01]  /*2450*/  LDS R11, [R41+0x420] ;  /* 0x00042000290b7984 */ /* 0x0090e20000000800 */
[----:B------:R-:W-:Y:S04]  /*2460*/  BSSY.RECONVERGENT B0, `(.L_x_9261) ;  /* 0x0000003000007945 */ /* 0x000fe80003800200 */
[----:B------:R-:W-:Y:S05]  /*2470*/  @!P2 BRA `(.L_x_9262) ;  /* 0x000000000004a947 */ /* 0x000fea0003800000 */
[----:B---3--:R3:W-:Y:S02]  /*2480*/  REDG.E.ADD.F32.FTZ.RN.STRONG.GPU desc[UR16][R4.64+0x200], R11 ;  /* 0x0002000b040079a6 */ /* 0x0087e4000c12f310 */
.L_x_9262:
[----:B------:R-:W-:Y:S05]  /*2490*/  BSYNC.RECONVERGENT B0 ;  /* 0x0000000000007941 */ /* 0x000fea0003800200 */
.L_x_9261:
[----:B---3--:R3:W0:Y:S01]  /*24a0*/  LDS R11, [R40+0x4a0] ;  /* 0x0004a000280b7984 */ /* 0x0086220000000800 */
[----:B------:R-:W-:Y:S04]  /*24b0*/  BSSY.RECONVERGENT B0, `(.L_x_9263) ;  /* 0x0000003000007945 */ /* 0x000fe80003800200 */
[----:B------:R-:W-:Y:S05]  /*24c0*/  @!P3 BRA `(.L_x_9264) ;  /* 0x000000000004b947 */ /* 0x000fea0003800000 */
[----:B0-----:R0:W-:Y:S02]  /*24d0*/  REDG.E.ADD.F32.FTZ.RN.STRONG.GPU desc[UR16][R4.64+0x280], R11 ;  /* 0x0002800b040079a6 */ /* 0x0011e4000c12f310 */
.L_x_9264:
[----:B------:R-:W-:Y:S05]  /*24e0*/  BSYNC.RECONVERGENT B0 ;  /* 0x0000000000007941 */ /* 0x000fea0003800200 */
.L_x_9263:
[----:B0-----:R0:W0:Y:S01]  /*24f0*/  LDS R11, [R39+0x520] ;  /* 0x00052000270b7984 */ /* 0x0010220000000800 */
[----:B------:R-:W-:Y:S04]  /*2500*/  BSSY.RECONVERGENT B0, `(.L_x_9265) ;  /* 0x0000003000007945 */ /* 0x000fe80003800200 */
[----:B------:R-:W-:Y:S05]  /*2510*/  @!P4 BRA `(.L_x_9266) ;  /* 0x000000000004c947 */ /* 0x000fea0003800000 */
[----:B0-----:R0:W-:Y:S02]  /*2520*/  REDG.E.ADD.F32.FTZ.RN.STRONG.GPU desc[UR16][R4.64+0x300], R11 ;  /* 0x0003000b040079a6 */ /* 0x0011e4000c12f310 */
.L_x_9266:
[----:B------:R-:W-:Y:S05]  /*2530*/  BSYNC.RECONVERGENT B0 ;  /* 0x0000000000007941 */ /* 0x000fea0003800200 */
.L_x_9265:
[----:B0-----:R0:W0:Y:S01]  /*2540*/  LDS R11, [R38+0x5a0] ;  /* 0x0005a000260b7984 */ /* 0x0010220000000800 */
[----:B------:R-:W-:Y:S04]  /*2550*/  BSSY.RECONVERGENT B0, `(.L_x_9267) ;  /* 0x0000003000007945 */ /* 0x000fe80003800200 */
[----:B------:R-:W-:Y:S05]  /*2560*/  @!P5 BRA `(.L_x_9268) ;  /* 0x000000000004d947 */ /* 0x000fea0003800000 */
[----:B0-----:R0:W-:Y:S02]  /*2570*/  REDG.E.ADD.F32.FTZ.RN.STRONG.GPU desc[UR16][R4.64+0x380], R11 ;  /* 0x0003800b040079a6 */ /* 0x0011e4000c12f310 */
.L_x_9268:
[----:B------:R-:W-:Y:S05]  /*2580*/  BSYNC.RECONVERGENT B0 ;  /* 0x0000000000007941 */ /* 0x000fea0003800200 */
.L_x_9267:
[----:B------:R-:W-:Y:S01]  /*2590*/  FFMA.FTZ R130, R107, R129, R130 ;  /* 0x000000816b827223 */ /* 0x000fe20000010082 */
[----:B0---4-:R-:W0:Y:S01]  /*25a0*/  SHFL.DOWN PT, R4, R153, 0x1, 0x1f ;  /* 0x08201f0099047f89 */ /* 0x011e2200000e0000 */
[----:B------:R-:W-:Y:S01]  /*25b0*/  ISETP.GT.AND P2, PT, R78, 0x1e, PT ;  /* 0x0000001e4e00780c */ /* 0x000fe20003f44270 */
[-C--:B------:R-:W-:Y:S01]  /*25c0*/  FMUL.FTZ R11, R128, R145.reuse ;  /* 0x00000091800b7220 */ /* 0x080fe20000410000 */
[C---:B------:R-:W-:Y:S01]  /*25d0*/  FMUL.FTZ R145, R70.reuse, R145 ;  /* 0x0000009146917220 */ /* 0x040fe20000410000 */
[----:B------:R-:W4:Y:S01]  /*25e0*/  SHFL.DOWN PT, R5, R130, 0x1, 0x1f ;  /* 0x08201f0082057f89 */ /* 0x000f2200000e0000 */
[----:B------:R-:W-:Y:S01]  /*25f0*/  FMUL.FTZ R128, R70, R147 ;  /* 0x0000009346807220 */ /* 0x000fe20000410000 */
[----:B------:R-:W-:Y:S01]  /*2600*/  FFMA.FTZ R100, R111, R11, R100 ;  /* 0x0000000b6f647223 */ /* 0x000fe20000010064 */
        /* <DEDUP_REMOVED lines=8> */
[-C--:B------:R-:W-:Y:S01]  /*2690*/  FMUL.FTZ R7, R72, R139.reuse ;  /* 0x0000008b48077220 */ /* 0x080fe20000410000 */
[----:B------:R-:W-:Y:S01]  /*26a0*/  FMUL.FTZ R139, R70, R139 ;  /* 0x0000008b468b7220 */ /* 0x000fe20000410000 */
[----:B------:R-:W-:Y:S01]  /*26b0*/  FMUL.FTZ R127, R136, R127 ;  /* 0x0000007f887f7220 */ /* 0x000fe20000410000 */
[-C--:B------:R-:W-:Y:S01]  /*26c0*/  FFMA.FTZ R142, R87, R132.reuse, R142 ;  /* 0x00000084578e7223 */ /* 0x080fe2000001008e */
[----:B------:R-:W-:Y:S01]  /*26d0*/  BSSY.RECONVERGENT B0, `(.L_x_9269) ;  /* 0x0000045000007945 */ /* 0x000fe20003800200 */
[----:B------:R-:W-:Y:S01]  /*26e0*/  FMUL.FTZ R139, R2, R139 ;  /* 0x0000008b028b7220 */ /* 0x000fe20000410000 */
[----:B------:R-:W-:Y:S01]  /*26f0*/  FADD.FTZ R68, R145, R68 ;  /* 0x0000004491447221 */ /* 0x000fe20000010000 */
[----:B------:R-:W-:Y:S01]  /*2700*/  FFMA.FTZ R99, R112, R132, R99 ;  /* 0x0000008470637223 */ /* 0x000fe20000010063 */
[----:B------:R-:W-:Y:S01]  /*2710*/  FADD.FTZ R79, R142, R79 ;  /* 0x0000004f8e4f7221 */ /* 0x000fe20000010000 */
[----:B0-----:R-:W-:Y:S01]  /*2720*/  @!P2 FADD.FTZ R153, R153, R4 ;  /* 0x000000049999a221 */ /* 0x001fe20000010000 */
[-C--:B------:R-:W-:Y:S01]  /*2730*/  FFMA.FTZ R2, R80, R7.reuse, R139 ;  /* 0x0000000750027223 */ /* 0x080fe2000001008b */
[----:B------:R-:W-:Y:S01]  /*2740*/  FFMA.FTZ R92, R115, R7, R92 ;  /* 0x00000007735c7223 */ /* 0x000fe2000001005c */
[----:B------:R-:W-:Y:S01]  /*2750*/  FFMA.FTZ R105, R110, R133, R105 ;  /* 0x000000856e697223 */ /* 0x000fe20000010069 */
[----:B----4-:R-:W-:Y:S01]  /*2760*/  @!P2 FADD.FTZ R130, R130, R5 ;  /* 0x000000058282a221 */ /* 0x010fe20000010000 */
[----:B------:R-:W0:Y:S01]  /*2770*/  SHFL.DOWN PT, R4, R153, 0x2, 0x1f ;  /* 0x08401f0099047f89 */ /* 0x000e2200000e0000 */
[----:B------:R-:W-:Y:S01]  /*2780*/  ISETP.GT.AND P2, PT, R78, 0x1d, PT ;  /* 0x0000001d4e00780c */ /* 0x000fe20003f44270 */
[----:B------:R-:W-:-:S02]  /*2790*/  FADD.FTZ R75, R2, R75 ;  /* 0x0000004b024b7221 */ /* 0x000fc40000010000 */
        /* <DEDUP_REMOVED lines=10> */
[----:B------:R-:W-:Y:S01]  /*2840*/  FMUL.FTZ R5, R8, R146 ;  /* 0x0000009208057220 */ /* 0x000fe20000410000 */
[----:B------:R-:W-:Y:S01]  /*2850*/  FMUL.FTZ R8, R71, R149 ;  /* 0x0000009547087220 */ /* 0x000fe20000410000 */
[----:B------:R-:W4:Y:S02]  /*2860*/  SHFL.DOWN PT, R73, R130, 0x8, 0x1f ;  /* 0x09001f0082497f89 */ /* 0x000f2400000e0000 */
[----:B------:R-:W-:Y:S01]  /*2870*/  FFMA.FTZ R96, R113, R5, R96 ;  /* 0x0000000571607223 */ /* 0x000fe20000010060 */
[----:B------:R-:W-:-:S07]  /*2880*/  FFMA.FTZ R91, R116, R8, R91 ;  /* 0x00000008745b7223 */ /* 0x000fce000001005b */
[----:B0-----:R-:W-:Y:S01]  /*2890*/  @!P2 FADD.FTZ R153, R153, R4 ;  /* 0x000000049999a221 */ /* 0x001fe20000010000 */
[----:B------:R-:W-:Y:S01]  /*28a0*/  FMUL.FTZ R4, R9, R147 ;  /* 0x0000009309047220 */ /* 0x000fe20000410000 */
[----:B------:R-:W-:Y:S01]  /*28b0*/  FMUL.FTZ R9, R70, R146 ;  /* 0x0000009246097220 */ /* 0x000fe20000410000 */
[----:B----4-:R-:W-:Y:S02]  /*28c0*/  @!P2 FADD.FTZ R130, R130, R73 ;  /* 0x000000498282a221 */ /* 0x010fe40000010000 */
[----:B------:R-:W0:Y:S01]  /*28d0*/  SHFL.DOWN PT, R134, R153, 0x10, 0x1f ;  /* 0x0a001f0099867f89 */ /* 0x000e2200000e0000 */
[----:B------:R-:W-:Y:S01]  /*28e0*/  ISETP.NE.AND P2, PT, R78, RZ, PT ;  /* 0x000000ff4e00720c */ /* 0x000fe20003f45270 */
[-C--:B------:R-:W-:Y:S01]  /*28f0*/  FFMA.FTZ R95, R114, R4.reuse, R95 ;  /* 0x00000004725f7223 */ /* 0x080fe2000001005f */
[----:B------:R-:W-:Y:S01]  /*2900*/  FFMA.FTZ R128, R85, R4, R128 ;  /* 0x0000000455807223 */ /* 0x000fe20000010080 */
[----:B------:R-:W4:Y:S01]  /*2910*/  SHFL.DOWN PT, R129, R130, 0x10, 0x1f ;  /* 0x0a001f0082817f89 */ /* 0x000f2200000e0000 */
[----:B------:R-:W-:Y:S01]  /*2920*/  FMUL.FTZ R9, R138, R9 ;  /* 0x000000098a097220 */ /* 0x000fe20000410000 */
[----:B------:R-:W-:Y:S01]  /*2930*/  FMUL.FTZ R4, R70, R149 ;  /* 0x0000009546047220 */ /* 0x000fe20000410000 */
[-C--:B------:R-:W-:Y:S01]  /*2940*/  FMUL.FTZ R73, R10, R141.reuse ;  /* 0x0000008d0a497220 */ /* 0x080fe20000410000 */
[----:B------:R-:W-:Y:S01]  /*2950*/  FMUL.FTZ R141, R70, R141 ;  /* 0x0000008d468d7220 */ /* 0x000fe20000410000 */
[----:B------:R-:W-:Y:S01]  /*2960*/  FFMA.FTZ R11, R82, R5, R9 ;  /* 0x00000005520b7223 */ /* 0x000fe20000010009 */
[----:B------:R-:W-:Y:S01]  /*2970*/  FMUL.FTZ R10, R143, R4 ;  /* 0x000000048f0a7220 */ /* 0x000fe20000410000 */
[----:B------:R-:W-:Y:S01]  /*2980*/  FADD.FTZ R77, R128, R77 ;  /* 0x0000004d804d7221 */ /* 0x000fe20000010000 */
[----:B------:R-:W-:Y:S01]  /*2990*/  FMUL.FTZ R141, R6, R141 ;  /* 0x0000008d068d7220 */ /* 0x000fe20000410000 */
[----:B------:R-:W-:Y:S01]  /*29a0*/  FFMA.FTZ R6, R90, R133, R127 ;  /* 0x000000855a067223 */ /* 0x000fe2000001007f */
[----:B------:R-:W-:Y:S01]  /*29b0*/  FFMA.FTZ R9, R83, R8, R10 ;  /* 0x0000000853097223 */ /* 0x000fe2000001000a */
[----:B------:R-:W-:Y:S01]  /*29c0*/  FADD.FTZ R66, R11, R66 ;  /* 0x000000420b427221 */ /* 0x000fe20000010000 */
[-C--:B------:R-:W-:Y:S01]  /*29d0*/  FFMA.FTZ R141, R86, R73.reuse, R141 ;  /* 0x00000049568d7223 */ /* 0x080fe2000001008d */
[----:B------:R-:W-:Y:S01]  /*29e0*/  FFMA.FTZ R106, R109, R73, R106 ;  /* 0x000000496d6a7223 */ /* 0x000fe2000001006a */
        /* <DEDUP_REMOVED lines=19> */
.L_x_9270:
[----:B------:R-:W-:Y:S05]  /*2b20*/  BSYNC.RECONVERGENT B0 ;  /* 0x0000000000007941 */ /* 0x000fea0003800200 */
.L_x_9269:
[----:B------:R-:W-:-:S04]  /*2b30*/  UIADD3 UR4, UPT, UPT, UR4, 0x1, URZ ;  /* 0x0000000104047890 */ /* 0x000fc8000fffe0ff */
[----:B------:R-:W-:-:S09]  /*2b40*/  UISETP.GE.AND UP0, UPT, UR4, UR11, UPT ;  /* 0x0000000b0400728c */ /* 0x000fd2000bf06270 */
[----:B------:R-:W-:Y:S05]  /*2b50*/  BRA.U !UP0, `(.L_x_9271) ;  /* 0xffffffe508987547 */ /* 0x000fea000b83ffff */
.L_x_9249:
        /* <DEDUP_REMOVED lines=10> */
[----:B------:R-:W1:Y:S01]  /*2c00*/  LDC.64 R28, c[0x0][0x550] ;  /* 0x00015400ff1c7b82 */ /* 0x000e620000000a00 */
[----:B------:R-:W-:Y:S02]  /*2c10*/  IADD3 R52, P2, PT, R52, -0x200, RZ ;  /* 0xfffffe0034347810 */ /* 0x000fe40007f5e0ff */
[----:B------:R-:W-:-:S02]  /*2c20*/  IADD3 R54, P3, PT, R54, -0x200, RZ ;  /* 0xfffffe0036367810 */ /* 0x000fc40007f7e0ff */
[----:B------:R-:W-:Y:S02]  /*2c30*/  IADD3 R56, P4, PT, R56, -0x200, RZ ;  /* 0xfffffe0038387810 */ /* 0x000fe40007f9e0ff */
[----:B------:R-:W-:Y:S01]  /*2c40*/  IADD3.X R51, PT, PT, R51, -0x1, RZ, P1, !PT ;  /* 0xffffffff33337810 */ /* 0x000fe20000ffe4ff */
[----:B------:R-:W2:Y:S01]  /*2c50*/  LDC.64 R32, c[0x0][0x518] ;  /* 0x00014600ff207b82 */ /* 0x000ea20000000a00 */
[----:B------:R-:W-:Y:S01]  /*2c60*/  IADD3.X R53, PT, PT, R53, -0x1, RZ, P2, !PT ;  /* 0xffffffff35357810 */ /* 0x000fe200017fe4ff */
[----:B------:R3:W-:Y:S01]  /*2c70*/  STS.128 [R62], R8 ;  /* 0x000000083e007388 */ /* 0x0007e20000000c00 */
[----:B------:R-:W-:-:S03]  /*2c80*/  NOP ;  /* 0x0000000000007918 */ /* 0x000fc60000000000 */
[----:B0-----:R-:W0:Y:S01]  /*2c90*/  LDS.128 R4, [R62] ;  /* 0x000000003e047984 */ /* 0x001e220000000c00 */
        /* <DEDUP_REMOVED lines=9> */
[----:B-1----:R-:W-:Y:S01]  /*2d30*/  LEA R28, P0, R24, R28, 0x1 ;  /* 0x0000001c181c7211 */ /* 0x002fe200078008ff */
        /* <DEDUP_REMOVED lines=12> */
[----:B0-----:R1:W-:Y:S03]  /*2e00*/  STG.E.128 desc[UR16][R28.64], R4 ;  /* 0x000000041c007986 */ /* 0x0013e6000c101d10 */
[----:B------:R-:W-:Y:S01]  /*2e10*/  FADD.FTZ R79, R68, R79 ;  /* 0x0000004f444f7221 */ /* 0x000fe20000010000 */
[----:B------:R-:W-:Y:S03]  /*2e20*/  BAR.SYNC.DEFER_BLOCKING 0x0 ;  /* 0x0000000000007b1d */ /* 0x000fe60000010000 */
[----:B------:R-:W-:-:S04]  /*2e30*/  FADD.FTZ R58, R79, R74 ;  /* 0x0000004a4f3a7221 */ /* 0x000fc80000010000 */
[----:B------:R-:W-:Y:S01]  /*2e40*/  FADD.FTZ R58, R58, R81 ;  /* 0x000000513a3a7221 */ /* 0x000fe20000010000 */
[----:B-1----:R-:W-:-:S04]  /*2e50*/  IMAD.WIDE.U32 R4, R69, UR4, R30 ;  /* 0x0000000445047c25 */ /* 0x002fc8000f8e001e */
        /* <DEDUP_REMOVED lines=11> */
.L_x_9248:
        /* <DEDUP_REMOVED lines=34> */
.L_x_9274:
[----:B------:R-:W-:Y:S05]  /*3130*/  BSYNC.RECONVERGENT B0 ;  /* 0x0000000000007941 */ /* 0x000fea0003800200 */
.L_x_9273:
        /* <DEDUP_REMOVED lines=26> */
.L_x_9276:
[----:B------:R-:W-:Y:S05]  /*32e0*/  BSYNC.RECONVERGENT B0 ;  /* 0x0000000000007941 */ /* 0x000fea0003800200 */
.L_x_9275:
        /* <DEDUP_REMOVED lines=13> */
.L_x_9278:
        /* <DEDUP_REMOVED lines=25> */
.L_x_9277:
[----:B------:R-:W-:Y:S05]  /*3550*/  EXIT ;  /* 0x000000000000794d */ /* 0x000fea0003800000 */
.L_x_9279:
        /* <DEDUP_REMOVED lines=10> */
.L_x_10528:


//--------------------- .text._Z25selective_scan_bwd_kernelI32Selective_Scan_bwd_kernel_traitsILi32ELi8ELb1ELb1ELb0ELb0ELb1EN3c104HalfEfEEv12SSMParamsBwd --------------------------
	.section	.text._Z25selective_scan_bwd_kernelI32Selective_Scan_bwd_kernel_traitsILi32ELi8ELb1ELb1ELb0ELb0ELb1EN3c104HalfEfEEv12SSMParamsBwd,"ax",@progbits
	.align	128
        .global         _Z25selective_scan_bwd_kernelI32Selective_Scan_bwd_kernel_traitsILi32ELi8ELb1ELb1ELb0ELb0ELb1EN3c104HalfEfEEv12SSMParamsBwd
        .type           _Z25selective_scan_bwd_kernelI32Selective_Scan_bwd_kernel_traitsILi32ELi8ELb1ELb1ELb0ELb0ELb1EN3c104HalfEfEEv12SSMParamsBwd,@function
        .size           _Z25selective_scan_bwd_kernelI32Selective_Scan_bwd_kernel_traitsILi32ELi8ELb1ELb1ELb0ELb0ELb1EN3c104HalfEfEEv12SSMParamsBwd,(.L_x_10529 - _Z25selective_scan_bwd_kernelI32Selective_Scan_bwd_kernel_traitsILi32ELi8ELb1ELb1ELb0ELb0ELb1EN3c104HalfEfEEv12SSMParamsBwd)
        .other          _Z25selective_scan_bwd_kernelI32Selective_Scan_bwd_kernel_traitsILi32ELi8ELb1ELb1ELb0ELb0ELb1EN3c104HalfEfEEv12SSMParamsBwd,@"STO_CUDA_ENTRY STV_DEFAULT"
_Z25selective_scan_bwd_kernelI32Selective_Scan_bwd_kernel_traitsILi32ELi8ELb1ELb1ELb0ELb0ELb1EN3c104HalfEfEEv12SSMParamsBwd:
.text._Z25selective_scan_bwd_kernelI32Selective_Scan_bwd_kernel_traitsILi32ELi8ELb1ELb1ELb0ELb0ELb1EN3c104HalfEfEEv12SSMParamsBwd:
        /* <DEDUP_REMOVED lines=31> */
[----:B0-----:R-:W-:-:S05]  /*01f0*/  HFMA2 R8, -RZ, RZ, 0, 0 ;  /* 0x00000000ff087431 */ /* 0x001fca00000001ff */
        /* <DEDUP_REMOVED lines=39> */
[----:B------:R-:W-:Y:S01]  /*0470*/  IMAD.WIDE.U32 R4, R3, UR10, R4 ;  /* 0x0000000a03047c25 */ /* 0x000fe2000f8e0004 */
[----:B------:R-:W-:-:S02]  /*0480*/  LEA R11, R19, 0xffffff00, 0x8 ;  /* 0xffffff00130b7811 */ /* 0x000fc400078e40ff */
[----:B------:R-:W-:-:S04]  /*0490*/  UIMAD UR5, UR18, UR7, UR5 ;  /* 0x00000007120572a4 */ /* 0x000fc8000f8e0205 */
[----:B------:R-:W-:Y:S01]  /*04a0*/  @!P2 LOP3.LUT R29, RZ, R2, RZ, 0x33, !PT ;  /* 0x00000002ff1da212 */ /* 0x000fe200078e33ff */
[----:B------:R-:W-:Y:S01]  /*04b0*/  @P0 IMAD R0, R0, R19, RZ ;  /* 0x0000001300000224 */ /* 0x000fe200078e02ff */
[----:B----4-:R-:W-:Y:S01]  /*04c0*/  UIMAD.WIDE.U32 UR6, UR18, UR8, URZ ;  /* 0x00000008120672a5 */ /* 0x010fe2000f8e00ff */
[----:B------:R-:W-:Y:S01]  /*04d0*/  ISETP.GE.AND P1, PT, R19, 0x1, PT ;  /* 0x000000011300780c */ /* 0x000fe20003f26270 */
[C---:B------:R-:W-:Y:S01]  /*04e0*/  IMAD R15, R3.reuse, UR11, R5 ;  /* 0x0000000b030f7c24 */ /* 0x040fe2000f8e0205 */
        /* <DEDUP_REMOVED lines=20> */
[----:B------:R-:W-:Y:S01]  /*0630*/  IMAD.WIDE.U32 R36, R3, R44, RZ ;  /* 0x0000002c03247225 */ /* 0x000fe200078e00ff */
[----:B------:R-:W-:-:S02]  /*0640*/  IADD3.X R57, PT, PT, R0, R57, RZ, P4, !PT ;  /* 0x0000003900397210 */ /* 0x000fc400027fe4ff */
[C---:B------:R-:W-:Y:S02]  /*0650*/  IADD3.X R2, PT, PT, R0.reuse, R13, RZ, P3, !PT ;  /* 0x0000000d00027210 */ /* 0x040fe40001ffe4ff */
[----:B------:R-:W-:Y:S02]  /*0660*/  LEA.HI.X R53, R53, R47, R6, 0x1, P0 ;  /* 0x0000002f35357211 */ /* 0x000fe400000f0c06 */
        /* <DEDUP_REMOVED lines=66> */
.L_x_9305:
        /* <DEDUP_REMOVED lines=61> */
[--C-:B---3--:R-:W-:Y:S01]  /*0e60*/  HADD2.F32 R97, -RZ, R14.reuse.H0_H0 ;  /* 0x2000000eff617230 */ /* 0x108fe20000004100 */
[----:B------:R-:W-:Y:S01]  /*0e70*/  UISETP.NE.U32.AND UP0, UPT, UR6, URZ, UPT ;  /* 0x000000ff0600728c */ /* 0x000fe2000bf05070 */
[----:B------:R-:W-:-:S02]  /*0e80*/  HADD2.F32 R98, -RZ, R14.H1_H1 ;  /* 0x3000000eff627230 */ /* 0x000fc40000004100 */
[--C-:B------:R-:W-:Y:S01]  /*0e90*/  HADD2.F32 R102, -RZ, R12.reuse.H1_H1 ;  /* 0x3000000cff667230 */ /* 0x100fe20000004100 */
[----:B------:R-:W-:Y:S01]  /*0ea0*/  UISETP.NE.AND.EX UP0, UPT, UR7, URZ, UPT, UP0 ;  /* 0x000000ff0700728c */ /* 0x000fe2000bf05300 */
[--C-:B------:R-:W-:Y:S02]  /*0eb0*/  HADD2.F32 R100, -RZ, R13.reuse.H1_H1 ;  /* 0x3000000dff647230 */ /* 0x100fe40000004100 */
[----:B------:R-:W-:Y:S02]  /*0ec0*/  HADD2.F32 R99, -RZ, R13.H0_H0 ;  /* 0x2000000dff637230 */ /* 0x000fe40000004100 */
        /* <DEDUP_REMOVED lines=33> */
[----:B------:R-:W-:Y:S02]  /*10e0*/  HADD2.F32 R123, -RZ, R9.H0_H0 ;  /* 0x20000009ff7b7230 */ /* 0x000fe40000004100 */
[----:B----4-:R-:W-:Y:S01]  /*10f0*/  FADD.FTZ R78, R78, 1 ;  /* 0x3f8000004e4e7421 */ /* 0x010fe20000010000 */
[----:B------:R-:W-:Y:S01]  /*1100*/  HADD2.F32 R121, -RZ, R10.H0_H0 ;  /* 0x2000000aff797230 */ /* 0x000fe20000004100 */
[----:B------:R-:W4:Y:S01]  /*1110*/  MUFU.RCP R106, R25 ;  /* 0x00000019006a7308 */ /* 0x000f220000001000 */
[----:B------:R-:W-:-:S02]  /*1120*/  HADD2.F32 R119, -RZ, R11.H0_H0 ;  /* 0x2000000bff777230 */ /* 0x000fc40000004100 */
[----:B0-----:R-:W-:Y:S01]  /*1130*/  FADD.FTZ R80, R80, 1 ;  /* 0x3f80000050507421 */ /* 0x001fe20000010000 */
[----:B-1----:R-:W-:-:S04]  /*1140*/  FADD.FTZ R81, R81, 1 ;  /* 0x3f80000051517421 */ /* 0x002fc80000010000 */
[----:B------:R-:W0:Y:S01]  /*1150*/  MUFU.EX2 R82, R82 ;  /* 0x0000005200527308 */ /* 0x000e220000000800 */
[----:B---3--:R-:W-:-:S03]  /*1160*/  FADD.FTZ R79, R79, 1 ;  /* 0x3f8000004f4f7421 */ /* 0x008fc60000010000 */
[----:B------:R1:W3:Y:S01]  /*1170*/  MUFU.RCP R103, R78 ;  /* 0x0000004e00677308 */ /* 0x0002e20000001000 */
[----:B----4-:R-:W-:-:S07]  /*1180*/  FADD.FTZ R14, -R106, 1 ;  /* 0x3f8000006a0e7421 */ /* 0x010fce0000010100 */
[----:B------:R-:W-:Y:S01]  /*1190*/  MUFU.RCP R105, R24 ;  /* 0x0000001800697308 */ /* 0x000fe20000001000 */
[----:B-1----:R-:W-:Y:S02]  /*11a0*/  HADD2.F32 R78, -RZ, R5.H0_H0 ;  /* 0x20000005ff4e7230 */ /* 0x002fe40000004100 */
[----:B0-----:R-:W-:-:S05]  /*11b0*/  FADD.FTZ R82, R82, 1 ;  /* 0x3f80000052527421 */ /* 0x001fca0000010000 */
[----:B------:R0:W1:Y:S01]  /*11c0*/  MUFU.RCP R104, R77 ;  /* 0x0000004d00687308 */ /* 0x0000620000001000 */
[----:B---3--:R-:W-:-:S04]  /*11d0*/  FADD.FTZ R13, -R103, 1 ;  /* 0x3f800000670d7421 */ /* 0x008fc80000010100 */
[C---:B------:R-:W-:Y:S01]  /*11e0*/  FFMA.FTZ R15, R74.reuse, R13, 1 ;  /* 0x3f8000004a0f7423 */ /* 0x040fe2000001000d */
[----:B------:R-:W-:Y:S02]  /*11f0*/  FMUL.FTZ R74, R74, R103 ;  /* 0x000000674a4a7220 */ /* 0x000fe40000410000 */
        /* <DEDUP_REMOVED lines=8> */
[----:B0-----:R-:W-:-:S07]  /*1280*/  HADD2.F32 R81, -RZ, R5.H1_H1 ;  /* 0x30000005ff517230 */ /* 0x001fce0000004100 */
[----:B------:R0:W3:Y:S01]  /*1290*/  MUFU.RCP R111, R82 ;  /* 0x00000052006f7308 */ /* 0x0000e20000001000 */
[----:B-1----:R-:W-:Y:S02]  /*12a0*/  HADD2.F32 R79, -RZ, R4.H1_H1 ;  /* 0x30000004ff4f7230 */ /* 0x002fe40000004100 */
[----:B0-----:R-:W-:Y:S02]  /*12b0*/  HADD2.F32 R82, -RZ, R7.H0_H0 ;  /* 0x20000007ff527230 */ /* 0x001fe40000004100 */
[----:B---3--:R-:W-:-:S04]  /*12c0*/  FADD.FTZ R25, -R111, 1 ;  /* 0x3f8000006f197421 */ /* 0x008fc80000010100 */
[C---:B------:R-:W-:Y:S01]  /*12d0*/  FFMA.FTZ R25, R84.reuse, R25, 1 ;  /* 0x3f80000054197423 */ /* 0x040fe20000010019 */
[----:B------:R-:W-:Y:S01]  /*12e0*/  FMUL.FTZ R84, R84, R111 ;  /* 0x0000006f54547220 */ /* 0x000fe20000410000 */
[----:B--2---:R0:W-:Y:S01]  /*12f0*/  STS.128 [R70], R20 ;  /* 0x0000001446007388 */ /* 0x0041e20000000c00 */
[----:B------:R-:W-:-:S03]  /*1300*/  NOP ;  /* 0x0000000000007918 */ /* 0x000fc60000000000 */
[----:B------:R-:W1:Y:S01]  /*1310*/  LDS.128 R16, [R70] ;  /* 0x0000000046107984 */ /* 0x000e620000000c00 */
[----:B0-----:R-:W0:Y:S01]  /*1320*/  LDC.64 R22, c[0x0][0x508] ;  /* 0x00014200ff167b82 */ /* 0x001e220000000a00 */
[----:B-1----:R-:W-:Y:S02]  /*1330*/  HADD2.F32 R87, -RZ, R16.H1_H1 ;  /* 0x30000010ff577230 */ /* 0x002fe40000004100 */
[--C-:B------:R-:W-:Y:S02]  /*1340*/  HADD2.F32 R89, -RZ, R17.reuse.H1_H1 ;  /* 0x30000011ff597230 */ /* 0x100fe40000004100 */
[--C-:B------:R-:W-:Y:S02]  /*1350*/  HADD2.F32 R90, -RZ, R18.reuse.H0_H0 ;  /* 0x20000012ff5a7230 */ /* 0x100fe40000004100 */
[----:B------:R-:W-:Y:S02]  /*1360*/  HADD2.F32 R93, -RZ, R18.H1_H1 ;  /* 0x30000012ff5d7230 */ /* 0x000fe40000004100 */
[----:B------:R-:W-:Y:S01]  /*1370*/  FFMA.FTZ R18, R27, R14, 1 ;  /* 0x3f8000001b127423 */ /* 0x000fe2000001000e */
        /* <DEDUP_REMOVED lines=37> */
[----:B------:R-:W1:Y:S01]  /*15d0*/  LDC.64 R20, c[0x0][0x558] ;  /* 0x00015600ff147b82 */ /* 0x000e620000000a00 */
[----:B------:R-:W-:Y:S01]  /*15e0*/  F2FP.F16.F32.PACK_AB R16, R15, R12 ;  /* 0x0000000c0f10723e */ /* 0x000fe200000000ff */
[----:B------:R-:W-:Y:S01]  /*15f0*/  FMUL.FTZ R105, R0, R105 ;  /* 0x0000006900697220 */ /* 0x000fe20000410000 */
[----:B------:R-:W-:-:S05]  /*1600*/  F2FP.F16.F32.PACK_AB R18, R14, R13 ;  /* 0x0000000d0e12723e */ /* 0x000fca00000000ff */
[----:B------:R-:W-:Y:S01]  /*1610*/  BAR.SYNC.DEFER_BLOCKING 0x0 ;  /* 0x0000000000007b1d */ /* 0x000fe20000010000 */
[----:B------:R-:W-:Y:S01]  /*1620*/  F2FP.F16.F32.PACK_AB R19, R24, R19 ;  /* 0x000000131813723e */ /* 0x000fe200000000ff */
[----:B0-----:R-:W-:-:S04]  /*1630*/  IMAD.WIDE.U32 R24, R22, UR18, R40 ;  /* 0x0000001216187c25 */ /* 0x001fc8000f8e0028 */
[----:B------:R-:W-:Y:S01]  /*1640*/  FMUL.FTZ R27, R27, R106 ;  /* 0x0000006a1b1b7220 */ /* 0x000fe20000410000 */
[----:B------:R-:W-:Y:S01]  /*1650*/  FMUL.FTZ R2, R2, R107 ;  /* 0x0000006b02027220 */ /* 0x000fe20000410000 */
[----:B------:R-:W-:Y:S01]  /*1660*/  FMUL.FTZ R75, R75, R108 ;  /* 0x0000006c4b4b7220 */ /* 0x000fe20000410000 */
[----:B------:R-:W-:Y:S02]  /*1670*/  IMAD R25, R23, UR18, R25 ;  /* 0x0000001217197c24 */ /* 0x000fe4000f8e0219 */
[----:B------:R-:W-:Y:S01]  /*1680*/  FMUL.FTZ R26, R26, R109 ;  /* 0x0000006d1a1a7220 */ /* 0x000fe20000410000 */
[----:B------:R-:W-:Y:S02]  /*1690*/  HADD2.F32 R23, -RZ, R9.H1_H1 ;  /* 0x30000009ff177230 */ /* 0x000fe40000004100 */
        /* <DEDUP_REMOVED lines=9> */
[----:B------:R-:W0:Y:S01]  /*1730*/  LDCU UR4, c[0x0][0x38c] ;  /* 0x00007180ff0477ac */ /* 0x000e220008000800 */
[----:B-1----:R-:W-:Y:S01]  /*1740*/  LEA R20, P0, R24, R20, 0x1 ;  /* 0x0000001418147211 */ /* 0x002fe200078008ff */
[----:B------:R1:W-:Y:S01]  /*1750*/  STS.128 [R70], R16 ;  /* 0x0000001046007388 */ /* 0x0003e20000000c00 */
[----:B------:R-:W-:-:S03]  /*1760*/  NOP ;  /* 0x0000000000007918 */ /* 0x000fc60000000000 */
[----:B------:R-:W2:Y:S01]  /*1770*/  LDS.128 R12, [R70] ;  /* 0x00000000460c7984 */ /* 0x000ea20000000c00 */
[----:B------:R-:W-:Y:S01]  /*1780*/  LEA.HI.X R21, R24, R21, R0, 0x1, P0 ;  /* 0x0000001518157211 */ /* 0x000fe200000f0c00 */
[----:B------:R-:W-:Y:S02]  /*1790*/  FMUL.FTZ R0, R101, R85 ;  /* 0x0000005565007220 */ /* 0x000fe40000410000 */
[----:B------:R-:W-:-:S04]  /*17a0*/  IMAD.WIDE.U32 R20, R34, 0x10, R20 ;  /* 0x0000001022147825 */ /* 0x000fc800078e0014 */
[----:B-1----:R-:W-:Y:S02]  /*17b0*/  HADD2.F32 R19, -RZ, R10.H1_H1 ;  /* 0x3000000aff137230 */ /* 0x002fe40000004100 */
[----:B------:R-:W-:Y:S01]  /*17c0*/  HADD2.F32 R17, -RZ, R11.H1_H1 ;  /* 0x3000000bff117230 */ /* 0x000fe20000004100 */
[----:B--2---:R1:W-:Y:S01]  /*17d0*/  STG.E.128 desc[UR16][R20.64], R12 ;  /* 0x0000000c14007986 */ /* 0x0043e2000c101d10 */
[----:B0-----:R-:W-:Y:S05]  /*17e0*/  BRA.U !UP0, `(.L_x_9281) ;  /* 0x0000000108687547 */ /* 0x001fea000b800000 */
        /* <DEDUP_REMOVED lines=9> */
[----:B-1----:R-:W0:Y:S01]  /*1880*/  LDC.64 R14, c[0x0][0x430] ;  /* 0x00010c00ff0e7b82 */ /* 0x002e220000000a00 */
        /* <DEDUP_REMOVED lines=16> */
.L_x_9281:
[----:B------:R-:W-:Y:S01]  /*1990*/  FFMA.FTZ R47, R0, R77, R47 ;  /* 0x0000004d002f7223 */ /* 0x000fe2000001002f */
[----:B------:R-:W-:Y:S01]  /*19a0*/  BAR.SYNC.DEFER_BLOCKING 0x0 ;  /* 0x0000000000007b1d */ /* 0x000fe20000010000 */
[----:B------:R-:W-:Y:S01]  /*19b0*/  UISETP.GE.AND UP0, UPT, UR4, 0x1, UPT ;  /* 0x000000010400788c */ /* 0x000fe2000bf06270 */
[----:B------:R-:W-:Y:S01]  /*19c0*/  CS2R R92, SRZ ;  /* 0x00000000005c7805 */ /* 0x000fe2000001ff00 */
[----:B------:R-:W-:Y:S01]  /*19d0*/  FFMA.FTZ R2, R102, R79, R47 ;  /* 0x0000004f66027223 */ /* 0x000fe2000001002f */
[----:B------:R-:W-:Y:S02]  /*19e0*/  CS2R R88, SRZ ;  /* 0x0000000000587805 */ /* 0x000fe4000001ff00 */
[----:B------:R-:W-:Y:S02]  /*19f0*/  CS2R R86, SRZ ;  /* 0x0000000000567805 */ /* 0x000fe4000001ff00 */
[----:B------:R-:W-:Y:S01]  /*1a00*/  CS2R R84, SRZ ;  /* 0x0000000000547805 */ /* 0x000fe2000001ff00 */
[----:B------:R-:W-:Y:S01]  /*1a10*/  FFMA.FTZ R5, R99, R78, R2 ;  /* 0x0000004e63057223 */ /* 0x000fe20000010002 */
[--C-:B-----5:R-:W-:Y:S01]  /*1a20*/  FADD.FTZ R125, R125, R42.reuse ;  /* 0x0000002a7d7d7221 */ /* 0x120fe20000010000 */
        /* <DEDUP_REMOVED lines=20> */
[----:B------:R-:W-:Y:S06]  /*1b70*/  BRA.U !UP0, `(.L_x_9282) ;  /* 0x0000001908ec7547 */ /* 0x000fec000b800000 */
[----:B------:R-:W2:Y:S01]  /*1b80*/  LDC.64 R90, c[0x0][0x3c0] ;  /* 0x0000f000ff5a7b82 */ /* 0x000ea20000000a00 */
[----:B------:R-:W-:Y:S01]  /*1b90*/  MOV R4, R52 ;  /* 0x0000003400047202 */ /* 0x000fe20000000f00 */
[----:B------:R-:W-:Y:S01]  /*1ba0*/  FMUL.FTZ R115, R125, R77 ;  /* 0x0000004d7d737220 */ /* 0x000fe20000410000 */
[----:B------:R-:W-:Y:S01]  /*1bb0*/  MOV R5, R59 ;  /* 0x0000003b00057202 */ /* 0x000fe20000000f00 */
[----:B------:R-:W-:Y:S01]  /*1bc0*/  FMUL.FTZ R114, R126, R79 ;  /* 0x0000004f7e727220 */ /* 0x000fe20000410000 */
[C---:B------:R-:W-:Y:S01]  /*1bd0*/  ISETP.NE.AND P0, PT, R54.reuse, 0x1, PT ;  /* 0x000000013600780c */ /* 0x040fe20003f05270 */
[----:B------:R-:W-:Y:S01]  /*1be0*/  FMUL.FTZ R113, R123, R78 ;  /* 0x0000004e7b717220 */ /* 0x000fe20000410000 */
[----:B------:R-:W-:Y:S01]  /*1bf0*/  SHF.L.U32 R127, R54, 0x8, RZ ;  /* 0x00000008367f7819 */ /* 0x000fe200000006ff */
[----:B01----:R-:W0:Y:S01]  /*1c00*/  LDC.64 R12, c[0x0][0x440] ;  /* 0x00011000ff0c7b82 */ /* 0x003e220000000a00 */
[----:B------:R-:W-:Y:S01]  /*1c10*/  IADD3 R22, P1, PT, R40, R28, RZ ;  /* 0x0000001c28167210 */ /* 0x000fe20007f3e0ff */
[----:B------:R-:W-:Y:S01]  /*1c20*/  FMUL.FTZ R112, R124, R81 ;  /* 0x000000517c707220 */ /* 0x000fe20000410000 */
[----:B------:R-:W-:Y:S01]  /*1c30*/  LOP3.LUT R132, R40, 0x100, RZ, 0xc0, !PT ;  /* 0x0000010028847812 */ /* 0x000fe200078ec0ff */
[----:B------:R-:W-:Y:S01]  /*1c40*/  FMUL.FTZ R111, R121, R80 ;  /* 0x00000050796f7220 */ /* 0x000fe20000410000 */
[----:B------:R-:W-:Y:S01]  /*1c50*/  IADD3 R116, PT, PT, R54, -0x2, RZ ;  /* 0xfffffffe36747810 */ /* 0x000fe20007ffe0ff */
[----:B------:R-:W-:Y:S01]  /*1c60*/  FMUL.FTZ R110, R122, R83 ;  /* 0x000000537a6e7220 */ /* 0x000fe20000410000 */
[----:B------:R-:W-:Y:S01]  /*1c70*/  IADD3 R131, PT, PT, R40, R34, RZ ;  /* 0x0000002228837210 */ /* 0x000fe20007ffe0ff */
[----:B------:R-:W1:Y:S01]  /*1c80*/  LDC.64 R14, c[0x0][0x3a8] ;  /* 0x0000ea00ff0e7b82 */ /* 0x000e620000000a00 */
        /* <DEDUP_REMOVED lines=15> */
.L_x_9304:
[----:B0-2---:R-:W-:-:S04]  /*1d80*/  IMAD.WIDE.U32 R4, R90, UR4, RZ ;  /* 0x000000045a047c25 */ /* 0x005fc8000f8e00ff */
[----:B------:R-:W-:Y:S01]  /*1d90*/  IMAD R5, R91, UR4, R5 ;  /* 0x000000045b057c24 */ /* 0x000fe2000f8e0205 */
[----:B------:R-:W-:-:S04]  /*1da0*/  LEA R6, P1, R4, R24, 0x1 ;  /* 0x0000001804067211 */ /* 0x000fc800078208ff */
[----:B------:R-:W-:-:S06]  /*1db0*/  LEA.HI.X R7, R4, R25, R5, 0x1, P1 ;  /* 0x0000001904077211 */ /* 0x000fcc00008f0c05 */
[----:B------:R-:W2:Y:S01]  /*1dc0*/  LDG.E.128 R4, desc[UR16][R6.64] ;  /* 0x0000001006047981 */ /* 0x000ea2000c1e1d00 */
[----:B------:R-:W-:Y:S02]  /*1dd0*/  MOV R8, R32 ;  /* 0x0000002000087202 */ /* 0x000fe40000000f00 */
[----:B------:R-:W-:-:S03]  /*1de0*/  MOV R9, R49 ;  /* 0x0000003100097202 */ /* 0x000fc60000000f00 */
[----:B-1----:R-:W-:-:S04]  /*1df0*/  IMAD.WIDE.U32 R8, R14, UR4, R8 ;  /* 0x000000040e087c25 */ /* 0x002fc8000f8e0008 */
[----:B------:R-:W-:Y:S01]  /*1e00*/  IMAD R2, R15, UR4, R9 ;  /* 0x000000040f027c24 */ /* 0x000fe2000f8e0209 */
[----:B0-----:R-:W-:-:S04]  /*1e10*/  LEA R26, P1, R8, R12, 0x2 ;  /* 0x0000000c081a7211 */ /* 0x001fc800078210ff */
[----:B------:R-:W-:-:S05]  /*1e20*/  LEA.HI.X R27, R8, R13, R2, 0x2, P1 ;  /* 0x0000000d081b7211 */ /* 0x000fca00008f1402 */
[----:B------:R-:W5:Y:S01]  /*1e30*/  LDG.E R26, desc[UR16][R26.64] ;  /* 0x000000101a1a7981 */ /* 0x000f62000c1e1900 */
[----:B------:R-:W-:Y:S02]  /*1e40*/  MOV R8, R30 ;  /* 0x0000001e00087202 */ /* 0x000fe40000000f00 */
[----:B------:R-:W-:-:S03]  /*1e50*/  MOV R9, R51 ;  /* 0x0000003300097202 */ /* 0x000fc60000000f00 */
[----:B------:R-:W-:-:S04]  /*1e60*/  IMAD.WIDE.U32 R8, R18, UR4, R8 ;  /* 0x0000000412087c25 */ /* 0x000fc8000f8e0008 */
[----:B------:R-:W-:Y:S01]  /*1e70*/  IMAD R2, R19, UR4, R9 ;  /* 0x0000000413027c24 */ /* 0x000fe2000f8e0209 */
[----:B----4-:R-:W-:-:S04]  /*1e80*/  LEA R74, P1, R8, R16, 0x2 ;  /* 0x00000010084a7211 */ /* 0x010fc800078210ff */
[----:B------:R-:W-:Y:S01]  /*1e90*/  LEA.HI.X R75, R8, R17, R2, 0x2, P1 ;  /* 0x00000011084b7211 */ /* 0x000fe200008f1402 */
[----:B------:R-:W0:Y:S01]  /*1ea0*/  S2UR UR6, SR_CgaCtaId ;  /* 0x00000000000679c3 */ /* 0x000e220000008800 */
[----:B--2---:R1:W-:Y:S01]  /*1eb0*/  STS.128 [R70], R4 ;  /* 0x0000000446007388 */ /* 0x0043e20000000c00 */
[----:B------:R-:W-:-:S03]  /*1ec0*/  NOP ;  /* 0x0000000000007918 */ /* 0x000fc60000000000 */
[----:B------:R2:W4:Y:S01]  /*1ed0*/  LDG.E R137, desc[UR16][R74.64] ;  /* 0x000000104a897981 */ /* 0x000522000c1e1900 */
[C---:B------:R-:W-:Y:S01]  /*1ee0*/  ISETP.NE.AND P2, PT, R34.reuse, RZ, PT ;  /* 0x000000ff2200720c */ /* 0x040fe20003f45270 */
[----:B------:R-:W-:Y:S01]  /*1ef0*/  UMOV UR5, 0x400 ;  /* 0x0000040000057882 */ /* 0x000fe20000000000 */
[----:B------:R-:W-:Y:S01]  /*1f00*/  ISETP.NE.AND P1, PT, R34, 0x1f, PT ;  /* 0x0000001f2200780c */ /* 0x000fe20003f25270 */
[----:B---3--:R-:W3:Y:S01]  /*1f10*/  LDS.128 R8, [R70] ;  /* 0x0000000046087984 */ /* 0x008ee20000000c00 */
[----:B0-----:R-:W-:Y:S01]  /*1f20*/  ULEA UR5, UR6, UR5, 0x18 ;  /* 0x0000000506057291 */ /* 0x001fe2000f8ec0ff */
[----:B------:R-:W-:Y:S01]  /*1f30*/  BSSY.RECONVERGENT B0, `(.L_x_9283) ;  /* 0x0000038000007945 */ /* 0x000fe20003800200 */
[----:B-1----:R-:W-:-:S04]  /*1f40*/  IADD3 R5, PT, PT, R132, UR4, RZ ;  /* 0x0000000484057c10 */ /* 0x002fc8000fffe0ff */
[----:B------:R-:W-:Y:S01]  /*1f50*/  SEL R5, R5, R56, !P2 ;  /* 0x0000003805057207 */ /* 0x000fe20005000000 */
[----:B-----5:R-:W-:-:S03]  /*1f60*/  FMUL.FTZ R133, R26, 1.4426950216293334961 ;  /* 0x3fb8aa3b1a857820 */ /* 0x020fc60000410000 */
[----:B------:R-:W-:Y:S01]  /*1f70*/  LEA R4, R5, UR5, 0x2 ;  /* 0x0000000505047c11 */ /* 0x000fe2000f8e10ff */
[-C--:B------:R-:W-:Y:S01]  /*1f80*/  FMUL.FTZ R147, R125, R133.reuse ;  /* 0x000000857d937220 */ /* 0x080fe20000410000 */
[-C--:B------:R-:W-:Y:S01]  /*1f90*/  FMUL.FTZ R2, R126, R133.reuse ;  /* 0x000000857e027220 */ /* 0x080fe20000410000 */
[-C--:B------:R-:W-:Y:S01]  /*1fa0*/  FMUL.FTZ R7, R123, R133.reuse ;  /* 0x000000857b077220 */ /* 0x080fe20000410000 */
[-C--:B------:R-:W-:Y:S01]  /*1fb0*/  FMUL.FTZ R6, R124, R133.reuse ;  /* 0x000000857c067220 */ /* 0x080fe20000410000 */
[-C--:B------:R-:W-:Y:S01]  /*1fc0*/  FMUL.FTZ R130, R121, R133.reuse ;  /* 0x0000008579827220 */ /* 0x080fe20000410000 */
[-C--:B--2---:R-:W-:Y:S01]  /*1fd0*/  FMUL.FTZ R75, R122, R133.reuse ;  /* 0x000000857a4b7220 */ /* 0x084fe20000410000 */
[-C--:B------:R-:W-:Y:S01]  /*1fe0*/  FMUL.FTZ R5, R119, R133.reuse ;  /* 0x0000008577057220 */ /* 0x080fe20000410000 */
[----:B------:R-:W0:Y:S01]  /*1ff0*/  MUFU.EX2 R147, R147 ;  /* 0x0000009300937308 */ /* 0x000e220000000800 */
[----:B------:R-:W-:-:S03]  /*2000*/  FMUL.FTZ R133, R120, R133 ;  /* 0x0000008578857220 */ /* 0x000fc60000410000 */
[----:B------:R-:W1:Y:S04]  /*2010*/  MUFU.EX2 R2, R2 ;  /* 0x0000000200027308 */ /* 0x000e680000000800 */
[----:B------:R-:W2:Y:S04]  /*2020*/  MUFU.EX2 R7, R7 ;  /* 0x0000000700077308 */ /* 0x000ea80000000800 */
[----:B------:R-:W1:Y:S01]  /*2030*/  MUFU.EX2 R6, R6 ;  /* 0x0000000600067308 */ /* 0x000e620000000800 */
[----:B0-----:R0:W-:Y:S03]  /*2040*/  STS [R4+0x878], R147 ;  /* 0x0008789304007388 */ /* 0x0011e60000000800 */
[----:B------:R-:W0:Y:S01]  /*2050*/  MUFU.EX2 R130, R130 ;  /* 0x0000008200827308 */ /* 0x000e220000000800 */
[----:B---3--:R-:W-:-:S02]  /*2060*/  HADD2.F32 R128, -RZ, R10.H0_H0 ;  /* 0x2000000aff807230 */ /* 0x008fc40000004100 */
[----:B------:R-:W-:Y:S01]  /*2070*/  HADD2.F32 R129, -RZ, R10.H1_H1 ;  /* 0x3000000aff817230 */ /* 0x000fe20000004100 */
[----:B------:R-:W3:Y:S01]  /*2080*/  MUFU.EX2 R75, R75 ;  /* 0x0000004b004b7308 */ /* 0x000ee20000000800 */
[--C-:B------:R-:W-:Y:S02]  /*2090*/  HADD2.F32 R10, -RZ, R11.reuse.H0_H0 ;  /* 0x2000000bff0a7230 */ /* 0x100fe40000004100 */
[----:B------:R-:W-:Y:S01]  /*20a0*/  FMUL.FTZ R135, R111, R128 ;  /* 0x000000806f877220 */ /* 0x000fe20000410000 */
[----:B------:R-:W-:Y:S01]  /*20b0*/  HADD2.F32 R134, -RZ, R11.H1_H1 ;  /* 0x3000000bff867230 */ /* 0x000fe20000004100 */
[----:B------:R-:W0:Y:S01]  /*20c0*/  MUFU.EX2 R133, R133 ;  /* 0x0000008500857308 */ /* 0x000e220000000800 */
[--C-:B------:R-:W-:Y:S02]  /*20d0*/  HADD2.F32 R74, -RZ, R8.reuse.H0_H0 ;  /* 0x20000008ff4a7230 */ /* 0x100fe40000004100 */
[----:B------:R-:W-:Y:S01]  /*20e0*/  FMUL.FTZ R136, R110, R129 ;  /* 0x000000816e887220 */ /* 0x000fe20000410000 */
[----:B------:R-:W-:Y:S01]  /*20f0*/  HADD2.F32 R27, -RZ, R8.H1_H1 ;  /* 0x30000008ff1b7230 */ /* 0x000fe20000004100 */
[----:B------:R0:W0:Y:S01]  /*2100*/  MUFU.EX2 R11, R5 ;  /* 0x00000005000b7308 */ /* 0x0000220000000800 */
        /* <DEDUP_REMOVED lines=25> */
.L_x_9284:
[----:B------:R0:W1:Y:S02]  /*22a0*/  LDS R160, [R76+0x107c] ;  /* 0x00107c004ca07984 */ /* 0x0000640000000800 */
.L_x_9285:
[----:B------:R-:W-:Y:S05]  /*22b0*/  BSYNC.RECONVERGENT B0 ;  /* 0x0000000000007941 */ /* 0x000fea0003800200 */
.L_x_9283:
[----:B------:R-:W4:Y:S01]  /*22c0*/  @P0 LDC R5, c[0x0][0x38c] ;  /* 0x0000e300ff050b82 */ /* 0x000f220000000800 */
[----:B------:R-:W-:Y:S01]  /*22d0*/  MOV R150, RZ ;  /* 0x000000ff00967202 */ /* 0x000fe20000000f00 */
[----:B----4-:R-:W-:-:S04]  /*22e0*/  @P0 IMAD R5, R116, R5, UR4 ;  /* 0x0000000474050e24 */ /* 0x010fc8000f8e0205 */
[----:B--2---:R-:W-:-:S05]  /*22f0*/  @P0 IMAD.WIDE R4, R5, 0x8, R38 ;  /* 0x0000000805040825 */ /* 0x004fca00078e0226 */
        /* <DEDUP_REMOVED lines=29> */
[----:B------:R-:W-:Y:S01]  /*24d0*/  MOV R159, R139 ;  /* 0x0000008b009f7202 */ /* 0x000fe20000000f00 */
[----:B------:R-:W-:Y:S01]  /*24e0*/  FMUL.FTZ R5, R6, R5 ;  /* 0x0000000506057220 */ /* 0x000fe20000410000 */
[----:B------:R-:W2:Y:S01]  /*24f0*/  SHFL.DOWN PT, R145, R139, 0x1, 0x1f ;  /* 0x08201f008b917f89 */ /* 0x000ea200000e0000 */
[----:B------:R-:W-:Y:S02]  /*2500*/  FFMA.FTZ R4, R133, R4, R140 ;  /* 0x0000000485047223 */ /* 0x000fe4000001008c */
[----:B------:R-:W-:-:S03]  /*2510*/  FMUL.FTZ R152, R130, R5 ;  /* 0x0000000582987220 */ /* 0x000fc60000410000 */
[----:B------:R-:W3:Y:S01]  /*2520*/  SHFL.UP PT, R139, R4, 0x1, RZ ;  /* 0x04200000048b7989 */ /* 0x000ee200000e00ff */
[----:B------:R-:W-:-:S04]  /*2530*/  FMUL.FTZ R152, R75, R152 ;  /* 0x000000984b987220 */ /* 0x000fc80000410000 */
[----:B------:R-:W-:-:S04]  /*2540*/  FMUL.FTZ R152, R11, R152 ;  /* 0x000000980b987220 */ /* 0x000fc80000410000 */
[----:B------:R-:W-:Y:S01]  /*2550*/  FMUL.FTZ R157, R133, R152 ;  /* 0x00000098859d7220 */ /* 0x000fe20000410000 */
[----:B-1----:R-:W-:-:S04]  /*2560*/  @P1 FMUL.FTZ R141, R141, R154 ;  /* 0x0000009a8d8d1220 */ /* 0x002fc80000410000 */
[----:B------:R-:W1:Y:S01]  /*2570*/  SHFL.UP PT, R152, R157, 0x1, RZ ;  /* 0x042000009d987989 */ /* 0x000e6200000e00ff */
[----:B--2---:R-:W-:Y:S01]  /*2580*/  @P1 FFMA.FTZ R159, R154, R145, R159 ;  /* 0x000000919a9f1223 */ /* 0x004fe2000001009f */
[----:B------:R-:W-:Y:S02]  /*2590*/  @P1 MOV R154, R141 ;  /* 0x0000008d009a1202 */ /* 0x000fe40000000f00 */
[----:B------:R-:W-:Y:S02]  /*25a0*/  ISETP.GE.AND P1, PT, R72, 0x1, PT ;  /* 0x000000014800780c */ /* 0x000fe40003f26270 */
[----:B------:R-:W2:Y:S01]  /*25b0*/  SHFL.DOWN PT, R141, R159, 0x2, 0x1f ;  /* 0x08401f009f8d7f89 */ /* 0x000ea200000e0000 */
[----:B---3--:R-:W-:-:S03]  /*25c0*/  FFMA.FTZ R139, R157, R139, R4 ;  /* 0x0000008b9d8b7223 */ /* 0x008fc60000010004 */
[----:B------:R-:W3:Y:S02]  /*25d0*/  SHFL.DOWN PT, R5, R154, 0x2, 0x1f ;  /* 0x08401f009a057f89 */ /* 0x000ee400000e0000 */
[----:B------:R-:W-:-:S05]  /*25e0*/  FSEL R4, R4, R139, !P1 ;  /* 0x0000008b04047208 */ /* 0x000fca0004800000 */
[----:B-1----:R-:W-:Y:S01]  /*25f0*/  @P1 FMUL.FTZ R157, R157, R152 ;  /* 0x000000989d9d1220 */ /* 0x002fe20000410000 */
[----:B------:R-:W-:-:S04]  /*2600*/  ISETP.GE.AND P1, PT, R72, 0x2, PT ;  /* 0x000000024800780c */ /* 0x000fc80003f26270 */
[----:B------:R-:W-:Y:S01]  /*2610*/  SHFL.UP PT, R162, R157, 0x2, RZ ;  /* 0x044000009da27989 */ /* 0x000fe200000e00ff */
[C---:B--2---:R-:W-:Y:S01]  /*2620*/  @!P3 FFMA.FTZ R159, R154.reuse, R141, R159 ;  /* 0x0000008d9a9fb223 */ /* 0x044fe2000001009f */
[----:B---3--:R-:W-:-:S04]  /*2630*/  @!P3 FMUL.FTZ R139, R154, R5 ;  /* 0x000000059a8bb220 */ /* 0x008fc80000410000 */
[----:B------:R-:W1:Y:S04]  /*2640*/  SHFL.DOWN PT, R141, R159, 0x4, 0x1f ;  /* 0x08801f009f8d7f89 */ /* 0x000e6800000e0000 */
[----:B------:R-:W2:Y:S01]  /*2650*/  SHFL.UP PT, R5, R4, 0x2, RZ ;  /* 0x0440000004057989 */ /* 0x000ea200000e00ff */
[----:B------:R-:W-:Y:S02]  /*2660*/  @!P3 MOV R154, R139 ;  /* 0x0000008b009ab202 */ /* 0x000fe40000000f00 */
[----:B------:R-:W-:-:S03]  /*2670*/  ISETP.GT.U32.AND P3, PT, R73, 0x1b, PT ;  /* 0x0000001b4900780c */ /* 0x000fc60003f64070 */
[----:B------:R-:W3:Y:S10]  /*2680*/  SHFL.DOWN PT, R139, R154, 0x4, 0x1f ;  /* 0x08801f009a8b7f89 */ /* 0x000ef400000e0000 */
[----:B-1----:R-:W-:Y:S01]  /*2690*/  @!P3 FFMA.FTZ R159, R154, R141, R159 ;  /* 0x0000008d9a9fb223 */ /* 0x002fe2000001009f */
[C---:B--2---:R-:W-:Y:S01]  /*26a0*/  FFMA.FTZ R5, R157.reuse, R5, R4 ;  /* 0x000000059d057223 */ /* 0x044fe20000010004 */
[----:B------:R-:W-:-:S03]  /*26b0*/  @P1 FMUL.FTZ R157, R157, R162 ;  /* 0x000000a29d9d1220 */ /* 0x000fc60000410000 */
[----:B------:R-:W1:Y:S01]  /*26c0*/  SHFL.DOWN PT, R145, R159, 0x8, 0x1f ;  /* 0x09001f009f917f89 */ /* 0x000e6200000e0000 */
[----:B------:R-:W-:Y:S01]  /*26d0*/  FSEL R152, R4, R5, !P1 ;  /* 0x0000000504987208 */ /* 0x000fe20004800000 */
[----:B---3--:R-:W-:Y:S02]  /*26e0*/  @!P3 FMUL.FTZ R5, R154, R139 ;  /* 0x0000008b9a05b220 */ /* 0x008fe40000410000 */
[----:B------:R-:W-:Y:S01]  /*26f0*/  SHFL.UP PT, R164, R157, 0x4, RZ ;  /* 0x048000009da47989 */ /* 0x000fe200000e00ff */
[----:B------:R-:W-:-:S03]  /*2700*/  ISETP.GE.AND P1, PT, R54, UR10, PT ;  /* 0x0000000a36007c0c */ /* 0x000fc6000bf26270 */
[----:B------:R-:W2:Y:S01]  /*2710*/  SHFL.UP PT, R4, R152, 0x4, RZ ;  /* 0x0480000098047989 */ /* 0x000ea200000e00ff */
[----:B------:R-:W-:Y:S02]  /*2720*/  @!P3 MOV R154, R5 ;  /* 0x00000005009ab202 */ /* 0x000fe40000000f00 */
[----:B------:R-:W-:Y:S02]  /*2730*/  ISETP.GE.AND P3, PT, R72, 0x4, PT ;  /* 0x000000044800780c */ /* 0x000fe40003f66270 */
[----:B------:R-:W-:Y:S01]  /*2740*/  ISETP.NE.OR P1, PT, R34, RZ, P1 ;  /* 0x000000ff2200720c */ /* 0x000fe20000f25670 */
[----:B------:R-:W3:Y:S01]  /*2750*/  SHFL.DOWN PT, R141, R154, 0x8, 0x1f ;  /* 0x09001f009a8d7f89 */ /* 0x000ee200000e0000 */
[----:B------:R-:W-:Y:S01]  /*2760*/  MOV R5, RZ ;  /* 0x000000ff00057202 */ /* 0x000fe20000000f00 */
[----:B-1----:R-:W-:-:S05]  /*2770*/  @!P4 FFMA.FTZ R159, R154, R145, R159 ;  /* 0x000000919a9fc223 */ /* 0x002fca000001009f */
[----:B------:R-:W1:Y:S01]  /*2780*/  SHFL.DOWN PT, R145, R159, 0x10, 0x1f ;  /* 0x0a001f009f917f89 */ /* 0x000e6200000e0000 */
[C---:B--2---:R-:W-:Y:S01]  /*2790*/  FFMA.FTZ R139, R157.reuse, R4, R152 ;  /* 0x000000049d8b7223 */ /* 0x044fe20000010098 */
[----:B------:R-:W-:Y:S02]  /*27a0*/  HFMA2 R4, -RZ, RZ, 1.875, 0 ;  /* 0x3f800000ff047431 */ /* 0x000fe400000001ff */
[----:B------:R-:W-:Y:S02]  /*27b0*/  @P3 FMUL.FTZ R157, R157, R164 ;  /* 0x000000a49d9d3220 */ /* 0x000fe40000410000 */
[----:B------:R-:W-:Y:S01]  /*27c0*/  FSEL R162, R152, R139, !P3 ;  /* 0x0000008b98a27208 */ /* 0x000fe20005800000 */
[----:B---3--:R-:W-:Y:S01]  /*27d0*/  @!P4 FMUL.FTZ R141, R154, R141 ;  /* 0x0000008d9a8dc220 */ /* 0x008fe20000410000 */
[----:B------:R-:W-:Y:S01]  /*27e0*/  @!P1 LDS.64 R4, [UR6+0x10f8] ;  /* 0x0010f806ff049984 */ /* 0x000fe20008000a00 */
[----:B------:R-:W-:Y:S02]  /*27f0*/  ISETP.GE.AND P1, PT, R72, 0x8, PT ;  /* 0x000000084800780c */ /* 0x000fe40003f26270 */
[----:B------:R-:W-:Y:S01]  /*2800*/  ISETP.GT.U32.AND P3, PT, R73, 0xf, PT ;  /* 0x0000000f4900780c */ /* 0x000fe20003f64070 */
[----:B------:R-:W2:Y:S01]  /*2810*/  SHFL.UP PT, R139, R162, 0x8, RZ ;  /* 0x05000000a28b7989 */ /* 0x000ea200000e00ff */
[----:B------:R-:W-:-:S03]  /*2820*/  @!P4 MOV R154, R141 ;  /* 0x0000008d009ac202 */ /* 0x000fc60000000f00 */
[----:B------:R-:W3:Y:S04]  /*2830*/  SHFL.UP PT, R164, R157, 0x8, RZ ;  /* 0x050000009da47989 */ /* 0x000ee800000e00ff */
[----:B------:R-:W5:Y:S04]  /*2840*/  SHFL.DOWN PT, R141, R154, 0x10, 0x1f ;  /* 0x0a001f009a8d7f89 */ /* 0x000f6800000e0000 */
[----:B-1----:R-:W-:-:S05]  /*2850*/  @!P3 FFMA.FTZ R159, R154, R145, R159 ;  /* 0x000000919a9fb223 */ /* 0x002fca000001009f */
[----:B------:R-:W-:Y:S04]  /*2860*/  SHFL.DOWN PT, R145, R159, 0x1, 0x1f ;  /* 0x08201f009f917f89 */ /* 0x000fe800000e0000 */
[----:B------:R-:W-:Y:S01]  /*2870*/  SHFL.IDX PT, R159, R159, RZ, 0x1f ;  /* 0x00001fff9f9f7589 */ /* 0x000fe200000e0000 */
[C---:B--2---:R-:W-:Y:S01]  /*2880*/  FFMA.FTZ R139, R157.reuse, R139, R162 ;  /* 0x0000008b9d8b7223 */ /* 0x044fe200000100a2 */
[----:B---3--:R-:W-:-:S04]  /*2890*/  @P1 FMUL.FTZ R157, R157, R164 ;  /* 0x000000a49d9d1220 */ /* 0x008fc80000410000 */
[----:B------:R-:W-:Y:S02]  /*28a0*/  FSEL R152, R162, R139, !P1 ;  /* 0x0000008ba2987208 */ /* 0x000fe40004800000 */
[----:B------:R-:W-:Y:S01]  /*28b0*/  ISETP.GE.AND P1, PT, R72, 0x10, PT ;  /* 0x000000104800780c */ /* 0x000fe20003f26270 */
[----:B-----5:R-:W-:Y:S01]  /*28c0*/  @!P3 FMUL.FTZ R141, R154, R141 ;  /* 0x0000008d9a8db220 */ /* 0x020fe20000410000 */
[----:B------:R-:W-:Y:S04]  /*28d0*/  SHFL.UP PT, R164, R157, 0x10, RZ ;  /* 0x060000009da47989 */ /* 0x000fe800000e00ff */
[----:B------:R-:W1:Y:S01]  /*28e0*/  SHFL.UP PT, R139, R152, 0x10, RZ ;  /* 0x06000000988b7989 */ /* 0x000e6200000e00ff */
[----:B------:R-:W-:Y:S02]  /*28f0*/  @!P3 MOV R154, R141 ;  /* 0x0000008d009ab202 */ /* 0x000fe40000000f00 */
[----:B------:R-:W-:Y:S01]  /*2900*/  ISETP.NE.AND P3, PT, R34, 0x1f, PT ;  /* 0x0000001f2200780c */ /* 0x000fe20003f65270 */
[----:B------:R-:W-:Y:S04]  /*2910*/  SHFL.IDX PT, R162, R5, RZ, 0x1f ;  /* 0x00001fff05a27589 */ /* 0x000fe800000e0000 */
[----:B------:R-:W2:Y:S04]  /*2920*/  SHFL.DOWN PT, R141, R154, 0x1, 0x1f ;  /* 0x08201f009a8d7f89 */ /* 0x000ea800000e0000 */
[----:B------:R-:W3:Y:S01]  /*2930*/  SHFL.IDX PT, R154, R154, RZ, 0x1f ;  /* 0x00001fff9a9a7589 */ /* 0x000ee200000e0000 */
[C---:B-1----:R-:W-:Y:S01]  /*2940*/  FFMA.FTZ R139, R157.reuse, R139, R152 ;  /* 0x0000008b9d8b7223 */ /* 0x042fe20000010098 */
[----:B------:R-:W-:-:S04]  /*2950*/  @P1 FMUL.FTZ R157, R157, R164 ;  /* 0x000000a49d9d1220 */ /* 0x000fc80000410000 */
[----:B------:R-:W-:Y:S02]  /*2960*/  FSEL R152, R152, R139, !P1 ;  /* 0x0000008b98987208 */ /* 0x000fe40004800000 */
[----:B------:R-:W-:Y:S01]  /*2970*/  SHFL.UP PT, R157, R157, 0x1, RZ ;  /* 0x042000009d9d7989 */ /* 0x000fe200000e00ff */
[----:B--2---:R-:W-:Y:S01]  /*2980*/  @P3 FFMA.FTZ R162, R141, R162, R145 ;  /* 0x000000a28da23223 */ /* 0x004fe20000010091 */
[----:B------:R-:W-:Y:S02]  /*2990*/  ISETP.NE.AND P1, PT, R34, RZ, PT ;  /* 0x000000ff2200720c */ /* 0x000fe40003f25270 */
[----:B------:R-:W-:Y:S01]  /*29a0*/  SHFL.UP PT, R152, R152, 0x1, RZ ;  /* 0x0420000098987989 */ /* 0x000fe200000e00ff */
[----:B------:R-:W-:Y:S01]  /*29b0*/  FFMA.FTZ R137, R162, R160, R137 ;  /* 0x000000a0a2897223 */ /* 0x000fe20000010089 */
[C---:B---3--:R-:W-:Y:S01]  /*29c0*/  FFMA.FTZ R5, R154.reuse, R5, R159 ;  /* 0x000000059a057223 */ /* 0x048fe2000001009f */
[----:B------:R-:W-:Y:S02]  /*29d0*/  FMUL.FTZ R4, R154, R4 ;  /* 0x000000049a047220 */ /* 0x000fe40000410000 */
[----:B------:R-:W-:-:S04]  /*29e0*/  FFMA.FTZ R139, R133, R137, R158 ;  /* 0x00000089858b7223 */ /* 0x000fc8000001009e */
[-C--:B------:R-:W-:Y:S01]  /*29f0*/  FFMA.FTZ R141, R11, R139.reuse, R156 ;  /* 0x0000008b0b8d7223 */ /* 0x080fe2000001009c */
[----:B------:R-:W-:Y:S01]  /*2a00*/  FMUL.FTZ R159, R119, R139 ;  /* 0x0000008b779f7220 */ /* 0x000fe20000410000 */
[----:B------:R1:W-:Y:S02]  /*2a10*/  @!P1 STS.64 [UR6+0x10f8], R4 ;  /* 0x0010f804ff009988 */ /* 0x0003e40008000a06 */
[----:B------:R-:W-:Y:S01]  /*2a20*/  FFMA.FTZ R145, R75, R141, R144 ;  /* 0x0000008d4b917223 */ /* 0x000fe20000010090 */
[----:B------:R-:W-:-:S03]  /*2a30*/  FMUL.FTZ R160, R82, R159 ;  /* 0x0000009f52a07220 */ /* 0x000fc60000410000 */
[-C--:B------:R-:W-:Y:S01]  /*2a40*/  FFMA.FTZ R149, R130, R145.reuse, R149 ;  /* 0x0000009182957223 */ /* 0x080fe20000010095 */
[----:B------:R-:W-:-:S03]  /*2a50*/  FMUL.FTZ R163, R121, R145 ;  /* 0x0000009179a37220 */ /* 0x000fc60000410000 */
[----:B------:R-:W-:Y:S01]  /*2a60*/  FFMA.FTZ R144, R6, R149, R151 ;  /* 0x0000009506907223 */ /* 0x000fe20000010097 */
[----:B-1----:R-:W-:-:S03]  /*2a70*/  FMUL.FTZ R4, R80, R163 ;  /* 0x000000a350047220 */ /* 0x002fc60000410000 */
[-C--:B------:R-:W-:Y:S01]  /*2a80*/  FFMA.FTZ R151, R7, R144.reuse, R148 ;  /* 0x0000009007977223 */ /* 0x080fe20000010094 */
[----:B------:R-:W-:-:S03]  /*2a90*/  FMUL.FTZ R161, R123, R144 ;  /* 0x000000907ba17220 */ /* 0x000fc60000410000 */
[----:B------:R-:W-:Y:S01]  /*2aa0*/  FFMA.FTZ R155, R2, R151, R155 ;  /* 0x00000097029b7223 */ /* 0x000fe2000001009b */
[----:B------:R-:W-:Y:S01]  /*2ab0*/  FMUL.FTZ R154, R78, R161 ;  /* 0x000000a14e9a7220 */ /* 0x000fe20000410000 */
[----:B----4-:R-:W1:Y:S02]  /*2ac0*/  SHFL.IDX PT, R150, R150, RZ, 0x1f ;  /* 0x00001fff96967589 */ /* 0x010e6400000e0000 */
[----:B-1----:R-:W-:Y:S01]  /*2ad0*/  @P2 FFMA.FTZ R150, R157, R150, R152 ;  /* 0x000000969d962223 */ /* 0x002fe20000010098 */
[----:B------:R-:W-:-:S03]  /*2ae0*/  FMUL.FTZ R157, R120, R137 ;  /* 0x00000089789d7220 */ /* 0x000fc60000410000 */
[----:B------:R-:W-:Y:S01]  /*2af0*/  FFMA.FTZ R147, R147, R150, R146 ;  /* 0x0000009693937223 */ /* 0x000fe20000010092 */
[----:B------:R-:W-:Y:S01]  /*2b00*/  FMUL.FTZ R150, R126, R151 ;  /* 0x000000977e967220 */ /* 0x000fe20000410000 */
[----:B------:R-:W-:Y:S02]  /*2b10*/  FMUL.FTZ R162, R94, R157 ;  /* 0x0000009d5ea27220 */ /* 0x000fe40000410000 */
[-C--:B------:R-:W-:Y:S01]  /*2b20*/  FFMA.FTZ R148, R2, R147.reuse, R153 ;  /* 0x0000009302947223 */ /* 0x080fe20000010099 */
[----:B------:R-:W-:Y:S01]  /*2b30*/  FADD.FTZ R2, -R146, R147 ;  /* 0x0000009392027221 */ /* 0x000fe20000010100 */
[----:B------:R-:W-:Y:S01]  /*2b40*/  FFMA.FTZ R147, R0, R147, RZ ;  /* 0x0000009300937223 */ /* 0x000fe200000100ff */
[----:B------:R-:W-:Y:S01]  /*2b50*/  FMUL.FTZ R152, R79, R150 ;  /* 0x000000964f987220 */ /* 0x000fe20000410000 */
[-C--:B------:R-:W-:Y:S01]  /*2b60*/  FFMA.FTZ R7, R7, R148.reuse, R142 ;  /* 0x0000009407077223 */ /* 0x080fe2000001008e */
[----:B------:R-:W-:Y:S01]  /*2b70*/  FADD.FTZ R153, -R153, R148 ;  /* 0x0000009499997221 */ /* 0x000fe20000010100 */
[----:B------:R-:W-:Y:S01]  /*2b80*/  FFMA.FTZ R146, R102, R148, R147 ;  /* 0x0000009466927223 */ /* 0x000fe20000010093 */
[----:B------:R-:W-:Y:S01]  /*2b90*/  FMUL.FTZ R147, R125, R155 ;  /* 0x0000009b7d937220 */ /* 0x000fe20000410000 */
[----:B------:R-:W-:-:S02]  /*2ba0*/  FADD.FTZ R142, -R142, R7 ;  /* 0x000000078e8e7221 */ /* 0x000fc40000010100 */
[----:B------:R-:W-:Y:S01]  /*2bb0*/  FFMA.FTZ R5, R99, R7, R146 ;  /* 0x0000000763057223 */ /* 0x000fe20000010092 */
[-C--:B------:R-:W-:Y:S01]  /*2bc0*/  FFMA.FTZ R148, R2, R147.reuse, RZ ;  /* 0x0000009302947223 */ /* 0x080fe200000100ff */
[----:B------:R-:W-:-:S03]  /*2bd0*/  FMUL.FTZ R147, R77, R147 ;  /* 0x000000934d937220 */ /* 0x000fc60000410000 */
        /* <DEDUP_REMOVED lines=8> */
[----:B------:R2:W-:Y:S04]  /*2c60*/  STS [R61+0x8], R154 ;  /* 0x0000089a3d007388 */ /* 0x0005e80000000800 */
[----:B------:R-:W-:Y:S01]  /*2c70*/  STS [R61+0xc], R156 ;  /* 0x00000c9c3d007388 */ /* 0x000fe20000000800 */
[----:B-1----:R-:W-:Y:S01]  /*2c80*/  FFMA.FTZ R152, R6, R7, R143 ;  /* 0x0000000706987223 */ /* 0x002fe2000001008f */
[----:B------:R-:W-:-:S02]  /*2c90*/  IMAD.WIDE.U32 R6, R20, UR4, R22 ;  /* 0x0000000414067c25 */ /* 0x000fc4000f8e0016 */
[----:B------:R1:W-:Y:S02]  /*2ca0*/  STS [R61+0x10], R4 ;  /* 0x000010043d007388 */ /* 0x0003e40000000800 */
[-C--:B--2---:R-:W-:Y:S01]  /*2cb0*/  FFMA.FTZ R154, R130, R152.reuse, R135 ;  /* 0x00000098829a7223 */ /* 0x084fe20000010087 */
[----:B------:R-:W-:Y:S01]  /*2cc0*/  FADD.FTZ R143, -R143, R152 ;  /* 0x000000988f8f7221 */ /* 0x000fe20000010100 */
[----:B------:R2:W-:Y:S01]  /*2cd0*/  STS [R61+0x14], R158 ;  /* 0x0000149e3d007388 */ /* 0x0005e20000000800 */
[----:B------:R-:W-:Y:S01]  /*2ce0*/  FFMA.FTZ R152, R100, R152, R5 ;  /* 0x0000009864987223 */ /* 0x000fe20000010005 */
[----:B------:R-:W-:Y:S02]  /*2cf0*/  IMAD R5, R21, UR4, R7 ;  /* 0x0000000415057c24 */ /* 0x000fe4000f8e0207 */
[----:B------:R-:W-:Y:S01]  /*2d00*/  FADD.FTZ R130, -R135, R154 ;  /* 0x0000009a87827221 */ /* 0x000fe20000010100 */
[----:B------:R2:W-:Y:S01]  /*2d10*/  STS [R61+0x18], R160 ;  /* 0x000018a03d007388 */ /* 0x0005e20000000800 */
[----:B------:R-:W-:Y:S01]  /*2d20*/  FFMA.FTZ R7, R143, R150, R146 ;  /* 0x000000968f077223 */ /* 0x000fe20000010092 */
[C---:B-1----:R-:W-:Y:S01]  /*2d30*/  LEA R4, P2, R6.reuse, UR8, 0x2 ;  /* 0x0000000806047c11 */ /* 0x042fe2000f8410ff */
[-C--:B------:R-:W-:Y:S01]  /*2d40*/  FFMA.FTZ R135, R75, R154.reuse, R136 ;  /* 0x0000009a4b877223 */ /* 0x080fe20000010088 */
[----:B------:R2:W-:Y:S01]  /*2d50*/  STS [R61+0x1c], R162 ;  /* 0x00001ca23d007388 */ /* 0x0005e20000000800 */
[----:B------:R-:W-:Y:S01]  /*2d60*/  FFMA.FTZ R75, R97, R154, R152 ;  /* 0x0000009a614b7223 */ /* 0x000fe20000010098 */
[----:B------:R-:W-:Y:S01]  /*2d70*/  LEA.HI.X R5, R6, UR9, R5, 0x2, P2 ;  /* 0x0000000906057c11 */ /* 0x000fe200090f1405 */
[----:B------:R-:W-:Y:S01]  /*2d80*/  FFMA.FTZ R6, R130, R163, R7 ;  /* 0x000000a382067223 */ /* 0x000fe20000010007 */
[----:B------:R-:W-:Y:S01]  /*2d90*/  BAR.SYNC.DEFER_BLOCKING 0x0 ;  /* 0x0000000000007b1d */ /* 0x000fe20000010000 */
[----:B------:R-:W-:Y:S01]  /*2da0*/  FADD.FTZ R7, -R136, R135 ;  /* 0x0000008788077221 */ /* 0x000fe20000010100 */
[-C--:B------:R-:W-:Y:S01]  /*2db0*/  FFMA.FTZ R161, R11, R135.reuse, R138 ;  /* 0x000000870ba17223 */ /* 0x080fe2000001008a */
[----:B------:R-:W-:Y:S01]  /*2dc0*/  FFMA.FTZ R75, R98, R135, R75 ;  /* 0x00000087624b7223 */ /* 0x000fe2000001004b */
[----:B------:R-:W-:Y:S01]  /*2dd0*/  IADD3 R135, PT, PT, -R131, UR7, RZ ;  /* 0x0000000783877c10 */ /* 0x000fe2000fffe1ff */
[----:B------:R-:W-:Y:S01]  /*2de0*/  FFMA.FTZ R11, R7, R148, R6 ;  /* 0x00000094070b7223 */ /* 0x000fe20000010006 */
[----:B------:R-:W-:Y:S01]  /*2df0*/  FADD.FTZ R138, -R138, R161 ;  /* 0x000000a18a8a7221 */ /* 0x000fe20000010100 */
[-C--:B------:R-:W-:Y:S01]  /*2e00*/  FFMA.FTZ R133, R133, R161.reuse, R140 ;  /* 0x000000a185857223 */ /* 0x080fe2000001008c */
[C---:B------:R-:W-:Y:S01]  /*2e10*/  ISETP.GE.AND P2, PT, R135.reuse, 0x1, PT ;  /* 0x000000018700780c */ /* 0x040fe20003f46270 */
[----:B------:R-:W-:Y:S01]  /*2e20*/  FFMA.FTZ R6, R96, R161, R75 ;  /* 0x000000a160067223 */ /* 0x000fe2000001004b */
[----:B------:R-:W-:Y:S01]  /*2e30*/  FFMA.FTZ R11, R138, R159, R11 ;  /* 0x0000009f8a0b7223 */ /* 0x000fe2000001000b */
[----:B------:R-:W-:Y:S01]  /*2e40*/  FADD.FTZ R140, -R140, R133 ;  /* 0x000000858c8c7221 */ /* 0x000fe20000010100 */
[----:B------:R-:W-:-:S03]  /*2e50*/  ISETP.GE.AND P3, PT, R135, 0x21, PT ;  /* 0x000000218700780c */ /* 0x000fc60003f66270 */
[----:B------:R-:W-:Y:S01]  /*2e60*/  FFMA.FTZ R157, R140, R157, R11 ;  /* 0x0000009d8c9d7223 */ /* 0x000fe2000001000b */
[----:B------:R2:W1:Y:S05]  /*2e70*/  LDS R147, [R62+0x2a0] ;  /* 0x0002a0003e937984 */ /* 0x00046a0000000800 */
[----:B------:R-:W-:Y:S05]  /*2e80*/  @!P2 BRA `(.L_x_9287) ;  /* 0x000000000008a947 */ /* 0x000fea0003800000 */
[----:B------:R-:W3:Y:S04]  /*2e90*/  LDS R11, [R58+0x220] ;  /* 0x000220003a0b7984 */ /* 0x000ee80000000800 */
[----:B---3--:R3:W-:Y:S02]  /*2ea0*/  REDG.E.ADD.F32.FTZ.RN.STRONG.GPU desc[UR16][R4.64], R11 ;  /* 0x0000000b040079a6 */ /* 0x0087e4000c12f310 */
.L_x_9287:
[----:B------:R-:W-:Y:S05]  /*2eb0*/  BSYNC.RECONVERGENT B0 ;  /* 0x0000000000007941 */ /* 0x000fea0003800200 */
.L_x_9286:
[----:B------:R-:W-:Y:S04]  /*2ec0*/  BSSY.RECONVERGENT B0, `(.L_x_9288) ;  /* 0x0000003000007945 */ /* 0x000fe80003800200 */
[----:B------:R-:W-:Y:S05]  /*2ed0*/  @!P3 BRA `(.L_x_9289) ;  /* 0x000000000004b947 */ /* 0x000fea0003800000 */
[----:B-1----:R4:W-:Y:S02]  /*2ee0*/  REDG.E.ADD.F32.FTZ.RN.STRONG.GPU desc[UR16][R4.64+0x80], R147 ;  /* 0x00008093040079a6 */ /* 0x0029e4000c12f310 */
.L_x_9289:
[----:B------:R-:W-:Y:S05]  /*2ef0*/  BSYNC.RECONVERGENT B0 ;  /* 0x0000000000007941 */ /* 0x000fea0003800200 */
.L_x_9288:
        /* <DEDUP_REMOVED lines=11> */
.L_x_9291:
[----:B------:R-:W-:Y:S05]  /*2fb0*/  BSYNC.RECONVERGENT B0 ;  /* 0x0000000000007941 */ /* 0x000fea0003800200 */
.L_x_9290:
[----:B0--3--:R0:W3:Y:S01]  /*2fc0*/  LDS R11, [R64+0x3a0] ;  /* 0x0003a000400b7984 */ /* 0x0090e20000000800 */
[----:B------:R-:W-:Y:S01]  /*2fd0*/  ISETP.NE.AND P6, PT, R75, RZ, PT ;  /* 0x000000ff4b00720c */ /* 0x000fe20003fc5270 */
[----:B------:R-:W-:-:S12]  /*2fe0*/  BSSY.RECONVERGENT B0, `(.L_x_9292) ;  /* 0x0000003000007945 */ /* 0x000fd80003800200 */
[----:B0-----:R-:W-:Y:S05]  /*2ff0*/  @!P6 BRA `(.L_x_9293) ;  /* 0x000000000004e947 */ /* 0x001fea0003800000 */
[----:B---3--:R0:W-:Y:S02]  /*3000*/  REDG.E.ADD.F32.FTZ.RN.STRONG.GPU desc[UR16][R4.64+0x180], R11 ;  /* 0x0001800b040079a6 */ /* 0x0081e4000c12f310 */
.L_x_9293:
[----:B------:R-:W-:Y:S05]  /*3010*/  BSYNC.RECONVERGENT B0 ;  /* 0x0000000000007941 */ /* 0x000fea0003800200 */
.L_x_9292:
[----:B0--3--:R0:W3:Y:S01]  /*3020*/  LDS R11, [R65+0x420] ;  /* 0x00042000410b7984 */ /* 0x0090e20000000800 */
[----:B------:R-:W-:Y:S04]  /*3030*/  BSSY.RECONVERGENT B0, `(.L_x_9294) ;  /* 0x0000003000007945 */ /* 0x000fe80003800200 */
[----:B------:R-:W-:Y:S05]  /*3040*/  @!P2 BRA `(.L_x_9295) ;  /* 0x000000000004a947 */ /* 0x000fea0003800000 */
[----:B---3--:R3:W-:Y:S02]  /*3050*/  REDG.E.ADD.F32.FTZ.RN.STRONG.GPU desc[UR16][R4.64+0x200], R11 ;  /* 0x0002000b040079a6 */ /* 0x0087e4000c12f310 */
.L_x_9295:
[----:B------:R-:W-:Y:S05]  /*3060*/  BSYNC.RECONVERGENT B0 ;  /* 0x0000000000007941 */ /* 0x000fea0003800200 */
.L_x_9294:
[----:B---3--:R3:W0:Y:S01]  /*3070*/  LDS R11, [R66+0x4a0] ;  /* 0x0004a000420b7984 */ /* 0x0086220000000800 */
[----:B------:R-:W-:Y:S04]  /*3080*/  BSSY.RECONVERGENT B0, `(.L_x_9296) ;  /* 0x0000003000007945 */ /* 0x000fe80003800200 */
[----:B------:R-:W-:Y:S05]  /*3090*/  @!P3 BRA `(.L_x_9297) ;  /* 0x000000000004b947 */ /* 0x000fea0003800000 */
[----:B0-----:R0:W-:Y:S02]  /*30a0*/  REDG.E.ADD.F32.FTZ.RN.STRONG.GPU desc[UR16][R4.64+0x280], R11 ;  /* 0x0002800b040079a6 */ /* 0x0011e4000c12f310 */
.L_x_9297:
[----:B------:R-:W-:Y:S05]  /*30b0*/  BSYNC.RECONVERGENT B0 ;  /* 0x0000000000007941 */ /* 0x000fea0003800200 */
.L_x_9296:
[----:B0-----:R0:W0:Y:S01]  /*30c0*/  LDS R11, [R67+0x520] ;  /* 0x00052000430b7984 */ /* 0x0010220000000800 */
[----:B------:R-:W-:Y:S04]  /*30d0*/  BSSY.RECONVERGENT B0, `(.L_x_9298) ;  /* 0x0000003000007945 */ /* 0x000fe80003800200 */
[----:B------:R-:W-:Y:S05]  /*30e0*/  @!P4 BRA `(.L_x_9299) ;  /* 0x000000000004c947 */ /* 0x000fea0003800000 */
[----:B0-----:R0:W-:Y:S02]  /*30f0*/  REDG.E.ADD.F32.FTZ.RN.STRONG.GPU desc[UR16][R4.64+0x300], R11 ;  /* 0x0003000b040079a6 */ /* 0x0011e4000c12f310 */
.L_x_9299:
[----:B------:R-:W-:Y:S05]  /*3100*/  BSYNC.RECONVERGENT B0 ;  /* 0x0000000000007941 */ /* 0x000fea0003800200 */
.L_x_9298:
[----:B0-----:R0:W0:Y:S01]  /*3110*/  LDS R11, [R68+0x5a0] ;  /* 0x0005a000440b7984 */ /* 0x0010220000000800 */
[----:B------:R-:W-:Y:S04]  /*3120*/  BSSY.RECONVERGENT B0, `(.L_x_9300) ;  /* 0x0000003000007945 */ /* 0x000fe80003800200 */
[----:B------:R-:W-:Y:S05]  /*3130*/  @!P5 BRA `(.L_x_9301) ;  /* 0x000000000004d947 */ /* 0x000fea0003800000 */
[----:B0-----:R0:W-:Y:S02]  /*3140*/  REDG.E.ADD.F32.FTZ.RN.STRONG.GPU desc[UR16][R4.64+0x380], R11 ;  /* 0x0003800b040079a6 */ /* 0x0011e4000c12f310 */
.L_x_9301:
[----:B------:R-:W-:Y:S05]  /*3150*/  BSYNC.RECONVERGENT B0 ;  /* 0x0000000000007941 */ /* 0x000fea0003800200 */
.L_x_9300:
[----:B------:R-:W-:Y:S01]  /*3160*/  FFMA.FTZ R6, R95, R133, R6 ;  /* 0x000000855f067223 */ /* 0x000fe20000010006 */
[----:B0---4-:R-:W0:Y:S01]  /*3170*/  SHFL.DOWN PT, R4, R157, 0x1, 0x1f ;  /* 0x08201f009d047f89 */ /* 0x011e2200000e0000 */
[----:B------:R-:W-:Y:S01]  /*3180*/  ISETP.GT.AND P2, PT, R72, 0x1e, PT ;  /* 0x0000001e4800780c */ /* 0x000fe20003f44270 */
[----:B------:R-:W-:Y:S01]  /*3190*/  FMUL.FTZ R11, R128, R145 ;  /* 0x00000091800b7220 */ /* 0x000fe20000410000 */
        /* <DEDUP_REMOVED lines=8> */
[----:B------:R-:W-:Y:S01]  /*3220*/  FMUL.FTZ R130, R129, R141 ;  /* 0x0000008d81827220 */ /* 0x000fe20000410000 */
[----:B------:R-:W-:Y:S01]  /*3230*/  BSSY.RECONVERGENT B0, `(.L_x_9302) ;  /* 0x000004c000007945 */ /* 0x000fe20003800200 */
[----:B------:R-:W-:Y:S01]  /*3240*/  FFMA.FTZ R145, R80, R11, R145 ;  /* 0x0000000b50917223 */ /* 0x000fe20000010091 */
[-C--:B------:R-:W-:Y:S01]  /*3250*/  FMUL.FTZ R11, R10, R139.reuse ;  /* 0x0000008b0a0b7220 */ /* 0x080fe20000410000 */
[----:B------:R-:W-:Y:S01]  /*3260*/  FMUL.FTZ R139, R26, R139 ;  /* 0x0000008b1a8b7220 */ /* 0x000fe20000410000 */
[----:B------:R-:W-:Y:S01]  /*3270*/  FMUL.FTZ R2, R2, R155 ;  /* 0x0000009b02027220 */ /* 0x000fe20000410000 */
[----:B------:R-:W-:Y:S01]  /*3280*/  FADD.FTZ R88, R145, R88 ;  /* 0x0000005891587221 */ /* 0x000fe20000010000 */
[----:B------:R-:W-:Y:S01]  /*3290*/  FFMA.FTZ R105, R122, R130, R105 ;  /* 0x000000827a697223 */ /* 0x000fe20000010069 */
[----:B------:R-:W-:Y:S01]  /*32a0*/  FMUL.FTZ R139, R138, R139 ;  /* 0x0000008b8a8b7220 */ /* 0x000fe20000410000 */
[-C--:B------:R-:W-:Y:S01]  /*32b0*/  FFMA.FTZ R2, R77, R74.reuse, R2 ;  /* 0x0000004a4d027223 */ /* 0x080fe20000010002 */
[-C--:B------:R-:W-:Y:S01]  /*32c0*/  FFMA.FTZ R118, R119, R11.reuse, R118 ;  /* 0x0000000b77767223 */ /* 0x080fe20000010076 */
[----:B------:R-:W-:Y:S01]  /*32d0*/  FFMA.FTZ R104, R125, R74, R104 ;  /* 0x0000004a7d687223 */ /* 0x000fe20000010068 */
[----:B------:R-:W-:Y:S01]  /*32e0*/  FFMA.FTZ R139, R82, R11, R139 ;  /* 0x0000000b528b7223 */ /* 0x000fe2000001008b */
[----:B0-----:R-:W-:Y:S01]  /*32f0*/  @!P2 FADD.FTZ R157, R157, R4 ;  /* 0x000000049d9da221 */ /* 0x001fe20000010000 */
[----:B------:R-:W-:-:S02]  /*3300*/  FADD.FTZ R85, R2, R85 ;  /* 0x0000005502557221 */ /* 0x000fc40000010000 */
[----:B------:R-:W-:Y:S01]  /*3310*/  FADD.FTZ R92, R139, R92 ;  /* 0x0000005c8b5c7221 */ /* 0x000fe20000010000 */
[----:B----4-:R-:W-:Y:S01]  /*3320*/  @!P2 FADD.FTZ R6, R6, R5 ;  /* 0x000000050606a221 */ /* 0x010fe20000010000 */
        /* <DEDUP_REMOVED lines=16> */
[----:B------:R-:W-:Y:S01]  /*3430*/  FMUL.FTZ R136, R7, R8 ;  /* 0x0000000807887220 */ /* 0x000fe20000410000 */
[----:B------:R-:W-:-:S03]  /*3440*/  FMUL.FTZ R8, R27, R151 ;  /* 0x000000971b087220 */ /* 0x000fc60000410000 */
[----:B------:R-:W-:Y:S01]  /*3450*/  FFMA.FTZ R136, R83, R130, R136 ;  /* 0x0000008253887223 */ /* 0x000fe20000010088 */
[----:B------:R-:W-:-:S03]  /*3460*/  FFMA.FTZ R101, R126, R8, R101 ;  /* 0x000000087e657223 */ /* 0x000fc60000010065 */
[----:B------:R-:W-:Y:S01]  /*3470*/  FADD.FTZ R89, R136, R89 ;  /* 0x0000005988597221 */ /* 0x000fe20000010000 */
[----:B0-----:R-:W-:Y:S01]  /*3480*/  @!P2 FADD.FTZ R157, R157, R4 ;  /* 0x000000049d9da221 */ /* 0x001fe20000010000 */
[----:B------:R-:W-:Y:S01]  /*3490*/  FMUL.FTZ R4, R9, R149 ;  /* 0x0000009509047220 */ /* 0x000fe20000410000 */
[----:B------:R-:W-:Y:S01]  /*34a0*/  FMUL.FTZ R9, R26, R144 ;  /* 0x000000901a097220 */ /* 0x000fe20000410000 */
[----:B----4-:R-:W-:Y:S01]  /*34b0*/  @!P2 FADD.FTZ R6, R6, R75 ;  /* 0x0000004b0606a221 */ /* 0x010fe20000010000 */
[----:B------:R-:W-:Y:S02]  /*34c0*/  ISETP.NE.AND P2, PT, R72, RZ, PT ;  /* 0x000000ff4800720c */ /* 0x000fe40003f45270 */
[----:B------:R-:W-:Y:S01]  /*34d0*/  FMUL.FTZ R9, R142, R9 ;  /* 0x000000098e097220 */ /* 0x000fe20000410000 */
[-C--:B------:R-:W-:Y:S01]  /*34e0*/  FFMA.FTZ R103, R124, R4.reuse, R103 ;  /* 0x000000047c677223 */ /* 0x080fe20000010067 */
[----:B------:R-:W0:Y:S01]  /*34f0*/  SHFL.DOWN PT, R142, R157, 0x10, 0x1f ;  /* 0x0a001f009d8e7f89 */ /* 0x000e2200000e0000 */
[----:B------:R-:W-:Y:S01]  /*3500*/  FFMA.FTZ R128, R81, R4, R128 ;  /* 0x0000000451807223 */ /* 0x000fe20000010080 */
[----:B------:R-:W-:Y:S01]  /*3510*/  FMUL.FTZ R4, R26, R151 ;  /* 0x000000971a047220 */ /* 0x000fe20000410000 */
[-C--:B------:R-:W-:Y:S01]  /*3520*/  FMUL.FTZ R75, R134, R137.reuse ;  /* 0x00000089864b7220 */ /* 0x080fe20000410000 */
[----:B------:R-:W4:Y:S01]  /*3530*/  SHFL.DOWN PT, R133, R6, 0x10, 0x1f ;  /* 0x0a001f0006857f89 */ /* 0x000f2200000e0000 */
[----:B------:R-:W-:Y:S01]  /*3540*/  FMUL.FTZ R137, R26, R137 ;  /* 0x000000891a897220 */ /* 0x000fe20000410000 */
[----:B------:R-:W-:Y:S01]  /*3550*/  FMUL.FTZ R10, R153, R4 ;  /* 0x00000004990a7220 */ /* 0x000fe20000410000 */
[----:B------:R-:W-:Y:S01]  /*3560*/  FFMA.FTZ R9, R78, R5, R9 ;  /* 0x000000054e097223 */ /* 0x000fe20000010009 */
[----:B------:R-:W-:Y:S01]  /*3570*/  FADD.FTZ R87, R128, R87 ;  /* 0x0000005780577221 */ /* 0x000fe20000010000 */
[----:B------:R-:W-:Y:S01]  /*3580*/  FMUL.FTZ R137, R140, R137 ;  /* 0x000000898c897220 */ /* 0x000fe20000410000 */
[----:B------:R-:W-:Y:S01]  /*3590*/  FFMA.FTZ R7, R79, R8, R10 ;  /* 0x000000084f077223 */ /* 0x000fe2000001000a */
[----:B------:R-:W-:Y:S01]  /*35a0*/  FADD.FTZ R86, R9, R86 ;  /* 0x0000005609567221 */ /* 0x000fe20000010000 */
[-C--:B------:R-:W-:Y:S01]  /*35b0*/  FFMA.FTZ R117, R120, R75.reuse, R117 ;  /* 0x0000004b78757223 */ /* 0x080fe20000010075 */
[----:B------:R-:W-:Y:S01]  /*35c0*/  FFMA.FTZ R8, R94, R75, R137 ;  /* 0x0000004b5e087223 */ /* 0x000fe20000010089 */
[----:B------:R-:W-:-:S03]  /*35d0*/  FADD.FTZ R84, R7, R84 ;  /* 0x0000005407547221 */ /* 0x000fc60000010000 */
        /* <DEDUP_REMOVED lines=17> */
.L_x_9303:
[----:B------:R-:W-:Y:S05]  /*36f0*/  BSYNC.RECONVERGENT B0 ;  /* 0x0000000000007941 */ /* 0x000fea0003800200 */
.L_x_9302:
[----:B------:R-:W-:-:S04]  /*3700*/  UIADD3 UR4, UPT, UPT, UR4, 0x1, URZ ;  /* 0x0000000104047890 */ /* 0x000fc8000fffe0ff */
[----:B------:R-:W-:-:S09]  /*3710*/  UISETP.GE.AND UP0, UPT, UR4, UR11, UPT ;  /* 0x0000000b0400728c */ /* 0x000fd2000bf06270 */
[----:B------:R-:W-:Y:S05]  /*3720*/  BRA.U !UP0, `(.L_x_9304) ;  /* 0xffffffe508947547 */ /* 0x000fea000b83ffff */
.L_x_9282:
[----:B------:R-:W-:Y:S01]  /*3730*/  BAR.SYNC.DEFER_BLOCKING 0x0 ;  /* 0x0000000000007b1d */ /* 0x000fe20000010000 */
[----:B0-----:R-:W-:Y:S01]  /*3740*/  F2FP.F16.F32.PACK_AB R11, R117, R118 ;  /* 0x00000076750b723e */ /* 0x001fe200000000ff */
[----:B------:R-:W-:Y:S01]  /*3750*/  HFMA2 R19, -RZ, RZ, 0, 0 ;  /* 0x00000000ff137431 */ /* 0x000fe200000001ff */
[----:B------:R-:W-:Y:S02]  /*3760*/  F2FP.F16.F32.PACK_AB R10, R105, R108 ;  /* 0x0000006c690a723e */ /* 0x000fe400000000ff */
[----:B------:R-:W-:-:S03]  /*3770*/  F2FP.F16.F32.PACK_AB R9, R103, R106 ;  /* 0x0000006a6709723e */ /* 0x000fc600000000ff */
[----:B-1----:R-:W0:Y:S01]  /*3780*/  LDC.64 R14, c[0x0][0x4f8] ;  /* 0x00013e00ff0e7b82 */ /* 0x002e220000000a00 */
[----:B------:R-:W-:Y:S01]  /*3790*/  F2FP.F16.F32.PACK_AB R8, R101, R104 ;  /* 0x000000686508723e */ /* 0x000fe200000000ff */
[----:B------:R-:W1:Y:S01]  /*37a0*/  LDCU.64 UR4, c[0x0][0x500] ;  /* 0x0000a000ff0477ac */ /* 0x000e620008000a00 */
[----:B------:R-:W-:Y:S02]  /*37b0*/  MOV R18, R40 ;  /* 0x0000002800127202 */ /* 0x000fe40000000f00 */
[----:B------:R-:W-:Y:S02]  /*37c0*/  IADD3 R52, P1, PT, R52, -0x200, RZ ;  /* 0xfffffe0034347810 */ /* 0x000fe40007f3e0ff */
[----:B------:R-:W-:Y:S01]  /*37d0*/  IADD3 R50, P2, PT, R50, -0x200, RZ ;  /* 0xfffffe0032327810 */ /* 0x000fe20007f5e0ff */
[----:B------:R-:W4:Y:S01]  /*37e0*/  LDC.64 R16, c[0x0][0x550] ;  /* 0x00015400ff107b82 */ /* 0x000f220000000a00 */
[----:B------:R-:W-:Y:S02]  /*37f0*/  IADD3 R48, P3, PT, R48, -0x200, RZ ;  /* 0xfffffe0030307810 */ /* 0x000fe40007f7e0ff */
[----:B------:R-:W-:-:S02]  /*3800*/  IADD3 R46, P4, PT, R46, -0x200, RZ ;  /* 0xfffffe002e2e7810 */ /* 0x000fc40007f9e0ff */
[----:B------:R-:W-:Y:S02]  /*3810*/  IADD3.X R59, PT, PT, R59, -0x1, RZ, P1, !PT ;  /* 0xffffffff3b3b7810 */ /* 0x000fe40000ffe4ff */
[----:B------:R-:W-:Y:S01]  /*3820*/  IADD3.X R57, PT, PT, R57, -0x1, RZ, P2, !PT ;  /* 0xffffffff39397810 */ /* 0x000fe200017fe4ff */
[----:B------:R-:W5:Y:S01]  /*3830*/  LDC.64 R20, c[0x0][0x518] ;  /* 0x00014600ff147b82 */ /* 0x000f620000000a00 */
[----:B------:R-:W-:Y:S01]  /*3840*/  IADD3.X R55, PT, PT, R55, -0x1, RZ, P3, !PT ;  /* 0xffffffff37377810 */ /* 0x000fe20001ffe4ff */
[----:B------:R2:W-:Y:S01]  /*3850*/  STS.128 [R70], R8 ;  /* 0x0000000846007388 */ /* 0x0005e20000000c00 */
[----:B------:R-:W-:-:S03]  /*3860*/  NOP ;  /* 0x0000000000007918 */ /* 0x000fc60000000000 */
[----:B------:R-:W3:Y:S01]  /*3870*/  LDS.128 R4, [R70] ;  /* 0x0000000046047984 */ /* 0x000ee20000000c00 */
[----:B0-----:R-:W-:Y:S01]  /*3880*/  IMAD.WIDE.U32 R12, R14, UR18, R18 ;  /* 0x000000120e0c7c25 */ /* 0x001fe2000f8e0012 */
[----:B------:R-:W0:Y:S01]  /*3890*/  LDC.64 R22, c[0x0][0x560] ;  /* 0x00015800ff167b82 */ /* 0x000e220000000a00 */
[----:B------:R-:W-:Y:S02]  /*38a0*/  IADD3.X R53, PT, PT, R53, -0x1, RZ, P4, !PT ;  /* 0xffffffff35357810 */ /* 0x000fe400027fe4ff */
[----:B------:R-:W-:Y:S02]  /*38b0*/  IMAD R13, R15, UR18, R13 ;  /* 0x000000120f0d7c24 */ /* 0x000fe4000f8e020d */
[----:B-1----:R-:W-:Y:S01]  /*38c0*/  IMAD.WIDE.U32 R12, R3, UR4, R12 ;  /* 0x00000004030c7c25 */ /* 0x002fe2000f8e000c */
[----:B--2---:R-:W-:Y:S02]  /*38d0*/  F2FP.F16.F32.PACK_AB R11, R93, R92 ;  /* 0x0000005c5d0b723e */ /* 0x004fe400000000ff */
[----:B------:R-:W-:Y:S01]  /*38e0*/  F2FP.F16.F32.PACK_AB R10, R89, R88 ;  /* 0x00000058590a723e */ /* 0x000fe200000000ff */
[----:B------:R-:W-:Y:S01]  /*38f0*/  IMAD R0, R3, UR5, R13 ;  /* 0x0000000503007c24 */ /* 0x000fe2000f8e020d */
[----:B----4-:R-:W-:Y:S01]  /*3900*/  LEA R16, P0, R12, R16, 0x1 ;  /* 0x000000100c107211 */ /* 0x010fe200078008ff */
[----:B------:R-:W1:Y:S01]  /*3910*/  LDCU.64 UR4, c[0x0][0x520] ;  /* 0x0000a400ff0477ac */ /* 0x000e620008000a00 */
[----:B------:R-:W-:Y:S01]  /*3920*/  F2FP.F16.F32.PACK_AB R9, R87, R86 ;  /* 0x000000565709723e */ /* 0x000fe200000000ff */
[----:B-----5:R-:W-:Y:S01]  /*3930*/  IMAD.WIDE.U32 R18, R20, UR18, R18 ;  /* 0x0000001214127c25 */ /* 0x020fe2000f8e0012 */
        /* <DEDUP_REMOVED lines=9> */
[----:B---3--:R1:W-:Y:S03]  /*39d0*/  STG.E.128 desc[UR16][R16.64], R4 ;  /* 0x0000000410007986 */ /* 0x0083e6000c101d10 */
        /* <DEDUP_REMOVED lines=16> */
.L_x_9280:
        /* <DEDUP_REMOVED lines=34> */
.L_x_9307:
[----:B------:R-:W-:Y:S05]  /*3d00*/  BSYNC.RECONVERGENT B0 ;  /* 0x0000000000007941 */ /* 0x000fea0003800200 */
.L_x_9306:
        /* <DEDUP_REMOVED lines=23> */
[----:B0-----:R-:W-:-:S04]  /*3e80*/  LEA R4, P0, R3, R10, 0x2 ;  /* 0x0000000a03047211 */ /* 0x001fc800078010ff */
[----:B------:R-:W-:-:S05]  /*3e90*/  LEA.HI.X R5, R3, R11, RZ, 0x2, P0 ;  /* 0x0000000b03057211 */ /* 0x000fca00000f14ff */
[----:B------:R1:W-:Y:S04]  /*3ea0*/  REDG.E.ADD.F32.FTZ.RN.STRONG.GPU desc[UR16][R4.64], R9 ;  /* 0x00000009040079a6 */ /* 0x0003e8000c12f310 */
.L_x_9309:
[----:B------:R-:W-:Y:S05]  /*3eb0*/  BSYNC.RECONVERGENT B0 ;  /* 0x0000000000007941 */ /* 0x000fea0003800200 */
.L_x_9308:
        /* <DEDUP_REMOVED lines=14> */
.L_x_9311:
        /* <DEDUP_REMOVED lines=25> */
.L_x_9310:
[----:B------:R-:W-:Y:S05]  /*4130*/  EXIT ;  /* 0x000000000000794d */ /* 0x000fea0003800000 */
.L_x_9312:
        /* <DEDUP_REMOVED lines=12> */
.L_x_10529:


//--------------------- .text._Z25selective_scan_bwd_kernelI32Selective_Scan_bwd_kernel_traitsILi32ELi8ELb1ELb1ELb0ELb1ELb0EN3c104HalfEfEEv12SSMParamsBwd --------------------------
	.section	.text._Z25selective_scan_bwd_kernelI32Selective_Scan_bwd_kernel_traitsILi32ELi8ELb1ELb1ELb0ELb1ELb0EN3c104HalfEfEEv12SSMParamsBwd,"ax",@progbits
	.align	128
        .global         _Z25selective_scan_bwd_kernelI32Selective_Scan_bwd_kernel_traitsILi32ELi8ELb1ELb1ELb0ELb1ELb0EN3c104HalfEfEEv12SSMParamsBwd
        .type           _Z25selective_scan_bwd_kernelI32Selective_Scan_bwd_kernel_traitsILi32ELi8ELb1ELb1ELb0ELb1ELb0EN3c104HalfEfEEv12SSMParamsBwd,@function
        .size           _Z25selective_scan_bwd_kernelI32Selective_Scan_bwd_kernel_traitsILi32ELi8ELb1ELb1ELb0ELb1ELb0EN3c104HalfEfEEv12SSMParamsBwd,(.L_x_10530 - _Z25selective_scan_bwd_kernelI32Selective_Scan_bwd_kernel_traitsILi32ELi8ELb1ELb1ELb0ELb1ELb0EN3c104HalfEfEEv12SSMParamsBwd)
        .other          _Z25selective_scan_bwd_kernelI32Selective_Scan_bwd_kernel_traitsILi32ELi8ELb1ELb1ELb0ELb1ELb0EN3c104HalfEfEEv12SSMParamsBwd,@"STO_CUDA_ENTRY STV_DEFAULT"
_Z25selective_scan_bwd_kernelI32Selective_Scan_bwd_kernel_traitsILi32ELi8ELb1ELb1ELb0ELb1ELb0EN3c104HalfEfEEv12SSMParamsBwd:
.text._Z25selective_scan_bwd_kernelI32Selective_Scan_bwd_kernel_traitsILi32ELi8ELb1ELb1ELb0ELb1ELb0EN3c104HalfEfEEv12SSMParamsBwd:
        /* <DEDUP_REMOVED lines=49> */
[----:B------:R-:W2:Y:S01]  /*0310*/  @P0 LDC R0, c[0x0][0x384] ;  /* 0x0000e100ff000b82 */ /* 0x000ea20000000800 */
        /* <DEDUP_REMOVED lines=10> */
[----:B------:R-:W-:-:S02]  /*03c0*/  MOV R3, UR5 ;  /* 0x0000000500037c02 */ /* 0x000fc40008000f00 */
[----:B------:R-:W-:Y:S02]  /*03d0*/  @P1 IADD3 R7, PT, PT, R7, 0x1, RZ ;  /* 0x0000000107071810 */ /* 0x000fe40007ffe0ff */
[----:B------:R-:W-:Y:S01]  /*03e0*/  MOV R3, UR8 ;  /* 0x0000000800037c02 */ /* 0x000fe20008000f00 */
[----:B------:R-:W0:Y:S01]  /*03f0*/  LDCU.64 UR8, c[0x0][0x3b0] ;  /* 0x00007600ff0877ac */ /* 0x000e220008000a00 */
[----:B------:R-:W-:Y:S01]  /*0400*/  ISETP.NE.AND P2, PT, R8, RZ, PT ;  /* 0x000000ff0800720c */ /* 0x000fe20003f45270 */
[----:B--2---:R-:W-:Y:S01]  /*0410*/  @P0 IMAD R0, R0, UR18, R71 ;  /* 0x0000001200000c24 */ /* 0x004fe2000f8e0247 */
[----:B------:R-:W-:Y:S01]  /*0420*/  MOV R27, R7 ;  /* 0x00000007001b7202 */ /* 0x000fe20000000f00 */
[----:B------:R-:W-:Y:S01]  /*0430*/  IMAD.WIDE.U32 R2, R71, UR10, R2 ;  /* 0x0000000a47027c25 */ /* 0x000fe2000f8e0002 */
[----:B------:R-:W2:Y:S03]  /*0440*/  @P0 LDC.64 R6, c[0x0][0x480] ;  /* 0x00012000ff060b82 */ /* 0x000ea60000000a00 */
[----:B------:R-:W-:-:S02]  /*0450*/  @P0 IMAD R0, R0, R17, RZ ;  /* 0x0000001100000224 */ /* 0x000fc400078e02ff */
[----:B------:R-:W-:Y:S02]  /*0460*/  IMAD R13, R71, UR11, R3 ;  /* 0x0000000b470d7c24 */ /* 0x000fe4000f8e0203 */
[----:B---3--:R-:W-:Y:S02]  /*0470*/  @P0 IMAD R3, R0, R19, RZ ;  /* 0x0000001300030224 */ /* 0x008fe400078e02ff */
[----:B------:R-:W3:Y:S01]  /*0480*/  LDC.64 R18, c[0x0][0x460] ;  /* 0x00011800ff127b82 */ /* 0x000ee20000000a00 */
[----:B------:R-:W-:Y:S01]  /*0490*/  MOV R5, UR4 ;  /* 0x0000000400057c02 */ /* 0x000fe20008000f00 */
[----:B-1----:R-:W-:Y:S01]  /*04a0*/  UIMAD.WIDE.U32 UR4, UR18, UR6, URZ ;  /* 0x00000006120472a5 */ /* 0x002fe2000f8e00ff */
[----:B------:R-:W-:Y:S02]  /*04b0*/  @!P3 IADD3 R27, PT, PT, -R27, RZ, RZ ;  /* 0x000000ff1b1bb210 */ /* 0x000fe40007ffe1ff */
[----:B------:R-:W-:Y:S01]  /*04c0*/  @!P2 LOP3.LUT R27, RZ, R8, RZ, 0x33, !PT ;  /* 0x00000008ff1ba212 */ /* 0x000fe200078e33ff */
[----:B------:R-:W-:-:S02]  /*04d0*/  UIMAD UR5, UR18, UR7, UR5 ;  /* 0x00000007120572a4 */ /* 0x000fc4000f8e0205 */
[----:B0-----:R-:W-:Y:S01]  /*04e0*/  UIMAD.WIDE.U32 UR6, UR18, UR8, URZ ;  /* 0x00000008120672a5 */ /* 0x001fe2000f8e00ff */
[----:B------:R-:W-:Y:S01]  /*04f0*/  SHF.R.S32.HI R25, RZ, 0x1f, R27 ;  /* 0x0000001fff197819 */ /* 0x000fe2000001141b */
[----:B------:R-:W-:Y:S01]  /*0500*/  IMAD.WIDE.U32 R4, R71, UR14, R4 ;  /* 0x0000000e47047c25 */ /* 0x000fe2000f8e0004 */
[C---:B------:R-:W-:Y:S01]  /*0510*/  LEA R9, R17.reuse, 0xffffff00, 0x8 ;  /* 0xffffff0011097811 */ /* 0x040fe200078e40ff */
[----:B------:R-:W-:Y:S01]  /*0520*/  UIMAD UR7, UR18, UR9, UR7 ;  /* 0x00000009120772a4 */ /* 0x000fe2000f8e0207 */
[----:B------:R-:W-:Y:S01]  /*0530*/  ISETP.GE.AND P1, PT, R17, 0x1, PT ;  /* 0x000000011100780c */ /* 0x000fe20003f26270 */
[----:B------:R-:W-:Y:S01]  /*0540*/  IMAD R0, R25, R14, RZ ;  /* 0x0000000e19007224 */ /* 0x000fe200078e02ff */
[----:B------:R-:W-:Y:S02]  /*0550*/  CS2R R16, SRZ ;  /* 0x0000000000107805 */ /* 0x000fe4000001ff00 */
[----:B------:R-:W-:Y:S01]  /*0560*/  IADD3 R59, P2, PT, R9, R2, RZ ;  /* 0x00000002093b7210 */ /* 0x000fe20007f5e0ff */
[----:B--2---:R-:W-:Y:S01]  /*0570*/  @P0 IMAD.WIDE R16, R3, 0x8, R6 ;  /* 0x0000000803100825 */ /* 0x004fe200078e0206 */
[----:B------:R-:W-:-:S03]  /*0580*/  IADD3 R57, P3, PT, R9, R4, RZ ;  /* 0x0000000409397210 */ /* 0x000fc60007f7e0ff */
[C---:B------:R-:W-:Y:S02]  /*0590*/  IMAD R11, R71.reuse, UR15, R5 ;  /* 0x0000000f470b7c24 */ /* 0x040fe4000f8e0205 */
[----:B------:R-:W-:-:S04]  /*05a0*/  IMAD.WIDE.U32 R2, R71, R54, UR4 ;  /* 0x0000000447027e25 */ /* 0x000fc8000f8e0036 */
[C---:B------:R-:W-:Y:S01]  /*05b0*/  IMAD R7, R27.reuse, R15, R0 ;  /* 0x0000000f1b077224 */ /* 0x040fe200078e0200 */
[----:B------:R-:W-:Y:S01]  /*05c0*/  SHF.R.S32.HI R0, RZ, 0x1f, R9 ;  /* 0x0000001fff007819 */ /* 0x000fe20000011409 */
[----:B------:R-:W-:Y:S01]  /*05d0*/  IMAD.WIDE.U32 R4, R27, R14, UR6 ;  /* 0x000000061b047e25 */ /* 0x000fe2000f8e000e */
[----:B------:R-:W-:Y:S02]  /*05e0*/  IADD3 R2, P4, PT, R9, R2, RZ ;  /* 0x0000000209027210 */ /* 0x000fe40007f9e0ff */
[----:B------:R-:W-:Y:S01]  /*05f0*/  IADD3.X R6, PT, PT, R0, R13, RZ, P2, !PT ;  /* 0x0000000d00067210 */ /* 0x000fe200017fe4ff */
[----:B------:R-:W-:Y:S01]  /*0600*/  IMAD R55, R71, R55, R3 ;  /* 0x0000003747377224 */ /* 0x000fe200078e0203 */
[----:B---3--:R-:W-:Y:S02]  /*0610*/  LEA R58, P0, R59, R18, 0x1 ;  /* 0x000000123b3a7211 */ /* 0x008fe400078008ff */
[----:B------:R-:W-:Y:S02]  /*0620*/  IADD3 R9, P5, PT, R9, R4, RZ ;  /* 0x0000000409097210 */ /* 0x000fe40007fbe0ff */
[----:B------:R-:W-:-:S02]  /*0630*/  IADD3 R7, PT, PT, R5, R7, RZ ;  /* 0x0000000705077210 */ /* 0x000fc40007ffe0ff */
[C---:B------:R-:W-:Y:S02]  /*0640*/  IADD3.X R55, PT, PT, R0.reuse, R55, RZ, P4, !PT ;  /* 0x0000003700377210 */ /* 0x040fe400027fe4ff */
[C---:B------:R-:W-:Y:S02]  /*0650*/  IADD3.X R4, PT, PT, R0.reuse, R11, RZ, P3, !PT ;  /* 0x0000000b00047210 */ /* 0x040fe40001ffe4ff */
[----:B------:R-:W-:Y:S01]  /*0660*/  LEA.HI.X R59, R59, R19, R6, 0x1, P0 ;  /* 0x000000133b3b7211 */ /* 0x000fe200000f0c06 */
[----:B----4-:R-:W-:Y:S01]  /*0670*/  IMAD.WIDE.U32 R18, R71, R66, RZ ;  /* 0x0000004247127225 */ /* 0x010fe200078e00ff */
[----:B------:R-:W-:Y:S02]  /*0680*/  IADD3.X R0, PT, PT, R0, R7, RZ, P5, !PT ;  /* 0x0000000700007210 */ /* 0x000fe40002ffe4ff */
[----:B------:R-:W-:Y:S02]  /*0690*/  LEA R56, P0, R57, R20, 0x1 ;  /* 0x0000001439387211 */ /* 0x000fe400078008ff */
[----:B------:R-:W-:-:S02]  /*06a0*/  LEA R54, P2, R2, R22, 0x1 ;  /* 0x0000001602367211 */ /* 0x000fc400078408ff */
[----:B------:R-:W-:Y:S01]  /*06b0*/  LEA R52, P3, R9, R52, 0x1 ;  /* 0x0000003409347211 */ /* 0x000fe200078608ff */
[----:B------:R-:W-:Y:S01]  /*06c0*/  HFMA2 R65, -RZ, RZ, 0, 0 ;  /* 0x00000000ff417431 */ /* 0x000fe200000001ff */
[----:B------:R-:W-:Y:S01]  /*06d0*/  LEA.HI.X R57, R57, R21, R4, 0x1, P0 ;  /* 0x0000001539397211 */ /* 0x000fe200000f0c04 */
[----:B------:R-:W-:Y:S01]  /*06e0*/  IMAD R67, R71, R67, R19 ;  /* 0x0000004347437224 */ /* 0x000fe200078e0213 */
[----:B------:R-:W-:Y:S02]  /*06f0*/  LEA.HI.X R55, R2, R23, R55, 0x1, P2 ;  /* 0x0000001702377211 */ /* 0x000fe400010f0c37 */
        /* <DEDUP_REMOVED lines=58> */
.L_x_9353:
        /* <DEDUP_REMOVED lines=80> */
.L_x_9315:
[----:B------:R-:W-:Y:S05]  /*0fa0*/  BSYNC.RECONVERGENT B0 ;  /* 0x0000000000007941 */ /* 0x000fea0003800200 */
.L_x_9314:
        /* <DEDUP_REMOVED lines=39> */
.L_x_9317:
[----:B------:R-:W-:Y:S05]  /*1220*/  BSYNC.RECONVERGENT B0 ;  /* 0x0000000000007941 */ /* 0x000fea0003800200 */
.L_x_9316:
        /* <DEDUP_REMOVED lines=45> */
.L_x_9319:
[----:B------:R-:W-:Y:S05]  /*1500*/  BSYNC.RECONVERGENT B0 ;  /* 0x0000000000007941 */ /* 0x000fea0003800200 */
.L_x_9318:
        /* <DEDUP_REMOVED lines=32> */
.L_x_9321:
[----:B------:R-:W-:Y:S05]  /*1710*/  BSYNC.RECONVERGENT B0 ;  /* 0x0000000000007941 */ /* 0x000fea0003800200 */
.L_x_9320:
        /* <DEDUP_REMOVED lines=32> */
.L_x_9323:
[----:B------:R-:W-:Y:S05]  /*1920*/  BSYNC.RECONVERGENT B0 ;  /* 0x0000000000007941 */ /* 0x000fea0003800200 */
.L_x_9322:
        /* <DEDUP_REMOVED lines=32> */
.L_x_9325:
[----:B------:R-:W-:Y:S05]  /*1b30*/  BSYNC.RECONVERGENT B0 ;  /* 0x0000000000007941 */ /* 0x000fea0003800200 */
.L_x_9324:
        /* <DEDUP_REMOVED lines=32> */
.L_x_9327:
[----:B------:R-:W-:Y:S05]  /*1d40*/  BSYNC.RECONVERGENT B0 ;  /* 0x0000000000007941 */ /* 0x000fea0003800200 */
.L_x_9326:
        /* <DEDUP_REMOVED lines=32> */
.L_x_9329:
[----:B------:R-:W-:Y:S05]  /*1f50*/  BSYNC.RECONVERGENT B0 ;  /* 0x0000000000007941 */ /* 0x000fea0003800200 */
.L_x_9328:
[----:B------:R-:W1:Y:S01]  /*1f60*/  LDCU UR4, c[0x0][0x38c] ;  /* 0x00007180ff0477ac */ /* 0x000e620008000800 */
[----:B------:R-:W-:Y:S01]  /*1f70*/  FFMA.FTZ R5, R113, R104, R2 ;  /* 0x0000006871057223 */ /* 0x000fe20000010002 */
[----:B------:R-:W-:Y:S01]  /*1f80*/  HFMA2 R83, -RZ, RZ, 0, 0 ;  /* 0x00000000ff537431 */ /* 0x000fe200000001ff */
        /* <DEDUP_REMOVED lines=13> */
[C---:B------:R-:W-:Y:S01]  /*2060*/  FMUL.FTZ R98, R127.reuse, R69 ;  /* 0x000000457f627220 */ /* 0x040fe20000410000 */
[----:B------:R-:W-:Y:S01]  /*2070*/  FFMA.FTZ R65, R127, R108, R2 ;  /* 0x0000006c7f417223 */ /* 0x000fe20000010002 */
[----:B-1----:R-:W-:Y:S01]  /*2080*/  UISETP.GE.AND UP0, UPT, UR4, 0x1, UPT ;  /* 0x000000010400788c */ /* 0x002fe2000bf06270 */
[----:B------:R-:W-:Y:S08]  /*2090*/  BAR.SYNC.DEFER_BLOCKING 0x0 ;  /* 0x0000000000007b1d */ /* 0x000ff00000010000 */
[----:B------:R-:W-:Y:S05]  /*20a0*/  BRA.U !UP0, `(.L_x_9330) ;  /* 0x0000001908e87547 */ /* 0x000fea000b800000 */
[----:B------:R-:W1:Y:S01]  /*20b0*/  LDC.64 R88, c[0x0][0x3c0] ;  /* 0x0000f000ff587b82 */ /* 0x000e620000000a00 */
[----:B------:R-:W-:Y:S01]  /*20c0*/  SHF.L.U32 R117, R68, 0x8, RZ ;  /* 0x0000000844757819 */ /* 0x000fe200000006ff */
[----:B------:R-:W-:Y:S01]  /*20d0*/  FMUL.FTZ R125, R103, R96 ;  /* 0x00000060677d7220 */ /* 0x000fe20000410000 */
[C---:B------:R-:W-:Y:S01]  /*20e0*/  ISETP.NE.AND P0, PT, R51.reuse, 0x1, PT ;  /* 0x000000013300780c */ /* 0x040fe20003f05270 */
        /* <DEDUP_REMOVED lines=27> */
.L_x_9352:
[----:B01----:R-:W-:-:S04]  /*22a0*/  IMAD.WIDE.U32 R4, R88, UR4, RZ ;  /* 0x0000000458047c25 */ /* 0x003fc8000f8e00ff */
[----:B------:R-:W-:Y:S01]  /*22b0*/  IMAD R5, R89, UR4, R5 ;  /* 0x0000000459057c24 */ /* 0x000fe2000f8e0205 */
[----:B------:R-:W-:-:S04]  /*22c0*/  LEA R6, P1, R4, R38, 0x1 ;  /* 0x0000002604067211 */ /* 0x000fc800078208ff */
[----:B------:R-:W-:-:S06]  /*22d0*/  LEA.HI.X R7, R4, R39, R5, 0x1, P1 ;  /* 0x0000002704077211 */ /* 0x000fcc00008f0c05 */
[----:B------:R-:W4:Y:S01]  /*22e0*/  LDG.E.128 R4, desc[UR16][R6.64] ;  /* 0x0000001006047981 */ /* 0x000f22000c1e1d00 */
[----:B------:R-:W-:Y:S02]  /*22f0*/  MOV R8, R22 ;  /* 0x0000001600087202 */ /* 0x000fe40000000f00 */
[----:B------:R-:W-:-:S03]  /*2300*/  MOV R9, R63 ;  /* 0x0000003f00097202 */ /* 0x000fc60000000f00 */
[----:B---3--:R-:W-:-:S04]  /*2310*/  IMAD.WIDE.U32 R8, R14, UR4, R8 ;  /* 0x000000040e087c25 */ /* 0x008fc8000f8e0008 */
[----:B------:R-:W-:Y:S01]  /*2320*/  IMAD R2, R15, UR4, R9 ;  /* 0x000000040f027c24 */ /* 0x000fe2000f8e0209 */
[----:B--2---:R-:W-:-:S04]  /*2330*/  LEA R72, P1, R8, R12, 0x2 ;  /* 0x0000000c08487211 */ /* 0x004fc800078210ff */
[----:B------:R-:W-:-:S05]  /*2340*/  LEA.HI.X R73, R8, R13, R2, 0x2, P1 ;  /* 0x0000000d08497211 */ /* 0x000fca00008f1402 */
[----:B------:R-:W2:Y:S01]  /*2350*/  LDG.E R72, desc[UR16][R72.64] ;  /* 0x0000001048487981 */ /* 0x000ea2000c1e1900 */
[----:B------:R-:W-:Y:S02]  /*2360*/  MOV R8, R24 ;  /* 0x0000001800087202 */ /* 0x000fe40000000f00 */
[----:B------:R-:W-:-:S03]  /*2370*/  MOV R9, R61 ;  /* 0x0000003d00097202 */ /* 0x000fc60000000f00 */
[----:B0-----:R-:W-:-:S04]  /*2380*/  IMAD.WIDE.U32 R8, R30, UR4, R8 ;  /* 0x000000041e087c25 */ /* 0x001fc8000f8e0008 */
[----:B------:R-:W-:Y:S01]  /*2390*/  IMAD R2, R31, UR4, R9 ;  /* 0x000000041f027c24 */ /* 0x000fe2000f8e0209 */
[----:B------:R-:W-:-:S04]  /*23a0*/  LEA R74, P1, R8, R28, 0x2 ;  /* 0x0000001c084a7211 */ /* 0x000fc800078210ff */
[----:B------:R-:W-:Y:S01]  /*23b0*/  LEA.HI.X R75, R8, R29, R2, 0x2, P1 ;  /* 0x0000001d084b7211 */ /* 0x000fe200008f1402 */
[----:B------:R-:W0:Y:S01]  /*23c0*/  S2UR UR6, SR_CgaCtaId ;  /* 0x00000000000679c3 */ /* 0x000e220000008800 */
[----:B----4-:R1:W-:Y:S01]  /*23d0*/  STS.128 [R64], R4 ;  /* 0x0000000440007388 */ /* 0x0103e20000000c00 */
        /* <DEDUP_REMOVED lines=12> */
[C---:B------:R-:W-:Y:S01]  /*24a0*/  FMUL.FTZ R143, R133.reuse, R96 ;  /* 0x00000060858f7220 */ /* 0x040fe20000410000 */
[C---:B------:R-:W-:Y:S01]  /*24b0*/  FMUL.FTZ R2, R133.reuse, R99 ;  /* 0x0000006385027220 */ /* 0x040fe20000410000 */
[C---:B------:R-:W-:Y:S01]  /*24c0*/  FMUL.FTZ R7, R133.reuse, R94 ;  /* 0x0000005e85077220 */ /* 0x040fe20000410000 */
[C---:B------:R-:W-:Y:S01]  /*24d0*/  FMUL.FTZ R6, R133.reuse, R97 ;  /* 0x0000006185067220 */ /* 0x040fe20000410000 */
[C---:B------:R-:W-:Y:S01]  /*24e0*/  FMUL.FTZ R131, R133.reuse, R92 ;  /* 0x0000005c85837220 */ /* 0x040fe20000410000 */
[C---:B---3--:R-:W-:Y:S01]  /*24f0*/  FMUL.FTZ R75, R133.reuse, R95 ;  /* 0x0000005f854b7220 */ /* 0x048fe20000410000 */
[----:B------:R-:W0:Y:S01]  /*2500*/  MUFU.EX2 R143, R143 ;  /* 0x0000008f008f7308 */ /* 0x000e220000000800 */
[C---:B------:R-:W-:Y:S01]  /*2510*/  FMUL.FTZ R135, R133.reuse, R111 ;  /* 0x0000006f85877220 */ /* 0x040fe20000410000 */
[----:B------:R-:W-:Y:S02]  /*2520*/  FMUL.FTZ R5, R133, R102 ;  /* 0x0000006685057220 */ /* 0x000fe40000410000 */
        /* <DEDUP_REMOVED lines=8> */
[--C-:B------:R-:W-:Y:S01]  /*25b0*/  HADD2.F32 R130, -RZ, R10.reuse.H0_H0 ;  /* 0x2000000aff827230 */ /* 0x100fe20000004100 */
[----:B------:R0:W0:Y:S01]  /*25c0*/  MUFU.EX2 R133, R5 ;  /* 0x0000000500857308 */ /* 0x0000220000000800 */
[----:B------:R-:W-:Y:S02]  /*25d0*/  HADD2.F32 R129, -RZ, R10.H1_H1 ;  /* 0x3000000aff817230 */ /* 0x000fe40000004100 */
[----:B------:R-:W-:Y:S01]  /*25e0*/  FMUL.FTZ R150, R125, R74 ;  /* 0x0000004a7d967220 */ /* 0x000fe20000410000 */
[----:B------:R-:W-:Y:S01]  /*25f0*/  HADD2.F32 R8, -RZ, R9.H0_H0 ;  /* 0x20000009ff087230 */ /* 0x000fe20000004100 */
[----:B------:R-:W0:Y:S01]  /*2600*/  MUFU.EX2 R135, R135 ;  /* 0x0000008700877308 */ /* 0x000e220000000800 */
[----:B------:R-:W-:-:S02]  /*2610*/  HADD2.F32 R10, -RZ, R11.H0_H0 ;  /* 0x2000000bff0a7230 */ /* 0x000fc40000004100 */
[----:B------:R-:W-:Y:S01]  /*2620*/  FMUL.FTZ R149, R124, R73 ;  /* 0x000000497c957220 */ /* 0x000fe20000410000 */
        /* <DEDUP_REMOVED lines=25> */
.L_x_9332:
[----:B------:R0:W1:Y:S02]  /*27c0*/  LDS R137, [R90+0x107c] ;  /* 0x00107c005a897984 */ /* 0x0000640000000800 */
.L_x_9333:
[----:B------:R-:W-:Y:S05]  /*27d0*/  BSYNC.RECONVERGENT B0 ;  /* 0x0000000000007941 */ /* 0x000fea0003800200 */
.L_x_9331:
        /* <DEDUP_REMOVED lines=51> */
[----:B------:R-:W5:Y:S01]  /*2b10*/  SHFL.UP PT, R5, R4, 0x2, RZ ;  /* 0x0440000004057989 */ /* 0x000f6200000e00ff */
[C---:B-1----:R-:W-:Y:S01]  /*2b20*/  @!P3 FFMA.FTZ R160, R155.reuse, R145, R160 ;  /* 0x000000919ba0b223 */ /* 0x042fe200000100a0 */
[----:B--2---:R-:W-:-:S04]  /*2b30*/  @!P3 FMUL.FTZ R141, R155, R164 ;  /* 0x000000a49b8db220 */ /* 0x004fc80000410000 */
[----:B------:R-:W1:Y:S01]  /*2b40*/  SHFL.DOWN PT, R145, R160, 0x4, 0x1f ;  /* 0x08801f00a0917f89 */ /* 0x000e6200000e0000 */
[----:B---3--:R-:W-:Y:S01]  /*2b50*/  @P1 FMUL.FTZ R153, R153, R158 ;  /* 0x0000009e99991220 */ /* 0x008fe20000410000 */
[----:B------:R-:W-:Y:S02]  /*2b60*/  @!P3 MOV R155, R141 ;  /* 0x0000008d009bb202 */ /* 0x000fe40000000f00 */
[----:B------:R-:W-:Y:S01]  /*2b70*/  ISETP.GT.U32.AND P3, PT, R91, 0x1b, PT ;  /* 0x0000001b5b00780c */ /* 0x000fe20003f64070 */
[----:B-----5:R-:W-:Y:S01]  /*2b80*/  FFMA.FTZ R5, R153, R5, R4 ;  /* 0x0000000599057223 */ /* 0x020fe20000010004 */
[----:B------:R-:W2:Y:S01]  /*2b90*/  SHFL.UP PT, R164, R153, 0x2, RZ ;  /* 0x0440000099a47989 */ /* 0x000ea200000e00ff */
[----:B------:R-:W-:-:S03]  /*2ba0*/  ISETP.GE.AND P1, PT, R66, 0x2, PT ;  /* 0x000000024200780c */ /* 0x000fc60003f26270 */
[----:B------:R-:W3:Y:S01]  /*2bb0*/  SHFL.DOWN PT, R141, R155, 0x4, 0x1f ;  /* 0x08801f009b8d7f89 */ /* 0x000ee200000e0000 */
[----:B------:R-:W-:-:S05]  /*2bc0*/  FSEL R158, R4, R5, !P1 ;  /* 0x00000005049e7208 */ /* 0x000fca0004800000 */
[----:B------:R-:W5:Y:S01]  /*2bd0*/  SHFL.UP PT, R4, R158, 0x4, RZ ;  /* 0x048000009e047989 */ /* 0x000f6200000e00ff */
[----:B-1----:R-:W-:-:S05]  /*2be0*/  @!P3 FFMA.FTZ R160, R155, R145, R160 ;  /* 0x000000919ba0b223 */ /* 0x002fca00000100a0 */
[----:B------:R-:W1:Y:S01]  /*2bf0*/  SHFL.DOWN PT, R159, R160, 0x8, 0x1f ;  /* 0x09001f00a09f7f89 */ /* 0x000e6200000e0000 */
[----:B--2---:R-:W-:Y:S01]  /*2c00*/  @P1 FMUL.FTZ R153, R153, R164 ;  /* 0x000000a499991220 */ /* 0x004fe20000410000 */
[----:B------:R-:W-:Y:S01]  /*2c10*/  ISETP.GE.AND P1, PT, R51, UR10, PT ;  /* 0x0000000a33007c0c */ /* 0x000fe2000bf26270 */
[----:B---3--:R-:W-:-:S03]  /*2c20*/  @!P3 FMUL.FTZ R5, R155, R141 ;  /* 0x0000008d9b05b220 */ /* 0x008fc60000410000 */
[----:B------:R-:W-:Y:S01]  /*2c30*/  ISETP.NE.OR P1, PT, R20, RZ, P1 ;  /* 0x000000ff1400720c */ /* 0x000fe20000f25670 */
[----:B------:R-:W2:Y:S01]  /*2c40*/  SHFL.UP PT, R141, R153, 0x4, RZ ;  /* 0x04800000998d7989 */ /* 0x000ea200000e00ff */
[----:B------:R-:W-:Y:S01]  /*2c50*/  @!P3 MOV R155, R5 ;  /* 0x00000005009bb202 */ /* 0x000fe20000000f00 */
[----:B-----5:R-:W-:Y:S01]  /*2c60*/  FFMA.FTZ R145, R153, R4, R158 ;  /* 0x0000000499917223 */ /* 0x020fe2000001009e */
[----:B------:R-:W-:Y:S01]  /*2c70*/  ISETP.GE.AND P3, PT, R66, 0x4, PT ;  /* 0x000000044200780c */ /* 0x000fe20003f66270 */
[----:B------:R-:W-:Y:S01]  /*2c80*/  HFMA2 R4, -RZ, RZ, 1.875, 0 ;  /* 0x3f800000ff047431 */ /* 0x000fe200000001ff */
[----:B------:R-:W-:Y:S01]  /*2c90*/  MOV R5, RZ ;  /* 0x000000ff00057202 */ /* 0x000fe20000000f00 */
[----:B------:R-:W3:Y:S01]  /*2ca0*/  SHFL.DOWN PT, R157, R155, 0x8, 0x1f ;  /* 0x09001f009b9d7f89 */ /* 0x000ee200000e0000 */
[----:B------:R-:W-:-:S05]  /*2cb0*/  FSEL R164, R158, R145, !P3 ;  /* 0x000000919ea47208 */ /* 0x000fca0005800000 */
[----:B------:R-:W-:Y:S01]  /*2cc0*/  @!P1 LDS.64 R4, [UR6+0x10f8] ;  /* 0x0010f806ff049984 */ /* 0x000fe20008000a00 */
[----:B------:R-:W-:Y:S01]  /*2cd0*/  ISETP.GE.AND P1, PT, R66, 0x8, PT ;  /* 0x000000084200780c */ /* 0x000fe20003f26270 */
[----:B-1----:R-:W-:Y:S02]  /*2ce0*/  @!P4 FFMA.FTZ R160, R155, R159, R160 ;  /* 0x0000009f9ba0c223 */ /* 0x002fe400000100a0 */
[----:B------:R-:W1:Y:S04]  /*2cf0*/  SHFL.UP PT, R145, R164, 0x8, RZ ;  /* 0x05000000a4917989 */ /* 0x000e6800000e00ff */
[----:B------:R-:W5:Y:S01]  /*2d00*/  SHFL.DOWN PT, R159, R160, 0x10, 0x1f ;  /* 0x0a001f00a09f7f89 */ /* 0x000f6200000e0000 */
[----:B--2---:R-:W-:Y:S01]  /*2d10*/  @P3 FMUL.FTZ R153, R153, R141 ;  /* 0x0000008d99993220 */ /* 0x004fe20000410000 */
[----:B------:R-:W-:-:S04]  /*2d20*/  ISETP.GT.U32.AND P3, PT, R91, 0xf, PT ;  /* 0x0000000f5b00780c */ /* 0x000fc80003f64070 */
[----:B------:R-:W2:Y:S01]  /*2d30*/  SHFL.UP PT, R141, R153, 0x8, RZ ;  /* 0x05000000998d7989 */ /* 0x000ea200000e00ff */
[----:B---3--:R-:W-:-:S05]  /*2d40*/  @!P4 FMUL.FTZ R157, R155, R157 ;  /* 0x0000009d9b9dc220 */ /* 0x008fca0000410000 */
[----:B------:R-:W-:Y:S01]  /*2d50*/  @!P4 MOV R155, R157 ;  /* 0x0000009d009bc202 */ /* 0x000fe20000000f00 */
[----:B-1----:R-:W-:-:S04]  /*2d60*/  FFMA.FTZ R145, R153, R145, R164 ;  /* 0x0000009199917223 */ /* 0x002fc800000100a4 */
[----:B------:R-:W1:Y:S01]  /*2d70*/  SHFL.DOWN PT, R157, R155, 0x10, 0x1f ;  /* 0x0a001f009b9d7f89 */ /* 0x000e6200000e0000 */
[----:B-----5:R-:W-:Y:S01]  /*2d80*/  @!P3 FFMA.FTZ R160, R155, R159, R160 ;  /* 0x0000009f9ba0b223 */ /* 0x020fe200000100a0 */
[----:B------:R-:W-:-:S04]  /*2d90*/  FSEL R158, R164, R145, !P1 ;  /* 0x00000091a49e7208 */ /* 0x000fc80004800000 */
[----:B------:R-:W-:Y:S01]  /*2da0*/  SHFL.DOWN PT, R159, R160, 0x1, 0x1f ;  /* 0x08201f00a09f7f89 */ /* 0x000fe200000e0000 */
[----:B--2---:R-:W-:-:S03]  /*2db0*/  @P1 FMUL.FTZ R153, R153, R141 ;  /* 0x0000008d99991220 */ /* 0x004fc60000410000 */
[----:B------:R-:W2:Y:S01]  /*2dc0*/  SHFL.UP PT, R145, R158, 0x10, RZ ;  /* 0x060000009e917989 */ /* 0x000ea200000e00ff */
[----:B------:R-:W-:-:S03]  /*2dd0*/  ISETP.GE.AND P1, PT, R66, 0x10, PT ;  /* 0x000000104200780c */ /* 0x000fc60003f26270 */
[----:B------:R-:W3:Y:S04]  /*2de0*/  SHFL.UP PT, R164, R153, 0x10, RZ ;  /* 0x0600000099a47989 */ /* 0x000ee800000e00ff */
[----:B------:R-:W-:Y:S01]  /*2df0*/  SHFL.IDX PT, R141, R5, RZ, 0x1f ;  /* 0x00001fff058d7589 */ /* 0x000fe200000e0000 */
[----:B-1----:R-:W-:-:S03]  /*2e00*/  @!P3 FMUL.FTZ R157, R155, R157 ;  /* 0x0000009d9b9db220 */ /* 0x002fc60000410000 */
[----:B------:R-:W-:Y:S02]  /*2e10*/  SHFL.IDX PT, R160, R160, RZ, 0x1f ;  /* 0x00001fffa0a07589 */ /* 0x000fe400000e0000 */
[----:B------:R-:W-:Y:S02]  /*2e20*/  @!P3 MOV R155, R157 ;  /* 0x0000009d009bb202 */ /* 0x000fe40000000f00 */
[----:B------:R-:W-:-:S03]  /*2e30*/  ISETP.NE.AND P3, PT, R20, 0x1f, PT ;  /* 0x0000001f1400780c */ /* 0x000fc60003f65270 */
[----:B------:R-:W1:Y:S01]  /*2e40*/  SHFL.DOWN PT, R157, R155, 0x1, 0x1f ;  /* 0x08201f009b9d7f89 */ /* 0x000e6200000e0000 */
[----:B--2---:R-:W-:-:S03]  /*2e50*/  FFMA.FTZ R145, R153, R145, R158 ;  /* 0x0000009199917223 */ /* 0x004fc6000001009e */
[----:B------:R-:W2:Y:S01]  /*2e60*/  SHFL.IDX PT, R155, R155, RZ, 0x1f ;  /* 0x00001fff9b9b7589 */ /* 0x000ea200000e0000 */
[----:B---3--:R-:W-:Y:S01]  /*2e70*/  @P1 FMUL.FTZ R153, R153, R164 ;  /* 0x000000a499991220 */ /* 0x008fe20000410000 */
[----:B------:R-:W-:Y:S02]  /*2e80*/  FSEL R158, R158, R145, !P1 ;  /* 0x000000919e9e7208 */ /* 0x000fe40004800000 */
[----:B------:R-:W-:-:S03]  /*2e90*/  ISETP.NE.AND P1, PT, R20, RZ, PT ;  /* 0x000000ff1400720c */ /* 0x000fc60003f25270 */
[----:B------:R-:W-:Y:S04]  /*2ea0*/  SHFL.UP PT, R153, R153, 0x1, RZ ;  /* 0x0420000099997989 */ /* 0x000fe800000e00ff */
[----:B------:R-:W-:Y:S01]  /*2eb0*/  SHFL.UP PT, R158, R158, 0x1, RZ ;  /* 0x042000009e9e7989 */ /* 0x000fe200000e00ff */
[----:B-1----:R-:W-:-:S04]  /*2ec0*/  @P3 FFMA.FTZ R141, R157, R141, R159 ;  /* 0x0000008d9d8d3223 */ /* 0x002fc8000001009f */
[----:B------:R-:W-:Y:S01]  /*2ed0*/  FFMA.FTZ R142, R141, R137, R142 ;  /* 0x000000898d8e7223 */ /* 0x000fe2000001008e */
[C---:B--2---:R-:W-:Y:S01]  /*2ee0*/  FFMA.FTZ R5, R155.reuse, R5, R160 ;  /* 0x000000059b057223 */ /* 0x044fe200000100a0 */
[----:B------:R-:W-:Y:S02]  /*2ef0*/  FMUL.FTZ R4, R155, R4 ;  /* 0x000000049b047220 */ /* 0x000fe40000410000 */
[----:B------:R-:W-:-:S03]  /*2f00*/  FFMA.FTZ R137, R135, R142, R162 ;  /* 0x0000008e87897223 */ /* 0x000fc600000100a2 */
[----:B------:R1:W-:Y:S01]  /*2f10*/  @!P1 STS.64 [UR6+0x10f8], R4 ;  /* 0x0010f804ff009988 */ /* 0x0003e20008000a06 */
[----:B------:R-:W-:-:S04]  /*2f20*/  FFMA.FTZ R144, R133, R137, R144 ;  /* 0x0000008985907223 */ /* 0x000fc80000010090 */
[----:B------:R-:W-:Y:S01]  /*2f30*/  FFMA.FTZ R141, R75, R144, R156 ;  /* 0x000000904b8d7223 */ /* 0x000fe2000001009c */
[----:B------:R-:W-:-:S03]  /*2f40*/  FMUL.FTZ R155, R144, R95 ;  /* 0x0000005f909b7220 */ /* 0x000fc60000410000 */
[----:B------:R-:W-:Y:S01]  /*2f50*/  FFMA.FTZ R145, R131, R141, R154 ;  /* 0x0000008d83917223 */ /* 0x000fe2000001009a */
[----:B------:R-:W-:Y:S01]  /*2f60*/  FMUL.FTZ R154, R141, R92 ;  /* 0x0000005c8d9a7220 */ /* 0x000fe20000410000 */
[----:B-1----:R-:W-:Y:S02]  /*2f70*/  FMUL.FTZ R5, R106, R155 ;  /* 0x0000009b6a057220 */ /* 0x002fe40000410000 */
[----:B------:R-:W-:Y:S01]  /*2f80*/  FFMA.FTZ R147, R6, R145, R147 ;  /* 0x0000009106937223 */ /* 0x000fe20000010093 */
[----:B------:R-:W-:Y:S01]  /*2f90*/  FMUL.FTZ R156, R145, R97 ;  /* 0x00000061919c7220 */ /* 0x000fe20000410000 */
[----:B------:R-:W-:Y:S02]  /*2fa0*/  FMUL.FTZ R164, R107, R154 ;  /* 0x0000009a6ba47220 */ /* 0x000fe40000410000 */
[----:B------:R-:W-:Y:S01]  /*2fb0*/  FFMA.FTZ R148, R7, R147, R148 ;  /* 0x0000009307947223 */ /* 0x000fe20000010094 */
[----:B------:R-:W-:-:S03]  /*2fc0*/  FMUL.FTZ R162, R104, R156 ;  /* 0x0000009c68a27220 */ /* 0x000fc60000410000 */
[----:B------:R-:W-:Y:S01]  /*2fd0*/  FFMA.FTZ R151, R2, R148, R151 ;  /* 0x0000009402977223 */ /* 0x000fe20000010097 */
[----:B------:R-:W-:Y:S01]  /*2fe0*/  FMUL.FTZ R159, R148, R99 ;  /* 0x00000063949f7220 */ /* 0x000fe20000410000 */
[----:B----4-:R-:W1:Y:S02]  /*2ff0*/  SHFL.IDX PT, R152, R152, RZ, 0x1f ;  /* 0x00001fff98987589 */ /* 0x010e6400000e0000 */
[----:B-1----:R-:W-:Y:S01]  /*3000*/  @P2 FFMA.FTZ R152, R153, R152, R158 ;  /* 0x0000009899982223 */ /* 0x002fe2000001009e */
[----:B------:R-:W-:Y:S01]  /*3010*/  FMUL.FTZ R158, R100, R159 ;  /* 0x0000009f649e7220 */ /* 0x000fe20000410000 */
[----:B------:R-:W-:Y:S02]  /*3020*/  FMUL.FTZ R153, R142, R111 ;  /* 0x0000006f8e997220 */ /* 0x000fe40000410000 */
[----:B------:R-:W-:-:S04]  /*3030*/  FFMA.FTZ R143, R143, R152, R150 ;  /* 0x000000988f8f7223 */ /* 0x000fc80000010096 */
[-C--:B------:R-:W-:Y:S01]  /*3040*/  FFMA.FTZ R152, R2, R143.reuse, R149 ;  /* 0x0000008f02987223 */ /* 0x080fe20000010095 */
[----:B------:R-:W-:Y:S01]  /*3050*/  FADD.FTZ R2, -R150, R143 ;  /* 0x0000008f96027221 */ /* 0x000fe20000010100 */
[----:B------:R-:W-:Y:S01]  /*3060*/  FFMA.FTZ R157, R0, R143, RZ ;  /* 0x0000008f009d7223 */ /* 0x000fe200000100ff */
[----:B------:R-:W-:Y:S01]  /*3070*/  FMUL.FTZ R143, R151, R96 ;  /* 0x00000060978f7220 */ /* 0x000fe20000410000 */
[----:B------:R-:W-:Y:S01]  /*3080*/  FADD.FTZ R149, -R149, R152 ;  /* 0x0000009895957221 */ /* 0x000fe20000010100 */
[-C--:B------:R-:W-:Y:S01]  /*3090*/  FFMA.FTZ R7, R7, R152.reuse, R146 ;  /* 0x0000009807077223 */ /* 0x080fe20000010092 */
[----:B------:R-:W-:Y:S01]  /*30a0*/  FFMA.FTZ R157, R112, R152, R157 ;  /* 0x00000098709d7223 */ /* 0x000fe2000001009d */
[-C--:B------:R-:W-:Y:S01]  /*30b0*/  FFMA.FTZ R150, R2, R143.reuse, RZ ;  /* 0x0000008f02967223 */ /* 0x080fe200000100ff */
[----:B------:R-:W-:Y:S01]  /*30c0*/  FMUL.FTZ R143, R103, R143 ;  /* 0x0000008f678f7220 */ /* 0x000fe20000410000 */
[----:B------:R-:W-:Y:S01]  /*30d0*/  FMUL.FTZ R152, R147, R94 ;  /* 0x0000005e93987220 */ /* 0x000fe20000410000 */
[----:B------:R-:W-:Y:S01]  /*30e0*/  FADD.FTZ R146, -R146, R7 ;  /* 0x0000000792927221 */ /* 0x000fe20000010100 */
[----:B------:R-:W-:Y:S01]  /*30f0*/  FFMA.FTZ R159, R149, R159, R150 ;  /* 0x0000009f959f7223 */ /* 0x000fe20000010096 */
[----:B------:R-:W-:Y:S01]  /*3100*/  FMUL.FTZ R150, R137, R102 ;  /* 0x0000006689967220 */ /* 0x000fe20000410000 */
[----:B------:R-:W-:Y:S01]  /*3110*/  STS [R48+0x220], R143 ;  /* 0x0002208f30007388 */ /* 0x000fe20000000800 */
[----:B------:R-:W-:Y:S01]  /*3120*/  FMUL.FTZ R160, R105, R152 ;  /* 0x0000009869a07220 */ /* 0x000fe20000410000 */
[----:B------:R-:W-:Y:S01]  /*3130*/  FFMA.FTZ R4, R110, R7, R157 ;  /* 0x000000076e047223 */ /* 0x000fe2000001009d */
[----:B------:R-:W-:Y:S01]  /*3140*/  FMUL.FTZ R161, R109, R150 ;  /* 0x000000966da17220 */ /* 0x000fe20000410000 */
[----:B------:R1:W-:Y:S01]  /*3150*/  STS [R47+0x4], R158 ;  /* 0x0000049e2f007388 */ /* 0x0003e20000000800 */
[----:B------:R-:W-:-:S03]  /*3160*/  FFMA.FTZ R152, R146, R152, R159 ;  /* 0x0000009892987223 */ /* 0x000fc6000001009f */
[----:B------:R2:W-:Y:S04]  /*3170*/  STS [R47+0x8], R160 ;  /* 0x000008a02f007388 */ /* 0x0005e80000000800 */
[----:B------:R-:W-:Y:S01]  /*3180*/  STS [R47+0xc], R162 ;  /* 0x00000ca22f007388 */ /* 0x000fe20000000800 */
[----:B-1----:R-:W-:-:S03]  /*3190*/  FMUL.FTZ R158, R108, R153 ;  /* 0x000000996c9e7220 */ /* 0x002fc60000410000 */
[----:B------:R-:W-:Y:S01]  /*31a0*/  STS [R47+0x10], R164 ;  /* 0x000010a42f007388 */ /* 0x000fe20000000800 */
[----:B--2---:R-:W-:Y:S01]  /*31b0*/  FFMA.FTZ R160, R6, R7, R139 ;  /* 0x0000000706a07223 */ /* 0x004fe2000001008b */
[----:B------:R-:W-:Y:S02]  /*31c0*/  IMAD.WIDE.U32 R6, R34, UR4, R36 ;  /* 0x0000000422067c25 */ /* 0x000fe4000f8e0024 */
[----:B------:R1:W-:Y:S02]  /*31d0*/  STS [R47+0x14], R5 ;  /* 0x000014052f007388 */ /* 0x0003e40000000800 */
[-C--:B------:R-:W-:Y:S01]  /*31e0*/  FFMA.FTZ R159, R131, R160.reuse, R140 ;  /* 0x000000a0839f7223 */ /* 0x080fe2000001008c */
[----:B------:R-:W-:Y:S01]  /*31f0*/  FADD.FTZ R139, -R139, R160 ;  /* 0x000000a08b8b7221 */ /* 0x000fe20000010100 */
[----:B------:R2:W-:Y:S01]  /*3200*/  STS [R47+0x18], R161 ;  /* 0x000018a12f007388 */ /* 0x0005e20000000800 */
[----:B------:R-:W-:Y:S01]  /*3210*/  FFMA.FTZ R157, R113, R160, R4 ;  /* 0x000000a0719d7223 */ /* 0x000fe20000010004 */
[----:B------:R-:W-:Y:S01]  /*3220*/  LEA R4, P2, R6, UR8, 0x2 ;  /* 0x0000000806047c11 */ /* 0x000fe2000f8410ff */
[----:B------:R-:W-:Y:S01]  /*3230*/  FADD.FTZ R131, -R140, R159 ;  /* 0x0000009f8c837221 */ /* 0x000fe20000010100 */
[----:B------:R2:W-:Y:S01]  /*3240*/  STS [R47+0x1c], R158 ;  /* 0x00001c9e2f007388 */ /* 0x0005e20000000800 */
[----:B------:R-:W-:Y:S01]  /*3250*/  IADD3 R140, PT, PT, -R117, UR7, RZ ;  /* 0x00000007758c7c10 */ /* 0x000fe2000fffe1ff */
[----:B-1----:R-:W-:-:S02]  /*3260*/  IMAD R5, R35, UR4, R7 ;  /* 0x0000000423057c24 */ /* 0x002fc4000f8e0207 */
[----:B------:R-:W-:Y:S01]  /*3270*/  FFMA.FTZ R152, R139, R156, R152 ;  /* 0x0000009c8b987223 */ /* 0x000fe20000010098 */
[----:B------:R-:W-:Y:S01]  /*3280*/  BAR.SYNC.DEFER_BLOCKING 0x0 ;  /* 0x0000000000007b1d */ /* 0x000fe20000010000 */
[-C--:B------:R-:W-:Y:S01]  /*3290*/  FFMA.FTZ R75, R75, R159.reuse, R134 ;  /* 0x0000009f4b4b7223 */ /* 0x080fe20000010086 */
[----:B------:R-:W-:Y:S01]  /*32a0*/  ISETP.GE.AND P3, PT, R140, 0x21, PT ;  /* 0x000000218c00780c */ /* 0x000fe20003f66270 */
[----:B------:R-:W-:Y:S01]  /*32b0*/  FFMA.FTZ R7, R131, R154, R152 ;  /* 0x0000009a83077223 */ /* 0x000fe20000010098 */
[----:B------:R-:W-:Y:S01]  /*32c0*/  LEA.HI.X R5, R6, UR9, R5, 0x2, P2 ;  /* 0x0000000906057c11 */ /* 0x000fe200090f1405 */
[----:B------:R-:W-:Y:S01]  /*32d0*/  FFMA.FTZ R6, R114, R159, R157 ;  /* 0x0000009f72067223 */ /* 0x000fe2000001009d */
[----:B------:R-:W-:Y:S01]  /*32e0*/  ISETP.GE.AND P2, PT, R140, 0x1, PT ;  /* 0x000000018c00780c */ /* 0x000fe20003f46270 */
[----:B------:R-:W-:Y:S01]  /*32f0*/  FADD.FTZ R134, -R134, R75 ;  /* 0x0000004b86867221 */ /* 0x000fe20000010100 */
[-C--:B------:R-:W-:Y:S01]  /*3300*/  FFMA.FTZ R157, R133, R75.reuse, R136 ;  /* 0x0000004b859d7223 */ /* 0x080fe20000010088 */
[----:B------:R-:W-:-:S02]  /*3310*/  FFMA.FTZ R75, R115, R75, R6 ;  /* 0x0000004b734b7223 */ /* 0x000fc40000010006 */
[----:B------:R-:W-:Y:S01]  /*3320*/  FFMA.FTZ R6, R134, R155, R7 ;  /* 0x0000009b86067223 */ /* 0x000fe20000010007 */
[----:B------:R-:W-:Y:S01]  /*3330*/  FADD.FTZ R7, -R136, R157 ;  /* 0x0000009d88077221 */ /* 0x000fe20000010100 */
[----:B------:R-:W-:-:S03]  /*3340*/  FFMA.FTZ R135, R135, R157, R138 ;  /* 0x0000009d87877223 */ /* 0x000fc6000001008a */
        /* <DEDUP_REMOVED lines=8> */
.L_x_9335:
[----:B------:R-:W-:Y:S05]  /*33d0*/  BSYNC.RECONVERGENT B0 ;  /* 0x0000000000007941 */ /* 0x000fea0003800200 */
.L_x_9334:
[----:B------:R-:W-:Y:S04]  /*33e0*/  BSSY.RECONVERGENT B0, `(.L_x_9336) ;  /* 0x0000003000007945 */ /* 0x000fe80003800200 */
[----:B------:R-:W-:Y:S05]  /*33f0*/  @!P3 BRA `(.L_x_9337) ;  /* 0x000000000004b947 */ /* 0x000fea0003800000 */
[----:B-1----:R4:W-:Y:S02]  /*3400*/  REDG.E.ADD.F32.FTZ.RN.STRONG.GPU desc[UR16][R4.64+0x80], R143 ;  /* 0x0000808f040079a6 */ /* 0x0029e4000c12f310 */
.L_x_9337:
[----:B------:R-:W-:Y:S05]  /*3410*/  BSYNC.RECONVERGENT B0 ;  /* 0x0000000000007941 */ /* 0x000fea0003800200 */
.L_x_9336:
        /* <DEDUP_REMOVED lines=11> */
.L_x_9339:
[----:B------:R-:W-:Y:S05]  /*34d0*/  BSYNC.RECONVERGENT B0 ;  /* 0x0000000000007941 */ /* 0x000fea0003800200 */
.L_x_9338:
[----:B0--3--:R0:W3:Y:S01]  /*34e0*/  LDS R75, [R44+0x3a0] ;  /* 0x0003a0002c4b7984 */ /* 0x0090e20000000800 */
[----:B------:R-:W-:Y:S01]  /*34f0*/  ISETP.NE.AND P6, PT, R133, RZ, PT ;  /* 0x000000ff8500720c */ /* 0x000fe20003fc5270 */
[----:B------:R-:W-:-:S12]  /*3500*/  BSSY.RECONVERGENT B0, `(.L_x_9340) ;  /* 0x0000003000007945 */ /* 0x000fd80003800200 */
[----:B0-----:R-:W-:Y:S05]  /*3510*/  @!P6 BRA `(.L_x_9341) ;  /* 0x000000000004e947 */ /* 0x001fea0003800000 */
[----:B---3--:R0:W-:Y:S02]  /*3520*/  REDG.E.ADD.F32.FTZ.RN.STRONG.GPU desc[UR16][R4.64+0x180], R75 ;  /* 0x0001804b040079a6 */ /* 0x0081e4000c12f310 */
.L_x_9341:
[----:B------:R-:W-:Y:S05]  /*3530*/  BSYNC.RECONVERGENT B0 ;  /* 0x0000000000007941 */ /* 0x000fea0003800200 */
.L_x_9340:
[----:B0--3--:R0:W3:Y:S01]  /*3540*/  LDS R75, [R43+0x420] ;  /* 0x000420002b4b7984 */ /* 0x0090e20000000800 */
[----:B------:R-:W-:Y:S04]  /*3550*/  BSSY.RECONVERGENT B0, `(.L_x_9342) ;  /* 0x0000003000007945 */ /* 0x000fe80003800200 */
[----:B------:R-:W-:Y:S05]  /*3560*/  @!P2 BRA `(.L_x_9343) ;  /* 0x000000000004a947 */ /* 0x000fea0003800000 */
[----:B---3--:R3:W-:Y:S02]  /*3570*/  REDG.E.ADD.F32.FTZ.RN.STRONG.GPU desc[UR16][R4.64+0x200], R75 ;  /* 0x0002004b040079a6 */ /* 0x0087e4000c12f310 */
.L_x_9343:
[----:B------:R-:W-:Y:S05]  /*3580*/  BSYNC.RECONVERGENT B0 ;  /* 0x0000000000007941 */ /* 0x000fea0003800200 */
.L_x_9342:
[----:B---3--:R3:W0:Y:S01]  /*3590*/  LDS R75, [R42+0x4a0] ;  /* 0x0004a0002a4b7984 */ /* 0x0086220000000800 */
[----:B------:R-:W-:Y:S04]  /*35a0*/  BSSY.RECONVERGENT B0, `(.L_x_9344) ;  /* 0x0000003000007945 */ /* 0x000fe80003800200 */
[----:B------:R-:W-:Y:S05]  /*35b0*/  @!P3 BRA `(.L_x_9345) ;  /* 0x000000000004b947 */ /* 0x000fea0003800000 */
[----:B0-----:R0:W-:Y:S02]  /*35c0*/  REDG.E.ADD.F32.FTZ.RN.STRONG.GPU desc[UR16][R4.64+0x280], R75 ;  /* 0x0002804b040079a6 */ /* 0x0011e4000c12f310 */
.L_x_9345:
[----:B------:R-:W-:Y:S05]  /*35d0*/  BSYNC.RECONVERGENT B0 ;  /* 0x0000000000007941 */ /* 0x000fea0003800200 */
.L_x_9344:
[----:B0-----:R0:W0:Y:S01]  /*35e0*/  LDS R75, [R41+0x520] ;  /* 0x00052000294b7984 */ /* 0x0010220000000800 */
[----:B------:R-:W-:Y:S04]  /*35f0*/  BSSY.RECONVERGENT B0, `(.L_x_9346) ;  /* 0x0000003000007945 */ /* 0x000fe80003800200 */
[----:B------:R-:W-:Y:S05]  /*3600*/  @!P4 BRA `(.L_x_9347) ;  /* 0x000000000004c947 */ /* 0x000fea0003800000 */
[----:B0-----:R0:W-:Y:S02]  /*3610*/  REDG.E.ADD.F32.FTZ.RN.STRONG.GPU desc[UR16][R4.64+0x300], R75 ;  /* 0x0003004b040079a6 */ /* 0x0011e4000c12f310 */
.L_x_9347:
[----:B------:R-:W-:Y:S05]  /*3620*/  BSYNC.RECONVERGENT B0 ;  /* 0x0000000000007941 */ /* 0x000fea0003800200 */
.L_x_9346:
[----:B0-----:R0:W0:Y:S01]  /*3630*/  LDS R75, [R40+0x5a0] ;  /* 0x0005a000284b7984 */ /* 0x0010220000000800 */
[----:B------:R-:W-:Y:S04]  /*3640*/  BSSY.RECONVERGENT B0, `(.L_x_9348) ;  /* 0x0000003000007945 */ /* 0x000fe80003800200 */
[----:B------:R-:W-:Y:S05]  /*3650*/  @!P5 BRA `(.L_x_9349) ;  /* 0x000000000004d947 */ /* 0x000fea0003800000 */
[----:B0-----:R0:W-:Y:S02]  /*3660*/  REDG.E.ADD.F32.FTZ.RN.STRONG.GPU desc[UR16][R4.64+0x380], R75 ;  /* 0x0003804b040079a6 */ /* 0x0011e4000c12f310 */
.L_x_9349:
[----:B------:R-:W-:Y:S05]  /*3670*/  BSYNC.RECONVERGENT B0 ;  /* 0x0000000000007941 */ /* 0x000fea0003800200 */
.L_x_9348:
[----:B------:R-:W-:Y:S01]  /*3680*/  FFMA.FTZ R6, R127, R135, R6 ;  /* 0x000000877f067223 */ /* 0x000fe20000010006 */
[----:B0---4-:R-:W0:Y:S01]  /*3690*/  SHFL.DOWN PT, R4, R153, 0x1, 0x1f ;  /* 0x08201f0099047f89 */ /* 0x011e2200000e0000 */
[----:B------:R-:W-:Y:S01]  /*36a0*/  ISETP.GT.AND P2, PT, R66, 0x1e, PT ;  /* 0x0000001e4200780c */ /* 0x000fe20003f44270 */
[-C--:B------:R-:W-:Y:S01]  /*36b0*/  FMUL.FTZ R136, R72, R141.reuse ;  /* 0x0000008d48887220 */ /* 0x080fe20000410000 */
[----:B------:R-:W-:Y:S01]  /*36c0*/  FMUL.FTZ R130, R130, R141 ;  /* 0x0000008d82827220 */ /* 0x000fe20000410000 */
[----:B------:R-:W4:Y:S01]  /*36d0*/  SHFL.DOWN PT, R5, R6, 0x1, 0x1f ;  /* 0x08201f0006057f89 */ /* 0x000f2200000e0000 */
        /* <DEDUP_REMOVED lines=22> */
[----:B------:R-:W-:Y:S01]  /*3840*/  FFMA.FTZ R146, R105, R8, R146 ;  /* 0x0000000869927223 */ /* 0x000fe20000010092 */
[----:B----4-:R-:W-:Y:S01]  /*3850*/  @!P2 FADD.FTZ R6, R6, R5 ;  /* 0x000000050606a221 */ /* 0x010fe20000010000 */
[----:B------:R-:W0:Y:S01]  /*3860*/  SHFL.DOWN PT, R4, R153, 0x2, 0x1f ;  /* 0x08401f0099047f89 */ /* 0x000e2200000e0000 */
[----:B------:R-:W-:Y:S01]  /*3870*/  ISETP.GT.AND P2, PT, R66, 0x1d, PT ;  /* 0x0000001d4200780c */ /* 0x000fe20003f44270 */
[----:B------:R-:W-:Y:S01]  /*3880*/  FFMA.FTZ R149, R100, R73, R149 ;  /* 0x0000004964957223 */ /* 0x000fe20000010095 */
[----:B------:R-:W-:Y:S01]  /*3890*/  FFMA.FTZ R130, R109, R10, R130 ;  /* 0x0000000a6d827223 */ /* 0x000fe20000010082 */
[----:B------:R-:W4:Y:S01]  /*38a0*/  SHFL.DOWN PT, R5, R6, 0x2, 0x1f ;  /* 0x08401f0006057f89 */ /* 0x000f2200000e0000 */
[----:B------:R-:W-:Y:S01]  /*38b0*/  FFMA.FTZ R2, R103, R74, R2 ;  /* 0x0000004a67027223 */ /* 0x000fe20000010002 */
[----:B------:R-:W-:Y:S01]  /*38c0*/  FFMA.FTZ R75, R108, R11, R75 ;  /* 0x0000000b6c4b7223 */ /* 0x000fe2000001004b */
[----:B------:R-:W-:Y:S01]  /*38d0*/  BSSY.RECONVERGENT B0, `(.L_x_9350) ;  /* 0x0000034000007945 */ /* 0x000fe20003800200 */
        /* <DEDUP_REMOVED lines=25> */
[----:B------:R-:W-:Y:S01]  /*3a70*/  FMUL.FTZ R139, R139, R4 ;  /* 0x000000048b8b7220 */ /* 0x000fe20000410000 */
[----:B------:R-:W-:Y:S01]  /*3a80*/  ISETP.NE.AND P2, PT, R66, RZ, PT ;  /* 0x000000ff4200720c */ /* 0x000fe20003f45270 */
[----:B------:R-:W0:Y:S01]  /*3a90*/  SHFL.DOWN PT, R4, R153, 0x10, 0x1f ;  /* 0x0a001f0099047f89 */ /* 0x000e2200000e0000 */
[----:B------:R-:W-:Y:S01]  /*3aa0*/  FMUL.FTZ R5, R72, R144 ;  /* 0x0000009048057220 */ /* 0x000fe20000410000 */
[----:B------:R-:W-:Y:S02]  /*3ab0*/  FFMA.FTZ R139, R104, R9, R139 ;  /* 0x00000009688b7223 */ /* 0x000fe4000001008b */
[----:B------:R-:W4:Y:S01]  /*3ac0*/  SHFL.DOWN PT, R131, R6, 0x10, 0x1f ;  /* 0x0a001f0006837f89 */ /* 0x000f2200000e0000 */
[----:B------:R-:W-:Y:S01]  /*3ad0*/  FMUL.FTZ R9, R134, R5 ;  /* 0x0000000586097220 */ /* 0x000fe20000410000 */
[----:B------:R-:W-:-:S03]  /*3ae0*/  FADD.FTZ R78, R139, R78 ;  /* 0x0000004e8b4e7221 */ /* 0x000fc60000010000 */
[----:B------:R-:W-:-:S04]  /*3af0*/  FFMA.FTZ R9, R106, R129, R9 ;  /* 0x000000816a097223 */ /* 0x000fc80000010009 */
        /* <DEDUP_REMOVED lines=17> */
.L_x_9351:
[----:B------:R-:W-:Y:S05]  /*3c10*/  BSYNC.RECONVERGENT B0 ;  /* 0x0000000000007941 */ /* 0x000fea0003800200 */
.L_x_9350:
[----:B------:R-:W-:-:S04]  /*3c20*/  UIADD3 UR4, UPT, UPT, UR4, 0x1, URZ ;  /* 0x0000000104047890 */ /* 0x000fc8000fffe0ff */
[----:B------:R-:W-:-:S09]  /*3c30*/  UISETP.GE.AND UP0, UPT, UR4, UR11, UPT ;  /* 0x0000000b0400728c */ /* 0x000fd2000bf06270 */
[----:B------:R-:W-:Y:S05]  /*3c40*/  BRA.U !UP0, `(.L_x_9352) ;  /* 0xffffffe508947547 */ /* 0x000fea000b83ffff */
.L_x_9330:
[----:B------:R-:W-:Y:S08]  /*3c50*/  BAR.SYNC.DEFER_BLOCKING 0x0 ;  /* 0x0000000000007b1d */ /* 0x000ff00000010000 */
[----:B------:R-:W4:Y:S01]  /*3c60*/  LDC.64 R34, c[0x0][0x4f8] ;  /* 0x00013e00ff227b82 */ /* 0x000f220000000a00 */
[----:B------:R-:W5:Y:S01]  /*3c70*/  LDCU.64 UR4, c[0x0][0x500] ;  /* 0x0000a000ff0477ac */ /* 0x000f620008000a00 */
[----:B0-----:R-:W-:-:S06]  /*3c80*/  SHF.L.U32 R30, R68, 0x8, RZ ;  /* 0x00000008441e7819 */ /* 0x001fcc00000006ff */
[----:B------:R-:W0:Y:S01]  /*3c90*/  LDC.64 R36, c[0x0][0x550] ;  /* 0x00015400ff247b82 */ /* 0x000e220000000a00 */
[----:B------:R-:W2:Y:S01]  /*3ca0*/  LDG.E.128 R4, desc[UR16][R32.64] ;  /* 0x0000001020047981 */ /* 0x000ea2000c1e1d00 */
[----:B------:R-:W-:-:S03]  /*3cb0*/  SHF.R.S32.HI R31, RZ, 0x1f, R30 ;  /* 0x0000001fff1f7819 */ /* 0x000fc6000001141e */
[----:B--2---:R-:W-:Y:S01]  /*3cc0*/  STS.128 [R64], R4 ;  /* 0x0000000440007388 */ /* 0x004fe20000000c00 */
        /* <DEDUP_REMOVED lines=30> */
[----:B------:R-:W1:Y:S01]  /*3eb0*/  @!P3 MUFU.EX2 R5, R5 ;  /* 0x000000050005b308 */ /* 0x000e620000000800 */
[----:B------:R-:W-:Y:S01]  /*3ec0*/  FSETP.GTU.FTZ.AND P5, PT, R13, 20, PT ;  /* 0x41a000000d00780b */ /* 0x000fe20003fbc000 */
[----:B--2---:R-:W-:-:S06]  /*3ed0*/  @!P6 FADD.FTZ R2, R0, 1 ;  /* 0x3f8000000002e421 */ /* 0x004fcc0000010000 */
[----:B------:R-:W-:Y:S01]  /*3ee0*/  @!P0 FMUL.FTZ R0, R4, -1.4426950216293334961 ;  /* 0xbfb8aa3b04008820 */ /* 0x000fe20000410000 */
[----:B------:R-:W2:Y:S01]  /*3ef0*/  @!P6 MUFU.RCP R2, R2 ;  /* 0x000000020002e308 */ /* 0x000ea20000001000 */
[----:B------:R-:W-:Y:S01]  /*3f00*/  @!P2 FMUL.FTZ R4, R9, -1.4426950216293334961 ;  /* 0xbfb8aa3b0904a820 */ /* 0x000fe20000410000 */
[----:B------:R-:W-:-:S03]  /*3f10*/  F2FP.F16.F32.PACK_AB R9, R84, R87 ;  /* 0x000000575409723e */ /* 0x000fc600000000ff */
[----:B------:R-:W-:Y:S01]  /*3f20*/  @!P5 FMUL.FTZ R7, R13, -1.4426950216293334961 ;  /* 0xbfb8aa3b0d07d820 */ /* 0x000fe20000410000 */
[----:B-1----:R-:W-:Y:S02]  /*3f30*/  @!P3 FADD.FTZ R12, R5, 1 ;  /* 0x3f800000050cb421 */ /* 0x002fe40000010000 */
[----:B------:R-:W1:Y:S04]  /*3f40*/  @!P0 MUFU.EX2 R0, R0 ;  /* 0x0000000000008308 */ /* 0x000e680000000800 */
[----:B------:R-:W3:Y:S04]  /*3f50*/  @!P2 MUFU.EX2 R4, R4 ;  /* 0x000000040004a308 */ /* 0x000ee80000000800 */
[----:B------:R-:W-:Y:S01]  /*3f60*/  @!P5 MUFU.EX2 R7, R7 ;  /* 0x000000070007d308 */ /* 0x000fe20000000800 */
[----:B--2---:R-:W-:Y:S01]  /*3f70*/  @!P6 FMUL.FTZ R83, R83, R2 ;  /* 0x000000025353e220 */ /* 0x004fe20000410000 */
[----:B------:R-:W-:Y:S01]  /*3f80*/  FSETP.GTU.FTZ.AND P6, PT, R11, 20, PT ;  /* 0x41a000000b00780b */ /* 0x000fe20003fdc000 */
[----:B------:R-:W-:Y:S01]  /*3f90*/  @!P1 FMUL.FTZ R2, R15, -1.4426950216293334961 ;  /* 0xbfb8aa3b0f029820 */ /* 0x000fe20000410000 */
[----:B------:R-:W2:Y:S01]  /*3fa0*/  @!P4 MUFU.EX2 R13, R6 ;  /* 0x00000006000dc308 */ /* 0x000ea20000000800 */
[----:B-1----:R-:W-:-:S03]  /*3fb0*/  @!P0 FADD.FTZ R0, R0, 1 ;  /* 0x3f80000000008421 */ /* 0x002fc60000010000 */
[----:B------:R-:W1:Y:S01]  /*3fc0*/  @!P3 MUFU.RCP R12, R12 ;  /* 0x0000000c000cb308 */ /* 0x000e620000001000 */
[----:B---3--:R-:W-:-:S06]  /*3fd0*/  @!P2 FADD.FTZ R4, R4, 1 ;  /* 0x3f8000000404a421 */ /* 0x008fcc0000010000 */
[----:B------:R-:W-:Y:S01]  /*3fe0*/  @!P6 FMUL.FTZ R8, R11, -1.4426950216293334961 ;  /* 0xbfb8aa3b0b08e820 */ /* 0x000fe20000410000 */
[----:B------:R-:W-:Y:S01]  /*3ff0*/  F2FP.F16.F32.PACK_AB R11, R98, R101 ;  /* 0x00000065620b723e */ /* 0x000fe200000000ff */
[----:B------:R3:W5:Y:S01]  /*4000*/  @!P0 MUFU.RCP R15, R0 ;  /* 0x00000000000f8308 */ /* 0x0007620000001000 */
[----:B--2---:R-:W-:-:S07]  /*4010*/  @!P4 FADD.FTZ R13, R13, 1 ;  /* 0x3f8000000d0dc421 */ /* 0x004fce0000010000 */
[----:B------:R2:W4:Y:S01]  /*4020*/  @!P6 MUFU.EX2 R14, R8 ;  /* 0x00000008000ee308 */ /* 0x0005220000000800 */
[----:B---3--:R-:W-:Y:S01]  /*4030*/  @!P5 FADD.FTZ R0, R7, 1 ;  /* 0x3f8000000700d421 */ /* 0x008fe20000010000 */
[----:B-1----:R-:W-:Y:S01]  /*4040*/  @!P3 FMUL.FTZ R79, R79, R12 ;  /* 0x0000000c4f4fb220 */ /* 0x002fe20000410000 */
[----:B------:R-:W-:Y:S01]  /*4050*/  IADD3 R58, P3, PT, R58, -0x200, RZ ;  /* 0xfffffe003a3a7810 */ /* 0x000fe20007f7e0ff */
[----:B------:R1:W3:Y:S03]  /*4060*/  @!P2 MUFU.RCP R29, R4 ;  /* 0x00000004001da308 */ /* 0x0002e60000001000 */
[----:B------:R-:W-:Y:S02]  /*4070*/  IADD3.X R59, PT, PT, R59, -0x1, RZ, P3, !PT ;  /* 0xffffffff3b3b7810 */ /* 0x000fe40001ffe4ff */
[----:B--2---:R-:W-:Y:S01]  /*4080*/  F2FP.F16.F32.PACK_AB R8, R82, R85 ;  /* 0x000000555208723e */ /* 0x004fe200000000ff */
[----:B-----5:R-:W-:-:S02]  /*4090*/  @!P0 FMUL.FTZ R80, R80, R15 ;  /* 0x0000000f50508220 */ /* 0x020fc40000410000 */
[----:B------:R-:W2:Y:S02]  /*40a0*/  @!P1 MUFU.EX2 R2, R2 ;  /* 0x0000000200029308 */ /* 0x000ea40000000800 */
[----:B------:R5:W-:Y:S01]  /*40b0*/  STS.128 [R64], R8 ;  /* 0x0000000840007388 */ /* 0x000be20000000c00 */
[----:B------:R-:W-:-:S03]  /*40c0*/  NOP ;  /* 0x0000000000007918 */ /* 0x000fc60000000000 */
[----:B-1----:R-:W1:Y:S01]  /*40d0*/  LDS.128 R4, [R64] ;  /* 0x0000000040047984 */ /* 0x002e620000000c00 */
[----:B---3--:R-:W-:Y:S01]  /*40e0*/  @!P2 FMUL.FTZ R78, R78, R29 ;  /* 0x0000001d4e4ea220 */ /* 0x008fe20000410000 */
[----:B----4-:R-:W-:Y:S01]  /*40f0*/  @!P6 FADD.FTZ R14, R14, 1 ;  /* 0x3f8000000e0ee421 */ /* 0x010fe20000010000 */
        /* <DEDUP_REMOVED lines=53> */
.L_x_9313:
        /* <DEDUP_REMOVED lines=34> */
.L_x_9355:
[----:B------:R-:W-:Y:S05]  /*4670*/  BSYNC.RECONVERGENT B0 ;  /* 0x0000000000007941 */ /* 0x000fea0003800200 */
.L_x_9354:
        /* <DEDUP_REMOVED lines=26> */
.L_x_9357:
[----:B------:R-:W-:Y:S05]  /*4820*/  BSYNC.RECONVERGENT B0 ;  /* 0x0000000000007941 */ /* 0x000fea0003800200 */
.L_x_9356:
        /* <DEDUP_REMOVED lines=13> */
.L_x_9359:
        /* <DEDUP_REMOVED lines=25> */
.L_x_9358:
[----:B------:R-:W-:Y:S05]  /*4a90*/  EXIT ;  /* 0x000000000000794d */ /* 0x000fea0003800000 */
.L_x_9360:
        /* <DEDUP_REMOVED lines=14> */
.L_x_10530:


//--------------------- .text._Z25selective_scan_bwd_kernelI32Selective_Scan_bwd_kernel_traitsILi32ELi8ELb1ELb1ELb0ELb1ELb1EN3c104HalfEfEEv12SSMParamsBwd --------------------------
	.section	.text._Z25selective_scan_bwd_kernelI32Selective_Scan_bwd_kernel_traitsILi32ELi8ELb1ELb1ELb0ELb1ELb1EN3c104HalfEfEEv12SSMParamsBwd,"ax",@progbits
	.align	128
        .global         _Z25selective_scan_bwd_kernelI32Selective_Scan_bwd_kernel_traitsILi32ELi8ELb1ELb1ELb0ELb1ELb1EN3c104HalfEfEEv12SSMParamsBwd
        .type           _Z25selective_scan_bwd_kernelI32Selective_Scan_bwd_kernel_traitsILi32ELi8ELb1ELb1ELb0ELb1ELb1EN3c104HalfEfEEv12SSMParamsBwd,@function
        .size           _Z25selective_scan_bwd_kernelI32Selective_Scan_bwd_kernel_traitsILi32ELi8ELb1ELb1ELb0ELb1ELb1EN3c104HalfEfEEv12SSMParamsBwd,(.L_x_10531 - _Z25selective_scan_bwd_kernelI32Selective_Scan_bwd_kernel_traitsILi32ELi8ELb1ELb1ELb0ELb1ELb1EN3c104HalfEfEEv12SSMParamsBwd)
        .other          _Z25selective_scan_bwd_kernelI32Selective_Scan_bwd_kernel_traitsILi32ELi8ELb1ELb1ELb0ELb1ELb1EN3c104HalfEfEEv12SSMParamsBwd,@"STO_CUDA_ENTRY STV_DEFAULT"
_Z25selective_scan_bwd_kernelI32Selective_Scan_bwd_kernel_traitsILi32ELi8ELb1ELb1ELb0ELb1ELb1EN3c104HalfEfEEv12SSMParamsBwd:
.text._Z25selective_scan_bwd_kernelI32Selective_Scan_bwd_kernel_traitsILi32ELi8ELb1ELb1ELb0ELb1ELb1EN3c104HalfEfEEv12SSMParamsBwd:
        /* <DEDUP_REMOVED lines=67> */
[----:B------:R-:W-:Y:S01]  /*0430*/  MOV R7, UR4 ;  /* 0x0000000400077c02 */ /* 0x000fe20008000f00 */
[----:B------:R-:W-:Y:S01]  /*0440*/  IMAD.WIDE.U32 R4, R3, UR10, R4 ;  /* 0x0000000a03047c25 */ /* 0x000fe2000f8e0004 */
[----:B------:R-:W-:-:S02]  /*0450*/  LEA R11, R19, 0xffffff00, 0x8 ;  /* 0xffffff00130b7811 */ /* 0x000fc400078e40ff */
[----:B------:R-:W-:Y:S01]  /*0460*/  ISETP.GE.AND P1, PT, R19, 0x1, PT ;  /* 0x000000011300780c */ /* 0x000fe20003f26270 */
[----:B------:R-:W-:Y:S01]  /*0470*/  @P0 IMAD R0, R0, R19, RZ ;  /* 0x0000001300000224 */ /* 0x000fe200078e02ff */
[----:B-1----:R-:W-:Y:S01]  /*0480*/  UIMAD.WIDE.U32 UR4, UR18, UR6, URZ ;  /* 0x00000006120472a5 */ /* 0x002fe2000f8e00ff */
[----:B------:R-:W-:Y:S01]  /*0490*/  @!P3 IADD3 R25, PT, PT, -R25, RZ, RZ ;  /* 0x000000ff1919b210 */ /* 0x000fe20007ffe1ff */
[----:B------:R-:W1:Y:S01]  /*04a0*/  LDC.64 R18, c[0x0][0x528] ;  /* 0x00014a00ff127b82 */ /* 0x000e620000000a00 */
[C---:B------:R-:W-:Y:S01]  /*04b0*/  IMAD R15, R3.reuse, UR11, R5 ;  /* 0x0000000b030f7c24 */ /* 0x040fe2000f8e0205 */
[----:B------:R-:W-:Y:S01]  /*04c0*/  UIMAD UR5, UR18, UR7, UR5 ;  /* 0x00000007120572a4 */ /* 0x000fe2000f8e0205 */
[----:B------:R-:W-:Y:S01]  /*04d0*/  @!P2 LOP3.LUT R25, RZ, R2, RZ, 0x33, !PT ;  /* 0x00000002ff19a212 */ /* 0x000fe200078e33ff */
[----:B0-----:R-:W-:Y:S01]  /*04e0*/  UIMAD.WIDE.U32 UR6, UR18, UR8, URZ ;  /* 0x00000008120672a5 */ /* 0x001fe2000f8e00ff */
[----:B--2---:R-:W-:Y:S02]  /*04f0*/  @P0 IMAD R5, R0, R21, RZ ;  /* 0x0000001500050224 */ /* 0x004fe400078e02ff */
[----:B------:R-:W-:Y:S01]  /*0500*/  SHF.R.S32.HI R21, RZ, 0x1f, R25 ;  /* 0x0000001fff157819 */ /* 0x000fe20000011419 */
[----:B------:R-:W-:Y:S01]  /*0510*/  IMAD.WIDE.U32 R6, R3, UR14, R6 ;  /* 0x0000000e03067c25 */ /* 0x000fe2000f8e0006 */
[----:B------:R-:W-:Y:S01]  /*0520*/  UIMAD UR7, UR18, UR9, UR7 ;  /* 0x00000009120772a4 */ /* 0x000fe2000f8e0207 */
[----:B------:R-:W-:-:S02]  /*0530*/  CS2R R34, SRZ ;  /* 0x0000000000227805 */ /* 0x000fc4000001ff00 */
        /* <DEDUP_REMOVED lines=21> */
[C---:B-1----:R-:W-:Y:S02]  /*0690*/  LEA R48, P2, R4.reuse, R18, 0x1 ;  /* 0x0000001204307211 */ /* 0x042fe400078408ff */
        /* <DEDUP_REMOVED lines=63> */
.L_x_9402:
        /* <DEDUP_REMOVED lines=35> */
[----:B-1----:R-:W-:Y:S02]  /*0cc0*/  HADD2.F32 R71, -RZ, R12.H0_H0 ;  /* 0x2000000cff477230 */ /* 0x002fe40000004100 */
[----:B---3--:R-:W-:-:S04]  /*0cd0*/  IMAD.WIDE.U32 R22, R3, R78, R22 ;  /* 0x0000004e03167225 */ /* 0x008fc800078e0016 */
[--C-:B-----5:R-:W-:Y:S01]  /*0ce0*/  FADD.FTZ R78, R71, R40.reuse ;  /* 0x00000028474e7221 */ /* 0x120fe20000010000 */
[--C-:B------:R-:W-:Y:S02]  /*0cf0*/  HADD2.F32 R73, -RZ, R13.reuse.H0_H0 ;  /* 0x2000000dff497230 */ /* 0x100fe40000004100 */
[----:B------:R-:W-:Y:S02]  /*0d00*/  HADD2.F32 R13, -RZ, R13.H1_H1 ;  /* 0x3000000dff0d7230 */ /* 0x000fe40000004100 */
[----:B------:R-:W-:Y:S01]  /*0d10*/  FSETP.GTU.FTZ.AND P4, PT, R78, 20, PT ;  /* 0x41a000004e00780b */ /* 0x000fe20003f9c000 */
[----:B------:R-:W-:Y:S02]  /*0d20*/  HADD2.F32 R77, -RZ, R12.H1_H1 ;  /* 0x3000000cff4d7230 */ /* 0x000fe40000004100 */
[--C-:B------:R-:W-:Y:S01]  /*0d30*/  FADD.FTZ R76, R73, R40.reuse ;  /* 0x00000028494c7221 */ /* 0x100fe20000010000 */
[----:B------:R-:W-:Y:S01]  /*0d40*/  FADD.FTZ R75, R13, R40 ;  /* 0x000000280d4b7221 */ /* 0x000fe20000010000 */
[----:B------:R-:W-:-:S02]  /*0d50*/  HADD2.F32 R13, -RZ, R15.H0_H0 ;  /* 0x2000000fff0d7230 */ /* 0x000fc40000004100 */
[--C-:B------:R-:W-:Y:S01]  /*0d60*/  FADD.FTZ R77, R77, R40.reuse ;  /* 0x000000284d4d7221 */ /* 0x100fe20000010000 */
        /* <DEDUP_REMOVED lines=8> */
[--C-:B-1----:R-:W-:Y:S02]  /*0df0*/  HADD2.F32 R17, -RZ, R14.reuse.H0_H0 ;  /* 0x2000000eff117230 */ /* 0x102fe40000004100 */
[----:B------:R-:W-:Y:S02]  /*0e00*/  HADD2.F32 R19, -RZ, R14.H1_H1 ;  /* 0x3000000eff137230 */ /* 0x000fe40000004100 */
[----:B------:R-:W-:Y:S02]  /*0e10*/  IMAD R14, R3, R79, R23 ;  /* 0x0000004f030e7224 */ /* 0x000fe400078e0217 */
[--C-:B------:R-:W-:Y:S01]  /*0e20*/  FADD.FTZ R74, R17, R40.reuse ;  /* 0x00000028114a7221 */ /* 0x100fe20000010000 */
[----:B------:R-:W-:-:S04]  /*0e30*/  FADD.FTZ R71, R19, R40 ;  /* 0x0000002813477221 */ /* 0x000fc80000010000 */
[----:B------:R-:W-:Y:S02]  /*0e40*/  FSETP.GTU.FTZ.AND P2, PT, R74, 20, PT ;  /* 0x41a000004a00780b */ /* 0x000fe40003f5c000 */
        /* <DEDUP_REMOVED lines=32> */
.L_x_9363:
[----:B------:R-:W-:Y:S05]  /*1050*/  BSYNC.RECONVERGENT B0 ;  /* 0x0000000000007941 */ /* 0x000fea0003800200 */
.L_x_9362:
[----:B------:R-:W-:Y:S01]  /*1060*/  LEA R20, P6, R22, R20, 0x1 ;  /* 0x0000001416147211 */ /* 0x000fe200078c08ff */
        /* <DEDUP_REMOVED lines=35> */
.L_x_9365:
[----:B------:R-:W-:Y:S05]  /*12a0*/  BSYNC.RECONVERGENT B0 ;  /* 0x0000000000007941 */ /* 0x000fea0003800200 */
.L_x_9364:
        /* <DEDUP_REMOVED lines=34> */
.L_x_9367:
[----:B------:R-:W-:Y:S05]  /*14d0*/  BSYNC.RECONVERGENT B0 ;  /* 0x0000000000007941 */ /* 0x000fea0003800200 */
.L_x_9366:
        /* <DEDUP_REMOVED lines=32> */
.L_x_9369:
[----:B------:R-:W-:Y:S05]  /*16e0*/  BSYNC.RECONVERGENT B0 ;  /* 0x0000000000007941 */ /* 0x000fea0003800200 */
.L_x_9368:
        /* <DEDUP_REMOVED lines=32> */
.L_x_9371:
[----:B------:R-:W-:Y:S05]  /*18f0*/  BSYNC.RECONVERGENT B0 ;  /* 0x0000000000007941 */ /* 0x000fea0003800200 */
.L_x_9370:
        /* <DEDUP_REMOVED lines=32> */
.L_x_9373:
[----:B------:R-:W-:Y:S05]  /*1b00*/  BSYNC.RECONVERGENT B0 ;  /* 0x0000000000007941 */ /* 0x000fea0003800200 */
.L_x_9372:
        /* <DEDUP_REMOVED lines=32> */
.L_x_9375:
[----:B------:R-:W-:Y:S05]  /*1d10*/  BSYNC.RECONVERGENT B0 ;  /* 0x0000000000007941 */ /* 0x000fea0003800200 */
.L_x_9374:
        /* <DEDUP_REMOVED lines=32> */
.L_x_9377:
[----:B------:R-:W-:Y:S05]  /*1f20*/  BSYNC.RECONVERGENT B0 ;  /* 0x0000000000007941 */ /* 0x000fea0003800200 */
.L_x_9376:
        /* <DEDUP_REMOVED lines=52> */
[----:B------:R0:W4:Y:S01]  /*2270*/  MUFU.EX2 R89, R88 ;  /* 0x0000005800597308 */ /* 0x0001220000000800 */
[----:B------:R-:W-:-:S02]  /*2280*/  HADD2.F32 R111, -RZ, R7.H1_H1 ;  /* 0x30000007ff6f7230 */ /* 0x000fc40000004100 */
[----:B-1----:R-:W-:Y:S01]  /*2290*/  FADD.FTZ R85, R85, 1 ;  /* 0x3f80000055557421 */ /* 0x002fe20000010000 */
[----:B------:R-:W1:Y:S01]  /*22a0*/  MUFU.RCP R92, R83 ;  /* 0x00000053005c7308 */ /* 0x000e620000001000 */
[----:B---3--:R-:W-:Y:S01]  /*22b0*/  FADD.FTZ R84, R84, 1 ;  /* 0x3f80000054547421 */ /* 0x008fe20000010000 */
[----:B0-----:R-:W-:Y:S02]  /*22c0*/  HADD2.F32 R88, -RZ, R8.H0_H0 ;  /* 0x20000008ff587230 */ /* 0x001fe40000004100 */
[----:B-----5:R-:W-:-:S04]  /*22d0*/  FADD.FTZ R86, R86, 1 ;  /* 0x3f80000056567421 */ /* 0x020fc80000010000 */
[----:B------:R0:W3:Y:S01]  /*22e0*/  MUFU.EX2 R93, R90 ;  /* 0x0000005a005d7308 */ /* 0x0000e20000000800 */
[----:B----4-:R-:W-:Y:S01]  /*22f0*/  FADD.FTZ R117, R89, 1 ;  /* 0x3f80000059757421 */ /* 0x010fe20000010000 */
[----:B------:R-:W-:Y:S02]  /*2300*/  HADD2.F32 R89, -RZ, R9.H0_H0 ;  /* 0x20000009ff597230 */ /* 0x000fe40000004100 */
[----:B------:R-:W4:Y:S04]  /*2310*/  MUFU.EX2 R94, R94 ;  /* 0x0000005e005e7308 */ /* 0x000f280000000800 */
[----:B------:R-:W5:Y:S01]  /*2320*/  MUFU.EX2 R87, R87 ;  /* 0x0000005700577308 */ /* 0x000f620000000800 */
[----:B0-----:R-:W-:Y:S02]  /*2330*/  HADD2.F32 R90, -RZ, R8.H1_H1 ;  /* 0x30000008ff5a7230 */ /* 0x001fe40000004100 */
[----:B-1----:R-:W-:Y:S01]  /*2340*/  FADD.FTZ R8, -R92, 1 ;  /* 0x3f8000005c087421 */ /* 0x002fe20000010100 */
[----:B------:R-:W-:Y:S01]  /*2350*/  MUFU.RCP R95, R84 ;  /* 0x00000054005f7308 */ /* 0x000fe20000001000 */
[----:B---3--:R-:W-:-:S02]  /*2360*/  FADD.FTZ R96, R93, 1 ;  /* 0x3f8000005d607421 */ /* 0x008fc40000010000 */
[C---:B------:R-:W-:Y:S01]  /*2370*/  FFMA.FTZ R8, R73.reuse, R8, 1 ;  /* 0x3f80000049087423 */ /* 0x040fe20000010008 */
[----:B------:R-:W-:Y:S01]  /*2380*/  FMUL.FTZ R73, R73, R92 ;  /* 0x0000005c49497220 */ /* 0x000fe20000410000 */
[----:B----4-:R-:W-:-:S03]  /*2390*/  FADD.FTZ R110, R94, 1 ;  /* 0x3f8000005e6e7421 */ /* 0x010fc60000010000 */
[----:B------:R-:W0:Y:S01]  /*23a0*/  MUFU.RCP R91, R85 ;  /* 0x00000055005b7308 */ /* 0x000e220000001000 */
[----:B-----5:R-:W-:-:S07]  /*23b0*/  FADD.FTZ R87, R87, 1 ;  /* 0x3f80000057577421 */ /* 0x020fce0000010000 */
[----:B------:R-:W-:Y:S08]  /*23c0*/  MUFU.RCP R109, R86 ;  /* 0x00000056006d7308 */ /* 0x000ff00000001000 */
[----:B------:R-:W-:Y:S01]  /*23d0*/  MUFU.RCP R96, R96 ;  /* 0x0000006000607308 */ /* 0x000fe20000001000 */
[----:B0-----:R-:W-:-:S07]  /*23e0*/  FADD.FTZ R11, -R91, 1 ;  /* 0x3f8000005b0b7421 */ /* 0x001fce0000010100 */
[----:B------:R-:W0:Y:S08]  /*23f0*/  MUFU.RCP R110, R110 ;  /* 0x0000006e006e7308 */ /* 0x000e300000001000 */
[----:B------:R-:W-:Y:S08]  /*2400*/  MUFU.RCP R115, R87 ;  /* 0x0000005700737308 */ /* 0x000ff00000001000 */
[----:B------:R-:W1:Y:S01]  /*2410*/  MUFU.RCP R117, R117 ;  /* 0x0000007500757308 */ /* 0x000e620000001000 */
        /* <DEDUP_REMOVED lines=15> */
[--C-:B------:R-:W-:Y:S02]  /*2510*/  HADD2.F32 R87, -RZ, R14.reuse.H0_H0 ;  /* 0x2000000eff577230 */ /* 0x100fe40000004100 */
        /* <DEDUP_REMOVED lines=46> */
[----:B------:R-:W-:Y:S02]  /*2800*/  HADD2.F32 R98, -RZ, R4.H1_H1 ;  /* 0x30000004ff627230 */ /* 0x000fe40000004100 */
[----:B------:R-:W-:Y:S01]  /*2810*/  FMUL.FTZ R2, R2, R109 ;  /* 0x0000006d02027220 */ /* 0x000fe20000410000 */
[----:B------:R-:W0:Y:S01]  /*2820*/  LDC.64 R16, c[0x0][0x558] ;  /* 0x00015600ff107b82 */ /* 0x000e220000000a00 */
        /* <DEDUP_REMOVED lines=17> */
[----:B------:R-:W-:-:S04]  /*2940*/  IMAD.WIDE.U32 R16, R30, 0x10, R16 ;  /* 0x000000101e107825 */ /* 0x000fc800078e0010 */
[----:B------:R-:W-:Y:S01]  /*2950*/  FFMA.FTZ R19, R109, R98, R4 ;  /* 0x000000626d137223 */ /* 0x000fe20000010004 */
        /* <DEDUP_REMOVED lines=28> */
.L_x_9378:
[----:B------:R-:W2:Y:S01]  /*2b20*/  LDCU UR4, c[0x0][0x38c] ;  /* 0x00007180ff0477ac */ /* 0x000ea20008000800 */
[----:B------:R-:W-:Y:S01]  /*2b30*/  FFMA.FTZ R2, R110, R99, R19 ;  /* 0x000000636e027223 */ /* 0x000fe20000010013 */
[----:B------:R-:W-:Y:S01]  /*2b40*/  HFMA2 R96, -RZ, RZ, 0, 0 ;  /* 0x00000000ff607431 */ /* 0x000fe200000001ff */
        /* <DEDUP_REMOVED lines=15> */
[----:B--2---:R-:W-:Y:S01]  /*2c40*/  UISETP.GE.AND UP0, UPT, UR4, 0x1, UPT ;  /* 0x000000010400788c */ /* 0x004fe2000bf06270 */
[----:B------:R-:W-:-:S02]  /*2c50*/  FMUL.FTZ R118, R104, R41 ;  /* 0x0000002968767220 */ /* 0x000fc40000410000 */
[----:B------:R-:W-:Y:S01]  /*2c60*/  FFMA.FTZ R69, R104, R111, R5 ;  /* 0x0000006f68457223 */ /* 0x000fe20000010005 */
[----:B------:R-:W-:Y:S06]  /*2c70*/  BAR.SYNC.DEFER_BLOCKING 0x0 ;  /* 0x0000000000007b1d */ /* 0x000fec0000010000 */
[----:B------:R-:W-:Y:S05]  /*2c80*/  BRA.U !UP0, `(.L_x_9379) ;  /* 0x0000001908e87547 */ /* 0x000fea000b800000 */
        /* <DEDUP_REMOVED lines=8> */
[----:B-1----:R-:W1:Y:S01]  /*2d10*/  LDC.64 R12, c[0x0][0x440] ;  /* 0x00011000ff0c7b82 */ /* 0x002e620000000a00 */
        /* <DEDUP_REMOVED lines=9> */
[C---:B------:R-:W-:Y:S01]  /*2db0*/  ISETP.EQ.AND P0, PT, R30.reuse, RZ, P0 ;  /* 0x000000ff1e00720c */ /* 0x040fe20000702270 */
[----:B------:R-:W-:Y:S01]  /*2dc0*/  FMUL.FTZ R120, R111, R79 ;  /* 0x0000004f6f787220 */ /* 0x000fe20000410000 */
[----:B------:R-:W-:Y:S01]  /*2dd0*/  MOV R96, RZ ;  /* 0x000000ff00607202 */ /* 0x000fe20000000f00 */
        /* <DEDUP_REMOVED lines=11> */
.L_x_9401:
[----:B0-2---:R-:W-:-:S04]  /*2e90*/  IMAD.WIDE.U32 R4, R90, UR4, RZ ;  /* 0x000000045a047c25 */ /* 0x005fc8000f8e00ff */
[----:B------:R-:W-:Y:S01]  /*2ea0*/  IMAD R5, R91, UR4, R5 ;  /* 0x000000045b057c24 */ /* 0x000fe2000f8e0205 */
[----:B------:R-:W-:-:S04]  /*2eb0*/  LEA R6, P1, R4, R72, 0x1 ;  /* 0x0000004804067211 */ /* 0x000fc800078208ff */
[----:B------:R-:W-:-:S06]  /*2ec0*/  LEA.HI.X R7, R4, R73, R5, 0x1, P1 ;  /* 0x0000004904077211 */ /* 0x000fcc00008f0c05 */
[----:B------:R-:W2:Y:S01]  /*2ed0*/  LDG.E.128 R4, desc[UR16][R6.64] ;  /* 0x0000001006047981 */ /* 0x000ea2000c1e1d00 */
[----:B------:R-:W-:Y:S02]  /*2ee0*/  MOV R8, R28 ;  /* 0x0000001c00087202 */ /* 0x000fe40000000f00 */
[----:B------:R-:W-:-:S03]  /*2ef0*/  MOV R9, R45 ;  /* 0x0000002d00097202 */ /* 0x000fc60000000f00 */
[----:B---3--:R-:W-:-:S04]  /*2f00*/  IMAD.WIDE.U32 R8, R14, UR4, R8 ;  /* 0x000000040e087c25 */ /* 0x008fc8000f8e0008 */
[----:B------:R-:W-:Y:S01]  /*2f10*/  IMAD R2, R15, UR4, R9 ;  /* 0x000000040f027c24 */ /* 0x000fe2000f8e0209 */
[----:B-1----:R-:W-:-:S04]  /*2f20*/  LEA R84, P1, R8, R12, 0x2 ;  /* 0x0000000c08547211 */ /* 0x002fc800078210ff */
[----:B------:R-:W-:-:S05]  /*2f30*/  LEA.HI.X R85, R8, R13, R2, 0x2, P1 ;  /* 0x0000000d08557211 */ /* 0x000fca00008f1402 */
[----:B------:R-:W3:Y:S01]  /*2f40*/  LDG.E R84, desc[UR16][R84.64] ;  /* 0x0000001054547981 */ /* 0x000ee2000c1e1900 */
[----:B------:R-:W-:Y:S02]  /*2f50*/  MOV R8, R26 ;  /* 0x0000001a00087202 */ /* 0x000fe40000000f00 */
[----:B------:R-:W-:-:S03]  /*2f60*/  MOV R9, R47 ;  /* 0x0000002f00097202 */ /* 0x000fc60000000f00 */
[----:B0-----:R-:W-:-:S04]  /*2f70*/  IMAD.WIDE.U32 R8, R18, UR4, R8 ;  /* 0x0000000412087c25 */ /* 0x001fc8000f8e0008 */
[----:B------:R-:W-:Y:S01]  /*2f80*/  IMAD R2, R19, UR4, R9 ;  /* 0x0000000413027c24 */ /* 0x000fe2000f8e0209 */
[----:B------:R-:W-:-:S04]  /*2f90*/  LEA R86, P1, R8, R16, 0x2 ;  /* 0x0000001008567211 */ /* 0x000fc800078210ff */
[----:B------:R-:W-:Y:S01]  /*2fa0*/  LEA.HI.X R87, R8, R17, R2, 0x2, P1 ;  /* 0x0000001108577211 */ /* 0x000fe200008f1402 */
[----:B------:R-:W0:Y:S01]  /*2fb0*/  S2UR UR6, SR_CgaCtaId ;  /* 0x00000000000679c3 */ /* 0x000e220000008800 */
[----:B--2---:R1:W-:Y:S01]  /*2fc0*/  STS.128 [R67], R4 ;  /* 0x0000000443007388 */ /* 0x0043e20000000c00 */
[----:B------:R-:W-:-:S03]  /*2fd0*/  NOP ;  /* 0x0000000000007918 */ /* 0x000fc60000000000 */
[----:B------:R2:W5:Y:S01]  /*2fe0*/  LDG.E R139, desc[UR16][R86.64] ;  /* 0x00000010568b7981 */ /* 0x000562000c1e1900 */
[C---:B------:R-:W-:Y:S01]  /*2ff0*/  ISETP.NE.AND P2, PT, R30.reuse, RZ, PT ;  /* 0x000000ff1e00720c */ /* 0x040fe20003f45270 */
[----:B------:R-:W-:Y:S01]  /*3000*/  UMOV UR5, 0x400 ;  /* 0x0000040000057882 */ /* 0x000fe20000000000 */
[----:B------:R-:W-:Y:S01]  /*3010*/  ISETP.NE.AND P1, PT, R30, 0x1f, PT ;  /* 0x0000001f1e00780c */ /* 0x000fe20003f25270 */
[----:B----4-:R-:W4:Y:S01]  /*3020*/  LDS.128 R8, [R67] ;  /* 0x0000000043087984 */ /* 0x010f220000000c00 */
[----:B0-----:R-:W-:Y:S01]  /*3030*/  ULEA UR5, UR6, UR5, 0x18 ;  /* 0x0000000506057291 */ /* 0x001fe2000f8ec0ff */
[----:B------:R-:W-:Y:S01]  /*3040*/  BSSY.RECONVERGENT B0, `(.L_x_9380) ;  /* 0x0000038000007945 */ /* 0x000fe20003800200 */
[----:B-1----:R-:W-:-:S04]  /*3050*/  IADD3 R5, PT, PT, R132, UR4, RZ ;  /* 0x0000000484057c10 */ /* 0x002fc8000fffe0ff */
[----:B------:R-:W-:Y:S01]  /*3060*/  SEL R5, R5, R54, !P2 ;  /* 0x0000003605057207 */ /* 0x000fe20005000000 */
[----:B---3--:R-:W-:-:S03]  /*3070*/  FMUL.FTZ R135, R84, 1.4426950216293334961 ;  /* 0x3fb8aa3b54877820 */ /* 0x008fc60000410000 */
[----:B------:R-:W-:Y:S01]  /*3080*/  LEA R4, R5, UR5, 0x2 ;  /* 0x0000000505047c11 */ /* 0x000fe2000f8e10ff */
[C---:B------:R-:W-:Y:S01]  /*3090*/  FMUL.FTZ R145, R135.reuse, R78 ;  /* 0x0000004e87917220 */ /* 0x040fe20000410000 */
[C---:B------:R-:W-:Y:S01]  /*30a0*/  FMUL.FTZ R2, R135.reuse, R77 ;  /* 0x0000004d87027220 */ /* 0x040fe20000410000 */
[C---:B------:R-:W-:Y:S01]  /*30b0*/  FMUL.FTZ R7, R135.reuse, R76 ;  /* 0x0000004c87077220 */ /* 0x040fe20000410000 */
[C---:B------:R-:W-:Y:S01]  /*30c0*/  FMUL.FTZ R6, R135.reuse, R75 ;  /* 0x0000004b87067220 */ /* 0x040fe20000410000 */
[C---:B------:R-:W-:Y:S01]  /*30d0*/  FMUL.FTZ R134, R135.reuse, R74 ;  /* 0x0000004a87867220 */ /* 0x040fe20000410000 */
[C---:B--2---:R-:W-:Y:S01]  /*30e0*/  FMUL.FTZ R87, R135.reuse, R71 ;  /* 0x0000004787577220 */ /* 0x044fe20000410000 */
        /* <DEDUP_REMOVED lines=8> */
[----:B----4-:R-:W-:-:S03]  /*3170*/  HADD2.F32 R86, -RZ, R8.H0_H0 ;  /* 0x20000008ff567230 */ /* 0x010fc60000004100 */
[----:B------:R-:W4:Y:S01]  /*3180*/  MUFU.EX2 R87, R87 ;  /* 0x0000005700577308 */ /* 0x000f220000000800 */
        /* <DEDUP_REMOVED lines=30> */
[----:B------:R-:W-:-:S04]  /*3370*/  IADD3 R4, PT, PT, R129, UR4, RZ ;  /* 0x0000000481047c10 */ /* 0x000fc8000fffe0ff */
[----:B------:R-:W-:-:S05]  /*3380*/  LEA R4, R4, UR5, 0x2 ;  /* 0x0000000504047c11 */ /* 0x000fca000f8e10ff */
[----:B------:R2:W3:Y:S01]  /*3390*/  LDS R143, [R4+0x878] ;  /* 0x00087800048f7984 */ /* 0x0004e20000000800 */
[----:B------:R-:W-:Y:S05]  /*33a0*/  BRA `(.L_x_9382) ;  /* 0x0000000000047947 */ /* 0x000fea0003800000 */
.L_x_9381:
[----:B------:R0:W1:Y:S02]  /*33b0*/  LDS R143, [R82+0x107c] ;  /* 0x00107c00528f7984 */ /* 0x0000640000000800 */
.L_x_9382:
[----:B------:R-:W-:Y:S05]  /*33c0*/  BSYNC.RECONVERGENT B0 ;  /* 0x0000000000007941 */ /* 0x000fea0003800200 */
.L_x_9380:
        /* <DEDUP_REMOVED lines=36> */
[----:B------:R-:W-:-:S04]  /*3610*/  FMUL.FTZ R156, R134, R157 ;  /* 0x0000009d869c7220 */ /* 0x000fc80000410000 */
[----:B------:R-:W-:-:S04]  /*3620*/  FMUL.FTZ R162, R87, R156 ;  /* 0x0000009c57a27220 */ /* 0x000fc80000410000 */
[----:B------:R-:W-:-:S04]  /*3630*/  FMUL.FTZ R162, R135, R162 ;  /* 0x000000a287a27220 */ /* 0x000fc80000410000 */
[----:B------:R-:W-:-:S05]  /*3640*/  FMUL.FTZ R157, R137, R162 ;  /* 0x000000a2899d7220 */ /* 0x000fca0000410000 */
[----:B------:R-:W-:Y:S01]  /*3650*/  SHFL.UP PT, R162, R157, 0x1, RZ ;  /* 0x042000009da27989 */ /* 0x000fe200000e00ff */
[----:B-1----:R-:W-:-:S03]  /*3660*/  @P1 FMUL.FTZ R159, R5, R158 ;  /* 0x0000009e059f1220 */ /* 0x002fc60000410000 */
[----:B------:R-:W1:Y:S01]  /*3670*/  SHFL.UP PT, R5, R4, 0x1, RZ ;  /* 0x0420000004057989 */ /* 0x000e6200000e00ff */
[----:B--2---:R-:W-:Y:S01]  /*3680*/  @P1 FFMA.FTZ R161, R158, R147, R161 ;  /* 0x000000939ea11223 */ /* 0x004fe200000100a1 */
[----:B------:R-:W-:Y:S02]  /*3690*/  @P1 MOV R158, R159 ;  /* 0x0000009f009e1202 */ /* 0x000fe40000000f00 */
[----:B------:R-:W-:Y:S02]  /*36a0*/  ISETP.GE.AND P1, PT, R70, 0x1, PT ;  /* 0x000000014600780c */ /* 0x000fe40003f26270 */
[----:B------:R-:W2:Y:S04]  /*36b0*/  SHFL.DOWN PT, R156, R161, 0x2, 0x1f ;  /* 0x08401f00a19c7f89 */ /* 0x000ea800000e0000 */
[----:B------:R-:W3:Y:S01]  /*36c0*/  SHFL.DOWN PT, R147, R158, 0x2, 0x1f ;  /* 0x08401f009e937f89 */ /* 0x000ee200000e0000 */
[----:B-1----:R-:W-:-:S06]  /*36d0*/  FFMA.FTZ R5, R157, R5, R4 ;  /* 0x000000059d057223 */ /* 0x002fcc0000010004 */
[----:B------:R-:W-:Y:S01]  /*36e0*/  @P1 FMUL.FTZ R157, R157, R162 ;  /* 0x000000a29d9d1220 */ /* 0x000fe20000410000 */
[----:B------:R-:W-:Y:S01]  /*36f0*/  FSEL R4, R4, R5, !P1 ;  /* 0x0000000504047208 */ /* 0x000fe20004800000 */
[----:B--2---:R-:W-:-:S03]  /*3700*/  @!P3 FFMA.FTZ R161, R158, R156, R161 ;  /* 0x0000009c9ea1b223 */ /* 0x004fc600000100a1 */
[----:B------:R-:W-:Y:S01]  /*3710*/  SHFL.UP PT, R162, R157, 0x2, RZ ;  /* 0x044000009da27989 */ /* 0x000fe200000e00ff */
[----:B------:R-:W-:Y:S01]  /*3720*/  ISETP.GE.AND P1, PT, R70, 0x2, PT ;  /* 0x000000024600780c */ /* 0x000fe20003f26270 */
[----:B---3--:R-:W-:Y:S02]  /*3730*/  @!P3 FMUL.FTZ R5, R158, R147 ;  /* 0x000000939e05b220 */ /* 0x008fe40000410000 */
[----:B------:R-:W1:Y:S03]  /*3740*/  SHFL.UP PT, R147, R4, 0x2, RZ ;  /* 0x0440000004937989 */ /* 0x000e6600000e00ff */
[----:B------:R-:W-:Y:S02]  /*3750*/  @!P3 MOV R158, R5 ;  /* 0x00000005009eb202 */ /* 0x000fe40000000f00 */
[----:B------:R-:W2:Y:S01]  /*3760*/  SHFL.DOWN PT, R5, R161, 0x4, 0x1f ;  /* 0x08801f00a1057f89 */ /* 0x000ea200000e0000 */
[----:B------:R-:W-:-:S03]  /*3770*/  ISETP.GT.U32.AND P3, PT, R81, 0x1b, PT ;  /* 0x0000001b5100780c */ /* 0x000fc60003f64070 */
[----:B------:R-:W3:Y:S01]  /*3780*/  SHFL.DOWN PT, R159, R158, 0x4, 0x1f ;  /* 0x08801f009e9f7f89 */ /* 0x000ee200000e0000 */
[C---:B-1----:R-:W-:Y:S01]  /*3790*/  FFMA.FTZ R147, R157.reuse, R147, R4 ;  /* 0x000000939d937223 */ /* 0x042fe20000010004 */
[----:B------:R-:W-:-:S04]  /*37a0*/  @P1 FMUL.FTZ R157, R157, R162 ;  /* 0x000000a29d9d1220 */ /* 0x000fc80000410000 */
[----:B------:R-:W-:-:S04]  /*37b0*/  FSEL R156, R4, R147, !P1 ;  /* 0x00000093049c7208 */ /* 0x000fc80004800000 */
[----:B--2---:R-:W-:Y:S01]  /*37c0*/  @!P3 FFMA.FTZ R161, R158, R5, R161 ;  /* 0x000000059ea1b223 */ /* 0x004fe200000100a1 */
[----:B------:R-:W-:Y:S01]  /*37d0*/  SHFL.UP PT, R162, R157, 0x4, RZ ;  /* 0x048000009da27989 */ /* 0x000fe200000e00ff */
[----:B------:R-:W-:Y:S01]  /*37e0*/  ISETP.GE.AND P1, PT, R52, UR10, PT ;  /* 0x0000000a34007c0c */ /* 0x000fe2000bf26270 */
[----:B---3--:R-:W-:Y:S01]  /*37f0*/  @!P3 FMUL.FTZ R147, R158, R159 ;  /* 0x0000009f9e93b220 */ /* 0x008fe20000410000 */
[----:B------:R-:W-:Y:S01]  /*3800*/  MOV R5, RZ ;  /* 0x000000ff00057202 */ /* 0x000fe20000000f00 */
[----:B------:R-:W1:Y:S01]  /*3810*/  SHFL.UP PT, R4, R156, 0x4, RZ ;  /* 0x048000009c047989 */ /* 0x000e6200000e00ff */
[----:B------:R-:W-:Y:S02]  /*3820*/  ISETP.NE.OR P1, PT, R30, RZ, P1 ;  /* 0x000000ff1e00720c */ /* 0x000fe40000f25670 */
[----:B------:R-:W-:Y:S02]  /*3830*/  @!P3 MOV R158, R147 ;  /* 0x00000093009eb202 */ /* 0x000fe40000000f00 */
[----:B------:R-:W2:Y:S01]  /*3840*/  SHFL.DOWN PT, R147, R161, 0x8, 0x1f ;  /* 0x09001f00a1937f89 */ /* 0x000ea200000e0000 */
[----:B------:R-:W-:-:S03]  /*3850*/  ISETP.GE.AND P3, PT, R70, 0x4, PT ;  /* 0x000000044600780c */ /* 0x000fc60003f66270 */
[----:B------:R-:W3:Y:S01]  /*3860*/  SHFL.DOWN PT, R159, R158, 0x8, 0x1f ;  /* 0x09001f009e9f7f89 */ /* 0x000ee200000e0000 */
[----:B-1----:R-:W-:Y:S01]  /*3870*/  FFMA.FTZ R163, R157, R4, R156 ;  /* 0x000000049da37223 */ /* 0x002fe2000001009c */
[----:B------:R-:W-:-:S08]  /*3880*/  HFMA2 R4, -RZ, RZ, 1.875, 0 ;  /* 0x3f800000ff047431 */ /* 0x000fd000000001ff */
[----:B------:R-:W-:Y:S01]  /*3890*/  @P3 FMUL.FTZ R157, R157, R162 ;  /* 0x000000a29d9d3220 */ /* 0x000fe20000410000 */
[----:B------:R-:W-:Y:S01]  /*38a0*/  FSEL R156, R156, R163, !P3 ;  /* 0x000000a39c9c7208 */ /* 0x000fe20005800000 */
[C---:B--2---:R-:W-:Y:S01]  /*38b0*/  @!P4 FFMA.FTZ R161, R158.reuse, R147, R161 ;  /* 0x000000939ea1c223 */ /* 0x044fe200000100a1 */
[----:B------:R-:W-:Y:S01]  /*38c0*/  @!P1 LDS.64 R4, [UR6+0x10f8] ;  /* 0x0010f806ff049984 */ /* 0x000fe20008000a00 */
[----:B------:R-:W-:Y:S01]  /*38d0*/  ISETP.GT.U32.AND P3, PT, R81, 0xf, PT ;  /* 0x0000000f5100780c */ /* 0x000fe20003f64070 */
[----:B---3--:R-:W-:Y:S01]  /*38e0*/  @!P4 FMUL.FTZ R163, R158, R159 ;  /* 0x0000009f9ea3c220 */ /* 0x008fe20000410000 */
[----:B------:R-:W-:Y:S01]  /*38f0*/  ISETP.GE.AND P1, PT, R70, 0x8, PT ;  /* 0x000000084600780c */ /* 0x000fe20003f26270 */
[----:B------:R-:W1:Y:S03]  /*3900*/  SHFL.UP PT, R159, R156, 0x8, RZ ;  /* 0x050000009c9f7989 */ /* 0x000e6600000e00ff */
[----:B------:R-:W-:Y:S01]  /*3910*/  @!P4 MOV R158, R163 ;  /* 0x000000a3009ec202 */ /* 0x000fe20000000f00 */
[----:B------:R-:W2:Y:S04]  /*3920*/  SHFL.UP PT, R164, R157, 0x8, RZ ;  /* 0x050000009da47989 */ /* 0x000ea800000e00ff */
[----:B------:R-:W3:Y:S04]  /*3930*/  SHFL.DOWN PT, R163, R158, 0x10, 0x1f ;  /* 0x0a001f009ea37f89 */ /* 0x000ee800000e0000 */
[----:B------:R-:W5:Y:S01]  /*3940*/  SHFL.DOWN PT, R147, R161, 0x10, 0x1f ;  /* 0x0a001f00a1937f89 */ /* 0x000f6200000e0000 */
[C---:B-1----:R-:W-:Y:S01]  /*3950*/  FFMA.FTZ R159, R157.reuse, R159, R156 ;  /* 0x0000009f9d9f7223 */ /* 0x042fe2000001009c */
[----:B--2---:R-:W-:-:S04]  /*3960*/  @P1 FMUL.FTZ R157, R157, R164 ;  /* 0x000000a49d9d1220 */ /* 0x004fc80000410000 */
[----:B------:R-:W-:Y:S02]  /*3970*/  FSEL R162, R156, R159, !P1 ;  /* 0x0000009f9ca27208 */ /* 0x000fe40004800000 */
[----:B------:R-:W-:Y:S01]  /*3980*/  ISETP.GE.AND P1, PT, R70, 0x10, PT ;  /* 0x000000104600780c */ /* 0x000fe20003f26270 */
[C---:B---3--:R-:W-:Y:S01]  /*3990*/  @!P3 FMUL.FTZ R156, R158.reuse, R163 ;  /* 0x000000a39e9cb220 */ /* 0x048fe20000410000 */
[----:B------:R-:W-:Y:S01]  /*39a0*/  SHFL.UP PT, R164, R157, 0x10, RZ ;  /* 0x060000009da47989 */ /* 0x000fe200000e00ff */
[----:B-----5:R-:W-:-:S03]  /*39b0*/  @!P3 FFMA.FTZ R161, R158, R147, R161 ;  /* 0x000000939ea1b223 */ /* 0x020fc600000100a1 */
[----:B------:R-:W1:Y:S01]  /*39c0*/  SHFL.UP PT, R163, R162, 0x10, RZ ;  /* 0x06000000a2a37989 */ /* 0x000e6200000e00ff */
[----:B------:R-:W-:Y:S02]  /*39d0*/  @!P3 MOV R158, R156 ;  /* 0x0000009c009eb202 */ /* 0x000fe40000000f00 */
[----:B------:R-:W-:Y:S01]  /*39e0*/  ISETP.NE.AND P3, PT, R30, 0x1f, PT ;  /* 0x0000001f1e00780c */ /* 0x000fe20003f65270 */
[----:B------:R-:W-:Y:S04]  /*39f0*/  SHFL.IDX PT, R147, R5, RZ, 0x1f ;  /* 0x00001fff05937589 */ /* 0x000fe800000e0000 */
[----:B------:R-:W-:Y:S04]  /*3a00*/  SHFL.DOWN PT, R159, R161, 0x1, 0x1f ;  /* 0x08201f00a19f7f89 */ /* 0x000fe800000e0000 */
[----:B------:R-:W2:Y:S01]  /*3a10*/  SHFL.DOWN PT, R156, R158, 0x1, 0x1f ;  /* 0x08201f009e9c7f89 */ /* 0x000ea200000e0000 */
[C---:B-1----:R-:W-:Y:S01]  /*3a20*/  FFMA.FTZ R163, R157.reuse, R163, R162 ;  /* 0x000000a39da37223 */ /* 0x042fe200000100a2 */
[----:B------:R-:W-:-:S04]  /*3a30*/  @P1 FMUL.FTZ R157, R157, R164 ;  /* 0x000000a49d9d1220 */ /* 0x000fc80000410000 */
[----:B------:R-:W-:Y:S02]  /*3a40*/  FSEL R163, R162, R163, !P1 ;  /* 0x000000a3a2a37208 */ /* 0x000fe40004800000 */
[----:B------:R-:W-:Y:S01]  /*3a50*/  SHFL.UP PT, R157, R157, 0x1, RZ ;  /* 0x042000009d9d7989 */ /* 0x000fe200000e00ff */
[----:B------:R-:W-:Y:S01]  /*3a60*/  ISETP.NE.AND P1, PT, R30, RZ, PT ;  /* 0x000000ff1e00720c */ /* 0x000fe20003f25270 */
[----:B--2---:R-:W-:Y:S02]  /*3a70*/  @P3 FFMA.FTZ R147, R156, R147, R159 ;  /* 0x000000939c933223 */ /* 0x004fe4000001009f */
[----:B------:R-:W-:Y:S02]  /*3a80*/  SHFL.UP PT, R156, R163, 0x1, RZ ;  /* 0x04200000a39c7989 */ /* 0x000fe400000e00ff */
[----:B------:R-:W-:Y:S02]  /*3a90*/  FFMA.FTZ R142, R147, R143, R142 ;  /* 0x0000008f938e7223 */ /* 0x000fe4000001008e */
[----:B------:R1:W2:Y:S02]  /*3aa0*/  SHFL.IDX PT, R159, R158, RZ, 0x1f ;  /* 0x00001fff9e9f7589 */ /* 0x0002a400000e0000 */
[----:B------:R-:W-:-:S02]  /*3ab0*/  FFMA.FTZ R143, R137, R142, R160 ;  /* 0x0000008e898f7223 */ /* 0x000fc400000100a0 */
[----:B------:R3:W5:Y:S02]  /*3ac0*/  SHFL.IDX PT, R160, R161, RZ, 0x1f ;  /* 0x00001fffa1a07589 */ /* 0x00076400000e0000 */
[----:B------:R-:W-:-:S04]  /*3ad0*/  FFMA.FTZ R144, R135, R143, R144 ;  /* 0x0000008f87907223 */ /* 0x000fc80000010090 */
[----:B------:R-:W-:-:S04]  /*3ae0*/  FFMA.FTZ R147, R87, R144, R148 ;  /* 0x0000009057937223 */ /* 0x000fc80000010094 */
[----:B------:R-:W-:Y:S01]  /*3af0*/  FFMA.FTZ R148, R134, R147, R155 ;  /* 0x0000009386947223 */ /* 0x000fe2000001009b */
[----:B------:R-:W-:-:S03]  /*3b00*/  FMUL.FTZ R155, R144, R71 ;  /* 0x00000047909b7220 */ /* 0x000fc60000410000 */
[----:B------:R-:W-:Y:S01]  /*3b10*/  FFMA.FTZ R151, R6, R148, R151 ;  /* 0x0000009406977223 */ /* 0x000fe20000010097 */
[----:B------:R-:W-:-:S03]  /*3b20*/  FMUL.FTZ R162, R102, R155 ;  /* 0x0000009b66a27220 */ /* 0x000fc60000410000 */
[----:B------:R-:W-:Y:S01]  /*3b30*/  FFMA.FTZ R152, R7, R151, R152 ;  /* 0x0000009707987223 */ /* 0x000fe20000010098 */
[----:B-1----:R-:W-:Y:S01]  /*3b40*/  FMUL.FTZ R158, R151, R76 ;  /* 0x0000004c979e7220 */ /* 0x002fe20000410000 */
[C---:B--2---:R-:W-:Y:S02]  /*3b50*/  FMUL.FTZ R4, R159.reuse, R4 ;  /* 0x000000049f047220 */ /* 0x044fe40000410000 */
[----:B------:R-:W-:Y:S01]  /*3b60*/  FFMA.FTZ R153, R2, R152, R153 ;  /* 0x0000009802997223 */ /* 0x000fe20000010099 */
[----:B---3--:R-:W-:Y:S01]  /*3b70*/  FMUL.FTZ R161, R152, R77 ;  /* 0x0000004d98a17220 */ /* 0x008fe20000410000 */
[----:B-----5:R-:W-:Y:S01]  /*3b80*/  FFMA.FTZ R5, R159, R5, R160 ;  /* 0x000000059f057223 */ /* 0x020fe200000100a0 */
[----:B------:R-:W-:Y:S01]  /*3b90*/  FMUL.FTZ R159, R148, R75 ;  /* 0x0000004b949f7220 */ /* 0x000fe20000410000 */
[----:B------:R-:W-:-:S03]  /*3ba0*/  FMUL.FTZ R163, R99, R158 ;  /* 0x0000009e63a37220 */ /* 0x000fc60000410000 */
[----:B------:R-:W-:Y:S01]  /*3bb0*/  @!P1 STS.64 [UR6+0x10f8], R4 ;  /* 0x0010f804ff009988 */ /* 0x000fe20008000a06 */
[----:B------:R-:W-:-:S03]  /*3bc0*/  FMUL.FTZ R165, R100, R159 ;  /* 0x0000009f64a57220 */ /* 0x000fc60000410000 */
[----:B----4-:R-:W1:Y:S02]  /*3bd0*/  SHFL.IDX PT, R154, R154, RZ, 0x1f ;  /* 0x00001fff9a9a7589 */ /* 0x010e6400000e0000 */
[----:B-1----:R-:W-:Y:S01]  /*3be0*/  @P2 FFMA.FTZ R154, R157, R154, R156 ;  /* 0x0000009a9d9a2223 */ /* 0x002fe2000001009c */
[----:B------:R-:W-:-:S03]  /*3bf0*/  FMUL.FTZ R156, R147, R74 ;  /* 0x0000004a939c7220 */ /* 0x000fc60000410000 */
[----:B------:R-:W-:Y:S01]  /*3c00*/  FFMA.FTZ R145, R145, R154, R150 ;  /* 0x0000009a91917223 */ /* 0x000fe20000010096 */
[----:B------:R-:W-:-:S03]  /*3c10*/  FMUL.FTZ R5, R101, R156 ;  /* 0x0000009c65057220 */ /* 0x000fc60000410000 */
        /* <DEDUP_REMOVED lines=9> */
[-C--:B------:R-:W-:Y:S01]  /*3cb0*/  FMUL.FTZ R145, R98, R161.reuse ;  /* 0x000000a162917220 */ /* 0x080fe20000410000 */
[----:B------:R-:W-:Y:S01]  /*3cc0*/  FMUL.FTZ R154, R143, R80 ;  /* 0x000000508f9a7220 */ /* 0x000fe20000410000 */
[----:B------:R-:W-:Y:S01]  /*3cd0*/  FFMA.FTZ R161, R149, R161, R150 ;  /* 0x000000a195a17223 */ /* 0x000fe20000010096 */
[----:B------:R-:W-:Y:S01]  /*3ce0*/  FMUL.FTZ R150, R142, R79 ;  /* 0x0000004f8e967220 */ /* 0x000fe20000410000 */
[----:B------:R1:W-:Y:S01]  /*3cf0*/  STS [R57+0x220], R160 ;  /* 0x000220a039007388 */ /* 0x0003e20000000800 */
[----:B------:R-:W-:Y:S01]  /*3d00*/  FFMA.FTZ R4, R110, R7, R157 ;  /* 0x000000076e047223 */ /* 0x000fe2000001009d */
[----:B------:R-:W-:Y:S01]  /*3d10*/  FADD.FTZ R146, -R146, R7 ;  /* 0x0000000792927221 */ /* 0x000fe20000010100 */
[----:B------:R-:W-:Y:S01]  /*3d20*/  FMUL.FTZ R164, R111, R150 ;  /* 0x000000966fa47220 */ /* 0x000fe20000410000 */
[----:B------:R-:W-:Y:S02]  /*3d30*/  STS [R58+0x4], R145 ;  /* 0x000004913a007388 */ /* 0x000fe40000000800 */
[----:B------:R-:W-:-:S02]  /*3d40*/  FFMA.FTZ R158, R146, R158, R161 ;  /* 0x0000009e929e7223 */ /* 0x000fc400000100a1 */
[----:B------:R2:W-:Y:S01]  /*3d50*/  STS [R58+0x8], R163 ;  /* 0x000008a33a007388 */ /* 0x0005e20000000800 */
[----:B-1----:R-:W-:-:S03]  /*3d60*/  FMUL.FTZ R160, R103, R154 ;  /* 0x0000009a67a07220 */ /* 0x002fc60000410000 */
[----:B------:R-:W-:Y:S04]  /*3d70*/  STS [R58+0xc], R165 ;  /* 0x00000ca53a007388 */ /* 0x000fe80000000800 */
[----:B------:R1:W-:Y:S01]  /*3d80*/  STS [R58+0x10], R5 ;  /* 0x000010053a007388 */ /* 0x0003e20000000800 */
[----:B--2---:R-:W-:Y:S01]  /*3d90*/  FFMA.FTZ R163, R6, R7, R141 ;  /* 0x0000000706a37223 */ /* 0x004fe2000001008d */
[----:B------:R-:W-:Y:S02]  /*3da0*/  IMAD.WIDE.U32 R6, R20, UR4, R22 ;  /* 0x0000000414067c25 */ /* 0x000fe4000f8e0016 */
[----:B------:R2:W-:Y:S02]  /*3db0*/  STS [R58+0x14], R162 ;  /* 0x000014a23a007388 */ /* 0x0005e40000000800 */
[-C--:B------:R-:W-:Y:S01]  /*3dc0*/  FFMA.FTZ R134, R134, R163.reuse, R139 ;  /* 0x000000a386867223 */ /* 0x080fe2000001008b */
[----:B------:R-:W-:Y:S01]  /*3dd0*/  FFMA.FTZ R157, R107, R163, R4 ;  /* 0x000000a36b9d7223 */ /* 0x000fe20000010004 */
[----:B------:R2:W-:Y:S01]  /*3de0*/  STS [R58+0x18], R160 ;  /* 0x000018a03a007388 */ /* 0x0005e20000000800 */
[----:B------:R-:W-:Y:S01]  /*3df0*/  FADD.FTZ R141, -R141, R163 ;  /* 0x000000a38d8d7221 */ /* 0x000fe20000010100 */
[----:B------:R-:W-:Y:S01]  /*3e00*/  FADD.FTZ R139, -R139, R134 ;  /* 0x000000868b8b7221 */ /* 0x000fe20000010100 */
[-C--:B------:R-:W-:Y:S01]  /*3e10*/  FFMA.FTZ R87, R87, R134.reuse, R136 ;  /* 0x0000008657577223 */ /* 0x080fe20000010088 */
[----:B------:R2:W-:Y:S01]  /*3e20*/  STS [R58+0x1c], R164 ;  /* 0x00001ca43a007388 */ /* 0x0005e20000000800 */
[----:B------:R-:W-:Y:S01]  /*3e30*/  FFMA.FTZ R134, R108, R134, R157 ;  /* 0x000000866c867223 */ /* 0x000fe2000001009d */
[----:B-1----:R-:W-:-:S02]  /*3e40*/  IMAD R5, R21, UR4, R7 ;  /* 0x0000000415057c24 */ /* 0x002fc4000f8e0207 */
[----:B------:R-:W-:Y:S01]  /*3e50*/  FADD.FTZ R136, -R136, R87 ;  /* 0x0000005788887221 */ /* 0x000fe20000010100 */
[----:B------:R-:W-:Y:S01]  /*3e60*/  BAR.SYNC.DEFER_BLOCKING 0x0 ;  /* 0x0000000000007b1d */ /* 0x000fe20000010000 */
[-C--:B------:R-:W-:Y:S01]  /*3e70*/  FFMA.FTZ R157, R135, R87.reuse, R138 ;  /* 0x00000057879d7223 */ /* 0x080fe2000001008a */
[C---:B------:R-:W-:Y:S01]  /*3e80*/  LEA R4, P2, R6.reuse, UR8, 0x2 ;  /* 0x0000000806047c11 */ /* 0x040fe2000f8410ff */
[----:B------:R-:W-:Y:S01]  /*3e90*/  FFMA.FTZ R87, R105, R87, R134 ;  /* 0x0000005769577223 */ /* 0x000fe20000010086 */
[----:B------:R-:W-:Y:S01]  /*3ea0*/  IADD3 R134, PT, PT, -R131, UR7, RZ ;  /* 0x0000000783867c10 */ /* 0x000fe2000fffe1ff */
[----:B------:R-:W-:Y:S01]  /*3eb0*/  FFMA.FTZ R158, R141, R159, R158 ;  /* 0x0000009f8d9e7223 */ /* 0x000fe2000001009e */
[----:B------:R-:W-:Y:S01]  /*3ec0*/  LEA.HI.X R5, R6, UR9, R5, 0x2, P2 ;  /* 0x0000000906057c11 */ /* 0x000fe200090f1405 */
[----:B------:R-:W-:Y:S01]  /*3ed0*/  FFMA.FTZ R137, R137, R157, R140 ;  /* 0x0000009d89897223 */ /* 0x000fe2000001008c */
[C---:B------:R-:W-:Y:S01]  /*3ee0*/  ISETP.GE.AND P2, PT, R134.reuse, 0x1, PT ;  /* 0x000000018600780c */ /* 0x040fe20003f46270 */
[----:B------:R-:W-:Y:S01]  /*3ef0*/  FFMA.FTZ R7, R139, R156, R158 ;  /* 0x0000009c8b077223 */ /* 0x000fe2000001009e */
[----:B------:R-:W-:Y:S01]  /*3f00*/  ISETP.GE.AND P3, PT, R134, 0x21, PT ;  /* 0x000000218600780c */ /* 0x000fe20003f66270 */
[----:B------:R-:W-:-:S02]  /*3f10*/  FADD.FTZ R135, -R140, R137 ;  /* 0x000000898c877221 */ /* 0x000fc40000010100 */
[----:B------:R-:W-:Y:S01]  /*3f20*/  FFMA.FTZ R6, R136, R155, R7 ;  /* 0x0000009b88067223 */ /* 0x000fe20000010007 */
[----:B------:R-:W-:Y:S01]  /*3f30*/  FADD.FTZ R7, -R138, R157 ;  /* 0x0000009d8a077221 */ /* 0x000fe20000010100 */
[----:B------:R-:W-:-:S03]  /*3f40*/  FFMA.FTZ R155, R106, R157, R87 ;  /* 0x0000009d6a9b7223 */ /* 0x000fc60000010057 */
[----:B------:R-:W-:-:S04]  /*3f50*/  FFMA.FTZ R6, R7, R154, R6 ;  /* 0x0000009a07067223 */ /* 0x000fc80000010006 */
[----:B------:R-:W-:Y:S01]  /*3f60*/  FFMA.FTZ R87, R135, R150, R6 ;  /* 0x0000009687577223 */ /* 0x000fe20000010006 */
[----:B------:R2:W1:Y:S01]  /*3f70*/  LDS R145, [R59+0x2a0] ;  /* 0x0002a0003b917984 */ /* 0x0004620000000800 */
[----:B------:R-:W-:Y:S05]  /*3f80*/  @!P2 BRA `(.L_x_9384) ;  /* 0x000000000008a947 */ /* 0x000fea0003800000 */
[----:B------:R-:W3:Y:S04]  /*3f90*/  LDS R157, [R56+0x220] ;  /* 0x00022000389d7984 */ /* 0x000ee80000000800 */
[----:B---3--:R3:W-:Y:S02]  /*3fa0*/  REDG.E.ADD.F32.FTZ.RN.STRONG.GPU desc[UR16][R4.64], R157 ;  /* 0x0000009d040079a6 */ /* 0x0087e4000c12f310 */
.L_x_9384:
[----:B------:R-:W-:Y:S05]  /*3fb0*/  BSYNC.RECONVERGENT B0 ;  /* 0x0000000000007941 */ /* 0x000fea0003800200 */
.L_x_9383:
[----:B------:R-:W-:Y:S04]  /*3fc0*/  BSSY.RECONVERGENT B0, `(.L_x_9385) ;  /* 0x0000003000007945 */ /* 0x000fe80003800200 */
[----:B------:R-:W-:Y:S05]  /*3fd0*/  @!P3 BRA `(.L_x_9386) ;  /* 0x000000000004b947 */ /* 0x000fea0003800000 */
[----:B-1----:R4:W-:Y:S02]  /*3fe0*/  REDG.E.ADD.F32.FTZ.RN.STRONG.GPU desc[UR16][R4.64+0x80], R145 ;  /* 0x00008091040079a6 */ /* 0x0029e4000c12f310 */
.L_x_9386:
[----:B------:R-:W-:Y:S05]  /*3ff0*/  BSYNC.RECONVERGENT B0 ;  /* 0x0000000000007941 */ /* 0x000fea0003800200 */
.L_x_9385:
[----:B-1--4-:R1:W4:Y:S01]  /*4000*/  LDS R145, [R60+0x320] ;  /* 0x000320003c917984 */ /* 0x0123220000000800 */
        /* <DEDUP_REMOVED lines=8> */
[----:B------:R-:W-:-:S12]  /*4090*/  @!P6 BRA `(.L_x_9388) ;  /* 0x000000000004e947 */ /* 0x000fd80003800000 */
[----:B----4-:R4:W-:Y:S02]  /*40a0*/  REDG.E.ADD.F32.FTZ.RN.STRONG.GPU desc[UR16][R4.64+0x100], R145 ;  /* 0x00010091040079a6 */ /* 0x0109e4000c12f310 */
.L_x_9388:
[----:B------:R-:W-:Y:S05]  /*40b0*/  BSYNC.RECONVERGENT B0 ;  /* 0x0000000000007941 */ /* 0x000fea0003800200 */
.L_x_9387:
[----:B----4-:R4:W0:Y:S01]  /*40c0*/  LDS R145, [R61+0x3a0] ;  /* 0x0003a0003d917984 */ /* 0x0108220000000800 */
[----:B------:R-:W-:Y:S01]  /*40d0*/  ISETP.NE.AND P6, PT, R6, RZ, PT ;  /* 0x000000ff0600720c */ /* 0x000fe20003fc5270 */
[----:B------:R-:W-:-:S12]  /*40e0*/  BSSY.RECONVERGENT B0, `(.L_x_9389) ;  /* 0x0000003000007945 */ /* 0x000fd80003800200 */
[----:B----4-:R-:W-:Y:S05]  /*40f0*/  @!P6 BRA `(.L_x_9390) ;  /* 0x000000000004e947 */ /* 0x010fea0003800000 */
[----:B0-----:R4:W-:Y:S02]  /*4100*/  REDG.E.ADD.F32.FTZ.RN.STRONG.GPU desc[UR16][R4.64+0x180], R145 ;  /* 0x00018091040079a6 */ /* 0x0019e4000c12f310 */
.L_x_9390:
[----:B------:R-:W-:Y:S05]  /*4110*/  BSYNC.RECONVERGENT B0 ;  /* 0x0000000000007941 */ /* 0x000fea0003800200 */
.L_x_9389:
[----:B0---4-:R0:W4:Y:S01]  /*4120*/  LDS R145, [R62+0x420] ;  /* 0x000420003e917984 */ /* 0x0111220000000800 */
[----:B------:R-:W-:Y:S04]  /*4130*/  BSSY.RECONVERGENT B0, `(.L_x_9391) ;  /* 0x0000003000007945 */ /* 0x000fe80003800200 */
[----:B------:R-:W-:Y:S05]  /*4140*/  @!P2 BRA `(.L_x_9392) ;  /* 0x000000000004a947 */ /* 0x000fea0003800000 */
[----:B----4-:R4:W-:Y:S02]  /*4150*/  REDG.E.ADD.F32.FTZ.RN.STRONG.GPU desc[UR16][R4.64+0x200], R145 ;  /* 0x00020091040079a6 */ /* 0x0109e4000c12f310 */
.L_x_9392:
[----:B------:R-:W-:Y:S05]  /*4160*/  BSYNC.RECONVERGENT B0 ;  /* 0x0000000000007941 */ /* 0x000fea0003800200 */
.L_x_9391:
[----:B----4-:R4:W0:Y:S01]  /*4170*/  LDS R145, [R63+0x4a0] ;  /* 0x0004a0003f917984 */ /* 0x0108220000000800 */
[----:B------:R-:W-:Y:S04]  /*4180*/  BSSY.RECONVERGENT B0, `(.L_x_9393) ;  /* 0x0000003000007945 */ /* 0x000fe80003800200 */
[----:B------:R-:W-:Y:S05]  /*4190*/  @!P3 BRA `(.L_x_9394) ;  /* 0x000000000004b947 */ /* 0x000fea0003800000 */
[----:B0-----:R0:W-:Y:S02]  /*41a0*/  REDG.E.ADD.F32.FTZ.RN.STRONG.GPU desc[UR16][R4.64+0x280], R145 ;  /* 0x00028091040079a6 */ /* 0x0011e4000c12f310 */
.L_x_9394:
[----:B------:R-:W-:Y:S05]  /*41b0*/  BSYNC.RECONVERGENT B0 ;  /* 0x0000000000007941 */ /* 0x000fea0003800200 */
.L_x_9393:
[----:B0-----:R0:W0:Y:S01]  /*41c0*/  LDS R145, [R64+0x520] ;  /* 0x0005200040917984 */ /* 0x0010220000000800 */
[----:B------:R-:W-:Y:S04]  /*41d0*/  BSSY.RECONVERGENT B0, `(.L_x_9395) ;  /* 0x0000003000007945 */ /* 0x000fe80003800200 */
[----:B------:R-:W-:Y:S05]  /*41e0*/  @!P4 BRA `(.L_x_9396) ;  /* 0x000000000004c947 */ /* 0x000fea0003800000 */
[----:B0-----:R0:W-:Y:S02]  /*41f0*/  REDG.E.ADD.F32.FTZ.RN.STRONG.GPU desc[UR16][R4.64+0x300], R145 ;  /* 0x00030091040079a6 */ /* 0x0011e4000c12f310 */
.L_x_9396:
[----:B------:R-:W-:Y:S05]  /*4200*/  BSYNC.RECONVERGENT B0 ;  /* 0x0000000000007941 */ /* 0x000fea0003800200 */
.L_x_9395:
[----:B0-----:R0:W0:Y:S01]  /*4210*/  LDS R145, [R65+0x5a0] ;  /* 0x0005a00041917984 */ /* 0x0010220000000800 */
[----:B------:R-:W-:Y:S04]  /*4220*/  BSSY.RECONVERGENT B0, `(.L_x_9397) ;  /* 0x0000003000007945 */ /* 0x000fe80003800200 */
[----:B------:R-:W-:Y:S05]  /*4230*/  @!P5 BRA `(.L_x_9398) ;  /* 0x000000000004d947 */ /* 0x000fea0003800000 */
[----:B0-----:R0:W-:Y:S02]  /*4240*/  REDG.E.ADD.F32.FTZ.RN.STRONG.GPU desc[UR16][R4.64+0x380], R145 ;  /* 0x00038091040079a6 */ /* 0x0011e4000c12f310 */
.L_x_9398:
[----:B------:R-:W-:Y:S05]  /*4250*/  BSYNC.RECONVERGENT B0 ;  /* 0x0000000000007941 */ /* 0x000fea0003800200 */
.L_x_9397:
[----:B------:R-:W-:Y:S01]  /*4260*/  FFMA.FTZ R6, R104, R137, R155 ;  /* 0x0000008968067223 */ /* 0x000fe2000001009b */
        /* <DEDUP_REMOVED lines=28> */
[----:B---3--:R-:W-:Y:S01]  /*4430*/  @!P2 FADD.FTZ R6, R6, R5 ;  /* 0x000000050606a221 */ /* 0x008fe20000010000 */
[----:B------:R-:W0:Y:S01]  /*4440*/  SHFL.DOWN PT, R4, R87, 0x2, 0x1f ;  /* 0x08401f0057047f89 */ /* 0x000e2200000e0000 */
[----:B------:R-:W-:Y:S01]  /*4450*/  ISETP.GT.AND P2, PT, R70, 0x1d, PT ;  /* 0x0000001d4600780c */ /* 0x000fe20003f44270 */
[----:B------:R-:W-:Y:S01]  /*4460*/  FFMA.FTZ R2, R97, R86, R2 ;  /* 0x0000005661027223 */ /* 0x000fe20000010002 */
[----:B------:R-:W-:Y:S01]  /*4470*/  FFMA.FTZ R11, R111, R11, R142 ;  /* 0x0000000b6f0b7223 */ /* 0x000fe2000001008e */
[----:B------:R-:W3:Y:S01]  /*4480*/  SHFL.DOWN PT, R5, R6, 0x2, 0x1f ;  /* 0x08401f0006057f89 */ /* 0x000ee200000e0000 */
        /* <DEDUP_REMOVED lines=10> */
[----:B------:R-:W-:Y:S01]  /*4530*/  FADD.FTZ R96, R11, R96 ;  /* 0x000000600b607221 */ /* 0x000fe20000010000 */
[----:B0-----:R-:W-:Y:S01]  /*4540*/  @!P2 FADD.FTZ R87, R87, R4 ;  /* 0x000000045757a221 */ /* 0x001fe20000010000 */
[----:B---3--:R-:W-:-:S04]  /*4550*/  @!P2 FADD.FTZ R6, R6, R5 ;  /* 0x000000050606a221 */ /* 0x008fc80000010000 */
[----:B------:R-:W0:Y:S01]  /*4560*/  SHFL.DOWN PT, R4, R87, 0x4, 0x1f ;  /* 0x08801f0057047f89 */ /* 0x000e2200000e0000 */
[----:B------:R-:W-:-:S03]  /*4570*/  ISETP.GT.AND P2, PT, R70, 0x1b, PT ;  /* 0x0000001b4600780c */ /* 0x000fc60003f44270 */
[----:B------:R-:W3:Y:S10]  /*4580*/  SHFL.DOWN PT, R5, R6, 0x4, 0x1f ;  /* 0x08801f0006057f89 */ /* 0x000ef400000e0000 */
[----:B0-----:R-:W-:Y:S01]  /*4590*/  @!P2 FADD.FTZ R87, R87, R4 ;  /* 0x000000045757a221 */ /* 0x001fe20000010000 */
[----:B---3--:R-:W-:-:S04]  /*45a0*/  @!P2 FADD.FTZ R6, R6, R5 ;  /* 0x000000050606a221 */ /* 0x008fc80000010000 */
[----:B------:R-:W0:Y:S01]  /*45b0*/  SHFL.DOWN PT, R4, R87, 0x8, 0x1f ;  /* 0x09001f0057047f89 */ /* 0x000e2200000e0000 */
[----:B------:R-:W-:-:S03]  /*45c0*/  ISETP.GT.AND P2, PT, R70, 0x17, PT ;  /* 0x000000174600780c */ /* 0x000fc60003f44270 */
[----:B------:R-:W3:Y:S10]  /*45d0*/  SHFL.DOWN PT, R5, R6, 0x8, 0x1f ;  /* 0x09001f0006057f89 */ /* 0x000ef400000e0000 */
[----:B0-----:R-:W-:Y:S01]  /*45e0*/  @!P2 FADD.FTZ R87, R87, R4 ;  /* 0x000000045757a221 */ /* 0x001fe20000010000 */
[----:B------:R-:W-:Y:S01]  /*45f0*/  FMUL.FTZ R4, R84, R147 ;  /* 0x0000009354047220 */ /* 0x000fe20000410000 */
[----:B---3--:R-:W-:-:S03]  /*4600*/  @!P2 FADD.FTZ R6, R6, R5 ;  /* 0x000000050606a221 */ /* 0x008fc60000010000 */
[----:B------:R-:W0:Y:S01]  /*4610*/  SHFL.DOWN PT, R134, R87, 0x10, 0x1f ;  /* 0x0a001f0057867f89 */ /* 0x000e2200000e0000 */
[----:B------:R-:W-:Y:S01]  /*4620*/  FMUL.FTZ R4, R139, R4 ;  /* 0x000000048b047220 */ /* 0x000fe20000410000 */
[----:B------:R-:W-:Y:S01]  /*4630*/  ISETP.NE.AND P2, PT, R70, RZ, PT ;  /* 0x000000ff4600720c */ /* 0x000fe20003f45270 */
[C---:B------:R-:W-:Y:S01]  /*4640*/  FMUL.FTZ R5, R84.reuse, R144 ;  /* 0x0000009054057220 */ /* 0x040fe20000410000 */
[----:B------:R-:W3:Y:S01]  /*4650*/  SHFL.DOWN PT, R137, R6, 0x10, 0x1f ;  /* 0x0a001f0006897f89 */ /* 0x000ee200000e0000 */
[----:B------:R-:W-:Y:S01]  /*4660*/  FFMA.FTZ R4, R101, R130, R4 ;  /* 0x0000008265047223 */ /* 0x000fe20000010004 */
[----:B------:R-:W-:Y:S01]  /*4670*/  FMUL.FTZ R130, R84, R143 ;  /* 0x0000008f54827220 */ /* 0x000fe20000410000 */
[----:B------:R-:W-:Y:S02]  /*4680*/  FMUL.FTZ R9, R136, R5 ;  /* 0x0000000588097220 */ /* 0x000fe40000410000 */
[----:B------:R-:W-:Y:S01]  /*4690*/  FADD.FTZ R93, R4, R93 ;  /* 0x0000005d045d7221 */ /* 0x000fe20000010000 */
[----:B------:R-:W-:Y:S01]  /*46a0*/  FMUL.FTZ R130, R7, R130 ;  /* 0x0000008207827220 */ /* 0x000fe20000410000 */
[----:B------:R-:W-:-:S03]  /*46b0*/  FFMA.FTZ R9, R102, R133, R9 ;  /* 0x0000008566097223 */ /* 0x000fc60000010009 */
[----:B------:R-:W-:Y:S01]  /*46c0*/  FFMA.FTZ R130, R103, R10, R130 ;  /* 0x0000000a67827223 */ /* 0x000fe20000010082 */
[----:B------:R-:W-:-:S03]  /*46d0*/  FADD.FTZ R94, R9, R94 ;  /* 0x0000005e095e7221 */ /* 0x000fc60000010000 */
[----:B------:R-:W-:Y:S01]  /*46e0*/  FADD.FTZ R95, R130, R95 ;  /* 0x0000005f825f7221 */ /* 0x000fe20000010000 */
[----:B0-----:R-:W-:Y:S01]  /*46f0*/  FADD.FTZ R4, R87, R134 ;  /* 0x0000008657047221 */ /* 0x001fe20000010000 */
[----:B---3--:R-:W-:-:S05]  /*4700*/  FADD.FTZ R5, R6, R137 ;  /* 0x0000008906057221 */ /* 0x008fca0000010000 */
        /* <DEDUP_REMOVED lines=9> */
[----:B------:R-:W3:Y:S01]  /*47a0*/  @P1 LDS R7, [UR6+0x18f8] ;  /* 0x0018f806ff071984 */ /* 0x000ee20008000800 */
[----:B0-----:R-:W-:Y:S01]  /*47b0*/  @P1 FADD.FTZ R5, R5, R2 ;  /* 0x0000000205051221 */ /* 0x001fe20000010000 */
[----:B---3--:R-:W-:-:S04]  /*47c0*/  @P1 FADD.FTZ R4, R4, R7 ;  /* 0x0000000704041221 */ /* 0x008fc80000010000 */
[----:B------:R0:W-:Y:S04]  /*47d0*/  STS [UR6+0x1cf8], R5 ;  /* 0x001cf805ff007988 */ /* 0x0001e80008000806 */
[----:B------:R0:W-:Y:S02]  /*47e0*/  STS [UR6+0x18f8], R4 ;  /* 0x0018f804ff007988 */ /* 0x0001e40008000806 */
.L_x_9400:
[----:B------:R-:W-:Y:S05]  /*47f0*/  BSYNC.RECONVERGENT B0 ;  /* 0x0000000000007941 */ /* 0x000fea0003800200 */
.L_x_9399:
[----:B------:R-:W-:-:S04]  /*4800*/  UIADD3 UR4, UPT, UPT, UR4, 0x1, URZ ;  /* 0x0000000104047890 */ /* 0x000fc8000fffe0ff */
[----:B------:R-:W-:-:S09]  /*4810*/  UISETP.GE.AND UP0, UPT, UR4, UR11, UPT ;  /* 0x0000000b0400728c */ /* 0x000fd2000bf06270 */
[----:B------:R-:W-:Y:S05]  /*4820*/  BRA.U !UP0, `(.L_x_9401) ;  /* 0xffffffe508987547 */ /* 0x000fea000b83ffff */
.L_x_9379:
[----:B------:R-:W-:Y:S08]  /*4830*/  BAR.SYNC.DEFER_BLOCKING 0x0 ;  /* 0x0000000000007b1d */ /* 0x000ff00000010000 */
[----:B------:R-:W3:Y:S01]  /*4840*/  LDC.64 R70, c[0x0][0x550] ;  /* 0x00015400ff467b82 */ /* 0x000ee20000000a00 */
[----:B------:R-:W5:Y:S01]  /*4850*/  LDCU.64 UR4, c[0x0][0x500] ;  /* 0x0000a000ff0477ac */ /* 0x000f620008000a00 */
[----:B0-----:R0:W2:Y:S01]  /*4860*/  LDG.E.128 R4, desc[UR16][R38.64] ;  /* 0x0000001026047981 */ /* 0x0010a2000c1e1d00 */
[----:B------:R-:W-:-:S02]  /*4870*/  MOV R18, R36 ;  /* 0x0000002400127202 */ /* 0x000fc40000000f00 */
[----:B------:R-:W-:-:S03]  /*4880*/  MOV R19, RZ ;  /* 0x000000ff00137202 */ /* 0x000fc60000000f00 */
[----:B0-----:R-:W0:Y:S01]  /*4890*/  LDC.64 R38, c[0x0][0x4f8] ;  /* 0x00013e00ff267b82 */ /* 0x001e220000000a00 */
[----:B--2---:R-:W-:Y:S01]  /*48a0*/  STS.128 [R67], R4 ;  /* 0x0000000443007388 */ /* 0x004fe20000000c00 */
        /* <DEDUP_REMOVED lines=29> */
[----:B------:R-:W2:Y:S01]  /*4a80*/  @!P4 MUFU.EX2 R14, R6 ;  /* 0x00000006000ec308 */ /* 0x000ea20000000800 */
        /* <DEDUP_REMOVED lines=8> */
[----:B--2---:R-:W-:Y:S02]  /*4b10*/  @!P4 FADD.FTZ R14, R14, 1 ;  /* 0x3f8000000e0ec421 */ /* 0x004fe40000010000 */
[----:B------:R-:W-:Y:S01]  /*4b20*/  @!P5 FMUL.FTZ R7, R13, -1.4426950216293334961 ;  /* 0xbfb8aa3b0d07d820 */ /* 0x000fe20000410000 */
[----:B----4-:R-:W-:Y:S02]  /*4b30*/  @!P3 FADD.FTZ R12, R5, 1 ;  /* 0x3f800000050cb421 */ /* 0x010fe40000010000 */
[----:B------:R-:W2:Y:S04]  /*4b40*/  @!P0 MUFU.EX2 R0, R0 ;  /* 0x0000000000008308 */ /* 0x000ea80000000800 */
[----:B------:R-:W4:Y:S04]  /*4b50*/  @!P2 MUFU.EX2 R4, R4 ;  /* 0x000000040004a308 */ /* 0x000f280000000800 */
[----:B------:R-:W5:Y:S01]  /*4b60*/  @!P5 MUFU.EX2 R7, R7 ;  /* 0x000000070007d308 */ /* 0x000f620000000800 */
[----:B-1----:R-:W-:Y:S01]  /*4b70*/  @!P6 FMUL.FTZ R83, R83, R2 ;  /* 0x000000025353e220 */ /* 0x002fe20000410000 */
[----:B------:R-:W-:Y:S01]  /*4b80*/  FSETP.GTU.FTZ.AND P6, PT, R11, 20, PT ;  /* 0x41a000000b00780b */ /* 0x000fe20003fdc000 */
[----:B------:R-:W-:Y:S01]  /*4b90*/  @!P1 FMUL.FTZ R2, R15, -1.4426950216293334961 ;  /* 0xbfb8aa3b0f029820 */ /* 0x000fe20000410000 */
[----:B------:R-:W1:Y:S01]  /*4ba0*/  @!P3 MUFU.RCP R22, R12 ;  /* 0x0000000c0016b308 */ /* 0x000e620000001000 */
[----:B--2---:R-:W-:Y:S01]  /*4bb0*/  @!P0 FADD.FTZ R0, R0, 1 ;  /* 0x3f80000000008421 */ /* 0x004fe20000010000 */
[----:B----4-:R-:W-:-:S06]  /*4bc0*/  @!P2 FADD.FTZ R4, R4, 1 ;  /* 0x3f8000000404a421 */ /* 0x010fcc0000010000 */
[----:B------:R-:W2:Y:S03]  /*4bd0*/  @!P1 MUFU.EX2 R2, R2 ;  /* 0x0000000200029308 */ /* 0x000ea60000000800 */
[----:B------:R-:W-:Y:S01]  /*4be0*/  @!P6 FMUL.FTZ R8, R11, -1.4426950216293334961 ;  /* 0xbfb8aa3b0b08e820 */ /* 0x000fe20000410000 */
[----:B------:R-:W-:Y:S01]  /*4bf0*/  F2FP.F16.F32.PACK_AB R11, R118, R119 ;  /* 0x00000077760b723e */ /* 0x000fe200000000ff */
[----:B------:R5:W4:Y:S01]  /*4c00*/  @!P0 MUFU.RCP R15, R0 ;  /* 0x00000000000f8308 */ /* 0x000b220000001000 */
[----:B-1----:R-:W-:Y:S01]  /*4c10*/  @!P3 FMUL.FTZ R93, R93, R22 ;  /* 0x000000165d5db220 */ /* 0x002fe20000410000 */
[----:B------:R-:W-:Y:S01]  /*4c20*/  IADD3 R44, P3, PT, R44, -0x200, RZ ;  /* 0xfffffe002c2c7810 */ /* 0x000fe20007f7e0ff */
[----:B------:R-:W1:Y:S05]  /*4c30*/  LDC.64 R22, c[0x0][0x560] ;  /* 0x00015800ff167b82 */ /* 0x000e6a0000000a00 */
[----:B------:R3:W0:Y:S01]  /*4c40*/  @!P6 MUFU.EX2 R13, R8 ;  /* 0x00000008000de308 */ /* 0x0006220000000800 */
[----:B-----5:R-:W-:Y:S01]  /*4c50*/  @!P5 FADD.FTZ R0, R7, 1 ;  /* 0x3f8000000700d421 */ /* 0x020fe20000010000 */
[----:B--2---:R-:W-:Y:S01]  /*4c60*/  @!P1 FADD.FTZ R2, R2, 1 ;  /* 0x3f80000002029421 */ /* 0x004fe20000010000 */
[----:B------:R-:W-:Y:S01]  /*4c70*/  IADD3.X R49, PT, PT, R49, -0x1, RZ, P3, !PT ;  /* 0xffffffff31317810 */ /* 0x000fe20001ffe4ff */
[----:B------:R2:W5:Y:S01]  /*4c80*/  @!P2 MUFU.RCP R17, R4 ;  /* 0x000000040011a308 */ /* 0x0005620000001000 */
[----:B---3--:R-:W-:Y:S01]  /*4c90*/  F2FP.F16.F32.PACK_AB R8, R112, R113 ;  /* 0x000000717008723e */ /* 0x008fe200000000ff */
[----:B----4-:R-:W-:-:S06]  /*4ca0*/  @!P0 FMUL.FTZ R88, R88, R15 ;  /* 0x0000000f58588220 */ /* 0x010fcc0000410000 */
[----:B------:R0:W3:Y:S01]  /*4cb0*/  @!P1 MUFU.RCP R20, R2 ;  /* 0x0000000200149308 */ /* 0x0000e20000001000 */
[----:B------:R4:W-:Y:S01]  /*4cc0*/  STS.128 [R67], R8 ;  /* 0x0000000843007388 */ /* 0x0009e20000000c00 */
[----:B------:R-:W-:-:S03]  /*4cd0*/  NOP ;  /* 0x0000000000007918 */ /* 0x000fc60000000000 */
[----:B--2---:R-:W2:Y:S01]  /*4ce0*/  LDS.128 R4, [R67] ;  /* 0x0000000043047984 */ /* 0x004ea20000000c00 */
[----:B0-----:R-:W-:Y:S01]  /*4cf0*/  @!P6 FADD.FTZ R2, R13, 1 ;  /* 0x3f8000000d02e421 */ /* 0x001fe20000010000 */
[----:B------:R-:W-:-:S04]  /*4d00*/  IMAD.WIDE.U32 R12, R38, UR18, R18 ;  /* 0x00000012260c7c25 */ /* 0x000fc8000f8e0012 */
[----:B-----5:R-:W-:Y:S01]  /*4d10*/  @!P2 FMUL.FTZ R92, R92, R17 ;  /* 0x000000115c5ca220 */ /* 0x020fe20000410000 */
[----:B------:R-:W0:Y:S01]  /*4d20*/  @!P5 MUFU.RCP R0, R0 ;  /* 0x000000000000d308 */ /* 0x000e220000001000 */
[----:B------:R-:W-:Y:S01]  /*4d30*/  IADD3 R48, P2, PT, R48, -0x200, RZ ;  /* 0xfffffe0030307810 */ /* 0x000fe20007f5e0ff */
[----:B------:R-:W-:Y:S02]  /*4d40*/  IMAD R13, R39, UR18, R13 ;  /* 0x00000012270d7c24 */ /* 0x000fe4000f8e020d */
[----:B---3--:R-:W-:Y:S01]  /*4d50*/  @!P1 FMUL.FTZ R89, R89, R20 ;  /* 0x0000001459599220 */ /* 0x008fe20000410000 */
[----:B----4-:R-:W-:Y:S01]  /*4d60*/  IMAD.WIDE.U32 R8, R3, UR4, R12 ;  /* 0x0000000403087c25 */ /* 0x010fe2000f8e000c */
[----:B------:R-:W-:Y:S02]  /*4d70*/  IADD3 R50, P1, PT, R50, -0x200, RZ ;  /* 0xfffffe0032327810 */ /* 0x000fe40007f3e0ff */
[----:B------:R-:W3:Y:S01]  /*4d80*/  @!P6 MUFU.RCP R21, R2 ;  /* 0x000000020015e308 */ /* 0x000ee20000001000 */
[----:B------:R-:W-:Y:S01]  /*4d90*/  IADD3.X R53, PT, PT, R53, -0x1, RZ, P2, !PT ;  /* 0xffffffff35357810 */ /* 0x000fe200017fe4ff */
[----:B------:R-:W-:Y:S01]  /*4da0*/  IMAD R9, R3, UR5, R9 ;  /* 0x0000000503097c24 */ /* 0x000fe2000f8e0209 */
[----:B------:R-:W-:Y:S01]  /*4db0*/  LEA R16, P0, R8, R70, 0x1 ;  /* 0x0000004608107211 */ /* 0x000fe200078008ff */
[----:B------:R-:W4:Y:S01]  /*4dc0*/  LDCU.64 UR4, c[0x0][0x520] ;  /* 0x0000a400ff0477ac */ /* 0x000f220008000a00 */
[----:B------:R-:W-:-:S02]  /*4dd0*/  IADD3.X R55, PT, PT, R55, -0x1, RZ, P1, !PT ;  /* 0xffffffff37377810 */ /* 0x000fc40000ffe4ff */
[----:B------:R-:W-:Y:S01]  /*4de0*/  LEA.HI.X R17, R8, R71, R9, 0x1, P0 ;  /* 0x0000004708117211 */ /* 0x000fe200000f0c09 */
[----:B------:R-:W5:Y:S01]  /*4df0*/  @!P4 MUFU.RCP R11, R14 ;  /* 0x0000000e000bc308 */ /* 0x000f620000001000 */
[----:B------:R-:W-:Y:S01]  /*4e00*/  F2FP.F16.F32.PACK_AB R9, R92, R89 ;  /* 0x000000595c09723e */ /* 0x000fe200000000ff */
[----:B0-----:R-:W-:Y:S01]  /*4e10*/  @!P5 FMUL.FTZ R95, R95, R0 ;  /* 0x000000005f5fd220 */ /* 0x001fe20000410000 */
[----:B------:R-:W-:Y:S01]  /*4e20*/  F2FP.F16.F32.PACK_AB R8, R88, R83 ;  /* 0x000000535808723e */ /* 0x000fe200000000ff */
[----:B------:R-:W-:-:S04]  /*4e30*/  IMAD.WIDE.U32 R16, R30, 0x10, R16 ;  /* 0x000000101e107825 */ /* 0x000fc800078e0010 */
[----:B------:R-:W-:-:S04]  /*4e40*/  FADD.FTZ R83, R83, R42 ;  /* 0x0000002a53537221 */ /* 0x000fc80000010000 */
[----:B------:R-:W-:Y:S01]  /*4e50*/  FADD.FTZ R88, R83, R88 ;  /* 0x0000005853587221 */ /* 0x000fe20000010000 */
[----:B---3--:R-:W-:Y:S02]  /*4e60*/  @!P6 FMUL.FTZ R96, R96, R21 ;  /* 0x000000156060e220 */ /* 0x008fe40000410000 */
[----:B------:R-:W0:Y:S01]  /*4e70*/  LDC.64 R20, c[0x0][0x518] ;  /* 0x00014600ff147b82 */ /* 0x000e220000000a00 */
[----:B------:R-:W-:-:S04]  /*4e80*/  FADD.FTZ R89, R88, R89 ;  /* 0x0000005958597221 */ /* 0x000fc80000010000 */
[----:B------:R-:W-:Y:S01]  /*4e90*/  FADD.FTZ R92, R89, R92 ;  /* 0x0000005c595c7221 */ /* 0x000fe20000010000 */
[----:B-----5:R-:W-:Y:S01]  /*4ea0*/  @!P4 FMUL.FTZ R94, R94, R11 ;  /* 0x0000000b5e5ec220 */ /* 0x020fe20000410000 */
[----:B------:R-:W-:Y:S01]  /*4eb0*/  F2FP.F16.F32.PACK_AB R11, R96, R95 ;  /* 0x0000005f600b723e */ /* 0x000fe200000000ff */
[----:B--2---:R1:W-:Y:S01]  /*4ec0*/  STG.E.128 desc[UR16][R16.64], R4 ;  /* 0x0000000410007986 */ /* 0x0043e2000c101d10 */
[----:B------:R-:W-:Y:S02]  /*4ed0*/  BAR.SYNC.DEFER_BLOCKING 0x0 ;  /* 0x0000000000007b1d */ /* 0x000fe40000010000 */
[----:B------:R-:W-:Y:S01]  /*4ee0*/  F2FP.F16.F32.PACK_AB R10, R94, R93 ;  /* 0x0000005d5e0a723e */ /* 0x000fe200000000ff */
[----:B------:R-:W-:Y:S01]  /*4ef0*/  FADD.FTZ R93, R92, R93 ;  /* 0x0000005d5c5d7221 */ /* 0x000fe20000010000 */
[----:B------:R-:W-:-:S03]  /*4f00*/  IADD3 R46, P4, PT, R46, -0x200, RZ ;  /* 0xfffffe002e2e7810 */ /* 0x000fc60007f9e0ff */
[----:B------:R-:W-:Y:S01]  /*4f10*/  FADD.FTZ R94, R93, R94 ;  /* 0x0000005e5d5e7221 */ /* 0x000fe20000010000 */
[----:B------:R-:W-:-:S03]  /*4f20*/  IADD3.X R51, PT, PT, R51, -0x1, RZ, P4, !PT ;  /* 0xffffffff33337810 */ /* 0x000fc600027fe4ff */
[----:B------:R-:W-:Y:S01]  /*4f30*/  FADD.FTZ R95, R94, R95 ;  /* 0x0000005f5e5f7221 */ /* 0x000fe20000010000 */
[----:B0-----:R-:W-:-:S04]  /*4f40*/  IMAD.WIDE.U32 R18, R20, UR18, R18 ;  /* 0x0000001214127c25 */ /* 0x001fc8000f8e0012 */
[----:B------:R-:W-:Y:S01]  /*4f50*/  FADD.FTZ R42, R95, R96 ;  /* 0x000000605f2a7221 */ /* 0x000fe20000010000 */
[----:B------:R-:W-:Y:S02]  /*4f60*/  IMAD R19, R21, UR18, R19 ;  /* 0x0000001215137c24 */ /* 0x000fe4000f8e0213 */
[----:B----4-:R-:W-:Y:S01]  /*4f70*/  IMAD.WIDE.U32 R18, R3, UR4, R18 ;  /* 0x0000000403127c25 */ /* 0x010fe2000f8e0012 */
[----:B------:R-:W-:Y:S01]  /*4f80*/  STS.128 [R67], R8 ;  /* 0x0000000843007388 */ /* 0x000fe20000000c00 */
[----:B------:R-:W-:-:S03]  /*4f90*/  NOP ;  /* 0x0000000000007918 */ /* 0x000fc60000000000 */
[----:B------:R-:W0:Y:S01]  /*4fa0*/  LDS.128 R12, [R67] ;  /* 0x00000000430c7984 */ /* 0x000e220000000c00 */
[----:B------:R-:W-:Y:S01]  /*4fb0*/  IMAD R0, R3, UR5, R19 ;  /* 0x0000000503007c24 */ /* 0x000fe2000f8e0213 */
[----:B-1----:R-:W-:-:S04]  /*4fc0*/  LEA R4, P0, R18, R22, 0x1 ;  /* 0x0000001612047211 */ /* 0x002fc800078008ff */
[----:B------:R-:W-:Y:S02]  /*4fd0*/  LEA.HI.X R5, R18, R23, R0, 0x1, P0 ;  /* 0x0000001712057211 */ /* 0x000fe400000f0c00 */
[----:B------:R-:W-:Y:S02]  /*4fe0*/  ISETP.GT.AND P0, PT, R52, 0x1, PT ;  /* 0x000000013400780c */ /* 0x000fe40003f04270 */
[----:B------:R-:W-:Y:S01]  /*4ff0*/  MOV R52, R68 ;  /* 0x0000004400347202 */ /* 0x000fe20000000f00 */
[----:B------:R-:W-:-:S05]  /*5000*/  IMAD.WIDE.U32 R4, R30, 0x10, R4 ;  /* 0x000000101e047825 */ /* 0x000fca00078e0004 */
[----:B0-----:R0:W-:Y:S05]  /*5010*/  STG.E.128 desc[UR16][R4.64], R12 ;  /* 0x0000000c04007986 */ /* 0x0011ea000c101d10 */
[----:B------:R-:W-:Y:S05]  /*5020*/  @P0 BRA `(.L_x_9402) ;  /* 0xffffffb800980947 */ /* 0x000fea000383ffff */
.L_x_9361:
        /* <DEDUP_REMOVED lines=34> */
.L_x_9404:
[----:B------:R-:W-:Y:S05]  /*5250*/  BSYNC.RECONVERGENT B0 ;  /* 0x0000000000007941 */ /* 0x000fea0003800200 */
.L_x_9403:
        /* <DEDUP_REMOVED lines=26> */
.L_x_9406:
[----:B------:R-:W-:Y:S05]  /*5400*/  BSYNC.RECONVERGENT B0 ;  /* 0x0000000000007941 */ /* 0x000fea0003800200 */
.L_x_9405:
        /* <DEDUP_REMOVED lines=14> */
.L_x_9408:
        /* <DEDUP_REMOVED lines=25> */
.L_x_9407:
[----:B------:R-:W-:Y:S05]  /*5680*/  EXIT ;  /* 0x000000000000794d */ /* 0x000fea0003800000 */
.L_x_9409:
        /* <DEDUP_REMOVED lines=15> */
.L_x_10531:


//--------------------- .text._Z25selective_scan_bwd_kernelI32Selective_Scan_bwd_kernel_traitsILi32ELi8ELb1ELb1ELb1ELb0ELb0EN3c104HalfEfEEv12SSMParamsBwd --------------------------
	.section	.text._Z25selective_scan_bwd_kernelI32Selective_Scan_bwd_kernel_traitsILi32ELi8ELb1ELb1ELb1ELb0ELb0EN3c104HalfEfEEv12SSMParamsBwd,"ax",@progbits
	.align	128
        .global         _Z25selective_scan_bwd_kernelI32Selective_Scan_bwd_kernel_traitsILi32ELi8ELb1ELb1ELb1ELb0ELb0EN3c104HalfEfEEv12SSMParamsBwd
        .type           _Z25selective_scan_bwd_kernelI32Selective_Scan_bwd_kernel_traitsILi32ELi8ELb1ELb1ELb1ELb0ELb0EN3c104HalfEfEEv12SSMParamsBwd,@function
        .size           _Z25selective_scan_bwd_kernelI32Selective_Scan_bwd_kernel_traitsILi32ELi8ELb1ELb1ELb1ELb0ELb0EN3c104HalfEfEEv12SSMParamsBwd,(.L_x_10532 - _Z25selective_scan_bwd_kernelI32Selective_Scan_bwd_kernel_traitsILi32ELi8ELb1ELb1ELb1ELb0ELb0EN3c104HalfEfEEv12SSMParamsBwd)
        .other          _Z25selective_scan_bwd_kernelI32Selective_Scan_bwd_kernel_traitsILi32ELi8ELb1ELb1ELb1ELb0ELb0EN3c104HalfEfEEv12SSMParamsBwd,@"STO_CUDA_ENTRY STV_DEFAULT"
_Z25selective_scan_bwd_kernelI32Selective_Scan_bwd_kernel_traitsILi32ELi8ELb1ELb1ELb1ELb0ELb0EN3c104HalfEfEEv12SSMParamsBwd:
.text._Z25selective_scan_bwd_kernelI32Selective_Scan_bwd_kernel_traitsILi32ELi8ELb1ELb1ELb1ELb0ELb0EN3c104HalfEfEEv12SSMParamsBwd:
        /* <DEDUP_REMOVED lines=109> */
[----:B------:R-:W-:Y:S02]  /*06d0*/  LEA R54, P3, R55, R22, 0x1 ;  /* 0x0000001637367211 */ /* 0x000fe400078608ff */
[C---:B------:R-:W-:Y:S02]  /*06e0*/  IADD3.X R4, PT, PT, R0.reuse, R7, RZ, P5, !PT ;  /* 0x0000000700047210 */ /* 0x040fe40002ffe4ff */
[C---:B------:R-:W-:Y:S02]  /*06f0*/  IADD3.X R6, PT, PT, R0.reuse, R11, RZ, P4, !PT ;  /* 0x0000000b00067210 */ /* 0x040fe400027fe4ff */
[C---:B------:R-:W-:Y:S01]  /*0700*/  IADD3.X R2, PT, PT, R0.reuse, R15, RZ, P0, !PT ;  /* 0x0000000f00027210 */ /* 0x040fe200007fe4ff */
[----:B0-----:R-:W-:Y:S01]  /*0710*/  IMAD.WIDE.U32 R26, R47, R20, RZ ;  /* 0x000000142f1a7225 */ /* 0x001fe200078e00ff */
        /* <DEDUP_REMOVED lines=40> */
[----:B------:R-:W-:Y:S01]  /*09a0*/  IMAD.WIDE.U32 R20, R35, UR8, R2 ;  /* 0x0000000823147c25 */ /* 0x000fe2000f8e0002 */
[C---:B------:R-:W-:Y:S01]  /*09b0*/  IADD3 R9, PT, PT, R24.reuse, 0x40, RZ ;  /* 0x0000004018097810 */ /* 0x040fe20007ffe0ff */
[----:B------:R-:W-:Y:S01]  /*09c0*/  UIADD3 UR5, UPT, UPT, UR4, 0x420, URZ ;  /* 0x0000042004057890 */ /* 0x000fe2000fffe0ff */
[C---:B------:R-:W-:Y:S01]  /*09d0*/  IADD3 R19, PT, PT, R24.reuse, 0xe0, RZ ;  /* 0x000000e018137810 */ /* 0x040fe20007ffe0ff */
[----:B------:R-:W-:Y:S01]  /*09e0*/  IMAD R6, R37, UR10, RZ ;  /* 0x0000000a25067c24 */ /* 0x000fe2000f8e02ff */
[C---:B------:R-:W-:Y:S01]  /*09f0*/  LEA.HI R74, R24.reuse, R24, RZ, 0x1b ;  /* 0x00000018184a7211 */ /* 0x040fe200078fd8ff */
[----:B------:R-:W-:Y:S01]  /*0a00*/  IMAD.WIDE.U32 R2, R35, UR10, R4 ;  /* 0x0000000a23027c25 */ /* 0x000fe2000f8e0004 */
[----:B------:R-:W-:-:S02]  /*0a10*/  SHF.L.U32 R5, R24, 0x3, RZ ;  /* 0x0000000318057819 */ /* 0x000fc400000006ff */
[-C--:B------:R-:W-:Y:S01]  /*0a20*/  LEA.HI R7, R7, R24.reuse, RZ, 0x1b ;  /* 0x0000001807077211 */ /* 0x080fe200078fd8ff */
[----:B------:R-:W-:Y:S01]  /*0a30*/  IMAD R31, R35, UR11, R6 ;  /* 0x0000000b231f7c24 */ /* 0x000fe2000f8e0206 */
[-C--:B------:R-:W-:Y:S02]  /*0a40*/  LEA.HI R65, R24, R5.reuse, RZ, 0x1e ;  /* 0x0000000518417211 */ /* 0x080fe400078ff0ff */
[----:B------:R-:W-:Y:S02]  /*0a50*/  LEA.HI R66, R5, R5, RZ, 0x1b ;  /* 0x0000000505427211 */ /* 0x000fe400078fd8ff */
[-C--:B------:R-:W-:Y:S02]  /*0a60*/  LEA.HI R9, R9, R24.reuse, RZ, 0x1b ;  /* 0x0000001809097211 */ /* 0x080fe400078fd8ff */
[-C--:B------:R-:W-:Y:S02]  /*0a70*/  LEA.HI R11, R11, R24.reuse, RZ, 0x1b ;  /* 0x000000180b0b7211 */ /* 0x080fe400078fd8ff */
[----:B------:R-:W-:-:S02]  /*0a80*/  LEA.HI R13, R13, R24, RZ, 0x1b ;  /* 0x000000180d0d7211 */ /* 0x000fc400078fd8ff */
[-C--:B------:R-:W-:Y:S02]  /*0a90*/  LEA.HI R15, R15, R24.reuse, RZ, 0x1b ;  /* 0x000000180f0f7211 */ /* 0x080fe400078fd8ff */
[-C--:B------:R-:W-:Y:S02]  /*0aa0*/  LEA.HI R17, R17, R24.reuse, RZ, 0x1b ;  /* 0x0000001811117211 */ /* 0x080fe400078fd8ff */
[----:B------:R-:W-:Y:S02]  /*0ab0*/  LEA.HI R19, R19, R24, RZ, 0x1b ;  /* 0x0000001813137211 */ /* 0x000fe400078fd8ff */
        /* <DEDUP_REMOVED lines=16> */
.L_x_9434:
[----:B------:R-:W-:Y:S01]  /*0bc0*/  BAR.SYNC.DEFER_BLOCKING 0x0 ;  /* 0x0000000000007b1d */ /* 0x000fe20000010000 */
[----:B0-----:R-:W-:-:S05]  /*0bd0*/  IMAD.WIDE.U32 R4, R24, 0x10, R54 ;  /* 0x0000001018047825 */ /* 0x001fca00078e0036 */
[----:B------:R-:W2:Y:S02]  /*0be0*/  LDG.E.128 R12, desc[UR16][R4.64] ;  /* 0x00000010040c7981 */ /* 0x000ea4000c1e1d00 */
        /* <DEDUP_REMOVED lines=8> */
[----:B--2---:R1:W-:Y:S01]  /*0c70*/  STS.128 [R77], R12 ;  /* 0x0000000c4d007388 */ /* 0x0043e20000000c00 */
[----:B------:R-:W-:-:S03]  /*0c80*/  NOP ;  /* 0x0000000000007918 */ /* 0x000fc60000000000 */
[----:B------:R-:W2:Y:S01]  /*0c90*/  LDS.128 R92, [R77] ;  /* 0x000000004d5c7984 */ /* 0x000ea20000000c00 */
[----:B------:R-:W-:Y:S06]  /*0ca0*/  BAR.SYNC.DEFER_BLOCKING 0x0 ;  /* 0x0000000000007b1d */ /* 0x000fec0000010000 */
[----:B------:R-:W3:Y:S04]  /*0cb0*/  LDG.E.128 R16, desc[UR16][R8.64] ;  /* 0x0000001008107981 */ /* 0x000ee8000c1e1d00 */
[----:B---3--:R-:W-:Y:S01]  /*0cc0*/  STS.128 [R77], R16 ;  /* 0x000000104d007388 */ /* 0x008fe20000000c00 */
[----:B------:R-:W-:-:S03]  /*0cd0*/  NOP ;  /* 0x0000000000007918 */ /* 0x000fc60000000000 */
[----:B------:R-:W-:Y:S01]  /*0ce0*/  LDS.128 R4, [R77] ;  /* 0x000000004d047984 */ /* 0x000fe20000000c00 */
[----:B------:R-:W-:Y:S06]  /*0cf0*/  BAR.SYNC.DEFER_BLOCKING 0x0 ;  /* 0x0000000000007b1d */ /* 0x000fec0000010000 */
[----:B-1----:R-:W3:Y:S01]  /*0d00*/  LDG.E.128 R12, desc[UR16][R10.64] ;  /* 0x000000100a0c7981 */ /* 0x002ee2000c1e1d00 */
[--C-:B--2---:R-:W-:Y:S01]  /*0d10*/  HADD2.F32 R89, -RZ, R92.reuse.H0_H0 ;  /* 0x2000005cff597230 */ /* 0x104fe20000004100 */
[----:B0-----:R-:W-:Y:S01]  /*0d20*/  UISETP.GE.AND UP0, UPT, UR4, 0x1, UPT ;  /* 0x000000010400788c */ /* 0x001fe2000bf06270 */
[----:B------:R-:W-:Y:S01]  /*0d30*/  HADD2.F32 R90, -RZ, R92.H1_H1 ;  /* 0x3000005cff5a7230 */ /* 0x000fe20000004100 */
[----:B------:R-:W-:Y:S01]  /*0d40*/  IADD3 R79, PT, PT, R51, -0x1, RZ ;  /* 0xffffffff334f7810 */ /* 0x000fe20007ffe0ff */
        /* <DEDUP_REMOVED lines=8> */
[----:B------:R-:W-:-:S02]  /*0dd0*/  HADD2.F32 R94, -RZ, R95.H0_H0 ;  /* 0x2000005fff5e7230 */ /* 0x000fc40000004100 */
        /* <DEDUP_REMOVED lines=53> */
[----:B------:R-:W-:Y:S01]  /*1130*/  HFMA2 R80, -RZ, RZ, 0, 0 ;  /* 0x00000000ff507431 */ /* 0x000fe200000001ff */
[----:B------:R-:W3:Y:S01]  /*1140*/  LDC.64 R134, c[0x0][0x3e0] ;  /* 0x0000f800ff867b82 */ /* 0x000ee20000000a00 */
[C---:B------:R-:W-:Y:S01]  /*1150*/  IADD3 R34, P2, PT, R35.reuse, R2, RZ ;  /* 0x0000000223227210 */ /* 0x040fe20007f5e0ff */
[----:B------:R-:W-:Y:S01]  /*1160*/  IMAD.WIDE.U32 R32, R24, 0x10, R60 ;  /* 0x0000001018207825 */ /* 0x000fe200078e003c */
[----:B------:R-:W-:-:S03]  /*1170*/  LOP3.LUT R161, R35, 0x100, RZ, 0xc0, !PT ;  /* 0x0000010023a17812 */ /* 0x000fc600078ec0ff */
[----:B------:R-:W-:Y:S01]  /*1180*/  FMUL.FTZ R122, R115, R89 ;  /* 0x00000059737a7220 */ /* 0x000fe20000410000 */
[----:B------:R-:W-:Y:S01]  /*1190*/  IADD3 R162, PT, PT, R35, R24, RZ ;  /* 0x0000001823a27210 */ /* 0x000fe20007ffe0ff */
[C---:B------:R-:W-:Y:S01]  /*11a0*/  IMAD.WIDE.U32 R30, R24.reuse, 0x10, R62 ;  /* 0x00000010181e7825 */ /* 0x040fe200078e003e */
[----:B------:R-:W-:Y:S01]  /*11b0*/  IADD3 R110, PT, PT, R51, -0x2, RZ ;  /* 0xfffffffe336e7810 */ /* 0x000fe20007ffe0ff */
[----:B------:R-:W4:Y:S01]  /*11c0*/  LDC.64 R40, c[0x0][0x4d0] ;  /* 0x00013400ff287b82 */ /* 0x000f220000000a00 */
[----:B------:R-:W-:Y:S01]  /*11d0*/  ISETP.EQ.AND P0, PT, R24, RZ, P0 ;  /* 0x000000ff1800720c */ /* 0x000fe20000702270 */
[----:B------:R-:W-:Y:S01]  /*11e0*/  FMUL.FTZ R123, R112, R90 ;  /* 0x0000005a707b7220 */ /* 0x000fe20000410000 */
[----:B------:R-:W-:Y:S01]  /*11f0*/  LOP3.LUT R120, R120, 0x100, RZ, 0xc0, !PT ;  /* 0x0000010078787812 */ /* 0x000fe200078ec0ff */
[----:B------:R-:W-:Y:S01]  /*1200*/  FMUL.FTZ R124, R117, R88 ;  /* 0x00000058757c7220 */ /* 0x000fe20000410000 */
[----:B------:R-:W-:Y:S01]  /*1210*/  IADD3.X R37, PT, PT, RZ, R75, RZ, P1, !PT ;  /* 0x0000004bff257210 */ /* 0x000fe20000ffe4ff */
[----:B------:R-:W-:Y:S01]  /*1220*/  FMUL.FTZ R125, R114, R92 ;  /* 0x0000005c727d7220 */ /* 0x000fe20000410000 */
[----:B------:R-:W-:Y:S01]  /*1230*/  IADD3.X R35, PT, PT, RZ, R76, RZ, P2, !PT ;  /* 0x0000004cff237210 */ /* 0x000fe200017fe4ff */
[----:B------:R-:W0:Y:S01]  /*1240*/  LDC.64 R38, c[0x0][0x4f0] ;  /* 0x00013c00ff267b82 */ /* 0x000e220000000a00 */
[----:B------:R-:W-:Y:S01]  /*1250*/  FMUL.FTZ R126, R119, R91 ;  /* 0x0000005b777e7220 */ /* 0x000fe20000410000 */
        /* <DEDUP_REMOVED lines=9> */
.L_x_9433:
[----:B0-----:R-:W-:-:S04]  /*12f0*/  IMAD.WIDE.U32 R4, R136, UR4, RZ ;  /* 0x0000000488047c25 */ /* 0x001fc8000f8e00ff */
[----:B------:R-:W-:Y:S01]  /*1300*/  IMAD R5, R137, UR4, R5 ;  /* 0x0000000489057c24 */ /* 0x000fe2000f8e0205 */
[----:B------:R-:W-:-:S04]  /*1310*/  LEA R16, P1, R4, R32, 0x1 ;  /* 0x0000002004107211 */ /* 0x000fc800078208ff */
[----:B------:R-:W-:-:S06]  /*1320*/  LEA.HI.X R17, R4, R33, R5, 0x1, P1 ;  /* 0x0000002104117211 */ /* 0x000fcc00008f0c05 */
[----:B------:R-:W5:Y:S01]  /*1330*/  LDG.E.128 R16, desc[UR16][R16.64] ;  /* 0x0000001010107981 */ /* 0x000f62000c1e1d00 */
[----:B------:R-:W-:Y:S01]  /*1340*/  MOV R4, R22 ;  /* 0x0000001600047202 */ /* 0x000fe20000000f00 */
[----:B---3--:R-:W-:Y:S01]  /*1350*/  IMAD.WIDE.U32 R6, R134, UR4, RZ ;  /* 0x0000000486067c25 */ /* 0x008fe2000f8e00ff */
[----:B------:R-:W-:-:S03]  /*1360*/  MOV R5, R53 ;  /* 0x0000003500057202 */ /* 0x000fc60000000f00 */
[----:B------:R-:W-:Y:S01]  /*1370*/  IMAD R7, R135, UR4, R7 ;  /* 0x0000000487077c24 */ /* 0x000fe2000f8e0207 */
[----:B------:R-:W-:Y:S01]  /*1380*/  LEA R8, P2, R6, R30, 0x1 ;  /* 0x0000001e06087211 */ /* 0x000fe200078408ff */
[----:B--2---:R-:W-:-:S03]  /*1390*/  IMAD.WIDE.U32 R4, R42, UR4, R4 ;  /* 0x000000042a047c25 */ /* 0x004fc6000f8e0004 */
[----:B------:R-:W-:Y:S01]  /*13a0*/  LEA.HI.X R9, R6, R31, R7, 0x1, P2 ;  /* 0x0000001f06097211 */ /* 0x000fe200010f0c07 */
[----:B------:R-:W-:Y:S01]  /*13b0*/  IMAD R0, R43, UR4, R5 ;  /* 0x000000042b007c24 */ /* 0x000fe2000f8e0205 */
[----:B-1----:R-:W-:-:S04]  /*13c0*/  LEA R130, P1, R4, R44, 0x2 ;  /* 0x0000002c04827211 */ /* 0x002fc800078210ff */
[----:B------:R-:W-:-:S05]  /*13d0*/  LEA.HI.X R131, R4, R45, R0, 0x2, P1 ;  /* 0x0000002d04837211 */ /* 0x000fca00008f1400 */
[----:B------:R-:W2:Y:S04]  /*13e0*/  LDG.E R130, desc[UR16][R130.64] ;  /* 0x0000001082827981 */ /* 0x000ea8000c1e1900 */
[----:B-----5:R0:W-:Y:S01]  /*13f0*/  STS.128 [R77], R16 ;  /* 0x000000104d007388 */ /* 0x0201e20000000c00 */
[----:B------:R-:W-:-:S03]  /*1400*/  NOP ;  /* 0x0000000000007918 */ /* 0x000fc60000000000 */
[----:B------:R-:W3:Y:S01]  /*1410*/  LDG.E.128 R8, desc[UR16][R8.64] ;  /* 0x0000001008087981 */ /* 0x000ee2000c1e1d00 */
[----:B------:R-:W1:Y:S01]  /*1420*/  S2UR UR6, SR_CgaCtaId ;  /* 0x00000000000679c3 */ /* 0x000e620000008800 */
[C---:B------:R-:W-:Y:S01]  /*1430*/  ISETP.NE.AND P2, PT, R24.reuse, RZ, PT ;  /* 0x000000ff1800720c */ /* 0x040fe20003f45270 */
[----:B------:R-:W-:Y:S01]  /*1440*/  UMOV UR5, 0x400 ;  /* 0x0000040000057882 */ /* 0x000fe20000000000 */
[----:B------:R-:W5:Y:S01]  /*1450*/  LDS.128 R4, [R77] ;  /* 0x000000004d047984 */ /* 0x000f620000000c00 */
[----:B------:R-:W-:Y:S01]  /*1460*/  ISETP.NE.AND P1, PT, R24, 0x1f, PT ;  /* 0x0000001f1800780c */ /* 0x000fe20003f25270 */
[----:B------:R-:W-:Y:S01]  /*1470*/  BSSY.RECONVERGENT B0, `(.L_x_9412) ;  /* 0x0000044000007945 */ /* 0x000fe20003800200 */
[----:B0-----:R-:W-:-:S04]  /*1480*/  IADD3 R19, PT, PT, R161, UR4, RZ ;  /* 0x00000004a1137c10 */ /* 0x001fc8000fffe0ff */
[----:B------:R-:W-:Y:S01]  /*1490*/  SEL R19, R19, R50, !P2 ;  /* 0x0000003213137207 */ /* 0x000fe20005000000 */
[----:B--2---:R-:W-:-:S04]  /*14a0*/  FMUL.FTZ R143, R130, 1.4426950216293334961 ;  /* 0x3fb8aa3b828f7820 */ /* 0x004fc80000410000 */
[-C--:B------:R-:W-:Y:S01]  /*14b0*/  FMUL.FTZ R132, R115, R143.reuse ;  /* 0x0000008f73847220 */ /* 0x080fe20000410000 */
[-C--:B------:R-:W-:Y:S01]  /*14c0*/  FMUL.FTZ R0, R112, R143.reuse ;  /* 0x0000008f70007220 */ /* 0x080fe20000410000 */
[-C--:B------:R-:W-:Y:S01]  /*14d0*/  FMUL.FTZ R16, R117, R143.reuse ;  /* 0x0000008f75107220 */ /* 0x080fe20000410000 */
[-C--:B------:R-:W-:Y:S01]  /*14e0*/  FMUL.FTZ R18, R114, R143.reuse ;  /* 0x0000008f72127220 */ /* 0x080fe20000410000 */
[----:B------:R0:W2:Y:S01]  /*14f0*/  MUFU.EX2 R17, R132 ;  /* 0x0000008400117308 */ /* 0x0000a20000000800 */
[-C--:B------:R-:W-:Y:S01]  /*1500*/  FMUL.FTZ R133, R119, R143.reuse ;  /* 0x0000008f77857220 */ /* 0x080fe20000410000 */
[-C--:B------:R-:W-:Y:S01]  /*1510*/  FMUL.FTZ R142, R116, R143.reuse ;  /* 0x0000008f748e7220 */ /* 0x080fe20000410000 */
[----:B-1----:R-:W-:Y:S01]  /*1520*/  ULEA UR5, UR6, UR5, 0x18 ;  /* 0x0000000506057291 */ /* 0x002fe2000f8ec0ff */
[----:B------:R-:W1:Y:S01]  /*1530*/  MUFU.EX2 R0, R0 ;  /* 0x0000000000007308 */ /* 0x000e620000000800 */
[----:B------:R-:W-:-:S03]  /*1540*/  FMUL.FTZ R149, R118, R143 ;  /* 0x0000008f76957220 */ /* 0x000fc60000410000 */
[----:B------:R-:W0:Y:S01]  /*1550*/  MUFU.EX2 R16, R16 ;  /* 0x0000001000107308 */ /* 0x000e220000000800 */
[----:B------:R-:W-:-:S03]  /*1560*/  LEA R146, R19, UR5, 0x2 ;  /* 0x0000000513927c11 */ /* 0x000fc6000f8e10ff */
[----:B------:R-:W0:Y:S04]  /*1570*/  MUFU.EX2 R18, R18 ;  /* 0x0000001200127308 */ /* 0x000e280000000800 */
[----:B------:R-:W1:Y:S04]  /*1580*/  MUFU.EX2 R133, R133 ;  /* 0x0000008500857308 */ /* 0x000e680000000800 */
[----:B------:R-:W1:Y:S01]  /*1590*/  MUFU.EX2 R142, R142 ;  /* 0x0000008e008e7308 */ /* 0x000e620000000800 */
[--C-:B-----5:R-:W-:Y:S02]  /*15a0*/  HADD2.F32 R139, -RZ, R6.reuse.H0_H0 ;  /* 0x20000006ff8b7230 */ /* 0x120fe40000004100 */
[----:B------:R-:W-:-:S02]  /*15b0*/  HADD2.F32 R140, -RZ, R6.H1_H1 ;  /* 0x30000006ff8c7230 */ /* 0x000fc40000004100 */
[--C-:B------:R-:W-:Y:S02]  /*15c0*/  HADD2.F32 R19, -RZ, R4.reuse.H0_H0 ;  /* 0x20000004ff137230 */ /* 0x100fe40000004100 */
[----:B0-----:R-:W-:Y:S02]  /*15d0*/  HADD2.F32 R132, -RZ, R4.H1_H1 ;  /* 0x30000004ff847230 */ /* 0x001fe40000004100 */
[--C-:B------:R-:W-:Y:S02]  /*15e0*/  HADD2.F32 R131, -RZ, R5.reuse.H0_H0 ;  /* 0x20000005ff837230 */ /* 0x100fe40000004100 */
[----:B------:R-:W-:Y:S01]  /*15f0*/  FMUL.FTZ R150, R122, R19 ;  /* 0x000000137a967220 */ /* 0x000fe20000410000 */
[----:B----4-:R-:W-:Y:S02]  /*1600*/  HADD2.F32 R138, -RZ, R5.H1_H1 ;  /* 0x30000005ff8a7230 */ /* 0x010fe40000004100 */
[----:B------:R-:W-:Y:S01]  /*1610*/  FMUL.FTZ R151, R123, R132 ;  /* 0x000000847b977220 */ /* 0x000fe20000410000 */
[----:B------:R-:W-:-:S02]  /*1620*/  HADD2.F32 R141, -RZ, R7.H0_H0 ;  /* 0x20000007ff8d7230 */ /* 0x000fc40000004100 */
[----:B------:R-:W-:Y:S01]  /*1630*/  FMUL.FTZ R147, R124, R131 ;  /* 0x000000837c937220 */ /* 0x000fe20000410000 */
[----:B------:R-:W-:Y:S02]  /*1640*/  HADD2.F32 R144, -RZ, R7.H1_H1 ;  /* 0x30000007ff907230 */ /* 0x000fe40000004100 */
[----:B------:R-:W-:Y:S01]  /*1650*/  FMUL.FTZ R145, R125, R138 ;  /* 0x0000008a7d917220 */ /* 0x000fe20000410000 */
[----:B---3--:R0:W-:Y:S01]  /*1660*/  STS.128 [R77+0x210], R8 ;  /* 0x000210084d007388 */ /* 0x0081e20000000c00 */
[----:B------:R-:W-:-:S03]  /*1670*/  NOP ;  /* 0x0000000000007918 */ /* 0x000fc60000000000 */
[----:B------:R-:W3:Y:S04]  /*1680*/  LDS.128 R12, [R77+0x210] ;  /* 0x000210004d0c7984 */ /* 0x000ee80000000c00 */
[----:B--2---:R2:W-:Y:S01]  /*1690*/  STS [R146+0xe98], R17 ;  /* 0x000e981192007388 */ /* 0x0045e20000000800 */
[----:B0-----:R-:W-:-:S04]  /*16a0*/  FMUL.FTZ R11, R121, R143 ;  /* 0x0000008f790b7220 */ /* 0x001fc80000410000 */
[----:B------:R0:W0:Y:S01]  /*16b0*/  MUFU.EX2 R143, R11 ;  /* 0x0000000b008f7308 */ /* 0x0000220000000800 */
[----:B--2---:R-:W-:Y:S01]  /*16c0*/  FMUL.FTZ R146, R126, R139 ;  /* 0x0000008b7e927220 */ /* 0x004fe20000410000 */
[--C-:B---3--:R-:W-:Y:S02]  /*16d0*/  HADD2.F32 R6, -RZ, R12.reuse.H1_H1 ;  /* 0x3000000cff067230 */ /* 0x108fe40000004100 */
[----:B------:R-:W-:Y:S02]  /*16e0*/  HADD2.F32 R4, -RZ, R12.H0_H0 ;  /* 0x2000000cff047230 */ /* 0x000fe40000004100 */
[----:B------:R-:W-:Y:S01]  /*16f0*/  FMUL.FTZ R12, R129, R144 ;  /* 0x00000090810c7220 */ /* 0x000fe20000410000 */
[--C-:B------:R-:W-:Y:S02]  /*1700*/  HADD2.F32 R8, -RZ, R13.reuse.H0_H0 ;  /* 0x2000000dff087230 */ /* 0x100fe40000004100 */
[----:B------:R-:W-:Y:S01]  /*1710*/  FMUL.FTZ R155, R99, R6 ;  /* 0x00000006639b7220 */ /* 0x000fe20000410000 */
[----:B------:R-:W-:-:S02]  /*1720*/  HADD2.F32 R10, -RZ, R13.H1_H1 ;  /* 0x3000000dff0a7230 */ /* 0x000fc40000004100 */
[----:B------:R-:W-:Y:S01]  /*1730*/  FMUL.FTZ R153, R97, R4 ;  /* 0x0000000461997220 */ /* 0x000fe20000410000 */
[--C-:B------:R-:W-:Y:S01]  /*1740*/  HADD2.F32 R5, -RZ, R14.reuse.H0_H0 ;  /* 0x2000000eff057230 */ /* 0x100fe20000004100 */
[----:B------:R2:W3:Y:S01]  /*1750*/  MUFU.EX2 R13, R149 ;  /* 0x00000095000d7308 */ /* 0x0004e20000000800 */
[----:B------:R-:W-:Y:S02]  /*1760*/  HADD2.F32 R7, -RZ, R14.H1_H1 ;  /* 0x3000000eff077230 */ /* 0x000fe40000004100 */
[----:B------:R-:W-:Y:S01]  /*1770*/  FMUL.FTZ R14, R128, R141 ;  /* 0x0000008d800e7220 */ /* 0x000fe20000410000 */
[--C-:B------:R-:W-:Y:S02]  /*1780*/  HADD2.F32 R148, -RZ, R15.reuse.H0_H0 ;  /* 0x2000000fff947230 */ /* 0x100fe40000004100 */
[----:B------:R-:W-:Y:S01]  /*1790*/  FMUL.FTZ R159, R101, R8 ;  /* 0x00000008659f7220 */ /* 0x000fe20000410000 */
[----:B------:R-:W-:Y:S02]  /*17a0*/  HADD2.F32 R9, -RZ, R15.H1_H1 ;  /* 0x3000000fff097230 */ /* 0x000fe40000004100 */
[----:B------:R-:W-:Y:S01]  /*17b0*/  FMUL.FTZ R15, R127, R140 ;  /* 0x0000008c7f0f7220 */ /* 0x000fe20000410000 */
[----:B------:R-:W-:Y:S01]  /*17c0*/  FMUL.FTZ R10, R103, R10 ;  /* 0x0000000a670a7220 */ /* 0x000fe20000410000 */
[----:B0-----:R-:W-:Y:S01]  /*17d0*/  FMUL.FTZ R11, R96, R5 ;  /* 0x00000005600b7220 */ /* 0x001fe20000410000 */
[----:B------:R-:W-:Y:S01]  /*17e0*/  FMUL.FTZ R6, R98, R7 ;  /* 0x0000000762067220 */ /* 0x000fe20000410000 */
[----:B------:R-:W-:Y:S01]  /*17f0*/  FMUL.FTZ R148, R105, R148 ;  /* 0x0000009469947220 */ /* 0x000fe20000410000 */
[----:B--2---:R-:W-:Y:S01]  /*1800*/  FMUL.FTZ R149, R100, R9 ;  /* 0x0000000964957220 */ /* 0x004fe20000410000 */
[----:B------:R-:W-:Y:S06]  /*1810*/  BAR.SYNC.DEFER_BLOCKING 0x0 ;  /* 0x0000000000007b1d */ /* 0x000fec0000010000 */
[----:B-1-3--:R-:W-:Y:S05]  /*1820*/  @P1 BRA `(.L_x_9413) ;  /* 0x00000000001c1947 */ /* 0x00afea0003800000 */
[----:B------:R-:W-:Y:S01]  /*1830*/  ISETP.NE.AND P1, PT, R51, UR12, PT ;  /* 0x0000000c33007c0c */ /* 0x000fe2000bf25270 */
[----:B------:R-:W-:-:S12]  /*1840*/  HFMA2 R156, -RZ, RZ, 1.875, 0 ;  /* 0x3f800000ff9c7431 */ /* 0x000fd800000001ff */
[----:B------:R-:W-:Y:S05]  /*1850*/  @!P1 BRA `(.L_x_9414) ;  /* 0x0000000000149947 */ /* 0x000fea0003800000 */
[----:B------:R-:W-:-:S04]  /*1860*/  IADD3 R4, PT, PT, R120, UR4, RZ ;  /* 0x0000000478047c10 */ /* 0x000fc8000fffe0ff */
[----:B------:R-:W-:-:S05]  /*1870*/  LEA R4, R4, UR5, 0x2 ;  /* 0x0000000504047c11 */ /* 0x000fca000f8e10ff */
[----:B------:R2:W3:Y:S01]  /*1880*/  LDS R156, [R4+0xe98] ;  /* 0x000e9800049c7984 */ /* 0x0004e20000000800 */
[----:B------:R-:W-:Y:S05]  /*1890*/  BRA `(.L_x_9414) ;  /* 0x0000000000047947 */ /* 0x000fea0003800000 */
.L_x_9413:
[----:B------:R0:W1:Y:S02]  /*18a0*/  LDS R156, [R154+0x169c] ;  /* 0x00169c009a9c7984 */ /* 0x0000640000000800 */
.L_x_9414:
[----:B------:R-:W-:Y:S05]  /*18b0*/  BSYNC.RECONVERGENT B0 ;  /* 0x0000000000007941 */ /* 0x000fea0003800200 */
.L_x_9412:
[----:B------:R-:W5:Y:S01]  /*18c0*/  @P0 LDC R5, c[0x0][0x38c] ;  /* 0x0000e300ff050b82 */ /* 0x000f620000000800 */
[----:B------:R-:W-:Y:S01]  /*18d0*/  MOV R158, RZ ;  /* 0x000000ff009e7202 */ /* 0x000fe20000000f00 */
[----:B-----5:R-:W-:-:S04]  /*18e0*/  @P0 IMAD R5, R110, R5, UR4 ;  /* 0x000000046e050e24 */ /* 0x020fc8000f8e0205 */
[----:B--2---:R-:W-:-:S05]  /*18f0*/  @P0 IMAD.WIDE R4, R5, 0x8, R28 ;  /* 0x0000000805040825 */ /* 0x004fca00078e021c */
[----:B------:R2:W5:Y:S01]  /*1900*/  @P0 LDG.E R158, desc[UR16][R4.64+0x4] ;  /* 0x00000410049e0981 */ /* 0x000562000c1e1900 */
        /* <DEDUP_REMOVED lines=10> */
[-C--:B--2---:R-:W-:Y:S01]  /*19b0*/  FFMA.FTZ R4, R150, R0.reuse, R151 ;  /* 0x0000000096047223 */ /* 0x084fe20000010097 */
[----:B------:R-:W-:Y:S01]  /*19c0*/  FMUL.FTZ R5, R17, R0 ;  /* 0x0000000011057220 */ /* 0x000fe20000410000 */
[C---:B------:R-:W-:Y:S01]  /*19d0*/  FMUL.FTZ R9, R133.reuse, R8 ;  /* 0x0000000885097220 */ /* 0x040fe20000410000 */
[C---:B------:R-:W-:Y:S01]  /*19e0*/  FFMA.FTZ R7, R133.reuse, R7, R10 ;  /* 0x0000000785077223 */ /* 0x040fe2000001000a */
[C---:B------:R-:W-:Y:S01]  /*19f0*/  FFMA.FTZ R4, R16.reuse, R4, R147 ;  /* 0x0000000410047223 */ /* 0x040fe20000010093 */
[----:B------:R-:W-:Y:S01]  /*1a00*/  FMUL.FTZ R5, R16, R5 ;  /* 0x0000000510057220 */ /* 0x000fe20000410000 */
[C---:B------:R-:W-:Y:S01]  /*1a10*/  FMUL.FTZ R9, R18.reuse, R9 ;  /* 0x0000000912097220 */ /* 0x040fe20000410000 */
[C---:B------:R-:W-:Y:S01]  /*1a20*/  FFMA.FTZ R7, R18.reuse, R7, R159 ;  /* 0x0000000712077223 */ /* 0x040fe2000001009f */
        /* <DEDUP_REMOVED lines=9> */
[----:B------:R-:W-:Y:S01]  /*1ac0*/  FFMA.FTZ R4, R143, R4, R14 ;  /* 0x000000048f047223 */ /* 0x000fe2000001000e */
[----:B------:R-:W-:Y:S02]  /*1ad0*/  MOV R165, R8 ;  /* 0x0000000800a57202 */ /* 0x000fe40000000f00 */
[----:B------:R-:W2:Y:S01]  /*1ae0*/  SHFL.DOWN PT, R157, R8, 0x1, 0x1f ;  /* 0x08201f00089d7f89 */ /* 0x000ea200000e0000 */
        /* <DEDUP_REMOVED lines=22> */
[----:B------:R-:W4:Y:S01]  /*1c50*/  SHFL.DOWN PT, R9, R164, 0x4, 0x1f ;  /* 0x08801f00a4097f89 */ /* 0x000f2200000e0000 */
[----:B---3--:R-:W-:Y:S01]  /*1c60*/  @P1 FMUL.FTZ R160, R160, R5 ;  /* 0x00000005a0a01220 */ /* 0x008fe20000410000 */
[----:B------:R-:W-:-:S04]  /*1c70*/  ISETP.GE.AND P1, PT, R78, 0x2, PT ;  /* 0x000000024e00780c */ /* 0x000fc80003f26270 */
[----:B------:R-:W3:Y:S01]  /*1c80*/  SHFL.UP PT, R5, R160, 0x2, RZ ;  /* 0x04400000a0057989 */ /* 0x000ee200000e00ff */
[----:B-1----:R-:W-:-:S05]  /*1c90*/  FFMA.FTZ R4, R160, R4, R7 ;  /* 0x00000004a0047223 */ /* 0x002fca0000010007 */
[----:B------:R-:W-:Y:S01]  /*1ca0*/  FSEL R157, R7, R4, !P1 ;  /* 0x00000004079d7208 */ /* 0x000fe20004800000 */
[----:B--2---:R-:W-:Y:S01]  /*1cb0*/  @!P3 FFMA.FTZ R165, R164, R8, R165 ;  /* 0x00000008a4a5b223 */ /* 0x004fe200000100a5 */
[----:B------:R-:W-:-:S03]  /*1cc0*/  HFMA2 R8, -RZ, RZ, 1.875, 0 ;  /* 0x3f800000ff087431 */ /* 0x000fc600000001ff */
[----:B------:R-:W1:Y:S01]  /*1cd0*/  SHFL.UP PT, R4, R157, 0x4, RZ ;  /* 0x048000009d047989 */ /* 0x000e6200000e00ff */
[----:B----4-:R-:W-:Y:S01]  /*1ce0*/  @!P3 FMUL.FTZ R7, R164, R9 ;  /* 0x00000009a407b220 */ /* 0x010fe20000410000 */
[----:B------:R-:W-:Y:S02]  /*1cf0*/  MOV R9, RZ ;  /* 0x000000ff00097202 */ /* 0x000fe40000000f00 */
[----:B------:R-:W2:Y:S02]  /*1d00*/  SHFL.DOWN PT, R163, R165, 0x8, 0x1f ;  /* 0x09001f00a5a37f89 */ /* 0x000ea400000e0000 */
[----:B------:R-:W-:Y:S02]  /*1d10*/  @!P3 MOV R164, R7 ;  /* 0x0000000700a4b202 */ /* 0x000fe40000000f00 */
[----:B------:R-:W-:Y:S01]  /*1d20*/  ISETP.GE.AND P3, PT, R78, 0x4, PT ;  /* 0x000000044e00780c */ /* 0x000fe20003f66270 */
[----:B---3--:R-:W-:Y:S01]  /*1d30*/  @P1 FMUL.FTZ R160, R160, R5 ;  /* 0x00000005a0a01220 */ /* 0x008fe20000410000 */
[----:B------:R-:W-:Y:S01]  /*1d40*/  ISETP.GE.AND P1, PT, R51, UR12, PT ;  /* 0x0000000c33007c0c */ /* 0x000fe2000bf26270 */
[----:B------:R-:W3:Y:S03]  /*1d50*/  SHFL.DOWN PT, R7, R164, 0x8, 0x1f ;  /* 0x09001f00a4077f89 */ /* 0x000ee600000e0000 */
[----:B------:R-:W-:Y:S01]  /*1d60*/  ISETP.NE.OR P1, PT, R24, RZ, P1 ;  /* 0x000000ff1800720c */ /* 0x000fe20000f25670 */
[----:B------:R-:W4:Y:S01]  /*1d70*/  SHFL.UP PT, R5, R160, 0x4, RZ ;  /* 0x04800000a0057989 */ /* 0x000f2200000e00ff */
[----:B-1----:R-:W-:-:S11]  /*1d80*/  FFMA.FTZ R4, R160, R4, R157 ;  /* 0x00000004a0047223 */ /* 0x002fd6000001009d */
[----:B------:R-:W-:Y:S01]  /*1d90*/  @!P1 LDS.64 R8, [UR6+0x1718] ;  /* 0x00171806ff089984 */ /* 0x000fe20008000a00 */
[----:B------:R-:W-:Y:S01]  /*1da0*/  FSEL R157, R157, R4, !P3 ;  /* 0x000000049d9d7208 */ /* 0x000fe20005800000 */
[----:B--2---:R-:W-:Y:S01]  /*1db0*/  @!P4 FFMA.FTZ R165, R164, R163, R165 ;  /* 0x000000a3a4a5c223 */ /* 0x004fe200000100a5 */
[----:B------:R-:W-:-:S03]  /*1dc0*/  ISETP.GE.AND P1, PT, R78, 0x8, PT ;  /* 0x000000084e00780c */ /* 0x000fc60003f26270 */
[----:B------:R-:W1:Y:S01]  /*1dd0*/  SHFL.UP PT, R4, R157, 0x8, RZ ;  /* 0x050000009d047989 */ /* 0x000e6200000e00ff */
[----:B---3--:R-:W-:-:S03]  /*1de0*/  @!P4 FMUL.FTZ R7, R164, R7 ;  /* 0x00000007a407c220 */ /* 0x008fc60000410000 */
[----:B------:R-:W2:Y:S01]  /*1df0*/  SHFL.DOWN PT, R166, R165, 0x10, 0x1f ;  /* 0x0a001f00a5a67f89 */ /* 0x000ea200000e0000 */
[----:B----4-:R-:W-:Y:S01]  /*1e00*/  @P3 FMUL.FTZ R160, R160, R5 ;  /* 0x00000005a0a03220 */ /* 0x010fe20000410000 */
[----:B------:R-:W-:Y:S02]  /*1e10*/  @!P4 MOV R164, R7 ;  /* 0x0000000700a4c202 */ /* 0x000fe40000000f00 */
[----:B------:R-:W-:Y:S02]  /*1e20*/  ISETP.GT.U32.AND P3, PT, R152, 0xf, PT ;  /* 0x0000000f9800780c */ /* 0x000fe40003f64070 */
[----:B------:R-:W3:Y:S04]  /*1e30*/  SHFL.UP PT, R5, R160, 0x8, RZ ;  /* 0x05000000a0057989 */ /* 0x000ee800000e00ff */
[----:B------:R-:W4:Y:S01]  /*1e40*/  SHFL.DOWN PT, R163, R164, 0x10, 0x1f ;  /* 0x0a001f00a4a37f89 */ /* 0x000f2200000e0000 */
[----:B-1----:R-:W-:-:S06]  /*1e50*/  FFMA.FTZ R4, R160, R4, R157 ;  /* 0x00000004a0047223 */ /* 0x002fcc000001009d */
[----:B--2---:R-:W-:Y:S01]  /*1e60*/  @!P3 FFMA.FTZ R165, R164, R166, R165 ;  /* 0x000000a6a4a5b223 */ /* 0x004fe200000100a5 */
[----:B------:R-:W-:-:S04]  /*1e70*/  FSEL R7, R157, R4, !P1 ;  /* 0x000000049d077208 */ /* 0x000fc80004800000 */
[----:B------:R-:W-:Y:S01]  /*1e80*/  SHFL.DOWN PT, R166, R165, 0x1, 0x1f ;  /* 0x08201f00a5a67f89 */ /* 0x000fe200000e0000 */
[----:B---3--:R-:W-:Y:S01]  /*1e90*/  @P1 FMUL.FTZ R160, R160, R5 ;  /* 0x00000005a0a01220 */ /* 0x008fe20000410000 */
[----:B------:R-:W-:Y:S02]  /*1ea0*/  ISETP.GE.AND P1, PT, R78, 0x10, PT ;  /* 0x000000104e00780c */ /* 0x000fe40003f26270 */
[----:B------:R-:W1:Y:S01]  /*1eb0*/  SHFL.UP PT, R4, R7, 0x10, RZ ;  /* 0x0600000007047989 */ /* 0x000e6200000e00ff */
[----:B----4-:R-:W-:-:S03]  /*1ec0*/  @!P3 FMUL.FTZ R157, R164, R163 ;  /* 0x000000a3a49db220 */ /* 0x010fc60000410000 */
[----:B------:R-:W2:Y:S02]  /*1ed0*/  SHFL.UP PT, R5, R160, 0x10, RZ ;  /* 0x06000000a0057989 */ /* 0x000ea400000e00ff */
[----:B------:R-:W-:Y:S02]  /*1ee0*/  @!P3 MOV R164, R157 ;  /* 0x0000009d00a4b202 */ /* 0x000fe40000000f00 */
[----:B------:R-:W-:Y:S01]  /*1ef0*/  SHFL.IDX PT, R168, R9, RZ, 0x1f ;  /* 0x00001fff09a87589 */ /* 0x000fe200000e0000 */
[----:B------:R-:W-:-:S03]  /*1f00*/  ISETP.NE.AND P3, PT, R24, 0x1f, PT ;  /* 0x0000001f1800780c */ /* 0x000fc60003f65270 */
[----:B------:R-:W3:Y:S04]  /*1f10*/  SHFL.DOWN PT, R157, R164, 0x1, 0x1f ;  /* 0x08201f00a49d7f89 */ /* 0x000ee800000e0000 */
[----:B------:R-:W-:Y:S04]  /*1f20*/  SHFL.IDX PT, R165, R165, RZ, 0x1f ;  /* 0x00001fffa5a57589 */ /* 0x000fe800000e0000 */
[----:B------:R-:W4:Y:S01]  /*1f30*/  SHFL.IDX PT, R164, R164, RZ, 0x1f ;  /* 0x00001fffa4a47589 */ /* 0x000f2200000e0000 */
[C---:B-1----:R-:W-:Y:S01]  /*1f40*/  FFMA.FTZ R4, R160.reuse, R4, R7 ;  /* 0x00000004a0047223 */ /* 0x042fe20000010007 */
[----:B--2---:R-:W-:-:S04]  /*1f50*/  @P1 FMUL.FTZ R160, R160, R5 ;  /* 0x00000005a0a01220 */ /* 0x004fc80000410000 */
[----:B------:R-:W-:Y:S02]  /*1f60*/  FSEL R163, R7, R4, !P1 ;  /* 0x0000000407a37208 */ /* 0x000fe40004800000 */
[----:B------:R-:W-:Y:S01]  /*1f70*/  SHFL.UP PT, R160, R160, 0x1, RZ ;  /* 0x04200000a0a07989 */ /* 0x000fe200000e00ff */
[----:B---3--:R-:W-:-:S03]  /*1f80*/  @P3 FFMA.FTZ R168, R157, R168, R166 ;  /* 0x000000a89da83223 */ /* 0x008fc600000100a6 */
[----:B------:R-:W-:Y:S01]  /*1f90*/  SHFL.UP PT, R163, R163, 0x1, RZ ;  /* 0x04200000a3a37989 */ /* 0x000fe200000e00ff */
[----:B------:R-:W-:-:S04]  /*1fa0*/  FFMA.FTZ R149, R168, R156, R149 ;  /* 0x0000009ca8957223 */ /* 0x000fc80000010095 */
[----:B------:R-:W-:Y:S01]  /*1fb0*/  FFMA.FTZ R148, R13, R149, R148 ;  /* 0x000000950d947223 */ /* 0x000fe20000010094 */
[C---:B----4-:R-:W-:Y:S01]  /*1fc0*/  FFMA.FTZ R9, R164.reuse, R9, R165 ;  /* 0x00000009a4097223 */ /* 0x050fe200000100a5 */
[----:B------:R-:W-:Y:S02]  /*1fd0*/  FMUL.FTZ R8, R164, R8 ;  /* 0x00000008a4087220 */ /* 0x000fe40000410000 */
[----:B------:R-:W-:Y:S01]  /*1fe0*/  FFMA.FTZ R157, R143, R148, R6 ;  /* 0x000000948f9d7223 */ /* 0x000fe20000010006 */
[----:B------:R-:W-:-:S04]  /*1ff0*/  IMAD.WIDE.U32 R6, R40, UR4, R36 ;  /* 0x0000000428067c25 */ /* 0x000fc8000f8e0024 */
[----:B------:R-:W-:Y:S01]  /*2000*/  FFMA.FTZ R172, R142, R157, R11 ;  /* 0x0000009d8eac7223 */ /* 0x000fe2000001000b */
[----:B------:R-:W-:Y:S01]  /*2010*/  IMAD R5, R41, UR4, R7 ;  /* 0x0000000429057c24 */ /* 0x000fe2000f8e0207 */
[----:B------:R-:W-:Y:S02]  /*2020*/  LEA R4, P1, R6, UR8, 0x2 ;  /* 0x0000000806047c11 */ /* 0x000fe4000f8210ff */
[----:B------:R-:W-:Y:S01]  /*2030*/  FFMA.FTZ R173, R133, R172, R10 ;  /* 0x000000ac85ad7223 */ /* 0x000fe2000001000a */
[----:B------:R-:W-:Y:S01]  /*2040*/  IMAD.WIDE.U32 R10, R38, UR4, R34 ;  /* 0x00000004260a7c25 */ /* 0x000fe2000f8e0022 */
[----:B------:R-:W-:-:S03]  /*2050*/  LEA.HI.X R5, R6, UR9, R5, 0x2, P1 ;  /* 0x0000000906057c11 */ /* 0x000fc600088f1405 */
[----:B------:R-:W-:Y:S01]  /*2060*/  FFMA.FTZ R174, R18, R173, R159 ;  /* 0x000000ad12ae7223 */ /* 0x000fe2000001009f */
[----:B------:R-:W-:Y:S01]  /*2070*/  IMAD R7, R39, UR4, R11 ;  /* 0x0000000427077c24 */ /* 0x000fe2000f8e020b */
[----:B------:R-:W-:Y:S02]  /*2080*/  ISETP.NE.AND P1, PT, R24, RZ, PT ;  /* 0x000000ff1800720c */ /* 0x000fe40003f25270 */
[----:B------:R-:W-:-:S11]  /*2090*/  FFMA.FTZ R155, R16, R174, R155 ;  /* 0x000000ae109b7223 */ /* 0x000fd6000001009b */
[----:B------:R1:W-:Y:S02]  /*20a0*/  @!P1 STS.64 [UR6+0x1718], R8 ;  /* 0x00171808ff009988 */ /* 0x0003e40008000a06 */
[----:B-1----:R-:W-:Y:S02]  /*20b0*/  FMUL.FTZ R8, R119, R172 ;  /* 0x000000ac77087220 */ /* 0x002fe40000410000 */
[----:B-----5:R-:W1:Y:S02]  /*20c0*/  SHFL.IDX PT, R158, R158, RZ, 0x1f ;  /* 0x00001fff9e9e7589 */ /* 0x020e6400000e0000 */
[----:B-1----:R-:W-:Y:S01]  /*20d0*/  @P2 FFMA.FTZ R158, R160, R158, R163 ;  /* 0x0000009ea09e2223 */ /* 0x002fe200000100a3 */
[----:B------:R-:W-:-:S03]  /*20e0*/  LEA R6, P2, R10, UR10, 0x2 ;  /* 0x0000000a0a067c11 */ /* 0x000fc6000f8410ff */
[----:B------:R-:W-:Y:S01]  /*20f0*/  FFMA.FTZ R158, R17, R158, R150 ;  /* 0x0000009e119e7223 */ /* 0x000fe20000010096 */
[----:B------:R-:W-:Y:S01]  /*2100*/  LEA.HI.X R7, R10, UR11, R7, 0x2, P2 ;  /* 0x0000000b0a077c11 */ /* 0x000fe200090f1407 */
[CC--:B------:R-:W-:Y:S02]  /*2110*/  FFMA.FTZ R10, R0.reuse, R155.reuse, R153 ;  /* 0x0000009b000a7223 */ /* 0x0c0fe40000010099 */
[----:B------:R-:W-:Y:S01]  /*2120*/  FFMA.FTZ R160, R0, R158, R151 ;  /* 0x0000009e00a07223 */ /* 0x000fe20000010097 */
[----:B------:R-:W-:Y:S01]  /*2130*/  FADD.FTZ R0, -R150, R158 ;  /* 0x0000009e96007221 */ /* 0x000fe20000010100 */
[----:B------:R-:W-:Y:S02]  /*2140*/  FMUL.FTZ R11, R115, R10 ;  /* 0x0000000a730b7220 */ /* 0x000fe40000410000 */
[----:B------:R-:W-:Y:S01]  /*2150*/  FADD.FTZ R156, -R151, R160 ;  /* 0x000000a0979c7221 */ /* 0x000fe20000010100 */
[----:B------:R-:W-:Y:S01]  /*2160*/  FFMA.FTZ R164, R16, R160, R147 ;  /* 0x000000a010a47223 */ /* 0x000fe20000010093 */
[----:B------:R-:W-:Y:S01]  /*2170*/  FMUL.FTZ R151, R112, R155 ;  /* 0x0000009b70977220 */ /* 0x000fe20000410000 */
[-C--:B------:R-:W-:Y:S01]  /*2180*/  FFMA.FTZ R17, R0, R11.reuse, RZ ;  /* 0x0000000b00117223 */ /* 0x080fe200000100ff */
[----:B------:R-:W-:Y:S01]  /*2190*/  FMUL.FTZ R150, R89, R11 ;  /* 0x0000000b59967220 */ /* 0x000fe20000410000 */
[----:B------:R-:W-:Y:S01]  /*21a0*/  FADD.FTZ R16, -R147, R164 ;  /* 0x000000a493107221 */ /* 0x000fe20000010100 */
[----:B------:R-:W-:Y:S01]  /*21b0*/  FMUL.FTZ R147, R117, R174 ;  /* 0x000000ae75937220 */ /* 0x000fe20000410000 */
[-C--:B------:R-:W-:Y:S01]  /*21c0*/  FFMA.FTZ R17, R156, R151.reuse, R17 ;  /* 0x000000979c117223 */ /* 0x080fe20000010011 */
[----:B------:R-:W-:Y:S01]  /*21d0*/  FFMA.FTZ R166, R18, R164, R145 ;  /* 0x000000a412a67223 */ /* 0x000fe20000010091 */
[----:B------:R-:W-:Y:S01]  /*21e0*/  FMUL.FTZ R11, R90, R151 ;  /* 0x000000975a0b7220 */ /* 0x000fe20000410000 */
[----:B------:R-:W-:Y:S01]  /*21f0*/  FMUL.FTZ R151, R114, R173 ;  /* 0x000000ad72977220 */ /* 0x000fe20000410000 */
[----:B------:R-:W-:Y:S01]  /*2200*/  FFMA.FTZ R17, R16, R147, R17 ;  /* 0x0000009310117223 */ /* 0x000fe20000010011 */
[----:B------:R-:W-:Y:S01]  /*2210*/  FFMA.FTZ R169, R133, R166, R146 ;  /* 0x000000a685a97223 */ /* 0x000fe20000010092 */
[----:B------:R-:W-:Y:S01]  /*2220*/  FADD.FTZ R18, -R145, R166 ;  /* 0x000000a691127221 */ /* 0x000fe20000010100 */
[----:B------:R1:W-:Y:S01]  /*2230*/  STS [R65], R150 ;  /* 0x0000009641007388 */ /* 0x0003e20000000800 */
[-C--:B------:R-:W-:Y:S01]  /*2240*/  FMUL.FTZ R133, R91, R8.reuse ;  /* 0x000000085b857220 */ /* 0x080fe20000410000 */
[----:B------:R-:W-:Y:S01]  /*2250*/  FADD.FTZ R146, -R146, R169 ;  /* 0x000000a992927221 */ /* 0x000fe20000010100 */
[----:B------:R-:W-:Y:S01]  /*2260*/  FFMA.FTZ R17, R18, R151, R17 ;  /* 0x0000009712117223 */ /* 0x000fe20000010011 */
[----:B------:R2:W-:Y:S01]  /*2270*/  STS [R66+0x4], R11 ;  /* 0x0000040b42007388 */ /* 0x0005e20000000800 */
[----:B------:R-:W-:Y:S01]  /*2280*/  FFMA.FTZ R168, R142, R169, R15 ;  /* 0x000000a98ea87223 */ /* 0x000fe2000001000f */
[----:B------:R-:W-:Y:S01]  /*2290*/  FMUL.FTZ R147, R88, R147 ;  /* 0x0000009358937220 */ /* 0x000fe20000410000 */
[----:B------:R-:W-:Y:S01]  /*22a0*/  FFMA.FTZ R17, R146, R8, R17 ;  /* 0x0000000892117223 */ /* 0x000fe20000010011 */
[----:B------:R-:W-:Y:S01]  /*22b0*/  FMUL.FTZ R8, R116, R157 ;  /* 0x0000009d74087220 */ /* 0x000fe20000410000 */
[----:B------:R3:W-:Y:S01]  /*22c0*/  STS [R66+0x10], R133 ;  /* 0x0000108542007388 */ /* 0x0007e20000000800 */
[----:B-1----:R-:W-:Y:S01]  /*22d0*/  FMUL.FTZ R150, R118, R149 ;  /* 0x0000009576967220 */ /* 0x002fe20000410000 */
[----:B------:R-:W-:Y:S01]  /*22e0*/  FADD.FTZ R142, -R15, R168 ;  /* 0x000000a80f8e7221 */ /* 0x000fe20000010100 */
[----:B------:R-:W-:Y:S01]  /*22f0*/  FFMA.FTZ R170, R143, R168, R14 ;  /* 0x000000a88faa7223 */ /* 0x000fe2000001000e */
[----:B------:R-:W-:Y:S01]  /*2300*/  FMUL.FTZ R9, R92, R151 ;  /* 0x000000975c097220 */ /* 0x000fe20000410000 */
[----:B--2---:R-:W-:Y:S01]  /*2310*/  FMUL.FTZ R11, R121, R148 ;  /* 0x00000094790b7220 */ /* 0x004fe20000410000 */
[----:B------:R-:W-:Y:S01]  /*2320*/  FMUL.FTZ R15, R93, R8 ;  /* 0x000000085d0f7220 */ /* 0x000fe20000410000 */
[----:B------:R-:W-:Y:S01]  /*2330*/  FMUL.FTZ R143, R95, R150 ;  /* 0x000000965f8f7220 */ /* 0x000fe20000410000 */
[----:B------:R-:W-:Y:S01]  /*2340*/  STS [R66+0x8], R147 ;  /* 0x0000089342007388 */ /* 0x000fe20000000800 */
[----:B------:R-:W-:Y:S01]  /*2350*/  FFMA.FTZ R17, R142, R8, R17 ;  /* 0x000000088e117223 */ /* 0x000fe20000010011 */
[-C--:B---3--:R-:W-:Y:S01]  /*2360*/  FMUL.FTZ R133, R94, R11.reuse ;  /* 0x0000000b5e857220 */ /* 0x088fe20000410000 */
[----:B------:R-:W-:Y:S01]  /*2370*/  FADD.FTZ R14, -R14, R170 ;  /* 0x000000aa0e0e7221 */ /* 0x000fe20000010100 */
[----:B------:R1:W-:Y:S01]  /*2380*/  STS [R66+0xc], R9 ;  /* 0x00000c0942007388 */ /* 0x0003e20000000800 */
[----:B------:R-:W-:Y:S01]  /*2390*/  FFMA.FTZ R171, R13, R170, R12 ;  /* 0x000000aa0dab7223 */ /* 0x000fe2000001000c */
[----:B------:R-:W-:Y:S01]  /*23a0*/  FMUL.FTZ R8, R97, R158 ;  /* 0x0000009e61087220 */ /* 0x000fe20000410000 */
[----:B------:R-:W-:Y:S01]  /*23b0*/  FFMA.FTZ R17, R14, R11, R17 ;  /* 0x0000000b0e117223 */ /* 0x000fe20000010011 */
[----:B------:R2:W-:Y:S01]  /*23c0*/  STS [R66+0x14], R15 ;  /* 0x0000140f42007388 */ /* 0x0005e20000000800 */
[----:B------:R-:W-:Y:S01]  /*23d0*/  FADD.FTZ R12, -R12, R171 ;  /* 0x000000ab0c0c7221 */ /* 0x000fe20000010100 */
[----:B------:R-:W-:Y:S01]  /*23e0*/  FMUL.FTZ R11, R101, R164 ;  /* 0x000000a4650b7220 */ /* 0x000fe20000410000 */
[----:B------:R-:W-:Y:S01]  /*23f0*/  FMUL.FTZ R13, R103, R166 ;  /* 0x000000a6670d7220 */ /* 0x000fe20000410000 */
[----:B------:R3:W-:Y:S01]  /*2400*/  STS [R66+0x18], R133 ;  /* 0x0000188542007388 */ /* 0x0007e20000000800 */
[----:B------:R-:W-:Y:S01]  /*2410*/  FFMA.FTZ R175, R12, R150, R17 ;  /* 0x000000960caf7223 */ /* 0x000fe20000010011 */
[----:B------:R-:W-:Y:S01]  /*2420*/  IADD3 R150, PT, PT, -R162, UR7, RZ ;  /* 0x00000007a2967c10 */ /* 0x000fe2000fffe1ff */
[----:B-1----:R-:W-:Y:S01]  /*2430*/  FMUL.FTZ R9, R99, R160 ;  /* 0x000000a063097220 */ /* 0x002fe20000410000 */
[----:B------:R1:W-:Y:S01]  /*2440*/  STS [R66+0x1c], R143 ;  /* 0x00001c8f42007388 */ /* 0x0003e20000000800 */
[----:B------:R-:W-:Y:S01]  /*2450*/  FMUL.FTZ R17, R98, R168 ;  /* 0x000000a862117220 */ /* 0x000fe20000410000 */
[----:B------:R-:W-:Y:S01]  /*2460*/  BAR.SYNC.DEFER_BLOCKING 0x0 ;  /* 0x0000000000007b1d */ /* 0x000fe20000010000 */
[----:B------:R-:W-:Y:S01]  /*2470*/  ISETP.GE.AND P2, PT, R150, 0x1, PT ;  /* 0x000000019600780c */ /* 0x000fe20003f46270 */
[----:B--2---:R-:W-:Y:S01]  /*2480*/  FMUL.FTZ R15, R96, R169 ;  /* 0x000000a9600f7220 */ /* 0x004fe20000410000 */
[----:B---3--:R-:W-:Y:S01]  /*2490*/  FMUL.FTZ R133, R105, R170 ;  /* 0x000000aa69857220 */ /* 0x008fe20000410000 */
[----:B------:R-:W-:Y:S01]  /*24a0*/  ISETP.GE.AND P3, PT, R150, 0x21, PT ;  /* 0x000000219600780c */ /* 0x000fe20003f66270 */
[----:B-1----:R-:W-:Y:S01]  /*24b0*/  FMUL.FTZ R143, R100, R171 ;  /* 0x000000ab648f7220 */ /* 0x002fe20000410000 */
[----:B------:R-:W-:Y:S01]  /*24c0*/  ISETP.GE.AND P6, PT, R150, 0x41, PT ;  /* 0x000000419600780c */ /* 0x000fe20003fc6270 */
[----:B------:R1:W2:Y:S04]  /*24d0*/  LDS R145, [R74] ;  /* 0x000000004a917984 */ /* 0x0002a80000000800 */
[----:B------:R1:W3:Y:S04]  /*24e0*/  LDS R147, [R67+0x80] ;  /* 0x0000800043937984 */ /* 0x0002e80000000800 */
[----:B------:R1:W4:Y:S04]  /*24f0*/  LDS R151, [R68+0x100] ;  /* 0x0001000044977984 */ /* 0x0003280000000800 */
[----:B------:R1:W0:Y:S04]  /*2500*/  LDS R153, [R69+0x180] ;  /* 0x0001800045997984 */ /* 0x0002280000000800 */
[----:B------:R1:W0:Y:S04]  /*2510*/  LDS R159, [R70+0x200] ;  /* 0x00020000469f7984 */ /* 0x0002280000000800 */
[----:B------:R1:W0:Y:S04]  /*2520*/  LDS R163, [R71+0x280] ;  /* 0x0002800047a37984 */ /* 0x0002280000000800 */
[----:B------:R1:W0:Y:S04]  /*2530*/  LDS R165, [R72+0x300] ;  /* 0x0003000048a57984 */ /* 0x0002280000000800 */
[----:B------:R1:W0:Y:S04]  /*2540*/  LDS R167, [R73+0x380] ;  /* 0x0003800049a77984 */ /* 0x0002280000000800 */
        /* <DEDUP_REMOVED lines=9> */
[----:B--234-:R-:W-:Y:S05]  /*25e0*/  @!P2 BRA `(.L_x_9416) ;  /* 0x00000000000ca947 */ /* 0x01cfea0003800000 */
[----:B-1----:R-:W1:Y:S04]  /*25f0*/  LDS R9, [R74+0x420] ;  /* 0x000420004a097984 */ /* 0x002e680000000800 */
[----:B------:R2:W-:Y:S04]  /*2600*/  REDG.E.ADD.F32.FTZ.RN.STRONG.GPU desc[UR16][R4.64], R145 ;  /* 0x00000091040079a6 */ /* 0x0005e8000c12f310 */
[----:B-1----:R2:W-:Y:S02]  /*2610*/  REDG.E.ADD.F32.FTZ.RN.STRONG.GPU desc[UR16][R6.64], R9 ;  /* 0x00000009060079a6 */ /* 0x0025e4000c12f310 */
.L_x_9416:
[----:B------:R-:W-:Y:S05]  /*2620*/  BSYNC.RECONVERGENT B0 ;  /* 0x0000000000007941 */ /* 0x000fea0003800200 */
.L_x_9415:
[----:B-12---:R1:W2:Y:S01]  /*2630*/  LDS R9, [R67+0x4a0] ;  /* 0x0004a00043097984 */ /* 0x0062a20000000800 */
[----:B------:R-:W-:Y:S04]  /*2640*/  BSSY.RECONVERGENT B0, `(.L_x_9417) ;  /* 0x0000004000007945 */ /* 0x000fe80003800200 */
[----:B------:R-:W-:Y:S05]  /*2650*/  @!P3 BRA `(.L_x_9418) ;  /* 0x000000000008b947 */ /* 0x000fea0003800000 */
[----:B------:R3:W-:Y:S04]  /*2660*/  REDG.E.ADD.F32.FTZ.RN.STRONG.GPU desc[UR16][R4.64+0x80], R147 ;  /* 0x00008093040079a6 */ /* 0x0007e8000c12f310 */
[----:B--2---:R3:W-:Y:S02]  /*2670*/  REDG.E.ADD.F32.FTZ.RN.STRONG.GPU desc[UR16][R6.64+0x80], R9 ;  /* 0x00008009060079a6 */ /* 0x0047e4000c12f310 */
.L_x_9418:
[----:B------:R-:W-:Y:S05]  /*2680*/  BSYNC.RECONVERGENT B0 ;  /* 0x0000000000007941 */ /* 0x000fea0003800200 */
.L_x_9417:
[----:B--23--:R2:W3:Y:S01]  /*2690*/  LDS R9, [R68+0x520] ;  /* 0x0005200044097984 */ /* 0x00c4e20000000800 */
[C---:B------:R-:W-:Y:S01]  /*26a0*/  ISETP.GE.AND P4, PT, R150.reuse, 0x61, PT ;  /* 0x000000619600780c */ /* 0x040fe20003f86270 */
[----:B------:R-:W-:Y:S01]  /*26b0*/  BSSY.RECONVERGENT B0, `(.L_x_9419) ;  /* 0x0000009000007945 */ /* 0x000fe20003800200 */
[C---:B------:R-:W-:Y:S02]  /*26c0*/  ISETP.GE.AND P2, PT, R150.reuse, 0x81, PT ;  /* 0x000000819600780c */ /* 0x040fe40003f46270 */
[----:B------:R-:W-:Y:S02]  /*26d0*/  P2R R8, PR, RZ, 0x10 ;  /* 0x00000010ff087803 */ /* 0x000fe40000000000 */
[C---:B------:R-:W-:Y:S02]  /*26e0*/  ISETP.GE.AND P3, PT, R150.reuse, 0xa1, PT ;  /* 0x000000a19600780c */ /* 0x040fe40003f66270 */
[C---:B------:R-:W-:Y:S02]  /*26f0*/  ISETP.GE.AND P4, PT, R150.reuse, 0xc1, PT ;  /* 0x000000c19600780c */ /* 0x040fe40003f86270 */
[----:B------:R-:W-:Y:S01]  /*2700*/  ISETP.GE.AND P5, PT, R150, 0xe1, PT ;  /* 0x000000e19600780c */ /* 0x000fe20003fa6270 */
[----:B------:R-:W-:-:S12]  /*2710*/  @!P6 BRA `(.L_x_9420) ;  /* 0x000000000008e947 */ /* 0x000fd80003800000 */
[----:B------:R4:W-:Y:S04]  /*2720*/  REDG.E.ADD.F32.FTZ.RN.STRONG.GPU desc[UR16][R4.64+0x100], R151 ;  /* 0x00010097040079a6 */ /* 0x0009e8000c12f310 */
[----:B---3--:R4:W-:Y:S02]  /*2730*/  REDG.E.ADD.F32.FTZ.RN.STRONG.GPU desc[UR16][R6.64+0x100], R9 ;  /* 0x00010009060079a6 */ /* 0x0089e4000c12f310 */
.L_x_9420:
[----:B------:R-:W-:Y:S05]  /*2740*/  BSYNC.RECONVERGENT B0 ;  /* 0x0000000000007941 */ /* 0x000fea0003800200 */
.L_x_9419:
[----:B---34-:R3:W4:Y:S01]  /*2750*/  LDS R9, [R69+0x5a0] ;  /* 0x0005a00045097984 */ /* 0x0187220000000800 */
[----:B------:R-:W-:Y:S01]  /*2760*/  ISETP.NE.AND P6, PT, R8, RZ, PT ;  /* 0x000000ff0800720c */ /* 0x000fe20003fc5270 */
[----:B------:R-:W-:-:S12]  /*2770*/  BSSY.RECONVERGENT B0, `(.L_x_9421) ;  /* 0x0000004000007945 */ /* 0x000fd80003800200 */
[----:B---3--:R-:W-:Y:S05]  /*2780*/  @!P6 BRA `(.L_x_9422) ;  /* 0x000000000008e947 */ /* 0x008fea0003800000 */
[----:B0-----:R3:W-:Y:S04]  /*2790*/  REDG.E.ADD.F32.FTZ.RN.STRONG.GPU desc[UR16][R4.64+0x180], R153 ;  /* 0x00018099040079a6 */ /* 0x0017e8000c12f310 */
[----:B----4-:R3:W-:Y:S02]  /*27a0*/  REDG.E.ADD.F32.FTZ.RN.STRONG.GPU desc[UR16][R6.64+0x180], R9 ;  /* 0x00018009060079a6 */ /* 0x0107e4000c12f310 */
.L_x_9422:
[----:B------:R-:W-:Y:S05]  /*27b0*/  BSYNC.RECONVERGENT B0 ;  /* 0x0000000000007941 */ /* 0x000fea0003800200 */
.L_x_9421:
[----:B---34-:R3:W4:Y:S01]  /*27c0*/  LDS R9, [R70+0x620] ;  /* 0x0006200046097984 */ /* 0x0187220000000800 */
[----:B------:R-:W-:Y:S04]  /*27d0*/  BSSY.RECONVERGENT B0, `(.L_x_9423) ;  /* 0x0000004000007945 */ /* 0x000fe80003800200 */
[----:B------:R-:W-:Y:S05]  /*27e0*/  @!P2 BRA `(.L_x_9424) ;  /* 0x000000000008a947 */ /* 0x000fea0003800000 */
[----:B0-----:R0:W-:Y:S04]  /*27f0*/  REDG.E.ADD.F32.FTZ.RN.STRONG.GPU desc[UR16][R4.64+0x200], R159 ;  /* 0x0002009f040079a6 */ /* 0x0011e8000c12f310 */
[----:B----4-:R0:W-:Y:S02]  /*2800*/  REDG.E.ADD.F32.FTZ.RN.STRONG.GPU desc[UR16][R6.64+0x200], R9 ;  /* 0x00020009060079a6 */ /* 0x0101e4000c12f310 */
.L_x_9424:
[----:B------:R-:W-:Y:S05]  /*2810*/  BSYNC.RECONVERGENT B0 ;  /* 0x0000000000007941 */ /* 0x000fea0003800200 */
.L_x_9423:
[----:B0---4-:R0:W4:Y:S01]  /*2820*/  LDS R9, [R71+0x6a0] ;  /* 0x0006a00047097984 */ /* 0x0111220000000800 */
[----:B------:R-:W-:Y:S04]  /*2830*/  BSSY.RECONVERGENT B0, `(.L_x_9425) ;  /* 0x0000004000007945 */ /* 0x000fe80003800200 */
[----:B------:R-:W-:Y:S05]  /*2840*/  @!P3 BRA `(.L_x_9426) ;  /* 0x000000000008b947 */ /* 0x000fea0003800000 */
[----:B------:R0:W-:Y:S04]  /*2850*/  REDG.E.ADD.F32.FTZ.RN.STRONG.GPU desc[UR16][R4.64+0x280], R163 ;  /* 0x000280a3040079a6 */ /* 0x0001e8000c12f310 */
[----:B----4-:R0:W-:Y:S02]  /*2860*/  REDG.E.ADD.F32.FTZ.RN.STRONG.GPU desc[UR16][R6.64+0x280], R9 ;  /* 0x00028009060079a6 */ /* 0x0101e4000c12f310 */
.L_x_9426:
[----:B------:R-:W-:Y:S05]  /*2870*/  BSYNC.RECONVERGENT B0 ;  /* 0x0000000000007941 */ /* 0x000fea0003800200 */
.L_x_9425:
[----:B0---4-:R0:W4:Y:S01]  /*2880*/  LDS R9, [R72+0x720] ;  /* 0x0007200048097984 */ /* 0x0111220000000800 */
[----:B------:R-:W-:Y:S04]  /*2890*/  BSSY.RECONVERGENT B0, `(.L_x_9427) ;  /* 0x0000004000007945 */ /* 0x000fe80003800200 */
[----:B------:R-:W-:Y:S05]  /*28a0*/  @!P4 BRA `(.L_x_9428) ;  /* 0x000000000008c947 */ /* 0x000fea0003800000 */
[----:B------:R0:W-:Y:S04]  /*28b0*/  REDG.E.ADD.F32.FTZ.RN.STRONG.GPU desc[UR16][R4.64+0x300], R165 ;  /* 0x000300a5040079a6 */ /* 0x0001e8000c12f310 */
[----:B----4-:R0:W-:Y:S02]  /*28c0*/  REDG.E.ADD.F32.FTZ.RN.STRONG.GPU desc[UR16][R6.64+0x300], R9 ;  /* 0x00030009060079a6 */ /* 0x0101e4000c12f310 */
.L_x_9428:
[----:B------:R-:W-:Y:S05]  /*28d0*/  BSYNC.RECONVERGENT B0 ;  /* 0x0000000000007941 */ /* 0x000fea0003800200 */
.L_x_9427:
[----:B0---4-:R0:W4:Y:S01]  /*28e0*/  LDS R9, [R73+0x7a0] ;  /* 0x0007a00049097984 */ /* 0x0111220000000800 */
[----:B------:R-:W-:Y:S04]  /*28f0*/  BSSY.RECONVERGENT B0, `(.L_x_9429) ;  /* 0x0000004000007945 */ /* 0x000fe80003800200 */
[----:B------:R-:W-:Y:S05]  /*2900*/  @!P5 BRA `(.L_x_9430) ;  /* 0x000000000008d947 */ /* 0x000fea0003800000 */
[----:B------:R0:W-:Y:S04]  /*2910*/  REDG.E.ADD.F32.FTZ.RN.STRONG.GPU desc[UR16][R4.64+0x380], R167 ;  /* 0x000380a7040079a6 */ /* 0x0001e8000c12f310 */
[----:B----4-:R0:W-:Y:S02]  /*2920*/  REDG.E.ADD.F32.FTZ.RN.STRONG.GPU desc[UR16][R6.64+0x380], R9 ;  /* 0x00038009060079a6 */ /* 0x0101e4000c12f310 */
.L_x_9430:
[----:B------:R-:W-:Y:S05]  /*2930*/  BSYNC.RECONVERGENT B0 ;  /* 0x0000000000007941 */ /* 0x000fea0003800200 */
.L_x_9429:
[----:B0-----:R-:W0:Y:S01]  /*2940*/  SHFL.DOWN P2, R6, R175, 0x1, 0x1f ;  /* 0x08201f00af067f89 */ /* 0x001e220000040000 */
[-C--:B------:R-:W-:Y:S01]  /*2950*/  FMUL.FTZ R7, R138, R173.reuse ;  /* 0x000000ad8a077220 */ /* 0x080fe20000410000 */
[C---:B----4-:R-:W-:Y:S01]  /*2960*/  FMUL.FTZ R9, R130.reuse, R173 ;  /* 0x000000ad82097220 */ /* 0x050fe20000410000 */
        /* <DEDUP_REMOVED lines=8> */
[----:B------:R-:W-:Y:S01]  /*29f0*/  FMUL.FTZ R144, R144, R149 ;  /* 0x0000009590907220 */ /* 0x000fe20000410000 */
[C---:B------:R-:W-:Y:S01]  /*2a00*/  FMUL.FTZ R157, R130.reuse, R157 ;  /* 0x0000009d829d7220 */ /* 0x040fe20000410000 */
[C---:B------:R-:W-:Y:S01]  /*2a10*/  FMUL.FTZ R149, R130.reuse, R149 ;  /* 0x0000009582957220 */ /* 0x040fe20000410000 */
[----:B------:R-:W-:Y:S01]  /*2a20*/  FMUL.FTZ R13, R130, R148 ;  /* 0x00000094820d7220 */ /* 0x000fe20000410000 */
[-C--:B------:R-:W-:Y:S01]  /*2a30*/  FFMA.FTZ R106, R119, R4.reuse, R106 ;  /* 0x00000004776a7223 */ /* 0x080fe2000001006a */
        /* <DEDUP_REMOVED lines=8> */
[----:B0-----:R-:W-:Y:S01]  /*2ac0*/  @P2 FADD R6, R175, R6 ;  /* 0x00000006af062221 */ /* 0x001fe20000000000 */
[----:B------:R-:W-:Y:S01]  /*2ad0*/  FADD.FTZ R83, R146, R83 ;  /* 0x0000005392537221 */ /* 0x000fe20000010000 */
[----:B------:R-:W-:Y:S01]  /*2ae0*/  FFMA.FTZ R111, R116, R140, R111 ;  /* 0x0000008c746f7223 */ /* 0x000fe2000001006f */
[----:B------:R-:W-:Y:S01]  /*2af0*/  FFMA.FTZ R108, R121, R141, R108 ;  /* 0x0000008d796c7223 */ /* 0x000fe2000001006c */
[----:B------:R-:W-:Y:S01]  /*2b00*/  FFMA.FTZ R102, R115, R4, R102 ;  /* 0x0000000473667223 */ /* 0x000fe20000010066 */
[----:B------:R-:W0:Y:S01]  /*2b10*/  SHFL.DOWN P2, R11, R6, 0x2, 0x1f ;  /* 0x08401f00060b7f89 */ /* 0x000e220000040000 */
[----:B------:R-:W-:Y:S01]  /*2b20*/  FFMA.FTZ R113, R118, R144, R113 ;  /* 0x0000009076717223 */ /* 0x000fe20000010071 */
[----:B0-----:R-:W-:-:S05]  /*2b30*/  @P2 FADD R11, R6, R11 ;  /* 0x0000000b060b2221 */ /* 0x001fca0000000000 */
[----:B------:R-:W0:Y:S02]  /*2b40*/  SHFL.DOWN P2, R8, R11, 0x4, 0x1f ;  /* 0x08801f000b087f89 */ /* 0x000e240000040000 */
[----:B0-----:R-:W-:Y:S01]  /*2b50*/  @P2 FADD R8, R11, R8 ;  /* 0x000000080b082221 */ /* 0x001fe20000000000 */
[----:B------:R-:W-:Y:S01]  /*2b60*/  FMUL.FTZ R11, R18, R9 ;  /* 0x00000009120b7220 */ /* 0x000fe20000410000 */
[----:B------:R-:W-:Y:S01]  /*2b70*/  FMUL.FTZ R9, R16, R5 ;  /* 0x0000000510097220 */ /* 0x000fe20000410000 */
[----:B------:R-:W-:Y:S02]  /*2b80*/  FMUL.FTZ R5, R130, R10 ;  /* 0x0000000a82057220 */ /* 0x000fe40000410000 */
[----:B------:R-:W0:Y:S01]  /*2b90*/  SHFL.DOWN P2, R15, R8, 0x8, 0x1f ;  /* 0x09001f00080f7f89 */ /* 0x000e220000040000 */
[----:B------:R-:W-:Y:S01]  /*2ba0*/  FFMA.FTZ R11, R92, R7, R11 ;  /* 0x000000075c0b7223 */ /* 0x000fe2000001000b */
[-C--:B------:R-:W-:Y:S01]  /*2bb0*/  FMUL.FTZ R7, R132, R155.reuse ;  /* 0x0000009b84077220 */ /* 0x080fe20000410000 */
[----:B------:R-:W-:Y:S01]  /*2bc0*/  FMUL.FTZ R155, R130, R155 ;  /* 0x0000009b829b7220 */ /* 0x000fe20000410000 */
[----:B------:R-:W-:Y:S01]  /*2bd0*/  FFMA.FTZ R6, R88, R131, R9 ;  /* 0x0000008358067223 */ /* 0x000fe20000010009 */
[----:B------:R-:W-:Y:S01]  /*2be0*/  FMUL.FTZ R0, R0, R5 ;  /* 0x0000000500007220 */ /* 0x000fe20000410000 */
[----:B------:R-:W-:Y:S01]  /*2bf0*/  FFMA.FTZ R9, R93, R140, R142 ;  /* 0x0000008c5d097223 */ /* 0x000fe2000001008e */
[----:B------:R-:W-:Y:S01]  /*2c00*/  FMUL.FTZ R155, R156, R155 ;  /* 0x0000009b9c9b7220 */ /* 0x000fe20000410000 */
[----:B------:R-:W-:Y:S01]  /*2c10*/  FADD.FTZ R85, R6, R85 ;  /* 0x0000005506557221 */ /* 0x000fe20000010000 */
[----:B------:R-:W-:Y:S01]  /*2c20*/  FFMA.FTZ R6, R94, R141, R13 ;  /* 0x0000008d5e067223 */ /* 0x000fe2000001000d */
[----:B------:R-:W-:Y:S01]  /*2c30*/  FFMA.FTZ R0, R89, R4, R0 ;  /* 0x0000000459007223 */ /* 0x000fe20000010000 */
[-C--:B------:R-:W-:Y:S01]  /*2c40*/  FFMA.FTZ R155, R90, R7.reuse, R155 ;  /* 0x000000075a9b7223 */ /* 0x080fe2000001009b */
        /* <DEDUP_REMOVED lines=19> */
.L_x_9432:
[----:B------:R-:W-:Y:S05]  /*2d80*/  BSYNC.RECONVERGENT B0 ;  /* 0x0000000000007941 */ /* 0x000fea0003800200 */
.L_x_9431:
[----:B------:R-:W-:-:S04]  /*2d90*/  UIADD3 UR4, UPT, UPT, UR4, 0x1, URZ ;  /* 0x0000000104047890 */ /* 0x000fc8000fffe0ff */
[----:B------:R-:W-:-:S09]  /*2da0*/  UISETP.GE.AND UP0, UPT, UR4, UR13, UPT ;  /* 0x0000000d0400728c */ /* 0x000fd2000bf06270 */
[----:B------:R-:W-:Y:S05]  /*2db0*/  BRA.U !UP0, `(.L_x_9433) ;  /* 0xffffffe5084c7547 */ /* 0x000fea000b83ffff */
.L_x_9411:
[----:B------:R-:W-:Y:S01]  /*2dc0*/  BAR.SYNC.DEFER_BLOCKING 0x0 ;  /* 0x0000000000007b1d */ /* 0x000fe20000010000 */
[----:B------:R-:W-:Y:S02]  /*2dd0*/  F2FP.F16.F32.PACK_AB R15, R113, R108 ;  /* 0x0000006c710f723e */ /* 0x000fe400000000ff */
[----:B------:R-:W-:Y:S02]  /*2de0*/  F2FP.F16.F32.PACK_AB R14, R111, R106 ;  /* 0x0000006a6f0e723e */ /* 0x000fe400000000ff */
[----:B------:R-:W-:-:S03]  /*2df0*/  F2FP.F16.F32.PACK_AB R13, R109, R104 ;  /* 0x000000686d0d723e */ /* 0x000fc600000000ff */
[----:B------:R-:W5:Y:S01]  /*2e00*/  LDC.64 R6, c[0x0][0x4f8] ;  /* 0x00013e00ff067b82 */ /* 0x000f620000000a00 */
[----:B------:R-:W-:Y:S01]  /*2e10*/  F2FP.F16.F32.PACK_AB R12, R107, R102 ;  /* 0x000000666b0c723e */ /* 0x000fe200000000ff */
[----:B------:R-:W0:Y:S01]  /*2e20*/  LDCU.64 UR4, c[0x0][0x500] ;  /* 0x0000a000ff0477ac */ /* 0x000e220008000a00 */
[----:B------:R-:W-:Y:S02]  /*2e30*/  SHF.L.U32 R10, R79, 0x8, RZ ;  /* 0x000000084f0a7819 */ /* 0x000fe400000006ff */
[----:B------:R-:W-:Y:S02]  /*2e40*/  IADD3 R60, P1, PT, R60, -0x200, RZ ;  /* 0xfffffe003c3c7810 */ /* 0x000fe40007f3e0ff */
[----:B------:R-:W-:Y:S01]  /*2e50*/  SHF.R.S32.HI R11, RZ, 0x1f, R10 ;  /* 0x0000001fff0b7819 */ /* 0x000fe2000001140a */
[----:B------:R-:W1:Y:S01]  /*2e60*/  LDC.64 R8, c[0x0][0x550] ;  /* 0x00015400ff087b82 */ /* 0x000e620000000a00 */
[----:B------:R-:W-:Y:S02]  /*2e70*/  IADD3 R62, P2, PT, R62, -0x200, RZ ;  /* 0xfffffe003e3e7810 */ /* 0x000fe40007f5e0ff */
[----:B------:R-:W-:-:S02]  /*2e80*/  IADD3 R58, P3, PT, R58, -0x200, RZ ;  /* 0xfffffe003a3a7810 */ /* 0x000fc40007f7e0ff */
[----:B------:R-:W-:Y:S02]  /*2e90*/  IADD3 R56, P4, PT, R56, -0x200, RZ ;  /* 0xfffffe0038387810 */ /* 0x000fe40007f9e0ff */
[----:B------:R-:W-:Y:S01]  /*2ea0*/  IADD3 R54, P5, PT, R54, -0x200, RZ ;  /* 0xfffffe0036367810 */ /* 0x000fe20007fbe0ff */
[----:B------:R-:W2:Y:S01]  /*2eb0*/  LDC.64 R30, c[0x0][0x518] ;  /* 0x00014600ff1e7b82 */ /* 0x000ea20000000a00 */
[----:B------:R-:W-:Y:S01]  /*2ec0*/  IADD3.X R61, PT, PT, R61, -0x1, RZ, P1, !PT ;  /* 0xffffffff3d3d7810 */ /* 0x000fe20000ffe4ff */
[----:B------:R3:W-:Y:S01]  /*2ed0*/  STS.128 [R77], R12 ;  /* 0x0000000c4d007388 */ /* 0x0007e20000000c00 */
[----:B------:R-:W-:-:S03]  /*2ee0*/  NOP ;  /* 0x0000000000007918 */ /* 0x000fc60000000000 */
[----:B------:R-:W4:Y:S01]  /*2ef0*/  LDS.128 R16, [R77] ;  /* 0x000000004d107984 */ /* 0x000f220000000c00 */
[----:B-----5:R-:W-:Y:S01]  /*2f00*/  IMAD.WIDE.U32 R4, R6, UR18, R10 ;  /* 0x0000001206047c25 */ /* 0x020fe2000f8e000a */
[----:B------:R-:W5:Y:S01]  /*2f10*/  LDC.64 R32, c[0x0][0x560] ;  /* 0x00015800ff207b82 */ /* 0x000f620000000a00 */
[----:B------:R-:W-:Y:S02]  /*2f20*/  IADD3.X R63, PT, PT, R63, -0x1, RZ, P2, !PT ;  /* 0xffffffff3f3f7810 */ /* 0x000fe400017fe4ff */
[----:B------:R-:W-:Y:S01]  /*2f30*/  IMAD R5, R7, UR18, R5 ;  /* 0x0000001207057c24 */ /* 0x000fe2000f8e0205 */
[----:B------:R-:W-:Y:S02]  /*2f40*/  IADD3.X R59, PT, PT, R59, -0x1, RZ, P3, !PT ;  /* 0xffffffff3b3b7810 */ /* 0x000fe40001ffe4ff */
[----:B------:R-:W-:Y:S01]  /*2f50*/  IADD3.X R57, PT, PT, R57, -0x1, RZ, P4, !PT ;  /* 0xffffffff39397810 */ /* 0x000fe200027fe4ff */
[----:B0-----:R-:W-:Y:S01]  /*2f60*/  IMAD.WIDE.U32 R4, R47, UR4, R4 ;  /* 0x000000042f047c25 */ /* 0x001fe2000f8e0004 */
[----:B---3--:R-:W-:-:S02]  /*2f70*/  F2FP.F16.F32.PACK_AB R15, R80, R81 ;  /* 0x00000051500f723e */ /* 0x008fc400000000ff */
[----:B------:R-:W-:Y:S01]  /*2f80*/  F2FP.F16.F32.PACK_AB R14, R82, R83 ;  /* 0x00000053520e723e */ /* 0x000fe200000000ff */
[----:B------:R-:W-:Y:S01]  /*2f90*/  IMAD R0, R47, UR5, R5 ;  /* 0x000000052f007c24 */ /* 0x000fe2000f8e0205 */
[----:B-1----:R-:W-:Y:S01]  /*2fa0*/  LEA R8, P0, R4, R8, 0x1 ;  /* 0x0000000804087211 */ /* 0x002fe200078008ff */
[----:B------:R-:W0:Y:S01]  /*2fb0*/  LDCU.64 UR4, c[0x0][0x520] ;  /* 0x0000a400ff0477ac */ /* 0x000e220008000a00 */
[----:B------:R-:W-:Y:S01]  /*2fc0*/  F2FP.F16.F32.PACK_AB R13, R84, R85 ;  /* 0x00000055540d723e */ /* 0x000fe200000000ff */
[----:B--2---:R-:W-:Y:S01]  /*2fd0*/  IMAD.WIDE.U32 R10, R30, UR18, R10 ;  /* 0x000000121e0a7c25 */ /* 0x004fe2000f8e000a */
[----:B------:R-:W-:Y:S02]  /*2fe0*/  LEA.HI.X R9, R4, R9, R0, 0x1, P0 ;  /* 0x0000000904097211 */ /* 0x000fe400000f0c00 */
[----:B------:R-:W-:Y:S01]  /*2ff0*/  F2FP.F16.F32.PACK_AB R12, R86, R87 ;  /* 0x00000057560c723e */ /* 0x000fe200000000ff */
[----:B------:R-:W-:Y:S02]  /*3000*/  IMAD R11, R31, UR18, R11 ;  /* 0x000000121f0b7c24 */ /* 0x000fe4000f8e020b */
[----:B------:R-:W-:Y:S01]  /*3010*/  FADD.FTZ R87, R64, R87 ;  /* 0x0000005740577221 */ /* 0x000fe20000010000 */
[----:B------:R-:W-:Y:S01]  /*3020*/  IMAD.WIDE.U32 R8, R24, 0x10, R8 ;  /* 0x0000001018087825 */ /* 0x000fe200078e0008 */
[----:B------:R-:W-:-:S03]  /*3030*/  IADD3.X R55, PT, PT, R55, -0x1, RZ, P5, !PT ;  /* 0xffffffff37377810 */ /* 0x000fc60002ffe4ff */
        /* <DEDUP_REMOVED lines=9> */
[----:B0-----:R-:W-:-:S04]  /*30d0*/  IMAD.WIDE.U32 R8, R47, UR4, R10 ;  /* 0x000000042f087c25 */ /* 0x001fc8000f8e000a */
[----:B------:R-:W-:Y:S01]  /*30e0*/  IMAD R0, R47, UR5, R9 ;  /* 0x000000052f007c24 */ /* 0x000fe2000f8e0209 */
[----:B-----5:R-:W-:-:S04]  /*30f0*/  LEA R10, P0, R8, R32, 0x1 ;  /* 0x00000020080a7211 */ /* 0x020fc800078008ff */
        /* <DEDUP_REMOVED lines=9> */
.L_x_9410:
        /* <DEDUP_REMOVED lines=34> */
.L_x_9436:
[----:B------:R-:W-:Y:S05]  /*33b0*/  BSYNC.RECONVERGENT B0 ;  /* 0x0000000000007941 */ /* 0x000fea0003800200 */
.L_x_9435:
        /* <DEDUP_REMOVED lines=26> */
.L_x_9438:
[----:B------:R-:W-:Y:S05]  /*3560*/  BSYNC.RECONVERGENT B0 ;  /* 0x0000000000007941 */ /* 0x000fea0003800200 */
.L_x_9437:
        /* <DEDUP_REMOVED lines=8> */
.L_x_9439:
        /* <DEDUP_REMOVED lines=15> */
.L_x_9440:
        /* <DEDUP_REMOVED lines=10> */
.L_x_10532:


//--------------------- .text._Z25selective_scan_bwd_kernelI32Selective_Scan_bwd_kernel_traitsILi32ELi8ELb1ELb1ELb1ELb0ELb1EN3c104HalfEfEEv12SSMParamsBwd --------------------------
	.section	.text._Z25selective_scan_bwd_kernelI32Selective_Scan_bwd_kernel_traitsILi32ELi8ELb1ELb1ELb1ELb0ELb1EN3c104HalfEfEEv12SSMParamsBwd,"ax",@progbits
	.align	128
        .global         _Z25selective_scan_bwd_kernelI32Selective_Scan_bwd_kernel_traitsILi32ELi8ELb1ELb1ELb1ELb0ELb1EN3c104HalfEfEEv12SSMParamsBwd
        .type           _Z25selective_scan_bwd_kernelI32Selective_Scan_bwd_kernel_traitsILi32ELi8ELb1ELb1ELb1ELb0ELb1EN3c104HalfEfEEv12SSMParamsBwd,@function
        .size           _Z25selective_scan_bwd_kernelI32Selective_Scan_bwd_kernel_traitsILi32ELi8ELb1ELb1ELb1ELb0ELb1EN3c104HalfEfEEv12SSMParamsBwd,(.L_x_10533 - _Z25selective_scan_bwd_kernelI32Selective_Scan_bwd_kernel_traitsILi32ELi8ELb1ELb1ELb1ELb0ELb1EN3c104HalfEfEEv12SSMParamsBwd)
        .other          _Z25selective_scan_bwd_kernelI32Selective_Scan_bwd_kernel_traitsILi32ELi8ELb1ELb1ELb1ELb0ELb1EN3c104HalfEfEEv12SSMParamsBwd,@"STO_CUDA_ENTRY STV_DEFAULT"
_Z25selective_scan_bwd_kernelI32Selective_Scan_bwd_kernel_traitsILi32ELi8ELb1ELb1ELb1ELb0ELb1EN3c104HalfEfEEv12SSMParamsBwd:
.text._Z25selective_scan_bwd_kernelI32Selective_Scan_bwd_kernel_traitsILi32ELi8ELb1ELb1ELb1ELb0ELb1EN3c104HalfEfEEv12SSMParamsBwd:
        /* <DEDUP_REMOVED lines=160> */
[----:B------:R-:W-:Y:S01]  /*0a00*/  IMAD.WIDE.U32 R20, R35, UR10, R4 ;  /* 0x0000000a23147c25 */ /* 0x000fe2000f8e0004 */
[----:B------:R-:W-:-:S02]  /*0a10*/  IADD3 R5, PT, PT, R26, 0x20, RZ ;  /* 0x000000201a057810 */ /* 0x000fc40007ffe0ff */
[-C--:B------:R-:W-:Y:S01]  /*0a20*/  LEA.HI R66, R26, R3.reuse, RZ, 0x1e ;  /* 0x000000031a427211 */ /* 0x080fe200078ff0ff */
[----:B------:R-:W-:Y:S01]  /*0a30*/  IMAD R77, R35, UR11, R6 ;  /* 0x0000000b234d7c24 */ /* 0x000fe2000f8e0206 */
        /* <DEDUP_REMOVED lines=24> */
.L_x_9466:
[----:B------:R-:W-:Y:S01]  /*0bc0*/  BAR.SYNC.DEFER_BLOCKING 0x0 ;  /* 0x0000000000007b1d */ /* 0x000fe20000010000 */
[----:B0-----:R-:W-:-:S07]  /*0bd0*/  IMAD.WIDE.U32 R2, R26, 0x10, R54 ;  /* 0x000000101a027825 */ /* 0x001fce00078e0036 */
[----:B------:R-:W0:Y:S01]  /*0be0*/  S2UR UR5, SR_CgaCtaId ;  /* 0x00000000000579c3 */ /* 0x000e220000008800 */
[----:B------:R-:W1:Y:S01]  /*0bf0*/  S2R R80, SR_LANEID ;  /* 0x0000000000507919 */ /* 0x000e620000000000 */
[----:B------:R-:W-:Y:S01]  /*0c00*/  UMOV UR4, 0x400 ;  /* 0x0000040000047882 */ /* 0x000fe20000000000 */
[----:B------:R-:W-:-:S04]  /*0c10*/  IMAD.WIDE.U32 R8, R26, 0x10, R56 ;  /* 0x000000101a087825 */ /* 0x000fc800078e0038 */
[----:B------:R-:W-:Y:S01]  /*0c20*/  IMAD.WIDE.U32 R10, R26, 0x10, R58 ;  /* 0x000000101a0a7825 */ /* 0x000fe200078e003a */
[----:B------:R-:W2:Y:S01]  /*0c30*/  LDC.64 R40, c[0x0][0x488] ;  /* 0x00012200ff287b82 */ /* 0x000ea20000000a00 */
[----:B------:R-:W-:Y:S01]  /*0c40*/  IADD3 R81, PT, PT, R64, -0x1, RZ ;  /* 0xffffffff40517810 */ /* 0x000fe20007ffe0ff */
[----:B---3--:R-:W3:Y:S06]  /*0c50*/  LDCU.64 UR6, c[0x0][0x490] ;  /* 0x00009200ff0677ac */ /* 0x008eec0008000a00 */
[----:B------:R-:W4:Y:S01]  /*0c60*/  LDC.64 R44, c[0x0][0x478] ;  /* 0x00011e00ff2c7b82 */ /* 0x000f220000000a00 */
[----:B------:R1:W3:Y:S01]  /*0c70*/  LDG.E.128 R16, desc[UR16][R2.64] ;  /* 0x0000001002107981 */ /* 0x0002e2000c1e1d00 */
[----:B0-----:R-:W-:-:S06]  /*0c80*/  ULEA UR4, UR5, UR4, 0x18 ;  /* 0x0000000405047291 */ /* 0x001fcc000f8ec0ff */
[----:B------:R-:W0:Y:S08]  /*0c90*/  LDC.64 R110, c[0x0][0x508] ;  /* 0x00014200ff6e7b82 */ /* 0x000e300000000a00 */
[----:B------:R-:W0:Y:S01]  /*0ca0*/  LDC.64 R116, c[0x0][0x558] ;  /* 0x00015600ff747b82 */ /* 0x000e220000000a00 */
[----:B-1----:R-:W-:Y:S01]  /*0cb0*/  LEA R79, R80, UR4, 0x4 ;  /* 0x00000004504f7c11 */ /* 0x002fe2000f8e20ff */
[----:B------:R-:W-:Y:S01]  /*0cc0*/  HFMA2 R3, -RZ, RZ, 0, 0 ;  /* 0x00000000ff037431 */ /* 0x000fe200000001ff */
[----:B------:R-:W-:Y:S01]  /*0cd0*/  SHF.L.U32 R2, R81, 0x8, RZ ;  /* 0x0000000851027819 */ /* 0x000fe200000006ff */
[----:B------:R-:W1:Y:S02]  /*0ce0*/  LDCU.64 UR4, c[0x0][0x510] ;  /* 0x0000a200ff0477ac */ /* 0x000e640008000a00 */
[----:B---3--:R3:W-:Y:S01]  /*0cf0*/  STS.128 [R79], R16 ;  /* 0x000000104f007388 */ /* 0x0087e20000000c00 */
[----:B------:R-:W-:-:S03]  /*0d00*/  NOP ;  /* 0x0000000000007918 */ /* 0x000fc60000000000 */
[----:B------:R-:W-:Y:S01]  /*0d10*/  LDS.128 R4, [R79] ;  /* 0x000000004f047984 */ /* 0x000fe20000000c00 */
[----:B------:R-:W-:Y:S08]  /*0d20*/  BAR.SYNC.DEFER_BLOCKING 0x0 ;  /* 0x0000000000007b1d */ /* 0x000ff00000010000 */
[----:B---3--:R-:W3:Y:S08]  /*0d30*/  LDC.64 R16, c[0x0][0x410] ;  /* 0x00010400ff107b82 */ /* 0x008ef00000000a00 */
[----:B------:R-:W2:Y:S01]  /*0d40*/  LDC.64 R18, c[0x0][0x418] ;  /* 0x00010600ff127b82 */ /* 0x000ea20000000a00 */
[----:B------:R-:W4:Y:S04]  /*0d50*/  LDG.E.128 R32, desc[UR16][R8.64] ;  /* 0x0000001008207981 */ /* 0x000f28000c1e1d00 */
[----:B----4-:R4:W-:Y:S01]  /*0d60*/  STS.128 [R79], R32 ;  /* 0x000000204f007388 */ /* 0x0109e20000000c00 */
[----:B------:R-:W-:-:S03]  /*0d70*/  NOP ;  /* 0x0000000000007918 */ /* 0x000fc60000000000 */
[----:B------:R-:W-:Y:S01]  /*0d80*/  LDS.128 R12, [R79] ;  /* 0x000000004f0c7984 */ /* 0x000fe20000000c00 */
[----:B------:R-:W-:Y:S01]  /*0d90*/  BAR.SYNC.DEFER_BLOCKING 0x0 ;  /* 0x0000000000007b1d */ /* 0x000fe20000010000 */
[----:B---3--:R-:W-:-:S07]  /*0da0*/  IMAD.WIDE.U32 R8, R16, UR18, R2 ;  /* 0x0000001210087c25 */ /* 0x008fce000f8e0002 */
[----:B----4-:R-:W3:Y:S08]  /*0db0*/  LDC.64 R32, c[0x0][0x420] ;  /* 0x00010800ff207b82 */ /* 0x010ef00000000a00 */
[----:B------:R-:W4:Y:S01]  /*0dc0*/  LDC.64 R34, c[0x0][0x428] ;  /* 0x00010a00ff227b82 */ /* 0x000f220000000a00 */
[----:B------:R-:W3:Y:S01]  /*0dd0*/  LDG.E.128 R36, desc[UR16][R10.64] ;  /* 0x000000100a247981 */ /* 0x000ee2000c1e1d00 */
[----:B------:R-:W-:-:S02]  /*0de0*/  IMAD R9, R17, UR18, R9 ;  /* 0x0000001211097c24 */ /* 0x000fc4000f8e0209 */
[----:B--2---:R-:W-:-:S04]  /*0df0*/  IMAD.WIDE.U32 R8, R49, R18, R8 ;  /* 0x0000001231087225 */ /* 0x004fc800078e0008 */
[----:B------:R-:W-:Y:S01]  /*0e00*/  IMAD R0, R49, R19, R9 ;  /* 0x0000001331007224 */ /* 0x000fe200078e0209 */
[----:B------:R-:W-:-:S04]  /*0e10*/  LEA R16, P0, R8, R40, 0x1 ;  /* 0x0000002808107211 */ /* 0x000fc800078008ff */
[----:B------:R-:W-:-:S03]  /*0e20*/  LEA.HI.X R17, R8, R41, R0, 0x1, P0 ;  /* 0x0000002908117211 */ /* 0x000fc600000f0c00 */
[----:B------:R-:W-:Y:S01]  /*0e30*/  IMAD.WIDE.U32 R16, R26, 0x10, R16 ;  /* 0x000000101a107825 */ /* 0x000fe200078e0010 */
[----:B---3--:R-:W-:Y:S01]  /*0e40*/  STS.128 [R79], R36 ;  /* 0x000000244f007388 */ /* 0x008fe20000000c00 */
[----:B------:R-:W-:-:S03]  /*0e50*/  NOP ;  /* 0x0000000000007918 */ /* 0x000fc60000000000 */
[----:B------:R-:W2:Y:S01]  /*0e60*/  LDS.128 R8, [R79] ;  /* 0x000000004f087984 */ /* 0x000ea20000000c00 */
[----:B------:R-:W-:Y:S06]  /*0e70*/  BAR.SYNC.DEFER_BLOCKING 0x0 ;  /* 0x0000000000007b1d */ /* 0x000fec0000010000 */
[----:B------:R-:W3:Y:S01]  /*0e80*/  LDG.E.128 R40, desc[UR16][R16.64] ;  /* 0x0000001010287981 */ /* 0x000ee2000c1e1d00 */
[----:B------:R-:W-:-:S04]  /*0e90*/  IMAD.WIDE.U32 R18, R32, UR18, R2 ;  /* 0x0000001220127c25 */ /* 0x000fc8000f8e0002 */
[----:B------:R-:W-:Y:S02]  /*0ea0*/  IMAD R19, R33, UR18, R19 ;  /* 0x0000001221137c24 */ /* 0x000fe4000f8e0213 */
[----:B----4-:R-:W-:-:S04]  /*0eb0*/  IMAD.WIDE.U32 R18, R49, R34, R18 ;  /* 0x0000002231127225 */ /* 0x010fc800078e0012 */
[----:B------:R-:W-:Y:S01]  /*0ec0*/  IMAD R0, R49, R35, R19 ;  /* 0x0000002331007224 */ /* 0x000fe200078e0213 */
[----:B------:R-:W-:-:S04]  /*0ed0*/  LEA R32, P0, R18, R44, 0x1 ;  /* 0x0000002c12207211 */ /* 0x000fc800078008ff */
[----:B------:R-:W-:-:S03]  /*0ee0*/  LEA.HI.X R33, R18, R45, R0, 0x1, P0 ;  /* 0x0000002d12217211 */ /* 0x000fc600000f0c00 */
[----:B------:R-:W-:Y:S01]  /*0ef0*/  IMAD.WIDE.U32 R32, R26, 0x10, R32 ;  /* 0x000000101a207825 */ /* 0x000fe200078e0020 */
[----:B---3--:R-:W-:Y:S01]  /*0f00*/  STS.128 [R79], R40 ;  /* 0x000000284f007388 */ /* 0x008fe20000000c00 */
[----:B------:R-:W-:-:S03]  /*0f10*/  NOP ;  /* 0x0000000000007918 */ /* 0x000fc60000000000 */
[----:B------:R-:W3:Y:S01]  /*0f20*/  LDS.128 R16, [R79] ;  /* 0x000000004f107984 */ /* 0x000ee20000000c00 */
[----:B------:R-:W-:Y:S06]  /*0f30*/  BAR.SYNC.DEFER_BLOCKING 0x0 ;  /* 0x0000000000007b1d */ /* 0x000fec0000010000 */
[----:B------:R-:W4:Y:S01]  /*0f40*/  LDG.E.128 R32, desc[UR16][R32.64] ;  /* 0x0000001020207981 */ /* 0x000f22000c1e1d00 */
[----:B--2---:R-:W-:Y:S01]  /*0f50*/  HADD2.F32 R91, -RZ, R8.H0_H0 ;  /* 0x20000008ff5b7230 */ /* 0x004fe20000004100 */
[----:B------:R-:W-:Y:S01]  /*0f60*/  UISETP.NE.U32.AND UP0, UPT, UR6, URZ, UPT ;  /* 0x000000ff0600728c */ /* 0x000fe2000bf05070 */
[----:B------:R-:W-:-:S02]  /*0f70*/  HADD2.F32 R95, -RZ, R9.H0_H0 ;  /* 0x20000009ff5f7230 */ /* 0x000fc40000004100 */
[----:B------:R-:W-:Y:S01]  /*0f80*/  HADD2.F32 R93, -RZ, R8.H1_H1 ;  /* 0x30000008ff5d7230 */ /* 0x000fe20000004100 */
[----:B------:R-:W-:Y:S01]  /*0f90*/  UISETP.NE.AND.EX UP0, UPT, UR7, URZ, UPT, UP0 ;  /* 0x000000ff0700728c */ /* 0x000fe2000bf05300 */
[----:B------:R-:W-:Y:S02]  /*0fa0*/  HADD2.F32 R97, -RZ, R9.H1_H1 ;  /* 0x30000009ff617230 */ /* 0x000fe40000004100 */
[--C-:B------:R-:W-:Y:S02]  /*0fb0*/  HADD2.F32 R90, -RZ, R10.reuse.H0_H0 ;  /* 0x2000000aff5a7230 */ /* 0x100fe40000004100 */
[----:B------:R-:W-:Y:S02]  /*0fc0*/  HADD2.F32 R99, -RZ, R10.H1_H1 ;  /* 0x3000000aff637230 */ /* 0x000fe40000004100 */
[----:B---3--:R-:W-:Y:S02]  /*0fd0*/  HADD2.F32 R0, -RZ, R16.H0_H0 ;  /* 0x20000010ff007230 */ /* 0x008fe40000004100 */
[----:B------:R-:W-:-:S02]  /*0fe0*/  HADD2.F32 R44, -RZ, R17.H0_H0 ;  /* 0x20000011ff2c7230 */ /* 0x000fc40000004100 */
[----:B------:R-:W-:Y:S02]  /*0ff0*/  HADD2.F32 R38, -RZ, R16.H1_H1 ;  /* 0x30000010ff267230 */ /* 0x000fe40000004100 */
[----:B------:R-:W-:Y:S01]  /*1000*/  FMUL.FTZ R16, R0, -1.4426950216293334961 ;  /* 0xbfb8aa3b00107820 */ /* 0x000fe20000410000 */
[----:B------:R-:W-:Y:S02]  /*1010*/  HADD2.F32 R42, -RZ, R17.H1_H1 ;  /* 0x30000011ff2a7230 */ /* 0x000fe40000004100 */
[----:B------:R-:W-:Y:S01]  /*1020*/  FMUL.FTZ R17, R44, -1.4426950216293334961 ;  /* 0xbfb8aa3b2c117820 */ /* 0x000fe20000410000 */
[--C-:B------:R-:W-:Y:S01]  /*1030*/  HADD2.F32 R47, -RZ, R18.reuse.H0_H0 ;  /* 0x20000012ff2f7230 */ /* 0x100fe20000004100 */
[----:B------:R-:W2:Y:S01]  /*1040*/  MUFU.EX2 R36, R16 ;  /* 0x0000001000247308 */ /* 0x000ea20000000800 */
[----:B------:R-:W-:Y:S02]  /*1050*/  HADD2.F32 R100, -RZ, R18.H1_H1 ;  /* 0x30000012ff647230 */ /* 0x000fe40000004100 */
[----:B------:R-:W-:Y:S01]  /*1060*/  FMUL.FTZ R39, R42, -1.4426950216293334961 ;  /* 0xbfb8aa3b2a277820 */ /* 0x000fe20000410000 */
[--C-:B------:R-:W-:Y:S01]  /*1070*/  HADD2.F32 R103, -RZ, R19.reuse.H0_H0 ;  /* 0x20000013ff677230 */ /* 0x100fe20000004100 */
[----:B------:R-:W3:Y:S01]  /*1080*/  MUFU.EX2 R40, R17 ;  /* 0x0000001100287308 */ /* 0x000ee20000000800 */
[----:B------:R-:W-:-:S02]  /*1090*/  HADD2.F32 R106, -RZ, R19.H1_H1 ;  /* 0x30000013ff6a7230 */ /* 0x000fc40000004100 */
[----:B------:R-:W-:Y:S01]  /*10a0*/  FMUL.FTZ R37, R38, -1.4426950216293334961 ;  /* 0xbfb8aa3b26257820 */ /* 0x000fe20000410000 */
[----:B------:R-:W-:Y:S01]  /*10b0*/  FMUL.FTZ R43, R100, -1.4426950216293334961 ;  /* 0xbfb8aa3b642b7820 */ /* 0x000fe20000410000 */
[----:B------:R-:W1:Y:S01]  /*10c0*/  MUFU.EX2 R45, R39 ;  /* 0x00000027002d7308 */ /* 0x000e620000000800 */
[----:B------:R-:W-:Y:S01]  /*10d0*/  FMUL.FTZ R83, R103, -1.4426950216293334961 ;  /* 0xbfb8aa3b67537820 */ /* 0x000fe20000410000 */
[----:B------:R-:W-:Y:S01]  /*10e0*/  FMUL.FTZ R84, R106, -1.4426950216293334961 ;  /* 0xbfb8aa3b6a547820 */ /* 0x000fe20000410000 */
[----:B------:R-:W-:Y:S01]  /*10f0*/  FMUL.FTZ R41, R47, -1.4426950216293334961 ;  /* 0xbfb8aa3b2f297820 */ /* 0x000fe20000410000 */
[----:B------:R-:W0:Y:S01]  /*1100*/  MUFU.EX2 R37, R37 ;  /* 0x0000002500257308 */ /* 0x000e220000000800 */
[--C-:B------:R-:W-:Y:S02]  /*1110*/  HADD2.F32 R92, -RZ, R11.reuse.H0_H0 ;  /* 0x2000000bff5c7230 */ /* 0x100fe40000004100 */
[----:B--2---:R-:W-:Y:S01]  /*1120*/  FADD.FTZ R36, R36, 1 ;  /* 0x3f80000024247421 */ /* 0x004fe20000010000 */
[----:B------:R-:W-:Y:S01]  /*1130*/  HADD2.F32 R94, -RZ, R11.H1_H1 ;  /* 0x3000000bff5e7230 */ /* 0x000fe20000004100 */
[----:B------:R-:W2:Y:S01]  /*1140*/  MUFU.EX2 R82, R43 ;  /* 0x0000002b00527308 */ /* 0x000ea20000000800 */
[----:B------:R-:W-:-:S02]  /*1150*/  HADD2.F32 R86, -RZ, R5.H1_H1 ;  /* 0x30000005ff567230 */ /* 0x000fc40000004100 */
[----:B---3--:R-:W-:Y:S01]  /*1160*/  FADD.FTZ R40, R40, 1 ;  /* 0x3f80000028287421 */ /* 0x008fe20000010000 */
[--C-:B------:R-:W-:Y:S01]  /*1170*/  HADD2.F32 R85, -RZ, R6.reuse.H0_H0 ;  /* 0x20000006ff557230 */ /* 0x100fe20000004100 */
[----:B------:R-:W3:Y:S01]  /*1180*/  MUFU.EX2 R83, R83 ;  /* 0x0000005300537308 */ /* 0x000ee20000000800 */
[----:B------:R-:W-:Y:S02]  /*1190*/  HADD2.F32 R88, -RZ, R6.H1_H1 ;  /* 0x30000006ff587230 */ /* 0x000fe40000004100 */
[----:B-1----:R-:W-:Y:S01]  /*11a0*/  FADD.FTZ R45, R45, 1 ;  /* 0x3f8000002d2d7421 */ /* 0x002fe20000010000 */
[--C-:B------:R-:W-:Y:S01]  /*11b0*/  HADD2.F32 R87, -RZ, R7.reuse.H0_H0 ;  /* 0x20000007ff577230 */ /* 0x100fe20000004100 */
[----:B------:R-:W1:Y:S01]  /*11c0*/  MUFU.EX2 R84, R84 ;  /* 0x0000005400547308 */ /* 0x000e620000000800 */
[----:B------:R-:W-:Y:S02]  /*11d0*/  HADD2.F32 R89, -RZ, R7.H1_H1 ;  /* 0x30000007ff597230 */ /* 0x000fe40000004100 */
[----:B0-----:R-:W-:Y:S01]  /*11e0*/  FADD.FTZ R37, R37, 1 ;  /* 0x3f80000025257421 */ /* 0x001fe20000010000 */
[----:B------:R-:W-:Y:S01]  /*11f0*/  HADD2.F32 R109, -RZ, R12.H1_H1 ;  /* 0x3000000cff6d7230 */ /* 0x000fe20000004100 */
[----:B------:R-:W0:Y:S01]  /*1200*/  MUFU.EX2 R46, R41 ;  /* 0x00000029002e7308 */ /* 0x000e220000000800 */
[----:B------:R-:W-:-:S02]  /*1210*/  HADD2.F32 R113, -RZ, R13.H1_H1 ;  /* 0x3000000dff717230 */ /* 0x000fc40000004100 */
[----:B--2---:R-:W-:Y:S01]  /*1220*/  FADD.FTZ R82, R82, 1 ;  /* 0x3f80000052527421 */ /* 0x004fe20000010000 */
[----:B------:R-:W-:Y:S01]  /*1230*/  HADD2.F32 R115, -RZ, R14.H1_H1 ;  /* 0x3000000eff737230 */ /* 0x000fe20000004100 */
[----:B------:R-:W2:Y:S01]  /*1240*/  MUFU.RCP R39, R36 ;  /* 0x0000002400277308 */ /* 0x000ea20000001000 */
[----:B---3--:R-:W-:Y:S01]  /*1250*/  FADD.FTZ R83, R83, 1 ;  /* 0x3f80000053537421 */ /* 0x008fe20000010000 */
[----:B-1----:R-:W-:-:S06]  /*1260*/  FADD.FTZ R84, R84, 1 ;  /* 0x3f80000054547421 */ /* 0x002fcc0000010000 */
[----:B------:R-:W-:Y:S01]  /*1270*/  MUFU.RCP R43, R40 ;  /* 0x00000028002b7308 */ /* 0x000fe20000001000 */
[----:B0-----:R-:W-:-:S07]  /*1280*/  FADD.FTZ R46, R46, 1 ;  /* 0x3f8000002e2e7421 */ /* 0x001fce0000010000 */
[----:B------:R-:W-:Y:S01]  /*1290*/  MUFU.RCP R45, R45 ;  /* 0x0000002d002d7308 */ /* 0x000fe20000001000 */
[----:B--2---:R-:W-:-:S04]  /*12a0*/  FADD.FTZ R9, -R39, 1 ;  /* 0x3f80000027097421 */ /* 0x004fc80000010100 */
[C---:B------:R-:W-:Y:S01]  /*12b0*/  FFMA.FTZ R9, R0.reuse, R9, 1 ;  /* 0x3f80000000097423 */ /* 0x040fe20000010009 */
[----:B------:R-:W-:Y:S02]  /*12c0*/  FMUL.FTZ R0, R0, R39 ;  /* 0x0000002700007220 */ /* 0x000fe40000410000 */
[----:B------:R0:W1:Y:S08]  /*12d0*/  MUFU.RCP R41, R37 ;  /* 0x0000002500297308 */ /* 0x0000700000001000 */
[----:B------:R-:W-:Y:S01]  /*12e0*/  MUFU.RCP R101, R82 ;  /* 0x0000005200657308 */ /* 0x000fe20000001000 */
[----:B0-----:R-:W-:-:S07]  /*12f0*/  HADD2.F32 R37, -RZ, R15.H1_H1 ;  /* 0x3000000fff257230 */ /* 0x001fce0000004100 */
[----:B------:R0:W-:Y:S01]  /*1300*/  MUFU.RCP R104, R83 ;  /* 0x0000005300687308 */ /* 0x0001e20000001000 */
[----:B-1----:R-:W-:-:S04]  /*1310*/  FADD.FTZ R11, -R41, 1 ;  /* 0x3f800000290b7421 */ /* 0x002fc80000010100 */
[C---:B------:R-:W-:Y:S01]  /*1320*/  FFMA.FTZ R11, R38.reuse, R11, 1 ;  /* 0x3f800000260b7423 */ /* 0x040fe2000001000b */
[----:B------:R-:W-:Y:S02]  /*1330*/  FMUL.FTZ R38, R38, R41 ;  /* 0x0000002926267220 */ /* 0x000fe40000410000 */
[----:B------:R1:W2:Y:S01]  /*1340*/  MUFU.RCP R107, R84 ;  /* 0x00000054006b7308 */ /* 0x0002a20000001000 */
[----:B0-----:R-:W-:-:S07]  /*1350*/  HADD2.F32 R83, -RZ, R4.H0_H0 ;  /* 0x20000004ff537230 */ /* 0x001fce0000004100 */
[----:B------:R0:W3:Y:S01]  /*1360*/  MUFU.RCP R96, R46 ;  /* 0x0000002e00607308 */ /* 0x0000e20000001000 */
[----:B-1----:R-:W-:Y:S01]  /*1370*/  HADD2.F32 R84, -RZ, R4.H1_H1 ;  /* 0x30000004ff547230 */ /* 0x002fe20000004100 */
[----:B----4-:R2:W-:Y:S01]  /*1380*/  STS.128 [R79], R32 ;  /* 0x000000204f007388 */ /* 0x0105e20000000c00 */
[----:B------:R-:W-:-:S03]  /*1390*/  NOP ;  /* 0x0000000000007918 */ /* 0x000fc60000000000 */
[----:B------:R-:W1:Y:S01]  /*13a0*/  LDS.128 R16, [R79] ;  /* 0x000000004f107984 */ /* 0x000e620000000c00 */
[----:B--2---:R-:W-:-:S04]  /*13b0*/  FADD.FTZ R33, -R107, 1 ;  /* 0x3f8000006b217421 */ /* 0x004fc80000010100 */
[----:B------:R-:W-:Y:S01]  /*13c0*/  FFMA.FTZ R35, R106, R33, 1 ;  /* 0x3f8000006a237423 */ /* 0x000fe20000010021 */
[--C-:B-1----:R-:W-:Y:S02]  /*13d0*/  HADD2.F32 R34, -RZ, R16.reuse.H0_H0 ;  /* 0x20000010ff227230 */ /* 0x102fe40000004100 */
[--C-:B------:R-:W-:Y:S02]  /*13e0*/  HADD2.F32 R40, -RZ, R17.reuse.H0_H0 ;  /* 0x20000011ff287230 */ /* 0x100fe40000004100 */
[----:B0-----:R-:W-:Y:S02]  /*13f0*/  HADD2.F32 R46, -RZ, R17.H1_H1 ;  /* 0x30000011ff2e7230 */ /* 0x001fe40000004100 */
[----:B------:R-:W-:Y:S01]  /*1400*/  FMUL.FTZ R8, R91, R34 ;  /* 0x000000225b087220 */ /* 0x000fe20000410000 */
[----:B------:R-:W-:Y:S02]  /*1410*/  HADD2.F32 R36, -RZ, R16.H1_H1 ;  /* 0x30000010ff247230 */ /* 0x000fe40000004100 */
[----:B------:R-:W-:Y:S01]  /*1420*/  FADD.FTZ R17, -R43, 1 ;  /* 0x3f8000002b117421 */ /* 0x000fe20000010100 */
[----:B------:R-:W-:Y:S01]  /*1430*/  FMUL.FTZ R16, R95, R40 ;  /* 0x000000285f107220 */ /* 0x000fe20000410000 */
[----:B------:R-:W-:-:S02]  /*1440*/  HADD2.F32 R98, -RZ, R18.H0_H0 ;  /* 0x20000012ff627230 */ /* 0x000fc40000004100 */
[----:B------:R-:W-:Y:S01]  /*1450*/  FMUL.FTZ R8, R39, R8 ;  /* 0x0000000827087220 */ /* 0x000fe20000410000 */
[----:B------:R-:W-:Y:S02]  /*1460*/  HADD2.F32 R102, -RZ, R18.H1_H1 ;  /* 0x30000012ff667230 */ /* 0x000fe40000004100 */
[----:B------:R-:W-:Y:S01]  /*1470*/  FMUL.FTZ R18, R97, R46 ;  /* 0x0000002e61127220 */ /* 0x000fe20000410000 */
[--C-:B------:R-:W-:Y:S02]  /*1480*/  HADD2.F32 R105, -RZ, R19.reuse.H0_H0 ;  /* 0x20000013ff697230 */ /* 0x100fe40000004100 */
[----:B------:R-:W-:Y:S01]  /*1490*/  FFMA.FTZ R17, R44, R17, 1 ;  /* 0x3f8000002c117423 */ /* 0x000fe20000010011 */
[----:B------:R-:W-:Y:S02]  /*14a0*/  HADD2.F32 R108, -RZ, R19.H1_H1 ;  /* 0x30000013ff6c7230 */ /* 0x000fe40000004100 */
        /* <DEDUP_REMOVED lines=13> */
[----:B---3--:R-:W-:Y:S01]  /*1580*/  FADD.FTZ R10, -R96, 1 ;  /* 0x3f800000600a7421 */ /* 0x008fe20000010100 */
        /* <DEDUP_REMOVED lines=15> */
[----:B------:R-:W-:Y:S01]  /*1680*/  IMAD.WIDE.U32 R32, R110, UR18, R2 ;  /* 0x000000126e207c25 */ /* 0x000fe2000f8e0002 */
[----:B------:R-:W-:-:S03]  /*1690*/  F2FP.F16.F32.PACK_AB R16, R11, R8 ;  /* 0x000000080b10723e */ /* 0x000fc600000000ff */
[----:B------:R-:W-:Y:S01]  /*16a0*/  FMUL.FTZ R44, R44, R43 ;  /* 0x0000002b2c2c7220 */ /* 0x000fe20000410000 */
[----:B------:R-:W-:Y:S01]  /*16b0*/  F2FP.F16.F32.PACK_AB R18, R10, R9 ;  /* 0x000000090a12723e */ /* 0x000fe200000000ff */
[----:B------:R-:W-:Y:S01]  /*16c0*/  BAR.SYNC.DEFER_BLOCKING 0x0 ;  /* 0x0000000000007b1d */ /* 0x000fe20000010000 */
[----:B------:R-:W-:Y:S01]  /*16d0*/  F2FP.F16.F32.PACK_AB R19, R82, R19 ;  /* 0x000000135213723e */ /* 0x000fe200000000ff */
        /* <DEDUP_REMOVED lines=8> */
[----:B------:R-:W-:Y:S01]  /*1760*/  IMAD R5, R49, UR5, R5 ;  /* 0x0000000531057c24 */ /* 0x000fe2000f8e0205 */
[C---:B------:R-:W-:Y:S01]  /*1770*/  LEA R6, P0, R4.reuse, R116, 0x1 ;  /* 0x0000007404067211 */ /* 0x040fe200078008ff */
[----:B------:R-:W-:Y:S02]  /*1780*/  HADD2.F32 R111, -RZ, R13.H0_H0 ;  /* 0x2000000dff6f7230 */ /* 0x000fe40000004100 */
[----:B------:R-:W-:Y:S01]  /*1790*/  FMUL.FTZ R91, R91, R0 ;  /* 0x000000005b5b7220 */ /* 0x000fe20000410000 */
[----:B------:R-:W-:Y:S01]  /*17a0*/  HADD2.F32 R35, -RZ, R15.H0_H0 ;  /* 0x2000000fff237230 */ /* 0x000fe20000004100 */
        /* <DEDUP_REMOVED lines=9> */
[----:B------:R0:W-:Y:S01]  /*1840*/  STS.128 [R79], R16 ;  /* 0x000000104f007388 */ /* 0x0001e20000000c00 */
[----:B------:R-:W-:-:S03]  /*1850*/  NOP ;  /* 0x0000000000007918 */ /* 0x000fc60000000000 */
[----:B------:R-:W1:Y:S01]  /*1860*/  LDS.128 R8, [R79] ;  /* 0x000000004f087984 */ /* 0x000e620000000c00 */
[----:B------:R-:W2:Y:S01]  /*1870*/  LDCU UR4, c[0x0][0x38c] ;  /* 0x00007180ff0477ac */ /* 0x000ea20008000800 */
[----:B0-----:R-:W-:Y:S02]  /*1880*/  HADD2.F32 R17, -RZ, R12.H0_H0 ;  /* 0x2000000cff117230 */ /* 0x001fe40000004100 */
[----:B------:R-:W-:Y:S01]  /*1890*/  HADD2.F32 R19, -RZ, R14.H0_H0 ;  /* 0x2000000eff137230 */ /* 0x000fe20000004100 */
[----:B-1----:R0:W-:Y:S01]  /*18a0*/  STG.E.128 desc[UR16][R4.64], R8 ;  /* 0x0000000804007986 */ /* 0x0021e2000c101d10 */
[----:B--2---:R-:W-:Y:S05]  /*18b0*/  BRA.U !UP0, `(.L_x_9442) ;  /* 0x0000000108687547 */ /* 0x004fea000b800000 */
        /* <DEDUP_REMOVED lines=26> */
.L_x_9442:
[----:B------:R-:W-:Y:S01]  /*1a60*/  FFMA.FTZ R52, R91, R83, R52 ;  /* 0x000000535b347223 */ /* 0x000fe20000010034 */
[----:B------:R-:W-:Y:S01]  /*1a70*/  BAR.SYNC.DEFER_BLOCKING 0x0 ;  /* 0x0000000000007b1d */ /* 0x000fe20000010000 */
[----:B------:R-:W-:Y:S01]  /*1a80*/  UISETP.GE.AND UP0, UPT, UR4, 0x1, UPT ;  /* 0x000000010400788c */ /* 0x000fe2000bf06270 */
[----:B------:R-:W-:Y:S01]  /*1a90*/  MOV R107, RZ ;  /* 0x000000ff006b7202 */ /* 0x000fe20000000f00 */
[----:B------:R-:W-:Y:S01]  /*1aa0*/  FFMA.FTZ R52, R93, R84, R52 ;  /* 0x000000545d347223 */ /* 0x000fe20000010034 */
[----:B------:R-:W-:Y:S02]  /*1ab0*/  CS2R R102, SRZ ;  /* 0x0000000000667805 */ /* 0x000fe4000001ff00 */
[----:B------:R-:W-:Y:S02]  /*1ac0*/  MOV R105, RZ ;  /* 0x000000ff00697202 */ /* 0x000fe40000000f00 */
[----:B------:R-:W-:Y:S01]  /*1ad0*/  CS2R R100, SRZ ;  /* 0x0000000000647805 */ /* 0x000fe2000001ff00 */
[----:B------:R-:W-:Y:S01]  /*1ae0*/  FFMA.FTZ R52, R95, R82, R52 ;  /* 0x000000525f347223 */ /* 0x000fe20000010034 */
[----:B------:R-:W-:Y:S01]  /*1af0*/  MOV R96, RZ ;  /* 0x000000ff00607202 */ /* 0x000fe20000000f00 */
[----:B-----5:R-:W-:Y:S01]  /*1b00*/  FADD.FTZ R104, R17, R50 ;  /* 0x0000003211687221 */ /* 0x020fe20000010000 */
[----:B------:R-:W-:Y:S01]  /*1b10*/  MOV R98, RZ ;  /* 0x000000ff00627202 */ /* 0x000fe20000000f00 */
[----:B01----:R-:W-:Y:S01]  /*1b20*/  FFMA.FTZ R5, R97, R86, R52 ;  /* 0x0000005661057223 */ /* 0x003fe20000010034 */
        /* <DEDUP_REMOVED lines=8> */
[----:B------:R-:W-:Y:S01]  /*1bb0*/  FADD.FTZ R110, R37, R50 ;  /* 0x00000032256e7221 */ /* 0x000fe20000010000 */
[-C--:B------:R-:W-:Y:S01]  /*1bc0*/  FMUL.FTZ R117, R91, R48.reuse ;  /* 0x000000305b757220 */ /* 0x080fe20000410000 */
[-C--:B------:R-:W-:Y:S01]  /*1bd0*/  FMUL.FTZ R112, R93, R48.reuse ;  /* 0x000000305d707220 */ /* 0x080fe20000410000 */
[----:B------:R-:W-:Y:S01]  /*1be0*/  FFMA.FTZ R5, R92, R87, R5 ;  /* 0x000000575c057223 */ /* 0x000fe20000010005 */
        /* <DEDUP_REMOVED lines=13> */
[C---:B------:R-:W-:Y:S01]  /*1cc0*/  IADD3 R46, P1, PT, R2.reuse, R22, RZ ;  /* 0x00000016022e7210 */ /* 0x040fe20007f3e0ff */
[----:B------:R-:W-:Y:S01]  /*1cd0*/  FMUL.FTZ R125, R111, R82 ;  /* 0x000000526f7d7220 */ /* 0x000fe20000410000 */
[C---:B------:R-:W-:Y:S01]  /*1ce0*/  IADD3 R44, P2, PT, R2.reuse, R20, RZ ;  /* 0x00000014022c7210 */ /* 0x040fe20007f5e0ff */
[----:B------:R-:W1:Y:S01]  /*1cf0*/  LDC.64 R42, c[0x0][0x440] ;  /* 0x00011000ff2a7b82 */ /* 0x000e620000000a00 */
[----:B------:R-:W-:Y:S01]  /*1d00*/  LOP3.LUT R162, R2, 0x100, RZ, 0xc0, !PT ;  /* 0x0000010002a27812 */ /* 0x000fe200078ec0ff */
[----:B------:R-:W-:Y:S01]  /*1d10*/  FMUL.FTZ R126, R113, R86 ;  /* 0x00000056717e7220 */ /* 0x000fe20000410000 */
[----:B------:R-:W-:Y:S01]  /*1d20*/  IADD3 R120, PT, PT, R64, -0x2, RZ ;  /* 0xfffffffe40787810 */ /* 0x000fe20007ffe0ff */
[----:B------:R-:W-:Y:S01]  /*1d30*/  FMUL.FTZ R127, R106, R85 ;  /* 0x000000556a7f7220 */ /* 0x000fe20000410000 */
[----:B------:R-:W-:Y:S01]  /*1d40*/  IADD3 R164, PT, PT, R2, R26, RZ ;  /* 0x0000001a02a47210 */ /* 0x000fe20007ffe0ff */
[----:B------:R-:W-:Y:S01]  /*1d50*/  FMUL.FTZ R128, R115, R88 ;  /* 0x0000005873807220 */ /* 0x000fe20000410000 */
[----:B------:R-:W-:Y:S01]  /*1d60*/  FMUL.FTZ R129, R108, R87 ;  /* 0x000000576c817220 */ /* 0x000fe20000410000 */
[----:B------:R-:W2:Y:S01]  /*1d70*/  LDC.64 R40, c[0x0][0x3a8] ;  /* 0x0000ea00ff287b82 */ /* 0x000ea20000000a00 */
[----:B------:R-:W-:Y:S01]  /*1d80*/  FMUL.FTZ R130, R110, R89 ;  /* 0x000000596e827220 */ /* 0x000fe20000410000 */
[----:B------:R-:W-:Y:S01]  /*1d90*/  MOV R107, RZ ;  /* 0x000000ff006b7202 */ /* 0x000fe20000000f00 */
[C---:B------:R-:W-:Y:S01]  /*1da0*/  IMAD.WIDE.U32 R34, R26.reuse, 0x10, R60 ;  /* 0x000000101a227825 */ /* 0x040fe200078e003c */
[C---:B------:R-:W-:Y:S01]  /*1db0*/  ISETP.EQ.AND P0, PT, R26.reuse, RZ, P0 ;  /* 0x000000ff1a00720c */ /* 0x040fe20000702270 */
[----:B------:R-:W3:Y:S01]  /*1dc0*/  LDCU UR12, c[0x0][0x394] ;  /* 0x00007280ff0c77ac */ /* 0x000ee20008000800 */
[----:B------:R-:W-:Y:S01]  /*1dd0*/  LOP3.LUT R131, R131, 0x100, RZ, 0xc0, !PT ;  /* 0x0000010083837812 */ /* 0x000fe200078ec0ff */
[----:B------:R-:W-:Y:S01]  /*1de0*/  IMAD.WIDE.U32 R32, R26, 0x10, R62 ;  /* 0x000000101a207825 */ /* 0x000fe200078e003e */
[----:B------:R-:W4:Y:S01]  /*1df0*/  LDC.64 R136, c[0x0][0x3e0] ;  /* 0x0000f800ff887b82 */ /* 0x000f220000000a00 */
[----:B------:R-:W-:Y:S01]  /*1e00*/  IADD3.X R47, PT, PT, RZ, R76, RZ, P1, !PT ;  /* 0x0000004cff2f7210 */ /* 0x000fe20000ffe4ff */
[----:B------:R-:W0:Y:S01]  /*1e10*/  LDCU UR13, c[0x0][0x38c] ;  /* 0x00007180ff0d77ac */ /* 0x000e220008000800 */
[----:B------:R-:W-:Y:S01]  /*1e20*/  IADD3.X R45, PT, PT, RZ, R77, RZ, P2, !PT ;  /* 0x0000004dff2d7210 */ /* 0x000fe200017fe4ff */
[----:B------:R-:W0:Y:S04]  /*1e30*/  LDCU UR7, c[0x0][0x388] ;  /* 0x00007100ff0777ac */ /* 0x000e280008000800 */
[----:B------:R-:W0:Y:S01]  /*1e40*/  LDC.64 R38, c[0x0][0x4d0] ;  /* 0x00013400ff267b82 */ /* 0x000e220000000a00 */
[----:B------:R-:W0:Y:S01]  /*1e50*/  LDCU.64 UR8, c[0x0][0x538] ;  /* 0x0000a700ff0877ac */ /* 0x000e220008000a00 */
[----:B------:R-:W0:Y:S06]  /*1e60*/  LDCU.64 UR10, c[0x0][0x540] ;  /* 0x0000a800ff0a77ac */ /* 0x000e2c0008000a00 */
[----:B------:R-:W0:Y:S01]  /*1e70*/  LDC.64 R36, c[0x0][0x4f0] ;  /* 0x00013c00ff247b82 */ /* 0x000e220000000a00 */
[----:B---3--:R-:W-:-:S05]  /*1e80*/  UMOV UR4, URZ ;  /* 0x000000ff00047c82 */ /* 0x008fca0008000000 */
.L_x_9465:
[----:B0-----:R-:W-:-:S04]  /*1e90*/  IMAD.WIDE.U32 R4, R138, UR4, RZ ;  /* 0x000000048a047c25 */ /* 0x001fc8000f8e00ff */
[----:B------:R-:W-:Y:S01]  /*1ea0*/  IMAD R5, R139, UR4, R5 ;  /* 0x000000048b057c24 */ /* 0x000fe2000f8e0205 */
[----:B------:R-:W-:-:S04]  /*1eb0*/  LEA R16, P1, R4, R34, 0x1 ;  /* 0x0000002204107211 */ /* 0x000fc800078208ff */
[----:B------:R-:W-:-:S06]  /*1ec0*/  LEA.HI.X R17, R4, R35, R5, 0x1, P1 ;  /* 0x0000002304117211 */ /* 0x000fcc00008f0c05 */
[----:B---3--:R-:W3:Y:S01]  /*1ed0*/  LDG.E.128 R16, desc[UR16][R16.64] ;  /* 0x0000001010107981 */ /* 0x008ee2000c1e1d00 */
[----:B------:R-:W-:Y:S01]  /*1ee0*/  MOV R4, R24 ;  /* 0x0000001800047202 */ /* 0x000fe20000000f00 */
[----:B----4-:R-:W-:Y:S01]  /*1ef0*/  IMAD.WIDE.U32 R6, R136, UR4, RZ ;  /* 0x0000000488067c25 */ /* 0x010fe2000f8e00ff */
        /* <DEDUP_REMOVED lines=9> */
[----:B---3--:R0:W-:Y:S01]  /*1f90*/  STS.128 [R79], R16 ;  /* 0x000000104f007388 */ /* 0x0081e20000000c00 */
[----:B------:R-:W-:-:S03]  /*1fa0*/  NOP ;  /* 0x0000000000007918 */ /* 0x000fc60000000000 */
[----:B------:R-:W3:Y:S01]  /*1fb0*/  LDG.E.128 R8, desc[UR16][R8.64] ;  /* 0x0000001008087981 */ /* 0x000ee2000c1e1d00 */
[----:B------:R-:W1:Y:S01]  /*1fc0*/  S2UR UR6, SR_CgaCtaId ;  /* 0x00000000000679c3 */ /* 0x000e620000008800 */
[C---:B------:R-:W-:Y:S01]  /*1fd0*/  ISETP.NE.AND P2, PT, R26.reuse, RZ, PT ;  /* 0x000000ff1a00720c */ /* 0x040fe20003f45270 */
[----:B------:R-:W-:Y:S01]  /*1fe0*/  UMOV UR5, 0x400 ;  /* 0x0000040000057882 */ /* 0x000fe20000000000 */
[----:B------:R-:W4:Y:S01]  /*1ff0*/  LDS.128 R4, [R79] ;  /* 0x000000004f047984 */ /* 0x000f220000000c00 */
[----:B------:R-:W-:Y:S01]  /*2000*/  ISETP.NE.AND P1, PT, R26, 0x1f, PT ;  /* 0x0000001f1a00780c */ /* 0x000fe20003f25270 */
[----:B------:R-:W-:Y:S01]  /*2010*/  BSSY.RECONVERGENT B0, `(.L_x_9444) ;  /* 0x0000044000007945 */ /* 0x000fe20003800200 */
[----:B0-----:R-:W-:Y:S01]  /*2020*/  IADD3 R16, PT, PT, R162, UR4, RZ ;  /* 0x00000004a2107c10 */ /* 0x001fe2000fffe0ff */
[----:B--2---:R-:W-:-:S04]  /*2030*/  FMUL.FTZ R146, R132, 1.4426950216293334961 ;  /* 0x3fb8aa3b84927820 */ /* 0x004fc80000410000 */
[-C--:B------:R-:W-:Y:S01]  /*2040*/  FMUL.FTZ R134, R104, R146.reuse ;  /* 0x0000009268867220 */ /* 0x080fe20000410000 */
[-C--:B------:R-:W-:Y:S01]  /*2050*/  FMUL.FTZ R0, R109, R146.reuse ;  /* 0x000000926d007220 */ /* 0x080fe20000410000 */
[-C--:B------:R-:W-:Y:S01]  /*2060*/  FMUL.FTZ R18, R113, R146.reuse ;  /* 0x0000009271127220 */ /* 0x080fe20000410000 */
[-C--:B------:R-:W-:Y:S01]  /*2070*/  FMUL.FTZ R135, R106, R146.reuse ;  /* 0x000000926a877220 */ /* 0x080fe20000410000 */
[----:B------:R0:W2:Y:S01]  /*2080*/  MUFU.EX2 R17, R134 ;  /* 0x0000008600117308 */ /* 0x0000a20000000800 */
[-C--:B------:R-:W-:Y:S01]  /*2090*/  FMUL.FTZ R144, R115, R146.reuse ;  /* 0x0000009273907220 */ /* 0x080fe20000410000 */
[----:B-1----:R-:W-:Y:S01]  /*20a0*/  ULEA UR5, UR6, UR5, 0x18 ;  /* 0x0000000506057291 */ /* 0x002fe2000f8ec0ff */
[----:B------:R-:W-:Y:S01]  /*20b0*/  FMUL.FTZ R153, R110, R146 ;  /* 0x000000926e997220 */ /* 0x000fe20000410000 */
[----:B------:R-:W1:Y:S04]  /*20c0*/  MUFU.EX2 R0, R0 ;  /* 0x0000000000007308 */ /* 0x000e680000000800 */
[----:B------:R-:W0:Y:S04]  /*20d0*/  MUFU.EX2 R18, R18 ;  /* 0x0000001200127308 */ /* 0x000e280000000800 */
[----:B------:R-:W0:Y:S04]  /*20e0*/  MUFU.EX2 R135, R135 ;  /* 0x0000008700877308 */ /* 0x000e280000000800 */
[----:B------:R-:W1:Y:S01]  /*20f0*/  MUFU.EX2 R144, R144 ;  /* 0x0000009000907308 */ /* 0x000e620000000800 */
[----:B----4-:R-:W-:-:S02]  /*2100*/  HADD2.F32 R140, -RZ, R6.H0_H0 ;  /* 0x20000006ff8c7230 */ /* 0x010fc40000004100 */
[----:B------:R-:W-:Y:S02]  /*2110*/  HADD2.F32 R143, -RZ, R6.H1_H1 ;  /* 0x30000006ff8f7230 */ /* 0x000fe40000004100 */
[--C-:B------:R-:W-:Y:S02]  /*2120*/  HADD2.F32 R19, -RZ, R4.reuse.H0_H0 ;  /* 0x20000004ff137230 */ /* 0x100fe40000004100 */
[----:B------:R-:W-:Y:S02]  /*2130*/  HADD2.F32 R133, -RZ, R4.H1_H1 ;  /* 0x30000004ff857230 */ /* 0x000fe40000004100 */
[----:B------:R-:W-:Y:S01]  /*2140*/  FMUL.FTZ R147, R128, R143 ;  /* 0x0000008f80937220 */ /* 0x000fe20000410000 */
[--C-:B0-----:R-:W-:Y:S02]  /*2150*/  HADD2.F32 R134, -RZ, R5.reuse.H0_H0 ;  /* 0x20000005ff867230 */ /* 0x101fe40000004100 */
[----:B------:R-:W-:Y:S01]  /*2160*/  FMUL.FTZ R152, R122, R19 ;  /* 0x000000137a987220 */ /* 0x000fe20000410000 */
[----:B------:R-:W-:-:S02]  /*2170*/  HADD2.F32 R141, -RZ, R5.H1_H1 ;  /* 0x30000005ff8d7230 */ /* 0x000fc40000004100 */
[----:B------:R-:W-:Y:S01]  /*2180*/  FMUL.FTZ R155, R124, R133 ;  /* 0x000000857c9b7220 */ /* 0x000fe20000410000 */
[--C-:B------:R-:W-:Y:S02]  /*2190*/  HADD2.F32 R142, -RZ, R7.reuse.H0_H0 ;  /* 0x20000007ff8e7230 */ /* 0x100fe40000004100 */
[----:B------:R-:W-:Y:S01]  /*21a0*/  FMUL.FTZ R151, R125, R134 ;  /* 0x000000867d977220 */ /* 0x000fe20000410000 */
[----:B------:R-:W-:Y:S02]  /*21b0*/  HADD2.F32 R145, -RZ, R7.H1_H1 ;  /* 0x30000007ff917230 */ /* 0x000fe40000004100 */
[----:B------:R-:W-:Y:S01]  /*21c0*/  FMUL.FTZ R149, R126, R141 ;  /* 0x0000008d7e957220 */ /* 0x000fe20000410000 */
[----:B---3--:R0:W-:Y:S01]  /*21d0*/  STS.128 [R79+0x210], R8 ;  /* 0x000210084f007388 */ /* 0x0081e20000000c00 */
[----:B------:R-:W-:-:S03]  /*21e0*/  NOP ;  /* 0x0000000000007918 */ /* 0x000fc60000000000 */
[----:B------:R-:W3:Y:S01]  /*21f0*/  LDS.128 R12, [R79+0x210] ;  /* 0x000210004f0c7984 */ /* 0x000ee20000000c00 */
[----:B0-----:R-:W-:Y:S01]  /*2200*/  SEL R8, R16, R65, !P2 ;  /* 0x0000004110087207 */ /* 0x001fe20005000000 */
[-C--:B------:R-:W-:Y:S01]  /*2210*/  FMUL.FTZ R9, R111, R146.reuse ;  /* 0x000000926f097220 */ /* 0x080fe20000410000 */
[----:B------:R-:W-:Y:S02]  /*2220*/  FMUL.FTZ R11, R108, R146 ;  /* 0x000000926c0b7220 */ /* 0x000fe40000410000 */
[----:B------:R-:W-:Y:S01]  /*2230*/  LEA R150, R8, UR5, 0x2 ;  /* 0x0000000508967c11 */ /* 0x000fe2000f8e10ff */
[----:B------:R0:W4:Y:S04]  /*2240*/  MUFU.EX2 R16, R9 ;  /* 0x0000000900107308 */ /* 0x0001280000000800 */
[----:B--2---:R2:W-:Y:S01]  /*2250*/  STS [R150+0xe98], R17 ;  /* 0x000e981196007388 */ /* 0x0045e20000000800 */
[----:B------:R5:W0:Y:S01]  /*2260*/  MUFU.EX2 R146, R11 ;  /* 0x0000000b00927308 */ /* 0x000a220000000800 */
[----:B---3--:R-:W-:-:S02]  /*2270*/  HADD2.F32 R8, -RZ, R13.H0_H0 ;  /* 0x2000000dff087230 */ /* 0x008fc40000004100 */
[----:B------:R-:W-:Y:S02]  /*2280*/  HADD2.F32 R10, -RZ, R13.H1_H1 ;  /* 0x3000000dff0a7230 */ /* 0x000fe40000004100 */
[----:B------:R2:W3:Y:S01]  /*2290*/  MUFU.EX2 R13, R153 ;  /* 0x00000099000d7308 */ /* 0x0004e20000000800 */
        /* <DEDUP_REMOVED lines=8> */
[--C-:B------:R-:W-:Y:S02]  /*2320*/  HADD2.F32 R7, -RZ, R15.reuse.H0_H0 ;  /* 0x2000000fff077230 */ /* 0x100fe40000004100 */
[----:B------:R-:W-:Y:S01]  /*2330*/  FMUL.FTZ R14, R127, R140 ;  /* 0x0000008c7f0e7220 */ /* 0x000fe20000410000 */
[----:B0-----:R-:W-:Y:S02]  /*2340*/  HADD2.F32 R9, -RZ, R15.H1_H1 ;  /* 0x3000000fff097230 */ /* 0x001fe40000004100 */
[----:B------:R-:W-:Y:S01]  /*2350*/  FMUL.FTZ R15, R129, R142 ;  /* 0x0000008e810f7220 */ /* 0x000fe20000410000 */
[----:B------:R-:W-:Y:S01]  /*2360*/  FMUL.FTZ R12, R130, R145 ;  /* 0x00000091820c7220 */ /* 0x000fe20000410000 */
[----:B------:R-:W-:Y:S01]  /*2370*/  FMUL.FTZ R157, R91, R4 ;  /* 0x000000045b9d7220 */ /* 0x000fe20000410000 */
[----:B-----5:R-:W-:Y:S01]  /*2380*/  FMUL.FTZ R11, R90, R5 ;  /* 0x000000055a0b7220 */ /* 0x020fe20000410000 */
        /* <DEDUP_REMOVED lines=11> */
.L_x_9445:
[----:B------:R0:W1:Y:S02]  /*2440*/  LDS R7, [R156+0x169c] ;  /* 0x00169c009c077984 */ /* 0x0000640000000800 */
.L_x_9446:
[----:B------:R-:W-:Y:S05]  /*2450*/  BSYNC.RECONVERGENT B0 ;  /* 0x0000000000007941 */ /* 0x000fea0003800200 */
.L_x_9444:
        /* <DEDUP_REMOVED lines=53> */
[----:B--2---:R-:W-:-:S03]  /*27b0*/  @!P3 FMUL.FTZ R8, R166, R153 ;  /* 0x00000099a608b220 */ /* 0x004fc60000410000 */
[----:B------:R-:W2:Y:S02]  /*27c0*/  SHFL.DOWN PT, R150, R167, 0x4, 0x1f ;  /* 0x08801f00a7967f89 */ /* 0x000ea400000e0000 */
[----:B------:R-:W-:Y:S02]  /*27d0*/  @!P3 MOV R166, R8 ;  /* 0x0000000800a6b202 */ /* 0x000fe40000000f00 */
[----:B------:R-:W-:-:S03]  /*27e0*/  ISETP.GT.U32.AND P3, PT, R154, 0x1b, PT ;  /* 0x0000001b9a00780c */ /* 0x000fc60003f64070 */
[----:B------:R-:W5:Y:S01]  /*27f0*/  SHFL.DOWN PT, R165, R166, 0x4, 0x1f ;  /* 0x08801f00a6a57f89 */ /* 0x000f6200000e0000 */
[----:B---3--:R-:W-:Y:S01]  /*2800*/  @P1 FMUL.FTZ R160, R160, R5 ;  /* 0x00000005a0a01220 */ /* 0x008fe20000410000 */
[----:B------:R-:W-:-:S04]  /*2810*/  ISETP.GE.AND P1, PT, R80, 0x2, PT ;  /* 0x000000025000780c */ /* 0x000fc80003f26270 */
[----:B------:R-:W3:Y:S01]  /*2820*/  SHFL.UP PT, R5, R160, 0x2, RZ ;  /* 0x04400000a0057989 */ /* 0x000ee200000e00ff */
[----:B-1----:R-:W-:-:S03]  /*2830*/  FFMA.FTZ R4, R160, R4, R9 ;  /* 0x00000004a0047223 */ /* 0x002fc60000010009 */
[C---:B--2---:R-:W-:Y:S02]  /*2840*/  @!P3 FFMA.FTZ R167, R166.reuse, R150, R167 ;  /* 0x00000096a6a7b223 */ /* 0x044fe400000100a7 */
[----:B------:R-:W-:Y:S02]  /*2850*/  FSEL R153, R9, R4, !P1 ;  /* 0x0000000409997208 */ /* 0x000fe40004800000 */
[----:B------:R-:W-:Y:S01]  /*2860*/  MOV R9, RZ ;  /* 0x000000ff00097202 */ /* 0x000fe20000000f00 */
[----:B------:R-:W1:Y:S01]  /*2870*/  SHFL.DOWN PT, R168, R167, 0x8, 0x1f ;  /* 0x09001f00a7a87f89 */ /* 0x000e6200000e0000 */
[----:B-----5:R-:W-:-:S03]  /*2880*/  @!P3 FMUL.FTZ R8, R166, R165 ;  /* 0x000000a5a608b220 */ /* 0x020fc60000410000 */
[----:B------:R-:W2:Y:S02]  /*2890*/  SHFL.UP PT, R4, R153, 0x4, RZ ;  /* 0x0480000099047989 */ /* 0x000ea400000e00ff */
[----:B------:R-:W-:Y:S01]  /*28a0*/  @!P3 MOV R166, R8 ;  /* 0x0000000800a6b202 */ /* 0x000fe20000000f00 */
[----:B------:R-:W-:Y:S01]  /*28b0*/  HFMA2 R8, -RZ, RZ, 1.875, 0 ;  /* 0x3f800000ff087431 */ /* 0x000fe200000001ff */
[----:B------:R-:W-:Y:S01]  /*28c0*/  ISETP.GE.AND P3, PT, R80, 0x4, PT ;  /* 0x000000045000780c */ /* 0x000fe20003f66270 */
[----:B---3--:R-:W-:Y:S02]  /*28d0*/  @P1 FMUL.FTZ R160, R160, R5 ;  /* 0x00000005a0a01220 */ /* 0x008fe40000410000 */
[----:B------:R-:W3:Y:S01]  /*28e0*/  SHFL.DOWN PT, R165, R166, 0x8, 0x1f ;  /* 0x09001f00a6a57f89 */ /* 0x000ee200000e0000 */
[----:B------:R-:W-:-:S03]  /*28f0*/  ISETP.GE.AND P1, PT, R64, UR12, PT ;  /* 0x0000000c40007c0c */ /* 0x000fc6000bf26270 */
[----:B------:R-:W5:Y:S01]  /*2900*/  SHFL.UP PT, R5, R160, 0x4, RZ ;  /* 0x04800000a0057989 */ /* 0x000f6200000e00ff */
[----:B------:R-:W-:Y:S01]  /*2910*/  ISETP.NE.OR P1, PT, R26, RZ, P1 ;  /* 0x000000ff1a00720c */ /* 0x000fe20000f25670 */
[----:B-1----:R-:W-:Y:S01]  /*2920*/  @!P4 FFMA.FTZ R167, R166, R168, R167 ;  /* 0x000000a8a6a7c223 */ /* 0x002fe200000100a7 */
[----:B--2---:R-:W-:-:S04]  /*2930*/  FFMA.FTZ R4, R160, R4, R153 ;  /* 0x00000004a0047223 */ /* 0x004fc80000010099 */
[----:B------:R-:W1:Y:S01]  /*2940*/  SHFL.DOWN PT, R168, R167, 0x10, 0x1f ;  /* 0x0a001f00a7a87f89 */ /* 0x000e6200000e0000 */
[----:B------:R-:W-:-:S06]  /*2950*/  FSEL R153, R153, R4, !P3 ;  /* 0x0000000499997208 */ /* 0x000fcc0005800000 */
[----:B------:R-:W-:Y:S01]  /*2960*/  @!P1 LDS.64 R8, [UR6+0x1718] ;  /* 0x00171806ff089984 */ /* 0x000fe20008000a00 */
[----:B------:R-:W-:Y:S01]  /*2970*/  ISETP.GE.AND P1, PT, R80, 0x8, PT ;  /* 0x000000085000780c */ /* 0x000fe20003f26270 */
[----:B---3--:R-:W-:Y:S02]  /*2980*/  @!P4 FMUL.FTZ R150, R166, R165 ;  /* 0x000000a5a696c220 */ /* 0x008fe40000410000 */
[----:B------:R-:W2:Y:S01]  /*2990*/  SHFL.UP PT, R4, R153, 0x8, RZ ;  /* 0x0500000099047989 */ /* 0x000ea200000e00ff */
[----:B-----5:R-:W-:Y:S02]  /*29a0*/  @P3 FMUL.FTZ R160, R160, R5 ;  /* 0x00000005a0a03220 */ /* 0x020fe40000410000 */
[----:B------:R-:W-:Y:S02]  /*29b0*/  @!P4 MOV R166, R150 ;  /* 0x0000009600a6c202 */ /* 0x000fe40000000f00 */
[----:B------:R-:W-:Y:S01]  /*29c0*/  ISETP.GT.U32.AND P3, PT, R154, 0xf, PT ;  /* 0x0000000f9a00780c */ /* 0x000fe20003f64070 */
[----:B------:R-:W3:Y:S04]  /*29d0*/  SHFL.UP PT, R5, R160, 0x8, RZ ;  /* 0x05000000a0057989 */ /* 0x000ee800000e00ff */
[----:B------:R-:W5:Y:S08]  /*29e0*/  SHFL.DOWN PT, R169, R166, 0x10, 0x1f ;  /* 0x0a001f00a6a97f89 */ /* 0x000f7000000e0000 */
[----:B-1----:R-:W-:Y:S01]  /*29f0*/  @!P3 FFMA.FTZ R167, R166, R168, R167 ;  /* 0x000000a8a6a7b223 */ /* 0x002fe200000100a7 */
[----:B--2---:R-:W-:-:S05]  /*2a00*/  FFMA.FTZ R4, R160, R4, R153 ;  /* 0x00000004a0047223 */ /* 0x004fca0000010099 */
[----:B------:R-:W-:Y:S01]  /*2a10*/  FSEL R165, R153, R4, !P1 ;  /* 0x0000000499a57208 */ /* 0x000fe20004800000 */
[----:B---3--:R-:W-:Y:S01]  /*2a20*/  @P1 FMUL.FTZ R160, R160, R5 ;  /* 0x00000005a0a01220 */ /* 0x008fe20000410000 */
[----:B------:R-:W-:Y:S01]  /*2a30*/  SHFL.DOWN PT, R153, R167, 0x1, 0x1f ;  /* 0x08201f00a7997f89 */ /* 0x000fe200000e0000 */
[----:B------:R-:W-:Y:S01]  /*2a40*/  ISETP.GE.AND P1, PT, R80, 0x10, PT ;  /* 0x000000105000780c */ /* 0x000fe20003f26270 */
[----:B-----5:R-:W-:Y:S02]  /*2a50*/  @!P3 FMUL.FTZ R150, R166, R169 ;  /* 0x000000a9a696b220 */ /* 0x020fe40000410000 */
[----:B------:R-:W1:Y:S04]  /*2a60*/  SHFL.UP PT, R4, R165, 0x10, RZ ;  /* 0x06000000a5047989 */ /* 0x000e6800000e00ff */
[----:B------:R-:W2:Y:S01]  /*2a70*/  SHFL.UP PT, R5, R160, 0x10, RZ ;  /* 0x06000000a0057989 */ /* 0x000ea200000e00ff */
[----:B------:R-:W-:-:S02]  /*2a80*/  @!P3 MOV R166, R150 ;  /* 0x0000009600a6b202 */ /* 0x000fc40000000f00 */
[----:B------:R-:W-:Y:S01]  /*2a90*/  ISETP.NE.AND P3, PT, R26, 0x1f, PT ;  /* 0x0000001f1a00780c */ /* 0x000fe20003f65270 */
[----:B------:R-:W-:Y:S04]  /*2aa0*/  SHFL.IDX PT, R169, R9, RZ, 0x1f ;  /* 0x00001fff09a97589 */ /* 0x000fe800000e0000 */
[----:B------:R-:W3:Y:S04]  /*2ab0*/  SHFL.DOWN PT, R150, R166, 0x1, 0x1f ;  /* 0x08201f00a6967f89 */ /* 0x000ee800000e0000 */
[----:B------:R-:W-:Y:S04]  /*2ac0*/  SHFL.IDX PT, R167, R167, RZ, 0x1f ;  /* 0x00001fffa7a77589 */ /* 0x000fe800000e0000 */
[----:B------:R-:W5:Y:S01]  /*2ad0*/  SHFL.IDX PT, R166, R166, RZ, 0x1f ;  /* 0x00001fffa6a67589 */ /* 0x000f6200000e0000 */
        /* <DEDUP_REMOVED lines=8> */
[----:B------:R-:W-:-:S04]  /*2b60*/  IMAD.WIDE.U32 R6, R38, UR4, R46 ;  /* 0x0000000426067c25 */ /* 0x000fc8000f8e002e */
[C---:B-----5:R-:W-:Y:S01]  /*2b70*/  FFMA.FTZ R9, R166.reuse, R9, R167 ;  /* 0x00000009a6097223 */ /* 0x060fe200000100a7 */
[----:B------:R-:W-:Y:S01]  /*2b80*/  FMUL.FTZ R8, R166, R8 ;  /* 0x00000008a6087220 */ /* 0x000fe20000410000 */
[----:B------:R-:W-:Y:S01]  /*2b90*/  FFMA.FTZ R150, R146, R153, R163 ;  /* 0x0000009992967223 */ /* 0x000fe200000100a3 */
[----:B------:R-:W-:Y:S01]  /*2ba0*/  IMAD R5, R39, UR4, R7 ;  /* 0x0000000427057c24 */ /* 0x000fe2000f8e0207 */
[----:B------:R-:W-:Y:S02]  /*2bb0*/  LEA R4, P1, R6, UR8, 0x2 ;  /* 0x0000000806047c11 */ /* 0x000fe4000f8210ff */
[----:B------:R-:W-:Y:S01]  /*2bc0*/  FFMA.FTZ R169, R144, R150, R11 ;  /* 0x0000009690a97223 */ /* 0x000fe2000001000b */
[----:B------:R-:W-:Y:S02]  /*2bd0*/  IADD3 R167, PT, PT, -R164, UR7, RZ ;  /* 0x00000007a4a77c10 */ /* 0x000fe4000fffe1ff */
[----:B------:R-:W-:Y:S01]  /*2be0*/  LEA.HI.X R5, R6, UR9, R5, 0x2, P1 ;  /* 0x0000000906057c11 */ /* 0x000fe200088f1405 */
[----:B------:R-:W-:Y:S01]  /*2bf0*/  FFMA.FTZ R180, R135, R169, R10 ;  /* 0x000000a987b47223 */ /* 0x000fe2000001000a */
[----:B------:R-:W-:Y:S01]  /*2c00*/  IMAD.WIDE.U32 R10, R36, UR4, R44 ;  /* 0x00000004240a7c25 */ /* 0x000fe2000f8e002c */
[----:B------:R-:W-:-:S03]  /*2c10*/  ISETP.NE.AND P1, PT, R26, RZ, PT ;  /* 0x000000ff1a00720c */ /* 0x000fc60003f25270 */
[----:B------:R-:W-:Y:S01]  /*2c20*/  FFMA.FTZ R171, R18, R180, R161 ;  /* 0x000000b412ab7223 */ /* 0x000fe200000100a1 */
[----:B------:R-:W-:Y:S01]  /*2c30*/  IMAD R7, R37, UR4, R11 ;  /* 0x0000000425077c24 */ /* 0x000fe2000f8e020b */
[C---:B------:R-:W-:Y:S02]  /*2c40*/  ISETP.GE.AND P3, PT, R167.reuse, 0x21, PT ;  /* 0x00000021a700780c */ /* 0x040fe40003f66270 */
[----:B------:R-:W-:Y:S01]  /*2c50*/  FFMA.FTZ R11, R16, R171, R159 ;  /* 0x000000ab100b7223 */ /* 0x000fe2000001009f */
[----:B------:R-:W-:-:S03]  /*2c60*/  ISETP.GE.AND P6, PT, R167, 0x41, PT ;  /* 0x00000041a700780c */ /* 0x000fc60003fc6270 */
[-C--:B------:R-:W-:Y:S01]  /*2c70*/  FFMA.FTZ R157, R0, R11.reuse, R157 ;  /* 0x0000000b009d7223 */ /* 0x080fe2000001009d */
[----:B------:R-:W-:Y:S01]  /*2c80*/  FMUL.FTZ R159, R109, R11 ;  /* 0x0000000b6d9f7220 */ /* 0x000fe20000410000 */
[----:B------:R1:W-:Y:S02]  /*2c90*/  @!P1 STS.64 [UR6+0x1718], R8 ;  /* 0x00171808ff009988 */ /* 0x0003e40008000a06 */
[----:B-1----:R-:W-:Y:S02]  /*2ca0*/  FMUL.FTZ R9, R115, R150 ;  /* 0x0000009673097220 */ /* 0x002fe40000410000 */
[----:B----4-:R-:W1:Y:S02]  /*2cb0*/  SHFL.IDX PT, R158, R158, RZ, 0x1f ;  /* 0x00001fff9e9e7589 */ /* 0x010e6400000e0000 */
[----:B-1----:R-:W-:Y:S01]  /*2cc0*/  @P2 FFMA.FTZ R158, R160, R158, R165 ;  /* 0x0000009ea09e2223 */ /* 0x002fe200000100a5 */
[----:B------:R-:W-:Y:S01]  /*2cd0*/  LEA R6, P2, R10, UR10, 0x2 ;  /* 0x0000000a0a067c11 */ /* 0x000fe2000f8410ff */
[----:B------:R-:W-:-:S02]  /*2ce0*/  FMUL.FTZ R160, R106, R169 ;  /* 0x000000a96aa07220 */ /* 0x000fc40000410000 */
[----:B------:R-:W-:Y:S01]  /*2cf0*/  FFMA.FTZ R170, R17, R158, R152 ;  /* 0x0000009e11aa7223 */ /* 0x000fe20000010098 */
[----:B------:R-:W-:Y:S01]  /*2d00*/  LEA.HI.X R7, R10, UR11, R7, 0x2, P2 ;  /* 0x0000000b0a077c11 */ /* 0x000fe200090f1407 */
[----:B------:R-:W-:Y:S01]  /*2d10*/  FMUL.FTZ R10, R104, R157 ;  /* 0x0000009d680a7220 */ /* 0x000fe20000410000 */
[----:B------:R-:W-:Y:S01]  /*2d20*/  FMUL.FTZ R166, R85, R160 ;  /* 0x000000a055a67220 */ /* 0x000fe20000410000 */
[----:B------:R-:W-:Y:S01]  /*2d30*/  FFMA.FTZ R172, R0, R170, R155 ;  /* 0x000000aa00ac7223 */ /* 0x000fe2000001009b */
[----:B------:R-:W-:Y:S01]  /*2d40*/  FADD.FTZ R0, -R152, R170 ;  /* 0x000000aa98007221 */ /* 0x000fe20000010100 */
[----:B------:R-:W-:Y:S02]  /*2d50*/  ISETP.GE.AND P2, PT, R167, 0x1, PT ;  /* 0x00000001a700780c */ /* 0x000fe40003f46270 */
[----:B------:R-:W-:Y:S01]  /*2d60*/  FFMA.FTZ R174, R16, R172, R151 ;  /* 0x000000ac10ae7223 */ /* 0x000fe20000010097 */
[----:B------:R-:W-:Y:S01]  /*2d70*/  FADD.FTZ R152, -R155, R172 ;  /* 0x000000ac9b987221 */ /* 0x000fe20000010100 */
[-C--:B------:R-:W-:Y:S01]  /*2d80*/  FFMA.FTZ R17, R0, R10.reuse, RZ ;  /* 0x0000000a00117223 */ /* 0x080fe200000100ff */
[----:B------:R-:W-:Y:S01]  /*2d90*/  FMUL.FTZ R155, R83, R10 ;  /* 0x0000000a539b7220 */ /* 0x000fe20000410000 */
[----:B------:R-:W-:Y:S01]  /*2da0*/  FADD.FTZ R16, -R151, R174 ;  /* 0x000000ae97107221 */ /* 0x000fe20000010100 */
[----:B------:R-:W-:Y:S01]  /*2db0*/  FMUL.FTZ R151, R111, R171 ;  /* 0x000000ab6f977220 */ /* 0x000fe20000410000 */
[----:B------:R-:W-:Y:S01]  /*2dc0*/  FFMA.FTZ R176, R18, R174, R149 ;  /* 0x000000ae12b07223 */ /* 0x000fe20000010095 */
[-C--:B------:R-:W-:Y:S01]  /*2dd0*/  FMUL.FTZ R10, R84, R159.reuse ;  /* 0x0000009f540a7220 */ /* 0x080fe20000410000 */
[----:B------:R-:W-:Y:S01]  /*2de0*/  FFMA.FTZ R17, R152, R159, R17 ;  /* 0x0000009f98117223 */ /* 0x000fe20000010011 */
[-C--:B------:R-:W-:Y:S01]  /*2df0*/  FMUL.FTZ R8, R82, R151.reuse ;  /* 0x0000009752087220 */ /* 0x080fe20000410000 */
[----:B------:R-:W-:Y:S01]  /*2e00*/  FFMA.FTZ R161, R135, R176, R14 ;  /* 0x000000b087a17223 */ /* 0x000fe2000001000e */
[----:B------:R-:W-:Y:S01]  /*2e10*/  STS [R66], R155 ;  /* 0x0000009b42007388 */ /* 0x000fe20000000800 */
[----:B------:R-:W-:Y:S01]  /*2e20*/  FMUL.FTZ R159, R113, R180 ;  /* 0x000000b4719f7220 */ /* 0x000fe20000410000 */
[----:B------:R-:W-:Y:S01]  /*2e30*/  FFMA.FTZ R17, R16, R151, R17 ;  /* 0x0000009710117223 */ /* 0x000fe20000010011 */
[----:B------:R-:W-:Y:S01]  /*2e40*/  FADD.FTZ R18, -R149, R176 ;  /* 0x000000b095127221 */ /* 0x000fe20000010100 */
[----:B------:R1:W-:Y:S01]  /*2e50*/  STS [R67+0x4], R10 ;  /* 0x0000040a43007388 */ /* 0x0003e20000000800 */
[----:B------:R-:W-:Y:S01]  /*2e60*/  FFMA.FTZ R178, R144, R161, R147 ;  /* 0x000000a190b27223 */ /* 0x000fe20000010093 */
[-C--:B------:R-:W-:Y:S01]  /*2e70*/  FMUL.FTZ R158, R86, R159.reuse ;  /* 0x0000009f569e7220 */ /* 0x080fe20000410000 */
[----:B------:R-:W-:Y:S01]  /*2e80*/  FFMA.FTZ R17, R18, R159, R17 ;  /* 0x0000009f12117223 */ /* 0x000fe20000010011 */
[----:B------:R2:W-:Y:S01]  /*2e90*/  STS [R67+0x8], R8 ;  /* 0x0000080843007388 */ /* 0x0005e20000000800 */
[----:B------:R-:W-:Y:S01]  /*2ea0*/  FFMA.FTZ R159, R146, R178, R15 ;  /* 0x000000b2929f7223 */ /* 0x000fe2000001000f */
[----:B------:R-:W-:Y:S01]  /*2eb0*/  FMUL.FTZ R144, R88, R9 ;  /* 0x0000000958907220 */ /* 0x000fe20000410000 */
[----:B------:R-:W-:Y:S01]  /*2ec0*/  FADD.FTZ R14, -R14, R161 ;  /* 0x000000a10e0e7221 */ /* 0x000fe20000010100 */
[----:B------:R3:W-:Y:S01]  /*2ed0*/  STS [R67+0x10], R166 ;  /* 0x000010a643007388 */ /* 0x0007e20000000800 */
[----:B------:R-:W-:Y:S01]  /*2ee0*/  FFMA.FTZ R163, R13, R159, R12 ;  /* 0x0000009f0da37223 */ /* 0x000fe2000001000c */
[----:B-1----:R-:W-:Y:S01]  /*2ef0*/  FMUL.FTZ R10, R110, R148 ;  /* 0x000000946e0a7220 */ /* 0x002fe20000410000 */
[----:B------:R-:W-:Y:S01]  /*2f00*/  FFMA.FTZ R17, R14, R160, R17 ;  /* 0x000000a00e117223 */ /* 0x000fe20000010011 */
[----:B------:R1:W-:Y:S01]  /*2f10*/  STS [R67+0xc], R158 ;  /* 0x00000c9e43007388 */ /* 0x0003e20000000800 */
[----:B------:R-:W-:Y:S01]  /*2f20*/  FADD.FTZ R160, -R147, R178 ;  /* 0x000000b293a07221 */ /* 0x000fe20000010100 */
[----:B--2---:R-:W-:Y:S01]  /*2f30*/  FMUL.FTZ R8, R108, R153 ;  /* 0x000000996c087220 */ /* 0x004fe20000410000 */
[----:B------:R-:W-:Y:S01]  /*2f40*/  FADD.FTZ R168, -R12, R163 ;  /* 0x000000a30ca87221 */ /* 0x000fe20000010100 */
[----:B------:R2:W-:Y:S01]  /*2f50*/  STS [R67+0x14], R144 ;  /* 0x0000149043007388 */ /* 0x0005e20000000800 */
[----:B------:R-:W-:Y:S01]  /*2f60*/  FFMA.FTZ R17, R160, R9, R17 ;  /* 0x00000009a0117223 */ /* 0x000fe20000010011 */
[----:B------:R-:W-:Y:S01]  /*2f70*/  FMUL.FTZ R146, R87, R8 ;  /* 0x0000000857927220 */ /* 0x000fe20000410000 */
[----:B---3--:R-:W-:Y:S01]  /*2f80*/  FMUL.FTZ R166, R89, R10 ;  /* 0x0000000a59a67220 */ /* 0x008fe20000410000 */
[----:B------:R-:W-:Y:S01]  /*2f90*/  FMUL.FTZ R9, R91, R170 ;  /* 0x000000aa5b097220 */ /* 0x000fe20000410000 */
[----:B------:R-:W-:Y:S01]  /*2fa0*/  FMUL.FTZ R12, R97, R176 ;  /* 0x000000b0610c7220 */ /* 0x000fe20000410000 */
[----:B-1----:R-:W-:Y:S01]  /*2fb0*/  FADD.FTZ R158, -R15, R159 ;  /* 0x0000009f0f9e7221 */ /* 0x002fe20000010100 */
[----:B------:R1:W-:Y:S01]  /*2fc0*/  STS [R67+0x18], R146 ;  /* 0x0000189243007388 */ /* 0x0003e20000000800 */
[----:B------:R-:W-:-:S02]  /*2fd0*/  FMUL.FTZ R170, R94, R163 ;  /* 0x000000a35eaa7220 */ /* 0x000fc40000410000 */
[----:B------:R-:W-:Y:S01]  /*2fe0*/  FFMA.FTZ R17, R158, R8, R17 ;  /* 0x000000089e117223 */ /* 0x000fe20000010011 */
[----:B------:R3:W-:Y:S01]  /*2ff0*/  STS [R67+0x1c], R166 ;  /* 0x00001ca643007388 */ /* 0x0007e20000000800 */
[----:B------:R-:W-:Y:S01]  /*3000*/  FMUL.FTZ R8, R93, R172 ;  /* 0x000000ac5d087220 */ /* 0x000fe20000410000 */
[----:B--2---:R-:W-:Y:S01]  /*3010*/  FMUL.FTZ R144, R90, R161 ;  /* 0x000000a15a907220 */ /* 0x004fe20000410000 */
[----:B------:R-:W-:Y:S01]  /*3020*/  FFMA.FTZ R165, R168, R10, R17 ;  /* 0x0000000aa8a57223 */ /* 0x000fe20000010011 */
[----:B------:R-:W-:Y:S01]  /*3030*/  BAR.SYNC.DEFER_BLOCKING 0x0 ;  /* 0x0000000000007b1d */ /* 0x000fe20000010000 */
[----:B------:R-:W-:Y:S01]  /*3040*/  FMUL.FTZ R10, R95, R174 ;  /* 0x000000ae5f0a7220 */ /* 0x000fe20000410000 */
[----:B-1----:R-:W-:Y:S01]  /*3050*/  FMUL.FTZ R146, R99, R178 ;  /* 0x000000b263927220 */ /* 0x002fe20000410000 */
[----:B---3--:R-:W-:-:S03]  /*3060*/  FMUL.FTZ R166, R92, R159 ;  /* 0x0000009f5ca67220 */ /* 0x008fc60000410000 */
        /* <DEDUP_REMOVED lines=21> */
.L_x_9448:
[----:B------:R-:W-:Y:S05]  /*31c0*/  BSYNC.RECONVERGENT B0 ;  /* 0x0000000000007941 */ /* 0x000fea0003800200 */
.L_x_9447:
[----:B-12---:R1:W2:Y:S01]  /*31d0*/  LDS R9, [R68+0x4a0] ;  /* 0x0004a00044097984 */ /* 0x0062a20000000800 */
[----:B------:R-:W-:Y:S04]  /*31e0*/  BSSY.RECONVERGENT B0, `(.L_x_9449) ;  /* 0x0000004000007945 */ /* 0x000fe80003800200 */
[----:B------:R-:W-:Y:S05]  /*31f0*/  @!P3 BRA `(.L_x_9450) ;  /* 0x000000000008b947 */ /* 0x000fea0003800000 */
[----:B------:R3:W-:Y:S04]  /*3200*/  REDG.E.ADD.F32.FTZ.RN.STRONG.GPU desc[UR16][R4.64+0x80], R15 ;  /* 0x0000800f040079a6 */ /* 0x0007e8000c12f310 */
[----:B--2---:R3:W-:Y:S02]  /*3210*/  REDG.E.ADD.F32.FTZ.RN.STRONG.GPU desc[UR16][R6.64+0x80], R9 ;  /* 0x00008009060079a6 */ /* 0x0047e4000c12f310 */
.L_x_9450:
[----:B------:R-:W-:Y:S05]  /*3220*/  BSYNC.RECONVERGENT B0 ;  /* 0x0000000000007941 */ /* 0x000fea0003800200 */
.L_x_9449:
        /* <DEDUP_REMOVED lines=11> */
.L_x_9452:
[----:B------:R-:W-:Y:S05]  /*32e0*/  BSYNC.RECONVERGENT B0 ;  /* 0x0000000000007941 */ /* 0x000fea0003800200 */
.L_x_9451:
[----:B---34-:R3:W4:Y:S01]  /*32f0*/  LDS R9, [R70+0x5a0] ;  /* 0x0005a00046097984 */ /* 0x0187220000000800 */
[----:B------:R-:W-:Y:S01]  /*3300*/  ISETP.NE.AND P6, PT, R8, RZ, PT ;  /* 0x000000ff0800720c */ /* 0x000fe20003fc5270 */
[----:B------:R-:W-:-:S12]  /*3310*/  BSSY.RECONVERGENT B0, `(.L_x_9453) ;  /* 0x0000004000007945 */ /* 0x000fd80003800200 */
[----:B---3--:R-:W-:Y:S05]  /*3320*/  @!P6 BRA `(.L_x_9454) ;  /* 0x000000000008e947 */ /* 0x008fea0003800000 */
[----:B0-----:R3:W-:Y:S04]  /*3330*/  REDG.E.ADD.F32.FTZ.RN.STRONG.GPU desc[UR16][R4.64+0x180], R135 ;  /* 0x00018087040079a6 */ /* 0x0017e8000c12f310 */
[----:B----4-:R3:W-:Y:S02]  /*3340*/  REDG.E.ADD.F32.FTZ.RN.STRONG.GPU desc[UR16][R6.64+0x180], R9 ;  /* 0x00018009060079a6 */ /* 0x0107e4000c12f310 */
.L_x_9454:
[----:B------:R-:W-:Y:S05]  /*3350*/  BSYNC.RECONVERGENT B0 ;  /* 0x0000000000007941 */ /* 0x000fea0003800200 */
.L_x_9453:
[----:B---34-:R3:W4:Y:S01]  /*3360*/  LDS R9, [R71+0x620] ;  /* 0x0006200047097984 */ /* 0x0187220000000800 */
[----:B------:R-:W-:Y:S04]  /*3370*/  BSSY.RECONVERGENT B0, `(.L_x_9455) ;  /* 0x0000004000007945 */ /* 0x000fe80003800200 */
[----:B------:R-:W-:Y:S05]  /*3380*/  @!P2 BRA `(.L_x_9456) ;  /* 0x000000000008a947 */ /* 0x000fea0003800000 */
[----:B0-----:R0:W-:Y:S04]  /*3390*/  REDG.E.ADD.F32.FTZ.RN.STRONG.GPU desc[UR16][R4.64+0x200], R147 ;  /* 0x00020093040079a6 */ /* 0x0011e8000c12f310 */
[----:B----4-:R0:W-:Y:S02]  /*33a0*/  REDG.E.ADD.F32.FTZ.RN.STRONG.GPU desc[UR16][R6.64+0x200], R9 ;  /* 0x00020009060079a6 */ /* 0x0101e4000c12f310 */
.L_x_9456:
[----:B------:R-:W-:Y:S05]  /*33b0*/  BSYNC.RECONVERGENT B0 ;  /* 0x0000000000007941 */ /* 0x000fea0003800200 */
.L_x_9455:
[----:B0---4-:R0:W4:Y:S01]  /*33c0*/  LDS R9, [R72+0x6a0] ;  /* 0x0006a00048097984 */ /* 0x0111220000000800 */
[----:B------:R-:W-:Y:S04]  /*33d0*/  BSSY.RECONVERGENT B0, `(.L_x_9457) ;  /* 0x0000004000007945 */ /* 0x000fe80003800200 */
[----:B------:R-:W-:Y:S05]  /*33e0*/  @!P3 BRA `(.L_x_9458) ;  /* 0x000000000008b947 */ /* 0x000fea0003800000 */
[----:B------:R0:W-:Y:S04]  /*33f0*/  REDG.E.ADD.F32.FTZ.RN.STRONG.GPU desc[UR16][R4.64+0x280], R149 ;  /* 0x00028095040079a6 */ /* 0x0001e8000c12f310 */
[----:B----4-:R0:W-:Y:S02]  /*3400*/  REDG.E.ADD.F32.FTZ.RN.STRONG.GPU desc[UR16][R6.64+0x280], R9 ;  /* 0x00028009060079a6 */ /* 0x0101e4000c12f310 */
.L_x_9458:
[----:B------:R-:W-:Y:S05]  /*3410*/  BSYNC.RECONVERGENT B0 ;  /* 0x0000000000007941 */ /* 0x000fea0003800200 */
.L_x_9457:
[----:B0---4-:R0:W4:Y:S01]  /*3420*/  LDS R9, [R73+0x720] ;  /* 0x0007200049097984 */ /* 0x0111220000000800 */
[----:B------:R-:W-:Y:S04]  /*3430*/  BSSY.RECONVERGENT B0, `(.L_x_9459) ;  /* 0x0000004000007945 */ /* 0x000fe80003800200 */
[----:B------:R-:W-:Y:S05]  /*3440*/  @!P4 BRA `(.L_x_9460) ;  /* 0x000000000008c947 */ /* 0x000fea0003800000 */
[----:B------:R0:W-:Y:S04]  /*3450*/  REDG.E.ADD.F32.FTZ.RN.STRONG.GPU desc[UR16][R4.64+0x300], R151 ;  /* 0x00030097040079a6 */ /* 0x0001e8000c12f310 */
[----:B----4-:R0:W-:Y:S02]  /*3460*/  REDG.E.ADD.F32.FTZ.RN.STRONG.GPU desc[UR16][R6.64+0x300], R9 ;  /* 0x00030009060079a6 */ /* 0x0101e4000c12f310 */
.L_x_9460:
[----:B------:R-:W-:Y:S05]  /*3470*/  BSYNC.RECONVERGENT B0 ;  /* 0x0000000000007941 */ /* 0x000fea0003800200 */
.L_x_9459:
[----:B0---4-:R0:W4:Y:S01]  /*3480*/  LDS R9, [R74+0x7a0] ;  /* 0x0007a0004a097984 */ /* 0x0111220000000800 */
[----:B------:R-:W-:Y:S04]  /*3490*/  BSSY.RECONVERGENT B0, `(.L_x_9461) ;  /* 0x0000004000007945 */ /* 0x000fe80003800200 */
[----:B------:R-:W-:Y:S05]  /*34a0*/  @!P5 BRA `(.L_x_9462) ;  /* 0x000000000008d947 */ /* 0x000fea0003800000 */
[----:B------:R0:W-:Y:S04]  /*34b0*/  REDG.E.ADD.F32.FTZ.RN.STRONG.GPU desc[UR16][R4.64+0x380], R155 ;  /* 0x0003809b040079a6 */ /* 0x0001e8000c12f310 */
[----:B----4-:R0:W-:Y:S02]  /*34c0*/  REDG.E.ADD.F32.FTZ.RN.STRONG.GPU desc[UR16][R6.64+0x380], R9 ;  /* 0x00038009060079a6 */ /* 0x0101e4000c12f310 */
.L_x_9462:
[----:B------:R-:W-:Y:S05]  /*34d0*/  BSYNC.RECONVERGENT B0 ;  /* 0x0000000000007941 */ /* 0x000fea0003800200 */
.L_x_9461:
[----:B0-----:R-:W0:Y:S01]  /*34e0*/  SHFL.DOWN P2, R4, R165, 0x1, 0x1f ;  /* 0x08201f00a5047f89 */ /* 0x001e220000040000 */
[----:B------:R-:W-:Y:S01]  /*34f0*/  FMUL.FTZ R13, R132, R169 ;  /* 0x000000a9840d7220 */ /* 0x000fe20000410000 */
[----:B------:R-:W-:Y:S01]  /*3500*/  ISETP.NE.AND P3, PT, R80, RZ, PT ;  /* 0x000000ff5000720c */ /* 0x000fe20003f65270 */
[----:B------:R-:W-:Y:S01]  /*3510*/  FMUL.FTZ R7, R132, R171 ;  /* 0x000000ab84077220 */ /* 0x000fe20000410000 */
[----:B------:R-:W-:Y:S01]  /*3520*/  FMUL.FTZ R142, R142, R153 ;  /* 0x000000998e8e7220 */ /* 0x000fe20000410000 */
[----:B------:R-:W-:Y:S01]  /*3530*/  FMUL.FTZ R14, R14, R13 ;  /* 0x0000000d0e0e7220 */ /* 0x000fe20000410000 */
[-C--:B------:R-:W-:Y:S01]  /*3540*/  FMUL.FTZ R133, R133, R11.reuse ;  /* 0x0000000b85857220 */ /* 0x080fe20000410000 */
[C---:B----4-:R-:W-:Y:S01]  /*3550*/  FMUL.FTZ R9, R132.reuse, R180 ;  /* 0x000000b484097220 */ /* 0x050fe20000410000 */
        /* <DEDUP_REMOVED lines=15> */
[-C--:B------:R-:W-:Y:S01]  /*3650*/  FFMA.FTZ R14, R85, R140.reuse, R14 ;  /* 0x0000008c550e7223 */ /* 0x080fe2000001000e */
[----:B0-----:R-:W-:Y:S01]  /*3660*/  @P2 FADD R4, R165, R4 ;  /* 0x00000004a5042221 */ /* 0x001fe20000000000 */
[----:B------:R-:W-:Y:S01]  /*3670*/  FFMA.FTZ R13, R88, R143, R13 ;  /* 0x0000008f580d7223 */ /* 0x000fe2000001000d */
[----:B------:R-:W-:Y:S01]  /*3680*/  FFMA.FTZ R11, R84, R133, R11 ;  /* 0x00000085540b7223 */ /* 0x000fe2000001000b */
[----:B------:R-:W-:Y:S01]  /*3690*/  BSSY.RECONVERGENT B0, `(.L_x_9463) ;  /* 0x0000029000007945 */ /* 0x000fe20003800200 */
[----:B------:R-:W-:Y:S01]  /*36a0*/  FFMA.FTZ R114, R113, R141, R114 ;  /* 0x0000008d71727223 */ /* 0x000fe20000010072 */
[----:B------:R-:W0:Y:S01]  /*36b0*/  SHFL.DOWN P2, R15, R4, 0x2, 0x1f ;  /* 0x08401f00040f7f89 */ /* 0x000e220000040000 */
        /* <DEDUP_REMOVED lines=9> */
[----:B0-----:R-:W-:Y:S01]  /*3750*/  @P2 FADD R15, R4, R15 ;  /* 0x0000000f040f2221 */ /* 0x001fe20000000000 */
[-C--:B------:R-:W-:Y:S01]  /*3760*/  FMUL.FTZ R4, R19, R157.reuse ;  /* 0x0000009d13047220 */ /* 0x080fe20000410000 */
[----:B------:R-:W-:-:S03]  /*3770*/  FMUL.FTZ R157, R132, R157 ;  /* 0x0000009d849d7220 */ /* 0x000fc60000410000 */
[----:B------:R-:W0:Y:S01]  /*3780*/  SHFL.DOWN P2, R6, R15, 0x4, 0x1f ;  /* 0x08801f000f067f89 */ /* 0x000e220000040000 */
[----:B------:R-:W-:Y:S01]  /*3790*/  FMUL.FTZ R0, R0, R157 ;  /* 0x0000009d00007220 */ /* 0x000fe20000410000 */
[----:B------:R-:W-:-:S03]  /*37a0*/  FFMA.FTZ R117, R104, R4, R117 ;  /* 0x0000000468757223 */ /* 0x000fc60000010075 */
[----:B------:R-:W-:-:S04]  /*37b0*/  FFMA.FTZ R0, R83, R4, R0 ;  /* 0x0000000453007223 */ /* 0x000fc80000010000 */
        /* <DEDUP_REMOVED lines=8> */
[----:B------:R-:W-:Y:S01]  /*3840*/  FFMA.FTZ R6, R82, R5, R7 ;  /* 0x0000000552067223 */ /* 0x000fe20000010007 */
[----:B------:R-:W-:-:S03]  /*3850*/  FFMA.FTZ R5, R87, R142, R158 ;  /* 0x0000008e57057223 */ /* 0x000fc6000001009e */
        /* <DEDUP_REMOVED lines=12> */
.L_x_9464:
[----:B------:R-:W-:Y:S05]  /*3920*/  BSYNC.RECONVERGENT B0 ;  /* 0x0000000000007941 */ /* 0x000fea0003800200 */
.L_x_9463:
[----:B------:R-:W-:-:S04]  /*3930*/  UIADD3 UR4, UPT, UPT, UR4, 0x1, URZ ;  /* 0x0000000104047890 */ /* 0x000fc8000fffe0ff */
[----:B------:R-:W-:-:S09]  /*3940*/  UISETP.GE.AND UP0, UPT, UR4, UR13, UPT ;  /* 0x0000000d0400728c */ /* 0x000fd2000bf06270 */
[----:B------:R-:W-:Y:S05]  /*3950*/  BRA.U !UP0, `(.L_x_9465) ;  /* 0xffffffe5084c7547 */ /* 0x000fea000b83ffff */
.L_x_9443:
[----:B------:R-:W-:Y:S01]  /*3960*/  BAR.SYNC.DEFER_BLOCKING 0x0 ;  /* 0x0000000000007b1d */ /* 0x000fe20000010000 */
[----:B------:R-:W-:Y:S01]  /*3970*/  F2FP.F16.F32.PACK_AB R123, R121, R123 ;  /* 0x0000007b797b723e */ /* 0x000fe200000000ff */
[----:B------:R-:W-:Y:S01]  /*3980*/  HFMA2 R9, -RZ, RZ, 0, 0 ;  /* 0x00000000ff097431 */ /* 0x000fe200000001ff */
[----:B------:R-:W-:Y:S02]  /*3990*/  F2FP.F16.F32.PACK_AB R122, R118, R119 ;  /* 0x00000077767a723e */ /* 0x000fe400000000ff */
[----:B------:R-:W-:-:S03]  /*39a0*/  F2FP.F16.F32.PACK_AB R121, R114, R116 ;  /* 0x000000747279723e */ /* 0x000fc600000000ff */
[----:B------:R-:W5:Y:S01]  /*39b0*/  LDC.64 R4, c[0x0][0x4f8] ;  /* 0x00013e00ff047b82 */ /* 0x000f620000000a00 */
[----:B------:R-:W-:Y:S01]  /*39c0*/  F2FP.F16.F32.PACK_AB R120, R112, R117 ;  /* 0x000000757078723e */ /* 0x000fe200000000ff */
[----:B------:R-:W1:Y:S01]  /*39d0*/  LDCU.64 UR4, c[0x0][0x500] ;  /* 0x0000a000ff0477ac */ /* 0x000e620008000a00 */
[----:B------:R-:W-:Y:S02]  /*39e0*/  MOV R8, R2 ;  /* 0x0000000200087202 */ /* 0x000fe40000000f00 */
[----:B------:R-:W-:Y:S02]  /*39f0*/  F2FP.F16.F32.PACK_AB R19, R101, R98 ;  /* 0x000000626513723e */ /* 0x000fe400000000ff */
[----:B------:R-:W-:Y:S01]  /*3a00*/  F2FP.F16.F32.PACK_AB R18, R96, R103 ;  /* 0x000000676012723e */ /* 0x000fe200000000ff */
[----:B------:R-:W2:Y:S01]  /*3a10*/  LDC.64 R6, c[0x0][0x550] ;  /* 0x00015400ff067b82 */ /* 0x000ea20000000a00 */
[----:B------:R-:W-:Y:S02]  /*3a20*/  F2FP.F16.F32.PACK_AB R17, R100, R105 ;  /* 0x000000696411723e */ /* 0x000fe400000000ff */
[----:B------:R-:W-:Y:S01]  /*3a30*/  F2FP.F16.F32.PACK_AB R16, R102, R107 ;  /* 0x0000006b6610723e */ /* 0x000fe200000000ff */
[----:B------:R-:W-:Y:S01]  /*3a40*/  FADD.FTZ R107, R78, R107 ;  /* 0x0000006b4e6b7221 */ /* 0x000fe20000010000 */
[----:B------:R-:W-:-:S02]  /*3a50*/  IADD3 R60, P1, PT, R60, -0x200, RZ ;  /* 0xfffffe003c3c7810 */ /* 0x000fc40007f3e0ff */
[----:B------:R-:W-:Y:S01]  /*3a60*/  IADD3 R62, P2, PT, R62, -0x200, RZ ;  /* 0xfffffe003e3e7810 */ /* 0x000fe20007f5e0ff */
[----:B0---4-:R-:W0:Y:S01]  /*3a70*/  LDC.64 R10, c[0x0][0x518] ;  /* 0x00014600ff0a7b82 */ /* 0x011e220000000a00 */
[----:B------:R-:W-:Y:S01]  /*3a80*/  FADD.FTZ R102, R107, R102 ;  /* 0x000000666b667221 */ /* 0x000fe20000010000 */
[----:B------:R-:W-:Y:S01]  /*3a90*/  STS.128 [R79], R120 ;  /* 0x000000784f007388 */ /* 0x000fe20000000c00 */
[----:B------:R-:W-:-:S03]  /*3aa0*/  NOP ;  /* 0x0000000000007918 */ /* 0x000fc60000000000 */
[----:B------:R-:W4:Y:S01]  /*3ab0*/  LDS.128 R12, [R79] ;  /* 0x000000004f0c7984 */ /* 0x000f220000000c00 */
[----:B-----5:R-:W-:Y:S01]  /*3ac0*/  IMAD.WIDE.U32 R2, R4, UR18, R8 ;  /* 0x0000001204027c25 */ /* 0x020fe2000f8e0008 */
[----:B------:R-:W5:Y:S03]  /*3ad0*/  LDC.64 R32, c[0x0][0x560] ;  /* 0x00015800ff207b82 */ /* 0x000f660000000a00 */
[----:B------:R-:W-:Y:S01]  /*3ae0*/  FADD.FTZ R105, R102, R105 ;  /* 0x0000006966697221 */ /* 0x000fe20000010000 */
[----:B------:R-:W-:Y:S01]  /*3af0*/  IADD3 R58, P3, PT, R58, -0x200, RZ ;  /* 0xfffffe003a3a7810 */ /* 0x000fe20007f7e0ff */
[----:B------:R-:W-:Y:S01]  /*3b00*/  IMAD R3, R5, UR18, R3 ;  /* 0x0000001205037c24 */ /* 0x000fe2000f8e0203 */
[----:B------:R-:W-:Y:S01]  /*3b10*/  IADD3 R56, P4, PT, R56, -0x200, RZ ;  /* 0xfffffe0038387810 */ /* 0x000fe20007f9e0ff */
[----:B------:R-:W-:Y:S01]  /*3b20*/  FADD.FTZ R100, R105, R100 ;  /* 0x0000006469647221 */ /* 0x000fe20000010000 */
[----:B------:R-:W-:Y:S01]  /*3b30*/  IADD3 R54, P5, PT, R54, -0x200, RZ ;  /* 0xfffffe0036367810 */ /* 0x000fe20007fbe0ff */
[----:B-1----:R-:W-:Y:S01]  /*3b40*/  IMAD.WIDE.U32 R2, R49, UR4, R2 ;  /* 0x0000000431027c25 */ /* 0x002fe2000f8e0002 */
[----:B------:R-:W-:-:S03]  /*3b50*/  IADD3.X R61, PT, PT, R61, -0x1, RZ, P1, !PT ;  /* 0xffffffff3d3d7810 */ /* 0x000fc60000ffe4ff */
[----:B------:R-:W-:Y:S01]  /*3b60*/  FADD.FTZ R103, R100, R103 ;  /* 0x0000006764677221 */ /* 0x000fe20000010000 */
[----:B------:R-:W-:Y:S01]  /*3b70*/  IADD3.X R63, PT, PT, R63, -0x1, RZ, P2, !PT ;  /* 0xffffffff3f3f7810 */ /* 0x000fe200017fe4ff */
[----:B------:R-:W-:Y:S01]  /*3b80*/  IMAD R0, R49, UR5, R3 ;  /* 0x0000000531007c24 */ /* 0x000fe2000f8e0203 */
[----:B--2---:R-:W-:Y:S01]  /*3b90*/  LEA R4, P0, R2, R6, 0x1 ;  /* 0x0000000602047211 */ /* 0x004fe200078008ff */
[----:B------:R-:W1:Y:S01]  /*3ba0*/  LDCU.64 UR4, c[0x0][0x520] ;  /* 0x0000a400ff0477ac */ /* 0x000e620008000a00 */
[----:B0-----:R-:W-:-:S04]  /*3bb0*/  IMAD.WIDE.U32 R8, R10, UR18, R8 ;  /* 0x000000120a087c25 */ /* 0x001fc8000f8e0008 */
[----:B------:R-:W-:Y:S01]  /*3bc0*/  FADD.FTZ R103, R103, R96 ;  /* 0x0000006067677221 */ /* 0x000fe20000010000 */
[----:B------:R-:W-:Y:S01]  /*3bd0*/  LEA.HI.X R5, R2, R7, R0, 0x1, P0 ;  /* 0x0000000702057211 */ /* 0x000fe200000f0c00 */
[----:B------:R-:W-:Y:S02]  /*3be0*/  IMAD R9, R11, UR18, R9 ;  /* 0x000000120b097c24 */ /* 0x000fe4000f8e0209 */
[----:B------:R-:W-:Y:S01]  /*3bf0*/  FADD.FTZ R78, R103, R98 ;  /* 0x00000062674e7221 */ /* 0x000fe20000010000 */
[----:B------:R-:W-:Y:S01]  /*3c00*/  IADD3.X R59, PT, PT, R59, -0x1, RZ, P3, !PT ;  /* 0xffffffff3b3b7810 */ /* 0x000fe20001ffe4ff */
[----:B------:R-:W-:Y:S01]  /*3c10*/  IMAD.WIDE.U32 R2, R26, 0x10, R4 ;  /* 0x000000101a027825 */ /* 0x000fe200078e0004 */
[----:B------:R-:W-:-:S03]  /*3c20*/  IADD3.X R57, PT, PT, R57, -0x1, RZ, P4, !PT ;  /* 0xffffffff39397810 */ /* 0x000fc600027fe4ff */
[----:B------:R-:W-:Y:S01]  /*3c30*/  FADD.FTZ R78, R78, R101 ;  /* 0x000000654e4e7221 */ /* 0x000fe20000010000 */
[----:B------:R-:W-:Y:S01]  /*3c40*/  IADD3.X R55, PT, PT, R55, -0x1, RZ, P5, !PT ;  /* 0xffffffff37377810 */ /* 0x000fe20002ffe4ff */
[----:B----4-:R1:W-:Y:S01]  /*3c50*/  STG.E.128 desc[UR16][R2.64], R12 ;  /* 0x0000000c02007986 */ /* 0x0103e2000c101d10 */
[----:B------:R-:W-:Y:S01]  /*3c60*/  BAR.SYNC.DEFER_BLOCKING 0x0 ;  /* 0x0000000000007b1d */ /* 0x000fe20000010000 */
[----:B-1----:R-:W-:-:S04]  /*3c70*/  IMAD.WIDE.U32 R2, R49, UR4, R8 ;  /* 0x0000000431027c25 */ /* 0x002fc8000f8e0008 */
        /* <DEDUP_REMOVED lines=11> */
.L_x_9441:
[----:B------:R-:W1:Y:S01]  /*3d30*/  LDC.64 R8, c[0x0][0x548] ;  /* 0x00015200ff087b82 */ /* 0x000e620000000a00 */
[----:B------:R-:W2:Y:S01]  /*3d40*/  S2R R12, SR_TID.X ;  /* 0x00000000000c7919 */ /* 0x000ea20000002100 */
[----:B------:R-:W2:Y:S06]  /*3d50*/  LDCU UR7, c[0x0][0x38c] ;  /* 0x00007180ff0777ac */ /* 0x000eac0008000800 */
[----:B------:R-:W4:Y:S01]  /*3d60*/  LDC.64 R10, c[0x0][0x568] ;  /* 0x00015a00ff0a7b82 */ /* 0x000f220000000a00 */
[----:B-1----:R-:W-:-:S04]  /*3d70*/  ISETP.NE.U32.AND P1, PT, R8, RZ, PT ;  /* 0x000000ff0800720c */ /* 0x002fc80003f25070 */
[----:B------:R-:W-:Y:S02]  /*3d80*/  ISETP.NE.AND.EX P1, PT, R9, RZ, PT, P1 ;  /* 0x000000ff0900720c */ /* 0x000fe40003f25310 */
[----:B----4-:R-:W-:Y:S02]  /*3d90*/  ISETP.NE.U32.AND P0, PT, R10, RZ, PT ;  /* 0x000000ff0a00720c */ /* 0x010fe40003f05070 */
        /* <DEDUP_REMOVED lines=27> */
.L_x_9468:
[----:B------:R-:W-:Y:S05]  /*3f50*/  BSYNC.RECONVERGENT B0 ;  /* 0x0000000000007941 */ /* 0x000fea0003800200 */
.L_x_9467:
        /* <DEDUP_REMOVED lines=26> */
.L_x_9470:
[----:B------:R-:W-:Y:S05]  /*4100*/  BSYNC.RECONVERGENT B0 ;  /* 0x0000000000007941 */ /* 0x000fea0003800200 */
.L_x_9469:
[----:B------:R-:W-:Y:S05]  /*4110*/  @P2 EXIT ;  /* 0x000000000000294d */ /* 0x000fea0003800000 */
[----:B------:R-:W2:Y:S01]  /*4120*/  S2UR UR5, SR_CgaCtaId ;  /* 0x00000000000579c3 */ /* 0x000ea20000008800 */
[----:B01----:R-:W-:Y:S01]  /*4130*/  MOV R7, R12 ;  /* 0x0000000c00077202 */ /* 0x003fe20000000f00 */
[----:B------:R-:W-:Y:S01]  /*4140*/  UMOV UR4, 0x400 ;  /* 0x0000040000047882 */ /* 0x000fe20000000000 */
[----:B------:R-:W0:Y:S01]  /*4150*/  LDCU UR6, c[0x0][0x360] ;  /* 0x00006c00ff0677ac */ /* 0x000e220008000800 */
[----:B------:R-:W1:Y:S01]  /*4160*/  LDCU.64 UR8, c[0x0][0x4b0] ;  /* 0x00009600ff0877ac */ /* 0x000e620008000a00 */
[----:B------:R-:W4:Y:S02]  /*4170*/  LDCU.64 UR10, c[0x0][0x530] ;  /* 0x0000a600ff0a77ac */ /* 0x000f240008000a00 */
[----:B012-4-:R-:W-:-:S12]  /*4180*/  ULEA UR4, UR5, UR4, 0x18 ;  /* 0x0000000405047291 */ /* 0x017fd8000f8ec0ff */
.L_x_9471:
        /* <DEDUP_REMOVED lines=15> */
.L_x_9472:
        /* <DEDUP_REMOVED lines=16> */
.L_x_10533:


//--------------------- .text._Z25selective_scan_bwd_kernelI32Selective_Scan_bwd_kernel_traitsILi32ELi8ELb1ELb1ELb1ELb1ELb0EN3c104HalfEfEEv12SSMParamsBwd --------------------------
	.section	.text._Z25selective_scan_bwd_kernelI32Selective_Scan_bwd_kernel_traitsILi32ELi8ELb1ELb1ELb1ELb1ELb0EN3c104HalfEfEEv12SSMParamsBwd,"ax",@progbits
	.align	128
        .global         _Z25selective_scan_bwd_kernelI32Selective_Scan_bwd_kernel_traitsILi32ELi8ELb1ELb1ELb1ELb1ELb0EN3c104HalfEfEEv12SSMParamsBwd
        .type           _Z25selective_scan_bwd_kernelI32Selective_Scan_bwd_kernel_traitsILi32ELi8ELb1ELb1ELb1ELb1ELb0EN3c104HalfEfEEv12SSMParamsBwd,@function
        .size           _Z25selective_scan_bwd_kernelI32Selective_Scan_bwd_kernel_traitsILi32ELi8ELb1ELb1ELb1ELb1ELb0EN3c104HalfEfEEv12SSMParamsBwd,(.L_x_10534 - _Z25selective_scan_bwd_kernelI32Selective_Scan_bwd_kernel_traitsILi32ELi8ELb1ELb1ELb1ELb1ELb0EN3c104HalfEfEEv12SSMParamsBwd)
        .other          _Z25selective_scan_bwd_kernelI32Selective_Scan_bwd_kernel_traitsILi32ELi8ELb1ELb1ELb1ELb1ELb0EN3c104HalfEfEEv12SSMParamsBwd,@"STO_CUDA_ENTRY STV_DEFAULT"
_Z25selective_scan_bwd_kernelI32Selective_Scan_bwd_kernel_traitsILi32ELi8ELb1ELb1ELb1ELb1ELb0EN3c104HalfEfEEv12SSMParamsBwd:
.text._Z25selective_scan_bwd_kernelI32Selective_Scan_bwd_kernel_traitsILi32ELi8ELb1ELb1ELb1ELb1ELb0EN3c104HalfEfEEv12SSMParamsBwd:
        /* <DEDUP_REMOVED lines=188> */
.L_x_9513:
        /* <DEDUP_REMOVED lines=51> */
[----:B0-----:R-:W-:Y:S01]  /*0ef0*/  HFMA2 R12, -RZ, RZ, 1.625, 0 ;  /* 0x3e800000ff0c7431 */ /* 0x001fe200000001ff */
        /* <DEDUP_REMOVED lines=28> */
.L_x_9475:
[----:B------:R-:W-:Y:S05]  /*10c0*/  BSYNC.RECONVERGENT B0 ;  /* 0x0000000000007941 */ /* 0x000fea0003800200 */
.L_x_9474:
        /* <DEDUP_REMOVED lines=39> */
.L_x_9477:
[----:B------:R-:W-:Y:S05]  /*1340*/  BSYNC.RECONVERGENT B0 ;  /* 0x0000000000007941 */ /* 0x000fea0003800200 */
.L_x_9476:
        /* <DEDUP_REMOVED lines=45> */
.L_x_9479:
[----:B------:R-:W-:Y:S05]  /*1620*/  BSYNC.RECONVERGENT B0 ;  /* 0x0000000000007941 */ /* 0x000fea0003800200 */
.L_x_9478:
        /* <DEDUP_REMOVED lines=32> */
.L_x_9481:
[----:B------:R-:W-:Y:S05]  /*1830*/  BSYNC.RECONVERGENT B0 ;  /* 0x0000000000007941 */ /* 0x000fea0003800200 */
.L_x_9480:
        /* <DEDUP_REMOVED lines=32> */
.L_x_9483:
[----:B------:R-:W-:Y:S05]  /*1a40*/  BSYNC.RECONVERGENT B0 ;  /* 0x0000000000007941 */ /* 0x000fea0003800200 */
.L_x_9482:
        /* <DEDUP_REMOVED lines=32> */
.L_x_9485:
[----:B------:R-:W-:Y:S05]  /*1c50*/  BSYNC.RECONVERGENT B0 ;  /* 0x0000000000007941 */ /* 0x000fea0003800200 */
.L_x_9484:
        /* <DEDUP_REMOVED lines=32> */
.L_x_9487:
[----:B------:R-:W-:Y:S05]  /*1e60*/  BSYNC.RECONVERGENT B0 ;  /* 0x0000000000007941 */ /* 0x000fea0003800200 */
.L_x_9486:
        /* <DEDUP_REMOVED lines=32> */
.L_x_9489:
[----:B------:R-:W-:Y:S05]  /*2070*/  BSYNC.RECONVERGENT B0 ;  /* 0x0000000000007941 */ /* 0x000fea0003800200 */
.L_x_9488:
[----:B------:R-:W1:Y:S01]  /*2080*/  LDCU UR4, c[0x0][0x38c] ;  /* 0x00007180ff0477ac */ /* 0x000e620008000800 */
[----:B------:R-:W-:Y:S01]  /*2090*/  FFMA.FTZ R5, R105, R88, R52 ;  /* 0x0000005869057223 */ /* 0x000fe20000010034 */
[----:B------:R-:W-:Y:S01]  /*20a0*/  HFMA2 R111, -RZ, RZ, 0, 0 ;  /* 0x00000000ff6f7431 */ /* 0x000fe200000001ff */
[----:B------:R-:W-:Y:S01]  /*20b0*/  MOV R104, RZ ;  /* 0x000000ff00687202 */ /* 0x000fe20000000f00 */
[----:B------:R-:W-:Y:S02]  /*20c0*/  HFMA2 R113, -RZ, RZ, 0, 0 ;  /* 0x00000000ff717431 */ /* 0x000fe400000001ff */
[C---:B------:R-:W-:Y:S01]  /*20d0*/  FFMA.FTZ R0, R100.reuse, R95, R5 ;  /* 0x0000005f64007223 */ /* 0x040fe20000010005 */
[----:B------:R-:W-:Y:S01]  /*20e0*/  HFMA2 R115, -RZ, RZ, 0, 0 ;  /* 0x00000000ff737431 */ /* 0x000fe200000001ff */
[----:B------:R-:W-:Y:S01]  /*20f0*/  MOV R106, RZ ;  /* 0x000000ff006a7202 */ /* 0x000fe20000000f00 */
[----:B------:R-:W-:Y:S02]  /*2100*/  HFMA2 R117, -RZ, RZ, 0, 0 ;  /* 0x00000000ff757431 */ /* 0x000fe400000001ff */
[----:B------:R-:W-:Y:S01]  /*2110*/  FFMA.FTZ R0, R107, R94, R0 ;  /* 0x0000005e6b007223 */ /* 0x000fe20000010000 */
[----:B------:R-:W-:Y:S01]  /*2120*/  MOV R108, RZ ;  /* 0x000000ff006c7202 */ /* 0x000fe20000000f00 */
[-C--:B------:R-:W-:Y:S01]  /*2130*/  FMUL.FTZ R119, R99, R48.reuse ;  /* 0x0000003063777220 */ /* 0x080fe20000410000 */
[----:B------:R-:W-:Y:S01]  /*2140*/  FMUL.FTZ R110, R101, R48 ;  /* 0x00000030656e7220 */ /* 0x000fe20000410000 */
[----:B------:R-:W-:Y:S01]  /*2150*/  FFMA.FTZ R5, R109, R96, R0 ;  /* 0x000000606d057223 */ /* 0x000fe20000010000 */
[-C--:B------:R-:W-:Y:S01]  /*2160*/  FMUL.FTZ R112, R103, R48.reuse ;  /* 0x0000003067707220 */ /* 0x080fe20000410000 */
[-C--:B------:R-:W-:Y:S01]  /*2170*/  FMUL.FTZ R114, R105, R48.reuse ;  /* 0x0000003069727220 */ /* 0x080fe20000410000 */
[-C--:B------:R-:W-:Y:S01]  /*2180*/  FMUL.FTZ R121, R100, R48.reuse ;  /* 0x0000003064797220 */ /* 0x080fe20000410000 */
[-C--:B------:R-:W-:Y:S01]  /*2190*/  FMUL.FTZ R116, R107, R48.reuse ;  /* 0x000000306b747220 */ /* 0x080fe20000410000 */
[----:B-1----:R-:W-:Y:S01]  /*21a0*/  UISETP.GE.AND UP0, UPT, UR4, 0x1, UPT ;  /* 0x000000010400788c */ /* 0x002fe2000bf06270 */
[-C--:B------:R-:W-:Y:S01]  /*21b0*/  FMUL.FTZ R118, R109, R48.reuse ;  /* 0x000000306d767220 */ /* 0x080fe20000410000 */
[C---:B------:R-:W-:Y:S01]  /*21c0*/  FMUL.FTZ R123, R102.reuse, R48 ;  /* 0x00000030667b7220 */ /* 0x040fe20000410000 */
[----:B------:R-:W-:Y:S01]  /*21d0*/  FFMA.FTZ R52, R102, R97, R5 ;  /* 0x0000006166347223 */ /* 0x000fe20000010005 */
[----:B------:R-:W-:Y:S06]  /*21e0*/  BAR.SYNC.DEFER_BLOCKING 0x0 ;  /* 0x0000000000007b1d */ /* 0x000fec0000010000 */
[----:B------:R-:W-:Y:S05]  /*21f0*/  BRA.U !UP0, `(.L_x_9490) ;  /* 0x0000001d08487547 */ /* 0x000fea000b800000 */
[----:B------:R-:W1:Y:S01]  /*2200*/  LDC.64 R138, c[0x0][0x3c0] ;  /* 0x0000f000ff8a7b82 */ /* 0x000e620000000a00 */
[----:B------:R-:W-:Y:S01]  /*2210*/  SHF.L.U32 R131, R89, 0x8, RZ ;  /* 0x0000000859837819 */ /* 0x000fe200000006ff */
[----:B------:R-:W-:Y:S01]  /*2220*/  FMUL.FTZ R122, R85, R92 ;  /* 0x0000005c557a7220 */ /* 0x000fe20000410000 */
[----:B------:R-:W-:Y:S01]  /*2230*/  MOV R4, R54 ;  /* 0x0000003600047202 */ /* 0x000fe20000000f00 */
[----:B------:R-:W-:Y:S01]  /*2240*/  FMUL.FTZ R124, R84, R91 ;  /* 0x0000005b547c7220 */ /* 0x000fe20000410000 */
[----:B------:R-:W-:Y:S01]  /*2250*/  MOV R5, R65 ;  /* 0x0000004100057202 */ /* 0x000fe20000000f00 */
[----:B------:R-:W-:Y:S01]  /*2260*/  FMUL.FTZ R125, R86, R93 ;  /* 0x0000005d567d7220 */ /* 0x000fe20000410000 */
[C---:B------:R-:W-:Y:S01]  /*2270*/  ISETP.NE.AND P0, PT, R77.reuse, 0x1, PT ;  /* 0x000000014d00780c */ /* 0x040fe20003f05270 */
[----:B------:R-:W2:Y:S01]  /*2280*/  LDC.64 R46, c[0x0][0x440] ;  /* 0x00011000ff2e7b82 */ /* 0x000ea20000000a00 */
[----:B------:R-:W-:Y:S01]  /*2290*/  SHF.L.U32 R132, R77, 0x8, RZ ;  /* 0x000000084d847819 */ /* 0x000fe200000006ff */
[----:B------:R-:W-:Y:S01]  /*22a0*/  FMUL.FTZ R126, R88, R81 ;  /* 0x00000051587e7220 */ /* 0x000fe20000410000 */
[----:B------:R-:W-:Y:S01]  /*22b0*/  IADD3 R38, P1, PT, R131, R22, RZ ;  /* 0x0000001683267210 */ /* 0x000fe20007f3e0ff */
[----:B------:R-:W-:Y:S01]  /*22c0*/  FMUL.FTZ R127, R95, R82 ;  /* 0x000000525f7f7220 */ /* 0x000fe20000410000 */
[C---:B------:R-:W-:Y:S01]  /*22d0*/  IADD3 R36, P2, PT, R131.reuse, R20, RZ ;  /* 0x0000001483247210 */ /* 0x040fe20007f5e0ff */
[----:B------:R-:W-:Y:S01]  /*22e0*/  FMUL.FTZ R128, R94, R83 ;  /* 0x000000535e807220 */ /* 0x000fe20000410000 */
[----:B------:R-:W-:Y:S01]  /*22f0*/  LOP3.LUT R164, R131, 0x100, RZ, 0xc0, !PT ;  /* 0x0000010083a47812 */ /* 0x000fe200078ec0ff */
[----:B------:R-:W3:Y:S01]  /*2300*/  LDC.64 R44, c[0x0][0x3a8] ;  /* 0x0000ea00ff2c7b82 */ /* 0x000ee20000000a00 */
[----:B------:R-:W-:Y:S01]  /*2310*/  IADD3 R120, PT, PT, R77, -0x2, RZ ;  /* 0xfffffffe4d787810 */ /* 0x000fe20007ffe0ff */
[----:B------:R-:W-:Y:S01]  /*2320*/  FMUL.FTZ R129, R96, R87 ;  /* 0x0000005760817220 */ /* 0x000fe20000410000 */
[----:B------:R-:W-:Y:S01]  /*2330*/  FMUL.FTZ R130, R97, R98 ;  /* 0x0000006261827220 */ /* 0x000fe20000410000 */
[----:B------:R-:W-:Y:S01]  /*2340*/  MOV R90, RZ ;  /* 0x000000ff005a7202 */ /* 0x000fe20000000f00 */
[C---:B------:R-:W-:Y:S01]  /*2350*/  IMAD.WIDE.U32 R34, R26.reuse, 0x10, R4 ;  /* 0x000000101a227825 */ /* 0x040fe200078e0004 */
[C---:B------:R-:W-:Y:S01]  /*2360*/  ISETP.EQ.AND P0, PT, R26.reuse, RZ, P0 ;  /* 0x000000ff1a00720c */ /* 0x040fe20000702270 */
[----:B------:R-:W4:Y:S01]  /*2370*/  LDCU UR12, c[0x0][0x394] ;  /* 0x00007280ff0c77ac */ /* 0x000f220008000800 */
[----:B------:R-:W0:Y:S01]  /*2380*/  LDC.64 R136, c[0x0][0x3e0] ;  /* 0x0000f800ff887b82 */ /* 0x000e220000000a00 */
[----:B------:R-:W-:Y:S01]  /*2390*/  IADD3 R131, PT, PT, R131, R26, RZ ;  /* 0x0000001a83837210 */ /* 0x000fe20007ffe0ff */
[----:B------:R-:W-:Y:S01]  /*23a0*/  IMAD.WIDE.U32 R32, R26, 0x10, R60 ;  /* 0x000000101a207825 */ /* 0x000fe200078e003c */
[----:B------:R-:W-:Y:S01]  /*23b0*/  LOP3.LUT R132, R132, 0x100, RZ, 0xc0, !PT ;  /* 0x0000010084847812 */ /* 0x000fe200078ec0ff */
[----:B------:R-:W0:Y:S01]  /*23c0*/  LDCU UR13, c[0x0][0x38c] ;  /* 0x00007180ff0d77ac */ /* 0x000e220008000800 */
[----:B------:R-:W-:-:S02]  /*23d0*/  IADD3.X R39, PT, PT, RZ, R76, RZ, P1, !PT ;  /* 0x0000004cff277210 */ /* 0x000fc40000ffe4ff */
[----:B------:R-:W-:Y:S01]  /*23e0*/  IADD3.X R37, PT, PT, RZ, R55, RZ, P2, !PT ;  /* 0x00000037ff257210 */ /* 0x000fe200017fe4ff */
[----:B------:R-:W0:Y:S01]  /*23f0*/  LDC.64 R42, c[0x0][0x4d0] ;  /* 0x00013400ff2a7b82 */ /* 0x000e220000000a00 */
[----:B------:R-:W0:Y:S01]  /*2400*/  LDCU UR7, c[0x0][0x388] ;  /* 0x00007100ff0777ac */ /* 0x000e220008000800 */
[----:B------:R-:W0:Y:S06]  /*2410*/  LDCU.64 UR8, c[0x0][0x538] ;  /* 0x0000a700ff0877ac */ /* 0x000e2c0008000a00 */
[----:B------:R-:W0:Y:S01]  /*2420*/  LDC.64 R40, c[0x0][0x4f0] ;  /* 0x00013c00ff287b82 */ /* 0x000e220000000a00 */
[----:B------:R-:W0:Y:S01]  /*2430*/  LDCU.64 UR10, c[0x0][0x540] ;  /* 0x0000a800ff0a77ac */ /* 0x000e220008000a00 */
[----:B----4-:R-:W-:-:S05]  /*2440*/  UMOV UR4, URZ ;  /* 0x000000ff00047c82 */ /* 0x010fca0008000000 */
.L_x_9512:
[----:B-1----:R-:W-:-:S04]  /*2450*/  IMAD.WIDE.U32 R4, R138, UR4, RZ ;  /* 0x000000048a047c25 */ /* 0x002fc8000f8e00ff */
[----:B------:R-:W-:Y:S01]  /*2460*/  IMAD R5, R139, UR4, R5 ;  /* 0x000000048b057c24 */ /* 0x000fe2000f8e0205 */
[----:B------:R-:W-:-:S04]  /*2470*/  LEA R16, P1, R4, R34, 0x1 ;  /* 0x0000002204107211 */ /* 0x000fc800078208ff */
[----:B------:R-:W-:-:S06]  /*2480*/  LEA.HI.X R17, R4, R35, R5, 0x1, P1 ;  /* 0x0000002304117211 */ /* 0x000fcc00008f0c05 */
[----:B----4-:R-:W4:Y:S01]  /*2490*/  LDG.E.128 R16, desc[UR16][R16.64] ;  /* 0x0000001010107981 */ /* 0x010f22000c1e1d00 */
[----:B------:R-:W-:Y:S01]  /*24a0*/  MOV R4, R24 ;  /* 0x0000001800047202 */ /* 0x000fe20000000f00 */
[----:B0-----:R-:W-:Y:S01]  /*24b0*/  IMAD.WIDE.U32 R6, R136, UR4, RZ ;  /* 0x0000000488067c25 */ /* 0x001fe2000f8e00ff */
[----:B------:R-:W-:-:S03]  /*24c0*/  MOV R5, R53 ;  /* 0x0000003500057202 */ /* 0x000fc60000000f00 */
[----:B------:R-:W-:Y:S01]  /*24d0*/  IMAD R7, R137, UR4, R7 ;  /* 0x0000000489077c24 */ /* 0x000fe2000f8e0207 */
[----:B------:R-:W-:Y:S01]  /*24e0*/  LEA R8, P2, R6, R32, 0x1 ;  /* 0x0000002006087211 */ /* 0x000fe200078408ff */
[----:B---3--:R-:W-:-:S03]  /*24f0*/  IMAD.WIDE.U32 R4, R44, UR4, R4 ;  /* 0x000000042c047c25 */ /* 0x008fc6000f8e0004 */
[----:B------:R-:W-:Y:S01]  /*2500*/  LEA.HI.X R9, R6, R33, R7, 0x1, P2 ;  /* 0x0000002106097211 */ /* 0x000fe200010f0c07 */
[----:B------:R-:W-:Y:S01]  /*2510*/  IMAD R0, R45, UR4, R5 ;  /* 0x000000042d007c24 */ /* 0x000fe2000f8e0205 */
[----:B--2---:R-:W-:-:S04]  /*2520*/  LEA R134, P1, R4, R46, 0x2 ;  /* 0x0000002e04867211 */ /* 0x004fc800078210ff */
[----:B------:R-:W-:-:S05]  /*2530*/  LEA.HI.X R135, R4, R47, R0, 0x2, P1 ;  /* 0x0000002f04877211 */ /* 0x000fca00008f1400 */
[----:B------:R-:W2:Y:S04]  /*2540*/  LDG.E R133, desc[UR16][R134.64] ;  /* 0x0000001086857981 */ /* 0x000ea8000c1e1900 */
[----:B----4-:R0:W-:Y:S01]  /*2550*/  STS.128 [R79], R16 ;  /* 0x000000104f007388 */ /* 0x0101e20000000c00 */
        /* <DEDUP_REMOVED lines=8> */
[----:B0-----:R-:W-:-:S04]  /*25e0*/  IADD3 R19, PT, PT, R164, UR4, RZ ;  /* 0x00000004a4137c10 */ /* 0x001fc8000fffe0ff */
[----:B------:R-:W-:Y:S01]  /*25f0*/  SEL R19, R19, R64, !P2 ;  /* 0x0000004013137207 */ /* 0x000fe20005000000 */
[----:B--2---:R-:W-:-:S04]  /*2600*/  FMUL.FTZ R146, R133, 1.4426950216293334961 ;  /* 0x3fb8aa3b85927820 */ /* 0x004fc80000410000 */
[C---:B------:R-:W-:Y:S01]  /*2610*/  FMUL.FTZ R140, R146.reuse, R92 ;  /* 0x0000005c928c7220 */ /* 0x040fe20000410000 */
[C---:B------:R-:W-:Y:S01]  /*2620*/  FMUL.FTZ R0, R146.reuse, R91 ;  /* 0x0000005b92007220 */ /* 0x040fe20000410000 */
[C---:B------:R-:W-:Y:S01]  /*2630*/  FMUL.FTZ R16, R146.reuse, R93 ;  /* 0x0000005d92107220 */ /* 0x040fe20000410000 */
[C---:B------:R-:W-:Y:S01]  /*2640*/  FMUL.FTZ R18, R146.reuse, R81 ;  /* 0x0000005192127220 */ /* 0x040fe20000410000 */
[----:B------:R-:W0:Y:S01]  /*2650*/  MUFU.EX2 R17, R140 ;  /* 0x0000008c00117308 */ /* 0x000e220000000800 */
[----:B------:R-:W-:Y:S01]  /*2660*/  FMUL.FTZ R145, R146, R83 ;  /* 0x0000005392917220 */ /* 0x000fe20000410000 */
[----:B-1----:R-:W-:Y:S02]  /*2670*/  ULEA UR5, UR6, UR5, 0x18 ;  /* 0x0000000506057291 */ /* 0x002fe4000f8ec0ff */
[----:B------:R-:W1:Y:S04]  /*2680*/  MUFU.EX2 R0, R0 ;  /* 0x0000000000007308 */ /* 0x000e680000000800 */
[----:B------:R-:W2:Y:S01]  /*2690*/  MUFU.EX2 R16, R16 ;  /* 0x0000001000107308 */ /* 0x000ea20000000800 */
[----:B------:R-:W-:-:S03]  /*26a0*/  LEA R152, R19, UR5, 0x2 ;  /* 0x0000000513987c11 */ /* 0x000fc6000f8e10ff */
[----:B------:R-:W0:Y:S04]  /*26b0*/  MUFU.EX2 R18, R18 ;  /* 0x0000001200127308 */ /* 0x000e280000000800 */
[----:B------:R-:W0:Y:S01]  /*26c0*/  MUFU.EX2 R145, R145 ;  /* 0x0000009100917308 */ /* 0x000e220000000800 */
[--C-:B----4-:R-:W-:Y:S02]  /*26d0*/  HADD2.F32 R19, -RZ, R4.reuse.H0_H0 ;  /* 0x20000004ff137230 */ /* 0x110fe40000004100 */
        /* <DEDUP_REMOVED lines=9> */
[--C-:B------:R-:W-:Y:S02]  /*2770*/  HADD2.F32 R144, -RZ, R7.reuse.H0_H0 ;  /* 0x20000007ff907230 */ /* 0x100fe40000004100 */
[----:B------:R-:W-:Y:S01]  /*2780*/  FMUL.FTZ R149, R127, R142 ;  /* 0x0000008e7f957220 */ /* 0x000fe20000410000 */
[----:B------:R-:W-:Y:S01]  /*2790*/  HADD2.F32 R147, -RZ, R7.H1_H1 ;  /* 0x30000007ff937230 */ /* 0x000fe20000004100 */
[----:B---3--:R3:W-:Y:S01]  /*27a0*/  STS.128 [R79+0x210], R8 ;  /* 0x000210084f007388 */ /* 0x0087e20000000c00 */
[----:B------:R-:W-:-:S03]  /*27b0*/  NOP ;  /* 0x0000000000007918 */ /* 0x000fc60000000000 */
[----:B------:R-:W4:Y:S04]  /*27c0*/  LDS.128 R12, [R79+0x210] ;  /* 0x000210004f0c7984 */ /* 0x000f280000000c00 */
[----:B0-----:R0:W-:Y:S01]  /*27d0*/  STS [R152+0xe98], R17 ;  /* 0x000e981198007388 */ /* 0x0011e20000000800 */
[C---:B---3--:R-:W-:Y:S01]  /*27e0*/  FMUL.FTZ R9, R146.reuse, R87 ;  /* 0x0000005792097220 */ /* 0x048fe20000410000 */
[C---:B------:R-:W-:Y:S01]  /*27f0*/  FMUL.FTZ R8, R146.reuse, R82 ;  /* 0x0000005292087220 */ /* 0x040fe20000410000 */
[----:B------:R-:W-:Y:S02]  /*2800*/  FMUL.FTZ R11, R146, R98 ;  /* 0x00000062920b7220 */ /* 0x000fe40000410000 */
[----:B------:R-:W3:Y:S04]  /*2810*/  MUFU.EX2 R146, R9 ;  /* 0x0000000900927308 */ /* 0x000ee80000000800 */
[----:B------:R5:W0:Y:S01]  /*2820*/  MUFU.EX2 R140, R8 ;  /* 0x00000008008c7308 */ /* 0x000a220000000800 */
[----:B----4-:R-:W-:-:S02]  /*2830*/  HADD2.F32 R10, -RZ, R13.H1_H1 ;  /* 0x3000000dff0a7230 */ /* 0x010fc40000004100 */
[----:B------:R-:W-:Y:S02]  /*2840*/  HADD2.F32 R148, -RZ, R14.H1_H1 ;  /* 0x3000000eff947230 */ /* 0x000fe40000004100 */
[--C-:B------:R-:W-:Y:S02]  /*2850*/  HADD2.F32 R4, -RZ, R12.reuse.H0_H0 ;  /* 0x2000000cff047230 */ /* 0x100fe40000004100 */
[----:B------:R-:W-:Y:S02]  /*2860*/  HADD2.F32 R6, -RZ, R12.H1_H1 ;  /* 0x3000000cff067230 */ /* 0x000fe40000004100 */
[----:B------:R-:W-:Y:S01]  /*2870*/  FMUL.FTZ R163, R107, R148 ;  /* 0x000000946ba37220 */ /* 0x000fe20000410000 */
[----:B-----5:R-:W-:Y:S02]  /*2880*/  HADD2.F32 R8, -RZ, R13.H0_H0 ;  /* 0x2000000dff087230 */ /* 0x020fe40000004100 */
[----:B------:R-:W-:Y:S01]  /*2890*/  FMUL.FTZ R12, R130, R147 ;  /* 0x00000093820c7220 */ /* 0x000fe20000410000 */
[----:B------:R-:W-:Y:S01]  /*28a0*/  HADD2.F32 R5, -RZ, R14.H0_H0 ;  /* 0x2000000eff057230 */ /* 0x000fe20000004100 */
        /* <DEDUP_REMOVED lines=21> */
.L_x_9492:
[----:B------:R0:W1:Y:S02]  /*2a00*/  LDS R150, [R160+0x169c] ;  /* 0x00169c00a0967984 */ /* 0x0000640000000800 */
.L_x_9493:
[----:B------:R-:W-:Y:S05]  /*2a10*/  BSYNC.RECONVERGENT B0 ;  /* 0x0000000000007941 */ /* 0x000fea0003800200 */
.L_x_9491:
        /* <DEDUP_REMOVED lines=50> */
[----:B------:R-:W-:-:S05]  /*2d40*/  FSEL R9, R9, R6, !P1 ;  /* 0x0000000609097208 */ /* 0x000fca0004800000 */
[----:B------:R-:W5:Y:S01]  /*2d50*/  SHFL.UP PT, R4, R9, 0x2, RZ ;  /* 0x0440000009047989 */ /* 0x000f6200000e00ff */
[C---:B-1----:R-:W-:Y:S01]  /*2d60*/  @!P3 FFMA.FTZ R169, R166.reuse, R8, R169 ;  /* 0x00000008a6a9b223 */ /* 0x042fe200000100a9 */
[----:B--2---:R-:W-:-:S04]  /*2d70*/  @!P3 FMUL.FTZ R6, R166, R165 ;  /* 0x000000a5a606b220 */ /* 0x004fc80000410000 */
[----:B------:R-:W1:Y:S01]  /*2d80*/  SHFL.DOWN PT, R8, R169, 0x4, 0x1f ;  /* 0x08801f00a9087f89 */ /* 0x000e6200000e0000 */
[----:B------:R-:W-:Y:S02]  /*2d90*/  @!P3 MOV R166, R6 ;  /* 0x0000000600a6b202 */ /* 0x000fe40000000f00 */
[----:B------:R-:W-:-:S03]  /*2da0*/  ISETP.GT.U32.AND P3, PT, R158, 0x1b, PT ;  /* 0x0000001b9e00780c */ /* 0x000fc60003f64070 */
[----:B------:R-:W2:Y:S01]  /*2db0*/  SHFL.DOWN PT, R167, R166, 0x4, 0x1f ;  /* 0x08801f00a6a77f89 */ /* 0x000ea200000e0000 */
[----:B---3--:R-:W-:Y:S01]  /*2dc0*/  @P1 FMUL.FTZ R162, R162, R5 ;  /* 0x00000005a2a21220 */ /* 0x008fe20000410000 */
[----:B------:R-:W-:-:S04]  /*2dd0*/  ISETP.GE.AND P1, PT, R80, 0x2, PT ;  /* 0x000000025000780c */ /* 0x000fc80003f26270 */
[----:B------:R-:W3:Y:S01]  /*2de0*/  SHFL.UP PT, R5, R162, 0x2, RZ ;  /* 0x04400000a2057989 */ /* 0x000ee200000e00ff */
[----:B-----5:R-:W-:-:S05]  /*2df0*/  FFMA.FTZ R4, R162, R4, R9 ;  /* 0x00000004a2047223 */ /* 0x020fca0000010009 */
[----:B------:R-:W-:Y:S01]  /*2e00*/  FSEL R165, R9, R4, !P1 ;  /* 0x0000000409a57208 */ /* 0x000fe20004800000 */
[C---:B-1----:R-:W-:Y:S01]  /*2e10*/  @!P3 FFMA.FTZ R169, R166.reuse, R8, R169 ;  /* 0x00000008a6a9b223 */ /* 0x042fe200000100a9 */
[----:B------:R-:W-:Y:S01]  /*2e20*/  HFMA2 R8, -RZ, RZ, 1.875, 0 ;  /* 0x3f800000ff087431 */ /* 0x000fe200000001ff */
[----:B------:R-:W-:Y:S02]  /*2e30*/  MOV R9, RZ ;  /* 0x000000ff00097202 */ /* 0x000fe40000000f00 */
[----:B------:R-:W1:Y:S04]  /*2e40*/  SHFL.UP PT, R4, R165, 0x4, RZ ;  /* 0x04800000a5047989 */ /* 0x000e6800000e00ff */
[----:B------:R-:W5:Y:S01]  /*2e50*/  SHFL.DOWN PT, R152, R169, 0x8, 0x1f ;  /* 0x09001f00a9987f89 */ /* 0x000f6200000e0000 */
[----:B--2---:R-:W-:-:S05]  /*2e60*/  @!P3 FMUL.FTZ R6, R166, R167 ;  /* 0x000000a7a606b220 */ /* 0x004fca0000410000 */
[----:B------:R-:W-:Y:S01]  /*2e70*/  @!P3 MOV R166, R6 ;  /* 0x0000000600a6b202 */ /* 0x000fe20000000f00 */
[----:B---3--:R-:W-:Y:S01]  /*2e80*/  @P1 FMUL.FTZ R162, R162, R5 ;  /* 0x00000005a2a21220 */ /* 0x008fe20000410000 */
[----:B------:R-:W-:Y:S02]  /*2e90*/  ISETP.GE.AND P1, PT, R77, UR12, PT ;  /* 0x0000000c4d007c0c */ /* 0x000fe4000bf26270 */
[----:B------:R-:W-:Y:S01]  /*2ea0*/  ISETP.GE.AND P3, PT, R80, 0x4, PT ;  /* 0x000000045000780c */ /* 0x000fe20003f66270 */
[----:B------:R-:W2:Y:S01]  /*2eb0*/  SHFL.DOWN PT, R167, R166, 0x8, 0x1f ;  /* 0x09001f00a6a77f89 */ /* 0x000ea200000e0000 */
[----:B------:R-:W-:-:S03]  /*2ec0*/  ISETP.NE.OR P1, PT, R26, RZ, P1 ;  /* 0x000000ff1a00720c */ /* 0x000fc60000f25670 */
[----:B------:R-:W3:Y:S01]  /*2ed0*/  SHFL.UP PT, R5, R162, 0x4, RZ ;  /* 0x04800000a2057989 */ /* 0x000ee200000e00ff */
[----:B-1----:R-:W-:Y:S01]  /*2ee0*/  FFMA.FTZ R4, R162, R4, R165 ;  /* 0x00000004a2047223 */ /* 0x002fe200000100a5 */
[----:B-----5:R-:W-:-:S04]  /*2ef0*/  @!P4 FFMA.FTZ R169, R166, R152, R169 ;  /* 0x00000098a6a9c223 */ /* 0x020fc800000100a9 */
[----:B------:R-:W-:-:S04]  /*2f00*/  FSEL R165, R165, R4, !P3 ;  /* 0x00000004a5a57208 */ /* 0x000fc80005800000 */
[----:B------:R-:W-:Y:S01]  /*2f10*/  @!P1 LDS.64 R8, [UR6+0x1718] ;  /* 0x00171806ff089984 */ /* 0x000fe20008000a00 */
[----:B------:R-:W-:-:S03]  /*2f20*/  ISETP.GE.AND P1, PT, R80, 0x8, PT ;  /* 0x000000085000780c */ /* 0x000fc60003f26270 */
[----:B------:R-:W1:Y:S04]  /*2f30*/  SHFL.UP PT, R4, R165, 0x8, RZ ;  /* 0x05000000a5047989 */ /* 0x000e6800000e00ff */
[----:B------:R-:W5:Y:S01]  /*2f40*/  SHFL.DOWN PT, R152, R169, 0x10, 0x1f ;  /* 0x0a001f00a9987f89 */ /* 0x000f6200000e0000 */
[----:B--2---:R-:W-:Y:S01]  /*2f50*/  @!P4 FMUL.FTZ R6, R166, R167 ;  /* 0x000000a7a606c220 */ /* 0x004fe20000410000 */
[----:B---3--:R-:W-:-:S04]  /*2f60*/  @P3 FMUL.FTZ R162, R162, R5 ;  /* 0x00000005a2a23220 */ /* 0x008fc80000410000 */
[----:B------:R-:W-:Y:S02]  /*2f70*/  @!P4 MOV R166, R6 ;  /* 0x0000000600a6c202 */ /* 0x000fe40000000f00 */
[----:B------:R-:W-:Y:S01]  /*2f80*/  ISETP.GT.U32.AND P3, PT, R158, 0xf, PT ;  /* 0x0000000f9e00780c */ /* 0x000fe20003f64070 */
[----:B------:R-:W2:Y:S04]  /*2f90*/  SHFL.UP PT, R5, R162, 0x8, RZ ;  /* 0x05000000a2057989 */ /* 0x000ea800000e00ff */
[----:B------:R-:W3:Y:S01]  /*2fa0*/  SHFL.DOWN PT, R171, R166, 0x10, 0x1f ;  /* 0x0a001f00a6ab7f89 */ /* 0x000ee200000e0000 */
[----:B-1----:R-:W-:-:S07]  /*2fb0*/  FFMA.FTZ R4, R162, R4, R165 ;  /* 0x00000004a2047223 */ /* 0x002fce00000100a5 */
[----:B-----5:R-:W-:Y:S01]  /*2fc0*/  @!P3 FFMA.FTZ R169, R166, R152, R169 ;  /* 0x00000098a6a9b223 */ /* 0x020fe200000100a9 */
[----:B------:R-:W-:-:S04]  /*2fd0*/  FSEL R167, R165, R4, !P1 ;  /* 0x00000004a5a77208 */ /* 0x000fc80004800000 */
[----:B------:R-:W-:Y:S04]  /*2fe0*/  SHFL.DOWN PT, R165, R169, 0x1, 0x1f ;  /* 0x08201f00a9a57f89 */ /* 0x000fe800000e0000 */
[----:B------:R-:W1:Y:S01]  /*2ff0*/  SHFL.UP PT, R4, R167, 0x10, RZ ;  /* 0x06000000a7047989 */ /* 0x000e6200000e00ff */
[----:B--2---:R-:W-:Y:S01]  /*3000*/  @P1 FMUL.FTZ R162, R162, R5 ;  /* 0x00000005a2a21220 */ /* 0x004fe20000410000 */
[----:B------:R-:W-:Y:S02]  /*3010*/  ISETP.GE.AND P1, PT, R80, 0x10, PT ;  /* 0x000000105000780c */ /* 0x000fe40003f26270 */
[----:B------:R-:W-:Y:S01]  /*3020*/  SHFL.IDX PT, R152, R9, RZ, 0x1f ;  /* 0x00001fff09987589 */ /* 0x000fe200000e0000 */
[----:B---3--:R-:W-:-:S03]  /*3030*/  @!P3 FMUL.FTZ R6, R166, R171 ;  /* 0x000000aba606b220 */ /* 0x008fc60000410000 */
[----:B------:R-:W2:Y:S02]  /*3040*/  SHFL.UP PT, R5, R162, 0x10, RZ ;  /* 0x06000000a2057989 */ /* 0x000ea400000e00ff */
[----:B------:R-:W-:Y:S02]  /*3050*/  @!P3 MOV R166, R6 ;  /* 0x0000000600a6b202 */ /* 0x000fe40000000f00 */
[----:B------:R-:W-:Y:S01]  /*3060*/  ISETP.NE.AND P3, PT, R26, 0x1f, PT ;  /* 0x0000001f1a00780c */ /* 0x000fe20003f65270 */
[----:B------:R-:W-:Y:S04]  /*3070*/  SHFL.IDX PT, R169, R169, RZ, 0x1f ;  /* 0x00001fffa9a97589 */ /* 0x000fe800000e0000 */
[----:B------:R-:W3:Y:S04]  /*3080*/  SHFL.DOWN PT, R6, R166, 0x1, 0x1f ;  /* 0x08201f00a6067f89 */ /* 0x000ee800000e0000 */
[----:B------:R-:W5:Y:S01]  /*3090*/  SHFL.IDX PT, R166, R166, RZ, 0x1f ;  /* 0x00001fffa6a67589 */ /* 0x000f6200000e0000 */
[----:B-1----:R-:W-:-:S05]  /*30a0*/  FFMA.FTZ R4, R162, R4, R167 ;  /* 0x00000004a2047223 */ /* 0x002fca00000100a7 */
[----:B------:R-:W-:Y:S01]  /*30b0*/  FSEL R167, R167, R4, !P1 ;  /* 0x00000004a7a77208 */ /* 0x000fe20004800000 */
[----:B--2---:R-:W-:-:S05]  /*30c0*/  @P1 FMUL.FTZ R162, R162, R5 ;  /* 0x00000005a2a21220 */ /* 0x004fca0000410000 */
[----:B------:R-:W-:Y:S04]  /*30d0*/  SHFL.UP PT, R167, R167, 0x1, RZ ;  /* 0x04200000a7a77989 */ /* 0x000fe800000e00ff */
[----:B------:R-:W-:Y:S01]  /*30e0*/  SHFL.UP PT, R162, R162, 0x1, RZ ;  /* 0x04200000a2a27989 */ /* 0x000fe200000e00ff */
[----:B---3--:R-:W-:-:S04]  /*30f0*/  @P3 FFMA.FTZ R152, R6, R152, R165 ;  /* 0x0000009806983223 */ /* 0x008fc800000100a5 */
[----:B------:R-:W-:Y:S01]  /*3100*/  FFMA.FTZ R150, R152, R150, R7 ;  /* 0x0000009698967223 */ /* 0x000fe20000010007 */
[----:B------:R-:W-:-:S04]  /*3110*/  IMAD.WIDE.U32 R6, R42, UR4, R38 ;  /* 0x000000042a067c25 */ /* 0x000fc8000f8e0026 */
[C---:B-----5:R-:W-:Y:S01]  /*3120*/  FFMA.FTZ R9, R166.reuse, R9, R169 ;  /* 0x00000009a6097223 */ /* 0x060fe200000100a9 */
[----:B------:R-:W-:Y:S01]  /*3130*/  FMUL.FTZ R8, R166, R8 ;  /* 0x00000008a6087220 */ /* 0x000fe20000410000 */
[----:B------:R-:W-:Y:S01]  /*3140*/  FFMA.FTZ R148, R13, R150, R148 ;  /* 0x000000960d947223 */ /* 0x000fe20000010094 */
[----:B------:R-:W-:Y:S01]  /*3150*/  IMAD R5, R43, UR4, R7 ;  /* 0x000000042b057c24 */ /* 0x000fe2000f8e0207 */
[----:B------:R-:W-:Y:S02]  /*3160*/  LEA R4, P1, R6, UR8, 0x2 ;  /* 0x0000000806047c11 */ /* 0x000fe4000f8210ff */
[----:B------:R-:W-:Y:S02]  /*3170*/  FFMA.FTZ R152, R146, R148, R163 ;  /* 0x0000009492987223 */ /* 0x000fe400000100a3 */
[----:B------:R-:W-:Y:S02]  /*3180*/  LEA.HI.X R5, R6, UR9, R5, 0x2, P1 ;  /* 0x0000000906057c11 */ /* 0x000fe400088f1405 */
[----:B------:R-:W-:Y:S01]  /*3190*/  FFMA.FTZ R163, R145, R152, R10 ;  /* 0x0000009891a37223 */ /* 0x000fe2000001000a */
[----:B------:R-:W-:-:S03]  /*31a0*/  ISETP.NE.AND P1, PT, R26, RZ, PT ;  /* 0x000000ff1a00720c */ /* 0x000fc60003f25270 */
[----:B------:R-:W-:Y:S01]  /*31b0*/  FFMA.FTZ R184, R140, R163, R11 ;  /* 0x000000a38cb87223 */ /* 0x000fe2000001000b */
[----:B------:R-:W-:-:S04]  /*31c0*/  IMAD.WIDE.U32 R10, R40, UR4, R36 ;  /* 0x00000004280a7c25 */ /* 0x000fc8000f8e0024 */
[----:B------:R-:W-:Y:S01]  /*31d0*/  FMUL.FTZ R166, R163, R82 ;  /* 0x00000052a3a67220 */ /* 0x000fe20000410000 */
[----:B------:R-:W-:Y:S01]  /*31e0*/  FFMA.FTZ R186, R18, R184, R161 ;  /* 0x000000b812ba7223 */ /* 0x000fe200000100a1 */
[----:B------:R-:W-:Y:S02]  /*31f0*/  IMAD R7, R41, UR4, R11 ;  /* 0x0000000429077c24 */ /* 0x000fe4000f8e020b */
[----:B------:R-:W-:Y:S01]  /*3200*/  FMUL.FTZ R168, R95, R166 ;  /* 0x000000a65fa87220 */ /* 0x000fe20000410000 */
[----:B------:R1:W-:Y:S02]  /*3210*/  @!P1 STS.64 [UR6+0x1718], R8 ;  /* 0x00171808ff009988 */ /* 0x0003e40008000a06 */
[----:B-1----:R-:W-:Y:S02]  /*3220*/  FMUL.FTZ R9, R152, R83 ;  /* 0x0000005398097220 */ /* 0x002fe40000410000 */
[----:B----4-:R1:W2:Y:S02]  /*3230*/  SHFL.IDX PT, R165, R154, RZ, 0x1f ;  /* 0x00001fff9aa57589 */ /* 0x0102a400000e0000 */
[----:B-1----:R-:W-:Y:S01]  /*3240*/  FFMA.FTZ R154, R16, R186, R159 ;  /* 0x000000ba109a7223 */ /* 0x002fe2000001009f */
[----:B--2---:R-:W-:Y:S01]  /*3250*/  @P2 FFMA.FTZ R165, R162, R165, R167 ;  /* 0x000000a5a2a52223 */ /* 0x004fe200000100a7 */
[----:B------:R-:W-:-:S03]  /*3260*/  LEA R6, P2, R10, UR10, 0x2 ;  /* 0x0000000a0a067c11 */ /* 0x000fc6000f8410ff */
[----:B------:R-:W-:Y:S01]  /*3270*/  FFMA.FTZ R174, R17, R165, R156 ;  /* 0x000000a511ae7223 */ /* 0x000fe2000001009c */
[----:B------:R-:W-:Y:S01]  /*3280*/  LEA.HI.X R7, R10, UR11, R7, 0x2, P2 ;  /* 0x0000000b0a077c11 */ /* 0x000fe200090f1407 */
[C---:B------:R-:W-:Y:S01]  /*3290*/  FFMA.FTZ R10, R0.reuse, R154, R157 ;  /* 0x0000009a000a7223 */ /* 0x040fe2000001009d */
[----:B------:R-:W-:Y:S01]  /*32a0*/  IADD3 R165, PT, PT, -R131, UR7, RZ ;  /* 0x0000000783a57c10 */ /* 0x000fe2000fffe1ff */
[----:B------:R-:W-:Y:S01]  /*32b0*/  FFMA.FTZ R176, R0, R174, R155 ;  /* 0x000000ae00b07223 */ /* 0x000fe2000001009b */
[----:B------:R-:W-:Y:S01]  /*32c0*/  FADD.FTZ R0, -R156, R174 ;  /* 0x000000ae9c007221 */ /* 0x000fe20000010100 */
[----:B------:R-:W-:Y:S01]  /*32d0*/  FMUL.FTZ R11, R10, R92 ;  /* 0x0000005c0a0b7220 */ /* 0x000fe20000410000 */
[----:B------:R-:W-:Y:S01]  /*32e0*/  ISETP.GE.AND P2, PT, R165, 0x1, PT ;  /* 0x00000001a500780c */ /* 0x000fe20003f46270 */
        /* <DEDUP_REMOVED lines=15> */
[----:B------:R-:W-:Y:S01]  /*33e0*/  FMUL.FTZ R140, R88, R155 ;  /* 0x0000009b588c7220 */ /* 0x000fe20000410000 */
[----:B------:R-:W-:Y:S01]  /*33f0*/  FMUL.FTZ R8, R86, R153 ;  /* 0x0000009956087220 */ /* 0x000fe20000410000 */
[----:B------:R-:W-:Y:S01]  /*3400*/  FFMA.FTZ R17, R18, R155, R17 ;  /* 0x0000009b12117223 */ /* 0x000fe20000010011 */
[----:B------:R2:W-:Y:S01]  /*3410*/  STS [R67+0x4], R16 ;  /* 0x0000041043007388 */ /* 0x0005e20000000800 */
[----:B------:R-:W-:Y:S01]  /*3420*/  FFMA.FTZ R155, R145, R157, R14 ;  /* 0x0000009d919b7223 */ /* 0x000fe2000001000e */
[----:B------:R-:W-:-:S02]  /*3430*/  ISETP.GE.AND P3, PT, R165, 0x21, PT ;  /* 0x00000021a500780c */ /* 0x000fc40003f66270 */
[----:B------:R3:W-:Y:S01]  /*3440*/  STS [R67+0xc], R140 ;  /* 0x00000c8c43007388 */ /* 0x0007e20000000800 */
[----:B------:R-:W-:Y:S01]  /*3450*/  FFMA.FTZ R182, R146, R155, R15 ;  /* 0x0000009b92b67223 */ /* 0x000fe2000001000f */
[----:B-1----:R-:W-:Y:S01]  /*3460*/  FMUL.FTZ R11, R148, R87 ;  /* 0x00000057940b7220 */ /* 0x002fe20000410000 */
[----:B------:R-:W-:Y:S01]  /*3470*/  FMUL.FTZ R146, R94, R9 ;  /* 0x000000095e927220 */ /* 0x000fe20000410000 */
[----:B------:R1:W-:Y:S01]  /*3480*/  STS [R67+0x10], R168 ;  /* 0x000010a843007388 */ /* 0x0003e20000000800 */
[----:B------:R-:W-:Y:S01]  /*3490*/  FADD.FTZ R170, -R15, R182 ;  /* 0x000000b60faa7221 */ /* 0x000fe20000010100 */
[----:B--2---:R-:W-:Y:S01]  /*34a0*/  FADD.FTZ R16, -R149, R157 ;  /* 0x0000009d95107221 */ /* 0x004fe20000010100 */
[----:B------:R-:W-:Y:S01]  /*34b0*/  FFMA.FTZ R159, R13, R182, R12 ;  /* 0x000000b60d9f7223 */ /* 0x000fe2000001000c */
[----:B------:R2:W-:Y:S01]  /*34c0*/  STS [R67+0x8], R8 ;  /* 0x0000080843007388 */ /* 0x0005e20000000800 */
[----:B------:R-:W-:Y:S01]  /*34d0*/  ISETP.GE.AND P6, PT, R165, 0x41, PT ;  /* 0x00000041a500780c */ /* 0x000fe20003fc6270 */
[----:B------:R-:W-:Y:S01]  /*34e0*/  FFMA.FTZ R17, R16, R166, R17 ;  /* 0x000000a610117223 */ /* 0x000fe20000010011 */
[----:B------:R-:W-:Y:S01]  /*34f0*/  FADD.FTZ R166, -R14, R155 ;  /* 0x0000009b0ea67221 */ /* 0x000fe20000010100 */
[----:B------:R-:W-:Y:S01]  /*3500*/  FMUL.FTZ R14, R150, R98 ;  /* 0x00000062960e7220 */ /* 0x000fe20000410000 */
[----:B---3--:R-:W-:Y:S01]  /*3510*/  FMUL.FTZ R140, R96, R11 ;  /* 0x0000000b608c7220 */ /* 0x008fe20000410000 */
        /* <DEDUP_REMOVED lines=10> */
[----:B------:R-:W-:Y:S01]  /*35c0*/  FMUL.FTZ R12, R103, R178 ;  /* 0x000000b2670c7220 */ /* 0x000fe20000410000 */
[----:B------:R-:W-:Y:S01]  /*35d0*/  FMUL.FTZ R14, R105, R180 ;  /* 0x000000b4690e7220 */ /* 0x000fe20000410000 */
[----:B------:R-:W-:Y:S01]  /*35e0*/  BAR.SYNC.DEFER_BLOCKING 0x0 ;  /* 0x0000000000007b1d */ /* 0x000fe20000010000 */
[----:B---3--:R-:W-:Y:S01]  /*35f0*/  FMUL.FTZ R146, R107, R155 ;  /* 0x0000009b6b927220 */ /* 0x008fe20000410000 */
[----:B-1----:R-:W-:Y:S01]  /*3600*/  FMUL.FTZ R140, R100, R157 ;  /* 0x0000009d648c7220 */ /* 0x002fe20000410000 */
[----:B------:R-:W-:Y:S01]  /*3610*/  FMUL.FTZ R174, R102, R159 ;  /* 0x0000009f66ae7220 */ /* 0x000fe20000410000 */
[----:B--2---:R-:W-:-:S02]  /*3620*/  FMUL.FTZ R168, R109, R182 ;  /* 0x000000b66da87220 */ /* 0x004fc40000410000 */
        /* <DEDUP_REMOVED lines=21> */
.L_x_9495:
[----:B------:R-:W-:Y:S05]  /*3780*/  BSYNC.RECONVERGENT B0 ;  /* 0x0000000000007941 */ /* 0x000fea0003800200 */
.L_x_9494:
[----:B-12---:R1:W2:Y:S01]  /*3790*/  LDS R9, [R68+0x4a0] ;  /* 0x0004a00044097984 */ /* 0x0062a20000000800 */
[----:B------:R-:W-:Y:S04]  /*37a0*/  BSSY.RECONVERGENT B0, `(.L_x_9496) ;  /* 0x0000004000007945 */ /* 0x000fe80003800200 */
[----:B------:R-:W-:Y:S05]  /*37b0*/  @!P3 BRA `(.L_x_9497) ;  /* 0x000000000008b947 */ /* 0x000fea0003800000 */
[----:B------:R3:W-:Y:S04]  /*37c0*/  REDG.E.ADD.F32.FTZ.RN.STRONG.GPU desc[UR16][R4.64+0x80], R13 ;  /* 0x0000800d040079a6 */ /* 0x0007e8000c12f310 */
[----:B--2---:R3:W-:Y:S02]  /*37d0*/  REDG.E.ADD.F32.FTZ.RN.STRONG.GPU desc[UR16][R6.64+0x80], R9 ;  /* 0x00008009060079a6 */ /* 0x0047e4000c12f310 */
.L_x_9497:
[----:B------:R-:W-:Y:S05]  /*37e0*/  BSYNC.RECONVERGENT B0 ;  /* 0x0000000000007941 */ /* 0x000fea0003800200 */
.L_x_9496:
        /* <DEDUP_REMOVED lines=11> */
.L_x_9499:
[----:B------:R-:W-:Y:S05]  /*38a0*/  BSYNC.RECONVERGENT B0 ;  /* 0x0000000000007941 */ /* 0x000fea0003800200 */
.L_x_9498:
[----:B---34-:R3:W4:Y:S01]  /*38b0*/  LDS R9, [R70+0x5a0] ;  /* 0x0005a00046097984 */ /* 0x0187220000000800 */
[----:B------:R-:W-:Y:S01]  /*38c0*/  ISETP.NE.AND P6, PT, R8, RZ, PT ;  /* 0x000000ff0800720c */ /* 0x000fe20003fc5270 */
[----:B------:R-:W-:-:S12]  /*38d0*/  BSSY.RECONVERGENT B0, `(.L_x_9500) ;  /* 0x0000004000007945 */ /* 0x000fd80003800200 */
[----:B---3--:R-:W-:Y:S05]  /*38e0*/  @!P6 BRA `(.L_x_9501) ;  /* 0x000000000008e947 */ /* 0x008fea0003800000 */
[----:B0-----:R3:W-:Y:S04]  /*38f0*/  REDG.E.ADD.F32.FTZ.RN.STRONG.GPU desc[UR16][R4.64+0x180], R17 ;  /* 0x00018011040079a6 */ /* 0x0017e8000c12f310 */
[----:B----4-:R3:W-:Y:S02]  /*3900*/  REDG.E.ADD.F32.FTZ.RN.STRONG.GPU desc[UR16][R6.64+0x180], R9 ;  /* 0x00018009060079a6 */ /* 0x0107e4000c12f310 */
.L_x_9501:
[----:B------:R-:W-:Y:S05]  /*3910*/  BSYNC.RECONVERGENT B0 ;  /* 0x0000000000007941 */ /* 0x000fea0003800200 */
.L_x_9500:
[----:B---34-:R3:W4:Y:S01]  /*3920*/  LDS R9, [R71+0x620] ;  /* 0x0006200047097984 */ /* 0x0187220000000800 */
[----:B------:R-:W-:Y:S04]  /*3930*/  BSSY.RECONVERGENT B0, `(.L_x_9502) ;  /* 0x0000004000007945 */ /* 0x000fe80003800200 */
[----:B------:R-:W-:Y:S05]  /*3940*/  @!P2 BRA `(.L_x_9503) ;  /* 0x000000000008a947 */ /* 0x000fea0003800000 */
[----:B0-----:R0:W-:Y:S04]  /*3950*/  REDG.E.ADD.F32.FTZ.RN.STRONG.GPU desc[UR16][R4.64+0x200], R145 ;  /* 0x00020091040079a6 */ /* 0x0011e8000c12f310 */
[----:B----4-:R0:W-:Y:S02]  /*3960*/  REDG.E.ADD.F32.FTZ.RN.STRONG.GPU desc[UR16][R6.64+0x200], R9 ;  /* 0x00020009060079a6 */ /* 0x0101e4000c12f310 */
.L_x_9503:
[----:B------:R-:W-:Y:S05]  /*3970*/  BSYNC.RECONVERGENT B0 ;  /* 0x0000000000007941 */ /* 0x000fea0003800200 */
.L_x_9502:
[----:B0---4-:R0:W4:Y:S01]  /*3980*/  LDS R9, [R72+0x6a0] ;  /* 0x0006a00048097984 */ /* 0x0111220000000800 */
[----:B------:R-:W-:Y:S04]  /*3990*/  BSSY.RECONVERGENT B0, `(.L_x_9504) ;  /* 0x0000004000007945 */ /* 0x000fe80003800200 */
[----:B------:R-:W-:Y:S05]  /*39a0*/  @!P3 BRA `(.L_x_9505) ;  /* 0x000000000008b947 */ /* 0x000fea0003800000 */
[----:B------:R0:W-:Y:S04]  /*39b0*/  REDG.E.ADD.F32.FTZ.RN.STRONG.GPU desc[UR16][R4.64+0x280], R149 ;  /* 0x00028095040079a6 */ /* 0x0001e8000c12f310 */
[----:B----4-:R0:W-:Y:S02]  /*39c0*/  REDG.E.ADD.F32.FTZ.RN.STRONG.GPU desc[UR16][R6.64+0x280], R9 ;  /* 0x00028009060079a6 */ /* 0x0101e4000c12f310 */
.L_x_9505:
[----:B------:R-:W-:Y:S05]  /*39d0*/  BSYNC.RECONVERGENT B0 ;  /* 0x0000000000007941 */ /* 0x000fea0003800200 */
.L_x_9504:
[----:B0---4-:R0:W4:Y:S01]  /*39e0*/  LDS R9, [R73+0x720] ;  /* 0x0007200049097984 */ /* 0x0111220000000800 */
[----:B------:R-:W-:Y:S04]  /*39f0*/  BSSY.RECONVERGENT B0, `(.L_x_9506) ;  /* 0x0000004000007945 */ /* 0x000fe80003800200 */
[----:B------:R-:W-:Y:S05]  /*3a00*/  @!P4 BRA `(.L_x_9507) ;  /* 0x000000000008c947 */ /* 0x000fea0003800000 */
[----:B------:R0:W-:Y:S04]  /*3a10*/  REDG.E.ADD.F32.FTZ.RN.STRONG.GPU desc[UR16][R4.64+0x300], R151 ;  /* 0x00030097040079a6 */ /* 0x0001e8000c12f310 */
[----:B----4-:R0:W-:Y:S02]  /*3a20*/  REDG.E.ADD.F32.FTZ.RN.STRONG.GPU desc[UR16][R6.64+0x300], R9 ;  /* 0x00030009060079a6 */ /* 0x0101e4000c12f310 */
.L_x_9507:
[----:B------:R-:W-:Y:S05]  /*3a30*/  BSYNC.RECONVERGENT B0 ;  /* 0x0000000000007941 */ /* 0x000fea0003800200 */
.L_x_9506:
[----:B0---4-:R0:W4:Y:S01]  /*3a40*/  LDS R9, [R74+0x7a0] ;  /* 0x0007a0004a097984 */ /* 0x0111220000000800 */
[----:B------:R-:W-:Y:S04]  /*3a50*/  BSSY.RECONVERGENT B0, `(.L_x_9508) ;  /* 0x0000004000007945 */ /* 0x000fe80003800200 */
[----:B------:R-:W-:Y:S05]  /*3a60*/  @!P5 BRA `(.L_x_9509) ;  /* 0x000000000008d947 */ /* 0x000fea0003800000 */
[----:B------:R0:W-:Y:S04]  /*3a70*/  REDG.E.ADD.F32.FTZ.RN.STRONG.GPU desc[UR16][R4.64+0x380], R153 ;  /* 0x00038099040079a6 */ /* 0x0001e8000c12f310 */
[----:B----4-:R0:W-:Y:S02]  /*3a80*/  REDG.E.ADD.F32.FTZ.RN.STRONG.GPU desc[UR16][R6.64+0x380], R9 ;  /* 0x00038009060079a6 */ /* 0x0101e4000c12f310 */
.L_x_9509:
[----:B------:R-:W-:Y:S05]  /*3a90*/  BSYNC.RECONVERGENT B0 ;  /* 0x0000000000007941 */ /* 0x000fea0003800200 */
.L_x_9508:
[----:B0-----:R-:W0:Y:S01]  /*3aa0*/  SHFL.DOWN P2, R4, R161, 0x1, 0x1f ;  /* 0x08201f00a1047f89 */ /* 0x001e220000040000 */
[C---:B----4-:R-:W-:Y:S01]  /*3ab0*/  FMUL.FTZ R9, R133.reuse, R184 ;  /* 0x000000b885097220 */ /* 0x050fe20000410000 */
[C---:B------:R-:W-:Y:S01]  /*3ac0*/  FMUL.FTZ R5, R133.reuse, R186 ;  /* 0x000000ba85057220 */ /* 0x040fe20000410000 */
[----:B------:R-:W-:Y:S01]  /*3ad0*/  FMUL.FTZ R13, R133, R163 ;  /* 0x000000a3850d7220 */ /* 0x000fe20000410000 */
[----:B------:R-:W-:Y:S01]  /*3ae0*/  FMUL.FTZ R141, R141, R184 ;  /* 0x000000b88d8d7220 */ /* 0x000fe20000410000 */
[----:B------:R-:W-:Y:S01]  /*3af0*/  ISETP.NE.AND P3, PT, R80, RZ, PT ;  /* 0x000000ff5000720c */ /* 0x000fe20003f65270 */
        /* <DEDUP_REMOVED lines=12> */
[----:B------:R-:W-:Y:S01]  /*3bc0*/  BSSY.RECONVERGENT B0, `(.L_x_9510) ;  /* 0x0000032000007945 */ /* 0x000fe20003800200 */
[----:B------:R-:W-:Y:S01]  /*3bd0*/  FFMA.FTZ R121, R142, R82, R121 ;  /* 0x000000528e797223 */ /* 0x000fe20000010079 */
[----:B------:R-:W-:Y:S01]  /*3be0*/  FFMA.FTZ R116, R143, R83, R116 ;  /* 0x000000538f747223 */ /* 0x000fe20000010074 */
[----:B------:R-:W-:Y:S01]  /*3bf0*/  FADD.FTZ R113, R16, R113 ;  /* 0x0000007110717221 */ /* 0x000fe20000010000 */
[----:B------:R-:W-:Y:S01]  /*3c00*/  FFMA.FTZ R110, R135, R91, R110 ;  /* 0x0000005b876e7223 */ /* 0x000fe2000001006e */
[----:B------:R-:W-:Y:S01]  /*3c10*/  FFMA.FTZ R118, R15, R87, R118 ;  /* 0x000000570f767223 */ /* 0x000fe20000010076 */
[----:B0-----:R-:W-:Y:S01]  /*3c20*/  @P2 FADD R4, R161, R4 ;  /* 0x00000004a1042221 */ /* 0x001fe20000000000 */
[----:B------:R-:W-:-:S04]  /*3c30*/  FFMA.FTZ R123, R8, R98, R123 ;  /* 0x00000062087b7223 */ /* 0x000fc8000001007b */
[----:B------:R-:W0:Y:S02]  /*3c40*/  SHFL.DOWN P2, R11, R4, 0x2, 0x1f ;  /* 0x08401f00040b7f89 */ /* 0x000e240000040000 */
[----:B0-----:R-:W-:Y:S01]  /*3c50*/  @P2 FADD R11, R4, R11 ;  /* 0x0000000b040b2221 */ /* 0x001fe20000000000 */
[----:B------:R-:W-:-:S04]  /*3c60*/  FMUL.FTZ R4, R19, R10 ;  /* 0x0000000a13047220 */ /* 0x000fc80000410000 */
[----:B------:R-:W0:Y:S01]  /*3c70*/  SHFL.DOWN P2, R6, R11, 0x4, 0x1f ;  /* 0x08801f000b067f89 */ /* 0x000e220000040000 */
[----:B------:R-:W-:Y:S01]  /*3c80*/  FFMA.FTZ R119, R4, R92, R119 ;  /* 0x0000005c04777223 */ /* 0x000fe20000010077 */
[----:B0-----:R-:W-:Y:S01]  /*3c90*/  @P2 FADD R6, R11, R6 ;  /* 0x000000060b062221 */ /* 0x001fe20000000000 */
[----:B------:R-:W-:Y:S01]  /*3ca0*/  FMUL.FTZ R11, R18, R9 ;  /* 0x00000009120b7220 */ /* 0x000fe20000410000 */
[----:B------:R-:W-:Y:S01]  /*3cb0*/  FMUL.FTZ R9, R162, R5 ;  /* 0x00000005a2097220 */ /* 0x000fe20000410000 */
[C---:B------:R-:W-:Y:S02]  /*3cc0*/  FMUL.FTZ R5, R133.reuse, R152 ;  /* 0x0000009885057220 */ /* 0x040fe40000410000 */
[----:B------:R-:W0:Y:S01]  /*3cd0*/  SHFL.DOWN P2, R145, R6, 0x8, 0x1f ;  /* 0x09001f0006917f89 */ /* 0x000e220000040000 */
[----:B------:R-:W-:Y:S01]  /*3ce0*/  FFMA.FTZ R11, R88, R141, R11 ;  /* 0x0000008d580b7223 */ /* 0x000fe2000001000b */
        /* <DEDUP_REMOVED lines=9> */
[----:B------:R-:W-:Y:S01]  /*3d80*/  FADD.FTZ R104, R13, R104 ;  /* 0x000000680d687221 */ /* 0x000fe20000010000 */
[----:B------:R-:W-:Y:S01]  /*3d90*/  FFMA.FTZ R5, R84, R135, R5 ;  /* 0x0000008754057223 */ /* 0x000fe20000010005 */
[----:B------:R-:W-:-:S03]  /*3da0*/  FFMA.FTZ R0, R85, R4, R0 ;  /* 0x0000000455007223 */ /* 0x000fc60000010000 */
[----:B------:R-:W-:Y:S01]  /*3db0*/  FADD.FTZ R108, R5, R108 ;  /* 0x0000006c056c7221 */ /* 0x000fe20000010000 */
[----:B------:R-:W-:Y:S01]  /*3dc0*/  FADD.FTZ R117, R0, R117 ;  /* 0x0000007500757221 */ /* 0x000fe20000010000 */
[----:B0-----:R-:W-:Y:S01]  /*3dd0*/  @P2 FADD R145, R6, R145 ;  /* 0x0000009106912221 */ /* 0x001fe20000000000 */
[----:B------:R-:W-:Y:S01]  /*3de0*/  FFMA.FTZ R6, R86, R7, R9 ;  /* 0x0000000756067223 */ /* 0x000fe20000010009 */
[----:B------:R-:W-:-:S03]  /*3df0*/  FFMA.FTZ R7, R97, R8, R172 ;  /* 0x0000000861077223 */ /* 0x000fc600000100ac */
[----:B------:R-:W0:Y:S01]  /*3e00*/  SHFL.DOWN P2, R12, R145, 0x10, 0x1f ;  /* 0x0a001f00910c7f89 */ /* 0x000e220000040000 */
[----:B------:R-:W-:Y:S01]  /*3e10*/  FADD.FTZ R115, R6, R115 ;  /* 0x0000007306737221 */ /* 0x000fe20000010000 */
[----:B------:R-:W-:Y:S01]  /*3e20*/  FFMA.FTZ R6, R96, R15, R17 ;  /* 0x0000000f60067223 */ /* 0x000fe20000010011 */
[----:B------:R-:W-:-:S03]  /*3e30*/  FADD.FTZ R90, R7, R90 ;  /* 0x0000005a075a7221 */ /* 0x000fc60000010000 */
        /* <DEDUP_REMOVED lines=10> */
.L_x_9511:
[----:B------:R-:W-:Y:S05]  /*3ee0*/  BSYNC.RECONVERGENT B0 ;  /* 0x0000000000007941 */ /* 0x000fea0003800200 */
.L_x_9510:
[----:B------:R-:W-:-:S04]  /*3ef0*/  UIADD3 UR4, UPT, UPT, UR4, 0x1, URZ ;  /* 0x0000000104047890 */ /* 0x000fc8000fffe0ff */
[----:B------:R-:W-:-:S09]  /*3f00*/  UISETP.GE.AND UP0, UPT, UR4, UR13, UPT ;  /* 0x0000000d0400728c */ /* 0x000fd2000bf06270 */
[----:B------:R-:W-:Y:S05]  /*3f10*/  BRA.U !UP0, `(.L_x_9512) ;  /* 0xffffffe5084c7547 */ /* 0x000fea000b83ffff */
.L_x_9490:
[----:B------:R-:W-:Y:S01]  /*3f20*/  BAR.SYNC.DEFER_BLOCKING 0x0 ;  /* 0x0000000000007b1d */ /* 0x000fe20000010000 */
[----:B------:R-:W-:-:S07]  /*3f30*/  F2FP.F16.F32.PACK_AB R122, R116, R121 ;  /* 0x00000079747a723e */ /* 0x000fce00000000ff */
[----:B------:R-:W5:Y:S01]  /*3f40*/  LDC.64 R18, c[0x0][0x4f8] ;  /* 0x00013e00ff127b82 */ /* 0x000f620000000a00 */
[----:B------:R-:W-:Y:S01]  /*3f50*/  F2FP.F16.F32.PACK_AB R123, R123, R118 ;  /* 0x000000767b7b723e */ /* 0x000fe200000000ff */
[----:B------:R-:W1:Y:S01]  /*3f60*/  LDCU.64 UR4, c[0x0][0x500] ;  /* 0x0000a000ff0477ac */ /* 0x000e620008000a00 */
[----:B------:R-:W-:Y:S02]  /*3f70*/  F2FP.F16.F32.PACK_AB R120, R110, R119 ;  /* 0x000000776e78723e */ /* 0x000fe400000000ff */
[----:B0---4-:R-:W-:-:S03]  /*3f80*/  SHF.L.U32 R12, R89, 0x8, RZ ;  /* 0x00000008590c7819 */ /* 0x011fc600000006ff */
[----:B------:R-:W0:Y:S01]  /*3f90*/  LDC.64 R32, c[0x0][0x550] ;  /* 0x00015400ff207b82 */ /* 0x000e220000000a00 */
[----:B------:R-:W4:Y:S01]  /*3fa0*/  LDG.E.128 R8, desc[UR16][R2.64] ;  /* 0x0000001002087981 */ /* 0x000f22000c1e1d00 */
[----:B------:R-:W-:-:S03]  /*3fb0*/  F2FP.F16.F32.PACK_AB R121, R114, R112 ;  /* 0x000000707279723e */ /* 0x000fc600000000ff */
[----:B----4-:R-:W-:Y:S01]  /*3fc0*/  STS.128 [R79], R8 ;  /* 0x000000084f007388 */ /* 0x010fe20000000c00 */
[----:B------:R-:W-:-:S03]  /*3fd0*/  NOP ;  /* 0x0000000000007918 */ /* 0x000fc60000000000 */
[----:B------:R-:W4:Y:S01]  /*3fe0*/  LDS.128 R4, [R79] ;  /* 0x000000004f047984 */ /* 0x000f220000000c00 */
[----:B------:R-:W-:Y:S06]  /*3ff0*/  BAR.SYNC.DEFER_BLOCKING 0x0 ;  /* 0x0000000000007b1d */ /* 0x000fec0000010000 */
[----:B------:R-:W-:Y:S01]  /*4000*/  STS.128 [R79], R120 ;  /* 0x000000784f007388 */ /* 0x000fe20000000c00 */
[----:B----4-:R-:W-:Y:S02]  /*4010*/  HADD2.F32 R13, -RZ, R4.H0_H0 ;  /* 0x20000004ff0d7230 */ /* 0x010fe40000004100 */
[----:B------:R-:W-:-:S02]  /*4020*/  HADD2.F32 R3, -RZ, R6.H0_H0 ;  /* 0x20000006ff037230 */ /* 0x000fc40000004100 */
[----:B------:R-:W-:Y:S02]  /*4030*/  HADD2.F32 R11, -RZ, R7.H0_H0 ;  /* 0x20000007ff0b7230 */ /* 0x000fe40000004100 */
[--C-:B------:R-:W-:Y:S01]  /*4040*/  FADD.FTZ R13, R13, R50.reuse ;  /* 0x000000320d0d7221 */ /* 0x100fe20000010000 */
[--C-:B------:R-:W-:Y:S02]  /*4050*/  HADD2.F32 R15, -RZ, R5.reuse.H0_H0 ;  /* 0x20000005ff0f7230 */ /* 0x100fe40000004100 */
[----:B------:R-:W-:Y:S02]  /*4060*/  HADD2.F32 R5, -RZ, R5.H1_H1 ;  /* 0x30000005ff057230 */ /* 0x000fe40000004100 */
[--C-:B------:R-:W-:Y:S01]  /*4070*/  FADD.FTZ R11, R11, R50.reuse ;  /* 0x000000320b0b7221 */ /* 0x100fe20000010000 */
[----:B------:R-:W-:Y:S01]  /*4080*/  FSETP.GTU.FTZ.AND P6, PT, R13, 20, PT ;  /* 0x41a000000d00780b */ /* 0x000fe20003fdc000 */
[----:B------:R-:W-:Y:S01]  /*4090*/  FADD.FTZ R15, R15, R50 ;  /* 0x000000320f0f7221 */ /* 0x000fe20000010000 */
[----:B------:R-:W-:-:S02]  /*40a0*/  HADD2.F32 R9, -RZ, R6.H1_H1 ;  /* 0x30000006ff097230 */ /* 0x000fc40000004100 */
[--C-:B------:R-:W-:Y:S01]  /*40b0*/  FADD.FTZ R5, R5, R50.reuse ;  /* 0x0000003205057221 */ /* 0x100fe20000010000 */
[----:B------:R-:W-:Y:S01]  /*40c0*/  FSETP.GTU.FTZ.AND P5, PT, R11, 20, PT ;  /* 0x41a000000b00780b */ /* 0x000fe20003fbc000 */
[----:B------:R-:W-:Y:S01]  /*40d0*/  HADD2.F32 R7, -RZ, R7.H1_H1 ;  /* 0x30000007ff077230 */ /* 0x000fe20000004100 */
[----:B------:R-:W-:Y:S01]  /*40e0*/  FSETP.GTU.FTZ.AND P1, PT, R15, 20, PT ;  /* 0x41a000000f00780b */ /* 0x000fe20003f3c000 */
[--C-:B------:R-:W-:Y:S01]  /*40f0*/  FADD.FTZ R9, R9, R50.reuse ;  /* 0x0000003209097221 */ /* 0x100fe20000010000 */
[----:B------:R-:W-:Y:S02]  /*4100*/  FSETP.GTU.FTZ.AND P2, PT, R5, 20, PT ;  /* 0x41a000000500780b */ /* 0x000fe40003f5c000 */
[----:B------:R-:W-:Y:S02]  /*4110*/  FADD.FTZ R7, R7, R50 ;  /* 0x0000003207077221 */ /* 0x000fe40000010000 */
[----:B------:R-:W-:Y:S01]  /*4120*/  FSETP.GTU.FTZ.AND P4, PT, R9, 20, PT ;  /* 0x41a000000900780b */ /* 0x000fe20003f9c000 */
[----:B------:R-:W-:Y:S01]  /*4130*/  @!P6 FMUL.FTZ R0, R13, -1.4426950216293334961 ;  /* 0xbfb8aa3b0d00e820 */ /* 0x000fe20000410000 */
[----:B------:R-:W-:-:S02]  /*4140*/  HADD2.F32 R13, -RZ, R4.H1_H1 ;  /* 0x30000004ff0d7230 */ /* 0x000fc40000004100 */
[--C-:B------:R-:W-:Y:S01]  /*4150*/  FADD.FTZ R4, R3, R50.reuse ;  /* 0x0000003203047221 */ /* 0x100fe20000010000 */
[----:B------:R-:W-:Y:S02]  /*4160*/  @!P5 FMUL.FTZ R6, R11, -1.4426950216293334961 ;  /* 0xbfb8aa3b0b06d820 */ /* 0x000fe40000410000 */
[----:B------:R-:W4:Y:S01]  /*4170*/  @!P6 MUFU.EX2 R0, R0 ;  /* 0x000000000000e308 */ /* 0x000f220000000800 */
[----:B------:R-:W-:Y:S01]  /*4180*/  FADD.FTZ R13, R13, R50 ;  /* 0x000000320d0d7221 */ /* 0x000fe20000010000 */
[----:B------:R-:W-:Y:S01]  /*4190*/  FSETP.GTU.FTZ.AND P3, PT, R4, 20, PT ;  /* 0x41a000000400780b */ /* 0x000fe20003f7c000 */
[----:B------:R-:W-:Y:S01]  /*41a0*/  @!P2 FMUL.FTZ R3, R5, -1.4426950216293334961 ;  /* 0xbfb8aa3b0503a820 */ /* 0x000fe20000410000 */
[----:B------:R-:W2:Y:S02]  /*41b0*/  @!P5 MUFU.EX2 R6, R6 ;  /* 0x000000060006d308 */ /* 0x000ea40000000800 */
[----:B------:R-:W-:Y:S01]  /*41c0*/  FSETP.GTU.FTZ.AND P0, PT, R13, 20, PT ;  /* 0x41a000000d00780b */ /* 0x000fe20003f1c000 */
[----:B------:R-:W-:-:S02]  /*41d0*/  @!P4 FMUL.FTZ R5, R9, -1.4426950216293334961 ;  /* 0xbfb8aa3b0905c820 */ /* 0x000fc40000410000 */
[----:B------:R-:W3:Y:S04]  /*41e0*/  @!P2 MUFU.EX2 R3, R3 ;  /* 0x000000030003a308 */ /* 0x000ee80000000800 */
[----:B------:R-:W-:Y:S01]  /*41f0*/  @!P4 MUFU.EX2 R9, R5 ;  /* 0x000000050009c308 */ /* 0x000fe20000000800 */
[----:B----4-:R-:W-:Y:S01]  /*4200*/  @!P6 FADD.FTZ R2, R0, 1 ;  /* 0x3f8000000002e421 */ /* 0x010fe20000010000 */
[----:B------:R-:W-:Y:S01]  /*4210*/  @!P3 FMUL.FTZ R4, R4, -1.4426950216293334961 ;  /* 0xbfb8aa3b0404b820 */ /* 0x000fe20000410000 */
[----:B--2---:R-:W-:-:S03]  /*4220*/  @!P5 FADD.FTZ R10, R6, 1 ;  /* 0x3f800000060ad421 */ /* 0x004fc60000010000 */
[----:B------:R-:W-:Y:S01]  /*4230*/  @!P0 FMUL.FTZ R0, R13, -1.4426950216293334961 ;  /* 0xbfb8aa3b0d008820 */ /* 0x000fe20000410000 */
[----:B------:R-:W2:Y:S01]  /*4240*/  @!P6 MUFU.RCP R2, R2 ;  /* 0x000000020002e308 */ /* 0x000ea20000001000 */
[----:B------:R-:W-:Y:S01]  /*4250*/  SHF.R.S32.HI R13, RZ, 0x1f, R12 ;  /* 0x0000001fff0d7819 */ /* 0x000fe2000001140c */
[----:B---3--:R-:W-:-:S06]  /*4260*/  @!P2 FADD.FTZ R3, R3, 1 ;  /* 0x3f8000000303a421 */ /* 0x008fcc0000010000 */
[----:B------:R-:W3:Y:S04]  /*4270*/  @!P3 MUFU.EX2 R4, R4 ;  /* 0x000000040004b308 */ /* 0x000ee80000000800 */
[----:B------:R-:W4:Y:S04]  /*4280*/  @!P0 MUFU.EX2 R0, R0 ;  /* 0x0000000000008308 */ /* 0x000f280000000800 */
[----:B------:R-:W1:Y:S01]  /*4290*/  @!P2 MUFU.RCP R17, R3 ;  /* 0x000000030011a308 */ /* 0x000e620000001000 */
[----:B--2---:R-:W-:Y:S01]  /*42a0*/  @!P6 FMUL.FTZ R117, R117, R2 ;  /* 0x000000027575e220 */ /* 0x004fe20000410000 */
[----:B------:R-:W-:Y:S01]  /*42b0*/  FSETP.GTU.FTZ.AND P6, PT, R7, 20, PT ;  /* 0x41a000000700780b */ /* 0x000fe20003fdc000 */
[----:B------:R-:W-:Y:S01]  /*42c0*/  @!P1 FMUL.FTZ R2, R15, -1.4426950216293334961 ;  /* 0xbfb8aa3b0f029820 */ /* 0x000fe20000410000 */
[----:B---3--:R-:W-:-:S04]  /*42d0*/  @!P3 FADD.FTZ R8, R4, 1 ;  /* 0x3f8000000408b421 */ /* 0x008fc80000010000 */
[----:B------:R-:W2:Y:S01]  /*42e0*/  @!P5 MUFU.RCP R10, R10 ;  /* 0x0000000a000ad308 */ /* 0x000ea20000001000 */
[----:B----4-:R-:W-:-:S07]  /*42f0*/  @!P0 FADD.FTZ R0, R0, 1 ;  /* 0x3f80000000008421 */ /* 0x010fce0000010000 */
[----:B------:R-:W3:Y:S01]  /*4300*/  @!P1 MUFU.EX2 R2, R2 ;  /* 0x0000000200029308 */ /* 0x000ee20000000800 */
[----:B------:R-:W-:Y:S01]  /*4310*/  @!P6 FMUL.FTZ R7, R7, -1.4426950216293334961 ;  /* 0xbfb8aa3b0707e820 */ /* 0x000fe20000410000 */
[----:B-1----:R-:W-:Y:S01]  /*4320*/  @!P2 FMUL.FTZ R106, R106, R17 ;  /* 0x000000116a6aa220 */ /* 0x002fe20000410000 */
[----:B------:R-:W-:Y:S01]  /*4330*/  IADD3 R60, P2, PT, R60, -0x200, RZ ;  /* 0xfffffe003c3c7810 */ /* 0x000fe20007f5e0ff */
[----:B------:R-:W1:Y:S03]  /*4340*/  @!P0 MUFU.RCP R15, R0 ;  /* 0x00000000000f8308 */ /* 0x000e660000001000 */
[----:B------:R-:W-:Y:S01]  /*4350*/  IADD3.X R61, PT, PT, R61, -0x1, RZ, P2, !PT ;  /* 0xffffffff3d3d7810 */ /* 0x000fe200017fe4ff */
[----:B--2---:R-:W-:Y:S01]  /*4360*/  @!P5 FMUL.FTZ R111, R111, R10 ;  /* 0x0000000a6f6fd220 */ /* 0x004fe20000410000 */
[----:B------:R-:W-:-:S03]  /*4370*/  IADD3 R56, P5, PT, R56, -0x200, RZ ;  /* 0xfffffe0038387810 */ /* 0x000fc60007fbe0ff */
[----:B------:R2:W4:Y:S01]  /*4380*/  @!P6 MUFU.EX2 R11, R7 ;  /* 0x00000007000be308 */ /* 0x0005220000000800 */
[----:B------:R-:W-:Y:S01]  /*4390*/  NOP ;  /* 0x0000000000007918 */ /* 0x000fe20000000000 */
[----:B---3--:R-:W-:Y:S02]  /*43a0*/  @!P1 FADD.FTZ R2, R2, 1 ;  /* 0x3f80000002029421 */ /* 0x008fe40000010000 */
[----:B------:R-:W3:Y:S01]  /*43b0*/  @!P3 MUFU.RCP R16, R8 ;  /* 0x000000080010b308 */ /* 0x000ee20000001000 */
[----:B--2---:R-:W2:Y:S01]  /*43c0*/  LDS.128 R4, [R79] ;  /* 0x000000004f047984 */ /* 0x004ea20000000c00 */
[----:B-1----:R-:W-:Y:S01]  /*43d0*/  @!P0 FMUL.FTZ R108, R108, R15 ;  /* 0x0000000f6c6c8220 */ /* 0x002fe20000410000 */
[----:B------:R-:W-:Y:S01]  /*43e0*/  @!P4 FADD.FTZ R0, R9, 1 ;  /* 0x3f8000000900c421 */ /* 0x000fe20000010000 */
[----:B------:R-:W-:Y:S01]  /*43f0*/  IADD3.X R57, PT, PT, R57, -0x1, RZ, P5, !PT ;  /* 0xffffffff39397810 */ /* 0x000fe20002ffe4ff */
[----:B----4-:R-:W-:-:S03]  /*4400*/  @!P6 FADD.FTZ R11, R11, 1 ;  /* 0x3f8000000b0be421 */ /* 0x010fc60000010000 */
[----:B------:R5:W1:Y:S08]  /*4410*/  @!P1 MUFU.RCP R14, R2 ;  /* 0x00000002000e9308 */ /* 0x000a700000001000 */
[----:B------:R-:W4:Y:S01]  /*4420*/  @!P6 MUFU.RCP R11, R11 ;  /* 0x0000000b000be308 */ /* 0x000f220000001000 */
[----:B-----5:R-:W-:-:S04]  /*4430*/  IMAD.WIDE.U32 R2, R18, UR18, R12 ;  /* 0x0000001212027c25 */ /* 0x020fc8000f8e000c */
[----:B---3--:R-:W-:Y:S01]  /*4440*/  @!P3 FMUL.FTZ R113, R113, R16 ;  /* 0x000000107171b220 */ /* 0x008fe20000410000 */
[----:B------:R-:W-:Y:S01]  /*4450*/  F2FP.F16.F32.PACK_AB R16, R108, R117 ;  /* 0x000000756c10723e */ /* 0x000fe200000000ff */
[----:B------:R-:W-:Y:S01]  /*4460*/  FADD.FTZ R117, R117, R78 ;  /* 0x0000004e75757221 */ /* 0x000fe20000010000 */
[----:B------:R-:W-:Y:S01]  /*4470*/  IMAD R3, R19, UR18, R3 ;  /* 0x0000001213037c24 */ /* 0x000fe2000f8e0203 */
[----:B------:R-:W-:Y:S01]  /*4480*/  IADD3 R62, P3, PT, R62, -0x200, RZ ;  /* 0xfffffe003e3e7810 */ /* 0x000fe20007f7e0ff */
[----:B------:R-:W3:Y:S01]  /*4490*/  @!P4 MUFU.RCP R19, R0 ;  /* 0x000000000013c308 */ /* 0x000ee20000001000 */
[----:B------:R-:W-:-:S04]  /*44a0*/  IMAD.WIDE.U32 R2, R49, UR4, R2 ;  /* 0x0000000431027c25 */ /* 0x000fc8000f8e0002 */
[----:B-1----:R-:W-:Y:S01]  /*44b0*/  @!P1 FMUL.FTZ R115, R115, R14 ;  /* 0x0000000e73739220 */ /* 0x002fe20000410000 */
[----:B------:R-:W-:Y:S01]  /*44c0*/  FADD.FTZ R108, R117, R108 ;  /* 0x0000006c756c7221 */ /* 0x000fe20000010000 */
[----:B------:R-:W1:Y:S01]  /*44d0*/  LDC.64 R14, c[0x0][0x518] ;  /* 0x00014600ff0e7b82 */ /* 0x000e620000000a00 */
[----:B------:R-:W-:Y:S01]  /*44e0*/  IMAD R3, R49, UR5, R3 ;  /* 0x0000000531037c24 */ /* 0x000fe2000f8e0203 */
[----:B0-----:R-:W-:Y:S01]  /*44f0*/  LEA R8, P0, R2, R32, 0x1 ;  /* 0x0000002002087211 */ /* 0x001fe200078008ff */
[----:B------:R-:W0:Y:S01]  /*4500*/  LDCU.64 UR4, c[0x0][0x520] ;  /* 0x0000a400ff0477ac */ /* 0x000e220008000a00 */
[----:B------:R-:W-:Y:S01]  /*4510*/  F2FP.F16.F32.PACK_AB R17, R106, R115 ;  /* 0x000000736a11723e */ /* 0x000fe200000000ff */
[----:B------:R-:W-:Y:S01]  /*4520*/  FADD.FTZ R115, R108, R115 ;  /* 0x000000736c737221 */ /* 0x000fe20000010000 */
[----:B------:R-:W-:Y:S01]  /*4530*/  LEA.HI.X R9, R2, R33, R3, 0x1, P0 ;  /* 0x0000002102097211 */ /* 0x000fe200000f0c03 */
[----:B----4-:R-:W-:Y:S01]  /*4540*/  @!P6 FMUL.FTZ R90, R90, R11 ;  /* 0x0000000b5a5ae220 */ /* 0x010fe20000410000 */
[----:B------:R-:W4:Y:S01]  /*4550*/  LDC.64 R32, c[0x0][0x560] ;  /* 0x00015800ff207b82 */ /* 0x000f220000000a00 */
[----:B------:R-:W-:Y:S01]  /*4560*/  FADD.FTZ R106, R115, R106 ;  /* 0x0000006a736a7221 */ /* 0x000fe20000010000 */
[----:B------:R-:W-:Y:S01]  /*4570*/  IADD3 R54, P1, PT, R54, -0x200, RZ ;  /* 0xfffffe0036367810 */ /* 0x000fe20007f3e0ff */
[----:B------:R-:W-:Y:S01]  /*4580*/  IMAD.WIDE.U32 R2, R26, 0x10, R8 ;  /* 0x000000101a027825 */ /* 0x000fe200078e0008 */
[----:B------:R-:W-:-:S03]  /*4590*/  IADD3.X R63, PT, PT, R63, -0x1, RZ, P3, !PT ;  /* 0xffffffff3f3f7810 */ /* 0x000fc60001ffe4ff */
[----:B---3--:R-:W-:Y:S01]  /*45a0*/  @!P4 FMUL.FTZ R104, R104, R19 ;  /* 0x000000136868c220 */ /* 0x008fe20000410000 */
[----:B------:R-:W-:Y:S01]  /*45b0*/  F2FP.F16.F32.PACK_AB R19, R90, R111 ;  /* 0x0000006f5a13723e */ /* 0x000fe200000000ff */
[----:B--2---:R0:W-:Y:S01]  /*45c0*/  STG.E.128 desc[UR16][R2.64], R4 ;  /* 0x0000000402007986 */ /* 0x0041e2000c101d10 */
[----:B------:R-:W-:Y:S02]  /*45d0*/  BAR.SYNC.DEFER_BLOCKING 0x0 ;  /* 0x0000000000007b1d */ /* 0x000fe40000010000 */
[----:B------:R-:W-:Y:S01]  /*45e0*/  F2FP.F16.F32.PACK_AB R18, R104, R113 ;  /* 0x000000716812723e */ /* 0x000fe200000000ff */
[----:B------:R-:W-:Y:S01]  /*45f0*/  FADD.FTZ R113, R106, R113 ;  /* 0x000000716a717221 */ /* 0x000fe20000010000 */
[----:B------:R-:W-:Y:S01]  /*4600*/  IADD3 R58, P4, PT, R58, -0x200, RZ ;  /* 0xfffffe003a3a7810 */ /* 0x000fe20007f9e0ff */
[----:B-1----:R-:W-:Y:S01]  /*4610*/  IMAD.WIDE.U32 R12, R14, UR18, R12 ;  /* 0x000000120e0c7c25 */ /* 0x002fe2000f8e000c */
[----:B------:R-:W-:-:S03]  /*4620*/  IADD3.X R65, PT, PT, R65, -0x1, RZ, P1, !PT ;  /* 0xffffffff41417810 */ /* 0x000fc60000ffe4ff */
[----:B------:R-:W-:Y:S01]  /*4630*/  FADD.FTZ R104, R113, R104 ;  /* 0x0000006871687221 */ /* 0x000fe20000010000 */
[----:B------:R-:W-:Y:S01]  /*4640*/  IADD3.X R59, PT, PT, R59, -0x1, RZ, P4, !PT ;  /* 0xffffffff3b3b7810 */ /* 0x000fe200027fe4ff */
[----:B------:R-:W-:Y:S02]  /*4650*/  IMAD R13, R15, UR18, R13 ;  /* 0x000000120f0d7c24 */ /* 0x000fe4000f8e020d */
[----:B------:R-:W-:Y:S01]  /*4660*/  FADD.FTZ R111, R104, R111 ;  /* 0x0000006f686f7221 */ /* 0x000fe20000010000 */
[----:B0-----:R-:W-:-:S04]  /*4670*/  IMAD.WIDE.U32 R2, R49, UR4, R12 ;  /* 0x0000000431027c25 */ /* 0x001fc8000f8e000c */
[----:B------:R-:W-:Y:S01]  /*4680*/  FADD.FTZ R78, R111, R90 ;  /* 0x0000005a6f4e7221 */ /* 0x000fe20000010000 */
        /* <DEDUP_REMOVED lines=11> */
.L_x_9473:
        /* <DEDUP_REMOVED lines=34> */
.L_x_9515:
[----:B------:R-:W-:Y:S05]  /*4960*/  BSYNC.RECONVERGENT B0 ;  /* 0x0000000000007941 */ /* 0x000fea0003800200 */
.L_x_9514:
        /* <DEDUP_REMOVED lines=26> */
.L_x_9517:
[----:B------:R-:W-:Y:S05]  /*4b10*/  BSYNC.RECONVERGENT B0 ;  /* 0x0000000000007941 */ /* 0x000fea0003800200 */
.L_x_9516:
        /* <DEDUP_REMOVED lines=8> */
.L_x_9518:
        /* <DEDUP_REMOVED lines=15> */
.L_x_9519:
        /* <DEDUP_REMOVED lines=15> */
.L_x_10534:


//--------------------- .text._Z25selective_scan_bwd_kernelI32Selective_Scan_bwd_kernel_traitsILi32ELi8ELb1ELb1ELb1ELb1ELb1EN3c104HalfEfEEv12SSMParamsBwd --------------------------
	.section	.text._Z25selective_scan_bwd_kernelI32Selective_Scan_bwd_kernel_traitsILi32ELi8ELb1ELb1ELb1ELb1ELb1EN3c104HalfEfEEv12SSMParamsBwd,"ax",@progbits
	.align	128
        .global         _Z25selective_scan_bwd_kernelI32Selective_Scan_bwd_kernel_traitsILi32ELi8ELb1ELb1ELb1ELb1ELb1EN3c104HalfEfEEv12SSMParamsBwd
        .type           _Z25selective_scan_bwd_kernelI32Selective_Scan_bwd_kernel_traitsILi32ELi8ELb1ELb1ELb1ELb1ELb1EN3c104HalfEfEEv12SSMParamsBwd,@function
        .size           _Z25selective_scan_bwd_kernelI32Selective_Scan_bwd_kernel_traitsILi32ELi8ELb1ELb1ELb1ELb1ELb1EN3c104HalfEfEEv12SSMParamsBwd,(.L_x_10535 - _Z25selective_scan_bwd_kernelI32Selective_Scan_bwd_kernel_traitsILi32ELi8ELb1ELb1ELb1ELb1ELb1EN3c104HalfEfEEv12SSMParamsBwd)
        .other          _Z25selective_scan_bwd_kernelI32Selective_Scan_bwd_kernel_traitsILi32ELi8ELb1ELb1ELb1ELb1ELb1EN3c104HalfEfEEv12SSMParamsBwd,@"STO_CUDA_ENTRY STV_DEFAULT"
_Z25selective_scan_bwd_kernelI32Selective_Scan_bwd_kernel_traitsILi32ELi8ELb1ELb1ELb1ELb1ELb1EN3c104HalfEfEEv12SSMParamsBwd:
.text._Z25selective_scan_bwd_kernelI32Selective_Scan_bwd_kernel_traitsILi32ELi8ELb1ELb1ELb1ELb1ELb1EN3c104HalfEfEEv12SSMParamsBwd:
        /* <DEDUP_REMOVED lines=188> */
.L_x_9561:
        /* <DEDUP_REMOVED lines=8> */
[----:B------:R-:W-:-:S07]  /*0c40*/  IADD3 R80, PT, PT, R66, -0x1, RZ ;  /* 0xffffffff42507810 */ /* 0x000fce0007ffe0ff */
[----:B------:R-:W3:Y:S01]  /*0c50*/  LDC.64 R44, c[0x0][0x418] ;  /* 0x00010600ff2c7b82 */ /* 0x000ee20000000a00 */
[----:B------:R-:W4:Y:S01]  /*0c60*/  LDG.E.128 R8, desc[UR16][R2.64] ;  /* 0x0000001002087981 */ /* 0x000f22000c1e1d00 */
[----:B0-----:R-:W-:-:S06]  /*0c70*/  ULEA UR4, UR5, UR4, 0x18 ;  /* 0x0000000405047291 */ /* 0x001fcc000f8ec0ff */
[----:B-1----:R-:W-:-:S05]  /*0c80*/  LEA R81, R83, UR4, 0x4 ;  /* 0x0000000453517c11 */ /* 0x002fca000f8e20ff */
[----:B----4-:R-:W-:Y:S01]  /*0c90*/  STS.128 [R81], R8 ;  /* 0x0000000851007388 */ /* 0x010fe20000000c00 */
[----:B------:R-:W-:-:S03]  /*0ca0*/  NOP ;  /* 0x0000000000007918 */ /* 0x000fc60000000000 */
[----:B------:R-:W-:Y:S01]  /*0cb0*/  LDS.128 R4, [R81] ;  /* 0x0000000051047984 */ /* 0x000fe20000000c00 */
[----:B------:R-:W-:Y:S06]  /*0cc0*/  BAR.SYNC.DEFER_BLOCKING 0x0 ;  /* 0x0000000000007b1d */ /* 0x000fec0000010000 */
[----:B------:R-:W4:Y:S04]  /*0cd0*/  LDG.E.128 R36, desc[UR16][R20.64] ;  /* 0x0000001014247981 */ /* 0x000f28000c1e1d00 */
[----:B----4-:R0:W-:Y:S01]  /*0ce0*/  STS.128 [R81], R36 ;  /* 0x0000002451007388 */ /* 0x0101e20000000c00 */
[----:B------:R-:W-:-:S03]  /*0cf0*/  NOP ;  /* 0x0000000000007918 */ /* 0x000fc60000000000 */
[----:B------:R-:W1:Y:S01]  /*0d00*/  LDS.128 R12, [R81] ;  /* 0x00000000510c7984 */ /* 0x000e620000000c00 */
[----:B------:R-:W-:Y:S01]  /*0d10*/  BAR.SYNC.DEFER_BLOCKING 0x0 ;  /* 0x0000000000007b1d */ /* 0x000fe20000010000 */
[----:B------:R-:W-:Y:S01]  /*0d20*/  SHF.L.U32 R2, R80, 0x8, RZ ;  /* 0x0000000850027819 */ /* 0x000fe200000006ff */
[----:B------:R-:W-:-:S06]  /*0d30*/  HFMA2 R3, -RZ, RZ, 0, 0 ;  /* 0x00000000ff037431 */ /* 0x000fcc00000001ff */
[----:B0-----:R-:W0:Y:S01]  /*0d40*/  LDC.64 R38, c[0x0][0x488] ;  /* 0x00012200ff267b82 */ /* 0x001e220000000a00 */
[----:B------:R3:W4:Y:S01]  /*0d50*/  LDG.E.128 R40, desc[UR16][R16.64] ;  /* 0x0000001010287981 */ /* 0x000722000c1e1d00 */
[----:B--2---:R-:W-:Y:S01]  /*0d60*/  IMAD.WIDE.U32 R18, R34, UR18, R2 ;  /* 0x0000001222127c25 */ /* 0x004fe2000f8e0002 */
[----:B------:R-:W-:Y:S03]  /*0d70*/  BSSY.RECONVERGENT B0, `(.L_x_9521) ;  /* 0x000003b000007945 */ /* 0x000fe60003800200 */
[----:B------:R-:W-:Y:S02]  /*0d80*/  IMAD R19, R35, UR18, R19 ;  /* 0x0000001223137c24 */ /* 0x000fe4000f8e0213 */
[----:B---3--:R-:W-:-:S04]  /*0d90*/  IMAD.WIDE.U32 R16, R51, R44, R18 ;  /* 0x0000002c33107225 */ /* 0x008fc800078e0012 */
        /* <DEDUP_REMOVED lines=9> */
[----:B------:R-:W-:Y:S02]  /*0e30*/  HADD2.F32 R89, -RZ, R14.H1_H1 ;  /* 0x3000000eff597230 */ /* 0x000fe40000004100 */
[--C-:B------:R-:W-:Y:S01]  /*0e40*/  FADD.FTZ R85, R85, R52.reuse ;  /* 0x0000003455557221 */ /* 0x100fe20000010000 */
[--C-:B------:R-:W-:Y:S01]  /*0e50*/  FADD.FTZ R88, R37, R52.reuse ;  /* 0x0000003425587221 */ /* 0x100fe20000010000 */
[--C-:B------:R-:W-:Y:S01]  /*0e60*/  HADD2.F32 R13, -RZ, R15.reuse.H0_H0 ;  /* 0x2000000fff0d7230 */ /* 0x100fe20000004100 */
[----:B------:R-:W-:Y:S01]  /*0e70*/  FSETP.GTU.FTZ.AND P0, PT, R86, 20, PT ;  /* 0x41a000005600780b */ /* 0x000fe20003f1c000 */
[--C-:B------:R-:W-:Y:S01]  /*0e80*/  FADD.FTZ R89, R89, R52.reuse ;  /* 0x0000003459597221 */ /* 0x100fe20000010000 */
[----:B------:R-:W-:Y:S01]  /*0e90*/  FSETP.GTU.FTZ.AND P5, PT, R85, 20, PT ;  /* 0x41a000005500780b */ /* 0x000fe20003fbc000 */
[----:B------:R-:W-:Y:S01]  /*0ea0*/  HADD2.F32 R15, -RZ, R15.H1_H1 ;  /* 0x3000000fff0f7230 */ /* 0x000fe20000004100 */
[----:B------:R-:W-:Y:S01]  /*0eb0*/  FSETP.GTU.FTZ.AND P1, PT, R87, 20, PT ;  /* 0x41a000005700780b */ /* 0x000fe20003f3c000 */
[----:B------:R-:W-:Y:S01]  /*0ec0*/  IMAD R14, R51, R45, R17 ;  /* 0x0000002d330e7224 */ /* 0x000fe200078e0211 */
[----:B------:R-:W-:Y:S01]  /*0ed0*/  FSETP.GTU.FTZ.AND P2, PT, R88, 20, PT ;  /* 0x41a000005800780b */ /* 0x000fe20003f5c000 */
[----:B------:R-:W-:Y:S01]  /*0ee0*/  FADD.FTZ R90, R13, R52 ;  /* 0x000000340d5a7221 */ /* 0x000fe20000010000 */
[----:B------:R-:W-:Y:S01]  /*0ef0*/  FSETP.GTU.FTZ.AND P3, PT, R89, 20, PT ;  /* 0x41a000005900780b */ /* 0x000fe20003f7c000 */
[----:B----4-:R1:W-:Y:S01]  /*0f00*/  STS.128 [R81], R40 ;  /* 0x0000002851007388 */ /* 0x0103e20000000c00 */
[----:B------:R-:W-:-:S03]  /*0f10*/  NOP ;  /* 0x0000000000007918 */ /* 0x000fc60000000000 */
[----:B------:R1:W2:Y:S01]  /*0f20*/  LDS.128 R8, [R81] ;  /* 0x0000000051087984 */ /* 0x0002a20000000c00 */
[----:B0-----:R-:W-:Y:S07]  /*0f30*/  @P4 BRA `(.L_x_9522) ;  /* 0x0000000000784947 */ /* 0x001fee0003800000 */
        /* <DEDUP_REMOVED lines=30> */
.L_x_9522:
[----:B------:R-:W-:Y:S05]  /*1120*/  BSYNC.RECONVERGENT B0 ;  /* 0x0000000000007941 */ /* 0x000fea0003800200 */
.L_x_9521:
        /* <DEDUP_REMOVED lines=36> */
.L_x_9524:
[----:B------:R-:W-:Y:S05]  /*1370*/  BSYNC.RECONVERGENT B0 ;  /* 0x0000000000007941 */ /* 0x000fea0003800200 */
.L_x_9523:
        /* <DEDUP_REMOVED lines=34> */
.L_x_9526:
[----:B------:R-:W-:Y:S05]  /*15a0*/  BSYNC.RECONVERGENT B0 ;  /* 0x0000000000007941 */ /* 0x000fea0003800200 */
.L_x_9525:
        /* <DEDUP_REMOVED lines=32> */
.L_x_9528:
[----:B------:R-:W-:Y:S05]  /*17b0*/  BSYNC.RECONVERGENT B0 ;  /* 0x0000000000007941 */ /* 0x000fea0003800200 */
.L_x_9527:
        /* <DEDUP_REMOVED lines=32> */
.L_x_9530:
[----:B------:R-:W-:Y:S05]  /*19c0*/  BSYNC.RECONVERGENT B0 ;  /* 0x0000000000007941 */ /* 0x000fea0003800200 */
.L_x_9529:
        /* <DEDUP_REMOVED lines=32> */
.L_x_9532:
[----:B------:R-:W-:Y:S05]  /*1bd0*/  BSYNC.RECONVERGENT B0 ;  /* 0x0000000000007941 */ /* 0x000fea0003800200 */
.L_x_9531:
        /* <DEDUP_REMOVED lines=32> */
.L_x_9534:
[----:B------:R-:W-:Y:S05]  /*1de0*/  BSYNC.RECONVERGENT B0 ;  /* 0x0000000000007941 */ /* 0x000fea0003800200 */
.L_x_9533:
        /* <DEDUP_REMOVED lines=32> */
.L_x_9536:
[----:B------:R-:W-:Y:S05]  /*1ff0*/  BSYNC.RECONVERGENT B0 ;  /* 0x0000000000007941 */ /* 0x000fea0003800200 */
.L_x_9535:
[----:B------:R-:W-:Y:S08]  /*2000*/  BAR.SYNC.DEFER_BLOCKING 0x0 ;  /* 0x0000000000007b1d */ /* 0x000ff00000010000 */
[----:B------:R-:W0:Y:S08]  /*2010*/  LDC.64 R16, c[0x0][0x420] ;  /* 0x00010800ff107b82 */ /* 0x000e300000000a00 */
[----:B------:R-:W3:Y:S08]  /*2020*/  LDC.64 R18, c[0x0][0x428] ;  /* 0x00010a00ff127b82 */ /* 0x000ef00000000a00 */
[----:B------:R-:W4:Y:S01]  /*2030*/  LDC.64 R34, c[0x0][0x478] ;  /* 0x00011e00ff227b82 */ /* 0x000f220000000a00 */
[--C-:B--2---:R-:W-:Y:S01]  /*2040*/  HADD2.F32 R102, -RZ, R10.reuse.H0_H0 ;  /* 0x2000000aff667230 */ /* 0x104fe20000004100 */
[----:B------:R-:W2:Y:S01]  /*2050*/  LDG.E.128 R36, desc[UR16][R12.64] ;  /* 0x000000100c247981 */ /* 0x000ea2000c1e1d00 */
[----:B------:R-:W-:Y:S01]  /*2060*/  HADD2.F32 R107, -RZ, R10.H1_H1 ;  /* 0x3000000aff6b7230 */ /* 0x000fe20000004100 */
[----:B------:R-:W5:Y:S01]  /*2070*/  LDCU.64 UR4, c[0x0][0x510] ;  /* 0x0000a200ff0477ac */ /* 0x000f620008000a00 */
[----:B0-----:R-:W-:-:S03]  /*2080*/  IMAD.WIDE.U32 R14, R16, UR18, R2 ;  /* 0x00000012100e7c25 */ /* 0x001fc6000f8e0002 */
[----:B------:R-:W0:Y:S01]  /*2090*/  LDC.64 R96, c[0x0][0x508] ;  /* 0x00014200ff607b82 */ /* 0x000e220000000a00 */
[----:B------:R-:W1:Y:S01]  /*20a0*/  LDCU.64 UR6, c[0x0][0x490] ;  /* 0x00009200ff0677ac */ /* 0x000e620008000a00 */
[----:B------:R-:W-:Y:S02]  /*20b0*/  IMAD R15, R17, UR18, R15 ;  /* 0x00000012110f7c24 */ /* 0x000fe4000f8e020f */
[----:B---3--:R-:W-:-:S04]  /*20c0*/  IMAD.WIDE.U32 R14, R51, R18, R14 ;  /* 0x00000012330e7225 */ /* 0x008fc800078e000e */
[----:B------:R-:W3:Y:S01]  /*20d0*/  LDC.64 R114, c[0x0][0x558] ;  /* 0x00015600ff727b82 */ /* 0x000ee20000000a00 */
[----:B------:R-:W-:Y:S01]  /*20e0*/  IMAD R0, R51, R19, R15 ;  /* 0x0000001333007224 */ /* 0x000fe200078e020f */
[----:B----4-:R-:W-:-:S04]  /*20f0*/  LEA R16, P0, R14, R34, 0x1 ;  /* 0x000000220e107211 */ /* 0x010fc800078008ff */
[----:B------:R-:W-:-:S03]  /*2100*/  LEA.HI.X R17, R14, R35, R0, 0x1, P0 ;  /* 0x000000230e117211 */ /* 0x000fc600000f0c00 */
[----:B------:R-:W-:Y:S01]  /*2110*/  IMAD.WIDE.U32 R16, R28, 0x10, R16 ;  /* 0x000000101c107825 */ /* 0x000fe200078e0010 */
[----:B--2---:R-:W-:Y:S01]  /*2120*/  STS.128 [R81], R36 ;  /* 0x0000002451007388 */ /* 0x004fe20000000c00 */
[----:B------:R-:W-:-:S03]  /*2130*/  NOP ;  /* 0x0000000000007918 */ /* 0x000fc60000000000 */
[----:B------:R-:W2:Y:S01]  /*2140*/  LDS.128 R12, [R81] ;  /* 0x00000000510c7984 */ /* 0x000ea20000000c00 */
[----:B------:R-:W-:Y:S06]  /*2150*/  BAR.SYNC.DEFER_BLOCKING 0x0 ;  /* 0x0000000000007b1d */ /* 0x000fec0000010000 */
[----:B------:R-:W4:Y:S01]  /*2160*/  LDG.E.128 R16, desc[UR16][R16.64] ;  /* 0x0000001010107981 */ /* 0x000f22000c1e1d00 */
[--C-:B------:R-:W-:Y:S01]  /*2170*/  HADD2.F32 R101, -RZ, R8.reuse.H0_H0 ;  /* 0x20000008ff657230 */ /* 0x100fe20000004100 */
[----:B-1----:R-:W-:Y:S01]  /*2180*/  UISETP.NE.U32.AND UP0, UPT, UR6, URZ, UPT ;  /* 0x000000ff0600728c */ /* 0x002fe2000bf05070 */
[----:B------:R-:W-:-:S02]  /*2190*/  HADD2.F32 R103, -RZ, R8.H1_H1 ;  /* 0x30000008ff677230 */ /* 0x000fc40000004100 */
[--C-:B------:R-:W-:Y:S01]  /*21a0*/  HADD2.F32 R100, -RZ, R9.reuse.H0_H0 ;  /* 0x20000009ff647230 */ /* 0x100fe20000004100 */
[----:B------:R-:W-:Y:S01]  /*21b0*/  UISETP.NE.AND.EX UP0, UPT, UR7, URZ, UPT, UP0 ;  /* 0x000000ff0700728c */ /* 0x000fe2000bf05300 */
[----:B------:R-:W-:Y:S02]  /*21c0*/  HADD2.F32 R105, -RZ, R9.H1_H1 ;  /* 0x30000009ff697230 */ /* 0x000fe40000004100 */
[--C-:B------:R-:W-:Y:S02]  /*21d0*/  HADD2.F32 R104, -RZ, R11.reuse.H0_H0 ;  /* 0x2000000bff687230 */ /* 0x100fe40000004100 */
[----:B------:R-:W-:Y:S02]  /*21e0*/  HADD2.F32 R109, -RZ, R11.H1_H1 ;  /* 0x3000000bff6d7230 */ /* 0x000fe40000004100 */
[----:B--2---:R-:W-:Y:S02]  /*21f0*/  HADD2.F32 R0, -RZ, R12.H0_H0 ;  /* 0x2000000cff007230 */ /* 0x004fe40000004100 */
[----:B------:R-:W-:-:S02]  /*2200*/  HADD2.F32 R41, -RZ, R13.H0_H0 ;  /* 0x2000000dff297230 */ /* 0x000fc40000004100 */
[----:B------:R-:W-:Y:S02]  /*2210*/  HADD2.F32 R40, -RZ, R12.H1_H1 ;  /* 0x3000000cff287230 */ /* 0x000fe40000004100 */
[----:B------:R-:W-:Y:S01]  /*2220*/  FMUL.FTZ R12, R0, -1.4426950216293334961 ;  /* 0xbfb8aa3b000c7820 */ /* 0x000fe20000410000 */
[----:B------:R-:W-:Y:S02]  /*2230*/  HADD2.F32 R39, -RZ, R13.H1_H1 ;  /* 0x3000000dff277230 */ /* 0x000fe40000004100 */
[----:B------:R-:W-:Y:S01]  /*2240*/  FMUL.FTZ R13, R41, -1.4426950216293334961 ;  /* 0xbfb8aa3b290d7820 */ /* 0x000fe20000410000 */
[--C-:B------:R-:W-:Y:S01]  /*2250*/  HADD2.F32 R43, -RZ, R14.reuse.H0_H0 ;  /* 0x2000000eff2b7230 */ /* 0x100fe20000004100 */
[----:B------:R-:W1:Y:S01]  /*2260*/  MUFU.EX2 R34, R12 ;  /* 0x0000000c00227308 */ /* 0x000e620000000800 */
[----:B------:R-:W-:Y:S02]  /*2270*/  HADD2.F32 R46, -RZ, R14.H1_H1 ;  /* 0x3000000eff2e7230 */ /* 0x000fe40000004100 */
[----:B------:R-:W-:Y:S01]  /*2280*/  FMUL.FTZ R37, R39, -1.4426950216293334961 ;  /* 0xbfb8aa3b27257820 */ /* 0x000fe20000410000 */
[--C-:B------:R-:W-:Y:S01]  /*2290*/  HADD2.F32 R49, -RZ, R15.reuse.H0_H0 ;  /* 0x2000000fff317230 */ /* 0x100fe20000004100 */
[----:B------:R-:W2:Y:S01]  /*22a0*/  MUFU.EX2 R38, R13 ;  /* 0x0000000d00267308 */ /* 0x000ea20000000800 */
[----:B------:R-:W-:-:S02]  /*22b0*/  HADD2.F32 R110, -RZ, R15.H1_H1 ;  /* 0x3000000fff6e7230 */ /* 0x000fc40000004100 */
[----:B------:R-:W-:Y:S01]  /*22c0*/  FMUL.FTZ R35, R40, -1.4426950216293334961 ;  /* 0xbfb8aa3b28237820 */ /* 0x000fe20000410000 */
[----:B------:R-:W-:Y:S01]  /*22d0*/  FMUL.FTZ R45, R46, -1.4426950216293334961 ;  /* 0xbfb8aa3b2e2d7820 */ /* 0x000fe20000410000 */
[----:B------:R-:W5:Y:S01]  /*22e0*/  MUFU.EX2 R42, R37 ;  /* 0x00000025002a7308 */ /* 0x000f620000000800 */
[----:B------:R-:W-:Y:S01]  /*22f0*/  FMUL.FTZ R47, R49, -1.4426950216293334961 ;  /* 0xbfb8aa3b312f7820 */ /* 0x000fe20000410000 */
[----:B------:R-:W-:Y:S01]  /*2300*/  FMUL.FTZ R92, R110, -1.4426950216293334961 ;  /* 0xbfb8aa3b6e5c7820 */ /* 0x000fe20000410000 */
[----:B------:R-:W-:Y:S01]  /*2310*/  FMUL.FTZ R44, R43, -1.4426950216293334961 ;  /* 0xbfb8aa3b2b2c7820 */ /* 0x000fe20000410000 */
[----:B------:R-:W0:Y:S01]  /*2320*/  MUFU.EX2 R36, R35 ;  /* 0x0000002300247308 */ /* 0x000e220000000800 */
[----:B------:R-:W-:Y:S02]  /*2330*/  HADD2.F32 R95, -RZ, R5.H0_H0 ;  /* 0x20000005ff5f7230 */ /* 0x000fe40000004100 */
[----:B-1----:R-:W-:Y:S01]  /*2340*/  FADD.FTZ R34, R34, 1 ;  /* 0x3f80000022227421 */ /* 0x002fe20000010000 */
[--C-:B------:R-:W-:Y:S01]  /*2350*/  HADD2.F32 R99, -RZ, R7.reuse.H0_H0 ;  /* 0x20000007ff637230 */ /* 0x100fe20000004100 */
[----:B------:R-:W1:Y:S01]  /*2360*/  MUFU.EX2 R45, R45 ;  /* 0x0000002d002d7308 */ /* 0x000e620000000800 */
[----:B------:R-:W-:-:S02]  /*2370*/  HADD2.F32 R98, -RZ, R7.H1_H1 ;  /* 0x30000007ff627230 */ /* 0x000fc40000004100 */
[----:B--2---:R-:W-:Y:S01]  /*2380*/  FADD.FTZ R38, R38, 1 ;  /* 0x3f80000026267421 */ /* 0x004fe20000010000 */
[----:B------:R-:W2:Y:S01]  /*2390*/  MUFU.EX2 R48, R47 ;  /* 0x0000002f00307308 */ /* 0x000ea20000000800 */
[----:B-----5:R-:W-:-:S03]  /*23a0*/  FADD.FTZ R42, R42, 1 ;  /* 0x3f8000002a2a7421 */ /* 0x020fc60000010000 */
[----:B------:R-:W5:Y:S01]  /*23b0*/  MUFU.EX2 R92, R92 ;  /* 0x0000005c005c7308 */ /* 0x000f620000000800 */
[----:B0-----:R-:W-:-:S03]  /*23c0*/  FADD.FTZ R36, R36, 1 ;  /* 0x3f80000024247421 */ /* 0x001fc60000010000 */
[----:B------:R-:W0:Y:S01]  /*23d0*/  MUFU.EX2 R44, R44 ;  /* 0x0000002c002c7308 */ /* 0x000e220000000800 */
[----:B-1----:R-:W-:-:S03]  /*23e0*/  FADD.FTZ R45, R45, 1 ;  /* 0x3f8000002d2d7421 */ /* 0x002fc60000010000 */
[----:B------:R-:W1:Y:S01]  /*23f0*/  MUFU.RCP R35, R34 ;  /* 0x0000002200237308 */ /* 0x000e620000001000 */
[----:B--2---:R-:W-:Y:S01]  /*2400*/  FADD.FTZ R10, R48, 1 ;  /* 0x3f800000300a7421 */ /* 0x004fe20000010000 */
[----:B-----5:R-:W-:-:S06]  /*2410*/  FADD.FTZ R92, R92, 1 ;  /* 0x3f8000005c5c7421 */ /* 0x020fcc0000010000 */
[----:B------:R-:W-:Y:S01]  /*2420*/  MUFU.RCP R38, R38 ;  /* 0x0000002600267308 */ /* 0x000fe20000001000 */
[----:B0-----:R-:W-:-:S07]  /*2430*/  FADD.FTZ R44, R44, 1 ;  /* 0x3f8000002c2c7421 */ /* 0x001fce0000010000 */
[----:B------:R-:W-:Y:S01]  /*2440*/  MUFU.RCP R42, R42 ;  /* 0x0000002a002a7308 */ /* 0x000fe20000001000 */
[----:B-1----:R-:W-:-:S04]  /*2450*/  FADD.FTZ R9, -R35, 1 ;  /* 0x3f80000023097421 */ /* 0x002fc80000010100 */
[C---:B------:R-:W-:Y:S01]  /*2460*/  FFMA.FTZ R9, R0.reuse, R9, 1 ;  /* 0x3f80000000097423 */ /* 0x040fe20000010009 */
[----:B------:R-:W-:Y:S02]  /*2470*/  FMUL.FTZ R0, R0, R35 ;  /* 0x0000002300007220 */ /* 0x000fe40000410000 */
[----:B------:R-:W-:Y:S08]  /*2480*/  MUFU.RCP R37, R36 ;  /* 0x0000002400257308 */ /* 0x000ff00000001000 */
[----:B------:R-:W-:Y:S08]  /*2490*/  MUFU.RCP R47, R45 ;  /* 0x0000002d002f7308 */ /* 0x000ff00000001000 */
[----:B------:R-:W-:Y:S08]  /*24a0*/  MUFU.RCP R106, R10 ;  /* 0x0000000a006a7308 */ /* 0x000ff00000001000 */
[----:B------:R-:W0:Y:S08]  /*24b0*/  MUFU.RCP R111, R92 ;  /* 0x0000005c006f7308 */ /* 0x000e300000001000 */
[----:B------:R-:W1:Y:S01]  /*24c0*/  MUFU.RCP R44, R44 ;  /* 0x0000002c002c7308 */ /* 0x000e620000001000 */
[----:B----4-:R0:W-:Y:S01]  /*24d0*/  STS.128 [R81], R16 ;  /* 0x0000001051007388 */ /* 0x0101e20000000c00 */
[----:B------:R-:W-:-:S03]  /*24e0*/  NOP ;  /* 0x0000000000007918 */ /* 0x000fc60000000000 */
[----:B------:R-:W2:Y:S01]  /*24f0*/  LDS.128 R12, [R81] ;  /* 0x00000000510c7984 */ /* 0x000ea20000000c00 */
[----:B0-----:R-:W-:-:S04]  /*2500*/  FADD.FTZ R17, -R111, 1 ;  /* 0x3f8000006f117421 */ /* 0x001fc80000010100 */
[C---:B------:R-:W-:Y:S01]  /*2510*/  FFMA.FTZ R94, R110.reuse, R17, 1 ;  /* 0x3f8000006e5e7423 */ /* 0x040fe20000010011 */
[----:B------:R-:W-:Y:S01]  /*2520*/  FMUL.FTZ R110, R110, R111 ;  /* 0x0000006f6e6e7220 */ /* 0x000fe20000410000 */
[--C-:B--2---:R-:W-:Y:S02]  /*2530*/  HADD2.F32 R18, -RZ, R12.reuse.H0_H0 ;  /* 0x2000000cff127230 */ /* 0x104fe40000004100 */
[--C-:B------:R-:W-:Y:S02]  /*2540*/  HADD2.F32 R34, -RZ, R13.reuse.H0_H0 ;  /* 0x2000000dff227230 */ /* 0x100fe40000004100 */
[----:B------:R-:W-:Y:S02]  /*2550*/  HADD2.F32 R36, -RZ, R13.H1_H1 ;  /* 0x3000000dff247230 */ /* 0x000fe40000004100 */
[----:B------:R-:W-:Y:S01]  /*2560*/  FMUL.FTZ R8, R101, R18 ;  /* 0x0000001265087220 */ /* 0x000fe20000410000 */
[----:B------:R-:W-:Y:S02]  /*2570*/  HADD2.F32 R19, -RZ, R12.H1_H1 ;  /* 0x3000000cff137230 */ /* 0x000fe40000004100 */
[----:B------:R-:W-:Y:S01]  /*2580*/  FADD.FTZ R12, -R38, 1 ;  /* 0x3f800000260c7421 */ /* 0x000fe20000010100 */
[----:B------:R-:W-:-:S02]  /*2590*/  HADD2.F32 R45, -RZ, R14.H0_H0 ;  /* 0x2000000eff2d7230 */ /* 0x000fc40000004100 */
[----:B------:R-:W-:Y:S01]  /*25a0*/  FMUL.FTZ R8, R35, R8 ;  /* 0x0000000823087220 */ /* 0x000fe20000410000 */
[----:B------:R-:W-:Y:S02]  /*25b0*/  HADD2.F32 R48, -RZ, R14.H1_H1 ;  /* 0x3000000eff307230 */ /* 0x000fe40000004100 */
        /* <DEDUP_REMOVED lines=15> */
[----:B------:R-:W-:Y:S01]  /*26b0*/  FADD.FTZ R12, -R106, 1 ;  /* 0x3f8000006a0c7421 */ /* 0x000fe20000010100 */
[----:B------:R-:W-:-:S02]  /*26c0*/  HADD2.F32 R108, -RZ, R15.H0_H0 ;  /* 0x2000000fff6c7230 */ /* 0x000fc40000004100 */
[----:B------:R-:W-:Y:S01]  /*26d0*/  FMUL.FTZ R9, R10, R9 ;  /* 0x000000090a097220 */ /* 0x000fe20000410000 */
[----:B------:R-:W-:Y:S02]  /*26e0*/  HADD2.F32 R112, -RZ, R15.H1_H1 ;  /* 0x3000000fff707230 */ /* 0x000fe40000004100 */
[----:B------:R-:W-:Y:S01]  /*26f0*/  FFMA.FTZ R15, R46, R13, 1 ;  /* 0x3f8000002e0f7423 */ /* 0x000fe2000001000d */
[----:B------:R-:W-:Y:S01]  /*2700*/  FFMA.FTZ R16, R49, R12, 1 ;  /* 0x3f80000031107423 */ /* 0x000fe2000001000c */
[----:B-1----:R-:W-:Y:S01]  /*2710*/  FADD.FTZ R10, -R44, 1 ;  /* 0x3f8000002c0a7421 */ /* 0x002fe20000010100 */
        /* <DEDUP_REMOVED lines=22> */
[--C-:B------:R-:W-:Y:S02]  /*2880*/  HADD2.F32 R93, -RZ, R4.reuse.H0_H0 ;  /* 0x20000004ff5d7230 */ /* 0x100fe40000004100 */
[----:B------:R-:W-:Y:S01]  /*2890*/  FMUL.FTZ R41, R41, R38 ;  /* 0x0000002629297220 */ /* 0x000fe20000410000 */
[----:B------:R-:W-:-:S02]  /*28a0*/  HADD2.F32 R92, -RZ, R4.H1_H1 ;  /* 0x30000004ff5c7230 */ /* 0x000fc40000004100 */
[----:B------:R-:W-:Y:S01]  /*28b0*/  FMUL.FTZ R42, R39, R42 ;  /* 0x0000002a272a7220 */ /* 0x000fe20000410000 */
[----:B------:R-:W-:Y:S02]  /*28c0*/  HADD2.F32 R94, -RZ, R5.H1_H1 ;  /* 0x30000005ff5e7230 */ /* 0x000fe40000004100 */
[----:B------:R-:W-:Y:S01]  /*28d0*/  FMUL.FTZ R43, R43, R44 ;  /* 0x0000002c2b2b7220 */ /* 0x000fe20000410000 */
[----:B------:R-:W-:-:S04]  /*28e0*/  IMAD.WIDE.U32 R4, R51, UR4, R16 ;  /* 0x0000000433047c25 */ /* 0x000fc8000f8e0010 */
[----:B------:R-:W-:Y:S01]  /*28f0*/  FMUL.FTZ R46, R46, R47 ;  /* 0x0000002f2e2e7220 */ /* 0x000fe20000410000 */
[----:B------:R-:W-:Y:S01]  /*2900*/  FMUL.FTZ R49, R49, R106 ;  /* 0x0000006a31317220 */ /* 0x000fe20000410000 */
[----:B------:R-:W-:Y:S01]  /*2910*/  FMUL.FTZ R103, R103, R40 ;  /* 0x0000002867677220 */ /* 0x000fe20000410000 */
[--C-:B------:R-:W-:Y:S02]  /*2920*/  HADD2.F32 R97, -RZ, R6.reuse.H0_H0 ;  /* 0x20000006ff617230 */ /* 0x100fe40000004100 */
[----:B------:R-:W-:Y:S01]  /*2930*/  FFMA.FTZ R82, R101, R93, R82 ;  /* 0x0000005d65527223 */ /* 0x000fe20000010052 */
[----:B------:R-:W-:Y:S01]  /*2940*/  HADD2.F32 R96, -RZ, R6.H1_H1 ;  /* 0x30000006ff607230 */ /* 0x000fe20000004100 */
[----:B---3--:R-:W-:Y:S01]  /*2950*/  LEA R6, P0, R4, R114, 0x1 ;  /* 0x0000007204067211 */ /* 0x008fe200078008ff */
[----:B------:R-:W-:Y:S02]  /*2960*/  IMAD R5, R51, UR5, R5 ;  /* 0x0000000533057c24 */ /* 0x000fe4000f8e0205 */
[----:B------:R-:W-:Y:S01]  /*2970*/  FMUL.FTZ R100, R100, R41 ;  /* 0x0000002964647220 */ /* 0x000fe20000410000 */
[----:B------:R-:W-:Y:S01]  /*2980*/  FMUL.FTZ R105, R105, R42 ;  /* 0x0000002a69697220 */ /* 0x000fe20000410000 */
[----:B------:R-:W-:Y:S01]  /*2990*/  FMUL.FTZ R102, R102, R43 ;  /* 0x0000002b66667220 */ /* 0x000fe20000410000 */
[----:B------:R-:W-:Y:S01]  /*29a0*/  FMUL.FTZ R107, R107, R46 ;  /* 0x0000002e6b6b7220 */ /* 0x000fe20000410000 */
[----:B------:R-:W-:Y:S01]  /*29b0*/  LEA.HI.X R7, R4, R115, R5, 0x1, P0 ;  /* 0x0000007304077211 */ /* 0x000fe200000f0c05 */
[----:B------:R-:W-:Y:S01]  /*29c0*/  STS.128 [R81], R12 ;  /* 0x0000000c51007388 */ /* 0x000fe20000000c00 */
[----:B------:R-:W-:-:S03]  /*29d0*/  NOP ;  /* 0x0000000000007918 */ /* 0x000fc60000000000 */
[----:B------:R-:W0:Y:S01]  /*29e0*/  LDS.128 R8, [R81] ;  /* 0x0000000051087984 */ /* 0x000e220000000c00 */
[----:B------:R-:W-:-:S04]  /*29f0*/  IMAD.WIDE.U32 R4, R28, 0x10, R6 ;  /* 0x000000101c047825 */ /* 0x000fc800078e0006 */
[----:B------:R-:W-:Y:S01]  /*2a00*/  FMUL.FTZ R104, R104, R49 ;  /* 0x0000003168687220 */ /* 0x000fe20000410000 */
[----:B------:R-:W-:Y:S01]  /*2a10*/  FMUL.FTZ R109, R109, R110 ;  /* 0x0000006e6d6d7220 */ /* 0x000fe20000410000 */
[----:B------:R-:W-:Y:S01]  /*2a20*/  FFMA.FTZ R17, R103, R92, R82 ;  /* 0x0000005c67117223 */ /* 0x000fe20000010052 */
[----:B0-----:R0:W-:Y:S01]  /*2a30*/  STG.E.128 desc[UR16][R4.64], R8 ;  /* 0x0000000804007986 */ /* 0x0011e2000c101d10 */
        /* <DEDUP_REMOVED lines=15> */
[----:B------:R-:W1:Y:S03]  /*2b30*/  LDC.64 R18, c[0x0][0x438] ;  /* 0x00010e00ff127b82 */ /* 0x000e660000000a00 */
        /* <DEDUP_REMOVED lines=11> */
.L_x_9537:
[----:B------:R-:W2:Y:S01]  /*2bf0*/  LDCU UR4, c[0x0][0x38c] ;  /* 0x00007180ff0477ac */ /* 0x000ea20008000800 */
[----:B------:R-:W-:Y:S01]  /*2c00*/  FFMA.FTZ R0, R100, R95, R17 ;  /* 0x0000005f64007223 */ /* 0x000fe20000010011 */
[----:B------:R-:W-:Y:S01]  /*2c10*/  HFMA2 R106, -RZ, RZ, 0, 0 ;  /* 0x00000000ff6a7431 */ /* 0x000fe200000001ff */
[----:B------:R-:W-:Y:S01]  /*2c20*/  CS2R R110, SRZ ;  /* 0x00000000006e7805 */ /* 0x000fe2000001ff00 */
[----:B------:R-:W-:Y:S02]  /*2c30*/  HFMA2 R115, -RZ, RZ, 0, 0 ;  /* 0x00000000ff737431 */ /* 0x000fe400000001ff */
[----:B0-----:R-:W-:Y:S01]  /*2c40*/  FFMA.FTZ R5, R105, R94, R0 ;  /* 0x0000005e69057223 */ /* 0x001fe20000010000 */
[----:B------:R-:W-:Y:S02]  /*2c50*/  MOV R108, RZ ;  /* 0x000000ff006c7202 */ /* 0x000fe40000000f00 */
[----:B------:R-:W-:Y:S02]  /*2c60*/  CS2R R112, SRZ ;  /* 0x0000000000707805 */ /* 0x000fe4000001ff00 */
        /* <DEDUP_REMOVED lines=10> */
[----:B--2---:R-:W-:Y:S01]  /*2d10*/  UISETP.GE.AND UP0, UPT, UR4, 0x1, UPT ;  /* 0x000000010400788c */ /* 0x004fe2000bf06270 */
        /* <DEDUP_REMOVED lines=10> */
[C---:B------:R-:W-:Y:S01]  /*2dc0*/  IADD3 R48, P1, PT, R2.reuse, R24, RZ ;  /* 0x0000001802307210 */ /* 0x040fe20007f3e0ff */
[----:B------:R-:W-:Y:S01]  /*2dd0*/  FMUL.FTZ R127, R95, R86 ;  /* 0x000000565f7f7220 */ /* 0x000fe20000410000 */
[C---:B------:R-:W-:Y:S01]  /*2de0*/  IADD3 R46, P2, PT, R2.reuse, R22, RZ ;  /* 0x00000016022e7210 */ /* 0x040fe20007f5e0ff */
[----:B------:R-:W2:Y:S01]  /*2df0*/  LDC.64 R44, c[0x0][0x440] ;  /* 0x00011000ff2c7b82 */ /* 0x000ea20000000a00 */
[----:B------:R-:W-:Y:S01]  /*2e00*/  LOP3.LUT R164, R2, 0x100, RZ, 0xc0, !PT ;  /* 0x0000010002a47812 */ /* 0x000fe200078ec0ff */
[----:B------:R-:W-:Y:S01]  /*2e10*/  FMUL.FTZ R128, R94, R87 ;  /* 0x000000575e807220 */ /* 0x000fe20000410000 */
[----:B------:R-:W-:Y:S01]  /*2e20*/  IADD3 R122, PT, PT, R66, -0x2, RZ ;  /* 0xfffffffe427a7810 */ /* 0x000fe20007ffe0ff */
[----:B------:R-:W-:Y:S01]  /*2e30*/  FMUL.FTZ R129, R97, R88 ;  /* 0x0000005861817220 */ /* 0x000fe20000410000 */
[----:B------:R-:W-:Y:S01]  /*2e40*/  IADD3 R166, PT, PT, R2, R28, RZ ;  /* 0x0000001c02a67210 */ /* 0x000fe20007ffe0ff */
[----:B------:R-:W-:Y:S01]  /*2e50*/  FMUL.FTZ R130, R96, R89 ;  /* 0x0000005960827220 */ /* 0x000fe20000410000 */
[----:B------:R-:W-:Y:S01]  /*2e60*/  FMUL.FTZ R131, R99, R90 ;  /* 0x0000005a63837220 */ /* 0x000fe20000410000 */
[----:B------:R-:W3:Y:S01]  /*2e70*/  LDC.64 R42, c[0x0][0x3a8] ;  /* 0x0000ea00ff2a7b82 */ /* 0x000ee20000000a00 */
[----:B------:R-:W-:Y:S01]  /*2e80*/  FMUL.FTZ R132, R98, R91 ;  /* 0x0000005b62847220 */ /* 0x000fe20000410000 */
[----:B------:R-:W-:Y:S01]  /*2e90*/  MOV R106, RZ ;  /* 0x000000ff006a7202 */ /* 0x000fe20000000f00 */
[C---:B------:R-:W-:Y:S01]  /*2ea0*/  IMAD.WIDE.U32 R36, R28.reuse, 0x10, R62 ;  /* 0x000000101c247825 */ /* 0x040fe200078e003e */
[C---:B------:R-:W-:Y:S01]  /*2eb0*/  ISETP.EQ.AND P0, PT, R28.reuse, RZ, P0 ;  /* 0x000000ff1c00720c */ /* 0x040fe20000702270 */
[----:B------:R-:W4:Y:S01]  /*2ec0*/  LDCU UR12, c[0x0][0x394] ;  /* 0x00007280ff0c77ac */ /* 0x000f220008000800 */
[----:B------:R-:W-:Y:S01]  /*2ed0*/  LOP3.LUT R133, R133, 0x100, RZ, 0xc0, !PT ;  /* 0x0000010085857812 */ /* 0x000fe200078ec0ff */
[----:B------:R-:W-:Y:S01]  /*2ee0*/  IMAD.WIDE.U32 R34, R28, 0x10, R64 ;  /* 0x000000101c227825 */ /* 0x000fe200078e0040 */
[----:B------:R-:W0:Y:S01]  /*2ef0*/  LDC.64 R136, c[0x0][0x3e0] ;  /* 0x0000f800ff887b82 */ /* 0x000e220000000a00 */
        /* <DEDUP_REMOVED lines=8> */
[----:B----4-:R-:W-:-:S05]  /*2f80*/  UMOV UR4, URZ ;  /* 0x000000ff00047c82 */ /* 0x010fca0008000000 */
.L_x_9560:
[----:B0-----:R-:W-:-:S04]  /*2f90*/  IMAD.WIDE.U32 R4, R138, UR4, RZ ;  /* 0x000000048a047c25 */ /* 0x001fc8000f8e00ff */
[----:B------:R-:W-:Y:S01]  /*2fa0*/  IMAD R5, R139, UR4, R5 ;  /* 0x000000048b057c24 */ /* 0x000fe2000f8e0205 */
[----:B------:R-:W-:-:S04]  /*2fb0*/  LEA R16, P1, R4, R36, 0x1 ;  /* 0x0000002404107211 */ /* 0x000fc800078208ff */
[----:B------:R-:W-:-:S06]  /*2fc0*/  LEA.HI.X R17, R4, R37, R5, 0x1, P1 ;  /* 0x0000002504117211 */ /* 0x000fcc00008f0c05 */
[----:B----4-:R-:W4:Y:S01]  /*2fd0*/  LDG.E.128 R16, desc[UR16][R16.64] ;  /* 0x0000001010107981 */ /* 0x010f22000c1e1d00 */
[----:B------:R-:W-:Y:S01]  /*2fe0*/  MOV R4, R26 ;  /* 0x0000001a00047202 */ /* 0x000fe20000000f00 */
[----:B------:R-:W-:Y:S01]  /*2ff0*/  IMAD.WIDE.U32 R6, R136, UR4, RZ ;  /* 0x0000000488067c25 */ /* 0x000fe2000f8e00ff */
[----:B------:R-:W-:-:S03]  /*3000*/  MOV R5, R55 ;  /* 0x0000003700057202 */ /* 0x000fc60000000f00 */
[----:B------:R-:W-:Y:S01]  /*3010*/  IMAD R7, R137, UR4, R7 ;  /* 0x0000000489077c24 */ /* 0x000fe2000f8e0207 */
[----:B-1----:R-:W-:Y:S01]  /*3020*/  LEA R8, P2, R6, R34, 0x1 ;  /* 0x0000002206087211 */ /* 0x002fe200078408ff */
        /* <DEDUP_REMOVED lines=17> */
[C---:B------:R-:W-:Y:S01]  /*3140*/  FMUL.FTZ R140, R148.reuse, R84 ;  /* 0x00000054948c7220 */ /* 0x040fe20000410000 */
[C---:B------:R-:W-:Y:S01]  /*3150*/  FMUL.FTZ R0, R148.reuse, R85 ;  /* 0x0000005594007220 */ /* 0x040fe20000410000 */
[C---:B------:R-:W-:Y:S01]  /*3160*/  FMUL.FTZ R18, R148.reuse, R87 ;  /* 0x0000005794127220 */ /* 0x040fe20000410000 */
[C---:B------:R-:W-:Y:S01]  /*3170*/  FMUL.FTZ R141, R148.reuse, R88 ;  /* 0x00000058948d7220 */ /* 0x040fe20000410000 */
[----:B------:R0:W2:Y:S01]  /*3180*/  MUFU.EX2 R17, R140 ;  /* 0x0000008c00117308 */ /* 0x0000a20000000800 */
[----:B------:R-:W-:Y:S01]  /*3190*/  FMUL.FTZ R146, R148, R89 ;  /* 0x0000005994927220 */ /* 0x000fe20000410000 */
[----:B-1----:R-:W-:Y:S02]  /*31a0*/  ULEA UR5, UR6, UR5, 0x18 ;  /* 0x0000000506057291 */ /* 0x002fe4000f8ec0ff */
        /* <DEDUP_REMOVED lines=10> */
[----:B------:R-:W-:Y:S02]  /*3250*/  HADD2.F32 R143, -RZ, R5.H1_H1 ;  /* 0x30000005ff8f7230 */ /* 0x000fe40000004100 */
[----:B------:R-:W-:Y:S01]  /*3260*/  FMUL.FTZ R149, R126, R135 ;  /* 0x000000877e957220 */ /* 0x000fe20000410000 */
[----:B------:R-:W-:-:S02]  /*3270*/  HADD2.F32 R144, -RZ, R7.H0_H0 ;  /* 0x20000007ff907230 */ /* 0x000fc40000004100 */
[----:B------:R-:W-:Y:S01]  /*3280*/  FMUL.FTZ R155, R127, R140 ;  /* 0x0000008c7f9b7220 */ /* 0x000fe20000410000 */
[----:B------:R-:W-:Y:S02]  /*3290*/  HADD2.F32 R147, -RZ, R7.H1_H1 ;  /* 0x30000007ff937230 */ /* 0x000fe40000004100 */
[----:B------:R-:W-:Y:S01]  /*32a0*/  FMUL.FTZ R153, R128, R143 ;  /* 0x0000008f80997220 */ /* 0x000fe20000410000 */
[----:B---3--:R0:W-:Y:S01]  /*32b0*/  STS.128 [R81+0x210], R8 ;  /* 0x0002100851007388 */ /* 0x0081e20000000c00 */
[----:B------:R-:W-:-:S03]  /*32c0*/  NOP ;  /* 0x0000000000007918 */ /* 0x000fc60000000000 */
[----:B------:R-:W3:Y:S01]  /*32d0*/  LDS.128 R12, [R81+0x210] ;  /* 0x00021000510c7984 */ /* 0x000ee20000000c00 */
[----:B0-----:R-:W-:Y:S01]  /*32e0*/  FMUL.FTZ R9, R148, R86 ;  /* 0x0000005694097220 */ /* 0x001fe20000410000 */
[----:B------:R-:W-:Y:S01]  /*32f0*/  SEL R8, R16, R67, !P2 ;  /* 0x0000004310087207 */ /* 0x000fe20005000000 */
[----:B------:R-:W-:Y:S02]  /*3300*/  FMUL.FTZ R11, R148, R90 ;  /* 0x0000005a940b7220 */ /* 0x000fe40000410000 */
[----:B------:R0:W4:Y:S01]  /*3310*/  MUFU.EX2 R16, R9 ;  /* 0x0000000900107308 */ /* 0x0001220000000800 */
[----:B------:R-:W-:-:S05]  /*3320*/  LEA R152, R8, UR5, 0x2 ;  /* 0x0000000508987c11 */ /* 0x000fca000f8e10ff */
[----:B--2---:R2:W-:Y:S01]  /*3330*/  STS [R152+0xe98], R17 ;  /* 0x000e981198007388 */ /* 0x0045e20000000800 */
[----:B0-----:R-:W-:Y:S02]  /*3340*/  FMUL.FTZ R9, R148, R91 ;  /* 0x0000005b94097220 */ /* 0x001fe40000410000 */
[----:B------:R0:W0:Y:S01]  /*3350*/  MUFU.EX2 R148, R11 ;  /* 0x0000000b00947308 */ /* 0x0000220000000800 */
[----:B--2---:R-:W-:Y:S01]  /*3360*/  FMUL.FTZ R152, R124, R19 ;  /* 0x000000137c987220 */ /* 0x004fe20000410000 */
[--C-:B---3--:R-:W-:Y:S02]  /*3370*/  HADD2.F32 R163, -RZ, R13.reuse.H0_H0 ;  /* 0x2000000dffa37230 */ /* 0x108fe40000004100 */
[----:B------:R-:W-:Y:S02]  /*3380*/  HADD2.F32 R8, -RZ, R13.H1_H1 ;  /* 0x3000000dff087230 */ /* 0x000fe40000004100 */
[----:B------:R2:W3:Y:S01]  /*3390*/  MUFU.EX2 R13, R9 ;  /* 0x00000009000d7308 */ /* 0x0004e20000000800 */
[----:B------:R-:W-:-:S02]  /*33a0*/  HADD2.F32 R6, -RZ, R12.H1_H1 ;  /* 0x3000000cff067230 */ /* 0x000fc40000004100 */
[----:B------:R-:W-:Y:S01]  /*33b0*/  FMUL.FTZ R163, R100, R163 ;  /* 0x000000a364a37220 */ /* 0x000fe20000410000 */
[----:B------:R-:W-:Y:S02]  /*33c0*/  HADD2.F32 R4, -RZ, R12.H0_H0 ;  /* 0x2000000cff047230 */ /* 0x000fe40000004100 */
[----:B------:R-:W-:Y:S01]  /*33d0*/  FMUL.FTZ R12, R132, R147 ;  /* 0x00000093840c7220 */ /* 0x000fe20000410000 */
        /* <DEDUP_REMOVED lines=9> */
[----:B0-----:R-:W-:Y:S01]  /*3470*/  FMUL.FTZ R11, R102, R5 ;  /* 0x00000005660b7220 */ /* 0x001fe20000410000 */
        /* <DEDUP_REMOVED lines=12> */
.L_x_9540:
[----:B------:R0:W1:Y:S02]  /*3540*/  LDS R7, [R158+0x169c] ;  /* 0x00169c009e077984 */ /* 0x0000640000000800 */
.L_x_9541:
[----:B------:R-:W-:Y:S05]  /*3550*/  BSYNC.RECONVERGENT B0 ;  /* 0x0000000000007941 */ /* 0x000fea0003800200 */
.L_x_9539:
        /* <DEDUP_REMOVED lines=62> */
[----:B--2---:R-:W-:Y:S02]  /*3940*/  @!P3 FFMA.FTZ R170, R169, R154, R170 ;  /* 0x0000009aa9aab223 */ /* 0x004fe400000100aa */
        /* <DEDUP_REMOVED lines=33> */
[----:B------:R-:W1:Y:S03]  /*3b60*/  SHFL.UP PT, R4, R167, 0x10, RZ ;  /* 0x06000000a7047989 */ /* 0x000e6600000e00ff */
[----:B------:R-:W-:Y:S01]  /*3b70*/  @!P3 MOV R169, R154 ;  /* 0x0000009a00a9b202 */ /* 0x000fe20000000f00 */
[----:B------:R-:W2:Y:S01]  /*3b80*/  SHFL.UP PT, R5, R162, 0x10, RZ ;  /* 0x06000000a2057989 */ /* 0x000ea200000e00ff */
[----:B------:R-:W-:-:S03]  /*3b90*/  ISETP.NE.AND P3, PT, R28, 0x1f, PT ;  /* 0x0000001f1c00780c */ /* 0x000fc60003f65270 */
        /* <DEDUP_REMOVED lines=22> */
[----:B------:R-:W-:-:S04]  /*3d00*/  FFMA.FTZ R173, R18, R180, R163 ;  /* 0x000000b412ad7223 */ /* 0x000fc800000100a3 */
[----:B------:R-:W-:-:S06]  /*3d10*/  FMUL.FTZ R160, R173, R86 ;  /* 0x00000056ada07220 */ /* 0x000fcc0000410000 */
[----:B------:R1:W-:Y:S02]  /*3d20*/  @!P1 STS.64 [UR6+0x1718], R8 ;  /* 0x00171808ff009988 */ /* 0x0003e40008000a06 */
[----:B-1----:R-:W-:Y:S02]  /*3d30*/  FMUL.FTZ R9, R154, R89 ;  /* 0x000000599a097220 */ /* 0x002fe40000410000 */
[----:B----4-:R1:W2:Y:S02]  /*3d40*/  SHFL.IDX PT, R168, R10, RZ, 0x1f ;  /* 0x00001fff0aa87589 */ /* 0x0102a400000e0000 */
[----:B-1----:R-:W-:-:S04]  /*3d50*/  IMAD.WIDE.U32 R10, R38, UR4, R46 ;  /* 0x00000004260a7c25 */ /* 0x002fc8000f8e002e */
[----:B------:R-:W-:Y:S02]  /*3d60*/  IMAD R7, R39, UR4, R11 ;  /* 0x0000000427077c24 */ /* 0x000fe4000f8e020b */
[----:B------:R-:W-:-:S04]  /*3d70*/  FFMA.FTZ R11, R16, R173, R161 ;  /* 0x000000ad100b7223 */ /* 0x000fc800000100a1 */
[----:B------:R-:W-:Y:S01]  /*3d80*/  FFMA.FTZ R159, R0, R11, R159 ;  /* 0x0000000b009f7223 */ /* 0x000fe2000001009f */
[----:B------:R-:W-:Y:S01]  /*3d90*/  FMUL.FTZ R161, R11, R85 ;  /* 0x000000550ba17220 */ /* 0x000fe20000410000 */
        /* <DEDUP_REMOVED lines=8> */
[----:B------:R-:W-:-:S03]  /*3e20*/  FADD.FTZ R0, -R152, R172 ;  /* 0x000000ac98007221 */ /* 0x000fc60000010100 */
[----:B------:R-:W-:Y:S01]  /*3e30*/  FFMA.FTZ R163, R16, R174, R155 ;  /* 0x000000ae10a37223 */ /* 0x000fe2000001009b */
[----:B------:R-:W-:Y:S01]  /*3e40*/  FADD.FTZ R152, -R149, R174 ;  /* 0x000000ae95987221 */ /* 0x000fe20000010100 */
[-C--:B------:R-:W-:Y:S01]  /*3e50*/  FFMA.FTZ R17, R0, R10.reuse, RZ ;  /* 0x0000000a00117223 */ /* 0x080fe200000100ff */
[----:B------:R-:W-:Y:S01]  /*3e60*/  FMUL.FTZ R149, R93, R10 ;  /* 0x0000000a5d957220 */ /* 0x000fe20000410000 */
[----:B------:R-:W-:Y:S01]  /*3e70*/  FFMA.FTZ R176, R18, R163, R153 ;  /* 0x000000a312b07223 */ /* 0x000fe20000010099 */
[-C--:B------:R-:W-:Y:S01]  /*3e80*/  FMUL.FTZ R10, R92, R161.reuse ;  /* 0x000000a15c0a7220 */ /* 0x080fe20000410000 */
[----:B------:R-:W-:Y:S01]  /*3e90*/  FFMA.FTZ R17, R152, R161, R17 ;  /* 0x000000a198117223 */ /* 0x000fe20000010011 */
[----:B------:R-:W-:Y:S01]  /*3ea0*/  FADD.FTZ R16, -R155, R163 ;  /* 0x000000a39b107221 */ /* 0x000fe20000010100 */
[----:B------:R-:W-:Y:S01]  /*3eb0*/  FFMA.FTZ R161, R141, R176, R14 ;  /* 0x000000b08da17223 */ /* 0x000fe2000001000e */
[----:B------:R-:W-:Y:S01]  /*3ec0*/  STS [R68], R149 ;  /* 0x0000009544007388 */ /* 0x000fe20000000800 */
[----:B------:R-:W-:Y:S01]  /*3ed0*/  FMUL.FTZ R155, R180, R87 ;  /* 0x00000057b49b7220 */ /* 0x000fe20000410000 */
[----:B------:R-:W-:Y:S01]  /*3ee0*/  FMUL.FTZ R141, R150, R91 ;  /* 0x0000005b968d7220 */ /* 0x000fe20000410000 */
[----:B------:R-:W-:Y:S01]  /*3ef0*/  FFMA.FTZ R178, R146, R161, R151 ;  /* 0x000000a192b27223 */ /* 0x000fe20000010097 */
[----:B------:R1:W-:Y:S01]  /*3f00*/  STS [R69+0x4], R10 ;  /* 0x0000040a45007388 */ /* 0x0003e20000000800 */
[----:B------:R-:W-:Y:S01]  /*3f10*/  FFMA.FTZ R17, R16, R160, R17 ;  /* 0x000000a010117223 */ /* 0x000fe20000010011 */
[----:B------:R-:W-:Y:S01]  /*3f20*/  FADD.FTZ R18, -R153, R176 ;  /* 0x000000b099127221 */ /* 0x000fe20000010100 */
[----:B------:R-:W-:Y:S01]  /*3f30*/  FFMA.FTZ R165, R148, R178, R15 ;  /* 0x000000b294a57223 */ /* 0x000fe2000001000f */
[----:B------:R2:W-:Y:S01]  /*3f40*/  STS [R69+0x10], R168 ;  /* 0x000010a845007388 */ /* 0x0005e20000000800 */
[----:B------:R-:W-:Y:S01]  /*3f50*/  FMUL.FTZ R160, R95, R160 ;  /* 0x000000a05fa07220 */ /* 0x000fe20000410000 */
[----:B------:R-:W-:Y:S01]  /*3f60*/  FMUL.FTZ R8, R94, R155 ;  /* 0x0000009b5e087220 */ /* 0x000fe20000410000 */
[----:B------:R-:W-:Y:S01]  /*3f70*/  FMUL.FTZ R146, R96, R9 ;  /* 0x0000000960927220 */ /* 0x000fe20000410000 */
[----:B------:R-:W-:Y:S01]  /*3f80*/  FFMA.FTZ R17, R18, R155, R17 ;  /* 0x0000009b12117223 */ /* 0x000fe20000010011 */
[----:B------:R-:W-:Y:S01]  /*3f90*/  FADD.FTZ R14, -R14, R161 ;  /* 0x000000a10e0e7221 */ /* 0x000fe20000010100 */
[----:B-1----:R-:W-:Y:S01]  /*3fa0*/  FMUL.FTZ R10, R157, R90 ;  /* 0x0000005a9d0a7220 */ /* 0x002fe20000410000 */
[----:B------:R1:W-:Y:S01]  /*3fb0*/  STS [R69+0x8], R160 ;  /* 0x000008a045007388 */ /* 0x0003e20000000800 */
[----:B------:R-:W-:Y:S01]  /*3fc0*/  FFMA.FTZ R167, R13, R165, R12 ;  /* 0x000000a50da77223 */ /* 0x000fe2000001000c */
[----:B------:R-:W-:Y:S01]  /*3fd0*/  FFMA.FTZ R17, R14, R162, R17 ;  /* 0x000000a20e117223 */ /* 0x000fe20000010011 */
[----:B------:R-:W-:Y:S01]  /*3fe0*/  FMUL.FTZ R148, R99, R10 ;  /* 0x0000000a63947220 */ /* 0x000fe20000410000 */
[----:B--2---:R-:W-:Y:S01]  /*3ff0*/  FMUL.FTZ R168, R98, R141 ;  /* 0x0000008d62a87220 */ /* 0x004fe20000410000 */
[----:B------:R2:W-:Y:S01]  /*4000*/  STS [R69+0xc], R8 ;  /* 0x00000c0845007388 */ /* 0x0005e20000000800 */
[----:B------:R-:W-:Y:S01]  /*4010*/  FADD.FTZ R162, -R151, R178 ;  /* 0x000000b297a27221 */ /* 0x000fe20000010100 */
[----:B------:R-:W-:Y:S01]  /*4020*/  FADD.FTZ R170, -R12, R167 ;  /* 0x000000a70caa7221 */ /* 0x000fe20000010100 */
[----:B------:R-:W-:Y:S01]  /*4030*/  FMUL.FTZ R12, R105, R176 ;  /* 0x000000b0690c7220 */ /* 0x000fe20000410000 */
[----:B------:R3:W-:Y:S01]  /*4040*/  STS [R69+0x14], R146 ;  /* 0x0000149245007388 */ /* 0x0007e20000000800 */
[----:B------:R-:W-:Y:S01]  /*4050*/  FFMA.FTZ R17, R162, R9, R17 ;  /* 0x00000009a2117223 */ /* 0x000fe20000010011 */
[----:B-1----:R-:W-:Y:S01]  /*4060*/  FADD.FTZ R160, -R15, R165 ;  /* 0x000000a50fa07221 */ /* 0x002fe20000010100 */
[----:B------:R-:W-:Y:S01]  /*4070*/  FMUL.FTZ R9, R101, R172 ;  /* 0x000000ac65097220 */ /* 0x000fe20000410000 */
[----:B------:R1:W-:Y:S01]  /*4080*/  STS [R69+0x18], R148 ;  /* 0x0000189445007388 */ /* 0x0003e20000000800 */
[----:B------:R-:W-:Y:S01]  /*4090*/  FMUL.FTZ R172, R109, R167 ;  /* 0x000000a76dac7220 */ /* 0x000fe20000410000 */
[----:B------:R-:W-:Y:S01]  /*40a0*/  FFMA.FTZ R17, R160, R10, R17 ;  /* 0x0000000aa0117223 */ /* 0x000fe20000010011 */
[----:B------:R-:W-:Y:S01]  /*40b0*/  FMUL.FTZ R10, R100, R163 ;  /* 0x000000a3640a7220 */ /* 0x000fe20000410000 */
[----:B------:R4:W-:Y:S01]  /*40c0*/  STS [R69+0x1c], R168 ;  /* 0x00001ca845007388 */ /* 0x0009e20000000800 */
[----:B------:R-:W-:Y:S01]  /*40d0*/  IADD3 R163, PT, PT, -R166, UR7, RZ ;  /* 0x00000007a6a37c10 */ /* 0x000fe2000fffe1ff */
[----:B--2---:R-:W-:Y:S01]  /*40e0*/  FMUL.FTZ R8, R103, R174 ;  /* 0x000000ae67087220 */ /* 0x004fe20000410000 */
[----:B---3--:R-:W-:Y:S01]  /*40f0*/  FMUL.FTZ R146, R102, R161 ;  /* 0x000000a166927220 */ /* 0x008fe20000410000 */
[----:B------:R-:W-:Y:S01]  /*4100*/  BAR.SYNC.DEFER_BLOCKING 0x0 ;  /* 0x0000000000007b1d */ /* 0x000fe20000010000 */
[----:B------:R-:W-:Y:S01]  /*4110*/  ISETP.GE.AND P2, PT, R163, 0x1, PT ;  /* 0x00000001a300780c */ /* 0x000fe20003f46270 */
[----:B-1----:R-:W-:Y:S01]  /*4120*/  FMUL.FTZ R148, R107, R178 ;  /* 0x000000b26b947220 */ /* 0x002fe20000410000 */
[----:B------:R-:W-:Y:S01]  /*4130*/  FFMA.FTZ R169, R170, R141, R17 ;  /* 0x0000008daaa97223 */ /* 0x000fe20000010011 */
[C---:B------:R-:W-:Y:S01]  /*4140*/  ISETP.GE.AND P3, PT, R163.reuse, 0x21, PT ;  /* 0x00000021a300780c */ /* 0x040fe20003f66270 */
[----:B----4-:R-:W-:Y:S01]  /*4150*/  FMUL.FTZ R168, R104, R165 ;  /* 0x000000a568a87220 */ /* 0x010fe20000410000 */
        /* <DEDUP_REMOVED lines=22> */
.L_x_9543:
[----:B------:R-:W-:Y:S05]  /*42c0*/  BSYNC.RECONVERGENT B0 ;  /* 0x0000000000007941 */ /* 0x000fea0003800200 */
.L_x_9542:
[----:B-12---:R1:W2:Y:S01]  /*42d0*/  LDS R9, [R70+0x4a0] ;  /* 0x0004a00046097984 */ /* 0x0062a20000000800 */
[----:B------:R-:W-:Y:S04]  /*42e0*/  BSSY.RECONVERGENT B0, `(.L_x_9544) ;  /* 0x0000004000007945 */ /* 0x000fe80003800200 */
[----:B------:R-:W-:Y:S05]  /*42f0*/  @!P3 BRA `(.L_x_9545) ;  /* 0x000000000008b947 */ /* 0x000fea0003800000 */
[----:B------:R3:W-:Y:S04]  /*4300*/  REDG.E.ADD.F32.FTZ.RN.STRONG.GPU desc[UR16][R4.64+0x80], R15 ;  /* 0x0000800f040079a6 */ /* 0x0007e8000c12f310 */
[----:B--2---:R3:W-:Y:S02]  /*4310*/  REDG.E.ADD.F32.FTZ.RN.STRONG.GPU desc[UR16][R6.64+0x80], R9 ;  /* 0x00008009060079a6 */ /* 0x0047e4000c12f310 */
.L_x_9545:
[----:B------:R-:W-:Y:S05]  /*4320*/  BSYNC.RECONVERGENT B0 ;  /* 0x0000000000007941 */ /* 0x000fea0003800200 */
.L_x_9544:
        /* <DEDUP_REMOVED lines=11> */
.L_x_9547:
[----:B------:R-:W-:Y:S05]  /*43e0*/  BSYNC.RECONVERGENT B0 ;  /* 0x0000000000007941 */ /* 0x000fea0003800200 */
.L_x_9546:
[----:B---34-:R3:W4:Y:S01]  /*43f0*/  LDS R9, [R72+0x5a0] ;  /* 0x0005a00048097984 */ /* 0x0187220000000800 */
[----:B------:R-:W-:Y:S01]  /*4400*/  ISETP.NE.AND P6, PT, R8, RZ, PT ;  /* 0x000000ff0800720c */ /* 0x000fe20003fc5270 */
[----:B------:R-:W-:-:S12]  /*4410*/  BSSY.RECONVERGENT B0, `(.L_x_9548) ;  /* 0x0000004000007945 */ /* 0x000fd80003800200 */
[----:B---3--:R-:W-:Y:S05]  /*4420*/  @!P6 BRA `(.L_x_9549) ;  /* 0x000000000008e947 */ /* 0x008fea0003800000 */
[----:B0-----:R3:W-:Y:S04]  /*4430*/  REDG.E.ADD.F32.FTZ.RN.STRONG.GPU desc[UR16][R4.64+0x180], R141 ;  /* 0x0001808d040079a6 */ /* 0x0017e8000c12f310 */
[----:B----4-:R3:W-:Y:S02]  /*4440*/  REDG.E.ADD.F32.FTZ.RN.STRONG.GPU desc[UR16][R6.64+0x180], R9 ;  /* 0x00018009060079a6 */ /* 0x0107e4000c12f310 */
.L_x_9549:
[----:B------:R-:W-:Y:S05]  /*4450*/  BSYNC.RECONVERGENT B0 ;  /* 0x0000000000007941 */ /* 0x000fea0003800200 */
.L_x_9548:
[----:B---34-:R3:W4:Y:S01]  /*4460*/  LDS R9, [R73+0x620] ;  /* 0x0006200049097984 */ /* 0x0187220000000800 */
[----:B------:R-:W-:Y:S04]  /*4470*/  BSSY.RECONVERGENT B0, `(.L_x_9550) ;  /* 0x0000004000007945 */ /* 0x000fe80003800200 */
[----:B------:R-:W-:Y:S05]  /*4480*/  @!P2 BRA `(.L_x_9551) ;  /* 0x000000000008a947 */ /* 0x000fea0003800000 */
[----:B0-----:R0:W-:Y:S04]  /*4490*/  REDG.E.ADD.F32.FTZ.RN.STRONG.GPU desc[UR16][R4.64+0x200], R149 ;  /* 0x00020095040079a6 */ /* 0x0011e8000c12f310 */
[----:B----4-:R0:W-:Y:S02]  /*44a0*/  REDG.E.ADD.F32.FTZ.RN.STRONG.GPU desc[UR16][R6.64+0x200], R9 ;  /* 0x00020009060079a6 */ /* 0x0101e4000c12f310 */
.L_x_9551:
[----:B------:R-:W-:Y:S05]  /*44b0*/  BSYNC.RECONVERGENT B0 ;  /* 0x0000000000007941 */ /* 0x000fea0003800200 */
.L_x_9550:
[----:B0---4-:R0:W4:Y:S01]  /*44c0*/  LDS R9, [R74+0x6a0] ;  /* 0x0006a0004a097984 */ /* 0x0111220000000800 */
[----:B------:R-:W-:Y:S04]  /*44d0*/  BSSY.RECONVERGENT B0, `(.L_x_9552) ;  /* 0x0000004000007945 */ /* 0x000fe80003800200 */
[----:B------:R-:W-:Y:S05]  /*44e0*/  @!P3 BRA `(.L_x_9553) ;  /* 0x000000000008b947 */ /* 0x000fea0003800000 */
[----:B------:R0:W-:Y:S04]  /*44f0*/  REDG.E.ADD.F32.FTZ.RN.STRONG.GPU desc[UR16][R4.64+0x280], R151 ;  /* 0x00028097040079a6 */ /* 0x0001e8000c12f310 */
[----:B----4-:R0:W-:Y:S02]  /*4500*/  REDG.E.ADD.F32.FTZ.RN.STRONG.GPU desc[UR16][R6.64+0x280], R9 ;  /* 0x00028009060079a6 */ /* 0x0101e4000c12f310 */
.L_x_9553:
[----:B------:R-:W-:Y:S05]  /*4510*/  BSYNC.RECONVERGENT B0 ;  /* 0x0000000000007941 */ /* 0x000fea0003800200 */
.L_x_9552:
[----:B0---4-:R0:W4:Y:S01]  /*4520*/  LDS R9, [R75+0x720] ;  /* 0x000720004b097984 */ /* 0x0111220000000800 */
[----:B------:R-:W-:Y:S04]  /*4530*/  BSSY.RECONVERGENT B0, `(.L_x_9554) ;  /* 0x0000004000007945 */ /* 0x000fe80003800200 */
[----:B------:R-:W-:Y:S05]  /*4540*/  @!P4 BRA `(.L_x_9555) ;  /* 0x000000000008c947 */ /* 0x000fea0003800000 */
[----:B------:R0:W-:Y:S04]  /*4550*/  REDG.E.ADD.F32.FTZ.RN.STRONG.GPU desc[UR16][R4.64+0x300], R153 ;  /* 0x00030099040079a6 */ /* 0x0001e8000c12f310 */
[----:B----4-:R0:W-:Y:S02]  /*4560*/  REDG.E.ADD.F32.FTZ.RN.STRONG.GPU desc[UR16][R6.64+0x300], R9 ;  /* 0x00030009060079a6 */ /* 0x0101e4000c12f310 */
.L_x_9555:
[----:B------:R-:W-:Y:S05]  /*4570*/  BSYNC.RECONVERGENT B0 ;  /* 0x0000000000007941 */ /* 0x000fea0003800200 */
.L_x_9554:
[----:B0---4-:R0:W4:Y:S01]  /*4580*/  LDS R9, [R76+0x7a0] ;  /* 0x0007a0004c097984 */ /* 0x0111220000000800 */
[----:B------:R-:W-:Y:S04]  /*4590*/  BSSY.RECONVERGENT B0, `(.L_x_9556) ;  /* 0x0000004000007945 */ /* 0x000fe80003800200 */
[----:B------:R-:W-:Y:S05]  /*45a0*/  @!P5 BRA `(.L_x_9557) ;  /* 0x000000000008d947 */ /* 0x000fea0003800000 */
[----:B------:R0:W-:Y:S04]  /*45b0*/  REDG.E.ADD.F32.FTZ.RN.STRONG.GPU desc[UR16][R4.64+0x380], R155 ;  /* 0x0003809b040079a6 */ /* 0x0001e8000c12f310 */
[----:B----4-:R0:W-:Y:S02]  /*45c0*/  REDG.E.ADD.F32.FTZ.RN.STRONG.GPU desc[UR16][R6.64+0x380], R9 ;  /* 0x00038009060079a6 */ /* 0x0101e4000c12f310 */
.L_x_9557:
[----:B------:R-:W-:Y:S05]  /*45d0*/  BSYNC.RECONVERGENT B0 ;  /* 0x0000000000007941 */ /* 0x000fea0003800200 */
.L_x_9556:
[----:B0-----:R-:W0:Y:S01]  /*45e0*/  SHFL.DOWN P2, R4, R169, 0x1, 0x1f ;  /* 0x08201f00a9047f89 */ /* 0x001e220000040000 */
[C---:B----4-:R-:W-:Y:S01]  /*45f0*/  FMUL.FTZ R9, R134.reuse, R171 ;  /* 0x000000ab86097220 */ /* 0x050fe20000410000 */
[----:B------:R-:W-:Y:S01]  /*4600*/  FMUL.FTZ R5, R134, R173 ;  /* 0x000000ad86057220 */ /* 0x000fe20000410000 */
[----:B------:R-:W-:Y:S01]  /*4610*/  ISETP.NE.AND P3, PT, R83, RZ, PT ;  /* 0x000000ff5300720c */ /* 0x000fe20003f65270 */
[----:B------:R-:W-:Y:S01]  /*4620*/  FMUL.FTZ R144, R144, R157 ;  /* 0x0000009d90907220 */ /* 0x000fe20000410000 */
[----:B------:R-:W-:Y:S01]  /*4630*/  FMUL.FTZ R14, R14, R9 ;  /* 0x000000090e0e7220 */ /* 0x000fe20000410000 */
[----:B------:R-:W-:Y:S01]  /*4640*/  FMUL.FTZ R16, R16, R5 ;  /* 0x0000000510107220 */ /* 0x000fe20000410000 */
[-C--:B------:R-:W-:Y:S01]  /*4650*/  FMUL.FTZ R135, R135, R11.reuse ;  /* 0x0000000b87877220 */ /* 0x080fe20000410000 */
        /* <DEDUP_REMOVED lines=17> */
[----:B------:R-:W-:Y:S01]  /*4770*/  FFMA.FTZ R14, R97, R142, R14 ;  /* 0x0000008e610e7223 */ /* 0x000fe2000001000e */
[----:B------:R-:W-:Y:S01]  /*4780*/  FFMA.FTZ R16, R95, R140, R16 ;  /* 0x0000008c5f107223 */ /* 0x000fe20000010010 */
[----:B------:R-:W-:Y:S01]  /*4790*/  FFMA.FTZ R5, R96, R145, R5 ;  /* 0x0000009160057223 */ /* 0x000fe20000010005 */
[----:B------:R-:W-:Y:S01]  /*47a0*/  FFMA.FTZ R11, R92, R135, R11 ;  /* 0x000000875c0b7223 */ /* 0x000fe2000001000b */
[----:B------:R-:W0:Y:S01]  /*47b0*/  SHFL.DOWN P2, R13, R4, 0x2, 0x1f ;  /* 0x08401f00040d7f89 */ /* 0x000e220000040000 */
        /* <DEDUP_REMOVED lines=25> */
[----:B0-----:R-:W-:-:S05]  /*4950*/  @P2 FADD R6, R13, R6 ;  /* 0x000000060d062221 */ /* 0x001fca0000000000 */
[----:B------:R-:W0:Y:S02]  /*4960*/  SHFL.DOWN P2, R15, R6, 0x8, 0x1f ;  /* 0x09001f00060f7f89 */ /* 0x000e240000040000 */
        /* <DEDUP_REMOVED lines=11> */
.L_x_9559:
[----:B------:R-:W-:Y:S05]  /*4a20*/  BSYNC.RECONVERGENT B0 ;  /* 0x0000000000007941 */ /* 0x000fea0003800200 */
.L_x_9558:
[----:B------:R-:W-:-:S04]  /*4a30*/  UIADD3 UR4, UPT, UPT, UR4, 0x1, URZ ;  /* 0x0000000104047890 */ /* 0x000fc8000fffe0ff */
[----:B------:R-:W-:-:S09]  /*4a40*/  UISETP.GE.AND UP0, UPT, UR4, UR13, UPT ;  /* 0x0000000d0400728c */ /* 0x000fd2000bf06270 */
[----:B------:R-:W-:Y:S05]  /*4a50*/  BRA.U !UP0, `(.L_x_9560) ;  /* 0xffffffe5084c7547 */ /* 0x000fea000b83ffff */
.L_x_9538:
[----:B------:R-:W-:Y:S08]  /*4a60*/  BAR.SYNC.DEFER_BLOCKING 0x0 ;  /* 0x0000000000007b1d */ /* 0x000ff00000010000 */
[----:B------:R-:W5:Y:S01]  /*4a70*/  LDC.64 R34, c[0x0][0x550] ;  /* 0x00015400ff227b82 */ /* 0x000f620000000a00 */
[----:B------:R-:W2:Y:S01]  /*4a80*/  LDCU.64 UR4, c[0x0][0x500] ;  /* 0x0000a000ff0477ac */ /* 0x000ea20008000a00 */
[----:B01--4-:R0:W4:Y:S06]  /*4a90*/  LDG.E.128 R8, desc[UR16][R20.64] ;  /* 0x0000001014087981 */ /* 0x01312c000c1e1d00 */
[----:B0-----:R-:W0:Y:S01]  /*4aa0*/  LDC.64 R20, c[0x0][0x4f8] ;  /* 0x00013e00ff147b82 */ /* 0x001e220000000a00 */
[----:B----4-:R-:W-:Y:S01]  /*4ab0*/  STS.128 [R81], R8 ;  /* 0x0000000851007388 */ /* 0x010fe20000000c00 */
[----:B------:R-:W-:-:S03]  /*4ac0*/  NOP ;  /* 0x0000000000007918 */ /* 0x000fc60000000000 */
[----:B------:R-:W1:Y:S02]  /*4ad0*/  LDS.128 R4, [R81] ;  /* 0x0000000051047984 */ /* 0x000e640000000c00 */
[----:B-1----:R-:W-:Y:S02]  /*4ae0*/  HADD2.F32 R3, -RZ, R4.H0_H0 ;  /* 0x20000004ff037230 */ /* 0x002fe40000004100 */
[--C-:B------:R-:W-:Y:S02]  /*4af0*/  HADD2.F32 R15, -RZ, R5.reuse.H0_H0 ;  /* 0x20000005ff0f7230 */ /* 0x100fe40000004100 */
[----:B------:R-:W-:Y:S02]  /*4b00*/  HADD2.F32 R5, -RZ, R5.H1_H1 ;  /* 0x30000005ff057230 */ /* 0x000fe40000004100 */
[--C-:B------:R-:W-:Y:S01]  /*4b10*/  FADD.FTZ R3, R3, R52.reuse ;  /* 0x0000003403037221 */ /* 0x100fe20000010000 */
[----:B------:R-:W-:Y:S02]  /*4b20*/  HADD2.F32 R9, -RZ, R6.H0_H0 ;  /* 0x20000006ff097230 */ /* 0x000fe40000004100 */
[----:B------:R-:W-:Y:S01]  /*4b30*/  FADD.FTZ R15, R15, R52 ;  /* 0x000000340f0f7221 */ /* 0x000fe20000010000 */
[----:B------:R-:W-:-:S02]  /*4b40*/  HADD2.F32 R13, -RZ, R4.H1_H1 ;  /* 0x30000004ff0d7230 */ /* 0x000fc40000004100 */
[--C-:B------:R-:W-:Y:S01]  /*4b50*/  FADD.FTZ R5, R5, R52.reuse ;  /* 0x0000003405057221 */ /* 0x100fe20000010000 */
[----:B------:R-:W-:Y:S01]  /*4b60*/  BAR.SYNC.DEFER_BLOCKING 0x0 ;  /* 0x0000000000007b1d */ /* 0x000fe20000010000 */
[----:B------:R-:W-:Y:S01]  /*4b70*/  FSETP.GTU.FTZ.AND P6, PT, R3, 20, PT ;  /* 0x41a000000300780b */ /* 0x000fe20003fdc000 */
[----:B------:R-:W-:Y:S02]  /*4b80*/  HADD2.F32 R11, -RZ, R6.H1_H1 ;  /* 0x30000006ff0b7230 */ /* 0x000fe40000004100 */
[--C-:B------:R-:W-:Y:S01]  /*4b90*/  FADD.FTZ R9, R9, R52.reuse ;  /* 0x0000003409097221 */ /* 0x100fe20000010000 */
[--C-:B------:R-:W-:Y:S01]  /*4ba0*/  FADD.FTZ R6, R13, R52.reuse ;  /* 0x000000340d067221 */ /* 0x100fe20000010000 */
[--C-:B------:R-:W-:Y:S01]  /*4bb0*/  HADD2.F32 R13, -RZ, R7.reuse.H0_H0 ;  /* 0x20000007ff0d7230 */ /* 0x100fe20000004100 */
[----:B------:R-:W-:Y:S01]  /*4bc0*/  FSETP.GTU.FTZ.AND P2, PT, R5, 20, PT ;  /* 0x41a000000500780b */ /* 0x000fe20003f5c000 */
[----:B------:R-:W-:Y:S01]  /*4bd0*/  HADD2.F32 R7, -RZ, R7.H1_H1 ;  /* 0x30000007ff077230 */ /* 0x000fe20000004100 */
[----:B------:R-:W-:Y:S01]  /*4be0*/  FSETP.GTU.FTZ.AND P3, PT, R9, 20, PT ;  /* 0x41a000000900780b */ /* 0x000fe20003f7c000 */
[--C-:B------:R-:W-:Y:S01]  /*4bf0*/  FADD.FTZ R11, R11, R52.reuse ;  /* 0x000000340b0b7221 */ /* 0x100fe20000010000 */
[----:B------:R-:W-:Y:S01]  /*4c00*/  FSETP.GTU.FTZ.AND P0, PT, R6, 20, PT ;  /* 0x41a000000600780b */ /* 0x000fe20003f1c000 */
[--C-:B------:R-:W-:Y:S01]  /*4c10*/  FADD.FTZ R13, R13, R52.reuse ;  /* 0x000000340d0d7221 */ /* 0x100fe20000010000 */
[----:B------:R-:W-:Y:S01]  /*4c20*/  FADD.FTZ R7, R7, R52 ;  /* 0x0000003407077221 */ /* 0x000fe20000010000 */
[----:B------:R-:W-:Y:S01]  /*4c30*/  FSETP.GTU.FTZ.AND P1, PT, R15, 20, PT ;  /* 0x41a000000f00780b */ /* 0x000fe20003f3c000 */
[----:B------:R-:W-:Y:S01]  /*4c40*/  @!P6 FMUL.FTZ R0, R3, -1.4426950216293334961 ;  /* 0xbfb8aa3b0300e820 */ /* 0x000fe20000410000 */
[----:B------:R-:W-:-:S02]  /*4c50*/  FSETP.GTU.FTZ.AND P4, PT, R11, 20, PT ;  /* 0x41a000000b00780b */ /* 0x000fc40003f9c000 */
[----:B------:R-:W-:-:S03]  /*4c60*/  FSETP.GTU.FTZ.AND P5, PT, R13, 20, PT ;  /* 0x41a000000d00780b */ /* 0x000fc60003fbc000 */
[----:B------:R-:W1:Y:S02]  /*4c70*/  @!P6 MUFU.EX2 R0, R0 ;  /* 0x000000000000e308 */ /* 0x000e640000000800 */
[----:B-1----:R-:W-:Y:S01]  /*4c80*/  @!P6 FADD.FTZ R3, R0, 1 ;  /* 0x3f8000000003e421 */ /* 0x002fe20000010000 */
[----:B------:R-:W-:-:S05]  /*4c90*/  @!P0 FMUL.FTZ R0, R6, -1.4426950216293334961 ;  /* 0xbfb8aa3b06008820 */ /* 0x000fca0000410000 */
[----:B------:R-:W-:Y:S01]  /*4ca0*/  @!P4 FMUL.FTZ R6, R11, -1.4426950216293334961 ;  /* 0xbfb8aa3b0b06c820 */ /* 0x000fe20000410000 */
[----:B------:R1:W4:Y:S08]  /*4cb0*/  @!P6 MUFU.RCP R4, R3 ;  /* 0x000000030004e308 */ /* 0x0003300000001000 */
[----:B------:R-:W3:Y:S01]  /*4cc0*/  @!P0 MUFU.EX2 R0, R0 ;  /* 0x0000000000008308 */ /* 0x000ee20000000800 */
[----:B-1----:R-:W-:-:S03]  /*4cd0*/  @!P1 FMUL.FTZ R3, R15, -1.4426950216293334961 ;  /* 0xbfb8aa3b0f039820 */ /* 0x002fc60000410000 */
[----:B------:R1:W2:Y:S04]  /*4ce0*/  @!P4 MUFU.EX2 R14, R6 ;  /* 0x00000006000ec308 */ /* 0x0002a80000000800 */
[----:B------:R-:W5:Y:S01]  /*4cf0*/  @!P1 MUFU.EX2 R3, R3 ;  /* 0x0000000300039308 */ /* 0x000f620000000800 */
[----:B----4-:R-:W-:Y:S01]  /*4d00*/  @!P6 FMUL.FTZ R117, R117, R4 ;  /* 0x000000047575e220 */ /* 0x010fe20000410000 */
[----:B------:R-:W-:Y:S01]  /*4d10*/  @!P2 FMUL.FTZ R4, R5, -1.4426950216293334961 ;  /* 0xbfb8aa3b0504a820 */ /* 0x000fe20000410000 */
[----:B------:R-:W-:Y:S01]  /*4d20*/  FSETP.GTU.FTZ.AND P6, PT, R7, 20, PT ;  /* 0x41a000000700780b */ /* 0x000fe20003fdc000 */
[----:B------:R-:W-:Y:S01]  /*4d30*/  @!P3 FMUL.FTZ R5, R9, -1.4426950216293334961 ;  /* 0xbfb8aa3b0905b820 */ /* 0x000fe20000410000 */
[----:B------:R-:W-:Y:S01]  /*4d40*/  @!P5 FMUL.FTZ R9, R13, -1.4426950216293334961 ;  /* 0xbfb8aa3b0d09d820 */ /* 0x000fe20000410000 */
[----:B-1----:R-:W-:Y:S01]  /*4d50*/  F2FP.F16.F32.PACK_AB R6, R118, R123 ;  /* 0x0000007b7606723e */ /* 0x002fe200000000ff */
[----:B---3--:R-:W-:Y:S01]  /*4d60*/  @!P0 FADD.FTZ R0, R0, 1 ;  /* 0x3f80000000008421 */ /* 0x008fe20000010000 */
[----:B------:R-:W1:Y:S01]  /*4d70*/  @!P2 MUFU.EX2 R4, R4 ;  /* 0x000000040004a308 */ /* 0x000e620000000800 */
[----:B--2---:R-:W-:-:S03]  /*4d80*/  @!P4 FADD.FTZ R14, R14, 1 ;  /* 0x3f8000000e0ec421 */ /* 0x004fc60000010000 */
[----:B------:R-:W2:Y:S01]  /*4d90*/  @!P3 MUFU.EX2 R5, R5 ;  /* 0x000000050005b308 */ /* 0x000ea20000000800 */
[----:B-----5:R-:W-:-:S03]  /*4da0*/  @!P1 FADD.FTZ R3, R3, 1 ;  /* 0x3f80000003039421 */ /* 0x020fc60000010000 */
[----:B------:R-:W-:Y:S01]  /*4db0*/  @!P6 FMUL.FTZ R10, R7, -1.4426950216293334961 ;  /* 0xbfb8aa3b070ae820 */ /* 0x000fe20000410000 */
[----:B------:R-:W3:Y:S01]  /*4dc0*/  @!P5 MUFU.EX2 R9, R9 ;  /* 0x000000090009d308 */ /* 0x000ee20000000800 */
[----:B------:R-:W-:-:S03]  /*4dd0*/  F2FP.F16.F32.PACK_AB R7, R120, R125 ;  /* 0x0000007d7807723e */ /* 0x000fc600000000ff */
[----:B------:R-:W4:Y:S01]  /*4de0*/  @!P6 MUFU.EX2 R13, R10 ;  /* 0x0000000a000de308 */ /* 0x000f220000000800 */
[----:B-1----:R-:W-:Y:S01]  /*4df0*/  @!P2 FADD.FTZ R8, R4, 1 ;  /* 0x3f8000000408a421 */ /* 0x002fe20000010000 */
[----:B------:R-:W-:Y:S02]  /*4e00*/  F2FP.F16.F32.PACK_AB R4, R114, R119 ;  /* 0x000000777204723e */ /* 0x000fe400000000ff */
[----:B------:R3:W1:Y:S01]  /*4e10*/  @!P0 MUFU.RCP R15, R0 ;  /* 0x00000000000f8308 */ /* 0x0006620000001000 */
[----:B--2---:R-:W-:Y:S01]  /*4e20*/  @!P3 FADD.FTZ R12, R5, 1 ;  /* 0x3f800000050cb421 */ /* 0x004fe20000010000 */
[----:B------:R-:W-:-:S05]  /*4e30*/  F2FP.F16.F32.PACK_AB R5, R116, R121 ;  /* 0x000000797405723e */ /* 0x000fca00000000ff */
[----:B------:R2:W-:Y:S01]  /*4e40*/  STS.128 [R81], R4 ;  /* 0x0000000451007388 */ /* 0x0005e20000000c00 */
[----:B------:R5:W0:Y:S01]  /*4e50*/  @!P2 MUFU.RCP R17, R8 ;  /* 0x000000080011a308 */ /* 0x000a220000001000 */
[----:B---3--:R-:W-:Y:S01]  /*4e60*/  @!P5 FADD.FTZ R0, R9, 1 ;  /* 0x3f8000000900d421 */ /* 0x008fe20000010000 */
[----:B------:R-:W-:Y:S01]  /*4e70*/  NOP ;  /* 0x0000000000007918 */ /* 0x000fe20000000000 */
[----:B----4-:R-:W-:Y:S01]  /*4e80*/  @!P6 FADD.FTZ R13, R13, 1 ;  /* 0x3f8000000d0de421 */ /* 0x010fe20000010000 */
[----:B-----5:R-:W3:Y:S04]  /*4e90*/  LDS.128 R8, [R81] ;  /* 0x0000000051087984 */ /* 0x020ee80000000c00 */
[----:B------:R4:W5:Y:S01]  /*4ea0*/  @!P3 MUFU.RCP R18, R12 ;  /* 0x0000000c0012b308 */ /* 0x0009620000001000 */
[----:B-1----:R-:W-:-:S07]  /*4eb0*/  @!P0 FMUL.FTZ R112, R112, R15 ;  /* 0x0000000f70708220 */ /* 0x002fce0000410000 */
[----:B------:R1:W2:Y:S01]  /*4ec0*/  @!P6 MUFU.RCP R19, R13 ;  /* 0x0000000d0013e308 */ /* 0x0002a20000001000 */
[----:B----4-:R-:W-:Y:S01]  /*4ed0*/  MOV R12, R2 ;  /* 0x00000002000c7202 */ /* 0x010fe20000000f00 */
[----:B0-----:R-:W-:Y:S01]  /*4ee0*/  @!P2 FMUL.FTZ R110, R110, R17 ;  /* 0x000000116e6ea220 */ /* 0x001fe20000410000 */
[----:B------:R-:W-:-:S04]  /*4ef0*/  IADD3 R64, P2, PT, R64, -0x200, RZ ;  /* 0xfffffe0040407810 */ /* 0x000fc80007f5e0ff */
[----:B------:R-:W-:Y:S01]  /*4f00*/  IADD3.X R65, PT, PT, R65, -0x1, RZ, P2, !PT ;  /* 0xffffffff41417810 */ /* 0x000fe200017fe4ff */
[----:B------:R0:W4:Y:S01]  /*4f10*/  @!P1 MUFU.RCP R16, R3 ;  /* 0x0000000300109308 */ /* 0x0001220000001000 */
[----:B-1----:R-:W-:Y:S01]  /*4f20*/  MOV R13, RZ ;  /* 0x000000ff000d7202 */ /* 0x002fe20000000f00 */
[----:B-----5:R-:W-:Y:S01]  /*4f30*/  @!P3 FMUL.FTZ R113, R113, R18 ;  /* 0x000000127171b220 */ /* 0x020fe20000410000 */
[----:B------:R-:W-:-:S04]  /*4f40*/  IADD3 R60, P3, PT, R60, -0x200, RZ ;  /* 0xfffffe003c3c7810 */ /* 0x000fc80007f7e0ff */
[----:B------:R-:W-:Y:S01]  /*4f50*/  IADD3.X R61, PT, PT, R61, -0x1, RZ, P3, !PT ;  /* 0xffffffff3d3d7810 */ /* 0x000fe20001ffe4ff */
[----:B------:R-:W1:Y:S01]  /*4f60*/  @!P5 MUFU.RCP R0, R0 ;  /* 0x000000000000d308 */ /* 0x000e620000001000 */
[----:B0-----:R-:W-:-:S04]  /*4f70*/  IMAD.WIDE.U32 R2, R20, UR18, R12 ;  /* 0x0000001214027c25 */ /* 0x001fc8000f8e000c */
[----:B--2---:R-:W-:Y:S01]  /*4f80*/  @!P6 FMUL.FTZ R106, R106, R19 ;  /* 0x000000136a6ae220 */ /* 0x004fe20000410000 */
[----:B------:R-:W-:Y:S02]  /*4f90*/  IMAD R3, R21, UR18, R3 ;  /* 0x0000001215037c24 */ /* 0x000fe4000f8e0203 */
[----:B------:R-:W0:Y:S01]  /*4fa0*/  LDC.64 R20, c[0x0][0x560] ;  /* 0x00015800ff147b82 */ /* 0x000e220000000a00 */
[----:B------:R2:W5:Y:S01]  /*4fb0*/  @!P4 MUFU.RCP R7, R14 ;  /* 0x0000000e0007c308 */ /* 0x0005620000001000 */
[----:B------:R-:W-:-:S04]  /*4fc0*/  IMAD.WIDE.U32 R2, R51, UR4, R2 ;  /* 0x0000000433027c25 */ /* 0x000fc8000f8e0002 */
[----:B----4-:R-:W-:Y:S01]  /*4fd0*/  @!P1 FMUL.FTZ R115, R115, R16 ;  /* 0x0000001073739220 */ /* 0x010fe20000410000 */
[----:B------:R-:W-:Y:S01]  /*4fe0*/  F2FP.F16.F32.PACK_AB R16, R112, R117 ;  /* 0x000000757010723e */ /* 0x000fe200000000ff */
[----:B------:R-:W-:Y:S01]  /*4ff0*/  FADD.FTZ R117, R117, R54 ;  /* 0x0000003675757221 */ /* 0x000fe20000010000 */
[----:B------:R-:W-:Y:S01]  /*5000*/  IMAD R3, R51, UR5, R3 ;  /* 0x0000000533037c24 */ /* 0x000fe2000f8e0203 */
[----:B------:R-:W-:Y:S01]  /*5010*/  LEA R4, P0, R2, R34, 0x1 ;  /* 0x0000002202047211 */ /* 0x000fe200078008ff */
[----:B------:R-:W4:Y:S01]  /*5020*/  LDCU.64 UR4, c[0x0][0x520] ;  /* 0x0000a400ff0477ac */ /* 0x000f220008000a00 */
[----:B------:R-:W-:Y:S01]  /*5030*/  F2FP.F16.F32.PACK_AB R17, R110, R115 ;  /* 0x000000736e11723e */ /* 0x000fe200000000ff */
[----:B--2---:R-:W2:Y:S01]  /*5040*/  LDC.64 R14, c[0x0][0x518] ;  /* 0x00014600ff0e7b82 */ /* 0x004ea20000000a00 */
[----:B------:R-:W-:Y:S01]  /*5050*/  LEA.HI.X R5, R2, R35, R3, 0x1, P0 ;  /* 0x0000002302057211 */ /* 0x000fe200000f0c03 */
[----:B-1----:R-:W-:Y:S01]  /*5060*/  @!P5 FMUL.FTZ R111, R111, R0 ;  /* 0x000000006f6fd220 */ /* 0x002fe20000410000 */
[----:B------:R-:W-:Y:S01]  /*5070*/  FADD.FTZ R112, R117, R112 ;  /* 0x0000007075707221 */ /* 0x000fe20000010000 */
[----:B------:R-:W-:Y:S01]  /*5080*/  IADD3 R62, P1, PT, R62, -0x200, RZ ;  /* 0xfffffe003e3e7810 */ /* 0x000fe20007f3e0ff */
[----:B------:R-:W-:-:S02]  /*5090*/  IMAD.WIDE.U32 R2, R28, 0x10, R4 ;  /* 0x000000101c027825 */ /* 0x000fc400078e0004 */
[----:B------:R-:W-:Y:S02]  /*50a0*/  F2FP.F16.F32.PACK_AB R19, R106, R111 ;  /* 0x0000006f6a13723e */ /* 0x000fe400000000ff */
[----:B------:R-:W-:Y:S01]  /*50b0*/  FADD.FTZ R115, R112, R115 ;  /* 0x0000007370737221 */ /* 0x000fe20000010000 */
[----:B-----5:R-:W-:Y:S01]  /*50c0*/  @!P4 FMUL.FTZ R108, R108, R7 ;  /* 0x000000076c6cc220 */ /* 0x020fe20000410000 */
[----:B------:R-:W-:Y:S01]  /*50d0*/  IADD3 R56, P4, PT, R56, -0x200, RZ ;  /* 0xfffffe0038387810 */ /* 0x000fe20007f9e0ff */
[----:B---3--:R4:W-:Y:S01]  /*50e0*/  STG.E.128 desc[UR16][R2.64], R8 ;  /* 0x0000000802007986 */ /* 0x0089e2000c101d10 */
[----:B------:R-:W-:Y:S01]  /*50f0*/  FADD.FTZ R110, R115, R110 ;  /* 0x0000006e736e7221 */ /* 0x000fe20000010000 */
[----:B------:R-:W-:Y:S01]  /*5100*/  BAR.SYNC.DEFER_BLOCKING 0x0 ;  /* 0x0000000000007b1d */ /* 0x000fe20000010000 */
[----:B------:R-:W-:Y:S02]  /*5110*/  F2FP.F16.F32.PACK_AB R18, R108, R113 ;  /* 0x000000716c12723e */ /* 0x000fe400000000ff */
[----:B------:R-:W-:Y:S01]  /*5120*/  FADD.FTZ R113, R110, R113 ;  /* 0x000000716e717221 */ /* 0x000fe20000010000 */
[----:B------:R-:W-:-:S02]  /*5130*/  IADD3 R58, P5, PT, R58, -0x200, RZ ;  /* 0xfffffe003a3a7810 */ /* 0x000fc40007fbe0ff */
[----:B------:R-:W-:Y:S01]  /*5140*/  IADD3.X R63, PT, PT, R63, -0x1, RZ, P1, !PT ;  /* 0xffffffff3f3f7810 */ /* 0x000fe20000ffe4ff */
[----:B------:R-:W-:Y:S01]  /*5150*/  FADD.FTZ R108, R113, R108 ;  /* 0x0000006c716c7221 */ /* 0x000fe20000010000 */
[----:B------:R-:W-:Y:S01]  /*5160*/  IADD3.X R57, PT, PT, R57, -0x1, RZ, P4, !PT ;  /* 0xffffffff39397810 */ /* 0x000fe200027fe4ff */
[----:B--2---:R-:W-:-:S04]  /*5170*/  IMAD.WIDE.U32 R12, R14, UR18, R12 ;  /* 0x000000120e0c7c25 */ /* 0x004fc8000f8e000c */
[----:B------:R-:W-:Y:S01]  /*5180*/  FADD.FTZ R111, R108, R111 ;  /* 0x0000006f6c6f7221 */ /* 0x000fe20000010000 */
[----:B------:R-:W-:Y:S01]  /*5190*/  IADD3.X R59, PT, PT, R59, -0x1, RZ, P5, !PT ;  /* 0xffffffff3b3b7810 */ /* 0x000fe20002ffe4ff */
[----:B------:R-:W-:Y:S02]  /*51a0*/  IMAD R13, R15, UR18, R13 ;  /* 0x000000120f0d7c24 */ /* 0x000fe4000f8e020d */
[----:B------:R-:W-:Y:S01]  /*51b0*/  FADD.FTZ R54, R111, R106 ;  /* 0x0000006a6f367221 */ /* 0x000fe20000010000 */
[----:B----4-:R-:W-:-:S04]  /*51c0*/  IMAD.WIDE.U32 R2, R51, UR4, R12 ;  /* 0x0000000433027c25 */ /* 0x010fc8000f8e000c */
[----:B------:R-:W-:Y:S01]  /*51d0*/  IMAD R0, R51, UR5, R3 ;  /* 0x0000000533007c24 */ /* 0x000fe2000f8e0203 */
[----:B0-----:R-:W-:Y:S01]  /*51e0*/  LEA R8, P0, R2, R20, 0x1 ;  /* 0x0000001402087211 */ /* 0x001fe200078008ff */
        /* <DEDUP_REMOVED lines=9> */
.L_x_9520:
        /* <DEDUP_REMOVED lines=34> */
.L_x_9563:
[----:B------:R-:W-:Y:S05]  /*54a0*/  BSYNC.RECONVERGENT B0 ;  /* 0x0000000000007941 */ /* 0x000fea0003800200 */
.L_x_9562:
        /* <DEDUP_REMOVED lines=26> */
.L_x_9565:
[----:B------:R-:W-:Y:S05]  /*5650*/  BSYNC.RECONVERGENT B0 ;  /* 0x0000000000007941 */ /* 0x000fea0003800200 */
.L_x_9564:
        /* <DEDUP_REMOVED lines=8> */
.L_x_9566:
        /* <DEDUP_REMOVED lines=15> */
.L_x_9567:
        /* <DEDUP_REMOVED lines=11> */
.L_x_10535:


//--------------------- .text._Z25selective_scan_bwd_kernelI32Selective_Scan_bwd_kernel_traitsILi32ELi4ELb0ELb0ELb0ELb0ELb0EN3c104HalfEfEEv12SSMParamsBwd --------------------------
	.section	.text._Z25selective_scan_bwd_kernelI32Selective_Scan_bwd_kernel_traitsILi32ELi4ELb0ELb0ELb0ELb0ELb0EN3c104HalfEfEEv12SSMParamsBwd,"ax",@progbits
	.align	128
        .global         _Z25selective_scan_bwd_kernelI32Selective_Scan_bwd_kernel_traitsILi32ELi4ELb0ELb0ELb0ELb0ELb0EN3c104HalfEfEEv12SSMParamsBwd
        .type           _Z25selective_scan_bwd_kernelI32Selective_Scan_bwd_kernel_traitsILi32ELi4ELb0ELb0ELb0ELb0ELb0EN3c104HalfEfEEv12SSMParamsBwd,@function
        .size           _Z25selective_scan_bwd_kernelI32Selective_Scan_bwd_kernel_traitsILi32ELi4ELb0ELb0ELb0ELb0ELb0EN3c104HalfEfEEv12SSMParamsBwd,(.L_x_10536 - _Z25selective_scan_bwd_kernelI32Selective_Scan_bwd_kernel_traitsILi32ELi4ELb0ELb0ELb0ELb0ELb0EN3c104HalfEfEEv12SSMParamsBwd)
        .other          _Z25selective_scan_bwd_kernelI32Selective_Scan_bwd_kernel_traitsILi32ELi4ELb0ELb0ELb0ELb0ELb0EN3c104HalfEfEEv12SSMParamsBwd,@"STO_CUDA_ENTRY STV_DEFAULT"
_Z25selective_scan_bwd_kernelI32Selective_Scan_bwd_kernel_traitsILi32ELi4ELb0ELb0ELb0ELb0ELb0EN3c104HalfEfEEv12SSMParamsBwd:
.text._Z25selective_scan_bwd_kernelI32Selective_Scan_bwd_kernel_traitsILi32ELi4ELb0ELb0ELb0ELb0ELb0EN3c104HalfEfEEv12SSMParamsBwd:
        /* <DEDUP_REMOVED lines=31> */
[----:B--2---:R-:W-:Y:S01]  /*01f0*/  IMAD.U32 R4, RZ, RZ, UR6 ;  /* 0x00000006ff047e24 */ /* 0x004fe2000f8e00ff */
[----:B------:R-:W-:Y:S01]  /*0200*/  MOV R5, UR7 ;  /* 0x0000000700057c02 */ /* 0x000fe20008000f00 */
[----:B------:R-:W2:Y:S01]  /*0210*/  LDCU.64 UR6, c[0x0][0x498] ;  /* 0x00009300ff0677ac */ /* 0x000ea20008000a00 */
[----:B------:R-:W-:Y:S01]  /*0220*/  MOV R3, UR5 ;  /* 0x0000000500037c02 */ /* 0x000fe20008000f00 */
[----:B------:R-:W-:Y:S01]  /*0230*/  IMAD.U32 R5, RZ, RZ, UR8 ;  /* 0x00000008ff057e24 */ /* 0x000fe2000f8e00ff */
[----:B------:R-:W-:Y:S01]  /*0240*/  MOV R3, UR9 ;  /* 0x0000000900037c02 */ /* 0x000fe20008000f00 */
[----:B------:R-:W1:Y:S01]  /*0250*/  LDCU.64 UR8, c[0x0][0x3b8] ;  /* 0x00007700ff0877ac */ /* 0x000e620008000a00 */
[----:B------:R-:W0:Y:S01]  /*0260*/  @P0 LDC R19, c[0x0][0x38c] ;  /* 0x0000e300ff130b82 */ /* 0x000e220000000800 */
[----:B------:R-:W-:-:S07]  /*0270*/  MOV R2, UR4 ;  /* 0x0000000400027c02 */ /* 0x000fce0008000f00 */
        /* <DEDUP_REMOVED lines=8> */
[----:B------:R-:W-:Y:S01]  /*0300*/  ISETP.GE.AND P1, PT, R11, 0x1, PT ;  /* 0x000000010b00780c */ /* 0x000fe20003f26270 */
[----:B------:R-:W-:-:S06]  /*0310*/  @P0 IMAD R0, R0, R11, RZ ;  /* 0x0000000b00000224 */ /* 0x000fcc00078e02ff */
[----:B------:R-:W4:Y:S01]  /*0320*/  LDC.64 R38, c[0x0][0x528] ;  /* 0x00014a00ff267b82 */ /* 0x000f220000000a00 */
[----:B------:R-:W-:Y:S01]  /*0330*/  UIMAD UR5, UR18, UR7, UR5 ;  /* 0x00000007120572a4 */ /* 0x000fe2000f8e0205 */
[----:B------:R-:W-:Y:S01]  /*0340*/  LEA R11, R11, 0xffffff80, 0x7 ;  /* 0xffffff800b0b7811 */ /* 0x000fe200078e38ff */
[----:B-1----:R-:W-:-:S04]  /*0350*/  IMAD.WIDE.U32 R20, R18, UR8, RZ ;  /* 0x0000000812147c25 */ /* 0x002fc8000f8e00ff */
[----:B------:R-:W-:Y:S01]  /*0360*/  IMAD.WIDE.U32 R4, R18, UR14, R4 ;  /* 0x0000000e12047c25 */ /* 0x000fe2000f8e0004 */
[----:B------:R-:W-:-:S03]  /*0370*/  IADD3 R34, P3, PT, R11, R2, RZ ;  /* 0x000000020b227210 */ /* 0x000fc60007f7e0ff */
[----:B0-----:R-:W-:Y:S01]  /*0380*/  @P0 IMAD R9, R0, R19, RZ ;  /* 0x0000001300090224 */ /* 0x001fe200078e02ff */
        /* <DEDUP_REMOVED lines=13> */
[----:B------:R-:W-:Y:S01]  /*0460*/  LEA R6, P2, R34, R28, 0x1 ;  /* 0x0000001c22067211 */ /* 0x000fe200078408ff */
[C---:B------:R-:W-:Y:S01]  /*0470*/  IMAD.X R30, R0.reuse, 0x1, R9, P0 ;  /* 0x00000001001e7824 */ /* 0x040fe200000e0609 */
[----:B------:R-:W-:Y:S01]  /*0480*/  IADD3.X R3, PT, PT, R0, R13, RZ, P4, !PT ;  /* 0x0000000d00037210 */ /* 0x000fe200027fe4ff */
[----:B------:R-:W-:Y:S01]  /*0490*/  IMAD R0, R18, UR11, R23 ;  /* 0x0000000b12007c24 */ /* 0x000fe2000f8e0217 */
[----:B------:R-:W-:Y:S02]  /*04a0*/  LEA R21, P0, R22, R26, 0x2 ;  /* 0x0000001a16157211 */ /* 0x000fe400078010ff */
[----:B--2---:R-:W-:Y:S02]  /*04b0*/  LEA R35, P3, R36, R32, 0x1 ;  /* 0x0000002024237211 */ /* 0x004fe400078608ff */
[----:B----4-:R-:W-:Y:S02]  /*04c0*/  LEA R31, P4, R2, R38, 0x1 ;  /* 0x00000026021f7211 */ /* 0x010fe400078808ff */
[----:B------:R-:W-:Y:S01]  /*04d0*/  LEA.HI.X R34, R34, R29, R7, 0x1, P2 ;  /* 0x0000001d22227211 */ /* 0x000fe200010f0c07 */
[----:B------:R-:W-:Y:S01]  /*04e0*/  HFMA2 R29, -RZ, RZ, 0, 0 ;  /* 0x00000000ff1d7431 */ /* 0x000fe200000001ff */
[----:B------:R-:W-:-:S02]  /*04f0*/  LEA.HI.X R22, R22, R27, R0, 0x2, P0 ;  /* 0x0000001b16167211 */ /* 0x000fc400000f1400 */
[----:B------:R-:W-:Y:S02]  /*0500*/  LEA.HI.X R36, R36, R33, R3, 0x1, P3 ;  /* 0x0000002124247211 */ /* 0x000fe400018f0c03 */
[----:B------:R-:W-:Y:S02]  /*0510*/  LEA.HI.X R30, R2, R39, R30, 0x1, P4 ;  /* 0x00000027021e7211 */ /* 0x000fe400020f0c1e */
[----:B------:R-:W-:Y:S01]  /*0520*/  MOV R25, RZ ;  /* 0x000000ff00197202 */ /* 0x000fe20000000f00 */
[----:B------:R-:W-:Y:S06]  /*0530*/  @!P1 BRA `(.L_x_9568) ;  /* 0x0000001c005c9947 */ /* 0x000fec0003800000 */
[----:B------:R-:W0:Y:S01]  /*0540*/  S2R R23, SR_TID.X ;  /* 0x0000000000177919 */ /* 0x000e220000002100 */
[----:B------:R-:W1:Y:S01]  /*0550*/  LDC.64 R24, c[0x0][0x440] ;  /* 0x00011000ff187b82 */ /* 0x000e620000000a00 */
[----:B------:R-:W2:Y:S01]  /*0560*/  LDCU.64 UR6, c[0x0][0x3a0] ;  /* 0x00007400ff0677ac */ /* 0x000ea20008000a00 */
[----:B------:R-:W-:Y:S01]  /*0570*/  IMAD.MOV.U32 R29, RZ, RZ, RZ ;  /* 0x000000ffff1d7224 */ /* 0x000fe200078e00ff */
[----:B------:R-:W-:Y:S01]  /*0580*/  UMOV UR4, 0x400 ;  /* 0x0000040000047882 */ /* 0x000fe20000000000 */
[----:B------:R-:W3:Y:S04]  /*0590*/  LDCU UR8, c[0x0][0x394] ;  /* 0x00007280ff0877ac */ /* 0x000ee80008000800 */
[----:B------:R-:W4:Y:S01]  /*05a0*/  S2UR UR5, SR_CgaCtaId ;  /* 0x00000000000579c3 */ /* 0x000f220000008800 */
[----:B--2---:R-:W-:-:S04]  /*05b0*/  IMAD.WIDE.U32 R32, R18, UR6, RZ ;  /* 0x0000000612207c25 */ /* 0x004fc8000f8e00ff */
[----:B------:R-:W-:Y:S01]  /*05c0*/  IMAD R0, R18, UR7, R33 ;  /* 0x0000000712007c24 */ /* 0x000fe2000f8e0221 */
[----:B-1----:R-:W-:Y:S01]  /*05d0*/  LEA R24, P0, R32, R24, 0x2 ;  /* 0x0000001820187211 */ /* 0x002fe200078010ff */
[----:B------:R-:W-:-:S03]  /*05e0*/  IMAD.MOV.U32 R33, RZ, RZ, R6 ;  /* 0x000000ffff217224 */ /* 0x000fc600078e0006 */
[----:B------:R-:W-:Y:S02]  /*05f0*/  LEA.HI.X R32, R32, R25, R0, 0x2, P0 ;  /* 0x0000001920207211 */ /* 0x000fe400000f1400 */
[----:B------:R-:W-:Y:S02]  /*0600*/  MOV R25, RZ ;  /* 0x000000ff00197202 */ /* 0x000fe40000000f00 */
[C---:B0-----:R-:W-:Y:S01]  /*0610*/  SHF.L.U32 R37, R23.reuse, 0x2, RZ ;  /* 0x0000000217257819 */ /* 0x041fe200000006ff */
[----:B----4-:R-:W-:Y:S01]  /*0620*/  ULEA UR4, UR5, UR4, 0x18 ;  /* 0x0000000405047291 */ /* 0x010fe2000f8ec0ff */
[----:B------:R-:W-:Y:S02]  /*0630*/  LOP3.LUT R88, R23, 0x1f, RZ, 0xc0, !PT ;  /* 0x0000001f17587812 */ /* 0x000fe400078ec0ff */
[----:B------:R-:W-:Y:S02]  /*0640*/  LOP3.LUT R0, R37, 0xf80, RZ, 0xc0, !PT ;  /* 0x00000f8025007812 */ /* 0x000fe400078ec0ff */
[----:B------:R-:W-:-:S02]  /*0650*/  IADD3 R26, PT, PT, R23, 0x200, RZ ;  /* 0x00000200171a7810 */ /* 0x000fc40007ffe0ff */
[----:B------:R-:W-:Y:S02]  /*0660*/  MOV R28, UR4 ;  /* 0x00000004001c7c02 */ /* 0x000fe40008000f00 */
[----:B------:R-:W-:-:S03]  /*0670*/  LOP3.LUT R27, R0, 0x1f, R23, 0xf8, !PT ;  /* 0x0000001f001b7812 */ /* 0x000fc600078ef817 */
[----:B------:R-:W-:Y:S01]  /*0680*/  IMAD.IADD R37, R37, 0x1, R28 ;  /* 0x0000000125257824 */ /* 0x000fe200078e021c */
[C---:B------:R-:W-:Y:S02]  /*0690*/  LOP3.LUT R38, R27.reuse, 0x20, RZ, 0xfc, !PT ;  /* 0x000000201b267812 */ /* 0x040fe400078efcff */
[C---:B------:R-:W-:Y:S02]  /*06a0*/  LOP3.LUT R39, R27.reuse, 0x40, RZ, 0xfc, !PT ;  /* 0x000000401b277812 */ /* 0x040fe400078efcff */
[----:B---3--:R-:W-:-:S07]  /*06b0*/  LOP3.LUT R40, R27, 0x60, RZ, 0xfc, !PT ;  /* 0x000000601b287812 */ /* 0x008fce00078efcff */
.L_x_9576:
[----:B0-----:R-:W0:Y:S01]  /*06c0*/  LDC R41, c[0x0][0x388] ;  /* 0x0000e200ff297b82 */ /* 0x001e220000000800 */
[----:B------:R-:W-:Y:S01]  /*06d0*/  UIADD3 UR9, UPT, UPT, UR8, -0x1, URZ ;  /* 0xffffffff08097890 */ /* 0x000fe2000fffe0ff */
[----:B------:R-:W-:Y:S02]  /*06e0*/  SHF.L.U32 R8, R27, 0x1, RZ ;  /* 0x000000011b087819 */ /* 0x000fe400000006ff */
[----:B------:R-:W-:Y:S01]  /*06f0*/  PRMT R9, RZ, 0x7610, R9 ;  /* 0x00007610ff097816 */ /* 0x000fe20000000009 */
[----:B------:R-:W-:Y:S01]  /*0700*/  USHF.L.U32 UR12, UR9, 0x7, URZ ;  /* 0x00000007090c7899 */ /* 0x000fe200080006ff */
[----:B------:R-:W-:Y:S02]  /*0710*/  IADD3 R2, P4, PT, R8, R33, RZ ;  /* 0x0000002108027210 */ /* 0x000fe40007f9e0ff */
[----:B------:R-:W-:Y:S02]  /*0720*/  PRMT R11, RZ, 0x7610, R11 ;  /* 0x00007610ff0b7816 */ /* 0x000fe4000000000b */
[----:B------:R-:W-:Y:S01]  /*0730*/  PRMT R13, RZ, 0x7610, R13 ;  /* 0x00007610ff0d7816 */ /* 0x000fe2000000000d */
[----:B------:R-:W-:Y:S01]  /*0740*/  IMAD.X R3, RZ, RZ, R34, P4 ;  /* 0x000000ffff037224 */ /* 0x000fe200020e0622 */
[----:B------:R-:W-:Y:S01]  /*0750*/  PRMT R15, RZ, 0x7610, R15 ;  /* 0x00007610ff0f7816 */ /* 0x000fe2000000000f */
[----:B------:R-:W-:Y:S06]  /*0760*/  BAR.SYNC.DEFER_BLOCKING 0x0 ;  /* 0x0000000000007b1d */ /* 0x000fec0000010000 */
[----:B------:R-:W1:Y:S01]  /*0770*/  S2R R43, SR_LANEID ;  /* 0x00000000002b7919 */ /* 0x000e620000000000 */
[----:B------:R-:W-:Y:S01]  /*0780*/  PRMT R45, RZ, 0x7610, R45 ;  /* 0x00007610ff2d7816 */ /* 0x000fe2000000002d */
[----:B------:R-:W2:Y:S01]  /*0790*/  LDCU UR7, c[0x0][0x38c] ;  /* 0x00007180ff0777ac */ /* 0x000ea20008000800 */
[----:B0-----:R-:W-:-:S04]  /*07a0*/  IADD3 R41, PT, PT, R41, -UR12, RZ ;  /* 0x8000000c29297c10 */ /* 0x001fc8000fffe0ff */
[-C--:B------:R-:W-:Y:S02]  /*07b0*/  ISETP.GE.AND P3, PT, R27, R41.reuse, PT ;  /* 0x000000291b00720c */ /* 0x080fe40003f66270 */
[-C--:B------:R-:W-:Y:S02]  /*07c0*/  ISETP.GE.AND P2, PT, R38, R41.reuse, PT ;  /* 0x000000292600720c */ /* 0x080fe40003f46270 */
[-C--:B------:R-:W-:Y:S02]  /*07d0*/  ISETP.GE.AND P1, PT, R39, R41.reuse, PT ;  /* 0x000000292700720c */ /* 0x080fe40003f26270 */
[----:B------:R-:W-:-:S07]  /*07e0*/  ISETP.GE.AND P0, PT, R40, R41, PT ;  /* 0x000000292800720c */ /* 0x000fce0003f06270 */
[----:B------:R-:W3:Y:S04]  /*07f0*/  @!P3 LDG.E.U16 R9, desc[UR16][R2.64] ;  /* 0x000000100209b981 */ /* 0x000ee8000c1e1500 */
[----:B------:R-:W4:Y:S04]  /*0800*/  @!P2 LDG.E.U16 R11, desc[UR16][R2.64+0x40] ;  /* 0x00004010020ba981 */ /* 0x000f28000c1e1500 */
[----:B------:R-:W2:Y:S04]  /*0810*/  @!P1 LDG.E.U16 R13, desc[UR16][R2.64+0x80] ;  /* 0x00008010020d9981 */ /* 0x000ea8000c1e1500 */
[----:B------:R-:W2:Y:S01]  /*0820*/  @!P0 LDG.E.U16 R15, desc[UR16][R2.64+0xc0] ;  /* 0x0000c010020f8981 */ /* 0x000ea2000c1e1500 */
[C---:B-1----:R-:W-:Y:S01]  /*0830*/  LEA R42, R43.reuse, R28, 0x1 ;  /* 0x0000001c2b2a7211 */ /* 0x042fe200078e08ff */
[----:B------:R-:W-:Y:S01]  /*0840*/  IMAD R44, R43, 0x8, R28 ;  /* 0x000000082b2c7824 */ /* 0x000fe200078e021c */
[----:B------:R-:W-:-:S02]  /*0850*/  IADD3 R6, P4, PT, R8, R35, RZ ;  /* 0x0000002308067210 */ /* 0x000fc40007f9e0ff */
[----:B------:R-:W-:Y:S02]  /*0860*/  PRMT R47, RZ, 0x7610, R47 ;  /* 0x00007610ff2f7816 */ /* 0x000fe4000000002f */
[----:B------:R-:W-:Y:S02]  /*0870*/  PRMT R49, RZ, 0x7610, R49 ;  /* 0x00007610ff317816 */ /* 0x000fe40000000031 */
[----:B------:R-:W-:Y:S02]  /*0880*/  PRMT R51, RZ, 0x7610, R51 ;  /* 0x00007610ff337816 */ /* 0x000fe40000000033 */
[----:B------:R-:W-:Y:S01]  /*0890*/  IADD3.X R7, PT, PT, RZ, R36, RZ, P4, !PT ;  /* 0x00000024ff077210 */ /* 0x000fe200027fe4ff */
[----:B---3--:R-:W-:Y:S04]  /*08a0*/  STS.U16 [R42], R9 ;  /* 0x000000092a007388 */ /* 0x008fe80000000400 */
[----:B----4-:R-:W-:Y:S04]  /*08b0*/  STS.U16 [R42+0x40], R11 ;  /* 0x0000400b2a007388 */ /* 0x010fe80000000400 */
[----:B--2---:R0:W-:Y:S04]  /*08c0*/  STS.U16 [R42+0x80], R13 ;  /* 0x0000800d2a007388 */ /* 0x0041e80000000400 */
[----:B------:R1:W-:Y:S01]  /*08d0*/  STS.U16 [R42+0xc0], R15 ;  /* 0x0000c00f2a007388 */ /* 0x0003e20000000400 */
[----:B------:R-:W-:-:S03]  /*08e0*/  NOP ;  /* 0x0000000000007918 */ /* 0x000fc60000000000 */
[----:B------:R-:W2:Y:S01]  /*08f0*/  LDS.64 R54, [R44] ;  /* 0x000000002c367984 */ /* 0x000ea20000000a00 */
[----:B------:R-:W-:Y:S06]  /*0900*/  BAR.SYNC.DEFER_BLOCKING 0x0 ;  /* 0x0000000000007b1d */ /* 0x000fec0000010000 */
[----:B------:R-:W3:Y:S04]  /*0910*/  @!P3 LDG.E.U16 R45, desc[UR16][R6.64] ;  /* 0x00000010062db981 */ /* 0x000ee8000c1e1500 */
[----:B------:R-:W4:Y:S04]  /*0920*/  @!P2 LDG.E.U16 R47, desc[UR16][R6.64+0x40] ;  /* 0x00004010062fa981 */ /* 0x000f28000c1e1500 */
[----:B------:R-:W2:Y:S04]  /*0930*/  @!P1 LDG.E.U16 R49, desc[UR16][R6.64+0x80] ;  /* 0x0000801006319981 */ /* 0x000ea8000c1e1500 */
[----:B------:R-:W2:Y:S01]  /*0940*/  @!P0 LDG.E.U16 R51, desc[UR16][R6.64+0xc0] ;  /* 0x0000c01006338981 */ /* 0x000ea2000c1e1500 */
[----:B------:R-:W-:-:S02]  /*0950*/  IADD3 R8, P4, PT, R8, R31, RZ ;  /* 0x0000001f08087210 */ /* 0x000fc40007f9e0ff */
[----:B0-----:R-:W-:Y:S02]  /*0960*/  PRMT R13, RZ, 0x7610, R13 ;  /* 0x00007610ff0d7816 */ /* 0x001fe4000000000d */
[----:B-1----:R-:W-:Y:S02]  /*0970*/  PRMT R15, RZ, 0x7610, R15 ;  /* 0x00007610ff0f7816 */ /* 0x002fe4000000000f */
        /* <DEDUP_REMOVED lines=8> */
[----:B------:R-:W-:Y:S01]  /*0a00*/  LDS.64 R2, [R44] ;  /* 0x000000002c027984 */ /* 0x000fe20000000a00 */
[----:B------:R-:W-:Y:S06]  /*0a10*/  BAR.SYNC.DEFER_BLOCKING 0x0 ;  /* 0x0000000000007b1d */ /* 0x000fec0000010000 */
[----:B------:R-:W2:Y:S04]  /*0a20*/  @!P3 LDG.E.U16 R13, desc[UR16][R8.64] ;  /* 0x00000010080db981 */ /* 0x000ea8000c1e1500 */
[----:B------:R-:W3:Y:S04]  /*0a30*/  @!P2 LDG.E.U16 R15, desc[UR16][R8.64+0x40] ;  /* 0x00004010080fa981 */ /* 0x000ee8000c1e1500 */
[----:B------:R-:W4:Y:S04]  /*0a40*/  @!P1 LDG.E.U16 R53, desc[UR16][R8.64+0x80] ;  /* 0x0000801008359981 */ /* 0x000f28000c1e1500 */
[----:B------:R-:W4:Y:S01]  /*0a50*/  @!P0 LDG.E.U16 R11, desc[UR16][R8.64+0xc0] ;  /* 0x0000c010080b8981 */ /* 0x000f22000c1e1500 */
[--C-:B0-----:R-:W-:Y:S01]  /*0a60*/  HADD2.F32 R49, -RZ, R54.reuse.H0_H0 ;  /* 0x20000036ff317230 */ /* 0x101fe20000004100 */
[----:B------:R-:W-:Y:S01]  /*0a70*/  UISETP.GE.AND UP0, UPT, UR7, 0x1, UPT ;  /* 0x000000010700788c */ /* 0x000fe2000bf06270 */
[----:B------:R-:W-:-:S02]  /*0a80*/  HADD2.F32 R50, -RZ, R54.H1_H1 ;  /* 0x30000036ff327230 */ /* 0x000fc40000004100 */
[----:B------:R-:W-:Y:S02]  /*0a90*/  HFMA2 R45, -RZ, RZ, 0, 0 ;  /* 0x00000000ff2d7431 */ /* 0x000fe400000001ff */
[--C-:B-1----:R-:W-:Y:S01]  /*0aa0*/  HADD2.F32 R51, -RZ, R55.reuse.H0_H0 ;  /* 0x20000037ff337230 */ /* 0x102fe20000004100 */
[----:B------:R-:W-:Y:S01]  /*0ab0*/  CS2R R46, SRZ ;  /* 0x00000000002e7805 */ /* 0x000fe2000001ff00 */
[----:B------:R-:W-:Y:S02]  /*0ac0*/  HADD2.F32 R52, -RZ, R55.H1_H1 ;  /* 0x30000037ff347230 */ /* 0x000fe40000004100 */
[----:B------:R-:W-:Y:S01]  /*0ad0*/  IMAD.MOV.U32 R48, RZ, RZ, RZ ;  /* 0x000000ffff307224 */ /* 0x000fe200078e00ff */
[----:B--2---:R-:W-:Y:S04]  /*0ae0*/  STS.U16 [R42], R13 ;  /* 0x0000000d2a007388 */ /* 0x004fe80000000400 */
[----:B---3--:R-:W-:Y:S04]  /*0af0*/  STS.U16 [R42+0x40], R15 ;  /* 0x0000400f2a007388 */ /* 0x008fe80000000400 */
[----:B----4-:R-:W-:Y:S04]  /*0b00*/  STS.U16 [R42+0x80], R53 ;  /* 0x000080352a007388 */ /* 0x010fe80000000400 */
[----:B------:R-:W-:Y:S01]  /*0b10*/  STS.U16 [R42+0xc0], R11 ;  /* 0x0000c00b2a007388 */ /* 0x000fe20000000400 */
[----:B------:R-:W-:-:S03]  /*0b20*/  NOP ;  /* 0x0000000000007918 */ /* 0x000fc60000000000 */
[----:B------:R-:W0:Y:S02]  /*0b30*/  LDS.64 R6, [R44] ;  /* 0x000000002c067984 */ /* 0x000e240000000a00 */
[--C-:B0-----:R-:W-:Y:S02]  /*0b40*/  HADD2.F32 R0, -RZ, R6.reuse.H0_H0 ;  /* 0x20000006ff007230 */ /* 0x101fe40000004100 */
[----:B------:R-:W-:Y:S02]  /*0b50*/  HADD2.F32 R53, -RZ, R6.H1_H1 ;  /* 0x30000006ff357230 */ /* 0x000fe40000004100 */
[--C-:B------:R-:W-:Y:S02]  /*0b60*/  HADD2.F32 R54, -RZ, R7.reuse.H0_H0 ;  /* 0x20000007ff367230 */ /* 0x100fe40000004100 */
[C---:B------:R-:W-:Y:S01]  /*0b70*/  FFMA.FTZ R6, R0.reuse, R49, R29 ;  /* 0x0000003100067223 */ /* 0x040fe2000001001d */
[----:B------:R-:W-:Y:S02]  /*0b80*/  HADD2.F32 R55, -RZ, R7.H1_H1 ;  /* 0x30000007ff377230 */ /* 0x000fe40000004100 */
[-C--:B-----5:R-:W-:Y:S01]  /*0b90*/  FMUL.FTZ R57, R0, R17.reuse ;  /* 0x0000001100397220 */ /* 0x0a0fe20000410000 */
        /* <DEDUP_REMOVED lines=10> */
[--C-:B------:R-:W-:Y:S01]  /*0c40*/  HADD2.F32 R13, -RZ, R2.reuse.H0_H0 ;  /* 0x20000002ff0d7230 */ /* 0x100fe20000004100 */
[----:B------:R-:W-:Y:S01]  /*0c50*/  UIADD3 UR5, UPT, UPT, UR8, -0x2, URZ ;  /* 0xfffffffe08057890 */ /* 0x000fe2000fffe0ff */
[----:B------:R-:W-:Y:S01]  /*0c60*/  HADD2.F32 R69, -RZ, R2.H1_H1 ;  /* 0x30000002ff457230 */ /* 0x000fe20000004100 */
[----:B------:R-:W-:Y:S01]  /*0c70*/  ULOP3.LUT UR4, UR4, 0x100, URZ, 0xc0, !UPT ;  /* 0x0000010004047892 */ /* 0x000fe2000f8ec0ff */
[--C-:B------:R-:W-:Y:S01]  /*0c80*/  HADD2.F32 R15, -RZ, R3.reuse.H0_H0 ;  /* 0x20000003ff0f7230 */ /* 0x100fe20000004100 */
[----:B------:R-:W-:Y:S01]  /*0c90*/  UIMAD UR5, UR5, UR7, URZ ;  /* 0x00000007050572a4 */ /* 0x000fe2000f8e02ff */
[----:B------:R-:W1:Y:S01]  /*0ca0*/  LDC.64 R8, c[0x0][0x3c0] ;  /* 0x0000f000ff087b82 */ /* 0x000e620000000a00 */
[----:B------:R-:W-:Y:S01]  /*0cb0*/  HADD2.F32 R71, -RZ, R3.H1_H1 ;  /* 0x30000003ff477230 */ /* 0x000fe20000004100 */
[----:B------:R-:W-:Y:S01]  /*0cc0*/  USHF.L.U32 UR6, UR8, 0xa, URZ ;  /* 0x0000000a08067899 */ /* 0x000fe200080006ff */
[--C-:B------:R-:W-:Y:S01]  /*0cd0*/  FADD.FTZ R68, R13, R16.reuse ;  /* 0x000000100d447221 */ /* 0x100fe20000010000 */
[--C-:B------:R-:W-:Y:S01]  /*0ce0*/  FADD.FTZ R69, R69, R16.reuse ;  /* 0x0000001045457221 */ /* 0x100fe20000010000 */
[--C-:B------:R-:W-:Y:S01]  /*0cf0*/  FADD.FTZ R70, R15, R16.reuse ;  /* 0x000000100f467221 */ /* 0x100fe20000010000 */
[----:B------:R-:W-:Y:S01]  /*0d00*/  FADD.FTZ R71, R71, R16 ;  /* 0x0000001047477221 */ /* 0x000fe20000010000 */
[----:B------:R-:W-:Y:S01]  /*0d10*/  ULOP3.LUT UR6, UR6, 0x400, URZ, 0xc0, !UPT ;  /* 0x0000040006067892 */ /* 0x000fe2000f8ec0ff */
[----:B------:R-:W2:Y:S01]  /*0d20*/  LDC.64 R10, c[0x0][0x3a8] ;  /* 0x0000ea00ff0a7b82 */ /* 0x000ea20000000a00 */
[----:B------:R-:W-:Y:S01]  /*0d30*/  ISETP.NE.AND P1, PT, R23, RZ, PT ;  /* 0x000000ff1700720c */ /* 0x000fe20003f25270 */
[----:B------:R-:W-:Y:S01]  /*0d40*/  IMAD.MOV.U32 R61, RZ, RZ, R24 ;  /* 0x000000ffff3d7224 */ /* 0x000fe200078e0018 */
[----:B------:R-:W-:Y:S01]  /*0d50*/  IADD3 R60, PT, PT, R28, 0xbc8, RZ ;  /* 0x00000bc81c3c7810 */ /* 0x000fe20007ffe0ff */
[----:B------:R-:W-:Y:S01]  /*0d60*/  IMAD.MOV.U32 R65, RZ, RZ, R21 ;  /* 0x000000ffff417224 */ /* 0x000fe200078e0015 */
[----:B------:R-:W-:Y:S01]  /*0d70*/  MOV R45, RZ ;  /* 0x000000ff002d7202 */ /* 0x000fe20000000f00 */
[----:B------:R-:W-:Y:S01]  /*0d80*/  FMUL.FTZ R72, R68, R49 ;  /* 0x0000003144487220 */ /* 0x000fe20000410000 */
[----:B------:R-:W-:Y:S01]  /*0d90*/  MOV R62, R32 ;  /* 0x00000020003e7202 */ /* 0x000fe20000000f00 */
[----:B------:R-:W3:Y:S01]  /*0da0*/  LDC R90, c[0x0][0x394] ;  /* 0x0000e500ff5a7b82 */ /* 0x000ee20000000800 */
[----:B0-----:R-:W-:Y:S01]  /*0db0*/  ISETP.LE.AND P0, PT, R6, UR8, PT ;  /* 0x0000000806007c0c */ /* 0x001fe2000bf03270 */
[----:B------:R-:W-:Y:S01]  /*0dc0*/  FMUL.FTZ R73, R69, R50 ;  /* 0x0000003245497220 */ /* 0x000fe20000410000 */
[----:B------:R-:W-:Y:S01]  /*0dd0*/  MOV R63, R19 ;  /* 0x00000013003f7202 */ /* 0x000fe20000000f00 */
[----:B------:R-:W-:Y:S01]  /*0de0*/  FMUL.FTZ R74, R70, R51 ;  /* 0x00000033464a7220 */ /* 0x000fe20000410000 */
[----:B------:R-:W-:Y:S01]  /*0df0*/  MOV R64, R20 ;  /* 0x0000001400407202 */ /* 0x000fe20000000f00 */
[----:B------:R-:W-:Y:S01]  /*0e00*/  FMUL.FTZ R75, R71, R52 ;  /* 0x00000034474b7220 */ /* 0x000fe20000410000 */
[----:B------:R-:W-:Y:S01]  /*0e10*/  MOV R66, R22 ;  /* 0x0000001600427202 */ /* 0x000fe20000000f00 */
[----:B------:R-:W0:Y:S01]  /*0e20*/  LDC.64 R6, c[0x0][0x3e0] ;  /* 0x0000f800ff067b82 */ /* 0x000e220000000a00 */
[----:B------:R-:W-:Y:S01]  /*0e30*/  MOV R67, R28 ;  /* 0x0000001c00437202 */ /* 0x000fe20000000f00 */
[----:B------:R-:W-:Y:S01]  /*0e40*/  IMAD.U32 R79, RZ, RZ, UR5 ;  /* 0x00000005ff4f7e24 */ /* 0x000fe2000f8e00ff */
[----:B-1----:R-:W-:Y:S01]  /*0e50*/  SHF.L.U64.HI R9, R8, 0x2, R9 ;  /* 0x0000000208097819 */ /* 0x002fe20000010209 */
[----:B------:R-:W-:Y:S01]  /*0e60*/  UIADD3 UR10, UPT, UPT, -UR7, URZ, URZ ;  /* 0x000000ff070a7290 */ /* 0x000fe2000fffe1ff */
[----:B------:R-:W-:Y:S01]  /*0e70*/  ISETP.EQ.AND P0, PT, R23, RZ, !P0 ;  /* 0x000000ff1700720c */ /* 0x000fe20004702270 */
[----:B------:R-:W1:Y:S01]  /*0e80*/  LDCU UR11, c[0x0][0x394] ;  /* 0x00007280ff0b77ac */ /* 0x000e620008000800 */
[----:B------:R-:W-:-:S02]  /*0e90*/  MOV R77, UR4 ;  /* 0x00000004004d7c02 */ /* 0x000fc40008000f00 */
[----:B--2---:R-:W-:Y:S01]  /*0ea0*/  SHF.L.U64.HI R11, R10, 0x2, R11 ;  /* 0x000000020a0b7819 */ /* 0x004fe2000001020b */
[----:B------:R-:W-:Y:S01]  /*0eb0*/  ULOP3.LUT UR6, UR6, 0x348, URZ, 0xfc, !UPT ;  /* 0x0000034806067892 */ /* 0x000fe2000f8efcff */
[----:B01-3--:R-:W-:-:S11]  /*0ec0*/  SHF.L.U64.HI R7, R6, 0x2, R7 ;  /* 0x0000000206077819 */ /* 0x00bfd60000010207 */
.L_x_9575:
[----:B------:R-:W-:Y:S02]  /*0ed0*/  MOV R2, R61 ;  /* 0x0000003d00027202 */ /* 0x000fe40000000f00 */
[----:B------:R-:W-:-:S05]  /*0ee0*/  MOV R3, R62 ;  /* 0x0000003e00037202 */ /* 0x000fca0000000f00 */
[----:B------:R0:W2:Y:S01]  /*0ef0*/  LDG.E R76, desc[UR16][R2.64] ;  /* 0x00000010024c7981 */ /* 0x0000a2000c1e1900 */
[----:B------:R-:W-:Y:S02]  /*0f00*/  MOV R13, R66 ;  /* 0x00000042000d7202 */ /* 0x000fe40000000f00 */
[----:B------:R-:W-:-:S05]  /*0f10*/  MOV R12, R65 ;  /* 0x00000041000c7202 */ /* 0x000fca0000000f00 */
[----:B------:R-:W3:Y:S01]  /*0f20*/  LDG.E R13, desc[UR16][R12.64] ;  /* 0x000000100c0d7981 */ /* 0x000ee2000c1e1900 */
[----:B0-----:R-:W-:Y:S01]  /*0f30*/  MOV R2, R63 ;  /* 0x0000003f00027202 */ /* 0x001fe20000000f00 */
[----:B------:R-:W-:-:S05]  /*0f40*/  IMAD.MOV.U32 R3, RZ, RZ, R64 ;  /* 0x000000ffff037224 */ /* 0x000fca00078e0040 */
[----:B------:R-:W3:Y:S01]  /*0f50*/  LDG.E R80, desc[UR16][R2.64] ;  /* 0x0000001002507981 */ /* 0x000ee2000c1e1900 */
        /* <DEDUP_REMOVED lines=8> */
[----:B------:R-:W-:-:S03]  /*0fe0*/  FMUL.FTZ R78, R71, R78 ;  /* 0x0000004e474e7220 */ /* 0x000fc60000410000 */
[----:B------:R-:W0:Y:S04]  /*0ff0*/  MUFU.EX2 R15, R15 ;  /* 0x0000000f000f7308 */ /* 0x000e280000000800 */
[----:B------:R-:W1:Y:S04]  /*1000*/  MUFU.EX2 R14, R14 ;  /* 0x0000000e000e7308 */ /* 0x000e680000000800 */
[----:B------:R-:W2:Y:S04]  /*1010*/  MUFU.EX2 R81, R81 ;  /* 0x0000005100517308 */ /* 0x000ea80000000800 */
[----:B------:R-:W4:Y:S01]  /*1020*/  MUFU.EX2 R78, R78 ;  /* 0x0000004e004e7308 */ /* 0x000f220000000800 */
[----:B---3--:R-:W-:Y:S01]  /*1030*/  FMUL.FTZ R13, R80, R13 ;  /* 0x0000000d500d7220 */ /* 0x008fe20000410000 */
[----:B0-----:R0:W-:Y:S03]  /*1040*/  STS [R82+0x348], R15 ;  /* 0x0003480f52007388 */ /* 0x0011e60000000800 */
[-C--:B------:R-:W-:Y:S01]  /*1050*/  FMUL.FTZ R83, R0, R13.reuse ;  /* 0x0000000d00537220 */ /* 0x080fe20000410000 */
[-C--:B------:R-:W-:Y:S01]  /*1060*/  FMUL.FTZ R80, R53, R13.reuse ;  /* 0x0000000d35507220 */ /* 0x080fe20000410000 */
[-C--:B------:R-:W-:Y:S01]  /*1070*/  FMUL.FTZ R85, R54, R13.reuse ;  /* 0x0000000d36557220 */ /* 0x080fe20000410000 */
[----:B------:R-:W-:Y:S01]  /*1080*/  FMUL.FTZ R84, R55, R13 ;  /* 0x0000000d37547220 */ /* 0x000fe20000410000 */
[----:B------:R-:W-:Y:S06]  /*1090*/  BAR.SYNC.DEFER_BLOCKING 0x0 ;  /* 0x0000000000007b1d */ /* 0x000fec0000010000 */
[----:B-12---:R-:W-:Y:S05]  /*10a0*/  @P1 BRA `(.L_x_9571) ;  /* 0x0000000000141947 */ /* 0x006fea0003800000 */
[----:B------:R-:W-:Y:S01]  /*10b0*/  UISETP.NE.AND UP0, UPT, UR8, UR11, UPT ;  /* 0x0000000b0800728c */ /* 0x000fe2000bf05270 */
[----:B------:R-:W-:-:S08]  /*10c0*/  IMAD.MOV.U32 R87, RZ, RZ, 0x3f800000 ;  /* 0x3f800000ff577424 */ /* 0x000fd000078e00ff */
[----:B------:R-:W-:Y:S05]  /*10d0*/  BRA.U !UP0, `(.L_x_9572) ;  /* 0x00000001080c7547 */ /* 0x000fea000b800000 */
[----:B------:R3:W1:Y:S01]  /*10e0*/  LDS R87, [R67+UR6] ;  /* 0x0000000643577984 */ /* 0x0006620008000800 */
[----:B------:R-:W-:Y:S05]  /*10f0*/  BRA `(.L_x_9572) ;  /* 0x0000000000047947 */ /* 0x000fea0003800000 */
.L_x_9571:
[----:B------:R1:W2:Y:S02]  /*1100*/  LDS R87, [R37+0xb4c] ;  /* 0x000b4c0025577984 */ /* 0x0002a40000000800 */
.L_x_9572:
[----:B------:R-:W-:Y:S05]  /*1110*/  BSYNC.RECONVERGENT B0 ;  /* 0x0000000000007941 */ /* 0x000fea0003800200 */
.L_x_9570:
[----:B------:R-:W-:Y:S01]  /*1120*/  UISETP.NE.AND UP0, UPT, UR8, 0x1, UPT ;  /* 0x000000010800788c */ /* 0x000fe2000bf05270 */
[----:B------:R-:W-:-:S05]  /*1130*/  HFMA2 R86, -RZ, RZ, 0, 0 ;  /* 0x00000000ff567431 */ /* 0x000fca00000001ff */
[----:B------:R-:W-:-:S04]  /*1140*/  PLOP3.LUT P1, PT, PT, PT, UP0, 0x80, 0x8 ;  /* 0x000000000008781c */ /* 0x000fc80003f2f008 */
[----:B------:R-:W-:-:S13]  /*1150*/  ISETP.NE.OR P1, PT, R23, RZ, !P1 ;  /* 0x000000ff1700720c */ /* 0x000fda0004f25670 */
[----:B------:R-:W-:-:S05]  /*1160*/  @!P1 IMAD.WIDE R2, R79, 0x8, R4 ;  /* 0x000000084f029825 */ /* 0x000fca00078e0204 */
[----:B------:R5:W3:Y:S01]  /*1170*/  @!P1 LDG.E R86, desc[UR16][R2.64+0x4] ;  /* 0x0000041002569981 */ /* 0x000ae2000c1e1900 */
[C---:B-12-4-:R-:W-:Y:S01]  /*1180*/  FMUL.FTZ R12, R78.reuse, R87 ;  /* 0x000000574e0c7220 */ /* 0x056fe20000410000 */
[----:B0-----:R-:W-:Y:S01]  /*1190*/  FFMA.FTZ R82, R78, R84, R85 ;  /* 0x000000544e527223 */ /* 0x001fe20000010055 */
[----:B------:R-:W-:Y:S01]  /*11a0*/  FFMA.FTZ R13, R72, R14, R73 ;  /* 0x0000000e480d7223 */ /* 0x000fe20000010049 */
[C---:B------:R-:W-:Y:S01]  /*11b0*/  ISETP.NE.AND P1, PT, R88.reuse, 0x1f, PT ;  /* 0x0000001f5800780c */ /* 0x040fe20003f25270 */
[C---:B------:R-:W-:Y:S01]  /*11c0*/  FMUL.FTZ R89, R81.reuse, R12 ;  /* 0x0000000c51597220 */ /* 0x040fe20000410000 */
[C---:B------:R-:W-:Y:S01]  /*11d0*/  FFMA.FTZ R12, R81.reuse, R82, R80 ;  /* 0x00000052510c7223 */ /* 0x040fe20000010050 */
[----:B------:R-:W-:Y:S01]  /*11e0*/  FFMA.FTZ R13, R81, R13, R74 ;  /* 0x0000000d510d7223 */ /* 0x000fe2000001004a */
[----:B------:R-:W-:Y:S01]  /*11f0*/  ISETP.GT.U32.AND P2, PT, R88, 0x1d, PT ;  /* 0x0000001d5800780c */ /* 0x000fe20003f44070 */
[C---:B------:R-:W-:Y:S01]  /*1200*/  FMUL.FTZ R82, R14.reuse, R89 ;  /* 0x000000590e527220 */ /* 0x040fe20000410000 */
[----:B------:R-:W-:Y:S01]  /*1210*/  FFMA.FTZ R91, R14, R12, R83 ;  /* 0x0000000c0e5b7223 */ /* 0x000fe20000010053 */
[C---:B------:R-:W-:Y:S01]  /*1220*/  FFMA.FTZ R89, R78.reuse, R13, R75 ;  /* 0x0000000d4e597223 */ /* 0x040fe2000001004b */
[----:B-----5:R-:W-:Y:S01]  /*1230*/  FMUL.FTZ R2, R15, R14 ;  /* 0x0000000e0f027220 */ /* 0x020fe20000410000 */
[----:B------:R-:W-:Y:S01]  /*1240*/  ISETP.NE.AND P4, PT, R43, RZ, PT ;  /* 0x000000ff2b00720c */ /* 0x000fe20003f85270 */
[----:B------:R-:W0:Y:S01]  /*1250*/  SHFL.DOWN PT, R93, R82, 0x1, 0x1f ;  /* 0x08201f00525d7f89 */ /* 0x000e2200000e0000 */
[----:B------:R-:W-:Y:S01]  /*1260*/  MOV R3, R91 ;  /* 0x0000005b00037202 */ /* 0x000fe20000000f00 */
[----:B------:R-:W-:Y:S01]  /*1270*/  FMUL.FTZ R13, R81, R2 ;  /* 0x00000002510d7220 */ /* 0x000fe20000410000 */
[----:B------:R-:W-:Y:S01]  /*1280*/  ISETP.NE.AND P3, PT, R23, RZ, PT ;  /* 0x000000ff1700720c */ /* 0x000fe20003f65270 */
[----:B------:R-:W1:Y:S01]  /*1290*/  SHFL.DOWN PT, R94, R91, 0x1, 0x1f ;  /* 0x08201f005b5e7f89 */ /* 0x000e6200000e0000 */
[----:B------:R-:W-:Y:S01]  /*12a0*/  BSSY.RECONVERGENT B0, `(.L_x_9573) ;  /* 0x00000a1000007945 */ /* 0x000fe20003800200 */
[----:B------:R-:W-:-:S02]  /*12b0*/  FMUL.FTZ R2, R78, R13 ;  /* 0x0000000d4e027220 */ /* 0x000fc40000410000 */
[----:B------:R-:W2:Y:S04]  /*12c0*/  SHFL.UP PT, R12, R89, 0x1, RZ ;  /* 0x04200000590c7989 */ /* 0x000ea800000e00ff */
[----:B------:R-:W4:Y:S01]  /*12d0*/  SHFL.UP PT, R13, R2, 0x1, RZ ;  /* 0x04200000020d7989 */ /* 0x000f2200000e00ff */
[----:B------:R-:W5:Y:S01]  /*12e0*/  @!P4 S2R R97, SR_CgaCtaId ;  /* 0x000000000061c919 */ /* 0x000f620000008800 */
[----:B0-----:R-:W-:Y:S01]  /*12f0*/  @P1 FMUL.FTZ R92, R93, R82 ;  /* 0x000000525d5c1220 */ /* 0x001fe20000410000 */
[----:B-1----:R-:W-:-:S04]  /*1300*/  @P1 FFMA.FTZ R3, R82, R94, R3 ;  /* 0x0000005e52031223 */ /* 0x002fc80000010003 */
[----:B------:R-:W-:Y:S02]  /*1310*/  @P1 MOV R82, R92 ;  /* 0x0000005c00521202 */ /* 0x000fe40000000f00 */
[----:B------:R-:W-:Y:S01]  /*1320*/  ISETP.GE.AND P1, PT, R43, 0x1, PT ;  /* 0x000000012b00780c */ /* 0x000fe20003f26270 */
[----:B--2---:R-:W-:Y:S01]  /*1330*/  FFMA.FTZ R12, R2, R12, R89 ;  /* 0x0000000c020c7223 */ /* 0x004fe20000010059 */
[----:B------:R-:W0:Y:S04]  /*1340*/  SHFL.DOWN PT, R92, R3, 0x2, 0x1f ;  /* 0x08401f00035c7f89 */ /* 0x000e2800000e0000 */
[----:B------:R-:W1:Y:S01]  /*1350*/  SHFL.DOWN PT, R91, R82, 0x2, 0x1f ;  /* 0x08401f00525b7f89 */ /* 0x000e6200000e0000 */
[----:B------:R-:W-:-:S05]  /*1360*/  FSEL R89, R89, R12, !P1 ;  /* 0x0000000c59597208 */ /* 0x000fca0004800000 */
[----:B------:R-:W2:Y:S01]  /*1370*/  SHFL.UP PT, R12, R89, 0x2, RZ ;  /* 0x04400000590c7989 */ /* 0x000ea200000e00ff */
[----:B----4-:R-:W-:Y:S01]  /*1380*/  @P1 FMUL.FTZ R2, R2, R13 ;  /* 0x0000000d02021220 */ /* 0x010fe20000410000 */
[----:B------:R-:W-:-:S04]  /*1390*/  ISETP.GE.AND P1, PT, R43, 0x2, PT ;  /* 0x000000022b00780c */ /* 0x000fc80003f26270 */
[----:B------:R-:W4:Y:S01]  /*13a0*/  SHFL.UP PT, R13, R2, 0x2, RZ ;  /* 0x04400000020d7989 */ /* 0x000f2200000e00ff */
[C---:B0-----:R-:W-:Y:S01]  /*13b0*/  @!P2 FFMA.FTZ R3, R82.reuse, R92, R3 ;  /* 0x0000005c5203a223 */ /* 0x041fe20000010003 */
[----:B-1----:R-:W-:-:S04]  /*13c0*/  @!P2 FMUL.FTZ R91, R82, R91 ;  /* 0x0000005b525ba220 */ /* 0x002fc80000410000 */
[----:B------:R-:W0:Y:S01]  /*13d0*/  SHFL.DOWN PT, R92, R3, 0x4, 0x1f ;  /* 0x08801f00035c7f89 */ /* 0x000e2200000e0000 */
[----:B------:R-:W-:Y:S01]  /*13e0*/  @!P2 IMAD.MOV.U32 R82, RZ, RZ, R91 ;  /* 0x000000ffff52a224 */ /* 0x000fe200078e005b */
[----:B------:R-:W-:Y:S01]  /*13f0*/  ISETP.GT.U32.AND P2, PT, R88, 0x1b, PT ;  /* 0x0000001b5800780c */ /* 0x000fe20003f44070 */
[----:B--2---:R-:W-:-:S03]  /*1400*/  FFMA.FTZ R12, R2, R12, R89 ;  /* 0x0000000c020c7223 */ /* 0x004fc60000010059 */
[----:B------:R-:W1:Y:S02]  /*1410*/  SHFL.DOWN PT, R93, R82, 0x4, 0x1f ;  /* 0x08801f00525d7f89 */ /* 0x000e6400000e0000 */
[----:B------:R-:W-:Y:S01]  /*1420*/  FSEL R91, R89, R12, !P1 ;  /* 0x0000000c595b7208 */ /* 0x000fe20004800000 */
[----:B----4-:R-:W-:Y:S01]  /*1430*/  @P1 FMUL.FTZ R2, R2, R13 ;  /* 0x0000000d02021220 */ /* 0x010fe20000410000 */
[----:B------:R-:W-:-:S03]  /*1440*/  ISETP.GE.AND P1, PT, R43, 0x4, PT ;  /* 0x000000042b00780c */ /* 0x000fc60003f26270 */
[----:B------:R-:W2:Y:S04]  /*1450*/  SHFL.UP PT, R12, R91, 0x4, RZ ;  /* 0x048000005b0c7989 */ /* 0x000ea800000e00ff */
[----:B------:R-:W4:Y:S01]  /*1460*/  SHFL.UP PT, R13, R2, 0x4, RZ ;  /* 0x04800000020d7989 */ /* 0x000f2200000e00ff */
[----:B0-----:R-:W-:-:S05]  /*1470*/  @!P2 FFMA.FTZ R3, R82, R92, R3 ;  /* 0x0000005c5203a223 */ /* 0x001fca0000010003 */
[----:B------:R-:W0:Y:S01]  /*1480*/  SHFL.DOWN PT, R94, R3, 0x8, 0x1f ;  /* 0x09001f00035e7f89 */ /* 0x000e2200000e0000 */
[----:B-1----:R-:W-:-:S05]  /*1490*/  @!P2 FMUL.FTZ R89, R82, R93 ;  /* 0x0000005d5259a220 */ /* 0x002fca0000410000 */
[----:B------:R-:W-:Y:S01]  /*14a0*/  @!P2 MOV R82, R89 ;  /* 0x000000590052a202 */ /* 0x000fe20000000f00 */
[----:B--2---:R-:W-:Y:S01]  /*14b0*/  FFMA.FTZ R12, R2, R12, R91 ;  /* 0x0000000c020c7223 */ /* 0x004fe2000001005b */
[----:B------:R-:W-:-:S03]  /*14c0*/  ISETP.GT.U32.AND P2, PT, R88, 0x17, PT ;  /* 0x000000175800780c */ /* 0x000fc60003f44070 */
[----:B------:R-:W1:Y:S01]  /*14d0*/  SHFL.DOWN PT, R93, R82, 0x8, 0x1f ;  /* 0x09001f00525d7f89 */ /* 0x000e6200000e0000 */
[----:B----4-:R-:W-:Y:S01]  /*14e0*/  @P1 FMUL.FTZ R2, R2, R13 ;  /* 0x0000000d02021220 */ /* 0x010fe20000410000 */
[----:B------:R-:W-:Y:S01]  /*14f0*/  FSEL R89, R91, R12, !P1 ;  /* 0x0000000c5b597208 */ /* 0x000fe20004800000 */
[----:B------:R-:W-:Y:S01]  /*1500*/  HFMA2 R12, -RZ, RZ, 1.875, 0 ;  /* 0x3f800000ff0c7431 */ /* 0x000fe200000001ff */
[----:B------:R-:W-:Y:S02]  /*1510*/  MOV R13, RZ ;  /* 0x000000ff000d7202 */ /* 0x000fe40000000f00 */
[----:B------:R-:W-:Y:S01]  /*1520*/  SHFL.UP PT, R91, R2, 0x8, RZ ;  /* 0x05000000025b7989 */ /* 0x000fe200000e00ff */
[----:B------:R-:W-:-:S03]  /*1530*/  ISETP.GE.AND P1, PT, R43, 0x8, PT ;  /* 0x000000082b00780c */ /* 0x000fc60003f26270 */
[----:B------:R-:W2:Y:S01]  /*1540*/  SHFL.UP PT, R92, R89, 0x8, RZ ;  /* 0x05000000595c7989 */ /* 0x000ea200000e00ff */
[----:B0-----:R-:W-:-:S03]  /*1550*/  @!P2 FFMA.FTZ R3, R82, R94, R3 ;  /* 0x0000005e5203a223 */ /* 0x001fc60000010003 */
[----:B------:R-:W-:Y:S04]  /*1560*/  @P0 LDS.64 R12, [R60] ;  /* 0x000000003c0c0984 */ /* 0x000fe80000000a00 */
[----:B------:R-:W0:Y:S01]  /*1570*/  SHFL.DOWN PT, R94, R3, 0x10, 0x1f ;  /* 0x0a001f00035e7f89 */ /* 0x000e2200000e0000 */
[----:B-1----:R-:W-:-:S04]  /*1580*/  @!P2 FMUL.FTZ R93, R82, R93 ;  /* 0x0000005d525da220 */ /* 0x002fc80000410000 */
[----:B------:R-:W-:Y:S01]  /*1590*/  @!P2 IMAD.MOV.U32 R82, RZ, RZ, R93 ;  /* 0x000000ffff52a224 */ /* 0x000fe200078e005d */
[----:B------:R-:W-:-:S04]  /*15a0*/  ISETP.GT.U32.AND P2, PT, R88, 0xf, PT ;  /* 0x0000000f5800780c */ /* 0x000fc80003f44070 */
[----:B------:R-:W1:Y:S01]  /*15b0*/  SHFL.DOWN PT, R93, R82, 0x10, 0x1f ;  /* 0x0a001f00525d7f89 */ /* 0x000e6200000e0000 */
[C---:B--2---:R-:W-:Y:S01]  /*15c0*/  FFMA.FTZ R92, R2.reuse, R92, R89 ;  /* 0x0000005c025c7223 */ /* 0x044fe20000010059 */
[----:B------:R-:W-:-:S04]  /*15d0*/  @P1 FMUL.FTZ R2, R2, R91 ;  /* 0x0000005b02021220 */ /* 0x000fc80000410000 */
[----:B------:R-:W-:Y:S01]  /*15e0*/  FSEL R89, R89, R92, !P1 ;  /* 0x0000005c59597208 */ /* 0x000fe20004800000 */
[----:B------:R-:W-:Y:S01]  /*15f0*/  SHFL.UP PT, R91, R2, 0x10, RZ ;  /* 0x06000000025b7989 */ /* 0x000fe200000e00ff */
[----:B------:R-:W-:Y:S01]  /*1600*/  ISETP.GE.AND P1, PT, R43, 0x10, PT ;  /* 0x000000102b00780c */ /* 0x000fe20003f26270 */
[C---:B0-----:R-:W-:Y:S02]  /*1610*/  @!P2 FFMA.FTZ R3, R82.reuse, R94, R3 ;  /* 0x0000005e5203a223 */ /* 0x041fe40000010003 */
[----:B------:R-:W0:Y:S04]  /*1620*/  SHFL.UP PT, R92, R89, 0x10, RZ ;  /* 0x06000000595c7989 */ /* 0x000e2800000e00ff */
[----:B------:R-:W-:Y:S04]  /*1630*/  SHFL.DOWN PT, R94, R3, 0x1, 0x1f ;  /* 0x08201f00035e7f89 */ /* 0x000fe800000e0000 */
[----:B------:R-:W-:Y:S04]  /*1640*/  SHFL.IDX PT, R3, R3, RZ, 0x1f ;  /* 0x00001fff03037589 */ /* 0x000fe800000e0000 */
[----:B------:R-:W-:Y:S01]  /*1650*/  SHFL.IDX PT, R95, R13, RZ, 0x1f ;  /* 0x00001fff0d5f7589 */ /* 0x000fe200000e0000 */
[----:B-1----:R-:W-:-:S05]  /*1660*/  @!P2 FMUL.FTZ R93, R82, R93 ;  /* 0x0000005d525da220 */ /* 0x002fca0000410000 */
[----:B------:R-:W-:Y:S02]  /*1670*/  @!P2 MOV R82, R93 ;  /* 0x0000005d0052a202 */ /* 0x000fe40000000f00 */
[----:B------:R-:W-:-:S03]  /*1680*/  ISETP.NE.AND P2, PT, R23, 0x1f, PT ;  /* 0x0000001f1700780c */ /* 0x000fc60003f45270 */
[----:B------:R-:W1:Y:S01]  /*1690*/  SHFL.DOWN PT, R93, R82, 0x1, 0x1f ;  /* 0x08201f00525d7f89 */ /* 0x000e6200000e0000 */
[C---:B0-----:R-:W-:Y:S01]  /*16a0*/  FFMA.FTZ R92, R2.reuse, R92, R89 ;  /* 0x0000005c025c7223 */ /* 0x041fe20000010059 */
[----:B------:R-:W-:Y:S02]  /*16b0*/  @P1 FMUL.FTZ R2, R2, R91 ;  /* 0x0000005b02021220 */ /* 0x000fe40000410000 */
[----:B------:R-:W0:Y:S02]  /*16c0*/  SHFL.IDX PT, R82, R82, RZ, 0x1f ;  /* 0x00001fff52527589 */ /* 0x000e2400000e0000 */
[----:B------:R-:W-:Y:S02]  /*16d0*/  FSEL R92, R89, R92, !P1 ;  /* 0x0000005c595c7208 */ /* 0x000fe40004800000 */
[----:B------:R-:W-:Y:S01]  /*16e0*/  SHFL.UP PT, R2, R2, 0x1, RZ ;  /* 0x0420000002027989 */ /* 0x000fe200000e00ff */
[----:B------:R-:W-:-:S03]  /*16f0*/  ISETP.NE.AND P1, PT, R23, RZ, PT ;  /* 0x000000ff1700720c */ /* 0x000fc60003f25270 */
[----:B------:R-:W-:Y:S01]  /*1700*/  SHFL.UP PT, R89, R92, 0x1, RZ ;  /* 0x042000005c597989 */ /* 0x000fe200000e00ff */
[----:B-1----:R-:W-:Y:S01]  /*1710*/  @P2 FFMA.FTZ R95, R93, R95, R94 ;  /* 0x0000005f5d5f2223 */ /* 0x002fe2000001005e */
[----:B------:R-:W-:-:S03]  /*1720*/  ISETP.GT.AND P2, PT, R43, 0x1e, PT ;  /* 0x0000001e2b00780c */ /* 0x000fc60003f44270 */
[----:B------:R-:W-:Y:S01]  /*1730*/  FFMA.FTZ R87, R95, R87, R84 ;  /* 0x000000575f577223 */ /* 0x000fe20000010054 */
[C---:B0-----:R-:W-:Y:S01]  /*1740*/  FFMA.FTZ R13, R82.reuse, R13, R3 ;  /* 0x0000000d520d7223 */ /* 0x041fe20000010003 */
[----:B------:R-:W-:Y:S02]  /*1750*/  FMUL.FTZ R12, R82, R12 ;  /* 0x0000000c520c7220 */ /* 0x000fe40000410000 */
[----:B------:R-:W-:-:S03]  /*1760*/  FFMA.FTZ R85, R78, R87, R85 ;  /* 0x000000574e557223 */ /* 0x000fc60000010055 */
[----:B------:R0:W-:Y:S01]  /*1770*/  @!P3 STS.64 [R60], R12 ;  /* 0x0000000c3c00b388 */ /* 0x0001e20000000a00 */
[----:B------:R-:W-:-:S04]  /*1780*/  FFMA.FTZ R80, R81, R85, R80 ;  /* 0x0000005551507223 */ /* 0x000fc80000010050 */
[-C--:B------:R-:W-:Y:S01]  /*1790*/  FFMA.FTZ R83, R14, R80.reuse, R83 ;  /* 0x000000500e537223 */ /* 0x080fe20000010053 */
[C---:B------:R-:W-:Y:S01]  /*17a0*/  FMUL.FTZ R3, R76.reuse, R80 ;  /* 0x000000504c037220 */ /* 0x040fe20000410000 */
[C---:B0-----:R-:W-:Y:S02]  /*17b0*/  FMUL.FTZ R13, R76.reuse, R85 ;  /* 0x000000554c0d7220 */ /* 0x041fe40000410000 */
[----:B------:R-:W-:Y:S01]  /*17c0*/  FMUL.FTZ R12, R76, R83 ;  /* 0x000000534c0c7220 */ /* 0x000fe20000410000 */
[----:B---3--:R-:W0:Y:S02]  /*17d0*/  SHFL.IDX PT, R91, R86, RZ, 0x1f ;  /* 0x00001fff565b7589 */ /* 0x008e2400000e0000 */
[----:B0-----:R-:W-:Y:S01]  /*17e0*/  @P1 FFMA.FTZ R91, R2, R91, R89 ;  /* 0x0000005b025b1223 */ /* 0x001fe20000010059 */
[----:B------:R-:W-:-:S03]  /*17f0*/  FMUL.FTZ R2, R68, R83 ;  /* 0x0000005344027220 */ /* 0x000fc60000410000 */
[----:B------:R-:W-:Y:S01]  /*1800*/  FFMA.FTZ R15, R15, R91, R72 ;  /* 0x0000005b0f0f7223 */ /* 0x000fe20000010048 */
[----:B------:R-:W-:Y:S01]  /*1810*/  FMUL.FTZ R91, R70, R85 ;  /* 0x00000055465b7220 */ /* 0x000fe20000410000 */
[----:B------:R-:W-:Y:S02]  /*1820*/  FADD.FTZ R57, R2, R57 ;  /* 0x0000003902397221 */ /* 0x000fe40000010000 */
[-C--:B------:R-:W-:Y:S01]  /*1830*/  FFMA.FTZ R84, R14, R15.reuse, R73 ;  /* 0x0000000f0e547223 */ /* 0x080fe20000010049 */
[----:B------:R-:W-:Y:S01]  /*1840*/  FFMA.FTZ R14, R0, R15, RZ ;  /* 0x0000000f000e7223 */ /* 0x000fe200000100ff */
[----:B------:R-:W-:Y:S01]  /*1850*/  FADD.FTZ R89, -R72, R15 ;  /* 0x0000000f48597221 */ /* 0x000fe20000010100 */
[----:B------:R-:W-:Y:S01]  /*1860*/  FADD.FTZ R58, R91, R58 ;  /* 0x0000003a5b3a7221 */ /* 0x000fe20000010000 */
[-C--:B------:R-:W-:Y:S01]  /*1870*/  FFMA.FTZ R93, R81, R84.reuse, R74 ;  /* 0x00000054515d7223 */ /* 0x080fe2000001004a */
[----:B------:R-:W-:Y:S01]  /*1880*/  FFMA.FTZ R15, R53, R84, R14 ;  /* 0x00000054350f7223 */ /* 0x000fe2000001000e */
[----:B------:R-:W-:Y:S01]  /*1890*/  FADD.FTZ R84, -R73, R84 ;  /* 0x0000005449547221 */ /* 0x000fe20000010100 */
[----:B------:R-:W-:Y:S01]  /*18a0*/  FMUL.FTZ R81, R69, R80 ;  /* 0x0000005045517220 */ /* 0x000fe20000410000 */
[----:B------:R-:W-:Y:S01]  /*18b0*/  FFMA.FTZ R14, R2, R89, RZ ;  /* 0x00000059020e7223 */ /* 0x000fe200000100ff */
[-C--:B------:R-:W-:Y:S01]  /*18c0*/  FFMA.FTZ R94, R78, R93.reuse, R75 ;  /* 0x0000005d4e5e7223 */ /* 0x080fe2000001004b */
[----:B------:R-:W-:Y:S01]  /*18d0*/  FADD.FTZ R78, -R74, R93 ;  /* 0x0000005d4a4e7221 */ /* 0x000fe20000010100 */
[----:B------:R-:W-:Y:S01]  /*18e0*/  FFMA.FTZ R86, R54, R93, R15 ;  /* 0x0000005d36567223 */ /* 0x000fe2000001000f */
[----:B------:R-:W-:Y:S01]  /*18f0*/  FFMA.FTZ R14, R81, R84, R14 ;  /* 0x00000054510e7223 */ /* 0x000fe2000001000e */
[-C--:B------:R-:W-:Y:S01]  /*1900*/  FMUL.FTZ R15, R71, R87.reuse ;  /* 0x00000057470f7220 */ /* 0x080fe20000410000 */
[----:B------:R-:W-:Y:S01]  /*1910*/  FADD.FTZ R92, -R75, R94 ;  /* 0x0000005e4b5c7221 */ /* 0x000fe20000010100 */
[----:B------:R-:W-:Y:S01]  /*1920*/  FFMA.FTZ R86, R55, R94, R86 ;  /* 0x0000005e37567223 */ /* 0x000fe20000010056 */
[----:B------:R-:W-:Y:S01]  /*1930*/  FFMA.FTZ R14, R91, R78, R14 ;  /* 0x0000004e5b0e7223 */ /* 0x000fe2000001000e */
[----:B------:R-:W-:Y:S01]  /*1940*/  @!P4 MOV R94, 0x400 ;  /* 0x00000400005ec802 */ /* 0x000fe20000000f00 */
[----:B------:R-:W-:Y:S01]  /*1950*/  FADD.FTZ R56, R81, R56 ;  /* 0x0000003851387221 */ /* 0x000fe20000010000 */
[----:B------:R-:W-:Y:S01]  /*1960*/  FMUL.FTZ R81, R76, R87 ;  /* 0x000000574c517220 */ /* 0x000fe20000410000 */
[C---:B------:R-:W-:Y:S01]  /*1970*/  FFMA.FTZ R93, R15.reuse, R92, R14 ;  /* 0x0000005c0f5d7223 */ /* 0x040fe2000001000e */
[----:B------:R-:W0:Y:S01]  /*1980*/  SHFL.DOWN PT, R95, R86, 0x1, 0x1f ;  /* 0x08201f00565f7f89 */ /* 0x000e2200000e0000 */
[----:B------:R-:W-:Y:S01]  /*1990*/  FADD.FTZ R59, R15, R59 ;  /* 0x0000003b0f3b7221 */ /* 0x000fe20000010000 */
[----:B-----5:R-:W-:Y:S01]  /*19a0*/  @!P4 LEA R28, R97, R94, 0x18 ;  /* 0x0000005e611cc211 */ /* 0x020fe200078ec0ff */
[----:B------:R-:W-:Y:S01]  /*19b0*/  FMUL.FTZ R3, R84, R3 ;  /* 0x0000000354037220 */ /* 0x000fe20000410000 */
[----:B------:R-:W1:Y:S01]  /*19c0*/  SHFL.DOWN PT, R14, R93, 0x1, 0x1f ;  /* 0x08201f005d0e7f89 */ /* 0x000e6200000e0000 */
        /* <DEDUP_REMOVED lines=30> */
[----:B------:R-:W1:Y:S01]  /*1bb0*/  SHFL.DOWN PT, R14, R93, 0x10, 0x1f ;  /* 0x0a001f005d0e7f89 */ /* 0x000e6200000e0000 */
[----:B0-----:R-:W-:Y:S01]  /*1bc0*/  FADD.FTZ R15, R86, R95 ;  /* 0x0000005f560f7221 */ /* 0x001fe20000010000 */
[----:B-1----:R-:W-:-:S04]  /*1bd0*/  FADD.FTZ R14, R93, R14 ;  /* 0x0000000e5d0e7221 */ /* 0x002fc80000010000 */
[----:B------:R-:W-:Y:S01]  /*1be0*/  FSEL R86, R86, R15, P2 ;  /* 0x0000000f56567208 */ /* 0x000fe20001000000 */
        /* <DEDUP_REMOVED lines=12> */
.L_x_9574:
[----:B------:R-:W-:Y:S05]  /*1cb0*/  BSYNC.RECONVERGENT B0 ;  /* 0x0000000000007941 */ /* 0x000fea0003800200 */
.L_x_9573:
[----:B------:R-:W-:Y:S01]  /*1cc0*/  UIADD3 UR10, UPT, UPT, UR10, 0x1, URZ ;  /* 0x000000010a0a7890 */ /* 0x000fe2000fffe0ff */
[----:B------:R-:W-:Y:S01]  /*1cd0*/  LEA R61, P4, R10, R61, 0x2 ;  /* 0x0000003d0a3d7211 */ /* 0x000fe200078810ff */
[----:B------:R-:W-:Y:S01]  /*1ce0*/  VIADD R79, R79, 0x1 ;  /* 0x000000014f4f7836 */ /* 0x000fe20000000000 */
[----:B------:R-:W-:Y:S01]  /*1cf0*/  LEA R65, P2, R6, R65, 0x2 ;  /* 0x0000004106417211 */ /* 0x000fe200078410ff */
[----:B------:R-:W-:Y:S01]  /*1d00*/  UISETP.NE.AND UP0, UPT, UR10, URZ, UPT ;  /* 0x000000ff0a00728c */ /* 0x000fe2000bf05270 */
[----:B------:R-:W-:Y:S01]  /*1d10*/  LEA R63, P3, R8, R63, 0x2 ;  /* 0x0000003f083f7211 */ /* 0x000fe200078610ff */
[----:B------:R-:W-:Y:S01]  /*1d20*/  IMAD.X R62, R62, 0x1, R11, P4 ;  /* 0x000000013e3e7824 */ /* 0x000fe200020e060b */
[----:B0-----:R-:W-:Y:S02]  /*1d30*/  IADD3 R67, PT, PT, R67, 0x4, RZ ;  /* 0x0000000443437810 */ /* 0x001fe40007ffe0ff */
[----:B------:R-:W-:Y:S02]  /*1d40*/  IADD3 R60, PT, PT, R60, 0x8, RZ ;  /* 0x000000083c3c7810 */ /* 0x000fe40007ffe0ff */
[----:B------:R-:W-:-:S02]  /*1d50*/  IADD3 R77, PT, PT, R77, 0x1, RZ ;  /* 0x000000014d4d7810 */ /* 0x000fc40007ffe0ff */
[----:B------:R-:W-:Y:S02]  /*1d60*/  IADD3.X R66, PT, PT, R66, R7, RZ, P2, !PT ;  /* 0x0000000742427210 */ /* 0x000fe400017fe4ff */
[----:B------:R-:W-:Y:S01]  /*1d70*/  IADD3.X R64, PT, PT, R64, R9, RZ, P3, !PT ;  /* 0x0000000940407210 */ /* 0x000fe20001ffe4ff */
[----:B------:R-:W-:Y:S06]  /*1d80*/  BRA.U UP0, `(.L_x_9575) ;  /* 0xfffffff100507547 */ /* 0x000fec000b83ffff */
.L_x_9569:
        /* <DEDUP_REMOVED lines=8> */
[----:B------:R-:W1:Y:S01]  /*1e10*/  LDCU.64 UR10, c[0x0][0x4f8] ;  /* 0x00009f00ff0a77ac */ /* 0x000e620008000a00 */
[----:B------:R-:W2:Y:S01]  /*1e20*/  LDC.64 R14, c[0x0][0x500] ;  /* 0x00014000ff0e7b82 */ /* 0x000ea20000000a00 */
[----:B------:R-:W-:Y:S01]  /*1e30*/  F2FP.F16.F32.PACK_AB R50, R47, R48 ;  /* 0x000000302f32723e */ /* 0x000fe200000000ff */
[----:B------:R-:W-:Y:S01]  /*1e40*/  FADD.FTZ R48, R48, R25 ;  /* 0x0000001930307221 */ /* 0x000fe20000010000 */
[----:B------:R-:W-:Y:S01]  /*1e50*/  UMOV UR6, UR12 ;  /* 0x0000000c00067c82 */ /* 0x000fe20008000000 */
[----:B------:R-:W3:Y:S01]  /*1e60*/  LDCU.64 UR12, c[0x0][0x550] ;  /* 0x0000aa00ff0c77ac */ /* 0x000ee20008000a00 */
[----:B------:R-:W-:Y:S01]  /*1e70*/  F2FP.F16.F32.PACK_AB R51, R45, R46 ;  /* 0x0000002e2d33723e */ /* 0x000fe200000000ff */
[----:B------:R-:W-:Y:S01]  /*1e80*/  FADD.FTZ R47, R48, R47 ;  /* 0x0000002f302f7221 */ /* 0x000fe20000010000 */
[----:B------:R-:W-:-:S03]  /*1e90*/  UMOV UR8, UR9 ;  /* 0x0000000900087c82 */ /* 0x000fc60008000000 */
[----:B------:R-:W-:-:S04]  /*1ea0*/  FADD.FTZ R46, R47, R46 ;  /* 0x0000002e2f2e7221 */ /* 0x000fc80000010000 */
[----:B------:R-:W-:Y:S01]  /*1eb0*/  FADD.FTZ R25, R46, R45 ;  /* 0x0000002d2e197221 */ /* 0x000fe20000010000 */
[----:B0-----:R-:W-:Y:S01]  /*1ec0*/  ULEA UR4, UR5, UR4, 0x18 ;  /* 0x0000000405047291 */ /* 0x001fe2000f8ec0ff */
[----:B------:R-:W-:Y:S01]  /*1ed0*/  STS.64 [R44], R56 ;  /* 0x000000382c007388 */ /* 0x000fe20000000a00 */
[----:B------:R-:W-:-:S03]  /*1ee0*/  NOP ;  /* 0x0000000000007918 */ /* 0x000fc60000000000 */
[----:B------:R-:W-:Y:S01]  /*1ef0*/  LDS.U16 R7, [R42] ;  /* 0x000000002a077984 */ /* 0x000fe20000000400 */
[----:B------:R-:W-:-:S03]  /*1f00*/  MOV R28, UR4 ;  /* 0x00000004001c7c02 */ /* 0x000fc60008000f00 */
[----:B------:R-:W-:Y:S04]  /*1f10*/  LDS.U16 R9, [R42+0x40] ;  /* 0x000040002a097984 */ /* 0x000fe80000000400 */
[----:B------:R-:W-:Y:S04]  /*1f20*/  LDS.U16 R11, [R42+0x80] ;  /* 0x000080002a0b7984 */ /* 0x000fe80000000400 */
[----:B------:R-:W-:Y:S04]  /*1f30*/  LDS.U16 R13, [R42+0xc0] ;  /* 0x0000c0002a0d7984 */ /* 0x000fe80000000400 */
[----:B------:R-:W-:Y:S01]  /*1f40*/  @!P0 STS [UR4+0x100], R41 ;  /* 0x00010029ff008988 */ /* 0x000fe20008000804 */
[----:B-1----:R-:W-:Y:S01]  /*1f50*/  UIMAD.WIDE.U32 UR4, UR18, UR10, UR6 ;  /* 0x0000000a120472a5 */ /* 0x002fe2000f8e0006 */
[----:B------:R-:W-:Y:S03]  /*1f60*/  BAR.SYNC.DEFER_BLOCKING 0x0 ;  /* 0x0000000000007b1d */ /* 0x000fe60000010000 */
[----:B------:R-:W-:-:S06]  /*1f70*/  UIMAD UR5, UR18, UR11, UR5 ;  /* 0x0000000b120572a4 */ /* 0x000fcc000f8e0205 */
[----:B--2---:R-:W-:-:S04]  /*1f80*/  IMAD.WIDE.U32 R2, R18, R14, UR4 ;  /* 0x0000000412027e25 */ /* 0x004fc8000f8e000e */
[----:B------:R-:W-:Y:S01]  /*1f90*/  IMAD R6, R18, R15, R3 ;  /* 0x0000000f12067224 */ /* 0x000fe200078e0203 */
[----:B------:R-:W-:Y:S01]  /*1fa0*/  IADD3 R3, P2, PT, R27, R2, RZ ;  /* 0x000000021b037210 */ /* 0x000fe20007f5e0ff */
[----:B------:R-:W0:Y:S03]  /*1fb0*/  LDCU.64 UR4, c[0x0][0x518] ;  /* 0x0000a300ff0477ac */ /* 0x000e260008000a00 */
[----:B------:R-:W-:Y:S02]  /*1fc0*/  IADD3.X R6, PT, PT, RZ, R6, RZ, P2, !PT ;  /* 0x00000006ff067210 */ /* 0x000fe400017fe4ff */
[----:B---3--:R-:W-:-:S04]  /*1fd0*/  LEA R2, P5, R3, UR12, 0x1 ;  /* 0x0000000c03027c11 */ /* 0x008fc8000f8a08ff */
[----:B------:R-:W-:Y:S01]  /*1fe0*/  LEA.HI.X R3, R3, UR13, R6, 0x1, P5 ;  /* 0x0000000d03037c11 */ /* 0x000fe2000a8f0c06 */
[----:B------:R-:W1:Y:S01]  /*1ff0*/  LDS R0, [R28+0x100] ;  /* 0x000100001c007984 */ /* 0x000e620000000800 */
[----:B0-----:R-:W-:-:S04]  /*2000*/  UIMAD.WIDE.U32 UR6, UR18, UR4, UR6 ;  /* 0x00000004120672a5 */ /* 0x001fc8000f8e0006 */
[----:B------:R-:W-:Y:S01]  /*2010*/  UIMAD UR7, UR18, UR5, UR7 ;  /* 0x00000005120772a4 */ /* 0x000fe2000f8e0207 */
[----:B------:R-:W0:Y:S01]  /*2020*/  LDCU.64 UR4, c[0x0][0x560] ;  /* 0x0000ac00ff0477ac */ /* 0x000e220008000a00 */
[-C--:B-1----:R-:W-:Y:S02]  /*2030*/  ISETP.GE.AND P1, PT, R27, R0.reuse, PT ;  /* 0x000000001b00720c */ /* 0x082fe40003f26270 */
[-C--:B------:R-:W-:Y:S02]  /*2040*/  ISETP.GE.AND P2, PT, R38, R0.reuse, PT ;  /* 0x000000002600720c */ /* 0x080fe40003f46270 */
[-C--:B------:R-:W-:Y:S02]  /*2050*/  ISETP.GE.AND P3, PT, R39, R0.reuse, PT ;  /* 0x000000002700720c */ /* 0x080fe40003f66270 */
[----:B------:R-:W-:-:S07]  /*2060*/  ISETP.GE.AND P4, PT, R40, R0, PT ;  /* 0x000000002800720c */ /* 0x000fce0003f86270 */
[----:B------:R-:W-:Y:S04]  /*2070*/  @!P1 STG.E.U16 desc[UR16][R2.64], R7 ;  /* 0x0000000702009986 */ /* 0x000fe8000c101510 */
[----:B------:R1:W-:Y:S04]  /*2080*/  @!P2 STG.E.U16 desc[UR16][R2.64+0x40], R9 ;  /* 0x000040090200a986 */ /* 0x0003e8000c101510 */
[----:B------:R-:W-:Y:S04]  /*2090*/  @!P3 STG.E.U16 desc[UR16][R2.64+0x80], R11 ;  /* 0x0000800b0200b986 */ /* 0x000fe8000c101510 */
[----:B------:R2:W-:Y:S01]  /*20a0*/  @!P4 STG.E.U16 desc[UR16][R2.64+0xc0], R13 ;  /* 0x0000c00d0200c986 */ /* 0x0005e2000c101510 */
[----:B------:R-:W-:Y:S08]  /*20b0*/  BAR.SYNC.DEFER_BLOCKING 0x0 ;  /* 0x0000000000007b1d */ /* 0x000ff00000010000 */
[----:B-1----:R-:W2:Y:S01]  /*20c0*/  LDC.64 R8, c[0x0][0x520] ;  /* 0x00014800ff087b82 */ /* 0x002ea20000000a00 */
[----:B------:R-:W-:Y:S01]  /*20d0*/  STS.64 [R44], R50 ;  /* 0x000000322c007388 */ /* 0x000fe20000000a00 */
[----:B------:R-:W-:-:S03]  /*20e0*/  NOP ;  /* 0x0000000000007918 */ /* 0x000fc60000000000 */
[----:B------:R-:W-:Y:S01]  /*20f0*/  LDS.U16 R15, [R42] ;  /* 0x000000002a0f7984 */ /* 0x000fe20000000400 */
[----:B--2---:R-:W-:-:S03]  /*2100*/  IMAD.WIDE.U32 R2, R18, R8, UR6 ;  /* 0x0000000612027e25 */ /* 0x004fc6000f8e0008 */
[----:B------:R-:W-:Y:S01]  /*2110*/  LDS.U16 R43, [R42+0x40] ;  /* 0x000040002a2b7984 */ /* 0x000fe20000000400 */
[----:B------:R-:W-:Y:S01]  /*2120*/  IMAD R6, R18, R9, R3 ;  /* 0x0000000912067224 */ /* 0x000fe200078e0203 */
[----:B------:R-:W-:Y:S02]  /*2130*/  IADD3 R3, P4, PT, R27, R2, RZ ;  /* 0x000000021b037210 */ /* 0x000fe40007f9e0ff */
[----:B------:R-:W-:Y:S04]  /*2140*/  LDS.U16 R7, [R42+0x80] ;  /* 0x000080002a077984 */ /* 0x000fe80000000400 */
[----:B------:R-:W-:Y:S04]  /*2150*/  LDS.U16 R49, [R42+0xc0] ;  /* 0x0000c0002a317984 */ /* 0x000fe80000000400 */
[----:B------:R-:W-:Y:S01]  /*2160*/  @!P0 STS [R28+0x100], R41 ;  /* 0x000100291c008388 */ /* 0x000fe20000000800 */
[----:B------:R-:W-:Y:S06]  /*2170*/  BAR.SYNC.DEFER_BLOCKING 0x0 ;  /* 0x0000000000007b1d */ /* 0x000fec0000010000 */
[----:B------:R-:W1:Y:S02]  /*2180*/  LDS R0, [R28+0x100] ;  /* 0x000100001c007984 */ /* 0x000e640000000800 */
[----:B-1----:R-:W-:-:S02]  /*2190*/  ISETP.GE.AND P3, PT, R40, R0, PT ;  /* 0x000000002800720c */ /* 0x002fc40003f66270 */
[-C--:B------:R-:W-:Y:S02]  /*21a0*/  ISETP.GE.AND P0, PT, R27, R0.reuse, PT ;  /* 0x000000001b00720c */ /* 0x080fe40003f06270 */
[-C--:B------:R-:W-:Y:S02]  /*21b0*/  ISETP.GE.AND P1, PT, R38, R0.reuse, PT ;  /* 0x000000002600720c */ /* 0x080fe40003f26270 */
[----:B------:R-:W-:Y:S02]  /*21c0*/  ISETP.GE.AND P2, PT, R39, R0, PT ;  /* 0x000000002700720c */ /* 0x000fe40003f46270 */
[----:B------:R-:W-:Y:S02]  /*21d0*/  IADD3.X R0, PT, PT, RZ, R6, RZ, P4, !PT ;  /* 0x00000006ff007210 */ /* 0x000fe400027fe4ff */
[----:B0-----:R-:W-:-:S04]  /*21e0*/  LEA R2, P4, R3, UR4, 0x1 ;  /* 0x0000000403027c11 */ /* 0x001fc8000f8808ff */
[----:B------:R-:W-:-:S05]  /*21f0*/  LEA.HI.X R3, R3, UR5, R0, 0x1, P4 ;  /* 0x0000000503037c11 */ /* 0x000fca000a0f0c00 */
[----:B------:R0:W-:Y:S04]  /*2200*/  @!P3 STG.E.U16 desc[UR16][R2.64+0xc0], R49 ;  /* 0x0000c0310200b986 */ /* 0x0001e8000c101510 */
        /* <DEDUP_REMOVED lines=10> */
.L_x_9568:
        /* <DEDUP_REMOVED lines=34> */
.L_x_9578:
[----:B------:R-:W-:Y:S05]  /*24d0*/  BSYNC.RECONVERGENT B0 ;  /* 0x0000000000007941 */ /* 0x000fea0003800200 */
.L_x_9577:
        /* <DEDUP_REMOVED lines=26> */
.L_x_9580:
[----:B------:R-:W-:Y:S05]  /*2680*/  BSYNC.RECONVERGENT B0 ;  /* 0x0000000000007941 */ /* 0x000fea0003800200 */
.L_x_9579:
        /* <DEDUP_REMOVED lines=22> */
.L_x_9582:
        /* <DEDUP_REMOVED lines=21> */
[----:B------:R-:W-:Y:S02]  /*2940*/  IMAD.MOV.U32 R8, RZ, RZ, R4 ;  /* 0x000000ffff087224 */ /* 0x000fe400078e0004 */
[C---:B---3-5:R-:W-:Y:S02]  /*2950*/  IMAD R16, R18.reuse, UR18, RZ ;  /* 0x0000001212107c24 */ /* 0x068fe4000f8e02ff */
[----:B------:R-:W-:-:S02]  /*2960*/  IMAD R24, R18, UR30, RZ ;  /* 0x0000001e12187c24 */ /* 0x000fc4000f8e02ff */
[----:B------:R-:W-:-:S04]  /*2970*/  IMAD.WIDE.U32 R8, R23, UR18, R8 ;  /* 0x0000001217087c25 */ /* 0x000fc8000f8e0008 */
[C---:B------:R-:W-:Y:S01]  /*2980*/  IMAD R17, R23.reuse, UR19, R16 ;  /* 0x0000001317117c24 */ /* 0x040fe2000f8e0210 */
[----:B-1----:R-:W-:Y:S01]  /*2990*/  LEA R10, P0, R8, UR22, 0x2 ;  /* 0x00000016080a7c11 */ /* 0x002fe2000f8010ff */
[----:B------:R-:W-:-:S03]  /*29a0*/  IMAD.WIDE.U32 R12, R23, UR30, RZ ;  /* 0x0000001e170c7c25 */ /* 0x000fc6000f8e00ff */
[----:B------:R-:W-:Y:S01]  /*29b0*/  IADD3 R11, PT, PT, R9, R17, RZ ;  /* 0x00000011090b7210 */ /* 0x000fe20007ffe0ff */
        /* <DEDUP_REMOVED lines=9> */
[----:B------:R-:W-:Y:S02]  /*2a50*/  IMAD R18, R18, UR24, RZ ;  /* 0x0000001812127c24 */ /* 0x000fe4000f8e02ff */
[----:B------:R-:W-:Y:S02]  /*2a60*/  IMAD.MOV.U32 R8, RZ, RZ, R2 ;  /* 0x000000ffff087224 */ /* 0x000fe400078e0002 */
[----:B------:R-:W-:-:S02]  /*2a70*/  IMAD R13, R23, UR25, R18 ;  /* 0x00000019170d7c24 */ /* 0x000fc4000f8e0212 */
        /* <DEDUP_REMOVED lines=10> */
.L_x_9581:
[----:B------:R-:W-:Y:S05]  /*2b20*/  EXIT ;  /* 0x000000000000794d */ /* 0x000fea0003800000 */
.L_x_9583:
        /* <DEDUP_REMOVED lines=13> */
.L_x_10536:


//--------------------- .text._Z25selective_scan_bwd_kernelI32Selective_Scan_bwd_kernel_traitsILi32ELi4ELb0ELb0ELb0ELb0ELb1EN3c104HalfEfEEv12SSMParamsBwd --------------------------
	.section	.text._Z25selective_scan_bwd_kernelI32Selective_Scan_bwd_kernel_traitsILi32ELi4ELb0ELb0ELb0ELb0ELb1EN3c104HalfEfEEv12SSMParamsBwd,"ax",@progbits
	.align	128
        .global         _Z25selective_scan_bwd_kernelI32Selective_Scan_bwd_kernel_traitsILi32ELi4ELb0ELb0ELb0ELb0ELb1EN3c104HalfEfEEv12SSMParamsBwd
        .type           _Z25selective_scan_bwd_kernelI32Selective_Scan_bwd_kernel_traitsILi32ELi4ELb0ELb0ELb0ELb0ELb1EN3c104HalfEfEEv12SSMParamsBwd,@function
        .size           _Z25selective_scan_bwd_kernelI32Selective_Scan_bwd_kernel_traitsILi32ELi4ELb0ELb0ELb0ELb0ELb1EN3c104HalfEfEEv12SSMParamsBwd,(.L_x_10537 - _Z25selective_scan_bwd_kernelI32Selective_Scan_bwd_kernel_traitsILi32ELi4ELb0ELb0ELb0ELb0ELb1EN3c104HalfEfEEv12SSMParamsBwd)
        .other          _Z25selective_scan_bwd_kernelI32Selective_Scan_bwd_kernel_traitsILi32ELi4ELb0ELb0ELb0ELb0ELb1EN3c104HalfEfEEv12SSMParamsBwd,@"STO_CUDA_ENTRY STV_DEFAULT"
_Z25selective_scan_bwd_kernelI32Selective_Scan_bwd_kernel_traitsILi32ELi4ELb0ELb0ELb0ELb0ELb1EN3c104HalfEfEEv12SSMParamsBwd:
.text._Z25selective_scan_bwd_kernelI32Selective_Scan_bwd_kernel_traitsILi32ELi4ELb0ELb0ELb0ELb0ELb1EN3c104HalfEfEEv12SSMParamsBwd:
        /* <DEDUP_REMOVED lines=35> */
[----:B------:R-:W-:-:S02]  /*0230*/  MOV R3, UR5 ;  /* 0x0000000500037c02 */ /* 0x000fc40008000f00 */
[----:B------:R-:W-:Y:S02]  /*0240*/  MOV R3, UR9 ;  /* 0x0000000900037c02 */ /* 0x000fe40008000f00 */
[----:B------:R-:W1:Y:S01]  /*0250*/  @P0 LDC R19, c[0x0][0x38c] ;  /* 0x0000e300ff130b82 */ /* 0x000e620000000800 */
[----:B------:R-:W-:Y:S01]  /*0260*/  MOV R5, UR8 ;  /* 0x0000000800057c02 */ /* 0x000fe20008000f00 */
[----:B------:R-:W0:Y:S01]  /*0270*/  LDCU.64 UR8, c[0x0][0x3b8] ;  /* 0x00007700ff0877ac */ /* 0x000e220008000a00 */
[----:B------:R-:W-:-:S05]  /*0280*/  MOV R2, UR4 ;  /* 0x0000000400027c02 */ /* 0x000fca0008000f00 */
        /* <DEDUP_REMOVED lines=11> */
[----:B0-----:R-:W-:Y:S01]  /*0340*/  IMAD.WIDE.U32 R20, R16, UR8, RZ ;  /* 0x0000000810147c25 */ /* 0x001fe2000f8e00ff */
[----:B------:R-:W-:-:S05]  /*0350*/  LEA R11, R11, 0xffffff80, 0x7 ;  /* 0xffffff800b0b7811 */ /* 0x000fca00078e38ff */
[----:B------:R-:W0:Y:S01]  /*0360*/  LDC.64 R36, c[0x0][0x528] ;  /* 0x00014a00ff247b82 */ /* 0x000e220000000a00 */
        /* <DEDUP_REMOVED lines=16> */
[C---:B------:R-:W-:Y:S01]  /*0470*/  IADD3.X R33, PT, PT, R0.reuse, R33, RZ, P0, !PT ;  /* 0x0000002100217210 */ /* 0x040fe200007fe4ff */
[----:B------:R-:W-:Y:S01]  /*0480*/  IMAD.X R6, R0, 0x1, R13, P4 ;  /* 0x0000000100067824 */ /* 0x000fe200020e060d */
[----:B------:R-:W-:Y:S01]  /*0490*/  LEA R21, P0, R22, R24, 0x2 ;  /* 0x0000001816157211 */ /* 0x000fe200078010ff */
[----:B------:R-:W-:Y:S01]  /*04a0*/  IMAD R0, R16, UR11, R23 ;  /* 0x0000000b10007c24 */ /* 0x000fe2000f8e0217 */
[----:B----4-:R-:W-:Y:S02]  /*04b0*/  LEA R28, P2, R29, R26, 0x1 ;  /* 0x0000001a1d1c7211 */ /* 0x010fe400078408ff */
[----:B--2---:R-:W-:Y:S02]  /*04c0*/  LEA R30, P3, R31, R34, 0x1 ;  /* 0x000000221f1e7211 */ /* 0x004fe400078608ff */
[----:B0-----:R-:W-:Y:S02]  /*04d0*/  LEA R32, P4, R2, R36, 0x1 ;  /* 0x0000002402207211 */ /* 0x001fe400078808ff */
        /* <DEDUP_REMOVED lines=8> */
[----:B------:R-:W1:Y:S01]  /*0560*/  S2UR UR10, SR_CgaCtaId ;  /* 0x00000000000a79c3 */ /* 0x000e620000008800 */
[----:B------:R-:W2:Y:S01]  /*0570*/  LDCU.64 UR4, c[0x0][0x3a0] ;  /* 0x00007400ff0477ac */ /* 0x000ea20008000a00 */
[----:B------:R-:W-:Y:S01]  /*0580*/  IMAD.MOV.U32 R26, RZ, RZ, RZ ;  /* 0x000000ffff1a7224 */ /* 0x000fe200078e00ff */
[----:B------:R-:W3:Y:S05]  /*0590*/  LDCU UR6, c[0x0][0x394] ;  /* 0x00007280ff0677ac */ /* 0x000eea0008000800 */
        /* <DEDUP_REMOVED lines=10> */
[----:B------:R-:W-:Y:S02]  /*0640*/  MOV R25, RZ ;  /* 0x000000ff00197202 */ /* 0x000fe40000000f00 */
[C---:B------:R-:W-:Y:S02]  /*0650*/  LOP3.LUT R88, R23.reuse, 0x1f, RZ, 0xc0, !PT ;  /* 0x0000001f17587812 */ /* 0x040fe400078ec0ff */
[----:B------:R-:W-:Y:S02]  /*0660*/  IADD3 R35, PT, PT, R23, 0x200, RZ ;  /* 0x0000020017237810 */ /* 0x000fe40007ffe0ff */
[----:B------:R-:W-:Y:S02]  /*0670*/  IADD3 R36, PT, PT, R36, UR10, RZ ;  /* 0x0000000a24247c10 */ /* 0x000fe4000fffe0ff */
[C---:B------:R-:W-:Y:S02]  /*0680*/  LOP3.LUT R37, R34.reuse, 0x20, RZ, 0xfc, !PT ;  /* 0x0000002022257812 */ /* 0x040fe400078efcff */
[----:B------:R-:W-:-:S02]  /*0690*/  LOP3.LUT R38, R34, 0x40, RZ, 0xfc, !PT ;  /* 0x0000004022267812 */ /* 0x000fc400078efcff */
[----:B---3--:R-:W-:-:S07]  /*06a0*/  LOP3.LUT R39, R34, 0x60, RZ, 0xfc, !PT ;  /* 0x0000006022277812 */ /* 0x008fce00078efcff */
.L_x_9593:
[----:B0-----:R-:W0:Y:S01]  /*06b0*/  LDC R40, c[0x0][0x388] ;  /* 0x0000e200ff287b82 */ /* 0x001e220000000800 */
[----:B------:R-:W-:Y:S01]  /*06c0*/  UIADD3 UR7, UPT, UPT, UR6, -0x1, URZ ;  /* 0xffffffff06077890 */ /* 0x000fe2000fffe0ff */
[----:B------:R-:W-:Y:S01]  /*06d0*/  IMAD.SHL.U32 R53, R34, 0x2, RZ ;  /* 0x0000000222357824 */ /* 0x000fe200078e00ff */
[----:B------:R-:W-:Y:S02]  /*06e0*/  PRMT R9, RZ, 0x7610, R9 ;  /* 0x00007610ff097816 */ /* 0x000fe40000000009 */
[----:B------:R-:W-:Y:S01]  /*06f0*/  PRMT R11, RZ, 0x7610, R11 ;  /* 0x00007610ff0b7816 */ /* 0x000fe2000000000b */
[----:B------:R-:W-:Y:S01]  /*0700*/  USHF.L.U32 UR4, UR7, 0x7, URZ ;  /* 0x0000000707047899 */ /* 0x000fe200080006ff */
[----:B------:R-:W-:Y:S02]  /*0710*/  IADD3 R2, P4, PT, R53, R28, RZ ;  /* 0x0000001c35027210 */ /* 0x000fe40007f9e0ff */
[----:B------:R-:W-:Y:S02]  /*0720*/  PRMT R13, RZ, 0x7610, R13 ;  /* 0x00007610ff0d7816 */ /* 0x000fe4000000000d */
[----:B------:R-:W-:Y:S01]  /*0730*/  PRMT R15, RZ, 0x7610, R15 ;  /* 0x00007610ff0f7816 */ /* 0x000fe2000000000f */
[----:B------:R-:W-:Y:S01]  /*0740*/  BAR.SYNC.DEFER_BLOCKING 0x0 ;  /* 0x0000000000007b1d */ /* 0x000fe20000010000 */
[----:B------:R-:W-:-:S05]  /*0750*/  IADD3.X R3, PT, PT, RZ, R29, RZ, P4, !PT ;  /* 0x0000001dff037210 */ /* 0x000fca00027fe4ff */
[----:B-1----:R-:W1:Y:S01]  /*0760*/  S2R R41, SR_LANEID ;  /* 0x0000000000297919 */ /* 0x002e620000000000 */
[----:B------:R-:W-:Y:S01]  /*0770*/  PRMT R45, RZ, 0x7610, R45 ;  /* 0x00007610ff2d7816 */ /* 0x000fe2000000002d */
[----:B------:R-:W2:Y:S01]  /*0780*/  LDCU.128 UR12, c[0x0][0x410] ;  /* 0x00008200ff0c77ac */ /* 0x000ea20008000c00 */
[----:B------:R-:W-:Y:S01]  /*0790*/  PRMT R47, RZ, 0x7610, R47 ;  /* 0x00007610ff2f7816 */ /* 0x000fe2000000002f */
[----:B------:R-:W3:Y:S01]  /*07a0*/  LDC.64 R62, c[0x0][0x510] ;  /* 0x00014400ff3e7b82 */ /* 0x000ee20000000a00 */
[----:B0-----:R-:W-:Y:S02]  /*07b0*/  IADD3 R40, PT, PT, R40, -UR4, RZ ;  /* 0x8000000428287c10 */ /* 0x001fe4000fffe0ff */
[----:B------:R-:W-:Y:S02]  /*07c0*/  PRMT R49, RZ, 0x7610, R49 ;  /* 0x00007610ff317816 */ /* 0x000fe40000000031 */
[----:B------:R-:W-:Y:S02]  /*07d0*/  PRMT R51, RZ, 0x7610, R51 ;  /* 0x00007610ff337816 */ /* 0x000fe40000000033 */
[----:B------:R-:W-:-:S02]  /*07e0*/  PRMT R55, RZ, 0x7610, R55 ;  /* 0x00007610ff377816 */ /* 0x000fc40000000037 */
[----:B------:R-:W-:Y:S01]  /*07f0*/  PRMT R57, RZ, 0x7610, R57 ;  /* 0x00007610ff397816 */ /* 0x000fe20000000039 */
[----:B------:R-:W-:Y:S01]  /*0800*/  UMOV UR5, URZ ;  /* 0x000000ff00057c82 */ /* 0x000fe20008000000 */
[-C--:B------:R-:W-:Y:S01]  /*0810*/  ISETP.GE.AND P3, PT, R34, R40.reuse, PT ;  /* 0x000000282200720c */ /* 0x080fe20003f66270 */
[----:B------:R-:W0:Y:S01]  /*0820*/  LDCU.64 UR20, c[0x0][0x490] ;  /* 0x00009200ff1477ac */ /* 0x000e220008000a00 */
[-C--:B------:R-:W-:Y:S02]  /*0830*/  ISETP.GE.AND P2, PT, R37, R40.reuse, PT ;  /* 0x000000282500720c */ /* 0x080fe40003f46270 */
[-C--:B------:R-:W-:Y:S02]  /*0840*/  ISETP.GE.AND P1, PT, R38, R40.reuse, PT ;  /* 0x000000282600720c */ /* 0x080fe40003f26270 */
[----:B------:R-:W-:-:S07]  /*0850*/  ISETP.GE.AND P0, PT, R39, R40, PT ;  /* 0x000000282700720c */ /* 0x000fce0003f06270 */
[----:B------:R-:W4:Y:S04]  /*0860*/  @!P3 LDG.E.U16 R9, desc[UR16][R2.64] ;  /* 0x000000100209b981 */ /* 0x000f28000c1e1500 */
[----:B------:R-:W2:Y:S04]  /*0870*/  @!P2 LDG.E.U16 R11, desc[UR16][R2.64+0x40] ;  /* 0x00004010020ba981 */ /* 0x000ea8000c1e1500 */
[----:B------:R-:W3:Y:S04]  /*0880*/  @!P1 LDG.E.U16 R13, desc[UR16][R2.64+0x80] ;  /* 0x00008010020d9981 */ /* 0x000ee8000c1e1500 */
[----:B------:R-:W3:Y:S01]  /*0890*/  @!P0 LDG.E.U16 R15, desc[UR16][R2.64+0xc0] ;  /* 0x0000c010020f8981 */ /* 0x000ee2000c1e1500 */
[----:B-1----:R-:W-:-:S02]  /*08a0*/  LEA R42, R41, UR10, 0x1 ;  /* 0x0000000a292a7c11 */ /* 0x002fc4000f8e08ff */
[----:B------:R-:W-:Y:S02]  /*08b0*/  LEA R43, R41, UR10, 0x3 ;  /* 0x0000000a292b7c11 */ /* 0x000fe4000f8e18ff */
[----:B------:R-:W-:-:S04]  /*08c0*/  IADD3 R6, P4, PT, R53, R30, RZ ;  /* 0x0000001e35067210 */ /* 0x000fc80007f9e0ff */
[----:B------:R-:W-:Y:S01]  /*08d0*/  IADD3.X R7, PT, PT, RZ, R31, RZ, P4, !PT ;  /* 0x0000001fff077210 */ /* 0x000fe200027fe4ff */
[----:B----4-:R-:W-:Y:S04]  /*08e0*/  STS.U16 [R42], R9 ;  /* 0x000000092a007388 */ /* 0x010fe80000000400 */
[----:B--2---:R-:W-:Y:S04]  /*08f0*/  STS.U16 [R42+0x40], R11 ;  /* 0x0000400b2a007388 */ /* 0x004fe80000000400 */
[----:B---3--:R-:W-:Y:S04]  /*0900*/  STS.U16 [R42+0x80], R13 ;  /* 0x0000800d2a007388 */ /* 0x008fe80000000400 */
        /* <DEDUP_REMOVED lines=8> */
[----:B------:R-:W-:-:S02]  /*0990*/  IADD3 R10, P4, PT, R53, R32, RZ ;  /* 0x00000020350a7210 */ /* 0x000fc40007f9e0ff */
[----:B-1----:R-:W-:Y:S02]  /*09a0*/  PRMT R15, RZ, 0x7610, R15 ;  /* 0x00007610ff0f7816 */ /* 0x002fe4000000000f */
[----:B------:R-:W-:Y:S02]  /*09b0*/  PRMT R53, RZ, 0x7610, R53 ;  /* 0x00007610ff357816 */ /* 0x000fe40000000035 */
[----:B------:R-:W-:Y:S01]  /*09c0*/  IADD3.X R11, PT, PT, RZ, R33, RZ, P4, !PT ;  /* 0x00000021ff0b7210 */ /* 0x000fe200027fe4ff */
[----:B--2---:R1:W-:Y:S04]  /*09d0*/  STS.U16 [R42], R45 ;  /* 0x0000002d2a007388 */ /* 0x0043e80000000400 */
[----:B---3--:R2:W-:Y:S04]  /*09e0*/  STS.U16 [R42+0x40], R47 ;  /* 0x0000402f2a007388 */ /* 0x0085e80000000400 */
[----:B----4-:R3:W-:Y:S04]  /*09f0*/  STS.U16 [R42+0x80], R49 ;  /* 0x000080312a007388 */ /* 0x0107e80000000400 */
[----:B------:R4:W-:Y:S01]  /*0a00*/  STS.U16 [R42+0xc0], R51 ;  /* 0x0000c0332a007388 */ /* 0x0009e20000000400 */
[----:B------:R-:W-:-:S03]  /*0a10*/  NOP ;  /* 0x0000000000007918 */ /* 0x000fc60000000000 */
[----:B------:R-:W-:Y:S01]  /*0a20*/  LDS.64 R6, [R43] ;  /* 0x000000002b067984 */ /* 0x000fe20000000a00 */
[----:B------:R-:W-:Y:S06]  /*0a30*/  BAR.SYNC.DEFER_BLOCKING 0x0 ;  /* 0x0000000000007b1d */ /* 0x000fec0000010000 */
[----:B------:R-:W4:Y:S04]  /*0a40*/  @!P3 LDG.E.U16 R15, desc[UR16][R10.64] ;  /* 0x000000100a0fb981 */ /* 0x000f28000c1e1500 */
[----:B------:R-:W4:Y:S04]  /*0a50*/  @!P2 LDG.E.U16 R53, desc[UR16][R10.64+0x40] ;  /* 0x000040100a35a981 */ /* 0x000f28000c1e1500 */
[----:B------:R-:W4:Y:S04]  /*0a60*/  @!P1 LDG.E.U16 R55, desc[UR16][R10.64+0x80] ;  /* 0x000080100a379981 */ /* 0x000f28000c1e1500 */
[----:B------:R-:W4:Y:S01]  /*0a70*/  @!P0 LDG.E.U16 R57, desc[UR16][R10.64+0xc0] ;  /* 0x0000c0100a398981 */ /* 0x000f22000c1e1500 */
[----:B------:R-:W-:Y:S01]  /*0a80*/  UIMAD.WIDE.U32 UR8, UR18, UR12, UR4 ;  /* 0x0000000c120872a5 */ /* 0x000fe2000f8e0004 */
[----:B-1----:R-:W-:-:S02]  /*0a90*/  PRMT R45, RZ, 0x7610, R45 ;  /* 0x00007610ff2d7816 */ /* 0x002fc4000000002d */
[----:B--2---:R-:W-:Y:S01]  /*0aa0*/  PRMT R47, RZ, 0x7610, R47 ;  /* 0x00007610ff2f7816 */ /* 0x004fe2000000002f */
[----:B------:R-:W-:Y:S01]  /*0ab0*/  UIMAD UR10, UR18, UR13, UR9 ;  /* 0x0000000d120a72a4 */ /* 0x000fe2000f8e0209 */
[----:B---3--:R-:W-:Y:S01]  /*0ac0*/  PRMT R49, RZ, 0x7610, R49 ;  /* 0x00007610ff317816 */ /* 0x008fe20000000031 */
[----:B------:R-:W1:Y:S01]  /*0ad0*/  LDCU.64 UR12, c[0x0][0x488] ;  /* 0x00009100ff0c77ac */ /* 0x000e620008000a00 */
[----:B------:R-:W-:Y:S01]  /*0ae0*/  IMAD.U32 R9, RZ, RZ, UR9 ;  /* 0x00000009ff097e24 */ /* 0x000fe2000f8e00ff */
[----:B------:R-:W-:Y:S02]  /*0af0*/  MOV R8, UR8 ;  /* 0x0000000800087c02 */ /* 0x000fe40008000f00 */
[----:B------:R-:W-:Y:S02]  /*0b00*/  MOV R9, UR10 ;  /* 0x0000000a00097c02 */ /* 0x000fe40008000f00 */
[----:B----4-:R-:W-:Y:S01]  /*0b10*/  PRMT R51, RZ, 0x7610, R51 ;  /* 0x00007610ff337816 */ /* 0x010fe20000000033 */
[----:B------:R-:W-:-:S04]  /*0b20*/  IMAD.WIDE.U32 R8, R16, UR14, R8 ;  /* 0x0000000e10087c25 */ /* 0x000fc8000f8e0008 */
[----:B------:R-:W-:Y:S01]  /*0b30*/  IMAD R9, R16, UR15, R9 ;  /* 0x0000000f10097c24 */ /* 0x000fe2000f8e0209 */
[----:B------:R-:W-:-:S04]  /*0b40*/  IADD3 R8, P4, PT, R34, R8, RZ ;  /* 0x0000000822087210 */ /* 0x000fc80007f9e0ff */
[----:B------:R-:W-:Y:S02]  /*0b50*/  IADD3.X R9, PT, PT, RZ, R9, RZ, P4, !PT ;  /* 0x00000009ff097210 */ /* 0x000fe400027fe4ff */
[----:B-1----:R-:W-:-:S04]  /*0b60*/  LEA R12, P4, R8, UR12, 0x1 ;  /* 0x0000000c080c7c11 */ /* 0x002fc8000f8808ff */
[----:B------:R-:W-:Y:S01]  /*0b70*/  LEA.HI.X R13, R8, UR13, R9, 0x1, P4 ;  /* 0x0000000d080d7c11 */ /* 0x000fe2000a0f0c09 */
[----:B------:R-:W1:Y:S01]  /*0b80*/  LDCU.128 UR12, c[0x0][0x420] ;  /* 0x00008400ff0c77ac */ /* 0x000e620008000c00 */
[----:B------:R2:W-:Y:S04]  /*0b90*/  STS.U16 [R42], R15 ;  /* 0x0000000f2a007388 */ /* 0x0005e80000000400 */
[----:B------:R3:W-:Y:S04]  /*0ba0*/  STS.U16 [R42+0x40], R53 ;  /* 0x000040352a007388 */ /* 0x0007e80000000400 */
[----:B------:R4:W-:Y:S04]  /*0bb0*/  STS.U16 [R42+0x80], R55 ;  /* 0x000080372a007388 */ /* 0x0009e80000000400 */
[----:B------:R-:W-:Y:S01]  /*0bc0*/  STS.U16 [R42+0xc0], R57 ;  /* 0x0000c0392a007388 */ /* 0x000fe20000000400 */
[----:B------:R-:W-:-:S03]  /*0bd0*/  NOP ;  /* 0x0000000000007918 */ /* 0x000fc60000000000 */
[----:B------:R-:W0:Y:S01]  /*0be0*/  LDS.64 R8, [R43] ;  /* 0x000000002b087984 */ /* 0x000e220000000a00 */
[----:B------:R-:W-:Y:S06]  /*0bf0*/  BAR.SYNC.DEFER_BLOCKING 0x0 ;  /* 0x0000000000007b1d */ /* 0x000fec0000010000 */
[----:B------:R-:W4:Y:S04]  /*0c00*/  @!P3 LDG.E.U16 R45, desc[UR16][R12.64] ;  /* 0x000000100c2db981 */ /* 0x000f28000c1e1500 */
[----:B------:R-:W4:Y:S04]  /*0c10*/  @!P2 LDG.E.U16 R47, desc[UR16][R12.64+0x40] ;  /* 0x000040100c2fa981 */ /* 0x000f28000c1e1500 */
[----:B------:R-:W4:Y:S04]  /*0c20*/  @!P1 LDG.E.U16 R49, desc[UR16][R12.64+0x80] ;  /* 0x000080100c319981 */ /* 0x000f28000c1e1500 */
[----:B------:R4:W4:Y:S01]  /*0c30*/  @!P0 LDG.E.U16 R51, desc[UR16][R12.64+0xc0] ;  /* 0x0000c0100c338981 */ /* 0x000922000c1e1500 */
[----:B-1----:R-:W-:Y:S01]  /*0c40*/  UIMAD.WIDE.U32 UR8, UR18, UR12, UR4 ;  /* 0x0000000c120872a5 */ /* 0x002fe2000f8e0004 */
[----:B--2---:R-:W-:-:S02]  /*0c50*/  PRMT R15, RZ, 0x7610, R15 ;  /* 0x00007610ff0f7816 */ /* 0x004fc4000000000f */
[----:B---3--:R-:W-:Y:S01]  /*0c60*/  PRMT R53, RZ, 0x7610, R53 ;  /* 0x00007610ff357816 */ /* 0x008fe20000000035 */
[----:B------:R-:W-:Y:S01]  /*0c70*/  UIMAD UR10, UR18, UR13, UR9 ;  /* 0x0000000d120a72a4 */ /* 0x000fe2000f8e0209 */
[----:B----4-:R-:W-:Y:S01]  /*0c80*/  PRMT R55, RZ, 0x7610, R55 ;  /* 0x00007610ff377816 */ /* 0x010fe20000000037 */
[----:B------:R-:W1:Y:S01]  /*0c90*/  LDCU.64 UR12, c[0x0][0x478] ;  /* 0x00008f00ff0c77ac */ /* 0x000e620008000a00 */
[----:B------:R-:W-:Y:S02]  /*0ca0*/  MOV R10, UR8 ;  /* 0x00000008000a7c02 */ /* 0x000fe40008000f00 */
[----:B------:R-:W-:Y:S01]  /*0cb0*/  MOV R11, UR9 ;  /* 0x00000009000b7c02 */ /* 0x000fe20008000f00 */
[----:B------:R-:W-:Y:S01]  /*0cc0*/  IMAD.U32 R11, RZ, RZ, UR10 ;  /* 0x0000000aff0b7e24 */ /* 0x000fe2000f8e00ff */
[----:B------:R-:W-:Y:S01]  /*0cd0*/  PRMT R13, RZ, 0x7610, R13 ;  /* 0x00007610ff0d7816 */ /* 0x000fe2000000000d */
[C---:B------:R-:W-:Y:S01]  /*0ce0*/  IMAD.WIDE.U32 R10, R16.reuse, UR14, R10 ;  /* 0x0000000e100a7c25 */ /* 0x040fe2000f8e000a */
[----:B------:R-:W-:Y:S03]  /*0cf0*/  STS.U16 [R42], R45 ;  /* 0x0000002d2a007388 */ /* 0x000fe60000000400 */
[----:B------:R-:W-:Y:S01]  /*0d00*/  IMAD R0, R16, UR15, R11 ;  /* 0x0000000f10007c24 */ /* 0x000fe2000f8e020b */
[----:B------:R-:W-:Y:S01]  /*0d10*/  IADD3 R11, P4, PT, R34, R10, RZ ;  /* 0x0000000a220b7210 */ /* 0x000fe20007f9e0ff */
[----:B------:R-:W-:Y:S04]  /*0d20*/  STS.U16 [R42+0x40], R47 ;  /* 0x0000402f2a007388 */ /* 0x000fe80000000400 */
[----:B------:R-:W-:Y:S01]  /*0d30*/  STS.U16 [R42+0x80], R49 ;  /* 0x000080312a007388 */ /* 0x000fe20000000400 */
[----:B------:R-:W-:-:S03]  /*0d40*/  IADD3.X R0, PT, PT, RZ, R0, RZ, P4, !PT ;  /* 0x00000000ff007210 */ /* 0x000fc600027fe4ff */
[----:B------:R-:W-:Y:S01]  /*0d50*/  STS.U16 [R42+0xc0], R51 ;  /* 0x0000c0332a007388 */ /* 0x000fe20000000400 */
[----:B------:R-:W-:-:S03]  /*0d60*/  NOP ;  /* 0x0000000000007918 */ /* 0x000fc60000000000 */
[----:B------:R-:W2:Y:S01]  /*0d70*/  LDS.64 R56, [R43] ;  /* 0x000000002b387984 */ /* 0x000ea20000000a00 */
[C---:B-1----:R-:W-:Y:S01]  /*0d80*/  LEA R10, P4, R11.reuse, UR12, 0x1 ;  /* 0x0000000c0b0a7c11 */ /* 0x042fe2000f8808ff */
[----:B------:R-:W1:Y:S01]  /*0d90*/  S2UR UR9, SR_CgaCtaId ;  /* 0x00000000000979c3 */ /* 0x000e620000008800 */
[----:B0-----:R-:W-:Y:S01]  /*0da0*/  HADD2.F32 R48, -RZ, R9.H1_H1 ;  /* 0x30000009ff307230 */ /* 0x001fe20000004100 */
[----:B------:R-:W-:Y:S01]  /*0db0*/  UMOV UR8, 0x400 ;  /* 0x0000040000087882 */ /* 0x000fe20000000000 */
[----:B------:R-:W-:-:S05]  /*0dc0*/  LEA.HI.X R11, R11, UR13, R0, 0x1, P4 ;  /* 0x0000000d0b0b7c11 */ /* 0x000fca000a0f0c00 */
[----:B------:R-:W-:Y:S06]  /*0dd0*/  BAR.SYNC.DEFER_BLOCKING 0x0 ;  /* 0x0000000000007b1d */ /* 0x000fec0000010000 */
[----:B------:R-:W0:Y:S01]  /*0de0*/  LDCU.64 UR10, c[0x0][0x508] ;  /* 0x0000a100ff0a77ac */ /* 0x000e220008000a00 */
[----:B------:R-:W3:Y:S04]  /*0df0*/  @!P3 LDG.E.U16 R15, desc[UR16][R10.64] ;  /* 0x000000100a0fb981 */ /* 0x000ee8000c1e1500 */
[----:B------:R-:W4:Y:S04]  /*0e00*/  @!P2 LDG.E.U16 R53, desc[UR16][R10.64+0x40] ;  /* 0x000040100a35a981 */ /* 0x000f28000c1e1500 */
[----:B------:R-:W4:Y:S04]  /*0e10*/  @!P1 LDG.E.U16 R55, desc[UR16][R10.64+0x80] ;  /* 0x000080100a379981 */ /* 0x000f28000c1e1500 */
[----:B------:R0:W4:Y:S01]  /*0e20*/  @!P0 LDG.E.U16 R13, desc[UR16][R10.64+0xc0] ;  /* 0x0000c0100a0d8981 */ /* 0x000122000c1e1500 */
[--C-:B--2---:R-:W-:Y:S01]  /*0e30*/  HADD2.F32 R12, -RZ, R56.reuse.H0_H0 ;  /* 0x20000038ff0c7230 */ /* 0x104fe20000004100 */
[----:B------:R-:W-:Y:S01]  /*0e40*/  ISETP.NE.AND P1, PT, R23, RZ, PT ;  /* 0x000000ff1700720c */ /* 0x000fe20003f25270 */
[----:B------:R-:W-:Y:S01]  /*0e50*/  HADD2.F32 R14, -RZ, R56.H1_H1 ;  /* 0x30000038ff0e7230 */ /* 0x000fe20000004100 */
[----:B-1----:R-:W-:Y:S01]  /*0e60*/  ULEA UR8, UR9, UR8, 0x18 ;  /* 0x0000000809087291 */ /* 0x002fe2000f8ec0ff */
[----:B------:R-:W-:-:S02]  /*0e70*/  HADD2.F32 R47, -RZ, R57.H0_H0 ;  /* 0x20000039ff2f7230 */ /* 0x000fc40000004100 */
[----:B------:R-:W-:Y:S01]  /*0e80*/  FMUL.FTZ R0, R12, -1.4426950216293334961 ;  /* 0xbfb8aa3b0c007820 */ /* 0x000fe20000410000 */
[----:B------:R-:W-:Y:S02]  /*0e90*/  HADD2.F32 R56, -RZ, R57.H1_H1 ;  /* 0x30000039ff387230 */ /* 0x000fe40000004100 */
[----:B------:R-:W-:Y:S01]  /*0ea0*/  FMUL.FTZ R44, R14, -1.4426950216293334961 ;  /* 0xbfb8aa3b0e2c7820 */ /* 0x000fe20000410000 */
[----:B------:R-:W-:Y:S02]  /*0eb0*/  UISETP.NE.U32.AND UP0, UPT, UR20, URZ, UPT ;  /* 0x000000ff1400728c */ /* 0x000fe4000bf05070 */
[----:B------:R-:W-:Y:S01]  /*0ec0*/  FMUL.FTZ R46, R56, -1.4426950216293334961 ;  /* 0xbfb8aa3b382e7820 */ /* 0x000fe20000410000 */
[----:B------:R-:W0:Y:S01]  /*0ed0*/  MUFU.EX2 R0, R0 ;  /* 0x0000000000007308 */ /* 0x000e220000000800 */
[----:B------:R-:W-:-:S03]  /*0ee0*/  UISETP.NE.AND.EX UP0, UPT, UR21, URZ, UPT, UP0 ;  /* 0x000000ff1500728c */ /* 0x000fc6000bf05300 */
[----:B------:R-:W-:Y:S04]  /*0ef0*/  MUFU.EX2 R44, R44 ;  /* 0x0000002c002c7308 */ /* 0x000fe80000000800 */
[----:B------:R-:W1:Y:S01]  /*0f00*/  MUFU.EX2 R46, R46 ;  /* 0x0000002e002e7308 */ /* 0x000e620000000800 */
[----:B0-----:R-:W-:Y:S01]  /*0f10*/  FADD.FTZ R10, R0, 1 ;  /* 0x3f800000000a7421 */ /* 0x001fe20000010000 */
[----:B------:R-:W-:-:S03]  /*0f20*/  HADD2.F32 R0, -RZ, R8.H0_H0 ;  /* 0x20000008ff007230 */ /* 0x000fc60000004100 */
[----:B------:R-:W0:Y:S01]  /*0f30*/  MUFU.RCP R11, R10 ;  /* 0x0000000a000b7308 */ /* 0x000e220000001000 */
[----:B-1----:R-:W-:Y:S01]  /*0f40*/  FADD.FTZ R50, R46, 1 ;  /* 0x3f8000002e327421 */ /* 0x002fe20000010000 */
[----:B------:R-:W-:Y:S02]  /*0f50*/  HADD2.F32 R46, -RZ, R9.H0_H0 ;  /* 0x20000009ff2e7230 */ /* 0x000fe40000004100 */
[----:B0-----:R-:W-:-:S04]  /*0f60*/  FADD.FTZ R9, -R11, 1 ;  /* 0x3f8000000b097421 */ /* 0x001fc80000010100 */
[----:B------:R-:W-:Y:S01]  /*0f70*/  FFMA.FTZ R9, R12, R9, 1 ;  /* 0x3f8000000c097423 */ /* 0x000fe20000010009 */
[----:B---3--:R0:W-:Y:S04]  /*0f80*/  STS.U16 [R42], R15 ;  /* 0x0000000f2a007388 */ /* 0x0081e80000000400 */
[----:B----4-:R-:W-:Y:S04]  /*0f90*/  STS.U16 [R42+0x40], R53 ;  /* 0x000040352a007388 */ /* 0x010fe80000000400 */
[----:B------:R-:W-:Y:S01]  /*0fa0*/  STS.U16 [R42+0x80], R55 ;  /* 0x000080372a007388 */ /* 0x000fe20000000400 */
[----:B0-----:R-:W-:-:S03]  /*0fb0*/  FMUL.FTZ R15, R47, -1.4426950216293334961 ;  /* 0xbfb8aa3b2f0f7820 */ /* 0x001fc60000410000 */
[----:B------:R0:W-:Y:S01]  /*0fc0*/  STS.U16 [R42+0xc0], R13 ;  /* 0x0000c00d2a007388 */ /* 0x0001e20000000400 */
[----:B------:R-:W-:-:S03]  /*0fd0*/  NOP ;  /* 0x0000000000007918 */ /* 0x000fc60000000000 */
[----:B------:R-:W1:Y:S01]  /*0fe0*/  LDS.64 R58, [R43] ;  /* 0x000000002b3a7984 */ /* 0x000e620000000a00 */
[----:B------:R-:W2:Y:S01]  /*0ff0*/  MUFU.EX2 R15, R15 ;  /* 0x0000000f000f7308 */ /* 0x000ea20000000800 */
[----:B0-----:R-:W-:Y:S01]  /*1000*/  FADD.FTZ R13, R44, 1 ;  /* 0x3f8000002c0d7421 */ /* 0x001fe20000010000 */
[----:B------:R-:W-:Y:S02]  /*1010*/  HADD2.F32 R44, -RZ, R8.H1_H1 ;  /* 0x30000008ff2c7230 */ /* 0x000fe40000004100 */
[----:B------:R-:W0:Y:S08]  /*1020*/  MUFU.RCP R53, R50 ;  /* 0x0000003200357308 */ /* 0x000e300000001000 */
[----:B------:R-:W3:Y:S01]  /*1030*/  MUFU.RCP R13, R13 ;  /* 0x0000000d000d7308 */ /* 0x000ee20000001000 */
[----:B--2---:R-:W-:-:S07]  /*1040*/  FADD.FTZ R45, R15, 1 ;  /* 0x3f8000000f2d7421 */ /* 0x004fce0000010000 */
[----:B------:R3:W2:Y:S01]  /*1050*/  MUFU.RCP R52, R45 ;  /* 0x0000002d00347308 */ /* 0x0006a20000001000 */
[----:B0-----:R-:W-:-:S04]  /*1060*/  FADD.FTZ R51, -R53, 1 ;  /* 0x3f80000035337421 */ /* 0x001fc80000010100 */
[----:B------:R-:W-:Y:S01]  /*1070*/  FFMA.FTZ R57, R56, R51, 1 ;  /* 0x3f80000038397423 */ /* 0x000fe20000010033 */
[----:B---3--:R-:W-:-:S04]  /*1080*/  FADD.FTZ R45, -R13, 1 ;  /* 0x3f8000000d2d7421 */ /* 0x008fc80000010100 */
[----:B------:R-:W-:Y:S01]  /*1090*/  FFMA.FTZ R45, R14, R45, 1 ;  /* 0x3f8000000e2d7423 */ /* 0x000fe2000001002d */
[----:B--2---:R-:W-:Y:S01]  /*10a0*/  FADD.FTZ R8, -R52, 1 ;  /* 0x3f80000034087421 */ /* 0x004fe20000010100 */
[--C-:B-1----:R-:W-:Y:S02]  /*10b0*/  HADD2.F32 R10, -RZ, R58.reuse.H0_H0 ;  /* 0x2000003aff0a7230 */ /* 0x102fe40000004100 */
[----:B------:R-:W-:Y:S02]  /*10c0*/  HADD2.F32 R15, -RZ, R58.H1_H1 ;  /* 0x3000003aff0f7230 */ /* 0x000fe40000004100 */
[----:B------:R-:W-:Y:S01]  /*10d0*/  FFMA.FTZ R54, R47, R8, 1 ;  /* 0x3f8000002f367423 */ /* 0x000fe20000010008 */
[--C-:B------:R-:W-:Y:S02]  /*10e0*/  HADD2.F32 R49, -RZ, R59.reuse.H0_H0 ;  /* 0x2000003bff317230 */ /* 0x100fe40000004100 */
[----:B------:R-:W-:Y:S01]  /*10f0*/  FMUL.FTZ R8, R0, R10 ;  /* 0x0000000a00087220 */ /* 0x000fe20000410000 */
[----:B------:R-:W-:Y:S01]  /*1100*/  HADD2.F32 R55, -RZ, R59.H1_H1 ;  /* 0x3000003bff377230 */ /* 0x000fe20000004100 */
        /* <DEDUP_REMOVED lines=18> */
[----:B------:R-:W-:Y:S01]  /*1230*/  F2FP.F16.F32.PACK_AB R9, R58, R51 ;  /* 0x000000333a09723e */ /* 0x000fe200000000ff */
[----:B------:R-:W-:Y:S01]  /*1240*/  FMUL.FTZ R0, R0, R11 ;  /* 0x0000000b00007220 */ /* 0x000fe20000410000 */
[----:B------:R-:W-:Y:S01]  /*1250*/  FMUL.FTZ R44, R44, R13 ;  /* 0x0000000d2c2c7220 */ /* 0x000fe20000410000 */
[----:B------:R-:W-:Y:S01]  /*1260*/  FMUL.FTZ R46, R46, R47 ;  /* 0x0000002f2e2e7220 */ /* 0x000fe20000410000 */
[----:B------:R-:W-:Y:S01]  /*1270*/  FMUL.FTZ R48, R48, R53 ;  /* 0x0000003530307220 */ /* 0x000fe20000410000 */
[----:B------:R0:W-:Y:S01]  /*1280*/  STS.64 [R43], R8 ;  /* 0x000000082b007388 */ /* 0x0001e20000000a00 */
[----:B------:R-:W-:-:S03]  /*1290*/  NOP ;  /* 0x0000000000007918 */ /* 0x000fc60000000000 */
[----:B------:R-:W-:Y:S04]  /*12a0*/  LDS.U16 R51, [R42] ;  /* 0x000000002a337984 */ /* 0x000fe80000000400 */
[----:B------:R-:W-:Y:S04]  /*12b0*/  LDS.U16 R57, [R42+0x40] ;  /* 0x000040002a397984 */ /* 0x000fe80000000400 */
[----:B------:R-:W-:Y:S04]  /*12c0*/  LDS.U16 R59, [R42+0x80] ;  /* 0x000080002a3b7984 */ /* 0x000fe80000000400 */
[----:B------:R-:W-:Y:S04]  /*12d0*/  LDS.U16 R61, [R42+0xc0] ;  /* 0x0000c0002a3d7984 */ /* 0x000fe80000000400 */
[----:B------:R-:W-:Y:S01]  /*12e0*/  @!P1 STS [UR8+0x100], R40 ;  /* 0x00010028ff009988 */ /* 0x000fe20008000808 */
[----:B------:R-:W-:Y:S01]  /*12f0*/  UIMAD.WIDE.U32 UR8, UR18, UR10, UR4 ;  /* 0x0000000a120872a5 */ /* 0x000fe2000f8e0004 */
[----:B------:R-:W-:Y:S03]  /*1300*/  BAR.SYNC.DEFER_BLOCKING 0x0 ;  /* 0x0000000000007b1d */ /* 0x000fe60000010000 */
[----:B------:R-:W-:-:S03]  /*1310*/  UIMAD UR9, UR18, UR11, UR9 ;  /* 0x0000000b120972a4 */ /* 0x000fc6000f8e0209 */
[----:B------:R-:W1:Y:S03]  /*1320*/  LDCU.64 UR10, c[0x0][0x558] ;  /* 0x0000ab00ff0a77ac */ /* 0x000e660008000a00 */
[----:B0-----:R-:W-:-:S04]  /*1330*/  IMAD.WIDE.U32 R8, R16, R62, UR8 ;  /* 0x0000000810087e25 */ /* 0x001fc8000f8e003e */
[----:B------:R-:W-:Y:S01]  /*1340*/  IMAD R54, R16, R63, R9 ;  /* 0x0000003f10367224 */ /* 0x000fe200078e0209 */
[----:B------:R-:W-:-:S04]  /*1350*/  IADD3 R9, P0, PT, R34, R8, RZ ;  /* 0x0000000822097210 */ /* 0x000fc80007f1e0ff */
[----:B------:R-:W-:Y:S01]  /*1360*/  IADD3.X R54, PT, PT, RZ, R54, RZ, P0, !PT ;  /* 0x00000036ff367210 */ /* 0x000fe200007fe4ff */
[----:B------:R-:W0:Y:S01]  /*1370*/  LDS R50, [R45+0x100] ;  /* 0x000100002d327984 */ /* 0x000e220000000800 */
[----:B-1----:R-:W-:-:S04]  /*1380*/  LEA R8, P4, R9, UR10, 0x1 ;  /* 0x0000000a09087c11 */ /* 0x002fc8000f8808ff */
[----:B------:R-:W-:Y:S01]  /*1390*/  LEA.HI.X R9, R9, UR11, R54, 0x1, P4 ;  /* 0x0000000b09097c11 */ /* 0x000fe2000a0f0c36 */
[----:B------:R-:W1:Y:S01]  /*13a0*/  LDCU UR11, c[0x0][0x38c] ;  /* 0x00007180ff0b77ac */ /* 0x000e620008000800 */
[-C--:B0-----:R-:W-:Y:S02]  /*13b0*/  ISETP.GE.AND P0, PT, R34, R50.reuse, PT ;  /* 0x000000322200720c */ /* 0x081fe40003f06270 */
[-C--:B------:R-:W-:Y:S02]  /*13c0*/  ISETP.GE.AND P2, PT, R37, R50.reuse, PT ;  /* 0x000000322500720c */ /* 0x080fe40003f46270 */
[-C--:B------:R-:W-:Y:S02]  /*13d0*/  ISETP.GE.AND P3, PT, R38, R50.reuse, PT ;  /* 0x000000322600720c */ /* 0x080fe40003f66270 */
[----:B------:R-:W-:-:S07]  /*13e0*/  ISETP.GE.AND P4, PT, R39, R50, PT ;  /* 0x000000322700720c */ /* 0x000fce0003f86270 */
[----:B------:R0:W-:Y:S04]  /*13f0*/  @!P0 STG.E.U16 desc[UR16][R8.64], R51 ;  /* 0x0000003308008986 */ /* 0x0001e8000c101510 */
[----:B------:R0:W-:Y:S04]  /*1400*/  @!P2 STG.E.U16 desc[UR16][R8.64+0x40], R57 ;  /* 0x000040390800a986 */ /* 0x0001e8000c101510 */
[----:B------:R0:W-:Y:S04]  /*1410*/  @!P3 STG.E.U16 desc[UR16][R8.64+0x80], R59 ;  /* 0x0000803b0800b986 */ /* 0x0001e8000c101510 */
[----:B------:R0:W-:Y:S01]  /*1420*/  @!P4 STG.E.U16 desc[UR16][R8.64+0xc0], R61 ;  /* 0x0000c03d0800c986 */ /* 0x0001e2000c101510 */
[----:B-1----:R-:W-:Y:S05]  /*1430*/  BRA.U !UP0, `(.L_x_9585) ;  /* 0x0000000108907547 */ /* 0x002fea000b800000 */
[----:B------:R-:W-:Y:S01]  /*1440*/  BAR.SYNC.DEFER_BLOCKING 0x0 ;  /* 0x0000000000007b1d */ /* 0x000fe20000010000 */
[----:B------:R-:W-:Y:S01]  /*1450*/  FMUL.FTZ R10, R11, R10 ;  /* 0x0000000a0b0a7220 */ /* 0x000fe20000410000 */
[----:B------:R-:W-:Y:S01]  /*1460*/  FMUL.FTZ R13, R13, R15 ;  /* 0x0000000f0d0d7220 */ /* 0x000fe20000410000 */
[----:B------:R-:W-:Y:S01]  /*1470*/  FMUL.FTZ R47, R47, R49 ;  /* 0x000000312f2f7220 */ /* 0x000fe20000410000 */
[----:B0-----:R-:W-:Y:S02]  /*1480*/  FMUL.FTZ R8, R53, R55 ;  /* 0x0000003735087220 */ /* 0x001fe40000410000 */
[----:B------:R-:W0:Y:S01]  /*1490*/  LDCU.128 UR12, c[0x0][0x430] ;  /* 0x00008600ff0c77ac */ /* 0x000e220008000c00 */
[----:B------:R-:W-:Y:S02]  /*14a0*/  F2FP.F16.F32.PACK_AB R50, R13, R10 ;  /* 0x0000000a0d32723e */ /* 0x000fe400000000ff */
[----:B------:R-:W-:-:S05]  /*14b0*/  F2FP.F16.F32.PACK_AB R51, R8, R47 ;  /* 0x0000002f0833723e */ /* 0x000fca00000000ff */
[----:B------:R-:W-:Y:S01]  /*14c0*/  STS.64 [R43], R50 ;  /* 0x000000322b007388 */ /* 0x000fe20000000a00 */
[----:B------:R-:W-:-:S03]  /*14d0*/  NOP ;  /* 0x0000000000007918 */ /* 0x000fc60000000000 */
[----:B------:R-:W-:Y:S01]  /*14e0*/  LDS.U16 R11, [R42] ;  /* 0x000000002a0b7984 */ /* 0x000fe20000000400 */
[----:B0-----:R-:W-:-:S03]  /*14f0*/  UIMAD.WIDE.U32 UR8, UR18, UR12, UR4 ;  /* 0x0000000c120872a5 */ /* 0x001fc6000f8e0004 */
[----:B------:R-:W-:Y:S01]  /*1500*/  LDS.U16 R13, [R42+0x40] ;  /* 0x000040002a0d7984 */ /* 0x000fe20000000400 */
[----:B------:R-:W-:Y:S02]  /*1510*/  UIMAD UR10, UR18, UR13, UR9 ;  /* 0x0000000d120a72a4 */ /* 0x000fe4000f8e0209 */
[----:B------:R-:W-:Y:S01]  /*1520*/  IMAD.U32 R9, RZ, RZ, UR9 ;  /* 0x00000009ff097e24 */ /* 0x000fe2000f8e00ff */
[----:B------:R-:W-:Y:S01]  /*1530*/  LDS.U16 R15, [R42+0x80] ;  /* 0x000080002a0f7984 */ /* 0x000fe20000000400 */
[----:B------:R-:W-:Y:S02]  /*1540*/  MOV R8, UR8 ;  /* 0x0000000800087c02 */ /* 0x000fe40008000f00 */
[----:B------:R-:W-:Y:S01]  /*1550*/  MOV R9, UR10 ;  /* 0x0000000a00097c02 */ /* 0x000fe20008000f00 */
[----:B------:R-:W-:Y:S04]  /*1560*/  LDS.U16 R47, [R42+0xc0] ;  /* 0x0000c0002a2f7984 */ /* 0x000fe80000000400 */
[----:B------:R-:W-:Y:S01]  /*1570*/  @!P1 STS [R45+0x100], R40 ;  /* 0x000100282d009388 */ /* 0x000fe20000000800 */
[C---:B------:R-:W-:Y:S01]  /*1580*/  IMAD.WIDE.U32 R8, R16.reuse, UR14, R8 ;  /* 0x0000000e10087c25 */ /* 0x040fe2000f8e0008 */
[----:B------:R-:W-:Y:S03]  /*1590*/  BAR.SYNC.DEFER_BLOCKING 0x0 ;  /* 0x0000000000007b1d */ /* 0x000fe60000010000 */
[----:B------:R-:W-:Y:S01]  /*15a0*/  IMAD R12, R16, UR15, R9 ;  /* 0x0000000f100c7c24 */ /* 0x000fe2000f8e0209 */
[----:B------:R-:W-:-:S02]  /*15b0*/  IADD3 R9, P5, PT, R34, R8, RZ ;  /* 0x0000000822097210 */ /* 0x000fc40007fbe0ff */
[----:B------:R-:W0:Y:S02]  /*15c0*/  LDS R10, [R45+0x100] ;  /* 0x000100002d0a7984 */ /* 0x000e240000000800 */
[-C--:B0-----:R-:W-:Y:S02]  /*15d0*/  ISETP.GE.AND P4, PT, R34, R10.reuse, PT ;  /* 0x0000000a2200720c */ /* 0x081fe40003f86270 */
[-C--:B------:R-:W-:Y:S02]  /*15e0*/  ISETP.GE.AND P3, PT, R37, R10.reuse, PT ;  /* 0x0000000a2500720c */ /* 0x080fe40003f66270 */
[-C--:B------:R-:W-:Y:S02]  /*15f0*/  ISETP.GE.AND P2, PT, R38, R10.reuse, PT ;  /* 0x0000000a2600720c */ /* 0x080fe40003f46270 */
[----:B------:R-:W-:Y:S02]  /*1600*/  ISETP.GE.AND P0, PT, R39, R10, PT ;  /* 0x0000000a2700720c */ /* 0x000fe40003f06270 */
[----:B------:R-:W-:-:S02]  /*1610*/  IADD3.X R10, PT, PT, RZ, R12, RZ, P5, !PT ;  /* 0x0000000cff0a7210 */ /* 0x000fc40002ffe4ff */
[----:B------:R-:W-:-:S04]  /*1620*/  LEA R8, P5, R9, UR20, 0x1 ;  /* 0x0000001409087c11 */ /* 0x000fc8000f8a08ff */
[----:B------:R-:W-:-:S05]  /*1630*/  LEA.HI.X R9, R9, UR21, R10, 0x1, P5 ;  /* 0x0000001509097c11 */ /* 0x000fca000a8f0c0a */
[----:B------:R1:W-:Y:S04]  /*1640*/  @!P4 STG.E.U16 desc[UR16][R8.64], R11 ;  /* 0x0000000b0800c986 */ /* 0x0003e8000c101510 */
[----:B------:R1:W-:Y:S04]  /*1650*/  @!P3 STG.E.U16 desc[UR16][R8.64+0x40], R13 ;  /* 0x0000400d0800b986 */ /* 0x0003e8000c101510 */
[----:B------:R1:W-:Y:S04]  /*1660*/  @!P2 STG.E.U16 desc[UR16][R8.64+0x80], R15 ;  /* 0x0000800f0800a986 */ /* 0x0003e8000c101510 */
[----:B------:R1:W-:Y:S02]  /*1670*/  @!P0 STG.E.U16 desc[UR16][R8.64+0xc0], R47 ;  /* 0x0000c02f08008986 */ /* 0x0003e4000c101510 */
.L_x_9585:
[----:B------:R-:W-:Y:S01]  /*1680*/  BAR.SYNC.DEFER_BLOCKING 0x0 ;  /* 0x0000000000007b1d */ /* 0x000fe20000010000 */
[--C-:B------:R-:W-:Y:S01]  /*1690*/  HADD2.F32 R52, -RZ, R2.reuse.H0_H0 ;  /* 0x20000002ff347230 */ /* 0x100fe20000004100 */
[----:B------:R-:W-:Y:S01]  /*16a0*/  UISETP.GE.AND UP0, UPT, UR11, 0x1, UPT ;  /* 0x000000010b00788c */ /* 0x000fe2000bf06270 */
[----:B------:R-:W-:Y:S02]  /*16b0*/  HADD2.F32 R53, -RZ, R2.H1_H1 ;  /* 0x30000002ff357230 */ /* 0x000fe40000004100 */
[----:B-1----:R-:W-:Y:S02]  /*16c0*/  HFMA2 R47, -RZ, RZ, 0, 0 ;  /* 0x00000000ff2f7431 */ /* 0x002fe400000001ff */
[--C-:B------:R-:W-:Y:S02]  /*16d0*/  HADD2.F32 R55, -RZ, R3.reuse.H0_H0 ;  /* 0x20000003ff377230 */ /* 0x100fe40000004100 */
[----:B------:R-:W-:Y:S01]  /*16e0*/  FFMA.FTZ R25, R0, R52, R25 ;  /* 0x0000003400197223 */ /* 0x000fe20000010019 */
[----:B0-----:R-:W-:Y:S01]  /*16f0*/  HADD2.F32 R57, -RZ, R3.H1_H1 ;  /* 0x30000003ff397230 */ /* 0x001fe20000004100 */
[----:B------:R-:W-:Y:S01]  /*1700*/  CS2R R50, SRZ ;  /* 0x0000000000327805 */ /* 0x000fe2000001ff00 */
[----:B------:R-:W-:-:S02]  /*1710*/  HADD2.F32 R9, -RZ, R7.H0_H0 ;  /* 0x20000007ff097230 */ /* 0x000fc40000004100 */
[----:B------:R-:W-:Y:S01]  /*1720*/  FFMA.FTZ R25, R44, R53, R25 ;  /* 0x000000352c197223 */ /* 0x000fe20000010019 */
[--C-:B------:R-:W-:Y:S01]  /*1730*/  HADD2.F32 R59, -RZ, R6.reuse.H0_H0 ;  /* 0x20000006ff3b7230 */ /* 0x100fe20000004100 */
[----:B------:R-:W-:Y:S01]  /*1740*/  MOV R49, RZ ;  /* 0x000000ff00317202 */ /* 0x000fe20000000f00 */
[----:B------:R-:W-:Y:S02]  /*1750*/  HADD2.F32 R3, -RZ, R6.H1_H1 ;  /* 0x30000006ff037230 */ /* 0x000fe40000004100 */
[----:B------:R-:W-:Y:S01]  /*1760*/  FFMA.FTZ R25, R46, R55, R25 ;  /* 0x000000372e197223 */ /* 0x000fe20000010019 */
[----:B------:R-:W-:Y:S02]  /*1770*/  HADD2.F32 R7, -RZ, R7.H1_H1 ;  /* 0x30000007ff077230 */ /* 0x000fe40000004100 */
[--C-:B-----5:R-:W-:Y:S01]  /*1780*/  FADD.FTZ R59, R59, R18.reuse ;  /* 0x000000123b3b7221 */ /* 0x120fe20000010000 */
[--C-:B------:R-:W-:Y:S01]  /*1790*/  FADD.FTZ R56, R9, R18.reuse ;  /* 0x0000001209387221 */ /* 0x100fe20000010000 */
[--C-:B------:R-:W-:Y:S01]  /*17a0*/  FADD.FTZ R54, R3, R18.reuse ;  /* 0x0000001203367221 */ /* 0x100fe20000010000 */
[-C--:B------:R-:W-:Y:S01]  /*17b0*/  FMUL.FTZ R61, R0, R17.reuse ;  /* 0x00000011003d7220 */ /* 0x080fe20000410000 */
[----:B------:R-:W-:Y:S01]  /*17c0*/  FADD.FTZ R58, R7, R18 ;  /* 0x00000012073a7221 */ /* 0x000fe20000010000 */
[-C--:B------:R-:W-:Y:S01]  /*17d0*/  FMUL.FTZ R62, R44, R17.reuse ;  /* 0x000000112c3e7220 */ /* 0x080fe20000410000 */
[-C--:B------:R-:W-:Y:S01]  /*17e0*/  FMUL.FTZ R63, R46, R17.reuse ;  /* 0x000000112e3f7220 */ /* 0x080fe20000410000 */
[C---:B------:R-:W-:Y:S01]  /*17f0*/  FMUL.FTZ R60, R48.reuse, R17 ;  /* 0x00000011303c7220 */ /* 0x040fe20000410000 */
[----:B------:R-:W-:Y:S01]  /*1800*/  FFMA.FTZ R25, R48, R57, R25 ;  /* 0x0000003930197223 */ /* 0x000fe20000010019 */
[----:B------:R-:W-:Y:S06]  /*1810*/  BRA.U !UP0, `(.L_x_9586) ;  /* 0x00000011083c7547 */ /* 0x000fec000b800000 */
[----:B------:R-:W0:Y:S01]  /*1820*/  LDC R2, c[0x0][0x394] ;  /* 0x0000e500ff027b82 */ /* 0x000e220000000800 */
[----:B------:R-:W-:Y:S01]  /*1830*/  USHF.L.U32 UR8, UR7, 0x8, URZ ;  /* 0x0000000807087899 */ /* 0x000fe200080006ff */
[----:B------:R-:W-:Y:S01]  /*1840*/  ISETP.NE.AND P2, PT, R23, RZ, PT ;  /* 0x000000ff1700720c */ /* 0x000fe20003f45270 */
        /* <DEDUP_REMOVED lines=9> */
[----:B------:R-:W-:Y:S01]  /*18e0*/  IADD3 R68, PT, PT, R45, 0xbc8, RZ ;  /* 0x00000bc82d447810 */ /* 0x000fe20007ffe0ff */
[----:B------:R-:W-:Y:S01]  /*18f0*/  ULOP3.LUT UR10, UR10, 0x400, URZ, 0xc0, !UPT ;  /* 0x000004000a0a7892 */ /* 0x000fe2000f8ec0ff */
[----:B------:R-:W-:Y:S01]  /*1900*/  IMAD.MOV.U32 R47, RZ, RZ, RZ ;  /* 0x000000ffff2f7224 */ /* 0x000fe200078e00ff */
[----:B------:R-:W-:Y:S01]  /*1910*/  MOV R69, R24 ;  /* 0x0000001800457202 */ /* 0x000fe20000000f00 */
[----:B------:R-:W2:Y:S01]  /*1920*/  LDC.64 R8, c[0x0][0x3c0] ;  /* 0x0000f000ff087b82 */ /* 0x000ea20000000a00 */
[----:B------:R-:W-:Y:S01]  /*1930*/  MOV R70, R27 ;  /* 0x0000001b00467202 */ /* 0x000fe20000000f00 */
[----:B------:R-:W-:Y:S01]  /*1940*/  IMAD.MOV.U32 R74, RZ, RZ, R22 ;  /* 0x000000ffff4a7224 */ /* 0x000fe200078e0016 */
[----:B------:R-:W-:Y:S01]  /*1950*/  MOV R71, R19 ;  /* 0x0000001300477202 */ /* 0x000fe20000000f00 */
[----:B------:R-:W-:Y:S01]  /*1960*/  UIADD3 UR12, UPT, UPT, -UR11, URZ, URZ ;  /* 0x000000ff0b0c7290 */ /* 0x000fe2000fffe1ff */
[----:B------:R-:W-:Y:S01]  /*1970*/  MOV R72, R20 ;  /* 0x0000001400487202 */ /* 0x000fe20000000f00 */
[----:B------:R-:W3:Y:S01]  /*1980*/  LDCU UR13, c[0x0][0x394] ;  /* 0x00007280ff0d77ac */ /* 0x000ee20008000800 */
[----:B------:R-:W-:Y:S01]  /*1990*/  MOV R73, R21 ;  /* 0x0000001500497202 */ /* 0x000fe20000000f00 */
[----:B------:R-:W4:Y:S01]  /*19a0*/  LDC.64 R10, c[0x0][0x3a8] ;  /* 0x0000ea00ff0a7b82 */ /* 0x000f220000000a00 */
[----:B0-----:R-:W-:Y:S01]  /*19b0*/  ISETP.LE.AND P0, PT, R2, UR6, PT ;  /* 0x0000000602007c0c */ /* 0x001fe2000bf03270 */
[----:B------:R-:W-:Y:S01]  /*19c0*/  ULOP3.LUT UR10, UR10, 0x348, URZ, 0xfc, !UPT ;  /* 0x000003480a0a7892 */ /* 0x000fe2000f8efcff */
[----:B------:R-:W-:-:S02]  /*19d0*/  MOV R75, R45 ;  /* 0x0000002d004b7202 */ /* 0x000fc40000000f00 */
[----:B------:R-:W-:Y:S02]  /*19e0*/  ISETP.EQ.AND P0, PT, R23, RZ, !P0 ;  /* 0x000000ff1700720c */ /* 0x000fe40004702270 */
[----:B------:R-:W-:Y:S01]  /*19f0*/  MOV R76, UR8 ;  /* 0x00000008004c7c02 */ /* 0x000fe20008000f00 */
[----:B------:R-:W0:Y:S01]  /*1a00*/  LDC R90, c[0x0][0x394] ;  /* 0x0000e500ff5a7b82 */ /* 0x000e220000000800 */
[----:B-1----:R-:W-:Y:S02]  /*1a10*/  SHF.L.U64.HI R7, R6, 0x2, R7 ;  /* 0x0000000206077819 */ /* 0x002fe40000010207 */
[----:B------:R-:W-:Y:S02]  /*1a20*/  MOV R77, UR9 ;  /* 0x00000009004d7c02 */ /* 0x000fe40008000f00 */
[----:B--2---:R-:W-:Y:S02]  /*1a30*/  SHF.L.U64.HI R9, R8, 0x2, R9 ;  /* 0x0000000208097819 */ /* 0x004fe40000010209 */
[----:B---34-:R-:W-:-:S07]  /*1a40*/  SHF.L.U64.HI R11, R10, 0x2, R11 ;  /* 0x000000020a0b7819 */ /* 0x018fce000001020b */
.L_x_9592:
[----:B------:R-:W-:Y:S02]  /*1a50*/  MOV R2, R69 ;  /* 0x0000004500027202 */ /* 0x000fe40000000f00 */
[----:B------:R-:W-:-:S05]  /*1a60*/  MOV R3, R70 ;  /* 0x0000004600037202 */ /* 0x000fca0000000f00 */
[----:B-1----:R1:W2:Y:S01]  /*1a70*/  LDG.E R78, desc[UR16][R2.64] ;  /* 0x00000010024e7981 */ /* 0x0022a2000c1e1900 */
[----:B------:R-:W-:Y:S02]  /*1a80*/  MOV R13, R74 ;  /* 0x0000004a000d7202 */ /* 0x000fe40000000f00 */
[----:B------:R-:W-:-:S05]  /*1a90*/  MOV R12, R73 ;  /* 0x00000049000c7202 */ /* 0x000fca0000000f00 */
[----:B------:R-:W3:Y:S01]  /*1aa0*/  LDG.E R13, desc[UR16][R12.64] ;  /* 0x000000100c0d7981 */ /* 0x000ee2000c1e1900 */
[----:B-1----:R-:W-:Y:S01]  /*1ab0*/  IMAD.MOV.U32 R2, RZ, RZ, R71 ;  /* 0x000000ffff027224 */ /* 0x002fe200078e0047 */
[----:B------:R-:W-:-:S05]  /*1ac0*/  MOV R3, R72 ;  /* 0x0000004800037202 */ /* 0x000fca0000000f00 */
[----:B------:R1:W3:Y:S01]  /*1ad0*/  LDG.E R80, desc[UR16][R2.64] ;  /* 0x0000001002507981 */ /* 0x0002e2000c1e1900 */
        /* <DEDUP_REMOVED lines=8> */
[----:B-1----:R-:W-:-:S03]  /*1b60*/  FMUL.FTZ R2, R58, R79 ;  /* 0x0000004f3a027220 */ /* 0x002fc60000410000 */
[----:B------:R-:W1:Y:S04]  /*1b70*/  MUFU.EX2 R15, R15 ;  /* 0x0000000f000f7308 */ /* 0x000e680000000800 */
[----:B------:R-:W2:Y:S01]  /*1b80*/  MUFU.EX2 R14, R14 ;  /* 0x0000000e000e7308 */ /* 0x000ea20000000800 */
[----:B---3--:R-:W-:-:S03]  /*1b90*/  FMUL.FTZ R13, R80, R13 ;  /* 0x0000000d500d7220 */ /* 0x008fc60000410000 */
[----:B------:R3:W4:Y:S04]  /*1ba0*/  MUFU.EX2 R79, R84 ;  /* 0x00000054004f7308 */ /* 0x0007280000000800 */
[----:B------:R3:W0:Y:S01]  /*1bb0*/  MUFU.EX2 R80, R2 ;  /* 0x0000000200507308 */ /* 0x0006220000000800 */
[----:B-1----:R1:W-:Y:S01]  /*1bc0*/  STS [R82+0x348], R15 ;  /* 0x0003480f52007388 */ /* 0x0023e20000000800 */
        /* <DEDUP_REMOVED lines=9> */
[----:B------:R3:W4:Y:S01]  /*1c60*/  LDS R86, [R75+UR10] ;  /* 0x0000000a4b567984 */ /* 0x0007220008000800 */
[----:B------:R-:W-:Y:S05]  /*1c70*/  BRA `(.L_x_9589) ;  /* 0x0000000000047947 */ /* 0x000fea0003800000 */
.L_x_9588:
[----:B------:R1:W2:Y:S02]  /*1c80*/  LDS R86, [R36+0xb4c] ;  /* 0x000b4c0024567984 */ /* 0x0002a40000000800 */
.L_x_9589:
[----:B------:R-:W-:Y:S05]  /*1c90*/  BSYNC.RECONVERGENT B0 ;  /* 0x0000000000007941 */ /* 0x000fea0003800200 */
.L_x_9587:
[----:B------:R-:W-:Y:S01]  /*1ca0*/  UISETP.NE.AND UP0, UPT, UR6, 0x1, UPT ;  /* 0x000000010600788c */ /* 0x000fe2000bf05270 */
[----:B------:R-:W-:-:S05]  /*1cb0*/  IMAD.MOV.U32 R87, RZ, RZ, RZ ;  /* 0x000000ffff577224 */ /* 0x000fca00078e00ff */
[----:B------:R-:W-:-:S04]  /*1cc0*/  PLOP3.LUT P1, PT, PT, PT, UP0, 0x80, 0x8 ;  /* 0x000000000008781c */ /* 0x000fc80003f2f008 */
[----:B------:R-:W-:-:S13]  /*1cd0*/  ISETP.NE.OR P1, PT, R23, RZ, !P1 ;  /* 0x000000ff1700720c */ /* 0x000fda0004f25670 */
[----:B------:R-:W-:-:S05]  /*1ce0*/  @!P1 IMAD.WIDE R2, R77, 0x8, R4 ;  /* 0x000000084d029825 */ /* 0x000fca00078e0204 */
[----:B------:R5:W3:Y:S01]  /*1cf0*/  @!P1 LDG.E R87, desc[UR16][R2.64+0x4] ;  /* 0x0000041002579981 */ /* 0x000ae2000c1e1900 */
[C---:B0-2-4-:R-:W-:Y:S01]  /*1d00*/  FMUL.FTZ R12, R80.reuse, R86 ;  /* 0x00000056500c7220 */ /* 0x055fe20000410000 */
[----:B------:R-:W-:Y:S01]  /*1d10*/  FFMA.FTZ R84, R80, R85, R83 ;  /* 0x0000005550547223 */ /* 0x000fe20000010053 */
        /* <DEDUP_REMOVED lines=14> */
[----:B------:R-:W-:Y:S01]  /*1e00*/  ISETP.GT.AND P3, PT, R41, 0xf, PT ;  /* 0x0000000f2900780c */ /* 0x000fe20003f64270 */
[----:B------:R-:W2:Y:S01]  /*1e10*/  SHFL.DOWN PT, R94, R91, 0x1, 0x1f ;  /* 0x08201f005b5e7f89 */ /* 0x000ea200000e0000 */
[----:B------:R-:W-:Y:S01]  /*1e20*/  BSSY.RECONVERGENT B0, `(.L_x_9590) ;  /* 0x00000a1000007945 */ /* 0x000fe20003800200 */
[----:B------:R-:W-:-:S02]  /*1e30*/  FMUL.FTZ R2, R80, R13 ;  /* 0x0000000d50027220 */ /* 0x000fc40000410000 */
[----:B------:R-:W4:Y:S04]  /*1e40*/  SHFL.UP PT, R12, R89, 0x1, RZ ;  /* 0x04200000590c7989 */ /* 0x000f2800000e00ff */
[----:B------:R-:W5:Y:S01]  /*1e50*/  SHFL.UP PT, R13, R2, 0x1, RZ ;  /* 0x04200000020d7989 */ /* 0x000f6200000e00ff */
[----:B------:R-:W-:Y:S01]  /*1e60*/  @!P4 MOV R95, 0x400 ;  /* 0x00000400005fc802 */ /* 0x000fe20000000f00 */
[----:B0-----:R-:W-:Y:S01]  /*1e70*/  @P1 FMUL.FTZ R92, R93, R84 ;  /* 0x000000545d5c1220 */ /* 0x001fe20000410000 */
[----:B--2---:R-:W-:-:S04]  /*1e80*/  @P1 FFMA.FTZ R3, R84, R94, R3 ;  /* 0x0000005e54031223 */ /* 0x004fc80000010003 */
[----:B------:R-:W-:Y:S02]  /*1e90*/  @P1 MOV R84, R92 ;  /* 0x0000005c00541202 */ /* 0x000fe40000000f00 */
[----:B------:R-:W-:Y:S01]  /*1ea0*/  ISETP.GE.AND P1, PT, R41, 0x1, PT ;  /* 0x000000012900780c */ /* 0x000fe20003f26270 */
[----:B----4-:R-:W-:Y:S01]  /*1eb0*/  FFMA.FTZ R12, R2, R12, R89 ;  /* 0x0000000c020c7223 */ /* 0x010fe20000010059 */
[----:B------:R-:W0:Y:S04]  /*1ec0*/  SHFL.DOWN PT, R92, R3, 0x2, 0x1f ;  /* 0x08401f00035c7f89 */ /* 0x000e2800000e0000 */
[----:B------:R-:W2:Y:S01]  /*1ed0*/  SHFL.DOWN PT, R91, R84, 0x2, 0x1f ;  /* 0x08401f00545b7f89 */ /* 0x000ea200000e0000 */
[----:B------:R-:W-:-:S05]  /*1ee0*/  FSEL R89, R89, R12, !P1 ;  /* 0x0000000c59597208 */ /* 0x000fca0004800000 */
[----:B------:R-:W4:Y:S01]  /*1ef0*/  SHFL.UP PT, R12, R89, 0x2, RZ ;  /* 0x04400000590c7989 */ /* 0x000f2200000e00ff */
[----:B-----5:R-:W-:Y:S01]  /*1f00*/  @P1 FMUL.FTZ R2, R2, R13 ;  /* 0x0000000d02021220 */ /* 0x020fe20000410000 */
[----:B------:R-:W-:-:S04]  /*1f10*/  ISETP.GE.AND P1, PT, R41, 0x2, PT ;  /* 0x000000022900780c */ /* 0x000fc80003f26270 */
[----:B------:R-:W5:Y:S01]  /*1f20*/  SHFL.UP PT, R13, R2, 0x2, RZ ;  /* 0x04400000020d7989 */ /* 0x000f6200000e00ff */
[C---:B0-----:R-:W-:Y:S01]  /*1f30*/  @!P2 FFMA.FTZ R3, R84.reuse, R92, R3 ;  /* 0x0000005c5403a223 */ /* 0x041fe20000010003 */
[----:B--2---:R-:W-:-:S04]  /*1f40*/  @!P2 FMUL.FTZ R91, R84, R91 ;  /* 0x0000005b545ba220 */ /* 0x004fc80000410000 */
[----:B------:R-:W0:Y:S01]  /*1f50*/  SHFL.DOWN PT, R92, R3, 0x4, 0x1f ;  /* 0x08801f00035c7f89 */ /* 0x000e2200000e0000 */
[----:B------:R-:W-:Y:S01]  /*1f60*/  @!P2 MOV R84, R91 ;  /* 0x0000005b0054a202 */ /* 0x000fe20000000f00 */
[----:B----4-:R-:W-:Y:S01]  /*1f70*/  FFMA.FTZ R12, R2, R12, R89 ;  /* 0x0000000c020c7223 */ /* 0x010fe20000010059 */
[----:B------:R-:W-:-:S03]  /*1f80*/  ISETP.GT.U32.AND P2, PT, R88, 0x1b, PT ;  /* 0x0000001b5800780c */ /* 0x000fc60003f44070 */
[----:B------:R-:W2:Y:S01]  /*1f90*/  SHFL.DOWN PT, R93, R84, 0x4, 0x1f ;  /* 0x08801f00545d7f89 */ /* 0x000ea200000e0000 */
[----:B------:R-:W-:Y:S01]  /*1fa0*/  FSEL R91, R89, R12, !P1 ;  /* 0x0000000c595b7208 */ /* 0x000fe20004800000 */
[----:B-----5:R-:W-:Y:S01]  /*1fb0*/  @P1 FMUL.FTZ R2, R2, R13 ;  /* 0x0000000d02021220 */ /* 0x020fe20000410000 */
[----:B------:R-:W-:-:S03]  /*1fc0*/  ISETP.GE.AND P1, PT, R41, 0x4, PT ;  /* 0x000000042900780c */ /* 0x000fc60003f26270 */
[----:B------:R-:W4:Y:S04]  /*1fd0*/  SHFL.UP PT, R12, R91, 0x4, RZ ;  /* 0x048000005b0c7989 */ /* 0x000f2800000e00ff */
[----:B------:R-:W5:Y:S01]  /*1fe0*/  SHFL.UP PT, R13, R2, 0x4, RZ ;  /* 0x04800000020d7989 */ /* 0x000f6200000e00ff */
[----:B0-----:R-:W-:-:S05]  /*1ff0*/  @!P2 FFMA.FTZ R3, R84, R92, R3 ;  /* 0x0000005c5403a223 */ /* 0x001fca0000010003 */
[----:B------:R-:W0:Y:S01]  /*2000*/  SHFL.DOWN PT, R94, R3, 0x8, 0x1f ;  /* 0x09001f00035e7f89 */ /* 0x000e2200000e0000 */
[----:B--2---:R-:W-:-:S05]  /*2010*/  @!P2 FMUL.FTZ R89, R84, R93 ;  /* 0x0000005d5459a220 */ /* 0x004fca0000410000 */
[----:B------:R-:W-:Y:S01]  /*2020*/  @!P2 MOV R84, R89 ;  /* 0x000000590054a202 */ /* 0x000fe20000000f00 */
[----:B----4-:R-:W-:Y:S01]  /*2030*/  FFMA.FTZ R12, R2, R12, R91 ;  /* 0x0000000c020c7223 */ /* 0x010fe2000001005b */
[----:B------:R-:W-:-:S03]  /*2040*/  ISETP.GT.U32.AND P2, PT, R88, 0x17, PT ;  /* 0x000000175800780c */ /* 0x000fc60003f44070 */
[----:B------:R-:W2:Y:S01]  /*2050*/  SHFL.DOWN PT, R93, R84, 0x8, 0x1f ;  /* 0x09001f00545d7f89 */ /* 0x000ea200000e0000 */
[----:B------:R-:W-:Y:S01]  /*2060*/  FSEL R89, R91, R12, !P1 ;  /* 0x0000000c5b597208 */ /* 0x000fe20004800000 */
[----:B-----5:R-:W-:Y:S01]  /*2070*/  @P1 FMUL.FTZ R2, R2, R13 ;  /* 0x0000000d02021220 */ /* 0x020fe20000410000 */
[----:B------:R-:W-:Y:S02]  /*2080*/  HFMA2 R12, -RZ, RZ, 1.875, 0 ;  /* 0x3f800000ff0c7431 */ /* 0x000fe400000001ff */
[----:B------:R-:W-:Y:S01]  /*2090*/  IMAD.MOV.U32 R13, RZ, RZ, RZ ;  /* 0x000000ffff0d7224 */ /* 0x000fe200078e00ff */
[----:B------:R-:W-:Y:S01]  /*20a0*/  ISETP.GE.AND P1, PT, R41, 0x8, PT ;  /* 0x000000082900780c */ /* 0x000fe20003f26270 */
[----:B------:R-:W4:Y:S04]  /*20b0*/  SHFL.UP PT, R92, R89, 0x8, RZ ;  /* 0x05000000595c7989 */ /* 0x000f2800000e00ff */
[----:B------:R-:W5:Y:S01]  /*20c0*/  SHFL.UP PT, R91, R2, 0x8, RZ ;  /* 0x05000000025b7989 */ /* 0x000f6200000e00ff */
[----:B0-----:R-:W-:-:S03]  /*20d0*/  @!P2 FFMA.FTZ R3, R84, R94, R3 ;  /* 0x0000005e5403a223 */ /* 0x001fc60000010003 */
[----:B------:R-:W-:Y:S04]  /*20e0*/  @P0 LDS.64 R12, [R68] ;  /* 0x00000000440c0984 */ /* 0x000fe80000000a00 */
        /* <DEDUP_REMOVED lines=12> */
[----:B------:R-:W-:Y:S04]  /*21b0*/  SHFL.DOWN PT, R94, R3, 0x1, 0x1f ;  /* 0x08201f00035e7f89 */ /* 0x000fe800000e0000 */
[----:B------:R-:W-:Y:S01]  /*21c0*/  SHFL.IDX PT, R96, R13, RZ, 0x1f ;  /* 0x00001fff0d607589 */ /* 0x000fe200000e0000 */
[----:B--2---:R-:W-:-:S03]  /*21d0*/  @!P2 FMUL.FTZ R93, R84, R93 ;  /* 0x0000005d545da220 */ /* 0x004fc60000410000 */
[----:B------:R-:W-:Y:S02]  /*21e0*/  SHFL.IDX PT, R3, R3, RZ, 0x1f ;  /* 0x00001fff03037589 */ /* 0x000fe400000e0000 */
[----:B------:R-:W-:Y:S01]  /*21f0*/  @!P2 MOV R84, R93 ;  /* 0x0000005d0054a202 */ /* 0x000fe20000000f00 */
[----:B----4-:R-:W-:Y:S01]  /*2200*/  FFMA.FTZ R92, R2, R92, R89 ;  /* 0x0000005c025c7223 */ /* 0x010fe20000010059 */
[----:B------:R-:W-:-:S03]  /*2210*/  ISETP.NE.AND P2, PT, R23, RZ, PT ;  /* 0x000000ff1700720c */ /* 0x000fc60003f45270 */
[----:B------:R-:W0:Y:S01]  /*2220*/  SHFL.DOWN PT, R93, R84, 0x1, 0x1f ;  /* 0x08201f00545d7f89 */ /* 0x000e2200000e0000 */
[----:B-----5:R-:W-:Y:S01]  /*2230*/  @P1 FMUL.FTZ R2, R2, R91 ;  /* 0x0000005b02021220 */ /* 0x020fe20000410000 */
[----:B------:R-:W-:Y:S02]  /*2240*/  FSEL R92, R89, R92, !P1 ;  /* 0x0000005c595c7208 */ /* 0x000fe40004800000 */
[----:B------:R-:W-:Y:S01]  /*2250*/  ISETP.NE.AND P1, PT, R23, 0x1f, PT ;  /* 0x0000001f1700780c */ /* 0x000fe20003f25270 */
[----:B------:R-:W2:Y:S04]  /*2260*/  SHFL.IDX PT, R84, R84, RZ, 0x1f ;  /* 0x00001fff54547589 */ /* 0x000ea800000e0000 */
[----:B------:R-:W-:Y:S04]  /*2270*/  SHFL.UP PT, R2, R2, 0x1, RZ ;  /* 0x0420000002027989 */ /* 0x000fe800000e00ff */
[----:B------:R-:W-:Y:S04]  /*2280*/  SHFL.UP PT, R89, R92, 0x1, RZ ;  /* 0x042000005c597989 */ /* 0x000fe800000e00ff */
[----:B0-----:R-:W-:Y:S01]  /*2290*/  @P1 FFMA.FTZ R96, R93, R96, R94 ;  /* 0x000000605d601223 */ /* 0x001fe2000001005e */
[----:B------:R-:W-:-:S03]  /*22a0*/  ISETP.GT.AND P1, PT, R41, 0x1e, PT ;  /* 0x0000001e2900780c */ /* 0x000fc60003f24270 */
[----:B------:R-:W-:Y:S01]  /*22b0*/  FFMA.FTZ R85, R96, R86, R85 ;  /* 0x0000005660557223 */ /* 0x000fe20000010055 */
[C---:B--2---:R-:W-:Y:S01]  /*22c0*/  FFMA.FTZ R13, R84.reuse, R13, R3 ;  /* 0x0000000d540d7223 */ /* 0x044fe20000010003 */
[----:B------:R-:W0:Y:S01]  /*22d0*/  @!P4 S2R R96, SR_CgaCtaId ;  /* 0x000000000060c919 */ /* 0x000e220000008800 */
[----:B------:R-:W-:Y:S01]  /*22e0*/  FMUL.FTZ R12, R84, R12 ;  /* 0x0000000c540c7220 */ /* 0x000fe20000410000 */
[----:B------:R-:W-:-:S04]  /*22f0*/  FFMA.FTZ R83, R80, R85, R83 ;  /* 0x0000005550537223 */ /* 0x000fc80000010053 */
[----:B------:R-:W-:-:S04]  /*2300*/  FFMA.FTZ R82, R79, R83, R82 ;  /* 0x000000534f527223 */ /* 0x000fc80000010052 */
[-C--:B------:R-:W-:Y:S01]  /*2310*/  FFMA.FTZ R81, R14, R82.reuse, R81 ;  /* 0x000000520e517223 */ /* 0x080fe20000010051 */
[----:B------:R-:W-:Y:S01]  /*2320*/  FMUL.FTZ R3, R78, R82 ;  /* 0x000000524e037220 */ /* 0x000fe20000410000 */
[----:B0-----:R-:W-:Y:S01]  /*2330*/  @!P4 LEA R45, R96, R95, 0x18 ;  /* 0x0000005f602dc211 */ /* 0x001fe200078ec0ff */
[----:B---3--:R-:W0:Y:S02]  /*2340*/  SHFL.IDX PT, R91, R87, RZ, 0x1f ;  /* 0x00001fff575b7589 */ /* 0x008e2400000e0000 */
[----:B0-----:R-:W-:Y:S01]  /*2350*/  @P2 FFMA.FTZ R91, R2, R91, R89 ;  /* 0x0000005b025b2223 */ /* 0x001fe20000010059 */
[----:B------:R-:W-:Y:S01]  /*2360*/  FMUL.FTZ R2, R59, R81 ;  /* 0x000000513b027220 */ /* 0x000fe20000410000 */
[----:B------:R-:W-:Y:S02]  /*2370*/  FMUL.FTZ R89, R56, R83 ;  /* 0x0000005338597220 */ /* 0x000fe40000410000 */
[----:B------:R-:W-:Y:S01]  /*2380*/  FFMA.FTZ R91, R15, R91, R64 ;  /* 0x0000005b0f5b7223 */ /* 0x000fe20000010040 */
[----:B------:R-:W-:Y:S01]  /*2390*/  FADD.FTZ R61, R2, R61 ;  /* 0x0000003d023d7221 */ /* 0x000fe20000010000 */
[----:B------:R-:W-:-:S02]  /*23a0*/  FADD.FTZ R63, R89, R63 ;  /* 0x0000003f593f7221 */ /* 0x000fc40000010000 */
[-C--:B------:R-:W-:Y:S01]  /*23b0*/  FFMA.FTZ R86, R14, R91.reuse, R65 ;  /* 0x0000005b0e567223 */ /* 0x080fe20000010041 */
[----:B------:R-:W-:Y:S01]  /*23c0*/  FFMA.FTZ R15, R0, R91, RZ ;  /* 0x0000005b000f7223 */ /* 0x000fe200000100ff */
[----:B------:R-:W-:Y:S02]  /*23d0*/  FADD.FTZ R87, -R64, R91 ;  /* 0x0000005b40577221 */ /* 0x000fe40000010100 */
        /* <DEDUP_REMOVED lines=15> */
[C---:B------:R-:W-:Y:S01]  /*24d0*/  FADD.FTZ R60, R91.reuse, R60 ;  /* 0x0000003c5b3c7221 */ /* 0x040fe20000010000 */
[----:B------:R-:W-:Y:S01]  /*24e0*/  FFMA.FTZ R93, R91, R92, R14 ;  /* 0x0000005c5b5d7223 */ /* 0x000fe2000001000e */
[----:B------:R-:W0:Y:S01]  /*24f0*/  SHFL.DOWN PT, R15, R94, 0x1, 0x1f ;  /* 0x08201f005e0f7f89 */ /* 0x000e2200000e0000 */
[----:B------:R-:W-:Y:S01]  /*2500*/  FMUL.FTZ R92, R92, R3 ;  /* 0x000000035c5c7220 */ /* 0x000fe20000410000 */
[----:B------:R-:W-:Y:S01]  /*2510*/  FFMA.FTZ R86, R53, R82, R86 ;  /* 0x0000005235567223 */ /* 0x000fe20000010056 */
[----:B------:R-:W-:Y:S01]  /*2520*/  FADD.FTZ R62, R79, R62 ;  /* 0x0000003e4f3e7221 */ /* 0x000fe20000010000 */
[----:B------:R-:W2:Y:S01]  /*2530*/  SHFL.DOWN PT, R14, R93, 0x1, 0x1f ;  /* 0x08201f005d0e7f89 */ /* 0x000ea200000e0000 */
[----:B------:R-:W-:Y:S01]  /*2540*/  FFMA.FTZ R92, R57, R85, R92 ;  /* 0x00000055395c7223 */ /* 0x000fe2000001005c */
[----:B------:R-:W-:-:S03]  /*2550*/  FADD.FTZ R49, R86, R49 ;  /* 0x0000003156317221 */ /* 0x000fc60000010000 */
[----:B------:R-:W-:Y:S01]  /*2560*/  FADD.FTZ R47, R92, R47 ;  /* 0x0000002f5c2f7221 */ /* 0x000fe20000010000 */
        /* <DEDUP_REMOVED lines=21> */
[----:B0-----:R-:W-:Y:S01]  /*26c0*/  FADD.FTZ R15, R94, R15 ;  /* 0x0000000f5e0f7221 */ /* 0x001fe20000010000 */
[C---:B---3--:R-:W-:Y:S01]  /*26d0*/  FMUL.FTZ R13, R78.reuse, R83 ;  /* 0x000000534e0d7220 */ /* 0x048fe20000410000 */
[----:B------:R-:W-:Y:S01]  /*26e0*/  FMUL.FTZ R12, R78, R81 ;  /* 0x000000514e0c7220 */ /* 0x000fe20000410000 */
[----:B--2---:R-:W-:-:S02]  /*26f0*/  FADD.FTZ R14, R93, R14 ;  /* 0x0000000e5d0e7221 */ /* 0x004fc40000010000 */
[----:B------:R-:W-:Y:S01]  /*2700*/  FSEL R94, R94, R15, P3 ;  /* 0x0000000f5e5e7208 */ /* 0x000fe20001800000 */
[----:B------:R-:W-:Y:S01]  /*2710*/  FMUL.FTZ R80, R80, R13 ;  /* 0x0000000d50507220 */ /* 0x000fe20000410000 */
[----:B------:R-:W-:Y:S01]  /*2720*/  FMUL.FTZ R87, R87, R12 ;  /* 0x0000000c57577220 */ /* 0x000fe20000410000 */
[----:B------:R0:W-:Y:S02]  /*2730*/  @!P4 STS.64 [R45+0x118], R14 ;  /* 0x0001180e2d00c388 */ /* 0x0001e40000000a00 */
        /* <DEDUP_REMOVED lines=15> */
.L_x_9591:
[----:B------:R-:W-:Y:S05]  /*2830*/  BSYNC.RECONVERGENT B0 ;  /* 0x0000000000007941 */ /* 0x000fea0003800200 */
.L_x_9590:
[----:B------:R-:W-:Y:S01]  /*2840*/  UIADD3 UR12, UPT, UPT, UR12, 0x1, URZ ;  /* 0x000000010c0c7890 */ /* 0x000fe2000fffe0ff */
[----:B------:R-:W-:Y:S01]  /*2850*/  LEA R73, P3, R6, R73, 0x2 ;  /* 0x0000004906497211 */ /* 0x000fe200078610ff */
[----:B------:R-:W-:Y:S01]  /*2860*/  VIADD R76, R76, 0x1 ;  /* 0x000000014c4c7836 */ /* 0x000fe20000000000 */
[----:B------:R-:W-:Y:S01]  /*2870*/  LEA R71, P4, R8, R71, 0x2 ;  /* 0x0000004708477211 */ /* 0x000fe200078810ff */
[----:B------:R-:W-:Y:S01]  /*2880*/  UISETP.NE.AND UP0, UPT, UR12, URZ, UPT ;  /* 0x000000ff0c00728c */ /* 0x000fe2000bf05270 */
[----:B------:R-:W-:Y:S02]  /*2890*/  LEA R69, P5, R10, R69, 0x2 ;  /* 0x000000450a457211 */ /* 0x000fe400078a10ff */
[----:B0-----:R-:W-:Y:S02]  /*28a0*/  IADD3 R75, PT, PT, R75, 0x4, RZ ;  /* 0x000000044b4b7810 */ /* 0x001fe40007ffe0ff */
[----:B------:R-:W-:Y:S02]  /*28b0*/  IADD3 R68, PT, PT, R68, 0x8, RZ ;  /* 0x0000000844447810 */ /* 0x000fe40007ffe0ff */
[----:B------:R-:W-:-:S02]  /*28c0*/  IADD3 R77, PT, PT, R77, 0x1, RZ ;  /* 0x000000014d4d7810 */ /* 0x000fc40007ffe0ff */
[----:B------:R-:W-:Y:S02]  /*28d0*/  IADD3.X R74, PT, PT, R74, R7, RZ, P3, !PT ;  /* 0x000000074a4a7210 */ /* 0x000fe40001ffe4ff */
[----:B------:R-:W-:Y:S02]  /*28e0*/  IADD3.X R72, PT, PT, R72, R9, RZ, P4, !PT ;  /* 0x0000000948487210 */ /* 0x000fe400027fe4ff */
[----:B------:R-:W-:Y:S01]  /*28f0*/  IADD3.X R70, PT, PT, R70, R11, RZ, P5, !PT ;  /* 0x0000000b46467210 */ /* 0x000fe20002ffe4ff */
[----:B------:R-:W-:Y:S06]  /*2900*/  BRA.U UP0, `(.L_x_9592) ;  /* 0xfffffff100507547 */ /* 0x000fec000b83ffff */
.L_x_9586:
[----:B------:R-:W0:Y:S08]  /*2910*/  S2UR UR5, SR_CgaCtaId ;  /* 0x00000000000579c3 */ /* 0x000e300000008800 */
[----:B------:R-:W-:Y:S01]  /*2920*/  BAR.SYNC.DEFER_BLOCKING 0x0 ;  /* 0x0000000000007b1d */ /* 0x000fe20000010000 */
[----:B------:R-:W-:Y:S01]  /*2930*/  F2FP.F16.F32.PACK_AB R62, R62, R61 ;  /* 0x0000003d3e3e723e */ /* 0x000fe200000000ff */
[----:B------:R-:W-:Y:S01]  /*2940*/  FADD.FTZ R26, R51, R26 ;  /* 0x0000001a331a7221 */ /* 0x000fe20000010000 */
[----:B------:R-:W-:Y:S01]  /*2950*/  F2FP.F16.F32.PACK_AB R63, R60, R63 ;  /* 0x0000003f3c3f723e */ /* 0x000fe200000000ff */
[----:B------:R-:W-:Y:S01]  /*2960*/  UISETP.GT.AND UP0, UPT, UR6, 0x1, UPT ;  /* 0x000000010600788c */ /* 0x000fe2000bf04270 */
[----:B------:R-:W-:Y:S01]  /*2970*/  F2FP.F16.F32.PACK_AB R52, R49, R51 ;  /* 0x000000333134723e */ /* 0x000fe200000000ff */
[----:B------:R-:W-:Y:S01]  /*2980*/  UMOV UR10, 0x400 ;  /* 0x00000400000a7882 */ /* 0x000fe20000000000 */
[----:B------:R-:W2:Y:S01]  /*2990*/  LDCU.64 UR12, c[0x0][0x4f8] ;  /* 0x00009f00ff0c77ac */ /* 0x000ea20008000a00 */
[----:B------:R-:W3:Y:S01]  /*29a0*/  LDC.64 R14, c[0x0][0x500] ;  /* 0x00014000ff0e7b82 */ /* 0x000ee20000000a00 */
[----:B------:R-:W-:Y:S01]  /*29b0*/  F2FP.F16.F32.PACK_AB R53, R47, R50 ;  /* 0x000000322f35723e */ /* 0x000fe200000000ff */
[----:B------:R-:W-:Y:S01]  /*29c0*/  FADD.FTZ R49, R26, R49 ;  /* 0x000000311a317221 */ /* 0x000fe20000010000 */
[----:B------:R-:W4:Y:S03]  /*29d0*/  LDCU.64 UR14, c[0x0][0x550] ;  /* 0x0000aa00ff0e77ac */ /* 0x000f260008000a00 */
[----:B------:R-:W-:Y:S01]  /*29e0*/  FADD.FTZ R26, R49, R50 ;  /* 0x00000032311a7221 */ /* 0x000fe20000010000 */
[----:B------:R-:W-:-:S03]  /*29f0*/  UMOV UR6, UR7 ;  /* 0x0000000700067c82 */ /* 0x000fc60008000000 */
[----:B------:R-:W-:Y:S01]  /*2a00*/  FADD.FTZ R26, R26, R47 ;  /* 0x0000002f1a1a7221 */ /* 0x000fe20000010000 */
[----:B0-----:R-:W-:Y:S01]  /*2a10*/  ULEA UR10, UR5, UR10, 0x18 ;  /* 0x0000000a050a7291 */ /* 0x001fe2000f8ec0ff */
[----:B------:R-:W-:Y:S01]  /*2a20*/  STS.64 [R43], R62 ;  /* 0x0000003e2b007388 */ /* 0x000fe20000000a00 */
[----:B------:R-:W-:-:S03]  /*2a30*/  NOP ;  /* 0x0000000000007918 */ /* 0x000fc60000000000 */
[----:B------:R-:W-:Y:S01]  /*2a40*/  LDS.U16 R7, [R42] ;  /* 0x000000002a077984 */ /* 0x000fe20000000400 */
[----:B------:R-:W-:Y:S02]  /*2a50*/  UMOV UR5, URZ ;  /* 0x000000ff00057c82 */ /* 0x000fe40008000000 */
[----:B--2---:R-:W-:Y:S01]  /*2a60*/  UIMAD.WIDE.U32 UR8, UR18, UR12, UR4 ;  /* 0x0000000c120872a5 */ /* 0x004fe2000f8e0004 */
[----:B------:R-:W-:Y:S03]  /*2a70*/  LDS.U16 R9, [R42+0x40] ;  /* 0x000040002a097984 */ /* 0x000fe60000000400 */
[----:B------:R-:W-:Y:S01]  /*2a80*/  UIMAD UR9, UR18, UR13, UR9 ;  /* 0x0000000d120972a4 */ /* 0x000fe2000f8e0209 */
[----:B------:R-:W-:Y:S04]  /*2a90*/  LDS.U16 R11, [R42+0x80] ;  /* 0x000080002a0b7984 */ /* 0x000fe80000000400 */
[----:B------:R-:W-:Y:S01]  /*2aa0*/  LDS.U16 R13, [R42+0xc0] ;  /* 0x0000c0002a0d7984 */ /* 0x000fe20000000400 */
[----:B---3--:R-:W-:-:S03]  /*2ab0*/  IMAD.WIDE.U32 R2, R16, R14, UR8 ;  /* 0x0000000810027e25 */ /* 0x008fc6000f8e000e */
[----:B------:R-:W-:Y:S01]  /*2ac0*/  @!P1 STS [UR10+0x100], R40 ;  /* 0x00010028ff009988 */ /* 0x000fe2000800080a */
[----:B------:R-:W-:Y:S01]  /*2ad0*/  IMAD R6, R16, R15, R3 ;  /* 0x0000000f10067224 */ /* 0x000fe200078e0203 */
[----:B------:R-:W-:Y:S01]  /*2ae0*/  BAR.SYNC.DEFER_BLOCKING 0x0 ;  /* 0x0000000000007b1d */ /* 0x000fe20000010000 */
[----:B------:R-:W-:-:S04]  /*2af0*/  IADD3 R3, P2, PT, R34, R2, RZ ;  /* 0x0000000222037210 */ /* 0x000fc80007f5e0ff */
[----:B------:R-:W-:Y:S01]  /*2b00*/  IADD3.X R6, PT, PT, RZ, R6, RZ, P2, !PT ;  /* 0x00000006ff067210 */ /* 0x000fe200017fe4ff */
[----:B------:R-:W0:Y:S01]  /*2b10*/  LDCU.64 UR8, c[0x0][0x518] ;  /* 0x0000a300ff0877ac */ /* 0x000e220008000a00 */
[----:B----4-:R-:W-:-:S04]  /*2b20*/  LEA R2, P5, R3, UR14, 0x1 ;  /* 0x0000000e03027c11 */ /* 0x010fc8000f8a08ff */
[----:B------:R-:W-:Y:S01]  /*2b30*/  LEA.HI.X R3, R3, UR15, R6, 0x1, P5 ;  /* 0x0000000f03037c11 */ /* 0x000fe2000a8f0c06 */
[----:B------:R-:W2:Y:S01]  /*2b40*/  LDS R0, [UR10+0x100] ;  /* 0x0001000aff007984 */ /* 0x000ea20008000800 */
[----:B0-----:R-:W-:-:S04]  /*2b50*/  UIMAD.WIDE.U32 UR4, UR18, UR8, UR4 ;  /* 0x00000008120472a5 */ /* 0x001fc8000f8e0004 */
[----:B------:R-:W-:Y:S01]  /*2b60*/  UIMAD UR5, UR18, UR9, UR5 ;  /* 0x00000009120572a4 */ /* 0x000fe2000f8e0205 */
[----:B------:R-:W0:Y:S01]  /*2b70*/  LDCU.64 UR8, c[0x0][0x560] ;  /* 0x0000ac00ff0877ac */ /* 0x000e220008000a00 */
[-C--:B--2---:R-:W-:Y:S02]  /*2b80*/  ISETP.GE.AND P0, PT, R34, R0.reuse, PT ;  /* 0x000000002200720c */ /* 0x084fe40003f06270 */
        /* <DEDUP_REMOVED lines=8> */
[----:B--2---:R-:W3:Y:S01]  /*2c10*/  LDC.64 R8, c[0x0][0x520] ;  /* 0x00014800ff087b82 */ /* 0x004ee20000000a00 */
[----:B------:R-:W-:Y:S01]  /*2c20*/  STS.64 [R43], R52 ;  /* 0x000000342b007388 */ /* 0x000fe20000000a00 */
[----:B------:R-:W-:-:S03]  /*2c30*/  NOP ;  /* 0x0000000000007918 */ /* 0x000fc60000000000 */
[----:B------:R-:W-:Y:S01]  /*2c40*/  LDS.U16 R15, [R42] ;  /* 0x000000002a0f7984 */ /* 0x000fe20000000400 */
[----:B---3--:R-:W-:-:S03]  /*2c50*/  IMAD.WIDE.U32 R2, R16, R8, UR4 ;  /* 0x0000000410027e25 */ /* 0x008fc6000f8e0008 */
[----:B------:R-:W-:Y:S01]  /*2c60*/  LDS.U16 R41, [R42+0x40] ;  /* 0x000040002a297984 */ /* 0x000fe20000000400 */
[----:B------:R-:W-:Y:S01]  /*2c70*/  IMAD R6, R16, R9, R3 ;  /* 0x0000000910067224 */ /* 0x000fe200078e0203 */
[----:B------:R-:W-:Y:S02]  /*2c80*/  IADD3 R3, P4, PT, R34, R2, RZ ;  /* 0x0000000222037210 */ /* 0x000fe40007f9e0ff */
        /* <DEDUP_REMOVED lines=23> */
.L_x_9584:
        /* <DEDUP_REMOVED lines=34> */
.L_x_9595:
[----:B------:R-:W-:Y:S05]  /*3020*/  BSYNC.RECONVERGENT B0 ;  /* 0x0000000000007941 */ /* 0x000fea0003800200 */
.L_x_9594:
        /* <DEDUP_REMOVED lines=26> */
.L_x_9597:
[----:B------:R-:W-:Y:S05]  /*31d0*/  BSYNC.RECONVERGENT B0 ;  /* 0x0000000000007941 */ /* 0x000fea0003800200 */
.L_x_9596:
[----:B------:R-:W-:Y:S05]  /*31e0*/  @P2 EXIT ;  /* 0x000000000000294d */ /* 0x000fea0003800000 */
[----:B------:R-:W2:Y:S01]  /*31f0*/  LDCU.64 UR8, c[0x0][0x4e8] ;  /* 0x00009d00ff0877ac */ /* 0x000ea20008000a00 */
[----:B------:R-:W3:Y:S01]  /*3200*/  S2UR UR5, SR_CgaCtaId ;  /* 0x00000000000579c3 */ /* 0x000ee20000008800 */
[----:B------:R-:W-:Y:S01]  /*3210*/  BSSY.RECONVERGENT B0, `(.L_x_9598) ;  /* 0x0000045000007945 */ /* 0x000fe20003800200 */
        /* <DEDUP_REMOVED lines=18> */
.L_x_9599:
[C---:B------:R-:W-:Y:S01]  /*3340*/  LEA R0, R23.reuse, UR4, 0x2 ;  /* 0x0000000417007c11 */ /* 0x040fe2000f8e10ff */
[----:B------:R-:W-:Y:S01]  /*3350*/  IMAD.MOV.U32 R8, RZ, RZ, R6 ;  /* 0x000000ffff087224 */ /* 0x000fe200078e0006 */
[----:B-----5:R-:W-:Y:S01]  /*3360*/  SHF.R.S32.HI R18, RZ, 0x1f, R23 ;  /* 0x0000001fff127819 */ /* 0x020fe20000011417 */
        /* <DEDUP_REMOVED lines=21> */
[----:B------:R-:W-:-:S04]  /*34c0*/  IMAD.WIDE.U32 R12, R23, UR30, RZ ;  /* 0x0000001e170c7c25 */ /* 0x000fc8000f8e00ff */
[----:B------:R-:W-:-:S04]  /*34d0*/  IMAD.WIDE.U32 R8, R23, UR18, R8 ;  /* 0x0000001217087c25 */ /* 0x000fc8000f8e0008 */
[C---:B------:R-:W-:Y:S01]  /*34e0*/  IMAD R17, R23.reuse, UR19, R16 ;  /* 0x0000001317117c24 */ /* 0x040fe2000f8e0210 */
[----:B------:R-:W-:Y:S01]  /*34f0*/  LEA R16, P1, R12, R19, 0x2 ;  /* 0x000000130c107211 */ /* 0x000fe200078210ff */
[----:B------:R-:W-:Y:S01]  /*3500*/  IMAD R33, R23, UR31, R24 ;  /* 0x0000001f17217c24 */ /* 0x000fe2000f8e0218 */
[----:B-1----:R-:W-:Y:S01]  /*3510*/  LEA R10, P0, R8, UR22, 0x2 ;  /* 0x00000016080a7c11 */ /* 0x002fe2000f8010ff */
[----:B------:R-:W-:-:S03]  /*3520*/  IMAD.IADD R11, R9, 0x1, R17 ;  /* 0x00000001090b7824 */ /* 0x000fc600078e0211 */
[----:B------:R-:W-:Y:S02]  /*3530*/  IADD3 R9, PT, PT, R13, R33, RZ ;  /* 0x000000210d097210 */ /* 0x000fe40007ffe0ff */
[----:B------:R-:W-:Y:S02]  /*3540*/  LEA.HI.X R11, R8, UR23, R11, 0x2, P0 ;  /* 0x00000017080b7c11 */ /* 0x000fe400080f140b */
        /* <DEDUP_REMOVED lines=18> */
.L_x_9598:
[----:B------:R-:W-:Y:S05]  /*3670*/  EXIT ;  /* 0x000000000000794d */ /* 0x000fea0003800000 */
.L_x_9600:
        /* <DEDUP_REMOVED lines=16> */
.L_x_10537:


//--------------------- .text._Z25selective_scan_bwd_kernelI32Selective_Scan_bwd_kernel_traitsILi32ELi4ELb0ELb0ELb0ELb1ELb0EN3c104HalfEfEEv12SSMParamsBwd --------------------------
	.section	.text._Z25selective_scan_bwd_kernelI32Selective_Scan_bwd_kernel_traitsILi32ELi4ELb0ELb0ELb0ELb1ELb0EN3c104HalfEfEEv12SSMParamsBwd,"ax",@progbits
	.align	128
        .global         _Z25selective_scan_bwd_kernelI32Selective_Scan_bwd_kernel_traitsILi32ELi4ELb0ELb0ELb0ELb1ELb0EN3c104HalfEfEEv12SSMParamsBwd
        .type           _Z25selective_scan_bwd_kernelI32Selective_Scan_bwd_kernel_traitsILi32ELi4ELb0ELb0ELb0ELb1ELb0EN3c104HalfEfEEv12SSMParamsBwd,@function
        .size           _Z25selective_scan_bwd_kernelI32Selective_Scan_bwd_kernel_traitsILi32ELi4ELb0ELb0ELb0ELb1ELb0EN3c104HalfEfEEv12SSMParamsBwd,(.L_x_10538 - _Z25selective_scan_bwd_kernelI32Selective_Scan_bwd_kernel_traitsILi32ELi4ELb0ELb0ELb0ELb1ELb0EN3c104HalfEfEEv12SSMParamsBwd)
        .other          _Z25selective_scan_bwd_kernelI32Selective_Scan_bwd_kernel_traitsILi32ELi4ELb0ELb0ELb0ELb1ELb0EN3c104HalfEfEEv12SSMParamsBwd,@"STO_CUDA_ENTRY STV_DEFAULT"
_Z25selective_scan_bwd_kernelI32Selective_Scan_bwd_kernel_traitsILi32ELi4ELb0ELb0ELb0ELb1ELb0EN3c104HalfEfEEv12SSMParamsBwd:
.text._Z25selective_scan_bwd_kernelI32Selective_Scan_bwd_kernel_traitsILi32ELi4ELb0ELb0ELb0ELb1ELb0EN3c104HalfEfEEv12SSMParamsBwd:
        /* <DEDUP_REMOVED lines=58> */
[----:B------:R-:W-:Y:S01]  /*03a0*/  IADD3 R31, P3, PT, R11, R2, RZ ;  /* 0x000000020b1f7210 */ /* 0x000fe20007f7e0ff */
[----:B------:R-:W-:Y:S01]  /*03b0*/  IMAD R0, R18, UR9, R23 ;  /* 0x0000000912007c24 */ /* 0x000fe2000f8e0217 */
[----:B------:R-:W-:Y:S01]  /*03c0*/  LEA R21, P2, R22, R14, 0x2 ;  /* 0x0000000e16157211 */ /* 0x000fe200078410ff */
[----:B------:R-:W-:Y:S01]  /*03d0*/  IMAD.WIDE.U32 R2, R18, R34, UR4 ;  /* 0x0000000412027e25 */ /* 0x000fe2000f8e0022 */
[----:B------:R-:W-:Y:S02]  /*03e0*/  CS2R R6, SRZ ;  /* 0x0000000000067805 */ /* 0x000fe4000001ff00 */
[----:B------:R-:W-:Y:S01]  /*03f0*/  LEA.HI.X R22, R22, R15, R0, 0x2, P2 ;  /* 0x0000000f16167211 */ /* 0x000fe200010f1400 */
[----:B---3--:R-:W-:Y:S01]  /*0400*/  @P0 IMAD.WIDE R6, R5, 0x8, R8 ;  /* 0x0000000805060825 */ /* 0x008fe200078e0208 */
[----:B------:R-:W-:-:S02]  /*0410*/  SHF.R.S32.HI R0, RZ, 0x1f, R11 ;  /* 0x0000001fff007819 */ /* 0x000fc4000001140b */
[C---:B------:R-:W-:Y:S01]  /*0420*/  IADD3 R4, P4, PT, R11.reuse, R4, RZ ;  /* 0x000000040b047210 */ /* 0x040fe20007f9e0ff */
[C---:B------:R-:W-:Y:S01]  /*0430*/  IMAD R35, R18.reuse, R35, R3 ;  /* 0x0000002312237224 */ /* 0x040fe200078e0203 */
[----:B------:R-:W-:Y:S01]  /*0440*/  IADD3 R2, P0, PT, R11, R2, RZ ;  /* 0x000000020b027210 */ /* 0x000fe20007f1e0ff */
[----:B------:R-:W-:Y:S01]  /*0450*/  IMAD.WIDE.U32 R24, R18, UR10, RZ ;  /* 0x0000000a12187c25 */ /* 0x000fe2000f8e00ff */
[C---:B------:R-:W-:Y:S02]  /*0460*/  IADD3.X R8, PT, PT, R0.reuse, R13, RZ, P3, !PT ;  /* 0x0000000d00087210 */ /* 0x040fe40001ffe4ff */
[----:B------:R-:W-:Y:S02]  /*0470*/  LEA R30, P2, R31, R26, 0x1 ;  /* 0x0000001a1f1e7211 */ /* 0x000fe400078408ff */
[C---:B------:R-:W-:Y:S02]  /*0480*/  IADD3.X R33, PT, PT, R0.reuse, R33, RZ, P4, !PT ;  /* 0x0000002100217210 */ /* 0x040fe400027fe4ff */
[----:B------:R-:W-:Y:S01]  /*0490*/  IADD3.X R35, PT, PT, R0, R35, RZ, P0, !PT ;  /* 0x0000002300237210 */ /* 0x000fe200007fe4ff */
[----:B------:R-:W-:Y:S01]  /*04a0*/  IMAD R0, R18, UR11, R25 ;  /* 0x0000000b12007c24 */ /* 0x000fe2000f8e0219 */
[----:B------:R-:W-:-:S02]  /*04b0*/  LEA R32, P3, R4, R28, 0x1 ;  /* 0x0000001c04207211 */ /* 0x000fc400078608ff */
[----:B--2---:R-:W-:Y:S02]  /*04c0*/  LEA R23, P0, R24, R16, 0x2 ;  /* 0x0000001018177211 */ /* 0x004fe400078010ff */
[----:B----4-:R-:W-:Y:S02]  /*04d0*/  LEA R34, P4, R2, R36, 0x1 ;  /* 0x0000002402227211 */ /* 0x010fe400078808ff */
[----:B------:R-:W-:Y:S01]  /*04e0*/  LEA.HI.X R31, R31, R27, R8, 0x1, P2 ;  /* 0x0000001b1f1f7211 */ /* 0x000fe200010f0c08 */
[----:B------:R-:W-:Y:S01]  /*04f0*/  HFMA2 R27, -RZ, RZ, 0, 0 ;  /* 0x00000000ff1b7431 */ /* 0x000fe200000001ff */
[----:B------:R-:W-:Y:S01]  /*0500*/  LEA.HI.X R33, R4, R29, R33, 0x1, P3 ;  /* 0x0000001d04217211 */ /* 0x000fe200018f0c21 */
[----:B------:R-:W-:Y:S01]  /*0510*/  IMAD.MOV.U32 R29, RZ, RZ, RZ ;  /* 0x000000ffff1d7224 */ /* 0x000fe200078e00ff */
[----:B------:R-:W-:Y:S02]  /*0520*/  LEA.HI.X R24, R24, R17, R0, 0x2, P0 ;  /* 0x0000001118187211 */ /* 0x000fe400000f1400 */
[----:B------:R-:W-:Y:S01]  /*0530*/  LEA.HI.X R35, R2, R37, R35, 0x1, P4 ;  /* 0x0000002502237211 */ /* 0x000fe200020f0c23 */
[----:B------:R-:W-:Y:S06]  /*0540*/  @!P1 BRA `(.L_x_9601) ;  /* 0x0000002800409947 */ /* 0x000fec0003800000 */
[----:B------:R-:W0:Y:S01]  /*0550*/  S2R R26, SR_TID.X ;  /* 0x00000000001a7919 */ /* 0x000e220000002100 */
[----:B------:R-:W1:Y:S01]  /*0560*/  S2UR UR5, SR_CgaCtaId ;  /* 0x00000000000579c3 */ /* 0x000e620000008800 */
[----:B------:R-:W2:Y:S01]  /*0570*/  LDCU.64 UR6, c[0x0][0x3a0] ;  /* 0x00007400ff0677ac */ /* 0x000ea20008000a00 */
[----:B------:R-:W-:Y:S01]  /*0580*/  MOV R27, RZ ;  /* 0x000000ff001b7202 */ /* 0x000fe20000000f00 */
[----:B------:R-:W-:Y:S01]  /*0590*/  UMOV UR4, 0x400 ;  /* 0x0000040000047882 */ /* 0x000fe20000000000 */
[----:B------:R-:W3:Y:S04]  /*05a0*/  LDCU UR8, c[0x0][0x394] ;  /* 0x00007280ff0877ac */ /* 0x000ee80008000800 */
[----:B------:R-:W4:Y:S01]  /*05b0*/  LDC.64 R2, c[0x0][0x440] ;  /* 0x00011000ff027b82 */ /* 0x000f220000000a00 */
[----:B--2---:R-:W-:-:S04]  /*05c0*/  IMAD.WIDE.U32 R28, R18, UR6, RZ ;  /* 0x00000006121c7c25 */ /* 0x004fc8000f8e00ff */
[----:B------:R-:W-:Y:S01]  /*05d0*/  IMAD R0, R18, UR7, R29 ;  /* 0x0000000712007c24 */ /* 0x000fe2000f8e021d */
[----:B-1----:R-:W-:Y:S01]  /*05e0*/  ULEA UR4, UR5, UR4, 0x18 ;  /* 0x0000000405047291 */ /* 0x002fe2000f8ec0ff */
[----:B------:R-:W-:-:S05]  /*05f0*/  MOV R29, RZ ;  /* 0x000000ff001d7202 */ /* 0x000fca0000000f00 */
[----:B------:R-:W-:Y:S02]  /*0600*/  MOV R36, UR4 ;  /* 0x0000000400247c02 */ /* 0x000fe40008000f00 */
[----:B0-----:R-:W-:Y:S02]  /*0610*/  SHF.L.U32 R39, R26, 0x2, RZ ;  /* 0x000000021a277819 */ /* 0x001fe400000006ff */
[C---:B----4-:R-:W-:Y:S02]  /*0620*/  LEA R25, P0, R28.reuse, R2, 0x2 ;  /* 0x000000021c197211 */ /* 0x050fe400078010ff */
[----:B------:R-:W-:Y:S02]  /*0630*/  LOP3.LUT R37, R39, 0xf80, RZ, 0xc0, !PT ;  /* 0x00000f8027257812 */ /* 0x000fe400078ec0ff */
[----:B------:R-:W-:Y:S02]  /*0640*/  LEA.HI.X R28, R28, R3, R0, 0x2, P0 ;  /* 0x000000031c1c7211 */ /* 0x000fe400000f1400 */
[----:B------:R-:W-:-:S02]  /*0650*/  LOP3.LUT R37, R37, 0x1f, R26, 0xf8, !PT ;  /* 0x0000001f25257812 */ /* 0x000fc400078ef81a */
[C---:B------:R-:W-:Y:S02]  /*0660*/  LOP3.LUT R92, R26.reuse, 0x1f, RZ, 0xc0, !PT ;  /* 0x0000001f1a5c7812 */ /* 0x040fe400078ec0ff */
[----:B------:R-:W-:Y:S02]  /*0670*/  IADD3 R38, PT, PT, R26, 0x200, RZ ;  /* 0x000002001a267810 */ /* 0x000fe40007ffe0ff */
[----:B------:R-:W-:Y:S02]  /*0680*/  IADD3 R39, PT, PT, R39, R36, RZ ;  /* 0x0000002427277210 */ /* 0x000fe40007ffe0ff */
[C---:B------:R-:W-:Y:S02]  /*0690*/  LOP3.LUT R40, R37.reuse, 0x20, RZ, 0xfc, !PT ;  /* 0x0000002025287812 */ /* 0x040fe400078efcff */
[C---:B------:R-:W-:Y:S02]  /*06a0*/  LOP3.LUT R41, R37.reuse, 0x40, RZ, 0xfc, !PT ;  /* 0x0000004025297812 */ /* 0x040fe400078efcff */
[----:B---3--:R-:W-:-:S07]  /*06b0*/  LOP3.LUT R42, R37, 0x60, RZ, 0xfc, !PT ;  /* 0x00000060252a7812 */ /* 0x008fce00078efcff */
.L_x_9617:
        /* <DEDUP_REMOVED lines=9> */
[----:B------:R-:W-:-:S02]  /*0750*/  PRMT R15, RZ, 0x7610, R15 ;  /* 0x00007610ff0f7816 */ /* 0x000fc4000000000f */
[----:B0-----:R-:W-:-:S04]  /*0760*/  IADD3 R43, PT, PT, R43, -UR12, RZ ;  /* 0x8000000c2b2b7c10 */ /* 0x001fc8000fffe0ff */
[-C--:B------:R-:W-:Y:S01]  /*0770*/  ISETP.GE.AND P0, PT, R37, R43.reuse, PT ;  /* 0x0000002b2500720c */ /* 0x080fe20003f06270 */
[----:B------:R-:W-:Y:S01]  /*0780*/  BAR.SYNC.DEFER_BLOCKING 0x0 ;  /* 0x0000000000007b1d */ /* 0x000fe20000010000 */
[-C--:B------:R-:W-:Y:S02]  /*0790*/  ISETP.GE.AND P1, PT, R40, R43.reuse, PT ;  /* 0x0000002b2800720c */ /* 0x080fe40003f26270 */
[-C--:B------:R-:W-:Y:S02]  /*07a0*/  ISETP.GE.AND P2, PT, R41, R43.reuse, PT ;  /* 0x0000002b2900720c */ /* 0x080fe40003f46270 */
[----:B------:R-:W-:-:S07]  /*07b0*/  ISETP.GE.AND P3, PT, R42, R43, PT ;  /* 0x0000002b2a00720c */ /* 0x000fce0003f66270 */
[----:B------:R-:W2:Y:S04]  /*07c0*/  @!P0 LDG.E.U16 R9, desc[UR16][R2.64] ;  /* 0x0000001002098981 */ /* 0x000ea8000c1e1500 */
[----:B------:R-:W3:Y:S04]  /*07d0*/  @!P1 LDG.E.U16 R11, desc[UR16][R2.64+0x40] ;  /* 0x00004010020b9981 */ /* 0x000ee8000c1e1500 */
[----:B------:R-:W4:Y:S04]  /*07e0*/  @!P2 LDG.E.U16 R13, desc[UR16][R2.64+0x80] ;  /* 0x00008010020da981 */ /* 0x000f28000c1e1500 */
[----:B------:R-:W4:Y:S01]  /*07f0*/  @!P3 LDG.E.U16 R15, desc[UR16][R2.64+0xc0] ;  /* 0x0000c010020fb981 */ /* 0x000f22000c1e1500 */
[----:B------:R-:W-:-:S02]  /*0800*/  IADD3 R4, P4, PT, R53, R32, RZ ;  /* 0x0000002035047210 */ /* 0x000fc40007f9e0ff */
[----:B------:R-:W-:Y:S01]  /*0810*/  PRMT R17, RZ, 0x7610, R17 ;  /* 0x00007610ff117816 */ /* 0x000fe20000000011 */
[----:B------:R-:W0:Y:S01]  /*0820*/  S2R R45, SR_LANEID ;  /* 0x00000000002d7919 */ /* 0x000e220000000000 */
[----:B------:R-:W-:Y:S02]  /*0830*/  PRMT R47, RZ, 0x7610, R47 ;  /* 0x00007610ff2f7816 */ /* 0x000fe4000000002f */
[----:B------:R-:W-:Y:S02]  /*0840*/  PRMT R49, RZ, 0x7610, R49 ;  /* 0x00007610ff317816 */ /* 0x000fe40000000031 */
[----:B------:R-:W-:Y:S02]  /*0850*/  PRMT R51, RZ, 0x7610, R51 ;  /* 0x00007610ff337816 */ /* 0x000fe40000000033 */
[----:B------:R-:W-:Y:S02]  /*0860*/  IADD3.X R5, PT, PT, RZ, R33, RZ, P4, !PT ;  /* 0x00000021ff057210 */ /* 0x000fe400027fe4ff */
[----:B0-----:R-:W-:-:S02]  /*0870*/  LEA R44, R45, R36, 0x1 ;  /* 0x000000242d2c7211 */ /* 0x001fc400078e08ff */
[----:B------:R-:W-:-:S03]  /*0880*/  LEA R46, R45, R36, 0x3 ;  /* 0x000000242d2e7211 */ /* 0x000fc600078e18ff */
[----:B--2---:R-:W-:Y:S04]  /*0890*/  STS.U16 [R44], R9 ;  /* 0x000000092c007388 */ /* 0x004fe80000000400 */
[----:B---3--:R-:W-:Y:S04]  /*08a0*/  STS.U16 [R44+0x40], R11 ;  /* 0x0000400b2c007388 */ /* 0x008fe80000000400 */
[----:B----4-:R0:W-:Y:S04]  /*08b0*/  STS.U16 [R44+0x80], R13 ;  /* 0x0000800d2c007388 */ /* 0x0101e80000000400 */
        /* <DEDUP_REMOVED lines=9> */
[----:B0-----:R-:W-:Y:S02]  /*0950*/  PRMT R13, RZ, 0x7610, R13 ;  /* 0x00007610ff0d7816 */ /* 0x001fe4000000000d */
[----:B-1----:R-:W-:Y:S02]  /*0960*/  PRMT R15, RZ, 0x7610, R15 ;  /* 0x00007610ff0f7816 */ /* 0x002fe4000000000f */
[----:B------:R-:W-:Y:S02]  /*0970*/  PRMT R53, RZ, 0x7610, R53 ;  /* 0x00007610ff357816 */ /* 0x000fe40000000035 */
[----:B------:R-:W-:Y:S02]  /*0980*/  PRMT R55, RZ, 0x7610, R55 ;  /* 0x00007610ff377816 */ /* 0x000fe40000000037 */
[----:B------:R-:W-:Y:S01]  /*0990*/  IADD3.X R11, PT, PT, RZ, R35, RZ, P4, !PT ;  /* 0x00000023ff0b7210 */ /* 0x000fe200027fe4ff */
[----:B--2---:R-:W-:Y:S04]  /*09a0*/  STS.U16 [R44], R17 ;  /* 0x000000112c007388 */ /* 0x004fe80000000400 */
[----:B---3--:R-:W-:Y:S04]  /*09b0*/  STS.U16 [R44+0x40], R47 ;  /* 0x0000402f2c007388 */ /* 0x008fe80000000400 */
[----:B----4-:R-:W-:Y:S04]  /*09c0*/  STS.U16 [R44+0x80], R49 ;  /* 0x000080312c007388 */ /* 0x010fe80000000400 */
[----:B------:R-:W-:Y:S01]  /*09d0*/  STS.U16 [R44+0xc0], R51 ;  /* 0x0000c0332c007388 */ /* 0x000fe20000000400 */
[----:B------:R-:W-:-:S03]  /*09e0*/  NOP ;  /* 0x0000000000007918 */ /* 0x000fc60000000000 */
[----:B------:R-:W0:Y:S01]  /*09f0*/  LDS.64 R56, [R46] ;  /* 0x000000002e387984 */ /* 0x000e220000000a00 */
[----:B------:R-:W-:Y:S06]  /*0a00*/  BAR.SYNC.DEFER_BLOCKING 0x0 ;  /* 0x0000000000007b1d */ /* 0x000fec0000010000 */
[----:B------:R-:W2:Y:S04]  /*0a10*/  @!P0 LDG.E.U16 R13, desc[UR16][R10.64] ;  /* 0x000000100a0d8981 */ /* 0x000ea8000c1e1500 */
[----:B------:R-:W3:Y:S04]  /*0a20*/  @!P1 LDG.E.U16 R15, desc[UR16][R10.64+0x40] ;  /* 0x000040100a0f9981 */ /* 0x000ee8000c1e1500 */
[----:B------:R-:W4:Y:S04]  /*0a30*/  @!P2 LDG.E.U16 R53, desc[UR16][R10.64+0x80] ;  /* 0x000080100a35a981 */ /* 0x000f28000c1e1500 */
[----:B------:R-:W4:Y:S01]  /*0a40*/  @!P3 LDG.E.U16 R55, desc[UR16][R10.64+0xc0] ;  /* 0x0000c0100a37b981 */ /* 0x000f22000c1e1500 */
[--C-:B0-----:R-:W-:Y:S01]  /*0a50*/  HADD2.F32 R51, -RZ, R56.reuse.H0_H0 ;  /* 0x20000038ff337230 */ /* 0x101fe20000004100 */
[----:B------:R-:W-:Y:S01]  /*0a60*/  BSSY.RECONVERGENT B0, `(.L_x_9602) ;  /* 0x0000032000007945 */ /* 0x000fe20003800200 */
[----:B------:R-:W-:-:S02]  /*0a70*/  HADD2.F32 R47, -RZ, R56.H1_H1 ;  /* 0x30000038ff2f7230 */ /* 0x000fc40000004100 */
[--C-:B------:R-:W-:Y:S02]  /*0a80*/  HADD2.F32 R17, -RZ, R57.reuse.H0_H0 ;  /* 0x20000039ff117230 */ /* 0x100fe40000004100 */
[--C-:B-----5:R-:W-:Y:S01]  /*0a90*/  FADD.FTZ R51, R51, R20.reuse ;  /* 0x0000001433337221 */ /* 0x120fe20000010000 */
[----:B------:R-:W-:Y:S02]  /*0aa0*/  HADD2.F32 R49, -RZ, R57.H1_H1 ;  /* 0x30000039ff317230 */ /* 0x000fe40000004100 */
[--C-:B------:R-:W-:Y:S01]  /*0ab0*/  FADD.FTZ R47, R47, R20.reuse ;  /* 0x000000142f2f7221 */ /* 0x100fe20000010000 */
[----:B------:R-:W-:Y:S02]  /*0ac0*/  HADD2.F32 R50, -RZ, R2.H0_H0 ;  /* 0x20000002ff327230 */ /* 0x000fe40000004100 */
[--C-:B------:R-:W-:Y:S01]  /*0ad0*/  FADD.FTZ R48, R17, R20.reuse ;  /* 0x0000001411307221 */ /* 0x100fe20000010000 */
[----:B------:R-:W-:Y:S01]  /*0ae0*/  FSETP.GTU.FTZ.AND P2, PT, R51, 20, PT ;  /* 0x41a000003300780b */ /* 0x000fe20003f5c000 */
[----:B------:R-:W-:Y:S01]  /*0af0*/  FADD.FTZ R49, R49, R20 ;  /* 0x0000001431317221 */ /* 0x000fe20000010000 */
[----:B------:R-:W-:-:S02]  /*0b00*/  FSETP.GTU.FTZ.AND P3, PT, R47, 20, PT ;  /* 0x41a000002f00780b */ /* 0x000fc40003f7c000 */
[----:B------:R-:W-:Y:S02]  /*0b10*/  FSETP.GTU.FTZ.AND P0, PT, R48, 20, PT ;  /* 0x41a000003000780b */ /* 0x000fe40003f1c000 */
[----:B------:R-:W-:Y:S01]  /*0b20*/  FSETP.GTU.FTZ.AND P1, PT, R49, 20, PT ;  /* 0x41a000003100780b */ /* 0x000fe20003f3c000 */
[----:B--2---:R0:W-:Y:S04]  /*0b30*/  STS.U16 [R44], R13 ;  /* 0x0000000d2c007388 */ /* 0x0041e80000000400 */
[----:B---3--:R0:W-:Y:S04]  /*0b40*/  STS.U16 [R44+0x40], R15 ;  /* 0x0000400f2c007388 */ /* 0x0081e80000000400 */
[----:B----4-:R0:W-:Y:S04]  /*0b50*/  STS.U16 [R44+0x80], R53 ;  /* 0x000080352c007388 */ /* 0x0101e80000000400 */
[----:B------:R0:W-:Y:S01]  /*0b60*/  STS.U16 [R44+0xc0], R55 ;  /* 0x0000c0372c007388 */ /* 0x0001e20000000400 */
[----:B------:R-:W-:-:S03]  /*0b70*/  NOP ;  /* 0x0000000000007918 */ /* 0x000fc60000000000 */
[----:B------:R0:W1:Y:S01]  /*0b80*/  LDS.64 R8, [R46] ;  /* 0x000000002e087984 */ /* 0x0000620000000a00 */
[----:B------:R-:W-:Y:S05]  /*0b90*/  @P2 BRA `(.L_x_9603) ;  /* 0x0000000000782947 */ /* 0x000fea0003800000 */
[----:B------:R-:W-:Y:S01]  /*0ba0*/  FMUL.FTZ R51, R51, 1.4426950216293334961 ;  /* 0x3fb8aa3b33337820 */ /* 0x000fe20000410000 */
[----:B------:R-:W-:Y:S01]  /*0bb0*/  MOV R12, 0x3e800000 ;  /* 0x3e800000000c7802 */ /* 0x000fe20000000f00 */
[----:B0-----:R-:W-:Y:S02]  /*0bc0*/  HFMA2 R13, -RZ, RZ, 1.3056640625, -1.8671875 ;  /* 0x3d39bf78ff0d7431 */ /* 0x001fe400000001ff */
        /* <DEDUP_REMOVED lines=27> */
.L_x_9603:
[----:B------:R-:W-:Y:S05]  /*0d80*/  BSYNC.RECONVERGENT B0 ;  /* 0x0000000000007941 */ /* 0x000fea0003800200 */
.L_x_9602:
[----:B------:R-:W-:Y:S04]  /*0d90*/  BSSY.RECONVERGENT B0, `(.L_x_9604) ;  /* 0x0000020000007945 */ /* 0x000fe80003800200 */
[----:B------:R-:W-:Y:S05]  /*0da0*/  @P3 BRA `(.L_x_9605) ;  /* 0x0000000000783947 */ /* 0x000fea0003800000 */
[----:B------:R-:W-:Y:S01]  /*0db0*/  FMUL.FTZ R47, R47, 1.4426950216293334961 ;  /* 0x3fb8aa3b2f2f7820 */ /* 0x000fe20000410000 */
[----:B------:R-:W-:Y:S01]  /*0dc0*/  HFMA2 R12, -RZ, RZ, 1.625, 0 ;  /* 0x3e800000ff0c7431 */ /* 0x000fe200000001ff */
[----:B0-----:R-:W-:Y:S02]  /*0dd0*/  MOV R15, 0x3d39bf78 ;  /* 0x3d39bf78000f7802 */ /* 0x001fe40000000f00 */
        /* <DEDUP_REMOVED lines=27> */
.L_x_9605:
[----:B------:R-:W-:Y:S05]  /*0f90*/  BSYNC.RECONVERGENT B0 ;  /* 0x0000000000007941 */ /* 0x000fea0003800200 */
.L_x_9604:
        /* <DEDUP_REMOVED lines=32> */
.L_x_9607:
[----:B------:R-:W-:Y:S05]  /*11a0*/  BSYNC.RECONVERGENT B0 ;  /* 0x0000000000007941 */ /* 0x000fea0003800200 */
.L_x_9606:
        /* <DEDUP_REMOVED lines=32> */
.L_x_9609:
[----:B------:R-:W-:Y:S05]  /*13b0*/  BSYNC.RECONVERGENT B0 ;  /* 0x0000000000007941 */ /* 0x000fea0003800200 */
.L_x_9608:
[----:B------:R-:W2:Y:S01]  /*13c0*/  LDCU UR7, c[0x0][0x38c] ;  /* 0x00007180ff0777ac */ /* 0x000ea20008000800 */
[----:B-1----:R-:W-:Y:S01]  /*13d0*/  HADD2.F32 R0, -RZ, R8.H0_H0 ;  /* 0x20000008ff007230 */ /* 0x002fe20000004100 */
[----:B------:R-:W-:Y:S01]  /*13e0*/  PRMT R63, RZ, 0x7610, R63 ;  /* 0x00007610ff3f7816 */ /* 0x000fe2000000003f */
[----:B------:R-:W-:Y:S01]  /*13f0*/  HADD2.F32 R56, -RZ, R2.H1_H1 ;  /* 0x30000002ff387230 */ /* 0x000fe20000004100 */
[----:B0-----:R-:W-:Y:S01]  /*1400*/  CS2R R52, SRZ ;  /* 0x0000000000347805 */ /* 0x001fe2000001ff00 */
[----:B------:R-:W-:Y:S02]  /*1410*/  HADD2.F32 R59, -RZ, R8.H1_H1 ;  /* 0x30000008ff3b7230 */ /* 0x000fe40000004100 */
[----:B------:R-:W-:Y:S01]  /*1420*/  FFMA.FTZ R2, R0, R50, R29 ;  /* 0x0000003200027223 */ /* 0x000fe2000001001d */
[--C-:B------:R-:W-:Y:S01]  /*1430*/  HADD2.F32 R57, -RZ, R3.reuse.H0_H0 ;  /* 0x20000003ff397230 */ /* 0x100fe20000004100 */
[----:B------:R-:W-:Y:S01]  /*1440*/  CS2R R54, SRZ ;  /* 0x0000000000367805 */ /* 0x000fe2000001ff00 */
[----:B------:R-:W-:-:S02]  /*1450*/  HADD2.F32 R58, -RZ, R3.H1_H1 ;  /* 0x30000003ff3a7230 */ /* 0x000fc40000004100 */
[C---:B------:R-:W-:Y:S01]  /*1460*/  FFMA.FTZ R3, R59.reuse, R56, R2 ;  /* 0x000000383b037223 */ /* 0x040fe20000010002 */
[--C-:B------:R-:W-:Y:S02]  /*1470*/  HADD2.F32 R60, -RZ, R9.reuse.H0_H0 ;  /* 0x20000009ff3c7230 */ /* 0x100fe40000004100 */
[-C--:B------:R-:W-:Y:S01]  /*1480*/  FMUL.FTZ R65, R0, R19.reuse ;  /* 0x0000001300417220 */ /* 0x080fe20000410000 */
[----:B------:R-:W-:Y:S02]  /*1490*/  HADD2.F32 R61, -RZ, R9.H1_H1 ;  /* 0x30000009ff3d7230 */ /* 0x000fe40000004100 */
[----:B------:R-:W-:Y:S01]  /*14a0*/  FMUL.FTZ R64, R59, R19 ;  /* 0x000000133b407220 */ /* 0x000fe20000410000 */
[C---:B------:R-:W-:Y:S01]  /*14b0*/  FFMA.FTZ R2, R60.reuse, R57, R3 ;  /* 0x000000393c027223 */ /* 0x040fe20000010003 */
[-C--:B------:R-:W-:Y:S01]  /*14c0*/  FMUL.FTZ R67, R60, R19.reuse ;  /* 0x000000133c437220 */ /* 0x080fe20000410000 */
[----:B--2---:R-:W-:Y:S01]  /*14d0*/  UISETP.GE.AND UP0, UPT, UR7, 0x1, UPT ;  /* 0x000000010700788c */ /* 0x004fe2000bf06270 */
        /* <DEDUP_REMOVED lines=8> */
[----:B------:R-:W-:Y:S01]  /*1560*/  ISETP.NE.AND P1, PT, R26, RZ, PT ;  /* 0x000000ff1a00720c */ /* 0x000fe20003f25270 */
        /* <DEDUP_REMOVED lines=8> */
[----:B------:R-:W-:Y:S01]  /*15f0*/  ULOP3.LUT UR6, UR6, 0x400, URZ, 0xc0, !UPT ;  /* 0x0000040006067892 */ /* 0x000fe2000f8ec0ff */
[----:B------:R-:W-:Y:S01]  /*1600*/  IADD3 R71, PT, PT, R36, 0xbc8, RZ ;  /* 0x00000bc824477810 */ /* 0x000fe20007ffe0ff */
[----:B------:R-:W-:Y:S01]  /*1610*/  IMAD.MOV.U32 R77, RZ, RZ, R23 ;  /* 0x000000ffff4d7224 */ /* 0x000fe200078e0017 */
        /* <DEDUP_REMOVED lines=12> */
[----:B------:R-:W-:Y:S01]  /*16e0*/  ISETP.EQ.AND P0, PT, R26, RZ, !P0 ;  /* 0x000000ff1a00720c */ /* 0x000fe20004702270 */
[----:B------:R-:W0:Y:S01]  /*16f0*/  LDC R94, c[0x0][0x394] ;  /* 0x0000e500ff5e7b82 */ /* 0x000e220000000800 */
[----:B-1----:R-:W-:-:S02]  /*1700*/  SHF.L.U64.HI R9, R8, 0x2, R9 ;  /* 0x0000000208097819 */ /* 0x002fc40000010209 */
[----:B------:R-:W-:Y:S02]  /*1710*/  MOV R79, UR4 ;  /* 0x00000004004f7c02 */ /* 0x000fe40008000f00 */
[----:B------:R-:W-:Y:S02]  /*1720*/  MOV R81, UR5 ;  /* 0x0000000500517c02 */ /* 0x000fe40008000f00 */
[----:B--2---:R-:W-:Y:S02]  /*1730*/  SHF.L.U64.HI R11, R10, 0x2, R11 ;  /* 0x000000020a0b7819 */ /* 0x004fe4000001020b */
[----:B---34-:R-:W-:-:S07]  /*1740*/  SHF.L.U64.HI R13, R12, 0x2, R13 ;  /* 0x000000020c0d7819 */ /* 0x018fce000001020d */
.L_x_9616:
[----:B------:R-:W-:Y:S02]  /*1750*/  MOV R2, R73 ;  /* 0x0000004900027202 */ /* 0x000fe40000000f00 */
[----:B------:R-:W-:-:S05]  /*1760*/  MOV R3, R72 ;  /* 0x0000004800037202 */ /* 0x000fca0000000f00 */
[----:B------:R1:W2:Y:S01]  /*1770*/  LDG.E R80, desc[UR16][R2.64] ;  /* 0x0000001002507981 */ /* 0x0002a2000c1e1900 */
[----:B------:R-:W-:Y:S02]  /*1780*/  MOV R15, R76 ;  /* 0x0000004c000f7202 */ /* 0x000fe40000000f00 */
[----:B------:R-:W-:-:S05]  /*1790*/  MOV R14, R77 ;  /* 0x0000004d000e7202 */ /* 0x000fca0000000f00 */
[----:B------:R-:W3:Y:S01]  /*17a0*/  LDG.E R15, desc[UR16][R14.64] ;  /* 0x000000100e0f7981 */ /* 0x000ee2000c1e1900 */
[----:B-1----:R-:W-:Y:S02]  /*17b0*/  MOV R2, R75 ;  /* 0x0000004b00027202 */ /* 0x002fe40000000f00 */
[----:B------:R-:W-:-:S05]  /*17c0*/  MOV R3, R74 ;  /* 0x0000004a00037202 */ /* 0x000fca0000000f00 */
[----:B------:R-:W3:Y:S01]  /*17d0*/  LDG.E R84, desc[UR16][R2.64] ;  /* 0x0000001002547981 */ /* 0x000ee2000c1e1900 */
[----:B------:R-:W-:-:S05]  /*17e0*/  SEL R83, R79, R38, !P1 ;  /* 0x000000264f537207 */ /* 0x000fca0004800000 */
[----:B------:R-:W-:Y:S01]  /*17f0*/  IMAD R86, R83, 0x4, R36 ;  /* 0x0000000453567824 */ /* 0x000fe200078e0224 */
[----:B------:R-:W-:Y:S01]  /*1800*/  ISETP.NE.AND P1, PT, R26, 0x1f, PT ;  /* 0x0000001f1a00780c */ /* 0x000fe20003f25270 */
[----:B------:R-:W-:Y:S01]  /*1810*/  BSSY.RECONVERGENT B0, `(.L_x_9611) ;  /* 0x0000018000007945 */ /* 0x000fe20003800200 */
[----:B--2---:R-:W-:-:S04]  /*1820*/  FMUL.FTZ R82, R80, 1.4426950216293334961 ;  /* 0x3fb8aa3b50527820 */ /* 0x004fc80000410000 */
[C---:B------:R-:W-:Y:S01]  /*1830*/  FMUL.FTZ R17, R82.reuse, R51 ;  /* 0x0000003352117220 */ /* 0x040fe20000410000 */
[C---:B------:R-:W-:Y:S01]  /*1840*/  FMUL.FTZ R16, R82.reuse, R47 ;  /* 0x0000002f52107220 */ /* 0x040fe20000410000 */
[C---:B------:R-:W-:Y:S01]  /*1850*/  FMUL.FTZ R83, R82.reuse, R48 ;  /* 0x0000003052537220 */ /* 0x040fe20000410000 */
[----:B------:R-:W-:-:S03]  /*1860*/  FMUL.FTZ R85, R82, R49 ;  /* 0x0000003152557220 */ /* 0x000fc60000410000 */
[----:B------:R-:W1:Y:S04]  /*1870*/  MUFU.EX2 R17, R17 ;  /* 0x0000001100117308 */ /* 0x000e680000000800 */
[----:B------:R-:W2:Y:S04]  /*1880*/  MUFU.EX2 R16, R16 ;  /* 0x0000001000107308 */ /* 0x000ea80000000800 */
[----:B------:R-:W4:Y:S04]  /*1890*/  MUFU.EX2 R83, R83 ;  /* 0x0000005300537308 */ /* 0x000f280000000800 */
[----:B------:R-:W0:Y:S01]  /*18a0*/  MUFU.EX2 R85, R85 ;  /* 0x0000005500557308 */ /* 0x000e220000000800 */
[----:B---3--:R-:W-:Y:S01]  /*18b0*/  FMUL.FTZ R15, R84, R15 ;  /* 0x0000000f540f7220 */ /* 0x008fe20000410000 */
[----:B-1----:R1:W-:Y:S03]  /*18c0*/  STS [R86+0x348], R17 ;  /* 0x0003481156007388 */ /* 0x0023e60000000800 */
[-C--:B------:R-:W-:Y:S01]  /*18d0*/  FMUL.FTZ R87, R0, R15.reuse ;  /* 0x0000000f00577220 */ /* 0x080fe20000410000 */
[-C--:B------:R-:W-:Y:S01]  /*18e0*/  FMUL.FTZ R84, R59, R15.reuse ;  /* 0x0000000f3b547220 */ /* 0x080fe20000410000 */
[-C--:B------:R-:W-:Y:S01]  /*18f0*/  FMUL.FTZ R88, R61, R15.reuse ;  /* 0x0000000f3d587220 */ /* 0x080fe20000410000 */
[----:B-1----:R-:W-:Y:S01]  /*1900*/  FMUL.FTZ R86, R60, R15 ;  /* 0x0000000f3c567220 */ /* 0x002fe20000410000 */
[----:B------:R-:W-:Y:S06]  /*1910*/  BAR.SYNC.DEFER_BLOCKING 0x0 ;  /* 0x0000000000007b1d */ /* 0x000fec0000010000 */
[----:B0-2-4-:R-:W-:Y:S05]  /*1920*/  @P1 BRA `(.L_x_9612) ;  /* 0x0000000000141947 */ /* 0x015fea0003800000 */
[----:B------:R-:W-:Y:S01]  /*1930*/  UISETP.NE.AND UP0, UPT, UR8, UR11, UPT ;  /* 0x0000000b0800728c */ /* 0x000fe2000bf05270 */
[----:B------:R-:W-:-:S08]  /*1940*/  HFMA2 R89, -RZ, RZ, 1.875, 0 ;  /* 0x3f800000ff597431 */ /* 0x000fd000000001ff */
[----:B------:R-:W-:Y:S05]  /*1950*/  BRA.U !UP0, `(.L_x_9613) ;  /* 0x00000001080c7547 */ /* 0x000fea000b800000 */
[----:B------:R2:W3:Y:S01]  /*1960*/  LDS R89, [R78+UR6] ;  /* 0x000000064e597984 */ /* 0x0004e20008000800 */
[----:B------:R-:W-:Y:S05]  /*1970*/  BRA `(.L_x_9613) ;  /* 0x0000000000047947 */ /* 0x000fea0003800000 */
.L_x_9612:
[----:B------:R0:W1:Y:S02]  /*1980*/  LDS R89, [R39+0xb4c] ;  /* 0x000b4c0027597984 */ /* 0x0000640000000800 */
.L_x_9613:
[----:B------:R-:W-:Y:S05]  /*1990*/  BSYNC.RECONVERGENT B0 ;  /* 0x0000000000007941 */ /* 0x000fea0003800200 */
.L_x_9611:
        /* <DEDUP_REMOVED lines=16> */
[----:B------:R-:W-:Y:S01]  /*1aa0*/  FFMA.FTZ R15, R85, R15, R70 ;  /* 0x0000000f550f7223 */ /* 0x000fe20000010046 */
[----:B----4-:R-:W-:Y:S01]  /*1ab0*/  FMUL.FTZ R2, R17, R16 ;  /* 0x0000001011027220 */ /* 0x010fe20000410000 */
[----:B------:R-:W-:Y:S01]  /*1ac0*/  ISETP.NE.AND P4, PT, R45, RZ, PT ;  /* 0x000000ff2d00720c */ /* 0x000fe20003f85270 */
[----:B------:R-:W1:Y:S01]  /*1ad0*/  SHFL.DOWN PT, R91, R82, 0x1, 0x1f ;  /* 0x08201f00525b7f89 */ /* 0x000e6200000e0000 */
[----:B------:R-:W-:Y:S01]  /*1ae0*/  MOV R3, R93 ;  /* 0x0000005d00037202 */ /* 0x000fe20000000f00 */
[----:B------:R-:W-:Y:S01]  /*1af0*/  FMUL.FTZ R2, R83, R2 ;  /* 0x0000000253027220 */ /* 0x000fe20000410000 */
[----:B------:R-:W-:Y:S01]  /*1b00*/  ISETP.NE.AND P3, PT, R26, RZ, PT ;  /* 0x000000ff1a00720c */ /* 0x000fe20003f65270 */
[----:B------:R-:W3:Y:S01]  /*1b10*/  SHFL.DOWN PT, R95, R93, 0x1, 0x1f ;  /* 0x08201f005d5f7f89 */ /* 0x000ee200000e0000 */
[----:B------:R-:W-:Y:S01]  /*1b20*/  BSSY.RECONVERGENT B0, `(.L_x_9614) ;  /* 0x00000a1000007945 */ /* 0x000fe20003800200 */
[----:B------:R-:W-:-:S02]  /*1b30*/  FMUL.FTZ R2, R85, R2 ;  /* 0x0000000255027220 */ /* 0x000fc40000410000 */
[----:B------:R-:W4:Y:S04]  /*1b40*/  SHFL.UP PT, R14, R15, 0x1, RZ ;  /* 0x042000000f0e7989 */ /* 0x000f2800000e00ff */
[----:B------:R-:W2:Y:S01]  /*1b50*/  @!P4 S2R R101, SR_CgaCtaId ;  /* 0x000000000065c919 */ /* 0x000ea20000008800 */
[----:B-1----:R-:W-:Y:S01]  /*1b60*/  @P1 FMUL.FTZ R91, R91, R82 ;  /* 0x000000525b5b1220 */ /* 0x002fe20000410000 */
[----:B---3--:R-:W-:-:S04]  /*1b70*/  @P1 FFMA.FTZ R3, R82, R95, R3 ;  /* 0x0000005f52031223 */ /* 0x008fc80000010003 */
[----:B------:R-:W-:Y:S02]  /*1b80*/  @P1 MOV R82, R91 ;  /* 0x0000005b00521202 */ /* 0x000fe40000000f00 */
[----:B------:R-:W1:Y:S01]  /*1b90*/  SHFL.UP PT, R91, R2, 0x1, RZ ;  /* 0x04200000025b7989 */ /* 0x000e6200000e00ff */
[C---:B----4-:R-:W-:Y:S01]  /*1ba0*/  FFMA.FTZ R14, R2.reuse, R14, R15 ;  /* 0x0000000e020e7223 */ /* 0x050fe2000001000f */
[----:B------:R-:W-:Y:S02]  /*1bb0*/  ISETP.GE.AND P1, PT, R45, 0x1, PT ;  /* 0x000000012d00780c */ /* 0x000fe40003f26270 */
[----:B------:R-:W3:Y:S02]  /*1bc0*/  SHFL.DOWN PT, R93, R82, 0x2, 0x1f ;  /* 0x08401f00525d7f89 */ /* 0x000ee400000e0000 */
[----:B------:R-:W-:Y:S02]  /*1bd0*/  FSEL R15, R15, R14, !P1 ;  /* 0x0000000e0f0f7208 */ /* 0x000fe40004800000 */
[----:B------:R-:W4:Y:S04]  /*1be0*/  SHFL.DOWN PT, R95, R3, 0x2, 0x1f ;  /* 0x08401f00035f7f89 */ /* 0x000f2800000e0000 */
[----:B------:R-:W0:Y:S03]  /*1bf0*/  SHFL.UP PT, R14, R15, 0x2, RZ ;  /* 0x044000000f0e7989 */ /* 0x000e2600000e00ff */
[----:B-1----:R-:W-:Y:S01]  /*1c00*/  @P1 FMUL.FTZ R2, R2, R91 ;  /* 0x0000005b02021220 */ /* 0x002fe20000410000 */
[----:B------:R-:W-:Y:S01]  /*1c10*/  ISETP.GE.AND P1, PT, R45, 0x2, PT ;  /* 0x000000022d00780c */ /* 0x000fe20003f26270 */
[----:B---3--:R-:W-:-:S03]  /*1c20*/  @!P2 FMUL.FTZ R93, R82, R93 ;  /* 0x0000005d525da220 */ /* 0x008fc60000410000 */
[----:B------:R-:W1:Y:S01]  /*1c30*/  SHFL.UP PT, R91, R2, 0x2, RZ ;  /* 0x04400000025b7989 */ /* 0x000e6200000e00ff */
[----:B----4-:R-:W-:Y:S01]  /*1c40*/  @!P2 FFMA.FTZ R3, R82, R95, R3 ;  /* 0x0000005f5203a223 */ /* 0x010fe20000010003 */
[----:B------:R-:W-:Y:S02]  /*1c50*/  @!P2 MOV R82, R93 ;  /* 0x0000005d0052a202 */ /* 0x000fe40000000f00 */
[----:B------:R-:W-:Y:S01]  /*1c60*/  ISETP.GT.U32.AND P2, PT, R92, 0x1b, PT ;  /* 0x0000001b5c00780c */ /* 0x000fe20003f44070 */
[----:B0-----:R-:W-:Y:S01]  /*1c70*/  FFMA.FTZ R14, R2, R14, R15 ;  /* 0x0000000e020e7223 */ /* 0x001fe2000001000f */
[----:B------:R-:W0:Y:S04]  /*1c80*/  SHFL.DOWN PT, R96, R3, 0x4, 0x1f ;  /* 0x08801f0003607f89 */ /* 0x000e2800000e0000 */
[----:B------:R-:W3:Y:S01]  /*1c90*/  SHFL.DOWN PT, R95, R82, 0x4, 0x1f ;  /* 0x08801f00525f7f89 */ /* 0x000ee200000e0000 */
[----:B------:R-:W-:-:S05]  /*1ca0*/  FSEL R93, R15, R14, !P1 ;  /* 0x0000000e0f5d7208 */ /* 0x000fca0004800000 */
[----:B------:R-:W4:Y:S01]  /*1cb0*/  SHFL.UP PT, R14, R93, 0x4, RZ ;  /* 0x048000005d0e7989 */ /* 0x000f2200000e00ff */
[----:B-1----:R-:W-:Y:S01]  /*1cc0*/  @P1 FMUL.FTZ R2, R2, R91 ;  /* 0x0000005b02021220 */ /* 0x002fe20000410000 */
[----:B------:R-:W-:-:S04]  /*1cd0*/  ISETP.GE.AND P1, PT, R45, 0x4, PT ;  /* 0x000000042d00780c */ /* 0x000fc80003f26270 */
[----:B------:R-:W1:Y:S01]  /*1ce0*/  SHFL.UP PT, R15, R2, 0x4, RZ ;  /* 0x04800000020f7989 */ /* 0x000e6200000e00ff */
[C---:B0-----:R-:W-:Y:S01]  /*1cf0*/  @!P2 FFMA.FTZ R3, R82.reuse, R96, R3 ;  /* 0x000000605203a223 */ /* 0x041fe20000010003 */
[----:B---3--:R-:W-:-:S04]  /*1d00*/  @!P2 FMUL.FTZ R91, R82, R95 ;  /* 0x0000005f525ba220 */ /* 0x008fc80000410000 */
[----:B------:R-:W0:Y:S01]  /*1d10*/  SHFL.DOWN PT, R98, R3, 0x8, 0x1f ;  /* 0x09001f0003627f89 */ /* 0x000e2200000e0000 */
[----:B------:R-:W-:Y:S01]  /*1d20*/  @!P2 MOV R82, R91 ;  /* 0x0000005b0052a202 */ /* 0x000fe20000000f00 */
[----:B----4-:R-:W-:Y:S01]  /*1d30*/  FFMA.FTZ R14, R2, R14, R93 ;  /* 0x0000000e020e7223 */ /* 0x010fe2000001005d */
[----:B------:R-:W-:-:S03]  /*1d40*/  ISETP.GT.U32.AND P2, PT, R92, 0x17, PT ;  /* 0x000000175c00780c */ /* 0x000fc60003f44070 */
[----:B------:R-:W3:Y:S01]  /*1d50*/  SHFL.DOWN PT, R97, R82, 0x8, 0x1f ;  /* 0x09001f0052617f89 */ /* 0x000ee200000e0000 */
[----:B------:R-:W-:Y:S01]  /*1d60*/  FSEL R91, R93, R14, !P1 ;  /* 0x0000000e5d5b7208 */ /* 0x000fe20004800000 */
[----:B------:R-:W-:-:S04]  /*1d70*/  HFMA2 R14, -RZ, RZ, 1.875, 0 ;  /* 0x3f800000ff0e7431 */ /* 0x000fc800000001ff */
[----:B------:R-:W4:Y:S01]  /*1d80*/  SHFL.UP PT, R95, R91, 0x8, RZ ;  /* 0x050000005b5f7989 */ /* 0x000f2200000e00ff */
[----:B-1----:R-:W-:Y:S01]  /*1d90*/  @P1 FMUL.FTZ R2, R2, R15 ;  /* 0x0000000f02021220 */ /* 0x002fe20000410000 */
[----:B------:R-:W-:Y:S02]  /*1da0*/  MOV R15, RZ ;  /* 0x000000ff000f7202 */ /* 0x000fe40000000f00 */
[----:B------:R-:W-:Y:S02]  /*1db0*/  ISETP.GE.AND P1, PT, R45, 0x8, PT ;  /* 0x000000082d00780c */ /* 0x000fe40003f26270 */
[----:B------:R-:W1:Y:S01]  /*1dc0*/  SHFL.UP PT, R93, R2, 0x8, RZ ;  /* 0x05000000025d7989 */ /* 0x000e6200000e00ff */
[----:B0-----:R-:W-:-:S03]  /*1dd0*/  @!P2 FFMA.FTZ R3, R82, R98, R3 ;  /* 0x000000625203a223 */ /* 0x001fc60000010003 */
[----:B------:R-:W-:Y:S04]  /*1de0*/  @P0 LDS.64 R14, [R71] ;  /* 0x00000000470e0984 */ /* 0x000fe80000000a00 */
[----:B------:R-:W0:Y:S01]  /*1df0*/  SHFL.DOWN PT, R98, R3, 0x10, 0x1f ;  /* 0x0a001f0003627f89 */ /* 0x000e2200000e0000 */
[----:B---3--:R-:W-:-:S05]  /*1e00*/  @!P2 FMUL.FTZ R96, R82, R97 ;  /* 0x000000615260a220 */ /* 0x008fca0000410000 */
[----:B------:R-:W-:Y:S01]  /*1e10*/  @!P2 MOV R82, R96 ;  /* 0x000000600052a202 */ /* 0x000fe20000000f00 */
[----:B----4-:R-:W-:Y:S01]  /*1e20*/  FFMA.FTZ R96, R2, R95, R91 ;  /* 0x0000005f02607223 */ /* 0x010fe2000001005b */
[----:B------:R-:W-:-:S03]  /*1e30*/  ISETP.GT.U32.AND P2, PT, R92, 0xf, PT ;  /* 0x0000000f5c00780c */ /* 0x000fc60003f44070 */
[----:B------:R-:W3:Y:S01]  /*1e40*/  SHFL.DOWN PT, R97, R82, 0x10, 0x1f ;  /* 0x0a001f0052617f89 */ /* 0x000ee200000e0000 */
[----:B------:R-:W-:Y:S01]  /*1e50*/  FSEL R91, R91, R96, !P1 ;  /* 0x000000605b5b7208 */ /* 0x000fe20004800000 */
[----:B-1----:R-:W-:Y:S01]  /*1e60*/  @P1 FMUL.FTZ R2, R2, R93 ;  /* 0x0000005d02021220 */ /* 0x002fe20000410000 */
[----:B------:R-:W-:-:S03]  /*1e70*/  ISETP.GE.AND P1, PT, R45, 0x10, PT ;  /* 0x000000102d00780c */ /* 0x000fc60003f26270 */
[----:B------:R-:W1:Y:S04]  /*1e80*/  SHFL.UP PT, R95, R91, 0x10, RZ ;  /* 0x060000005b5f7989 */ /* 0x000e6800000e00ff */
[----:B------:R-:W4:Y:S01]  /*1e90*/  SHFL.UP PT, R93, R2, 0x10, RZ ;  /* 0x06000000025d7989 */ /* 0x000f2200000e00ff */
[----:B0-----:R-:W-:-:S05]  /*1ea0*/  @!P2 FFMA.FTZ R3, R82, R98, R3 ;  /* 0x000000625203a223 */ /* 0x001fca0000010003 */
[----:B------:R-:W-:Y:S04]  /*1eb0*/  SHFL.DOWN PT, R98, R3, 0x1, 0x1f ;  /* 0x08201f0003627f89 */ /* 0x000fe800000e0000 */
[----:B------:R-:W-:Y:S01]  /*1ec0*/  SHFL.IDX PT, R3, R3, RZ, 0x1f ;  /* 0x00001fff03037589 */ /* 0x000fe200000e0000 */
[----:B---3--:R-:W-:-:S03]  /*1ed0*/  @!P2 FMUL.FTZ R96, R82, R97 ;  /* 0x000000615260a220 */ /* 0x008fc60000410000 */
[----:B------:R-:W-:Y:S02]  /*1ee0*/  SHFL.IDX PT, R97, R15, RZ, 0x1f ;  /* 0x00001fff0f617589 */ /* 0x000fe400000e0000 */
[----:B------:R-:W-:Y:S01]  /*1ef0*/  @!P2 MOV R82, R96 ;  /* 0x000000600052a202 */ /* 0x000fe20000000f00 */
[----:B-1----:R-:W-:Y:S01]  /*1f00*/  FFMA.FTZ R96, R2, R95, R91 ;  /* 0x0000005f02607223 */ /* 0x002fe2000001005b */
[----:B------:R-:W-:-:S03]  /*1f10*/  ISETP.NE.AND P2, PT, R26, 0x1f, PT ;  /* 0x0000001f1a00780c */ /* 0x000fc60003f45270 */
[----:B------:R-:W0:Y:S01]  /*1f20*/  SHFL.DOWN PT, R95, R82, 0x1, 0x1f ;  /* 0x08201f00525f7f89 */ /* 0x000e2200000e0000 */
[----:B----4-:R-:W-:Y:S01]  /*1f30*/  @P1 FMUL.FTZ R2, R2, R93 ;  /* 0x0000005d02021220 */ /* 0x010fe20000410000 */
[----:B------:R-:W-:Y:S02]  /*1f40*/  FSEL R96, R91, R96, !P1 ;  /* 0x000000605b607208 */ /* 0x000fe40004800000 */
[----:B------:R-:W-:Y:S01]  /*1f50*/  ISETP.NE.AND P1, PT, R26, RZ, PT ;  /* 0x000000ff1a00720c */ /* 0x000fe20003f25270 */
[----:B------:R-:W1:Y:S04]  /*1f60*/  SHFL.IDX PT, R82, R82, RZ, 0x1f ;  /* 0x00001fff52527589 */ /* 0x000e6800000e0000 */
[----:B------:R-:W-:Y:S04]  /*1f70*/  SHFL.UP PT, R2, R2, 0x1, RZ ;  /* 0x0420000002027989 */ /* 0x000fe800000e00ff */
[----:B------:R3:W-:Y:S02]  /*1f80*/  SHFL.UP PT, R91, R96, 0x1, RZ ;  /* 0x04200000605b7989 */ /* 0x0007e400000e00ff */
[----:B---3--:R-:W-:Y:S01]  /*1f90*/  @!P4 MOV R96, 0x400 ;  /* 0x000004000060c802 */ /* 0x008fe20000000f00 */
[----:B0-----:R-:W-:Y:S01]  /*1fa0*/  @P2 FFMA.FTZ R97, R95, R97, R98 ;  /* 0x000000615f612223 */ /* 0x001fe20000010062 */
[----:B------:R-:W-:-:S02]  /*1fb0*/  ISETP.GT.AND P2, PT, R45, 0x1e, PT ;  /* 0x0000001e2d00780c */ /* 0x000fc40003f44270 */
[----:B--2---:R-:W-:Y:S01]  /*1fc0*/  @!P4 LEA R36, R101, R96, 0x18 ;  /* 0x000000606524c211 */ /* 0x004fe200078ec0ff */
[----:B------:R-:W-:Y:S01]  /*1fd0*/  FFMA.FTZ R89, R97, R89, R88 ;  /* 0x0000005961597223 */ /* 0x000fe20000010058 */
[C---:B-1----:R-:W-:Y:S01]  /*1fe0*/  FFMA.FTZ R15, R82.reuse, R15, R3 ;  /* 0x0000000f520f7223 */ /* 0x042fe20000010003 */
[----:B------:R-:W-:-:S05]  /*1ff0*/  FMUL.FTZ R14, R82, R14 ;  /* 0x0000000e520e7220 */ /* 0x000fca0000410000 */
[----:B------:R0:W-:Y:S02]  /*2000*/  @!P3 STS.64 [R71], R14 ;  /* 0x0000000e4700b388 */ /* 0x0001e40000000a00 */
[----:B0-----:R-:W-:Y:S02]  /*2010*/  FMUL.FTZ R15, R80, R89 ;  /* 0x00000059500f7220 */ /* 0x001fe40000410000 */
[----:B-----5:R-:W0:Y:S02]  /*2020*/  SHFL.IDX PT, R93, R90, RZ, 0x1f ;  /* 0x00001fff5a5d7589 */ /* 0x020e2400000e0000 */
[----:B0-----:R-:W-:Y:S01]  /*2030*/  @P1 FFMA.FTZ R93, R2, R93, R91 ;  /* 0x0000005d025d1223 */ /* 0x001fe2000001005b */
[----:B------:R-:W-:-:S03]  /*2040*/  FFMA.FTZ R91, R85, R89, R86 ;  /* 0x00000059555b7223 */ /* 0x000fc60000010056 */
[----:B------:R-:W-:Y:S01]  /*2050*/  FFMA.FTZ R93, R17, R93, R66 ;  /* 0x0000005d115d7223 */ /* 0x000fe20000010042 */
[-C--:B------:R-:W-:Y:S01]  /*2060*/  FFMA.FTZ R84, R83, R91.reuse, R84 ;  /* 0x0000005b53547223 */ /* 0x080fe20000010054 */
[----:B------:R-:W-:Y:S01]  /*2070*/  FMUL.FTZ R97, R91, R48 ;  /* 0x000000305b617220 */ /* 0x000fe20000410000 */
[----:B------:R-:W-:Y:S01]  /*2080*/  FMUL.FTZ R82, R80, R91 ;  /* 0x0000005b50527220 */ /* 0x000fe20000410000 */
[CC--:B------:R-:W-:Y:S01]  /*2090*/  FFMA.FTZ R86, R16.reuse, R93.reuse, R69 ;  /* 0x0000005d10567223 */ /* 0x0c0fe20000010045 */
[----:B------:R-:W-:Y:S01]  /*20a0*/  FFMA.FTZ R87, R16, R84, R87 ;  /* 0x0000005410577223 */ /* 0x000fe20000010057 */
[----:B------:R-:W-:Y:S01]  /*20b0*/  FFMA.FTZ R16, R0, R93, RZ ;  /* 0x0000005d00107223 */ /* 0x000fe200000100ff */
[----:B------:R-:W-:Y:S01]  /*20c0*/  FADD.FTZ R93, -R66, R93 ;  /* 0x0000005d425d7221 */ /* 0x000fe20000010100 */
[-C--:B------:R-:W-:Y:S01]  /*20d0*/  FFMA.FTZ R83, R83, R86.reuse, R68 ;  /* 0x0000005653537223 */ /* 0x080fe20000010044 */
[----:B------:R-:W-:Y:S01]  /*20e0*/  FMUL.FTZ R2, R87, R51 ;  /* 0x0000003357027220 */ /* 0x000fe20000410000 */
        /* <DEDUP_REMOVED lines=12> */
[C---:B------:R-:W-:Y:S01]  /*21b0*/  FMUL.FTZ R3, R80.reuse, R84 ;  /* 0x0000005450037220 */ /* 0x040fe20000410000 */
[----:B------:R-:W-:Y:S01]  /*21c0*/  FMUL.FTZ R14, R80, R87 ;  /* 0x00000057500e7220 */ /* 0x000fe20000410000 */
[C---:B------:R-:W-:Y:S01]  /*21d0*/  FADD.FTZ R62, R17.reuse, R62 ;  /* 0x0000003e113e7221 */ /* 0x040fe20000010000 */
[----:B------:R-:W-:Y:S01]  /*21e0*/  FFMA.FTZ R83, R17, R90, R16 ;  /* 0x0000005a11537223 */ /* 0x000fe20000010010 */
[----:B------:R-:W0:Y:S01]  /*21f0*/  SHFL.DOWN PT, R99, R88, 0x1, 0x1f ;  /* 0x08201f0058637f89 */ /* 0x000e2200000e0000 */
[----:B------:R-:W-:Y:S01]  /*2200*/  FMUL.FTZ R3, R86, R3 ;  /* 0x0000000356037220 */ /* 0x000fe20000410000 */
[----:B------:R-:W-:Y:S01]  /*2210*/  FMUL.FTZ R82, R85, R82 ;  /* 0x0000005255527220 */ /* 0x000fe20000410000 */
[----:B------:R-:W-:Y:S01]  /*2220*/  FMUL.FTZ R93, R93, R14 ;  /* 0x0000000e5d5d7220 */ /* 0x000fe20000410000 */
[----:B------:R-:W1:Y:S01]  /*2230*/  SHFL.DOWN PT, R16, R83, 0x1, 0x1f ;  /* 0x08201f0053107f89 */ /* 0x000e6200000e0000 */
[----:B------:R-:W-:Y:S01]  /*2240*/  FMUL.FTZ R15, R90, R15 ;  /* 0x0000000f5a0f7220 */ /* 0x000fe20000410000 */
        /* <DEDUP_REMOVED lines=46> */
.L_x_9615:
[----:B------:R-:W-:Y:S05]  /*2530*/  BSYNC.RECONVERGENT B0 ;  /* 0x0000000000007941 */ /* 0x000fea0003800200 */
.L_x_9614:
[----:B------:R-:W-:Y:S01]  /*2540*/  UIADD3 UR10, UPT, UPT, UR10, 0x1, URZ ;  /* 0x000000010a0a7890 */ /* 0x000fe2000fffe0ff */
[----:B------:R-:W-:Y:S01]  /*2550*/  LEA R77, P2, R8, R77, 0x2 ;  /* 0x0000004d084d7211 */ /* 0x000fe200078410ff */
[----:B0-----:R-:W-:Y:S01]  /*2560*/  VIADD R78, R78, 0x4 ;  /* 0x000000044e4e7836 */ /* 0x001fe20000000000 */
[----:B------:R-:W-:Y:S01]  /*2570*/  LEA R75, P3, R10, R75, 0x2 ;  /* 0x0000004b0a4b7211 */ /* 0x000fe200078610ff */
[----:B------:R-:W-:Y:S01]  /*2580*/  UISETP.NE.AND UP0, UPT, UR10, URZ, UPT ;  /* 0x000000ff0a00728c */ /* 0x000fe2000bf05270 */
[----:B------:R-:W-:Y:S02]  /*2590*/  LEA R73, P4, R12, R73, 0x2 ;  /* 0x000000490c497211 */ /* 0x000fe400078810ff */
[----:B------:R-:W-:Y:S02]  /*25a0*/  IADD3 R71, PT, PT, R71, 0x8, RZ ;  /* 0x0000000847477810 */ /* 0x000fe40007ffe0ff */
[----:B------:R-:W-:Y:S02]  /*25b0*/  IADD3 R81, PT, PT, R81, 0x1, RZ ;  /* 0x0000000151517810 */ /* 0x000fe40007ffe0ff */
[----:B------:R-:W-:-:S02]  /*25c0*/  IADD3 R79, PT, PT, R79, 0x1, RZ ;  /* 0x000000014f4f7810 */ /* 0x000fc40007ffe0ff */
[----:B------:R-:W-:Y:S02]  /*25d0*/  IADD3.X R76, PT, PT, R76, R9, RZ, P2, !PT ;  /* 0x000000094c4c7210 */ /* 0x000fe400017fe4ff */
[----:B------:R-:W-:Y:S02]  /*25e0*/  IADD3.X R74, PT, PT, R74, R11, RZ, P3, !PT ;  /* 0x0000000b4a4a7210 */ /* 0x000fe40001ffe4ff */
[----:B------:R-:W-:Y:S01]  /*25f0*/  IADD3.X R72, PT, PT, R72, R13, RZ, P4, !PT ;  /* 0x0000000d48487210 */ /* 0x000fe200027fe4ff */
[----:B------:R-:W-:Y:S06]  /*2600*/  BRA.U UP0, `(.L_x_9616) ;  /* 0xfffffff100507547 */ /* 0x000fec000b83ffff */
.L_x_9610:
[----:B------:R-:W-:Y:S01]  /*2610*/  BAR.SYNC.DEFER_BLOCKING 0x0 ;  /* 0x0000000000007b1d */ /* 0x000fe20000010000 */
[-C--:B------:R-:W-:Y:S02]  /*2620*/  ISETP.GE.AND P0, PT, R37, R43.reuse, PT ;  /* 0x0000002b2500720c */ /* 0x080fe40003f06270 */
[-C--:B------:R-:W-:Y:S02]  /*2630*/  ISETP.GE.AND P1, PT, R40, R43.reuse, PT ;  /* 0x0000002b2800720c */ /* 0x080fe40003f26270 */
[-C--:B------:R-:W-:Y:S02]  /*2640*/  ISETP.GE.AND P2, PT, R41, R43.reuse, PT ;  /* 0x0000002b2900720c */ /* 0x080fe40003f46270 */
[----:B------:R-:W-:Y:S02]  /*2650*/  ISETP.GE.AND P3, PT, R42, R43, PT ;  /* 0x0000002b2a00720c */ /* 0x000fe40003f66270 */
[----:B------:R-:W-:Y:S02]  /*2660*/  PRMT R3, RZ, 0x7610, R3 ;  /* 0x00007610ff037816 */ /* 0x000fe40000000003 */
[----:B------:R-:W-:-:S02]  /*2670*/  PRMT R9, RZ, 0x7610, R9 ;  /* 0x00007610ff097816 */ /* 0x000fc40000000009 */
[----:B------:R-:W-:Y:S01]  /*2680*/  PRMT R11, RZ, 0x7610, R11 ;  /* 0x00007610ff0b7816 */ /* 0x000fe2000000000b */
[----:B------:R-:W0:Y:S01]  /*2690*/  S2UR UR5, SR_CgaCtaId ;  /* 0x00000000000579c3 */ /* 0x000e220000008800 */
[----:B------:R-:W-:Y:S01]  /*26a0*/  UMOV UR4, 0x400 ;  /* 0x0000040000047882 */ /* 0x000fe20000000000 */
[----:B------:R-:W-:Y:S01]  /*26b0*/  F2FP.F16.F32.PACK_AB R64, R64, R65 ;  /* 0x000000414040723e */ /* 0x000fe200000000ff */
[----:B------:R-:W1:Y:S05]  /*26c0*/  LDCU.64 UR10, c[0x0][0x4f8] ;  /* 0x00009f00ff0a77ac */ /* 0x000e6a0008000a00 */
[----:B------:R-:W2:Y:S01]  /*26d0*/  LDC.64 R48, c[0x0][0x500] ;  /* 0x00014000ff307b82 */ /* 0x000ea20000000a00 */
[----:B------:R-:W3:Y:S04]  /*26e0*/  @!P0 LDG.E.U16 R3, desc[UR16][R4.64] ;  /* 0x0000001004038981 */ /* 0x000ee8000c1e1500 */
[----:B------:R-:W4:Y:S04]  /*26f0*/  @!P1 LDG.E.U16 R9, desc[UR16][R4.64+0x40] ;  /* 0x0000401004099981 */ /* 0x000f28000c1e1500 */
[----:B------:R-:W5:Y:S04]  /*2700*/  @!P2 LDG.E.U16 R11, desc[UR16][R4.64+0x80] ;  /* 0x00008010040ba981 */ /* 0x000f68000c1e1500 */
[----:B------:R-:W2:Y:S01]  /*2710*/  @!P3 LDG.E.U16 R63, desc[UR16][R4.64+0xc0] ;  /* 0x0000c010043fb981 */ /* 0x000ea2000c1e1500 */
[----:B------:R-:W-:Y:S01]  /*2720*/  ISETP.NE.AND P0, PT, R26, RZ, PT ;  /* 0x000000ff1a00720c */ /* 0x000fe20003f05270 */
[----:B0-----:R-:W-:Y:S01]  /*2730*/  ULEA UR4, UR5, UR4, 0x18 ;  /* 0x0000000405047291 */ /* 0x001fe2000f8ec0ff */
[----:B------:R-:W-:Y:S01]  /*2740*/  F2FP.F16.F32.PACK_AB R65, R62, R67 ;  /* 0x000000433e41723e */ /* 0x000fe200000000ff */
[----:B------:R-:W-:-:S02]  /*2750*/  USHF.R.S32.HI UR7, URZ, 0x1f, UR12 ;  /* 0x0000001fff077899 */ /* 0x000fc4000801140c */
[----:B------:R-:W-:Y:S01]  /*2760*/  UMOV UR6, UR12 ;  /* 0x0000000c00067c82 */ /* 0x000fe20008000000 */
[----:B------:R-:W-:Y:S01]  /*2770*/  UISETP.GT.AND UP0, UPT, UR8, 0x1, UPT ;  /* 0x000000010800788c */ /* 0x000fe2000bf04270 */
[----:B------:R-:W-:Y:S02]  /*2780*/  MOV R36, UR4 ;  /* 0x0000000400247c02 */ /* 0x000fe40008000f00 */
[----:B------:R-:W-:Y:S01]  /*2790*/  UMOV UR8, UR9 ;  /* 0x0000000900087c82 */ /* 0x000fe20008000000 */
[----:B---3--:R-:W-:Y:S04]  /*27a0*/  STS.U16 [R44], R3 ;  /* 0x000000032c007388 */ /* 0x008fe80000000400 */
[----:B----4-:R-:W-:Y:S04]  /*27b0*/  STS.U16 [R44+0x40], R9 ;  /* 0x000040092c007388 */ /* 0x010fe80000000400 */
[----:B-----5:R-:W-:Y:S04]  /*27c0*/  STS.U16 [R44+0x80], R11 ;  /* 0x0000800b2c007388 */ /* 0x020fe80000000400 */
[----:B--2---:R-:W-:Y:S01]  /*27d0*/  STS.U16 [R44+0xc0], R63 ;  /* 0x0000c03f2c007388 */ /* 0x004fe20000000400 */
[----:B------:R-:W-:-:S03]  /*27e0*/  NOP ;  /* 0x0000000000007918 */ /* 0x000fc60000000000 */
[----:B------:R-:W0:Y:S01]  /*27f0*/  LDS.64 R16, [R46] ;  /* 0x000000002e107984 */ /* 0x000e220000000a00 */
[----:B------:R-:W-:Y:S06]  /*2800*/  BAR.SYNC.DEFER_BLOCKING 0x0 ;  /* 0x0000000000007b1d */ /* 0x000fec0000010000 */
[----:B------:R-:W-:Y:S01]  /*2810*/  STS.64 [R46], R64 ;  /* 0x000000402e007388 */ /* 0x000fe20000000a00 */
[----:B------:R-:W-:-:S03]  /*2820*/  NOP ;  /* 0x0000000000007918 */ /* 0x000fc60000000000 */
[----:B------:R-:W-:Y:S04]  /*2830*/  LDS.U16 R9, [R44] ;  /* 0x000000002c097984 */ /* 0x000fe80000000400 */
[----:B------:R-:W-:Y:S01]  /*2840*/  LDS.U16 R11, [R44+0x40] ;  /* 0x000040002c0b7984 */ /* 0x000fe20000000400 */
[--C-:B0-----:R-:W-:Y:S02]  /*2850*/  HADD2.F32 R13, -RZ, R16.reuse.H0_H0 ;  /* 0x20000010ff0d7230 */ /* 0x101fe40000004100 */
[----:B------:R-:W-:Y:S02]  /*2860*/  HADD2.F32 R15, -RZ, R16.H1_H1 ;  /* 0x30000010ff0f7230 */ /* 0x000fe40000004100 */
[--C-:B------:R-:W-:Y:S02]  /*2870*/  HADD2.F32 R5, -RZ, R17.reuse.H0_H0 ;  /* 0x20000011ff057230 */ /* 0x100fe40000004100 */
[----:B------:R-:W-:Y:S01]  /*2880*/  FADD.FTZ R13, R13, R20 ;  /* 0x000000140d0d7221 */ /* 0x000fe20000010000 */
[----:B------:R-:W-:-:S02]  /*2890*/  HADD2.F32 R3, -RZ, R17.H1_H1 ;  /* 0x30000011ff037230 */ /* 0x000fc40000004100 */
[--C-:B------:R-:W-:Y:S01]  /*28a0*/  FADD.FTZ R15, R15, R20.reuse ;  /* 0x000000140f0f7221 */ /* 0x100fe20000010000 */
[--C-:B------:R-:W-:Y:S01]  /*28b0*/  FADD.FTZ R5, R5, R20.reuse ;  /* 0x0000001405057221 */ /* 0x100fe20000010000 */
[----:B------:R-:W-:Y:S01]  /*28c0*/  FSETP.GTU.FTZ.AND P2, PT, R13, 20, PT ;  /* 0x41a000000d00780b */ /* 0x000fe20003f5c000 */
[----:B------:R-:W-:Y:S02]  /*28d0*/  FADD.FTZ R4, R3, R20 ;  /* 0x0000001403047221 */ /* 0x000fe40000010000 */
[----:B------:R-:W-:Y:S02]  /*28e0*/  FSETP.GTU.FTZ.AND P3, PT, R15, 20, PT ;  /* 0x41a000000f00780b */ /* 0x000fe40003f7c000 */
[----:B------:R-:W-:Y:S02]  /*28f0*/  FSETP.GTU.FTZ.AND P4, PT, R5, 20, PT ;  /* 0x41a000000500780b */ /* 0x000fe40003f9c000 */
[----:B------:R-:W-:-:S06]  /*2900*/  FSETP.GTU.FTZ.AND P1, PT, R4, 20, PT ;  /* 0x41a000000400780b */ /* 0x000fcc0003f3c000 */
[----:B------:R-:W-:-:S03]  /*2910*/  @!P2 FMUL.FTZ R0, R13, -1.4426950216293334961 ;  /* 0xbfb8aa3b0d00a820 */ /* 0x000fc60000410000 */
[----:B------:R-:W-:Y:S01]  /*2920*/  @!P3 FMUL.FTZ R2, R15, -1.4426950216293334961 ;  /* 0xbfb8aa3b0f02b820 */ /* 0x000fe20000410000 */
[----:B------:R-:W-:Y:S01]  /*2930*/  LDS.U16 R13, [R44+0x80] ;  /* 0x000080002c0d7984 */ /* 0x000fe20000000400 */
[----:B------:R-:W-:Y:S01]  /*2940*/  @!P4 FMUL.FTZ R3, R5, -1.4426950216293334961 ;  /* 0xbfb8aa3b0503c820 */ /* 0x000fe20000410000 */
[----:B------:R-:W0:Y:S02]  /*2950*/  @!P2 MUFU.EX2 R0, R0 ;  /* 0x000000000000a308 */ /* 0x000e240000000800 */
[----:B------:R-:W-:Y:S01]  /*2960*/  LDS.U16 R15, [R44+0xc0] ;  /* 0x0000c0002c0f7984 */ /* 0x000fe20000000400 */
[----:B------:R-:W-:Y:S01]  /*2970*/  @!P1 FMUL.FTZ R5, R4, -1.4426950216293334961 ;  /* 0xbfb8aa3b04059820 */ /* 0x000fe20000410000 */
[----:B------:R-:W2:Y:S02]  /*2980*/  @!P3 MUFU.EX2 R2, R2 ;  /* 0x000000020002b308 */ /* 0x000ea40000000800 */
[----:B------:R-:W-:Y:S01]  /*2990*/  @!P0 STS [UR4+0x100], R43 ;  /* 0x0001002bff008988 */ /* 0x000fe20008000804 */
[----:B-1----:R-:W-:Y:S01]  /*29a0*/  UIMAD.WIDE.U32 UR4, UR18, UR10, UR6 ;  /* 0x0000000a120472a5 */ /* 0x002fe2000f8e0006 */
[----:B------:R-:W1:Y:S01]  /*29b0*/  @!P4 MUFU.EX2 R3, R3 ;  /* 0x000000030003c308 */ /* 0x000e620000000800 */
[----:B------:R-:W-:Y:S02]  /*29c0*/  BAR.SYNC.DEFER_BLOCKING 0x0 ;  /* 0x0000000000007b1d */ /* 0x000fe40000010000 */
[----:B------:R-:W-:Y:S01]  /*29d0*/  UIMAD UR5, UR18, UR11, UR5 ;  /* 0x0000000b120572a4 */ /* 0x000fe2000f8e0205 */
[----:B0-----:R-:W-:-:S03]  /*29e0*/  @!P2 FADD.FTZ R0, R0, 1 ;  /* 0x3f8000000000a421 */ /* 0x001fc60000010000 */
[----:B------:R1:W0:Y:S01]  /*29f0*/  @!P1 MUFU.EX2 R8, R5 ;  /* 0x0000000500089308 */ /* 0x0002220000000800 */
[----:B------:R-:W3:Y:S01]  /*2a00*/  LDCU.64 UR10, c[0x0][0x550] ;  /* 0x0000aa00ff0a77ac */ /* 0x000ee20008000a00 */
[----:B--2---:R-:W-:Y:S02]  /*2a10*/  @!P3 FADD.FTZ R4, R2, 1 ;  /* 0x3f8000000204b421 */ /* 0x004fe40000010000 */
[----:B------:R-:W2:Y:S01]  /*2a20*/  @!P2 MUFU.RCP R0, R0 ;  /* 0x000000000000a308 */ /* 0x000ea20000001000 */
[----:B-1----:R-:W-:Y:S01]  /*2a30*/  @!P4 FADD.FTZ R5, R3, 1 ;  /* 0x3f8000000305c421 */ /* 0x002fe20000010000 */
[----:B------:R-:W-:Y:S01]  /*2a40*/  IMAD.WIDE.U32 R2, R18, R48, UR4 ;  /* 0x0000000412027e25 */ /* 0x000fe2000f8e0030 */
[----:B------:R-:W1:Y:S05]  /*2a50*/  LDCU.64 UR4, c[0x0][0x518] ;  /* 0x0000a300ff0477ac */ /* 0x000e6a0008000a00 */
[----:B------:R-:W4:Y:S01]  /*2a60*/  @!P3 MUFU.RCP R17, R4 ;  /* 0x000000040011b308 */ /* 0x000f220000001000 */
[----:B0-----:R-:W-:Y:S01]  /*2a70*/  @!P1 FADD.FTZ R8, R8, 1 ;  /* 0x3f80000008089421 */ /* 0x001fe20000010000 */
[----:B------:R-:W0:Y:S06]  /*2a80*/  LDS R10, [R36+0x100] ;  /* 0x00010000240a7984 */ /* 0x000e2c0000000800 */
[----:B------:R-:W5:Y:S01]  /*2a90*/  @!P4 MUFU.RCP R12, R5 ;  /* 0x00000005000cc308 */ /* 0x000f620000001000 */
[----:B--2---:R-:W-:Y:S01]  /*2aa0*/  @!P2 FMUL.FTZ R55, R55, R0 ;  /* 0x000000003737a220 */ /* 0x004fe20000410000 */
[----:B------:R-:W-:Y:S01]  /*2ab0*/  IMAD R0, R18, R49, R3 ;  /* 0x0000003112007224 */ /* 0x000fe200078e0203 */
[----:B------:R-:W-:-:S02]  /*2ac0*/  IADD3 R3, P5, PT, R37, R2, RZ ;  /* 0x0000000225037210 */ /* 0x000fc40007fbe0ff */
[----:B------:R-:W-:Y:S02]  /*2ad0*/  FADD.FTZ R27, R55, R27 ;  /* 0x0000001b371b7221 */ /* 0x000fe40000010000 */
[----:B------:R-:W-:Y:S01]  /*2ae0*/  IADD3.X R0, PT, PT, RZ, R0, RZ, P5, !PT ;  /* 0x00000000ff007210 */ /* 0x000fe20002ffe4ff */
[----:B------:R-:W2:Y:S01]  /*2af0*/  @!P1 MUFU.RCP R45, R8 ;  /* 0x00000008002d9308 */ /* 0x000ea20000001000 */
[----:B----4-:R-:W-:Y:S01]  /*2b00*/  @!P3 FMUL.FTZ R54, R54, R17 ;  /* 0x000000113636b220 */ /* 0x010fe20000410000 */
[----:B---3--:R-:W-:Y:S01]  /*2b10*/  LEA R2, P6, R3, UR10, 0x1 ;  /* 0x0000000a03027c11 */ /* 0x008fe2000f8c08ff */
[----:B-1----:R-:W-:-:S03]  /*2b20*/  UIMAD.WIDE.U32 UR6, UR18, UR4, UR6 ;  /* 0x00000004120672a5 */ /* 0x002fc6000f8e0006 */
[----:B------:R-:W-:Y:S01]  /*2b30*/  LEA.HI.X R3, R3, UR11, R0, 0x1, P6 ;  /* 0x0000000b03037c11 */ /* 0x000fe2000b0f0c00 */
[----:B------:R-:W-:Y:S01]  /*2b40*/  UIMAD UR7, UR18, UR5, UR7 ;  /* 0x00000005120772a4 */ /* 0x000fe2000f8e0207 */
[----:B------:R-:W-:Y:S01]  /*2b50*/  F2FP.F16.F32.PACK_AB R48, R54, R55 ;  /* 0x000000373630723e */ /* 0x000fe200000000ff */
[----:B-----5:R-:W-:Y:S01]  /*2b60*/  @!P4 FMUL.FTZ R53, R53, R12 ;  /* 0x0000000c3535c220 */ /* 0x020fe20000410000 */
[----:B------:R-:W1:Y:S01]  /*2b70*/  LDCU.64 UR4, c[0x0][0x560] ;  /* 0x0000ac00ff0477ac */ /* 0x000e620008000a00 */
[----:B------:R-:W-:-:S04]  /*2b80*/  FADD.FTZ R54, R27, R54 ;  /* 0x000000361b367221 */ /* 0x000fc80000010000 */
[----:B------:R-:W-:Y:S01]  /*2b90*/  FADD.FTZ R27, R54, R53 ;  /* 0x00000035361b7221 */ /* 0x000fe20000010000 */
[----:B--2---:R-:W-:-:S04]  /*2ba0*/  @!P1 FMUL.FTZ R52, R52, R45 ;  /* 0x0000002d34349220 */ /* 0x004fc80000410000 */
[----:B------:R-:W-:Y:S01]  /*2bb0*/  FADD.FTZ R27, R27, R52 ;  /* 0x000000341b1b7221 */ /* 0x000fe20000010000 */
[----:B------:R-:W-:Y:S02]  /*2bc0*/  F2FP.F16.F32.PACK_AB R49, R52, R53 ;  /* 0x000000353431723e */ /* 0x000fe400000000ff */
[-C--:B0-----:R-:W-:Y:S02]  /*2bd0*/  ISETP.GE.AND P2, PT, R37, R10.reuse, PT ;  /* 0x0000000a2500720c */ /* 0x081fe40003f46270 */
        /* <DEDUP_REMOVED lines=8> */
[----:B0-----:R-:W2:Y:S01]  /*2c60*/  LDC.64 R10, c[0x0][0x520] ;  /* 0x00014800ff0a7b82 */ /* 0x001ea20000000a00 */
        /* <DEDUP_REMOVED lines=15> */
[----:B------:R-:W-:Y:S02]  /*2d60*/  ISETP.GE.AND P2, PT, R41, R0, PT ;  /* 0x000000002900720c */ /* 0x000fe40003f46270 */
[----:B------:R-:W-:Y:S02]  /*2d70*/  IADD3.X R0, PT, PT, RZ, R4, RZ, P4, !PT ;  /* 0x00000004ff007210 */ /* 0x000fe400027fe4ff */
[----:B-1----:R-:W-:-:S04]  /*2d80*/  LEA R2, P4, R3, UR4, 0x1 ;  /* 0x0000000403027c11 */ /* 0x002fc8000f8808ff */
        /* <DEDUP_REMOVED lines=12> */
.L_x_9601:
        /* <DEDUP_REMOVED lines=34> */
.L_x_9619:
[----:B------:R-:W-:Y:S05]  /*3070*/  BSYNC.RECONVERGENT B0 ;  /* 0x0000000000007941 */ /* 0x000fea0003800200 */
.L_x_9618:
        /* <DEDUP_REMOVED lines=26> */
.L_x_9621:
[----:B------:R-:W-:Y:S05]  /*3220*/  BSYNC.RECONVERGENT B0 ;  /* 0x0000000000007941 */ /* 0x000fea0003800200 */
.L_x_9620:
        /* <DEDUP_REMOVED lines=22> */
.L_x_9623:
[C---:B------:R-:W-:Y:S01]  /*3390*/  LEA R0, R19.reuse, UR4, 0x2 ;  /* 0x0000000413007c11 */ /* 0x040fe2000f8e10ff */
[----:B-1----:R-:W-:Y:S01]  /*33a0*/  IMAD.MOV.U32 R9, RZ, RZ, R27 ;  /* 0x000000ffff097224 */ /* 0x002fe200078e001b */
[----:B------:R-:W-:Y:S01]  /*33b0*/  SHF.R.S32.HI R18, RZ, 0x1f, R19 ;  /* 0x0000001fff127819 */ /* 0x000fe20000011413 */
[C---:B------:R-:W-:Y:S01]  /*33c0*/  IMAD.WIDE.U32 R12, R19.reuse, UR28, RZ ;  /* 0x0000001c130c7c25 */ /* 0x040fe2000f8e00ff */
        /* <DEDUP_REMOVED lines=47> */
.L_x_9622:
[----:B------:R-:W-:Y:S05]  /*36c0*/  EXIT ;  /* 0x000000000000794d */ /* 0x000fea0003800000 */
.L_x_9624:
        /* <DEDUP_REMOVED lines=11> */
.L_x_10538:


//--------------------- .text._Z25selective_scan_bwd_kernelI32Selective_Scan_bwd_kernel_traitsILi32ELi4ELb0ELb0ELb0ELb1ELb1EN3c104HalfEfEEv12SSMParamsBwd --------------------------
	.section	.text._Z25selective_scan_bwd_kernelI32Selective_Scan_bwd_kernel_traitsILi32ELi4ELb0ELb0ELb0ELb1ELb1EN3c104HalfEfEEv12SSMParamsBwd,"ax",@progbits
	.align	128
        .global         _Z25selective_scan_bwd_kernelI32Selective_Scan_bwd_kernel_traitsILi32ELi4ELb0ELb0ELb0ELb1ELb1EN3c104HalfEfEEv12SSMParamsBwd
        .type           _Z25selective_scan_bwd_kernelI32Selective_Scan_bwd_kernel_traitsILi32ELi4ELb0ELb0ELb0ELb1ELb1EN3c104HalfEfEEv12SSMParamsBwd,@function
        .size           _Z25selective_scan_bwd_kernelI32Selective_Scan_bwd_kernel_traitsILi32ELi4ELb0ELb0ELb0ELb1ELb1EN3c104HalfEfEEv12SSMParamsBwd,(.L_x_10539 - _Z25selective_scan_bwd_kernelI32Selective_Scan_bwd_kernel_traitsILi32ELi4ELb0ELb0ELb0ELb1ELb1EN3c104HalfEfEEv12SSMParamsBwd)
        .other          _Z25selective_scan_bwd_kernelI32Selective_Scan_bwd_kernel_traitsILi32ELi4ELb0ELb0ELb0ELb1ELb1EN3c104HalfEfEEv12SSMParamsBwd,@"STO_CUDA_ENTRY STV_DEFAULT"
_Z25selective_scan_bwd_kernelI32Selective_Scan_bwd_kernel_traitsILi32ELi4ELb0ELb0ELb0ELb1ELb1EN3c104HalfEfEEv12SSMParamsBwd:
.text._Z25selective_scan_bwd_kernelI32Selective_Scan_bwd_kernel_traitsILi32ELi4ELb0ELb0ELb0ELb1ELb1EN3c104HalfEfEEv12SSMParamsBwd:
        /* <DEDUP_REMOVED lines=102> */
[----:B------:R-:W-:Y:S02]  /*0660*/  IADD3 R37, PT, PT, R25, 0x200, RZ ;  /* 0x0000020019257810 */ /* 0x000fe40007ffe0ff */
[----:B------:R-:W-:Y:S02]  /*0670*/  IADD3 R38, PT, PT, R38, UR10, RZ ;  /* 0x0000000a26267c10 */ /* 0x000fe4000fffe0ff */
[C---:B------:R-:W-:Y:S02]  /*0680*/  LOP3.LUT R39, R36.reuse, 0x20, RZ, 0xfc, !PT ;  /* 0x0000002024277812 */ /* 0x040fe400078efcff */
[C---:B------:R-:W-:Y:S02]  /*0690*/  LOP3.LUT R40, R36.reuse, 0x40, RZ, 0xfc, !PT ;  /* 0x0000004024287812 */ /* 0x040fe400078efcff */
[----:B---3--:R-:W-:-:S07]  /*06a0*/  LOP3.LUT R41, R36, 0x60, RZ, 0xfc, !PT ;  /* 0x0000006024297812 */ /* 0x008fce00078efcff */
.L_x_9642:
        /* <DEDUP_REMOVED lines=9> */
[----:B------:R-:W-:Y:S02]  /*0740*/  IADD3.X R3, PT, PT, RZ, R31, RZ, P4, !PT ;  /* 0x0000001fff037210 */ /* 0x000fe400027fe4ff */
        /* <DEDUP_REMOVED lines=17> */
[----:B0-----:R-:W-:-:S02]  /*0860*/  LEA R44, R43, UR10, 0x1 ;  /* 0x0000000a2b2c7c11 */ /* 0x001fc4000f8e08ff */
[----:B------:R-:W-:-:S03]  /*0870*/  LEA R45, R43, UR10, 0x3 ;  /* 0x0000000a2b2d7c11 */ /* 0x000fc6000f8e18ff */
        /* <DEDUP_REMOVED lines=30> */
[----:B------:R-:W-:-:S03]  /*0a60*/  HADD2.F32 R47, -RZ, R8.H1_H1 ;  /* 0x30000008ff2f7230 */ /* 0x000fc60000004100 */
[--C-:B-----5:R-:W-:Y:S01]  /*0a70*/  FADD.FTZ R46, R17, R20.reuse ;  /* 0x00000014112e7221 */ /* 0x120fe20000010000 */
[----:B------:R-:W-:Y:S02]  /*0a80*/  HADD2.F32 R17, -RZ, R9.H0_H0 ;  /* 0x20000009ff117230 */ /* 0x000fe40000004100 */
[--C-:B------:R-:W-:Y:S02]  /*0a90*/  FADD.FTZ R47, R47, R20.reuse ;  /* 0x000000142f2f7221 */ /* 0x100fe40000010000 */
[----:B------:R-:W-:Y:S01]  /*0aa0*/  FSETP.GTU.FTZ.AND P4, PT, R46, 20, PT ;  /* 0x41a000002e00780b */ /* 0x000fe20003f9c000 */
[----:B------:R-:W-:Y:S02]  /*0ab0*/  FADD.FTZ R48, R17, R20 ;  /* 0x0000001411307221 */ /* 0x000fe40000010000 */
[----:B------:R-:W-:Y:S01]  /*0ac0*/  FSETP.GTU.FTZ.AND P5, PT, R47, 20, PT ;  /* 0x41a000002f00780b */ /* 0x000fe20003fbc000 */
[----:B--2---:R0:W-:Y:S04]  /*0ad0*/  STS.U16 [R44], R13 ;  /* 0x0000000d2c007388 */ /* 0x0041e80000000400 */
[----:B---3--:R0:W-:Y:S04]  /*0ae0*/  STS.U16 [R44+0x40], R15 ;  /* 0x0000400f2c007388 */ /* 0x0081e80000000400 */
[----:B----4-:R0:W-:Y:S04]  /*0af0*/  STS.U16 [R44+0x80], R53 ;  /* 0x000080352c007388 */ /* 0x0101e80000000400 */
[----:B------:R0:W-:Y:S01]  /*0b00*/  STS.U16 [R44+0xc0], R55 ;  /* 0x0000c0372c007388 */ /* 0x0001e20000000400 */
[----:B------:R-:W-:Y:S01]  /*0b10*/  NOP ;  /* 0x0000000000007918 */ /* 0x000fe20000000000 */
        /* <DEDUP_REMOVED lines=31> */
.L_x_9627:
[----:B------:R-:W-:Y:S05]  /*0d10*/  BSYNC.RECONVERGENT B0 ;  /* 0x0000000000007941 */ /* 0x000fea0003800200 */
.L_x_9626:
        /* <DEDUP_REMOVED lines=35> */
.L_x_9629:
[----:B------:R-:W-:Y:S05]  /*0f50*/  BSYNC.RECONVERGENT B0 ;  /* 0x0000000000007941 */ /* 0x000fea0003800200 */
.L_x_9628:
        /* <DEDUP_REMOVED lines=33> */
.L_x_9631:
[----:B------:R-:W-:Y:S05]  /*1170*/  BSYNC.RECONVERGENT B0 ;  /* 0x0000000000007941 */ /* 0x000fea0003800200 */
.L_x_9630:
        /* <DEDUP_REMOVED lines=32> */
.L_x_9633:
[----:B------:R-:W-:Y:S05]  /*1380*/  BSYNC.RECONVERGENT B0 ;  /* 0x0000000000007941 */ /* 0x000fea0003800200 */
.L_x_9632:
[----:B------:R-:W1:Y:S01]  /*1390*/  LDCU.128 UR12, c[0x0][0x410] ;  /* 0x00008200ff0c77ac */ /* 0x000e620008000c00 */
[----:B0-----:R-:W-:Y:S02]  /*13a0*/  PRMT R15, RZ, 0x7610, R15 ;  /* 0x00007610ff0f7816 */ /* 0x001fe4000000000f */
[----:B------:R-:W-:Y:S01]  /*13b0*/  PRMT R17, RZ, 0x7610, R17 ;  /* 0x00007610ff117816 */ /* 0x000fe20000000011 */
[----:B------:R-:W-:Y:S01]  /*13c0*/  UMOV UR4, UR19 ;  /* 0x0000001300047c82 */ /* 0x000fe20008000000 */
[----:B------:R-:W-:Y:S01]  /*13d0*/  UMOV UR5, URZ ;  /* 0x000000ff00057c82 */ /* 0x000fe20008000000 */
[----:B------:R-:W-:Y:S02]  /*13e0*/  PRMT R51, RZ, 0x7610, R51 ;  /* 0x00007610ff337816 */ /* 0x000fe40000000033 */
[----:B------:R-:W-:Y:S01]  /*13f0*/  PRMT R53, RZ, 0x7610, R53 ;  /* 0x00007610ff357816 */ /* 0x000fe20000000035 */
[----:B-1----:R-:W-:-:S04]  /*1400*/  UIMAD.WIDE.U32 UR8, UR18, UR12, UR4 ;  /* 0x0000000c120872a5 */ /* 0x002fc8000f8e0004 */
[----:B------:R-:W-:Y:S01]  /*1410*/  UIMAD UR10, UR18, UR13, UR9 ;  /* 0x0000000d120a72a4 */ /* 0x000fe2000f8e0209 */
[----:B------:R-:W0:Y:S01]  /*1420*/  LDCU.64 UR12, c[0x0][0x488] ;  /* 0x00009100ff0c77ac */ /* 0x000e220008000a00 */
[----:B------:R-:W-:Y:S02]  /*1430*/  MOV R9, UR9 ;  /* 0x0000000900097c02 */ /* 0x000fe40008000f00 */
[----:B------:R-:W-:Y:S02]  /*1440*/  MOV R8, UR8 ;  /* 0x0000000800087c02 */ /* 0x000fe40008000f00 */
[----:B------:R-:W-:-:S03]  /*1450*/  MOV R9, UR10 ;  /* 0x0000000a00097c02 */ /* 0x000fc60008000f00 */
[----:B------:R-:W-:-:S04]  /*1460*/  IMAD.WIDE.U32 R8, R18, UR14, R8 ;  /* 0x0000000e12087c25 */ /* 0x000fc8000f8e0008 */
[----:B------:R-:W-:Y:S01]  /*1470*/  IMAD R9, R18, UR15, R9 ;  /* 0x0000000f12097c24 */ /* 0x000fe2000f8e0209 */
[----:B------:R-:W-:-:S04]  /*1480*/  IADD3 R8, P4, PT, R36, R8, RZ ;  /* 0x0000000824087210 */ /* 0x000fc80007f9e0ff */
[----:B------:R-:W-:Y:S02]  /*1490*/  IADD3.X R9, PT, PT, RZ, R9, RZ, P4, !PT ;  /* 0x00000009ff097210 */ /* 0x000fe400027fe4ff */
[----:B0-----:R-:W-:-:S04]  /*14a0*/  LEA R12, P4, R8, UR12, 0x1 ;  /* 0x0000000c080c7c11 */ /* 0x001fc8000f8808ff */
[----:B------:R-:W-:Y:S01]  /*14b0*/  LEA.HI.X R13, R8, UR13, R9, 0x1, P4 ;  /* 0x0000000d080d7c11 */ /* 0x000fe2000a0f0c09 */
[----:B------:R-:W0:Y:S01]  /*14c0*/  LDCU.128 UR12, c[0x0][0x420] ;  /* 0x00008400ff0c77ac */ /* 0x000e220008000c00 */
[----:B------:R-:W1:Y:S01]  /*14d0*/  LDS.64 R8, [R45] ;  /* 0x000000002d087984 */ /* 0x000e620000000a00 */
[----:B------:R-:W-:Y:S06]  /*14e0*/  BAR.SYNC.DEFER_BLOCKING 0x0 ;  /* 0x0000000000007b1d */ /* 0x000fec0000010000 */
[----:B------:R-:W2:Y:S04]  /*14f0*/  @!P0 LDG.E.U16 R15, desc[UR16][R12.64] ;  /* 0x000000100c0f8981 */ /* 0x000ea8000c1e1500 */
[----:B------:R-:W3:Y:S04]  /*1500*/  @!P1 LDG.E.U16 R17, desc[UR16][R12.64+0x40] ;  /* 0x000040100c119981 */ /* 0x000ee8000c1e1500 */
[----:B------:R-:W4:Y:S04]  /*1510*/  @!P2 LDG.E.U16 R51, desc[UR16][R12.64+0x80] ;  /* 0x000080100c33a981 */ /* 0x000f28000c1e1500 */
[----:B------:R5:W4:Y:S01]  /*1520*/  @!P3 LDG.E.U16 R53, desc[UR16][R12.64+0xc0] ;  /* 0x0000c0100c35b981 */ /* 0x000b22000c1e1500 */
[----:B0-----:R-:W-:Y:S01]  /*1530*/  UIMAD.WIDE.U32 UR8, UR18, UR12, UR4 ;  /* 0x0000000c120872a5 */ /* 0x001fe2000f8e0004 */
[----:B------:R-:W-:-:S02]  /*1540*/  PRMT R55, RZ, 0x7610, R55 ;  /* 0x00007610ff377816 */ /* 0x000fc40000000037 */
[----:B------:R-:W-:Y:S01]  /*1550*/  PRMT R57, RZ, 0x7610, R57 ;  /* 0x00007610ff397816 */ /* 0x000fe20000000039 */
[----:B------:R-:W-:Y:S01]  /*1560*/  UIMAD UR10, UR18, UR13, UR9 ;  /* 0x0000000d120a72a4 */ /* 0x000fe2000f8e0209 */
[----:B------:R-:W-:Y:S01]  /*1570*/  PRMT R59, RZ, 0x7610, R59 ;  /* 0x00007610ff3b7816 */ /* 0x000fe2000000003b */
[----:B------:R-:W0:Y:S01]  /*1580*/  LDCU.64 UR12, c[0x0][0x478] ;  /* 0x00008f00ff0c77ac */ /* 0x000e220008000a00 */
[----:B------:R-:W-:Y:S02]  /*1590*/  MOV R11, UR9 ;  /* 0x00000009000b7c02 */ /* 0x000fe40008000f00 */
[----:B------:R-:W-:Y:S02]  /*15a0*/  MOV R10, UR8 ;  /* 0x00000008000a7c02 */ /* 0x000fe40008000f00 */
[----:B------:R-:W-:Y:S02]  /*15b0*/  MOV R11, UR10 ;  /* 0x0000000a000b7c02 */ /* 0x000fe40008000f00 */
[----:B-----5:R-:W-:Y:S01]  /*15c0*/  PRMT R13, RZ, 0x7610, R13 ;  /* 0x00007610ff0d7816 */ /* 0x020fe2000000000d */
[----:B--2---:R-:W-:Y:S01]  /*15d0*/  STS.U16 [R44], R15 ;  /* 0x0000000f2c007388 */ /* 0x004fe20000000400 */
[----:B------:R-:W-:-:S03]  /*15e0*/  IMAD.WIDE.U32 R10, R18, UR14, R10 ;  /* 0x0000000e120a7c25 */ /* 0x000fc6000f8e000a */
[----:B---3--:R-:W-:Y:S01]  /*15f0*/  STS.U16 [R44+0x40], R17 ;  /* 0x000040112c007388 */ /* 0x008fe20000000400 */
[----:B------:R-:W-:Y:S01]  /*1600*/  IMAD R0, R18, UR15, R11 ;  /* 0x0000000f12007c24 */ /* 0x000fe2000f8e020b */
[----:B------:R-:W-:Y:S02]  /*1610*/  IADD3 R11, P4, PT, R36, R10, RZ ;  /* 0x0000000a240b7210 */ /* 0x000fe40007f9e0ff */
[----:B----4-:R-:W-:Y:S04]  /*1620*/  STS.U16 [R44+0x80], R51 ;  /* 0x000080332c007388 */ /* 0x010fe80000000400 */
[----:B------:R-:W-:Y:S01]  /*1630*/  STS.U16 [R44+0xc0], R53 ;  /* 0x0000c0352c007388 */ /* 0x000fe20000000400 */
[----:B------:R-:W-:-:S03]  /*1640*/  NOP ;  /* 0x0000000000007918 */ /* 0x000fc60000000000 */
[----:B------:R-:W2:Y:S01]  /*1650*/  LDS.64 R60, [R45] ;  /* 0x000000002d3c7984 */ /* 0x000ea20000000a00 */
[----:B------:R-:W-:Y:S01]  /*1660*/  IADD3.X R0, PT, PT, RZ, R0, RZ, P4, !PT ;  /* 0x00000000ff007210 */ /* 0x000fe200027fe4ff */
[----:B------:R-:W3:Y:S01]  /*1670*/  S2UR UR9, SR_CgaCtaId ;  /* 0x00000000000979c3 */ /* 0x000ee20000008800 */
[C---:B0-----:R-:W-:Y:S01]  /*1680*/  LEA R10, P4, R11.reuse, UR12, 0x1 ;  /* 0x0000000c0b0a7c11 */ /* 0x041fe2000f8808ff */
[----:B-1----:R-:W-:Y:S02]  /*1690*/  HADD2.F32 R54, -RZ, R8.H1_H1 ;  /* 0x30000008ff367230 */ /* 0x002fe40000004100 */
[----:B------:R-:W-:Y:S01]  /*16a0*/  HADD2.F32 R56, -RZ, R9.H0_H0 ;  /* 0x20000009ff387230 */ /* 0x000fe20000004100 */
[----:B------:R-:W-:-:S03]  /*16b0*/  LEA.HI.X R11, R11, UR13, R0, 0x1, P4 ;  /* 0x0000000d0b0b7c11 */ /* 0x000fc6000a0f0c00 */
[----:B------:R-:W-:Y:S01]  /*16c0*/  BAR.SYNC.DEFER_BLOCKING 0x0 ;  /* 0x0000000000007b1d */ /* 0x000fe20000010000 */
[----:B------:R-:W-:-:S05]  /*16d0*/  HADD2.F32 R58, -RZ, R9.H1_H1 ;  /* 0x30000009ff3a7230 */ /* 0x000fca0000004100 */
[----:B------:R-:W-:Y:S01]  /*16e0*/  UMOV UR8, 0x400 ;  /* 0x0000040000087882 */ /* 0x000fe20000000000 */
[----:B------:R-:W0:Y:S01]  /*16f0*/  LDCU.64 UR10, c[0x0][0x508] ;  /* 0x0000a100ff0a77ac */ /* 0x000e220008000a00 */
[----:B------:R-:W1:Y:S01]  /*1700*/  LDCU.64 UR12, c[0x0][0x490] ;  /* 0x00009200ff0c77ac */ /* 0x000e620008000a00 */
[----:B------:R-:W4:Y:S04]  /*1710*/  @!P0 LDG.E.U16 R13, desc[UR16][R10.64] ;  /* 0x000000100a0d8981 */ /* 0x000f28000c1e1500 */
[----:B------:R-:W5:Y:S04]  /*1720*/  @!P1 LDG.E.U16 R55, desc[UR16][R10.64+0x40] ;  /* 0x000040100a379981 */ /* 0x000f68000c1e1500 */
[----:B------:R-:W5:Y:S04]  /*1730*/  @!P2 LDG.E.U16 R57, desc[UR16][R10.64+0x80] ;  /* 0x000080100a39a981 */ /* 0x000f68000c1e1500 */
[----:B------:R-:W5:Y:S01]  /*1740*/  @!P3 LDG.E.U16 R59, desc[UR16][R10.64+0xc0] ;  /* 0x0000c0100a3bb981 */ /* 0x000f62000c1e1500 */
[--C-:B--2---:R-:W-:Y:S01]  /*1750*/  HADD2.F32 R15, -RZ, R60.reuse.H1_H1 ;  /* 0x3000003cff0f7230 */ /* 0x104fe20000004100 */
[----:B------:R-:W-:Y:S01]  /*1760*/  ISETP.NE.AND P2, PT, R25, RZ, PT ;  /* 0x000000ff1900720c */ /* 0x000fe20003f45270 */
[----:B------:R-:W-:Y:S01]  /*1770*/  HADD2.F32 R12, -RZ, R60.H0_H0 ;  /* 0x2000003cff0c7230 */ /* 0x000fe20000004100 */
[----:B---3--:R-:W-:Y:S01]  /*1780*/  ULEA UR8, UR9, UR8, 0x18 ;  /* 0x0000000809087291 */ /* 0x008fe2000f8ec0ff */
[----:B------:R-:W-:-:S02]  /*1790*/  HADD2.F32 R17, -RZ, R61.H0_H0 ;  /* 0x2000003dff117230 */ /* 0x000fc40000004100 */
[----:B------:R-:W-:Y:S01]  /*17a0*/  FMUL.FTZ R14, R15, -1.4426950216293334961 ;  /* 0xbfb8aa3b0f0e7820 */ /* 0x000fe20000410000 */
[----:B------:R-:W-:Y:S02]  /*17b0*/  HADD2.F32 R61, -RZ, R61.H1_H1 ;  /* 0x3000003dff3d7230 */ /* 0x000fe40000004100 */
[----:B------:R-:W-:Y:S01]  /*17c0*/  FMUL.FTZ R0, R12, -1.4426950216293334961 ;  /* 0xbfb8aa3b0c007820 */ /* 0x000fe20000410000 */
[----:B-1----:R-:W-:Y:S01]  /*17d0*/  UISETP.NE.U32.AND UP0, UPT, UR12, URZ, UPT ;  /* 0x000000ff0c00728c */ /* 0x002fe2000bf05070 */
[----:B------:R-:W-:Y:S01]  /*17e0*/  FMUL.FTZ R50, R17, -1.4426950216293334961 ;  /* 0xbfb8aa3b11327820 */ /* 0x000fe20000410000 */
[----:B------:R-:W1:Y:S01]  /*17f0*/  MUFU.EX2 R14, R14 ;  /* 0x0000000e000e7308 */ /* 0x000e620000000800 */
[----:B------:R-:W-:Y:S01]  /*1800*/  FMUL.FTZ R53, R61, -1.4426950216293334961 ;  /* 0xbfb8aa3b3d357820 */ /* 0x000fe20000410000 */
[----:B------:R-:W-:Y:S02]  /*1810*/  UISETP.NE.AND.EX UP0, UPT, UR13, URZ, UPT, UP0 ;  /* 0x000000ff0d00728c */ /* 0x000fe4000bf05300 */
[----:B------:R-:W-:Y:S04]  /*1820*/  MUFU.EX2 R0, R0 ;  /* 0x0000000000007308 */ /* 0x000fe80000000800 */
[----:B------:R-:W2:Y:S04]  /*1830*/  MUFU.EX2 R50, R50 ;  /* 0x0000003200327308 */ /* 0x000ea80000000800 */
[----:B------:R-:W3:Y:S01]  /*1840*/  MUFU.EX2 R53, R53 ;  /* 0x0000003500357308 */ /* 0x000ee20000000800 */
[----:B-1----:R-:W-:-:S06]  /*1850*/  FADD.FTZ R16, R14, 1 ;  /* 0x3f8000000e107421 */ /* 0x002fcc0000010000 */
[----:B------:R-:W-:Y:S01]  /*1860*/  MUFU.RCP R16, R16 ;  /* 0x0000001000107308 */ /* 0x000fe20000001000 */
[----:B--2---:R-:W-:-:S07]  /*1870*/  FADD.FTZ R51, R50, 1 ;  /* 0x3f80000032337421 */ /* 0x004fce0000010000 */
[----:B------:R-:W1:Y:S02]  /*1880*/  MUFU.RCP R52, R51 ;  /* 0x0000003300347308 */ /* 0x000e640000001000 */
[----:B-1----:R-:W-:-:S04]  /*1890*/  FADD.FTZ R60, -R52, 1 ;  /* 0x3f800000343c7421 */ /* 0x002fc80000010100 */
[C---:B------:R-:W-:Y:S01]  /*18a0*/  FFMA.FTZ R60, R17.reuse, R60, 1 ;  /* 0x3f800000113c7423 */ /* 0x040fe2000001003c */
[----:B------:R-:W-:Y:S01]  /*18b0*/  FMUL.FTZ R17, R17, R52 ;  /* 0x0000003411117220 */ /* 0x000fe20000410000 */
[----:B----4-:R1:W-:Y:S04]  /*18c0*/  STS.U16 [R44], R13 ;  /* 0x0000000d2c007388 */ /* 0x0103e80000000400 */
[----:B-----5:R3:W-:Y:S04]  /*18d0*/  STS.U16 [R44+0x40], R55 ;  /* 0x000040372c007388 */ /* 0x0207e80000000400 */
[----:B------:R-:W-:Y:S01]  /*18e0*/  STS.U16 [R44+0x80], R57 ;  /* 0x000080392c007388 */ /* 0x000fe20000000400 */
[----:B-1----:R-:W-:Y:S01]  /*18f0*/  FADD.FTZ R13, R0, 1 ;  /* 0x3f800000000d7421 */ /* 0x002fe20000010000 */
[----:B------:R-:W-:-:S02]  /*1900*/  HADD2.F32 R0, -RZ, R8.H0_H0 ;  /* 0x20000008ff007230 */ /* 0x000fc40000004100 */
[----:B------:R-:W-:Y:S01]  /*1910*/  STS.U16 [R44+0xc0], R59 ;  /* 0x0000c03b2c007388 */ /* 0x000fe20000000400 */
[----:B------:R-:W-:-:S03]  /*1920*/  NOP ;  /* 0x0000000000007918 */ /* 0x000fc60000000000 */
[----:B------:R-:W1:Y:S01]  /*1930*/  LDS.64 R10, [R45] ;  /* 0x000000002d0a7984 */ /* 0x000e620000000a00 */
[----:B---3--:R-:W-:Y:S01]  /*1940*/  FADD.FTZ R55, R53, 1 ;  /* 0x3f80000035377421 */ /* 0x008fe20000010000 */
[----:B------:R-:W2:Y:S01]  /*1950*/  MUFU.RCP R13, R13 ;  /* 0x0000000d000d7308 */ /* 0x000ea20000001000 */
[----:B------:R-:W-:-:S04]  /*1960*/  FADD.FTZ R8, -R16, 1 ;  /* 0x3f80000010087421 */ /* 0x000fc80000010100 */
[C---:B------:R-:W-:Y:S01]  /*1970*/  FFMA.FTZ R50, R15.reuse, R8, 1 ;  /* 0x3f8000000f327423 */ /* 0x040fe20000010008 */
[----:B------:R-:W-:Y:S02]  /*1980*/  FMUL.FTZ R15, R15, R16 ;  /* 0x000000100f0f7220 */ /* 0x000fe40000410000 */
[----:B------:R-:W3:Y:S01]  /*1990*/  MUFU.RCP R62, R55 ;  /* 0x00000037003e7308 */ /* 0x000ee20000001000 */
[----:B--2---:R-:W-:-:S04]  /*19a0*/  FADD.FTZ R9, -R13, 1 ;  /* 0x3f8000000d097421 */ /* 0x004fc80000010100 */
[----:B------:R-:W-:Y:S01]  /*19b0*/  FFMA.FTZ R9, R12, R9, 1 ;  /* 0x3f8000000c097423 */ /* 0x000fe20000010009 */
[----:B---3--:R-:W-:-:S04]  /*19c0*/  FADD.FTZ R64, -R62, 1 ;  /* 0x3f8000003e407421 */ /* 0x008fc80000010100 */
[C---:B------:R-:W-:Y:S01]  /*19d0*/  FFMA.FTZ R64, R61.reuse, R64, 1 ;  /* 0x3f8000003d407423 */ /* 0x040fe20000010040 */
[----:B------:R-:W-:Y:S01]  /*19e0*/  FMUL.FTZ R61, R61, R62 ;  /* 0x0000003e3d3d7220 */ /* 0x000fe20000410000 */
[--C-:B-1----:R-:W-:Y:S02]  /*19f0*/  HADD2.F32 R14, -RZ, R10.reuse.H0_H0 ;  /* 0x2000000aff0e7230 */ /* 0x102fe40000004100 */
[----:B------:R-:W-:Y:S02]  /*1a00*/  HADD2.F32 R10, -RZ, R10.H1_H1 ;  /* 0x3000000aff0a7230 */ /* 0x000fe40000004100 */
        /* <DEDUP_REMOVED lines=15> */
[----:B------:R-:W-:Y:S01]  /*1b00*/  BAR.SYNC.DEFER_BLOCKING 0x0 ;  /* 0x0000000000007b1d */ /* 0x000fe20000010000 */
[----:B------:R-:W-:Y:S01]  /*1b10*/  F2FP.F16.F32.PACK_AB R8, R11, R8 ;  /* 0x000000080b08723e */ /* 0x000fe200000000ff */
[----:B------:R-:W-:-:S02]  /*1b20*/  FMUL.FTZ R0, R0, R13 ;  /* 0x0000000d00007220 */ /* 0x000fc40000410000 */
[----:B------:R-:W-:Y:S02]  /*1b30*/  F2FP.F16.F32.PACK_AB R9, R64, R51 ;  /* 0x000000334009723e */ /* 0x000fe400000000ff */
[----:B------:R-:W-:Y:S02]  /*1b40*/  MOV R51, UR8 ;  /* 0x0000000800337c02 */ /* 0x000fe40008000f00 */
[----:B------:R-:W1:Y:S01]  /*1b50*/  LDC.64 R64, c[0x0][0x510] ;  /* 0x00014400ff407b82 */ /* 0x000e620000000a00 */
[----:B------:R1:W-:Y:S01]  /*1b60*/  STS.64 [R45], R8 ;  /* 0x000000082d007388 */ /* 0x0003e20000000a00 */
[----:B------:R-:W-:-:S03]  /*1b70*/  NOP ;  /* 0x0000000000007918 */ /* 0x000fc60000000000 */
[----:B------:R-:W-:Y:S04]  /*1b80*/  LDS.U16 R11, [R44] ;  /* 0x000000002c0b7984 */ /* 0x000fe80000000400 */
[----:B------:R-:W-:Y:S04]  /*1b90*/  LDS.U16 R55, [R44+0x40] ;  /* 0x000040002c377984 */ /* 0x000fe80000000400 */
[----:B------:R-:W-:Y:S04]  /*1ba0*/  LDS.U16 R59, [R44+0x80] ;  /* 0x000080002c3b7984 */ /* 0x000fe80000000400 */
[----:B------:R-:W-:Y:S04]  /*1bb0*/  LDS.U16 R63, [R44+0xc0] ;  /* 0x0000c0002c3f7984 */ /* 0x000fe80000000400 */
[----:B------:R-:W-:Y:S01]  /*1bc0*/  @!P2 STS [UR8+0x100], R42 ;  /* 0x0001002aff00a988 */ /* 0x000fe20008000808 */
[----:B0-----:R-:W-:Y:S01]  /*1bd0*/  UIMAD.WIDE.U32 UR8, UR18, UR10, UR4 ;  /* 0x0000000a120872a5 */ /* 0x001fe2000f8e0004 */
[----:B------:R-:W-:Y:S03]  /*1be0*/  BAR.SYNC.DEFER_BLOCKING 0x0 ;  /* 0x0000000000007b1d */ /* 0x000fe60000010000 */
[----:B------:R-:W-:-:S03]  /*1bf0*/  UIMAD UR9, UR18, UR11, UR9 ;  /* 0x0000000b120972a4 */ /* 0x000fc6000f8e0209 */
[----:B------:R-:W0:Y:S03]  /*1c00*/  LDCU.64 UR10, c[0x0][0x558] ;  /* 0x0000ab00ff0a77ac */ /* 0x000e260008000a00 */
[----:B-1----:R-:W-:-:S04]  /*1c10*/  IMAD.WIDE.U32 R8, R18, R64, UR8 ;  /* 0x0000000812087e25 */ /* 0x002fc8000f8e0040 */
[----:B------:R-:W-:Y:S01]  /*1c20*/  IMAD R60, R18, R65, R9 ;  /* 0x00000041123c7224 */ /* 0x000fe200078e0209 */
[----:B------:R-:W-:-:S04]  /*1c30*/  IADD3 R9, P0, PT, R36, R8, RZ ;  /* 0x0000000824097210 */ /* 0x000fc80007f1e0ff */
[----:B------:R-:W-:Y:S01]  /*1c40*/  IADD3.X R60, PT, PT, RZ, R60, RZ, P0, !PT ;  /* 0x0000003cff3c7210 */ /* 0x000fe200007fe4ff */
[----:B------:R-:W1:Y:S01]  /*1c50*/  LDS R50, [R51+0x100] ;  /* 0x0001000033327984 */ /* 0x000e620000000800 */
[----:B0-----:R-:W-:-:S04]  /*1c60*/  LEA R8, P5, R9, UR10, 0x1 ;  /* 0x0000000a09087c11 */ /* 0x001fc8000f8a08ff */
[----:B------:R-:W-:Y:S02]  /*1c70*/  LEA.HI.X R9, R9, UR11, R60, 0x1, P5 ;  /* 0x0000000b09097c11 */ /* 0x000fe4000a8f0c3c */
[-C--:B-1----:R-:W-:Y:S02]  /*1c80*/  ISETP.GE.AND P0, PT, R36, R50.reuse, PT ;  /* 0x000000322400720c */ /* 0x082fe40003f06270 */
[-C--:B------:R-:W-:Y:S02]  /*1c90*/  ISETP.GE.AND P1, PT, R39, R50.reuse, PT ;  /* 0x000000322700720c */ /* 0x080fe40003f26270 */
[-C--:B------:R-:W-:Y:S02]  /*1ca0*/  ISETP.GE.AND P3, PT, R40, R50.reuse, PT ;  /* 0x000000322800720c */ /* 0x080fe40003f66270 */
[----:B------:R-:W-:-:S07]  /*1cb0*/  ISETP.GE.AND P4, PT, R41, R50, PT ;  /* 0x000000322900720c */ /* 0x000fce0003f86270 */
[----:B------:R0:W-:Y:S04]  /*1cc0*/  @!P0 STG.E.U16 desc[UR16][R8.64], R11 ;  /* 0x0000000b08008986 */ /* 0x0001e8000c101510 */
[----:B------:R0:W-:Y:S04]  /*1cd0*/  @!P1 STG.E.U16 desc[UR16][R8.64+0x40], R55 ;  /* 0x0000403708009986 */ /* 0x0001e8000c101510 */
[----:B------:R0:W-:Y:S04]  /*1ce0*/  @!P3 STG.E.U16 desc[UR16][R8.64+0x80], R59 ;  /* 0x0000803b0800b986 */ /* 0x0001e8000c101510 */
[----:B------:R0:W-:Y:S01]  /*1cf0*/  @!P4 STG.E.U16 desc[UR16][R8.64+0xc0], R63 ;  /* 0x0000c03f0800c986 */ /* 0x0001e2000c101510 */
[----:B------:R-:W-:Y:S05]  /*1d00*/  BRA.U !UP0, `(.L_x_9634) ;  /* 0x0000000108907547 */ /* 0x000fea000b800000 */
        /* <DEDUP_REMOVED lines=14> */
[----:B------:R-:W-:Y:S01]  /*1df0*/  MOV R9, UR5 ;  /* 0x0000000500097c02 */ /* 0x000fe20008000f00 */
        /* <DEDUP_REMOVED lines=21> */
.L_x_9634:
[----:B------:R-:W2:Y:S01]  /*1f50*/  LDCU UR9, c[0x0][0x38c] ;  /* 0x00007180ff0977ac */ /* 0x000ea20008000800 */
[--C-:B------:R-:W-:Y:S02]  /*1f60*/  HADD2.F32 R57, -RZ, R2.reuse.H0_H0 ;  /* 0x20000002ff397230 */ /* 0x100fe40000004100 */
[----:B------:R-:W-:Y:S01]  /*1f70*/  FMUL.FTZ R54, R54, R15 ;  /* 0x0000000f36367220 */ /* 0x000fe20000410000 */
[----:B0-----:R-:W-:Y:S02]  /*1f80*/  HADD2.F32 R59, -RZ, R2.H1_H1 ;  /* 0x30000002ff3b7230 */ /* 0x001fe40000004100 */
[----:B------:R-:W-:Y:S01]  /*1f90*/  FMUL.FTZ R58, R58, R61 ;  /* 0x0000003d3a3a7220 */ /* 0x000fe20000410000 */
[--C-:B------:R-:W-:Y:S02]  /*1fa0*/  HADD2.F32 R61, -RZ, R3.reuse.H0_H0 ;  /* 0x20000003ff3d7230 */ /* 0x100fe40000004100 */
[----:B------:R-:W-:Y:S01]  /*1fb0*/  FFMA.FTZ R27, R0, R57, R27 ;  /* 0x00000039001b7223 */ /* 0x000fe2000001001b */
[----:B------:R-:W-:Y:S01]  /*1fc0*/  FMUL.FTZ R56, R56, R17 ;  /* 0x0000001138387220 */ /* 0x000fe20000410000 */
[----:B------:R-:W-:-:S02]  /*1fd0*/  HADD2.F32 R60, -RZ, R3.H1_H1 ;  /* 0x30000003ff3c7230 */ /* 0x000fc40000004100 */
[----:B------:R-:W-:Y:S02]  /*1fe0*/  HFMA2 R50, -RZ, RZ, 0, 0 ;  /* 0x00000000ff327431 */ /* 0x000fe400000001ff */
[----:B------:R-:W-:Y:S01]  /*1ff0*/  FFMA.FTZ R27, R54, R59, R27 ;  /* 0x0000003b361b7223 */ /* 0x000fe2000001001b */
[----:B------:R-:W-:Y:S02]  /*2000*/  PRMT R63, RZ, 0x7610, R63 ;  /* 0x00007610ff3f7816 */ /* 0x000fe4000000003f */
[----:B-1----:R-:W-:Y:S02]  /*2010*/  CS2R R52, SRZ ;  /* 0x0000000000347805 */ /* 0x002fe4000001ff00 */
[----:B------:R-:W-:Y:S01]  /*2020*/  MOV R55, RZ ;  /* 0x000000ff00377202 */ /* 0x000fe20000000f00 */
[----:B------:R-:W-:Y:S01]  /*2030*/  FFMA.FTZ R27, R56, R61, R27 ;  /* 0x0000003d381b7223 */ /* 0x000fe2000001001b */
[-C--:B------:R-:W-:Y:S01]  /*2040*/  FMUL.FTZ R65, R0, R19.reuse ;  /* 0x0000001300417220 */ /* 0x080fe20000410000 */
[-C--:B------:R-:W-:Y:S01]  /*2050*/  FMUL.FTZ R64, R54, R19.reuse ;  /* 0x0000001336407220 */ /* 0x080fe20000410000 */
        /* <DEDUP_REMOVED lines=18> */
[----:B------:R-:W-:Y:S01]  /*2180*/  VIADD R71, R51, 0xbc8 ;  /* 0x00000bc833477836 */ /* 0x000fe20000000000 */
[----:B------:R-:W-:Y:S01]  /*2190*/  ULOP3.LUT UR8, UR8, 0x400, URZ, 0xc0, !UPT ;  /* 0x0000040008087892 */ /* 0x000fe2000f8ec0ff */
[----:B------:R-:W-:Y:S01]  /*21a0*/  MOV R50, RZ ;  /* 0x000000ff00327202 */ /* 0x000fe20000000f00 */
[----:B------:R-:W-:Y:S01]  /*21b0*/  UIADD3 UR10, UPT, UPT, -UR9, URZ, URZ ;  /* 0x000000ff090a7290 */ /* 0x000fe2000fffe1ff */
[----:B------:R-:W2:Y:S01]  /*21c0*/  LDC.64 R10, c[0x0][0x3c0] ;  /* 0x0000f000ff0a7b82 */ /* 0x000ea20000000a00 */
[----:B------:R-:W-:Y:S01]  /*21d0*/  MOV R73, R24 ;  /* 0x0000001800497202 */ /* 0x000fe20000000f00 */
        /* <DEDUP_REMOVED lines=11> */
[----:B------:R-:W-:-:S02]  /*2290*/  ISETP.EQ.AND P0, PT, R25, RZ, !P0 ;  /* 0x000000ff1900720c */ /* 0x000fc40004702270 */
[----:B-1----:R-:W-:Y:S02]  /*22a0*/  SHF.L.U64.HI R9, R8, 0x2, R9 ;  /* 0x0000000208097819 */ /* 0x002fe40000010209 */
[----:B------:R-:W-:Y:S02]  /*22b0*/  MOV R80, UR4 ;  /* 0x0000000400507c02 */ /* 0x000fe40008000f00 */
[----:B------:R-:W-:Y:S02]  /*22c0*/  MOV R79, UR5 ;  /* 0x00000005004f7c02 */ /* 0x000fe40008000f00 */
[----:B--2---:R-:W-:Y:S02]  /*22d0*/  SHF.L.U64.HI R11, R10, 0x2, R11 ;  /* 0x000000020a0b7819 */ /* 0x004fe4000001020b */
[----:B---34-:R-:W-:-:S07]  /*22e0*/  SHF.L.U64.HI R13, R12, 0x2, R13 ;  /* 0x000000020c0d7819 */ /* 0x018fce000001020d */
.L_x_9641:
[----:B------:R-:W-:Y:S02]  /*22f0*/  MOV R2, R73 ;  /* 0x0000004900027202 */ /* 0x000fe40000000f00 */
[----:B------:R-:W-:-:S05]  /*2300*/  MOV R3, R72 ;  /* 0x0000004800037202 */ /* 0x000fca0000000f00 */
[----:B--2---:R1:W2:Y:S01]  /*2310*/  LDG.E R81, desc[UR16][R2.64] ;  /* 0x0000001002517981 */ /* 0x0042a2000c1e1900 */
[----:B------:R-:W-:Y:S02]  /*2320*/  MOV R15, R76 ;  /* 0x0000004c000f7202 */ /* 0x000fe40000000f00 */
[----:B------:R-:W-:-:S05]  /*2330*/  MOV R14, R77 ;  /* 0x0000004d000e7202 */ /* 0x000fca0000000f00 */
[----:B------:R-:W3:Y:S01]  /*2340*/  LDG.E R15, desc[UR16][R14.64] ;  /* 0x000000100e0f7981 */ /* 0x000ee2000c1e1900 */
[----:B-1----:R-:W-:Y:S02]  /*2350*/  MOV R2, R75 ;  /* 0x0000004b00027202 */ /* 0x002fe40000000f00 */
[----:B------:R-:W-:-:S05]  /*2360*/  MOV R3, R74 ;  /* 0x0000004a00037202 */ /* 0x000fca0000000f00 */
[----:B------:R-:W3:Y:S01]  /*2370*/  LDG.E R84, desc[UR16][R2.64] ;  /* 0x0000001002547981 */ /* 0x000ee2000c1e1900 */
        /* <DEDUP_REMOVED lines=24> */
[----:B------:R0:W1:Y:S01]  /*2500*/  LDS R89, [R78+UR8] ;  /* 0x000000084e597984 */ /* 0x0000620008000800 */
[----:B------:R-:W-:Y:S05]  /*2510*/  BRA `(.L_x_9638) ;  /* 0x0000000000047947 */ /* 0x000fea0003800000 */
.L_x_9637:
[----:B------:R2:W3:Y:S02]  /*2520*/  LDS R89, [R38+0xb4c] ;  /* 0x000b4c0026597984 */ /* 0x0004e40000000800 */
.L_x_9638:
[----:B------:R-:W-:Y:S05]  /*2530*/  BSYNC.RECONVERGENT B0 ;  /* 0x0000000000007941 */ /* 0x000fea0003800200 */
.L_x_9636:
        /* <DEDUP_REMOVED lines=9> */
[----:B------:R-:W-:Y:S01]  /*25d0*/  ISETP.NE.AND P1, PT, R91, 0x1f, PT ;  /* 0x0000001f5b00780c */ /* 0x000fe20003f25270 */
        /* <DEDUP_REMOVED lines=12> */
[----:B------:R-:W-:Y:S01]  /*26a0*/  ISETP.GT.AND P3, PT, R43, 0xf, PT ;  /* 0x0000000f2b00780c */ /* 0x000fe20003f64270 */
[----:B------:R-:W3:Y:S01]  /*26b0*/  SHFL.DOWN PT, R96, R92, 0x1, 0x1f ;  /* 0x08201f005c607f89 */ /* 0x000ee200000e0000 */
[----:B------:R-:W-:Y:S01]  /*26c0*/  BSSY.RECONVERGENT B0, `(.L_x_9639) ;  /* 0x00000a1000007945 */ /* 0x000fe20003800200 */
[----:B------:R-:W-:-:S02]  /*26d0*/  FMUL.FTZ R2, R85, R2 ;  /* 0x0000000255027220 */ /* 0x000fc40000410000 */
[----:B------:R-:W4:Y:S04]  /*26e0*/  SHFL.UP PT, R14, R15, 0x1, RZ ;  /* 0x042000000f0e7989 */ /* 0x000f2800000e00ff */
[----:B------:R-:W-:Y:S01]  /*26f0*/  @!P4 MOV R98, 0x400 ;  /* 0x000004000062c802 */ /* 0x000fe20000000f00 */
[----:B-1----:R-:W-:Y:S02]  /*2700*/  @P1 FMUL.FTZ R94, R95, R82 ;  /* 0x000000525f5e1220 */ /* 0x002fe40000410000 */
[----:B------:R-:W1:Y:S01]  /*2710*/  SHFL.UP PT, R95, R2, 0x1, RZ ;  /* 0x04200000025f7989 */ /* 0x000e6200000e00ff */
[----:B---3--:R-:W-:Y:S02]  /*2720*/  @P1 FFMA.FTZ R3, R82, R96, R3 ;  /* 0x0000006052031223 */ /* 0x008fe40000010003 */
[----:B------:R-:W-:-:S02]  /*2730*/  @P1 MOV R82, R94 ;  /* 0x0000005e00521202 */ /* 0x000fc40000000f00 */
[----:B------:R-:W-:Y:S01]  /*2740*/  ISETP.GE.AND P1, PT, R43, 0x1, PT ;  /* 0x000000012b00780c */ /* 0x000fe20003f26270 */
[----:B----4-:R-:W-:Y:S01]  /*2750*/  FFMA.FTZ R14, R2, R14, R15 ;  /* 0x0000000e020e7223 */ /* 0x010fe2000001000f */
[----:B------:R-:W3:Y:S04]  /*2760*/  SHFL.DOWN PT, R94, R3, 0x2, 0x1f ;  /* 0x08401f00035e7f89 */ /* 0x000ee800000e0000 */
[----:B------:R-:W4:Y:S01]  /*2770*/  SHFL.DOWN PT, R97, R82, 0x2, 0x1f ;  /* 0x08401f0052617f89 */ /* 0x000f2200000e0000 */
[----:B------:R-:W-:-:S05]  /*2780*/  FSEL R15, R15, R14, !P1 ;  /* 0x0000000e0f0f7208 */ /* 0x000fca0004800000 */
[----:B------:R-:W0:Y:S01]  /*2790*/  SHFL.UP PT, R14, R15, 0x2, RZ ;  /* 0x044000000f0e7989 */ /* 0x000e2200000e00ff */
[----:B-1----:R-:W-:Y:S01]  /*27a0*/  @P1 FMUL.FTZ R2, R2, R95 ;  /* 0x0000005f02021220 */ /* 0x002fe20000410000 */
[----:B------:R-:W-:-:S04]  /*27b0*/  ISETP.GE.AND P1, PT, R43, 0x2, PT ;  /* 0x000000022b00780c */ /* 0x000fc80003f26270 */
[----:B------:R-:W1:Y:S01]  /*27c0*/  SHFL.UP PT, R95, R2, 0x2, RZ ;  /* 0x04400000025f7989 */ /* 0x000e6200000e00ff */
[C---:B---3--:R-:W-:Y:S01]  /*27d0*/  @!P2 FFMA.FTZ R3, R82.reuse, R94, R3 ;  /* 0x0000005e5203a223 */ /* 0x048fe20000010003 */
[----:B----4-:R-:W-:-:S04]  /*27e0*/  @!P2 FMUL.FTZ R92, R82, R97 ;  /* 0x00000061525ca220 */ /* 0x010fc80000410000 */
[----:B------:R-:W3:Y:S01]  /*27f0*/  SHFL.DOWN PT, R94, R3, 0x4, 0x1f ;  /* 0x08801f00035e7f89 */ /* 0x000ee200000e0000 */
[----:B------:R-:W-:Y:S01]  /*2800*/  @!P2 MOV R82, R92 ;  /* 0x0000005c0052a202 */ /* 0x000fe20000000f00 */
[----:B0-----:R-:W-:Y:S01]  /*2810*/  FFMA.FTZ R14, R2, R14, R15 ;  /* 0x0000000e020e7223 */ /* 0x001fe2000001000f */
[----:B------:R-:W-:-:S03]  /*2820*/  ISETP.GT.U32.AND P2, PT, R91, 0x1b, PT ;  /* 0x0000001b5b00780c */ /* 0x000fc60003f44070 */
[----:B------:R-:W0:Y:S01]  /*2830*/  SHFL.DOWN PT, R99, R82, 0x4, 0x1f ;  /* 0x08801f0052637f89 */ /* 0x000e2200000e0000 */
[----:B------:R-:W-:-:S05]  /*2840*/  FSEL R97, R15, R14, !P1 ;  /* 0x0000000e0f617208 */ /* 0x000fca0004800000 */
[----:B------:R-:W4:Y:S01]  /*2850*/  SHFL.UP PT, R14, R97, 0x4, RZ ;  /* 0x04800000610e7989 */ /* 0x000f2200000e00ff */
[----:B-1----:R-:W-:Y:S01]  /*2860*/  @P1 FMUL.FTZ R2, R2, R95 ;  /* 0x0000005f02021220 */ /* 0x002fe20000410000 */
[----:B------:R-:W-:-:S04]  /*2870*/  ISETP.GE.AND P1, PT, R43, 0x4, PT ;  /* 0x000000042b00780c */ /* 0x000fc80003f26270 */
[----:B------:R-:W1:Y:S01]  /*2880*/  SHFL.UP PT, R15, R2, 0x4, RZ ;  /* 0x04800000020f7989 */ /* 0x000e6200000e00ff */
[----:B---3--:R-:W-:-:S05]  /*2890*/  @!P2 FFMA.FTZ R3, R82, R94, R3 ;  /* 0x0000005e5203a223 */ /* 0x008fca0000010003 */
[----:B------:R-:W3:Y:S01]  /*28a0*/  SHFL.DOWN PT, R96, R3, 0x8, 0x1f ;  /* 0x09001f0003607f89 */ /* 0x000ee200000e0000 */
[----:B0-----:R-:W-:-:S05]  /*28b0*/  @!P2 FMUL.FTZ R92, R82, R99 ;  /* 0x00000063525ca220 */ /* 0x001fca0000410000 */
[----:B------:R-:W-:Y:S01]  /*28c0*/  @!P2 MOV R82, R92 ;  /* 0x0000005c0052a202 */ /* 0x000fe20000000f00 */
[----:B----4-:R-:W-:Y:S01]  /*28d0*/  FFMA.FTZ R14, R2, R14, R97 ;  /* 0x0000000e020e7223 */ /* 0x010fe20000010061 */
[----:B------:R-:W-:-:S03]  /*28e0*/  ISETP.GT.U32.AND P2, PT, R91, 0x17, PT ;  /* 0x000000175b00780c */ /* 0x000fc60003f44070 */
[----:B------:R-:W0:Y:S01]  /*28f0*/  SHFL.DOWN PT, R99, R82, 0x8, 0x1f ;  /* 0x09001f0052637f89 */ /* 0x000e2200000e0000 */
[----:B------:R-:W-:Y:S01]  /*2900*/  FSEL R95, R97, R14, !P1 ;  /* 0x0000000e615f7208 */ /* 0x000fe20004800000 */
[----:B------:R-:W-:Y:S02]  /*2910*/  IMAD.MOV.U32 R14, RZ, RZ, 0x3f800000 ;  /* 0x3f800000ff0e7424 */ /* 0x000fe400078e00ff */
[----:B-1----:R-:W-:Y:S01]  /*2920*/  @P1 FMUL.FTZ R2, R2, R15 ;  /* 0x0000000f02021220 */ /* 0x002fe20000410000 */
[----:B------:R-:W-:Y:S01]  /*2930*/  HFMA2 R15, -RZ, RZ, 0, 0 ;  /* 0x00000000ff0f7431 */ /* 0x000fe200000001ff */
[----:B------:R-:W-:Y:S01]  /*2940*/  ISETP.GE.AND P1, PT, R43, 0x8, PT ;  /* 0x000000082b00780c */ /* 0x000fe20003f26270 */
[----:B------:R-:W1:Y:S04]  /*2950*/  SHFL.UP PT, R92, R95, 0x8, RZ ;  /* 0x050000005f5c7989 */ /* 0x000e6800000e00ff */
[----:B------:R-:W4:Y:S01]  /*2960*/  SHFL.UP PT, R97, R2, 0x8, RZ ;  /* 0x0500000002617989 */ /* 0x000f2200000e00ff */
[----:B---3--:R-:W-:-:S03]  /*2970*/  @!P2 FFMA.FTZ R3, R82, R96, R3 ;  /* 0x000000605203a223 */ /* 0x008fc60000010003 */
[----:B------:R-:W-:Y:S04]  /*2980*/  @P0 LDS.64 R14, [R71] ;  /* 0x00000000470e0984 */ /* 0x000fe80000000a00 */
[----:B------:R-:W3:Y:S01]  /*2990*/  SHFL.DOWN PT, R96, R3, 0x10, 0x1f ;  /* 0x0a001f0003607f89 */ /* 0x000ee200000e0000 */
[----:B0-----:R-:W-:-:S05]  /*29a0*/  @!P2 FMUL.FTZ R94, R82, R99 ;  /* 0x00000063525ea220 */ /* 0x001fca0000410000 */
[----:B------:R-:W-:Y:S01]  /*29b0*/  @!P2 MOV R82, R94 ;  /* 0x0000005e0052a202 */ /* 0x000fe20000000f00 */
[----:B-1----:R-:W-:Y:S01]  /*29c0*/  FFMA.FTZ R92, R2, R92, R95 ;  /* 0x0000005c025c7223 */ /* 0x002fe2000001005f */
[----:B------:R-:W-:-:S03]  /*29d0*/  ISETP.GT.U32.AND P2, PT, R91, 0xf, PT ;  /* 0x0000000f5b00780c */ /* 0x000fc60003f44070 */
[----:B------:R-:W0:Y:S01]  /*29e0*/  SHFL.DOWN PT, R99, R82, 0x10, 0x1f ;  /* 0x0a001f0052637f89 */ /* 0x000e2200000e0000 */
[----:B------:R-:W-:Y:S01]  /*29f0*/  FSEL R95, R95, R92, !P1 ;  /* 0x0000005c5f5f7208 */ /* 0x000fe20004800000 */
[----:B----4-:R-:W-:Y:S01]  /*2a00*/  @P1 FMUL.FTZ R2, R2, R97 ;  /* 0x0000006102021220 */ /* 0x010fe20000410000 */
[----:B------:R-:W-:-:S03]  /*2a10*/  ISETP.GE.AND P1, PT, R43, 0x10, PT ;  /* 0x000000102b00780c */ /* 0x000fc60003f26270 */
[----:B------:R-:W1:Y:S04]  /*2a20*/  SHFL.UP PT, R92, R95, 0x10, RZ ;  /* 0x060000005f5c7989 */ /* 0x000e6800000e00ff */
[----:B------:R-:W4:Y:S01]  /*2a30*/  SHFL.UP PT, R97, R2, 0x10, RZ ;  /* 0x0600000002617989 */ /* 0x000f2200000e00ff */
[----:B---3--:R-:W-:-:S03]  /*2a40*/  @!P2 FFMA.FTZ R3, R82, R96, R3 ;  /* 0x000000605203a223 */ /* 0x008fc60000010003 */
[----:B------:R-:W-:Y:S01]  /*2a50*/  SHFL.IDX PT, R101, R15, RZ, 0x1f ;  /* 0x00001fff0f657589 */ /* 0x000fe200000e0000 */
[----:B0-----:R-:W-:-:S03]  /*2a60*/  @!P2 FMUL.FTZ R94, R82, R99 ;  /* 0x00000063525ea220 */ /* 0x001fc60000410000 */
[----:B------:R-:W-:Y:S02]  /*2a70*/  SHFL.DOWN PT, R99, R3, 0x1, 0x1f ;  /* 0x08201f0003637f89 */ /* 0x000fe400000e0000 */
[----:B------:R-:W-:Y:S01]  /*2a80*/  @!P2 MOV R82, R94 ;  /* 0x0000005e0052a202 */ /* 0x000fe20000000f00 */
[C---:B-1----:R-:W-:Y:S01]  /*2a90*/  FFMA.FTZ R92, R2.reuse, R92, R95 ;  /* 0x0000005c025c7223 */ /* 0x042fe2000001005f */
[----:B------:R-:W-:Y:S01]  /*2aa0*/  ISETP.NE.AND P2, PT, R25, 0x1f, PT ;  /* 0x0000001f1900780c */ /* 0x000fe20003f45270 */
[----:B------:R-:W-:Y:S01]  /*2ab0*/  SHFL.IDX PT, R3, R3, RZ, 0x1f ;  /* 0x00001fff03037589 */ /* 0x000fe200000e0000 */
[----:B----4-:R-:W-:Y:S02]  /*2ac0*/  @P1 FMUL.FTZ R2, R2, R97 ;  /* 0x0000006102021220 */ /* 0x010fe40000410000 */
[----:B------:R-:W-:Y:S01]  /*2ad0*/  FSEL R95, R95, R92, !P1 ;  /* 0x0000005c5f5f7208 */ /* 0x000fe20004800000 */
[----:B------:R-:W0:Y:S01]  /*2ae0*/  SHFL.DOWN PT, R94, R82, 0x1, 0x1f ;  /* 0x08201f00525e7f89 */ /* 0x000e2200000e0000 */
[----:B------:R-:W-:-:S03]  /*2af0*/  ISETP.NE.AND P1, PT, R25, RZ, PT ;  /* 0x000000ff1900720c */ /* 0x000fc60003f25270 */
[----:B------:R-:W-:Y:S04]  /*2b00*/  SHFL.UP PT, R2, R2, 0x1, RZ ;  /* 0x0420000002027989 */ /* 0x000fe800000e00ff */
[----:B------:R-:W-:Y:S04]  /*2b10*/  SHFL.UP PT, R95, R95, 0x1, RZ ;  /* 0x042000005f5f7989 */ /* 0x000fe800000e00ff */
[----:B------:R-:W1:Y:S01]  /*2b20*/  SHFL.IDX PT, R82, R82, RZ, 0x1f ;  /* 0x00001fff52527589 */ /* 0x000e6200000e0000 */
[----:B0-----:R-:W-:Y:S01]  /*2b30*/  @P2 FFMA.FTZ R101, R94, R101, R99 ;  /* 0x000000655e652223 */ /* 0x001fe20000010063 */
[----:B------:R-:W-:-:S03]  /*2b40*/  ISETP.GT.AND P2, PT, R43, 0x1e, PT ;  /* 0x0000001e2b00780c */ /* 0x000fc60003f44270 */
[----:B------:R-:W-:-:S04]  /*2b50*/  FFMA.FTZ R88, R101, R89, R88 ;  /* 0x0000005965587223 */ /* 0x000fc80000010058 */
[----:B------:R-:W-:Y:S01]  /*2b60*/  FFMA.FTZ R86, R85, R88, R86 ;  /* 0x0000005855567223 */ /* 0x000fe20000010056 */
[----:B------:R-:W-:Y:S01]  /*2b70*/  FMUL.FTZ R97, R88, R49 ;  /* 0x0000003158617220 */ /* 0x000fe20000410000 */
[C---:B-1----:R-:W-:Y:S01]  /*2b80*/  FFMA.FTZ R15, R82.reuse, R15, R3 ;  /* 0x0000000f520f7223 */ /* 0x042fe20000010003 */
[----:B------:R-:W-:Y:S01]  /*2b90*/  FMUL.FTZ R14, R82, R14 ;  /* 0x0000000e520e7220 */ /* 0x000fe20000410000 */
[----:B------:R-:W-:Y:S01]  /*2ba0*/  FMUL.FTZ R82, R81, R86 ;  /* 0x0000005651527220 */ /* 0x000fe20000410000 */
[----:B------:R-:W-:Y:S01]  /*2bb0*/  FADD.FTZ R62, R97, R62 ;  /* 0x0000003e613e7221 */ /* 0x000fe20000010000 */
[----:B-----5:R-:W0:Y:S02]  /*2bc0*/  SHFL.IDX PT, R92, R90, RZ, 0x1f ;  /* 0x00001fff5a5c7589 */ /* 0x020e2400000e0000 */
[----:B0-----:R-:W-:Y:S01]  /*2bd0*/  @P1 FFMA.FTZ R92, R2, R92, R95 ;  /* 0x0000005c025c1223 */ /* 0x001fe2000001005f */
[----:B------:R-:W-:-:S03]  /*2be0*/  FMUL.FTZ R95, R86, R48 ;  /* 0x00000030565f7220 */ /* 0x000fc60000410000 */
[----:B------:R-:W-:Y:S01]  /*2bf0*/  FFMA.FTZ R89, R17, R92, R66 ;  /* 0x0000005c11597223 */ /* 0x000fe20000010042 */
[----:B------:R-:W-:Y:S01]  /*2c00*/  FFMA.FTZ R92, R83, R86, R84 ;  /* 0x00000056535c7223 */ /* 0x000fe20000010054 */
[----:B------:R-:W-:Y:S02]  /*2c10*/  FADD.FTZ R67, R95, R67 ;  /* 0x000000435f437221 */ /* 0x000fe40000010000 */
[CC--:B------:R-:W-:Y:S01]  /*2c20*/  FFMA.FTZ R90, R16.reuse, R89.reuse, R69 ;  /* 0x00000059105a7223 */ /* 0x0c0fe20000010045 */
[----:B------:R-:W-:Y:S01]  /*2c30*/  FFMA.FTZ R84, R16, R92, R87 ;  /* 0x0000005c10547223 */ /* 0x000fe20000010057 */
[----:B------:R-:W-:Y:S01]  /*2c40*/  FFMA.FTZ R17, R0, R89, RZ ;  /* 0x0000005900117223 */ /* 0x000fe200000100ff */
[----:B------:R-:W-:Y:S01]  /*2c50*/  FADD.FTZ R87, -R66, R89 ;  /* 0x0000005942577221 */ /* 0x000fe20000010100 */
[----:B------:R-:W-:Y:S01]  /*2c60*/  FFMA.FTZ R83, R83, R90, R68 ;  /* 0x0000005a53537223 */ /* 0x000fe20000010044 */
        /* <DEDUP_REMOVED lines=9> */
[----:B------:R-:W-:Y:S01]  /*2d00*/  FADD.FTZ R94, -R70, R99 ;  /* 0x00000063465e7221 */ /* 0x000fe20000010100 */
[----:B------:R-:W-:Y:S01]  /*2d10*/  FMUL.FTZ R3, R81, R92 ;  /* 0x0000005c51037220 */ /* 0x000fe20000410000 */
[----:B------:R-:W-:Y:S01]  /*2d20*/  FFMA.FTZ R96, R58, R99, R17 ;  /* 0x000000633a607223 */ /* 0x000fe20000010011 */
[----:B------:R-:W-:Y:S01]  /*2d30*/  FFMA.FTZ R16, R95, R85, R16 ;  /* 0x000000555f107223 */ /* 0x000fe20000010010 */
[----:B------:R-:W0:Y:S01]  /*2d40*/  @!P4 S2R R99, SR_CgaCtaId ;  /* 0x000000000063c919 */ /* 0x000e220000008800 */
[----:B------:R-:W-:Y:S01]  /*2d50*/  FMUL.FTZ R90, R90, R3 ;  /* 0x000000035a5a7220 */ /* 0x000fe20000410000 */
[----:B------:R-:W-:Y:S01]  /*2d60*/  FMUL.FTZ R82, R85, R82 ;  /* 0x0000005255527220 */ /* 0x000fe20000410000 */
[----:B------:R-:W-:Y:S01]  /*2d70*/  FFMA.FTZ R83, R97, R94, R16 ;  /* 0x0000005e61537223 */ /* 0x000fe20000010010 */
[----:B------:R-:W1:Y:S01]  /*2d80*/  SHFL.DOWN PT, R17, R96, 0x1, 0x1f ;  /* 0x08201f0060117f89 */ /* 0x000e6200000e0000 */
[----:B------:R-:W-:Y:S01]  /*2d90*/  FFMA.FTZ R3, R59, R92, R90 ;  /* 0x0000005c3b037223 */ /* 0x000fe2000001005a */
[----:B------:R-:W-:Y:S01]  /*2da0*/  FFMA.FTZ R82, R61, R86, R82 ;  /* 0x000000563d527223 */ /* 0x000fe20000010052 */
[----:B------:R-:W-:Y:S01]  /*2db0*/  FADD.FTZ R64, R89, R64 ;  /* 0x0000004059407221 */ /* 0x000fe20000010000 */
[----:B------:R-:W3:Y:S01]  /*2dc0*/  SHFL.DOWN PT, R16, R83, 0x1, 0x1f ;  /* 0x08201f0053107f89 */ /* 0x000ee200000e0000 */
        /* <DEDUP_REMOVED lines=24> */
[----:B------:R3:W-:Y:S01]  /*2f50*/  @!P2 STS.64 [R71], R14 ;  /* 0x0000000e4700a388 */ /* 0x0007e20000000a00 */
[----:B0-----:R-:W-:Y:S01]  /*2f60*/  FADD.FTZ R17, R96, R17 ;  /* 0x0000001160117221 */ /* 0x001fe20000010000 */
[C---:B---3--:R-:W-:Y:S01]  /*2f70*/  FMUL.FTZ R14, R81.reuse, R84 ;  /* 0x00000054510e7220 */ /* 0x048fe20000410000 */
[----:B------:R-:W-:Y:S01]  /*2f80*/  FMUL.FTZ R81, R81, R88 ;  /* 0x0000005851517220 */ /* 0x000fe20000410000 */
[----:B-1----:R-:W-:-:S02]  /*2f90*/  FADD.FTZ R16, R83, R16 ;  /* 0x0000001053107221 */ /* 0x002fc40000010000 */
        /* <DEDUP_REMOVED lines=19> */
.L_x_9640:
[----:B------:R-:W-:Y:S05]  /*30d0*/  BSYNC.RECONVERGENT B0 ;  /* 0x0000000000007941 */ /* 0x000fea0003800200 */
.L_x_9639:
        /* <DEDUP_REMOVED lines=13> */
.L_x_9635:
        /* <DEDUP_REMOVED lines=12> */
[----:B------:R-:W3:Y:S01]  /*3270*/  LDC.64 R46, c[0x0][0x500] ;  /* 0x00014000ff2e7b82 */ /* 0x000ee20000000a00 */
[----:B------:R-:W4:Y:S04]  /*3280*/  @!P0 LDG.E.U16 R3, desc[UR16][R4.64] ;  /* 0x0000001004038981 */ /* 0x000f28000c1e1500 */
[----:B------:R-:W5:Y:S04]  /*3290*/  @!P1 LDG.E.U16 R9, desc[UR16][R4.64+0x40] ;  /* 0x0000401004099981 */ /* 0x000f68000c1e1500 */
[----:B------:R-:W2:Y:S04]  /*32a0*/  @!P3 LDG.E.U16 R11, desc[UR16][R4.64+0x80] ;  /* 0x00008010040bb981 */ /* 0x000ea8000c1e1500 */
[----:B------:R-:W3:Y:S01]  /*32b0*/  @!P4 LDG.E.U16 R63, desc[UR16][R4.64+0xc0] ;  /* 0x0000c010043fc981 */ /* 0x000ee2000c1e1500 */
[----:B------:R-:W-:Y:S01]  /*32c0*/  F2FP.F16.F32.PACK_AB R65, R62, R67 ;  /* 0x000000433e41723e */ /* 0x000fe200000000ff */
[----:B0-----:R-:W-:Y:S01]  /*32d0*/  ULEA UR10, UR4, UR10, 0x18 ;  /* 0x0000000a040a7291 */ /* 0x001fe2000f8ec0ff */
[----:B------:R-:W-:-:S02]  /*32e0*/  UMOV UR5, URZ ;  /* 0x000000ff00057c82 */ /* 0x000fc40008000000 */
[----:B------:R-:W-:Y:S01]  /*32f0*/  UMOV UR4, UR19 ;  /* 0x0000001300047c82 */ /* 0x000fe20008000000 */
[----:B------:R-:W-:Y:S02]  /*3300*/  UISETP.GT.AND UP0, UPT, UR6, 0x1, UPT ;  /* 0x000000010600788c */ /* 0x000fe4000bf04270 */
[----:B-1----:R-:W-:Y:S01]  /*3310*/  UIMAD.WIDE.U32 UR8, UR18, UR12, UR4 ;  /* 0x0000000c120872a5 */ /* 0x002fe2000f8e0004 */
[----:B------:R-:W-:-:S03]  /*3320*/  UMOV UR6, UR7 ;  /* 0x0000000700067c82 */ /* 0x000fc60008000000 */
[----:B------:R-:W-:Y:S01]  /*3330*/  UIMAD UR9, UR18, UR13, UR9 ;  /* 0x0000000d120972a4 */ /* 0x000fe2000f8e0209 */
[----:B------:R-:W0:Y:S01]  /*3340*/  LDCU.64 UR12, c[0x0][0x550] ;  /* 0x0000aa00ff0c77ac */ /* 0x000e220008000a00 */
[----:B----4-:R-:W-:Y:S04]  /*3350*/  STS.U16 [R44], R3 ;  /* 0x000000032c007388 */ /* 0x010fe80000000400 */
[----:B-----5:R-:W-:Y:S04]  /*3360*/  STS.U16 [R44+0x40], R9 ;  /* 0x000040092c007388 */ /* 0x020fe80000000400 */
[----:B--2---:R-:W-:Y:S04]  /*3370*/  STS.U16 [R44+0x80], R11 ;  /* 0x0000800b2c007388 */ /* 0x004fe80000000400 */
[----:B---3--:R-:W-:Y:S01]  /*3380*/  STS.U16 [R44+0xc0], R63 ;  /* 0x0000c03f2c007388 */ /* 0x008fe20000000400 */
[----:B------:R-:W-:-:S03]  /*3390*/  NOP ;  /* 0x0000000000007918 */ /* 0x000fc60000000000 */
[----:B------:R-:W1:Y:S01]  /*33a0*/  LDS.64 R16, [R45] ;  /* 0x000000002d107984 */ /* 0x000e620000000a00 */
[----:B------:R-:W-:Y:S06]  /*33b0*/  BAR.SYNC.DEFER_BLOCKING 0x0 ;  /* 0x0000000000007b1d */ /* 0x000fec0000010000 */
[----:B------:R-:W-:Y:S01]  /*33c0*/  STS.64 [R45], R64 ;  /* 0x000000402d007388 */ /* 0x000fe20000000a00 */
[----:B------:R-:W-:-:S03]  /*33d0*/  NOP ;  /* 0x0000000000007918 */ /* 0x000fc60000000000 */
[----:B------:R-:W-:Y:S04]  /*33e0*/  LDS.U16 R9, [R44] ;  /* 0x000000002c097984 */ /* 0x000fe80000000400 */
[----:B------:R-:W-:Y:S01]  /*33f0*/  LDS.U16 R11, [R44+0x40] ;  /* 0x000040002c0b7984 */ /* 0x000fe20000000400 */
[--C-:B-1----:R-:W-:Y:S02]  /*3400*/  HADD2.F32 R13, -RZ, R16.reuse.H0_H0 ;  /* 0x20000010ff0d7230 */ /* 0x102fe40000004100 */
        /* <DEDUP_REMOVED lines=15> */
[----:B------:R-:W1:Y:S02]  /*3500*/  @!P1 MUFU.EX2 R0, R0 ;  /* 0x0000000000009308 */ /* 0x000e640000000800 */
[----:B------:R-:W-:Y:S01]  /*3510*/  LDS.U16 R15, [R44+0xc0] ;  /* 0x0000c0002c0f7984 */ /* 0x000fe20000000400 */
[----:B------:R-:W-:Y:S01]  /*3520*/  @!P0 FMUL.FTZ R5, R4, -1.4426950216293334961 ;  /* 0xbfb8aa3b04058820 */ /* 0x000fe20000410000 */
[----:B------:R-:W2:Y:S02]  /*3530*/  @!P3 MUFU.EX2 R2, R2 ;  /* 0x000000020002b308 */ /* 0x000ea40000000800 */
[----:B------:R-:W-:Y:S02]  /*3540*/  @!P2 STS [UR10+0x100], R42 ;  /* 0x0001002aff00a988 */ /* 0x000fe4000800080a */
[----:B------:R-:W3:Y:S01]  /*3550*/  @!P4 MUFU.EX2 R3, R3 ;  /* 0x000000030003c308 */ /* 0x000ee20000000800 */
[----:B------:R-:W-:Y:S01]  /*3560*/  BAR.SYNC.DEFER_BLOCKING 0x0 ;  /* 0x0000000000007b1d */ /* 0x000fe20000010000 */
[----:B-1----:R-:W-:-:S05]  /*3570*/  @!P1 FADD.FTZ R0, R0, 1 ;  /* 0x3f80000000009421 */ /* 0x002fca0000010000 */
[----:B------:R3:W1:Y:S01]  /*3580*/  @!P0 MUFU.EX2 R8, R5 ;  /* 0x0000000500088308 */ /* 0x0006620000000800 */
[----:B--2---:R-:W-:-:S03]  /*3590*/  @!P3 FADD.FTZ R4, R2, 1 ;  /* 0x3f8000000204b421 */ /* 0x004fc60000010000 */
[----:B------:R-:W2:Y:S01]  /*35a0*/  @!P1 MUFU.RCP R0, R0 ;  /* 0x0000000000009308 */ /* 0x000ea20000001000 */
[----:B---3--:R-:W-:Y:S01]  /*35b0*/  @!P4 FADD.FTZ R5, R3, 1 ;  /* 0x3f8000000305c421 */ /* 0x008fe20000010000 */
[----:B------:R-:W-:Y:S01]  /*35c0*/  IMAD.WIDE.U32 R2, R18, R46, UR8 ;  /* 0x0000000812027e25 */ /* 0x000fe2000f8e002e */
[----:B------:R-:W3:Y:S05]  /*35d0*/  LDCU.64 UR8, c[0x0][0x518] ;  /* 0x0000a300ff0877ac */ /* 0x000eea0008000a00 */
[----:B------:R-:W4:Y:S01]  /*35e0*/  @!P3 MUFU.RCP R17, R4 ;  /* 0x000000040011b308 */ /* 0x000f220000001000 */
[----:B-1----:R-:W-:Y:S01]  /*35f0*/  @!P0 FADD.FTZ R8, R8, 1 ;  /* 0x3f80000008088421 */ /* 0x002fe20000010000 */
[----:B------:R-:W1:Y:S06]  /*3600*/  LDS R10, [UR10+0x100] ;  /* 0x0001000aff0a7984 */ /* 0x000e6c0008000800 */
[----:B------:R-:W5:Y:S01]  /*3610*/  @!P4 MUFU.RCP R12, R5 ;  /* 0x00000005000cc308 */ /* 0x000f620000001000 */
[----:B--2---:R-:W-:Y:S01]  /*3620*/  @!P1 FMUL.FTZ R55, R55, R0 ;  /* 0x0000000037379220 */ /* 0x004fe20000410000 */
[----:B------:R-:W-:Y:S01]  /*3630*/  IMAD R0, R18, R47, R3 ;  /* 0x0000002f12007224 */ /* 0x000fe200078e0203 */
[----:B------:R-:W-:-:S04]  /*3640*/  IADD3 R3, P5, PT, R36, R2, RZ ;  /* 0x0000000224037210 */ /* 0x000fc80007fbe0ff */
[----:B------:R-:W-:Y:S01]  /*3650*/  IADD3.X R0, PT, PT, RZ, R0, RZ, P5, !PT ;  /* 0x00000000ff007210 */ /* 0x000fe20002ffe4ff */
[----:B------:R-:W2:Y:S01]  /*3660*/  @!P0 MUFU.RCP R43, R8 ;  /* 0x00000008002b8308 */ /* 0x000ea20000001000 */
[----:B----4-:R-:W-:Y:S01]  /*3670*/  @!P3 FMUL.FTZ R52, R52, R17 ;  /* 0x000000113434b220 */ /* 0x010fe20000410000 */
[----:B0-----:R-:W-:Y:S01]  /*3680*/  LEA R2, P6, R3, UR12, 0x1 ;  /* 0x0000000c03027c11 */ /* 0x001fe2000f8c08ff */
[----:B---3--:R-:W-:-:S03]  /*3690*/  UIMAD.WIDE.U32 UR4, UR18, UR8, UR4 ;  /* 0x00000008120472a5 */ /* 0x008fc6000f8e0004 */
[----:B------:R-:W-:Y:S01]  /*36a0*/  LEA.HI.X R3, R3, UR13, R0, 0x1, P6 ;  /* 0x0000000d03037c11 */ /* 0x000fe2000b0f0c00 */
[----:B------:R-:W-:Y:S01]  /*36b0*/  UIMAD UR5, UR18, UR9, UR5 ;  /* 0x00000009120572a4 */ /* 0x000fe2000f8e0205 */
[----:B------:R-:W-:Y:S01]  /*36c0*/  F2FP.F16.F32.PACK_AB R46, R52, R55 ;  /* 0x00000037342e723e */ /* 0x000fe200000000ff */
[----:B-----5:R-:W-:Y:S01]  /*36d0*/  @!P4 FMUL.FTZ R53, R53, R12 ;  /* 0x0000000c3535c220 */ /* 0x020fe20000410000 */
[----:B------:R-:W0:Y:S01]  /*36e0*/  LDCU.64 UR8, c[0x0][0x560] ;  /* 0x0000ac00ff0877ac */ /* 0x000e220008000a00 */
[----:B------:R-:W-:-:S04]  /*36f0*/  FADD.FTZ R55, R55, R28 ;  /* 0x0000001c37377221 */ /* 0x000fc80000010000 */
[----:B------:R-:W-:Y:S01]  /*3700*/  FADD.FTZ R52, R55, R52 ;  /* 0x0000003437347221 */ /* 0x000fe20000010000 */
[----:B--2---:R-:W-:-:S05]  /*3710*/  @!P0 FMUL.FTZ R50, R50, R43 ;  /* 0x0000002b32328220 */ /* 0x004fca0000410000 */
[----:B------:R-:W-:Y:S01]  /*3720*/  F2FP.F16.F32.PACK_AB R47, R50, R53 ;  /* 0x00000035322f723e */ /* 0x000fe200000000ff */
[----:B------:R-:W-:Y:S01]  /*3730*/  FADD.FTZ R53, R52, R53 ;  /* 0x0000003534357221 */ /* 0x000fe20000010000 */
[----:B-1----:R-:W-:-:S03]  /*3740*/  ISETP.GE.AND P1, PT, R36, R10, PT ;  /* 0x0000000a2400720c */ /* 0x002fc60003f26270 */
[----:B------:R-:W-:Y:S01]  /*3750*/  FADD.FTZ R28, R53, R50 ;  /* 0x00000032351c7221 */ /* 0x000fe20000010000 */
[-C--:B------:R-:W-:Y:S02]  /*3760*/  ISETP.GE.AND P3, PT, R39, R10.reuse, PT ;  /* 0x0000000a2700720c */ /* 0x080fe40003f66270 */
[-C--:B------:R-:W-:Y:S02]  /*3770*/  ISETP.GE.AND P4, PT, R40, R10.reuse, PT ;  /* 0x0000000a2800720c */ /* 0x080fe40003f86270 */
[----:B------:R-:W-:-:S05]  /*3780*/  ISETP.GE.AND P5, PT, R41, R10, PT ;  /* 0x0000000a2900720c */ /* 0x000fca0003fa6270 */
        /* <DEDUP_REMOVED lines=36> */
.L_x_9625:
        /* <DEDUP_REMOVED lines=34> */
.L_x_9644:
[----:B------:R-:W-:Y:S05]  /*3bf0*/  BSYNC.RECONVERGENT B0 ;  /* 0x0000000000007941 */ /* 0x000fea0003800200 */
.L_x_9643:
        /* <DEDUP_REMOVED lines=26> */
.L_x_9646:
[----:B------:R-:W-:Y:S05]  /*3da0*/  BSYNC.RECONVERGENT B0 ;  /* 0x0000000000007941 */ /* 0x000fea0003800200 */
.L_x_9645:
        /* <DEDUP_REMOVED lines=22> */
.L_x_9648:
        /* <DEDUP_REMOVED lines=51> */
.L_x_9647:
[----:B------:R-:W-:Y:S05]  /*4240*/  EXIT ;  /* 0x000000000000794d */ /* 0x000fea0003800000 */
.L_x_9649:
        /* <DEDUP_REMOVED lines=11> */
.L_x_10539:


//--------------------- .text._Z25selective_scan_bwd_kernelI32Selective_Scan_bwd_kernel_traitsILi32ELi4ELb0ELb0ELb1ELb0ELb0EN3c104HalfEfEEv12SSMParamsBwd --------------------------
	.section	.text._Z25selective_scan_bwd_kernelI32Selective_Scan_bwd_kernel_traitsILi32ELi4ELb0ELb0ELb1ELb0ELb0EN3c104HalfEfEEv12SSMParamsBwd,"ax",@progbits
	.align	128
        .global         _Z25selective_scan_bwd_kernelI32Selective_Scan_bwd_kernel_traitsILi32ELi4ELb0ELb0ELb1ELb0ELb0EN3c104HalfEfEEv12SSMParamsBwd
        .type           _Z25selective_scan_bwd_kernelI32Selective_Scan_bwd_kernel_traitsILi32ELi4ELb0ELb0ELb1ELb0ELb0EN3c104HalfEfEEv12SSMParamsBwd,@function
        .size           _Z25selective_scan_bwd_kernelI32Selective_Scan_bwd_kernel_traitsILi32ELi4ELb0ELb0ELb1ELb0ELb0EN3c104HalfEfEEv12SSMParamsBwd,(.L_x_10540 - _Z25selective_scan_bwd_kernelI32Selective_Scan_bwd_kernel_traitsILi32ELi4ELb0ELb0ELb1ELb0ELb0EN3c104HalfEfEEv12SSMParamsBwd)
        .other          _Z25selective_scan_bwd_kernelI32Selective_Scan_bwd_kernel_traitsILi32ELi4ELb0ELb0ELb1ELb0ELb0EN3c104HalfEfEEv12SSMParamsBwd,@"STO_CUDA_ENTRY STV_DEFAULT"
_Z25selective_scan_bwd_kernelI32Selective_Scan_bwd_kernel_traitsILi32ELi4ELb0ELb0ELb1ELb0ELb0EN3c104HalfEfEEv12SSMParamsBwd:
.text._Z25selective_scan_bwd_kernelI32Selective_Scan_bwd_kernel_traitsILi32ELi4ELb0ELb0ELb1ELb0ELb0EN3c104HalfEfEEv12SSMParamsBwd:
        /* <DEDUP_REMOVED lines=23> */
[----:B------:R-:W-:Y:S01]  /*0170*/  @P1 LEA R8, P3, R2, R8, 0x2 ;  /* 0x0000000802081211 */ /* 0x000fe200078610ff */
        /* <DEDUP_REMOVED lines=8> */
[----:B0-----:R-:W-:-:S05]  /*0200*/  HFMA2 R10, -RZ, RZ, 0, 0 ;  /* 0x00000000ff0a7431 */ /* 0x001fca00000001ff */
[----:B------:R-:W0:Y:S01]  /*0210*/  LDC.64 R32, c[0x0][0x450] ;  /* 0x00011400ff207b82 */ /* 0x000e220000000a00 */
[----:B----4-:R-:W-:-:S07]  /*0220*/  IMAD.MOV R5, RZ, RZ, -R11 ;  /* 0x000000ffff057224 */ /* 0x010fce00078e0a0b */
[----:B------:R-:W3:Y:S01]  /*0230*/  LDC.64 R8, c[0x0][0x480] ;  /* 0x00012000ff087b82 */ /* 0x000ee20000000a00 */
[----:B------:R-:W-:-:S04]  /*0240*/  IMAD R5, R5, R12, RZ ;  /* 0x0000000c05057224 */ /* 0x000fc800078e02ff */
[----:B------:R-:W-:Y:S01]  /*0250*/  IMAD.HI.U32 R11, R11, R5, R10 ;  /* 0x000000050b0b7227 */ /* 0x000fe200078e000a */
[----:B------:R-:W-:-:S05]  /*0260*/  MOV R5, R6 ;  /* 0x0000000600057202 */ /* 0x000fca0000000f00 */
[----:B------:R-:W-:-:S04]  /*0270*/  IMAD.HI.U32 R0, R11, R5, RZ ;  /* 0x000000050b007227 */ /* 0x000fc800078e00ff */
[----:B------:R-:W-:-:S04]  /*0280*/  IMAD.MOV R6, RZ, RZ, -R0 ;  /* 0x000000ffff067224 */ /* 0x000fc800078e0a00 */
[----:B------:R-:W-:-:S05]  /*0290*/  IMAD R5, R12, R6, R5 ;  /* 0x000000060c057224 */ /* 0x000fca00078e0205 */
[----:B------:R-:W-:Y:S02]  /*02a0*/  ISETP.GT.U32.AND P2, PT, R12, R5, PT ;  /* 0x000000050c00720c */ /* 0x000fe40003f44070 */
[----:B---3--:R-:W-:-:S04]  /*02b0*/  ISETP.NE.U32.AND P0, PT, R8, RZ, PT ;  /* 0x000000ff0800720c */ /* 0x008fc80003f05070 */
[----:B------:R-:W-:-:S07]  /*02c0*/  ISETP.NE.AND.EX P0, PT, R9, RZ, PT, P0 ;  /* 0x000000ff0900720c */ /* 0x000fce0003f05300 */
[----:B------:R-:W-:-:S04]  /*02d0*/  @!P2 IADD3 R5, PT, PT, R5, -R12, RZ ;  /* 0x8000000c0505a210 */ /* 0x000fc80007ffe0ff */
[----:B------:R-:W-:Y:S02]  /*02e0*/  ISETP.GE.U32.AND P1, PT, R5, R12, PT ;  /* 0x0000000c0500720c */ /* 0x000fe40003f26070 */
[----:B------:R-:W3:Y:S01]  /*02f0*/  @P0 LDC R5, c[0x0][0x384] ;  /* 0x0000e100ff050b82 */ /* 0x000ee20000000800 */
[----:B------:R-:W-:Y:S02]  /*0300*/  UIMAD.WIDE.U32 UR4, UR18, UR8, URZ ;  /* 0x00000008120472a5 */ /* 0x000fe4000f8e00ff */
[----:B------:R-:W-:Y:S02]  /*0310*/  UIMAD.WIDE.U32 UR6, UR18, UR12, URZ ;  /* 0x0000000c120672a5 */ /* 0x000fe4000f8e00ff */
[----:B------:R-:W-:Y:S02]  /*0320*/  UIMAD UR9, UR18, UR9, UR5 ;  /* 0x00000009120972a4 */ /* 0x000fe4000f8e0205 */
[----:B------:R-:W-:Y:S01]  /*0330*/  UIMAD UR8, UR18, UR13, UR7 ;  /* 0x0000000d120872a4 */ /* 0x000fe2000f8e0207 */
[----:B------:R-:W4:Y:S01]  /*0340*/  @P0 LDC R27, c[0x0][0x38c] ;  /* 0x0000e300ff1b0b82 */ /* 0x000f220000000800 */
[----:B------:R-:W-:Y:S01]  /*0350*/  IMAD.U32 R7, RZ, RZ, UR5 ;  /* 0x00000005ff077e24 */ /* 0x000fe2000f8e00ff */
[----:B------:R-:W-:-:S02]  /*0360*/  MOV R6, UR4 ;  /* 0x0000000400067c02 */ /* 0x000fc40008000f00 */
[----:B------:R-:W-:Y:S02]  /*0370*/  MOV R7, UR9 ;  /* 0x0000000900077c02 */ /* 0x000fe40008000f00 */
[----:B------:R-:W-:Y:S01]  /*0380*/  @!P2 IADD3 R0, PT, PT, R0, 0x1, RZ ;  /* 0x000000010000a810 */ /* 0x000fe20007ffe0ff */
[----:B------:R-:W-:Y:S01]  /*0390*/  IMAD.U32 R9, RZ, RZ, UR7 ;  /* 0x00000007ff097e24 */ /* 0x000fe2000f8e00ff */
[----:B------:R-:W-:Y:S01]  /*03a0*/  MOV R9, UR8 ;  /* 0x0000000800097c02 */ /* 0x000fe20008000f00 */
[----:B------:R-:W-:Y:S01]  /*03b0*/  IMAD.WIDE.U32 R6, R2, UR10, R6 ;  /* 0x0000000a02067c25 */ /* 0x000fe2000f8e0006 */
[----:B------:R-:W-:Y:S01]  /*03c0*/  @P1 IADD3 R0, PT, PT, R0, 0x1, RZ ;  /* 0x0000000100001810 */ /* 0x000fe20007ffe0ff */
[----:B------:R-:W2:Y:S01]  /*03d0*/  LDCU.64 UR8, c[0x0][0x498] ;  /* 0x00009300ff0877ac */ /* 0x000ea20008000a00 */
[C---:B------:R-:W-:Y:S01]  /*03e0*/  LOP3.LUT R10, R2.reuse, R15, RZ, 0x3c, !PT ;  /* 0x0000000f020a7212 */ /* 0x040fe200078e3cff */
[----:B------:R-:W-:Y:S01]  /*03f0*/  IMAD R19, R2, UR11, R7 ;  /* 0x0000000b02137c24 */ /* 0x000fe2000f8e0207 */
[----:B------:R-:W1:Y:S01]  /*0400*/  LDCU.64 UR10, c[0x0][0x3d0] ;  /* 0x00007a00ff0a77ac */ /* 0x000e620008000a00 */
[----:B------:R-:W-:Y:S01]  /*0410*/  IMAD.MOV.U32 R53, RZ, RZ, R0 ;  /* 0x000000ffff357224 */ /* 0x000fe200078e0000 */
[----:B------:R-:W-:Y:S01]  /*0420*/  ISETP.GE.AND P3, PT, R10, RZ, PT ;  /* 0x000000ff0a00720c */ /* 0x000fe20003f66270 */
[----:B---3--:R-:W-:Y:S01]  /*0430*/  @P0 IMAD R0, R5, UR18, R2 ;  /* 0x0000001205000c24 */ /* 0x008fe2000f8e0202 */
[----:B------:R-:W-:Y:S01]  /*0440*/  ISETP.NE.AND P2, PT, R15, RZ, PT ;  /* 0x000000ff0f00720c */ /* 0x000fe20003f45270 */
[----:B------:R-:W3:Y:S02]  /*0450*/  @P0 LDC.64 R10, c[0x0][0x480] ;  /* 0x00012000ff0a0b82 */ /* 0x000ee40000000a00 */
[----:B------:R-:W-:-:S04]  /*0460*/  @P0 IMAD R0, R0, R25, RZ ;  /* 0x0000001900000224 */ /* 0x000fc800078e02ff */
[----:B----4-:R-:W-:Y:S02]  /*0470*/  @P0 IMAD R5, R0, R27, RZ ;  /* 0x0000001b00050224 */ /* 0x010fe400078e02ff */
[----:B------:R-:W4:Y:S01]  /*0480*/  LDC.64 R26, c[0x0][0x460] ;  /* 0x00011800ff1a7b82 */ /* 0x000f220000000a00 */
[----:B--2---:R-:W-:Y:S01]  /*0490*/  UIMAD.WIDE.U32 UR4, UR18, UR8, URZ ;  /* 0x00000008120472a5 */ /* 0x004fe2000f8e00ff */
[----:B------:R-:W-:Y:S02]  /*04a0*/  @!P3 IADD3 R53, PT, PT, -R53, RZ, RZ ;  /* 0x000000ff3535b210 */ /* 0x000fe40007ffe1ff */
[C---:B------:R-:W-:Y:S02]  /*04b0*/  LEA R13, R25.reuse, 0xffffff80, 0x7 ;  /* 0xffffff80190d7811 */ /* 0x040fe400078e38ff */
[----:B------:R-:W-:Y:S02]  /*04c0*/  @!P2 LOP3.LUT R53, RZ, R15, RZ, 0x33, !PT ;  /* 0x0000000fff35a212 */ /* 0x000fe400078e33ff */
[----:B------:R-:W-:-:S02]  /*04d0*/  ISETP.GE.AND P1, PT, R25, 0x1, PT ;  /* 0x000000011900780c */ /* 0x000fc40003f26270 */
[----:B------:R-:W2:Y:S01]  /*04e0*/  LDC.64 R24, c[0x0][0x4a8] ;  /* 0x00012a00ff187b82 */ /* 0x000ea20000000a00 */
[----:B------:R-:W-:Y:S01]  /*04f0*/  MOV R8, UR6 ;  /* 0x0000000600087c02 */ /* 0x000fe20008000f00 */
[----:B-1----:R-:W-:Y:S01]  /*0500*/  UIMAD.WIDE.U32 UR6, UR18, UR10, URZ ;  /* 0x0000000a120672a5 */ /* 0x002fe2000f8e00ff */
[----:B------:R-:W-:Y:S01]  /*0510*/  SHF.R.S32.HI R35, RZ, 0x1f, R53 ;  /* 0x0000001fff237819 */ /* 0x000fe20000011435 */
[----:B------:R-:W-:Y:S01]  /*0520*/  UIMAD UR5, UR18, UR9, UR5 ;  /* 0x00000009120572a4 */ /* 0x000fe2000f8e0205 */
[----:B------:R-:W1:Y:S01]  /*0530*/  LDCU.64 UR8, c[0x0][0x4c8] ;  /* 0x00009900ff0877ac */ /* 0x000e620008000a00 */
[----:B------:R-:W-:Y:S01]  /*0540*/  IMAD.WIDE.U32 R8, R2, UR14, R8 ;  /* 0x0000000e02087c25 */ /* 0x000fe2000f8e0008 */
[----:B------:R-:W-:-:S03]  /*0550*/  UIMAD UR7, UR18, UR11, UR7 ;  /* 0x0000000b120772a4 */ /* 0x000fc6000f8e0207 */
[----:B------:R-:W-:Y:S01]  /*0560*/  IMAD R0, R35, R22, RZ ;  /* 0x0000001623007224 */ /* 0x000fe200078e02ff */
[----:B------:R-:W-:Y:S02]  /*0570*/  CS2R R64, SRZ ;  /* 0x0000000000407805 */ /* 0x000fe4000001ff00 */
[C---:B------:R-:W-:Y:S01]  /*0580*/  IADD3 R15, P2, PT, R13.reuse, R6, RZ ;  /* 0x000000060d0f7210 */ /* 0x040fe20007f5e0ff */
[----:B------:R-:W-:Y:S01]  /*0590*/  IMAD R17, R2, UR15, R9 ;  /* 0x0000000f02117c24 */ /* 0x000fe2000f8e0209 */
[----:B------:R-:W-:Y:S01]  /*05a0*/  IADD3 R14, P3, PT, R13, R8, RZ ;  /* 0x000000080d0e7210 */ /* 0x000fe20007f7e0ff */
[----:B---3--:R-:W-:-:S04]  /*05b0*/  @P0 IMAD.WIDE R64, R5, 0x8, R10 ;  /* 0x0000000805400825 */ /* 0x008fc800078e020a */
[----:B------:R-:W-:-:S04]  /*05c0*/  IMAD.WIDE.U32 R6, R2, R20, UR4 ;  /* 0x0000000402067e25 */ /* 0x000fc8000f8e0014 */
[----:B------:R-:W-:-:S04]  /*05d0*/  IMAD.WIDE.U32 R8, R53, R22, UR6 ;  /* 0x0000000635087e25 */ /* 0x000fc8000f8e0016 */
[----:B------:R-:W-:Y:S01]  /*05e0*/  IMAD R5, R53, R23, R0 ;  /* 0x0000001735057224 */ /* 0x000fe200078e0200 */
[----:B------:R-:W-:Y:S01]  /*05f0*/  SHF.R.S32.HI R0, RZ, 0x1f, R13 ;  /* 0x0000001fff007819 */ /* 0x000fe2000001140d */
[----:B------:R-:W-:Y:S01]  /*0600*/  IMAD R7, R2, R21, R7 ;  /* 0x0000001502077224 */ /* 0x000fe200078e0207 */
[C---:B------:R-:W-:Y:S02]  /*0610*/  IADD3 R6, P4, PT, R13.reuse, R6, RZ ;  /* 0x000000060d067210 */ /* 0x040fe40007f9e0ff */
[----:B------:R-:W-:Y:S02]  /*0620*/  IADD3 R13, P5, PT, R13, R8, RZ ;  /* 0x000000080d0d7210 */ /* 0x000fe40007fbe0ff */
[----:B------:R-:W-:Y:S01]  /*0630*/  IADD3 R9, PT, PT, R9, R5, RZ ;  /* 0x0000000509097210 */ /* 0x000fe20007ffe0ff */
[C---:B------:R-:W-:Y:S01]  /*0640*/  IMAD.X R5, R0.reuse, 0x1, R17, P3 ;  /* 0x0000000100057824 */ /* 0x040fe200018e0611 */
[----:B------:R-:W-:Y:S02]  /*0650*/  IADD3.X R8, PT, PT, R0, R19, RZ, P2, !PT ;  /* 0x0000001300087210 */ /* 0x000fe400017fe4ff */
[----:B----4-:R-:W-:-:S02]  /*0660*/  LEA R10, P0, R15, R26, 0x1 ;  /* 0x0000001a0f0a7211 */ /* 0x010fc400078008ff */
[----:B------:R-:W-:Y:S01]  /*0670*/  LEA R12, P2, R14, R28, 0x1 ;  /* 0x0000001c0e0c7211 */ /* 0x000fe200078408ff */
[----:B-1----:R-:W-:Y:S01]  /*0680*/  IMAD.WIDE.U32 R62, R2, UR8, RZ ;  /* 0x00000008023e7c25 */ /* 0x002fe2000f8e00ff */
[C---:B------:R-:W-:Y:S02]  /*0690*/  IADD3.X R16, PT, PT, R0.reuse, R7, RZ, P4, !PT ;  /* 0x0000000700107210 */ /* 0x040fe400027fe4ff */
[----:B------:R-:W-:Y:S02]  /*06a0*/  IADD3.X R18, PT, PT, R0, R9, RZ, P5, !PT ;  /* 0x0000000900127210 */ /* 0x000fe40002ffe4ff */
[----:B------:R-:W-:Y:S01]  /*06b0*/  LEA.HI.X R0, R15, R27, R8, 0x1, P0 ;  /* 0x0000001b0f007211 */ /* 0x000fe200000f0c08 */
[----:B--2---:R-:W-:Y:S01]  /*06c0*/  IMAD.WIDE.U32 R60, R2, R24, RZ ;  /* 0x00000018023c7225 */ /* 0x004fe200078e00ff */
[----:B------:R-:W-:Y:S02]  /*06d0*/  LEA.HI.X R14, R14, R29, R5, 0x1, P2 ;  /* 0x0000001d0e0e7211 */ /* 0x000fe400010f0c05 */
[----:B------:R-:W-:Y:S01]  /*06e0*/  LEA R15, P0, R6, R30, 0x1 ;  /* 0x0000001e060f7211 */ /* 0x000fe200078008ff */
[----:B------:R-:W-:Y:S01]  /*06f0*/  IMAD R5, R2, UR9, R63 ;  /* 0x0000000902057c24 */ /* 0x000fe2000f8e023f */
[C---:B0-----:R-:W-:Y:S01]  /*0700*/  LEA R17, P2, R13.reuse, R32, 0x1 ;  /* 0x000000200d117211 */ /* 0x041fe200078408ff */
[----:B------:R-:W-:Y:S01]  /*0710*/  HFMA2 R9, -RZ, RZ, 0, 0 ;  /* 0x00000000ff097431 */ /* 0x000fe200000001ff */
[----:B------:R-:W-:Y:S01]  /*0720*/  LEA.HI.X R16, R6, R31, R16, 0x1, P0 ;  /* 0x0000001f06107211 */ /* 0x000fe200000f0c10 */
[----:B------:R-:W-:Y:S01]  /*0730*/  IMAD R7, R2, R25, R61 ;  /* 0x0000001902077224 */ /* 0x000fe200078e023d */
[----:B------:R-:W-:Y:S01]  /*0740*/  LEA.HI.X R18, R13, R33, R18, 0x1, P2 ;  /* 0x000000210d127211 */ /* 0x000fe200010f0c12 */
[----:B------:R-:W-:Y:S01]  /*0750*/  IMAD.MOV.U32 R6, RZ, RZ, RZ ;  /* 0x000000ffff067224 */ /* 0x000fe200078e00ff */
[----:B------:R-:W-:Y:S07]  /*0760*/  @!P1 BRA `(.L_x_9650) ;  /* 0x00000020009c9947 */ /* 0x000fee0003800000 */
[----:B------:R-:W0:Y:S01]  /*0770*/  S2R R58, SR_TID.X ;  /* 0x00000000003a7919 */ /* 0x000e220000002100 */
[----:B------:R-:W1:Y:S01]  /*0780*/  S2UR UR5, SR_CgaCtaId ;  /* 0x00000000000579c3 */ /* 0x000e620000008800 */
[----:B------:R-:W2:Y:S01]  /*0790*/  LDCU.64 UR6, c[0x0][0x3a0] ;  /* 0x00007400ff0677ac */ /* 0x000ea20008000a00 */
[----:B------:R-:W-:Y:S01]  /*07a0*/  MOV R59, RZ ;  /* 0x000000ff003b7202 */ /* 0x000fe20000000f00 */
[----:B------:R-:W3:Y:S05]  /*07b0*/  LDCU.64 UR10, c[0x0][0x4e0] ;  /* 0x00009c00ff0a77ac */ /* 0x000eea0008000a00 */
[----:B------:R-:W4:Y:S01]  /*07c0*/  LDC.64 R20, c[0x0][0x4d8] ;  /* 0x00013600ff147b82 */ /* 0x000f220000000a00 */
[----:B------:R-:W0:Y:S01]  /*07d0*/  LDCU.64 UR8, c[0x0][0x3b8] ;  /* 0x00007700ff0877ac */ /* 0x000e220008000a00 */
[----:B------:R-:W-:Y:S01]  /*07e0*/  UMOV UR4, 0x400 ;  /* 0x0000040000047882 */ /* 0x000fe20000000000 */
[C---:B--2---:R-:W-:Y:S01]  /*07f0*/  IMAD.WIDE.U32 R56, R2.reuse, UR6, RZ ;  /* 0x0000000602387c25 */ /* 0x044fe2000f8e00ff */
[----:B------:R-:W2:Y:S03]  /*0800*/  LDCU UR6, c[0x0][0x394] ;  /* 0x00007280ff0677ac */ /* 0x000ea60008000800 */
[----:B---3--:R-:W-:Y:S01]  /*0810*/  IMAD R6, R35, UR10, RZ ;  /* 0x0000000a23067c24 */ /* 0x008fe2000f8e02ff */
[----:B-1----:R-:W-:Y:S01]  /*0820*/  ULEA UR5, UR5, UR4, 0x18 ;  /* 0x0000000405057291 */ /* 0x002fe2000f8ec0ff */
[----:B------:R-:W-:-:S02]  /*0830*/  IMAD R11, R2, UR7, R57 ;  /* 0x00000007020b7c24 */ /* 0x000fc4000f8e0239 */
[----:B------:R-:W-:Y:S01]  /*0840*/  IMAD R27, R53, UR11, R6 ;  /* 0x0000000b351b7c24 */ /* 0x000fe2000f8e0206 */
[----:B------:R-:W-:Y:S01]  /*0850*/  MOV R6, RZ ;  /* 0x000000ff00067202 */ /* 0x000fe20000000f00 */
[----:B0-----:R-:W-:Y:S01]  /*0860*/  IMAD.WIDE.U32 R54, R2, UR8, RZ ;  /* 0x0000000802367c25 */ /* 0x001fe2000f8e00ff */
[----:B------:R-:W-:-:S03]  /*0870*/  LEA R19, R58, UR5, 0x4 ;  /* 0x000000053a137c11 */ /* 0x000fc6000f8e20ff */
[----:B----4-:R-:W-:Y:S01]  /*0880*/  IMAD.WIDE.U32 R8, R20, UR18, R58 ;  /* 0x0000001214087c25 */ /* 0x010fe2000f8e003a */
[C---:B------:R-:W-:Y:S02]  /*0890*/  LOP3.LUT R100, R58.reuse, 0x1f, RZ, 0xc0, !PT ;  /* 0x0000001f3a647812 */ /* 0x040fe400078ec0ff */
[----:B------:R-:W-:Y:S01]  /*08a0*/  IADD3 R23, PT, PT, R19, 0x110, RZ ;  /* 0x0000011013177810 */ /* 0x000fe20007ffe0ff */
[----:B------:R-:W-:Y:S02]  /*08b0*/  IMAD.SHL.U32 R99, R58, 0x4, RZ ;  /* 0x000000043a637824 */ /* 0x000fe400078e00ff */
[----:B------:R-:W-:Y:S02]  /*08c0*/  IMAD R9, R21, UR18, R9 ;  /* 0x0000001215097c24 */ /* 0x000fe4000f8e0209 */
[----:B------:R-:W-:Y:S01]  /*08d0*/  IMAD R13, R2, UR9, R55 ;  /* 0x00000009020d7c24 */ /* 0x000fe2000f8e0237 */
[----:B------:R-:W-:Y:S01]  /*08e0*/  LOP3.LUT R21, R99, 0xf80, RZ, 0xc0, !PT ;  /* 0x00000f8063157812 */ /* 0x000fe200078ec0ff */
[----:B------:R-:W-:Y:S01]  /*08f0*/  IMAD.WIDE.U32 R52, R53, UR10, R8 ;  /* 0x0000000a35347c25 */ /* 0x000fe2000f8e0008 */
[----:B------:R-:W-:-:S02]  /*0900*/  MOV R8, R10 ;  /* 0x0000000a00087202 */ /* 0x000fc40000000f00 */
[----:B------:R-:W-:Y:S01]  /*0910*/  LOP3.LUT R22, R21, 0x1f, R58, 0xf8, !PT ;  /* 0x0000001f15167812 */ /* 0x000fe200078ef83a */
[----:B--2---:R-:W-:Y:S01]  /*0920*/  IMAD.U32 R20, RZ, RZ, UR6 ;  /* 0x00000006ff147e24 */ /* 0x004fe2000f8e00ff */
[----:B------:R-:W-:Y:S01]  /*0930*/  MOV R10, R0 ;  /* 0x00000000000a7202 */ /* 0x000fe20000000f00 */
[C---:B------:R-:W-:Y:S01]  /*0940*/  IMAD R23, R58.reuse, -0xc, R23 ;  /* 0xfffffff43a177824 */ /* 0x040fe200078e0217 */
[----:B------:R-:W-:Y:S02]  /*0950*/  MOV R9, RZ ;  /* 0x000000ff00097202 */ /* 0x000fe40000000f00 */
[----:B------:R-:W-:Y:S02]  /*0960*/  IADD3 R21, PT, PT, R58, 0x200, RZ ;  /* 0x000002003a157810 */ /* 0x000fe40007ffe0ff */
[C---:B------:R-:W-:Y:S02]  /*0970*/  LOP3.LUT R24, R22.reuse, 0x20, RZ, 0xfc, !PT ;  /* 0x0000002016187812 */ /* 0x040fe400078efcff */
[----:B------:R-:W-:-:S02]  /*0980*/  LOP3.LUT R25, R22, 0x40, RZ, 0xfc, !PT ;  /* 0x0000004016197812 */ /* 0x000fc400078efcff */
[----:B------:R-:W-:Y:S02]  /*0990*/  LOP3.LUT R26, R22, 0x60, RZ, 0xfc, !PT ;  /* 0x00000060161a7812 */ /* 0x000fe400078efcff */
[----:B------:R-:W-:-:S07]  /*09a0*/  IADD3 R27, PT, PT, R53, R27, RZ ;  /* 0x0000001b351b7210 */ /* 0x000fce0007ffe0ff */
.L_x_9666:
[----:B0-----:R-:W0:Y:S01]  /*09b0*/  LDCU UR4, c[0x0][0x388] ;  /* 0x00007100ff0477ac */ /* 0x001e220008000800 */
[----:B------:R-:W-:Y:S02]  /*09c0*/  IADD3 R28, PT, PT, R20, -0x1, RZ ;  /* 0xffffffff141c7810 */ /* 0x000fe40007ffe0ff */
[----:B------:R-:W-:Y:S02]  /*09d0*/  SHF.L.U32 R41, R22, 0x1, RZ ;  /* 0x0000000116297819 */ /* 0x000fe400000006ff */
[----:B------:R-:W-:Y:S01]  /*09e0*/  PRMT R0, RZ, 0x7610, R0 ;  /* 0x00007610ff007816 */ /* 0x000fe20000000000 */
[----:B------:R-:W-:Y:S01]  /*09f0*/  IMAD.SHL.U32 R50, R28, 0x80, RZ ;  /* 0x000000801c327824 */ /* 0x000fe200078e00ff */
[----:B------:R-:W-:Y:S02]  /*0a00*/  IADD3 R32, P4, PT, R41, R8, RZ ;  /* 0x0000000829207210 */ /* 0x000fe40007f9e0ff */
[----:B------:R-:W-:Y:S02]  /*0a10*/  PRMT R38, RZ, 0x7610, R38 ;  /* 0x00007610ff267816 */ /* 0x000fe40000000026 */
[----:B------:R-:W-:-:S02]  /*0a20*/  PRMT R40, RZ, 0x7610, R40 ;  /* 0x00007610ff287816 */ /* 0x000fc40000000028 */
[----:B------:R-:W-:Y:S02]  /*0a30*/  PRMT R42, RZ, 0x7610, R42 ;  /* 0x00007610ff2a7816 */ /* 0x000fe4000000002a */
[----:B------:R-:W-:Y:S02]  /*0a40*/  IADD3.X R33, PT, PT, RZ, R10, RZ, P4, !PT ;  /* 0x0000000aff217210 */ /* 0x000fe400027fe4ff */
[----:B0-----:R-:W-:-:S04]  /*0a50*/  IADD3 R29, PT, PT, -R50, UR4, RZ ;  /* 0x00000004321d7c10 */ /* 0x001fc8000fffe1ff */
[-C--:B------:R-:W-:Y:S01]  /*0a60*/  ISETP.GE.AND P0, PT, R22, R29.reuse, PT ;  /* 0x0000001d1600720c */ /* 0x080fe20003f06270 */
[----:B------:R-:W-:Y:S01]  /*0a70*/  BAR.SYNC.DEFER_BLOCKING 0x0 ;  /* 0x0000000000007b1d */ /* 0x000fe20000010000 */
[-C--:B------:R-:W-:Y:S02]  /*0a80*/  ISETP.GE.AND P1, PT, R24, R29.reuse, PT ;  /* 0x0000001d1800720c */ /* 0x080fe40003f26270 */
[-C--:B------:R-:W-:Y:S02]  /*0a90*/  ISETP.GE.AND P2, PT, R25, R29.reuse, PT ;  /* 0x0000001d1900720c */ /* 0x080fe40003f46270 */
[----:B------:R-:W-:-:S07]  /*0aa0*/  ISETP.GE.AND P3, PT, R26, R29, PT ;  /* 0x0000001d1a00720c */ /* 0x000fce0003f66270 */
[----:B------:R-:W2:Y:S04]  /*0ab0*/  @!P0 LDG.E.U16 R0, desc[UR16][R32.64] ;  /* 0x0000001020008981 */ /* 0x000ea8000c1e1500 */
[----:B------:R-:W3:Y:S04]  /*0ac0*/  @!P1 LDG.E.U16 R38, desc[UR16][R32.64+0x40] ;  /* 0x0000401020269981 */ /* 0x000ee8000c1e1500 */
[----:B----4-:R-:W4:Y:S04]  /*0ad0*/  @!P2 LDG.E.U16 R40, desc[UR16][R32.64+0x80] ;  /* 0x000080102028a981 */ /* 0x010f28000c1e1500 */
[----:B------:R0:W4:Y:S01]  /*0ae0*/  @!P3 LDG.E.U16 R42, desc[UR16][R32.64+0xc0] ;  /* 0x0000c010202ab981 */ /* 0x000122000c1e1500 */
[----:B------:R-:W1:Y:S01]  /*0af0*/  S2UR UR6, SR_CgaCtaId ;  /* 0x00000000000679c3 */ /* 0x000e620000008800 */
[----:B------:R-:W-:Y:S01]  /*0b00*/  UMOV UR4, 0x400 ;  /* 0x0000040000047882 */ /* 0x000fe20000000000 */
[----:B------:R-:W-:Y:S01]  /*0b10*/  IADD3 R34, P4, PT, R41, R12, RZ ;  /* 0x0000000c29227210 */ /* 0x000fe20007f9e0ff */
[----:B------:R-:W1:Y:S01]  /*0b20*/  S2R R30, SR_LANEID ;  /* 0x00000000001e7919 */ /* 0x000e620000000000 */
[----:B------:R-:W-:-:S02]  /*0b30*/  PRMT R44, RZ, 0x7610, R44 ;  /* 0x00007610ff2c7816 */ /* 0x000fc4000000002c */
[----:B------:R-:W-:Y:S02]  /*0b40*/  PRMT R46, RZ, 0x7610, R46 ;  /* 0x00007610ff2e7816 */ /* 0x000fe4000000002e */
[----:B------:R-:W-:Y:S02]  /*0b50*/  PRMT R48, RZ, 0x7610, R48 ;  /* 0x00007610ff307816 */ /* 0x000fe40000000030 */
[----:B0-----:R-:W-:Y:S02]  /*0b60*/  PRMT R32, RZ, 0x7610, R32 ;  /* 0x00007610ff207816 */ /* 0x001fe40000000020 */
[----:B------:R-:W-:Y:S01]  /*0b70*/  IADD3.X R35, PT, PT, RZ, R14, RZ, P4, !PT ;  /* 0x0000000eff237210 */ /* 0x000fe200027fe4ff */
[----:B-1----:R-:W-:Y:S01]  /*0b80*/  ULEA UR6, UR6, UR4, 0x18 ;  /* 0x0000000406067291 */ /* 0x002fe2000f8ec0ff */
[----:B------:R-:W-:Y:S01]  /*0b90*/  PRMT R66, RZ, 0x7610, R66 ;  /* 0x00007610ff427816 */ /* 0x000fe20000000042 */
[----:B------:R-:W0:Y:S04]  /*0ba0*/  LDCU UR4, c[0x0][0x38c] ;  /* 0x00007180ff0477ac */ /* 0x000e280008000800 */
[----:B------:R-:W-:-:S02]  /*0bb0*/  LEA R31, R30, UR6, 0x1 ;  /* 0x000000061e1f7c11 */ /* 0x000fc4000f8e08ff */
[----:B------:R-:W-:-:S03]  /*0bc0*/  LEA R36, R30, UR6, 0x3 ;  /* 0x000000061e247c11 */ /* 0x000fc6000f8e18ff */
[----:B--2---:R-:W-:Y:S04]  /*0bd0*/  STS.U16 [R31], R0 ;  /* 0x000000001f007388 */ /* 0x004fe80000000400 */
[----:B---3--:R-:W-:Y:S04]  /*0be0*/  STS.U16 [R31+0x40], R38 ;  /* 0x000040261f007388 */ /* 0x008fe80000000400 */
[----:B----4-:R1:W-:Y:S04]  /*0bf0*/  STS.U16 [R31+0x80], R40 ;  /* 0x000080281f007388 */ /* 0x0103e80000000400 */
[----:B------:R2:W-:Y:S01]  /*0c00*/  STS.U16 [R31+0xc0], R42 ;  /* 0x0000c02a1f007388 */ /* 0x0005e20000000400 */
[----:B------:R-:W-:-:S03]  /*0c10*/  NOP ;  /* 0x0000000000007918 */ /* 0x000fc60000000000 */
[----:B------:R-:W3:Y:S01]  /*0c20*/  LDS.64 R70, [R36] ;  /* 0x0000000024467984 */ /* 0x000ee20000000a00 */
[----:B------:R-:W-:Y:S06]  /*0c30*/  BAR.SYNC.DEFER_BLOCKING 0x0 ;  /* 0x0000000000007b1d */ /* 0x000fec0000010000 */
[----:B------:R-:W4:Y:S04]  /*0c40*/  @!P0 LDG.E.U16 R32, desc[UR16][R34.64] ;  /* 0x0000001022208981 */ /* 0x000f28000c1e1500 */
[----:B------:R-:W3:Y:S04]  /*0c50*/  @!P1 LDG.E.U16 R44, desc[UR16][R34.64+0x40] ;  /* 0x00004010222c9981 */ /* 0x000ee8000c1e1500 */
[----:B------:R-:W3:Y:S04]  /*0c60*/  @!P2 LDG.E.U16 R46, desc[UR16][R34.64+0x80] ;  /* 0x00008010222ea981 */ /* 0x000ee8000c1e1500 */
[----:B------:R-:W3:Y:S01]  /*0c70*/  @!P3 LDG.E.U16 R48, desc[UR16][R34.64+0xc0] ;  /* 0x0000c0102230b981 */ /* 0x000ee2000c1e1500 */
[----:B-1----:R-:W-:-:S02]  /*0c80*/  IADD3 R40, P4, PT, R41, R15, RZ ;  /* 0x0000000f29287210 */ /* 0x002fc40007f9e0ff */
[----:B------:R-:W-:Y:S02]  /*0c90*/  PRMT R0, RZ, 0x7610, R0 ;  /* 0x00007610ff007816 */ /* 0x000fe40000000000 */
[----:B--2---:R-:W-:Y:S01]  /*0ca0*/  PRMT R42, RZ, 0x7610, R42 ;  /* 0x00007610ff2a7816 */ /* 0x004fe2000000002a */
[----:B------:R-:W-:Y:S01]  /*0cb0*/  IMAD.X R41, RZ, RZ, R16, P4 ;  /* 0x000000ffff297224 */ /* 0x000fe200020e0610 */
[----:B------:R-:W-:Y:S01]  /*0cc0*/  PRMT R68, RZ, 0x7610, R68 ;  /* 0x00007610ff447816 */ /* 0x000fe20000000044 */
[----:B----4-:R-:W-:Y:S04]  /*0cd0*/  STS.U16 [R31], R32 ;  /* 0x000000201f007388 */ /* 0x010fe80000000400 */
[----:B---3--:R1:W-:Y:S04]  /*0ce0*/  STS.U16 [R31+0x40], R44 ;  /* 0x0000402c1f007388 */ /* 0x0083e80000000400 */
[----:B------:R2:W-:Y:S04]  /*0cf0*/  STS.U16 [R31+0x80], R46 ;  /* 0x0000802e1f007388 */ /* 0x0005e80000000400 */
[----:B------:R-:W-:Y:S01]  /*0d00*/  STS.U16 [R31+0xc0], R48 ;  /* 0x0000c0301f007388 */ /* 0x000fe20000000400 */
[----:B------:R-:W-:-:S03]  /*0d10*/  NOP ;  /* 0x0000000000007918 */ /* 0x000fc60000000000 */
[----:B------:R-:W-:Y:S01]  /*0d20*/  LDS.64 R32, [R36] ;  /* 0x0000000024207984 */ /* 0x000fe20000000a00 */
[----:B------:R-:W-:Y:S06]  /*0d30*/  BAR.SYNC.DEFER_BLOCKING 0x0 ;  /* 0x0000000000007b1d */ /* 0x000fec0000010000 */
[----:B------:R-:W3:Y:S04]  /*0d40*/  @!P0 LDG.E.U16 R0, desc[UR16][R40.64] ;  /* 0x0000001028008981 */ /* 0x000ee8000c1e1500 */
[----:B------:R-:W4:Y:S04]  /*0d50*/  @!P1 LDG.E.U16 R42, desc[UR16][R40.64+0x40] ;  /* 0x00004010282a9981 */ /* 0x000f28000c1e1500 */
[----:B------:R-:W4:Y:S04]  /*0d60*/  @!P2 LDG.E.U16 R66, desc[UR16][R40.64+0x80] ;  /* 0x000080102842a981 */ /* 0x000f28000c1e1500 */
[----:B------:R2:W4:Y:S01]  /*0d70*/  @!P3 LDG.E.U16 R68, desc[UR16][R40.64+0xc0] ;  /* 0x0000c0102844b981 */ /* 0x000522000c1e1500 */
[--C-:B------:R-:W-:Y:S01]  /*0d80*/  HADD2.F32 R37, -RZ, R70.reuse.H0_H0 ;  /* 0x20000046ff257230 */ /* 0x100fe20000004100 */
[----:B0-----:R-:W-:Y:S01]  /*0d90*/  UISETP.GE.AND UP0, UPT, UR4, 0x1, UPT ;  /* 0x000000010400788c */ /* 0x001fe2000bf06270 */
[----:B------:R-:W-:Y:S01]  /*0da0*/  HADD2.F32 R38, -RZ, R70.H1_H1 ;  /* 0x30000046ff267230 */ /* 0x000fe20000004100 */
[----:B-1----:R-:W-:Y:S01]  /*0db0*/  CS2R R44, SRZ ;  /* 0x00000000002c7805 */ /* 0x002fe2000001ff00 */
[--C-:B------:R-:W-:Y:S01]  /*0dc0*/  HADD2.F32 R39, -RZ, R71.reuse.H0_H0 ;  /* 0x20000047ff277230 */ /* 0x100fe20000004100 */
[----:B--2---:R-:W-:Y:S01]  /*0dd0*/  CS2R R46, SRZ ;  /* 0x00000000002e7805 */ /* 0x004fe2000001ff00 */
[----:B------:R-:W-:Y:S01]  /*0de0*/  HADD2.F32 R40, -RZ, R71.H1_H1 ;  /* 0x30000047ff287230 */ /* 0x000fe20000004100 */
[----:B---3--:R-:W-:Y:S04]  /*0df0*/  STS.U16 [R31], R0 ;  /* 0x000000001f007388 */ /* 0x008fe80000000400 */
[----:B----4-:R-:W-:Y:S04]  /*0e00*/  STS.U16 [R31+0x40], R42 ;  /* 0x0000402a1f007388 */ /* 0x010fe80000000400 */
[----:B------:R-:W-:Y:S04]  /*0e10*/  STS.U16 [R31+0x80], R66 ;  /* 0x000080421f007388 */ /* 0x000fe80000000400 */
        /* <DEDUP_REMOVED lines=17> */
[----:B------:R-:W0:Y:S01]  /*0f30*/  LDC.64 R66, c[0x0][0x440] ;  /* 0x00011000ff427b82 */ /* 0x000e220000000a00 */
[--C-:B------:R-:W-:Y:S01]  /*0f40*/  HADD2.F32 R35, -RZ, R32.reuse.H0_H0 ;  /* 0x20000020ff237230 */ /* 0x100fe20000004100 */
[----:B------:R-:W-:Y:S01]  /*0f50*/  ISETP.NE.AND P0, PT, R20, 0x1, PT ;  /* 0x000000011400780c */ /* 0x000fe20003f05270 */
[----:B------:R-:W-:Y:S01]  /*0f60*/  HADD2.F32 R89, -RZ, R32.H1_H1 ;  /* 0x30000020ff597230 */ /* 0x000fe20000004100 */
[----:B------:R-:W-:Y:S01]  /*0f70*/  SHF.L.U32 R93, R28, 0x8, RZ ;  /* 0x000000081c5d7819 */ /* 0x000fe200000006ff */
[--C-:B------:R-:W-:Y:S01]  /*0f80*/  HADD2.F32 R79, -RZ, R33.reuse.H0_H0 ;  /* 0x20000021ff4f7230 */ /* 0x100fe20000004100 */
[----:B------:R-:W-:Y:S01]  /*0f90*/  SHF.L.U32 R94, R20, 0x8, RZ ;  /* 0x00000008145e7819 */ /* 0x000fe200000006ff */
[----:B------:R-:W-:Y:S01]  /*0fa0*/  HADD2.F32 R91, -RZ, R33.H1_H1 ;  /* 0x30000021ff5b7230 */ /* 0x000fe20000004100 */
[----:B------:R-:W1:Y:S01]  /*0fb0*/  LDC.64 R68, c[0x0][0x448] ;  /* 0x00011200ff447b82 */ /* 0x000e620000000a00 */
[----:B------:R-:W-:Y:S01]  /*0fc0*/  IADD3 R78, P1, PT, R50, R52, RZ ;  /* 0x00000034324e7210 */ /* 0x000fe20007f3e0ff */
[--C-:B------:R-:W-:Y:S01]  /*0fd0*/  FADD.FTZ R90, R35, R4.reuse ;  /* 0x00000004235a7221 */ /* 0x100fe20000010000 */
[--C-:B------:R-:W-:Y:S01]  /*0fe0*/  FADD.FTZ R89, R89, R4.reuse ;  /* 0x0000000459597221 */ /* 0x100fe20000010000 */
[--C-:B------:R-:W-:Y:S01]  /*0ff0*/  FADD.FTZ R92, R79, R4.reuse ;  /* 0x000000044f5c7221 */ /* 0x100fe20000010000 */
[----:B------:R-:W-:Y:S01]  /*1000*/  FADD.FTZ R91, R91, R4 ;  /* 0x000000045b5b7221 */ /* 0x000fe20000010000 */
[----:B------:R-:W-:Y:S01]  /*1010*/  ISETP.GE.AND P2, PT, R22, R29, PT ;  /* 0x0000001d1600720c */ /* 0x000fe20003f46270 */
[----:B------:R-:W-:Y:S01]  /*1020*/  IMAD.IADD R101, R50, 0x1, R58 ;  /* 0x0000000132657824 */ /* 0x000fe200078e023a */
[----:B------:R-:W2:Y:S01]  /*1030*/  LDC.64 R70, c[0x0][0x3a8] ;  /* 0x0000ea00ff467b82 */ /* 0x000ea20000000a00 */
[----:B------:R-:W-:Y:S01]  /*1040*/  IADD3 R88, PT, PT, R20, -0x2, RZ ;  /* 0xfffffffe14587810 */ /* 0x000fe20007ffe0ff */
[----:B------:R-:W-:Y:S01]  /*1050*/  FMUL.FTZ R95, R90, R37 ;  /* 0x000000255a5f7220 */ /* 0x000fe20000410000 */
[----:B------:R-:W-:Y:S01]  /*1060*/  MOV R44, RZ ;  /* 0x000000ff002c7202 */ /* 0x000fe20000000f00 */
[----:B------:R-:W-:Y:S01]  /*1070*/  FMUL.FTZ R96, R89, R38 ;  /* 0x0000002659607220 */ /* 0x000fe20000410000 */
[----:B------:R-:W-:Y:S01]  /*1080*/  ISETP.EQ.AND P0, PT, R58, RZ, P0 ;  /* 0x000000ff3a00720c */ /* 0x000fe20000702270 */
[----:B------:R-:W-:Y:S01]  /*1090*/  FMUL.FTZ R97, R92, R39 ;  /* 0x000000275c617220 */ /* 0x000fe20000410000 */
[----:B------:R-:W-:Y:S01]  /*10a0*/  LOP3.LUT R93, R93, 0x100, RZ, 0xc0, !PT ;  /* 0x000001005d5d7812 */ /* 0x000fe200078ec0ff */
[----:B------:R-:W3:Y:S01]  /*10b0*/  LDC.64 R72, c[0x0][0x3c0] ;  /* 0x0000f000ff487b82 */ /* 0x000ee20000000a00 */
[----:B------:R-:W-:Y:S01]  /*10c0*/  LOP3.LUT R94, R94, 0x100, RZ, 0xc0, !PT ;  /* 0x000001005e5e7812 */ /* 0x000fe200078ec0ff */
[----:B------:R-:W-:Y:S01]  /*10d0*/  FMUL.FTZ R98, R91, R40 ;  /* 0x000000285b627220 */ /* 0x000fe20000410000 */
[----:B------:R-:W-:Y:S01]  /*10e0*/  IADD3.X R79, PT, PT, RZ, R27, RZ, P1, !PT ;  /* 0x0000001bff4f7210 */ /* 0x000fe20000ffe4ff */
[----:B------:R-:W4:Y:S04]  /*10f0*/  LDCU UR10, c[0x0][0x394] ;  /* 0x00007280ff0a77ac */ /* 0x000f280008000800 */
[----:B------:R-:W0:Y:S01]  /*1100*/  LDC.64 R74, c[0x0][0x3e0] ;  /* 0x0000f800ff4a7b82 */ /* 0x000e220000000a00 */
[----:B------:R-:W0:Y:S01]  /*1110*/  LDCU UR12, c[0x0][0x38c] ;  /* 0x00007180ff0c77ac */ /* 0x000e220008000800 */
[----:B------:R-:W0:Y:S06]  /*1120*/  LDCU UR11, c[0x0][0x388] ;  /* 0x00007100ff0b77ac */ /* 0x000e2c0008000800 */
[----:B------:R-:W0:Y:S01]  /*1130*/  LDC.64 R76, c[0x0][0x4f0] ;  /* 0x00013c00ff4c7b82 */ /* 0x000e220000000a00 */
[----:B------:R-:W0:Y:S01]  /*1140*/  LDCU.64 UR8, c[0x0][0x540] ;  /* 0x0000a800ff0877ac */ /* 0x000e220008000a00 */
[----:B------:R-:W-:-:S05]  /*1150*/  UMOV UR4, URZ ;  /* 0x000000ff00047c82 */ /* 0x000fca0008000000 */
.L_x_9665:
[----:B0-----:R-:W-:Y:S01]  /*1160*/  MOV R32, R22 ;  /* 0x0000001600207202 */ /* 0x001fe20000000f00 */
[----:B------:R-:W-:Y:S01]  /*1170*/  IMAD.MOV.U32 R33, RZ, RZ, RZ ;  /* 0x000000ffff217224 */ /* 0x000fe200078e00ff */
[-C--:B------:R-:W-:Y:S02]  /*1180*/  ISETP.GE.AND P1, PT, R25, R29.reuse, PT ;  /* 0x0000001d1900720c */ /* 0x080fe40003f26270 */
[-C--:B------:R-:W-:Y:S01]  /*1190*/  ISETP.GE.AND P3, PT, R24, R29.reuse, PT ;  /* 0x0000001d1800720c */ /* 0x080fe20003f66270 */
[----:B0-----:R-:W-:Y:S01]  /*11a0*/  IMAD.WIDE.U32 R32, R74, UR4, R32 ;  /* 0x000000044a207c25 */ /* 0x001fe2000f8e0020 */
[----:B------:R-:W-:-:S03]  /*11b0*/  ISETP.GE.AND P4, PT, R26, R29, PT ;  /* 0x0000001d1a00720c */ /* 0x000fc60003f86270 */
[----:B------:R-:W-:Y:S01]  /*11c0*/  IMAD R33, R75, UR4, R33 ;  /* 0x000000044b217c24 */ /* 0x000fe2000f8e0221 */
[----:B------:R-:W-:-:S04]  /*11d0*/  LEA R34, P5, R32, R17, 0x1 ;  /* 0x0000001120227211 */ /* 0x000fc800078a08ff */
[----:B------:R-:W-:-:S05]  /*11e0*/  LEA.HI.X R35, R32, R18, R33, 0x1, P5 ;  /* 0x0000001220237211 */ /* 0x000fca00028f0c21 */
[----:B------:R-:W5:Y:S04]  /*11f0*/  @!P2 LDG.E.U16 R106, desc[UR16][R34.64] ;  /* 0x00000010226aa981 */ /* 0x000f68000c1e1500 */
[----:B----4-:R-:W4:Y:S04]  /*1200*/  @!P1 LDG.E.U16 R103, desc[UR16][R34.64+0x80] ;  /* 0x0000801022679981 */ /* 0x010f28000c1e1500 */
[----:B------:R-:W4:Y:S04]  /*1210*/  @!P3 LDG.E.U16 R85, desc[UR16][R34.64+0x40] ;  /* 0x000040102255b981 */ /* 0x000f28000c1e1500 */
[----:B------:R-:W4:Y:S01]  /*1220*/  @!P4 LDG.E.U16 R105, desc[UR16][R34.64+0xc0] ;  /* 0x0000c0102269c981 */ /* 0x000f22000c1e1500 */
[----:B------:R-:W-:-:S02]  /*1230*/  MOV R32, R56 ;  /* 0x0000003800207202 */ /* 0x000fc40000000f00 */
[----:B------:R-:W-:-:S03]  /*1240*/  MOV R33, R11 ;  /* 0x0000000b00217202 */ /* 0x000fc60000000f00 */
[----:B--2---:R-:W-:-:S04]  /*1250*/  IMAD.WIDE.U32 R32, R70, UR4, R32 ;  /* 0x0000000446207c25 */ /* 0x004fc8000f8e0020 */
[----:B------:R-:W-:Y:S01]  /*1260*/  IMAD R33, R71, UR4, R33 ;  /* 0x0000000447217c24 */ /* 0x000fe2000f8e0221 */
[----:B------:R-:W-:-:S04]  /*1270*/  LEA R80, P5, R32, R66, 0x2 ;  /* 0x0000004220507211 */ /* 0x000fc800078a10ff */
[----:B------:R-:W-:-:S05]  /*1280*/  LEA.HI.X R81, R32, R67, R33, 0x2, P5 ;  /* 0x0000004320517211 */ /* 0x000fca00028f1421 */
[----:B------:R-:W2:Y:S01]  /*1290*/  LDG.E R102, desc[UR16][R80.64] ;  /* 0x0000001050667981 */ /* 0x000ea2000c1e1900 */
[----:B------:R-:W-:Y:S01]  /*12a0*/  MOV R32, R54 ;  /* 0x0000003600207202 */ /* 0x000fe20000000f00 */
[----:B------:R-:W-:-:S04]  /*12b0*/  IMAD.MOV.U32 R33, RZ, RZ, R13 ;  /* 0x000000ffff217224 */ /* 0x000fc800078e000d */
[----:B---3--:R-:W-:-:S04]  /*12c0*/  IMAD.WIDE.U32 R32, R72, UR4, R32 ;  /* 0x0000000448207c25 */ /* 0x008fc8000f8e0020 */
[----:B------:R-:W-:Y:S01]  /*12d0*/  IMAD R33, R73, UR4, R33 ;  /* 0x0000000449217c24 */ /* 0x000fe2000f8e0221 */
[----:B-1----:R-:W-:-:S04]  /*12e0*/  LEA R82, P5, R32, R68, 0x2 ;  /* 0x0000004420527211 */ /* 0x002fc800078a10ff */
[----:B------:R-:W-:-:S05]  /*12f0*/  LEA.HI.X R83, R32, R69, R33, 0x2, P5 ;  /* 0x0000004520537211 */ /* 0x000fca00028f1421 */
[----:B------:R0:W3:Y:S01]  /*1300*/  LDG.E R34, desc[UR16][R82.64] ;  /* 0x0000001052227981 */ /* 0x0000e2000c1e1900 */
[----:B------:R-:W-:Y:S01]  /*1310*/  HFMA2 R84, -RZ, RZ, 0, 0 ;  /* 0x00000000ff547431 */ /* 0x000fe200000001ff */
[----:B------:R-:W-:Y:S01]  /*1320*/  MOV R104, RZ ;  /* 0x000000ff00687202 */ /* 0x000fe20000000f00 */
[----:B------:R-:W1:Y:S01]  /*1330*/  S2UR UR7, SR_CgaCtaId ;  /* 0x00000000000779c3 */ /* 0x000e620000008800 */
[----:B------:R-:W-:Y:S01]  /*1340*/  UMOV UR6, 0x400 ;  /* 0x0000040000067882 */ /* 0x000fe20000000000 */
[----:B0-----:R-:W-:Y:S01]  /*1350*/  IADD3 R82, PT, PT, R93, UR4, RZ ;  /* 0x000000045d527c10 */ /* 0x001fe2000fffe0ff */
[----:B------:R-:W-:Y:S01]  /*1360*/  BSSY.RECONVERGENT B0, `(.L_x_9652) ;  /* 0x0000032000007945 */ /* 0x000fe20003800200 */
[----:B-1----:R-:W-:Y:S01]  /*1370*/  ULEA UR6, UR7, UR6, 0x18 ;  /* 0x0000000607067291 */ /* 0x002fe2000f8ec0ff */
[----:B-----5:R-:W-:Y:S02]  /*1380*/  @!P2 PRMT R84, R106, 0x5410, RZ ;  /* 0x000054106a54a816 */ /* 0x020fe400000000ff */
[----:B----4-:R-:W-:-:S02]  /*1390*/  @!P1 PRMT R104, R103, 0x5410, RZ ;  /* 0x0000541067689816 */ /* 0x010fc400000000ff */
[----:B------:R-:W-:Y:S02]  /*13a0*/  @!P3 PRMT R84, R84, 0x5410, R85 ;  /* 0x000054105454b816 */ /* 0x000fe40000000055 */
[----:B------:R-:W-:Y:S02]  /*13b0*/  @!P4 PRMT R104, R104, 0x5410, R105 ;  /* 0x000054106868c816 */ /* 0x000fe40000000069 */
[----:B------:R-:W-:Y:S02]  /*13c0*/  PRMT R81, R84, 0x7632, R81 ;  /* 0x0000763254517816 */ /* 0x000fe40000000051 */
[----:B------:R-:W-:Y:S01]  /*13d0*/  PRMT R83, R104, 0x7632, R83 ;  /* 0x0000763268537816 */ /* 0x000fe20000000053 */
[----:B------:R-:W-:Y:S04]  /*13e0*/  STS.U16 [R31], R84 ;  /* 0x000000541f007388 */ /* 0x000fe80000000400 */
[----:B------:R-:W-:Y:S04]  /*13f0*/  STS.U16 [R31+0x40], R81 ;  /* 0x000040511f007388 */ /* 0x000fe80000000400 */
[----:B------:R0:W-:Y:S04]  /*1400*/  STS.U16 [R31+0x80], R104 ;  /* 0x000080681f007388 */ /* 0x0001e80000000400 */
[----:B------:R-:W-:Y:S01]  /*1410*/  STS.U16 [R31+0xc0], R83 ;  /* 0x0000c0531f007388 */ /* 0x000fe20000000400 */
[----:B------:R-:W-:-:S03]  /*1420*/  NOP ;  /* 0x0000000000007918 */ /* 0x000fc60000000000 */
[----:B------:R-:W1:Y:S01]  /*1430*/  LDS.64 R32, [R36] ;  /* 0x0000000024207984 */ /* 0x000e620000000a00 */
[----:B--2---:R-:W-:-:S04]  /*1440*/  FMUL.FTZ R35, R102, 1.4426950216293334961 ;  /* 0x3fb8aa3b66237820 */ /* 0x004fc80000410000 */
[-C--:B------:R-:W-:Y:S01]  /*1450*/  FMUL.FTZ R80, R90, R35.reuse ;  /* 0x000000235a507220 */ /* 0x080fe20000410000 */
[----:B------:R-:W-:Y:S01]  /*1460*/  ISETP.NE.AND P3, PT, R58, RZ, PT ;  /* 0x000000ff3a00720c */ /* 0x000fe20003f65270 */
[-C--:B------:R-:W-:Y:S01]  /*1470*/  FMUL.FTZ R103, R89, R35.reuse ;  /* 0x0000002359677220 */ /* 0x080fe20000410000 */
[-C--:B0-----:R-:W-:Y:S01]  /*1480*/  FMUL.FTZ R104, R92, R35.reuse ;  /* 0x000000235c687220 */ /* 0x081fe20000410000 */
[----:B------:R-:W-:Y:S02]  /*1490*/  FMUL.FTZ R111, R91, R35 ;  /* 0x000000235b6f7220 */ /* 0x000fe40000410000 */
[----:B------:R-:W0:Y:S01]  /*14a0*/  MUFU.EX2 R80, R80 ;  /* 0x0000005000507308 */ /* 0x000e220000000800 */
[----:B------:R-:W-:Y:S02]  /*14b0*/  ISETP.NE.AND P1, PT, R58, 0x1f, PT ;  /* 0x0000001f3a00780c */ /* 0x000fe40003f25270 */
[----:B------:R-:W-:Y:S01]  /*14c0*/  SEL R82, R82, R21, !P3 ;  /* 0x0000001552527207 */ /* 0x000fe20005800000 */
[----:B------:R-:W2:Y:S04]  /*14d0*/  MUFU.EX2 R103, R103 ;  /* 0x0000006700677308 */ /* 0x000ea80000000800 */
[----:B------:R-:W4:Y:S01]  /*14e0*/  MUFU.EX2 R104, R104 ;  /* 0x0000006800687308 */ /* 0x000f220000000800 */
[----:B------:R-:W-:-:S03]  /*14f0*/  LEA R81, R82, UR6, 0x2 ;  /* 0x0000000652517c11 */ /* 0x000fc6000f8e10ff */
[----:B------:R-:W1:Y:S02]  /*1500*/  MUFU.EX2 R111, R111 ;  /* 0x0000006f006f7308 */ /* 0x000e640000000800 */
[----:B0-----:R0:W-:Y:S01]  /*1510*/  STS [R81+0x548], R80 ;  /* 0x0005485051007388 */ /* 0x0011e20000000800 */
[--C-:B-1----:R-:W-:Y:S02]  /*1520*/  HADD2.F32 R82, -RZ, R32.reuse.H0_H0 ;  /* 0x20000020ff527230 */ /* 0x102fe40000004100 */
[----:B------:R-:W-:Y:S02]  /*1530*/  HADD2.F32 R83, -RZ, R32.H1_H1 ;  /* 0x30000020ff537230 */ /* 0x000fe40000004100 */
[--C-:B------:R-:W-:Y:S02]  /*1540*/  HADD2.F32 R105, -RZ, R33.reuse.H0_H0 ;  /* 0x20000021ff697230 */ /* 0x100fe40000004100 */
[----:B------:R-:W-:Y:S02]  /*1550*/  HADD2.F32 R106, -RZ, R33.H1_H1 ;  /* 0x30000021ff6a7230 */ /* 0x000fe40000004100 */
[C---:B---3--:R-:W-:Y:S01]  /*1560*/  FMUL.FTZ R33, R34.reuse, R82 ;  /* 0x0000005222217220 */ /* 0x048fe20000410000 */
[C---:B------:R-:W-:Y:S01]  /*1570*/  FMUL.FTZ R32, R34.reuse, R83 ;  /* 0x0000005322207220 */ /* 0x040fe20000410000 */
[C---:B------:R-:W-:Y:S01]  /*1580*/  FMUL.FTZ R109, R34.reuse, R105 ;  /* 0x00000069226d7220 */ /* 0x040fe20000410000 */
[----:B------:R-:W-:Y:S01]  /*1590*/  FMUL.FTZ R110, R34, R106 ;  /* 0x0000006a226e7220 */ /* 0x000fe20000410000 */
[----:B------:R-:W-:Y:S01]  /*15a0*/  FMUL.FTZ R108, R0, R33 ;  /* 0x00000021006c7220 */ /* 0x000fe20000410000 */
[----:B------:R-:W-:Y:S01]  /*15b0*/  FMUL.FTZ R107, R41, R32 ;  /* 0x00000020296b7220 */ /* 0x000fe20000410000 */
[----:B------:R-:W-:Y:S01]  /*15c0*/  FMUL.FTZ R109, R42, R109 ;  /* 0x0000006d2a6d7220 */ /* 0x000fe20000410000 */
[----:B------:R-:W-:Y:S01]  /*15d0*/  FMUL.FTZ R110, R43, R110 ;  /* 0x0000006e2b6e7220 */ /* 0x000fe20000410000 */
[----:B------:R-:W-:Y:S06]  /*15e0*/  BAR.SYNC.DEFER_BLOCKING 0x0 ;  /* 0x0000000000007b1d */ /* 0x000fec0000010000 */
[----:B0-2-4-:R-:W-:Y:S05]  /*15f0*/  @P1 BRA `(.L_x_9653) ;  /* 0x00000000001c1947 */ /* 0x015fea0003800000 */
[----:B------:R-:W-:Y:S01]  /*1600*/  ISETP.NE.AND P1, PT, R20, UR10, PT ;  /* 0x0000000a14007c0c */ /* 0x000fe2000bf25270 */
[----:B------:R-:W-:-:S12]  /*1610*/  IMAD.MOV.U32 R84, RZ, RZ, 0x3f800000 ;  /* 0x3f800000ff547424 */ /* 0x000fd800078e00ff */
[----:B------:R-:W-:Y:S05]  /*1620*/  @!P1 BRA `(.L_x_9654) ;  /* 0x0000000000149947 */ /* 0x000fea0003800000 */
[----:B------:R-:W-:-:S04]  /*1630*/  IADD3 R32, PT, PT, R94, UR4, RZ ;  /* 0x000000045e207c10 */ /* 0x000fc8000fffe0ff */
[----:B------:R-:W-:-:S05]  /*1640*/  LEA R32, R32, UR6, 0x2 ;  /* 0x0000000620207c11 */ /* 0x000fca000f8e10ff */
[----:B------:R2:W3:Y:S01]  /*1650*/  LDS R84, [R32+0x548] ;  /* 0x0005480020547984 */ /* 0x0004e20000000800 */
[----:B------:R-:W-:Y:S05]  /*1660*/  BRA `(.L_x_9654) ;  /* 0x0000000000047947 */ /* 0x000fea0003800000 */
.L_x_9653:
[----:B------:R0:W1:Y:S02]  /*1670*/  LDS R84, [R99+UR5+0xd4c] ;  /* 0x000d4c0563547984 */ /* 0x0000640008000800 */
.L_x_9654:
[----:B------:R-:W-:Y:S05]  /*1680*/  BSYNC.RECONVERGENT B0 ;  /* 0x0000000000007941 */ /* 0x000fea0003800200 */
.L_x_9652:
[----:B------:R-:W4:Y:S01]  /*1690*/  @P0 LDC R33, c[0x0][0x38c] ;  /* 0x0000e300ff210b82 */ /* 0x000f220000000800 */
[----:B------:R-:W-:Y:S02]  /*16a0*/  HFMA2 R35, -RZ, RZ, 0, 0 ;  /* 0x00000000ff237431 */ /* 0x000fe400000001ff */
[----:B----4-:R-:W-:-:S04]  /*16b0*/  @P0 IMAD R33, R88, R33, UR4 ;  /* 0x0000000458210e24 */ /* 0x010fc8000f8e0221 */
[----:B--2---:R-:W-:-:S05]  /*16c0*/  @P0 IMAD.WIDE R32, R33, 0x8, R64 ;  /* 0x0000000821200825 */ /* 0x004fca00078e0240 */
[----:B------:R2:W4:Y:S01]  /*16d0*/  @P0 LDG.E R35, desc[UR16][R32.64+0x4] ;  /* 0x0000041020230981 */ /* 0x000522000c1e1900 */
[----:B------:R-:W-:Y:S01]  /*16e0*/  FFMA.FTZ R81, R95, R103, R96 ;  /* 0x000000675f517223 */ /* 0x000fe20000010060 */
[C---:B-1-3--:R-:W-:Y:S01]  /*16f0*/  FMUL.FTZ R85, R111.reuse, R84 ;  /* 0x000000546f557220 */ /* 0x04afe20000410000 */
[----:B------:R-:W-:Y:S01]  /*1700*/  ISETP.GE.AND P1, PT, R30, 0x1, PT ;  /* 0x000000011e00780c */ /* 0x000fe20003f26270 */
[----:B------:R-:W-:Y:S01]  /*1710*/  ULEA UR7, UR4, UR6, 0x3 ;  /* 0x0000000604077291 */ /* 0x000fe2000f8e18ff */
[C---:B------:R-:W-:Y:S01]  /*1720*/  FFMA.FTZ R81, R104.reuse, R81, R97 ;  /* 0x0000005168517223 */ /* 0x040fe20000010061 */
[----:B------:R-:W-:Y:S01]  /*1730*/  FMUL.FTZ R114, R104, R85 ;  /* 0x0000005568727220 */ /* 0x000fe20000410000 */
[----:B------:R-:W-:Y:S01]  /*1740*/  ISETP.NE.AND P4, PT, R100, 0x1f, PT ;  /* 0x0000001f6400780c */ /* 0x000fe20003f85270 */
[----:B------:R-:W-:Y:S01]  /*1750*/  BSSY.RECONVERGENT B0, `(.L_x_9655) ;  /* 0x0000087000007945 */ /* 0x000fe20003800200 */
[C---:B------:R-:W-:Y:S01]  /*1760*/  FFMA.FTZ R112, R111.reuse, R81, R98 ;  /* 0x000000516f707223 */ /* 0x040fe20000010062 */
[----:B------:R-:W-:Y:S01]  /*1770*/  FFMA.FTZ R81, R111, R110, R109 ;  /* 0x0000006e6f517223 */ /* 0x000fe2000001006d */
[----:B------:R-:W-:-:S03]  /*1780*/  FMUL.FTZ R85, R103, R114 ;  /* 0x0000007267557220 */ /* 0x000fc60000410000 */
[----:B------:R-:W1:Y:S01]  /*1790*/  SHFL.UP PT, R113, R112, 0x1, RZ ;  /* 0x0420000070717989 */ /* 0x000e6200000e00ff */
[----:B------:R-:W-:Y:S01]  /*17a0*/  FFMA.FTZ R115, R104, R81, R107 ;  /* 0x0000005168737223 */ /* 0x000fe2000001006b */
[----:B------:R-:W-:Y:S02]  /*17b0*/  FMUL.FTZ R81, R80, R103 ;  /* 0x0000006750517220 */ /* 0x000fe40000410000 */
[----:B------:R-:W3:Y:S01]  /*17c0*/  SHFL.DOWN PT, R114, R85, 0x1, 0x1f ;  /* 0x08201f0055727f89 */ /* 0x000ee200000e0000 */
[----:B------:R-:W-:Y:S01]  /*17d0*/  FFMA.FTZ R115, R103, R115, R108 ;  /* 0x0000007367737223 */ /* 0x000fe2000001006c */
[----:B--2---:R-:W-:-:S04]  /*17e0*/  FMUL.FTZ R32, R104, R81 ;  /* 0x0000005168207220 */ /* 0x004fc80000410000 */
[----:B------:R-:W2:Y:S01]  /*17f0*/  SHFL.DOWN PT, R117, R115, 0x1, 0x1f ;  /* 0x08201f0073757f89 */ /* 0x000ea200000e0000 */
[----:B------:R-:W-:Y:S01]  /*1800*/  FMUL.FTZ R81, R111, R32 ;  /* 0x000000206f517220 */ /* 0x000fe20000410000 */
[----:B------:R-:W-:-:S04]  /*1810*/  MOV R116, R115 ;  /* 0x0000007300747202 */ /* 0x000fc80000000f00 */
[----:B------:R-:W5:Y:S01]  /*1820*/  SHFL.UP PT, R32, R81, 0x1, RZ ;  /* 0x0420000051207989 */ /* 0x000f6200000e00ff */
[----:B-1----:R-:W-:-:S05]  /*1830*/  FFMA.FTZ R113, R81, R113, R112 ;  /* 0x0000007151717223 */ /* 0x002fca0000010070 */
[----:B------:R-:W-:Y:S01]  /*1840*/  FSEL R112, R112, R113, !P1 ;  /* 0x0000007170707208 */ /* 0x000fe20004800000 */
[----:B---3--:R-:W-:-:S04]  /*1850*/  @P4 FMUL.FTZ R113, R114, R85 ;  /* 0x0000005572714220 */ /* 0x008fc80000410000 */
[----:B------:R-:W1:Y:S01]  /*1860*/  SHFL.UP PT, R33, R112, 0x2, RZ ;  /* 0x0440000070217989 */ /* 0x000e6200000e00ff */
[----:B--2---:R-:W-:Y:S01]  /*1870*/  @P4 FFMA.FTZ R116, R85, R117, R116 ;  /* 0x0000007555744223 */ /* 0x004fe20000010074 */
[----:B------:R-:W-:Y:S01]  /*1880*/  @P4 IMAD.MOV.U32 R85, RZ, RZ, R113 ;  /* 0x000000ffff554224 */ /* 0x000fe200078e0071 */
[----:B------:R-:W-:Y:S01]  /*1890*/  ISETP.GT.U32.AND P4, PT, R100, 0x1d, PT ;  /* 0x0000001d6400780c */ /* 0x000fe20003f84070 */
[----:B-----5:R-:W-:-:S03]  /*18a0*/  @P1 FMUL.FTZ R81, R81, R32 ;  /* 0x0000002051511220 */ /* 0x020fc60000410000 */
[----:B------:R-:W2:Y:S01]  /*18b0*/  SHFL.DOWN PT, R118, R85, 0x2, 0x1f ;  /* 0x08401f0055767f89 */ /* 0x000ea200000e0000 */
[----:B------:R-:W-:-:S03]  /*18c0*/  ISETP.GE.AND P1, PT, R30, 0x2, PT ;  /* 0x000000021e00780c */ /* 0x000fc60003f26270 */
[----:B------:R-:W3:Y:S04]  /*18d0*/  SHFL.DOWN PT, R113, R116, 0x2, 0x1f ;  /* 0x08401f0074717f89 */ /* 0x000ee800000e0000 */
[----:B------:R-:W5:Y:S01]  /*18e0*/  SHFL.UP PT, R32, R81, 0x2, RZ ;  /* 0x0440000051207989 */ /* 0x000f6200000e00ff */
[----:B-1----:R-:W-:-:S05]  /*18f0*/  FFMA.FTZ R33, R81, R33, R112 ;  /* 0x0000002151217223 */ /* 0x002fca0000010070 */
[----:B------:R-:W-:Y:S01]  /*1900*/  FSEL R114, R112, R33, !P1 ;  /* 0x0000002170727208 */ /* 0x000fe20004800000 */
[----:B--2---:R-:W-:-:S04]  /*1910*/  @!P4 FMUL.FTZ R112, R85, R118 ;  /* 0x000000765570c220 */ /* 0x004fc80000410000 */
[----:B------:R-:W1:Y:S01]  /*1920*/  SHFL.UP PT, R33, R114, 0x4, RZ ;  /* 0x0480000072217989 */ /* 0x000e6200000e00ff */
[----:B---3--:R-:W-:Y:S01]  /*1930*/  @!P4 FFMA.FTZ R116, R85, R113, R116 ;  /* 0x000000715574c223 */ /* 0x008fe20000010074 */
[----:B------:R-:W-:Y:S02]  /*1940*/  @!P4 MOV R85, R112 ;  /* 0x000000700055c202 */ /* 0x000fe40000000f00 */
[----:B------:R-:W-:Y:S01]  /*1950*/  ISETP.GT.U32.AND P4, PT, R100, 0x1b, PT ;  /* 0x0000001b6400780c */ /* 0x000fe20003f84070 */
[----:B-----5:R-:W-:Y:S01]  /*1960*/  @P1 FMUL.FTZ R81, R81, R32 ;  /* 0x0000002051511220 */ /* 0x020fe20000410000 */
[----:B------:R-:W2:Y:S01]  /*1970*/  SHFL.DOWN PT, R115, R116, 0x4, 0x1f ;  /* 0x08801f0074737f89 */ /* 0x000ea200000e0000 */
[----:B------:R-:W-:-:S03]  /*1980*/  ISETP.GE.AND P1, PT, R30, 0x4, PT ;  /* 0x000000041e00780c */ /* 0x000fc60003f26270 */
[----:B------:R-:W3:Y:S04]  /*1990*/  SHFL.UP PT, R32, R81, 0x4, RZ ;  /* 0x0480000051207989 */ /* 0x000ee800000e00ff */
[----:B------:R-:W5:Y:S01]  /*19a0*/  SHFL.DOWN PT, R118, R85, 0x4, 0x1f ;  /* 0x08801f0055767f89 */ /* 0x000f6200000e0000 */
[----:B-1----:R-:W-:-:S05]  /*19b0*/  FFMA.FTZ R33, R81, R33, R114 ;  /* 0x0000002151217223 */ /* 0x002fca0000010072 */
[----:B------:R-:W-:Y:S01]  /*19c0*/  FSEL R112, R114, R33, !P1 ;  /* 0x0000002172707208 */ /* 0x000fe20004800000 */
[----:B--2---:R-:W-:-:S04]  /*19d0*/  @!P4 FFMA.FTZ R116, R85, R115, R116 ;  /* 0x000000735574c223 */ /* 0x004fc80000010074 */
[----:B------:R-:W1:Y:S01]  /*19e0*/  SHFL.UP PT, R33, R112, 0x8, RZ ;  /* 0x0500000070217989 */ /* 0x000e6200000e00ff */
[----:B---3--:R-:W-:Y:S01]  /*19f0*/  @P1 FMUL.FTZ R81, R81, R32 ;  /* 0x0000002051511220 */ /* 0x008fe20000410000 */
[----:B------:R-:W-:Y:S01]  /*1a00*/  ISETP.GE.AND P1, PT, R30, 0x8, PT ;  /* 0x000000081e00780c */ /* 0x000fe20003f26270 */
[----:B-----5:R-:W-:Y:S01]  /*1a10*/  @!P4 FMUL.FTZ R113, R85, R118 ;  /* 0x000000765571c220 */ /* 0x020fe20000410000 */
[----:B------:R-:W2:Y:S04]  /*1a20*/  SHFL.DOWN PT, R115, R116, 0x8, 0x1f ;  /* 0x09001f0074737f89 */ /* 0x000ea800000e0000 */
[----:B------:R-:W3:Y:S01]  /*1a30*/  SHFL.UP PT, R32, R81, 0x8, RZ ;  /* 0x0500000051207989 */ /* 0x000ee200000e00ff */
[----:B------:R-:W-:Y:S02]  /*1a40*/  @!P4 MOV R85, R113 ;  /* 0x000000710055c202 */ /* 0x000fe40000000f00 */
[----:B------:R-:W-:-:S03]  /*1a50*/  ISETP.GT.U32.AND P4, PT, R100, 0x17, PT ;  /* 0x000000176400780c */ /* 0x000fc60003f84070 */
[----:B------:R-:W5:Y:S01]  /*1a60*/  SHFL.DOWN PT, R118, R85, 0x8, 0x1f ;  /* 0x09001f0055767f89 */ /* 0x000f6200000e0000 */
[----:B-1----:R-:W-:-:S05]  /*1a70*/  FFMA.FTZ R33, R81, R33, R112 ;  /* 0x0000002151217223 */ /* 0x002fca0000010070 */
[----:B------:R-:W-:-:S04]  /*1a80*/  FSEL R114, R112, R33, !P1 ;  /* 0x0000002170727208 */ /* 0x000fc80004800000 */
[----:B--2---:R-:W-:Y:S01]  /*1a90*/  @!P4 FFMA.FTZ R116, R85, R115, R116 ;  /* 0x000000735574c223 */ /* 0x004fe20000010074 */
[----:B------:R-:W-:Y:S02]  /*1aa0*/  HFMA2 R33, -RZ, RZ, 0, 0 ;  /* 0x00000000ff217431 */ /* 0x000fe400000001ff */
[----:B---3--:R-:W-:Y:S01]  /*1ab0*/  @P1 FMUL.FTZ R81, R81, R32 ;  /* 0x0000002051511220 */ /* 0x008fe20000410000 */
[----:B------:R-:W1:Y:S01]  /*1ac0*/  SHFL.UP PT, R113, R114, 0x10, RZ ;  /* 0x0600000072717989 */ /* 0x000e6200000e00ff */
[----:B------:R-:W-:-:S03]  /*1ad0*/  ISETP.GE.AND P1, PT, R20, UR10, PT ;  /* 0x0000000a14007c0c */ /* 0x000fc6000bf26270 */
[----:B------:R-:W2:Y:S01]  /*1ae0*/  SHFL.UP PT, R112, R81, 0x10, RZ ;  /* 0x0600000051707989 */ /* 0x000ea200000e00ff */
[----:B-----5:R-:W-:Y:S01]  /*1af0*/  @!P4 FMUL.FTZ R32, R85, R118 ;  /* 0x000000765520c220 */ /* 0x020fe20000410000 */
[----:B------:R-:W-:Y:S02]  /*1b00*/  ISETP.NE.OR P1, PT, R58, RZ, P1 ;  /* 0x000000ff3a00720c */ /* 0x000fe40000f25670 */
[----:B------:R-:W3:Y:S02]  /*1b10*/  SHFL.DOWN PT, R115, R116, 0x10, 0x1f ;  /* 0x0a001f0074737f89 */ /* 0x000ee400000e0000 */
[----:B------:R-:W-:Y:S01]  /*1b20*/  @!P4 MOV R85, R32 ;  /* 0x000000200055c202 */ /* 0x000fe20000000f00 */
[----:B------:R-:W-:Y:S01]  /*1b30*/  IMAD.MOV.U32 R32, RZ, RZ, 0x3f800000 ;  /* 0x3f800000ff207424 */ /* 0x000fe200078e00ff */
[----:B------:R-:W-:-:S03]  /*1b40*/  ISETP.GE.AND P4, PT, R30, 0x10, PT ;  /* 0x000000101e00780c */ /* 0x000fc60003f86270 */
[----:B------:R-:W5:Y:S04]  /*1b50*/  SHFL.DOWN PT, R118, R85, 0x10, 0x1f ;  /* 0x0a001f0055767f89 */ /* 0x000f6800000e0000 */
[----:B------:R-:W0:Y:S01]  /*1b60*/  @!P1 LDS.64 R32, [UR7+0xdc8] ;  /* 0x000dc807ff209984 */ /* 0x000e220008000a00 */
[----:B------:R-:W-:Y:S01]  /*1b70*/  ISETP.GT.U32.AND P1, PT, R100, 0xf, PT ;  /* 0x0000000f6400780c */ /* 0x000fe20003f24070 */
[----:B-1----:R-:W-:-:S04]  /*1b80*/  FFMA.FTZ R113, R81, R113, R114 ;  /* 0x0000007151717223 */ /* 0x002fc80000010072 */
[----:B--2---:R-:W-:Y:S01]  /*1b90*/  @P4 FMUL.FTZ R81, R81, R112 ;  /* 0x0000007051514220 */ /* 0x004fe20000410000 */
[----:B------:R-:W-:-:S07]  /*1ba0*/  FSEL R114, R114, R113, !P4 ;  /* 0x0000007172727208 */ /* 0x000fce0006000000 */
[C---:B---3--:R-:W-:Y:S01]  /*1bb0*/  @!P1 FFMA.FTZ R116, R85.reuse, R115, R116 ;  /* 0x0000007355749223 */ /* 0x048fe20000010074 */
[----:B------:R-:W-:Y:S04]  /*1bc0*/  SHFL.UP PT, R81, R81, 0x1, RZ ;  /* 0x0420000051517989 */ /* 0x000fe800000e00ff */
[----:B------:R-:W-:Y:S01]  /*1bd0*/  SHFL.UP PT, R114, R114, 0x1, RZ ;  /* 0x0420000072727989 */ /* 0x000fe200000e00ff */
[----:B-----5:R-:W-:-:S03]  /*1be0*/  @!P1 FMUL.FTZ R112, R85, R118 ;  /* 0x0000007655709220 */ /* 0x020fc60000410000 */
[----:B------:R-:W-:Y:S02]  /*1bf0*/  SHFL.IDX PT, R120, R116, RZ, 0x1f ;  /* 0x00001fff74787589 */ /* 0x000fe400000e0000 */
[----:B------:R-:W-:Y:S02]  /*1c00*/  @!P1 MOV R85, R112 ;  /* 0x0000007000559202 */ /* 0x000fe40000000f00 */
[C---:B------:R-:W-:Y:S01]  /*1c10*/  ISETP.NE.AND P1, PT, R58.reuse, RZ, PT ;  /* 0x000000ff3a00720c */ /* 0x040fe20003f25270 */
[----:B------:R-:W-:Y:S04]  /*1c20*/  SHFL.DOWN PT, R118, R116, 0x1, 0x1f ;  /* 0x08201f0074767f89 */ /* 0x000fe800000e0000 */
[----:B------:R-:W-:Y:S04]  /*1c30*/  SHFL.IDX PT, R115, R85, RZ, 0x1f ;  /* 0x00001fff55737589 */ /* 0x000fe800000e0000 */
[----:B------:R-:W-:Y:S04]  /*1c40*/  SHFL.DOWN PT, R119, R85, 0x1, 0x1f ;  /* 0x08201f0055777f89 */ /* 0x000fe800000e0000 */
[----:B0-----:R-:W-:Y:S04]  /*1c50*/  SHFL.IDX PT, R117, R33, RZ, 0x1f ;  /* 0x00001fff21757589 */ /* 0x001fe800000e0000 */
[----:B----4-:R-:W0:Y:S02]  /*1c60*/  SHFL.IDX PT, R113, R35, RZ, 0x1f ;  /* 0x00001fff23717589 */ /* 0x010e2400000e0000 */
[----:B0-----:R-:W-:Y:S01]  /*1c70*/  @P3 FFMA.FTZ R113, R81, R113, R114 ;  /* 0x0000007151713223 */ /* 0x001fe20000010072 */
[----:B------:R-:W-:Y:S01]  /*1c80*/  FFMA.FTZ R81, R115, R33, R120 ;  /* 0x0000002173517223 */ /* 0x000fe20000010078 */
[----:B------:R-:W-:-:S02]  /*1c90*/  ISETP.NE.AND P3, PT, R58, 0x1f, PT ;  /* 0x0000001f3a00780c */ /* 0x000fc40003f65270 */
[----:B------:R-:W-:Y:S01]  /*1ca0*/  FFMA.FTZ R113, R80, R113, R95 ;  /* 0x0000007150717223 */ /* 0x000fe2000001005f */
[----:B------:R-:W-:-:S03]  /*1cb0*/  FMUL.FTZ R80, R115, R32 ;  /* 0x0000002073507220 */ /* 0x000fc60000410000 */
[-C--:B------:R-:W-:Y:S01]  /*1cc0*/  FFMA.FTZ R112, R103, R113.reuse, R96 ;  /* 0x0000007167707223 */ /* 0x080fe20000010060 */
[----:B------:R-:W-:Y:S01]  /*1cd0*/  FMUL.FTZ R33, R34, R113 ;  /* 0x0000007122217220 */ /* 0x000fe20000410000 */
[----:B------:R0:W-:Y:S02]  /*1ce0*/  @!P1 STS.64 [UR7+0xdc8], R80 ;  /* 0x000dc850ff009988 */ /* 0x0001e40008000a07 */
[-C--:B------:R-:W-:Y:S01]  /*1cf0*/  FFMA.FTZ R114, R104, R112.reuse, R97 ;  /* 0x0000007068727223 */ /* 0x080fe20000010061 */
[----:B------:R-:W-:Y:S01]  /*1d00*/  FMUL.FTZ R116, R34, R112 ;  /* 0x0000007022747220 */ /* 0x000fe20000410000 */
[----:B------:R-:W-:Y:S01]  /*1d10*/  FMUL.FTZ R32, R0, R33 ;  /* 0x0000002100207220 */ /* 0x000fe20000410000 */
[----:B------:R-:W-:Y:S01]  /*1d20*/  @P3 FFMA.FTZ R117, R119, R117, R118 ;  /* 0x0000007577753223 */ /* 0x000fe20000010076 */
[-C--:B------:R-:W-:Y:S01]  /*1d30*/  FFMA.FTZ R115, R111, R114.reuse, R98 ;  /* 0x000000726f737223 */ /* 0x080fe20000010062 */
[C---:B------:R-:W-:Y:S01]  /*1d40*/  FMUL.FTZ R35, R34.reuse, R114 ;  /* 0x0000007222237220 */ /* 0x040fe20000410000 */
[----:B------:R-:W-:Y:S01]  /*1d50*/  FMUL.FTZ R33, R41, R116 ;  /* 0x0000007429217220 */ /* 0x000fe20000410000 */
[----:B------:R-:W-:Y:S01]  /*1d60*/  FFMA.FTZ R110, R117, R84, R110 ;  /* 0x00000054756e7223 */ /* 0x000fe2000001006e */
[----:B------:R-:W-:Y:S01]  /*1d70*/  FMUL.FTZ R120, R34, R115 ;  /* 0x0000007322787220 */ /* 0x000fe20000410000 */
[----:B------:R-:W-:Y:S01]  /*1d80*/  FMUL.FTZ R34, R42, R35 ;  /* 0x000000232a227220 */ /* 0x000fe20000410000 */
[----:B------:R-:W-:-:S04]  /*1d90*/  IMAD.WIDE.U32 R84, R76, UR4, R78 ;  /* 0x000000044c547c25 */ /* 0x000fc8000f8e004e */
[----:B------:R-:W-:Y:S01]  /*1da0*/  FMUL.FTZ R117, R82, R113 ;  /* 0x0000007152757220 */ /* 0x000fe20000410000 */
[----:B------:R-:W-:Y:S01]  /*1db0*/  FMUL.FTZ R35, R43, R120 ;  /* 0x000000782b237220 */ /* 0x000fe20000410000 */
[----:B------:R-:W-:Y:S01]  /*1dc0*/  FFMA.FTZ R109, R111, R110, R109 ;  /* 0x0000006e6f6d7223 */ /* 0x000fe2000001006d */
[----:B------:R-:W-:Y:S01]  /*1dd0*/  IMAD R85, R77, UR4, R85 ;  /* 0x000000044d557c24 */ /* 0x000fe2000f8e0255 */
[----:B------:R-:W-:Y:S01]  /*1de0*/  LEA R82, P3, R84, UR8, 0x2 ;  /* 0x0000000854527c11 */ /* 0x000fe2000f8610ff */
[----:B0-----:R-:W-:Y:S01]  /*1df0*/  FMUL.FTZ R80, R83, R112 ;  /* 0x0000007053507220 */ /* 0x001fe20000410000 */
[----:B------:R0:W-:Y:S01]  /*1e00*/  STS.128 [R19+0x110], R32 ;  /* 0x0001102013007388 */ /* 0x0001e20000000c00 */
[----:B------:R-:W-:Y:S01]  /*1e10*/  FFMA.FTZ R107, R104, R109, R107 ;  /* 0x0000006d686b7223 */ /* 0x000fe2000001006b */
[----:B------:R-:W-:Y:S01]  /*1e20*/  LEA.HI.X R83, R84, UR9, R85, 0x2, P3 ;  /* 0x0000000954537c11 */ /* 0x000fe200098f1455 */
[----:B------:R-:W-:Y:S01]  /*1e30*/  FFMA.FTZ R116, R0, R117, RZ ;  /* 0x0000007500747223 */ /* 0x000fe200000100ff */
[----:B------:R-:W-:Y:S01]  /*1e40*/  BAR.SYNC.DEFER_BLOCKING 0x0 ;  /* 0x0000000000007b1d */ /* 0x000fe20000010000 */
[----:B------:R-:W-:Y:S01]  /*1e50*/  FFMA.FTZ R103, R103, R107, R108 ;  /* 0x0000006b67677223 */ /* 0x000fe2000001006c */
[----:B------:R-:W-:Y:S01]  /*1e60*/  FMUL.FTZ R105, R105, R114 ;  /* 0x0000007269697220 */ /* 0x000fe20000410000 */
[----:B------:R-:W-:Y:S01]  /*1e70*/  FMUL.FTZ R106, R106, R115 ;  /* 0x000000736a6a7220 */ /* 0x000fe20000410000 */
[----:B------:R-:W-:Y:S01]  /*1e80*/  FADD.FTZ R112, -R96, R112 ;  /* 0x0000007060707221 */ /* 0x000fe20000010100 */
[----:B------:R-:W-:Y:S01]  /*1e90*/  FMUL.FTZ R84, R89, R107 ;  /* 0x0000006b59547220 */ /* 0x000fe20000410000 */
[----:B------:R-:W-:Y:S01]  /*1ea0*/  FMUL.FTZ R85, R92, R109 ;  /* 0x0000006d5c557220 */ /* 0x000fe20000410000 */
[----:B------:R-:W-:Y:S01]  /*1eb0*/  FADD.FTZ R114, -R97, R114 ;  /* 0x0000007261727221 */ /* 0x000fe20000010100 */
[----:B0-----:R-:W-:Y:S01]  /*1ec0*/  IADD3 R32, PT, PT, -R101, UR11, RZ ;  /* 0x0000000b65207c10 */ /* 0x001fe2000fffe1ff */
[----:B------:R-:W-:Y:S01]  /*1ed0*/  FFMA.FTZ R33, R41, R80, R116 ;  /* 0x0000005029217223 */ /* 0x000fe20000010074 */
[----:B------:R-:W-:Y:S01]  /*1ee0*/  FADD.FTZ R80, -R95, R113 ;  /* 0x000000715f507221 */ /* 0x000fe20000010100 */
[----:B------:R-:W-:Y:S01]  /*1ef0*/  FMUL.FTZ R35, R90, R103 ;  /* 0x000000675a237220 */ /* 0x000fe20000410000 */
[----:B------:R-:W-:Y:S01]  /*1f00*/  ISETP.GE.AND P3, PT, R32, 0x1, PT ;  /* 0x000000012000780c */ /* 0x000fe20003f66270 */
[----:B------:R-:W-:Y:S01]  /*1f10*/  FFMA.FTZ R34, R42, R105, R33 ;  /* 0x000000692a227223 */ /* 0x000fe20000010021 */
[C---:B------:R-:W-:Y:S01]  /*1f20*/  ISETP.GE.AND P4, PT, R32.reuse, 0x21, PT ;  /* 0x000000212000780c */ /* 0x040fe20003f86270 */
[----:B------:R-:W-:Y:S01]  /*1f30*/  FFMA.FTZ R33, R35, R80, RZ ;  /* 0x0000005023217223 */ /* 0x000fe200000100ff */
[C---:B------:R-:W-:Y:S01]  /*1f40*/  ISETP.GE.AND P5, PT, R32.reuse, 0x41, PT ;  /* 0x000000412000780c */ /* 0x040fe20003fa6270 */
[----:B------:R-:W-:Y:S01]  /*1f50*/  FFMA.FTZ R34, R43, R106, R34 ;  /* 0x0000006a2b227223 */ /* 0x000fe20000010022 */
[----:B------:R-:W-:Y:S01]  /*1f60*/  ISETP.GE.AND P6, PT, R32, 0x61, PT ;  /* 0x000000612000780c */ /* 0x000fe20003fc6270 */
[----:B------:R-:W-:Y:S01]  /*1f70*/  FFMA.FTZ R32, R84, R112, R33 ;  /* 0x0000007054207223 */ /* 0x000fe20000010021 */
[----:B------:R0:W1:Y:S05]  /*1f80*/  LDS R119, [R23+0x80] ;  /* 0x0000800017777984 */ /* 0x00006a0000000800 */
[----:B------:R-:W-:Y:S06]  /*1f90*/  @!P3 BRA `(.L_x_9656) ;  /* 0x000000000008b947 */ /* 0x000fec0003800000 */
[----:B------:R-:W2:Y:S04]  /*1fa0*/  LDS R33, [R23] ;  /* 0x0000000017217984 */ /* 0x000ea80000000800 */
[----:B--2---:R2:W-:Y:S02]  /*1fb0*/  REDG.E.ADD.F32.FTZ.RN.STRONG.GPU desc[UR16][R82.64], R33 ;  /* 0x00000021520079a6 */ /* 0x0045e4000c12f310 */
.L_x_9656:
[----:B------:R-:W-:Y:S05]  /*1fc0*/  BSYNC.RECONVERGENT B0 ;  /* 0x0000000000007941 */ /* 0x000fea0003800200 */
.L_x_9655:
[----:B------:R-:W-:Y:S04]  /*1fd0*/  BSSY.RECONVERGENT B0, `(.L_x_9657) ;  /* 0x0000003000007945 */ /* 0x000fe80003800200 */
[----:B------:R-:W-:Y:S05]  /*1fe0*/  @!P4 BRA `(.L_x_9658) ;  /* 0x000000000004c947 */ /* 0x000fea0003800000 */
[----:B-1----:R3:W-:Y:S02]  /*1ff0*/  REDG.E.ADD.F32.FTZ.RN.STRONG.GPU desc[UR16][R82.64+0x80], R119 ;  /* 0x00008077520079a6 */ /* 0x0027e4000c12f310 */
.L_x_9658:
[----:B------:R-:W-:Y:S05]  /*2000*/  BSYNC.RECONVERGENT B0 ;  /* 0x0000000000007941 */ /* 0x000fea0003800200 */
.L_x_9657:
[----:B------:R4:W0:Y:S01]  /*2010*/  LDS R81, [R23+0x100] ;  /* 0x0001000017517984 */ /* 0x0008220000000800 */
[----:B------:R-:W-:Y:S01]  /*2020*/  BSSY.RECONVERGENT B0, `(.L_x_9659) ;  /* 0x0000006000007945 */ /* 0x000fe20003800200 */
[----:B--2---:R-:W-:Y:S01]  /*2030*/  FMUL.FTZ R33, R91, R110 ;  /* 0x0000006e5b217220 */ /* 0x004fe20000410000 */
[----:B------:R-:W-:Y:S01]  /*2040*/  FADD.FTZ R115, -R98, R115 ;  /* 0x0000007362737221 */ /* 0x000fe20000010100 */
[----:B------:R-:W-:Y:S01]  /*2050*/  FFMA.FTZ R32, R85, R114, R32 ;  /* 0x0000007255207223 */ /* 0x000fe20000010020 */
[----:B------:R-:W-:Y:S06]  /*2060*/  @!P5 BRA `(.L_x_9660) ;  /* 0x000000000004d947 */ /* 0x000fec0003800000 */
[----:B0-----:R2:W-:Y:S02]  /*2070*/  REDG.E.ADD.F32.FTZ.RN.STRONG.GPU desc[UR16][R82.64+0x100], R81 ;  /* 0x00010051520079a6 */ /* 0x0015e4000c12f310 */
.L_x_9660:
[----:B------:R-:W-:Y:S05]  /*2080*/  BSYNC.RECONVERGENT B0 ;  /* 0x0000000000007941 */ /* 0x000fea0003800200 */
.L_x_9659:
[----:B------:R1:W1:Y:S01]  /*2090*/  LDS R105, [R23+0x180] ;  /* 0x0001800017697984 */ /* 0x0002620000000800 */
[----:B------:R-:W-:Y:S01]  /*20a0*/  BSSY.RECONVERGENT B0, `(.L_x_9661) ;  /* 0x0000004000007945 */ /* 0x000fe20003800200 */
[----:B0-2---:R-:W-:-:S03]  /*20b0*/  FFMA.FTZ R81, R33, R115, R32 ;  /* 0x0000007321517223 */ /* 0x005fc60000010020 */
[----:B------:R-:W-:Y:S05]  /*20c0*/  @!P6 BRA `(.L_x_9662) ;  /* 0x000000000004e947 */ /* 0x000fea0003800000 */
[----:B-1----:R0:W-:Y:S02]  /*20d0*/  REDG.E.ADD.F32.FTZ.RN.STRONG.GPU desc[UR16][R82.64+0x180], R105 ;  /* 0x00018069520079a6 */ /* 0x0021e4000c12f310 */
.L_x_9662:
[----:B------:R-:W-:Y:S05]  /*20e0*/  BSYNC.RECONVERGENT B0 ;  /* 0x0000000000007941 */ /* 0x000fea0003800200 */
.L_x_9661:
[----:B0--3--:R-:W0:Y:S01]  /*20f0*/  SHFL.DOWN PT, R83, R34, 0x1, 0x1f ;  /* 0x08201f0022537f89 */ /* 0x009e2200000e0000 */
[----:B------:R-:W-:Y:S01]  /*2100*/  ISETP.GT.AND P3, PT, R30, 0x1e, PT ;  /* 0x0000001e1e00780c */ /* 0x000fe20003f64270 */
[----:B------:R-:W-:Y:S01]  /*2110*/  FADD.FTZ R87, R33, R87 ;  /* 0x0000005721577221 */ /* 0x000fe20000010000 */
[----:B------:R-:W-:Y:S01]  /*2120*/  FADD.FTZ R86, R85, R86 ;  /* 0x0000005655567221 */ /* 0x000fe20000010000 */
[----:B------:R-:W2:Y:S01]  /*2130*/  SHFL.DOWN PT, R32, R81, 0x1, 0x1f ;  /* 0x08201f0051207f89 */ /* 0x000ea200000e0000 */
[----:B------:R-:W-:Y:S01]  /*2140*/  BSSY.RECONVERGENT B0, `(.L_x_9663) ;  /* 0x0000037000007945 */ /* 0x000fe20003800200 */
[----:B------:R-:W-:Y:S01]  /*2150*/  FADD.FTZ R49, R84, R49 ;  /* 0x0000003154317221 */ /* 0x000fe20000010000 */
[----:B------:R-:W-:-:S07]  /*2160*/  FADD.FTZ R48, R35, R48 ;  /* 0x0000003023307221 */ /* 0x000fce0000010000 */
        /* <DEDUP_REMOVED lines=18> */
[----:B-1----:R-:W0:Y:S01]  /*2290*/  SHFL.DOWN PT, R105, R34, 0x10, 0x1f ;  /* 0x0a001f0022697f89 */ /* 0x002e2200000e0000 */
[----:B------:R-:W-:Y:S01]  /*22a0*/  ISETP.NE.AND P3, PT, R30, RZ, PT ;  /* 0x000000ff1e00720c */ /* 0x000fe20003f65270 */
[----:B------:R-:W-:Y:S01]  /*22b0*/  FMUL.FTZ R85, R112, R83 ;  /* 0x0000005370557220 */ /* 0x000fe20000410000 */
[----:B------:R-:W-:Y:S01]  /*22c0*/  FMUL.FTZ R83, R102, R103 ;  /* 0x0000006766537220 */ /* 0x000fe20000410000 */
[----:B------:R-:W1:Y:S02]  /*22d0*/  SHFL.DOWN PT, R32, R81, 0x10, 0x1f ;  /* 0x0a001f0051207f89 */ /* 0x000e6400000e0000 */
[----:B------:R-:W-:Y:S01]  /*22e0*/  FFMA.FTZ R85, R38, R107, R85 ;  /* 0x0000006b26557223 */ /* 0x000fe20000010055 */
[----:B------:R-:W-:-:S03]  /*22f0*/  FMUL.FTZ R80, R80, R83 ;  /* 0x0000005350507220 */ /* 0x000fc60000410000 */
[----:B------:R-:W-:Y:S01]  /*2300*/  FADD.FTZ R46, R85, R46 ;  /* 0x0000002e552e7221 */ /* 0x000fe20000010000 */
[----:B------:R-:W-:-:S04]  /*2310*/  FFMA.FTZ R80, R37, R103, R80 ;  /* 0x0000006725507223 */ /* 0x000fc80000010050 */
[----:B------:R-:W-:Y:S01]  /*2320*/  FADD.FTZ R47, R80, R47 ;  /* 0x0000002f502f7221 */ /* 0x000fe20000010000 */
[----:B0-----:R-:W-:Y:S01]  /*2330*/  FADD.FTZ R33, R34, R105 ;  /* 0x0000006922217221 */ /* 0x001fe20000010000 */
[C---:B------:R-:W-:Y:S01]  /*2340*/  FMUL.FTZ R105, R102.reuse, R109 ;  /* 0x0000006d66697220 */ /* 0x040fe20000410000 */
[----:B------:R-:W-:Y:S01]  /*2350*/  FMUL.FTZ R102, R102, R110 ;  /* 0x0000006e66667220 */ /* 0x000fe20000410000 */
[----:B-1----:R-:W-:Y:S02]  /*2360*/  FADD.FTZ R32, R81, R32 ;  /* 0x0000002051207221 */ /* 0x002fe40000010000 */
        /* <DEDUP_REMOVED lines=8> */
[----:B------:R-:W-:-:S02]  /*23f0*/  FADD.FTZ R44, R115, R44 ;  /* 0x0000002c732c7221 */ /* 0x000fc40000010000 */
        /* <DEDUP_REMOVED lines=11> */
.L_x_9664:
[----:B------:R-:W-:Y:S05]  /*24b0*/  BSYNC.RECONVERGENT B0 ;  /* 0x0000000000007941 */ /* 0x000fea0003800200 */
.L_x_9663:
[----:B------:R-:W-:-:S04]  /*24c0*/  UIADD3 UR4, UPT, UPT, UR4, 0x1, URZ ;  /* 0x0000000104047890 */ /* 0x000fc8000fffe0ff */
[----:B------:R-:W-:-:S09]  /*24d0*/  UISETP.GE.AND UP0, UPT, UR4, UR12, UPT ;  /* 0x0000000c0400728c */ /* 0x000fd2000bf06270 */
[----:B------:R-:W-:Y:S05]  /*24e0*/  BRA.U !UP0, `(.L_x_9665) ;  /* 0xffffffed081c7547 */ /* 0x000fea000b83ffff */
.L_x_9651:
[----:B------:R-:W-:Y:S01]  /*24f0*/  BAR.SYNC.DEFER_BLOCKING 0x0 ;  /* 0x0000000000007b1d */ /* 0x000fe20000010000 */
[----:B------:R-:W-:Y:S02]  /*2500*/  ISETP.NE.AND P5, PT, R58, RZ, PT ;  /* 0x000000ff3a00720c */ /* 0x000fe40003fa5270 */
[----:B------:R-:W-:Y:S02]  /*2510*/  F2FP.F16.F32.PACK_AB R48, R49, R48 ;  /* 0x000000303130723e */ /* 0x000fe400000000ff */
[----:B------:R-:W-:-:S03]  /*2520*/  F2FP.F16.F32.PACK_AB R49, R87, R86 ;  /* 0x000000565731723e */ /* 0x000fc600000000ff */
[----:B------:R-:W0:Y:S01]  /*2530*/  LDC.64 R66, c[0x0][0x4f8] ;  /* 0x00013e00ff427b82 */ /* 0x000e220000000a00 */
[----:B------:R-:W1:Y:S01]  /*2540*/  LDCU.64 UR8, c[0x0][0x500] ;  /* 0x0000a000ff0877ac */ /* 0x000e620008000a00 */
[----:B------:R-:W-:Y:S01]  /*2550*/  SHF.R.S32.HI R51, RZ, 0x1f, R50 ;  /* 0x0000001fff337819 */ /* 0x000fe20000011432 */
[----:B------:R-:W2:Y:S05]  /*2560*/  LDCU.64 UR10, c[0x0][0x550] ;  /* 0x0000aa00ff0a77ac */ /* 0x000eaa0008000a00 */
[----:B------:R-:W3:Y:S01]  /*2570*/  LDC.64 R68, c[0x0][0x518] ;  /* 0x00014600ff447b82 */ /* 0x000ee20000000a00 */
[----:B------:R-:W-:Y:S01]  /*2580*/  STS.64 [R36], R48 ;  /* 0x0000003024007388 */ /* 0x000fe20000000a00 */
[----:B------:R-:W-:-:S03]  /*2590*/  NOP ;  /* 0x0000000000007918 */ /* 0x000fc60000000000 */
[----:B------:R-:W-:Y:S01]  /*25a0*/  LDS.U16 R35, [R31] ;  /* 0x000000001f237984 */ /* 0x000fe20000000400 */
[----:B0-----:R-:W-:Y:S01]  /*25b0*/  IMAD.WIDE.U32 R32, R66, UR18, R50 ;  /* 0x0000001242207c25 */ /* 0x001fe2000f8e0032 */
[----:B------:R-:W-:-:S03]  /*25c0*/  F2FP.F16.F32.PACK_AB R66, R46, R47 ;  /* 0x0000002f2e42723e */ /* 0x000fc600000000ff */
[----:B------:R-:W-:Y:S01]  /*25d0*/  FADD.FTZ R47, R47, R6 ;  /* 0x000000062f2f7221 */ /* 0x000fe20000010000 */
[----:B------:R-:W-:Y:S01]  /*25e0*/  LDS.U16 R37, [R31+0x40] ;  /* 0x000040001f257984 */ /* 0x000fe20000000400 */
[----:B------:R-:W-:Y:S01]  /*25f0*/  IMAD R33, R67, UR18, R33 ;  /* 0x0000001243217c24 */ /* 0x000fe2000f8e0221 */
[----:B------:R-:W-:Y:S01]  /*2600*/  F2FP.F16.F32.PACK_AB R67, R44, R45 ;  /* 0x0000002d2c43723e */ /* 0x000fe200000000ff */
[----:B---3--:R-:W-:Y:S01]  /*2610*/  IMAD.WIDE.U32 R50, R68, UR18, R50 ;  /* 0x0000001244327c25 */ /* 0x008fe2000f8e0032 */
[----:B------:R-:W-:Y:S03]  /*2620*/  LDS.U16 R39, [R31+0x80] ;  /* 0x000080001f277984 */ /* 0x000fe60000000400 */
[----:B------:R-:W-:Y:S01]  /*2630*/  FADD.FTZ R46, R47, R46 ;  /* 0x0000002e2f2e7221 */ /* 0x000fe20000010000 */
[----:B-1----:R-:W-:Y:S01]  /*2640*/  IMAD.WIDE.U32 R32, R2, UR8, R32 ;  /* 0x0000000802207c25 */ /* 0x002fe2000f8e0020 */
[----:B------:R-:W-:Y:S03]  /*2650*/  LDS.U16 R41, [R31+0xc0] ;  /* 0x0000c0001f297984 */ /* 0x000fe60000000400 */
[----:B------:R-:W-:Y:S01]  /*2660*/  FADD.FTZ R45, R46, R45 ;  /* 0x0000002d2e2d7221 */ /* 0x000fe20000010000 */
[----:B------:R-:W-:Y:S01]  /*2670*/  IMAD R0, R2, UR9, R33 ;  /* 0x0000000902007c24 */ /* 0x000fe2000f8e0221 */
[----:B------:R-:W-:Y:S01]  /*2680*/  @!P5 STS [UR6+0x100], R29 ;  /* 0x0001001dff00d988 */ /* 0x000fe20008000806 */
[----:B------:R-:W-:Y:S01]  /*2690*/  BAR.SYNC.DEFER_BLOCKING 0x0 ;  /* 0x0000000000007b1d */ /* 0x000fe20000010000 */
[----:B------:R-:W-:Y:S01]  /*26a0*/  IADD3 R33, P2, PT, R22, R32, RZ ;  /* 0x0000002016217210 */ /* 0x000fe20007f5e0ff */
[----:B------:R-:W-:-:S02]  /*26b0*/  IMAD R51, R69, UR18, R51 ;  /* 0x0000001245337c24 */ /* 0x000fc4000f8e0233 */
[----:B------:R-:W-:Y:S01]  /*26c0*/  FADD.FTZ R6, R45, R44 ;  /* 0x0000002c2d067221 */ /* 0x000fe20000010000 */
[----:B------:R-:W-:Y:S01]  /*26d0*/  IADD3.X R0, PT, PT, RZ, R0, RZ, P2, !PT ;  /* 0x00000000ff007210 */ /* 0x000fe200017fe4ff */
[----:B------:R-:W0:Y:S01]  /*26e0*/  LDCU.64 UR8, c[0x0][0x560] ;  /* 0x0000ac00ff0877ac */ /* 0x000e220008000a00 */
[----:B--2---:R-:W-:-:S04]  /*26f0*/  LEA R32, P4, R33, UR10, 0x1 ;  /* 0x0000000a21207c11 */ /* 0x004fc8000f8808ff */
[----:B------:R-:W-:Y:S01]  /*2700*/  LEA.HI.X R33, R33, UR11, R0, 0x1, P4 ;  /* 0x0000000b21217c11 */ /* 0x000fe2000a0f0c00 */
[----:B------:R-:W1:Y:S02]  /*2710*/  LDS R43, [UR6+0x100] ;  /* 0x00010006ff2b7984 */ /* 0x000e640008000800 */
[-C--:B-1----:R-:W-:Y:S02]  /*2720*/  ISETP.GE.AND P0, PT, R22, R43.reuse, PT ;  /* 0x0000002b1600720c */ /* 0x082fe40003f06270 */
[-C--:B------:R-:W-:Y:S02]  /*2730*/  ISETP.GE.AND P1, PT, R24, R43.reuse, PT ;  /* 0x0000002b1800720c */ /* 0x080fe40003f26270 */
[-C--:B------:R-:W-:Y:S02]  /*2740*/  ISETP.GE.AND P2, PT, R25, R43.reuse, PT ;  /* 0x0000002b1900720c */ /* 0x080fe40003f46270 */
[----:B------:R-:W-:-:S07]  /*2750*/  ISETP.GE.AND P3, PT, R26, R43, PT ;  /* 0x0000002b1a00720c */ /* 0x000fce0003f66270 */
[----:B------:R-:W-:Y:S04]  /*2760*/  @!P0 STG.E.U16 desc[UR16][R32.64], R35 ;  /* 0x0000002320008986 */ /* 0x000fe8000c101510 */
[----:B------:R-:W-:Y:S04]  /*2770*/  @!P1 STG.E.U16 desc[UR16][R32.64+0x40], R37 ;  /* 0x0000402520009986 */ /* 0x000fe8000c101510 */
[----:B------:R-:W-:Y:S04]  /*2780*/  @!P2 STG.E.U16 desc[UR16][R32.64+0x80], R39 ;  /* 0x000080272000a986 */ /* 0x000fe8000c101510 */
[----:B------:R1:W-:Y:S01]  /*2790*/  @!P3 STG.E.U16 desc[UR16][R32.64+0xc0], R41 ;  /* 0x0000c0292000b986 */ /* 0x0003e2000c101510 */
[----:B------:R-:W-:Y:S06]  /*27a0*/  BAR.SYNC.DEFER_BLOCKING 0x0 ;  /* 0x0000000000007b1d */ /* 0x000fec0000010000 */
[----:B------:R-:W-:Y:S01]  /*27b0*/  STS.64 [R36], R66 ;  /* 0x0000004224007388 */ /* 0x000fe20000000a00 */
[----:B------:R-:W-:-:S03]  /*27c0*/  NOP ;  /* 0x0000000000007918 */ /* 0x000fc60000000000 */
[----:B------:R-:W-:Y:S04]  /*27d0*/  LDS.U16 R43, [R31] ;  /* 0x000000001f2b7984 */ /* 0x000fe80000000400 */
[----:B------:R-:W-:Y:S04]  /*27e0*/  LDS.U16 R35, [R31+0x40] ;  /* 0x000040001f237984 */ /* 0x000fe80000000400 */
[----:B------:R-:W-:Y:S04]  /*27f0*/  LDS.U16 R37, [R31+0x80] ;  /* 0x000080001f257984 */ /* 0x000fe80000000400 */
[----:B------:R-:W-:Y:S04]  /*2800*/  LDS.U16 R49, [R31+0xc0] ;  /* 0x0000c0001f317984 */ /* 0x000fe80000000400 */
[----:B------:R2:W-:Y:S01]  /*2810*/  @!P5 STS [UR6+0x100], R29 ;  /* 0x0001001dff00d988 */ /* 0x0005e20008000806 */
[----:B------:R-:W-:Y:S06]  /*2820*/  BAR.SYNC.DEFER_BLOCKING 0x0 ;  /* 0x0000000000007b1d */ /* 0x000fec0000010000 */
[----:B------:R-:W3:Y:S01]  /*2830*/  LDS R39, [UR6+0x100] ;  /* 0x00010006ff277984 */ /* 0x000ee20008000800 */
[----:B------:R-:W1:Y:S02]  /*2840*/  LDCU.64 UR6, c[0x0][0x520] ;  /* 0x0000a400ff0677ac */ /* 0x000e640008000a00 */
[----:B-1----:R-:W-:-:S04]  /*2850*/  IMAD.WIDE.U32 R32, R2, UR6, R50 ;  /* 0x0000000602207c25 */ /* 0x002fc8000f8e0032 */
[----:B------:R-:W-:Y:S01]  /*2860*/  IMAD R0, R2, UR7, R33 ;  /* 0x0000000702007c24 */ /* 0x000fe2000f8e0221 */
[----:B------:R-:W-:-:S05]  /*2870*/  IADD3 R32, P4, PT, R22, R32, RZ ;  /* 0x0000002016207210 */ /* 0x000fca0007f9e0ff */
[----:B--2---:R-:W-:Y:S01]  /*2880*/  IMAD.X R29, RZ, RZ, R0, P4 ;  /* 0x000000ffff1d7224 */ /* 0x004fe200020e0600 */
[----:B0-----:R-:W-:-:S04]  /*2890*/  LEA R30, P4, R32, UR8, 0x1 ;  /* 0x00000008201e7c11 */ /* 0x001fc8000f8808ff */
[----:B------:R-:W-:Y:S02]  /*28a0*/  LEA.HI.X R31, R32, UR9, R29, 0x1, P4 ;  /* 0x00000009201f7c11 */ /* 0x000fe4000a0f0c1d */
[----:B------:R-:W-:Y:S02]  /*28b0*/  IADD3 R15, P4, PT, R15, -0x100, RZ ;  /* 0xffffff000f0f7810 */ /* 0x000fe40007f9e0ff */
[-C--:B---3--:R-:W-:Y:S02]  /*28c0*/  ISETP.GE.AND P0, PT, R22, R39.reuse, PT ;  /* 0x000000271600720c */ /* 0x088fe40003f06270 */
[-C--:B------:R-:W-:Y:S02]  /*28d0*/  ISETP.GE.AND P1, PT, R24, R39.reuse, PT ;  /* 0x000000271800720c */ /* 0x080fe40003f26270 */
[-C--:B------:R-:W-:Y:S02]  /*28e0*/  ISETP.GE.AND P2, PT, R25, R39.reuse, PT ;  /* 0x000000271900720c */ /* 0x080fe40003f46270 */
[----:B------:R-:W-:-:S02]  /*28f0*/  ISETP.GE.AND P3, PT, R26, R39, PT ;  /* 0x000000271a00720c */ /* 0x000fc40003f66270 */
[----:B------:R-:W-:-:S05]  /*2900*/  IADD3.X R16, PT, PT, R16, -0x1, RZ, P4, !PT ;  /* 0xffffffff10107810 */ /* 0x000fca00027fe4ff */
        /* <DEDUP_REMOVED lines=12> */
[----:B------:R-:W-:Y:S08]  /*29d0*/  @P0 BRA `(.L_x_9666) ;  /* 0xffffffdc00f40947 */ /* 0x000ff0000383ffff */
.L_x_9650:
        /* <DEDUP_REMOVED lines=13> */
[----:B-1----:R-:W-:-:S05]  /*2ab0*/  @P1 FADD R0, R0, R9 ;  /* 0x0000000900001221 */ /* 0x002fca0000000000 */
[----:B-----5:R-:W1:Y:S01]  /*2ac0*/  SHFL.DOWN P1, R3, R0, 0x2, 0x1f ;  /* 0x08401f0000037f89 */ /* 0x020e620000020000 */
[----:B--2---:R-:W-:Y:S02]  /*2ad0*/  ISETP.NE.AND P3, PT, R8, RZ, PT ;  /* 0x000000ff0800720c */ /* 0x004fe40003f65270 */
[----:B------:R-:W2:Y:S11]  /*2ae0*/  S2R R8, SR_TID.X ;  /* 0x0000000000087919 */ /* 0x000eb60000002100 */
[----:B------:R-:W3:Y:S01]  /*2af0*/  @!P3 S2R R17, SR_CgaCtaId ;  /* 0x000000000011b919 */ /* 0x000ee20000008800 */
[----:B-1----:R-:W-:Y:S01]  /*2b00*/  @P1 FADD R3, R0, R3 ;  /* 0x0000000300031221 */ /* 0x002fe20000000000 */
[----:B------:R-:W-:-:S04]  /*2b10*/  @!P3 MOV R0, 0x400 ;  /* 0x000004000000b802 */ /* 0x000fc80000000f00 */
[----:B------:R-:W1:Y:S01]  /*2b20*/  SHFL.DOWN P1, R4, R3, 0x4, 0x1f ;  /* 0x08801f0003047f89 */ /* 0x000e620000020000 */
[----:B---3--:R-:W-:Y:S01]  /*2b30*/  @!P3 LEA R17, R17, R0, 0x18 ;  /* 0x000000001111b211 */ /* 0x008fe200078ec0ff */
[----:B-1----:R-:W-:-:S05]  /*2b40*/  @P1 FADD R4, R3, R4 ;  /* 0x0000000403041221 */ /* 0x002fca0000000000 */
[----:B------:R-:W1:Y:S02]  /*2b50*/  SHFL.DOWN P1, R11, R4, 0x8, 0x1f ;  /* 0x09001f00040b7f89 */ /* 0x000e640000020000 */
[----:B-1----:R-:W-:-:S05]  /*2b60*/  @P1 FADD R11, R4, R11 ;  /* 0x0000000b040b1221 */ /* 0x002fca0000000000 */
[----:B------:R-:W1:Y:S02]  /*2b70*/  SHFL.DOWN P1, R10, R11, 0x10, 0x1f ;  /* 0x0a001f000b0a7f89 */ /* 0x000e640000020000 */
[----:B-1----:R-:W-:Y:S01]  /*2b80*/  @P1 FADD R10, R11, R10 ;  /* 0x0000000a0b0a1221 */ /* 0x002fe20000000000 */
[----:B--2---:R-:W-:-:S04]  /*2b90*/  ISETP.NE.AND P1, PT, R8, RZ, PT ;  /* 0x000000ff0800720c */ /* 0x004fc80003f25270 */
[----:B------:R1:W-:Y:S01]  /*2ba0*/  @!P3 STS [R17+0x314], R10 ;  /* 0x0003140a1100b388 */ /* 0x0003e20000000800 */
[----:B------:R-:W-:Y:S08]  /*2bb0*/  BAR.SYNC.DEFER_BLOCKING 0x0 ;  /* 0x0000000000007b1d */ /* 0x000ff00000010000 */
[----:B------:R-:W-:Y:S05]  /*2bc0*/  @P1 BRA `(.L_x_9668) ;  /* 0x00000000000c1947 */ /* 0x000fea0003800000 */
[----:B------:R-:W-:-:S04]  /*2bd0*/  LEA R8, P1, R2, R12, 0x2 ;  /* 0x0000000c02087211 */ /* 0x000fc800078210ff */
[----:B------:R-:W-:-:S05]  /*2be0*/  LEA.HI.X R9, R2, R13, RZ, 0x2, P1 ;  /* 0x0000000d02097211 */ /* 0x000fca00008f14ff */
[----:B------:R2:W-:Y:S04]  /*2bf0*/  REDG.E.ADD.F32.FTZ.RN.STRONG.GPU desc[UR16][R8.64], R10 ;  /* 0x0000000a080079a6 */ /* 0x0005e8000c12f310 */
.L_x_9668:
[----:B------:R-:W-:Y:S05]  /*2c00*/  BSYNC.RECONVERGENT B0 ;  /* 0x0000000000007941 */ /* 0x000fea0003800200 */
.L_x_9667:
[----:B------:R-:W-:Y:S05]  /*2c10*/  @!P0 BRA `(.L_x_9669) ;  /* 0x0000000000688947 */ /* 0x000fea0003800000 */
[----:B------:R-:W-:Y:S06]  /*2c20*/  BAR.SYNC.DEFER_BLOCKING 0x0 ;  /* 0x0000000000007b1d */ /* 0x000fec0000010000 */
[----:B------:R-:W-:Y:S01]  /*2c30*/  BSSY.RECONVERGENT B0, `(.L_x_9669) ;  /* 0x0000018000007945 */ /* 0x000fe20003800200 */
[----:B-----5:R-:W3:Y:S01]  /*2c40*/  SHFL.DOWN P0, R3, R6, 0x1, 0x1f ;  /* 0x08201f0006037f89 */ /* 0x020ee20000000000 */
[----:B--2---:R-:W2:Y:S01]  /*2c50*/  S2R R8, SR_LANEID ;  /* 0x0000000000087919 */ /* 0x004ea20000000000 */
[----:B---3--:R-:W-:Y:S02]  /*2c60*/  @P0 FADD R3, R3, R6 ;  /* 0x0000000603030221 */ /* 0x008fe40000000000 */
[----:B------:R-:W3:Y:S03]  /*2c70*/  S2R R6, SR_TID.X ;  /* 0x0000000000067919 */ /* 0x000ee60000002100 */
        /* <DEDUP_REMOVED lines=16> */
[----:B0-----:R-:W-:-:S04]  /*2d80*/  LEA R8, P0, R2, R14, 0x2 ;  /* 0x0000000e02087211 */ /* 0x001fc800078010ff */
[----:B------:R-:W-:-:S05]  /*2d90*/  LEA.HI.X R9, R2, R15, RZ, 0x2, P0 ;  /* 0x0000000f02097211 */ /* 0x000fca00000f14ff */
[----:B------:R2:W-:Y:S04]  /*2da0*/  REDG.E.ADD.F32.FTZ.RN.STRONG.GPU desc[UR16][R8.64], R11 ;  /* 0x0000000b080079a6 */ /* 0x0005e8000c12f310 */
.L_x_9670:
[----:B------:R-:W-:Y:S05]  /*2db0*/  BSYNC.RECONVERGENT B0 ;  /* 0x0000000000007941 */ /* 0x000fea0003800200 */
.L_x_9669:
[----:B------:R-:W-:Y:S05]  /*2dc0*/  @P2 EXIT ;  /* 0x000000000000294d */ /* 0x000fea0003800000 */
[----:B------:R-:W3:Y:S01]  /*2dd0*/  S2UR UR5, SR_CgaCtaId ;  /* 0x00000000000579c3 */ /* 0x000ee20000008800 */
[----:B------:R-:W-:Y:S01]  /*2de0*/  BSSY.RECONVERGENT B0, `(.L_x_9671) ;  /* 0x000001f000007945 */ /* 0x000fe20003800200 */
[----:B------:R-:W-:Y:S01]  /*2df0*/  MOV R15, R16 ;  /* 0x00000010000f7202 */ /* 0x000fe20000000f00 */
[----:B------:R-:W-:Y:S01]  /*2e00*/  UMOV UR4, 0x400 ;  /* 0x0000040000047882 */ /* 0x000fe20000000000 */
[----:B------:R-:W0:Y:S01]  /*2e10*/  LDCU UR6, c[0x0][0x360] ;  /* 0x00006c00ff0677ac */ /* 0x000e220008000800 */
[----:B------:R-:W0:Y:S01]  /*2e20*/  LDCU.64 UR8, c[0x0][0x4b0] ;  /* 0x00009600ff0877ac */ /* 0x000e220008000a00 */
[----:B------:R-:W0:Y:S01]  /*2e30*/  LDCU.64 UR10, c[0x0][0x4d0] ;  /* 0x00009a00ff0a77ac */ /* 0x000e220008000a00 */
[----:B------:R-:W0:Y:S01]  /*2e40*/  LDCU.128 UR12, c[0x0][0x530] ;  /* 0x0000a600ff0c77ac */ /* 0x000e220008000c00 */
[----:B---3--:R-:W-:-:S12]  /*2e50*/  ULEA UR4, UR5, UR4, 0x18 ;  /* 0x0000000405047291 */ /* 0x008fd8000f8ec0ff */
.L_x_9672:
[C---:B------:R-:W-:Y:S01]  /*2e60*/  LEA R0, R15.reuse, UR4, 0x2 ;  /* 0x000000040f007c11 */ /* 0x040fe2000f8e10ff */
[----:B-----5:R-:W-:Y:S01]  /*2e70*/  IMAD.MOV.U32 R4, RZ, RZ, R62 ;  /* 0x000000ffff047224 */ /* 0x020fe200078e003e */
[----:B------:R-:W-:Y:S02]  /*2e80*/  SHF.R.S32.HI R2, RZ, 0x1f, R15 ;  /* 0x0000001fff027819 */ /* 0x000fe4000001140f */
[----:B------:R-:W-:Y:S01]  /*2e90*/  MOV R6, R60 ;  /* 0x0000003c00067202 */ /* 0x000fe20000000f00 */
[----:B-1-3--:R-:W1:Y:S01]  /*2ea0*/  LDS R17, [R0+0x15c8] ;  /* 0x0015c80000117984 */ /* 0x00ae620000000800 */
[----:B0-2---:R-:W-:-:S03]  /*2eb0*/  IMAD.WIDE.U32 R10, R15, UR10, R4 ;  /* 0x0000000a0f0a7c25 */ /* 0x005fc6000f8e0004 */
[----:B------:R-:W0:Y:S01]  /*2ec0*/  LDS R19, [R0+0x19c8] ;  /* 0x0019c80000137984 */ /* 0x000e220000000800 */
[C---:B------:R-:W-:Y:S02]  /*2ed0*/  IMAD R8, R2.reuse, UR8, RZ ;  /* 0x0000000802087c24 */ /* 0x040fe4000f8e02ff */
[----:B------:R-:W-:Y:S02]  /*2ee0*/  IMAD R12, R2, UR10, RZ ;  /* 0x0000000a020c7c24 */ /* 0x000fe4000f8e02ff */
[----:B------:R-:W-:-:S04]  /*2ef0*/  IMAD.WIDE.U32 R2, R15, UR8, R6 ;  /* 0x000000080f027c25 */ /* 0x000fc8000f8e0006 */
[C---:B------:R-:W-:Y:S01]  /*2f00*/  IMAD R9, R15.reuse, UR9, R8 ;  /* 0x000000090f097c24 */ /* 0x040fe2000f8e0208 */
[----:B------:R-:W-:Y:S01]  /*2f10*/  LEA R8, P0, R2, UR12, 0x2 ;  /* 0x0000000c02087c11 */ /* 0x000fe2000f8010ff */
[C---:B------:R-:W-:Y:S01]  /*2f20*/  IMAD R13, R15.reuse, UR11, R12 ;  /* 0x0000000b0f0d7c24 */ /* 0x040fe2000f8e020c */
[----:B------:R-:W-:Y:S02]  /*2f30*/  IADD3 R15, PT, PT, R15, UR6, RZ ;  /* 0x000000060f0f7c10 */ /* 0x000fe4000fffe0ff */
[----:B------:R-:W-:Y:S02]  /*2f40*/  IADD3 R9, PT, PT, R3, R9, RZ ;  /* 0x0000000903097210 */ /* 0x000fe40007ffe0ff */
[----:B------:R-:W-:Y:S02]  /*2f50*/  LEA R12, P1, R10, UR14, 0x2 ;  /* 0x0000000e0a0c7c11 */ /* 0x000fe4000f8210ff */
[----:B------:R-:W-:Y:S02]  /*2f60*/  LEA.HI.X R9, R2, UR13, R9, 0x2, P0 ;  /* 0x0000000d02097c11 */ /* 0x000fe400080f1409 */
[----:B------:R-:W-:-:S02]  /*2f70*/  ISETP.GE.AND P0, PT, R15, UR7, PT ;  /* 0x000000070f007c0c */ /* 0x000fc4000bf06270 */
[----:B------:R-:W-:-:S04]  /*2f80*/  IADD3 R3, PT, PT, R11, R13, RZ ;  /* 0x0000000d0b037210 */ /* 0x000fc80007ffe0ff */
[----:B------:R-:W-:Y:S01]  /*2f90*/  LEA.HI.X R13, R10, UR15, R3, 0x2, P1 ;  /* 0x0000000f0a0d7c11 */ /* 0x000fe200088f1403 */
[----:B-1----:R3:W-:Y:S04]  /*2fa0*/  REDG.E.ADD.F32.FTZ.RN.STRONG.GPU desc[UR16][R8.64], R17 ;  /* 0x00000011080079a6 */ /* 0x0027e8000c12f310 */
[----:B0-----:R3:W-:Y:S02]  /*2fb0*/  REDG.E.ADD.F32.FTZ.RN.STRONG.GPU desc[UR16][R12.64], R19 ;  /* 0x000000130c0079a6 */ /* 0x0017e4000c12f310 */
[----:B------:R-:W-:Y:S05]  /*2fc0*/  @!P0 BRA `(.L_x_9672) ;  /* 0xfffffffc00a48947 */ /* 0x000fea000383ffff */
[----:B------:R-:W-:Y:S05]  /*2fd0*/  BSYNC.RECONVERGENT B0 ;  /* 0x0000000000007941 */ /* 0x000fea0003800200 */
.L_x_9671:
[----:B------:R-:W-:Y:S05]  /*2fe0*/  EXIT ;  /* 0x000000000000794d */ /* 0x000fea0003800000 */
.L_x_9673:
        /* <DEDUP_REMOVED lines=9> */
.L_x_10540:


//--------------------- .text._Z25selective_scan_bwd_kernelI32Selective_Scan_bwd_kernel_traitsILi32ELi4ELb0ELb0ELb1ELb0ELb1EN3c104HalfEfEEv12SSMParamsBwd --------------------------
	.section	.text._Z25selective_scan_bwd_kernelI32Selective_Scan_bwd_kernel_traitsILi32ELi4ELb0ELb0ELb1ELb0ELb1EN3c104HalfEfEEv12SSMParamsBwd,"ax",@progbits
	.align	128
        .global         _Z25selective_scan_bwd_kernelI32Selective_Scan_bwd_kernel_traitsILi32ELi4ELb0ELb0ELb1ELb0ELb1EN3c104HalfEfEEv12SSMParamsBwd
        .type           _Z25selective_scan_bwd_kernelI32Selective_Scan_bwd_kernel_traitsILi32ELi4ELb0ELb0ELb1ELb0ELb1EN3c104HalfEfEEv12SSMParamsBwd,@function
        .size           _Z25selective_scan_bwd_kernelI32Selective_Scan_bwd_kernel_traitsILi32ELi4ELb0ELb0ELb1ELb0ELb1EN3c104HalfEfEEv12SSMParamsBwd,(.L_x_10541 - _Z25selective_scan_bwd_kernelI32Selective_Scan_bwd_kernel_traitsILi32ELi4ELb0ELb0ELb1ELb0ELb1EN3c104HalfEfEEv12SSMParamsBwd)
        .other          _Z25selective_scan_bwd_kernelI32Selective_Scan_bwd_kernel_traitsILi32ELi4ELb0ELb0ELb1ELb0ELb1EN3c104HalfEfEEv12SSMParamsBwd,@"STO_CUDA_ENTRY STV_DEFAULT"
_Z25selective_scan_bwd_kernelI32Selective_Scan_bwd_kernel_traitsILi32ELi4ELb0ELb0ELb1ELb0ELb1EN3c104HalfEfEEv12SSMParamsBwd:
.text._Z25selective_scan_bwd_kernelI32Selective_Scan_bwd_kernel_traitsILi32ELi4ELb0ELb0ELb1ELb0ELb1EN3c104HalfEfEEv12SSMParamsBwd:
        /* <DEDUP_REMOVED lines=37> */
[----:B------:R-:W-:Y:S01]  /*0250*/  IMAD.HI.U32 R11, R11, R5, R10 ;  /* 0x000000050b0b7227 */ /* 0x000fe200078e000a */
[----:B------:R-:W-:-:S05]  /*0260*/  MOV R5, R6 ;  /* 0x0000000600057202 */ /* 0x000fca0000000f00 */
        /* <DEDUP_REMOVED lines=12> */
[----:B------:R-:W-:Y:S02]  /*0330*/  UIMAD UR9, UR18, UR9, UR5 ;  /* 0x00000009120972a4 */ /* 0x000fe4000f8e0205 */
[----:B------:R-:W-:Y:S01]  /*0340*/  UIMAD UR8, UR18, UR13, UR7 ;  /* 0x0000000d120872a4 */ /* 0x000fe2000f8e0207 */
[----:B------:R-:W-:Y:S02]  /*0350*/  MOV R7, UR5 ;  /* 0x0000000500077c02 */ /* 0x000fe40008000f00 */
[----:B------:R-:W-:Y:S02]  /*0360*/  MOV R6, UR4 ;  /* 0x0000000400067c02 */ /* 0x000fe40008000f00 */
[----:B------:R-:W-:Y:S02]  /*0370*/  MOV R7, UR9 ;  /* 0x0000000900077c02 */ /* 0x000fe40008000f00 */
[----:B------:R-:W-:Y:S01]  /*0380*/  @!P2 IADD3 R0, PT, PT, R0, 0x1, RZ ;  /* 0x000000010000a810 */ /* 0x000fe20007ffe0ff */
[----:B------:R-:W-:-:S02]  /*0390*/  IMAD.U32 R9, RZ, RZ, UR7 ;  /* 0x00000007ff097e24 */ /* 0x000fc4000f8e00ff */
[----:B------:R-:W-:Y:S01]  /*03a0*/  IMAD.WIDE.U32 R6, R2, UR10, R6 ;  /* 0x0000000a02067c25 */ /* 0x000fe2000f8e0006 */
[----:B------:R-:W-:Y:S02]  /*03b0*/  @P1 IADD3 R0, PT, PT, R0, 0x1, RZ ;  /* 0x0000000100001810 */ /* 0x000fe40007ffe0ff */
[----:B------:R-:W-:Y:S01]  /*03c0*/  MOV R9, UR8 ;  /* 0x0000000800097c02 */ /* 0x000fe20008000f00 */
[----:B------:R-:W2:Y:S01]  /*03d0*/  LDCU.64 UR8, c[0x0][0x498] ;  /* 0x00009300ff0877ac */ /* 0x000ea20008000a00 */
[C---:B------:R-:W-:Y:S01]  /*03e0*/  LOP3.LUT R10, R2.reuse, R15, RZ, 0x3c, !PT ;  /* 0x0000000f020a7212 */ /* 0x040fe200078e3cff */
[----:B------:R-:W-:Y:S01]  /*03f0*/  IMAD R19, R2, UR11, R7 ;  /* 0x0000000b02137c24 */ /* 0x000fe2000f8e0207 */
[----:B------:R-:W-:Y:S01]  /*0400*/  MOV R53, R0 ;  /* 0x0000000000357202 */ /* 0x000fe20000000f00 */
[----:B------:R-:W1:Y:S01]  /*0410*/  LDCU.64 UR10, c[0x0][0x3d0] ;  /* 0x00007a00ff0a77ac */ /* 0x000e620008000a00 */
[----:B------:R-:W-:Y:S01]  /*0420*/  ISETP.GE.AND P3, PT, R10, RZ, PT ;  /* 0x000000ff0a00720c */ /* 0x000fe20003f66270 */
[----:B----4-:R-:W-:Y:S01]  /*0430*/  @P0 IMAD R0, R5, UR18, R2 ;  /* 0x0000001205000c24 */ /* 0x010fe2000f8e0202 */
[----:B------:R-:W-:Y:S01]  /*0440*/  ISETP.NE.AND P2, PT, R15, RZ, PT ;  /* 0x000000ff0f00720c */ /* 0x000fe20003f45270 */
[----:B------:R-:W4:Y:S02]  /*0450*/  @P0 LDC.64 R10, c[0x0][0x480] ;  /* 0x00012000ff0a0b82 */ /* 0x000f240000000a00 */
[----:B------:R-:W-:-:S04]  /*0460*/  @P0 IMAD R0, R0, R25, RZ ;  /* 0x0000001900000224 */ /* 0x000fc800078e02ff */
[----:B---3--:R-:W-:Y:S02]  /*0470*/  @P0 IMAD R5, R0, R27, RZ ;  /* 0x0000001b00050224 */ /* 0x008fe400078e02ff */
[----:B------:R-:W3:Y:S02]  /*0480*/  LDC.64 R26, c[0x0][0x460] ;  /* 0x00011800ff1a7b82 */ /* 0x000ee40000000a00 */
[----:B------:R-:W-:Y:S01]  /*0490*/  @!P3 IADD3 R53, PT, PT, -R53, RZ, RZ ;  /* 0x000000ff3535b210 */ /* 0x000fe20007ffe1ff */
[----:B--2---:R-:W-:Y:S01]  /*04a0*/  UIMAD.WIDE.U32 UR4, UR18, UR8, URZ ;  /* 0x00000008120472a5 */ /* 0x004fe2000f8e00ff */
[----:B------:R-:W-:Y:S02]  /*04b0*/  @!P2 LOP3.LUT R53, RZ, R15, RZ, 0x33, !PT ;  /* 0x0000000fff35a212 */ /* 0x000fe400078e33ff */
[----:B------:R-:W-:Y:S01]  /*04c0*/  MOV R8, UR6 ;  /* 0x0000000600087c02 */ /* 0x000fe20008000f00 */
[----:B-1----:R-:W-:Y:S01]  /*04d0*/  UIMAD.WIDE.U32 UR6, UR18, UR10, URZ ;  /* 0x0000000a120672a5 */ /* 0x002fe2000f8e00ff */
[----:B------:R-:W-:-:S02]  /*04e0*/  LEA R13, R25, 0xffffff80, 0x7 ;  /* 0xffffff80190d7811 */ /* 0x000fc400078e38ff */
[----:B------:R-:W-:Y:S02]  /*04f0*/  ISETP.GE.AND P1, PT, R25, 0x1, PT ;  /* 0x000000011900780c */ /* 0x000fe40003f26270 */
[----:B------:R-:W1:Y:S01]  /*0500*/  LDC.64 R24, c[0x0][0x4a8] ;  /* 0x00012a00ff187b82 */ /* 0x000e620000000a00 */
[----:B------:R-:W-:Y:S01]  /*0510*/  SHF.R.S32.HI R35, RZ, 0x1f, R53 ;  /* 0x0000001fff237819 */ /* 0x000fe20000011435 */
[----:B------:R-:W-:Y:S01]  /*0520*/  UIMAD UR5, UR18, UR9, UR5 ;  /* 0x00000009120572a4 */ /* 0x000fe2000f8e0205 */
[C---:B------:R-:W-:Y:S01]  /*0530*/  IMAD.WIDE.U32 R8, R2.reuse, UR14, R8 ;  /* 0x0000000e02087c25 */ /* 0x040fe2000f8e0008 */
[----:B------:R-:W2:Y:S01]  /*0540*/  LDCU.64 UR8, c[0x0][0x4c8] ;  /* 0x00009900ff0877ac */ /* 0x000ea20008000a00 */
[----:B------:R-:W-:Y:S01]  /*0550*/  CS2R R64, SRZ ;  /* 0x0000000000407805 */ /* 0x000fe2000001ff00 */
[----:B------:R-:W-:Y:S01]  /*0560*/  UIMAD UR7, UR18, UR11, UR7 ;  /* 0x0000000b120772a4 */ /* 0x000fe2000f8e0207 */
[----:B------:R-:W-:Y:S01]  /*0570*/  IMAD R0, R35, R22, RZ ;  /* 0x0000001623007224 */ /* 0x000fe200078e02ff */
[C---:B------:R-:W-:Y:S01]  /*0580*/  IADD3 R15, P2, PT, R13.reuse, R6, RZ ;  /* 0x000000060d0f7210 */ /* 0x040fe20007f5e0ff */
[----:B------:R-:W-:Y:S01]  /*0590*/  IMAD R17, R2, UR15, R9 ;  /* 0x0000000f02117c24 */ /* 0x000fe2000f8e0209 */
[----:B------:R-:W-:Y:S01]  /*05a0*/  IADD3 R14, P3, PT, R13, R8, RZ ;  /* 0x000000080d0e7210 */ /* 0x000fe20007f7e0ff */
[----:B----4-:R-:W-:-:S04]  /*05b0*/  @P0 IMAD.WIDE R64, R5, 0x8, R10 ;  /* 0x0000000805400825 */ /* 0x010fc800078e020a */
[----:B------:R-:W-:-:S04]  /*05c0*/  IMAD.WIDE.U32 R6, R2, R20, UR4 ;  /* 0x0000000402067e25 */ /* 0x000fc8000f8e0014 */
[----:B------:R-:W-:-:S04]  /*05d0*/  IMAD.WIDE.U32 R8, R53, R22, UR6 ;  /* 0x0000000635087e25 */ /* 0x000fc8000f8e0016 */
[----:B------:R-:W-:Y:S01]  /*05e0*/  IMAD R5, R53, R23, R0 ;  /* 0x0000001735057224 */ /* 0x000fe200078e0200 */
[----:B------:R-:W-:Y:S01]  /*05f0*/  SHF.R.S32.HI R0, RZ, 0x1f, R13 ;  /* 0x0000001fff007819 */ /* 0x000fe2000001140d */
[----:B------:R-:W-:Y:S01]  /*0600*/  IMAD R7, R2, R21, R7 ;  /* 0x0000001502077224 */ /* 0x000fe200078e0207 */
[C---:B------:R-:W-:Y:S02]  /*0610*/  IADD3 R6, P4, PT, R13.reuse, R6, RZ ;  /* 0x000000060d067210 */ /* 0x040fe40007f9e0ff */
[----:B------:R-:W-:Y:S02]  /*0620*/  IADD3 R13, P5, PT, R13, R8, RZ ;  /* 0x000000080d0d7210 */ /* 0x000fe40007fbe0ff */
[----:B------:R-:W-:Y:S02]  /*0630*/  IADD3 R9, PT, PT, R9, R5, RZ ;  /* 0x0000000509097210 */ /* 0x000fe40007ffe0ff */
[----:B------:R-:W-:Y:S02]  /*0640*/  IADD3.X R8, PT, PT, R0, R19, RZ, P2, !PT ;  /* 0x0000001300087210 */ /* 0x000fe400017fe4ff */
[----:B---3--:R-:W-:-:S02]  /*0650*/  LEA R10, P0, R15, R26, 0x1 ;  /* 0x0000001a0f0a7211 */ /* 0x008fc400078008ff */
[----:B------:R-:W-:Y:S02]  /*0660*/  IADD3.X R5, PT, PT, R0, R17, RZ, P3, !PT ;  /* 0x0000001100057210 */ /* 0x000fe40001ffe4ff */
[----:B------:R-:W-:Y:S02]  /*0670*/  LEA R12, P2, R14, R28, 0x1 ;  /* 0x0000001c0e0c7211 */ /* 0x000fe400078408ff */
[C---:B------:R-:W-:Y:S02]  /*0680*/  IADD3.X R16, PT, PT, R0.reuse, R7, RZ, P4, !PT ;  /* 0x0000000700107210 */ /* 0x040fe400027fe4ff */
[----:B------:R-:W-:Y:S01]  /*0690*/  IADD3.X R18, PT, PT, R0, R9, RZ, P5, !PT ;  /* 0x0000000900127210 */ /* 0x000fe20002ffe4ff */
[----:B--2---:R-:W-:Y:S01]  /*06a0*/  IMAD.WIDE.U32 R62, R2, UR8, RZ ;  /* 0x00000008023e7c25 */ /* 0x004fe2000f8e00ff */
[----:B------:R-:W-:Y:S02]  /*06b0*/  LEA.HI.X R0, R15, R27, R8, 0x1, P0 ;  /* 0x0000001b0f007211 */ /* 0x000fe400000f0c08 */
[----:B------:R-:W-:Y:S01]  /*06c0*/  LEA R15, P0, R6, R30, 0x1 ;  /* 0x0000001e060f7211 */ /* 0x000fe200078008ff */
[----:B-1----:R-:W-:Y:S01]  /*06d0*/  IMAD.WIDE.U32 R60, R2, R24, RZ ;  /* 0x00000018023c7225 */ /* 0x002fe200078e00ff */
[----:B------:R-:W-:-:S02]  /*06e0*/  LEA.HI.X R14, R14, R29, R5, 0x1, P2 ;  /* 0x0000001d0e0e7211 */ /* 0x000fc400010f0c05 */
[C---:B0-----:R-:W-:Y:S01]  /*06f0*/  LEA R17, P2, R13.reuse, R32, 0x1 ;  /* 0x000000200d117211 */ /* 0x041fe200078408ff */
[----:B------:R-:W-:Y:S01]  /*0700*/  IMAD R5, R2, UR9, R63 ;  /* 0x0000000902057c24 */ /* 0x000fe2000f8e023f */
[----:B------:R-:W-:Y:S01]  /*0710*/  LEA.HI.X R16, R6, R31, R16, 0x1, P0 ;  /* 0x0000001f06107211 */ /* 0x000fe200000f0c10 */
[----:B------:R-:W-:Y:S01]  /*0720*/  HFMA2 R6, -RZ, RZ, 0, 0 ;  /* 0x00000000ff067431 */ /* 0x000fe200000001ff */
[----:B------:R-:W-:Y:S01]  /*0730*/  LEA.HI.X R18, R13, R33, R18, 0x1, P2 ;  /* 0x000000210d127211 */ /* 0x000fe200010f0c12 */
[----:B------:R-:W-:Y:S02]  /*0740*/  IMAD R7, R2, R25, R61 ;  /* 0x0000001902077224 */ /* 0x000fe400078e023d */
[----:B------:R-:W-:Y:S01]  /*0750*/  IMAD.MOV.U32 R9, RZ, RZ, RZ ;  /* 0x000000ffff097224 */ /* 0x000fe200078e00ff */
[----:B------:R-:W-:Y:S06]  /*0760*/  @!P1 BRA `(.L_x_9674) ;  /* 0x0000002c00549947 */ /* 0x000fec0003800000 */
        /* <DEDUP_REMOVED lines=16> */
[----:B------:R-:W-:-:S03]  /*0870*/  SHF.L.U32 R99, R58, 0x2, RZ ;  /* 0x000000023a637819 */ /* 0x000fc600000006ff */
[----:B----4-:R-:W-:Y:S01]  /*0880*/  IMAD.WIDE.U32 R8, R20, UR18, R58 ;  /* 0x0000001214087c25 */ /* 0x010fe2000f8e003a */
[C---:B------:R-:W-:Y:S02]  /*0890*/  LEA R19, R58.reuse, UR5, 0x4 ;  /* 0x000000053a137c11 */ /* 0x040fe4000f8e20ff */
[----:B------:R-:W-:Y:S01]  /*08a0*/  LOP3.LUT R100, R58, 0x1f, RZ, 0xc0, !PT ;  /* 0x0000001f3a647812 */ /* 0x000fe200078ec0ff */
[----:B------:R-:W-:Y:S01]  /*08b0*/  IMAD R9, R21, UR18, R9 ;  /* 0x0000001215097c24 */ /* 0x000fe2000f8e0209 */
[----:B------:R-:W-:Y:S01]  /*08c0*/  LOP3.LUT R21, R99, 0xf80, RZ, 0xc0, !PT ;  /* 0x00000f8063157812 */ /* 0x000fe200078ec0ff */
[----:B------:R-:W-:Y:S01]  /*08d0*/  IMAD R13, R2, UR9, R55 ;  /* 0x00000009020d7c24 */ /* 0x000fe2000f8e0237 */
[----:B------:R-:W-:Y:S01]  /*08e0*/  IADD3 R23, PT, PT, R19, 0x110, RZ ;  /* 0x0000011013177810 */ /* 0x000fe20007ffe0ff */
[----:B------:R-:W-:Y:S01]  /*08f0*/  IMAD.WIDE.U32 R52, R53, UR10, R8 ;  /* 0x0000000a35347c25 */ /* 0x000fe2000f8e0008 */
[----:B------:R-:W-:Y:S02]  /*0900*/  LOP3.LUT R22, R21, 0x1f, R58, 0xf8, !PT ;  /* 0x0000001f15167812 */ /* 0x000fe400078ef83a */
[----:B------:R-:W-:Y:S01]  /*0910*/  MOV R8, R10 ;  /* 0x0000000a00087202 */ /* 0x000fe20000000f00 */
[----:B------:R-:W-:Y:S01]  /*0920*/  IMAD R23, R58, -0xc, R23 ;  /* 0xfffffff43a177824 */ /* 0x000fe200078e0217 */
[----:B------:R-:W-:Y:S01]  /*0930*/  MOV R10, R0 ;  /* 0x00000000000a7202 */ /* 0x000fe20000000f00 */
[----:B------:R-:W-:Y:S01]  /*0940*/  IMAD.IADD R27, R53, 0x1, R27 ;  /* 0x00000001351b7824 */ /* 0x000fe200078e021b */
[----:B------:R-:W-:-:S02]  /*0950*/  MOV R9, RZ ;  /* 0x000000ff00097202 */ /* 0x000fc40000000f00 */
[----:B--2---:R-:W-:Y:S02]  /*0960*/  MOV R20, UR6 ;  /* 0x0000000600147c02 */ /* 0x004fe40008000f00 */
[----:B------:R-:W-:Y:S02]  /*0970*/  IADD3 R21, PT, PT, R58, 0x200, RZ ;  /* 0x000002003a157810 */ /* 0x000fe40007ffe0ff */
[C---:B------:R-:W-:Y:S02]  /*0980*/  LOP3.LUT R24, R22.reuse, 0x20, RZ, 0xfc, !PT ;  /* 0x0000002016187812 */ /* 0x040fe400078efcff */
[C---:B------:R-:W-:Y:S02]  /*0990*/  LOP3.LUT R25, R22.reuse, 0x40, RZ, 0xfc, !PT ;  /* 0x0000004016197812 */ /* 0x040fe400078efcff */
[----:B------:R-:W-:-:S07]  /*09a0*/  LOP3.LUT R26, R22, 0x60, RZ, 0xfc, !PT ;  /* 0x00000060161a7812 */ /* 0x000fce00078efcff */
.L_x_9691:
[----:B0-----:R-:W0:Y:S01]  /*09b0*/  LDCU UR4, c[0x0][0x388] ;  /* 0x00007100ff0477ac */ /* 0x001e220008000800 */
[----:B------:R-:W-:Y:S02]  /*09c0*/  IADD3 R28, PT, PT, R20, -0x1, RZ ;  /* 0xffffffff141c7810 */ /* 0x000fe40007ffe0ff */
[----:B------:R-:W-:Y:S02]  /*09d0*/  SHF.L.U32 R41, R22, 0x1, RZ ;  /* 0x0000000116297819 */ /* 0x000fe400000006ff */
[----:B------:R-:W-:Y:S02]  /*09e0*/  PRMT R0, RZ, 0x7610, R0 ;  /* 0x00007610ff007816 */ /* 0x000fe40000000000 */
[----:B------:R-:W-:Y:S02]  /*09f0*/  PRMT R34, RZ, 0x7610, R34 ;  /* 0x00007610ff227816 */ /* 0x000fe40000000022 */
[----:B------:R-:W-:Y:S02]  /*0a00*/  PRMT R40, RZ, 0x7610, R40 ;  /* 0x00007610ff287816 */ /* 0x000fe40000000028 */
[----:B------:R-:W-:Y:S01]  /*0a10*/  PRMT R42, RZ, 0x7610, R42 ;  /* 0x00007610ff2a7816 */ /* 0x000fe2000000002a */
[----:B------:R-:W-:Y:S01]  /*0a20*/  BAR.SYNC.DEFER_BLOCKING 0x0 ;  /* 0x0000000000007b1d */ /* 0x000fe20000010000 */
[----:B------:R-:W-:-:S02]  /*0a30*/  SHF.L.U32 R50, R28, 0x7, RZ ;  /* 0x000000071c327819 */ /* 0x000fc400000006ff */
[----:B------:R-:W-:Y:S02]  /*0a40*/  IADD3 R32, P4, PT, R41, R8, RZ ;  /* 0x0000000829207210 */ /* 0x000fe40007f9e0ff */
[----:B0-----:R-:W-:Y:S01]  /*0a50*/  IADD3 R29, PT, PT, -R50, UR4, RZ ;  /* 0x00000004321d7c10 */ /* 0x001fe2000fffe1ff */
[----:B------:R-:W0:Y:S01]  /*0a60*/  S2R R30, SR_LANEID ;  /* 0x00000000001e7919 */ /* 0x000e220000000000 */
[----:B------:R-:W-:Y:S01]  /*0a70*/  IADD3.X R33, PT, PT, RZ, R10, RZ, P4, !PT ;  /* 0x0000000aff217210 */ /* 0x000fe200027fe4ff */
[----:B-1----:R-:W1:Y:S01]  /*0a80*/  S2UR UR6, SR_CgaCtaId ;  /* 0x00000000000679c3 */ /* 0x002e620000008800 */
[-C--:B------:R-:W-:Y:S01]  /*0a90*/  ISETP.GE.AND P3, PT, R22, R29.reuse, PT ;  /* 0x0000001d1600720c */ /* 0x080fe20003f66270 */
[----:B--2---:R-:W2:Y:S01]  /*0aa0*/  LDCU.64 UR8, c[0x0][0x488] ;  /* 0x00009100ff0877ac */ /* 0x004ea20008000a00 */
[-C--:B------:R-:W-:Y:S02]  /*0ab0*/  ISETP.GE.AND P2, PT, R24, R29.reuse, PT ;  /* 0x0000001d1800720c */ /* 0x080fe40003f46270 */
[-C--:B------:R-:W-:Y:S01]  /*0ac0*/  ISETP.GE.AND P1, PT, R25, R29.reuse, PT ;  /* 0x0000001d1900720c */ /* 0x080fe20003f26270 */
[----:B------:R-:W3:Y:S01]  /*0ad0*/  LDCU.64 UR10, c[0x0][0x558] ;  /* 0x0000ab00ff0a77ac */ /* 0x000ee20008000a00 */
[----:B------:R-:W-:-:S02]  /*0ae0*/  ISETP.GE.AND P0, PT, R26, R29, PT ;  /* 0x0000001d1a00720c */ /* 0x000fc40003f06270 */
[----:B------:R-:W-:Y:S01]  /*0af0*/  PRMT R44, RZ, 0x7610, R44 ;  /* 0x00007610ff2c7816 */ /* 0x000fe2000000002c */
[----:B------:R-:W4:Y:S04]  /*0b00*/  LDCU.64 UR12, c[0x0][0x490] ;  /* 0x00009200ff0c77ac */ /* 0x000f280008000a00 */
[----:B------:R-:W2:Y:S04]  /*0b10*/  @!P3 LDG.E.U16 R0, desc[UR16][R32.64] ;  /* 0x000000102000b981 */ /* 0x000ea8000c1e1500 */
[----:B------:R-:W3:Y:S04]  /*0b20*/  @!P2 LDG.E.U16 R34, desc[UR16][R32.64+0x40] ;  /* 0x000040102022a981 */ /* 0x000ee8000c1e1500 */
[----:B------:R-:W3:Y:S04]  /*0b30*/  @!P1 LDG.E.U16 R40, desc[UR16][R32.64+0x80] ;  /* 0x0000801020289981 */ /* 0x000ee8000c1e1500 */
[----:B------:R0:W3:Y:S01]  /*0b40*/  @!P0 LDG.E.U16 R42, desc[UR16][R32.64+0xc0] ;  /* 0x0000c010202a8981 */ /* 0x0000e2000c1e1500 */
[----:B------:R-:W-:Y:S01]  /*0b50*/  UMOV UR4, 0x400 ;  /* 0x0000040000047882 */ /* 0x000fe20000000000 */
[----:B------:R-:W-:Y:S01]  /*0b60*/  IADD3 R38, P4, PT, R41, R12, RZ ;  /* 0x0000000c29267210 */ /* 0x000fe20007f9e0ff */
[----:B-1----:R-:W-:Y:S01]  /*0b70*/  ULEA UR6, UR6, UR4, 0x18 ;  /* 0x0000000406067291 */ /* 0x002fe2000f8ec0ff */
[----:B------:R-:W-:-:S02]  /*0b80*/  PRMT R46, RZ, 0x7610, R46 ;  /* 0x00007610ff2e7816 */ /* 0x000fc4000000002e */
[----:B------:R-:W-:Y:S02]  /*0b90*/  PRMT R48, RZ, 0x7610, R48 ;  /* 0x00007610ff307816 */ /* 0x000fe40000000030 */
[----:B------:R-:W-:Y:S02]  /*0ba0*/  PRMT R66, RZ, 0x7610, R66 ;  /* 0x00007610ff427816 */ /* 0x000fe40000000042 */
[----:B------:R-:W-:Y:S02]  /*0bb0*/  PRMT R68, RZ, 0x7610, R68 ;  /* 0x00007610ff447816 */ /* 0x000fe40000000044 */
[----:B------:R-:W-:Y:S02]  /*0bc0*/  PRMT R70, RZ, 0x7610, R70 ;  /* 0x00007610ff467816 */ /* 0x000fe40000000046 */
[----:B------:R-:W-:Y:S02]  /*0bd0*/  MOV R51, RZ ;  /* 0x000000ff00337202 */ /* 0x000fe40000000f00 */
[----:B------:R-:W-:Y:S01]  /*0be0*/  PRMT R72, RZ, 0x7610, R72 ;  /* 0x00007610ff487816 */ /* 0x000fe20000000048 */
[----:B----4-:R-:W-:Y:S01]  /*0bf0*/  UISETP.NE.U32.AND UP0, UPT, UR12, URZ, UPT ;  /* 0x000000ff0c00728c */ /* 0x010fe2000bf05070 */
[C---:B0-----:R-:W-:Y:S01]  /*0c00*/  LEA R31, R30.reuse, UR6, 0x1 ;  /* 0x000000061e1f7c11 */ /* 0x041fe2000f8e08ff */
[----:B------:R-:W0:Y:S01]  /*0c10*/  LDCU UR4, c[0x0][0x38c] ;  /* 0x00007180ff0477ac */ /* 0x000e220008000800 */
[----:B------:R-:W-:-:S02]  /*0c20*/  LEA R36, R30, UR6, 0x3 ;  /* 0x000000061e247c11 */ /* 0x000fc4000f8e18ff */
[----:B------:R-:W-:Y:S02]  /*0c30*/  PRMT R32, RZ, 0x7610, R32 ;  /* 0x00007610ff207816 */ /* 0x000fe40000000020 */
[----:B------:R-:W-:Y:S01]  /*0c40*/  IADD3.X R39, PT, PT, RZ, R14, RZ, P4, !PT ;  /* 0x0000000eff277210 */ /* 0x000fe200027fe4ff */
[----:B--2---:R-:W-:Y:S04]  /*0c50*/  STS.U16 [R31], R0 ;  /* 0x000000001f007388 */ /* 0x004fe80000000400 */
[----:B---3--:R-:W-:Y:S04]  /*0c60*/  STS.U16 [R31+0x40], R34 ;  /* 0x000040221f007388 */ /* 0x008fe80000000400 */
[----:B------:R1:W-:Y:S04]  /*0c70*/  STS.U16 [R31+0x80], R40 ;  /* 0x000080281f007388 */ /* 0x0003e80000000400 */
[----:B------:R2:W-:Y:S01]  /*0c80*/  STS.U16 [R31+0xc0], R42 ;  /* 0x0000c02a1f007388 */ /* 0x0005e20000000400 */
[----:B------:R-:W-:-:S03]  /*0c90*/  NOP ;  /* 0x0000000000007918 */ /* 0x000fc60000000000 */
[----:B------:R-:W-:Y:S01]  /*0ca0*/  LDS.64 R34, [R36] ;  /* 0x0000000024227984 */ /* 0x000fe20000000a00 */
[----:B------:R-:W-:Y:S01]  /*0cb0*/  BAR.SYNC.DEFER_BLOCKING 0x0 ;  /* 0x0000000000007b1d */ /* 0x000fe20000010000 */
[----:B-1----:R-:W-:Y:S02]  /*0cc0*/  IADD3 R40, P4, PT, R41, R15, RZ ;  /* 0x0000000f29287210 */ /* 0x002fe40007f9e0ff */
[----:B------:R-:W-:-:S05]  /*0cd0*/  PRMT R0, RZ, 0x7610, R0 ;  /* 0x00007610ff007816 */ /* 0x000fca0000000000 */
[----:B--2---:R-:W1:Y:S01]  /*0ce0*/  LDC.64 R42, c[0x0][0x410] ;  /* 0x00010400ff2a7b82 */ /* 0x004e620000000a00 */
[----:B------:R-:W2:Y:S04]  /*0cf0*/  @!P3 LDG.E.U16 R32, desc[UR16][R38.64] ;  /* 0x000000102620b981 */ /* 0x000ea8000c1e1500 */
[----:B------:R-:W3:Y:S04]  /*0d00*/  @!P2 LDG.E.U16 R44, desc[UR16][R38.64+0x40] ;  /* 0x00004010262ca981 */ /* 0x000ee8000c1e1500 */
[----:B------:R-:W4:Y:S04]  /*0d10*/  @!P1 LDG.E.U16 R46, desc[UR16][R38.64+0x80] ;  /* 0x00008010262e9981 */ /* 0x000f28000c1e1500 */
[----:B------:R-:W4:Y:S01]  /*0d20*/  @!P0 LDG.E.U16 R48, desc[UR16][R38.64+0xc0] ;  /* 0x0000c01026308981 */ /* 0x000f22000c1e1500 */
[----:B------:R-:W-:-:S03]  /*0d30*/  IADD3.X R41, PT, PT, RZ, R16, RZ, P4, !PT ;  /* 0x00000010ff297210 */ /* 0x000fc600027fe4ff */
[----:B--2---:R-:W-:Y:S04]  /*0d40*/  STS.U16 [R31], R32 ;  /* 0x000000201f007388 */ /* 0x004fe80000000400 */
[----:B---3--:R2:W-:Y:S04]  /*0d50*/  STS.U16 [R31+0x40], R44 ;  /* 0x0000402c1f007388 */ /* 0x0085e80000000400 */
[----:B----4-:R3:W-:Y:S04]  /*0d60*/  STS.U16 [R31+0x80], R46 ;  /* 0x0000802e1f007388 */ /* 0x0107e80000000400 */
[----:B------:R4:W-:Y:S01]  /*0d70*/  STS.U16 [R31+0xc0], R48 ;  /* 0x0000c0301f007388 */ /* 0x0009e20000000400 */
[----:B------:R-:W-:-:S03]  /*0d80*/  NOP ;  /* 0x0000000000007918 */ /* 0x000fc60000000000 */
[----:B------:R-:W-:Y:S01]  /*0d90*/  LDS.64 R32, [R36] ;  /* 0x0000000024207984 */ /* 0x000fe20000000a00 */
[----:B--2---:R-:W2:Y:S08]  /*0da0*/  LDC.64 R44, c[0x0][0x418] ;  /* 0x00010600ff2c7b82 */ /* 0x004eb00000000a00 */
[----:B------:R-:W-:Y:S06]  /*0db0*/  BAR.SYNC.DEFER_BLOCKING 0x0 ;  /* 0x0000000000007b1d */ /* 0x000fec0000010000 */
[----:B------:R-:W2:Y:S04]  /*0dc0*/  @!P3 LDG.E.U16 R0, desc[UR16][R40.64] ;  /* 0x000000102800b981 */ /* 0x000ea8000c1e1500 */
[----:B------:R-:W2:Y:S04]  /*0dd0*/  @!P2 LDG.E.U16 R66, desc[UR16][R40.64+0x40] ;  /* 0x000040102842a981 */ /* 0x000ea8000c1e1500 */
[----:B------:R-:W2:Y:S04]  /*0de0*/  @!P1 LDG.E.U16 R68, desc[UR16][R40.64+0x80] ;  /* 0x0000801028449981 */ /* 0x000ea8000c1e1500 */
[----:B------:R-:W2:Y:S01]  /*0df0*/  @!P0 LDG.E.U16 R70, desc[UR16][R40.64+0xc0] ;  /* 0x0000c01028468981 */ /* 0x000ea2000c1e1500 */
[----:B-1----:R-:W-:Y:S01]  /*0e00*/  IMAD.WIDE.U32 R38, R42, UR18, R50 ;  /* 0x000000122a267c25 */ /* 0x002fe2000f8e0032 */
[----:B---3--:R-:W-:-:S02]  /*0e10*/  PRMT R46, RZ, 0x7610, R46 ;  /* 0x00007610ff2e7816 */ /* 0x008fc4000000002e */
[----:B----4-:R-:W-:Y:S01]  /*0e20*/  PRMT R48, RZ, 0x7610, R48 ;  /* 0x00007610ff307816 */ /* 0x010fe20000000030 */
[----:B------:R-:W-:Y:S02]  /*0e30*/  IMAD R39, R43, UR18, R39 ;  /* 0x000000122b277c24 */ /* 0x000fe4000f8e0227 */
[----:B--2---:R-:W-:Y:S01]  /*0e40*/  IMAD.WIDE.U32 R38, R2, R44, R38 ;  /* 0x0000002c02267225 */ /* 0x004fe200078e0026 */
[----:B------:R-:W-:-:S03]  /*0e50*/  PRMT R44, RZ, 0x7610, R44 ;  /* 0x00007610ff2c7816 */ /* 0x000fc6000000002c */
[----:B------:R-:W-:Y:S01]  /*0e60*/  IMAD R37, R2, R45, R39 ;  /* 0x0000002d02257224 */ /* 0x000fe200078e0227 */
[----:B------:R-:W-:-:S04]  /*0e70*/  IADD3 R38, P4, PT, R22, R38, RZ ;  /* 0x0000002616267210 */ /* 0x000fc80007f9e0ff */
[----:B------:R-:W-:Y:S02]  /*0e80*/  IADD3.X R37, PT, PT, RZ, R37, RZ, P4, !PT ;  /* 0x00000025ff257210 */ /* 0x000fe400027fe4ff */
[----:B------:R-:W-:-:S04]  /*0e90*/  LEA R42, P4, R38, UR8, 0x1 ;  /* 0x00000008262a7c11 */ /* 0x000fc8000f8808ff */
[----:B------:R-:W-:Y:S01]  /*0ea0*/  LEA.HI.X R43, R38, UR9, R37, 0x1, P4 ;  /* 0x00000009262b7c11 */ /* 0x000fe2000a0f0c25 */
[----:B------:R-:W1:Y:S01]  /*0eb0*/  LDCU.64 UR8, c[0x0][0x478] ;  /* 0x00008f00ff0877ac */ /* 0x000e620008000a00 */
[----:B------:R-:W-:Y:S04]  /*0ec0*/  STS.U16 [R31], R0 ;  /* 0x000000001f007388 */ /* 0x000fe80000000400 */
[----:B------:R2:W-:Y:S04]  /*0ed0*/  STS.U16 [R31+0x40], R66 ;  /* 0x000040421f007388 */ /* 0x0005e80000000400 */
[----:B------:R3:W-:Y:S04]  /*0ee0*/  STS.U16 [R31+0x80], R68 ;  /* 0x000080441f007388 */ /* 0x0007e80000000400 */
[----:B------:R4:W-:Y:S01]  /*0ef0*/  STS.U16 [R31+0xc0], R70 ;  /* 0x0000c0461f007388 */ /* 0x0009e20000000400 */
[----:B------:R-:W-:-:S03]  /*0f00*/  NOP ;  /* 0x0000000000007918 */ /* 0x000fc60000000000 */
[----:B------:R-:W0:Y:S01]  /*0f10*/  LDS.64 R38, [R36] ;  /* 0x0000000024267984 */ /* 0x000e220000000a00 */
[----:B--2---:R-:W2:Y:S08]  /*0f20*/  LDC.64 R66, c[0x0][0x420] ;  /* 0x00010800ff427b82 */ /* 0x004eb00000000a00 */
[----:B------:R-:W-:Y:S08]  /*0f30*/  BAR.SYNC.DEFER_BLOCKING 0x0 ;  /* 0x0000000000007b1d */ /* 0x000ff00000010000 */
[----:B---3--:R-:W3:Y:S01]  /*0f40*/  LDC.64 R68, c[0x0][0x428] ;  /* 0x00010a00ff447b82 */ /* 0x008ee20000000a00 */
[----:B------:R-:W3:Y:S04]  /*0f50*/  @!P3 LDG.E.U16 R44, desc[UR16][R42.64] ;  /* 0x000000102a2cb981 */ /* 0x000ee8000c1e1500 */
[----:B------:R-:W3:Y:S04]  /*0f60*/  @!P2 LDG.E.U16 R46, desc[UR16][R42.64+0x40] ;  /* 0x000040102a2ea981 */ /* 0x000ee8000c1e1500 */
[----:B------:R-:W3:Y:S04]  /*0f70*/  @!P1 LDG.E.U16 R48, desc[UR16][R42.64+0x80] ;  /* 0x000080102a309981 */ /* 0x000ee8000c1e1500 */
[----:B------:R1:W3:Y:S01]  /*0f80*/  @!P0 LDG.E.U16 R72, desc[UR16][R42.64+0xc0] ;  /* 0x0000c0102a488981 */ /* 0x0002e2000c1e1500 */
[----:B--2---:R-:W-:Y:S01]  /*0f90*/  IMAD.WIDE.U32 R40, R66, UR18, R50 ;  /* 0x0000001242287c25 */ /* 0x004fe2000f8e0032 */
[----:B------:R-:W-:-:S02]  /*0fa0*/  PRMT R66, RZ, 0x7610, R66 ;  /* 0x00007610ff427816 */ /* 0x000fc40000000042 */
[----:B----4-:R-:W-:Y:S01]  /*0fb0*/  PRMT R70, RZ, 0x7610, R70 ;  /* 0x00007610ff467816 */ /* 0x010fe20000000046 */
[----:B------:R-:W-:Y:S02]  /*0fc0*/  IMAD R41, R67, UR18, R41 ;  /* 0x0000001243297c24 */ /* 0x000fe4000f8e0229 */
[C---:B---3--:R-:W-:Y:S01]  /*0fd0*/  IMAD.WIDE.U32 R40, R2.reuse, R68, R40 ;  /* 0x0000004402287225 */ /* 0x048fe200078e0028 */
[----:B-1----:R-:W-:Y:S02]  /*0fe0*/  PRMT R42, RZ, 0x7610, R42 ;  /* 0x00007610ff2a7816 */ /* 0x002fe4000000002a */
[----:B------:R-:W-:Y:S01]  /*0ff0*/  PRMT R68, RZ, 0x7610, R68 ;  /* 0x00007610ff447816 */ /* 0x000fe20000000044 */
[----:B------:R-:W-:Y:S01]  /*1000*/  IMAD R0, R2, R69, R41 ;  /* 0x0000004502007224 */ /* 0x000fe200078e0229 */
[----:B------:R-:W-:-:S04]  /*1010*/  IADD3 R41, P4, PT, R22, R40, RZ ;  /* 0x0000002816297210 */ /* 0x000fc80007f9e0ff */
[----:B------:R-:W-:Y:S02]  /*1020*/  IADD3.X R0, PT, PT, RZ, R0, RZ, P4, !PT ;  /* 0x00000000ff007210 */ /* 0x000fe400027fe4ff */
[----:B------:R-:W-:-:S04]  /*1030*/  LEA R40, P4, R41, UR8, 0x1 ;  /* 0x0000000829287c11 */ /* 0x000fc8000f8808ff */
[----:B------:R-:W-:Y:S01]  /*1040*/  LEA.HI.X R41, R41, UR9, R0, 0x1, P4 ;  /* 0x0000000929297c11 */ /* 0x000fe2000a0f0c00 */
[----:B0-----:R-:W-:Y:S01]  /*1050*/  HADD2.F32 R47, -RZ, R38.H0_H0 ;  /* 0x20000026ff2f7230 */ /* 0x001fe20000004100 */
[----:B------:R-:W0:Y:S01]  /*1060*/  LDCU.64 UR8, c[0x0][0x510] ;  /* 0x0000a200ff0877ac */ /* 0x000e220008000a00 */
[----:B------:R-:W-:Y:S04]  /*1070*/  STS.U16 [R31], R44 ;  /* 0x0000002c1f007388 */ /* 0x000fe80000000400 */
[----:B------:R-:W-:Y:S04]  /*1080*/  STS.U16 [R31+0x40], R46 ;  /* 0x0000402e1f007388 */ /* 0x000fe80000000400 */
[----:B------:R-:W-:Y:S04]  /*1090*/  STS.U16 [R31+0x80], R48 ;  /* 0x000080301f007388 */ /* 0x000fe80000000400 */
[----:B------:R-:W-:Y:S01]  /*10a0*/  STS.U16 [R31+0xc0], R72 ;  /* 0x0000c0481f007388 */ /* 0x000fe20000000400 */
[----:B------:R-:W-:-:S03]  /*10b0*/  NOP ;  /* 0x0000000000007918 */ /* 0x000fc60000000000 */
[----:B------:R-:W1:Y:S01]  /*10c0*/  LDS.64 R74, [R36] ;  /* 0x00000000244a7984 */ /* 0x000e620000000a00 */
[----:B------:R-:W-:Y:S06]  /*10d0*/  BAR.SYNC.DEFER_BLOCKING 0x0 ;  /* 0x0000000000007b1d */ /* 0x000fec0000010000 */
[----:B------:R-:W2:Y:S04]  /*10e0*/  @!P3 LDG.E.U16 R42, desc[UR16][R40.64] ;  /* 0x00000010282ab981 */ /* 0x000ea8000c1e1500 */
[----:B------:R-:W3:Y:S04]  /*10f0*/  @!P2 LDG.E.U16 R66, desc[UR16][R40.64+0x40] ;  /* 0x000040102842a981 */ /* 0x000ee8000c1e1500 */
[----:B------:R-:W4:Y:S04]  /*1100*/  @!P1 LDG.E.U16 R68, desc[UR16][R40.64+0x80] ;  /* 0x0000801028449981 */ /* 0x000f28000c1e1500 */
[----:B------:R-:W4:Y:S01]  /*1110*/  @!P0 LDG.E.U16 R70, desc[UR16][R40.64+0xc0] ;  /* 0x0000c01028468981 */ /* 0x000f22000c1e1500 */
[--C-:B-1----:R-:W-:Y:S01]  /*1120*/  HADD2.F32 R0, -RZ, R74.reuse.H0_H0 ;  /* 0x2000004aff007230 */ /* 0x102fe20000004100 */
[----:B------:R-:W-:Y:S01]  /*1130*/  ISETP.NE.AND P1, PT, R58, RZ, PT ;  /* 0x000000ff3a00720c */ /* 0x000fe20003f25270 */
[----:B------:R-:W-:Y:S01]  /*1140*/  HADD2.F32 R46, -RZ, R74.H1_H1 ;  /* 0x3000004aff2e7230 */ /* 0x000fe20000004100 */
[----:B------:R-:W-:Y:S01]  /*1150*/  UISETP.NE.AND.EX UP0, UPT, UR13, URZ, UPT, UP0 ;  /* 0x000000ff0d00728c */ /* 0x000fe2000bf05300 */
[----:B------:R-:W-:-:S02]  /*1160*/  HADD2.F32 R45, -RZ, R75.H0_H0 ;  /* 0x2000004bff2d7230 */ /* 0x000fc40000004100 */
[----:B------:R-:W-:Y:S01]  /*1170*/  FMUL.FTZ R43, R0, -1.4426950216293334961 ;  /* 0xbfb8aa3b002b7820 */ /* 0x000fe20000410000 */
[----:B------:R-:W-:Y:S02]  /*1180*/  HADD2.F32 R37, -RZ, R75.H1_H1 ;  /* 0x3000004bff257230 */ /* 0x000fe40000004100 */
[----:B------:R-:W-:Y:S01]  /*1190*/  FMUL.FTZ R44, R46, -1.4426950216293334961 ;  /* 0xbfb8aa3b2e2c7820 */ /* 0x000fe20000410000 */
[----:B------:R-:W-:Y:S02]  /*11a0*/  FMUL.FTZ R48, R45, -1.4426950216293334961 ;  /* 0xbfb8aa3b2d307820 */ /* 0x000fe40000410000 */
[----:B------:R-:W-:Y:S01]  /*11b0*/  FMUL.FTZ R49, R37, -1.4426950216293334961 ;  /* 0xbfb8aa3b25317820 */ /* 0x000fe20000410000 */
[----:B------:R-:W1:Y:S04]  /*11c0*/  MUFU.EX2 R43, R43 ;  /* 0x0000002b002b7308 */ /* 0x000e680000000800 */
[----:B------:R-:W-:Y:S04]  /*11d0*/  MUFU.EX2 R44, R44 ;  /* 0x0000002c002c7308 */ /* 0x000fe80000000800 */
[----:B------:R-:W0:Y:S04]  /*11e0*/  MUFU.EX2 R48, R48 ;  /* 0x0000003000307308 */ /* 0x000e280000000800 */
[----:B------:R-:W0:Y:S01]  /*11f0*/  MUFU.EX2 R49, R49 ;  /* 0x0000003100317308 */ /* 0x000e220000000800 */
[----:B--2---:R1:W-:Y:S04]  /*1200*/  STS.U16 [R31], R42 ;  /* 0x0000002a1f007388 */ /* 0x0043e80000000400 */
[----:B---3--:R-:W-:Y:S04]  /*1210*/  STS.U16 [R31+0x40], R66 ;  /* 0x000040421f007388 */ /* 0x008fe80000000400 */
[----:B----4-:R2:W-:Y:S01]  /*1220*/  STS.U16 [R31+0x80], R68 ;  /* 0x000080441f007388 */ /* 0x0105e20000000400 */
[----:B-1----:R-:W-:Y:S01]  /*1230*/  FADD.FTZ R42, R43, 1 ;  /* 0x3f8000002b2a7421 */ /* 0x002fe20000010000 */
[----:B0-----:R-:W-:-:S02]  /*1240*/  FADD.FTZ R43, R48, 1 ;  /* 0x3f800000302b7421 */ /* 0x001fc40000010000 */
[----:B------:R-:W-:Y:S01]  /*1250*/  STS.U16 [R31+0xc0], R70 ;  /* 0x0000c0461f007388 */ /* 0x000fe20000000400 */
[----:B------:R-:W-:-:S03]  /*1260*/  NOP ;  /* 0x0000000000007918 */ /* 0x000fc60000000000 */
[----:B------:R-:W0:Y:S01]  /*1270*/  LDS.64 R40, [R36] ;  /* 0x0000000024287984 */ /* 0x000e220000000a00 */
[----:B--2---:R-:W-:Y:S01]  /*1280*/  FADD.FTZ R68, R44, 1 ;  /* 0x3f8000002c447421 */ /* 0x004fe20000010000 */
[----:B------:R-:W-:Y:S01]  /*1290*/  FADD.FTZ R44, R49, 1 ;  /* 0x3f800000312c7421 */ /* 0x000fe20000010000 */
[----:B------:R-:W1:Y:S01]  /*12a0*/  MUFU.RCP R72, R43 ;  /* 0x0000002b00487308 */ /* 0x000e620000001000 */
[----:B------:R-:W-:Y:S02]  /*12b0*/  HADD2.F32 R48, -RZ, R38.H1_H1 ;  /* 0x30000026ff307230 */ /* 0x000fe40000004100 */
[--C-:B------:R-:W-:Y:S02]  /*12c0*/  HADD2.F32 R49, -RZ, R39.reuse.H0_H0 ;  /* 0x20000027ff317230 */ /* 0x100fe40000004100 */
[----:B------:R-:W-:-:S03]  /*12d0*/  HADD2.F32 R66, -RZ, R39.H1_H1 ;  /* 0x30000027ff427230 */ /* 0x000fc60000004100 */
[----:B------:R-:W-:Y:S08]  /*12e0*/  MUFU.RCP R74, R44 ;  /* 0x0000002c004a7308 */ /* 0x000ff00000001000 */
[----:B------:R2:W3:Y:S01]  /*12f0*/  MUFU.RCP R67, R42 ;  /* 0x0000002a00437308 */ /* 0x0004e20000001000 */
[----:B-1----:R-:W-:-:S07]  /*1300*/  FADD.FTZ R38, -R72, 1 ;  /* 0x3f80000048267421 */ /* 0x002fce0000010100 */
[----:B------:R1:W4:Y:S01]  /*1310*/  MUFU.RCP R71, R68 ;  /* 0x0000004400477308 */ /* 0x0003220000001000 */
[----:B--2---:R-:W-:Y:S01]  /*1320*/  FFMA.FTZ R42, R45, R38, 1 ;  /* 0x3f8000002d2a7423 */ /* 0x004fe20000010026 */
[----:B---3--:R-:W-:Y:S01]  /*1330*/  FADD.FTZ R39, -R67, 1 ;  /* 0x3f80000043277421 */ /* 0x008fe20000010100 */
[C---:B-1----:R-:W-:Y:S01]  /*1340*/  FMUL.FTZ R68, R0.reuse, R67 ;  /* 0x0000004300447220 */ /* 0x042fe20000410000 */
[--C-:B0-----:R-:W-:Y:S02]  /*1350*/  HADD2.F32 R69, -RZ, R40.reuse.H0_H0 ;  /* 0x20000028ff457230 */ /* 0x101fe40000004100 */
[----:B------:R-:W-:Y:S01]  /*1360*/  FFMA.FTZ R39, R0, R39, 1 ;  /* 0x3f80000000277423 */ /* 0x000fe20000010027 */
[----:B------:R-:W-:Y:S02]  /*1370*/  HADD2.F32 R70, -RZ, R40.H1_H1 ;  /* 0x30000028ff467230 */ /* 0x000fe40000004100 */
[----:B------:R-:W-:Y:S01]  /*1380*/  FADD.FTZ R40, -R74, 1 ;  /* 0x3f8000004a287421 */ /* 0x000fe20000010100 */
[----:B------:R-:W-:-:S02]  /*1390*/  HADD2.F32 R73, -RZ, R41.H0_H0 ;  /* 0x20000029ff497230 */ /* 0x000fc40000004100 */
[----:B------:R-:W-:Y:S01]  /*13a0*/  FMUL.FTZ R38, R47, R69 ;  /* 0x000000452f267220 */ /* 0x000fe20000410000 */
[----:B------:R-:W-:Y:S02]  /*13b0*/  HADD2.F32 R75, -RZ, R41.H1_H1 ;  /* 0x30000029ff4b7230 */ /* 0x000fe40000004100 */
[----:B------:R-:W-:Y:S01]  /*13c0*/  FFMA.FTZ R44, R37, R40, 1 ;  /* 0x3f800000252c7423 */ /* 0x000fe20000010028 */
[----:B----4-:R-:W-:Y:S01]  /*13d0*/  FADD.FTZ R41, -R71, 1 ;  /* 0x3f80000047297421 */ /* 0x010fe20000010100 */
        /* <DEDUP_REMOVED lines=13> */
[----:B------:R-:W-:Y:S01]  /*14b0*/  FMUL.FTZ R72, R45, R72 ;  /* 0x000000482d487220 */ /* 0x000fe20000410000 */
[----:B------:R-:W-:Y:S01]  /*14c0*/  F2FP.F16.F32.PACK_AB R38, R41, R38 ;  /* 0x000000262926723e */ /* 0x000fe200000000ff */
[----:B------:R-:W-:Y:S01]  /*14d0*/  FMUL.FTZ R71, R46, R71 ;  /* 0x000000472e477220 */ /* 0x000fe20000410000 */
[----:B------:R-:W-:Y:S01]  /*14e0*/  F2FP.F16.F32.PACK_AB R39, R44, R39 ;  /* 0x000000272c27723e */ /* 0x000fe200000000ff */
[----:B------:R-:W-:-:S03]  /*14f0*/  FMUL.FTZ R37, R37, R74 ;  /* 0x0000004a25257220 */ /* 0x000fc60000410000 */
[----:B------:R-:W0:Y:S01]  /*1500*/  LDC.64 R40, c[0x0][0x508] ;  /* 0x00014200ff287b82 */ /* 0x000e220000000a00 */
[----:B------:R-:W-:Y:S01]  /*1510*/  FMUL.FTZ R0, R47, R68 ;  /* 0x000000442f007220 */ /* 0x000fe20000410000 */
[----:B------:R1:W-:Y:S01]  /*1520*/  STS.64 [R36], R38 ;  /* 0x0000002624007388 */ /* 0x0003e20000000a00 */
[----:B------:R-:W-:-:S03]  /*1530*/  NOP ;  /* 0x0000000000007918 */ /* 0x000fc60000000000 */
[----:B------:R-:W-:Y:S01]  /*1540*/  LDS.U16 R77, [R31] ;  /* 0x000000001f4d7984 */ /* 0x000fe20000000400 */
[----:B0-----:R-:W-:-:S04]  /*1550*/  IMAD.WIDE.U32 R42, R40, UR18, R50 ;  /* 0x00000012282a7c25 */ /* 0x001fc8000f8e0032 */
[----:B------:R-:W-:Y:S01]  /*1560*/  FMUL.FTZ R40, R49, R72 ;  /* 0x0000004831287220 */ /* 0x000fe20000410000 */
[----:B------:R-:W-:Y:S01]  /*1570*/  LDS.U16 R79, [R31+0x40] ;  /* 0x000040001f4f7984 */ /* 0x000fe20000000400 */
[----:B------:R-:W-:Y:S02]  /*1580*/  IMAD R43, R41, UR18, R43 ;  /* 0x00000012292b7c24 */ /* 0x000fe4000f8e022b */
[----:B-1----:R-:W-:Y:S01]  /*1590*/  FMUL.FTZ R38, R48, R71 ;  /* 0x0000004730267220 */ /* 0x002fe20000410000 */
[----:B------:R-:W-:Y:S01]  /*15a0*/  LDS.U16 R81, [R31+0x80] ;  /* 0x000080001f517984 */ /* 0x000fe20000000400 */
[----:B------:R-:W-:-:S03]  /*15b0*/  IMAD.WIDE.U32 R42, R2, UR8, R42 ;  /* 0x00000008022a7c25 */ /* 0x000fc6000f8e002a */
[----:B------:R-:W-:Y:S01]  /*15c0*/  LDS.U16 R83, [R31+0xc0] ;  /* 0x0000c0001f537984 */ /* 0x000fe20000000400 */
[----:B------:R-:W-:Y:S01]  /*15d0*/  IMAD R39, R2, UR9, R43 ;  /* 0x0000000902277c24 */ /* 0x000fe2000f8e022b */
[----:B------:R-:W-:Y:S02]  /*15e0*/  IADD3 R42, P0, PT, R22, R42, RZ ;  /* 0x0000002a162a7210 */ /* 0x000fe40007f1e0ff */
[----:B------:R-:W-:Y:S02]  /*15f0*/  @!P1 STS [UR6+0x100], R29 ;  /* 0x0001001dff009988 */ /* 0x000fe40008000806 */
[----:B------:R-:W-:Y:S01]  /*1600*/  IADD3.X R39, PT, PT, RZ, R39, RZ, P0, !PT ;  /* 0x00000027ff277210 */ /* 0x000fe200007fe4ff */
[----:B------:R-:W-:Y:S01]  /*1610*/  BAR.SYNC.DEFER_BLOCKING 0x0 ;  /* 0x0000000000007b1d */ /* 0x000fe20000010000 */
[----:B------:R-:W-:-:S04]  /*1620*/  LEA R44, P4, R42, UR10, 0x1 ;  /* 0x0000000a2a2c7c11 */ /* 0x000fc8000f8808ff */
[----:B------:R-:W-:Y:S01]  /*1630*/  LEA.HI.X R45, R42, UR11, R39, 0x1, P4 ;  /* 0x0000000b2a2d7c11 */ /* 0x000fe2000a0f0c27 */
[----:B------:R-:W-:Y:S01]  /*1640*/  FMUL.FTZ R42, R66, R37 ;  /* 0x00000025422a7220 */ /* 0x000fe20000410000 */
[----:B------:R-:W0:Y:S02]  /*1650*/  LDS R85, [UR6+0x100] ;  /* 0x00010006ff557984 */ /* 0x000e240008000800 */
        /* <DEDUP_REMOVED lines=13> */
[----:B------:R-:W-:-:S04]  /*1730*/  FMUL.FTZ R37, R37, R75 ;  /* 0x0000004b25257220 */ /* 0x000fc80000410000 */
[----:B------:R-:W0:Y:S01]  /*1740*/  LDC.64 R48, c[0x0][0x430] ;  /* 0x00010c00ff307b82 */ /* 0x000e220000000a00 */
[----:B------:R-:W-:Y:S02]  /*1750*/  F2FP.F16.F32.PACK_AB R68, R71, R68 ;  /* 0x000000444744723e */ /* 0x000fe400000000ff */
[----:B------:R-:W-:-:S05]  /*1760*/  F2FP.F16.F32.PACK_AB R69, R37, R72 ;  /* 0x000000482545723e */ /* 0x000fca00000000ff */
[----:B------:R-:W1:Y:S01]  /*1770*/  LDC.64 R66, c[0x0][0x438] ;  /* 0x00010e00ff427b82 */ /* 0x000e620000000a00 */
[----:B------:R-:W-:Y:S01]  /*1780*/  STS.64 [R36], R68 ;  /* 0x0000004424007388 */ /* 0x000fe20000000a00 */
[----:B------:R-:W-:-:S03]  /*1790*/  NOP ;  /* 0x0000000000007918 */ /* 0x000fc60000000000 */
[----:B------:R-:W-:Y:S01]  /*17a0*/  LDS.U16 R37, [R31] ;  /* 0x000000001f257984 */ /* 0x000fe20000000400 */
[----:B0-----:R-:W-:-:S03]  /*17b0*/  IMAD.WIDE.U32 R44, R48, UR18, R50 ;  /* 0x00000012302c7c25 */ /* 0x001fc6000f8e0032 */
[----:B------:R-:W-:Y:S01]  /*17c0*/  LDS.U16 R39, [R31+0x40] ;  /* 0x000040001f277984 */ /* 0x000fe20000000400 */
[----:B------:R-:W-:-:S03]  /*17d0*/  IMAD R45, R49, UR18, R45 ;  /* 0x00000012312d7c24 */ /* 0x000fc6000f8e022d */
[----:B------:R-:W-:Y:S01]  /*17e0*/  LDS.U16 R41, [R31+0x80] ;  /* 0x000080001f297984 */ /* 0x000fe20000000400 */
[----:B-1----:R-:W-:-:S03]  /*17f0*/  IMAD.WIDE.U32 R44, R2, R66, R44 ;  /* 0x00000042022c7225 */ /* 0x002fc600078e002c */
[----:B------:R-:W-:Y:S01]  /*1800*/  LDS.U16 R43, [R31+0xc0] ;  /* 0x0000c0001f2b7984 */ /* 0x000fe20000000400 */
[----:B------:R-:W-:Y:S01]  /*1810*/  IMAD R46, R2, R67, R45 ;  /* 0x00000043022e7224 */ /* 0x000fe200078e022d */
[----:B------:R-:W-:Y:S02]  /*1820*/  IADD3 R45, P5, PT, R22, R44, RZ ;  /* 0x0000002c162d7210 */ /* 0x000fe40007fbe0ff */
[----:B------:R-:W-:Y:S02]  /*1830*/  @!P1 STS [UR6+0x100], R29 ;  /* 0x0001001dff009988 */ /* 0x000fe40008000806 */
[----:B------:R-:W-:Y:S01]  /*1840*/  IADD3.X R46, PT, PT, RZ, R46, RZ, P5, !PT ;  /* 0x0000002eff2e7210 */ /* 0x000fe20002ffe4ff */
[----:B------:R-:W-:Y:S01]  /*1850*/  BAR.SYNC.DEFER_BLOCKING 0x0 ;  /* 0x0000000000007b1d */ /* 0x000fe20000010000 */
[----:B------:R-:W-:-:S04]  /*1860*/  LEA R44, P5, R45, UR12, 0x1 ;  /* 0x0000000c2d2c7c11 */ /* 0x000fc8000f8a08ff */
[----:B------:R-:W-:Y:S01]  /*1870*/  LEA.HI.X R45, R45, UR13, R46, 0x1, P5 ;  /* 0x0000000d2d2d7c11 */ /* 0x000fe2000a8f0c2e */
        /* <DEDUP_REMOVED lines=8> */
[----:B------:R1:W-:Y:S02]  /*1900*/  @!P4 STG.E.U16 desc[UR16][R44.64+0xc0], R43 ;  /* 0x0000c02b2c00c986 */ /* 0x0003e4000c101510 */
.L_x_9675:
[----:B------:R-:W-:Y:S01]  /*1910*/  BAR.SYNC.DEFER_BLOCKING 0x0 ;  /* 0x0000000000007b1d */ /* 0x000fe20000010000 */
[--C-:B-1----:R-:W-:Y:S01]  /*1920*/  HADD2.F32 R37, -RZ, R34.reuse.H0_H0 ;  /* 0x20000022ff257230 */ /* 0x102fe20000004100 */
[----:B------:R-:W-:Y:S01]  /*1930*/  UISETP.GE.AND UP0, UPT, UR4, 0x1, UPT ;  /* 0x000000010400788c */ /* 0x000fe2000bf06270 */
[----:B------:R-:W-:Y:S01]  /*1940*/  HADD2.F32 R39, -RZ, R34.H1_H1 ;  /* 0x30000022ff277230 */ /* 0x000fe20000004100 */
[----:B0-----:R-:W-:Y:S01]  /*1950*/  CS2R R44, SRZ ;  /* 0x00000000002c7805 */ /* 0x001fe2000001ff00 */
[--C-:B------:R-:W-:Y:S02]  /*1960*/  HADD2.F32 R41, -RZ, R35.reuse.H0_H0 ;  /* 0x20000023ff297230 */ /* 0x100fe40000004100 */
[----:B------:R-:W-:Y:S01]  /*1970*/  FFMA.FTZ R9, R0, R37, R9 ;  /* 0x0000002500097223 */ /* 0x000fe20000010009 */
[----:B------:R-:W-:Y:S01]  /*1980*/  HADD2.F32 R43, -RZ, R35.H1_H1 ;  /* 0x30000023ff2b7230 */ /* 0x000fe20000004100 */
[----:B------:R-:W-:Y:S01]  /*1990*/  CS2R R46, SRZ ;  /* 0x00000000002e7805 */ /* 0x000fe2000001ff00 */
[----:B------:R-:W-:-:S02]  /*19a0*/  HADD2.F32 R49, -RZ, R32.H1_H1 ;  /* 0x30000020ff317230 */ /* 0x000fc40000004100 */
[C---:B------:R-:W-:Y:S01]  /*19b0*/  FFMA.FTZ R9, R38.reuse, R39, R9 ;  /* 0x0000002726097223 */ /* 0x040fe20000010009 */
[--C-:B------:R-:W-:Y:S02]  /*19c0*/  HADD2.F32 R67, -RZ, R33.reuse.H0_H0 ;  /* 0x20000021ff437230 */ /* 0x100fe40000004100 */
[----:B-----5:R-:W-:Y:S01]  /*19d0*/  FMUL.FTZ R92, R38, R3 ;  /* 0x00000003265c7220 */ /* 0x020fe20000410000 */
[----:B------:R-:W-:Y:S02]  /*19e0*/  HADD2.F32 R35, -RZ, R32.H0_H0 ;  /* 0x20000020ff237230 */ /* 0x000fe40000004100 */
[----:B------:R-:W-:Y:S01]  /*19f0*/  FFMA.FTZ R9, R40, R41, R9 ;  /* 0x0000002928097223 */ /* 0x000fe20000010009 */
[----:B------:R-:W-:Y:S02]  /*1a00*/  HADD2.F32 R33, -RZ, R33.H1_H1 ;  /* 0x30000021ff217230 */ /* 0x000fe40000004100 */
[--C-:B------:R-:W-:Y:S01]  /*1a10*/  FADD.FTZ R82, R49, R4.reuse ;  /* 0x0000000431527221 */ /* 0x100fe20000010000 */
[--C-:B------:R-:W-:Y:S01]  /*1a20*/  FADD.FTZ R88, R67, R4.reuse ;  /* 0x0000000443587221 */ /* 0x100fe20000010000 */
[--C-:B------:R-:W-:Y:S01]  /*1a30*/  FADD.FTZ R48, R35, R4.reuse ;  /* 0x0000000423307221 */ /* 0x100fe20000010000 */
[-C--:B------:R-:W-:Y:S01]  /*1a40*/  FMUL.FTZ R49, R0, R3.reuse ;  /* 0x0000000300317220 */ /* 0x080fe20000410000 */
[----:B------:R-:W-:Y:S01]  /*1a50*/  FADD.FTZ R90, R33, R4 ;  /* 0x00000004215a7221 */ /* 0x000fe20000010000 */
[-C--:B------:R-:W-:Y:S01]  /*1a60*/  FMUL.FTZ R83, R40, R3.reuse ;  /* 0x0000000328537220 */ /* 0x080fe20000410000 */
[C---:B------:R-:W-:Y:S01]  /*1a70*/  FMUL.FTZ R94, R42.reuse, R3 ;  /* 0x000000032a5e7220 */ /* 0x040fe20000410000 */
[----:B------:R-:W-:Y:S01]  /*1a80*/  FFMA.FTZ R9, R42, R43, R9 ;  /* 0x0000002b2a097223 */ /* 0x000fe20000010009 */
[----:B------:R-:W-:Y:S06]  /*1a90*/  BRA.U !UP0, `(.L_x_9676) ;  /* 0x0000001508507547 */ /* 0x000fec000b800000 */
[----:B------:R-:W0:Y:S01]  /*1aa0*/  LDC.64 R66, c[0x0][0x440] ;  /* 0x00011000ff427b82 */ /* 0x000e220000000a00 */
[----:B------:R-:W-:Y:S01]  /*1ab0*/  IMAD.SHL.U32 R97, R28, 0x100, RZ ;  /* 0x000001001c617824 */ /* 0x000fe200078e00ff */
[C---:B------:R-:W-:Y:S01]  /*1ac0*/  ISETP.NE.AND P0, PT, R20.reuse, 0x1, PT ;  /* 0x000000011400780c */ /* 0x040fe20003f05270 */
[----:B------:R-:W-:Y:S01]  /*1ad0*/  HFMA2 R44, -RZ, RZ, 0, 0 ;  /* 0x00000000ff2c7431 */ /* 0x000fe200000001ff */
[----:B------:R-:W-:Y:S01]  /*1ae0*/  SHF.L.U32 R98, R20, 0x8, RZ ;  /* 0x0000000814627819 */ /* 0x000fe200000006ff */
[----:B------:R-:W-:Y:S01]  /*1af0*/  FMUL.FTZ R91, R48, R37 ;  /* 0x00000025305b7220 */ /* 0x000fe20000410000 */
[----:B------:R-:W-:Y:S01]  /*1b00*/  IADD3 R78, P1, PT, R50, R52, RZ ;  /* 0x00000034324e7210 */ /* 0x000fe20007f3e0ff */
[----:B------:R-:W-:Y:S01]  /*1b10*/  FMUL.FTZ R96, R82, R39 ;  /* 0x0000002752607220 */ /* 0x000fe20000410000 */
[----:B------:R-:W1:Y:S01]  /*1b20*/  LDC.64 R68, c[0x0][0x448] ;  /* 0x00011200ff447b82 */ /* 0x000e620000000a00 */
[----:B------:R-:W-:Y:S01]  /*1b30*/  ISETP.GE.AND P2, PT, R22, R29, PT ;  /* 0x0000001d1600720c */ /* 0x000fe20003f46270 */
[----:B------:R-:W-:Y:S01]  /*1b40*/  FMUL.FTZ R93, R88, R41 ;  /* 0x00000029585d7220 */ /* 0x000fe20000410000 */
[----:B------:R-:W-:Y:S01]  /*1b50*/  IADD3 R89, PT, PT, R20, -0x2, RZ ;  /* 0xfffffffe14597810 */ /* 0x000fe20007ffe0ff */
[----:B------:R-:W-:Y:S01]  /*1b60*/  FMUL.FTZ R95, R90, R43 ;  /* 0x0000002b5a5f7220 */ /* 0x000fe20000410000 */
[----:B------:R-:W-:Y:S01]  /*1b70*/  IADD3 R101, PT, PT, R50, R58, RZ ;  /* 0x0000003a32657210 */ /* 0x000fe20007ffe0ff */
[----:B------:R-:W2:Y:S01]  /*1b80*/  LDCU UR10, c[0x0][0x394] ;  /* 0x00007280ff0a77ac */ /* 0x000ea20008000800 */
[----:B------:R-:W-:Y:S01]  /*1b90*/  ISETP.EQ.AND P0, PT, R58, RZ, P0 ;  /* 0x000000ff3a00720c */ /* 0x000fe20000702270 */
[----:B------:R-:W3:Y:S01]  /*1ba0*/  LDC.64 R70, c[0x0][0x3a8] ;  /* 0x0000ea00ff467b82 */ /* 0x000ee20000000a00 */
[----:B------:R-:W-:Y:S01]  /*1bb0*/  LOP3.LUT R97, R97, 0x100, RZ, 0xc0, !PT ;  /* 0x0000010061617812 */ /* 0x000fe200078ec0ff */
[----:B------:R-:W4:Y:S01]  /*1bc0*/  LDCU UR12, c[0x0][0x38c] ;  /* 0x00007180ff0c77ac */ /* 0x000f220008000800 */
[----:B------:R-:W-:-:S02]  /*1bd0*/  LOP3.LUT R98, R98, 0x100, RZ, 0xc0, !PT ;  /* 0x0000010062627812 */ /* 0x000fc400078ec0ff */
[----:B------:R-:W-:Y:S01]  /*1be0*/  IADD3.X R79, PT, PT, RZ, R27, RZ, P1, !PT ;  /* 0x0000001bff4f7210 */ /* 0x000fe20000ffe4ff */
[----:B------:R-:W0:Y:S02]  /*1bf0*/  LDCU UR11, c[0x0][0x388] ;  /* 0x00007100ff0b77ac */ /* 0x000e240008000800 */
[----:B------:R-:W0:Y:S01]  /*1c00*/  LDC.64 R72, c[0x0][0x3c0] ;  /* 0x0000f000ff487b82 */ /* 0x000e220000000a00 */
[----:B------:R-:W0:Y:S01]  /*1c10*/  LDCU.64 UR8, c[0x0][0x540] ;  /* 0x0000a800ff0877ac */ /* 0x000e220008000a00 */
[----:B------:R-:W-:-:S06]  /*1c20*/  UMOV UR4, URZ ;  /* 0x000000ff00047c82 */ /* 0x000fcc0008000000 */
[----:B------:R-:W0:Y:S08]  /*1c30*/  LDC.64 R74, c[0x0][0x3e0] ;  /* 0x0000f800ff4a7b82 */ /* 0x000e300000000a00 */
[----:B--2-4-:R-:W0:Y:S02]  /*1c40*/  LDC.64 R76, c[0x0][0x4f0] ;  /* 0x00013c00ff4c7b82 */ /* 0x014e240000000a00 */
.L_x_9690:
[----:B0-----:R-:W-:Y:S02]  /*1c50*/  MOV R32, R22 ;  /* 0x0000001600207202 */ /* 0x001fe40000000f00 */
[----:B------:R-:W-:Y:S02]  /*1c60*/  MOV R33, RZ ;  /* 0x000000ff00217202 */ /* 0x000fe40000000f00 */
[-C--:B------:R-:W-:Y:S02]  /*1c70*/  ISETP.GE.AND P1, PT, R25, R29.reuse, PT ;  /* 0x0000001d1900720c */ /* 0x080fe40003f26270 */
[-C--:B------:R-:W-:Y:S01]  /*1c80*/  ISETP.GE.AND P3, PT, R24, R29.reuse, PT ;  /* 0x0000001d1800720c */ /* 0x080fe20003f66270 */
[----:B0-----:R-:W-:Y:S01]  /*1c90*/  IMAD.WIDE.U32 R32, R74, UR4, R32 ;  /* 0x000000044a207c25 */ /* 0x001fe2000f8e0020 */
[----:B------:R-:W-:-:S03]  /*1ca0*/  ISETP.GE.AND P4, PT, R26, R29, PT ;  /* 0x0000001d1a00720c */ /* 0x000fc60003f86270 */
[----:B------:R-:W-:Y:S01]  /*1cb0*/  IMAD R33, R75, UR4, R33 ;  /* 0x000000044b217c24 */ /* 0x000fe2000f8e0221 */
[----:B------:R-:W-:-:S04]  /*1cc0*/  LEA R34, P5, R32, R17, 0x1 ;  /* 0x0000001120227211 */ /* 0x000fc800078a08ff */
[----:B------:R-:W-:-:S05]  /*1cd0*/  LEA.HI.X R35, R32, R18, R33, 0x1, P5 ;  /* 0x0000001220237211 */ /* 0x000fca00028f0c21 */
[----:B--2---:R-:W2:Y:S04]  /*1ce0*/  @!P2 LDG.E.U16 R106, desc[UR16][R34.64] ;  /* 0x00000010226aa981 */ /* 0x004ea8000c1e1500 */
[----:B------:R-:W4:Y:S04]  /*1cf0*/  @!P1 LDG.E.U16 R103, desc[UR16][R34.64+0x80] ;  /* 0x0000801022679981 */ /* 0x000f28000c1e1500 */
[----:B------:R-:W5:Y:S04]  /*1d00*/  @!P3 LDG.E.U16 R87, desc[UR16][R34.64+0x40] ;  /* 0x000040102257b981 */ /* 0x000f68000c1e1500 */
[----:B-1----:R-:W5:Y:S01]  /*1d10*/  @!P4 LDG.E.U16 R105, desc[UR16][R34.64+0xc0] ;  /* 0x0000c0102269c981 */ /* 0x002f62000c1e1500 */
[----:B------:R-:W-:-:S02]  /*1d20*/  MOV R32, R56 ;  /* 0x0000003800207202 */ /* 0x000fc40000000f00 */
[----:B------:R-:W-:-:S03]  /*1d30*/  MOV R33, R11 ;  /* 0x0000000b00217202 */ /* 0x000fc60000000f00 */
[----:B---3--:R-:W-:-:S04]  /*1d40*/  IMAD.WIDE.U32 R32, R70, UR4, R32 ;  /* 0x0000000446207c25 */ /* 0x008fc8000f8e0020 */
[----:B------:R-:W-:Y:S01]  /*1d50*/  IMAD R33, R71, UR4, R33 ;  /* 0x0000000447217c24 */ /* 0x000fe2000f8e0221 */
[----:B------:R-:W-:-:S04]  /*1d60*/  LEA R80, P5, R32, R66, 0x2 ;  /* 0x0000004220507211 */ /* 0x000fc800078a10ff */
[----:B------:R-:W-:-:S05]  /*1d70*/  LEA.HI.X R81, R32, R67, R33, 0x2, P5 ;  /* 0x0000004320517211 */ /* 0x000fca00028f1421 */
[----:B------:R0:W3:Y:S01]  /*1d80*/  LDG.E R102, desc[UR16][R80.64] ;  /* 0x0000001050667981 */ /* 0x0000e2000c1e1900 */
[----:B------:R-:W-:Y:S02]  /*1d90*/  MOV R32, R54 ;  /* 0x0000003600207202 */ /* 0x000fe40000000f00 */
[----:B------:R-:W-:-:S03]  /*1da0*/  MOV R33, R13 ;  /* 0x0000000d00217202 */ /* 0x000fc60000000f00 */
[----:B------:R-:W-:-:S04]  /*1db0*/  IMAD.WIDE.U32 R32, R72, UR4, R32 ;  /* 0x0000000448207c25 */ /* 0x000fc8000f8e0020 */
[----:B------:R-:W-:Y:S01]  /*1dc0*/  IMAD R33, R73, UR4, R33 ;  /* 0x0000000449217c24 */ /* 0x000fe2000f8e0221 */
[----:B-1----:R-:W-:-:S04]  /*1dd0*/  LEA R84, P5, R32, R68, 0x2 ;  /* 0x0000004420547211 */ /* 0x002fc800078a10ff */
[----:B------:R-:W-:-:S05]  /*1de0*/  LEA.HI.X R85, R32, R69, R33, 0x2, P5 ;  /* 0x0000004520557211 */ /* 0x000fca00028f1421 */
[----:B------:R1:W3:Y:S01]  /*1df0*/  LDG.E R34, desc[UR16][R84.64] ;  /* 0x0000001054227981 */ /* 0x0002e2000c1e1900 */
[----:B------:R-:W-:Y:S01]  /*1e00*/  IMAD.MOV.U32 R86, RZ, RZ, RZ ;  /* 0x000000ffff567224 */ /* 0x000fe200078e00ff */
[----:B------:R-:W-:Y:S01]  /*1e10*/  MOV R104, RZ ;  /* 0x000000ff00687202 */ /* 0x000fe20000000f00 */
[----:B------:R-:W1:Y:S01]  /*1e20*/  S2UR UR7, SR_CgaCtaId ;  /* 0x00000000000779c3 */ /* 0x000e620000008800 */
[----:B------:R-:W-:Y:S01]  /*1e30*/  UMOV UR6, 0x400 ;  /* 0x0000040000067882 */ /* 0x000fe20000000000 */
[----:B0-----:R-:W-:Y:S01]  /*1e40*/  IADD3 R80, PT, PT, R97, UR4, RZ ;  /* 0x0000000461507c10 */ /* 0x001fe2000fffe0ff */
[----:B------:R-:W-:Y:S01]  /*1e50*/  BSSY.RECONVERGENT B0, `(.L_x_9677) ;  /* 0x0000032000007945 */ /* 0x000fe20003800200 */
[----:B-1----:R-:W-:Y:S01]  /*1e60*/  ULEA UR6, UR7, UR6, 0x18 ;  /* 0x0000000607067291 */ /* 0x002fe2000f8ec0ff */
[----:B--2---:R-:W-:Y:S02]  /*1e70*/  @!P2 PRMT R86, R106, 0x5410, RZ ;  /* 0x000054106a56a816 */ /* 0x004fe400000000ff */
[----:B----4-:R-:W-:-:S02]  /*1e80*/  @!P1 PRMT R104, R103, 0x5410, RZ ;  /* 0x0000541067689816 */ /* 0x010fc400000000ff */
[----:B-----5:R-:W-:Y:S02]  /*1e90*/  @!P3 PRMT R86, R86, 0x5410, R87 ;  /* 0x000054105656b816 */ /* 0x020fe40000000057 */
        /* <DEDUP_REMOVED lines=9> */
[----:B---3--:R-:W-:-:S04]  /*1f30*/  FMUL.FTZ R35, R102, 1.4426950216293334961 ;  /* 0x3fb8aa3b66237820 */ /* 0x008fc80000410000 */
[-C--:B------:R-:W-:Y:S01]  /*1f40*/  FMUL.FTZ R112, R48, R35.reuse ;  /* 0x0000002330707220 */ /* 0x080fe20000410000 */
[-C--:B------:R-:W-:Y:S01]  /*1f50*/  FMUL.FTZ R103, R82, R35.reuse ;  /* 0x0000002352677220 */ /* 0x080fe20000410000 */
[-C--:B0-----:R-:W-:Y:S01]  /*1f60*/  FMUL.FTZ R104, R88, R35.reuse ;  /* 0x0000002358687220 */ /* 0x081fe20000410000 */
[----:B------:R-:W-:Y:S01]  /*1f70*/  FMUL.FTZ R110, R90, R35 ;  /* 0x000000235a6e7220 */ /* 0x000fe20000410000 */
[C---:B------:R-:W-:Y:S02]  /*1f80*/  ISETP.NE.AND P3, PT, R58.reuse, RZ, PT ;  /* 0x000000ff3a00720c */ /* 0x040fe40003f65270 */
[----:B------:R-:W0:Y:S01]  /*1f90*/  MUFU.EX2 R112, R112 ;  /* 0x0000007000707308 */ /* 0x000e220000000800 */
[----:B------:R-:W-:Y:S02]  /*1fa0*/  ISETP.NE.AND P1, PT, R58, 0x1f, PT ;  /* 0x0000001f3a00780c */ /* 0x000fe40003f25270 */
[----:B------:R-:W-:Y:S01]  /*1fb0*/  SEL R80, R80, R21, !P3 ;  /* 0x0000001550507207 */ /* 0x000fe20005800000 */
[----:B------:R-:W2:Y:S04]  /*1fc0*/  MUFU.EX2 R103, R103 ;  /* 0x0000006700677308 */ /* 0x000ea80000000800 */
[----:B------:R-:W3:Y:S01]  /*1fd0*/  MUFU.EX2 R104, R104 ;  /* 0x0000006800687308 */ /* 0x000ee20000000800 */
[----:B------:R-:W-:-:S03]  /*1fe0*/  LEA R81, R80, UR6, 0x2 ;  /* 0x0000000650517c11 */ /* 0x000fc6000f8e10ff */
[----:B------:R-:W4:Y:S02]  /*1ff0*/  MUFU.EX2 R110, R110 ;  /* 0x0000006e006e7308 */ /* 0x000f240000000800 */
[----:B0-----:R0:W-:Y:S01]  /*2000*/  STS [R81+0x548], R112 ;  /* 0x0005487051007388 */ /* 0x0011e20000000800 */
[--C-:B-1----:R-:W-:Y:S02]  /*2010*/  HADD2.F32 R84, -RZ, R32.reuse.H0_H0 ;  /* 0x20000020ff547230 */ /* 0x102fe40000004100 */
[----:B------:R-:W-:Y:S02]  /*2020*/  HADD2.F32 R85, -RZ, R32.H1_H1 ;  /* 0x30000020ff557230 */ /* 0x000fe40000004100 */
[--C-:B------:R-:W-:Y:S02]  /*2030*/  HADD2.F32 R105, -RZ, R33.reuse.H0_H0 ;  /* 0x20000021ff697230 */ /* 0x100fe40000004100 */
[----:B------:R-:W-:Y:S02]  /*2040*/  HADD2.F32 R106, -RZ, R33.H1_H1 ;  /* 0x30000021ff6a7230 */ /* 0x000fe40000004100 */
        /* <DEDUP_REMOVED lines=17> */
.L_x_9678:
[----:B------:R0:W1:Y:S02]  /*2160*/  LDS R87, [R99+UR5+0xd4c] ;  /* 0x000d4c0563577984 */ /* 0x0000640008000800 */
.L_x_9679:
[----:B------:R-:W-:Y:S05]  /*2170*/  BSYNC.RECONVERGENT B0 ;  /* 0x0000000000007941 */ /* 0x000fea0003800200 */
.L_x_9677:
[----:B--2---:R-:W2:Y:S01]  /*2180*/  @P0 LDC R32, c[0x0][0x38c] ;  /* 0x0000e300ff200b82 */ /* 0x004ea20000000800 */
[----:B------:R-:W-:Y:S01]  /*2190*/  MOV R35, RZ ;  /* 0x000000ff00237202 */ /* 0x000fe20000000f00 */
[----:B--2---:R-:W-:-:S04]  /*21a0*/  @P0 IMAD R33, R89, R32, UR4 ;  /* 0x0000000459210e24 */ /* 0x004fc8000f8e0220 */
[----:B------:R-:W-:-:S05]  /*21b0*/  @P0 IMAD.WIDE R32, R33, 0x8, R64 ;  /* 0x0000000821200825 */ /* 0x000fca00078e0240 */
[----:B------:R2:W4:Y:S01]  /*21c0*/  @P0 LDG.E R35, desc[UR16][R32.64+0x4] ;  /* 0x0000041020230981 */ /* 0x000522000c1e1900 */
[----:B------:R-:W-:Y:S01]  /*21d0*/  FFMA.FTZ R80, R91, R103, R96 ;  /* 0x000000675b507223 */ /* 0x000fe20000010060 */
[----:B-1-3--:R-:W-:Y:S01]  /*21e0*/  FMUL.FTZ R81, R110, R87 ;  /* 0x000000576e517220 */ /* 0x00afe20000410000 */
[----:B------:R-:W-:Y:S01]  /*21f0*/  ISETP.GE.AND P1, PT, R30, 0x1, PT ;  /* 0x000000011e00780c */ /* 0x000fe20003f26270 */
[----:B------:R-:W-:Y:S01]  /*2200*/  ULEA UR7, UR4, UR6, 0x3 ;  /* 0x0000000604077291 */ /* 0x000fe2000f8e18ff */
[C---:B------:R-:W-:Y:S01]  /*2210*/  FFMA.FTZ R80, R104.reuse, R80, R93 ;  /* 0x0000005068507223 */ /* 0x040fe2000001005d */
[----:B------:R-:W-:Y:S01]  /*2220*/  FMUL.FTZ R114, R104, R81 ;  /* 0x0000005168727220 */ /* 0x000fe20000410000 */
[----:B------:R-:W-:Y:S01]  /*2230*/  FMUL.FTZ R81, R112, R103 ;  /* 0x0000006770517220 */ /* 0x000fe20000410000 */
[----:B------:R-:W-:Y:S01]  /*2240*/  ISETP.NE.AND P4, PT, R100, 0x1f, PT ;  /* 0x0000001f6400780c */ /* 0x000fe20003f85270 */
[C---:B------:R-:W-:Y:S01]  /*2250*/  FFMA.FTZ R111, R110.reuse, R80, R95 ;  /* 0x000000506e6f7223 */ /* 0x040fe2000001005f */
[----:B------:R-:W-:Y:S01]  /*2260*/  FFMA.FTZ R80, R110, R86, R109 ;  /* 0x000000566e507223 */ /* 0x000fe2000001006d */
[----:B------:R-:W-:Y:S01]  /*2270*/  FMUL.FTZ R115, R103, R114 ;  /* 0x0000007267737220 */ /* 0x000fe20000410000 */
[C---:B------:R-:W-:Y:S01]  /*2280*/  FMUL.FTZ R81, R104.reuse, R81 ;  /* 0x0000005168517220 */ /* 0x040fe20000410000 */
[----:B------:R-:W-:Y:S01]  /*2290*/  BSSY.RECONVERGENT B0, `(.L_x_9680) ;  /* 0x0000082000007945 */ /* 0x000fe20003800200 */
[----:B------:R-:W1:Y:S01]  /*22a0*/  SHFL.UP PT, R113, R111, 0x1, RZ ;  /* 0x042000006f717989 */ /* 0x000e6200000e00ff */
[----:B------:R-:W-:-:S03]  /*22b0*/  FFMA.FTZ R80, R104, R80, R107 ;  /* 0x0000005068507223 */ /* 0x000fc6000001006b */
[----:B------:R-:W3:Y:S01]  /*22c0*/  SHFL.DOWN PT, R118, R115, 0x1, 0x1f ;  /* 0x08201f0073767f89 */ /* 0x000ee200000e0000 */
[----:B------:R-:W-:Y:S01]  /*22d0*/  FFMA.FTZ R114, R103, R80, R108 ;  /* 0x0000005067727223 */ /* 0x000fe2000001006c */
[----:B------:R-:W-:-:S04]  /*22e0*/  FMUL.FTZ R80, R110, R81 ;  /* 0x000000516e507220 */ /* 0x000fc80000410000 */
[----:B------:R-:W5:Y:S01]  /*22f0*/  SHFL.DOWN PT, R117, R114, 0x1, 0x1f ;  /* 0x08201f0072757f89 */ /* 0x000f6200000e0000 */
[----:B------:R-:W-:-:S03]  /*2300*/  MOV R116, R114 ;  /* 0x0000007200747202 */ /* 0x000fc60000000f00 */
[----:B--2---:R-:W2:Y:S01]  /*2310*/  SHFL.UP PT, R33, R80, 0x1, RZ ;  /* 0x0420000050217989 */ /* 0x004ea200000e00ff */
[----:B-1----:R-:W-:Y:S01]  /*2320*/  FFMA.FTZ R32, R80, R113, R111 ;  /* 0x0000007150207223 */ /* 0x002fe2000001006f */
[----:B---3--:R-:W-:-:S04]  /*2330*/  @P4 FMUL.FTZ R81, R118, R115 ;  /* 0x0000007376514220 */ /* 0x008fc80000410000 */
[----:B------:R-:W-:-:S05]  /*2340*/  FSEL R111, R111, R32, !P1 ;  /* 0x000000206f6f7208 */ /* 0x000fca0004800000 */
[----:B------:R-:W1:Y:S01]  /*2350*/  SHFL.UP PT, R32, R111, 0x2, RZ ;  /* 0x044000006f207989 */ /* 0x000e6200000e00ff */
[----:B-----5:R-:W-:Y:S01]  /*2360*/  @P4 FFMA.FTZ R116, R115, R117, R116 ;  /* 0x0000007573744223 */ /* 0x020fe20000010074 */
[----:B------:R-:W-:Y:S01]  /*2370*/  @P4 MOV R115, R81 ;  /* 0x0000005100734202 */ /* 0x000fe20000000f00 */
[----:B--2---:R-:W-:Y:S01]  /*2380*/  @P1 FMUL.FTZ R80, R80, R33 ;  /* 0x0000002150501220 */ /* 0x004fe20000410000 */
[----:B------:R-:W-:Y:S02]  /*2390*/  ISETP.GE.AND P1, PT, R30, 0x2, PT ;  /* 0x000000021e00780c */ /* 0x000fe40003f26270 */
[----:B------:R-:W2:Y:S01]  /*23a0*/  SHFL.DOWN PT, R113, R116, 0x2, 0x1f ;  /* 0x08401f0074717f89 */ /* 0x000ea200000e0000 */
[----:B------:R-:W-:-:S03]  /*23b0*/  ISETP.GT.U32.AND P4, PT, R100, 0x1d, PT ;  /* 0x0000001d6400780c */ /* 0x000fc60003f84070 */
[----:B------:R-:W3:Y:S04]  /*23c0*/  SHFL.DOWN PT, R114, R115, 0x2, 0x1f ;  /* 0x08401f0073727f89 */ /* 0x000ee800000e0000 */
[----:B------:R-:W5:Y:S01]  /*23d0*/  SHFL.UP PT, R33, R80, 0x2, RZ ;  /* 0x0440000050217989 */ /* 0x000f6200000e00ff */
[----:B-1----:R-:W-:-:S05]  /*23e0*/  FFMA.FTZ R32, R80, R32, R111 ;  /* 0x0000002050207223 */ /* 0x002fca000001006f */
[----:B------:R-:W-:Y:S01]  /*23f0*/  FSEL R81, R111, R32, !P1 ;  /* 0x000000206f517208 */ /* 0x000fe20004800000 */
[----:B--2---:R-:W-:-:S04]  /*2400*/  @!P4 FFMA.FTZ R116, R115, R113, R116 ;  /* 0x000000717374c223 */ /* 0x004fc80000010074 */
[----:B------:R-:W1:Y:S01]  /*2410*/  SHFL.UP PT, R32, R81, 0x4, RZ ;  /* 0x0480000051207989 */ /* 0x000e6200000e00ff */
[----:B---3--:R-:W-:Y:S01]  /*2420*/  @!P4 FMUL.FTZ R111, R115, R114 ;  /* 0x00000072736fc220 */ /* 0x008fe20000410000 */
[----:B-----5:R-:W-:Y:S02]  /*2430*/  @P1 FMUL.FTZ R80, R80, R33 ;  /* 0x0000002150501220 */ /* 0x020fe40000410000 */
[----:B------:R-:W2:Y:S02]  /*2440*/  SHFL.DOWN PT, R113, R116, 0x4, 0x1f ;  /* 0x08801f0074717f89 */ /* 0x000ea400000e0000 */
[----:B------:R-:W-:Y:S02]  /*2450*/  @!P4 MOV R115, R111 ;  /* 0x0000006f0073c202 */ /* 0x000fe40000000f00 */
[----:B------:R-:W-:Y:S01]  /*2460*/  ISETP.GE.AND P1, PT, R30, 0x4, PT ;  /* 0x000000041e00780c */ /* 0x000fe20003f26270 */
[----:B------:R-:W3:Y:S01]  /*2470*/  SHFL.UP PT, R33, R80, 0x4, RZ ;  /* 0x0480000050217989 */ /* 0x000ee200000e00ff */
[----:B------:R-:W-:-:S03]  /*2480*/  ISETP.GT.U32.AND P4, PT, R100, 0x1b, PT ;  /* 0x0000001b6400780c */ /* 0x000fc60003f84070 */
[----:B------:R-:W5:Y:S01]  /*2490*/  SHFL.DOWN PT, R114, R115, 0x4, 0x1f ;  /* 0x08801f0073727f89 */ /* 0x000f6200000e0000 */
[----:B-1----:R-:W-:-:S05]  /*24a0*/  FFMA.FTZ R32, R80, R32, R81 ;  /* 0x0000002050207223 */ /* 0x002fca0000010051 */
[----:B------:R-:W-:-:S04]  /*24b0*/  FSEL R111, R81, R32, !P1 ;  /* 0x00000020516f7208 */ /* 0x000fc80004800000 */
[C---:B--2---:R-:W-:Y:S01]  /*24c0*/  @!P4 FFMA.FTZ R116, R115.reuse, R113, R116 ;  /* 0x000000717374c223 */ /* 0x044fe20000010074 */
[----:B---3--:R-:W-:Y:S01]  /*24d0*/  @P1 FMUL.FTZ R80, R80, R33 ;  /* 0x0000002150501220 */ /* 0x008fe20000410000 */
[----:B------:R-:W1:Y:S01]  /*24e0*/  SHFL.UP PT, R32, R111, 0x8, RZ ;  /* 0x050000006f207989 */ /* 0x000e6200000e00ff */
[----:B------:R-:W-:Y:S01]  /*24f0*/  ISETP.GE.AND P1, PT, R30, 0x8, PT ;  /* 0x000000081e00780c */ /* 0x000fe20003f26270 */
[----:B-----5:R-:W-:Y:S02]  /*2500*/  @!P4 FMUL.FTZ R81, R115, R114 ;  /* 0x000000727351c220 */ /* 0x020fe40000410000 */
[----:B------:R-:W2:Y:S03]  /*2510*/  SHFL.UP PT, R33, R80, 0x8, RZ ;  /* 0x0500000050217989 */ /* 0x000ea600000e00ff */
[----:B------:R-:W-:Y:S01]  /*2520*/  @!P4 MOV R115, R81 ;  /* 0x000000510073c202 */ /* 0x000fe20000000f00 */
[----:B------:R-:W3:Y:S01]  /*2530*/  SHFL.DOWN PT, R117, R116, 0x8, 0x1f ;  /* 0x09001f0074757f89 */ /* 0x000ee200000e0000 */
[----:B------:R-:W-:-:S03]  /*2540*/  ISETP.GT.U32.AND P4, PT, R100, 0x17, PT ;  /* 0x000000176400780c */ /* 0x000fc60003f84070 */
[----:B------:R-:W5:Y:S01]  /*2550*/  SHFL.DOWN PT, R114, R115, 0x8, 0x1f ;  /* 0x09001f0073727f89 */ /* 0x000f6200000e0000 */
[C---:B-1----:R-:W-:Y:S01]  /*2560*/  FFMA.FTZ R32, R80.reuse, R32, R111 ;  /* 0x0000002050207223 */ /* 0x042fe2000001006f */
[----:B--2---:R-:W-:-:S04]  /*2570*/  @P1 FMUL.FTZ R80, R80, R33 ;  /* 0x0000002150501220 */ /* 0x004fc80000410000 */
[----:B------:R-:W-:Y:S01]  /*2580*/  FSEL R81, R111, R32, !P1 ;  /* 0x000000206f517208 */ /* 0x000fe20004800000 */
[----:B------:R-:W-:Y:S01]  /*2590*/  IMAD.MOV.U32 R33, RZ, RZ, RZ ;  /* 0x000000ffff217224 */ /* 0x000fe200078e00ff */
[----:B------:R-:W-:Y:S01]  /*25a0*/  ISETP.GE.AND P1, PT, R20, UR10, PT ;  /* 0x0000000a14007c0c */ /* 0x000fe2000bf26270 */
[----:B------:R-:W-:Y:S01]  /*25b0*/  SHFL.UP PT, R111, R80, 0x10, RZ ;  /* 0x06000000506f7989 */ /* 0x000fe200000e00ff */
[C---:B---3--:R-:W-:Y:S02]  /*25c0*/  @!P4 FFMA.FTZ R116, R115.reuse, R117, R116 ;  /* 0x000000757374c223 */ /* 0x048fe40000010074 */
[----:B------:R-:W-:Y:S01]  /*25d0*/  ISETP.NE.OR P1, PT, R58, RZ, P1 ;  /* 0x000000ff3a00720c */ /* 0x000fe20000f25670 */
[----:B------:R-:W1:Y:S01]  /*25e0*/  SHFL.UP PT, R113, R81, 0x10, RZ ;  /* 0x0600000051717989 */ /* 0x000e6200000e00ff */
[----:B-----5:R-:W-:-:S03]  /*25f0*/  @!P4 FMUL.FTZ R32, R115, R114 ;  /* 0x000000727320c220 */ /* 0x020fc60000410000 */
[----:B------:R-:W2:Y:S02]  /*2600*/  SHFL.DOWN PT, R117, R116, 0x10, 0x1f ;  /* 0x0a001f0074757f89 */ /* 0x000ea400000e0000 */
[----:B------:R-:W-:Y:S01]  /*2610*/  @!P4 MOV R115, R32 ;  /* 0x000000200073c202 */ /* 0x000fe20000000f00 */
[----:B------:R-:W-:Y:S01]  /*2620*/  HFMA2 R32, -RZ, RZ, 1.875, 0 ;  /* 0x3f800000ff207431 */ /* 0x000fe200000001ff */
[----:B------:R-:W-:-:S03]  /*2630*/  ISETP.GE.AND P4, PT, R30, 0x10, PT ;  /* 0x000000101e00780c */ /* 0x000fc60003f86270 */
[----:B------:R-:W3:Y:S04]  /*2640*/  SHFL.DOWN PT, R118, R115, 0x10, 0x1f ;  /* 0x0a001f0073767f89 */ /* 0x000ee800000e0000 */
[----:B------:R-:W5:Y:S01]  /*2650*/  @!P1 LDS.64 R32, [UR7+0xdc8] ;  /* 0x000dc807ff209984 */ /* 0x000f620008000a00 */
[----:B------:R-:W-:Y:S01]  /*2660*/  ISETP.GT.U32.AND P1, PT, R100, 0xf, PT ;  /* 0x0000000f6400780c */ /* 0x000fe20003f24070 */
[----:B-1----:R-:W-:-:S04]  /*2670*/  FFMA.FTZ R114, R80, R113, R81 ;  /* 0x0000007150727223 */ /* 0x002fc80000010051 */
[----:B------:R-:W-:Y:S01]  /*2680*/  @P4 FMUL.FTZ R80, R80, R111 ;  /* 0x0000006f50504220 */ /* 0x000fe20000410000 */
[----:B------:R-:W-:-:S07]  /*2690*/  FSEL R114, R81, R114, !P4 ;  /* 0x0000007251727208 */ /* 0x000fce0006000000 */
[C---:B--2---:R-:W-:Y:S01]  /*26a0*/  @!P1 FFMA.FTZ R116, R115.reuse, R117, R116 ;  /* 0x0000007573749223 */ /* 0x044fe20000010074 */
[----:B------:R-:W-:Y:S04]  /*26b0*/  SHFL.UP PT, R80, R80, 0x1, RZ ;  /* 0x0420000050507989 */ /* 0x000fe800000e00ff */
[----:B------:R-:W-:Y:S01]  /*26c0*/  SHFL.UP PT, R81, R114, 0x1, RZ ;  /* 0x0420000072517989 */ /* 0x000fe200000e00ff */
[----:B---3--:R-:W-:-:S03]  /*26d0*/  @!P1 FMUL.FTZ R113, R115, R118 ;  /* 0x0000007673719220 */ /* 0x008fc60000410000 */
[----:B------:R-:W-:Y:S02]  /*26e0*/  SHFL.IDX PT, R120, R116, RZ, 0x1f ;  /* 0x00001fff74787589 */ /* 0x000fe400000e0000 */
[----:B------:R-:W-:Y:S02]  /*26f0*/  @!P1 MOV R115, R113 ;  /* 0x0000007100739202 */ /* 0x000fe40000000f00 */
[----:B------:R-:W-:Y:S01]  /*2700*/  ISETP.NE.AND P1, PT, R58, RZ, PT ;  /* 0x000000ff3a00720c */ /* 0x000fe20003f25270 */
[----:B------:R-:W-:Y:S04]  /*2710*/  SHFL.DOWN PT, R118, R116, 0x1, 0x1f ;  /* 0x08201f0074767f89 */ /* 0x000fe800000e0000 */
[----:B------:R-:W-:Y:S04]  /*2720*/  SHFL.IDX PT, R113, R115, RZ, 0x1f ;  /* 0x00001fff73717589 */ /* 0x000fe800000e0000 */
[----:B------:R-:W-:Y:S04]  /*2730*/  SHFL.DOWN PT, R119, R115, 0x1, 0x1f ;  /* 0x08201f0073777f89 */ /* 0x000fe800000e0000 */
[----:B-----5:R-:W-:Y:S04]  /*2740*/  SHFL.IDX PT, R117, R33, RZ, 0x1f ;  /* 0x00001fff21757589 */ /* 0x020fe800000e0000 */
[----:B----4-:R-:W1:Y:S02]  /*2750*/  SHFL.IDX PT, R111, R35, RZ, 0x1f ;  /* 0x00001fff236f7589 */ /* 0x010e6400000e0000 */
[----:B-1----:R-:W-:Y:S01]  /*2760*/  @P3 FFMA.FTZ R111, R80, R111, R81 ;  /* 0x0000006f506f3223 */ /* 0x002fe20000010051 */
[C---:B------:R-:W-:Y:S01]  /*2770*/  FFMA.FTZ R81, R113.reuse, R33, R120 ;  /* 0x0000002171517223 */ /* 0x040fe20000010078 */
[----:B------:R-:W-:Y:S01]  /*2780*/  FMUL.FTZ R80, R113, R32 ;  /* 0x0000002071507220 */ /* 0x000fe20000410000 */
[----:B------:R-:W-:Y:S01]  /*2790*/  ISETP.NE.AND P3, PT, R58, 0x1f, PT ;  /* 0x0000001f3a00780c */ /* 0x000fe20003f65270 */
[----:B------:R-:W-:-:S03]  /*27a0*/  FFMA.FTZ R112, R112, R111, R91 ;  /* 0x0000006f70707223 */ /* 0x000fc6000001005b */
[----:B------:R1:W-:Y:S01]  /*27b0*/  @!P1 STS.64 [UR7+0xdc8], R80 ;  /* 0x000dc850ff009988 */ /* 0x0003e20008000a07 */
[-C--:B------:R-:W-:Y:S01]  /*27c0*/  FFMA.FTZ R111, R103, R112.reuse, R96 ;  /* 0x00000070676f7223 */ /* 0x080fe20000010060 */
[----:B------:R-:W-:-:S03]  /*27d0*/  FMUL.FTZ R33, R34, R112 ;  /* 0x0000007022217220 */ /* 0x000fc60000410000 */
[-C--:B------:R-:W-:Y:S01]  /*27e0*/  FFMA.FTZ R114, R104, R111.reuse, R93 ;  /* 0x0000006f68727223 */ /* 0x080fe2000001005d */
[----:B------:R-:W-:Y:S01]  /*27f0*/  FMUL.FTZ R35, R34, R111 ;  /* 0x0000006f22237220 */ /* 0x000fe20000410000 */
[----:B------:R-:W-:Y:S02]  /*2800*/  FMUL.FTZ R32, R0, R33 ;  /* 0x0000002100207220 */ /* 0x000fe40000410000 */
[-C--:B------:R-:W-:Y:S01]  /*2810*/  FFMA.FTZ R113, R110, R114.reuse, R95 ;  /* 0x000000726e717223 */ /* 0x080fe2000001005f */
[----:B------:R-:W-:Y:S01]  /*2820*/  FMUL.FTZ R115, R34, R114 ;  /* 0x0000007222737220 */ /* 0x000fe20000410000 */
[----:B------:R-:W-:Y:S01]  /*2830*/  FMUL.FTZ R33, R38, R35 ;  /* 0x0000002326217220 */ /* 0x000fe20000410000 */
[----:B------:R-:W-:Y:S01]  /*2840*/  @P3 FFMA.FTZ R117, R119, R117, R118 ;  /* 0x0000007577753223 */ /* 0x000fe20000010076 */
[----:B------:R-:W-:Y:S01]  /*2850*/  FMUL.FTZ R121, R34, R113 ;  /* 0x0000007122797220 */ /* 0x000fe20000410000 */
[----:B------:R-:W-:Y:S01]  /*2860*/  FMUL.FTZ R34, R40, R115 ;  /* 0x0000007328227220 */ /* 0x000fe20000410000 */
[----:B-1----:R-:W-:Y:S01]  /*2870*/  FMUL.FTZ R80, R85, R111 ;  /* 0x0000006f55507220 */ /* 0x002fe20000410000 */
[----:B------:R-:W-:Y:S01]  /*2880*/  FFMA.FTZ R115, R117, R87, R86 ;  /* 0x0000005775737223 */ /* 0x000fe20000010056 */
[----:B------:R-:W-:Y:S01]  /*2890*/  FMUL.FTZ R35, R42, R121 ;  /* 0x000000792a237220 */ /* 0x000fe20000410000 */
[----:B------:R-:W-:-:S04]  /*28a0*/  IMAD.WIDE.U32 R86, R76, UR4, R78 ;  /* 0x000000044c567c25 */ /* 0x000fc8000f8e004e */
[----:B------:R-:W-:Y:S01]  /*28b0*/  FMUL.FTZ R117, R84, R112 ;  /* 0x0000007054757220 */ /* 0x000fe20000410000 */
[----:B------:R-:W-:Y:S01]  /*28c0*/  FFMA.FTZ R109, R110, R115, R109 ;  /* 0x000000736e6d7223 */ /* 0x000fe2000001006d */
[----:B------:R-:W-:Y:S01]  /*28d0*/  FMUL.FTZ R105, R105, R114 ;  /* 0x0000007269697220 */ /* 0x000fe20000410000 */
[----:B------:R1:W-:Y:S01]  /*28e0*/  STS.128 [R19+0x110], R32 ;  /* 0x0001102013007388 */ /* 0x0003e20000000c00 */
[----:B------:R-:W-:Y:S01]  /*28f0*/  IMAD R87, R77, UR4, R87 ;  /* 0x000000044d577c24 */ /* 0x000fe2000f8e0257 */
[----:B------:R-:W-:Y:S01]  /*2900*/  BAR.SYNC.DEFER_BLOCKING 0x0 ;  /* 0x0000000000007b1d */ /* 0x000fe20000010000 */
[----:B------:R-:W-:Y:S01]  /*2910*/  LEA R84, P3, R86, UR8, 0x2 ;  /* 0x0000000856547c11 */ /* 0x000fe2000f8610ff */
[----:B------:R-:W-:Y:S01]  /*2920*/  FFMA.FTZ R107, R104, R109, R107 ;  /* 0x0000006d686b7223 */ /* 0x000fe2000001006b */
[----:B------:R-:W-:Y:S01]  /*2930*/  FFMA.FTZ R117, R0, R117, RZ ;  /* 0x0000007500757223 */ /* 0x000fe200000100ff */
[----:B------:R-:W-:Y:S01]  /*2940*/  FADD.FTZ R111, -R96, R111 ;  /* 0x0000006f606f7221 */ /* 0x000fe20000010100 */
[----:B------:R-:W-:Y:S01]  /*2950*/  LEA.HI.X R85, R86, UR9, R87, 0x2, P3 ;  /* 0x0000000956557c11 */ /* 0x000fe200098f1457 */
[----:B------:R-:W-:Y:S01]  /*2960*/  FFMA.FTZ R103, R103, R107, R108 ;  /* 0x0000006b67677223 */ /* 0x000fe2000001006c */
[----:B------:R-:W-:Y:S01]  /*2970*/  FFMA.FTZ R117, R38, R80, R117 ;  /* 0x0000005026757223 */ /* 0x000fe20000010075 */
[----:B------:R-:W-:Y:S01]  /*2980*/  FMUL.FTZ R80, R106, R113 ;  /* 0x000000716a507220 */ /* 0x000fe20000410000 */
[----:B------:R-:W-:Y:S01]  /*2990*/  FMUL.FTZ R86, R82, R107 ;  /* 0x0000006b52567220 */ /* 0x000fe20000410000 */
[----:B------:R-:W-:Y:S01]  /*29a0*/  FMUL.FTZ R87, R88, R109 ;  /* 0x0000006d58577220 */ /* 0x000fe20000410000 */
[----:B------:R-:W-:Y:S01]  /*29b0*/  FFMA.FTZ R105, R40, R105, R117 ;  /* 0x0000006928697223 */ /* 0x000fe20000010075 */
[----:B-1----:R-:W-:Y:S01]  /*29c0*/  IADD3 R32, PT, PT, -R101, UR11, RZ ;  /* 0x0000000b65207c10 */ /* 0x002fe2000fffe1ff */
[----:B------:R-:W-:Y:S01]  /*29d0*/  FADD.FTZ R35, -R91, R112 ;  /* 0x000000705b237221 */ /* 0x000fe20000010100 */
[----:B------:R-:W-:Y:S01]  /*29e0*/  FMUL.FTZ R34, R48, R103 ;  /* 0x0000006730227220 */ /* 0x000fe20000410000 */
[----:B------:R-:W-:Y:S01]  /*29f0*/  FFMA.FTZ R80, R42, R80, R105 ;  /* 0x000000502a507223 */ /* 0x000fe20000010069 */
[----:B------:R-:W-:Y:S01]  /*2a00*/  ISETP.GE.AND P3, PT, R32, 0x1, PT ;  /* 0x000000012000780c */ /* 0x000fe20003f66270 */
[----:B------:R-:W-:Y:S01]  /*2a10*/  FADD.FTZ R114, -R93, R114 ;  /* 0x000000725d727221 */ /* 0x000fe20000010100 */
[----:B------:R-:W-:Y:S01]  /*2a20*/  FFMA.FTZ R33, R34, R35, RZ ;  /* 0x0000002322217223 */ /* 0x000fe200000100ff */
[----:B------:R-:W-:-:S02]  /*2a30*/  ISETP.GE.AND P4, PT, R32, 0x21, PT ;  /* 0x000000212000780c */ /* 0x000fc40003f86270 */
[C---:B------:R-:W-:Y:S02]  /*2a40*/  ISETP.GE.AND P5, PT, R32.reuse, 0x41, PT ;  /* 0x000000412000780c */ /* 0x040fe40003fa6270 */
[----:B------:R-:W-:Y:S01]  /*2a50*/  ISETP.GE.AND P6, PT, R32, 0x61, PT ;  /* 0x000000612000780c */ /* 0x000fe20003fc6270 */
[----:B------:R1:W2:Y:S01]  /*2a60*/  LDS R119, [R23+0x80] ;  /* 0x0000800017777984 */ /* 0x0002a20000000800 */
[----:B------:R-:W-:-:S04]  /*2a70*/  FFMA.FTZ R32, R86, R111, R33 ;  /* 0x0000006f56207223 */ /* 0x000fc80000010021 */
[----:B------:R-:W-:Y:S07]  /*2a80*/  @!P3 BRA `(.L_x_9681) ;  /* 0x000000000008b947 */ /* 0x000fee0003800000 */
[----:B------:R-:W3:Y:S04]  /*2a90*/  LDS R33, [R23] ;  /* 0x0000000017217984 */ /* 0x000ee80000000800 */
[----:B---3--:R3:W-:Y:S02]  /*2aa0*/  REDG.E.ADD.F32.FTZ.RN.STRONG.GPU desc[UR16][R84.64], R33 ;  /* 0x00000021540079a6 */ /* 0x0087e4000c12f310 */
.L_x_9681:
[----:B------:R-:W-:Y:S05]  /*2ab0*/  BSYNC.RECONVERGENT B0 ;  /* 0x0000000000007941 */ /* 0x000fea0003800200 */
.L_x_9680:
[----:B------:R-:W-:Y:S04]  /*2ac0*/  BSSY.RECONVERGENT B0, `(.L_x_9682) ;  /* 0x0000003000007945 */ /* 0x000fe80003800200 */
[----:B------:R-:W-:Y:S05]  /*2ad0*/  @!P4 BRA `(.L_x_9683) ;  /* 0x000000000004c947 */ /* 0x000fea0003800000 */
[----:B--2---:R4:W-:Y:S02]  /*2ae0*/  REDG.E.ADD.F32.FTZ.RN.STRONG.GPU desc[UR16][R84.64+0x80], R119 ;  /* 0x00008077540079a6 */ /* 0x0049e4000c12f310 */
.L_x_9683:
[----:B------:R-:W-:Y:S05]  /*2af0*/  BSYNC.RECONVERGENT B0 ;  /* 0x0000000000007941 */ /* 0x000fea0003800200 */
.L_x_9682:
[----:B------:R0:W0:Y:S01]  /*2b00*/  LDS R81, [R23+0x100] ;  /* 0x0001000017517984 */ /* 0x0000220000000800 */
[----:B------:R-:W-:Y:S01]  /*2b10*/  BSSY.RECONVERGENT B0, `(.L_x_9684) ;  /* 0x0000006000007945 */ /* 0x000fe20003800200 */
[----:B---3--:R-:W-:Y:S01]  /*2b20*/  FMUL.FTZ R33, R90, R115 ;  /* 0x000000735a217220 */ /* 0x008fe20000410000 */
[----:B------:R-:W-:Y:S01]  /*2b30*/  FADD.FTZ R113, -R95, R113 ;  /* 0x000000715f717221 */ /* 0x000fe20000010100 */
[----:B------:R-:W-:Y:S01]  /*2b40*/  FFMA.FTZ R32, R87, R114, R32 ;  /* 0x0000007257207223 */ /* 0x000fe20000010020 */
[----:B------:R-:W-:Y:S06]  /*2b50*/  @!P5 BRA `(.L_x_9685) ;  /* 0x000000000004d947 */ /* 0x000fec0003800000 */
[----:B0-----:R3:W-:Y:S02]  /*2b60*/  REDG.E.ADD.F32.FTZ.RN.STRONG.GPU desc[UR16][R84.64+0x100], R81 ;  /* 0x00010051540079a6 */ /* 0x0017e4000c12f310 */
.L_x_9685:
[----:B------:R-:W-:Y:S05]  /*2b70*/  BSYNC.RECONVERGENT B0 ;  /* 0x0000000000007941 */ /* 0x000fea0003800200 */
.L_x_9684:
[----:B------:R1:W1:Y:S01]  /*2b80*/  LDS R105, [R23+0x180] ;  /* 0x0001800017697984 */ /* 0x0002620000000800 */
[----:B------:R-:W-:Y:S01]  /*2b90*/  BSSY.RECONVERGENT B0, `(.L_x_9686) ;  /* 0x0000004000007945 */ /* 0x000fe20003800200 */
[----:B0--3--:R-:W-:-:S03]  /*2ba0*/  FFMA.FTZ R81, R33, R113, R32 ;  /* 0x0000007121517223 */ /* 0x009fc60000010020 */
[----:B------:R-:W-:Y:S05]  /*2bb0*/  @!P6 BRA `(.L_x_9687) ;  /* 0x000000000004e947 */ /* 0x000fea0003800000 */
[----:B-1----:R0:W-:Y:S02]  /*2bc0*/  REDG.E.ADD.F32.FTZ.RN.STRONG.GPU desc[UR16][R84.64+0x180], R105 ;  /* 0x00018069540079a6 */ /* 0x0021e4000c12f310 */
.L_x_9687:
[----:B------:R-:W-:Y:S05]  /*2bd0*/  BSYNC.RECONVERGENT B0 ;  /* 0x0000000000007941 */ /* 0x000fea0003800200 */
.L_x_9686:
[----:B0---4-:R-:W0:Y:S01]  /*2be0*/  SHFL.DOWN PT, R85, R80, 0x1, 0x1f ;  /* 0x08201f0050557f89 */ /* 0x011e2200000e0000 */
[----:B------:R-:W-:Y:S01]  /*2bf0*/  ISETP.GT.AND P3, PT, R30, 0x1e, PT ;  /* 0x0000001e1e00780c */ /* 0x000fe20003f64270 */
[----:B------:R-:W-:Y:S01]  /*2c00*/  FMUL.FTZ R84, R102, R107 ;  /* 0x0000006b66547220 */ /* 0x000fe20000410000 */
[----:B------:R-:W-:Y:S01]  /*2c10*/  FADD.FTZ R94, R33, R94 ;  /* 0x0000005e215e7221 */ /* 0x000fe20000010000 */
[----:B------:R-:W3:Y:S01]  /*2c20*/  SHFL.DOWN PT, R32, R81, 0x1, 0x1f ;  /* 0x08201f0051207f89 */ /* 0x000ee200000e0000 */
[----:B------:R-:W-:Y:S01]  /*2c30*/  FADD.FTZ R92, R86, R92 ;  /* 0x0000005c565c7221 */ /* 0x000fe20000010000 */
[----:B------:R-:W-:Y:S01]  /*2c40*/  FMUL.FTZ R86, R111, R84 ;  /* 0x000000546f567220 */ /* 0x000fe20000410000 */
[----:B------:R-:W-:Y:S01]  /*2c50*/  FMUL.FTZ R84, R102, R103 ;  /* 0x0000006766547220 */ /* 0x000fe20000410000 */
[----:B------:R-:W-:Y:S01]  /*2c60*/  BSSY.RECONVERGENT B0, `(.L_x_9688) ;  /* 0x0000034000007945 */ /* 0x000fe20003800200 */
[----:B------:R-:W-:Y:S01]  /*2c70*/  FADD.FTZ R83, R87, R83 ;  /* 0x0000005357537221 */ /* 0x000fe20000010000 */
[----:B------:R-:W-:Y:S01]  /*2c80*/  FFMA.FTZ R107, R39, R107, R86 ;  /* 0x0000006b276b7223 */ /* 0x000fe20000010056 */
[----:B------:R-:W-:Y:S01]  /*2c90*/  FMUL.FTZ R84, R35, R84 ;  /* 0x0000005423547220 */ /* 0x000fe20000410000 */
[----:B------:R-:W-:-:S02]  /*2ca0*/  FADD.FTZ R49, R34, R49 ;  /* 0x0000003122317221 */ /* 0x000fc40000010000 */
[----:B------:R-:W-:Y:S01]  /*2cb0*/  FADD.FTZ R46, R107, R46 ;  /* 0x0000002e6b2e7221 */ /* 0x000fe20000010000 */
[----:B------:R-:W-:-:S04]  /*2cc0*/  FFMA.FTZ R84, R37, R103, R84 ;  /* 0x0000006725547223 */ /* 0x000fc80000010054 */
        /* <DEDUP_REMOVED lines=19> */
[----:B------:R-:W-:-:S03]  /*2e00*/  ISETP.NE.AND P3, PT, R30, RZ, PT ;  /* 0x000000ff1e00720c */ /* 0x000fc60003f65270 */
[----:B------:R-:W3:Y:S01]  /*2e10*/  SHFL.DOWN PT, R32, R81, 0x10, 0x1f ;  /* 0x0a001f0051207f89 */ /* 0x000ee200000e0000 */
[----:B0-----:R-:W-:Y:S01]  /*2e20*/  FADD.FTZ R33, R80, R85 ;  /* 0x0000005550217221 */ /* 0x001fe20000010000 */
[C---:B------:R-:W-:Y:S01]  /*2e30*/  FMUL.FTZ R85, R102.reuse, R109 ;  /* 0x0000006d66557220 */ /* 0x040fe20000410000 */
[----:B------:R-:W-:Y:S01]  /*2e40*/  FMUL.FTZ R102, R102, R115 ;  /* 0x0000007366667220 */ /* 0x000fe20000410000 */
[----:B---3--:R-:W-:Y:S02]  /*2e50*/  FADD.FTZ R32, R81, R32 ;  /* 0x0000002051207221 */ /* 0x008fe40000010000 */
[----:B------:R-:W-:Y:S01]  /*2e60*/  FMUL.FTZ R114, R114, R85 ;  /* 0x0000005572727220 */ /* 0x000fe20000410000 */
[----:B------:R-:W-:-:S03]  /*2e70*/  FMUL.FTZ R102, R113, R102 ;  /* 0x0000006671667220 */ /* 0x000fc60000410000 */
[----:B------:R0:W-:Y:S01]  /*2e80*/  @!P3 STS.64 [UR6+0x318], R32 ;  /* 0x00031820ff00b988 */ /* 0x0001e20008000a06 */
[----:B------:R-:W-:Y:S01]  /*2e90*/  FFMA.FTZ R114, R41, R109, R114 ;  /* 0x0000006d29727223 */ /* 0x000fe20000010072 */
        /* <DEDUP_REMOVED lines=16> */
.L_x_9689:
[----:B------:R-:W-:Y:S05]  /*2fa0*/  BSYNC.RECONVERGENT B0 ;  /* 0x0000000000007941 */ /* 0x000fea0003800200 */
.L_x_9688:
[----:B------:R-:W-:-:S04]  /*2fb0*/  UIADD3 UR4, UPT, UPT, UR4, 0x1, URZ ;  /* 0x0000000104047890 */ /* 0x000fc8000fffe0ff */
[----:B------:R-:W-:-:S09]  /*2fc0*/  UISETP.GE.AND UP0, UPT, UR4, UR12, UPT ;  /* 0x0000000c0400728c */ /* 0x000fd2000bf06270 */
[----:B------:R-:W-:Y:S05]  /*2fd0*/  BRA.U !UP0, `(.L_x_9690) ;  /* 0xffffffed081c7547 */ /* 0x000fea000b83ffff */
.L_x_9676:
[----:B------:R-:W-:Y:S01]  /*2fe0*/  BAR.SYNC.DEFER_BLOCKING 0x0 ;  /* 0x0000000000007b1d */ /* 0x000fe20000010000 */
[----:B------:R-:W-:Y:S01]  /*2ff0*/  F2FP.F16.F32.PACK_AB R82, R92, R49 ;  /* 0x000000315c52723e */ /* 0x000fe200000000ff */
[----:B------:R-:W-:Y:S01]  /*3000*/  HFMA2 R51, -RZ, RZ, 0, 0 ;  /* 0x00000000ff337431 */ /* 0x000fe200000001ff */
[----:B------:R-:W-:Y:S02]  /*3010*/  F2FP.F16.F32.PACK_AB R83, R94, R83 ;  /* 0x000000535e53723e */ /* 0x000fe400000000ff */
[----:B------:R-:W-:-:S03]  /*3020*/  F2FP.F16.F32.PACK_AB R66, R46, R47 ;  /* 0x0000002f2e42723e */ /* 0x000fc600000000ff */
[----:B------:R-:W0:Y:S01]  /*3030*/  LDC.64 R48, c[0x0][0x4f8] ;  /* 0x00013e00ff307b82 */ /* 0x000e220000000a00 */
[----:B------:R-:W3:Y:S01]  /*3040*/  LDCU.64 UR8, c[0x0][0x500] ;  /* 0x0000a000ff0877ac */ /* 0x000ee20008000a00 */
[----:B------:R-:W-:Y:S01]  /*3050*/  F2FP.F16.F32.PACK_AB R67, R44, R45 ;  /* 0x0000002d2c43723e */ /* 0x000fe200000000ff */
[----:B------:R-:W-:Y:S01]  /*3060*/  FADD.FTZ R47, R47, R6 ;  /* 0x000000062f2f7221 */ /* 0x000fe20000010000 */
[----:B------:R-:W4:Y:S03]  /*3070*/  LDCU.64 UR10, c[0x0][0x550] ;  /* 0x0000aa00ff0a77ac */ /* 0x000f260008000a00 */
[----:B------:R-:W-:Y:S01]  /*3080*/  FADD.FTZ R46, R47, R46 ;  /* 0x0000002e2f2e7221 */ /* 0x000fe20000010000 */
[----:B------:R-:W5:Y:S03]  /*3090*/  LDC.64 R68, c[0x0][0x518] ;  /* 0x00014600ff447b82 */ /* 0x000f660000000a00 */
[----:B------:R-:W-:-:S04]  /*30a0*/  FADD.FTZ R45, R46, R45 ;  /* 0x0000002d2e2d7221 */ /* 0x000fc80000010000 */
[----:B------:R-:W-:Y:S01]  /*30b0*/  FADD.FTZ R6, R45, R44 ;  /* 0x0000002c2d067221 */ /* 0x000fe20000010000 */
[----:B------:R-:W-:Y:S01]  /*30c0*/  STS.64 [R36], R82 ;  /* 0x0000005224007388 */ /* 0x000fe20000000a00 */
[----:B------:R-:W-:-:S03]  /*30d0*/  NOP ;  /* 0x0000000000007918 */ /* 0x000fc60000000000 */
[----:B------:R-:W-:Y:S01]  /*30e0*/  LDS.U16 R35, [R31] ;  /* 0x000000001f237984 */ /* 0x000fe20000000400 */
[----:B0-----:R-:W-:-:S03]  /*30f0*/  IMAD.WIDE.U32 R32, R48, UR18, R50 ;  /* 0x0000001230207c25 */ /* 0x001fc6000f8e0032 */
[----:B------:R-:W-:Y:S01]  /*3100*/  LDS.U16 R37, [R31+0x40] ;  /* 0x000040001f257984 */ /* 0x000fe20000000400 */
[----:B------:R-:W-:Y:S02]  /*3110*/  IMAD R33, R49, UR18, R33 ;  /* 0x0000001231217c24 */ /* 0x000fe4000f8e0221 */
[----:B-----5:R-:W-:Y:S01]  /*3120*/  IMAD.WIDE.U32 R50, R68, UR18, R50 ;  /* 0x0000001244327c25 */ /* 0x020fe2000f8e0032 */
[----:B------:R-:W-:Y:S03]  /*3130*/  LDS.U16 R39, [R31+0x80] ;  /* 0x000080001f277984 */ /* 0x000fe60000000400 */
[C---:B---3--:R-:W-:Y:S01]  /*3140*/  IMAD.WIDE.U32 R32, R2.reuse, UR8, R32 ;  /* 0x0000000802207c25 */ /* 0x048fe2000f8e0020 */
[----:B------:R-:W-:Y:S03]  /*3150*/  LDS.U16 R41, [R31+0xc0] ;  /* 0x0000c0001f297984 */ /* 0x000fe60000000400 */
[----:B------:R-:W-:Y:S01]  /*3160*/  IMAD R0, R2, UR9, R33 ;  /* 0x0000000902007c24 */ /* 0x000fe2000f8e0221 */
[----:B------:R-:W-:Y:S01]  /*3170*/  @!P1 STS [UR6+0x100], R29 ;  /* 0x0001001dff009988 */ /* 0x000fe20008000806 */
[----:B------:R-:W-:Y:S01]  /*3180*/  BAR.SYNC.DEFER_BLOCKING 0x0 ;  /* 0x0000000000007b1d */ /* 0x000fe20000010000 */
[----:B------:R-:W-:Y:S01]  /*3190*/  IADD3 R33, P3, PT, R22, R32, RZ ;  /* 0x0000002016217210 */ /* 0x000fe20007f7e0ff */
[----:B------:R-:W-:-:S03]  /*31a0*/  IMAD R51, R69, UR18, R51 ;  /* 0x0000001245337c24 */ /* 0x000fc6000f8e0233 */
[----:B------:R-:W-:Y:S01]  /*31b0*/  IADD3.X R0, PT, PT, RZ, R0, RZ, P3, !PT ;  /* 0x00000000ff007210 */ /* 0x000fe20001ffe4ff */
[----:B------:R-:W0:Y:S01]  /*31c0*/  LDCU.64 UR8, c[0x0][0x560] ;  /* 0x0000ac00ff0877ac */ /* 0x000e220008000a00 */
[----:B----4-:R-:W-:-:S04]  /*31d0*/  LEA R32, P5, R33, UR10, 0x1 ;  /* 0x0000000a21207c11 */ /* 0x010fc8000f8a08ff */
[----:B------:R-:W-:Y:S01]  /*31e0*/  LEA.HI.X R33, R33, UR11, R0, 0x1, P5 ;  /* 0x0000000b21217c11 */ /* 0x000fe2000a8f0c00 */
[----:B------:R-:W3:Y:S02]  /*31f0*/  LDS R43, [UR6+0x100] ;  /* 0x00010006ff2b7984 */ /* 0x000ee40008000800 */
[-C--:B---3--:R-:W-:Y:S02]  /*3200*/  ISETP.GE.AND P0, PT, R22, R43.reuse, PT ;  /* 0x0000002b1600720c */ /* 0x088fe40003f06270 */
        /* <DEDUP_REMOVED lines=16> */
[----:B------:R-:W5:Y:S01]  /*3310*/  LDS R39, [UR6+0x100] ;  /* 0x00010006ff277984 */ /* 0x000f620008000800 */
[----:B------:R-:W3:Y:S02]  /*3320*/  LDCU.64 UR6, c[0x0][0x520] ;  /* 0x0000a400ff0677ac */ /* 0x000ee40008000a00 */
[----:B---3--:R-:W-:-:S04]  /*3330*/  IMAD.WIDE.U32 R32, R2, UR6, R50 ;  /* 0x0000000602207c25 */ /* 0x008fc8000f8e0032 */
[----:B------:R-:W-:Y:S01]  /*3340*/  IMAD R0, R2, UR7, R33 ;  /* 0x0000000702007c24 */ /* 0x000fe2000f8e0221 */
[----:B------:R-:W-:-:S04]  /*3350*/  IADD3 R32, P4, PT, R22, R32, RZ ;  /* 0x0000002016207210 */ /* 0x000fc80007f9e0ff */
[----:B----4-:R-:W-:Y:S02]  /*3360*/  IADD3.X R29, PT, PT, RZ, R0, RZ, P4, !PT ;  /* 0x00000000ff1d7210 */ /* 0x010fe400027fe4ff */
[----:B0-----:R-:W-:-:S04]  /*3370*/  LEA R30, P4, R32, UR8, 0x1 ;  /* 0x00000008201e7c11 */ /* 0x001fc8000f8808ff */
[----:B------:R-:W-:Y:S02]  /*3380*/  LEA.HI.X R31, R32, UR9, R29, 0x1, P4 ;  /* 0x00000009201f7c11 */ /* 0x000fe4000a0f0c1d */
[----:B------:R-:W-:Y:S02]  /*3390*/  IADD3 R15, P4, PT, R15, -0x100, RZ ;  /* 0xffffff000f0f7810 */ /* 0x000fe40007f9e0ff */
[-C--:B-----5:R-:W-:Y:S02]  /*33a0*/  ISETP.GE.AND P0, PT, R22, R39.reuse, PT ;  /* 0x000000271600720c */ /* 0x0a0fe40003f06270 */
        /* <DEDUP_REMOVED lines=17> */
.L_x_9674:
[----:B------:R-:W3:Y:S01]  /*34c0*/  LDC.64 R12, c[0x0][0x548] ;  /* 0x00015200ff0c7b82 */ /* 0x000ee20000000a00 */
[----:B------:R-:W4:Y:S01]  /*34d0*/  S2R R16, SR_TID.X ;  /* 0x0000000000107919 */ /* 0x000f220000002100 */
[----:B------:R-:W4:Y:S06]  /*34e0*/  LDCU UR7, c[0x0][0x38c] ;  /* 0x00007180ff0777ac */ /* 0x000f2c0008000800 */
[----:B------:R-:W0:Y:S01]  /*34f0*/  LDC.64 R14, c[0x0][0x568] ;  /* 0x00015a00ff0e7b82 */ /* 0x000e220000000a00 */
[----:B---3--:R-:W-:-:S04]  /*3500*/  ISETP.NE.U32.AND P1, PT, R12, RZ, PT ;  /* 0x000000ff0c00720c */ /* 0x008fc80003f25070 */
[----:B------:R-:W-:Y:S02]  /*3510*/  ISETP.NE.AND.EX P1, PT, R13, RZ, PT, P1 ;  /* 0x000000ff0d00720c */ /* 0x000fe40003f25310 */
[----:B0-----:R-:W-:Y:S02]  /*3520*/  ISETP.NE.U32.AND P0, PT, R14, RZ, PT ;  /* 0x000000ff0e00720c */ /* 0x001fe40003f05070 */
[----:B----4-:R-:W-:Y:S02]  /*3530*/  ISETP.GE.AND P2, PT, R16, UR7, PT ;  /* 0x0000000710007c0c */ /* 0x010fe4000bf46270 */
[----:B------:R-:W-:-:S07]  /*3540*/  ISETP.NE.AND.EX P0, PT, R15, RZ, PT, P0 ;  /* 0x000000ff0f00720c */ /* 0x000fce0003f05300 */
[----:B------:R-:W-:Y:S06]  /*3550*/  @!P1 BRA `(.L_x_9692) ;  /* 0x0000000000649947 */ /* 0x000fec0003800000 */
[----:B------:R-:W0:Y:S01]  /*3560*/  SHFL.DOWN P1, R0, R9, 0x1, 0x1f ;  /* 0x08201f0009007f89 */ /* 0x000e220000020000 */
[----:B------:R-:W-:Y:S01]  /*3570*/  BSSY.RECONVERGENT B0, `(.L_x_9692) ;  /* 0x0000017000007945 */ /* 0x000fe20003800200 */
[----:B------:R-:W3:Y:S01]  /*3580*/  S2R R8, SR_LANEID ;  /* 0x0000000000087919 */ /* 0x000ee20000000000 */
[----:B0-----:R-:W-:-:S05]  /*3590*/  @P1 FADD R0, R0, R9 ;  /* 0x0000000900001221 */ /* 0x001fca0000000000 */
[----:B-----5:R-:W0:Y:S01]  /*35a0*/  SHFL.DOWN P1, R3, R0, 0x2, 0x1f ;  /* 0x08401f0000037f89 */ /* 0x020e220000020000 */
[----:B---3--:R-:W-:Y:S02]  /*35b0*/  ISETP.NE.AND P3, PT, R8, RZ, PT ;  /* 0x000000ff0800720c */ /* 0x008fe40003f65270 */
[----:B------:R-:W3:Y:S11]  /*35c0*/  S2R R8, SR_TID.X ;  /* 0x0000000000087919 */ /* 0x000ef60000002100 */
[----:B------:R-:W4:Y:S01]  /*35d0*/  @!P3 S2R R17, SR_CgaCtaId ;  /* 0x000000000011b919 */ /* 0x000f220000008800 */
[----:B0-----:R-:W-:Y:S01]  /*35e0*/  @P1 FADD R3, R0, R3 ;  /* 0x0000000300031221 */ /* 0x001fe20000000000 */
[----:B------:R-:W-:-:S04]  /*35f0*/  @!P3 MOV R0, 0x400 ;  /* 0x000004000000b802 */ /* 0x000fc80000000f00 */
[----:B------:R-:W0:Y:S01]  /*3600*/  SHFL.DOWN P1, R4, R3, 0x4, 0x1f ;  /* 0x08801f0003047f89 */ /* 0x000e220000020000 */
[----:B----4-:R-:W-:Y:S01]  /*3610*/  @!P3 LEA R17, R17, R0, 0x18 ;  /* 0x000000001111b211 */ /* 0x010fe200078ec0ff */
        /* <DEDUP_REMOVED lines=12> */
.L_x_9693:
[----:B------:R-:W-:Y:S05]  /*36e0*/  BSYNC.RECONVERGENT B0 ;  /* 0x0000000000007941 */ /* 0x000fea0003800200 */
.L_x_9692:
[----:B------:R-:W-:Y:S05]  /*36f0*/  @!P0 BRA `(.L_x_9694) ;  /* 0x0000000000688947 */ /* 0x000fea0003800000 */
[----:B------:R-:W-:Y:S06]  /*3700*/  BAR.SYNC.DEFER_BLOCKING 0x0 ;  /* 0x0000000000007b1d */ /* 0x000fec0000010000 */
[----:B------:R-:W-:Y:S01]  /*3710*/  BSSY.RECONVERGENT B0, `(.L_x_9694) ;  /* 0x0000018000007945 */ /* 0x000fe20003800200 */
[----:B-----5:R-:W4:Y:S01]  /*3720*/  SHFL.DOWN P0, R3, R6, 0x1, 0x1f ;  /* 0x08201f0006037f89 */ /* 0x020f220000000000 */
[----:B---3--:R-:W3:Y:S01]  /*3730*/  S2R R8, SR_LANEID ;  /* 0x0000000000087919 */ /* 0x008ee20000000000 */
[----:B----4-:R-:W-:Y:S02]  /*3740*/  @P0 FADD R3, R3, R6 ;  /* 0x0000000603030221 */ /* 0x010fe40000000000 */
[----:B------:R-:W4:Y:S03]  /*3750*/  S2R R6, SR_TID.X ;  /* 0x0000000000067919 */ /* 0x000f260000002100 */
[----:B------:R-:W0:Y:S01]  /*3760*/  SHFL.DOWN P0, R0, R3, 0x2, 0x1f ;  /* 0x08401f0003007f89 */ /* 0x000e220000000000 */
[----:B---3--:R-:W-:-:S13]  /*3770*/  ISETP.NE.AND P1, PT, R8, RZ, PT ;  /* 0x000000ff0800720c */ /* 0x008fda0003f25270 */
[----:B------:R-:W3:Y:S01]  /*3780*/  @!P1 S2R R8, SR_CgaCtaId ;  /* 0x0000000000089919 */ /* 0x000ee20000008800 */
[----:B0-----:R-:W-:Y:S01]  /*3790*/  @P0 FADD R0, R3, R0 ;  /* 0x0000000003000221 */ /* 0x001fe20000000000 */
[----:B------:R-:W-:-:S04]  /*37a0*/  @!P1 MOV R3, 0x400 ;  /* 0x0000040000039802 */ /* 0x000fc80000000f00 */
[----:B------:R-:W0:Y:S01]  /*37b0*/  SHFL.DOWN P0, R9, R0, 0x4, 0x1f ;  /* 0x08801f0000097f89 */ /* 0x000e220000000000 */
[----:B---3--:R-:W-:Y:S01]  /*37c0*/  @!P1 LEA R8, R8, R3, 0x18 ;  /* 0x0000000308089211 */ /* 0x008fe200078ec0ff */
        /* <DEDUP_REMOVED lines=9> */
[----:B0-----:R-:W-:-:S04]  /*3860*/  LEA R8, P0, R2, R14, 0x2 ;  /* 0x0000000e02087211 */ /* 0x001fc800078010ff */
[----:B------:R-:W-:-:S05]  /*3870*/  LEA.HI.X R9, R2, R15, RZ, 0x2, P0 ;  /* 0x0000000f02097211 */ /* 0x000fca00000f14ff */
[----:B------:R3:W-:Y:S04]  /*3880*/  REDG.E.ADD.F32.FTZ.RN.STRONG.GPU desc[UR16][R8.64], R11 ;  /* 0x0000000b080079a6 */ /* 0x0007e8000c12f310 */
.L_x_9695:
[----:B------:R-:W-:Y:S05]  /*3890*/  BSYNC.RECONVERGENT B0 ;  /* 0x0000000000007941 */ /* 0x000fea0003800200 */
.L_x_9694:
[----:B------:R-:W-:Y:S05]  /*38a0*/  @P2 EXIT ;  /* 0x000000000000294d */ /* 0x000fea0003800000 */
[----:B------:R-:W4:Y:S01]  /*38b0*/  S2UR UR5, SR_CgaCtaId ;  /* 0x00000000000579c3 */ /* 0x000f220000008800 */
[----:B------:R-:W-:Y:S01]  /*38c0*/  BSSY.RECONVERGENT B0, `(.L_x_9696) ;  /* 0x000001f000007945 */ /* 0x000fe20003800200 */
[----:B------:R-:W-:Y:S01]  /*38d0*/  MOV R15, R16 ;  /* 0x00000010000f7202 */ /* 0x000fe20000000f00 */
[----:B------:R-:W-:Y:S01]  /*38e0*/  UMOV UR4, 0x400 ;  /* 0x0000040000047882 */ /* 0x000fe20000000000 */
[----:B------:R-:W0:Y:S01]  /*38f0*/  LDCU UR6, c[0x0][0x360] ;  /* 0x00006c00ff0677ac */ /* 0x000e220008000800 */
[----:B------:R-:W0:Y:S01]  /*3900*/  LDCU.64 UR8, c[0x0][0x4b0] ;  /* 0x00009600ff0877ac */ /* 0x000e220008000a00 */
[----:B------:R-:W0:Y:S01]  /*3910*/  LDCU.64 UR10, c[0x0][0x4d0] ;  /* 0x00009a00ff0a77ac */ /* 0x000e220008000a00 */
[----:B------:R-:W0:Y:S01]  /*3920*/  LDCU.128 UR12, c[0x0][0x530] ;  /* 0x0000a600ff0c77ac */ /* 0x000e220008000c00 */
[----:B----4-:R-:W-:-:S12]  /*3930*/  ULEA UR4, UR5, UR4, 0x18 ;  /* 0x0000000405047291 */ /* 0x010fd8000f8ec0ff */
.L_x_9697:
[----:B------:R-:W-:Y:S02]  /*3940*/  LEA R0, R15, UR4, 0x2 ;  /* 0x000000040f007c11 */ /* 0x000fe4000f8e10ff */
[----:B------:R-:W-:Y:S02]  /*3950*/  SHF.R.S32.HI R2, RZ, 0x1f, R15 ;  /* 0x0000001fff027819 */ /* 0x000fe4000001140f */
[----:B------:R-:W-:Y:S01]  /*3960*/  MOV R6, R60 ;  /* 0x0000003c00067202 */ /* 0x000fe20000000f00 */
[----:B0---4-:R-:W0:Y:S01]  /*3970*/  LDS R17, [R0+0x15c8] ;  /* 0x0015c80000117984 */ /* 0x011e220000000800 */
[----:B-----5:R-:W-:Y:S01]  /*3980*/  MOV R4, R62 ;  /* 0x0000003e00047202 */ /* 0x020fe20000000f00 */
[C---:B---3--:R-:W-:Y:S02]  /*3990*/  IMAD R8, R2.reuse, UR8, RZ ;  /* 0x0000000802087c24 */ /* 0x048fe4000f8e02ff */
[----:B------:R-:W3:Y:S01]  /*39a0*/  LDS R19, [R0+0x19c8] ;  /* 0x0019c80000137984 */ /* 0x000ee20000000800 */
        /* <DEDUP_REMOVED lines=14> */
[----:B---3--:R4:W-:Y:S01]  /*3a90*/  REDG.E.ADD.F32.FTZ.RN.STRONG.GPU desc[UR16][R12.64], R19 ;  /* 0x000000130c0079a6 */ /* 0x0089e2000c12f310 */
[----:B------:R-:W-:Y:S05]  /*3aa0*/  @!P0 BRA `(.L_x_9697) ;  /* 0xfffffffc00a48947 */ /* 0x000fea000383ffff */
[----:B------:R-:W-:Y:S05]  /*3ab0*/  BSYNC.RECONVERGENT B0 ;  /* 0x0000000000007941 */ /* 0x000fea0003800200 */
.L_x_9696:
[----:B------:R-:W-:Y:S05]  /*3ac0*/  EXIT ;  /* 0x000000000000794d */ /* 0x000fea0003800000 */
.L_x_9698:
        /* <DEDUP_REMOVED lines=11> */
.L_x_10541:


//--------------------- .text._Z25selective_scan_bwd_kernelI32Selective_Scan_bwd_kernel_traitsILi32ELi4ELb0ELb0ELb1ELb1ELb0EN3c104HalfEfEEv12SSMParamsBwd --------------------------
	.section	.text._Z25selective_scan_bwd_kernelI32Selective_Scan_bwd_kernel_traitsILi32ELi4ELb0ELb0ELb1ELb1ELb0EN3c104HalfEfEEv12SSMParamsBwd,"ax",@progbits
	.align	128
        .global         _Z25selective_scan_bwd_kernelI32Selective_Scan_bwd_kernel_traitsILi32ELi4ELb0ELb0ELb1ELb1ELb0EN3c104HalfEfEEv12SSMParamsBwd
        .type           _Z25selective_scan_bwd_kernelI32Selective_Scan_bwd_kernel_traitsILi32ELi4ELb0ELb0ELb1ELb1ELb0EN3c104HalfEfEEv12SSMParamsBwd,@function
        .size           _Z25selective_scan_bwd_kernelI32Selective_Scan_bwd_kernel_traitsILi32ELi4ELb0ELb0ELb1ELb1ELb0EN3c104HalfEfEEv12SSMParamsBwd,(.L_x_10542 - _Z25selective_scan_bwd_kernelI32Selective_Scan_bwd_kernel_traitsILi32ELi4ELb0ELb0ELb1ELb1ELb0EN3c104HalfEfEEv12SSMParamsBwd)
        .other          _Z25selective_scan_bwd_kernelI32Selective_Scan_bwd_kernel_traitsILi32ELi4ELb0ELb0ELb1ELb1ELb0EN3c104HalfEfEEv12SSMParamsBwd,@"STO_CUDA_ENTRY STV_DEFAULT"
_Z25selective_scan_bwd_kernelI32Selective_Scan_bwd_kernel_traitsILi32ELi4ELb0ELb0ELb1ELb1ELb0EN3c104HalfEfEEv12SSMParamsBwd:
.text._Z25selective_scan_bwd_kernelI32Selective_Scan_bwd_kernel_traitsILi32ELi4ELb0ELb0ELb1ELb1ELb0EN3c104HalfEfEEv12SSMParamsBwd:
        /* <DEDUP_REMOVED lines=56> */
[----:B------:R-:W-:-:S02]  /*0380*/  @!P2 IADD3 R0, PT, PT, R0, 0x1, RZ ;  /* 0x000000010000a810 */ /* 0x000fc40007ffe0ff */
[----:B------:R-:W-:Y:S01]  /*0390*/  MOV R9, UR7 ;  /* 0x0000000700097c02 */ /* 0x000fe20008000f00 */
[----:B------:R-:W-:Y:S01]  /*03a0*/  IMAD.WIDE.U32 R6, R2, UR10, R6 ;  /* 0x0000000a02067c25 */ /* 0x000fe2000f8e0006 */
[----:B------:R-:W-:Y:S01]  /*03b0*/  MOV R9, UR8 ;  /* 0x0000000800097c02 */ /* 0x000fe20008000f00 */
[----:B------:R-:W2:Y:S01]  /*03c0*/  LDCU.64 UR8, c[0x0][0x498] ;  /* 0x00009300ff0877ac */ /* 0x000ea20008000a00 */
[----:B------:R-:W-:Y:S02]  /*03d0*/  @P1 IADD3 R0, PT, PT, R0, 0x1, RZ ;  /* 0x0000000100001810 */ /* 0x000fe40007ffe0ff */
        /* <DEDUP_REMOVED lines=10> */
[----:B------:R-:W3:Y:S01]  /*0480*/  LDC.64 R26, c[0x0][0x460] ;  /* 0x00011800ff1a7b82 */ /* 0x000ee20000000a00 */
[----:B--2---:R-:W-:Y:S01]  /*0490*/  UIMAD.WIDE.U32 UR4, UR18, UR8, URZ ;  /* 0x00000008120472a5 */ /* 0x004fe2000f8e00ff */
[----:B------:R-:W-:Y:S02]  /*04a0*/  @!P3 IADD3 R55, PT, PT, -R55, RZ, RZ ;  /* 0x000000ff3737b210 */ /* 0x000fe40007ffe1ff */
[C---:B------:R-:W-:Y:S02]  /*04b0*/  LEA R13, R25.reuse, 0xffffff80, 0x7 ;  /* 0xffffff80190d7811 */ /* 0x040fe400078e38ff */
[----:B------:R-:W-:Y:S02]  /*04c0*/  ISETP.GE.AND P1, PT, R25, 0x1, PT ;  /* 0x000000011900780c */ /* 0x000fe40003f26270 */
[----:B------:R-:W-:Y:S01]  /*04d0*/  @!P2 LOP3.LUT R55, RZ, R19, RZ, 0x33, !PT ;  /* 0x00000013ff37a212 */ /* 0x000fe200078e33ff */
[----:B------:R-:W2:Y:S01]  /*04e0*/  LDC.64 R24, c[0x0][0x4a8] ;  /* 0x00012a00ff187b82 */ /* 0x000ea20000000a00 */
[----:B------:R-:W-:Y:S01]  /*04f0*/  IMAD.U32 R8, RZ, RZ, UR6 ;  /* 0x00000006ff087e24 */ /* 0x000fe2000f8e00ff */
[----:B------:R-:W-:Y:S01]  /*0500*/  UIMAD UR5, UR18, UR9, UR5 ;  /* 0x00000009120572a4 */ /* 0x000fe2000f8e0205 */
[----:B------:R-:W-:Y:S01]  /*0510*/  SHF.R.S32.HI R35, RZ, 0x1f, R55 ;  /* 0x0000001fff237819 */ /* 0x000fe20000011437 */
[----:B-1----:R-:W-:Y:S01]  /*0520*/  UIMAD.WIDE.U32 UR6, UR18, UR10, URZ ;  /* 0x0000000a120672a5 */ /* 0x002fe2000f8e00ff */
[----:B------:R-:W1:Y:S01]  /*0530*/  LDCU.64 UR8, c[0x0][0x4c8] ;  /* 0x00009900ff0877ac */ /* 0x000e620008000a00 */
[----:B------:R-:W-:-:S02]  /*0540*/  IMAD.WIDE.U32 R8, R2, UR14, R8 ;  /* 0x0000000e02087c25 */ /* 0x000fc4000f8e0008 */
[----:B------:R-:W-:Y:S02]  /*0550*/  UIMAD UR7, UR18, UR11, UR7 ;  /* 0x0000000b120772a4 */ /* 0x000fe4000f8e0207 */
[----:B------:R-:W-:Y:S01]  /*0560*/  IMAD R0, R35, R22, RZ ;  /* 0x0000001623007224 */ /* 0x000fe200078e02ff */
[----:B------:R-:W-:Y:S02]  /*0570*/  CS2R R66, SRZ ;  /* 0x0000000000427805 */ /* 0x000fe4000001ff00 */
        /* <DEDUP_REMOVED lines=15> */
[----:B------:R-:W-:Y:S01]  /*0670*/  LEA R12, P2, R14, R28, 0x1 ;  /* 0x0000001c0e0c7211 */ /* 0x000fe200078408ff */
[----:B-1----:R-:W-:Y:S01]  /*0680*/  IMAD.WIDE.U32 R64, R2, UR8, RZ ;  /* 0x0000000802407c25 */ /* 0x002fe2000f8e00ff */
[----:B------:R-:W-:Y:S02]  /*0690*/  IADD3.X R16, PT, PT, R0, R11, RZ, P4, !PT ;  /* 0x0000000b00107210 */ /* 0x000fe400027fe4ff */
[----:B------:R-:W-:Y:S01]  /*06a0*/  LEA.HI.X R18, R18, R27, R7, 0x1, P0 ;  /* 0x0000001b12127211 */ /* 0x000fe200000f0c07 */
[----:B------:R-:W-:Y:S01]  /*06b0*/  IMAD.X R0, R0, 0x1, R9, P5 ;  /* 0x0000000100007824 */ /* 0x000fe200028e0609 */
[----:B------:R-:W-:Y:S01]  /*06c0*/  LEA.HI.X R14, R14, R29, R5, 0x1, P2 ;  /* 0x0000001d0e0e7211 */ /* 0x000fe200010f0c05 */
[----:B--2---:R-:W-:Y:S01]  /*06d0*/  IMAD.WIDE.U32 R62, R2, R24, RZ ;  /* 0x00000018023e7225 */ /* 0x004fe200078e00ff */
[----:B------:R-:W-:-:S02]  /*06e0*/  LEA R15, P0, R6, R30, 0x1 ;  /* 0x0000001e060f7211 */ /* 0x000fc400078008ff */
[C---:B0-----:R-:W-:Y:S01]  /*06f0*/  LEA R17, P2, R13.reuse, R32, 0x1 ;  /* 0x000000200d117211 */ /* 0x041fe200078408ff */
[----:B------:R-:W-:Y:S02]  /*0700*/  IMAD R5, R2, UR9, R65 ;  /* 0x0000000902057c24 */ /* 0x000fe4000f8e0241 */
[----:B------:R-:W-:Y:S01]  /*0710*/  HFMA2 R9, -RZ, RZ, 0, 0 ;  /* 0x00000000ff097431 */ /* 0x000fe200000001ff */
[----:B------:R-:W-:Y:S01]  /*0720*/  LEA.HI.X R16, R6, R31, R16, 0x1, P0 ;  /* 0x0000001f06107211 */ /* 0x000fe200000f0c10 */
[----:B------:R-:W-:Y:S01]  /*0730*/  IMAD R7, R2, R25, R63 ;  /* 0x0000001902077224 */ /* 0x000fe200078e023f */
        /* <DEDUP_REMOVED lines=15> */
[----:B------:R-:W-:Y:S02]  /*0830*/  IMAD R29, R55, UR11, R0 ;  /* 0x0000000b371d7c24 */ /* 0x000fe4000f8e0200 */
[----:B----4-:R-:W-:Y:S01]  /*0840*/  IMAD.WIDE.U32 R56, R2, UR8, RZ ;  /* 0x0000000802387c25 */ /* 0x010fe2000f8e00ff */
[----:B---3--:R-:W-:-:S03]  /*0850*/  ULEA UR5, UR5, UR4, 0x18 ;  /* 0x0000000405057291 */ /* 0x008fc6000f8ec0ff */
[----:B0-----:R-:W-:-:S04]  /*0860*/  IMAD.WIDE.U32 R8, R20, UR18, R60 ;  /* 0x0000001214087c25 */ /* 0x001fc8000f8e003c */
[----:B------:R-:W-:Y:S01]  /*0870*/  IMAD R9, R21, UR18, R9 ;  /* 0x0000001215097c24 */ /* 0x000fe2000f8e0209 */
[----:B------:R-:W-:Y:S01]  /*0880*/  LEA R20, R60, UR5, 0x4 ;  /* 0x000000053c147c11 */ /* 0x000fe2000f8e20ff */
[C---:B------:R-:W-:Y:S02]  /*0890*/  IMAD R11, R2.reuse, UR7, R59 ;  /* 0x00000007020b7c24 */ /* 0x040fe4000f8e023b */
[----:B------:R-:W-:Y:S01]  /*08a0*/  IMAD.WIDE.U32 R54, R55, UR10, R8 ;  /* 0x0000000a37367c25 */ /* 0x000fe2000f8e0008 */
[----:B------:R-:W-:Y:S02]  /*08b0*/  MOV R8, R10 ;  /* 0x0000000a00087202 */ /* 0x000fe40000000f00 */
[----:B------:R-:W-:Y:S01]  /*08c0*/  MOV R10, R18 ;  /* 0x00000012000a7202 */ /* 0x000fe20000000f00 */
[----:B------:R-:W-:Y:S01]  /*08d0*/  IMAD R13, R2, UR9, R57 ;  /* 0x00000009020d7c24 */ /* 0x000fe2000f8e0239 */
[C---:B------:R-:W-:Y:S01]  /*08e0*/  SHF.L.U32 R18, R60.reuse, 0x2, RZ ;  /* 0x000000023c127819 */ /* 0x040fe200000006ff */
[----:B------:R-:W-:Y:S01]  /*08f0*/  VIADD R24, R60, 0x200 ;  /* 0x000002003c187836 */ /* 0x000fe20000000000 */
[----:B------:R-:W-:-:S02]  /*0900*/  IADD3 R25, PT, PT, R20, 0x110, RZ ;  /* 0x0000011014197810 */ /* 0x000fc40007ffe0ff */
[----:B------:R-:W-:Y:S02]  /*0910*/  LOP3.LUT R23, R18, 0xf80, RZ, 0xc0, !PT ;  /* 0x00000f8012177812 */ /* 0x000fe400078ec0ff */
[----:B------:R-:W-:Y:S01]  /*0920*/  MOV R9, RZ ;  /* 0x000000ff00097202 */ /* 0x000fe20000000f00 */
[C---:B------:R-:W-:Y:S01]  /*0930*/  IMAD R25, R60.reuse, -0xc, R25 ;  /* 0xfffffff43c197824 */ /* 0x040fe200078e0219 */
[----:B------:R-:W-:Y:S02]  /*0940*/  LOP3.LUT R22, R23, 0x1f, R60, 0xf8, !PT ;  /* 0x0000001f17167812 */ /* 0x000fe400078ef83c */
[----:B-1----:R-:W-:Y:S02]  /*0950*/  MOV R21, UR6 ;  /* 0x0000000600157c02 */ /* 0x002fe40008000f00 */
[----:B------:R-:W-:Y:S02]  /*0960*/  LOP3.LUT R23, R60, 0x1f, RZ, 0xc0, !PT ;  /* 0x0000001f3c177812 */ /* 0x000fe400078ec0ff */
[----:B------:R-:W-:-:S02]  /*0970*/  LOP3.LUT R26, R22, 0x20, RZ, 0xfc, !PT ;  /* 0x00000020161a7812 */ /* 0x000fc400078efcff */
[C---:B------:R-:W-:Y:S02]  /*0980*/  LOP3.LUT R27, R22.reuse, 0x40, RZ, 0xfc, !PT ;  /* 0x00000040161b7812 */ /* 0x040fe400078efcff */
[----:B------:R-:W-:Y:S02]  /*0990*/  LOP3.LUT R28, R22, 0x60, RZ, 0xfc, !PT ;  /* 0x00000060161c7812 */ /* 0x000fe400078efcff */
[----:B------:R-:W-:-:S07]  /*09a0*/  IADD3 R29, PT, PT, R55, R29, RZ ;  /* 0x0000001d371d7210 */ /* 0x000fce0007ffe0ff */
.L_x_9723:
[----:B0-----:R-:W0:Y:S01]  /*09b0*/  LDCU UR4, c[0x0][0x388] ;  /* 0x00007100ff0477ac */ /* 0x001e220008000800 */
[----:B------:R-:W-:Y:S02]  /*09c0*/  IADD3 R30, PT, PT, R21, -0x1, RZ ;  /* 0xffffffff151e7810 */ /* 0x000fe40007ffe0ff */
[----:B------:R-:W-:Y:S02]  /*09d0*/  SHF.L.U32 R35, R22, 0x1, RZ ;  /* 0x0000000116237819 */ /* 0x000fe400000006ff */
[----:B------:R-:W-:Y:S02]  /*09e0*/  SHF.L.U32 R52, R30, 0x7, RZ ;  /* 0x000000071e347819 */ /* 0x000fe400000006ff */
[----:B------:R-:W-:Y:S02]  /*09f0*/  IADD3 R32, P4, PT, R35, R8, RZ ;  /* 0x0000000823207210 */ /* 0x000fe40007f9e0ff */
[----:B------:R-:W-:Y:S02]  /*0a00*/  PRMT R0, RZ, 0x7610, R0 ;  /* 0x00007610ff007816 */ /* 0x000fe40000000000 */
[----:B------:R-:W-:-:S02]  /*0a10*/  PRMT R34, RZ, 0x7610, R34 ;  /* 0x00007610ff227816 */ /* 0x000fc40000000022 */
[----:B------:R-:W-:Y:S02]  /*0a20*/  PRMT R40, RZ, 0x7610, R40 ;  /* 0x00007610ff287816 */ /* 0x000fe40000000028 */
        /* <DEDUP_REMOVED lines=12> */
[----:B------:R-:W0:Y:S01]  /*0af0*/  S2UR UR6, SR_CgaCtaId ;  /* 0x00000000000679c3 */ /* 0x000e220000008800 */
[----:B------:R-:W-:Y:S01]  /*0b00*/  UMOV UR4, 0x400 ;  /* 0x0000040000047882 */ /* 0x000fe20000000000 */
[----:B------:R-:W-:Y:S01]  /*0b10*/  IADD3 R50, P4, PT, R35, R12, RZ ;  /* 0x0000000c23327210 */ /* 0x000fe20007f9e0ff */
[----:B------:R-:W1:Y:S01]  /*0b20*/  S2R R36, SR_LANEID ;  /* 0x0000000000247919 */ /* 0x000e620000000000 */
[----:B------:R-:W-:-:S02]  /*0b30*/  PRMT R44, RZ, 0x7610, R44 ;  /* 0x00007610ff2c7816 */ /* 0x000fc4000000002c */
[----:B------:R-:W-:Y:S02]  /*0b40*/  PRMT R46, RZ, 0x7610, R46 ;  /* 0x00007610ff2e7816 */ /* 0x000fe4000000002e */
[----:B------:R-:W-:Y:S02]  /*0b50*/  PRMT R48, RZ, 0x7610, R48 ;  /* 0x00007610ff307816 */ /* 0x000fe40000000030 */
[----:B------:R-:W-:Y:S02]  /*0b60*/  PRMT R68, RZ, 0x7610, R68 ;  /* 0x00007610ff447816 */ /* 0x000fe40000000044 */
[----:B------:R-:W-:Y:S01]  /*0b70*/  IADD3.X R51, PT, PT, RZ, R14, RZ, P4, !PT ;  /* 0x0000000eff337210 */ /* 0x000fe200027fe4ff */
[----:B0-----:R-:W-:-:S06]  /*0b80*/  ULEA UR6, UR6, UR4, 0x18 ;  /* 0x0000000406067291 */ /* 0x001fcc000f8ec0ff */
[C---:B-1----:R-:W-:Y:S02]  /*0b90*/  LEA R37, R36.reuse, UR6, 0x1 ;  /* 0x0000000624257c11 */ /* 0x042fe4000f8e08ff */
[----:B------:R-:W-:-:S03]  /*0ba0*/  LEA R38, R36, UR6, 0x3 ;  /* 0x0000000624267c11 */ /* 0x000fc6000f8e18ff */
[----:B--2---:R-:W-:Y:S04]  /*0bb0*/  STS.U16 [R37], R0 ;  /* 0x0000000025007388 */ /* 0x004fe80000000400 */
[----:B---3--:R0:W-:Y:S04]  /*0bc0*/  STS.U16 [R37+0x40], R34 ;  /* 0x0000402225007388 */ /* 0x0081e80000000400 */
[----:B----4-:R-:W-:Y:S04]  /*0bd0*/  STS.U16 [R37+0x80], R40 ;  /* 0x0000802825007388 */ /* 0x010fe80000000400 */
        /* <DEDUP_REMOVED lines=8> */
[----:B0-----:R-:W-:-:S02]  /*0c60*/  IADD3 R34, P4, PT, R35, R15, RZ ;  /* 0x0000000f23227210 */ /* 0x001fc40007f9e0ff */
[----:B------:R-:W-:Y:S02]  /*0c70*/  PRMT R0, RZ, 0x7610, R0 ;  /* 0x00007610ff007816 */ /* 0x000fe40000000000 */
        /* <DEDUP_REMOVED lines=23> */
[----:B------:R-:W-:Y:S01]  /*0df0*/  FADD.FTZ R41, R43, R4 ;  /* 0x000000042b297221 */ /* 0x000fe20000010000 */
[----:B------:R-:W-:Y:S02]  /*0e00*/  FSETP.GTU.FTZ.AND P2, PT, R39, 20, PT ;  /* 0x41a000002700780b */ /* 0x000fe40003f5c000 */
[----:B------:R-:W-:-:S02]  /*0e10*/  FSETP.GTU.FTZ.AND P3, PT, R40, 20, PT ;  /* 0x41a000002800780b */ /* 0x000fc40003f7c000 */
[----:B------:R-:W-:Y:S01]  /*0e20*/  FSETP.GTU.FTZ.AND P0, PT, R41, 20, PT ;  /* 0x41a000002900780b */ /* 0x000fe20003f1c000 */
[----:B--2---:R-:W-:Y:S04]  /*0e30*/  STS.U16 [R37], R0 ;  /* 0x0000000025007388 */ /* 0x004fe80000000400 */
[----:B---3--:R0:W-:Y:S04]  /*0e40*/  STS.U16 [R37+0x40], R42 ;  /* 0x0000402a25007388 */ /* 0x0081e80000000400 */
[----:B----4-:R1:W-:Y:S04]  /*0e50*/  STS.U16 [R37+0x80], R70 ;  /* 0x0000804625007388 */ /* 0x0103e80000000400 */
[----:B------:R1:W-:Y:S01]  /*0e60*/  STS.U16 [R37+0xc0], R72 ;  /* 0x0000c04825007388 */ /* 0x0003e20000000400 */
[----:B------:R-:W-:-:S03]  /*0e70*/  NOP ;  /* 0x0000000000007918 */ /* 0x000fc60000000000 */
[----:B------:R1:W2:Y:S01]  /*0e80*/  LDS.64 R48, [R38] ;  /* 0x0000000026307984 */ /* 0x0002a20000000a00 */
[----:B0-----:R-:W-:-:S05]  /*0e90*/  FADD.FTZ R42, R45, R4 ;  /* 0x000000042d2a7221 */ /* 0x001fca0000010000 */
[----:B------:R-:W-:Y:S01]  /*0ea0*/  FSETP.GTU.FTZ.AND P1, PT, R42, 20, PT ;  /* 0x41a000002a00780b */ /* 0x000fe20003f3c000 */
[----:B------:R-:W-:-:S12]  /*0eb0*/  @P2 BRA `(.L_x_9701) ;  /* 0x0000000000782947 */ /* 0x000fd80003800000 */
        /* <DEDUP_REMOVED lines=30> */
.L_x_9701:
[----:B------:R-:W-:Y:S05]  /*10a0*/  BSYNC.RECONVERGENT B0 ;  /* 0x0000000000007941 */ /* 0x000fea0003800200 */
.L_x_9700:
        /* <DEDUP_REMOVED lines=32> */
.L_x_9703:
[----:B------:R-:W-:Y:S05]  /*12b0*/  BSYNC.RECONVERGENT B0 ;  /* 0x0000000000007941 */ /* 0x000fea0003800200 */
.L_x_9702:
        /* <DEDUP_REMOVED lines=32> */
.L_x_9705:
[----:B------:R-:W-:Y:S05]  /*14c0*/  BSYNC.RECONVERGENT B0 ;  /* 0x0000000000007941 */ /* 0x000fea0003800200 */
.L_x_9704:
        /* <DEDUP_REMOVED lines=32> */
.L_x_9707:
[----:B------:R-:W-:Y:S05]  /*16d0*/  BSYNC.RECONVERGENT B0 ;  /* 0x0000000000007941 */ /* 0x000fea0003800200 */
.L_x_9706:
[----:B------:R-:W0:Y:S01]  /*16e0*/  LDCU UR4, c[0x0][0x38c] ;  /* 0x00007180ff0477ac */ /* 0x000e220008000800 */
[----:B--2---:R-:W-:Y:S02]  /*16f0*/  HADD2.F32 R0, -RZ, R48.H0_H0 ;  /* 0x20000030ff007230 */ /* 0x004fe40000004100 */
[----:B------:R-:W-:Y:S02]  /*1700*/  HFMA2 R89, -RZ, RZ, 0, 0 ;  /* 0x00000000ff597431 */ /* 0x000fe400000001ff */
[----:B------:R-:W-:Y:S01]  /*1710*/  HADD2.F32 R43, -RZ, R32.H1_H1 ;  /* 0x30000020ff2b7230 */ /* 0x000fe20000004100 */
[----:B------:R-:W-:Y:S01]  /*1720*/  PRMT R90, RZ, 0x7610, R90 ;  /* 0x00007610ff5a7816 */ /* 0x000fe2000000005a */
[----:B------:R-:W-:Y:S02]  /*1730*/  HADD2.F32 R48, -RZ, R48.H1_H1 ;  /* 0x30000030ff307230 */ /* 0x000fe40000004100 */
[----:B------:R-:W-:Y:S01]  /*1740*/  FFMA.FTZ R9, R0, R44, R9 ;  /* 0x0000002c00097223 */ /* 0x000fe20000010009 */
[----:B------:R-:W-:Y:S01]  /*1750*/  HADD2.F32 R46, -RZ, R33.H0_H0 ;  /* 0x20000021ff2e7230 */ /* 0x000fe20000004100 */
[----:B------:R-:W-:Y:S01]  /*1760*/  MOV R92, RZ ;  /* 0x000000ff005c7202 */ /* 0x000fe20000000f00 */
[----:B------:R-:W-:-:S02]  /*1770*/  HADD2.F32 R47, -RZ, R49.H0_H0 ;  /* 0x20000031ff2f7230 */ /* 0x000fc40000004100 */
[----:B------:R-:W-:Y:S01]  /*1780*/  FFMA.FTZ R32, R48, R43, R9 ;  /* 0x0000002b30207223 */ /* 0x000fe20000010009 */
[----:B------:R-:W-:Y:S01]  /*1790*/  HADD2.F32 R45, -RZ, R33.H1_H1 ;  /* 0x30000021ff2d7230 */ /* 0x000fe20000004100 */
[----:B------:R-:W-:Y:S01]  /*17a0*/  MOV R91, RZ ;  /* 0x000000ff005b7202 */ /* 0x000fe20000000f00 */
[----:B------:R-:W-:Y:S02]  /*17b0*/  HADD2.F32 R88, -RZ, R49.H1_H1 ;  /* 0x30000031ff587230 */ /* 0x000fe40000004100 */
[C---:B------:R-:W-:Y:S01]  /*17c0*/  FFMA.FTZ R9, R47.reuse, R46, R32 ;  /* 0x0000002e2f097223 */ /* 0x040fe20000010020 */
[----:B------:R-:W-:Y:S02]  /*17d0*/  HFMA2 R49, -RZ, RZ, 0, 0 ;  /* 0x00000000ff317431 */ /* 0x000fe400000001ff */
        /* <DEDUP_REMOVED lines=9> */
[C---:B------:R-:W-:Y:S01]  /*1870*/  IMAD.SHL.U32 R104, R21.reuse, 0x100, RZ ;  /* 0x0000010015687824 */ /* 0x040fe200078e00ff */
[----:B------:R-:W-:Y:S01]  /*1880*/  ISETP.NE.AND P0, PT, R21, 0x1, PT ;  /* 0x000000011500780c */ /* 0x000fe20003f05270 */
[----:B------:R-:W-:Y:S01]  /*1890*/  FMUL.FTZ R99, R44, R39 ;  /* 0x000000272c637220 */ /* 0x000fe20000410000 */
[----:B------:R-:W-:Y:S01]  /*18a0*/  SHF.L.U32 R103, R30, 0x8, RZ ;  /* 0x000000081e677819 */ /* 0x000fe200000006ff */
[----:B------:R-:W-:Y:S01]  /*18b0*/  FMUL.FTZ R100, R43, R40 ;  /* 0x000000282b647220 */ /* 0x000fe20000410000 */
[----:B------:R-:W-:Y:S01]  /*18c0*/  IADD3 R80, P1, PT, R52, R54, RZ ;  /* 0x0000003634507210 */ /* 0x000fe20007f3e0ff */
[----:B------:R-:W-:Y:S01]  /*18d0*/  FMUL.FTZ R101, R46, R41 ;  /* 0x000000292e657220 */ /* 0x000fe20000410000 */
[----:B-1----:R-:W1:Y:S01]  /*18e0*/  LDC.64 R70, c[0x0][0x448] ;  /* 0x00011200ff467b82 */ /* 0x002e620000000a00 */
[----:B------:R-:W-:Y:S01]  /*18f0*/  ISETP.GE.AND P2, PT, R22, R31, PT ;  /* 0x0000001f1600720c */ /* 0x000fe20003f46270 */
[----:B------:R-:W-:Y:S01]  /*1900*/  FMUL.FTZ R102, R45, R42 ;  /* 0x0000002a2d667220 */ /* 0x000fe20000410000 */
[----:B------:R-:W-:Y:S01]  /*1910*/  IADD3 R97, PT, PT, R21, -0x2, RZ ;  /* 0xfffffffe15617810 */ /* 0x000fe20007ffe0ff */
[----:B------:R-:W2:Y:S01]  /*1920*/  LDCU UR10, c[0x0][0x394] ;  /* 0x00007280ff0a77ac */ /* 0x000ea20008000800 */
[----:B------:R-:W-:-:S02]  /*1930*/  IADD3 R98, PT, PT, R52, R60, RZ ;  /* 0x0000003c34627210 */ /* 0x000fc40007ffe0ff */
[----:B------:R-:W-:Y:S01]  /*1940*/  ISETP.EQ.AND P0, PT, R60, RZ, P0 ;  /* 0x000000ff3c00720c */ /* 0x000fe20000702270 */
[----:B------:R-:W3:Y:S01]  /*1950*/  LDC.64 R72, c[0x0][0x3a8] ;  /* 0x0000ea00ff487b82 */ /* 0x000ee20000000a00 */
[----:B------:R-:W-:Y:S01]  /*1960*/  MOV R49, RZ ;  /* 0x000000ff00317202 */ /* 0x000fe20000000f00 */
[----:B------:R-:W4:Y:S01]  /*1970*/  LDCU UR12, c[0x0][0x38c] ;  /* 0x00007180ff0c77ac */ /* 0x000f220008000800 */
[----:B------:R-:W-:Y:S02]  /*1980*/  LOP3.LUT R103, R103, 0x100, RZ, 0xc0, !PT ;  /* 0x0000010067677812 */ /* 0x000fe400078ec0ff */
[----:B------:R-:W-:Y:S01]  /*1990*/  LOP3.LUT R104, R104, 0x100, RZ, 0xc0, !PT ;  /* 0x0000010068687812 */ /* 0x000fe200078ec0ff */
[----:B------:R-:W0:Y:S01]  /*19a0*/  LDCU UR11, c[0x0][0x388] ;  /* 0x00007100ff0b77ac */ /* 0x000e220008000800 */
[----:B------:R-:W-:Y:S01]  /*19b0*/  IADD3.X R81, PT, PT, RZ, R29, RZ, P1, !PT ;  /* 0x0000001dff517210 */ /* 0x000fe20000ffe4ff */
[----:B------:R-:W0:Y:S01]  /*19c0*/  LDC.64 R74, c[0x0][0x3c0] ;  /* 0x0000f000ff4a7b82 */ /* 0x000e220000000a00 */
[----:B------:R-:W0:Y:S01]  /*19d0*/  LDCU.64 UR8, c[0x0][0x540] ;  /* 0x0000a800ff0877ac */ /* 0x000e220008000a00 */
[----:B------:R-:W-:-:S06]  /*19e0*/  UMOV UR4, URZ ;  /* 0x000000ff00047c82 */ /* 0x000fcc0008000000 */
[----:B------:R-:W0:Y:S08]  /*19f0*/  LDC.64 R76, c[0x0][0x3e0] ;  /* 0x0000f800ff4c7b82 */ /* 0x000e300000000a00 */
[----:B--2-4-:R-:W0:Y:S02]  /*1a00*/  LDC.64 R78, c[0x0][0x4f0] ;  /* 0x00013c00ff4e7b82 */ /* 0x014e240000000a00 */
.L_x_9722:
[----:B0-----:R-:W-:Y:S01]  /*1a10*/  MOV R32, R22 ;  /* 0x0000001600207202 */ /* 0x001fe20000000f00 */
[----:B------:R-:W-:Y:S01]  /*1a20*/  HFMA2 R33, -RZ, RZ, 0, 0 ;  /* 0x00000000ff217431 */ /* 0x000fe200000001ff */
        /* <DEDUP_REMOVED lines=10> */
[----:B------:R0:W5:Y:S01]  /*1ad0*/  @!P4 LDG.E.U16 R107, desc[UR16][R34.64+0xc0] ;  /* 0x0000c010226bc981 */ /* 0x000162000c1e1500 */
[----:B------:R-:W-:-:S02]  /*1ae0*/  MOV R32, R58 ;  /* 0x0000003a00207202 */ /* 0x000fc40000000f00 */
[----:B------:R-:W-:-:S03]  /*1af0*/  MOV R33, R11 ;  /* 0x0000000b00217202 */ /* 0x000fc60000000f00 */
[----:B---3--:R-:W-:-:S04]  /*1b00*/  IMAD.WIDE.U32 R32, R72, UR4, R32 ;  /* 0x0000000448207c25 */ /* 0x008fc8000f8e0020 */
[----:B------:R-:W-:Y:S01]  /*1b10*/  IMAD R33, R73, UR4, R33 ;  /* 0x0000000449217c24 */ /* 0x000fe2000f8e0221 */
[----:B------:R-:W-:-:S04]  /*1b20*/  LEA R82, P5, R32, R68, 0x2 ;  /* 0x0000004420527211 */ /* 0x000fc800078a10ff */
[----:B------:R-:W-:-:S05]  /*1b30*/  LEA.HI.X R83, R32, R69, R33, 0x2, P5 ;  /* 0x0000004520537211 */ /* 0x000fca00028f1421 */
[----:B------:R3:W5:Y:S01]  /*1b40*/  LDG.E R105, desc[UR16][R82.64] ;  /* 0x0000001052697981 */ /* 0x000762000c1e1900 */
[----:B------:R-:W-:Y:S02]  /*1b50*/  MOV R32, R56 ;  /* 0x0000003800207202 */ /* 0x000fe40000000f00 */
[----:B------:R-:W-:-:S03]  /*1b60*/  MOV R33, R13 ;  /* 0x0000000d00217202 */ /* 0x000fc60000000f00 */
[----:B------:R-:W-:-:S04]  /*1b70*/  IMAD.WIDE.U32 R32, R74, UR4, R32 ;  /* 0x000000044a207c25 */ /* 0x000fc8000f8e0020 */
[----:B------:R-:W-:Y:S01]  /*1b80*/  IMAD R33, R75, UR4, R33 ;  /* 0x000000044b217c24 */ /* 0x000fe2000f8e0221 */
[----:B-1----:R-:W-:-:S04]  /*1b90*/  LEA R84, P5, R32, R70, 0x2 ;  /* 0x0000004620547211 */ /* 0x002fc800078a10ff */
[----:B------:R-:W-:-:S05]  /*1ba0*/  LEA.HI.X R85, R32, R71, R33, 0x2, P5 ;  /* 0x0000004720557211 */ /* 0x000fca00028f1421 */
[----:B------:R1:W5:Y:S01]  /*1bb0*/  LDG.E R35, desc[UR16][R84.64] ;  /* 0x0000001054237981 */ /* 0x000362000c1e1900 */
[----:B0-----:R-:W-:Y:S02]  /*1bc0*/  IMAD.MOV.U32 R34, RZ, RZ, RZ ;  /* 0x000000ffff227224 */ /* 0x001fe400078e00ff */
[----:B------:R-:W-:Y:S01]  /*1bd0*/  HFMA2 R86, -RZ, RZ, 0, 0 ;  /* 0x00000000ff567431 */ /* 0x000fe200000001ff */
[----:B------:R-:W0:Y:S01]  /*1be0*/  S2UR UR7, SR_CgaCtaId ;  /* 0x00000000000779c3 */ /* 0x000e220000008800 */
[----:B------:R-:W-:Y:S01]  /*1bf0*/  UMOV UR6, 0x400 ;  /* 0x0000040000067882 */ /* 0x000fe20000000000 */
[----:B---3--:R-:W-:Y:S01]  /*1c00*/  IADD3 R83, PT, PT, R103, UR4, RZ ;  /* 0x0000000467537c10 */ /* 0x008fe2000fffe0ff */
[----:B------:R-:W-:Y:S01]  /*1c10*/  BSSY.RECONVERGENT B0, `(.L_x_9709) ;  /* 0x0000032000007945 */ /* 0x000fe20003800200 */
[----:B0-----:R-:W-:Y:S01]  /*1c20*/  ULEA UR6, UR7, UR6, 0x18 ;  /* 0x0000000607067291 */ /* 0x001fe2000f8ec0ff */
[----:B--2---:R-:W-:Y:S02]  /*1c30*/  @!P2 PRMT R34, R108, 0x5410, RZ ;  /* 0x000054106c22a816 */ /* 0x004fe400000000ff */
[----:B----4-:R-:W-:-:S02]  /*1c40*/  @!P1 PRMT R86, R106, 0x5410, RZ ;  /* 0x000054106a569816 */ /* 0x010fc400000000ff */
[----:B-----5:R-:W-:Y:S02]  /*1c50*/  @!P3 PRMT R34, R34, 0x5410, R87 ;  /* 0x000054102222b816 */ /* 0x020fe40000000057 */
[----:B------:R-:W-:Y:S02]  /*1c60*/  @!P4 PRMT R86, R86, 0x5410, R107 ;  /* 0x000054105656c816 */ /* 0x000fe4000000006b */
[----:B-1----:R-:W-:Y:S02]  /*1c70*/  PRMT R85, R34, 0x7632, R85 ;  /* 0x0000763222557816 */ /* 0x002fe40000000055 */
[----:B------:R-:W-:Y:S01]  /*1c80*/  PRMT R87, R86, 0x7632, R87 ;  /* 0x0000763256577816 */ /* 0x000fe20000000057 */
[----:B------:R-:W-:Y:S04]  /*1c90*/  STS.U16 [R37], R34 ;  /* 0x0000002225007388 */ /* 0x000fe80000000400 */
[----:B------:R-:W-:Y:S04]  /*1ca0*/  STS.U16 [R37+0x40], R85 ;  /* 0x0000405525007388 */ /* 0x000fe80000000400 */
[----:B------:R-:W-:Y:S04]  /*1cb0*/  STS.U16 [R37+0x80], R86 ;  /* 0x0000805625007388 */ /* 0x000fe80000000400 */
[----:B------:R-:W-:Y:S01]  /*1cc0*/  STS.U16 [R37+0xc0], R87 ;  /* 0x0000c05725007388 */ /* 0x000fe20000000400 */
[----:B------:R-:W-:-:S03]  /*1cd0*/  NOP ;  /* 0x0000000000007918 */ /* 0x000fc60000000000 */
[----:B------:R-:W0:Y:S01]  /*1ce0*/  LDS.64 R32, [R38] ;  /* 0x0000000026207984 */ /* 0x000e220000000a00 */
[----:B------:R-:W-:-:S04]  /*1cf0*/  FMUL.FTZ R82, R105, 1.4426950216293334961 ;  /* 0x3fb8aa3b69527820 */ /* 0x000fc80000410000 */
[----:B------:R-:W-:Y:S01]  /*1d00*/  FMUL.FTZ R114, R82, R39 ;  /* 0x0000002752727220 */ /* 0x000fe20000410000 */
[----:B------:R-:W-:Y:S01]  /*1d10*/  ISETP.NE.AND P3, PT, R60, RZ, PT ;  /* 0x000000ff3c00720c */ /* 0x000fe20003f65270 */
[C---:B------:R-:W-:Y:S01]  /*1d20*/  FMUL.FTZ R107, R82.reuse, R40 ;  /* 0x00000028526b7220 */ /* 0x040fe20000410000 */
[C---:B------:R-:W-:Y:S01]  /*1d30*/  FMUL.FTZ R106, R82.reuse, R41 ;  /* 0x00000029526a7220 */ /* 0x040fe20000410000 */
[----:B------:R-:W-:Y:S02]  /*1d40*/  FMUL.FTZ R115, R82, R42 ;  /* 0x0000002a52737220 */ /* 0x000fe40000410000 */
[----:B------:R-:W1:Y:S01]  /*1d50*/  MUFU.EX2 R114, R114 ;  /* 0x0000007200727308 */ /* 0x000e620000000800 */
[----:B------:R-:W-:Y:S02]  /*1d60*/  ISETP.NE.AND P1, PT, R60, 0x1f, PT ;  /* 0x0000001f3c00780c */ /* 0x000fe40003f25270 */
[----:B------:R-:W-:Y:S01]  /*1d70*/  SEL R83, R83, R24, !P3 ;  /* 0x0000001853537207 */ /* 0x000fe20005800000 */
[----:B------:R-:W2:Y:S04]  /*1d80*/  MUFU.EX2 R107, R107 ;  /* 0x0000006b006b7308 */ /* 0x000ea80000000800 */
[----:B------:R-:W3:Y:S01]  /*1d90*/  MUFU.EX2 R106, R106 ;  /* 0x0000006a006a7308 */ /* 0x000ee20000000800 */
[----:B------:R-:W-:-:S03]  /*1da0*/  LEA R83, R83, UR6, 0x2 ;  /* 0x0000000653537c11 */ /* 0x000fc6000f8e10ff */
[----:B------:R-:W4:Y:S02]  /*1db0*/  MUFU.EX2 R115, R115 ;  /* 0x0000007300737308 */ /* 0x000f240000000800 */
[----:B-1----:R1:W-:Y:S01]  /*1dc0*/  STS [R83+0x548], R114 ;  /* 0x0005487253007388 */ /* 0x0023e20000000800 */
[--C-:B0-----:R-:W-:Y:S02]  /*1dd0*/  HADD2.F32 R84, -RZ, R32.reuse.H0_H0 ;  /* 0x20000020ff547230 */ /* 0x101fe40000004100 */
[----:B------:R-:W-:Y:S02]  /*1de0*/  HADD2.F32 R85, -RZ, R32.H1_H1 ;  /* 0x30000020ff557230 */ /* 0x000fe40000004100 */
[--C-:B------:R-:W-:Y:S02]  /*1df0*/  HADD2.F32 R109, -RZ, R33.reuse.H0_H0 ;  /* 0x20000021ff6d7230 */ /* 0x100fe40000004100 */
[----:B------:R-:W-:Y:S02]  /*1e00*/  HADD2.F32 R108, -RZ, R33.H1_H1 ;  /* 0x30000021ff6c7230 */ /* 0x000fe40000004100 */
        /* <DEDUP_REMOVED lines=8> */
[----:B------:R-:W-:Y:S06]  /*1e90*/  BAR.SYNC.DEFER_BLOCKING 0x0 ;  /* 0x0000000000007b1d */ /* 0x000fec0000010000 */
[----:B--234-:R-:W-:Y:S05]  /*1ea0*/  @P1 BRA `(.L_x_9710) ;  /* 0x00000000001c1947 */ /* 0x01cfea0003800000 */
[----:B------:R-:W-:Y:S02]  /*1eb0*/  ISETP.NE.AND P1, PT, R21, UR10, PT ;  /* 0x0000000a15007c0c */ /* 0x000fe4000bf25270 */
[----:B------:R-:W-:-:S11]  /*1ec0*/  MOV R87, 0x3f800000 ;  /* 0x3f80000000577802 */ /* 0x000fd60000000f00 */
[----:B------:R-:W-:Y:S05]  /*1ed0*/  @!P1 BRA `(.L_x_9711) ;  /* 0x0000000000149947 */ /* 0x000fea0003800000 */
[----:B------:R-:W-:-:S04]  /*1ee0*/  IADD3 R32, PT, PT, R104, UR4, RZ ;  /* 0x0000000468207c10 */ /* 0x000fc8000fffe0ff */
[----:B------:R-:W-:-:S05]  /*1ef0*/  LEA R32, R32, UR6, 0x2 ;  /* 0x0000000620207c11 */ /* 0x000fca000f8e10ff */
[----:B------:R2:W3:Y:S01]  /*1f00*/  LDS R87, [R32+0x548] ;  /* 0x0005480020577984 */ /* 0x0004e20000000800 */
[----:B------:R-:W-:Y:S05]  /*1f10*/  BRA `(.L_x_9711) ;  /* 0x0000000000047947 */ /* 0x000fea0003800000 */
.L_x_9710:
[----:B------:R0:W1:Y:S02]  /*1f20*/  LDS R87, [R18+UR5+0xd4c] ;  /* 0x000d4c0512577984 */ /* 0x0000640008000800 */
.L_x_9711:
[----:B------:R-:W-:Y:S05]  /*1f30*/  BSYNC.RECONVERGENT B0 ;  /* 0x0000000000007941 */ /* 0x000fea0003800200 */
.L_x_9709:
        /* <DEDUP_REMOVED lines=16> */
[----:B------:R-:W-:Y:S02]  /*2040*/  BSSY.RECONVERGENT B0, `(.L_x_9712) ;  /* 0x0000083000007945 */ /* 0x000fe40003800200 */
[----:B------:R-:W1:Y:S01]  /*2050*/  SHFL.UP PT, R112, R117, 0x1, RZ ;  /* 0x0420000075707989 */ /* 0x000e6200000e00ff */
[----:B------:R-:W-:-:S03]  /*2060*/  FFMA.FTZ R82, R106, R82, R111 ;  /* 0x000000526a527223 */ /* 0x000fc6000001006f */
[----:B------:R-:W3:Y:S01]  /*2070*/  SHFL.DOWN PT, R119, R120, 0x1, 0x1f ;  /* 0x08201f0078777f89 */ /* 0x000ee200000e0000 */
[----:B------:R-:W-:Y:S01]  /*2080*/  FFMA.FTZ R116, R107, R82, R110 ;  /* 0x000000526b747223 */ /* 0x000fe2000001006e */
[----:B------:R-:W-:-:S04]  /*2090*/  FMUL.FTZ R82, R106, R83 ;  /* 0x000000536a527220 */ /* 0x000fc80000410000 */
[----:B------:R-:W-:Y:S01]  /*20a0*/  FMUL.FTZ R82, R115, R82 ;  /* 0x0000005273527220 */ /* 0x000fe20000410000 */
        /* <DEDUP_REMOVED lines=8> */
[----:B------:R-:W-:Y:S02]  /*2130*/  @P4 MOV R120, R83 ;  /* 0x0000005300784202 */ /* 0x000fe40000000f00 */
[----:B------:R-:W-:Y:S01]  /*2140*/  ISETP.GT.U32.AND P4, PT, R23, 0x1d, PT ;  /* 0x0000001d1700780c */ /* 0x000fe20003f84070 */
[----:B--2---:R-:W-:Y:S01]  /*2150*/  @P1 FMUL.FTZ R82, R82, R33 ;  /* 0x0000002152521220 */ /* 0x004fe20000410000 */
[----:B------:R-:W2:Y:S01]  /*2160*/  SHFL.DOWN PT, R116, R121, 0x2, 0x1f ;  /* 0x08401f0079747f89 */ /* 0x000ea200000e0000 */
[----:B------:R-:W-:-:S03]  /*2170*/  ISETP.GE.AND P1, PT, R36, 0x2, PT ;  /* 0x000000022400780c */ /* 0x000fc60003f26270 */
[----:B------:R-:W3:Y:S04]  /*2180*/  SHFL.DOWN PT, R119, R120, 0x2, 0x1f ;  /* 0x08401f0078777f89 */ /* 0x000ee800000e0000 */
[----:B------:R-:W5:Y:S01]  /*2190*/  SHFL.UP PT, R33, R82, 0x2, RZ ;  /* 0x0440000052217989 */ /* 0x000f6200000e00ff */
[----:B-1----:R-:W-:-:S05]  /*21a0*/  FFMA.FTZ R32, R82, R32, R117 ;  /* 0x0000002052207223 */ /* 0x002fca0000010075 */
[----:B------:R-:W-:Y:S01]  /*21b0*/  FSEL R83, R117, R32, !P1 ;  /* 0x0000002075537208 */ /* 0x000fe20004800000 */
[----:B--2---:R-:W-:-:S04]  /*21c0*/  @!P4 FFMA.FTZ R121, R120, R116, R121 ;  /* 0x000000747879c223 */ /* 0x004fc80000010079 */
[----:B------:R-:W1:Y:S01]  /*21d0*/  SHFL.UP PT, R32, R83, 0x4, RZ ;  /* 0x0480000053207989 */ /* 0x000e6200000e00ff */
[----:B---3--:R-:W-:Y:S01]  /*21e0*/  @!P4 FMUL.FTZ R112, R120, R119 ;  /* 0x000000777870c220 */ /* 0x008fe20000410000 */
[----:B-----5:R-:W-:Y:S01]  /*21f0*/  @P1 FMUL.FTZ R82, R82, R33 ;  /* 0x0000002152521220 */ /* 0x020fe20000410000 */
[----:B------:R-:W-:-:S03]  /*2200*/  ISETP.GE.AND P1, PT, R36, 0x4, PT ;  /* 0x000000042400780c */ /* 0x000fc60003f26270 */
[----:B------:R-:W-:Y:S01]  /*2210*/  @!P4 MOV R120, R112 ;  /* 0x000000700078c202 */ /* 0x000fe20000000f00 */
[----:B------:R-:W2:Y:S01]  /*2220*/  SHFL.UP PT, R33, R82, 0x4, RZ ;  /* 0x0480000052217989 */ /* 0x000ea200000e00ff */
[----:B------:R-:W-:-:S03]  /*2230*/  ISETP.GT.U32.AND P4, PT, R23, 0x1b, PT ;  /* 0x0000001b1700780c */ /* 0x000fc60003f84070 */
[----:B------:R-:W3:Y:S04]  /*2240*/  SHFL.DOWN PT, R119, R120, 0x4, 0x1f ;  /* 0x08801f0078777f89 */ /* 0x000ee800000e0000 */
[----:B------:R-:W5:Y:S01]  /*2250*/  SHFL.DOWN PT, R112, R121, 0x4, 0x1f ;  /* 0x08801f0079707f89 */ /* 0x000f6200000e0000 */
[----:B-1----:R-:W-:-:S05]  /*2260*/  FFMA.FTZ R32, R82, R32, R83 ;  /* 0x0000002052207223 */ /* 0x002fca0000010053 */
[----:B------:R-:W-:Y:S01]  /*2270*/  FSEL R117, R83, R32, !P1 ;  /* 0x0000002053757208 */ /* 0x000fe20004800000 */
[----:B--2---:R-:W-:-:S04]  /*2280*/  @P1 FMUL.FTZ R82, R82, R33 ;  /* 0x0000002152521220 */ /* 0x004fc80000410000 */
[----:B------:R-:W1:Y:S01]  /*2290*/  SHFL.UP PT, R32, R117, 0x8, RZ ;  /* 0x0500000075207989 */ /* 0x000e6200000e00ff */
[----:B------:R-:W-:Y:S01]  /*22a0*/  ISETP.GE.AND P1, PT, R36, 0x8, PT ;  /* 0x000000082400780c */ /* 0x000fe20003f26270 */
[C---:B---3--:R-:W-:Y:S02]  /*22b0*/  @!P4 FMUL.FTZ R83, R120.reuse, R119 ;  /* 0x000000777853c220 */ /* 0x048fe40000410000 */
[----:B------:R-:W2:Y:S01]  /*22c0*/  SHFL.UP PT, R33, R82, 0x8, RZ ;  /* 0x0500000052217989 */ /* 0x000ea200000e00ff */
[----:B-----5:R-:W-:Y:S02]  /*22d0*/  @!P4 FFMA.FTZ R121, R120, R112, R121 ;  /* 0x000000707879c223 */ /* 0x020fe40000010079 */
[----:B------:R-:W-:Y:S02]  /*22e0*/  @!P4 MOV R120, R83 ;  /* 0x000000530078c202 */ /* 0x000fe40000000f00 */
[----:B------:R-:W-:Y:S01]  /*22f0*/  ISETP.GT.U32.AND P4, PT, R23, 0x17, PT ;  /* 0x000000171700780c */ /* 0x000fe20003f84070 */
[----:B------:R-:W3:Y:S04]  /*2300*/  SHFL.DOWN PT, R116, R121, 0x8, 0x1f ;  /* 0x09001f0079747f89 */ /* 0x000ee800000e0000 */
[----:B------:R-:W5:Y:S01]  /*2310*/  SHFL.DOWN PT, R83, R120, 0x8, 0x1f ;  /* 0x09001f0078537f89 */ /* 0x000f6200000e0000 */
[C---:B-1----:R-:W-:Y:S01]  /*2320*/  FFMA.FTZ R32, R82.reuse, R32, R117 ;  /* 0x0000002052207223 */ /* 0x042fe20000010075 */
[----:B--2---:R-:W-:-:S04]  /*2330*/  @P1 FMUL.FTZ R82, R82, R33 ;  /* 0x0000002152521220 */ /* 0x004fc80000410000 */
[----:B------:R-:W-:Y:S01]  /*2340*/  FSEL R119, R117, R32, !P1 ;  /* 0x0000002075777208 */ /* 0x000fe20004800000 */
[----:B------:R-:W-:Y:S01]  /*2350*/  HFMA2 R33, -RZ, RZ, 0, 0 ;  /* 0x00000000ff217431 */ /* 0x000fe200000001ff */
[----:B------:R-:W-:Y:S01]  /*2360*/  ISETP.GE.AND P1, PT, R21, UR10, PT ;  /* 0x0000000a15007c0c */ /* 0x000fe2000bf26270 */
[----:B------:R-:W-:Y:S03]  /*2370*/  SHFL.UP PT, R117, R82, 0x10, RZ ;  /* 0x0600000052757989 */ /* 0x000fe600000e00ff */
[----:B------:R-:W-:Y:S01]  /*2380*/  ISETP.NE.OR P1, PT, R60, RZ, P1 ;  /* 0x000000ff3c00720c */ /* 0x000fe20000f25670 */
[C---:B---3--:R-:W-:Y:S01]  /*2390*/  @!P4 FFMA.FTZ R121, R120.reuse, R116, R121 ;  /* 0x000000747879c223 */ /* 0x048fe20000010079 */
[----:B------:R-:W1:Y:S01]  /*23a0*/  SHFL.UP PT, R112, R119, 0x10, RZ ;  /* 0x0600000077707989 */ /* 0x000e6200000e00ff */
[----:B-----5:R-:W-:-:S03]  /*23b0*/  @!P4 FMUL.FTZ R32, R120, R83 ;  /* 0x000000537820c220 */ /* 0x020fc60000410000 */
[----:B------:R-:W2:Y:S02]  /*23c0*/  SHFL.DOWN PT, R83, R121, 0x10, 0x1f ;  /* 0x0a001f0079537f89 */ /* 0x000ea400000e0000 */
[----:B------:R-:W-:Y:S01]  /*23d0*/  @!P4 MOV R120, R32 ;  /* 0x000000200078c202 */ /* 0x000fe20000000f00 */
[----:B------:R-:W-:Y:S01]  /*23e0*/  IMAD.MOV.U32 R32, RZ, RZ, 0x3f800000 ;  /* 0x3f800000ff207424 */ /* 0x000fe200078e00ff */
[----:B------:R-:W-:-:S03]  /*23f0*/  ISETP.GE.AND P4, PT, R36, 0x10, PT ;  /* 0x000000102400780c */ /* 0x000fc60003f86270 */
[----:B------:R-:W3:Y:S04]  /*2400*/  SHFL.DOWN PT, R123, R120, 0x10, 0x1f ;  /* 0x0a001f00787b7f89 */ /* 0x000ee800000e0000 */
[----:B------:R-:W5:Y:S01]  /*2410*/  @!P1 LDS.64 R32, [UR7+0xdc8] ;  /* 0x000dc807ff209984 */ /* 0x000f620008000a00 */
[----:B------:R-:W-:Y:S01]  /*2420*/  ISETP.GT.U32.AND P1, PT, R23, 0xf, PT ;  /* 0x0000000f1700780c */ /* 0x000fe20003f24070 */
[----:B-1----:R-:W-:-:S04]  /*2430*/  FFMA.FTZ R112, R82, R112, R119 ;  /* 0x0000007052707223 */ /* 0x002fc80000010077 */
[----:B------:R-:W-:Y:S01]  /*2440*/  @P4 FMUL.FTZ R82, R82, R117 ;  /* 0x0000007552524220 */ /* 0x000fe20000410000 */
[----:B------:R-:W-:-:S04]  /*2450*/  FSEL R116, R119, R112, !P4 ;  /* 0x0000007077747208 */ /* 0x000fc80006000000 */
[----:B------:R-:W-:Y:S03]  /*2460*/  SHFL.UP PT, R117, R82, 0x1, RZ ;  /* 0x0420000052757989 */ /* 0x000fe600000e00ff */
[C---:B--2---:R-:W-:Y:S01]  /*2470*/  @!P1 FFMA.FTZ R121, R120.reuse, R83, R121 ;  /* 0x0000005378799223 */ /* 0x044fe20000010079 */
[----:B------:R-:W-:Y:S01]  /*2480*/  SHFL.UP PT, R116, R116, 0x1, RZ ;  /* 0x0420000074747989 */ /* 0x000fe200000e00ff */
[----:B---3--:R-:W-:-:S03]  /*2490*/  @!P1 FMUL.FTZ R118, R120, R123 ;  /* 0x0000007b78769220 */ /* 0x008fc60000410000 */
[----:B------:R-:W-:Y:S02]  /*24a0*/  SHFL.IDX PT, R83, R121, RZ, 0x1f ;  /* 0x00001fff79537589 */ /* 0x000fe400000e0000 */
[----:B------:R-:W-:Y:S02]  /*24b0*/  @!P1 MOV R120, R118 ;  /* 0x0000007600789202 */ /* 0x000fe40000000f00 */
[----:B------:R-:W-:Y:S01]  /*24c0*/  ISETP.NE.AND P1, PT, R60, RZ, PT ;  /* 0x000000ff3c00720c */ /* 0x000fe20003f25270 */
[----:B------:R-:W-:Y:S04]  /*24d0*/  SHFL.DOWN PT, R118, R121, 0x1, 0x1f ;  /* 0x08201f0079767f89 */ /* 0x000fe800000e0000 */
[----:B------:R-:W1:Y:S04]  /*24e0*/  SHFL.IDX PT, R122, R120, RZ, 0x1f ;  /* 0x00001fff787a7589 */ /* 0x000e6800000e0000 */
[----:B------:R-:W-:Y:S04]  /*24f0*/  SHFL.DOWN PT, R123, R120, 0x1, 0x1f ;  /* 0x08201f00787b7f89 */ /* 0x000fe800000e0000 */
[----:B-----5:R-:W-:Y:S01]  /*2500*/  SHFL.IDX PT, R119, R33, RZ, 0x1f ;  /* 0x00001fff21777589 */ /* 0x020fe200000e0000 */
[C---:B-1----:R-:W-:Y:S01]  /*2510*/  FFMA.FTZ R83, R122.reuse, R33, R83 ;  /* 0x000000217a537223 */ /* 0x042fe20000010053 */
[----:B------:R-:W-:-:S05]  /*2520*/  FMUL.FTZ R82, R122, R32 ;  /* 0x000000207a527220 */ /* 0x000fca0000410000 */
[----:B------:R-:W-:Y:S04]  /*2530*/  @!P1 STS.64 [UR7+0xdc8], R82 ;  /* 0x000dc852ff009988 */ /* 0x000fe80008000a07 */
[----:B----4-:R-:W1:Y:S02]  /*2540*/  SHFL.IDX PT, R112, R34, RZ, 0x1f ;  /* 0x00001fff22707589 */ /* 0x010e6400000e0000 */
[----:B-1----:R-:W-:Y:S01]  /*2550*/  @P3 FFMA.FTZ R112, R117, R112, R116 ;  /* 0x0000007075703223 */ /* 0x002fe20000010074 */
[----:B------:R-:W-:-:S03]  /*2560*/  ISETP.NE.AND P3, PT, R60, 0x1f, PT ;  /* 0x0000001f3c00780c */ /* 0x000fc60003f65270 */
[----:B------:R-:W-:-:S04]  /*2570*/  FFMA.FTZ R114, R114, R112, R99 ;  /* 0x0000007072727223 */ /* 0x000fc80000010063 */
[-C--:B------:R-:W-:Y:S01]  /*2580*/  FFMA.FTZ R112, R107, R114.reuse, R100 ;  /* 0x000000726b707223 */ /* 0x080fe20000010064 */
[----:B------:R-:W-:-:S03]  /*2590*/  FMUL.FTZ R33, R35, R114 ;  /* 0x0000007223217220 */ /* 0x000fc60000410000 */
[-C--:B------:R-:W-:Y:S01]  /*25a0*/  FFMA.FTZ R116, R106, R112.reuse, R101 ;  /* 0x000000706a747223 */ /* 0x080fe20000010065 */
[----:B------:R-:W-:Y:S01]  /*25b0*/  FMUL.FTZ R121, R35, R112 ;  /* 0x0000007023797220 */ /* 0x000fe20000410000 */
[----:B------:R-:W-:Y:S01]  /*25c0*/  FMUL.FTZ R32, R0, R33 ;  /* 0x0000002100207220 */ /* 0x000fe20000410000 */
[----:B------:R-:W-:Y:S01]  /*25d0*/  @P3 FFMA.FTZ R119, R123, R119, R118 ;  /* 0x000000777b773223 */ /* 0x000fe20000010076 */
[-C--:B------:R-:W-:Y:S01]  /*25e0*/  FFMA.FTZ R117, R115, R116.reuse, R102 ;  /* 0x0000007473757223 */ /* 0x080fe20000010066 */
[----:B------:R-:W-:Y:S01]  /*25f0*/  FMUL.FTZ R34, R35, R116 ;  /* 0x0000007423227220 */ /* 0x000fe20000410000 */
        /* <DEDUP_REMOVED lines=10> */
[----:B------:R-:W-:Y:S01]  /*26a0*/  FMUL.FTZ R82, R85, R112 ;  /* 0x0000007055527220 */ /* 0x000fe20000410000 */
[----:B------:R1:W-:Y:S01]  /*26b0*/  STS.128 [R20+0x110], R32 ;  /* 0x0001102014007388 */ /* 0x0003e20000000c00 */
[----:B------:R-:W-:Y:S01]  /*26c0*/  FFMA.FTZ R106, R106, R120, R111 ;  /* 0x000000786a6a7223 */ /* 0x000fe2000001006f */
[----:B------:R-:W-:Y:S01]  /*26d0*/  LEA.HI.X R85, R86, UR9, R87, 0x2, P3 ;  /* 0x0000000956557c11 */ /* 0x000fe200098f1457 */
[----:B------:R-:W-:Y:S01]  /*26e0*/  FFMA.FTZ R119, R0, R119, RZ ;  /* 0x0000007700777223 */ /* 0x000fe200000100ff */
[----:B------:R-:W-:Y:S01]  /*26f0*/  BAR.SYNC.DEFER_BLOCKING 0x0 ;  /* 0x0000000000007b1d */ /* 0x000fe20000010000 */
[----:B------:R-:W-:Y:S01]  /*2700*/  FFMA.FTZ R110, R107, R106, R110 ;  /* 0x0000006a6b6e7223 */ /* 0x000fe2000001006e */
[----:B------:R-:W-:Y:S01]  /*2710*/  FMUL.FTZ R109, R109, R116 ;  /* 0x000000746d6d7220 */ /* 0x000fe20000410000 */
[----:B------:R-:W-:Y:S01]  /*2720*/  FFMA.FTZ R82, R48, R82, R119 ;  /* 0x0000005230527223 */ /* 0x000fe20000010077 */
[----:B------:R-:W-:Y:S01]  /*2730*/  FADD.FTZ R112, -R100, R112 ;  /* 0x0000007064707221 */ /* 0x000fe20000010100 */
[----:B------:R-:W-:Y:S01]  /*2740*/  FMUL.FTZ R87, R106, R40 ;  /* 0x000000286a577220 */ /* 0x000fe20000410000 */
[----:B------:R-:W-:Y:S01]  /*2750*/  FMUL.FTZ R86, R120, R41 ;  /* 0x0000002978567220 */ /* 0x000fe20000410000 */
[----:B------:R-:W-:Y:S01]  /*2760*/  FFMA.FTZ R109, R47, R109, R82 ;  /* 0x0000006d2f6d7223 */ /* 0x000fe20000010052 */
[----:B------:R-:W-:Y:S01]  /*2770*/  FMUL.FTZ R82, R108, R117 ;  /* 0x000000756c527220 */ /* 0x000fe20000410000 */
[----:B------:R-:W-:Y:S01]  /*2780*/  FADD.FTZ R116, -R101, R116 ;  /* 0x0000007465747221 */ /* 0x000fe20000010100 */
[----:B-1----:R-:W-:Y:S01]  /*2790*/  IADD3 R32, PT, PT, -R98, UR11, RZ ;  /* 0x0000000b62207c10 */ /* 0x002fe2000fffe1ff */
[----:B------:R-:W-:Y:S01]  /*27a0*/  FADD.FTZ R35, -R99, R114 ;  /* 0x0000007263237221 */ /* 0x000fe20000010100 */
[----:B------:R-:W-:Y:S01]  /*27b0*/  FMUL.FTZ R34, R110, R39 ;  /* 0x000000276e227220 */ /* 0x000fe20000410000 */
[----:B------:R-:W-:Y:S01]  /*27c0*/  FFMA.FTZ R82, R88, R82, R109 ;  /* 0x0000005258527223 */ /* 0x000fe2000001006d */
[----:B------:R-:W-:-:S02]  /*27d0*/  ISETP.GE.AND P3, PT, R32, 0x1, PT ;  /* 0x000000012000780c */ /* 0x000fc40003f66270 */
[C---:B------:R-:W-:Y:S02]  /*27e0*/  ISETP.GE.AND P4, PT, R32.reuse, 0x21, PT ;  /* 0x000000212000780c */ /* 0x040fe40003f86270 */
[C---:B------:R-:W-:Y:S02]  /*27f0*/  ISETP.GE.AND P5, PT, R32.reuse, 0x41, PT ;  /* 0x000000412000780c */ /* 0x040fe40003fa6270 */
[----:B------:R-:W-:Y:S01]  /*2800*/  ISETP.GE.AND P6, PT, R32, 0x61, PT ;  /* 0x000000612000780c */ /* 0x000fe20003fc6270 */
[----:B------:R-:W-:Y:S01]  /*2810*/  FFMA.FTZ R32, R34, R35, RZ ;  /* 0x0000002322207223 */ /* 0x000fe200000100ff */
[----:B------:R1:W2:Y:S03]  /*2820*/  LDS R121, [R25+0x80] ;  /* 0x0000800019797984 */ /* 0x0002a60000000800 */
[----:B------:R-:W-:Y:S02]  /*2830*/  FFMA.FTZ R33, R87, R112, R32 ;  /* 0x0000007057217223 */ /* 0x000fe40000010020 */
[----:B------:R-:W-:Y:S06]  /*2840*/  @!P3 BRA `(.L_x_9713) ;  /* 0x000000000008b947 */ /* 0x000fec0003800000 */
[----:B------:R-:W3:Y:S04]  /*2850*/  LDS R83, [R25] ;  /* 0x0000000019537984 */ /* 0x000ee80000000800 */
[----:B---3--:R3:W-:Y:S02]  /*2860*/  REDG.E.ADD.F32.FTZ.RN.STRONG.GPU desc[UR16][R84.64], R83 ;  /* 0x00000053540079a6 */ /* 0x0087e4000c12f310 */
.L_x_9713:
[----:B------:R-:W-:Y:S05]  /*2870*/  BSYNC.RECONVERGENT B0 ;  /* 0x0000000000007941 */ /* 0x000fea0003800200 */
.L_x_9712:
[----:B------:R-:W-:Y:S04]  /*2880*/  BSSY.RECONVERGENT B0, `(.L_x_9714) ;  /* 0x0000003000007945 */ /* 0x000fe80003800200 */
[----:B------:R-:W-:Y:S05]  /*2890*/  @!P4 BRA `(.L_x_9715) ;  /* 0x000000000004c947 */ /* 0x000fea0003800000 */
[----:B--2---:R4:W-:Y:S02]  /*28a0*/  REDG.E.ADD.F32.FTZ.RN.STRONG.GPU desc[UR16][R84.64+0x80], R121 ;  /* 0x00008079540079a6 */ /* 0x0049e4000c12f310 */
.L_x_9715:
[----:B------:R-:W-:Y:S05]  /*28b0*/  BSYNC.RECONVERGENT B0 ;  /* 0x0000000000007941 */ /* 0x000fea0003800200 */
.L_x_9714:
[----:B---3--:R3:W0:Y:S01]  /*28c0*/  LDS R83, [R25+0x100] ;  /* 0x0001000019537984 */ /* 0x0086220000000800 */
[----:B------:R-:W-:Y:S01]  /*28d0*/  BSSY.RECONVERGENT B0, `(.L_x_9716) ;  /* 0x0000006000007945 */ /* 0x000fe20003800200 */
[----:B------:R-:W-:Y:S01]  /*28e0*/  FMUL.FTZ R32, R118, R42 ;  /* 0x0000002a76207220 */ /* 0x000fe20000410000 */
[----:B------:R-:W-:Y:S01]  /*28f0*/  FADD.FTZ R117, -R102, R117 ;  /* 0x0000007566757221 */ /* 0x000fe20000010100 */
[----:B------:R-:W-:Y:S01]  /*2900*/  FFMA.FTZ R33, R86, R116, R33 ;  /* 0x0000007456217223 */ /* 0x000fe20000010021 */
[----:B------:R-:W-:Y:S06]  /*2910*/  @!P5 BRA `(.L_x_9717) ;  /* 0x000000000004d947 */ /* 0x000fec0003800000 */
[----:B0-----:R0:W-:Y:S02]  /*2920*/  REDG.E.ADD.F32.FTZ.RN.STRONG.GPU desc[UR16][R84.64+0x100], R83 ;  /* 0x00010053540079a6 */ /* 0x0011e4000c12f310 */
.L_x_9717:
[----:B------:R-:W-:Y:S05]  /*2930*/  BSYNC.RECONVERGENT B0 ;  /* 0x0000000000007941 */ /* 0x000fea0003800200 */
.L_x_9716:
[----:B0-----:R-:W-:Y:S01]  /*2940*/  FFMA.FTZ R83, R32, R117, R33 ;  /* 0x0000007520537223 */ /* 0x001fe20000010021 */
[----:B------:R-:W-:Y:S01]  /*2950*/  BSSY.RECONVERGENT B0, `(.L_x_9718) ;  /* 0x0000004000007945 */ /* 0x000fe20003800200 */
[----:B------:R0:W0:Y:S03]  /*2960*/  LDS R33, [R25+0x180] ;  /* 0x0001800019217984 */ /* 0x0000260000000800 */
[----:B------:R-:W-:Y:S05]  /*2970*/  @!P6 BRA `(.L_x_9719) ;  /* 0x000000000004e947 */ /* 0x000fea0003800000 */
[----:B0-----:R0:W-:Y:S02]  /*2980*/  REDG.E.ADD.F32.FTZ.RN.STRONG.GPU desc[UR16][R84.64+0x180], R33 ;  /* 0x00018021540079a6 */ /* 0x0011e4000c12f310 */
.L_x_9719:
[----:B------:R-:W-:Y:S05]  /*2990*/  BSYNC.RECONVERGENT B0 ;  /* 0x0000000000007941 */ /* 0x000fea0003800200 */
.L_x_9718:
[----:B0---4-:R-:W0:Y:S01]  /*29a0*/  SHFL.DOWN PT, R84, R83, 0x1, 0x1f ;  /* 0x08201f0053547f89 */ /* 0x011e2200000e0000 */
[----:B------:R-:W-:Y:S01]  /*29b0*/  ISETP.GT.AND P3, PT, R36, 0x1e, PT ;  /* 0x0000001e2400780c */ /* 0x000fe20003f64270 */
[C---:B------:R-:W-:Y:S01]  /*29c0*/  FMUL.FTZ R85, R105.reuse, R106 ;  /* 0x0000006a69557220 */ /* 0x040fe20000410000 */
[----:B------:R-:W-:Y:S01]  /*29d0*/  FADD.FTZ R96, R32, R96 ;  /* 0x0000006020607221 */ /* 0x000fe20000010000 */
[----:B------:R-:W4:Y:S01]  /*29e0*/  SHFL.DOWN PT, R33, R82, 0x1, 0x1f ;  /* 0x08201f0052217f89 */ /* 0x000f2200000e0000 */
[----:B------:R-:W-:Y:S01]  /*29f0*/  FADD.FTZ R95, R86, R95 ;  /* 0x0000005f565f7221 */ /* 0x000fe20000010000 */
[----:B------:R-:W-:Y:S01]  /*2a00*/  FMUL.FTZ R112, R112, R85 ;  /* 0x0000005570707220 */ /* 0x000fe20000410000 */
[C---:B------:R-:W-:Y:S01]  /*2a10*/  FMUL.FTZ R85, R105.reuse, R120 ;  /* 0x0000007869557220 */ /* 0x040fe20000410000 */
[----:B------:R-:W-:Y:S01]  /*2a20*/  FMUL.FTZ R86, R105, R118 ;  /* 0x0000007669567220 */ /* 0x000fe20000410000 */
[----:B------:R-:W-:Y:S01]  /*2a30*/  BSSY.RECONVERGENT B0, `(.L_x_9720) ;  /* 0x0000033000007945 */ /* 0x000fe20003800200 */
[----:B------:R-:W-:Y:S01]  /*2a40*/  FFMA.FTZ R112, R43, R106, R112 ;  /* 0x0000006a2b707223 */ /* 0x000fe20000010070 */
[----:B------:R-:W-:Y:S01]  /*2a50*/  FMUL.FTZ R85, R116, R85 ;  /* 0x0000005574557220 */ /* 0x000fe20000410000 */
[----:B------:R-:W-:Y:S01]  /*2a60*/  FMUL.FTZ R86, R117, R86 ;  /* 0x0000005675567220 */ /* 0x000fe20000410000 */
[----:B------:R-:W-:Y:S01]  /*2a70*/  FADD.FTZ R94, R87, R94 ;  /* 0x0000005e575e7221 */ /* 0x000fe20000010000 */
[----:B------:R-:W-:Y:S01]  /*2a80*/  FADD.FTZ R93, R34, R93 ;  /* 0x0000005d225d7221 */ /* 0x000fe20000010000 */
[----:B------:R-:W-:Y:S01]  /*2a90*/  FFMA.FTZ R85, R46, R120, R85 ;  /* 0x000000782e557223 */ /* 0x000fe20000010055 */
[----:B------:R-:W-:Y:S01]  /*2aa0*/  FFMA.FTZ R86, R45, R118, R86 ;  /* 0x000000762d567223 */ /* 0x000fe20000010056 */
[----:B------:R-:W-:-:S02]  /*2ab0*/  FADD.FTZ R89, R112, R89 ;  /* 0x0000005970597221 */ /* 0x000fc40000010000 */
        /* <DEDUP_REMOVED lines=20> */
[----:B------:R-:W-:-:S03]  /*2c00*/  ISETP.NE.AND P3, PT, R36, RZ, PT ;  /* 0x000000ff2400720c */ /* 0x000fc60003f65270 */
[----:B------:R-:W4:Y:S01]  /*2c10*/  SHFL.DOWN PT, R33, R82, 0x10, 0x1f ;  /* 0x0a001f0052217f89 */ /* 0x000f2200000e0000 */
[----:B0-----:R-:W-:Y:S01]  /*2c20*/  FADD.FTZ R32, R83, R84 ;  /* 0x0000005453207221 */ /* 0x001fe20000010000 */
[----:B------:R-:W-:Y:S01]  /*2c30*/  FMUL.FTZ R84, R105, R110 ;  /* 0x0000006e69547220 */ /* 0x000fe20000410000 */
[----:B----4-:R-:W-:-:S03]  /*2c40*/  FADD.FTZ R33, R82, R33 ;  /* 0x0000002152217221 */ /* 0x010fc60000010000 */
[----:B------:R-:W-:-:S04]  /*2c50*/  FMUL.FTZ R35, R35, R84 ;  /* 0x0000005423237220 */ /* 0x000fc80000410000 */
[----:B------:R0:W-:Y:S01]  /*2c60*/  @!P3 STS.64 [UR6+0x318], R32 ;  /* 0x00031820ff00b988 */ /* 0x0001e20008000a06 */
[----:B------:R-:W-:Y:S01]  /*2c70*/  FFMA.FTZ R110, R44, R110, R35 ;  /* 0x0000006e2c6e7223 */ /* 0x000fe20000010023 */
[----:B------:R-:W-:Y:S01]  /*2c80*/  BAR.SYNC.DEFER_BLOCKING 0x0 ;  /* 0x0000000000007b1d */ /* 0x000fe20000010000 */
[----:B------:R-:W-:Y:S02]  /*2c90*/  ISETP.GT.AND P3, PT, R36, 0xf, PT ;  /* 0x0000000f2400780c */ /* 0x000fe40003f64270 */
[----:B------:R-:W-:Y:S02]  /*2ca0*/  FADD.FTZ R91, R110, R91 ;  /* 0x0000005b6e5b7221 */ /* 0x000fe40000010000 */
        /* <DEDUP_REMOVED lines=11> */
.L_x_9721:
[----:B------:R-:W-:Y:S05]  /*2d60*/  BSYNC.RECONVERGENT B0 ;  /* 0x0000000000007941 */ /* 0x000fea0003800200 */
.L_x_9720:
[----:B------:R-:W-:-:S04]  /*2d70*/  UIADD3 UR4, UPT, UPT, UR4, 0x1, URZ ;  /* 0x0000000104047890 */ /* 0x000fc8000fffe0ff */
[----:B------:R-:W-:-:S09]  /*2d80*/  UISETP.GE.AND UP0, UPT, UR4, UR12, UPT ;  /* 0x0000000c0400728c */ /* 0x000fd2000bf06270 */
[----:B------:R-:W-:Y:S05]  /*2d90*/  BRA.U !UP0, `(.L_x_9722) ;  /* 0xffffffed081c7547 */ /* 0x000fea000b83ffff */
.L_x_9708:
[----:B------:R-:W-:Y:S01]  /*2da0*/  BAR.SYNC.DEFER_BLOCKING 0x0 ;  /* 0x0000000000007b1d */ /* 0x000fe20000010000 */
[-C--:B------:R-:W-:Y:S02]  /*2db0*/  ISETP.GE.AND P0, PT, R22, R31.reuse, PT ;  /* 0x0000001f1600720c */ /* 0x080fe40003f06270 */
[-C--:B------:R-:W-:Y:S02]  /*2dc0*/  ISETP.GE.AND P1, PT, R26, R31.reuse, PT ;  /* 0x0000001f1a00720c */ /* 0x080fe40003f26270 */
[-C--:B------:R-:W-:Y:S01]  /*2dd0*/  ISETP.GE.AND P2, PT, R27, R31.reuse, PT ;  /* 0x0000001f1b00720c */ /* 0x080fe20003f46270 */
[----:B------:R-:W4:Y:S01]  /*2de0*/  LDCU.64 UR8, c[0x0][0x500] ;  /* 0x0000a000ff0877ac */ /* 0x000f220008000a00 */
[----:B------:R-:W-:Y:S01]  /*2df0*/  ISETP.GE.AND P3, PT, R28, R31, PT ;  /* 0x0000001f1c00720c */ /* 0x000fe20003f66270 */
[----:B------:R-:W5:Y:S01]  /*2e00*/  LDC.64 R68, c[0x0][0x518] ;  /* 0x00014600ff447b82 */ /* 0x000f620000000a00 */
[----:B------:R-:W-:Y:S01]  /*2e10*/  PRMT R0, RZ, 0x7610, R0 ;  /* 0x00007610ff007816 */ /* 0x000fe20000000000 */
[----:B------:R-:W1:Y:S01]  /*2e20*/  LDCU.64 UR10, c[0x0][0x550] ;  /* 0x0000aa00ff0a77ac */ /* 0x000e620008000a00 */
[----:B0-----:R-:W-:-:S02]  /*2e30*/  PRMT R32, RZ, 0x7610, R32 ;  /* 0x00007610ff207816 */ /* 0x001fc40000000020 */
[----:B------:R-:W-:Y:S02]  /*2e40*/  PRMT R34, RZ, 0x7610, R34 ;  /* 0x00007610ff227816 */ /* 0x000fe40000000022 */
[----:B------:R-:W2:Y:S04]  /*2e50*/  @!P0 LDG.E.U16 R0, desc[UR16][R50.64] ;  /* 0x0000001032008981 */ /* 0x000ea8000c1e1500 */
[----:B------:R-:W3:Y:S04]  /*2e60*/  @!P1 LDG.E.U16 R32, desc[UR16][R50.64+0x40] ;  /* 0x0000401032209981 */ /* 0x000ee8000c1e1500 */
[----:B------:R-:W4:Y:S04]  /*2e70*/  @!P2 LDG.E.U16 R34, desc[UR16][R50.64+0x80] ;  /* 0x000080103222a981 */ /* 0x000f28000c1e1500 */
[----:B------:R-:W5:Y:S01]  /*2e80*/  @!P3 LDG.E.U16 R90, desc[UR16][R50.64+0xc0] ;  /* 0x0000c010325ab981 */ /* 0x000f62000c1e1500 */
[----:B------:R-:W-:-:S02]  /*2e90*/  ISETP.NE.AND P0, PT, R60, RZ, PT ;  /* 0x000000ff3c00720c */ /* 0x000fc40003f05270 */
[----:B------:R-:W-:Y:S02]  /*2ea0*/  F2FP.F16.F32.PACK_AB R94, R94, R93 ;  /* 0x0000005d5e5e723e */ /* 0x000fe400000000ff */
[----:B------:R-:W-:Y:S02]  /*2eb0*/  F2FP.F16.F32.PACK_AB R95, R96, R95 ;  /* 0x0000005f605f723e */ /* 0x000fe400000000ff */
[----:B------:R-:W-:Y:S01]  /*2ec0*/  SHF.R.S32.HI R53, RZ, 0x1f, R52 ;  /* 0x0000001fff357819 */ /* 0x000fe20000011434 */
[----:B--2---:R-:W-:Y:S04]  /*2ed0*/  STS.U16 [R37], R0 ;  /* 0x0000000025007388 */ /* 0x004fe80000000400 */
[----:B---3--:R-:W-:Y:S04]  /*2ee0*/  STS.U16 [R37+0x40], R32 ;  /* 0x0000402025007388 */ /* 0x008fe80000000400 */
[----:B----4-:R-:W-:Y:S04]  /*2ef0*/  STS.U16 [R37+0x80], R34 ;  /* 0x0000802225007388 */ /* 0x010fe80000000400 */
[----:B-----5:R-:W-:Y:S01]  /*2f00*/  STS.U16 [R37+0xc0], R90 ;  /* 0x0000c05a25007388 */ /* 0x020fe20000000400 */
[----:B------:R-:W-:-:S03]  /*2f10*/  NOP ;  /* 0x0000000000007918 */ /* 0x000fc60000000000 */
[----:B------:R-:W0:Y:S01]  /*2f20*/  LDS.64 R40, [R38] ;  /* 0x0000000026287984 */ /* 0x000e220000000a00 */
[----:B------:R-:W-:Y:S06]  /*2f30*/  BAR.SYNC.DEFER_BLOCKING 0x0 ;  /* 0x0000000000007b1d */ /* 0x000fec0000010000 */
[----:B------:R-:W-:Y:S01]  /*2f40*/  STS.64 [R38], R94 ;  /* 0x0000005e26007388 */ /* 0x000fe20000000a00 */
[----:B------:R-:W-:-:S03]  /*2f50*/  NOP ;  /* 0x0000000000007918 */ /* 0x000fc60000000000 */
[----:B------:R-:W-:Y:S04]  /*2f60*/  LDS.U16 R43, [R37+0x40] ;  /* 0x00004000252b7984 */ /* 0x000fe80000000400 */
[----:B------:R-:W-:Y:S01]  /*2f70*/  LDS.U16 R45, [R37+0x80] ;  /* 0x00008000252d7984 */ /* 0x000fe20000000400 */
[--C-:B0-----:R-:W-:Y:S02]  /*2f80*/  HADD2.F32 R33, -RZ, R40.reuse.H0_H0 ;  /* 0x20000028ff217230 */ /* 0x101fe40000004100 */
[----:B------:R-:W-:Y:S01]  /*2f90*/  HADD2.F32 R35, -RZ, R40.H1_H1 ;  /* 0x30000028ff237230 */ /* 0x000fe20000004100 */
[----:B------:R-:W-:Y:S02]  /*2fa0*/  LDS.U16 R47, [R37+0xc0] ;  /* 0x0000c000252f7984 */ /* 0x000fe40000000400 */
[----:B------:R-:W-:Y:S01]  /*2fb0*/  FADD.FTZ R36, R33, R4 ;  /* 0x0000000421247221 */ /* 0x000fe20000010000 */
[----:B------:R-:W-:-:S02]  /*2fc0*/  HADD2.F32 R33, -RZ, R41.H0_H0 ;  /* 0x20000029ff217230 */ /* 0x000fc40000004100 */
[--C-:B------:R-:W-:Y:S02]  /*2fd0*/  FADD.FTZ R35, R35, R4.reuse ;  /* 0x0000000423237221 */ /* 0x100fe40000010000 */
[C---:B------:R-:W-:Y:S01]  /*2fe0*/  FSETP.GTU.FTZ.AND P2, PT, R36.reuse, 20, PT ;  /* 0x41a000002400780b */ /* 0x040fe20003f5c000 */
[--C-:B------:R-:W-:Y:S01]  /*2ff0*/  FADD.FTZ R39, R33, R4.reuse ;  /* 0x0000000421277221 */ /* 0x100fe20000010000 */
[----:B------:R-:W-:Y:S01]  /*3000*/  HADD2.F32 R33, -RZ, R41.H1_H1 ;  /* 0x30000029ff217230 */ /* 0x000fe20000004100 */
[----:B------:R-:W-:Y:S01]  /*3010*/  FSETP.GTU.FTZ.AND P3, PT, R35, 20, PT ;  /* 0x41a000002300780b */ /* 0x000fe20003f7c000 */
[----:B------:R-:W-:Y:S02]  /*3020*/  LDS.U16 R41, [R37] ;  /* 0x0000000025297984 */ /* 0x000fe40000000400 */
[----:B------:R-:W-:Y:S01]  /*3030*/  FSETP.GTU.FTZ.AND P4, PT, R39, 20, PT ;  /* 0x41a000002700780b */ /* 0x000fe20003f9c000 */
[----:B------:R-:W-:Y:S01]  /*3040*/  FADD.FTZ R40, R33, R4 ;  /* 0x0000000421287221 */ /* 0x000fe20000010000 */
[----:B------:R-:W-:Y:S01]  /*3050*/  @!P0 STS [UR6+0x100], R31 ;  /* 0x0001001fff008988 */ /* 0x000fe20008000806 */
[----:B------:R-:W0:Y:S08]  /*3060*/  LDC.64 R32, c[0x0][0x4f8] ;  /* 0x00013e00ff207b82 */ /* 0x000e300000000a00 */
[----:B------:R-:W-:Y:S01]  /*3070*/  BAR.SYNC.DEFER_BLOCKING 0x0 ;  /* 0x0000000000007b1d */ /* 0x000fe20000010000 */
[----:B------:R-:W-:Y:S01]  /*3080*/  @!P2 FMUL.FTZ R0, R36, -1.4426950216293334961 ;  /* 0xbfb8aa3b2400a820 */ /* 0x000fe20000410000 */
[----:B------:R-:W-:Y:S01]  /*3090*/  FSETP.GTU.FTZ.AND P1, PT, R40, 20, PT ;  /* 0x41a000002800780b */ /* 0x000fe20003f3c000 */
[----:B------:R-:W-:-:S04]  /*30a0*/  @!P3 FMUL.FTZ R34, R35, -1.4426950216293334961 ;  /* 0xbfb8aa3b2322b820 */ /* 0x000fc80000410000 */
[----:B------:R-:W2:Y:S01]  /*30b0*/  @!P2 MUFU.EX2 R0, R0 ;  /* 0x000000000000a308 */ /* 0x000ea20000000800 */
[----:B------:R-:W-:-:S03]  /*30c0*/  @!P4 FMUL.FTZ R35, R39, -1.4426950216293334961 ;  /* 0xbfb8aa3b2723c820 */ /* 0x000fc60000410000 */
[----:B------:R-:W3:Y:S04]  /*30d0*/  @!P3 MUFU.EX2 R34, R34 ;  /* 0x000000220022b308 */ /* 0x000ee80000000800 */
[----:B------:R-:W4:Y:S01]  /*30e0*/  @!P4 MUFU.EX2 R35, R35 ;  /* 0x000000230023c308 */ /* 0x000f220000000800 */
[----:B------:R-:W-:Y:S01]  /*30f0*/  @!P1 FMUL.FTZ R40, R40, -1.4426950216293334961 ;  /* 0xbfb8aa3b28289820 */ /* 0x000fe20000410000 */
[----:B--2---:R-:W-:-:S05]  /*3100*/  @!P2 FADD.FTZ R0, R0, 1 ;  /* 0x3f8000000000a421 */ /* 0x004fca0000010000 */
[----:B------:R-:W2:Y:S01]  /*3110*/  @!P1 MUFU.EX2 R40, R40 ;  /* 0x0000002800289308 */ /* 0x000ea20000000800 */
[----:B------:R-:W5:Y:S01]  /*3120*/  LDS R51, [UR6+0x100] ;  /* 0x00010006ff337984 */ /* 0x000f620008000800 */
[----:B---3--:R-:W-:Y:S02]  /*3130*/  @!P3 FADD.FTZ R36, R34, 1 ;  /* 0x3f8000002224b421 */ /* 0x008fe40000010000 */
[----:B------:R-:W3:Y:S01]  /*3140*/  @!P2 MUFU.RCP R0, R0 ;  /* 0x000000000000a308 */ /* 0x000ee20000001000 */
[----:B----4-:R-:W-:Y:S01]  /*3150*/  @!P4 FADD.FTZ R39, R35, 1 ;  /* 0x3f8000002327c421 */ /* 0x010fe20000010000 */
[----:B0-----:R-:W-:-:S04]  /*3160*/  IMAD.WIDE.U32 R34, R32, UR18, R52 ;  /* 0x0000001220227c25 */ /* 0x001fc8000f8e0034 */
[----:B------:R-:W-:Y:S02]  /*3170*/  IMAD R35, R33, UR18, R35 ;  /* 0x0000001221237c24 */ /* 0x000fe4000f8e0223 */
[----:B------:R-:W0:Y:S01]  /*3180*/  @!P3 MUFU.RCP R36, R36 ;  /* 0x000000240024b308 */ /* 0x000e220000001000 */
[----:B--2---:R-:W-:Y:S01]  /*3190*/  @!P1 FADD.FTZ R40, R40, 1 ;  /* 0x3f80000028289421 */ /* 0x004fe20000010000 */
[----:B------:R-:W-:-:S04]  /*31a0*/  IMAD.WIDE.U32 R52, R68, UR18, R52 ;  /* 0x0000001244347c25 */ /* 0x000fc8000f8e0034 */
[C---:B------:R-:W-:Y:S02]  /*31b0*/  IMAD.WIDE.U32 R32, R2.reuse, UR8, R34 ;  /* 0x0000000802207c25 */ /* 0x040fe4000f8e0022 */
[----:B------:R-:W2:Y:S02]  /*31c0*/  @!P4 MUFU.RCP R39, R39 ;  /* 0x000000270027c308 */ /* 0x000ea40000001000 */
[----:B---3--:R-:W-:Y:S01]  /*31d0*/  @!P2 FMUL.FTZ R91, R91, R0 ;  /* 0x000000005b5ba220 */ /* 0x008fe20000410000 */
[----:B------:R-:W-:Y:S01]  /*31e0*/  IMAD R0, R2, UR9, R33 ;  /* 0x0000000902007c24 */ /* 0x000fe2000f8e0221 */
[----:B------:R-:W-:Y:S01]  /*31f0*/  IADD3 R33, P5, PT, R22, R32, RZ ;  /* 0x0000002016217210 */ /* 0x000fe20007fbe0ff */
[----:B------:R-:W3:Y:S01]  /*3200*/  LDCU.64 UR8, c[0x0][0x560] ;  /* 0x0000ac00ff0877ac */ /* 0x000ee20008000a00 */
[----:B------:R-:W-:Y:S02]  /*3210*/  IMAD R53, R69, UR18, R53 ;  /* 0x0000001245357c24 */ /* 0x000fe4000f8e0235 */
[----:B------:R-:W-:Y:S01]  /*3220*/  FADD.FTZ R6, R91, R6 ;  /* 0x000000065b067221 */ /* 0x000fe20000010000 */
[----:B------:R-:W-:Y:S01]  /*3230*/  IADD3.X R0, PT, PT, RZ, R0, RZ, P5, !PT ;  /* 0x00000000ff007210 */ /* 0x000fe20002ffe4ff */
[----:B------:R-:W4:Y:S01]  /*3240*/  @!P1 MUFU.RCP R40, R40 ;  /* 0x0000002800289308 */ /* 0x000f220000001000 */
[----:B0-----:R-:W-:Y:S01]  /*3250*/  @!P3 FMUL.FTZ R89, R89, R36 ;  /* 0x000000245959b220 */ /* 0x001fe20000410000 */
[----:B-1----:R-:W-:-:S04]  /*3260*/  LEA R32, P6, R33, UR10, 0x1 ;  /* 0x0000000a21207c11 */ /* 0x002fc8000f8c08ff */
[----:B------:R-:W-:Y:S02]  /*3270*/  LEA.HI.X R33, R33, UR11, R0, 0x1, P6 ;  /* 0x0000000b21217c11 */ /* 0x000fe4000b0f0c00 */
[----:B------:R-:W-:Y:S01]  /*3280*/  F2FP.F16.F32.PACK_AB R50, R89, R91 ;  /* 0x0000005b5932723e */ /* 0x000fe200000000ff */
[----:B--2---:R-:W-:Y:S01]  /*3290*/  @!P4 FMUL.FTZ R92, R92, R39 ;  /* 0x000000275c5cc220 */ /* 0x004fe20000410000 */
[----:B------:R-:W-:Y:S01]  /*32a0*/  FADD.FTZ R89, R6, R89 ;  /* 0x0000005906597221 */ /* 0x000fe20000010000 */
[-C--:B-----5:R-:W-:Y:S02]  /*32b0*/  ISETP.GE.AND P3, PT, R22, R51.reuse, PT ;  /* 0x000000331600720c */ /* 0x0a0fe40003f66270 */
[-C--:B------:R-:W-:Y:S01]  /*32c0*/  ISETP.GE.AND P2, PT, R26, R51.reuse, PT ;  /* 0x000000331a00720c */ /* 0x080fe20003f46270 */
[----:B------:R-:W-:Y:S01]  /*32d0*/  FADD.FTZ R6, R89, R92 ;  /* 0x0000005c59067221 */ /* 0x000fe20000010000 */
[-C--:B------:R-:W-:Y:S02]  /*32e0*/  ISETP.GE.AND P4, PT, R27, R51.reuse, PT ;  /* 0x000000331b00720c */ /* 0x080fe40003f86270 */
[----:B------:R-:W-:Y:S01]  /*32f0*/  ISETP.GE.AND P5, PT, R28, R51, PT ;  /* 0x000000331c00720c */ /* 0x000fe20003fa6270 */
[----:B----4-:R-:W-:-:S04]  /*3300*/  @!P1 FMUL.FTZ R49, R49, R40 ;  /* 0x0000002831319220 */ /* 0x010fc80000410000 */
[----:B------:R-:W-:Y:S01]  /*3310*/  FADD.FTZ R6, R6, R49 ;  /* 0x0000003106067221 */ /* 0x000fe20000010000 */
[----:B------:R-:W-:Y:S01]  /*3320*/  F2FP.F16.F32.PACK_AB R51, R49, R92 ;  /* 0x0000005c3133723e */ /* 0x000fe200000000ff */
        /* <DEDUP_REMOVED lines=11> */
[----:B------:R-:W-:Y:S01]  /*33e0*/  @!P0 STS [UR6+0x100], R31 ;  /* 0x0001001fff008988 */ /* 0x000fe20008000806 */
[----:B------:R-:W-:Y:S06]  /*33f0*/  BAR.SYNC.DEFER_BLOCKING 0x0 ;  /* 0x0000000000007b1d */ /* 0x000fec0000010000 */
[----:B------:R-:W1:Y:S01]  /*3400*/  LDS R45, [UR6+0x100] ;  /* 0x00010006ff2d7984 */ /* 0x000e620008000800 */
[----:B------:R-:W0:Y:S02]  /*3410*/  LDCU.64 UR6, c[0x0][0x520] ;  /* 0x0000a400ff0677ac */ /* 0x000e240008000a00 */
[----:B0-----:R-:W-:-:S04]  /*3420*/  IMAD.WIDE.U32 R32, R2, UR6, R52 ;  /* 0x0000000602207c25 */ /* 0x001fc8000f8e0034 */
[----:B------:R-:W-:Y:S01]  /*3430*/  IMAD R0, R2, UR7, R33 ;  /* 0x0000000702007c24 */ /* 0x000fe2000f8e0221 */
[----:B------:R-:W-:-:S04]  /*3440*/  IADD3 R33, P4, PT, R22, R32, RZ ;  /* 0x0000002016217210 */ /* 0x000fc80007f9e0ff */
[----:B------:R-:W-:Y:S02]  /*3450*/  IADD3.X R0, PT, PT, RZ, R0, RZ, P4, !PT ;  /* 0x00000000ff007210 */ /* 0x000fe400027fe4ff */
[----:B---3--:R-:W-:-:S04]  /*3460*/  LEA R32, P4, R33, UR8, 0x1 ;  /* 0x0000000821207c11 */ /* 0x008fc8000f8808ff */
[----:B------:R-:W-:Y:S02]  /*3470*/  LEA.HI.X R33, R33, UR9, R0, 0x1, P4 ;  /* 0x0000000921217c11 */ /* 0x000fe4000a0f0c00 */
[----:B------:R-:W-:Y:S02]  /*3480*/  IADD3 R12, P4, PT, R12, -0x100, RZ ;  /* 0xffffff000c0c7810 */ /* 0x000fe40007f9e0ff */
[-C--:B-1----:R-:W-:Y:S02]  /*3490*/  ISETP.GE.AND P0, PT, R22, R45.reuse, PT ;  /* 0x0000002d1600720c */ /* 0x082fe40003f06270 */
        /* <DEDUP_REMOVED lines=17> */
.L_x_9699:
        /* <DEDUP_REMOVED lines=34> */
.L_x_9725:
[----:B------:R-:W-:Y:S05]  /*37d0*/  BSYNC.RECONVERGENT B0 ;  /* 0x0000000000007941 */ /* 0x000fea0003800200 */
.L_x_9724:
[----:B------:R-:W-:Y:S05]  /*37e0*/  @!P0 BRA `(.L_x_9726) ;  /* 0x0000000000688947 */ /* 0x000fea0003800000 */
[----:B------:R-:W-:Y:S06]  /*37f0*/  BAR.SYNC.DEFER_BLOCKING 0x0 ;  /* 0x0000000000007b1d */ /* 0x000fec0000010000 */
[----:B------:R-:W-:Y:S01]  /*3800*/  BSSY.RECONVERGENT B0, `(.L_x_9726) ;  /* 0x0000018000007945 */ /* 0x000fe20003800200 */
[----:B-----5:R-:W3:Y:S01]  /*3810*/  SHFL.DOWN P0, R3, R6, 0x1, 0x1f ;  /* 0x08201f0006037f89 */ /* 0x020ee20000000000 */
[----:B--2---:R-:W2:Y:S01]  /*3820*/  S2R R8, SR_LANEID ;  /* 0x0000000000087919 */ /* 0x004ea20000000000 */
[----:B---3--:R-:W-:Y:S02]  /*3830*/  @P0 FADD R3, R3, R6 ;  /* 0x0000000603030221 */ /* 0x008fe40000000000 */
[----:B------:R-:W3:Y:S03]  /*3840*/  S2R R6, SR_TID.X ;  /* 0x0000000000067919 */ /* 0x000ee60000002100 */
[----:B------:R-:W4:Y:S01]  /*3850*/  SHFL.DOWN P0, R0, R3, 0x2, 0x1f ;  /* 0x08401f0003007f89 */ /* 0x000f220000000000 */
[----:B--2---:R-:W-:-:S13]  /*3860*/  ISETP.NE.AND P1, PT, R8, RZ, PT ;  /* 0x000000ff0800720c */ /* 0x004fda0003f25270 */
[----:B------:R-:W2:Y:S01]  /*3870*/  @!P1 S2R R8, SR_CgaCtaId ;  /* 0x0000000000089919 */ /* 0x000ea20000008800 */
[----:B----4-:R-:W-:Y:S01]  /*3880*/  @P0 FADD R0, R3, R0 ;  /* 0x0000000003000221 */ /* 0x010fe20000000000 */
[----:B------:R-:W-:-:S04]  /*3890*/  @!P1 MOV R3, 0x400 ;  /* 0x0000040000039802 */ /* 0x000fc80000000f00 */
[----:B------:R-:W4:Y:S01]  /*38a0*/  SHFL.DOWN P0, R9, R0, 0x4, 0x1f ;  /* 0x08801f0000097f89 */ /* 0x000f220000000000 */
[----:B--2---:R-:W-:Y:S01]  /*38b0*/  @!P1 LEA R8, R8, R3, 0x18 ;  /* 0x0000000308089211 */ /* 0x004fe200078ec0ff */
[----:B----4-:R-:W-:-:S05]  /*38c0*/  @P0 FADD R9, R0, R9 ;  /* 0x0000000900090221 */ /* 0x010fca0000000000 */
[----:B------:R-:W2:Y:S02]  /*38d0*/  SHFL.DOWN P0, R4, R9, 0x8, 0x1f ;  /* 0x09001f0009047f89 */ /* 0x000ea40000000000 */
[----:B--2---:R-:W-:-:S05]  /*38e0*/  @P0 FADD R4, R9, R4 ;  /* 0x0000000409040221 */ /* 0x004fca0000000000 */
[----:B------:R-:W2:Y:S02]  /*38f0*/  SHFL.DOWN P0, R11, R4, 0x10, 0x1f ;  /* 0x0a001f00040b7f89 */ /* 0x000ea40000000000 */
[----:B--2---:R-:W-:Y:S01]  /*3900*/  @P0 FADD R11, R4, R11 ;  /* 0x0000000b040b0221 */ /* 0x004fe20000000000 */
[----:B---3--:R-:W-:-:S04]  /*3910*/  ISETP.NE.AND P0, PT, R6, RZ, PT ;  /* 0x000000ff0600720c */ /* 0x008fc80003f05270 */
[----:B------:R2:W-:Y:S01]  /*3920*/  @!P1 STS [R8+0x314], R11 ;  /* 0x0003140b08009388 */ /* 0x0005e20000000800 */
[----:B------:R-:W-:Y:S08]  /*3930*/  BAR.SYNC.DEFER_BLOCKING 0x0 ;  /* 0x0000000000007b1d */ /* 0x000ff00000010000 */
[----:B------:R-:W-:Y:S05]  /*3940*/  @P0 BRA `(.L_x_9727) ;  /* 0x00000000000c0947 */ /* 0x000fea0003800000 */
[----:B--2---:R-:W-:-:S04]  /*3950*/  LEA R8, P0, R2, R14, 0x2 ;  /* 0x0000000e02087211 */ /* 0x004fc800078010ff */
[----:B------:R-:W-:-:S05]  /*3960*/  LEA.HI.X R9, R2, R15, RZ, 0x2, P0 ;  /* 0x0000000f02097211 */ /* 0x000fca00000f14ff */
[----:B------:R3:W-:Y:S04]  /*3970*/  REDG.E.ADD.F32.FTZ.RN.STRONG.GPU desc[UR16][R8.64], R11 ;  /* 0x0000000b080079a6 */ /* 0x0007e8000c12f310 */
.L_x_9727:
[----:B------:R-:W-:Y:S05]  /*3980*/  BSYNC.RECONVERGENT B0 ;  /* 0x0000000000007941 */ /* 0x000fea0003800200 */
.L_x_9726:
        /* <DEDUP_REMOVED lines=10> */
.L_x_9729:
[----:B------:R-:W-:Y:S02]  /*3a30*/  LEA R0, R15, UR4, 0x2 ;  /* 0x000000040f007c11 */ /* 0x000fe4000f8e10ff */
[----:B------:R-:W-:Y:S02]  /*3a40*/  SHF.R.S32.HI R2, RZ, 0x1f, R15 ;  /* 0x0000001fff027819 */ /* 0x000fe4000001140f */
[----:B------:R-:W-:Y:S01]  /*3a50*/  MOV R6, R62 ;  /* 0x0000003e00067202 */ /* 0x000fe20000000f00 */
[----:B-1--4-:R-:W1:Y:S01]  /*3a60*/  LDS R17, [R0+0x15c8] ;  /* 0x0015c80000117984 */ /* 0x012e620000000800 */
[----:B-----5:R-:W-:Y:S01]  /*3a70*/  MOV R4, R64 ;  /* 0x0000004000047202 */ /* 0x020fe20000000f00 */
[C---:B0-23--:R-:W-:Y:S02]  /*3a80*/  IMAD R8, R2.reuse, UR8, RZ ;  /* 0x0000000802087c24 */ /* 0x04dfe4000f8e02ff */
[----:B------:R-:W0:Y:S01]  /*3a90*/  LDS R19, [R0+0x19c8] ;  /* 0x0019c80000137984 */ /* 0x000e220000000800 */
        /* <DEDUP_REMOVED lines=14> */
[----:B0-----:R4:W-:Y:S01]  /*3b80*/  REDG.E.ADD.F32.FTZ.RN.STRONG.GPU desc[UR16][R12.64], R19 ;  /* 0x000000130c0079a6 */ /* 0x0019e2000c12f310 */
[----:B------:R-:W-:Y:S05]  /*3b90*/  @!P0 BRA `(.L_x_9729) ;  /* 0xfffffffc00a48947 */ /* 0x000fea000383ffff */
[----:B------:R-:W-:Y:S05]  /*3ba0*/  BSYNC.RECONVERGENT B0 ;  /* 0x0000000000007941 */ /* 0x000fea0003800200 */
.L_x_9728:
[----:B------:R-:W-:Y:S05]  /*3bb0*/  EXIT ;  /* 0x000000000000794d */ /* 0x000fea0003800000 */
.L_x_9730:
        /* <DEDUP_REMOVED lines=12> */
.L_x_10542:


//--------------------- .text._Z25selective_scan_bwd_kernelI32Selective_Scan_bwd_kernel_traitsILi32ELi4ELb0ELb0ELb1ELb1ELb1EN3c104HalfEfEEv12SSMParamsBwd --------------------------
	.section	.text._Z25selective_scan_bwd_kernelI32Selective_Scan_bwd_kernel_traitsILi32ELi4ELb0ELb0ELb1ELb1ELb1EN3c104HalfEfEEv12SSMParamsBwd,"ax",@progbits
	.align	128
        .global         _Z25selective_scan_bwd_kernelI32Selective_Scan_bwd_kernel_traitsILi32ELi4ELb0ELb0ELb1ELb1ELb1EN3c104HalfEfEEv12SSMParamsBwd
        .type           _Z25selective_scan_bwd_kernelI32Selective_Scan_bwd_kernel_traitsILi32ELi4ELb0ELb0ELb1ELb1ELb1EN3c104HalfEfEEv12SSMParamsBwd,@function
        .size           _Z25selective_scan_bwd_kernelI32Selective_Scan_bwd_kernel_traitsILi32ELi4ELb0ELb0ELb1ELb1ELb1EN3c104HalfEfEEv12SSMParamsBwd,(.L_x_10543 - _Z25selective_scan_bwd_kernelI32Selective_Scan_bwd_kernel_traitsILi32ELi4ELb0ELb0ELb1ELb1ELb1EN3c104HalfEfEEv12SSMParamsBwd)
        .other          _Z25selective_scan_bwd_kernelI32Selective_Scan_bwd_kernel_traitsILi32ELi4ELb0ELb0ELb1ELb1ELb1EN3c104HalfEfEEv12SSMParamsBwd,@"STO_CUDA_ENTRY STV_DEFAULT"
_Z25selective_scan_bwd_kernelI32Selective_Scan_bwd_kernel_traitsILi32ELi4ELb0ELb0ELb1ELb1ELb1EN3c104HalfEfEEv12SSMParamsBwd:
.text._Z25selective_scan_bwd_kernelI32Selective_Scan_bwd_kernel_traitsILi32ELi4ELb0ELb0ELb1ELb1ELb1EN3c104HalfEfEEv12SSMParamsBwd:
        /* <DEDUP_REMOVED lines=79> */
[----:B------:R-:W-:Y:S01]  /*04f0*/  MOV R8, UR6 ;  /* 0x0000000600087c02 */ /* 0x000fe20008000f00 */
[----:B------:R-:W-:Y:S01]  /*0500*/  UIMAD UR5, UR18, UR9, UR5 ;  /* 0x00000009120572a4 */ /* 0x000fe2000f8e0205 */
[----:B------:R-:W-:Y:S01]  /*0510*/  SHF.R.S32.HI R35, RZ, 0x1f, R53 ;  /* 0x0000001fff237819 */ /* 0x000fe20000011435 */
[----:B-1----:R-:W-:Y:S01]  /*0520*/  UIMAD.WIDE.U32 UR6, UR18, UR10, URZ ;  /* 0x0000000a120672a5 */ /* 0x002fe2000f8e00ff */
[----:B------:R-:W1:Y:S01]  /*0530*/  LDCU.64 UR8, c[0x0][0x4c8] ;  /* 0x00009900ff0877ac */ /* 0x000e620008000a00 */
[----:B------:R-:W-:-:S02]  /*0540*/  IMAD.WIDE.U32 R8, R2, UR14, R8 ;  /* 0x0000000e02087c25 */ /* 0x000fc4000f8e0008 */
[----:B------:R-:W-:Y:S02]  /*0550*/  UIMAD UR7, UR18, UR11, UR7 ;  /* 0x0000000b120772a4 */ /* 0x000fe4000f8e0207 */
[----:B------:R-:W-:Y:S01]  /*0560*/  IMAD R0, R35, R22, RZ ;  /* 0x0000001623007224 */ /* 0x000fe200078e02ff */
[----:B------:R-:W-:Y:S01]  /*0570*/  CS2R R64, SRZ ;  /* 0x0000000000407805 */ /* 0x000fe2000001ff00 */
[----:B------:R-:W-:Y:S01]  /*0580*/  IMAD R15, R2, UR15, R9 ;  /* 0x0000000f020f7c24 */ /* 0x000fe2000f8e0209 */
[----:B------:R-:W-:Y:S01]  /*0590*/  IADD3 R18, P2, PT, R13, R6, RZ ;  /* 0x000000060d127210 */ /* 0x000fe20007f5e0ff */
[----:B----4-:R-:W-:Y:S01]  /*05a0*/  @P0 IMAD.WIDE R64, R5, 0x8, R10 ;  /* 0x0000000805400825 */ /* 0x010fe200078e020a */
[----:B------:R-:W-:-:S03]  /*05b0*/  IADD3 R14, P3, PT, R13, R8, RZ ;  /* 0x000000080d0e7210 */ /* 0x000fc60007f7e0ff */
[----:B------:R-:W-:-:S04]  /*05c0*/  IMAD.WIDE.U32 R6, R2, R20, UR4 ;  /* 0x0000000402067e25 */ /* 0x000fc8000f8e0014 */
[----:B------:R-:W-:-:S04]  /*05d0*/  IMAD.WIDE.U32 R8, R53, R22, UR6 ;  /* 0x0000000635087e25 */ /* 0x000fc8000f8e0016 */
[----:B------:R-:W-:Y:S01]  /*05e0*/  IMAD R5, R53, R23, R0 ;  /* 0x0000001735057224 */ /* 0x000fe200078e0200 */
[----:B------:R-:W-:Y:S01]  /*05f0*/  SHF.R.S32.HI R0, RZ, 0x1f, R13 ;  /* 0x0000001fff007819 */ /* 0x000fe2000001140d */
[----:B------:R-:W-:Y:S01]  /*0600*/  IMAD R11, R2, R21, R7 ;  /* 0x00000015020b7224 */ /* 0x000fe200078e0207 */
[----:B---3--:R-:W-:Y:S02]  /*0610*/  LEA R10, P0, R18, R26, 0x1 ;  /* 0x0000001a120a7211 */ /* 0x008fe400078008ff */
[----:B------:R-:W-:Y:S02]  /*0620*/  IADD3 R9, PT, PT, R9, R5, RZ ;  /* 0x0000000509097210 */ /* 0x000fe40007ffe0ff */
[C---:B------:R-:W-:Y:S02]  /*0630*/  IADD3.X R7, PT, PT, R0.reuse, R17, RZ, P2, !PT ;  /* 0x0000001100077210 */ /* 0x040fe400017fe4ff */
[----:B------:R-:W-:Y:S02]  /*0640*/  IADD3 R6, P4, PT, R13, R6, RZ ;  /* 0x000000060d067210 */ /* 0x000fe40007f9e0ff */
[----:B------:R-:W-:-:S02]  /*0650*/  IADD3.X R5, PT, PT, R0, R15, RZ, P3, !PT ;  /* 0x0000000f00057210 */ /* 0x000fc40001ffe4ff */
[----:B------:R-:W-:Y:S01]  /*0660*/  LEA R12, P2, R14, R28, 0x1 ;  /* 0x0000001c0e0c7211 */ /* 0x000fe200078408ff */
[----:B-1----:R-:W-:Y:S01]  /*0670*/  IMAD.WIDE.U32 R62, R2, UR8, RZ ;  /* 0x00000008023e7c25 */ /* 0x002fe2000f8e00ff */
[----:B------:R-:W-:Y:S02]  /*0680*/  IADD3 R13, P5, PT, R13, R8, RZ ;  /* 0x000000080d0d7210 */ /* 0x000fe40007fbe0ff */
[----:B------:R-:W-:Y:S01]  /*0690*/  LEA.HI.X R18, R18, R27, R7, 0x1, P0 ;  /* 0x0000001b12127211 */ /* 0x000fe200000f0c07 */
[----:B--2---:R-:W-:Y:S01]  /*06a0*/  IMAD.WIDE.U32 R60, R2, R24, RZ ;  /* 0x00000018023c7225 */ /* 0x004fe200078e00ff */
[----:B------:R-:W-:Y:S02]  /*06b0*/  IADD3.X R16, PT, PT, R0, R11, RZ, P4, !PT ;  /* 0x0000000b00107210 */ /* 0x000fe400027fe4ff */
[----:B------:R-:W-:Y:S02]  /*06c0*/  LEA.HI.X R14, R14, R29, R5, 0x1, P2 ;  /* 0x0000001d0e0e7211 */ /* 0x000fe400010f0c05 */
[----:B------:R-:W-:Y:S01]  /*06d0*/  LEA R15, P0, R6, R30, 0x1 ;  /* 0x0000001e060f7211 */ /* 0x000fe200078008ff */
[----:B------:R-:W-:Y:S01]  /*06e0*/  IMAD R5, R2, UR9, R63 ;  /* 0x0000000902057c24 */ /* 0x000fe2000f8e023f */
[----:B------:R-:W-:-:S02]  /*06f0*/  IADD3.X R0, PT, PT, R0, R9, RZ, P5, !PT ;  /* 0x0000000900007210 */ /* 0x000fc40002ffe4ff */
[C---:B0-----:R-:W-:Y:S01]  /*0700*/  LEA R17, P2, R13.reuse, R32, 0x1 ;  /* 0x000000200d117211 */ /* 0x041fe200078408ff */
        /* <DEDUP_REMOVED lines=11> */
[----:B------:R-:W3:Y:S03]  /*07c0*/  LDCU.64 UR6, c[0x0][0x3a0] ;  /* 0x00007400ff0677ac */ /* 0x000ee60008000a00 */
[----:B------:R-:W4:Y:S01]  /*07d0*/  S2UR UR5, SR_CgaCtaId ;  /* 0x00000000000579c3 */ /* 0x000f220000008800 */
[----:B------:R-:W0:Y:S01]  /*07e0*/  LDCU.64 UR8, c[0x0][0x3b8] ;  /* 0x00007700ff0877ac */ /* 0x000e220008000a00 */
[----:B------:R-:W-:Y:S01]  /*07f0*/  UMOV UR4, 0x400 ;  /* 0x0000040000047882 */ /* 0x000fe20000000000 */
[----:B--2---:R-:W-:-:S02]  /*0800*/  IMAD R0, R35, UR10, RZ ;  /* 0x0000000a23007c24 */ /* 0x004fc4000f8e02ff */
[C---:B---3--:R-:W-:Y:S01]  /*0810*/  IMAD.WIDE.U32 R56, R2.reuse, UR6, RZ ;  /* 0x0000000602387c25 */ /* 0x048fe2000f8e00ff */
[----:B------:R-:W2:Y:S03]  /*0820*/  LDCU UR6, c[0x0][0x394] ;  /* 0x00007280ff0677ac */ /* 0x000ea60008000800 */
[----:B------:R-:W-:Y:S02]  /*0830*/  IMAD R29, R53, UR11, R0 ;  /* 0x0000000b351d7c24 */ /* 0x000fe4000f8e0200 */
[----:B0-----:R-:W-:Y:S01]  /*0840*/  IMAD.WIDE.U32 R54, R2, UR8, RZ ;  /* 0x0000000802367c25 */ /* 0x001fe2000f8e00ff */
[----:B------:R-:W-:Y:S01]  /*0850*/  IADD3 R24, PT, PT, R58, 0x200, RZ ;  /* 0x000002003a187810 */ /* 0x000fe20007ffe0ff */
[----:B----4-:R-:W-:Y:S02]  /*0860*/  ULEA UR5, UR5, UR4, 0x18 ;  /* 0x0000000405057291 */ /* 0x010fe4000f8ec0ff */
[----:B-1----:R-:W-:-:S04]  /*0870*/  IMAD.WIDE.U32 R8, R20, UR18, R58 ;  /* 0x0000001214087c25 */ /* 0x002fc8000f8e003a */
[----:B------:R-:W-:Y:S01]  /*0880*/  IMAD R9, R21, UR18, R9 ;  /* 0x0000001215097c24 */ /* 0x000fe2000f8e0209 */
[----:B------:R-:W-:Y:S01]  /*0890*/  LEA R20, R58, UR5, 0x4 ;  /* 0x000000053a147c11 */ /* 0x000fe2000f8e20ff */
[C---:B------:R-:W-:Y:S02]  /*08a0*/  IMAD R11, R2.reuse, UR7, R57 ;  /* 0x00000007020b7c24 */ /* 0x040fe4000f8e0239 */
[----:B------:R-:W-:Y:S01]  /*08b0*/  IMAD.WIDE.U32 R52, R53, UR10, R8 ;  /* 0x0000000a35347c25 */ /* 0x000fe2000f8e0008 */
[----:B------:R-:W-:Y:S02]  /*08c0*/  MOV R8, R10 ;  /* 0x0000000a00087202 */ /* 0x000fe40000000f00 */
[----:B------:R-:W-:Y:S01]  /*08d0*/  MOV R10, R18 ;  /* 0x00000012000a7202 */ /* 0x000fe20000000f00 */
[----:B------:R-:W-:Y:S01]  /*08e0*/  IMAD R13, R2, UR9, R55 ;  /* 0x00000009020d7c24 */ /* 0x000fe2000f8e0237 */
[----:B------:R-:W-:Y:S02]  /*08f0*/  SHF.L.U32 R18, R58, 0x2, RZ ;  /* 0x000000023a127819 */ /* 0x000fe400000006ff */
[----:B------:R-:W-:-:S02]  /*0900*/  IADD3 R25, PT, PT, R20, 0x110, RZ ;  /* 0x0000011014197810 */ /* 0x000fc40007ffe0ff */
[----:B------:R-:W-:Y:S02]  /*0910*/  LOP3.LUT R23, R18, 0xf80, RZ, 0xc0, !PT ;  /* 0x00000f8012177812 */ /* 0x000fe400078ec0ff */
[----:B------:R-:W-:Y:S01]  /*0920*/  MOV R9, RZ ;  /* 0x000000ff00097202 */ /* 0x000fe20000000f00 */
[C---:B------:R-:W-:Y:S01]  /*0930*/  IMAD R25, R58.reuse, -0xc, R25 ;  /* 0xfffffff43a197824 */ /* 0x040fe200078e0219 */
[----:B------:R-:W-:Y:S02]  /*0940*/  LOP3.LUT R22, R23, 0x1f, R58, 0xf8, !PT ;  /* 0x0000001f17167812 */ /* 0x000fe400078ef83a */
[----:B--2---:R-:W-:Y:S02]  /*0950*/  MOV R21, UR6 ;  /* 0x0000000600157c02 */ /* 0x004fe40008000f00 */
[----:B------:R-:W-:Y:S02]  /*0960*/  LOP3.LUT R23, R58, 0x1f, RZ, 0xc0, !PT ;  /* 0x0000001f3a177812 */ /* 0x000fe400078ec0ff */
[----:B------:R-:W-:-:S02]  /*0970*/  LOP3.LUT R26, R22, 0x20, RZ, 0xfc, !PT ;  /* 0x00000020161a7812 */ /* 0x000fc400078efcff */
[C---:B------:R-:W-:Y:S02]  /*0980*/  LOP3.LUT R27, R22.reuse, 0x40, RZ, 0xfc, !PT ;  /* 0x00000040161b7812 */ /* 0x040fe400078efcff */
[----:B------:R-:W-:Y:S02]  /*0990*/  LOP3.LUT R28, R22, 0x60, RZ, 0xfc, !PT ;  /* 0x00000060161c7812 */ /* 0x000fe400078efcff */
[----:B------:R-:W-:-:S07]  /*09a0*/  IADD3 R29, PT, PT, R53, R29, RZ ;  /* 0x0000001d351d7210 */ /* 0x000fce0007ffe0ff */
.L_x_9756:
        /* <DEDUP_REMOVED lines=33> */
[----:B---3--:R-:W-:Y:S04]  /*0bc0*/  STS.U16 [R38+0x40], R41 ;  /* 0x0000402926007388 */ /* 0x008fe80000000400 */
[----:B----4-:R-:W-:Y:S04]  /*0bd0*/  STS.U16 [R38+0x80], R43 ;  /* 0x0000802b26007388 */ /* 0x010fe80000000400 */
[----:B------:R0:W-:Y:S01]  /*0be0*/  STS.U16 [R38+0xc0], R45 ;  /* 0x0000c02d26007388 */ /* 0x0001e20000000400 */
[----:B------:R-:W-:-:S03]  /*0bf0*/  NOP ;  /* 0x0000000000007918 */ /* 0x000fc60000000000 */
[----:B------:R-:W-:Y:S01]  /*0c00*/  LDS.64 R32, [R39] ;  /* 0x0000000027207984 */ /* 0x000fe20000000a00 */
[----:B------:R-:W-:Y:S01]  /*0c10*/  BAR.SYNC.DEFER_BLOCKING 0x0 ;  /* 0x0000000000007b1d */ /* 0x000fe20000010000 */
[----:B------:R-:W-:Y:S02]  /*0c20*/  IADD3 R42, P4, PT, R71, R15, RZ ;  /* 0x0000000f472a7210 */ /* 0x000fe40007f9e0ff */
[----:B------:R-:W-:Y:S02]  /*0c30*/  PRMT R73, RZ, 0x7610, R73 ;  /* 0x00007610ff497816 */ /* 0x000fe40000000049 */
[----:B------:R-:W-:-:S03]  /*0c40*/  PRMT R75, RZ, 0x7610, R75 ;  /* 0x00007610ff4b7816 */ /* 0x000fc6000000004b */
[----:B0-----:R-:W0:Y:S01]  /*0c50*/  LDC.64 R44, c[0x0][0x418] ;  /* 0x00010600ff2c7b82 */ /* 0x001e220000000a00 */
[----:B------:R-:W2:Y:S04]  /*0c60*/  @!P0 LDG.E.U16 R47, desc[UR16][R50.64] ;  /* 0x00000010322f8981 */ /* 0x000ea8000c1e1500 */
[----:B------:R-:W3:Y:S04]  /*0c70*/  @!P1 LDG.E.U16 R49, desc[UR16][R50.64+0x40] ;  /* 0x0000401032319981 */ /* 0x000ee8000c1e1500 */
[----:B------:R-:W4:Y:S04]  /*0c80*/  @!P2 LDG.E.U16 R67, desc[UR16][R50.64+0x80] ;  /* 0x000080103243a981 */ /* 0x000f28000c1e1500 */
[----:B------:R-:W4:Y:S01]  /*0c90*/  @!P3 LDG.E.U16 R69, desc[UR16][R50.64+0xc0] ;  /* 0x0000c0103245b981 */ /* 0x000f22000c1e1500 */
[----:B------:R-:W-:-:S02]  /*0ca0*/  PRMT R71, RZ, 0x7610, R71 ;  /* 0x00007610ff477816 */ /* 0x000fc40000000047 */
[----:B------:R-:W-:Y:S02]  /*0cb0*/  PRMT R77, RZ, 0x7610, R77 ;  /* 0x00007610ff4d7816 */ /* 0x000fe4000000004d */
[----:B------:R-:W-:Y:S01]  /*0cc0*/  IADD3.X R43, PT, PT, RZ, R16, RZ, P4, !PT ;  /* 0x00000010ff2b7210 */ /* 0x000fe200027fe4ff */
[----:B--2---:R1:W-:Y:S04]  /*0cd0*/  STS.U16 [R38], R47 ;  /* 0x0000002f26007388 */ /* 0x0043e80000000400 */
[----:B---3--:R-:W-:Y:S04]  /*0ce0*/  STS.U16 [R38+0x40], R49 ;  /* 0x0000403126007388 */ /* 0x008fe80000000400 */
[----:B----4-:R-:W-:Y:S01]  /*0cf0*/  STS.U16 [R38+0x80], R67 ;  /* 0x0000804326007388 */ /* 0x010fe20000000400 */
[----:B-1----:R-:W1:Y:S03]  /*0d00*/  LDC.64 R46, c[0x0][0x410] ;  /* 0x00010400ff2e7b82 */ /* 0x002e660000000a00 */
[----:B------:R-:W-:Y:S01]  /*0d10*/  STS.U16 [R38+0xc0], R69 ;  /* 0x0000c04526007388 */ /* 0x000fe20000000400 */
[----:B------:R-:W-:-:S03]  /*0d20*/  NOP ;  /* 0x0000000000007918 */ /* 0x000fc60000000000 */
[----:B------:R-:W2:Y:S01]  /*0d30*/  LDS.64 R34, [R39] ;  /* 0x0000000027227984 */ /* 0x000ea20000000a00 */
[----:B------:R-:W-:Y:S06]  /*0d40*/  BAR.SYNC.DEFER_BLOCKING 0x0 ;  /* 0x0000000000007b1d */ /* 0x000fec0000010000 */
[----:B------:R-:W3:Y:S04]  /*0d50*/  @!P0 LDG.E.U16 R71, desc[UR16][R42.64] ;  /* 0x000000102a478981 */ /* 0x000ee8000c1e1500 */
[----:B------:R-:W4:Y:S04]  /*0d60*/  @!P1 LDG.E.U16 R73, desc[UR16][R42.64+0x40] ;  /* 0x000040102a499981 */ /* 0x000f28000c1e1500 */
[----:B------:R-:W4:Y:S04]  /*0d70*/  @!P2 LDG.E.U16 R75, desc[UR16][R42.64+0x80] ;  /* 0x000080102a4ba981 */ /* 0x000f28000c1e1500 */
[----:B------:R0:W4:Y:S01]  /*0d80*/  @!P3 LDG.E.U16 R77, desc[UR16][R42.64+0xc0] ;  /* 0x0000c0102a4db981 */ /* 0x000122000c1e1500 */
[--C-:B--2---:R-:W-:Y:S01]  /*0d90*/  HADD2.F32 R41, -RZ, R34.reuse.H0_H0 ;  /* 0x20000022ff297230 */ /* 0x104fe20000004100 */
[----:B------:R-:W-:Y:S01]  /*0da0*/  BSSY.RECONVERGENT B0, `(.L_x_9732) ;  /* 0x000002c000007945 */ /* 0x000fe20003800200 */
[----:B------:R-:W-:-:S03]  /*0db0*/  HADD2.F32 R49, -RZ, R34.H1_H1 ;  /* 0x30000022ff317230 */ /* 0x000fc60000004100 */
[--C-:B-----5:R-:W-:Y:S02]  /*0dc0*/  FADD.FTZ R40, R41, R4.reuse ;  /* 0x0000000429287221 */ /* 0x120fe40000010000 */
[--C-:B------:R-:W-:Y:S01]  /*0dd0*/  FADD.FTZ R41, R49, R4.reuse ;  /* 0x0000000431297221 */ /* 0x100fe20000010000 */
[----:B------:R-:W-:Y:S02]  /*0de0*/  HADD2.F32 R49, -RZ, R35.H0_H0 ;  /* 0x20000023ff317230 */ /* 0x000fe40000004100 */
[----:B------:R-:W-:Y:S02]  /*0df0*/  FSETP.GTU.FTZ.AND P4, PT, R40, 20, PT ;  /* 0x41a000002800780b */ /* 0x000fe40003f9c000 */
[----:B------:R-:W-:Y:S01]  /*0e00*/  FSETP.GTU.FTZ.AND P5, PT, R41, 20, PT ;  /* 0x41a000002900780b */ /* 0x000fe20003fbc000 */
[----:B0-----:R-:W-:Y:S01]  /*0e10*/  FADD.FTZ R42, R49, R4 ;  /* 0x00000004312a7221 */ /* 0x001fe20000010000 */
[----:B---3--:R0:W-:Y:S04]  /*0e20*/  STS.U16 [R38], R71 ;  /* 0x0000004726007388 */ /* 0x0081e80000000400 */
[----:B----4-:R0:W-:Y:S04]  /*0e30*/  STS.U16 [R38+0x40], R73 ;  /* 0x0000404926007388 */ /* 0x0101e80000000400 */
[----:B------:R0:W-:Y:S04]  /*0e40*/  STS.U16 [R38+0x80], R75 ;  /* 0x0000804b26007388 */ /* 0x0001e80000000400 */
[----:B------:R0:W-:Y:S01]  /*0e50*/  STS.U16 [R38+0xc0], R77 ;  /* 0x0000c04d26007388 */ /* 0x0001e20000000400 */
[----:B------:R-:W-:Y:S01]  /*0e60*/  NOP ;  /* 0x0000000000007918 */ /* 0x000fe20000000000 */
[----:B-1----:R-:W-:Y:S05]  /*0e70*/  @P4 BRA `(.L_x_9733) ;  /* 0x0000000000784947 */ /* 0x002fea0003800000 */
        /* <DEDUP_REMOVED lines=30> */
.L_x_9733:
[----:B------:R-:W-:Y:S05]  /*1060*/  BSYNC.RECONVERGENT B0 ;  /* 0x0000000000007941 */ /* 0x000fea0003800200 */
.L_x_9732:
        /* <DEDUP_REMOVED lines=35> */
.L_x_9735:
[----:B------:R-:W-:Y:S05]  /*12a0*/  BSYNC.RECONVERGENT B0 ;  /* 0x0000000000007941 */ /* 0x000fea0003800200 */
.L_x_9734:
[----:B------:R-:W-:Y:S01]  /*12b0*/  MOV R34, R36 ;  /* 0x0000002400227202 */ /* 0x000fe20000000f00 */
[----:B------:R-:W-:Y:S01]  /*12c0*/  HFMA2 R35, -RZ, RZ, 0, 0 ;  /* 0x00000000ff237431 */ /* 0x000fe200000001ff */
[----:B------:R-:W-:Y:S01]  /*12d0*/  BSSY.RECONVERGENT B0, `(.L_x_9736) ;  /* 0x0000022000007945 */ /* 0x000fe20003800200 */
[----:B------:R-:W-:Y:S02]  /*12e0*/  FSETP.GTU.FTZ.AND P5, PT, R43, 20, PT ;  /* 0x41a000002b00780b */ /* 0x000fe40003fbc000 */
[----:B------:R-:W-:Y:S01]  /*12f0*/  IMAD.WIDE.U32 R48, R46, UR18, R34 ;  /* 0x000000122e307c25 */ /* 0x000fe2000f8e0022 */
[----:B------:R-:W-:Y:S10]  /*1300*/  @P4 BRA `(.L_x_9737) ;  /* 0x0000000000784947 */ /* 0x000ff40003800000 */
[----:B------:R-:W-:Y:S01]  /*1310*/  FMUL.FTZ R42, R42, 1.4426950216293334961 ;  /* 0x3fb8aa3b2a2a7820 */ /* 0x000fe20000410000 */
[----:B------:R-:W-:Y:S02]  /*1320*/  MOV R67, 0x3e800000 ;  /* 0x3e80000000437802 */ /* 0x000fe40000000f00 */
[----:B0-----:R-:W-:Y:S01]  /*1330*/  MOV R71, 0x3d39bf78 ;  /* 0x3d39bf7800477802 */ /* 0x001fe20000000f00 */
        /* <DEDUP_REMOVED lines=27> */
.L_x_9737:
[----:B------:R-:W-:Y:S05]  /*14f0*/  BSYNC.RECONVERGENT B0 ;  /* 0x0000000000007941 */ /* 0x000fea0003800200 */
.L_x_9736:
[----:B------:R-:W-:Y:S04]  /*1500*/  BSSY.RECONVERGENT B0, `(.L_x_9738) ;  /* 0x0000020000007945 */ /* 0x000fe80003800200 */
        /* <DEDUP_REMOVED lines=31> */
.L_x_9739:
[----:B------:R-:W-:Y:S05]  /*1700*/  BSYNC.RECONVERGENT B0 ;  /* 0x0000000000007941 */ /* 0x000fea0003800200 */
.L_x_9738:
[----:B------:R-:W1:Y:S01]  /*1710*/  LDCU.64 UR8, c[0x0][0x488] ;  /* 0x00009100ff0877ac */ /* 0x000e620008000a00 */
[----:B------:R-:W-:Y:S01]  /*1720*/  IMAD R49, R47, UR18, R49 ;  /* 0x000000122f317c24 */ /* 0x000fe2000f8e0231 */
[----:B------:R-:W-:Y:S01]  /*1730*/  PRMT R67, RZ, 0x7610, R67 ;  /* 0x00007610ff437816 */ /* 0x000fe20000000043 */
[----:B0-----:R-:W0:Y:S01]  /*1740*/  LDC.64 R74, c[0x0][0x420] ;  /* 0x00010800ff4a7b82 */ /* 0x001e220000000a00 */
[----:B------:R-:W-:Y:S01]  /*1750*/  PRMT R69, RZ, 0x7610, R69 ;  /* 0x00007610ff457816 */ /* 0x000fe20000000045 */
[C---:B------:R-:W-:Y:S01]  /*1760*/  IMAD.WIDE.U32 R46, R2.reuse, R44, R48 ;  /* 0x0000002c022e7225 */ /* 0x040fe200078e0030 */
[----:B------:R-:W-:Y:S01]  /*1770*/  PRMT R71, RZ, 0x7610, R71 ;  /* 0x00007610ff477816 */ /* 0x000fe20000000047 */
[----:B------:R-:W2:Y:S01]  /*1780*/  LDCU.64 UR10, c[0x0][0x558] ;  /* 0x0000ab00ff0a77ac */ /* 0x000ea20008000a00 */
[----:B------:R-:W-:Y:S01]  /*1790*/  PRMT R73, RZ, 0x7610, R73 ;  /* 0x00007610ff497816 */ /* 0x000fe20000000049 */
[----:B------:R-:W-:Y:S01]  /*17a0*/  IMAD R45, R2, R45, R47 ;  /* 0x0000002d022d7224 */ /* 0x000fe200078e022f */
[----:B------:R-:W-:Y:S01]  /*17b0*/  IADD3 R46, P4, PT, R22, R46, RZ ;  /* 0x0000002e162e7210 */ /* 0x000fe20007f9e0ff */
[----:B------:R-:W3:Y:S01]  /*17c0*/  LDC.64 R76, c[0x0][0x428] ;  /* 0x00010a00ff4c7b82 */ /* 0x000ee20000000a00 */
[----:B------:R-:W-:Y:S01]  /*17d0*/  PRMT R79, RZ, 0x7610, R79 ;  /* 0x00007610ff4f7816 */ /* 0x000fe2000000004f */
[----:B------:R-:W4:Y:S01]  /*17e0*/  LDCU.64 UR12, c[0x0][0x490] ;  /* 0x00009200ff0c77ac */ /* 0x000f220008000a00 */
[----:B------:R-:W-:-:S02]  /*17f0*/  IADD3.X R45, PT, PT, RZ, R45, RZ, P4, !PT ;  /* 0x0000002dff2d7210 */ /* 0x000fc400027fe4ff */
[----:B-1----:R-:W-:-:S04]  /*1800*/  LEA R48, P4, R46, UR8, 0x1 ;  /* 0x000000082e307c11 */ /* 0x002fc8000f8808ff */
[----:B------:R-:W-:Y:S01]  /*1810*/  LEA.HI.X R49, R46, UR9, R45, 0x1, P4 ;  /* 0x000000092e317c11 */ /* 0x000fe2000a0f0c2d */
[----:B------:R-:W1:Y:S01]  /*1820*/  LDCU.64 UR8, c[0x0][0x478] ;  /* 0x00008f00ff0877ac */ /* 0x000e620008000a00 */
[----:B------:R-:W5:Y:S01]  /*1830*/  LDS.64 R44, [R39] ;  /* 0x00000000272c7984 */ /* 0x000f620000000a00 */
[----:B------:R-:W-:Y:S06]  /*1840*/  BAR.SYNC.DEFER_BLOCKING 0x0 ;  /* 0x0000000000007b1d */ /* 0x000fec0000010000 */
[----:B------:R-:W2:Y:S04]  /*1850*/  @!P0 LDG.E.U16 R67, desc[UR16][R48.64] ;  /* 0x0000001030438981 */ /* 0x000ea8000c1e1500 */
[----:B------:R-:W4:Y:S04]  /*1860*/  @!P1 LDG.E.U16 R69, desc[UR16][R48.64+0x40] ;  /* 0x0000401030459981 */ /* 0x000f28000c1e1500 */
[----:B------:R-:W4:Y:S04]  /*1870*/  @!P2 LDG.E.U16 R71, desc[UR16][R48.64+0x80] ;  /* 0x000080103047a981 */ /* 0x000f28000c1e1500 */
[----:B------:R1:W4:Y:S01]  /*1880*/  @!P3 LDG.E.U16 R73, desc[UR16][R48.64+0xc0] ;  /* 0x0000c0103049b981 */ /* 0x000322000c1e1500 */
[----:B0-----:R-:W-:-:S04]  /*1890*/  IMAD.WIDE.U32 R46, R74, UR18, R34 ;  /* 0x000000124a2e7c25 */ /* 0x001fc8000f8e0022 */
[----:B------:R-:W-:Y:S01]  /*18a0*/  IMAD R47, R75, UR18, R47 ;  /* 0x000000124b2f7c24 */ /* 0x000fe2000f8e022f */
[----:B------:R-:W-:Y:S01]  /*18b0*/  PRMT R75, RZ, 0x7610, R75 ;  /* 0x00007610ff4b7816 */ /* 0x000fe2000000004b */
[----:B---3--:R-:W-:Y:S01]  /*18c0*/  IMAD.WIDE.U32 R46, R2, R76, R46 ;  /* 0x0000004c022e7225 */ /* 0x008fe200078e002e */
[----:B-1----:R-:W-:-:S03]  /*18d0*/  PRMT R49, RZ, 0x7610, R49 ;  /* 0x00007610ff317816 */ /* 0x002fc60000000031 */
[----:B------:R-:W-:Y:S01]  /*18e0*/  IMAD R0, R2, R77, R47 ;  /* 0x0000004d02007224 */ /* 0x000fe200078e022f */
[----:B------:R-:W-:Y:S02]  /*18f0*/  IADD3 R47, P4, PT, R22, R46, RZ ;  /* 0x0000002e162f7210 */ /* 0x000fe40007f9e0ff */
[----:B------:R-:W-:Y:S02]  /*1900*/  PRMT R77, RZ, 0x7610, R77 ;  /* 0x00007610ff4d7816 */ /* 0x000fe4000000004d */
[----:B------:R-:W-:Y:S02]  /*1910*/  IADD3.X R0, PT, PT, RZ, R0, RZ, P4, !PT ;  /* 0x00000000ff007210 */ /* 0x000fe400027fe4ff */
[----:B------:R-:W-:-:S04]  /*1920*/  LEA R46, P4, R47, UR8, 0x1 ;  /* 0x000000082f2e7c11 */ /* 0x000fc8000f8808ff */
[----:B------:R-:W-:Y:S01]  /*1930*/  LEA.HI.X R47, R47, UR9, R0, 0x1, P4 ;  /* 0x000000092f2f7c11 */ /* 0x000fe2000a0f0c00 */
[----:B-----5:R-:W-:Y:S01]  /*1940*/  HADD2.F32 R72, -RZ, R44.H0_H0 ;  /* 0x2000002cff487230 */ /* 0x020fe20000004100 */
[----:B------:R-:W0:Y:S01]  /*1950*/  LDCU.64 UR8, c[0x0][0x510] ;  /* 0x0000a200ff0877ac */ /* 0x000e220008000a00 */
[----:B--2---:R-:W-:Y:S04]  /*1960*/  STS.U16 [R38], R67 ;  /* 0x0000004326007388 */ /* 0x004fe80000000400 */
[----:B----4-:R-:W-:Y:S04]  /*1970*/  STS.U16 [R38+0x40], R69 ;  /* 0x0000404526007388 */ /* 0x010fe80000000400 */
        /* <DEDUP_REMOVED lines=8> */
[----:B------:R-:W5:Y:S01]  /*1a00*/  @!P3 LDG.E.U16 R79, desc[UR16][R46.64+0xc0] ;  /* 0x0000c0102e4fb981 */ /* 0x000f62000c1e1500 */
[--C-:B-1----:R-:W-:Y:S01]  /*1a10*/  HADD2.F32 R0, -RZ, R66.reuse.H0_H0 ;  /* 0x20000042ff007230 */ /* 0x102fe20000004100 */
[----:B------:R-:W-:Y:S01]  /*1a20*/  ISETP.NE.AND P1, PT, R58, RZ, PT ;  /* 0x000000ff3a00720c */ /* 0x000fe20003f25270 */
[----:B------:R-:W-:Y:S01]  /*1a30*/  HADD2.F32 R69, -RZ, R67.H1_H1 ;  /* 0x30000043ff457230 */ /* 0x000fe20000004100 */
[----:B------:R-:W-:Y:S01]  /*1a40*/  UISETP.NE.U32.AND UP0, UPT, UR12, URZ, UPT ;  /* 0x000000ff0c00728c */ /* 0x000fe2000bf05070 */
[----:B------:R-:W-:-:S02]  /*1a50*/  HADD2.F32 R71, -RZ, R66.H1_H1 ;  /* 0x30000042ff477230 */ /* 0x000fc40000004100 */
[----:B------:R-:W-:Y:S01]  /*1a60*/  FMUL.FTZ R48, R0, -1.4426950216293334961 ;  /* 0xbfb8aa3b00307820 */ /* 0x000fe20000410000 */
[----:B------:R-:W-:Y:S02]  /*1a70*/  HADD2.F32 R70, -RZ, R67.H0_H0 ;  /* 0x20000043ff467230 */ /* 0x000fe40000004100 */
[----:B------:R-:W-:Y:S01]  /*1a80*/  FMUL.FTZ R74, R69, -1.4426950216293334961 ;  /* 0xbfb8aa3b454a7820 */ /* 0x000fe20000410000 */
[----:B------:R-:W-:Y:S02]  /*1a90*/  HADD2.F32 R68, -RZ, R44.H1_H1 ;  /* 0x3000002cff447230 */ /* 0x000fe40000004100 */
[----:B------:R-:W-:Y:S01]  /*1aa0*/  FMUL.FTZ R66, R71, -1.4426950216293334961 ;  /* 0xbfb8aa3b47427820 */ /* 0x000fe20000410000 */
[----:B------:R-:W-:Y:S01]  /*1ab0*/  UISETP.NE.AND.EX UP0, UPT, UR13, URZ, UPT, UP0 ;  /* 0x000000ff0d00728c */ /* 0x000fe2000bf05300 */
[----:B------:R-:W-:Y:S01]  /*1ac0*/  FMUL.FTZ R67, R70, -1.4426950216293334961 ;  /* 0xbfb8aa3b46437820 */ /* 0x000fe20000410000 */
[----:B------:R-:W-:Y:S04]  /*1ad0*/  MUFU.EX2 R48, R48 ;  /* 0x0000003000307308 */ /* 0x000fe80000000800 */
[----:B------:R-:W1:Y:S04]  /*1ae0*/  MUFU.EX2 R74, R74 ;  /* 0x0000004a004a7308 */ /* 0x000e680000000800 */
[----:B------:R-:W-:Y:S04]  /*1af0*/  MUFU.EX2 R66, R66 ;  /* 0x0000004200427308 */ /* 0x000fe80000000800 */
[----:B------:R-:W0:Y:S01]  /*1b00*/  MUFU.EX2 R67, R67 ;  /* 0x0000004300437308 */ /* 0x000e220000000800 */
[----:B-1----:R-:W-:-:S06]  /*1b10*/  FADD.FTZ R78, R74, 1 ;  /* 0x3f8000004a4e7421 */ /* 0x002fcc0000010000 */
[----:B------:R-:W-:Y:S01]  /*1b20*/  MUFU.RCP R78, R78 ;  /* 0x0000004e004e7308 */ /* 0x000fe20000001000 */
[----:B--2---:R1:W-:Y:S04]  /*1b30*/  STS.U16 [R38], R49 ;  /* 0x0000003126007388 */ /* 0x0043e80000000400 */
[----:B---3--:R2:W-:Y:S04]  /*1b40*/  STS.U16 [R38+0x40], R75 ;  /* 0x0000404b26007388 */ /* 0x0085e80000000400 */
[----:B----4-:R-:W-:Y:S01]  /*1b50*/  STS.U16 [R38+0x80], R77 ;  /* 0x0000804d26007388 */ /* 0x010fe20000000400 */
[----:B-1----:R-:W-:Y:S01]  /*1b60*/  FADD.FTZ R49, R48, 1 ;  /* 0x3f80000030317421 */ /* 0x002fe20000010000 */
[----:B0-----:R-:W-:-:S02]  /*1b70*/  FADD.FTZ R48, R67, 1 ;  /* 0x3f80000043307421 */ /* 0x001fc40000010000 */
[----:B-----5:R0:W-:Y:S01]  /*1b80*/  STS.U16 [R38+0xc0], R79 ;  /* 0x0000c04f26007388 */ /* 0x0201e20000000400 */
[----:B------:R-:W-:-:S03]  /*1b90*/  NOP ;  /* 0x0000000000007918 */ /* 0x000fc60000000000 */
[----:B------:R-:W1:Y:S01]  /*1ba0*/  LDS.64 R46, [R39] ;  /* 0x00000000272e7984 */ /* 0x000e620000000a00 */
[----:B--2---:R-:W-:Y:S01]  /*1bb0*/  FADD.FTZ R75, R66, 1 ;  /* 0x3f800000424b7421 */ /* 0x004fe20000010000 */
[----:B------:R-:W2:Y:S01]  /*1bc0*/  MUFU.RCP R73, R49 ;  /* 0x0000003100497308 */ /* 0x000ea20000001000 */
[--C-:B------:R-:W-:Y:S02]  /*1bd0*/  HADD2.F32 R66, -RZ, R45.reuse.H0_H0 ;  /* 0x2000002dff427230 */ /* 0x100fe40000004100 */
[----:B------:R-:W-:-:S05]  /*1be0*/  HADD2.F32 R67, -RZ, R45.H1_H1 ;  /* 0x3000002dff437230 */ /* 0x000fca0000004100 */
[----:B------:R-:W3:Y:S08]  /*1bf0*/  MUFU.RCP R76, R75 ;  /* 0x0000004b004c7308 */ /* 0x000ef00000001000 */
[----:B0-----:R0:W4:Y:S01]  /*1c00*/  MUFU.RCP R79, R48 ;  /* 0x00000030004f7308 */ /* 0x0011220000001000 */
[----:B--2---:R-:W-:-:S04]  /*1c10*/  FADD.FTZ R45, -R73, 1 ;  /* 0x3f800000492d7421 */ /* 0x004fc80000010100 */
[----:B------:R-:W-:Y:S01]  /*1c20*/  FFMA.FTZ R45, R0, R45, 1 ;  /* 0x3f800000002d7423 */ /* 0x000fe2000001002d */
[----:B0-----:R-:W-:Y:S01]  /*1c30*/  FADD.FTZ R48, -R78, 1 ;  /* 0x3f8000004e307421 */ /* 0x001fe20000010100 */
[----:B---3--:R-:W-:-:S03]  /*1c40*/  FADD.FTZ R44, -R76, 1 ;  /* 0x3f8000004c2c7421 */ /* 0x008fc60000010100 */
[----:B------:R-:W-:Y:S01]  /*1c50*/  FFMA.FTZ R82, R69, R48, 1 ;  /* 0x3f80000045527423 */ /* 0x000fe20000010030 */
[--C-:B-1----:R-:W-:Y:S02]  /*1c60*/  HADD2.F32 R75, -RZ, R47.reuse.H0_H0 ;  /* 0x2000002fff4b7230 */ /* 0x102fe40000004100 */
[----:B------:R-:W-:Y:S02]  /*1c70*/  HADD2.F32 R80, -RZ, R47.H1_H1 ;  /* 0x3000002fff507230 */ /* 0x000fe40000004100 */
[----:B----4-:R-:W-:Y:S01]  /*1c80*/  FADD.FTZ R47, -R79, 1 ;  /* 0x3f8000004f2f7421 */ /* 0x010fe20000010100 */
[--C-:B------:R-:W-:Y:S02]  /*1c90*/  HADD2.F32 R74, -RZ, R46.reuse.H0_H0 ;  /* 0x2000002eff4a7230 */ /* 0x100fe40000004100 */
[----:B------:R-:W-:Y:S01]  /*1ca0*/  FMUL.FTZ R48, R66, R75 ;  /* 0x0000004b42307220 */ /* 0x000fe20000410000 */
[----:B------:R-:W-:Y:S02]  /*1cb0*/  HADD2.F32 R77, -RZ, R46.H1_H1 ;  /* 0x3000002eff4d7230 */ /* 0x000fe40000004100 */
        /* <DEDUP_REMOVED lines=15> */
[----:B------:R-:W-:-:S02]  /*1db0*/  FMUL.FTZ R79, R70, R79 ;  /* 0x0000004f464f7220 */ /* 0x000fc40000410000 */
[----:B------:R-:W-:Y:S01]  /*1dc0*/  F2FP.F16.F32.PACK_AB R46, R47, R44 ;  /* 0x0000002c2f2e723e */ /* 0x000fe200000000ff */
[----:B------:R-:W-:Y:S01]  /*1dd0*/  FMUL.FTZ R0, R72, R73 ;  /* 0x0000004948007220 */ /* 0x000fe20000410000 */
[----:B------:R-:W-:Y:S01]  /*1de0*/  F2FP.F16.F32.PACK_AB R47, R81, R48 ;  /* 0x00000030512f723e */ /* 0x000fe200000000ff */
[----:B------:R-:W-:Y:S08]  /*1df0*/  BAR.SYNC.DEFER_BLOCKING 0x0 ;  /* 0x0000000000007b1d */ /* 0x000ff00000010000 */
[----:B------:R-:W0:Y:S01]  /*1e00*/  LDC.64 R44, c[0x0][0x508] ;  /* 0x00014200ff2c7b82 */ /* 0x000e220000000a00 */
[----:B------:R-:W-:Y:S01]  /*1e10*/  STS.64 [R39], R46 ;  /* 0x0000002e27007388 */ /* 0x000fe20000000a00 */
[----:B------:R-:W-:-:S03]  /*1e20*/  NOP ;  /* 0x0000000000007918 */ /* 0x000fc60000000000 */
[----:B------:R-:W-:Y:S01]  /*1e30*/  LDS.U16 R81, [R38] ;  /* 0x0000000026517984 */ /* 0x000fe20000000400 */
[----:B0-----:R-:W-:-:S03]  /*1e40*/  IMAD.WIDE.U32 R48, R44, UR18, R34 ;  /* 0x000000122c307c25 */ /* 0x001fc6000f8e0022 */
[----:B------:R-:W-:Y:S01]  /*1e50*/  LDS.U16 R83, [R38+0x40] ;  /* 0x0000400026537984 */ /* 0x000fe20000000400 */
[----:B------:R-:W-:-:S03]  /*1e60*/  IMAD R49, R45, UR18, R49 ;  /* 0x000000122d317c24 */ /* 0x000fc6000f8e0231 */
        /* <DEDUP_REMOVED lines=23> */
[----:B0-----:R-:W-:Y:S01]  /*1fe0*/  FMUL.FTZ R44, R71, R77 ;  /* 0x0000004d472c7220 */ /* 0x001fe20000410000 */
        /* <DEDUP_REMOVED lines=31> */
.L_x_9740:
[----:B------:R-:W2:Y:S01]  /*21e0*/  LDCU UR4, c[0x0][0x38c] ;  /* 0x00007180ff0477ac */ /* 0x000ea20008000800 */
[--C-:B0-----:R-:W-:Y:S02]  /*21f0*/  HADD2.F32 R45, -RZ, R32.reuse.H0_H0 ;  /* 0x20000020ff2d7230 */ /* 0x101fe40000004100 */
[----:B------:R-:W-:Y:S01]  /*2200*/  FMUL.FTZ R44, R68, R71 ;  /* 0x00000047442c7220 */ /* 0x000fe20000410000 */
[----:B------:R-:W-:Y:S02]  /*2210*/  HADD2.F32 R47, -RZ, R32.H1_H1 ;  /* 0x30000020ff2f7230 */ /* 0x000fe40000004100 */
[----:B------:R-:W-:Y:S01]  /*2220*/  FMUL.FTZ R46, R66, R79 ;  /* 0x0000004f422e7220 */ /* 0x000fe20000410000 */
[--C-:B-1----:R-:W-:Y:S02]  /*2230*/  HADD2.F32 R49, -RZ, R33.reuse.H0_H0 ;  /* 0x20000021ff317230 */ /* 0x102fe40000004100 */
[----:B------:R-:W-:Y:S01]  /*2240*/  FFMA.FTZ R9, R0, R45, R9 ;  /* 0x0000002d00097223 */ /* 0x000fe20000010009 */
[----:B------:R-:W-:-:S02]  /*2250*/  HADD2.F32 R86, -RZ, R33.H1_H1 ;  /* 0x30000021ff567230 */ /* 0x000fc40000004100 */
[----:B------:R-:W-:Y:S01]  /*2260*/  FMUL.FTZ R48, R67, R48 ;  /* 0x0000003043307220 */ /* 0x000fe20000410000 */
[----:B------:R-:W-:Y:S01]  /*2270*/  PRMT R87, RZ, 0x7610, R87 ;  /* 0x00007610ff577816 */ /* 0x000fe20000000057 */
[----:B------:R-:W-:Y:S01]  /*2280*/  FFMA.FTZ R9, R44, R47, R9 ;  /* 0x0000002f2c097223 */ /* 0x000fe20000010009 */
[----:B------:R-:W-:Y:S02]  /*2290*/  CS2R R88, SRZ ;  /* 0x0000000000587805 */ /* 0x000fe4000001ff00 */
[----:B------:R-:W-:Y:S01]  /*22a0*/  CS2R R90, SRZ ;  /* 0x00000000005a7805 */ /* 0x000fe2000001ff00 */
[----:B------:R-:W-:Y:S01]  /*22b0*/  FMUL.FTZ R92, R0, R3 ;  /* 0x00000003005c7220 */ /* 0x000fe20000410000 */
[----:B------:R-:W-:Y:S01]  /*22c0*/  FFMA.FTZ R9, R46, R49, R9 ;  /* 0x000000312e097223 */ /* 0x000fe20000010009 */
[-C--:B------:R-:W-:Y:S01]  /*22d0*/  FMUL.FTZ R93, R44, R3.reuse ;  /* 0x000000032c5d7220 */ /* 0x080fe20000410000 */
[-C--:B------:R-:W-:Y:S01]  /*22e0*/  FMUL.FTZ R94, R46, R3.reuse ;  /* 0x000000032e5e7220 */ /* 0x080fe20000410000 */
[C---:B------:R-:W-:Y:S01]  /*22f0*/  FMUL.FTZ R95, R48.reuse, R3 ;  /* 0x00000003305f7220 */ /* 0x040fe20000410000 */
[----:B--2---:R-:W-:Y:S01]  /*2300*/  UISETP.GE.AND UP0, UPT, UR4, 0x1, UPT ;  /* 0x000000010400788c */ /* 0x004fe2000bf06270 */
[----:B------:R-:W-:Y:S01]  /*2310*/  FFMA.FTZ R9, R48, R86, R9 ;  /* 0x0000005630097223 */ /* 0x000fe20000010009 */
[----:B------:R-:W-:Y:S07]  /*2320*/  BAR.SYNC.DEFER_BLOCKING 0x0 ;  /* 0x0000000000007b1d */ /* 0x000fee0000010000 */
[----:B------:R-:W-:Y:S05]  /*2330*/  BRA.U !UP0, `(.L_x_9741) ;  /* 0x0000001508507547 */ /* 0x000fea000b800000 */
[----:B------:R-:W0:Y:S01]  /*2340*/  LDC.64 R66, c[0x0][0x440] ;  /* 0x00011000ff427b82 */ /* 0x000e220000000a00 */
[----:B------:R-:W-:Y:S01]  /*2350*/  ISETP.NE.AND P0, PT, R21, 0x1, PT ;  /* 0x000000011500780c */ /* 0x000fe20003f05270 */
[----:B------:R-:W-:Y:S01]  /*2360*/  HFMA2 R88, -RZ, RZ, 0, 0 ;  /* 0x00000000ff587431 */ /* 0x000fe200000001ff */
[----:B------:R-:W-:Y:S01]  /*2370*/  SHF.L.U32 R102, R30, 0x8, RZ ;  /* 0x000000081e667819 */ /* 0x000fe200000006ff */
[----:B------:R-:W-:Y:S01]  /*2380*/  FMUL.FTZ R98, R45, R40 ;  /* 0x000000282d627220 */ /* 0x000fe20000410000 */
[----:B------:R-:W-:Y:S01]  /*2390*/  SHF.L.U32 R103, R21, 0x8, RZ ;  /* 0x0000000815677819 */ /* 0x000fe200000006ff */
[----:B------:R-:W-:Y:S01]  /*23a0*/  FMUL.FTZ R99, R47, R41 ;  /* 0x000000292f637220 */ /* 0x000fe20000410000 */
[----:B------:R-:W-:Y:S01]  /*23b0*/  IADD3 R78, P1, PT, R36, R52, RZ ;  /* 0x00000034244e7210 */ /* 0x000fe20007f3e0ff */
        /* <DEDUP_REMOVED lines=19> */
.L_x_9755:
        /* <DEDUP_REMOVED lines=10> */
[----:B----4-:R-:W4:Y:S04]  /*2590*/  @!P1 LDG.E.U16 R105, desc[UR16][R34.64+0x80] ;  /* 0x0000801022699981 */ /* 0x010f28000c1e1500 */
        /* <DEDUP_REMOVED lines=16> */
[----:B0-----:R-:W-:Y:S02]  /*26a0*/  MOV R35, RZ ;  /* 0x000000ff00237202 */ /* 0x001fe40000000f00 */
[----:B------:R-:W-:Y:S01]  /*26b0*/  MOV R85, RZ ;  /* 0x000000ff00557202 */ /* 0x000fe20000000f00 */
[----:B------:R-:W0:Y:S01]  /*26c0*/  S2UR UR7, SR_CgaCtaId ;  /* 0x00000000000779c3 */ /* 0x000e220000008800 */
[----:B------:R-:W-:Y:S01]  /*26d0*/  UMOV UR6, 0x400 ;  /* 0x0000040000067882 */ /* 0x000fe20000000000 */
[----:B------:R-:W-:Y:S01]  /*26e0*/  BSSY.RECONVERGENT B0, `(.L_x_9742) ;  /* 0x0000033000007945 */ /* 0x000fe20003800200 */
[----:B0-----:R-:W-:Y:S01]  /*26f0*/  ULEA UR6, UR7, UR6, 0x18 ;  /* 0x0000000607067291 */ /* 0x001fe2000f8ec0ff */
[----:B--2---:R-:W-:Y:S02]  /*2700*/  @!P2 PRMT R35, R107, 0x5410, RZ ;  /* 0x000054106b23a816 */ /* 0x004fe400000000ff */
[----:B----4-:R-:W-:-:S02]  /*2710*/  @!P1 PRMT R85, R105, 0x5410, RZ ;  /* 0x0000541069559816 */ /* 0x010fc400000000ff */
[----:B-----5:R-:W-:Y:S02]  /*2720*/  @!P3 PRMT R35, R35, 0x5410, R84 ;  /* 0x000054102323b816 */ /* 0x020fe40000000054 */
[----:B------:R-:W-:Y:S02]  /*2730*/  @!P4 PRMT R85, R85, 0x5410, R106 ;  /* 0x000054105555c816 */ /* 0x000fe4000000006a */
[----:B---3--:R-:W-:Y:S02]  /*2740*/  PRMT R81, R35, 0x7632, R81 ;  /* 0x0000763223517816 */ /* 0x008fe40000000051 */
[----:B-1----:R-:W-:Y:S01]  /*2750*/  PRMT R83, R85, 0x7632, R83 ;  /* 0x0000763255537816 */ /* 0x002fe20000000053 */
[----:B------:R-:W-:Y:S04]  /*2760*/  STS.U16 [R38], R35 ;  /* 0x0000002326007388 */ /* 0x000fe80000000400 */
[----:B------:R-:W-:Y:S04]  /*2770*/  STS.U16 [R38+0x40], R81 ;  /* 0x0000405126007388 */ /* 0x000fe80000000400 */
[----:B------:R-:W-:Y:S04]  /*2780*/  STS.U16 [R38+0x80], R85 ;  /* 0x0000805526007388 */ /* 0x000fe80000000400 */
[----:B------:R0:W-:Y:S01]  /*2790*/  STS.U16 [R38+0xc0], R83 ;  /* 0x0000c05326007388 */ /* 0x0001e20000000400 */
[----:B------:R-:W-:-:S03]  /*27a0*/  NOP ;  /* 0x0000000000007918 */ /* 0x000fc60000000000 */
[----:B------:R-:W1:Y:S01]  /*27b0*/  LDS.64 R32, [R39] ;  /* 0x0000000027207984 */ /* 0x000e620000000a00 */
[----:B------:R-:W-:-:S04]  /*27c0*/  FMUL.FTZ R80, R104, 1.4426950216293334961 ;  /* 0x3fb8aa3b68507820 */ /* 0x000fc80000410000 */
[C---:B------:R-:W-:Y:S01]  /*27d0*/  FMUL.FTZ R113, R80.reuse, R40 ;  /* 0x0000002850717220 */ /* 0x040fe20000410000 */
[C---:B------:R-:W-:Y:S01]  /*27e0*/  FMUL.FTZ R106, R80.reuse, R41 ;  /* 0x00000029506a7220 */ /* 0x040fe20000410000 */
[C---:B0-----:R-:W-:Y:S01]  /*27f0*/  FMUL.FTZ R83, R80.reuse, R42 ;  /* 0x0000002a50537220 */ /* 0x041fe20000410000 */
[----:B------:R-:W-:Y:S01]  /*2800*/  FMUL.FTZ R114, R80, R43 ;  /* 0x0000002b50727220 */ /* 0x000fe20000410000 */
[----:B------:R-:W-:Y:S02]  /*2810*/  ISETP.NE.AND P3, PT, R58, RZ, PT ;  /* 0x000000ff3a00720c */ /* 0x000fe40003f65270 */
[----:B------:R-:W0:Y:S01]  /*2820*/  MUFU.EX2 R113, R113 ;  /* 0x0000007100717308 */ /* 0x000e220000000800 */
[----:B------:R-:W-:Y:S02]  /*2830*/  IADD3 R35, PT, PT, R102, UR4, RZ ;  /* 0x0000000466237c10 */ /* 0x000fe4000fffe0ff */
[----:B------:R-:W-:Y:S01]  /*2840*/  ISETP.NE.AND P1, PT, R58, 0x1f, PT ;  /* 0x0000001f3a00780c */ /* 0x000fe20003f25270 */
[----:B------:R-:W2:Y:S01]  /*2850*/  MUFU.EX2 R106, R106 ;  /* 0x0000006a006a7308 */ /* 0x000ea20000000800 */
[----:B------:R-:W-:-:S03]  /*2860*/  SEL R35, R35, R24, !P3 ;  /* 0x0000001823237207 */ /* 0x000fc60005800000 */
        /* <DEDUP_REMOVED lines=15> */
[----:B0-----:R-:W-:Y:S01]  /*2960*/  FMUL.FTZ R84, R48, R35 ;  /* 0x0000002330547220 */ /* 0x001fe20000410000 */
[----:B------:R-:W-:Y:S06]  /*2970*/  BAR.SYNC.DEFER_BLOCKING 0x0 ;  /* 0x0000000000007b1d */ /* 0x000fec0000010000 */
[----:B--234-:R-:W-:Y:S05]  /*2980*/  @P1 BRA `(.L_x_9743) ;  /* 0x00000000001c1947 */ /* 0x01cfea0003800000 */
[----:B------:R-:W-:Y:S01]  /*2990*/  ISETP.NE.AND P1, PT, R21, UR10, PT ;  /* 0x0000000a15007c0c */ /* 0x000fe2000bf25270 */
[----:B------:R-:W-:-:S12]  /*29a0*/  HFMA2 R85, -RZ, RZ, 1.875, 0 ;  /* 0x3f800000ff557431 */ /* 0x000fd800000001ff */
[----:B------:R-:W-:Y:S05]  /*29b0*/  @!P1 BRA `(.L_x_9744) ;  /* 0x0000000000149947 */ /* 0x000fea0003800000 */
[----:B------:R-:W-:-:S04]  /*29c0*/  IADD3 R32, PT, PT, R103, UR4, RZ ;  /* 0x0000000467207c10 */ /* 0x000fc8000fffe0ff */
[----:B------:R-:W-:-:S05]  /*29d0*/  LEA R32, R32, UR6, 0x2 ;  /* 0x0000000620207c11 */ /* 0x000fca000f8e10ff */
[----:B------:R0:W1:Y:S01]  /*29e0*/  LDS R85, [R32+0x548] ;  /* 0x0005480020557984 */ /* 0x0000620000000800 */
[----:B------:R-:W-:Y:S05]  /*29f0*/  BRA `(.L_x_9744) ;  /* 0x0000000000047947 */ /* 0x000fea0003800000 */
.L_x_9743:
[----:B------:R2:W3:Y:S02]  /*2a00*/  LDS R85, [R18+UR5+0xd4c] ;  /* 0x000d4c0512557984 */ /* 0x0004e40008000800 */
.L_x_9744:
[----:B------:R-:W-:Y:S05]  /*2a10*/  BSYNC.RECONVERGENT B0 ;  /* 0x0000000000007941 */ /* 0x000fea0003800200 */
.L_x_9742:
[----:B------:R-:W4:Y:S01]  /*2a20*/  @P0 LDC R33, c[0x0][0x38c] ;  /* 0x0000e300ff210b82 */ /* 0x000f220000000800 */
[----:B------:R-:W-:Y:S01]  /*2a30*/  MOV R35, RZ ;  /* 0x000000ff00237202 */ /* 0x000fe20000000f00 */
[----:B----4-:R-:W-:-:S04]  /*2a40*/  @P0 IMAD R33, R96, R33, UR4 ;  /* 0x0000000460210e24 */ /* 0x010fc8000f8e0221 */
[----:B0-----:R-:W-:-:S05]  /*2a50*/  @P0 IMAD.WIDE R32, R33, 0x8, R64 ;  /* 0x0000000821200825 */ /* 0x001fca00078e0240 */
        /* <DEDUP_REMOVED lines=17> */
[----:B0-----:R-:W-:-:S04]  /*2b70*/  FMUL.FTZ R33, R83, R80 ;  /* 0x0000005053217220 */ /* 0x001fc80000410000 */
[----:B------:R-:W0:Y:S01]  /*2b80*/  SHFL.DOWN PT, R117, R116, 0x1, 0x1f ;  /* 0x08201f0074757f89 */ /* 0x000e2200000e0000 */
[----:B------:R-:W-:Y:S01]  /*2b90*/  FMUL.FTZ R80, R114, R33 ;  /* 0x0000002172507220 */ /* 0x000fe20000410000 */
[----:B------:R-:W-:-:S04]  /*2ba0*/  MOV R119, R116 ;  /* 0x0000007400777202 */ /* 0x000fc80000000f00 */
[----:B------:R-:W5:Y:S01]  /*2bb0*/  SHFL.UP PT, R33, R80, 0x1, RZ ;  /* 0x0420000050217989 */ /* 0x000f6200000e00ff */
[----:B-1----:R-:W-:-:S05]  /*2bc0*/  FFMA.FTZ R112, R80, R112, R81 ;  /* 0x0000007050707223 */ /* 0x002fca0000010051 */
[----:B------:R-:W-:Y:S01]  /*2bd0*/  FSEL R81, R81, R112, !P1 ;  /* 0x0000007051517208 */ /* 0x000fe20004800000 */
[----:B---3--:R-:W-:-:S04]  /*2be0*/  @P4 FMUL.FTZ R112, R115, R118 ;  /* 0x0000007673704220 */ /* 0x008fc80000410000 */
[----:B------:R-:W1:Y:S01]  /*2bf0*/  SHFL.UP PT, R32, R81, 0x2, RZ ;  /* 0x0440000051207989 */ /* 0x000e6200000e00ff */
[----:B0-----:R-:W-:Y:S01]  /*2c00*/  @P4 FFMA.FTZ R119, R118, R117, R119 ;  /* 0x0000007576774223 */ /* 0x001fe20000010077 */
[----:B------:R-:W-:Y:S02]  /*2c10*/  @P4 MOV R118, R112 ;  /* 0x0000007000764202 */ /* 0x000fe40000000f00 */
[----:B------:R-:W-:Y:S01]  /*2c20*/  ISETP.GT.U32.AND P4, PT, R23, 0x1d, PT ;  /* 0x0000001d1700780c */ /* 0x000fe20003f84070 */
[----:B-----5:R-:W-:Y:S02]  /*2c30*/  @P1 FMUL.FTZ R80, R80, R33 ;  /* 0x0000002150501220 */ /* 0x020fe40000410000 */
[----:B------:R-:W0:Y:S01]  /*2c40*/  SHFL.DOWN PT, R117, R118, 0x2, 0x1f ;  /* 0x08401f0076757f89 */ /* 0x000e2200000e0000 */
[----:B------:R-:W-:-:S03]  /*2c50*/  ISETP.GE.AND P1, PT, R37, 0x2, PT ;  /* 0x000000022500780c */ /* 0x000fc60003f26270 */
[----:B------:R-:W3:Y:S04]  /*2c60*/  SHFL.DOWN PT, R112, R119, 0x2, 0x1f ;  /* 0x08401f0077707f89 */ /* 0x000ee800000e0000 */
[----:B------:R-:W5:Y:S01]  /*2c70*/  SHFL.UP PT, R33, R80, 0x2, RZ ;  /* 0x0440000050217989 */ /* 0x000f6200000e00ff */
[----:B-1----:R-:W-:-:S05]  /*2c80*/  FFMA.FTZ R32, R80, R32, R81 ;  /* 0x0000002050207223 */ /* 0x002fca0000010051 */
[----:B------:R-:W-:Y:S01]  /*2c90*/  FSEL R115, R81, R32, !P1 ;  /* 0x0000002051737208 */ /* 0x000fe20004800000 */
[----:B0-----:R-:W-:-:S04]  /*2ca0*/  @!P4 FMUL.FTZ R81, R118, R117 ;  /* 0x000000757651c220 */ /* 0x001fc80000410000 */
[----:B------:R-:W0:Y:S01]  /*2cb0*/  SHFL.UP PT, R32, R115, 0x4, RZ ;  /* 0x0480000073207989 */ /* 0x000e2200000e00ff */
[----:B---3--:R-:W-:Y:S01]  /*2cc0*/  @!P4 FFMA.FTZ R119, R118, R112, R119 ;  /* 0x000000707677c223 */ /* 0x008fe20000010077 */
[----:B------:R-:W-:Y:S02]  /*2cd0*/  @!P4 MOV R118, R81 ;  /* 0x000000510076c202 */ /* 0x000fe40000000f00 */
[----:B------:R-:W-:Y:S01]  /*2ce0*/  ISETP.GT.U32.AND P4, PT, R23, 0x1b, PT ;  /* 0x0000001b1700780c */ /* 0x000fe20003f84070 */
[----:B-----5:R-:W-:Y:S01]  /*2cf0*/  @P1 FMUL.FTZ R80, R80, R33 ;  /* 0x0000002150501220 */ /* 0x020fe20000410000 */
[----:B------:R-:W1:Y:S01]  /*2d00*/  SHFL.DOWN PT, R116, R119, 0x4, 0x1f ;  /* 0x08801f0077747f89 */ /* 0x000e6200000e0000 */
[----:B------:R-:W-:-:S03]  /*2d10*/  ISETP.GE.AND P1, PT, R37, 0x4, PT ;  /* 0x000000042500780c */ /* 0x000fc60003f26270 */
[----:B------:R-:W3:Y:S04]  /*2d20*/  SHFL.UP PT, R33, R80, 0x4, RZ ;  /* 0x0480000050217989 */ /* 0x000ee800000e00ff */
[----:B------:R-:W5:Y:S01]  /*2d30*/  SHFL.DOWN PT, R117, R118, 0x4, 0x1f ;  /* 0x08801f0076757f89 */ /* 0x000f6200000e0000 */
[----:B0-----:R-:W-:-:S05]  /*2d40*/  FFMA.FTZ R32, R80, R32, R115 ;  /* 0x0000002050207223 */ /* 0x001fca0000010073 */
[----:B------:R-:W-:Y:S01]  /*2d50*/  FSEL R81, R115, R32, !P1 ;  /* 0x0000002073517208 */ /* 0x000fe20004800000 */
[----:B-1----:R-:W-:-:S04]  /*2d60*/  @!P4 FFMA.FTZ R119, R118, R116, R119 ;  /* 0x000000747677c223 */ /* 0x002fc80000010077 */
[----:B------:R-:W0:Y:S01]  /*2d70*/  SHFL.UP PT, R32, R81, 0x8, RZ ;  /* 0x0500000051207989 */ /* 0x000e2200000e00ff */
[----:B---3--:R-:W-:Y:S01]  /*2d80*/  @P1 FMUL.FTZ R80, R80, R33 ;  /* 0x0000002150501220 */ /* 0x008fe20000410000 */
[----:B------:R-:W-:Y:S01]  /*2d90*/  ISETP.GE.AND P1, PT, R37, 0x8, PT ;  /* 0x000000082500780c */ /* 0x000fe20003f26270 */
[----:B-----5:R-:W-:Y:S01]  /*2da0*/  @!P4 FMUL.FTZ R112, R118, R117 ;  /* 0x000000757670c220 */ /* 0x020fe20000410000 */
[----:B------:R-:W1:Y:S04]  /*2db0*/  SHFL.DOWN PT, R116, R119, 0x8, 0x1f ;  /* 0x09001f0077747f89 */ /* 0x000e6800000e0000 */
[----:B------:R-:W3:Y:S01]  /*2dc0*/  SHFL.UP PT, R33, R80, 0x8, RZ ;  /* 0x0500000050217989 */ /* 0x000ee200000e00ff */
[----:B------:R-:W-:Y:S02]  /*2dd0*/  @!P4 MOV R118, R112 ;  /* 0x000000700076c202 */ /* 0x000fe40000000f00 */
[----:B------:R-:W-:-:S03]  /*2de0*/  ISETP.GT.U32.AND P4, PT, R23, 0x17, PT ;  /* 0x000000171700780c */ /* 0x000fc60003f84070 */
[----:B------:R-:W5:Y:S01]  /*2df0*/  SHFL.DOWN PT, R117, R118, 0x8, 0x1f ;  /* 0x09001f0076757f89 */ /* 0x000f6200000e0000 */
[----:B0-----:R-:W-:-:S05]  /*2e00*/  FFMA.FTZ R32, R80, R32, R81 ;  /* 0x0000002050207223 */ /* 0x001fca0000010051 */
[----:B------:R-:W-:-:S04]  /*2e10*/  FSEL R115, R81, R32, !P1 ;  /* 0x0000002051737208 */ /* 0x000fc80004800000 */
[----:B-1----:R-:W-:Y:S01]  /*2e20*/  @!P4 FFMA.FTZ R119, R118, R116, R119 ;  /* 0x000000747677c223 */ /* 0x002fe20000010077 */
[----:B---3--:R-:W-:Y:S01]  /*2e30*/  @P1 FMUL.FTZ R80, R80, R33 ;  /* 0x0000002150501220 */ /* 0x008fe20000410000 */
[----:B------:R-:W0:Y:S01]  /*2e40*/  SHFL.UP PT, R112, R115, 0x10, RZ ;  /* 0x0600000073707989 */ /* 0x000e2200000e00ff */
[----:B------:R-:W-:Y:S02]  /*2e50*/  ISETP.GE.AND P1, PT, R21, UR10, PT ;  /* 0x0000000a15007c0c */ /* 0x000fe4000bf26270 */
[----:B------:R-:W-:Y:S01]  /*2e60*/  MOV R33, RZ ;  /* 0x000000ff00217202 */ /* 0x000fe20000000f00 */
[----:B------:R-:W1:Y:S01]  /*2e70*/  SHFL.UP PT, R81, R80, 0x10, RZ ;  /* 0x0600000050517989 */ /* 0x000e6200000e00ff */
[----:B-----5:R-:W-:Y:S01]  /*2e80*/  @!P4 FMUL.FTZ R32, R118, R117 ;  /* 0x000000757620c220 */ /* 0x020fe20000410000 */
[----:B------:R-:W-:Y:S02]  /*2e90*/  ISETP.NE.OR P1, PT, R58, RZ, P1 ;  /* 0x000000ff3a00720c */ /* 0x000fe40000f25670 */
[----:B------:R-:W3:Y:S02]  /*2ea0*/  SHFL.DOWN PT, R120, R119, 0x10, 0x1f ;  /* 0x0a001f0077787f89 */ /* 0x000ee400000e0000 */
[----:B------:R-:W-:Y:S01]  /*2eb0*/  @!P4 MOV R118, R32 ;  /* 0x000000200076c202 */ /* 0x000fe20000000f00 */
[----:B------:R-:W-:Y:S01]  /*2ec0*/  HFMA2 R32, -RZ, RZ, 1.875, 0 ;  /* 0x3f800000ff207431 */ /* 0x000fe200000001ff */
[----:B------:R-:W-:-:S03]  /*2ed0*/  ISETP.GE.AND P4, PT, R37, 0x10, PT ;  /* 0x000000102500780c */ /* 0x000fc60003f86270 */
[----:B------:R-:W5:Y:S04]  /*2ee0*/  SHFL.DOWN PT, R117, R118, 0x10, 0x1f ;  /* 0x0a001f0076757f89 */ /* 0x000f6800000e0000 */
[----:B------:R-:W2:Y:S01]  /*2ef0*/  @!P1 LDS.64 R32, [UR7+0xdc8] ;  /* 0x000dc807ff209984 */ /* 0x000ea20008000a00 */
[----:B------:R-:W-:Y:S01]  /*2f00*/  ISETP.GT.U32.AND P1, PT, R23, 0xf, PT ;  /* 0x0000000f1700780c */ /* 0x000fe20003f24070 */
[----:B0-----:R-:W-:-:S04]  /*2f10*/  FFMA.FTZ R112, R80, R112, R115 ;  /* 0x0000007050707223 */ /* 0x001fc80000010073 */
[----:B-1----:R-:W-:Y:S01]  /*2f20*/  @P4 FMUL.FTZ R80, R80, R81 ;  /* 0x0000005150504220 */ /* 0x002fe20000410000 */
[----:B------:R-:W-:-:S07]  /*2f30*/  FSEL R112, R115, R112, !P4 ;  /* 0x0000007073707208 */ /* 0x000fce0006000000 */
[C---:B---3--:R-:W-:Y:S01]  /*2f40*/  @!P1 FFMA.FTZ R119, R118.reuse, R120, R119 ;  /* 0x0000007876779223 */ /* 0x048fe20000010077 */
[----:B------:R-:W-:Y:S04]  /*2f50*/  SHFL.UP PT, R80, R80, 0x1, RZ ;  /* 0x0420000050507989 */ /* 0x000fe800000e00ff */
[----:B------:R-:W-:Y:S01]  /*2f60*/  SHFL.UP PT, R81, R112, 0x1, RZ ;  /* 0x0420000070517989 */ /* 0x000fe200000e00ff */
[----:B-----5:R-:W-:-:S03]  /*2f70*/  @!P1 FMUL.FTZ R116, R118, R117 ;  /* 0x0000007576749220 */ /* 0x020fc60000410000 */
[----:B------:R-:W-:Y:S02]  /*2f80*/  SHFL.IDX PT, R123, R119, RZ, 0x1f ;  /* 0x00001fff777b7589 */ /* 0x000fe400000e0000 */
[----:B------:R-:W-:Y:S02]  /*2f90*/  @!P1 MOV R118, R116 ;  /* 0x0000007400769202 */ /* 0x000fe40000000f00 */
[----:B------:R-:W-:Y:S01]  /*2fa0*/  ISETP.NE.AND P1, PT, R58, RZ, PT ;  /* 0x000000ff3a00720c */ /* 0x000fe20003f25270 */
[----:B------:R-:W-:Y:S04]  /*2fb0*/  SHFL.DOWN PT, R120, R119, 0x1, 0x1f ;  /* 0x08201f0077787f89 */ /* 0x000fe800000e0000 */
[----:B------:R-:W-:Y:S04]  /*2fc0*/  SHFL.IDX PT, R116, R118, RZ, 0x1f ;  /* 0x00001fff76747589 */ /* 0x000fe800000e0000 */
[----:B------:R-:W-:Y:S04]  /*2fd0*/  SHFL.DOWN PT, R121, R118, 0x1, 0x1f ;  /* 0x08201f0076797f89 */ /* 0x000fe800000e0000 */
[----:B--2---:R-:W-:Y:S04]  /*2fe0*/  SHFL.IDX PT, R117, R33, RZ, 0x1f ;  /* 0x00001fff21757589 */ /* 0x004fe800000e0000 */
[----:B----4-:R-:W0:Y:S02]  /*2ff0*/  SHFL.IDX PT, R115, R35, RZ, 0x1f ;  /* 0x00001fff23737589 */ /* 0x010e2400000e0000 */
[----:B0-----:R-:W-:Y:S01]  /*3000*/  @P3 FFMA.FTZ R115, R80, R115, R81 ;  /* 0x0000007350733223 */ /* 0x001fe20000010051 */
        /* <DEDUP_REMOVED lines=8> */
[-C--:B------:R-:W-:Y:S01]  /*3090*/  FMUL.FTZ R35, R34, R112.reuse ;  /* 0x0000007022237220 */ /* 0x080fe20000410000 */
[----:B------:R-:W-:Y:S01]  /*30a0*/  FMUL.FTZ R32, R0, R33 ;  /* 0x0000002100207220 */ /* 0x000fe20000410000 */
[----:B------:R-:W-:Y:S01]  /*30b0*/  FMUL.FTZ R105, R105, R112 ;  /* 0x0000007069697220 */ /* 0x000fe20000410000 */
[-C--:B------:R-:W-:Y:S01]  /*30c0*/  FFMA.FTZ R116, R114, R115.reuse, R101 ;  /* 0x0000007372747223 */ /* 0x080fe20000010065 */
[----:B------:R-:W-:Y:S01]  /*30d0*/  FMUL.FTZ R119, R34, R115 ;  /* 0x0000007322777220 */ /* 0x000fe20000410000 */
[----:B------:R-:W-:Y:S01]  /*30e0*/  FMUL.FTZ R33, R44, R35 ;  /* 0x000000232c217220 */ /* 0x000fe20000410000 */
[----:B------:R-:W-:Y:S01]  /*30f0*/  @P3 FFMA.FTZ R117, R121, R117, R120 ;  /* 0x0000007579753223 */ /* 0x000fe20000010078 */
[----:B------:R-:W-:Y:S01]  /*3100*/  FMUL.FTZ R123, R34, R116 ;  /* 0x00000074227b7220 */ /* 0x000fe20000410000 */
[----:B------:R-:W-:Y:S01]  /*3110*/  FMUL.FTZ R34, R46, R119 ;  /* 0x000000772e227220 */ /* 0x000fe20000410000 */
[----:B------:R-:W-:Y:S01]  /*3120*/  FMUL.FTZ R121, R82, R113 ;  /* 0x0000007152797220 */ /* 0x000fe20000410000 */
[----:B------:R-:W-:Y:S01]  /*3130*/  FFMA.FTZ R117, R117, R85, R84 ;  /* 0x0000005575757223 */ /* 0x000fe20000010054 */
[----:B------:R-:W-:Y:S01]  /*3140*/  FMUL.FTZ R35, R48, R123 ;  /* 0x0000007b30237220 */ /* 0x000fe20000410000 */
[----:B------:R-:W-:-:S04]  /*3150*/  IMAD.WIDE.U32 R84, R76, UR4, R78 ;  /* 0x000000044c547c25 */ /* 0x000fc8000f8e004e */
[----:B------:R-:W-:Y:S01]  /*3160*/  FFMA.FTZ R121, R0, R121, RZ ;  /* 0x0000007900797223 */ /* 0x000fe200000100ff */
[----:B------:R-:W-:Y:S01]  /*3170*/  FFMA.FTZ R111, R114, R117, R111 ;  /* 0x00000075726f7223 */ /* 0x000fe2000001006f */
[----:B------:R-:W-:Y:S01]  /*3180*/  FMUL.FTZ R107, R107, R115 ;  /* 0x000000736b6b7220 */ /* 0x000fe20000410000 */
[----:B------:R1:W-:Y:S01]  /*3190*/  STS.128 [R20+0x110], R32 ;  /* 0x0001102014007388 */ /* 0x0003e20000000c00 */
[----:B------:R-:W-:Y:S01]  /*31a0*/  IMAD R85, R77, UR4, R85 ;  /* 0x000000044d557c24 */ /* 0x000fe2000f8e0255 */
[----:B------:R-:W-:Y:S01]  /*31b0*/  LEA R82, P3, R84, UR8, 0x2 ;  /* 0x0000000854527c11 */ /* 0x000fe2000f8610ff */
[----:B------:R-:W-:Y:S01]  /*31c0*/  FFMA.FTZ R110, R83, R111, R110 ;  /* 0x0000006f536e7223 */ /* 0x000fe2000001006e */
[----:B------:R-:W-:Y:S01]  /*31d0*/  BAR.SYNC.DEFER_BLOCKING 0x0 ;  /* 0x0000000000007b1d */ /* 0x000fe20000010000 */
[----:B------:R-:W-:Y:S01]  /*31e0*/  FFMA.FTZ R105, R44, R105, R121 ;  /* 0x000000692c697223 */ /* 0x000fe20000010079 */
[----:B------:R-:W-:Y:S01]  /*31f0*/  LEA.HI.X R83, R84, UR9, R85, 0x2, P3 ;  /* 0x0000000954537c11 */ /* 0x000fe200098f1455 */
[----:B------:R-:W-:Y:S01]  /*3200*/  FFMA.FTZ R109, R106, R110, R109 ;  /* 0x0000006e6a6d7223 */ /* 0x000fe2000001006d */
[----:B0-----:R-:W-:Y:S01]  /*3210*/  FADD.FTZ R80, -R98, R113 ;  /* 0x0000007162507221 */ /* 0x001fe20000010100 */
[----:B------:R-:W-:Y:S01]  /*3220*/  FFMA.FTZ R105, R46, R107, R105 ;  /* 0x0000006b2e697223 */ /* 0x000fe20000010069 */
[----:B------:R-:W-:Y:S01]  /*3230*/  FADD.FTZ R112, -R99, R112 ;  /* 0x0000007063707221 */ /* 0x000fe20000010100 */
[----:B------:R-:W-:Y:S01]  /*3240*/  FMUL.FTZ R84, R110, R41 ;  /* 0x000000296e547220 */ /* 0x000fe20000410000 */
[----:B------:R-:W-:Y:S01]  /*3250*/  FMUL.FTZ R85, R111, R42 ;  /* 0x0000002a6f557220 */ /* 0x000fe20000410000 */
[----:B------:R-:W-:Y:S01]  /*3260*/  FADD.FTZ R115, -R100, R115 ;  /* 0x0000007364737221 */ /* 0x000fe20000010100 */
[----:B-1----:R-:W-:Y:S01]  /*3270*/  IADD3 R32, PT, PT, -R97, UR11, RZ ;  /* 0x0000000b61207c10 */ /* 0x002fe2000fffe1ff */
[----:B------:R-:W-:Y:S01]  /*3280*/  FMUL.FTZ R35, R109, R40 ;  /* 0x000000286d237220 */ /* 0x000fe20000410000 */
[----:B------:R-:W-:-:S02]  /*3290*/  FMUL.FTZ R34, R108, R116 ;  /* 0x000000746c227220 */ /* 0x000fc40000410000 */
[C---:B------:R-:W-:Y:S01]  /*32a0*/  ISETP.GE.AND P3, PT, R32.reuse, 0x1, PT ;  /* 0x000000012000780c */ /* 0x040fe20003f66270 */
[----:B------:R-:W-:Y:S01]  /*32b0*/  FFMA.FTZ R33, R35, R80, RZ ;  /* 0x0000005023217223 */ /* 0x000fe200000100ff */
[----:B------:R-:W-:Y:S01]  /*32c0*/  ISETP.GE.AND P4, PT, R32, 0x21, PT ;  /* 0x000000212000780c */ /* 0x000fe20003f86270 */
[----:B------:R-:W-:Y:S01]  /*32d0*/  FFMA.FTZ R34, R48, R34, R105 ;  /* 0x0000002230227223 */ /* 0x000fe20000010069 */
[C---:B------:R-:W-:Y:S02]  /*32e0*/  ISETP.GE.AND P5, PT, R32.reuse, 0x41, PT ;  /* 0x000000412000780c */ /* 0x040fe40003fa6270 */
[----:B------:R-:W-:Y:S01]  /*32f0*/  ISETP.GE.AND P6, PT, R32, 0x61, PT ;  /* 0x000000612000780c */ /* 0x000fe20003fc6270 */
[----:B------:R-:W-:Y:S01]  /*3300*/  FFMA.FTZ R32, R84, R112, R33 ;  /* 0x0000007054207223 */ /* 0x000fe20000010021 */
[----:B------:R0:W1:Y:S05]  /*3310*/  LDS R119, [R25+0x80] ;  /* 0x0000800019777984 */ /* 0x00006a0000000800 */
[----:B------:R-:W-:Y:S06]  /*3320*/  @!P3 BRA `(.L_x_9746) ;  /* 0x000000000008b947 */ /* 0x000fec0003800000 */
[----:B------:R-:W2:Y:S04]  /*3330*/  LDS R33, [R25] ;  /* 0x0000000019217984 */ /* 0x000ea80000000800 */
[----:B--2---:R2:W-:Y:S02]  /*3340*/  REDG.E.ADD.F32.FTZ.RN.STRONG.GPU desc[UR16][R82.64], R33 ;  /* 0x00000021520079a6 */ /* 0x0045e4000c12f310 */
.L_x_9746:
[----:B------:R-:W-:Y:S05]  /*3350*/  BSYNC.RECONVERGENT B0 ;  /* 0x0000000000007941 */ /* 0x000fea0003800200 */
.L_x_9745:
[----:B------:R-:W-:Y:S04]  /*3360*/  BSSY.RECONVERGENT B0, `(.L_x_9747) ;  /* 0x0000003000007945 */ /* 0x000fe80003800200 */
[----:B------:R-:W-:Y:S05]  /*3370*/  @!P4 BRA `(.L_x_9748) ;  /* 0x000000000004c947 */ /* 0x000fea0003800000 */
[----:B-1----:R3:W-:Y:S02]  /*3380*/  REDG.E.ADD.F32.FTZ.RN.STRONG.GPU desc[UR16][R82.64+0x80], R119 ;  /* 0x00008077520079a6 */ /* 0x0027e4000c12f310 */
.L_x_9748:
[----:B------:R-:W-:Y:S05]  /*3390*/  BSYNC.RECONVERGENT B0 ;  /* 0x0000000000007941 */ /* 0x000fea0003800200 */
.L_x_9747:
[----:B--2---:R2:W4:Y:S01]  /*33a0*/  LDS R33, [R25+0x100] ;  /* 0x0001000019217984 */ /* 0x0045220000000800 */
[----:B------:R-:W-:Y:S01]  /*33b0*/  BSSY.RECONVERGENT B0, `(.L_x_9749) ;  /* 0x0000006000007945 */ /* 0x000fe20003800200 */
[----:B------:R-:W-:Y:S01]  /*33c0*/  FMUL.FTZ R106, R117, R43 ;  /* 0x0000002b756a7220 */ /* 0x000fe20000410000 */
[----:B------:R-:W-:Y:S01]  /*33d0*/  FADD.FTZ R116, -R101, R116 ;  /* 0x0000007465747221 */ /* 0x000fe20000010100 */
[----:B------:R-:W-:Y:S01]  /*33e0*/  FFMA.FTZ R81, R85, R115, R32 ;  /* 0x0000007355517223 */ /* 0x000fe20000010020 */
[----:B------:R-:W-:Y:S06]  /*33f0*/  @!P5 BRA `(.L_x_9750) ;  /* 0x000000000004d947 */ /* 0x000fec0003800000 */
[----:B----4-:R4:W-:Y:S02]  /*3400*/  REDG.E.ADD.F32.FTZ.RN.STRONG.GPU desc[UR16][R82.64+0x100], R33 ;  /* 0x00010021520079a6 */ /* 0x0109e4000c12f310 */
.L_x_9750:
[----:B------:R-:W-:Y:S05]  /*3410*/  BSYNC.RECONVERGENT B0 ;  /* 0x0000000000007941 */ /* 0x000fea0003800200 */
.L_x_9749:
[----:B----4-:R4:W0:Y:S01]  /*3420*/  LDS R33, [R25+0x180] ;  /* 0x0001800019217984 */ /* 0x0108220000000800 */
[----:B------:R-:W-:Y:S01]  /*3430*/  BSSY.RECONVERGENT B0, `(.L_x_9751) ;  /* 0x0000004000007945 */ /* 0x000fe20003800200 */
[----:B------:R-:W-:-:S03]  /*3440*/  FFMA.FTZ R81, R106, R116, R81 ;  /* 0x000000746a517223 */ /* 0x000fc60000010051 */
[----:B------:R-:W-:Y:S05]  /*3450*/  @!P6 BRA `(.L_x_9752) ;  /* 0x000000000004e947 */ /* 0x000fea0003800000 */
[----:B0-----:R0:W-:Y:S02]  /*3460*/  REDG.E.ADD.F32.FTZ.RN.STRONG.GPU desc[UR16][R82.64+0x180], R33 ;  /* 0x00018021520079a6 */ /* 0x0011e4000c12f310 */
.L_x_9752:
[----:B------:R-:W-:Y:S05]  /*3470*/  BSYNC.RECONVERGENT B0 ;  /* 0x0000000000007941 */ /* 0x000fea0003800200 */
.L_x_9751:
[----:B------:R-:W5:Y:S01]  /*3480*/  SHFL.DOWN PT, R32, R81, 0x1, 0x1f ;  /* 0x08201f0051207f89 */ /* 0x000f6200000e0000 */
[----:B------:R-:W-:Y:S01]  /*3490*/  ISETP.GT.AND P3, PT, R37, 0x1e, PT ;  /* 0x0000001e2500780c */ /* 0x000fe20003f64270 */
[C---:B0--3--:R-:W-:Y:S01]  /*34a0*/  FMUL.FTZ R83, R104.reuse, R110 ;  /* 0x0000006e68537220 */ /* 0x049fe20000410000 */
[----:B------:R-:W-:Y:S01]  /*34b0*/  FADD.FTZ R94, R85, R94 ;  /* 0x0000005e555e7221 */ /* 0x000fe20000010000 */
[----:B------:R-:W0:Y:S01]  /*34c0*/  SHFL.DOWN PT, R33, R34, 0x1, 0x1f ;  /* 0x08201f0022217f89 */ /* 0x000e2200000e0000 */
[----:B------:R-:W-:Y:S01]  /*34d0*/  FMUL.FTZ R82, R104, R111 ;  /* 0x0000006f68527220 */ /* 0x000fe20000410000 */
[----:B------:R-:W-:Y:S01]  /*34e0*/  FMUL.FTZ R112, R112, R83 ;  /* 0x0000005370707220 */ /* 0x000fe20000410000 */
[C---:B------:R-:W-:Y:S01]  /*34f0*/  FMUL.FTZ R83, R104.reuse, R109 ;  /* 0x0000006d68537220 */ /* 0x040fe20000410000 */
[----:B------:R-:W-:Y:S01]  /*3500*/  FMUL.FTZ R85, R104, R117 ;  /* 0x0000007568557220 */ /* 0x000fe20000410000 */
[----:B------:R-:W-:Y:S01]  /*3510*/  FMUL.FTZ R82, R115, R82 ;  /* 0x0000005273527220 */ /* 0x000fe20000410000 */
[----:B------:R-:W-:Y:S01]  /*3520*/  FADD.FTZ R92, R35, R92 ;  /* 0x0000005c235c7221 */ /* 0x000fe20000010000 */
[----:B------:R-:W-:Y:S01]  /*3530*/  FMUL.FTZ R80, R80, R83 ;  /* 0x0000005350507220 */ /* 0x000fe20000410000 */
[----:B------:R-:W-:Y:S01]  /*3540*/  FMUL.FTZ R85, R116, R85 ;  /* 0x0000005574557220 */ /* 0x000fe20000410000 */
        /* <DEDUP_REMOVED lines=11> */
[----:B-----5:R-:W-:Y:S01]  /*3600*/  @!P3 FADD.FTZ R81, R81, R32 ;  /* 0x000000205151b221 */ /* 0x020fe20000010000 */
[----:B0-----:R-:W-:-:S04]  /*3610*/  @!P3 FADD.FTZ R34, R34, R33 ;  /* 0x000000212222b221 */ /* 0x001fc80000010000 */
        /* <DEDUP_REMOVED lines=19> */
[----:B---3--:R-:W-:-:S08]  /*3750*/  FADD.FTZ R33, R34, R33 ;  /* 0x0000002122217221 */ /* 0x008fd00000010000 */
        /* <DEDUP_REMOVED lines=14> */
.L_x_9754:
[----:B------:R-:W-:Y:S05]  /*3840*/  BSYNC.RECONVERGENT B0 ;  /* 0x0000000000007941 */ /* 0x000fea0003800200 */
.L_x_9753:
[----:B------:R-:W-:-:S04]  /*3850*/  UIADD3 UR4, UPT, UPT, UR4, 0x1, URZ ;  /* 0x0000000104047890 */ /* 0x000fc8000fffe0ff */
[----:B------:R-:W-:-:S09]  /*3860*/  UISETP.GE.AND UP0, UPT, UR4, UR12, UPT ;  /* 0x0000000c0400728c */ /* 0x000fd2000bf06270 */
[----:B------:R-:W-:Y:S05]  /*3870*/  BRA.U !UP0, `(.L_x_9755) ;  /* 0xffffffed081c7547 */ /* 0x000fea000b83ffff */
.L_x_9741:
[----:B------:R-:W-:Y:S01]  /*3880*/  BAR.SYNC.DEFER_BLOCKING 0x0 ;  /* 0x0000000000007b1d */ /* 0x000fe20000010000 */
[-C--:B------:R-:W-:Y:S02]  /*3890*/  ISETP.GE.AND P0, PT, R22, R31.reuse, PT ;  /* 0x0000001f1600720c */ /* 0x080fe40003f06270 */
[-C--:B------:R-:W-:Y:S02]  /*38a0*/  ISETP.GE.AND P2, PT, R26, R31.reuse, PT ;  /* 0x0000001f1a00720c */ /* 0x080fe40003f46270 */
[-C--:B------:R-:W-:Y:S01]  /*38b0*/  ISETP.GE.AND P3, PT, R27, R31.reuse, PT ;  /* 0x0000001f1b00720c */ /* 0x080fe20003f66270 */
[----:B------:R-:W3:Y:S01]  /*38c0*/  LDCU.64 UR8, c[0x0][0x500] ;  /* 0x0000a000ff0877ac */ /* 0x000ee20008000a00 */
[----:B------:R-:W-:Y:S02]  /*38d0*/  ISETP.GE.AND P4, PT, R28, R31, PT ;  /* 0x0000001f1c00720c */ /* 0x000fe40003f86270 */
[----:B0-----:R-:W-:Y:S01]  /*38e0*/  PRMT R33, RZ, 0x7610, R33 ;  /* 0x00007610ff217816 */ /* 0x001fe20000000021 */
[----:B------:R-:W0:Y:S01]  /*38f0*/  LDCU.64 UR10, c[0x0][0x550] ;  /* 0x0000aa00ff0a77ac */ /* 0x000e220008000a00 */
[----:B------:R-:W-:-:S02]  /*3900*/  PRMT R35, RZ, 0x7610, R35 ;  /* 0x00007610ff237816 */ /* 0x000fc40000000023 */
[----:B------:R-:W-:Y:S02]  /*3910*/  PRMT R37, RZ, 0x7610, R37 ;  /* 0x00007610ff257816 */ /* 0x000fe40000000025 */
[----:B------:R-:W5:Y:S04]  /*3920*/  @!P0 LDG.E.U16 R33, desc[UR16][R50.64] ;  /* 0x0000001032218981 */ /* 0x000f68000c1e1500 */
[----:B------:R-:W2:Y:S04]  /*3930*/  @!P2 LDG.E.U16 R35, desc[UR16][R50.64+0x40] ;  /* 0x000040103223a981 */ /* 0x000ea8000c1e1500 */
[----:B------:R-:W4:Y:S04]  /*3940*/  @!P3 LDG.E.U16 R37, desc[UR16][R50.64+0x80] ;  /* 0x000080103225b981 */ /* 0x000f28000c1e1500 */
[----:B------:R-:W3:Y:S01]  /*3950*/  @!P4 LDG.E.U16 R87, desc[UR16][R50.64+0xc0] ;  /* 0x0000c0103257c981 */ /* 0x000ee2000c1e1500 */
[----:B------:R-:W-:-:S02]  /*3960*/  F2FP.F16.F32.PACK_AB R92, R93, R92 ;  /* 0x0000005c5d5c723e */ /* 0x000fc400000000ff */
[----:B------:R-:W-:Y:S01]  /*3970*/  F2FP.F16.F32.PACK_AB R93, R95, R94 ;  /* 0x0000005e5f5d723e */ /* 0x000fe200000000ff */
[----:B-----5:R-:W-:Y:S04]  /*3980*/  STS.U16 [R38], R33 ;  /* 0x0000002126007388 */ /* 0x020fe80000000400 */
[----:B--2---:R-:W-:Y:S04]  /*3990*/  STS.U16 [R38+0x40], R35 ;  /* 0x0000402326007388 */ /* 0x004fe80000000400 */
[----:B----4-:R-:W-:Y:S04]  /*39a0*/  STS.U16 [R38+0x80], R37 ;  /* 0x0000802526007388 */ /* 0x010fe80000000400 */
[----:B---3--:R-:W-:Y:S01]  /*39b0*/  STS.U16 [R38+0xc0], R87 ;  /* 0x0000c05726007388 */ /* 0x008fe20000000400 */
[----:B------:R-:W-:-:S03]  /*39c0*/  NOP ;  /* 0x0000000000007918 */ /* 0x000fc60000000000 */
[----:B------:R-:W2:Y:S01]  /*39d0*/  LDS.64 R44, [R39] ;  /* 0x00000000272c7984 */ /* 0x000ea20000000a00 */
[----:B------:R-:W-:Y:S06]  /*39e0*/  BAR.SYNC.DEFER_BLOCKING 0x0 ;  /* 0x0000000000007b1d */ /* 0x000fec0000010000 */
[----:B------:R-:W-:Y:S01]  /*39f0*/  STS.64 [R39], R92 ;  /* 0x0000005c27007388 */ /* 0x000fe20000000a00 */
[----:B------:R-:W-:-:S03]  /*3a00*/  NOP ;  /* 0x0000000000007918 */ /* 0x000fc60000000000 */
[----:B------:R-:W-:Y:S04]  /*3a10*/  LDS.U16 R47, [R38+0x80] ;  /* 0x00008000262f7984 */ /* 0x000fe80000000400 */
[----:B------:R-:W-:Y:S01]  /*3a20*/  LDS.U16 R49, [R38+0xc0] ;  /* 0x0000c00026317984 */ /* 0x000fe20000000400 */
[--C-:B--2---:R-:W-:Y:S02]  /*3a30*/  HADD2.F32 R43, -RZ, R44.reuse.H1_H1 ;  /* 0x3000002cff2b7230 */ /* 0x104fe40000004100 */
[----:B------:R-:W-:Y:S02]  /*3a40*/  HADD2.F32 R41, -RZ, R44.H0_H0 ;  /* 0x2000002cff297230 */ /* 0x000fe40000004100 */
[--C-:B------:R-:W-:Y:S02]  /*3a50*/  HADD2.F32 R33, -RZ, R45.reuse.H1_H1 ;  /* 0x3000002dff217230 */ /* 0x100fe40000004100 */
[--C-:B------:R-:W-:Y:S01]  /*3a60*/  FADD.FTZ R43, R43, R4.reuse ;  /* 0x000000042b2b7221 */ /* 0x100fe20000010000 */
[----:B------:R-:W-:Y:S01]  /*3a70*/  FADD.FTZ R0, R41, R4 ;  /* 0x0000000429007221 */ /* 0x000fe20000010000 */
[----:B------:R-:W-:-:S02]  /*3a80*/  HADD2.F32 R41, -RZ, R45.H0_H0 ;  /* 0x2000002dff297230 */ /* 0x000fc40000004100 */
[--C-:B------:R-:W-:Y:S01]  /*3a90*/  FADD.FTZ R37, R33, R4.reuse ;  /* 0x0000000421257221 */ /* 0x100fe20000010000 */
[----:B------:R-:W-:Y:S01]  /*3aa0*/  FSETP.GTU.FTZ.AND P3, PT, R43, 20, PT ;  /* 0x41a000002b00780b */ /* 0x000fe20003f7c000 */
[----:B------:R-:W-:Y:S01]  /*3ab0*/  LDS.U16 R45, [R38+0x40] ;  /* 0x00004000262d7984 */ /* 0x000fe20000000400 */
[----:B------:R-:W-:Y:S01]  /*3ac0*/  FSETP.GTU.FTZ.AND P2, PT, R0, 20, PT ;  /* 0x41a000000000780b */ /* 0x000fe20003f5c000 */
[----:B------:R-:W-:Y:S01]  /*3ad0*/  FADD.FTZ R41, R41, R4 ;  /* 0x0000000429297221 */ /* 0x000fe20000010000 */
[----:B------:R-:W-:Y:S01]  /*3ae0*/  FSETP.GTU.FTZ.AND P0, PT, R37, 20, PT ;  /* 0x41a000002500780b */ /* 0x000fe20003f1c000 */
[----:B------:R-:W2:Y:S03]  /*3af0*/  LDC.64 R32, c[0x0][0x4f8] ;  /* 0x00013e00ff207b82 */ /* 0x000ea60000000a00 */
[----:B------:R-:W-:-:S05]  /*3b00*/  FSETP.GTU.FTZ.AND P4, PT, R41, 20, PT ;  /* 0x41a000002900780b */ /* 0x000fca0003f9c000 */
[----:B------:R-:W-:Y:S02]  /*3b10*/  @!P3 FMUL.FTZ R34, R43, -1.4426950216293334961 ;  /* 0xbfb8aa3b2b22b820 */ /* 0x000fe40000410000 */
[----:B------:R-:W-:Y:S01]  /*3b20*/  LDS.U16 R43, [R38] ;  /* 0x00000000262b7984 */ /* 0x000fe20000000400 */
[----:B------:R-:W-:-:S03]  /*3b30*/  @!P2 FMUL.FTZ R0, R0, -1.4426950216293334961 ;  /* 0xbfb8aa3b0000a820 */ /* 0x000fc60000410000 */
[----:B------:R-:W-:Y:S01]  /*3b40*/  @!P1 STS [UR6+0x100], R31 ;  /* 0x0001001fff009988 */ /* 0x000fe20008000806 */
[----:B------:R-:W3:Y:S01]  /*3b50*/  @!P3 MUFU.EX2 R34, R34 ;  /* 0x000000220022b308 */ /* 0x000ee20000000800 */
[----:B------:R-:W-:Y:S01]  /*3b60*/  @!P4 FMUL.FTZ R35, R41, -1.4426950216293334961 ;  /* 0xbfb8aa3b2923c820 */ /* 0x000fe20000410000 */
[----:B------:R-:W-:Y:S01]  /*3b70*/  @!P0 FMUL.FTZ R41, R37, -1.4426950216293334961 ;  /* 0xbfb8aa3b25298820 */ /* 0x000fe20000410000 */
[----:B------:R-:W-:Y:S06]  /*3b80*/  BAR.SYNC.DEFER_BLOCKING 0x0 ;  /* 0x0000000000007b1d */ /* 0x000fec0000010000 */
[----:B------:R-:W4:Y:S04]  /*3b90*/  @!P2 MUFU.EX2 R0, R0 ;  /* 0x000000000000a308 */ /* 0x000f280000000800 */
[----:B------:R-:W5:Y:S01]  /*3ba0*/  @!P4 MUFU.EX2 R35, R35 ;  /* 0x000000230023c308 */ /* 0x000f620000000800 */
[----:B---3--:R-:W-:-:S03]  /*3bb0*/  @!P3 FADD.FTZ R37, R34, 1 ;  /* 0x3f8000002225b421 */ /* 0x008fc60000010000 */
[----:B------:R-:W3:Y:S04]  /*3bc0*/  @!P0 MUFU.EX2 R41, R41 ;  /* 0x0000002900298308 */ /* 0x000ee80000000800 */
[----:B------:R1:W0:Y:S01]  /*3bd0*/  @!P3 MUFU.RCP R67, R37 ;  /* 0x000000250043b308 */ /* 0x0002220000001000 */
[----:B----4-:R-:W-:Y:S01]  /*3be0*/  @!P2 FADD.FTZ R0, R0, 1 ;  /* 0x3f8000000000a421 */ /* 0x010fe20000010000 */
[----:B------:R-:W4:Y:S01]  /*3bf0*/  LDS R51, [UR6+0x100] ;  /* 0x00010006ff337984 */ /* 0x000f220008000800 */
[----:B-----5:R-:W-:-:S05]  /*3c00*/  @!P4 FADD.FTZ R40, R35, 1 ;  /* 0x3f8000002328c421 */ /* 0x020fca0000010000 */
[----:B------:R-:W5:Y:S01]  /*3c10*/  @!P2 MUFU.RCP R0, R0 ;  /* 0x000000000000a308 */ /* 0x000f620000001000 */
[----:B-1----:R-:W-:Y:S02]  /*3c20*/  HFMA2 R37, -RZ, RZ, 0, 0 ;  /* 0x00000000ff257431 */ /* 0x002fe400000001ff */
[----:B---3--:R-:W-:Y:S01]  /*3c30*/  @!P0 FADD.FTZ R41, R41, 1 ;  /* 0x3f80000029298421 */ /* 0x008fe20000010000 */
[----:B--2---:R-:W-:-:S04]  /*3c40*/  IMAD.WIDE.U32 R34, R32, UR18, R36 ;  /* 0x0000001220227c25 */ /* 0x004fc8000f8e0024 */
[----:B------:R-:W1:Y:S01]  /*3c50*/  @!P4 MUFU.RCP R40, R40 ;  /* 0x000000280028c308 */ /* 0x000e620000001000 */
[----:B------:R-:W-:Y:S02]  /*3c60*/  IMAD R35, R33, UR18, R35 ;  /* 0x0000001221237c24 */ /* 0x000fe4000f8e0223 */
[----:B0-----:R-:W-:Y:S02]  /*3c70*/  @!P3 FMUL.FTZ R90, R90, R67 ;  /* 0x000000435a5ab220 */ /* 0x001fe40000410000 */
[----:B------:R-:W0:Y:S01]  /*3c80*/  LDC.64 R66, c[0x0][0x518] ;  /* 0x00014600ff427b82 */ /* 0x000e220000000a00 */
[C---:B------:R-:W-:Y:S02]  /*3c90*/  IMAD.WIDE.U32 R32, R2.reuse, UR8, R34 ;  /* 0x0000000802207c25 */ /* 0x040fe4000f8e0022 */
[----:B------:R-:W2:Y:S02]  /*3ca0*/  @!P0 MUFU.RCP R41, R41 ;  /* 0x0000002900298308 */ /* 0x000ea40000001000 */
[----:B-----5:R-:W-:Y:S01]  /*3cb0*/  @!P2 FMUL.FTZ R91, R91, R0 ;  /* 0x000000005b5ba220 */ /* 0x020fe20000410000 */
[----:B------:R-:W-:Y:S01]  /*3cc0*/  IMAD R0, R2, UR9, R33 ;  /* 0x0000000902007c24 */ /* 0x000fe2000f8e0221 */
[----:B------:R-:W-:Y:S01]  /*3cd0*/  IADD3 R33, P5, PT, R22, R32, RZ ;  /* 0x0000002016217210 */ /* 0x000fe20007fbe0ff */
[----:B------:R-:W3:Y:S02]  /*3ce0*/  LDCU.64 UR8, c[0x0][0x560] ;  /* 0x0000ac00ff0877ac */ /* 0x000ee40008000a00 */
[----:B------:R-:W-:Y:S01]  /*3cf0*/  F2FP.F16.F32.PACK_AB R50, R90, R91 ;  /* 0x0000005b5a32723e */ /* 0x000fe200000000ff */
[----:B------:R-:W-:Y:S01]  /*3d00*/  FADD.FTZ R91, R91, R6 ;  /* 0x000000065b5b7221 */ /* 0x000fe20000010000 */
[----:B------:R-:W-:Y:S01]  /*3d10*/  IADD3.X R0, PT, PT, RZ, R0, RZ, P5, !PT ;  /* 0x00000000ff007210 */ /* 0x000fe20002ffe4ff */
[----:B-1----:R-:W-:Y:S01]  /*3d20*/  @!P4 FMUL.FTZ R89, R89, R40 ;  /* 0x000000285959c220 */ /* 0x002fe20000410000 */
[----:B------:R-:W-:Y:S01]  /*3d30*/  LEA R32, P6, R33, UR10, 0x1 ;  /* 0x0000000a21207c11 */ /* 0x000fe2000f8c08ff */
[----:B------:R-:W-:-:S03]  /*3d40*/  FADD.FTZ R90, R91, R90 ;  /* 0x0000005a5b5a7221 */ /* 0x000fc60000010000 */
[----:B------:R-:W-:Y:S01]  /*3d50*/  LEA.HI.X R33, R33, UR11, R0, 0x1, P6 ;  /* 0x0000000b21217c11 */ /* 0x000fe2000b0f0c00 */
[----:B--2---:R-:W-:Y:S01]  /*3d60*/  @!P0 FMUL.FTZ R88, R88, R41 ;  /* 0x0000002958588220 */ /* 0x004fe20000410000 */
[----:B0-----:R-:W-:Y:S01]  /*3d70*/  IMAD.WIDE.U32 R36, R66, UR18, R36 ;  /* 0x0000001242247c25 */ /* 0x001fe2000f8e0024 */
[-C--:B----4-:R-:W-:Y:S02]  /*3d80*/  ISETP.GE.AND P3, PT, R22, R51.reuse, PT ;  /* 0x000000331600720c */ /* 0x090fe40003f66270 */
[-C--:B------:R-:W-:Y:S01]  /*3d90*/  ISETP.GE.AND P2, PT, R26, R51.reuse, PT ;  /* 0x000000331a00720c */ /* 0x080fe20003f46270 */
[----:B------:R-:W-:Y:S01]  /*3da0*/  IMAD R37, R67, UR18, R37 ;  /* 0x0000001243257c24 */ /* 0x000fe2000f8e0225 */
[-C--:B------:R-:W-:Y:S02]  /*3db0*/  ISETP.GE.AND P4, PT, R27, R51.reuse, PT ;  /* 0x000000331b00720c */ /* 0x080fe40003f86270 */
[----:B------:R-:W-:Y:S02]  /*3dc0*/  ISETP.GE.AND P5, PT, R28, R51, PT ;  /* 0x000000331c00720c */ /* 0x000fe40003fa6270 */
[----:B------:R-:W-:Y:S01]  /*3dd0*/  F2FP.F16.F32.PACK_AB R51, R88, R89 ;  /* 0x000000595833723e */ /* 0x000fe200000000ff */
[----:B------:R-:W-:-:S04]  /*3de0*/  FADD.FTZ R89, R90, R89 ;  /* 0x000000595a597221 */ /* 0x000fc80000010000 */
[----:B------:R-:W-:Y:S01]  /*3df0*/  @!P3 STG.E.U16 desc[UR16][R32.64], R43 ;  /* 0x0000002b2000b986 */ /* 0x000fe2000c101510 */
[----:B------:R-:W-:-:S03]  /*3e00*/  FADD.FTZ R6, R89, R88 ;  /* 0x0000005859067221 */ /* 0x000fc60000010000 */
        /* <DEDUP_REMOVED lines=39> */
.L_x_9731:
        /* <DEDUP_REMOVED lines=34> */
.L_x_9758:
[----:B------:R-:W-:Y:S05]  /*42a0*/  BSYNC.RECONVERGENT B0 ;  /* 0x0000000000007941 */ /* 0x000fea0003800200 */
.L_x_9757:
        /* <DEDUP_REMOVED lines=26> */
.L_x_9760:
[----:B------:R-:W-:Y:S05]  /*4450*/  BSYNC.RECONVERGENT B0 ;  /* 0x0000000000007941 */ /* 0x000fea0003800200 */
.L_x_9759:
        /* <DEDUP_REMOVED lines=10> */
.L_x_9762:
        /* <DEDUP_REMOVED lines=24> */
.L_x_9761:
[----:B------:R-:W-:Y:S05]  /*4680*/  EXIT ;  /* 0x000000000000794d */ /* 0x000fea0003800000 */
.L_x_9763:
        /* <DEDUP_REMOVED lines=15> */
.L_x_10543:


//--------------------- .text._Z25selective_scan_bwd_kernelI32Selective_Scan_bwd_kernel_traitsILi32ELi4ELb0ELb1ELb0ELb0ELb0EN3c104HalfEfEEv12SSMParamsBwd --------------------------
	.section	.text._Z25selective_scan_bwd_kernelI32Selective_Scan_bwd_kernel_traitsILi32ELi4ELb0ELb1ELb0ELb0ELb0EN3c104HalfEfEEv12SSMParamsBwd,"ax",@progbits
	.align	128
        .global         _Z25selective_scan_bwd_kernelI32Selective_Scan_bwd_kernel_traitsILi32ELi4ELb0ELb1ELb0ELb0ELb0EN3c104HalfEfEEv12SSMParamsBwd
        .type           _Z25selective_scan_bwd_kernelI32Selective_Scan_bwd_kernel_traitsILi32ELi4ELb0ELb1ELb0ELb0ELb0EN3c104HalfEfEEv12SSMParamsBwd,@function
        .size           _Z25selective_scan_bwd_kernelI32Selective_Scan_bwd_kernel_traitsILi32ELi4ELb0ELb1ELb0ELb0ELb0EN3c104HalfEfEEv12SSMParamsBwd,(.L_x_10544 - _Z25selective_scan_bwd_kernelI32Selective_Scan_bwd_kernel_traitsILi32ELi4ELb0ELb1ELb0ELb0ELb0EN3c104HalfEfEEv12SSMParamsBwd)
        .other          _Z25selective_scan_bwd_kernelI32Selective_Scan_bwd_kernel_traitsILi32ELi4ELb0ELb1ELb0ELb0ELb0EN3c104HalfEfEEv12SSMParamsBwd,@"STO_CUDA_ENTRY STV_DEFAULT"
_Z25selective_scan_bwd_kernelI32Selective_Scan_bwd_kernel_traitsILi32ELi4ELb0ELb1ELb0ELb0ELb0EN3c104HalfEfEEv12SSMParamsBwd:
.text._Z25selective_scan_bwd_kernelI32Selective_Scan_bwd_kernel_traitsILi32ELi4ELb0ELb1ELb0ELb0ELb0EN3c104HalfEfEEv12SSMParamsBwd:
        /* <DEDUP_REMOVED lines=33> */
[----:B---3--:R-:W-:Y:S01]  /*0210*/  IMAD.MOV R10, RZ, RZ, -R7 ;  /* 0x000000ffff0a7224 */ /* 0x008fe200078e0a07 */
[----:B------:R-:W-:-:S06]  /*0220*/  IABS R2, R99 ;  /* 0x0000006300027213 */ /* 0x000fcc0000000000 */
[----:B----4-:R-:W3:Y:S01]  /*0230*/  LDC.64 R4, c[0x0][0x480] ;  /* 0x00012000ff047b82 */ /* 0x010ee20000000a00 */
        /* <DEDUP_REMOVED lines=10> */
[----:B------:R-:W-:Y:S01]  /*02e0*/  @!P2 IMAD.IADD R0, R0, 0x1, -R9 ;  /* 0x000000010000a824 */ /* 0x000fe200078e0a09 */
[----:B------:R-:W-:Y:S01]  /*02f0*/  UIMAD.WIDE.U32 UR4, UR18, UR8, URZ ;  /* 0x00000008120472a5 */ /* 0x000fe2000f8e00ff */
[----:B------:R-:W-:Y:S01]  /*0300*/  LOP3.LUT R4, R99, R8, RZ, 0x3c, !PT ;  /* 0x0000000863047212 */ /* 0x000fe200078e3cff */
[----:B------:R-:W3:Y:S02]  /*0310*/  @P0 LDC R21, c[0x0][0x38c] ;  /* 0x0000e300ff150b82 */ /* 0x000ee40000000800 */
[----:B------:R-:W-:-:S06]  /*0320*/  ISETP.GE.U32.AND P1, PT, R0, R9, PT ;  /* 0x000000090000720c */ /* 0x000fcc0003f26070 */
        /* <DEDUP_REMOVED lines=10> */
[----:B------:R-:W-:Y:S01]  /*03d0*/  MOV R3, UR5 ;  /* 0x0000000500037c02 */ /* 0x000fe20008000f00 */
[----:B------:R-:W-:Y:S01]  /*03e0*/  IMAD.U32 R3, RZ, RZ, UR8 ;  /* 0x00000008ff037e24 */ /* 0x000fe2000f8e00ff */
[----:B------:R-:W0:Y:S01]  /*03f0*/  LDCU.64 UR8, c[0x0][0x3b0] ;  /* 0x00007600ff0877ac */ /* 0x000e220008000a00 */
[----:B------:R-:W-:Y:S01]  /*0400*/  IMAD.MOV.U32 R29, RZ, RZ, R7 ;  /* 0x000000ffff1d7224 */ /* 0x000fe200078e0007 */
[----:B------:R-:W-:Y:S01]  /*0410*/  ISETP.NE.AND P2, PT, R8, RZ, PT ;  /* 0x000000ff0800720c */ /* 0x000fe20003f45270 */
[----:B------:R-:W4:Y:S01]  /*0420*/  @P0 LDC.64 R6, c[0x0][0x480] ;  /* 0x00012000ff060b82 */ /* 0x000f220000000a00 */
[C---:B------:R-:W-:Y:S01]  /*0430*/  LEA R9, R19.reuse, 0xffffff80, 0x7 ;  /* 0xffffff8013097811 */ /* 0x040fe200078e38ff */
[----:B--2---:R-:W-:Y:S01]  /*0440*/  @P0 IMAD R0, R0, UR18, R99 ;  /* 0x0000001200000c24 */ /* 0x004fe2000f8e0263 */
[----:B------:R-:W-:Y:S01]  /*0450*/  ISETP.GE.AND P1, PT, R19, 0x1, PT ;  /* 0x000000011300780c */ /* 0x000fe20003f26270 */
[----:B------:R-:W-:Y:S02]  /*0460*/  IMAD.U32 R5, RZ, RZ, UR4 ;  /* 0x00000004ff057e24 */ /* 0x000fe4000f8e00ff */
[----:B------:R-:W-:-:S02]  /*0470*/  @P0 IMAD R0, R0, R19, RZ ;  /* 0x0000001300000224 */ /* 0x000fc400078e02ff */
[----:B------:R-:W2:Y:S01]  /*0480*/  LDC.64 R18, c[0x0][0x460] ;  /* 0x00011800ff127b82 */ /* 0x000ea20000000a00 */
[----:B-1----:R-:W-:Y:S01]  /*0490*/  UIMAD.WIDE.U32 UR4, UR18, UR6, URZ ;  /* 0x00000006120472a5 */ /* 0x002fe2000f8e00ff */
[----:B------:R-:W-:Y:S02]  /*04a0*/  @!P3 IADD3 R29, PT, PT, -R29, RZ, RZ ;  /* 0x000000ff1d1db210 */ /* 0x000fe40007ffe1ff */
[----:B------:R-:W-:Y:S01]  /*04b0*/  @!P2 LOP3.LUT R29, RZ, R8, RZ, 0x33, !PT ;  /* 0x00000008ff1da212 */ /* 0x000fe200078e33ff */
[C---:B------:R-:W-:Y:S01]  /*04c0*/  IMAD.WIDE.U32 R2, R99.reuse, UR10, R2 ;  /* 0x0000000a63027c25 */ /* 0x040fe2000f8e0002 */
[----:B------:R-:W-:Y:S02]  /*04d0*/  UIMAD UR5, UR18, UR7, UR5 ;  /* 0x00000007120572a4 */ /* 0x000fe4000f8e0205 */
[----:B0-----:R-:W-:Y:S01]  /*04e0*/  UIMAD.WIDE.U32 UR6, UR18, UR8, URZ ;  /* 0x00000008120672a5 */ /* 0x001fe2000f8e00ff */
[----:B------:R-:W-:Y:S01]  /*04f0*/  SHF.R.S32.HI R31, RZ, 0x1f, R29 ;  /* 0x0000001fff1f7819 */ /* 0x000fe2000001141d */
[----:B------:R-:W-:-:S02]  /*0500*/  IMAD R13, R99, UR11, R3 ;  /* 0x0000000b630d7c24 */ /* 0x000fc4000f8e0203 */
[----:B------:R-:W-:Y:S01]  /*0510*/  IMAD.WIDE.U32 R4, R99, UR14, R4 ;  /* 0x0000000e63047c25 */ /* 0x000fe2000f8e0004 */
[----:B------:R-:W-:-:S03]  /*0520*/  UIMAD UR7, UR18, UR9, UR7 ;  /* 0x00000009120772a4 */ /* 0x000fc6000f8e0207 */
[----:B---3--:R-:W-:Y:S01]  /*0530*/  @P0 IMAD R3, R0, R21, RZ ;  /* 0x0000001500030224 */ /* 0x008fe200078e02ff */
[----:B------:R-:W-:Y:S01]  /*0540*/  CS2R R20, SRZ ;  /* 0x0000000000147805 */ /* 0x000fe2000001ff00 */
[----:B------:R-:W-:Y:S01]  /*0550*/  IMAD R0, R31, R16, RZ ;  /* 0x000000101f007224 */ /* 0x000fe200078e02ff */
[----:B------:R-:W-:Y:S01]  /*0560*/  IADD3 R88, P2, PT, R9, R2, RZ ;  /* 0x0000000209587210 */ /* 0x000fe20007f5e0ff */
[----:B----4-:R-:W-:Y:S01]  /*0570*/  @P0 IMAD.WIDE R20, R3, 0x8, R6 ;  /* 0x0000000803140825 */ /* 0x010fe200078e0206 */
        /* <DEDUP_REMOVED lines=8> */
[----:B------:R-:W-:Y:S01]  /*0600*/  IADD3 R9, P5, PT, R9, R4, RZ ;  /* 0x0000000409097210 */ /* 0x000fe20007fbe0ff */
[----:B------:R-:W-:Y:S01]  /*0610*/  IMAD.X R4, R0, 0x1, R13, P2 ;  /* 0x0000000100047824 */ /* 0x000fe200010e060d */
[----:B------:R-:W-:Y:S02]  /*0620*/  IADD3 R7, PT, PT, R5, R7, RZ ;  /* 0x0000000705077210 */ /* 0x000fe40007ffe0ff */
[----:B--2---:R-:W-:Y:S02]  /*0630*/  LEA R89, P0, R88, R18, 0x1 ;  /* 0x0000001258597211 */ /* 0x004fe400078008ff */
[----:B------:R-:W-:-:S02]  /*0640*/  IADD3.X R82, PT, PT, R0, R3, RZ, P4, !PT ;  /* 0x0000000300527210 */ /* 0x000fc400027fe4ff */
[C---:B------:R-:W-:Y:S01]  /*0650*/  IADD3.X R3, PT, PT, R0.reuse, R11, RZ, P3, !PT ;  /* 0x0000000b00037210 */ /* 0x040fe20001ffe4ff */
[----:B------:R-:W-:Y:S01]  /*0660*/  IMAD.X R0, R0, 0x1, R7, P5 ;  /* 0x0000000100007824 */ /* 0x000fe200028e0607 */
[----:B------:R-:W-:Y:S01]  /*0670*/  LEA.HI.X R88, R88, R19, R4, 0x1, P0 ;  /* 0x0000001358587211 */ /* 0x000fe200000f0c04 */
[----:B------:R-:W-:Y:S01]  /*0680*/  IMAD.WIDE.U32 R18, R99, R96, RZ ;  /* 0x0000006063127225 */ /* 0x000fe200078e00ff */
        /* <DEDUP_REMOVED lines=19> */
[----:B-1----:R-:W-:Y:S01]  /*07c0*/  IMAD.WIDE.U32 R14, R99, UR6, RZ ;  /* 0x00000006630e7c25 */ /* 0x002fe2000f8e00ff */
[----:B------:R-:W1:Y:S03]  /*07d0*/  LDCU UR6, c[0x0][0x394] ;  /* 0x00007280ff0677ac */ /* 0x000e660008000800 */
[----:B--2---:R-:W-:-:S02]  /*07e0*/  IMAD R0, R31, UR10, RZ ;  /* 0x0000000a1f007c24 */ /* 0x004fc4000f8e02ff */
[C---:B------:R-:W-:Y:S02]  /*07f0*/  IMAD R93, R99.reuse, UR7, R15 ;  /* 0x00000007635d7c24 */ /* 0x040fe4000f8e020f */
[----:B----4-:R-:W-:-:S04]  /*0800*/  IMAD.WIDE.U32 R12, R99, UR8, RZ ;  /* 0x00000008630c7c25 */ /* 0x010fc8000f8e00ff */
[----:B0-----:R-:W-:Y:S01]  /*0810*/  IMAD.WIDE.U32 R2, R4, UR18, R16 ;  /* 0x0000001204027c25 */ /* 0x001fe2000f8e0010 */
[----:B---3--:R-:W-:Y:S01]  /*0820*/  ULEA UR5, UR5, UR4, 0x18 ;  /* 0x0000000405057291 */ /* 0x008fe2000f8ec0ff */
[C---:B------:R-:W-:Y:S02]  /*0830*/  LOP3.LUT R98, R16.reuse, 0x1f, RZ, 0xc0, !PT ;  /* 0x0000001f10627812 */ /* 0x040fe400078ec0ff */
[----:B------:R-:W-:Y:S01]  /*0840*/  IMAD R3, R5, UR18, R3 ;  /* 0x0000001205037c24 */ /* 0x000fe2000f8e0203 */
[C---:B------:R-:W-:Y:S01]  /*0850*/  IADD3 R77, PT, PT, R16.reuse, 0x200, RZ ;  /* 0x00000200104d7810 */ /* 0x040fe20007ffe0ff */
[C---:B------:R-:W-:Y:S01]  /*0860*/  IMAD.SHL.U32 R100, R16.reuse, 0x4, RZ ;  /* 0x0000000410647824 */ /* 0x040fe200078e00ff */
[----:B------:R-:W-:Y:S01]  /*0870*/  LEA R81, R16, UR5, 0x4 ;  /* 0x0000000510517c11 */ /* 0x000fe2000f8e20ff */
[C---:B------:R-:W-:Y:S01]  /*0880*/  IMAD.WIDE.U32 R10, R29.reuse, UR10, R2 ;  /* 0x0000000a1d0a7c25 */ /* 0x040fe2000f8e0002 */
[----:B-1----:R-:W-:Y:S02]  /*0890*/  MOV R79, UR6 ;  /* 0x00000006004f7c02 */ /* 0x002fe40008000f00 */
[----:B------:R-:W-:Y:S01]  /*08a0*/  LOP3.LUT R3, R100, 0xf80, RZ, 0xc0, !PT ;  /* 0x00000f8064037812 */ /* 0x000fe200078ec0ff */
[----:B------:R-:W-:-:S02]  /*08b0*/  IMAD R73, R29, UR11, R0 ;  /* 0x0000000b1d497c24 */ /* 0x000fc4000f8e0200 */
[----:B------:R-:W-:Y:S01]  /*08c0*/  VIADD R75, R81, 0x110 ;  /* 0x00000110514b7836 */ /* 0x000fe20000000000 */
[----:B------:R-:W-:Y:S01]  /*08d0*/  LOP3.LUT R80, R3, 0x1f, R16, 0xf8, !PT ;  /* 0x0000001f03507812 */ /* 0x000fe200078ef810 */
[----:B------:R-:W-:Y:S02]  /*08e0*/  IMAD R91, R99, UR9, R13 ;  /* 0x00000009635b7c24 */ /* 0x000fe4000f8e020d */
[----:B------:R-:W-:Y:S01]  /*08f0*/  IMAD R75, R16, -0xc, R75 ;  /* 0xfffffff4104b7824 */ /* 0x000fe200078e024b */
[C---:B------:R-:W-:Y:S01]  /*0900*/  LOP3.LUT R78, R80.reuse, 0x20, RZ, 0xfc, !PT ;  /* 0x00000020504e7812 */ /* 0x040fe200078efcff */
[----:B------:R-:W-:Y:S01]  /*0910*/  IMAD.IADD R73, R11, 0x1, R73 ;  /* 0x000000010b497824 */ /* 0x000fe200078e0249 */
[C---:B------:R-:W-:Y:S02]  /*0920*/  LOP3.LUT R76, R80.reuse, 0x40, RZ, 0xfc, !PT ;  /* 0x00000040504c7812 */ /* 0x040fe400078efcff */
[----:B------:R-:W-:-:S07]  /*0930*/  LOP3.LUT R74, R80, 0x60, RZ, 0xfc, !PT ;  /* 0x00000060504a7812 */ /* 0x000fce00078efcff */
.L_x_9780:
[----:B0-----:R-:W0:Y:S01]  /*0940*/  LDCU UR4, c[0x0][0x388] ;  /* 0x00007100ff0477ac */ /* 0x001e220008000800 */
[----:B------:R-:W-:Y:S02]  /*0950*/  IADD3 R72, PT, PT, R79, -0x1, RZ ;  /* 0xffffffff4f487810 */ /* 0x000fe40007ffe0ff */
[----:B------:R-:W-:Y:S02]  /*0960*/  SHF.L.U32 R32, R80, 0x1, RZ ;  /* 0x0000000150207819 */ /* 0x000fe400000006ff */
[----:B------:R-:W-:Y:S02]  /*0970*/  SHF.L.U32 R8, R72, 0x7, RZ ;  /* 0x0000000748087819 */ /* 0x000fe400000006ff */
[----:B------:R-:W-:Y:S02]  /*0980*/  IADD3 R2, P4, PT, R32, R89, RZ ;  /* 0x0000005920027210 */ /* 0x000fe40007f9e0ff */
[----:B------:R-:W-:Y:S02]  /*0990*/  PRMT R0, RZ, 0x7610, R0 ;  /* 0x00007610ff007816 */ /* 0x000fe40000000000 */
[----:B------:R-:W-:Y:S01]  /*09a0*/  PRMT R6, RZ, 0x7610, R6 ;  /* 0x00007610ff067816 */ /* 0x000fe20000000006 */
[----:B------:R-:W-:Y:S01]  /*09b0*/  IMAD.X R3, RZ, RZ, R88, P4 ;  /* 0x000000ffff037224 */ /* 0x000fe200020e0658 */
[----:B------:R-:W-:-:S02]  /*09c0*/  PRMT R22, RZ, 0x7610, R22 ;  /* 0x00007610ff167816 */ /* 0x000fc40000000016 */
[----:B------:R-:W-:Y:S02]  /*09d0*/  PRMT R24, RZ, 0x7610, R24 ;  /* 0x00007610ff187816 */ /* 0x000fe40000000018 */
        /* <DEDUP_REMOVED lines=20> */
[----:B------:R-:W0:Y:S05]  /*0b20*/  LDCU UR4, c[0x0][0x38c] ;  /* 0x00007180ff0477ac */ /* 0x000e2a0008000800 */
[----:B------:R-:W-:-:S02]  /*0b30*/  LEA R69, R70, UR6, 0x1 ;  /* 0x0000000646457c11 */ /* 0x000fc4000f8e08ff */
[----:B------:R-:W-:-:S03]  /*0b40*/  LEA R68, R70, UR6, 0x3 ;  /* 0x0000000646447c11 */ /* 0x000fc6000f8e18ff */
[----:B--2---:R-:W-:Y:S04]  /*0b50*/  STS.U16 [R69], R0 ;  /* 0x0000000045007388 */ /* 0x004fe80000000400 */
[----:B---3--:R1:W-:Y:S04]  /*0b60*/  STS.U16 [R69+0x40], R6 ;  /* 0x0000400645007388 */ /* 0x0083e80000000400 */
[----:B----4-:R2:W-:Y:S04]  /*0b70*/  STS.U16 [R69+0x80], R22 ;  /* 0x0000801645007388 */ /* 0x0105e80000000400 */
[----:B------:R3:W-:Y:S01]  /*0b80*/  STS.U16 [R69+0xc0], R24 ;  /* 0x0000c01845007388 */ /* 0x0007e20000000400 */
[----:B------:R-:W-:-:S03]  /*0b90*/  NOP ;  /* 0x0000000000007918 */ /* 0x000fc60000000000 */
[----:B------:R-:W4:Y:S01]  /*0ba0*/  LDS.64 R34, [R68] ;  /* 0x0000000044227984 */ /* 0x000f220000000a00 */
[----:B------:R-:W-:Y:S06]  /*0bb0*/  BAR.SYNC.DEFER_BLOCKING 0x0 ;  /* 0x0000000000007b1d */ /* 0x000fec0000010000 */
[----:B------:R-:W4:Y:S04]  /*0bc0*/  @!P0 LDG.E.U16 R2, desc[UR16][R4.64] ;  /* 0x0000001004028981 */ /* 0x000f28000c1e1500 */
[----:B------:R-:W4:Y:S04]  /*0bd0*/  @!P1 LDG.E.U16 R26, desc[UR16][R4.64+0x40] ;  /* 0x00004010041a9981 */ /* 0x000f28000c1e1500 */
[----:B------:R-:W4:Y:S04]  /*0be0*/  @!P2 LDG.E.U16 R28, desc[UR16][R4.64+0x80] ;  /* 0x00008010041ca981 */ /* 0x000f28000c1e1500 */
[----:B------:R-:W4:Y:S01]  /*0bf0*/  @!P3 LDG.E.U16 R30, desc[UR16][R4.64+0xc0] ;  /* 0x0000c010041eb981 */ /* 0x000f22000c1e1500 */
[----:B-1----:R-:W-:-:S02]  /*0c00*/  IADD3 R6, P4, PT, R32, R84, RZ ;  /* 0x0000005420067210 */ /* 0x002fc40007f9e0ff */
[----:B------:R-:W-:Y:S02]  /*0c10*/  PRMT R0, RZ, 0x7610, R0 ;  /* 0x00007610ff007816 */ /* 0x000fe40000000000 */
[----:B--2---:R-:W-:Y:S02]  /*0c20*/  PRMT R22, RZ, 0x7610, R22 ;  /* 0x00007610ff167816 */ /* 0x004fe40000000016 */
[----:B---3--:R-:W-:Y:S02]  /*0c30*/  PRMT R24, RZ, 0x7610, R24 ;  /* 0x00007610ff187816 */ /* 0x008fe40000000018 */
[----:B------:R-:W-:Y:S02]  /*0c40*/  PRMT R32, RZ, 0x7610, R32 ;  /* 0x00007610ff207816 */ /* 0x000fe40000000020 */
[----:B------:R-:W-:Y:S01]  /*0c50*/  IADD3.X R7, PT, PT, RZ, R82, RZ, P4, !PT ;  /* 0x00000052ff077210 */ /* 0x000fe200027fe4ff */
[----:B----4-:R-:W-:Y:S04]  /*0c60*/  STS.U16 [R69], R2 ;  /* 0x0000000245007388 */ /* 0x010fe80000000400 */
[----:B------:R-:W-:Y:S04]  /*0c70*/  STS.U16 [R69+0x40], R26 ;  /* 0x0000401a45007388 */ /* 0x000fe80000000400 */
[----:B------:R-:W-:Y:S04]  /*0c80*/  STS.U16 [R69+0x80], R28 ;  /* 0x0000801c45007388 */ /* 0x000fe80000000400 */
[----:B------:R-:W-:Y:S01]  /*0c90*/  STS.U16 [R69+0xc0], R30 ;  /* 0x0000c01e45007388 */ /* 0x000fe20000000400 */
[----:B------:R-:W-:-:S03]  /*0ca0*/  NOP ;  /* 0x0000000000007918 */ /* 0x000fc60000000000 */
[----:B------:R-:W-:Y:S01]  /*0cb0*/  LDS.64 R2, [R68] ;  /* 0x0000000044027984 */ /* 0x000fe20000000a00 */
[----:B------:R-:W-:Y:S06]  /*0cc0*/  BAR.SYNC.DEFER_BLOCKING 0x0 ;  /* 0x0000000000007b1d */ /* 0x000fec0000010000 */
[----:B------:R-:W2:Y:S04]  /*0cd0*/  @!P0 LDG.E.U16 R0, desc[UR16][R6.64] ;  /* 0x0000001006008981 */ /* 0x000ea8000c1e1500 */
[----:B------:R-:W3:Y:S04]  /*0ce0*/  @!P1 LDG.E.U16 R22, desc[UR16][R6.64+0x40] ;  /* 0x0000401006169981 */ /* 0x000ee8000c1e1500 */
[----:B------:R-:W4:Y:S04]  /*0cf0*/  @!P2 LDG.E.U16 R24, desc[UR16][R6.64+0x80] ;  /* 0x000080100618a981 */ /* 0x000f28000c1e1500 */
[----:B------:R-:W4:Y:S01]  /*0d00*/  @!P3 LDG.E.U16 R32, desc[UR16][R6.64+0xc0] ;  /* 0x0000c0100620b981 */ /* 0x000f22000c1e1500 */
[--C-:B------:R-:W-:Y:S01]  /*0d10*/  HADD2.F32 R67, -RZ, R34.reuse.H0_H0 ;  /* 0x20000022ff437230 */ /* 0x100fe20000004100 */
[----:B0-----:R-:W-:Y:S01]  /*0d20*/  UISETP.GE.AND UP0, UPT, UR4, 0x1, UPT ;  /* 0x000000010400788c */ /* 0x001fe2000bf06270 */
[----:B------:R-:W-:Y:S01]  /*0d30*/  HADD2.F32 R66, -RZ, R34.H1_H1 ;  /* 0x30000022ff427230 */ /* 0x000fe20000004100 */
[----:B------:R-:W-:Y:S01]  /*0d40*/  CS2R R58, SRZ ;  /* 0x00000000003a7805 */ /* 0x000fe2000001ff00 */
[----:B------:R-:W-:-:S02]  /*0d50*/  HADD2.F32 R65, -RZ, R35.H0_H0 ;  /* 0x20000023ff417230 */ /* 0x000fc40000004100 */
        /* <DEDUP_REMOVED lines=9> */
[----:B------:R-:W-:Y:S01]  /*0df0*/  HADD2.F32 R63, -RZ, R60.H1_H1 ;  /* 0x3000003cff3f7230 */ /* 0x000fe20000004100 */
[----:B------:R-:W-:Y:S01]  /*0e00*/  MOV R60, RZ ;  /* 0x000000ff003c7202 */ /* 0x000fe20000000f00 */
[--C-:B------:R-:W-:Y:S02]  /*0e10*/  HADD2.F32 R62, -RZ, R61.reuse.H0_H0 ;  /* 0x2000003dff3e7230 */ /* 0x100fe40000004100 */
[C---:B------:R-:W-:Y:S01]  /*0e20*/  FFMA.FTZ R4, R0.reuse, R67, R95 ;  /* 0x0000004300047223 */ /* 0x040fe2000001005f */
[----:B------:R-:W-:Y:S02]  /*0e30*/  HADD2.F32 R61, -RZ, R61.H1_H1 ;  /* 0x3000003dff3d7230 */ /* 0x000fe40000004100 */
[-C--:B-----5:R-:W-:Y:S01]  /*0e40*/  FMUL.FTZ R56, R0, R94.reuse ;  /* 0x0000005e00387220 */ /* 0x0a0fe20000410000 */
[C---:B------:R-:W-:Y:S01]  /*0e50*/  FMUL.FTZ R55, R63.reuse, R94 ;  /* 0x0000005e3f377220 */ /* 0x040fe20000410000 */
        /* <DEDUP_REMOVED lines=9> */
[C---:B------:R-:W-:Y:S01]  /*0ef0*/  ISETP.NE.AND P0, PT, R79.reuse, 0x1, PT ;  /* 0x000000014f00780c */ /* 0x040fe20003f05270 */
[--C-:B------:R-:W-:Y:S01]  /*0f00*/  HADD2.F32 R51, -RZ, R2.reuse.H0_H0 ;  /* 0x20000002ff337230 */ /* 0x100fe20000004100 */
[----:B------:R-:W-:Y:S01]  /*0f10*/  SHF.L.U32 R47, R72, 0x8, RZ ;  /* 0x00000008482f7819 */ /* 0x000fe200000006ff */
[----:B------:R-:W-:Y:S01]  /*0f20*/  HADD2.F32 R5, -RZ, R2.H1_H1 ;  /* 0x30000002ff057230 */ /* 0x000fe20000004100 */
        /* <DEDUP_REMOVED lines=8> */
[----:B------:R-:W-:Y:S01]  /*0fb0*/  HFMA2 R60, -RZ, RZ, 0, 0 ;  /* 0x00000000ff3c7431 */ /* 0x000fe200000001ff */
[----:B------:R-:W-:Y:S01]  /*0fc0*/  ISETP.GE.AND P2, PT, R80, R71, PT ;  /* 0x000000475000720c */ /* 0x000fe20003f46270 */
[----:B------:R-:W2:Y:S01]  /*0fd0*/  LDC.64 R26, c[0x0][0x3c0] ;  /* 0x0000f000ff1a7b82 */ /* 0x000ea20000000a00 */
[----:B------:R-:W-:Y:S01]  /*0fe0*/  IADD3 R52, PT, PT, R79, -0x2, RZ ;  /* 0xfffffffe4f347810 */ /* 0x000fe20007ffe0ff */
[----:B------:R-:W-:Y:S01]  /*0ff0*/  IMAD.IADD R96, R8, 0x1, R16 ;  /* 0x0000000108607824 */ /* 0x000fe200078e0210 */
[----:B------:R-:W-:Y:S01]  /*1000*/  ISETP.EQ.AND P0, PT, R16, RZ, P0 ;  /* 0x000000ff1000720c */ /* 0x000fe20000702270 */
[----:B------:R-:W-:Y:S01]  /*1010*/  FMUL.FTZ R45, R51, R67 ;  /* 0x00000043332d7220 */ /* 0x000fe20000410000 */
[----:B------:R-:W-:Y:S01]  /*1020*/  LOP3.LUT R47, R47, 0x100, RZ, 0xc0, !PT ;  /* 0x000001002f2f7812 */ /* 0x000fe200078ec0ff */
[----:B------:R-:W-:Y:S01]  /*1030*/  FMUL.FTZ R44, R50, R66 ;  /* 0x00000042322c7220 */ /* 0x000fe20000410000 */
[----:B------:R-:W-:Y:S01]  /*1040*/  LOP3.LUT R46, R46, 0x100, RZ, 0xc0, !PT ;  /* 0x000001002e2e7812 */ /* 0x000fe200078ec0ff */
[----:B------:R-:W3:Y:S01]  /*1050*/  LDC.64 R28, c[0x0][0x450] ;  /* 0x00011400ff1c7b82 */ /* 0x000ee20000000a00 */
[----:B------:R-:W-:Y:S01]  /*1060*/  IADD3.X R35, PT, PT, RZ, R73, RZ, P1, !PT ;  /* 0x00000049ff237210 */ /* 0x000fe20000ffe4ff */
[----:B------:R-:W-:Y:S01]  /*1070*/  FMUL.FTZ R43, R49, R65 ;  /* 0x00000041312b7220 */ /* 0x000fe20000410000 */
[----:B------:R-:W-:Y:S01]  /*1080*/  FMUL.FTZ R42, R48, R64 ;  /* 0x00000040302a7220 */ /* 0x000fe20000410000 */
[----:B------:R-:W4:Y:S04]  /*1090*/  LDCU UR10, c[0x0][0x394] ;  /* 0x00007280ff0a77ac */ /* 0x000f280008000800 */
[----:B------:R-:W0:Y:S01]  /*10a0*/  LDC.64 R30, c[0x0][0x3e0] ;  /* 0x0000f800ff1e7b82 */ /* 0x000e220000000a00 */
[----:B------:R-:W0:Y:S01]  /*10b0*/  LDCU UR12, c[0x0][0x38c] ;  /* 0x00007180ff0c77ac */ /* 0x000e220008000800 */
[----:B------:R-:W0:Y:S06]  /*10c0*/  LDCU UR11, c[0x0][0x388] ;  /* 0x00007100ff0b77ac */ /* 0x000e2c0008000800 */
[----:B------:R-:W0:Y:S01]  /*10d0*/  LDC.64 R32, c[0x0][0x4d0] ;  /* 0x00013400ff207b82 */ /* 0x000e220000000a00 */
[----:B------:R-:W0:Y:S01]  /*10e0*/  LDCU.64 UR8, c[0x0][0x538] ;  /* 0x0000a700ff0877ac */ /* 0x000e220008000a00 */
[----:B------:R-:W-:-:S05]  /*10f0*/  UMOV UR4, URZ ;  /* 0x000000ff00047c82 */ /* 0x000fca0008000000 */
.L_x_9779:
[----:B------:R-:W-:Y:S01]  /*1100*/  MOV R2, R80 ;  /* 0x0000005000027202 */ /* 0x000fe20000000f00 */
[----:B------:R-:W-:Y:S01]  /*1110*/  IMAD.MOV.U32 R3, RZ, RZ, RZ ;  /* 0x000000ffff037224 */ /* 0x000fe200078e00ff */
[-C--:B------:R-:W-:Y:S02]  /*1120*/  ISETP.GE.AND P4, PT, R76, R71.reuse, PT ;  /* 0x000000474c00720c */ /* 0x080fe40003f86270 */
[-C--:B------:R-:W-:Y:S01]  /*1130*/  ISETP.GE.AND P3, PT, R78, R71.reuse, PT ;  /* 0x000000474e00720c */ /* 0x080fe20003f66270 */
[----:B--2---:R-:W-:Y:S01]  /*1140*/  IMAD.WIDE.U32 R2, R26, UR4, R2 ;  /* 0x000000041a027c25 */ /* 0x004fe2000f8e0002 */
[----:B------:R-:W-:-:S03]  /*1150*/  ISETP.GE.AND P1, PT, R74, R71, PT ;  /* 0x000000474a00720c */ /* 0x000fc60003f26270 */
[----:B------:R-:W-:Y:S01]  /*1160*/  IMAD R3, R27, UR4, R3 ;  /* 0x000000041b037c24 */ /* 0x000fe2000f8e0203 */
[----:B0-----:R-:W-:-:S04]  /*1170*/  LEA R4, P5, R2, R85, 0x1 ;  /* 0x0000005502047211 */ /* 0x001fc800078a08ff */
[----:B------:R-:W-:-:S05]  /*1180*/  LEA.HI.X R5, R2, R83, R3, 0x1, P5 ;  /* 0x0000005302057211 */ /* 0x000fca00028f0c03 */
[----:B------:R-:W2:Y:S04]  /*1190*/  @!P2 LDG.E.U16 R40, desc[UR16][R4.64] ;  /* 0x000000100428a981 */ /* 0x000ea8000c1e1500 */
[----:B------:R-:W5:Y:S04]  /*11a0*/  @!P4 LDG.E.U16 R39, desc[UR16][R4.64+0x80] ;  /* 0x000080100427c981 */ /* 0x000f68000c1e1500 */
[----:B----4-:R-:W4:Y:S04]  /*11b0*/  @!P3 LDG.E.U16 R37, desc[UR16][R4.64+0x40] ;  /* 0x000040100425b981 */ /* 0x010f28000c1e1500 */
[----:B------:R3:W3:Y:S01]  /*11c0*/  @!P1 LDG.E.U16 R41, desc[UR16][R4.64+0xc0] ;  /* 0x0000c01004299981 */ /* 0x0006e2000c1e1500 */
[----:B------:R-:W-:-:S02]  /*11d0*/  MOV R2, R14 ;  /* 0x0000000e00027202 */ /* 0x000fc40000000f00 */
[----:B------:R-:W-:-:S03]  /*11e0*/  MOV R3, R93 ;  /* 0x0000005d00037202 */ /* 0x000fc60000000f00 */
[----:B0-----:R-:W-:-:S04]  /*11f0*/  IMAD.WIDE.U32 R2, R22, UR4, R2 ;  /* 0x0000000416027c25 */ /* 0x001fc8000f8e0002 */
[----:B------:R-:W-:Y:S01]  /*1200*/  IMAD R3, R23, UR4, R3 ;  /* 0x0000000417037c24 */ /* 0x000fe2000f8e0203 */
[----:B-1----:R-:W-:-:S04]  /*1210*/  LEA R6, P5, R2, R24, 0x2 ;  /* 0x0000001802067211 */ /* 0x002fc800078a10ff */
[----:B------:R-:W-:-:S05]  /*1220*/  LEA.HI.X R7, R2, R25, R3, 0x2, P5 ;  /* 0x0000001902077211 */ /* 0x000fca00028f1403 */
[----:B------:R-:W3:Y:S01]  /*1230*/  LDG.E R101, desc[UR16][R6.64] ;  /* 0x0000001006657981 */ /* 0x000ee2000c1e1900 */
[----:B------:R-:W-:Y:S02]  /*1240*/  MOV R2, R12 ;  /* 0x0000000c00027202 */ /* 0x000fe40000000f00 */
[----:B------:R-:W-:Y:S01]  /*1250*/  MOV R3, R91 ;  /* 0x0000005b00037202 */ /* 0x000fe20000000f00 */
[----:B------:R-:W-:Y:S01]  /*1260*/  IMAD.MOV.U32 R38, RZ, RZ, RZ ;  /* 0x000000ffff267224 */ /* 0x000fe200078e00ff */
[----:B------:R-:W-:Y:S01]  /*1270*/  MOV R36, RZ ;  /* 0x000000ff00247202 */ /* 0x000fe20000000f00 */
[----:B------:R-:W-:-:S04]  /*1280*/  IMAD.WIDE.U32 R2, R30, UR4, R2 ;  /* 0x000000041e027c25 */ /* 0x000fc8000f8e0002 */
[----:B------:R-:W-:Y:S01]  /*1290*/  IMAD R3, R31, UR4, R3 ;  /* 0x000000041f037c24 */ /* 0x000fe2000f8e0203 */
[----:B--2---:R-:W-:Y:S02]  /*12a0*/  @!P2 PRMT R36, R40, 0x5410, RZ ;  /* 0x000054102824a816 */ /* 0x004fe400000000ff */
[----:B-----5:R-:W-:Y:S02]  /*12b0*/  @!P4 PRMT R38, R39, 0x5410, RZ ;  /* 0x000054102726c816 */ /* 0x020fe400000000ff */
[----:B----4-:R-:W-:Y:S02]  /*12c0*/  @!P3 PRMT R36, R36, 0x5410, R37 ;  /* 0x000054102424b816 */ /* 0x010fe40000000025 */
[----:B---3--:R-:W-:Y:S02]  /*12d0*/  LEA R4, P3, R2, R28, 0x2 ;  /* 0x0000001c02047211 */ /* 0x008fe400078610ff */
[----:B------:R-:W-:Y:S02]  /*12e0*/  @!P1 PRMT R38, R38, 0x5410, R41 ;  /* 0x0000541026269816 */ /* 0x000fe40000000029 */
[----:B------:R-:W-:-:S02]  /*12f0*/  PRMT R37, R36, 0x7632, R37 ;  /* 0x0000763224257816 */ /* 0x000fc40000000025 */
[----:B------:R-:W-:Y:S02]  /*1300*/  PRMT R39, R38, 0x7632, R39 ;  /* 0x0000763226277816 */ /* 0x000fe40000000027 */
[----:B------:R-:W-:Y:S01]  /*1310*/  LEA.HI.X R5, R2, R29, R3, 0x2, P3 ;  /* 0x0000001d02057211 */ /* 0x000fe200018f1403 */
[----:B------:R-:W-:Y:S04]  /*1320*/  STS.U16 [R69], R36 ;  /* 0x0000002445007388 */ /* 0x000fe80000000400 */
[----:B------:R0:W-:Y:S04]  /*1330*/  STS.U16 [R69+0x40], R37 ;  /* 0x0000402545007388 */ /* 0x0001e80000000400 */
[----:B------:R1:W-:Y:S04]  /*1340*/  STS.U16 [R69+0x80], R38 ;  /* 0x0000802645007388 */ /* 0x0003e80000000400 */
[----:B------:R-:W-:Y:S01]  /*1350*/  STS.U16 [R69+0xc0], R39 ;  /* 0x0000c02745007388 */ /* 0x000fe20000000400 */
[----:B------:R-:W-:-:S03]  /*1360*/  NOP ;  /* 0x0000000000007918 */ /* 0x000fc60000000000 */
[----:B------:R2:W3:Y:S04]  /*1370*/  LDG.E R4, desc[UR16][R4.64] ;  /* 0x0000001004047981 */ /* 0x0004e8000c1e1900 */
[----:B------:R-:W4:Y:S01]  /*1380*/  LDS.64 R2, [R68] ;  /* 0x0000000044027984 */ /* 0x000f220000000a00 */
[----:B------:R-:W5:Y:S01]  /*1390*/  S2UR UR7, SR_CgaCtaId ;  /* 0x00000000000779c3 */ /* 0x000f620000008800 */
[----:B------:R-:W-:-:S04]  /*13a0*/  FMUL.FTZ R6, R101, 1.4426950216293334961 ;  /* 0x3fb8aa3b65067820 */ /* 0x000fc80000410000 */
[-C--:B------:R-:W-:Y:S01]  /*13b0*/  FMUL.FTZ R7, R51, R6.reuse ;  /* 0x0000000633077220 */ /* 0x080fe20000410000 */
[-C--:B0-----:R-:W-:Y:S01]  /*13c0*/  FMUL.FTZ R37, R50, R6.reuse ;  /* 0x0000000632257220 */ /* 0x081fe20000410000 */
[-C--:B------:R-:W-:Y:S01]  /*13d0*/  FMUL.FTZ R103, R49, R6.reuse ;  /* 0x0000000631677220 */ /* 0x080fe20000410000 */
[----:B------:R-:W-:Y:S01]  /*13e0*/  FMUL.FTZ R106, R48, R6 ;  /* 0x00000006306a7220 */ /* 0x000fe20000410000 */
[----:B------:R-:W0:Y:S01]  /*13f0*/  MUFU.EX2 R36, R7 ;  /* 0x0000000700247308 */ /* 0x000e220000000800 */
[----:B------:R-:W-:Y:S01]  /*1400*/  UMOV UR6, 0x400 ;  /* 0x0000040000067882 */ /* 0x000fe20000000000 */
[C---:B------:R-:W-:Y:S02]  /*1410*/  ISETP.NE.AND P3, PT, R16.reuse, RZ, PT ;  /* 0x000000ff1000720c */ /* 0x040fe40003f65270 */
[----:B-1----:R-:W-:Y:S02]  /*1420*/  IADD3 R38, PT, PT, R47, UR4, RZ ;  /* 0x000000042f267c10 */ /* 0x002fe4000fffe0ff */
[----:B------:R-:W-:Y:S01]  /*1430*/  ISETP.NE.AND P1, PT, R16, 0x1f, PT ;  /* 0x0000001f1000780c */ /* 0x000fe20003f25270 */
[----:B------:R-:W1:Y:S01]  /*1440*/  MUFU.EX2 R37, R37 ;  /* 0x0000002500257308 */ /* 0x000e620000000800 */
[----:B------:R-:W-:-:S03]  /*1450*/  SEL R38, R38, R77, !P3 ;  /* 0x0000004d26267207 */ /* 0x000fc60005800000 */
[----:B------:R-:W0:Y:S01]  /*1460*/  MUFU.EX2 R103, R103 ;  /* 0x0000006700677308 */ /* 0x000e220000000800 */
[----:B-----5:R-:W-:-:S03]  /*1470*/  ULEA UR6, UR7, UR6, 0x18 ;  /* 0x0000000607067291 */ /* 0x020fc6000f8ec0ff */
[----:B------:R-:W1:Y:S03]  /*1480*/  MUFU.EX2 R106, R106 ;  /* 0x0000006a006a7308 */ /* 0x000e660000000800 */
[----:B--2---:R-:W-:Y:S01]  /*1490*/  LEA R5, R38, UR6, 0x2 ;  /* 0x0000000626057c11 */ /* 0x004fe2000f8e10ff */
[----:B------:R-:W-:Y:S04]  /*14a0*/  BSSY.RECONVERGENT B0, `(.L_x_9766) ;  /* 0x0000018000007945 */ /* 0x000fe80003800200 */
[----:B0-----:R0:W-:Y:S01]  /*14b0*/  STS [R5+0x548], R36 ;  /* 0x0005482405007388 */ /* 0x0011e20000000800 */
[--C-:B----4-:R-:W-:Y:S02]  /*14c0*/  HADD2.F32 R102, -RZ, R2.reuse.H0_H0 ;  /* 0x20000002ff667230 */ /* 0x110fe40000004100 */
[----:B------:R-:W-:-:S02]  /*14d0*/  HADD2.F32 R105, -RZ, R2.H1_H1 ;  /* 0x30000002ff697230 */ /* 0x000fc40000004100 */
[--C-:B------:R-:W-:Y:S02]  /*14e0*/  HADD2.F32 R104, -RZ, R3.reuse.H0_H0 ;  /* 0x20000003ff687230 */ /* 0x100fe40000004100 */
[----:B------:R-:W-:Y:S02]  /*14f0*/  HADD2.F32 R107, -RZ, R3.H1_H1 ;  /* 0x30000003ff6b7230 */ /* 0x000fe40000004100 */
[----:B------:R-:W-:Y:S01]  /*1500*/  FMUL.FTZ R111, R45, R102 ;  /* 0x000000662d6f7220 */ /* 0x000fe20000410000 */
[----:B------:R-:W-:Y:S01]  /*1510*/  FMUL.FTZ R108, R44, R105 ;  /* 0x000000692c6c7220 */ /* 0x000fe20000410000 */
[----:B------:R-:W-:Y:S01]  /*1520*/  FMUL.FTZ R110, R43, R104 ;  /* 0x000000682b6e7220 */ /* 0x000fe20000410000 */
[----:B------:R-:W-:Y:S01]  /*1530*/  FMUL.FTZ R109, R42, R107 ;  /* 0x0000006b2a6d7220 */ /* 0x000fe20000410000 */
[----:B------:R-:W-:Y:S01]  /*1540*/  BAR.SYNC.DEFER_BLOCKING 0x0 ;  /* 0x0000000000007b1d */ /* 0x000fe20000010000 */
[-C--:B---3--:R-:W-:Y:S01]  /*1550*/  FMUL.FTZ R116, R0, R4.reuse ;  /* 0x0000000400747220 */ /* 0x088fe20000410000 */
[-C--:B------:R-:W-:Y:S01]  /*1560*/  FMUL.FTZ R114, R63, R4.reuse ;  /* 0x000000043f727220 */ /* 0x080fe20000410000 */
[-C--:B0-----:R-:W-:Y:S01]  /*1570*/  FMUL.FTZ R5, R62, R4.reuse ;  /* 0x000000043e057220 */ /* 0x081fe20000410000 */
[----:B------:R-:W-:-:S02]  /*1580*/  FMUL.FTZ R4, R61, R4 ;  /* 0x000000043d047220 */ /* 0x000fc40000410000 */
[----:B-1----:R-:W-:Y:S05]  /*1590*/  @P1 BRA `(.L_x_9767) ;  /* 0x00000000001c1947 */ /* 0x002fea0003800000 */
[----:B------:R-:W-:Y:S01]  /*15a0*/  ISETP.NE.AND P1, PT, R79, UR10, PT ;  /* 0x0000000a4f007c0c */ /* 0x000fe2000bf25270 */
[----:B------:R-:W-:-:S12]  /*15b0*/  IMAD.MOV.U32 R7, RZ, RZ, 0x3f800000 ;  /* 0x3f800000ff077424 */ /* 0x000fd800078e00ff */
[----:B------:R-:W-:Y:S05]  /*15c0*/  @!P1 BRA `(.L_x_9768) ;  /* 0x0000000000149947 */ /* 0x000fea0003800000 */
[----:B------:R-:W-:-:S04]  /*15d0*/  IADD3 R2, PT, PT, R46, UR4, RZ ;  /* 0x000000042e027c10 */ /* 0x000fc8000fffe0ff */
[----:B------:R-:W-:-:S05]  /*15e0*/  LEA R2, R2, UR6, 0x2 ;  /* 0x0000000602027c11 */ /* 0x000fca000f8e10ff */
[----:B------:R2:W3:Y:S01]  /*15f0*/  LDS R7, [R2+0x548] ;  /* 0x0005480002077984 */ /* 0x0004e20000000800 */
[----:B------:R-:W-:Y:S05]  /*1600*/  BRA `(.L_x_9768) ;  /* 0x0000000000047947 */ /* 0x000fea0003800000 */
.L_x_9767:
[----:B------:R0:W1:Y:S02]  /*1610*/  LDS R7, [R100+UR5+0xd4c] ;  /* 0x000d4c0564077984 */ /* 0x0000640008000800 */
.L_x_9768:
[----:B------:R-:W-:Y:S05]  /*1620*/  BSYNC.RECONVERGENT B0 ;  /* 0x0000000000007941 */ /* 0x000fea0003800200 */
.L_x_9766:
        /* <DEDUP_REMOVED lines=11> */
[C---:B------:R-:W-:Y:S01]  /*16e0*/  ISETP.GT.U32.AND P4, PT, R98.reuse, 0x1d, PT ;  /* 0x0000001d6200780c */ /* 0x040fe20003f84070 */
[----:B------:R-:W-:Y:S01]  /*16f0*/  BSSY.RECONVERGENT B0, `(.L_x_9769) ;  /* 0x0000083000007945 */ /* 0x000fe20003800200 */
[C---:B------:R-:W-:Y:S01]  /*1700*/  FMUL.FTZ R40, R37.reuse, R38 ;  /* 0x0000002625287220 */ /* 0x040fe20000410000 */
[----:B------:R-:W-:Y:S01]  /*1710*/  FFMA.FTZ R39, R37, R39, R116 ;  /* 0x0000002725277223 */ /* 0x000fe20000010074 */
[----:B------:R-:W-:Y:S01]  /*1720*/  FFMA.FTZ R38, R111, R37, R108 ;  /* 0x000000256f267223 */ /* 0x000fe2000001006c */
[----:B------:R-:W-:-:S02]  /*1730*/  ISETP.GT.U32.AND P5, PT, R98, 0x17, PT ;  /* 0x000000176200780c */ /* 0x000fc40003fa4070 */
[----:B------:R-:W1:Y:S01]  /*1740*/  SHFL.DOWN PT, R41, R40, 0x1, 0x1f ;  /* 0x08201f0028297f89 */ /* 0x000e6200000e0000 */
[----:B------:R-:W-:Y:S01]  /*1750*/  MOV R113, R39 ;  /* 0x0000002700717202 */ /* 0x000fe20000000f00 */
[----:B------:R-:W-:Y:S02]  /*1760*/  FFMA.FTZ R38, R103, R38, R110 ;  /* 0x0000002667267223 */ /* 0x000fe4000001006e */
[----:B------:R-:W3:Y:S02]  /*1770*/  SHFL.DOWN PT, R112, R39, 0x1, 0x1f ;  /* 0x08201f0027707f89 */ /* 0x000ee400000e0000 */
[----:B------:R-:W-:-:S05]  /*1780*/  FFMA.FTZ R38, R106, R38, R109 ;  /* 0x000000266a267223 */ /* 0x000fca000001006d */
[----:B--2---:R-:W2:Y:S01]  /*1790*/  SHFL.UP PT, R3, R38, 0x1, RZ ;  /* 0x0420000026037989 */ /* 0x004ea200000e00ff */
[----:B-1----:R-:W-:Y:S01]  /*17a0*/  @P1 FMUL.FTZ R2, R41, R40 ;  /* 0x0000002829021220 */ /* 0x002fe20000410000 */
[----:B---3--:R-:W-:-:S03]  /*17b0*/  @P1 FFMA.FTZ R113, R40, R112, R113 ;  /* 0x0000007028711223 */ /* 0x008fc60000010071 */
[----:B------:R-:W-:Y:S02]  /*17c0*/  @P1 IMAD.MOV.U32 R40, RZ, RZ, R2 ;  /* 0x000000ffff281224 */ /* 0x000fe400078e0002 */
[----:B------:R-:W-:Y:S01]  /*17d0*/  FMUL.FTZ R2, R36, R37 ;  /* 0x0000002524027220 */ /* 0x000fe20000410000 */
[----:B------:R-:W-:Y:S01]  /*17e0*/  ISETP.GE.AND P1, PT, R70, 0x1, PT ;  /* 0x000000014600780c */ /* 0x000fe20003f26270 */
[----:B------:R-:W1:Y:S02]  /*17f0*/  SHFL.DOWN PT, R112, R113, 0x2, 0x1f ;  /* 0x08401f0071707f89 */ /* 0x000e6400000e0000 */
[----:B------:R-:W-:Y:S02]  /*1800*/  FMUL.FTZ R41, R103, R2 ;  /* 0x0000000267297220 */ /* 0x000fe40000410000 */
[----:B------:R-:W3:Y:S02]  /*1810*/  SHFL.DOWN PT, R115, R40, 0x2, 0x1f ;  /* 0x08401f0028737f89 */ /* 0x000ee400000e0000 */
[----:B------:R-:W-:-:S04]  /*1820*/  FMUL.FTZ R41, R106, R41 ;  /* 0x000000296a297220 */ /* 0x000fc80000410000 */
[----:B--2---:R-:W-:Y:S01]  /*1830*/  FFMA.FTZ R3, R41, R3, R38 ;  /* 0x0000000329037223 */ /* 0x004fe20000010026 */
[----:B------:R-:W2:Y:S04]  /*1840*/  SHFL.UP PT, R2, R41, 0x1, RZ ;  /* 0x0420000029027989 */ /* 0x000ea800000e00ff */
[----:B------:R-:W-:-:S05]  /*1850*/  FSEL R38, R38, R3, !P1 ;  /* 0x0000000326267208 */ /* 0x000fca0004800000 */
[----:B------:R-:W5:Y:S01]  /*1860*/  SHFL.UP PT, R3, R38, 0x2, RZ ;  /* 0x0440000026037989 */ /* 0x000f6200000e00ff */
[C---:B-1----:R-:W-:Y:S01]  /*1870*/  @!P4 FFMA.FTZ R113, R40.reuse, R112, R113 ;  /* 0x000000702871c223 */ /* 0x042fe20000010071 */
[----:B---3--:R-:W-:-:S04]  /*1880*/  @!P4 FMUL.FTZ R39, R40, R115 ;  /* 0x000000732827c220 */ /* 0x008fc80000410000 */
[----:B------:R-:W1:Y:S01]  /*1890*/  SHFL.DOWN PT, R112, R113, 0x4, 0x1f ;  /* 0x08801f0071707f89 */ /* 0x000e6200000e0000 */
[----:B------:R-:W-:Y:S01]  /*18a0*/  @!P4 MOV R40, R39 ;  /* 0x000000270028c202 */ /* 0x000fe20000000f00 */
[----:B--2---:R-:W-:Y:S01]  /*18b0*/  @P1 FMUL.FTZ R41, R41, R2 ;  /* 0x0000000229291220 */ /* 0x004fe20000410000 */
[----:B------:R-:W-:Y:S02]  /*18c0*/  ISETP.GT.U32.AND P4, PT, R98, 0x1b, PT ;  /* 0x0000001b6200780c */ /* 0x000fe40003f84070 */
[----:B------:R-:W-:Y:S01]  /*18d0*/  ISETP.GE.AND P1, PT, R70, 0x2, PT ;  /* 0x000000024600780c */ /* 0x000fe20003f26270 */
[----:B------:R-:W2:Y:S04]  /*18e0*/  SHFL.DOWN PT, R39, R40, 0x4, 0x1f ;  /* 0x08801f0028277f89 */ /* 0x000ea800000e0000 */
[----:B------:R-:W3:Y:S01]  /*18f0*/  SHFL.UP PT, R2, R41, 0x2, RZ ;  /* 0x0440000029027989 */ /* 0x000ee200000e00ff */
[----:B-----5:R-:W-:-:S05]  /*1900*/  FFMA.FTZ R3, R41, R3, R38 ;  /* 0x0000000329037223 */ /* 0x020fca0000010026 */
[----:B-1----:R-:W-:Y:S01]  /*1910*/  @!P4 FFMA.FTZ R113, R40, R112, R113 ;  /* 0x000000702871c223 */ /* 0x002fe20000010071 */
[----:B------:R-:W-:Y:S01]  /*1920*/  FSEL R112, R38, R3, !P1 ;  /* 0x0000000326707208 */ /* 0x000fe20004800000 */
[----:B------:R-:W-:-:S03]  /*1930*/  HFMA2 R38, -RZ, RZ, 1.875, 0 ;  /* 0x3f800000ff267431 */ /* 0x000fc600000001ff */
[----:B------:R-:W1:Y:S01]  /*1940*/  SHFL.DOWN PT, R117, R113, 0x8, 0x1f ;  /* 0x09001f0071757f89 */ /* 0x000e6200000e0000 */
[----:B--2---:R-:W-:-:S03]  /*1950*/  @!P4 FMUL.FTZ R39, R40, R39 ;  /* 0x000000272827c220 */ /* 0x004fc60000410000 */
[----:B------:R-:W2:Y:S01]  /*1960*/  SHFL.UP PT, R3, R112, 0x4, RZ ;  /* 0x0480000070037989 */ /* 0x000ea200000e00ff */
[----:B---3--:R-:W-:Y:S01]  /*1970*/  @P1 FMUL.FTZ R41, R41, R2 ;  /* 0x0000000229291220 */ /* 0x008fe20000410000 */
[----:B------:R-:W-:Y:S01]  /*1980*/  @!P4 MOV R40, R39 ;  /* 0x000000270028c202 */ /* 0x000fe20000000f00 */
[----:B------:R-:W-:Y:S01]  /*1990*/  IMAD.MOV.U32 R39, RZ, RZ, RZ ;  /* 0x000000ffff277224 */ /* 0x000fe200078e00ff */
[----:B------:R-:W-:Y:S02]  /*19a0*/  ISETP.GE.AND P1, PT, R79, UR10, PT ;  /* 0x0000000a4f007c0c */ /* 0x000fe4000bf26270 */
[----:B------:R-:W3:Y:S01]  /*19b0*/  SHFL.UP PT, R2, R41, 0x4, RZ ;  /* 0x0480000029027989 */ /* 0x000ee200000e00ff */
[----:B------:R-:W-:Y:S02]  /*19c0*/  ISETP.GE.AND P4, PT, R70, 0x4, PT ;  /* 0x000000044600780c */ /* 0x000fe40003f86270 */
[----:B------:R-:W-:Y:S01]  /*19d0*/  ISETP.NE.OR P1, PT, R16, RZ, P1 ;  /* 0x000000ff1000720c */ /* 0x000fe20000f25670 */
[----:B------:R-:W5:Y:S01]  /*19e0*/  SHFL.DOWN PT, R115, R40, 0x8, 0x1f ;  /* 0x09001f0028737f89 */ /* 0x000f6200000e0000 */
[----:B-1----:R-:W-:Y:S01]  /*19f0*/  @!P5 FFMA.FTZ R113, R40, R117, R113 ;  /* 0x000000752871d223 */ /* 0x002fe20000010071 */
[----:B--2---:R-:W-:-:S10]  /*1a00*/  FFMA.FTZ R3, R41, R3, R112 ;  /* 0x0000000329037223 */ /* 0x004fd40000010070 */
[----:B------:R-:W-:Y:S01]  /*1a10*/  @!P1 LDS.64 R38, [UR7+0xdc8] ;  /* 0x000dc807ff269984 */ /* 0x000fe20008000a00 */
[----:B------:R-:W-:Y:S02]  /*1a20*/  ISETP.GE.AND P1, PT, R70, 0x8, PT ;  /* 0x000000084600780c */ /* 0x000fe40003f26270 */
[----:B------:R-:W-:Y:S01]  /*1a30*/  FSEL R112, R112, R3, !P4 ;  /* 0x0000000370707208 */ /* 0x000fe20006000000 */
[----:B------:R-:W1:Y:S01]  /*1a40*/  SHFL.DOWN PT, R117, R113, 0x10, 0x1f ;  /* 0x0a001f0071757f89 */ /* 0x000e6200000e0000 */
[----:B---3--:R-:W-:Y:S01]  /*1a50*/  @P4 FMUL.FTZ R41, R41, R2 ;  /* 0x0000000229294220 */ /* 0x008fe20000410000 */
[----:B------:R-:W-:Y:S02]  /*1a60*/  ISETP.GT.U32.AND P4, PT, R98, 0xf, PT ;  /* 0x0000000f6200780c */ /* 0x000fe40003f84070 */
[----:B------:R-:W2:Y:S01]  /*1a70*/  SHFL.UP PT, R3, R112, 0x8, RZ ;  /* 0x0500000070037989 */ /* 0x000ea200000e00ff */
[----:B-----5:R-:W-:-:S03]  /*1a80*/  @!P5 FMUL.FTZ R115, R40, R115 ;  /* 0x000000732873d220 */ /* 0x020fc60000410000 */
[----:B------:R-:W3:Y:S02]  /*1a90*/  SHFL.UP PT, R2, R41, 0x8, RZ ;  /* 0x0500000029027989 */ /* 0x000ee400000e00ff */
[----:B------:R-:W-:-:S05]  /*1aa0*/  @!P5 MOV R40, R115 ;  /* 0x000000730028d202 */ /* 0x000fca0000000f00 */
[----:B------:R-:W5:Y:S01]  /*1ab0*/  SHFL.DOWN PT, R115, R40, 0x10, 0x1f ;  /* 0x0a001f0028737f89 */ /* 0x000f6200000e0000 */
[----:B-1----:R-:W-:Y:S01]  /*1ac0*/  @!P4 FFMA.FTZ R113, R40, R117, R113 ;  /* 0x000000752871c223 */ /* 0x002fe20000010071 */
[----:B--2---:R-:W-:-:S04]  /*1ad0*/  FFMA.FTZ R3, R41, R3, R112 ;  /* 0x0000000329037223 */ /* 0x004fc80000010070 */
[----:B------:R-:W-:Y:S01]  /*1ae0*/  SHFL.DOWN PT, R117, R113, 0x1, 0x1f ;  /* 0x08201f0071757f89 */ /* 0x000fe200000e0000 */
[----:B---3--:R-:W-:Y:S01]  /*1af0*/  @P1 FMUL.FTZ R41, R41, R2 ;  /* 0x0000000229291220 */ /* 0x008fe20000410000 */
[----:B------:R-:W-:Y:S02]  /*1b00*/  FSEL R120, R112, R3, !P1 ;  /* 0x0000000370787208 */ /* 0x000fe40004800000 */
[----:B------:R-:W-:Y:S01]  /*1b10*/  SHFL.IDX PT, R118, R113, RZ, 0x1f ;  /* 0x00001fff71767589 */ /* 0x000fe200000e0000 */
[----:B------:R-:W-:-:S03]  /*1b20*/  ISETP.GE.AND P1, PT, R70, 0x10, PT ;  /* 0x000000104600780c */ /* 0x000fc60003f26270 */
[----:B------:R-:W-:Y:S01]  /*1b30*/  SHFL.IDX PT, R119, R39, RZ, 0x1f ;  /* 0x00001fff27777589 */ /* 0x000fe200000e0000 */
[----:B-----5:R-:W-:-:S03]  /*1b40*/  @!P4 FMUL.FTZ R115, R40, R115 ;  /* 0x000000732873c220 */ /* 0x020fc60000410000 */
[----:B------:R-:W-:Y:S02]  /*1b50*/  SHFL.UP PT, R3, R120, 0x10, RZ ;  /* 0x0600000078037989 */ /* 0x000fe400000e00ff */
[----:B------:R-:W-:Y:S02]  /*1b60*/  @!P4 MOV R40, R115 ;  /* 0x000000730028c202 */ /* 0x000fe40000000f00 */
[----:B------:R-:W-:Y:S01]  /*1b70*/  SHFL.UP PT, R2, R41, 0x10, RZ ;  /* 0x0600000029027989 */ /* 0x000fe200000e00ff */
[----:B------:R-:W-:-:S03]  /*1b80*/  ISETP.NE.AND P4, PT, R16, 0x1f, PT ;  /* 0x0000001f1000780c */ /* 0x000fc60003f85270 */
[----:B------:R-:W1:Y:S04]  /*1b90*/  SHFL.DOWN PT, R112, R40, 0x1, 0x1f ;  /* 0x08201f0028707f89 */ /* 0x000e6800000e0000 */
[----:B------:R-:W2:Y:S06]  /*1ba0*/  SHFL.IDX PT, R115, R40, RZ, 0x1f ;  /* 0x00001fff28737589 */ /* 0x000eac00000e0000 */
[----:B-1----:R-:W-:Y:S01]  /*1bb0*/  @P4 FFMA.FTZ R119, R112, R119, R117 ;  /* 0x0000007770774223 */ /* 0x002fe20000010075 */
[C---:B------:R-:W-:Y:S01]  /*1bc0*/  FFMA.FTZ R117, R41.reuse, R3, R120 ;  /* 0x0000000329757223 */ /* 0x040fe20000010078 */
[----:B------:R-:W-:-:S02]  /*1bd0*/  @P1 FMUL.FTZ R41, R41, R2 ;  /* 0x0000000229291220 */ /* 0x000fc40000410000 */
[----:B------:R-:W-:Y:S01]  /*1be0*/  FFMA.FTZ R3, R119, R7, R4 ;  /* 0x0000000777037223 */ /* 0x000fe20000010004 */
[C---:B--2---:R-:W-:Y:S01]  /*1bf0*/  FFMA.FTZ R39, R115.reuse, R39, R118 ;  /* 0x0000002773277223 */ /* 0x044fe20000010076 */
[----:B------:R-:W-:Y:S01]  /*1c00*/  FSEL R4, R120, R117, !P1 ;  /* 0x0000007578047208 */ /* 0x000fe20004800000 */
[----:B------:R-:W-:Y:S01]  /*1c10*/  FMUL.FTZ R38, R115, R38 ;  /* 0x0000002673267220 */ /* 0x000fe20000410000 */
[-C--:B------:R-:W-:Y:S01]  /*1c20*/  FFMA.FTZ R112, R106, R3.reuse, R5 ;  /* 0x000000036a707223 */ /* 0x080fe20000010005 */
[----:B------:R-:W-:Y:S01]  /*1c30*/  ISETP.NE.AND P1, PT, R16, RZ, PT ;  /* 0x000000ff1000720c */ /* 0x000fe20003f25270 */
[----:B------:R-:W-:Y:S01]  /*1c40*/  FMUL.FTZ R113, R48, R3 ;  /* 0x0000000330717220 */ /* 0x000fe20000410000 */
[----:B------:R1:W-:Y:S01]  /*1c50*/  SHFL.UP PT, R120, R4, 0x1, RZ ;  /* 0x0420000004787989 */ /* 0x0003e200000e00ff */
[-C--:B------:R-:W-:Y:S01]  /*1c60*/  FFMA.FTZ R114, R103, R112.reuse, R114 ;  /* 0x0000007067727223 */ /* 0x080fe20000010072 */
[----:B------:R-:W-:Y:S01]  /*1c70*/  FMUL.FTZ R118, R49, R112 ;  /* 0x0000007031767220 */ /* 0x000fe20000410000 */
[----:B------:R-:W-:Y:S01]  /*1c80*/  FMUL.FTZ R7, R64, R113 ;  /* 0x0000007140077220 */ /* 0x000fe20000410000 */
[----:B------:R-:W-:Y:S01]  /*1c90*/  SHFL.UP PT, R41, R41, 0x1, RZ ;  /* 0x0420000029297989 */ /* 0x000fe200000e00ff */
[-C--:B------:R-:W-:Y:S01]  /*1ca0*/  FFMA.FTZ R116, R37, R114.reuse, R116 ;  /* 0x0000007225747223 */ /* 0x080fe20000010074 */
[----:B------:R-:W-:-:S03]  /*1cb0*/  FMUL.FTZ R115, R50, R114 ;  /* 0x0000007232737220 */ /* 0x000fc60000410000 */
[----:B------:R-:W-:Y:S01]  /*1cc0*/  FMUL.FTZ R117, R51, R116 ;  /* 0x0000007433757220 */ /* 0x000fe20000410000 */
[----:B------:R-:W-:Y:S01]  /*1cd0*/  FMUL.FTZ R5, R66, R115 ;  /* 0x0000007342057220 */ /* 0x000fe20000410000 */
[----:B------:R-:W-:Y:S02]  /*1ce0*/  @!P1 STS.64 [UR7+0xdc8], R38 ;  /* 0x000dc826ff009988 */ /* 0x000fe40008000a07 */
[----:B-1----:R-:W-:Y:S02]  /*1cf0*/  FMUL.FTZ R4, R67, R117 ;  /* 0x0000007543047220 */ /* 0x002fe40000410000 */
[----:B----4-:R1:W2:Y:S02]  /*1d00*/  SHFL.IDX PT, R2, R6, RZ, 0x1f ;  /* 0x00001fff06027589 */ /* 0x0102a400000e0000 */
[----:B-1----:R-:W-:-:S05]  /*1d10*/  FMUL.FTZ R6, R65, R118 ;  /* 0x0000007641067220 */ /* 0x002fca0000410000 */
[----:B------:R1:W-:Y:S01]  /*1d20*/  STS.128 [R81+0x110], R4 ;  /* 0x0001100451007388 */ /* 0x0003e20000000c00 */
[----:B------:R-:W-:Y:S01]  /*1d30*/  BAR.SYNC.DEFER_BLOCKING 0x0 ;  /* 0x0000000000007b1d */ /* 0x000fe20000010000 */
[----:B--2---:R-:W-:Y:S01]  /*1d40*/  @P3 FFMA.FTZ R2, R41, R2, R120 ;  /* 0x0000000229023223 */ /* 0x004fe20000010078 */
[----:B------:R-:W-:-:S04]  /*1d50*/  IMAD.WIDE.U32 R40, R32, UR4, R34 ;  /* 0x0000000420287c25 */ /* 0x000fc8000f8e0022 */
[----:B------:R-:W-:Y:S01]  /*1d60*/  FFMA.FTZ R120, R36, R2, R111 ;  /* 0x0000000224787223 */ /* 0x000fe2000001006f */
[----:B------:R-:W-:Y:S01]  /*1d70*/  IMAD R41, R33, UR4, R41 ;  /* 0x0000000421297c24 */ /* 0x000fe2000f8e0229 */
[----:B------:R-:W-:Y:S02]  /*1d80*/  LEA R36, P3, R40, UR8, 0x2 ;  /* 0x0000000828247c11 */ /* 0x000fe4000f8610ff */
[----:B-1----:R-:W-:Y:S01]  /*1d90*/  IADD3 R6, PT, PT, -R96, UR11, RZ ;  /* 0x0000000b60067c10 */ /* 0x002fe2000fffe1ff */
[-C--:B------:R-:W-:Y:S01]  /*1da0*/  FFMA.FTZ R121, R37, R120.reuse, R108 ;  /* 0x0000007825797223 */ /* 0x080fe2000001006c */
[----:B------:R-:W-:Y:S01]  /*1db0*/  FADD.FTZ R2, -R111, R120 ;  /* 0x000000786f027221 */ /* 0x000fe20000010100 */
[----:B------:R-:W-:Y:S01]  /*1dc0*/  LEA.HI.X R37, R40, UR9, R41, 0x2, P3 ;  /* 0x0000000928257c11 */ /* 0x000fe200098f1429 */
[----:B------:R-:W-:Y:S01]  /*1dd0*/  FFMA.FTZ R4, R0, R120, RZ ;  /* 0x0000007800047223 */ /* 0x000fe200000100ff */
[----:B------:R-:W-:Y:S01]  /*1de0*/  ISETP.GE.AND P3, PT, R6, 0x1, PT ;  /* 0x000000010600780c */ /* 0x000fe20003f66270 */
[----:B------:R-:W-:Y:S01]  /*1df0*/  FADD.FTZ R108, -R108, R121 ;  /* 0x000000796c6c7221 */ /* 0x000fe20000010100 */
[----:B------:R-:W-:Y:S01]  /*1e00*/  FFMA.FTZ R117, R2, R117, RZ ;  /* 0x0000007502757223 */ /* 0x000fe200000100ff */
[-C--:B------:R-:W-:Y:S01]  /*1e10*/  FFMA.FTZ R103, R103, R121.reuse, R110 ;  /* 0x0000007967677223 */ /* 0x080fe2000001006e */
[----:B------:R1:W2:Y:S01]  /*1e20*/  LDS R119, [R75+0x80] ;  /* 0x000080004b777984 */ /* 0x0002a20000000800 */
[----:B------:R-:W-:Y:S01]  /*1e30*/  FFMA.FTZ R5, R63, R121, R4 ;  /* 0x000000793f057223 */ /* 0x000fe20000010004 */
[----:B------:R-:W-:Y:S01]  /*1e40*/  FFMA.FTZ R4, R108, R115, R117 ;  /* 0x000000736c047223 */ /* 0x000fe20000010075 */
[----:B------:R-:W-:Y:S01]  /*1e50*/  FADD.FTZ R7, -R110, R103 ;  /* 0x000000676e077221 */ /* 0x000fe20000010100 */
[----:B------:R-:W-:Y:S01]  /*1e60*/  FFMA.FTZ R106, R106, R103, R109 ;  /* 0x000000676a6a7223 */ /* 0x000fe2000001006d */
[----:B------:R-:W-:-:S02]  /*1e70*/  ISETP.GE.AND P4, PT, R6, 0x21, PT ;  /* 0x000000210600780c */ /* 0x000fc40003f86270 */
[C---:B------:R-:W-:Y:S01]  /*1e80*/  ISETP.GE.AND P5, PT, R6.reuse, 0x41, PT ;  /* 0x000000410600780c */ /* 0x040fe20003fa6270 */
[----:B------:R-:W-:Y:S01]  /*1e90*/  FADD.FTZ R38, -R109, R106 ;  /* 0x0000006a6d267221 */ /* 0x000fe20000010100 */
[----:B------:R-:W-:Y:S01]  /*1ea0*/  ISETP.GE.AND P6, PT, R6, 0x61, PT ;  /* 0x000000610600780c */ /* 0x000fe20003fc6270 */
[----:B------:R-:W-:Y:S01]  /*1eb0*/  FFMA.FTZ R6, R62, R103, R5 ;  /* 0x000000673e067223 */ /* 0x000fe20000010005 */
[----:B------:R-:W-:-:S03]  /*1ec0*/  FFMA.FTZ R5, R7, R118, R4 ;  /* 0x0000007607057223 */ /* 0x000fc60000010004 */
[----:B------:R-:W-:Y:S01]  /*1ed0*/  FFMA.FTZ R6, R61, R106, R6 ;  /* 0x0000006a3d067223 */ /* 0x000fe20000010006 */
[----:B------:R-:W-:Y:S01]  /*1ee0*/  FFMA.FTZ R113, R38, R113, R5 ;  /* 0x0000007126717223 */ /* 0x000fe20000010005 */
[----:B-1----:R-:W-:Y:S06]  /*1ef0*/  @!P3 BRA `(.L_x_9770) ;  /* 0x000000000008b947 */ /* 0x002fec0003800000 */
[----:B------:R-:W1:Y:S04]  /*1f00*/  LDS R5, [R75] ;  /* 0x000000004b057984 */ /* 0x000e680000000800 */
[----:B-1----:R1:W-:Y:S02]  /*1f10*/  REDG.E.ADD.F32.FTZ.RN.STRONG.GPU desc[UR16][R36.64], R5 ;  /* 0x00000005240079a6 */ /* 0x0023e4000c12f310 */
.L_x_9770:
[----:B------:R-:W-:Y:S05]  /*1f20*/  BSYNC.RECONVERGENT B0 ;  /* 0x0000000000007941 */ /* 0x000fea0003800200 */
.L_x_9769:
[----:B------:R-:W-:Y:S04]  /*1f30*/  BSSY.RECONVERGENT B0, `(.L_x_9771) ;  /* 0x0000003000007945 */ /* 0x000fe80003800200 */
[----:B------:R-:W-:Y:S05]  /*1f40*/  @!P4 BRA `(.L_x_9772) ;  /* 0x000000000004c947 */ /* 0x000fea0003800000 */
[----:B--2---:R3:W-:Y:S02]  /*1f50*/  REDG.E.ADD.F32.FTZ.RN.STRONG.GPU desc[UR16][R36.64+0x80], R119 ;  /* 0x00008077240079a6 */ /* 0x0047e4000c12f310 */
.L_x_9772:
[----:B------:R-:W-:Y:S05]  /*1f60*/  BSYNC.RECONVERGENT B0 ;  /* 0x0000000000007941 */ /* 0x000fea0003800200 */
.L_x_9771:
[----:B-1----:R1:W4:Y:S01]  /*1f70*/  LDS R5, [R75+0x100] ;  /* 0x000100004b057984 */ /* 0x0023220000000800 */
[----:B------:R-:W-:Y:S04]  /*1f80*/  BSSY.RECONVERGENT B0, `(.L_x_9773) ;  /* 0x0000003000007945 */ /* 0x000fe80003800200 */
[----:B------:R-:W-:Y:S05]  /*1f90*/  @!P5 BRA `(.L_x_9774) ;  /* 0x000000000004d947 */ /* 0x000fea0003800000 */
[----:B----4-:R4:W-:Y:S02]  /*1fa0*/  REDG.E.ADD.F32.FTZ.RN.STRONG.GPU desc[UR16][R36.64+0x100], R5 ;  /* 0x00010005240079a6 */ /* 0x0109e4000c12f310 */
.L_x_9774:
[----:B------:R-:W-:Y:S05]  /*1fb0*/  BSYNC.RECONVERGENT B0 ;  /* 0x0000000000007941 */ /* 0x000fea0003800200 */
.L_x_9773:
[----:B----4-:R4:W0:Y:S01]  /*1fc0*/  LDS R5, [R75+0x180] ;  /* 0x000180004b057984 */ /* 0x0108220000000800 */
[----:B------:R-:W-:Y:S04]  /*1fd0*/  BSSY.RECONVERGENT B0, `(.L_x_9775) ;  /* 0x0000003000007945 */ /* 0x000fe80003800200 */
[----:B------:R-:W-:Y:S05]  /*1fe0*/  @!P6 BRA `(.L_x_9776) ;  /* 0x000000000004e947 */ /* 0x000fea0003800000 */
[----:B0-----:R0:W-:Y:S02]  /*1ff0*/  REDG.E.ADD.F32.FTZ.RN.STRONG.GPU desc[UR16][R36.64+0x180], R5 ;  /* 0x00018005240079a6 */ /* 0x0011e4000c12f310 */
.L_x_9776:
[----:B------:R-:W-:Y:S05]  /*2000*/  BSYNC.RECONVERGENT B0 ;  /* 0x0000000000007941 */ /* 0x000fea0003800200 */
.L_x_9775:
[----:B------:R-:W5:Y:S01]  /*2010*/  SHFL.DOWN PT, R4, R113, 0x1, 0x1f ;  /* 0x08201f0071047f89 */ /* 0x000f6200000e0000 */
[----:B------:R-:W-:Y:S01]  /*2020*/  ISETP.GT.AND P3, PT, R70, 0x1e, PT ;  /* 0x0000001e4600780c */ /* 0x000fe20003f64270 */
[-C--:B------:R-:W-:Y:S01]  /*2030*/  FMUL.FTZ R107, R107, R3.reuse ;  /* 0x000000036b6b7220 */ /* 0x080fe20000410000 */
[C---:B0--3--:R-:W-:Y:S01]  /*2040*/  FMUL.FTZ R37, R101.reuse, R3 ;  /* 0x0000000365257220 */ /* 0x049fe20000410000 */
[----:B------:R-:W0:Y:S01]  /*2050*/  SHFL.DOWN PT, R5, R6, 0x1, 0x1f ;  /* 0x08201f0006057f89 */ /* 0x000e2200000e0000 */
        /* <DEDUP_REMOVED lines=18> */
[----:B------:R-:W-:Y:S01]  /*2180*/  FFMA.FTZ R53, R48, R107, R53 ;  /* 0x0000006b30357223 */ /* 0x000fe20000010035 */
[----:B-----5:R-:W-:Y:S01]  /*2190*/  @!P3 FADD.FTZ R113, R113, R4 ;  /* 0x000000047171b221 */ /* 0x020fe20000010000 */
[----:B------:R-:W-:Y:S01]  /*21a0*/  FADD.FTZ R58, R3, R58 ;  /* 0x0000003a033a7221 */ /* 0x000fe20000010000 */
[----:B------:R-:W-:Y:S01]  /*21b0*/  FADD.FTZ R59, R112, R59 ;  /* 0x0000003b703b7221 */ /* 0x000fe20000010000 */
[----:B------:R-:W-:Y:S01]  /*21c0*/  FADD.FTZ R57, R2, R57 ;  /* 0x0000003902397221 */ /* 0x000fe20000010000 */
[----:B0-----:R-:W-:Y:S01]  /*21d0*/  @!P3 FADD.FTZ R6, R6, R5 ;  /* 0x000000050606b221 */ /* 0x001fe20000010000 */
[----:B------:R-:W0:Y:S01]  /*21e0*/  SHFL.DOWN PT, R4, R113, 0x2, 0x1f ;  /* 0x08401f0071047f89 */ /* 0x000e2200000e0000 */
[----:B------:R-:W-:Y:S01]  /*21f0*/  ISETP.GT.AND P3, PT, R70, 0x1d, PT ;  /* 0x0000001d4600780c */ /* 0x000fe20003f64270 */
[----:B------:R-:W-:-:S02]  /*2200*/  FADD.FTZ R60, R37, R60 ;  /* 0x0000003c253c7221 */ /* 0x000fc40000010000 */
        /* <DEDUP_REMOVED lines=32> */
.L_x_9778:
[----:B------:R-:W-:Y:S05]  /*2410*/  BSYNC.RECONVERGENT B0 ;  /* 0x0000000000007941 */ /* 0x000fea0003800200 */
.L_x_9777:
[----:B------:R-:W-:-:S04]  /*2420*/  UIADD3 UR4, UPT, UPT, UR4, 0x1, URZ ;  /* 0x0000000104047890 */ /* 0x000fc8000fffe0ff */
[----:B------:R-:W-:-:S09]  /*2430*/  UISETP.GE.AND UP0, UPT, UR4, UR12, UPT ;  /* 0x0000000c0400728c */ /* 0x000fd2000bf06270 */
[----:B------:R-:W-:Y:S05]  /*2440*/  BRA.U !UP0, `(.L_x_9779) ;  /* 0xffffffed082c7547 */ /* 0x000fea000b83ffff */
.L_x_9765:
[----:B------:R-:W-:Y:S01]  /*2450*/  BAR.SYNC.DEFER_BLOCKING 0x0 ;  /* 0x0000000000007b1d */ /* 0x000fe20000010000 */
[----:B------:R-:W-:Y:S02]  /*2460*/  ISETP.NE.AND P5, PT, R16, RZ, PT ;  /* 0x000000ff1000720c */ /* 0x000fe40003fa5270 */
[----:B------:R-:W-:Y:S02]  /*2470*/  F2FP.F16.F32.PACK_AB R52, R55, R56 ;  /* 0x000000383734723e */ /* 0x000fe400000000ff */
[----:B------:R-:W-:-:S03]  /*2480*/  F2FP.F16.F32.PACK_AB R53, R53, R54 ;  /* 0x000000363535723e */ /* 0x000fc600000000ff */
[----:B------:R-:W3:Y:S01]  /*2490*/  LDC.64 R28, c[0x0][0x4f8] ;  /* 0x00013e00ff1c7b82 */ /* 0x000ee20000000a00 */
[----:B------:R-:W5:Y:S01]  /*24a0*/  LDCU.64 UR8, c[0x0][0x500] ;  /* 0x0000a000ff0877ac */ /* 0x000f620008000a00 */
[----:B------:R-:W-:Y:S02]  /*24b0*/  SHF.R.S32.HI R9, RZ, 0x1f, R8 ;  /* 0x0000001fff097819 */ /* 0x000fe40000011408 */
[----:B------:R-:W-:Y:S01]  /*24c0*/  F2FP.F16.F32.PACK_AB R30, R58, R57 ;  /* 0x000000393a1e723e */ /* 0x000fe200000000ff */
[----:B------:R-:W1:Y:S01]  /*24d0*/  LDCU.64 UR10, c[0x0][0x550] ;  /* 0x0000aa00ff0a77ac */ /* 0x000e620008000a00 */
[----:B------:R-:W-:Y:S01]  /*24e0*/  F2FP.F16.F32.PACK_AB R31, R60, R59 ;  /* 0x0000003b3c1f723e */ /* 0x000fe200000000ff */
[----:B------:R-:W-:Y:S01]  /*24f0*/  FADD.FTZ R57, R57, R90 ;  /* 0x0000005a39397221 */ /* 0x000fe20000010000 */
[----:B------:R-:W2:Y:S03]  /*2500*/  LDC.64 R32, c[0x0][0x518] ;  /* 0x00014600ff207b82 */ /* 0x000ea60000000a00 */
[----:B------:R-:W-:-:S04]  /*2510*/  FADD.FTZ R58, R57, R58 ;  /* 0x0000003a393a7221 */ /* 0x000fc80000010000 */
[----:B------:R-:W-:Y:S01]  /*2520*/  FADD.FTZ R59, R58, R59 ;  /* 0x0000003b3a3b7221 */ /* 0x000fe20000010000 */
[----:B------:R-:W-:Y:S01]  /*2530*/  STS.64 [R68], R52 ;  /* 0x0000003444007388 */ /* 0x000fe20000000a00 */
[----:B------:R-:W-:-:S03]  /*2540*/  NOP ;  /* 0x0000000000007918 */ /* 0x000fc60000000000 */
[----:B0-----:R-:W-:Y:S01]  /*2550*/  LDS.U16 R5, [R69] ;  /* 0x0000000045057984 */ /* 0x001fe20000000400 */
[----:B---3--:R-:W-:-:S04]  /*2560*/  IMAD.WIDE.U32 R2, R28, UR18, R8 ;  /* 0x000000121c027c25 */ /* 0x008fc8000f8e0008 */
[----:B------:R-:W-:Y:S01]  /*2570*/  FADD.FTZ R90, R59, R60 ;  /* 0x0000003c3b5a7221 */ /* 0x000fe20000010000 */
[----:B------:R-:W-:Y:S01]  /*2580*/  LDS.U16 R7, [R69+0x40] ;  /* 0x0000400045077984 */ /* 0x000fe20000000400 */
[----:B------:R-:W-:Y:S02]  /*2590*/  IMAD R3, R29, UR18, R3 ;  /* 0x000000121d037c24 */ /* 0x000fe4000f8e0203 */
[----:B--2---:R-:W-:Y:S01]  /*25a0*/  IMAD.WIDE.U32 R8, R32, UR18, R8 ;  /* 0x0000001220087c25 */ /* 0x004fe2000f8e0008 */
[----:B------:R-:W-:Y:S03]  /*25b0*/  LDS.U16 R23, [R69+0x80] ;  /* 0x0000800045177984 */ /* 0x000fe60000000400 */
[C---:B-----5:R-:W-:Y:S01]  /*25c0*/  IMAD.WIDE.U32 R2, R99.reuse, UR8, R2 ;  /* 0x0000000863027c25 */ /* 0x060fe2000f8e0002 */
        /* <DEDUP_REMOVED lines=8> */
[----:B-1----:R-:W-:-:S04]  /*2650*/  LEA R2, P4, R3, UR10, 0x1 ;  /* 0x0000000a03027c11 */ /* 0x002fc8000f8808ff */
        /* <DEDUP_REMOVED lines=19> */
[----:B------:R-:W2:Y:S01]  /*2790*/  LDS R23, [UR6+0x100] ;  /* 0x00010006ff177984 */ /* 0x000ea20008000800 */
[----:B------:R-:W1:Y:S02]  /*27a0*/  LDCU.64 UR6, c[0x0][0x520] ;  /* 0x0000a400ff0677ac */ /* 0x000e640008000a00 */
[----:B-1----:R-:W-:-:S04]  /*27b0*/  IMAD.WIDE.U32 R2, R99, UR6, R8 ;  /* 0x0000000663027c25 */ /* 0x002fc8000f8e0008 */
[----:B------:R-:W-:Y:S01]  /*27c0*/  IMAD R0, R99, UR7, R3 ;  /* 0x0000000763007c24 */ /* 0x000fe2000f8e0203 */
[----:B------:R-:W-:-:S05]  /*27d0*/  IADD3 R3, P4, PT, R80, R2, RZ ;  /* 0x0000000250037210 */ /* 0x000fca0007f9e0ff */
[----:B------:R-:W-:Y:S01]  /*27e0*/  IMAD.X R0, RZ, RZ, R0, P4 ;  /* 0x000000ffff007224 */ /* 0x000fe200020e0600 */
[----:B0-----:R-:W-:-:S04]  /*27f0*/  LEA R2, P4, R3, UR8, 0x1 ;  /* 0x0000000803027c11 */ /* 0x001fc8000f8808ff */
[----:B------:R-:W-:Y:S02]  /*2800*/  LEA.HI.X R3, R3, UR9, R0, 0x1, P4 ;  /* 0x0000000903037c11 */ /* 0x000fe4000a0f0c00 */
[----:B------:R-:W-:Y:S02]  /*2810*/  IADD3 R84, P4, PT, R84, -0x100, RZ ;  /* 0xffffff0054547810 */ /* 0x000fe40007f9e0ff */
[-C--:B--2---:R-:W-:Y:S02]  /*2820*/  ISETP.GE.AND P0, PT, R80, R23.reuse, PT ;  /* 0x000000175000720c */ /* 0x084fe40003f06270 */
        /* <DEDUP_REMOVED lines=17> */
.L_x_9764:
        /* <DEDUP_REMOVED lines=34> */
.L_x_9782:
[----:B------:R-:W-:Y:S05]  /*2b60*/  BSYNC.RECONVERGENT B0 ;  /* 0x0000000000007941 */ /* 0x000fea0003800200 */
.L_x_9781:
        /* <DEDUP_REMOVED lines=26> */
.L_x_9784:
[----:B------:R-:W-:Y:S05]  /*2d10*/  BSYNC.RECONVERGENT B0 ;  /* 0x0000000000007941 */ /* 0x000fea0003800200 */
.L_x_9783:
[----:B------:R-:W-:Y:S05]  /*2d20*/  @P2 EXIT ;  /* 0x000000000000294d */ /* 0x000fea0003800000 */
[----:B------:R-:W1:Y:S01]  /*2d30*/  LDCU.64 UR8, c[0x0][0x4e8] ;  /* 0x00009d00ff0877ac */ /* 0x000e620008000a00 */
[----:B------:R-:W2:Y:S01]  /*2d40*/  S2UR UR5, SR_CgaCtaId ;  /* 0x00000000000579c3 */ /* 0x000ea20000008800 */
[----:B------:R-:W-:Y:S01]  /*2d50*/  BSSY.RECONVERGENT B0, `(.L_x_9785) ;  /* 0x0000022000007945 */ /* 0x000fe20003800200 */
[----:B------:R-:W-:Y:S01]  /*2d60*/  UMOV UR4, 0x400 ;  /* 0x0000040000047882 */ /* 0x000fe20000000000 */
[----:B------:R-:W3:Y:S01]  /*2d70*/  LDCU UR6, c[0x0][0x360] ;  /* 0x00006c00ff0677ac */ /* 0x000ee20008000800 */
[----:B------:R-:W0:Y:S01]  /*2d80*/  LDCU.64 UR10, c[0x0][0x4b0] ;  /* 0x00009600ff0a77ac */ /* 0x000e220008000a00 */
[----:B------:R-:W0:Y:S01]  /*2d90*/  LDCU.64 UR12, c[0x0][0x530] ;  /* 0x0000a600ff0c77ac */ /* 0x000e220008000a00 */
[----:B------:R-:W0:Y:S01]  /*2da0*/  LDCU.64 UR14, c[0x0][0x4f0] ;  /* 0x00009e00ff0e77ac */ /* 0x000e220008000a00 */
[C---:B-1----:R-:W-:Y:S01]  /*2db0*/  IMAD.WIDE.U32 R2, R99.reuse, UR8, RZ ;  /* 0x0000000863027c25 */ /* 0x042fe2000f8e00ff */
[----:B------:R-:W1:Y:S03]  /*2dc0*/  LDCU.64 UR18, c[0x0][0x540] ;  /* 0x0000a800ff1277ac */ /* 0x000e660008000a00 */
[----:B------:R-:W-:Y:S01]  /*2dd0*/  IMAD R99, R99, UR9, R3 ;  /* 0x0000000963637c24 */ /* 0x000fe2000f8e0203 */
[----:B0-23--:R-:W-:-:S12]  /*2de0*/  ULEA UR4, UR5, UR4, 0x18 ;  /* 0x0000000405047291 */ /* 0x00dfd8000f8ec0ff */
.L_x_9786:
[----:B------:R-:W-:Y:S01]  /*2df0*/  LEA R0, R13, UR4, 0x2 ;  /* 0x000000040d007c11 */ /* 0x000fe2000f8e10ff */
[----:B0-----:R-:W-:Y:S01]  /*2e00*/  IMAD.MOV.U32 R7, RZ, RZ, R99 ;  /* 0x000000ffff077224 */ /* 0x001fe200078e0063 */
[----:B------:R-:W-:Y:S02]  /*2e10*/  SHF.R.S32.HI R4, RZ, 0x1f, R13 ;  /* 0x0000001fff047819 */ /* 0x000fe4000001140d */
[----:B------:R-:W-:Y:S01]  /*2e20*/  MOV R6, R2 ;  /* 0x0000000200067202 */ /* 0x000fe20000000f00 */
[----:B------:R-:W0:Y:S01]  /*2e30*/  LDS R15, [R0+0x15c8] ;  /* 0x0015c800000f7984 */ /* 0x000e220000000800 */
[----:B------:R-:W-:Y:S01]  /*2e40*/  MOV R96, R18 ;  /* 0x0000001200607202 */ /* 0x000fe20000000f00 */
[C---:B------:R-:W-:Y:S02]  /*2e50*/  IMAD R10, R4.reuse, UR10, RZ ;  /* 0x0000000a040a7c24 */ /* 0x040fe4000f8e02ff */
        /* <DEDUP_REMOVED lines=18> */
.L_x_9785:
[----:B------:R-:W-:Y:S05]  /*2f80*/  EXIT ;  /* 0x000000000000794d */ /* 0x000fea0003800000 */
.L_x_9787:
        /* <DEDUP_REMOVED lines=15> */
.L_x_10544:


//--------------------- .text._Z25selective_scan_bwd_kernelI32Selective_Scan_bwd_kernel_traitsILi32ELi4ELb0ELb1ELb0ELb0ELb1EN3c104HalfEfEEv12SSMParamsBwd --------------------------
	.section	.text._Z25selective_scan_bwd_kernelI32Selective_Scan_bwd_kernel_traitsILi32ELi4ELb0ELb1ELb0ELb0ELb1EN3c104HalfEfEEv12SSMParamsBwd,"ax",@progbits
	.align	128
        .global         _Z25selective_scan_bwd_kernelI32Selective_Scan_bwd_kernel_traitsILi32ELi4ELb0ELb1ELb0ELb0ELb1EN3c104HalfEfEEv12SSMParamsBwd
        .type           _Z25selective_scan_bwd_kernelI32Selective_Scan_bwd_kernel_traitsILi32ELi4ELb0ELb1ELb0ELb0ELb1EN3c104HalfEfEEv12SSMParamsBwd,@function
        .size           _Z25selective_scan_bwd_kernelI32Selective_Scan_bwd_kernel_traitsILi32ELi4ELb0ELb1ELb0ELb0ELb1EN3c104HalfEfEEv12SSMParamsBwd,(.L_x_10545 - _Z25selective_scan_bwd_kernelI32Selective_Scan_bwd_kernel_traitsILi32ELi4ELb0ELb1ELb0ELb0ELb1EN3c104HalfEfEEv12SSMParamsBwd)
        .other          _Z25selective_scan_bwd_kernelI32Selective_Scan_bwd_kernel_traitsILi32ELi4ELb0ELb1ELb0ELb0ELb1EN3c104HalfEfEEv12SSMParamsBwd,@"STO_CUDA_ENTRY STV_DEFAULT"
_Z25selective_scan_bwd_kernelI32Selective_Scan_bwd_kernel_traitsILi32ELi4ELb0ELb1ELb0ELb0ELb1EN3c104HalfEfEEv12SSMParamsBwd:
.text._Z25selective_scan_bwd_kernelI32Selective_Scan_bwd_kernel_traitsILi32ELi4ELb0ELb1ELb0ELb0ELb1EN3c104HalfEfEEv12SSMParamsBwd:
        /* <DEDUP_REMOVED lines=56> */
[----:B------:R-:W-:Y:S01]  /*0380*/  ISETP.GE.AND P3, PT, R4, RZ, PT ;  /* 0x000000ff0400720c */ /* 0x000fe20003f66270 */
[----:B------:R-:W-:Y:S01]  /*0390*/  IMAD.U32 R4, RZ, RZ, UR6 ;  /* 0x00000006ff047e24 */ /* 0x000fe2000f8e00ff */
        /* <DEDUP_REMOVED lines=9> */
[----:B--2---:R-:W-:Y:S01]  /*0430*/  @P0 IMAD R0, R0, UR18, R101 ;  /* 0x0000001200000c24 */ /* 0x004fe2000f8e0265 */
[C---:B------:R-:W-:Y:S02]  /*0440*/  LEA R9, R19.reuse, 0xffffff80, 0x7 ;  /* 0xffffff8013097811 */ /* 0x040fe400078e38ff */
[----:B------:R-:W-:Y:S01]  /*0450*/  ISETP.GE.AND P1, PT, R19, 0x1, PT ;  /* 0x000000011300780c */ /* 0x000fe20003f26270 */
[----:B------:R-:W-:-:S02]  /*0460*/  @P0 IMAD R0, R0, R19, RZ ;  /* 0x0000001300000224 */ /* 0x000fc400078e02ff */
[----:B------:R-:W2:Y:S01]  /*0470*/  LDC.64 R18, c[0x0][0x460] ;  /* 0x00011800ff127b82 */ /* 0x000ea20000000a00 */
[----:B------:R-:W-:Y:S01]  /*0480*/  MOV R5, UR4 ;  /* 0x0000000400057c02 */ /* 0x000fe20008000f00 */
[----:B-1----:R-:W-:Y:S01]  /*0490*/  UIMAD.WIDE.U32 UR4, UR18, UR6, URZ ;  /* 0x00000006120472a5 */ /* 0x002fe2000f8e00ff */
[----:B------:R-:W-:Y:S01]  /*04a0*/  @!P3 IADD3 R29, PT, PT, -R29, RZ, RZ ;  /* 0x000000ff1d1db210 */ /* 0x000fe20007ffe1ff */
[C---:B------:R-:W-:Y:S02]  /*04b0*/  IMAD.WIDE.U32 R2, R101.reuse, UR10, R2 ;  /* 0x0000000a65027c25 */ /* 0x040fe4000f8e0002 */
[----:B------:R-:W-:Y:S01]  /*04c0*/  @!P2 LOP3.LUT R29, RZ, R8, RZ, 0x33, !PT ;  /* 0x00000008ff1da212 */ /* 0x000fe200078e33ff */
        /* <DEDUP_REMOVED lines=21> */
[----:B--2---:R-:W-:Y:S02]  /*0620*/  LEA R89, P0, R88, R18, 0x1 ;  /* 0x0000001258597211 */ /* 0x004fe400078008ff */
[----:B------:R-:W-:Y:S02]  /*0630*/  IADD3 R7, PT, PT, R5, R7, RZ ;  /* 0x0000000705077210 */ /* 0x000fe40007ffe0ff */
[C---:B------:R-:W-:Y:S01]  /*0640*/  IADD3.X R82, PT, PT, R0.reuse, R3, RZ, P4, !PT ;  /* 0x0000000300527210 */ /* 0x040fe200027fe4ff */
[----:B------:R-:W-:Y:S01]  /*0650*/  IMAD.X R3, R0, 0x1, R11, P3 ;  /* 0x0000000100037824 */ /* 0x000fe200018e060b */
[----:B------:R-:W-:Y:S01]  /*0660*/  LEA.HI.X R88, R88, R19, R4, 0x1, P0 ;  /* 0x0000001358587211 */ /* 0x000fe200000f0c04 */
[----:B------:R-:W-:Y:S01]  /*0670*/  IMAD.WIDE.U32 R18, R101, R96, RZ ;  /* 0x0000006065127225 */ /* 0x000fe200078e00ff */
[----:B------:R-:W-:-:S02]  /*0680*/  IADD3.X R0, PT, PT, R0, R7, RZ, P5, !PT ;  /* 0x0000000700007210 */ /* 0x000fc40002ffe4ff */
        /* <DEDUP_REMOVED lines=29> */
[----:B------:R-:W-:-:S03]  /*0860*/  LOP3.LUT R96, R16, 0x1f, RZ, 0xc0, !PT ;  /* 0x0000001f10607812 */ /* 0x000fc600078ec0ff */
[----:B------:R-:W-:Y:S01]  /*0870*/  IMAD R3, R5, UR18, R3 ;  /* 0x0000001205037c24 */ /* 0x000fe2000f8e0203 */
[----:B------:R-:W-:Y:S01]  /*0880*/  LEA R81, R16, UR5, 0x4 ;  /* 0x0000000510517c11 */ /* 0x000fe2000f8e20ff */
[----:B------:R-:W-:Y:S01]  /*0890*/  IMAD R91, R101, UR9, R13 ;  /* 0x00000009655b7c24 */ /* 0x000fe2000f8e020d */
[----:B--2---:R-:W-:Y:S01]  /*08a0*/  MOV R79, UR6 ;  /* 0x00000006004f7c02 */ /* 0x004fe20008000f00 */
[----:B------:R-:W-:Y:S01]  /*08b0*/  IMAD.WIDE.U32 R10, R29, UR10, R2 ;  /* 0x0000000a1d0a7c25 */ /* 0x000fe2000f8e0002 */
[----:B------:R-:W-:Y:S02]  /*08c0*/  LOP3.LUT R3, R98, 0xf80, RZ, 0xc0, !PT ;  /* 0x00000f8062037812 */ /* 0x000fe400078ec0ff */
[----:B------:R-:W-:Y:S01]  /*08d0*/  IADD3 R75, PT, PT, R81, 0x110, RZ ;  /* 0x00000110514b7810 */ /* 0x000fe20007ffe0ff */
[C---:B------:R-:W-:Y:S01]  /*08e0*/  VIADD R77, R16.reuse, 0x200 ;  /* 0x00000200104d7836 */ /* 0x040fe20000000000 */
[----:B------:R-:W-:Y:S02]  /*08f0*/  LOP3.LUT R80, R3, 0x1f, R16, 0xf8, !PT ;  /* 0x0000001f03507812 */ /* 0x000fe400078ef810 */
[----:B------:R-:W-:Y:S01]  /*0900*/  IADD3 R73, PT, PT, R11, R73, RZ ;  /* 0x000000490b497210 */ /* 0x000fe20007ffe0ff */
[----:B------:R-:W-:Y:S01]  /*0910*/  IMAD R75, R16, -0xc, R75 ;  /* 0xfffffff4104b7824 */ /* 0x000fe200078e024b */
[----:B------:R-:W-:-:S02]  /*0920*/  LOP3.LUT R78, R80, 0x20, RZ, 0xfc, !PT ;  /* 0x00000020504e7812 */ /* 0x000fc400078efcff */
[C---:B------:R-:W-:Y:S02]  /*0930*/  LOP3.LUT R76, R80.reuse, 0x40, RZ, 0xfc, !PT ;  /* 0x00000040504c7812 */ /* 0x040fe400078efcff */
[----:B------:R-:W-:-:S07]  /*0940*/  LOP3.LUT R74, R80, 0x60, RZ, 0xfc, !PT ;  /* 0x00000060504a7812 */ /* 0x000fce00078efcff */
.L_x_9805:
        /* <DEDUP_REMOVED lines=13> */
[----:B------:R-:W1:Y:S01]  /*0a20*/  S2UR UR6, SR_CgaCtaId ;  /* 0x00000000000679c3 */ /* 0x000e620000008800 */
[----:B------:R-:W-:Y:S02]  /*0a30*/  ISETP.GE.AND P3, PT, R80, R71, PT ;  /* 0x000000475000720c */ /* 0x000fe40003f66270 */
[----:B------:R-:W-:Y:S02]  /*0a40*/  PRMT R26, RZ, 0x7610, R26 ;  /* 0x00007610ff1a7816 */ /* 0x000fe4000000001a */
[----:B------:R-:W-:-:S02]  /*0a50*/  PRMT R28, RZ, 0x7610, R28 ;  /* 0x00007610ff1c7816 */ /* 0x000fc4000000001c */
[----:B------:R-:W-:Y:S02]  /*0a60*/  PRMT R30, RZ, 0x7610, R30 ;  /* 0x00007610ff1e7816 */ /* 0x000fe4000000001e */
[----:B------:R-:W-:Y:S01]  /*0a70*/  PRMT R34, RZ, 0x7610, R34 ;  /* 0x00007610ff227816 */ /* 0x000fe20000000022 */
[----:B------:R-:W-:Y:S01]  /*0a80*/  HFMA2 R9, -RZ, RZ, 0, 0 ;  /* 0x00000000ff097431 */ /* 0x000fe200000001ff */
[-C--:B------:R-:W-:Y:S01]  /*0a90*/  ISETP.GE.AND P2, PT, R78, R71.reuse, PT ;  /* 0x000000474e00720c */ /* 0x080fe20003f46270 */
[----:B------:R-:W2:Y:S01]  /*0aa0*/  LDCU.64 UR8, c[0x0][0x488] ;  /* 0x00009100ff0877ac */ /* 0x000ea20008000a00 */
[-C--:B------:R-:W-:Y:S01]  /*0ab0*/  ISETP.GE.AND P1, PT, R76, R71.reuse, PT ;  /* 0x000000474c00720c */ /* 0x080fe20003f26270 */
[----:B---3--:R-:W3:Y:S01]  /*0ac0*/  @!P3 LDG.E.U16 R0, desc[UR16][R2.64] ;  /* 0x000000100200b981 */ /* 0x008ee2000c1e1500 */
[----:B------:R-:W-:Y:S01]  /*0ad0*/  ISETP.GE.AND P0, PT, R74, R71, PT ;  /* 0x000000474a00720c */ /* 0x000fe20003f06270 */
[----:B------:R-:W4:Y:S01]  /*0ae0*/  LDCU.64 UR10, c[0x0][0x558] ;  /* 0x0000ab00ff0a77ac */ /* 0x000f220008000a00 */
[----:B------:R-:W-:Y:S01]  /*0af0*/  PRMT R36, RZ, 0x7610, R36 ;  /* 0x00007610ff247816 */ /* 0x000fe20000000024 */
[----:B------:R-:W4:Y:S06]  /*0b00*/  LDCU.64 UR12, c[0x0][0x490] ;  /* 0x00009200ff0c77ac */ /* 0x000f2c0008000a00 */
[----:B------:R-:W2:Y:S04]  /*0b10*/  @!P2 LDG.E.U16 R6, desc[UR16][R2.64+0x40] ;  /* 0x000040100206a981 */ /* 0x000ea8000c1e1500 */
[----:B------:R-:W4:Y:S04]  /*0b20*/  @!P1 LDG.E.U16 R22, desc[UR16][R2.64+0x80] ;  /* 0x0000801002169981 */ /* 0x000f28000c1e1500 */
[----:B------:R0:W4:Y:S01]  /*0b30*/  @!P0 LDG.E.U16 R24, desc[UR16][R2.64+0xc0] ;  /* 0x0000c01002188981 */ /* 0x000122000c1e1500 */
[----:B------:R-:W-:-:S02]  /*0b40*/  UMOV UR4, 0x400 ;  /* 0x0000040000047882 */ /* 0x000fc40000000000 */
[----:B-1----:R-:W-:Y:S01]  /*0b50*/  ULEA UR6, UR6, UR4, 0x18 ;  /* 0x0000000406067291 */ /* 0x002fe2000f8ec0ff */
[----:B------:R-:W-:Y:S01]  /*0b60*/  IADD3 R4, P4, PT, R32, R87, RZ ;  /* 0x0000005720047210 */ /* 0x000fe20007f9e0ff */
[----:B------:R-:W1:Y:S04]  /*0b70*/  LDCU UR4, c[0x0][0x38c] ;  /* 0x00007180ff0477ac */ /* 0x000e680008000800 */
[C---:B0-----:R-:W-:Y:S02]  /*0b80*/  LEA R69, R70.reuse, UR6, 0x1 ;  /* 0x0000000646457c11 */ /* 0x041fe4000f8e08ff */
[----:B------:R-:W-:Y:S02]  /*0b90*/  LEA R67, R70, UR6, 0x3 ;  /* 0x0000000646437c11 */ /* 0x000fe4000f8e18ff */
[----:B------:R-:W-:-:S02]  /*0ba0*/  PRMT R2, RZ, 0x7610, R2 ;  /* 0x00007610ff027816 */ /* 0x000fc40000000002 */
[----:B------:R-:W-:Y:S01]  /*0bb0*/  IADD3.X R5, PT, PT, RZ, R86, RZ, P4, !PT ;  /* 0x00000056ff057210 */ /* 0x000fe200027fe4ff */
[----:B---3--:R-:W-:Y:S04]  /*0bc0*/  STS.U16 [R69], R0 ;  /* 0x0000000045007388 */ /* 0x008fe80000000400 */
[----:B--2---:R0:W-:Y:S04]  /*0bd0*/  STS.U16 [R69+0x40], R6 ;  /* 0x0000400645007388 */ /* 0x0041e80000000400 */
[----:B----4-:R2:W-:Y:S04]  /*0be0*/  STS.U16 [R69+0x80], R22 ;  /* 0x0000801645007388 */ /* 0x0105e80000000400 */
[----:B------:R3:W-:Y:S01]  /*0bf0*/  STS.U16 [R69+0xc0], R24 ;  /* 0x0000c01845007388 */ /* 0x0007e20000000400 */
[----:B------:R-:W-:-:S03]  /*0c00*/  NOP ;  /* 0x0000000000007918 */ /* 0x000fc60000000000 */
[----:B------:R-:W-:Y:S01]  /*0c10*/  LDS.64 R60, [R67] ;  /* 0x00000000433c7984 */ /* 0x000fe20000000a00 */
[----:B------:R-:W-:Y:S01]  /*0c20*/  BAR.SYNC.DEFER_BLOCKING 0x0 ;  /* 0x0000000000007b1d */ /* 0x000fe20000010000 */
[----:B0-----:R-:W-:Y:S02]  /*0c30*/  IADD3 R6, P4, PT, R32, R84, RZ ;  /* 0x0000005420067210 */ /* 0x001fe40007f9e0ff */
[----:B------:R-:W-:-:S05]  /*0c40*/  PRMT R0, RZ, 0x7610, R0 ;  /* 0x00007610ff007816 */ /* 0x000fca0000000000 */
[----:B--2---:R-:W0:Y:S01]  /*0c50*/  LDC.64 R22, c[0x0][0x410] ;  /* 0x00010400ff167b82 */ /* 0x004e220000000a00 */
[----:B------:R-:W2:Y:S04]  /*0c60*/  @!P3 LDG.E.U16 R2, desc[UR16][R4.64] ;  /* 0x000000100402b981 */ /* 0x000ea8000c1e1500 */
[----:B------:R-:W4:Y:S04]  /*0c70*/  @!P2 LDG.E.U16 R26, desc[UR16][R4.64+0x40] ;  /* 0x00004010041aa981 */ /* 0x000f28000c1e1500 */
[----:B------:R-:W4:Y:S04]  /*0c80*/  @!P1 LDG.E.U16 R28, desc[UR16][R4.64+0x80] ;  /* 0x00008010041c9981 */ /* 0x000f28000c1e1500 */
[----:B------:R-:W4:Y:S01]  /*0c90*/  @!P0 LDG.E.U16 R30, desc[UR16][R4.64+0xc0] ;  /* 0x0000c010041e8981 */ /* 0x000f22000c1e1500 */
[----:B---3--:R-:W-:-:S02]  /*0ca0*/  PRMT R24, RZ, 0x7610, R24 ;  /* 0x00007610ff187816 */ /* 0x008fc40000000018 */
[----:B------:R-:W-:Y:S02]  /*0cb0*/  PRMT R32, RZ, 0x7610, R32 ;  /* 0x00007610ff207816 */ /* 0x000fe40000000020 */
[----:B------:R-:W-:Y:S01]  /*0cc0*/  IADD3.X R7, PT, PT, RZ, R82, RZ, P4, !PT ;  /* 0x00000052ff077210 */ /* 0x000fe200027fe4ff */
[----:B--2---:R-:W-:Y:S04]  /*0cd0*/  STS.U16 [R69], R2 ;  /* 0x0000000245007388 */ /* 0x004fe80000000400 */
[----:B----4-:R2:W-:Y:S04]  /*0ce0*/  STS.U16 [R69+0x40], R26 ;  /* 0x0000401a45007388 */ /* 0x0105e80000000400 */
[----:B------:R3:W-:Y:S04]  /*0cf0*/  STS.U16 [R69+0x80], R28 ;  /* 0x0000801c45007388 */ /* 0x0007e80000000400 */
[----:B------:R4:W-:Y:S01]  /*0d00*/  STS.U16 [R69+0xc0], R30 ;  /* 0x0000c01e45007388 */ /* 0x0009e20000000400 */
[----:B------:R-:W-:-:S03]  /*0d10*/  NOP ;  /* 0x0000000000007918 */ /* 0x000fc60000000000 */
[----:B------:R-:W-:Y:S01]  /*0d20*/  LDS.64 R2, [R67] ;  /* 0x0000000043027984 */ /* 0x000fe20000000a00 */
[----:B--2---:R-:W2:Y:S08]  /*0d30*/  LDC.64 R26, c[0x0][0x418] ;  /* 0x00010600ff1a7b82 */ /* 0x004eb00000000a00 */
[----:B------:R-:W-:Y:S06]  /*0d40*/  BAR.SYNC.DEFER_BLOCKING 0x0 ;  /* 0x0000000000007b1d */ /* 0x000fec0000010000 */
[----:B------:R-:W4:Y:S04]  /*0d50*/  @!P3 LDG.E.U16 R0, desc[UR16][R6.64] ;  /* 0x000000100600b981 */ /* 0x000f28000c1e1500 */
[----:B------:R-:W4:Y:S04]  /*0d60*/  @!P2 LDG.E.U16 R24, desc[UR16][R6.64+0x40] ;  /* 0x000040100618a981 */ /* 0x000f28000c1e1500 */
[----:B------:R-:W4:Y:S04]  /*0d70*/  @!P1 LDG.E.U16 R32, desc[UR16][R6.64+0x80] ;  /* 0x0000801006209981 */ /* 0x000f28000c1e1500 */
[----:B------:R-:W4:Y:S01]  /*0d80*/  @!P0 LDG.E.U16 R34, desc[UR16][R6.64+0xc0] ;  /* 0x0000c01006228981 */ /* 0x000f22000c1e1500 */
[----:B0-----:R-:W-:-:S04]  /*0d90*/  IMAD.WIDE.U32 R4, R22, UR18, R8 ;  /* 0x0000001216047c25 */ /* 0x001fc8000f8e0008 */
[----:B------:R-:W-:Y:S02]  /*0da0*/  IMAD R5, R23, UR18, R5 ;  /* 0x0000001217057c24 */ /* 0x000fe4000f8e0205 */
[----:B--2---:R-:W-:-:S04]  /*0db0*/  IMAD.WIDE.U32 R4, R101, R26, R4 ;  /* 0x0000001a65047225 */ /* 0x004fc800078e0004 */
[----:B------:R-:W-:Y:S01]  /*0dc0*/  IMAD R5, R101, R27, R5 ;  /* 0x0000001b65057224 */ /* 0x000fe200078e0205 */
[----:B------:R-:W-:-:S04]  /*0dd0*/  IADD3 R4, P4, PT, R80, R4, RZ ;  /* 0x0000000450047210 */ /* 0x000fc80007f9e0ff */
[----:B------:R-:W-:Y:S02]  /*0de0*/  IADD3.X R5, PT, PT, RZ, R5, RZ, P4, !PT ;  /* 0x00000005ff057210 */ /* 0x000fe400027fe4ff */
[----:B------:R-:W-:-:S04]  /*0df0*/  LEA R22, P4, R4, UR8, 0x1 ;  /* 0x0000000804167c11 */ /* 0x000fc8000f8808ff */
[----:B------:R-:W-:Y:S01]  /*0e00*/  LEA.HI.X R23, R4, UR9, R5, 0x1, P4 ;  /* 0x0000000904177c11 */ /* 0x000fe2000a0f0c05 */
[----:B------:R-:W0:Y:S01]  /*0e10*/  LDCU.64 UR8, c[0x0][0x478] ;  /* 0x00008f00ff0877ac */ /* 0x000e220008000a00 */
[----:B------:R-:W-:Y:S02]  /*0e20*/  PRMT R26, RZ, 0x7610, R26 ;  /* 0x00007610ff1a7816 */ /* 0x000fe4000000001a */
[----:B---3--:R-:W-:Y:S02]  /*0e30*/  PRMT R28, RZ, 0x7610, R28 ;  /* 0x00007610ff1c7816 */ /* 0x008fe4000000001c */
[----:B----4-:R-:W-:Y:S01]  /*0e40*/  PRMT R30, RZ, 0x7610, R30 ;  /* 0x00007610ff1e7816 */ /* 0x010fe2000000001e */
[----:B------:R-:W-:Y:S04]  /*0e50*/  STS.U16 [R69], R0 ;  /* 0x0000000045007388 */ /* 0x000fe80000000400 */
[----:B------:R2:W-:Y:S04]  /*0e60*/  STS.U16 [R69+0x40], R24 ;  /* 0x0000401845007388 */ /* 0x0005e80000000400 */
[----:B------:R3:W-:Y:S04]  /*0e70*/  STS.U16 [R69+0x80], R32 ;  /* 0x0000802045007388 */ /* 0x0007e80000000400 */
[----:B------:R4:W-:Y:S01]  /*0e80*/  STS.U16 [R69+0xc0], R34 ;  /* 0x0000c02245007388 */ /* 0x0009e20000000400 */
[----:B------:R-:W-:-:S03]  /*0e90*/  NOP ;  /* 0x0000000000007918 */ /* 0x000fc60000000000 */
[----:B------:R-:W1:Y:S01]  /*0ea0*/  LDS.64 R4, [R67] ;  /* 0x0000000043047984 */ /* 0x000e620000000a00 */
[----:B--2---:R-:W2:Y:S08]  /*0eb0*/  LDC.64 R24, c[0x0][0x420] ;  /* 0x00010800ff187b82 */ /* 0x004eb00000000a00 */
[----:B------:R-:W-:Y:S08]  /*0ec0*/  BAR.SYNC.DEFER_BLOCKING 0x0 ;  /* 0x0000000000007b1d */ /* 0x000ff00000010000 */
[----:B---3--:R-:W3:Y:S01]  /*0ed0*/  LDC.64 R32, c[0x0][0x428] ;  /* 0x00010a00ff207b82 */ /* 0x008ee20000000a00 */
[----:B------:R-:W4:Y:S04]  /*0ee0*/  @!P3 LDG.E.U16 R26, desc[UR16][R22.64] ;  /* 0x00000010161ab981 */ /* 0x000f28000c1e1500 */
[----:B------:R-:W4:Y:S04]  /*0ef0*/  @!P2 LDG.E.U16 R28, desc[UR16][R22.64+0x40] ;  /* 0x00004010161ca981 */ /* 0x000f28000c1e1500 */
[----:B------:R-:W4:Y:S04]  /*0f00*/  @!P1 LDG.E.U16 R30, desc[UR16][R22.64+0x80] ;  /* 0x00008010161e9981 */ /* 0x000f28000c1e1500 */
[----:B------:R1:W4:Y:S01]  /*0f10*/  @!P0 LDG.E.U16 R36, desc[UR16][R22.64+0xc0] ;  /* 0x0000c01016248981 */ /* 0x000322000c1e1500 */
[----:B--2---:R-:W-:-:S04]  /*0f20*/  IMAD.WIDE.U32 R6, R24, UR18, R8 ;  /* 0x0000001218067c25 */ /* 0x004fc8000f8e0008 */
[----:B------:R-:W-:Y:S02]  /*0f30*/  IMAD R7, R25, UR18, R7 ;  /* 0x0000001219077c24 */ /* 0x000fe4000f8e0207 */
[----:B---3--:R-:W-:-:S04]  /*0f40*/  IMAD.WIDE.U32 R6, R101, R32, R6 ;  /* 0x0000002065067225 */ /* 0x008fc800078e0006 */
[----:B------:R-:W-:Y:S01]  /*0f50*/  IMAD R0, R101, R33, R7 ;  /* 0x0000002165007224 */ /* 0x000fe200078e0207 */
[----:B------:R-:W-:-:S05]  /*0f60*/  IADD3 R7, P4, PT, R80, R6, RZ ;  /* 0x0000000650077210 */ /* 0x000fca0007f9e0ff */
[----:B------:R-:W-:Y:S01]  /*0f70*/  IMAD.X R0, RZ, RZ, R0, P4 ;  /* 0x000000ffff007224 */ /* 0x000fe200020e0600 */
[C---:B0-----:R-:W-:Y:S02]  /*0f80*/  LEA R6, P4, R7.reuse, UR8, 0x1 ;  /* 0x0000000807067c11 */ /* 0x041fe4000f8808ff */
[----:B-1----:R-:W-:Y:S02]  /*0f90*/  PRMT R22, RZ, 0x7610, R22 ;  /* 0x00007610ff167816 */ /* 0x002fe40000000016 */
[----:B------:R-:W-:Y:S02]  /*0fa0*/  PRMT R24, RZ, 0x7610, R24 ;  /* 0x00007610ff187816 */ /* 0x000fe40000000018 */
[----:B------:R-:W-:Y:S02]  /*0fb0*/  PRMT R32, RZ, 0x7610, R32 ;  /* 0x00007610ff207816 */ /* 0x000fe40000000020 */
[----:B----4-:R-:W-:Y:S02]  /*0fc0*/  PRMT R34, RZ, 0x7610, R34 ;  /* 0x00007610ff227816 */ /* 0x010fe40000000022 */
[----:B------:R-:W-:Y:S01]  /*0fd0*/  LEA.HI.X R7, R7, UR9, R0, 0x1, P4 ;  /* 0x0000000907077c11 */ /* 0x000fe2000a0f0c00 */
[----:B------:R-:W-:Y:S01]  /*0fe0*/  HADD2.F32 R68, -RZ, R4.H1_H1 ;  /* 0x30000004ff447230 */ /* 0x000fe20000004100 */
        /* <DEDUP_REMOVED lines=12> */
[----:B-1----:R-:W-:-:S02]  /*10b0*/  HADD2.F32 R35, -RZ, R27.H1_H1 ;  /* 0x3000001bff237230 */ /* 0x002fc40000004100 */
[----:B------:R-:W-:-:S03]  /*10c0*/  HADD2.F32 R0, -RZ, R26.H0_H0 ;  /* 0x2000001aff007230 */ /* 0x000fc60000004100 */
[----:B------:R-:W-:Y:S01]  /*10d0*/  FMUL.FTZ R36, R35, -1.4426950216293334961 ;  /* 0xbfb8aa3b23247820 */ /* 0x000fe20000410000 */
[----:B------:R-:W-:Y:S02]  /*10e0*/  HADD2.F32 R26, -RZ, R26.H1_H1 ;  /* 0x3000001aff1a7230 */ /* 0x000fe40000004100 */
[----:B------:R-:W-:Y:S02]  /*10f0*/  HADD2.F32 R30, -RZ, R27.H0_H0 ;  /* 0x2000001bff1e7230 */ /* 0x000fe40000004100 */
[----:B------:R-:W-:Y:S01]  /*1100*/  FMUL.FTZ R23, R0, -1.4426950216293334961 ;  /* 0xbfb8aa3b00177820 */ /* 0x000fe20000410000 */
[----:B------:R-:W-:Y:S01]  /*1110*/  MUFU.EX2 R36, R36 ;  /* 0x0000002400247308 */ /* 0x000fe20000000800 */
[----:B------:R-:W-:Y:S01]  /*1120*/  FMUL.FTZ R27, R26, -1.4426950216293334961 ;  /* 0xbfb8aa3b1a1b7820 */ /* 0x000fe20000410000 */
[----:B------:R-:W-:-:S03]  /*1130*/  FMUL.FTZ R31, R30, -1.4426950216293334961 ;  /* 0xbfb8aa3b1e1f7820 */ /* 0x000fc60000410000 */
[----:B------:R-:W-:Y:S04]  /*1140*/  MUFU.EX2 R23, R23 ;  /* 0x0000001700177308 */ /* 0x000fe80000000800 */
[----:B------:R-:W1:Y:S04]  /*1150*/  MUFU.EX2 R27, R27 ;  /* 0x0000001b001b7308 */ /* 0x000e680000000800 */
[----:B------:R-:W0:Y:S01]  /*1160*/  MUFU.EX2 R31, R31 ;  /* 0x0000001f001f7308 */ /* 0x000e220000000800 */
[----:B-1----:R-:W-:-:S04]  /*1170*/  FADD.FTZ R28, R27, 1 ;  /* 0x3f8000001b1c7421 */ /* 0x002fc80000010000 */
[----:B------:R-:W-:Y:S01]  /*1180*/  MUFU.RCP R29, R28 ;  /* 0x0000001c001d7308 */ /* 0x000fe20000001000 */
[--C-:B------:R-:W-:Y:S02]  /*1190*/  HADD2.F32 R65, -RZ, R5.reuse.H0_H0 ;  /* 0x20000005ff417230 */ /* 0x100fe40000004100 */
[----:B------:R-:W-:Y:S01]  /*11a0*/  HADD2.F32 R66, -RZ, R5.H1_H1 ;  /* 0x30000005ff427230 */ /* 0x000fe20000004100 */
[----:B------:R-:W-:Y:S01]  /*11b0*/  ISETP.NE.AND P1, PT, R16, RZ, PT ;  /* 0x000000ff1000720c */ /* 0x000fe20003f25270 */
[----:B------:R-:W-:-:S04]  /*11c0*/  UISETP.NE.U32.AND UP0, UPT, UR12, URZ, UPT ;  /* 0x000000ff0c00728c */ /* 0x000fc8000bf05070 */
[----:B------:R-:W-:Y:S01]  /*11d0*/  UISETP.NE.AND.EX UP0, UPT, UR13, URZ, UPT, UP0 ;  /* 0x000000ff0d00728c */ /* 0x000fe2000bf05300 */
[----:B--2---:R-:W-:Y:S04]  /*11e0*/  STS.U16 [R69], R22 ;  /* 0x0000001645007388 */ /* 0x004fe80000000400 */
[----:B---3--:R-:W-:Y:S04]  /*11f0*/  STS.U16 [R69+0x40], R24 ;  /* 0x0000401845007388 */ /* 0x008fe80000000400 */
[----:B----4-:R-:W-:Y:S04]  /*1200*/  STS.U16 [R69+0x80], R32 ;  /* 0x0000802045007388 */ /* 0x010fe80000000400 */
[----:B------:R1:W-:Y:S01]  /*1210*/  STS.U16 [R69+0xc0], R34 ;  /* 0x0000c02245007388 */ /* 0x0003e20000000400 */
[----:B------:R-:W-:-:S03]  /*1220*/  NOP ;  /* 0x0000000000007918 */ /* 0x000fc60000000000 */
[----:B------:R-:W2:Y:S01]  /*1230*/  LDS.64 R6, [R67] ;  /* 0x0000000043067984 */ /* 0x000ea20000000a00 */
[----:B-1----:R-:W-:Y:S01]  /*1240*/  FADD.FTZ R34, R36, 1 ;  /* 0x3f80000024227421 */ /* 0x002fe20000010000 */
[----:B------:R-:W-:Y:S01]  /*1250*/  FADD.FTZ R24, R23, 1 ;  /* 0x3f80000017187421 */ /* 0x000fe20000010000 */
[----:B0-----:R-:W-:-:S04]  /*1260*/  FADD.FTZ R32, R31, 1 ;  /* 0x3f8000001f207421 */ /* 0x001fc80000010000 */
[----:B------:R-:W0:Y:S08]  /*1270*/  MUFU.RCP R34, R34 ;  /* 0x0000002200227308 */ /* 0x000e300000001000 */
[----:B------:R-:W1:Y:S08]  /*1280*/  MUFU.RCP R25, R24 ;  /* 0x0000001800197308 */ /* 0x000e700000001000 */
[----:B------:R3:W4:Y:S01]  /*1290*/  MUFU.RCP R33, R32 ;  /* 0x0000002000217308 */ /* 0x0007220000001000 */
[----:B------:R-:W-:-:S02]  /*12a0*/  HADD2.F32 R22, -RZ, R4.H0_H0 ;  /* 0x20000004ff167230 */ /* 0x000fc40000004100 */
[----:B0-----:R-:W-:-:S04]  /*12b0*/  FADD.FTZ R4, -R34, 1 ;  /* 0x3f80000022047421 */ /* 0x001fc80000010100 */
[----:B---3--:R-:W-:Y:S01]  /*12c0*/  FFMA.FTZ R32, R35, R4, 1 ;  /* 0x3f80000023207423 */ /* 0x008fe20000010004 */
[----:B-1----:R-:W-:Y:S01]  /*12d0*/  FADD.FTZ R5, -R25, 1 ;  /* 0x3f80000019057421 */ /* 0x002fe20000010100 */
[--C-:B--2---:R-:W-:Y:S02]  /*12e0*/  HADD2.F32 R23, -RZ, R6.reuse.H0_H0 ;  /* 0x20000006ff177230 */ /* 0x104fe40000004100 */
[----:B------:R-:W-:Y:S02]  /*12f0*/  HADD2.F32 R24, -RZ, R6.H1_H1 ;  /* 0x30000006ff187230 */ /* 0x000fe40000004100 */
[--C-:B------:R-:W-:Y:S02]  /*1300*/  HADD2.F32 R27, -RZ, R7.reuse.H0_H0 ;  /* 0x20000007ff1b7230 */ /* 0x100fe40000004100 */
[----:B------:R-:W-:Y:S02]  /*1310*/  HADD2.F32 R36, -RZ, R7.H1_H1 ;  /* 0x30000007ff247230 */ /* 0x000fe40000004100 */
[----:B------:R-:W-:Y:S01]  /*1320*/  FADD.FTZ R7, -R29, 1 ;  /* 0x3f8000001d077421 */ /* 0x000fe20000010100 */
[----:B----4-:R-:W-:Y:S01]  /*1330*/  FADD.FTZ R31, -R33, 1 ;  /* 0x3f800000211f7421 */ /* 0x010fe20000010100 */
        /* <DEDUP_REMOVED lines=15> */
[----:B------:R-:W-:-:S02]  /*1430*/  FMUL.FTZ R37, R37, R32 ;  /* 0x0000002025257220 */ /* 0x000fc40000410000 */
[----:B------:R-:W-:-:S03]  /*1440*/  F2FP.F16.F32.PACK_AB R44, R7, R4 ;  /* 0x00000004072c723e */ /* 0x000fc600000000ff */
[----:B------:R-:W-:Y:S02]  /*1450*/  F2FP.F16.F32.PACK_AB R45, R37, R28 ;  /* 0x0000001c252d723e */ /* 0x000fe400000000ff */
[----:B------:R-:W0:Y:S03]  /*1460*/  LDC.64 R4, c[0x0][0x508] ;  /* 0x00014200ff047b82 */ /* 0x000e260000000a00 */
[----:B------:R-:W-:Y:S01]  /*1470*/  STS.64 [R67], R44 ;  /* 0x0000002c43007388 */ /* 0x000fe20000000a00 */
[----:B------:R-:W-:-:S03]  /*1480*/  NOP ;  /* 0x0000000000007918 */ /* 0x000fc60000000000 */
[----:B------:R-:W-:Y:S04]  /*1490*/  LDS.U16 R31, [R69] ;  /* 0x00000000451f7984 */ /* 0x000fe80000000400 */
        /* <DEDUP_REMOVED lines=10> */
[----:B------:R-:W-:-:S04]  /*1540*/  IADD3 R6, P0, PT, R80, R6, RZ ;  /* 0x0000000650067210 */ /* 0x000fc80007f1e0ff */
[----:B------:R-:W-:Y:S02]  /*1550*/  IADD3.X R5, PT, PT, RZ, R5, RZ, P0, !PT ;  /* 0x00000005ff057210 */ /* 0x000fe400007fe4ff */
[----:B------:R-:W-:-:S04]  /*1560*/  LEA R4, P4, R6, UR10, 0x1 ;  /* 0x0000000a06047c11 */ /* 0x000fc8000f8808ff */
[----:B------:R-:W-:Y:S02]  /*1570*/  LEA.HI.X R5, R6, UR11, R5, 0x1, P4 ;  /* 0x0000000b06057c11 */ /* 0x000fe4000a0f0c05 */
        /* <DEDUP_REMOVED lines=21> */
[----:B------:R-:W-:-:S04]  /*16d0*/  FMUL.FTZ R36, R35, R36 ;  /* 0x0000002423247220 */ /* 0x000fc80000410000 */
[----:B------:R-:W1:Y:S01]  /*16e0*/  LDC.64 R32, c[0x0][0x430] ;  /* 0x00010c00ff207b82 */ /* 0x000e620000000a00 */
[----:B------:R-:W-:Y:S02]  /*16f0*/  F2FP.F16.F32.PACK_AB R30, R24, R23 ;  /* 0x00000017181e723e */ /* 0x000fe400000000ff */
[----:B0-----:R-:W-:-:S05]  /*1700*/  F2FP.F16.F32.PACK_AB R31, R36, R27 ;  /* 0x0000001b241f723e */ /* 0x001fca00000000ff */
[----:B------:R-:W0:Y:S01]  /*1710*/  LDC.64 R34, c[0x0][0x438] ;  /* 0x00010e00ff227b82 */ /* 0x000e220000000a00 */
[----:B------:R-:W-:Y:S01]  /*1720*/  STS.64 [R67], R30 ;  /* 0x0000001e43007388 */ /* 0x000fe20000000a00 */
        /* <DEDUP_REMOVED lines=24> */
.L_x_9789:
[----:B------:R-:W-:Y:S01]  /*18b0*/  BAR.SYNC.DEFER_BLOCKING 0x0 ;  /* 0x0000000000007b1d */ /* 0x000fe20000010000 */
[--C-:B------:R-:W-:Y:S01]  /*18c0*/  HADD2.F32 R64, -RZ, R60.reuse.H0_H0 ;  /* 0x2000003cff407230 */ /* 0x100fe20000004100 */
[----:B------:R-:W-:Y:S01]  /*18d0*/  UISETP.GE.AND UP0, UPT, UR4, 0x1, UPT ;  /* 0x000000010400788c */ /* 0x000fe2000bf06270 */
[----:B------:R-:W-:Y:S01]  /*18e0*/  HADD2.F32 R63, -RZ, R60.H1_H1 ;  /* 0x3000003cff3f7230 */ /* 0x000fe20000004100 */
[----:B------:R-:W-:Y:S01]  /*18f0*/  MOV R60, RZ ;  /* 0x000000ff003c7202 */ /* 0x000fe20000000f00 */
[----:B------:R-:W-:Y:S02]  /*1900*/  HADD2.F32 R62, -RZ, R61.H0_H0 ;  /* 0x2000003dff3e7230 */ /* 0x000fe40000004100 */
[----:B------:R-:W-:Y:S01]  /*1910*/  FFMA.FTZ R95, R0, R64, R95 ;  /* 0x00000040005f7223 */ /* 0x000fe2000001005f */
[--C-:B------:R-:W-:Y:S01]  /*1920*/  HADD2.F32 R55, -RZ, R2.reuse.H0_H0 ;  /* 0x20000002ff377230 */ /* 0x100fe20000004100 */
[----:B------:R-:W-:Y:S01]  /*1930*/  CS2R R58, SRZ ;  /* 0x00000000003a7805 */ /* 0x000fe2000001ff00 */
[----:B01----:R-:W-:-:S02]  /*1940*/  HADD2.F32 R5, -RZ, R2.H1_H1 ;  /* 0x30000002ff057230 */ /* 0x003fc40000004100 */
[----:B------:R-:W-:Y:S01]  /*1950*/  FFMA.FTZ R2, R68, R63, R95 ;  /* 0x0000003f44027223 */ /* 0x000fe2000001005f */
[----:B------:R-:W-:Y:S01]  /*1960*/  HADD2.F32 R53, -RZ, R3.H0_H0 ;  /* 0x20000003ff357230 */ /* 0x000fe20000004100 */
        /* <DEDUP_REMOVED lines=14> */
[----:B------:R-:W0:Y:S01]  /*1a50*/  LDC.64 R22, c[0x0][0x3a8] ;  /* 0x0000ea00ff167b82 */ /* 0x000e220000000a00 */
[----:B------:R-:W-:Y:S01]  /*1a60*/  IADD3 R34, P1, PT, R8, R10, RZ ;  /* 0x0000000a08227210 */ /* 0x000fe20007f3e0ff */
[----:B------:R-:W-:Y:S01]  /*1a70*/  FMUL.FTZ R47, R55, R64 ;  /* 0x00000040372f7220 */ /* 0x000fe20000410000 */
[----:B------:R-:W-:Y:S01]  /*1a80*/  ISETP.NE.AND P0, PT, R79, 0x1, PT ;  /* 0x000000014f00780c */ /* 0x000fe20003f05270 */
[----:B------:R-:W-:Y:S01]  /*1a90*/  FMUL.FTZ R46, R56, R63 ;  /* 0x0000003f382e7220 */ /* 0x000fe20000410000 */
[----:B------:R-:W-:Y:S01]  /*1aa0*/  SHF.L.U32 R43, R72, 0x8, RZ ;  /* 0x00000008482b7819 */ /* 0x000fe200000006ff */
[----:B------:R-:W-:Y:S01]  /*1ab0*/  FMUL.FTZ R45, R53, R62 ;  /* 0x0000003e352d7220 */ /* 0x000fe20000410000 */
[C---:B------:R-:W-:Y:S01]  /*1ac0*/  SHF.L.U32 R42, R79.reuse, 0x8, RZ ;  /* 0x000000084f2a7819 */ /* 0x040fe200000006ff */
[----:B------:R-:W1:Y:S01]  /*1ad0*/  LDC.64 R24, c[0x0][0x440] ;  /* 0x00011000ff187b82 */ /* 0x000e620000000a00 */
[----:B------:R-:W-:Y:S01]  /*1ae0*/  ISETP.GE.AND P2, PT, R80, R71, PT ;  /* 0x000000475000720c */ /* 0x000fe20003f46270 */
[----:B------:R-:W-:Y:S01]  /*1af0*/  FMUL.FTZ R44, R54, R61 ;  /* 0x0000003d362c7220 */ /* 0x000fe20000410000 */
[----:B------:R-:W-:Y:S01]  /*1b00*/  IADD3 R48, PT, PT, R79, -0x2, RZ ;  /* 0xfffffffe4f307810 */ /* 0x000fe20007ffe0ff */
[----:B------:R-:W-:Y:S01]  /*1b10*/  IMAD.X R35, RZ, RZ, R73, P1 ;  /* 0x000000ffff237224 */ /* 0x000fe200008e0649 */
[----:B------:R-:W-:Y:S01]  /*1b20*/  IADD3 R94, PT, PT, R8, R16, RZ ;  /* 0x00000010085e7210 */ /* 0x000fe20007ffe0ff */
[----:B------:R-:W2:Y:S01]  /*1b30*/  LDCU UR10, c[0x0][0x394] ;  /* 0x00007280ff0a77ac */ /* 0x000ea20008000800 */
[----:B------:R-:W-:Y:S01]  /*1b40*/  ISETP.EQ.AND P0, PT, R16, RZ, P0 ;  /* 0x000000ff1000720c */ /* 0x000fe20000702270 */
[----:B------:R-:W3:Y:S01]  /*1b50*/  LDC.64 R26, c[0x0][0x3c0] ;  /* 0x0000f000ff1a7b82 */ /* 0x000ee20000000a00 */
[----:B------:R-:W-:Y:S01]  /*1b60*/  MOV R60, RZ ;  /* 0x000000ff003c7202 */ /* 0x000fe20000000f00 */
[----:B------:R-:W4:Y:S01]  /*1b70*/  LDCU UR12, c[0x0][0x38c] ;  /* 0x00007180ff0c77ac */ /* 0x000f220008000800 */
[----:B------:R-:W-:-:S02]  /*1b80*/  LOP3.LUT R43, R43, 0x100, RZ, 0xc0, !PT ;  /* 0x000001002b2b7812 */ /* 0x000fc400078ec0ff */
[----:B------:R-:W-:Y:S01]  /*1b90*/  LOP3.LUT R42, R42, 0x100, RZ, 0xc0, !PT ;  /* 0x000001002a2a7812 */ /* 0x000fe200078ec0ff */
[----:B------:R-:W0:Y:S02]  /*1ba0*/  LDCU UR11, c[0x0][0x388] ;  /* 0x00007100ff0b77ac */ /* 0x000e240008000800 */
[----:B------:R-:W0:Y:S01]  /*1bb0*/  LDC.64 R28, c[0x0][0x450] ;  /* 0x00011400ff1c7b82 */ /* 0x000e220000000a00 */
[----:B------:R-:W0:Y:S01]  /*1bc0*/  LDCU.64 UR8, c[0x0][0x538] ;  /* 0x0000a700ff0877ac */ /* 0x000e220008000a00 */
[----:B------:R-:W-:-:S06]  /*1bd0*/  UMOV UR4, URZ ;  /* 0x000000ff00047c82 */ /* 0x000fcc0008000000 */
[----:B------:R-:W0:Y:S08]  /*1be0*/  LDC.64 R30, c[0x0][0x3e0] ;  /* 0x0000f800ff1e7b82 */ /* 0x000e300000000a00 */
[----:B--2-4-:R-:W0:Y:S02]  /*1bf0*/  LDC.64 R32, c[0x0][0x4d0] ;  /* 0x00013400ff207b82 */ /* 0x014e240000000a00 */
.L_x_9804:
[----:B------:R-:W-:Y:S01]  /*1c00*/  MOV R2, R80 ;  /* 0x0000005000027202 */ /* 0x000fe20000000f00 */
[----:B------:R-:W-:Y:S01]  /*1c10*/  HFMA2 R3, -RZ, RZ, 0, 0 ;  /* 0x00000000ff037431 */ /* 0x000fe200000001ff */
[-C--:B------:R-:W-:Y:S02]  /*1c20*/  ISETP.GE.AND P4, PT, R76, R71.reuse, PT ;  /* 0x000000474c00720c */ /* 0x080fe40003f86270 */
[-C--:B------:R-:W-:Y:S01]  /*1c30*/  ISETP.GE.AND P3, PT, R78, R71.reuse, PT ;  /* 0x000000474e00720c */ /* 0x080fe20003f66270 */
[----:B---3--:R-:W-:Y:S01]  /*1c40*/  IMAD.WIDE.U32 R2, R26, UR4, R2 ;  /* 0x000000041a027c25 */ /* 0x008fe2000f8e0002 */
[----:B------:R-:W-:-:S03]  /*1c50*/  ISETP.GE.AND P1, PT, R74, R71, PT ;  /* 0x000000474a00720c */ /* 0x000fc60003f26270 */
[----:B------:R-:W-:Y:S01]  /*1c60*/  IMAD R3, R27, UR4, R3 ;  /* 0x000000041b037c24 */ /* 0x000fe2000f8e0203 */
[----:B--2---:R-:W-:-:S04]  /*1c70*/  LEA R4, P5, R2, R85, 0x1 ;  /* 0x0000005502047211 */ /* 0x004fc800078a08ff */
[----:B------:R-:W-:-:S05]  /*1c80*/  LEA.HI.X R5, R2, R83, R3, 0x1, P5 ;  /* 0x0000005302057211 */ /* 0x000fca00028f0c03 */
[----:B------:R-:W2:Y:S04]  /*1c90*/  @!P2 LDG.E.U16 R40, desc[UR16][R4.64] ;  /* 0x000000100428a981 */ /* 0x000ea8000c1e1500 */
[----:B------:R-:W3:Y:S04]  /*1ca0*/  @!P4 LDG.E.U16 R39, desc[UR16][R4.64+0x80] ;  /* 0x000080100427c981 */ /* 0x000ee8000c1e1500 */
[----:B------:R-:W4:Y:S04]  /*1cb0*/  @!P3 LDG.E.U16 R37, desc[UR16][R4.64+0x40] ;  /* 0x000040100425b981 */ /* 0x000f28000c1e1500 */
[----:B------:R5:W5:Y:S01]  /*1cc0*/  @!P1 LDG.E.U16 R41, desc[UR16][R4.64+0xc0] ;  /* 0x0000c01004299981 */ /* 0x000b62000c1e1500 */
[----:B------:R-:W-:-:S02]  /*1cd0*/  MOV R2, R14 ;  /* 0x0000000e00027202 */ /* 0x000fc40000000f00 */
[----:B------:R-:W-:-:S03]  /*1ce0*/  MOV R3, R93 ;  /* 0x0000005d00037202 */ /* 0x000fc60000000f00 */
[----:B0-----:R-:W-:-:S04]  /*1cf0*/  IMAD.WIDE.U32 R2, R22, UR4, R2 ;  /* 0x0000000416027c25 */ /* 0x001fc8000f8e0002 */
[----:B------:R-:W-:Y:S01]  /*1d00*/  IMAD R3, R23, UR4, R3 ;  /* 0x0000000417037c24 */ /* 0x000fe2000f8e0203 */
[----:B-1----:R-:W-:-:S04]  /*1d10*/  LEA R6, P5, R2, R24, 0x2 ;  /* 0x0000001802067211 */ /* 0x002fc800078a10ff */
[----:B------:R-:W-:-:S05]  /*1d20*/  LEA.HI.X R7, R2, R25, R3, 0x2, P5 ;  /* 0x0000001902077211 */ /* 0x000fca00028f1403 */
[----:B------:R-:W5:Y:S01]  /*1d30*/  LDG.E R100, desc[UR16][R6.64] ;  /* 0x0000001006647981 */ /* 0x000f62000c1e1900 */
[----:B------:R-:W-:Y:S02]  /*1d40*/  MOV R2, R12 ;  /* 0x0000000c00027202 */ /* 0x000fe40000000f00 */
[----:B------:R-:W-:Y:S01]  /*1d50*/  MOV R3, R91 ;  /* 0x0000005b00037202 */ /* 0x000fe20000000f00 */
[----:B------:R-:W-:Y:S01]  /*1d60*/  HFMA2 R36, -RZ, RZ, 0, 0 ;  /* 0x00000000ff247431 */ /* 0x000fe200000001ff */
[----:B------:R-:W-:Y:S01]  /*1d70*/  MOV R38, RZ ;  /* 0x000000ff00267202 */ /* 0x000fe20000000f00 */
[----:B------:R-:W-:-:S04]  /*1d80*/  IMAD.WIDE.U32 R2, R30, UR4, R2 ;  /* 0x000000041e027c25 */ /* 0x000fc8000f8e0002 */
[----:B------:R-:W-:Y:S01]  /*1d90*/  IMAD R3, R31, UR4, R3 ;  /* 0x000000041f037c24 */ /* 0x000fe2000f8e0203 */
[----:B--2---:R-:W-:Y:S02]  /*1da0*/  @!P2 PRMT R36, R40, 0x5410, RZ ;  /* 0x000054102824a816 */ /* 0x004fe400000000ff */
[----:B---3--:R-:W-:Y:S02]  /*1db0*/  @!P4 PRMT R38, R39, 0x5410, RZ ;  /* 0x000054102726c816 */ /* 0x008fe400000000ff */
[----:B----4-:R-:W-:Y:S02]  /*1dc0*/  @!P3 PRMT R36, R36, 0x5410, R37 ;  /* 0x000054102424b816 */ /* 0x010fe40000000025 */
[----:B-----5:R-:W-:Y:S02]  /*1dd0*/  LEA R4, P3, R2, R28, 0x2 ;  /* 0x0000001c02047211 */ /* 0x020fe400078610ff */
        /* <DEDUP_REMOVED lines=51> */
.L_x_9792:
[----:B------:R0:W1:Y:S02]  /*2110*/  LDS R41, [R98+UR5+0xd4c] ;  /* 0x000d4c0562297984 */ /* 0x0000640008000800 */
.L_x_9793:
[----:B------:R-:W-:Y:S05]  /*2120*/  BSYNC.RECONVERGENT B0 ;  /* 0x0000000000007941 */ /* 0x000fea0003800200 */
.L_x_9791:
        /* <DEDUP_REMOVED lines=17> */
[----:B------:R-:W2:Y:S01]  /*2240*/  SHFL.DOWN PT, R116, R113, 0x1, 0x1f ;  /* 0x08201f0071747f89 */ /* 0x000ea200000e0000 */
[----:B------:R-:W-:Y:S01]  /*2250*/  MOV R114, R112 ;  /* 0x0000007000727202 */ /* 0x000fe20000000f00 */
[----:B------:R-:W-:Y:S02]  /*2260*/  FFMA.FTZ R38, R103, R38, R110 ;  /* 0x0000002667267223 */ /* 0x000fe4000001006e */
[----:B------:R-:W1:Y:S01]  /*2270*/  SHFL.DOWN PT, R39, R112, 0x1, 0x1f ;  /* 0x08201f0070277f89 */ /* 0x000e6200000e0000 */
[----:B--2---:R-:W-:Y:S01]  /*2280*/  @P1 FMUL.FTZ R2, R116, R113 ;  /* 0x0000007174021220 */ /* 0x004fe20000410000 */
[----:B-1----:R-:W-:-:S04]  /*2290*/  @P1 FFMA.FTZ R114, R113, R39, R114 ;  /* 0x0000002771721223 */ /* 0x002fc80000010072 */
[----:B------:R-:W-:Y:S01]  /*22a0*/  @P1 MOV R113, R2 ;  /* 0x0000000200711202 */ /* 0x000fe20000000f00 */
[----:B------:R-:W-:Y:S01]  /*22b0*/  FFMA.FTZ R39, R106, R38, R109 ;  /* 0x000000266a277223 */ /* 0x000fe2000001006d */
[----:B------:R-:W-:Y:S01]  /*22c0*/  FMUL.FTZ R2, R36, R37 ;  /* 0x0000002524027220 */ /* 0x000fe20000410000 */
[----:B------:R-:W-:Y:S01]  /*22d0*/  ISETP.GE.AND P1, PT, R70, 0x1, PT ;  /* 0x000000014600780c */ /* 0x000fe20003f26270 */
[----:B------:R-:W1:Y:S02]  /*22e0*/  SHFL.DOWN PT, R112, R114, 0x2, 0x1f ;  /* 0x08401f0072707f89 */ /* 0x000e6400000e0000 */
[----:B------:R-:W-:Y:S02]  /*22f0*/  FMUL.FTZ R3, R103, R2 ;  /* 0x0000000267037220 */ /* 0x000fe40000410000 */
[----:B------:R-:W2:Y:S02]  /*2300*/  SHFL.DOWN PT, R118, R113, 0x2, 0x1f ;  /* 0x08401f0071767f89 */ /* 0x000ea400000e0000 */
[----:B------:R-:W-:-:S02]  /*2310*/  FMUL.FTZ R116, R106, R3 ;  /* 0x000000036a747220 */ /* 0x000fc40000410000 */
[----:B------:R-:W3:Y:S04]  /*2320*/  SHFL.UP PT, R38, R39, 0x1, RZ ;  /* 0x0420000027267989 */ /* 0x000ee800000e00ff */
[----:B------:R-:W5:Y:S01]  /*2330*/  SHFL.UP PT, R3, R116, 0x1, RZ ;  /* 0x0420000074037989 */ /* 0x000f6200000e00ff */
[C---:B-1----:R-:W-:Y:S01]  /*2340*/  @!P4 FFMA.FTZ R114, R113.reuse, R112, R114 ;  /* 0x000000707172c223 */ /* 0x042fe20000010072 */
[----:B--2---:R-:W-:-:S04]  /*2350*/  @!P4 FMUL.FTZ R2, R113, R118 ;  /* 0x000000767102c220 */ /* 0x004fc80000410000 */
[----:B------:R-:W1:Y:S01]  /*2360*/  SHFL.DOWN PT, R112, R114, 0x4, 0x1f ;  /* 0x08801f0072707f89 */ /* 0x000e6200000e0000 */
[----:B---3--:R-:W-:Y:S01]  /*2370*/  FFMA.FTZ R38, R116, R38, R39 ;  /* 0x0000002674267223 */ /* 0x008fe20000010027 */
[----:B------:R-:W-:Y:S02]  /*2380*/  @!P4 MOV R113, R2 ;  /* 0x000000020071c202 */ /* 0x000fe40000000f00 */
[----:B------:R-:W-:Y:S01]  /*2390*/  ISETP.GT.U32.AND P4, PT, R96, 0x1b, PT ;  /* 0x0000001b6000780c */ /* 0x000fe20003f84070 */
[----:B-----5:R-:W-:Y:S01]  /*23a0*/  @P1 FMUL.FTZ R116, R116, R3 ;  /* 0x0000000374741220 */ /* 0x020fe20000410000 */
[----:B------:R-:W-:Y:S02]  /*23b0*/  FSEL R39, R39, R38, !P1 ;  /* 0x0000002627277208 */ /* 0x000fe40004800000 */
[----:B------:R-:W2:Y:S01]  /*23c0*/  SHFL.DOWN PT, R38, R113, 0x4, 0x1f ;  /* 0x08801f0071267f89 */ /* 0x000ea200000e0000 */
[----:B------:R-:W-:-:S03]  /*23d0*/  ISETP.GE.AND P1, PT, R70, 0x2, PT ;  /* 0x000000024600780c */ /* 0x000fc60003f26270 */
[----:B------:R-:W3:Y:S04]  /*23e0*/  SHFL.UP PT, R2, R39, 0x2, RZ ;  /* 0x0440000027027989 */ /* 0x000ee800000e00ff */
[----:B------:R-:W5:Y:S01]  /*23f0*/  SHFL.UP PT, R3, R116, 0x2, RZ ;  /* 0x0440000074037989 */ /* 0x000f6200000e00ff */
[----:B-1----:R-:W-:-:S05]  /*2400*/  @!P4 FFMA.FTZ R114, R113, R112, R114 ;  /* 0x000000707172c223 */ /* 0x002fca0000010072 */
[----:B------:R-:W1:Y:S01]  /*2410*/  SHFL.DOWN PT, R117, R114, 0x8, 0x1f ;  /* 0x09001f0072757f89 */ /* 0x000e6200000e0000 */
[----:B--2---:R-:W-:Y:S01]  /*2420*/  @!P4 FMUL.FTZ R38, R113, R38 ;  /* 0x000000267126c220 */ /* 0x004fe20000410000 */
[----:B---3--:R-:W-:-:S04]  /*2430*/  FFMA.FTZ R2, R116, R2, R39 ;  /* 0x0000000274027223 */ /* 0x008fc80000010027 */
[----:B------:R-:W-:Y:S01]  /*2440*/  @!P4 MOV R113, R38 ;  /* 0x000000260071c202 */ /* 0x000fe20000000f00 */
[----:B------:R-:W-:Y:S01]  /*2450*/  HFMA2 R38, -RZ, RZ, 1.875, 0 ;  /* 0x3f800000ff267431 */ /* 0x000fe200000001ff */
[----:B------:R-:W-:Y:S01]  /*2460*/  ISETP.GE.AND P4, PT, R70, 0x4, PT ;  /* 0x000000044600780c */ /* 0x000fe20003f86270 */
[----:B-----5:R-:W-:Y:S01]  /*2470*/  @P1 FMUL.FTZ R116, R116, R3 ;  /* 0x0000000374741220 */ /* 0x020fe20000410000 */
[----:B------:R-:W-:Y:S01]  /*2480*/  FSEL R115, R39, R2, !P1 ;  /* 0x0000000227737208 */ /* 0x000fe20004800000 */
[----:B------:R-:W2:Y:S01]  /*2490*/  SHFL.DOWN PT, R112, R113, 0x8, 0x1f ;  /* 0x09001f0071707f89 */ /* 0x000ea200000e0000 */
[----:B------:R-:W-:Y:S02]  /*24a0*/  ISETP.GE.AND P1, PT, R79, UR10, PT ;  /* 0x0000000a4f007c0c */ /* 0x000fe4000bf26270 */
[----:B------:R-:W-:Y:S01]  /*24b0*/  MOV R39, RZ ;  /* 0x000000ff00277202 */ /* 0x000fe20000000f00 */
[----:B------:R-:W3:Y:S01]  /*24c0*/  SHFL.UP PT, R2, R115, 0x4, RZ ;  /* 0x0480000073027989 */ /* 0x000ee200000e00ff */
[----:B------:R-:W-:-:S03]  /*24d0*/  ISETP.NE.OR P1, PT, R16, RZ, P1 ;  /* 0x000000ff1000720c */ /* 0x000fc60000f25670 */
[----:B------:R-:W5:Y:S01]  /*24e0*/  SHFL.UP PT, R3, R116, 0x4, RZ ;  /* 0x0480000074037989 */ /* 0x000f6200000e00ff */
[----:B-1----:R-:W-:-:S05]  /*24f0*/  @!P5 FFMA.FTZ R114, R113, R117, R114 ;  /* 0x000000757172d223 */ /* 0x002fca0000010072 */
[----:B------:R-:W1:Y:S04]  /*2500*/  SHFL.DOWN PT, R117, R114, 0x10, 0x1f ;  /* 0x0a001f0072757f89 */ /* 0x000e6800000e0000 */
[----:B------:R-:W-:Y:S01]  /*2510*/  @!P1 LDS.64 R38, [UR7+0xdc8] ;  /* 0x000dc807ff269984 */ /* 0x000fe20008000a00 */
[----:B------:R-:W-:Y:S01]  /*2520*/  ISETP.GE.AND P1, PT, R70, 0x8, PT ;  /* 0x000000084600780c */ /* 0x000fe20003f26270 */
[----:B--2---:R-:W-:Y:S01]  /*2530*/  @!P5 FMUL.FTZ R112, R113, R112 ;  /* 0x000000707170d220 */ /* 0x004fe20000410000 */
[----:B---3--:R-:W-:-:S04]  /*2540*/  FFMA.FTZ R2, R116, R2, R115 ;  /* 0x0000000274027223 */ /* 0x008fc80000010073 */
[----:B------:R-:W-:Y:S01]  /*2550*/  @!P5 MOV R113, R112 ;  /* 0x000000700071d202 */ /* 0x000fe20000000f00 */
[----:B-----5:R-:W-:Y:S01]  /*2560*/  @P4 FMUL.FTZ R116, R116, R3 ;  /* 0x0000000374744220 */ /* 0x020fe20000410000 */
[----:B------:R-:W-:-:S03]  /*2570*/  FSEL R115, R115, R2, !P4 ;  /* 0x0000000273737208 */ /* 0x000fc60006000000 */
[----:B------:R-:W2:Y:S01]  /*2580*/  SHFL.DOWN PT, R112, R113, 0x10, 0x1f ;  /* 0x0a001f0071707f89 */ /* 0x000ea200000e0000 */
[----:B------:R-:W-:-:S03]  /*2590*/  ISETP.GT.U32.AND P4, PT, R96, 0xf, PT ;  /* 0x0000000f6000780c */ /* 0x000fc60003f84070 */
[----:B------:R-:W3:Y:S04]  /*25a0*/  SHFL.UP PT, R2, R115, 0x8, RZ ;  /* 0x0500000073027989 */ /* 0x000ee800000e00ff */
[----:B------:R-:W5:Y:S06]  /*25b0*/  SHFL.UP PT, R3, R116, 0x8, RZ ;  /* 0x0500000074037989 */ /* 0x000f6c00000e00ff */
[----:B-1----:R-:W-:-:S05]  /*25c0*/  @!P4 FFMA.FTZ R114, R113, R117, R114 ;  /* 0x000000757172c223 */ /* 0x002fca0000010072 */
[----:B------:R-:W-:Y:S04]  /*25d0*/  SHFL.DOWN PT, R119, R114, 0x1, 0x1f ;  /* 0x08201f0072777f89 */ /* 0x000fe800000e0000 */
[----:B------:R-:W-:Y:S01]  /*25e0*/  SHFL.IDX PT, R118, R114, RZ, 0x1f ;  /* 0x00001fff72767589 */ /* 0x000fe200000e0000 */
[----:B--2---:R-:W-:-:S03]  /*25f0*/  @!P4 FMUL.FTZ R112, R113, R112 ;  /* 0x000000707170c220 */ /* 0x004fc60000410000 */
[----:B------:R-:W-:Y:S01]  /*2600*/  SHFL.IDX PT, R120, R39, RZ, 0x1f ;  /* 0x00001fff27787589 */ /* 0x000fe200000e0000 */
[----:B---3--:R-:W-:Y:S01]  /*2610*/  FFMA.FTZ R2, R116, R2, R115 ;  /* 0x0000000274027223 */ /* 0x008fe20000010073 */
[----:B------:R-:W-:Y:S01]  /*2620*/  @!P4 IMAD.MOV.U32 R113, RZ, RZ, R112 ;  /* 0x000000ffff71c224 */ /* 0x000fe200078e0070 */
[----:B------:R-:W-:Y:S01]  /*2630*/  ISETP.NE.AND P4, PT, R16, 0x1f, PT ;  /* 0x0000001f1000780c */ /* 0x000fe20003f85270 */
[----:B-----5:R-:W-:Y:S02]  /*2640*/  @P1 FMUL.FTZ R116, R116, R3 ;  /* 0x0000000374741220 */ /* 0x020fe40000410000 */
[----:B------:R-:W-:Y:S01]  /*2650*/  FSEL R117, R115, R2, !P1 ;  /* 0x0000000273757208 */ /* 0x000fe20004800000 */
[----:B------:R-:W1:Y:S01]  /*2660*/  SHFL.DOWN PT, R112, R113, 0x1, 0x1f ;  /* 0x08201f0071707f89 */ /* 0x000e6200000e0000 */
[----:B------:R-:W-:-:S03]  /*2670*/  ISETP.GE.AND P1, PT, R70, 0x10, PT ;  /* 0x000000104600780c */ /* 0x000fc60003f26270 */
[----:B------:R-:W2:Y:S04]  /*2680*/  SHFL.UP PT, R2, R117, 0x10, RZ ;  /* 0x0600000075027989 */ /* 0x000ea800000e00ff */
[----:B------:R-:W3:Y:S04]  /*2690*/  SHFL.UP PT, R3, R116, 0x10, RZ ;  /* 0x0600000074037989 */ /* 0x000ee800000e00ff */
[----:B------:R-:W5:Y:S01]  /*26a0*/  SHFL.IDX PT, R115, R113, RZ, 0x1f ;  /* 0x00001fff71737589 */ /* 0x000f6200000e0000 */
[----:B-1----:R-:W-:Y:S01]  /*26b0*/  @P4 FFMA.FTZ R120, R112, R120, R119 ;  /* 0x0000007870784223 */ /* 0x002fe20000010077 */
[C---:B--2---:R-:W-:Y:S01]  /*26c0*/  FFMA.FTZ R2, R116.reuse, R2, R117 ;  /* 0x0000000274027223 */ /* 0x044fe20000010075 */
[----:B---3--:R-:W-:-:S02]  /*26d0*/  @P1 FMUL.FTZ R116, R116, R3 ;  /* 0x0000000374741220 */ /* 0x008fc40000410000 */
[----:B------:R-:W-:Y:S02]  /*26e0*/  FFMA.FTZ R3, R120, R41, R7 ;  /* 0x0000002978037223 */ /* 0x000fe40000010007 */
[----:B------:R-:W-:Y:S01]  /*26f0*/  FSEL R120, R117, R2, !P1 ;  /* 0x0000000275787208 */ /* 0x000fe20004800000 */
[C---:B-----5:R-:W-:Y:S01]  /*2700*/  FFMA.FTZ R39, R115.reuse, R39, R118 ;  /* 0x0000002773277223 */ /* 0x060fe20000010076 */
[-C--:B------:R-:W-:Y:S01]  /*2710*/  FFMA.FTZ R112, R106, R3.reuse, R5 ;  /* 0x000000036a707223 */ /* 0x080fe20000010005 */
[----:B------:R-:W-:Y:S01]  /*2720*/  FMUL.FTZ R38, R115, R38 ;  /* 0x0000002673267220 */ /* 0x000fe20000410000 */
[----:B------:R-:W-:Y:S01]  /*2730*/  ISETP.NE.AND P1, PT, R16, RZ, PT ;  /* 0x000000ff1000720c */ /* 0x000fe20003f25270 */
[----:B------:R-:W-:Y:S01]  /*2740*/  FMUL.FTZ R114, R54, R3 ;  /* 0x0000000336727220 */ /* 0x000fe20000410000 */
[-C--:B------:R-:W-:Y:S01]  /*2750*/  FFMA.FTZ R113, R103, R112.reuse, R6 ;  /* 0x0000007067717223 */ /* 0x080fe20000010006 */
[----:B------:R-:W-:Y:S01]  /*2760*/  FMUL.FTZ R117, R53, R112 ;  /* 0x0000007035757220 */ /* 0x000fe20000410000 */
[----:B------:R-:W-:Y:S01]  /*2770*/  SHFL.UP PT, R41, R116, 0x1, RZ ;  /* 0x0420000074297989 */ /* 0x000fe200000e00ff */
[----:B------:R-:W-:Y:S01]  /*2780*/  FMUL.FTZ R7, R61, R114 ;  /* 0x000000723d077220 */ /* 0x000fe20000410000 */
[-C--:B------:R-:W-:Y:S01]  /*2790*/  FFMA.FTZ R115, R37, R113.reuse, R4 ;  /* 0x0000007125737223 */ /* 0x080fe20000010004 */
[----:B------:R-:W-:Y:S01]  /*27a0*/  FMUL.FTZ R118, R56, R113 ;  /* 0x0000007138767220 */ /* 0x000fe20000410000 */
[----:B------:R-:W-:Y:S01]  /*27b0*/  FMUL.FTZ R6, R62, R117 ;  /* 0x000000753e067220 */ /* 0x000fe20000410000 */
[----:B------:R-:W-:Y:S01]  /*27c0*/  SHFL.UP PT, R120, R120, 0x1, RZ ;  /* 0x0420000078787989 */ /* 0x000fe200000e00ff */
[----:B------:R-:W-:Y:S01]  /*27d0*/  FMUL.FTZ R119, R55, R115 ;  /* 0x0000007337777220 */ /* 0x000fe20000410000 */
[----:B------:R-:W-:-:S02]  /*27e0*/  FMUL.FTZ R5, R63, R118 ;  /* 0x000000763f057220 */ /* 0x000fc40000410000 */
[----:B------:R1:W-:Y:S01]  /*27f0*/  @!P1 STS.64 [UR7+0xdc8], R38 ;  /* 0x000dc826ff009988 */ /* 0x0003e20008000a07 */
[----:B------:R-:W-:-:S05]  /*2800*/  FMUL.FTZ R4, R64, R119 ;  /* 0x0000007740047220 */ /* 0x000fca0000410000 */
[----:B------:R-:W-:Y:S01]  /*2810*/  STS.128 [R81+0x110], R4 ;  /* 0x0001100451007388 */ /* 0x000fe20000000c00 */
[----:B------:R-:W-:Y:S01]  /*2820*/  BAR.SYNC.DEFER_BLOCKING 0x0 ;  /* 0x0000000000007b1d */ /* 0x000fe20000010000 */
[----:B-1----:R-:W-:-:S04]  /*2830*/  IADD3 R38, PT, PT, -R94, UR11, RZ ;  /* 0x0000000b5e267c10 */ /* 0x002fc8000fffe1ff */
[C---:B------:R-:W-:Y:S02]  /*2840*/  ISETP.GE.AND P4, PT, R38.reuse, 0x21, PT ;  /* 0x000000212600780c */ /* 0x040fe40003f86270 */
[C---:B------:R-:W-:Y:S02]  /*2850*/  ISETP.GE.AND P5, PT, R38.reuse, 0x41, PT ;  /* 0x000000412600780c */ /* 0x040fe40003fa6270 */
[----:B------:R-:W-:Y:S01]  /*2860*/  ISETP.GE.AND P6, PT, R38, 0x61, PT ;  /* 0x000000612600780c */ /* 0x000fe20003fc6270 */
[----:B------:R-:W-:Y:S04]  /*2870*/  LDS R121, [R75+0x80] ;  /* 0x000080004b797984 */ /* 0x000fe80000000800 */
[----:B----4-:R-:W1:Y:S02]  /*2880*/  SHFL.IDX PT, R2, R40, RZ, 0x1f ;  /* 0x00001fff28027589 */ /* 0x010e6400000e0000 */
[----:B-1----:R-:W-:Y:S01]  /*2890*/  @P3 FFMA.FTZ R2, R41, R2, R120 ;  /* 0x0000000229023223 */ /* 0x002fe20000010078 */
[----:B------:R-:W-:-:S04]  /*28a0*/  IMAD.WIDE.U32 R40, R32, UR4, R34 ;  /* 0x0000000420287c25 */ /* 0x000fc8000f8e0022 */
[----:B------:R-:W-:Y:S01]  /*28b0*/  FFMA.FTZ R116, R36, R2, R111 ;  /* 0x0000000224747223 */ /* 0x000fe2000001006f */
[----:B------:R-:W-:Y:S01]  /*28c0*/  IMAD R41, R33, UR4, R41 ;  /* 0x0000000421297c24 */ /* 0x000fe2000f8e0229 */
[C---:B------:R-:W-:Y:S02]  /*28d0*/  LEA R36, P3, R40.reuse, UR8, 0x2 ;  /* 0x0000000828247c11 */ /* 0x040fe4000f8610ff */
        /* <DEDUP_REMOVED lines=8> */
[----:B------:R-:W-:-:S02]  /*2960*/  FFMA.FTZ R6, R68, R123, R5 ;  /* 0x0000007b44067223 */ /* 0x000fc40000010005 */
[----:B------:R-:W-:Y:S01]  /*2970*/  FFMA.FTZ R5, R7, R118, R4 ;  /* 0x0000007607057223 */ /* 0x000fe20000010004 */
[----:B------:R-:W-:Y:S01]  /*2980*/  FADD.FTZ R110, -R110, R39 ;  /* 0x000000276e6e7221 */ /* 0x000fe20000010100 */
[-C--:B------:R-:W-:Y:S01]  /*2990*/  FFMA.FTZ R106, R106, R39.reuse, R109 ;  /* 0x000000276a6a7223 */ /* 0x080fe2000001006d */
[----:B------:R-:W-:Y:S02]  /*29a0*/  FFMA.FTZ R39, R65, R39, R6 ;  /* 0x0000002741277223 */ /* 0x000fe40000010006 */
[----:B------:R-:W-:Y:S01]  /*29b0*/  FFMA.FTZ R4, R110, R117, R5 ;  /* 0x000000756e047223 */ /* 0x000fe20000010005 */
[----:B------:R-:W-:Y:S01]  /*29c0*/  FADD.FTZ R109, -R109, R106 ;  /* 0x0000006a6d6d7221 */ /* 0x000fe20000010100 */
[----:B------:R-:W-:-:S03]  /*29d0*/  FFMA.FTZ R6, R66, R106, R39 ;  /* 0x0000006a42067223 */ /* 0x000fc60000010027 */
[----:B------:R-:W-:Y:S01]  /*29e0*/  FFMA.FTZ R39, R109, R114, R4 ;  /* 0x000000726d277223 */ /* 0x000fe20000010004 */
[----:B------:R-:W-:Y:S06]  /*29f0*/  @!P3 BRA `(.L_x_9795) ;  /* 0x000000000008b947 */ /* 0x000fec0003800000 */
[----:B------:R-:W1:Y:S04]  /*2a00*/  LDS R5, [R75] ;  /* 0x000000004b057984 */ /* 0x000e680000000800 */
[----:B-1----:R1:W-:Y:S02]  /*2a10*/  REDG.E.ADD.F32.FTZ.RN.STRONG.GPU desc[UR16][R36.64], R5 ;  /* 0x00000005240079a6 */ /* 0x0023e4000c12f310 */
.L_x_9795:
[----:B------:R-:W-:Y:S05]  /*2a20*/  BSYNC.RECONVERGENT B0 ;  /* 0x0000000000007941 */ /* 0x000fea0003800200 */
.L_x_9794:
[----:B------:R-:W-:Y:S04]  /*2a30*/  BSSY.RECONVERGENT B0, `(.L_x_9796) ;  /* 0x0000003000007945 */ /* 0x000fe80003800200 */
[----:B------:R-:W-:Y:S05]  /*2a40*/  @!P4 BRA `(.L_x_9797) ;  /* 0x000000000004c947 */ /* 0x000fea0003800000 */
[----:B------:R2:W-:Y:S02]  /*2a50*/  REDG.E.ADD.F32.FTZ.RN.STRONG.GPU desc[UR16][R36.64+0x80], R121 ;  /* 0x00008079240079a6 */ /* 0x0005e4000c12f310 */
.L_x_9797:
[----:B------:R-:W-:Y:S05]  /*2a60*/  BSYNC.RECONVERGENT B0 ;  /* 0x0000000000007941 */ /* 0x000fea0003800200 */
.L_x_9796:
[----:B-1----:R1:W3:Y:S01]  /*2a70*/  LDS R5, [R75+0x100] ;  /* 0x000100004b057984 */ /* 0x0022e20000000800 */
[----:B------:R-:W-:Y:S04]  /*2a80*/  BSSY.RECONVERGENT B0, `(.L_x_9798) ;  /* 0x0000003000007945 */ /* 0x000fe80003800200 */
[----:B------:R-:W-:Y:S05]  /*2a90*/  @!P5 BRA `(.L_x_9799) ;  /* 0x000000000004d947 */ /* 0x000fea0003800000 */
[----:B---3--:R4:W-:Y:S02]  /*2aa0*/  REDG.E.ADD.F32.FTZ.RN.STRONG.GPU desc[UR16][R36.64+0x100], R5 ;  /* 0x00010005240079a6 */ /* 0x0089e4000c12f310 */
.L_x_9799:
[----:B------:R-:W-:Y:S05]  /*2ab0*/  BSYNC.RECONVERGENT B0 ;  /* 0x0000000000007941 */ /* 0x000fea0003800200 */
.L_x_9798:
[----:B---34-:R3:W4:Y:S01]  /*2ac0*/  LDS R5, [R75+0x180] ;  /* 0x000180004b057984 */ /* 0x0187220000000800 */
[----:B------:R-:W-:Y:S04]  /*2ad0*/  BSSY.RECONVERGENT B0, `(.L_x_9800) ;  /* 0x0000003000007945 */ /* 0x000fe80003800200 */
[----:B------:R-:W-:Y:S05]  /*2ae0*/  @!P6 BRA `(.L_x_9801) ;  /* 0x000000000004e947 */ /* 0x000fea0003800000 */
[----:B----4-:R4:W-:Y:S02]  /*2af0*/  REDG.E.ADD.F32.FTZ.RN.STRONG.GPU desc[UR16][R36.64+0x180], R5 ;  /* 0x00018005240079a6 */ /* 0x0109e4000c12f310 */
.L_x_9801:
[----:B------:R-:W-:Y:S05]  /*2b00*/  BSYNC.RECONVERGENT B0 ;  /* 0x0000000000007941 */ /* 0x000fea0003800200 */
.L_x_9800:
[----:B------:R-:W5:Y:S01]  /*2b10*/  SHFL.DOWN PT, R4, R39, 0x1, 0x1f ;  /* 0x08201f0027047f89 */ /* 0x000f6200000e0000 */
[----:B------:R-:W-:Y:S01]  /*2b20*/  ISETP.GT.AND P3, PT, R70, 0x1e, PT ;  /* 0x0000001e4600780c */ /* 0x000fe20003f64270 */
[-C--:B------:R-:W-:Y:S01]  /*2b30*/  FMUL.FTZ R40, R107, R3.reuse ;  /* 0x000000036b287220 */ /* 0x080fe20000410000 */
[----:B------:R-:W-:Y:S01]  /*2b40*/  FMUL.FTZ R106, R100, R3 ;  /* 0x00000003646a7220 */ /* 0x000fe20000410000 */
[----:B----4-:R-:W4:Y:S01]  /*2b50*/  SHFL.DOWN PT, R5, R6, 0x1, 0x1f ;  /* 0x08201f0006057f89 */ /* 0x010f2200000e0000 */
[----:B------:R-:W-:Y:S01]  /*2b60*/  FMUL.FTZ R3, R102, R115 ;  /* 0x0000007366037220 */ /* 0x000fe20000410000 */
[C---:B------:R-:W-:Y:S01]  /*2b70*/  FMUL.FTZ R38, R100.reuse, R113 ;  /* 0x0000007164267220 */ /* 0x040fe20000410000 */
[C---:B------:R-:W-:Y:S01]  /*2b80*/  FMUL.FTZ R115, R100.reuse, R115 ;  /* 0x0000007364737220 */ /* 0x040fe20000410000 */
[----:B------:R-:W-:Y:S01]  /*2b90*/  FMUL.FTZ R41, R100, R112 ;  /* 0x0000007064297220 */ /* 0x000fe20000410000 */
[----:B--2---:R-:W-:Y:S01]  /*2ba0*/  FMUL.FTZ R36, R105, R113 ;  /* 0x0000007169247220 */ /* 0x004fe20000410000 */
[----:B------:R-:W-:Y:S01]  /*2bb0*/  FMUL.FTZ R38, R7, R38 ;  /* 0x0000002607267220 */ /* 0x000fe20000410000 */
[----:B------:R-:W-:Y:S01]  /*2bc0*/  FMUL.FTZ R115, R2, R115 ;  /* 0x0000007302737220 */ /* 0x000fe20000410000 */
[----:B------:R-:W-:Y:S01]  /*2bd0*/  FMUL.FTZ R37, R104, R112 ;  /* 0x0000007068257220 */ /* 0x000fe20000410000 */
[----:B------:R-:W-:Y:S01]  /*2be0*/  FMUL.FTZ R41, R110, R41 ;  /* 0x000000296e297220 */ /* 0x000fe20000410000 */
[----:B------:R-:W-:Y:S01]  /*2bf0*/  FMUL.FTZ R106, R109, R106 ;  /* 0x0000006a6d6a7220 */ /* 0x000fe20000410000 */
[-C--:B------:R-:W-:Y:S01]  /*2c00*/  FFMA.FTZ R51, R56, R36.reuse, R51 ;  /* 0x0000002438337223 */ /* 0x080fe20000010033 */
[----:B------:R-:W-:Y:S01]  /*2c10*/  FFMA.FTZ R7, R63, R36, R38 ;  /* 0x000000243f077223 */ /* 0x000fe20000010026 */
[-C--:B------:R-:W-:Y:S01]  /*2c20*/  FFMA.FTZ R52, R55, R3.reuse, R52 ;  /* 0x0000000337347223 */ /* 0x080fe20000010034 */
[----:B------:R-:W-:Y:S01]  /*2c30*/  FFMA.FTZ R2, R64, R3, R115 ;  /* 0x0000000340027223 */ /* 0x000fe20000010073 */
[-C--:B------:R-:W-:Y:S01]  /*2c40*/  FFMA.FTZ R36, R62, R37.reuse, R41 ;  /* 0x000000253e247223 */ /* 0x080fe20000010029 */
[-C--:B------:R-:W-:Y:S01]  /*2c50*/  FFMA.FTZ R3, R61, R40.reuse, R106 ;  /* 0x000000283d037223 */ /* 0x080fe2000001006a */
[----:B------:R-:W-:Y:S01]  /*2c60*/  BSSY.RECONVERGENT B0, `(.L_x_9802) ;  /* 0x000002b000007945 */ /* 0x000fe20003800200 */
[----:B------:R-:W-:Y:S01]  /*2c70*/  FFMA.FTZ R50, R53, R37, R50 ;  /* 0x0000002535327223 */ /* 0x000fe20000010032 */
[----:B------:R-:W-:Y:S01]  /*2c80*/  FFMA.FTZ R49, R54, R40, R49 ;  /* 0x0000002836317223 */ /* 0x000fe20000010031 */
[----:B-----5:R-:W-:Y:S01]  /*2c90*/  @!P3 FADD.FTZ R39, R39, R4 ;  /* 0x000000042727b221 */ /* 0x020fe20000010000 */
[----:B------:R-:W-:Y:S01]  /*2ca0*/  FADD.FTZ R58, R7, R58 ;  /* 0x0000003a073a7221 */ /* 0x000fe20000010000 */
[----:B------:R-:W-:Y:S01]  /*2cb0*/  FADD.FTZ R59, R36, R59 ;  /* 0x0000003b243b7221 */ /* 0x000fe20000010000 */
[----:B------:R-:W-:Y:S01]  /*2cc0*/  FADD.FTZ R57, R2, R57 ;  /* 0x0000003902397221 */ /* 0x000fe20000010000 */
[----:B----4-:R-:W-:Y:S01]  /*2cd0*/  @!P3 FADD.FTZ R6, R6, R5 ;  /* 0x000000050606b221 */ /* 0x010fe20000010000 */
[----:B------:R-:W2:Y:S01]  /*2ce0*/  SHFL.DOWN PT, R4, R39, 0x2, 0x1f ;  /* 0x08401f0027047f89 */ /* 0x000ea200000e0000 */
[----:B------:R-:W-:Y:S01]  /*2cf0*/  ISETP.GT.AND P3, PT, R70, 0x1d, PT ;  /* 0x0000001d4600780c */ /* 0x000fe20003f64270 */
[----:B------:R-:W-:-:S02]  /*2d00*/  FADD.FTZ R60, R3, R60 ;  /* 0x0000003c033c7221 */ /* 0x000fc40000010000 */
        /* <DEDUP_REMOVED lines=14> */
[----:B------:R-:W-:-:S03]  /*2df0*/  ISETP.NE.AND P3, PT, R70, RZ, PT ;  /* 0x000000ff4600720c */ /* 0x000fc60003f65270 */
[----:B------:R-:W4:Y:S01]  /*2e00*/  SHFL.DOWN PT, R5, R6, 0x10, 0x1f ;  /* 0x0a001f0006057f89 */ /* 0x000f2200000e0000 */
[----:B--2---:R-:W-:Y:S01]  /*2e10*/  FADD.FTZ R4, R39, R4 ;  /* 0x0000000427047221 */ /* 0x004fe20000010000 */
[----:B----4-:R-:W-:-:S08]  /*2e20*/  FADD.FTZ R5, R6, R5 ;  /* 0x0000000506057221 */ /* 0x010fd00000010000 */
        /* <DEDUP_REMOVED lines=14> */
.L_x_9803:
[----:B------:R-:W-:Y:S05]  /*2f10*/  BSYNC.RECONVERGENT B0 ;  /* 0x0000000000007941 */ /* 0x000fea0003800200 */
.L_x_9802:
[----:B------:R-:W-:-:S04]  /*2f20*/  UIADD3 UR4, UPT, UPT, UR4, 0x1, URZ ;  /* 0x0000000104047890 */ /* 0x000fc8000fffe0ff */
[----:B------:R-:W-:-:S09]  /*2f30*/  UISETP.GE.AND UP0, UPT, UR4, UR12, UPT ;  /* 0x0000000c0400728c */ /* 0x000fd2000bf06270 */
[----:B------:R-:W-:Y:S05]  /*2f40*/  BRA.U !UP0, `(.L_x_9804) ;  /* 0xffffffed082c7547 */ /* 0x000fea000b83ffff */
.L_x_9790:
[----:B------:R-:W-:Y:S01]  /*2f50*/  BAR.SYNC.DEFER_BLOCKING 0x0 ;  /* 0x0000000000007b1d */ /* 0x000fe20000010000 */
[----:B------:R-:W-:Y:S01]  /*2f60*/  F2FP.F16.F32.PACK_AB R48, R51, R52 ;  /* 0x000000343330723e */ /* 0x000fe200000000ff */
[----:B------:R-:W-:Y:S01]  /*2f70*/  HFMA2 R9, -RZ, RZ, 0, 0 ;  /* 0x00000000ff097431 */ /* 0x000fe200000001ff */
[----:B------:R-:W-:Y:S02]  /*2f80*/  F2FP.F16.F32.PACK_AB R49, R49, R50 ;  /* 0x000000323131723e */ /* 0x000fe400000000ff */
[----:B------:R-:W-:-:S03]  /*2f90*/  F2FP.F16.F32.PACK_AB R30, R58, R57 ;  /* 0x000000393a1e723e */ /* 0x000fc600000000ff */
[----:B------:R-:W4:Y:S01]  /*2fa0*/  LDC.64 R28, c[0x0][0x4f8] ;  /* 0x00013e00ff1c7b82 */ /* 0x000f220000000a00 */
[----:B------:R-:W5:Y:S01]  /*2fb0*/  LDCU.64 UR8, c[0x0][0x500] ;  /* 0x0000a000ff0877ac */ /* 0x000f620008000a00 */
[----:B------:R-:W-:Y:S01]  /*2fc0*/  F2FP.F16.F32.PACK_AB R31, R60, R59 ;  /* 0x0000003b3c1f723e */ /* 0x000fe200000000ff */
[----:B------:R-:W-:Y:S01]  /*2fd0*/  FADD.FTZ R57, R57, R90 ;  /* 0x0000005a39397221 */ /* 0x000fe20000010000 */
[----:B------:R-:W0:Y:S03]  /*2fe0*/  LDCU.64 UR10, c[0x0][0x550] ;  /* 0x0000aa00ff0a77ac */ /* 0x000e260008000a00 */
[----:B------:R-:W-:Y:S01]  /*2ff0*/  FADD.FTZ R58, R57, R58 ;  /* 0x0000003a393a7221 */ /* 0x000fe20000010000 */
[----:B------:R-:W1:Y:S03]  /*3000*/  LDC.64 R32, c[0x0][0x518] ;  /* 0x00014600ff207b82 */ /* 0x000e660000000a00 */
[----:B------:R-:W-:-:S04]  /*3010*/  FADD.FTZ R59, R58, R59 ;  /* 0x0000003b3a3b7221 */ /* 0x000fc80000010000 */
[----:B------:R-:W-:Y:S01]  /*3020*/  FADD.FTZ R90, R59, R60 ;  /* 0x0000003c3b5a7221 */ /* 0x000fe20000010000 */
[----:B------:R-:W-:Y:S01]  /*3030*/  STS.64 [R67], R48 ;  /* 0x0000003043007388 */ /* 0x000fe20000000a00 */
[----:B------:R-:W-:-:S03]  /*3040*/  NOP ;  /* 0x0000000000007918 */ /* 0x000fc60000000000 */
[----:B--2---:R-:W-:Y:S01]  /*3050*/  LDS.U16 R5, [R69] ;  /* 0x0000000045057984 */ /* 0x004fe20000000400 */
        /* <DEDUP_REMOVED lines=8> */
[----:B------:R-:W2:Y:S01]  /*30e0*/  LDCU.64 UR8, c[0x0][0x560] ;  /* 0x0000ac00ff0877ac */ /* 0x000ea20008000a00 */
[----:B------:R-:W-:Y:S02]  /*30f0*/  @!P1 STS [UR6+0x100], R71 ;  /* 0x00010047ff009988 */ /* 0x000fe40008000806 */
[----:B------:R-:W-:Y:S01]  /*3100*/  IADD3.X R0, PT, PT, RZ, R0, RZ, P3, !PT ;  /* 0x00000000ff007210 */ /* 0x000fe20001ffe4ff */
[----:B------:R-:W-:Y:S01]  /*3110*/  BAR.SYNC.DEFER_BLOCKING 0x0 ;  /* 0x0000000000007b1d */ /* 0x000fe20000010000 */
[----:B0-----:R-:W-:-:S04]  /*3120*/  LEA R2, P5, R3, UR10, 0x1 ;  /* 0x0000000a03027c11 */ /* 0x001fc8000f8a08ff */
[----:B------:R-:W-:Y:S01]  /*3130*/  LEA.HI.X R3, R3, UR11, R0, 0x1, P5 ;  /* 0x0000000b03037c11 */ /* 0x000fe2000a8f0c00 */
[----:B------:R-:W0:Y:S02]  /*3140*/  LDS R27, [UR6+0x100] ;  /* 0x00010006ff1b7984 */ /* 0x000e240008000800 */
[-C--:B0-----:R-:W-:Y:S02]  /*3150*/  ISETP.GE.AND P0, PT, R80, R27.reuse, PT ;  /* 0x0000001b5000720c */ /* 0x081fe40003f06270 */
[-C--:B------:R-:W-:Y:S02]  /*3160*/  ISETP.GE.AND P2, PT, R78, R27.reuse, PT ;  /* 0x0000001b4e00720c */ /* 0x080fe40003f46270 */
[-C--:B------:R-:W-:Y:S02]  /*3170*/  ISETP.GE.AND P3, PT, R76, R27.reuse, PT ;  /* 0x0000001b4c00720c */ /* 0x080fe40003f66270 */
[----:B------:R-:W-:-:S07]  /*3180*/  ISETP.GE.AND P4, PT, R74, R27, PT ;  /* 0x0000001b4a00720c */ /* 0x000fce0003f86270 */
[----:B------:R-:W-:Y:S04]  /*3190*/  @!P0 STG.E.U16 desc[UR16][R2.64], R5 ;  /* 0x0000000502008986 */ /* 0x000fe8000c101510 */
[----:B------:R-:W-:Y:S04]  /*31a0*/  @!P2 STG.E.U16 desc[UR16][R2.64+0x40], R7 ;  /* 0x000040070200a986 */ /* 0x000fe8000c101510 */
[----:B------:R-:W-:Y:S04]  /*31b0*/  @!P3 STG.E.U16 desc[UR16][R2.64+0x80], R23 ;  /* 0x000080170200b986 */ /* 0x000fe8000c101510 */
[----:B------:R1:W-:Y:S01]  /*31c0*/  @!P4 STG.E.U16 desc[UR16][R2.64+0xc0], R25 ;  /* 0x0000c0190200c986 */ /* 0x0003e2000c101510 */
[----:B------:R-:W-:Y:S01]  /*31d0*/  BAR.SYNC.DEFER_BLOCKING 0x0 ;  /* 0x0000000000007b1d */ /* 0x000fe20000010000 */
[----:B-1----:R-:W-:-:S04]  /*31e0*/  IMAD.WIDE.U32 R2, R32, UR18, R8 ;  /* 0x0000001220027c25 */ /* 0x002fc8000f8e0008 */
[----:B------:R-:W-:Y:S01]  /*31f0*/  IMAD R3, R33, UR18, R3 ;  /* 0x0000001221037c24 */ /* 0x000fe2000f8e0203 */
        /* <DEDUP_REMOVED lines=8> */
[----:B------:R-:W0:Y:S01]  /*3280*/  LDS R23, [UR6+0x100] ;  /* 0x00010006ff177984 */ /* 0x000e220008000800 */
[----:B------:R-:W1:Y:S02]  /*3290*/  LDCU.64 UR6, c[0x0][0x520] ;  /* 0x0000a400ff0677ac */ /* 0x000e640008000a00 */
[----:B-1----:R-:W-:-:S04]  /*32a0*/  IMAD.WIDE.U32 R2, R101, UR6, R2 ;  /* 0x0000000665027c25 */ /* 0x002fc8000f8e0002 */
[----:B------:R-:W-:Y:S01]  /*32b0*/  IMAD R0, R101, UR7, R3 ;  /* 0x0000000765007c24 */ /* 0x000fe2000f8e0203 */
[----:B------:R-:W-:-:S04]  /*32c0*/  IADD3 R3, P4, PT, R80, R2, RZ ;  /* 0x0000000250037210 */ /* 0x000fc80007f9e0ff */
[----:B------:R-:W-:Y:S02]  /*32d0*/  IADD3.X R0, PT, PT, RZ, R0, RZ, P4, !PT ;  /* 0x00000000ff007210 */ /* 0x000fe400027fe4ff */
[----:B--2---:R-:W-:-:S04]  /*32e0*/  LEA R2, P4, R3, UR8, 0x1 ;  /* 0x0000000803027c11 */ /* 0x004fc8000f8808ff */
[----:B------:R-:W-:Y:S02]  /*32f0*/  LEA.HI.X R3, R3, UR9, R0, 0x1, P4 ;  /* 0x0000000903037c11 */ /* 0x000fe4000a0f0c00 */
[----:B------:R-:W-:Y:S02]  /*3300*/  IADD3 R84, P4, PT, R84, -0x100, RZ ;  /* 0xffffff0054547810 */ /* 0x000fe40007f9e0ff */
[-C--:B0-----:R-:W-:Y:S02]  /*3310*/  ISETP.GE.AND P0, PT, R80, R23.reuse, PT ;  /* 0x000000175000720c */ /* 0x081fe40003f06270 */
        /* <DEDUP_REMOVED lines=17> */
.L_x_9788:
        /* <DEDUP_REMOVED lines=34> */
.L_x_9807:
[----:B------:R-:W-:Y:S05]  /*3650*/  BSYNC.RECONVERGENT B0 ;  /* 0x0000000000007941 */ /* 0x000fea0003800200 */
.L_x_9806:
        /* <DEDUP_REMOVED lines=26> */
.L_x_9809:
[----:B------:R-:W-:Y:S05]  /*3800*/  BSYNC.RECONVERGENT B0 ;  /* 0x0000000000007941 */ /* 0x000fea0003800200 */
.L_x_9808:
[----:B------:R-:W-:Y:S05]  /*3810*/  @P2 EXIT ;  /* 0x000000000000294d */ /* 0x000fea0003800000 */
[----:B------:R-:W1:Y:S01]  /*3820*/  LDCU.64 UR8, c[0x0][0x4e8] ;  /* 0x00009d00ff0877ac */ /* 0x000e620008000a00 */
[----:B------:R-:W2:Y:S01]  /*3830*/  S2UR UR5, SR_CgaCtaId ;  /* 0x00000000000579c3 */ /* 0x000ea20000008800 */
[----:B------:R-:W-:Y:S01]  /*3840*/  BSSY.RECONVERGENT B0, `(.L_x_9810) ;  /* 0x0000022000007945 */ /* 0x000fe20003800200 */
[----:B------:R-:W-:Y:S01]  /*3850*/  UMOV UR4, 0x400 ;  /* 0x0000040000047882 */ /* 0x000fe20000000000 */
[----:B------:R-:W4:Y:S01]  /*3860*/  LDCU UR6, c[0x0][0x360] ;  /* 0x00006c00ff0677ac */ /* 0x000f220008000800 */
[----:B------:R-:W0:Y:S01]  /*3870*/  LDCU.64 UR10, c[0x0][0x4b0] ;  /* 0x00009600ff0a77ac */ /* 0x000e220008000a00 */
[----:B------:R-:W0:Y:S01]  /*3880*/  LDCU.64 UR12, c[0x0][0x530] ;  /* 0x0000a600ff0c77ac */ /* 0x000e220008000a00 */
[----:B------:R-:W0:Y:S01]  /*3890*/  LDCU.64 UR14, c[0x0][0x4f0] ;  /* 0x00009e00ff0e77ac */ /* 0x000e220008000a00 */
[C---:B-1----:R-:W-:Y:S01]  /*38a0*/  IMAD.WIDE.U32 R2, R101.reuse, UR8, RZ ;  /* 0x0000000865027c25 */ /* 0x042fe2000f8e00ff */
[----:B------:R-:W1:Y:S03]  /*38b0*/  LDCU.64 UR18, c[0x0][0x540] ;  /* 0x0000a800ff1277ac */ /* 0x000e660008000a00 */
[----:B------:R-:W-:Y:S01]  /*38c0*/  IMAD R101, R101, UR9, R3 ;  /* 0x0000000965657c24 */ /* 0x000fe2000f8e0203 */
[----:B0-2-4-:R-:W-:-:S12]  /*38d0*/  ULEA UR4, UR5, UR4, 0x18 ;  /* 0x0000000405047291 */ /* 0x015fd8000f8ec0ff */
.L_x_9811:
        /* <DEDUP_REMOVED lines=25> */
.L_x_9810:
[----:B------:R-:W-:Y:S05]  /*3a70*/  EXIT ;  /* 0x000000000000794d */ /* 0x000fea0003800000 */
.L_x_9812:
        /* <DEDUP_REMOVED lines=16> */
.L_x_10545:


//--------------------- .text._Z25selective_scan_bwd_kernelI32Selective_Scan_bwd_kernel_traitsILi32ELi4ELb0ELb1ELb0ELb1ELb0EN3c104HalfEfEEv12SSMParamsBwd --------------------------
	.section	.text._Z25selective_scan_bwd_kernelI32Selective_Scan_bwd_kernel_traitsILi32ELi4ELb0ELb1ELb0ELb1ELb0EN3c104HalfEfEEv12SSMParamsBwd,"ax",@progbits
	.align	128
        .global         _Z25selective_scan_bwd_kernelI32Selective_Scan_bwd_kernel_traitsILi32ELi4ELb0ELb1ELb0ELb1ELb0EN3c104HalfEfEEv12SSMParamsBwd
        .type           _Z25selective_scan_bwd_kernelI32Selective_Scan_bwd_kernel_traitsILi32ELi4ELb0ELb1ELb0ELb1ELb0EN3c104HalfEfEEv12SSMParamsBwd,@function
        .size           _Z25selective_scan_bwd_kernelI32Selective_Scan_bwd_kernel_traitsILi32ELi4ELb0ELb1ELb0ELb1ELb0EN3c104HalfEfEEv12SSMParamsBwd,(.L_x_10546 - _Z25selective_scan_bwd_kernelI32Selective_Scan_bwd_kernel_traitsILi32ELi4ELb0ELb1ELb0ELb1ELb0EN3c104HalfEfEEv12SSMParamsBwd)
        .other          _Z25selective_scan_bwd_kernelI32Selective_Scan_bwd_kernel_traitsILi32ELi4ELb0ELb1ELb0ELb1ELb0EN3c104HalfEfEEv12SSMParamsBwd,@"STO_CUDA_ENTRY STV_DEFAULT"
_Z25selective_scan_bwd_kernelI32Selective_Scan_bwd_kernel_traitsILi32ELi4ELb0ELb1ELb0ELb1ELb0EN3c104HalfEfEEv12SSMParamsBwd:
.text._Z25selective_scan_bwd_kernelI32Selective_Scan_bwd_kernel_traitsILi32ELi4ELb0ELb1ELb0ELb1ELb0EN3c104HalfEfEEv12SSMParamsBwd:
        /* <DEDUP_REMOVED lines=49> */
[----:B------:R-:W-:-:S04]  /*0310*/  UIMAD.WIDE.U32 UR4, UR18, UR8, URZ ;  /* 0x00000008120472a5 */ /* 0x000fc8000f8e00ff */
[----:B------:R-:W-:Y:S01]  /*0320*/  UIMAD UR8, UR18, UR9, UR5 ;  /* 0x00000009120872a4 */ /* 0x000fe2000f8e0205 */
[----:B------:R-:W-:Y:S01]  /*0330*/  IMAD.U32 R8, RZ, RZ, UR6 ;  /* 0x00000006ff087e24 */ /* 0x000fe2000f8e00ff */
[----:B------:R-:W-:Y:S01]  /*0340*/  MOV R6, UR4 ;  /* 0x0000000400067c02 */ /* 0x000fe20008000f00 */
[----:B------:R-:W-:Y:S02]  /*0350*/  UIMAD UR4, UR18, UR13, UR7 ;  /* 0x0000000d120472a4 */ /* 0x000fe4000f8e0207 */
[----:B------:R-:W-:Y:S01]  /*0360*/  MOV R9, UR7 ;  /* 0x0000000700097c02 */ /* 0x000fe20008000f00 */
[----:B------:R-:W2:Y:S01]  /*0370*/  LDCU.64 UR6, c[0x0][0x498] ;  /* 0x00009300ff0677ac */ /* 0x000ea20008000a00 */
[----:B------:R-:W-:Y:S02]  /*0380*/  @!P2 IADD3 R11, PT, PT, R11, 0x1, RZ ;  /* 0x000000010b0ba810 */ /* 0x000fe40007ffe0ff */
[----:B------:R-:W-:Y:S02]  /*0390*/  LOP3.LUT R0, R2, R13, RZ, 0x3c, !PT ;  /* 0x0000000d02007212 */ /* 0x000fe400078e3cff */
[----:B------:R-:W-:-:S02]  /*03a0*/  MOV R7, UR5 ;  /* 0x0000000500077c02 */ /* 0x000fc40008000f00 */
[----:B------:R-:W-:Y:S02]  /*03b0*/  @P1 IADD3 R11, PT, PT, R11, 0x1, RZ ;  /* 0x000000010b0b1810 */ /* 0x000fe40007ffe0ff */
[----:B------:R-:W-:Y:S01]  /*03c0*/  MOV R7, UR8 ;  /* 0x0000000800077c02 */ /* 0x000fe20008000f00 */
[----:B------:R-:W1:Y:S01]  /*03d0*/  LDCU.64 UR8, c[0x0][0x3b0] ;  /* 0x00007600ff0877ac */ /* 0x000e620008000a00 */
[----:B------:R-:W-:Y:S02]  /*03e0*/  ISETP.GE.AND P3, PT, R0, RZ, PT ;  /* 0x000000ff0000720c */ /* 0x000fe40003f66270 */
[----:B------:R-:W-:Y:S01]  /*03f0*/  ISETP.NE.AND P2, PT, R13, RZ, PT ;  /* 0x000000ff0d00720c */ /* 0x000fe20003f45270 */
[----:B----4-:R-:W-:Y:S01]  /*0400*/  @P0 IMAD R0, R5, UR18, R2 ;  /* 0x0000001205000c24 */ /* 0x010fe2000f8e0202 */
[----:B------:R-:W-:Y:S02]  /*0410*/  MOV R55, R11 ;  /* 0x0000000b00377202 */ /* 0x000fe40000000f00 */
[----:B------:R-:W4:Y:S01]  /*0420*/  @P0 LDC.64 R10, c[0x0][0x480] ;  /* 0x00012000ff0a0b82 */ /* 0x000f220000000a00 */
[----:B------:R-:W-:Y:S01]  /*0430*/  @P0 IMAD R0, R0, R23, RZ ;  /* 0x0000001700000224 */ /* 0x000fe200078e02ff */
[----:B------:R-:W-:-:S03]  /*0440*/  MOV R9, UR4 ;  /* 0x0000000400097c02 */ /* 0x000fc60008000f00 */
[----:B---3--:R-:W-:-:S03]  /*0450*/  @P0 IMAD R5, R0, R25, RZ ;  /* 0x0000001900050224 */ /* 0x008fc600078e02ff */
[----:B------:R-:W3:Y:S01]  /*0460*/  LDC.64 R24, c[0x0][0x460] ;  /* 0x00011800ff187b82 */ /* 0x000ee20000000a00 */
[----:B------:R-:W-:Y:S01]  /*0470*/  @!P3 IADD3 R55, PT, PT, -R55, RZ, RZ ;  /* 0x000000ff3737b210 */ /* 0x000fe20007ffe1ff */
[----:B--2---:R-:W-:Y:S01]  /*0480*/  UIMAD.WIDE.U32 UR4, UR18, UR6, URZ ;  /* 0x00000006120472a5 */ /* 0x004fe2000f8e00ff */
[----:B------:R-:W-:Y:S02]  /*0490*/  @!P2 LOP3.LUT R55, RZ, R13, RZ, 0x33, !PT ;  /* 0x0000000dff37a212 */ /* 0x000fe400078e33ff */
[C---:B------:R-:W-:Y:S02]  /*04a0*/  LEA R13, R23.reuse, 0xffffff80, 0x7 ;  /* 0xffffff80170d7811 */ /* 0x040fe400078e38ff */
[----:B------:R-:W-:Y:S01]  /*04b0*/  ISETP.GE.AND P1, PT, R23, 0x1, PT ;  /* 0x000000011700780c */ /* 0x000fe20003f26270 */
[----:B------:R-:W-:Y:S01]  /*04c0*/  UIMAD UR5, UR18, UR7, UR5 ;  /* 0x00000007120572a4 */ /* 0x000fe2000f8e0205 */
[----:B------:R-:W2:Y:S01]  /*04d0*/  LDC.64 R22, c[0x0][0x4a8] ;  /* 0x00012a00ff167b82 */ /* 0x000ea20000000a00 */
[----:B-1----:R-:W-:Y:S01]  /*04e0*/  UIMAD.WIDE.U32 UR6, UR18, UR8, URZ ;  /* 0x00000008120672a5 */ /* 0x002fe2000f8e00ff */
[----:B------:R-:W-:Y:S01]  /*04f0*/  SHF.R.S32.HI R33, RZ, 0x1f, R55 ;  /* 0x0000001fff217819 */ /* 0x000fe20000011437 */
[----:B------:R-:W-:-:S02]  /*0500*/  IMAD.WIDE.U32 R6, R2, UR10, R6 ;  /* 0x0000000a02067c25 */ /* 0x000fc4000f8e0006 */
[----:B------:R-:W-:Y:S02]  /*0510*/  UIMAD UR7, UR18, UR9, UR7 ;  /* 0x00000009120772a4 */ /* 0x000fe4000f8e0207 */
[C---:B------:R-:W-:Y:S01]  /*0520*/  IMAD.WIDE.U32 R8, R2.reuse, UR14, R8 ;  /* 0x0000000e02087c25 */ /* 0x040fe2000f8e0008 */
[----:B------:R-:W-:Y:S02]  /*0530*/  IADD3 R12, P2, PT, R13, R6, RZ ;  /* 0x000000060d0c7210 */ /* 0x000fe40007f5e0ff */
[----:B------:R-:W-:Y:S01]  /*0540*/  CS2R R64, SRZ ;  /* 0x0000000000407805 */ /* 0x000fe2000001ff00 */
[----:B------:R-:W-:Y:S01]  /*0550*/  IMAD R0, R33, R20, RZ ;  /* 0x0000001421007224 */ /* 0x000fe200078e02ff */
[----:B------:R-:W-:Y:S01]  /*0560*/  IADD3 R18, P3, PT, R13, R8, RZ ;  /* 0x000000080d127210 */ /* 0x000fe20007f7e0ff */
[C---:B------:R-:W-:Y:S02]  /*0570*/  IMAD R19, R2.reuse, UR11, R7 ;  /* 0x0000000b02137c24 */ /* 0x040fe4000f8e0207 */
[----:B------:R-:W-:-:S02]  /*0580*/  IMAD R17, R2, UR15, R9 ;  /* 0x0000000f02117c24 */ /* 0x000fc4000f8e0209 */
[----:B------:R-:W-:-:S04]  /*0590*/  IMAD.WIDE.U32 R6, R2, R14, UR4 ;  /* 0x0000000402067e25 */ /* 0x000fc8000f8e000e */
[----:B----4-:R-:W-:-:S04]  /*05a0*/  @P0 IMAD.WIDE R64, R5, 0x8, R10 ;  /* 0x0000000805400825 */ /* 0x010fc800078e020a */
[----:B------:R-:W-:Y:S01]  /*05b0*/  IMAD.WIDE.U32 R8, R55, R20, UR6 ;  /* 0x0000000637087e25 */ /* 0x000fe2000f8e0014 */
[----:B------:R-:W-:-:S03]  /*05c0*/  IADD3 R6, P4, PT, R13, R6, RZ ;  /* 0x000000060d067210 */ /* 0x000fc60007f9e0ff */
[----:B------:R-:W-:Y:S01]  /*05d0*/  IMAD R5, R55, R21, R0 ;  /* 0x0000001537057224 */ /* 0x000fe200078e0200 */
[----:B------:R-:W-:Y:S01]  /*05e0*/  SHF.R.S32.HI R0, RZ, 0x1f, R13 ;  /* 0x0000001fff007819 */ /* 0x000fe2000001140d */
[----:B------:R-:W-:Y:S01]  /*05f0*/  IMAD R15, R2, R15, R7 ;  /* 0x0000000f020f7224 */ /* 0x000fe200078e0207 */
[----:B------:R-:W-:Y:S02]  /*0600*/  IADD3 R13, P5, PT, R13, R8, RZ ;  /* 0x000000080d0d7210 */ /* 0x000fe40007fbe0ff */
[----:B------:R-:W-:Y:S02]  /*0610*/  IADD3.X R10, PT, PT, R0, R19, RZ, P2, !PT ;  /* 0x00000013000a7210 */ /* 0x000fe400017fe4ff */
[----:B---3--:R-:W-:Y:S02]  /*0620*/  LEA R8, P0, R12, R24, 0x1 ;  /* 0x000000180c087211 */ /* 0x008fe400078008ff */
[----:B------:R-:W-:Y:S01]  /*0630*/  IADD3 R9, PT, PT, R9, R5, RZ ;  /* 0x0000000509097210 */ /* 0x000fe20007ffe0ff */
[----:B------:R-:W-:Y:S01]  /*0640*/  IMAD.X R5, R0, 0x1, R17, P3 ;  /* 0x0000000100057824 */ /* 0x000fe200018e0611 */
[----:B------:R-:W-:Y:S01]  /*0650*/  LEA.HI.X R10, R12, R25, R10, 0x1, P0 ;  /* 0x000000190c0a7211 */ /* 0x000fe200000f0c0a */
[----:B--2---:R-:W-:Y:S01]  /*0660*/  IMAD.WIDE.U32 R62, R2, R22, RZ ;  /* 0x00000016023e7225 */ /* 0x004fe200078e00ff */
[----:B------:R-:W-:-:S02]  /*0670*/  IADD3.X R15, PT, PT, R0, R15, RZ, P4, !PT ;  /* 0x0000000f000f7210 */ /* 0x000fc400027fe4ff */
[----:B------:R-:W-:Y:S02]  /*0680*/  LEA R12, P0, R18, R26, 0x1 ;  /* 0x0000001a120c7211 */ /* 0x000fe400078008ff */
[----:B------:R-:W-:Y:S02]  /*0690*/  LEA R14, P2, R6, R28, 0x1 ;  /* 0x0000001c060e7211 */ /* 0x000fe400078408ff */
[----:B------:R-:W-:Y:S02]  /*06a0*/  IADD3.X R0, PT, PT, R0, R9, RZ, P5, !PT ;  /* 0x0000000900007210 */ /* 0x000fe40002ffe4ff */
[----:B0-----:R-:W-:Y:S02]  /*06b0*/  LEA R16, P3, R13, R30, 0x1 ;  /* 0x0000001e0d107211 */ /* 0x001fe400078608ff */
[----:B------:R-:W-:Y:S01]  /*06c0*/  LEA.HI.X R18, R18, R27, R5, 0x1, P0 ;  /* 0x0000001b12127211 */ /* 0x000fe200000f0c05 */
[----:B------:R-:W-:Y:S01]  /*06d0*/  IMAD R5, R2, R23, R63 ;  /* 0x0000001702057224 */ /* 0x000fe200078e023f */
[----:B------:R-:W-:-:S02]  /*06e0*/  LEA.HI.X R15, R6, R29, R15, 0x1, P2 ;  /* 0x0000001d060f7211 */ /* 0x000fc400010f0c0f */
[----:B------:R-:W-:Y:S02]  /*06f0*/  CS2R R6, SRZ ;  /* 0x0000000000067805 */ /* 0x000fe4000001ff00 */
[----:B------:R-:W-:Y:S01]  /*0700*/  LEA.HI.X R17, R13, R31, R0, 0x1, P3 ;  /* 0x0000001f0d117211 */ /* 0x000fe200018f0c00 */
[----:B------:R-:W-:Y:S06]  /*0710*/  @!P1 BRA `(.L_x_9813) ;  /* 0x0000002c00709947 */ /* 0x000fec0003800000 */
[----:B------:R-:W0:Y:S01]  /*0720*/  S2R R60, SR_TID.X ;  /* 0x00000000003c7919 */ /* 0x000e220000002100 */
[----:B------:R-:W1:Y:S01]  /*0730*/  S2UR UR5, SR_CgaCtaId ;  /* 0x00000000000579c3 */ /* 0x000e620000008800 */
[----:B------:R-:W2:Y:S01]  /*0740*/  LDCU.64 UR6, c[0x0][0x3a0] ;  /* 0x00007400ff0677ac */ /* 0x000ea20008000a00 */
[----:B------:R-:W-:Y:S02]  /*0750*/  MOV R61, RZ ;  /* 0x000000ff003d7202 */ /* 0x000fe40000000f00 */
[----:B------:R-:W-:Y:S01]  /*0760*/  MOV R13, R18 ;  /* 0x00000012000d7202 */ /* 0x000fe20000000f00 */
[----:B------:R-:W3:Y:S03]  /*0770*/  LDCU.64 UR10, c[0x0][0x4c0] ;  /* 0x00009800ff0a77ac */ /* 0x000ee60008000a00 */
        /* <DEDUP_REMOVED lines=8> */
[----:B------:R-:W-:Y:S02]  /*0800*/  IMAD R27, R55, UR11, R0 ;  /* 0x0000000b371b7c24 */ /* 0x000fe4000f8e0200 */
        /* <DEDUP_REMOVED lines=11> */
[----:B------:R-:W-:-:S02]  /*08c0*/  CS2R R6, SRZ ;  /* 0x0000000000067805 */ /* 0x000fc4000001ff00 */
[----:B--2---:R-:W-:Y:S01]  /*08d0*/  MOV R19, UR6 ;  /* 0x0000000600137c02 */ /* 0x004fe20008000f00 */
[C---:B------:R-:W-:Y:S01]  /*08e0*/  IMAD R22, R60.reuse, -0xc, R23 ;  /* 0xfffffff43c167824 */ /* 0x040fe200078e0217 */
[----:B------:R-:W-:Y:S02]  /*08f0*/  IADD3 R21, PT, PT, R60, 0x200, RZ ;  /* 0x000002003c157810 */ /* 0x000fe40007ffe0ff */
[C---:B------:R-:W-:Y:S02]  /*0900*/  LOP3.LUT R23, R20.reuse, 0x20, RZ, 0xfc, !PT ;  /* 0x0000002014177812 */ /* 0x040fe400078efcff */
[C---:B------:R-:W-:Y:S02]  /*0910*/  LOP3.LUT R24, R20.reuse, 0x40, RZ, 0xfc, !PT ;  /* 0x0000004014187812 */ /* 0x040fe400078efcff */
[----:B------:R-:W-:Y:S02]  /*0920*/  LOP3.LUT R25, R20, 0x60, RZ, 0xfc, !PT ;  /* 0x0000006014197812 */ /* 0x000fe400078efcff */
[----:B------:R-:W-:-:S07]  /*0930*/  IADD3 R26, PT, PT, R55, R27, RZ ;  /* 0x0000001b371a7210 */ /* 0x000fce0007ffe0ff */
.L_x_9837:
        /* <DEDUP_REMOVED lines=34> */
[----:B----4-:R1:W-:Y:S04]  /*0b60*/  STS.U16 [R30+0x80], R39 ;  /* 0x000080271e007388 */ /* 0x0103e80000000400 */
[----:B------:R2:W-:Y:S01]  /*0b70*/  STS.U16 [R30+0xc0], R41 ;  /* 0x0000c0291e007388 */ /* 0x0005e20000000400 */
[----:B------:R-:W-:-:S03]  /*0b80*/  NOP ;  /* 0x0000000000007918 */ /* 0x000fc60000000000 */
[----:B------:R-:W-:Y:S01]  /*0b90*/  LDS.64 R32, [R31] ;  /* 0x000000001f207984 */ /* 0x000fe20000000a00 */
[----:B------:R-:W-:Y:S06]  /*0ba0*/  BAR.SYNC.DEFER_BLOCKING 0x0 ;  /* 0x0000000000007b1d */ /* 0x000fec0000010000 */
[----:B------:R-:W3:Y:S04]  /*0bb0*/  @!P0 LDG.E.U16 R43, desc[UR16][R50.64] ;  /* 0x00000010322b8981 */ /* 0x000ee8000c1e1500 */
[----:B------:R-:W4:Y:S04]  /*0bc0*/  @!P1 LDG.E.U16 R45, desc[UR16][R50.64+0x40] ;  /* 0x00004010322d9981 */ /* 0x000f28000c1e1500 */
[----:B------:R-:W4:Y:S04]  /*0bd0*/  @!P2 LDG.E.U16 R47, desc[UR16][R50.64+0x80] ;  /* 0x00008010322fa981 */ /* 0x000f28000c1e1500 */
[----:B------:R-:W4:Y:S01]  /*0be0*/  @!P3 LDG.E.U16 R49, desc[UR16][R50.64+0xc0] ;  /* 0x0000c0103231b981 */ /* 0x000f22000c1e1500 */
[----:B------:R-:W-:-:S02]  /*0bf0*/  IADD3 R34, P4, PT, R67, R14, RZ ;  /* 0x0000000e43227210 */ /* 0x000fc40007f9e0ff */
[----:B0-----:R-:W-:Y:S02]  /*0c00*/  PRMT R37, RZ, 0x7610, R37 ;  /* 0x00007610ff257816 */ /* 0x001fe40000000025 */
[----:B-1----:R-:W-:Y:S02]  /*0c10*/  PRMT R39, RZ, 0x7610, R39 ;  /* 0x00007610ff277816 */ /* 0x002fe40000000027 */
[----:B--2---:R-:W-:Y:S02]  /*0c20*/  PRMT R41, RZ, 0x7610, R41 ;  /* 0x00007610ff297816 */ /* 0x004fe40000000029 */
[----:B------:R-:W-:Y:S02]  /*0c30*/  PRMT R67, RZ, 0x7610, R67 ;  /* 0x00007610ff437816 */ /* 0x000fe40000000043 */
[----:B------:R-:W-:Y:S01]  /*0c40*/  IADD3.X R35, PT, PT, RZ, R15, RZ, P4, !PT ;  /* 0x0000000fff237210 */ /* 0x000fe200027fe4ff */
[----:B---3--:R-:W-:Y:S04]  /*0c50*/  STS.U16 [R30], R43 ;  /* 0x0000002b1e007388 */ /* 0x008fe80000000400 */
[----:B----4-:R-:W-:Y:S04]  /*0c60*/  STS.U16 [R30+0x40], R45 ;  /* 0x0000402d1e007388 */ /* 0x010fe80000000400 */
[----:B------:R-:W-:Y:S04]  /*0c70*/  STS.U16 [R30+0x80], R47 ;  /* 0x0000802f1e007388 */ /* 0x000fe80000000400 */
        /* <DEDUP_REMOVED lines=8> */
[----:B0-----:R-:W-:Y:S01]  /*0d00*/  HADD2.F32 R43, -RZ, R68.H0_H0 ;  /* 0x20000044ff2b7230 */ /* 0x001fe20000004100 */
[----:B------:R-:W-:Y:S01]  /*0d10*/  BSSY.RECONVERGENT B0, `(.L_x_9814) ;  /* 0x0000032000007945 */ /* 0x000fe20003800200 */
[----:B------:R-:W-:-:S02]  /*0d20*/  HADD2.F32 R49, -RZ, R69.H0_H0 ;  /* 0x20000045ff317230 */ /* 0x000fc40000004100 */
[----:B------:R-:W-:Y:S02]  /*0d30*/  HADD2.F32 R47, -RZ, R68.H1_H1 ;  /* 0x30000044ff2f7230 */ /* 0x000fe40000004100 */
[--C-:B-----5:R-:W-:Y:S01]  /*0d40*/  FADD.FTZ R36, R43, R4.reuse ;  /* 0x000000042b247221 */ /* 0x120fe20000010000 */
[----:B------:R-:W-:Y:S02]  /*0d50*/  HADD2.F32 R69, -RZ, R69.H1_H1 ;  /* 0x30000045ff457230 */ /* 0x000fe40000004100 */
[----:B------:R-:W-:Y:S02]  /*0d60*/  FADD.FTZ R38, R49, R4 ;  /* 0x0000000431267221 */ /* 0x000fe40000010000 */
[----:B------:R-:W-:-:S03]  /*0d70*/  FSETP.GTU.FTZ.AND P2, PT, R36, 20, PT ;  /* 0x41a000002400780b */ /* 0x000fc60003f5c000 */
[----:B------:R-:W-:Y:S01]  /*0d80*/  FSETP.GTU.FTZ.AND P0, PT, R38, 20, PT ;  /* 0x41a000002600780b */ /* 0x000fe20003f1c000 */
[----:B--2---:R0:W-:Y:S04]  /*0d90*/  STS.U16 [R30], R37 ;  /* 0x000000251e007388 */ /* 0x0041e80000000400 */
[----:B---3--:R1:W-:Y:S04]  /*0da0*/  STS.U16 [R30+0x40], R39 ;  /* 0x000040271e007388 */ /* 0x0083e80000000400 */
[----:B----4-:R2:W-:Y:S01]  /*0db0*/  STS.U16 [R30+0x80], R41 ;  /* 0x000080291e007388 */ /* 0x0105e20000000400 */
[----:B0-----:R-:W-:-:S03]  /*0dc0*/  FADD.FTZ R37, R47, R4 ;  /* 0x000000042f257221 */ /* 0x001fc60000010000 */
[----:B------:R0:W-:Y:S01]  /*0dd0*/  STS.U16 [R30+0xc0], R67 ;  /* 0x0000c0431e007388 */ /* 0x0001e20000000400 */
[----:B------:R-:W-:-:S03]  /*0de0*/  NOP ;  /* 0x0000000000007918 */ /* 0x000fc60000000000 */
[----:B------:R0:W3:Y:S01]  /*0df0*/  LDS.64 R44, [R31] ;  /* 0x000000001f2c7984 */ /* 0x0000e20000000a00 */
[----:B-1----:R-:W-:Y:S01]  /*0e00*/  FADD.FTZ R39, R69, R4 ;  /* 0x0000000445277221 */ /* 0x002fe20000010000 */
[----:B------:R-:W-:Y:S01]  /*0e10*/  FSETP.GTU.FTZ.AND P3, PT, R37, 20, PT ;  /* 0x41a000002500780b */ /* 0x000fe20003f7c000 */
[----:B--2---:R-:W-:-:S03]  /*0e20*/  HADD2.F32 R41, -RZ, R32.H0_H0 ;  /* 0x20000020ff297230 */ /* 0x004fc60000004100 */
[----:B------:R-:W-:Y:S01]  /*0e30*/  FSETP.GTU.FTZ.AND P1, PT, R39, 20, PT ;  /* 0x41a000002700780b */ /* 0x000fe20003f3c000 */
[----:B------:R-:W-:-:S12]  /*0e40*/  @P2 BRA `(.L_x_9815) ;  /* 0x0000000000782947 */ /* 0x000fd80003800000 */
        /* <DEDUP_REMOVED lines=30> */
.L_x_9815:
[----:B------:R-:W-:Y:S05]  /*1030*/  BSYNC.RECONVERGENT B0 ;  /* 0x0000000000007941 */ /* 0x000fea0003800200 */
.L_x_9814:
[----:B------:R-:W-:Y:S04]  /*1040*/  BSSY.RECONVERGENT B0, `(.L_x_9816) ;  /* 0x0000020000007945 */ /* 0x000fe80003800200 */
        /* <DEDUP_REMOVED lines=31> */
.L_x_9817:
[----:B------:R-:W-:Y:S05]  /*1240*/  BSYNC.RECONVERGENT B0 ;  /* 0x0000000000007941 */ /* 0x000fea0003800200 */
.L_x_9816:
        /* <DEDUP_REMOVED lines=32> */
.L_x_9819:
[----:B------:R-:W-:Y:S05]  /*1450*/  BSYNC.RECONVERGENT B0 ;  /* 0x0000000000007941 */ /* 0x000fea0003800200 */
.L_x_9818:
        /* <DEDUP_REMOVED lines=32> */
.L_x_9821:
[----:B------:R-:W-:Y:S05]  /*1660*/  BSYNC.RECONVERGENT B0 ;  /* 0x0000000000007941 */ /* 0x000fea0003800200 */
.L_x_9820:
[----:B------:R-:W1:Y:S01]  /*1670*/  LDCU UR4, c[0x0][0x38c] ;  /* 0x00007180ff0477ac */ /* 0x000e620008000800 */
[----:B---3--:R-:W-:Y:S01]  /*1680*/  HADD2.F32 R0, -RZ, R44.H0_H0 ;  /* 0x2000002cff007230 */ /* 0x008fe20000004100 */
[----:B------:R-:W-:Y:S01]  /*1690*/  PRMT R47, RZ, 0x7610, R47 ;  /* 0x00007610ff2f7816 */ /* 0x000fe2000000002f */
[----:B------:R-:W-:Y:S01]  /*16a0*/  HADD2.F32 R40, -RZ, R32.H1_H1 ;  /* 0x30000020ff287230 */ /* 0x000fe20000004100 */
[----:B------:R-:W-:Y:S01]  /*16b0*/  CS2R R48, SRZ ;  /* 0x0000000000307805 */ /* 0x000fe2000001ff00 */
[----:B------:R-:W-:Y:S02]  /*16c0*/  HADD2.F32 R44, -RZ, R44.H1_H1 ;  /* 0x3000002cff2c7230 */ /* 0x000fe40000004100 */
[----:B------:R-:W-:Y:S01]  /*16d0*/  FFMA.FTZ R7, R0, R41, R7 ;  /* 0x0000002900077223 */ /* 0x000fe20000010007 */
[----:B------:R-:W-:Y:S01]  /*16e0*/  HADD2.F32 R43, -RZ, R33.H0_H0 ;  /* 0x20000021ff2b7230 */ /* 0x000fe20000004100 */
[----:B------:R-:W-:Y:S01]  /*16f0*/  CS2R R86, SRZ ;  /* 0x0000000000567805 */ /* 0x000fe2000001ff00 */
[----:B------:R-:W-:-:S02]  /*1700*/  HADD2.F32 R46, -RZ, R45.H0_H0 ;  /* 0x2000002dff2e7230 */ /* 0x000fc40000004100 */
[----:B------:R-:W-:Y:S01]  /*1710*/  FFMA.FTZ R7, R44, R40, R7 ;  /* 0x000000282c077223 */ /* 0x000fe20000010007 */
[----:B------:R-:W-:Y:S02]  /*1720*/  HADD2.F32 R42, -RZ, R33.H1_H1 ;  /* 0x30000021ff2a7230 */ /* 0x000fe40000004100 */
[----:B------:R-:W-:Y:S01]  /*1730*/  FMUL.FTZ R89, R0, R3 ;  /* 0x0000000300597220 */ /* 0x000fe20000410000 */
[----:B------:R-:W-:Y:S02]  /*1740*/  HADD2.F32 R45, -RZ, R45.H1_H1 ;  /* 0x3000002dff2d7230 */ /* 0x000fe40000004100 */
[----:B------:R-:W-:Y:S01]  /*1750*/  FFMA.FTZ R32, R46, R43, R7 ;  /* 0x0000002b2e207223 */ /* 0x000fe20000010007 */
[-C--:B------:R-:W-:Y:S01]  /*1760*/  FMUL.FTZ R88, R44, R3.reuse ;  /* 0x000000032c587220 */ /* 0x080fe20000410000 */
[-C--:B------:R-:W-:Y:S01]  /*1770*/  FMUL.FTZ R91, R46, R3.reuse ;  /* 0x000000032e5b7220 */ /* 0x080fe20000410000 */
[----:B-1----:R-:W-:Y:S01]  /*1780*/  UISETP.GE.AND UP0, UPT, UR4, 0x1, UPT ;  /* 0x000000010400788c */ /* 0x002fe2000bf06270 */
[C---:B------:R-:W-:Y:S01]  /*1790*/  FMUL.FTZ R90, R45.reuse, R3 ;  /* 0x000000032d5a7220 */ /* 0x040fe20000410000 */
[----:B------:R-:W-:Y:S01]  /*17a0*/  FFMA.FTZ R7, R45, R42, R32 ;  /* 0x0000002a2d077223 */ /* 0x000fe20000010020 */
[----:B------:R-:W-:Y:S06]  /*17b0*/  BAR.SYNC.DEFER_BLOCKING 0x0 ;  /* 0x0000000000007b1d */ /* 0x000fec0000010000 */
[----:B------:R-:W-:Y:S05]  /*17c0*/  BRA.U !UP0, `(.L_x_9822) ;  /* 0x0000001508407547 */ /* 0x000fea000b800000 */
[----:B0-----:R-:W0:Y:S01]  /*17d0*/  LDC.64 R66, c[0x0][0x3a8] ;  /* 0x0000ea00ff427b82 */ /* 0x001e220000000a00 */
[----:B------:R-:W-:Y:S01]  /*17e0*/  IADD3 R78, P1, PT, R52, R54, RZ ;  /* 0x00000036344e7210 */ /* 0x000fe20007f3e0ff */
[----:B------:R-:W-:Y:S01]  /*17f0*/  HFMA2 R48, -RZ, RZ, 0, 0 ;  /* 0x00000000ff307431 */ /* 0x000fe200000001ff */
[----:B------:R-:W-:Y:S01]  /*1800*/  ISETP.NE.AND P0, PT, R19, 0x1, PT ;  /* 0x000000011300780c */ /* 0x000fe20003f05270 */
[----:B------:R-:W-:Y:S01]  /*1810*/  FMUL.FTZ R93, R41, R36 ;  /* 0x00000024295d7220 */ /* 0x000fe20000410000 */
[----:B------:R-:W-:Y:S01]  /*1820*/  SHF.L.U32 R97, R27, 0x8, RZ ;  /* 0x000000081b617819 */ /* 0x000fe200000006ff */
[----:B------:R-:W-:Y:S01]  /*1830*/  FMUL.FTZ R94, R40, R37 ;  /* 0x00000025285e7220 */ /* 0x000fe20000410000 */
[----:B------:R-:W-:Y:S01]  /*1840*/  SHF.L.U32 R98, R19, 0x8, RZ ;  /* 0x0000000813627819 */ /* 0x000fe200000006ff */
[----:B------:R-:W1:Y:S01]  /*1850*/  LDC.64 R68, c[0x0][0x440] ;  /* 0x00011000ff447b82 */ /* 0x000e620000000a00 */
[----:B------:R-:W-:Y:S01]  /*1860*/  ISETP.GE.AND P2, PT, R20, R28, PT ;  /* 0x0000001c1400720c */ /* 0x000fe20003f46270 */
[----:B------:R-:W-:Y:S01]  /*1870*/  FMUL.FTZ R95, R43, R38 ;  /* 0x000000262b5f7220 */ /* 0x000fe20000410000 */
[----:B------:R-:W-:Y:S01]  /*1880*/  IADD3 R92, PT, PT, R19, -0x2, RZ ;  /* 0xfffffffe135c7810 */ /* 0x000fe20007ffe0ff */
[----:B------:R-:W-:Y:S01]  /*1890*/  FMUL.FTZ R96, R42, R39 ;  /* 0x000000272a607220 */ /* 0x000fe20000410000 */
[----:B------:R-:W-:Y:S01]  /*18a0*/  IADD3 R101, PT, PT, R52, R60, RZ ;  /* 0x0000003c34657210 */ /* 0x000fe20007ffe0ff */
[----:B------:R-:W-:Y:S01]  /*18b0*/  IMAD.X R79, RZ, RZ, R26, P1 ;  /* 0x000000ffff4f7224 */ /* 0x000fe200008e061a */
[----:B------:R-:W-:Y:S01]  /*18c0*/  ISETP.EQ.AND P0, PT, R60, RZ, P0 ;  /* 0x000000ff3c00720c */ /* 0x000fe20000702270 */
[----:B------:R-:W2:Y:S01]  /*18d0*/  LDC.64 R70, c[0x0][0x3c0] ;  /* 0x0000f000ff467b82 */ /* 0x000ea20000000a00 */
[----:B------:R-:W-:Y:S01]  /*18e0*/  LOP3.LUT R97, R97, 0x100, RZ, 0xc0, !PT ;  /* 0x0000010061617812 */ /* 0x000fe200078ec0ff */
[----:B------:R-:W3:Y:S01]  /*18f0*/  LDCU UR10, c[0x0][0x394] ;  /* 0x00007280ff0a77ac */ /* 0x000ee20008000800 */
[----:B------:R-:W-:Y:S01]  /*1900*/  LOP3.LUT R98, R98, 0x100, RZ, 0xc0, !PT ;  /* 0x0000010062627812 */ /* 0x000fe200078ec0ff */
[----:B------:R-:W4:Y:S04]  /*1910*/  LDCU UR12, c[0x0][0x38c] ;  /* 0x00007180ff0c77ac */ /* 0x000f280008000800 */
[----:B------:R-:W0:Y:S01]  /*1920*/  LDC.64 R72, c[0x0][0x450] ;  /* 0x00011400ff487b82 */ /* 0x000e220000000a00 */
[----:B------:R-:W0:Y:S01]  /*1930*/  LDCU UR11, c[0x0][0x388] ;  /* 0x00007100ff0b77ac */ /* 0x000e220008000800 */
[----:B------:R-:W0:Y:S06]  /*1940*/  LDCU.64 UR8, c[0x0][0x538] ;  /* 0x0000a700ff0877ac */ /* 0x000e2c0008000a00 */
[----:B------:R-:W0:Y:S01]  /*1950*/  LDC.64 R74, c[0x0][0x3e0] ;  /* 0x0000f800ff4a7b82 */ /* 0x000e220000000a00 */
[----:B------:R-:W-:-:S07]  /*1960*/  UMOV UR4, URZ ;  /* 0x000000ff00047c82 */ /* 0x000fce0008000000 */
[----:B---34-:R-:W0:Y:S02]  /*1970*/  LDC.64 R76, c[0x0][0x4d0] ;  /* 0x00013400ff4c7b82 */ /* 0x018e240000000a00 */
.L_x_9836:
[----:B--2---:R-:W-:Y:S02]  /*1980*/  MOV R32, R20 ;  /* 0x0000001400207202 */ /* 0x004fe40000000f00 */
[----:B------:R-:W-:Y:S02]  /*1990*/  MOV R33, RZ ;  /* 0x000000ff00217202 */ /* 0x000fe40000000f00 */
[-C--:B------:R-:W-:Y:S02]  /*19a0*/  ISETP.GE.AND P4, PT, R24, R28.reuse, PT ;  /* 0x0000001c1800720c */ /* 0x080fe40003f86270 */
[-C--:B------:R-:W-:Y:S01]  /*19b0*/  ISETP.GE.AND P3, PT, R23, R28.reuse, PT ;  /* 0x0000001c1700720c */ /* 0x080fe20003f66270 */
[----:B--2---:R-:W-:Y:S01]  /*19c0*/  IMAD.WIDE.U32 R32, R70, UR4, R32 ;  /* 0x0000000446207c25 */ /* 0x004fe2000f8e0020 */
[----:B------:R-:W-:-:S03]  /*19d0*/  ISETP.GE.AND P1, PT, R25, R28, PT ;  /* 0x0000001c1900720c */ /* 0x000fc60003f26270 */
[----:B------:R-:W-:Y:S01]  /*19e0*/  IMAD R33, R71, UR4, R33 ;  /* 0x0000000447217c24 */ /* 0x000fe2000f8e0221 */
[----:B------:R-:W-:-:S04]  /*19f0*/  LEA R34, P5, R32, R16, 0x1 ;  /* 0x0000001020227211 */ /* 0x000fc800078a08ff */
[----:B------:R-:W-:-:S05]  /*1a00*/  LEA.HI.X R35, R32, R17, R33, 0x1, P5 ;  /* 0x0000001120237211 */ /* 0x000fca00028f0c21 */
[----:B------:R-:W2:Y:S04]  /*1a10*/  @!P2 LDG.E.U16 R103, desc[UR16][R34.64] ;  /* 0x000000102267a981 */ /* 0x000ea8000c1e1500 */
[----:B---3--:R-:W3:Y:S04]  /*1a20*/  @!P4 LDG.E.U16 R84, desc[UR16][R34.64+0x80] ;  /* 0x000080102254c981 */ /* 0x008ee8000c1e1500 */
        /* <DEDUP_REMOVED lines=8> */
[----:B------:R0:W5:Y:S01]  /*1ab0*/  LDG.E R102, desc[UR16][R80.64] ;  /* 0x0000001050667981 */ /* 0x000162000c1e1900 */
[----:B------:R-:W-:Y:S02]  /*1ac0*/  MOV R32, R56 ;  /* 0x0000003800207202 */ /* 0x000fe40000000f00 */
[----:B------:R-:W-:Y:S02]  /*1ad0*/  MOV R33, R11 ;  /* 0x0000000b00217202 */ /* 0x000fe40000000f00 */
[----:B------:R-:W-:Y:S02]  /*1ae0*/  MOV R83, RZ ;  /* 0x000000ff00537202 */ /* 0x000fe40000000f00 */
        /* <DEDUP_REMOVED lines=8> */
[----:B0-----:R-:W-:-:S02]  /*1b70*/  PRMT R81, R83, 0x7632, R81 ;  /* 0x0000763253517816 */ /* 0x001fc40000000051 */
[----:B------:R-:W-:Y:S02]  /*1b80*/  PRMT R103, R85, 0x7632, R103 ;  /* 0x0000763255677816 */ /* 0x000fe40000000067 */
[----:B------:R-:W-:Y:S01]  /*1b90*/  LEA.HI.X R35, R32, R73, R33, 0x2, P3 ;  /* 0x0000004920237211 */ /* 0x000fe200018f1421 */
[----:B------:R0:W-:Y:S04]  /*1ba0*/  STS.U16 [R30], R83 ;  /* 0x000000531e007388 */ /* 0x0001e80000000400 */
[----:B------:R-:W-:Y:S04]  /*1bb0*/  STS.U16 [R30+0x40], R81 ;  /* 0x000040511e007388 */ /* 0x000fe80000000400 */
[----:B------:R-:W-:Y:S04]  /*1bc0*/  STS.U16 [R30+0x80], R85 ;  /* 0x000080551e007388 */ /* 0x000fe80000000400 */
[----:B------:R1:W-:Y:S01]  /*1bd0*/  STS.U16 [R30+0xc0], R103 ;  /* 0x0000c0671e007388 */ /* 0x0003e20000000400 */
[----:B------:R-:W-:-:S03]  /*1be0*/  NOP ;  /* 0x0000000000007918 */ /* 0x000fc60000000000 */
[----:B------:R-:W2:Y:S04]  /*1bf0*/  LDG.E R35, desc[UR16][R34.64] ;  /* 0x0000001022237981 */ /* 0x000ea8000c1e1900 */
[----:B------:R-:W3:Y:S01]  /*1c00*/  LDS.64 R32, [R31] ;  /* 0x000000001f207984 */ /* 0x000ee20000000a00 */
[----:B------:R-:W4:Y:S01]  /*1c10*/  S2UR UR7, SR_CgaCtaId ;  /* 0x00000000000779c3 */ /* 0x000f220000008800 */
[----:B------:R-:W-:-:S04]  /*1c20*/  FMUL.FTZ R80, R102, 1.4426950216293334961 ;  /* 0x3fb8aa3b66507820 */ /* 0x000fc80000410000 */
[C---:B------:R-:W-:Y:S01]  /*1c30*/  FMUL.FTZ R82, R80.reuse, R36 ;  /* 0x0000002450527220 */ /* 0x040fe20000410000 */
[C---:B0-----:R-:W-:Y:S01]  /*1c40*/  FMUL.FTZ R83, R80.reuse, R37 ;  /* 0x0000002550537220 */ /* 0x041fe20000410000 */
[C---:B-1----:R-:W-:Y:S01]  /*1c50*/  FMUL.FTZ R103, R80.reuse, R38 ;  /* 0x0000002650677220 */ /* 0x042fe20000410000 */
[----:B------:R-:W-:Y:S01]  /*1c60*/  FMUL.FTZ R108, R80, R39 ;  /* 0x00000027506c7220 */ /* 0x000fe20000410000 */
[----:B------:R-:W-:Y:S01]  /*1c70*/  UMOV UR6, 0x400 ;  /* 0x0000040000067882 */ /* 0x000fe20000000000 */
[C---:B------:R-:W-:Y:S01]  /*1c80*/  ISETP.NE.AND P3, PT, R60.reuse, RZ, PT ;  /* 0x000000ff3c00720c */ /* 0x040fe20003f65270 */
[----:B------:R-:W0:Y:S01]  /*1c90*/  MUFU.EX2 R82, R82 ;  /* 0x0000005200527308 */ /* 0x000e220000000800 */
[----:B------:R-:W-:Y:S02]  /*1ca0*/  IADD3 R84, PT, PT, R97, UR4, RZ ;  /* 0x0000000461547c10 */ /* 0x000fe4000fffe0ff */
[----:B------:R-:W-:Y:S01]  /*1cb0*/  ISETP.NE.AND P1, PT, R60, 0x1f, PT ;  /* 0x0000001f3c00780c */ /* 0x000fe20003f25270 */
[----:B------:R-:W1:Y:S01]  /*1cc0*/  MUFU.EX2 R83, R83 ;  /* 0x0000005300537308 */ /* 0x000e620000000800 */
[----:B------:R-:W-:-:S03]  /*1cd0*/  SEL R84, R84, R21, !P3 ;  /* 0x0000001554547207 */ /* 0x000fc60005800000 */
[----:B------:R-:W0:Y:S01]  /*1ce0*/  MUFU.EX2 R103, R103 ;  /* 0x0000006700677308 */ /* 0x000e220000000800 */
[----:B----4-:R-:W-:-:S03]  /*1cf0*/  ULEA UR6, UR7, UR6, 0x18 ;  /* 0x0000000607067291 */ /* 0x010fc6000f8ec0ff */
[----:B------:R-:W4:Y:S03]  /*1d00*/  MUFU.EX2 R108, R108 ;  /* 0x0000006c006c7308 */ /* 0x000f260000000800 */
[----:B------:R-:W-:Y:S01]  /*1d10*/  LEA R81, R84, UR6, 0x2 ;  /* 0x0000000654517c11 */ /* 0x000fe2000f8e10ff */
[----:B------:R-:W-:Y:S04]  /*1d20*/  BSSY.RECONVERGENT B0, `(.L_x_9823) ;  /* 0x0000018000007945 */ /* 0x000fe80003800200 */
[----:B0-----:R0:W-:Y:S01]  /*1d30*/  STS [R81+0x548], R82 ;  /* 0x0005485251007388 */ /* 0x0011e20000000800 */
[--C-:B---3--:R-:W-:Y:S02]  /*1d40*/  HADD2.F32 R104, -RZ, R32.reuse.H0_H0 ;  /* 0x20000020ff687230 */ /* 0x108fe40000004100 */
        /* <DEDUP_REMOVED lines=8> */
[-C--:B--2---:R-:W-:Y:S01]  /*1dd0*/  FMUL.FTZ R34, R0, R35.reuse ;  /* 0x0000002300227220 */ /* 0x084fe20000410000 */
[-C--:B------:R-:W-:Y:S01]  /*1de0*/  FMUL.FTZ R114, R44, R35.reuse ;  /* 0x000000232c727220 */ /* 0x080fe20000410000 */
[-C--:B------:R-:W-:Y:S01]  /*1df0*/  FMUL.FTZ R115, R46, R35.reuse ;  /* 0x000000232e737220 */ /* 0x080fe20000410000 */
[----:B------:R-:W-:-:S02]  /*1e00*/  FMUL.FTZ R113, R45, R35 ;  /* 0x000000232d717220 */ /* 0x000fc40000410000 */
[----:B01--4-:R-:W-:Y:S05]  /*1e10*/  @P1 BRA `(.L_x_9824) ;  /* 0x00000000001c1947 */ /* 0x013fea0003800000 */
[----:B------:R-:W-:Y:S01]  /*1e20*/  ISETP.NE.AND P1, PT, R19, UR10, PT ;  /* 0x0000000a13007c0c */ /* 0x000fe2000bf25270 */
[----:B------:R-:W-:-:S12]  /*1e30*/  IMAD.MOV.U32 R35, RZ, RZ, 0x3f800000 ;  /* 0x3f800000ff237424 */ /* 0x000fd800078e00ff */
[----:B------:R-:W-:Y:S05]  /*1e40*/  @!P1 BRA `(.L_x_9825) ;  /* 0x0000000000149947 */ /* 0x000fea0003800000 */
[----:B------:R-:W-:-:S04]  /*1e50*/  IADD3 R32, PT, PT, R98, UR4, RZ ;  /* 0x0000000462207c10 */ /* 0x000fc8000fffe0ff */
[----:B------:R-:W-:-:S05]  /*1e60*/  LEA R32, R32, UR6, 0x2 ;  /* 0x0000000620207c11 */ /* 0x000fca000f8e10ff */
[----:B------:R2:W3:Y:S01]  /*1e70*/  LDS R35, [R32+0x548] ;  /* 0x0005480020237984 */ /* 0x0004e20000000800 */
[----:B------:R-:W-:Y:S05]  /*1e80*/  BRA `(.L_x_9825) ;  /* 0x0000000000047947 */ /* 0x000fea0003800000 */
.L_x_9824:
[----:B------:R0:W1:Y:S02]  /*1e90*/  LDS R35, [R99+UR5+0xd4c] ;  /* 0x000d4c0563237984 */ /* 0x0000640008000800 */
.L_x_9825:
[----:B------:R-:W-:Y:S05]  /*1ea0*/  BSYNC.RECONVERGENT B0 ;  /* 0x0000000000007941 */ /* 0x000fea0003800200 */
.L_x_9823:
        /* <DEDUP_REMOVED lines=18> */
[----:B--2---:R-:W-:Y:S01]  /*1fd0*/  MOV R33, R84 ;  /* 0x0000005400217202 */ /* 0x004fe20000000f00 */
[----:B------:R-:W-:Y:S02]  /*1fe0*/  FFMA.FTZ R80, R103, R80, R110 ;  /* 0x0000005067507223 */ /* 0x000fe4000001006e */
[----:B------:R-:W2:Y:S02]  /*1ff0*/  SHFL.DOWN PT, R85, R84, 0x1, 0x1f ;  /* 0x08201f0054557f89 */ /* 0x000ea400000e0000 */
        /* <DEDUP_REMOVED lines=10> */
[----:B------:R-:W-:-:S05]  /*20a0*/  FMUL.FTZ R85, R108, R85 ;  /* 0x000000556c557220 */ /* 0x000fca0000410000 */
[----:B------:R-:W5:Y:S01]  /*20b0*/  SHFL.UP PT, R32, R85, 0x1, RZ ;  /* 0x0420000055207989 */ /* 0x000f6200000e00ff */
[----:B-1----:R-:W-:-:S05]  /*20c0*/  FFMA.FTZ R81, R85, R81, R80 ;  /* 0x0000005155517223 */ /* 0x002fca0000010050 */
[----:B------:R-:W-:Y:S01]  /*20d0*/  FSEL R80, R80, R81, !P1 ;  /* 0x0000005150507208 */ /* 0x000fe20004800000 */
[----:B--2---:R-:W-:-:S04]  /*20e0*/  @!P4 FFMA.FTZ R33, R116, R118, R33 ;  /* 0x000000767421c223 */ /* 0x004fc80000010021 */
[----:B------:R-:W1:Y:S01]  /*20f0*/  SHFL.UP PT, R81, R80, 0x2, RZ ;  /* 0x0440000050517989 */ /* 0x000e6200000e00ff */
[----:B---3--:R-:W-:-:S03]  /*2100*/  @!P4 FMUL.FTZ R84, R116, R117 ;  /* 0x000000757454c220 */ /* 0x008fc60000410000 */
[----:B------:R-:W2:Y:S02]  /*2110*/  SHFL.DOWN PT, R118, R33, 0x4, 0x1f ;  /* 0x08801f0021767f89 */ /* 0x000ea400000e0000 */
[----:B------:R-:W-:Y:S01]  /*2120*/  @!P4 MOV R116, R84 ;  /* 0x000000540074c202 */ /* 0x000fe20000000f00 */
[----:B-----5:R-:W-:Y:S01]  /*2130*/  @P1 FMUL.FTZ R85, R85, R32 ;  /* 0x0000002055551220 */ /* 0x020fe20000410000 */
[----:B------:R-:W-:Y:S02]  /*2140*/  ISETP.GT.U32.AND P4, PT, R100, 0x1b, PT ;  /* 0x0000001b6400780c */ /* 0x000fe40003f84070 */
[----:B------:R-:W-:Y:S01]  /*2150*/  ISETP.GE.AND P1, PT, R29, 0x2, PT ;  /* 0x000000021d00780c */ /* 0x000fe20003f26270 */
[----:B------:R-:W3:Y:S04]  /*2160*/  SHFL.DOWN PT, R117, R116, 0x4, 0x1f ;  /* 0x08801f0074757f89 */ /* 0x000ee800000e0000 */
[----:B------:R-:W5:Y:S01]  /*2170*/  SHFL.UP PT, R32, R85, 0x2, RZ ;  /* 0x0440000055207989 */ /* 0x000f6200000e00ff */
[----:B-1----:R-:W-:-:S05]  /*2180*/  FFMA.FTZ R81, R85, R81, R80 ;  /* 0x0000005155517223 */ /* 0x002fca0000010050 */
[----:B--2---:R-:W-:-:S05]  /*2190*/  @!P4 FFMA.FTZ R33, R116, R118, R33 ;  /* 0x000000767421c223 */ /* 0x004fca0000010021 */
[----:B------:R-:W1:Y:S01]  /*21a0*/  SHFL.DOWN PT, R121, R33, 0x8, 0x1f ;  /* 0x09001f0021797f89 */ /* 0x000e6200000e0000 */
[----:B---3--:R-:W-:Y:S01]  /*21b0*/  @!P4 FMUL.FTZ R84, R116, R117 ;  /* 0x000000757454c220 */ /* 0x008fe20000410000 */
[----:B-----5:R-:W-:-:S04]  /*21c0*/  @P1 FMUL.FTZ R85, R85, R32 ;  /* 0x0000002055551220 */ /* 0x020fc80000410000 */
[----:B------:R-:W-:Y:S02]  /*21d0*/  @!P4 MOV R116, R84 ;  /* 0x000000540074c202 */ /* 0x000fe40000000f00 */
[----:B------:R-:W-:Y:S01]  /*21e0*/  FSEL R84, R80, R81, !P1 ;  /* 0x0000005150547208 */ /* 0x000fe20004800000 */
[----:B------:R-:W-:Y:S01]  /*21f0*/  HFMA2 R80, -RZ, RZ, 1.875, 0 ;  /* 0x3f800000ff507431 */ /* 0x000fe200000001ff */
[----:B------:R-:W-:Y:S01]  /*2200*/  ISETP.GE.AND P1, PT, R19, UR10, PT ;  /* 0x0000000a13007c0c */ /* 0x000fe2000bf26270 */
[----:B------:R-:W2:Y:S01]  /*2210*/  SHFL.DOWN PT, R119, R116, 0x8, 0x1f ;  /* 0x09001f0074777f89 */ /* 0x000ea200000e0000 */
[----:B------:R-:W-:Y:S02]  /*2220*/  MOV R81, RZ ;  /* 0x000000ff00517202 */ /* 0x000fe40000000f00 */
[----:B------:R-:W-:Y:S01]  /*2230*/  ISETP.NE.OR P1, PT, R60, RZ, P1 ;  /* 0x000000ff3c00720c */ /* 0x000fe20000f25670 */
[----:B------:R-:W3:Y:S01]  /*2240*/  SHFL.UP PT, R117, R84, 0x4, RZ ;  /* 0x0480000054757989 */ /* 0x000ee200000e00ff */
[----:B------:R-:W-:-:S03]  /*2250*/  ISETP.GE.AND P4, PT, R29, 0x4, PT ;  /* 0x000000041d00780c */ /* 0x000fc60003f86270 */
[----:B------:R-:W5:Y:S01]  /*2260*/  SHFL.UP PT, R32, R85, 0x4, RZ ;  /* 0x0480000055207989 */ /* 0x000f6200000e00ff */
[----:B-1----:R-:W-:-:S07]  /*2270*/  @!P5 FFMA.FTZ R33, R116, R121, R33 ;  /* 0x000000797421d223 */ /* 0x002fce0000010021 */
[----:B------:R-:W-:Y:S01]  /*2280*/  @!P1 LDS.64 R80, [UR7+0xdc8] ;  /* 0x000dc807ff509984 */ /* 0x000fe20008000a00 */
[----:B------:R-:W-:-:S03]  /*2290*/  ISETP.GE.AND P1, PT, R29, 0x8, PT ;  /* 0x000000081d00780c */ /* 0x000fc60003f26270 */
[----:B------:R-:W1:Y:S01]  /*22a0*/  SHFL.DOWN PT, R121, R33, 0x10, 0x1f ;  /* 0x0a001f0021797f89 */ /* 0x000e6200000e0000 */
        /* <DEDUP_REMOVED lines=12> */
[----:B--2---:R-:W-:-:S04]  /*2370*/  @!P4 FMUL.FTZ R119, R116, R119 ;  /* 0x000000777477c220 */ /* 0x004fc80000410000 */
[----:B------:R-:W-:Y:S02]  /*2380*/  @!P4 IMAD.MOV.U32 R116, RZ, RZ, R119 ;  /* 0x000000ffff74c224 */ /* 0x000fe400078e0077 */
[C---:B---3--:R-:W-:Y:S01]  /*2390*/  FFMA.FTZ R117, R85.reuse, R84, R118 ;  /* 0x0000005455757223 */ /* 0x048fe20000010076 */
[----:B------:R-:W-:Y:S01]  /*23a0*/  ISETP.NE.AND P4, PT, R60, 0x1f, PT ;  /* 0x0000001f3c00780c */ /* 0x000fe20003f85270 */
[----:B-----5:R-:W-:Y:S01]  /*23b0*/  @P1 FMUL.FTZ R85, R85, R32 ;  /* 0x0000002055551220 */ /* 0x020fe20000410000 */
[----:B------:R-:W1:Y:S02]  /*23c0*/  SHFL.DOWN PT, R121, R116, 0x1, 0x1f ;  /* 0x08201f0074797f89 */ /* 0x000e6400000e0000 */
[----:B------:R-:W-:Y:S02]  /*23d0*/  FSEL R84, R118, R117, !P1 ;  /* 0x0000007576547208 */ /* 0x000fe40004800000 */
[----:B------:R-:W-:Y:S01]  /*23e0*/  ISETP.GE.AND P1, PT, R29, 0x10, PT ;  /* 0x000000101d00780c */ /* 0x000fe20003f26270 */
[----:B------:R-:W-:Y:S04]  /*23f0*/  SHFL.UP PT, R118, R85, 0x10, RZ ;  /* 0x0600000055767989 */ /* 0x000fe800000e00ff */
[----:B------:R-:W2:Y:S04]  /*2400*/  SHFL.UP PT, R119, R84, 0x10, RZ ;  /* 0x0600000054777989 */ /* 0x000ea800000e00ff */
[----:B------:R-:W-:Y:S04]  /*2410*/  SHFL.IDX PT, R32, R33, RZ, 0x1f ;  /* 0x00001fff21207589 */ /* 0x000fe800000e0000 */
[----:B------:R3:W5:Y:S01]  /*2420*/  SHFL.IDX PT, R117, R116, RZ, 0x1f ;  /* 0x00001fff74757589 */ /* 0x00076200000e0000 */
[----:B-1----:R-:W-:-:S04]  /*2430*/  @P4 FFMA.FTZ R124, R121, R124, R122 ;  /* 0x0000007c797c4223 */ /* 0x002fc8000001007a */
[----:B------:R-:W-:-:S04]  /*2440*/  FFMA.FTZ R113, R124, R35, R113 ;  /* 0x000000237c717223 */ /* 0x000fc80000010071 */
[----:B------:R-:W-:Y:S01]  /*2450*/  FFMA.FTZ R115, R108, R113, R115 ;  /* 0x000000716c737223 */ /* 0x000fe20000010073 */
[C---:B--2---:R-:W-:Y:S01]  /*2460*/  FFMA.FTZ R119, R85.reuse, R119, R84 ;  /* 0x0000007755777223 */ /* 0x044fe20000010054 */
[----:B------:R-:W-:Y:S02]  /*2470*/  @P1 FMUL.FTZ R85, R85, R118 ;  /* 0x0000007655551220 */ /* 0x000fe40000410000 */
[----:B------:R-:W-:Y:S01]  /*2480*/  FFMA.FTZ R114, R103, R115, R114 ;  /* 0x0000007367727223 */ /* 0x000fe20000010072 */
[----:B---3--:R-:W-:Y:S01]  /*2490*/  FMUL.FTZ R116, R115, R38 ;  /* 0x0000002673747220 */ /* 0x008fe20000410000 */
[----:B------:R-:W-:Y:S01]  /*24a0*/  FSEL R122, R84, R119, !P1 ;  /* 0x00000077547a7208 */ /* 0x000fe20004800000 */
[----:B------:R-:W-:Y:S01]  /*24b0*/  FMUL.FTZ R119, R113, R39 ;  /* 0x0000002771777220 */ /* 0x000fe20000410000 */
[C---:B-----5:R-:W-:Y:S01]  /*24c0*/  FFMA.FTZ R81, R117.reuse, R81, R32 ;  /* 0x0000005175517223 */ /* 0x060fe20000010020 */
        /* <DEDUP_REMOVED lines=8> */
[----:B------:R-:W-:Y:S02]  /*2550*/  SHFL.UP PT, R85, R85, 0x1, RZ ;  /* 0x0420000055557989 */ /* 0x000fe400000e00ff */
[----:B------:R-:W-:-:S02]  /*2560*/  FMUL.FTZ R32, R41, R118 ;  /* 0x0000007629207220 */ /* 0x000fc40000410000 */
[----:B------:R-:W-:Y:S04]  /*2570*/  SHFL.UP PT, R84, R122, 0x1, RZ ;  /* 0x042000007a547989 */ /* 0x000fe800000e00ff */
[----:B------:R-:W-:Y:S04]  /*2580*/  @!P1 STS.64 [UR7+0xdc8], R80 ;  /* 0x000dc850ff009988 */ /* 0x000fe80008000a07 */
[----:B------:R1:W-:Y:S01]  /*2590*/  STS.128 [R18+0x110], R32 ;  /* 0x0001102012007388 */ /* 0x0003e20000000c00 */
        /* <DEDUP_REMOVED lines=32> */
.L_x_9827:
[----:B------:R-:W-:Y:S05]  /*27a0*/  BSYNC.RECONVERGENT B0 ;  /* 0x0000000000007941 */ /* 0x000fea0003800200 */
.L_x_9826:
[----:B------:R-:W-:Y:S04]  /*27b0*/  BSSY.RECONVERGENT B0, `(.L_x_9828) ;  /* 0x0000003000007945 */ /* 0x000fe80003800200 */
[----:B------:R-:W-:Y:S05]  /*27c0*/  @!P4 BRA `(.L_x_9829) ;  /* 0x000000000004c947 */ /* 0x000fea0003800000 */
[----:B------:R2:W-:Y:S02]  /*27d0*/  REDG.E.ADD.F32.FTZ.RN.STRONG.GPU desc[UR16][R82.64+0x80], R123 ;  /* 0x0000807b520079a6 */ /* 0x0005e4000c12f310 */
.L_x_9829:
[----:B------:R-:W-:Y:S05]  /*27e0*/  BSYNC.RECONVERGENT B0 ;  /* 0x0000000000007941 */ /* 0x000fea0003800200 */
.L_x_9828:
[----:B-1----:R1:W3:Y:S01]  /*27f0*/  LDS R33, [R22+0x100] ;  /* 0x0001000016217984 */ /* 0x0022e20000000800 */
[----:B------:R-:W-:Y:S04]  /*2800*/  BSSY.RECONVERGENT B0, `(.L_x_9830) ;  /* 0x0000003000007945 */ /* 0x000fe80003800200 */
[----:B------:R-:W-:Y:S05]  /*2810*/  @!P5 BRA `(.L_x_9831) ;  /* 0x000000000004d947 */ /* 0x000fea0003800000 */
[----:B---3--:R4:W-:Y:S02]  /*2820*/  REDG.E.ADD.F32.FTZ.RN.STRONG.GPU desc[UR16][R82.64+0x100], R33 ;  /* 0x00010021520079a6 */ /* 0x0089e4000c12f310 */
.L_x_9831:
[----:B------:R-:W-:Y:S05]  /*2830*/  BSYNC.RECONVERGENT B0 ;  /* 0x0000000000007941 */ /* 0x000fea0003800200 */
.L_x_9830:
[----:B---34-:R3:W4:Y:S01]  /*2840*/  LDS R33, [R22+0x180] ;  /* 0x0001800016217984 */ /* 0x0187220000000800 */
[----:B------:R-:W-:Y:S04]  /*2850*/  BSSY.RECONVERGENT B0, `(.L_x_9832) ;  /* 0x0000003000007945 */ /* 0x000fe80003800200 */
[----:B------:R-:W-:Y:S05]  /*2860*/  @!P6 BRA `(.L_x_9833) ;  /* 0x000000000004e947 */ /* 0x000fea0003800000 */
[----:B----4-:R4:W-:Y:S02]  /*2870*/  REDG.E.ADD.F32.FTZ.RN.STRONG.GPU desc[UR16][R82.64+0x180], R33 ;  /* 0x00018021520079a6 */ /* 0x0109e4000c12f310 */
.L_x_9833:
[----:B------:R-:W-:Y:S05]  /*2880*/  BSYNC.RECONVERGENT B0 ;  /* 0x0000000000007941 */ /* 0x000fea0003800200 */
.L_x_9832:
[----:B------:R-:W5:Y:S01]  /*2890*/  SHFL.DOWN PT, R32, R119, 0x1, 0x1f ;  /* 0x08201f0077207f89 */ /* 0x000f6200000e0000 */
[----:B------:R-:W-:Y:S01]  /*28a0*/  ISETP.GT.AND P3, PT, R29, 0x1e, PT ;  /* 0x0000001e1d00780c */ /* 0x000fe20003f64270 */
[-C--:B------:R-:W-:Y:S01]  /*28b0*/  FMUL.FTZ R107, R107, R113.reuse ;  /* 0x000000716b6b7220 */ /* 0x080fe20000410000 */
[C---:B------:R-:W-:Y:S01]  /*28c0*/  FMUL.FTZ R113, R102.reuse, R113 ;  /* 0x0000007166717220 */ /* 0x040fe20000410000 */
[----:B----4-:R-:W4:Y:S01]  /*28d0*/  SHFL.DOWN PT, R33, R34, 0x1, 0x1f ;  /* 0x08201f0022217f89 */ /* 0x010f2200000e0000 */
[C---:B--2---:R-:W-:Y:S01]  /*28e0*/  FMUL.FTZ R82, R102.reuse, R115 ;  /* 0x0000007366527220 */ /* 0x044fe20000410000 */
        /* <DEDUP_REMOVED lines=58> */
.L_x_9835:
[----:B------:R-:W-:Y:S05]  /*2c90*/  BSYNC.RECONVERGENT B0 ;  /* 0x0000000000007941 */ /* 0x000fea0003800200 */
.L_x_9834:
[----:B------:R-:W-:-:S04]  /*2ca0*/  UIADD3 UR4, UPT, UPT, UR4, 0x1, URZ ;  /* 0x0000000104047890 */ /* 0x000fc8000fffe0ff */
[----:B------:R-:W-:-:S09]  /*2cb0*/  UISETP.GE.AND UP0, UPT, UR4, UR12, UPT ;  /* 0x0000000c0400728c */ /* 0x000fd2000bf06270 */
[----:B------:R-:W-:Y:S05]  /*2cc0*/  BRA.U !UP0, `(.L_x_9836) ;  /* 0xffffffed082c7547 */ /* 0x000fea000b83ffff */
.L_x_9822:
[----:B------:R-:W-:Y:S01]  /*2cd0*/  BAR.SYNC.DEFER_BLOCKING 0x0 ;  /* 0x0000000000007b1d */ /* 0x000fe20000010000 */
[-C--:B------:R-:W-:Y:S02]  /*2ce0*/  ISETP.GE.AND P0, PT, R20, R28.reuse, PT ;  /* 0x0000001c1400720c */ /* 0x080fe40003f06270 */
[-C--:B------:R-:W-:Y:S02]  /*2cf0*/  ISETP.GE.AND P1, PT, R23, R28.reuse, PT ;  /* 0x0000001c1700720c */ /* 0x080fe40003f26270 */
[-C--:B------:R-:W-:Y:S01]  /*2d00*/  ISETP.GE.AND P2, PT, R24, R28.reuse, PT ;  /* 0x0000001c1800720c */ /* 0x080fe20003f46270 */
[----:B------:R-:W4:Y:S01]  /*2d10*/  LDCU.64 UR8, c[0x0][0x500] ;  /* 0x0000a000ff0877ac */ /* 0x000f220008000a00 */
[----:B------:R-:W-:Y:S02]  /*2d20*/  ISETP.GE.AND P3, PT, R25, R28, PT ;  /* 0x0000001c1900720c */ /* 0x000fe40003f66270 */
[----:B------:R-:W-:Y:S01]  /*2d30*/  PRMT R29, RZ, 0x7610, R29 ;  /* 0x00007610ff1d7816 */ /* 0x000fe2000000001d */
[----:B------:R-:W5:Y:S01]  /*2d40*/  LDCU.64 UR10, c[0x0][0x550] ;  /* 0x0000aa00ff0a77ac */ /* 0x000f620008000a00 */
[----:B--2---:R-:W-:-:S02]  /*2d50*/  PRMT R33, RZ, 0x7610, R33 ;  /* 0x00007610ff217816 */ /* 0x004fc40000000021 */
[----:B------:R-:W-:Y:S02]  /*2d60*/  PRMT R35, RZ, 0x7610, R35 ;  /* 0x00007610ff237816 */ /* 0x000fe40000000023 */
[----:B------:R-:W2:Y:S04]  /*2d70*/  @!P0 LDG.E.U16 R29, desc[UR16][R50.64] ;  /* 0x00000010321d8981 */ /* 0x000ea8000c1e1500 */
[----:B------:R-:W3:Y:S04]  /*2d80*/  @!P1 LDG.E.U16 R33, desc[UR16][R50.64+0x40] ;  /* 0x0000401032219981 */ /* 0x000ee8000c1e1500 */
[----:B------:R-:W4:Y:S04]  /*2d90*/  @!P2 LDG.E.U16 R35, desc[UR16][R50.64+0x80] ;  /* 0x000080103223a981 */ /* 0x000f28000c1e1500 */
[----:B------:R0:W5:Y:S01]  /*2da0*/  @!P3 LDG.E.U16 R47, desc[UR16][R50.64+0xc0] ;  /* 0x0000c010322fb981 */ /* 0x000162000c1e1500 */
[----:B------:R-:W-:-:S02]  /*2db0*/  ISETP.NE.AND P0, PT, R60, RZ, PT ;  /* 0x000000ff3c00720c */ /* 0x000fc40003f05270 */
[----:B------:R-:W-:Y:S02]  /*2dc0*/  F2FP.F16.F32.PACK_AB R88, R88, R89 ;  /* 0x000000595858723e */ /* 0x000fe400000000ff */
[----:B------:R-:W-:Y:S02]  /*2dd0*/  F2FP.F16.F32.PACK_AB R89, R90, R91 ;  /* 0x0000005b5a59723e */ /* 0x000fe400000000ff */
[----:B------:R-:W-:Y:S01]  /*2de0*/  SHF.R.S32.HI R53, RZ, 0x1f, R52 ;  /* 0x0000001fff357819 */ /* 0x000fe20000011434 */
[----:B0-----:R-:W0:Y:S01]  /*2df0*/  LDC.64 R50, c[0x0][0x518] ;  /* 0x00014600ff327b82 */ /* 0x001e220000000a00 */
[----:B--2---:R-:W-:Y:S04]  /*2e00*/  STS.U16 [R30], R29 ;  /* 0x0000001d1e007388 */ /* 0x004fe80000000400 */
[----:B---3--:R2:W-:Y:S04]  /*2e10*/  STS.U16 [R30+0x40], R33 ;  /* 0x000040211e007388 */ /* 0x0085e80000000400 */
[----:B----4-:R-:W-:Y:S04]  /*2e20*/  STS.U16 [R30+0x80], R35 ;  /* 0x000080231e007388 */ /* 0x010fe80000000400 */
[----:B-----5:R-:W-:Y:S01]  /*2e30*/  STS.U16 [R30+0xc0], R47 ;  /* 0x0000c02f1e007388 */ /* 0x020fe20000000400 */
[----:B------:R-:W-:-:S03]  /*2e40*/  NOP ;  /* 0x0000000000007918 */ /* 0x000fc60000000000 */
[----:B------:R-:W3:Y:S01]  /*2e50*/  LDS.64 R40, [R31] ;  /* 0x000000001f287984 */ /* 0x000ee20000000a00 */
[----:B--2---:R-:W2:Y:S08]  /*2e60*/  LDC.64 R32, c[0x0][0x4f8] ;  /* 0x00013e00ff207b82 */ /* 0x004eb00000000a00 */
[----:B------:R-:W-:Y:S06]  /*2e70*/  BAR.SYNC.DEFER_BLOCKING 0x0 ;  /* 0x0000000000007b1d */ /* 0x000fec0000010000 */
[----:B------:R-:W-:Y:S01]  /*2e80*/  STS.64 [R31], R88 ;  /* 0x000000581f007388 */ /* 0x000fe20000000a00 */
[----:B------:R-:W-:-:S03]  /*2e90*/  NOP ;  /* 0x0000000000007918 */ /* 0x000fc60000000000 */
[----:B------:R-:W-:Y:S04]  /*2ea0*/  LDS.U16 R43, [R30+0x80] ;  /* 0x000080001e2b7984 */ /* 0x000fe80000000400 */
[----:B------:R-:W-:Y:S01]  /*2eb0*/  LDS.U16 R45, [R30+0xc0] ;  /* 0x0000c0001e2d7984 */ /* 0x000fe20000000400 */
[--C-:B---3--:R-:W-:Y:S02]  /*2ec0*/  HADD2.F32 R39, -RZ, R40.reuse.H1_H1 ;  /* 0x30000028ff277230 */ /* 0x108fe40000004100 */
        /* <DEDUP_REMOVED lines=10> */
[----:B------:R-:W-:-:S04]  /*2f70*/  FSETP.GTU.FTZ.AND P1, PT, R35, 20, PT ;  /* 0x41a000002300780b */ /* 0x000fc80003f3c000 */
[----:B------:R-:W-:-:S05]  /*2f80*/  FSETP.GTU.FTZ.AND P4, PT, R37, 20, PT ;  /* 0x41a000002500780b */ /* 0x000fca0003f9c000 */
[----:B------:R-:W-:Y:S02]  /*2f90*/  @!P3 FMUL.FTZ R29, R39, -1.4426950216293334961 ;  /* 0xbfb8aa3b271db820 */ /* 0x000fe40000410000 */
[----:B------:R-:W-:Y:S01]  /*2fa0*/  LDS.U16 R39, [R30] ;  /* 0x000000001e277984 */ /* 0x000fe20000000400 */
[----:B------:R-:W-:Y:S01]  /*2fb0*/  @!P2 FMUL.FTZ R0, R0, -1.4426950216293334961 ;  /* 0xbfb8aa3b0000a820 */ /* 0x000fe20000410000 */
[----:B------:R-:W-:Y:S02]  /*2fc0*/  @!P1 FMUL.FTZ R35, R35, -1.4426950216293334961 ;  /* 0xbfb8aa3b23239820 */ /* 0x000fe40000410000 */
[----:B------:R-:W-:Y:S01]  /*2fd0*/  @!P0 STS [UR6+0x100], R28 ;  /* 0x0001001cff008988 */ /* 0x000fe20008000806 */
[----:B------:R-:W3:Y:S01]  /*2fe0*/  @!P3 MUFU.EX2 R29, R29 ;  /* 0x0000001d001db308 */ /* 0x000ee20000000800 */
[----:B------:R-:W-:Y:S01]  /*2ff0*/  @!P4 FMUL.FTZ R34, R37, -1.4426950216293334961 ;  /* 0xbfb8aa3b2522c820 */ /* 0x000fe20000410000 */
[----:B------:R-:W-:Y:S06]  /*3000*/  BAR.SYNC.DEFER_BLOCKING 0x0 ;  /* 0x0000000000007b1d */ /* 0x000fec0000010000 */
[----:B------:R-:W4:Y:S04]  /*3010*/  @!P2 MUFU.EX2 R0, R0 ;  /* 0x000000000000a308 */ /* 0x000f280000000800 */
[----:B------:R-:W5:Y:S01]  /*3020*/  @!P4 MUFU.EX2 R34, R34 ;  /* 0x000000220022c308 */ /* 0x000f620000000800 */
[----:B---3--:R-:W-:-:S03]  /*3030*/  @!P3 FADD.FTZ R29, R29, 1 ;  /* 0x3f8000001d1db421 */ /* 0x008fc60000010000 */
[----:B------:R2:W3:Y:S04]  /*3040*/  @!P1 MUFU.EX2 R37, R35 ;  /* 0x0000002300259308 */ /* 0x0004e80000000800 */
[----:B------:R-:W1:Y:S01]  /*3050*/  @!P3 MUFU.RCP R29, R29 ;  /* 0x0000001d001db308 */ /* 0x000e620000001000 */
[----:B----4-:R-:W-:Y:S01]  /*3060*/  @!P2 FADD.FTZ R0, R0, 1 ;  /* 0x3f8000000000a421 */ /* 0x010fe20000010000 */
[----:B------:R-:W4:Y:S01]  /*3070*/  LDS R38, [UR6+0x100] ;  /* 0x00010006ff267984 */ /* 0x000f220008000800 */
[----:B-----5:R-:W-:-:S05]  /*3080*/  @!P4 FADD.FTZ R36, R34, 1 ;  /* 0x3f8000002224c421 */ /* 0x020fca0000010000 */
[----:B------:R-:W5:Y:S01]  /*3090*/  @!P2 MUFU.RCP R0, R0 ;  /* 0x000000000000a308 */ /* 0x000f620000001000 */
[----:B--2---:R-:W-:-:S04]  /*30a0*/  IMAD.WIDE.U32 R34, R32, UR18, R52 ;  /* 0x0000001220227c25 */ /* 0x004fc8000f8e0034 */
[----:B---3--:R-:W-:Y:S01]  /*30b0*/  @!P1 FADD.FTZ R37, R37, 1 ;  /* 0x3f80000025259421 */ /* 0x008fe20000010000 */
[----:B------:R-:W-:Y:S02]  /*30c0*/  IMAD R35, R33, UR18, R35 ;  /* 0x0000001221237c24 */ /* 0x000fe4000f8e0223 */
[----:B0-----:R-:W-:Y:S01]  /*30d0*/  IMAD.WIDE.U32 R52, R50, UR18, R52 ;  /* 0x0000001232347c25 */ /* 0x001fe2000f8e0034 */
[----:B------:R-:W0:Y:S03]  /*30e0*/  @!P4 MUFU.RCP R36, R36 ;  /* 0x000000240024c308 */ /* 0x000e260000001000 */
[----:B-1----:R-:W-:Y:S01]  /*30f0*/  @!P3 FMUL.FTZ R86, R86, R29 ;  /* 0x0000001d5656b220 */ /* 0x002fe20000410000 */
[----:B------:R-:W-:-:S04]  /*3100*/  IMAD.WIDE.U32 R32, R2, UR8, R34 ;  /* 0x0000000802207c25 */ /* 0x000fc8000f8e0022 */
[----:B------:R-:W-:Y:S01]  /*3110*/  IMAD R53, R51, UR18, R53 ;  /* 0x0000001233357c24 */ /* 0x000fe2000f8e0235 */
[----:B------:R-:W1:Y:S01]  /*3120*/  @!P1 MUFU.RCP R37, R37 ;  /* 0x0000002500259308 */ /* 0x000e620000001000 */
[----:B-----5:R-:W-:Y:S01]  /*3130*/  @!P2 FMUL.FTZ R87, R87, R0 ;  /* 0x000000005757a220 */ /* 0x020fe20000410000 */
[----:B------:R-:W-:Y:S01]  /*3140*/  IMAD R0, R2, UR9, R33 ;  /* 0x0000000902007c24 */ /* 0x000fe2000f8e0221 */
[----:B------:R-:W-:Y:S01]  /*3150*/  IADD3 R33, P5, PT, R20, R32, RZ ;  /* 0x0000002014217210 */ /* 0x000fe20007fbe0ff */
[----:B------:R-:W2:Y:S02]  /*3160*/  LDCU.64 UR8, c[0x0][0x560] ;  /* 0x0000ac00ff0877ac */ /* 0x000ea40008000a00 */
[----:B------:R-:W-:Y:S01]  /*3170*/  F2FP.F16.F32.PACK_AB R46, R86, R87 ;  /* 0x00000057562e723e */ /* 0x000fe200000000ff */
[----:B------:R-:W-:Y:S01]  /*3180*/  FADD.FTZ R87, R87, R6 ;  /* 0x0000000657577221 */ /* 0x000fe20000010000 */
[----:B------:R-:W-:Y:S01]  /*3190*/  IADD3.X R0, PT, PT, RZ, R0, RZ, P5, !PT ;  /* 0x00000000ff007210 */ /* 0x000fe20002ffe4ff */
[----:B0-----:R-:W-:Y:S01]  /*31a0*/  @!P4 FMUL.FTZ R49, R49, R36 ;  /* 0x000000243131c220 */ /* 0x001fe20000410000 */
[----:B------:R-:W-:Y:S01]  /*31b0*/  LEA R32, P6, R33, UR10, 0x1 ;  /* 0x0000000a21207c11 */ /* 0x000fe2000f8c08ff */
[----:B------:R-:W-:-:S03]  /*31c0*/  FADD.FTZ R86, R87, R86 ;  /* 0x0000005657567221 */ /* 0x000fc60000010000 */
[----:B------:R-:W-:Y:S01]  /*31d0*/  LEA.HI.X R33, R33, UR11, R0, 0x1, P6 ;  /* 0x0000000b21217c11 */ /* 0x000fe2000b0f0c00 */
[----:B-1----:R-:W-:Y:S01]  /*31e0*/  @!P1 FMUL.FTZ R48, R48, R37 ;  /* 0x0000002530309220 */ /* 0x002fe20000410000 */
[-C--:B----4-:R-:W-:Y:S02]  /*31f0*/  ISETP.GE.AND P3, PT, R20, R38.reuse, PT ;  /* 0x000000261400720c */ /* 0x090fe40003f66270 */
[-C--:B------:R-:W-:Y:S02]  /*3200*/  ISETP.GE.AND P2, PT, R23, R38.reuse, PT ;  /* 0x000000261700720c */ /* 0x080fe40003f46270 */
        /* <DEDUP_REMOVED lines=18> */
[----:B------:R-:W1:Y:S01]  /*3330*/  LDS R0, [UR6+0x100] ;  /* 0x00010006ff007984 */ /* 0x000e620008000800 */
[----:B------:R-:W0:Y:S02]  /*3340*/  LDCU.64 UR6, c[0x0][0x520] ;  /* 0x0000a400ff0677ac */ /* 0x000e240008000a00 */
[----:B0-----:R-:W-:-:S04]  /*3350*/  IMAD.WIDE.U32 R32, R2, UR6, R52 ;  /* 0x0000000602207c25 */ /* 0x001fc8000f8e0034 */
[----:B------:R-:W-:Y:S01]  /*3360*/  IMAD R29, R2, UR7, R33 ;  /* 0x00000007021d7c24 */ /* 0x000fe2000f8e0221 */
[----:B------:R-:W-:-:S04]  /*3370*/  IADD3 R32, P4, PT, R20, R32, RZ ;  /* 0x0000002014207210 */ /* 0x000fc80007f9e0ff */
[----:B------:R-:W-:Y:S02]  /*3380*/  IADD3.X R29, PT, PT, RZ, R29, RZ, P4, !PT ;  /* 0x0000001dff1d7210 */ /* 0x000fe400027fe4ff */
[----:B--2---:R-:W-:-:S04]  /*3390*/  LEA R28, P4, R32, UR8, 0x1 ;  /* 0x00000008201c7c11 */ /* 0x004fc8000f8808ff */
        /* <DEDUP_REMOVED lines=20> */
.L_x_9813:
        /* <DEDUP_REMOVED lines=34> */
.L_x_9839:
[----:B------:R-:W-:Y:S05]  /*3700*/  BSYNC.RECONVERGENT B0 ;  /* 0x0000000000007941 */ /* 0x000fea0003800200 */
.L_x_9838:
[----:B------:R-:W-:Y:S05]  /*3710*/  @!P0 BRA `(.L_x_9840) ;  /* 0x0000000000688947 */ /* 0x000fea0003800000 */
[----:B------:R-:W-:Y:S06]  /*3720*/  BAR.SYNC.DEFER_BLOCKING 0x0 ;  /* 0x0000000000007b1d */ /* 0x000fec0000010000 */
[----:B------:R-:W-:Y:S01]  /*3730*/  BSSY.RECONVERGENT B0, `(.L_x_9840) ;  /* 0x0000018000007945 */ /* 0x000fe20003800200 */
[----:B-----5:R-:W3:Y:S01]  /*3740*/  SHFL.DOWN P0, R3, R6, 0x1, 0x1f ;  /* 0x08201f0006037f89 */ /* 0x020ee20000000000 */
[----:B--2---:R-:W2:Y:S01]  /*3750*/  S2R R8, SR_LANEID ;  /* 0x0000000000087919 */ /* 0x004ea20000000000 */
[----:B---3--:R-:W-:Y:S02]  /*3760*/  @P0 FADD R3, R3, R6 ;  /* 0x0000000603030221 */ /* 0x008fe40000000000 */
[----:B------:R-:W3:Y:S03]  /*3770*/  S2R R6, SR_TID.X ;  /* 0x0000000000067919 */ /* 0x000ee60000002100 */
[----:B-1----:R-:W1:Y:S01]  /*3780*/  SHFL.DOWN P0, R0, R3, 0x2, 0x1f ;  /* 0x08401f0003007f89 */ /* 0x002e620000000000 */
        /* <DEDUP_REMOVED lines=18> */
.L_x_9841:
[----:B------:R-:W-:Y:S05]  /*38b0*/  BSYNC.RECONVERGENT B0 ;  /* 0x0000000000007941 */ /* 0x000fea0003800200 */
.L_x_9840:
[----:B------:R-:W-:Y:S05]  /*38c0*/  @P2 EXIT ;  /* 0x000000000000294d */ /* 0x000fea0003800000 */
[----:B------:R-:W1:Y:S01]  /*38d0*/  LDCU.64 UR8, c[0x0][0x4e8] ;  /* 0x00009d00ff0877ac */ /* 0x000e620008000a00 */
[----:B------:R-:W3:Y:S01]  /*38e0*/  S2UR UR5, SR_CgaCtaId ;  /* 0x00000000000579c3 */ /* 0x000ee20000008800 */
[----:B------:R-:W-:Y:S01]  /*38f0*/  BSSY.RECONVERGENT B0, `(.L_x_9842) ;  /* 0x0000023000007945 */ /* 0x000fe20003800200 */
[----:B------:R-:W-:Y:S01]  /*3900*/  MOV R15, R14 ;  /* 0x0000000e000f7202 */ /* 0x000fe20000000f00 */
[----:B------:R-:W-:Y:S01]  /*3910*/  UMOV UR4, 0x400 ;  /* 0x0000040000047882 */ /* 0x000fe20000000000 */
[----:B------:R-:W4:Y:S01]  /*3920*/  LDCU UR6, c[0x0][0x360] ;  /* 0x00006c00ff0677ac */ /* 0x000f220008000800 */
[----:B------:R-:W0:Y:S01]  /*3930*/  LDCU.64 UR10, c[0x0][0x4b0] ;  /* 0x00009600ff0a77ac */ /* 0x000e220008000a00 */
[----:B------:R-:W0:Y:S01]  /*3940*/  LDCU.64 UR12, c[0x0][0x530] ;  /* 0x0000a600ff0c77ac */ /* 0x000e220008000a00 */
[----:B------:R-:W0:Y:S01]  /*3950*/  LDCU.64 UR14, c[0x0][0x4f0] ;  /* 0x00009e00ff0e77ac */ /* 0x000e220008000a00 */
[C---:B-12---:R-:W-:Y:S01]  /*3960*/  IMAD.WIDE.U32 R6, R2.reuse, UR8, RZ ;  /* 0x0000000802067c25 */ /* 0x046fe2000f8e00ff */
[----:B------:R-:W1:Y:S03]  /*3970*/  LDCU.64 UR18, c[0x0][0x540] ;  /* 0x0000a800ff1277ac */ /* 0x000e660008000a00 */
[----:B------:R-:W-:Y:S01]  /*3980*/  IMAD R21, R2, UR9, R7 ;  /* 0x0000000902157c24 */ /* 0x000fe2000f8e0207 */
[----:B---34-:R-:W-:-:S12]  /*3990*/  ULEA UR4, UR5, UR4, 0x18 ;  /* 0x0000000405047291 */ /* 0x018fd8000f8ec0ff */
.L_x_9843:
[----:B------:R-:W-:Y:S02]  /*39a0*/  LEA R0, R15, UR4, 0x2 ;  /* 0x000000040f007c11 */ /* 0x000fe4000f8e10ff */
[----:B------:R-:W-:Y:S02]  /*39b0*/  SHF.R.S32.HI R2, RZ, 0x1f, R15 ;  /* 0x0000001fff027819 */ /* 0x000fe4000001140f */
[----:B--2---:R-:W-:Y:S01]  /*39c0*/  MOV R8, R6 ;  /* 0x0000000600087202 */ /* 0x004fe20000000f00 */
[----:B------:R-:W2:Y:S01]  /*39d0*/  LDS R17, [R0+0x15c8] ;  /* 0x0015c80000117984 */ /* 0x000ea20000000800 */
[----:B------:R-:W-:Y:S01]  /*39e0*/  MOV R9, R21 ;  /* 0x0000001500097202 */ /* 0x000fe20000000f00 */
[C---:B0-----:R-:W-:Y:S01]  /*39f0*/  IMAD R12, R2.reuse, UR10, RZ ;  /* 0x0000000a020c7c24 */ /* 0x041fe2000f8e02ff */
[----:B-----5:R-:W-:Y:S01]  /*3a00*/  MOV R4, R62 ;  /* 0x0000003e00047202 */ /* 0x020fe20000000f00 */
[----:B------:R-:W0:Y:S01]  /*3a10*/  LDS R19, [R0+0x19c8] ;  /* 0x0019c80000137984 */ /* 0x000e220000000800 */
        /* <DEDUP_REMOVED lines=14> */
[----:B0-----:R2:W-:Y:S02]  /*3b00*/  REDG.E.ADD.F32.FTZ.RN.STRONG.GPU desc[UR16][R12.64], R19 ;  /* 0x000000130c0079a6 */ /* 0x0015e4000c12f310 */
[----:B------:R-:W-:Y:S05]  /*3b10*/  @!P0 BRA `(.L_x_9843) ;  /* 0xfffffffc00a08947 */ /* 0x000fea000383ffff */
[----:B------:R-:W-:Y:S05]  /*3b20*/  BSYNC.RECONVERGENT B0 ;  /* 0x0000000000007941 */ /* 0x000fea0003800200 */
.L_x_9842:
[----:B------:R-:W-:Y:S05]  /*3b30*/  EXIT ;  /* 0x000000000000794d */ /* 0x000fea0003800000 */
.L_x_9844:
        /* <DEDUP_REMOVED lines=12> */
.L_x_10546:


//--------------------- .text._Z25selective_scan_bwd_kernelI32Selective_Scan_bwd_kernel_traitsILi32ELi4ELb0ELb1ELb0ELb1ELb1EN3c104HalfEfEEv12SSMParamsBwd --------------------------
	.section	.text._Z25selective_scan_bwd_kernelI32Selective_Scan_bwd_kernel_traitsILi32ELi4ELb0ELb1ELb0ELb1ELb1EN3c104HalfEfEEv12SSMParamsBwd,"ax",@progbits
	.align	128
        .global         _Z25selective_scan_bwd_kernelI32Selective_Scan_bwd_kernel_traitsILi32ELi4ELb0ELb1ELb0ELb1ELb1EN3c104HalfEfEEv12SSMParamsBwd
        .type           _Z25selective_scan_bwd_kernelI32Selective_Scan_bwd_kernel_traitsILi32ELi4ELb0ELb1ELb0ELb1ELb1EN3c104HalfEfEEv12SSMParamsBwd,@function
        .size           _Z25selective_scan_bwd_kernelI32Selective_Scan_bwd_kernel_traitsILi32ELi4ELb0ELb1ELb0ELb1ELb1EN3c104HalfEfEEv12SSMParamsBwd,(.L_x_10547 - _Z25selective_scan_bwd_kernelI32Selective_Scan_bwd_kernel_traitsILi32ELi4ELb0ELb1ELb0ELb1ELb1EN3c104HalfEfEEv12SSMParamsBwd)
        .other          _Z25selective_scan_bwd_kernelI32Selective_Scan_bwd_kernel_traitsILi32ELi4ELb0ELb1ELb0ELb1ELb1EN3c104HalfEfEEv12SSMParamsBwd,@"STO_CUDA_ENTRY STV_DEFAULT"
_Z25selective_scan_bwd_kernelI32Selective_Scan_bwd_kernel_traitsILi32ELi4ELb0ELb1ELb0ELb1ELb1EN3c104HalfEfEEv12SSMParamsBwd:
.text._Z25selective_scan_bwd_kernelI32Selective_Scan_bwd_kernel_traitsILi32ELi4ELb0ELb1ELb0ELb1ELb1EN3c104HalfEfEEv12SSMParamsBwd:
        /* <DEDUP_REMOVED lines=51> */
[----:B------:R-:W-:Y:S02]  /*0330*/  MOV R8, UR6 ;  /* 0x0000000600087c02 */ /* 0x000fe40008000f00 */
[----:B------:R-:W-:Y:S01]  /*0340*/  MOV R6, UR4 ;  /* 0x0000000400067c02 */ /* 0x000fe20008000f00 */
[----:B------:R-:W-:Y:S02]  /*0350*/  UIMAD UR4, UR18, UR13, UR7 ;  /* 0x0000000d120472a4 */ /* 0x000fe4000f8e0207 */
[----:B------:R-:W-:Y:S01]  /*0360*/  MOV R9, UR7 ;  /* 0x0000000700097c02 */ /* 0x000fe20008000f00 */
[----:B------:R-:W2:Y:S01]  /*0370*/  LDCU.64 UR6, c[0x0][0x498] ;  /* 0x00009300ff0677ac */ /* 0x000ea20008000a00 */
[----:B------:R-:W-:Y:S02]  /*0380*/  @!P2 IADD3 R11, PT, PT, R11, 0x1, RZ ;  /* 0x000000010b0ba810 */ /* 0x000fe40007ffe0ff */
[----:B------:R-:W-:-:S02]  /*0390*/  LOP3.LUT R0, R2, R13, RZ, 0x3c, !PT ;  /* 0x0000000d02007212 */ /* 0x000fc400078e3cff */
[----:B------:R-:W-:Y:S02]  /*03a0*/  MOV R7, UR5 ;  /* 0x0000000500077c02 */ /* 0x000fe40008000f00 */
[----:B------:R-:W-:Y:S02]  /*03b0*/  @P1 IADD3 R11, PT, PT, R11, 0x1, RZ ;  /* 0x000000010b0b1810 */ /* 0x000fe40007ffe0ff */
[----:B------:R-:W-:Y:S01]  /*03c0*/  MOV R7, UR8 ;  /* 0x0000000800077c02 */ /* 0x000fe20008000f00 */
[----:B------:R-:W1:Y:S01]  /*03d0*/  LDCU.64 UR8, c[0x0][0x3b0] ;  /* 0x00007600ff0877ac */ /* 0x000e620008000a00 */
[----:B------:R-:W-:Y:S02]  /*03e0*/  ISETP.GE.AND P3, PT, R0, RZ, PT ;  /* 0x000000ff0000720c */ /* 0x000fe40003f66270 */
[----:B------:R-:W-:Y:S01]  /*03f0*/  ISETP.NE.AND P2, PT, R13, RZ, PT ;  /* 0x000000ff0d00720c */ /* 0x000fe20003f45270 */
[----:B----4-:R-:W-:Y:S01]  /*0400*/  @P0 IMAD R0, R5, UR18, R2 ;  /* 0x0000001205000c24 */ /* 0x010fe2000f8e0202 */
[----:B------:R-:W-:-:S02]  /*0410*/  MOV R55, R11 ;  /* 0x0000000b00377202 */ /* 0x000fc40000000f00 */
        /* <DEDUP_REMOVED lines=32> */
[C---:B---3--:R-:W-:Y:S02]  /*0620*/  LEA R8, P0, R12.reuse, R24, 0x1 ;  /* 0x000000180c087211 */ /* 0x048fe400078008ff */
[----:B------:R-:W-:Y:S02]  /*0630*/  IADD3 R9, PT, PT, R9, R5, RZ ;  /* 0x0000000509097210 */ /* 0x000fe40007ffe0ff */
[----:B------:R-:W-:Y:S01]  /*0640*/  LEA.HI.X R10, R12, R25, R10, 0x1, P0 ;  /* 0x000000190c0a7211 */ /* 0x000fe200000f0c0a */
[----:B--2---:R-:W-:Y:S01]  /*0650*/  IMAD.WIDE.U32 R62, R2, R22, RZ ;  /* 0x00000016023e7225 */ /* 0x004fe200078e00ff */
[----:B------:R-:W-:-:S02]  /*0660*/  IADD3.X R15, PT, PT, R0, R15, RZ, P4, !PT ;  /* 0x0000000f000f7210 */ /* 0x000fc400027fe4ff */
[----:B------:R-:W-:Y:S02]  /*0670*/  IADD3.X R5, PT, PT, R0, R17, RZ, P3, !PT ;  /* 0x0000001100057210 */ /* 0x000fe40001ffe4ff */
        /* <DEDUP_REMOVED lines=44> */
.L_x_9870:
        /* <DEDUP_REMOVED lines=45> */
[----:B------:R-:W-:Y:S02]  /*0c10*/  PRMT R50, RZ, 0x7610, R50 ;  /* 0x00007610ff327816 */ /* 0x000fe40000000032 */
[----:B------:R-:W-:Y:S02]  /*0c20*/  PRMT R66, RZ, 0x7610, R66 ;  /* 0x00007610ff427816 */ /* 0x000fe40000000042 */
[----:B------:R-:W-:Y:S02]  /*0c30*/  PRMT R68, RZ, 0x7610, R68 ;  /* 0x00007610ff447816 */ /* 0x000fe40000000044 */
[----:B------:R-:W-:Y:S01]  /*0c40*/  IADD3.X R41, PT, PT, RZ, R15, RZ, P4, !PT ;  /* 0x0000000fff297210 */ /* 0x000fe200027fe4ff */
[----:B--2---:R0:W-:Y:S04]  /*0c50*/  STS.U16 [R31], R42 ;  /* 0x0000002a1f007388 */ /* 0x0041e80000000400 */
[----:B---3--:R1:W-:Y:S04]  /*0c60*/  STS.U16 [R31+0x40], R44 ;  /* 0x0000402c1f007388 */ /* 0x0083e80000000400 */
[----:B----4-:R-:W-:Y:S01]  /*0c70*/  STS.U16 [R31+0x80], R46 ;  /* 0x0000802e1f007388 */ /* 0x010fe20000000400 */
[----:B0-----:R-:W0:Y:S03]  /*0c80*/  LDC.64 R42, c[0x0][0x418] ;  /* 0x00010600ff2a7b82 */ /* 0x001e260000000a00 */
[----:B------:R-:W-:Y:S01]  /*0c90*/  STS.U16 [R31+0xc0], R48 ;  /* 0x0000c0301f007388 */ /* 0x000fe20000000400 */
[----:B------:R-:W-:-:S03]  /*0ca0*/  NOP ;  /* 0x0000000000007918 */ /* 0x000fc60000000000 */
[----:B------:R-:W2:Y:S01]  /*0cb0*/  LDS.64 R34, [R36] ;  /* 0x0000000024227984 */ /* 0x000ea20000000a00 */
[----:B-1----:R-:W1:Y:S08]  /*0cc0*/  LDC.64 R44, c[0x0][0x410] ;  /* 0x00010400ff2c7b82 */ /* 0x002e700000000a00 */
[----:B------:R-:W-:Y:S06]  /*0cd0*/  BAR.SYNC.DEFER_BLOCKING 0x0 ;  /* 0x0000000000007b1d */ /* 0x000fec0000010000 */
[----:B------:R-:W3:Y:S04]  /*0ce0*/  @!P0 LDG.E.U16 R0, desc[UR16][R40.64] ;  /* 0x0000001028008981 */ /* 0x000ee8000c1e1500 */
[----:B------:R-:W4:Y:S04]  /*0cf0*/  @!P1 LDG.E.U16 R50, desc[UR16][R40.64+0x40] ;  /* 0x0000401028329981 */ /* 0x000f28000c1e1500 */
[----:B------:R-:W4:Y:S04]  /*0d00*/  @!P2 LDG.E.U16 R66, desc[UR16][R40.64+0x80] ;  /* 0x000080102842a981 */ /* 0x000f28000c1e1500 */
[----:B------:R-:W4:Y:S01]  /*0d10*/  @!P3 LDG.E.U16 R68, desc[UR16][R40.64+0xc0] ;  /* 0x0000c0102844b981 */ /* 0x000f22000c1e1500 */
        /* <DEDUP_REMOVED lines=8> */
[----:B------:R-:W-:Y:S01]  /*0da0*/  FADD.FTZ R39, R39, R4 ;  /* 0x0000000427277221 */ /* 0x000fe20000010000 */
[----:B---3--:R2:W-:Y:S04]  /*0db0*/  STS.U16 [R31], R0 ;  /* 0x000000001f007388 */ /* 0x0085e80000000400 */
[----:B----4-:R2:W-:Y:S04]  /*0dc0*/  STS.U16 [R31+0x40], R50 ;  /* 0x000040321f007388 */ /* 0x0105e80000000400 */
[----:B------:R2:W-:Y:S04]  /*0dd0*/  STS.U16 [R31+0x80], R66 ;  /* 0x000080421f007388 */ /* 0x0005e80000000400 */
[----:B------:R2:W-:Y:S01]  /*0de0*/  STS.U16 [R31+0xc0], R68 ;  /* 0x0000c0441f007388 */ /* 0x0005e20000000400 */
[----:B------:R-:W-:Y:S01]  /*0df0*/  NOP ;  /* 0x0000000000007918 */ /* 0x000fe20000000000 */
[----:B01----:R-:W-:Y:S05]  /*0e00*/  @P4 BRA `(.L_x_9847) ;  /* 0x0000000000784947 */ /* 0x003fea0003800000 */
        /* <DEDUP_REMOVED lines=30> */
.L_x_9847:
[----:B------:R-:W-:Y:S05]  /*0ff0*/  BSYNC.RECONVERGENT B0 ;  /* 0x0000000000007941 */ /* 0x000fea0003800200 */
.L_x_9846:
        /* <DEDUP_REMOVED lines=35> */
.L_x_9849:
[----:B------:R-:W-:Y:S05]  /*1230*/  BSYNC.RECONVERGENT B0 ;  /* 0x0000000000007941 */ /* 0x000fea0003800200 */
.L_x_9848:
        /* <DEDUP_REMOVED lines=8> */
[----:B------:R-:W-:Y:S01]  /*12c0*/  MOV R48, 0x3d39bf78 ;  /* 0x3d39bf7800307802 */ /* 0x000fe20000000f00 */
        /* <DEDUP_REMOVED lines=27> */
.L_x_9851:
[----:B------:R-:W-:Y:S05]  /*1480*/  BSYNC.RECONVERGENT B0 ;  /* 0x0000000000007941 */ /* 0x000fea0003800200 */
.L_x_9850:
[----:B------:R-:W-:Y:S04]  /*1490*/  BSSY.RECONVERGENT B0, `(.L_x_9852) ;  /* 0x0000020000007945 */ /* 0x000fe80003800200 */
[----:B------:R-:W-:Y:S05]  /*14a0*/  @P5 BRA `(.L_x_9853) ;  /* 0x0000000000785947 */ /* 0x000fea0003800000 */
[----:B------:R-:W-:Y:S01]  /*14b0*/  FMUL.FTZ R40, R40, 1.4426950216293334961 ;  /* 0x3fb8aa3b28287820 */ /* 0x000fe20000410000 */
[----:B------:R-:W-:Y:S01]  /*14c0*/  MOV R51, 0x3e800000 ;  /* 0x3e80000000337802 */ /* 0x000fe20000000f00 */
[----:B------:R-:W-:Y:S02]  /*14d0*/  HFMA2 R48, -RZ, RZ, 1.3056640625, -1.8671875 ;  /* 0x3d39bf78ff307431 */ /* 0x000fe400000001ff */
[----:B------:R-:W2:Y:S02]  /*14e0*/  MUFU.EX2 R49, R40 ;  /* 0x0000002800317308 */ /* 0x000ea40000000800 */
[C---:B--2---:R-:W-:Y:S01]  /*14f0*/  FADD.FTZ.RZ R0, R49.reuse, 1 ;  /* 0x3f80000031007421 */ /* 0x044fe2000001c000 */
        /* <DEDUP_REMOVED lines=25> */
.L_x_9853:
[----:B------:R-:W-:Y:S05]  /*1690*/  BSYNC.RECONVERGENT B0 ;  /* 0x0000000000007941 */ /* 0x000fea0003800200 */
.L_x_9852:
[----:B------:R-:W-:Y:S01]  /*16a0*/  IMAD R47, R45, UR18, R47 ;  /* 0x000000122d2f7c24 */ /* 0x000fe2000f8e022f */
[----:B------:R-:W0:Y:S01]  /*16b0*/  LDCU.64 UR8, c[0x0][0x488] ;  /* 0x00009100ff0877ac */ /* 0x000e220008000a00 */
[----:B--2---:R-:W-:Y:S01]  /*16c0*/  PRMT R0, RZ, 0x7610, R0 ;  /* 0x00007610ff007816 */ /* 0x004fe20000000000 */
[----:B------:R-:W1:Y:S01]  /*16d0*/  LDC.64 R68, c[0x0][0x420] ;  /* 0x00010800ff447b82 */ /* 0x000e620000000a00 */
[C---:B------:R-:W-:Y:S01]  /*16e0*/  IMAD.WIDE.U32 R44, R2.reuse, R42, R46 ;  /* 0x0000002a022c7225 */ /* 0x040fe200078e002e */
[----:B------:R-:W-:Y:S01]  /*16f0*/  PRMT R48, RZ, 0x7610, R48 ;  /* 0x00007610ff307816 */ /* 0x000fe20000000030 */
[----:B------:R-:W2:Y:S01]  /*1700*/  LDCU.64 UR10, c[0x0][0x558] ;  /* 0x0000ab00ff0a77ac */ /* 0x000ea20008000a00 */
[----:B------:R-:W-:Y:S01]  /*1710*/  PRMT R50, RZ, 0x7610, R50 ;  /* 0x00007610ff327816 */ /* 0x000fe20000000032 */
[----:B------:R-:W-:Y:S01]  /*1720*/  IMAD R41, R2, R43, R45 ;  /* 0x0000002b02297224 */ /* 0x000fe200078e022d */
[----:B------:R-:W-:Y:S01]  /*1730*/  IADD3 R44, P4, PT, R20, R44, RZ ;  /* 0x0000002c142c7210 */ /* 0x000fe20007f9e0ff */
[----:B------:R-:W3:Y:S01]  /*1740*/  LDS.64 R42, [R36] ;  /* 0x00000000242a7984 */ /* 0x000ee20000000a00 */
[----:B------:R-:W-:Y:S01]  /*1750*/  PRMT R66, RZ, 0x7610, R66 ;  /* 0x00007610ff427816 */ /* 0x000fe20000000042 */
[----:B------:R-:W4:Y:S01]  /*1760*/  LDC.64 R70, c[0x0][0x428] ;  /* 0x00010a00ff467b82 */ /* 0x000f220000000a00 */
[----:B------:R-:W-:Y:S01]  /*1770*/  IADD3.X R41, PT, PT, RZ, R41, RZ, P4, !PT ;  /* 0x00000029ff297210 */ /* 0x000fe200027fe4ff */
[----:B------:R-:W5:Y:S06]  /*1780*/  LDCU.64 UR12, c[0x0][0x490] ;  /* 0x00009200ff0c77ac */ /* 0x000f6c0008000a00 */
[----:B------:R-:W-:Y:S01]  /*1790*/  BAR.SYNC.DEFER_BLOCKING 0x0 ;  /* 0x0000000000007b1d */ /* 0x000fe20000010000 */
[----:B0-----:R-:W-:-:S04]  /*17a0*/  LEA R46, P4, R44, UR8, 0x1 ;  /* 0x000000082c2e7c11 */ /* 0x001fc8000f8808ff */
[----:B------:R-:W-:Y:S01]  /*17b0*/  LEA.HI.X R47, R44, UR9, R41, 0x1, P4 ;  /* 0x000000092c2f7c11 */ /* 0x000fe2000a0f0c29 */
[----:B------:R-:W0:Y:S04]  /*17c0*/  LDCU.64 UR8, c[0x0][0x478] ;  /* 0x00008f00ff0877ac */ /* 0x000e280008000a00 */
[----:B------:R-:W2:Y:S04]  /*17d0*/  @!P0 LDG.E.U16 R0, desc[UR16][R46.64] ;  /* 0x000000102e008981 */ /* 0x000ea8000c1e1500 */
[----:B------:R-:W5:Y:S04]  /*17e0*/  @!P1 LDG.E.U16 R48, desc[UR16][R46.64+0x40] ;  /* 0x000040102e309981 */ /* 0x000f68000c1e1500 */
[----:B------:R-:W5:Y:S04]  /*17f0*/  @!P2 LDG.E.U16 R50, desc[UR16][R46.64+0x80] ;  /* 0x000080102e32a981 */ /* 0x000f68000c1e1500 */
[----:B------:R0:W5:Y:S01]  /*1800*/  @!P3 LDG.E.U16 R66, desc[UR16][R46.64+0xc0] ;  /* 0x0000c0102e42b981 */ /* 0x000162000c1e1500 */
[----:B-1----:R-:W-:Y:S01]  /*1810*/  IMAD.WIDE.U32 R44, R68, UR18, R34 ;  /* 0x00000012442c7c25 */ /* 0x002fe2000f8e0022 */
[----:B------:R-:W-:-:S02]  /*1820*/  PRMT R68, RZ, 0x7610, R68 ;  /* 0x00007610ff447816 */ /* 0x000fc40000000044 */
[----:B------:R-:W-:Y:S01]  /*1830*/  PRMT R72, RZ, 0x7610, R72 ;  /* 0x00007610ff487816 */ /* 0x000fe20000000048 */
[----:B------:R-:W-:Y:S02]  /*1840*/  IMAD R45, R69, UR18, R45 ;  /* 0x00000012452d7c24 */ /* 0x000fe4000f8e022d */
[----:B----4-:R-:W-:Y:S01]  /*1850*/  IMAD.WIDE.U32 R44, R2, R70, R44 ;  /* 0x00000046022c7225 */ /* 0x010fe200078e002c */
[----:B------:R-:W-:-:S03]  /*1860*/  PRMT R70, RZ, 0x7610, R70 ;  /* 0x00007610ff467816 */ /* 0x000fc60000000046 */
[----:B------:R-:W-:Y:S01]  /*1870*/  IMAD R41, R2, R71, R45 ;  /* 0x0000004702297224 */ /* 0x000fe200078e022d */
[----:B------:R-:W-:-:S04]  /*1880*/  IADD3 R45, P4, PT, R20, R44, RZ ;  /* 0x0000002c142d7210 */ /* 0x000fc80007f9e0ff */
[----:B0-----:R-:W-:Y:S02]  /*1890*/  IADD3.X R46, PT, PT, RZ, R41, RZ, P4, !PT ;  /* 0x00000029ff2e7210 */ /* 0x001fe400027fe4ff */
[----:B------:R-:W-:-:S04]  /*18a0*/  LEA R44, P4, R45, UR8, 0x1 ;  /* 0x000000082d2c7c11 */ /* 0x000fc8000f8808ff */
[--C-:B------:R-:W-:Y:S01]  /*18b0*/  LEA.HI.X R45, R45, UR9, R46.reuse, 0x1, P4 ;  /* 0x000000092d2d7c11 */ /* 0x100fe2000a0f0c2e */
[----:B---3--:R-:W-:Y:S01]  /*18c0*/  HADD2.F32 R67, -RZ, R42.H0_H0 ;  /* 0x2000002aff437230 */ /* 0x008fe20000004100 */
[----:B------:R-:W-:Y:S01]  /*18d0*/  PRMT R46, RZ, 0x7610, R46 ;  /* 0x00007610ff2e7816 */ /* 0x000fe2000000002e */
[----:B------:R-:W0:Y:S01]  /*18e0*/  LDCU.64 UR8, c[0x0][0x510] ;  /* 0x0000a200ff0877ac */ /* 0x000e220008000a00 */
[----:B--2---:R-:W-:Y:S04]  /*18f0*/  STS.U16 [R31], R0 ;  /* 0x000000001f007388 */ /* 0x004fe80000000400 */
[----:B-----5:R-:W-:Y:S04]  /*1900*/  STS.U16 [R31+0x40], R48 ;  /* 0x000040301f007388 */ /* 0x020fe80000000400 */
        /* <DEDUP_REMOVED lines=9> */
[----:B-1----:R-:W-:Y:S01]  /*19a0*/  HADD2.F32 R66, -RZ, R74.H1_H1 ;  /* 0x3000004aff427230 */ /* 0x002fe20000004100 */
[----:B------:R-:W-:Y:S01]  /*19b0*/  ISETP.NE.AND P1, PT, R60, RZ, PT ;  /* 0x000000ff3c00720c */ /* 0x000fe20003f25270 */
[--C-:B------:R-:W-:Y:S01]  /*19c0*/  HADD2.F32 R51, -RZ, R75.reuse.H0_H0 ;  /* 0x2000004bff337230 */ /* 0x100fe20000004100 */
        /* <DEDUP_REMOVED lines=13> */
[----:B-1----:R-:W-:Y:S01]  /*1aa0*/  FADD.FTZ R73, R48, 1 ;  /* 0x3f80000030497421 */ /* 0x002fe20000010000 */
[----:B------:R-:W-:-:S03]  /*1ab0*/  HADD2.F32 R48, -RZ, R43.H1_H1 ;  /* 0x3000002bff307230 */ /* 0x000fc60000004100 */
[----:B------:R-:W-:Y:S01]  /*1ac0*/  MUFU.RCP R74, R73 ;  /* 0x00000049004a7308 */ /* 0x000fe20000001000 */
[----:B--2---:R0:W-:Y:S04]  /*1ad0*/  STS.U16 [R31], R46 ;  /* 0x0000002e1f007388 */ /* 0x0041e80000000400 */
[----:B---3--:R-:W-:Y:S04]  /*1ae0*/  STS.U16 [R31+0x40], R68 ;  /* 0x000040441f007388 */ /* 0x008fe80000000400 */
[----:B----4-:R1:W-:Y:S01]  /*1af0*/  STS.U16 [R31+0x80], R70 ;  /* 0x000080461f007388 */ /* 0x0103e20000000400 */
[----:B0-----:R-:W-:Y:S01]  /*1b00*/  FADD.FTZ R46, R41, 1 ;  /* 0x3f800000292e7421 */ /* 0x001fe20000010000 */
[----:B------:R-:W-:-:S02]  /*1b10*/  HADD2.F32 R41, -RZ, R43.H0_H0 ;  /* 0x2000002bff297230 */ /* 0x000fc40000004100 */
[----:B-----5:R-:W-:Y:S01]  /*1b20*/  STS.U16 [R31+0xc0], R72 ;  /* 0x0000c0481f007388 */ /* 0x020fe20000000400 */
[----:B------:R-:W-:-:S03]  /*1b30*/  NOP ;  /* 0x0000000000007918 */ /* 0x000fc60000000000 */
[----:B------:R-:W0:Y:S01]  /*1b40*/  LDS.64 R44, [R36] ;  /* 0x00000000242c7984 */ /* 0x000e220000000a00 */
[----:B-1----:R-:W-:Y:S01]  /*1b50*/  FADD.FTZ R70, R47, 1 ;  /* 0x3f8000002f467421 */ /* 0x002fe20000010000 */
[----:B------:R-:W-:Y:S01]  /*1b60*/  FADD.FTZ R47, R69, 1 ;  /* 0x3f800000452f7421 */ /* 0x000fe20000010000 */
[----:B------:R-:W1:Y:S08]  /*1b70*/  MUFU.RCP R68, R46 ;  /* 0x0000002e00447308 */ /* 0x000e700000001000 */
[----:B------:R-:W2:Y:S08]  /*1b80*/  MUFU.RCP R71, R70 ;  /* 0x0000004600477308 */ /* 0x000eb00000001000 */
[----:B------:R-:W3:Y:S01]  /*1b90*/  MUFU.RCP R75, R47 ;  /* 0x0000002f004b7308 */ /* 0x000ee20000001000 */
[----:B-1----:R-:W-:-:S04]  /*1ba0*/  FADD.FTZ R42, -R68, 1 ;  /* 0x3f800000442a7421 */ /* 0x002fc80000010100 */
[----:B------:R-:W-:Y:S01]  /*1bb0*/  FFMA.FTZ R42, R49, R42, 1 ;  /* 0x3f800000312a7423 */ /* 0x000fe2000001002a */
[----:B--2---:R-:W-:Y:S01]  /*1bc0*/  FADD.FTZ R43, -R71, 1 ;  /* 0x3f800000472b7421 */ /* 0x004fe20000010100 */
[----:B---3--:R-:W-:Y:S01]  /*1bd0*/  FADD.FTZ R47, -R75, 1 ;  /* 0x3f8000004b2f7421 */ /* 0x008fe20000010100 */
[----:B0-----:R-:W-:-:S03]  /*1be0*/  HADD2.F32 R69, -RZ, R44.H0_H0 ;  /* 0x2000002cff457230 */ /* 0x001fc60000004100 */
[----:B------:R-:W-:Y:S01]  /*1bf0*/  FFMA.FTZ R73, R0, R47, 1 ;  /* 0x3f80000000497423 */ /* 0x000fe2000001002f */
[----:B------:R-:W-:Y:S02]  /*1c00*/  HADD2.F32 R72, -RZ, R44.H1_H1 ;  /* 0x3000002cff487230 */ /* 0x000fe40000004100 */
[----:B------:R-:W-:Y:S01]  /*1c10*/  FADD.FTZ R44, -R74, 1 ;  /* 0x3f8000004a2c7421 */ /* 0x000fe20000010100 */
[--C-:B------:R-:W-:Y:S02]  /*1c20*/  HADD2.F32 R70, -RZ, R45.reuse.H0_H0 ;  /* 0x2000002dff467230 */ /* 0x100fe40000004100 */
        /* <DEDUP_REMOVED lines=20> */
[----:B------:R-:W-:Y:S01]  /*1d70*/  BAR.SYNC.DEFER_BLOCKING 0x0 ;  /* 0x0000000000007b1d */ /* 0x000fe20000010000 */
[----:B------:R-:W-:-:S07]  /*1d80*/  FMUL.FTZ R0, R67, R68 ;  /* 0x0000004443007220 */ /* 0x000fce0000410000 */
[----:B------:R-:W0:Y:S01]  /*1d90*/  LDC.64 R42, c[0x0][0x508] ;  /* 0x00014200ff2a7b82 */ /* 0x000e220000000a00 */
[----:B------:R1:W-:Y:S01]  /*1da0*/  STS.64 [R36], R44 ;  /* 0x0000002c24007388 */ /* 0x0003e20000000a00 */
[----:B------:R-:W-:-:S03]  /*1db0*/  NOP ;  /* 0x0000000000007918 */ /* 0x000fc60000000000 */
[----:B------:R-:W-:Y:S01]  /*1dc0*/  LDS.U16 R73, [R31] ;  /* 0x000000001f497984 */ /* 0x000fe20000000400 */
[----:B0-----:R-:W-:-:S03]  /*1dd0*/  IMAD.WIDE.U32 R46, R42, UR18, R34 ;  /* 0x000000122a2e7c25 */ /* 0x001fc6000f8e0022 */
        /* <DEDUP_REMOVED lines=57> */
.L_x_9854:
[----:B------:R-:W2:Y:S01]  /*2170*/  LDCU UR4, c[0x0][0x38c] ;  /* 0x00007180ff0477ac */ /* 0x000ea20008000800 */
[----:B------:R-:W-:Y:S01]  /*2180*/  FMUL.FTZ R46, R48, R75 ;  /* 0x0000004b302e7220 */ /* 0x000fe20000410000 */
[--C-:B------:R-:W-:Y:S02]  /*2190*/  HADD2.F32 R48, -RZ, R32.reuse.H0_H0 ;  /* 0x20000020ff307230 */ /* 0x100fe40000004100 */
[----:B------:R-:W-:Y:S01]  /*21a0*/  FMUL.FTZ R44, R41, R44 ;  /* 0x0000002c292c7220 */ /* 0x000fe20000410000 */
[----:B------:R-:W-:Y:S02]  /*21b0*/  HADD2.F32 R41, -RZ, R32.H1_H1 ;  /* 0x30000020ff297230 */ /* 0x000fe40000004100 */
[----:B0-----:R-:W-:Y:S01]  /*21c0*/  FMUL.FTZ R42, R50, R71 ;  /* 0x00000047322a7220 */ /* 0x001fe20000410000 */
[--C-:B------:R-:W-:Y:S02]  /*21d0*/  HADD2.F32 R43, -RZ, R33.reuse.H0_H0 ;  /* 0x20000021ff2b7230 */ /* 0x100fe40000004100 */
[----:B------:R-:W-:Y:S01]  /*21e0*/  FFMA.FTZ R7, R0, R48, R7 ;  /* 0x0000003000077223 */ /* 0x000fe20000010007 */
[----:B-1----:R-:W-:-:S02]  /*21f0*/  HADD2.F32 R45, -RZ, R33.H1_H1 ;  /* 0x30000021ff2d7230 */ /* 0x002fc40000004100 */
        /* <DEDUP_REMOVED lines=8> */
[-C--:B------:R-:W-:Y:S01]  /*2280*/  FMUL.FTZ R83, R42, R3.reuse ;  /* 0x000000032a537220 */ /* 0x080fe20000410000 */
[----:B--2---:R-:W-:Y:S01]  /*2290*/  UISETP.GE.AND UP0, UPT, UR4, 0x1, UPT ;  /* 0x000000010400788c */ /* 0x004fe2000bf06270 */
[-C--:B------:R-:W-:Y:S01]  /*22a0*/  FMUL.FTZ R90, R44, R3.reuse ;  /* 0x000000032c5a7220 */ /* 0x080fe20000410000 */
[C---:B------:R-:W-:Y:S01]  /*22b0*/  FMUL.FTZ R89, R46.reuse, R3 ;  /* 0x000000032e597220 */ /* 0x040fe20000410000 */
[----:B------:R-:W-:Y:S01]  /*22c0*/  FFMA.FTZ R7, R46, R45, R7 ;  /* 0x0000002d2e077223 */ /* 0x000fe20000010007 */
[----:B------:R-:W-:Y:S06]  /*22d0*/  BAR.SYNC.DEFER_BLOCKING 0x0 ;  /* 0x0000000000007b1d */ /* 0x000fec0000010000 */
[----:B------:R-:W-:Y:S05]  /*22e0*/  BRA.U !UP0, `(.L_x_9855) ;  /* 0x0000001508407547 */ /* 0x000fea000b800000 */
[----:B------:R-:W0:Y:S01]  /*22f0*/  LDC.64 R66, c[0x0][0x3a8] ;  /* 0x0000ea00ff427b82 */ /* 0x000e220000000a00 */
[----:B------:R-:W-:Y:S01]  /*2300*/  ISETP.NE.AND P0, PT, R19, 0x1, PT ;  /* 0x000000011300780c */ /* 0x000fe20003f05270 */
[----:B------:R-:W-:Y:S01]  /*2310*/  FMUL.FTZ R92, R48, R37 ;  /* 0x00000025305c7220 */ /* 0x000fe20000410000 */
        /* <DEDUP_REMOVED lines=24> */
.L_x_9869:
[----:B----4-:R-:W-:Y:S01]  /*24a0*/  MOV R32, R20 ;  /* 0x0000001400207202 */ /* 0x010fe20000000f00 */
[----:B------:R-:W-:Y:S01]  /*24b0*/  HFMA2 R33, -RZ, RZ, 0, 0 ;  /* 0x00000000ff217431 */ /* 0x000fe200000001ff */
[-C--:B------:R-:W-:Y:S02]  /*24c0*/  ISETP.GE.AND P4, PT, R24, R29.reuse, PT ;  /* 0x0000001d1800720c */ /* 0x080fe40003f86270 */
[-C--:B------:R-:W-:Y:S01]  /*24d0*/  ISETP.GE.AND P3, PT, R23, R29.reuse, PT ;  /* 0x0000001d1700720c */ /* 0x080fe20003f66270 */
[----:B---3--:R-:W-:Y:S01]  /*24e0*/  IMAD.WIDE.U32 R32, R70, UR4, R32 ;  /* 0x0000000446207c25 */ /* 0x008fe2000f8e0020 */
[----:B------:R-:W-:-:S03]  /*24f0*/  ISETP.GE.AND P1, PT, R25, R29, PT ;  /* 0x0000001d1900720c */ /* 0x000fc60003f26270 */
[----:B------:R-:W-:Y:S01]  /*2500*/  IMAD R33, R71, UR4, R33 ;  /* 0x0000000447217c24 */ /* 0x000fe2000f8e0221 */
[----:B------:R-:W-:-:S04]  /*2510*/  LEA R34, P5, R32, R16, 0x1 ;  /* 0x0000001020227211 */ /* 0x000fc800078a08ff */
[----:B------:R-:W-:-:S05]  /*2520*/  LEA.HI.X R35, R32, R17, R33, 0x1, P5 ;  /* 0x0000001120237211 */ /* 0x000fca00028f0c21 */
[----:B--2---:R-:W2:Y:S04]  /*2530*/  @!P2 LDG.E.U16 R102, desc[UR16][R34.64] ;  /* 0x000000102266a981 */ /* 0x004ea8000c1e1500 */
[----:B------:R-:W3:Y:S04]  /*2540*/  @!P4 LDG.E.U16 R87, desc[UR16][R34.64+0x80] ;  /* 0x000080102257c981 */ /* 0x000ee8000c1e1500 */
[----:B-1----:R-:W4:Y:S04]  /*2550*/  @!P3 LDG.E.U16 R85, desc[UR16][R34.64+0x40] ;  /* 0x000040102255b981 */ /* 0x002f28000c1e1500 */
        /* <DEDUP_REMOVED lines=25> */
[----:B------:R2:W-:Y:S01]  /*26f0*/  STS.U16 [R31+0xc0], R87 ;  /* 0x0000c0571f007388 */ /* 0x0005e20000000400 */
[----:B------:R-:W-:-:S03]  /*2700*/  NOP ;  /* 0x0000000000007918 */ /* 0x000fc60000000000 */
[----:B------:R-:W3:Y:S04]  /*2710*/  LDG.E R35, desc[UR16][R34.64] ;  /* 0x0000001022237981 */ /* 0x000ee8000c1e1900 */
[----:B------:R-:W4:Y:S01]  /*2720*/  LDS.64 R32, [R36] ;  /* 0x0000000024207984 */ /* 0x000f220000000a00 */
[----:B------:R-:W5:Y:S01]  /*2730*/  S2UR UR7, SR_CgaCtaId ;  /* 0x00000000000779c3 */ /* 0x000f620000008800 */
[----:B------:R-:W-:-:S04]  /*2740*/  FMUL.FTZ R80, R101, 1.4426950216293334961 ;  /* 0x3fb8aa3b65507820 */ /* 0x000fc80000410000 */
[C---:B------:R-:W-:Y:S01]  /*2750*/  FMUL.FTZ R81, R80.reuse, R37 ;  /* 0x0000002550517220 */ /* 0x040fe20000410000 */
[C---:B0-----:R-:W-:Y:S01]  /*2760*/  FMUL.FTZ R85, R80.reuse, R38 ;  /* 0x0000002650557220 */ /* 0x041fe20000410000 */
[C---:B------:R-:W-:Y:S01]  /*2770*/  FMUL.FTZ R102, R80.reuse, R39 ;  /* 0x0000002750667220 */ /* 0x040fe20000410000 */
[----:B------:R-:W-:Y:S01]  /*2780*/  FMUL.FTZ R107, R80, R40 ;  /* 0x00000028506b7220 */ /* 0x000fe20000410000 */
[----:B------:R-:W0:Y:S01]  /*2790*/  MUFU.EX2 R84, R81 ;  /* 0x0000005100547308 */ /* 0x000e220000000800 */
[----:B------:R-:W-:Y:S01]  /*27a0*/  UMOV UR6, 0x400 ;  /* 0x0000040000067882 */ /* 0x000fe20000000000 */
[----:B------:R-:W-:Y:S02]  /*27b0*/  ISETP.NE.AND P3, PT, R60, RZ, PT ;  /* 0x000000ff3c00720c */ /* 0x000fe40003f65270 */
        /* <DEDUP_REMOVED lines=21> */
[-C--:B------:R-:W-:Y:S01]  /*2910*/  FMUL.FTZ R114, R44, R35.reuse ;  /* 0x000000232c727220 */ /* 0x080fe20000410000 */
[----:B------:R-:W-:-:S02]  /*2920*/  FMUL.FTZ R112, R46, R35 ;  /* 0x000000232e707220 */ /* 0x000fc40000410000 */
[----:B01----:R-:W-:Y:S05]  /*2930*/  @P1 BRA `(.L_x_9857) ;  /* 0x00000000001c1947 */ /* 0x003fea0003800000 */
[----:B------:R-:W-:Y:S02]  /*2940*/  ISETP.NE.AND P1, PT, R19, UR10, PT ;  /* 0x0000000a13007c0c */ /* 0x000fe4000bf25270 */
[----:B------:R-:W-:-:S11]  /*2950*/  MOV R34, 0x3f800000 ;  /* 0x3f80000000227802 */ /* 0x000fd60000000f00 */
[----:B------:R-:W-:Y:S05]  /*2960*/  @!P1 BRA `(.L_x_9858) ;  /* 0x0000000000149947 */ /* 0x000fea0003800000 */
[----:B------:R-:W-:-:S04]  /*2970*/  IADD3 R32, PT, PT, R97, UR4, RZ ;  /* 0x0000000461207c10 */ /* 0x000fc8000fffe0ff */
[----:B------:R-:W-:-:S05]  /*2980*/  LEA R32, R32, UR6, 0x2 ;  /* 0x0000000620207c11 */ /* 0x000fca000f8e10ff */
[----:B------:R0:W1:Y:S01]  /*2990*/  LDS R34, [R32+0x548] ;  /* 0x0005480020227984 */ /* 0x0000620000000800 */
[----:B------:R-:W-:Y:S05]  /*29a0*/  BRA `(.L_x_9858) ;  /* 0x0000000000047947 */ /* 0x000fea0003800000 */
.L_x_9857:
[----:B------:R2:W3:Y:S02]  /*29b0*/  LDS R34, [R98+UR5+0xd4c] ;  /* 0x000d4c0562227984 */ /* 0x0004e40008000800 */
.L_x_9858:
[----:B------:R-:W-:Y:S05]  /*29c0*/  BSYNC.RECONVERGENT B0 ;  /* 0x0000000000007941 */ /* 0x000fea0003800200 */
.L_x_9856:
[----:B0-----:R-:W0:Y:S01]  /*29d0*/  @P0 LDC R32, c[0x0][0x38c] ;  /* 0x0000e300ff200b82 */ /* 0x001e220000000800 */
[----:B------:R-:W-:Y:S02]  /*29e0*/  HFMA2 R115, -RZ, RZ, 0, 0 ;  /* 0x00000000ff737431 */ /* 0x000fe400000001ff */
[----:B0-----:R-:W-:-:S04]  /*29f0*/  @P0 IMAD R33, R91, R32, UR4 ;  /* 0x000000045b210e24 */ /* 0x001fc8000f8e0220 */
        /* <DEDUP_REMOVED lines=12> */
[----:B------:R-:W-:Y:S01]  /*2ac0*/  FFMA.FTZ R80, R111, R85, R110 ;  /* 0x000000556f507223 */ /* 0x000fe2000001006e */
[----:B------:R-:W-:-:S02]  /*2ad0*/  ISETP.GT.U32.AND P5, PT, R99, 0x17, PT ;  /* 0x000000176300780c */ /* 0x000fc40003fa4070 */
[----:B------:R-:W1:Y:S01]  /*2ae0*/  SHFL.DOWN PT, R118, R35, 0x1, 0x1f ;  /* 0x08201f0023767f89 */ /* 0x000e6200000e0000 */
[----:B0-----:R-:W-:Y:S01]  /*2af0*/  MOV R32, R86 ;  /* 0x0000005600207202 */ /* 0x001fe20000000f00 */
[----:B------:R-:W-:Y:S02]  /*2b00*/  FFMA.FTZ R80, R102, R80, R109 ;  /* 0x0000005066507223 */ /* 0x000fe4000001006d */
[----:B------:R-:W0:Y:S01]  /*2b10*/  SHFL.DOWN PT, R81, R86, 0x1, 0x1f ;  /* 0x08201f0056517f89 */ /* 0x000e2200000e0000 */
[----:B-1----:R-:W-:Y:S01]  /*2b20*/  @P1 FMUL.FTZ R33, R118, R35 ;  /* 0x0000002376211220 */ /* 0x002fe20000410000 */
[----:B0-----:R-:W-:-:S04]  /*2b30*/  @P1 FFMA.FTZ R32, R35, R81, R32 ;  /* 0x0000005123201223 */ /* 0x001fc80000010020 */
[----:B------:R-:W-:Y:S01]  /*2b40*/  @P1 MOV R35, R33 ;  /* 0x0000002100231202 */ /* 0x000fe20000000f00 */
[C---:B------:R-:W-:Y:S01]  /*2b50*/  FFMA.FTZ R81, R107.reuse, R80, R108 ;  /* 0x000000506b517223 */ /* 0x040fe2000001006c */
[----:B------:R-:W-:Y:S01]  /*2b60*/  FMUL.FTZ R33, R84, R85 ;  /* 0x0000005554217220 */ /* 0x000fe20000410000 */
[----:B------:R-:W-:Y:S01]  /*2b70*/  ISETP.GE.AND P1, PT, R30, 0x1, PT ;  /* 0x000000011e00780c */ /* 0x000fe20003f26270 */
[----:B------:R-:W0:Y:S02]  /*2b80*/  SHFL.DOWN PT, R117, R32, 0x2, 0x1f ;  /* 0x08401f0020757f89 */ /* 0x000e2400000e0000 */
[----:B------:R-:W-:Y:S02]  /*2b90*/  FMUL.FTZ R86, R102, R33 ;  /* 0x0000002166567220 */ /* 0x000fe40000410000 */
[----:B------:R-:W1:Y:S02]  /*2ba0*/  SHFL.DOWN PT, R118, R35, 0x2, 0x1f ;  /* 0x08401f0023767f89 */ /* 0x000e6400000e0000 */
[----:B------:R-:W-:-:S02]  /*2bb0*/  FMUL.FTZ R86, R107, R86 ;  /* 0x000000566b567220 */ /* 0x000fc40000410000 */
[----:B------:R-:W3:Y:S04]  /*2bc0*/  SHFL.UP PT, R80, R81, 0x1, RZ ;  /* 0x0420000051507989 */ /* 0x000ee800000e00ff */
[----:B------:R-:W5:Y:S01]  /*2bd0*/  SHFL.UP PT, R33, R86, 0x1, RZ ;  /* 0x0420000056217989 */ /* 0x000f6200000e00ff */
[C---:B0-----:R-:W-:Y:S01]  /*2be0*/  @!P4 FFMA.FTZ R32, R35.reuse, R117, R32 ;  /* 0x000000752320c223 */ /* 0x041fe20000010020 */
[----:B-1----:R-:W-:-:S04]  /*2bf0*/  @!P4 FMUL.FTZ R87, R35, R118 ;  /* 0x000000762357c220 */ /* 0x002fc80000410000 */
[----:B------:R-:W0:Y:S01]  /*2c00*/  SHFL.DOWN PT, R117, R32, 0x4, 0x1f ;  /* 0x08801f0020757f89 */ /* 0x000e2200000e0000 */
[C---:B---3--:R-:W-:Y:S01]  /*2c10*/  FFMA.FTZ R80, R86.reuse, R80, R81 ;  /* 0x0000005056507223 */ /* 0x048fe20000010051 */
[----:B------:R-:W-:Y:S02]  /*2c20*/  @!P4 MOV R35, R87 ;  /* 0x000000570023c202 */ /* 0x000fe40000000f00 */
[----:B------:R-:W-:Y:S01]  /*2c30*/  ISETP.GT.U32.AND P4, PT, R99, 0x1b, PT ;  /* 0x0000001b6300780c */ /* 0x000fe20003f84070 */
[----:B-----5:R-:W-:Y:S01]  /*2c40*/  @P1 FMUL.FTZ R86, R86, R33 ;  /* 0x0000002156561220 */ /* 0x020fe20000410000 */
[----:B------:R-:W-:Y:S01]  /*2c50*/  FSEL R81, R81, R80, !P1 ;  /* 0x0000005051517208 */ /* 0x000fe20004800000 */
[----:B------:R-:W1:Y:S01]  /*2c60*/  SHFL.DOWN PT, R118, R35, 0x4, 0x1f ;  /* 0x08801f0023767f89 */ /* 0x000e6200000e0000 */
[----:B------:R-:W-:-:S03]  /*2c70*/  ISETP.GE.AND P1, PT, R30, 0x2, PT ;  /* 0x000000021e00780c */ /* 0x000fc60003f26270 */
[----:B------:R-:W3:Y:S04]  /*2c80*/  SHFL.UP PT, R80, R81, 0x2, RZ ;  /* 0x0440000051507989 */ /* 0x000ee800000e00ff */
[----:B------:R-:W5:Y:S02]  /*2c90*/  SHFL.UP PT, R33, R86, 0x2, RZ ;  /* 0x0440000056217989 */ /* 0x000f6400000e00ff */
[----:B0-----:R-:W-:-:S05]  /*2ca0*/  @!P4 FFMA.FTZ R32, R35, R117, R32 ;  /* 0x000000752320c223 */ /* 0x001fca0000010020 */
[----:B------:R-:W0:Y:S01]  /*2cb0*/  SHFL.DOWN PT, R120, R32, 0x8, 0x1f ;  /* 0x09001f0020787f89 */ /* 0x000e2200000e0000 */
[----:B-1----:R-:W-:Y:S01]  /*2cc0*/  @!P4 FMUL.FTZ R87, R35, R118 ;  /* 0x000000762357c220 */ /* 0x002fe20000410000 */
[----:B---3--:R-:W-:-:S04]  /*2cd0*/  FFMA.FTZ R80, R86, R80, R81 ;  /* 0x0000005056507223 */ /* 0x008fc80000010051 */
[----:B------:R-:W-:Y:S02]  /*2ce0*/  @!P4 MOV R35, R87 ;  /* 0x000000570023c202 */ /* 0x000fe40000000f00 */
[----:B------:R-:W-:Y:S01]  /*2cf0*/  ISETP.GE.AND P4, PT, R30, 0x4, PT ;  /* 0x000000041e00780c */ /* 0x000fe20003f86270 */
[----:B-----5:R-:W-:Y:S01]  /*2d00*/  @P1 FMUL.FTZ R86, R86, R33 ;  /* 0x0000002156561220 */ /* 0x020fe20000410000 */
[----:B------:R-:W-:Y:S01]  /*2d10*/  FSEL R87, R81, R80, !P1 ;  /* 0x0000005051577208 */ /* 0x000fe20004800000 */
[----:B------:R-:W1:Y:S01]  /*2d20*/  SHFL.DOWN PT, R118, R35, 0x8, 0x1f ;  /* 0x09001f0023767f89 */ /* 0x000e6200000e0000 */
[----:B------:R-:W-:Y:S01]  /*2d30*/  ISETP.GE.AND P1, PT, R19, UR10, PT ;  /* 0x0000000a13007c0c */ /* 0x000fe2000bf26270 */
[----:B------:R-:W-:Y:S01]  /*2d40*/  HFMA2 R80, -RZ, RZ, 1.875, 0 ;  /* 0x3f800000ff507431 */ /* 0x000fe200000001ff */
[----:B------:R-:W-:Y:S01]  /*2d50*/  MOV R81, RZ ;  /* 0x000000ff00517202 */ /* 0x000fe20000000f00 */
[----:B------:R-:W3:Y:S01]  /*2d60*/  SHFL.UP PT, R117, R87, 0x4, RZ ;  /* 0x0480000057757989 */ /* 0x000ee200000e00ff */
[----:B------:R-:W-:-:S03]  /*2d70*/  ISETP.NE.OR P1, PT, R60, RZ, P1 ;  /* 0x000000ff3c00720c */ /* 0x000fc60000f25670 */
[----:B------:R-:W5:Y:S01]  /*2d80*/  SHFL.UP PT, R33, R86, 0x4, RZ ;  /* 0x0480000056217989 */ /* 0x000f6200000e00ff */
[----:B0-----:R-:W-:-:S05]  /*2d90*/  @!P5 FFMA.FTZ R32, R35, R120, R32 ;  /* 0x000000782320d223 */ /* 0x001fca0000010020 */
[----:B------:R-:W0:Y:S04]  /*2da0*/  SHFL.DOWN PT, R120, R32, 0x10, 0x1f ;  /* 0x0a001f0020787f89 */ /* 0x000e2800000e0000 */
[----:B------:R-:W-:Y:S01]  /*2db0*/  @!P1 LDS.64 R80, [UR7+0xdc8] ;  /* 0x000dc807ff509984 */ /* 0x000fe20008000a00 */
[----:B------:R-:W-:Y:S01]  /*2dc0*/  ISETP.GE.AND P1, PT, R30, 0x8, PT ;  /* 0x000000081e00780c */ /* 0x000fe20003f26270 */
[----:B-1----:R-:W-:Y:S01]  /*2dd0*/  @!P5 FMUL.FTZ R119, R35, R118 ;  /* 0x000000762377d220 */ /* 0x002fe20000410000 */
[----:B---3--:R-:W-:-:S04]  /*2de0*/  FFMA.FTZ R118, R86, R117, R87 ;  /* 0x0000007556767223 */ /* 0x008fc80000010057 */
[----:B------:R-:W-:Y:S01]  /*2df0*/  @!P5 MOV R35, R119 ;  /* 0x000000770023d202 */ /* 0x000fe20000000f00 */
[----:B-----5:R-:W-:Y:S01]  /*2e00*/  @P4 FMUL.FTZ R86, R86, R33 ;  /* 0x0000002156564220 */ /* 0x020fe20000410000 */
[----:B------:R-:W-:-:S03]  /*2e10*/  FSEL R87, R87, R118, !P4 ;  /* 0x0000007657577208 */ /* 0x000fc60006000000 */
[----:B------:R-:W1:Y:S01]  /*2e20*/  SHFL.DOWN PT, R118, R35, 0x10, 0x1f ;  /* 0x0a001f0023767f89 */ /* 0x000e6200000e0000 */
[----:B------:R-:W-:-:S03]  /*2e30*/  ISETP.GT.U32.AND P4, PT, R99, 0xf, PT ;  /* 0x0000000f6300780c */ /* 0x000fc60003f84070 */
[----:B------:R-:W3:Y:S04]  /*2e40*/  SHFL.UP PT, R117, R87, 0x8, RZ ;  /* 0x0500000057757989 */ /* 0x000ee800000e00ff */
[----:B------:R-:W5:Y:S06]  /*2e50*/  SHFL.UP PT, R33, R86, 0x8, RZ ;  /* 0x0500000056217989 */ /* 0x000f6c00000e00ff */
[----:B0-----:R-:W-:-:S05]  /*2e60*/  @!P4 FFMA.FTZ R32, R35, R120, R32 ;  /* 0x000000782320c223 */ /* 0x001fca0000010020 */
[----:B------:R-:W-:Y:S01]  /*2e70*/  SHFL.DOWN PT, R121, R32, 0x1, 0x1f ;  /* 0x08201f0020797f89 */ /* 0x000fe200000e0000 */
[----:B-1----:R-:W-:-:S03]  /*2e80*/  @!P4 FMUL.FTZ R119, R35, R118 ;  /* 0x000000762377c220 */ /* 0x002fc60000410000 */
[----:B------:R-:W-:Y:S01]  /*2e90*/  SHFL.IDX PT, R123, R81, RZ, 0x1f ;  /* 0x00001fff517b7589 */ /* 0x000fe200000e0000 */
[----:B---3--:R-:W-:Y:S01]  /*2ea0*/  FFMA.FTZ R118, R86, R117, R87 ;  /* 0x0000007556767223 */ /* 0x008fe20000010057 */
[----:B------:R-:W-:Y:S02]  /*2eb0*/  @!P4 MOV R35, R119 ;  /* 0x000000770023c202 */ /* 0x000fe40000000f00 */
[----:B------:R-:W-:Y:S01]  /*2ec0*/  ISETP.NE.AND P4, PT, R60, 0x1f, PT ;  /* 0x0000001f3c00780c */ /* 0x000fe20003f85270 */
[----:B-----5:R-:W-:Y:S01]  /*2ed0*/  @P1 FMUL.FTZ R86, R86, R33 ;  /* 0x0000002156561220 */ /* 0x020fe20000410000 */
[----:B------:R-:W-:Y:S01]  /*2ee0*/  FSEL R117, R87, R118, !P1 ;  /* 0x0000007657757208 */ /* 0x000fe20004800000 */
[----:B------:R-:W0:Y:S01]  /*2ef0*/  SHFL.DOWN PT, R120, R35, 0x1, 0x1f ;  /* 0x08201f0023787f89 */ /* 0x000e2200000e0000 */
[----:B------:R-:W-:-:S03]  /*2f00*/  ISETP.GE.AND P1, PT, R30, 0x10, PT ;  /* 0x000000101e00780c */ /* 0x000fc60003f26270 */
[----:B------:R-:W1:Y:S04]  /*2f10*/  SHFL.UP PT, R119, R117, 0x10, RZ ;  /* 0x0600000075777989 */ /* 0x000e6800000e00ff */
[----:B------:R-:W3:Y:S04]  /*2f20*/  SHFL.UP PT, R87, R86, 0x10, RZ ;  /* 0x0600000056577989 */ /* 0x000ee800000e00ff */
[----:B------:R-:W-:Y:S04]  /*2f30*/  SHFL.IDX PT, R118, R32, RZ, 0x1f ;  /* 0x00001fff20767589 */ /* 0x000fe800000e0000 */
[----:B------:R-:W5:Y:S01]  /*2f40*/  SHFL.IDX PT, R33, R35, RZ, 0x1f ;  /* 0x00001fff23217589 */ /* 0x000f6200000e0000 */
[----:B0-----:R-:W-:-:S04]  /*2f50*/  @P4 FFMA.FTZ R123, R120, R123, R121 ;  /* 0x0000007b787b4223 */ /* 0x001fc80000010079 */
[----:B------:R-:W-:Y:S01]  /*2f60*/  FFMA.FTZ R112, R123, R34, R112 ;  /* 0x000000227b707223 */ /* 0x000fe20000010070 */
[----:B-1----:R-:W-:-:S03]  /*2f70*/  FFMA.FTZ R120, R86, R119, R117 ;  /* 0x0000007756787223 */ /* 0x002fc60000010075 */
[----:B------:R-:W-:Y:S01]  /*2f80*/  FFMA.FTZ R114, R107, R112, R114 ;  /* 0x000000706b727223 */ /* 0x000fe20000010072 */
[----:B---3--:R-:W-:Y:S01]  /*2f90*/  @P1 FMUL.FTZ R86, R86, R87 ;  /* 0x0000005756561220 */ /* 0x008fe20000410000 */
[----:B------:R-:W-:Y:S02]  /*2fa0*/  FSEL R87, R117, R120, !P1 ;  /* 0x0000007875577208 */ /* 0x000fe40004800000 */
[----:B------:R-:W-:Y:S01]  /*2fb0*/  FFMA.FTZ R113, R102, R114, R113 ;  /* 0x0000007266717223 */ /* 0x000fe20000010071 */
[----:B------:R-:W-:Y:S01]  /*2fc0*/  ISETP.NE.AND P1, PT, R60, RZ, PT ;  /* 0x000000ff3c00720c */ /* 0x000fe20003f25270 */
[----:B------:R-:W-:Y:S01]  /*2fd0*/  FMUL.FTZ R120, R114, R39 ;  /* 0x0000002772787220 */ /* 0x000fe20000410000 */
[----:B------:R-:W-:Y:S01]  /*2fe0*/  SHFL.UP PT, R86, R86, 0x1, RZ ;  /* 0x0420000056567989 */ /* 0x000fe200000e00ff */
[----:B------:R-:W-:Y:S01]  /*2ff0*/  FFMA.FTZ R116, R85, R113, R116 ;  /* 0x0000007155747223 */ /* 0x000fe20000010074 */
[----:B-----5:R-:W-:Y:S01]  /*3000*/  FFMA.FTZ R81, R33, R81, R118 ;  /* 0x0000005121517223 */ /* 0x020fe20000010076 */
        /* <DEDUP_REMOVED lines=8> */
[----:B------:R-:W-:Y:S04]  /*3090*/  @!P1 STS.64 [UR7+0xdc8], R80 ;  /* 0x000dc850ff009988 */ /* 0x000fe80008000a07 */
[----:B------:R0:W-:Y:S01]  /*30a0*/  STS.128 [R18+0x110], R32 ;  /* 0x0001102012007388 */ /* 0x0001e20000000c00 */
[----:B------:R-:W-:Y:S06]  /*30b0*/  BAR.SYNC.DEFER_BLOCKING 0x0 ;  /* 0x0000000000007b1d */ /* 0x000fec0000010000 */
[----:B------:R-:W-:Y:S01]  /*30c0*/  SHFL.UP PT, R87, R87, 0x1, RZ ;  /* 0x0420000057577989 */ /* 0x000fe200000e00ff */
[----:B0-----:R-:W-:-:S04]  /*30d0*/  IADD3 R34, PT, PT, -R100, UR11, RZ ;  /* 0x0000000b64227c10 */ /* 0x001fc8000fffe1ff */
[C---:B------:R-:W-:Y:S02]  /*30e0*/  ISETP.GE.AND P4, PT, R34.reuse, 0x21, PT ;  /* 0x000000212200780c */ /* 0x040fe40003f86270 */
[C---:B------:R-:W-:Y:S02]  /*30f0*/  ISETP.GE.AND P5, PT, R34.reuse, 0x41, PT ;  /* 0x000000412200780c */ /* 0x040fe40003fa6270 */
[----:B------:R-:W-:Y:S01]  /*3100*/  ISETP.GE.AND P6, PT, R34, 0x61, PT ;  /* 0x000000612200780c */ /* 0x000fe20003fc6270 */
[----:B------:R-:W-:Y:S04]  /*3110*/  LDS R119, [R22+0x80] ;  /* 0x0000800016777984 */ /* 0x000fe80000000800 */
[----:B----4-:R-:W0:Y:S02]  /*3120*/  SHFL.IDX PT, R115, R115, RZ, 0x1f ;  /* 0x00001fff73737589 */ /* 0x010e2400000e0000 */
[----:B0-----:R-:W-:Y:S01]  /*3130*/  @P3 FFMA.FTZ R115, R86, R115, R87 ;  /* 0x0000007356733223 */ /* 0x001fe20000010057 */
        /* <DEDUP_REMOVED lines=22> */
[----:B------:R-:W0:Y:S04]  /*32a0*/  LDS R33, [R22] ;  /* 0x0000000016217984 */ /* 0x000e280000000800 */
[----:B0-----:R0:W-:Y:S02]  /*32b0*/  REDG.E.ADD.F32.FTZ.RN.STRONG.GPU desc[UR16][R84.64], R33 ;  /* 0x00000021540079a6 */ /* 0x0011e4000c12f310 */
.L_x_9860:
[----:B------:R-:W-:Y:S05]  /*32c0*/  BSYNC.RECONVERGENT B0 ;  /* 0x0000000000007941 */ /* 0x000fea0003800200 */
.L_x_9859:
[----:B------:R-:W-:Y:S04]  /*32d0*/  BSSY.RECONVERGENT B0, `(.L_x_9861) ;  /* 0x0000003000007945 */ /* 0x000fe80003800200 */
[----:B------:R-:W-:Y:S05]  /*32e0*/  @!P4 BRA `(.L_x_9862) ;  /* 0x000000000004c947 */ /* 0x000fea0003800000 */
[----:B------:R1:W-:Y:S02]  /*32f0*/  REDG.E.ADD.F32.FTZ.RN.STRONG.GPU desc[UR16][R84.64+0x80], R119 ;  /* 0x00008077540079a6 */ /* 0x0003e4000c12f310 */
.L_x_9862:
[----:B------:R-:W-:Y:S05]  /*3300*/  BSYNC.RECONVERGENT B0 ;  /* 0x0000000000007941 */ /* 0x000fea0003800200 */
.L_x_9861:
[----:B0-----:R0:W3:Y:S01]  /*3310*/  LDS R33, [R22+0x100] ;  /* 0x0001000016217984 */ /* 0x0010e20000000800 */
[----:B------:R-:W-:Y:S04]  /*3320*/  BSSY.RECONVERGENT B0, `(.L_x_9863) ;  /* 0x0000003000007945 */ /* 0x000fe80003800200 */
[----:B------:R-:W-:Y:S05]  /*3330*/  @!P5 BRA `(.L_x_9864) ;  /* 0x000000000004d947 */ /* 0x000fea0003800000 */
[----:B---3--:R4:W-:Y:S02]  /*3340*/  REDG.E.ADD.F32.FTZ.RN.STRONG.GPU desc[UR16][R84.64+0x100], R33 ;  /* 0x00010021540079a6 */ /* 0x0089e4000c12f310 */
.L_x_9864:
[----:B------:R-:W-:Y:S05]  /*3350*/  BSYNC.RECONVERGENT B0 ;  /* 0x0000000000007941 */ /* 0x000fea0003800200 */
.L_x_9863:
[----:B---34-:R3:W4:Y:S01]  /*3360*/  LDS R33, [R22+0x180] ;  /* 0x0001800016217984 */ /* 0x0187220000000800 */
[----:B------:R-:W-:Y:S04]  /*3370*/  BSSY.RECONVERGENT B0, `(.L_x_9865) ;  /* 0x0000003000007945 */ /* 0x000fe80003800200 */
[----:B------:R-:W-:Y:S05]  /*3380*/  @!P6 BRA `(.L_x_9866) ;  /* 0x000000000004e947 */ /* 0x000fea0003800000 */
[----:B----4-:R4:W-:Y:S02]  /*3390*/  REDG.E.ADD.F32.FTZ.RN.STRONG.GPU desc[UR16][R84.64+0x180], R33 ;  /* 0x00018021540079a6 */ /* 0x0109e4000c12f310 */
.L_x_9866:
[----:B------:R-:W-:Y:S05]  /*33a0*/  BSYNC.RECONVERGENT B0 ;  /* 0x0000000000007941 */ /* 0x000fea0003800200 */
.L_x_9865:
[----:B------:R-:W5:Y:S01]  /*33b0*/  SHFL.DOWN PT, R32, R107, 0x1, 0x1f ;  /* 0x08201f006b207f89 */ /* 0x000f6200000e0000 */
[----:B------:R-:W-:Y:S01]  /*33c0*/  ISETP.GT.AND P3, PT, R30, 0x1e, PT ;  /* 0x0000001e1e00780c */ /* 0x000fe20003f64270 */
[----:B------:R-:W-:Y:S01]  /*33d0*/  FMUL.FTZ R106, R106, R112 ;  /* 0x000000706a6a7220 */ /* 0x000fe20000410000 */
[----:B------:R-:W-:Y:S01]  /*33e0*/  FMUL.FTZ R105, R105, R114 ;  /* 0x0000007269697220 */ /* 0x000fe20000410000 */
[----:B----4-:R-:W4:Y:S01]  /*33f0*/  SHFL.DOWN PT, R33, R34, 0x1, 0x1f ;  /* 0x08201f0022217f89 */ /* 0x010f2200000e0000 */
[-C--:B------:R-:W-:Y:S01]  /*3400*/  FMUL.FTZ R80, R101, R113.reuse ;  /* 0x0000007165507220 */ /* 0x080fe20000410000 */
[----:B------:R-:W-:Y:S01]  /*3410*/  FMUL.FTZ R103, R103, R116 ;  /* 0x0000007467677220 */ /* 0x000fe20000410000 */
        /* <DEDUP_REMOVED lines=22> */
[----:B------:R-:W4:Y:S01]  /*3580*/  SHFL.DOWN PT, R32, R107, 0x2, 0x1f ;  /* 0x08401f006b207f89 */ /* 0x000f2200000e0000 */
[----:B------:R-:W-:Y:S01]  /*3590*/  ISETP.GT.AND P3, PT, R30, 0x1d, PT ;  /* 0x0000001d1e00780c */ /* 0x000fe20003f64270 */
[----:B------:R-:W-:-:S02]  /*35a0*/  FADD.FTZ R47, R112, R47 ;  /* 0x0000002f702f7221 */ /* 0x000fc40000010000 */
[----:B------:R-:W5:Y:S10]  /*35b0*/  SHFL.DOWN PT, R33, R34, 0x2, 0x1f ;  /* 0x08401f0022217f89 */ /* 0x000f7400000e0000 */
[----:B----4-:R-:W-:Y:S01]  /*35c0*/  @!P3 FADD.FTZ R107, R107, R32 ;  /* 0x000000206b6bb221 */ /* 0x010fe20000010000 */
[----:B-----5:R-:W-:-:S04]  /*35d0*/  @!P3 FADD.FTZ R34, R34, R33 ;  /* 0x000000212222b221 */ /* 0x020fc80000010000 */
[----:B------:R-:W4:Y:S01]  /*35e0*/  SHFL.DOWN PT, R32, R107, 0x4, 0x1f ;  /* 0x08801f006b207f89 */ /* 0x000f2200000e0000 */
[----:B------:R-:W-:-:S03]  /*35f0*/  ISETP.GT.AND P3, PT, R30, 0x1b, PT ;  /* 0x0000001b1e00780c */ /* 0x000fc60003f64270 */
        /* <DEDUP_REMOVED lines=9> */
[----:B------:R-:W-:-:S03]  /*3690*/  ISETP.NE.AND P3, PT, R30, RZ, PT ;  /* 0x000000ff1e00720c */ /* 0x000fc60003f65270 */
[----:B------:R-:W5:Y:S01]  /*36a0*/  SHFL.DOWN PT, R33, R34, 0x10, 0x1f ;  /* 0x0a001f0022217f89 */ /* 0x000f6200000e0000 */
[----:B----4-:R-:W-:Y:S01]  /*36b0*/  FADD.FTZ R32, R107, R32 ;  /* 0x000000206b207221 */ /* 0x010fe20000010000 */
[----:B-----5:R-:W-:-:S08]  /*36c0*/  FADD.FTZ R33, R34, R33 ;  /* 0x0000002122217221 */ /* 0x020fd00000010000 */
[----:B------:R4:W-:Y:S01]  /*36d0*/  @!P3 STS.64 [UR6+0x318], R32 ;  /* 0x00031820ff00b988 */ /* 0x0009e20008000a06 */
[----:B------:R-:W-:Y:S01]  /*36e0*/  BAR.SYNC.DEFER_BLOCKING 0x0 ;  /* 0x0000000000007b1d */ /* 0x000fe20000010000 */
[----:B------:R-:W-:-:S04]  /*36f0*/  ISETP.GT.AND P3, PT, R30, 0xf, PT ;  /* 0x0000000f1e00780c */ /* 0x000fc80003f64270 */
[----:B----4-:R-:W-:Y:S02]  /*3700*/  FSEL R32, R107, R32, P3 ;  /* 0x000000206b207208 */ /* 0x010fe40001800000 */
[----:B------:R-:W-:Y:S01]  /*3710*/  FSEL R33, R34, R33, P3 ;  /* 0x0000002122217208 */ /* 0x000fe20001800000 */
[----:B------:R-:W-:Y:S06]  /*3720*/  @P1 BRA `(.L_x_9868) ;  /* 0x0000000000201947 */ /* 0x000fec0003800000 */
[----:B------:R-:W-:Y:S01]  /*3730*/  ISETP.NE.AND P3, PT, R19, UR10, PT ;  /* 0x0000000a13007c0c */ /* 0x000fe2000bf65270 */
[----:B------:R-:W-:-:S12]  /*3740*/  ULEA UR7, UR4, UR6, 0x2 ;  /* 0x0000000604077291 */ /* 0x000fd8000f8e10ff */
[----:B------:R-:W4:Y:S04]  /*3750*/  @P3 LDS R34, [UR7+0x19c8] ;  /* 0x0019c807ff223984 */ /* 0x000f280008000800 */
[----:B------:R-:W5:Y:S01]  /*3760*/  @P3 LDS R35, [UR7+0x15c8] ;  /* 0x0015c807ff233984 */ /* 0x000f620008000800 */
[----:B----4-:R-:W-:Y:S01]  /*3770*/  @P3 FADD.FTZ R33, R33, R34 ;  /* 0x0000002221213221 */ /* 0x010fe20000010000 */
[----:B-----5:R-:W-:-:S04]  /*3780*/  @P3 FADD.FTZ R32, R32, R35 ;  /* 0x0000002320203221 */ /* 0x020fc80000010000 */
[----:B------:R4:W-:Y:S04]  /*3790*/  STS [UR7+0x19c8], R33 ;  /* 0x0019c821ff007988 */ /* 0x0009e80008000807 */
[----:B------:R4:W-:Y:S02]  /*37a0*/  STS [UR7+0x15c8], R32 ;  /* 0x0015c820ff007988 */ /* 0x0009e40008000807 */
.L_x_9868:
[----:B------:R-:W-:Y:S05]  /*37b0*/  BSYNC.RECONVERGENT B0 ;  /* 0x0000000000007941 */ /* 0x000fea0003800200 */
.L_x_9867:
[----:B------:R-:W-:-:S04]  /*37c0*/  UIADD3 UR4, UPT, UPT, UR4, 0x1, URZ ;  /* 0x0000000104047890 */ /* 0x000fc8000fffe0ff */
[----:B------:R-:W-:-:S09]  /*37d0*/  UISETP.GE.AND UP0, UPT, UR4, UR12, UPT ;  /* 0x0000000c0400728c */ /* 0x000fd2000bf06270 */
[----:B------:R-:W-:Y:S05]  /*37e0*/  BRA.U !UP0, `(.L_x_9869) ;  /* 0xffffffed082c7547 */ /* 0x000fea000b83ffff */
.L_x_9855:
[----:B------:R-:W-:Y:S01]  /*37f0*/  BAR.SYNC.DEFER_BLOCKING 0x0 ;  /* 0x0000000000007b1d */ /* 0x000fe20000010000 */
[-C--:B------:R-:W-:Y:S02]  /*3800*/  ISETP.GE.AND P0, PT, R20, R29.reuse, PT ;  /* 0x0000001d1400720c */ /* 0x080fe40003f06270 */
[-C--:B------:R-:W-:Y:S02]  /*3810*/  ISETP.GE.AND P2, PT, R23, R29.reuse, PT ;  /* 0x0000001d1700720c */ /* 0x080fe40003f46270 */
[-C--:B------:R-:W-:Y:S01]  /*3820*/  ISETP.GE.AND P3, PT, R24, R29.reuse, PT ;  /* 0x0000001d1800720c */ /* 0x080fe20003f66270 */
[----:B------:R-:W5:Y:S01]  /*3830*/  LDCU.64 UR8, c[0x0][0x500] ;  /* 0x0000a000ff0877ac */ /* 0x000f620008000a00 */
[----:B------:R-:W-:Y:S01]  /*3840*/  ISETP.GE.AND P4, PT, R25, R29, PT ;  /* 0x0000001d1900720c */ /* 0x000fe20003f86270 */
[----:B------:R-:W0:Y:S01]  /*3850*/  LDC.64 R68, c[0x0][0x518] ;  /* 0x00014600ff447b82 */ /* 0x000e220000000a00 */
[----:B------:R-:W-:Y:S01]  /*3860*/  PRMT R0, RZ, 0x7610, R0 ;  /* 0x00007610ff007816 */ /* 0x000fe20000000000 */
[----:B------:R-:W1:Y:S01]  /*3870*/  LDCU.64 UR10, c[0x0][0x550] ;  /* 0x0000aa00ff0a77ac */ /* 0x000e620008000a00 */
[----:B------:R-:W-:-:S02]  /*3880*/  PRMT R30, RZ, 0x7610, R30 ;  /* 0x00007610ff1e7816 */ /* 0x000fc4000000001e */
[----:B----4-:R-:W-:Y:S02]  /*3890*/  PRMT R32, RZ, 0x7610, R32 ;  /* 0x00007610ff207816 */ /* 0x010fe40000000020 */
[----:B------:R-:W4:Y:S04]  /*38a0*/  @!P0 LDG.E.U16 R0, desc[UR16][R52.64] ;  /* 0x0000001034008981 */ /* 0x000f28000c1e1500 */
[----:B------:R-:W2:Y:S04]  /*38b0*/  @!P2 LDG.E.U16 R30, desc[UR16][R52.64+0x40] ;  /* 0x00004010341ea981 */ /* 0x000ea8000c1e1500 */
[----:B------:R-:W3:Y:S04]  /*38c0*/  @!P3 LDG.E.U16 R32, desc[UR16][R52.64+0x80] ;  /* 0x000080103420b981 */ /* 0x000ee8000c1e1500 */
[----:B------:R-:W5:Y:S01]  /*38d0*/  @!P4 LDG.E.U16 R50, desc[UR16][R52.64+0xc0] ;  /* 0x0000c0103432c981 */ /* 0x000f62000c1e1500 */
[----:B------:R-:W-:-:S02]  /*38e0*/  F2FP.F16.F32.PACK_AB R88, R83, R88 ;  /* 0x000000585358723e */ /* 0x000fc400000000ff */
[----:B------:R-:W-:Y:S01]  /*38f0*/  F2FP.F16.F32.PACK_AB R89, R89, R90 ;  /* 0x0000005a5959723e */ /* 0x000fe200000000ff */
[----:B----4-:R-:W-:Y:S04]  /*3900*/  STS.U16 [R31], R0 ;  /* 0x000000001f007388 */ /* 0x010fe80000000400 */
[----:B--2---:R-:W-:Y:S04]  /*3910*/  STS.U16 [R31+0x40], R30 ;  /* 0x0000401e1f007388 */ /* 0x004fe80000000400 */
[----:B---3--:R-:W-:Y:S04]  /*3920*/  STS.U16 [R31+0x80], R32 ;  /* 0x000080201f007388 */ /* 0x008fe80000000400 */
[----:B-----5:R-:W-:Y:S01]  /*3930*/  STS.U16 [R31+0xc0], R50 ;  /* 0x0000c0321f007388 */ /* 0x020fe20000000400 */
[----:B------:R-:W-:-:S03]  /*3940*/  NOP ;  /* 0x0000000000007918 */ /* 0x000fc60000000000 */
[----:B------:R-:W2:Y:S01]  /*3950*/  LDS.64 R38, [R36] ;  /* 0x0000000024267984 */ /* 0x000ea20000000a00 */
[----:B------:R-:W-:Y:S06]  /*3960*/  BAR.SYNC.DEFER_BLOCKING 0x0 ;  /* 0x0000000000007b1d */ /* 0x000fec0000010000 */
[----:B------:R-:W-:Y:S01]  /*3970*/  STS.64 [R36], R88 ;  /* 0x0000005824007388 */ /* 0x000fe20000000a00 */
[----:B------:R-:W-:-:S03]  /*3980*/  NOP ;  /* 0x0000000000007918 */ /* 0x000fc60000000000 */
[----:B------:R-:W-:Y:S04]  /*3990*/  LDS.U16 R41, [R31] ;  /* 0x000000001f297984 */ /* 0x000fe80000000400 */
[----:B------:R-:W-:Y:S01]  /*39a0*/  LDS.U16 R43, [R31+0x40] ;  /* 0x000040001f2b7984 */ /* 0x000fe20000000400 */
[--C-:B--2---:R-:W-:Y:S02]  /*39b0*/  HADD2.F32 R33, -RZ, R38.reuse.H0_H0 ;  /* 0x20000026ff217230 */ /* 0x104fe40000004100 */
[----:B------:R-:W-:Y:S01]  /*39c0*/  HADD2.F32 R35, -RZ, R38.H1_H1 ;  /* 0x30000026ff237230 */ /* 0x000fe20000004100 */
[----:B------:R-:W-:Y:S02]  /*39d0*/  LDS.U16 R45, [R31+0x80] ;  /* 0x000080001f2d7984 */ /* 0x000fe40000000400 */
[--C-:B------:R-:W-:Y:S01]  /*39e0*/  FADD.FTZ R34, R33, R4.reuse ;  /* 0x0000000421227221 */ /* 0x100fe20000010000 */
[----:B------:R-:W-:Y:S01]  /*39f0*/  HADD2.F32 R33, -RZ, R39.H0_H0 ;  /* 0x20000027ff217230 */ /* 0x000fe20000004100 */
[----:B------:R-:W-:Y:S01]  /*3a00*/  LDS.U16 R53, [R31+0xc0] ;  /* 0x0000c0001f357984 */ /* 0x000fe20000000400 */
[----:B------:R-:W-:-:S02]  /*3a10*/  FADD.FTZ R35, R35, R4 ;  /* 0x0000000423237221 */ /* 0x000fc40000010000 */
[----:B------:R-:W-:Y:S01]  /*3a20*/  FSETP.GTU.FTZ.AND P2, PT, R34, 20, PT ;  /* 0x41a000002200780b */ /* 0x000fe20003f5c000 */
[----:B------:R-:W-:Y:S01]  /*3a30*/  @!P1 STS [UR6+0x100], R29 ;  /* 0x0001001dff009988 */ /* 0x000fe20008000806 */
[----:B------:R-:W-:Y:S01]  /*3a40*/  FADD.FTZ R37, R33, R4 ;  /* 0x0000000421257221 */ /* 0x000fe20000010000 */
[----:B------:R-:W-:Y:S01]  /*3a50*/  BAR.SYNC.DEFER_BLOCKING 0x0 ;  /* 0x0000000000007b1d */ /* 0x000fe20000010000 */
[----:B------:R-:W-:Y:S01]  /*3a60*/  FSETP.GTU.FTZ.AND P3, PT, R35, 20, PT ;  /* 0x41a000002300780b */ /* 0x000fe20003f7c000 */
[----:B------:R-:W-:Y:S02]  /*3a70*/  HADD2.F32 R33, -RZ, R39.H1_H1 ;  /* 0x30000027ff217230 */ /* 0x000fe40000004100 */
[----:B------:R-:W-:-:S03]  /*3a80*/  FSETP.GTU.FTZ.AND P4, PT, R37, 20, PT ;  /* 0x41a000002500780b */ /* 0x000fc60003f9c000 */
[----:B------:R-:W-:-:S03]  /*3a90*/  FADD.FTZ R33, R33, R4 ;  /* 0x0000000421217221 */ /* 0x000fc60000010000 */
[----:B------:R-:W-:Y:S02]  /*3aa0*/  @!P2 FMUL.FTZ R0, R34, -1.4426950216293334961 ;  /* 0xbfb8aa3b2200a820 */ /* 0x000fe40000410000 */
[----:B------:R-:W-:Y:S02]  /*3ab0*/  FSETP.GTU.FTZ.AND P0, PT, R33, 20, PT ;  /* 0x41a000002100780b */ /* 0x000fe40003f1c000 */
[----:B------:R-:W-:Y:S02]  /*3ac0*/  @!P3 FMUL.FTZ R30, R35, -1.4426950216293334961 ;  /* 0xbfb8aa3b231eb820 */ /* 0x000fe40000410000 */
[----:B------:R-:W2:Y:S01]  /*3ad0*/  @!P2 MUFU.EX2 R0, R0 ;  /* 0x000000000000a308 */ /* 0x000ea20000000800 */
[----:B------:R-:W-:Y:S01]  /*3ae0*/  @!P4 FMUL.FTZ R32, R37, -1.4426950216293334961 ;  /* 0xbfb8aa3b2520c820 */ /* 0x000fe20000410000 */
[----:B------:R-:W3:Y:S02]  /*3af0*/  LDC.64 R34, c[0x0][0x4f8] ;  /* 0x00013e00ff227b82 */ /* 0x000ee40000000a00 */
[----:B------:R-:W4:Y:S01]  /*3b00*/  @!P3 MUFU.EX2 R30, R30 ;  /* 0x0000001e001eb308 */ /* 0x000f220000000800 */
[----:B------:R-:W5:Y:S03]  /*3b10*/  LDS R42, [UR6+0x100] ;  /* 0x00010006ff2a7984 */ /* 0x000f660008000800 */
[----:B------:R-:W1:Y:S01]  /*3b20*/  @!P4 MUFU.EX2 R32, R32 ;  /* 0x000000200020c308 */ /* 0x000e620000000800 */
[----:B------:R-:W-:Y:S01]  /*3b30*/  @!P0 FMUL.FTZ R33, R33, -1.4426950216293334961 ;  /* 0xbfb8aa3b21218820 */ /* 0x000fe20000410000 */
[----:B--2---:R-:W-:-:S03]  /*3b40*/  @!P2 FADD.FTZ R0, R0, 1 ;  /* 0x3f8000000000a421 */ /* 0x004fc60000010000 */
[----:B------:R2:W0:Y:S01]  /*3b50*/  @!P0 MUFU.EX2 R40, R33 ;  /* 0x0000002100288308 */ /* 0x0004220000000800 */
[----:B----4-:R-:W-:-:S03]  /*3b60*/  @!P3 FADD.FTZ R30, R30, 1 ;  /* 0x3f8000001e1eb421 */ /* 0x010fc60000010000 */
[----:B------:R-:W4:Y:S01]  /*3b70*/  @!P2 MUFU.RCP R0, R0 ;  /* 0x000000000000a308 */ /* 0x000f220000001000 */
[----:B-1----:R-:W-:Y:S01]  /*3b80*/  @!P4 FADD.FTZ R37, R32, 1 ;  /* 0x3f8000002025c421 */ /* 0x002fe20000010000 */
[----:B------:R-:W-:Y:S02]  /*3b90*/  MOV R32, R28 ;  /* 0x0000001c00207202 */ /* 0x000fe40000000f00 */
[----:B--2---:R-:W-:-:S04]  /*3ba0*/  MOV R33, RZ ;  /* 0x000000ff00217202 */ /* 0x004fc80000000f00 */
[----:B------:R-:W1:Y:S01]  /*3bb0*/  @!P3 MUFU.RCP R30, R30 ;  /* 0x0000001e001eb308 */ /* 0x000e620000001000 */
[----:B0-----:R-:W-:Y:S01]  /*3bc0*/  @!P0 FADD.FTZ R40, R40, 1 ;  /* 0x3f80000028288421 */ /* 0x001fe20000010000 */
[----:B---3--:R-:W-:-:S06]  /*3bd0*/  IMAD.WIDE.U32 R38, R34, UR18, R32 ;  /* 0x0000001222267c25 */ /* 0x008fcc000f8e0020 */
[----:B------:R-:W0:Y:S01]  /*3be0*/  @!P4 MUFU.RCP R37, R37 ;  /* 0x000000250025c308 */ /* 0x000e220000001000 */
[----:B------:R-:W-:Y:S02]  /*3bf0*/  IMAD R39, R35, UR18, R39 ;  /* 0x0000001223277c24 */ /* 0x000fe4000f8e0227 */
[----:B----4-:R-:W-:Y:S01]  /*3c00*/  @!P2 FMUL.FTZ R51, R51, R0 ;  /* 0x000000003333a220 */ /* 0x010fe20000410000 */
[----:B------:R-:W-:-:S04]  /*3c10*/  IMAD.WIDE.U32 R32, R68, UR18, R32 ;  /* 0x0000001244207c25 */ /* 0x000fc8000f8e0020 */
[----:B------:R-:W-:Y:S01]  /*3c20*/  FADD.FTZ R6, R51, R6 ;  /* 0x0000000633067221 */ /* 0x000fe20000010000 */
[C---:B------:R-:W-:Y:S01]  /*3c30*/  IMAD.WIDE.U32 R34, R2.reuse, UR8, R38 ;  /* 0x0000000802227c25 */ /* 0x040fe2000f8e0026 */
[----:B------:R-:W2:Y:S03]  /*3c40*/  @!P0 MUFU.RCP R40, R40 ;  /* 0x0000002800288308 */ /* 0x000ea60000001000 */
[----:B-1----:R-:W-:Y:S01]  /*3c50*/  @!P3 FMUL.FTZ R49, R49, R30 ;  /* 0x0000001e3131b220 */ /* 0x002fe20000410000 */
[----:B------:R-:W-:Y:S01]  /*3c60*/  IMAD R0, R2, UR9, R35 ;  /* 0x0000000902007c24 */ /* 0x000fe2000f8e0223 */
[C---:B------:R-:W-:Y:S01]  /*3c70*/  IADD3 R35, P5, PT, R20.reuse, R34, RZ ;  /* 0x0000002214237210 */ /* 0x040fe20007fbe0ff */
[----:B------:R-:W1:Y:S01]  /*3c80*/  LDCU.64 UR8, c[0x0][0x560] ;  /* 0x0000ac00ff0877ac */ /* 0x000e620008000a00 */
[----:B-----5:R-:W-:Y:S01]  /*3c90*/  ISETP.GE.AND P3, PT, R20, R42, PT ;  /* 0x0000002a1400720c */ /* 0x020fe20003f66270 */
[----:B------:R-:W-:Y:S01]  /*3ca0*/  IMAD R33, R69, UR18, R33 ;  /* 0x0000001245217c24 */ /* 0x000fe2000f8e0221 */
[----:B------:R-:W-:Y:S01]  /*3cb0*/  IADD3.X R0, PT, PT, RZ, R0, RZ, P5, !PT ;  /* 0x00000000ff007210 */ /* 0x000fe20002ffe4ff */
[----:B0-----:R-:W-:Y:S01]  /*3cc0*/  @!P4 FMUL.FTZ R82, R82, R37 ;  /* 0x000000255252c220 */ /* 0x001fe20000410000 */
[----:B------:R-:W-:-:S02]  /*3cd0*/  ISETP.GE.AND P2, PT, R23, R42, PT ;  /* 0x0000002a1700720c */ /* 0x000fc40003f46270 */
[-C--:B------:R-:W-:Y:S02]  /*3ce0*/  ISETP.GE.AND P4, PT, R24, R42.reuse, PT ;  /* 0x0000002a1800720c */ /* 0x080fe40003f86270 */
[----:B------:R-:W-:Y:S02]  /*3cf0*/  ISETP.GE.AND P5, PT, R25, R42, PT ;  /* 0x0000002a1900720c */ /* 0x000fe40003fa6270 */
[----:B------:R-:W-:Y:S01]  /*3d00*/  LEA R34, P6, R35, UR10, 0x1 ;  /* 0x0000000a23227c11 */ /* 0x000fe2000f8c08ff */
[----:B--2---:R-:W-:Y:S01]  /*3d10*/  @!P0 FMUL.FTZ R47, R47, R40 ;  /* 0x000000282f2f8220 */ /* 0x004fe20000410000 */
[----:B------:R-:W-:Y:S01]  /*3d20*/  F2FP.F16.F32.PACK_AB R66, R49, R51 ;  /* 0x000000333142723e */ /* 0x000fe200000000ff */
[----:B------:R-:W-:Y:S01]  /*3d30*/  FADD.FTZ R49, R6, R49 ;  /* 0x0000003106317221 */ /* 0x000fe20000010000 */
[----:B------:R-:W-:Y:S02]  /*3d40*/  LEA.HI.X R35, R35, UR11, R0, 0x1, P6 ;  /* 0x0000000b23237c11 */ /* 0x000fe4000b0f0c00 */
[----:B------:R-:W-:Y:S01]  /*3d50*/  F2FP.F16.F32.PACK_AB R67, R47, R82 ;  /* 0x000000522f43723e */ /* 0x000fe200000000ff */
[----:B------:R-:W-:-:S02]  /*3d60*/  FADD.FTZ R6, R49, R82 ;  /* 0x0000005231067221 */ /* 0x000fc40000010000 */
[----:B------:R-:W-:Y:S02]  /*3d70*/  @!P3 STG.E.U16 desc[UR16][R34.64], R41 ;  /* 0x000000292200b986 */ /* 0x000fe4000c101510 */
[----:B------:R-:W-:Y:S02]  /*3d80*/  FADD.FTZ R6, R6, R47 ;  /* 0x0000002f06067221 */ /* 0x000fe40000010000 */
[----:B------:R-:W-:Y:S04]  /*3d90*/  @!P2 STG.E.U16 desc[UR16][R34.64+0x40], R43 ;  /* 0x0000402b2200a986 */ /* 0x000fe8000c101510 */
[----:B------:R-:W-:Y:S04]  /*3da0*/  @!P4 STG.E.U16 desc[UR16][R34.64+0x80], R45 ;  /* 0x0000802d2200c986 */ /* 0x000fe8000c101510 */
[----:B------:R-:W-:Y:S01]  /*3db0*/  @!P5 STG.E.U16 desc[UR16][R34.64+0xc0], R53 ;  /* 0x0000c0352200d986 */ /* 0x000fe2000c101510 */
        /* <DEDUP_REMOVED lines=9> */
[----:B------:R-:W2:Y:S01]  /*3e50*/  LDS R0, [UR6+0x100] ;  /* 0x00010006ff007984 */ /* 0x000ea20008000800 */
[----:B------:R-:W3:Y:S02]  /*3e60*/  LDCU.64 UR6, c[0x0][0x520] ;  /* 0x0000a400ff0677ac */ /* 0x000ee40008000a00 */
[----:B---3--:R-:W-:-:S04]  /*3e70*/  IMAD.WIDE.U32 R32, R2, UR6, R32 ;  /* 0x0000000602207c25 */ /* 0x008fc8000f8e0020 */
[----:B------:R-:W-:Y:S01]  /*3e80*/  IMAD R28, R2, UR7, R33 ;  /* 0x00000007021c7c24 */ /* 0x000fe2000f8e0221 */
[----:B------:R-:W-:-:S04]  /*3e90*/  IADD3 R32, P4, PT, R20, R32, RZ ;  /* 0x0000002014207210 */ /* 0x000fc80007f9e0ff */
[----:B0-----:R-:W-:Y:S02]  /*3ea0*/  IADD3.X R29, PT, PT, RZ, R28, RZ, P4, !PT ;  /* 0x0000001cff1d7210 */ /* 0x001fe400027fe4ff */
[----:B-1----:R-:W-:-:S04]  /*3eb0*/  LEA R28, P4, R32, UR8, 0x1 ;  /* 0x00000008201c7c11 */ /* 0x002fc8000f8808ff */
        /* <DEDUP_REMOVED lines=20> */
.L_x_9845:
        /* <DEDUP_REMOVED lines=34> */
.L_x_9872:
[----:B------:R-:W-:Y:S05]  /*4220*/  BSYNC.RECONVERGENT B0 ;  /* 0x0000000000007941 */ /* 0x000fea0003800200 */
.L_x_9871:
        /* <DEDUP_REMOVED lines=26> */
.L_x_9874:
[----:B------:R-:W-:Y:S05]  /*43d0*/  BSYNC.RECONVERGENT B0 ;  /* 0x0000000000007941 */ /* 0x000fea0003800200 */
.L_x_9873:
        /* <DEDUP_REMOVED lines=14> */
.L_x_9876:
        /* <DEDUP_REMOVED lines=25> */
.L_x_9875:
[----:B------:R-:W-:Y:S05]  /*4650*/  EXIT ;  /* 0x000000000000794d */ /* 0x000fea0003800000 */
.L_x_9877:
        /* <DEDUP_REMOVED lines=10> */
.L_x_10547:


//--------------------- .text._Z25selective_scan_bwd_kernelI32Selective_Scan_bwd_kernel_traitsILi32ELi4ELb0ELb1ELb1ELb0ELb0EN3c104HalfEfEEv12SSMParamsBwd --------------------------
	.section	.text._Z25selective_scan_bwd_kernelI32Selective_Scan_bwd_kernel_traitsILi32ELi4ELb0ELb1ELb1ELb0ELb0EN3c104HalfEfEEv12SSMParamsBwd,"ax",@progbits
	.align	128
        .global         _Z25selective_scan_bwd_kernelI32Selective_Scan_bwd_kernel_traitsILi32ELi4ELb0ELb1ELb1ELb0ELb0EN3c104HalfEfEEv12SSMParamsBwd
        .type           _Z25selective_scan_bwd_kernelI32Selective_Scan_bwd_kernel_traitsILi32ELi4ELb0ELb1ELb1ELb0ELb0EN3c104HalfEfEEv12SSMParamsBwd,@function
        .size           _Z25selective_scan_bwd_kernelI32Selective_Scan_bwd_kernel_traitsILi32ELi4ELb0ELb1ELb1ELb0ELb0EN3c104HalfEfEEv12SSMParamsBwd,(.L_x_10548 - _Z25selective_scan_bwd_kernelI32Selective_Scan_bwd_kernel_traitsILi32ELi4ELb0ELb1ELb1ELb0ELb0EN3c104HalfEfEEv12SSMParamsBwd)
        .other          _Z25selective_scan_bwd_kernelI32Selective_Scan_bwd_kernel_traitsILi32ELi4ELb0ELb1ELb1ELb0ELb0EN3c104HalfEfEEv12SSMParamsBwd,@"STO_CUDA_ENTRY STV_DEFAULT"
_Z25selective_scan_bwd_kernelI32Selective_Scan_bwd_kernel_traitsILi32ELi4ELb0ELb1ELb1ELb0ELb0EN3c104HalfEfEEv12SSMParamsBwd:
.text._Z25selective_scan_bwd_kernelI32Selective_Scan_bwd_kernel_traitsILi32ELi4ELb0ELb1ELb1ELb0ELb0EN3c104HalfEfEEv12SSMParamsBwd:
        /* <DEDUP_REMOVED lines=27> */
[----:B0-----:R-:W-:Y:S01]  /*01b0*/  VIADD R6, R0, 0xffffffe ;  /* 0x0ffffffe00067836 */ /* 0x001fe20000000000 */
[----:B------:R-:W-:-:S03]  /*01c0*/  @P0 LEA.HI.X R3, R107, R3, RZ, 0x2, P2 ;  /* 0x000000036b030211 */ /* 0x000fc600010f14ff */
[----:B------:R0:W4:Y:S02]  /*01d0*/  F2I.FTZ.U32.TRUNC.NTZ R7, R6 ;  /* 0x0000000600077305 */ /* 0x000124000021f000 */
[----:B------:R4:W5:Y:S01]  /*01e0*/  @P0 LDG.E R108, desc[UR16][R2.64] ;  /* 0x00000010026c0981 */ /* 0x000962000c1e1900 */
[----:B---3--:R-:W3:Y:S01]  /*01f0*/  LDC.64 R4, c[0x0][0x480] ;  /* 0x00012000ff047b82 */ /* 0x008ee20000000a00 */
[----:B0-----:R-:W-:-:S07]  /*0200*/  HFMA2 R6, -RZ, RZ, 0, 0 ;  /* 0x00000000ff067431 */ /* 0x001fce00000001ff */
        /* <DEDUP_REMOVED lines=19> */
[C---:B------:R-:W-:Y:S01]  /*0340*/  LOP3.LUT R4, R107.reuse, R8, RZ, 0x3c, !PT ;  /* 0x000000086b047212 */ /* 0x040fe200078e3cff */
        /* <DEDUP_REMOVED lines=16> */
[----:B------:R-:W-:-:S04]  /*0450*/  IMAD.WIDE.U32 R2, R107, UR10, R2 ;  /* 0x0000000a6b027c25 */ /* 0x000fc8000f8e0002 */
[----:B--2---:R-:W-:Y:S01]  /*0460*/  @P0 IMAD R0, R10, UR18, R107 ;  /* 0x000000120a000c24 */ /* 0x004fe2000f8e026b */
[----:B------:R-:W-:Y:S01]  /*0470*/  LEA R9, R19, 0xffffff80, 0x7 ;  /* 0xffffff8013097811 */ /* 0x000fe200078e38ff */
[----:B------:R-:W-:Y:S01]  /*0480*/  IMAD R13, R107, UR11, R3 ;  /* 0x0000000b6b0d7c24 */ /* 0x000fe2000f8e0203 */
[----:B------:R-:W-:Y:S01]  /*0490*/  ISETP.GE.AND P1, PT, R19, 0x1, PT ;  /* 0x000000011300780c */ /* 0x000fe20003f26270 */
[----:B------:R-:W-:Y:S01]  /*04a0*/  @P0 IMAD R0, R0, R19, RZ ;  /* 0x0000001300000224 */ /* 0x000fe200078e02ff */
[----:B------:R-:W2:Y:S01]  /*04b0*/  LDCU.64 UR10, c[0x0][0x3d0] ;  /* 0x00007a00ff0a77ac */ /* 0x000ea20008000a00 */
[----:B------:R-:W2:Y:S01]  /*04c0*/  LDC.64 R18, c[0x0][0x3e8] ;  /* 0x0000fa00ff127b82 */ /* 0x000ea20000000a00 */
[----:B------:R-:W-:Y:S01]  /*04d0*/  MOV R5, UR4 ;  /* 0x0000000400057c02 */ /* 0x000fe20008000f00 */
[----:B0-----:R-:W-:Y:S01]  /*04e0*/  UIMAD.WIDE.U32 UR4, UR18, UR6, URZ ;  /* 0x00000006120472a5 */ /* 0x001fe2000f8e00ff */
[----:B------:R-:W-:Y:S01]  /*04f0*/  @!P3 IADD3 R53, PT, PT, -R53, RZ, RZ ;  /* 0x000000ff3535b210 */ /* 0x000fe20007ffe1ff */
[----:B-1----:R-:W-:Y:S01]  /*0500*/  @P0 IMAD R3, R0, R21, RZ ;  /* 0x0000001500030224 */ /* 0x002fe200078e02ff */
[----:B------:R-:W-:Y:S01]  /*0510*/  @!P2 LOP3.LUT R53, RZ, R8, RZ, 0x33, !PT ;  /* 0x00000008ff35a212 */ /* 0x000fe200078e33ff */
[----:B------:R-:W-:-:S02]  /*0520*/  UIMAD UR5, UR18, UR7, UR5 ;  /* 0x00000007120572a4 */ /* 0x000fc4000f8e0205 */
[----:B------:R-:W0:Y:S01]  /*0530*/  LDC.64 R20, c[0x0][0x460] ;  /* 0x00011800ff147b82 */ /* 0x000e220000000a00 */
[----:B------:R-:W-:Y:S01]  /*0540*/  SHF.R.S32.HI R29, RZ, 0x1f, R53 ;  /* 0x0000001fff1d7819 */ /* 0x000fe20000011435 */
[----:B----4-:R-:W-:Y:S01]  /*0550*/  @P0 IMAD.WIDE R62, R3, 0x8, R6 ;  /* 0x00000008033e0825 */ /* 0x010fe200078e0206 */
[----:B------:R-:W-:Y:S01]  /*0560*/  IADD3 R100, P3, PT, R9, R2, RZ ;  /* 0x0000000209647210 */ /* 0x000fe20007f7e0ff */
[----:B---3--:R-:W-:Y:S02]  /*0570*/  UIMAD.WIDE.U32 UR6, UR18, UR8, URZ ;  /* 0x00000008120672a5 */ /* 0x008fe4000f8e00ff */
[----:B------:R-:W-:Y:S01]  /*0580*/  IMAD.WIDE.U32 R2, R107, R16, UR4 ;  /* 0x000000046b027e25 */ /* 0x000fe2000f8e0010 */
[----:B--2---:R-:W-:-:S03]  /*0590*/  UIMAD.WIDE.U32 UR4, UR18, UR10, URZ ;  /* 0x0000000a120472a5 */ /* 0x004fc6000f8e00ff */
        /* <DEDUP_REMOVED lines=11> */
[----:B------:R-:W-:-:S04]  /*0650*/  IMAD.WIDE.U32 R4, R53, R18, UR4 ;  /* 0x0000000435047e25 */ /* 0x000fc8000f8e0012 */
[----:B------:R-:W-:Y:S01]  /*0660*/  IMAD R17, R53, R19, R0 ;  /* 0x0000001335117224 */ /* 0x000fe200078e0200 */
[----:B------:R-:W-:Y:S01]  /*0670*/  SHF.R.S32.HI R0, RZ, 0x1f, R9 ;  /* 0x0000001fff007819 */ /* 0x000fe20000011409 */
[----:B------:R-:W-:Y:S01]  /*0680*/  IMAD.IADD R15, R3, 0x1, R15 ;  /* 0x00000001030f7824 */ /* 0x000fe200078e020f */
[----:B------:R-:W-:Y:S02]  /*0690*/  IADD3 R94, P0, PT, R9, R2, RZ ;  /* 0x00000002095e7210 */ /* 0x000fe40007f1e0ff */
[----:B------:R-:W-:Y:S01]  /*06a0*/  IADD3 R17, PT, PT, R5, R17, RZ ;  /* 0x0000001105117210 */ /* 0x000fe20007ffe0ff */
[----:B------:R-:W-:Y:S01]  /*06b0*/  IMAD.X R5, R0, 0x1, R13, P3 ;  /* 0x0000000100057824 */ /* 0x000fe200018e060d */
[----:B------:R-:W-:Y:S02]  /*06c0*/  IADD3 R9, P2, PT, R9, R4, RZ ;  /* 0x0000000409097210 */ /* 0x000fe40007f5e0ff */
[----:B0-----:R-:W-:Y:S02]  /*06d0*/  LEA R101, P3, R100, R20, 0x1 ;  /* 0x0000001464657211 */ /* 0x001fe400078608ff */
[----:B------:R-:W-:-:S02]  /*06e0*/  IADD3.X R3, PT, PT, R0, R7, RZ, P5, !PT ;  /* 0x0000000700037210 */ /* 0x000fc40002ffe4ff */
[C---:B------:R-:W-:Y:S02]  /*06f0*/  IADD3.X R4, PT, PT, R0.reuse, R11, RZ, P4, !PT ;  /* 0x0000000b00047210 */ /* 0x040fe400027fe4ff */
[C---:B------:R-:W-:Y:S01]  /*0700*/  IADD3.X R2, PT, PT, R0.reuse, R15, RZ, P0, !PT ;  /* 0x0000000f00027210 */ /* 0x040fe200007fe4ff */
[----:B------:R-:W-:Y:S01]  /*0710*/  IMAD.X R0, R0, 0x1, R17, P2 ;  /* 0x0000000100007824 */ /* 0x000fe200010e0611 */
[----:B------:R-:W-:Y:S01]  /*0720*/  LEA.HI.X R100, R100, R21, R5, 0x1, P3 ;  /* 0x0000001564647211 */ /* 0x000fe200018f0c05 */
[----:B------:R-:W-:Y:S01]  /*0730*/  IMAD.WIDE.U32 R60, R107, R104, RZ ;  /* 0x000000686b3c7225 */ /* 0x000fe200078e00ff */
[----:B------:R-:W-:Y:S02]  /*0740*/  LEA R99, P4, R98, R22, 0x1 ;  /* 0x0000001662637211 */ /* 0x000fe400078808ff */
        /* <DEDUP_REMOVED lines=15> */
[----:B------:R-:W-:Y:S01]  /*0840*/  MOV R102, RZ ;  /* 0x000000ff00667202 */ /* 0x000fe20000000f00 */
[----:B------:R-:W-:Y:S01]  /*0850*/  IMAD.MOV.U32 R104, RZ, RZ, RZ ;  /* 0x000000ffff687224 */ /* 0x000fe200078e00ff */
[----:B------:R-:W3:Y:S03]  /*0860*/  LDCU.64 UR8, c[0x0][0x4c0] ;  /* 0x00009800ff0877ac */ /* 0x000ee60008000a00 */
[----:B------:R-:W4:Y:S01]  /*0870*/  LDC.64 R6, c[0x0][0x4b8] ;  /* 0x00012e00ff067b82 */ /* 0x000f220000000a00 */
[----:B------:R-:W4:Y:S01]  /*0880*/  LDCU.64 UR10, c[0x0][0x4e0] ;  /* 0x00009c00ff0a77ac */ /* 0x000f220008000a00 */
[----:B------:R-:W-:-:S06]  /*0890*/  UMOV UR4, 0x400 ;  /* 0x0000040000047882 */ /* 0x000fcc0000000000 */
[----:B------:R-:W4:Y:S01]  /*08a0*/  LDC.64 R8, c[0x0][0x4d8] ;  /* 0x00013600ff087b82 */ /* 0x000f220000000a00 */
[----:B--2---:R-:W-:Y:S01]  /*08b0*/  IMAD.WIDE.U32 R56, R107, UR6, RZ ;  /* 0x000000066b387c25 */ /* 0x004fe2000f8e00ff */
[----:B------:R-:W2:Y:S03]  /*08c0*/  LDCU UR6, c[0x0][0x394] ;  /* 0x00007280ff0677ac */ /* 0x000ea60008000800 */
[----:B---3--:R-:W-:Y:S01]  /*08d0*/  IMAD R0, R29, UR8, RZ ;  /* 0x000000081d007c24 */ /* 0x008fe2000f8e02ff */
[----:B-1----:R-:W-:Y:S01]  /*08e0*/  ULEA UR5, UR5, UR4, 0x18 ;  /* 0x0000000405057291 */ /* 0x002fe2000f8ec0ff */
[----:B------:R-:W-:Y:S02]  /*08f0*/  IMAD R103, R107, UR7, R57 ;  /* 0x000000076b677c24 */ /* 0x000fe4000f8e0239 */
[----:B------:R-:W-:Y:S01]  /*0900*/  IMAD R45, R53, UR9, R0 ;  /* 0x00000009352d7c24 */ /* 0x000fe2000f8e0200 */
[----:B0-----:R-:W-:Y:S01]  /*0910*/  SHF.L.U32 R92, R58, 0x2, RZ ;  /* 0x000000023a5c7819 */ /* 0x001fe200000006ff */
[----:B----4-:R-:W-:Y:S01]  /*0920*/  IMAD.WIDE.U32 R2, R6, UR18, R58 ;  /* 0x0000001206027c25 */ /* 0x010fe2000f8e003a */
[----:B------:R-:W-:-:S02]  /*0930*/  LEA R90, R58, UR5, 0x4 ;  /* 0x000000053a5a7c11 */ /* 0x000fc4000f8e20ff */
[----:B------:R-:W-:Y:S01]  /*0940*/  LOP3.LUT R89, R92, 0xf80, RZ, 0xc0, !PT ;  /* 0x00000f805c597812 */ /* 0x000fe200078ec0ff */
[----:B------:R-:W-:Y:S01]  /*0950*/  IMAD R3, R7, UR18, R3 ;  /* 0x0000001207037c24 */ /* 0x000fe2000f8e0203 */
[----:B------:R-:W-:Y:S01]  /*0960*/  LOP3.LUT R50, R58, 0x1f, RZ, 0xc0, !PT ;  /* 0x0000001f3a327812 */ /* 0x000fe200078ec0ff */
[----:B------:R-:W-:Y:S01]  /*0970*/  IMAD R6, R29, UR10, RZ ;  /* 0x0000000a1d067c24 */ /* 0x000fe2000f8e02ff */
[--C-:B------:R-:W-:Y:S01]  /*0980*/  LOP3.LUT R89, R89, 0x1f, R58.reuse, 0xf8, !PT ;  /* 0x0000001f59597812 */ /* 0x100fe200078ef83a */
[----:B------:R-:W-:Y:S01]  /*0990*/  IMAD.WIDE.U32 R4, R8, UR18, R58 ;  /* 0x0000001208047c25 */ /* 0x000fe2000f8e003a */
[----:B--2---:R-:W-:Y:S02]  /*09a0*/  MOV R88, UR6 ;  /* 0x0000000600587c02 */ /* 0x004fe40008000f00 */
[----:B------:R-:W-:Y:S01]  /*09b0*/  LOP3.LUT R51, R89, 0x20, RZ, 0xfc, !PT ;  /* 0x0000002059337812 */ /* 0x000fe200078efcff */
[----:B------:R-:W-:Y:S01]  /*09c0*/  IMAD R5, R9, UR18, R5 ;  /* 0x0000001209057c24 */ /* 0x000fe2000f8e0205 */
[----:B------:R-:W-:Y:S01]  /*09d0*/  LOP3.LUT R49, R89, 0x40, RZ, 0xfc, !PT ;  /* 0x0000004059317812 */ /* 0x000fe200078efcff */
[----:B------:R-:W-:Y:S01]  /*09e0*/  IMAD.WIDE.U32 R54, R53, UR8, R2 ;  /* 0x0000000835367c25 */ /* 0x000fe2000f8e0002 */
[----:B------:R-:W-:-:S02]  /*09f0*/  IADD3 R3, PT, PT, R90, 0x200, RZ ;  /* 0x000002005a037810 */ /* 0x000fc40007ffe0ff */
[----:B------:R-:W-:Y:S01]  /*0a00*/  LOP3.LUT R47, R89, 0x60, RZ, 0xfc, !PT ;  /* 0x00000060592f7812 */ /* 0x000fe200078efcff */
[----:B------:R-:W-:Y:S01]  /*0a10*/  IMAD R7, R53, UR11, R6 ;  /* 0x0000000b35077c24 */ /* 0x000fe2000f8e0206 */
[----:B------:R-:W-:Y:S01]  /*0a20*/  IADD3 R45, PT, PT, R55, R45, RZ ;  /* 0x0000002d372d7210 */ /* 0x000fe20007ffe0ff */
[----:B------:R-:W-:-:S04]  /*0a30*/  IMAD.WIDE.U32 R52, R53, UR10, R4 ;  /* 0x0000000a35347c25 */ /* 0x000fc8000f8e0004 */
[C---:B------:R-:W-:Y:S01]  /*0a40*/  VIADD R48, R58.reuse, 0x200 ;  /* 0x000002003a307836 */ /* 0x040fe20000000000 */
[----:B------:R-:W-:Y:S01]  /*0a50*/  IADD3 R44, PT, PT, R53, R7, RZ ;  /* 0x00000007352c7210 */ /* 0x000fe20007ffe0ff */
[----:B------:R-:W-:-:S07]  /*0a60*/  IMAD R46, R58, -0xc, R3 ;  /* 0xfffffff43a2e7824 */ /* 0x000fce00078e0203 */
.L_x_9894:
[----:B0-----:R-:W0:Y:S01]  /*0a70*/  LDCU UR4, c[0x0][0x388] ;  /* 0x00007100ff0477ac */ /* 0x001e220008000800 */
[----:B------:R-:W-:Y:S01]  /*0a80*/  VIADD R43, R88, 0xffffffff ;  /* 0xffffffff582b7836 */ /* 0x000fe20000000000 */
[----:B------:R-:W-:Y:S02]  /*0a90*/  SHF.L.U32 R6, R89, 0x1, RZ ;  /* 0x0000000159067819 */ /* 0x000fe400000006ff */
[----:B------:R-:W-:Y:S02]  /*0aa0*/  PRMT R7, RZ, 0x7610, R7 ;  /* 0x00007610ff077816 */ /* 0x000fe40000000007 */
[----:B------:R-:W-:Y:S02]  /*0ab0*/  SHF.L.U32 R64, R43, 0x7, RZ ;  /* 0x000000072b407819 */ /* 0x000fe400000006ff */
[----:B------:R-:W-:Y:S02]  /*0ac0*/  IADD3 R2, P4, PT, R6, R101, RZ ;  /* 0x0000006506027210 */ /* 0x000fe40007f9e0ff */
[----:B------:R-:W-:-:S02]  /*0ad0*/  PRMT R9, RZ, 0x7610, R9 ;  /* 0x00007610ff097816 */ /* 0x000fc40000000009 */
[----:B------:R-:W-:Y:S01]  /*0ae0*/  PRMT R11, RZ, 0x7610, R11 ;  /* 0x00007610ff0b7816 */ /* 0x000fe2000000000b */
[----:B------:R-:W-:Y:S01]  /*0af0*/  IMAD.X R3, RZ, RZ, R100, P4 ;  /* 0x000000ffff037224 */ /* 0x000fe200020e0664 */
        /* <DEDUP_REMOVED lines=8> */
[----:B---3--:R-:W3:Y:S04]  /*0b80*/  @!P1 LDG.E.U16 R9, desc[UR16][R2.64+0x40] ;  /* 0x0000401002099981 */ /* 0x008ee8000c1e1500 */
        /* <DEDUP_REMOVED lines=12> */
[----:B------:R-:W-:Y:S01]  /*0c50*/  IADD3 R6, P4, PT, R6, R97, RZ ;  /* 0x0000006106067210 */ /* 0x000fe20007f9e0ff */
[----:B------:R-:W0:Y:S04]  /*0c60*/  LDCU UR4, c[0x0][0x38c] ;  /* 0x00007180ff0477ac */ /* 0x000e280008000800 */
        /* <DEDUP_REMOVED lines=13> */
[----:B-1----:R-:W-:-:S02]  /*0d40*/  PRMT R9, RZ, 0x7610, R9 ;  /* 0x00007610ff097816 */ /* 0x002fc40000000009 */
[----:B--2---:R-:W-:Y:S02]  /*0d50*/  PRMT R11, RZ, 0x7610, R11 ;  /* 0x00007610ff0b7816 */ /* 0x004fe4000000000b */
[----:B---3--:R-:W-:Y:S02]  /*0d60*/  PRMT R13, RZ, 0x7610, R13 ;  /* 0x00007610ff0d7816 */ /* 0x008fe4000000000d */
[----:B------:R-:W-:Y:S02]  /*0d70*/  PRMT R21, RZ, 0x7610, R21 ;  /* 0x00007610ff157816 */ /* 0x000fe40000000015 */
[----:B------:R-:W-:Y:S01]  /*0d80*/  IADD3.X R7, PT, PT, RZ, R96, RZ, P4, !PT ;  /* 0x00000060ff077210 */ /* 0x000fe200027fe4ff */
[----:B----4-:R-:W-:Y:S04]  /*0d90*/  STS.U16 [R40], R3 ;  /* 0x0000000328007388 */ /* 0x010fe80000000400 */
[----:B------:R-:W-:Y:S04]  /*0da0*/  STS.U16 [R40+0x40], R15 ;  /* 0x0000400f28007388 */ /* 0x000fe80000000400 */
[----:B------:R-:W-:Y:S04]  /*0db0*/  STS.U16 [R40+0x80], R17 ;  /* 0x0000801128007388 */ /* 0x000fe80000000400 */
        /* <DEDUP_REMOVED lines=10> */
[----:B------:R-:W-:-:S02]  /*0e60*/  HADD2.F32 R28, -RZ, R22.H1_H1 ;  /* 0x30000016ff1c7230 */ /* 0x000fc40000004100 */
[----:B-1----:R-:W-:Y:S02]  /*0e70*/  HFMA2 R19, -RZ, RZ, 0, 0 ;  /* 0x00000000ff137431 */ /* 0x002fe400000001ff */
[--C-:B------:R-:W-:Y:S02]  /*0e80*/  HADD2.F32 R29, -RZ, R23.reuse.H0_H0 ;  /* 0x20000017ff1d7230 */ /* 0x100fe40000004100 */
[----:B------:R-:W-:Y:S02]  /*0e90*/  HADD2.F32 R26, -RZ, R23.H1_H1 ;  /* 0x30000017ff1a7230 */ /* 0x000fe40000004100 */
[----:B------:R-:W-:Y:S01]  /*0ea0*/  IMAD.MOV.U32 R22, RZ, RZ, RZ ;  /* 0x000000ffff167224 */ /* 0x000fe200078e00ff */
[----:B--2---:R-:W-:Y:S04]  /*0eb0*/  STS.U16 [R40], R9 ;  /* 0x0000000928007388 */ /* 0x004fe80000000400 */
[----:B---3--:R-:W-:Y:S04]  /*0ec0*/  STS.U16 [R40+0x40], R11 ;  /* 0x0000400b28007388 */ /* 0x008fe80000000400 */
[----:B----4-:R-:W-:Y:S04]  /*0ed0*/  STS.U16 [R40+0x80], R13 ;  /* 0x0000800d28007388 */ /* 0x010fe80000000400 */
[----:B------:R0:W-:Y:S01]  /*0ee0*/  STS.U16 [R40+0xc0], R21 ;  /* 0x0000c01528007388 */ /* 0x0001e20000000400 */
[----:B------:R-:W-:-:S03]  /*0ef0*/  NOP ;  /* 0x0000000000007918 */ /* 0x000fc60000000000 */
[----:B------:R-:W1:Y:S01]  /*0f00*/  LDS.64 R4, [R31] ;  /* 0x000000001f047984 */ /* 0x000e620000000a00 */
[----:B0-----:R-:W-:Y:S01]  /*0f10*/  CS2R R20, SRZ ;  /* 0x0000000000147805 */ /* 0x001fe2000001ff00 */
[--C-:B-1----:R-:W-:Y:S02]  /*0f20*/  HADD2.F32 R27, -RZ, R4.reuse.H0_H0 ;  /* 0x20000004ff1b7230 */ /* 0x102fe40000004100 */
[----:B------:R-:W-:Y:S02]  /*0f30*/  HADD2.F32 R25, -RZ, R4.H1_H1 ;  /* 0x30000004ff197230 */ /* 0x000fe40000004100 */
        /* <DEDUP_REMOVED lines=18> */
[----:B------:R-:W-:Y:S01]  /*1060*/  IADD3 R78, P1, PT, R64, R54, RZ ;  /* 0x00000036404e7210 */ /* 0x000fe20007f3e0ff */
[----:B------:R-:W-:Y:S01]  /*1070*/  HADD2.F32 R9, -RZ, R3.H1_H1 ;  /* 0x30000003ff097230 */ /* 0x000fe20000004100 */
[----:B------:R-:W1:Y:S01]  /*1080*/  LDC.64 R68, c[0x0][0x440] ;  /* 0x00011000ff447b82 */ /* 0x000e620000000a00 */
[----:B------:R-:W-:Y:S01]  /*1090*/  IMAD.SHL.U32 R6, R88, 0x100, RZ ;  /* 0x0000010058067824 */ /* 0x000fe200078e00ff */
[----:B------:R-:W-:Y:S01]  /*10a0*/  IADD3 R80, P3, PT, R64, R52, RZ ;  /* 0x0000003440507210 */ /* 0x000fe20007f7e0ff */
[--C-:B------:R-:W-:Y:S01]  /*10b0*/  FADD.FTZ R12, R5, R106.reuse ;  /* 0x0000006a050c7221 */ /* 0x100fe20000010000 */
[--C-:B------:R-:W-:Y:S01]  /*10c0*/  FADD.FTZ R11, R11, R106.reuse ;  /* 0x0000006a0b0b7221 */ /* 0x100fe20000010000 */
[--C-:B------:R-:W-:Y:S01]  /*10d0*/  FADD.FTZ R10, R7, R106.reuse ;  /* 0x0000006a070a7221 */ /* 0x100fe20000010000 */
[----:B------:R-:W-:Y:S01]  /*10e0*/  FADD.FTZ R9, R9, R106 ;  /* 0x0000006a09097221 */ /* 0x000fe20000010000 */
[----:B------:R-:W-:Y:S01]  /*10f0*/  ISETP.GE.AND P2, PT, R89, R42, PT ;  /* 0x0000002a5900720c */ /* 0x000fe20003f46270 */
[----:B------:R-:W2:Y:S01]  /*1100*/  LDC.64 R70, c[0x0][0x3c0] ;  /* 0x0000f000ff467b82 */ /* 0x000ea20000000a00 */
[----:B------:R-:W-:Y:S01]  /*1110*/  IADD3 R14, PT, PT, R88, -0x2, RZ ;  /* 0xfffffffe580e7810 */ /* 0x000fe20007ffe0ff */
[----:B------:R-:W-:Y:S01]  /*1120*/  IMAD.MOV.U32 R22, RZ, RZ, RZ ;  /* 0x000000ffff167224 */ /* 0x000fe200078e00ff */
[----:B------:R-:W-:Y:S01]  /*1130*/  IADD3 R13, PT, PT, R64, R58, RZ ;  /* 0x0000003a400d7210 */ /* 0x000fe20007ffe0ff */
        /* <DEDUP_REMOVED lines=8> */
[----:B------:R-:W-:Y:S01]  /*11c0*/  FMUL.FTZ R3, R9, R26 ;  /* 0x0000001a09037220 */ /* 0x000fe20000410000 */
[----:B------:R-:W-:Y:S01]  /*11d0*/  IADD3.X R81, PT, PT, RZ, R44, RZ, P3, !PT ;  /* 0x0000002cff517210 */ /* 0x000fe20001ffe4ff */
[----:B------:R-:W4:Y:S02]  /*11e0*/  LDCU UR12, c[0x0][0x394] ;  /* 0x00007280ff0c77ac */ /* 0x000f240008000800 */
[----:B------:R-:W0:Y:S01]  /*11f0*/  LDC.64 R74, c[0x0][0x4d0] ;  /* 0x00013400ff4a7b82 */ /* 0x000e220000000a00 */
[----:B------:R-:W0:Y:S01]  /*1200*/  LDCU UR14, c[0x0][0x38c] ;  /* 0x00007180ff0e77ac */ /* 0x000e220008000800 */
[----:B------:R-:W0:Y:S06]  /*1210*/  LDCU UR13, c[0x0][0x388] ;  /* 0x00007100ff0d77ac */ /* 0x000e2c0008000800 */
[----:B------:R-:W0:Y:S01]  /*1220*/  LDC.64 R76, c[0x0][0x4f0] ;  /* 0x00013c00ff4c7b82 */ /* 0x000e220000000a00 */
[----:B------:R-:W0:Y:S01]  /*1230*/  LDCU.64 UR8, c[0x0][0x538] ;  /* 0x0000a700ff0877ac */ /* 0x000e220008000a00 */
[----:B------:R-:W0:Y:S01]  /*1240*/  LDCU.64 UR10, c[0x0][0x540] ;  /* 0x0000a800ff0a77ac */ /* 0x000e220008000a00 */
[----:B------:R-:W-:-:S05]  /*1250*/  UMOV UR4, URZ ;  /* 0x000000ff00047c82 */ /* 0x000fca0008000000 */
.L_x_9893:
[----:B------:R-:W-:Y:S01]  /*1260*/  MOV R33, RZ ;  /* 0x000000ff00217202 */ /* 0x000fe20000000f00 */
[----:B------:R-:W-:Y:S01]  /*1270*/  IMAD.MOV.U32 R32, RZ, RZ, R89 ;  /* 0x000000ffff207224 */ /* 0x000fe200078e0059 */
[-C--:B------:R-:W-:Y:S02]  /*1280*/  ISETP.GE.AND P4, PT, R49, R42.reuse, PT ;  /* 0x0000002a3100720c */ /* 0x080fe40003f86270 */
[-C--:B------:R-:W-:Y:S01]  /*1290*/  ISETP.GE.AND P3, PT, R51, R42.reuse, PT ;  /* 0x0000002a3300720c */ /* 0x080fe20003f66270 */
[----:B--2---:R-:W-:Y:S01]  /*12a0*/  IMAD.WIDE.U32 R34, R70, UR4, R32 ;  /* 0x0000000446227c25 */ /* 0x004fe2000f8e0020 */
[----:B------:R-:W-:-:S03]  /*12b0*/  ISETP.GE.AND P1, PT, R47, R42, PT ;  /* 0x0000002a2f00720c */ /* 0x000fc60003f26270 */
[----:B------:R-:W-:Y:S01]  /*12c0*/  IMAD R35, R71, UR4, R35 ;  /* 0x0000000447237c24 */ /* 0x000fe2000f8e0223 */
[----:B0---4-:R-:W-:-:S04]  /*12d0*/  LEA R82, P5, R34, R95, 0x1 ;  /* 0x0000005f22527211 */ /* 0x011fc800078a08ff */
[----:B------:R-:W-:-:S05]  /*12e0*/  LEA.HI.X R83, R34, R94, R35, 0x1, P5 ;  /* 0x0000005e22537211 */ /* 0x000fca00028f0c23 */
[----:B------:R-:W2:Y:S04]  /*12f0*/  @!P2 LDG.E.U16 R86, desc[UR16][R82.64] ;  /* 0x000000105256a981 */ /* 0x000ea8000c1e1500 */
[----:B------:R-:W5:Y:S04]  /*1300*/  @!P4 LDG.E.U16 R2, desc[UR16][R82.64+0x80] ;  /* 0x000080105202c981 */ /* 0x000f68000c1e1500 */
[----:B------:R-:W4:Y:S04]  /*1310*/  @!P3 LDG.E.U16 R0, desc[UR16][R82.64+0x40] ;  /* 0x000040105200b981 */ /* 0x000f28000c1e1500 */
[----:B------:R-:W4:Y:S01]  /*1320*/  @!P1 LDG.E.U16 R84, desc[UR16][R82.64+0xc0] ;  /* 0x0000c01052549981 */ /* 0x000f22000c1e1500 */
[----:B------:R-:W-:Y:S01]  /*1330*/  MOV R34, R56 ;  /* 0x0000003800227202 */ /* 0x000fe20000000f00 */
[----:B------:R-:W-:-:S02]  /*1340*/  IMAD.MOV.U32 R35, RZ, RZ, R103 ;  /* 0x000000ffff237224 */ /* 0x000fc400078e0067 */
[----:B---3--:R-:W-:-:S04]  /*1350*/  IMAD.WIDE.U32 R32, R72, UR4, R32 ;  /* 0x0000000448207c25 */ /* 0x008fc8000f8e0020 */
[----:B0-----:R-:W-:-:S04]  /*1360*/  IMAD.WIDE.U32 R38, R66, UR4, R34 ;  /* 0x0000000442267c25 */ /* 0x001fc8000f8e0022 */
[----:B------:R-:W-:Y:S02]  /*1370*/  HFMA2 R85, -RZ, RZ, 0, 0 ;  /* 0x00000000ff557431 */ /* 0x000fe400000001ff */
[----:B------:R-:W-:Y:S01]  /*1380*/  IMAD R37, R67, UR4, R39 ;  /* 0x0000000443257c24 */ /* 0x000fe2000f8e0227 */
[C---:B-1----:R-:W-:Y:S01]  /*1390*/  LEA R36, P5, R38.reuse, R68, 0x2 ;  /* 0x0000004426247211 */ /* 0x042fe200078a10ff */
[----:B------:R-:W-:Y:S01]  /*13a0*/  IMAD R35, R73, UR4, R33 ;  /* 0x0000000449237c24 */ /* 0x000fe2000f8e0221 */
[----:B------:R-:W-:Y:S02]  /*13b0*/  MOV R33, RZ ;  /* 0x000000ff00217202 */ /* 0x000fe40000000f00 */
[----:B------:R-:W-:Y:S02]  /*13c0*/  LEA.HI.X R37, R38, R69, R37, 0x2, P5 ;  /* 0x0000004526257211 */ /* 0x000fe400028f1425 */
[----:B------:R-:W-:Y:S02]  /*13d0*/  ISETP.GE.AND P5, PT, R89, R42, PT ;  /* 0x0000002a5900720c */ /* 0x000fe40003fa6270 */
[----:B------:R-:W-:-:S04]  /*13e0*/  LEA R34, P6, R32, R93, 0x1 ;  /* 0x0000005d20227211 */ /* 0x000fc800078c08ff */
[----:B------:R-:W-:Y:S02]  /*13f0*/  LEA.HI.X R35, R32, R91, R35, 0x1, P6 ;  /* 0x0000005b20237211 */ /* 0x000fe400030f0c23 */
[----:B--2---:R-:W-:Y:S02]  /*1400*/  @!P2 PRMT R85, R86, 0x5410, RZ ;  /* 0x000054105655a816 */ /* 0x004fe400000000ff */
[----:B-----5:R-:W-:Y:S02]  /*1410*/  @!P4 PRMT R33, R2, 0x5410, RZ ;  /* 0x000054100221c816 */ /* 0x020fe400000000ff */
[----:B------:R0:W2:Y:S01]  /*1420*/  LDG.E R2, desc[UR16][R36.64] ;  /* 0x0000001024027981 */ /* 0x0000a2000c1e1900 */
[----:B----4-:R-:W-:Y:S02]  /*1430*/  @!P3 PRMT R85, R85, 0x5410, R0 ;  /* 0x000054105555b816 */ /* 0x010fe40000000000 */
[----:B------:R-:W-:Y:S02]  /*1440*/  @!P1 PRMT R33, R33, 0x5410, R84 ;  /* 0x0000541021219816 */ /* 0x000fe40000000054 */
[----:B------:R-:W-:-:S02]  /*1450*/  PRMT R83, R85, 0x7632, R83 ;  /* 0x0000763255537816 */ /* 0x000fc40000000053 */
[----:B------:R-:W-:Y:S01]  /*1460*/  PRMT R84, R33, 0x7632, R84 ;  /* 0x0000763221547816 */ /* 0x000fe20000000054 */
[----:B------:R-:W-:Y:S04]  /*1470*/  STS.U16 [R40], R85 ;  /* 0x0000005528007388 */ /* 0x000fe80000000400 */
[----:B------:R1:W-:Y:S04]  /*1480*/  STS.U16 [R40+0x40], R83 ;  /* 0x0000405328007388 */ /* 0x0003e80000000400 */
[----:B------:R-:W-:Y:S04]  /*1490*/  STS.U16 [R40+0x80], R33 ;  /* 0x0000802128007388 */ /* 0x000fe80000000400 */
[----:B------:R-:W-:Y:S01]  /*14a0*/  STS.U16 [R40+0xc0], R84 ;  /* 0x0000c05428007388 */ /* 0x000fe20000000400 */
[----:B------:R-:W-:-:S03]  /*14b0*/  NOP ;  /* 0x0000000000007918 */ /* 0x000fc60000000000 */
[----:B------:R-:W3:Y:S04]  /*14c0*/  @!P5 LDG.E.U16 R0, desc[UR16][R34.64] ;  /* 0x000000102200d981 */ /* 0x000ee8000c1e1500 */
[----:B------:R-:W4:Y:S04]  /*14d0*/  @!P4 LDG.E.U16 R38, desc[UR16][R34.64+0x80] ;  /* 0x000080102226c981 */ /* 0x000f28000c1e1500 */
[----:B------:R-:W5:Y:S04]  /*14e0*/  @!P3 LDG.E.U16 R32, desc[UR16][R34.64+0x40] ;  /* 0x000040102220b981 */ /* 0x000f68000c1e1500 */
[----:B------:R-:W2:Y:S01]  /*14f0*/  @!P1 LDG.E.U16 R82, desc[UR16][R34.64+0xc0] ;  /* 0x0000c01022529981 */ /* 0x000ea2000c1e1500 */
[----:B------:R-:W-:-:S02]  /*1500*/  IMAD.MOV.U32 R39, RZ, RZ, RZ ;  /* 0x000000ffff277224 */ /* 0x000fc400078e00ff */
[----:B0-----:R-:W-:Y:S01]  /*1510*/  HFMA2 R37, -RZ, RZ, 0, 0 ;  /* 0x00000000ff257431 */ /* 0x001fe200000001ff */
[----:B------:R-:W0:Y:S01]  /*1520*/  S2UR UR7, SR_CgaCtaId ;  /* 0x00000000000779c3 */ /* 0x000e220000008800 */
[----:B------:R-:W-:Y:S01]  /*1530*/  UMOV UR6, 0x400 ;  /* 0x0000040000067882 */ /* 0x000fe20000000000 */
[----:B-1----:R-:W-:Y:S01]  /*1540*/  IADD3 R83, PT, PT, R8, UR4, RZ ;  /* 0x0000000408537c10 */ /* 0x002fe2000fffe0ff */
[----:B------:R-:W-:Y:S01]  /*1550*/  BSSY.RECONVERGENT B0, `(.L_x_9880) ;  /* 0x0000037000007945 */ /* 0x000fe20003800200 */
[----:B0-----:R-:W-:Y:S01]  /*1560*/  ULEA UR6, UR7, UR6, 0x18 ;  /* 0x0000000607067291 */ /* 0x001fe2000f8ec0ff */
[----:B---3--:R-:W-:Y:S02]  /*1570*/  @!P5 PRMT R39, R0, 0x5410, RZ ;  /* 0x000054100027d816 */ /* 0x008fe400000000ff */
[----:B----4-:R-:W-:Y:S02]  /*1580*/  @!P4 PRMT R37, R38, 0x5410, RZ ;  /* 0x000054102625c816 */ /* 0x010fe400000000ff */
[----:B-----5:R-:W-:-:S02]  /*1590*/  @!P3 PRMT R39, R39, 0x5410, R32 ;  /* 0x000054102727b816 */ /* 0x020fc40000000020 */
[----:B------:R-:W0:Y:S01]  /*15a0*/  LDS.64 R32, [R31] ;  /* 0x000000001f207984 */ /* 0x000e220000000a00 */
[----:B--2---:R-:W-:Y:S02]  /*15b0*/  @!P1 PRMT R37, R37, 0x5410, R82 ;  /* 0x0000541025259816 */ /* 0x004fe40000000052 */
[----:B------:R-:W-:Y:S02]  /*15c0*/  PRMT R0, R39, 0x7632, R0 ;  /* 0x0000763227007816 */ /* 0x000fe40000000000 */
[----:B------:R-:W-:Y:S01]  /*15d0*/  PRMT R36, R37, 0x7632, R36 ;  /* 0x0000763225247816 */ /* 0x000fe20000000024 */
[----:B------:R-:W-:Y:S04]  /*15e0*/  STS.U16 [R40+0x100], R39 ;  /* 0x0001002728007388 */ /* 0x000fe80000000400 */
[----:B------:R-:W-:Y:S04]  /*15f0*/  STS.U16 [R40+0x180], R37 ;  /* 0x0001802528007388 */ /* 0x000fe80000000400 */
[----:B------:R-:W-:Y:S04]  /*1600*/  STS.U16 [R40+0x140], R0 ;  /* 0x0001400028007388 */ /* 0x000fe80000000400 */
[----:B------:R1:W-:Y:S01]  /*1610*/  STS.U16 [R40+0x1c0], R36 ;  /* 0x0001c02428007388 */ /* 0x0003e20000000400 */
[----:B------:R-:W-:-:S03]  /*1620*/  NOP ;  /* 0x0000000000007918 */ /* 0x000fc60000000000 */
[----:B------:R-:W2:Y:S01]  /*1630*/  LDS.64 R34, [R31+0x100] ;  /* 0x000100001f227984 */ /* 0x000ea20000000a00 */
[----:B------:R-:W-:Y:S01]  /*1640*/  FMUL.FTZ R38, R2, 1.4426950216293334961 ;  /* 0x3fb8aa3b02267820 */ /* 0x000fe20000410000 */
[----:B------:R-:W-:-:S03]  /*1650*/  ISETP.NE.AND P3, PT, R58, RZ, PT ;  /* 0x000000ff3a00720c */ /* 0x000fc60003f65270 */
[----:B------:R-:W-:Y:S01]  /*1660*/  FMUL.FTZ R82, R12, R38 ;  /* 0x000000260c527220 */ /* 0x000fe20000410000 */
[----:B------:R-:W-:Y:S01]  /*1670*/  SEL R83, R83, R48, !P3 ;  /* 0x0000003053537207 */ /* 0x000fe20005800000 */
[-C--:B-1----:R-:W-:Y:S02]  /*1680*/  FMUL.FTZ R36, R11, R38.reuse ;  /* 0x000000260b247220 */ /* 0x082fe40000410000 */
[----:B------:R-:W1:Y:S01]  /*1690*/  MUFU.EX2 R39, R82 ;  /* 0x0000005200277308 */ /* 0x000e620000000800 */
[----:B------:R-:W-:Y:S01]  /*16a0*/  LEA R84, R83, UR6, 0x2 ;  /* 0x0000000653547c11 */ /* 0x000fe2000f8e10ff */
[----:B------:R-:W-:Y:S01]  /*16b0*/  FMUL.FTZ R83, R10, R38 ;  /* 0x000000260a537220 */ /* 0x000fe20000410000 */
[----:B------:R-:W-:Y:S01]  /*16c0*/  ISETP.NE.AND P1, PT, R58, 0x1f, PT ;  /* 0x0000001f3a00780c */ /* 0x000fe20003f25270 */
[--C-:B0-----:R-:W-:Y:S02]  /*16d0*/  HADD2.F32 R109, -RZ, R33.reuse.H0_H0 ;  /* 0x20000021ff6d7230 */ /* 0x101fe40000004100 */
[----:B------:R-:W-:-:S02]  /*16e0*/  HADD2.F32 R112, -RZ, R33.H1_H1 ;  /* 0x30000021ff707230 */ /* 0x000fc40000004100 */
[----:B------:R-:W-:Y:S01]  /*16f0*/  FMUL.FTZ R33, R9, R38 ;  /* 0x0000002609217220 */ /* 0x000fe20000410000 */
[--C-:B------:R-:W-:Y:S02]  /*1700*/  HADD2.F32 R0, -RZ, R32.reuse.H0_H0 ;  /* 0x20000020ff007230 */ /* 0x100fe40000004100 */
[----:B------:R-:W-:Y:S01]  /*1710*/  HADD2.F32 R110, -RZ, R32.H1_H1 ;  /* 0x30000020ff6e7230 */ /* 0x000fe20000004100 */
[----:B------:R-:W0:Y:S04]  /*1720*/  MUFU.EX2 R36, R36 ;  /* 0x0000002400247308 */ /* 0x000e280000000800 */
[----:B------:R3:W4:Y:S01]  /*1730*/  MUFU.EX2 R38, R83 ;  /* 0x0000005300267308 */ /* 0x0007220000000800 */
[----:B-1----:R1:W-:Y:S01]  /*1740*/  STS [R84+0x838], R39 ;  /* 0x0008382754007388 */ /* 0x0023e20000000800 */
[----:B------:R-:W-:Y:S01]  /*1750*/  FMUL.FTZ R114, R7, R0 ;  /* 0x0000000007727220 */ /* 0x000fe20000410000 */
[----:B--2---:R-:W-:-:S02]  /*1760*/  HADD2.F32 R32, -RZ, R34.H0_H0 ;  /* 0x20000022ff207230 */ /* 0x004fc40000004100 */
[----:B------:R-:W-:Y:S02]  /*1770*/  HADD2.F32 R82, -RZ, R34.H1_H1 ;  /* 0x30000022ff527230 */ /* 0x000fe40000004100 */
[----:B------:R3:W2:Y:S01]  /*1780*/  MUFU.EX2 R34, R33 ;  /* 0x0000002100227308 */ /* 0x0006a20000000800 */
[--C-:B------:R-:W-:Y:S02]  /*1790*/  HADD2.F32 R113, -RZ, R35.reuse.H0_H0 ;  /* 0x20000023ff717230 */ /* 0x100fe40000004100 */
[----:B-1----:R-:W-:Y:S02]  /*17a0*/  HADD2.F32 R84, -RZ, R35.H1_H1 ;  /* 0x30000023ff547230 */ /* 0x002fe40000004100 */
        /* <DEDUP_REMOVED lines=10> */
[----:B------:R-:W-:-:S12]  /*1850*/  IMAD.MOV.U32 R111, RZ, RZ, 0x3f800000 ;  /* 0x3f800000ff6f7424 */ /* 0x000fd800078e00ff */
[----:B------:R-:W-:Y:S05]  /*1860*/  @!P1 BRA `(.L_x_9882) ;  /* 0x0000000000149947 */ /* 0x000fea0003800000 */
[----:B------:R-:W-:-:S04]  /*1870*/  IADD3 R32, PT, PT, R6, UR4, RZ ;  /* 0x0000000406207c10 */ /* 0x000fc8000fffe0ff */
[----:B------:R-:W-:-:S05]  /*1880*/  LEA R32, R32, UR6, 0x2 ;  /* 0x0000000620207c11 */ /* 0x000fca000f8e10ff */
[----:B------:R3:W4:Y:S01]  /*1890*/  LDS R111, [R32+0x838] ;  /* 0x00083800206f7984 */ /* 0x0007220000000800 */
[----:B------:R-:W-:Y:S05]  /*18a0*/  BRA `(.L_x_9882) ;  /* 0x0000000000047947 */ /* 0x000fea0003800000 */
.L_x_9881:
[----:B------:R0:W1:Y:S02]  /*18b0*/  LDS R111, [R92+UR5+0x103c] ;  /* 0x00103c055c6f7984 */ /* 0x0000640008000800 */
.L_x_9882:
[----:B------:R-:W-:Y:S05]  /*18c0*/  BSYNC.RECONVERGENT B0 ;  /* 0x0000000000007941 */ /* 0x000fea0003800200 */
.L_x_9880:
[----:B------:R-:W5:Y:S01]  /*18d0*/  @P0 LDC R33, c[0x0][0x38c] ;  /* 0x0000e300ff210b82 */ /* 0x000f620000000800 */
[----:B------:R-:W-:Y:S01]  /*18e0*/  MOV R118, RZ ;  /* 0x000000ff00767202 */ /* 0x000fe20000000f00 */
[----:B-----5:R-:W-:-:S04]  /*18f0*/  @P0 IMAD R33, R14, R33, UR4 ;  /* 0x000000040e210e24 */ /* 0x020fc8000f8e0221 */
[----:B---3--:R-:W-:-:S05]  /*1900*/  @P0 IMAD.WIDE R32, R33, 0x8, R62 ;  /* 0x0000000821200825 */ /* 0x008fca00078e023e */
[----:B------:R3:W5:Y:S01]  /*1910*/  @P0 LDG.E R118, desc[UR16][R32.64+0x4] ;  /* 0x0000041020760981 */ /* 0x000762000c1e1900 */
[C---:B-12-4-:R-:W-:Y:S01]  /*1920*/  FMUL.FTZ R83, R34.reuse, R111 ;  /* 0x0000006f22537220 */ /* 0x056fe20000410000 */
        /* <DEDUP_REMOVED lines=10> */
[----:B---3--:R-:W-:Y:S01]  /*19d0*/  FMUL.FTZ R33, R39, R36 ;  /* 0x0000002427217220 */ /* 0x008fe20000410000 */
[----:B------:R-:W-:Y:S01]  /*19e0*/  ISETP.GT.U32.AND P5, PT, R50, 0x17, PT ;  /* 0x000000173200780c */ /* 0x000fe20003fa4070 */
[----:B------:R-:W1:Y:S01]  /*19f0*/  SHFL.DOWN PT, R87, R124, 0x1, 0x1f ;  /* 0x08201f007c577f89 */ /* 0x000e6200000e0000 */
[----:B------:R-:W-:-:S02]  /*1a00*/  IMAD.MOV.U32 R125, RZ, RZ, R85 ;  /* 0x000000ffff7d7224 */ /* 0x000fc400078e0055 */
[----:B------:R-:W-:Y:S01]  /*1a10*/  FMUL.FTZ R33, R38, R33 ;  /* 0x0000002126217220 */ /* 0x000fe20000410000 */
[----:B------:R-:W-:Y:S01]  /*1a20*/  ULEA UR7, UR4, UR6, 0x3 ;  /* 0x0000000604077291 */ /* 0x000fe2000f8e18ff */
[----:B------:R-:W2:Y:S01]  /*1a30*/  SHFL.DOWN PT, R86, R85, 0x1, 0x1f ;  /* 0x08201f0055567f89 */ /* 0x000ea200000e0000 */
[----:B------:R-:W-:-:S04]  /*1a40*/  IMAD.WIDE.U32 R122, R74, UR4, R78 ;  /* 0x000000044a7a7c25 */ /* 0x000fc8000f8e004e */
[----:B------:R-:W-:Y:S01]  /*1a50*/  FMUL.FTZ R120, R34, R33 ;  /* 0x0000002122787220 */ /* 0x000fe20000410000 */
[----:B------:R-:W-:Y:S01]  /*1a60*/  BSSY.RECONVERGENT B0, `(.L_x_9883) ;  /* 0x0000080000007945 */ /* 0x000fe20003800200 */
[----:B------:R-:W3:Y:S04]  /*1a70*/  SHFL.UP PT, R32, R83, 0x1, RZ ;  /* 0x0420000053207989 */ /* 0x000ee800000e00ff */
[----:B------:R-:W4:Y:S01]  /*1a80*/  SHFL.UP PT, R33, R120, 0x1, RZ ;  /* 0x0420000078217989 */ /* 0x000f2200000e00ff */
[----:B-1----:R-:W-:Y:S01]  /*1a90*/  @P1 FMUL.FTZ R84, R87, R124 ;  /* 0x0000007c57541220 */ /* 0x002fe20000410000 */
[----:B--2---:R-:W-:-:S04]  /*1aa0*/  @P1 FFMA.FTZ R125, R124, R86, R125 ;  /* 0x000000567c7d1223 */ /* 0x004fc8000001007d */
[----:B------:R-:W-:Y:S02]  /*1ab0*/  @P1 MOV R124, R84 ;  /* 0x00000054007c1202 */ /* 0x000fe40000000f00 */
[----:B------:R-:W-:Y:S01]  /*1ac0*/  ISETP.GE.AND P1, PT, R41, 0x1, PT ;  /* 0x000000012900780c */ /* 0x000fe20003f26270 */
[----:B---3--:R-:W-:Y:S01]  /*1ad0*/  FFMA.FTZ R32, R120, R32, R83 ;  /* 0x0000002078207223 */ /* 0x008fe20000010053 */
[----:B------:R-:W1:Y:S04]  /*1ae0*/  SHFL.DOWN PT, R86, R125, 0x2, 0x1f ;  /* 0x08401f007d567f89 */ /* 0x000e6800000e0000 */
[----:B------:R-:W2:Y:S01]  /*1af0*/  SHFL.DOWN PT, R85, R124, 0x2, 0x1f ;  /* 0x08401f007c557f89 */ /* 0x000ea200000e0000 */
[----:B------:R-:W-:-:S05]  /*1b00*/  FSEL R83, R83, R32, !P1 ;  /* 0x0000002053537208 */ /* 0x000fca0004800000 */
[----:B------:R-:W3:Y:S01]  /*1b10*/  SHFL.UP PT, R32, R83, 0x2, RZ ;  /* 0x0440000053207989 */ /* 0x000ee200000e00ff */
[----:B----4-:R-:W-:Y:S01]  /*1b20*/  @P1 FMUL.FTZ R120, R120, R33 ;  /* 0x0000002178781220 */ /* 0x010fe20000410000 */
[----:B------:R-:W-:-:S04]  /*1b30*/  ISETP.GE.AND P1, PT, R41, 0x2, PT ;  /* 0x000000022900780c */ /* 0x000fc80003f26270 */
[----:B------:R-:W4:Y:S01]  /*1b40*/  SHFL.UP PT, R33, R120, 0x2, RZ ;  /* 0x0440000078217989 */ /* 0x000f2200000e00ff */
[C---:B-1----:R-:W-:Y:S01]  /*1b50*/  @!P4 FFMA.FTZ R125, R124.reuse, R86, R125 ;  /* 0x000000567c7dc223 */ /* 0x042fe2000001007d */
[----:B------:R-:W-:Y:S02]  /*1b60*/  HFMA2 R86, -RZ, RZ, 1.875, 0 ;  /* 0x3f800000ff567431 */ /* 0x000fe400000001ff */
[----:B--2---:R-:W-:-:S05]  /*1b70*/  @!P4 FMUL.FTZ R84, R124, R85 ;  /* 0x000000557c54c220 */ /* 0x004fca0000410000 */
[----:B------:R-:W-:Y:S01]  /*1b80*/  @!P4 MOV R124, R84 ;  /* 0x00000054007cc202 */ /* 0x000fe20000000f00 */
[----:B---3--:R-:W-:Y:S01]  /*1b90*/  FFMA.FTZ R32, R120, R32, R83 ;  /* 0x0000002078207223 */ /* 0x008fe20000010053 */
[----:B------:R-:W1:Y:S01]  /*1ba0*/  SHFL.DOWN PT, R84, R125, 0x4, 0x1f ;  /* 0x08801f007d547f89 */ /* 0x000e6200000e0000 */
[----:B------:R-:W-:-:S03]  /*1bb0*/  ISETP.GT.U32.AND P4, PT, R50, 0x1b, PT ;  /* 0x0000001b3200780c */ /* 0x000fc60003f84070 */
[----:B------:R-:W2:Y:S01]  /*1bc0*/  SHFL.DOWN PT, R87, R124, 0x4, 0x1f ;  /* 0x08801f007c577f89 */ /* 0x000ea200000e0000 */
[----:B------:R-:W-:Y:S01]  /*1bd0*/  FSEL R85, R83, R32, !P1 ;  /* 0x0000002053557208 */ /* 0x000fe20004800000 */
[----:B----4-:R-:W-:Y:S01]  /*1be0*/  @P1 FMUL.FTZ R120, R120, R33 ;  /* 0x0000002178781220 */ /* 0x010fe20000410000 */
[----:B------:R-:W-:-:S03]  /*1bf0*/  ISETP.GE.AND P1, PT, R88, UR12, PT ;  /* 0x0000000c58007c0c */ /* 0x000fc6000bf26270 */
[----:B------:R-:W3:Y:S01]  /*1c00*/  SHFL.UP PT, R32, R85, 0x4, RZ ;  /* 0x0480000055207989 */ /* 0x000ee200000e00ff */
[----:B------:R-:W-:-:S03]  /*1c10*/  ISETP.NE.OR P1, PT, R58, RZ, P1 ;  /* 0x000000ff3a00720c */ /* 0x000fc60000f25670 */
[----:B------:R-:W4:Y:S01]  /*1c20*/  SHFL.UP PT, R33, R120, 0x4, RZ ;  /* 0x0480000078217989 */ /* 0x000f2200000e00ff */
[C---:B-1----:R-:W-:Y:S01]  /*1c30*/  @!P4 FFMA.FTZ R125, R124.reuse, R84, R125 ;  /* 0x000000547c7dc223 */ /* 0x042fe2000001007d */
[----:B--2---:R-:W-:Y:S01]  /*1c40*/  @!P4 FMUL.FTZ R83, R124, R87 ;  /* 0x000000577c53c220 */ /* 0x004fe20000410000 */
[----:B------:R-:W-:-:S03]  /*1c50*/  MOV R87, RZ ;  /* 0x000000ff00577202 */ /* 0x000fc60000000f00 */
[----:B------:R-:W-:Y:S01]  /*1c60*/  @!P4 IMAD.MOV.U32 R124, RZ, RZ, R83 ;  /* 0x000000ffff7cc224 */ /* 0x000fe200078e0053 */
[C---:B------:R-:W-:Y:S01]  /*1c70*/  ISETP.GE.AND P4, PT, R41.reuse, 0x4, PT ;  /* 0x000000042900780c */ /* 0x040fe20003f86270 */
[----:B---3--:R-:W-:Y:S02]  /*1c80*/  FFMA.FTZ R32, R120, R32, R85 ;  /* 0x0000002078207223 */ /* 0x008fe40000010055 */
[----:B------:R-:W-:Y:S01]  /*1c90*/  @!P1 LDS.64 R86, [UR7+0x10b8] ;  /* 0x0010b807ff569984 */ /* 0x000fe20008000a00 */
[----:B------:R-:W-:-:S03]  /*1ca0*/  ISETP.GE.AND P1, PT, R41, 0x8, PT ;  /* 0x000000082900780c */ /* 0x000fc60003f26270 */
[----:B------:R-:W1:Y:S01]  /*1cb0*/  SHFL.DOWN PT, R121, R124, 0x8, 0x1f ;  /* 0x09001f007c797f89 */ /* 0x000e6200000e0000 */
[----:B------:R-:W-:-:S03]  /*1cc0*/  FSEL R83, R85, R32, !P4 ;  /* 0x0000002055537208 */ /* 0x000fc60006000000 */
[----:B------:R-:W2:Y:S02]  /*1cd0*/  SHFL.DOWN PT, R85, R125, 0x8, 0x1f ;  /* 0x09001f007d557f89 */ /* 0x000ea400000e0000 */
[----:B----4-:R-:W-:Y:S02]  /*1ce0*/  @P4 FMUL.FTZ R120, R120, R33 ;  /* 0x0000002178784220 */ /* 0x010fe40000410000 */
[----:B------:R-:W3:Y:S01]  /*1cf0*/  SHFL.UP PT, R32, R83, 0x8, RZ ;  /* 0x0500000053207989 */ /* 0x000ee200000e00ff */
[----:B------:R-:W-:-:S03]  /*1d00*/  ISETP.GT.U32.AND P4, PT, R50, 0xf, PT ;  /* 0x0000000f3200780c */ /* 0x000fc60003f84070 */
[----:B------:R-:W4:Y:S01]  /*1d10*/  SHFL.UP PT, R33, R120, 0x8, RZ ;  /* 0x0500000078217989 */ /* 0x000f2200000e00ff */
[C---:B-1----:R-:W-:Y:S01]  /*1d20*/  @!P5 FMUL.FTZ R84, R124.reuse, R121 ;  /* 0x000000797c54d220 */ /* 0x042fe20000410000 */
[----:B--2---:R-:W-:-:S04]  /*1d30*/  @!P5 FFMA.FTZ R125, R124, R85, R125 ;  /* 0x000000557c7dd223 */ /* 0x004fc8000001007d */
[----:B------:R-:W-:Y:S01]  /*1d40*/  @!P5 MOV R124, R84 ;  /* 0x00000054007cd202 */ /* 0x000fe20000000f00 */
[C---:B---3--:R-:W-:Y:S01]  /*1d50*/  FFMA.FTZ R32, R120.reuse, R32, R83 ;  /* 0x0000002078207223 */ /* 0x048fe20000010053 */
[----:B------:R-:W1:Y:S01]  /*1d60*/  SHFL.DOWN PT, R84, R125, 0x10, 0x1f ;  /* 0x0a001f007d547f89 */ /* 0x000e6200000e0000 */
[----:B----4-:R-:W-:-:S03]  /*1d70*/  @P1 FMUL.FTZ R120, R120, R33 ;  /* 0x0000002178781220 */ /* 0x010fc60000410000 */
[----:B------:R-:W2:Y:S01]  /*1d80*/  SHFL.DOWN PT, R85, R124, 0x10, 0x1f ;  /* 0x0a001f007c557f89 */ /* 0x000ea200000e0000 */
[----:B------:R-:W-:Y:S02]  /*1d90*/  FSEL R83, R83, R32, !P1 ;  /* 0x0000002053537208 */ /* 0x000fe40004800000 */
[----:B------:R-:W-:Y:S01]  /*1da0*/  ISETP.GE.AND P1, PT, R41, 0x10, PT ;  /* 0x000000102900780c */ /* 0x000fe20003f26270 */
[----:B------:R-:W-:Y:S04]  /*1db0*/  SHFL.UP PT, R121, R120, 0x10, RZ ;  /* 0x0600000078797989 */ /* 0x000fe800000e00ff */
[----:B------:R-:W3:Y:S01]  /*1dc0*/  SHFL.UP PT, R32, R83, 0x10, RZ ;  /* 0x0600000053207989 */ /* 0x000ee200000e00ff */
[C---:B-1----:R-:W-:Y:S01]  /*1dd0*/  @!P4 FFMA.FTZ R125, R124.reuse, R84, R125 ;  /* 0x000000547c7dc223 */ /* 0x042fe2000001007d */
[----:B--2---:R-:W-:-:S02]  /*1de0*/  @!P4 FMUL.FTZ R33, R124, R85 ;  /* 0x000000557c21c220 */ /* 0x004fc40000410000 */
[----:B------:R-:W-:Y:S02]  /*1df0*/  SHFL.IDX PT, R85, R87, RZ, 0x1f ;  /* 0x00001fff57557589 */ /* 0x000fe400000e0000 */
[----:B------:R-:W-:Y:S02]  /*1e00*/  @!P4 IMAD.MOV.U32 R124, RZ, RZ, R33 ;  /* 0x000000ffff7cc224 */ /* 0x000fe400078e0021 */
[----:B---3--:R-:W-:-:S03]  /*1e10*/  FFMA.FTZ R84, R120, R32, R83 ;  /* 0x0000002078547223 */ /* 0x008fc60000010053 */
[----:B------:R-:W-:Y:S01]  /*1e20*/  SHFL.DOWN PT, R33, R124, 0x1, 0x1f ;  /* 0x08201f007c217f89 */ /* 0x000fe200000e0000 */
[----:B------:R-:W-:-:S03]  /*1e30*/  @P1 FMUL.FTZ R120, R120, R121 ;  /* 0x0000007978781220 */ /* 0x000fc60000410000 */
[----:B------:R-:W1:Y:S01]  /*1e40*/  SHFL.DOWN PT, R32, R125, 0x1, 0x1f ;  /* 0x08201f007d207f89 */ /* 0x000e6200000e0000 */
[----:B------:R-:W-:Y:S02]  /*1e50*/  FSEL R84, R83, R84, !P1 ;  /* 0x0000005453547208 */ /* 0x000fe40004800000 */
[----:B------:R-:W-:Y:S01]  /*1e60*/  ISETP.NE.AND P1, PT, R58, 0x1f, PT ;  /* 0x0000001f3a00780c */ /* 0x000fe20003f25270 */
[----:B------:R-:W-:Y:S04]  /*1e70*/  SHFL.UP PT, R120, R120, 0x1, RZ ;  /* 0x0420000078787989 */ /* 0x000fe800000e00ff */
[----:B------:R2:W-:Y:S04]  /*1e80*/  SHFL.UP PT, R83, R84, 0x1, RZ ;  /* 0x0420000054537989 */ /* 0x0005e800000e00ff */
[----:B------:R-:W-:Y:S04]  /*1e90*/  SHFL.IDX PT, R121, R125, RZ, 0x1f ;  /* 0x00001fff7d797589 */ /* 0x000fe800000e0000 */
[----:B------:R-:W3:Y:S01]  /*1ea0*/  SHFL.IDX PT, R116, R124, RZ, 0x1f ;  /* 0x00001fff7c747589 */ /* 0x000ee200000e0000 */
[----:B-1----:R-:W-:Y:S01]  /*1eb0*/  @P1 FFMA.FTZ R85, R33, R85, R32 ;  /* 0x0000005521551223 */ /* 0x002fe20000010020 */
[----:B------:R-:W-:-:S04]  /*1ec0*/  IMAD.WIDE.U32 R32, R76, UR4, R80 ;  /* 0x000000044c207c25 */ /* 0x000fc8000f8e0050 */
[----:B------:R-:W-:Y:S01]  /*1ed0*/  FFMA.FTZ R111, R85, R111, R82 ;  /* 0x0000006f556f7223 */ /* 0x000fe20000010052 */
[----:B------:R-:W-:Y:S01]  /*1ee0*/  IMAD R85, R75, UR4, R123 ;  /* 0x000000044b557c24 */ /* 0x000fe2000f8e027b */
[----:B------:R-:W-:Y:S01]  /*1ef0*/  LEA R82, P1, R122, UR8, 0x2 ;  /* 0x000000087a527c11 */ /* 0x000fe2000f8210ff */
[----:B------:R-:W-:Y:S02]  /*1f00*/  IMAD R33, R77, UR4, R33 ;  /* 0x000000044d217c24 */ /* 0x000fe4000f8e0221 */
[-C--:B------:R-:W-:Y:S01]  /*1f10*/  FFMA.FTZ R113, R34, R111.reuse, R113 ;  /* 0x0000006f22717223 */ /* 0x080fe20000010071 */
[----:B--2---:R-:W-:Y:S01]  /*1f20*/  LEA R84, P4, R32, UR10, 0x2 ;  /* 0x0000000a20547c11 */ /* 0x004fe2000f8810ff */
[----:B------:R-:W-:Y:S02]  /*1f30*/  FMUL.FTZ R123, R9, R111 ;  /* 0x0000006f097b7220 */ /* 0x000fe40000410000 */
[----:B------:R-:W-:Y:S01]  /*1f40*/  FFMA.FTZ R119, R38, R113, R119 ;  /* 0x0000007126777223 */ /* 0x000fe20000010077 */
[----:B---3--:R-:W-:-:S03]  /*1f50*/  FFMA.FTZ R87, R116, R87, R121 ;  /* 0x0000005774577223 */ /* 0x008fc60000010079 */
[----:B------:R-:W-:Y:S01]  /*1f60*/  FFMA.FTZ R121, R36, R119, R35 ;  /* 0x0000007724797223 */ /* 0x000fe20000010023 */
[----:B------:R-:W-:Y:S01]  /*1f70*/  FMUL.FTZ R86, R116, R86 ;  /* 0x0000005674567220 */ /* 0x000fe20000410000 */
[----:B------:R-:W-:Y:S02]  /*1f80*/  FMUL.FTZ R35, R26, R123 ;  /* 0x0000007b1a237220 */ /* 0x000fe40000410000 */
[----:B------:R-:W-:Y:S01]  /*1f90*/  FMUL.FTZ R125, R12, R121 ;  /* 0x000000790c7d7220 */ /* 0x000fe20000410000 */
[----:B-----5:R-:W1:Y:S02]  /*1fa0*/  SHFL.IDX PT, R118, R118, RZ, 0x1f ;  /* 0x00001fff76767589 */ /* 0x020e6400000e0000 */
[----:B-1----:R-:W-:Y:S01]  /*1fb0*/  @P3 FFMA.FTZ R118, R120, R118, R83 ;  /* 0x0000007678763223 */ /* 0x002fe20000010053 */
[----:B------:R-:W-:Y:S02]  /*1fc0*/  LEA.HI.X R83, R122, UR9, R85, 0x2, P1 ;  /* 0x000000097a537c11 */ /* 0x000fe400088f1455 */
[----:B------:R-:W-:Y:S01]  /*1fd0*/  LEA.HI.X R85, R32, UR11, R33, 0x2, P4 ;  /* 0x0000000b20557c11 */ /* 0x000fe2000a0f1421 */
[----:B------:R-:W-:Y:S01]  /*1fe0*/  FFMA.FTZ R118, R39, R118, R114 ;  /* 0x0000007627767223 */ /* 0x000fe20000010072 */
[----:B------:R-:W-:Y:S01]  /*1ff0*/  ISETP.NE.AND P1, PT, R58, RZ, PT ;  /* 0x000000ff3a00720c */ /* 0x000fe20003f25270 */
[----:B------:R-:W-:Y:S01]  /*2000*/  FMUL.FTZ R33, R11, R119 ;  /* 0x000000770b217220 */ /* 0x000fe20000410000 */
[----:B------:R-:W-:Y:S01]  /*2010*/  FMUL.FTZ R32, R10, R113 ;  /* 0x000000710a207220 */ /* 0x000fe20000410000 */
[----:B------:R-:W-:Y:S01]  /*2020*/  FFMA.FTZ R116, R36, R118, R115 ;  /* 0x0000007624747223 */ /* 0x000fe20000010073 */
[----:B------:R-:W-:Y:S01]  /*2030*/  FADD.FTZ R114, -R114, R118 ;  /* 0x0000007672727221 */ /* 0x000fe20000010100 */
[----:B------:R-:W-:-:S02]  /*2040*/  IADD3 R39, PT, PT, -R13, UR13, RZ ;  /* 0x0000000d0d277c10 */ /* 0x000fc4000fffe1ff */
[----:B------:R-:W-:Y:S01]  /*2050*/  FFMA.FTZ R38, R38, R116, R117 ;  /* 0x0000007426267223 */ /* 0x000fe20000010075 */
[----:B------:R-:W-:Y:S01]  /*2060*/  FADD.FTZ R115, -R115, R116 ;  /* 0x0000007473737221 */ /* 0x000fe20000010100 */
[----:B------:R-:W-:Y:S01]  /*2070*/  FFMA.FTZ R36, R114, R125, RZ ;  /* 0x0000007d72247223 */ /* 0x000fe200000100ff */
[----:B------:R-:W-:Y:S01]  /*2080*/  ISETP.GE.AND P3, PT, R39, 0x1, PT ;  /* 0x000000012700780c */ /* 0x000fe20003f66270 */
[----:B------:R-:W-:Y:S01]  /*2090*/  FADD.FTZ R117, -R117, R38 ;  /* 0x0000002675757221 */ /* 0x000fe20000010100 */
[----:B------:R-:W-:Y:S01]  /*20a0*/  FFMA.FTZ R120, R34, R38, R37 ;  /* 0x0000002622787223 */ /* 0x000fe20000010025 */
[-C--:B------:R-:W-:Y:S01]  /*20b0*/  FFMA.FTZ R36, R115, R33.reuse, R36 ;  /* 0x0000002173247223 */ /* 0x080fe20000010024 */
[-C--:B------:R-:W-:Y:S01]  /*20c0*/  FMUL.FTZ R34, R29, R32.reuse ;  /* 0x000000201d227220 */ /* 0x080fe20000410000 */
[----:B------:R-:W-:Y:S01]  /*20d0*/  FMUL.FTZ R33, R28, R33 ;  /* 0x000000211c217220 */ /* 0x000fe20000410000 */
[----:B------:R1:W-:Y:S01]  /*20e0*/  @!P1 STS.64 [UR7+0x10b8], R86 ;  /* 0x0010b856ff009988 */ /* 0x0003e20008000a07 */
[----:B------:R-:W-:Y:S01]  /*20f0*/  FFMA.FTZ R36, R117, R32, R36 ;  /* 0x0000002075247223 */ /* 0x000fe20000010024 */
[----:B------:R-:W-:Y:S01]  /*2100*/  FMUL.FTZ R32, R30, R125 ;  /* 0x0000007d1e207220 */ /* 0x000fe20000410000 */
[----:B------:R-:W-:Y:S01]  /*2110*/  FADD.FTZ R122, -R37, R120 ;  /* 0x00000078257a7221 */ /* 0x000fe20000010100 */
[----:B------:R-:W-:Y:S01]  /*2120*/  ISETP.GE.AND P4, PT, R39, 0x21, PT ;  /* 0x000000212700780c */ /* 0x000fe20003f86270 */
[----:B------:R-:W-:Y:S01]  /*2130*/  FMUL.FTZ R37, R25, R116 ;  /* 0x0000007419257220 */ /* 0x000fe20000410000 */
[C---:B------:R-:W-:Y:S01]  /*2140*/  ISETP.GE.AND P5, PT, R39.reuse, 0x41, PT ;  /* 0x000000412700780c */ /* 0x040fe20003fa6270 */
[----:B------:R1:W-:Y:S01]  /*2150*/  STS.128 [R90+0x200], R32 ;  /* 0x000200205a007388 */ /* 0x0003e20000000c00 */
[----:B------:R-:W-:Y:S01]  /*2160*/  BAR.SYNC.DEFER_BLOCKING 0x0 ;  /* 0x0000000000007b1d */ /* 0x000fe20000010000 */
[----:B------:R-:W-:Y:S01]  /*2170*/  ISETP.GE.AND P6, PT, R39, 0x61, PT ;  /* 0x000000612700780c */ /* 0x000fe20003fc6270 */
[----:B------:R-:W-:Y:S01]  /*2180*/  FFMA.FTZ R123, R122, R123, R36 ;  /* 0x0000007b7a7b7223 */ /* 0x000fe20000010024 */
[----:B------:R-:W-:Y:S01]  /*2190*/  FMUL.FTZ R36, R27, R118 ;  /* 0x000000761b247220 */ /* 0x000fe20000410000 */
[----:B------:R-:W-:Y:S01]  /*21a0*/  FMUL.FTZ R38, R24, R38 ;  /* 0x0000002618267220 */ /* 0x000fe20000410000 */
[----:B------:R-:W-:Y:S01]  /*21b0*/  FMUL.FTZ R39, R23, R120 ;  /* 0x0000007817277220 */ /* 0x000fe20000410000 */
[----:B------:R1:W2:Y:S04]  /*21c0*/  LDS R125, [R46] ;  /* 0x000000002e7d7984 */ /* 0x0002a80000000800 */
[----:B------:R1:W3:Y:S04]  /*21d0*/  LDS R116, [R46+0x80] ;  /* 0x000080002e747984 */ /* 0x0002e80000000800 */
[----:B------:R1:W4:Y:S04]  /*21e0*/  LDS R118, [R46+0x100] ;  /* 0x000100002e767984 */ /* 0x0003280000000800 */
[----:B------:R1:W0:Y:S04]  /*21f0*/  LDS R87, [R46+0x180] ;  /* 0x000180002e577984 */ /* 0x0002280000000800 */
[----:B------:R1:W-:Y:S01]  /*2200*/  STS.128 [R90+0x400], R36 ;  /* 0x000400245a007388 */ /* 0x0003e20000000c00 */
[----:B------:R-:W-:Y:S06]  /*2210*/  BAR.SYNC.DEFER_BLOCKING 0x0 ;  /* 0x0000000000007b1d */ /* 0x000fec0000010000 */
[----:B------:R-:W-:Y:S05]  /*2220*/  @!P3 BRA `(.L_x_9884) ;  /* 0x00000000000cb947 */ /* 0x000fea0003800000 */
[----:B-1----:R-:W1:Y:S04]  /*2230*/  LDS R33, [R46+0x200] ;  /* 0x000200002e217984 */ /* 0x002e680000000800 */
[----:B--2---:R2:W-:Y:S04]  /*2240*/  REDG.E.ADD.F32.FTZ.RN.STRONG.GPU desc[UR16][R82.64], R125 ;  /* 0x0000007d520079a6 */ /* 0x0045e8000c12f310 */
[----:B-1----:R2:W-:Y:S02]  /*2250*/  REDG.E.ADD.F32.FTZ.RN.STRONG.GPU desc[UR16][R84.64], R33 ;  /* 0x00000021540079a6 */ /* 0x0025e4000c12f310 */
.L_x_9884:
[----:B------:R-:W-:Y:S05]  /*2260*/  BSYNC.RECONVERGENT B0 ;  /* 0x0000000000007941 */ /* 0x000fea0003800200 */
.L_x_9883:
[----:B-12---:R1:W2:Y:S01]  /*2270*/  LDS R33, [R46+0x280] ;  /* 0x000280002e217984 */ /* 0x0062a20000000800 */
[----:B------:R-:W-:Y:S04]  /*2280*/  BSSY.RECONVERGENT B0, `(.L_x_9885) ;  /* 0x0000004000007945 */ /* 0x000fe80003800200 */
[----:B------:R-:W-:Y:S05]  /*2290*/  @!P4 BRA `(.L_x_9886) ;  /* 0x000000000008c947 */ /* 0x000fea0003800000 */
[----:B---3--:R3:W-:Y:S04]  /*22a0*/  REDG.E.ADD.F32.FTZ.RN.STRONG.GPU desc[UR16][R82.64+0x80], R116 ;  /* 0x00008074520079a6 */ /* 0x0087e8000c12f310 */
[----:B--2---:R3:W-:Y:S02]  /*22b0*/  REDG.E.ADD.F32.FTZ.RN.STRONG.GPU desc[UR16][R84.64+0x80], R33 ;  /* 0x00008021540079a6 */ /* 0x0047e4000c12f310 */
.L_x_9886:
[----:B------:R-:W-:Y:S05]  /*22c0*/  BSYNC.RECONVERGENT B0 ;  /* 0x0000000000007941 */ /* 0x000fea0003800200 */
.L_x_9885:
[----:B--23--:R2:W3:Y:S01]  /*22d0*/  LDS R33, [R46+0x300] ;  /* 0x000300002e217984 */ /* 0x00c4e20000000800 */
[----:B------:R-:W-:Y:S04]  /*22e0*/  BSSY.RECONVERGENT B0, `(.L_x_9887) ;  /* 0x0000004000007945 */ /* 0x000fe80003800200 */
[----:B------:R-:W-:Y:S05]  /*22f0*/  @!P5 BRA `(.L_x_9888) ;  /* 0x000000000008d947 */ /* 0x000fea0003800000 */
[----:B----4-:R4:W-:Y:S04]  /*2300*/  REDG.E.ADD.F32.FTZ.RN.STRONG.GPU desc[UR16][R82.64+0x100], R118 ;  /* 0x00010076520079a6 */ /* 0x0109e8000c12f310 */
[----:B---3--:R4:W-:Y:S02]  /*2310*/  REDG.E.ADD.F32.FTZ.RN.STRONG.GPU desc[UR16][R84.64+0x100], R33 ;  /* 0x00010021540079a6 */ /* 0x0089e4000c12f310 */
.L_x_9888:
[----:B------:R-:W-:Y:S05]  /*2320*/  BSYNC.RECONVERGENT B0 ;  /* 0x0000000000007941 */ /* 0x000fea0003800200 */
.L_x_9887:
[----:B---34-:R3:W4:Y:S01]  /*2330*/  LDS R33, [R46+0x380] ;  /* 0x000380002e217984 */ /* 0x0187220000000800 */
[----:B------:R-:W-:Y:S04]  /*2340*/  BSSY.RECONVERGENT B0, `(.L_x_9889) ;  /* 0x0000004000007945 */ /* 0x000fe80003800200 */
[----:B------:R-:W-:Y:S05]  /*2350*/  @!P6 BRA `(.L_x_9890) ;  /* 0x000000000008e947 */ /* 0x000fea0003800000 */
[----:B0-----:R0:W-:Y:S04]  /*2360*/  REDG.E.ADD.F32.FTZ.RN.STRONG.GPU desc[UR16][R82.64+0x180], R87 ;  /* 0x00018057520079a6 */ /* 0x0011e8000c12f310 */
[----:B----4-:R0:W-:Y:S02]  /*2370*/  REDG.E.ADD.F32.FTZ.RN.STRONG.GPU desc[UR16][R84.64+0x180], R33 ;  /* 0x00018021540079a6 */ /* 0x0101e4000c12f310 */
.L_x_9890:
[----:B------:R-:W-:Y:S05]  /*2380*/  BSYNC.RECONVERGENT B0 ;  /* 0x0000000000007941 */ /* 0x000fea0003800200 */
.L_x_9889:
[----:B------:R-:W5:Y:S01]  /*2390*/  SHFL.DOWN P3, R32, R123, 0x1, 0x1f ;  /* 0x08201f007b207f89 */ /* 0x000f620000060000 */
[----:B------:R-:W-:Y:S01]  /*23a0*/  ISETP.NE.AND P4, PT, R41, RZ, PT ;  /* 0x000000ff2900720c */ /* 0x000fe20003f85270 */
[-C--:B------:R-:W-:Y:S01]  /*23b0*/  FMUL.FTZ R37, R112, R111.reuse ;  /* 0x0000006f70257220 */ /* 0x080fe20000410000 */
[C---:B------:R-:W-:Y:S01]  /*23c0*/  FMUL.FTZ R111, R2.reuse, R111 ;  /* 0x0000006f026f7220 */ /* 0x040fe20000410000 */
[-C--:B------:R-:W-:Y:S01]  /*23d0*/  FMUL.FTZ R36, R2, R113.reuse ;  /* 0x0000007102247220 */ /* 0x080fe20000410000 */
[----:B------:R-:W-:Y:S01]  /*23e0*/  FMUL.FTZ R34, R109, R113 ;  /* 0x000000716d227220 */ /* 0x000fe20000410000 */
[----:B------:R-:W-:Y:S01]  /*23f0*/  FMUL.FTZ R35, R110, R119 ;  /* 0x000000776e237220 */ /* 0x000fe20000410000 */
[----:B------:R-:W-:Y:S01]  /*2400*/  FMUL.FTZ R111, R122, R111 ;  /* 0x0000006f7a6f7220 */ /* 0x000fe20000410000 */
[----:B------:R-:W-:Y:S01]  /*2410*/  FMUL.FTZ R36, R117, R36 ;  /* 0x0000002475247220 */ /* 0x000fe20000410000 */
[----:B------:R-:W-:Y:S01]  /*2420*/  BSSY.RECONVERGENT B0, `(.L_x_9891) ;  /* 0x0000023000007945 */ /* 0x000fe20003800200 */
[----:B------:R-:W-:Y:S01]  /*2430*/  FFMA.FTZ R18, R11, R35, R18 ;  /* 0x000000230b127223 */ /* 0x000fe20000010012 */
[-C--:B------:R-:W-:Y:S01]  /*2440*/  FFMA.FTZ R111, R26, R37.reuse, R111 ;  /* 0x000000251a6f7223 */ /* 0x080fe2000001006f */
[-C--:B------:R-:W-:Y:S01]  /*2450*/  FFMA.FTZ R36, R29, R34.reuse, R36 ;  /* 0x000000221d247223 */ /* 0x080fe20000010024 */
[----:B------:R-:W-:Y:S01]  /*2460*/  FFMA.FTZ R15, R10, R34, R15 ;  /* 0x000000220a0f7223 */ /* 0x000fe2000001000f */
[----:B------:R-:W-:Y:S01]  /*2470*/  FFMA.FTZ R16, R9, R37, R16 ;  /* 0x0000002509107223 */ /* 0x000fe20000010010 */
[----:B------:R-:W-:Y:S01]  /*2480*/  FADD.FTZ R22, R111, R22 ;  /* 0x000000166f167221 */ /* 0x000fe20000010000 */
[----:B------:R-:W-:Y:S01]  /*2490*/  FADD.FTZ R21, R36, R21 ;  /* 0x0000001524157221 */ /* 0x000fe20000010000 */
[----:B-----5:R-:W-:-:S05]  /*24a0*/  @P3 FADD R32, R123, R32 ;  /* 0x000000207b203221 */ /* 0x020fca0000000000 */
[----:B0---4-:R-:W0:Y:S02]  /*24b0*/  SHFL.DOWN P3, R33, R32, 0x2, 0x1f ;  /* 0x08401f0020217f89 */ /* 0x011e240000060000 */
[----:B0-----:R-:W-:Y:S01]  /*24c0*/  @P3 FADD R33, R32, R33 ;  /* 0x0000002120213221 */ /* 0x001fe20000000000 */
[----:B------:R-:W-:-:S04]  /*24d0*/  FMUL.FTZ R32, R2, R119 ;  /* 0x0000007702207220 */ /* 0x000fc80000410000 */
[----:B------:R-:W0:Y:S01]  /*24e0*/  SHFL.DOWN P3, R38, R33, 0x4, 0x1f ;  /* 0x08801f0021267f89 */ /* 0x000e220000060000 */
[----:B------:R-:W-:-:S04]  /*24f0*/  FMUL.FTZ R115, R115, R32 ;  /* 0x0000002073737220 */ /* 0x000fc80000410000 */
[----:B------:R-:W-:-:S04]  /*2500*/  FFMA.FTZ R115, R28, R35, R115 ;  /* 0x000000231c737223 */ /* 0x000fc80000010073 */
        /* <DEDUP_REMOVED lines=20> */
.L_x_9892:
[----:B------:R-:W-:Y:S05]  /*2650*/  BSYNC.RECONVERGENT B0 ;  /* 0x0000000000007941 */ /* 0x000fea0003800200 */
.L_x_9891:
[----:B------:R-:W-:-:S04]  /*2660*/  UIADD3 UR4, UPT, UPT, UR4, 0x1, URZ ;  /* 0x0000000104047890 */ /* 0x000fc8000fffe0ff */
[----:B------:R-:W-:-:S09]  /*2670*/  UISETP.GE.AND UP0, UPT, UR4, UR14, UPT ;  /* 0x0000000e0400728c */ /* 0x000fd2000bf06270 */
[----:B------:R-:W-:Y:S05]  /*2680*/  BRA.U !UP0, `(.L_x_9893) ;  /* 0xffffffe908f47547 */ /* 0x000fea000b83ffff */
.L_x_9879:
[----:B------:R-:W-:Y:S01]  /*2690*/  BAR.SYNC.DEFER_BLOCKING 0x0 ;  /* 0x0000000000007b1d */ /* 0x000fe20000010000 */
[----:B------:R-:W-:Y:S02]  /*26a0*/  ISETP.NE.AND P5, PT, R58, RZ, PT ;  /* 0x000000ff3a00720c */ /* 0x000fe40003fa5270 */
[----:B------:R-:W-:Y:S02]  /*26b0*/  F2FP.F16.F32.PACK_AB R14, R18, R17 ;  /* 0x00000011120e723e */ /* 0x000fe400000000ff */
[----:B------:R-:W-:-:S03]  /*26c0*/  F2FP.F16.F32.PACK_AB R15, R16, R15 ;  /* 0x0000000f100f723e */ /* 0x000fc600000000ff */
[----:B------:R-:W5:Y:S01]  /*26d0*/  LDC.64 R12, c[0x0][0x4f8] ;  /* 0x00013e00ff0c7b82 */ /* 0x000f620000000a00 */
[----:B------:R-:W0:Y:S01]  /*26e0*/  LDCU.64 UR8, c[0x0][0x500] ;  /* 0x0000a000ff0877ac */ /* 0x000e220008000a00 */
        /* <DEDUP_REMOVED lines=10> */
[----:B------:R-:W-:Y:S01]  /*2790*/  LDS.U16 R5, [R40] ;  /* 0x0000000028057984 */ /* 0x000fe20000000400 */
[----:B-----5:R-:W-:-:S04]  /*27a0*/  IMAD.WIDE.U32 R2, R12, UR18, R64 ;  /* 0x000000120c027c25 */ /* 0x020fc8000f8e0040 */
[----:B------:R-:W-:Y:S01]  /*27b0*/  FADD.FTZ R102, R21, R22 ;  /* 0x0000001615667221 */ /* 0x000fe20000010000 */
[----:B------:R-:W-:Y:S01]  /*27c0*/  LDS.U16 R7, [R40+0x40] ;  /* 0x0000400028077984 */ /* 0x000fe20000000400 */
[----:B------:R-:W-:Y:S02]  /*27d0*/  IMAD R3, R13, UR18, R3 ;  /* 0x000000120d037c24 */ /* 0x000fe4000f8e0203 */
[----:B--2---:R-:W-:Y:S01]  /*27e0*/  IMAD.WIDE.U32 R64, R24, UR18, R64 ;  /* 0x0000001218407c25 */ /* 0x004fe2000f8e0040 */
[----:B------:R-:W-:Y:S03]  /*27f0*/  LDS.U16 R9, [R40+0x80] ;  /* 0x0000800028097984 */ /* 0x000fe60000000400 */
[C---:B0-----:R-:W-:Y:S01]  /*2800*/  IMAD.WIDE.U32 R2, R107.reuse, UR8, R2 ;  /* 0x000000086b027c25 */ /* 0x041fe2000f8e0002 */
        /* <DEDUP_REMOVED lines=28> */
[----:B------:R-:W-:-:S04]  /*29d0*/  IADD3 R97, P5, PT, R97, -0x100, RZ ;  /* 0xffffff0061617810 */ /* 0x000fc80007fbe0ff */
[----:B------:R-:W-:Y:S01]  /*29e0*/  IADD3.X R96, PT, PT, R96, -0x1, RZ, P5, !PT ;  /* 0xffffffff60607810 */ /* 0x000fe20002ffe4ff */
[----:B------:R-:W2:Y:S01]  /*29f0*/  LDS R0, [UR6+0x100] ;  /* 0x00010006ff007984 */ /* 0x000ea20008000800 */
[----:B------:R-:W1:Y:S02]  /*2a00*/  LDCU.64 UR6, c[0x0][0x520] ;  /* 0x0000a400ff0677ac */ /* 0x000e640008000a00 */
[----:B-1----:R-:W-:-:S04]  /*2a10*/  IMAD.WIDE.U32 R2, R107, UR6, R64 ;  /* 0x000000066b027c25 */ /* 0x002fc8000f8e0040 */
[----:B------:R-:W-:Y:S01]  /*2a20*/  IMAD R4, R107, UR7, R3 ;  /* 0x000000076b047c24 */ /* 0x000fe2000f8e0203 */
[C---:B------:R-:W-:Y:S02]  /*2a30*/  IADD3 R3, P4, PT, R89.reuse, R2, RZ ;  /* 0x0000000259037210 */ /* 0x040fe40007f9e0ff */
[-C--:B--2---:R-:W-:Y:S02]  /*2a40*/  ISETP.GE.AND P0, PT, R89, R0.reuse, PT ;  /* 0x000000005900720c */ /* 0x084fe40003f06270 */
[-C--:B------:R-:W-:Y:S02]  /*2a50*/  ISETP.GE.AND P1, PT, R51, R0.reuse, PT ;  /* 0x000000003300720c */ /* 0x080fe40003f26270 */
[-C--:B------:R-:W-:Y:S02]  /*2a60*/  ISETP.GE.AND P2, PT, R49, R0.reuse, PT ;  /* 0x000000003100720c */ /* 0x080fe40003f46270 */
[----:B------:R-:W-:Y:S02]  /*2a70*/  ISETP.GE.AND P3, PT, R47, R0, PT ;  /* 0x000000002f00720c */ /* 0x000fe40003f66270 */
[----:B------:R-:W-:-:S02]  /*2a80*/  IADD3.X R0, PT, PT, RZ, R4, RZ, P4, !PT ;  /* 0x00000004ff007210 */ /* 0x000fc400027fe4ff */
[----:B0-----:R-:W-:-:S04]  /*2a90*/  LEA R2, P4, R3, UR8, 0x1 ;  /* 0x0000000803027c11 */ /* 0x001fc8000f8808ff */
[----:B------:R-:W-:Y:S02]  /*2aa0*/  LEA.HI.X R3, R3, UR9, R0, 0x1, P4 ;  /* 0x0000000903037c11 */ /* 0x000fe4000a0f0c00 */
[----:B------:R-:W-:-:S03]  /*2ab0*/  IADD3 R99, P4, PT, R99, -0x100, RZ ;  /* 0xffffff0063637810 */ /* 0x000fc60007f9e0ff */
[----:B------:R0:W-:Y:S01]  /*2ac0*/  @!P0 STG.E.U16 desc[UR16][R2.64], R13 ;  /* 0x0000000d02008986 */ /* 0x0001e2000c101510 */
[----:B------:R-:W-:Y:S02]  /*2ad0*/  ISETP.GT.AND P0, PT, R88, 0x1, PT ;  /* 0x000000015800780c */ /* 0x000fe40003f04270 */
[----:B------:R-:W-:Y:S01]  /*2ae0*/  MOV R88, R43 ;  /* 0x0000002b00587202 */ /* 0x000fe20000000f00 */
        /* <DEDUP_REMOVED lines=11> */
.L_x_9878:
[----:B------:R-:W1:Y:S01]  /*2ba0*/  LDC.64 R8, c[0x0][0x548] ;  /* 0x00015200ff087b82 */ /* 0x000e620000000a00 */
[----:B------:R-:W2:Y:S01]  /*2bb0*/  S2R R12, SR_TID.X ;  /* 0x00000000000c7919 */ /* 0x000ea20000002100 */
[----:B------:R-:W2:Y:S06]  /*2bc0*/  LDCU UR7, c[0x0][0x38c] ;  /* 0x00007180ff0777ac */ /* 0x000eac0008000800 */
[----:B------:R-:W0:Y:S01]  /*2bd0*/  LDC.64 R10, c[0x0][0x568] ;  /* 0x00015a00ff0a7b82 */ /* 0x000e220000000a00 */
        /* <DEDUP_REMOVED lines=30> */
.L_x_9896:
[----:B------:R-:W-:Y:S05]  /*2dc0*/  BSYNC.RECONVERGENT B0 ;  /* 0x0000000000007941 */ /* 0x000fea0003800200 */
.L_x_9895:
        /* <DEDUP_REMOVED lines=26> */
.L_x_9898:
[----:B------:R-:W-:Y:S05]  /*2f70*/  BSYNC.RECONVERGENT B0 ;  /* 0x0000000000007941 */ /* 0x000fea0003800200 */
.L_x_9897:
        /* <DEDUP_REMOVED lines=8> */
.L_x_9899:
        /* <DEDUP_REMOVED lines=15> */
.L_x_9900:
        /* <DEDUP_REMOVED lines=9> */
.L_x_10548:


//--------------------- .text._Z25selective_scan_bwd_kernelI32Selective_Scan_bwd_kernel_traitsILi32ELi4ELb0ELb1ELb1ELb0ELb1EN3c104HalfEfEEv12SSMParamsBwd --------------------------
	.section	.text._Z25selective_scan_bwd_kernelI32Selective_Scan_bwd_kernel_traitsILi32ELi4ELb0ELb1ELb1ELb0ELb1EN3c104HalfEfEEv12SSMParamsBwd,"ax",@progbits
	.align	128
        .global         _Z25selective_scan_bwd_kernelI32Selective_Scan_bwd_kernel_traitsILi32ELi4ELb0ELb1ELb1ELb0ELb1EN3c104HalfEfEEv12SSMParamsBwd
        .type           _Z25selective_scan_bwd_kernelI32Selective_Scan_bwd_kernel_traitsILi32ELi4ELb0ELb1ELb1ELb0ELb1EN3c104HalfEfEEv12SSMParamsBwd,@function
        .size           _Z25selective_scan_bwd_kernelI32Selective_Scan_bwd_kernel_traitsILi32ELi4ELb0ELb1ELb1ELb0ELb1EN3c104HalfEfEEv12SSMParamsBwd,(.L_x_10549 - _Z25selective_scan_bwd_kernelI32Selective_Scan_bwd_kernel_traitsILi32ELi4ELb0ELb1ELb1ELb0ELb1EN3c104HalfEfEEv12SSMParamsBwd)
        .other          _Z25selective_scan_bwd_kernelI32Selective_Scan_bwd_kernel_traitsILi32ELi4ELb0ELb1ELb1ELb0ELb1EN3c104HalfEfEEv12SSMParamsBwd,@"STO_CUDA_ENTRY STV_DEFAULT"
_Z25selective_scan_bwd_kernelI32Selective_Scan_bwd_kernel_traitsILi32ELi4ELb0ELb1ELb1ELb0ELb1EN3c104HalfEfEEv12SSMParamsBwd:
.text._Z25selective_scan_bwd_kernelI32Selective_Scan_bwd_kernel_traitsILi32ELi4ELb0ELb1ELb1ELb0ELb1EN3c104HalfEfEEv12SSMParamsBwd:
        /* <DEDUP_REMOVED lines=62> */
[----:B------:R-:W-:Y:S01]  /*03e0*/  MOV R3, UR5 ;  /* 0x0000000500037c02 */ /* 0x000fe20008000f00 */
[----:B------:R-:W-:Y:S01]  /*03f0*/  IMAD.U32 R3, RZ, RZ, UR8 ;  /* 0x00000008ff037e24 */ /* 0x000fe2000f8e00ff */
[----:B------:R-:W-:Y:S01]  /*0400*/  @P1 IADD3 R0, PT, PT, R0, 0x1, RZ ;  /* 0x0000000100001810 */ /* 0x000fe20007ffe0ff */
[----:B------:R-:W3:Y:S01]  /*0410*/  LDCU.64 UR8, c[0x0][0x3b0] ;  /* 0x00007600ff0877ac */ /* 0x000ee20008000a00 */
[C---:B------:R-:W-:Y:S02]  /*0420*/  IMAD.WIDE.U32 R2, R109.reuse, UR10, R2 ;  /* 0x0000000a6d027c25 */ /* 0x040fe4000f8e0002 */
[----:B------:R-:W-:Y:S02]  /*0430*/  MOV R53, R0 ;  /* 0x0000000000357202 */ /* 0x000fe40000000f00 */
[----:B--2---:R-:W-:Y:S01]  /*0440*/  @P0 IMAD R0, R10, UR18, R109 ;  /* 0x000000120a000c24 */ /* 0x004fe2000f8e026d */
[----:B------:R-:W-:Y:S01]  /*0450*/  ISETP.NE.AND P2, PT, R8, RZ, PT ;  /* 0x000000ff0800720c */ /* 0x000fe20003f45270 */
[----:B------:R-:W-:Y:S01]  /*0460*/  IMAD R13, R109, UR11, R3 ;  /* 0x0000000b6d0d7c24 */ /* 0x000fe2000f8e0203 */
[C---:B------:R-:W-:Y:S01]  /*0470*/  LEA R9, R19.reuse, 0xffffff80, 0x7 ;  /* 0xffffff8013097811 */ /* 0x040fe200078e38ff */
[----:B------:R-:W-:Y:S01]  /*0480*/  @P0 IMAD R0, R0, R19, RZ ;  /* 0x0000001300000224 */ /* 0x000fe200078e02ff */
[----:B------:R-:W-:Y:S01]  /*0490*/  ISETP.GE.AND P1, PT, R19, 0x1, PT ;  /* 0x000000011300780c */ /* 0x000fe20003f26270 */
[----:B------:R-:W2:Y:S01]  /*04a0*/  LDCU.64 UR10, c[0x0][0x3d0] ;  /* 0x00007a00ff0a77ac */ /* 0x000ea20008000a00 */
[----:B------:R-:W2:Y:S01]  /*04b0*/  LDC.64 R18, c[0x0][0x3e8] ;  /* 0x0000fa00ff127b82 */ /* 0x000ea20000000a00 */
[----:B------:R-:W-:Y:S01]  /*04c0*/  MOV R5, UR4 ;  /* 0x0000000400057c02 */ /* 0x000fe20008000f00 */
[----:B----4-:R-:W-:Y:S01]  /*04d0*/  UIMAD.WIDE.U32 UR4, UR18, UR6, URZ ;  /* 0x00000006120472a5 */ /* 0x010fe2000f8e00ff */
[----:B------:R-:W-:-:S02]  /*04e0*/  @!P3 IMAD.MOV R53, RZ, RZ, -R53 ;  /* 0x000000ffff35b224 */ /* 0x000fc400078e0a35 */
[----:B-1----:R-:W-:Y:S02]  /*04f0*/  @P0 IMAD R3, R0, R21, RZ ;  /* 0x0000001500030224 */ /* 0x002fe400078e02ff */
[----:B------:R-:W-:Y:S01]  /*0500*/  @!P2 LOP3.LUT R53, RZ, R8, RZ, 0x33, !PT ;  /* 0x00000008ff35a212 */ /* 0x000fe200078e33ff */
[----:B------:R-:W-:Y:S01]  /*0510*/  UIMAD UR5, UR18, UR7, UR5 ;  /* 0x00000007120572a4 */ /* 0x000fe2000f8e0205 */
[----:B------:R-:W1:Y:S02]  /*0520*/  LDC.64 R20, c[0x0][0x460] ;  /* 0x00011800ff147b82 */ /* 0x000e640000000a00 */
[----:B------:R-:W-:Y:S01]  /*0530*/  SHF.R.S32.HI R29, RZ, 0x1f, R53 ;  /* 0x0000001fff1d7819 */ /* 0x000fe20000011435 */
[----:B0-----:R-:W-:Y:S01]  /*0540*/  @P0 IMAD.WIDE R62, R3, 0x8, R6 ;  /* 0x00000008033e0825 */ /* 0x001fe200078e0206 */
        /* <DEDUP_REMOVED lines=17> */
[----:B------:R-:W-:Y:S02]  /*0660*/  SHF.R.S32.HI R0, RZ, 0x1f, R9 ;  /* 0x0000001fff007819 */ /* 0x000fe40000011409 */
[----:B------:R-:W-:Y:S02]  /*0670*/  IADD3 R94, P0, PT, R9, R2, RZ ;  /* 0x00000002095e7210 */ /* 0x000fe40007f1e0ff */
[----:B------:R-:W-:Y:S02]  /*0680*/  IADD3 R17, PT, PT, R5, R17, RZ ;  /* 0x0000001105117210 */ /* 0x000fe40007ffe0ff */
[----:B------:R-:W-:Y:S02]  /*0690*/  IADD3 R15, PT, PT, R3, R15, RZ ;  /* 0x0000000f030f7210 */ /* 0x000fe40007ffe0ff */
[----:B------:R-:W-:Y:S02]  /*06a0*/  IADD3 R9, P2, PT, R9, R4, RZ ;  /* 0x0000000409097210 */ /* 0x000fe40007f5e0ff */
[----:B------:R-:W-:-:S02]  /*06b0*/  IADD3.X R5, PT, PT, R0, R13, RZ, P3, !PT ;  /* 0x0000000d00057210 */ /* 0x000fc40001ffe4ff */
[----:B-1----:R-:W-:Y:S02]  /*06c0*/  LEA R101, P3, R100, R20, 0x1 ;  /* 0x0000001464657211 */ /* 0x002fe400078608ff */
[C---:B------:R-:W-:Y:S02]  /*06d0*/  IADD3.X R3, PT, PT, R0.reuse, R7, RZ, P5, !PT ;  /* 0x0000000700037210 */ /* 0x040fe40002ffe4ff */
[C---:B------:R-:W-:Y:S02]  /*06e0*/  IADD3.X R4, PT, PT, R0.reuse, R11, RZ, P4, !PT ;  /* 0x0000000b00047210 */ /* 0x040fe400027fe4ff */
[C---:B------:R-:W-:Y:S01]  /*06f0*/  IADD3.X R2, PT, PT, R0.reuse, R15, RZ, P0, !PT ;  /* 0x0000000f00027210 */ /* 0x040fe200007fe4ff */
[----:B------:R-:W-:Y:S01]  /*0700*/  IMAD.X R0, R0, 0x1, R17, P2 ;  /* 0x0000000100007824 */ /* 0x000fe200010e0611 */
[----:B------:R-:W-:Y:S01]  /*0710*/  LEA.HI.X R100, R100, R21, R5, 0x1, P3 ;  /* 0x0000001564647211 */ /* 0x000fe200018f0c05 */
[----:B------:R-:W-:Y:S01]  /*0720*/  IMAD.WIDE.U32 R60, R109, R104, RZ ;  /* 0x000000686d3c7225 */ /* 0x000fe200078e00ff */
        /* <DEDUP_REMOVED lines=17> */
[----:B------:R-:W3:Y:S01]  /*0840*/  LDCU.64 UR8, c[0x0][0x4c0] ;  /* 0x00009800ff0877ac */ /* 0x000ee20008000a00 */
[----:B------:R-:W-:Y:S02]  /*0850*/  MOV R104, RZ ;  /* 0x000000ff00687202 */ /* 0x000fe40000000f00 */
        /* <DEDUP_REMOVED lines=20> */
[----:B------:R-:W-:Y:S01]  /*09a0*/  IADD3 R48, PT, PT, R58, 0x200, RZ ;  /* 0x000002003a307810 */ /* 0x000fe20007ffe0ff */
[----:B------:R-:W-:Y:S01]  /*09b0*/  IMAD R5, R9, UR18, R5 ;  /* 0x0000001209057c24 */ /* 0x000fe2000f8e0205 */
[----:B------:R-:W-:Y:S01]  /*09c0*/  LOP3.LUT R51, R89, 0x20, RZ, 0xfc, !PT ;  /* 0x0000002059337812 */ /* 0x000fe200078efcff */
[----:B------:R-:W-:Y:S01]  /*09d0*/  IMAD.WIDE.U32 R54, R53, UR8, R2 ;  /* 0x0000000835367c25 */ /* 0x000fe2000f8e0002 */
[----:B------:R-:W-:-:S02]  /*09e0*/  LOP3.LUT R49, R89, 0x40, RZ, 0xfc, !PT ;  /* 0x0000004059317812 */ /* 0x000fc400078efcff */
[----:B------:R-:W-:Y:S01]  /*09f0*/  LOP3.LUT R47, R89, 0x60, RZ, 0xfc, !PT ;  /* 0x00000060592f7812 */ /* 0x000fe200078efcff */
[----:B------:R-:W-:Y:S01]  /*0a00*/  IMAD R7, R53, UR11, R6 ;  /* 0x0000000b35077c24 */ /* 0x000fe2000f8e0206 */
[----:B------:R-:W-:Y:S01]  /*0a10*/  IADD3 R45, PT, PT, R55, R45, RZ ;  /* 0x0000002d372d7210 */ /* 0x000fe20007ffe0ff */
[----:B------:R-:W-:-:S04]  /*0a20*/  IMAD.WIDE.U32 R52, R53, UR10, R4 ;  /* 0x0000000a35347c25 */ /* 0x000fc8000f8e0004 */
[----:B------:R-:W-:Y:S01]  /*0a30*/  VIADD R3, R90, 0x200 ;  /* 0x000002005a037836 */ /* 0x000fe20000000000 */
[----:B------:R-:W-:-:S03]  /*0a40*/  IADD3 R44, PT, PT, R53, R7, RZ ;  /* 0x00000007352c7210 */ /* 0x000fc60007ffe0ff */
[----:B------:R-:W-:-:S07]  /*0a50*/  IMAD R46, R58, -0xc, R3 ;  /* 0xfffffff43a2e7824 */ /* 0x000fce00078e0203 */
.L_x_9918:
[----:B0-----:R-:W0:Y:S01]  /*0a60*/  LDCU UR4, c[0x0][0x388] ;  /* 0x00007100ff0477ac */ /* 0x001e220008000800 */
[----:B------:R-:W-:Y:S01]  /*0a70*/  IADD3 R43, PT, PT, R88, -0x1, RZ ;  /* 0xffffffff582b7810 */ /* 0x000fe20007ffe0ff */
[----:B------:R-:W-:Y:S01]  /*0a80*/  IMAD.SHL.U32 R6, R89, 0x2, RZ ;  /* 0x0000000259067824 */ /* 0x000fe200078e00ff */
[----:B------:R-:W-:Y:S02]  /*0a90*/  PRMT R7, RZ, 0x7610, R7 ;  /* 0x00007610ff077816 */ /* 0x000fe40000000007 */
[----:B------:R-:W-:Y:S02]  /*0aa0*/  PRMT R9, RZ, 0x7610, R9 ;  /* 0x00007610ff097816 */ /* 0x000fe40000000009 */
[----:B------:R-:W-:Y:S02]  /*0ab0*/  PRMT R11, RZ, 0x7610, R11 ;  /* 0x00007610ff0b7816 */ /* 0x000fe4000000000b */
[----:B------:R-:W-:Y:S01]  /*0ac0*/  PRMT R13, RZ, 0x7610, R13 ;  /* 0x00007610ff0d7816 */ /* 0x000fe2000000000d */
[----:B------:R-:W-:Y:S01]  /*0ad0*/  BAR.SYNC.DEFER_BLOCKING 0x0 ;  /* 0x0000000000007b1d */ /* 0x000fe20000010000 */
[----:B------:R-:W-:-:S02]  /*0ae0*/  SHF.L.U32 R64, R43, 0x7, RZ ;  /* 0x000000072b407819 */ /* 0x000fc400000006ff */
[----:B------:R-:W-:-:S05]  /*0af0*/  IADD3 R2, P4, PT, R6, R101, RZ ;  /* 0x0000006506027210 */ /* 0x000fca0007f9e0ff */
[----:B------:R-:W1:Y:S01]  /*0b00*/  S2UR UR6, SR_CgaCtaId ;  /* 0x00000000000679c3 */ /* 0x000e620000008800 */
[----:B------:R-:W-:Y:S01]  /*0b10*/  IADD3.X R3, PT, PT, RZ, R100, RZ, P4, !PT ;  /* 0x00000064ff037210 */ /* 0x000fe200027fe4ff */
[----:B------:R-:W2:Y:S01]  /*0b20*/  S2R R41, SR_LANEID ;  /* 0x0000000000297919 */ /* 0x000ea20000000000 */
[----:B0-----:R-:W-:Y:S02]  /*0b30*/  IADD3 R42, PT, PT, -R64, UR4, RZ ;  /* 0x00000004402a7c10 */ /* 0x001fe4000fffe1ff */
[----:B------:R-:W-:Y:S02]  /*0b40*/  PRMT R15, RZ, 0x7610, R15 ;  /* 0x00007610ff0f7816 */ /* 0x000fe4000000000f */
[----:B------:R-:W-:Y:S02]  /*0b50*/  PRMT R17, RZ, 0x7610, R17 ;  /* 0x00007610ff117816 */ /* 0x000fe40000000011 */
[----:B------:R-:W-:Y:S02]  /*0b60*/  PRMT R19, RZ, 0x7610, R19 ;  /* 0x00007610ff137816 */ /* 0x000fe40000000013 */
[----:B------:R-:W-:-:S02]  /*0b70*/  PRMT R21, RZ, 0x7610, R21 ;  /* 0x00007610ff157816 */ /* 0x000fc40000000015 */
[----:B------:R-:W-:Y:S01]  /*0b80*/  PRMT R25, RZ, 0x7610, R25 ;  /* 0x00007610ff197816 */ /* 0x000fe20000000019 */
[----:B------:R-:W-:Y:S01]  /*0b90*/  HFMA2 R65, -RZ, RZ, 0, 0 ;  /* 0x00000000ff417431 */ /* 0x000fe200000001ff */
[-C--:B------:R-:W-:Y:S01]  /*0ba0*/  ISETP.GE.AND P3, PT, R89, R42.reuse, PT ;  /* 0x0000002a5900720c */ /* 0x080fe20003f66270 */
[----:B------:R-:W0:Y:S01]  /*0bb0*/  LDCU.64 UR8, c[0x0][0x488] ;  /* 0x00009100ff0877ac */ /* 0x000e220008000a00 */
[-C--:B------:R-:W-:Y:S02]  /*0bc0*/  ISETP.GE.AND P2, PT, R51, R42.reuse, PT ;  /* 0x0000002a3300720c */ /* 0x080fe40003f46270 */
[-C--:B------:R-:W-:Y:S01]  /*0bd0*/  ISETP.GE.AND P1, PT, R49, R42.reuse, PT ;  /* 0x0000002a3100720c */ /* 0x080fe20003f26270 */
[----:B---3--:R-:W3:Y:S01]  /*0be0*/  LDCU.64 UR10, c[0x0][0x558] ;  /* 0x0000ab00ff0a77ac */ /* 0x008ee20008000a00 */
[----:B------:R-:W-:Y:S02]  /*0bf0*/  ISETP.GE.AND P0, PT, R47, R42, PT ;  /* 0x0000002a2f00720c */ /* 0x000fe40003f06270 */
[----:B------:R-:W-:Y:S01]  /*0c00*/  PRMT R27, RZ, 0x7610, R27 ;  /* 0x00007610ff1b7816 */ /* 0x000fe2000000001b */
[----:B----4-:R-:W4:Y:S04]  /*0c10*/  LDCU.64 UR12, c[0x0][0x490] ;  /* 0x00009200ff0c77ac */ /* 0x010f280008000a00 */
[----:B------:R-:W3:Y:S04]  /*0c20*/  @!P3 LDG.E.U16 R7, desc[UR16][R2.64] ;  /* 0x000000100207b981 */ /* 0x000ee8000c1e1500 */
[----:B------:R-:W3:Y:S04]  /*0c30*/  @!P2 LDG.E.U16 R9, desc[UR16][R2.64+0x40] ;  /* 0x000040100209a981 */ /* 0x000ee8000c1e1500 */
[----:B------:R-:W3:Y:S04]  /*0c40*/  @!P1 LDG.E.U16 R11, desc[UR16][R2.64+0x80] ;  /* 0x00008010020b9981 */ /* 0x000ee8000c1e1500 */
[----:B------:R0:W3:Y:S01]  /*0c50*/  @!P0 LDG.E.U16 R13, desc[UR16][R2.64+0xc0] ;  /* 0x0000c010020d8981 */ /* 0x0000e2000c1e1500 */
[----:B------:R-:W-:Y:S01]  /*0c60*/  UMOV UR4, 0x400 ;  /* 0x0000040000047882 */ /* 0x000fe20000000000 */
[----:B------:R-:W-:Y:S01]  /*0c70*/  IADD3 R4, P4, PT, R6, R99, RZ ;  /* 0x0000006306047210 */ /* 0x000fe20007f9e0ff */
[----:B-1----:R-:W-:-:S02]  /*0c80*/  ULEA UR6, UR6, UR4, 0x18 ;  /* 0x0000000406067291 */ /* 0x002fc4000f8ec0ff */
[----:B----4-:R-:W-:Y:S01]  /*0c90*/  UISETP.NE.U32.AND UP0, UPT, UR12, URZ, UPT ;  /* 0x000000ff0c00728c */ /* 0x010fe2000bf05070 */
[----:B------:R-:W-:Y:S01]  /*0ca0*/  IADD3.X R5, PT, PT, RZ, R98, RZ, P4, !PT ;  /* 0x00000062ff057210 */ /* 0x000fe200027fe4ff */
[----:B------:R-:W1:Y:S02]  /*0cb0*/  LDCU UR4, c[0x0][0x38c] ;  /* 0x00007180ff0477ac */ /* 0x000e640008000800 */
[C---:B--2---:R-:W-:Y:S02]  /*0cc0*/  LEA R40, R41.reuse, UR6, 0x1 ;  /* 0x0000000629287c11 */ /* 0x044fe4000f8e08ff */
[----:B------:R-:W-:Y:S02]  /*0cd0*/  LEA R31, R41, UR6, 0x3 ;  /* 0x00000006291f7c11 */ /* 0x000fe4000f8e18ff */
[----:B0-----:R-:W-:Y:S01]  /*0ce0*/  PRMT R3, RZ, 0x7610, R3 ;  /* 0x00007610ff037816 */ /* 0x001fe20000000003 */
[----:B---3--:R-:W-:Y:S04]  /*0cf0*/  STS.U16 [R40], R7 ;  /* 0x0000000728007388 */ /* 0x008fe80000000400 */
[----:B------:R0:W-:Y:S04]  /*0d00*/  STS.U16 [R40+0x40], R9 ;  /* 0x0000400928007388 */ /* 0x0001e80000000400 */
[----:B------:R2:W-:Y:S04]  /*0d10*/  STS.U16 [R40+0x80], R11 ;  /* 0x0000800b28007388 */ /* 0x0005e80000000400 */
[----:B------:R3:W-:Y:S01]  /*0d20*/  STS.U16 [R40+0xc0], R13 ;  /* 0x0000c00d28007388 */ /* 0x0007e20000000400 */
[----:B------:R-:W-:-:S03]  /*0d30*/  NOP ;  /* 0x0000000000007918 */ /* 0x000fc60000000000 */
[----:B------:R-:W-:Y:S01]  /*0d40*/  LDS.64 R22, [R31] ;  /* 0x000000001f167984 */ /* 0x000fe20000000a00 */
[----:B------:R-:W-:Y:S01]  /*0d50*/  BAR.SYNC.DEFER_BLOCKING 0x0 ;  /* 0x0000000000007b1d */ /* 0x000fe20000010000 */
[----:B------:R-:W-:-:S07]  /*0d60*/  IADD3 R6, P4, PT, R6, R97, RZ ;  /* 0x0000006106067210 */ /* 0x000fce0007f9e0ff */
[----:B0-----:R-:W0:Y:S01]  /*0d70*/  LDC.64 R8, c[0x0][0x410] ;  /* 0x00010400ff087b82 */ /* 0x001e220000000a00 */
[----:B------:R-:W4:Y:S04]  /*0d80*/  @!P3 LDG.E.U16 R3, desc[UR16][R4.64] ;  /* 0x000000100403b981 */ /* 0x000f28000c1e1500 */
[----:B------:R-:W4:Y:S04]  /*0d90*/  @!P2 LDG.E.U16 R15, desc[UR16][R4.64+0x40] ;  /* 0x00004010040fa981 */ /* 0x000f28000c1e1500 */
[----:B------:R-:W4:Y:S04]  /*0da0*/  @!P1 LDG.E.U16 R17, desc[UR16][R4.64+0x80] ;  /* 0x0000801004119981 */ /* 0x000f28000c1e1500 */
[----:B------:R-:W4:Y:S01]  /*0db0*/  @!P0 LDG.E.U16 R19, desc[UR16][R4.64+0xc0] ;  /* 0x0000c01004138981 */ /* 0x000f22000c1e1500 */
[----:B--2---:R-:W-:-:S02]  /*0dc0*/  PRMT R11, RZ, 0x7610, R11 ;  /* 0x00007610ff0b7816 */ /* 0x004fc4000000000b */
[----:B---3--:R-:W-:Y:S02]  /*0dd0*/  PRMT R13, RZ, 0x7610, R13 ;  /* 0x00007610ff0d7816 */ /* 0x008fe4000000000d */
[----:B------:R-:W-:Y:S01]  /*0de0*/  IADD3.X R7, PT, PT, RZ, R96, RZ, P4, !PT ;  /* 0x00000060ff077210 */ /* 0x000fe200027fe4ff */
[----:B----4-:R-:W-:Y:S04]  /*0df0*/  STS.U16 [R40], R3 ;  /* 0x0000000328007388 */ /* 0x010fe80000000400 */
[----:B------:R2:W-:Y:S04]  /*0e00*/  STS.U16 [R40+0x40], R15 ;  /* 0x0000400f28007388 */ /* 0x0005e80000000400 */
[----:B------:R3:W-:Y:S04]  /*0e10*/  STS.U16 [R40+0x80], R17 ;  /* 0x0000801128007388 */ /* 0x0007e80000000400 */
        /* <DEDUP_REMOVED lines=9> */
[----:B0-----:R-:W-:Y:S01]  /*0eb0*/  IMAD.WIDE.U32 R4, R8, UR18, R64 ;  /* 0x0000001208047c25 */ /* 0x001fe2000f8e0040 */
[----:B---3--:R-:W-:-:S02]  /*0ec0*/  PRMT R17, RZ, 0x7610, R17 ;  /* 0x00007610ff117816 */ /* 0x008fc40000000011 */
[----:B----4-:R-:W-:Y:S01]  /*0ed0*/  PRMT R19, RZ, 0x7610, R19 ;  /* 0x00007610ff137816 */ /* 0x010fe20000000013 */
[----:B------:R-:W-:Y:S02]  /*0ee0*/  IMAD R5, R9, UR18, R5 ;  /* 0x0000001209057c24 */ /* 0x000fe4000f8e0205 */
[----:B--2---:R-:W-:-:S04]  /*0ef0*/  IMAD.WIDE.U32 R4, R109, R14, R4 ;  /* 0x0000000e6d047225 */ /* 0x004fc800078e0004 */
[----:B------:R-:W-:Y:S01]  /*0f00*/  IMAD R5, R109, R15, R5 ;  /* 0x0000000f6d057224 */ /* 0x000fe200078e0205 */
[----:B------:R-:W-:Y:S02]  /*0f10*/  IADD3 R4, P4, PT, R89, R4, RZ ;  /* 0x0000000459047210 */ /* 0x000fe40007f9e0ff */
[----:B------:R-:W-:Y:S02]  /*0f20*/  PRMT R15, RZ, 0x7610, R15 ;  /* 0x00007610ff0f7816 */ /* 0x000fe4000000000f */
[----:B------:R-:W-:Y:S02]  /*0f30*/  IADD3.X R5, PT, PT, RZ, R5, RZ, P4, !PT ;  /* 0x00000005ff057210 */ /* 0x000fe400027fe4ff */
[----:B------:R-:W-:-:S04]  /*0f40*/  LEA R8, P4, R4, UR8, 0x1 ;  /* 0x0000000804087c11 */ /* 0x000fc8000f8808ff */
[----:B------:R-:W-:Y:S01]  /*0f50*/  LEA.HI.X R9, R4, UR9, R5, 0x1, P4 ;  /* 0x0000000904097c11 */ /* 0x000fe2000a0f0c05 */
[----:B------:R-:W0:Y:S01]  /*0f60*/  LDCU.64 UR8, c[0x0][0x478] ;  /* 0x00008f00ff0877ac */ /* 0x000e220008000a00 */
[----:B------:R2:W-:Y:S04]  /*0f70*/  STS.U16 [R40], R11 ;  /* 0x0000000b28007388 */ /* 0x0005e80000000400 */
[----:B------:R3:W-:Y:S04]  /*0f80*/  STS.U16 [R40+0x40], R13 ;  /* 0x0000400d28007388 */ /* 0x0007e80000000400 */
[----:B------:R4:W-:Y:S01]  /*0f90*/  STS.U16 [R40+0x80], R21 ;  /* 0x0000801528007388 */ /* 0x0009e20000000400 */
[----:B--2---:R-:W2:Y:S03]  /*0fa0*/  LDC.64 R10, c[0x0][0x420] ;  /* 0x00010800ff0a7b82 */ /* 0x004ea60000000a00 */
[----:B------:R1:W-:Y:S01]  /*0fb0*/  STS.U16 [R40+0xc0], R25 ;  /* 0x0000c01928007388 */ /* 0x0003e20000000400 */
[----:B------:R-:W-:-:S03]  /*0fc0*/  NOP ;  /* 0x0000000000007918 */ /* 0x000fc60000000000 */
[----:B------:R-:W0:Y:S01]  /*0fd0*/  LDS.64 R4, [R31] ;  /* 0x000000001f047984 */ /* 0x000e220000000a00 */
[----:B---3--:R-:W3:Y:S08]  /*0fe0*/  LDC.64 R12, c[0x0][0x428] ;  /* 0x00010a00ff0c7b82 */ /* 0x008ef00000000a00 */
[----:B------:R-:W-:Y:S06]  /*0ff0*/  BAR.SYNC.DEFER_BLOCKING 0x0 ;  /* 0x0000000000007b1d */ /* 0x000fec0000010000 */
[----:B------:R-:W3:Y:S04]  /*1000*/  @!P3 LDG.E.U16 R15, desc[UR16][R8.64] ;  /* 0x00000010080fb981 */ /* 0x000ee8000c1e1500 */
[----:B------:R-:W3:Y:S04]  /*1010*/  @!P2 LDG.E.U16 R17, desc[UR16][R8.64+0x40] ;  /* 0x000040100811a981 */ /* 0x000ee8000c1e1500 */
[----:B------:R-:W3:Y:S04]  /*1020*/  @!P1 LDG.E.U16 R19, desc[UR16][R8.64+0x80] ;  /* 0x0000801008139981 */ /* 0x000ee8000c1e1500 */
[----:B------:R3:W3:Y:S01]  /*1030*/  @!P0 LDG.E.U16 R27, desc[UR16][R8.64+0xc0] ;  /* 0x0000c010081b8981 */ /* 0x0006e2000c1e1500 */
[----:B--2---:R-:W-:Y:S01]  /*1040*/  IMAD.WIDE.U32 R6, R10, UR18, R64 ;  /* 0x000000120a067c25 */ /* 0x004fe2000f8e0040 */
[----:B----4-:R-:W-:-:S02]  /*1050*/  PRMT R21, RZ, 0x7610, R21 ;  /* 0x00007610ff157816 */ /* 0x010fc40000000015 */
[----:B-1----:R-:W-:Y:S01]  /*1060*/  PRMT R25, RZ, 0x7610, R25 ;  /* 0x00007610ff197816 */ /* 0x002fe20000000019 */
[----:B------:R-:W-:Y:S02]  /*1070*/  IMAD R7, R11, UR18, R7 ;  /* 0x000000120b077c24 */ /* 0x000fe4000f8e0207 */
[----:B---3--:R-:W-:Y:S01]  /*1080*/  IMAD.WIDE.U32 R6, R109, R12, R6 ;  /* 0x0000000c6d067225 */ /* 0x008fe200078e0006 */
[----:B------:R-:W-:-:S03]  /*1090*/  PRMT R9, RZ, 0x7610, R9 ;  /* 0x00007610ff097816 */ /* 0x000fc60000000009 */
[----:B------:R-:W-:Y:S01]  /*10a0*/  IMAD R0, R109, R13, R7 ;  /* 0x0000000d6d007224 */ /* 0x000fe200078e0207 */
[----:B------:R-:W-:Y:S02]  /*10b0*/  IADD3 R7, P4, PT, R89, R6, RZ ;  /* 0x0000000659077210 */ /* 0x000fe40007f9e0ff */
[----:B------:R-:W-:Y:S02]  /*10c0*/  PRMT R13, RZ, 0x7610, R13 ;  /* 0x00007610ff0d7816 */ /* 0x000fe4000000000d */
[----:B------:R-:W-:Y:S02]  /*10d0*/  IADD3.X R0, PT, PT, RZ, R0, RZ, P4, !PT ;  /* 0x00000000ff007210 */ /* 0x000fe400027fe4ff */
[----:B0-----:R-:W-:-:S04]  /*10e0*/  LEA R6, P4, R7, UR8, 0x1 ;  /* 0x0000000807067c11 */ /* 0x001fc8000f8808ff */
[----:B------:R-:W-:Y:S01]  /*10f0*/  LEA.HI.X R7, R7, UR9, R0, 0x1, P4 ;  /* 0x0000000907077c11 */ /* 0x000fe2000a0f0c00 */
[----:B------:R-:W-:Y:S01]  /*1100*/  HADD2.F32 R29, -RZ, R4.H0_H0 ;  /* 0x20000004ff1d7230 */ /* 0x000fe20000004100 */
        /* <DEDUP_REMOVED lines=12> */
[----:B-1----:R-:W-:Y:S01]  /*11d0*/  HADD2.F32 R0, -RZ, R14.H0_H0 ;  /* 0x2000000eff007230 */ /* 0x002fe20000004100 */
[----:B------:R-:W-:Y:S01]  /*11e0*/  ISETP.NE.AND P1, PT, R58, RZ, PT ;  /* 0x000000ff3a00720c */ /* 0x000fe20003f25270 */
[--C-:B------:R-:W-:Y:S01]  /*11f0*/  HADD2.F32 R10, -RZ, R15.reuse.H1_H1 ;  /* 0x3000000fff0a7230 */ /* 0x100fe20000004100 */
[----:B------:R-:W-:Y:S01]  /*1200*/  UISETP.NE.AND.EX UP0, UPT, UR13, URZ, UPT, UP0 ;  /* 0x000000ff0d00728c */ /* 0x000fe2000bf05300 */
[----:B------:R-:W-:-:S02]  /*1210*/  HADD2.F32 R11, -RZ, R15.H0_H0 ;  /* 0x2000000fff0b7230 */ /* 0x000fc40000004100 */
[----:B------:R-:W-:Y:S01]  /*1220*/  FMUL.FTZ R8, R0, -1.4426950216293334961 ;  /* 0xbfb8aa3b00087820 */ /* 0x000fe20000410000 */
[----:B------:R-:W-:Y:S02]  /*1230*/  HADD2.F32 R12, -RZ, R14.H1_H1 ;  /* 0x3000000eff0c7230 */ /* 0x000fe40000004100 */
[----:B------:R-:W-:Y:S01]  /*1240*/  FMUL.FTZ R17, R10, -1.4426950216293334961 ;  /* 0xbfb8aa3b0a117820 */ /* 0x000fe20000410000 */
[----:B------:R-:W-:Y:S02]  /*1250*/  HADD2.F32 R30, -RZ, R4.H1_H1 ;  /* 0x30000004ff1e7230 */ /* 0x000fe40000004100 */
[----:B------:R-:W-:Y:S01]  /*1260*/  FMUL.FTZ R16, R11, -1.4426950216293334961 ;  /* 0xbfb8aa3b0b107820 */ /* 0x000fe20000410000 */
[--C-:B------:R-:W-:Y:S02]  /*1270*/  HADD2.F32 R27, -RZ, R5.reuse.H0_H0 ;  /* 0x20000005ff1b7230 */ /* 0x100fe40000004100 */
[----:B------:R-:W-:Y:S01]  /*1280*/  FMUL.FTZ R14, R12, -1.4426950216293334961 ;  /* 0xbfb8aa3b0c0e7820 */ /* 0x000fe20000410000 */
[----:B------:R-:W-:Y:S01]  /*1290*/  MUFU.EX2 R8, R8 ;  /* 0x0000000800087308 */ /* 0x000fe20000000800 */
[----:B------:R-:W-:-:S03]  /*12a0*/  HADD2.F32 R28, -RZ, R5.H1_H1 ;  /* 0x30000005ff1c7230 */ /* 0x000fc60000004100 */
[----:B------:R-:W1:Y:S04]  /*12b0*/  MUFU.EX2 R17, R17 ;  /* 0x0000001100117308 */ /* 0x000e680000000800 */
[----:B------:R-:W-:Y:S04]  /*12c0*/  MUFU.EX2 R16, R16 ;  /* 0x0000001000107308 */ /* 0x000fe80000000800 */
[----:B------:R-:W0:Y:S01]  /*12d0*/  MUFU.EX2 R14, R14 ;  /* 0x0000000e000e7308 */ /* 0x000e220000000800 */
[----:B-1----:R-:W-:-:S06]  /*12e0*/  FADD.FTZ R19, R17, 1 ;  /* 0x3f80000011137421 */ /* 0x002fcc0000010000 */
[----:B------:R-:W1:Y:S01]  /*12f0*/  MUFU.RCP R19, R19 ;  /* 0x0000001300137308 */ /* 0x000e620000001000 */
[----:B0-----:R-:W-:-:S07]  /*1300*/  FADD.FTZ R15, R14, 1 ;  /* 0x3f8000000e0f7421 */ /* 0x001fce0000010000 */
[----:B------:R-:W-:Y:S01]  /*1310*/  MUFU.RCP R15, R15 ;  /* 0x0000000f000f7308 */ /* 0x000fe20000001000 */
[----:B--2---:R0:W-:Y:S04]  /*1320*/  STS.U16 [R40], R9 ;  /* 0x0000000928007388 */ /* 0x0041e80000000400 */
[----:B---3--:R2:W-:Y:S04]  /*1330*/  STS.U16 [R40+0x40], R13 ;  /* 0x0000400d28007388 */ /* 0x0085e80000000400 */
[----:B----4-:R3:W-:Y:S01]  /*1340*/  STS.U16 [R40+0x80], R21 ;  /* 0x0000801528007388 */ /* 0x0107e20000000400 */
[----:B0-----:R-:W-:Y:S01]  /*1350*/  FADD.FTZ R9, R8, 1 ;  /* 0x3f80000008097421 */ /* 0x001fe20000010000 */
[----:B------:R-:W-:-:S02]  /*1360*/  FADD.FTZ R8, R16, 1 ;  /* 0x3f80000010087421 */ /* 0x000fc40000010000 */
[----:B------:R-:W-:Y:S01]  /*1370*/  STS.U16 [R40+0xc0], R25 ;  /* 0x0000c01928007388 */ /* 0x000fe20000000400 */
[----:B------:R-:W-:-:S03]  /*1380*/  NOP ;  /* 0x0000000000007918 */ /* 0x000fc60000000000 */
[----:B------:R-:W0:Y:S01]  /*1390*/  LDS.64 R6, [R31] ;  /* 0x000000001f067984 */ /* 0x000e220000000a00 */
[----:B------:R-:W4:Y:S08]  /*13a0*/  MUFU.RCP R18, R8 ;  /* 0x0000000800127308 */ /* 0x000f300000001000 */
[----:B--2---:R1:W2:Y:S02]  /*13b0*/  MUFU.RCP R13, R9 ;  /* 0x00000009000d7308 */ /* 0x0042a40000001000 */
[----:B-1----:R-:W-:Y:S01]  /*13c0*/  FADD.FTZ R9, -R19, 1 ;  /* 0x3f80000013097421 */ /* 0x002fe20000010100 */
[----:B----4-:R-:W-:-:S03]  /*13d0*/  FADD.FTZ R4, -R18, 1 ;  /* 0x3f80000012047421 */ /* 0x010fc60000010100 */
[----:B---3--:R-:W-:Y:S01]  /*13e0*/  FFMA.FTZ R21, R10, R9, 1 ;  /* 0x3f8000000a157423 */ /* 0x008fe20000010009 */
[----:B------:R-:W-:Y:S01]  /*13f0*/  FFMA.FTZ R8, R11, R4, 1 ;  /* 0x3f8000000b087423 */ /* 0x000fe20000010004 */
[----:B--2---:R-:W-:-:S04]  /*1400*/  FADD.FTZ R5, -R13, 1 ;  /* 0x3f8000000d057421 */ /* 0x004fc80000010100 */
[C---:B------:R-:W-:Y:S01]  /*1410*/  FFMA.FTZ R5, R0.reuse, R5, 1 ;  /* 0x3f80000000057423 */ /* 0x040fe20000010005 */
[----:B------:R-:W-:Y:S01]  /*1420*/  FMUL.FTZ R0, R0, R13 ;  /* 0x0000000d00007220 */ /* 0x000fe20000410000 */
[--C-:B0-----:R-:W-:Y:S02]  /*1430*/  HADD2.F32 R14, -RZ, R6.reuse.H0_H0 ;  /* 0x20000006ff0e7230 */ /* 0x101fe40000004100 */
[----:B------:R-:W-:Y:S02]  /*1440*/  HADD2.F32 R16, -RZ, R6.H1_H1 ;  /* 0x30000006ff107230 */ /* 0x000fe40000004100 */
        /* <DEDUP_REMOVED lines=24> */
[----:B------:R-:W-:Y:S01]  /*15d0*/  FMUL.FTZ R30, R30, R15 ;  /* 0x0000000f1e1e7220 */ /* 0x000fe20000410000 */
[----:B------:R-:W-:Y:S01]  /*15e0*/  FMUL.FTZ R27, R27, R18 ;  /* 0x000000121b1b7220 */ /* 0x000fe20000410000 */
[----:B------:R-:W-:Y:S01]  /*15f0*/  FMUL.FTZ R28, R28, R19 ;  /* 0x000000131c1c7220 */ /* 0x000fe20000410000 */
[----:B------:R1:W-:Y:S01]  /*1600*/  STS.64 [R31], R4 ;  /* 0x000000041f007388 */ /* 0x0003e20000000a00 */
        /* <DEDUP_REMOVED lines=8> */
[----:B-1----:R-:W-:Y:S01]  /*1690*/  IMAD R5, R109, UR9, R9 ;  /* 0x000000096d057c24 */ /* 0x002fe2000f8e0209 */
[----:B------:R-:W-:Y:S02]  /*16a0*/  IADD3 R8, P0, PT, R89, R8, RZ ;  /* 0x0000000859087210 */ /* 0x000fe40007f1e0ff */
[----:B------:R-:W-:Y:S01]  /*16b0*/  @!P1 STS [UR6+0x100], R42 ;  /* 0x0001002aff009988 */ /* 0x000fe20008000806 */
[----:B------:R-:W-:Y:S02]  /*16c0*/  BAR.SYNC.DEFER_BLOCKING 0x0 ;  /* 0x0000000000007b1d */ /* 0x000fe40000010000 */
[----:B------:R-:W-:Y:S01]  /*16d0*/  IMAD.X R5, RZ, RZ, R5, P0 ;  /* 0x000000ffff057224 */ /* 0x000fe200000e0605 */
        /* <DEDUP_REMOVED lines=17> */
[----:B------:R-:W1:Y:S01]  /*17f0*/  LDC.64 R18, c[0x0][0x438] ;  /* 0x00010e00ff127b82 */ /* 0x000e620000000a00 */
[----:B------:R-:W-:Y:S02]  /*1800*/  F2FP.F16.F32.PACK_AB R16, R15, R0 ;  /* 0x000000000f10723e */ /* 0x000fe400000000ff */
[----:B------:R-:W-:-:S05]  /*1810*/  F2FP.F16.F32.PACK_AB R17, R20, R17 ;  /* 0x000000111411723e */ /* 0x000fca00000000ff */
[----:B------:R-:W0:Y:S01]  /*1820*/  LDC.64 R14, c[0x0][0x430] ;  /* 0x00010c00ff0e7b82 */ /* 0x000e220000000a00 */
[----:B------:R-:W-:Y:S01]  /*1830*/  STS.64 [R31], R16 ;  /* 0x000000101f007388 */ /* 0x000fe20000000a00 */
[----:B------:R-:W-:-:S03]  /*1840*/  NOP ;  /* 0x0000000000007918 */ /* 0x000fc60000000000 */
[----:B------:R-:W-:Y:S04]  /*1850*/  LDS.U16 R7, [R40] ;  /* 0x0000000028077984 */ /* 0x000fe80000000400 */
[----:B------:R-:W-:Y:S01]  /*1860*/  LDS.U16 R9, [R40+0x40] ;  /* 0x0000400028097984 */ /* 0x000fe20000000400 */
[----:B0-----:R-:W-:-:S03]  /*1870*/  IMAD.WIDE.U32 R4, R14, UR18, R64 ;  /* 0x000000120e047c25 */ /* 0x001fc6000f8e0040 */
[----:B------:R-:W-:Y:S01]  /*1880*/  LDS.U16 R11, [R40+0x80] ;  /* 0x00008000280b7984 */ /* 0x000fe20000000400 */
[----:B------:R-:W-:-:S03]  /*1890*/  IMAD R5, R15, UR18, R5 ;  /* 0x000000120f057c24 */ /* 0x000fc6000f8e0205 */
[----:B------:R-:W-:Y:S01]  /*18a0*/  LDS.U16 R13, [R40+0xc0] ;  /* 0x0000c000280d7984 */ /* 0x000fe20000000400 */
[----:B-1----:R-:W-:-:S03]  /*18b0*/  IMAD.WIDE.U32 R4, R109, R18, R4 ;  /* 0x000000126d047225 */ /* 0x002fc600078e0004 */
[----:B------:R-:W-:Y:S01]  /*18c0*/  @!P1 STS [UR6+0x100], R42 ;  /* 0x0001002aff009988 */ /* 0x000fe20008000806 */
[----:B------:R-:W-:Y:S01]  /*18d0*/  IMAD R6, R109, R19, R5 ;  /* 0x000000136d067224 */ /* 0x000fe200078e0205 */
[----:B------:R-:W-:Y:S01]  /*18e0*/  BAR.SYNC.DEFER_BLOCKING 0x0 ;  /* 0x0000000000007b1d */ /* 0x000fe20000010000 */
[----:B------:R-:W-:-:S05]  /*18f0*/  IADD3 R5, P5, PT, R89, R4, RZ ;  /* 0x0000000459057210 */ /* 0x000fca0007fbe0ff */
[----:B------:R-:W0:Y:S02]  /*1900*/  LDS R0, [UR6+0x100] ;  /* 0x00010006ff007984 */ /* 0x000e240008000800 */
        /* <DEDUP_REMOVED lines=11> */
.L_x_9902:
[----:B------:R-:W-:Y:S01]  /*19c0*/  BAR.SYNC.DEFER_BLOCKING 0x0 ;  /* 0x0000000000007b1d */ /* 0x000fe20000010000 */
[--C-:B------:R-:W-:Y:S01]  /*19d0*/  HADD2.F32 R26, -RZ, R22.reuse.H0_H0 ;  /* 0x20000016ff1a7230 */ /* 0x100fe20000004100 */
[----:B------:R-:W-:Y:S01]  /*19e0*/  UISETP.GE.AND UP0, UPT, UR4, 0x1, UPT ;  /* 0x000000010400788c */ /* 0x000fe2000bf06270 */
[----:B0-----:R-:W-:Y:S01]  /*19f0*/  HADD2.F32 R25, -RZ, R22.H1_H1 ;  /* 0x30000016ff197230 */ /* 0x001fe20000004100 */
[----:B------:R-:W-:Y:S01]  /*1a00*/  MOV R22, RZ ;  /* 0x000000ff00167202 */ /* 0x000fe20000000f00 */
[--C-:B------:R-:W-:Y:S02]  /*1a10*/  HADD2.F32 R15, -RZ, R3.reuse.H0_H0 ;  /* 0x20000003ff0f7230 */ /* 0x100fe40000004100 */
[----:B-1----:R-:W-:Y:S01]  /*1a20*/  FFMA.FTZ R7, R29, R26, R104 ;  /* 0x0000001a1d077223 */ /* 0x002fe20000010068 */
[----:B------:R-:W-:Y:S01]  /*1a30*/  HADD2.F32 R3, -RZ, R3.H1_H1 ;  /* 0x30000003ff037230 */ /* 0x000fe20000004100 */
[----:B------:R-:W-:Y:S01]  /*1a40*/  CS2R R20, SRZ ;  /* 0x0000000000147805 */ /* 0x000fe2000001ff00 */
[----:B------:R-:W-:-:S02]  /*1a50*/  HADD2.F32 R24, -RZ, R23.H0_H0 ;  /* 0x20000017ff187230 */ /* 0x000fc40000004100 */
[C---:B------:R-:W-:Y:S01]  /*1a60*/  FFMA.FTZ R0, R30.reuse, R25, R7 ;  /* 0x000000191e007223 */ /* 0x040fe20000010007 */
[----:B------:R-:W-:Y:S02]  /*1a70*/  HADD2.F32 R23, -RZ, R23.H1_H1 ;  /* 0x30000017ff177230 */ /* 0x000fe40000004100 */
[----:B-----5:R-:W-:Y:S01]  /*1a80*/  FADD.FTZ R16, R3, R106 ;  /* 0x0000006a03107221 */ /* 0x020fe20000010000 */
[--C-:B------:R-:W-:Y:S02]  /*1a90*/  HADD2.F32 R17, -RZ, R2.reuse.H0_H0 ;  /* 0x20000002ff117230 */ /* 0x100fe40000004100 */
[----:B------:R-:W-:Y:S01]  /*1aa0*/  FFMA.FTZ R3, R27, R24, R0 ;  /* 0x000000181b037223 */ /* 0x000fe20000010000 */
[----:B------:R-:W-:Y:S01]  /*1ab0*/  HADD2.F32 R5, -RZ, R2.H1_H1 ;  /* 0x30000002ff057230 */ /* 0x000fe20000004100 */
[----:B------:R-:W-:Y:S01]  /*1ac0*/  MOV R19, RZ ;  /* 0x000000ff00137202 */ /* 0x000fe20000000f00 */
        /* <DEDUP_REMOVED lines=10> */
[----:B------:R-:W-:Y:S01]  /*1b70*/  ISETP.NE.AND P0, PT, R88, 0x1, PT ;  /* 0x000000015800780c */ /* 0x000fe20003f05270 */
[----:B------:R-:W-:Y:S01]  /*1b80*/  IMAD.IADD R8, R64, 0x1, R58 ;  /* 0x0000000140087824 */ /* 0x000fe200078e023a */
[----:B------:R-:W-:Y:S01]  /*1b90*/  SHF.L.U32 R4, R43, 0x8, RZ ;  /* 0x000000082b047819 */ /* 0x000fe200000006ff */
[----:B------:R-:W-:Y:S01]  /*1ba0*/  FMUL.FTZ R9, R17, R26 ;  /* 0x0000001a11097220 */ /* 0x000fe20000410000 */
[----:B------:R-:W-:Y:S01]  /*1bb0*/  SHF.L.U32 R3, R88, 0x8, RZ ;  /* 0x0000000858037819 */ /* 0x000fe200000006ff */
[----:B------:R-:W-:Y:S01]  /*1bc0*/  FMUL.FTZ R7, R18, R25 ;  /* 0x0000001912077220 */ /* 0x000fe20000410000 */
[C---:B------:R-:W-:Y:S01]  /*1bd0*/  IADD3 R78, P1, PT, R64.reuse, R54, RZ ;  /* 0x00000036404e7210 */ /* 0x040fe20007f3e0ff */
[----:B------:R-:W1:Y:S01]  /*1be0*/  LDC.64 R68, c[0x0][0x440] ;  /* 0x00011000ff447b82 */ /* 0x000e620000000a00 */
[----:B------:R-:W-:Y:S01]  /*1bf0*/  IADD3 R80, P3, PT, R64, R52, RZ ;  /* 0x0000003440507210 */ /* 0x000fe20007f7e0ff */
[----:B------:R-:W-:Y:S01]  /*1c00*/  FMUL.FTZ R6, R15, R24 ;  /* 0x000000180f067220 */ /* 0x000fe20000410000 */
[----:B------:R-:W-:Y:S01]  /*1c10*/  ISETP.GE.AND P2, PT, R89, R42, PT ;  /* 0x0000002a5900720c */ /* 0x000fe20003f46270 */
[----:B------:R-:W-:Y:S01]  /*1c20*/  FMUL.FTZ R5, R16, R23 ;  /* 0x0000001710057220 */ /* 0x000fe20000410000 */
[----:B------:R-:W-:Y:S01]  /*1c30*/  IADD3 R10, PT, PT, R88, -0x2, RZ ;  /* 0xfffffffe580a7810 */ /* 0x000fe20007ffe0ff */
[----:B------:R-:W2:Y:S01]  /*1c40*/  LDCU UR12, c[0x0][0x394] ;  /* 0x00007280ff0c77ac */ /* 0x000ea20008000800 */
[----:B------:R-:W-:Y:S01]  /*1c50*/  ISETP.EQ.AND P0, PT, R58, RZ, P0 ;  /* 0x000000ff3a00720c */ /* 0x000fe20000702270 */
[----:B------:R-:W3:Y:S01]  /*1c60*/  LDC.64 R70, c[0x0][0x3c0] ;  /* 0x0000f000ff467b82 */ /* 0x000ee20000000a00 */
[----:B------:R-:W-:Y:S01]  /*1c70*/  MOV R22, RZ ;  /* 0x000000ff00167202 */ /* 0x000fe20000000f00 */
[----:B------:R-:W4:Y:S01]  /*1c80*/  LDCU UR14, c[0x0][0x38c] ;  /* 0x00007180ff0e77ac */ /* 0x000f220008000800 */
[----:B------:R-:W-:-:S02]  /*1c90*/  LOP3.LUT R4, R4, 0x100, RZ, 0xc0, !PT ;  /* 0x0000010004047812 */ /* 0x000fc400078ec0ff */
[----:B------:R-:W-:Y:S01]  /*1ca0*/  LOP3.LUT R3, R3, 0x100, RZ, 0xc0, !PT ;  /* 0x0000010003037812 */ /* 0x000fe200078ec0ff */
[----:B------:R-:W0:Y:S01]  /*1cb0*/  LDCU UR13, c[0x0][0x388] ;  /* 0x00007100ff0d77ac */ /* 0x000e220008000800 */
[----:B------:R-:W-:Y:S01]  /*1cc0*/  IADD3.X R79, PT, PT, RZ, R45, RZ, P1, !PT ;  /* 0x0000002dff4f7210 */ /* 0x000fe20000ffe4ff */
[----:B------:R-:W0:Y:S01]  /*1cd0*/  LDC.64 R72, c[0x0][0x3e0] ;  /* 0x0000f800ff487b82 */ /* 0x000e220000000a00 */
[----:B------:R-:W-:Y:S01]  /*1ce0*/  IADD3.X R81, PT, PT, RZ, R44, RZ, P3, !PT ;  /* 0x0000002cff517210 */ /* 0x000fe20001ffe4ff */
[----:B------:R-:W0:Y:S01]  /*1cf0*/  LDCU.64 UR8, c[0x0][0x538] ;  /* 0x0000a700ff0877ac */ /* 0x000e220008000a00 */
[----:B------:R-:W0:Y:S05]  /*1d00*/  LDCU.64 UR10, c[0x0][0x540] ;  /* 0x0000a800ff0a77ac */ /* 0x000e2a0008000a00 */
[----:B------:R-:W0:Y:S01]  /*1d10*/  LDC.64 R74, c[0x0][0x4d0] ;  /* 0x00013400ff4a7b82 */ /* 0x000e220000000a00 */
[----:B------:R-:W-:-:S07]  /*1d20*/  UMOV UR4, URZ ;  /* 0x000000ff00047c82 */ /* 0x000fce0008000000 */
[----:B--2-4-:R-:W0:Y:S02]  /*1d30*/  LDC.64 R76, c[0x0][0x4f0] ;  /* 0x00013c00ff4c7b82 */ /* 0x014e240000000a00 */
.L_x_9917:
[----:B------:R-:W-:Y:S01]  /*1d40*/  MOV R32, R89 ;  /* 0x0000005900207202 */ /* 0x000fe20000000f00 */
        /* <DEDUP_REMOVED lines=10> */
[----:B----4-:R-:W4:Y:S04]  /*1df0*/  @!P3 LDG.E.U16 R0, desc[UR16][R82.64+0x40] ;  /* 0x000040105200b981 */ /* 0x010f28000c1e1500 */
[----:B------:R-:W5:Y:S01]  /*1e00*/  @!P1 LDG.E.U16 R84, desc[UR16][R82.64+0xc0] ;  /* 0x0000c01052549981 */ /* 0x000f62000c1e1500 */
[----:B------:R-:W-:-:S02]  /*1e10*/  MOV R34, R56 ;  /* 0x0000003800227202 */ /* 0x000fc40000000f00 */
[----:B------:R-:W-:Y:S01]  /*1e20*/  MOV R35, R103 ;  /* 0x0000006700237202 */ /* 0x000fe20000000f00 */
[----:B0-----:R-:W-:-:S04]  /*1e30*/  IMAD.WIDE.U32 R32, R72, UR4, R32 ;  /* 0x0000000448207c25 */ /* 0x001fc8000f8e0020 */
[----:B------:R-:W-:-:S04]  /*1e40*/  IMAD.WIDE.U32 R38, R66, UR4, R34 ;  /* 0x0000000442267c25 */ /* 0x000fc8000f8e0022 */
[----:B------:R-:W-:Y:S01]  /*1e50*/  IMAD R37, R67, UR4, R39 ;  /* 0x0000000443257c24 */ /* 0x000fe2000f8e0227 */
[C---:B-1----:R-:W-:Y:S01]  /*1e60*/  LEA R36, P5, R38.reuse, R68, 0x2 ;  /* 0x0000004426247211 */ /* 0x042fe200078a10ff */
[----:B------:R-:W-:Y:S02]  /*1e70*/  IMAD R35, R73, UR4, R33 ;  /* 0x0000000449237c24 */ /* 0x000fe4000f8e0221 */
[----:B------:R-:W-:Y:S02]  /*1e80*/  HFMA2 R33, -RZ, RZ, 0, 0 ;  /* 0x00000000ff217431 */ /* 0x000fe400000001ff */
[----:B------:R-:W-:Y:S01]  /*1e90*/  IMAD.MOV.U32 R85, RZ, RZ, RZ ;  /* 0x000000ffff557224 */ /* 0x000fe200078e00ff */
[----:B------:R-:W-:Y:S02]  /*1ea0*/  LEA.HI.X R37, R38, R69, R37, 0x2, P5 ;  /* 0x0000004526257211 */ /* 0x000fe400028f1425 */
[----:B------:R-:W-:Y:S02]  /*1eb0*/  ISETP.GE.AND P5, PT, R89, R42, PT ;  /* 0x0000002a5900720c */ /* 0x000fe40003fa6270 */
[----:B------:R-:W-:-:S04]  /*1ec0*/  LEA R34, P6, R32, R93, 0x1 ;  /* 0x0000005d20227211 */ /* 0x000fc800078c08ff */
[----:B------:R-:W-:Y:S02]  /*1ed0*/  LEA.HI.X R35, R32, R91, R35, 0x1, P6 ;  /* 0x0000005b20237211 */ /* 0x000fe400030f0c23 */
[----:B--2---:R-:W-:Y:S02]  /*1ee0*/  @!P2 PRMT R85, R86, 0x5410, RZ ;  /* 0x000054105655a816 */ /* 0x004fe400000000ff */
[----:B---3--:R-:W-:Y:S02]  /*1ef0*/  @!P4 PRMT R33, R2, 0x5410, RZ ;  /* 0x000054100221c816 */ /* 0x008fe400000000ff */
[----:B------:R0:W2:Y:S01]  /*1f00*/  LDG.E R2, desc[UR16][R36.64] ;  /* 0x0000001024027981 */ /* 0x0000a2000c1e1900 */
[----:B----4-:R-:W-:Y:S02]  /*1f10*/  @!P3 PRMT R85, R85, 0x5410, R0 ;  /* 0x000054105555b816 */ /* 0x010fe40000000000 */
[----:B-----5:R-:W-:Y:S02]  /*1f20*/  @!P1 PRMT R33, R33, 0x5410, R84 ;  /* 0x0000541021219816 */ /* 0x020fe40000000054 */
[----:B------:R-:W-:-:S02]  /*1f30*/  PRMT R83, R85, 0x7632, R83 ;  /* 0x0000763255537816 */ /* 0x000fc40000000053 */
[----:B------:R-:W-:Y:S01]  /*1f40*/  PRMT R84, R33, 0x7632, R84 ;  /* 0x0000763221547816 */ /* 0x000fe20000000054 */
[----:B------:R-:W-:Y:S04]  /*1f50*/  STS.U16 [R40], R85 ;  /* 0x0000005528007388 */ /* 0x000fe80000000400 */
[----:B------:R-:W-:Y:S04]  /*1f60*/  STS.U16 [R40+0x40], R83 ;  /* 0x0000405328007388 */ /* 0x000fe80000000400 */
[----:B------:R-:W-:Y:S04]  /*1f70*/  STS.U16 [R40+0x80], R33 ;  /* 0x0000802128007388 */ /* 0x000fe80000000400 */
[----:B------:R-:W-:Y:S01]  /*1f80*/  STS.U16 [R40+0xc0], R84 ;  /* 0x0000c05428007388 */ /* 0x000fe20000000400 */
[----:B------:R-:W-:-:S03]  /*1f90*/  NOP ;  /* 0x0000000000007918 */ /* 0x000fc60000000000 */
[----:B------:R-:W3:Y:S04]  /*1fa0*/  @!P5 LDG.E.U16 R0, desc[UR16][R34.64] ;  /* 0x000000102200d981 */ /* 0x000ee8000c1e1500 */
[----:B------:R-:W4:Y:S04]  /*1fb0*/  @!P4 LDG.E.U16 R38, desc[UR16][R34.64+0x80] ;  /* 0x000080102226c981 */ /* 0x000f28000c1e1500 */
[----:B------:R-:W5:Y:S04]  /*1fc0*/  @!P3 LDG.E.U16 R32, desc[UR16][R34.64+0x40] ;  /* 0x000040102220b981 */ /* 0x000f68000c1e1500 */
[----:B------:R-:W2:Y:S01]  /*1fd0*/  @!P1 LDG.E.U16 R82, desc[UR16][R34.64+0xc0] ;  /* 0x0000c01022529981 */ /* 0x000ea2000c1e1500 */
[----:B------:R-:W-:Y:S01]  /*1fe0*/  MOV R39, RZ ;  /* 0x000000ff00277202 */ /* 0x000fe20000000f00 */
[----:B0-----:R-:W-:Y:S01]  /*1ff0*/  HFMA2 R37, -RZ, RZ, 0, 0 ;  /* 0x00000000ff257431 */ /* 0x001fe200000001ff */
[----:B------:R-:W0:Y:S01]  /*2000*/  S2UR UR7, SR_CgaCtaId ;  /* 0x00000000000779c3 */ /* 0x000e220000008800 */
[----:B------:R-:W-:Y:S01]  /*2010*/  UMOV UR6, 0x400 ;  /* 0x0000040000067882 */ /* 0x000fe20000000000 */
[----:B------:R-:W-:Y:S01]  /*2020*/  BSSY.RECONVERGENT B0, `(.L_x_9904) ;  /* 0x0000038000007945 */ /* 0x000fe20003800200 */
[----:B0-----:R-:W-:Y:S01]  /*2030*/  ULEA UR6, UR7, UR6, 0x18 ;  /* 0x0000000607067291 */ /* 0x001fe2000f8ec0ff */
[----:B---3--:R-:W-:-:S02]  /*2040*/  @!P5 PRMT R39, R0, 0x5410, RZ ;  /* 0x000054100027d816 */ /* 0x008fc400000000ff */
[----:B----4-:R-:W-:Y:S02]  /*2050*/  @!P4 PRMT R37, R38, 0x5410, RZ ;  /* 0x000054102625c816 */ /* 0x010fe400000000ff */
[----:B-----5:R-:W-:Y:S02]  /*2060*/  @!P3 PRMT R39, R39, 0x5410, R32 ;  /* 0x000054102727b816 */ /* 0x020fe40000000020 */
[----:B------:R-:W0:Y:S01]  /*2070*/  LDS.64 R32, [R31] ;  /* 0x000000001f207984 */ /* 0x000e220000000a00 */
[----:B--2---:R-:W-:Y:S02]  /*2080*/  @!P1 PRMT R37, R37, 0x5410, R82 ;  /* 0x0000541025259816 */ /* 0x004fe40000000052 */
[----:B------:R-:W-:Y:S02]  /*2090*/  PRMT R0, R39, 0x7632, R0 ;  /* 0x0000763227007816 */ /* 0x000fe40000000000 */
[----:B------:R-:W-:Y:S01]  /*20a0*/  PRMT R36, R37, 0x7632, R36 ;  /* 0x0000763225247816 */ /* 0x000fe20000000024 */
[----:B------:R1:W-:Y:S04]  /*20b0*/  STS.U16 [R40+0x100], R39 ;  /* 0x0001002728007388 */ /* 0x0003e80000000400 */
[----:B------:R-:W-:Y:S04]  /*20c0*/  STS.U16 [R40+0x180], R37 ;  /* 0x0001802528007388 */ /* 0x000fe80000000400 */
[----:B------:R-:W-:Y:S04]  /*20d0*/  STS.U16 [R40+0x140], R0 ;  /* 0x0001400028007388 */ /* 0x000fe80000000400 */
[----:B------:R2:W-:Y:S01]  /*20e0*/  STS.U16 [R40+0x1c0], R36 ;  /* 0x0001c02428007388 */ /* 0x0005e20000000400 */
[----:B------:R-:W-:-:S03]  /*20f0*/  NOP ;  /* 0x0000000000007918 */ /* 0x000fc60000000000 */
[----:B------:R-:W3:Y:S01]  /*2100*/  LDS.64 R34, [R31+0x100] ;  /* 0x000100001f227984 */ /* 0x000ee20000000a00 */
[----:B------:R-:W-:Y:S01]  /*2110*/  FMUL.FTZ R38, R2, 1.4426950216293334961 ;  /* 0x3fb8aa3b02267820 */ /* 0x000fe20000410000 */
[----:B------:R-:W-:Y:S02]  /*2120*/  ISETP.NE.AND P3, PT, R58, RZ, PT ;  /* 0x000000ff3a00720c */ /* 0x000fe40003f65270 */
[----:B-1----:R-:W-:Y:S01]  /*2130*/  IADD3 R39, PT, PT, R4, UR4, RZ ;  /* 0x0000000404277c10 */ /* 0x002fe2000fffe0ff */
[----:B------:R-:W-:-:S03]  /*2140*/  FMUL.FTZ R115, R17, R38 ;  /* 0x0000002611737220 */ /* 0x000fc60000410000 */
[----:B------:R-:W-:Y:S01]  /*2150*/  SEL R39, R39, R48, !P3 ;  /* 0x0000003027277207 */ /* 0x000fe20005800000 */
[-C--:B--2---:R-:W-:Y:S02]  /*2160*/  FMUL.FTZ R36, R18, R38.reuse ;  /* 0x0000002612247220 */ /* 0x084fe40000410000 */
[----:B------:R-:W1:Y:S01]  /*2170*/  MUFU.EX2 R115, R115 ;  /* 0x0000007300737308 */ /* 0x000e620000000800 */
[----:B------:R-:W-:Y:S01]  /*2180*/  LEA R84, R39, UR6, 0x2 ;  /* 0x0000000627547c11 */ /* 0x000fe2000f8e10ff */
[-C--:B------:R-:W-:Y:S01]  /*2190*/  FMUL.FTZ R39, R15, R38.reuse ;  /* 0x000000260f277220 */ /* 0x080fe20000410000 */
[----:B------:R-:W-:Y:S01]  /*21a0*/  FMUL.FTZ R86, R16, R38 ;  /* 0x0000002610567220 */ /* 0x000fe20000410000 */
[----:B------:R-:W-:Y:S01]  /*21b0*/  ISETP.NE.AND P1, PT, R58, 0x1f, PT ;  /* 0x0000001f3a00780c */ /* 0x000fe20003f25270 */
[--C-:B0-----:R-:W-:Y:S02]  /*21c0*/  HADD2.F32 R0, -RZ, R32.reuse.H0_H0 ;  /* 0x20000020ff007230 */ /* 0x101fe40000004100 */
[----:B------:R-:W-:-:S02]  /*21d0*/  HADD2.F32 R108, -RZ, R32.H1_H1 ;  /* 0x30000020ff6c7230 */ /* 0x000fc40000004100 */
[--C-:B------:R-:W-:Y:S02]  /*21e0*/  HADD2.F32 R111, -RZ, R33.reuse.H0_H0 ;  /* 0x20000021ff6f7230 */ /* 0x100fe40000004100 */
[----:B------:R-:W-:Y:S01]  /*21f0*/  HADD2.F32 R110, -RZ, R33.H1_H1 ;  /* 0x30000021ff6e7230 */ /* 0x000fe20000004100 */
[----:B------:R-:W0:Y:S04]  /*2200*/  MUFU.EX2 R36, R36 ;  /* 0x0000002400247308 */ /* 0x000e280000000800 */
[----:B------:R-:W2:Y:S01]  /*2210*/  MUFU.EX2 R39, R39 ;  /* 0x0000002700277308 */ /* 0x000ea20000000800 */
[----:B-1----:R1:W-:Y:S01]  /*2220*/  STS [R84+0x838], R115 ;  /* 0x0008387354007388 */ /* 0x0023e20000000800 */
[--C-:B---3--:R-:W-:Y:S02]  /*2230*/  HADD2.F32 R32, -RZ, R34.reuse.H0_H0 ;  /* 0x20000022ff207230 */ /* 0x108fe40000004100 */
[----:B------:R-:W-:-:S02]  /*2240*/  HADD2.F32 R33, -RZ, R34.H1_H1 ;  /* 0x30000022ff217230 */ /* 0x000fc40000004100 */
[----:B------:R1:W3:Y:S01]  /*2250*/  MUFU.EX2 R34, R86 ;  /* 0x0000005600227308 */ /* 0x0002e20000000800 */
        /* <DEDUP_REMOVED lines=19> */
.L_x_9905:
[----:B------:R0:W1:Y:S02]  /*2390*/  LDS R113, [R92+UR5+0x103c] ;  /* 0x00103c055c717984 */ /* 0x0000640008000800 */
.L_x_9906:
[----:B------:R-:W-:Y:S05]  /*23a0*/  BSYNC.RECONVERGENT B0 ;  /* 0x0000000000007941 */ /* 0x000fea0003800200 */
.L_x_9904:
[----:B------:R-:W4:Y:S01]  /*23b0*/  @P0 LDC R33, c[0x0][0x38c] ;  /* 0x0000e300ff210b82 */ /* 0x000f220000000800 */
[----:B------:R-:W-:Y:S01]  /*23c0*/  MOV R119, RZ ;  /* 0x000000ff00777202 */ /* 0x000fe20000000f00 */
[----:B----4-:R-:W-:-:S04]  /*23d0*/  @P0 IMAD R33, R10, R33, UR4 ;  /* 0x000000040a210e24 */ /* 0x010fc8000f8e0221 */
[----:B--2---:R-:W-:-:S05]  /*23e0*/  @P0 IMAD.WIDE R32, R33, 0x8, R62 ;  /* 0x0000000821200825 */ /* 0x004fca00078e023e */
[----:B------:R2:W4:Y:S01]  /*23f0*/  @P0 LDG.E R119, desc[UR16][R32.64+0x4] ;  /* 0x0000041020770981 */ /* 0x000522000c1e1900 */
        /* <DEDUP_REMOVED lines=11> */
[----:B--2---:R-:W-:Y:S01]  /*24b0*/  FMUL.FTZ R32, R115, R36 ;  /* 0x0000002473207220 */ /* 0x004fe20000410000 */
[----:B------:R-:W-:Y:S01]  /*24c0*/  ISETP.GT.U32.AND P5, PT, R50, 0x17, PT ;  /* 0x000000173200780c */ /* 0x000fe20003fa4070 */
[----:B------:R-:W1:Y:S01]  /*24d0*/  SHFL.DOWN PT, R123, R124, 0x1, 0x1f ;  /* 0x08201f007c7b7f89 */ /* 0x000e6200000e0000 */
[----:B------:R-:W-:-:S02]  /*24e0*/  IMAD.MOV.U32 R121, RZ, RZ, R87 ;  /* 0x000000ffff797224 */ /* 0x000fc400078e0057 */
[----:B------:R-:W-:Y:S01]  /*24f0*/  FMUL.FTZ R33, R39, R32 ;  /* 0x0000002027217220 */ /* 0x000fe20000410000 */
[----:B------:R-:W-:Y:S01]  /*2500*/  ULEA UR7, UR4, UR6, 0x3 ;  /* 0x0000000604077291 */ /* 0x000fe2000f8e18ff */
[----:B------:R-:W2:Y:S01]  /*2510*/  SHFL.DOWN PT, R112, R87, 0x1, 0x1f ;  /* 0x08201f0057707f89 */ /* 0x000ea200000e0000 */
[----:B------:R-:W-:Y:S01]  /*2520*/  BSSY.RECONVERGENT B0, `(.L_x_9907) ;  /* 0x0000082000007945 */ /* 0x000fe20003800200 */
[----:B------:R-:W-:Y:S02]  /*2530*/  FMUL.FTZ R84, R34, R33 ;  /* 0x0000002122547220 */ /* 0x000fe40000410000 */
[----:B------:R-:W3:Y:S04]  /*2540*/  SHFL.UP PT, R86, R83, 0x1, RZ ;  /* 0x0420000053567989 */ /* 0x000ee800000e00ff */
[----:B------:R-:W5:Y:S01]  /*2550*/  SHFL.UP PT, R33, R84, 0x1, RZ ;  /* 0x0420000054217989 */ /* 0x000f6200000e00ff */
        /* <DEDUP_REMOVED lines=9> */
[----:B-----5:R-:W-:Y:S01]  /*25f0*/  @P1 FMUL.FTZ R84, R84, R33 ;  /* 0x0000002154541220 */ /* 0x020fe20000410000 */
[----:B------:R-:W-:-:S04]  /*2600*/  ISETP.GE.AND P1, PT, R41, 0x2, PT ;  /* 0x000000022900780c */ /* 0x000fc80003f26270 */
[----:B------:R-:W5:Y:S01]  /*2610*/  SHFL.UP PT, R33, R84, 0x2, RZ ;  /* 0x0440000054217989 */ /* 0x000f6200000e00ff */
[C---:B-1----:R-:W-:Y:S01]  /*2620*/  @!P4 FFMA.FTZ R121, R124.reuse, R112, R121 ;  /* 0x000000707c79c223 */ /* 0x042fe20000010079 */
[----:B--2---:R-:W-:-:S05]  /*2630*/  @!P4 FMUL.FTZ R86, R124, R87 ;  /* 0x000000577c56c220 */ /* 0x004fca0000410000 */
[----:B------:R-:W-:Y:S01]  /*2640*/  @!P4 MOV R124, R86 ;  /* 0x00000056007cc202 */ /* 0x000fe20000000f00 */
[----:B---3--:R-:W-:Y:S01]  /*2650*/  FFMA.FTZ R32, R84, R32, R83 ;  /* 0x0000002054207223 */ /* 0x008fe20000010053 */
[----:B------:R-:W1:Y:S01]  /*2660*/  SHFL.DOWN PT, R86, R121, 0x4, 0x1f ;  /* 0x08801f0079567f89 */ /* 0x000e6200000e0000 */
[----:B------:R-:W-:-:S03]  /*2670*/  ISETP.GT.U32.AND P4, PT, R50, 0x1b, PT ;  /* 0x0000001b3200780c */ /* 0x000fc60003f84070 */
[----:B------:R-:W2:Y:S01]  /*2680*/  SHFL.DOWN PT, R123, R124, 0x4, 0x1f ;  /* 0x08801f007c7b7f89 */ /* 0x000ea200000e0000 */
[----:B------:R-:W-:Y:S01]  /*2690*/  FSEL R87, R83, R32, !P1 ;  /* 0x0000002053577208 */ /* 0x000fe20004800000 */
[----:B-----5:R-:W-:Y:S01]  /*26a0*/  @P1 FMUL.FTZ R84, R84, R33 ;  /* 0x0000002154541220 */ /* 0x020fe20000410000 */
[----:B------:R-:W-:-:S03]  /*26b0*/  ISETP.GE.AND P1, PT, R88, UR12, PT ;  /* 0x0000000c58007c0c */ /* 0x000fc6000bf26270 */
[----:B------:R-:W3:Y:S01]  /*26c0*/  SHFL.UP PT, R32, R87, 0x4, RZ ;  /* 0x0480000057207989 */ /* 0x000ee200000e00ff */
[----:B------:R-:W-:-:S03]  /*26d0*/  ISETP.NE.OR P1, PT, R58, RZ, P1 ;  /* 0x000000ff3a00720c */ /* 0x000fc60000f25670 */
[----:B------:R-:W5:Y:S01]  /*26e0*/  SHFL.UP PT, R33, R84, 0x4, RZ ;  /* 0x0480000054217989 */ /* 0x000f6200000e00ff */
[C---:B-1----:R-:W-:Y:S01]  /*26f0*/  @!P4 FFMA.FTZ R121, R124.reuse, R86, R121 ;  /* 0x000000567c79c223 */ /* 0x042fe20000010079 */
[----:B------:R-:W-:Y:S02]  /*2700*/  HFMA2 R86, -RZ, RZ, 1.875, 0 ;  /* 0x3f800000ff567431 */ /* 0x000fe400000001ff */
[----:B--2---:R-:W-:Y:S02]  /*2710*/  @!P4 FMUL.FTZ R83, R124, R123 ;  /* 0x0000007b7c53c220 */ /* 0x004fe40000410000 */
[----:B------:R-:W1:Y:S03]  /*2720*/  SHFL.DOWN PT, R118, R121, 0x8, 0x1f ;  /* 0x09001f0079767f89 */ /* 0x000e6600000e0000 */
[----:B------:R-:W-:Y:S01]  /*2730*/  @!P4 MOV R124, R83 ;  /* 0x00000053007cc202 */ /* 0x000fe20000000f00 */
[----:B---3--:R-:W-:Y:S01]  /*2740*/  FFMA.FTZ R32, R84, R32, R87 ;  /* 0x0000002054207223 */ /* 0x008fe20000010057 */
[----:B------:R-:W-:-:S03]  /*2750*/  ISETP.GE.AND P4, PT, R41, 0x4, PT ;  /* 0x000000042900780c */ /* 0x000fc60003f86270 */
[----:B------:R-:W2:Y:S01]  /*2760*/  SHFL.DOWN PT, R123, R124, 0x8, 0x1f ;  /* 0x09001f007c7b7f89 */ /* 0x000ea200000e0000 */
[----:B------:R-:W-:Y:S02]  /*2770*/  FSEL R83, R87, R32, !P4 ;  /* 0x0000002057537208 */ /* 0x000fe40006000000 */
[----:B------:R-:W-:-:S03]  /*2780*/  MOV R87, RZ ;  /* 0x000000ff00577202 */ /* 0x000fc60000000f00 */
[----:B------:R-:W3:Y:S04]  /*2790*/  SHFL.UP PT, R32, R83, 0x8, RZ ;  /* 0x0500000053207989 */ /* 0x000ee800000e00ff */
[----:B-----5:R-:W-:Y:S01]  /*27a0*/  @P4 FMUL.FTZ R84, R84, R33 ;  /* 0x0000002154544220 */ /* 0x020fe20000410000 */
[----:B------:R-:W-:Y:S01]  /*27b0*/  @!P1 LDS.64 R86, [UR7+0x10b8] ;  /* 0x0010b807ff569984 */ /* 0x000fe20008000a00 */
[----:B------:R-:W-:Y:S02]  /*27c0*/  ISETP.GE.AND P1, PT, R41, 0x8, PT ;  /* 0x000000082900780c */ /* 0x000fe40003f26270 */
[----:B------:R-:W-:Y:S01]  /*27d0*/  ISETP.GT.U32.AND P4, PT, R50, 0xf, PT ;  /* 0x0000000f3200780c */ /* 0x000fe20003f84070 */
[----:B------:R-:W5:Y:S01]  /*27e0*/  SHFL.UP PT, R33, R84, 0x8, RZ ;  /* 0x0500000054217989 */ /* 0x000f6200000e00ff */
[C---:B-1----:R-:W-:Y:S01]  /*27f0*/  @!P5 FFMA.FTZ R121, R124.reuse, R118, R121 ;  /* 0x000000767c79d223 */ /* 0x042fe20000010079 */
[----:B--2---:R-:W-:-:S05]  /*2800*/  @!P5 FMUL.FTZ R112, R124, R123 ;  /* 0x0000007b7c70d220 */ /* 0x004fca0000410000 */
[----:B------:R-:W-:Y:S01]  /*2810*/  @!P5 MOV R124, R112 ;  /* 0x00000070007cd202 */ /* 0x000fe20000000f00 */
[C---:B---3--:R-:W-:Y:S01]  /*2820*/  FFMA.FTZ R32, R84.reuse, R32, R83 ;  /* 0x0000002054207223 */ /* 0x048fe20000010053 */
[----:B------:R-:W1:Y:S04]  /*2830*/  SHFL.DOWN PT, R112, R121, 0x10, 0x1f ;  /* 0x0a001f0079707f89 */ /* 0x000e6800000e0000 */
[----:B------:R-:W2:Y:S01]  /*2840*/  SHFL.DOWN PT, R125, R124, 0x10, 0x1f ;  /* 0x0a001f007c7d7f89 */ /* 0x000ea200000e0000 */
[----:B------:R-:W-:Y:S01]  /*2850*/  FSEL R83, R83, R32, !P1 ;  /* 0x0000002053537208 */ /* 0x000fe20004800000 */
[----:B-----5:R-:W-:Y:S01]  /*2860*/  @P1 FMUL.FTZ R84, R84, R33 ;  /* 0x0000002154541220 */ /* 0x020fe20000410000 */
[----:B------:R-:W-:-:S03]  /*2870*/  ISETP.GE.AND P1, PT, R41, 0x10, PT ;  /* 0x000000102900780c */ /* 0x000fc60003f26270 */
[----:B------:R-:W3:Y:S04]  /*2880*/  SHFL.UP PT, R32, R83, 0x10, RZ ;  /* 0x0600000053207989 */ /* 0x000ee800000e00ff */
[----:B------:R-:W5:Y:S01]  /*2890*/  SHFL.UP PT, R123, R84, 0x10, RZ ;  /* 0x06000000547b7989 */ /* 0x000f6200000e00ff */
[C---:B-1----:R-:W-:Y:S01]  /*28a0*/  @!P4 FFMA.FTZ R121, R124.reuse, R112, R121 ;  /* 0x000000707c79c223 */ /* 0x042fe20000010079 */
[----:B--2---:R-:W-:Y:S02]  /*28b0*/  @!P4 FMUL.FTZ R33, R124, R125 ;  /* 0x0000007d7c21c220 */ /* 0x004fe40000410000 */
[----:B------:R-:W-:Y:S03]  /*28c0*/  SHFL.IDX PT, R125, R87, RZ, 0x1f ;  /* 0x00001fff577d7589 */ /* 0x000fe600000e0000 */
[----:B------:R-:W-:Y:S01]  /*28d0*/  @!P4 MOV R124, R33 ;  /* 0x00000021007cc202 */ /* 0x000fe20000000f00 */
[----:B---3--:R-:W-:-:S02]  /*28e0*/  FFMA.FTZ R112, R84, R32, R83 ;  /* 0x0000002054707223 */ /* 0x008fc40000010053 */
[----:B------:R-:W-:Y:S01]  /*28f0*/  SHFL.DOWN PT, R32, R121, 0x1, 0x1f ;  /* 0x08201f0079207f89 */ /* 0x000fe200000e0000 */
[----:B-----5:R-:W-:Y:S02]  /*2900*/  @P1 FMUL.FTZ R84, R84, R123 ;  /* 0x0000007b54541220 */ /* 0x020fe40000410000 */
[----:B------:R-:W-:Y:S01]  /*2910*/  FSEL R112, R83, R112, !P1 ;  /* 0x0000007053707208 */ /* 0x000fe20004800000 */
[----:B------:R-:W1:Y:S01]  /*2920*/  SHFL.DOWN PT, R33, R124, 0x1, 0x1f ;  /* 0x08201f007c217f89 */ /* 0x000e6200000e0000 */
[----:B------:R-:W-:Y:S01]  /*2930*/  ISETP.NE.AND P1, PT, R58, 0x1f, PT ;  /* 0x0000001f3a00780c */ /* 0x000fe20003f25270 */
[----:B------:R-:W-:Y:S02]  /*2940*/  IMAD.WIDE.U32 R122, R74, UR4, R78 ;  /* 0x000000044a7a7c25 */ /* 0x000fe4000f8e004e */
[----:B------:R2:W-:Y:S02]  /*2950*/  SHFL.UP PT, R83, R84, 0x1, RZ ;  /* 0x0420000054537989 */ /* 0x0005e400000e00ff */
[----:B------:R-:W-:-:S02]  /*2960*/  IMAD R120, R75, UR4, R123 ;  /* 0x000000044b787c24 */ /* 0x000fc4000f8e027b */
[----:B------:R-:W-:Y:S04]  /*2970*/  SHFL.UP PT, R112, R112, 0x1, RZ ;  /* 0x0420000070707989 */ /* 0x000fe800000e00ff */
[----:B------:R-:W-:Y:S04]  /*2980*/  SHFL.IDX PT, R121, R121, RZ, 0x1f ;  /* 0x00001fff79797589 */ /* 0x000fe800000e0000 */
[----:B------:R-:W3:Y:S01]  /*2990*/  SHFL.IDX PT, R118, R124, RZ, 0x1f ;  /* 0x00001fff7c767589 */ /* 0x000ee200000e0000 */
[----:B-1----:R-:W-:Y:S01]  /*29a0*/  @P1 FFMA.FTZ R125, R33, R125, R32 ;  /* 0x0000007d217d1223 */ /* 0x002fe20000010020 */
[----:B------:R-:W-:-:S04]  /*29b0*/  IMAD.WIDE.U32 R32, R76, UR4, R80 ;  /* 0x000000044c207c25 */ /* 0x000fc8000f8e0050 */
[----:B------:R-:W-:Y:S01]  /*29c0*/  FFMA.FTZ R113, R125, R113, R82 ;  /* 0x000000717d717223 */ /* 0x000fe20000010052 */
[----:B------:R-:W-:Y:S01]  /*29d0*/  LEA R82, P1, R122, UR8, 0x2 ;  /* 0x000000087a527c11 */ /* 0x000fe2000f8210ff */
[----:B------:R-:W-:Y:S01]  /*29e0*/  IMAD R33, R77, UR4, R33 ;  /* 0x000000044d217c24 */ /* 0x000fe2000f8e0221 */
[----:B--2---:R-:W-:Y:S01]  /*29f0*/  LEA R84, P4, R32, UR10, 0x2 ;  /* 0x0000000a20547c11 */ /* 0x004fe2000f8810ff */
[C---:B---3--:R-:W-:Y:S01]  /*2a00*/  FFMA.FTZ R87, R118.reuse, R87, R121 ;  /* 0x0000005776577223 */ /* 0x048fe20000010079 */
[----:B------:R-:W-:Y:S01]  /*2a10*/  FMUL.FTZ R86, R118, R86 ;  /* 0x0000005676567220 */ /* 0x000fe20000410000 */
[----:B------:R-:W-:-:S04]  /*2a20*/  IADD3 R118, PT, PT, -R8, UR13, RZ ;  /* 0x0000000d08767c10 */ /* 0x000fc8000fffe1ff */
[C---:B------:R-:W-:Y:S02]  /*2a30*/  ISETP.GE.AND P5, PT, R118.reuse, 0x41, PT ;  /* 0x000000417600780c */ /* 0x040fe40003fa6270 */
[----:B------:R-:W-:Y:S01]  /*2a40*/  ISETP.GE.AND P6, PT, R118, 0x61, PT ;  /* 0x000000617600780c */ /* 0x000fe20003fc6270 */
[----:B----4-:R-:W1:Y:S02]  /*2a50*/  SHFL.IDX PT, R119, R119, RZ, 0x1f ;  /* 0x00001fff77777589 */ /* 0x010e6400000e0000 */
[----:B-1----:R-:W-:Y:S01]  /*2a60*/  @P3 FFMA.FTZ R119, R83, R119, R112 ;  /* 0x0000007753773223 */ /* 0x002fe20000010070 */
[----:B------:R-:W-:Y:S01]  /*2a70*/  FFMA.FTZ R112, R34, R113, R85 ;  /* 0x0000007122707223 */ /* 0x000fe20000010055 */
[----:B------:R-:W-:Y:S02]  /*2a80*/  LEA.HI.X R83, R122, UR9, R120, 0x2, P1 ;  /* 0x000000097a537c11 */ /* 0x000fe400088f1478 */
[----:B------:R-:W-:Y:S01]  /*2a90*/  FFMA.FTZ R120, R115, R119, R38 ;  /* 0x0000007773787223 */ /* 0x000fe20000010026 */
[-C--:B------:R-:W-:Y:S01]  /*2aa0*/  FFMA.FTZ R119, R39, R112.reuse, R116 ;  /* 0x0000007027777223 */ /* 0x080fe20000010074 */
[----:B------:R-:W-:Y:S01]  /*2ab0*/  LEA.HI.X R85, R32, UR11, R33, 0x2, P4 ;  /* 0x0000000b20557c11 */ /* 0x000fe2000a0f1421 */
[----:B------:R-:W-:Y:S01]  /*2ac0*/  FMUL.FTZ R33, R15, R112 ;  /* 0x000000700f217220 */ /* 0x000fe20000410000 */
[C---:B------:R-:W-:Y:S01]  /*2ad0*/  FFMA.FTZ R116, R36.reuse, R120, R117 ;  /* 0x0000007824747223 */ /* 0x040fe20000010075 */
[----:B------:R-:W-:Y:S01]  /*2ae0*/  FFMA.FTZ R121, R36, R119, R35 ;  /* 0x0000007724797223 */ /* 0x000fe20000010023 */
[----:B------:R-:W-:Y:S01]  /*2af0*/  FADD.FTZ R115, -R38, R120 ;  /* 0x0000007826737221 */ /* 0x000fe20000010100 */
[----:B------:R-:W-:Y:S01]  /*2b00*/  ISETP.NE.AND P1, PT, R58, RZ, PT ;  /* 0x000000ff3a00720c */ /* 0x000fe20003f25270 */
[----:B------:R-:W-:Y:S01]  /*2b10*/  FFMA.FTZ R38, R39, R116, R114 ;  /* 0x0000007427267223 */ /* 0x000fe20000010072 */
[----:B------:R-:W-:Y:S01]  /*2b20*/  FMUL.FTZ R32, R17, R121 ;  /* 0x0000007911207220 */ /* 0x000fe20000410000 */
[----:B------:R-:W-:Y:S01]  /*2b30*/  FADD.FTZ R117, -R117, R116 ;  /* 0x0000007475757221 */ /* 0x000fe20000010100 */
[----:B------:R-:W-:Y:S01]  /*2b40*/  FMUL.FTZ R122, R18, R119 ;  /* 0x00000077127a7220 */ /* 0x000fe20000410000 */
[----:B------:R-:W-:Y:S01]  /*2b50*/  FADD.FTZ R114, -R114, R38 ;  /* 0x0000002672727221 */ /* 0x000fe20000010100 */
[----:B------:R-:W-:Y:S01]  /*2b60*/  FFMA.FTZ R124, R115, R32, RZ ;  /* 0x00000020737c7223 */ /* 0x000fe200000100ff */
[----:B------:R-:W-:Y:S01]  /*2b70*/  FMUL.FTZ R36, R16, R113 ;  /* 0x0000007110247220 */ /* 0x000fe20000410000 */
[----:B------:R-:W-:Y:S01]  /*2b80*/  FFMA.FTZ R39, R34, R38, R37 ;  /* 0x0000002622277223 */ /* 0x000fe20000010025 */
[-C--:B------:R-:W-:Y:S01]  /*2b90*/  FMUL.FTZ R34, R24, R33.reuse ;  /* 0x0000002118227220 */ /* 0x080fe20000410000 */
[----:B------:R-:W-:Y:S01]  /*2ba0*/  FFMA.FTZ R123, R117, R122, R124 ;  /* 0x0000007a757b7223 */ /* 0x000fe2000001007c */
[----:B------:R-:W-:Y:S01]  /*2bb0*/  FMUL.FTZ R35, R23, R36 ;  /* 0x0000002417237220 */ /* 0x000fe20000410000 */
[----:B------:R-:W-:Y:S01]  /*2bc0*/  FMUL.FTZ R32, R26, R32 ;  /* 0x000000201a207220 */ /* 0x000fe20000410000 */
[----:B------:R1:W-:Y:S01]  /*2bd0*/  @!P1 STS.64 [UR7+0x10b8], R86 ;  /* 0x0010b856ff009988 */ /* 0x0003e20008000a07 */
[----:B------:R-:W-:Y:S01]  /*2be0*/  FFMA.FTZ R123, R114, R33, R123 ;  /* 0x00000021727b7223 */ /* 0x000fe2000001007b */
[----:B------:R-:W-:Y:S01]  /*2bf0*/  FMUL.FTZ R33, R25, R122 ;  /* 0x0000007a19217220 */ /* 0x000fe20000410000 */
[----:B------:R-:W-:Y:S01]  /*2c00*/  ISETP.GE.AND P3, PT, R118, 0x1, PT ;  /* 0x000000017600780c */ /* 0x000fe20003f66270 */
[----:B------:R-:W-:Y:S01]  /*2c10*/  FADD.FTZ R122, -R37, R39 ;  /* 0x00000027257a7221 */ /* 0x000fe20000010100 */
[----:B------:R-:W-:Y:S01]  /*2c20*/  FMUL.FTZ R37, R30, R116 ;  /* 0x000000741e257220 */ /* 0x000fe20000410000 */
[----:B------:R-:W-:Y:S01]  /*2c30*/  FMUL.FTZ R38, R27, R38 ;  /* 0x000000261b267220 */ /* 0x000fe20000410000 */
[----:B------:R1:W-:Y:S01]  /*2c40*/  STS.128 [R90+0x200], R32 ;  /* 0x000200205a007388 */ /* 0x0003e20000000c00 */
[----:B------:R-:W-:Y:S01]  /*2c50*/  FFMA.FTZ R123, R122, R36, R123 ;  /* 0x000000247a7b7223 */ /* 0x000fe2000001007b */
[----:B------:R-:W-:Y:S01]  /*2c60*/  FMUL.FTZ R36, R29, R120 ;  /* 0x000000781d247220 */ /* 0x000fe20000410000 */
[----:B------:R-:W-:Y:S01]  /*2c70*/  FMUL.FTZ R39, R28, R39 ;  /* 0x000000271c277220 */ /* 0x000fe20000410000 */
[----:B------:R-:W-:Y:S01]  /*2c80*/  BAR.SYNC.DEFER_BLOCKING 0x0 ;  /* 0x0000000000007b1d */ /* 0x000fe20000010000 */
[----:B------:R-:W-:-:S05]  /*2c90*/  ISETP.GE.AND P4, PT, R118, 0x21, PT ;  /* 0x000000217600780c */ /* 0x000fca0003f86270 */
        /* <DEDUP_REMOVED lines=10> */
.L_x_9908:
[----:B------:R-:W-:Y:S05]  /*2d40*/  BSYNC.RECONVERGENT B0 ;  /* 0x0000000000007941 */ /* 0x000fea0003800200 */
.L_x_9907:
[----:B-12---:R1:W2:Y:S01]  /*2d50*/  LDS R33, [R46+0x280] ;  /* 0x000280002e217984 */ /* 0x0062a20000000800 */
[----:B------:R-:W-:Y:S04]  /*2d60*/  BSSY.RECONVERGENT B0, `(.L_x_9909) ;  /* 0x0000004000007945 */ /* 0x000fe80003800200 */
[----:B------:R-:W-:Y:S05]  /*2d70*/  @!P4 BRA `(.L_x_9910) ;  /* 0x000000000008c947 */ /* 0x000fea0003800000 */
[----:B---3--:R3:W-:Y:S04]  /*2d80*/  REDG.E.ADD.F32.FTZ.RN.STRONG.GPU desc[UR16][R82.64+0x80], R116 ;  /* 0x00008074520079a6 */ /* 0x0087e8000c12f310 */
[----:B--2---:R3:W-:Y:S02]  /*2d90*/  REDG.E.ADD.F32.FTZ.RN.STRONG.GPU desc[UR16][R84.64+0x80], R33 ;  /* 0x00008021540079a6 */ /* 0x0047e4000c12f310 */
.L_x_9910:
[----:B------:R-:W-:Y:S05]  /*2da0*/  BSYNC.RECONVERGENT B0 ;  /* 0x0000000000007941 */ /* 0x000fea0003800200 */
.L_x_9909:
[----:B--23--:R2:W3:Y:S01]  /*2db0*/  LDS R33, [R46+0x300] ;  /* 0x000300002e217984 */ /* 0x00c4e20000000800 */
[----:B------:R-:W-:Y:S04]  /*2dc0*/  BSSY.RECONVERGENT B0, `(.L_x_9911) ;  /* 0x0000004000007945 */ /* 0x000fe80003800200 */
[----:B------:R-:W-:Y:S05]  /*2dd0*/  @!P5 BRA `(.L_x_9912) ;  /* 0x000000000008d947 */ /* 0x000fea0003800000 */
[----:B----4-:R4:W-:Y:S04]  /*2de0*/  REDG.E.ADD.F32.FTZ.RN.STRONG.GPU desc[UR16][R82.64+0x100], R118 ;  /* 0x00010076520079a6 */ /* 0x0109e8000c12f310 */
[----:B---3--:R4:W-:Y:S02]  /*2df0*/  REDG.E.ADD.F32.FTZ.RN.STRONG.GPU desc[UR16][R84.64+0x100], R33 ;  /* 0x00010021540079a6 */ /* 0x0089e4000c12f310 */
.L_x_9912:
[----:B------:R-:W-:Y:S05]  /*2e00*/  BSYNC.RECONVERGENT B0 ;  /* 0x0000000000007941 */ /* 0x000fea0003800200 */
.L_x_9911:
[----:B---34-:R3:W4:Y:S01]  /*2e10*/  LDS R33, [R46+0x380] ;  /* 0x000380002e217984 */ /* 0x0187220000000800 */
[----:B------:R-:W-:Y:S04]  /*2e20*/  BSSY.RECONVERGENT B0, `(.L_x_9913) ;  /* 0x0000004000007945 */ /* 0x000fe80003800200 */
[----:B------:R-:W-:Y:S05]  /*2e30*/  @!P6 BRA `(.L_x_9914) ;  /* 0x000000000008e947 */ /* 0x000fea0003800000 */
[----:B0-----:R0:W-:Y:S04]  /*2e40*/  REDG.E.ADD.F32.FTZ.RN.STRONG.GPU desc[UR16][R82.64+0x180], R87 ;  /* 0x00018057520079a6 */ /* 0x0011e8000c12f310 */
[----:B----4-:R0:W-:Y:S02]  /*2e50*/  REDG.E.ADD.F32.FTZ.RN.STRONG.GPU desc[UR16][R84.64+0x180], R33 ;  /* 0x00018021540079a6 */ /* 0x0101e4000c12f310 */
.L_x_9914:
[----:B------:R-:W-:Y:S05]  /*2e60*/  BSYNC.RECONVERGENT B0 ;  /* 0x0000000000007941 */ /* 0x000fea0003800200 */
.L_x_9913:
[----:B------:R-:W5:Y:S01]  /*2e70*/  SHFL.DOWN P3, R32, R123, 0x1, 0x1f ;  /* 0x08201f007b207f89 */ /* 0x000f620000060000 */
[----:B------:R-:W-:Y:S01]  /*2e80*/  ISETP.NE.AND P4, PT, R41, RZ, PT ;  /* 0x000000ff2900720c */ /* 0x000fe20003f85270 */
[-C--:B------:R-:W-:Y:S01]  /*2e90*/  FMUL.FTZ R110, R110, R113.reuse ;  /* 0x000000716e6e7220 */ /* 0x080fe20000410000 */
[C---:B------:R-:W-:Y:S01]  /*2ea0*/  FMUL.FTZ R113, R2.reuse, R113 ;  /* 0x0000007102717220 */ /* 0x040fe20000410000 */
[-C--:B0---4-:R-:W-:Y:S01]  /*2eb0*/  FMUL.FTZ R33, R2, R112.reuse ;  /* 0x0000007002217220 */ /* 0x091fe20000410000 */
[----:B------:R-:W-:Y:S01]  /*2ec0*/  FMUL.FTZ R111, R111, R112 ;  /* 0x000000706f6f7220 */ /* 0x000fe20000410000 */
[----:B------:R-:W-:Y:S01]  /*2ed0*/  FMUL.FTZ R108, R108, R119 ;  /* 0x000000776c6c7220 */ /* 0x000fe20000410000 */
[----:B------:R-:W-:Y:S01]  /*2ee0*/  FMUL.FTZ R122, R122, R113 ;  /* 0x000000717a7a7220 */ /* 0x000fe20000410000 */
[----:B------:R-:W-:Y:S01]  /*2ef0*/  BSSY.RECONVERGENT B0, `(.L_x_9915) ;  /* 0x0000024000007945 */ /* 0x000fe20003800200 */
[----:B------:R-:W-:Y:S01]  /*2f00*/  FFMA.FTZ R12, R15, R111, R12 ;  /* 0x0000006f0f0c7223 */ /* 0x000fe2000001000c */
[----:B------:R-:W-:Y:S01]  /*2f10*/  FFMA.FTZ R13, R18, R108, R13 ;  /* 0x0000006c120d7223 */ /* 0x000fe2000001000d */
[----:B------:R-:W-:Y:S01]  /*2f20*/  FFMA.FTZ R11, R16, R110, R11 ;  /* 0x0000006e100b7223 */ /* 0x000fe2000001000b */
[----:B-----5:R-:W-:-:S05]  /*2f30*/  @P3 FADD R32, R123, R32 ;  /* 0x000000207b203221 */ /* 0x020fca0000000000 */
[----:B------:R-:W0:Y:S02]  /*2f40*/  SHFL.DOWN P3, R35, R32, 0x2, 0x1f ;  /* 0x08401f0020237f89 */ /* 0x000e240000060000 */
[----:B0-----:R-:W-:Y:S01]  /*2f50*/  @P3 FADD R35, R32, R35 ;  /* 0x0000002320233221 */ /* 0x001fe20000000000 */
[C---:B------:R-:W-:Y:S01]  /*2f60*/  FMUL.FTZ R32, R2.reuse, R119 ;  /* 0x0000007702207220 */ /* 0x040fe20000410000 */
[-C--:B------:R-:W-:Y:S01]  /*2f70*/  FMUL.FTZ R2, R2, R121.reuse ;  /* 0x0000007902027220 */ /* 0x080fe20000410000 */
[----:B------:R-:W-:Y:S02]  /*2f80*/  FMUL.FTZ R121, R0, R121 ;  /* 0x0000007900797220 */ /* 0x000fe40000410000 */
[----:B------:R-:W0:Y:S01]  /*2f90*/  SHFL.DOWN P3, R34, R35, 0x4, 0x1f ;  /* 0x08801f0023227f89 */ /* 0x000e220000060000 */
[----:B------:R-:W-:Y:S01]  /*2fa0*/  FMUL.FTZ R32, R117, R32 ;  /* 0x0000002075207220 */ /* 0x000fe20000410000 */
[----:B------:R-:W-:Y:S01]  /*2fb0*/  FMUL.FTZ R115, R115, R2 ;  /* 0x0000000273737220 */ /* 0x000fe20000410000 */
[----:B------:R-:W-:-:S03]  /*2fc0*/  FFMA.FTZ R14, R17, R121, R14 ;  /* 0x00000079110e7223 */ /* 0x000fc6000001000e */
[----:B------:R-:W-:-:S04]  /*2fd0*/  FFMA.FTZ R0, R26, R121, R115 ;  /* 0x000000791a007223 */ /* 0x000fc80000010073 */
[----:B------:R-:W-:Y:S01]  /*2fe0*/  FADD.FTZ R19, R0, R19 ;  /* 0x0000001300137221 */ /* 0x000fe20000010000 */
[----:B0-----:R-:W-:Y:S01]  /*2ff0*/  @P3 FADD R34, R35, R34 ;  /* 0x0000002223223221 */ /* 0x001fe20000000000 */
[----:B------:R-:W-:Y:S01]  /*3000*/  FMUL.FTZ R35, R114, R33 ;  /* 0x0000002172237220 */ /* 0x000fe20000410000 */
[----:B------:R-:W-:-:S03]  /*3010*/  FFMA.FTZ R33, R25, R108, R32 ;  /* 0x0000006c19217223 */ /* 0x000fc60000010020 */
[----:B------:R-:W0:Y:S01]  /*3020*/  SHFL.DOWN P3, R37, R34, 0x8, 0x1f ;  /* 0x09001f0022257f89 */ /* 0x000e220000060000 */
[----:B------:R-:W-:Y:S01]  /*3030*/  FFMA.FTZ R2, R24, R111, R35 ;  /* 0x0000006f18027223 */ /* 0x000fe20000010023 */
[----:B------:R-:W-:Y:S01]  /*3040*/  FFMA.FTZ R35, R23, R110, R122 ;  /* 0x0000006e17237223 */ /* 0x000fe2000001007a */
[----:B------:R-:W-:Y:S02]  /*3050*/  FADD.FTZ R20, R33, R20 ;  /* 0x0000001421147221 */ /* 0x000fe40000010000 */
        /* <DEDUP_REMOVED lines=13> */
.L_x_9916:
[----:B------:R-:W-:Y:S05]  /*3130*/  BSYNC.RECONVERGENT B0 ;  /* 0x0000000000007941 */ /* 0x000fea0003800200 */
.L_x_9915:
[----:B------:R-:W-:-:S04]  /*3140*/  UIADD3 UR4, UPT, UPT, UR4, 0x1, URZ ;  /* 0x0000000104047890 */ /* 0x000fc8000fffe0ff */
[----:B------:R-:W-:-:S09]  /*3150*/  UISETP.GE.AND UP0, UPT, UR4, UR14, UPT ;  /* 0x0000000e0400728c */ /* 0x000fd2000bf06270 */
[----:B------:R-:W-:Y:S05]  /*3160*/  BRA.U !UP0, `(.L_x_9917) ;  /* 0xffffffe908f47547 */ /* 0x000fea000b83ffff */
.L_x_9903:
[----:B------:R-:W-:Y:S01]  /*3170*/  BAR.SYNC.DEFER_BLOCKING 0x0 ;  /* 0x0000000000007b1d */ /* 0x000fe20000010000 */
[----:B------:R-:W-:Y:S01]  /*3180*/  F2FP.F16.F32.PACK_AB R14, R13, R14 ;  /* 0x0000000e0d0e723e */ /* 0x000fe200000000ff */
[----:B------:R-:W-:Y:S01]  /*3190*/  IMAD.MOV.U32 R65, RZ, RZ, RZ ;  /* 0x000000ffff417224 */ /* 0x000fe200078e00ff */
[----:B------:R-:W-:Y:S02]  /*31a0*/  F2FP.F16.F32.PACK_AB R15, R11, R12 ;  /* 0x0000000c0b0f723e */ /* 0x000fe400000000ff */
[----:B------:R-:W-:-:S03]  /*31b0*/  F2FP.F16.F32.PACK_AB R16, R20, R19 ;  /* 0x000000131410723e */ /* 0x000fc600000000ff */
[----:B------:R-:W5:Y:S01]  /*31c0*/  LDC.64 R12, c[0x0][0x4f8] ;  /* 0x00013e00ff0c7b82 */ /* 0x000f620000000a00 */
[----:B------:R-:W0:Y:S01]  /*31d0*/  LDCU.64 UR8, c[0x0][0x500] ;  /* 0x0000a000ff0877ac */ /* 0x000e220008000a00 */
[----:B------:R-:W-:Y:S01]  /*31e0*/  F2FP.F16.F32.PACK_AB R17, R22, R21 ;  /* 0x000000151611723e */ /* 0x000fe200000000ff */
[----:B------:R-:W-:Y:S01]  /*31f0*/  FADD.FTZ R19, R19, R102 ;  /* 0x0000006613137221 */ /* 0x000fe20000010000 */
[----:B------:R-:W1:Y:S03]  /*3200*/  LDCU.64 UR10, c[0x0][0x550] ;  /* 0x0000aa00ff0a77ac */ /* 0x000e660008000a00 */
[----:B------:R-:W-:Y:S01]  /*3210*/  FADD.FTZ R20, R19, R20 ;  /* 0x0000001413147221 */ /* 0x000fe20000010000 */
[----:B------:R-:W2:Y:S03]  /*3220*/  LDC.64 R24, c[0x0][0x518] ;  /* 0x00014600ff187b82 */ /* 0x000ea60000000a00 */
[----:B------:R-:W-:-:S04]  /*3230*/  FADD.FTZ R21, R20, R21 ;  /* 0x0000001514157221 */ /* 0x000fc80000010000 */
[----:B------:R-:W-:Y:S01]  /*3240*/  FADD.FTZ R102, R21, R22 ;  /* 0x0000001615667221 */ /* 0x000fe20000010000 */
[----:B------:R-:W-:Y:S01]  /*3250*/  STS.64 [R31], R14 ;  /* 0x0000000e1f007388 */ /* 0x000fe20000000a00 */
[----:B------:R-:W-:-:S03]  /*3260*/  NOP ;  /* 0x0000000000007918 */ /* 0x000fc60000000000 */
[----:B------:R-:W-:Y:S01]  /*3270*/  LDS.U16 R5, [R40] ;  /* 0x0000000028057984 */ /* 0x000fe20000000400 */
[----:B-----5:R-:W-:-:S03]  /*3280*/  IMAD.WIDE.U32 R2, R12, UR18, R64 ;  /* 0x000000120c027c25 */ /* 0x020fc6000f8e0040 */
        /* <DEDUP_REMOVED lines=14> */
[----:B------:R-:W-:Y:S02]  /*3370*/  LEA.HI.X R3, R3, UR11, R4, 0x1, P5 ;  /* 0x0000000b03037c11 */ /* 0x000fe4000a8f0c04 */
[----:B------:R-:W-:-:S04]  /*3380*/  IADD3 R97, P5, PT, R97, -0x100, RZ ;  /* 0xffffff0061617810 */ /* 0x000fc80007fbe0ff */
[----:B------:R-:W-:Y:S01]  /*3390*/  IADD3.X R96, PT, PT, R96, -0x1, RZ, P5, !PT ;  /* 0xffffffff60607810 */ /* 0x000fe20002ffe4ff */
        /* <DEDUP_REMOVED lines=45> */
.L_x_9901:
        /* <DEDUP_REMOVED lines=34> */
.L_x_9920:
[----:B------:R-:W-:Y:S05]  /*3890*/  BSYNC.RECONVERGENT B0 ;  /* 0x0000000000007941 */ /* 0x000fea0003800200 */
.L_x_9919:
        /* <DEDUP_REMOVED lines=26> */
.L_x_9922:
[----:B------:R-:W-:Y:S05]  /*3a40*/  BSYNC.RECONVERGENT B0 ;  /* 0x0000000000007941 */ /* 0x000fea0003800200 */
.L_x_9921:
[----:B------:R-:W-:Y:S05]  /*3a50*/  @P2 EXIT ;  /* 0x000000000000294d */ /* 0x000fea0003800000 */
[----:B------:R-:W2:Y:S01]  /*3a60*/  S2UR UR5, SR_CgaCtaId ;  /* 0x00000000000579c3 */ /* 0x000ea20000008800 */
[----:B01----:R-:W-:Y:S01]  /*3a70*/  MOV R7, R12 ;  /* 0x0000000c00077202 */ /* 0x003fe20000000f00 */
[----:B------:R-:W-:Y:S01]  /*3a80*/  UMOV UR4, 0x400 ;  /* 0x0000040000047882 */ /* 0x000fe20000000000 */
[----:B------:R-:W0:Y:S01]  /*3a90*/  LDCU UR6, c[0x0][0x360] ;  /* 0x00006c00ff0677ac */ /* 0x000e220008000800 */
[----:B------:R-:W1:Y:S01]  /*3aa0*/  LDCU.64 UR8, c[0x0][0x4b0] ;  /* 0x00009600ff0877ac */ /* 0x000e620008000a00 */
[----:B------:R-:W0:Y:S02]  /*3ab0*/  LDCU.64 UR10, c[0x0][0x530] ;  /* 0x0000a600ff0a77ac */ /* 0x000e240008000a00 */
[----:B012---:R-:W-:-:S12]  /*3ac0*/  ULEA UR4, UR5, UR4, 0x18 ;  /* 0x0000000405047291 */ /* 0x007fd8000f8ec0ff */
.L_x_9923:
        /* <DEDUP_REMOVED lines=15> */
.L_x_9924:
        /* <DEDUP_REMOVED lines=12> */
.L_x_10549:


//--------------------- .text._Z25selective_scan_bwd_kernelI32Selective_Scan_bwd_kernel_traitsILi32ELi4ELb0ELb1ELb1ELb1ELb0EN3c104HalfEfEEv12SSMParamsBwd --------------------------
	.section	.text._Z25selective_scan_bwd_kernelI32Selective_Scan_bwd_kernel_traitsILi32ELi4ELb0ELb1ELb1ELb1ELb0EN3c104HalfEfEEv12SSMParamsBwd,"ax",@progbits
	.align	128
        .global         _Z25selective_scan_bwd_kernelI32Selective_Scan_bwd_kernel_traitsILi32ELi4ELb0ELb1ELb1ELb1ELb0EN3c104HalfEfEEv12SSMParamsBwd
        .type           _Z25selective_scan_bwd_kernelI32Selective_Scan_bwd_kernel_traitsILi32ELi4ELb0ELb1ELb1ELb1ELb0EN3c104HalfEfEEv12SSMParamsBwd,@function
        .size           _Z25selective_scan_bwd_kernelI32Selective_Scan_bwd_kernel_traitsILi32ELi4ELb0ELb1ELb1ELb1ELb0EN3c104HalfEfEEv12SSMParamsBwd,(.L_x_10550 - _Z25selective_scan_bwd_kernelI32Selective_Scan_bwd_kernel_traitsILi32ELi4ELb0ELb1ELb1ELb1ELb0EN3c104HalfEfEEv12SSMParamsBwd)
        .other          _Z25selective_scan_bwd_kernelI32Selective_Scan_bwd_kernel_traitsILi32ELi4ELb0ELb1ELb1ELb1ELb0EN3c104HalfEfEEv12SSMParamsBwd,@"STO_CUDA_ENTRY STV_DEFAULT"
_Z25selective_scan_bwd_kernelI32Selective_Scan_bwd_kernel_traitsILi32ELi4ELb0ELb1ELb1ELb1ELb0EN3c104HalfEfEEv12SSMParamsBwd:
.text._Z25selective_scan_bwd_kernelI32Selective_Scan_bwd_kernel_traitsILi32ELi4ELb0ELb1ELb1ELb1ELb0EN3c104HalfEfEEv12SSMParamsBwd:
        /* <DEDUP_REMOVED lines=32> */
[----:B0-----:R-:W-:-:S06]  /*0200*/  MOV R6, RZ ;  /* 0x000000ff00067202 */ /* 0x001fcc0000000f00 */
[----:B------:R-:W0:Y:S01]  /*0210*/  LDC.64 R24, c[0x0][0x528] ;  /* 0x00014a00ff187b82 */ /* 0x000e220000000a00 */
[----:B----4-:R-:W-:-:S07]  /*0220*/  IADD3 R10, PT, PT, RZ, -R7, RZ ;  /* 0x80000007ff0a7210 */ /* 0x010fce0007ffe0ff */
[----:B------:R-:W4:Y:S01]  /*0230*/  LDC.64 R26, c[0x0][0x448] ;  /* 0x00011200ff1a7b82 */ /* 0x000f220000000a00 */
[----:B------:R-:W-:Y:S01]  /*0240*/  IMAD R3, R10, R9, RZ ;  /* 0x000000090a037224 */ /* 0x000fe200078e02ff */
[----:B------:R-:W-:-:S03]  /*0250*/  IABS R2, R113 ;  /* 0x0000007100027213 */ /* 0x000fc60000000000 */
[----:B------:R-:W-:-:S03]  /*0260*/  IMAD.HI.U32 R7, R7, R3, R6 ;  /* 0x0000000307077227 */ /* 0x000fc600078e0006 */
[----:B------:R-:W4:Y:S03]  /*0270*/  LDC.64 R92, c[0x0][0x450] ;  /* 0x00011400ff5c7b82 */ /* 0x000f260000000a00 */
[----:B------:R-:W-:-:S05]  /*0280*/  IMAD.HI.U32 R0, R7, R2, RZ ;  /* 0x0000000207007227 */ /* 0x000fca00078e00ff */
[----:B------:R-:W-:Y:S01]  /*0290*/  IADD3 R3, PT, PT, -R0, RZ, RZ ;  /* 0x000000ff00037210 */ /* 0x000fe20007ffe1ff */
[----:B------:R-:W0:Y:S01]  /*02a0*/  LDC.64 R110, c[0x0][0x4a8] ;  /* 0x00012a00ff6e7b82 */ /* 0x000e220000000a00 */
        /* <DEDUP_REMOVED lines=17> */
[----:B------:R-:W-:Y:S01]  /*03c0*/  IMAD.U32 R3, RZ, RZ, UR5 ;  /* 0x00000005ff037e24 */ /* 0x000fe2000f8e00ff */
[----:B------:R-:W-:Y:S01]  /*03d0*/  MOV R5, UR7 ;  /* 0x0000000700057c02 */ /* 0x000fe20008000f00 */
[----:B------:R-:W1:Y:S01]  /*03e0*/  LDCU.64 UR6, c[0x0][0x498] ;  /* 0x00009300ff0677ac */ /* 0x000e620008000a00 */
[----:B------:R-:W-:Y:S01]  /*03f0*/  @P1 IADD3 R0, PT, PT, R0, 0x1, RZ ;  /* 0x0000000100001810 */ /* 0x000fe20007ffe0ff */
[----:B------:R-:W4:Y:S01]  /*0400*/  @P0 LDC.64 R6, c[0x0][0x480] ;  /* 0x00012000ff060b82 */ /* 0x000f220000000a00 */
[----:B------:R-:W-:Y:S01]  /*0410*/  MOV R3, UR8 ;  /* 0x0000000800037c02 */ /* 0x000fe20008000f00 */
[----:B------:R-:W0:Y:S02]  /*0420*/  LDCU.64 UR8, c[0x0][0x3b0] ;  /* 0x00007600ff0877ac */ /* 0x000e240008000a00 */
[----:B------:R-:W-:-:S02]  /*0430*/  IMAD.MOV.U32 R53, RZ, RZ, R0 ;  /* 0x000000ffff357224 */ /* 0x000fc400078e0000 */
[----:B------:R-:W-:Y:S01]  /*0440*/  IMAD.WIDE.U32 R2, R113, UR10, R2 ;  /* 0x0000000a71027c25 */ /* 0x000fe2000f8e0002 */
[----:B------:R-:W-:-:S03]  /*0450*/  ISETP.NE.AND P2, PT, R8, RZ, PT ;  /* 0x000000ff0800720c */ /* 0x000fc60003f45270 */
[----:B---3--:R-:W-:Y:S01]  /*0460*/  @P0 IMAD R0, R10, UR18, R113 ;  /* 0x000000120a000c24 */ /* 0x008fe2000f8e0271 */
[----:B------:R-:W-:Y:S01]  /*0470*/  LEA R9, R19, 0xffffff80, 0x7 ;  /* 0xffffff8013097811 */ /* 0x000fe200078e38ff */
[----:B------:R-:W-:Y:S01]  /*0480*/  IMAD R13, R113, UR11, R3 ;  /* 0x0000000b710d7c24 */ /* 0x000fe2000f8e0203 */
[----:B------:R-:W-:Y:S01]  /*0490*/  ISETP.GE.AND P1, PT, R19, 0x1, PT ;  /* 0x000000011300780c */ /* 0x000fe20003f26270 */
[----:B------:R-:W-:Y:S01]  /*04a0*/  @P0 IMAD R0, R0, R19, RZ ;  /* 0x0000001300000224 */ /* 0x000fe200078e02ff */
[----:B------:R-:W3:Y:S01]  /*04b0*/  LDCU.64 UR10, c[0x0][0x3d0] ;  /* 0x00007a00ff0a77ac */ /* 0x000ee20008000a00 */
[----:B------:R-:W3:Y:S01]  /*04c0*/  LDC.64 R18, c[0x0][0x3e8] ;  /* 0x0000fa00ff127b82 */ /* 0x000ee20000000a00 */
[----:B------:R-:W-:Y:S01]  /*04d0*/  MOV R5, UR4 ;  /* 0x0000000400057c02 */ /* 0x000fe20008000f00 */
[----:B-1----:R-:W-:Y:S01]  /*04e0*/  UIMAD.WIDE.U32 UR4, UR18, UR6, URZ ;  /* 0x00000006120472a5 */ /* 0x002fe2000f8e00ff */
[----:B------:R-:W-:Y:S01]  /*04f0*/  @!P3 IADD3 R53, PT, PT, -R53, RZ, RZ ;  /* 0x000000ff3535b210 */ /* 0x000fe20007ffe1ff */
[----:B--2---:R-:W-:Y:S01]  /*0500*/  @P0 IMAD R3, R0, R21, RZ ;  /* 0x0000001500030224 */ /* 0x004fe200078e02ff */
[----:B------:R-:W-:Y:S01]  /*0510*/  @!P2 LOP3.LUT R53, RZ, R8, RZ, 0x33, !PT ;  /* 0x00000008ff35a212 */ /* 0x000fe200078e33ff */
[----:B------:R-:W-:-:S02]  /*0520*/  UIMAD UR5, UR18, UR7, UR5 ;  /* 0x00000007120572a4 */ /* 0x000fc4000f8e0205 */
[----:B------:R-:W1:Y:S01]  /*0530*/  LDC.64 R20, c[0x0][0x460] ;  /* 0x00011800ff147b82 */ /* 0x000e620000000a00 */
[----:B------:R-:W-:Y:S01]  /*0540*/  SHF.R.S32.HI R29, RZ, 0x1f, R53 ;  /* 0x0000001fff1d7819 */ /* 0x000fe20000011435 */
[----:B----4-:R-:W-:Y:S01]  /*0550*/  @P0 IMAD.WIDE R62, R3, 0x8, R6 ;  /* 0x00000008033e0825 */ /* 0x010fe200078e0206 */
[----:B------:R-:W-:Y:S01]  /*0560*/  IADD3 R102, P3, PT, R9, R2, RZ ;  /* 0x0000000209667210 */ /* 0x000fe20007f7e0ff */
[----:B0-----:R-:W-:Y:S02]  /*0570*/  UIMAD.WIDE.U32 UR6, UR18, UR8, URZ ;  /* 0x00000008120672a5 */ /* 0x001fe4000f8e00ff */
[----:B------:R-:W-:Y:S01]  /*0580*/  IMAD.WIDE.U32 R2, R113, R16, UR4 ;  /* 0x0000000471027e25 */ /* 0x000fe2000f8e0010 */
[----:B---3--:R-:W-:-:S03]  /*0590*/  UIMAD.WIDE.U32 UR4, UR18, UR10, URZ ;  /* 0x0000000a120472a5 */ /* 0x008fc6000f8e00ff */
        /* <DEDUP_REMOVED lines=17> */
[----:B------:R-:W-:Y:S02]  /*06b0*/  IADD3.X R5, PT, PT, R0, R13, RZ, P3, !PT ;  /* 0x0000000d00057210 */ /* 0x000fe40001ffe4ff */
[----:B------:R-:W-:-:S02]  /*06c0*/  IADD3 R9, P2, PT, R9, R4, RZ ;  /* 0x0000000409097210 */ /* 0x000fc40007f5e0ff */
[----:B-1----:R-:W-:Y:S01]  /*06d0*/  LEA R103, P3, R102, R20, 0x1 ;  /* 0x0000001466677211 */ /* 0x002fe200078608ff */
[C---:B------:R-:W-:Y:S01]  /*06e0*/  IMAD.X R2, R0.reuse, 0x1, R15, P0 ;  /* 0x0000000100027824 */ /* 0x040fe200000e060f */
[C---:B------:R-:W-:Y:S02]  /*06f0*/  IADD3.X R3, PT, PT, R0.reuse, R7, RZ, P5, !PT ;  /* 0x0000000700037210 */ /* 0x040fe40002ffe4ff */
[C---:B------:R-:W-:Y:S01]  /*0700*/  IADD3.X R4, PT, PT, R0.reuse, R11, RZ, P4, !PT ;  /* 0x0000000b00047210 */ /* 0x040fe200027fe4ff */
[----:B------:R-:W-:Y:S01]  /*0710*/  IMAD.WIDE.U32 R60, R113, R110, RZ ;  /* 0x0000006e713c7225 */ /* 0x000fe200078e00ff */
        /* <DEDUP_REMOVED lines=11> */
[----:B------:R-:W-:Y:S01]  /*07d0*/  LEA.HI.X R93, R9, R93, R0, 0x1, P3 ;  /* 0x0000005d095d7211 */ /* 0x000fe200018f0c00 */
        /* <DEDUP_REMOVED lines=27> */
[----:B------:R-:W-:Y:S02]  /*0990*/  IADD3 R50, PT, PT, R58, 0x200, RZ ;  /* 0x000002003a327810 */ /* 0x000fe40007ffe0ff */
        /* <DEDUP_REMOVED lines=9> */
[----:B--2---:R-:W-:Y:S01]  /*0a30*/  IMAD.U32 R90, RZ, RZ, UR6 ;  /* 0x00000006ff5a7e24 */ /* 0x004fe2000f8e00ff */
[----:B------:R-:W-:Y:S01]  /*0a40*/  IADD3 R46, PT, PT, R53, R7, RZ ;  /* 0x00000007352e7210 */ /* 0x000fe20007ffe0ff */
[----:B------:R-:W-:-:S07]  /*0a50*/  IMAD R48, R58, -0xc, R3 ;  /* 0xfffffff43a307824 */ /* 0x000fce00078e0203 */
.L_x_9949:
        /* <DEDUP_REMOVED lines=25> */
[----:B------:R-:W-:Y:S01]  /*0bf0*/  PRMT R12, RZ, 0x7610, R12 ;  /* 0x00007610ff0c7816 */ /* 0x000fe2000000000c */
[----:B------:R-:W-:Y:S01]  /*0c00*/  IMAD.X R67, RZ, RZ, R100, P4 ;  /* 0x000000ffff437224 */ /* 0x000fe200020e0664 */
[----:B------:R-:W-:Y:S02]  /*0c10*/  PRMT R14, RZ, 0x7610, R14 ;  /* 0x00007610ff0e7816 */ /* 0x000fe4000000000e */
[----:B------:R-:W-:Y:S01]  /*0c20*/  PRMT R16, RZ, 0x7610, R16 ;  /* 0x00007610ff107816 */ /* 0x000fe20000000010 */
        /* <DEDUP_REMOVED lines=14> */
[----:B0-----:R-:W-:-:S02]  /*0d10*/  IADD3 R4, P4, PT, R18, R99, RZ ;  /* 0x0000006312047210 */ /* 0x001fc40007f9e0ff */
[----:B------:R-:W-:Y:S02]  /*0d20*/  PRMT R0, RZ, 0x7610, R0 ;  /* 0x00007610ff007816 */ /* 0x000fe40000000000 */
        /* <DEDUP_REMOVED lines=37> */
[----:B0-----:R-:W-:Y:S01]  /*0f80*/  MOV R6, 0x3e800000 ;  /* 0x3e80000000067802 */ /* 0x001fe20000000f00 */
        /* <DEDUP_REMOVED lines=28> */
.L_x_9927:
[----:B------:R-:W-:Y:S05]  /*1150*/  BSYNC.RECONVERGENT B0 ;  /* 0x0000000000007941 */ /* 0x000fea0003800200 */
.L_x_9926:
[----:B------:R-:W-:Y:S04]  /*1160*/  BSSY.RECONVERGENT B0, `(.L_x_9928) ;  /* 0x0000020000007945 */ /* 0x000fe80003800200 */
[----:B------:R-:W-:Y:S05]  /*1170*/  @P3 BRA `(.L_x_9929) ;  /* 0x0000000000783947 */ /* 0x000fea0003800000 */
[----:B------:R-:W-:Y:S01]  /*1180*/  FMUL.FTZ R31, R31, 1.4426950216293334961 ;  /* 0x3fb8aa3b1f1f7820 */ /* 0x000fe20000410000 */
[----:B0-----:R-:W-:Y:S02]  /*1190*/  IMAD.MOV.U32 R6, RZ, RZ, 0x3e800000 ;  /* 0x3e800000ff067424 */ /* 0x001fe400078e00ff */
        /* <DEDUP_REMOVED lines=28> */
.L_x_9929:
[----:B------:R-:W-:Y:S05]  /*1360*/  BSYNC.RECONVERGENT B0 ;  /* 0x0000000000007941 */ /* 0x000fea0003800200 */
.L_x_9928:
[----:B------:R-:W-:Y:S04]  /*1370*/  BSSY.RECONVERGENT B0, `(.L_x_9930) ;  /* 0x0000020000007945 */ /* 0x000fe80003800200 */
[----:B------:R-:W-:Y:S05]  /*1380*/  @P0 BRA `(.L_x_9931) ;  /* 0x0000000000780947 */ /* 0x000fea0003800000 */
        /* <DEDUP_REMOVED lines=30> */
.L_x_9931:
[----:B------:R-:W-:Y:S05]  /*1570*/  BSYNC.RECONVERGENT B0 ;  /* 0x0000000000007941 */ /* 0x000fea0003800200 */
.L_x_9930:
        /* <DEDUP_REMOVED lines=32> */
.L_x_9933:
[----:B------:R-:W-:Y:S05]  /*1780*/  BSYNC.RECONVERGENT B0 ;  /* 0x0000000000007941 */ /* 0x000fea0003800200 */
.L_x_9932:
[----:B------:R-:W2:Y:S01]  /*1790*/  LDCU UR4, c[0x0][0x38c] ;  /* 0x00007180ff0477ac */ /* 0x000ea20008000800 */
[----:B-1----:R-:W-:Y:S01]  /*17a0*/  HADD2.F32 R24, -RZ, R20.H0_H0 ;  /* 0x20000014ff187230 */ /* 0x002fe20000004100 */
[----:B0-----:R-:W-:Y:S01]  /*17b0*/  CS2R R18, SRZ ;  /* 0x0000000000127805 */ /* 0x001fe2000001ff00 */
[----:B------:R-:W-:Y:S01]  /*17c0*/  HADD2.F32 R28, -RZ, R2.H1_H1 ;  /* 0x30000002ff1c7230 */ /* 0x000fe20000004100 */
[----:B------:R-:W-:Y:S01]  /*17d0*/  CS2R R16, SRZ ;  /* 0x0000000000107805 */ /* 0x000fe2000001ff00 */
[----:B------:R-:W-:Y:S02]  /*17e0*/  HADD2.F32 R23, -RZ, R20.H1_H1 ;  /* 0x30000014ff177230 */ /* 0x000fe40000004100 */
[----:B------:R-:W-:Y:S01]  /*17f0*/  FFMA.FTZ R0, R24, R27, R109 ;  /* 0x0000001b18007223 */ /* 0x000fe2000001006d */
[--C-:B------:R-:W-:Y:S01]  /*1800*/  HADD2.F32 R25, -RZ, R3.reuse.H0_H0 ;  /* 0x20000003ff197230 */ /* 0x100fe20000004100 */
[----:B------:R-:W-:Y:S01]  /*1810*/  PRMT R20, RZ, 0x7610, R20 ;  /* 0x00007610ff147816 */ /* 0x000fe20000000014 */
[----:B------:R-:W-:-:S02]  /*1820*/  HADD2.F32 R26, -RZ, R3.H1_H1 ;  /* 0x30000003ff1a7230 */ /* 0x000fc40000004100 */
[C---:B------:R-:W-:Y:S01]  /*1830*/  FFMA.FTZ R3, R23.reuse, R28, R0 ;  /* 0x0000001c17037223 */ /* 0x040fe20000010000 */
[--C-:B------:R-:W-:Y:S02]  /*1840*/  HADD2.F32 R22, -RZ, R21.reuse.H0_H0 ;  /* 0x20000015ff167230 */ /* 0x100fe40000004100 */
[-C--:B------:R-:W-:Y:S01]  /*1850*/  FMUL.FTZ R15, R24, R106.reuse ;  /* 0x0000006a180f7220 */ /* 0x080fe20000410000 */
[----:B------:R-:W-:Y:S02]  /*1860*/  HADD2.F32 R21, -RZ, R21.H1_H1 ;  /* 0x30000015ff157230 */ /* 0x000fe40000004100 */
[-C--:B------:R-:W-:Y:S01]  /*1870*/  FMUL.FTZ R14, R23, R106.reuse ;  /* 0x0000006a170e7220 */ /* 0x080fe20000410000 */
[C---:B------:R-:W-:Y:S01]  /*1880*/  FFMA.FTZ R0, R22.reuse, R25, R3 ;  /* 0x0000001916007223 */ /* 0x040fe20000010003 */
[-C--:B------:R-:W-:Y:S01]  /*1890*/  FMUL.FTZ R13, R22, R106.reuse ;  /* 0x0000006a160d7220 */ /* 0x080fe20000410000 */
[----:B--2---:R-:W-:Y:S01]  /*18a0*/  UISETP.GE.AND UP0, UPT, UR4, 0x1, UPT ;  /* 0x000000010400788c */ /* 0x004fe2000bf06270 */
        /* <DEDUP_REMOVED lines=8> */
[C---:B------:R-:W-:Y:S01]  /*1930*/  VIADD R11, R90.reuse, 0xfffffffe ;  /* 0xfffffffe5a0b7836 */ /* 0x040fe20000000000 */
        /* <DEDUP_REMOVED lines=8> */
[----:B------:R-:W-:Y:S01]  /*19c0*/  IADD3 R10, PT, PT, R64, R58, RZ ;  /* 0x0000003a400a7210 */ /* 0x000fe20007ffe0ff */
[----:B------:R-:W-:Y:S01]  /*19d0*/  FMUL.FTZ R6, R26, R29 ;  /* 0x0000001d1a067220 */ /* 0x000fe20000410000 */
[----:B------:R-:W-:Y:S01]  /*19e0*/  ISETP.EQ.AND P0, PT, R58, RZ, P0 ;  /* 0x000000ff3a00720c */ /* 0x000fe20000702270 */
[----:B------:R-:W2:Y:S01]  /*19f0*/  LDC.64 R72, c[0x0][0x3c0] ;  /* 0x0000f000ff487b82 */ /* 0x000ea20000000a00 */
[----:B------:R-:W-:Y:S01]  /*1a00*/  LOP3.LUT R5, R5, 0x100, RZ, 0xc0, !PT ;  /* 0x0000010005057812 */ /* 0x000fe200078ec0ff */
[----:B------:R-:W3:Y:S01]  /*1a10*/  LDCU UR12, c[0x0][0x394] ;  /* 0x00007280ff0c77ac */ /* 0x000ee20008000800 */
[----:B------:R-:W-:-:S02]  /*1a20*/  LOP3.LUT R4, R4, 0x100, RZ, 0xc0, !PT ;  /* 0x0000010004047812 */ /* 0x000fc400078ec0ff */
[----:B------:R-:W-:Y:S01]  /*1a30*/  IADD3.X R81, PT, PT, RZ, R47, RZ, P1, !PT ;  /* 0x0000002fff517210 */ /* 0x000fe20000ffe4ff */
[----:B------:R-:W4:Y:S01]  /*1a40*/  LDCU UR14, c[0x0][0x38c] ;  /* 0x00007180ff0e77ac */ /* 0x000f220008000800 */
[----:B------:R-:W-:Y:S01]  /*1a50*/  IADD3.X R83, PT, PT, RZ, R46, RZ, P3, !PT ;  /* 0x0000002eff537210 */ /* 0x000fe20001ffe4ff */
[----:B------:R-:W0:Y:S01]  /*1a60*/  LDC.64 R74, c[0x0][0x3e0] ;  /* 0x0000f800ff4a7b82 */ /* 0x000e220000000a00 */
[----:B------:R-:W0:Y:S01]  /*1a70*/  LDCU UR13, c[0x0][0x388] ;  /* 0x00007100ff0d77ac */ /* 0x000e220008000800 */
[----:B------:R-:W0:Y:S06]  /*1a80*/  LDCU.64 UR8, c[0x0][0x538] ;  /* 0x0000a700ff0877ac */ /* 0x000e2c0008000a00 */
[----:B------:R-:W0:Y:S01]  /*1a90*/  LDC.64 R76, c[0x0][0x4d0] ;  /* 0x00013400ff4c7b82 */ /* 0x000e220000000a00 */
[----:B------:R-:W0:Y:S01]  /*1aa0*/  LDCU.64 UR10, c[0x0][0x540] ;  /* 0x0000a800ff0a77ac */ /* 0x000e220008000a00 */
[----:B------:R-:W-:-:S06]  /*1ab0*/  UMOV UR4, URZ ;  /* 0x000000ff00047c82 */ /* 0x000fcc0008000000 */
[----:B---34-:R-:W0:Y:S02]  /*1ac0*/  LDC.64 R78, c[0x0][0x4f0] ;  /* 0x00013c00ff4e7b82 */ /* 0x018e240000000a00 */
.L_x_9948:
[----:B------:R-:W-:Y:S02]  /*1ad0*/  MOV R2, R91 ;  /* 0x0000005b00027202 */ /* 0x000fe40000000f00 */
[----:B------:R-:W-:Y:S02]  /*1ae0*/  MOV R3, RZ ;  /* 0x000000ff00037202 */ /* 0x000fe40000000f00 */
[-C--:B------:R-:W-:Y:S02]  /*1af0*/  ISETP.GE.AND P4, PT, R51, R44.reuse, PT ;  /* 0x0000002c3300720c */ /* 0x080fe40003f86270 */
[-C--:B------:R-:W-:Y:S01]  /*1b00*/  ISETP.GE.AND P3, PT, R87, R44.reuse, PT ;  /* 0x0000002c5700720c */ /* 0x080fe20003f66270 */
[----:B0-2-4-:R-:W-:Y:S01]  /*1b10*/  IMAD.WIDE.U32 R32, R72, UR4, R2 ;  /* 0x0000000448207c25 */ /* 0x015fe2000f8e0002 */
[----:B------:R-:W-:-:S03]  /*1b20*/  ISETP.GE.AND P1, PT, R49, R44, PT ;  /* 0x0000002c3100720c */ /* 0x000fc60003f26270 */
[----:B------:R-:W-:Y:S01]  /*1b30*/  IMAD R33, R73, UR4, R33 ;  /* 0x0000000449217c24 */ /* 0x000fe2000f8e0221 */
[----:B------:R-:W-:-:S04]  /*1b40*/  LEA R38, P5, R32, R97, 0x1 ;  /* 0x0000006120267211 */ /* 0x000fc800078a08ff */
[----:B------:R-:W-:-:S05]  /*1b50*/  LEA.HI.X R39, R32, R96, R33, 0x1, P5 ;  /* 0x0000006020277211 */ /* 0x000fca00028f0c21 */
[----:B------:R-:W2:Y:S04]  /*1b60*/  @!P2 LDG.E.U16 R108, desc[UR16][R38.64] ;  /* 0x00000010266ca981 */ /* 0x000ea8000c1e1500 */
[----:B---3--:R-:W3:Y:S04]  /*1b70*/  @!P4 LDG.E.U16 R88, desc[UR16][R38.64+0x80] ;  /* 0x000080102658c981 */ /* 0x008ee8000c1e1500 */
[----:B------:R-:W4:Y:S04]  /*1b80*/  @!P3 LDG.E.U16 R85, desc[UR16][R38.64+0x40] ;  /* 0x000040102655b981 */ /* 0x000f28000c1e1500 */
[----:B------:R-:W5:Y:S01]  /*1b90*/  @!P1 LDG.E.U16 R89, desc[UR16][R38.64+0xc0] ;  /* 0x0000c01026599981 */ /* 0x000f62000c1e1500 */
[----:B------:R-:W-:Y:S01]  /*1ba0*/  MOV R32, R56 ;  /* 0x0000003800207202 */ /* 0x000fe20000000f00 */
[----:B------:R-:W-:-:S04]  /*1bb0*/  IMAD.MOV.U32 R33, RZ, RZ, R105 ;  /* 0x000000ffff217224 */ /* 0x000fc800078e0069 */
[----:B0-----:R-:W-:Y:S01]  /*1bc0*/  IMAD.WIDE.U32 R36, R68, UR4, R32 ;  /* 0x0000000444247c25 */ /* 0x001fe2000f8e0020 */
[----:B------:R-:W-:-:S03]  /*1bd0*/  MOV R0, RZ ;  /* 0x000000ff00007202 */ /* 0x000fc60000000f00 */
[----:B------:R-:W-:Y:S01]  /*1be0*/  IMAD R33, R69, UR4, R37 ;  /* 0x0000000445217c24 */ /* 0x000fe2000f8e0225 */
[----:B-1----:R-:W-:Y:S02]  /*1bf0*/  LEA R32, P5, R36, R70, 0x2 ;  /* 0x0000004624207211 */ /* 0x002fe400078a10ff */
[----:B------:R-:W-:Y:S01]  /*1c00*/  MOV R84, RZ ;  /* 0x000000ff00547202 */ /* 0x000fe20000000f00 */
[----:B------:R-:W-:Y:S01]  /*1c10*/  IMAD.WIDE.U32 R2, R74, UR4, R2 ;  /* 0x000000044a027c25 */ /* 0x000fe2000f8e0002 */
[----:B------:R-:W-:Y:S02]  /*1c20*/  LEA.HI.X R33, R36, R71, R33, 0x2, P5 ;  /* 0x0000004724217211 */ /* 0x000fe400028f1421 */
[----:B------:R-:W-:Y:S01]  /*1c30*/  ISETP.GE.AND P5, PT, R91, R44, PT ;  /* 0x0000002c5b00720c */ /* 0x000fe20003fa6270 */
[----:B------:R-:W-:Y:S01]  /*1c40*/  IMAD R3, R75, UR4, R3 ;  /* 0x000000044b037c24 */ /* 0x000fe2000f8e0203 */
[----:B------:R-:W-:-:S04]  /*1c50*/  LEA R34, P6, R2, R95, 0x1 ;  /* 0x0000005f02227211 */ /* 0x000fc800078c08ff */
[----:B------:R-:W-:Y:S02]  /*1c60*/  LEA.HI.X R35, R2, R93, R3, 0x1, P6 ;  /* 0x0000005d02237211 */ /* 0x000fe400030f0c03 */
[----:B------:R0:W5:Y:S01]  /*1c70*/  LDG.E R3, desc[UR16][R32.64] ;  /* 0x0000001020037981 */ /* 0x000162000c1e1900 */
[----:B--2---:R-:W-:Y:S02]  /*1c80*/  @!P2 PRMT R0, R108, 0x5410, RZ ;  /* 0x000054106c00a816 */ /* 0x004fe400000000ff */
[----:B---3--:R-:W-:Y:S02]  /*1c90*/  @!P4 PRMT R84, R88, 0x5410, RZ ;  /* 0x000054105854c816 */ /* 0x008fe400000000ff */
[----:B----4-:R-:W-:Y:S02]  /*1ca0*/  @!P3 PRMT R0, R0, 0x5410, R85 ;  /* 0x000054100000b816 */ /* 0x010fe40000000055 */
[----:B-----5:R-:W-:Y:S02]  /*1cb0*/  @!P1 PRMT R84, R84, 0x5410, R89 ;  /* 0x0000541054549816 */ /* 0x020fe40000000059 */
[----:B------:R-:W-:-:S02]  /*1cc0*/  PRMT R88, R0, 0x7632, R88 ;  /* 0x0000763200587816 */ /* 0x000fc40000000058 */
[----:B------:R-:W-:Y:S01]  /*1cd0*/  PRMT R89, R84, 0x7632, R89 ;  /* 0x0000763254597816 */ /* 0x000fe20000000059 */
[----:B------:R1:W-:Y:S04]  /*1ce0*/  STS.U16 [R43], R0 ;  /* 0x000000002b007388 */ /* 0x0003e80000000400 */
[----:B------:R-:W-:Y:S04]  /*1cf0*/  STS.U16 [R43+0x40], R88 ;  /* 0x000040582b007388 */ /* 0x000fe80000000400 */
[----:B------:R-:W-:Y:S04]  /*1d00*/  STS.U16 [R43+0x80], R84 ;  /* 0x000080542b007388 */ /* 0x000fe80000000400 */
[----:B------:R-:W-:Y:S01]  /*1d10*/  STS.U16 [R43+0xc0], R89 ;  /* 0x0000c0592b007388 */ /* 0x000fe20000000400 */
[----:B------:R-:W-:-:S03]  /*1d20*/  NOP ;  /* 0x0000000000007918 */ /* 0x000fc60000000000 */
[----:B------:R-:W2:Y:S04]  /*1d30*/  @!P5 LDG.E.U16 R36, desc[UR16][R34.64] ;  /* 0x000000102224d981 */ /* 0x000ea8000c1e1500 */
[----:B------:R-:W3:Y:S04]  /*1d40*/  @!P4 LDG.E.U16 R39, desc[UR16][R34.64+0x80] ;  /* 0x000080102227c981 */ /* 0x000ee8000c1e1500 */
[----:B------:R-:W4:Y:S04]  /*1d50*/  @!P3 LDG.E.U16 R37, desc[UR16][R34.64+0x40] ;  /* 0x000040102225b981 */ /* 0x000f28000c1e1500 */
[----:B------:R-:W5:Y:S01]  /*1d60*/  @!P1 LDG.E.U16 R85, desc[UR16][R34.64+0xc0] ;  /* 0x0000c01022559981 */ /* 0x000f62000c1e1500 */
[----:B------:R-:W-:-:S02]  /*1d70*/  MOV R2, RZ ;  /* 0x000000ff00027202 */ /* 0x000fc40000000f00 */
[----:B------:R-:W-:Y:S01]  /*1d80*/  MOV R38, RZ ;  /* 0x000000ff00267202 */ /* 0x000fe20000000f00 */
[----:B0-----:R-:W0:Y:S01]  /*1d90*/  LDS.64 R32, [R41] ;  /* 0x0000000029207984 */ /* 0x001e220000000a00 */
[----:B------:R-:W0:Y:S01]  /*1da0*/  S2UR UR7, SR_CgaCtaId ;  /* 0x00000000000779c3 */ /* 0x000e220000008800 */
[----:B-1----:R-:W-:Y:S01]  /*1db0*/  FMUL.FTZ R0, R3, 1.4426950216293334961 ;  /* 0x3fb8aa3b03007820 */ /* 0x002fe20000410000 */
[----:B------:R-:W-:-:S03]  /*1dc0*/  UMOV UR6, 0x400 ;  /* 0x0000040000067882 */ /* 0x000fc60000000000 */
[C---:B------:R-:W-:Y:S01]  /*1dd0*/  FMUL.FTZ R123, R0.reuse, R31 ;  /* 0x0000001f007b7220 */ /* 0x040fe20000410000 */
[----:B------:R-:W-:-:S05]  /*1de0*/  FMUL.FTZ R125, R0, R29 ;  /* 0x0000001d007d7220 */ /* 0x000fca0000410000 */
[----:B------:R-:W-:Y:S04]  /*1df0*/  MUFU.EX2 R123, R123 ;  /* 0x0000007b007b7308 */ /* 0x000fe80000000800 */
[----:B------:R-:W-:Y:S01]  /*1e00*/  MUFU.EX2 R125, R125 ;  /* 0x0000007d007d7308 */ /* 0x000fe20000000800 */
[----:B0-----:R-:W-:Y:S01]  /*1e10*/  ULEA UR6, UR7, UR6, 0x18 ;  /* 0x0000000607067291 */ /* 0x001fe2000f8ec0ff */
[----:B------:R-:W-:Y:S01]  /*1e20*/  BSSY.RECONVERGENT B0, `(.L_x_9935) ;  /* 0x0000031000007945 */ /* 0x000fe20003800200 */
[----:B------:R-:W-:Y:S02]  /*1e30*/  HADD2.F32 R115, -RZ, R32.H1_H1 ;  /* 0x30000020ff737230 */ /* 0x000fe40000004100 */
[--C-:B------:R-:W-:Y:S02]  /*1e40*/  HADD2.F32 R108, -RZ, R33.reuse.H0_H0 ;  /* 0x20000021ff6c7230 */ /* 0x100fe40000004100 */
[----:B------:R-:W-:-:S02]  /*1e50*/  HADD2.F32 R117, -RZ, R33.H1_H1 ;  /* 0x30000021ff757230 */ /* 0x000fc40000004100 */
[----:B------:R-:W-:Y:S01]  /*1e60*/  FMUL.FTZ R116, R8, R115 ;  /* 0x0000007308747220 */ /* 0x000fe20000410000 */
[----:B------:R-:W-:Y:S02]  /*1e70*/  FMUL.FTZ R114, R7, R108 ;  /* 0x0000006c07727220 */ /* 0x000fe40000410000 */
[----:B------:R-:W-:Y:S01]  /*1e80*/  FMUL.FTZ R118, R6, R117 ;  /* 0x0000007506767220 */ /* 0x000fe20000410000 */
[----:B--2---:R-:W-:Y:S02]  /*1e90*/  @!P5 PRMT R2, R36, 0x5410, RZ ;  /* 0x000054102402d816 */ /* 0x004fe400000000ff */
[----:B---3--:R-:W-:Y:S02]  /*1ea0*/  @!P4 PRMT R38, R39, 0x5410, RZ ;  /* 0x000054102726c816 */ /* 0x008fe400000000ff */
[----:B----4-:R-:W-:Y:S02]  /*1eb0*/  @!P3 PRMT R2, R2, 0x5410, R37 ;  /* 0x000054100202b816 */ /* 0x010fe40000000025 */
[----:B-----5:R-:W-:-:S02]  /*1ec0*/  @!P1 PRMT R38, R38, 0x5410, R85 ;  /* 0x0000541026269816 */ /* 0x020fc40000000055 */
[----:B------:R-:W-:Y:S02]  /*1ed0*/  PRMT R39, R2, 0x7632, R39 ;  /* 0x0000763202277816 */ /* 0x000fe40000000027 */
[----:B------:R-:W-:Y:S01]  /*1ee0*/  PRMT R84, R38, 0x7632, R84 ;  /* 0x0000763226547816 */ /* 0x000fe20000000054 */
[----:B------:R-:W-:Y:S04]  /*1ef0*/  STS.U16 [R43+0x100], R2 ;  /* 0x000100022b007388 */ /* 0x000fe80000000400 */
[----:B------:R-:W-:Y:S04]  /*1f00*/  STS.U16 [R43+0x180], R38 ;  /* 0x000180262b007388 */ /* 0x000fe80000000400 */
[----:B------:R0:W-:Y:S04]  /*1f10*/  STS.U16 [R43+0x140], R39 ;  /* 0x000140272b007388 */ /* 0x0001e80000000400 */
[----:B------:R-:W-:Y:S01]  /*1f20*/  STS.U16 [R43+0x1c0], R84 ;  /* 0x0001c0542b007388 */ /* 0x000fe20000000400 */
[----:B------:R-:W-:-:S03]  /*1f30*/  NOP ;  /* 0x0000000000007918 */ /* 0x000fc60000000000 */
[----:B------:R-:W1:Y:S01]  /*1f40*/  LDS.64 R34, [R41+0x100] ;  /* 0x0001000029227984 */ /* 0x000e620000000a00 */
[C---:B------:R-:W-:Y:S01]  /*1f50*/  FMUL.FTZ R36, R0.reuse, R40 ;  /* 0x0000002800247220 */ /* 0x040fe20000410000 */
[----:B0-----:R-:W-:Y:S01]  /*1f60*/  FMUL.FTZ R39, R0, R30 ;  /* 0x0000001e00277220 */ /* 0x001fe20000410000 */
[C---:B------:R-:W-:Y:S02]  /*1f70*/  ISETP.NE.AND P3, PT, R58.reuse, RZ, PT ;  /* 0x000000ff3a00720c */ /* 0x040fe40003f65270 */
[----:B------:R-:W-:Y:S02]  /*1f80*/  IADD3 R37, PT, PT, R5, UR4, RZ ;  /* 0x0000000405257c10 */ /* 0x000fe4000fffe0ff */
[----:B------:R-:W0:Y:S01]  /*1f90*/  MUFU.EX2 R36, R36 ;  /* 0x0000002400247308 */ /* 0x000e220000000800 */
[----:B------:R-:W-:Y:S02]  /*1fa0*/  ISETP.NE.AND P1, PT, R58, 0x1f, PT ;  /* 0x0000001f3a00780c */ /* 0x000fe40003f25270 */
[----:B------:R-:W-:Y:S01]  /*1fb0*/  SEL R37, R37, R50, !P3 ;  /* 0x0000003225257207 */ /* 0x000fe20005800000 */
[----:B------:R-:W2:Y:S03]  /*1fc0*/  MUFU.EX2 R39, R39 ;  /* 0x0000002700277308 */ /* 0x000ea60000000800 */
[----:B------:R-:W-:Y:S01]  /*1fd0*/  LEA R89, R37, UR6, 0x2 ;  /* 0x0000000625597c11 */ /* 0x000fe2000f8e10ff */
[----:B------:R-:W-:-:S04]  /*1fe0*/  HADD2.F32 R2, -RZ, R32.H0_H0 ;  /* 0x20000020ff027230 */ /* 0x000fc80000004100 */
[----:B0-----:R0:W-:Y:S01]  /*1ff0*/  STS [R89+0x838], R36 ;  /* 0x0008382459007388 */ /* 0x0011e20000000800 */
[----:B------:R-:W-:Y:S01]  /*2000*/  FMUL.FTZ R33, R9, R2 ;  /* 0x0000000209217220 */ /* 0x000fe20000410000 */
[--C-:B-1----:R-:W-:Y:S02]  /*2010*/  HADD2.F32 R37, -RZ, R34.reuse.H0_H0 ;  /* 0x20000022ff257230 */ /* 0x102fe40000004100 */
[----:B------:R-:W-:Y:S02]  /*2020*/  HADD2.F32 R112, -RZ, R34.H1_H1 ;  /* 0x30000022ff707230 */ /* 0x000fe40000004100 */
[--C-:B------:R-:W-:Y:S02]  /*2030*/  HADD2.F32 R85, -RZ, R35.reuse.H0_H0 ;  /* 0x20000023ff557230 */ /* 0x100fe40000004100 */
[----:B------:R-:W-:Y:S02]  /*2040*/  HADD2.F32 R32, -RZ, R35.H1_H1 ;  /* 0x30000023ff207230 */ /* 0x000fe40000004100 */
[----:B------:R-:W-:Y:S01]  /*2050*/  FMUL.FTZ R0, R24, R37 ;  /* 0x0000002518007220 */ /* 0x000fe20000410000 */
[----:B------:R-:W-:Y:S01]  /*2060*/  FMUL.FTZ R112, R23, R112 ;  /* 0x0000007017707220 */ /* 0x000fe20000410000 */
[----:B------:R-:W-:Y:S01]  /*2070*/  FMUL.FTZ R38, R22, R85 ;  /* 0x0000005516267220 */ /* 0x000fe20000410000 */
[----:B------:R-:W-:Y:S01]  /*2080*/  FMUL.FTZ R119, R21, R32 ;  /* 0x0000002015777220 */ /* 0x000fe20000410000 */
[----:B------:R-:W-:Y:S06]  /*2090*/  BAR.SYNC.DEFER_BLOCKING 0x0 ;  /* 0x0000000000007b1d */ /* 0x000fec0000010000 */
[----:B0-2---:R-:W-:Y:S05]  /*20a0*/  @P1 BRA `(.L_x_9936) ;  /* 0x00000000001c1947 */ /* 0x005fea0003800000 */
[----:B------:R-:W-:Y:S01]  /*20b0*/  ISETP.NE.AND P1, PT, R90, UR12, PT ;  /* 0x0000000c5a007c0c */ /* 0x000fe2000bf25270 */
[----:B------:R-:W-:-:S12]  /*20c0*/  HFMA2 R110, -RZ, RZ, 1.875, 0 ;  /* 0x3f800000ff6e7431 */ /* 0x000fd800000001ff */
[----:B------:R-:W-:Y:S05]  /*20d0*/  @!P1 BRA `(.L_x_9937) ;  /* 0x0000000000149947 */ /* 0x000fea0003800000 */
[----:B------:R-:W-:-:S04]  /*20e0*/  IADD3 R32, PT, PT, R4, UR4, RZ ;  /* 0x0000000404207c10 */ /* 0x000fc8000fffe0ff */
[----:B------:R-:W-:-:S05]  /*20f0*/  LEA R32, R32, UR6, 0x2 ;  /* 0x0000000620207c11 */ /* 0x000fca000f8e10ff */
[----:B------:R2:W3:Y:S01]  /*2100*/  LDS R110, [R32+0x838] ;  /* 0x00083800206e7984 */ /* 0x0004e20000000800 */
[----:B------:R-:W-:Y:S05]  /*2110*/  BRA `(.L_x_9937) ;  /* 0x0000000000047947 */ /* 0x000fea0003800000 */
.L_x_9936:
[----:B------:R0:W1:Y:S02]  /*2120*/  LDS R110, [R94+UR5+0x103c] ;  /* 0x00103c055e6e7984 */ /* 0x0000640008000800 */
.L_x_9937:
[----:B------:R-:W-:Y:S05]  /*2130*/  BSYNC.RECONVERGENT B0 ;  /* 0x0000000000007941 */ /* 0x000fea0003800200 */
.L_x_9935:
[----:B--2---:R-:W2:Y:S01]  /*2140*/  @P0 LDC R32, c[0x0][0x38c] ;  /* 0x0000e300ff200b82 */ /* 0x004ea20000000800 */
[----:B------:R-:W-:Y:S02]  /*2150*/  IMAD.MOV.U32 R37, RZ, RZ, RZ ;  /* 0x000000ffff257224 */ /* 0x000fe400078e00ff */
[----:B--2---:R-:W-:-:S04]  /*2160*/  @P0 IMAD R35, R11, R32, UR4 ;  /* 0x000000040b230e24 */ /* 0x004fc8000f8e0220 */
[----:B------:R-:W-:-:S05]  /*2170*/  @P0 IMAD.WIDE R34, R35, 0x8, R62 ;  /* 0x0000000823220825 */ /* 0x000fca00078e023e */
[----:B------:R2:W4:Y:S01]  /*2180*/  @P0 LDG.E R37, desc[UR16][R34.64+0x4] ;  /* 0x0000041022250981 */ /* 0x000522000c1e1900 */
[C---:B-1-3--:R-:W-:Y:S01]  /*2190*/  FMUL.FTZ R32, R125.reuse, R110 ;  /* 0x0000006e7d207220 */ /* 0x04afe20000410000 */
[----:B------:R-:W-:Y:S01]  /*21a0*/  FFMA.FTZ R84, R125, R119, R38 ;  /* 0x000000777d547223 */ /* 0x000fe20000010026 */
[----:B------:R-:W-:Y:S01]  /*21b0*/  FFMA.FTZ R85, R33, R123, R116 ;  /* 0x0000007b21557223 */ /* 0x000fe20000010074 */
[C---:B------:R-:W-:Y:S01]  /*21c0*/  ISETP.NE.AND P1, PT, R86.reuse, 0x1f, PT ;  /* 0x0000001f5600780c */ /* 0x040fe20003f25270 */
[C---:B------:R-:W-:Y:S01]  /*21d0*/  FMUL.FTZ R32, R39.reuse, R32 ;  /* 0x0000002027207220 */ /* 0x040fe20000410000 */
[----:B------:R-:W-:Y:S01]  /*21e0*/  FFMA.FTZ R84, R39, R84, R112 ;  /* 0x0000005427547223 */ /* 0x000fe20000010070 */
[----:B------:R-:W-:Y:S01]  /*21f0*/  ISETP.GT.U32.AND P4, PT, R86, 0x1d, PT ;  /* 0x0000001d5600780c */ /* 0x000fe20003f84070 */
[----:B------:R-:W-:Y:S01]  /*2200*/  ULEA UR7, UR4, UR6, 0x3 ;  /* 0x0000000604077291 */ /* 0x000fe2000f8e18ff */
[----:B------:R-:W-:Y:S01]  /*2210*/  FMUL.FTZ R122, R123, R32 ;  /* 0x000000207b7a7220 */ /* 0x000fe20000410000 */
[----:B------:R-:W-:Y:S01]  /*2220*/  FFMA.FTZ R32, R39, R85, R114 ;  /* 0x0000005527207223 */ /* 0x000fe20000010072 */
[----:B------:R-:W-:Y:S01]  /*2230*/  FFMA.FTZ R84, R123, R84, R0 ;  /* 0x000000547b547223 */ /* 0x000fe20000010000 */
[----:B--2---:R-:W-:Y:S01]  /*2240*/  FMUL.FTZ R34, R36, R123 ;  /* 0x0000007b24227220 */ /* 0x004fe20000410000 */
[----:B------:R-:W-:Y:S01]  /*2250*/  ISETP.GT.U32.AND P5, PT, R86, 0x17, PT ;  /* 0x000000175600780c */ /* 0x000fe20003fa4070 */
[----:B------:R-:W1:Y:S01]  /*2260*/  SHFL.DOWN PT, R85, R122, 0x1, 0x1f ;  /* 0x08201f007a557f89 */ /* 0x000e6200000e0000 */
[----:B------:R-:W-:Y:S01]  /*2270*/  FFMA.FTZ R32, R125, R32, R118 ;  /* 0x000000207d207223 */ /* 0x000fe20000010076 */
[----:B------:R-:W-:Y:S01]  /*2280*/  FMUL.FTZ R34, R39, R34 ;  /* 0x0000002227227220 */ /* 0x000fe20000410000 */
[----:B------:R-:W-:Y:S01]  /*2290*/  MOV R133, R84 ;  /* 0x0000005400857202 */ /* 0x000fe20000000f00 */
[----:B------:R-:W2:Y:S01]  /*22a0*/  SHFL.DOWN PT, R89, R84, 0x1, 0x1f ;  /* 0x08201f0054597f89 */ /* 0x000ea200000e0000 */
[----:B------:R-:W-:Y:S01]  /*22b0*/  IMAD.WIDE.U32 R130, R76, UR4, R80 ;  /* 0x000000044c827c25 */ /* 0x000fe2000f8e0050 */
[----:B------:R-:W-:Y:S02]  /*22c0*/  BSSY.RECONVERGENT B0, `(.L_x_9938) ;  /* 0x0000081000007945 */ /* 0x000fe40003800200 */
[----:B------:R-:W3:Y:S01]  /*22d0*/  SHFL.UP PT, R35, R32, 0x1, RZ ;  /* 0x0420000020237989 */ /* 0x000ee200000e00ff */
[----:B------:R-:W-:-:S04]  /*22e0*/  IMAD.WIDE.U32 R128, R78, UR4, R82 ;  /* 0x000000044e807c25 */ /* 0x000fc8000f8e0052 */
[----:B-1----:R-:W-:Y:S01]  /*22f0*/  @P1 FMUL.FTZ R88, R85, R122 ;  /* 0x0000007a55581220 */ /* 0x002fe20000410000 */
[----:B------:R-:W-:Y:S01]  /*2300*/  FMUL.FTZ R85, R125, R34 ;  /* 0x000000227d557220 */ /* 0x000fe20000410000 */
[----:B--2---:R-:W-:-:S03]  /*2310*/  @P1 FFMA.FTZ R133, R122, R89, R133 ;  /* 0x000000597a851223 */ /* 0x004fc60000010085 */
[----:B------:R-:W-:Y:S01]  /*2320*/  @P1 MOV R122, R88 ;  /* 0x00000058007a1202 */ /* 0x000fe20000000f00 */
[----:B------:R-:W1:Y:S01]  /*2330*/  SHFL.UP PT, R34, R85, 0x1, RZ ;  /* 0x0420000055227989 */ /* 0x000e6200000e00ff */
[----:B------:R-:W-:Y:S01]  /*2340*/  ISETP.GE.AND P1, PT, R42, 0x1, PT ;  /* 0x000000012a00780c */ /* 0x000fe20003f26270 */
[C---:B---3--:R-:W-:Y:S02]  /*2350*/  FFMA.FTZ R35, R85.reuse, R35, R32 ;  /* 0x0000002355237223 */ /* 0x048fe40000010020 */
[----:B------:R-:W2:Y:S03]  /*2360*/  SHFL.DOWN PT, R89, R122, 0x2, 0x1f ;  /* 0x08401f007a597f89 */ /* 0x000ea600000e0000 */
[----:B------:R-:W-:Y:S01]  /*2370*/  FSEL R32, R32, R35, !P1 ;  /* 0x0000002320207208 */ /* 0x000fe20004800000 */
[----:B------:R-:W3:Y:S04]  /*2380*/  SHFL.DOWN PT, R88, R133, 0x2, 0x1f ;  /* 0x08401f0085587f89 */ /* 0x000ee800000e0000 */
[----:B------:R-:W5:Y:S02]  /*2390*/  SHFL.UP PT, R35, R32, 0x2, RZ ;  /* 0x0440000020237989 */ /* 0x000f6400000e00ff */
        /* <DEDUP_REMOVED lines=17> */
[----:B------:R-:W-:Y:S02]  /*24b0*/  HFMA2 R88, -RZ, RZ, 1.875, 0 ;  /* 0x3f800000ff587431 */ /* 0x000fe400000001ff */
[----:B---3--:R-:W-:Y:S02]  /*24c0*/  @!P4 FMUL.FTZ R35, R122, R89 ;  /* 0x000000597a23c220 */ /* 0x008fe40000410000 */
[----:B------:R-:W2:Y:S03]  /*24d0*/  SHFL.DOWN PT, R120, R133, 0x8, 0x1f ;  /* 0x09001f0085787f89 */ /* 0x000ea600000e0000 */
[----:B------:R-:W-:Y:S01]  /*24e0*/  @!P4 MOV R122, R35 ;  /* 0x00000023007ac202 */ /* 0x000fe20000000f00 */
[----:B-----5:R-:W-:Y:S01]  /*24f0*/  FFMA.FTZ R89, R85, R32, R84 ;  /* 0x0000002055597223 */ /* 0x020fe20000010054 */
[----:B------:R-:W-:-:S03]  /*2500*/  ISETP.GE.AND P4, PT, R42, 0x4, PT ;  /* 0x000000042a00780c */ /* 0x000fc60003f86270 */
[----:B------:R-:W3:Y:S01]  /*2510*/  SHFL.DOWN PT, R35, R122, 0x8, 0x1f ;  /* 0x09001f007a237f89 */ /* 0x000ee200000e0000 */
[----:B------:R-:W-:Y:S02]  /*2520*/  FSEL R32, R84, R89, !P4 ;  /* 0x0000005954207208 */ /* 0x000fe40006000000 */
[----:B------:R-:W-:-:S03]  /*2530*/  MOV R89, RZ ;  /* 0x000000ff00597202 */ /* 0x000fc60000000f00 */
[----:B------:R-:W5:Y:S04]  /*2540*/  SHFL.UP PT, R84, R32, 0x8, RZ ;  /* 0x0500000020547989 */ /* 0x000f6800000e00ff */
[----:B-1----:R-:W-:Y:S01]  /*2550*/  @P4 FMUL.FTZ R85, R85, R34 ;  /* 0x0000002255554220 */ /* 0x002fe20000410000 */
[----:B------:R-:W-:Y:S01]  /*2560*/  @!P1 LDS.64 R88, [UR7+0x10b8] ;  /* 0x0010b807ff589984 */ /* 0x000fe20008000a00 */
[----:B------:R-:W-:Y:S02]  /*2570*/  ISETP.GE.AND P1, PT, R42, 0x8, PT ;  /* 0x000000082a00780c */ /* 0x000fe40003f26270 */
[----:B------:R-:W-:Y:S01]  /*2580*/  ISETP.GT.U32.AND P4, PT, R86, 0xf, PT ;  /* 0x0000000f5600780c */ /* 0x000fe20003f84070 */
[----:B------:R-:W1:Y:S01]  /*2590*/  SHFL.UP PT, R34, R85, 0x8, RZ ;  /* 0x0500000055227989 */ /* 0x000e6200000e00ff */
[C---:B--2---:R-:W-:Y:S01]  /*25a0*/  @!P5 FFMA.FTZ R133, R122.reuse, R120, R133 ;  /* 0x000000787a85d223 */ /* 0x044fe20000010085 */
[----:B---3--:R-:W-:-:S05]  /*25b0*/  @!P5 FMUL.FTZ R35, R122, R35 ;  /* 0x000000237a23d220 */ /* 0x008fca0000410000 */
[----:B------:R-:W-:Y:S01]  /*25c0*/  @!P5 MOV R122, R35 ;  /* 0x00000023007ad202 */ /* 0x000fe20000000f00 */
[----:B-----5:R-:W-:-:S04]  /*25d0*/  FFMA.FTZ R121, R85, R84, R32 ;  /* 0x0000005455797223 */ /* 0x020fc80000010020 */
[----:B------:R-:W2:Y:S01]  /*25e0*/  SHFL.DOWN PT, R35, R122, 0x10, 0x1f ;  /* 0x0a001f007a237f89 */ /* 0x000ea200000e0000 */
[----:B------:R-:W-:-:S03]  /*25f0*/  FSEL R32, R32, R121, !P1 ;  /* 0x0000007920207208 */ /* 0x000fc60004800000 */
[----:B------:R-:W3:Y:S01]  /*2600*/  SHFL.DOWN PT, R121, R133, 0x10, 0x1f ;  /* 0x0a001f0085797f89 */ /* 0x000ee200000e0000 */
[----:B-1----:R-:W-:Y:S01]  /*2610*/  @P1 FMUL.FTZ R85, R85, R34 ;  /* 0x0000002255551220 */ /* 0x002fe20000410000 */
[----:B------:R-:W-:Y:S02]  /*2620*/  ISETP.GE.AND P1, PT, R42, 0x10, PT ;  /* 0x000000102a00780c */ /* 0x000fe40003f26270 */
[----:B------:R-:W1:Y:S04]  /*2630*/  SHFL.UP PT, R84, R32, 0x10, RZ ;  /* 0x0600000020547989 */ /* 0x000e6800000e00ff */
[----:B------:R-:W5:Y:S04]  /*2640*/  SHFL.UP PT, R120, R85, 0x10, RZ ;  /* 0x0600000055787989 */ /* 0x000f6800000e00ff */
[----:B------:R-:W-:Y:S01]  /*2650*/  SHFL.IDX PT, R34, R89, RZ, 0x1f ;  /* 0x00001fff59227589 */ /* 0x000fe200000e0000 */
[C---:B--2---:R-:W-:Y:S01]  /*2660*/  @!P4 FMUL.FTZ R35, R122.reuse, R35 ;  /* 0x000000237a23c220 */ /* 0x044fe20000410000 */
[----:B---3--:R-:W-:-:S03]  /*2670*/  @!P4 FFMA.FTZ R133, R122, R121, R133 ;  /* 0x000000797a85c223 */ /* 0x008fc60000010085 */
[----:B------:R-:W-:Y:S02]  /*2680*/  @!P4 IMAD.MOV.U32 R122, RZ, RZ, R35 ;  /* 0x000000ffff7ac224 */ /* 0x000fe400078e0023 */
[C---:B-1----:R-:W-:Y:S01]  /*2690*/  FFMA.FTZ R35, R85.reuse, R84, R32 ;  /* 0x0000005455237223 */ /* 0x042fe20000010020 */
[----:B------:R-:W-:Y:S01]  /*26a0*/  SHFL.DOWN PT, R121, R133, 0x1, 0x1f ;  /* 0x08201f0085797f89 */ /* 0x000fe200000e0000 */
[----:B-----5:R-:W-:-:S03]  /*26b0*/  @P1 FMUL.FTZ R85, R85, R120 ;  /* 0x0000007855551220 */ /* 0x020fc60000410000 */
[----:B------:R-:W1:Y:S01]  /*26c0*/  SHFL.DOWN PT, R84, R122, 0x1, 0x1f ;  /* 0x08201f007a547f89 */ /* 0x000e6200000e0000 */
[----:B------:R-:W-:Y:S02]  /*26d0*/  FSEL R120, R32, R35, !P1 ;  /* 0x0000002320787208 */ /* 0x000fe40004800000 */
[----:B------:R-:W-:Y:S01]  /*26e0*/  ISETP.NE.AND P1, PT, R58, 0x1f, PT ;  /* 0x0000001f3a00780c */ /* 0x000fe20003f25270 */
[----:B------:R-:W-:Y:S04]  /*26f0*/  SHFL.IDX PT, R35, R133, RZ, 0x1f ;  /* 0x00001fff85237589 */ /* 0x000fe800000e0000 */
[----:B------:R-:W-:Y:S04]  /*2700*/  SHFL.UP PT, R85, R85, 0x1, RZ ;  /* 0x0420000055557989 */ /* 0x000fe800000e00ff */
[----:B------:R-:W-:Y:S04]  /*2710*/  SHFL.UP PT, R120, R120, 0x1, RZ ;  /* 0x0420000078787989 */ /* 0x000fe800000e00ff */
[----:B------:R-:W2:Y:S01]  /*2720*/  SHFL.IDX PT, R32, R122, RZ, 0x1f ;  /* 0x00001fff7a207589 */ /* 0x000ea200000e0000 */
[----:B-1----:R-:W-:Y:S01]  /*2730*/  @P1 FFMA.FTZ R34, R84, R34, R121 ;  /* 0x0000002254221223 */ /* 0x002fe20000010079 */
[----:B------:R-:W-:-:S02]  /*2740*/  LEA R126, P1, R130, UR8, 0x2 ;  /* 0x00000008827e7c11 */ /* 0x000fc4000f8210ff */
[----:B------:R-:W-:Y:S01]  /*2750*/  LEA R84, P4, R128, UR10, 0x2 ;  /* 0x0000000a80547c11 */ /* 0x000fe2000f8810ff */
[----:B------:R-:W-:Y:S01]  /*2760*/  FFMA.FTZ R110, R34, R110, R119 ;  /* 0x0000006e226e7223 */ /* 0x000fe20000010077 */
[----:B------:R-:W-:Y:S02]  /*2770*/  IMAD R119, R77, UR4, R131 ;  /* 0x000000044d777c24 */ /* 0x000fe4000f8e0283 */
[----:B------:R-:W-:-:S03]  /*2780*/  IMAD R34, R79, UR4, R129 ;  /* 0x000000044f227c24 */ /* 0x000fc6000f8e0281 */
[----:B------:R-:W-:Y:S01]  /*2790*/  LEA.HI.X R127, R130, UR9, R119, 0x2, P1 ;  /* 0x00000009827f7c11 */ /* 0x000fe200088f1477 */
[----:B------:R-:W-:Y:S01]  /*27a0*/  FFMA.FTZ R119, R125, R110, R38 ;  /* 0x0000006e7d777223 */ /* 0x000fe20000010026 */
[----:B------:R-:W-:-:S03]  /*27b0*/  ISETP.NE.AND P1, PT, R58, RZ, PT ;  /* 0x000000ff3a00720c */ /* 0x000fc60003f25270 */
[----:B------:R-:W-:Y:S01]  /*27c0*/  FFMA.FTZ R112, R39, R119, R112 ;  /* 0x0000007727707223 */ /* 0x000fe20000010070 */
[C---:B--2---:R-:W-:Y:S01]  /*27d0*/  FFMA.FTZ R89, R32.reuse, R89, R35 ;  /* 0x0000005920597223 */ /* 0x044fe20000010023 */
[----:B------:R-:W-:Y:S02]  /*27e0*/  FMUL.FTZ R88, R32, R88 ;  /* 0x0000005820587220 */ /* 0x000fe40000410000 */
[----:B------:R-:W-:-:S04]  /*27f0*/  FFMA.FTZ R121, R123, R112, R0 ;  /* 0x000000707b797223 */ /* 0x000fc80000010000 */
[----:B------:R-:W-:Y:S02]  /*2800*/  FMUL.FTZ R32, R121, R40 ;  /* 0x0000002879207220 */ /* 0x000fe40000410000 */
[----:B------:R-:W-:Y:S04]  /*2810*/  @!P1 STS.64 [UR7+0x10b8], R88 ;  /* 0x0010b858ff009988 */ /* 0x000fe80008000a07 */
[----:B----4-:R-:W1:Y:S02]  /*2820*/  SHFL.IDX PT, R37, R37, RZ, 0x1f ;  /* 0x00001fff25257589 */ /* 0x010e6400000e0000 */
[----:B-1----:R-:W-:Y:S01]  /*2830*/  @P3 FFMA.FTZ R37, R85, R37, R120 ;  /* 0x0000002555253223 */ /* 0x002fe20000010078 */
[----:B------:R-:W-:Y:S01]  /*2840*/  LEA.HI.X R85, R128, UR11, R34, 0x2, P4 ;  /* 0x0000000b80557c11 */ /* 0x000fe2000a0f1422 */
[----:B------:R-:W-:-:S02]  /*2850*/  FMUL.FTZ R34, R119, R30 ;  /* 0x0000001e77227220 */ /* 0x000fc40000410000 */
[----:B------:R-:W-:Y:S01]  /*2860*/  FFMA.FTZ R37, R36, R37, R33 ;  /* 0x0000002524257223 */ /* 0x000fe20000010021 */
[----:B------:R-:W-:-:S03]  /*2870*/  IADD3 R36, PT, PT, -R10, UR13, RZ ;  /* 0x0000000d0a247c10 */ /* 0x000fc6000fffe1ff */
[----:B------:R-:W-:Y:S01]  /*2880*/  FFMA.FTZ R38, R123, R37, R116 ;  /* 0x000000257b267223 */ /* 0x000fe20000010074 */
[----:B------:R-:W-:Y:S01]  /*2890*/  FADD.FTZ R0, -R33, R37 ;  /* 0x0000002521007221 */ /* 0x000fe20000010100 */
[----:B------:R-:W-:Y:S01]  /*28a0*/  FMUL.FTZ R33, R112, R31 ;  /* 0x0000001f70217220 */ /* 0x000fe20000410000 */
[----:B------:R-:W-:Y:S01]  /*28b0*/  FMUL.FTZ R123, R110, R29 ;  /* 0x0000001d6e7b7220 */ /* 0x000fe20000410000 */
[----:B------:R-:W-:Y:S01]  /*28c0*/  FFMA.FTZ R39, R39, R38, R114 ;  /* 0x0000002627277223 */ /* 0x000fe20000010072 */
[----:B------:R-:W-:Y:S01]  /*28d0*/  FADD.FTZ R116, -R116, R38 ;  /* 0x0000002674747221 */ /* 0x000fe20000010100 */
[-C--:B------:R-:W-:Y:S01]  /*28e0*/  FFMA.FTZ R35, R0, R32.reuse, RZ ;  /* 0x0000002000237223 */ /* 0x080fe200000100ff */
[----:B------:R-:W-:Y:S01]  /*28f0*/  FMUL.FTZ R32, R27, R32 ;  /* 0x000000201b207220 */ /* 0x000fe20000410000 */
[----:B------:R-:W-:Y:S01]  /*2900*/  FADD.FTZ R114, -R114, R39 ;  /* 0x0000002772727221 */ /* 0x000fe20000010100 */
[----:B------:R-:W-:Y:S01]  /*2910*/  FFMA.FTZ R120, R125, R39, R118 ;  /* 0x000000277d787223 */ /* 0x000fe20000010076 */
[----:B------:R-:W-:Y:S01]  /*2920*/  FFMA.FTZ R122, R116, R33, R35 ;  /* 0x00000021747a7223 */ /* 0x000fe20000010023 */
[----:B------:R-:W-:Y:S01]  /*2930*/  FMUL.FTZ R35, R26, R123 ;  /* 0x0000007b1a237220 */ /* 0x000fe20000410000 */
[----:B------:R-:W-:Y:S01]  /*2940*/  FMUL.FTZ R33, R28, R33 ;  /* 0x000000211c217220 */ /* 0x000fe20000410000 */
[----:B------:R-:W-:Y:S01]  /*2950*/  ISETP.GE.AND P3, PT, R36, 0x1, PT ;  /* 0x000000012400780c */ /* 0x000fe20003f66270 */
[-C--:B------:R-:W-:Y:S01]  /*2960*/  FFMA.FTZ R125, R114, R34.reuse, R122 ;  /* 0x00000022727d7223 */ /* 0x080fe2000001007a */
[----:B------:R-:W-:Y:S01]  /*2970*/  FMUL.FTZ R34, R25, R34 ;  /* 0x0000002219227220 */ /* 0x000fe20000410000 */
[----:B------:R-:W-:Y:S01]  /*2980*/  ISETP.GE.AND P4, PT, R36, 0x21, PT ;  /* 0x000000212400780c */ /* 0x000fe20003f86270 */
[----:B------:R-:W-:Y:S01]  /*2990*/  FADD.FTZ R118, -R118, R120 ;  /* 0x0000007876767221 */ /* 0x000fe20000010100 */
[----:B------:R-:W-:-:S02]  /*29a0*/  ISETP.GE.AND P5, PT, R36, 0x41, PT ;  /* 0x000000412400780c */ /* 0x000fc40003fa6270 */
[----:B------:R1:W-:Y:S01]  /*29b0*/  STS.128 [R92+0x200], R32 ;  /* 0x000200205c007388 */ /* 0x0003e20000000c00 */
[----:B------:R-:W-:Y:S01]  /*29c0*/  BAR.SYNC.DEFER_BLOCKING 0x0 ;  /* 0x0000000000007b1d */ /* 0x000fe20000010000 */
[----:B------:R-:W-:Y:S01]  /*29d0*/  ISETP.GE.AND P6, PT, R36, 0x61, PT ;  /* 0x000000612400780c */ /* 0x000fe20003fc6270 */
[----:B------:R-:W-:Y:S01]  /*29e0*/  FMUL.FTZ R36, R24, R37 ;  /* 0x0000002518247220 */ /* 0x000fe20000410000 */
[----:B------:R-:W-:Y:S01]  /*29f0*/  FMUL.FTZ R37, R23, R38 ;  /* 0x0000002617257220 */ /* 0x000fe20000410000 */
[----:B------:R-:W-:Y:S01]  /*2a00*/  FMUL.FTZ R38, R22, R39 ;  /* 0x0000002716267220 */ /* 0x000fe20000410000 */
[----:B------:R-:W-:Y:S01]  /*2a10*/  FMUL.FTZ R39, R21, R120 ;  /* 0x0000007815277220 */ /* 0x000fe20000410000 */
[----:B------:R-:W-:Y:S02]  /*2a20*/  FFMA.FTZ R125, R118, R123, R125 ;  /* 0x0000007b767d7223 */ /* 0x000fe4000001007d */
        /* <DEDUP_REMOVED lines=10> */
.L_x_9939:
[----:B------:R-:W-:Y:S05]  /*2ad0*/  BSYNC.RECONVERGENT B0 ;  /* 0x0000000000007941 */ /* 0x000fea0003800200 */
.L_x_9938:
[----:B-12---:R1:W2:Y:S01]  /*2ae0*/  LDS R33, [R48+0x280] ;  /* 0x0002800030217984 */ /* 0x0062a20000000800 */
[----:B------:R-:W-:Y:S04]  /*2af0*/  BSSY.RECONVERGENT B0, `(.L_x_9940) ;  /* 0x0000004000007945 */ /* 0x000fe80003800200 */
[----:B------:R-:W-:Y:S05]  /*2b00*/  @!P4 BRA `(.L_x_9941) ;  /* 0x000000000008c947 */ /* 0x000fea0003800000 */
[----:B---3--:R3:W-:Y:S04]  /*2b10*/  REDG.E.ADD.F32.FTZ.RN.STRONG.GPU desc[UR16][R126.64+0x80], R129 ;  /* 0x000080817e0079a6 */ /* 0x0087e8000c12f310 */
[----:B--2---:R3:W-:Y:S02]  /*2b20*/  REDG.E.ADD.F32.FTZ.RN.STRONG.GPU desc[UR16][R84.64+0x80], R33 ;  /* 0x00008021540079a6 */ /* 0x0047e4000c12f310 */
.L_x_9941:
[----:B------:R-:W-:Y:S05]  /*2b30*/  BSYNC.RECONVERGENT B0 ;  /* 0x0000000000007941 */ /* 0x000fea0003800200 */
.L_x_9940:
[----:B--23--:R2:W3:Y:S01]  /*2b40*/  LDS R33, [R48+0x300] ;  /* 0x0003000030217984 */ /* 0x00c4e20000000800 */
[----:B------:R-:W-:Y:S04]  /*2b50*/  BSSY.RECONVERGENT B0, `(.L_x_9942) ;  /* 0x0000004000007945 */ /* 0x000fe80003800200 */
[----:B------:R-:W-:Y:S05]  /*2b60*/  @!P5 BRA `(.L_x_9943) ;  /* 0x000000000008d947 */ /* 0x000fea0003800000 */
[----:B----4-:R4:W-:Y:S04]  /*2b70*/  REDG.E.ADD.F32.FTZ.RN.STRONG.GPU desc[UR16][R126.64+0x100], R131 ;  /* 0x000100837e0079a6 */ /* 0x0109e8000c12f310 */
[----:B---3--:R4:W-:Y:S02]  /*2b80*/  REDG.E.ADD.F32.FTZ.RN.STRONG.GPU desc[UR16][R84.64+0x100], R33 ;  /* 0x00010021540079a6 */ /* 0x0089e4000c12f310 */
.L_x_9943:
[----:B------:R-:W-:Y:S05]  /*2b90*/  BSYNC.RECONVERGENT B0 ;  /* 0x0000000000007941 */ /* 0x000fea0003800200 */
.L_x_9942:
[----:B---34-:R3:W4:Y:S01]  /*2ba0*/  LDS R33, [R48+0x380] ;  /* 0x0003800030217984 */ /* 0x0187220000000800 */
[----:B------:R-:W-:Y:S04]  /*2bb0*/  BSSY.RECONVERGENT B0, `(.L_x_9944) ;  /* 0x0000004000007945 */ /* 0x000fe80003800200 */
[----:B------:R-:W-:Y:S05]  /*2bc0*/  @!P6 BRA `(.L_x_9945) ;  /* 0x000000000008e947 */ /* 0x000fea0003800000 */
[----:B0-----:R0:W-:Y:S04]  /*2bd0*/  REDG.E.ADD.F32.FTZ.RN.STRONG.GPU desc[UR16][R126.64+0x180], R89 ;  /* 0x000180597e0079a6 */ /* 0x0011e8000c12f310 */
[----:B----4-:R0:W-:Y:S02]  /*2be0*/  REDG.E.ADD.F32.FTZ.RN.STRONG.GPU desc[UR16][R84.64+0x180], R33 ;  /* 0x00018021540079a6 */ /* 0x0101e4000c12f310 */
.L_x_9945:
[----:B------:R-:W-:Y:S05]  /*2bf0*/  BSYNC.RECONVERGENT B0 ;  /* 0x0000000000007941 */ /* 0x000fea0003800200 */
.L_x_9944:
[----:B------:R-:W5:Y:S01]  /*2c00*/  SHFL.DOWN P3, R34, R125, 0x1, 0x1f ;  /* 0x08201f007d227f89 */ /* 0x000f620000060000 */
[----:B------:R-:W-:Y:S01]  /*2c10*/  ISETP.NE.AND P4, PT, R42, RZ, PT ;  /* 0x000000ff2a00720c */ /* 0x000fe20003f85270 */
[-C--:B------:R-:W-:Y:S01]  /*2c20*/  FMUL.FTZ R108, R108, R119.reuse ;  /* 0x000000776c6c7220 */ /* 0x080fe20000410000 */
[C---:B------:R-:W-:Y:S01]  /*2c30*/  FMUL.FTZ R35, R3.reuse, R110 ;  /* 0x0000006e03237220 */ /* 0x040fe20000410000 */
[----:B------:R-:W-:Y:S01]  /*2c40*/  FMUL.FTZ R119, R3, R119 ;  /* 0x0000007703777220 */ /* 0x000fe20000410000 */
[----:B------:R-:W-:Y:S01]  /*2c50*/  FMUL.FTZ R115, R115, R112 ;  /* 0x0000007073737220 */ /* 0x000fe20000410000 */
[----:B------:R-:W-:Y:S01]  /*2c60*/  FMUL.FTZ R2, R2, R121 ;  /* 0x0000007902027220 */ /* 0x000fe20000410000 */
[----:B------:R-:W-:Y:S01]  /*2c70*/  FMUL.FTZ R117, R117, R110 ;  /* 0x0000006e75757220 */ /* 0x000fe20000410000 */
[----:B------:R-:W-:Y:S01]  /*2c80*/  FMUL.FTZ R114, R114, R119 ;  /* 0x0000007772727220 */ /* 0x000fe20000410000 */
[----:B------:R-:W-:Y:S01]  /*2c90*/  FMUL.FTZ R35, R118, R35 ;  /* 0x0000002376237220 */ /* 0x000fe20000410000 */
[----:B------:R-:W-:Y:S01]  /*2ca0*/  BSSY.RECONVERGENT B0, `(.L_x_9946) ;  /* 0x0000022000007945 */ /* 0x000fe20003800200 */
[----:B------:R-:W-:Y:S01]  /*2cb0*/  FFMA.FTZ R14, R115, R31, R14 ;  /* 0x0000001f730e7223 */ /* 0x000fe2000001000e */
[----:B------:R-:W-:Y:S01]  /*2cc0*/  FFMA.FTZ R13, R108, R30, R13 ;  /* 0x0000001e6c0d7223 */ /* 0x000fe2000001000d */
[----:B------:R-:W-:Y:S01]  /*2cd0*/  FFMA.FTZ R15, R2, R40, R15 ;  /* 0x00000028020f7223 */ /* 0x000fe2000001000f */
[----:B------:R-:W-:Y:S01]  /*2ce0*/  FFMA.FTZ R12, R117, R29, R12 ;  /* 0x0000001d750c7223 */ /* 0x000fe2000001000c */
[----:B-----5:R-:W-:-:S05]  /*2cf0*/  @P3 FADD R34, R125, R34 ;  /* 0x000000227d223221 */ /* 0x020fca0000000000 */
[----:B0---4-:R-:W0:Y:S02]  /*2d00*/  SHFL.DOWN P3, R33, R34, 0x2, 0x1f ;  /* 0x08401f0022217f89 */ /* 0x011e240000060000 */
[----:B0-----:R-:W-:-:S05]  /*2d10*/  @P3 FADD R33, R34, R33 ;  /* 0x0000002122213221 */ /* 0x001fca0000000000 */
[----:B------:R-:W0:Y:S02]  /*2d20*/  SHFL.DOWN P3, R36, R33, 0x4, 0x1f ;  /* 0x08801f0021247f89 */ /* 0x000e240000060000 */
[----:B0-----:R-:W-:Y:S01]  /*2d30*/  @P3 FADD R36, R33, R36 ;  /* 0x0000002421243221 */ /* 0x001fe20000000000 */
[C---:B------:R-:W-:Y:S01]  /*2d40*/  FMUL.FTZ R33, R3.reuse, R112 ;  /* 0x0000007003217220 */ /* 0x040fe20000410000 */
[----:B------:R-:W-:-:S03]  /*2d50*/  FMUL.FTZ R3, R3, R121 ;  /* 0x0000007903037220 */ /* 0x000fc60000410000 */
[----:B------:R-:W0:Y:S01]  /*2d60*/  SHFL.DOWN P3, R37, R36, 0x8, 0x1f ;  /* 0x09001f0024257f89 */ /* 0x000e220000060000 */
[----:B------:R-:W-:Y:S01]  /*2d70*/  FMUL.FTZ R33, R116, R33 ;  /* 0x0000002174217220 */ /* 0x000fe20000410000 */
[----:B------:R-:W-:-:S03]  /*2d80*/  FMUL.FTZ R0, R0, R3 ;  /* 0x0000000300007220 */ /* 0x000fc60000410000 */
        /* <DEDUP_REMOVED lines=19> */
.L_x_9947:
[----:B------:R-:W-:Y:S05]  /*2ec0*/  BSYNC.RECONVERGENT B0 ;  /* 0x0000000000007941 */ /* 0x000fea0003800200 */
.L_x_9946:
[----:B------:R-:W-:-:S04]  /*2ed0*/  UIADD3 UR4, UPT, UPT, UR4, 0x1, URZ ;  /* 0x0000000104047890 */ /* 0x000fc8000fffe0ff */
[----:B------:R-:W-:-:S09]  /*2ee0*/  UISETP.GE.AND UP0, UPT, UR4, UR14, UPT ;  /* 0x0000000e0400728c */ /* 0x000fd2000bf06270 */
[----:B------:R-:W-:Y:S05]  /*2ef0*/  BRA.U !UP0, `(.L_x_9948) ;  /* 0xffffffe908f47547 */ /* 0x000fea000b83ffff */
.L_x_9934:
        /* <DEDUP_REMOVED lines=45> */
[----:B------:R-:W-:Y:S01]  /*31d0*/  @!P2 FMUL.FTZ R0, R6, -1.4426950216293334961 ;  /* 0xbfb8aa3b0600a820 */ /* 0x000fe20000410000 */
[----:B------:R-:W2:Y:S01]  /*31e0*/  LDC.64 R2, c[0x0][0x4f8] ;  /* 0x00013e00ff027b82 */ /* 0x000ea20000000a00 */
[----:B------:R-:W-:Y:S02]  /*31f0*/  FSETP.GTU.FTZ.AND P1, PT, R7, 20, PT ;  /* 0x41a000000700780b */ /* 0x000fe40003f3c000 */
[----:B------:R-:W-:Y:S02]  /*3200*/  @!P3 FMUL.FTZ R4, R5, -1.4426950216293334961 ;  /* 0xbfb8aa3b0504b820 */ /* 0x000fe40000410000 */
[----:B------:R-:W3:Y:S01]  /*3210*/  @!P2 MUFU.EX2 R0, R0 ;  /* 0x000000000000a308 */ /* 0x000ee20000000800 */
[----:B------:R-:W-:-:S03]  /*3220*/  @!P4 FMUL.FTZ R5, R8, -1.4426950216293334961 ;  /* 0xbfb8aa3b0805c820 */ /* 0x000fc60000410000 */
[----:B------:R-:W4:Y:S01]  /*3230*/  @!P3 MUFU.EX2 R4, R4 ;  /* 0x000000040004b308 */ /* 0x000f220000000800 */
[----:B------:R-:W5:Y:S03]  /*3240*/  LDS R10, [UR6+0x100] ;  /* 0x00010006ff0a7984 */ /* 0x000f660008000800 */
[----:B------:R-:W1:Y:S01]  /*3250*/  @!P4 MUFU.EX2 R5, R5 ;  /* 0x000000050005c308 */ /* 0x000e620000000800 */
[----:B------:R-:W-:Y:S01]  /*3260*/  @!P1 FMUL.FTZ R8, R7, -1.4426950216293334961 ;  /* 0xbfb8aa3b07089820 */ /* 0x000fe20000410000 */
[----:B---3--:R-:W-:-:S05]  /*3270*/  @!P2 FADD.FTZ R0, R0, 1 ;  /* 0x3f8000000000a421 */ /* 0x008fca0000010000 */
[----:B------:R-:W3:Y:S01]  /*3280*/  @!P1 MUFU.EX2 R8, R8 ;  /* 0x0000000800089308 */ /* 0x000ee20000000800 */
[----:B----4-:R-:W-:-:S03]  /*3290*/  @!P3 FADD.FTZ R6, R4, 1 ;  /* 0x3f8000000406b421 */ /* 0x010fc60000010000 */
[----:B------:R-:W4:Y:S01]  /*32a0*/  @!P2 MUFU.RCP R21, R0 ;  /* 0x000000000015a308 */ /* 0x000f220000001000 */
[----:B-1----:R-:W-:Y:S01]  /*32b0*/  @!P4 FADD.FTZ R7, R5, 1 ;  /* 0x3f8000000507c421 */ /* 0x002fe20000010000 */
[----:B--2---:R-:W-:-:S06]  /*32c0*/  IMAD.WIDE.U32 R4, R2, UR18, R64 ;  /* 0x0000001202047c25 */ /* 0x004fcc000f8e0040 */
[----:B------:R-:W1:Y:S01]  /*32d0*/  @!P3 MUFU.RCP R6, R6 ;  /* 0x000000060006b308 */ /* 0x000e620000001000 */
[----:B------:R-:W-:Y:S02]  /*32e0*/  IMAD R5, R3, UR18, R5 ;  /* 0x0000001203057c24 */ /* 0x000fe4000f8e0205 */
[----:B---3--:R-:W-:Y:S01]  /*32f0*/  @!P1 FADD.FTZ R8, R8, 1 ;  /* 0x3f80000008089421 */ /* 0x008fe20000010000 */
[----:B0-----:R-:W-:-:S04]  /*3300*/  IMAD.WIDE.U32 R64, R22, UR18, R64 ;  /* 0x0000001216407c25 */ /* 0x001fc8000f8e0040 */
[C---:B------:R-:W-:Y:S01]  /*3310*/  IMAD.WIDE.U32 R2, R113.reuse, UR8, R4 ;  /* 0x0000000871027c25 */ /* 0x040fe2000f8e0004 */
[----:B------:R-:W0:Y:S03]  /*3320*/  @!P4 MUFU.RCP R7, R7 ;  /* 0x000000070007c308 */ /* 0x000e260000001000 */
[----:B----4-:R-:W-:Y:S01]  /*3330*/  @!P2 FMUL.FTZ R16, R16, R21 ;  /* 0x000000151010a220 */ /* 0x010fe20000410000 */
[----:B------:R-:W-:Y:S01]  /*3340*/  IMAD R0, R113, UR9, R3 ;  /* 0x0000000971007c24 */ /* 0x000fe2000f8e0203 */
[----:B------:R-:W-:Y:S01]  /*3350*/  IADD3 R3, P5, PT, R91, R2, RZ ;  /* 0x000000025b037210 */ /* 0x000fe20007fbe0ff */
[----:B------:R-:W2:Y:S01]  /*3360*/  LDCU.64 UR8, c[0x0][0x560] ;  /* 0x0000ac00ff0877ac */ /* 0x000ea20008000a00 */
[----:B------:R-:W-:Y:S02]  /*3370*/  IMAD R65, R23, UR18, R65 ;  /* 0x0000001217417c24 */ /* 0x000fe4000f8e0241 */
[----:B------:R-:W-:Y:S01]  /*3380*/  IADD3.X R0, PT, PT, RZ, R0, RZ, P5, !PT ;  /* 0x00000000ff007210 */ /* 0x000fe20002ffe4ff */
[----:B------:R-:W3:Y:S01]  /*3390*/  @!P1 MUFU.RCP R8, R8 ;  /* 0x0000000800089308 */ /* 0x000ee20000001000 */
[----:B-1----:R-:W-:Y:S01]  /*33a0*/  @!P3 FMUL.FTZ R17, R17, R6 ;  /* 0x000000061111b220 */ /* 0x002fe20000410000 */
[----:B------:R-:W-:-:S02]  /*33b0*/  LEA R2, P6, R3, UR10, 0x1 ;  /* 0x0000000a03027c11 */ /* 0x000fc4000f8c08ff */
[-C--:B-----5:R-:W-:Y:S02]  /*33c0*/  ISETP.GE.AND P3, PT, R91, R10.reuse, PT ;  /* 0x0000000a5b00720c */ /* 0x0a0fe40003f66270 */
[-C--:B------:R-:W-:Y:S02]  /*33d0*/  ISETP.GE.AND P2, PT, R87, R10.reuse, PT ;  /* 0x0000000a5700720c */ /* 0x080fe40003f46270 */
[-C--:B------:R-:W-:Y:S01]  /*33e0*/  ISETP.GE.AND P5, PT, R49, R10.reuse, PT ;  /* 0x0000000a3100720c */ /* 0x080fe20003fa6270 */
[----:B0-----:R-:W-:Y:S01]  /*33f0*/  @!P4 FMUL.FTZ R18, R18, R7 ;  /* 0x000000071212c220 */ /* 0x001fe20000410000 */
[----:B------:R-:W-:Y:S02]  /*3400*/  ISETP.GE.AND P4, PT, R51, R10, PT ;  /* 0x0000000a3300720c */ /* 0x000fe40003f86270 */
[----:B------:R-:W-:Y:S02]  /*3410*/  LEA.HI.X R3, R3, UR11, R0, 0x1, P6 ;  /* 0x0000000b03037c11 */ /* 0x000fe4000b0f0c00 */
[----:B------:R-:W-:Y:S01]  /*3420*/  F2FP.F16.F32.PACK_AB R20, R17, R16 ;  /* 0x000000101114723e */ /* 0x000fe200000000ff */
[----:B------:R-:W-:-:S02]  /*3430*/  FADD.FTZ R16, R16, R107 ;  /* 0x0000006b10107221 */ /* 0x000fc40000010000 */
[----:B------:R-:W-:Y:S01]  /*3440*/  @!P3 STG.E.U16 desc[UR16][R2.64], R9 ;  /* 0x000000090200b986 */ /* 0x000fe2000c101510 */
[----:B---3--:R-:W-:Y:S01]  /*3450*/  @!P1 FMUL.FTZ R19, R19, R8 ;  /* 0x0000000813139220 */ /* 0x008fe20000410000 */
[----:B------:R-:W-:Y:S02]  /*3460*/  FADD.FTZ R17, R16, R17 ;  /* 0x0000001110117221 */ /* 0x000fe40000010000 */
[----:B------:R-:W-:Y:S02]  /*3470*/  @!P2 STG.E.U16 desc[UR16][R2.64+0x40], R11 ;  /* 0x0000400b0200a986 */ /* 0x000fe4000c101510 */
[----:B------:R-:W-:Y:S01]  /*3480*/  F2FP.F16.F32.PACK_AB R21, R19, R18 ;  /* 0x000000121315723e */ /* 0x000fe200000000ff */
[----:B------:R-:W-:Y:S01]  /*3490*/  FADD.FTZ R18, R17, R18 ;  /* 0x0000001211127221 */ /* 0x000fe20000010000 */
[----:B------:R-:W-:Y:S03]  /*34a0*/  @!P4 STG.E.U16 desc[UR16][R2.64+0x80], R13 ;  /* 0x0000800d0200c986 */ /* 0x000fe6000c101510 */
[----:B------:R-:W-:Y:S01]  /*34b0*/  FADD.FTZ R107, R18, R19 ;  /* 0x00000013126b7221 */ /* 0x000fe20000010000 */
[----:B------:R0:W-:Y:S01]  /*34c0*/  @!P5 STG.E.U16 desc[UR16][R2.64+0xc0], R15 ;  /* 0x0000c00f0200d986 */ /* 0x0001e2000c101510 */
[----:B------:R-:W-:Y:S01]  /*34d0*/  BAR.SYNC.DEFER_BLOCKING 0x0 ;  /* 0x0000000000007b1d */ /* 0x000fe20000010000 */
[----:B------:R-:W-:-:S04]  /*34e0*/  IADD3 R101, P5, PT, R101, -0x100, RZ ;  /* 0xffffff0065657810 */ /* 0x000fc80007fbe0ff */
[----:B------:R-:W-:Y:S01]  /*34f0*/  IADD3.X R100, PT, PT, R100, -0x1, RZ, P5, !PT ;  /* 0xffffffff64647810 */ /* 0x000fe20002ffe4ff */
        /* <DEDUP_REMOVED lines=12> */
[C---:B------:R-:W-:Y:S02]  /*35c0*/  IADD3 R3, P4, PT, R91.reuse, R2, RZ ;  /* 0x000000025b037210 */ /* 0x040fe40007f9e0ff */
[-C--:B-1----:R-:W-:Y:S02]  /*35d0*/  ISETP.GE.AND P0, PT, R91, R0.reuse, PT ;  /* 0x000000005b00720c */ /* 0x082fe40003f06270 */
[-C--:B------:R-:W-:Y:S02]  /*35e0*/  ISETP.GE.AND P1, PT, R87, R0.reuse, PT ;  /* 0x000000005700720c */ /* 0x080fe40003f26270 */
[-C--:B------:R-:W-:Y:S02]  /*35f0*/  ISETP.GE.AND P2, PT, R51, R0.reuse, PT ;  /* 0x000000003300720c */ /* 0x080fe40003f46270 */
[----:B------:R-:W-:Y:S02]  /*3600*/  ISETP.GE.AND P3, PT, R49, R0, PT ;  /* 0x000000003100720c */ /* 0x000fe40003f66270 */
[----:B------:R-:W-:-:S02]  /*3610*/  IADD3.X R0, PT, PT, RZ, R4, RZ, P4, !PT ;  /* 0x00000004ff007210 */ /* 0x000fc400027fe4ff */
[----:B--2---:R-:W-:-:S04]  /*3620*/  LEA R2, P4, R3, UR8, 0x1 ;  /* 0x0000000803027c11 */ /* 0x004fc8000f8808ff */
        /* <DEDUP_REMOVED lines=16> */
.L_x_9925:
        /* <DEDUP_REMOVED lines=34> */
.L_x_9951:
[----:B------:R-:W-:Y:S05]  /*3950*/  BSYNC.RECONVERGENT B0 ;  /* 0x0000000000007941 */ /* 0x000fea0003800200 */
.L_x_9950:
        /* <DEDUP_REMOVED lines=26> */
.L_x_9953:
[----:B------:R-:W-:Y:S05]  /*3b00*/  BSYNC.RECONVERGENT B0 ;  /* 0x0000000000007941 */ /* 0x000fea0003800200 */
.L_x_9952:
[----:B------:R-:W-:Y:S05]  /*3b10*/  @P2 EXIT ;  /* 0x000000000000294d */ /* 0x000fea0003800000 */
[----:B------:R-:W2:Y:S01]  /*3b20*/  S2UR UR5, SR_CgaCtaId ;  /* 0x00000000000579c3 */ /* 0x000ea20000008800 */
[----:B0-----:R-:W-:Y:S01]  /*3b30*/  MOV R7, R12 ;  /* 0x0000000c00077202 */ /* 0x001fe20000000f00 */
[----:B------:R-:W-:Y:S01]  /*3b40*/  UMOV UR4, 0x400 ;  /* 0x0000040000047882 */ /* 0x000fe20000000000 */
[----:B------:R-:W0:Y:S01]  /*3b50*/  LDCU UR6, c[0x0][0x360] ;  /* 0x00006c00ff0677ac */ /* 0x000e220008000800 */
[----:B------:R-:W3:Y:S01]  /*3b60*/  LDCU.64 UR8, c[0x0][0x4b0] ;  /* 0x00009600ff0877ac */ /* 0x000ee20008000a00 */
[----:B------:R-:W4:Y:S02]  /*3b70*/  LDCU.64 UR10, c[0x0][0x530] ;  /* 0x0000a600ff0a77ac */ /* 0x000f240008000a00 */
[----:B0-234-:R-:W-:-:S12]  /*3b80*/  ULEA UR4, UR5, UR4, 0x18 ;  /* 0x0000000405047291 */ /* 0x01dfd8000f8ec0ff */
.L_x_9954:
[C---:B------:R-:W-:Y:S02]  /*3b90*/  LEA R0, R7.reuse, UR4, 0x2 ;  /* 0x0000000407007c11 */ /* 0x040fe4000f8e10ff */
[----:B-1----:R-:W-:Y:S02]  /*3ba0*/  SHF.R.S32.HI R2, RZ, 0x1f, R7 ;  /* 0x0000001fff027819 */ /* 0x002fe40000011407 */
        /* <DEDUP_REMOVED lines=13> */
.L_x_9955:
        /* <DEDUP_REMOVED lines=16> */
.L_x_10550:


//--------------------- .text._Z25selective_scan_bwd_kernelI32Selective_Scan_bwd_kernel_traitsILi32ELi4ELb0ELb1ELb1ELb1ELb1EN3c104HalfEfEEv12SSMParamsBwd --------------------------
	.section	.text._Z25selective_scan_bwd_kernelI32Selective_Scan_bwd_kernel_traitsILi32ELi4ELb0ELb1ELb1ELb1ELb1EN3c104HalfEfEEv12SSMParamsBwd,"ax",@progbits
	.align	128
        .global         _Z25selective_scan_bwd_kernelI32Selective_Scan_bwd_kernel_traitsILi32ELi4ELb0ELb1ELb1ELb1ELb1EN3c104HalfEfEEv12SSMParamsBwd
        .type           _Z25selective_scan_bwd_kernelI32Selective_Scan_bwd_kernel_traitsILi32ELi4ELb0ELb1ELb1ELb1ELb1EN3c104HalfEfEEv12SSMParamsBwd,@function
        .size           _Z25selective_scan_bwd_kernelI32Selective_Scan_bwd_kernel_traitsILi32ELi4ELb0ELb1ELb1ELb1ELb1EN3c104HalfEfEEv12SSMParamsBwd,(.L_x_10551 - _Z25selective_scan_bwd_kernelI32Selective_Scan_bwd_kernel_traitsILi32ELi4ELb0ELb1ELb1ELb1ELb1EN3c104HalfEfEEv12SSMParamsBwd)
        .other          _Z25selective_scan_bwd_kernelI32Selective_Scan_bwd_kernel_traitsILi32ELi4ELb0ELb1ELb1ELb1ELb1EN3c104HalfEfEEv12SSMParamsBwd,@"STO_CUDA_ENTRY STV_DEFAULT"
_Z25selective_scan_bwd_kernelI32Selective_Scan_bwd_kernel_traitsILi32ELi4ELb0ELb1ELb1ELb1ELb1EN3c104HalfEfEEv12SSMParamsBwd:
.text._Z25selective_scan_bwd_kernelI32Selective_Scan_bwd_kernel_traitsILi32ELi4ELb0ELb1ELb1ELb1ELb1EN3c104HalfEfEEv12SSMParamsBwd:
        /* <DEDUP_REMOVED lines=120> */
[----:B------:R-:W-:Y:S01]  /*0780*/  IMAD R109, R111, R21, R59 ;  /* 0x000000156f6d7224 */ /* 0x000fe200078e023b */
[----:B------:R-:W-:Y:S02]  /*0790*/  LEA.HI.X R101, R101, R23, R6, 0x1, P4 ;  /* 0x0000001765657211 */ /* 0x000fe400020f0c06 */
[----:B------:R-:W-:-:S02]  /*07a0*/  CS2R R106, SRZ ;  /* 0x00000000006a7805 */ /* 0x000fc4000001ff00 */
[----:B------:R-:W-:Y:S02]  /*07b0*/  LEA.HI.X R99, R99, R25, R4, 0x1, P0 ;  /* 0x0000001963637211 */ /* 0x000fe400000f0c04 */
[----:B------:R-:W-:Y:S02]  /*07c0*/  LEA.HI.X R97, R97, R27, R2, 0x1, P2 ;  /* 0x0000001b61617211 */ /* 0x000fe400010f0c02 */
[----:B------:R-:W-:Y:S01]  /*07d0*/  LEA.HI.X R94, R9, R29, R94, 0x1, P3 ;  /* 0x0000001d095e7211 */ /* 0x000fe200018f0c5e */
[----:B------:R-:W-:Y:S06]  /*07e0*/  @!P1 BRA `(.L_x_9956) ;  /* 0x00000038008c9947 */ /* 0x000fec0003800000 */
[----:B------:R-:W0:Y:S01]  /*07f0*/  S2R R56, SR_TID.X ;  /* 0x0000000000387919 */ /* 0x000e220000002100 */
[----:B------:R-:W1:Y:S01]  /*0800*/  S2UR UR5, SR_CgaCtaId ;  /* 0x00000000000579c3 */ /* 0x000e620000008800 */
[----:B------:R-:W2:Y:S01]  /*0810*/  LDCU.64 UR6, c[0x0][0x3a0] ;  /* 0x00007400ff0677ac */ /* 0x000ea20008000a00 */
[----:B------:R-:W-:Y:S02]  /*0820*/  MOV R57, RZ ;  /* 0x000000ff00397202 */ /* 0x000fe40000000f00 */
[----:B------:R-:W-:Y:S01]  /*0830*/  CS2R R106, SRZ ;  /* 0x00000000006a7805 */ /* 0x000fe2000001ff00 */
        /* <DEDUP_REMOVED lines=9> */
[----:B------:R-:W-:Y:S01]  /*08d0*/  IMAD R105, R111, UR7, R55 ;  /* 0x000000076f697c24 */ /* 0x000fe2000f8e0237 */
[----:B0-----:R-:W-:Y:S01]  /*08e0*/  SHF.L.U32 R95, R56, 0x2, RZ ;  /* 0x00000002385f7819 */ /* 0x001fe200000006ff */
[----:B----4-:R-:W-:-:S03]  /*08f0*/  IMAD.WIDE.U32 R2, R6, UR18, R56 ;  /* 0x0000001206027c25 */ /* 0x010fc6000f8e0038 */
[C---:B------:R-:W-:Y:S02]  /*0900*/  LEA R93, R56.reuse, UR5, 0x4 ;  /* 0x00000005385d7c11 */ /* 0x040fe4000f8e20ff */
        /* <DEDUP_REMOVED lines=18> */
[----:B------:R-:W-:Y:S01]  /*0a30*/  IMAD R84, R56, -0xc, R3 ;  /* 0xfffffff438547824 */ /* 0x000fe200078e0203 */
[----:B------:R-:W-:-:S07]  /*0a40*/  IADD3 R47, PT, PT, R51, R47, RZ ;  /* 0x0000002f332f7210 */ /* 0x000fce0007ffe0ff */
.L_x_9981:
        /* <DEDUP_REMOVED lines=29> */
[----:B-1----:R-:W-:-:S06]  /*0c20*/  ULEA UR6, UR6, UR4, 0x18 ;  /* 0x0000000406067291 */ /* 0x002fcc000f8ec0ff */
[C---:B------:R-:W-:Y:S02]  /*0c30*/  LEA R43, R42.reuse, UR6, 0x1 ;  /* 0x000000062a2b7c11 */ /* 0x040fe4000f8e08ff */
[----:B------:R-:W-:-:S03]  /*0c40*/  LEA R41, R42, UR6, 0x3 ;  /* 0x000000062a297c11 */ /* 0x000fc6000f8e18ff */
[----:B--2---:R0:W-:Y:S04]  /*0c50*/  STS.U16 [R43], R0 ;  /* 0x000000002b007388 */ /* 0x0041e80000000400 */
[----:B---3--:R-:W-:Y:S04]  /*0c60*/  STS.U16 [R43+0x40], R4 ;  /* 0x000040042b007388 */ /* 0x008fe80000000400 */
[----:B----4-:R1:W-:Y:S04]  /*0c70*/  STS.U16 [R43+0x80], R6 ;  /* 0x000080062b007388 */ /* 0x0103e80000000400 */
[----:B------:R2:W-:Y:S01]  /*0c80*/  STS.U16 [R43+0xc0], R8 ;  /* 0x0000c0082b007388 */ /* 0x0005e20000000400 */
[----:B------:R-:W-:-:S03]  /*0c90*/  NOP ;  /* 0x0000000000007918 */ /* 0x000fc60000000000 */
[----:B------:R-:W-:Y:S01]  /*0ca0*/  LDS.64 R20, [R41] ;  /* 0x0000000029147984 */ /* 0x000fe20000000a00 */
[----:B0-----:R-:W-:Y:S01]  /*0cb0*/  PRMT R0, RZ, 0x7610, R0 ;  /* 0x00007610ff007816 */ /* 0x001fe20000000000 */
[----:B-1----:R-:W0:Y:S08]  /*0cc0*/  LDC.64 R6, c[0x0][0x410] ;  /* 0x00010400ff067b82 */ /* 0x002e300000000a00 */
[----:B------:R-:W-:Y:S01]  /*0cd0*/  BAR.SYNC.DEFER_BLOCKING 0x0 ;  /* 0x0000000000007b1d */ /* 0x000fe20000010000 */
[----:B------:R-:W-:-:S02]  /*0ce0*/  PRMT R16, RZ, 0x7610, R16 ;  /* 0x00007610ff107816 */ /* 0x000fc40000000010 */
[----:B------:R-:W-:Y:S02]  /*0cf0*/  PRMT R18, RZ, 0x7610, R18 ;  /* 0x00007610ff127816 */ /* 0x000fe40000000012 */
[----:B------:R-:W-:-:S03]  /*0d00*/  PRMT R22, RZ, 0x7610, R22 ;  /* 0x00007610ff167816 */ /* 0x000fc60000000016 */
[----:B------:R-:W1:Y:S01]  /*0d10*/  LDC.64 R4, c[0x0][0x418] ;  /* 0x00010600ff047b82 */ /* 0x000e620000000a00 */
[----:B------:R-:W3:Y:S04]  /*0d20*/  @!P0 LDG.E.U16 R2, desc[UR16][R62.64] ;  /* 0x000000103e028981 */ /* 0x000ee8000c1e1500 */
[----:B------:R-:W4:Y:S04]  /*0d30*/  @!P1 LDG.E.U16 R10, desc[UR16][R62.64+0x40] ;  /* 0x000040103e0a9981 */ /* 0x000f28000c1e1500 */
[----:B------:R-:W4:Y:S04]  /*0d40*/  @!P2 LDG.E.U16 R12, desc[UR16][R62.64+0x80] ;  /* 0x000080103e0ca981 */ /* 0x000f28000c1e1500 */
[----:B------:R-:W4:Y:S01]  /*0d50*/  @!P3 LDG.E.U16 R14, desc[UR16][R62.64+0xc0] ;  /* 0x0000c0103e0eb981 */ /* 0x000f22000c1e1500 */
[----:B--2---:R-:W-:-:S04]  /*0d60*/  IADD3 R8, P4, PT, R9, R100, RZ ;  /* 0x0000006409087210 */ /* 0x004fc80007f9e0ff */
[----:B------:R-:W-:Y:S01]  /*0d70*/  IADD3.X R9, PT, PT, RZ, R99, RZ, P4, !PT ;  /* 0x00000063ff097210 */ /* 0x000fe200027fe4ff */
[----:B---3--:R-:W-:Y:S04]  /*0d80*/  STS.U16 [R43], R2 ;  /* 0x000000022b007388 */ /* 0x008fe80000000400 */
[----:B----4-:R-:W-:Y:S04]  /*0d90*/  STS.U16 [R43+0x40], R10 ;  /* 0x0000400a2b007388 */ /* 0x010fe80000000400 */
[----:B------:R-:W-:Y:S04]  /*0da0*/  STS.U16 [R43+0x80], R12 ;  /* 0x0000800c2b007388 */ /* 0x000fe80000000400 */
[----:B------:R-:W-:Y:S01]  /*0db0*/  STS.U16 [R43+0xc0], R14 ;  /* 0x0000c00e2b007388 */ /* 0x000fe20000000400 */
[----:B------:R-:W-:-:S03]  /*0dc0*/  NOP ;  /* 0x0000000000007918 */ /* 0x000fc60000000000 */
[----:B------:R-:W2:Y:S01]  /*0dd0*/  LDS.64 R2, [R41] ;  /* 0x0000000029027984 */ /* 0x000ea20000000a00 */
        /* <DEDUP_REMOVED lines=50> */
.L_x_9958:
[----:B------:R-:W-:Y:S05]  /*1100*/  BSYNC.RECONVERGENT B0 ;  /* 0x0000000000007941 */ /* 0x000fea0003800200 */
.L_x_9957:
        /* <DEDUP_REMOVED lines=35> */
.L_x_9960:
[----:B------:R-:W-:Y:S05]  /*1340*/  BSYNC.RECONVERGENT B0 ;  /* 0x0000000000007941 */ /* 0x000fea0003800200 */
.L_x_9959:
        /* <DEDUP_REMOVED lines=36> */
.L_x_9962:
[----:B------:R-:W-:Y:S05]  /*1590*/  BSYNC.RECONVERGENT B0 ;  /* 0x0000000000007941 */ /* 0x000fea0003800200 */
.L_x_9961:
        /* <DEDUP_REMOVED lines=32> */
.L_x_9964:
[----:B------:R-:W-:Y:S05]  /*17a0*/  BSYNC.RECONVERGENT B0 ;  /* 0x0000000000007941 */ /* 0x000fea0003800200 */
.L_x_9963:
[----:B------:R-:W0:Y:S01]  /*17b0*/  LDCU.64 UR8, c[0x0][0x488] ;  /* 0x00009100ff0877ac */ /* 0x000e220008000a00 */
[----:B------:R-:W-:Y:S01]  /*17c0*/  IMAD R9, R7, UR18, R9 ;  /* 0x0000001207097c24 */ /* 0x000fe2000f8e0209 */
[----:B--2---:R-:W-:Y:S01]  /*17d0*/  PRMT R0, RZ, 0x7610, R0 ;  /* 0x00007610ff007816 */ /* 0x004fe20000000000 */
[----:B------:R-:W1:Y:S01]  /*17e0*/  LDC.64 R16, c[0x0][0x420] ;  /* 0x00010800ff107b82 */ /* 0x000e620000000a00 */
        /* <DEDUP_REMOVED lines=11> */
[----:B0-----:R-:W-:-:S04]  /*18a0*/  LEA R8, P4, R6, UR8, 0x1 ;  /* 0x0000000806087c11 */ /* 0x001fc8000f8808ff */
[----:B------:R-:W-:Y:S01]  /*18b0*/  LEA.HI.X R9, R6, UR9, R5, 0x1, P4 ;  /* 0x0000000906097c11 */ /* 0x000fe2000a0f0c05 */
[----:B------:R-:W0:Y:S01]  /*18c0*/  LDCU.64 UR8, c[0x0][0x478] ;  /* 0x00008f00ff0877ac */ /* 0x000e220008000a00 */
[----:B------:R-:W5:Y:S01]  /*18d0*/  LDS.64 R4, [R41] ;  /* 0x0000000029047984 */ /* 0x000f620000000a00 */
[----:B------:R-:W-:Y:S06]  /*18e0*/  BAR.SYNC.DEFER_BLOCKING 0x0 ;  /* 0x0000000000007b1d */ /* 0x000fec0000010000 */
[----:B------:R-:W2:Y:S04]  /*18f0*/  @!P0 LDG.E.U16 R0, desc[UR16][R8.64] ;  /* 0x0000001008008981 */ /* 0x000ea8000c1e1500 */
[----:B------:R-:W4:Y:S04]  /*1900*/  @!P1 LDG.E.U16 R10, desc[UR16][R8.64+0x40] ;  /* 0x00004010080a9981 */ /* 0x000f28000c1e1500 */
[----:B------:R-:W4:Y:S04]  /*1910*/  @!P2 LDG.E.U16 R12, desc[UR16][R8.64+0x80] ;  /* 0x00008010080ca981 */ /* 0x000f28000c1e1500 */
[----:B------:R0:W4:Y:S01]  /*1920*/  @!P3 LDG.E.U16 R14, desc[UR16][R8.64+0xc0] ;  /* 0x0000c010080eb981 */ /* 0x000122000c1e1500 */
[----:B-1----:R-:W-:Y:S01]  /*1930*/  IMAD.WIDE.U32 R6, R16, UR18, R2 ;  /* 0x0000001210067c25 */ /* 0x002fe2000f8e0002 */
[----:B------:R-:W-:-:S03]  /*1940*/  PRMT R16, RZ, 0x7610, R16 ;  /* 0x00007610ff107816 */ /* 0x000fc60000000010 */
[----:B------:R-:W-:Y:S02]  /*1950*/  IMAD R7, R17, UR18, R7 ;  /* 0x0000001211077c24 */ /* 0x000fe4000f8e0207 */
[----:B---3--:R-:W-:Y:S01]  /*1960*/  IMAD.WIDE.U32 R6, R111, R18, R6 ;  /* 0x000000126f067225 */ /* 0x008fe200078e0006 */
[----:B------:R-:W-:-:S03]  /*1970*/  PRMT R18, RZ, 0x7610, R18 ;  /* 0x00007610ff127816 */ /* 0x000fc60000000012 */
[----:B------:R-:W-:Y:S01]  /*1980*/  IMAD R11, R111, R19, R7 ;  /* 0x000000136f0b7224 */ /* 0x000fe200078e0207 */
[----:B------:R-:W-:-:S04]  /*1990*/  IADD3 R7, P4, PT, R91, R6, RZ ;  /* 0x000000065b077210 */ /* 0x000fc80007f9e0ff */
[----:B0-----:R-:W-:Y:S02]  /*19a0*/  IADD3.X R8, PT, PT, RZ, R11, RZ, P4, !PT ;  /* 0x0000000bff087210 */ /* 0x001fe400027fe4ff */
[----:B------:R-:W-:-:S04]  /*19b0*/  LEA R6, P4, R7, UR8, 0x1 ;  /* 0x0000000807067c11 */ /* 0x000fc8000f8808ff */
[--C-:B------:R-:W-:Y:S01]  /*19c0*/  LEA.HI.X R7, R7, UR9, R8.reuse, 0x1, P4 ;  /* 0x0000000907077c11 */ /* 0x100fe2000a0f0c08 */
[--C-:B-----5:R-:W-:Y:S01]  /*19d0*/  HADD2.F32 R27, -RZ, R4.reuse.H0_H0 ;  /* 0x20000004ff1b7230 */ /* 0x120fe20000004100 */
[----:B------:R-:W-:Y:S01]  /*19e0*/  PRMT R8, RZ, 0x7610, R8 ;  /* 0x00007610ff087816 */ /* 0x000fe20000000008 */
[----:B------:R-:W-:Y:S01]  /*19f0*/  HADD2.F32 R28, -RZ, R4.H1_H1 ;  /* 0x30000004ff1c7230 */ /* 0x000fe20000004100 */
        /* <DEDUP_REMOVED lines=12> */
[----:B-1----:R-:W-:-:S02]  /*1ac0*/  HADD2.F32 R0, -RZ, R24.H0_H0 ;  /* 0x20000018ff007230 */ /* 0x002fc40000004100 */
[--C-:B------:R-:W-:Y:S02]  /*1ad0*/  HADD2.F32 R10, -RZ, R25.reuse.H1_H1 ;  /* 0x30000019ff0a7230 */ /* 0x100fe40000004100 */
[----:B------:R-:W-:Y:S02]  /*1ae0*/  HADD2.F32 R11, -RZ, R25.H0_H0 ;  /* 0x20000019ff0b7230 */ /* 0x000fe40000004100 */
[----:B------:R-:W-:Y:S01]  /*1af0*/  FMUL.FTZ R9, R0, -1.4426950216293334961 ;  /* 0xbfb8aa3b00097820 */ /* 0x000fe20000410000 */
[----:B------:R-:W-:Y:S02]  /*1b00*/  HADD2.F32 R12, -RZ, R24.H1_H1 ;  /* 0x30000018ff0c7230 */ /* 0x000fe40000004100 */
[----:B------:R-:W-:-:S03]  /*1b10*/  FMUL.FTZ R17, R10, -1.4426950216293334961 ;  /* 0xbfb8aa3b0a117820 */ /* 0x000fc60000410000 */
[----:B------:R-:W-:Y:S01]  /*1b20*/  FMUL.FTZ R14, R12, -1.4426950216293334961 ;  /* 0xbfb8aa3b0c0e7820 */ /* 0x000fe20000410000 */
[----:B------:R-:W-:Y:S04]  /*1b30*/  MUFU.EX2 R9, R9 ;  /* 0x0000000900097308 */ /* 0x000fe80000000800 */
[----:B------:R-:W1:Y:S04]  /*1b40*/  MUFU.EX2 R17, R17 ;  /* 0x0000001100117308 */ /* 0x000e680000000800 */
[----:B------:R-:W0:Y:S01]  /*1b50*/  MUFU.EX2 R14, R14 ;  /* 0x0000000e000e7308 */ /* 0x000e220000000800 */
[----:B-1----:R-:W-:Y:S01]  /*1b60*/  FADD.FTZ R19, R17, 1 ;  /* 0x3f80000011137421 */ /* 0x002fe20000010000 */
[----:B0-----:R-:W-:-:S05]  /*1b70*/  FADD.FTZ R15, R14, 1 ;  /* 0x3f8000000e0f7421 */ /* 0x001fca0000010000 */
[----:B------:R-:W-:Y:S08]  /*1b80*/  MUFU.RCP R19, R19 ;  /* 0x0000001300137308 */ /* 0x000ff00000001000 */
[----:B------:R-:W-:Y:S01]  /*1b90*/  MUFU.RCP R15, R15 ;  /* 0x0000000f000f7308 */ /* 0x000fe20000001000 */
[--C-:B------:R-:W-:Y:S02]  /*1ba0*/  HADD2.F32 R25, -RZ, R5.reuse.H0_H0 ;  /* 0x20000005ff197230 */ /* 0x100fe40000004100 */
[----:B------:R-:W-:Y:S01]  /*1bb0*/  HADD2.F32 R26, -RZ, R5.H1_H1 ;  /* 0x30000005ff1a7230 */ /* 0x000fe20000004100 */
[----:B------:R-:W-:Y:S01]  /*1bc0*/  ISETP.NE.AND P1, PT, R56, RZ, PT ;  /* 0x000000ff3800720c */ /* 0x000fe20003f25270 */
[----:B------:R-:W-:-:S04]  /*1bd0*/  UISETP.NE.U32.AND UP0, UPT, UR12, URZ, UPT ;  /* 0x000000ff0c00728c */ /* 0x000fc8000bf05070 */
[----:B------:R-:W-:Y:S01]  /*1be0*/  UISETP.NE.AND.EX UP0, UPT, UR13, URZ, UPT, UP0 ;  /* 0x000000ff0d00728c */ /* 0x000fe2000bf05300 */
[----:B--2---:R0:W-:Y:S04]  /*1bf0*/  STS.U16 [R43+0x40], R16 ;  /* 0x000040102b007388 */ /* 0x0041e80000000400 */
[----:B---3--:R1:W-:Y:S04]  /*1c00*/  STS.U16 [R43], R8 ;  /* 0x000000082b007388 */ /* 0x0083e80000000400 */
[----:B----4-:R2:W-:Y:S01]  /*1c10*/  STS.U16 [R43+0x80], R18 ;  /* 0x000080122b007388 */ /* 0x0105e20000000400 */
[----:B0-----:R-:W-:-:S03]  /*1c20*/  FMUL.FTZ R16, R11, -1.4426950216293334961 ;  /* 0xbfb8aa3b0b107820 */ /* 0x001fc60000410000 */
[----:B-----5:R-:W-:Y:S01]  /*1c30*/  STS.U16 [R43+0xc0], R22 ;  /* 0x0000c0162b007388 */ /* 0x020fe20000000400 */
[----:B------:R-:W-:-:S03]  /*1c40*/  NOP ;  /* 0x0000000000007918 */ /* 0x000fc60000000000 */
[----:B------:R-:W0:Y:S01]  /*1c50*/  LDS.64 R6, [R41] ;  /* 0x0000000029067984 */ /* 0x000e220000000a00 */
[----:B------:R-:W3:Y:S01]  /*1c60*/  MUFU.EX2 R16, R16 ;  /* 0x0000001000107308 */ /* 0x000ee20000000800 */
[----:B-1----:R-:W-:-:S04]  /*1c70*/  FADD.FTZ R8, R9, 1 ;  /* 0x3f80000009087421 */ /* 0x002fc80000010000 */
[----:B------:R-:W1:Y:S01]  /*1c80*/  MUFU.RCP R13, R8 ;  /* 0x00000008000d7308 */ /* 0x000e620000001000 */
[----:B---3--:R-:W-:-:S07]  /*1c90*/  FADD.FTZ R9, R16, 1 ;  /* 0x3f80000010097421 */ /* 0x008fce0000010000 */
[----:B--2---:R2:W3:Y:S01]  /*1ca0*/  MUFU.RCP R18, R9 ;  /* 0x0000000900127308 */ /* 0x0044e20000001000 */
[----:B-1----:R-:W-:Y:S01]  /*1cb0*/  FADD.FTZ R5, -R13, 1 ;  /* 0x3f8000000d057421 */ /* 0x002fe20000010100 */
[----:B--2---:R-:W-:-:S04]  /*1cc0*/  FADD.FTZ R9, -R19, 1 ;  /* 0x3f80000013097421 */ /* 0x004fc80000010100 */
[----:B------:R-:W-:Y:S01]  /*1cd0*/  FFMA.FTZ R23, R10, R9, 1 ;  /* 0x3f8000000a177423 */ /* 0x000fe20000010009 */
[----:B---3--:R-:W-:Y:S01]  /*1ce0*/  FADD.FTZ R4, -R18, 1 ;  /* 0x3f80000012047421 */ /* 0x008fe20000010100 */
[--C-:B0-----:R-:W-:Y:S02]  /*1cf0*/  HADD2.F32 R14, -RZ, R6.reuse.H0_H0 ;  /* 0x20000006ff0e7230 */ /* 0x101fe40000004100 */
[----:B------:R-:W-:Y:S02]  /*1d00*/  HADD2.F32 R16, -RZ, R6.H1_H1 ;  /* 0x30000006ff107230 */ /* 0x000fe40000004100 */
[--C-:B------:R-:W-:Y:S02]  /*1d10*/  HADD2.F32 R17, -RZ, R7.reuse.H0_H0 ;  /* 0x20000007ff117230 */ /* 0x100fe40000004100 */
[----:B------:R-:W-:Y:S02]  /*1d20*/  HADD2.F32 R22, -RZ, R7.H1_H1 ;  /* 0x30000007ff167230 */ /* 0x000fe40000004100 */
        /* <DEDUP_REMOVED lines=15> */
[----:B------:R-:W-:-:S03]  /*1e20*/  FMUL.FTZ R23, R24, R23 ;  /* 0x0000001718177220 */ /* 0x000fc60000410000 */
[----:B------:R-:W-:Y:S02]  /*1e30*/  F2FP.F16.F32.PACK_AB R6, R7, R4 ;  /* 0x000000040706723e */ /* 0x000fe400000000ff */
[----:B------:R-:W-:Y:S01]  /*1e40*/  F2FP.F16.F32.PACK_AB R7, R23, R8 ;  /* 0x000000081707723e */ /* 0x000fe200000000ff */
[----:B------:R-:W-:Y:S08]  /*1e50*/  BAR.SYNC.DEFER_BLOCKING 0x0 ;  /* 0x0000000000007b1d */ /* 0x000ff00000010000 */
[----:B------:R-:W0:Y:S01]  /*1e60*/  LDC.64 R4, c[0x0][0x508] ;  /* 0x00014200ff047b82 */ /* 0x000e220000000a00 */
        /* <DEDUP_REMOVED lines=50> */
[C---:B------:R-:W-:Y:S02]  /*2190*/  IADD3 R3, P5, PT, R91.reuse, R2, RZ ;  /* 0x000000025b037210 */ /* 0x040fe40007fbe0ff */
[----:B------:R-:W-:Y:S01]  /*21a0*/  @!P1 STS [UR6+0x100], R44 ;  /* 0x0001002cff009988 */ /* 0x000fe20008000806 */
[----:B------:R-:W-:Y:S06]  /*21b0*/  BAR.SYNC.DEFER_BLOCKING 0x0 ;  /* 0x0000000000007b1d */ /* 0x000fec0000010000 */
[----:B------:R-:W0:Y:S02]  /*21c0*/  LDS R0, [UR6+0x100] ;  /* 0x00010006ff007984 */ /* 0x000e240008000800 */
[----:B0-----:R-:W-:-:S02]  /*21d0*/  ISETP.GE.AND P0, PT, R91, R0, PT ;  /* 0x000000005b00720c */ /* 0x001fc40003f06270 */
[-C--:B------:R-:W-:Y:S02]  /*21e0*/  ISETP.GE.AND P2, PT, R89, R0.reuse, PT ;  /* 0x000000005900720c */ /* 0x080fe40003f46270 */
[-C--:B------:R-:W-:Y:S02]  /*21f0*/  ISETP.GE.AND P3, PT, R85, R0.reuse, PT ;  /* 0x000000005500720c */ /* 0x080fe40003f66270 */
[----:B------:R-:W-:Y:S02]  /*2200*/  ISETP.GE.AND P4, PT, R49, R0, PT ;  /* 0x000000003100720c */ /* 0x000fe40003f86270 */
[----:B------:R-:W-:Y:S02]  /*2210*/  IADD3.X R0, PT, PT, RZ, R5, RZ, P5, !PT ;  /* 0x00000005ff007210 */ /* 0x000fe40002ffe4ff */
[----:B------:R-:W-:-:S04]  /*2220*/  LEA R2, P5, R3, UR12, 0x1 ;  /* 0x0000000c03027c11 */ /* 0x000fc8000f8a08ff */
[----:B------:R-:W-:-:S05]  /*2230*/  LEA.HI.X R3, R3, UR13, R0, 0x1, P5 ;  /* 0x0000000d03037c11 */ /* 0x000fca000a8f0c00 */
[----:B------:R1:W-:Y:S04]  /*2240*/  @!P0 STG.E.U16 desc[UR16][R2.64], R9 ;  /* 0x0000000902008986 */ /* 0x0003e8000c101510 */
[----:B------:R1:W-:Y:S04]  /*2250*/  @!P2 STG.E.U16 desc[UR16][R2.64+0x40], R11 ;  /* 0x0000400b0200a986 */ /* 0x0003e8000c101510 */
[----:B------:R1:W-:Y:S04]  /*2260*/  @!P3 STG.E.U16 desc[UR16][R2.64+0x80], R13 ;  /* 0x0000800d0200b986 */ /* 0x0003e8000c101510 */
[----:B------:R1:W-:Y:S02]  /*2270*/  @!P4 STG.E.U16 desc[UR16][R2.64+0xc0], R17 ;  /* 0x0000c0110200c986 */ /* 0x0003e4000c101510 */
.L_x_9965:
[----:B------:R-:W2:Y:S01]  /*2280*/  LDCU UR4, c[0x0][0x38c] ;  /* 0x00007180ff0477ac */ /* 0x000ea20008000800 */
[--C-:B------:R-:W-:Y:S02]  /*2290*/  HADD2.F32 R24, -RZ, R20.reuse.H0_H0 ;  /* 0x20000014ff187230 */ /* 0x100fe40000004100 */
[----:B------:R-:W-:Y:S01]  /*22a0*/  FMUL.FTZ R28, R28, R15 ;  /* 0x0000000f1c1c7220 */ /* 0x000fe20000410000 */
[----:B0-----:R-:W-:Y:S02]  /*22b0*/  HADD2.F32 R23, -RZ, R20.H1_H1 ;  /* 0x30000014ff177230 */ /* 0x001fe40000004100 */
[----:B------:R-:W-:Y:S01]  /*22c0*/  FMUL.FTZ R25, R25, R18 ;  /* 0x0000001219197220 */ /* 0x000fe20000410000 */
[--C-:B------:R-:W-:Y:S02]  /*22d0*/  HADD2.F32 R22, -RZ, R21.reuse.H0_H0 ;  /* 0x20000015ff167230 */ /* 0x100fe40000004100 */
[----:B-1----:R-:W-:Y:S01]  /*22e0*/  FFMA.FTZ R3, R27, R24, R106 ;  /* 0x000000181b037223 */ /* 0x002fe2000001006a */
[----:B------:R-:W-:-:S02]  /*22f0*/  HADD2.F32 R21, -RZ, R21.H1_H1 ;  /* 0x30000015ff157230 */ /* 0x000fc40000004100 */
[----:B------:R-:W-:Y:S01]  /*2300*/  FMUL.FTZ R26, R26, R19 ;  /* 0x000000131a1a7220 */ /* 0x000fe20000410000 */
[----:B------:R-:W-:Y:S01]  /*2310*/  PRMT R20, RZ, 0x7610, R20 ;  /* 0x00007610ff147816 */ /* 0x000fe20000000014 */
[C---:B------:R-:W-:Y:S01]  /*2320*/  FFMA.FTZ R0, R28.reuse, R23, R3 ;  /* 0x000000171c007223 */ /* 0x040fe20000010003 */
[----:B------:R-:W-:Y:S02]  /*2330*/  CS2R R18, SRZ ;  /* 0x0000000000127805 */ /* 0x000fe4000001ff00 */
[----:B------:R-:W-:Y:S01]  /*2340*/  CS2R R16, SRZ ;  /* 0x0000000000107805 */ /* 0x000fe2000001ff00 */
[----:B------:R-:W-:Y:S01]  /*2350*/  FMUL.FTZ R15, R27, R110 ;  /* 0x0000006e1b0f7220 */ /* 0x000fe20000410000 */
[C---:B------:R-:W-:Y:S01]  /*2360*/  FFMA.FTZ R3, R25.reuse, R22, R0 ;  /* 0x0000001619037223 */ /* 0x040fe20000010000 */
        /* <DEDUP_REMOVED lines=22> */
[----:B------:R-:W-:Y:S01]  /*24d0*/  IADD3 R10, PT, PT, R46, R56, RZ ;  /* 0x000000382e0a7210 */ /* 0x000fe20007ffe0ff */
[----:B------:R-:W3:Y:S01]  /*24e0*/  LDC.64 R68, c[0x0][0x3c0] ;  /* 0x0000f000ff447b82 */ /* 0x000ee20000000a00 */
[----:B------:R-:W-:Y:S01]  /*24f0*/  ISETP.EQ.AND P0, PT, R56, RZ, P0 ;  /* 0x000000ff3800720c */ /* 0x000fe20000702270 */
        /* <DEDUP_REMOVED lines=12> */
.L_x_9980:
[----:B------:R-:W-:Y:S02]  /*25c0*/  MOV R2, R91 ;  /* 0x0000005b00027202 */ /* 0x000fe40000000f00 */
[----:B------:R-:W-:Y:S02]  /*25d0*/  MOV R3, RZ ;  /* 0x000000ff00037202 */ /* 0x000fe40000000f00 */
[-C--:B------:R-:W-:Y:S02]  /*25e0*/  ISETP.GE.AND P4, PT, R85, R44.reuse, PT ;  /* 0x0000002c5500720c */ /* 0x080fe40003f86270 */
[-C--:B------:R-:W-:Y:S01]  /*25f0*/  ISETP.GE.AND P3, PT, R89, R44.reuse, PT ;  /* 0x0000002c5900720c */ /* 0x080fe20003f66270 */
[----:B0--34-:R-:W-:Y:S01]  /*2600*/  IMAD.WIDE.U32 R32, R68, UR4, R2 ;  /* 0x0000000444207c25 */ /* 0x019fe2000f8e0002 */
[----:B------:R-:W-:-:S03]  /*2610*/  ISETP.GE.AND P1, PT, R49, R44, PT ;  /* 0x0000002c3100720c */ /* 0x000fc60003f26270 */
[----:B------:R-:W-:Y:S01]  /*2620*/  IMAD R0, R69, UR4, R33 ;  /* 0x0000000445007c24 */ /* 0x000fe2000f8e0221 */
[----:B------:R-:W-:-:S04]  /*2630*/  LEA R38, P5, R32, R98, 0x1 ;  /* 0x0000006220267211 */ /* 0x000fc800078a08ff */
[----:B------:R-:W-:-:S05]  /*2640*/  LEA.HI.X R39, R32, R97, R0, 0x1, P5 ;  /* 0x0000006120277211 */ /* 0x000fca00028f0c00 */
[----:B--2---:R-:W2:Y:S04]  /*2650*/  @!P2 LDG.E.U16 R86, desc[UR16][R38.64] ;  /* 0x000000102656a981 */ /* 0x004ea8000c1e1500 */
[----:B------:R-:W3:Y:S04]  /*2660*/  @!P4 LDG.E.U16 R82, desc[UR16][R38.64+0x80] ;  /* 0x000080102652c981 */ /* 0x000ee8000c1e1500 */
[----:B------:R-:W4:Y:S04]  /*2670*/  @!P3 LDG.E.U16 R81, desc[UR16][R38.64+0x40] ;  /* 0x000040102651b981 */ /* 0x000f28000c1e1500 */
[----:B------:R-:W5:Y:S01]  /*2680*/  @!P1 LDG.E.U16 R83, desc[UR16][R38.64+0xc0] ;  /* 0x0000c01026539981 */ /* 0x000f62000c1e1500 */
[----:B------:R-:W-:-:S02]  /*2690*/  MOV R32, R54 ;  /* 0x0000003600207202 */ /* 0x000fc40000000f00 */
[----:B------:R-:W-:-:S03]  /*26a0*/  MOV R33, R105 ;  /* 0x0000006900217202 */ /* 0x000fc60000000f00 */
        /* <DEDUP_REMOVED lines=32> */
[----:B------:R-:W-:Y:S02]  /*28b0*/  UMOV UR6, 0x400 ;  /* 0x0000040000067882 */ /* 0x000fe40000000000 */
[----:B0-----:R-:W-:Y:S01]  /*28c0*/  ULEA UR6, UR7, UR6, 0x18 ;  /* 0x0000000607067291 */ /* 0x001fe2000f8ec0ff */
[----:B------:R-:W-:Y:S02]  /*28d0*/  HADD2.F32 R113, -RZ, R32.H1_H1 ;  /* 0x30000020ff717230 */ /* 0x000fe40000004100 */
[--C-:B------:R-:W-:Y:S02]  /*28e0*/  HADD2.F32 R112, -RZ, R33.reuse.H0_H0 ;  /* 0x20000021ff707230 */ /* 0x100fe40000004100 */
[----:B------:R-:W-:Y:S01]  /*28f0*/  HADD2.F32 R115, -RZ, R33.H1_H1 ;  /* 0x30000021ff737230 */ /* 0x000fe20000004100 */
[----:B------:R-:W-:Y:S01]  /*2900*/  BSSY.RECONVERGENT B0, `(.L_x_9967) ;  /* 0x0000032000007945 */ /* 0x000fe20003800200 */
[----:B------:R-:W-:Y:S01]  /*2910*/  FMUL.FTZ R118, R8, R113 ;  /* 0x0000007108767220 */ /* 0x000fe20000410000 */
[----:B------:R-:W-:-:S02]  /*2920*/  FMUL.FTZ R120, R7, R112 ;  /* 0x0000007007787220 */ /* 0x000fc40000410000 */
[----:B------:R-:W-:Y:S01]  /*2930*/  FMUL.FTZ R121, R6, R115 ;  /* 0x0000007306797220 */ /* 0x000fe20000410000 */
[----:B--2---:R-:W-:Y:S02]  /*2940*/  @!P5 PRMT R2, R36, 0x5410, RZ ;  /* 0x000054102402d816 */ /* 0x004fe400000000ff */
[----:B---3--:R-:W-:Y:S02]  /*2950*/  @!P4 PRMT R38, R39, 0x5410, RZ ;  /* 0x000054102726c816 */ /* 0x008fe400000000ff */
[----:B----4-:R-:W-:Y:S02]  /*2960*/  @!P3 PRMT R2, R2, 0x5410, R37 ;  /* 0x000054100202b816 */ /* 0x010fe40000000025 */
[----:B-----5:R-:W-:Y:S02]  /*2970*/  @!P1 PRMT R38, R38, 0x5410, R81 ;  /* 0x0000541026269816 */ /* 0x020fe40000000051 */
[----:B------:R-:W-:Y:S02]  /*2980*/  PRMT R39, R2, 0x7632, R39 ;  /* 0x0000763202277816 */ /* 0x000fe40000000027 */
[----:B------:R-:W-:Y:S01]  /*2990*/  PRMT R80, R38, 0x7632, R80 ;  /* 0x0000763226507816 */ /* 0x000fe20000000050 */
[----:B------:R0:W-:Y:S04]  /*29a0*/  STS.U16 [R43+0x100], R2 ;  /* 0x000100022b007388 */ /* 0x0001e80000000400 */
[----:B------:R1:W-:Y:S04]  /*29b0*/  STS.U16 [R43+0x180], R38 ;  /* 0x000180262b007388 */ /* 0x0003e80000000400 */
[----:B------:R-:W-:Y:S04]  /*29c0*/  STS.U16 [R43+0x140], R39 ;  /* 0x000140272b007388 */ /* 0x000fe80000000400 */
[----:B------:R-:W-:Y:S01]  /*29d0*/  STS.U16 [R43+0x1c0], R80 ;  /* 0x0001c0502b007388 */ /* 0x000fe20000000400 */
[----:B------:R-:W-:-:S03]  /*29e0*/  NOP ;  /* 0x0000000000007918 */ /* 0x000fc60000000000 */
[----:B------:R-:W2:Y:S01]  /*29f0*/  LDS.64 R34, [R41+0x100] ;  /* 0x0001000029227984 */ /* 0x000ea20000000a00 */
[----:B------:R-:W-:Y:S01]  /*2a00*/  ISETP.NE.AND P3, PT, R56, RZ, PT ;  /* 0x000000ff3800720c */ /* 0x000fe20003f65270 */
[----:B------:R-:W-:Y:S01]  /*2a10*/  FMUL.FTZ R36, R0, R40 ;  /* 0x0000002800247220 */ /* 0x000fe20000410000 */
[----:B------:R-:W-:-:S04]  /*2a20*/  IADD3 R37, PT, PT, R5, UR4, RZ ;  /* 0x0000000405257c10 */ /* 0x000fc8000fffe0ff */
[----:B------:R-:W-:Y:S01]  /*2a30*/  SEL R37, R37, R88, !P3 ;  /* 0x0000005825257207 */ /* 0x000fe20005800000 */
[----:B------:R-:W3:Y:S01]  /*2a40*/  MUFU.EX2 R36, R36 ;  /* 0x0000002400247308 */ /* 0x000ee20000000800 */
[----:B0-----:R-:W-:Y:S02]  /*2a50*/  HADD2.F32 R2, -RZ, R32.H0_H0 ;  /* 0x20000020ff027230 */ /* 0x001fe40000004100 */
[C---:B------:R-:W-:Y:S01]  /*2a60*/  FMUL.FTZ R32, R0.reuse, R29 ;  /* 0x0000001d00207220 */ /* 0x040fe20000410000 */
[----:B------:R-:W-:Y:S01]  /*2a70*/  LEA R81, R37, UR6, 0x2 ;  /* 0x0000000625517c11 */ /* 0x000fe2000f8e10ff */
[C---:B------:R-:W-:Y:S01]  /*2a80*/  FMUL.FTZ R37, R0.reuse, R31 ;  /* 0x0000001f00257220 */ /* 0x040fe20000410000 */
[----:B-1----:R-:W-:Y:S01]  /*2a90*/  FMUL.FTZ R38, R0, R30 ;  /* 0x0000001e00267220 */ /* 0x002fe20000410000 */
[----:B------:R-:W-:Y:S02]  /*2aa0*/  ISETP.NE.AND P1, PT, R56, 0x1f, PT ;  /* 0x0000001f3800780c */ /* 0x000fe40003f25270 */
[----:B------:R-:W0:Y:S04]  /*2ab0*/  MUFU.EX2 R32, R32 ;  /* 0x0000002000207308 */ /* 0x000e280000000800 */
[----:B------:R-:W1:Y:S04]  /*2ac0*/  MUFU.EX2 R37, R37 ;  /* 0x0000002500257308 */ /* 0x000e680000000800 */
[----:B------:R4:W0:Y:S01]  /*2ad0*/  MUFU.EX2 R33, R38 ;  /* 0x0000002600217308 */ /* 0x0008220000000800 */
[----:B---3--:R3:W-:Y:S01]  /*2ae0*/  STS [R81+0x838], R36 ;  /* 0x0008382451007388 */ /* 0x0087e20000000800 */
[----:B--2---:R-:W-:-:S02]  /*2af0*/  HADD2.F32 R0, -RZ, R34.H0_H0 ;  /* 0x20000022ff007230 */ /* 0x004fc40000004100 */
[----:B------:R-:W-:Y:S02]  /*2b00*/  HADD2.F32 R39, -RZ, R34.H1_H1 ;  /* 0x30000022ff277230 */ /* 0x000fe40000004100 */
[--C-:B------:R-:W-:Y:S02]  /*2b10*/  HADD2.F32 R34, -RZ, R35.reuse.H0_H0 ;  /* 0x20000023ff227230 */ /* 0x100fe40000004100 */
[----:B---3--:R-:W-:Y:S02]  /*2b20*/  HADD2.F32 R81, -RZ, R35.H1_H1 ;  /* 0x30000023ff517230 */ /* 0x008fe40000004100 */
        /* <DEDUP_REMOVED lines=12> */
[----:B------:R0:W1:Y:S01]  /*2bf0*/  LDS R83, [R34+0x838] ;  /* 0x0008380022537984 */ /* 0x0000620000000800 */
[----:B------:R-:W-:Y:S05]  /*2c00*/  BRA `(.L_x_9969) ;  /* 0x0000000000047947 */ /* 0x000fea0003800000 */
.L_x_9968:
[----:B------:R2:W3:Y:S02]  /*2c10*/  LDS R83, [R95+UR5+0x103c] ;  /* 0x00103c055f537984 */ /* 0x0004e40008000800 */
.L_x_9969:
[----:B------:R-:W-:Y:S05]  /*2c20*/  BSYNC.RECONVERGENT B0 ;  /* 0x0000000000007941 */ /* 0x000fea0003800200 */
.L_x_9967:
[----:B0-----:R-:W0:Y:S01]  /*2c30*/  @P0 LDC R34, c[0x0][0x38c] ;  /* 0x0000e300ff220b82 */ /* 0x001e220000000800 */
[----:B------:R-:W-:Y:S01]  /*2c40*/  MOV R82, RZ ;  /* 0x000000ff00527202 */ /* 0x000fe20000000f00 */
[----:B0-----:R-:W-:-:S04]  /*2c50*/  @P0 IMAD R39, R11, R34, UR4 ;  /* 0x000000040b270e24 */ /* 0x001fc8000f8e0222 */
[----:B------:R-:W-:-:S05]  /*2c60*/  @P0 IMAD.WIDE R38, R39, 0x8, R60 ;  /* 0x0000000827260825 */ /* 0x000fca00078e023c */
        /* <DEDUP_REMOVED lines=12> */
[----:B------:R-:W-:Y:S01]  /*2d30*/  FMUL.FTZ R34, R36, R37 ;  /* 0x0000002524227220 */ /* 0x000fe20000410000 */
[----:B------:R-:W-:Y:S01]  /*2d40*/  ISETP.GT.U32.AND P5, PT, R90, 0x17, PT ;  /* 0x000000175a00780c */ /* 0x000fe20003fa4070 */
[----:B------:R-:W1:Y:S01]  /*2d50*/  SHFL.DOWN PT, R87, R128, 0x1, 0x1f ;  /* 0x08201f0080577f89 */ /* 0x000e6200000e0000 */
[----:B------:R-:W-:Y:S01]  /*2d60*/  MOV R129, R80 ;  /* 0x0000005000817202 */ /* 0x000fe20000000f00 */
[----:B0-----:R-:W-:Y:S01]  /*2d70*/  FMUL.FTZ R39, R33, R34 ;  /* 0x0000002221277220 */ /* 0x001fe20000410000 */
[----:B------:R-:W-:Y:S01]  /*2d80*/  ULEA UR7, UR4, UR6, 0x3 ;  /* 0x0000000604077291 */ /* 0x000fe2000f8e18ff */
[----:B------:R-:W0:Y:S01]  /*2d90*/  SHFL.DOWN PT, R86, R80, 0x1, 0x1f ;  /* 0x08201f0050567f89 */ /* 0x000e2200000e0000 */
[----:B------:R-:W-:-:S04]  /*2da0*/  IMAD.WIDE.U32 R126, R72, UR4, R76 ;  /* 0x00000004487e7c25 */ /* 0x000fc8000f8e004c */
[----:B------:R-:W-:Y:S01]  /*2db0*/  FMUL.FTZ R122, R32, R39 ;  /* 0x00000027207a7220 */ /* 0x000fe20000410000 */
[----:B------:R-:W-:Y:S01]  /*2dc0*/  BSSY.RECONVERGENT B0, `(.L_x_9970) ;  /* 0x0000080000007945 */ /* 0x000fe20003800200 */
[----:B------:R-:W3:Y:S01]  /*2dd0*/  SHFL.UP PT, R38, R81, 0x1, RZ ;  /* 0x0420000051267989 */ /* 0x000ee200000e00ff */
[----:B------:R-:W-:-:S03]  /*2de0*/  IMAD.WIDE.U32 R124, R74, UR4, R78 ;  /* 0x000000044a7c7c25 */ /* 0x000fc6000f8e004e */
[----:B------:R-:W5:Y:S01]  /*2df0*/  SHFL.UP PT, R39, R122, 0x1, RZ ;  /* 0x042000007a277989 */ /* 0x000f6200000e00ff */
[----:B-1----:R-:W-:Y:S01]  /*2e00*/  @P1 FMUL.FTZ R34, R87, R128 ;  /* 0x0000008057221220 */ /* 0x002fe20000410000 */
[----:B0-----:R-:W-:-:S04]  /*2e10*/  @P1 FFMA.FTZ R129, R128, R86, R129 ;  /* 0x0000005680811223 */ /* 0x001fc80000010081 */
[----:B------:R-:W-:Y:S01]  /*2e20*/  @P1 MOV R128, R34 ;  /* 0x0000002200801202 */ /* 0x000fe20000000f00 */
[----:B------:R-:W-:Y:S01]  /*2e30*/  HFMA2 R86, -RZ, RZ, 1.875, 0 ;  /* 0x3f800000ff567431 */ /* 0x000fe200000001ff */
[----:B------:R-:W-:Y:S01]  /*2e40*/  ISETP.GE.AND P1, PT, R42, 0x1, PT ;  /* 0x000000012a00780c */ /* 0x000fe20003f26270 */
[----:B---3--:R-:W-:Y:S01]  /*2e50*/  FFMA.FTZ R38, R122, R38, R81 ;  /* 0x000000267a267223 */ /* 0x008fe20000010051 */
[----:B------:R-:W0:Y:S04]  /*2e60*/  SHFL.DOWN PT, R80, R129, 0x2, 0x1f ;  /* 0x08401f0081507f89 */ /* 0x000e2800000e0000 */
[----:B------:R-:W1:Y:S01]  /*2e70*/  SHFL.DOWN PT, R87, R128, 0x2, 0x1f ;  /* 0x08401f0080577f89 */ /* 0x000e6200000e0000 */
[----:B------:R-:W-:-:S05]  /*2e80*/  FSEL R81, R81, R38, !P1 ;  /* 0x0000002651517208 */ /* 0x000fca0004800000 */
[----:B------:R-:W3:Y:S01]  /*2e90*/  SHFL.UP PT, R34, R81, 0x2, RZ ;  /* 0x0440000051227989 */ /* 0x000ee200000e00ff */
[----:B-----5:R-:W-:Y:S01]  /*2ea0*/  @P1 FMUL.FTZ R122, R122, R39 ;  /* 0x000000277a7a1220 */ /* 0x020fe20000410000 */
[----:B------:R-:W-:-:S04]  /*2eb0*/  ISETP.GE.AND P1, PT, R42, 0x2, PT ;  /* 0x000000022a00780c */ /* 0x000fc80003f26270 */
[----:B------:R-:W5:Y:S01]  /*2ec0*/  SHFL.UP PT, R39, R122, 0x2, RZ ;  /* 0x044000007a277989 */ /* 0x000f6200000e00ff */
[C---:B0-----:R-:W-:Y:S01]  /*2ed0*/  @!P4 FFMA.FTZ R129, R128.reuse, R80, R129 ;  /* 0x000000508081c223 */ /* 0x041fe20000010081 */
[----:B-1----:R-:W-:-:S04]  /*2ee0*/  @!P4 FMUL.FTZ R38, R128, R87 ;  /* 0x000000578026c220 */ /* 0x002fc80000410000 */
[----:B------:R-:W0:Y:S01]  /*2ef0*/  SHFL.DOWN PT, R80, R129, 0x4, 0x1f ;  /* 0x08801f0081507f89 */ /* 0x000e2200000e0000 */
[----:B------:R-:W-:Y:S01]  /*2f00*/  @!P4 MOV R128, R38 ;  /* 0x000000260080c202 */ /* 0x000fe20000000f00 */
[----:B---3--:R-:W-:Y:S01]  /*2f10*/  FFMA.FTZ R34, R122, R34, R81 ;  /* 0x000000227a227223 */ /* 0x008fe20000010051 */
[----:B------:R-:W-:-:S03]  /*2f20*/  ISETP.GT.U32.AND P4, PT, R90, 0x1b, PT ;  /* 0x0000001b5a00780c */ /* 0x000fc60003f84070 */
[----:B------:R-:W1:Y:S01]  /*2f30*/  SHFL.DOWN PT, R119, R128, 0x4, 0x1f ;  /* 0x08801f0080777f89 */ /* 0x000e6200000e0000 */
[----:B------:R-:W-:Y:S01]  /*2f40*/  FSEL R87, R81, R34, !P1 ;  /* 0x0000002251577208 */ /* 0x000fe20004800000 */
[----:B-----5:R-:W-:Y:S01]  /*2f50*/  @P1 FMUL.FTZ R122, R122, R39 ;  /* 0x000000277a7a1220 */ /* 0x020fe20000410000 */
[----:B------:R-:W-:-:S03]  /*2f60*/  ISETP.GE.AND P1, PT, R92, UR12, PT ;  /* 0x0000000c5c007c0c */ /* 0x000fc6000bf26270 */
[----:B------:R-:W3:Y:S01]  /*2f70*/  SHFL.UP PT, R34, R87, 0x4, RZ ;  /* 0x0480000057227989 */ /* 0x000ee200000e00ff */
[----:B------:R-:W-:-:S03]  /*2f80*/  ISETP.NE.OR P1, PT, R56, RZ, P1 ;  /* 0x000000ff3800720c */ /* 0x000fc60000f25670 */
[----:B------:R-:W5:Y:S01]  /*2f90*/  SHFL.UP PT, R81, R122, 0x4, RZ ;  /* 0x048000007a517989 */ /* 0x000f6200000e00ff */
[C---:B0-----:R-:W-:Y:S01]  /*2fa0*/  @!P4 FFMA.FTZ R129, R128.reuse, R80, R129 ;  /* 0x000000508081c223 */ /* 0x041fe20000010081 */
[----:B-1----:R-:W-:-:S05]  /*2fb0*/  @!P4 FMUL.FTZ R38, R128, R119 ;  /* 0x000000778026c220 */ /* 0x002fca0000410000 */
[----:B------:R-:W-:Y:S01]  /*2fc0*/  @!P4 MOV R128, R38 ;  /* 0x000000260080c202 */ /* 0x000fe20000000f00 */
[----:B---3--:R-:W-:Y:S01]  /*2fd0*/  FFMA.FTZ R34, R122, R34, R87 ;  /* 0x000000227a227223 */ /* 0x008fe20000010057 */
[----:B------:R-:W-:Y:S01]  /*2fe0*/  ISETP.GE.AND P4, PT, R42, 0x4, PT ;  /* 0x000000042a00780c */ /* 0x000fe20003f86270 */
[----:B------:R-:W0:Y:S03]  /*2ff0*/  SHFL.DOWN PT, R38, R129, 0x8, 0x1f ;  /* 0x09001f0081267f89 */ /* 0x000e2600000e0000 */
[----:B------:R-:W-:Y:S01]  /*3000*/  FSEL R39, R87, R34, !P4 ;  /* 0x0000002257277208 */ /* 0x000fe20006000000 */
[----:B------:R-:W1:Y:S01]  /*3010*/  SHFL.DOWN PT, R119, R128, 0x8, 0x1f ;  /* 0x09001f0080777f89 */ /* 0x000e6200000e0000 */
[----:B------:R-:W-:-:S03]  /*3020*/  MOV R87, RZ ;  /* 0x000000ff00577202 */ /* 0x000fc60000000f00 */
[----:B------:R-:W3:Y:S04]  /*3030*/  SHFL.UP PT, R34, R39, 0x8, RZ ;  /* 0x0500000027227989 */ /* 0x000ee800000e00ff */
[----:B-----5:R-:W-:Y:S01]  /*3040*/  @P4 FMUL.FTZ R122, R122, R81 ;  /* 0x000000517a7a4220 */ /* 0x020fe20000410000 */
[----:B------:R-:W-:Y:S01]  /*3050*/  @!P1 LDS.64 R86, [UR7+0x10b8] ;  /* 0x0010b807ff569984 */ /* 0x000fe20008000a00 */
[----:B------:R-:W-:Y:S02]  /*3060*/  ISETP.GE.AND P1, PT, R42, 0x8, PT ;  /* 0x000000082a00780c */ /* 0x000fe40003f26270 */
[----:B------:R-:W-:Y:S01]  /*3070*/  ISETP.GT.U32.AND P4, PT, R90, 0xf, PT ;  /* 0x0000000f5a00780c */ /* 0x000fe20003f84070 */
[----:B------:R-:W5:Y:S01]  /*3080*/  SHFL.UP PT, R81, R122, 0x8, RZ ;  /* 0x050000007a517989 */ /* 0x000f6200000e00ff */
[C---:B0-----:R-:W-:Y:S01]  /*3090*/  @!P5 FFMA.FTZ R129, R128.reuse, R38, R129 ;  /* 0x000000268081d223 */ /* 0x041fe20000010081 */
[----:B-1----:R-:W-:-:S04]  /*30a0*/  @!P5 FMUL.FTZ R119, R128, R119 ;  /* 0x000000778077d220 */ /* 0x002fc80000410000 */
[----:B------:R-:W0:Y:S01]  /*30b0*/  SHFL.DOWN PT, R38, R129, 0x10, 0x1f ;  /* 0x0a001f0081267f89 */ /* 0x000e2200000e0000 */
[----:B---3--:R-:W-:Y:S01]  /*30c0*/  FFMA.FTZ R34, R122, R34, R39 ;  /* 0x000000227a227223 */ /* 0x008fe20000010027 */
[----:B------:R-:W-:-:S04]  /*30d0*/  @!P5 MOV R128, R119 ;  /* 0x000000770080d202 */ /* 0x000fc80000000f00 */
[----:B------:R-:W-:Y:S01]  /*30e0*/  FSEL R39, R39, R34, !P1 ;  /* 0x0000002227277208 */ /* 0x000fe20004800000 */
[----:B------:R-:W1:Y:S01]  /*30f0*/  SHFL.DOWN PT, R119, R128, 0x10, 0x1f ;  /* 0x0a001f0080777f89 */ /* 0x000e6200000e0000 */
[----:B-----5:R-:W-:-:S03]  /*3100*/  @P1 FMUL.FTZ R122, R122, R81 ;  /* 0x000000517a7a1220 */ /* 0x020fc60000410000 */
[----:B------:R-:W3:Y:S01]  /*3110*/  SHFL.UP PT, R34, R39, 0x10, RZ ;  /* 0x0600000027227989 */ /* 0x000ee200000e00ff */
[----:B------:R-:W-:-:S03]  /*3120*/  ISETP.GE.AND P1, PT, R42, 0x10, PT ;  /* 0x000000102a00780c */ /* 0x000fc60003f26270 */
[----:B------:R-:W5:Y:S01]  /*3130*/  SHFL.UP PT, R81, R122, 0x10, RZ ;  /* 0x060000007a517989 */ /* 0x000f6200000e00ff */
[----:B0-----:R-:W-:-:S05]  /*3140*/  @!P4 FFMA.FTZ R129, R128, R38, R129 ;  /* 0x000000268081c223 */ /* 0x001fca0000010081 */
[----:B------:R-:W-:Y:S01]  /*3150*/  SHFL.DOWN PT, R80, R129, 0x1, 0x1f ;  /* 0x08201f0081507f89 */ /* 0x000fe200000e0000 */
[----:B-1----:R-:W-:Y:S01]  /*3160*/  @!P4 FMUL.FTZ R119, R128, R119 ;  /* 0x000000778077c220 */ /* 0x002fe20000410000 */
[----:B---3--:R-:W-:-:S04]  /*3170*/  FFMA.FTZ R34, R122, R34, R39 ;  /* 0x000000227a227223 */ /* 0x008fc80000010027 */
[----:B------:R-:W-:Y:S02]  /*3180*/  @!P4 MOV R128, R119 ;  /* 0x000000770080c202 */ /* 0x000fe40000000f00 */
[----:B------:R-:W-:Y:S01]  /*3190*/  SHFL.IDX PT, R119, R87, RZ, 0x1f ;  /* 0x00001fff57777589 */ /* 0x000fe200000e0000 */
[----:B-----5:R-:W-:Y:S01]  /*31a0*/  @P1 FMUL.FTZ R122, R122, R81 ;  /* 0x000000517a7a1220 */ /* 0x020fe20000410000 */
[----:B------:R-:W-:Y:S02]  /*31b0*/  FSEL R130, R39, R34, !P1 ;  /* 0x0000002227827208 */ /* 0x000fe40004800000 */
[----:B------:R-:W0:Y:S01]  /*31c0*/  SHFL.DOWN PT, R123, R128, 0x1, 0x1f ;  /* 0x08201f00807b7f89 */ /* 0x000e2200000e0000 */
[----:B------:R-:W-:-:S03]  /*31d0*/  ISETP.NE.AND P1, PT, R56, 0x1f, PT ;  /* 0x0000001f3800780c */ /* 0x000fc60003f25270 */
[----:B------:R-:W-:Y:S04]  /*31e0*/  SHFL.UP PT, R122, R122, 0x1, RZ ;  /* 0x042000007a7a7989 */ /* 0x000fe800000e00ff */
[----:B------:R-:W-:Y:S04]  /*31f0*/  SHFL.UP PT, R81, R130, 0x1, RZ ;  /* 0x0420000082517989 */ /* 0x000fe800000e00ff */
[----:B------:R-:W-:Y:S04]  /*3200*/  SHFL.IDX PT, R39, R129, RZ, 0x1f ;  /* 0x00001fff81277589 */ /* 0x000fe800000e0000 */
[----:B------:R-:W1:Y:S01]  /*3210*/  SHFL.IDX PT, R34, R128, RZ, 0x1f ;  /* 0x00001fff80227589 */ /* 0x000e6200000e0000 */
[----:B0-----:R-:W-:Y:S01]  /*3220*/  @P1 FFMA.FTZ R119, R123, R119, R80 ;  /* 0x000000777b771223 */ /* 0x001fe20000010050 */
[----:B------:R-:W-:-:S03]  /*3230*/  LEA R80, P1, R126, UR8, 0x2 ;  /* 0x000000087e507c11 */ /* 0x000fc6000f8210ff */
[----:B------:R-:W-:Y:S01]  /*3240*/  FFMA.FTZ R114, R119, R83, R114 ;  /* 0x0000005377727223 */ /* 0x000fe20000010072 */
[----:B------:R-:W-:Y:S02]  /*3250*/  IMAD R119, R73, UR4, R127 ;  /* 0x0000000449777c24 */ /* 0x000fe4000f8e027f */
[----:B------:R-:W-:Y:S02]  /*3260*/  IMAD R83, R75, UR4, R125 ;  /* 0x000000044b537c24 */ /* 0x000fe4000f8e027d */
[----:B------:R-:W-:-:S04]  /*3270*/  FFMA.FTZ R117, R32, R114, R117 ;  /* 0x0000007220757223 */ /* 0x000fc80000010075 */
[----:B------:R-:W-:Y:S01]  /*3280*/  FFMA.FTZ R116, R33, R117, R116 ;  /* 0x0000007521747223 */ /* 0x000fe20000010074 */
[C---:B-1----:R-:W-:Y:S01]  /*3290*/  FFMA.FTZ R87, R34.reuse, R87, R39 ;  /* 0x0000005722577223 */ /* 0x042fe20000010027 */
[----:B------:R-:W-:Y:S01]  /*32a0*/  FMUL.FTZ R86, R34, R86 ;  /* 0x0000005622567220 */ /* 0x000fe20000410000 */
[----:B------:R-:W-:Y:S01]  /*32b0*/  FMUL.FTZ R34, R117, R30 ;  /* 0x0000001e75227220 */ /* 0x000fe20000410000 */
[----:B----4-:R0:W1:Y:S02]  /*32c0*/  SHFL.IDX PT, R38, R82, RZ, 0x1f ;  /* 0x00001fff52267589 */ /* 0x01006400000e0000 */
[----:B0-----:R-:W-:-:S04]  /*32d0*/  LEA R82, P4, R124, UR10, 0x2 ;  /* 0x0000000a7c527c11 */ /* 0x001fc8000f8810ff */
[----:B------:R-:W-:Y:S01]  /*32e0*/  LEA.HI.X R83, R124, UR11, R83, 0x2, P4 ;  /* 0x0000000b7c537c11 */ /* 0x000fe2000a0f1453 */
[----:B------:R-:W-:Y:S01]  /*32f0*/  FMUL.FTZ R124, R114, R29 ;  /* 0x0000001d727c7220 */ /* 0x000fe20000410000 */
[----:B-1----:R-:W-:Y:S01]  /*3300*/  @P3 FFMA.FTZ R38, R122, R38, R81 ;  /* 0x000000267a263223 */ /* 0x002fe20000010051 */
[----:B------:R-:W-:Y:S01]  /*3310*/  LEA.HI.X R81, R126, UR9, R119, 0x2, P1 ;  /* 0x000000097e517c11 */ /* 0x000fe200088f1477 */
[----:B------:R-:W-:Y:S01]  /*3320*/  FFMA.FTZ R119, R37, R116, R0 ;  /* 0x0000007425777223 */ /* 0x000fe20000010000 */
[----:B------:R-:W-:Y:S01]  /*3330*/  ISETP.NE.AND P1, PT, R56, RZ, PT ;  /* 0x000000ff3800720c */ /* 0x000fe20003f25270 */
[----:B------:R-:W-:Y:S01]  /*3340*/  FFMA.FTZ R36, R36, R38, R35 ;  /* 0x0000002624247223 */ /* 0x000fe20000010023 */
[----:B------:R-:W-:Y:S01]  /*3350*/  IADD3 R122, PT, PT, -R10, UR13, RZ ;  /* 0x0000000d0a7a7c10 */ /* 0x000fe2000fffe1ff */
[----:B------:R-:W-:Y:S02]  /*3360*/  FMUL.FTZ R125, R119, R40 ;  /* 0x00000028777d7220 */ /* 0x000fe40000410000 */
[-C--:B------:R-:W-:Y:S01]  /*3370*/  FFMA.FTZ R37, R37, R36.reuse, R118 ;  /* 0x0000002425257223 */ /* 0x080fe20000010076 */
[----:B------:R-:W-:Y:S01]  /*3380*/  FADD.FTZ R0, -R35, R36 ;  /* 0x0000002423007221 */ /* 0x000fe20000010100 */
[----:B------:R-:W-:Y:S01]  /*3390*/  ISETP.GE.AND P3, PT, R122, 0x1, PT ;  /* 0x000000017a00780c */ /* 0x000fe20003f66270 */
        /* <DEDUP_REMOVED lines=8> */
[-C--:B------:R-:W-:Y:S01]  /*3420*/  FFMA.FTZ R123, R118, R33.reuse, R35 ;  /* 0x00000021767b7223 */ /* 0x080fe20000010023 */
[----:B------:R-:W-:Y:S01]  /*3430*/  FMUL.FTZ R35, R21, R124 ;  /* 0x0000007c15237220 */ /* 0x000fe20000410000 */
[----:B------:R-:W-:Y:S01]  /*3440*/  FMUL.FTZ R33, R23, R33 ;  /* 0x0000002117217220 */ /* 0x000fe20000410000 */
[----:B------:R0:W-:Y:S01]  /*3450*/  @!P1 STS.64 [UR7+0x10b8], R86 ;  /* 0x0010b856ff009988 */ /* 0x0001e20008000a07 */
[-C--:B------:R-:W-:Y:S01]  /*3460*/  FFMA.FTZ R123, R120, R34.reuse, R123 ;  /* 0x00000022787b7223 */ /* 0x080fe2000001007b */
[----:B------:R-:W-:Y:S01]  /*3470*/  FMUL.FTZ R34, R22, R34 ;  /* 0x0000002216227220 */ /* 0x000fe20000410000 */
[----:B------:R-:W-:Y:S01]  /*3480*/  FADD.FTZ R121, -R121, R39 ;  /* 0x0000002779797221 */ /* 0x000fe20000010100 */
[----:B------:R-:W-:Y:S01]  /*3490*/  FMUL.FTZ R37, R28, R37 ;  /* 0x000000251c257220 */ /* 0x000fe20000410000 */
[----:B------:R-:W-:Y:S01]  /*34a0*/  FMUL.FTZ R38, R25, R38 ;  /* 0x0000002619267220 */ /* 0x000fe20000410000 */
[----:B------:R-:W-:Y:S01]  /*34b0*/  FMUL.FTZ R39, R26, R39 ;  /* 0x000000271a277220 */ /* 0x000fe20000410000 */
[----:B------:R0:W-:Y:S01]  /*34c0*/  STS.128 [R93+0x200], R32 ;  /* 0x000200205d007388 */ /* 0x0001e20000000c00 */
[----:B------:R-:W-:Y:S01]  /*34d0*/  BAR.SYNC.DEFER_BLOCKING 0x0 ;  /* 0x0000000000007b1d */ /* 0x000fe20000010000 */
[C---:B------:R-:W-:Y:S01]  /*34e0*/  ISETP.GE.AND P4, PT, R122.reuse, 0x21, PT ;  /* 0x000000217a00780c */ /* 0x040fe20003f86270 */
[----:B------:R-:W-:Y:S01]  /*34f0*/  FFMA.FTZ R123, R121, R124, R123 ;  /* 0x0000007c797b7223 */ /* 0x000fe2000001007b */
[----:B------:R-:W-:-:S02]  /*3500*/  ISETP.GE.AND P5, PT, R122, 0x41, PT ;  /* 0x000000417a00780c */ /* 0x000fc40003fa6270 */
[----:B------:R-:W-:Y:S01]  /*3510*/  ISETP.GE.AND P6, PT, R122, 0x61, PT ;  /* 0x000000617a00780c */ /* 0x000fe20003fc6270 */
[----:B------:R0:W1:Y:S04]  /*3520*/  LDS R125, [R84] ;  /* 0x00000000547d7984 */ /* 0x0000680000000800 */
[----:B------:R0:W3:Y:S04]  /*3530*/  LDS R127, [R84+0x80] ;  /* 0x00008000547f7984 */ /* 0x0000e80000000800 */
[----:B------:R0:W4:Y:S04]  /*3540*/  LDS R129, [R84+0x100] ;  /* 0x0001000054817984 */ /* 0x0001280000000800 */
[----:B------:R0:W0:Y:S04]  /*3550*/  LDS R87, [R84+0x180] ;  /* 0x0001800054577984 */ /* 0x0000280000000800 */
[----:B------:R0:W-:Y:S01]  /*3560*/  STS.128 [R93+0x400], R36 ;  /* 0x000400245d007388 */ /* 0x0001e20000000c00 */
[----:B------:R-:W-:Y:S06]  /*3570*/  BAR.SYNC.DEFER_BLOCKING 0x0 ;  /* 0x0000000000007b1d */ /* 0x000fec0000010000 */
[----:B------:R-:W-:Y:S05]  /*3580*/  @!P3 BRA `(.L_x_9971) ;  /* 0x00000000000cb947 */ /* 0x000fea0003800000 */
[----:B0-----:R-:W0:Y:S04]  /*3590*/  LDS R33, [R84+0x200] ;  /* 0x0002000054217984 */ /* 0x001e280000000800 */
[----:B-1----:R1:W-:Y:S04]  /*35a0*/  REDG.E.ADD.F32.FTZ.RN.STRONG.GPU desc[UR16][R80.64], R125 ;  /* 0x0000007d500079a6 */ /* 0x0023e8000c12f310 */
[----:B0-----:R1:W-:Y:S02]  /*35b0*/  REDG.E.ADD.F32.FTZ.RN.STRONG.GPU desc[UR16][R82.64], R33 ;  /* 0x00000021520079a6 */ /* 0x0013e4000c12f310 */
.L_x_9971:
[----:B------:R-:W-:Y:S05]  /*35c0*/  BSYNC.RECONVERGENT B0 ;  /* 0x0000000000007941 */ /* 0x000fea0003800200 */
.L_x_9970:
[----:B01----:R0:W1:Y:S01]  /*35d0*/  LDS R33, [R84+0x280] ;  /* 0x0002800054217984 */ /* 0x0030620000000800 */
[----:B------:R-:W-:Y:S04]  /*35e0*/  BSSY.RECONVERGENT B0, `(.L_x_9972) ;  /* 0x0000004000007945 */ /* 0x000fe80003800200 */
[----:B------:R-:W-:Y:S05]  /*35f0*/  @!P4 BRA `(.L_x_9973) ;  /* 0x000000000008c947 */ /* 0x000fea0003800000 */
[----:B---3--:R3:W-:Y:S04]  /*3600*/  REDG.E.ADD.F32.FTZ.RN.STRONG.GPU desc[UR16][R80.64+0x80], R127 ;  /* 0x0000807f500079a6 */ /* 0x0087e8000c12f310 */
[----:B-1----:R3:W-:Y:S02]  /*3610*/  REDG.E.ADD.F32.FTZ.RN.STRONG.GPU desc[UR16][R82.64+0x80], R33 ;  /* 0x00008021520079a6 */ /* 0x0027e4000c12f310 */
.L_x_9973:
[----:B------:R-:W-:Y:S05]  /*3620*/  BSYNC.RECONVERGENT B0 ;  /* 0x0000000000007941 */ /* 0x000fea0003800200 */
.L_x_9972:
[----:B-1-3--:R1:W3:Y:S01]  /*3630*/  LDS R33, [R84+0x300] ;  /* 0x0003000054217984 */ /* 0x00a2e20000000800 */
[----:B------:R-:W-:Y:S04]  /*3640*/  BSSY.RECONVERGENT B0, `(.L_x_9974) ;  /* 0x0000004000007945 */ /* 0x000fe80003800200 */
[----:B------:R-:W-:Y:S05]  /*3650*/  @!P5 BRA `(.L_x_9975) ;  /* 0x000000000008d947 */ /* 0x000fea0003800000 */
[----:B----4-:R4:W-:Y:S04]  /*3660*/  REDG.E.ADD.F32.FTZ.RN.STRONG.GPU desc[UR16][R80.64+0x100], R129 ;  /* 0x00010081500079a6 */ /* 0x0109e8000c12f310 */
[----:B---3--:R4:W-:Y:S02]  /*3670*/  REDG.E.ADD.F32.FTZ.RN.STRONG.GPU desc[UR16][R82.64+0x100], R33 ;  /* 0x00010021520079a6 */ /* 0x0089e4000c12f310 */
.L_x_9975:
[----:B------:R-:W-:Y:S05]  /*3680*/  BSYNC.RECONVERGENT B0 ;  /* 0x0000000000007941 */ /* 0x000fea0003800200 */
.L_x_9974:
[----:B---34-:R3:W4:Y:S01]  /*3690*/  LDS R33, [R84+0x380] ;  /* 0x0003800054217984 */ /* 0x0187220000000800 */
[----:B------:R-:W-:Y:S04]  /*36a0*/  BSSY.RECONVERGENT B0, `(.L_x_9976) ;  /* 0x0000004000007945 */ /* 0x000fe80003800200 */
[----:B------:R-:W-:Y:S05]  /*36b0*/  @!P6 BRA `(.L_x_9977) ;  /* 0x000000000008e947 */ /* 0x000fea0003800000 */
[----:B------:R0:W-:Y:S04]  /*36c0*/  REDG.E.ADD.F32.FTZ.RN.STRONG.GPU desc[UR16][R80.64+0x180], R87 ;  /* 0x00018057500079a6 */ /* 0x0001e8000c12f310 */
[----:B----4-:R0:W-:Y:S02]  /*36d0*/  REDG.E.ADD.F32.FTZ.RN.STRONG.GPU desc[UR16][R82.64+0x180], R33 ;  /* 0x00018021520079a6 */ /* 0x0101e4000c12f310 */
.L_x_9977:
[----:B------:R-:W-:Y:S05]  /*36e0*/  BSYNC.RECONVERGENT B0 ;  /* 0x0000000000007941 */ /* 0x000fea0003800200 */
.L_x_9976:
[----:B------:R-:W5:Y:S01]  /*36f0*/  SHFL.DOWN P3, R34, R123, 0x1, 0x1f ;  /* 0x08201f007b227f89 */ /* 0x000f620000060000 */
        /* <DEDUP_REMOVED lines=29> */
[----:B------:R-:W-:-:S03]  /*38d0*/  FFMA.FTZ R3, R24, R2, R3 ;  /* 0x0000000218037223 */ /* 0x000fc60000010003 */
        /* <DEDUP_REMOVED lines=13> */
.L_x_9979:
[----:B------:R-:W-:Y:S05]  /*39b0*/  BSYNC.RECONVERGENT B0 ;  /* 0x0000000000007941 */ /* 0x000fea0003800200 */
.L_x_9978:
[----:B------:R-:W-:-:S04]  /*39c0*/  UIADD3 UR4, UPT, UPT, UR4, 0x1, URZ ;  /* 0x0000000104047890 */ /* 0x000fc8000fffe0ff */
[----:B------:R-:W-:-:S09]  /*39d0*/  UISETP.GE.AND UP0, UPT, UR4, UR14, UPT ;  /* 0x0000000e0400728c */ /* 0x000fd2000bf06270 */
[----:B------:R-:W-:Y:S05]  /*39e0*/  BRA.U !UP0, `(.L_x_9980) ;  /* 0xffffffe908f47547 */ /* 0x000fea000b83ffff */
.L_x_9966:
[----:B------:R-:W-:Y:S01]  /*39f0*/  BAR.SYNC.DEFER_BLOCKING 0x0 ;  /* 0x0000000000007b1d */ /* 0x000fe20000010000 */
[-C--:B------:R-:W-:Y:S02]  /*3a00*/  ISETP.GE.AND P0, PT, R91, R44.reuse, PT ;  /* 0x0000002c5b00720c */ /* 0x080fe40003f06270 */
[-C--:B------:R-:W-:Y:S02]  /*3a10*/  ISETP.GE.AND P2, PT, R89, R44.reuse, PT ;  /* 0x0000002c5900720c */ /* 0x080fe40003f46270 */
[-C--:B------:R-:W-:Y:S01]  /*3a20*/  ISETP.GE.AND P3, PT, R85, R44.reuse, PT ;  /* 0x0000002c5500720c */ /* 0x080fe20003f66270 */
[----:B------:R-:W5:Y:S01]  /*3a30*/  LDCU.64 UR8, c[0x0][0x500] ;  /* 0x0000a000ff0877ac */ /* 0x000f620008000a00 */
[----:B------:R-:W-:Y:S02]  /*3a40*/  ISETP.GE.AND P4, PT, R49, R44, PT ;  /* 0x0000002c3100720c */ /* 0x000fe40003f86270 */
[----:B------:R-:W-:Y:S01]  /*3a50*/  PRMT R0, RZ, 0x7610, R0 ;  /* 0x00007610ff007816 */ /* 0x000fe20000000000 */
[----:B------:R-:W0:Y:S01]  /*3a60*/  LDCU.64 UR10, c[0x0][0x550] ;  /* 0x0000aa00ff0a77ac */ /* 0x000e220008000a00 */
[----:B------:R-:W-:-:S02]  /*3a70*/  PRMT R2, RZ, 0x7610, R2 ;  /* 0x00007610ff027816 */ /* 0x000fc40000000002 */
[----:B------:R-:W-:Y:S02]  /*3a80*/  PRMT R4, RZ, 0x7610, R4 ;  /* 0x00007610ff047816 */ /* 0x000fe40000000004 */
[----:B------:R-:W2:Y:S04]  /*3a90*/  @!P0 LDG.E.U16 R0, desc[UR16][R62.64] ;  /* 0x000000103e008981 */ /* 0x000ea8000c1e1500 */
[----:B------:R-:W3:Y:S04]  /*3aa0*/  @!P2 LDG.E.U16 R2, desc[UR16][R62.64+0x40] ;  /* 0x000040103e02a981 */ /* 0x000ee8000c1e1500 */
[----:B------:R-:W4:Y:S04]  /*3ab0*/  @!P3 LDG.E.U16 R4, desc[UR16][R62.64+0x80] ;  /* 0x000080103e04b981 */ /* 0x000f28000c1e1500 */
[----:B------:R-:W5:Y:S01]  /*3ac0*/  @!P4 LDG.E.U16 R20, desc[UR16][R62.64+0xc0] ;  /* 0x0000c0103e14c981 */ /* 0x000f62000c1e1500 */
[----:B------:R-:W-:-:S02]  /*3ad0*/  F2FP.F16.F32.PACK_AB R8, R14, R15 ;  /* 0x0000000f0e08723e */ /* 0x000fc400000000ff */
[----:B------:R-:W-:Y:S01]  /*3ae0*/  F2FP.F16.F32.PACK_AB R9, R12, R13 ;  /* 0x0000000d0c09723e */ /* 0x000fe200000000ff */
[----:B--2---:R-:W-:Y:S04]  /*3af0*/  STS.U16 [R43], R0 ;  /* 0x000000002b007388 */ /* 0x004fe80000000400 */
[----:B---3--:R-:W-:Y:S04]  /*3b00*/  STS.U16 [R43+0x40], R2 ;  /* 0x000040022b007388 */ /* 0x008fe80000000400 */
[----:B----4-:R-:W-:Y:S04]  /*3b10*/  STS.U16 [R43+0x80], R4 ;  /* 0x000080042b007388 */ /* 0x010fe80000000400 */
[----:B-----5:R-:W-:Y:S01]  /*3b20*/  STS.U16 [R43+0xc0], R20 ;  /* 0x0000c0142b007388 */ /* 0x020fe20000000400 */
[----:B------:R-:W-:-:S03]  /*3b30*/  NOP ;  /* 0x0000000000007918 */ /* 0x000fc60000000000 */
[----:B------:R-:W2:Y:S01]  /*3b40*/  LDS.64 R6, [R41] ;  /* 0x0000000029067984 */ /* 0x000ea20000000a00 */
[----:B------:R-:W-:Y:S06]  /*3b50*/  BAR.SYNC.DEFER_BLOCKING 0x0 ;  /* 0x0000000000007b1d */ /* 0x000fec0000010000 */
[----:B------:R3:W-:Y:S01]  /*3b60*/  STS.64 [R41], R8 ;  /* 0x0000000829007388 */ /* 0x0007e20000000a00 */
[----:B------:R-:W-:-:S03]  /*3b70*/  NOP ;  /* 0x0000000000007918 */ /* 0x000fc60000000000 */
[----:B------:R-:W-:Y:S04]  /*3b80*/  LDS.U16 R11, [R43] ;  /* 0x000000002b0b7984 */ /* 0x000fe80000000400 */
[----:B------:R-:W-:Y:S01]  /*3b90*/  LDS.U16 R13, [R43+0x40] ;  /* 0x000040002b0d7984 */ /* 0x000fe20000000400 */
[--C-:B--2---:R-:W-:Y:S02]  /*3ba0*/  HADD2.F32 R3, -RZ, R6.reuse.H0_H0 ;  /* 0x20000006ff037230 */ /* 0x104fe40000004100 */
[----:B------:R-:W-:Y:S01]  /*3bb0*/  HADD2.F32 R5, -RZ, R6.H1_H1 ;  /* 0x30000006ff057230 */ /* 0x000fe20000004100 */
[----:B------:R-:W-:Y:S02]  /*3bc0*/  LDS.U16 R15, [R43+0x80] ;  /* 0x000080002b0f7984 */ /* 0x000fe40000000400 */
[----:B------:R-:W-:Y:S01]  /*3bd0*/  FADD.FTZ R6, R3, R108 ;  /* 0x0000006c03067221 */ /* 0x000fe20000010000 */
[----:B------:R-:W-:-:S02]  /*3be0*/  HADD2.F32 R3, -RZ, R7.H0_H0 ;  /* 0x20000007ff037230 */ /* 0x000fc40000004100 */
[--C-:B------:R-:W-:Y:S01]  /*3bf0*/  FADD.FTZ R5, R5, R108.reuse ;  /* 0x0000006c05057221 */ /* 0x100fe20000010000 */
[----:B------:R-:W-:Y:S01]  /*3c00*/  LDS.U16 R21, [R43+0xc0] ;  /* 0x0000c0002b157984 */ /* 0x000fe20000000400 */
[----:B------:R-:W-:Y:S01]  /*3c10*/  FSETP.GTU.FTZ.AND P2, PT, R6, 20, PT ;  /* 0x41a000000600780b */ /* 0x000fe20003f5c000 */
[----:B------:R-:W-:Y:S02]  /*3c20*/  FADD.FTZ R10, R3, R108 ;  /* 0x0000006c030a7221 */ /* 0x000fe40000010000 */
[----:B------:R-:W-:Y:S01]  /*3c30*/  @!P1 STS [UR6+0x100], R44 ;  /* 0x0001002cff009988 */ /* 0x000fe20008000806 */
[----:B------:R-:W-:Y:S01]  /*3c40*/  BAR.SYNC.DEFER_BLOCKING 0x0 ;  /* 0x0000000000007b1d */ /* 0x000fe20000010000 */
[----:B------:R-:W-:Y:S01]  /*3c50*/  FSETP.GTU.FTZ.AND P3, PT, R5, 20, PT ;  /* 0x41a000000500780b */ /* 0x000fe20003f7c000 */
[----:B------:R-:W-:Y:S01]  /*3c60*/  HADD2.F32 R3, -RZ, R7.H1_H1 ;  /* 0x30000007ff037230 */ /* 0x000fe20000004100 */
[----:B------:R-:W-:-:S04]  /*3c70*/  FSETP.GTU.FTZ.AND P4, PT, R10, 20, PT ;  /* 0x41a000000a00780b */ /* 0x000fc80003f9c000 */
[----:B------:R-:W-:Y:S02]  /*3c80*/  FADD.FTZ R7, R3, R108 ;  /* 0x0000006c03077221 */ /* 0x000fe40000010000 */
[----:B------:R-:W-:Y:S01]  /*3c90*/  @!P2 FMUL.FTZ R0, R6, -1.4426950216293334961 ;  /* 0xbfb8aa3b0600a820 */ /* 0x000fe20000410000 */
[----:B------:R-:W2:Y:S02]  /*3ca0*/  LDC.64 R2, c[0x0][0x4f8] ;  /* 0x00013e00ff027b82 */ /* 0x000ea40000000a00 */
[----:B------:R-:W-:Y:S02]  /*3cb0*/  FSETP.GTU.FTZ.AND P0, PT, R7, 20, PT ;  /* 0x41a000000700780b */ /* 0x000fe40003f1c000 */
[----:B------:R-:W-:Y:S01]  /*3cc0*/  @!P3 FMUL.FTZ R4, R5, -1.4426950216293334961 ;  /* 0xbfb8aa3b0504b820 */ /* 0x000fe20000410000 */
[----:B------:R-:W4:Y:S01]  /*3cd0*/  @!P2 MUFU.EX2 R0, R0 ;  /* 0x000000000000a308 */ /* 0x000f220000000800 */
[----:B------:R-:W-:-:S04]  /*3ce0*/  @!P4 FMUL.FTZ R5, R10, -1.4426950216293334961 ;  /* 0xbfb8aa3b0a05c820 */ /* 0x000fc80000410000 */
[----:B------:R-:W5:Y:S01]  /*3cf0*/  @!P3 MUFU.EX2 R4, R4 ;  /* 0x000000040004b308 */ /* 0x000f620000000800 */
[----:B------:R-:W1:Y:S03]  /*3d00*/  LDS R10, [UR6+0x100] ;  /* 0x00010006ff0a7984 */ /* 0x000e660008000800 */
[----:B------:R-:W0:Y:S01]  /*3d10*/  @!P4 MUFU.EX2 R5, R5 ;  /* 0x000000050005c308 */ /* 0x000e220000000800 */
[----:B------:R-:W-:Y:S01]  /*3d20*/  @!P0 FMUL.FTZ R6, R7, -1.4426950216293334961 ;  /* 0xbfb8aa3b07068820 */ /* 0x000fe20000410000 */
[----:B----4-:R-:W-:-:S03]  /*3d30*/  @!P2 FADD.FTZ R0, R0, 1 ;  /* 0x3f8000000000a421 */ /* 0x010fc60000010000 */
[----:B---3--:R-:W3:Y:S01]  /*3d40*/  @!P0 MUFU.EX2 R9, R6 ;  /* 0x0000000600098308 */ /* 0x008ee20000000800 */
[----:B-----5:R-:W-:-:S03]  /*3d50*/  @!P3 FADD.FTZ R4, R4, 1 ;  /* 0x3f8000000404b421 */ /* 0x020fc60000010000 */
[----:B------:R-:W4:Y:S01]  /*3d60*/  @!P2 MUFU.RCP R23, R0 ;  /* 0x000000000017a308 */ /* 0x000f220000001000 */
[----:B0-----:R-:W-:Y:S01]  /*3d70*/  @!P4 FADD.FTZ R8, R5, 1 ;  /* 0x3f8000000508c421 */ /* 0x001fe20000010000 */
[----:B------:R-:W-:-:S06]  /*3d80*/  HFMA2 R5, -RZ, RZ, 0, 0 ;  /* 0x00000000ff057431 */ /* 0x000fcc00000001ff */
[----:B------:R0:W5:Y:S01]  /*3d90*/  @!P3 MUFU.RCP R12, R4 ;  /* 0x00000004000cb308 */ /* 0x0001620000001000 */
[----:B---3--:R-:W-:-:S07]  /*3da0*/  @!P0 FADD.FTZ R9, R9, 1 ;  /* 0x3f80000009098421 */ /* 0x008fce0000010000 */
[----:B------:R-:W3:Y:S01]  /*3db0*/  @!P4 MUFU.RCP R25, R8 ;  /* 0x000000080019c308 */ /* 0x000ee20000001000 */
[----:B0-----:R-:W-:Y:S01]  /*3dc0*/  MOV R4, R46 ;  /* 0x0000002e00047202 */ /* 0x001fe20000000f00 */
[----:B----4-:R-:W-:-:S04]  /*3dd0*/  @!P2 FMUL.FTZ R16, R16, R23 ;  /* 0x000000171010a220 */ /* 0x010fc80000410000 */
[----:B--2---:R-:W-:Y:S02]  /*3de0*/  IMAD.WIDE.U32 R6, R2, UR18, R4 ;  /* 0x0000001202067c25 */ /* 0x004fe4000f8e0004 */
[----:B------:R-:W0:Y:S02]  /*3df0*/  @!P0 MUFU.RCP R0, R9 ;  /* 0x0000000900008308 */ /* 0x000e240000001000 */
[----:B------:R-:W-:Y:S02]  /*3e00*/  IMAD R7, R3, UR18, R7 ;  /* 0x0000001203077c24 */ /* 0x000fe4000f8e0207 */
[----:B-----5:R-:W-:Y:S01]  /*3e10*/  @!P3 FMUL.FTZ R17, R17, R12 ;  /* 0x0000000c1111b220 */ /* 0x020fe20000410000 */
[-C--:B-1----:R-:W-:Y:S01]  /*3e20*/  ISETP.GE.AND P3, PT, R91, R10.reuse, PT ;  /* 0x0000000a5b00720c */ /* 0x082fe20003f66270 */
[----:B------:R-:W-:Y:S01]  /*3e30*/  IMAD.WIDE.U32 R2, R111, UR8, R6 ;  /* 0x000000086f027c25 */ /* 0x000fe2000f8e0006 */
[----:B------:R-:W-:Y:S02]  /*3e40*/  ISETP.GE.AND P2, PT, R89, R10, PT ;  /* 0x0000000a5900720c */ /* 0x000fe40003f46270 */
[----:B------:R-:W-:Y:S01]  /*3e50*/  F2FP.F16.F32.PACK_AB R22, R17, R16 ;  /* 0x000000101116723e */ /* 0x000fe200000000ff */
[----:B------:R-:W-:Y:S01]  /*3e60*/  IMAD R6, R111, UR9, R3 ;  /* 0x000000096f067c24 */ /* 0x000fe2000f8e0203 */
[----:B------:R-:W-:Y:S01]  /*3e70*/  IADD3 R3, P5, PT, R91, R2, RZ ;  /* 0x000000025b037210 */ /* 0x000fe20007fbe0ff */
[----:B---3--:R-:W-:Y:S01]  /*3e80*/  @!P4 FMUL.FTZ R18, R18, R25 ;  /* 0x000000191212c220 */ /* 0x008fe20000410000 */
[----:B------:R-:W-:Y:S01]  /*3e90*/  ISETP.GE.AND P4, PT, R85, R10, PT ;  /* 0x0000000a5500720c */ /* 0x000fe20003f86270 */
[----:B------:R-:W1:Y:S01]  /*3ea0*/  LDC.64 R24, c[0x0][0x518] ;  /* 0x00014600ff187b82 */ /* 0x000e620000000a00 */
[----:B------:R-:W-:Y:S01]  /*3eb0*/  IADD3.X R6, PT, PT, RZ, R6, RZ, P5, !PT ;  /* 0x00000006ff067210 */ /* 0x000fe20002ffe4ff */
[----:B------:R-:W2:Y:S01]  /*3ec0*/  LDCU.64 UR8, c[0x0][0x560] ;  /* 0x0000ac00ff0877ac */ /* 0x000ea20008000a00 */
[----:B------:R-:W-:Y:S01]  /*3ed0*/  ISETP.GE.AND P5, PT, R49, R10, PT ;  /* 0x0000000a3100720c */ /* 0x000fe20003fa6270 */
[----:B0-----:R-:W-:Y:S01]  /*3ee0*/  @!P0 FMUL.FTZ R19, R19, R0 ;  /* 0x0000000013138220 */ /* 0x001fe20000410000 */
[----:B------:R-:W-:Y:S01]  /*3ef0*/  LEA R2, P6, R3, UR10, 0x1 ;  /* 0x0000000a03027c11 */ /* 0x000fe2000f8c08ff */
[----:B------:R-:W-:-:S03]  /*3f00*/  FADD.FTZ R16, R16, R107 ;  /* 0x0000006b10107221 */ /* 0x000fc60000010000 */
[----:B------:R-:W-:Y:S01]  /*3f10*/  LEA.HI.X R3, R3, UR11, R6, 0x1, P6 ;  /* 0x0000000b03037c11 */ /* 0x000fe2000b0f0c06 */
[----:B------:R-:W-:Y:S01]  /*3f20*/  FADD.FTZ R17, R16, R17 ;  /* 0x0000001110117221 */ /* 0x000fe20000010000 */
[----:B------:R-:W-:-:S03]  /*3f30*/  F2FP.F16.F32.PACK_AB R23, R19, R18 ;  /* 0x000000121317723e */ /* 0x000fc600000000ff */
[----:B------:R-:W-:Y:S01]  /*3f40*/  @!P3 STG.E.U16 desc[UR16][R2.64], R11 ;  /* 0x0000000b0200b986 */ /* 0x000fe2000c101510 */
[----:B------:R-:W-:-:S03]  /*3f50*/  FADD.FTZ R18, R17, R18 ;  /* 0x0000001211127221 */ /* 0x000fc60000010000 */
[----:B------:R-:W-:Y:S01]  /*3f60*/  @!P2 STG.E.U16 desc[UR16][R2.64+0x40], R13 ;  /* 0x0000400d0200a986 */ /* 0x000fe2000c101510 */
[----:B------:R-:W-:-:S03]  /*3f70*/  FADD.FTZ R107, R18, R19 ;  /* 0x00000013126b7221 */ /* 0x000fc60000010000 */
[----:B------:R-:W-:Y:S01]  /*3f80*/  @!P4 STG.E.U16 desc[UR16][R2.64+0x80], R15 ;  /* 0x0000800f0200c986 */ /* 0x000fe2000c101510 */
[----:B-1----:R-:W-:-:S03]  /*3f90*/  IMAD.WIDE.U32 R4, R24, UR18, R4 ;  /* 0x0000001218047c25 */ /* 0x002fc6000f8e0004 */
[----:B------:R0:W-:Y:S01]  /*3fa0*/  @!P5 STG.E.U16 desc[UR16][R2.64+0xc0], R21 ;  /* 0x0000c0150200d986 */ /* 0x0001e2000c101510 */
[----:B------:R-:W-:Y:S01]  /*3fb0*/  BAR.SYNC.DEFER_BLOCKING 0x0 ;  /* 0x0000000000007b1d */ /* 0x000fe20000010000 */
[----:B------:R-:W-:Y:S01]  /*3fc0*/  IMAD R5, R25, UR18, R5 ;  /* 0x0000001219057c24 */ /* 0x000fe2000f8e0205 */
        /* <DEDUP_REMOVED lines=37> */
.L_x_9956:
        /* <DEDUP_REMOVED lines=34> */
.L_x_9983:
[----:B------:R-:W-:Y:S05]  /*4440*/  BSYNC.RECONVERGENT B0 ;  /* 0x0000000000007941 */ /* 0x000fea0003800200 */
.L_x_9982:
        /* <DEDUP_REMOVED lines=26> */
.L_x_9985:
[----:B------:R-:W-:Y:S05]  /*45f0*/  BSYNC.RECONVERGENT B0 ;  /* 0x0000000000007941 */ /* 0x000fea0003800200 */
.L_x_9984:
        /* <DEDUP_REMOVED lines=8> */
.L_x_9986:
        /* <DEDUP_REMOVED lines=15> */
.L_x_9987:
        /* <DEDUP_REMOVED lines=9> */
.L_x_10551:


//--------------------- .text._Z25selective_scan_bwd_kernelI32Selective_Scan_bwd_kernel_traitsILi32ELi4ELb1ELb0ELb0ELb0ELb0EN3c104HalfEfEEv12SSMParamsBwd --------------------------
	.section	.text._Z25selective_scan_bwd_kernelI32Selective_Scan_bwd_kernel_traitsILi32ELi4ELb1ELb0ELb0ELb0ELb0EN3c104HalfEfEEv12SSMParamsBwd,"ax",@progbits
	.align	128
        .global         _Z25selective_scan_bwd_kernelI32Selective_Scan_bwd_kernel_traitsILi32ELi4ELb1ELb0ELb0ELb0ELb0EN3c104HalfEfEEv12SSMParamsBwd
        .type           _Z25selective_scan_bwd_kernelI32Selective_Scan_bwd_kernel_traitsILi32ELi4ELb1ELb0ELb0ELb0ELb0EN3c104HalfEfEEv12SSMParamsBwd,@function
        .size           _Z25selective_scan_bwd_kernelI32Selective_Scan_bwd_kernel_traitsILi32ELi4ELb1ELb0ELb0ELb0ELb0EN3c104HalfEfEEv12SSMParamsBwd,(.L_x_10552 - _Z25selective_scan_bwd_kernelI32Selective_Scan_bwd_kernel_traitsILi32ELi4ELb1ELb0ELb0ELb0ELb0EN3c104HalfEfEEv12SSMParamsBwd)
        .other          _Z25selective_scan_bwd_kernelI32Selective_Scan_bwd_kernel_traitsILi32ELi4ELb1ELb0ELb0ELb0ELb0EN3c104HalfEfEEv12SSMParamsBwd,@"STO_CUDA_ENTRY STV_DEFAULT"
_Z25selective_scan_bwd_kernelI32Selective_Scan_bwd_kernel_traitsILi32ELi4ELb1ELb0ELb0ELb0ELb0EN3c104HalfEfEEv12SSMParamsBwd:
.text._Z25selective_scan_bwd_kernelI32Selective_Scan_bwd_kernel_traitsILi32ELi4ELb1ELb0ELb0ELb0ELb0EN3c104HalfEfEEv12SSMParamsBwd:
        /* <DEDUP_REMOVED lines=77> */
[----:B------:R-:W-:Y:S02]  /*04d0*/  LEA.HI.X R27, R2, R29, R27, 0x2, P0 ;  /* 0x0000001d021b7211 */ /* 0x000fe400000f141b */
[----:B------:R-:W-:Y:S02]  /*04e0*/  CS2R R28, SRZ ;  /* 0x00000000001c7805 */ /* 0x000fe4000001ff00 */
[----:B------:R-:W-:-:S02]  /*04f0*/  LEA.HI.X R35, R35, R31, R8, 0x1, P2 ;  /* 0x0000001f23237211 */ /* 0x000fc400010f0c08 */
[----:B------:R-:W-:Y:S02]  /*0500*/  LEA.HI.X R37, R37, R33, R6, 0x1, P3 ;  /* 0x0000002125257211 */ /* 0x000fe400018f0c06 */
[----:B------:R-:W-:Y:S01]  /*0510*/  LEA.HI.X R39, R13, R39, R0, 0x1, P4 ;  /* 0x000000270d277211 */ /* 0x000fe200020f0c00 */
[----:B------:R-:W-:Y:S06]  /*0520*/  @!P1 BRA `(.L_x_9988) ;  /* 0x0000001800589947 */ /* 0x000fec0003800000 */
[----:B------:R-:W0:Y:S01]  /*0530*/  S2UR UR5, SR_CgaCtaId ;  /* 0x00000000000579c3 */ /* 0x000e220000008800 */
[----:B------:R-:W1:Y:S01]  /*0540*/  S2R R31, SR_TID.X ;  /* 0x00000000001f7919 */ /* 0x000e620000002100 */
[----:B------:R-:W2:Y:S01]  /*0550*/  LDCU.64 UR6, c[0x0][0x3a0] ;  /* 0x00007400ff0677ac */ /* 0x000ea20008000a00 */
[----:B------:R-:W-:Y:S01]  /*0560*/  CS2R R28, SRZ ;  /* 0x00000000001c7805 */ /* 0x000fe2000001ff00 */
[----:B------:R-:W-:Y:S01]  /*0570*/  UMOV UR4, 0x400 ;  /* 0x0000040000047882 */ /* 0x000fe20000000000 */
[----:B------:R-:W3:Y:S03]  /*0580*/  LDCU UR8, c[0x0][0x394] ;  /* 0x00007280ff0877ac */ /* 0x000ee60008000800 */
[----:B------:R-:W4:Y:S01]  /*0590*/  LDC.64 R2, c[0x0][0x440] ;  /* 0x00011000ff027b82 */ /* 0x000f220000000a00 */
[----:B--2---:R-:W-:Y:S01]  /*05a0*/  IMAD.WIDE.U32 R32, R21, UR6, RZ ;  /* 0x0000000615207c25 */ /* 0x004fe2000f8e00ff */
[----:B0-----:R-:W-:-:S03]  /*05b0*/  ULEA UR4, UR5, UR4, 0x18 ;  /* 0x0000000405047291 */ /* 0x001fc6000f8ec0ff */
[----:B------:R-:W-:-:S03]  /*05c0*/  IMAD R0, R21, UR7, R33 ;  /* 0x0000000715007c24 */ /* 0x000fc6000f8e0221 */
[----:B------:R-:W-:Y:S02]  /*05d0*/  MOV R20, UR4 ;  /* 0x0000000400147c02 */ /* 0x000fe40008000f00 */
[C---:B----4-:R-:W-:Y:S02]  /*05e0*/  LEA R30, P0, R32.reuse, R2, 0x2 ;  /* 0x00000002201e7211 */ /* 0x050fe400078010ff */
[C---:B-1----:R-:W-:Y:S02]  /*05f0*/  LOP3.LUT R74, R31.reuse, 0x1f, RZ, 0xc0, !PT ;  /* 0x0000001f1f4a7812 */ /* 0x042fe400078ec0ff */
[----:B------:R-:W-:Y:S02]  /*0600*/  LEA.HI.X R32, R32, R3, R0, 0x2, P0 ;  /* 0x0000000320207211 */ /* 0x000fe400000f1400 */
[C---:B------:R-:W-:Y:S02]  /*0610*/  IADD3 R33, PT, PT, R31.reuse, 0x200, RZ ;  /* 0x000002001f217810 */ /* 0x040fe40007ffe0ff */
[----:B---3--:R-:W-:-:S07]  /*0620*/  LEA R76, R31, R20, 0x2 ;  /* 0x000000141f4c7211 */ /* 0x008fce00078e10ff */
.L_x_9996:
[----:B------:R-:W-:Y:S01]  /*0630*/  BAR.SYNC.DEFER_BLOCKING 0x0 ;  /* 0x0000000000007b1d */ /* 0x000fe20000010000 */
[----:B0-----:R-:W-:-:S05]  /*0640*/  IMAD.WIDE.U32 R2, R31, 0x8, R34 ;  /* 0x000000081f027825 */ /* 0x001fca00078e0022 */
[----:B------:R-:W0:Y:S01]  /*0650*/  S2R R41, SR_LANEID ;  /* 0x0000000000297919 */ /* 0x000e220000000000 */
[----:B------:R-:W-:Y:S01]  /*0660*/  IMAD.WIDE.U32 R8, R31, 0x8, R36 ;  /* 0x000000081f087825 */ /* 0x000fe200078e0024 */
[----:B------:R-:W1:Y:S01]  /*0670*/  LDCU UR7, c[0x0][0x38c] ;  /* 0x00007180ff0777ac */ /* 0x000e620008000800 */
[----:B------:R-:W2:Y:S01]  /*0680*/  LDG.E.64 R6, desc[UR16][R2.64] ;  /* 0x0000001002067981 */ /* 0x000ea2000c1e1b00 */
[----:B0-----:R-:W-:-:S05]  /*0690*/  LEA R40, R41, R20, 0x3 ;  /* 0x0000001429287211 */ /* 0x001fca00078e18ff */
[----:B--2---:R-:W-:Y:S01]  /*06a0*/  STS.64 [R40], R6 ;  /* 0x0000000628007388 */ /* 0x004fe20000000a00 */
[----:B------:R-:W-:-:S03]  /*06b0*/  NOP ;  /* 0x0000000000007918 */ /* 0x000fc60000000000 */
[----:B------:R-:W0:Y:S01]  /*06c0*/  LDS.64 R42, [R40] ;  /* 0x00000000282a7984 */ /* 0x000e220000000a00 */
[----:B------:R-:W-:Y:S06]  /*06d0*/  BAR.SYNC.DEFER_BLOCKING 0x0 ;  /* 0x0000000000007b1d */ /* 0x000fec0000010000 */
[----:B------:R-:W2:Y:S01]  /*06e0*/  LDG.E.64 R8, desc[UR16][R8.64] ;  /* 0x0000001008087981 */ /* 0x000ea2000c1e1b00 */
[----:B------:R-:W-:-:S03]  /*06f0*/  IMAD.WIDE.U32 R10, R31, 0x8, R38 ;  /* 0x000000081f0a7825 */ /* 0x000fc600078e0026 */
[----:B--2---:R-:W-:Y:S01]  /*0700*/  STS.64 [R40], R8 ;  /* 0x0000000828007388 */ /* 0x004fe20000000a00 */
[----:B------:R-:W-:-:S03]  /*0710*/  NOP ;  /* 0x0000000000007918 */ /* 0x000fc60000000000 */
[----:B------:R-:W-:Y:S01]  /*0720*/  LDS.64 R2, [R40] ;  /* 0x0000000028027984 */ /* 0x000fe20000000a00 */
[----:B------:R-:W-:Y:S06]  /*0730*/  BAR.SYNC.DEFER_BLOCKING 0x0 ;  /* 0x0000000000007b1d */ /* 0x000fec0000010000 */
[----:B------:R-:W2:Y:S01]  /*0740*/  LDG.E.64 R10, desc[UR16][R10.64] ;  /* 0x000000100a0a7981 */ /* 0x000ea2000c1e1b00 */
[--C-:B0-----:R-:W-:Y:S01]  /*0750*/  SHF.R.U64 R46, R42, 0x10, R43.reuse ;  /* 0x000000102a2e7819 */ /* 0x101fe2000000122b */
[----:B------:R-:W-:Y:S01]  /*0760*/  HADD2.F32 R42, -RZ, R42.H0_H0 ;  /* 0x2000002aff2a7230 */ /* 0x000fe20000004100 */
[----:B-1----:R-:W-:Y:S01]  /*0770*/  UISETP.GE.AND UP0, UPT, UR7, 0x1, UPT ;  /* 0x000000010700788c */ /* 0x002fe2000bf06270 */
[----:B------:R-:W-:Y:S01]  /*0780*/  SHF.R.U32.HI R50, RZ, 0x10, R43 ;  /* 0x00000010ff327819 */ /* 0x000fe2000001162b */
[----:B------:R-:W-:-:S02]  /*0790*/  HADD2.F32 R43, -RZ, R43.H0_H0 ;  /* 0x2000002bff2b7230 */ /* 0x000fc40000004100 */
[----:B------:R-:W-:Y:S02]  /*07a0*/  HFMA2 R62, -RZ, RZ, 0, 0 ;  /* 0x00000000ff3e7431 */ /* 0x000fe400000001ff */
[----:B------:R-:W-:Y:S01]  /*07b0*/  HADD2.F32 R46, -RZ, R46.H0_H0 ;  /* 0x2000002eff2e7230 */ /* 0x000fe20000004100 */
[----:B------:R-:W-:Y:S01]  /*07c0*/  CS2R R48, SRZ ;  /* 0x0000000000307805 */ /* 0x000fe2000001ff00 */
[----:B------:R-:W-:Y:S01]  /*07d0*/  HADD2.F32 R50, -RZ, R50.H0_H0 ;  /* 0x20000032ff327230 */ /* 0x000fe20000004100 */
[----:B------:R-:W-:Y:S01]  /*07e0*/  MOV R45, RZ ;  /* 0x000000ff002d7202 */ /* 0x000fe20000000f00 */
[----:B------:R-:W-:Y:S01]  /*07f0*/  UIADD3 UR9, UPT, UPT, UR8, -0x1, URZ ;  /* 0xffffffff08097890 */ /* 0x000fe2000fffe0ff */
[----:B--2---:R-:W-:Y:S01]  /*0800*/  STS.64 [R40], R10 ;  /* 0x0000000a28007388 */ /* 0x004fe20000000a00 */
[----:B------:R-:W-:-:S03]  /*0810*/  NOP ;  /* 0x0000000000007918 */ /* 0x000fc60000000000 */
[----:B------:R-:W0:Y:S02]  /*0820*/  LDS.64 R6, [R40] ;  /* 0x0000000028067984 */ /* 0x000e240000000a00 */
[--C-:B0-----:R-:W-:Y:S01]  /*0830*/  SHF.R.U64 R47, R6, 0x10, R7.reuse ;  /* 0x00000010062f7819 */ /* 0x101fe20000001207 */
[----:B------:R-:W-:Y:S01]  /*0840*/  HADD2.F32 R0, -RZ, R6.H0_H0 ;  /* 0x20000006ff007230 */ /* 0x000fe20000004100 */
[----:B------:R-:W-:Y:S01]  /*0850*/  SHF.R.U32.HI R51, RZ, 0x10, R7 ;  /* 0x00000010ff337819 */ /* 0x000fe20000011607 */
[----:B------:R-:W-:Y:S02]  /*0860*/  HADD2.F32 R44, -RZ, R7.H0_H0 ;  /* 0x20000007ff2c7230 */ /* 0x000fe40000004100 */
[----:B------:R-:W-:Y:S02]  /*0870*/  HADD2.F32 R47, -RZ, R47.H0_H0 ;  /* 0x2000002fff2f7230 */ /* 0x000fe40000004100 */
[----:B------:R-:W-:Y:S01]  /*0880*/  FFMA.FTZ R6, R0, R42, R29 ;  /* 0x0000002a00067223 */ /* 0x000fe2000001001d */
[----:B------:R-:W-:-:S02]  /*0890*/  HADD2.F32 R51, -RZ, R51.H0_H0 ;  /* 0x20000033ff337230 */ /* 0x000fc40000004100 */
[-C--:B-----5:R-:W-:Y:S01]  /*08a0*/  FMUL.FTZ R17, R0, R23.reuse ;  /* 0x0000001700117220 */ /* 0x0a0fe20000410000 */
[CC--:B------:R-:W-:Y:S01]  /*08b0*/  FMUL.FTZ R18, R44.reuse, R23.reuse ;  /* 0x000000172c127220 */ /* 0x0c0fe20000410000 */
[C---:B------:R-:W-:Y:S01]  /*08c0*/  FFMA.FTZ R7, R47.reuse, R46, R6 ;  /* 0x0000002e2f077223 */ /* 0x040fe20000010006 */
[-C--:B------:R-:W-:Y:S01]  /*08d0*/  FMUL.FTZ R16, R47, R23.reuse ;  /* 0x000000172f107220 */ /* 0x080fe20000410000 */
[----:B------:R-:W-:Y:S02]  /*08e0*/  FMUL.FTZ R19, R51, R23 ;  /* 0x0000001733137220 */ /* 0x000fe40000410000 */
[----:B------:R-:W-:-:S04]  /*08f0*/  FFMA.FTZ R6, R44, R43, R7 ;  /* 0x0000002b2c067223 */ /* 0x000fc80000010007 */
[----:B------:R-:W-:Y:S01]  /*0900*/  FFMA.FTZ R29, R51, R50, R6 ;  /* 0x00000032331d7223 */ /* 0x000fe20000010006 */
[----:B------:R-:W-:Y:S06]  /*0910*/  BAR.SYNC.DEFER_BLOCKING 0x0 ;  /* 0x0000000000007b1d */ /* 0x000fec0000010000 */
[----:B------:R-:W-:Y:S05]  /*0920*/  BRA.U !UP0, `(.L_x_9989) ;  /* 0x0000001108647547 */ /* 0x000fea000b800000 */
[----:B------:R-:W0:Y:S01]  /*0930*/  LDC R6, c[0x0][0x394] ;  /* 0x0000e500ff067b82 */ /* 0x000e220000000800 */
[--C-:B------:R-:W-:Y:S01]  /*0940*/  SHF.R.U64 R69, R2, 0x10, R3.reuse ;  /* 0x0000001002457819 */ /* 0x100fe20000001203 */
[----:B------:R-:W-:Y:S01]  /*0950*/  USHF.L.U32 UR4, UR9, 0x8, URZ ;  /* 0x0000000809047899 */ /* 0x000fe200080006ff */
[----:B------:R-:W-:Y:S01]  /*0960*/  SHF.R.U32.HI R67, RZ, 0x10, R3 ;  /* 0x00000010ff437819 */ /* 0x000fe20000011603 */
[----:B------:R-:W-:Y:S01]  /*0970*/  UIADD3 UR5, UPT, UPT, UR8, -0x2, URZ ;  /* 0xfffffffe08057890 */ /* 0x000fe2000fffe0ff */
[----:B------:R-:W-:Y:S01]  /*0980*/  HADD2.F32 R61, -RZ, R2.H0_H0 ;  /* 0x20000002ff3d7230 */ /* 0x000fe20000004100 */
[----:B------:R-:W-:Y:S01]  /*0990*/  ULOP3.LUT UR4, UR4, 0x100, URZ, 0xc0, !UPT ;  /* 0x0000010004047892 */ /* 0x000fe2000f8ec0ff */
[----:B------:R-:W-:Y:S01]  /*09a0*/  HADD2.F32 R3, -RZ, R3.H0_H0 ;  /* 0x20000003ff037230 */ /* 0x000fe20000004100 */
[----:B------:R-:W1:Y:S01]  /*09b0*/  LDC.64 R10, c[0x0][0x3a8] ;  /* 0x0000ea00ff0a7b82 */ /* 0x000e620000000a00 */
[----:B------:R-:W-:Y:S01]  /*09c0*/  HADD2.F32 R69, -RZ, R69.H0_H0 ;  /* 0x20000045ff457230 */ /* 0x000fe20000004100 */
[----:B------:R-:W-:Y:S01]  /*09d0*/  UIMAD UR5, UR5, UR7, URZ ;  /* 0x00000007050572a4 */ /* 0x000fe2000f8e02ff */
[----:B------:R-:W-:Y:S01]  /*09e0*/  HADD2.F32 R67, -RZ, R67.H0_H0 ;  /* 0x20000043ff437230 */ /* 0x000fe20000004100 */
[----:B------:R-:W-:Y:S01]  /*09f0*/  USHF.L.U32 UR6, UR8, 0xa, URZ ;  /* 0x0000000a08067899 */ /* 0x000fe200080006ff */
[--C-:B------:R-:W-:Y:S01]  /*0a00*/  FADD.FTZ R61, R61, R22.reuse ;  /* 0x000000163d3d7221 */ /* 0x100fe20000010000 */
[--C-:B------:R-:W-:Y:S01]  /*0a10*/  FADD.FTZ R60, R3, R22.reuse ;  /* 0x00000016033c7221 */ /* 0x100fe20000010000 */
[--C-:B------:R-:W-:Y:S01]  /*0a20*/  FADD.FTZ R69, R69, R22.reuse ;  /* 0x0000001645457221 */ /* 0x100fe20000010000 */
[----:B------:R-:W2:Y:S01]  /*0a30*/  LDC.64 R8, c[0x0][0x3c0] ;  /* 0x0000f000ff087b82 */ /* 0x000ea20000000a00 */
[----:B------:R-:W-:Y:S01]  /*0a40*/  FADD.FTZ R67, R67, R22 ;  /* 0x0000001643437221 */ /* 0x000fe20000010000 */
[----:B------:R-:W-:Y:S01]  /*0a50*/  ULOP3.LUT UR6, UR6, 0x400, URZ, 0xc0, !UPT ;  /* 0x0000040006067892 */ /* 0x000fe2000f8ec0ff */
[----:B------:R-:W-:Y:S01]  /*0a60*/  ISETP.NE.AND P1, PT, R31, RZ, PT ;  /* 0x000000ff1f00720c */ /* 0x000fe20003f25270 */
[----:B------:R-:W-:Y:S01]  /*0a70*/  FMUL.FTZ R68, R61, R42 ;  /* 0x0000002a3d447220 */ /* 0x000fe20000410000 */
[----:B------:R-:W-:Y:S01]  /*0a80*/  IADD3 R52, PT, PT, R20, 0xbc8, RZ ;  /* 0x00000bc814347810 */ /* 0x000fe20007ffe0ff */
[----:B------:R-:W-:Y:S01]  /*0a90*/  FMUL.FTZ R66, R60, R43 ;  /* 0x0000002b3c427220 */ /* 0x000fe20000410000 */
[----:B------:R-:W-:Y:S01]  /*0aa0*/  MOV R49, RZ ;  /* 0x000000ff00317202 */ /* 0x000fe20000000f00 */
[----:B------:R-:W3:Y:S01]  /*0ab0*/  LDC R78, c[0x0][0x394] ;  /* 0x0000e500ff4e7b82 */ /* 0x000ee20000000800 */
[----:B0-----:R-:W-:Y:S01]  /*0ac0*/  ISETP.LE.AND P0, PT, R6, UR8, PT ;  /* 0x0000000806007c0c */ /* 0x001fe2000bf03270 */
[----:B------:R-:W-:Y:S01]  /*0ad0*/  FMUL.FTZ R63, R69, R46 ;  /* 0x0000002e453f7220 */ /* 0x000fe20000410000 */
[----:B------:R-:W-:Y:S01]  /*0ae0*/  MOV R53, R30 ;  /* 0x0000001e00357202 */ /* 0x000fe20000000f00 */
[----:B------:R-:W-:Y:S01]  /*0af0*/  UIADD3 UR10, UPT, UPT, -UR7, URZ, URZ ;  /* 0x000000ff070a7290 */ /* 0x000fe2000fffe1ff */
[----:B------:R-:W-:Y:S01]  /*0b00*/  MOV R54, R32 ;  /* 0x0000002000367202 */ /* 0x000fe20000000f00 */
[----:B------:R-:W0:Y:S01]  /*0b10*/  LDCU UR11, c[0x0][0x394] ;  /* 0x00007280ff0b77ac */ /* 0x000e220008000800 */
[----:B------:R-:W-:Y:S01]  /*0b20*/  MOV R55, R24 ;  /* 0x0000001800377202 */ /* 0x000fe20000000f00 */
[----:B------:R-:W4:Y:S01]  /*0b30*/  LDC.64 R6, c[0x0][0x3e0] ;  /* 0x0000f800ff067b82 */ /* 0x000f220000000a00 */
[----:B-1----:R-:W-:Y:S01]  /*0b40*/  SHF.L.U64.HI R71, R10, 0x2, R11 ;  /* 0x000000020a477819 */ /* 0x002fe2000001020b */
[----:B------:R-:W-:Y:S01]  /*0b50*/  FMUL.FTZ R11, R67, R50 ;  /* 0x00000032430b7220 */ /* 0x000fe20000410000 */
[----:B------:R-:W-:Y:S01]  /*0b60*/  MOV R56, R25 ;  /* 0x0000001900387202 */ /* 0x000fe20000000f00 */
[----:B------:R-:W-:Y:S01]  /*0b70*/  ULOP3.LUT UR6, UR6, 0x348, URZ, 0xfc, !UPT ;  /* 0x0000034806067892 */ /* 0x000fe2000f8efcff */
[----:B------:R-:W-:-:S02]  /*0b80*/  MOV R57, R26 ;  /* 0x0000001a00397202 */ /* 0x000fc40000000f00 */
[----:B------:R-:W-:Y:S02]  /*0b90*/  MOV R58, R27 ;  /* 0x0000001b003a7202 */ /* 0x000fe40000000f00 */
[----:B------:R-:W-:Y:S02]  /*0ba0*/  MOV R59, R20 ;  /* 0x00000014003b7202 */ /* 0x000fe40000000f00 */
[----:B--2---:R-:W-:Y:S02]  /*0bb0*/  SHF.L.U64.HI R9, R8, 0x2, R9 ;  /* 0x0000000208097819 */ /* 0x004fe40000010209 */
[----:B------:R-:W-:Y:S02]  /*0bc0*/  ISETP.EQ.AND P0, PT, R31, RZ, !P0 ;  /* 0x000000ff1f00720c */ /* 0x000fe40004702270 */
[----:B------:R-:W-:Y:S02]  /*0bd0*/  MOV R64, UR4 ;  /* 0x0000000400407c02 */ /* 0x000fe40008000f00 */
[----:B------:R-:W-:-:S02]  /*0be0*/  MOV R65, UR5 ;  /* 0x0000000500417c02 */ /* 0x000fc40008000f00 */
[----:B0--34-:R-:W-:-:S07]  /*0bf0*/  SHF.L.U64.HI R7, R6, 0x2, R7 ;  /* 0x0000000206077819 */ /* 0x019fce0000010207 */
.L_x_9995:
        /* <DEDUP_REMOVED lines=19> */
[----:B------:R-:W1:Y:S01]  /*0d30*/  MUFU.EX2 R80, R80 ;  /* 0x0000005000507308 */ /* 0x000e620000000800 */
[----:B---3--:R-:W-:-:S03]  /*0d40*/  FMUL.FTZ R13, R72, R13 ;  /* 0x0000000d480d7220 */ /* 0x008fc60000410000 */
[----:B------:R-:W2:Y:S04]  /*0d50*/  MUFU.EX2 R15, R15 ;  /* 0x0000000f000f7308 */ /* 0x000ea80000000800 */
[----:B------:R3:W4:Y:S01]  /*0d60*/  MUFU.EX2 R72, R14 ;  /* 0x0000000e00487308 */ /* 0x0007220000000800 */
[----:B0-----:R0:W-:Y:S01]  /*0d70*/  STS [R82+0x348], R77 ;  /* 0x0003484d52007388 */ /* 0x0011e20000000800 */
[-C--:B------:R-:W-:Y:S01]  /*0d80*/  FMUL.FTZ R79, R0, R13.reuse ;  /* 0x0000000d004f7220 */ /* 0x080fe20000410000 */
[-C--:B------:R-:W-:Y:S01]  /*0d90*/  FMUL.FTZ R75, R44, R13.reuse ;  /* 0x0000000d2c4b7220 */ /* 0x080fe20000410000 */
[-C--:B------:R-:W-:Y:S01]  /*0da0*/  FMUL.FTZ R73, R51, R13.reuse ;  /* 0x0000000d33497220 */ /* 0x080fe20000410000 */
[----:B0-----:R-:W-:Y:S01]  /*0db0*/  FMUL.FTZ R82, R47, R13 ;  /* 0x0000000d2f527220 */ /* 0x001fe20000410000 */
[----:B------:R-:W-:Y:S06]  /*0dc0*/  BAR.SYNC.DEFER_BLOCKING 0x0 ;  /* 0x0000000000007b1d */ /* 0x000fec0000010000 */
[----:B-123--:R-:W-:Y:S05]  /*0dd0*/  @P1 BRA `(.L_x_9991) ;  /* 0x0000000000141947 */ /* 0x00efea0003800000 */
[----:B------:R-:W-:Y:S01]  /*0de0*/  UISETP.NE.AND UP0, UPT, UR8, UR11, UPT ;  /* 0x0000000b0800728c */ /* 0x000fe2000bf05270 */
[----:B------:R-:W-:-:S08]  /*0df0*/  HFMA2 R81, -RZ, RZ, 1.875, 0 ;  /* 0x3f800000ff517431 */ /* 0x000fd000000001ff */
[----:B------:R-:W-:Y:S05]  /*0e00*/  BRA.U !UP0, `(.L_x_9992) ;  /* 0x00000001080c7547 */ /* 0x000fea000b800000 */
[----:B------:R2:W3:Y:S01]  /*0e10*/  LDS R81, [R59+UR6] ;  /* 0x000000063b517984 */ /* 0x0004e20008000800 */
[----:B------:R-:W-:Y:S05]  /*0e20*/  BRA `(.L_x_9992) ;  /* 0x0000000000047947 */ /* 0x000fea0003800000 */
.L_x_9991:
[----:B------:R0:W1:Y:S02]  /*0e30*/  LDS R81, [R76+0xb4c] ;  /* 0x000b4c004c517984 */ /* 0x0000640000000800 */
.L_x_9992:
[----:B------:R-:W-:Y:S05]  /*0e40*/  BSYNC.RECONVERGENT B0 ;  /* 0x0000000000007941 */ /* 0x000fea0003800200 */
.L_x_9990:
[----:B------:R-:W-:Y:S01]  /*0e50*/  UISETP.NE.AND UP0, UPT, UR8, 0x1, UPT ;  /* 0x000000010800788c */ /* 0x000fe2000bf05270 */
[----:B------:R-:W-:-:S05]  /*0e60*/  MOV R83, RZ ;  /* 0x000000ff00537202 */ /* 0x000fca0000000f00 */
[----:B------:R-:W-:-:S04]  /*0e70*/  PLOP3.LUT P1, PT, PT, PT, UP0, 0x80, 0x8 ;  /* 0x000000000008781c */ /* 0x000fc80003f2f008 */
[----:B------:R-:W-:-:S13]  /*0e80*/  ISETP.NE.OR P1, PT, R31, RZ, !P1 ;  /* 0x000000ff1f00720c */ /* 0x000fda0004f25670 */
[----:B------:R-:W-:-:S05]  /*0e90*/  @!P1 IMAD.WIDE R2, R65, 0x8, R4 ;  /* 0x0000000841029825 */ /* 0x000fca00078e0204 */
[----:B------:R5:W2:Y:S01]  /*0ea0*/  @!P1 LDG.E R83, desc[UR16][R2.64+0x4] ;  /* 0x0000041002539981 */ /* 0x000aa2000c1e1900 */
[C---:B-1-34-:R-:W-:Y:S01]  /*0eb0*/  FMUL.FTZ R12, R72.reuse, R81 ;  /* 0x00000051480c7220 */ /* 0x05afe20000410000 */
        /* <DEDUP_REMOVED lines=11> */
[----:B------:R-:W-:Y:S01]  /*0f70*/  ISETP.GT.AND P3, PT, R41, 0x17, PT ;  /* 0x000000172900780c */ /* 0x000fe20003f64270 */
        /* <DEDUP_REMOVED lines=8> */
[----:B------:R-:W5:Y:S01]  /*1000*/  SHFL.UP PT, R13, R2, 0x1, RZ ;  /* 0x04200000020d7989 */ /* 0x000f6200000e00ff */
[----:B-1----:R-:W-:Y:S01]  /*1010*/  @P1 FMUL.FTZ R86, R87, R14 ;  /* 0x0000000e57561220 */ /* 0x002fe20000410000 */
[----:B---3--:R-:W-:-:S04]  /*1020*/  @P1 FFMA.FTZ R3, R14, R88, R3 ;  /* 0x000000580e031223 */ /* 0x008fc80000010003 */
[----:B------:R-:W-:Y:S02]  /*1030*/  @P1 MOV R14, R86 ;  /* 0x00000056000e1202 */ /* 0x000fe40000000f00 */
[----:B------:R-:W-:Y:S01]  /*1040*/  ISETP.GE.AND P1, PT, R41, 0x1, PT ;  /* 0x000000012900780c */ /* 0x000fe20003f26270 */
[----:B----4-:R-:W-:Y:S01]  /*1050*/  FFMA.FTZ R12, R2, R12, R85 ;  /* 0x0000000c020c7223 */ /* 0x010fe20000010055 */
[----:B------:R-:W1:Y:S04]  /*1060*/  SHFL.DOWN PT, R86, R3, 0x2, 0x1f ;  /* 0x08401f0003567f89 */ /* 0x000e6800000e0000 */
[----:B------:R-:W3:Y:S01]  /*1070*/  SHFL.DOWN PT, R87, R14, 0x2, 0x1f ;  /* 0x08401f000e577f89 */ /* 0x000ee200000e0000 */
[----:B------:R-:W-:-:S05]  /*1080*/  FSEL R85, R85, R12, !P1 ;  /* 0x0000000c55557208 */ /* 0x000fca0004800000 */
[----:B------:R-:W4:Y:S01]  /*1090*/  SHFL.UP PT, R12, R85, 0x2, RZ ;  /* 0x04400000550c7989 */ /* 0x000f2200000e00ff */
[----:B-----5:R-:W-:Y:S01]  /*10a0*/  @P1 FMUL.FTZ R2, R2, R13 ;  /* 0x0000000d02021220 */ /* 0x020fe20000410000 */
[----:B------:R-:W-:-:S04]  /*10b0*/  ISETP.GE.AND P1, PT, R41, 0x2, PT ;  /* 0x000000022900780c */ /* 0x000fc80003f26270 */
[----:B------:R-:W5:Y:S01]  /*10c0*/  SHFL.UP PT, R13, R2, 0x2, RZ ;  /* 0x04400000020d7989 */ /* 0x000f6200000e00ff */
[C---:B-1----:R-:W-:Y:S01]  /*10d0*/  @!P2 FFMA.FTZ R3, R14.reuse, R86, R3 ;  /* 0x000000560e03a223 */ /* 0x042fe20000010003 */
[----:B---3--:R-:W-:-:S05]  /*10e0*/  @!P2 FMUL.FTZ R84, R14, R87 ;  /* 0x000000570e54a220 */ /* 0x008fca0000410000 */
[----:B------:R-:W-:Y:S01]  /*10f0*/  @!P2 MOV R14, R84 ;  /* 0x00000054000ea202 */ /* 0x000fe20000000f00 */
[----:B----4-:R-:W-:Y:S01]  /*1100*/  FFMA.FTZ R12, R2, R12, R85 ;  /* 0x0000000c020c7223 */ /* 0x010fe20000010055 */
[----:B------:R-:W-:-:S03]  /*1110*/  ISETP.GT.U32.AND P2, PT, R74, 0x1b, PT ;  /* 0x0000001b4a00780c */ /* 0x000fc60003f44070 */
[----:B------:R-:W1:Y:S01]  /*1120*/  SHFL.DOWN PT, R89, R14, 0x4, 0x1f ;  /* 0x08801f000e597f89 */ /* 0x000e6200000e0000 */
[----:B------:R-:W-:Y:S01]  /*1130*/  FSEL R87, R85, R12, !P1 ;  /* 0x0000000c55577208 */ /* 0x000fe20004800000 */
[----:B-----5:R-:W-:Y:S01]  /*1140*/  @P1 FMUL.FTZ R2, R2, R13 ;  /* 0x0000000d02021220 */ /* 0x020fe20000410000 */
[----:B------:R-:W-:Y:S01]  /*1150*/  ISETP.GE.AND P1, PT, R41, 0x4, PT ;  /* 0x000000042900780c */ /* 0x000fe20003f26270 */
[----:B------:R-:W3:Y:S04]  /*1160*/  SHFL.DOWN PT, R85, R3, 0x4, 0x1f ;  /* 0x08801f0003557f89 */ /* 0x000ee800000e0000 */
[----:B------:R-:W4:Y:S04]  /*1170*/  SHFL.UP PT, R12, R87, 0x4, RZ ;  /* 0x04800000570c7989 */ /* 0x000f2800000e00ff */
[----:B------:R-:W5:Y:S01]  /*1180*/  SHFL.UP PT, R13, R2, 0x4, RZ ;  /* 0x04800000020d7989 */ /* 0x000f6200000e00ff */
[C---:B-1----:R-:W-:Y:S01]  /*1190*/  @!P2 FMUL.FTZ R84, R14.reuse, R89 ;  /* 0x000000590e54a220 */ /* 0x042fe20000410000 */
[----:B---3--:R-:W-:-:S04]  /*11a0*/  @!P2 FFMA.FTZ R3, R14, R85, R3 ;  /* 0x000000550e03a223 */ /* 0x008fc80000010003 */
[----:B------:R-:W-:Y:S02]  /*11b0*/  @!P2 MOV R14, R84 ;  /* 0x00000054000ea202 */ /* 0x000fe40000000f00 */
[----:B------:R-:W-:Y:S01]  /*11c0*/  ISETP.GT.U32.AND P2, PT, R74, 0x17, PT ;  /* 0x000000174a00780c */ /* 0x000fe20003f44070 */
[C---:B----4-:R-:W-:Y:S01]  /*11d0*/  FFMA.FTZ R12, R2.reuse, R12, R87 ;  /* 0x0000000c020c7223 */ /* 0x050fe20000010057 */
[----:B------:R-:W1:Y:S01]  /*11e0*/  SHFL.DOWN PT, R88, R3, 0x8, 0x1f ;  /* 0x09001f0003587f89 */ /* 0x000e6200000e0000 */
[----:B-----5:R-:W-:-:S03]  /*11f0*/  @P1 FMUL.FTZ R2, R2, R13 ;  /* 0x0000000d02021220 */ /* 0x020fc60000410000 */
[----:B------:R-:W3:Y:S01]  /*1200*/  SHFL.DOWN PT, R89, R14, 0x8, 0x1f ;  /* 0x09001f000e597f89 */ /* 0x000ee200000e0000 */
[----:B------:R-:W-:Y:S01]  /*1210*/  FSEL R85, R87, R12, !P1 ;  /* 0x0000000c57557208 */ /* 0x000fe20004800000 */
[----:B------:R-:W-:Y:S01]  /*1220*/  HFMA2 R12, -RZ, RZ, 1.875, 0 ;  /* 0x3f800000ff0c7431 */ /* 0x000fe200000001ff */
[----:B------:R-:W-:Y:S01]  /*1230*/  MOV R13, RZ ;  /* 0x000000ff000d7202 */ /* 0x000fe20000000f00 */
[----:B------:R-:W-:Y:S01]  /*1240*/  SHFL.UP PT, R87, R2, 0x8, RZ ;  /* 0x0500000002577989 */ /* 0x000fe200000e00ff */
[----:B------:R-:W-:-:S03]  /*1250*/  ISETP.GE.AND P1, PT, R41, 0x8, PT ;  /* 0x000000082900780c */ /* 0x000fc60003f26270 */
[----:B------:R-:W4:Y:S04]  /*1260*/  SHFL.UP PT, R84, R85, 0x8, RZ ;  /* 0x0500000055547989 */ /* 0x000f2800000e00ff */
[----:B------:R-:W-:Y:S01]  /*1270*/  @P0 LDS.64 R12, [R52] ;  /* 0x00000000340c0984 */ /* 0x000fe20000000a00 */
[C---:B-1----:R-:W-:Y:S01]  /*1280*/  @!P2 FFMA.FTZ R3, R14.reuse, R88, R3 ;  /* 0x000000580e03a223 */ /* 0x042fe20000010003 */
[----:B---3--:R-:W-:-:S04]  /*1290*/  @!P2 FMUL.FTZ R86, R14, R89 ;  /* 0x000000590e56a220 */ /* 0x008fc80000410000 */
[----:B------:R-:W1:Y:S01]  /*12a0*/  SHFL.DOWN PT, R88, R3, 0x10, 0x1f ;  /* 0x0a001f0003587f89 */ /* 0x000e6200000e0000 */
[----:B------:R-:W-:Y:S02]  /*12b0*/  @!P2 MOV R14, R86 ;  /* 0x00000056000ea202 */ /* 0x000fe40000000f00 */
[----:B------:R-:W-:Y:S01]  /*12c0*/  ISETP.GT.U32.AND P2, PT, R74, 0xf, PT ;  /* 0x0000000f4a00780c */ /* 0x000fe20003f44070 */
[C---:B----4-:R-:W-:Y:S01]  /*12d0*/  FFMA.FTZ R84, R2.reuse, R84, R85 ;  /* 0x0000005402547223 */ /* 0x050fe20000010055 */
[----:B------:R-:W-:Y:S01]  /*12e0*/  @P1 FMUL.FTZ R2, R2, R87 ;  /* 0x0000005702021220 */ /* 0x000fe20000410000 */
[----:B------:R-:W3:Y:S03]  /*12f0*/  SHFL.DOWN PT, R89, R14, 0x10, 0x1f ;  /* 0x0a001f000e597f89 */ /* 0x000ee600000e0000 */
[----:B------:R-:W-:Y:S01]  /*1300*/  FSEL R85, R85, R84, !P1 ;  /* 0x0000005455557208 */ /* 0x000fe20004800000 */
[----:B------:R-:W-:Y:S01]  /*1310*/  SHFL.UP PT, R87, R2, 0x10, RZ ;  /* 0x0600000002577989 */ /* 0x000fe200000e00ff */
[----:B------:R-:W-:-:S03]  /*1320*/  ISETP.GE.AND P1, PT, R41, 0x10, PT ;  /* 0x000000102900780c */ /* 0x000fc60003f26270 */
[----:B------:R-:W4:Y:S02]  /*1330*/  SHFL.UP PT, R84, R85, 0x10, RZ ;  /* 0x0600000055547989 */ /* 0x000f2400000e00ff */
[C---:B-1----:R-:W-:Y:S02]  /*1340*/  @!P2 FFMA.FTZ R3, R14.reuse, R88, R3 ;  /* 0x000000580e03a223 */ /* 0x042fe40000010003 */
[----:B------:R-:W-:Y:S01]  /*1350*/  SHFL.IDX PT, R90, R13, RZ, 0x1f ;  /* 0x00001fff0d5a7589 */ /* 0x000fe200000e0000 */
[----:B---3--:R-:W-:-:S03]  /*1360*/  @!P2 FMUL.FTZ R86, R14, R89 ;  /* 0x000000590e56a220 */ /* 0x008fc60000410000 */
[----:B------:R-:W-:Y:S02]  /*1370*/  SHFL.DOWN PT, R89, R3, 0x1, 0x1f ;  /* 0x08201f0003597f89 */ /* 0x000fe400000e0000 */
[----:B------:R-:W-:Y:S02]  /*1380*/  @!P2 MOV R14, R86 ;  /* 0x00000056000ea202 */ /* 0x000fe40000000f00 */
[----:B------:R-:W-:Y:S01]  /*1390*/  SHFL.IDX PT, R3, R3, RZ, 0x1f ;  /* 0x00001fff03037589 */ /* 0x000fe200000e0000 */
[----:B------:R-:W-:Y:S01]  /*13a0*/  ISETP.NE.AND P2, PT, R31, 0x1f, PT ;  /* 0x0000001f1f00780c */ /* 0x000fe20003f45270 */
[C---:B----4-:R-:W-:Y:S01]  /*13b0*/  FFMA.FTZ R84, R2.reuse, R84, R85 ;  /* 0x0000005402547223 */ /* 0x050fe20000010055 */
[----:B------:R-:W-:Y:S01]  /*13c0*/  @P1 FMUL.FTZ R2, R2, R87 ;  /* 0x0000005702021220 */ /* 0x000fe20000410000 */
[----:B------:R-:W1:Y:S03]  /*13d0*/  SHFL.DOWN PT, R88, R14, 0x1, 0x1f ;  /* 0x08201f000e587f89 */ /* 0x000e6600000e0000 */
[----:B------:R-:W-:Y:S01]  /*13e0*/  FSEL R84, R85, R84, !P1 ;  /* 0x0000005455547208 */ /* 0x000fe20004800000 */
[----:B------:R-:W3:Y:S01]  /*13f0*/  SHFL.IDX PT, R14, R14, RZ, 0x1f ;  /* 0x00001fff0e0e7589 */ /* 0x000ee200000e0000 */
[----:B------:R-:W-:-:S03]  /*1400*/  ISETP.NE.AND P1, PT, R31, RZ, PT ;  /* 0x000000ff1f00720c */ /* 0x000fc60003f25270 */
[----:B------:R-:W-:Y:S04]  /*1410*/  SHFL.UP PT, R2, R2, 0x1, RZ ;  /* 0x0420000002027989 */ /* 0x000fe800000e00ff */
[----:B------:R-:W-:Y:S01]  /*1420*/  SHFL.UP PT, R85, R84, 0x1, RZ ;  /* 0x0420000054557989 */ /* 0x000fe200000e00ff */
[----:B-1----:R-:W-:Y:S01]  /*1430*/  @P2 FFMA.FTZ R90, R88, R90, R89 ;  /* 0x0000005a585a2223 */ /* 0x002fe20000010059 */
[----:B------:R-:W-:-:S03]  /*1440*/  ISETP.GT.AND P2, PT, R41, 0x1e, PT ;  /* 0x0000001e2900780c */ /* 0x000fc60003f44270 */
[----:B------:R-:W-:Y:S01]  /*1450*/  FFMA.FTZ R73, R90, R81, R73 ;  /* 0x000000515a497223 */ /* 0x000fe20000010049 */
[C---:B---3--:R-:W-:Y:S01]  /*1460*/  FFMA.FTZ R13, R14.reuse, R13, R3 ;  /* 0x0000000d0e0d7223 */ /* 0x048fe20000010003 */
[----:B------:R-:W-:Y:S02]  /*1470*/  FMUL.FTZ R12, R14, R12 ;  /* 0x0000000c0e0c7220 */ /* 0x000fe40000410000 */
[----:B------:R-:W-:-:S03]  /*1480*/  FFMA.FTZ R75, R72, R73, R75 ;  /* 0x00000049484b7223 */ /* 0x000fc6000001004b */
[----:B------:R1:W-:Y:S01]  /*1490*/  @!P4 STS.64 [R52], R12 ;  /* 0x0000000c3400c388 */ /* 0x0003e20000000a00 */
[----:B------:R-:W-:-:S04]  /*14a0*/  FMUL.FTZ R87, R60, R75 ;  /* 0x0000004b3c577220 */ /* 0x000fc80000410000 */
[----:B------:R-:W-:Y:S01]  /*14b0*/  FADD.FTZ R18, R87, R18 ;  /* 0x0000001257127221 */ /* 0x000fe20000010000 */
[----:B-1----:R-:W-:Y:S01]  /*14c0*/  FMUL.FTZ R13, R70, R75 ;  /* 0x0000004b460d7220 */ /* 0x002fe20000410000 */
[----:B--2---:R-:W1:Y:S02]  /*14d0*/  SHFL.IDX PT, R86, R83, RZ, 0x1f ;  /* 0x00001fff53567589 */ /* 0x004e6400000e0000 */
[----:B-1----:R-:W-:-:S04]  /*14e0*/  @P1 FFMA.FTZ R86, R2, R86, R85 ;  /* 0x0000005602561223 */ /* 0x002fc80000010055 */
[----:B------:R-:W-:Y:S01]  /*14f0*/  FFMA.FTZ R81, R77, R86, R68 ;  /* 0x000000564d517223 */ /* 0x000fe20000010044 */
[----:B------:R-:W-:-:S03]  /*1500*/  FFMA.FTZ R77, R15, R75, R82 ;  /* 0x0000004b0f4d7223 */ /* 0x000fc60000010052 */
[C---:B------:R-:W-:Y:S01]  /*1510*/  FFMA.FTZ R82, R80.reuse, R81, R63 ;  /* 0x0000005150527223 */ /* 0x040fe2000001003f */
        /* <DEDUP_REMOVED lines=15> */
[----:B------:R-:W-:Y:S01]  /*1610*/  FADD.FTZ R16, R85, R16 ;  /* 0x0000001055107221 */ /* 0x000fe20000010000 */
[----:B------:R-:W-:Y:S01]  /*1620*/  FFMA.FTZ R86, R87, R72, R84 ;  /* 0x0000004857567223 */ /* 0x000fe20000010054 */
[----:B------:R-:W-:Y:S01]  /*1630*/  FFMA.FTZ R84, R51, R90, R88 ;  /* 0x0000005a33547223 */ /* 0x000fe20000010058 */
[C---:B------:R-:W-:Y:S01]  /*1640*/  FMUL.FTZ R3, R70.reuse, R77 ;  /* 0x0000004d46037220 */ /* 0x040fe20000410000 */
[C---:B------:R-:W-:Y:S01]  /*1650*/  FMUL.FTZ R12, R70.reuse, R79 ;  /* 0x0000004f460c7220 */ /* 0x040fe20000410000 */
[C---:B------:R-:W-:Y:S01]  /*1660*/  FFMA.FTZ R83, R15.reuse, R82, R86 ;  /* 0x000000520f537223 */ /* 0x040fe20000010056 */
[----:B------:R-:W-:Y:S01]  /*1670*/  FMUL.FTZ R85, R70, R73 ;  /* 0x0000004946557220 */ /* 0x000fe20000410000 */
[----:B------:R-:W1:Y:S01]  /*1680*/  SHFL.DOWN PT, R89, R84, 0x1, 0x1f ;  /* 0x08201f0054597f89 */ /* 0x000e6200000e0000 */
[----:B------:R-:W-:Y:S01]  /*1690*/  FADD.FTZ R19, R15, R19 ;  /* 0x000000130f137221 */ /* 0x000fe20000010000 */
[----:B------:R-:W-:Y:S01]  /*16a0*/  FMUL.FTZ R3, R80, R3 ;  /* 0x0000000350037220 */ /* 0x000fe20000410000 */
[----:B------:R-:W-:Y:S01]  /*16b0*/  FMUL.FTZ R72, R72, R13 ;  /* 0x0000000d48487220 */ /* 0x000fe20000410000 */
[----:B------:R-:W2:Y:S01]  /*16c0*/  SHFL.DOWN PT, R86, R83, 0x1, 0x1f ;  /* 0x08201f0053567f89 */ /* 0x000ea200000e0000 */
[----:B------:R-:W-:Y:S01]  /*16d0*/  FMUL.FTZ R81, R81, R12 ;  /* 0x0000000c51517220 */ /* 0x000fe20000410000 */
        /* <DEDUP_REMOVED lines=11> */
[----:B--2---:R-:W-:-:S04]  /*1790*/  @!P2 FADD.FTZ R83, R83, R86 ;  /* 0x000000565353a221 */ /* 0x004fc80000010000 */
[----:B------:R-:W1:Y:S01]  /*17a0*/  SHFL.DOWN PT, R89, R84, 0x2, 0x1f ;  /* 0x08401f0054597f89 */ /* 0x000e6200000e0000 */
[----:B------:R-:W-:-:S03]  /*17b0*/  ISETP.GT.AND P2, PT, R41, 0x1d, PT ;  /* 0x0000001d2900780c */ /* 0x000fc60003f44270 */
[----:B------:R-:W2:Y:S10]  /*17c0*/  SHFL.DOWN PT, R86, R83, 0x2, 0x1f ;  /* 0x08401f0053567f89 */ /* 0x000eb400000e0000 */
        /* <DEDUP_REMOVED lines=8> */
[----:B------:R-:W-:-:S03]  /*1850*/  ISETP.NE.AND P2, PT, R41, RZ, PT ;  /* 0x000000ff2900720c */ /* 0x000fc60003f45270 */
[----:B------:R-:W2:Y:S10]  /*1860*/  SHFL.DOWN PT, R88, R83, 0x8, 0x1f ;  /* 0x09001f0053587f89 */ /* 0x000eb400000e0000 */
[----:B------:R-:W3:Y:S01]  /*1870*/  @!P2 S2R R86, SR_CgaCtaId ;  /* 0x000000000056a919 */ /* 0x000ee20000008800 */
[----:B------:R-:W-:Y:S01]  /*1880*/  @!P2 MOV R91, 0x400 ;  /* 0x00000400005ba802 */ /* 0x000fe20000000f00 */
[----:B-1----:R-:W-:Y:S01]  /*1890*/  @!P3 FADD.FTZ R84, R84, R89 ;  /* 0x000000595454b221 */ /* 0x002fe20000010000 */
[----:B--2---:R-:W-:-:S04]  /*18a0*/  @!P3 FADD.FTZ R83, R83, R88 ;  /* 0x000000585353b221 */ /* 0x004fc80000010000 */
[----:B------:R-:W1:Y:S01]  /*18b0*/  SHFL.DOWN PT, R89, R84, 0x10, 0x1f ;  /* 0x0a001f0054597f89 */ /* 0x000e6200000e0000 */
[----:B------:R-:W-:-:S03]  /*18c0*/  ISETP.GT.AND P3, PT, R41, 0xf, PT ;  /* 0x0000000f2900780c */ /* 0x000fc60003f64270 */
[----:B------:R-:W2:Y:S01]  /*18d0*/  SHFL.DOWN PT, R88, R83, 0x10, 0x1f ;  /* 0x0a001f0053587f89 */ /* 0x000ea200000e0000 */
[----:B---3--:R-:W-:Y:S01]  /*18e0*/  @!P2 LEA R20, R86, R91, 0x18 ;  /* 0x0000005b5614a211 */ /* 0x008fe200078ec0ff */
[----:B-1----:R-:W-:Y:S01]  /*18f0*/  FADD.FTZ R15, R84, R89 ;  /* 0x00000059540f7221 */ /* 0x002fe20000010000 */
[----:B--2---:R-:W-:-:S04]  /*1900*/  FADD.FTZ R14, R83, R88 ;  /* 0x00000058530e7221 */ /* 0x004fc80000010000 */
[----:B------:R-:W-:Y:S01]  /*1910*/  FSEL R84, R84, R15, P3 ;  /* 0x0000000f54547208 */ /* 0x000fe20001800000 */
[----:B------:R1:W-:Y:S02]  /*1920*/  @!P2 STS.64 [R20+0x118], R14 ;  /* 0x0001180e1400a388 */ /* 0x0003e40000000a00 */
        /* <DEDUP_REMOVED lines=11> */
.L_x_9994:
[----:B------:R-:W-:Y:S05]  /*19e0*/  BSYNC.RECONVERGENT B0 ;  /* 0x0000000000007941 */ /* 0x000fea0003800200 */
.L_x_9993:
        /* <DEDUP_REMOVED lines=13> */
.L_x_9989:
[----:B------:R-:W1:Y:S01]  /*1ac0*/  F2F.F16.F32 R2, R16 ;  /* 0x0000001000027304 */ /* 0x000e620000200800 */
[----:B------:R-:W-:Y:S01]  /*1ad0*/  BAR.SYNC.DEFER_BLOCKING 0x0 ;  /* 0x0000000000007b1d */ /* 0x000fe20000010000 */
[----:B------:R-:W-:Y:S01]  /*1ae0*/  USHF.L.U32 UR6, UR9, 0x7, URZ ;  /* 0x0000000709067899 */ /* 0x000fe200080006ff */
[----:B------:R-:W-:Y:S01]  /*1af0*/  IADD3 R36, P1, PT, R36, -0x100, RZ ;  /* 0xffffff0024247810 */ /* 0x000fe20007f3e0ff */
[----:B------:R-:W-:Y:S01]  /*1b00*/  UISETP.GT.AND UP0, UPT, UR8, 0x1, UPT ;  /* 0x000000010800788c */ /* 0x000fe2000bf04270 */
[----:B------:R-:W-:Y:S01]  /*1b10*/  IADD3 R34, P2, PT, R34, -0x100, RZ ;  /* 0xffffff0022227810 */ /* 0x000fe20007f5e0ff */
[----:B------:R-:W-:-:S03]  /*1b20*/  USHF.R.S32.HI UR7, URZ, 0x1f, UR6 ;  /* 0x0000001fff077899 */ /* 0x000fc60008011406 */
[----:B------:R-:W2:Y:S01]  /*1b30*/  LDC.64 R10, c[0x0][0x500] ;  /* 0x00014000ff0a7b82 */ /* 0x000ea20000000a00 */
[----:B------:R-:W-:Y:S01]  /*1b40*/  F2F.F16.F32 R18, R18 ;  /* 0x0000001200127304 */ /* 0x000fe20000200800 */
[----:B------:R-:W3:Y:S01]  /*1b50*/  LDCU.64 UR10, c[0x0][0x4f8] ;  /* 0x00009f00ff0a77ac */ /* 0x000ee20008000a00 */
[----:B------:R-:W-:Y:S02]  /*1b60*/  IADD3.X R37, PT, PT, R37, -0x1, RZ, P1, !PT ;  /* 0xffffffff25257810 */ /* 0x000fe40000ffe4ff */
[----:B------:R-:W-:Y:S01]  /*1b70*/  IADD3.X R35, PT, PT, R35, -0x1, RZ, P2, !PT ;  /* 0xffffffff23237810 */ /* 0x000fe200017fe4ff */
[----:B------:R-:W-:Y:S01]  /*1b80*/  UMOV UR8, UR9 ;  /* 0x0000000900087c82 */ /* 0x000fe20008000000 */
[----:B-1----:R-:W-:Y:S02]  /*1b90*/  IMAD.WIDE.U32 R2, R2, 0x10000, RZ ;  /* 0x0001000002027825 */ /* 0x002fe400078e00ff */
[----:B------:R-:W1:Y:S08]  /*1ba0*/  F2F.F16.F32 R19, R19 ;  /* 0x0000001300137304 */ /* 0x000e700000200800 */
[----:B------:R-:W4:Y:S01]  /*1bb0*/  F2F.F16.F32 R17, R17 ;  /* 0x0000001100117304 */ /* 0x000f220000200800 */
[----:B---3--:R-:W-:Y:S01]  /*1bc0*/  UIMAD.WIDE.U32 UR4, UR18, UR10, UR6 ;  /* 0x0000000a120472a5 */ /* 0x008fe2000f8e0006 */
[----:B-1----:R-:W-:-:S03]  /*1bd0*/  PRMT R7, R18, 0x5410, R19 ;  /* 0x0000541012077816 */ /* 0x002fc60000000013 */
[----:B------:R-:W-:-:S03]  /*1be0*/  UIMAD UR5, UR18, UR11, UR5 ;  /* 0x0000000b120572a4 */ /* 0x000fc6000f8e0205 */
[----:B------:R-:W1:Y:S01]  /*1bf0*/  F2F.F16.F32 R8, R62 ;  /* 0x0000003e00087304 */ /* 0x000e620000200800 */
[----:B------:R-:W-:Y:S02]  /*1c00*/  LOP3.LUT R7, R7, R3, RZ, 0xfc, !PT ;  /* 0x0000000307077212 */ /* 0x000fe400078efcff */
[----:B----4-:R-:W-:Y:S02]  /*1c10*/  LOP3.LUT R6, R2, R17, RZ, 0xfc, !PT ;  /* 0x0000001102067212 */ /* 0x010fe400078efcff */
[----:B------:R-:W3:Y:S03]  /*1c20*/  LDC.64 R16, c[0x0][0x550] ;  /* 0x00015400ff107b82 */ /* 0x000ee60000000a00 */
[----:B------:R-:W-:Y:S01]  /*1c30*/  F2F.F16.F32 R0, R48 ;  /* 0x0000003000007304 */ /* 0x000fe20000200800 */
[----:B------:R2:W-:Y:S01]  /*1c40*/  STS.64 [R40], R6 ;  /* 0x0000000628007388 */ /* 0x0005e20000000a00 */
[----:B------:R-:W-:-:S03]  /*1c50*/  NOP ;  /* 0x0000000000007918 */ /* 0x000fc60000000000 */
[----:B------:R-:W4:Y:S03]  /*1c60*/  LDS.64 R2, [R40] ;  /* 0x0000000028027984 */ /* 0x000f260000000a00 */
[----:B------:R-:W5:Y:S01]  /*1c70*/  F2F.F16.F32 R15, R49 ;  /* 0x00000031000f7304 */ /* 0x000f620000200800 */
[----:B-1----:R-:W-:-:S04]  /*1c80*/  IMAD.WIDE.U32 R8, R8, 0x10000, RZ ;  /* 0x0001000008087825 */ /* 0x002fc800078e00ff */
[C---:B--2---:R-:W-:Y:S01]  /*1c90*/  IMAD.WIDE.U32 R6, R21.reuse, R10, UR4 ;  /* 0x0000000415067e25 */ /* 0x044fe2000f8e000a */
[----:B------:R-:W1:Y:S02]  /*1ca0*/  LDCU.64 UR4, c[0x0][0x518] ;  /* 0x0000a300ff0477ac */ /* 0x000e640008000a00 */
[----:B------:R2:W0:Y:S01]  /*1cb0*/  F2F.F16.F32 R13, R45 ;  /* 0x0000002d000d7304 */ /* 0x0004220000200800 */
[----:B------:R-:W-:Y:S01]  /*1cc0*/  IMAD R7, R21, R11, R7 ;  /* 0x0000000b15077224 */ /* 0x000fe200078e0207 */
[----:B---3--:R-:W-:Y:S02]  /*1cd0*/  LEA R10, P0, R6, R16, 0x1 ;  /* 0x00000010060a7211 */ /* 0x008fe400078008ff */
[----:B-----5:R-:W-:Y:S02]  /*1ce0*/  PRMT R15, R0, 0x5410, R15 ;  /* 0x00005410000f7816 */ /* 0x020fe4000000000f */
[----:B------:R-:W-:Y:S01]  /*1cf0*/  LEA.HI.X R11, R6, R17, R7, 0x1, P0 ;  /* 0x00000011060b7211 */ /* 0x000fe200000f0c07 */
[----:B--2---:R-:W-:-:S02]  /*1d00*/  FADD.FTZ R45, R28, R45 ;  /* 0x0000002d1c2d7221 */ /* 0x004fc40000010000 */
[----:B------:R-:W-:Y:S01]  /*1d10*/  IMAD.WIDE.U32 R6, R31, 0x8, R10 ;  /* 0x000000081f067825 */ /* 0x000fe200078e000a */
[----:B------:R-:W-:Y:S01]  /*1d20*/  LOP3.LUT R11, R15, R9, RZ, 0xfc, !PT ;  /* 0x000000090f0b7212 */ /* 0x000fe200078efcff */
[----:B-1----:R-:W-:Y:S01]  /*1d30*/  UIMAD.WIDE.U32 UR6, UR18, UR4, UR6 ;  /* 0x00000004120672a5 */ /* 0x002fe2000f8e0006 */
[----:B0-----:R-:W-:Y:S01]  /*1d40*/  LOP3.LUT R10, R8, R13, RZ, 0xfc, !PT ;  /* 0x0000000d080a7212 */ /* 0x001fe200078efcff */
[----:B------:R-:W0:Y:S01]  /*1d50*/  LDC.64 R14, c[0x0][0x560] ;  /* 0x00015800ff0e7b82 */ /* 0x000e220000000a00 */
[----:B------:R-:W-:Y:S01]  /*1d60*/  FADD.FTZ R45, R45, R62 ;  /* 0x0000003e2d2d7221 */ /* 0x000fe20000010000 */
[----:B------:R-:W-:-:S03]  /*1d70*/  UIMAD UR7, UR18, UR5, UR7 ;  /* 0x00000005120772a4 */ /* 0x000fc6000f8e0207 */
[----:B------:R-:W-:-:S03]  /*1d80*/  FADD.FTZ R28, R45, R48 ;  /* 0x000000302d1c7221 */ /* 0x000fc60000010000 */
[----:B------:R-:W1:Y:S01]  /*1d90*/  LDC.64 R12, c[0x0][0x520] ;  /* 0x00014800ff0c7b82 */ /* 0x000e620000000a00 */
[----:B------:R-:W-:Y:S01]  /*1da0*/  FADD.FTZ R28, R28, R49 ;  /* 0x000000311c1c7221 */ /* 0x000fe20000010000 */
[----:B----4-:R1:W-:Y:S06]  /*1db0*/  STG.E.64 desc[UR16][R6.64], R2 ;  /* 0x0000000206007986 */ /* 0x0103ec000c101b10 */
[----:B------:R-:W-:Y:S01]  /*1dc0*/  BAR.SYNC.DEFER_BLOCKING 0x0 ;  /* 0x0000000000007b1d */ /* 0x000fe20000010000 */
[----:B-1----:R-:W-:-:S04]  /*1dd0*/  IMAD.WIDE.U32 R2, R21, R12, UR6 ;  /* 0x0000000615027e25 */ /* 0x002fc8000f8e000c */
[----:B------:R-:W-:Y:S01]  /*1de0*/  IMAD R0, R21, R13, R3 ;  /* 0x0000000d15007224 */ /* 0x000fe200078e0203 */
[----:B0-----:R-:W-:Y:S01]  /*1df0*/  LEA R6, P0, R2, R14, 0x1 ;  /* 0x0000000e02067211 */ /* 0x001fe200078008ff */
[----:B------:R-:W-:Y:S01]  /*1e00*/  STS.64 [R40], R10 ;  /* 0x0000000a28007388 */ /* 0x000fe20000000a00 */
[----:B------:R-:W-:-:S03]  /*1e10*/  NOP ;  /* 0x0000000000007918 */ /* 0x000fc60000000000 */
[----:B------:R-:W0:Y:S01]  /*1e20*/  LDS.64 R8, [R40] ;  /* 0x0000000028087984 */ /* 0x000e220000000a00 */
[----:B------:R-:W-:Y:S02]  /*1e30*/  LEA.HI.X R7, R2, R15, R0, 0x1, P0 ;  /* 0x0000000f02077211 */ /* 0x000fe400000f0c00 */
[----:B------:R-:W-:Y:S01]  /*1e40*/  IADD3 R38, P0, PT, R38, -0x100, RZ ;  /* 0xffffff0026267810 */ /* 0x000fe20007f1e0ff */
[----:B------:R-:W-:-:S03]  /*1e50*/  IMAD.WIDE.U32 R2, R31, 0x8, R6 ;  /* 0x000000081f027825 */ /* 0x000fc600078e0006 */
[----:B------:R-:W-:Y:S02]  /*1e60*/  IADD3.X R39, PT, PT, R39, -0x1, RZ, P0, !PT ;  /* 0xffffffff27277810 */ /* 0x000fe400007fe4ff */
[----:B0-----:R0:W-:Y:S01]  /*1e70*/  STG.E.64 desc[UR16][R2.64], R8 ;  /* 0x0000000802007986 */ /* 0x0011e2000c101b10 */
[----:B------:R-:W-:Y:S06]  /*1e80*/  BRA.U UP0, `(.L_x_9996) ;  /* 0xffffffe500e87547 */ /* 0x000fec000b83ffff */
.L_x_9988:
        /* <DEDUP_REMOVED lines=34> */
.L_x_9998:
[----:B------:R-:W-:Y:S05]  /*20b0*/  BSYNC.RECONVERGENT B0 ;  /* 0x0000000000007941 */ /* 0x000fea0003800200 */
.L_x_9997:
        /* <DEDUP_REMOVED lines=26> */
.L_x_10000:
[----:B------:R-:W-:Y:S05]  /*2260*/  BSYNC.RECONVERGENT B0 ;  /* 0x0000000000007941 */ /* 0x000fea0003800200 */
.L_x_9999:
        /* <DEDUP_REMOVED lines=18> */
[----:B-----5:R-:W-:Y:S01]  /*2390*/  IMAD R23, R21, UR13, R7 ;  /* 0x0000000d15177c24 */ /* 0x020fe2000f8e0207 */
[----:B------:R-:W0:Y:S01]  /*23a0*/  LDCU.64 UR26, c[0x0][0x540] ;  /* 0x0000a800ff1a77ac */ /* 0x000e220008000a00 */
[----:B------:R-:W0:Y:S01]  /*23b0*/  LDCU.128 UR20, c[0x0][0x530] ;  /* 0x0000a600ff1477ac */ /* 0x000e220008000c00 */
[----:B-12-4-:R-:W-:-:S12]  /*23c0*/  ULEA UR4, UR5, UR4, 0x18 ;  /* 0x0000000405047291 */ /* 0x016fd8000f8ec0ff */
.L_x_10002:
        /* <DEDUP_REMOVED lines=51> */
.L_x_10001:
[----:B------:R-:W-:Y:S05]  /*2700*/  EXIT ;  /* 0x000000000000794d */ /* 0x000fea0003800000 */
.L_x_10003:
        /* <DEDUP_REMOVED lines=15> */
.L_x_10552:


//--------------------- .text._Z25selective_scan_bwd_kernelI32Selective_Scan_bwd_kernel_traitsILi32ELi4ELb1ELb0ELb0ELb0ELb1EN3c104HalfEfEEv12SSMParamsBwd --------------------------
	.section	.text._Z25selective_scan_bwd_kernelI32Selective_Scan_bwd_kernel_traitsILi32ELi4ELb1ELb0ELb0ELb0ELb1EN3c104HalfEfEEv12SSMParamsBwd,"ax",@progbits
	.align	128
        .global         _Z25selective_scan_bwd_kernelI32Selective_Scan_bwd_kernel_traitsILi32ELi4ELb1ELb0ELb0ELb0ELb1EN3c104HalfEfEEv12SSMParamsBwd
        .type           _Z25selective_scan_bwd_kernelI32Selective_Scan_bwd_kernel_traitsILi32ELi4ELb1ELb0ELb0ELb0ELb1EN3c104HalfEfEEv12SSMParamsBwd,@function
        .size           _Z25selective_scan_bwd_kernelI32Selective_Scan_bwd_kernel_traitsILi32ELi4ELb1ELb0ELb0ELb0ELb1EN3c104HalfEfEEv12SSMParamsBwd,(.L_x_10553 - _Z25selective_scan_bwd_kernelI32Selective_Scan_bwd_kernel_traitsILi32ELi4ELb1ELb0ELb0ELb0ELb1EN3c104HalfEfEEv12SSMParamsBwd)
        .other          _Z25selective_scan_bwd_kernelI32Selective_Scan_bwd_kernel_traitsILi32ELi4ELb1ELb0ELb0ELb0ELb1EN3c104HalfEfEEv12SSMParamsBwd,@"STO_CUDA_ENTRY STV_DEFAULT"
_Z25selective_scan_bwd_kernelI32Selective_Scan_bwd_kernel_traitsILi32ELi4ELb1ELb0ELb0ELb0ELb1EN3c104HalfEfEEv12SSMParamsBwd:
.text._Z25selective_scan_bwd_kernelI32Selective_Scan_bwd_kernel_traitsILi32ELi4ELb1ELb0ELb0ELb0ELb1EN3c104HalfEfEEv12SSMParamsBwd:
        /* <DEDUP_REMOVED lines=55> */
[C---:B------:R-:W-:Y:S01]  /*0370*/  IADD3 R27, P3, PT, R13.reuse, R2, RZ ;  /* 0x000000020d1b7210 */ /* 0x040fe20007f7e0ff */
        /* <DEDUP_REMOVED lines=12> */
[----:B------:R-:W-:Y:S01]  /*0440*/  IMAD.WIDE.U32 R34, R40, UR10, RZ ;  /* 0x0000000a28227c25 */ /* 0x000fe2000f8e00ff */
[----:B------:R-:W-:Y:S02]  /*0450*/  LEA.HI.X R37, R6, R19, R37, 0x2, P4 ;  /* 0x0000001306257211 */ /* 0x000fe400020f1425 */
        /* <DEDUP_REMOVED lines=32> */
.L_x_10013:
[----:B------:R-:W-:Y:S01]  /*0660*/  BAR.SYNC.DEFER_BLOCKING 0x0 ;  /* 0x0000000000007b1d */ /* 0x000fe20000010000 */
[----:B0-----:R-:W-:Y:S02]  /*0670*/  MOV R2, R30 ;  /* 0x0000001e00027202 */ /* 0x001fe40000000f00 */
[----:B------:R-:W-:-:S03]  /*0680*/  MOV R3, R27 ;  /* 0x0000001b00037202 */ /* 0x000fc60000000f00 */
[----:B------:R-:W0:Y:S02]  /*0690*/  LDCU.128 UR12, c[0x0][0x410] ;  /* 0x00008200ff0c77ac */ /* 0x000e240008000c00 */
[----:B------:R-:W1:Y:S01]  /*06a0*/  LDC.64 R14, c[0x0][0x488] ;  /* 0x00012200ff0e7b82 */ /* 0x000e620000000a00 */
[----:B------:R-:W-:Y:S01]  /*06b0*/  IMAD.WIDE.U32 R6, R33, 0x8, R2 ;  /* 0x0000000821067825 */ /* 0x000fe200078e0002 */
[----:B------:R-:W2:Y:S01]  /*06c0*/  S2R R21, SR_LANEID ;  /* 0x0000000000157919 */ /* 0x000ea20000000000 */
[----:B------:R-:W-:Y:S01]  /*06d0*/  UIADD3 UR19, UPT, UPT, UR8, -0x1, URZ ;  /* 0xffffffff08137890 */ /* 0x000fe2000fffe0ff */
[----:B------:R-:W-:Y:S01]  /*06e0*/  UMOV UR5, URZ ;  /* 0x000000ff00057c82 */ /* 0x000fe20008000000 */
[----:B------:R-:W3:Y:S03]  /*06f0*/  LDCU.64 UR10, c[0x0][0x508] ;  /* 0x0000a100ff0a77ac */ /* 0x000ee60008000a00 */
[----:B------:R-:W4:Y:S01]  /*0700*/  LDC.64 R18, c[0x0][0x478] ;  /* 0x00011e00ff127b82 */ /* 0x000f220000000a00 */
[----:B------:R-:W3:Y:S01]  /*0710*/  LDCU.64 UR20, c[0x0][0x490] ;  /* 0x00009200ff1477ac */ /* 0x000ee20008000a00 */
[----:B------:R-:W3:Y:S01]  /*0720*/  LDG.E.64 R8, desc[UR16][R6.64] ;  /* 0x0000001006087981 */ /* 0x000ee2000c1e1b00 */
[----:B------:R-:W-:-:S02]  /*0730*/  MOV R2, R28 ;  /* 0x0000001c00027202 */ /* 0x000fc40000000f00 */
[----:B------:R-:W-:-:S03]  /*0740*/  MOV R3, R25 ;  /* 0x0000001900037202 */ /* 0x000fc60000000f00 */
[----:B------:R-:W-:Y:S01]  /*0750*/  IMAD.WIDE.U32 R10, R33, 0x8, R2 ;  /* 0x00000008210a7825 */ /* 0x000fe200078e0002 */
[----:B--2---:R-:W-:-:S05]  /*0760*/  LEA R20, R21, R24, 0x3 ;  /* 0x0000001815147211 */ /* 0x004fca00078e18ff */
[----:B---3--:R2:W-:Y:S01]  /*0770*/  STS.64 [R20], R8 ;  /* 0x0000000814007388 */ /* 0x0085e20000000a00 */
[----:B------:R-:W-:-:S03]  /*0780*/  NOP ;  /* 0x0000000000007918 */ /* 0x000fc60000000000 */
[----:B------:R-:W-:Y:S01]  /*0790*/  LDS.64 R2, [R20] ;  /* 0x0000000014027984 */ /* 0x000fe20000000a00 */
[----:B------:R-:W-:Y:S06]  /*07a0*/  BAR.SYNC.DEFER_BLOCKING 0x0 ;  /* 0x0000000000007b1d */ /* 0x000fec0000010000 */
[----:B------:R-:W3:Y:S01]  /*07b0*/  LDG.E.64 R10, desc[UR16][R10.64] ;  /* 0x000000100a0a7981 */ /* 0x000ee2000c1e1b00 */
[----:B------:R-:W-:Y:S02]  /*07c0*/  MOV R6, R26 ;  /* 0x0000001a00067202 */ /* 0x000fe40000000f00 */
[----:B------:R-:W-:-:S03]  /*07d0*/  MOV R7, R23 ;  /* 0x0000001700077202 */ /* 0x000fc60000000f00 */
[----:B------:R-:W-:Y:S01]  /*07e0*/  IMAD.WIDE.U32 R12, R33, 0x8, R6 ;  /* 0x00000008210c7825 */ /* 0x000fe200078e0006 */
[----:B---3--:R1:W-:Y:S01]  /*07f0*/  STS.64 [R20], R10 ;  /* 0x0000000a14007388 */ /* 0x0083e20000000a00 */
[----:B------:R-:W-:-:S03]  /*0800*/  NOP ;  /* 0x0000000000007918 */ /* 0x000fc60000000000 */
[----:B------:R-:W-:Y:S01]  /*0810*/  LDS.64 R6, [R20] ;  /* 0x0000000014067984 */ /* 0x000fe20000000a00 */
[----:B------:R-:W-:Y:S06]  /*0820*/  BAR.SYNC.DEFER_BLOCKING 0x0 ;  /* 0x0000000000007b1d */ /* 0x000fec0000010000 */
[----:B------:R-:W3:Y:S01]  /*0830*/  LDG.E.64 R12, desc[UR16][R12.64] ;  /* 0x000000100c0c7981 */ /* 0x000ee2000c1e1b00 */
[----:B------:R-:W-:-:S04]  /*0840*/  USHF.L.U32 UR4, UR19, 0x7, URZ ;  /* 0x0000000713047899 */ /* 0x000fc800080006ff */
[----:B0-----:R-:W-:-:S04]  /*0850*/  UIMAD.WIDE.U32 UR6, UR18, UR12, UR4 ;  /* 0x0000000c120672a5 */ /* 0x001fc8000f8e0004 */
[----:B------:R-:W-:Y:S02]  /*0860*/  UIMAD UR9, UR18, UR13, UR7 ;  /* 0x0000000d120972a4 */ /* 0x000fe4000f8e0207 */
[----:B--2---:R-:W-:Y:S02]  /*0870*/  MOV R9, UR7 ;  /* 0x0000000700097c02 */ /* 0x004fe40008000f00 */
[----:B------:R-:W-:Y:S02]  /*0880*/  MOV R8, UR6 ;  /* 0x0000000600087c02 */ /* 0x000fe40008000f00 */
[----:B------:R-:W-:-:S03]  /*0890*/  MOV R9, UR9 ;  /* 0x0000000900097c02 */ /* 0x000fc60008000f00 */
[----:B------:R-:W-:-:S04]  /*08a0*/  IMAD.WIDE.U32 R8, R40, UR14, R8 ;  /* 0x0000000e28087c25 */ /* 0x000fc8000f8e0008 */
[----:B------:R-:W-:Y:S01]  /*08b0*/  IMAD R0, R40, UR15, R9 ;  /* 0x0000000f28007c24 */ /* 0x000fe2000f8e0209 */
[C---:B-1----:R-:W-:Y:S01]  /*08c0*/  LEA R10, P0, R8.reuse, R14, 0x1 ;  /* 0x0000000e080a7211 */ /* 0x042fe200078008ff */
[----:B------:R-:W0:Y:S03]  /*08d0*/  LDCU.128 UR12, c[0x0][0x420] ;  /* 0x00008400ff0c77ac */ /* 0x000e260008000c00 */
[----:B------:R-:W-:-:S03]  /*08e0*/  LEA.HI.X R11, R8, R15, R0, 0x1, P0 ;  /* 0x0000000f080b7211 */ /* 0x000fc600000f0c00 */
[----:B------:R-:W-:Y:S01]  /*08f0*/  IMAD.WIDE.U32 R10, R33, 0x8, R10 ;  /* 0x00000008210a7825 */ /* 0x000fe200078e000a */
[----:B---3--:R1:W-:Y:S01]  /*0900*/  STS.64 [R20], R12 ;  /* 0x0000000c14007388 */ /* 0x0083e20000000a00 */
[----:B------:R-:W-:-:S03]  /*0910*/  NOP ;  /* 0x0000000000007918 */ /* 0x000fc60000000000 */
[----:B------:R-:W2:Y:S01]  /*0920*/  LDS.64 R8, [R20] ;  /* 0x0000000014087984 */ /* 0x000ea20000000a00 */
[----:B------:R-:W-:Y:S06]  /*0930*/  BAR.SYNC.DEFER_BLOCKING 0x0 ;  /* 0x0000000000007b1d */ /* 0x000fec0000010000 */
[----:B------:R-:W3:Y:S01]  /*0940*/  LDG.E.64 R14, desc[UR16][R10.64] ;  /* 0x000000100a0e7981 */ /* 0x000ee2000c1e1b00 */
[----:B0-----:R-:W-:-:S04]  /*0950*/  UIMAD.WIDE.U32 UR6, UR18, UR12, UR4 ;  /* 0x0000000c120672a5 */ /* 0x001fc8000f8e0004 */
[----:B------:R-:W-:Y:S02]  /*0960*/  UIMAD UR9, UR18, UR13, UR7 ;  /* 0x0000000d120972a4 */ /* 0x000fe4000f8e0207 */
[----:B------:R-:W-:Y:S02]  /*0970*/  MOV R17, UR7 ;  /* 0x0000000700117c02 */ /* 0x000fe40008000f00 */
[----:B------:R-:W-:Y:S02]  /*0980*/  MOV R16, UR6 ;  /* 0x0000000600107c02 */ /* 0x000fe40008000f00 */
[----:B------:R-:W-:-:S03]  /*0990*/  MOV R17, UR9 ;  /* 0x0000000900117c02 */ /* 0x000fc60008000f00 */
[----:B-1----:R-:W-:-:S04]  /*09a0*/  IMAD.WIDE.U32 R12, R40, UR14, R16 ;  /* 0x0000000e280c7c25 */ /* 0x002fc8000f8e0010 */
[----:B------:R-:W-:Y:S01]  /*09b0*/  IMAD R0, R40, UR15, R13 ;  /* 0x0000000f28007c24 */ /* 0x000fe2000f8e020d */
[----:B----4-:R-:W-:-:S04]  /*09c0*/  LEA R16, P0, R12, R18, 0x1 ;  /* 0x000000120c107211 */ /* 0x010fc800078008ff */
[----:B------:R-:W-:-:S03]  /*09d0*/  LEA.HI.X R17, R12, R19, R0, 0x1, P0 ;  /* 0x000000130c117211 */ /* 0x000fc600000f0c00 */
[----:B------:R-:W-:Y:S01]  /*09e0*/  IMAD.WIDE.U32 R12, R33, 0x8, R16 ;  /* 0x00000008210c7825 */ /* 0x000fe200078e0010 */
[----:B---3--:R-:W-:Y:S01]  /*09f0*/  STS.64 [R20], R14 ;  /* 0x0000000e14007388 */ /* 0x008fe20000000a00 */
[----:B------:R-:W-:-:S03]  /*0a00*/  NOP ;  /* 0x0000000000007918 */ /* 0x000fc60000000000 */
[----:B------:R-:W0:Y:S01]  /*0a10*/  LDS.64 R42, [R20] ;  /* 0x00000000142a7984 */ /* 0x000e220000000a00 */
[----:B------:R-:W-:Y:S06]  /*0a20*/  BAR.SYNC.DEFER_BLOCKING 0x0 ;  /* 0x0000000000007b1d */ /* 0x000fec0000010000 */
[----:B------:R-:W3:Y:S01]  /*0a30*/  LDG.E.64 R12, desc[UR16][R12.64] ;  /* 0x000000100c0c7981 */ /* 0x000ee2000c1e1b00 */
[--C-:B--2---:R-:W-:Y:S01]  /*0a40*/  SHF.R.U32.HI R44, RZ, 0x10, R9.reuse ;  /* 0x00000010ff2c7819 */ /* 0x104fe20000011609 */
[----:B------:R-:W-:Y:S01]  /*0a50*/  HADD2.F32 R19, -RZ, R9.H0_H0 ;  /* 0x20000009ff137230 */ /* 0x000fe20000004100 */
[----:B------:R-:W-:Y:S01]  /*0a60*/  SHF.R.U64 R48, R8, 0x10, R9 ;  /* 0x0000001008307819 */ /* 0x000fe20000001209 */
[----:B------:R-:W-:Y:S01]  /*0a70*/  HADD2.F32 R49, -RZ, R8.H0_H0 ;  /* 0x20000008ff317230 */ /* 0x000fe20000004100 */
[----:B------:R-:W-:Y:S01]  /*0a80*/  UIMAD.WIDE.U32 UR6, UR18, UR10, UR4 ;  /* 0x0000000a120672a5 */ /* 0x000fe2000f8e0004 */
[----:B------:R-:W-:Y:S01]  /*0a90*/  HADD2.F32 R44, -RZ, R44.H0_H0 ;  /* 0x2000002cff2c7230 */ /* 0x000fe20000004100 */
[----:B------:R-:W-:Y:S01]  /*0aa0*/  UISETP.NE.U32.AND UP0, UPT, UR20, URZ, UPT ;  /* 0x000000ff1400728c */ /* 0x000fe2000bf05070 */
[----:B------:R-:W-:Y:S01]  /*0ab0*/  HADD2.F32 R48, -RZ, R48.H0_H0 ;  /* 0x20000030ff307230 */ /* 0x000fe20000004100 */
[----:B------:R-:W-:-:S02]  /*0ac0*/  UIMAD UR7, UR18, UR11, UR7 ;  /* 0x0000000b120772a4 */ /* 0x000fc4000f8e0207 */
[----:B------:R-:W-:Y:S01]  /*0ad0*/  UISETP.NE.AND.EX UP0, UPT, UR21, URZ, UPT, UP0 ;  /* 0x000000ff1500728c */ /* 0x000fe2000bf05300 */
[--C-:B0-----:R-:W-:Y:S01]  /*0ae0*/  SHF.R.U32.HI R17, RZ, 0x10, R43.reuse ;  /* 0x00000010ff117819 */ /* 0x101fe2000001162b */
[----:B------:R-:W-:Y:S01]  /*0af0*/  HADD2.F32 R0, -RZ, R43.H0_H0 ;  /* 0x2000002bff007230 */ /* 0x000fe20000004100 */
[----:B------:R-:W-:Y:S01]  /*0b00*/  SHF.R.U64 R16, R42, 0x10, R43 ;  /* 0x000000102a107819 */ /* 0x000fe2000000122b */
[----:B------:R-:W-:Y:S01]  /*0b10*/  HADD2.F32 R18, -RZ, R42.H0_H0 ;  /* 0x2000002aff127230 */ /* 0x000fe20000004100 */
[----:B------:R-:W0:Y:S01]  /*0b20*/  LDCU UR10, c[0x0][0x38c] ;  /* 0x00007180ff0a77ac */ /* 0x000e220008000800 */
[----:B------:R-:W-:Y:S02]  /*0b30*/  HADD2.F32 R17, -RZ, R17.H0_H0 ;  /* 0x20000011ff117230 */ /* 0x000fe40000004100 */
[----:B------:R-:W-:Y:S01]  /*0b40*/  FMUL.FTZ R15, R0, -1.4426950216293334961 ;  /* 0xbfb8aa3b000f7820 */ /* 0x000fe20000410000 */
[----:B------:R-:W-:Y:S02]  /*0b50*/  HADD2.F32 R16, -RZ, R16.H0_H0 ;  /* 0x20000010ff107230 */ /* 0x000fe40000004100 */
[----:B------:R-:W-:-:S03]  /*0b60*/  FMUL.FTZ R14, R18, -1.4426950216293334961 ;  /* 0xbfb8aa3b120e7820 */ /* 0x000fc60000410000 */
[----:B------:R-:W1:Y:S04]  /*0b70*/  MUFU.EX2 R15, R15 ;  /* 0x0000000f000f7308 */ /* 0x000e680000000800 */
[----:B------:R-:W2:Y:S01]  /*0b80*/  MUFU.EX2 R14, R14 ;  /* 0x0000000e000e7308 */ /* 0x000ea20000000800 */
[----:B-1----:R-:W-:Y:S01]  /*0b90*/  FADD.FTZ R45, R15, 1 ;  /* 0x3f8000000f2d7421 */ /* 0x002fe20000010000 */
[----:B--2---:R-:W-:-:S05]  /*0ba0*/  FADD.FTZ R14, R14, 1 ;  /* 0x3f8000000e0e7421 */ /* 0x004fca0000010000 */
[----:B------:R-:W1:Y:S08]  /*0bb0*/  MUFU.RCP R45, R45 ;  /* 0x0000002d002d7308 */ /* 0x000e700000001000 */
[----:B------:R-:W-:Y:S01]  /*0bc0*/  MUFU.RCP R53, R14 ;  /* 0x0000000e00357308 */ /* 0x000fe20000001000 */
[----:B-1----:R-:W-:-:S04]  /*0bd0*/  FADD.FTZ R9, -R45, 1 ;  /* 0x3f8000002d097421 */ /* 0x002fc80000010100 */
[----:B------:R-:W-:Y:S01]  /*0be0*/  FFMA.FTZ R9, R0, R9, 1 ;  /* 0x3f80000000097423 */ /* 0x000fe20000010009 */
[----:B---3--:R1:W-:Y:S01]  /*0bf0*/  STS.64 [R20], R12 ;  /* 0x0000000c14007388 */ /* 0x0083e20000000a00 */
[----:B------:R-:W-:-:S03]  /*0c00*/  NOP ;  /* 0x0000000000007918 */ /* 0x000fc60000000000 */
[----:B------:R-:W2:Y:S01]  /*0c10*/  LDS.64 R10, [R20] ;  /* 0x00000000140a7984 */ /* 0x000ea20000000a00 */
[----:B-1----:R-:W-:Y:S01]  /*0c20*/  FMUL.FTZ R13, R17, -1.4426950216293334961 ;  /* 0xbfb8aa3b110d7820 */ /* 0x002fe20000410000 */
[----:B------:R-:W-:-:S05]  /*0c30*/  FMUL.FTZ R12, R16, -1.4426950216293334961 ;  /* 0xbfb8aa3b100c7820 */ /* 0x000fca0000410000 */
[----:B------:R-:W1:Y:S04]  /*0c40*/  MUFU.EX2 R13, R13 ;  /* 0x0000000d000d7308 */ /* 0x000e680000000800 */
[----:B------:R-:W3:Y:S01]  /*0c50*/  MUFU.EX2 R12, R12 ;  /* 0x0000000c000c7308 */ /* 0x000ee20000000800 */
[----:B-1----:R-:W-:Y:S01]  /*0c60*/  FADD.FTZ R46, R13, 1 ;  /* 0x3f8000000d2e7421 */ /* 0x002fe20000010000 */
[----:B---3--:R-:W-:-:S05]  /*0c70*/  FADD.FTZ R47, R12, 1 ;  /* 0x3f8000000c2f7421 */ /* 0x008fca0000010000 */
[----:B------:R-:W1:Y:S08]  /*0c80*/  MUFU.RCP R46, R46 ;  /* 0x0000002e002e7308 */ /* 0x000e700000001000 */
[----:B------:R-:W3:Y:S01]  /*0c90*/  MUFU.RCP R47, R47 ;  /* 0x0000002f002f7308 */ /* 0x000ee20000001000 */
[--C-:B--2---:R-:W-:Y:S01]  /*0ca0*/  SHF.R.U32.HI R43, RZ, 0x10, R11.reuse ;  /* 0x00000010ff2b7819 */ /* 0x104fe2000001160b */
[----:B------:R-:W-:Y:S01]  /*0cb0*/  HADD2.F32 R42, -RZ, R11.H0_H0 ;  /* 0x2000000bff2a7230 */ /* 0x000fe20000004100 */
[----:B------:R-:W-:Y:S01]  /*0cc0*/  SHF.R.U64 R54, R10, 0x10, R11 ;  /* 0x000000100a367819 */ /* 0x000fe2000000120b */
[----:B------:R-:W-:-:S02]  /*0cd0*/  HADD2.F32 R52, -RZ, R10.H0_H0 ;  /* 0x2000000aff347230 */ /* 0x000fc40000004100 */
        /* <DEDUP_REMOVED lines=16> */
[----:B------:R-:W-:Y:S01]  /*0de0*/  FFMA.FTZ R11, R16, R9, 1 ;  /* 0x3f800000100b7423 */ /* 0x000fe20000010009 */
[----:B------:R-:W-:Y:S01]  /*0df0*/  FADD.FTZ R9, -R53, 1 ;  /* 0x3f80000035097421 */ /* 0x000fe20000010100 */
[----:B------:R-:W-:Y:S01]  /*0e00*/  F2F.F16.F32 R13, R13 ;  /* 0x0000000d000d7304 */ /* 0x000fe20000200800 */
[----:B------:R-:W-:Y:S01]  /*0e10*/  FMUL.FTZ R17, R17, R46 ;  /* 0x0000002e11117220 */ /* 0x000fe20000410000 */
[----:B------:R-:W-:Y:S01]  /*0e20*/  FMUL.FTZ R12, R12, R11 ;  /* 0x0000000b0c0c7220 */ /* 0x000fe20000410000 */
[----:B------:R-:W-:Y:S01]  /*0e30*/  FFMA.FTZ R9, R18, R9, 1 ;  /* 0x3f80000012097423 */ /* 0x000fe20000010009 */
[----:B------:R-:W-:Y:S01]  /*0e40*/  FMUL.FTZ R47, R16, R47 ;  /* 0x0000002f102f7220 */ /* 0x000fe20000410000 */
[----:B------:R-:W-:-:S02]  /*0e50*/  FMUL.FTZ R19, R19, R45 ;  /* 0x0000002d13137220 */ /* 0x000fc40000410000 */
[----:B------:R-:W-:Y:S01]  /*0e60*/  FMUL.FTZ R14, R8, R9 ;  /* 0x00000009080e7220 */ /* 0x000fe20000410000 */
[----:B------:R-:W1:Y:S01]  /*0e70*/  F2F.F16.F32 R12, R12 ;  /* 0x0000000c000c7304 */ /* 0x000e620000200800 */
[----:B------:R-:W-:-:S07]  /*0e80*/  FMUL.FTZ R16, R48, R47 ;  /* 0x0000002f30107220 */ /* 0x000fce0000410000 */
[----:B------:R-:W2:Y:S01]  /*0e90*/  F2F.F16.F32 R50, R50 ;  /* 0x0000003200327304 */ /* 0x000ea20000200800 */
[----:B-1----:R-:W-:-:S07]  /*0ea0*/  IMAD.WIDE.U32 R8, R12, 0x10000, RZ ;  /* 0x000100000c087825 */ /* 0x002fce00078e00ff */
[----:B------:R-:W1:Y:S01]  /*0eb0*/  F2F.F16.F32 R11, R14 ;  /* 0x0000000e000b7304 */ /* 0x000e620000200800 */
[----:B--2---:R-:W-:-:S04]  /*0ec0*/  PRMT R13, R13, 0x5410, R50 ;  /* 0x000054100d0d7816 */ /* 0x004fc80000000032 */
[----:B------:R-:W-:Y:S02]  /*0ed0*/  LOP3.LUT R51, R13, R9, RZ, 0xfc, !PT ;  /* 0x000000090d337212 */ /* 0x000fe400078efcff */
[----:B------:R-:W2:Y:S01]  /*0ee0*/  LDC.64 R12, c[0x0][0x558] ;  /* 0x00015600ff0c7b82 */ /* 0x000ea20000000a00 */
[----:B-1----:R-:W-:-:S07]  /*0ef0*/  LOP3.LUT R50, R8, R11, RZ, 0xfc, !PT ;  /* 0x0000000b08327212 */ /* 0x002fce00078efcff */
[----:B------:R-:W-:Y:S08]  /*0f00*/  BAR.SYNC.DEFER_BLOCKING 0x0 ;  /* 0x0000000000007b1d */ /* 0x000ff00000010000 */
[----:B------:R-:W1:Y:S01]  /*0f10*/  LDC.64 R10, c[0x0][0x510] ;  /* 0x00014400ff0a7b82 */ /* 0x000e620000000a00 */
[----:B------:R-:W-:Y:S01]  /*0f20*/  STS.64 [R20], R50 ;  /* 0x0000003214007388 */ /* 0x000fe20000000a00 */
[----:B------:R-:W-:-:S03]  /*0f30*/  NOP ;  /* 0x0000000000007918 */ /* 0x000fc60000000000 */
[----:B------:R-:W3:Y:S01]  /*0f40*/  LDS.64 R8, [R20] ;  /* 0x0000000014087984 */ /* 0x000ee20000000a00 */
[----:B-1----:R-:W-:-:S04]  /*0f50*/  IMAD.WIDE.U32 R14, R40, R10, UR6 ;  /* 0x00000006280e7e25 */ /* 0x002fc8000f8e000a */
[----:B------:R-:W-:Y:S01]  /*0f60*/  FMUL.FTZ R10, R18, R53 ;  /* 0x00000035120a7220 */ /* 0x000fe20000410000 */
[----:B------:R-:W-:Y:S01]  /*0f70*/  FMUL.FTZ R18, R44, R17 ;  /* 0x000000112c127220 */ /* 0x000fe20000410000 */
[----:B------:R-:W-:Y:S01]  /*0f80*/  IMAD R11, R40, R11, R15 ;  /* 0x0000000b280b7224 */ /* 0x000fe200078e020f */
[----:B--2---:R-:W-:Y:S01]  /*0f90*/  LEA R12, P0, R14, R12, 0x1 ;  /* 0x0000000c0e0c7211 */ /* 0x004fe200078008ff */
[----:B------:R-:W-:-:S03]  /*0fa0*/  FMUL.FTZ R0, R49, R10 ;  /* 0x0000000a31007220 */ /* 0x000fc60000410000 */
[----:B------:R-:W-:-:S03]  /*0fb0*/  LEA.HI.X R13, R14, R13, R11, 0x1, P0 ;  /* 0x0000000d0e0d7211 */ /* 0x000fc600000f0c0b */
[----:B------:R-:W-:-:S05]  /*0fc0*/  IMAD.WIDE.U32 R12, R33, 0x8, R12 ;  /* 0x00000008210c7825 */ /* 0x000fca00078e000c */
[----:B---3--:R1:W-:Y:S01]  /*0fd0*/  STG.E.64 desc[UR16][R12.64], R8 ;  /* 0x000000080c007986 */ /* 0x0083e2000c101b10 */
[----:B0-----:R-:W-:Y:S05]  /*0fe0*/  BRA.U !UP0, `(.L_x_10005) ;  /* 0x0000000108707547 */ /* 0x001fea000b800000 */
[----:B------:R-:W-:Y:S01]  /*0ff0*/  FMUL.FTZ R42, R45, R42 ;  /* 0x0000002a2d2a7220 */ /* 0x000fe20000410000 */
[----:B------:R-:W-:Y:S01]  /*1000*/  FMUL.FTZ R17, R17, R43 ;  /* 0x0000002b11117220 */ /* 0x000fe20000410000 */
[----:B------:R-:W-:Y:S01]  /*1010*/  FMUL.FTZ R47, R47, R54 ;  /* 0x000000362f2f7220 */ /* 0x000fe20000410000 */
[----:B------:R-:W-:Y:S01]  /*1020*/  FMUL.FTZ R10, R10, R52 ;  /* 0x000000340a0a7220 */ /* 0x000fe20000410000 */
[----:B------:R-:W-:Y:S06]  /*1030*/  BAR.SYNC.DEFER_BLOCKING 0x0 ;  /* 0x0000000000007b1d */ /* 0x000fec0000010000 */
[----:B-1----:R-:W0:Y:S01]  /*1040*/  F2F.F16.F32 R8, R47 ;  /* 0x0000002f00087304 */ /* 0x002e220000200800 */
[----:B------:R-:W1:Y:S07]  /*1050*/  LDCU.128 UR12, c[0x0][0x430] ;  /* 0x00008600ff0c77ac */ /* 0x000e6e0008000c00 */
[----:B------:R-:W-:Y:S01]  /*1060*/  F2F.F16.F32 R42, R42 ;  /* 0x0000002a002a7304 */ /* 0x000fe20000200800 */
[----:B0-----:R-:W-:-:S07]  /*1070*/  IMAD.WIDE.U32 R8, R8, 0x10000, RZ ;  /* 0x0001000008087825 */ /* 0x001fce00078e00ff */
[----:B------:R-:W0:Y:S01]  /*1080*/  F2F.F16.F32 R17, R17 ;  /* 0x0000001100117304 */ /* 0x000e220000200800 */
[----:B-1----:R-:W-:-:S04]  /*1090*/  UIMAD.WIDE.U32 UR6, UR18, UR12, UR4 ;  /* 0x0000000c120672a5 */ /* 0x002fc8000f8e0004 */
[----:B------:R-:W-:-:S03]  /*10a0*/  UIMAD UR9, UR18, UR13, UR7 ;  /* 0x0000000d120972a4 */ /* 0x000fc6000f8e0207 */
[----:B------:R1:W2:Y:S01]  /*10b0*/  F2F.F16.F32 R11, R10 ;  /* 0x0000000a000b7304 */ /* 0x0002a20000200800 */
[----:B0-----:R-:W-:Y:S02]  /*10c0*/  PRMT R13, R42, 0x5410, R17 ;  /* 0x000054102a0d7816 */ /* 0x001fe40000000011 */
[----:B-1----:R-:W-:Y:S02]  /*10d0*/  MOV R10, UR6 ;  /* 0x00000006000a7c02 */ /* 0x002fe40008000f00 */
[----:B------:R-:W-:Y:S02]  /*10e0*/  LOP3.LUT R13, R13, R9, RZ, 0xfc, !PT ;  /* 0x000000090d0d7212 */ /* 0x000fe400078efcff */
[----:B--2---:R-:W-:Y:S02]  /*10f0*/  LOP3.LUT R12, R8, R11, RZ, 0xfc, !PT ;  /* 0x0000000b080c7212 */ /* 0x004fe400078efcff */
[----:B------:R-:W-:Y:S02]  /*1100*/  MOV R11, UR7 ;  /* 0x00000007000b7c02 */ /* 0x000fe40008000f00 */
[----:B------:R-:W-:Y:S01]  /*1110*/  MOV R11, UR9 ;  /* 0x00000009000b7c02 */ /* 0x000fe20008000f00 */
[----:B------:R-:W-:Y:S01]  /*1120*/  STS.64 [R20], R12 ;  /* 0x0000000c14007388 */ /* 0x000fe20000000a00 */
[----:B------:R-:W-:-:S03]  /*1130*/  NOP ;  /* 0x0000000000007918 */ /* 0x000fc60000000000 */
[----:B------:R-:W0:Y:S01]  /*1140*/  LDS.64 R8, [R20] ;  /* 0x0000000014087984 */ /* 0x000e220000000a00 */
[----:B------:R-:W-:-:S04]  /*1150*/  IMAD.WIDE.U32 R10, R40, UR14, R10 ;  /* 0x0000000e280a7c25 */ /* 0x000fc8000f8e000a */
[----:B------:R-:W-:Y:S01]  /*1160*/  IMAD R11, R40, UR15, R11 ;  /* 0x0000000f280b7c24 */ /* 0x000fe2000f8e020b */
[----:B------:R-:W-:-:S04]  /*1170*/  LEA R14, P0, R10, UR20, 0x1 ;  /* 0x000000140a0e7c11 */ /* 0x000fc8000f8008ff */
[----:B------:R-:W-:-:S03]  /*1180*/  LEA.HI.X R15, R10, UR21, R11, 0x1, P0 ;  /* 0x000000150a0f7c11 */ /* 0x000fc600080f0c0b */
[----:B------:R-:W-:-:S05]  /*1190*/  IMAD.WIDE.U32 R10, R33, 0x8, R14 ;  /* 0x00000008210a7825 */ /* 0x000fca00078e000e */
[----:B0-----:R0:W-:Y:S02]  /*11a0*/  STG.E.64 desc[UR16][R10.64], R8 ;  /* 0x000000080a007986 */ /* 0x0011e4000c101b10 */
.L_x_10005:
[----:B------:R-:W-:Y:S01]  /*11b0*/  BAR.SYNC.DEFER_BLOCKING 0x0 ;  /* 0x0000000000007b1d */ /* 0x000fe20000010000 */
[--C-:B------:R-:W-:Y:S01]  /*11c0*/  SHF.R.U64 R51, R2, 0x10, R3.reuse ;  /* 0x0000001002337819 */ /* 0x100fe20000001203 */
[----:B------:R-:W-:Y:S01]  /*11d0*/  HADD2.F32 R17, -RZ, R2.H0_H0 ;  /* 0x20000002ff117230 */ /* 0x000fe20000004100 */
[----:B------:R-:W-:Y:S01]  /*11e0*/  UISETP.GE.AND UP0, UPT, UR10, 0x1, UPT ;  /* 0x000000010a00788c */ /* 0x000fe2000bf06270 */
[----:B------:R-:W-:Y:S01]  /*11f0*/  HADD2.F32 R2, -RZ, R7.H0_H0 ;  /* 0x20000007ff027230 */ /* 0x000fe20000004100 */
[----:B------:R-:W-:Y:S01]  /*1200*/  SHF.R.U32.HI R53, RZ, 0x10, R3 ;  /* 0x00000010ff357819 */ /* 0x000fe20000011603 */
[----:B------:R-:W-:Y:S02]  /*1210*/  HADD2.F32 R51, -RZ, R51.H0_H0 ;  /* 0x20000033ff337230 */ /* 0x000fe40000004100 */
[----:B------:R-:W-:Y:S01]  /*1220*/  FFMA.FTZ R35, R0, R17, R35 ;  /* 0x0000001100237223 */ /* 0x000fe20000010023 */
[--C-:B------:R-:W-:Y:S01]  /*1230*/  SHF.R.U64 R52, R6, 0x10, R7.reuse ;  /* 0x0000001006347819 */ /* 0x100fe20000001207 */
[----:B------:R-:W-:Y:S01]  /*1240*/  HADD2.F32 R42, -RZ, R3.H0_H0 ;  /* 0x20000003ff2a7230 */ /* 0x000fe20000004100 */
[----:B------:R-:W-:Y:S01]  /*1250*/  SHF.R.U32.HI R54, RZ, 0x10, R7 ;  /* 0x00000010ff367819 */ /* 0x000fe20000011607 */
[----:B-----5:R-:W-:Y:S01]  /*1260*/  FADD.FTZ R55, R2, R39 ;  /* 0x0000002702377221 */ /* 0x020fe20000010000 */
[----:B------:R-:W-:Y:S01]  /*1270*/  FFMA.FTZ R2, R16, R51, R35 ;  /* 0x0000003310027223 */ /* 0x000fe20000010023 */
[----:B------:R-:W-:-:S02]  /*1280*/  HADD2.F32 R50, -RZ, R6.H0_H0 ;  /* 0x20000006ff327230 */ /* 0x000fc40000004100 */
[----:B------:R-:W-:Y:S02]  /*1290*/  HFMA2 R68, -RZ, RZ, 0, 0 ;  /* 0x00000000ff447431 */ /* 0x000fe400000001ff */
[----:B------:R-:W-:Y:S02]  /*12a0*/  HADD2.F32 R53, -RZ, R53.H0_H0 ;  /* 0x20000035ff357230 */ /* 0x000fe40000004100 */
[C---:B------:R-:W-:Y:S01]  /*12b0*/  FFMA.FTZ R35, R19.reuse, R42, R2 ;  /* 0x0000002a13237223 */ /* 0x040fe20000010002 */
[----:B------:R-:W-:Y:S01]  /*12c0*/  HADD2.F32 R52, -RZ, R52.H0_H0 ;  /* 0x20000034ff347230 */ /* 0x000fe20000004100 */
[----:B------:R-:W-:Y:S01]  /*12d0*/  CS2R R48, SRZ ;  /* 0x0000000000307805 */ /* 0x000fe2000001ff00 */
[----:B------:R-:W-:Y:S01]  /*12e0*/  HADD2.F32 R54, -RZ, R54.H0_H0 ;  /* 0x20000036ff367230 */ /* 0x000fe20000004100 */
        /* <DEDUP_REMOVED lines=10> */
[----:B------:R-:W2:Y:S01]  /*1390*/  LDC R2, c[0x0][0x394] ;  /* 0x0000e500ff027b82 */ /* 0x000ea20000000800 */
[----:B------:R-:W-:Y:S01]  /*13a0*/  USHF.L.U32 UR6, UR19, 0x8, URZ ;  /* 0x0000000813067899 */ /* 0x000fe200080006ff */
[----:B------:R-:W-:Y:S01]  /*13b0*/  ISETP.NE.AND P1, PT, R33, RZ, PT ;  /* 0x000000ff2100720c */ /* 0x000fe20003f25270 */
[----:B------:R-:W-:Y:S01]  /*13c0*/  UIADD3 UR7, UPT, UPT, UR8, -0x2, URZ ;  /* 0xfffffffe08077890 */ /* 0x000fe2000fffe0ff */
[----:B------:R-:W-:Y:S01]  /*13d0*/  FMUL.FTZ R56, R50, R17 ;  /* 0x0000001132387220 */ /* 0x000fe20000410000 */
[----:B------:R-:W-:Y:S01]  /*13e0*/  ULOP3.LUT UR6, UR6, 0x100, URZ, 0xc0, !UPT ;  /* 0x0000010006067892 */ /* 0x000fe2000f8ec0ff */
[----:B------:R-:W-:Y:S01]  /*13f0*/  FMUL.FTZ R57, R52, R51 ;  /* 0x0000003334397220 */ /* 0x000fe20000410000 */
[----:B------:R-:W-:Y:S01]  /*1400*/  UIMAD UR7, UR7, UR10, URZ ;  /* 0x0000000a070772a4 */ /* 0x000fe2000f8e02ff */
[----:B0-----:R-:W0:Y:S01]  /*1410*/  LDC.64 R10, c[0x0][0x3a8] ;  /* 0x0000ea00ff0a7b82 */ /* 0x001e220000000a00 */
[----:B------:R-:W-:Y:S01]  /*1420*/  USHF.L.U32 UR9, UR8, 0xa, URZ ;  /* 0x0000000a08097899 */ /* 0x000fe200080006ff */
[----:B------:R-:W-:Y:S01]  /*1430*/  FMUL.FTZ R58, R55, R42 ;  /* 0x0000002a373a7220 */ /* 0x000fe20000410000 */
[----:B------:R-:W-:Y:S01]  /*1440*/  FMUL.FTZ R59, R54, R53 ;  /* 0x00000035363b7220 */ /* 0x000fe20000410000 */
[----:B------:R-:W-:Y:S01]  /*1450*/  IADD3 R60, PT, PT, R24, 0xbc8, RZ ;  /* 0x00000bc8183c7810 */ /* 0x000fe20007ffe0ff */
[----:B------:R-:W-:Y:S01]  /*1460*/  ULOP3.LUT UR9, UR9, 0x400, URZ, 0xc0, !UPT ;  /* 0x0000040009097892 */ /* 0x000fe2000f8ec0ff */
[----:B------:R-:W-:Y:S01]  /*1470*/  MOV R49, RZ ;  /* 0x000000ff00317202 */ /* 0x000fe20000000f00 */
[----:B------:R-:W-:Y:S01]  /*1480*/  UIADD3 UR11, UPT, UPT, -UR10, URZ, URZ ;  /* 0x000000ff0a0b7290 */ /* 0x000fe2000fffe1ff */
[----:B------:R-:W3:Y:S01]  /*1490*/  LDC.64 R6, c[0x0][0x3e0] ;  /* 0x0000f800ff067b82 */ /* 0x000ee20000000a00 */
[----:B------:R-:W-:Y:S01]  /*14a0*/  MOV R61, R31 ;  /* 0x0000001f003d7202 */ /* 0x000fe20000000f00 */
[----:B------:R-:W4:Y:S01]  /*14b0*/  LDCU UR12, c[0x0][0x394] ;  /* 0x00007280ff0c77ac */ /* 0x000f220008000800 */
[----:B------:R-:W-:-:S02]  /*14c0*/  MOV R62, R29 ;  /* 0x0000001d003e7202 */ /* 0x000fc40000000f00 */
[----:B------:R-:W-:Y:S01]  /*14d0*/  MOV R63, R38 ;  /* 0x00000026003f7202 */ /* 0x000fe20000000f00 */
[----:B------:R-:W-:Y:S01]  /*14e0*/  ULOP3.LUT UR9, UR9, 0x348, URZ, 0xfc, !UPT ;  /* 0x0000034809097892 */ /* 0x000fe2000f8efcff */
[----:B------:R-:W-:Y:S01]  /*14f0*/  MOV R64, R37 ;  /* 0x0000002500407202 */ /* 0x000fe20000000f00 */
[----:B-1----:R-:W1:Y:S01]  /*1500*/  LDC.64 R8, c[0x0][0x3c0] ;  /* 0x0000f000ff087b82 */ /* 0x002e620000000a00 */
[----:B--2---:R-:W-:Y:S02]  /*1510*/  ISETP.LE.AND P0, PT, R2, UR8, PT ;  /* 0x0000000802007c0c */ /* 0x004fe4000bf03270 */
[----:B------:R-:W-:Y:S02]  /*1520*/  MOV R65, R36 ;  /* 0x0000002400417202 */ /* 0x000fe40000000f00 */
[----:B------:R-:W-:Y:S02]  /*1530*/  MOV R66, R34 ;  /* 0x0000002200427202 */ /* 0x000fe40000000f00 */
[----:B------:R-:W-:Y:S01]  /*1540*/  MOV R67, R24 ;  /* 0x0000001800437202 */ /* 0x000fe20000000f00 */
[----:B------:R-:W2:Y:S01]  /*1550*/  LDC R78, c[0x0][0x394] ;  /* 0x0000e500ff4e7b82 */ /* 0x000ea20000000800 */
[----:B0-----:R-:W-:-:S02]  /*1560*/  SHF.L.U64.HI R71, R10, 0x2, R11 ;  /* 0x000000020a477819 */ /* 0x001fc4000001020b */
[----:B------:R-:W-:Y:S02]  /*1570*/  ISETP.EQ.AND P0, PT, R33, RZ, !P0 ;  /* 0x000000ff2100720c */ /* 0x000fe40004702270 */
[----:B------:R-:W-:Y:S02]  /*1580*/  MOV R69, UR6 ;  /* 0x0000000600457c02 */ /* 0x000fe40008000f00 */
[----:B------:R-:W-:Y:S02]  /*1590*/  MOV R11, UR7 ;  /* 0x00000007000b7c02 */ /* 0x000fe40008000f00 */
[----:B---3--:R-:W-:Y:S02]  /*15a0*/  SHF.L.U64.HI R7, R6, 0x2, R7 ;  /* 0x0000000206077819 */ /* 0x008fe40000010207 */
[----:B-1--4-:R-:W-:-:S07]  /*15b0*/  SHF.L.U64.HI R9, R8, 0x2, R9 ;  /* 0x0000000208097819 */ /* 0x012fce0000010209 */
.L_x_10012:
[----:B------:R-:W-:Y:S02]  /*15c0*/  MOV R2, R61 ;  /* 0x0000003d00027202 */ /* 0x000fe40000000f00 */
[----:B------:R-:W-:-:S05]  /*15d0*/  MOV R3, R62 ;  /* 0x0000003e00037202 */ /* 0x000fca0000000f00 */
[----:B0-----:R0:W3:Y:S01]  /*15e0*/  LDG.E R70, desc[UR16][R2.64] ;  /* 0x0000001002467981 */ /* 0x0010e2000c1e1900 */
[----:B------:R-:W-:Y:S02]  /*15f0*/  MOV R13, R66 ;  /* 0x00000042000d7202 */ /* 0x000fe40000000f00 */
[----:B------:R-:W-:-:S05]  /*1600*/  MOV R12, R65 ;  /* 0x00000041000c7202 */ /* 0x000fca0000000f00 */
[----:B------:R-:W4:Y:S01]  /*1610*/  LDG.E R13, desc[UR16][R12.64] ;  /* 0x000000100c0d7981 */ /* 0x000f22000c1e1900 */
[----:B0-----:R-:W-:Y:S02]  /*1620*/  MOV R2, R63 ;  /* 0x0000003f00027202 */ /* 0x001fe40000000f00 */
[----:B------:R-:W-:-:S05]  /*1630*/  MOV R3, R64 ;  /* 0x0000004000037202 */ /* 0x000fca0000000f00 */
[----:B------:R-:W4:Y:S01]  /*1640*/  LDG.E R14, desc[UR16][R2.64] ;  /* 0x00000010020e7981 */ /* 0x000f22000c1e1900 */
[----:B------:R-:W-:Y:S02]  /*1650*/  SEL R73, R69, R22, !P1 ;  /* 0x0000001645497207 */ /* 0x000fe40004800000 */
[----:B------:R-:W-:Y:S02]  /*1660*/  ISETP.NE.AND P1, PT, R33, 0x1f, PT ;  /* 0x0000001f2100780c */ /* 0x000fe40003f25270 */
[----:B------:R-:W-:Y:S01]  /*1670*/  LEA R82, R73, R24, 0x2 ;  /* 0x0000001849527211 */ /* 0x000fe200078e10ff */
[----:B------:R-:W-:Y:S01]  /*1680*/  BSSY.RECONVERGENT B0, `(.L_x_10007) ;  /* 0x0000018000007945 */ /* 0x000fe20003800200 */
[----:B---3--:R-:W-:-:S04]  /*1690*/  FMUL.FTZ R15, R70, 1.4426950216293334961 ;  /* 0x3fb8aa3b460f7820 */ /* 0x008fc80000410000 */
[-C--:B------:R-:W-:Y:S01]  /*16a0*/  FMUL.FTZ R77, R50, R15.reuse ;  /* 0x0000000f324d7220 */ /* 0x080fe20000410000 */
[-C--:B------:R-:W-:Y:S01]  /*16b0*/  FMUL.FTZ R80, R52, R15.reuse ;  /* 0x0000000f34507220 */ /* 0x080fe20000410000 */
[-C--:B------:R-:W-:Y:S01]  /*16c0*/  FMUL.FTZ R76, R54, R15.reuse ;  /* 0x0000000f364c7220 */ /* 0x080fe20000410000 */
[----:B------:R-:W-:-:S03]  /*16d0*/  FMUL.FTZ R81, R55, R15 ;  /* 0x0000000f37517220 */ /* 0x000fc60000410000 */
[----:B------:R-:W0:Y:S04]  /*16e0*/  MUFU.EX2 R77, R77 ;  /* 0x0000004d004d7308 */ /* 0x000e280000000800 */
[----:B------:R-:W1:Y:S04]  /*16f0*/  MUFU.EX2 R80, R80 ;  /* 0x0000005000507308 */ /* 0x000e680000000800 */
[----:B------:R3:W1:Y:S04]  /*1700*/  MUFU.EX2 R15, R81 ;  /* 0x00000051000f7308 */ /* 0x0006680000000800 */
[----:B------:R-:W1:Y:S01]  /*1710*/  MUFU.EX2 R76, R76 ;  /* 0x0000004c004c7308 */ /* 0x000e620000000800 */
[----:B----4-:R-:W-:Y:S01]  /*1720*/  FMUL.FTZ R13, R14, R13 ;  /* 0x0000000d0e0d7220 */ /* 0x010fe20000410000 */
[----:B0-----:R0:W-:Y:S03]  /*1730*/  STS [R82+0x348], R77 ;  /* 0x0003484d52007388 */ /* 0x0011e60000000800 */
[-C--:B------:R-:W-:Y:S01]  /*1740*/  FMUL.FTZ R79, R0, R13.reuse ;  /* 0x0000000d004f7220 */ /* 0x080fe20000410000 */
[-C--:B------:R-:W-:Y:S01]  /*1750*/  FMUL.FTZ R75, R19, R13.reuse ;  /* 0x0000000d134b7220 */ /* 0x080fe20000410000 */
[-C--:B------:R-:W-:Y:S01]  /*1760*/  FMUL.FTZ R73, R18, R13.reuse ;  /* 0x0000000d12497220 */ /* 0x080fe20000410000 */
[----:B0-----:R-:W-:Y:S01]  /*1770*/  FMUL.FTZ R82, R16, R13 ;  /* 0x0000000d10527220 */ /* 0x001fe20000410000 */
[----:B------:R-:W-:Y:S06]  /*1780*/  BAR.SYNC.DEFER_BLOCKING 0x0 ;  /* 0x0000000000007b1d */ /* 0x000fec0000010000 */
[----:B-1-3--:R-:W-:Y:S05]  /*1790*/  @P1 BRA `(.L_x_10008) ;  /* 0x0000000000141947 */ /* 0x00afea0003800000 */
[----:B------:R-:W-:Y:S01]  /*17a0*/  UISETP.NE.AND UP0, UPT, UR8, UR12, UPT ;  /* 0x0000000c0800728c */ /* 0x000fe2000bf05270 */
[----:B------:R-:W-:-:S08]  /*17b0*/  HFMA2 R81, -RZ, RZ, 1.875, 0 ;  /* 0x3f800000ff517431 */ /* 0x000fd000000001ff */
[----:B------:R-:W-:Y:S05]  /*17c0*/  BRA.U !UP0, `(.L_x_10009) ;  /* 0x00000001080c7547 */ /* 0x000fea000b800000 */
[----:B------:R3:W4:Y:S01]  /*17d0*/  LDS R81, [R67+UR9] ;  /* 0x0000000943517984 */ /* 0x0007220008000800 */
[----:B------:R-:W-:Y:S05]  /*17e0*/  BRA `(.L_x_10009) ;  /* 0x0000000000047947 */ /* 0x000fea0003800000 */
.L_x_10008:
[----:B------:R0:W1:Y:S02]  /*17f0*/  LDS R81, [R72+0xb4c] ;  /* 0x000b4c0048517984 */ /* 0x0000640000000800 */
.L_x_10009:
[----:B------:R-:W-:Y:S05]  /*1800*/  BSYNC.RECONVERGENT B0 ;  /* 0x0000000000007941 */ /* 0x000fea0003800200 */
.L_x_10007:
[----:B------:R-:W-:Y:S01]  /*1810*/  UISETP.NE.AND UP0, UPT, UR8, 0x1, UPT ;  /* 0x000000010800788c */ /* 0x000fe2000bf05270 */
[----:B------:R-:W-:-:S05]  /*1820*/  MOV R83, RZ ;  /* 0x000000ff00537202 */ /* 0x000fca0000000f00 */
[----:B------:R-:W-:-:S04]  /*1830*/  PLOP3.LUT P1, PT, PT, PT, UP0, 0x80, 0x8 ;  /* 0x000000000008781c */ /* 0x000fc80003f2f008 */
[----:B------:R-:W-:-:S13]  /*1840*/  ISETP.NE.OR P1, PT, R33, RZ, !P1 ;  /* 0x000000ff2100720c */ /* 0x000fda0004f25670 */
[----:B------:R-:W-:-:S05]  /*1850*/  @!P1 IMAD.WIDE R2, R11, 0x8, R4 ;  /* 0x000000080b029825 */ /* 0x000fca00078e0204 */
[----:B------:R5:W2:Y:S01]  /*1860*/  @!P1 LDG.E R83, desc[UR16][R2.64+0x4] ;  /* 0x0000041002539981 */ /* 0x000aa2000c1e1900 */
[C---:B-1--4-:R-:W-:Y:S01]  /*1870*/  FMUL.FTZ R12, R76.reuse, R81 ;  /* 0x000000514c0c7220 */ /* 0x052fe20000410000 */
        /* <DEDUP_REMOVED lines=16> */
[----:B------:R-:W4:Y:S01]  /*1980*/  SHFL.DOWN PT, R88, R84, 0x1, 0x1f ;  /* 0x08201f0054587f89 */ /* 0x000f2200000e0000 */
[----:B------:R-:W-:Y:S01]  /*1990*/  BSSY.RECONVERGENT B0, `(.L_x_10010) ;  /* 0x00000a1000007945 */ /* 0x000fe20003800200 */
[----:B------:R-:W-:-:S02]  /*19a0*/  FMUL.FTZ R2, R76, R13 ;  /* 0x0000000d4c027220 */ /* 0x000fc40000410000 */
[----:B------:R-:W5:Y:S04]  /*19b0*/  SHFL.UP PT, R12, R85, 0x1, RZ ;  /* 0x04200000550c7989 */ /* 0x000f6800000e00ff */
[----:B------:R-:W3:Y:S01]  /*19c0*/  SHFL.UP PT, R13, R2, 0x1, RZ ;  /* 0x04200000020d7989 */ /* 0x000ee200000e00ff */
[----:B-1----:R-:W-:Y:S01]  /*19d0*/  @P1 FMUL.FTZ R86, R87, R14 ;  /* 0x0000000e57561220 */ /* 0x002fe20000410000 */
[----:B----4-:R-:W-:-:S04]  /*19e0*/  @P1 FFMA.FTZ R3, R14, R88, R3 ;  /* 0x000000580e031223 */ /* 0x010fc80000010003 */
[----:B------:R-:W-:Y:S02]  /*19f0*/  @P1 MOV R14, R86 ;  /* 0x00000056000e1202 */ /* 0x000fe40000000f00 */
[----:B------:R-:W-:Y:S01]  /*1a00*/  ISETP.GE.AND P1, PT, R21, 0x1, PT ;  /* 0x000000011500780c */ /* 0x000fe20003f26270 */
[----:B-----5:R-:W-:Y:S01]  /*1a10*/  FFMA.FTZ R12, R2, R12, R85 ;  /* 0x0000000c020c7223 */ /* 0x020fe20000010055 */
[----:B------:R-:W1:Y:S04]  /*1a20*/  SHFL.DOWN PT, R86, R3, 0x2, 0x1f ;  /* 0x08401f0003567f89 */ /* 0x000e6800000e0000 */
[----:B------:R-:W4:Y:S01]  /*1a30*/  SHFL.DOWN PT, R87, R14, 0x2, 0x1f ;  /* 0x08401f000e577f89 */ /* 0x000f2200000e0000 */
[----:B------:R-:W-:-:S05]  /*1a40*/  FSEL R85, R85, R12, !P1 ;  /* 0x0000000c55557208 */ /* 0x000fca0004800000 */
[----:B------:R-:W5:Y:S01]  /*1a50*/  SHFL.UP PT, R12, R85, 0x2, RZ ;  /* 0x04400000550c7989 */ /* 0x000f6200000e00ff */
[----:B---3--:R-:W-:Y:S01]  /*1a60*/  @P1 FMUL.FTZ R2, R2, R13 ;  /* 0x0000000d02021220 */ /* 0x008fe20000410000 */
[----:B------:R-:W-:-:S04]  /*1a70*/  ISETP.GE.AND P1, PT, R21, 0x2, PT ;  /* 0x000000021500780c */ /* 0x000fc80003f26270 */
[----:B------:R-:W3:Y:S01]  /*1a80*/  SHFL.UP PT, R13, R2, 0x2, RZ ;  /* 0x04400000020d7989 */ /* 0x000ee200000e00ff */
[C---:B-1----:R-:W-:Y:S01]  /*1a90*/  @!P2 FFMA.FTZ R3, R14.reuse, R86, R3 ;  /* 0x000000560e03a223 */ /* 0x042fe20000010003 */
[----:B----4-:R-:W-:-:S05]  /*1aa0*/  @!P2 FMUL.FTZ R84, R14, R87 ;  /* 0x000000570e54a220 */ /* 0x010fca0000410000 */
[----:B------:R-:W-:Y:S01]  /*1ab0*/  @!P2 MOV R14, R84 ;  /* 0x00000054000ea202 */ /* 0x000fe20000000f00 */
[----:B-----5:R-:W-:Y:S01]  /*1ac0*/  FFMA.FTZ R12, R2, R12, R85 ;  /* 0x0000000c020c7223 */ /* 0x020fe20000010055 */
[----:B------:R-:W-:-:S03]  /*1ad0*/  ISETP.GT.U32.AND P2, PT, R74, 0x1b, PT ;  /* 0x0000001b4a00780c */ /* 0x000fc60003f44070 */
[----:B------:R-:W1:Y:S01]  /*1ae0*/  SHFL.DOWN PT, R89, R14, 0x4, 0x1f ;  /* 0x08801f000e597f89 */ /* 0x000e6200000e0000 */
[----:B------:R-:W-:Y:S01]  /*1af0*/  FSEL R87, R85, R12, !P1 ;  /* 0x0000000c55577208 */ /* 0x000fe20004800000 */
[----:B---3--:R-:W-:Y:S01]  /*1b00*/  @P1 FMUL.FTZ R2, R2, R13 ;  /* 0x0000000d02021220 */ /* 0x008fe20000410000 */
        /* <DEDUP_REMOVED lines=45> */
[----:B------:R4:W-:Y:S01]  /*1de0*/  SHFL.UP PT, R85, R84, 0x1, RZ ;  /* 0x0420000054557989 */ /* 0x0009e200000e00ff */
[----:B-1----:R-:W-:Y:S01]  /*1df0*/  @P2 FFMA.FTZ R90, R88, R90, R89 ;  /* 0x0000005a585a2223 */ /* 0x002fe20000010059 */
[----:B------:R-:W-:-:S03]  /*1e00*/  ISETP.GT.AND P2, PT, R21, 0x1e, PT ;  /* 0x0000001e1500780c */ /* 0x000fc60003f44270 */
[----:B------:R-:W-:Y:S01]  /*1e10*/  FFMA.FTZ R73, R90, R81, R73 ;  /* 0x000000515a497223 */ /* 0x000fe20000010049 */
[C---:B---3--:R-:W-:Y:S01]  /*1e20*/  FFMA.FTZ R13, R14.reuse, R13, R3 ;  /* 0x0000000d0e0d7223 */ /* 0x048fe20000010003 */
[----:B------:R-:W-:Y:S02]  /*1e30*/  FMUL.FTZ R12, R14, R12 ;  /* 0x0000000c0e0c7220 */ /* 0x000fe40000410000 */
[----:B------:R-:W-:-:S03]  /*1e40*/  FFMA.FTZ R75, R76, R73, R75 ;  /* 0x000000494c4b7223 */ /* 0x000fc6000001004b */
[----:B------:R1:W-:Y:S01]  /*1e50*/  @!P4 STS.64 [R60], R12 ;  /* 0x0000000c3c00c388 */ /* 0x0003e20000000a00 */
[----:B----4-:R-:W-:-:S04]  /*1e60*/  FMUL.FTZ R84, R55, R75 ;  /* 0x0000004b37547220 */ /* 0x010fc80000410000 */
        /* <DEDUP_REMOVED lines=28> */
[----:B------:R-:W1:Y:S01]  /*2030*/  SHFL.DOWN PT, R87, R86, 0x1, 0x1f ;  /* 0x08201f0056577f89 */ /* 0x000e6200000e0000 */
[----:B------:R-:W-:Y:S01]  /*2040*/  FMUL.FTZ R80, R80, R3 ;  /* 0x0000000350507220 */ /* 0x000fe20000410000 */
[----:B------:R-:W-:Y:S01]  /*2050*/  FMUL.FTZ R3, R70, R73 ;  /* 0x0000004946037220 */ /* 0x000fe20000410000 */
[----:B------:R-:W-:Y:S01]  /*2060*/  FMUL.FTZ R13, R76, R13 ;  /* 0x0000000d4c0d7220 */ /* 0x000fe20000410000 */
[----:B------:R-:W2:Y:S01]  /*2070*/  SHFL.DOWN PT, R88, R83, 0x1, 0x1f ;  /* 0x08201f0053587f89 */ /* 0x000ea200000e0000 */
        /* <DEDUP_REMOVED lines=50> */
.L_x_10011:
[----:B------:R-:W-:Y:S05]  /*23a0*/  BSYNC.RECONVERGENT B0 ;  /* 0x0000000000007941 */ /* 0x000fea0003800200 */
.L_x_10010:
        /* <DEDUP_REMOVED lines=13> */
.L_x_10006:
[----:B------:R-:W2:Y:S01]  /*2480*/  F2F.F16.F32 R2, R44 ;  /* 0x0000002c00027304 */ /* 0x000ea20000200800 */
[----:B------:R-:W-:Y:S01]  /*2490*/  BAR.SYNC.DEFER_BLOCKING 0x0 ;  /* 0x0000000000007b1d */ /* 0x000fe20000010000 */
[----:B------:R-:W-:Y:S01]  /*24a0*/  UISETP.GT.AND UP0, UPT, UR8, 0x1, UPT ;  /* 0x000000010800788c */ /* 0x000fe2000bf04270 */
[----:B------:R-:W-:Y:S02]  /*24b0*/  IADD3 R28, P1, PT, R28, -0x100, RZ ;  /* 0xffffff001c1c7810 */ /* 0x000fe40007f3e0ff */
[----:B------:R-:W-:Y:S02]  /*24c0*/  IADD3 R30, P2, PT, R30, -0x100, RZ ;  /* 0xffffff001e1e7810 */ /* 0x000fe40007f5e0ff */
[----:B------:R-:W3:Y:S01]  /*24d0*/  LDCU.64 UR10, c[0x0][0x4f8] ;  /* 0x00009f00ff0a77ac */ /* 0x000ee20008000a00 */
[----:B------:R-:W-:Y:S01]  /*24e0*/  F2F.F16.F32 R45, R45 ;  /* 0x0000002d002d7304 */ /* 0x000fe20000200800 */
[----:B0-----:R-:W0:Y:S01]  /*24f0*/  LDC.64 R10, c[0x0][0x500] ;  /* 0x00014000ff0a7b82 */ /* 0x001e220000000a00 */
[----:B------:R-:W-:Y:S01]  /*2500*/  IADD3.X R25, PT, PT, R25, -0x1, RZ, P1, !PT ;  /* 0xffffffff19197810 */ /* 0x000fe20000ffe4ff */
[----:B------:R-:W-:Y:S01]  /*2510*/  UMOV UR5, URZ ;  /* 0x000000ff00057c82 */ /* 0x000fe20008000000 */
[----:B------:R-:W-:Y:S01]  /*2520*/  IADD3.X R27, PT, PT, R27, -0x1, RZ, P2, !PT ;  /* 0xffffffff1b1b7810 */ /* 0x000fe200017fe4ff */
[----:B------:R-:W-:Y:S01]  /*2530*/  UMOV UR8, UR19 ;  /* 0x0000001300087c82 */ /* 0x000fe20008000000 */
[----:B--2---:R-:W-:-:S02]  /*2540*/  IMAD.WIDE.U32 R2, R2, 0x10000, RZ ;  /* 0x0001000002027825 */ /* 0x004fc400078e00ff */
[----:B------:R-:W2:Y:S01]  /*2550*/  F2F.F16.F32 R46, R46 ;  /* 0x0000002e002e7304 */ /* 0x000ea20000200800 */
[----:B------:R-:W4:Y:S07]  /*2560*/  LDC.64 R16, c[0x0][0x550] ;  /* 0x00015400ff107b82 */ /* 0x000f2e0000000a00 */
[----:B------:R-:W5:Y:S01]  /*2570*/  F2F.F16.F32 R43, R43 ;  /* 0x0000002b002b7304 */ /* 0x000f620000200800 */
[----:B---3--:R-:W-:-:S04]  /*2580*/  UIMAD.WIDE.U32 UR6, UR18, UR10, UR4 ;  /* 0x0000000a120672a5 */ /* 0x008fc8000f8e0004 */
[----:B------:R-:W-:Y:S01]  /*2590*/  UIMAD UR7, UR18, UR11, UR7 ;  /* 0x0000000b120772a4 */ /* 0x000fe2000f8e0207 */
[----:B--2---:R-:W-:Y:S02]  /*25a0*/  PRMT R7, R45, 0x5410, R46 ;  /* 0x000054102d077816 */ /* 0x004fe4000000002e */
[----:B-1----:R-:W1:Y:S02]  /*25b0*/  F2F.F16.F32 R8, R68 ;  /* 0x0000004400087304 */ /* 0x002e640000200800 */
[----:B------:R-:W-:Y:S02]  /*25c0*/  LOP3.LUT R7, R7, R3, RZ, 0xfc, !PT ;  /* 0x0000000307077212 */ /* 0x000fe400078efcff */
[----:B-----5:R-:W-:-:S04]  /*25d0*/  LOP3.LUT R6, R2, R43, RZ, 0xfc, !PT ;  /* 0x0000002b02067212 */ /* 0x020fc800078efcff */
[----:B------:R-:W-:Y:S01]  /*25e0*/  F2F.F16.F32 R0, R48 ;  /* 0x0000003000007304 */ /* 0x000fe20000200800 */
[----:B------:R0:W-:Y:S01]  /*25f0*/  STS.64 [R20], R6 ;  /* 0x0000000614007388 */ /* 0x0001e20000000a00 */
[----:B------:R-:W-:-:S03]  /*2600*/  NOP ;  /* 0x0000000000007918 */ /* 0x000fc60000000000 */
[----:B------:R-:W2:Y:S03]  /*2610*/  LDS.64 R2, [R20] ;  /* 0x0000000014027984 */ /* 0x000ea60000000a00 */
[----:B------:R-:W3:Y:S01]  /*2620*/  F2F.F16.F32 R15, R47 ;  /* 0x0000002f000f7304 */ /* 0x000ee20000200800 */
[----:B-1----:R-:W-:-:S04]  /*2630*/  IMAD.WIDE.U32 R8, R8, 0x10000, RZ ;  /* 0x0001000008087825 */ /* 0x002fc800078e00ff */
[C---:B0-----:R-:W-:Y:S01]  /*2640*/  IMAD.WIDE.U32 R6, R40.reuse, R10, UR6 ;  /* 0x0000000628067e25 */ /* 0x041fe2000f8e000a */
[----:B------:R-:W0:Y:S02]  /*2650*/  LDCU.64 UR6, c[0x0][0x518] ;  /* 0x0000a300ff0677ac */ /* 0x000e240008000a00 */
[----:B------:R1:W5:Y:S01]  /*2660*/  F2F.F16.F32 R13, R49 ;  /* 0x00000031000d7304 */ /* 0x0003620000200800 */
[----:B------:R-:W-:Y:S01]  /*2670*/  IMAD R7, R40, R11, R7 ;  /* 0x0000000b28077224 */ /* 0x000fe200078e0207 */
[----:B----4-:R-:W-:-:S04]  /*2680*/  LEA R10, P0, R6, R16, 0x1 ;  /* 0x00000010060a7211 */ /* 0x010fc800078008ff */
[----:B------:R-:W-:Y:S02]  /*2690*/  LEA.HI.X R11, R6, R17, R7, 0x1, P0 ;  /* 0x00000011060b7211 */ /* 0x000fe400000f0c07 */
[----:B---3--:R-:W-:Y:S01]  /*26a0*/  PRMT R15, R0, 0x5410, R15 ;  /* 0x00005410000f7816 */ /* 0x008fe2000000000f */
[----:B-1----:R-:W-:Y:S01]  /*26b0*/  FADD.FTZ R49, R32, R49 ;  /* 0x0000003120317221 */ /* 0x002fe20000010000 */
[----:B------:R-:W-:Y:S02]  /*26c0*/  IMAD.WIDE.U32 R6, R33, 0x8, R10 ;  /* 0x0000000821067825 */ /* 0x000fe400078e000a */
[----:B------:R-:W-:Y:S02]  /*26d0*/  LOP3.LUT R11, R15, R9, RZ, 0xfc, !PT ;  /* 0x000000090f0b7212 */ /* 0x000fe400078efcff */
[----:B------:R-:W-:Y:S01]  /*26e0*/  FADD.FTZ R49, R49, R68 ;  /* 0x0000004431317221 */ /* 0x000fe20000010000 */
[----:B------:R-:W1:Y:S01]  /*26f0*/  LDC.64 R14, c[0x0][0x560] ;  /* 0x00015800ff0e7b82 */ /* 0x000e620000000a00 */
[----:B-----5:R-:W-:Y:S01]  /*2700*/  LOP3.LUT R10, R8, R13, RZ, 0xfc, !PT ;  /* 0x0000000d080a7212 */ /* 0x020fe200078efcff */
[----:B0-----:R-:W-:Y:S01]  /*2710*/  UIMAD.WIDE.U32 UR4, UR18, UR6, UR4 ;  /* 0x00000006120472a5 */ /* 0x001fe2000f8e0004 */
[----:B------:R-:W-:-:S03]  /*2720*/  FADD.FTZ R32, R49, R48 ;  /* 0x0000003031207221 */ /* 0x000fc60000010000 */
[----:B------:R-:W-:Y:S01]  /*2730*/  UIMAD UR5, UR18, UR7, UR5 ;  /* 0x00000007120572a4 */ /* 0x000fe2000f8e0205 */
[----:B------:R-:W-:Y:S01]  /*2740*/  FADD.FTZ R32, R32, R47 ;  /* 0x0000002f20207221 */ /* 0x000fe20000010000 */
[----:B------:R-:W0:Y:S01]  /*2750*/  LDC.64 R12, c[0x0][0x520] ;  /* 0x00014800ff0c7b82 */ /* 0x000e220000000a00 */
[----:B--2---:R0:W-:Y:S07]  /*2760*/  STG.E.64 desc[UR16][R6.64], R2 ;  /* 0x0000000206007986 */ /* 0x0041ee000c101b10 */
[----:B------:R-:W-:Y:S01]  /*2770*/  BAR.SYNC.DEFER_BLOCKING 0x0 ;  /* 0x0000000000007b1d */ /* 0x000fe20000010000 */
[----:B0-----:R-:W-:-:S04]  /*2780*/  IMAD.WIDE.U32 R2, R40, R12, UR4 ;  /* 0x0000000428027e25 */ /* 0x001fc8000f8e000c */
[----:B------:R-:W-:Y:S01]  /*2790*/  IMAD R0, R40, R13, R3 ;  /* 0x0000000d28007224 */ /* 0x000fe200078e0203 */
[----:B-1----:R-:W-:-:S04]  /*27a0*/  LEA R6, P0, R2, R14, 0x1 ;  /* 0x0000000e02067211 */ /* 0x002fc800078008ff */
[----:B------:R-:W-:Y:S02]  /*27b0*/  LEA.HI.X R7, R2, R15, R0, 0x1, P0 ;  /* 0x0000000f02077211 */ /* 0x000fe400000f0c00 */
[----:B------:R-:W-:Y:S01]  /*27c0*/  IADD3 R26, P0, PT, R26, -0x100, RZ ;  /* 0xffffff001a1a7810 */ /* 0x000fe20007f1e0ff */
[----:B------:R-:W-:Y:S01]  /*27d0*/  STS.64 [R20], R10 ;  /* 0x0000000a14007388 */ /* 0x000fe20000000a00 */
[----:B------:R-:W-:-:S03]  /*27e0*/  NOP ;  /* 0x0000000000007918 */ /* 0x000fc60000000000 */
[----:B------:R-:W0:Y:S01]  /*27f0*/  LDS.64 R8, [R20] ;  /* 0x0000000014087984 */ /* 0x000e220000000a00 */
[----:B------:R-:W-:Y:S01]  /*2800*/  IMAD.WIDE.U32 R2, R33, 0x8, R6 ;  /* 0x0000000821027825 */ /* 0x000fe200078e0006 */
[----:B------:R-:W-:-:S04]  /*2810*/  IADD3.X R23, PT, PT, R23, -0x1, RZ, P0, !PT ;  /* 0xffffffff17177810 */ /* 0x000fc800007fe4ff */
[----:B0-----:R0:W-:Y:S01]  /*2820*/  STG.E.64 desc[UR16][R2.64], R8 ;  /* 0x0000000802007986 */ /* 0x0011e2000c101b10 */
[----:B------:R-:W-:Y:S05]  /*2830*/  BRA.U UP0, `(.L_x_10013) ;  /* 0xffffffdd00887547 */ /* 0x000fea000b83ffff */
.L_x_10004:
        /* <DEDUP_REMOVED lines=34> */
.L_x_10015:
[----:B------:R-:W-:Y:S05]  /*2a60*/  BSYNC.RECONVERGENT B0 ;  /* 0x0000000000007941 */ /* 0x000fea0003800200 */
.L_x_10014:
        /* <DEDUP_REMOVED lines=26> */
.L_x_10017:
[----:B------:R-:W-:Y:S05]  /*2c10*/  BSYNC.RECONVERGENT B0 ;  /* 0x0000000000007941 */ /* 0x000fea0003800200 */
.L_x_10016:
        /* <DEDUP_REMOVED lines=22> */
.L_x_10019:
        /* <DEDUP_REMOVED lines=51> */
.L_x_10018:
[----:B------:R-:W-:Y:S05]  /*30b0*/  EXIT ;  /* 0x000000000000794d */ /* 0x000fea0003800000 */
.L_x_10020:
        /* <DEDUP_REMOVED lines=12> */
.L_x_10553:


//--------------------- .text._Z25selective_scan_bwd_kernelI32Selective_Scan_bwd_kernel_traitsILi32ELi4ELb1ELb0ELb0ELb1ELb0EN3c104HalfEfEEv12SSMParamsBwd --------------------------
	.section	.text._Z25selective_scan_bwd_kernelI32Selective_Scan_bwd_kernel_traitsILi32ELi4ELb1ELb0ELb0ELb1ELb0EN3c104HalfEfEEv12SSMParamsBwd,"ax",@progbits
	.align	128
        .global         _Z25selective_scan_bwd_kernelI32Selective_Scan_bwd_kernel_traitsILi32ELi4ELb1ELb0ELb0ELb1ELb0EN3c104HalfEfEEv12SSMParamsBwd
        .type           _Z25selective_scan_bwd_kernelI32Selective_Scan_bwd_kernel_traitsILi32ELi4ELb1ELb0ELb0ELb1ELb0EN3c104HalfEfEEv12SSMParamsBwd,@function
        .size           _Z25selective_scan_bwd_kernelI32Selective_Scan_bwd_kernel_traitsILi32ELi4ELb1ELb0ELb0ELb1ELb0EN3c104HalfEfEEv12SSMParamsBwd,(.L_x_10554 - _Z25selective_scan_bwd_kernelI32Selective_Scan_bwd_kernel_traitsILi32ELi4ELb1ELb0ELb0ELb1ELb0EN3c104HalfEfEEv12SSMParamsBwd)
        .other          _Z25selective_scan_bwd_kernelI32Selective_Scan_bwd_kernel_traitsILi32ELi4ELb1ELb0ELb0ELb1ELb0EN3c104HalfEfEEv12SSMParamsBwd,@"STO_CUDA_ENTRY STV_DEFAULT"
_Z25selective_scan_bwd_kernelI32Selective_Scan_bwd_kernel_traitsILi32ELi4ELb1ELb0ELb0ELb1ELb0EN3c104HalfEfEEv12SSMParamsBwd:
.text._Z25selective_scan_bwd_kernelI32Selective_Scan_bwd_kernel_traitsILi32ELi4ELb1ELb0ELb0ELb1ELb0EN3c104HalfEfEEv12SSMParamsBwd:
        /* <DEDUP_REMOVED lines=102> */
.L_x_10037:
[----:B------:R-:W-:Y:S01]  /*0660*/  BAR.SYNC.DEFER_BLOCKING 0x0 ;  /* 0x0000000000007b1d */ /* 0x000fe20000010000 */
[----:B0-----:R-:W-:-:S06]  /*0670*/  IMAD.WIDE.U32 R2, R32, 0x8, R34 ;  /* 0x0000000820027825 */ /* 0x001fcc00078e0022 */
[----:B------:R-:W2:Y:S01]  /*0680*/  LDG.E.64 R2, desc[UR16][R2.64] ;  /* 0x0000001002027981 */ /* 0x000ea2000c1e1b00 */
[----:B------:R-:W-:Y:S01]  /*0690*/  IMAD.WIDE.U32 R4, R32, 0x8, R36 ;  /* 0x0000000820047825 */ /* 0x000fe200078e0024 */
[----:B------:R-:W0:Y:S02]  /*06a0*/  S2R R42, SR_LANEID ;  /* 0x00000000002a7919 */ /* 0x000e240000000000 */
        /* <DEDUP_REMOVED lines=9> */
[----:B------:R-:W1:Y:S01]  /*0740*/  LDS.64 R14, [R41] ;  /* 0x00000000290e7984 */ /* 0x000e620000000a00 */
[----:B------:R-:W-:Y:S06]  /*0750*/  BAR.SYNC.DEFER_BLOCKING 0x0 ;  /* 0x0000000000007b1d */ /* 0x000fec0000010000 */
[----:B------:R-:W2:Y:S01]  /*0760*/  LDG.E.64 R12, desc[UR16][R12.64] ;  /* 0x000000100c0c7981 */ /* 0x000ea2000c1e1b00 */
[----:B------:R-:W-:Y:S01]  /*0770*/  BSSY.RECONVERGENT B0, `(.L_x_10022) ;  /* 0x0000037000007945 */ /* 0x000fe20003800200 */
[----:B0-----:R-:W-:Y:S01]  /*0780*/  HADD2.F32 R48, -RZ, R8.H0_H0 ;  /* 0x20000008ff307230 */ /* 0x001fe20000004100 */
[--C-:B------:R-:W-:Y:S01]  /*0790*/  SHF.R.U64 R49, R8, 0x10, R9.reuse ;  /* 0x0000001008317819 */ /* 0x100fe20000001209 */
[----:B------:R-:W-:Y:S01]  /*07a0*/  HADD2.F32 R47, -RZ, R9.H0_H0 ;  /* 0x20000009ff2f7230 */ /* 0x000fe20000004100 */
[----:B------:R-:W-:Y:S01]  /*07b0*/  SHF.R.U32.HI R56, RZ, 0x10, R9 ;  /* 0x00000010ff387819 */ /* 0x000fe20000011609 */
[----:B-1----:R-:W-:Y:S01]  /*07c0*/  HADD2.F32 R43, -RZ, R14.H0_H0 ;  /* 0x2000000eff2b7230 */ /* 0x002fe20000004100 */
[----:B------:R-:W-:-:S02]  /*07d0*/  SHF.R.U64 R0, R14, 0x10, R15 ;  /* 0x000000100e007819 */ /* 0x000fc4000000120f */
[----:B------:R-:W-:Y:S01]  /*07e0*/  SHF.R.U32.HI R45, RZ, 0x10, R15 ;  /* 0x00000010ff2d7819 */ /* 0x000fe2000001160f */
[----:B------:R-:W-:Y:S02]  /*07f0*/  HADD2.F32 R15, -RZ, R15.H0_H0 ;  /* 0x2000000fff0f7230 */ /* 0x000fe40000004100 */
[--C-:B-----5:R-:W-:Y:S01]  /*0800*/  FADD.FTZ R43, R43, R24.reuse ;  /* 0x000000182b2b7221 */ /* 0x120fe20000010000 */
[----:B------:R-:W-:Y:S01]  /*0810*/  PRMT R11, R0, 0x7610, R11 ;  /* 0x00007610000b7816 */ /* 0x000fe2000000000b */
[----:B------:R-:W-:Y:S02]  /*0820*/  HADD2.F32 R45, -RZ, R45.H0_H0 ;  /* 0x2000002dff2d7230 */ /* 0x000fe40000004100 */
[--C-:B------:R-:W-:Y:S01]  /*0830*/  FADD.FTZ R44, R15, R24.reuse ;  /* 0x000000180f2c7221 */ /* 0x100fe20000010000 */
[----:B------:R-:W-:Y:S01]  /*0840*/  FSETP.GTU.FTZ.AND P3, PT, R43, 20, PT ;  /* 0x41a000002b00780b */ /* 0x000fe20003f7c000 */
[----:B------:R-:W-:Y:S02]  /*0850*/  HADD2.F32 R11, -RZ, R11.H0_H0 ;  /* 0x2000000bff0b7230 */ /* 0x000fe40000004100 */
[----:B------:R-:W-:Y:S01]  /*0860*/  FADD.FTZ R45, R45, R24 ;  /* 0x000000182d2d7221 */ /* 0x000fe20000010000 */
[----:B------:R-:W-:-:S02]  /*0870*/  FSETP.GTU.FTZ.AND P0, PT, R44, 20, PT ;  /* 0x41a000002c00780b */ /* 0x000fc40003f1c000 */
[----:B------:R-:W-:Y:S02]  /*0880*/  FADD.FTZ R46, R11, R24 ;  /* 0x000000180b2e7221 */ /* 0x000fe40000010000 */
[----:B------:R-:W-:-:S03]  /*0890*/  FSETP.GTU.FTZ.AND P1, PT, R45, 20, PT ;  /* 0x41a000002d00780b */ /* 0x000fc60003f3c000 */
[----:B------:R-:W-:Y:S01]  /*08a0*/  FSETP.GTU.FTZ.AND P2, PT, R46, 20, PT ;  /* 0x41a000002e00780b */ /* 0x000fe20003f5c000 */
[----:B--2---:R-:W-:Y:S01]  /*08b0*/  STS.64 [R41], R12 ;  /* 0x0000000c29007388 */ /* 0x004fe20000000a00 */
[----:B------:R-:W-:-:S03]  /*08c0*/  NOP ;  /* 0x0000000000007918 */ /* 0x000fc60000000000 */
[----:B------:R-:W0:Y:S02]  /*08d0*/  LDS.64 R2, [R41] ;  /* 0x0000000029027984 */ /* 0x000e240000000a00 */
[----:B0-----:R-:W-:Y:S01]  /*08e0*/  SHF.R.U64 R52, R2, 0x10, R3 ;  /* 0x0000001002347819 */ /* 0x001fe20000001203 */
        /* <DEDUP_REMOVED lines=31> */
.L_x_10023:
[----:B------:R-:W-:Y:S05]  /*0ae0*/  BSYNC.RECONVERGENT B0 ;  /* 0x0000000000007941 */ /* 0x000fea0003800200 */
.L_x_10022:
        /* <DEDUP_REMOVED lines=32> */
.L_x_10025:
[----:B------:R-:W-:Y:S05]  /*0cf0*/  BSYNC.RECONVERGENT B0 ;  /* 0x0000000000007941 */ /* 0x000fea0003800200 */
.L_x_10024:
        /* <DEDUP_REMOVED lines=32> */
.L_x_10027:
[----:B------:R-:W-:Y:S05]  /*0f00*/  BSYNC.RECONVERGENT B0 ;  /* 0x0000000000007941 */ /* 0x000fea0003800200 */
.L_x_10026:
        /* <DEDUP_REMOVED lines=32> */
.L_x_10029:
[----:B------:R-:W-:Y:S05]  /*1110*/  BSYNC.RECONVERGENT B0 ;  /* 0x0000000000007941 */ /* 0x000fea0003800200 */
.L_x_10028:
[----:B------:R-:W0:Y:S01]  /*1120*/  LDCU UR7, c[0x0][0x38c] ;  /* 0x00007180ff0777ac */ /* 0x000e220008000800 */
[----:B------:R-:W-:Y:S01]  /*1130*/  HADD2.F32 R0, -RZ, R2.H0_H0 ;  /* 0x20000002ff007230 */ /* 0x000fe20000004100 */
[----:B------:R-:W-:Y:S01]  /*1140*/  SHF.R.U32.HI R55, RZ, 0x10, R3 ;  /* 0x00000010ff377819 */ /* 0x000fe20000011603 */
        /* <DEDUP_REMOVED lines=9> */
[----:B------:R-:W-:Y:S01]  /*11e0*/  MOV R53, RZ ;  /* 0x000000ff00357202 */ /* 0x000fe20000000f00 */
[----:B------:R-:W-:Y:S01]  /*11f0*/  FMUL.FTZ R71, R0, R23 ;  /* 0x0000001700477220 */ /* 0x000fe20000410000 */
[C---:B------:R-:W-:Y:S01]  /*1200*/  FFMA.FTZ R2, R50.reuse, R47, R29 ;  /* 0x0000002f32027223 */ /* 0x040fe2000001001d */
[----:B------:R-:W-:Y:S01]  /*1210*/  MOV R51, RZ ;  /* 0x000000ff00337202 */ /* 0x000fe20000000f00 */
[-C--:B------:R-:W-:Y:S01]  /*1220*/  FMUL.FTZ R19, R50, R23.reuse ;  /* 0x0000001732137220 */ /* 0x080fe20000410000 */
[CC--:B------:R-:W-:Y:S01]  /*1230*/  FMUL.FTZ R20, R55.reuse, R23.reuse ;  /* 0x0000001737147220 */ /* 0x0c0fe20000410000 */
[----:B0-----:R-:W-:Y:S01]  /*1240*/  UISETP.GE.AND UP0, UPT, UR7, 0x1, UPT ;  /* 0x000000010700788c */ /* 0x001fe2000bf06270 */
[----:B------:R-:W-:Y:S01]  /*1250*/  FMUL.FTZ R18, R52, R23 ;  /* 0x0000001734127220 */ /* 0x000fe20000410000 */
[----:B------:R-:W-:Y:S01]  /*1260*/  FFMA.FTZ R29, R55, R56, R2 ;  /* 0x00000038371d7223 */ /* 0x000fe20000010002 */
[----:B------:R-:W-:Y:S01]  /*1270*/  UIADD3 UR9, UPT, UPT, UR8, -0x1, URZ ;  /* 0xffffffff08097890 */ /* 0x000fe2000fffe0ff */
        /* <DEDUP_REMOVED lines=32> */
[----:B------:R-:W-:Y:S02]  /*1480*/  ISETP.EQ.AND P0, PT, R32, RZ, !P0 ;  /* 0x000000ff2000720c */ /* 0x000fe40004702270 */
[----:B------:R-:W-:Y:S02]  /*1490*/  MOV R73, UR4 ;  /* 0x0000000400497c02 */ /* 0x000fe40008000f00 */
[----:B------:R-:W-:Y:S02]  /*14a0*/  MOV R13, UR5 ;  /* 0x00000005000d7c02 */ /* 0x000fe40008000f00 */
[----:B--2---:R-:W-:Y:S02]  /*14b0*/  SHF.L.U64.HI R9, R8, 0x2, R9 ;  /* 0x0000000208097819 */ /* 0x004fe40000010209 */
[----:B---34-:R-:W-:-:S07]  /*14c0*/  SHF.L.U64.HI R11, R10, 0x2, R11 ;  /* 0x000000020a0b7819 */ /* 0x018fce000001020b */
.L_x_10036:
        /* <DEDUP_REMOVED lines=21> */
[----:B0-----:R-:W0:Y:S01]  /*1620*/  MUFU.EX2 R87, R87 ;  /* 0x0000005700577308 */ /* 0x001e220000000800 */
        /* <DEDUP_REMOVED lines=13> */
.L_x_10032:
[----:B------:R0:W1:Y:S02]  /*1700*/  LDS R86, [R74+0xb4c] ;  /* 0x000b4c004a567984 */ /* 0x0000640000000800 */
.L_x_10033:
[----:B------:R-:W-:Y:S05]  /*1710*/  BSYNC.RECONVERGENT B0 ;  /* 0x0000000000007941 */ /* 0x000fea0003800200 */
.L_x_10031:
        /* <DEDUP_REMOVED lines=16> */
[C---:B------:R-:W-:Y:S01]  /*1820*/  FFMA.FTZ R15, R87.reuse, R14, R60 ;  /* 0x0000000e570f7223 */ /* 0x040fe2000001003c */
        /* <DEDUP_REMOVED lines=9> */
[----:B------:R-:W4:Y:S01]  /*18c0*/  SHFL.UP PT, R14, R15, 0x1, RZ ;  /* 0x042000000f0e7989 */ /* 0x000f2200000e00ff */
[----:B-1----:R-:W-:Y:S01]  /*18d0*/  @P1 FMUL.FTZ R3, R89, R16 ;  /* 0x0000001059031220 */ /* 0x002fe20000410000 */
[----:B---3--:R-:W-:-:S04]  /*18e0*/  @P1 FFMA.FTZ R17, R16, R88, R17 ;  /* 0x0000005810111223 */ /* 0x008fc80000010011 */
[----:B------:R-:W-:Y:S02]  /*18f0*/  @P1 MOV R16, R3 ;  /* 0x0000000300101202 */ /* 0x000fe40000000f00 */
[----:B------:R-:W1:Y:S01]  /*1900*/  SHFL.UP PT, R3, R2, 0x1, RZ ;  /* 0x0420000002037989 */ /* 0x000e6200000e00ff */
[----:B----4-:R-:W-:Y:S01]  /*1910*/  FFMA.FTZ R14, R2, R14, R15 ;  /* 0x0000000e020e7223 */ /* 0x010fe2000001000f */
[----:B------:R-:W-:Y:S02]  /*1920*/  ISETP.GE.AND P1, PT, R42, 0x1, PT ;  /* 0x000000012a00780c */ /* 0x000fe40003f26270 */
[----:B------:R-:W3:Y:S02]  /*1930*/  SHFL.DOWN PT, R85, R16, 0x2, 0x1f ;  /* 0x08401f0010557f89 */ /* 0x000ee400000e0000 */
[----:B------:R-:W-:Y:S02]  /*1940*/  FSEL R15, R15, R14, !P1 ;  /* 0x0000000e0f0f7208 */ /* 0x000fe40004800000 */
[----:B------:R-:W4:Y:S04]  /*1950*/  SHFL.DOWN PT, R88, R17, 0x2, 0x1f ;  /* 0x08401f0011587f89 */ /* 0x000f2800000e0000 */
[----:B------:R-:W2:Y:S03]  /*1960*/  SHFL.UP PT, R14, R15, 0x2, RZ ;  /* 0x044000000f0e7989 */ /* 0x000ea600000e00ff */
[----:B-1----:R-:W-:Y:S01]  /*1970*/  @P1 FMUL.FTZ R2, R2, R3 ;  /* 0x0000000302021220 */ /* 0x002fe20000410000 */
[----:B------:R-:W-:Y:S01]  /*1980*/  ISETP.GE.AND P1, PT, R42, 0x2, PT ;  /* 0x000000022a00780c */ /* 0x000fe20003f26270 */
[----:B---3--:R-:W-:-:S03]  /*1990*/  @!P2 FMUL.FTZ R85, R16, R85 ;  /* 0x000000551055a220 */ /* 0x008fc60000410000 */
[----:B------:R-:W1:Y:S01]  /*19a0*/  SHFL.UP PT, R3, R2, 0x2, RZ ;  /* 0x0440000002037989 */ /* 0x000e6200000e00ff */
[----:B----4-:R-:W-:Y:S01]  /*19b0*/  @!P2 FFMA.FTZ R17, R16, R88, R17 ;  /* 0x000000581011a223 */ /* 0x010fe20000010011 */
[----:B------:R-:W-:Y:S02]  /*19c0*/  @!P2 MOV R16, R85 ;  /* 0x000000550010a202 */ /* 0x000fe40000000f00 */
[----:B------:R-:W-:Y:S01]  /*19d0*/  ISETP.GT.U32.AND P2, PT, R72, 0x1b, PT ;  /* 0x0000001b4800780c */ /* 0x000fe20003f44070 */
[----:B--2---:R-:W-:Y:S01]  /*19e0*/  FFMA.FTZ R14, R2, R14, R15 ;  /* 0x0000000e020e7223 */ /* 0x004fe2000001000f */
[----:B------:R-:W2:Y:S04]  /*19f0*/  SHFL.DOWN PT, R88, R17, 0x4, 0x1f ;  /* 0x08801f0011587f89 */ /* 0x000ea800000e0000 */
[----:B------:R-:W3:Y:S01]  /*1a00*/  SHFL.DOWN PT, R85, R16, 0x4, 0x1f ;  /* 0x08801f0010557f89 */ /* 0x000ee200000e0000 */
[----:B------:R-:W-:-:S05]  /*1a10*/  FSEL R89, R15, R14, !P1 ;  /* 0x0000000e0f597208 */ /* 0x000fca0004800000 */
[----:B------:R-:W4:Y:S01]  /*1a20*/  SHFL.UP PT, R14, R89, 0x4, RZ ;  /* 0x04800000590e7989 */ /* 0x000f2200000e00ff */
[----:B-1----:R-:W-:Y:S01]  /*1a30*/  @P1 FMUL.FTZ R2, R2, R3 ;  /* 0x0000000302021220 */ /* 0x002fe20000410000 */
[----:B------:R-:W-:-:S04]  /*1a40*/  ISETP.GE.AND P1, PT, R42, 0x4, PT ;  /* 0x000000042a00780c */ /* 0x000fc80003f26270 */
[----:B------:R-:W1:Y:S01]  /*1a50*/  SHFL.UP PT, R3, R2, 0x4, RZ ;  /* 0x0480000002037989 */ /* 0x000e6200000e00ff */
[C---:B--2---:R-:W-:Y:S01]  /*1a60*/  @!P2 FFMA.FTZ R17, R16.reuse, R88, R17 ;  /* 0x000000581011a223 */ /* 0x044fe20000010011 */
[----:B---3--:R-:W-:-:S04]  /*1a70*/  @!P2 FMUL.FTZ R15, R16, R85 ;  /* 0x00000055100fa220 */ /* 0x008fc80000410000 */
[----:B------:R-:W2:Y:S01]  /*1a80*/  SHFL.DOWN PT, R90, R17, 0x8, 0x1f ;  /* 0x09001f00115a7f89 */ /* 0x000ea200000e0000 */
[----:B------:R-:W-:Y:S01]  /*1a90*/  @!P2 MOV R16, R15 ;  /* 0x0000000f0010a202 */ /* 0x000fe20000000f00 */
[----:B----4-:R-:W-:Y:S01]  /*1aa0*/  FFMA.FTZ R14, R2, R14, R89 ;  /* 0x0000000e020e7223 */ /* 0x010fe20000010059 */
[----:B------:R-:W-:Y:S02]  /*1ab0*/  ISETP.GT.U32.AND P2, PT, R72, 0x17, PT ;  /* 0x000000174800780c */ /* 0x000fe40003f44070 */
[----:B------:R-:W-:Y:S01]  /*1ac0*/  MOV R15, RZ ;  /* 0x000000ff000f7202 */ /* 0x000fe20000000f00 */
[----:B------:R-:W3:Y:S01]  /*1ad0*/  SHFL.DOWN PT, R91, R16, 0x8, 0x1f ;  /* 0x09001f00105b7f89 */ /* 0x000ee200000e0000 */
[----:B------:R-:W-:Y:S01]  /*1ae0*/  FSEL R85, R89, R14, !P1 ;  /* 0x0000000e59557208 */ /* 0x000fe20004800000 */
[----:B------:R-:W-:-:S04]  /*1af0*/  HFMA2 R14, -RZ, RZ, 1.875, 0 ;  /* 0x3f800000ff0e7431 */ /* 0x000fc800000001ff */
[----:B------:R-:W4:Y:S01]  /*1b00*/  SHFL.UP PT, R88, R85, 0x8, RZ ;  /* 0x0500000055587989 */ /* 0x000f2200000e00ff */
[----:B-1----:R-:W-:Y:S01]  /*1b10*/  @P1 FMUL.FTZ R2, R2, R3 ;  /* 0x0000000302021220 */ /* 0x002fe20000410000 */
[----:B------:R-:W-:Y:S02]  /*1b20*/  ISETP.GE.AND P1, PT, R42, 0x8, PT ;  /* 0x000000082a00780c */ /* 0x000fe40003f26270 */
[----:B------:R-:W-:Y:S04]  /*1b30*/  @P0 LDS.64 R14, [R61] ;  /* 0x000000003d0e0984 */ /* 0x000fe80000000a00 */
[----:B------:R-:W1:Y:S01]  /*1b40*/  SHFL.UP PT, R3, R2, 0x8, RZ ;  /* 0x0500000002037989 */ /* 0x000e6200000e00ff */
[----:B--2---:R-:W-:-:S05]  /*1b50*/  @!P2 FFMA.FTZ R17, R16, R90, R17 ;  /* 0x0000005a1011a223 */ /* 0x004fca0000010011 */
[----:B------:R-:W2:Y:S01]  /*1b60*/  SHFL.DOWN PT, R90, R17, 0x10, 0x1f ;  /* 0x0a001f00115a7f89 */ /* 0x000ea200000e0000 */
        /* <DEDUP_REMOVED lines=10> */
[----:B--2---:R-:W-:-:S05]  /*1c10*/  @!P2 FFMA.FTZ R17, R16, R90, R17 ;  /* 0x0000005a1011a223 */ /* 0x004fca0000010011 */
[----:B------:R-:W-:Y:S01]  /*1c20*/  SHFL.DOWN PT, R90, R17, 0x1, 0x1f ;  /* 0x08201f00115a7f89 */ /* 0x000fe200000e0000 */
[----:B---3--:R-:W-:-:S05]  /*1c30*/  @!P2 FMUL.FTZ R88, R16, R91 ;  /* 0x0000005b1058a220 */ /* 0x008fca0000410000 */
[----:B------:R-:W-:Y:S01]  /*1c40*/  @!P2 MOV R16, R88 ;  /* 0x000000580010a202 */ /* 0x000fe20000000f00 */
[----:B-1----:R-:W-:Y:S01]  /*1c50*/  FFMA.FTZ R92, R2, R3, R85 ;  /* 0x00000003025c7223 */ /* 0x002fe20000010055 */
[----:B------:R-:W-:Y:S01]  /*1c60*/  SHFL.IDX PT, R88, R15, RZ, 0x1f ;  /* 0x00001fff0f587589 */ /* 0x000fe200000e0000 */
[----:B------:R-:W-:Y:S01]  /*1c70*/  ISETP.NE.AND P2, PT, R32, 0x1f, PT ;  /* 0x0000001f2000780c */ /* 0x000fe20003f45270 */
[----:B----4-:R-:W-:Y:S02]  /*1c80*/  @P1 FMUL.FTZ R2, R2, R89 ;  /* 0x0000005902021220 */ /* 0x010fe40000410000 */
[----:B------:R-:W1:Y:S01]  /*1c90*/  SHFL.DOWN PT, R3, R16, 0x1, 0x1f ;  /* 0x08201f0010037f89 */ /* 0x000e6200000e0000 */
[----:B------:R-:W-:Y:S02]  /*1ca0*/  FSEL R92, R85, R92, !P1 ;  /* 0x0000005c555c7208 */ /* 0x000fe40004800000 */
[----:B------:R-:W-:Y:S01]  /*1cb0*/  ISETP.NE.AND P1, PT, R32, RZ, PT ;  /* 0x000000ff2000720c */ /* 0x000fe20003f25270 */
[----:B------:R-:W-:Y:S04]  /*1cc0*/  SHFL.UP PT, R2, R2, 0x1, RZ ;  /* 0x0420000002027989 */ /* 0x000fe800000e00ff */
[----:B------:R-:W-:Y:S02]  /*1cd0*/  SHFL.UP PT, R85, R92, 0x1, RZ ;  /* 0x042000005c557989 */ /* 0x000fe400000e00ff */
[----:B-1----:R-:W-:Y:S01]  /*1ce0*/  @P2 FFMA.FTZ R88, R3, R88, R90 ;  /* 0x0000005803582223 */ /* 0x002fe2000001005a */
[----:B------:R-:W-:Y:S01]  /*1cf0*/  ISETP.GT.AND P2, PT, R42, 0x1e, PT ;  /* 0x0000001e2a00780c */ /* 0x000fe20003f44270 */
[----:B------:R-:W-:Y:S02]  /*1d00*/  SHFL.IDX PT, R90, R17, RZ, 0x1f ;  /* 0x00001fff115a7589 */ /* 0x000fe400000e0000 */
[----:B------:R-:W-:-:S04]  /*1d10*/  FFMA.FTZ R3, R88, R86, R77 ;  /* 0x0000005658037223 */ /* 0x000fc8000001004d */
[----:B------:R-:W-:-:S04]  /*1d20*/  FFMA.FTZ R77, R87, R3, R84 ;  /* 0x00000003574d7223 */ /* 0x000fc80000010054 */
[----:B------:R-:W-:Y:S01]  /*1d30*/  FFMA.FTZ R79, R78, R77, R79 ;  /* 0x0000004d4e4f7223 */ /* 0x000fe2000001004f */
[----:B-----5:R-:W1:Y:S02]  /*1d40*/  SHFL.IDX PT, R89, R83, RZ, 0x1f ;  /* 0x00001fff53597589 */ /* 0x020e6400000e0000 */
[----:B-1----:R-:W-:-:S04]  /*1d50*/  @P1 FFMA.FTZ R89, R2, R89, R85 ;  /* 0x0000005902591223 */ /* 0x002fc80000010055 */
[----:B------:R-:W-:-:S04]  /*1d60*/  FFMA.FTZ R82, R82, R89, R57 ;  /* 0x0000005952527223 */ /* 0x000fc80000010039 */
        /* <DEDUP_REMOVED lines=10> */
[----:B------:R-:W-:Y:S01]  /*1e10*/  FFMA.FTZ R93, R87, R84, R60 ;  /* 0x00000054575d7223 */ /* 0x000fe2000001003c */
[----:B------:R-:W-:Y:S01]  /*1e20*/  FMUL.FTZ R80, R77, R44 ;  /* 0x0000002c4d507220 */ /* 0x000fe20000410000 */
[----:B------:R-:W-:Y:S01]  /*1e30*/  FADD.FTZ R89, -R59, R84 ;  /* 0x000000543b597221 */ /* 0x000fe20000010100 */
[----:B------:R-:W-:Y:S01]  /*1e40*/  FFMA.FTZ R87, R85, R78, R82 ;  /* 0x0000004e55577223 */ /* 0x000fe20000010052 */
[----:B------:R-:W-:Y:S01]  /*1e50*/  FFMA.FTZ R82, R50, R84, R91 ;  /* 0x0000005432527223 */ /* 0x000fe2000001005b */
[----:B------:R-:W-:Y:S01]  /*1e60*/  FMUL.FTZ R91, R3, R45 ;  /* 0x0000002d035b7220 */ /* 0x000fe20000410000 */
[----:B------:R-:W-:Y:S01]  /*1e70*/  FADD.FTZ R84, -R60, R93 ;  /* 0x0000005d3c547221 */ /* 0x000fe20000010100 */
[C---:B------:R-:W-:Y:S01]  /*1e80*/  FFMA.FTZ R86, R80.reuse, R89, R87 ;  /* 0x0000005950567223 */ /* 0x040fe20000010057 */
[----:B------:R-:W-:Y:S01]  /*1e90*/  FFMA.FTZ R82, R55, R93, R82 ;  /* 0x0000005d37527223 */ /* 0x000fe20000010052 */
[C---:B------:R-:W-:Y:S01]  /*1ea0*/  FADD.FTZ R20, R91.reuse, R20 ;  /* 0x000000145b147221 */ /* 0x040fe20000010000 */
[----:B------:R-:W-:Y:S01]  /*1eb0*/  FADD.FTZ R19, R80, R19 ;  /* 0x0000001350137221 */ /* 0x000fe20000010000 */
[----:B------:R-:W-:Y:S01]  /*1ec0*/  FFMA.FTZ R87, R91, R84, R86 ;  /* 0x000000545b577223 */ /* 0x000fe20000010056 */
[C---:B------:R-:W-:Y:S01]  /*1ed0*/  FMUL.FTZ R91, R70.reuse, R79 ;  /* 0x0000004f465b7220 */ /* 0x040fe20000410000 */
[----:B------:R-:W1:Y:S01]  /*1ee0*/  SHFL.DOWN PT, R93, R82, 0x1, 0x1f ;  /* 0x08201f00525d7f89 */ /* 0x000e6200000e0000 */
[----:B------:R-:W-:Y:S01]  /*1ef0*/  FMUL.FTZ R80, R70, R77 ;  /* 0x0000004d46507220 */ /* 0x000fe20000410000 */
[----:B------:R-:W-:Y:S01]  /*1f00*/  FADD.FTZ R71, R2, R71 ;  /* 0x0000004702477221 */ /* 0x000fe20000010000 */
[----:B------:R-:W-:Y:S01]  /*1f10*/  FMUL.FTZ R78, R78, R91 ;  /* 0x0000005b4e4e7220 */ /* 0x000fe20000410000 */
[----:B------:R-:W2:Y:S01]  /*1f20*/  SHFL.DOWN PT, R86, R87, 0x1, 0x1f ;  /* 0x08201f0057567f89 */ /* 0x000ea200000e0000 */
[----:B------:R-:W-:Y:S01]  /*1f30*/  FMUL.FTZ R80, R89, R80 ;  /* 0x0000005059507220 */ /* 0x000fe20000410000 */
[----:B------:R-:W-:Y:S01]  /*1f40*/  FADD.FTZ R18, R85, R18 ;  /* 0x0000001255127221 */ /* 0x000fe20000010000 */
[----:B------:R-:W-:-:S02]  /*1f50*/  FFMA.FTZ R78, R49, R79, R78 ;  /* 0x0000004f314e7223 */ /* 0x000fc4000001004e */
[----:B------:R-:W-:Y:S02]  /*1f60*/  FFMA.FTZ R80, R47, R77, R80 ;  /* 0x0000004d2f507223 */ /* 0x000fe40000010050 */
[----:B------:R-:W-:Y:S02]  /*1f70*/  FADD.FTZ R69, R78, R69 ;  /* 0x000000454e457221 */ /* 0x000fe40000010000 */
        /* <DEDUP_REMOVED lines=11> */
[----:B-1----:R-:W-:-:S02]  /*2030*/  @!P2 FADD.FTZ R82, R82, R93 ;  /* 0x0000005d5252a221 */ /* 0x002fc40000010000 */
[----:B------:R-:W1:Y:S01]  /*2040*/  SHFL.IDX PT, R93, R16, RZ, 0x1f ;  /* 0x00001fff105d7589 */ /* 0x000e6200000e0000 */
[----:B--2---:R-:W-:Y:S01]  /*2050*/  @!P2 FADD.FTZ R87, R87, R86 ;  /* 0x000000565757a221 */ /* 0x004fe20000010000 */
[----:B------:R-:W-:Y:S02]  /*2060*/  ISETP.GT.AND P2, PT, R42, 0x17, PT ;  /* 0x000000172a00780c */ /* 0x000fe40003f44270 */
[----:B------:R-:W2:Y:S04]  /*2070*/  SHFL.DOWN PT, R92, R82, 0x8, 0x1f ;  /* 0x09001f00525c7f89 */ /* 0x000ea800000e0000 */
[----:B------:R-:W3:Y:S01]  /*2080*/  SHFL.DOWN PT, R88, R87, 0x8, 0x1f ;  /* 0x09001f0057587f89 */ /* 0x000ee200000e0000 */
[----:B------:R-:W4:Y:S01]  /*2090*/  @!P4 S2R R86, SR_CgaCtaId ;  /* 0x000000000056c919 */ /* 0x000f220000008800 */
[C---:B-1----:R-:W-:Y:S01]  /*20a0*/  FFMA.FTZ R15, R93.reuse, R15, R90 ;  /* 0x0000000f5d0f7223 */ /* 0x042fe2000001005a */
[----:B------:R-:W-:Y:S01]  /*20b0*/  FMUL.FTZ R14, R93, R14 ;  /* 0x0000000e5d0e7220 */ /* 0x000fe20000410000 */
[----:B------:R-:W-:-:S03]  /*20c0*/  @!P4 MOV R93, 0x400 ;  /* 0x00000400005dc802 */ /* 0x000fc60000000f00 */
[----:B--2---:R-:W-:Y:S01]  /*20d0*/  @!P2 FADD.FTZ R82, R82, R92 ;  /* 0x0000005c5252a221 */ /* 0x004fe20000010000 */
[----:B------:R1:W-:Y:S01]  /*20e0*/  @!P3 STS.64 [R61], R14 ;  /* 0x0000000e3d00b388 */ /* 0x0003e20000000a00 */
[----:B---3--:R-:W-:Y:S01]  /*20f0*/  @!P2 FADD.FTZ R87, R87, R88 ;  /* 0x000000585757a221 */ /* 0x008fe20000010000 */
[----:B------:R-:W-:Y:S02]  /*2100*/  ISETP.GT.AND P2, PT, R42, 0xf, PT ;  /* 0x0000000f2a00780c */ /* 0x000fe40003f44270 */
[----:B------:R-:W2:Y:S04]  /*2110*/  SHFL.DOWN PT, R92, R82, 0x10, 0x1f ;  /* 0x0a001f00525c7f89 */ /* 0x000ea800000e0000 */
[----:B------:R-:W3:Y:S01]  /*2120*/  SHFL.DOWN PT, R88, R87, 0x10, 0x1f ;  /* 0x0a001f0057587f89 */ /* 0x000ee200000e0000 */
[C---:B-1----:R-:W-:Y:S01]  /*2130*/  FMUL.FTZ R14, R70.reuse, R81 ;  /* 0x00000051460e7220 */ /* 0x042fe20000410000 */
[----:B------:R-:W-:Y:S01]  /*2140*/  FMUL.FTZ R15, R70, R3 ;  /* 0x00000003460f7220 */ /* 0x000fe20000410000 */
[----:B----4-:R-:W-:-:S02]  /*2150*/  @!P4 LEA R21, R86, R93, 0x18 ;  /* 0x0000005d5615c211 */ /* 0x010fc400078ec0ff */
[----:B------:R-:W-:Y:S01]  /*2160*/  FMUL.FTZ R83, R83, R14 ;  /* 0x0000000e53537220 */ /* 0x000fe20000410000 */
[----:B------:R-:W-:-:S03]  /*2170*/  FMUL.FTZ R15, R84, R15 ;  /* 0x0000000f540f7220 */ /* 0x000fc60000410000 */
[----:B------:R-:W-:Y:S01]  /*2180*/  FFMA.FTZ R2, R48, R81, R83 ;  /* 0x0000005130027223 */ /* 0x000fe20000010053 */
[----:B------:R-:W-:-:S03]  /*2190*/  FFMA.FTZ R15, R56, R3, R15 ;  /* 0x00000003380f7223 */ /* 0x000fc6000001000f */
[----:B------:R-:W-:Y:S01]  /*21a0*/  FADD.FTZ R51, R2, R51 ;  /* 0x0000003302337221 */ /* 0x000fe20000010000 */
[----:B------:R-:W-:Y:S01]  /*21b0*/  FADD.FTZ R54, R15, R54 ;  /* 0x000000360f367221 */ /* 0x000fe20000010000 */
[----:B--2---:R-:W-:Y:S01]  /*21c0*/  FADD.FTZ R17, R82, R92 ;  /* 0x0000005c52117221 */ /* 0x004fe20000010000 */
[----:B---3--:R-:W-:-:S04]  /*21d0*/  FADD.FTZ R16, R87, R88 ;  /* 0x0000005857107221 */ /* 0x008fc80000010000 */
        /* <DEDUP_REMOVED lines=13> */
.L_x_10035:
[----:B------:R-:W-:Y:S05]  /*22b0*/  BSYNC.RECONVERGENT B0 ;  /* 0x0000000000007941 */ /* 0x000fea0003800200 */
.L_x_10034:
        /* <DEDUP_REMOVED lines=13> */
.L_x_10030:
[----:B------:R-:W-:Y:S06]  /*2390*/  BAR.SYNC.DEFER_BLOCKING 0x0 ;  /* 0x0000000000007b1d */ /* 0x000fec0000010000 */
[----:B------:R-:W-:Y:S01]  /*23a0*/  F2F.F16.F32 R18, R18 ;  /* 0x0000001200127304 */ /* 0x000fe20000200800 */
[----:B------:R-:W1:Y:S01]  /*23b0*/  LDCU.64 UR10, c[0x0][0x4f8] ;  /* 0x00009f00ff0a77ac */ /* 0x000e620008000a00 */
[----:B------:R-:W2:Y:S01]  /*23c0*/  LDC.64 R16, c[0x0][0x500] ;  /* 0x00014000ff107b82 */ /* 0x000ea20000000a00 */
[----:B------:R-:W3:Y:S05]  /*23d0*/  LDG.E.64 R4, desc[UR16][R4.64] ;  /* 0x0000001004047981 */ /* 0x000eea000c1e1b00 */
[----:B------:R-:W-:Y:S01]  /*23e0*/  F2F.F16.F32 R19, R19 ;  /* 0x0000001300137304 */ /* 0x000fe20000200800 */
[----:B------:R-:W-:-:S02]  /*23f0*/  USHF.L.U32 UR6, UR9, 0x7, URZ ;  /* 0x0000000709067899 */ /* 0x000fc400080006ff */
[----:B------:R-:W-:Y:S02]  /*2400*/  UISETP.GT.AND UP0, UPT, UR8, 0x1, UPT ;  /* 0x000000010800788c */ /* 0x000fe4000bf04270 */
[----:B------:R-:W-:Y:S01]  /*2410*/  USHF.R.S32.HI UR7, URZ, 0x1f, UR6 ;  /* 0x0000001fff077899 */ /* 0x000fe20008011406 */
[----:B------:R-:W-:Y:S02]  /*2420*/  UMOV UR8, UR9 ;  /* 0x0000000900087c82 */ /* 0x000fe40008000000 */
[----:B------:R-:W4:Y:S01]  /*2430*/  F2F.F16.F32 R20, R20 ;  /* 0x0000001400147304 */ /* 0x000f220000200800 */
[----:B-1----:R-:W-:-:S04]  /*2440*/  UIMAD.WIDE.U32 UR4, UR18, UR10, UR6 ;  /* 0x0000000a120472a5 */ /* 0x002fc8000f8e0006 */
[----:B------:R-:W-:-:S03]  /*2450*/  UIMAD UR5, UR18, UR11, UR5 ;  /* 0x0000000b120572a4 */ /* 0x000fc6000f8e0205 */
[----:B------:R-:W1:Y:S01]  /*2460*/  F2F.F16.F32 R71, R71 ;  /* 0x0000004700477304 */ /* 0x000e620000200800 */
[----:B----4-:R-:W-:Y:S01]  /*2470*/  PRMT R19, R19, 0x5410, R20 ;  /* 0x0000541013137816 */ /* 0x010fe20000000014 */
[----:B---3--:R-:W-:Y:S01]  /*2480*/  STS.64 [R41], R4 ;  /* 0x0000000429007388 */ /* 0x008fe20000000a00 */
[----:B------:R-:W-:-:S03]  /*2490*/  NOP ;  /* 0x0000000000007918 */ /* 0x000fc60000000000 */
[----:B------:R-:W3:Y:S02]  /*24a0*/  LDS.64 R10, [R41] ;  /* 0x00000000290a7984 */ /* 0x000ee40000000a00 */
[----:B---3--:R-:W-:Y:S01]  /*24b0*/  HADD2.F32 R3, -RZ, R11.H0_H0 ;  /* 0x2000000bff037230 */ /* 0x008fe20000004100 */
[--C-:B------:R-:W-:Y:S02]  /*24c0*/  SHF.R.U32.HI R0, RZ, 0x10, R11.reuse ;  /* 0x00000010ff007819 */ /* 0x100fe4000001160b */
[----:B------:R-:W-:Y:S02]  /*24d0*/  SHF.R.U64 R8, R10, 0x10, R11 ;  /* 0x000000100a087819 */ /* 0x000fe4000000120b */
[--C-:B------:R-:W-:Y:S01]  /*24e0*/  FADD.FTZ R2, R3, R24.reuse ;  /* 0x0000001803027221 */ /* 0x100fe20000010000 */
[----:B------:R-:W-:Y:S02]  /*24f0*/  HADD2.F32 R3, -RZ, R10.H0_H0 ;  /* 0x2000000aff037230 */ /* 0x000fe40000004100 */
[----:B------:R-:W-:Y:S01]  /*2500*/  HADD2.F32 R5, -RZ, R8.H0_H0 ;  /* 0x20000008ff057230 */ /* 0x000fe20000004100 */
[----:B------:R-:W-:Y:S01]  /*2510*/  BAR.SYNC.DEFER_BLOCKING 0x0 ;  /* 0x0000000000007b1d */ /* 0x000fe20000010000 */
[----:B------:R-:W-:Y:S01]  /*2520*/  FSETP.GTU.FTZ.AND P2, PT, R2, 20, PT ;  /* 0x41a000000200780b */ /* 0x000fe20003f5c000 */
[----:B------:R-:W-:Y:S01]  /*2530*/  FADD.FTZ R4, R3, R24 ;  /* 0x0000001803047221 */ /* 0x000fe20000010000 */
[----:B------:R-:W-:-:S02]  /*2540*/  HADD2.F32 R3, -RZ, R0.H0_H0 ;  /* 0x20000000ff037230 */ /* 0x000fc40000004100 */
[--C-:B------:R-:W-:Y:S02]  /*2550*/  FADD.FTZ R5, R5, R24.reuse ;  /* 0x0000001805057221 */ /* 0x100fe40000010000 */
[----:B------:R-:W-:Y:S01]  /*2560*/  FSETP.GTU.FTZ.AND P0, PT, R4, 20, PT ;  /* 0x41a000000400780b */ /* 0x000fe20003f1c000 */
[----:B------:R-:W-:Y:S02]  /*2570*/  FADD.FTZ R3, R3, R24 ;  /* 0x0000001803037221 */ /* 0x000fe40000010000 */
[----:B------:R-:W-:-:S03]  /*2580*/  FSETP.GTU.FTZ.AND P1, PT, R5, 20, PT ;  /* 0x41a000000500780b */ /* 0x000fc60003f3c000 */
[----:B------:R-:W-:Y:S01]  /*2590*/  FSETP.GTU.FTZ.AND P3, PT, R3, 20, PT ;  /* 0x41a000000300780b */ /* 0x000fe20003f7c000 */
[----:B------:R-:W-:-:S06]  /*25a0*/  @!P2 FMUL.FTZ R2, R2, -1.4426950216293334961 ;  /* 0xbfb8aa3b0202a820 */ /* 0x000fcc0000410000 */
[----:B------:R-:W3:Y:S01]  /*25b0*/  @!P2 MUFU.EX2 R2, R2 ;  /* 0x000000020002a308 */ /* 0x000ee20000000800 */
[----:B------:R-:W-:Y:S02]  /*25c0*/  @!P0 FMUL.FTZ R0, R4, -1.4426950216293334961 ;  /* 0xbfb8aa3b04008820 */ /* 0x000fe40000410000 */
[----:B------:R-:W-:-:S03]  /*25d0*/  @!P1 FMUL.FTZ R9, R5, -1.4426950216293334961 ;  /* 0xbfb8aa3b05099820 */ /* 0x000fc60000410000 */
[----:B------:R-:W-:Y:S01]  /*25e0*/  @!P3 FMUL.FTZ R11, R3, -1.4426950216293334961 ;  /* 0xbfb8aa3b030bb820 */ /* 0x000fe20000410000 */
[----:B------:R-:W4:Y:S04]  /*25f0*/  @!P0 MUFU.EX2 R0, R0 ;  /* 0x0000000000008308 */ /* 0x000f280000000800 */
[----:B------:R-:W5:Y:S01]  /*2600*/  @!P1 MUFU.EX2 R9, R9 ;  /* 0x0000000900099308 */ /* 0x000f620000000800 */
[----:B---3--:R-:W-:Y:S01]  /*2610*/  @!P2 FADD.FTZ R10, R2, 1 ;  /* 0x3f800000020aa421 */ /* 0x008fe20000010000 */
[----:B------:R-:W-:Y:S02]  /*2620*/  IMAD.WIDE.U32 R2, R18, 0x10000, RZ ;  /* 0x0001000012027825 */ /* 0x000fe400078e00ff */
[----:B------:R-:W3:Y:S03]  /*2630*/  @!P3 MUFU.EX2 R11, R11 ;  /* 0x0000000b000bb308 */ /* 0x000ee60000000800 */
[----:B------:R-:W-:Y:S01]  /*2640*/  LOP3.LUT R5, R19, R3, RZ, 0xfc, !PT ;  /* 0x0000000313057212 */ /* 0x000fe200078efcff */
[----:B----4-:R-:W-:Y:S01]  /*2650*/  @!P0 FADD.FTZ R8, R0, 1 ;  /* 0x3f80000000088421 */ /* 0x010fe20000010000 */
[----:B-1----:R-:W-:Y:S01]  /*2660*/  LOP3.LUT R4, R2, R71, RZ, 0xfc, !PT ;  /* 0x0000004702047212 */ /* 0x002fe200078efcff */
[----:B------:R-:W1:Y:S01]  /*2670*/  LDC.64 R18, c[0x0][0x550] ;  /* 0x00015400ff127b82 */ /* 0x000e620000000a00 */
[----:B------:R-:W4:Y:S01]  /*2680*/  @!P2 MUFU.RCP R10, R10 ;  /* 0x0000000a000aa308 */ /* 0x000f220000001000 */
[----:B-----5:R-:W-:-:S02]  /*2690*/  @!P1 FADD.FTZ R0, R9, 1 ;  /* 0x3f80000009009421 */ /* 0x020fc40000010000 */
[----:B------:R2:W-:Y:S01]  /*26a0*/  STS.64 [R41], R4 ;  /* 0x0000000429007388 */ /* 0x0005e20000000a00 */
[----:B------:R-:W-:-:S03]  /*26b0*/  NOP ;  /* 0x0000000000007918 */ /* 0x000fc60000000000 */
[----:B------:R-:W5:Y:S01]  /*26c0*/  LDS.64 R2, [R41] ;  /* 0x0000000029027984 */ /* 0x000f620000000a00 */
[----:B---3--:R-:W-:Y:S01]  /*26d0*/  @!P3 FADD.FTZ R11, R11, 1 ;  /* 0x3f8000000b0bb421 */ /* 0x008fe20000010000 */
[----:B------:R-:W3:Y:S01]  /*26e0*/  @!P0 MUFU.RCP R12, R8 ;  /* 0x00000008000c8308 */ /* 0x000ee20000001000 */
[C---:B--2---:R-:W-:Y:S01]  /*26f0*/  IMAD.WIDE.U32 R4, R22.reuse, R16, UR4 ;  /* 0x0000000416047e25 */ /* 0x044fe2000f8e0010 */
[----:B------:R-:W2:Y:S03]  /*2700*/  LDCU.64 UR4, c[0x0][0x518] ;  /* 0x0000a300ff0477ac */ /* 0x000ea60008000a00 */
[----:B----4-:R-:W-:Y:S01]  /*2710*/  @!P2 FMUL.FTZ R53, R53, R10 ;  /* 0x0000000a3535a220 */ /* 0x010fe20000410000 */
[----:B------:R-:W-:Y:S02]  /*2720*/  IMAD R5, R22, R17, R5 ;  /* 0x0000001116057224 */ /* 0x000fe400078e0205 */
[----:B------:R-:W4:Y:S01]  /*2730*/  @!P3 MUFU.RCP R11, R11 ;  /* 0x0000000b000bb308 */ /* 0x000f220000001000 */
[----:B------:R-:W-:-:S04]  /*2740*/  IADD3 R36, P2, PT, R36, -0x100, RZ ;  /* 0xffffff0024247810 */ /* 0x000fc80007f5e0ff */
[----:B------:R-:W-:-:S03]  /*2750*/  IADD3.X R37, PT, PT, R37, -0x1, RZ, P2, !PT ;  /* 0xffffffff25257810 */ /* 0x000fc600017fe4ff */
[----:B------:R-:W0:Y:S01]  /*2760*/  @!P1 MUFU.RCP R14, R0 ;  /* 0x00000000000e9308 */ /* 0x000e220000001000 */
[----:B---3--:R-:W-:Y:S01]  /*2770*/  @!P0 FMUL.FTZ R51, R51, R12 ;  /* 0x0000000c33338220 */ /* 0x008fe20000410000 */
[----:B-1----:R-:W-:Y:S01]  /*2780*/  LEA R10, P0, R4, R18, 0x1 ;  /* 0x00000012040a7211 */ /* 0x002fe200078008ff */
[----:B--2---:R-:W-:Y:S02]  /*2790*/  UIMAD.WIDE.U32 UR6, UR18, UR4, UR6 ;  /* 0x00000004120672a5 */ /* 0x004fe4000f8e0006 */
[----:B------:R-:W-:-:S03]  /*27a0*/  FADD.FTZ R30, R51, R30 ;  /* 0x0000001e331e7221 */ /* 0x000fc60000010000 */
[----:B------:R1:W-:Y:S01]  /*27b0*/  F2F.F16.F32 R0, R53 ;  /* 0x0000003500007304 */ /* 0x0003e20000200800 */
[----:B----4-:R-:W-:Y:S01]  /*27c0*/  @!P3 FMUL.FTZ R54, R54, R11 ;  /* 0x0000000b3636b220 */ /* 0x010fe20000410000 */
[----:B------:R-:W-:Y:S01]  /*27d0*/  LEA.HI.X R11, R4, R19, R5, 0x1, P0 ;  /* 0x00000013040b7211 */ /* 0x000fe200000f0c05 */
[----:B------:R-:W-:Y:S02]  /*27e0*/  UIMAD UR7, UR18, UR5, UR7 ;  /* 0x00000005120772a4 */ /* 0x000fe4000f8e0207 */
[----:B------:R-:W-:-:S03]  /*27f0*/  IMAD.WIDE.U32 R4, R32, 0x8, R10 ;  /* 0x0000000820047825 */ /* 0x000fc600078e000a */
[----:B------:R-:W2:Y:S01]  /*2800*/  F2F.F16.F32 R9, R54 ;  /* 0x0000003600097304 */ /* 0x000ea20000200800 */
[----:B0-----:R-:W-:Y:S01]  /*2810*/  @!P1 FMUL.FTZ R69, R69, R14 ;  /* 0x0000000e45459220 */ /* 0x001fe20000410000 */
[----:B------:R-:W-:Y:S01]  /*2820*/  IADD3 R34, P1, PT, R34, -0x100, RZ ;  /* 0xffffff0022227810 */ /* 0x000fe20007f3e0ff */
[----:B-----5:R0:W-:Y:S02]  /*2830*/  STG.E.64 desc[UR16][R4.64], R2 ;  /* 0x0000000204007986 */ /* 0x0201e4000c101b10 */
[----:B------:R-:W-:Y:S01]  /*2840*/  FADD.FTZ R30, R30, R69 ;  /* 0x000000451e1e7221 */ /* 0x000fe20000010000 */
[----:B------:R-:W-:Y:S02]  /*2850*/  IADD3.X R35, PT, PT, R35, -0x1, RZ, P1, !PT ;  /* 0xffffffff23237810 */ /* 0x000fe40000ffe4ff */
[----:B------:R-:W3:Y:S01]  /*2860*/  F2F.F16.F32 R8, R69 ;  /* 0x0000004500087304 */ /* 0x000ee20000200800 */
[----:B-1----:R-:W-:-:S04]  /*2870*/  FADD.FTZ R53, R30, R53 ;  /* 0x000000351e357221 */ /* 0x002fc80000010000 */
[----:B------:R-:W-:Y:S01]  /*2880*/  FADD.FTZ R30, R53, R54 ;  /* 0x00000036351e7221 */ /* 0x000fe20000010000 */
[----:B--2---:R-:W-:Y:S02]  /*2890*/  PRMT R15, R0, 0x5410, R9 ;  /* 0x00005410000f7816 */ /* 0x004fe40000000009 */
[----:B------:R-:W1:Y:S01]  /*28a0*/  F2F.F16.F32 R13, R51 ;  /* 0x00000033000d7304 */ /* 0x000e620000200800 */
[----:B---3--:R-:W-:-:S05]  /*28b0*/  IMAD.WIDE.U32 R8, R8, 0x10000, RZ ;  /* 0x0001000008087825 */ /* 0x008fca00078e00ff */
[----:B------:R-:W-:Y:S02]  /*28c0*/  LOP3.LUT R11, R15, R9, RZ, 0xfc, !PT ;  /* 0x000000090f0b7212 */ /* 0x000fe400078efcff */
[----:B------:R-:W2:Y:S01]  /*28d0*/  LDC.64 R14, c[0x0][0x560] ;  /* 0x00015800ff0e7b82 */ /* 0x000ea20000000a00 */
[----:B-1----:R-:W-:-:S07]  /*28e0*/  LOP3.LUT R10, R8, R13, RZ, 0xfc, !PT ;  /* 0x0000000d080a7212 */ /* 0x002fce00078efcff */
[----:B------:R-:W-:Y:S08]  /*28f0*/  BAR.SYNC.DEFER_BLOCKING 0x0 ;  /* 0x0000000000007b1d */ /* 0x000ff00000010000 */
[----:B------:R-:W0:Y:S01]  /*2900*/  LDC.64 R12, c[0x0][0x520] ;  /* 0x00014800ff0c7b82 */ /* 0x000e220000000a00 */
[----:B------:R-:W-:Y:S01]  /*2910*/  STS.64 [R41], R10 ;  /* 0x0000000a29007388 */ /* 0x000fe20000000a00 */
[----:B------:R-:W-:-:S03]  /*2920*/  NOP ;  /* 0x0000000000007918 */ /* 0x000fc60000000000 */
[----:B------:R-:W1:Y:S01]  /*2930*/  LDS.64 R8, [R41] ;  /* 0x0000000029087984 */ /* 0x000e620000000a00 */
[----:B0-----:R-:W-:-:S04]  /*2940*/  IMAD.WIDE.U32 R2, R22, R12, UR6 ;  /* 0x0000000616027e25 */ /* 0x001fc8000f8e000c */
[----:B------:R-:W-:Y:S01]  /*2950*/  IMAD R0, R22, R13, R3 ;  /* 0x0000000d16007224 */ /* 0x000fe200078e0203 */
[----:B--2---:R-:W-:-:S04]  /*2960*/  LEA R4, P0, R2, R14, 0x1 ;  /* 0x0000000e02047211 */ /* 0x004fc800078008ff */
[----:B------:R-:W-:Y:S02]  /*2970*/  LEA.HI.X R5, R2, R15, R0, 0x1, P0 ;  /* 0x0000000f02057211 */ /* 0x000fe400000f0c00 */
[----:B------:R-:W-:Y:S01]  /*2980*/  IADD3 R38, P0, PT, R38, -0x100, RZ ;  /* 0xffffff0026267810 */ /* 0x000fe20007f1e0ff */
[----:B------:R-:W-:-:S03]  /*2990*/  IMAD.WIDE.U32 R2, R32, 0x8, R4 ;  /* 0x0000000820027825 */ /* 0x000fc600078e0004 */
[----:B------:R-:W-:Y:S02]  /*29a0*/  IADD3.X R39, PT, PT, R39, -0x1, RZ, P0, !PT ;  /* 0xffffffff27277810 */ /* 0x000fe400007fe4ff */
[----:B-1----:R0:W-:Y:S01]  /*29b0*/  STG.E.64 desc[UR16][R2.64], R8 ;  /* 0x0000000802007986 */ /* 0x0021e2000c101b10 */
[----:B------:R-:W-:Y:S06]  /*29c0*/  BRA.U UP0, `(.L_x_10037) ;  /* 0xffffffdd00247547 */ /* 0x000fec000b83ffff */
.L_x_10021:
        /* <DEDUP_REMOVED lines=34> */
.L_x_10039:
[----:B------:R-:W-:Y:S05]  /*2bf0*/  BSYNC.RECONVERGENT B0 ;  /* 0x0000000000007941 */ /* 0x000fea0003800200 */
.L_x_10038:
        /* <DEDUP_REMOVED lines=26> */
.L_x_10041:
[----:B------:R-:W-:Y:S05]  /*2da0*/  BSYNC.RECONVERGENT B0 ;  /* 0x0000000000007941 */ /* 0x000fea0003800200 */
.L_x_10040:
        /* <DEDUP_REMOVED lines=22> */
.L_x_10043:
        /* <DEDUP_REMOVED lines=51> */
.L_x_10042:
[----:B------:R-:W-:Y:S05]  /*3240*/  EXIT ;  /* 0x000000000000794d */ /* 0x000fea0003800000 */
.L_x_10044:
        /* <DEDUP_REMOVED lines=11> */
.L_x_10554:


//--------------------- .text._Z25selective_scan_bwd_kernelI32Selective_Scan_bwd_kernel_traitsILi32ELi4ELb1ELb0ELb0ELb1ELb1EN3c104HalfEfEEv12SSMParamsBwd --------------------------
	.section	.text._Z25selective_scan_bwd_kernelI32Selective_Scan_bwd_kernel_traitsILi32ELi4ELb1ELb0ELb0ELb1ELb1EN3c104HalfEfEEv12SSMParamsBwd,"ax",@progbits
	.align	128
        .global         _Z25selective_scan_bwd_kernelI32Selective_Scan_bwd_kernel_traitsILi32ELi4ELb1ELb0ELb0ELb1ELb1EN3c104HalfEfEEv12SSMParamsBwd
        .type           _Z25selective_scan_bwd_kernelI32Selective_Scan_bwd_kernel_traitsILi32ELi4ELb1ELb0ELb0ELb1ELb1EN3c104HalfEfEEv12SSMParamsBwd,@function
        .size           _Z25selective_scan_bwd_kernelI32Selective_Scan_bwd_kernel_traitsILi32ELi4ELb1ELb0ELb0ELb1ELb1EN3c104HalfEfEEv12SSMParamsBwd,(.L_x_10555 - _Z25selective_scan_bwd_kernelI32Selective_Scan_bwd_kernel_traitsILi32ELi4ELb1ELb0ELb0ELb1ELb1EN3c104HalfEfEEv12SSMParamsBwd)
        .other          _Z25selective_scan_bwd_kernelI32Selective_Scan_bwd_kernel_traitsILi32ELi4ELb1ELb0ELb0ELb1ELb1EN3c104HalfEfEEv12SSMParamsBwd,@"STO_CUDA_ENTRY STV_DEFAULT"
_Z25selective_scan_bwd_kernelI32Selective_Scan_bwd_kernel_traitsILi32ELi4ELb1ELb0ELb0ELb1ELb1EN3c104HalfEfEEv12SSMParamsBwd:
.text._Z25selective_scan_bwd_kernelI32Selective_Scan_bwd_kernel_traitsILi32ELi4ELb1ELb0ELb0ELb1ELb1EN3c104HalfEfEEv12SSMParamsBwd:
        /* <DEDUP_REMOVED lines=102> */
.L_x_10062:
        /* <DEDUP_REMOVED lines=8> */
[----:B------:R-:W-:Y:S01]  /*06e0*/  LDS.64 R54, [R41] ;  /* 0x0000000029367984 */ /* 0x000fe20000000a00 */
[----:B------:R-:W-:Y:S06]  /*06f0*/  BAR.SYNC.DEFER_BLOCKING 0x0 ;  /* 0x0000000000007b1d */ /* 0x000fec0000010000 */
[----:B------:R-:W2:Y:S01]  /*0700*/  LDG.E.64 R8, desc[UR16][R4.64] ;  /* 0x0000001004087981 */ /* 0x000ea2000c1e1b00 */
[----:B------:R-:W-:-:S03]  /*0710*/  IMAD.WIDE.U32 R10, R32, 0x8, R38 ;  /* 0x00000008200a7825 */ /* 0x000fc600078e0026 */
[----:B--2---:R-:W-:Y:S01]  /*0720*/  STS.64 [R41], R8 ;  /* 0x0000000829007388 */ /* 0x004fe20000000a00 */
[----:B------:R-:W-:-:S03]  /*0730*/  NOP ;  /* 0x0000000000007918 */ /* 0x000fc60000000000 */
[----:B------:R-:W0:Y:S01]  /*0740*/  LDS.64 R12, [R41] ;  /* 0x00000000290c7984 */ /* 0x000e220000000a00 */
[----:B------:R-:W-:Y:S06]  /*0750*/  BAR.SYNC.DEFER_BLOCKING 0x0 ;  /* 0x0000000000007b1d */ /* 0x000fec0000010000 */
[----:B------:R-:W2:Y:S01]  /*0760*/  LDG.E.64 R10, desc[UR16][R10.64] ;  /* 0x000000100a0a7981 */ /* 0x000ea2000c1e1b00 */
[----:B------:R-:W-:Y:S01]  /*0770*/  BSSY.RECONVERGENT B0, `(.L_x_10046) ;  /* 0x0000030000007945 */ /* 0x000fe20003800200 */
[----:B0-----:R-:W-:Y:S01]  /*0780*/  HADD2.F32 R43, -RZ, R12.H0_H0 ;  /* 0x2000000cff2b7230 */ /* 0x001fe20000004100 */
[----:B------:R-:W-:-:S02]  /*0790*/  SHF.R.U64 R3, R12, 0x10, R13 ;  /* 0x000000100c037819 */ /* 0x000fc4000000120d */
[----:B------:R-:W-:Y:S01]  /*07a0*/  SHF.R.U32.HI R45, RZ, 0x10, R13 ;  /* 0x00000010ff2d7819 */ /* 0x000fe2000001160d */
[----:B------:R-:W-:Y:S02]  /*07b0*/  HADD2.F32 R13, -RZ, R13.H0_H0 ;  /* 0x2000000dff0d7230 */ /* 0x000fe40000004100 */
[--C-:B-----5:R-:W-:Y:S01]  /*07c0*/  FADD.FTZ R43, R43, R24.reuse ;  /* 0x000000182b2b7221 */ /* 0x120fe20000010000 */
[----:B------:R-:W-:Y:S02]  /*07d0*/  HADD2.F32 R3, -RZ, R3.H0_H0 ;  /* 0x20000003ff037230 */ /* 0x000fe40000004100 */
[----:B------:R-:W-:Y:S02]  /*07e0*/  HADD2.F32 R45, -RZ, R45.H0_H0 ;  /* 0x2000002dff2d7230 */ /* 0x000fe40000004100 */
[--C-:B------:R-:W-:Y:S01]  /*07f0*/  FADD.FTZ R44, R13, R24.reuse ;  /* 0x000000180d2c7221 */ /* 0x100fe20000010000 */
[----:B------:R-:W-:Y:S01]  /*0800*/  FSETP.GTU.FTZ.AND P3, PT, R43, 20, PT ;  /* 0x41a000002b00780b */ /* 0x000fe20003f7c000 */
[--C-:B------:R-:W-:Y:S01]  /*0810*/  FADD.FTZ R46, R3, R24.reuse ;  /* 0x00000018032e7221 */ /* 0x100fe20000010000 */
[----:B------:R-:W-:-:S02]  /*0820*/  FADD.FTZ R45, R45, R24 ;  /* 0x000000182d2d7221 */ /* 0x000fc40000010000 */
[----:B------:R-:W-:Y:S02]  /*0830*/  FSETP.GTU.FTZ.AND P0, PT, R44, 20, PT ;  /* 0x41a000002c00780b */ /* 0x000fe40003f1c000 */
[----:B------:R-:W-:Y:S02]  /*0840*/  FSETP.GTU.FTZ.AND P2, PT, R46, 20, PT ;  /* 0x41a000002e00780b */ /* 0x000fe40003f5c000 */
[----:B------:R-:W-:Y:S01]  /*0850*/  FSETP.GTU.FTZ.AND P1, PT, R45, 20, PT ;  /* 0x41a000002d00780b */ /* 0x000fe20003f3c000 */
[----:B--2---:R0:W-:Y:S01]  /*0860*/  STS.64 [R41], R10 ;  /* 0x0000000a29007388 */ /* 0x0041e20000000a00 */
[----:B------:R-:W-:-:S03]  /*0870*/  NOP ;  /* 0x0000000000007918 */ /* 0x000fc60000000000 */
[----:B------:R-:W-:Y:S08]  /*0880*/  @P3 BRA `(.L_x_10047) ;  /* 0x0000000000783947 */ /* 0x000ff00003800000 */
        /* <DEDUP_REMOVED lines=30> */
.L_x_10047:
[----:B------:R-:W-:Y:S05]  /*0a70*/  BSYNC.RECONVERGENT B0 ;  /* 0x0000000000007941 */ /* 0x000fea0003800200 */
.L_x_10046:
        /* <DEDUP_REMOVED lines=32> */
.L_x_10049:
[----:B------:R-:W-:Y:S05]  /*0c80*/  BSYNC.RECONVERGENT B0 ;  /* 0x0000000000007941 */ /* 0x000fea0003800200 */
.L_x_10048:
        /* <DEDUP_REMOVED lines=32> */
.L_x_10051:
[----:B------:R-:W-:Y:S05]  /*0e90*/  BSYNC.RECONVERGENT B0 ;  /* 0x0000000000007941 */ /* 0x000fea0003800200 */
.L_x_10050:
        /* <DEDUP_REMOVED lines=32> */
.L_x_10053:
[----:B------:R-:W-:Y:S05]  /*10a0*/  BSYNC.RECONVERGENT B0 ;  /* 0x0000000000007941 */ /* 0x000fea0003800200 */
.L_x_10052:
[----:B------:R-:W1:Y:S01]  /*10b0*/  LDCU.128 UR12, c[0x0][0x410] ;  /* 0x00008200ff0c77ac */ /* 0x000e620008000c00 */
[----:B------:R-:W2:Y:S01]  /*10c0*/  LDC.64 R8, c[0x0][0x488] ;  /* 0x00012200ff087b82 */ /* 0x000ea20000000a00 */
[----:B------:R-:W-:Y:S01]  /*10d0*/  UIADD3 UR19, UPT, UPT, UR8, -0x1, URZ ;  /* 0xffffffff08137890 */ /* 0x000fe2000fffe0ff */
[----:B------:R-:W-:Y:S01]  /*10e0*/  UMOV UR5, URZ ;  /* 0x000000ff00057c82 */ /* 0x000fe20008000000 */
[----:B------:R-:W3:Y:S05]  /*10f0*/  LDCU.64 UR10, c[0x0][0x508] ;  /* 0x0000a100ff0a77ac */ /* 0x000eea0008000a00 */
[----:B------:R-:W4:Y:S01]  /*1100*/  LDC.64 R14, c[0x0][0x478] ;  /* 0x00011e00ff0e7b82 */ /* 0x000f220000000a00 */
        /* <DEDUP_REMOVED lines=11> */
[----:B------:R-:W2:Y:S01]  /*11c0*/  LDS.64 R2, [R41] ;  /* 0x0000000029027984 */ /* 0x000ea20000000a00 */
[----:B------:R-:W-:Y:S01]  /*11d0*/  IMAD.WIDE.U32 R8, R32, 0x8, R8 ;  /* 0x0000000820087825 */ /* 0x000fe200078e0008 */
[----:B------:R-:W-:Y:S06]  /*11e0*/  BAR.SYNC.DEFER_BLOCKING 0x0 ;  /* 0x0000000000007b1d */ /* 0x000fec0000010000 */
[----:B0-----:R-:W5:Y:S01]  /*11f0*/  LDG.E.64 R10, desc[UR16][R8.64] ;  /* 0x00000010080a7981 */ /* 0x001f62000c1e1b00 */
[----:B-1----:R-:W-:-:S04]  /*1200*/  UIMAD.WIDE.U32 UR6, UR18, UR12, UR4 ;  /* 0x0000000c120672a5 */ /* 0x002fc8000f8e0004 */
        /* <DEDUP_REMOVED lines=9> */
[----:B-----5:R-:W-:Y:S01]  /*12a0*/  STS.64 [R41], R10 ;  /* 0x0000000a29007388 */ /* 0x020fe20000000a00 */
[----:B------:R-:W-:-:S03]  /*12b0*/  NOP ;  /* 0x0000000000007918 */ /* 0x000fc60000000000 */
[----:B------:R-:W0:Y:S01]  /*12c0*/  LDS.64 R18, [R41] ;  /* 0x0000000029127984 */ /* 0x000e220000000a00 */
[----:B------:R-:W-:Y:S06]  /*12d0*/  BAR.SYNC.DEFER_BLOCKING 0x0 ;  /* 0x0000000000007b1d */ /* 0x000fec0000010000 */
[----:B------:R-:W4:Y:S01]  /*12e0*/  LDG.E.64 R12, desc[UR16][R12.64] ;  /* 0x000000100c0c7981 */ /* 0x000f22000c1e1b00 */
[--C-:B--2---:R-:W-:Y:S01]  /*12f0*/  SHF.R.U32.HI R50, RZ, 0x10, R3.reuse ;  /* 0x00000010ff327819 */ /* 0x104fe20000011603 */
[----:B------:R-:W-:Y:S01]  /*1300*/  HADD2.F32 R48, -RZ, R3.H0_H0 ;  /* 0x20000003ff307230 */ /* 0x000fe20000004100 */
[----:B------:R-:W-:Y:S01]  /*1310*/  SHF.R.U64 R52, R2, 0x10, R3 ;  /* 0x0000001002347819 */ /* 0x000fe20000001203 */
[----:B------:R-:W-:Y:S01]  /*1320*/  HADD2.F32 R56, -RZ, R2.H0_H0 ;  /* 0x20000002ff387230 */ /* 0x000fe20000004100 */
[----:B---3--:R-:W-:Y:S01]  /*1330*/  UIMAD.WIDE.U32 UR6, UR18, UR10, UR4 ;  /* 0x0000000a120672a5 */ /* 0x008fe2000f8e0004 */
[----:B------:R-:W-:-:S02]  /*1340*/  HADD2.F32 R50, -RZ, R50.H0_H0 ;  /* 0x20000032ff327230 */ /* 0x000fc40000004100 */
[----:B------:R-:W-:Y:S01]  /*1350*/  HADD2.F32 R52, -RZ, R52.H0_H0 ;  /* 0x20000034ff347230 */ /* 0x000fe20000004100 */
[----:B------:R-:W-:Y:S01]  /*1360*/  UIMAD UR7, UR18, UR11, UR7 ;  /* 0x0000000b120772a4 */ /* 0x000fe2000f8e0207 */
[----:B------:R-:W1:Y:S01]  /*1370*/  LDCU.64 UR10, c[0x0][0x490] ;  /* 0x00009200ff0a77ac */ /* 0x000e620008000a00 */
[--C-:B0-----:R-:W-:Y:S01]  /*1380*/  SHF.R.U32.HI R16, RZ, 0x10, R19.reuse ;  /* 0x00000010ff107819 */ /* 0x101fe20000011613 */
[----:B------:R-:W-:Y:S01]  /*1390*/  HADD2.F32 R17, -RZ, R19.H0_H0 ;  /* 0x20000013ff117230 */ /* 0x000fe20000004100 */
[----:B------:R-:W-:Y:S01]  /*13a0*/  SHF.R.U64 R0, R18, 0x10, R19 ;  /* 0x0000001012007819 */ /* 0x000fe20000001213 */
[----:B------:R-:W-:Y:S02]  /*13b0*/  HADD2.F32 R18, -RZ, R18.H0_H0 ;  /* 0x20000012ff127230 */ /* 0x000fe40000004100 */
[----:B------:R-:W-:Y:S02]  /*13c0*/  HADD2.F32 R16, -RZ, R16.H0_H0 ;  /* 0x20000010ff107230 */ /* 0x000fe40000004100 */
[----:B------:R-:W-:Y:S01]  /*13d0*/  FMUL.FTZ R14, R17, -1.4426950216293334961 ;  /* 0xbfb8aa3b110e7820 */ /* 0x000fe20000410000 */
[----:B------:R-:W-:-:S02]  /*13e0*/  HADD2.F32 R0, -RZ, R0.H0_H0 ;  /* 0x20000000ff007230 */ /* 0x000fc40000004100 */
[----:B------:R-:W-:Y:S01]  /*13f0*/  FMUL.FTZ R10, R18, -1.4426950216293334961 ;  /* 0xbfb8aa3b120a7820 */ /* 0x000fe20000410000 */
[----:B------:R-:W-:Y:S02]  /*1400*/  FMUL.FTZ R15, R16, -1.4426950216293334961 ;  /* 0xbfb8aa3b100f7820 */ /* 0x000fe40000410000 */
[----:B------:R-:W0:Y:S01]  /*1410*/  MUFU.EX2 R14, R14 ;  /* 0x0000000e000e7308 */ /* 0x000e220000000800 */
[----:B------:R-:W-:-:S03]  /*1420*/  FMUL.FTZ R11, R0, -1.4426950216293334961 ;  /* 0xbfb8aa3b000b7820 */ /* 0x000fc60000410000 */
[----:B------:R-:W2:Y:S01]  /*1430*/  MUFU.EX2 R15, R15 ;  /* 0x0000000f000f7308 */ /* 0x000ea20000000800 */
[----:B-1----:R-:W-:-:S03]  /*1440*/  UISETP.NE.U32.AND UP0, UPT, UR10, URZ, UPT ;  /* 0x000000ff0a00728c */ /* 0x002fc6000bf05070 */
[----:B------:R-:W1:Y:S01]  /*1450*/  MUFU.EX2 R11, R11 ;  /* 0x0000000b000b7308 */ /* 0x000e620000000800 */
[----:B------:R-:W-:-:S03]  /*1460*/  UISETP.NE.AND.EX UP0, UPT, UR11, URZ, UPT, UP0 ;  /* 0x000000ff0b00728c */ /* 0x000fc6000bf05300 */
[----:B------:R-:W3:Y:S01]  /*1470*/  MUFU.EX2 R10, R10 ;  /* 0x0000000a000a7308 */ /* 0x000ee20000000800 */
[----:B0-----:R-:W-:Y:S01]  /*1480*/  FADD.FTZ R20, R14, 1 ;  /* 0x3f8000000e147421 */ /* 0x001fe20000010000 */
[----:B--2---:R-:W-:-:S05]  /*1490*/  FADD.FTZ R51, R15, 1 ;  /* 0x3f8000000f337421 */ /* 0x004fca0000010000 */
[----:B------:R-:W0:Y:S01]  /*14a0*/  MUFU.RCP R20, R20 ;  /* 0x0000001400147308 */ /* 0x000e220000001000 */
[----:B-1----:R-:W-:Y:S01]  /*14b0*/  FADD.FTZ R49, R11, 1 ;  /* 0x3f8000000b317421 */ /* 0x002fe20000010000 */
[----:B---3--:R-:W-:-:S06]  /*14c0*/  FADD.FTZ R10, R10, 1 ;  /* 0x3f8000000a0a7421 */ /* 0x008fcc0000010000 */
[----:B------:R-:W1:Y:S08]  /*14d0*/  MUFU.RCP R51, R51 ;  /* 0x0000003300337308 */ /* 0x000e700000001000 */
[----:B------:R-:W-:Y:S08]  /*14e0*/  MUFU.RCP R49, R49 ;  /* 0x0000003100317308 */ /* 0x000ff00000001000 */
[----:B------:R2:W3:Y:S01]  /*14f0*/  MUFU.RCP R57, R10 ;  /* 0x0000000a00397308 */ /* 0x0004e20000001000 */
[----:B----4-:R0:W-:Y:S01]  /*1500*/  STS.64 [R41], R12 ;  /* 0x0000000c29007388 */ /* 0x0101e20000000a00 */
[----:B------:R-:W-:-:S03]  /*1510*/  NOP ;  /* 0x0000000000007918 */ /* 0x000fc60000000000 */
[----:B------:R-:W4:Y:S01]  /*1520*/  LDS.64 R8, [R41] ;  /* 0x0000000029087984 */ /* 0x000f220000000a00 */
[----:B0-----:R-:W-:-:S04]  /*1530*/  FADD.FTZ R12, -R20, 1 ;  /* 0x3f800000140c7421 */ /* 0x001fc80000010100 */
[C---:B------:R-:W-:Y:S01]  /*1540*/  FFMA.FTZ R12, R17.reuse, R12, 1 ;  /* 0x3f800000110c7423 */ /* 0x040fe2000001000c */
[----:B------:R-:W-:Y:S01]  /*1550*/  FMUL.FTZ R17, R17, R20 ;  /* 0x0000001411117220 */ /* 0x000fe20000410000 */
[--C-:B----4-:R-:W-:Y:S01]  /*1560*/  SHF.R.U32.HI R47, RZ, 0x10, R9.reuse ;  /* 0x00000010ff2f7819 */ /* 0x110fe20000011609 */
[----:B------:R-:W-:Y:S01]  /*1570*/  HADD2.F32 R19, -RZ, R9.H0_H0 ;  /* 0x20000009ff137230 */ /* 0x000fe20000004100 */
[----:B------:R-:W-:Y:S01]  /*1580*/  SHF.R.U64 R59, R8, 0x10, R9 ;  /* 0x00000010083b7819 */ /* 0x000fe20000001209 */
[----:B-1----:R-:W-:Y:S01]  /*1590*/  FADD.FTZ R9, -R51, 1 ;  /* 0x3f80000033097421 */ /* 0x002fe20000010100 */
[----:B------:R-:W-:Y:S02]  /*15a0*/  HADD2.F32 R53, -RZ, R8.H0_H0 ;  /* 0x20000008ff357230 */ /* 0x000fe40000004100 */
[----:B------:R-:W-:Y:S02]  /*15b0*/  HADD2.F32 R47, -RZ, R47.H0_H0 ;  /* 0x2000002fff2f7230 */ /* 0x000fe40000004100 */
[----:B------:R-:W-:Y:S01]  /*15c0*/  FMUL.FTZ R3, R48, R19 ;  /* 0x0000001330037220 */ /* 0x000fe20000410000 */
[----:B------:R-:W-:-:S02]  /*15d0*/  HADD2.F32 R59, -RZ, R59.H0_H0 ;  /* 0x2000003bff3b7230 */ /* 0x000fc40000004100 */
[----:B------:R-:W-:Y:S01]  /*15e0*/  FFMA.FTZ R9, R16, R9, 1 ;  /* 0x3f80000010097423 */ /* 0x000fe20000010009 */
[----:B------:R-:W-:Y:S01]  /*15f0*/  FMUL.FTZ R2, R56, R53 ;  /* 0x0000003538027220 */ /* 0x000fe20000410000 */
[----:B------:R-:W-:Y:S01]  /*1600*/  FMUL.FTZ R3, R20, R3 ;  /* 0x0000000314037220 */ /* 0x000fe20000410000 */
[----:B------:R-:W-:Y:S01]  /*1610*/  FMUL.FTZ R14, R50, R47 ;  /* 0x0000002f320e7220 */ /* 0x000fe20000410000 */
[----:B--2---:R-:W-:Y:S01]  /*1620*/  FMUL.FTZ R10, R52, R59 ;  /* 0x0000003b340a7220 */ /* 0x004fe20000410000 */
[----:B---3--:R-:W-:Y:S01]  /*1630*/  FMUL.FTZ R2, R57, R2 ;  /* 0x0000000239027220 */ /* 0x008fe20000410000 */
[----:B------:R-:W-:Y:S01]  /*1640*/  FMUL.FTZ R12, R3, R12 ;  /* 0x0000000c030c7220 */ /* 0x000fe20000410000 */
[----:B------:R-:W-:Y:S01]  /*1650*/  FMUL.FTZ R14, R51, R14 ;  /* 0x0000000e330e7220 */ /* 0x000fe20000410000 */
[C---:B------:R-:W-:Y:S01]  /*1660*/  FADD.FTZ R3, -R49.reuse, 1 ;  /* 0x3f80000031037421 */ /* 0x040fe20000010100 */
        /* <DEDUP_REMOVED lines=8> */
[C---:B------:R-:W-:Y:S01]  /*16f0*/  FFMA.FTZ R3, R18.reuse, R3, 1 ;  /* 0x3f80000012037423 */ /* 0x040fe20000010003 */
[----:B------:R-:W-:Y:S01]  /*1700*/  FMUL.FTZ R18, R18, R57 ;  /* 0x0000003912127220 */ /* 0x000fe20000410000 */
[----:B------:R-:W-:-:S02]  /*1710*/  FMUL.FTZ R48, R48, R17 ;  /* 0x0000001130307220 */ /* 0x000fc40000410000 */
[----:B------:R-:W-:Y:S01]  /*1720*/  FMUL.FTZ R10, R2, R3 ;  /* 0x00000003020a7220 */ /* 0x000fe20000410000 */
[----:B------:R-:W0:Y:S01]  /*1730*/  F2F.F16.F32 R11, R11 ;  /* 0x0000000b000b7304 */ /* 0x000e220000200800 */
[----:B------:R-:W-:-:S07]  /*1740*/  FMUL.FTZ R0, R56, R18 ;  /* 0x0000001238007220 */ /* 0x000fce0000410000 */
[----:B------:R-:W1:Y:S01]  /*1750*/  F2F.F16.F32 R13, R14 ;  /* 0x0000000e000d7304 */ /* 0x000e620000200800 */
[----:B0-----:R-:W-:-:S07]  /*1760*/  IMAD.WIDE.U32 R2, R11, 0x10000, RZ ;  /* 0x000100000b027825 */ /* 0x001fce00078e00ff */
[----:B------:R0:W2:Y:S01]  /*1770*/  F2F.F16.F32 R9, R10 ;  /* 0x0000000a00097304 */ /* 0x0000a20000200800 */
[----:B-1----:R-:W-:Y:S01]  /*1780*/  PRMT R13, R12, 0x5410, R13 ;  /* 0x000054100c0d7816 */ /* 0x002fe2000000000d */
[----:B0-----:R-:W0:Y:S03]  /*1790*/  LDC.64 R10, c[0x0][0x558] ;  /* 0x00015600ff0a7b82 */ /* 0x001e260000000a00 */
[----:B------:R-:W-:Y:S02]  /*17a0*/  LOP3.LUT R15, R13, R3, RZ, 0xfc, !PT ;  /* 0x000000030d0f7212 */ /* 0x000fe400078efcff */
[----:B--2---:R-:W-:-:S03]  /*17b0*/  LOP3.LUT R14, R2, R9, RZ, 0xfc, !PT ;  /* 0x00000009020e7212 */ /* 0x004fc600078efcff */
[----:B------:R-:W-:Y:S08]  /*17c0*/  BAR.SYNC.DEFER_BLOCKING 0x0 ;  /* 0x0000000000007b1d */ /* 0x000ff00000010000 */
[----:B------:R-:W1:Y:S01]  /*17d0*/  LDC.64 R8, c[0x0][0x510] ;  /* 0x00014400ff087b82 */ /* 0x000e620000000a00 */
[----:B------:R-:W-:Y:S01]  /*17e0*/  STS.64 [R41], R14 ;  /* 0x0000000e29007388 */ /* 0x000fe20000000a00 */
[----:B------:R-:W-:-:S03]  /*17f0*/  NOP ;  /* 0x0000000000007918 */ /* 0x000fc60000000000 */
[----:B------:R-:W2:Y:S01]  /*1800*/  LDS.64 R2, [R41] ;  /* 0x0000000029027984 */ /* 0x000ea20000000a00 */
[----:B-1----:R-:W-:-:S04]  /*1810*/  IMAD.WIDE.U32 R12, R22, R8, UR6 ;  /* 0x00000006160c7e25 */ /* 0x002fc8000f8e0008 */
[----:B------:R-:W-:Y:S01]  /*1820*/  IMAD R9, R22, R9, R13 ;  /* 0x0000000916097224 */ /* 0x000fe200078e020d */
[----:B0-----:R-:W-:-:S04]  /*1830*/  LEA R10, P0, R12, R10, 0x1 ;  /* 0x0000000a0c0a7211 */ /* 0x001fc800078008ff */
[----:B------:R-:W-:-:S03]  /*1840*/  LEA.HI.X R11, R12, R11, R9, 0x1, P0 ;  /* 0x0000000b0c0b7211 */ /* 0x000fc600000f0c09 */
[----:B------:R-:W-:-:S05]  /*1850*/  IMAD.WIDE.U32 R10, R32, 0x8, R10 ;  /* 0x00000008200a7825 */ /* 0x000fca00078e000a */
[----:B--2---:R0:W-:Y:S01]  /*1860*/  STG.E.64 desc[UR16][R10.64], R2 ;  /* 0x000000020a007986 */ /* 0x0041e2000c101b10 */
[----:B------:R-:W-:Y:S05]  /*1870*/  BRA.U !UP0, `(.L_x_10054) ;  /* 0x0000000108707547 */ /* 0x000fea000b800000 */
[----:B------:R-:W-:Y:S01]  /*1880*/  FMUL.FTZ R17, R17, R19 ;  /* 0x0000001311117220 */ /* 0x000fe20000410000 */
[----:B------:R-:W-:Y:S01]  /*1890*/  FMUL.FTZ R59, R49, R59 ;  /* 0x0000003b313b7220 */ /* 0x000fe20000410000 */
[----:B------:R-:W-:Y:S01]  /*18a0*/  FMUL.FTZ R47, R16, R47 ;  /* 0x0000002f102f7220 */ /* 0x000fe20000410000 */
[----:B------:R-:W-:Y:S01]  /*18b0*/  FMUL.FTZ R18, R18, R53 ;  /* 0x0000003512127220 */ /* 0x000fe20000410000 */
[----:B------:R-:W-:Y:S06]  /*18c0*/  BAR.SYNC.DEFER_BLOCKING 0x0 ;  /* 0x0000000000007b1d */ /* 0x000fec0000010000 */
[----:B0-----:R-:W0:Y:S01]  /*18d0*/  F2F.F16.F32 R2, R59 ;  /* 0x0000003b00027304 */ /* 0x001e220000200800 */
[----:B------:R-:W1:Y:S07]  /*18e0*/  LDCU.128 UR12, c[0x0][0x430] ;  /* 0x00008600ff0c77ac */ /* 0x000e6e0008000c00 */
[----:B------:R-:W-:Y:S01]  /*18f0*/  F2F.F16.F32 R17, R17 ;  /* 0x0000001100117304 */ /* 0x000fe20000200800 */
[----:B0-----:R-:W-:-:S07]  /*1900*/  IMAD.WIDE.U32 R2, R2, 0x10000, RZ ;  /* 0x0001000002027825 */ /* 0x001fce00078e00ff */
[----:B------:R-:W0:Y:S01]  /*1910*/  F2F.F16.F32 R8, R47 ;  /* 0x0000002f00087304 */ /* 0x000e220000200800 */
[----:B-1----:R-:W-:-:S04]  /*1920*/  UIMAD.WIDE.U32 UR6, UR18, UR12, UR4 ;  /* 0x0000000c120672a5 */ /* 0x002fc8000f8e0004 */
[----:B------:R-:W-:-:S03]  /*1930*/  UIMAD UR9, UR18, UR13, UR7 ;  /* 0x0000000d120972a4 */ /* 0x000fc6000f8e0207 */
[----:B------:R-:W1:Y:S01]  /*1940*/  F2F.F16.F32 R9, R18 ;  /* 0x0000001200097304 */ /* 0x000e620000200800 */
[----:B0-----:R-:W-:Y:S02]  /*1950*/  PRMT R11, R17, 0x5410, R8 ;  /* 0x00005410110b7816 */ /* 0x001fe40000000008 */
[----:B------:R-:W-:Y:S02]  /*1960*/  MOV R8, UR6 ;  /* 0x0000000600087c02 */ /* 0x000fe40008000f00 */
[----:B------:R-:W-:Y:S02]  /*1970*/  LOP3.LUT R11, R11, R3, RZ, 0xfc, !PT ;  /* 0x000000030b0b7212 */ /* 0x000fe400078efcff */
[----:B-1----:R-:W-:Y:S02]  /*1980*/  LOP3.LUT R10, R2, R9, RZ, 0xfc, !PT ;  /* 0x00000009020a7212 */ /* 0x002fe400078efcff */
        /* <DEDUP_REMOVED lines=11> */
.L_x_10054:
[----:B------:R-:W2:Y:S01]  /*1a40*/  LDCU UR10, c[0x0][0x38c] ;  /* 0x00007180ff0a77ac */ /* 0x000ea20008000800 */
[----:B------:R-:W-:Y:S01]  /*1a50*/  FMUL.FTZ R52, R52, R49 ;  /* 0x0000003134347220 */ /* 0x000fe20000410000 */
[--C-:B------:R-:W-:Y:S01]  /*1a60*/  SHF.R.U64 R49, R54, 0x10, R55.reuse ;  /* 0x0000001036317819 */ /* 0x100fe20000001237 */
[----:B------:R-:W-:Y:S01]  /*1a70*/  HADD2.F32 R54, -RZ, R54.H0_H0 ;  /* 0x20000036ff367230 */ /* 0x000fe20000004100 */
[----:B------:R-:W-:Y:S01]  /*1a80*/  SHF.R.U32.HI R56, RZ, 0x10, R55 ;  /* 0x00000010ff387819 */ /* 0x000fe20000011637 */
[----:B------:R-:W-:Y:S02]  /*1a90*/  HADD2.F32 R47, -RZ, R55.H0_H0 ;  /* 0x20000037ff2f7230 */ /* 0x000fe40000004100 */
[----:B------:R-:W-:Y:S01]  /*1aa0*/  FMUL.FTZ R50, R50, R16 ;  /* 0x0000001032327220 */ /* 0x000fe20000410000 */
[----:B------:R-:W-:Y:S02]  /*1ab0*/  HADD2.F32 R49, -RZ, R49.H0_H0 ;  /* 0x20000031ff317230 */ /* 0x000fe40000004100 */
[----:B------:R-:W-:Y:S01]  /*1ac0*/  FFMA.FTZ R29, R0, R54, R29 ;  /* 0x00000036001d7223 */ /* 0x000fe2000001001d */
[----:B------:R-:W-:-:S02]  /*1ad0*/  HADD2.F32 R56, -RZ, R56.H0_H0 ;  /* 0x20000038ff387230 */ /* 0x000fc40000004100 */
[----:B------:R-:W-:Y:S01]  /*1ae0*/  HFMA2 R55, -RZ, RZ, 0, 0 ;  /* 0x00000000ff377431 */ /* 0x000fe200000001ff */
[----:B------:R-:W-:Y:S01]  /*1af0*/  MOV R53, RZ ;  /* 0x000000ff00357202 */ /* 0x000fe20000000f00 */
[----:B------:R-:W-:Y:S01]  /*1b00*/  FFMA.FTZ R29, R52, R49, R29 ;  /* 0x00000031341d7223 */ /* 0x000fe2000001001d */
[----:B------:R-:W-:Y:S01]  /*1b10*/  HFMA2 R69, -RZ, RZ, 0, 0 ;  /* 0x00000000ff457431 */ /* 0x000fe200000001ff */
[----:B------:R-:W-:Y:S01]  /*1b20*/  MOV R51, RZ ;  /* 0x000000ff00337202 */ /* 0x000fe20000000f00 */
[----:B------:R-:W-:Y:S01]  /*1b30*/  FMUL.FTZ R71, R0, R23 ;  /* 0x0000001700477220 */ /* 0x000fe20000410000 */
[C---:B------:R-:W-:Y:S01]  /*1b40*/  FFMA.FTZ R29, R48.reuse, R47, R29 ;  /* 0x0000002f301d7223 */ /* 0x040fe2000001001d */
[-C--:B------:R-:W-:Y:S01]  /*1b50*/  FMUL.FTZ R19, R48, R23.reuse ;  /* 0x0000001730137220 */ /* 0x080fe20000410000 */
[----:B--2---:R-:W-:Y:S01]  /*1b60*/  UISETP.GE.AND UP0, UPT, UR10, 0x1, UPT ;  /* 0x000000010a00788c */ /* 0x004fe2000bf06270 */
[-C--:B------:R-:W-:Y:S01]  /*1b70*/  FMUL.FTZ R18, R52, R23.reuse ;  /* 0x0000001734127220 */ /* 0x080fe20000410000 */
[C---:B------:R-:W-:Y:S01]  /*1b80*/  FMUL.FTZ R20, R50.reuse, R23 ;  /* 0x0000001732147220 */ /* 0x040fe20000410000 */
[----:B------:R-:W-:Y:S01]  /*1b90*/  FFMA.FTZ R29, R50, R56, R29 ;  /* 0x00000038321d7223 */ /* 0x000fe2000001001d */
[----:B------:R-:W-:Y:S06]  /*1ba0*/  BAR.SYNC.DEFER_BLOCKING 0x0 ;  /* 0x0000000000007b1d */ /* 0x000fec0000010000 */
[----:B------:R-:W-:Y:S05]  /*1bb0*/  BRA.U !UP0, `(.L_x_10055) ;  /* 0x00000011083c7547 */ /* 0x000fea000b800000 */
[----:B01----:R-:W0:Y:S01]  /*1bc0*/  LDC R2, c[0x0][0x394] ;  /* 0x0000e500ff027b82 */ /* 0x003e220000000800 */
        /* <DEDUP_REMOVED lines=34> */
.L_x_10061:
        /* <DEDUP_REMOVED lines=35> */
.L_x_10057:
[----:B------:R2:W3:Y:S02]  /*2020*/  LDS R86, [R74+0xb4c] ;  /* 0x000b4c004a567984 */ /* 0x0004e40000000800 */
.L_x_10058:
[----:B------:R-:W-:Y:S05]  /*2030*/  BSYNC.RECONVERGENT B0 ;  /* 0x0000000000007941 */ /* 0x000fea0003800200 */
.L_x_10056:
        /* <DEDUP_REMOVED lines=67> */
[----:B0-----:R-:W-:-:S05]  /*2470*/  @!P2 FFMA.FTZ R17, R16, R90, R17 ;  /* 0x0000005a1011a223 */ /* 0x001fca0000010011 */
        /* <DEDUP_REMOVED lines=12> */
[----:B------:R-:W-:Y:S01]  /*2540*/  SHFL.DOWN PT, R90, R17, 0x1, 0x1f ;  /* 0x08201f00115a7f89 */ /* 0x000fe200000e0000 */
[----:B---3--:R-:W-:-:S05]  /*2550*/  @!P2 FMUL.FTZ R88, R16, R91 ;  /* 0x0000005b1058a220 */ /* 0x008fca0000410000 */
[----:B------:R-:W-:Y:S01]  /*2560*/  @!P2 MOV R16, R88 ;  /* 0x000000580010a202 */ /* 0x000fe20000000f00 */
[----:B-1----:R-:W-:Y:S01]  /*2570*/  FFMA.FTZ R92, R2, R3, R85 ;  /* 0x00000003025c7223 */ /* 0x002fe20000010055 */
[----:B------:R-:W-:Y:S01]  /*2580*/  SHFL.IDX PT, R88, R15, RZ, 0x1f ;  /* 0x00001fff0f587589 */ /* 0x000fe200000e0000 */
[----:B------:R-:W-:Y:S01]  /*2590*/  ISETP.NE.AND P2, PT, R32, 0x1f, PT ;  /* 0x0000001f2000780c */ /* 0x000fe20003f45270 */
[----:B----4-:R-:W-:Y:S02]  /*25a0*/  @P1 FMUL.FTZ R2, R2, R89 ;  /* 0x0000005902021220 */ /* 0x010fe40000410000 */
[----:B------:R-:W0:Y:S01]  /*25b0*/  SHFL.DOWN PT, R3, R16, 0x1, 0x1f ;  /* 0x08201f0010037f89 */ /* 0x000e2200000e0000 */
[----:B------:R-:W-:Y:S02]  /*25c0*/  FSEL R92, R85, R92, !P1 ;  /* 0x0000005c555c7208 */ /* 0x000fe40004800000 */
[----:B------:R-:W-:Y:S01]  /*25d0*/  ISETP.NE.AND P1, PT, R32, RZ, PT ;  /* 0x000000ff2000720c */ /* 0x000fe20003f25270 */
[----:B------:R-:W-:Y:S04]  /*25e0*/  SHFL.UP PT, R2, R2, 0x1, RZ ;  /* 0x0420000002027989 */ /* 0x000fe800000e00ff */
[----:B------:R-:W-:Y:S02]  /*25f0*/  SHFL.UP PT, R85, R92, 0x1, RZ ;  /* 0x042000005c557989 */ /* 0x000fe400000e00ff */
[----:B0-----:R-:W-:Y:S01]  /*2600*/  @P2 FFMA.FTZ R88, R3, R88, R90 ;  /* 0x0000005803582223 */ /* 0x001fe2000001005a */
[----:B------:R-:W-:Y:S01]  /*2610*/  ISETP.GT.AND P2, PT, R42, 0x1e, PT ;  /* 0x0000001e2a00780c */ /* 0x000fe20003f44270 */
[----:B------:R-:W-:Y:S02]  /*2620*/  SHFL.IDX PT, R90, R17, RZ, 0x1f ;  /* 0x00001fff115a7589 */ /* 0x000fe400000e0000 */
[----:B------:R-:W-:-:S04]  /*2630*/  FFMA.FTZ R3, R88, R86, R77 ;  /* 0x0000005658037223 */ /* 0x000fc8000001004d */
[----:B------:R-:W-:-:S04]  /*2640*/  FFMA.FTZ R77, R87, R3, R84 ;  /* 0x00000003574d7223 */ /* 0x000fc80000010054 */
[----:B------:R-:W-:Y:S01]  /*2650*/  FFMA.FTZ R79, R78, R77, R79 ;  /* 0x0000004d4e4f7223 */ /* 0x000fe2000001004f */
[----:B-----5:R-:W0:Y:S02]  /*2660*/  SHFL.IDX PT, R89, R83, RZ, 0x1f ;  /* 0x00001fff53597589 */ /* 0x020e2400000e0000 */
[----:B0-----:R-:W-:-:S04]  /*2670*/  @P1 FFMA.FTZ R89, R2, R89, R85 ;  /* 0x0000005902591223 */ /* 0x001fc80000010055 */
        /* <DEDUP_REMOVED lines=20> */
[C---:B------:R-:W-:Y:S01]  /*27c0*/  FADD.FTZ R20, R91.reuse, R20 ;  /* 0x000000145b147221 */ /* 0x040fe20000010000 */
[----:B------:R-:W-:Y:S01]  /*27d0*/  FADD.FTZ R19, R80, R19 ;  /* 0x0000001350137221 */ /* 0x000fe20000010000 */
[----:B------:R-:W-:Y:S01]  /*27e0*/  FFMA.FTZ R87, R91, R84, R86 ;  /* 0x000000545b577223 */ /* 0x000fe20000010056 */
[C---:B------:R-:W-:Y:S01]  /*27f0*/  FMUL.FTZ R91, R70.reuse, R79 ;  /* 0x0000004f465b7220 */ /* 0x040fe20000410000 */
[----:B------:R-:W0:Y:S01]  /*2800*/  SHFL.DOWN PT, R93, R82, 0x1, 0x1f ;  /* 0x08201f00525d7f89 */ /* 0x000e2200000e0000 */
[----:B------:R-:W-:Y:S01]  /*2810*/  FMUL.FTZ R80, R70, R77 ;  /* 0x0000004d46507220 */ /* 0x000fe20000410000 */
[----:B------:R-:W-:Y:S01]  /*2820*/  FADD.FTZ R71, R2, R71 ;  /* 0x0000004702477221 */ /* 0x000fe20000010000 */
[----:B------:R-:W-:Y:S01]  /*2830*/  FMUL.FTZ R78, R78, R91 ;  /* 0x0000005b4e4e7220 */ /* 0x000fe20000410000 */
[----:B------:R-:W1:Y:S01]  /*2840*/  SHFL.DOWN PT, R86, R87, 0x1, 0x1f ;  /* 0x08201f0057567f89 */ /* 0x000e6200000e0000 */
[----:B------:R-:W-:Y:S01]  /*2850*/  FMUL.FTZ R80, R89, R80 ;  /* 0x0000005059507220 */ /* 0x000fe20000410000 */
[----:B------:R-:W-:Y:S01]  /*2860*/  FADD.FTZ R18, R85, R18 ;  /* 0x0000001255127221 */ /* 0x000fe20000010000 */
[----:B------:R-:W-:-:S02]  /*2870*/  FFMA.FTZ R78, R49, R79, R78 ;  /* 0x0000004f314e7223 */ /* 0x000fc4000001004e */
[----:B------:R-:W-:Y:S02]  /*2880*/  FFMA.FTZ R80, R47, R77, R80 ;  /* 0x0000004d2f507223 */ /* 0x000fe40000010050 */
[----:B------:R-:W-:Y:S02]  /*2890*/  FADD.FTZ R69, R78, R69 ;  /* 0x000000454e457221 */ /* 0x000fe40000010000 */
        /* <DEDUP_REMOVED lines=11> */
[----:B0-----:R-:W-:-:S02]  /*2950*/  @!P2 FADD.FTZ R82, R82, R93 ;  /* 0x0000005d5252a221 */ /* 0x001fc40000010000 */
[----:B------:R-:W0:Y:S01]  /*2960*/  SHFL.IDX PT, R93, R16, RZ, 0x1f ;  /* 0x00001fff105d7589 */ /* 0x000e2200000e0000 */
[----:B-1----:R-:W-:Y:S01]  /*2970*/  @!P2 FADD.FTZ R87, R87, R86 ;  /* 0x000000565757a221 */ /* 0x002fe20000010000 */
[----:B------:R-:W-:Y:S02]  /*2980*/  ISETP.GT.AND P2, PT, R42, 0x17, PT ;  /* 0x000000172a00780c */ /* 0x000fe40003f44270 */
[----:B------:R-:W1:Y:S04]  /*2990*/  SHFL.DOWN PT, R92, R82, 0x8, 0x1f ;  /* 0x09001f00525c7f89 */ /* 0x000e6800000e0000 */
[----:B------:R-:W3:Y:S01]  /*29a0*/  SHFL.DOWN PT, R88, R87, 0x8, 0x1f ;  /* 0x09001f0057587f89 */ /* 0x000ee200000e0000 */
[----:B------:R-:W4:Y:S01]  /*29b0*/  @!P4 S2R R86, SR_CgaCtaId ;  /* 0x000000000056c919 */ /* 0x000f220000008800 */
[C---:B0-----:R-:W-:Y:S01]  /*29c0*/  FFMA.FTZ R15, R93.reuse, R15, R90 ;  /* 0x0000000f5d0f7223 */ /* 0x041fe2000001005a */
[----:B------:R-:W-:Y:S01]  /*29d0*/  FMUL.FTZ R14, R93, R14 ;  /* 0x0000000e5d0e7220 */ /* 0x000fe20000410000 */
[----:B------:R-:W-:-:S03]  /*29e0*/  @!P4 MOV R93, 0x400 ;  /* 0x00000400005dc802 */ /* 0x000fc60000000f00 */
[----:B-1----:R-:W-:Y:S01]  /*29f0*/  @!P2 FADD.FTZ R82, R82, R92 ;  /* 0x0000005c5252a221 */ /* 0x002fe20000010000 */
[----:B------:R0:W-:Y:S01]  /*2a00*/  @!P3 STS.64 [R61], R14 ;  /* 0x0000000e3d00b388 */ /* 0x0001e20000000a00 */
[----:B---3--:R-:W-:Y:S01]  /*2a10*/  @!P2 FADD.FTZ R87, R87, R88 ;  /* 0x000000585757a221 */ /* 0x008fe20000010000 */
[----:B------:R-:W-:Y:S02]  /*2a20*/  ISETP.GT.AND P2, PT, R42, 0xf, PT ;  /* 0x0000000f2a00780c */ /* 0x000fe40003f44270 */
[----:B------:R-:W1:Y:S04]  /*2a30*/  SHFL.DOWN PT, R92, R82, 0x10, 0x1f ;  /* 0x0a001f00525c7f89 */ /* 0x000e6800000e0000 */
[----:B------:R-:W3:Y:S01]  /*2a40*/  SHFL.DOWN PT, R88, R87, 0x10, 0x1f ;  /* 0x0a001f0057587f89 */ /* 0x000ee200000e0000 */
[C---:B0-----:R-:W-:Y:S01]  /*2a50*/  FMUL.FTZ R14, R70.reuse, R81 ;  /* 0x00000051460e7220 */ /* 0x041fe20000410000 */
        /* <DEDUP_REMOVED lines=8> */
[----:B-1----:R-:W-:Y:S01]  /*2ae0*/  FADD.FTZ R17, R82, R92 ;  /* 0x0000005c52117221 */ /* 0x002fe20000010000 */
[----:B---3--:R-:W-:-:S04]  /*2af0*/  FADD.FTZ R16, R87, R88 ;  /* 0x0000005857107221 */ /* 0x008fc80000010000 */
        /* <DEDUP_REMOVED lines=13> */
.L_x_10060:
[----:B------:R-:W-:Y:S05]  /*2bd0*/  BSYNC.RECONVERGENT B0 ;  /* 0x0000000000007941 */ /* 0x000fea0003800200 */
.L_x_10059:
        /* <DEDUP_REMOVED lines=13> */
.L_x_10055:
[----:B------:R-:W-:Y:S06]  /*2cb0*/  BAR.SYNC.DEFER_BLOCKING 0x0 ;  /* 0x0000000000007b1d */ /* 0x000fec0000010000 */
[----:B01----:R-:W-:Y:S01]  /*2cc0*/  F2F.F16.F32 R2, R18 ;  /* 0x0000001200027304 */ /* 0x003fe20000200800 */
[----:B------:R-:W0:Y:S01]  /*2cd0*/  LDCU.64 UR10, c[0x0][0x4f8] ;  /* 0x00009f00ff0a77ac */ /* 0x000e220008000a00 */
[----:B------:R-:W1:Y:S01]  /*2ce0*/  LDC.64 R16, c[0x0][0x500] ;  /* 0x00014000ff107b82 */ /* 0x000e620000000a00 */
[----:B------:R-:W3:Y:S05]  /*2cf0*/  LDG.E.64 R4, desc[UR16][R4.64] ;  /* 0x0000001004047981 */ /* 0x000eea000c1e1b00 */
[----:B------:R-:W-:Y:S01]  /*2d00*/  F2F.F16.F32 R19, R19 ;  /* 0x0000001300137304 */ /* 0x000fe20000200800 */
[----:B------:R-:W-:Y:S01]  /*2d10*/  UMOV UR5, URZ ;  /* 0x000000ff00057c82 */ /* 0x000fe20008000000 */
[----:B------:R-:W-:-:S02]  /*2d20*/  UISETP.GT.AND UP0, UPT, UR8, 0x1, UPT ;  /* 0x000000010800788c */ /* 0x000fc4000bf04270 */
[----:B0-----:R-:W-:Y:S01]  /*2d30*/  UIMAD.WIDE.U32 UR6, UR18, UR10, UR4 ;  /* 0x0000000a120672a5 */ /* 0x001fe2000f8e0004 */
[----:B------:R-:W-:-:S03]  /*2d40*/  UMOV UR8, UR19 ;  /* 0x0000001300087c82 */ /* 0x000fc60008000000 */
[----:B------:R-:W0:Y:S01]  /*2d50*/  F2F.F16.F32 R20, R20 ;  /* 0x0000001400147304 */ /* 0x000e220000200800 */
[----:B------:R-:W-:-:S07]  /*2d60*/  UIMAD UR7, UR18, UR11, UR7 ;  /* 0x0000000b120772a4 */ /* 0x000fce000f8e0207 */
[----:B------:R-:W4:Y:S01]  /*2d70*/  F2F.F16.F32 R71, R71 ;  /* 0x0000004700477304 */ /* 0x000f220000200800 */
[----:B0-----:R-:W-:Y:S01]  /*2d80*/  PRMT R19, R19, 0x5410, R20 ;  /* 0x0000541013137816 */ /* 0x001fe20000000014 */
[----:B---3--:R-:W-:Y:S01]  /*2d90*/  STS.64 [R41], R4 ;  /* 0x0000000429007388 */ /* 0x008fe20000000a00 */
[----:B------:R-:W-:-:S03]  /*2da0*/  NOP ;  /* 0x0000000000007918 */ /* 0x000fc60000000000 */
[----:B------:R-:W0:Y:S02]  /*2db0*/  LDS.64 R10, [R41] ;  /* 0x00000000290a7984 */ /* 0x000e240000000a00 */
[----:B0-----:R-:W-:Y:S01]  /*2dc0*/  HADD2.F32 R9, -RZ, R11.H0_H0 ;  /* 0x2000000bff097230 */ /* 0x001fe20000004100 */
[----:B------:R-:W-:Y:S01]  /*2dd0*/  SHF.R.U32.HI R0, RZ, 0x10, R11 ;  /* 0x00000010ff007819 */ /* 0x000fe2000001160b */
[----:B------:R-:W-:-:S03]  /*2de0*/  HADD2.F32 R3, -RZ, R10.H0_H0 ;  /* 0x2000000aff037230 */ /* 0x000fc60000004100 */
[--C-:B------:R-:W-:Y:S01]  /*2df0*/  FADD.FTZ R9, R9, R24.reuse ;  /* 0x0000001809097221 */ /* 0x100fe20000010000 */
[----:B------:R-:W-:Y:S02]  /*2e00*/  HADD2.F32 R5, -RZ, R0.H0_H0 ;  /* 0x20000000ff057230 */ /* 0x000fe40000004100 */
[--C-:B------:R-:W-:Y:S01]  /*2e10*/  FADD.FTZ R8, R3, R24.reuse ;  /* 0x0000001803087221 */ /* 0x100fe20000010000 */
[----:B------:R-:W-:Y:S01]  /*2e20*/  SHF.R.U64 R3, R10, 0x10, R11 ;  /* 0x000000100a037819 */ /* 0x000fe2000000120b */
[----:B------:R-:W-:Y:S01]  /*2e30*/  BAR.SYNC.DEFER_BLOCKING 0x0 ;  /* 0x0000000000007b1d */ /* 0x000fe20000010000 */
[----:B------:R-:W-:Y:S01]  /*2e40*/  FSETP.GTU.FTZ.AND P2, PT, R9, 20, PT ;  /* 0x41a000000900780b */ /* 0x000fe20003f5c000 */
[----:B------:R-:W-:Y:S01]  /*2e50*/  FADD.FTZ R5, R5, R24 ;  /* 0x0000001805057221 */ /* 0x000fe20000010000 */
[----:B------:R-:W-:Y:S01]  /*2e60*/  FSETP.GTU.FTZ.AND P0, PT, R8, 20, PT ;  /* 0x41a000000800780b */ /* 0x000fe20003f1c000 */
[----:B------:R-:W-:-:S03]  /*2e70*/  HADD2.F32 R3, -RZ, R3.H0_H0 ;  /* 0x20000003ff037230 */ /* 0x000fc60000004100 */
[----:B------:R-:W-:Y:S02]  /*2e80*/  FSETP.GTU.FTZ.AND P3, PT, R5, 20, PT ;  /* 0x41a000000500780b */ /* 0x000fe40003f7c000 */
[----:B------:R-:W-:-:S05]  /*2e90*/  FADD.FTZ R3, R3, R24 ;  /* 0x0000001803037221 */ /* 0x000fca0000010000 */
[----:B------:R-:W-:Y:S01]  /*2ea0*/  @!P2 FMUL.FTZ R4, R9, -1.4426950216293334961 ;  /* 0xbfb8aa3b0904a820 */ /* 0x000fe20000410000 */
[----:B------:R-:W-:Y:S01]  /*2eb0*/  FSETP.GTU.FTZ.AND P1, PT, R3, 20, PT ;  /* 0x41a000000300780b */ /* 0x000fe20003f3c000 */
[----:B------:R-:W-:-:S04]  /*2ec0*/  @!P0 FMUL.FTZ R0, R8, -1.4426950216293334961 ;  /* 0xbfb8aa3b08008820 */ /* 0x000fc80000410000 */
[----:B------:R-:W0:Y:S01]  /*2ed0*/  @!P2 MUFU.EX2 R4, R4 ;  /* 0x000000040004a308 */ /* 0x000e220000000800 */
[----:B------:R-:W-:-:S03]  /*2ee0*/  @!P3 FMUL.FTZ R11, R5, -1.4426950216293334961 ;  /* 0xbfb8aa3b050bb820 */ /* 0x000fc60000410000 */
[----:B------:R-:W3:Y:S04]  /*2ef0*/  @!P0 MUFU.EX2 R0, R0 ;  /* 0x0000000000008308 */ /* 0x000ee80000000800 */
[----:B------:R-:W-:Y:S01]  /*2f00*/  @!P1 FMUL.FTZ R9, R3, -1.4426950216293334961 ;  /* 0xbfb8aa3b03099820 */ /* 0x000fe20000410000 */
[----:B------:R-:W-:Y:S01]  /*2f10*/  IMAD.WIDE.U32 R2, R2, 0x10000, RZ ;  /* 0x0001000002027825 */ /* 0x000fe200078e00ff */
[----:B------:R-:W5:Y:S03]  /*2f20*/  @!P3 MUFU.EX2 R11, R11 ;  /* 0x0000000b000bb308 */ /* 0x000f660000000800 */
[----:B0-----:R-:W-:Y:S01]  /*2f30*/  @!P2 FADD.FTZ R10, R4, 1 ;  /* 0x3f800000040aa421 */ /* 0x001fe20000010000 */
[----:B------:R-:W-:Y:S01]  /*2f40*/  LOP3.LUT R5, R19, R3, RZ, 0xfc, !PT ;  /* 0x0000000313057212 */ /* 0x000fe200078efcff */
[----:B------:R-:W0:Y:S01]  /*2f50*/  @!P1 MUFU.EX2 R9, R9 ;  /* 0x0000000900099308 */ /* 0x000e220000000800 */
[----:B----4-:R-:W-:Y:S01]  /*2f60*/  LOP3.LUT R4, R2, R71, RZ, 0xfc, !PT ;  /* 0x0000004702047212 */ /* 0x010fe200078efcff */
[----:B------:R-:W4:Y:S01]  /*2f70*/  LDC.64 R18, c[0x0][0x550] ;  /* 0x00015400ff127b82 */ /* 0x000f220000000a00 */
[----:B---3--:R-:W-:Y:S01]  /*2f80*/  @!P0 FADD.FTZ R8, R0, 1 ;  /* 0x3f80000000088421 */ /* 0x008fe20000010000 */
[----:B------:R-:W3:Y:S02]  /*2f90*/  @!P2 MUFU.RCP R10, R10 ;  /* 0x0000000a000aa308 */ /* 0x000ee40000001000 */
[----:B------:R1:W-:Y:S01]  /*2fa0*/  STS.64 [R41], R4 ;  /* 0x0000000429007388 */ /* 0x0003e20000000a00 */
[----:B------:R-:W-:-:S03]  /*2fb0*/  NOP ;  /* 0x0000000000007918 */ /* 0x000fc60000000000 */
[----:B------:R-:W2:Y:S01]  /*2fc0*/  LDS.64 R2, [R41] ;  /* 0x0000000029027984 */ /* 0x000ea20000000a00 */
[----:B-----5:R-:W-:Y:S01]  /*2fd0*/  @!P3 FADD.FTZ R11, R11, 1 ;  /* 0x3f8000000b0bb421 */ /* 0x020fe20000010000 */
[----:B------:R-:W5:Y:S01]  /*2fe0*/  @!P0 MUFU.RCP R12, R8 ;  /* 0x00000008000c8308 */ /* 0x000f620000001000 */
[----:B0-----:R-:W-:Y:S01]  /*2ff0*/  @!P1 FADD.FTZ R0, R9, 1 ;  /* 0x3f80000009009421 */ /* 0x001fe20000010000 */
[C---:B-1----:R-:W-:Y:S01]  /*3000*/  IMAD.WIDE.U32 R4, R22.reuse, R16, UR6 ;  /* 0x0000000616047e25 */ /* 0x042fe2000f8e0010 */
[----:B------:R-:W0:Y:S03]  /*3010*/  LDCU.64 UR6, c[0x0][0x518] ;  /* 0x0000a300ff0677ac */ /* 0x000e260008000a00 */
[----:B---3--:R-:W-:Y:S02]  /*3020*/  @!P2 FMUL.FTZ R53, R53, R10 ;  /* 0x0000000a3535a220 */ /* 0x008fe40000410000 */
[----:B------:R-:W1:Y:S01]  /*3030*/  @!P1 MUFU.RCP R14, R0 ;  /* 0x00000000000e9308 */ /* 0x000e620000001000 */
[----:B------:R-:W-:Y:S01]  /*3040*/  IMAD R5, R22, R17, R5 ;  /* 0x0000001116057224 */ /* 0x000fe200078e0205 */
[----:B------:R-:W-:-:S04]  /*3050*/  IADD3 R36, P2, PT, R36, -0x100, RZ ;  /* 0xffffff0024247810 */ /* 0x000fc80007f5e0ff */
[----:B------:R-:W-:Y:S02]  /*3060*/  IADD3.X R37, PT, PT, R37, -0x1, RZ, P2, !PT ;  /* 0xffffffff25257810 */ /* 0x000fe400017fe4ff */
[----:B------:R-:W3:Y:S01]  /*3070*/  @!P3 MUFU.RCP R10, R11 ;  /* 0x0000000b000ab308 */ /* 0x000ee20000001000 */
[----:B-----5:R-:W-:Y:S01]  /*3080*/  @!P0 FMUL.FTZ R51, R51, R12 ;  /* 0x0000000c33338220 */ /* 0x020fe20000410000 */
[----:B0-----:R-:W-:-:S03]  /*3090*/  UIMAD.WIDE.U32 UR4, UR18, UR6, UR4 ;  /* 0x00000006120472a5 */ /* 0x001fc6000f8e0004 */
[----:B------:R-:W-:-:S03]  /*30a0*/  FADD.FTZ R30, R51, R30 ;  /* 0x0000001e331e7221 */ /* 0x000fc60000010000 */
[----:B------:R-:W-:Y:S01]  /*30b0*/  F2F.F16.F32 R0, R53 ;  /* 0x0000003500007304 */ /* 0x000fe20000200800 */
[----:B-1----:R-:W-:Y:S01]  /*30c0*/  @!P1 FMUL.FTZ R69, R69, R14 ;  /* 0x0000000e45459220 */ /* 0x002fe20000410000 */
[----:B------:R-:W-:Y:S01]  /*30d0*/  UIMAD UR5, UR18, UR7, UR5 ;  /* 0x00000007120572a4 */ /* 0x000fe2000f8e0205 */
[----:B------:R-:W-:Y:S02]  /*30e0*/  IADD3 R34, P1, PT, R34, -0x100, RZ ;  /* 0xffffff0022227810 */ /* 0x000fe40007f3e0ff */
[----:B------:R-:W-:-:S03]  /*30f0*/  FADD.FTZ R30, R30, R69 ;  /* 0x000000451e1e7221 */ /* 0x000fc60000010000 */
[----:B------:R-:W-:Y:S01]  /*3100*/  F2F.F16.F32 R8, R69 ;  /* 0x0000004500087304 */ /* 0x000fe20000200800 */
[----:B------:R-:W-:Y:S01]  /*3110*/  IADD3.X R35, PT, PT, R35, -0x1, RZ, P1, !PT ;  /* 0xffffffff23237810 */ /* 0x000fe20000ffe4ff */
[----:B---3--:R-:W-:Y:S01]  /*3120*/  @!P3 FMUL.FTZ R55, R55, R10 ;  /* 0x0000000a3737b220 */ /* 0x008fe20000410000 */
[----:B----4-:R-:W-:Y:S01]  /*3130*/  LEA R10, P0, R4, R18, 0x1 ;  /* 0x00000012040a7211 */ /* 0x010fe200078008ff */
[----:B------:R-:W-:-:S03]  /*3140*/  FADD.FTZ R30, R30, R53 ;  /* 0x000000351e1e7221 */ /* 0x000fc60000010000 */
[----:B------:R-:W-:Y:S01]  /*3150*/  LEA.HI.X R11, R4, R19, R5, 0x1, P0 ;  /* 0x00000013040b7211 */ /* 0x000fe200000f0c05 */
[----:B------:R-:W0:Y:S01]  /*3160*/  F2F.F16.F32 R9, R55 ;  /* 0x0000003700097304 */ /* 0x000e220000200800 */
[----:B------:R-:W-:Y:S01]  /*3170*/  FADD.FTZ R30, R30, R55 ;  /* 0x000000371e1e7221 */ /* 0x000fe20000010000 */
[----:B------:R-:W-:-:S06]  /*3180*/  IMAD.WIDE.U32 R4, R32, 0x8, R10 ;  /* 0x0000000820047825 */ /* 0x000fcc00078e000a */
[----:B------:R-:W1:Y:S01]  /*3190*/  F2F.F16.F32 R13, R51 ;  /* 0x00000033000d7304 */ /* 0x000e620000200800 */
[----:B--2---:R2:W-:Y:S01]  /*31a0*/  STG.E.64 desc[UR16][R4.64], R2 ;  /* 0x0000000204007986 */ /* 0x0045e2000c101b10 */
[----:B0-----:R-:W-:Y:S01]  /*31b0*/  PRMT R15, R0, 0x5410, R9 ;  /* 0x00005410000f7816 */ /* 0x001fe20000000009 */
[----:B------:R-:W-:-:S05]  /*31c0*/  IMAD.WIDE.U32 R8, R8, 0x10000, RZ ;  /* 0x0001000008087825 */ /* 0x000fca00078e00ff */
[----:B------:R-:W-:Y:S02]  /*31d0*/  LOP3.LUT R11, R15, R9, RZ, 0xfc, !PT ;  /* 0x000000090f0b7212 */ /* 0x000fe400078efcff */
[----:B-1----:R-:W-:Y:S01]  /*31e0*/  LOP3.LUT R10, R8, R13, RZ, 0xfc, !PT ;  /* 0x0000000d080a7212 */ /* 0x002fe200078efcff */
[----:B------:R-:W-:Y:S08]  /*31f0*/  BAR.SYNC.DEFER_BLOCKING 0x0 ;  /* 0x0000000000007b1d */ /* 0x000ff00000010000 */
[----:B------:R-:W2:Y:S08]  /*3200*/  LDC.64 R12, c[0x0][0x520] ;  /* 0x00014800ff0c7b82 */ /* 0x000eb00000000a00 */
[----:B------:R-:W0:Y:S01]  /*3210*/  LDC.64 R14, c[0x0][0x560] ;  /* 0x00015800ff0e7b82 */ /* 0x000e220000000a00 */
[----:B------:R-:W-:Y:S01]  /*3220*/  STS.64 [R41], R10 ;  /* 0x0000000a29007388 */ /* 0x000fe20000000a00 */
[----:B------:R-:W-:-:S03]  /*3230*/  NOP ;  /* 0x0000000000007918 */ /* 0x000fc60000000000 */
[----:B------:R-:W1:Y:S01]  /*3240*/  LDS.64 R8, [R41] ;  /* 0x0000000029087984 */ /* 0x000e620000000a00 */
[----:B--2---:R-:W-:-:S04]  /*3250*/  IMAD.WIDE.U32 R2, R22, R12, UR4 ;  /* 0x0000000416027e25 */ /* 0x004fc8000f8e000c */
[----:B------:R-:W-:Y:S01]  /*3260*/  IMAD R0, R22, R13, R3 ;  /* 0x0000000d16007224 */ /* 0x000fe200078e0203 */
[----:B0-----:R-:W-:-:S04]  /*3270*/  LEA R4, P0, R2, R14, 0x1 ;  /* 0x0000000e02047211 */ /* 0x001fc800078008ff */
[----:B------:R-:W-:Y:S02]  /*3280*/  LEA.HI.X R5, R2, R15, R0, 0x1, P0 ;  /* 0x0000000f02057211 */ /* 0x000fe400000f0c00 */
[----:B------:R-:W-:Y:S01]  /*3290*/  IADD3 R38, P0, PT, R38, -0x100, RZ ;  /* 0xffffff0026267810 */ /* 0x000fe20007f1e0ff */
[----:B------:R-:W-:-:S03]  /*32a0*/  IMAD.WIDE.U32 R2, R32, 0x8, R4 ;  /* 0x0000000820027825 */ /* 0x000fc600078e0004 */
[----:B------:R-:W-:Y:S02]  /*32b0*/  IADD3.X R39, PT, PT, R39, -0x1, RZ, P0, !PT ;  /* 0xffffffff27277810 */ /* 0x000fe400007fe4ff */
[----:B-1----:R0:W-:Y:S01]  /*32c0*/  STG.E.64 desc[UR16][R2.64], R8 ;  /* 0x0000000802007986 */ /* 0x0021e2000c101b10 */
[----:B------:R-:W-:Y:S06]  /*32d0*/  BRA.U UP0, `(.L_x_10062) ;  /* 0xffffffd100e07547 */ /* 0x000fec000b83ffff */
.L_x_10045:
        /* <DEDUP_REMOVED lines=34> */
.L_x_10064:
[----:B------:R-:W-:Y:S05]  /*3500*/  BSYNC.RECONVERGENT B0 ;  /* 0x0000000000007941 */ /* 0x000fea0003800200 */
.L_x_10063:
        /* <DEDUP_REMOVED lines=26> */
.L_x_10066:
[----:B------:R-:W-:Y:S05]  /*36b0*/  BSYNC.RECONVERGENT B0 ;  /* 0x0000000000007941 */ /* 0x000fea0003800200 */
.L_x_10065:
        /* <DEDUP_REMOVED lines=22> */
.L_x_10068:
        /* <DEDUP_REMOVED lines=51> */
.L_x_10067:
[----:B------:R-:W-:Y:S05]  /*3b50*/  EXIT ;  /* 0x000000000000794d */ /* 0x000fea0003800000 */
.L_x_10069:
        /* <DEDUP_REMOVED lines=10> */
.L_x_10555:


//--------------------- .text._Z25selective_scan_bwd_kernelI32Selective_Scan_bwd_kernel_traitsILi32ELi4ELb1ELb0ELb1ELb0ELb0EN3c104HalfEfEEv12SSMParamsBwd --------------------------
	.section	.text._Z25selective_scan_bwd_kernelI32Selective_Scan_bwd_kernel_traitsILi32ELi4ELb1ELb0ELb1ELb0ELb0EN3c104HalfEfEEv12SSMParamsBwd,"ax",@progbits
	.align	128
        .global         _Z25selective_scan_bwd_kernelI32Selective_Scan_bwd_kernel_traitsILi32ELi4ELb1ELb0ELb1ELb0ELb0EN3c104HalfEfEEv12SSMParamsBwd
        .type           _Z25selective_scan_bwd_kernelI32Selective_Scan_bwd_kernel_traitsILi32ELi4ELb1ELb0ELb1ELb0ELb0EN3c104HalfEfEEv12SSMParamsBwd,@function
        .size           _Z25selective_scan_bwd_kernelI32Selective_Scan_bwd_kernel_traitsILi32ELi4ELb1ELb0ELb1ELb0ELb0EN3c104HalfEfEEv12SSMParamsBwd,(.L_x_10556 - _Z25selective_scan_bwd_kernelI32Selective_Scan_bwd_kernel_traitsILi32ELi4ELb1ELb0ELb1ELb0ELb0EN3c104HalfEfEEv12SSMParamsBwd)
        .other          _Z25selective_scan_bwd_kernelI32Selective_Scan_bwd_kernel_traitsILi32ELi4ELb1ELb0ELb1ELb0ELb0EN3c104HalfEfEEv12SSMParamsBwd,@"STO_CUDA_ENTRY STV_DEFAULT"
_Z25selective_scan_bwd_kernelI32Selective_Scan_bwd_kernel_traitsILi32ELi4ELb1ELb0ELb1ELb0ELb0EN3c104HalfEfEEv12SSMParamsBwd:
.text._Z25selective_scan_bwd_kernelI32Selective_Scan_bwd_kernel_traitsILi32ELi4ELb1ELb0ELb1ELb0ELb0EN3c104HalfEfEEv12SSMParamsBwd:
        /* <DEDUP_REMOVED lines=40> */
[----:B------:R-:W-:Y:S01]  /*0280*/  IADD3 R3, PT, PT, -R0, RZ, RZ ;  /* 0x000000ff00037210 */ /* 0x000fe20007ffe1ff */
[----:B------:R-:W0:Y:S04]  /*0290*/  LDC.64 R22, c[0x0][0x4a8] ;  /* 0x00012a00ff167b82 */ /* 0x000e280000000a00 */
        /* <DEDUP_REMOVED lines=18> */
[----:B------:R-:W1:Y:S01]  /*03c0*/  LDCU.64 UR8, c[0x0][0x498] ;  /* 0x00009300ff0877ac */ /* 0x000e620008000a00 */
[----:B------:R-:W-:-:S02]  /*03d0*/  LOP3.LUT R6, R95, R8, RZ, 0x3c, !PT ;  /* 0x000000085f067212 */ /* 0x000fc400078e3cff */
[----:B------:R-:W-:Y:S01]  /*03e0*/  IMAD R13, R95, UR11, R3 ;  /* 0x0000000b5f0d7c24 */ /* 0x000fe2000f8e0203 */
[----:B------:R-:W4:Y:S01]  /*03f0*/  LDCU.64 UR10, c[0x0][0x3d0] ;  /* 0x00007a00ff0a77ac */ /* 0x000f220008000a00 */
[----:B------:R-:W-:Y:S02]  /*0400*/  ISETP.GE.AND P3, PT, R6, RZ, PT ;  /* 0x000000ff0600720c */ /* 0x000fe40003f66270 */
[----:B------:R-:W-:Y:S01]  /*0410*/  @!P2 IADD3 R0, PT, PT, R0, 0x1, RZ ;  /* 0x000000010000a810 */ /* 0x000fe20007ffe0ff */
[----:B------:R-:W0:Y:S01]  /*0420*/  @P0 LDC.64 R6, c[0x0][0x480] ;  /* 0x00012000ff060b82 */ /* 0x000e220000000a00 */
[----:B------:R-:W-:Y:S02]  /*0430*/  ISETP.NE.AND P2, PT, R8, RZ, PT ;  /* 0x000000ff0800720c */ /* 0x000fe40003f45270 */
[----:B------:R-:W-:-:S04]  /*0440*/  @P1 IADD3 R0, PT, PT, R0, 0x1, RZ ;  /* 0x0000000100001810 */ /* 0x000fc80007ffe0ff */
[----:B------:R-:W-:Y:S01]  /*0450*/  MOV R27, R0 ;  /* 0x00000000001b7202 */ /* 0x000fe20000000f00 */
[----:B---3--:R-:W-:Y:S01]  /*0460*/  @P0 IMAD R0, R10, UR18, R95 ;  /* 0x000000120a000c24 */ /* 0x008fe2000f8e025f */
[----:B-1----:R-:W-:Y:S02]  /*0470*/  UIMAD.WIDE.U32 UR4, UR18, UR8, URZ ;  /* 0x00000008120472a5 */ /* 0x002fe4000f8e00ff */
[----:B------:R-:W-:-:S03]  /*0480*/  @!P3 IADD3 R27, PT, PT, -R27, RZ, RZ ;  /* 0x000000ff1b1bb210 */ /* 0x000fc60007ffe1ff */
[----:B------:R-:W-:Y:S01]  /*0490*/  @!P2 LOP3.LUT R27, RZ, R8, RZ, 0x33, !PT ;  /* 0x00000008ff1ba212 */ /* 0x000fe200078e33ff */
[----:B------:R-:W-:Y:S01]  /*04a0*/  UIMAD UR5, UR18, UR9, UR5 ;  /* 0x00000009120572a4 */ /* 0x000fe2000f8e0205 */
[----:B------:R-:W-:Y:S01]  /*04b0*/  MOV R4, UR6 ;  /* 0x0000000600047c02 */ /* 0x000fe20008000f00 */
[----:B------:R-:W-:Y:S01]  /*04c0*/  @P0 IMAD R0, R0, R17, RZ ;  /* 0x0000001100000224 */ /* 0x000fe200078e02ff */
[----:B----4-:R-:W-:Y:S01]  /*04d0*/  UIMAD.WIDE.U32 UR6, UR18, UR10, URZ ;  /* 0x0000000a120672a5 */ /* 0x010fe2000f8e00ff */
[----:B------:R-:W-:Y:S01]  /*04e0*/  SHF.R.S32.HI R29, RZ, 0x1f, R27 ;  /* 0x0000001fff1d7819 */ /* 0x000fe2000001141b */
[----:B------:R-:W1:Y:S01]  /*04f0*/  LDCU.64 UR8, c[0x0][0x4c8] ;  /* 0x00009900ff0877ac */ /* 0x000e620008000a00 */
        /* <DEDUP_REMOVED lines=20> */
[----:B------:R-:W-:-:S02]  /*0640*/  LEA R84, P0, R81, R84, 0x1 ;  /* 0x0000005451547211 */ /* 0x000fc400078008ff */
[----:B------:R-:W-:Y:S01]  /*0650*/  LEA R82, P2, R79, R82, 0x1 ;  /* 0x000000524f527211 */ /* 0x000fe200078408ff */
[----:B-1----:R-:W-:Y:S01]  /*0660*/  IMAD.WIDE.U32 R18, R95, UR8, RZ ;  /* 0x000000085f127c25 */ /* 0x002fe2000f8e00ff */
[----:B------:R-:W-:Y:S02]  /*0670*/  IADD3 R7, PT, PT, R5, R7, RZ ;  /* 0x0000000705077210 */ /* 0x000fe40007ffe0ff */
[C---:B------:R-:W-:Y:S01]  /*0680*/  IADD3.X R77, PT, PT, R0.reuse, R77, RZ, P4, !PT ;  /* 0x0000004d004d7210 */ /* 0x040fe200027fe4ff */
[----:B------:R-:W-:Y:S01]  /*0690*/  IMAD.WIDE.U32 R16, R95, R22, RZ ;  /* 0x000000165f107225 */ /* 0x000fe200078e00ff */
[----:B------:R-:W-:Y:S02]  /*06a0*/  LEA.HI.X R81, R81, R85, R6, 0x1, P0 ;  /* 0x0000005551517211 */ /* 0x000fe400000f0c06 */
[----:B------:R-:W-:Y:S01]  /*06b0*/  LEA.HI.X R79, R79, R83, R4, 0x1, P2 ;  /* 0x000000534f4f7211 */ /* 0x000fe200010f0c04 */
[----:B------:R-:W-:Y:S01]  /*06c0*/  IMAD R91, R95, UR9, R19 ;  /* 0x000000095f5b7c24 */ /* 0x000fe2000f8e0213 */
[----:B------:R-:W-:-:S02]  /*06d0*/  IADD3.X R0, PT, PT, R0, R7, RZ, P5, !PT ;  /* 0x0000000700007210 */ /* 0x000fc40002ffe4ff */
[C---:B------:R-:W-:Y:S02]  /*06e0*/  LEA R80, P0, R2.reuse, R24, 0x1 ;  /* 0x0000001802507211 */ /* 0x040fe400078008ff */
[----:B------:R-:W-:Y:S01]  /*06f0*/  LEA R78, P2, R9, R74, 0x1 ;  /* 0x0000004a094e7211 */ /* 0x000fe200078408ff */
[----:B------:R-:W-:Y:S01]  /*0700*/  IMAD R89, R95, R23, R17 ;  /* 0x000000175f597224 */ /* 0x000fe200078e0211 */
[----:B------:R-:W-:Y:S02]  /*0710*/  LEA.HI.X R77, R2, R25, R77, 0x1, P0 ;  /* 0x00000019024d7211 */ /* 0x000fe400000f0c4d */
[----:B------:R-:W-:Y:S02]  /*0720*/  CS2R R86, SRZ ;  /* 0x0000000000567805 */ /* 0x000fe4000001ff00 */
        /* <DEDUP_REMOVED lines=9> */
[----:B------:R-:W0:Y:S01]  /*07c0*/  LDCU.64 UR8, c[0x0][0x3b8] ;  /* 0x00007700ff0877ac */ /* 0x000e220008000a00 */
[----:B------:R-:W4:Y:S01]  /*07d0*/  LDCU UR12, c[0x0][0x394] ;  /* 0x00007280ff0c77ac */ /* 0x000f220008000800 */
[----:B------:R-:W-:Y:S01]  /*07e0*/  UMOV UR4, 0x400 ;  /* 0x0000040000047882 */ /* 0x000fe20000000000 */
[----:B--2---:R-:W-:-:S04]  /*07f0*/  IMAD R0, R29, UR10, RZ ;  /* 0x0000000a1d007c24 */ /* 0x004fc8000f8e02ff */
[----:B------:R-:W-:Y:S01]  /*0800*/  IMAD R71, R27, UR11, R0 ;  /* 0x0000000b1b477c24 */ /* 0x000fe2000f8e0200 */
[----:B-1----:R-:W-:Y:S01]  /*0810*/  ULEA UR4, UR5, UR4, 0x18 ;  /* 0x0000000405047291 */ /* 0x002fe2000f8ec0ff */
[----:B---3--:R-:W-:-:S04]  /*0820*/  IMAD.WIDE.U32 R12, R95, UR6, RZ ;  /* 0x000000065f0c7c25 */ /* 0x008fc8000f8e00ff */
[----:B0-----:R-:W-:Y:S01]  /*0830*/  IMAD.WIDE.U32 R10, R95, UR8, RZ ;  /* 0x000000085f0a7c25 */ /* 0x001fe2000f8e00ff */
[----:B------:R-:W-:-:S03]  /*0840*/  LEA R76, R14, UR4, 0x4 ;  /* 0x000000040e4c7c11 */ /* 0x000fc6000f8e20ff */
[----:B----4-:R-:W-:Y:S01]  /*0850*/  IMAD.WIDE.U32 R2, R4, UR18, R14 ;  /* 0x0000001204027c25 */ /* 0x010fe2000f8e000e */
[----:B------:R-:W-:Y:S02]  /*0860*/  MOV R74, UR12 ;  /* 0x0000000c004a7c02 */ /* 0x000fe40008000f00 */
[C---:B------:R-:W-:Y:S01]  /*0870*/  LOP3.LUT R97, R14.reuse, 0x1f, RZ, 0xc0, !PT ;  /* 0x0000001f0e617812 */ /* 0x040fe200078ec0ff */
[----:B------:R-:W-:Y:S01]  /*0880*/  IMAD R3, R5, UR18, R3 ;  /* 0x0000001205037c24 */ /* 0x000fe2000f8e0203 */
[C---:B------:R-:W-:Y:S01]  /*0890*/  IADD3 R73, PT, PT, R14.reuse, 0x200, RZ ;  /* 0x000002000e497810 */ /* 0x040fe20007ffe0ff */
[----:B------:R-:W-:Y:S01]  /*08a0*/  IMAD R85, R95, UR7, R13 ;  /* 0x000000075f557c24 */ /* 0x000fe2000f8e020d */
[----:B------:R-:W-:Y:S01]  /*08b0*/  LEA R96, R14, UR4, 0x2 ;  /* 0x000000040e607c11 */ /* 0x000fe2000f8e10ff */
[----:B------:R-:W-:Y:S01]  /*08c0*/  IMAD.WIDE.U32 R8, R27, UR10, R2 ;  /* 0x0000000a1b087c25 */ /* 0x000fe2000f8e0002 */
[----:B------:R-:W-:-:S03]  /*08d0*/  IADD3 R3, PT, PT, R76, 0x110, RZ ;  /* 0x000001104c037810 */ /* 0x000fc60007ffe0ff */
[----:B------:R-:W-:Y:S01]  /*08e0*/  IMAD R83, R95, UR9, R11 ;  /* 0x000000095f537c24 */ /* 0x000fe2000f8e020b */
[----:B------:R-:W-:Y:S01]  /*08f0*/  IADD3 R71, PT, PT, R9, R71, RZ ;  /* 0x0000004709477210 */ /* 0x000fe20007ffe0ff */
[----:B------:R-:W-:-:S07]  /*0900*/  IMAD R72, R14, -0xc, R3 ;  /* 0xfffffff40e487824 */ /* 0x000fce00078e0203 */
.L_x_10086:
[----:B------:R-:W-:Y:S01]  /*0910*/  BAR.SYNC.DEFER_BLOCKING 0x0 ;  /* 0x0000000000007b1d */ /* 0x000fe20000010000 */
[----:B0-----:R-:W-:Y:S02]  /*0920*/  MOV R2, R84 ;  /* 0x0000005400027202 */ /* 0x001fe40000000f00 */
[----:B------:R-:W-:-:S03]  /*0930*/  MOV R3, R81 ;  /* 0x0000005100037202 */ /* 0x000fc60000000f00 */
[----:B------:R-:W-:-:S05]  /*0940*/  IMAD.WIDE.U32 R2, R14, 0x8, R2 ;  /* 0x000000080e027825 */ /* 0x000fca00078e0002 */
[----:B------:R0:W2:Y:S01]  /*0950*/  LDG.E.64 R4, desc[UR16][R2.64] ;  /* 0x0000001002047981 */ /* 0x0000a2000c1e1b00 */
[----:B------:R-:W1:Y:S01]  /*0960*/  S2UR UR5, SR_CgaCtaId ;  /* 0x00000000000579c3 */ /* 0x000e620000008800 */
[----:B------:R-:W-:Y:S01]  /*0970*/  UMOV UR4, 0x400 ;  /* 0x0000040000047882 */ /* 0x000fe20000000000 */
[----:B------:R-:W3:Y:S01]  /*0980*/  S2R R70, SR_LANEID ;  /* 0x0000000000467919 */ /* 0x000ee20000000000 */
[----:B0-----:R-:W-:Y:S02]  /*0990*/  MOV R2, R82 ;  /* 0x0000005200027202 */ /* 0x001fe40000000f00 */
[----:B------:R-:W-:-:S03]  /*09a0*/  MOV R3, R79 ;  /* 0x0000004f00037202 */ /* 0x000fc60000000f00 */
[----:B------:R-:W-:Y:S01]  /*09b0*/  IMAD.WIDE.U32 R6, R14, 0x8, R2 ;  /* 0x000000080e067825 */ /* 0x000fe200078e0002 */
[----:B-1----:R-:W-:Y:S01]  /*09c0*/  ULEA UR5, UR5, UR4, 0x18 ;  /* 0x0000000405057291 */ /* 0x002fe2000f8ec0ff */
[----:B------:R-:W-:Y:S01]  /*09d0*/  MOV R2, R80 ;  /* 0x0000005000027202 */ /* 0x000fe20000000f00 */
[----:B------:R-:W0:Y:S04]  /*09e0*/  LDCU UR4, c[0x0][0x38c] ;  /* 0x00007180ff0477ac */ /* 0x000e280008000800 */
[----:B---3--:R-:W-:-:S05]  /*09f0*/  LEA R67, R70, UR5, 0x3 ;  /* 0x0000000546437c11 */ /* 0x008fca000f8e18ff */
[----:B--2---:R-:W-:Y:S01]  /*0a00*/  STS.64 [R67], R4 ;  /* 0x0000000443007388 */ /* 0x004fe20000000a00 */
[----:B------:R-:W-:-:S03]  /*0a10*/  NOP ;  /* 0x0000000000007918 */ /* 0x000fc60000000000 */
[----:B------:R-:W1:Y:S01]  /*0a20*/  LDS.64 R64, [R67] ;  /* 0x0000000043407984 */ /* 0x000e620000000a00 */
[----:B------:R-:W-:Y:S06]  /*0a30*/  BAR.SYNC.DEFER_BLOCKING 0x0 ;  /* 0x0000000000007b1d */ /* 0x000fec0000010000 */
[----:B------:R-:W2:Y:S01]  /*0a40*/  LDG.E.64 R6, desc[UR16][R6.64] ;  /* 0x0000001006067981 */ /* 0x000ea2000c1e1b00 */
[----:B------:R-:W-:-:S03]  /*0a50*/  MOV R3, R77 ;  /* 0x0000004d00037202 */ /* 0x000fc60000000f00 */
[----:B------:R-:W-:Y:S01]  /*0a60*/  IMAD.WIDE.U32 R22, R14, 0x8, R2 ;  /* 0x000000080e167825 */ /* 0x000fe200078e0002 */
[----:B--2---:R-:W-:Y:S01]  /*0a70*/  STS.64 [R67], R6 ;  /* 0x0000000643007388 */ /* 0x004fe20000000a00 */
[----:B------:R-:W-:-:S03]  /*0a80*/  NOP ;  /* 0x0000000000007918 */ /* 0x000fc60000000000 */
[----:B------:R-:W-:Y:S01]  /*0a90*/  LDS.64 R2, [R67] ;  /* 0x0000000043027984 */ /* 0x000fe20000000a00 */
[----:B------:R-:W-:Y:S06]  /*0aa0*/  BAR.SYNC.DEFER_BLOCKING 0x0 ;  /* 0x0000000000007b1d */ /* 0x000fec0000010000 */
[----:B------:R-:W2:Y:S01]  /*0ab0*/  LDG.E.64 R22, desc[UR16][R22.64] ;  /* 0x0000001016167981 */ /* 0x000ea2000c1e1b00 */
[--C-:B-1----:R-:W-:Y:S01]  /*0ac0*/  SHF.R.U64 R60, R64, 0x10, R65.reuse ;  /* 0x00000010403c7819 */ /* 0x102fe20000001241 */
[----:B------:R-:W-:Y:S01]  /*0ad0*/  HADD2.F32 R66, -RZ, R64.H0_H0 ;  /* 0x20000040ff427230 */ /* 0x000fe20000004100 */
[----:B0-----:R-:W-:Y:S01]  /*0ae0*/  UISETP.GE.AND UP0, UPT, UR4, 0x1, UPT ;  /* 0x000000010400788c */ /* 0x001fe2000bf06270 */
[----:B------:R-:W-:Y:S01]  /*0af0*/  SHF.R.U32.HI R56, RZ, 0x10, R65 ;  /* 0x00000010ff387819 */ /* 0x000fe20000011641 */
[----:B------:R-:W-:-:S02]  /*0b00*/  HADD2.F32 R65, -RZ, R65.H0_H0 ;  /* 0x20000041ff417230 */ /* 0x000fc40000004100 */
[----:B------:R-:W-:Y:S02]  /*0b10*/  HFMA2 R62, -RZ, RZ, 0, 0 ;  /* 0x00000000ff3e7431 */ /* 0x000fe400000001ff */
[----:B------:R-:W-:Y:S02]  /*0b20*/  HADD2.F32 R60, -RZ, R60.H0_H0 ;  /* 0x2000003cff3c7230 */ /* 0x000fe40000004100 */
[----:B------:R-:W-:Y:S02]  /*0b30*/  HFMA2 R58, -RZ, RZ, 0, 0 ;  /* 0x00000000ff3a7431 */ /* 0x000fe400000001ff */
[----:B------:R-:W-:Y:S01]  /*0b40*/  HADD2.F32 R56, -RZ, R56.H0_H0 ;  /* 0x20000038ff387230 */ /* 0x000fe20000004100 */
[----:B------:R-:W-:Y:S02]  /*0b50*/  IADD3 R63, PT, PT, R74, -0x1, RZ ;  /* 0xffffffff4a3f7810 */ /* 0x000fe40007ffe0ff */
[----:B------:R-:W-:Y:S02]  /*0b60*/  MOV R61, RZ ;  /* 0x000000ff003d7202 */ /* 0x000fe40000000f00 */
[----:B------:R-:W-:Y:S01]  /*0b70*/  MOV R57, RZ ;  /* 0x000000ff00397202 */ /* 0x000fe20000000f00 */
        /* <DEDUP_REMOVED lines=11> */
[-C--:B------:R-:W-:Y:S01]  /*0c30*/  FMUL.FTZ R53, R64, R93.reuse ;  /* 0x0000005d40357220 */ /* 0x080fe20000410000 */
[C---:B------:R-:W-:Y:S01]  /*0c40*/  FFMA.FTZ R5, R59.reuse, R60, R4 ;  /* 0x0000003c3b057223 */ /* 0x040fe20000010004 */
[-C--:B------:R-:W-:Y:S01]  /*0c50*/  FMUL.FTZ R52, R59, R93.reuse ;  /* 0x0000005d3b347220 */ /* 0x080fe20000410000 */
[----:B------:R-:W-:Y:S02]  /*0c60*/  FMUL.FTZ R51, R54, R93 ;  /* 0x0000005d36337220 */ /* 0x000fe40000410000 */
[----:B------:R-:W-:-:S04]  /*0c70*/  FFMA.FTZ R5, R64, R65, R5 ;  /* 0x0000004140057223 */ /* 0x000fc80000010005 */
[----:B------:R-:W-:Y:S01]  /*0c80*/  FFMA.FTZ R87, R54, R56, R5 ;  /* 0x0000003836577223 */ /* 0x000fe20000010005 */
[----:B------:R-:W-:Y:S06]  /*0c90*/  BAR.SYNC.DEFER_BLOCKING 0x0 ;  /* 0x0000000000007b1d */ /* 0x000fec0000010000 */
[----:B------:R-:W-:Y:S05]  /*0ca0*/  BRA.U !UP0, `(.L_x_10071) ;  /* 0x00000015083c7547 */ /* 0x000fea000b800000 */
[----:B------:R-:W0:Y:S01]  /*0cb0*/  LDC.64 R22, c[0x0][0x440] ;  /* 0x00011000ff167b82 */ /* 0x000e220000000a00 */
[--C-:B------:R-:W-:Y:S01]  /*0cc0*/  SHF.R.U64 R45, R2, 0x10, R3.reuse ;  /* 0x00000010022d7819 */ /* 0x100fe20000001203 */
[----:B------:R-:W-:Y:S01]  /*0cd0*/  HADD2.F32 R49, -RZ, R2.H0_H0 ;  /* 0x20000002ff317230 */ /* 0x000fe20000004100 */
[----:B------:R-:W-:Y:S01]  /*0ce0*/  SHF.R.U32.HI R43, RZ, 0x10, R3 ;  /* 0x00000010ff2b7819 */ /* 0x000fe20000011603 */
[----:B------:R-:W-:Y:S01]  /*0cf0*/  HADD2.F32 R5, -RZ, R3.H0_H0 ;  /* 0x20000003ff057230 */ /* 0x000fe20000004100 */
[----:B------:R-:W-:Y:S01]  /*0d00*/  SHF.L.U32 R33, R63, 0x7, RZ ;  /* 0x000000073f217819 */ /* 0x000fe200000006ff */
[----:B------:R-:W-:Y:S01]  /*0d10*/  HADD2.F32 R45, -RZ, R45.H0_H0 ;  /* 0x2000002dff2d7230 */ /* 0x000fe20000004100 */
[----:B------:R-:W-:Y:S01]  /*0d20*/  MOV R2, R78 ;  /* 0x0000004e00027202 */ /* 0x000fe20000000f00 */
[----:B------:R-:W1:Y:S01]  /*0d30*/  LDC.64 R24, c[0x0][0x448] ;  /* 0x00011200ff187b82 */ /* 0x000e620000000a00 */
[----:B------:R-:W-:Y:S01]  /*0d40*/  HADD2.F32 R43, -RZ, R43.H0_H0 ;  /* 0x2000002bff2b7230 */ /* 0x000fe20000004100 */
[----:B------:R-:W-:Y:S01]  /*0d50*/  MOV R3, R75 ;  /* 0x0000004b00037202 */ /* 0x000fe20000000f00 */
[--C-:B------:R-:W-:Y:S01]  /*0d60*/  FADD.FTZ R49, R49, R88.reuse ;  /* 0x0000005831317221 */ /* 0x100fe20000010000 */
[C---:B------:R-:W-:Y:S01]  /*0d70*/  ISETP.NE.AND P0, PT, R74.reuse, 0x1, PT ;  /* 0x000000014a00780c */ /* 0x040fe20003f05270 */
[--C-:B------:R-:W-:Y:S01]  /*0d80*/  FADD.FTZ R48, R5, R88.reuse ;  /* 0x0000005805307221 */ /* 0x100fe20000010000 */
[----:B------:R-:W-:Y:S01]  /*0d90*/  SHF.L.U32 R47, R63, 0x8, RZ ;  /* 0x000000083f2f7819 */ /* 0x000fe200000006ff */
[--C-:B------:R-:W-:Y:S01]  /*0da0*/  FADD.FTZ R45, R45, R88.reuse ;  /* 0x000000582d2d7221 */ /* 0x100fe20000010000 */
[----:B------:R-:W2:Y:S01]  /*0db0*/  LDC.64 R68, c[0x0][0x3e0] ;  /* 0x0000f800ff447b82 */ /* 0x000ea20000000a00 */
[----:B------:R-:W-:Y:S01]  /*0dc0*/  SHF.L.U32 R46, R74, 0x8, RZ ;  /* 0x000000084a2e7819 */ /* 0x000fe200000006ff */
[----:B------:R-:W-:Y:S01]  /*0dd0*/  FADD.FTZ R43, R43, R88 ;  /* 0x000000582b2b7221 */ /* 0x000fe20000010000 */
[C---:B------:R-:W-:Y:S01]  /*0de0*/  IADD3 R32, P2, PT, R33.reuse, R8, RZ ;  /* 0x0000000821207210 */ /* 0x040fe20007f5e0ff */
[----:B------:R-:W-:Y:S01]  /*0df0*/  IMAD.WIDE.U32 R34, R14, 0x8, R2 ;  /* 0x000000080e227825 */ /* 0x000fe200078e0002 */
[----:B------:R-:W-:-:S03]  /*0e00*/  IADD3 R94, PT, PT, R33, R14, RZ ;  /* 0x0000000e215e7210 */ /* 0x000fc60007ffe0ff */
[----:B------:R-:W-:Y:S01]  /*0e10*/  FMUL.FTZ R44, R49, R66 ;  /* 0x00000042312c7220 */ /* 0x000fe20000410000 */
[----:B------:R-:W-:Y:S01]  /*0e20*/  ISETP.NE.AND P1, PT, R14, RZ, PT ;  /* 0x000000ff0e00720c */ /* 0x000fe20003f25270 */
[----:B------:R-:W3:Y:S01]  /*0e30*/  LDC.64 R26, c[0x0][0x3c0] ;  /* 0x0000f000ff1a7b82 */ /* 0x000ee20000000a00 */
[----:B------:R-:W-:Y:S01]  /*0e40*/  IADD3 R50, PT, PT, R74, -0x2, RZ ;  /* 0xfffffffe4a327810 */ /* 0x000fe20007ffe0ff */
[----:B------:R-:W-:Y:S01]  /*0e50*/  FMUL.FTZ R42, R48, R65 ;  /* 0x00000041302a7220 */ /* 0x000fe20000410000 */
[----:B------:R-:W-:Y:S01]  /*0e60*/  MOV R62, RZ ;  /* 0x000000ff003e7202 */ /* 0x000fe20000000f00 */
[----:B------:R-:W-:Y:S01]  /*0e70*/  FMUL.FTZ R41, R45, R60 ;  /* 0x0000003c2d297220 */ /* 0x000fe20000410000 */
[----:B------:R-:W-:Y:S01]  /*0e80*/  ISETP.EQ.AND P0, PT, R14, RZ, P0 ;  /* 0x000000ff0e00720c */ /* 0x000fe20000702270 */
[----:B------:R-:W-:Y:S01]  /*0e90*/  FMUL.FTZ R40, R43, R56 ;  /* 0x000000382b287220 */ /* 0x000fe20000410000 */
[----:B------:R-:W-:Y:S01]  /*0ea0*/  LOP3.LUT R47, R47, 0x100, RZ, 0xc0, !PT ;  /* 0x000001002f2f7812 */ /* 0x000fe200078ec0ff */
[----:B------:R-:W4:Y:S01]  /*0eb0*/  LDC.64 R28, c[0x0][0x3a8] ;  /* 0x0000ea00ff1c7b82 */ /* 0x000f220000000a00 */
[----:B------:R-:W-:Y:S01]  /*0ec0*/  LOP3.LUT R46, R46, 0x100, RZ, 0xc0, !PT ;  /* 0x000001002e2e7812 */ /* 0x000fe200078ec0ff */
[----:B------:R-:W0:Y:S01]  /*0ed0*/  LDCU UR10, c[0x0][0x394] ;  /* 0x00007280ff0a77ac */ /* 0x000e220008000800 */
[----:B------:R-:W-:Y:S01]  /*0ee0*/  IADD3.X R33, PT, PT, RZ, R71, RZ, P2, !PT ;  /* 0x00000047ff217210 */ /* 0x000fe200017fe4ff */
[----:B------:R-:W0:Y:S04]  /*0ef0*/  LDCU UR11, c[0x0][0x38c] ;  /* 0x00007180ff0b77ac */ /* 0x000e280008000800 */
[----:B------:R-:W0:Y:S01]  /*0f00*/  LDC.64 R30, c[0x0][0x4f0] ;  /* 0x00013c00ff1e7b82 */ /* 0x000e220000000a00 */
[----:B------:R-:W0:Y:S01]  /*0f10*/  LDCU UR7, c[0x0][0x388] ;  /* 0x00007100ff0777ac */ /* 0x000e220008000800 */
[----:B------:R-:W0:Y:S01]  /*0f20*/  LDCU.64 UR8, c[0x0][0x540] ;  /* 0x0000a800ff0877ac */ /* 0x000e220008000a00 */
[----:B------:R-:W-:-:S05]  /*0f30*/  UMOV UR4, URZ ;  /* 0x000000ff00047c82 */ /* 0x000fca0008000000 */
.L_x_10085:
[----:B--2---:R-:W-:-:S04]  /*0f40*/  IMAD.WIDE.U32 R2, R68, UR4, RZ ;  /* 0x0000000444027c25 */ /* 0x004fc8000f8e00ff */
[----:B------:R-:W-:Y:S01]  /*0f50*/  IMAD R3, R69, UR4, R3 ;  /* 0x0000000445037c24 */ /* 0x000fe2000f8e0203 */
[----:B------:R-:W-:-:S04]  /*0f60*/  LEA R38, P2, R2, R34, 0x1 ;  /* 0x0000002202267211 */ /* 0x000fc800078408ff */
[----:B------:R-:W-:-:S05]  /*0f70*/  LEA.HI.X R39, R2, R35, R3, 0x1, P2 ;  /* 0x0000002302277211 */ /* 0x000fca00010f0c03 */
[----:B------:R-:W2:Y:S01]  /*0f80*/  LDG.E.64 R2, desc[UR16][R38.64] ;  /* 0x0000001026027981 */ /* 0x000ea2000c1e1b00 */
[----:B0-----:R-:W-:Y:S02]  /*0f90*/  MOV R4, R12 ;  /* 0x0000000c00047202 */ /* 0x001fe40000000f00 */
        /* <DEDUP_REMOVED lines=13> */
[----:B0-----:R-:W-:Y:S01]  /*1070*/  IADD3 R6, PT, PT, R47, UR4, RZ ;  /* 0x000000042f067c10 */ /* 0x001fe2000fffe0ff */
[----:B------:R-:W-:Y:S03]  /*1080*/  BSSY.RECONVERGENT B0, `(.L_x_10072) ;  /* 0x0000027000007945 */ /* 0x000fe60003800200 */
[----:B------:R-:W-:Y:S02]  /*1090*/  SEL R6, R6, R73, !P1 ;  /* 0x0000004906067207 */ /* 0x000fe40004800000 */
[----:B------:R-:W-:Y:S02]  /*10a0*/  ISETP.NE.AND P1, PT, R14, 0x1f, PT ;  /* 0x0000001f0e00780c */ /* 0x000fe40003f25270 */
[----:B------:R-:W-:Y:S01]  /*10b0*/  LEA R6, R6, UR5, 0x2 ;  /* 0x0000000506067c11 */ /* 0x000fe2000f8e10ff */
[----:B--2---:R-:W-:Y:S01]  /*10c0*/  STS.64 [R67], R2 ;  /* 0x0000000243007388 */ /* 0x004fe20000000a00 */
[----:B------:R-:W-:-:S03]  /*10d0*/  NOP ;  /* 0x0000000000007918 */ /* 0x000fc60000000000 */
[----:B------:R-:W0:Y:S01]  /*10e0*/  LDS.64 R4, [R67] ;  /* 0x0000000043047984 */ /* 0x000e220000000a00 */
[----:B----4-:R-:W-:-:S04]  /*10f0*/  FMUL.FTZ R38, R90, 1.4426950216293334961 ;  /* 0x3fb8aa3b5a267820 */ /* 0x010fc80000410000 */
[-C--:B------:R-:W-:Y:S01]  /*1100*/  FMUL.FTZ R7, R49, R38.reuse ;  /* 0x0000002631077220 */ /* 0x080fe20000410000 */
[-C--:B------:R-:W-:Y:S01]  /*1110*/  FMUL.FTZ R92, R45, R38.reuse ;  /* 0x000000262d5c7220 */ /* 0x080fe20000410000 */
[-C--:B-1----:R-:W-:Y:S01]  /*1120*/  FMUL.FTZ R37, R48, R38.reuse ;  /* 0x0000002630257220 */ /* 0x082fe20000410000 */
[----:B------:R-:W-:-:S03]  /*1130*/  FMUL.FTZ R103, R43, R38 ;  /* 0x000000262b677220 */ /* 0x000fc60000410000 */
[----:B------:R-:W1:Y:S04]  /*1140*/  MUFU.EX2 R7, R7 ;  /* 0x0000000700077308 */ /* 0x000e680000000800 */
[----:B------:R-:W2:Y:S04]  /*1150*/  MUFU.EX2 R92, R92 ;  /* 0x0000005c005c7308 */ /* 0x000ea80000000800 */
[----:B------:R-:W4:Y:S04]  /*1160*/  MUFU.EX2 R37, R37 ;  /* 0x0000002500257308 */ /* 0x000f280000000800 */
[----:B------:R-:W2:Y:S01]  /*1170*/  MUFU.EX2 R103, R103 ;  /* 0x0000006700677308 */ /* 0x000ea20000000800 */
[----:B-1----:R1:W-:Y:S01]  /*1180*/  STS [R6+0x548], R7 ;  /* 0x0005480706007388 */ /* 0x0023e20000000800 */
[----:B0-----:R-:W-:-:S02]  /*1190*/  HADD2.F32 R36, -RZ, R4.H0_H0 ;  /* 0x20000004ff247230 */ /* 0x001fc40000004100 */
[----:B------:R-:W-:Y:S02]  /*11a0*/  HADD2.F32 R100, -RZ, R4.H1_H1 ;  /* 0x30000004ff647230 */ /* 0x000fe40000004100 */
[--C-:B------:R-:W-:Y:S02]  /*11b0*/  HADD2.F32 R99, -RZ, R5.reuse.H0_H0 ;  /* 0x20000005ff637230 */ /* 0x100fe40000004100 */
[C---:B---3--:R-:W-:Y:S01]  /*11c0*/  FMUL.FTZ R101, R39.reuse, R36 ;  /* 0x0000002427657220 */ /* 0x048fe20000410000 */
[----:B------:R-:W-:Y:S02]  /*11d0*/  HADD2.F32 R98, -RZ, R5.H1_H1 ;  /* 0x30000005ff627230 */ /* 0x000fe40000004100 */
[C---:B------:R-:W-:Y:S01]  /*11e0*/  FMUL.FTZ R102, R39.reuse, R100 ;  /* 0x0000006427667220 */ /* 0x040fe20000410000 */
[C---:B------:R-:W-:Y:S01]  /*11f0*/  FMUL.FTZ R3, R39.reuse, R99 ;  /* 0x0000006327037220 */ /* 0x040fe20000410000 */
[----:B------:R-:W-:Y:S01]  /*1200*/  FMUL.FTZ R101, R0, R101 ;  /* 0x0000006500657220 */ /* 0x000fe20000410000 */
[----:B------:R-:W-:Y:S01]  /*1210*/  FMUL.FTZ R5, R39, R98 ;  /* 0x0000006227057220 */ /* 0x000fe20000410000 */
[----:B------:R-:W-:Y:S01]  /*1220*/  FMUL.FTZ R102, R59, R102 ;  /* 0x000000663b667220 */ /* 0x000fe20000410000 */
[----:B------:R-:W-:-:S02]  /*1230*/  FMUL.FTZ R104, R64, R3 ;  /* 0x0000000340687220 */ /* 0x000fc40000410000 */
[----:B------:R-:W-:Y:S01]  /*1240*/  FMUL.FTZ R38, R54, R5 ;  /* 0x0000000536267220 */ /* 0x000fe20000410000 */
[----:B------:R-:W-:Y:S06]  /*1250*/  BAR.SYNC.DEFER_BLOCKING 0x0 ;  /* 0x0000000000007b1d */ /* 0x000fec0000010000 */
[----:B-12-4-:R-:W-:Y:S05]  /*1260*/  @P1 BRA `(.L_x_10073) ;  /* 0x00000000001c1947 */ /* 0x016fea0003800000 */
[----:B------:R-:W-:Y:S01]  /*1270*/  ISETP.NE.AND P1, PT, R74, UR10, PT ;  /* 0x0000000a4a007c0c */ /* 0x000fe2000bf25270 */
[----:B------:R-:W-:-:S12]  /*1280*/  HFMA2 R105, -RZ, RZ, 1.875, 0 ;  /* 0x3f800000ff697431 */ /* 0x000fd800000001ff */
[----:B------:R-:W-:Y:S05]  /*1290*/  @!P1 BRA `(.L_x_10074) ;  /* 0x0000000000149947 */ /* 0x000fea0003800000 */
[----:B------:R-:W-:-:S04]  /*12a0*/  IADD3 R2, PT, PT, R46, UR4, RZ ;  /* 0x000000042e027c10 */ /* 0x000fc8000fffe0ff */
[----:B------:R-:W-:-:S05]  /*12b0*/  LEA R2, R2, UR5, 0x2 ;  /* 0x0000000502027c11 */ /* 0x000fca000f8e10ff */
[----:B------:R2:W3:Y:S01]  /*12c0*/  LDS R105, [R2+0x548] ;  /* 0x0005480002697984 */ /* 0x0004e20000000800 */
[----:B------:R-:W-:Y:S05]  /*12d0*/  BRA `(.L_x_10074) ;  /* 0x0000000000047947 */ /* 0x000fea0003800000 */
.L_x_10073:
[----:B------:R0:W1:Y:S02]  /*12e0*/  LDS R105, [R96+0xd4c] ;  /* 0x000d4c0060697984 */ /* 0x0000640000000800 */
.L_x_10074:
[----:B------:R-:W-:Y:S05]  /*12f0*/  BSYNC.RECONVERGENT B0 ;  /* 0x0000000000007941 */ /* 0x000fea0003800200 */
.L_x_10072:
[----:B------:R-:W4:Y:S01]  /*1300*/  @P0 LDC R3, c[0x0][0x38c] ;  /* 0x0000e300ff030b82 */ /* 0x000f220000000800 */
[----:B------:R-:W-:Y:S01]  /*1310*/  MOV R6, RZ ;  /* 0x000000ff00067202 */ /* 0x000fe20000000f00 */
[----:B----4-:R-:W-:-:S04]  /*1320*/  @P0 IMAD R3, R50, R3, UR4 ;  /* 0x0000000432030e24 */ /* 0x010fc8000f8e0203 */
[----:B--2---:R-:W-:-:S05]  /*1330*/  @P0 IMAD.WIDE R2, R3, 0x8, R20 ;  /* 0x0000000803020825 */ /* 0x004fca00078e0214 */
[----:B------:R2:W4:Y:S01]  /*1340*/  @P0 LDG.E R6, desc[UR16][R2.64+0x4] ;  /* 0x0000041002060981 */ /* 0x000522000c1e1900 */
[----:B------:R-:W-:Y:S01]  /*1350*/  FFMA.FTZ R4, R44, R92, R41 ;  /* 0x0000005c2c047223 */ /* 0x000fe20000010029 */
[----:B------:R-:W-:Y:S01]  /*1360*/  FFMA.FTZ R106, R103, R38, R104 ;  /* 0x00000026676a7223 */ /* 0x000fe20000010068 */
[----:B------:R-:W-:Y:S01]  /*1370*/  ISETP.NE.AND P2, PT, R97, 0x1f, PT ;  /* 0x0000001f6100780c */ /* 0x000fe20003f45270 */
[----:B------:R-:W5:Y:S01]  /*1380*/  S2UR UR6, SR_CgaCtaId ;  /* 0x00000000000679c3 */ /* 0x000f620000008800 */
[----:B------:R-:W-:Y:S01]  /*1390*/  FFMA.FTZ R5, R37, R4, R42 ;  /* 0x0000000425057223 */ /* 0x000fe2000001002a */
[----:B-1-3--:R-:W-:Y:S01]  /*13a0*/  FMUL.FTZ R4, R103, R105 ;  /* 0x0000006967047220 */ /* 0x00afe20000410000 */
[----:B------:R-:W-:Y:S01]  /*13b0*/  FFMA.FTZ R108, R37, R106, R102 ;  /* 0x0000006a256c7223 */ /* 0x000fe20000010066 */
[----:B------:R-:W-:Y:S01]  /*13c0*/  ISETP.GE.AND P1, PT, R70, 0x1, PT ;  /* 0x000000014600780c */ /* 0x000fe20003f26270 */
[----:B------:R-:W-:Y:S01]  /*13d0*/  FFMA.FTZ R5, R103, R5, R40 ;  /* 0x0000000567057223 */ /* 0x000fe20000010028 */
[----:B------:R-:W-:Y:S01]  /*13e0*/  FMUL.FTZ R107, R37, R4 ;  /* 0x00000004256b7220 */ /* 0x000fe20000410000 */
[----:B--2---:R-:W-:Y:S01]  /*13f0*/  FMUL.FTZ R2, R7, R92 ;  /* 0x0000005c07027220 */ /* 0x004fe20000410000 */
[C---:B------:R-:W-:Y:S01]  /*1400*/  FFMA.FTZ R108, R92.reuse, R108, R101 ;  /* 0x0000006c5c6c7223 */ /* 0x040fe20000010065 */
[----:B------:R-:W-:Y:S01]  /*1410*/  UMOV UR5, 0x400 ;  /* 0x0000040000057882 */ /* 0x000fe20000000000 */
[----:B------:R-:W1:Y:S01]  /*1420*/  SHFL.UP PT, R4, R5, 0x1, RZ ;  /* 0x0420000005047989 */ /* 0x000e6200000e00ff */
[----:B------:R-:W-:Y:S01]  /*1430*/  FMUL.FTZ R106, R92, R107 ;  /* 0x0000006b5c6a7220 */ /* 0x000fe20000410000 */
[----:B------:R-:W-:Y:S01]  /*1440*/  FMUL.FTZ R2, R37, R2 ;  /* 0x0000000225027220 */ /* 0x000fe20000410000 */
[----:B------:R-:W-:Y:S01]  /*1450*/  MOV R107, R108 ;  /* 0x0000006c006b7202 */ /* 0x000fe20000000f00 */
[----:B------:R-:W2:Y:S01]  /*1460*/  SHFL.DOWN PT, R110, R108, 0x1, 0x1f ;  /* 0x08201f006c6e7f89 */ /* 0x000ea200000e0000 */
[----:B------:R-:W-:Y:S01]  /*1470*/  ISETP.NE.AND P3, PT, R14, 0x1f, PT ;  /* 0x0000001f0e00780c */ /* 0x000fe20003f65270 */
[----:B------:R-:W-:Y:S01]  /*1480*/  FMUL.FTZ R2, R103, R2 ;  /* 0x0000000267027220 */ /* 0x000fe20000410000 */
[----:B------:R-:W-:Y:S01]  /*1490*/  BSSY.RECONVERGENT B0, `(.L_x_10075) ;  /* 0x000007e000007945 */ /* 0x000fe20003800200 */
[----:B------:R-:W3:Y:S04]  /*14a0*/  SHFL.DOWN PT, R109, R106, 0x1, 0x1f ;  /* 0x08201f006a6d7f89 */ /* 0x000ee800000e0000 */
[----:B------:R-:W0:Y:S01]  /*14b0*/  SHFL.UP PT, R3, R2, 0x1, RZ ;  /* 0x0420000002037989 */ /* 0x000e2200000e00ff */
[----:B-----5:R-:W-:-:S04]  /*14c0*/  ULEA UR5, UR6, UR5, 0x18 ;  /* 0x0000000506057291 */ /* 0x020fc8000f8ec0ff */
[----:B------:R-:W-:Y:S01]  /*14d0*/  ULEA UR6, UR4, UR5, 0x3 ;  /* 0x0000000504067291 */ /* 0x000fe2000f8e18ff */
[----:B-1----:R-:W-:Y:S01]  /*14e0*/  FFMA.FTZ R4, R2, R4, R5 ;  /* 0x0000000402047223 */ /* 0x002fe20000010005 */
[----:B--2---:R-:W-:-:S04]  /*14f0*/  @P2 FFMA.FTZ R107, R106, R110, R107 ;  /* 0x0000006e6a6b2223 */ /* 0x004fc8000001006b */
[----:B------:R-:W-:Y:S01]  /*1500*/  FSEL R5, R5, R4, !P1 ;  /* 0x0000000405057208 */ /* 0x000fe20004800000 */
[----:B---3--:R-:W-:Y:S01]  /*1510*/  @P2 FMUL.FTZ R109, R109, R106 ;  /* 0x0000006a6d6d2220 */ /* 0x008fe20000410000 */
[----:B------:R-:W1:Y:S01]  /*1520*/  SHFL.DOWN PT, R110, R107, 0x2, 0x1f ;  /* 0x08401f006b6e7f89 */ /* 0x000e6200000e0000 */
[----:B0-----:R-:W-:-:S03]  /*1530*/  @P1 FMUL.FTZ R2, R2, R3 ;  /* 0x0000000302021220 */ /* 0x001fc60000410000 */
[----:B------:R-:W0:Y:S01]  /*1540*/  SHFL.UP PT, R4, R5, 0x2, RZ ;  /* 0x0440000005047989 */ /* 0x000e2200000e00ff */
[----:B------:R-:W-:Y:S02]  /*1550*/  @P2 MOV R106, R109 ;  /* 0x0000006d006a2202 */ /* 0x000fe40000000f00 */
[----:B------:R-:W-:Y:S01]  /*1560*/  ISETP.GT.U32.AND P2, PT, R97, 0x1d, PT ;  /* 0x0000001d6100780c */ /* 0x000fe20003f44070 */
[----:B------:R-:W2:Y:S01]  /*1570*/  SHFL.UP PT, R3, R2, 0x2, RZ ;  /* 0x0440000002037989 */ /* 0x000ea200000e00ff */
[----:B------:R-:W-:-:S03]  /*1580*/  ISETP.GE.AND P1, PT, R70, 0x2, PT ;  /* 0x000000024600780c */ /* 0x000fc60003f26270 */
[----:B------:R-:W3:Y:S08]  /*1590*/  SHFL.DOWN PT, R111, R106, 0x2, 0x1f ;  /* 0x08401f006a6f7f89 */ /* 0x000ef000000e0000 */
[----:B-1----:R-:W-:Y:S01]  /*15a0*/  @!P2 FFMA.FTZ R107, R106, R110, R107 ;  /* 0x0000006e6a6ba223 */ /* 0x002fe2000001006b */
[----:B0-----:R-:W-:-:S04]  /*15b0*/  FFMA.FTZ R4, R2, R4, R5 ;  /* 0x0000000402047223 */ /* 0x001fc80000010005 */
[----:B------:R-:W0:Y:S01]  /*15c0*/  SHFL.DOWN PT, R110, R107, 0x4, 0x1f ;  /* 0x08801f006b6e7f89 */ /* 0x000e2200000e0000 */
[----:B--2---:R-:W-:Y:S01]  /*15d0*/  @P1 FMUL.FTZ R2, R2, R3 ;  /* 0x0000000302021220 */ /* 0x004fe20000410000 */
[----:B------:R-:W-:Y:S02]  /*15e0*/  FSEL R109, R5, R4, !P1 ;  /* 0x00000004056d7208 */ /* 0x000fe40004800000 */
[----:B------:R-:W-:Y:S01]  /*15f0*/  ISETP.GE.AND P1, PT, R70, 0x4, PT ;  /* 0x000000044600780c */ /* 0x000fe20003f26270 */
[----:B---3--:R-:W-:Y:S01]  /*1600*/  @!P2 FMUL.FTZ R108, R106, R111 ;  /* 0x0000006f6a6ca220 */ /* 0x008fe20000410000 */
[----:B------:R-:W-:Y:S04]  /*1610*/  SHFL.UP PT, R3, R2, 0x4, RZ ;  /* 0x0480000002037989 */ /* 0x000fe800000e00ff */
[----:B------:R-:W1:Y:S01]  /*1620*/  SHFL.UP PT, R4, R109, 0x4, RZ ;  /* 0x048000006d047989 */ /* 0x000e6200000e00ff */
[----:B------:R-:W-:-:S02]  /*1630*/  @!P2 MOV R106, R108 ;  /* 0x0000006c006aa202 */ /* 0x000fc40000000f00 */
[----:B------:R-:W-:-:S03]  /*1640*/  ISETP.GT.U32.AND P2, PT, R97, 0x1b, PT ;  /* 0x0000001b6100780c */ /* 0x000fc60003f44070 */
[----:B------:R-:W2:Y:S10]  /*1650*/  SHFL.DOWN PT, R111, R106, 0x4, 0x1f ;  /* 0x08801f006a6f7f89 */ /* 0x000eb400000e0000 */
[----:B0-----:R-:W-:Y:S01]  /*1660*/  @!P2 FFMA.FTZ R107, R106, R110, R107 ;  /* 0x0000006e6a6ba223 */ /* 0x001fe2000001006b */
[C---:B-1----:R-:W-:Y:S01]  /*1670*/  FFMA.FTZ R4, R2.reuse, R4, R109 ;  /* 0x0000000402047223 */ /* 0x042fe2000001006d */
[----:B------:R-:W-:-:S04]  /*1680*/  @P1 FMUL.FTZ R2, R2, R3 ;  /* 0x0000000302021220 */ /* 0x000fc80000410000 */
[----:B------:R-:W-:Y:S01]  /*1690*/  FSEL R5, R109, R4, !P1 ;  /* 0x000000046d057208 */ /* 0x000fe20004800000 */
[----:B--2---:R-:W-:Y:S01]  /*16a0*/  @!P2 FMUL.FTZ R108, R106, R111 ;  /* 0x0000006f6a6ca220 */ /* 0x004fe20000410000 */
[----:B------:R-:W-:Y:S01]  /*16b0*/  SHFL.UP PT, R3, R2, 0x8, RZ ;  /* 0x0500000002037989 */ /* 0x000fe200000e00ff */
[----:B------:R-:W-:-:S03]  /*16c0*/  ISETP.GE.AND P1, PT, R70, 0x8, PT ;  /* 0x000000084600780c */ /* 0x000fc60003f26270 */
[----:B------:R-:W0:Y:S01]  /*16d0*/  SHFL.UP PT, R4, R5, 0x8, RZ ;  /* 0x0500000005047989 */ /* 0x000e2200000e00ff */
[----:B------:R-:W-:Y:S02]  /*16e0*/  @!P2 MOV R106, R108 ;  /* 0x0000006c006aa202 */ /* 0x000fe40000000f00 */
[----:B------:R-:W-:Y:S01]  /*16f0*/  ISETP.GT.U32.AND P2, PT, R97, 0x17, PT ;  /* 0x000000176100780c */ /* 0x000fe20003f44070 */
[----:B------:R-:W1:Y:S04]  /*1700*/  SHFL.DOWN PT, R108, R107, 0x8, 0x1f ;  /* 0x09001f006b6c7f89 */ /* 0x000e6800000e0000 */
[----:B------:R-:W2:Y:S01]  /*1710*/  SHFL.DOWN PT, R111, R106, 0x8, 0x1f ;  /* 0x09001f006a6f7f89 */ /* 0x000ea200000e0000 */
[C---:B0-----:R-:W-:Y:S01]  /*1720*/  FFMA.FTZ R4, R2.reuse, R4, R5 ;  /* 0x0000000402047223 */ /* 0x041fe20000010005 */
[----:B------:R-:W-:-:S06]  /*1730*/  @P1 FMUL.FTZ R2, R2, R3 ;  /* 0x0000000302021220 */ /* 0x000fcc0000410000 */
[----:B-1----:R-:W-:Y:S01]  /*1740*/  @!P2 FFMA.FTZ R107, R106, R108, R107 ;  /* 0x0000006c6a6ba223 */ /* 0x002fe2000001006b */
[----:B------:R-:W-:Y:S01]  /*1750*/  FSEL R109, R5, R4, !P1 ;  /* 0x00000004056d7208 */ /* 0x000fe20004800000 */
[----:B------:R-:W-:Y:S01]  /*1760*/  SHFL.UP PT, R3, R2, 0x10, RZ ;  /* 0x0600000002037989 */ /* 0x000fe200000e00ff */
[----:B------:R-:W-:Y:S01]  /*1770*/  ISETP.GE.AND P1, PT, R74, UR10, PT ;  /* 0x0000000a4a007c0c */ /* 0x000fe2000bf26270 */
[----:B--2---:R-:W-:Y:S01]  /*1780*/  @!P2 FMUL.FTZ R4, R106, R111 ;  /* 0x0000006f6a04a220 */ /* 0x004fe20000410000 */
[----:B------:R-:W-:Y:S01]  /*1790*/  MOV R5, RZ ;  /* 0x000000ff00057202 */ /* 0x000fe20000000f00 */
[----:B------:R-:W0:Y:S01]  /*17a0*/  SHFL.UP PT, R108, R109, 0x10, RZ ;  /* 0x060000006d6c7989 */ /* 0x000e2200000e00ff */
[----:B------:R-:W-:Y:S02]  /*17b0*/  ISETP.NE.OR P1, PT, R14, RZ, P1 ;  /* 0x000000ff0e00720c */ /* 0x000fe40000f25670 */
[----:B------:R-:W-:Y:S01]  /*17c0*/  @!P2 MOV R106, R4 ;  /* 0x00000004006aa202 */ /* 0x000fe20000000f00 */
[----:B------:R-:W-:Y:S01]  /*17d0*/  HFMA2 R4, -RZ, RZ, 1.875, 0 ;  /* 0x3f800000ff047431 */ /* 0x000fe200000001ff */
[----:B------:R-:W-:Y:S01]  /*17e0*/  ISETP.GE.AND P2, PT, R70, 0x10, PT ;  /* 0x000000104600780c */ /* 0x000fe20003f46270 */
[----:B------:R-:W1:Y:S04]  /*17f0*/  SHFL.DOWN PT, R110, R107, 0x10, 0x1f ;  /* 0x0a001f006b6e7f89 */ /* 0x000e6800000e0000 */
[----:B------:R-:W2:Y:S04]  /*1800*/  SHFL.DOWN PT, R113, R106, 0x10, 0x1f ;  /* 0x0a001f006a717f89 */ /* 0x000ea800000e0000 */
[----:B------:R-:W3:Y:S01]  /*1810*/  @!P1 LDS.64 R4, [UR6+0xdc8] ;  /* 0x000dc806ff049984 */ /* 0x000ee20008000a00 */
[----:B------:R-:W-:Y:S01]  /*1820*/  ISETP.GT.U32.AND P1, PT, R97, 0xf, PT ;  /* 0x0000000f6100780c */ /* 0x000fe20003f24070 */
[----:B0-----:R-:W-:-:S02]  /*1830*/  FFMA.FTZ R108, R2, R108, R109 ;  /* 0x0000006c026c7223 */ /* 0x001fc4000001006d */
[----:B------:R-:W-:-:S03]  /*1840*/  @P2 FMUL.FTZ R2, R2, R3 ;  /* 0x0000000302022220 */ /* 0x000fc60000410000 */
[----:B------:R-:W-:-:S07]  /*1850*/  FSEL R108, R109, R108, !P2 ;  /* 0x0000006c6d6c7208 */ /* 0x000fce0005000000 */
[----:B-1----:R-:W-:Y:S01]  /*1860*/  @!P1 FFMA.FTZ R107, R106, R110, R107 ;  /* 0x0000006e6a6b9223 */ /* 0x002fe2000001006b */
[----:B------:R-:W-:Y:S01]  /*1870*/  SHFL.UP PT, R2, R2, 0x1, RZ ;  /* 0x0420000002027989 */ /* 0x000fe200000e00ff */
[----:B------:R-:W-:Y:S01]  /*1880*/  ISETP.NE.AND P2, PT, R14, RZ, PT ;  /* 0x000000ff0e00720c */ /* 0x000fe20003f45270 */
[----:B--2---:R-:W-:Y:S02]  /*1890*/  @!P1 FMUL.FTZ R109, R106, R113 ;  /* 0x000000716a6d9220 */ /* 0x004fe40000410000 */
[----:B------:R-:W-:Y:S03]  /*18a0*/  SHFL.UP PT, R3, R108, 0x1, RZ ;  /* 0x042000006c037989 */ /* 0x000fe600000e00ff */
[----:B------:R-:W-:Y:S01]  /*18b0*/  @!P1 MOV R106, R109 ;  /* 0x0000006d006a9202 */ /* 0x000fe20000000f00 */
[----:B------:R-:W-:Y:S01]  /*18c0*/  SHFL.IDX PT, R112, R107, RZ, 0x1f ;  /* 0x00001fff6b707589 */ /* 0x000fe200000e0000 */
[----:B------:R-:W-:-:S03]  /*18d0*/  ISETP.NE.AND P1, PT, R14, RZ, PT ;  /* 0x000000ff0e00720c */ /* 0x000fc60003f25270 */
[----:B------:R-:W-:Y:S04]  /*18e0*/  SHFL.IDX PT, R109, R106, RZ, 0x1f ;  /* 0x00001fff6a6d7589 */ /* 0x000fe800000e0000 */
[----:B------:R-:W-:Y:S04]  /*18f0*/  SHFL.DOWN PT, R114, R107, 0x1, 0x1f ;  /* 0x08201f006b727f89 */ /* 0x000fe800000e0000 */
[----:B------:R-:W-:Y:S04]  /*1900*/  SHFL.DOWN PT, R113, R106, 0x1, 0x1f ;  /* 0x08201f006a717f89 */ /* 0x000fe800000e0000 */
[----:B---3--:R-:W0:Y:S02]  /*1910*/  SHFL.IDX PT, R115, R5, RZ, 0x1f ;  /* 0x00001fff05737589 */ /* 0x008e2400000e0000 */
[----:B0-----:R-:W-:-:S04]  /*1920*/  @P3 FFMA.FTZ R115, R113, R115, R114 ;  /* 0x0000007371733223 */ /* 0x001fc80000010072 */
[----:B------:R-:W-:Y:S01]  /*1930*/  FFMA.FTZ R105, R115, R105, R38 ;  /* 0x0000006973697223 */ /* 0x000fe20000010026 */
[----:B----4-:R-:W0:Y:S02]  /*1940*/  SHFL.IDX PT, R111, R6, RZ, 0x1f ;  /* 0x00001fff066f7589 */ /* 0x010e2400000e0000 */
[----:B0-----:R-:W-:Y:S01]  /*1950*/  @P1 FFMA.FTZ R111, R2, R111, R3 ;  /* 0x0000006f026f1223 */ /* 0x001fe20000010003 */
[C---:B------:R-:W-:Y:S01]  /*1960*/  FFMA.FTZ R3, R109.reuse, R5, R112 ;  /* 0x000000056d037223 */ /* 0x040fe20000010070 */
[----:B------:R-:W-:Y:S02]  /*1970*/  FMUL.FTZ R2, R109, R4 ;  /* 0x000000046d027220 */ /* 0x000fe40000410000 */
[----:B------:R-:W-:-:S03]  /*1980*/  FFMA.FTZ R111, R7, R111, R44 ;  /* 0x0000006f076f7223 */ /* 0x000fc6000001002c */
[----:B------:R0:W-:Y:S01]  /*1990*/  @!P2 STS.64 [UR6+0xdc8], R2 ;  /* 0x000dc802ff00a988 */ /* 0x0001e20008000a06 */
[-C--:B------:R-:W-:Y:S01]  /*19a0*/  FFMA.FTZ R110, R92, R111.reuse, R41 ;  /* 0x0000006f5c6e7223 */ /* 0x080fe20000010029 */
[-C--:B------:R-:W-:Y:S01]  /*19b0*/  FMUL.FTZ R5, R39, R111.reuse ;  /* 0x0000006f27057220 */ /* 0x080fe20000410000 */
[----:B------:R-:W-:Y:S01]  /*19c0*/  FMUL.FTZ R113, R36, R111 ;  /* 0x0000006f24717220 */ /* 0x000fe20000410000 */
[----:B------:R-:W-:Y:S01]  /*19d0*/  FADD.FTZ R111, -R44, R111 ;  /* 0x0000006f2c6f7221 */ /* 0x000fe20000010100 */
[-C--:B------:R-:W-:Y:S01]  /*19e0*/  FFMA.FTZ R108, R37, R110.reuse, R42 ;  /* 0x0000006e256c7223 */ /* 0x080fe2000001002a */
[-C--:B------:R-:W-:Y:S01]  /*19f0*/  FMUL.FTZ R6, R39, R110.reuse ;  /* 0x0000006e27067220 */ /* 0x080fe20000410000 */
[----:B------:R-:W-:Y:S01]  /*1a00*/  FMUL.FTZ R4, R0, R5 ;  /* 0x0000000500047220 */ /* 0x000fe20000410000 */
[----:B------:R-:W-:Y:S01]  /*1a10*/  FMUL.FTZ R100, R100, R110 ;  /* 0x0000006e64647220 */ /* 0x000fe20000410000 */
[-C--:B------:R-:W-:Y:S01]  /*1a20*/  FFMA.FTZ R109, R103, R108.reuse, R40 ;  /* 0x0000006c676d7223 */ /* 0x080fe20000010028 */
[----:B------:R-:W-:Y:S01]  /*1a30*/  FMUL.FTZ R7, R39, R108 ;  /* 0x0000006c27077220 */ /* 0x000fe20000410000 */
[----:B------:R-:W-:Y:S01]  /*1a40*/  FMUL.FTZ R5, R59, R6 ;  /* 0x000000063b057220 */ /* 0x000fe20000410000 */
[----:B------:R-:W-:Y:S01]  /*1a50*/  FFMA.FTZ R103, R103, R105, R104 ;  /* 0x0000006967677223 */ /* 0x000fe20000010068 */
[----:B------:R-:W-:Y:S01]  /*1a60*/  FMUL.FTZ R39, R39, R109 ;  /* 0x0000006d27277220 */ /* 0x000fe20000410000 */
[----:B------:R-:W-:Y:S01]  /*1a70*/  FMUL.FTZ R6, R64, R7 ;  /* 0x0000000740067220 */ /* 0x000fe20000410000 */
[----:B0-----:R-:W-:Y:S01]  /*1a80*/  IADD3 R2, PT, PT, -R94, UR7, RZ ;  /* 0x000000075e027c10 */ /* 0x001fe2000fffe1ff */
[----:B------:R-:W-:Y:S01]  /*1a90*/  FFMA.FTZ R3, R37, R103, R102 ;  /* 0x0000006725037223 */ /* 0x000fe20000010066 */
[----:B------:R-:W-:Y:S01]  /*1aa0*/  FMUL.FTZ R7, R54, R39 ;  /* 0x0000002736077220 */ /* 0x000fe20000410000 */
[----:B------:R-:W-:-:S04]  /*1ab0*/  IMAD.WIDE.U32 R38, R30, UR4, R32 ;  /* 0x000000041e267c25 */ /* 0x000fc8000f8e0020 */
[----:B------:R-:W-:Y:S01]  /*1ac0*/  FFMA.FTZ R104, R0, R113, RZ ;  /* 0x0000007100687223 */ /* 0x000fe200000100ff */
[-C--:B------:R-:W-:Y:S01]  /*1ad0*/  FFMA.FTZ R101, R92, R3.reuse, R101 ;  /* 0x000000035c657223 */ /* 0x080fe20000010065 */
[----:B------:R-:W-:Y:S01]  /*1ae0*/  FMUL.FTZ R99, R99, R108 ;  /* 0x0000006c63637220 */ /* 0x000fe20000410000 */
[----:B------:R0:W-:Y:S01]  /*1af0*/  STS.128 [R76+0x110], R4 ;  /* 0x000110044c007388 */ /* 0x0001e20000000c00 */
[----:B------:R-:W-:Y:S01]  /*1b00*/  IMAD R39, R31, UR4, R39 ;  /* 0x000000041f277c24 */ /* 0x000fe2000f8e0227 */
[----:B------:R-:W-:Y:S01]  /*1b10*/  LEA R36, P3, R38, UR8, 0x2 ;  /* 0x0000000826247c11 */ /* 0x000fe2000f8610ff */
[----:B------:R-:W-:Y:S01]  /*1b20*/  FADD.FTZ R110, -R41, R110 ;  /* 0x0000006e296e7221 */ /* 0x000fe20000010100 */
[----:B------:R-:W-:Y:S01]  /*1b30*/  BAR.SYNC.DEFER_BLOCKING 0x0 ;  /* 0x0000000000007b1d */ /* 0x000fe20000010000 */
[----:B------:R-:W-:Y:S01]  /*1b40*/  ISETP.GE.AND P4, PT, R2, 0x21, PT ;  /* 0x000000210200780c */ /* 0x000fe20003f86270 */
[----:B------:R-:W-:Y:S01]  /*1b50*/  FADD.FTZ R108, -R42, R108 ;  /* 0x0000006c2a6c7221 */ /* 0x000fe20000010100 */
[----:B------:R-:W-:Y:S01]  /*1b60*/  LEA.HI.X R37, R38, UR9, R39, 0x2, P3 ;  /* 0x0000000926257c11 */ /* 0x000fe200098f1427 */
[----:B------:R-:W-:Y:S01]  /*1b70*/  FMUL.FTZ R39, R45, R3 ;  /* 0x000000032d277220 */ /* 0x000fe20000410000 */
[----:B------:R-:W-:Y:S01]  /*1b80*/  ISETP.GE.AND P3, PT, R2, 0x1, PT ;  /* 0x000000010200780c */ /* 0x000fe20003f66270 */
[----:B------:R-:W-:Y:S01]  /*1b90*/  FMUL.FTZ R38, R48, R103 ;  /* 0x0000006730267220 */ /* 0x000fe20000410000 */
[----:B------:R-:W-:-:S02]  /*1ba0*/  ISETP.GE.AND P5, PT, R2, 0x41, PT ;  /* 0x000000410200780c */ /* 0x000fc40003fa6270 */
[----:B------:R-:W-:Y:S01]  /*1bb0*/  ISETP.GE.AND P6, PT, R2, 0x61, PT ;  /* 0x000000610200780c */ /* 0x000fe20003fc6270 */
[----:B------:R-:W-:Y:S01]  /*1bc0*/  FMUL.FTZ R2, R49, R101 ;  /* 0x0000006531027220 */ /* 0x000fe20000410000 */
[----:B0-----:R-:W-:Y:S01]  /*1bd0*/  FFMA.FTZ R5, R59, R100, R104 ;  /* 0x000000643b057223 */ /* 0x001fe20000010068 */
[----:B------:R-:W-:Y:S02]  /*1be0*/  FMUL.FTZ R6, R98, R109 ;  /* 0x0000006d62067220 */ /* 0x000fe40000410000 */
[----:B------:R-:W-:Y:S01]  /*1bf0*/  FFMA.FTZ R4, R2, R111, RZ ;  /* 0x0000006f02047223 */ /* 0x000fe200000100ff */
[----:B------:R-:W-:-:S04]  /*1c00*/  FFMA.FTZ R5, R64, R99, R5 ;  /* 0x0000006340057223 */ /* 0x000fc80000010005 */
[----:B------:R-:W-:Y:S01]  /*1c10*/  FFMA.FTZ R6, R54, R6, R5 ;  /* 0x0000000636067223 */ /* 0x000fe20000010005 */
[----:B------:R-:W-:Y:S01]  /*1c20*/  FFMA.FTZ R5, R39, R110, R4 ;  /* 0x0000006e27057223 */ /* 0x000fe20000010004 */
[----:B------:R0:W1:Y:S01]  /*1c30*/  LDS R107, [R72+0x80] ;  /* 0x00008000486b7984 */ /* 0x0000620000000800 */
[----:B------:R-:W-:Y:S05]  /*1c40*/  @!P3 BRA `(.L_x_10076) ;  /* 0x000000000008b947 */ /* 0x000fea0003800000 */
[----:B------:R-:W2:Y:S04]  /*1c50*/  LDS R7, [R72] ;  /* 0x0000000048077984 */ /* 0x000ea80000000800 */
[----:B--2---:R2:W-:Y:S02]  /*1c60*/  REDG.E.ADD.F32.FTZ.RN.STRONG.GPU desc[UR16][R36.64], R7 ;  /* 0x00000007240079a6 */ /* 0x0045e4000c12f310 */
.L_x_10076:
[----:B------:R-:W-:Y:S05]  /*1c70*/  BSYNC.RECONVERGENT B0 ;  /* 0x0000000000007941 */ /* 0x000fea0003800200 */
.L_x_10075:
[----:B------:R-:W-:Y:S04]  /*1c80*/  BSSY.RECONVERGENT B0, `(.L_x_10077) ;  /* 0x0000003000007945 */ /* 0x000fe80003800200 */
[----:B------:R-:W-:Y:S05]  /*1c90*/  @!P4 BRA `(.L_x_10078) ;  /* 0x000000000004c947 */ /* 0x000fea0003800000 */
[----:B-1----:R3:W-:Y:S02]  /*1ca0*/  REDG.E.ADD.F32.FTZ.RN.STRONG.GPU desc[UR16][R36.64+0x80], R107 ;  /* 0x0000806b240079a6 */ /* 0x0027e4000c12f310 */
.L_x_10078:
[----:B------:R-:W-:Y:S05]  /*1cb0*/  BSYNC.RECONVERGENT B0 ;  /* 0x0000000000007941 */ /* 0x000fea0003800200 */
.L_x_10077:
[----:B--2---:R2:W4:Y:S01]  /*1cc0*/  LDS R7, [R72+0x100] ;  /* 0x0001000048077984 */ /* 0x0045220000000800 */
[----:B------:R-:W-:Y:S01]  /*1cd0*/  BSSY.RECONVERGENT B0, `(.L_x_10079) ;  /* 0x0000006000007945 */ /* 0x000fe20003800200 */
[----:B------:R-:W-:Y:S01]  /*1ce0*/  FMUL.FTZ R4, R43, R105 ;  /* 0x000000692b047220 */ /* 0x000fe20000410000 */
[----:B------:R-:W-:Y:S01]  /*1cf0*/  FADD.FTZ R109, -R40, R109 ;  /* 0x0000006d286d7221 */ /* 0x000fe20000010100 */
[----:B------:R-:W-:Y:S01]  /*1d00*/  FFMA.FTZ R5, R38, R108, R5 ;  /* 0x0000006c26057223 */ /* 0x000fe20000010005 */
[----:B------:R-:W-:Y:S06]  /*1d10*/  @!P5 BRA `(.L_x_10080) ;  /* 0x000000000004d947 */ /* 0x000fec0003800000 */
[----:B----4-:R4:W-:Y:S02]  /*1d20*/  REDG.E.ADD.F32.FTZ.RN.STRONG.GPU desc[UR16][R36.64+0x100], R7 ;  /* 0x00010007240079a6 */ /* 0x0109e4000c12f310 */
.L_x_10080:
[----:B------:R-:W-:Y:S05]  /*1d30*/  BSYNC.RECONVERGENT B0 ;  /* 0x0000000000007941 */ /* 0x000fea0003800200 */
.L_x_10079:
[----:B----4-:R-:W-:Y:S01]  /*1d40*/  FFMA.FTZ R7, R4, R109, R5 ;  /* 0x0000006d04077223 */ /* 0x010fe20000010005 */
[----:B------:R-:W-:Y:S01]  /*1d50*/  BSSY.RECONVERGENT B0, `(.L_x_10081) ;  /* 0x0000004000007945 */ /* 0x000fe20003800200 */
[----:B------:R4:W0:Y:S03]  /*1d60*/  LDS R5, [R72+0x180] ;  /* 0x0001800048057984 */ /* 0x0008260000000800 */
[----:B------:R-:W-:Y:S05]  /*1d70*/  @!P6 BRA `(.L_x_10082) ;  /* 0x000000000004e947 */ /* 0x000fea0003800000 */
[----:B0-----:R0:W-:Y:S02]  /*1d80*/  REDG.E.ADD.F32.FTZ.RN.STRONG.GPU desc[UR16][R36.64+0x180], R5 ;  /* 0x00018005240079a6 */ /* 0x0011e4000c12f310 */
.L_x_10082:
[----:B------:R-:W-:Y:S05]  /*1d90*/  BSYNC.RECONVERGENT B0 ;  /* 0x0000000000007941 */ /* 0x000fea0003800200 */
.L_x_10081:
[----:B0--3--:R-:W0:Y:S01]  /*1da0*/  SHFL.DOWN PT, R36, R7, 0x1, 0x1f ;  /* 0x08201f0007247f89 */ /* 0x009e2200000e0000 */
[----:B------:R-:W-:Y:S01]  /*1db0*/  ISETP.GT.AND P3, PT, R70, 0x1e, PT ;  /* 0x0000001e4600780c */ /* 0x000fe20003f64270 */
[----:B------:R-:W-:Y:S01]  /*1dc0*/  FADD.FTZ R51, R4, R51 ;  /* 0x0000003304337221 */ /* 0x000fe20000010000 */
[----:B------:R-:W-:Y:S01]  /*1dd0*/  FADD.FTZ R52, R39, R52 ;  /* 0x0000003427347221 */ /* 0x000fe20000010000 */
[----:B------:R-:W3:Y:S01]  /*1de0*/  SHFL.DOWN PT, R5, R6, 0x1, 0x1f ;  /* 0x08201f0006057f89 */ /* 0x000ee200000e0000 */
[C---:B------:R-:W-:Y:S01]  /*1df0*/  FMUL.FTZ R37, R90.reuse, R3 ;  /* 0x000000035a257220 */ /* 0x040fe20000410000 */
[----:B------:R-:W-:Y:S01]  /*1e00*/  FMUL.FTZ R39, R90, R103 ;  /* 0x000000675a277220 */ /* 0x000fe20000410000 */
[----:B------:R-:W-:Y:S01]  /*1e10*/  FADD.FTZ R55, R2, R55 ;  /* 0x0000003702377221 */ /* 0x000fe20000010000 */
[----:B------:R-:W-:Y:S01]  /*1e20*/  BSSY.RECONVERGENT B0, `(.L_x_10083) ;  /* 0x0000034000007945 */ /* 0x000fe20003800200 */
[----:B------:R-:W-:Y:S01]  /*1e30*/  FMUL.FTZ R37, R110, R37 ;  /* 0x000000256e257220 */ /* 0x000fe20000410000 */
[----:B------:R-:W-:Y:S01]  /*1e40*/  FMUL.FTZ R108, R108, R39 ;  /* 0x000000276c6c7220 */ /* 0x000fe20000410000 */
[----:B------:R-:W-:-:S02]  /*1e50*/  FADD.FTZ R53, R38, R53 ;  /* 0x0000003526357221 */ /* 0x000fc40000010000 */
[----:B------:R-:W-:Y:S01]  /*1e60*/  FFMA.FTZ R37, R60, R3, R37 ;  /* 0x000000033c257223 */ /* 0x000fe20000010025 */
[----:B------:R-:W-:-:S03]  /*1e70*/  FFMA.FTZ R108, R65, R103, R108 ;  /* 0x00000067416c7223 */ /* 0x000fc6000001006c */
        /* <DEDUP_REMOVED lines=46> */
.L_x_10084:
[----:B------:R-:W-:Y:S05]  /*2160*/  BSYNC.RECONVERGENT B0 ;  /* 0x0000000000007941 */ /* 0x000fea0003800200 */
.L_x_10083:
[----:B------:R-:W-:-:S04]  /*2170*/  UIADD3 UR4, UPT, UPT, UR4, 0x1, URZ ;  /* 0x0000000104047890 */ /* 0x000fc8000fffe0ff */
[----:B------:R-:W-:-:S09]  /*2180*/  UISETP.GE.AND UP0, UPT, UR4, UR11, UPT ;  /* 0x0000000b0400728c */ /* 0x000fd2000bf06270 */
[----:B------:R-:W-:Y:S05]  /*2190*/  BRA.U !UP0, `(.L_x_10085) ;  /* 0xffffffed08687547 */ /* 0x000fea000b83ffff */
.L_x_10071:
[----:B------:R-:W3:Y:S01]  /*21a0*/  F2F.F16.F32 R2, R52 ;  /* 0x0000003400027304 */ /* 0x000ee20000200800 */
[----:B------:R-:W-:Y:S01]  /*21b0*/  BAR.SYNC.DEFER_BLOCKING 0x0 ;  /* 0x0000000000007b1d */ /* 0x000fe20000010000 */
[----:B------:R-:W-:Y:S02]  /*21c0*/  SHF.L.U32 R22, R63, 0x7, RZ ;  /* 0x000000073f167819 */ /* 0x000fe400000006ff */
[----:B------:R-:W-:Y:S02]  /*21d0*/  IADD3 R78, P1, PT, R78, -0x100, RZ ;  /* 0xffffff004e4e7810 */ /* 0x000fe40007f3e0ff */
[----:B------:R-:W-:-:S03]  /*21e0*/  SHF.R.S32.HI R23, RZ, 0x1f, R22 ;  /* 0x0000001fff177819 */ /* 0x000fc60000011416 */
[----:B------:R-:W0:Y:S01]  /*21f0*/  LDC.64 R28, c[0x0][0x4f8] ;  /* 0x00013e00ff1c7b82 */ /* 0x000e220000000a00 */
[----:B------:R-:W-:Y:S01]  /*2200*/  F2F.F16.F32 R53, R53 ;  /* 0x0000003500357304 */ /* 0x000fe20000200800 */
[----:B------:R-:W5:Y:S01]  /*2210*/  LDCU.64 UR4, c[0x0][0x500] ;  /* 0x0000a000ff0477ac */ /* 0x000f620008000a00 */
[----:B------:R-:W-:Y:S02]  /*2220*/  IADD3 R80, P2, PT, R80, -0x100, RZ ;  /* 0xffffff0050507810 */ /* 0x000fe40007f5e0ff */
[----:B------:R-:W-:Y:S02]  /*2230*/  IADD3 R82, P3, PT, R82, -0x100, RZ ;  /* 0xffffff0052527810 */ /* 0x000fe40007f7e0ff */
[----:B------:R-:W-:Y:S01]  /*2240*/  IADD3 R84, P4, PT, R84, -0x100, RZ ;  /* 0xffffff0054547810 */ /* 0x000fe20007f9e0ff */
[----:B---3--:R-:W-:Y:S01]  /*2250*/  IMAD.WIDE.U32 R2, R2, 0x10000, RZ ;  /* 0x0001000002027825 */ /* 0x008fe200078e00ff */
[----:B------:R-:W3:Y:S01]  /*2260*/  F2F.F16.F32 R0, R51 ;  /* 0x0000003300007304 */ /* 0x000ee20000200800 */
[----:B------:R-:W1:Y:S01]  /*2270*/  LDC.64 R30, c[0x0][0x550] ;  /* 0x00015400ff1e7b82 */ /* 0x000e620000000a00 */
[----:B------:R-:W-:-:S02]  /*2280*/  IADD3.X R75, PT, PT, R75, -0x1, RZ, P1, !PT ;  /* 0xffffffff4b4b7810 */ /* 0x000fc40000ffe4ff */
[----:B------:R-:W-:Y:S02]  /*2290*/  IADD3.X R77, PT, PT, R77, -0x1, RZ, P2, !PT ;  /* 0xffffffff4d4d7810 */ /* 0x000fe400017fe4ff */
[----:B------:R-:W-:Y:S02]  /*22a0*/  IADD3.X R79, PT, PT, R79, -0x1, RZ, P3, !PT ;  /* 0xffffffff4f4f7810 */ /* 0x000fe40001ffe4ff */
[----:B------:R-:W2:Y:S01]  /*22b0*/  F2F.F16.F32 R55, R55 ;  /* 0x0000003700377304 */ /* 0x000ea20000200800 */
[----:B------:R-:W-:Y:S02]  /*22c0*/  IADD3.X R81, PT, PT, R81, -0x1, RZ, P4, !PT ;  /* 0xffffffff51517810 */ /* 0x000fe400027fe4ff */
[----:B---3--:R-:W-:Y:S01]  /*22d0*/  PRMT R7, R53, 0x5410, R0 ;  /* 0x0000541035077816 */ /* 0x008fe20000000000 */
[----:B0-----:R-:W-:-:S04]  /*22e0*/  IMAD.WIDE.U32 R4, R28, UR18, R22 ;  /* 0x000000121c047c25 */ /* 0x001fc8000f8e0016 */
[----:B------:R-:W0:Y:S01]  /*22f0*/  F2F.F16.F32 R0, R58 ;  /* 0x0000003a00007304 */ /* 0x000e220000200800 */
[----:B------:R-:W-:Y:S01]  /*2300*/  LOP3.LUT R7, R7, R3, RZ, 0xfc, !PT ;  /* 0x0000000307077212 */ /* 0x000fe200078efcff */
[----:B------:R-:W-:Y:S01]  /*2310*/  IMAD R5, R29, UR18, R5 ;  /* 0x000000121d057c24 */ /* 0x000fe2000f8e0205 */
[----:B--2---:R-:W-:-:S05]  /*2320*/  LOP3.LUT R6, R2, R55, RZ, 0xfc, !PT ;  /* 0x0000003702067212 */ /* 0x004fca00078efcff */
[----:B------:R-:W-:Y:S01]  /*2330*/  F2F.F16.F32 R25, R61 ;  /* 0x0000003d00197304 */ /* 0x000fe20000200800 */
[----:B------:R5:W-:Y:S01]  /*2340*/  STS.64 [R67], R6 ;  /* 0x0000000643007388 */ /* 0x000be20000000a00 */
[----:B------:R-:W-:-:S03]  /*2350*/  NOP ;  /* 0x0000000000007918 */ /* 0x000fc60000000000 */
[----:B------:R-:W2:Y:S03]  /*2360*/  LDS.64 R2, [R67] ;  /* 0x0000000043027984 */ /* 0x000ea60000000a00 */
[----:B------:R-:W3:Y:S01]  /*2370*/  F2F.F16.F32 R26, R62 ;  /* 0x0000003e001a7304 */ /* 0x000ee20000200800 */
[----:B-----5:R-:W-:-:S07]  /*2380*/  IMAD.WIDE.U32 R6, R95, UR4, R4 ;  /* 0x000000045f067c25 */ /* 0x020fce000f8e0004 */
[----:B------:R5:W4:Y:S01]  /*2390*/  F2F.F16.F32 R29, R57 ;  /* 0x00000039001d7304 */ /* 0x000b220000200800 */
[----:B------:R-:W-:Y:S01]  /*23a0*/  IMAD R7, R95, UR5, R7 ;  /* 0x000000055f077c24 */ /* 0x000fe2000f8e0207 */
[----:B-1----:R-:W-:Y:S01]  /*23b0*/  LEA R24, P0, R6, R30, 0x1 ;  /* 0x0000001e06187211 */ /* 0x002fe200078008ff */
[----:B0-----:R-:W-:Y:S01]  /*23c0*/  IMAD.WIDE.U32 R4, R0, 0x10000, RZ ;  /* 0x0001000000047825 */ /* 0x001fe200078e00ff */
[----:B------:R-:W0:Y:S01]  /*23d0*/  LDCU.64 UR4, c[0x0][0x520] ;  /* 0x0000a400ff0477ac */ /* 0x000e220008000a00 */
[----:B---3--:R-:W-:Y:S02]  /*23e0*/  PRMT R27, R25, 0x5410, R26 ;  /* 0x00005410191b7816 */ /* 0x008fe4000000001a */
[----:B------:R-:W-:Y:S01]  /*23f0*/  LEA.HI.X R25, R6, R31, R7, 0x1, P0 ;  /* 0x0000001f06197211 */ /* 0x000fe200000f0c07 */
[----:B-----5:R-:W-:Y:S01]  /*2400*/  FADD.FTZ R57, R86, R57 ;  /* 0x0000003956397221 */ /* 0x020fe20000010000 */
[----:B------:R-:W-:-:S03]  /*2410*/  LOP3.LUT R27, R27, R5, RZ, 0xfc, !PT ;  /* 0x000000051b1b7212 */ /* 0x000fc600078efcff */
[----:B------:R-:W-:Y:S01]  /*2420*/  FADD.FTZ R58, R57, R58 ;  /* 0x0000003a393a7221 */ /* 0x000fe20000010000 */
[----:B----4-:R-:W-:Y:S01]  /*2430*/  LOP3.LUT R26, R4, R29, RZ, 0xfc, !PT ;  /* 0x0000001d041a7212 */ /* 0x010fe200078efcff */
[----:B------:R-:W-:Y:S01]  /*2440*/  IMAD.WIDE.U32 R4, R14, 0x8, R24 ;  /* 0x000000080e047825 */ /* 0x000fe200078e0018 */
[----:B------:R-:W1:Y:S03]  /*2450*/  LDC.64 R28, c[0x0][0x518] ;  /* 0x00014600ff1c7b82 */ /* 0x000e660000000a00 */
[----:B------:R-:W-:-:S04]  /*2460*/  FADD.FTZ R61, R58, R61 ;  /* 0x0000003d3a3d7221 */ /* 0x000fc80000010000 */
[----:B------:R-:W-:Y:S01]  /*2470*/  FADD.FTZ R86, R61, R62 ;  /* 0x0000003e3d567221 */ /* 0x000fe20000010000 */
[----:B------:R-:W3:Y:S01]  /*2480*/  LDC.64 R24, c[0x0][0x560] ;  /* 0x00015800ff187b82 */ /* 0x000ee20000000a00 */
[----:B--2---:R3:W-:Y:S07]  /*2490*/  STG.E.64 desc[UR16][R4.64], R2 ;  /* 0x0000000204007986 */ /* 0x0047ee000c101b10 */
[----:B------:R-:W-:Y:S01]  /*24a0*/  BAR.SYNC.DEFER_BLOCKING 0x0 ;  /* 0x0000000000007b1d */ /* 0x000fe20000010000 */
[----:B-1----:R-:W-:-:S04]  /*24b0*/  IMAD.WIDE.U32 R22, R28, UR18, R22 ;  /* 0x000000121c167c25 */ /* 0x002fc8000f8e0016 */
[----:B------:R-:W-:Y:S02]  /*24c0*/  IMAD R23, R29, UR18, R23 ;  /* 0x000000121d177c24 */ /* 0x000fe4000f8e0217 */
[----:B0-----:R-:W-:-:S04]  /*24d0*/  IMAD.WIDE.U32 R22, R95, UR4, R22 ;  /* 0x000000045f167c25 */ /* 0x001fc8000f8e0016 */
[----:B------:R-:W-:Y:S01]  /*24e0*/  IMAD R0, R95, UR5, R23 ;  /* 0x000000055f007c24 */ /* 0x000fe2000f8e0217 */
[----:B---3--:R-:W-:-:S04]  /*24f0*/  LEA R2, P0, R22, R24, 0x1 ;  /* 0x0000001816027211 */ /* 0x008fc800078008ff */
[----:B------:R-:W-:Y:S01]  /*2500*/  LEA.HI.X R3, R22, R25, R0, 0x1, P0 ;  /* 0x0000001916037211 */ /* 0x000fe200000f0c00 */
[----:B------:R-:W-:Y:S01]  /*2510*/  STS.64 [R67], R26 ;  /* 0x0000001a43007388 */ /* 0x000fe20000000a00 */
[----:B------:R-:W-:-:S03]  /*2520*/  NOP ;  /* 0x0000000000007918 */ /* 0x000fc60000000000 */
[----:B------:R-:W0:Y:S01]  /*2530*/  LDS.64 R6, [R67] ;  /* 0x0000000043067984 */ /* 0x000e220000000a00 */
[----:B------:R-:W-:Y:S01]  /*2540*/  IMAD.WIDE.U32 R2, R14, 0x8, R2 ;  /* 0x000000080e027825 */ /* 0x000fe200078e0002 */
[----:B------:R-:W-:Y:S02]  /*2550*/  ISETP.GT.AND P0, PT, R74, 0x1, PT ;  /* 0x000000014a00780c */ /* 0x000fe40003f04270 */
[----:B------:R-:W-:Y:S02]  /*2560*/  MOV R74, R63 ;  /* 0x0000003f004a7202 */ /* 0x000fe40000000f00 */
[----:B0-----:R0:W-:Y:S09]  /*2570*/  STG.E.64 desc[UR16][R2.64], R6 ;  /* 0x0000000602007986 */ /* 0x0011f2000c101b10 */
[----:B------:R-:W-:Y:S05]  /*2580*/  @P0 BRA `(.L_x_10086) ;  /* 0xffffffe000e00947 */ /* 0x000fea000383ffff */
.L_x_10070:
        /* <DEDUP_REMOVED lines=34> */
.L_x_10088:
[----:B------:R-:W-:Y:S05]  /*27b0*/  BSYNC.RECONVERGENT B0 ;  /* 0x0000000000007941 */ /* 0x000fea0003800200 */
.L_x_10087:
        /* <DEDUP_REMOVED lines=26> */
.L_x_10090:
[----:B------:R-:W-:Y:S05]  /*2960*/  BSYNC.RECONVERGENT B0 ;  /* 0x0000000000007941 */ /* 0x000fea0003800200 */
.L_x_10089:
        /* <DEDUP_REMOVED lines=10> */
.L_x_10092:
[----:B------:R-:W-:Y:S02]  /*2a10*/  LEA R0, R11, UR4, 0x2 ;  /* 0x000000040b007c11 */ /* 0x000fe4000f8e10ff */
[----:B-1----:R-:W-:Y:S02]  /*2a20*/  SHF.R.S32.HI R2, RZ, 0x1f, R11 ;  /* 0x0000001fff027819 */ /* 0x002fe4000001140b */
[----:B-----5:R-:W-:Y:S01]  /*2a30*/  MOV R88, R16 ;  /* 0x0000001000587202 */ /* 0x020fe20000000f00 */
        /* <DEDUP_REMOVED lines=21> */
.L_x_10091:
[----:B------:R-:W-:Y:S05]  /*2b90*/  EXIT ;  /* 0x000000000000794d */ /* 0x000fea0003800000 */
.L_x_10093:
        /* <DEDUP_REMOVED lines=14> */
.L_x_10556:


//--------------------- .text._Z25selective_scan_bwd_kernelI32Selective_Scan_bwd_kernel_traitsILi32ELi4ELb1ELb0ELb1ELb0ELb1EN3c104HalfEfEEv12SSMParamsBwd --------------------------
	.section	.text._Z25selective_scan_bwd_kernelI32Selective_Scan_bwd_kernel_traitsILi32ELi4ELb1ELb0ELb1ELb0ELb1EN3c104HalfEfEEv12SSMParamsBwd,"ax",@progbits
	.align	128
        .global         _Z25selective_scan_bwd_kernelI32Selective_Scan_bwd_kernel_traitsILi32ELi4ELb1ELb0ELb1ELb0ELb1EN3c104HalfEfEEv12SSMParamsBwd
        .type           _Z25selective_scan_bwd_kernelI32Selective_Scan_bwd_kernel_traitsILi32ELi4ELb1ELb0ELb1ELb0ELb1EN3c104HalfEfEEv12SSMParamsBwd,@function
        .size           _Z25selective_scan_bwd_kernelI32Selective_Scan_bwd_kernel_traitsILi32ELi4ELb1ELb0ELb1ELb0ELb1EN3c104HalfEfEEv12SSMParamsBwd,(.L_x_10557 - _Z25selective_scan_bwd_kernelI32Selective_Scan_bwd_kernel_traitsILi32ELi4ELb1ELb0ELb1ELb0ELb1EN3c104HalfEfEEv12SSMParamsBwd)
        .other          _Z25selective_scan_bwd_kernelI32Selective_Scan_bwd_kernel_traitsILi32ELi4ELb1ELb0ELb1ELb0ELb1EN3c104HalfEfEEv12SSMParamsBwd,@"STO_CUDA_ENTRY STV_DEFAULT"
_Z25selective_scan_bwd_kernelI32Selective_Scan_bwd_kernel_traitsILi32ELi4ELb1ELb0ELb1ELb0ELb1EN3c104HalfEfEEv12SSMParamsBwd:
.text._Z25selective_scan_bwd_kernelI32Selective_Scan_bwd_kernel_traitsILi32ELi4ELb1ELb0ELb1ELb0ELb1EN3c104HalfEfEEv12SSMParamsBwd:
        /* <DEDUP_REMOVED lines=146> */
.L_x_10111:
[----:B------:R-:W-:Y:S01]  /*0920*/  BAR.SYNC.DEFER_BLOCKING 0x0 ;  /* 0x0000000000007b1d */ /* 0x000fe20000010000 */
[----:B0-----:R-:W-:Y:S02]  /*0930*/  MOV R2, R84 ;  /* 0x0000005400027202 */ /* 0x001fe40000000f00 */
[----:B------:R-:W-:-:S05]  /*0940*/  MOV R3, R81 ;  /* 0x0000005100037202 */ /* 0x000fca0000000f00 */
[----:B------:R-:W0:Y:S01]  /*0950*/  S2UR UR5, SR_CgaCtaId ;  /* 0x00000000000579c3 */ /* 0x000e220000008800 */
[----:B------:R-:W1:Y:S01]  /*0960*/  S2R R70, SR_LANEID ;  /* 0x0000000000467919 */ /* 0x000e620000000000 */
[----:B------:R-:W-:Y:S01]  /*0970*/  IMAD.WIDE.U32 R4, R14, 0x8, R2 ;  /* 0x000000080e047825 */ /* 0x000fe200078e0002 */
[----:B------:R-:W-:-:S05]  /*0980*/  UMOV UR4, 0x400 ;  /* 0x0000040000047882 */ /* 0x000fca0000000000 */
[----:B------:R-:W2:Y:S01]  /*0990*/  LDC.64 R28, c[0x0][0x410] ;  /* 0x00010400ff1c7b82 */ /* 0x000ea20000000a00 */
[----:B------:R-:W-:Y:S01]  /*09a0*/  IADD3 R65, PT, PT, R74, -0x1, RZ ;  /* 0xffffffff4a417810 */ /* 0x000fe20007ffe0ff */
[----:B------:R-:W3:Y:S01]  /*09b0*/  LDCU.64 UR6, c[0x0][0x510] ;  /* 0x0000a200ff0677ac */ /* 0x000ee20008000a00 */
[----:B------:R-:W4:Y:S05]  /*09c0*/  LDCU.64 UR8, c[0x0][0x490] ;  /* 0x00009200ff0877ac */ /* 0x000f2a0008000a00 */
[----:B------:R-:W3:Y:S01]  /*09d0*/  LDC.64 R30, c[0x0][0x418] ;  /* 0x00010600ff1e7b82 */ /* 0x000ee20000000a00 */
[----:B------:R-:W4:Y:S01]  /*09e0*/  LDG.E.64 R6, desc[UR16][R4.64] ;  /* 0x0000001004067981 */ /* 0x000f22000c1e1b00 */
[----:B------:R-:W-:-:S02]  /*09f0*/  MOV R2, R82 ;  /* 0x0000005200027202 */ /* 0x000fc40000000f00 */
[----:B------:R-:W-:Y:S01]  /*0a00*/  MOV R3, R79 ;  /* 0x0000004f00037202 */ /* 0x000fe20000000f00 */
[----:B0-----:R-:W-:-:S03]  /*0a10*/  ULEA UR5, UR5, UR4, 0x18 ;  /* 0x0000000405057291 */ /* 0x001fc6000f8ec0ff */
[----:B------:R-:W0:Y:S01]  /*0a20*/  LDC.64 R32, c[0x0][0x488] ;  /* 0x00012200ff207b82 */ /* 0x000e220000000a00 */
[----:B------:R-:W-:Y:S01]  /*0a30*/  IMAD.WIDE.U32 R22, R14, 0x8, R2 ;  /* 0x000000080e167825 */ /* 0x000fe200078e0002 */
[----:B------:R-:W0:Y:S06]  /*0a40*/  LDCU UR4, c[0x0][0x38c] ;  /* 0x00007180ff0477ac */ /* 0x000e2c0008000800 */
[----:B------:R-:W0:Y:S01]  /*0a50*/  LDC.64 R34, c[0x0][0x428] ;  /* 0x00010a00ff227b82 */ /* 0x000e220000000a00 */
[----:B-1----:R-:W-:-:S07]  /*0a60*/  LEA R67, R70, UR5, 0x3 ;  /* 0x0000000546437c11 */ /* 0x002fce000f8e18ff */
[----:B------:R-:W1:Y:S08]  /*0a70*/  LDC.64 R36, c[0x0][0x478] ;  /* 0x00011e00ff247b82 */ /* 0x000e700000000a00 */
[----:B------:R-:W1:Y:S01]  /*0a80*/  LDC.64 R46, c[0x0][0x508] ;  /* 0x00014200ff2e7b82 */ /* 0x000e620000000a00 */
[----:B----4-:R2:W-:Y:S01]  /*0a90*/  STS.64 [R67], R6 ;  /* 0x0000000643007388 */ /* 0x0105e20000000a00 */
[----:B------:R-:W-:-:S03]  /*0aa0*/  NOP ;  /* 0x0000000000007918 */ /* 0x000fc60000000000 */
[----:B------:R-:W-:Y:S03]  /*0ab0*/  LDS.64 R2, [R67] ;  /* 0x0000000043027984 */ /* 0x000fe60000000a00 */
[----:B------:R-:W-:Y:S06]  /*0ac0*/  BAR.SYNC.DEFER_BLOCKING 0x0 ;  /* 0x0000000000007b1d */ /* 0x000fec0000010000 */
[----:B------:R-:W4:Y:S01]  /*0ad0*/  LDG.E.64 R24, desc[UR16][R22.64] ;  /* 0x0000001016187981 */ /* 0x000f22000c1e1b00 */
[----:B------:R-:W-:-:S02]  /*0ae0*/  MOV R4, R80 ;  /* 0x0000005000047202 */ /* 0x000fc40000000f00 */
[----:B------:R-:W-:-:S03]  /*0af0*/  MOV R5, R77 ;  /* 0x0000004d00057202 */ /* 0x000fc60000000f00 */
[----:B------:R-:W-:Y:S01]  /*0b00*/  IMAD.WIDE.U32 R26, R14, 0x8, R4 ;  /* 0x000000080e1a7825 */ /* 0x000fe200078e0004 */
[----:B----4-:R0:W-:Y:S01]  /*0b10*/  STS.64 [R67], R24 ;  /* 0x0000001843007388 */ /* 0x0101e20000000a00 */
[----:B------:R-:W-:-:S03]  /*0b20*/  NOP ;  /* 0x0000000000007918 */ /* 0x000fc60000000000 */
[----:B------:R-:W-:Y:S01]  /*0b30*/  LDS.64 R4, [R67] ;  /* 0x0000000043047984 */ /* 0x000fe20000000a00 */
[----:B------:R-:W-:Y:S06]  /*0b40*/  BAR.SYNC.DEFER_BLOCKING 0x0 ;  /* 0x0000000000007b1d */ /* 0x000fec0000010000 */
[----:B------:R-:W4:Y:S01]  /*0b50*/  LDG.E.64 R26, desc[UR16][R26.64] ;  /* 0x000000101a1a7981 */ /* 0x000f22000c1e1b00 */
[----:B------:R-:W-:Y:S01]  /*0b60*/  SHF.L.U32 R22, R65, 0x7, RZ ;  /* 0x0000000741167819 */ /* 0x000fe200000006ff */
[----:B------:R-:W-:-:S04]  /*0b70*/  HFMA2 R23, -RZ, RZ, 0, 0 ;  /* 0x00000000ff177431 */ /* 0x000fc800000001ff */
[----:B--2---:R-:W-:-:S04]  /*0b80*/  IMAD.WIDE.U32 R6, R28, UR18, R22 ;  /* 0x000000121c067c25 */ /* 0x004fc8000f8e0016 */
[----:B------:R-:W-:Y:S02]  /*0b90*/  IMAD R7, R29, UR18, R7 ;  /* 0x000000121d077c24 */ /* 0x000fe4000f8e0207 */
[----:B---3--:R-:W-:-:S04]  /*0ba0*/  IMAD.WIDE.U32 R6, R97, R30, R6 ;  /* 0x0000001e61067225 */ /* 0x008fc800078e0006 */
[----:B------:R-:W-:Y:S01]  /*0bb0*/  IMAD R0, R97, R31, R7 ;  /* 0x0000001f61007224 */ /* 0x000fe200078e0207 */
[----:B0-----:R-:W-:-:S04]  /*0bc0*/  LEA R24, P0, R6, R32, 0x1 ;  /* 0x0000002006187211 */ /* 0x001fc800078008ff */
[----:B------:R-:W-:Y:S02]  /*0bd0*/  LEA.HI.X R25, R6, R33, R0, 0x1, P0 ;  /* 0x0000002106197211 */ /* 0x000fe400000f0c00 */
[----:B------:R-:W0:Y:S01]  /*0be0*/  LDC.64 R32, c[0x0][0x420] ;  /* 0x00010800ff207b82 */ /* 0x000e220000000a00 */
[----:B------:R-:W-:Y:S01]  /*0bf0*/  IMAD.WIDE.U32 R24, R14, 0x8, R24 ;  /* 0x000000080e187825 */ /* 0x000fe200078e0018 */
[----:B----4-:R2:W-:Y:S01]  /*0c00*/  STS.64 [R67], R26 ;  /* 0x0000001a43007388 */ /* 0x0105e20000000a00 */
[----:B------:R-:W-:-:S03]  /*0c10*/  NOP ;  /* 0x0000000000007918 */ /* 0x000fc60000000000 */
[----:B------:R-:W3:Y:S02]  /*0c20*/  LDS.64 R6, [R67] ;  /* 0x0000000043067984 */ /* 0x000ee40000000a00 */
[----:B------:R-:W-:Y:S06]  /*0c30*/  BAR.SYNC.DEFER_BLOCKING 0x0 ;  /* 0x0000000000007b1d */ /* 0x000fec0000010000 */
[----:B------:R-:W4:Y:S01]  /*0c40*/  LDG.E.64 R28, desc[UR16][R24.64] ;  /* 0x00000010181c7981 */ /* 0x000f22000c1e1b00 */
[----:B0-----:R-:W-:-:S04]  /*0c50*/  IMAD.WIDE.U32 R30, R32, UR18, R22 ;  /* 0x00000012201e7c25 */ /* 0x001fc8000f8e0016 */
[----:B------:R-:W-:Y:S02]  /*0c60*/  IMAD R31, R33, UR18, R31 ;  /* 0x00000012211f7c24 */ /* 0x000fe4000f8e021f */
[----:B--2---:R-:W-:-:S04]  /*0c70*/  IMAD.WIDE.U32 R26, R97, R34, R30 ;  /* 0x00000022611a7225 */ /* 0x004fc800078e001e */
[----:B------:R-:W-:Y:S01]  /*0c80*/  IMAD R0, R97, R35, R27 ;  /* 0x0000002361007224 */ /* 0x000fe200078e021b */
[----:B-1----:R-:W-:-:S04]  /*0c90*/  LEA R30, P0, R26, R36, 0x1 ;  /* 0x000000241a1e7211 */ /* 0x002fc800078008ff */
[----:B------:R-:W-:-:S03]  /*0ca0*/  LEA.HI.X R31, R26, R37, R0, 0x1, P0 ;  /* 0x000000251a1f7211 */ /* 0x000fc600000f0c00 */
[----:B------:R-:W-:Y:S01]  /*0cb0*/  IMAD.WIDE.U32 R30, R14, 0x8, R30 ;  /* 0x000000080e1e7825 */ /* 0x000fe200078e001e */
[----:B----4-:R-:W-:Y:S01]  /*0cc0*/  STS.64 [R67], R28 ;  /* 0x0000001c43007388 */ /* 0x010fe20000000a00 */
[----:B------:R-:W-:-:S03]  /*0cd0*/  NOP ;  /* 0x0000000000007918 */ /* 0x000fc60000000000 */
[----:B------:R-:W0:Y:S01]  /*0ce0*/  LDS.64 R32, [R67] ;  /* 0x0000000043207984 */ /* 0x000e220000000a00 */
[----:B------:R-:W-:Y:S06]  /*0cf0*/  BAR.SYNC.DEFER_BLOCKING 0x0 ;  /* 0x0000000000007b1d */ /* 0x000fec0000010000 */
[----:B------:R-:W2:Y:S01]  /*0d00*/  LDG.E.64 R30, desc[UR16][R30.64] ;  /* 0x000000101e1e7981 */ /* 0x000ea2000c1e1b00 */
[--C-:B---3--:R-:W-:Y:S01]  /*0d10*/  SHF.R.U32.HI R37, RZ, 0x10, R7.reuse ;  /* 0x00000010ff257819 */ /* 0x108fe20000011607 */
[----:B------:R-:W-:Y:S01]  /*0d20*/  HADD2.F32 R36, -RZ, R7.H0_H0 ;  /* 0x20000007ff247230 */ /* 0x000fe20000004100 */
[----:B------:R-:W-:Y:S01]  /*0d30*/  SHF.R.U64 R64, R6, 0x10, R7 ;  /* 0x0000001006407819 */ /* 0x000fe20000001207 */
[----:B------:R-:W-:-:S02]  /*0d40*/  UISETP.NE.U32.AND UP0, UPT, UR8, URZ, UPT ;  /* 0x000000ff0800728c */ /* 0x000fc4000bf05070 */
[----:B------:R-:W-:Y:S02]  /*0d50*/  HADD2.F32 R37, -RZ, R37.H0_H0 ;  /* 0x20000025ff257230 */ /* 0x000fe40000004100 */
[----:B------:R-:W-:Y:S01]  /*0d60*/  HADD2.F32 R64, -RZ, R64.H0_H0 ;  /* 0x20000040ff407230 */ /* 0x000fe20000004100 */
[----:B------:R-:W-:Y:S01]  /*0d70*/  UISETP.NE.AND.EX UP0, UPT, UR9, URZ, UPT, UP0 ;  /* 0x000000ff0900728c */ /* 0x000fe2000bf05300 */
[----:B0-----:R-:W-:Y:S01]  /*0d80*/  HADD2.F32 R0, -RZ, R33.H0_H0 ;  /* 0x20000021ff007230 */ /* 0x001fe20000004100 */
[--C-:B------:R-:W-:Y:S01]  /*0d90*/  SHF.R.U32.HI R26, RZ, 0x10, R33.reuse ;  /* 0x00000010ff1a7819 */ /* 0x100fe20000011621 */
[----:B------:R-:W-:Y:S01]  /*0da0*/  HADD2.F32 R27, -RZ, R32.H0_H0 ;  /* 0x20000020ff1b7230 */ /* 0x000fe20000004100 */
[----:B------:R-:W-:Y:S02]  /*0db0*/  SHF.R.U64 R28, R32, 0x10, R33 ;  /* 0x00000010201c7819 */ /* 0x000fe40000001221 */
[----:B------:R-:W-:Y:S01]  /*0dc0*/  FMUL.FTZ R33, R0, -1.4426950216293334961 ;  /* 0xbfb8aa3b00217820 */ /* 0x000fe20000410000 */
[----:B------:R-:W-:-:S02]  /*0dd0*/  HADD2.F32 R26, -RZ, R26.H0_H0 ;  /* 0x2000001aff1a7230 */ /* 0x000fc40000004100 */
[----:B------:R-:W-:Y:S01]  /*0de0*/  FMUL.FTZ R29, R27, -1.4426950216293334961 ;  /* 0xbfb8aa3b1b1d7820 */ /* 0x000fe20000410000 */
[----:B------:R-:W-:Y:S02]  /*0df0*/  HADD2.F32 R28, -RZ, R28.H0_H0 ;  /* 0x2000001cff1c7230 */ /* 0x000fe40000004100 */
[----:B------:R-:W0:Y:S01]  /*0e00*/  MUFU.EX2 R33, R33 ;  /* 0x0000002100217308 */ /* 0x000e220000000800 */
[----:B------:R-:W-:-:S03]  /*0e10*/  FMUL.FTZ R35, R26, -1.4426950216293334961 ;  /* 0xbfb8aa3b1a237820 */ /* 0x000fc60000410000 */
[----:B------:R-:W1:Y:S04]  /*0e20*/  MUFU.EX2 R32, R29 ;  /* 0x0000001d00207308 */ /* 0x000e680000000800 */
[----:B------:R-:W3:Y:S01]  /*0e30*/  MUFU.EX2 R35, R35 ;  /* 0x0000002300237308 */ /* 0x000ee20000000800 */
[----:B0-----:R-:W-:-:S04]  /*0e40*/  FADD.FTZ R34, R33, 1 ;  /* 0x3f80000021227421 */ /* 0x001fc80000010000 */
[----:B------:R-:W0:Y:S01]  /*0e50*/  MUFU.RCP R43, R34 ;  /* 0x00000022002b7308 */ /* 0x000e220000001000 */
[----:B-1----:R-:W-:Y:S01]  /*0e60*/  FADD.FTZ R32, R32, 1 ;  /* 0x3f80000020207421 */ /* 0x002fe20000010000 */
[----:B---3--:R-:W-:-:S06]  /*0e70*/  FADD.FTZ R38, R35, 1 ;  /* 0x3f80000023267421 */ /* 0x008fcc0000010000 */
[----:B------:R-:W1:Y:S08]  /*0e80*/  MUFU.RCP R45, R38 ;  /* 0x00000026002d7308 */ /* 0x000e700000001000 */
[----:B------:R-:W-:Y:S01]  /*0e90*/  MUFU.RCP R38, R32 ;  /* 0x0000002000267308 */ /* 0x000fe20000001000 */
[----:B0-----:R-:W-:-:S04]  /*0ea0*/  FADD.FTZ R7, -R43, 1 ;  /* 0x3f8000002b077421 */ /* 0x001fc80000010100 */
[----:B------:R-:W-:Y:S01]  /*0eb0*/  FFMA.FTZ R7, R0, R7, 1 ;  /* 0x3f80000000077423 */ /* 0x000fe20000010007 */
[----:B--2---:R0:W-:Y:S01]  /*0ec0*/  STS.64 [R67], R30 ;  /* 0x0000001e43007388 */ /* 0x0041e20000000a00 */
[----:B------:R-:W-:-:S03]  /*0ed0*/  NOP ;  /* 0x0000000000007918 */ /* 0x000fc60000000000 */
[----:B------:R-:W2:Y:S01]  /*0ee0*/  LDS.64 R24, [R67] ;  /* 0x0000000043187984 */ /* 0x000ea20000000a00 */
[----:B0-----:R-:W-:-:S06]  /*0ef0*/  FMUL.FTZ R30, R28, -1.4426950216293334961 ;  /* 0xbfb8aa3b1c1e7820 */ /* 0x001fcc0000410000 */
[----:B------:R-:W0:Y:S02]  /*0f00*/  MUFU.EX2 R30, R30 ;  /* 0x0000001e001e7308 */ /* 0x000e240000000800 */
[----:B0-----:R-:W-:-:S04]  /*0f10*/  FADD.FTZ R31, R30, 1 ;  /* 0x3f8000001e1f7421 */ /* 0x001fc80000010000 */
[----:B------:R0:W3:Y:S01]  /*0f20*/  MUFU.RCP R41, R31 ;  /* 0x0000001f00297308 */ /* 0x0000e20000001000 */
[----:B--2---:R-:W-:Y:S01]  /*0f30*/  HADD2.F32 R29, -RZ, R25.H0_H0 ;  /* 0x20000019ff1d7230 */ /* 0x004fe20000004100 */
[--C-:B------:R-:W-:Y:S01]  /*0f40*/  SHF.R.U32.HI R30, RZ, 0x10, R25.reuse ;  /* 0x00000010ff1e7819 */ /* 0x100fe20000011619 */
[----:B------:R-:W-:Y:S01]  /*0f50*/  HADD2.F32 R39, -RZ, R24.H0_H0 ;  /* 0x20000018ff277230 */ /* 0x000fe20000004100 */
[----:B0-----:R-:W-:Y:S01]  /*0f60*/  SHF.R.U64 R31, R24, 0x10, R25 ;  /* 0x00000010181f7819 */ /* 0x001fe20000001219 */
[----:B-1----:R-:W-:Y:S01]  /*0f70*/  FADD.FTZ R25, -R45, 1 ;  /* 0x3f8000002d197421 */ /* 0x002fe20000010100 */
[----:B------:R-:W-:Y:S01]  /*0f80*/  FMUL.FTZ R34, R36, R29 ;  /* 0x0000001d24227220 */ /* 0x000fe20000410000 */
[----:B------:R-:W-:Y:S02]  /*0f90*/  HADD2.F32 R30, -RZ, R30.H0_H0 ;  /* 0x2000001eff1e7230 */ /* 0x000fe40000004100 */
        /* <DEDUP_REMOVED lines=10> */
[----:B------:R-:W-:Y:S02]  /*1040*/  HADD2.F32 R31, -RZ, R6.H0_H0 ;  /* 0x20000006ff1f7230 */ /* 0x000fe40000004100 */
[----:B------:R-:W-:Y:S01]  /*1050*/  FMUL.FTZ R42, R7, R42 ;  /* 0x0000002a072a7220 */ /* 0x000fe20000410000 */
[C---:B---3--:R-:W-:Y:S01]  /*1060*/  FADD.FTZ R7, -R41.reuse, 1 ;  /* 0x3f80000029077421 */ /* 0x048fe20000010100 */
[----:B------:R-:W-:Y:S01]  /*1070*/  FMUL.FTZ R32, R64, R40 ;  /* 0x0000002840207220 */ /* 0x000fe20000410000 */
[----:B------:R-:W-:Y:S01]  /*1080*/  FADD.FTZ R6, -R38, 1 ;  /* 0x3f80000026067421 */ /* 0x000fe20000010100 */
[----:B------:R-:W-:Y:S01]  /*1090*/  F2F.F16.F32 R34, R34 ;  /* 0x0000002200227304 */ /* 0x000fe20000200800 */
[C---:B------:R-:W-:Y:S01]  /*10a0*/  FFMA.FTZ R25, R28.reuse, R7, 1 ;  /* 0x3f8000001c197423 */ /* 0x040fe20000010007 */
[----:B------:R-:W-:Y:S01]  /*10b0*/  FMUL.FTZ R32, R41, R32 ;  /* 0x0000002029207220 */ /* 0x000fe20000410000 */
[----:B------:R-:W-:Y:S01]  /*10c0*/  FMUL.FTZ R7, R31, R39 ;  /* 0x000000271f077220 */ /* 0x000fe20000410000 */
[C---:B------:R-:W-:Y:S01]  /*10d0*/  FFMA.FTZ R6, R27.reuse, R6, 1 ;  /* 0x3f8000001b067423 */ /* 0x040fe20000010006 */
[----:B------:R-:W-:Y:S01]  /*10e0*/  FMUL.FTZ R41, R28, R41 ;  /* 0x000000291c297220 */ /* 0x000fe20000410000 */
[----:B------:R-:W-:Y:S01]  /*10f0*/  FMUL.FTZ R33, R32, R25 ;  /* 0x0000001920217220 */ /* 0x000fe20000410000 */
[----:B------:R-:W-:Y:S01]  /*1100*/  FMUL.FTZ R7, R38, R7 ;  /* 0x0000000726077220 */ /* 0x000fe20000410000 */
[----:B------:R-:W0:Y:S01]  /*1110*/  F2F.F16.F32 R35, R42 ;  /* 0x0000002a00237304 */ /* 0x000e220000200800 */
[----:B------:R-:W-:Y:S01]  /*1120*/  FMUL.FTZ R38, R27, R38 ;  /* 0x000000261b267220 */ /* 0x000fe20000410000 */
[----:B------:R-:W-:Y:S01]  /*1130*/  FMUL.FTZ R64, R64, R41 ;  /* 0x0000002940407220 */ /* 0x000fe20000410000 */
[----:B------:R-:W-:-:S02]  /*1140*/  FMUL.FTZ R32, R7, R6 ;  /* 0x0000000607207220 */ /* 0x000fc40000410000 */
[----:B------:R-:W-:-:S03]  /*1150*/  FMUL.FTZ R0, R31, R38 ;  /* 0x000000261f007220 */ /* 0x000fc60000410000 */
[----:B------:R-:W1:Y:S01]  /*1160*/  F2F.F16.F32 R33, R33 ;  /* 0x0000002100217304 */ /* 0x000e620000200800 */
[----:B0-----:R-:W-:-:S07]  /*1170*/  PRMT R35, R34, 0x5410, R35 ;  /* 0x0000541022237816 */ /* 0x001fce0000000023 */
[----:B------:R0:W2:Y:S01]  /*1180*/  F2F.F16.F32 R25, R32 ;  /* 0x0000002000197304 */ /* 0x0000a20000200800 */
[----:B-1----:R-:W-:-:S04]  /*1190*/  IMAD.WIDE.U32 R6, R33, 0x10000, RZ ;  /* 0x0001000021067825 */ /* 0x002fc800078e00ff */
[----:B0-----:R-:W-:Y:S01]  /*11a0*/  IMAD.WIDE.U32 R32, R46, UR18, R22 ;  /* 0x000000122e207c25 */ /* 0x001fe2000f8e0016 */
[----:B------:R-:W-:Y:S02]  /*11b0*/  LOP3.LUT R35, R35, R7, RZ, 0xfc, !PT ;  /* 0x0000000723237212 */ /* 0x000fe400078efcff */
[----:B--2---:R-:W-:Y:S01]  /*11c0*/  LOP3.LUT R34, R6, R25, RZ, 0xfc, !PT ;  /* 0x0000001906227212 */ /* 0x004fe200078efcff */
[----:B------:R-:W-:Y:S01]  /*11d0*/  BAR.SYNC.DEFER_BLOCKING 0x0 ;  /* 0x0000000000007b1d */ /* 0x000fe20000010000 */
[----:B------:R-:W-:Y:S02]  /*11e0*/  IMAD R33, R47, UR18, R33 ;  /* 0x000000122f217c24 */ /* 0x000fe4000f8e0221 */
[----:B------:R-:W-:-:S05]  /*11f0*/  IMAD.WIDE.U32 R32, R97, UR6, R32 ;  /* 0x0000000661207c25 */ /* 0x000fca000f8e0020 */
[----:B------:R-:W0:Y:S01]  /*1200*/  LDC.64 R24, c[0x0][0x558] ;  /* 0x00015600ff187b82 */ /* 0x000e220000000a00 */
[----:B------:R-:W-:Y:S01]  /*1210*/  IMAD R33, R97, UR7, R33 ;  /* 0x0000000761217c24 */ /* 0x000fe2000f8e0221 */
[----:B------:R-:W-:Y:S01]  /*1220*/  STS.64 [R67], R34 ;  /* 0x0000002243007388 */ /* 0x000fe20000000a00 */
[----:B------:R-:W-:-:S03]  /*1230*/  NOP ;  /* 0x0000000000007918 */ /* 0x000fc60000000000 */
[----:B------:R-:W1:Y:S01]  /*1240*/  LDS.64 R6, [R67] ;  /* 0x0000000043067984 */ /* 0x000e620000000a00 */
[----:B0-----:R-:W-:-:S04]  /*1250*/  LEA R24, P0, R32, R24, 0x1 ;  /* 0x0000001820187211 */ /* 0x001fc800078008ff */
[----:B------:R-:W-:-:S03]  /*1260*/  LEA.HI.X R25, R32, R25, R33, 0x1, P0 ;  /* 0x0000001920197211 */ /* 0x000fc600000f0c21 */
[----:B------:R-:W-:-:S05]  /*1270*/  IMAD.WIDE.U32 R24, R14, 0x8, R24 ;  /* 0x000000080e187825 */ /* 0x000fca00078e0018 */
[----:B-1----:R0:W-:Y:S01]  /*1280*/  STG.E.64 desc[UR16][R24.64], R6 ;  /* 0x0000000618007986 */ /* 0x0021e2000c101b10 */
[----:B------:R-:W-:Y:S05]  /*1290*/  BRA.U !UP0, `(.L_x_10095) ;  /* 0x0000000108687547 */ /* 0x000fea000b800000 */
[----:B------:R-:W-:Y:S01]  /*12a0*/  FMUL.FTZ R29, R43, R29 ;  /* 0x0000001d2b1d7220 */ /* 0x000fe20000410000 */
[----:B------:R-:W-:Y:S01]  /*12b0*/  FMUL.FTZ R30, R26, R30 ;  /* 0x0000001e1a1e7220 */ /* 0x000fe20000410000 */
[----:B------:R-:W-:Y:S01]  /*12c0*/  FMUL.FTZ R40, R41, R40 ;  /* 0x0000002829287220 */ /* 0x000fe20000410000 */
[----:B------:R-:W-:Y:S01]  /*12d0*/  FMUL.FTZ R38, R38, R39 ;  /* 0x0000002726267220 */ /* 0x000fe20000410000 */
[----:B------:R-:W-:Y:S06]  /*12e0*/  BAR.SYNC.DEFER_BLOCKING 0x0 ;  /* 0x0000000000007b1d */ /* 0x000fec0000010000 */
[----:B0-----:R-:W0:Y:S02]  /*12f0*/  F2F.F16.F32 R6, R40 ;  /* 0x0000002800067304 */ /* 0x001e240000200800 */
[----:B------:R-:W1:Y:S06]  /*1300*/  LDC.64 R32, c[0x0][0x430] ;  /* 0x00010c00ff207b82 */ /* 0x000e6c0000000a00 */
[----:B------:R-:W-:Y:S01]  /*1310*/  F2F.F16.F32 R29, R29 ;  /* 0x0000001d001d7304 */ /* 0x000fe20000200800 */
[----:B0-----:R-:W-:-:S07]  /*1320*/  IMAD.WIDE.U32 R6, R6, 0x10000, RZ ;  /* 0x0001000006067825 */ /* 0x001fce00078e00ff */
[----:B------:R-:W0:Y:S08]  /*1330*/  F2F.F16.F32 R30, R30 ;  /* 0x0000001e001e7304 */ /* 0x000e300000200800 */
[----:B------:R-:W2:Y:S01]  /*1340*/  F2F.F16.F32 R25, R38 ;  /* 0x0000002600197304 */ /* 0x000ea20000200800 */
[----:B0-----:R-:W-:Y:S02]  /*1350*/  PRMT R27, R29, 0x5410, R30 ;  /* 0x000054101d1b7816 */ /* 0x001fe4000000001e */
[----:B------:R-:W0:Y:S02]  /*1360*/  LDC.64 R28, c[0x0][0x438] ;  /* 0x00010e00ff1c7b82 */ /* 0x000e240000000a00 */
[----:B------:R-:W-:-:S02]  /*1370*/  LOP3.LUT R27, R27, R7, RZ, 0xfc, !PT ;  /* 0x000000071b1b7212 */ /* 0x000fc400078efcff */
[----:B--2---:R-:W-:Y:S01]  /*1380*/  LOP3.LUT R26, R6, R25, RZ, 0xfc, !PT ;  /* 0x00000019061a7212 */ /* 0x004fe200078efcff */
[----:B-1----:R-:W-:-:S04]  /*1390*/  IMAD.WIDE.U32 R24, R32, UR18, R22 ;  /* 0x0000001220187c25 */ /* 0x002fc8000f8e0016 */
[----:B------:R-:W-:Y:S01]  /*13a0*/  STS.64 [R67], R26 ;  /* 0x0000001a43007388 */ /* 0x000fe20000000a00 */
[----:B------:R-:W-:-:S03]  /*13b0*/  NOP ;  /* 0x0000000000007918 */ /* 0x000fc60000000000 */
[----:B------:R-:W1:Y:S01]  /*13c0*/  LDS.64 R6, [R67] ;  /* 0x0000000043067984 */ /* 0x000e620000000a00 */
[----:B------:R-:W-:Y:S02]  /*13d0*/  IMAD R25, R33, UR18, R25 ;  /* 0x0000001221197c24 */ /* 0x000fe4000f8e0219 */
[----:B0-----:R-:W-:-:S04]  /*13e0*/  IMAD.WIDE.U32 R24, R97, R28, R24 ;  /* 0x0000001c61187225 */ /* 0x001fc800078e0018 */
[----:B------:R-:W-:Y:S01]  /*13f0*/  IMAD R25, R97, R29, R25 ;  /* 0x0000001d61197224 */ /* 0x000fe200078e0219 */
[----:B------:R-:W-:-:S04]  /*1400*/  LEA R28, P0, R24, UR8, 0x1 ;  /* 0x00000008181c7c11 */ /* 0x000fc8000f8008ff */
[----:B------:R-:W-:-:S03]  /*1410*/  LEA.HI.X R29, R24, UR9, R25, 0x1, P0 ;  /* 0x00000009181d7c11 */ /* 0x000fc600080f0c19 */
[----:B------:R-:W-:-:S05]  /*1420*/  IMAD.WIDE.U32 R24, R14, 0x8, R28 ;  /* 0x000000080e187825 */ /* 0x000fca00078e001c */
[----:B-1----:R1:W-:Y:S02]  /*1430*/  STG.E.64 desc[UR16][R24.64], R6 ;  /* 0x0000000618007986 */ /* 0x0023e4000c101b10 */
.L_x_10095:
[----:B------:R-:W-:Y:S01]  /*1440*/  BAR.SYNC.DEFER_BLOCKING 0x0 ;  /* 0x0000000000007b1d */ /* 0x000fe20000010000 */
[----:B------:R-:W-:Y:S01]  /*1450*/  SHF.R.U64 R57, R2, 0x10, R3 ;  /* 0x0000001002397819 */ /* 0x000fe20000001203 */
[----:B------:R-:W-:Y:S01]  /*1460*/  HADD2.F32 R61, -RZ, R2.H0_H0 ;  /* 0x20000002ff3d7230 */ /* 0x000fe20000004100 */
[----:B------:R-:W-:Y:S01]  /*1470*/  SHF.R.U64 R2, R4, 0x10, R5 ;  /* 0x0000001004027819 */ /* 0x000fe20000001205 */
[----:B------:R-:W-:Y:S01]  /*1480*/  UISETP.GE.AND UP0, UPT, UR4, 0x1, UPT ;  /* 0x000000010400788c */ /* 0x000fe2000bf06270 */
[----:B------:R-:W-:Y:S01]  /*1490*/  SHF.R.U32.HI R55, RZ, 0x10, R3 ;  /* 0x00000010ff377819 */ /* 0x000fe20000011603 */
[----:B------:R-:W-:Y:S02]  /*14a0*/  HADD2.F32 R57, -RZ, R57.H0_H0 ;  /* 0x20000039ff397230 */ /* 0x000fe40000004100 */
[----:B------:R-:W-:Y:S01]  /*14b0*/  FFMA.FTZ R89, R0, R61, R89 ;  /* 0x0000003d00597223 */ /* 0x000fe20000010059 */
[----:B01----:R-:W-:Y:S01]  /*14c0*/  SHF.R.U32.HI R7, RZ, 0x10, R5 ;  /* 0x00000010ff077819 */ /* 0x003fe20000011605 */
[----:B------:R-:W-:Y:S01]  /*14d0*/  HADD2.F32 R53, -RZ, R5.H0_H0 ;  /* 0x20000005ff357230 */ /* 0x000fe20000004100 */
[----:B------:R-:W-:Y:S01]  /*14e0*/  MOV R60, RZ ;  /* 0x000000ff003c7202 */ /* 0x000fe20000000f00 */
[----:B------:R-:W-:Y:S01]  /*14f0*/  HADD2.F32 R62, -RZ, R3.H0_H0 ;  /* 0x20000003ff3e7230 */ /* 0x000fe20000004100 */
[----:B------:R-:W-:Y:S01]  /*1500*/  CS2R R58, SRZ ;  /* 0x00000000003a7805 */ /* 0x000fe2000001ff00 */
[----:B------:R-:W-:-:S02]  /*1510*/  HADD2.F32 R5, -RZ, R2.H0_H0 ;  /* 0x20000002ff057230 */ /* 0x000fc40000004100 */
[----:B------:R-:W-:Y:S01]  /*1520*/  FFMA.FTZ R2, R64, R57, R89 ;  /* 0x0000003940027223 */ /* 0x000fe20000010059 */
[----:B------:R-:W-:Y:S01]  /*1530*/  HADD2.F32 R3, -RZ, R4.H0_H0 ;  /* 0x20000004ff037230 */ /* 0x000fe20000004100 */
[----:B------:R-:W-:Y:S01]  /*1540*/  MOV R56, RZ ;  /* 0x000000ff00387202 */ /* 0x000fe20000000f00 */
[----:B------:R-:W-:Y:S02]  /*1550*/  HADD2.F32 R55, -RZ, R55.H0_H0 ;  /* 0x20000037ff377230 */ /* 0x000fe40000004100 */
[----:B------:R-:W-:Y:S01]  /*1560*/  FFMA.FTZ R89, R63, R62, R2 ;  /* 0x0000003e3f597223 */ /* 0x000fe20000010002 */
[----:B------:R-:W-:Y:S02]  /*1570*/  HADD2.F32 R7, -RZ, R7.H0_H0 ;  /* 0x20000007ff077230 */ /* 0x000fe40000004100 */
        /* <DEDUP_REMOVED lines=11> */
[----:B------:R-:W-:Y:S01]  /*1630*/  MOV R2, R78 ;  /* 0x0000004e00027202 */ /* 0x000fe20000000f00 */
[----:B------:R-:W-:Y:S01]  /*1640*/  FMUL.FTZ R45, R54, R61 ;  /* 0x0000003d362d7220 */ /* 0x000fe20000410000 */
[----:B------:R-:W-:Y:S01]  /*1650*/  MOV R3, R75 ;  /* 0x0000004b00037202 */ /* 0x000fe20000000f00 */
[----:B------:R-:W-:Y:S01]  /*1660*/  FMUL.FTZ R44, R52, R57 ;  /* 0x00000039342c7220 */ /* 0x000fe20000410000 */
[C---:B------:R-:W-:Y:S01]  /*1670*/  ISETP.NE.AND P0, PT, R74.reuse, 0x1, PT ;  /* 0x000000014a00780c */ /* 0x040fe20003f05270 */
[----:B------:R-:W-:Y:S01]  /*1680*/  FMUL.FTZ R43, R53, R62 ;  /* 0x0000003e352b7220 */ /* 0x000fe20000410000 */
[----:B------:R-:W-:Y:S01]  /*1690*/  SHF.L.U32 R96, R65, 0x8, RZ ;  /* 0x0000000841607819 */ /* 0x000fe200000006ff */
[----:B------:R-:W1:Y:S01]  /*16a0*/  LDC.64 R26, c[0x0][0x448] ;  /* 0x00011200ff1a7b82 */ /* 0x000e620000000a00 */
[----:B------:R-:W-:Y:S01]  /*16b0*/  SHF.L.U32 R88, R74, 0x8, RZ ;  /* 0x000000084a587819 */ /* 0x000fe200000006ff */
[----:B------:R-:W-:Y:S01]  /*16c0*/  FMUL.FTZ R42, R50, R55 ;  /* 0x00000037322a7220 */ /* 0x000fe20000410000 */
[----:B------:R-:W-:Y:S01]  /*16d0*/  IADD3 R34, P2, PT, R22, R8, RZ ;  /* 0x0000000816227210 */ /* 0x000fe20007f5e0ff */
[C---:B------:R-:W-:Y:S01]  /*16e0*/  IMAD.WIDE.U32 R36, R14.reuse, 0x8, R2 ;  /* 0x000000080e247825 */ /* 0x040fe200078e0002 */
[----:B------:R-:W-:Y:S01]  /*16f0*/  ISETP.NE.AND P1, PT, R14, RZ, PT ;  /* 0x000000ff0e00720c */ /* 0x000fe20003f25270 */
[----:B------:R-:W2:Y:S01]  /*1700*/  LDCU UR10, c[0x0][0x394] ;  /* 0x00007280ff0a77ac */ /* 0x000ea20008000800 */
[----:B------:R-:W-:Y:S01]  /*1710*/  IADD3 R46, PT, PT, R74, -0x2, RZ ;  /* 0xfffffffe4a2e7810 */ /* 0x000fe20007ffe0ff */
[----:B------:R-:W3:Y:S01]  /*1720*/  LDC.64 R68, c[0x0][0x3e0] ;  /* 0x0000f800ff447b82 */ /* 0x000ee20000000a00 */
[----:B------:R-:W-:Y:S01]  /*1730*/  IADD3 R90, PT, PT, R22, R14, RZ ;  /* 0x0000000e165a7210 */ /* 0x000fe20007ffe0ff */
[----:B------:R-:W4:Y:S01]  /*1740*/  LDCU UR11, c[0x0][0x38c] ;  /* 0x00007180ff0b77ac */ /* 0x000f220008000800 */
[----:B------:R-:W-:-:S02]  /*1750*/  ISETP.EQ.AND P0, PT, R14, RZ, P0 ;  /* 0x000000ff0e00720c */ /* 0x000fc40000702270 */
[----:B------:R-:W-:Y:S01]  /*1760*/  MOV R60, RZ ;  /* 0x000000ff003c7202 */ /* 0x000fe20000000f00 */
[----:B------:R-:W0:Y:S01]  /*1770*/  LDCU UR7, c[0x0][0x388] ;  /* 0x00007100ff0777ac */ /* 0x000e220008000800 */
[----:B------:R-:W-:Y:S01]  /*1780*/  LOP3.LUT R96, R96, 0x100, RZ, 0xc0, !PT ;  /* 0x0000010060607812 */ /* 0x000fe200078ec0ff */
[----:B------:R-:W0:Y:S01]  /*1790*/  LDC.64 R28, c[0x0][0x3c0] ;  /* 0x0000f000ff1c7b82 */ /* 0x000e220000000a00 */
[----:B------:R-:W-:Y:S01]  /*17a0*/  LOP3.LUT R88, R88, 0x100, RZ, 0xc0, !PT ;  /* 0x0000010058587812 */ /* 0x000fe200078ec0ff */
[----:B------:R-:W0:Y:S01]  /*17b0*/  LDCU.64 UR8, c[0x0][0x540] ;  /* 0x0000a800ff0877ac */ /* 0x000e220008000a00 */
[----:B------:R-:W-:Y:S01]  /*17c0*/  IADD3.X R35, PT, PT, RZ, R71, RZ, P2, !PT ;  /* 0x00000047ff237210 */ /* 0x000fe200017fe4ff */
[----:B------:R-:W-:-:S04]  /*17d0*/  UMOV UR4, URZ ;  /* 0x000000ff00047c82 */ /* 0x000fc80008000000 */
[----:B------:R-:W0:Y:S08]  /*17e0*/  LDC.64 R30, c[0x0][0x3a8] ;  /* 0x0000ea00ff1e7b82 */ /* 0x000e300000000a00 */
[----:B--2-4-:R-:W0:Y:S02]  /*17f0*/  LDC.64 R32, c[0x0][0x4f0] ;  /* 0x00013c00ff207b82 */ /* 0x014e240000000a00 */
.L_x_10110:
[----:B0--3--:R-:W-:-:S04]  /*1800*/  IMAD.WIDE.U32 R2, R68, UR4, RZ ;  /* 0x0000000444027c25 */ /* 0x009fc8000f8e00ff */
[----:B------:R-:W-:Y:S01]  /*1810*/  IMAD R3, R69, UR4, R3 ;  /* 0x0000000445037c24 */ /* 0x000fe2000f8e0203 */
[----:B------:R-:W-:-:S04]  /*1820*/  LEA R40, P2, R2, R36, 0x1 ;  /* 0x0000002402287211 */ /* 0x000fc800078408ff */
[----:B-1----:R-:W-:-:S05]  /*1830*/  LEA.HI.X R41, R2, R37, R3, 0x1, P2 ;  /* 0x0000002502297211 */ /* 0x002fca00010f0c03 */
[----:B------:R-:W2:Y:S01]  /*1840*/  LDG.E.64 R2, desc[UR16][R40.64] ;  /* 0x0000001028027981 */ /* 0x000ea2000c1e1b00 */
[----:B------:R-:W-:Y:S02]  /*1850*/  MOV R4, R12 ;  /* 0x0000000c00047202 */ /* 0x000fe40000000f00 */
[----:B------:R-:W-:-:S03]  /*1860*/  MOV R5, R85 ;  /* 0x0000005500057202 */ /* 0x000fc60000000f00 */
[----:B0-----:R-:W-:-:S04]  /*1870*/  IMAD.WIDE.U32 R4, R30, UR4, R4 ;  /* 0x000000041e047c25 */ /* 0x001fc8000f8e0004 */
        /* <DEDUP_REMOVED lines=10> */
[----:B----4-:R1:W4:Y:S01]  /*1920*/  LDG.E R40, desc[UR16][R38.64] ;  /* 0x0000001026287981 */ /* 0x010322000c1e1900 */
[----:B------:R-:W-:Y:S01]  /*1930*/  IADD3 R100, PT, PT, R96, UR4, RZ ;  /* 0x0000000460647c10 */ /* 0x000fe2000fffe0ff */
[----:B------:R-:W-:Y:S03]  /*1940*/  BSSY.RECONVERGENT B0, `(.L_x_10097) ;  /* 0x0000027000007945 */ /* 0x000fe60003800200 */
[----:B------:R-:W-:Y:S02]  /*1950*/  SEL R100, R100, R73, !P1 ;  /* 0x0000004964647207 */ /* 0x000fe40004800000 */
[----:B------:R-:W-:Y:S02]  /*1960*/  ISETP.NE.AND P1, PT, R14, 0x1f, PT ;  /* 0x0000001f0e00780c */ /* 0x000fe40003f25270 */
[----:B0-----:R-:W-:Y:S01]  /*1970*/  LEA R7, R100, UR5, 0x2 ;  /* 0x0000000564077c11 */ /* 0x001fe2000f8e10ff */
[----:B--2---:R-:W-:Y:S01]  /*1980*/  STS.64 [R67], R2 ;  /* 0x0000000243007388 */ /* 0x004fe20000000a00 */
[----:B------:R-:W-:-:S03]  /*1990*/  NOP ;  /* 0x0000000000007918 */ /* 0x000fc60000000000 */
[----:B------:R-:W1:Y:S01]  /*19a0*/  LDS.64 R4, [R67] ;  /* 0x0000000043047984 */ /* 0x000e620000000a00 */
[----:B---3--:R-:W-:-:S04]  /*19b0*/  FMUL.FTZ R41, R98, 1.4426950216293334961 ;  /* 0x3fb8aa3b62297820 */ /* 0x008fc80000410000 */
[-C--:B------:R-:W-:Y:S01]  /*19c0*/  FMUL.FTZ R6, R54, R41.reuse ;  /* 0x0000002936067220 */ /* 0x080fe20000410000 */
[-C--:B------:R-:W-:Y:S01]  /*19d0*/  FMUL.FTZ R99, R52, R41.reuse ;  /* 0x0000002934637220 */ /* 0x080fe20000410000 */
[-C--:B------:R-:W-:Y:S01]  /*19e0*/  FMUL.FTZ R100, R53, R41.reuse ;  /* 0x0000002935647220 */ /* 0x080fe20000410000 */
[----:B------:R-:W-:-:S03]  /*19f0*/  FMUL.FTZ R109, R50, R41 ;  /* 0x00000029326d7220 */ /* 0x000fc60000410000 */
[----:B------:R-:W0:Y:S04]  /*1a00*/  MUFU.EX2 R6, R6 ;  /* 0x0000000600067308 */ /* 0x000e280000000800 */
[----:B------:R-:W2:Y:S04]  /*1a10*/  MUFU.EX2 R99, R99 ;  /* 0x0000006300637308 */ /* 0x000ea80000000800 */
[----:B------:R-:W3:Y:S04]  /*1a20*/  MUFU.EX2 R100, R100 ;  /* 0x0000006400647308 */ /* 0x000ee80000000800 */
[----:B------:R-:W2:Y:S01]  /*1a30*/  MUFU.EX2 R109, R109 ;  /* 0x0000006d006d7308 */ /* 0x000ea20000000800 */
[----:B0-----:R0:W-:Y:S01]  /*1a40*/  STS [R7+0x548], R6 ;  /* 0x0005480607007388 */ /* 0x0011e20000000800 */
[----:B-1----:R-:W-:-:S02]  /*1a50*/  HADD2.F32 R38, -RZ, R4.H0_H0 ;  /* 0x20000004ff267230 */ /* 0x002fc40000004100 */
[----:B------:R-:W-:Y:S02]  /*1a60*/  HADD2.F32 R39, -RZ, R4.H1_H1 ;  /* 0x30000004ff277230 */ /* 0x000fe40000004100 */
[--C-:B------:R-:W-:Y:S02]  /*1a70*/  HADD2.F32 R102, -RZ, R5.reuse.H0_H0 ;  /* 0x20000005ff667230 */ /* 0x100fe40000004100 */
[C---:B----4-:R-:W-:Y:S01]  /*1a80*/  FMUL.FTZ R3, R40.reuse, R38 ;  /* 0x0000002628037220 */ /* 0x050fe20000410000 */
[----:B------:R-:W-:Y:S02]  /*1a90*/  HADD2.F32 R101, -RZ, R5.H1_H1 ;  /* 0x30000005ff657230 */ /* 0x000fe40000004100 */
[C---:B------:R-:W-:Y:S01]  /*1aa0*/  FMUL.FTZ R103, R40.reuse, R39 ;  /* 0x0000002728677220 */ /* 0x040fe20000410000 */
[----:B------:R-:W-:Y:S01]  /*1ab0*/  FMUL.FTZ R106, R40, R102 ;  /* 0x00000066286a7220 */ /* 0x000fe20000410000 */
[----:B------:R-:W-:Y:S01]  /*1ac0*/  FMUL.FTZ R104, R0, R3 ;  /* 0x0000000300687220 */ /* 0x000fe20000410000 */
[----:B------:R-:W-:Y:S01]  /*1ad0*/  FMUL.FTZ R41, R40, R101 ;  /* 0x0000006528297220 */ /* 0x000fe20000410000 */
[----:B------:R-:W-:Y:S01]  /*1ae0*/  FMUL.FTZ R103, R64, R103 ;  /* 0x0000006740677220 */ /* 0x000fe20000410000 */
[----:B------:R-:W-:-:S02]  /*1af0*/  FMUL.FTZ R106, R63, R106 ;  /* 0x0000006a3f6a7220 */ /* 0x000fc40000410000 */
[----:B------:R-:W-:Y:S01]  /*1b00*/  FMUL.FTZ R41, R66, R41 ;  /* 0x0000002942297220 */ /* 0x000fe20000410000 */
[----:B------:R-:W-:Y:S06]  /*1b10*/  BAR.SYNC.DEFER_BLOCKING 0x0 ;  /* 0x0000000000007b1d */ /* 0x000fec0000010000 */
[----:B0-23--:R-:W-:Y:S05]  /*1b20*/  @P1 BRA `(.L_x_10098) ;  /* 0x00000000001c1947 */ /* 0x00dfea0003800000 */
[----:B------:R-:W-:Y:S01]  /*1b30*/  ISETP.NE.AND P1, PT, R74, UR10, PT ;  /* 0x0000000a4a007c0c */ /* 0x000fe2000bf25270 */
[----:B------:R-:W-:-:S12]  /*1b40*/  HFMA2 R108, -RZ, RZ, 1.875, 0 ;  /* 0x3f800000ff6c7431 */ /* 0x000fd800000001ff */
[----:B------:R-:W-:Y:S05]  /*1b50*/  @!P1 BRA `(.L_x_10099) ;  /* 0x0000000000149947 */ /* 0x000fea0003800000 */
[----:B------:R-:W-:-:S04]  /*1b60*/  IADD3 R2, PT, PT, R88, UR4, RZ ;  /* 0x0000000458027c10 */ /* 0x000fc8000fffe0ff */
[----:B------:R-:W-:-:S05]  /*1b70*/  LEA R2, R2, UR5, 0x2 ;  /* 0x0000000502027c11 */ /* 0x000fca000f8e10ff */
[----:B------:R2:W3:Y:S01]  /*1b80*/  LDS R108, [R2+0x548] ;  /* 0x00054800026c7984 */ /* 0x0004e20000000800 */
[----:B------:R-:W-:Y:S05]  /*1b90*/  BRA `(.L_x_10099) ;  /* 0x0000000000047947 */ /* 0x000fea0003800000 */
.L_x_10098:
[----:B------:R0:W1:Y:S02]  /*1ba0*/  LDS R108, [R92+0xd4c] ;  /* 0x000d4c005c6c7984 */ /* 0x0000640000000800 */
.L_x_10099:
[----:B------:R-:W-:Y:S05]  /*1bb0*/  BSYNC.RECONVERGENT B0 ;  /* 0x0000000000007941 */ /* 0x000fea0003800200 */
.L_x_10097:
[----:B------:R-:W4:Y:S01]  /*1bc0*/  @P0 LDC R3, c[0x0][0x38c] ;  /* 0x0000e300ff030b82 */ /* 0x000f220000000800 */
[----:B------:R-:W-:Y:S01]  /*1bd0*/  MOV R7, RZ ;  /* 0x000000ff00077202 */ /* 0x000fe20000000f00 */
[----:B----4-:R-:W-:-:S04]  /*1be0*/  @P0 IMAD R3, R46, R3, UR4 ;  /* 0x000000042e030e24 */ /* 0x010fc8000f8e0203 */
[----:B--2---:R-:W-:-:S05]  /*1bf0*/  @P0 IMAD.WIDE R2, R3, 0x8, R20 ;  /* 0x0000000803020825 */ /* 0x004fca00078e0214 */
[----:B------:R2:W4:Y:S01]  /*1c00*/  @P0 LDG.E R7, desc[UR16][R2.64+0x4] ;  /* 0x0000041002070981 */ /* 0x000522000c1e1900 */
[----:B------:R-:W-:Y:S01]  /*1c10*/  FFMA.FTZ R4, R45, R99, R44 ;  /* 0x000000632d047223 */ /* 0x000fe2000001002c */
[C---:B-1-3--:R-:W-:Y:S01]  /*1c20*/  FMUL.FTZ R105, R109.reuse, R108 ;  /* 0x0000006c6d697220 */ /* 0x04afe20000410000 */
[----:B------:R-:W-:Y:S01]  /*1c30*/  ISETP.NE.AND P2, PT, R94, 0x1f, PT ;  /* 0x0000001f5e00780c */ /* 0x000fe20003f45270 */
[----:B------:R-:W1:Y:S01]  /*1c40*/  S2UR UR6, SR_CgaCtaId ;  /* 0x00000000000679c3 */ /* 0x000e620000008800 */
[C---:B------:R-:W-:Y:S01]  /*1c50*/  FFMA.FTZ R5, R100.reuse, R4, R43 ;  /* 0x0000000464057223 */ /* 0x040fe2000001002b */
[C---:B------:R-:W-:Y:S01]  /*1c60*/  FFMA.FTZ R4, R109.reuse, R41, R106 ;  /* 0x000000296d047223 */ /* 0x040fe2000001006a */
[----:B------:R-:W-:Y:S01]  /*1c70*/  FMUL.FTZ R110, R100, R105 ;  /* 0x00000069646e7220 */ /* 0x000fe20000410000 */
[----:B------:R-:W-:Y:S01]  /*1c80*/  ISETP.GE.AND P1, PT, R70, 0x1, PT ;  /* 0x000000014600780c */ /* 0x000fe20003f26270 */
[----:B------:R-:W-:Y:S01]  /*1c90*/  FFMA.FTZ R5, R109, R5, R42 ;  /* 0x000000056d057223 */ /* 0x000fe2000001002a */
[----:B------:R-:W-:Y:S01]  /*1ca0*/  FFMA.FTZ R105, R100, R4, R103 ;  /* 0x0000000464697223 */ /* 0x000fe20000010067 */
[C---:B------:R-:W-:Y:S01]  /*1cb0*/  FMUL.FTZ R110, R99.reuse, R110 ;  /* 0x0000006e636e7220 */ /* 0x040fe20000410000 */
[----:B--2---:R-:W-:Y:S01]  /*1cc0*/  FMUL.FTZ R3, R6, R99 ;  /* 0x0000006306037220 */ /* 0x004fe20000410000 */
[----:B------:R-:W-:Y:S01]  /*1cd0*/  UMOV UR5, 0x400 ;  /* 0x0000040000057882 */ /* 0x000fe20000000000 */
[----:B------:R-:W2:Y:S01]  /*1ce0*/  SHFL.UP PT, R4, R5, 0x1, RZ ;  /* 0x0420000005047989 */ /* 0x000ea200000e00ff */
[----:B------:R-:W-:Y:S01]  /*1cf0*/  FFMA.FTZ R105, R99, R105, R104 ;  /* 0x0000006963697223 */ /* 0x000fe20000010068 */
[----:B------:R-:W-:Y:S01]  /*1d00*/  FMUL.FTZ R2, R100, R3 ;  /* 0x0000000364027220 */ /* 0x000fe20000410000 */
[----:B------:R-:W-:Y:S01]  /*1d10*/  ISETP.NE.AND P3, PT, R14, 0x1f, PT ;  /* 0x0000001f0e00780c */ /* 0x000fe20003f65270 */
[----:B------:R-:W3:Y:S01]  /*1d20*/  SHFL.DOWN PT, R107, R110, 0x1, 0x1f ;  /* 0x08201f006e6b7f89 */ /* 0x000ee200000e0000 */
[----:B------:R-:W-:Y:S01]  /*1d30*/  BSSY.RECONVERGENT B0, `(.L_x_10100) ;  /* 0x0000080000007945 */ /* 0x000fe20003800200 */
[----:B------:R-:W-:Y:S01]  /*1d40*/  FMUL.FTZ R2, R109, R2 ;  /* 0x000000026d027220 */ /* 0x000fe20000410000 */
[----:B------:R-:W-:Y:S01]  /*1d50*/  MOV R111, R105 ;  /* 0x00000069006f7202 */ /* 0x000fe20000000f00 */
[----:B------:R-:W5:Y:S04]  /*1d60*/  SHFL.DOWN PT, R112, R105, 0x1, 0x1f ;  /* 0x08201f0069707f89 */ /* 0x000f6800000e0000 */
[----:B------:R-:W0:Y:S01]  /*1d70*/  SHFL.UP PT, R3, R2, 0x1, RZ ;  /* 0x0420000002037989 */ /* 0x000e2200000e00ff */
[----:B-1----:R-:W-:-:S04]  /*1d80*/  ULEA UR5, UR6, UR5, 0x18 ;  /* 0x0000000506057291 */ /* 0x002fc8000f8ec0ff */
[----:B------:R-:W-:Y:S01]  /*1d90*/  ULEA UR6, UR4, UR5, 0x3 ;  /* 0x0000000504067291 */ /* 0x000fe2000f8e18ff */
[----:B--2---:R-:W-:Y:S01]  /*1da0*/  FFMA.FTZ R4, R2, R4, R5 ;  /* 0x0000000402047223 */ /* 0x004fe20000010005 */
[----:B---3--:R-:W-:-:S04]  /*1db0*/  @P2 FMUL.FTZ R107, R107, R110 ;  /* 0x0000006e6b6b2220 */ /* 0x008fc80000410000 */
[----:B------:R-:W-:Y:S01]  /*1dc0*/  FSEL R5, R5, R4, !P1 ;  /* 0x0000000405057208 */ /* 0x000fe20004800000 */
[----:B-----5:R-:W-:Y:S01]  /*1dd0*/  @P2 FFMA.FTZ R111, R110, R112, R111 ;  /* 0x000000706e6f2223 */ /* 0x020fe2000001006f */
[----:B------:R-:W-:-:S03]  /*1de0*/  @P2 MOV R110, R107 ;  /* 0x0000006b006e2202 */ /* 0x000fc60000000f00 */
[----:B------:R-:W1:Y:S01]  /*1df0*/  SHFL.UP PT, R4, R5, 0x2, RZ ;  /* 0x0440000005047989 */ /* 0x000e6200000e00ff */
[----:B------:R-:W-:Y:S01]  /*1e00*/  ISETP.GT.U32.AND P2, PT, R94, 0x1d, PT ;  /* 0x0000001d5e00780c */ /* 0x000fe20003f44070 */
[----:B0-----:R-:W-:Y:S01]  /*1e10*/  @P1 FMUL.FTZ R2, R2, R3 ;  /* 0x0000000302021220 */ /* 0x001fe20000410000 */
[----:B------:R-:W-:Y:S01]  /*1e20*/  ISETP.GE.AND P1, PT, R70, 0x2, PT ;  /* 0x000000024600780c */ /* 0x000fe20003f26270 */
[----:B------:R-:W0:Y:S04]  /*1e30*/  SHFL.DOWN PT, R107, R110, 0x2, 0x1f ;  /* 0x08401f006e6b7f89 */ /* 0x000e2800000e0000 */
[----:B------:R-:W2:Y:S04]  /*1e40*/  SHFL.DOWN PT, R112, R111, 0x2, 0x1f ;  /* 0x08401f006f707f89 */ /* 0x000ea800000e0000 */
[----:B------:R-:W3:Y:S01]  /*1e50*/  SHFL.UP PT, R3, R2, 0x2, RZ ;  /* 0x0440000002037989 */ /* 0x000ee200000e00ff */
[----:B-1----:R-:W-:Y:S01]  /*1e60*/  FFMA.FTZ R4, R2, R4, R5 ;  /* 0x0000000402047223 */ /* 0x002fe20000010005 */
[----:B0-----:R-:W-:-:S04]  /*1e70*/  @!P2 FMUL.FTZ R107, R110, R107 ;  /* 0x0000006b6e6ba220 */ /* 0x001fc80000410000 */
[----:B------:R-:W-:Y:S01]  /*1e80*/  FSEL R105, R5, R4, !P1 ;  /* 0x0000000405697208 */ /* 0x000fe20004800000 */
[----:B--2---:R-:W-:Y:S01]  /*1e90*/  @!P2 FFMA.FTZ R111, R110, R112, R111 ;  /* 0x000000706e6fa223 */ /* 0x004fe2000001006f */
[----:B------:R-:W-:-:S03]  /*1ea0*/  @!P2 MOV R110, R107 ;  /* 0x0000006b006ea202 */ /* 0x000fc60000000f00 */
[----:B------:R-:W0:Y:S01]  /*1eb0*/  SHFL.UP PT, R4, R105, 0x4, RZ ;  /* 0x0480000069047989 */ /* 0x000e2200000e00ff */
[----:B------:R-:W-:Y:S01]  /*1ec0*/  ISETP.GT.U32.AND P2, PT, R94, 0x1b, PT ;  /* 0x0000001b5e00780c */ /* 0x000fe20003f44070 */
[----:B---3--:R-:W-:Y:S01]  /*1ed0*/  @P1 FMUL.FTZ R2, R2, R3 ;  /* 0x0000000302021220 */ /* 0x008fe20000410000 */
[----:B------:R-:W-:Y:S01]  /*1ee0*/  ISETP.GE.AND P1, PT, R70, 0x4, PT ;  /* 0x000000044600780c */ /* 0x000fe20003f26270 */
[----:B------:R-:W1:Y:S04]  /*1ef0*/  SHFL.DOWN PT, R107, R110, 0x4, 0x1f ;  /* 0x08801f006e6b7f89 */ /* 0x000e6800000e0000 */
[----:B------:R-:W2:Y:S04]  /*1f00*/  SHFL.DOWN PT, R112, R111, 0x4, 0x1f ;  /* 0x08801f006f707f89 */ /* 0x000ea800000e0000 */
[----:B------:R-:W3:Y:S01]  /*1f10*/  SHFL.UP PT, R3, R2, 0x4, RZ ;  /* 0x0480000002037989 */ /* 0x000ee200000e00ff */
[----:B0-----:R-:W-:Y:S01]  /*1f20*/  FFMA.FTZ R4, R2, R4, R105 ;  /* 0x0000000402047223 */ /* 0x001fe20000010069 */
[----:B-1----:R-:W-:-:S04]  /*1f30*/  @!P2 FMUL.FTZ R107, R110, R107 ;  /* 0x0000006b6e6ba220 */ /* 0x002fc80000410000 */
        /* <DEDUP_REMOVED lines=8> */
[----:B------:R-:W2:Y:S04]  /*1fc0*/  SHFL.UP PT, R3, R2, 0x8, RZ ;  /* 0x0500000002037989 */ /* 0x000ea800000e00ff */
[----:B------:R-:W3:Y:S01]  /*1fd0*/  SHFL.DOWN PT, R112, R111, 0x8, 0x1f ;  /* 0x09001f006f707f89 */ /* 0x000ee200000e0000 */
[----:B0-----:R-:W-:-:S05]  /*1fe0*/  FFMA.FTZ R4, R2, R4, R5 ;  /* 0x0000000402047223 */ /* 0x001fca0000010005 */
[----:B------:R-:W-:Y:S01]  /*1ff0*/  FSEL R105, R5, R4, !P1 ;  /* 0x0000000405697208 */ /* 0x000fe20004800000 */
[----:B-1----:R-:W-:Y:S01]  /*2000*/  @!P2 FMUL.FTZ R4, R110, R107 ;  /* 0x0000006b6e04a220 */ /* 0x002fe20000410000 */
[----:B------:R-:W-:Y:S01]  /*2010*/  MOV R5, RZ ;  /* 0x000000ff00057202 */ /* 0x000fe20000000f00 */
[----:B--2---:R-:W-:Y:S01]  /*2020*/  @P1 FMUL.FTZ R2, R2, R3 ;  /* 0x0000000302021220 */ /* 0x004fe20000410000 */
[----:B------:R-:W-:Y:S01]  /*2030*/  ISETP.GE.AND P1, PT, R74, UR10, PT ;  /* 0x0000000a4a007c0c */ /* 0x000fe2000bf26270 */
[----:B------:R-:W0:Y:S01]  /*2040*/  SHFL.UP PT, R107, R105, 0x10, RZ ;  /* 0x06000000696b7989 */ /* 0x000e2200000e00ff */
[----:B---3--:R-:W-:Y:S01]  /*2050*/  @!P2 FFMA.FTZ R111, R110, R112, R111 ;  /* 0x000000706e6fa223 */ /* 0x008fe2000001006f */
[----:B------:R-:W-:Y:S02]  /*2060*/  @!P2 MOV R110, R4 ;  /* 0x00000004006ea202 */ /* 0x000fe40000000f00 */
[----:B------:R-:W1:Y:S01]  /*2070*/  SHFL.UP PT, R3, R2, 0x10, RZ ;  /* 0x0600000002037989 */ /* 0x000e6200000e00ff */
[----:B------:R-:W-:Y:S01]  /*2080*/  ISETP.NE.OR P1, PT, R14, RZ, P1 ;  /* 0x000000ff0e00720c */ /* 0x000fe20000f25670 */
[----:B------:R-:W-:Y:S01]  /*2090*/  HFMA2 R4, -RZ, RZ, 1.875, 0 ;  /* 0x3f800000ff047431 */ /* 0x000fe200000001ff */
[----:B------:R-:W-:Y:S01]  /*20a0*/  ISETP.GE.AND P2, PT, R70, 0x10, PT ;  /* 0x000000104600780c */ /* 0x000fe20003f46270 */
[----:B------:R-:W2:Y:S04]  /*20b0*/  SHFL.DOWN PT, R113, R110, 0x10, 0x1f ;  /* 0x0a001f006e717f89 */ /* 0x000ea800000e0000 */
[----:B------:R-:W3:Y:S06]  /*20c0*/  SHFL.DOWN PT, R114, R111, 0x10, 0x1f ;  /* 0x0a001f006f727f89 */ /* 0x000eec00000e0000 */
[----:B------:R-:W5:Y:S01]  /*20d0*/  @!P1 LDS.64 R4, [UR6+0xdc8] ;  /* 0x000dc806ff049984 */ /* 0x000f620008000a00 */
[----:B------:R-:W-:Y:S01]  /*20e0*/  ISETP.GT.U32.AND P1, PT, R94, 0xf, PT ;  /* 0x0000000f5e00780c */ /* 0x000fe20003f24070 */
[C---:B0-----:R-:W-:Y:S01]  /*20f0*/  FFMA.FTZ R112, R2.reuse, R107, R105 ;  /* 0x0000006b02707223 */ /* 0x041fe20000010069 */
[----:B-1----:R-:W-:-:S04]  /*2100*/  @P2 FMUL.FTZ R2, R2, R3 ;  /* 0x0000000302022220 */ /* 0x002fc80000410000 */
[----:B------:R-:W-:Y:S02]  /*2110*/  FSEL R105, R105, R112, !P2 ;  /* 0x0000007069697208 */ /* 0x000fe40005000000 */
[----:B------:R-:W-:-:S05]  /*2120*/  ISETP.NE.AND P2, PT, R14, RZ, PT ;  /* 0x000000ff0e00720c */ /* 0x000fca0003f45270 */
[C---:B--2---:R-:W-:Y:S01]  /*2130*/  @!P1 FMUL.FTZ R3, R110.reuse, R113 ;  /* 0x000000716e039220 */ /* 0x044fe20000410000 */
[----:B------:R-:W-:Y:S01]  /*2140*/  SHFL.UP PT, R2, R2, 0x1, RZ ;  /* 0x0420000002027989 */ /* 0x000fe200000e00ff */
[----:B---3--:R-:W-:-:S03]  /*2150*/  @!P1 FFMA.FTZ R111, R110, R114, R111 ;  /* 0x000000726e6f9223 */ /* 0x008fc6000001006f */
[----:B------:R-:W-:Y:S01]  /*2160*/  @!P1 MOV R110, R3 ;  /* 0x00000003006e9202 */ /* 0x000fe20000000f00 */
[----:B------:R-:W-:Y:S01]  /*2170*/  SHFL.UP PT, R105, R105, 0x1, RZ ;  /* 0x0420000069697989 */ /* 0x000fe200000e00ff */
[----:B------:R-:W-:-:S03]  /*2180*/  ISETP.NE.AND P1, PT, R14, RZ, PT ;  /* 0x000000ff0e00720c */ /* 0x000fc60003f25270 */
[----:B------:R-:W-:Y:S04]  /*2190*/  SHFL.IDX PT, R3, R111, RZ, 0x1f ;  /* 0x00001fff6f037589 */ /* 0x000fe800000e0000 */
[----:B------:R-:W0:Y:S04]  /*21a0*/  SHFL.IDX PT, R114, R110, RZ, 0x1f ;  /* 0x00001fff6e727589 */ /* 0x000e2800000e0000 */
[----:B------:R-:W-:Y:S04]  /*21b0*/  SHFL.DOWN PT, R116, R111, 0x1, 0x1f ;  /* 0x08201f006f747f89 */ /* 0x000fe800000e0000 */
[----:B------:R-:W-:Y:S04]  /*21c0*/  SHFL.DOWN PT, R117, R110, 0x1, 0x1f ;  /* 0x08201f006e757f89 */ /* 0x000fe800000e0000 */
[----:B-----5:R-:W1:Y:S01]  /*21d0*/  SHFL.IDX PT, R112, R5, RZ, 0x1f ;  /* 0x00001fff05707589 */ /* 0x020e6200000e0000 */
[----:B0-----:R-:W-:Y:S01]  /*21e0*/  FFMA.FTZ R3, R114, R5, R3 ;  /* 0x0000000572037223 */ /* 0x001fe20000010003 */
[----:B-1----:R-:W-:-:S02]  /*21f0*/  @P3 FFMA.FTZ R112, R117, R112, R116 ;  /* 0x0000007075703223 */ /* 0x002fc40000010074 */
[----:B----4-:R-:W0:Y:S02]  /*2200*/  SHFL.IDX PT, R115, R7, RZ, 0x1f ;  /* 0x00001fff07737589 */ /* 0x010e2400000e0000 */
[----:B0-----:R-:W-:Y:S01]  /*2210*/  @P1 FFMA.FTZ R115, R2, R115, R105 ;  /* 0x0000007302731223 */ /* 0x001fe20000010069 */
[----:B------:R-:W-:-:S03]  /*2220*/  FMUL.FTZ R2, R114, R4 ;  /* 0x0000000472027220 */ /* 0x000fc60000410000 */
[----:B------:R-:W-:Y:S02]  /*2230*/  FFMA.FTZ R115, R6, R115, R45 ;  /* 0x0000007306737223 */ /* 0x000fe4000001002d */
[----:B------:R0:W-:Y:S02]  /*2240*/  @!P2 STS.64 [UR6+0xdc8], R2 ;  /* 0x000dc802ff00a988 */ /* 0x0001e40008000a06 */
[-C--:B------:R-:W-:Y:S01]  /*2250*/  FFMA.FTZ R113, R99, R115.reuse, R44 ;  /* 0x0000007363717223 */ /* 0x080fe2000001002c */
[-C--:B------:R-:W-:Y:S01]  /*2260*/  FMUL.FTZ R5, R40, R115.reuse ;  /* 0x0000007328057220 */ /* 0x080fe20000410000 */
[----:B------:R-:W-:Y:S01]  /*2270*/  FMUL.FTZ R119, R38, R115 ;  /* 0x0000007326777220 */ /* 0x000fe20000410000 */
[----:B------:R-:W-:Y:S01]  /*2280*/  FADD.FTZ R115, -R45, R115 ;  /* 0x000000732d737221 */ /* 0x000fe20000010100 */
[-C--:B------:R-:W-:Y:S01]  /*2290*/  FFMA.FTZ R107, R100, R113.reuse, R43 ;  /* 0x00000071646b7223 */ /* 0x080fe2000001002b */
[----:B------:R-:W-:Y:S01]  /*22a0*/  FMUL.FTZ R7, R40, R113 ;  /* 0x0000007128077220 */ /* 0x000fe20000410000 */
[C---:B------:R-:W-:Y:S01]  /*22b0*/  FMUL.FTZ R4, R0.reuse, R5 ;  /* 0x0000000500047220 */ /* 0x040fe20000410000 */
[----:B------:R-:W-:Y:S01]  /*22c0*/  FFMA.FTZ R119, R0, R119, RZ ;  /* 0x0000007700777223 */ /* 0x000fe200000100ff */
[-C--:B------:R-:W-:Y:S01]  /*22d0*/  FFMA.FTZ R105, R109, R107.reuse, R42 ;  /* 0x0000006b6d697223 */ /* 0x080fe2000001002a */
[----:B------:R-:W-:Y:S01]  /*22e0*/  FMUL.FTZ R6, R40, R107 ;  /* 0x0000006b28067220 */ /* 0x000fe20000410000 */
[----:B------:R-:W-:Y:S01]  /*22f0*/  FMUL.FTZ R5, R64, R7 ;  /* 0x0000000740057220 */ /* 0x000fe20000410000 */
[----:B0-----:R-:W-:Y:S01]  /*2300*/  IADD3 R3, PT, PT, -R90, UR7, RZ ;  /* 0x000000075a037c10 */ /* 0x001fe2000fffe1ff */
[----:B------:R-:W-:Y:S01]  /*2310*/  FMUL.FTZ R111, R40, R105 ;  /* 0x00000069286f7220 */ /* 0x000fe20000410000 */
[----:B------:R-:W-:Y:S01]  /*2320*/  FMUL.FTZ R6, R63, R6 ;  /* 0x000000063f067220 */ /* 0x000fe20000410000 */
[----:B------:R-:W-:Y:S01]  /*2330*/  FMUL.FTZ R2, R39, R113 ;  /* 0x0000007127027220 */ /* 0x000fe20000410000 */
[----:B------:R-:W-:Y:S01]  /*2340*/  FMUL.FTZ R102, R102, R107 ;  /* 0x0000006b66667220 */ /* 0x000fe20000410000 */
[----:B------:R-:W-:Y:S01]  /*2350*/  FMUL.FTZ R7, R66, R111 ;  /* 0x0000006f42077220 */ /* 0x000fe20000410000 */
[----:B------:R-:W-:Y:S01]  /*2360*/  FFMA.FTZ R111, R112, R108, R41 ;  /* 0x0000006c706f7223 */ /* 0x000fe20000010029 */
[----:B------:R-:W-:-:S04]  /*2370*/  IMAD.WIDE.U32 R40, R32, UR4, R34 ;  /* 0x0000000420287c25 */ /* 0x000fc8000f8e0022 */
[----:B------:R-:W-:Y:S01]  /*2380*/  FFMA.FTZ R2, R64, R2, R119 ;  /* 0x0000000240027223 */ /* 0x000fe20000010077 */
[----:B------:R-:W-:Y:S01]  /*2390*/  ISETP.GE.AND P4, PT, R3, 0x21, PT ;  /* 0x000000210300780c */ /* 0x000fe20003f86270 */
[----:B------:R0:W-:Y:S01]  /*23a0*/  STS.128 [R76+0x110], R4 ;  /* 0x000110044c007388 */ /* 0x0001e20000000c00 */
[----:B------:R-:W-:Y:S02]  /*23b0*/  IMAD R41, R33, UR4, R41 ;  /* 0x0000000421297c24 */ /* 0x000fe4000f8e0229 */
[----:B------:R-:W-:Y:S01]  /*23c0*/  FFMA.FTZ R109, R109, R111, R106 ;  /* 0x0000006f6d6d7223 */ /* 0x000fe2000001006a */
[----:B------:R-:W-:Y:S01]  /*23d0*/  BAR.SYNC.DEFER_BLOCKING 0x0 ;  /* 0x0000000000007b1d */ /* 0x000fe20000010000 */
[----:B------:R-:W-:Y:S02]  /*23e0*/  LEA R38, P3, R40, UR8, 0x2 ;  /* 0x0000000828267c11 */ /* 0x000fe4000f8610ff */
[----:B------:R-:W-:Y:S01]  /*23f0*/  FFMA.FTZ R103, R100, R109, R103 ;  /* 0x0000006d64677223 */ /* 0x000fe20000010067 */
[----:B------:R-:W-:Y:S01]  /*2400*/  ISETP.GE.AND P5, PT, R3, 0x41, PT ;  /* 0x000000410300780c */ /* 0x000fe20003fa6270 */
[----:B------:R-:W-:Y:S01]  /*2410*/  FADD.FTZ R113, -R44, R113 ;  /* 0x000000712c717221 */ /* 0x000fe20000010100 */
[----:B------:R-:W-:Y:S01]  /*2420*/  LEA.HI.X R39, R40, UR9, R41, 0x2, P3 ;  /* 0x0000000928277c11 */ /* 0x000fe200098f1429 */
[----:B------:R-:W-:Y:S01]  /*2430*/  FFMA.FTZ R99, R99, R103, R104 ;  /* 0x0000006763637223 */ /* 0x000fe20000010068 */
[----:B------:R-:W-:Y:S01]  /*2440*/  ISETP.GE.AND P3, PT, R3, 0x1, PT ;  /* 0x000000010300780c */ /* 0x000fe20003f66270 */
[----:B------:R-:W-:Y:S01]  /*2450*/  FMUL.FTZ R40, R53, R109 ;  /* 0x0000006d35287220 */ /* 0x000fe20000410000 */
[----:B------:R-:W-:Y:S01]  /*2460*/  ISETP.GE.AND P6, PT, R3, 0x61, PT ;  /* 0x000000610300780c */ /* 0x000fe20003fc6270 */
[----:B------:R-:W-:Y:S01]  /*2470*/  FFMA.FTZ R3, R63, R102, R2 ;  /* 0x000000663f037223 */ /* 0x000fe20000010002 */
[----:B------:R-:W-:Y:S01]  /*2480*/  FMUL.FTZ R2, R54, R99 ;  /* 0x0000006336027220 */ /* 0x000fe20000410000 */
[----:B0-----:R-:W-:Y:S01]  /*2490*/  FMUL.FTZ R6, R101, R105 ;  /* 0x0000006965067220 */ /* 0x001fe20000410000 */
[----:B------:R-:W-:Y:S01]  /*24a0*/  FMUL.FTZ R7, R52, R103 ;  /* 0x0000006734077220 */ /* 0x000fe20000410000 */
[----:B------:R-:W-:Y:S01]  /*24b0*/  FADD.FTZ R107, -R43, R107 ;  /* 0x0000006b2b6b7221 */ /* 0x000fe20000010100 */
[----:B------:R-:W-:Y:S01]  /*24c0*/  FFMA.FTZ R4, R2, R115, RZ ;  /* 0x0000007302047223 */ /* 0x000fe200000100ff */
[----:B------:R-:W-:-:S03]  /*24d0*/  FFMA.FTZ R6, R66, R6, R3 ;  /* 0x0000000642067223 */ /* 0x000fc60000010003 */
[----:B------:R-:W-:Y:S01]  /*24e0*/  FFMA.FTZ R3, R7, R113, R4 ;  /* 0x0000007107037223 */ /* 0x000fe20000010004 */
[----:B------:R0:W1:Y:S01]  /*24f0*/  LDS R117, [R72+0x80] ;  /* 0x0000800048757984 */ /* 0x0000620000000800 */
[----:B------:R-:W-:Y:S05]  /*2500*/  @!P3 BRA `(.L_x_10101) ;  /* 0x000000000008b947 */ /* 0x000fea0003800000 */
[----:B------:R-:W2:Y:S04]  /*2510*/  LDS R5, [R72] ;  /* 0x0000000048057984 */ /* 0x000ea80000000800 */
[----:B--2---:R2:W-:Y:S02]  /*2520*/  REDG.E.ADD.F32.FTZ.RN.STRONG.GPU desc[UR16][R38.64], R5 ;  /* 0x00000005260079a6 */ /* 0x0045e4000c12f310 */
.L_x_10101:
[----:B------:R-:W-:Y:S05]  /*2530*/  BSYNC.RECONVERGENT B0 ;  /* 0x0000000000007941 */ /* 0x000fea0003800200 */
.L_x_10100:
[----:B------:R-:W-:Y:S04]  /*2540*/  BSSY.RECONVERGENT B0, `(.L_x_10102) ;  /* 0x0000003000007945 */ /* 0x000fe80003800200 */
[----:B------:R-:W-:Y:S05]  /*2550*/  @!P4 BRA `(.L_x_10103) ;  /* 0x000000000004c947 */ /* 0x000fea0003800000 */
[----:B-1----:R3:W-:Y:S02]  /*2560*/  REDG.E.ADD.F32.FTZ.RN.STRONG.GPU desc[UR16][R38.64+0x80], R117 ;  /* 0x00008075260079a6 */ /* 0x0027e4000c12f310 */
.L_x_10103:
[----:B------:R-:W-:Y:S05]  /*2570*/  BSYNC.RECONVERGENT B0 ;  /* 0x0000000000007941 */ /* 0x000fea0003800200 */
.L_x_10102:
[----:B------:R-:W-:Y:S01]  /*2580*/  FFMA.FTZ R4, R40, R107, R3 ;  /* 0x0000006b28047223 */ /* 0x000fe20000010003 */
[----:B------:R-:W-:Y:S01]  /*2590*/  BSSY.RECONVERGENT B0, `(.L_x_10104) ;  /* 0x0000006000007945 */ /* 0x000fe20003800200 */
[----:B------:R4:W0:Y:S01]  /*25a0*/  LDS R3, [R72+0x100] ;  /* 0x0001000048037984 */ /* 0x0008220000000800 */
[----:B--2---:R-:W-:Y:S01]  /*25b0*/  FMUL.FTZ R5, R50, R111 ;  /* 0x0000006f32057220 */ /* 0x004fe20000410000 */
[----:B------:R-:W-:Y:S01]  /*25c0*/  FADD.FTZ R105, -R42, R105 ;  /* 0x000000692a697221 */ /* 0x000fe20000010100 */
[----:B------:R-:W-:Y:S06]  /*25d0*/  @!P5 BRA `(.L_x_10105) ;  /* 0x000000000004d947 */ /* 0x000fec0003800000 */
[----:B0-----:R2:W-:Y:S02]  /*25e0*/  REDG.E.ADD.F32.FTZ.RN.STRONG.GPU desc[UR16][R38.64+0x100], R3 ;  /* 0x00010003260079a6 */ /* 0x0015e4000c12f310 */
.L_x_10105:
[----:B------:R-:W-:Y:S05]  /*25f0*/  BSYNC.RECONVERGENT B0 ;  /* 0x0000000000007941 */ /* 0x000fea0003800200 */
.L_x_10104:
[----:B------:R1:W1:Y:S01]  /*2600*/  LDS R41, [R72+0x180] ;  /* 0x0001800048297984 */ /* 0x0002620000000800 */
[----:B------:R-:W-:Y:S01]  /*2610*/  BSSY.RECONVERGENT B0, `(.L_x_10106) ;  /* 0x0000004000007945 */ /* 0x000fe20003800200 */
[----:B0-2---:R-:W-:-:S03]  /*2620*/  FFMA.FTZ R3, R5, R105, R4 ;  /* 0x0000006905037223 */ /* 0x005fc60000010004 */
[----:B------:R-:W-:Y:S05]  /*2630*/  @!P6 BRA `(.L_x_10107) ;  /* 0x000000000004e947 */ /* 0x000fea0003800000 */
[----:B-1----:R0:W-:Y:S02]  /*2640*/  REDG.E.ADD.F32.FTZ.RN.STRONG.GPU desc[UR16][R38.64+0x180], R41 ;  /* 0x00018029260079a6 */ /* 0x0021e4000c12f310 */
.L_x_10107:
[----:B------:R-:W-:Y:S05]  /*2650*/  BSYNC.RECONVERGENT B0 ;  /* 0x0000000000007941 */ /* 0x000fea0003800200 */
.L_x_10106:
[----:B------:R-:W2:Y:S01]  /*2660*/  SHFL.DOWN PT, R4, R3, 0x1, 0x1f ;  /* 0x08201f0003047f89 */ /* 0x000ea200000e0000 */
[----:B------:R-:W-:Y:S01]  /*2670*/  ISETP.GT.AND P3, PT, R70, 0x1e, PT ;  /* 0x0000001e4600780c */ /* 0x000fe20003f64270 */
[----:B0--3--:R-:W-:Y:S01]  /*2680*/  FMUL.FTZ R38, R98, R103 ;  /* 0x0000006762267220 */ /* 0x009fe20000410000 */
[----:B------:R-:W-:Y:S01]  /*2690*/  FADD.FTZ R49, R40, R49 ;  /* 0x0000003128317221 */ /* 0x000fe20000010000 */
[----:B------:R-:W0:Y:S01]  /*26a0*/  SHFL.DOWN PT, R39, R6, 0x1, 0x1f ;  /* 0x08201f0006277f89 */ /* 0x000e2200000e0000 */
[C---:B------:R-:W-:Y:S01]  /*26b0*/  FMUL.FTZ R100, R98.reuse, R109 ;  /* 0x0000006d62647220 */ /* 0x040fe20000410000 */
[----:B------:R-:W-:Y:S01]  /*26c0*/  FMUL.FTZ R40, R113, R38 ;  /* 0x0000002671287220 */ /* 0x000fe20000410000 */
[C---:B------:R-:W-:Y:S01]  /*26d0*/  FMUL.FTZ R38, R98.reuse, R99 ;  /* 0x0000006362267220 */ /* 0x040fe20000410000 */
[----:B------:R-:W-:Y:S01]  /*26e0*/  FMUL.FTZ R98, R98, R111 ;  /* 0x0000006f62627220 */ /* 0x000fe20000410000 */
[----:B------:R-:W-:Y:S01]  /*26f0*/  FADD.FTZ R47, R5, R47 ;  /* 0x0000002f052f7221 */ /* 0x000fe20000010000 */
        /* <DEDUP_REMOVED lines=39> */
[----:B------:R-:W-:Y:S02]  /*2970*/  FSEL R3, R3, R4, P3 ;  /* 0x0000000403037208 */ /* 0x000fe40001800000 */
[----:B0-----:R-:W-:Y:S01]  /*2980*/  FSEL R5, R6, R5, P3 ;  /* 0x0000000506057208 */ /* 0x001fe20001800000 */
        /* <DEDUP_REMOVED lines=9> */
.L_x_10109:
[----:B------:R-:W-:Y:S05]  /*2a20*/  BSYNC.RECONVERGENT B0 ;  /* 0x0000000000007941 */ /* 0x000fea0003800200 */
.L_x_10108:
[----:B------:R-:W-:-:S04]  /*2a30*/  UIADD3 UR4, UPT, UPT, UR4, 0x1, URZ ;  /* 0x0000000104047890 */ /* 0x000fc8000fffe0ff */
[----:B------:R-:W-:-:S09]  /*2a40*/  UISETP.GE.AND UP0, UPT, UR4, UR11, UPT ;  /* 0x0000000b0400728c */ /* 0x000fd2000bf06270 */
[----:B------:R-:W-:Y:S05]  /*2a50*/  BRA.U !UP0, `(.L_x_10110) ;  /* 0xffffffed08687547 */ /* 0x000fea000b83ffff */
.L_x_10096:
[----:B------:R-:W0:Y:S01]  /*2a60*/  F2F.F16.F32 R2, R48 ;  /* 0x0000003000027304 */ /* 0x000e220000200800 */
[----:B------:R-:W-:Y:S01]  /*2a70*/  BAR.SYNC.DEFER_BLOCKING 0x0 ;  /* 0x0000000000007b1d */ /* 0x000fe20000010000 */
[----:B------:R-:W-:Y:S01]  /*2a80*/  MOV R26, R22 ;  /* 0x00000016001a7202 */ /* 0x000fe20000000f00 */
[----:B------:R-:W-:Y:S01]  /*2a90*/  HFMA2 R27, -RZ, RZ, 0, 0 ;  /* 0x00000000ff1b7431 */ /* 0x000fe200000001ff */
[----:B------:R-:W-:Y:S02]  /*2aa0*/  IADD3 R78, P1, PT, R78, -0x100, RZ ;  /* 0xffffff004e4e7810 */ /* 0x000fe40007f3e0ff */
[----:B------:R-:W-:-:S03]  /*2ab0*/  IADD3 R80, P2, PT, R80, -0x100, RZ ;  /* 0xffffff0050507810 */ /* 0x000fc60007f5e0ff */
[----:B------:R-:W2:Y:S01]  /*2ac0*/  LDC.64 R28, c[0x0][0x4f8] ;  /* 0x00013e00ff1c7b82 */ /* 0x000ea20000000a00 */
[----:B------:R-:W-:Y:S01]  /*2ad0*/  F2F.F16.F32 R49, R49 ;  /* 0x0000003100317304 */ /* 0x000fe20000200800 */
[----:B------:R-:W3:Y:S01]  /*2ae0*/  LDCU.64 UR4, c[0x0][0x500] ;  /* 0x0000a000ff0477ac */ /* 0x000ee20008000a00 */
[----:B------:R-:W-:Y:S02]  /*2af0*/  IADD3 R82, P3, PT, R82, -0x100, RZ ;  /* 0xffffff0052527810 */ /* 0x000fe40007f7e0ff */
[----:B------:R-:W-:Y:S02]  /*2b00*/  IADD3 R84, P4, PT, R84, -0x100, RZ ;  /* 0xffffff0054547810 */ /* 0x000fe40007f9e0ff */
[----:B------:R-:W-:Y:S01]  /*2b10*/  IADD3.X R75, PT, PT, R75, -0x1, RZ, P1, !PT ;  /* 0xffffffff4b4b7810 */ /* 0x000fe20000ffe4ff */
[----:B0-----:R-:W-:Y:S01]  /*2b20*/  IMAD.WIDE.U32 R2, R2, 0x10000, RZ ;  /* 0x0001000002027825 */ /* 0x001fe200078e00ff */
[----:B------:R-:W0:Y:S01]  /*2b30*/  F2F.F16.F32 R0, R47 ;  /* 0x0000002f00007304 */ /* 0x000e220000200800 */
[----:B------:R-:W5:Y:S01]  /*2b40*/  LDC.64 R30, c[0x0][0x550] ;  /* 0x00015400ff1e7b82 */ /* 0x000f620000000a00 */
[----:B------:R-:W-:-:S02]  /*2b50*/  IADD3.X R77, PT, PT, R77, -0x1, RZ, P2, !PT ;  /* 0xffffffff4d4d7810 */ /* 0x000fc400017fe4ff */
[----:B------:R-:W-:Y:S02]  /*2b60*/  IADD3.X R79, PT, PT, R79, -0x1, RZ, P3, !PT ;  /* 0xffffffff4f4f7810 */ /* 0x000fe40001ffe4ff */
[----:B------:R-:W-:Y:S02]  /*2b70*/  IADD3.X R81, PT, PT, R81, -0x1, RZ, P4, !PT ;  /* 0xffffffff51517810 */ /* 0x000fe400027fe4ff */
[----:B------:R-:W1:Y:S01]  /*2b80*/  F2F.F16.F32 R51, R51 ;  /* 0x0000003300337304 */ /* 0x000e620000200800 */
[----:B0-----:R-:W-:Y:S01]  /*2b90*/  PRMT R7, R49, 0x5410, R0 ;  /* 0x0000541031077816 */ /* 0x001fe20000000000 */
[----:B--2---:R-:W-:-:S06]  /*2ba0*/  IMAD.WIDE.U32 R4, R28, UR18, R26 ;  /* 0x000000121c047c25 */ /* 0x004fcc000f8e001a */
[----:B------:R-:W0:Y:S01]  /*2bb0*/  F2F.F16.F32 R0, R59 ;  /* 0x0000003b00007304 */ /* 0x000e220000200800 */
[----:B------:R-:W-:Y:S01]  /*2bc0*/  LOP3.LUT R7, R7, R3, RZ, 0xfc, !PT ;  /* 0x0000000307077212 */ /* 0x000fe200078efcff */
[----:B------:R-:W-:Y:S01]  /*2bd0*/  IMAD R5, R29, UR18, R5 ;  /* 0x000000121d057c24 */ /* 0x000fe2000f8e0205 */
[----:B-1----:R-:W-:-:S05]  /*2be0*/  LOP3.LUT R6, R2, R51, RZ, 0xfc, !PT ;  /* 0x0000003302067212 */ /* 0x002fca00078efcff */
[----:B------:R-:W-:Y:S01]  /*2bf0*/  F2F.F16.F32 R23, R58 ;  /* 0x0000003a00177304 */ /* 0x000fe20000200800 */
[----:B------:R3:W-:Y:S01]  /*2c00*/  STS.64 [R67], R6 ;  /* 0x0000000643007388 */ /* 0x0007e20000000a00 */
[----:B------:R-:W-:-:S03]  /*2c10*/  NOP ;  /* 0x0000000000007918 */ /* 0x000fc60000000000 */
[----:B------:R-:W1:Y:S03]  /*2c20*/  LDS.64 R2, [R67] ;  /* 0x0000000043027984 */ /* 0x000e660000000a00 */
[----:B------:R-:W2:Y:S01]  /*2c30*/  F2F.F16.F32 R24, R56 ;  /* 0x0000003800187304 */ /* 0x000ea20000200800 */
[----:B---3--:R-:W-:-:S07]  /*2c40*/  IMAD.WIDE.U32 R6, R97, UR4, R4 ;  /* 0x0000000461067c25 */ /* 0x008fce000f8e0004 */
[----:B------:R3:W4:Y:S01]  /*2c50*/  F2F.F16.F32 R29, R60 ;  /* 0x0000003c001d7304 */ /* 0x0007220000200800 */
[----:B------:R-:W-:Y:S01]  /*2c60*/  IMAD R7, R97, UR5, R7 ;  /* 0x0000000561077c24 */ /* 0x000fe2000f8e0207 */
[----:B-----5:R-:W-:Y:S01]  /*2c70*/  LEA R22, P0, R6, R30, 0x1 ;  /* 0x0000001e06167211 */ /* 0x020fe200078008ff */
[----:B0-----:R-:W-:Y:S01]  /*2c80*/  IMAD.WIDE.U32 R4, R0, 0x10000, RZ ;  /* 0x0001000000047825 */ /* 0x001fe200078e00ff */
[----:B------:R-:W0:Y:S01]  /*2c90*/  LDCU.64 UR4, c[0x0][0x520] ;  /* 0x0000a400ff0477ac */ /* 0x000e220008000a00 */
[----:B--2---:R-:W-:Y:S02]  /*2ca0*/  PRMT R25, R23, 0x5410, R24 ;  /* 0x0000541017197816 */ /* 0x004fe40000000018 */
[----:B------:R-:W-:Y:S01]  /*2cb0*/  LEA.HI.X R23, R6, R31, R7, 0x1, P0 ;  /* 0x0000001f06177211 */ /* 0x000fe200000f0c07 */
[----:B---3--:R-:W-:Y:S01]  /*2cc0*/  FADD.FTZ R60, R87, R60 ;  /* 0x0000003c573c7221 */ /* 0x008fe20000010000 */
[----:B------:R-:W-:Y:S01]  /*2cd0*/  LOP3.LUT R25, R25, R5, RZ, 0xfc, !PT ;  /* 0x0000000519197212 */ /* 0x000fe200078efcff */
[----:B------:R-:W2:Y:S02]  /*2ce0*/  LDC.64 R30, c[0x0][0x560] ;  /* 0x00015800ff1e7b82 */ /* 0x000ea40000000a00 */
[----:B------:R-:W-:Y:S01]  /*2cf0*/  FADD.FTZ R59, R60, R59 ;  /* 0x0000003b3c3b7221 */ /* 0x000fe20000010000 */
[----:B----4-:R-:W-:Y:S01]  /*2d00*/  LOP3.LUT R24, R4, R29, RZ, 0xfc, !PT ;  /* 0x0000001d04187212 */ /* 0x010fe200078efcff */
[----:B------:R-:W-:-:S04]  /*2d10*/  IMAD.WIDE.U32 R4, R14, 0x8, R22 ;  /* 0x000000080e047825 */ /* 0x000fc800078e0016 */
[----:B------:R-:W-:Y:S01]  /*2d20*/  FADD.FTZ R59, R59, R58 ;  /* 0x0000003a3b3b7221 */ /* 0x000fe20000010000 */
[----:B------:R-:W3:Y:S03]  /*2d30*/  LDC.64 R28, c[0x0][0x518] ;  /* 0x00014600ff1c7b82 */ /* 0x000ee60000000a00 */
[----:B------:R-:W-:Y:S01]  /*2d40*/  FADD.FTZ R87, R59, R56 ;  /* 0x000000383b577221 */ /* 0x000fe20000010000 */
[----:B-1----:R2:W-:Y:S04]  /*2d50*/  STG.E.64 desc[UR16][R4.64], R2 ;  /* 0x0000000204007986 */ /* 0x0025e8000c101b10 */
[----:B------:R-:W-:Y:S01]  /*2d60*/  BAR.SYNC.DEFER_BLOCKING 0x0 ;  /* 0x0000000000007b1d */ /* 0x000fe20000010000 */
[----:B---3--:R-:W-:-:S04]  /*2d70*/  IMAD.WIDE.U32 R22, R28, UR18, R26 ;  /* 0x000000121c167c25 */ /* 0x008fc8000f8e001a */
[----:B------:R-:W-:Y:S02]  /*2d80*/  IMAD R23, R29, UR18, R23 ;  /* 0x000000121d177c24 */ /* 0x000fe4000f8e0217 */
[----:B0-----:R-:W-:-:S04]  /*2d90*/  IMAD.WIDE.U32 R22, R97, UR4, R22 ;  /* 0x0000000461167c25 */ /* 0x001fc8000f8e0016 */
[----:B------:R-:W-:Y:S01]  /*2da0*/  IMAD R0, R97, UR5, R23 ;  /* 0x0000000561007c24 */ /* 0x000fe2000f8e0217 */
[----:B--2---:R-:W-:Y:S01]  /*2db0*/  LEA R2, P0, R22, R30, 0x1 ;  /* 0x0000001e16027211 */ /* 0x004fe200078008ff */
[----:B------:R-:W-:Y:S01]  /*2dc0*/  STS.64 [R67], R24 ;  /* 0x0000001843007388 */ /* 0x000fe20000000a00 */
[----:B------:R-:W-:-:S03]  /*2dd0*/  NOP ;  /* 0x0000000000007918 */ /* 0x000fc60000000000 */
[----:B------:R-:W0:Y:S01]  /*2de0*/  LDS.64 R6, [R67] ;  /* 0x0000000043067984 */ /* 0x000e220000000a00 */
[----:B------:R-:W-:Y:S02]  /*2df0*/  LEA.HI.X R3, R22, R31, R0, 0x1, P0 ;  /* 0x0000001f16037211 */ /* 0x000fe400000f0c00 */
[----:B------:R-:W-:Y:S02]  /*2e00*/  ISETP.GT.AND P0, PT, R74, 0x1, PT ;  /* 0x000000014a00780c */ /* 0x000fe40003f04270 */
[----:B------:R-:W-:Y:S01]  /*2e10*/  MOV R74, R65 ;  /* 0x00000041004a7202 */ /* 0x000fe20000000f00 */
[----:B------:R-:W-:-:S05]  /*2e20*/  IMAD.WIDE.U32 R2, R14, 0x8, R2 ;  /* 0x000000080e027825 */ /* 0x000fca00078e0002 */
[----:B0-----:R0:W-:Y:S05]  /*2e30*/  STG.E.64 desc[UR16][R2.64], R6 ;  /* 0x0000000602007986 */ /* 0x0011ea000c101b10 */
[----:B------:R-:W-:Y:S05]  /*2e40*/  @P0 BRA `(.L_x_10111) ;  /* 0xffffffd800b40947 */ /* 0x000fea000383ffff */
.L_x_10094:
        /* <DEDUP_REMOVED lines=34> */
.L_x_10113:
[----:B------:R-:W-:Y:S05]  /*3070*/  BSYNC.RECONVERGENT B0 ;  /* 0x0000000000007941 */ /* 0x000fea0003800200 */
.L_x_10112:
        /* <DEDUP_REMOVED lines=26> */
.L_x_10115:
[----:B------:R-:W-:Y:S05]  /*3220*/  BSYNC.RECONVERGENT B0 ;  /* 0x0000000000007941 */ /* 0x000fea0003800200 */
.L_x_10114:
        /* <DEDUP_REMOVED lines=10> */
.L_x_10117:
        /* <DEDUP_REMOVED lines=24> */
.L_x_10116:
[----:B------:R-:W-:Y:S05]  /*3450*/  EXIT ;  /* 0x000000000000794d */ /* 0x000fea0003800000 */
.L_x_10118:
        /* <DEDUP_REMOVED lines=10> */
.L_x_10557:


//--------------------- .text._Z25selective_scan_bwd_kernelI32Selective_Scan_bwd_kernel_traitsILi32ELi4ELb1ELb0ELb1ELb1ELb0EN3c104HalfEfEEv12SSMParamsBwd --------------------------
	.section	.text._Z25selective_scan_bwd_kernelI32Selective_Scan_bwd_kernel_traitsILi32ELi4ELb1ELb0ELb1ELb1ELb0EN3c104HalfEfEEv12SSMParamsBwd,"ax",@progbits
	.align	128
        .global         _Z25selective_scan_bwd_kernelI32Selective_Scan_bwd_kernel_traitsILi32ELi4ELb1ELb0ELb1ELb1ELb0EN3c104HalfEfEEv12SSMParamsBwd
        .type           _Z25selective_scan_bwd_kernelI32Selective_Scan_bwd_kernel_traitsILi32ELi4ELb1ELb0ELb1ELb1ELb0EN3c104HalfEfEEv12SSMParamsBwd,@function
        .size           _Z25selective_scan_bwd_kernelI32Selective_Scan_bwd_kernel_traitsILi32ELi4ELb1ELb0ELb1ELb1ELb0EN3c104HalfEfEEv12SSMParamsBwd,(.L_x_10558 - _Z25selective_scan_bwd_kernelI32Selective_Scan_bwd_kernel_traitsILi32ELi4ELb1ELb0ELb1ELb1ELb0EN3c104HalfEfEEv12SSMParamsBwd)
        .other          _Z25selective_scan_bwd_kernelI32Selective_Scan_bwd_kernel_traitsILi32ELi4ELb1ELb0ELb1ELb1ELb0EN3c104HalfEfEEv12SSMParamsBwd,@"STO_CUDA_ENTRY STV_DEFAULT"
_Z25selective_scan_bwd_kernelI32Selective_Scan_bwd_kernel_traitsILi32ELi4ELb1ELb0ELb1ELb1ELb0EN3c104HalfEfEEv12SSMParamsBwd:
.text._Z25selective_scan_bwd_kernelI32Selective_Scan_bwd_kernel_traitsILi32ELi4ELb1ELb0ELb1ELb1ELb0EN3c104HalfEfEEv12SSMParamsBwd:
        /* <DEDUP_REMOVED lines=94> */
[----:B------:R-:W-:Y:S02]  /*05e0*/  SHF.R.S32.HI R0, RZ, 0x1f, R9 ;  /* 0x0000001fff007819 */ /* 0x000fe40000011409 */
[----:B------:R-:W-:Y:S01]  /*05f0*/  IADD3 R2, P4, PT, R9, R2, RZ ;  /* 0x0000000209027210 */ /* 0x000fe20007f9e0ff */
[----:B------:R-:W-:Y:S01]  /*0600*/  IMAD R81, R99, R81, R3 ;  /* 0x0000005163517224 */ /* 0x000fe200078e0203 */
[----:B------:R-:W-:Y:S02]  /*0610*/  IADD3 R9, P5, PT, R9, R4, RZ ;  /* 0x0000000409097210 */ /* 0x000fe40007fbe0ff */
[C---:B------:R-:W-:Y:S02]  /*0620*/  IADD3.X R6, PT, PT, R0.reuse, R13, RZ, P2, !PT ;  /* 0x0000000d00067210 */ /* 0x040fe400017fe4ff */
[----:B------:R-:W-:Y:S02]  /*0630*/  IADD3.X R4, PT, PT, R0, R11, RZ, P3, !PT ;  /* 0x0000000b00047210 */ /* 0x000fe40001ffe4ff */
[----:B----4-:R-:W-:-:S02]  /*0640*/  LEA R84, P0, R85, R16, 0x1 ;  /* 0x0000001055547211 */ /* 0x010fc400078008ff */
[----:B--2---:R-:W-:Y:S01]  /*0650*/  LEA R82, P2, R83, R18, 0x1 ;  /* 0x0000001253527211 */ /* 0x004fe200078408ff */
[----:B-1----:R-:W-:Y:S01]  /*0660*/  IMAD.WIDE.U32 R20, R99, UR8, RZ ;  /* 0x0000000863147c25 */ /* 0x002fe2000f8e00ff */
[----:B------:R-:W-:Y:S02]  /*0670*/  IADD3 R7, PT, PT, R5, R7, RZ ;  /* 0x0000000705077210 */ /* 0x000fe40007ffe0ff */
[----:B------:R-:W-:Y:S02]  /*0680*/  LEA.HI.X R85, R85, R17, R6, 0x1, P0 ;  /* 0x0000001155557211 */ /* 0x000fe400000f0c06 */
[----:B------:R-:W-:Y:S01]  /*0690*/  LEA.HI.X R83, R83, R19, R4, 0x1, P2 ;  /* 0x0000001353537211 */ /* 0x000fe200010f0c04 */
[C---:B0-----:R-:W-:Y:S01]  /*06a0*/  IMAD.WIDE.U32 R18, R99.reuse, R94, RZ ;  /* 0x0000005e63127225 */ /* 0x041fe200078e00ff */
[C---:B------:R-:W-:Y:S02]  /*06b0*/  IADD3.X R81, PT, PT, R0.reuse, R81, RZ, P4, !PT ;  /* 0x0000005100517210 */ /* 0x040fe400027fe4ff */
[----:B------:R-:W-:Y:S01]  /*06c0*/  IADD3.X R76, PT, PT, R0, R7, RZ, P5, !PT ;  /* 0x00000007004c7210 */ /* 0x000fe20002ffe4ff */
[----:B------:R-:W-:Y:S01]  /*06d0*/  IMAD R97, R99, UR9, R21 ;  /* 0x0000000963617c24 */ /* 0x000fe2000f8e0215 */
[----:B------:R-:W-:-:S02]  /*06e0*/  LEA R80, P0, R2, R24, 0x1 ;  /* 0x0000001802507211 */ /* 0x000fc400078008ff */
        /* <DEDUP_REMOVED lines=15> */
[----:B------:R-:W1:Y:S01]  /*07e0*/  LDCU.64 UR8, c[0x0][0x3b8] ;  /* 0x00007700ff0877ac */ /* 0x000e620008000a00 */
[----:B------:R-:W4:Y:S01]  /*07f0*/  LDCU UR12, c[0x0][0x394] ;  /* 0x00007280ff0c77ac */ /* 0x000f220008000800 */
[----:B------:R-:W-:Y:S01]  /*0800*/  UMOV UR4, 0x400 ;  /* 0x0000040000047882 */ /* 0x000fe20000000000 */
[----:B--2---:R-:W-:-:S02]  /*0810*/  IMAD R0, R31, UR10, RZ ;  /* 0x0000000a1f007c24 */ /* 0x004fc4000f8e02ff */
[----:B---3--:R-:W-:Y:S01]  /*0820*/  IMAD.WIDE.U32 R14, R99, UR6, RZ ;  /* 0x00000006630e7c25 */ /* 0x008fe2000f8e00ff */
[----:B-1----:R-:W-:-:S03]  /*0830*/  ULEA UR4, UR5, UR4, 0x18 ;  /* 0x0000000405047291 */ /* 0x002fc6000f8ec0ff */
[----:B------:R-:W-:-:S03]  /*0840*/  IMAD.WIDE.U32 R12, R99, UR8, RZ ;  /* 0x00000008630c7c25 */ /* 0x000fc6000f8e00ff */
[----:B0-----:R-:W-:Y:S01]  /*0850*/  LEA R77, R16, UR4, 0x4 ;  /* 0x00000004104d7c11 */ /* 0x001fe2000f8e20ff */
[----:B----4-:R-:W-:Y:S01]  /*0860*/  IMAD.WIDE.U32 R2, R4, UR18, R16 ;  /* 0x0000001204027c25 */ /* 0x010fe2000f8e0010 */
[----:B------:R-:W-:Y:S02]  /*0870*/  MOV R75, UR12 ;  /* 0x0000000c004b7c02 */ /* 0x000fe40008000f00 */
[----:B------:R-:W-:Y:S01]  /*0880*/  IADD3 R73, PT, PT, R77, 0x110, RZ ;  /* 0x000001104d497810 */ /* 0x000fe20007ffe0ff */
[----:B------:R-:W-:Y:S01]  /*0890*/  IMAD R3, R5, UR18, R3 ;  /* 0x0000001205037c24 */ /* 0x000fe2000f8e0203 */
[C---:B------:R-:W-:Y:S01]  /*08a0*/  LOP3.LUT R92, R16.reuse, 0x1f, RZ, 0xc0, !PT ;  /* 0x0000001f105c7812 */ /* 0x040fe200078ec0ff */
[C---:B------:R-:W-:Y:S01]  /*08b0*/  IMAD R5, R29.reuse, UR11, R0 ;  /* 0x0000000b1d057c24 */ /* 0x040fe2000f8e0200 */
[C---:B------:R-:W-:Y:S01]  /*08c0*/  IADD3 R74, PT, PT, R16.reuse, 0x200, RZ ;  /* 0x00000200104a7810 */ /* 0x040fe20007ffe0ff */
[----:B------:R-:W-:Y:S01]  /*08d0*/  IMAD.WIDE.U32 R10, R29, UR10, R2 ;  /* 0x0000000a1d0a7c25 */ /* 0x000fe2000f8e0002 */
[----:B------:R-:W-:-:S03]  /*08e0*/  LEA R90, R16, UR4, 0x2 ;  /* 0x00000004105a7c11 */ /* 0x000fc6000f8e10ff */
[----:B------:R-:W-:Y:S01]  /*08f0*/  IMAD R89, R99, UR7, R15 ;  /* 0x0000000763597c24 */ /* 0x000fe2000f8e020f */
[----:B------:R-:W-:Y:S01]  /*0900*/  IADD3 R72, PT, PT, R11, R5, RZ ;  /* 0x000000050b487210 */ /* 0x000fe20007ffe0ff */
[----:B------:R-:W-:Y:S02]  /*0910*/  IMAD R87, R99, UR9, R13 ;  /* 0x0000000963577c24 */ /* 0x000fe4000f8e020d */
[----:B------:R-:W-:-:S07]  /*0920*/  IMAD R73, R16, -0xc, R73 ;  /* 0xfffffff410497824 */ /* 0x000fce00078e0249 */
.L_x_10143:
[----:B------:R-:W-:Y:S01]  /*0930*/  BAR.SYNC.DEFER_BLOCKING 0x0 ;  /* 0x0000000000007b1d */ /* 0x000fe20000010000 */
[----:B0-----:R-:W-:-:S06]  /*0940*/  IMAD.WIDE.U32 R2, R16, 0x8, R84 ;  /* 0x0000000810027825 */ /* 0x001fcc00078e0054 */
[----:B------:R-:W2:Y:S01]  /*0950*/  LDG.E.64 R2, desc[UR16][R2.64] ;  /* 0x0000001002027981 */ /* 0x000ea2000c1e1b00 */
[----:B------:R-:W0:Y:S01]  /*0960*/  S2UR UR5, SR_CgaCtaId ;  /* 0x00000000000579c3 */ /* 0x000e220000008800 */
[----:B------:R-:W-:Y:S01]  /*0970*/  UMOV UR4, 0x400 ;  /* 0x0000040000047882 */ /* 0x000fe20000000000 */
[----:B------:R-:W-:Y:S01]  /*0980*/  IMAD.WIDE.U32 R8, R16, 0x8, R82 ;  /* 0x0000000810087825 */ /* 0x000fe200078e0052 */
[----:B------:R-:W1:Y:S01]  /*0990*/  S2R R70, SR_LANEID ;  /* 0x0000000000467919 */ /* 0x000e620000000000 */
[----:B0-----:R-:W-:-:S06]  /*09a0*/  ULEA UR5, UR5, UR4, 0x18 ;  /* 0x0000000405057291 */ /* 0x001fcc000f8ec0ff */
[----:B-1----:R-:W-:-:S05]  /*09b0*/  LEA R71, R70, UR5, 0x3 ;  /* 0x0000000546477c11 */ /* 0x002fca000f8e18ff */
        /* <DEDUP_REMOVED lines=12> */
[--C-:B0-----:R-:W-:Y:S01]  /*0a80*/  SHF.R.U64 R58, R52, 0x10, R53.reuse ;  /* 0x00000010343a7819 */ /* 0x101fe20000001235 */
[----:B------:R-:W-:Y:S01]  /*0a90*/  HADD2.F32 R62, -RZ, R53.H0_H0 ;  /* 0x20000035ff3e7230 */ /* 0x000fe20000004100 */
[----:B------:R-:W-:Y:S01]  /*0aa0*/  SHF.R.U32.HI R53, RZ, 0x10, R53 ;  /* 0x00000010ff357819 */ /* 0x000fe20000011635 */
[----:B------:R-:W-:-:S02]  /*0ab0*/  HADD2.F32 R63, -RZ, R52.H0_H0 ;  /* 0x20000034ff3f7230 */ /* 0x000fc40000004100 */
[----:B-1----:R-:W-:Y:S01]  /*0ac0*/  HADD2.F32 R5, -RZ, R66.H0_H0 ;  /* 0x20000042ff057230 */ /* 0x002fe20000004100 */
[--C-:B------:R-:W-:Y:S02]  /*0ad0*/  SHF.R.U64 R65, R66, 0x10, R67.reuse ;  /* 0x0000001042417819 */ /* 0x100fe40000001243 */
        /* <DEDUP_REMOVED lines=47> */
.L_x_10121:
[----:B------:R-:W-:Y:S05]  /*0dd0*/  BSYNC.RECONVERGENT B0 ;  /* 0x0000000000007941 */ /* 0x000fea0003800200 */
.L_x_10120:
        /* <DEDUP_REMOVED lines=32> */
.L_x_10123:
[----:B------:R-:W-:Y:S05]  /*0fe0*/  BSYNC.RECONVERGENT B0 ;  /* 0x0000000000007941 */ /* 0x000fea0003800200 */
.L_x_10122:
        /* <DEDUP_REMOVED lines=32> */
.L_x_10125:
[----:B------:R-:W-:Y:S05]  /*11f0*/  BSYNC.RECONVERGENT B0 ;  /* 0x0000000000007941 */ /* 0x000fea0003800200 */
.L_x_10124:
        /* <DEDUP_REMOVED lines=32> */
.L_x_10127:
[----:B------:R-:W-:Y:S05]  /*1400*/  BSYNC.RECONVERGENT B0 ;  /* 0x0000000000007941 */ /* 0x000fea0003800200 */
.L_x_10126:
[----:B------:R-:W0:Y:S01]  /*1410*/  LDCU UR4, c[0x0][0x38c] ;  /* 0x00007180ff0477ac */ /* 0x000e220008000800 */
[----:B------:R-:W-:Y:S01]  /*1420*/  HADD2.F32 R0, -RZ, R2.H0_H0 ;  /* 0x20000002ff007230 */ /* 0x000fe20000004100 */
[----:B------:R-:W-:Y:S01]  /*1430*/  SHF.R.U32.HI R52, RZ, 0x10, R3 ;  /* 0x00000010ff347819 */ /* 0x000fe20000011603 */
[----:B------:R-:W-:Y:S02]  /*1440*/  HADD2.F32 R58, -RZ, R58.H0_H0 ;  /* 0x2000003aff3a7230 */ /* 0x000fe40000004100 */
[----:B------:R-:W-:Y:S02]  /*1450*/  HFMA2 R59, -RZ, RZ, 0, 0 ;  /* 0x00000000ff3b7431 */ /* 0x000fe400000001ff */
[----:B------:R-:W-:Y:S02]  /*1460*/  HADD2.F32 R57, -RZ, R57.H0_H0 ;  /* 0x20000039ff397230 */ /* 0x000fe40000004100 */
[----:B------:R-:W-:Y:S01]  /*1470*/  FFMA.FTZ R2, R0, R63, R93 ;  /* 0x0000003f00027223 */ /* 0x000fe2000001005d */
[----:B------:R-:W-:Y:S01]  /*1480*/  HADD2.F32 R61, -RZ, R3.H0_H0 ;  /* 0x20000003ff3d7230 */ /* 0x000fe20000004100 */
[----:B------:R-:W-:Y:S01]  /*1490*/  IADD3 R60, PT, PT, R75, -0x1, RZ ;  /* 0xffffffff4b3c7810 */ /* 0x000fe20007ffe0ff */
[----:B------:R-:W-:-:S02]  /*14a0*/  HADD2.F32 R53, -RZ, R53.H0_H0 ;  /* 0x20000035ff357230 */ /* 0x000fc40000004100 */
[----:B------:R-:W-:Y:S01]  /*14b0*/  FFMA.FTZ R2, R57, R58, R2 ;  /* 0x0000003a39027223 */ /* 0x000fe20000010002 */
[----:B------:R-:W-:Y:S01]  /*14c0*/  HADD2.F32 R52, -RZ, R52.H0_H0 ;  /* 0x20000034ff347230 */ /* 0x000fe20000004100 */
[----:B------:R-:W-:Y:S02]  /*14d0*/  MOV R56, RZ ;  /* 0x000000ff00387202 */ /* 0x000fe40000000f00 */
[----:B------:R-:W-:Y:S01]  /*14e0*/  CS2R R54, SRZ ;  /* 0x0000000000367805 */ /* 0x000fe2000001ff00 */
[C---:B------:R-:W-:Y:S01]  /*14f0*/  FFMA.FTZ R93, R61.reuse, R62, R2 ;  /* 0x0000003e3d5d7223 */ /* 0x040fe20000010002 */
[-C--:B------:R-:W-:Y:S01]  /*1500*/  FMUL.FTZ R51, R0, R86.reuse ;  /* 0x0000005600337220 */ /* 0x080fe20000410000 */
[-C--:B------:R-:W-:Y:S01]  /*1510*/  FMUL.FTZ R50, R61, R86.reuse ;  /* 0x000000563d327220 */ /* 0x080fe20000410000 */
[CC--:B------:R-:W-:Y:S01]  /*1520*/  FMUL.FTZ R49, R52.reuse, R86.reuse ;  /* 0x0000005634317220 */ /* 0x0c0fe20000410000 */
[----:B0-----:R-:W-:Y:S01]  /*1530*/  UISETP.GE.AND UP0, UPT, UR4, 0x1, UPT ;  /* 0x000000010400788c */ /* 0x001fe2000bf06270 */
[----:B------:R-:W-:Y:S01]  /*1540*/  FMUL.FTZ R48, R57, R86 ;  /* 0x0000005639307220 */ /* 0x000fe20000410000 */
[----:B------:R-:W-:Y:S01]  /*1550*/  FFMA.FTZ R93, R52, R53, R93 ;  /* 0x00000035345d7223 */ /* 0x000fe2000001005d */
[----:B------:R-:W-:Y:S06]  /*1560*/  BAR.SYNC.DEFER_BLOCKING 0x0 ;  /* 0x0000000000007b1d */ /* 0x000fec0000010000 */
[----:B------:R-:W-:Y:S05]  /*1570*/  BRA.U !UP0, `(.L_x_10128) ;  /* 0x0000001508147547 */ /* 0x000fea000b800000 */
[----:B------:R-:W0:Y:S01]  /*1580*/  LDC.64 R24, c[0x0][0x440] ;  /* 0x00011000ff187b82 */ /* 0x000e220000000a00 */
[----:B------:R-:W-:Y:S01]  /*1590*/  SHF.L.U32 R5, R60, 0x7, RZ ;  /* 0x000000073c057819 */ /* 0x000fe200000006ff */
[----:B------:R-:W-:Y:S01]  /*15a0*/  FMUL.FTZ R46, R63, R66 ;  /* 0x000000423f2e7220 */ /* 0x000fe20000410000 */
[----:B------:R-:W-:Y:S01]  /*15b0*/  MOV R2, R79 ;  /* 0x0000004f00027202 */ /* 0x000fe20000000f00 */
[----:B------:R-:W-:Y:S01]  /*15c0*/  FMUL.FTZ R45, R58, R65 ;  /* 0x000000413a2d7220 */ /* 0x000fe20000410000 */
[----:B------:R-:W-:Y:S01]  /*15d0*/  MOV R3, R76 ;  /* 0x0000004c00037202 */ /* 0x000fe20000000f00 */
[----:B------:R-:W-:Y:S01]  /*15e0*/  FMUL.FTZ R44, R62, R67 ;  /* 0x000000433e2c7220 */ /* 0x000fe20000410000 */
[----:B------:R-:W-:Y:S01]  /*15f0*/  ISETP.NE.AND P0, PT, R75, 0x1, PT ;  /* 0x000000014b00780c */ /* 0x000fe20003f05270 */
[----:B------:R-:W1:Y:S01]  /*1600*/  LDC.64 R26, c[0x0][0x448] ;  /* 0x00011200ff1a7b82 */ /* 0x000e620000000a00 */
[----:B------:R-:W-:Y:S01]  /*1610*/  SHF.L.U32 R94, R60, 0x8, RZ ;  /* 0x000000083c5e7819 */ /* 0x000fe200000006ff */
[----:B------:R-:W-:Y:S01]  /*1620*/  FMUL.FTZ R43, R53, R64 ;  /* 0x00000040352b7220 */ /* 0x000fe20000410000 */
[----:B------:R-:W-:Y:S01]  /*1630*/  SHF.L.U32 R88, R75, 0x8, RZ ;  /* 0x000000084b587819 */ /* 0x000fe200000006ff */
[C---:B------:R-:W-:Y:S01]  /*1640*/  IMAD.WIDE.U32 R36, R16.reuse, 0x8, R2 ;  /* 0x0000000810247825 */ /* 0x040fe200078e0002 */
[----:B------:R-:W-:Y:S01]  /*1650*/  IADD3 R34, P2, PT, R5, R10, RZ ;  /* 0x0000000a05227210 */ /* 0x000fe20007f5e0ff */
[----:B------:R-:W2:Y:S01]  /*1660*/  LDCU UR10, c[0x0][0x394] ;  /* 0x00007280ff0a77ac */ /* 0x000ea20008000800 */
[----:B------:R-:W-:Y:S01]  /*1670*/  ISETP.NE.AND P1, PT, R16, RZ, PT ;  /* 0x000000ff1000720c */ /* 0x000fe20003f25270 */
[----:B------:R-:W3:Y:S01]  /*1680*/  LDC.64 R68, c[0x0][0x3e0] ;  /* 0x0000f800ff447b82 */ /* 0x000ee20000000a00 */
[----:B------:R-:W-:Y:S01]  /*1690*/  IADD3 R47, PT, PT, R75, -0x2, RZ ;  /* 0xfffffffe4b2f7810 */ /* 0x000fe20007ffe0ff */
[----:B------:R-:W4:Y:S01]  /*16a0*/  LDCU UR11, c[0x0][0x38c] ;  /* 0x00007180ff0b77ac */ /* 0x000f220008000800 */
[----:B------:R-:W-:-:S02]  /*16b0*/  MOV R59, RZ ;  /* 0x000000ff003b7202 */ /* 0x000fc40000000f00 */
[----:B------:R-:W-:Y:S01]  /*16c0*/  ISETP.EQ.AND P0, PT, R16, RZ, P0 ;  /* 0x000000ff1000720c */ /* 0x000fe20000702270 */
[----:B------:R-:W0:Y:S01]  /*16d0*/  LDCU UR7, c[0x0][0x388] ;  /* 0x00007100ff0777ac */ /* 0x000e220008000800 */
[----:B------:R-:W-:Y:S01]  /*16e0*/  IADD3 R42, PT, PT, R5, R16, RZ ;  /* 0x00000010052a7210 */ /* 0x000fe20007ffe0ff */
[----:B------:R-:W0:Y:S01]  /*16f0*/  LDC.64 R28, c[0x0][0x3c0] ;  /* 0x0000f000ff1c7b82 */ /* 0x000e220000000a00 */
[----:B------:R-:W-:Y:S01]  /*1700*/  LOP3.LUT R94, R94, 0x100, RZ, 0xc0, !PT ;  /* 0x000001005e5e7812 */ /* 0x000fe200078ec0ff */
[----:B------:R-:W0:Y:S01]  /*1710*/  LDCU.64 UR8, c[0x0][0x540] ;  /* 0x0000a800ff0877ac */ /* 0x000e220008000a00 */
[----:B------:R-:W-:Y:S02]  /*1720*/  LOP3.LUT R88, R88, 0x100, RZ, 0xc0, !PT ;  /* 0x0000010058587812 */ /* 0x000fe400078ec0ff */
[----:B------:R-:W-:Y:S01]  /*1730*/  IADD3.X R35, PT, PT, RZ, R72, RZ, P2, !PT ;  /* 0x00000048ff237210 */ /* 0x000fe200017fe4ff */
[----:B------:R-:W-:Y:S02]  /*1740*/  UMOV UR4, URZ ;  /* 0x000000ff00047c82 */ /* 0x000fe40008000000 */
[----:B------:R-:W0:Y:S08]  /*1750*/  LDC.64 R30, c[0x0][0x3a8] ;  /* 0x0000ea00ff1e7b82 */ /* 0x000e300000000a00 */
[----:B--2-4-:R-:W0:Y:S02]  /*1760*/  LDC.64 R32, c[0x0][0x4f0] ;  /* 0x00013c00ff207b82 */ /* 0x014e240000000a00 */
.L_x_10142:
[----:B---3--:R-:W-:-:S04]  /*1770*/  IMAD.WIDE.U32 R2, R68, UR4, RZ ;  /* 0x0000000444027c25 */ /* 0x008fc8000f8e00ff */
[----:B------:R-:W-:Y:S01]  /*1780*/  IMAD R3, R69, UR4, R3 ;  /* 0x0000000445037c24 */ /* 0x000fe2000f8e0203 */
[----:B------:R-:W-:-:S04]  /*1790*/  LEA R40, P2, R2, R36, 0x1 ;  /* 0x0000002402287211 */ /* 0x000fc800078408ff */
[----:B------:R-:W-:-:S05]  /*17a0*/  LEA.HI.X R41, R2, R37, R3, 0x1, P2 ;  /* 0x0000002502297211 */ /* 0x000fca00010f0c03 */
[----:B------:R-:W2:Y:S01]  /*17b0*/  LDG.E.64 R2, desc[UR16][R40.64] ;  /* 0x0000001028027981 */ /* 0x000ea2000c1e1b00 */
[----:B0-----:R-:W-:Y:S02]  /*17c0*/  MOV R4, R14 ;  /* 0x0000000e00047202 */ /* 0x001fe40000000f00 */
        /* <DEDUP_REMOVED lines=20> */
[----:B------:R-:W0:Y:S01]  /*1910*/  LDS.64 R4, [R71] ;  /* 0x0000000047047984 */ /* 0x000e220000000a00 */
[----:B---3--:R-:W-:-:S04]  /*1920*/  FMUL.FTZ R40, R96, 1.4426950216293334961 ;  /* 0x3fb8aa3b60287820 */ /* 0x008fc80000410000 */
[C---:B------:R-:W-:Y:S01]  /*1930*/  FMUL.FTZ R7, R40.reuse, R66 ;  /* 0x0000004228077220 */ /* 0x040fe20000410000 */
[C---:B------:R-:W-:Y:S01]  /*1940*/  FMUL.FTZ R98, R40.reuse, R65 ;  /* 0x0000004128627220 */ /* 0x040fe20000410000 */
[C---:B-1----:R-:W-:Y:S01]  /*1950*/  FMUL.FTZ R39, R40.reuse, R67 ;  /* 0x0000004328277220 */ /* 0x042fe20000410000 */
[----:B------:R-:W-:-:S03]  /*1960*/  FMUL.FTZ R108, R40, R64 ;  /* 0x00000040286c7220 */ /* 0x000fc60000410000 */
[----:B------:R-:W1:Y:S04]  /*1970*/  MUFU.EX2 R7, R7 ;  /* 0x0000000700077308 */ /* 0x000e680000000800 */
[----:B------:R-:W2:Y:S04]  /*1980*/  MUFU.EX2 R98, R98 ;  /* 0x0000006200627308 */ /* 0x000ea80000000800 */
[----:B------:R-:W3:Y:S04]  /*1990*/  MUFU.EX2 R39, R39 ;  /* 0x0000002700277308 */ /* 0x000ee80000000800 */
[----:B------:R-:W2:Y:S01]  /*19a0*/  MUFU.EX2 R108, R108 ;  /* 0x0000006c006c7308 */ /* 0x000ea20000000800 */
[----:B-1----:R1:W-:Y:S01]  /*19b0*/  STS [R6+0x548], R7 ;  /* 0x0005480706007388 */ /* 0x0023e20000000800 */
[----:B0-----:R-:W-:-:S02]  /*19c0*/  HADD2.F32 R38, -RZ, R4.H0_H0 ;  /* 0x20000004ff267230 */ /* 0x001fc40000004100 */
[----:B------:R-:W-:Y:S02]  /*19d0*/  HADD2.F32 R102, -RZ, R4.H1_H1 ;  /* 0x30000004ff667230 */ /* 0x000fe40000004100 */
[--C-:B------:R-:W-:Y:S02]  /*19e0*/  HADD2.F32 R101, -RZ, R5.reuse.H0_H0 ;  /* 0x20000005ff657230 */ /* 0x100fe40000004100 */
[C---:B----4-:R-:W-:Y:S01]  /*19f0*/  FMUL.FTZ R103, R41.reuse, R38 ;  /* 0x0000002629677220 */ /* 0x050fe20000410000 */
        /* <DEDUP_REMOVED lines=9> */
[----:B-123--:R-:W-:Y:S05]  /*1a90*/  @P1 BRA `(.L_x_10130) ;  /* 0x00000000001c1947 */ /* 0x00efea0003800000 */
[----:B------:R-:W-:Y:S01]  /*1aa0*/  ISETP.NE.AND P1, PT, R75, UR10, PT ;  /* 0x0000000a4b007c0c */ /* 0x000fe2000bf25270 */
[----:B------:R-:W-:-:S12]  /*1ab0*/  HFMA2 R109, -RZ, RZ, 1.875, 0 ;  /* 0x3f800000ff6d7431 */ /* 0x000fd800000001ff */
[----:B------:R-:W-:Y:S05]  /*1ac0*/  @!P1 BRA `(.L_x_10131) ;  /* 0x0000000000149947 */ /* 0x000fea0003800000 */
[----:B------:R-:W-:-:S04]  /*1ad0*/  IADD3 R2, PT, PT, R88, UR4, RZ ;  /* 0x0000000458027c10 */ /* 0x000fc8000fffe0ff */
[----:B------:R-:W-:-:S05]  /*1ae0*/  LEA R2, R2, UR5, 0x2 ;  /* 0x0000000502027c11 */ /* 0x000fca000f8e10ff */
[----:B------:R2:W3:Y:S01]  /*1af0*/  LDS R109, [R2+0x548] ;  /* 0x00054800026d7984 */ /* 0x0004e20000000800 */
[----:B------:R-:W-:Y:S05]  /*1b00*/  BRA `(.L_x_10131) ;  /* 0x0000000000047947 */ /* 0x000fea0003800000 */
.L_x_10130:
[----:B------:R0:W1:Y:S02]  /*1b10*/  LDS R109, [R90+0xd4c] ;  /* 0x000d4c005a6d7984 */ /* 0x0000640000000800 */
.L_x_10131:
[----:B------:R-:W-:Y:S05]  /*1b20*/  BSYNC.RECONVERGENT B0 ;  /* 0x0000000000007941 */ /* 0x000fea0003800200 */
.L_x_10129:
        /* <DEDUP_REMOVED lines=8> */
[----:B------:R-:W-:Y:S01]  /*1bb0*/  ISETP.NE.AND P2, PT, R92, 0x1f, PT ;  /* 0x0000001f5c00780c */ /* 0x000fe20003f45270 */
[C---:B------:R-:W-:Y:S01]  /*1bc0*/  FFMA.FTZ R4, R39.reuse, R4, R44 ;  /* 0x0000000427047223 */ /* 0x040fe2000001002c */
[C---:B------:R-:W-:Y:S01]  /*1bd0*/  FMUL.FTZ R111, R39.reuse, R106 ;  /* 0x0000006a276f7220 */ /* 0x040fe20000410000 */
[----:B------:R-:W-:Y:S01]  /*1be0*/  FFMA.FTZ R105, R39, R105, R104 ;  /* 0x0000006927697223 */ /* 0x000fe20000010068 */
[----:B------:R-:W-:Y:S01]  /*1bf0*/  ISETP.GE.AND P1, PT, R70, 0x1, PT ;  /* 0x000000014600780c */ /* 0x000fe20003f26270 */
[----:B------:R-:W-:Y:S01]  /*1c00*/  FFMA.FTZ R5, R108, R4, R43 ;  /* 0x000000046c057223 */ /* 0x000fe2000001002b */
[C---:B------:R-:W-:Y:S01]  /*1c10*/  FMUL.FTZ R110, R98.reuse, R111 ;  /* 0x0000006f626e7220 */ /* 0x040fe20000410000 */
[----:B--2---:R-:W-:Y:S01]  /*1c20*/  FMUL.FTZ R2, R7, R98 ;  /* 0x0000006207027220 */ /* 0x004fe20000410000 */
[----:B------:R-:W-:Y:S01]  /*1c30*/  FFMA.FTZ R105, R98, R105, R103 ;  /* 0x0000006962697223 */ /* 0x000fe20000010067 */
[----:B------:R-:W1:Y:S01]  /*1c40*/  S2UR UR6, SR_CgaCtaId ;  /* 0x00000000000679c3 */ /* 0x000e620000008800 */
[----:B------:R-:W2:Y:S01]  /*1c50*/  SHFL.UP PT, R4, R5, 0x1, RZ ;  /* 0x0420000005047989 */ /* 0x000ea200000e00ff */
[----:B------:R-:W-:Y:S01]  /*1c60*/  FMUL.FTZ R3, R39, R2 ;  /* 0x0000000227037220 */ /* 0x000fe20000410000 */
[----:B------:R-:W-:Y:S01]  /*1c70*/  UMOV UR5, 0x400 ;  /* 0x0000040000057882 */ /* 0x000fe20000000000 */
[----:B------:R-:W-:Y:S01]  /*1c80*/  MOV R111, R105 ;  /* 0x00000069006f7202 */ /* 0x000fe20000000f00 */
[----:B------:R-:W3:Y:S01]  /*1c90*/  SHFL.DOWN PT, R113, R110, 0x1, 0x1f ;  /* 0x08201f006e717f89 */ /* 0x000ee200000e0000 */
[----:B------:R-:W-:Y:S01]  /*1ca0*/  FMUL.FTZ R2, R108, R3 ;  /* 0x000000036c027220 */ /* 0x000fe20000410000 */
[----:B------:R-:W-:Y:S01]  /*1cb0*/  ISETP.NE.AND P3, PT, R16, 0x1f, PT ;  /* 0x0000001f1000780c */ /* 0x000fe20003f65270 */
[----:B------:R-:W-:Y:S01]  /*1cc0*/  BSSY.RECONVERGENT B0, `(.L_x_10132) ;  /* 0x000007e000007945 */ /* 0x000fe20003800200 */
[----:B------:R-:W5:Y:S04]  /*1cd0*/  SHFL.DOWN PT, R112, R105, 0x1, 0x1f ;  /* 0x08201f0069707f89 */ /* 0x000f6800000e0000 */
[----:B------:R-:W0:Y:S01]  /*1ce0*/  SHFL.UP PT, R3, R2, 0x1, RZ ;  /* 0x0420000002037989 */ /* 0x000e2200000e00ff */
[----:B-1----:R-:W-:Y:S01]  /*1cf0*/  ULEA UR5, UR6, UR5, 0x18 ;  /* 0x0000000506057291 */ /* 0x002fe2000f8ec0ff */
[----:B--2---:R-:W-:-:S03]  /*1d00*/  FFMA.FTZ R4, R2, R4, R5 ;  /* 0x0000000402047223 */ /* 0x004fc60000010005 */
[----:B------:R-:W-:Y:S01]  /*1d10*/  ULEA UR6, UR4, UR5, 0x3 ;  /* 0x0000000504067291 */ /* 0x000fe2000f8e18ff */
[----:B---3--:R-:W-:Y:S01]  /*1d20*/  @P2 FMUL.FTZ R106, R113, R110 ;  /* 0x0000006e716a2220 */ /* 0x008fe20000410000 */
[----:B------:R-:W-:Y:S01]  /*1d30*/  FSEL R5, R5, R4, !P1 ;  /* 0x0000000405057208 */ /* 0x000fe20004800000 */
[----:B-----5:R-:W-:-:S03]  /*1d40*/  @P2 FFMA.FTZ R111, R110, R112, R111 ;  /* 0x000000706e6f2223 */ /* 0x020fc6000001006f */
[----:B------:R-:W-:Y:S01]  /*1d50*/  @P2 MOV R110, R106 ;  /* 0x0000006a006e2202 */ /* 0x000fe20000000f00 */
        /* <DEDUP_REMOVED lines=31> */
[----:B0-----:R-:W-:Y:S01]  /*1f50*/  FFMA.FTZ R4, R2, R4, R5 ;  /* 0x0000000402047223 */ /* 0x001fe20000010005 */
[----:B-1----:R-:W-:-:S04]  /*1f60*/  @!P2 FFMA.FTZ R111, R110, R106, R111 ;  /* 0x0000006a6e6fa223 */ /* 0x002fc8000001006f */
[----:B------:R-:W-:Y:S02]  /*1f70*/  FSEL R105, R5, R4, !P1 ;  /* 0x0000000405697208 */ /* 0x000fe40004800000 */
[----:B------:R-:W-:Y:S01]  /*1f80*/  MOV R5, RZ ;  /* 0x000000ff00057202 */ /* 0x000fe20000000f00 */
[----:B--2---:R-:W-:Y:S01]  /*1f90*/  @P1 FMUL.FTZ R2, R2, R3 ;  /* 0x0000000302021220 */ /* 0x004fe20000410000 */
[----:B------:R-:W-:Y:S01]  /*1fa0*/  ISETP.GE.AND P1, PT, R75, UR10, PT ;  /* 0x0000000a4b007c0c */ /* 0x000fe2000bf26270 */
[----:B------:R-:W0:Y:S01]  /*1fb0*/  SHFL.UP PT, R106, R105, 0x10, RZ ;  /* 0x06000000696a7989 */ /* 0x000e2200000e00ff */
[----:B---3--:R-:W-:Y:S02]  /*1fc0*/  @!P2 FMUL.FTZ R4, R110, R113 ;  /* 0x000000716e04a220 */ /* 0x008fe40000410000 */
[----:B------:R-:W-:Y:S01]  /*1fd0*/  ISETP.NE.OR P1, PT, R16, RZ, P1 ;  /* 0x000000ff1000720c */ /* 0x000fe20000f25670 */
[----:B------:R-:W1:Y:S02]  /*1fe0*/  SHFL.UP PT, R3, R2, 0x10, RZ ;  /* 0x0600000002037989 */ /* 0x000e6400000e00ff */
[----:B------:R-:W-:Y:S01]  /*1ff0*/  @!P2 MOV R110, R4 ;  /* 0x00000004006ea202 */ /* 0x000fe20000000f00 */
[----:B------:R-:W-:Y:S01]  /*2000*/  HFMA2 R4, -RZ, RZ, 1.875, 0 ;  /* 0x3f800000ff047431 */ /* 0x000fe200000001ff */
[----:B------:R-:W-:Y:S01]  /*2010*/  ISETP.GE.AND P2, PT, R70, 0x10, PT ;  /* 0x000000104600780c */ /* 0x000fe20003f46270 */
[----:B------:R-:W2:Y:S04]  /*2020*/  SHFL.DOWN PT, R112, R111, 0x10, 0x1f ;  /* 0x0a001f006f707f89 */ /* 0x000ea800000e0000 */
[----:B------:R-:W3:Y:S04]  /*2030*/  SHFL.DOWN PT, R115, R110, 0x10, 0x1f ;  /* 0x0a001f006e737f89 */ /* 0x000ee800000e0000 */
[----:B------:R-:W5:Y:S01]  /*2040*/  @!P1 LDS.64 R4, [UR6+0xdc8] ;  /* 0x000dc806ff049984 */ /* 0x000f620008000a00 */
[----:B------:R-:W-:Y:S01]  /*2050*/  ISETP.GT.U32.AND P1, PT, R92, 0xf, PT ;  /* 0x0000000f5c00780c */ /* 0x000fe20003f24070 */
[----:B0-----:R-:W-:-:S02]  /*2060*/  FFMA.FTZ R106, R2, R106, R105 ;  /* 0x0000006a026a7223 */ /* 0x001fc40000010069 */
[----:B-1----:R-:W-:-:S03]  /*2070*/  @P2 FMUL.FTZ R2, R2, R3 ;  /* 0x0000000302022220 */ /* 0x002fc60000410000 */
[----:B------:R-:W-:Y:S02]  /*2080*/  FSEL R106, R105, R106, !P2 ;  /* 0x0000006a696a7208 */ /* 0x000fe40005000000 */
[----:B------:R-:W-:Y:S01]  /*2090*/  ISETP.NE.AND P2, PT, R16, RZ, PT ;  /* 0x000000ff1000720c */ /* 0x000fe20003f45270 */
[----:B------:R-:W-:Y:S04]  /*20a0*/  SHFL.UP PT, R2, R2, 0x1, RZ ;  /* 0x0420000002027989 */ /* 0x000fe800000e00ff */
[C---:B--2---:R-:W-:Y:S01]  /*20b0*/  @!P1 FFMA.FTZ R111, R110.reuse, R112, R111 ;  /* 0x000000706e6f9223 */ /* 0x044fe2000001006f */
        /* <DEDUP_REMOVED lines=8> */
[----:B-----5:R-:W0:Y:S02]  /*2140*/  SHFL.IDX PT, R115, R5, RZ, 0x1f ;  /* 0x00001fff05737589 */ /* 0x020e2400000e0000 */
[----:B0-----:R-:W-:-:S04]  /*2150*/  @P3 FFMA.FTZ R115, R116, R115, R117 ;  /* 0x0000007374733223 */ /* 0x001fc80000010075 */
[----:B------:R-:W-:-:S04]  /*2160*/  FFMA.FTZ R109, R115, R109, R40 ;  /* 0x0000006d736d7223 */ /* 0x000fc80000010028 */
        /* <DEDUP_REMOVED lines=12> */
[CC--:B------:R-:W-:Y:S01]  /*2230*/  FMUL.FTZ R6, R41.reuse, R112.reuse ;  /* 0x0000007029067220 */ /* 0x0c0fe20000410000 */
[----:B------:R-:W-:Y:S01]  /*2240*/  FMUL.FTZ R4, R0, R5 ;  /* 0x0000000500047220 */ /* 0x000fe20000410000 */
[----:B------:R-:W-:Y:S01]  /*2250*/  FMUL.FTZ R102, R102, R112 ;  /* 0x0000007066667220 */ /* 0x000fe20000410000 */
[-C--:B------:R-:W-:Y:S01]  /*2260*/  FFMA.FTZ R105, R108, R106.reuse, R43 ;  /* 0x0000006a6c697223 */ /* 0x080fe2000001002b */
[----:B------:R-:W-:Y:S01]  /*2270*/  FMUL.FTZ R110, R41, R106 ;  /* 0x0000006a296e7220 */ /* 0x000fe20000410000 */
[----:B------:R-:W-:Y:S01]  /*2280*/  FMUL.FTZ R5, R57, R6 ;  /* 0x0000000639057220 */ /* 0x000fe20000410000 */
[----:B0-----:R-:W-:Y:S01]  /*2290*/  IADD3 R2, PT, PT, -R42, UR7, RZ ;  /* 0x000000072a027c10 */ /* 0x001fe2000fffe1ff */
[----:B------:R-:W-:Y:S01]  /*22a0*/  FMUL.FTZ R7, R41, R105 ;  /* 0x0000006929077220 */ /* 0x000fe20000410000 */
[----:B------:R-:W-:Y:S01]  /*22b0*/  FMUL.FTZ R6, R61, R110 ;  /* 0x0000006e3d067220 */ /* 0x000fe20000410000 */
[----:B------:R-:W-:-:S04]  /*22c0*/  IMAD.WIDE.U32 R40, R32, UR4, R34 ;  /* 0x0000000420287c25 */ /* 0x000fc8000f8e0022 */
[----:B------:R-:W-:Y:S01]  /*22d0*/  FFMA.FTZ R3, R39, R107, R104 ;  /* 0x0000006b27037223 */ /* 0x000fe20000010068 */
[----:B------:R-:W-:Y:S01]  /*22e0*/  FMUL.FTZ R7, R52, R7 ;  /* 0x0000000734077220 */ /* 0x000fe20000410000 */
[----:B------:R-:W-:Y:S01]  /*22f0*/  FFMA.FTZ R108, R0, R115, RZ ;  /* 0x00000073006c7223 */ /* 0x000fe200000100ff */
[----:B------:R-:W-:Y:S01]  /*2300*/  IMAD R41, R33, UR4, R41 ;  /* 0x0000000421297c24 */ /* 0x000fe2000f8e0229 */
[----:B------:R-:W-:Y:S01]  /*2310*/  LEA R38, P3, R40, UR8, 0x2 ;  /* 0x0000000828267c11 */ /* 0x000fe2000f8610ff */
[----:B------:R-:W-:Y:S01]  /*2320*/  FFMA.FTZ R103, R98, R3, R103 ;  /* 0x0000000362677223 */ /* 0x000fe20000010067 */
[----:B------:R0:W-:Y:S01]  /*2330*/  STS.128 [R77+0x110], R4 ;  /* 0x000110044d007388 */ /* 0x0001e20000000c00 */
[----:B------:R-:W-:Y:S01]  /*2340*/  FFMA.FTZ R102, R57, R102, R108 ;  /* 0x0000006639667223 */ /* 0x000fe2000001006c */
[----:B------:R-:W-:Y:S01]  /*2350*/  LEA.HI.X R39, R40, UR9, R41, 0x2, P3 ;  /* 0x0000000928277c11 */ /* 0x000fe200098f1429 */
[----:B------:R-:W-:Y:S01]  /*2360*/  FMUL.FTZ R101, R101, R106 ;  /* 0x0000006a65657220 */ /* 0x000fe20000410000 */
[----:B------:R-:W-:Y:S01]  /*2370*/  BAR.SYNC.DEFER_BLOCKING 0x0 ;  /* 0x0000000000007b1d */ /* 0x000fe20000010000 */
[C---:B------:R-:W-:Y:S01]  /*2380*/  ISETP.GE.AND P3, PT, R2.reuse, 0x1, PT ;  /* 0x000000010200780c */ /* 0x040fe20003f66270 */
[----:B------:R-:W-:Y:S01]  /*2390*/  FADD.FTZ R112, -R45, R112 ;  /* 0x000000702d707221 */ /* 0x000fe20000010100 */
[C---:B------:R-:W-:Y:S01]  /*23a0*/  ISETP.GE.AND P4, PT, R2.reuse, 0x21, PT ;  /* 0x000000210200780c */ /* 0x040fe20003f86270 */
[----:B------:R-:W-:Y:S01]  /*23b0*/  FFMA.FTZ R101, R61, R101, R102 ;  /* 0x000000653d657223 */ /* 0x000fe20000010066 */
[C---:B------:R-:W-:Y:S01]  /*23c0*/  ISETP.GE.AND P5, PT, R2.reuse, 0x41, PT ;  /* 0x000000410200780c */ /* 0x040fe20003fa6270 */
[----:B------:R-:W-:Y:S01]  /*23d0*/  FMUL.FTZ R41, R3, R65 ;  /* 0x0000004103297220 */ /* 0x000fe20000410000 */
[----:B------:R-:W-:Y:S01]  /*23e0*/  ISETP.GE.AND P6, PT, R2, 0x61, PT ;  /* 0x000000610200780c */ /* 0x000fe20003fc6270 */
[----:B------:R-:W-:Y:S01]  /*23f0*/  FMUL.FTZ R2, R103, R66 ;  /* 0x0000004267027220 */ /* 0x000fe20000410000 */
[----:B------:R-:W-:Y:S01]  /*2400*/  FADD.FTZ R106, -R44, R106 ;  /* 0x0000006a2c6a7221 */ /* 0x000fe20000010100 */
[----:B0-----:R-:W-:-:S02]  /*2410*/  FMUL.FTZ R6, R100, R105 ;  /* 0x0000006964067220 */ /* 0x001fc40000410000 */
[----:B------:R-:W-:Y:S02]  /*2420*/  FFMA.FTZ R4, R2, R113, RZ ;  /* 0x0000007102047223 */ /* 0x000fe400000100ff */
[----:B------:R-:W-:Y:S01]  /*2430*/  FFMA.FTZ R6, R52, R6, R101 ;  /* 0x0000000634067223 */ /* 0x000fe20000010065 */
[----:B------:R-:W-:Y:S01]  /*2440*/  FMUL.FTZ R101, R107, R67 ;  /* 0x000000436b657220 */ /* 0x000fe20000410000 */
[----:B------:R-:W-:Y:S01]  /*2450*/  FFMA.FTZ R4, R41, R112, R4 ;  /* 0x0000007029047223 */ /* 0x000fe20000010004 */
[----:B------:R0:W1:Y:S01]  /*2460*/  LDS R111, [R73+0x80] ;  /* 0x00008000496f7984 */ /* 0x0000620000000800 */
[----:B------:R-:W-:Y:S05]  /*2470*/  @!P3 BRA `(.L_x_10133) ;  /* 0x000000000008b947 */ /* 0x000fea0003800000 */
[----:B------:R-:W2:Y:S04]  /*2480*/  LDS R5, [R73] ;  /* 0x0000000049057984 */ /* 0x000ea80000000800 */
[----:B--2---:R2:W-:Y:S02]  /*2490*/  REDG.E.ADD.F32.FTZ.RN.STRONG.GPU desc[UR16][R38.64], R5 ;  /* 0x00000005260079a6 */ /* 0x0045e4000c12f310 */
.L_x_10133:
[----:B------:R-:W-:Y:S05]  /*24a0*/  BSYNC.RECONVERGENT B0 ;  /* 0x0000000000007941 */ /* 0x000fea0003800200 */
.L_x_10132:
[----:B------:R-:W-:Y:S04]  /*24b0*/  BSSY.RECONVERGENT B0, `(.L_x_10134) ;  /* 0x0000003000007945 */ /* 0x000fe80003800200 */
[----:B------:R-:W-:Y:S05]  /*24c0*/  @!P4 BRA `(.L_x_10135) ;  /* 0x000000000004c947 */ /* 0x000fea0003800000 */
[----:B-1----:R3:W-:Y:S02]  /*24d0*/  REDG.E.ADD.F32.FTZ.RN.STRONG.GPU desc[UR16][R38.64+0x80], R111 ;  /* 0x0000806f260079a6 */ /* 0x0027e4000c12f310 */
.L_x_10135:
[----:B------:R-:W-:Y:S05]  /*24e0*/  BSYNC.RECONVERGENT B0 ;  /* 0x0000000000007941 */ /* 0x000fea0003800200 */
.L_x_10134:
[----:B------:R4:W0:Y:S01]  /*24f0*/  LDS R7, [R73+0x100] ;  /* 0x0001000049077984 */ /* 0x0008220000000800 */
[----:B------:R-:W-:Y:S01]  /*2500*/  BSSY.RECONVERGENT B0, `(.L_x_10136) ;  /* 0x0000006000007945 */ /* 0x000fe20003800200 */
[----:B--2---:R-:W-:Y:S01]  /*2510*/  FMUL.FTZ R5, R109, R64 ;  /* 0x000000406d057220 */ /* 0x004fe20000410000 */
[----:B------:R-:W-:Y:S01]  /*2520*/  FADD.FTZ R105, -R43, R105 ;  /* 0x000000692b697221 */ /* 0x000fe20000010100 */
[----:B------:R-:W-:Y:S01]  /*2530*/  FFMA.FTZ R4, R101, R106, R4 ;  /* 0x0000006a65047223 */ /* 0x000fe20000010004 */
[----:B------:R-:W-:Y:S06]  /*2540*/  @!P5 BRA `(.L_x_10137) ;  /* 0x000000000004d947 */ /* 0x000fec0003800000 */
[----:B0-----:R2:W-:Y:S02]  /*2550*/  REDG.E.ADD.F32.FTZ.RN.STRONG.GPU desc[UR16][R38.64+0x100], R7 ;  /* 0x00010007260079a6 */ /* 0x0015e4000c12f310 */
.L_x_10137:
[----:B------:R-:W-:Y:S05]  /*2560*/  BSYNC.RECONVERGENT B0 ;  /* 0x0000000000007941 */ /* 0x000fea0003800200 */
.L_x_10136:
[----:B-1-3--:R1:W3:Y:S01]  /*2570*/  LDS R111, [R73+0x180] ;  /* 0x00018000496f7984 */ /* 0x00a2e20000000800 */
[----:B------:R-:W-:Y:S01]  /*2580*/  BSSY.RECONVERGENT B0, `(.L_x_10138) ;  /* 0x0000004000007945 */ /* 0x000fe20003800200 */
[----:B0-2---:R-:W-:-:S03]  /*2590*/  FFMA.FTZ R7, R5, R105, R4 ;  /* 0x0000006905077223 */ /* 0x005fc60000010004 */
[----:B------:R-:W-:Y:S05]  /*25a0*/  @!P6 BRA `(.L_x_10139) ;  /* 0x000000000004e947 */ /* 0x000fea0003800000 */
[----:B---3--:R0:W-:Y:S02]  /*25b0*/  REDG.E.ADD.F32.FTZ.RN.STRONG.GPU desc[UR16][R38.64+0x180], R111 ;  /* 0x0001806f260079a6 */ /* 0x0081e4000c12f310 */
.L_x_10139:
[----:B------:R-:W-:Y:S05]  /*25c0*/  BSYNC.RECONVERGENT B0 ;  /* 0x0000000000007941 */ /* 0x000fea0003800200 */
.L_x_10138:
[----:B------:R-:W2:Y:S01]  /*25d0*/  SHFL.DOWN PT, R4, R7, 0x1, 0x1f ;  /* 0x08201f0007047f89 */ /* 0x000ea200000e0000 */
[----:B------:R-:W-:Y:S01]  /*25e0*/  ISETP.GT.AND P3, PT, R70, 0x1e, PT ;  /* 0x0000001e4600780c */ /* 0x000fe20003f64270 */
[----:B------:R-:W-:Y:S01]  /*25f0*/  FADD.FTZ R48, R41, R48 ;  /* 0x0000003029307221 */ /* 0x000fe20000010000 */
[C---:B------:R-:W-:Y:S01]  /*2600*/  FMUL.FTZ R41, R96.reuse, R107 ;  /* 0x0000006b60297220 */ /* 0x040fe20000410000 */
[----:B0-----:R-:W0:Y:S01]  /*2610*/  SHFL.DOWN PT, R39, R6, 0x1, 0x1f ;  /* 0x08201f0006277f89 */ /* 0x001e2200000e0000 */
[----:B------:R-:W-:Y:S01]  /*2620*/  FMUL.FTZ R38, R96, R103 ;  /* 0x0000006760267220 */ /* 0x000fe20000410000 */
[----:B------:R-:W-:Y:S01]  /*2630*/  FADD.FTZ R49, R5, R49 ;  /* 0x0000003105317221 */ /* 0x000fe20000010000 */
[----:B------:R-:W-:Y:S01]  /*2640*/  FMUL.FTZ R41, R106, R41 ;  /* 0x000000296a297220 */ /* 0x000fe20000410000 */
[----:B------:R-:W-:Y:S01]  /*2650*/  FADD.FTZ R51, R2, R51 ;  /* 0x0000003302337221 */ /* 0x000fe20000010000 */
[----:B------:R-:W-:Y:S01]  /*2660*/  FMUL.FTZ R38, R113, R38 ;  /* 0x0000002671267220 */ /* 0x000fe20000410000 */
[----:B------:R-:W-:Y:S01]  /*2670*/  BSSY.RECONVERGENT B0, `(.L_x_10140) ;  /* 0x0000032000007945 */ /* 0x000fe20003800200 */
[----:B------:R-:W-:Y:S01]  /*2680*/  FFMA.FTZ R41, R62, R107, R41 ;  /* 0x0000006b3e297223 */ /* 0x000fe20000010029 */
[----:B------:R-:W-:Y:S01]  /*2690*/  FADD.FTZ R50, R101, R50 ;  /* 0x0000003265327221 */ /* 0x000fe20000010000 */
[----:B------:R-:W-:-:S02]  /*26a0*/  FFMA.FTZ R103, R63, R103, R38 ;  /* 0x000000673f677223 */ /* 0x000fc40000010026 */
[----:B------:R-:W-:Y:S02]  /*26b0*/  FADD.FTZ R56, R41, R56 ;  /* 0x0000003829387221 */ /* 0x000fe40000010000 */
        /* <DEDUP_REMOVED lines=19> */
[----:B------:R-:W-:Y:S01]  /*27f0*/  ISETP.NE.AND P3, PT, R70, RZ, PT ;  /* 0x000000ff4600720c */ /* 0x000fe20003f65270 */
[C---:B------:R-:W-:Y:S01]  /*2800*/  FMUL.FTZ R39, R96.reuse, R3 ;  /* 0x0000000360277220 */ /* 0x040fe20000410000 */
[----:B------:R-:W-:Y:S01]  /*2810*/  FMUL.FTZ R96, R96, R109 ;  /* 0x0000006d60607220 */ /* 0x000fe20000410000 */
[----:B---3--:R-:W2:Y:S02]  /*2820*/  SHFL.DOWN PT, R111, R6, 0x10, 0x1f ;  /* 0x0a001f00066f7f89 */ /* 0x008ea400000e0000 */
[----:B------:R-:W-:Y:S01]  /*2830*/  FMUL.FTZ R39, R112, R39 ;  /* 0x0000002770277220 */ /* 0x000fe20000410000 */
[----:B------:R-:W-:-:S03]  /*2840*/  FMUL.FTZ R96, R105, R96 ;  /* 0x0000006069607220 */ /* 0x000fc60000410000 */
[----:B------:R-:W-:Y:S01]  /*2850*/  FFMA.FTZ R2, R58, R3, R39 ;  /* 0x000000033a027223 */ /* 0x000fe20000010027 */
[----:B------:R-:W-:-:S03]  /*2860*/  FFMA.FTZ R96, R53, R109, R96 ;  /* 0x0000006d35607223 */ /* 0x000fc60000010060 */
        /* <DEDUP_REMOVED lines=18> */
.L_x_10141:
[----:B------:R-:W-:Y:S05]  /*2990*/  BSYNC.RECONVERGENT B0 ;  /* 0x0000000000007941 */ /* 0x000fea0003800200 */
.L_x_10140:
[----:B------:R-:W-:-:S04]  /*29a0*/  UIADD3 UR4, UPT, UPT, UR4, 0x1, URZ ;  /* 0x0000000104047890 */ /* 0x000fc8000fffe0ff */
[----:B------:R-:W-:-:S09]  /*29b0*/  UISETP.GE.AND UP0, UPT, UR4, UR11, UPT ;  /* 0x0000000b0400728c */ /* 0x000fd2000bf06270 */
[----:B------:R-:W-:Y:S05]  /*29c0*/  BRA.U !UP0, `(.L_x_10142) ;  /* 0xffffffed08687547 */ /* 0x000fea000b83ffff */
.L_x_10128:
[----:B------:R-:W-:Y:S06]  /*29d0*/  BAR.SYNC.DEFER_BLOCKING 0x0 ;  /* 0x0000000000007b1d */ /* 0x000fec0000010000 */
[----:B------:R-:W-:Y:S02]  /*29e0*/  F2F.F16.F32 R2, R48 ;  /* 0x0000003000027304 */ /* 0x000fe40000200800 */
[----:B------:R-:W2:Y:S01]  /*29f0*/  LDC.64 R28, c[0x0][0x4f8] ;  /* 0x00013e00ff1c7b82 */ /* 0x000ea20000000a00 */
[----:B------:R-:W3:Y:S05]  /*2a00*/  LDCU.64 UR4, c[0x0][0x500] ;  /* 0x0000a000ff0477ac */ /* 0x000eea0008000a00 */
[----:B------:R-:W-:Y:S02]  /*2a10*/  F2F.F16.F32 R50, R50 ;  /* 0x0000003200327304 */ /* 0x000fe40000200800 */
[----:B------:R-:W5:Y:S01]  /*2a20*/  LDC.64 R30, c[0x0][0x550] ;  /* 0x00015400ff1e7b82 */ /* 0x000f620000000a00 */
[----:B------:R-:W4:Y:S05]  /*2a30*/  LDG.E.64 R8, desc[UR16][R8.64] ;  /* 0x0000001008087981 */ /* 0x000f2a000c1e1b00 */
[----:B------:R-:W0:Y:S01]  /*2a40*/  F2F.F16.F32 R49, R49 ;  /* 0x0000003100317304 */ /* 0x000e220000200800 */
[----:B------:R-:W-:-:S04]  /*2a50*/  IADD3 R82, P4, PT, R82, -0x100, RZ ;  /* 0xffffff0052527810 */ /* 0x000fc80007f9e0ff */
[----:B------:R-:W-:-:S03]  /*2a60*/  IADD3.X R83, PT, PT, R83, -0x1, RZ, P4, !PT ;  /* 0xffffffff53537810 */ /* 0x000fc600027fe4ff */
[----:B------:R-:W1:Y:S01]  /*2a70*/  F2F.F16.F32 R51, R51 ;  /* 0x0000003300337304 */ /* 0x000e620000200800 */
[----:B0-----:R-:W-:Y:S01]  /*2a80*/  PRMT R49, R50, 0x5410, R49 ;  /* 0x0000541032317816 */ /* 0x001fe20000000031 */
[----:B----4-:R-:W-:Y:S01]  /*2a90*/  STS.64 [R71], R8 ;  /* 0x0000000847007388 */ /* 0x010fe20000000a00 */
[----:B------:R-:W-:-:S03]  /*2aa0*/  NOP ;  /* 0x0000000000007918 */ /* 0x000fc60000000000 */
[----:B------:R-:W0:Y:S02]  /*2ab0*/  LDS.64 R6, [R71] ;  /* 0x0000000047067984 */ /* 0x000e240000000a00 */
[----:B0-----:R-:W-:Y:S02]  /*2ac0*/  HADD2.F32 R3, -RZ, R6.H0_H0 ;  /* 0x20000006ff037230 */ /* 0x001fe40000004100 */
[----:B------:R-:W-:-:S03]  /*2ad0*/  HADD2.F32 R5, -RZ, R7.H0_H0 ;  /* 0x20000007ff057230 */ /* 0x000fc60000004100 */
[--C-:B------:R-:W-:Y:S01]  /*2ae0*/  FADD.FTZ R0, R3, R78.reuse ;  /* 0x0000004e03007221 */ /* 0x100fe20000010000 */
[--C-:B------:R-:W-:Y:S01]  /*2af0*/  SHF.R.U64 R3, R6, 0x10, R7.reuse ;  /* 0x0000001006037819 */ /* 0x100fe20000001207 */
[----:B------:R-:W-:Y:S01]  /*2b00*/  FADD.FTZ R4, R5, R78 ;  /* 0x0000004e05047221 */ /* 0x000fe20000010000 */
[----:B------:R-:W-:Y:S01]  /*2b10*/  SHF.R.U32.HI R5, RZ, 0x10, R7 ;  /* 0x00000010ff057819 */ /* 0x000fe20000011607 */
[----:B------:R-:W-:Y:S01]  /*2b20*/  BAR.SYNC.DEFER_BLOCKING 0x0 ;  /* 0x0000000000007b1d */ /* 0x000fe20000010000 */
[----:B------:R-:W-:Y:S01]  /*2b30*/  FSETP.GTU.FTZ.AND P0, PT, R0, 20, PT ;  /* 0x41a000000000780b */ /* 0x000fe20003f1c000 */
[----:B------:R-:W-:Y:S01]  /*2b40*/  HADD2.F32 R3, -RZ, R3.H0_H0 ;  /* 0x20000003ff037230 */ /* 0x000fe20000004100 */
[----:B------:R-:W-:Y:S01]  /*2b50*/  FSETP.GTU.FTZ.AND P2, PT, R4, 20, PT ;  /* 0x41a000000400780b */ /* 0x000fe20003f5c000 */
[----:B------:R-:W-:-:S03]  /*2b60*/  HADD2.F32 R5, -RZ, R5.H0_H0 ;  /* 0x20000005ff057230 */ /* 0x000fc60000004100 */
[--C-:B------:R-:W-:Y:S02]  /*2b70*/  FADD.FTZ R3, R3, R78.reuse ;  /* 0x0000004e03037221 */ /* 0x100fe40000010000 */
[----:B------:R-:W-:-:S03]  /*2b80*/  FADD.FTZ R5, R5, R78 ;  /* 0x0000004e05057221 */ /* 0x000fc60000010000 */
[----:B------:R-:W-:Y:S02]  /*2b90*/  FSETP.GTU.FTZ.AND P1, PT, R3, 20, PT ;  /* 0x41a000000300780b */ /* 0x000fe40003f3c000 */
[----:B------:R-:W-:Y:S01]  /*2ba0*/  FSETP.GTU.FTZ.AND P3, PT, R5, 20, PT ;  /* 0x41a000000500780b */ /* 0x000fe20003f7c000 */
[----:B------:R-:W-:Y:S01]  /*2bb0*/  @!P0 FMUL.FTZ R0, R0, -1.4426950216293334961 ;  /* 0xbfb8aa3b00008820 */ /* 0x000fe20000410000 */
[----:B------:R-:W-:-:S05]  /*2bc0*/  @!P2 FMUL.FTZ R4, R4, -1.4426950216293334961 ;  /* 0xbfb8aa3b0404a820 */ /* 0x000fca0000410000 */
[----:B------:R-:W0:Y:S04]  /*2bd0*/  @!P0 MUFU.EX2 R0, R0 ;  /* 0x0000000000008308 */ /* 0x000e280000000800 */
[----:B------:R-:W4:Y:S01]  /*2be0*/  @!P2 MUFU.EX2 R4, R4 ;  /* 0x000000040004a308 */ /* 0x000f220000000800 */
[----:B------:R-:W-:Y:S01]  /*2bf0*/  @!P1 FMUL.FTZ R7, R3, -1.4426950216293334961 ;  /* 0xbfb8aa3b03079820 */ /* 0x000fe20000410000 */
[----:B------:R-:W-:Y:S01]  /*2c00*/  @!P3 FMUL.FTZ R9, R5, -1.4426950216293334961 ;  /* 0xbfb8aa3b0509b820 */ /* 0x000fe20000410000 */
[----:B------:R-:W-:-:S04]  /*2c10*/  IMAD.WIDE.U32 R2, R2, 0x10000, RZ ;  /* 0x0001000002027825 */ /* 0x000fc800078e00ff */
[----:B------:R-:W3:Y:S01]  /*2c20*/  @!P1 MUFU.EX2 R7, R7 ;  /* 0x0000000700079308 */ /* 0x000ee20000000800 */
[----:B------:R-:W-:Y:S01]  /*2c30*/  LOP3.LUT R5, R49, R3, RZ, 0xfc, !PT ;  /* 0x0000000331057212 */ /* 0x000fe200078efcff */
[----:B0-----:R-:W-:Y:S02]  /*2c40*/  @!P0 FADD.FTZ R6, R0, 1 ;  /* 0x3f80000000068421 */ /* 0x001fe40000010000 */
[----:B------:R-:W0:Y:S01]  /*2c50*/  @!P3 MUFU.EX2 R9, R9 ;  /* 0x000000090009b308 */ /* 0x000e220000000800 */
[----:B----4-:R-:W-:Y:S01]  /*2c60*/  @!P2 FADD.FTZ R8, R4, 1 ;  /* 0x3f8000000408a421 */ /* 0x010fe20000010000 */
[----:B-1----:R-:W-:Y:S02]  /*2c70*/  LOP3.LUT R4, R2, R51, RZ, 0xfc, !PT ;  /* 0x0000003302047212 */ /* 0x002fe400078efcff */
[----:B------:R-:W1:Y:S03]  /*2c80*/  @!P0 MUFU.RCP R25, R6 ;  /* 0x0000000600198308 */ /* 0x000e660000001000 */
[----:B------:R2:W-:Y:S01]  /*2c90*/  STS.64 [R71], R4 ;  /* 0x0000000447007388 */ /* 0x0005e20000000a00 */
[----:B------:R-:W-:Y:S01]  /*2ca0*/  NOP ;  /* 0x0000000000007918 */ /* 0x000fe20000000000 */
[----:B---3--:R-:W-:-:S02]  /*2cb0*/  @!P1 FADD.FTZ R0, R7, 1 ;  /* 0x3f80000007009421 */ /* 0x008fc40000010000 */
[----:B------:R-:W3:Y:S01]  /*2cc0*/  LDS.64 R2, [R71] ;  /* 0x0000000047027984 */ /* 0x000ee20000000a00 */
[----:B------:R4:W5:Y:S01]  /*2cd0*/  @!P2 MUFU.RCP R27, R8 ;  /* 0x00000008001ba308 */ /* 0x0009620000001000 */
[----:B0-----:R-:W-:Y:S01]  /*2ce0*/  @!P3 FADD.FTZ R7, R9, 1 ;  /* 0x3f8000000907b421 */ /* 0x001fe20000010000 */
[----:B-1----:R-:W-:-:S06]  /*2cf0*/  @!P0 FMUL.FTZ R54, R54, R25 ;  /* 0x0000001936368220 */ /* 0x002fcc0000410000 */
[----:B------:R-:W0:Y:S01]  /*2d00*/  @!P1 MUFU.RCP R0, R0 ;  /* 0x0000000000009308 */ /* 0x000e220000001000 */
[----:B----4-:R-:W-:-:S04]  /*2d10*/  SHF.L.U32 R8, R60, 0x7, RZ ;  /* 0x000000073c087819 */ /* 0x010fc800000006ff */
[----:B------:R-:W-:-:S03]  /*2d20*/  SHF.R.S32.HI R9, RZ, 0x1f, R8 ;  /* 0x0000001fff097819 */ /* 0x000fc60000011408 */
[----:B------:R-:W1:Y:S01]  /*2d30*/  @!P3 MUFU.RCP R24, R7 ;  /* 0x000000070018b308 */ /* 0x000e620000001000 */
[----:B--2---:R-:W-:-:S04]  /*2d40*/  IMAD.WIDE.U32 R4, R28, UR18, R8 ;  /* 0x000000121c047c25 */ /* 0x004fc8000f8e0008 */
[----:B-----5:R-:W-:Y:S01]  /*2d50*/  @!P2 FMUL.FTZ R56, R56, R27 ;  /* 0x0000001b3838a220 */ /* 0x020fe20000410000 */
[----:B------:R-:W-:Y:S01]  /*2d60*/  IADD3 R80, P2, PT, R80, -0x100, RZ ;  /* 0xffffff0050507810 */ /* 0x000fe20007f5e0ff */
[----:B------:R-:W-:Y:S02]  /*2d70*/  IMAD R5, R29, UR18, R5 ;  /* 0x000000121d057c24 */ /* 0x000fe4000f8e0205 */
[----:B------:R-:W-:Y:S01]  /*2d80*/  F2F.F16.F32 R26, R56 ;  /* 0x00000038001a7304 */ /* 0x000fe20000200800 */
[----:B------:R-:W-:Y:S01]  /*2d90*/  IADD3.X R81, PT, PT, R81, -0x1, RZ, P2, !PT ;  /* 0xffffffff51517810 */ /* 0x000fe200017fe4ff */
[----:B------:R-:W-:-:S04]  /*2da0*/  IMAD.WIDE.U32 R4, R99, UR4, R4 ;  /* 0x0000000463047c25 */ /* 0x000fc8000f8e0004 */
[----:B0-----:R-:W-:Y:S01]  /*2db0*/  @!P1 FMUL.FTZ R55, R55, R0 ;  /* 0x0000000037379220 */ /* 0x001fe20000410000 */
[----:B------:R-:W-:Y:S01]  /*2dc0*/  IADD3 R79, P1, PT, R79, -0x100, RZ ;  /* 0xffffff004f4f7810 */ /* 0x000fe20007f3e0ff */
[----:B------:R-:W-:Y:S01]  /*2dd0*/  IMAD R0, R99, UR5, R5 ;  /* 0x0000000563007c24 */ /* 0x000fe2000f8e0205 */
[----:B------:R-:W0:Y:S01]  /*2de0*/  LDCU.64 UR4, c[0x0][0x520] ;  /* 0x0000a400ff0477ac */ /* 0x000e220008000a00 */
[----:B------:R-:W2:Y:S01]  /*2df0*/  F2F.F16.F32 R6, R55 ;  /* 0x0000003700067304 */ /* 0x000ea20000200800 */
[----:B------:R-:W-:Y:S01]  /*2e00*/  IADD3.X R76, PT, PT, R76, -0x1, RZ, P1, !PT ;  /* 0xffffffff4c4c7810 */ /* 0x000fe20000ffe4ff */
[----:B-1----:R-:W-:Y:S01]  /*2e10*/  @!P3 FMUL.FTZ R59, R59, R24 ;  /* 0x000000183b3bb220 */ /* 0x002fe20000410000 */
[----:B------:R-:W-:Y:S02]  /*2e20*/  LEA R24, P0, R4, R30, 0x1 ;  /* 0x0000001e04187211 */ /* 0x000fe400078008ff */
[----:B------:R-:W-:Y:S02]  /*2e30*/  IADD3 R84, P3, PT, R84, -0x100, RZ ;  /* 0xffffff0054547810 */ /* 0x000fe40007f7e0ff */
[----:B------:R-:W-:Y:S01]  /*2e40*/  LEA.HI.X R25, R4, R31, R0, 0x1, P0 ;  /* 0x0000001f04197211 */ /* 0x000fe200000f0c00 */
[----:B------:R-:W1:Y:S01]  /*2e50*/  F2F.F16.F32 R29, R59 ;  /* 0x0000003b001d7304 */ /* 0x000e620000200800 */
[----:B------:R-:W4:Y:S01]  /*2e60*/  LDC.64 R30, c[0x0][0x518] ;  /* 0x00014600ff1e7b82 */ /* 0x000f220000000a00 */
[----:B------:R-:W-:Y:S01]  /*2e70*/  IADD3.X R85, PT, PT, R85, -0x1, RZ, P3, !PT ;  /* 0xffffffff55557810 */ /* 0x000fe20001ffe4ff */
[----:B------:R-:W-:-:S05]  /*2e80*/  IMAD.WIDE.U32 R4, R16, 0x8, R24 ;  /* 0x0000000810047825 */ /* 0x000fca00078e0018 */
[----:B------:R5:W0:Y:S01]  /*2e90*/  F2F.F16.F32 R27, R54 ;  /* 0x00000036001b7304 */ /* 0x000a220000200800 */
[----:B---3--:R3:W-:Y:S01]  /*2ea0*/  STG.E.64 desc[UR16][R4.64], R2 ;  /* 0x0000000204007986 */ /* 0x0087e2000c101b10 */
[----:B--2---:R-:W-:Y:S01]  /*2eb0*/  IMAD.WIDE.U32 R6, R6, 0x10000, RZ ;  /* 0x0001000006067825 */ /* 0x004fe200078e00ff */
[----:B-1----:R-:W-:-:S03]  /*2ec0*/  PRMT R29, R26, 0x5410, R29 ;  /* 0x000054101a1d7816 */ /* 0x002fc6000000001d */
[----:B-----5:R-:W-:Y:S01]  /*2ed0*/  FADD.FTZ R54, R54, R91 ;  /* 0x0000005b36367221 */ /* 0x020fe20000010000 */
[----:B------:R-:W-:-:S03]  /*2ee0*/  LOP3.LUT R25, R29, R7, RZ, 0xfc, !PT ;  /* 0x000000071d197212 */ /* 0x000fc600078efcff */
[----:B------:R-:W-:Y:S01]  /*2ef0*/  FADD.FTZ R55, R54, R55 ;  /* 0x0000003736377221 */ /* 0x000fe20000010000 */
[----:B0-----:R-:W-:Y:S01]  /*2f00*/  LOP3.LUT R24, R6, R27, RZ, 0xfc, !PT ;  /* 0x0000001b06187212 */ /* 0x001fe200078efcff */
[----:B------:R-:W-:Y:S01]  /*2f10*/  BAR.SYNC.DEFER_BLOCKING 0x0 ;  /* 0x0000000000007b1d */ /* 0x000fe20000010000 */
[----:B----4-:R-:W-:-:S04]  /*2f20*/  IMAD.WIDE.U32 R8, R30, UR18, R8 ;  /* 0x000000121e087c25 */ /* 0x010fc8000f8e0008 */
[----:B------:R-:W-:Y:S01]  /*2f30*/  FADD.FTZ R56, R55, R56 ;  /* 0x0000003837387221 */ /* 0x000fe20000010000 */
[----:B------:R-:W-:Y:S02]  /*2f40*/  IMAD R9, R31, UR18, R9 ;  /* 0x000000121f097c24 */ /* 0x000fe4000f8e0209 */
[----:B------:R-:W3:Y:S01]  /*2f50*/  LDC.64 R26, c[0x0][0x560] ;  /* 0x00015800ff1a7b82 */ /* 0x000ee20000000a00 */
[----:B------:R-:W-:Y:S01]  /*2f60*/  FADD.FTZ R91, R56, R59 ;  /* 0x0000003b385b7221 */ /* 0x000fe20000010000 */
[----:B------:R-:W-:-:S04]  /*2f70*/  IMAD.WIDE.U32 R8, R99, UR4, R8 ;  /* 0x0000000463087c25 */ /* 0x000fc8000f8e0008 */
[----:B------:R-:W-:Y:S01]  /*2f80*/  IMAD R0, R99, UR5, R9 ;  /* 0x0000000563007c24 */ /* 0x000fe2000f8e0209 */
[----:B------:R-:W-:Y:S01]  /*2f90*/  STS.64 [R71], R24 ;  /* 0x0000001847007388 */ /* 0x000fe20000000a00 */
[----:B------:R-:W-:-:S03]  /*2fa0*/  NOP ;  /* 0x0000000000007918 */ /* 0x000fc60000000000 */
[----:B------:R-:W0:Y:S01]  /*2fb0*/  LDS.64 R6, [R71] ;  /* 0x0000000047067984 */ /* 0x000e220000000a00 */
[----:B---3--:R-:W-:-:S04]  /*2fc0*/  LEA R2, P0, R8, R26, 0x1 ;  /* 0x0000001a08027211 */ /* 0x008fc800078008ff */
[----:B------:R-:W-:Y:S02]  /*2fd0*/  LEA.HI.X R3, R8, R27, R0, 0x1, P0 ;  /* 0x0000001b08037211 */ /* 0x000fe400000f0c00 */
[----:B------:R-:W-:Y:S02]  /*2fe0*/  ISETP.GT.AND P0, PT, R75, 0x1, PT ;  /* 0x000000014b00780c */ /* 0x000fe40003f04270 */
[----:B------:R-:W-:Y:S01]  /*2ff0*/  MOV R75, R60 ;  /* 0x0000003c004b7202 */ /* 0x000fe20000000f00 */
[----:B------:R-:W-:-:S05]  /*3000*/  IMAD.WIDE.U32 R2, R16, 0x8, R2 ;  /* 0x0000000810027825 */ /* 0x000fca00078e0002 */
[----:B0-----:R0:W-:Y:S05]  /*3010*/  STG.E.64 desc[UR16][R2.64], R6 ;  /* 0x0000000602007986 */ /* 0x0011ea000c101b10 */
[----:B------:R-:W-:Y:S05]  /*3020*/  @P0 BRA `(.L_x_10143) ;  /* 0xffffffd800400947 */ /* 0x000fea000383ffff */
.L_x_10119:
        /* <DEDUP_REMOVED lines=34> */
.L_x_10145:
[----:B------:R-:W-:Y:S05]  /*3250*/  BSYNC.RECONVERGENT B0 ;  /* 0x0000000000007941 */ /* 0x000fea0003800200 */
.L_x_10144:
        /* <DEDUP_REMOVED lines=26> */
.L_x_10147:
[----:B------:R-:W-:Y:S05]  /*3400*/  BSYNC.RECONVERGENT B0 ;  /* 0x0000000000007941 */ /* 0x000fea0003800200 */
.L_x_10146:
        /* <DEDUP_REMOVED lines=10> */
.L_x_10149:
        /* <DEDUP_REMOVED lines=24> */
.L_x_10148:
[----:B------:R-:W-:Y:S05]  /*3630*/  EXIT ;  /* 0x000000000000794d */ /* 0x000fea0003800000 */
.L_x_10150:
        /* <DEDUP_REMOVED lines=12> */
.L_x_10558:


//--------------------- .text._Z25selective_scan_bwd_kernelI32Selective_Scan_bwd_kernel_traitsILi32ELi4ELb1ELb0ELb1ELb1ELb1EN3c104HalfEfEEv12SSMParamsBwd --------------------------
	.section	.text._Z25selective_scan_bwd_kernelI32Selective_Scan_bwd_kernel_traitsILi32ELi4ELb1ELb0ELb1ELb1ELb1EN3c104HalfEfEEv12SSMParamsBwd,"ax",@progbits
	.align	128
        .global         _Z25selective_scan_bwd_kernelI32Selective_Scan_bwd_kernel_traitsILi32ELi4ELb1ELb0ELb1ELb1ELb1EN3c104HalfEfEEv12SSMParamsBwd
        .type           _Z25selective_scan_bwd_kernelI32Selective_Scan_bwd_kernel_traitsILi32ELi4ELb1ELb0ELb1ELb1ELb1EN3c104HalfEfEEv12SSMParamsBwd,@function
        .size           _Z25selective_scan_bwd_kernelI32Selective_Scan_bwd_kernel_traitsILi32ELi4ELb1ELb0ELb1ELb1ELb1EN3c104HalfEfEEv12SSMParamsBwd,(.L_x_10559 - _Z25selective_scan_bwd_kernelI32Selective_Scan_bwd_kernel_traitsILi32ELi4ELb1ELb0ELb1ELb1ELb1EN3c104HalfEfEEv12SSMParamsBwd)
        .other          _Z25selective_scan_bwd_kernelI32Selective_Scan_bwd_kernel_traitsILi32ELi4ELb1ELb0ELb1ELb1ELb1EN3c104HalfEfEEv12SSMParamsBwd,@"STO_CUDA_ENTRY STV_DEFAULT"
_Z25selective_scan_bwd_kernelI32Selective_Scan_bwd_kernel_traitsILi32ELi4ELb1ELb0ELb1ELb1ELb1EN3c104HalfEfEEv12SSMParamsBwd:
.text._Z25selective_scan_bwd_kernelI32Selective_Scan_bwd_kernel_traitsILi32ELi4ELb1ELb0ELb1ELb1ELb1EN3c104HalfEfEEv12SSMParamsBwd:
        /* <DEDUP_REMOVED lines=136> */
[----:B------:R-:W-:Y:S01]  /*0880*/  LOP3.LUT R94, R12, 0x1f, RZ, 0xc0, !PT ;  /* 0x0000001f0c5e7812 */ /* 0x000fe200078ec0ff */
[----:B------:R-:W-:Y:S01]  /*0890*/  IMAD R3, R5, UR18, R3 ;  /* 0x0000001205037c24 */ /* 0x000fe2000f8e0203 */
[----:B------:R-:W-:Y:S01]  /*08a0*/  IADD3 R5, PT, PT, R78, 0x110, RZ ;  /* 0x000001104e057810 */ /* 0x000fe20007ffe0ff */
[----:B------:R-:W-:Y:S01]  /*08b0*/  IMAD R87, R99, UR7, R11 ;  /* 0x0000000763577c24 */ /* 0x000fe2000f8e020b */
[C---:B------:R-:W-:Y:S01]  /*08c0*/  IADD3 R75, PT, PT, R12.reuse, 0x200, RZ ;  /* 0x000002000c4b7810 */ /* 0x040fe20007ffe0ff */
[----:B------:R-:W-:Y:S01]  /*08d0*/  IMAD.WIDE.U32 R2, R23, UR10, R2 ;  /* 0x0000000a17027c25 */ /* 0x000fe2000f8e0002 */
[----:B------:R-:W-:-:S03]  /*08e0*/  LEA R92, R12, UR4, 0x2 ;  /* 0x000000040c5c7c11 */ /* 0x000fc6000f8e10ff */
[----:B------:R-:W-:Y:S01]  /*08f0*/  IMAD R85, R99, UR9, R9 ;  /* 0x0000000963557c24 */ /* 0x000fe2000f8e0209 */
[----:B------:R-:W-:Y:S01]  /*0900*/  IADD3 R73, PT, PT, R3, R73, RZ ;  /* 0x0000004903497210 */ /* 0x000fe20007ffe0ff */
[----:B------:R-:W-:-:S07]  /*0910*/  IMAD R74, R12, -0xc, R5 ;  /* 0xfffffff40c4a7824 */ /* 0x000fce00078e0205 */
.L_x_10176:
        /* <DEDUP_REMOVED lines=8> */
[----:B------:R-:W-:-:S07]  /*09a0*/  IADD3 R67, PT, PT, R76, -0x1, RZ ;  /* 0xffffffff4c437810 */ /* 0x000fce0007ffe0ff */
[----:B------:R-:W3:Y:S01]  /*09b0*/  LDC.64 R30, c[0x0][0x418] ;  /* 0x00010600ff1e7b82 */ /* 0x000ee20000000a00 */
[----:B------:R-:W4:Y:S01]  /*09c0*/  LDG.E.64 R6, desc[UR16][R6.64] ;  /* 0x0000001006067981 */ /* 0x000f22000c1e1b00 */
[----:B------:R-:W-:Y:S02]  /*09d0*/  MOV R4, R84 ;  /* 0x0000005400047202 */ /* 0x000fe40000000f00 */
[----:B------:R-:W-:Y:S01]  /*09e0*/  MOV R5, R81 ;  /* 0x0000005100057202 */ /* 0x000fe20000000f00 */
[----:B0-----:R-:W-:-:S03]  /*09f0*/  ULEA UR5, UR5, UR4, 0x18 ;  /* 0x0000000405057291 */ /* 0x001fc6000f8ec0ff */
[----:B------:R-:W0:Y:S01]  /*0a00*/  LDC.64 R32, c[0x0][0x488] ;  /* 0x00012200ff207b82 */ /* 0x000e220000000a00 */
[----:B------:R-:W-:Y:S02]  /*0a10*/  IMAD.WIDE.U32 R20, R12, 0x8, R4 ;  /* 0x000000080c147825 */ /* 0x000fe400078e0004 */
[----:B-1----:R-:W-:-:S05]  /*0a20*/  LEA R69, R72, UR5, 0x3 ;  /* 0x0000000548457c11 */ /* 0x002fca000f8e18ff */
[----:B----4-:R1:W-:Y:S01]  /*0a30*/  STS.64 [R69], R6 ;  /* 0x0000000645007388 */ /* 0x0103e20000000a00 */
[----:B------:R-:W-:-:S03]  /*0a40*/  NOP ;  /* 0x0000000000007918 */ /* 0x000fc60000000000 */
[----:B------:R-:W-:Y:S01]  /*0a50*/  LDS.64 R4, [R69] ;  /* 0x0000000045047984 */ /* 0x000fe20000000a00 */
[----:B------:R-:W-:Y:S06]  /*0a60*/  BAR.SYNC.DEFER_BLOCKING 0x0 ;  /* 0x0000000000007b1d */ /* 0x000fec0000010000 */
[----:B------:R-:W4:Y:S01]  /*0a70*/  LDG.E.64 R24, desc[UR16][R20.64] ;  /* 0x0000001014187981 */ /* 0x000f22000c1e1b00 */
[----:B-1----:R-:W-:Y:S02]  /*0a80*/  MOV R6, R82 ;  /* 0x0000005200067202 */ /* 0x002fe40000000f00 */
[----:B------:R-:W-:-:S03]  /*0a90*/  MOV R7, R79 ;  /* 0x0000004f00077202 */ /* 0x000fc60000000f00 */
[----:B------:R-:W-:Y:S01]  /*0aa0*/  IMAD.WIDE.U32 R26, R12, 0x8, R6 ;  /* 0x000000080c1a7825 */ /* 0x000fe200078e0006 */
[----:B----4-:R2:W-:Y:S01]  /*0ab0*/  STS.64 [R69], R24 ;  /* 0x0000001845007388 */ /* 0x0105e20000000a00 */
[----:B------:R-:W-:-:S03]  /*0ac0*/  NOP ;  /* 0x0000000000007918 */ /* 0x000fc60000000000 */
[----:B------:R-:W1:Y:S01]  /*0ad0*/  LDS.64 R34, [R69] ;  /* 0x0000000045227984 */ /* 0x000e620000000a00 */
[----:B------:R-:W-:Y:S06]  /*0ae0*/  BAR.SYNC.DEFER_BLOCKING 0x0 ;  /* 0x0000000000007b1d */ /* 0x000fec0000010000 */
[----:B------:R-:W4:Y:S01]  /*0af0*/  LDG.E.64 R26, desc[UR16][R26.64] ;  /* 0x000000101a1a7981 */ /* 0x000f22000c1e1b00 */
[----:B------:R-:W-:Y:S01]  /*0b00*/  SHF.L.U32 R22, R67, 0x7, RZ ;  /* 0x0000000743167819 */ /* 0x000fe200000006ff */
[----:B------:R-:W-:Y:S01]  /*0b10*/  HFMA2 R23, -RZ, RZ, 0, 0 ;  /* 0x00000000ff177431 */ /* 0x000fe200000001ff */
[----:B------:R-:W-:Y:S03]  /*0b20*/  BSSY.RECONVERGENT B0, `(.L_x_10152) ;  /* 0x0000038000007945 */ /* 0x000fe60003800200 */
[----:B--2---:R-:W-:-:S04]  /*0b30*/  IMAD.WIDE.U32 R24, R28, UR18, R22 ;  /* 0x000000121c187c25 */ /* 0x004fc8000f8e0016 */
[----:B------:R-:W-:Y:S01]  /*0b40*/  IMAD R25, R29, UR18, R25 ;  /* 0x000000121d197c24 */ /* 0x000fe2000f8e0219 */
[--C-:B-1----:R-:W-:Y:S01]  /*0b50*/  SHF.R.U64 R65, R34, 0x10, R35.reuse ;  /* 0x0000001022417819 */ /* 0x102fe20000001223 */
[----:B------:R-:W-:Y:S01]  /*0b60*/  HADD2.F32 R29, -RZ, R35.H0_H0 ;  /* 0x20000023ff1d7230 */ /* 0x000fe20000004100 */
[----:B------:R-:W-:Y:S01]  /*0b70*/  SHF.R.U32.HI R28, RZ, 0x10, R35 ;  /* 0x00000010ff1c7819 */ /* 0x000fe20000011623 */
[----:B---3--:R-:W-:-:S04]  /*0b80*/  IMAD.WIDE.U32 R24, R99, R30, R24 ;  /* 0x0000001e63187225 */ /* 0x008fc800078e0018 */
[----:B-----5:R-:W-:Y:S01]  /*0b90*/  FADD.FTZ R66, R29, R88 ;  /* 0x000000581d427221 */ /* 0x020fe20000010000 */
[----:B------:R-:W-:Y:S02]  /*0ba0*/  IMAD R0, R99, R31, R25 ;  /* 0x0000001f63007224 */ /* 0x000fe400078e0219 */
[----:B------:R-:W-:Y:S02]  /*0bb0*/  HADD2.F32 R25, -RZ, R28.H0_H0 ;  /* 0x2000001cff197230 */ /* 0x000fe40000004100 */
[----:B------:R-:W-:-:S03]  /*0bc0*/  HADD2.F32 R65, -RZ, R65.H0_H0 ;  /* 0x20000041ff417230 */ /* 0x000fc60000004100 */
[--C-:B------:R-:W-:Y:S02]  /*0bd0*/  FADD.FTZ R64, R25, R88.reuse ;  /* 0x0000005819407221 */ /* 0x100fe40000010000 */
[----:B------:R-:W-:-:S03]  /*0be0*/  FADD.FTZ R65, R65, R88 ;  /* 0x0000005841417221 */ /* 0x000fc60000010000 */
[----:B------:R-:W-:Y:S02]  /*0bf0*/  FSETP.GTU.FTZ.AND P1, PT, R64, 20, PT ;  /* 0x41a000004000780b */ /* 0x000fe40003f3c000 */
[----:B------:R-:W-:Y:S01]  /*0c00*/  FSETP.GTU.FTZ.AND P3, PT, R65, 20, PT ;  /* 0x41a000004100780b */ /* 0x000fe20003f7c000 */
[----:B----4-:R1:W-:Y:S01]  /*0c10*/  STS.64 [R69], R26 ;  /* 0x0000001a45007388 */ /* 0x0103e20000000a00 */
[----:B------:R-:W-:-:S03]  /*0c20*/  NOP ;  /* 0x0000000000007918 */ /* 0x000fc60000000000 */
[----:B------:R2:W3:Y:S01]  /*0c30*/  LDS.64 R6, [R69] ;  /* 0x0000000045067984 */ /* 0x0004e20000000a00 */
[----:B-1----:R-:W-:Y:S01]  /*0c40*/  HADD2.F32 R27, -RZ, R34.H0_H0 ;  /* 0x20000022ff1b7230 */ /* 0x002fe20000004100 */
[----:B0-----:R-:W-:-:S04]  /*0c50*/  LEA R26, P0, R24, R32, 0x1 ;  /* 0x00000020181a7211 */ /* 0x001fc800078008ff */
[----:B------:R-:W-:Y:S01]  /*0c60*/  FADD.FTZ R68, R27, R88 ;  /* 0x000000581b447221 */ /* 0x000fe20000010000 */
[----:B------:R-:W-:Y:S02]  /*0c70*/  LEA.HI.X R27, R24, R33, R0, 0x1, P0 ;  /* 0x00000021181b7211 */ /* 0x000fe400000f0c00 */
[----:B------:R-:W-:Y:S02]  /*0c80*/  FSETP.GTU.FTZ.AND P0, PT, R66, 20, PT ;  /* 0x41a000004200780b */ /* 0x000fe40003f1c000 */
[----:B------:R-:W-:Y:S01]  /*0c90*/  FSETP.GTU.FTZ.AND P2, PT, R68, 20, PT ;  /* 0x41a000004400780b */ /* 0x000fe20003f5c000 */
[----:B------:R-:W-:-:S12]  /*0ca0*/  IMAD.WIDE.U32 R24, R12, 0x8, R26 ;  /* 0x000000080c187825 */ /* 0x000fd800078e001a */
[----:B--2---:R-:W-:Y:S05]  /*0cb0*/  @P2 BRA `(.L_x_10153) ;  /* 0x0000000000782947 */ /* 0x004fea0003800000 */
        /* <DEDUP_REMOVED lines=30> */
.L_x_10153:
[----:B------:R-:W-:Y:S05]  /*0ea0*/  BSYNC.RECONVERGENT B0 ;  /* 0x0000000000007941 */ /* 0x000fea0003800200 */
.L_x_10152:
        /* <DEDUP_REMOVED lines=32> */
.L_x_10155:
[----:B------:R-:W-:Y:S05]  /*10b0*/  BSYNC.RECONVERGENT B0 ;  /* 0x0000000000007941 */ /* 0x000fea0003800200 */
.L_x_10154:
        /* <DEDUP_REMOVED lines=32> */
.L_x_10157:
[----:B------:R-:W-:Y:S05]  /*12c0*/  BSYNC.RECONVERGENT B0 ;  /* 0x0000000000007941 */ /* 0x000fea0003800200 */
.L_x_10156:
        /* <DEDUP_REMOVED lines=32> */
.L_x_10159:
[----:B------:R-:W-:Y:S05]  /*14d0*/  BSYNC.RECONVERGENT B0 ;  /* 0x0000000000007941 */ /* 0x000fea0003800200 */
.L_x_10158:
[----:B------:R-:W-:Y:S08]  /*14e0*/  BAR.SYNC.DEFER_BLOCKING 0x0 ;  /* 0x0000000000007b1d */ /* 0x000ff00000010000 */
[----:B------:R-:W0:Y:S08]  /*14f0*/  LDC.64 R30, c[0x0][0x420] ;  /* 0x00010800ff1e7b82 */ /* 0x000e300000000a00 */
[----:B------:R-:W1:Y:S08]  /*1500*/  LDC.64 R32, c[0x0][0x428] ;  /* 0x00010a00ff207b82 */ /* 0x000e700000000a00 */
[----:B------:R-:W2:Y:S01]  /*1510*/  LDC.64 R34, c[0x0][0x478] ;  /* 0x00011e00ff227b82 */ /* 0x000ea20000000a00 */
[--C-:B---3--:R-:W-:Y:S01]  /*1520*/  SHF.R.U32.HI R60, RZ, 0x10, R7.reuse ;  /* 0x00000010ff3c7819 */ /* 0x108fe20000011607 */
[----:B------:R-:W3:Y:S01]  /*1530*/  LDG.E.64 R26, desc[UR16][R24.64] ;  /* 0x00000010181a7981 */ /* 0x000ee2000c1e1b00 */
[----:B------:R-:W-:Y:S01]  /*1540*/  HADD2.F32 R62, -RZ, R7.H0_H0 ;  /* 0x20000007ff3e7230 */ /* 0x000fe20000004100 */
[----:B------:R-:W-:Y:S01]  /*1550*/  SHF.R.U64 R63, R6, 0x10, R7 ;  /* 0x00000010063f7819 */ /* 0x000fe20000001207 */
        /* <DEDUP_REMOVED lines=9> */
[----:B---3--:R-:W-:Y:S01]  /*15f0*/  STS.64 [R69], R26 ;  /* 0x0000001a45007388 */ /* 0x008fe20000000a00 */
[----:B------:R-:W-:-:S03]  /*1600*/  NOP ;  /* 0x0000000000007918 */ /* 0x000fc60000000000 */
[----:B------:R-:W1:Y:S01]  /*1610*/  LDS.64 R34, [R69] ;  /* 0x0000000045227984 */ /* 0x000e620000000a00 */
[----:B------:R-:W-:Y:S06]  /*1620*/  BAR.SYNC.DEFER_BLOCKING 0x0 ;  /* 0x0000000000007b1d */ /* 0x000fec0000010000 */
[----:B------:R-:W2:Y:S01]  /*1630*/  LDG.E.64 R32, desc[UR16][R32.64] ;  /* 0x0000001020207981 */ /* 0x000ea2000c1e1b00 */
[----:B------:R-:W-:Y:S01]  /*1640*/  HADD2.F32 R60, -RZ, R60.H0_H0 ;  /* 0x2000003cff3c7230 */ /* 0x000fe20000004100 */
[----:B0-----:R-:W-:Y:S01]  /*1650*/  UISETP.NE.U32.AND UP0, UPT, UR8, URZ, UPT ;  /* 0x000000ff0800728c */ /* 0x001fe2000bf05070 */
[----:B------:R-:W-:-:S03]  /*1660*/  HADD2.F32 R63, -RZ, R63.H0_H0 ;  /* 0x2000003fff3f7230 */ /* 0x000fc60000004100 */
[----:B------:R-:W-:Y:S01]  /*1670*/  UISETP.NE.AND.EX UP0, UPT, UR9, URZ, UPT, UP0 ;  /* 0x000000ff0900728c */ /* 0x000fe2000bf05300 */
[--C-:B-1----:R-:W-:Y:S01]  /*1680*/  SHF.R.U32.HI R28, RZ, 0x10, R35.reuse ;  /* 0x00000010ff1c7819 */ /* 0x102fe20000011623 */
[----:B------:R-:W-:Y:S01]  /*1690*/  HADD2.F32 R29, -RZ, R35.H0_H0 ;  /* 0x20000023ff1d7230 */ /* 0x000fe20000004100 */
[----:B------:R-:W-:Y:S01]  /*16a0*/  SHF.R.U64 R0, R34, 0x10, R35 ;  /* 0x0000001022007819 */ /* 0x000fe20000001223 */
[----:B------:R-:W-:Y:S02]  /*16b0*/  HADD2.F32 R30, -RZ, R34.H0_H0 ;  /* 0x20000022ff1e7230 */ /* 0x000fe40000004100 */
[----:B------:R-:W-:Y:S02]  /*16c0*/  HADD2.F32 R28, -RZ, R28.H0_H0 ;  /* 0x2000001cff1c7230 */ /* 0x000fe40000004100 */
[----:B------:R-:W-:Y:S01]  /*16d0*/  FMUL.FTZ R31, R29, -1.4426950216293334961 ;  /* 0xbfb8aa3b1d1f7820 */ /* 0x000fe20000410000 */
[----:B------:R-:W-:Y:S02]  /*16e0*/  HADD2.F32 R0, -RZ, R0.H0_H0 ;  /* 0x20000000ff007230 */ /* 0x000fe40000004100 */
[----:B------:R-:W-:Y:S01]  /*16f0*/  FMUL.FTZ R26, R30, -1.4426950216293334961 ;  /* 0xbfb8aa3b1e1a7820 */ /* 0x000fe20000410000 */
[----:B------:R-:W-:-:S02]  /*1700*/  FMUL.FTZ R34, R28, -1.4426950216293334961 ;  /* 0xbfb8aa3b1c227820 */ /* 0x000fc40000410000 */
[----:B------:R-:W-:Y:S01]  /*1710*/  MUFU.EX2 R31, R31 ;  /* 0x0000001f001f7308 */ /* 0x000fe20000000800 */
[----:B------:R-:W-:-:S03]  /*1720*/  FMUL.FTZ R27, R0, -1.4426950216293334961 ;  /* 0xbfb8aa3b001b7820 */ /* 0x000fc60000410000 */
[----:B------:R-:W0:Y:S04]  /*1730*/  MUFU.EX2 R34, R34 ;  /* 0x0000002200227308 */ /* 0x000e280000000800 */
[----:B------:R-:W1:Y:S04]  /*1740*/  MUFU.EX2 R27, R27 ;  /* 0x0000001b001b7308 */ /* 0x000e680000000800 */
[----:B------:R-:W3:Y:S01]  /*1750*/  MUFU.EX2 R26, R26 ;  /* 0x0000001a001a7308 */ /* 0x000ee20000000800 */
[----:B0-----:R-:W-:Y:S01]  /*1760*/  FADD.FTZ R37, R34, 1 ;  /* 0x3f80000022257421 */ /* 0x001fe20000010000 */
[----:B-1----:R-:W-:-:S05]  /*1770*/  FADD.FTZ R35, R27, 1 ;  /* 0x3f8000001b237421 */ /* 0x002fca0000010000 */
[----:B------:R-:W-:Y:S01]  /*1780*/  MUFU.RCP R37, R37 ;  /* 0x0000002500257308 */ /* 0x000fe20000001000 */
[----:B---3--:R-:W-:-:S07]  /*1790*/  FADD.FTZ R26, R26, 1 ;  /* 0x3f8000001a1a7421 */ /* 0x008fce0000010000 */
[----:B------:R-:W-:Y:S08]  /*17a0*/  MUFU.RCP R35, R35 ;  /* 0x0000002300237308 */ /* 0x000ff00000001000 */
[----:B------:R-:W-:Y:S01]  /*17b0*/  MUFU.RCP R43, R26 ;  /* 0x0000001a002b7308 */ /* 0x000fe20000001000 */
[----:B--2---:R0:W-:Y:S01]  /*17c0*/  STS.64 [R69], R32 ;  /* 0x0000002045007388 */ /* 0x0041e20000000a00 */
[----:B------:R-:W-:-:S03]  /*17d0*/  NOP ;  /* 0x0000000000007918 */ /* 0x000fc60000000000 */
[----:B------:R-:W1:Y:S01]  /*17e0*/  LDS.64 R24, [R69] ;  /* 0x0000000045187984 */ /* 0x000e620000000a00 */
[----:B0-----:R-:W-:-:S06]  /*17f0*/  FADD.FTZ R32, R31, 1 ;  /* 0x3f8000001f207421 */ /* 0x001fcc0000010000 */
[----:B------:R-:W0:Y:S02]  /*1800*/  MUFU.RCP R32, R32 ;  /* 0x0000002000207308 */ /* 0x000e240000001000 */
[----:B0-----:R-:W-:-:S04]  /*1810*/  FADD.FTZ R34, -R32, 1 ;  /* 0x3f80000020227421 */ /* 0x001fc80000010100 */
[C---:B------:R-:W-:Y:S01]  /*1820*/  FFMA.FTZ R34, R29.reuse, R34, 1 ;  /* 0x3f8000001d227423 */ /* 0x040fe20000010022 */
[----:B------:R-:W-:Y:S01]  /*1830*/  FMUL.FTZ R29, R29, R32 ;  /* 0x000000201d1d7220 */ /* 0x000fe20000410000 */
[--C-:B-1----:R-:W-:Y:S01]  /*1840*/  SHF.R.U32.HI R33, RZ, 0x10, R25.reuse ;  /* 0x00000010ff217819 */ /* 0x102fe20000011619 */
[----:B------:R-:W-:Y:S01]  /*1850*/  HADD2.F32 R31, -RZ, R25.H0_H0 ;  /* 0x20000019ff1f7230 */ /* 0x000fe20000004100 */
[----:B------:R-:W-:Y:S01]  /*1860*/  SHF.R.U64 R42, R24, 0x10, R25 ;  /* 0x00000010182a7819 */ /* 0x000fe20000001219 */
[----:B------:R-:W-:Y:S02]  /*1870*/  FADD.FTZ R25, -R37, 1 ;  /* 0x3f80000025197421 */ /* 0x000fe40000010100 */
[----:B------:R-:W-:Y:S02]  /*1880*/  HADD2.F32 R33, -RZ, R33.H0_H0 ;  /* 0x20000021ff217230 */ /* 0x000fe40000004100 */
[----:B------:R-:W-:Y:S01]  /*1890*/  FMUL.FTZ R7, R62, R31 ;  /* 0x0000001f3e077220 */ /* 0x000fe20000410000 */
[----:B------:R-:W-:-:S02]  /*18a0*/  HADD2.F32 R42, -RZ, R42.H0_H0 ;  /* 0x2000002aff2a7230 */ /* 0x000fc40000004100 */
[----:B------:R-:W-:Y:S01]  /*18b0*/  FFMA.FTZ R25, R28, R25, 1 ;  /* 0x3f8000001c197423 */ /* 0x000fe20000010019 */
[----:B------:R-:W-:Y:S01]  /*18c0*/  FMUL.FTZ R62, R62, R29 ;  /* 0x0000001d3e3e7220 */ /* 0x000fe20000410000 */
[----:B------:R-:W-:Y:S01]  /*18d0*/  FMUL.FTZ R36, R60, R33 ;  /* 0x000000213c247220 */ /* 0x000fe20000410000 */
[----:B------:R-:W-:Y:S01]  /*18e0*/  FMUL.FTZ R7, R32, R7 ;  /* 0x0000000720077220 */ /* 0x000fe20000410000 */
[----:B------:R-:W-:Y:S02]  /*18f0*/  FMUL.FTZ R26, R63, R42 ;  /* 0x0000002a3f1a7220 */ /* 0x000fe40000410000 */
[----:B------:R-:W-:Y:S01]  /*1900*/  FMUL.FTZ R36, R37, R36 ;  /* 0x0000002425247220 */ /* 0x000fe20000410000 */
[----:B------:R-:W-:Y:S01]  /*1910*/  FMUL.FTZ R27, R7, R34 ;  /* 0x00000022071b7220 */ /* 0x000fe20000410000 */
[----:B------:R-:W-:Y:S01]  /*1920*/  FADD.FTZ R7, -R35, 1 ;  /* 0x3f80000023077421 */ /* 0x000fe20000010100 */
[----:B------:R-:W-:Y:S02]  /*1930*/  HADD2.F32 R34, -RZ, R6.H0_H0 ;  /* 0x20000006ff227230 */ /* 0x000fe40000004100 */
[----:B------:R-:W-:Y:S01]  /*1940*/  FMUL.FTZ R39, R36, R25 ;  /* 0x0000001924277220 */ /* 0x000fe20000410000 */
[----:B------:R-:W-:-:S02]  /*1950*/  HADD2.F32 R36, -RZ, R24.H0_H0 ;  /* 0x20000018ff247230 */ /* 0x000fc40000004100 */
[----:B------:R-:W-:Y:S01]  /*1960*/  FFMA.FTZ R25, R0, R7, 1 ;  /* 0x3f80000000197423 */ /* 0x000fe20000010007 */
[----:B------:R-:W-:Y:S01]  /*1970*/  FMUL.FTZ R26, R35, R26 ;  /* 0x0000001a231a7220 */ /* 0x000fe20000410000 */
[C---:B------:R-:W-:Y:S01]  /*1980*/  FADD.FTZ R7, -R43.reuse, 1 ;  /* 0x3f8000002b077421 */ /* 0x040fe20000010100 */
[----:B------:R-:W-:Y:S01]  /*1990*/  F2F.F16.F32 R27, R27 ;  /* 0x0000001b001b7304 */ /* 0x000fe20000200800 */
[----:B------:R-:W-:Y:S01]  /*19a0*/  FMUL.FTZ R6, R34, R36 ;  /* 0x0000002422067220 */ /* 0x000fe20000410000 */
[----:B------:R-:W-:Y:S01]  /*19b0*/  FMUL.FTZ R25, R26, R25 ;  /* 0x000000191a197220 */ /* 0x000fe20000410000 */
[----:B------:R-:W-:Y:S01]  /*19c0*/  FFMA.FTZ R7, R30, R7, 1 ;  /* 0x3f8000001e077423 */ /* 0x000fe20000010007 */
[----:B------:R-:W-:Y:S01]  /*19d0*/  FMUL.FTZ R37, R28, R37 ;  /* 0x000000251c257220 */ /* 0x000fe20000410000 */
[----:B------:R-:W-:Y:S01]  /*19e0*/  FMUL.FTZ R6, R43, R6 ;  /* 0x000000062b067220 */ /* 0x000fe20000410000 */
[----:B------:R-:W-:Y:S01]  /*19f0*/  FMUL.FTZ R43, R30, R43 ;  /* 0x0000002b1e2b7220 */ /* 0x000fe20000410000 */
[----:B------:R-:W-:Y:S01]  /*1a00*/  FMUL.FTZ R30, R0, R35 ;  /* 0x00000023001e7220 */ /* 0x000fe20000410000 */
[----:B------:R-:W0:Y:S01]  /*1a10*/  F2F.F16.F32 R24, R39 ;  /* 0x0000002700187304 */ /* 0x000e220000200800 */
[----:B------:R-:W-:Y:S01]  /*1a20*/  FMUL.FTZ R38, R6, R7 ;  /* 0x0000000706267220 */ /* 0x000fe20000410000 */
[----:B------:R-:W-:-:S06]  /*1a30*/  FMUL.FTZ R0, R34, R43 ;  /* 0x0000002b22007220 */ /* 0x000fcc0000410000 */
[----:B------:R-:W1:Y:S01]  /*1a40*/  F2F.F16.F32 R25, R25 ;  /* 0x0000001900197304 */ /* 0x000e620000200800 */
[----:B0-----:R-:W-:-:S07]  /*1a50*/  PRMT R41, R27, 0x5410, R24 ;  /* 0x000054101b297816 */ /* 0x001fce0000000018 */
[----:B------:R-:W0:Y:S01]  /*1a60*/  F2F.F16.F32 R45, R38 ;  /* 0x00000026002d7304 */ /* 0x000e220000200800 */
[----:B------:R-:W2:Y:S01]  /*1a70*/  LDC.64 R26, c[0x0][0x508] ;  /* 0x00014200ff1a7b82 */ /* 0x000ea20000000a00 */
[----:B-1----:R-:W-:-:S07]  /*1a80*/  IMAD.WIDE.U32 R6, R25, 0x10000, RZ ;  /* 0x0001000019067825 */ /* 0x002fce00078e00ff */
[----:B------:R-:W1:Y:S01]  /*1a90*/  LDC.64 R24, c[0x0][0x558] ;  /* 0x00015600ff187b82 */ /* 0x000e620000000a00 */
[----:B------:R-:W-:Y:S02]  /*1aa0*/  LOP3.LUT R41, R41, R7, RZ, 0xfc, !PT ;  /* 0x0000000729297212 */ /* 0x000fe400078efcff */
[----:B0-----:R-:W-:-:S05]  /*1ab0*/  LOP3.LUT R40, R6, R45, RZ, 0xfc, !PT ;  /* 0x0000002d06287212 */ /* 0x001fca00078efcff */
[----:B------:R-:W-:Y:S01]  /*1ac0*/  BAR.SYNC.DEFER_BLOCKING 0x0 ;  /* 0x0000000000007b1d */ /* 0x000fe20000010000 */
[----:B--2---:R-:W-:-:S04]  /*1ad0*/  IMAD.WIDE.U32 R38, R26, UR18, R22 ;  /* 0x000000121a267c25 */ /* 0x004fc8000f8e0016 */
[----:B------:R-:W-:Y:S02]  /*1ae0*/  IMAD R39, R27, UR18, R39 ;  /* 0x000000121b277c24 */ /* 0x000fe4000f8e0227 */
[----:B----4-:R-:W-:-:S04]  /*1af0*/  IMAD.WIDE.U32 R26, R99, UR6, R38 ;  /* 0x00000006631a7c25 */ /* 0x010fc8000f8e0026 */
[----:B------:R-:W-:Y:S01]  /*1b00*/  IMAD R27, R99, UR7, R27 ;  /* 0x00000007631b7c24 */ /* 0x000fe2000f8e021b */
[----:B-1----:R-:W-:Y:S01]  /*1b10*/  LEA R24, P0, R26, R24, 0x1 ;  /* 0x000000181a187211 */ /* 0x002fe200078008ff */
[----:B------:R-:W-:Y:S01]  /*1b20*/  STS.64 [R69], R40 ;  /* 0x0000002845007388 */ /* 0x000fe20000000a00 */
[----:B------:R-:W-:-:S03]  /*1b30*/  NOP ;  /* 0x0000000000007918 */ /* 0x000fc60000000000 */
[----:B------:R-:W0:Y:S01]  /*1b40*/  LDS.64 R6, [R69] ;  /* 0x0000000045067984 */ /* 0x000e220000000a00 */
[----:B------:R-:W-:-:S03]  /*1b50*/  LEA.HI.X R25, R26, R25, R27, 0x1, P0 ;  /* 0x000000191a197211 */ /* 0x000fc600000f0c1b */
[----:B------:R-:W-:-:S05]  /*1b60*/  IMAD.WIDE.U32 R24, R12, 0x8, R24 ;  /* 0x000000080c187825 */ /* 0x000fca00078e0018 */
[----:B0-----:R0:W-:Y:S01]  /*1b70*/  STG.E.64 desc[UR16][R24.64], R6 ;  /* 0x0000000618007986 */ /* 0x0011e2000c101b10 */
        /* <DEDUP_REMOVED lines=27> */
.L_x_10160:
[----:B------:R-:W2:Y:S01]  /*1d30*/  LDCU UR4, c[0x0][0x38c] ;  /* 0x00007180ff0477ac */ /* 0x000ea20008000800 */
[--C-:B------:R-:W-:Y:S01]  /*1d40*/  SHF.R.U64 R58, R4, 0x10, R5.reuse ;  /* 0x00000010043a7819 */ /* 0x100fe20000001205 */
[----:B------:R-:W-:Y:S02]  /*1d50*/  HADD2.F32 R61, -RZ, R4.H0_H0 ;  /* 0x20000004ff3d7230 */ /* 0x000fe40000004100 */
[----:B------:R-:W-:Y:S01]  /*1d60*/  FMUL.FTZ R63, R63, R30 ;  /* 0x0000001e3f3f7220 */ /* 0x000fe20000410000 */
[----:B------:R-:W-:Y:S01]  /*1d70*/  SHF.R.U32.HI R53, RZ, 0x10, R5 ;  /* 0x00000010ff357819 */ /* 0x000fe20000011605 */
[----:B------:R-:W-:Y:S02]  /*1d80*/  HADD2.F32 R59, -RZ, R5.H0_H0 ;  /* 0x20000005ff3b7230 */ /* 0x000fe40000004100 */
[----:B------:R-:W-:Y:S01]  /*1d90*/  FMUL.FTZ R60, R60, R37 ;  /* 0x000000253c3c7220 */ /* 0x000fe20000410000 */
[----:B------:R-:W-:Y:S02]  /*1da0*/  HADD2.F32 R58, -RZ, R58.H0_H0 ;  /* 0x2000003aff3a7230 */ /* 0x000fe40000004100 */
[----:B------:R-:W-:Y:S01]  /*1db0*/  FFMA.FTZ R4, R0, R61, R91 ;  /* 0x0000003d00047223 */ /* 0x000fe2000001005b */
[----:B------:R-:W-:Y:S01]  /*1dc0*/  HADD2.F32 R53, -RZ, R53.H0_H0 ;  /* 0x20000035ff357230 */ /* 0x000fe20000004100 */
[----:B------:R-:W-:-:S02]  /*1dd0*/  CS2R R56, SRZ ;  /* 0x0000000000387805 */ /* 0x000fc4000001ff00 */
[----:B------:R-:W-:Y:S01]  /*1de0*/  CS2R R54, SRZ ;  /* 0x0000000000367805 */ /* 0x000fe2000001ff00 */
[C---:B------:R-:W-:Y:S01]  /*1df0*/  FFMA.FTZ R5, R63.reuse, R58, R4 ;  /* 0x0000003a3f057223 */ /* 0x040fe20000010004 */
[-C--:B------:R-:W-:Y:S01]  /*1e00*/  FMUL.FTZ R52, R0, R97.reuse ;  /* 0x0000006100347220 */ /* 0x080fe20000410000 */
[CC--:B------:R-:W-:Y:S01]  /*1e10*/  FMUL.FTZ R51, R62.reuse, R97.reuse ;  /* 0x000000613e337220 */ /* 0x0c0fe20000410000 */
[----:B------:R-:W-:Y:S01]  /*1e20*/  FMUL.FTZ R50, R63, R97 ;  /* 0x000000613f327220 */ /* 0x000fe20000410000 */
[----:B------:R-:W-:Y:S01]  /*1e30*/  FFMA.FTZ R5, R62, R59, R5 ;  /* 0x0000003b3e057223 */ /* 0x000fe20000010005 */
[C---:B------:R-:W-:Y:S01]  /*1e40*/  FMUL.FTZ R49, R60.reuse, R97 ;  /* 0x000000613c317220 */ /* 0x040fe20000410000 */
[----:B--2---:R-:W-:Y:S02]  /*1e50*/  UISETP.GE.AND UP0, UPT, UR4, 0x1, UPT ;  /* 0x000000010400788c */ /* 0x004fe4000bf06270 */
[----:B------:R-:W-:Y:S01]  /*1e60*/  FFMA.FTZ R91, R60, R53, R5 ;  /* 0x000000353c5b7223 */ /* 0x000fe20000010005 */
[----:B------:R-:W-:Y:S06]  /*1e70*/  BAR.SYNC.DEFER_BLOCKING 0x0 ;  /* 0x0000000000007b1d */ /* 0x000fec0000010000 */
[----:B------:R-:W-:Y:S05]  /*1e80*/  BRA.U !UP0, `(.L_x_10161) ;  /* 0x00000015080c7547 */ /* 0x000fea000b800000 */
[----:B01----:R-:W0:Y:S01]  /*1e90*/  LDC.64 R24, c[0x0][0x440] ;  /* 0x00011000ff187b82 */ /* 0x003e220000000a00 */
[----:B------:R-:W-:Y:S01]  /*1ea0*/  MOV R4, R80 ;  /* 0x0000005000047202 */ /* 0x000fe20000000f00 */
[----:B------:R-:W-:Y:S01]  /*1eb0*/  HFMA2 R57, -RZ, RZ, 0, 0 ;  /* 0x00000000ff397431 */ /* 0x000fe200000001ff */
[----:B------:R-:W-:Y:S01]  /*1ec0*/  MOV R5, R77 ;  /* 0x0000004d00057202 */ /* 0x000fe20000000f00 */
[----:B------:R-:W-:Y:S01]  /*1ed0*/  FMUL.FTZ R47, R61, R68 ;  /* 0x000000443d2f7220 */ /* 0x000fe20000410000 */
[----:B------:R-:W-:Y:S01]  /*1ee0*/  ISETP.NE.AND P0, PT, R76, 0x1, PT ;  /* 0x000000014c00780c */ /* 0x000fe20003f05270 */
[----:B------:R-:W-:Y:S01]  /*1ef0*/  FMUL.FTZ R46, R58, R65 ;  /* 0x000000413a2e7220 */ /* 0x000fe20000410000 */
[----:B------:R-:W-:Y:S01]  /*1f00*/  SHF.L.U32 R98, R67, 0x8, RZ ;  /* 0x0000000843627819 */ /* 0x000fe200000006ff */
[----:B------:R-:W1:Y:S01]  /*1f10*/  LDC.64 R26, c[0x0][0x448] ;  /* 0x00011200ff1a7b82 */ /* 0x000e620000000a00 */
[----:B------:R-:W-:Y:S01]  /*1f20*/  SHF.L.U32 R96, R76, 0x8, RZ ;  /* 0x000000084c607819 */ /* 0x000fe200000006ff */
[----:B------:R-:W-:Y:S01]  /*1f30*/  FMUL.FTZ R45, R59, R66 ;  /* 0x000000423b2d7220 */ /* 0x000fe20000410000 */
[----:B------:R-:W-:Y:S01]  /*1f40*/  IADD3 R34, P2, PT, R22, R2, RZ ;  /* 0x0000000216227210 */ /* 0x000fe20007f5e0ff */
[----:B------:R-:W-:Y:S01]  /*1f50*/  FMUL.FTZ R44, R53, R64 ;  /* 0x00000040352c7220 */ /* 0x000fe20000410000 */
[C---:B------:R-:W-:Y:S01]  /*1f60*/  ISETP.NE.AND P1, PT, R12.reuse, RZ, PT ;  /* 0x000000ff0c00720c */ /* 0x040fe20003f25270 */
[----:B------:R-:W-:Y:S01]  /*1f70*/  IMAD.WIDE.U32 R36, R12, 0x8, R4 ;  /* 0x000000080c247825 */ /* 0x000fe200078e0004 */
[----:B------:R-:W-:Y:S01]  /*1f80*/  IADD3 R48, PT, PT, R76, -0x2, RZ ;  /* 0xfffffffe4c307810 */ /* 0x000fe20007ffe0ff */
[----:B------:R-:W2:Y:S01]  /*1f90*/  LDC.64 R70, c[0x0][0x3e0] ;  /* 0x0000f800ff467b82 */ /* 0x000ea20000000a00 */
[----:B------:R-:W-:Y:S01]  /*1fa0*/  IADD3 R90, PT, PT, R22, R12, RZ ;  /* 0x0000000c165a7210 */ /* 0x000fe20007ffe0ff */
[----:B------:R-:W3:Y:S01]  /*1fb0*/  LDCU UR10, c[0x0][0x394] ;  /* 0x00007280ff0a77ac */ /* 0x000ee20008000800 */
[----:B------:R-:W-:-:S02]  /*1fc0*/  ISETP.EQ.AND P0, PT, R12, RZ, P0 ;  /* 0x000000ff0c00720c */ /* 0x000fc40000702270 */
[----:B------:R-:W-:Y:S01]  /*1fd0*/  LOP3.LUT R98, R98, 0x100, RZ, 0xc0, !PT ;  /* 0x0000010062627812 */ /* 0x000fe200078ec0ff */
[----:B------:R-:W4:Y:S01]  /*1fe0*/  LDCU UR11, c[0x0][0x38c] ;  /* 0x00007180ff0b77ac */ /* 0x000f220008000800 */
[----:B------:R-:W-:Y:S01]  /*1ff0*/  LOP3.LUT R96, R96, 0x100, RZ, 0xc0, !PT ;  /* 0x0000010060607812 */ /* 0x000fe200078ec0ff */
[----:B------:R-:W0:Y:S01]  /*2000*/  LDC.64 R28, c[0x0][0x3c0] ;  /* 0x0000f000ff1c7b82 */ /* 0x000e220000000a00 */
[----:B------:R-:W-:Y:S01]  /*2010*/  IADD3.X R35, PT, PT, RZ, R73, RZ, P2, !PT ;  /* 0x00000049ff237210 */ /* 0x000fe200017fe4ff */
[----:B------:R-:W0:Y:S01]  /*2020*/  LDCU UR7, c[0x0][0x388] ;  /* 0x00007100ff0777ac */ /* 0x000e220008000800 */
[----:B------:R-:W0:Y:S05]  /*2030*/  LDCU.64 UR8, c[0x0][0x540] ;  /* 0x0000a800ff0877ac */ /* 0x000e2a0008000a00 */
[----:B------:R-:W0:Y:S01]  /*2040*/  LDC.64 R30, c[0x0][0x3a8] ;  /* 0x0000ea00ff1e7b82 */ /* 0x000e220000000a00 */
[----:B------:R-:W-:-:S07]  /*2050*/  UMOV UR4, URZ ;  /* 0x000000ff00047c82 */ /* 0x000fce0008000000 */
[----:B---34-:R-:W0:Y:S02]  /*2060*/  LDC.64 R32, c[0x0][0x4f0] ;  /* 0x00013c00ff207b82 */ /* 0x018e240000000a00 */
.L_x_10175:
[----:B0-2---:R-:W-:-:S04]  /*2070*/  IMAD.WIDE.U32 R4, R70, UR4, RZ ;  /* 0x0000000446047c25 */ /* 0x005fc8000f8e00ff */
[----:B------:R-:W-:Y:S01]  /*2080*/  IMAD R5, R71, UR4, R5 ;  /* 0x0000000447057c24 */ /* 0x000fe2000f8e0205 */
[----:B------:R-:W-:-:S04]  /*2090*/  LEA R42, P2, R4, R36, 0x1 ;  /* 0x00000024042a7211 */ /* 0x000fc800078408ff */
[----:B------:R-:W-:-:S05]  /*20a0*/  LEA.HI.X R43, R4, R37, R5, 0x1, P2 ;  /* 0x00000025042b7211 */ /* 0x000fca00010f0c05 */
        /* <DEDUP_REMOVED lines=15> */
[----:B0-----:R-:W-:Y:S01]  /*21a0*/  IADD3 R38, PT, PT, R98, UR4, RZ ;  /* 0x0000000462267c10 */ /* 0x001fe2000fffe0ff */
[----:B------:R-:W-:Y:S03]  /*21b0*/  BSSY.RECONVERGENT B0, `(.L_x_10162) ;  /* 0x0000027000007945 */ /* 0x000fe60003800200 */
[----:B------:R-:W-:Y:S02]  /*21c0*/  SEL R38, R38, R75, !P1 ;  /* 0x0000004b26267207 */ /* 0x000fe40004800000 */
[----:B------:R-:W-:Y:S02]  /*21d0*/  ISETP.NE.AND P1, PT, R12, 0x1f, PT ;  /* 0x0000001f0c00780c */ /* 0x000fe40003f25270 */
[----:B------:R-:W-:Y:S01]  /*21e0*/  LEA R39, R38, UR5, 0x2 ;  /* 0x0000000526277c11 */ /* 0x000fe2000f8e10ff */
[----:B--2---:R-:W-:Y:S01]  /*21f0*/  STS.64 [R69], R4 ;  /* 0x0000000445007388 */ /* 0x004fe20000000a00 */
[----:B------:R-:W-:-:S03]  /*2200*/  NOP ;  /* 0x0000000000007918 */ /* 0x000fc60000000000 */
[----:B------:R-:W1:Y:S01]  /*2210*/  LDS.64 R6, [R69] ;  /* 0x0000000045067984 */ /* 0x000e620000000a00 */
[----:B---3--:R-:W-:-:S04]  /*2220*/  FMUL.FTZ R43, R100, 1.4426950216293334961 ;  /* 0x3fb8aa3b642b7820 */ /* 0x008fc80000410000 */
[C---:B------:R-:W-:Y:S01]  /*2230*/  FMUL.FTZ R110, R43.reuse, R68 ;  /* 0x000000442b6e7220 */ /* 0x040fe20000410000 */
[C---:B------:R-:W-:Y:S01]  /*2240*/  FMUL.FTZ R101, R43.reuse, R65 ;  /* 0x000000412b657220 */ /* 0x040fe20000410000 */
[C---:B------:R-:W-:Y:S01]  /*2250*/  FMUL.FTZ R102, R43.reuse, R66 ;  /* 0x000000422b667220 */ /* 0x040fe20000410000 */
        /* <DEDUP_REMOVED lines=25> */
[----:B------:R0:W1:Y:S01]  /*23f0*/  LDS R43, [R4+0x548] ;  /* 0x00054800042b7984 */ /* 0x0000620000000800 */
[----:B------:R-:W-:Y:S05]  /*2400*/  BRA `(.L_x_10164) ;  /* 0x0000000000047947 */ /* 0x000fea0003800000 */
.L_x_10163:
[----:B------:R2:W3:Y:S02]  /*2410*/  LDS R43, [R92+0xd4c] ;  /* 0x000d4c005c2b7984 */ /* 0x0004e40000000800 */
.L_x_10164:
[----:B------:R-:W-:Y:S05]  /*2420*/  BSYNC.RECONVERGENT B0 ;  /* 0x0000000000007941 */ /* 0x000fea0003800200 */
.L_x_10162:
[----:B------:R-:W4:Y:S01]  /*2430*/  @P0 LDC R5, c[0x0][0x38c] ;  /* 0x0000e300ff050b82 */ /* 0x000f220000000800 */
[----:B------:R-:W-:Y:S01]  /*2440*/  MOV R6, RZ ;  /* 0x000000ff00067202 */ /* 0x000fe20000000f00 */
[----:B----4-:R-:W-:-:S04]  /*2450*/  @P0 IMAD R5, R48, R5, UR4 ;  /* 0x0000000430050e24 */ /* 0x010fc8000f8e0205 */
[----:B0-----:R-:W-:-:S05]  /*2460*/  @P0 IMAD.WIDE R4, R5, 0x8, R18 ;  /* 0x0000000805040825 */ /* 0x001fca00078e0212 */
        /* <DEDUP_REMOVED lines=11> */
[----:B------:R-:W-:Y:S01]  /*2520*/  FFMA.FTZ R114, R101, R38, R106 ;  /* 0x0000002665727223 */ /* 0x000fe2000001006a */
[----:B0-----:R-:W-:Y:S01]  /*2530*/  FMUL.FTZ R5, R110, R101 ;  /* 0x000000656e057220 */ /* 0x001fe20000410000 */
[----:B------:R-:W0:Y:S01]  /*2540*/  S2UR UR6, SR_CgaCtaId ;  /* 0x00000000000679c3 */ /* 0x000e220000008800 */
[----:B------:R-:W1:Y:S01]  /*2550*/  SHFL.UP PT, R109, R39, 0x1, RZ ;  /* 0x04200000276d7989 */ /* 0x000e6200000e00ff */
[----:B------:R-:W-:Y:S01]  /*2560*/  UMOV UR5, 0x400 ;  /* 0x0000040000057882 */ /* 0x000fe20000000000 */
[----:B------:R-:W-:Y:S01]  /*2570*/  FMUL.FTZ R5, R102, R5 ;  /* 0x0000000566057220 */ /* 0x000fe20000410000 */
[----:B------:R-:W-:Y:S01]  /*2580*/  ISETP.NE.AND P3, PT, R12, 0x1f, PT ;  /* 0x0000001f0c00780c */ /* 0x000fe20003f65270 */
[----:B------:R-:W3:Y:S01]  /*2590*/  SHFL.DOWN PT, R112, R7, 0x1, 0x1f ;  /* 0x08201f0007707f89 */ /* 0x000ee200000e0000 */
[----:B------:R-:W-:Y:S01]  /*25a0*/  BSSY.RECONVERGENT B0, `(.L_x_10165) ;  /* 0x000007f000007945 */ /* 0x000fe20003800200 */
[----:B------:R-:W-:-:S02]  /*25b0*/  FMUL.FTZ R38, R108, R5 ;  /* 0x000000056c267220 */ /* 0x000fc40000410000 */
[----:B------:R-:W5:Y:S04]  /*25c0*/  SHFL.DOWN PT, R111, R114, 0x1, 0x1f ;  /* 0x08201f00726f7f89 */ /* 0x000f6800000e0000 */
[----:B------:R-:W2:Y:S01]  /*25d0*/  SHFL.UP PT, R5, R38, 0x1, RZ ;  /* 0x0420000026057989 */ /* 0x000ea200000e00ff */
[----:B0-----:R-:W-:Y:S01]  /*25e0*/  ULEA UR5, UR6, UR5, 0x18 ;  /* 0x0000000506057291 */ /* 0x001fe2000f8ec0ff */
[----:B-1----:R-:W-:-:S03]  /*25f0*/  FFMA.FTZ R4, R38, R109, R39 ;  /* 0x0000006d26047223 */ /* 0x002fc60000010027 */
[----:B------:R-:W-:Y:S01]  /*2600*/  ULEA UR6, UR4, UR5, 0x3 ;  /* 0x0000000504067291 */ /* 0x000fe2000f8e18ff */
[----:B---3--:R-:W-:Y:S01]  /*2610*/  @P2 FMUL.FTZ R109, R112, R7 ;  /* 0x00000007706d2220 */ /* 0x008fe20000410000 */
[----:B------:R-:W-:Y:S01]  /*2620*/  FSEL R39, R39, R4, !P1 ;  /* 0x0000000427277208 */ /* 0x000fe20004800000 */
[----:B-----5:R-:W-:-:S03]  /*2630*/  @P2 FFMA.FTZ R114, R7, R111, R114 ;  /* 0x0000006f07722223 */ /* 0x020fc60000010072 */
[----:B------:R-:W-:Y:S01]  /*2640*/  @P2 MOV R7, R109 ;  /* 0x0000006d00072202 */ /* 0x000fe20000000f00 */
[----:B------:R-:W0:Y:S01]  /*2650*/  SHFL.UP PT, R4, R39, 0x2, RZ ;  /* 0x0440000027047989 */ /* 0x000e2200000e00ff */
[----:B------:R-:W-:Y:S01]  /*2660*/  ISETP.GT.U32.AND P2, PT, R94, 0x1d, PT ;  /* 0x0000001d5e00780c */ /* 0x000fe20003f44070 */
[----:B--2---:R-:W-:Y:S01]  /*2670*/  @P1 FMUL.FTZ R38, R38, R5 ;  /* 0x0000000526261220 */ /* 0x004fe20000410000 */
        /* <DEDUP_REMOVED lines=30> */
[----:B------:R-:W-:Y:S01]  /*2860*/  FSEL R109, R39, R4, !P1 ;  /* 0x00000004276d7208 */ /* 0x000fe20004800000 */
[----:B--2---:R-:W-:Y:S01]  /*2870*/  @P1 FMUL.FTZ R38, R38, R5 ;  /* 0x0000000526261220 */ /* 0x004fe20000410000 */
[----:B------:R-:W-:-:S03]  /*2880*/  ISETP.GE.AND P1, PT, R76, UR10, PT ;  /* 0x0000000a4c007c0c */ /* 0x000fc6000bf26270 */
[----:B------:R-:W0:Y:S01]  /*2890*/  SHFL.UP PT, R111, R109, 0x10, RZ ;  /* 0x060000006d6f7989 */ /* 0x000e2200000e00ff */
[----:B------:R-:W-:Y:S01]  /*28a0*/  MOV R5, RZ ;  /* 0x000000ff00057202 */ /* 0x000fe20000000f00 */
[----:B---3--:R-:W-:Y:S01]  /*28b0*/  @!P2 FMUL.FTZ R4, R7, R112 ;  /* 0x000000700704a220 */ /* 0x008fe20000410000 */
[----:B------:R-:W-:Y:S01]  /*28c0*/  ISETP.NE.OR P1, PT, R12, RZ, P1 ;  /* 0x000000ff0c00720c */ /* 0x000fe20000f25670 */
[----:B------:R-:W1:Y:S03]  /*28d0*/  SHFL.UP PT, R39, R38, 0x10, RZ ;  /* 0x0600000026277989 */ /* 0x000e6600000e00ff */
        /* <DEDUP_REMOVED lines=15> */
[----:B------:R-:W-:Y:S02]  /*29d0*/  SHFL.DOWN PT, R116, R114, 0x1, 0x1f ;  /* 0x08201f0072747f89 */ /* 0x000fe400000e0000 */
[----:B------:R-:W-:Y:S02]  /*29e0*/  @!P1 MOV R7, R111 ;  /* 0x0000006f00079202 */ /* 0x000fe40000000f00 */
[----:B------:R-:W-:Y:S01]  /*29f0*/  ISETP.NE.AND P1, PT, R12, RZ, PT ;  /* 0x000000ff0c00720c */ /* 0x000fe20003f25270 */
[----:B------:R-:W-:Y:S04]  /*2a00*/  SHFL.IDX PT, R111, R114, RZ, 0x1f ;  /* 0x00001fff726f7589 */ /* 0x000fe800000e0000 */
[----:B------:R-:W-:Y:S04]  /*2a10*/  SHFL.IDX PT, R118, R7, RZ, 0x1f ;  /* 0x00001fff07767589 */ /* 0x000fe800000e0000 */
[----:B------:R-:W-:Y:S04]  /*2a20*/  SHFL.DOWN PT, R115, R7, 0x1, 0x1f ;  /* 0x08201f0007737f89 */ /* 0x000fe800000e0000 */
[----:B-----5:R-:W0:Y:S02]  /*2a30*/  SHFL.IDX PT, R117, R5, RZ, 0x1f ;  /* 0x00001fff05757589 */ /* 0x020e2400000e0000 */
[----:B0-----:R-:W-:-:S02]  /*2a40*/  @P3 FFMA.FTZ R117, R115, R117, R116 ;  /* 0x0000007573753223 */ /* 0x001fc40000010074 */
[----:B----4-:R-:W0:Y:S02]  /*2a50*/  SHFL.IDX PT, R109, R6, RZ, 0x1f ;  /* 0x00001fff066d7589 */ /* 0x010e2400000e0000 */
[----:B0-----:R-:W-:Y:S01]  /*2a60*/  @P1 FFMA.FTZ R109, R38, R109, R39 ;  /* 0x0000006d266d1223 */ /* 0x001fe20000010027 */
[C---:B------:R-:W-:Y:S01]  /*2a70*/  FFMA.FTZ R39, R118.reuse, R5, R111 ;  /* 0x0000000576277223 */ /* 0x040fe2000001006f */
[----:B------:R-:W-:Y:S02]  /*2a80*/  FMUL.FTZ R38, R118, R4 ;  /* 0x0000000476267220 */ /* 0x000fe40000410000 */
[----:B------:R-:W-:-:S03]  /*2a90*/  FFMA.FTZ R110, R110, R109, R47 ;  /* 0x0000006d6e6e7223 */ /* 0x000fc6000001002f */
[----:B------:R0:W-:Y:S01]  /*2aa0*/  @!P2 STS.64 [UR6+0xdc8], R38 ;  /* 0x000dc826ff00a988 */ /* 0x0001e20008000a06 */
[-C--:B------:R-:W-:Y:S01]  /*2ab0*/  FFMA.FTZ R109, R101, R110.reuse, R46 ;  /* 0x0000006e656d7223 */ /* 0x080fe2000001002e */
[----:B------:R-:W-:-:S03]  /*2ac0*/  FMUL.FTZ R5, R113, R110 ;  /* 0x0000006e71057220 */ /* 0x000fc60000410000 */
[-C--:B------:R-:W-:Y:S01]  /*2ad0*/  FFMA.FTZ R111, R102, R109.reuse, R45 ;  /* 0x0000006d666f7223 */ /* 0x080fe2000001002d */
[C---:B------:R-:W-:Y:S01]  /*2ae0*/  FMUL.FTZ R6, R113.reuse, R109 ;  /* 0x0000006d71067220 */ /* 0x040fe20000410000 */
[----:B------:R-:W-:Y:S02]  /*2af0*/  FMUL.FTZ R4, R0, R5 ;  /* 0x0000000500047220 */ /* 0x000fe40000410000 */
[-C--:B------:R-:W-:Y:S01]  /*2b00*/  FFMA.FTZ R112, R108, R111.reuse, R44 ;  /* 0x0000006f6c707223 */ /* 0x080fe2000001002c */
[----:B------:R-:W-:Y:S01]  /*2b10*/  FMUL.FTZ R7, R113, R111 ;  /* 0x0000006f71077220 */ /* 0x000fe20000410000 */
[----:B------:R-:W-:Y:S01]  /*2b20*/  FMUL.FTZ R5, R63, R6 ;  /* 0x000000063f057220 */ /* 0x000fe20000410000 */
[----:B0-----:R-:W-:Y:S01]  /*2b30*/  FMUL.FTZ R38, R41, R109 ;  /* 0x0000006d29267220 */ /* 0x001fe20000410000 */
[----:B------:R-:W-:Y:S01]  /*2b40*/  FMUL.FTZ R113, R113, R112 ;  /* 0x0000007071717220 */ /* 0x000fe20000410000 */
[----:B------:R-:W-:Y:S01]  /*2b50*/  FMUL.FTZ R6, R62, R7 ;  /* 0x000000073e067220 */ /* 0x000fe20000410000 */
[----:B------:R-:W-:Y:S01]  /*2b60*/  FMUL.FTZ R104, R104, R111 ;  /* 0x0000006f68687220 */ /* 0x000fe20000410000 */
[----:B------:R-:W-:Y:S01]  /*2b70*/  FADD.FTZ R109, -R46, R109 ;  /* 0x0000006d2e6d7221 */ /* 0x000fe20000010100 */
[----:B------:R-:W-:Y:S01]  /*2b80*/  FMUL.FTZ R7, R60, R113 ;  /* 0x000000713c077220 */ /* 0x000fe20000410000 */
[----:B------:R-:W-:Y:S01]  /*2b90*/  FFMA.FTZ R113, R117, R43, R42 ;  /* 0x0000002b75717223 */ /* 0x000fe2000001002a */
[----:B------:R-:W-:-:S04]  /*2ba0*/  IMAD.WIDE.U32 R42, R32, UR4, R34 ;  /* 0x00000004202a7c25 */ /* 0x000fc8000f8e0022 */
[----:B------:R-:W-:Y:S01]  /*2bb0*/  FMUL.FTZ R117, R40, R110 ;  /* 0x0000006e28757220 */ /* 0x000fe20000410000 */
[----:B------:R-:W-:Y:S01]  /*2bc0*/  FADD.FTZ R110, -R47, R110 ;  /* 0x0000006e2f6e7221 */ /* 0x000fe20000010100 */
[----:B------:R0:W-:Y:S01]  /*2bd0*/  STS.128 [R78+0x110], R4 ;  /* 0x000110044e007388 */ /* 0x0001e20000000c00 */
[----:B------:R-:W-:Y:S02]  /*2be0*/  IMAD R43, R33, UR4, R43 ;  /* 0x00000004212b7c24 */ /* 0x000fe4000f8e022b */
[----:B------:R-:W-:Y:S01]  /*2bf0*/  FFMA.FTZ R107, R108, R113, R107 ;  /* 0x000000716c6b7223 */ /* 0x000fe2000001006b */
[----:B------:R-:W-:Y:S01]  /*2c00*/  BAR.SYNC.DEFER_BLOCKING 0x0 ;  /* 0x0000000000007b1d */ /* 0x000fe20000010000 */
[----:B------:R-:W-:Y:S02]  /*2c10*/  LEA R40, P3, R42, UR8, 0x2 ;  /* 0x000000082a287c11 */ /* 0x000fe4000f8610ff */
[----:B------:R-:W-:Y:S01]  /*2c20*/  FFMA.FTZ R105, R102, R107, R105 ;  /* 0x0000006b66697223 */ /* 0x000fe20000010069 */
[----:B------:R-:W-:Y:S01]  /*2c30*/  FFMA.FTZ R108, R0, R117, RZ ;  /* 0x00000075006c7223 */ /* 0x000fe200000100ff */
[----:B------:R-:W-:Y:S01]  /*2c40*/  FADD.FTZ R111, -R45, R111 ;  /* 0x0000006f2d6f7221 */ /* 0x000fe20000010100 */
[----:B------:R-:W-:Y:S01]  /*2c50*/  LEA.HI.X R41, R42, UR9, R43, 0x2, P3 ;  /* 0x000000092a297c11 */ /* 0x000fe200098f142b */
[----:B------:R-:W-:Y:S01]  /*2c60*/  FFMA.FTZ R101, R101, R105, R106 ;  /* 0x0000006965657223 */ /* 0x000fe2000001006a */
[----:B------:R-:W-:Y:S01]  /*2c70*/  FMUL.FTZ R42, R107, R66 ;  /* 0x000000426b2a7220 */ /* 0x000fe20000410000 */
[----:B0-----:R-:W-:Y:S01]  /*2c80*/  IADD3 R4, PT, PT, -R90, UR7, RZ ;  /* 0x000000075a047c10 */ /* 0x001fe2000fffe1ff */
[----:B------:R-:W-:Y:S01]  /*2c90*/  FFMA.FTZ R5, R63, R38, R108 ;  /* 0x000000263f057223 */ /* 0x000fe2000001006c */
[----:B------:R-:W-:Y:S01]  /*2ca0*/  FMUL.FTZ R7, R101, R68 ;  /* 0x0000004465077220 */ /* 0x000fe20000410000 */
[----:B------:R-:W-:Y:S01]  /*2cb0*/  FMUL.FTZ R6, R103, R112 ;  /* 0x0000007067067220 */ /* 0x000fe20000410000 */
[----:B------:R-:W-:Y:S01]  /*2cc0*/  ISETP.GE.AND P3, PT, R4, 0x1, PT ;  /* 0x000000010400780c */ /* 0x000fe20003f66270 */
[----:B------:R-:W-:Y:S01]  /*2cd0*/  FFMA.FTZ R39, R62, R104, R5 ;  /* 0x000000683e277223 */ /* 0x000fe20000010005 */
[----:B------:R-:W-:Y:S01]  /*2ce0*/  FMUL.FTZ R38, R105, R65 ;  /* 0x0000004169267220 */ /* 0x000fe20000410000 */
[----:B------:R-:W-:Y:S01]  /*2cf0*/  FFMA.FTZ R5, R7, R110, RZ ;  /* 0x0000006e07057223 */ /* 0x000fe200000100ff */
[----:B------:R-:W-:Y:S01]  /*2d00*/  ISETP.GE.AND P4, PT, R4, 0x21, PT ;  /* 0x000000210400780c */ /* 0x000fe20003f86270 */
[----:B------:R-:W-:Y:S01]  /*2d10*/  FFMA.FTZ R6, R60, R6, R39 ;  /* 0x000000063c067223 */ /* 0x000fe20000010027 */
[----:B------:R-:W-:Y:S01]  /*2d20*/  ISETP.GE.AND P5, PT, R4, 0x41, PT ;  /* 0x000000410400780c */ /* 0x000fe20003fa6270 */
[----:B------:R-:W-:Y:S01]  /*2d30*/  FFMA.FTZ R5, R38, R109, R5 ;  /* 0x0000006d26057223 */ /* 0x000fe20000010005 */
[----:B------:R0:W1:Y:S01]  /*2d40*/  LDS R115, [R74+0x80] ;  /* 0x000080004a737984 */ /* 0x0000620000000800 */
[----:B------:R-:W-:-:S04]  /*2d50*/  ISETP.GE.AND P6, PT, R4, 0x61, PT ;  /* 0x000000610400780c */ /* 0x000fc80003fc6270 */
[----:B------:R-:W-:Y:S09]  /*2d60*/  @!P3 BRA `(.L_x_10166) ;  /* 0x000000000008b947 */ /* 0x000ff20003800000 */
[----:B------:R-:W2:Y:S04]  /*2d70*/  LDS R39, [R74] ;  /* 0x000000004a277984 */ /* 0x000ea80000000800 */
[----:B--2---:R2:W-:Y:S02]  /*2d80*/  REDG.E.ADD.F32.FTZ.RN.STRONG.GPU desc[UR16][R40.64], R39 ;  /* 0x00000027280079a6 */ /* 0x0045e4000c12f310 */
.L_x_10166:
[----:B------:R-:W-:Y:S05]  /*2d90*/  BSYNC.RECONVERGENT B0 ;  /* 0x0000000000007941 */ /* 0x000fea0003800200 */
.L_x_10165:
[----:B------:R-:W-:Y:S04]  /*2da0*/  BSSY.RECONVERGENT B0, `(.L_x_10167) ;  /* 0x0000003000007945 */ /* 0x000fe80003800200 */
[----:B------:R-:W-:Y:S05]  /*2db0*/  @!P4 BRA `(.L_x_10168) ;  /* 0x000000000004c947 */ /* 0x000fea0003800000 */
[----:B-1----:R3:W-:Y:S02]  /*2dc0*/  REDG.E.ADD.F32.FTZ.RN.STRONG.GPU desc[UR16][R40.64+0x80], R115 ;  /* 0x00008073280079a6 */ /* 0x0027e4000c12f310 */
.L_x_10168:
[----:B------:R-:W-:Y:S05]  /*2dd0*/  BSYNC.RECONVERGENT B0 ;  /* 0x0000000000007941 */ /* 0x000fea0003800200 */
.L_x_10167:
[----:B--2---:R2:W4:Y:S01]  /*2de0*/  LDS R39, [R74+0x100] ;  /* 0x000100004a277984 */ /* 0x0045220000000800 */
[----:B------:R-:W-:Y:S01]  /*2df0*/  BSSY.RECONVERGENT B0, `(.L_x_10169) ;  /* 0x0000006000007945 */ /* 0x000fe20003800200 */
[----:B------:R-:W-:Y:S01]  /*2e00*/  FMUL.FTZ R4, R113, R64 ;  /* 0x0000004071047220 */ /* 0x000fe20000410000 */
[----:B------:R-:W-:Y:S01]  /*2e10*/  FADD.FTZ R112, -R44, R112 ;  /* 0x000000702c707221 */ /* 0x000fe20000010100 */
[----:B------:R-:W-:Y:S01]  /*2e20*/  FFMA.FTZ R5, R42, R111, R5 ;  /* 0x0000006f2a057223 */ /* 0x000fe20000010005 */
[----:B------:R-:W-:Y:S06]  /*2e30*/  @!P5 BRA `(.L_x_10170) ;  /* 0x000000000004d947 */ /* 0x000fec0003800000 */
[----:B----4-:R4:W-:Y:S02]  /*2e40*/  REDG.E.ADD.F32.FTZ.RN.STRONG.GPU desc[UR16][R40.64+0x100], R39 ;  /* 0x00010027280079a6 */ /* 0x0109e4000c12f310 */
.L_x_10170:
[----:B------:R-:W-:Y:S05]  /*2e50*/  BSYNC.RECONVERGENT B0 ;  /* 0x0000000000007941 */ /* 0x000fea0003800200 */
.L_x_10169:
[----:B----4-:R-:W-:Y:S01]  /*2e60*/  FFMA.FTZ R39, R4, R112, R5 ;  /* 0x0000007004277223 */ /* 0x010fe20000010005 */
[----:B------:R-:W-:Y:S01]  /*2e70*/  BSSY.RECONVERGENT B0, `(.L_x_10171) ;  /* 0x0000004000007945 */ /* 0x000fe20003800200 */
[----:B------:R4:W0:Y:S03]  /*2e80*/  LDS R5, [R74+0x180] ;  /* 0x000180004a057984 */ /* 0x0008260000000800 */
[----:B------:R-:W-:Y:S05]  /*2e90*/  @!P6 BRA `(.L_x_10172) ;  /* 0x000000000004e947 */ /* 0x000fea0003800000 */
[----:B0-----:R0:W-:Y:S02]  /*2ea0*/  REDG.E.ADD.F32.FTZ.RN.STRONG.GPU desc[UR16][R40.64+0x180], R5 ;  /* 0x00018005280079a6 */ /* 0x0011e4000c12f310 */
.L_x_10172:
[----:B------:R-:W-:Y:S05]  /*2eb0*/  BSYNC.RECONVERGENT B0 ;  /* 0x0000000000007941 */ /* 0x000fea0003800200 */
.L_x_10171:
[----:B0--3--:R-:W0:Y:S01]  /*2ec0*/  SHFL.DOWN PT, R40, R39, 0x1, 0x1f ;  /* 0x08201f0027287f89 */ /* 0x009e2200000e0000 */
[----:B------:R-:W-:Y:S01]  /*2ed0*/  ISETP.GT.AND P3, PT, R72, 0x1e, PT ;  /* 0x0000001e4800780c */ /* 0x000fe20003f64270 */
[----:B------:R-:W-:Y:S01]  /*2ee0*/  FADD.FTZ R50, R38, R50 ;  /* 0x0000003226327221 */ /* 0x000fe20000010000 */
[C---:B------:R-:W-:Y:S01]  /*2ef0*/  FMUL.FTZ R38, R100.reuse, R107 ;  /* 0x0000006b64267220 */ /* 0x040fe20000410000 */
[----:B------:R-:W3:Y:S01]  /*2f00*/  SHFL.DOWN PT, R5, R6, 0x1, 0x1f ;  /* 0x08201f0006057f89 */ /* 0x000ee200000e0000 */
        /* <DEDUP_REMOVED lines=31> */
[----:B------:R-:W-:Y:S01]  /*3100*/  ISETP.NE.AND P3, PT, R72, RZ, PT ;  /* 0x000000ff4800720c */ /* 0x000fe20003f65270 */
[----:B------:R-:W-:Y:S01]  /*3110*/  FMUL.FTZ R109, R109, R40 ;  /* 0x000000286d6d7220 */ /* 0x000fe20000410000 */
[----:B------:R-:W-:Y:S01]  /*3120*/  FMUL.FTZ R40, R111, R38 ;  /* 0x000000266f287220 */ /* 0x000fe20000410000 */
[----:B------:R-:W3:Y:S02]  /*3130*/  SHFL.DOWN PT, R5, R6, 0x10, 0x1f ;  /* 0x0a001f0006057f89 */ /* 0x000ee400000e0000 */
[----:B------:R-:W-:Y:S01]  /*3140*/  FFMA.FTZ R38, R58, R105, R109 ;  /* 0x000000693a267223 */ /* 0x000fe2000001006d */
[----:B------:R-:W-:-:S03]  /*3150*/  FFMA.FTZ R107, R59, R107, R40 ;  /* 0x0000006b3b6b7223 */ /* 0x000fc60000010028 */
[----:B------:R-:W-:Y:S01]  /*3160*/  FADD.FTZ R55, R38, R55 ;  /* 0x0000003726377221 */ /* 0x000fe20000010000 */
        /* <DEDUP_REMOVED lines=17> */
.L_x_10174:
[----:B------:R-:W-:Y:S05]  /*3280*/  BSYNC.RECONVERGENT B0 ;  /* 0x0000000000007941 */ /* 0x000fea0003800200 */
.L_x_10173:
[----:B------:R-:W-:-:S04]  /*3290*/  UIADD3 UR4, UPT, UPT, UR4, 0x1, URZ ;  /* 0x0000000104047890 */ /* 0x000fc8000fffe0ff */
[----:B------:R-:W-:-:S09]  /*32a0*/  UISETP.GE.AND UP0, UPT, UR4, UR11, UPT ;  /* 0x0000000b0400728c */ /* 0x000fd2000bf06270 */
[----:B------:R-:W-:Y:S05]  /*32b0*/  BRA.U !UP0, `(.L_x_10175) ;  /* 0xffffffed086c7547 */ /* 0x000fea000b83ffff */
.L_x_10161:
[----:B------:R-:W-:Y:S06]  /*32c0*/  BAR.SYNC.DEFER_BLOCKING 0x0 ;  /* 0x0000000000007b1d */ /* 0x000fec0000010000 */
[----:B0-----:R-:W-:Y:S02]  /*32d0*/  F2F.F16.F32 R4, R50 ;  /* 0x0000003200047304 */ /* 0x001fe40000200800 */
[----:B------:R-:W0:Y:S01]  /*32e0*/  LDC.64 R30, c[0x0][0x4f8] ;  /* 0x00013e00ff1e7b82 */ /* 0x000e220000000a00 */
[----:B------:R-:W3:Y:S05]  /*32f0*/  LDCU.64 UR4, c[0x0][0x500] ;  /* 0x0000a000ff0477ac */ /* 0x000eea0008000a00 */
[----:B------:R-:W-:Y:S02]  /*3300*/  F2F.F16.F32 R51, R51 ;  /* 0x0000003300337304 */ /* 0x000fe40000200800 */
[----:B------:R-:W5:Y:S01]  /*3310*/  LDC.64 R32, c[0x0][0x550] ;  /* 0x00015400ff207b82 */ /* 0x000f620000000a00 */
[----:B------:R-:W2:Y:S05]  /*3320*/  LDG.E.64 R20, desc[UR16][R20.64] ;  /* 0x0000001014147981 */ /* 0x000eaa000c1e1b00 */
[----:B------:R-:W1:Y:S01]  /*3330*/  F2F.F16.F32 R26, R49 ;  /* 0x00000031001a7304 */ /* 0x000e620000200800 */
[----:B------:R-:W-:Y:S01]  /*3340*/  HFMA2 R27, -RZ, RZ, 0, 0 ;  /* 0x00000000ff1b7431 */ /* 0x000fe200000001ff */
[----:B------:R-:W-:-:S04]  /*3350*/  IADD3 R84, P4, PT, R84, -0x100, RZ ;  /* 0xffffff0054547810 */ /* 0x000fc80007f9e0ff */
[----:B------:R-:W-:Y:S02]  /*3360*/  IADD3.X R81, PT, PT, R81, -0x1, RZ, P4, !PT ;  /* 0xffffffff51517810 */ /* 0x000fe400027fe4ff */
[----:B-1----:R-:W-:Y:S02]  /*3370*/  PRMT R51, R51, 0x5410, R26 ;  /* 0x0000541033337816 */ /* 0x002fe4000000001a */
[----:B------:R-:W-:Y:S01]  /*3380*/  MOV R26, R22 ;  /* 0x00000016001a7202 */ /* 0x000fe20000000f00 */
[----:B--2---:R-:W-:Y:S01]  /*3390*/  STS.64 [R69], R20 ;  /* 0x0000001445007388 */ /* 0x004fe20000000a00 */
[----:B------:R-:W-:-:S03]  /*33a0*/  NOP ;  /* 0x0000000000007918 */ /* 0x000fc60000000000 */
[----:B------:R-:W1:Y:S02]  /*33b0*/  LDS.64 R24, [R69] ;  /* 0x0000000045187984 */ /* 0x000e640000000a00 */
[----:B-1----:R-:W-:Y:S02]  /*33c0*/  HADD2.F32 R7, -RZ, R25.H0_H0 ;  /* 0x20000019ff077230 */ /* 0x002fe40000004100 */
[----:B------:R-:W-:-:S03]  /*33d0*/  HADD2.F32 R5, -RZ, R24.H0_H0 ;  /* 0x20000018ff057230 */ /* 0x000fc60000004100 */
[--C-:B------:R-:W-:Y:S01]  /*33e0*/  FADD.FTZ R6, R7, R88.reuse ;  /* 0x0000005807067221 */ /* 0x100fe20000010000 */
[--C-:B------:R-:W-:Y:S01]  /*33f0*/  SHF.R.U32.HI R7, RZ, 0x10, R25.reuse ;  /* 0x00000010ff077819 */ /* 0x100fe20000011619 */
[--C-:B------:R-:W-:Y:S01]  /*3400*/  FADD.FTZ R0, R5, R88.reuse ;  /* 0x0000005805007221 */ /* 0x100fe20000010000 */
[----:B------:R-:W-:Y:S01]  /*3410*/  SHF.R.U64 R5, R24, 0x10, R25 ;  /* 0x0000001018057819 */ /* 0x000fe20000001219 */
[----:B------:R-:W-:Y:S01]  /*3420*/  BAR.SYNC.DEFER_BLOCKING 0x0 ;  /* 0x0000000000007b1d */ /* 0x000fe20000010000 */
[----:B------:R-:W-:Y:S01]  /*3430*/  FSETP.GTU.FTZ.AND P2, PT, R6, 20, PT ;  /* 0x41a000000600780b */ /* 0x000fe20003f5c000 */
[----:B------:R-:W-:Y:S01]  /*3440*/  HADD2.F32 R7, -RZ, R7.H0_H0 ;  /* 0x20000007ff077230 */ /* 0x000fe20000004100 */
[----:B------:R-:W-:Y:S01]  /*3450*/  FSETP.GTU.FTZ.AND P0, PT, R0, 20, PT ;  /* 0x41a000000000780b */ /* 0x000fe20003f1c000 */
[----:B------:R-:W-:Y:S02]  /*3460*/  HADD2.F32 R5, -RZ, R5.H0_H0 ;  /* 0x20000005ff057230 */ /* 0x000fe40000004100 */
[----:B------:R-:W1:Y:S01]  /*3470*/  F2F.F16.F32 R25, R52 ;  /* 0x0000003400197304 */ /* 0x000e620000200800 */
[----:B------:R-:W-:-:S02]  /*3480*/  FADD.FTZ R7, R7, R88 ;  /* 0x0000005807077221 */ /* 0x000fc40000010000 */
[----:B------:R-:W-:-:S03]  /*3490*/  FADD.FTZ R5, R5, R88 ;  /* 0x0000005805057221 */ /* 0x000fc60000010000 */
[----:B------:R-:W-:Y:S02]  /*34a0*/  FSETP.GTU.FTZ.AND P3, PT, R7, 20, PT ;  /* 0x41a000000700780b */ /* 0x000fe40003f7c000 */
[----:B------:R-:W-:Y:S01]  /*34b0*/  @!P2 FMUL.FTZ R6, R6, -1.4426950216293334961 ;  /* 0xbfb8aa3b0606a820 */ /* 0x000fe20000410000 */
[----:B------:R-:W-:Y:S01]  /*34c0*/  FSETP.GTU.FTZ.AND P1, PT, R5, 20, PT ;  /* 0x41a000000500780b */ /* 0x000fe20003f3c000 */
[----:B------:R-:W-:-:S04]  /*34d0*/  @!P0 FMUL.FTZ R0, R0, -1.4426950216293334961 ;  /* 0xbfb8aa3b00008820 */ /* 0x000fc80000410000 */
[----:B------:R-:W2:Y:S04]  /*34e0*/  @!P2 MUFU.EX2 R6, R6 ;  /* 0x000000060006a308 */ /* 0x000ea80000000800 */
[----:B------:R-:W4:Y:S01]  /*34f0*/  @!P0 MUFU.EX2 R0, R0 ;  /* 0x0000000000008308 */ /* 0x000f220000000800 */
[----:B------:R-:W-:-:S03]  /*3500*/  @!P3 FMUL.FTZ R24, R7, -1.4426950216293334961 ;  /* 0xbfb8aa3b0718b820 */ /* 0x000fc60000410000 */
[----:B------:R-:W-:Y:S01]  /*3510*/  @!P1 FMUL.FTZ R21, R5, -1.4426950216293334961 ;  /* 0xbfb8aa3b05159820 */ /* 0x000fe20000410000 */
[----:B------:R-:W-:Y:S02]  /*3520*/  IMAD.WIDE.U32 R4, R4, 0x10000, RZ ;  /* 0x0001000004047825 */ /* 0x000fe400078e00ff */
[----:B------:R-:W-:Y:S02]  /*3530*/  @!P3 MUFU.EX2 R24, R24 ;  /* 0x000000180018b308 */ /* 0x000fe40000000800 */
[----:B--2---:R-:W-:Y:S01]  /*3540*/  @!P2 FADD.FTZ R23, R6, 1 ;  /* 0x3f8000000617a421 */ /* 0x004fe20000010000 */
[----:B------:R-:W-:Y:S01]  /*3550*/  LOP3.LUT R7, R51, R5, RZ, 0xfc, !PT ;  /* 0x0000000533077212 */ /* 0x000fe200078efcff */
[----:B------:R-:W2:Y:S01]  /*3560*/  @!P1 MUFU.EX2 R21, R21 ;  /* 0x0000001500159308 */ /* 0x000ea20000000800 */
[----:B-1----:R-:W-:Y:S01]  /*3570*/  LOP3.LUT R6, R4, R25, RZ, 0xfc, !PT ;  /* 0x0000001904067212 */ /* 0x002fe200078efcff */
[----:B----4-:R-:W-:Y:S02]  /*3580*/  @!P0 FADD.FTZ R20, R0, 1 ;  /* 0x3f80000000148421 */ /* 0x010fe40000010000 */
[----:B------:R-:W1:Y:S02]  /*3590*/  @!P2 MUFU.RCP R23, R23 ;  /* 0x000000170017a308 */ /* 0x000e640000001000 */
[----:B------:R0:W-:Y:S01]  /*35a0*/  STS.64 [R69], R6 ;  /* 0x0000000645007388 */ /* 0x0001e20000000a00 */
[----:B------:R-:W-:-:S03]  /*35b0*/  NOP ;  /* 0x0000000000007918 */ /* 0x000fc60000000000 */
[----:B------:R-:W4:Y:S02]  /*35c0*/  LDS.64 R4, [R69] ;  /* 0x0000000045047984 */ /* 0x000f240000000a00 */
[----:B------:R-:W5:Y:S01]  /*35d0*/  @!P0 MUFU.RCP R29, R20 ;  /* 0x00000014001d8308 */ /* 0x000f620000001000 */
[----:B--2---:R-:W-:Y:S01]  /*35e0*/  @!P1 FADD.FTZ R0, R21, 1 ;  /* 0x3f80000015009421 */ /* 0x004fe20000010000 */
[----:B------:R-:W-:Y:S01]  /*35f0*/  @!P3 FADD.FTZ R24, R24, 1 ;  /* 0x3f8000001818b421 */ /* 0x000fe20000010000 */
[----:B0-----:R-:W-:-:S04]  /*3600*/  IMAD.WIDE.U32 R6, R30, UR18, R26 ;  /* 0x000000121e067c25 */ /* 0x001fc8000f8e001a */
[----:B------:R-:W-:Y:S01]  /*3610*/  IMAD R7, R31, UR18, R7 ;  /* 0x000000121f077c24 */ /* 0x000fe2000f8e0207 */
[----:B------:R-:W0:Y:S01]  /*3620*/  @!P1 MUFU.RCP R0, R0 ;  /* 0x0000000000009308 */ /* 0x000e220000001000 */
[----:B-1----:R-:W-:Y:S01]  /*3630*/  @!P2 FMUL.FTZ R56, R56, R23 ;  /* 0x000000173838a220 */ /* 0x002fe20000410000 */
[----:B------:R-:W1:Y:S01]  /*3640*/  LDC.64 R30, c[0x0][0x518] ;  /* 0x00014600ff1e7b82 */ /* 0x000e620000000a00 */
[----:B---3--:R-:W-:Y:S01]  /*3650*/  IMAD.WIDE.U32 R6, R99, UR4, R6 ;  /* 0x0000000463067c25 */ /* 0x008fe2000f8e0006 */
[----:B------:R-:W-:-:S03]  /*3660*/  IADD3 R82, P2, PT, R82, -0x100, RZ ;  /* 0xffffff0052527810 */ /* 0x000fc60007f5e0ff */
[----:B------:R-:W-:Y:S01]  /*3670*/  IMAD R7, R99, UR5, R7 ;  /* 0x0000000563077c24 */ /* 0x000fe2000f8e0207 */
[----:B------:R-:W2:Y:S01]  /*3680*/  @!P3 MUFU.RCP R24, R24 ;  /* 0x000000180018b308 */ /* 0x000ea20000001000 */
[----:B-----5:R-:W-:Y:S01]  /*3690*/  @!P0 FMUL.FTZ R54, R54, R29 ;  /* 0x0000001d36368220 */ /* 0x020fe20000410000 */
[C---:B------:R-:W-:Y:S01]  /*36a0*/  LEA R22, P0, R6.reuse, R32, 0x1 ;  /* 0x0000002006167211 */ /* 0x040fe200078008ff */
[----:B------:R-:W3:Y:S01]  /*36b0*/  LDCU.64 UR4, c[0x0][0x520] ;  /* 0x0000a400ff0477ac */ /* 0x000ee20008000a00 */
[----:B------:R-:W-:Y:S02]  /*36c0*/  IADD3.X R79, PT, PT, R79, -0x1, RZ, P2, !PT ;  /* 0xffffffff4f4f7810 */ /* 0x000fe400017fe4ff */
[----:B------:R-:W-:Y:S02]  /*36d0*/  LEA.HI.X R23, R6, R33, R7, 0x1, P0 ;  /* 0x0000002106177211 */ /* 0x000fe400000f0c07 */
[----:B------:R-:W-:Y:S01]  /*36e0*/  F2F.F16.F32 R25, R56 ;  /* 0x0000003800197304 */ /* 0x000fe20000200800 */
[----:B0-----:R-:W-:Y:S01]  /*36f0*/  @!P1 FMUL.FTZ R55, R55, R0 ;  /* 0x0000000037379220 */ /* 0x001fe20000410000 */
[----:B------:R-:W-:Y:S01]  /*3700*/  IMAD.WIDE.U32 R6, R12, 0x8, R22 ;  /* 0x000000080c067825 */ /* 0x000fe200078e0016 */
[----:B------:R-:W-:-:S05]  /*3710*/  IADD3 R80, P1, PT, R80, -0x100, RZ ;  /* 0xffffff0050507810 */ /* 0x000fca0007f3e0ff */
[----:B------:R-:W0:Y:S01]  /*3720*/  F2F.F16.F32 R20, R55 ;  /* 0x0000003700147304 */ /* 0x000e220000200800 */
[----:B------:R-:W-:Y:S01]  /*3730*/  IADD3.X R77, PT, PT, R77, -0x1, RZ, P1, !PT ;  /* 0xffffffff4d4d7810 */ /* 0x000fe20000ffe4ff */
[----:B--2---:R-:W-:Y:S01]  /*3740*/  @!P3 FMUL.FTZ R57, R57, R24 ;  /* 0x000000183939b220 */ /* 0x004fe20000410000 */
[----:B-1----:R-:W-:Y:S01]  /*3750*/  IMAD.WIDE.U32 R22, R30, UR18, R26 ;  /* 0x000000121e167c25 */ /* 0x002fe2000f8e001a */
[----:B------:R-:W-:Y:S01]  /*3760*/  IADD3 R86, P3, PT, R86, -0x100, RZ ;  /* 0xffffff0056567810 */ /* 0x000fe20007f7e0ff */
[----:B----4-:R1:W-:Y:S02]  /*3770*/  STG.E.64 desc[UR16][R6.64], R4 ;  /* 0x0000000406007986 */ /* 0x0103e4000c101b10 */
[----:B------:R-:W-:Y:S01]  /*3780*/  IMAD R23, R31, UR18, R23 ;  /* 0x000000121f177c24 */ /* 0x000fe2000f8e0217 */
[----:B------:R-:W2:Y:S01]  /*3790*/  F2F.F16.F32 R0, R57 ;  /* 0x0000003900007304 */ /* 0x000ea20000200800 */
[----:B------:R-:W-:Y:S01]  /*37a0*/  IADD3.X R83, PT, PT, R83, -0x1, RZ, P3, !PT ;  /* 0xffffffff53537810 */ /* 0x000fe20001ffe4ff */
[----:B---3--:R-:W-:-:S04]  /*37b0*/  IMAD.WIDE.U32 R22, R99, UR4, R22 ;  /* 0x0000000463167c25 */ /* 0x008fc8000f8e0016 */
[----:B0-----:R-:W-:Y:S02]  /*37c0*/  IMAD.WIDE.U32 R20, R20, 0x10000, RZ ;  /* 0x0001000014147825 */ /* 0x001fe400078e00ff */
[----:B------:R0:W3:Y:S01]  /*37d0*/  F2F.F16.F32 R29, R54 ;  /* 0x00000036001d7304 */ /* 0x0000e20000200800 */
[----:B--2---:R-:W-:Y:S01]  /*37e0*/  PRMT R25, R25, 0x5410, R0 ;  /* 0x0000541019197816 */ /* 0x004fe20000000000 */
[----:B------:R-:W-:Y:S02]  /*37f0*/  IMAD R0, R99, UR5, R23 ;  /* 0x0000000563007c24 */ /* 0x000fe4000f8e0217 */
[----:B0-----:R-:W-:Y:S01]  /*3800*/  FADD.FTZ R54, R54, R89 ;  /* 0x0000005936367221 */ /* 0x001fe20000010000 */
[----:B------:R-:W-:-:S03]  /*3810*/  LOP3.LUT R25, R25, R21, RZ, 0xfc, !PT ;  /* 0x0000001519197212 */ /* 0x000fc600078efcff */
[----:B------:R-:W-:Y:S01]  /*3820*/  FADD.FTZ R55, R54, R55 ;  /* 0x0000003736377221 */ /* 0x000fe20000010000 */
[----:B---3--:R-:W-:Y:S01]  /*3830*/  LOP3.LUT R24, R20, R29, RZ, 0xfc, !PT ;  /* 0x0000001d14187212 */ /* 0x008fe200078efcff */
[----:B------:R-:W-:Y:S02]  /*3840*/  BAR.SYNC.DEFER_BLOCKING 0x0 ;  /* 0x0000000000007b1d */ /* 0x000fe40000010000 */
[----:B------:R-:W-:-:S04]  /*3850*/  FADD.FTZ R56, R55, R56 ;  /* 0x0000003837387221 */ /* 0x000fc80000010000 */
[----:B------:R-:W-:Y:S02]  /*3860*/  FADD.FTZ R89, R56, R57 ;  /* 0x0000003938597221 */ /* 0x000fe40000010000 */
[----:B------:R-:W1:Y:S01]  /*3870*/  LDC.64 R28, c[0x0][0x560] ;  /* 0x00015800ff1c7b82 */ /* 0x000e620000000a00 */
[----:B------:R-:W-:Y:S01]  /*3880*/  STS.64 [R69], R24 ;  /* 0x0000001845007388 */ /* 0x000fe20000000a00 */
[----:B------:R-:W-:-:S03]  /*3890*/  NOP ;  /* 0x0000000000007918 */ /* 0x000fc60000000000 */
[----:B------:R-:W0:Y:S01]  /*38a0*/  LDS.64 R20, [R69] ;  /* 0x0000000045147984 */ /* 0x000e220000000a00 */
[----:B-1----:R-:W-:-:S04]  /*38b0*/  LEA R4, P0, R22, R28, 0x1 ;  /* 0x0000001c16047211 */ /* 0x002fc800078008ff */
[----:B------:R-:W-:Y:S02]  /*38c0*/  LEA.HI.X R5, R22, R29, R0, 0x1, P0 ;  /* 0x0000001d16057211 */ /* 0x000fe400000f0c00 */
[----:B------:R-:W-:Y:S02]  /*38d0*/  ISETP.GT.AND P0, PT, R76, 0x1, PT ;  /* 0x000000014c00780c */ /* 0x000fe40003f04270 */
[----:B------:R-:W-:Y:S01]  /*38e0*/  MOV R76, R67 ;  /* 0x00000043004c7202 */ /* 0x000fe20000000f00 */
[----:B------:R-:W-:-:S05]  /*38f0*/  IMAD.WIDE.U32 R4, R12, 0x8, R4 ;  /* 0x000000080c047825 */ /* 0x000fca00078e0004 */
[----:B0-----:R0:W-:Y:S05]  /*3900*/  STG.E.64 desc[UR16][R4.64], R20 ;  /* 0x0000001404007986 */ /* 0x0011ea000c101b10 */
[----:B------:R-:W-:Y:S05]  /*3910*/  @P0 BRA `(.L_x_10176) ;  /* 0xffffffd000000947 */ /* 0x000fea000383ffff */
.L_x_10151:
        /* <DEDUP_REMOVED lines=34> */
.L_x_10178:
[----:B------:R-:W-:Y:S05]  /*3b40*/  BSYNC.RECONVERGENT B0 ;  /* 0x0000000000007941 */ /* 0x000fea0003800200 */
.L_x_10177:
        /* <DEDUP_REMOVED lines=26> */
.L_x_10180:
[----:B------:R-:W-:Y:S05]  /*3cf0*/  BSYNC.RECONVERGENT B0 ;  /* 0x0000000000007941 */ /* 0x000fea0003800200 */
.L_x_10179:
        /* <DEDUP_REMOVED lines=10> */
.L_x_10182:
        /* <DEDUP_REMOVED lines=24> */
.L_x_10181:
[----:B------:R-:W-:Y:S05]  /*3f20*/  EXIT ;  /* 0x000000000000794d */ /* 0x000fea0003800000 */
.L_x_10183:
        /* <DEDUP_REMOVED lines=13> */
.L_x_10559:


//--------------------- .text._Z25selective_scan_bwd_kernelI32Selective_Scan_bwd_kernel_traitsILi32ELi4ELb1ELb1ELb0ELb0ELb0EN3c104HalfEfEEv12SSMParamsBwd --------------------------
	.section	.text._Z25selective_scan_bwd_kernelI32Selective_Scan_bwd_kernel_traitsILi32ELi4ELb1ELb1ELb0ELb0ELb0EN3c104HalfEfEEv12SSMParamsBwd,"ax",@progbits
	.align	128
        .global         _Z25selective_scan_bwd_kernelI32Selective_Scan_bwd_kernel_traitsILi32ELi4ELb1ELb1ELb0ELb0ELb0EN3c104HalfEfEEv12SSMParamsBwd
        .type           _Z25selective_scan_bwd_kernelI32Selective_Scan_bwd_kernel_traitsILi32ELi4ELb1ELb1ELb0ELb0ELb0EN3c104HalfEfEEv12SSMParamsBwd,@function
        .size           _Z25selective_scan_bwd_kernelI32Selective_Scan_bwd_kernel_traitsILi32ELi4ELb1ELb1ELb0ELb0ELb0EN3c104HalfEfEEv12SSMParamsBwd,(.L_x_10560 - _Z25selective_scan_bwd_kernelI32Selective_Scan_bwd_kernel_traitsILi32ELi4ELb1ELb1ELb0ELb0ELb0EN3c104HalfEfEEv12SSMParamsBwd)
        .other          _Z25selective_scan_bwd_kernelI32Selective_Scan_bwd_kernel_traitsILi32ELi4ELb1ELb1ELb0ELb0ELb0EN3c104HalfEfEEv12SSMParamsBwd,@"STO_CUDA_ENTRY STV_DEFAULT"
_Z25selective_scan_bwd_kernelI32Selective_Scan_bwd_kernel_traitsILi32ELi4ELb1ELb1ELb0ELb0ELb0EN3c104HalfEfEEv12SSMParamsBwd:
.text._Z25selective_scan_bwd_kernelI32Selective_Scan_bwd_kernel_traitsILi32ELi4ELb1ELb1ELb0ELb0ELb0EN3c104HalfEfEEv12SSMParamsBwd:
        /* <DEDUP_REMOVED lines=65> */
[----:B------:R-:W-:Y:S02]  /*0410*/  ISETP.NE.AND P2, PT, R8, RZ, PT ;  /* 0x000000ff0800720c */ /* 0x000fe40003f45270 */
[----:B------:R-:W-:Y:S02]  /*0420*/  MOV R25, R7 ;  /* 0x0000000700197202 */ /* 0x000fe40000000f00 */
[----:B------:R-:W0:Y:S01]  /*0430*/  @P0 LDC.64 R6, c[0x0][0x480] ;  /* 0x00012000ff060b82 */ /* 0x000e220000000a00 */
[----:B------:R-:W-:Y:S02]  /*0440*/  MOV R5, UR4 ;  /* 0x0000000400057c02 */ /* 0x000fe40008000f00 */
[----:B------:R-:W-:Y:S01]  /*0450*/  @!P3 IADD3 R25, PT, PT, -R25, RZ, RZ ;  /* 0x000000ff1919b210 */ /* 0x000fe20007ffe1ff */
[----:B---3--:R-:W-:Y:S01]  /*0460*/  @P0 IMAD R0, R0, UR18, R91 ;  /* 0x0000001200000c24 */ /* 0x008fe2000f8e025b */
[----:B-1----:R-:W-:-:S04]  /*0470*/  UIMAD.WIDE.U32 UR4, UR18, UR6, URZ ;  /* 0x00000006120472a5 */ /* 0x002fc8000f8e00ff */
[----:B------:R-:W-:Y:S01]  /*0480*/  @!P2 LOP3.LUT R25, RZ, R8, RZ, 0x33, !PT ;  /* 0x00000008ff19a212 */ /* 0x000fe200078e33ff */
[C---:B------:R-:W-:Y:S01]  /*0490*/  IMAD.WIDE.U32 R2, R91.reuse, UR10, R2 ;  /* 0x0000000a5b027c25 */ /* 0x040fe2000f8e0002 */
[----:B------:R-:W-:Y:S02]  /*04a0*/  UIMAD UR5, UR18, UR7, UR5 ;  /* 0x00000007120572a4 */ /* 0x000fe4000f8e0205 */
[----:B----4-:R-:W-:Y:S01]  /*04b0*/  UIMAD.WIDE.U32 UR6, UR18, UR8, URZ ;  /* 0x00000008120672a5 */ /* 0x010fe2000f8e00ff */
[----:B------:R-:W-:Y:S01]  /*04c0*/  @P0 IMAD R0, R0, R17, RZ ;  /* 0x0000001100000224 */ /* 0x000fe200078e02ff */
[----:B------:R-:W-:Y:S01]  /*04d0*/  SHF.R.S32.HI R27, RZ, 0x1f, R25 ;  /* 0x0000001fff1b7819 */ /* 0x000fe20000011419 */
[----:B------:R-:W-:Y:S01]  /*04e0*/  IMAD R13, R91, UR11, R3 ;  /* 0x0000000b5b0d7c24 */ /* 0x000fe2000f8e0203 */
[----:B------:R-:W-:Y:S01]  /*04f0*/  LEA R9, R17, 0xffffff80, 0x7 ;  /* 0xffffff8011097811 */ /* 0x000fe200078e38ff */
[----:B------:R-:W-:Y:S01]  /*0500*/  IMAD.WIDE.U32 R4, R91, UR14, R4 ;  /* 0x0000000e5b047c25 */ /* 0x000fe2000f8e0004 */
[----:B------:R-:W-:-:S03]  /*0510*/  UIMAD UR7, UR18, UR9, UR7 ;  /* 0x00000009120772a4 */ /* 0x000fc6000f8e0207 */
[----:B--2---:R-:W-:Y:S01]  /*0520*/  @P0 IMAD R3, R0, R19, RZ ;  /* 0x0000001300030224 */ /* 0x004fe200078e02ff */
[----:B------:R-:W-:Y:S01]  /*0530*/  CS2R R18, SRZ ;  /* 0x0000000000127805 */ /* 0x000fe2000001ff00 */
[----:B------:R-:W-:Y:S01]  /*0540*/  IMAD R0, R27, R14, RZ ;  /* 0x0000000e1b007224 */ /* 0x000fe200078e02ff */
[----:B------:R-:W-:Y:S01]  /*0550*/  ISETP.GE.AND P1, PT, R17, 0x1, PT ;  /* 0x000000011100780c */ /* 0x000fe20003f26270 */
[----:B0-----:R-:W-:Y:S01]  /*0560*/  @P0 IMAD.WIDE R18, R3, 0x8, R6 ;  /* 0x0000000803120825 */ /* 0x001fe200078e0206 */
[C---:B------:R-:W-:Y:S02]  /*0570*/  IADD3 R81, P2, PT, R9.reuse, R2, RZ ;  /* 0x0000000209517210 */ /* 0x040fe40007f5e0ff */
[----:B------:R-:W-:Y:S01]  /*0580*/  IADD3 R79, P3, PT, R9, R4, RZ ;  /* 0x00000004094f7210 */ /* 0x000fe20007f7e0ff */
        /* <DEDUP_REMOVED lines=16> */
[----:B------:R-:W-:Y:S02]  /*0690*/  LEA R82, P0, R79, R82, 0x1 ;  /* 0x000000524f527211 */ /* 0x000fe400078008ff */
[----:B------:R-:W-:Y:S02]  /*06a0*/  LEA R80, P2, R2, R22, 0x1 ;  /* 0x0000001602507211 */ /* 0x000fe400078408ff */
        /* <DEDUP_REMOVED lines=35> */
.L_x_10200:
        /* <DEDUP_REMOVED lines=50> */
[C---:B------:R-:W-:Y:S01]  /*0c00*/  FMUL.FTZ R53, R64.reuse, R90 ;  /* 0x0000005a40357220 */ /* 0x040fe20000410000 */
        /* <DEDUP_REMOVED lines=8> */
[----:B------:R-:W-:Y:S01]  /*0c90*/  HADD2.F32 R5, -RZ, R3.H0_H0 ;  /* 0x20000003ff057230 */ /* 0x000fe20000004100 */
[--C-:B------:R-:W-:Y:S01]  /*0ca0*/  SHF.R.U64 R45, R2, 0x10, R3.reuse ;  /* 0x00000010022d7819 */ /* 0x100fe20000001203 */
[----:B------:R-:W-:Y:S01]  /*0cb0*/  HADD2.F32 R49, -RZ, R2.H0_H0 ;  /* 0x20000002ff317230 */ /* 0x000fe20000004100 */
[----:B------:R-:W-:Y:S01]  /*0cc0*/  SHF.R.U32.HI R4, RZ, 0x10, R3 ;  /* 0x00000010ff047819 */ /* 0x000fe20000011603 */
[----:B------:R-:W1:Y:S01]  /*0cd0*/  LDCU UR10, c[0x0][0x394] ;  /* 0x00007280ff0a77ac */ /* 0x000e620008000800 */
[--C-:B------:R-:W-:Y:S01]  /*0ce0*/  FADD.FTZ R48, R5, R88.reuse ;  /* 0x0000005805307221 */ /* 0x100fe20000010000 */
[----:B------:R-:W-:Y:S01]  /*0cf0*/  HADD2.F32 R45, -RZ, R45.H0_H0 ;  /* 0x2000002dff2d7230 */ /* 0x000fe20000004100 */
[----:B------:R-:W2:Y:S01]  /*0d00*/  LDC.64 R20, c[0x0][0x440] ;  /* 0x00011000ff147b82 */ /* 0x000ea20000000a00 */
[----:B------:R-:W-:Y:S01]  /*0d10*/  HADD2.F32 R5, -RZ, R4.H0_H0 ;  /* 0x20000004ff057230 */ /* 0x000fe20000004100 */
[----:B------:R-:W-:Y:S01]  /*0d20*/  SHF.L.U32 R31, R63, 0x7, RZ ;  /* 0x000000073f1f7819 */ /* 0x000fe200000006ff */
[--C-:B------:R-:W-:Y:S01]  /*0d30*/  FADD.FTZ R49, R49, R88.reuse ;  /* 0x0000005831317221 */ /* 0x100fe20000010000 */
[----:B------:R-:W-:Y:S01]  /*0d40*/  MOV R2, R78 ;  /* 0x0000004e00027202 */ /* 0x000fe20000000f00 */
[--C-:B------:R-:W-:Y:S01]  /*0d50*/  FADD.FTZ R45, R45, R88.reuse ;  /* 0x000000582d2d7221 */ /* 0x100fe20000010000 */
[----:B------:R-:W-:Y:S01]  /*0d60*/  MOV R3, R75 ;  /* 0x0000004b00037202 */ /* 0x000fe20000000f00 */
[----:B------:R-:W-:Y:S01]  /*0d70*/  FADD.FTZ R44, R5, R88 ;  /* 0x00000058052c7221 */ /* 0x000fe20000010000 */
[----:B------:R-:W3:Y:S01]  /*0d80*/  LDC.64 R22, c[0x0][0x3a8] ;  /* 0x0000ea00ff167b82 */ /* 0x000ee20000000a00 */
[----:B------:R-:W-:Y:S01]  /*0d90*/  ISETP.NE.AND P0, PT, R74, 0x1, PT ;  /* 0x000000014a00780c */ /* 0x000fe20003f05270 */
[----:B------:R-:W-:Y:S01]  /*0da0*/  FMUL.FTZ R43, R49, R66 ;  /* 0x00000042312b7220 */ /* 0x000fe20000410000 */
[----:B------:R-:W-:Y:S01]  /*0db0*/  SHF.L.U32 R47, R63, 0x8, RZ ;  /* 0x000000083f2f7819 */ /* 0x000fe200000006ff */
[----:B------:R-:W-:Y:S01]  /*0dc0*/  IMAD.WIDE.U32 R32, R14, 0x8, R2 ;  /* 0x000000080e207825 */ /* 0x000fe200078e0002 */
[----:B------:R-:W-:-:S03]  /*0dd0*/  SHF.L.U32 R46, R74, 0x8, RZ ;  /* 0x000000084a2e7819 */ /* 0x000fc600000006ff */
[----:B------:R-:W-:Y:S01]  /*0de0*/  FMUL.FTZ R42, R48, R65 ;  /* 0x00000041302a7220 */ /* 0x000fe20000410000 */
[C---:B------:R-:W-:Y:S01]  /*0df0*/  IADD3 R30, P2, PT, R31.reuse, R8, RZ ;  /* 0x000000081f1e7210 */ /* 0x040fe20007f5e0ff */
[----:B------:R-:W4:Y:S01]  /*0e00*/  LDC.64 R24, c[0x0][0x450] ;  /* 0x00011400ff187b82 */ /* 0x000f220000000a00 */
[----:B------:R-:W-:Y:S01]  /*0e10*/  IADD3 R98, PT, PT, R31, R14, RZ ;  /* 0x0000000e1f627210 */ /* 0x000fe20007ffe0ff */
[----:B------:R-:W-:Y:S01]  /*0e20*/  FMUL.FTZ R41, R45, R60 ;  /* 0x0000003c2d297220 */ /* 0x000fe20000410000 */
[----:B------:R-:W-:Y:S01]  /*0e30*/  ISETP.NE.AND P1, PT, R14, RZ, PT ;  /* 0x000000ff0e00720c */ /* 0x000fe20003f25270 */
[----:B------:R-:W-:Y:S01]  /*0e40*/  FMUL.FTZ R40, R44, R56 ;  /* 0x000000382c287220 */ /* 0x000fe20000410000 */
[----:B------:R-:W-:Y:S01]  /*0e50*/  IADD3 R50, PT, PT, R74, -0x2, RZ ;  /* 0xfffffffe4a327810 */ /* 0x000fe20007ffe0ff */
[----:B------:R-:W0:Y:S01]  /*0e60*/  LDCU UR11, c[0x0][0x38c] ;  /* 0x00007180ff0b77ac */ /* 0x000e220008000800 */
[----:B------:R-:W-:Y:S01]  /*0e70*/  MOV R62, RZ ;  /* 0x000000ff003e7202 */ /* 0x000fe20000000f00 */
[----:B------:R-:W0:Y:S01]  /*0e80*/  LDC.64 R26, c[0x0][0x3e0] ;  /* 0x0000f800ff1a7b82 */ /* 0x000e220000000a00 */
[----:B------:R-:W-:Y:S01]  /*0e90*/  ISETP.EQ.AND P0, PT, R14, RZ, P0 ;  /* 0x000000ff0e00720c */ /* 0x000fe20000702270 */
[----:B------:R-:W0:Y:S01]  /*0ea0*/  LDCU UR7, c[0x0][0x388] ;  /* 0x00007100ff0777ac */ /* 0x000e220008000800 */
[----:B------:R-:W-:-:S02]  /*0eb0*/  LOP3.LUT R47, R47, 0x100, RZ, 0xc0, !PT ;  /* 0x000001002f2f7812 */ /* 0x000fc400078ec0ff */
[----:B------:R-:W-:Y:S01]  /*0ec0*/  LOP3.LUT R46, R46, 0x100, RZ, 0xc0, !PT ;  /* 0x000001002e2e7812 */ /* 0x000fe200078ec0ff */
[----:B------:R-:W0:Y:S01]  /*0ed0*/  LDCU.64 UR8, c[0x0][0x538] ;  /* 0x0000a700ff0877ac */ /* 0x000e220008000a00 */
[----:B------:R-:W-:Y:S01]  /*0ee0*/  IADD3.X R31, PT, PT, RZ, R71, RZ, P2, !PT ;  /* 0x00000047ff1f7210 */ /* 0x000fe200017fe4ff */
[----:B------:R-:W0:Y:S01]  /*0ef0*/  LDC.64 R28, c[0x0][0x4d0] ;  /* 0x00013400ff1c7b82 */ /* 0x000e220000000a00 */
[----:B-1----:R-:W-:-:S05]  /*0f00*/  UMOV UR4, URZ ;  /* 0x000000ff00047c82 */ /* 0x002fca0008000000 */
.L_x_10199:
[----:B0-----:R-:W-:-:S04]  /*0f10*/  IMAD.WIDE.U32 R2, R68, UR4, RZ ;  /* 0x0000000444027c25 */ /* 0x001fc8000f8e00ff */
[----:B------:R-:W-:Y:S01]  /*0f20*/  IMAD R3, R69, UR4, R3 ;  /* 0x0000000445037c24 */ /* 0x000fe2000f8e0203 */
[----:B------:R-:W-:-:S04]  /*0f30*/  LEA R36, P2, R2, R32, 0x1 ;  /* 0x0000002002247211 */ /* 0x000fc800078408ff */
[----:B------:R-:W-:-:S05]  /*0f40*/  LEA.HI.X R37, R2, R33, R3, 0x1, P2 ;  /* 0x0000002102257211 */ /* 0x000fca00010f0c03 */
[----:B------:R-:W5:Y:S01]  /*0f50*/  LDG.E.64 R2, desc[UR16][R36.64] ;  /* 0x0000001024027981 */ /* 0x000f62000c1e1b00 */
[----:B--2---:R-:W-:Y:S02]  /*0f60*/  MOV R4, R12 ;  /* 0x0000000c00047202 */ /* 0x004fe40000000f00 */
[----:B------:R-:W-:-:S03]  /*0f70*/  MOV R5, R85 ;  /* 0x0000005500057202 */ /* 0x000fc60000000f00 */
[----:B---3--:R-:W-:-:S04]  /*0f80*/  IMAD.WIDE.U32 R4, R22, UR4, R4 ;  /* 0x0000000416047c25 */ /* 0x008fc8000f8e0004 */
        /* <DEDUP_REMOVED lines=8> */
[----:B----4-:R-:W-:-:S04]  /*1010*/  LEA R34, P2, R4, R24, 0x2 ;  /* 0x0000001804227211 */ /* 0x010fc800078410ff */
[----:B------:R-:W-:Y:S01]  /*1020*/  LEA.HI.X R35, R4, R25, R5, 0x2, P2 ;  /* 0x0000001904237211 */ /* 0x000fe200010f1405 */
[----:B-----5:R-:W-:Y:S01]  /*1030*/  STS.64 [R67], R2 ;  /* 0x0000000243007388 */ /* 0x020fe20000000a00 */
[----:B------:R-:W-:-:S03]  /*1040*/  NOP ;  /* 0x0000000000007918 */ /* 0x000fc60000000000 */
[----:B-1----:R1:W3:Y:S01]  /*1050*/  LDG.E R34, desc[UR16][R34.64] ;  /* 0x0000001022227981 */ /* 0x0022e2000c1e1900 */
[----:B0-----:R-:W-:Y:S01]  /*1060*/  IADD3 R6, PT, PT, R47, UR4, RZ ;  /* 0x000000042f067c10 */ /* 0x001fe2000fffe0ff */
[----:B------:R-:W-:Y:S02]  /*1070*/  BSSY.RECONVERGENT B0, `(.L_x_10186) ;  /* 0x0000025000007945 */ /* 0x000fe40003800200 */
[----:B------:R-:W0:Y:S01]  /*1080*/  LDS.64 R4, [R67] ;  /* 0x0000000043047984 */ /* 0x000e220000000a00 */
[----:B------:R-:W-:Y:S02]  /*1090*/  SEL R6, R6, R73, !P1 ;  /* 0x0000004906067207 */ /* 0x000fe40004800000 */
[----:B------:R-:W-:Y:S02]  /*10a0*/  ISETP.NE.AND P1, PT, R14, 0x1f, PT ;  /* 0x0000001f0e00780c */ /* 0x000fe40003f25270 */
[----:B------:R-:W-:Y:S01]  /*10b0*/  LEA R7, R6, UR5, 0x2 ;  /* 0x0000000506077c11 */ /* 0x000fe2000f8e10ff */
[----:B--2---:R-:W-:-:S04]  /*10c0*/  FMUL.FTZ R36, R92, 1.4426950216293334961 ;  /* 0x3fb8aa3b5c247820 */ /* 0x004fc80000410000 */
[-C--:B------:R-:W-:Y:S01]  /*10d0*/  FMUL.FTZ R108, R49, R36.reuse ;  /* 0x00000024316c7220 */ /* 0x080fe20000410000 */
[-C--:B------:R-:W-:Y:S01]  /*10e0*/  FMUL.FTZ R93, R48, R36.reuse ;  /* 0x00000024305d7220 */ /* 0x080fe20000410000 */
[-C--:B------:R-:W-:Y:S01]  /*10f0*/  FMUL.FTZ R102, R44, R36.reuse ;  /* 0x000000242c667220 */ /* 0x080fe20000410000 */
[----:B------:R-:W-:-:S03]  /*1100*/  FMUL.FTZ R6, R45, R36 ;  /* 0x000000242d067220 */ /* 0x000fc60000410000 */
[----:B------:R-:W2:Y:S04]  /*1110*/  MUFU.EX2 R108, R108 ;  /* 0x0000006c006c7308 */ /* 0x000ea80000000800 */
[----:B------:R-:W4:Y:S04]  /*1120*/  MUFU.EX2 R93, R93 ;  /* 0x0000005d005d7308 */ /* 0x000f280000000800 */
[----:B------:R-:W3:Y:S04]  /*1130*/  MUFU.EX2 R102, R102 ;  /* 0x0000006600667308 */ /* 0x000ee80000000800 */
[----:B-1----:R1:W1:Y:S01]  /*1140*/  MUFU.EX2 R35, R6 ;  /* 0x0000000600237308 */ /* 0x0022620000000800 */
[----:B--2---:R2:W-:Y:S01]  /*1150*/  STS [R7+0x548], R108 ;  /* 0x0005486c07007388 */ /* 0x0045e20000000800 */
[----:B0-----:R-:W-:-:S02]  /*1160*/  HADD2.F32 R94, -RZ, R4.H0_H0 ;  /* 0x20000004ff5e7230 */ /* 0x001fc40000004100 */
[----:B------:R-:W-:Y:S02]  /*1170*/  HADD2.F32 R96, -RZ, R4.H1_H1 ;  /* 0x30000004ff607230 */ /* 0x000fe40000004100 */
[--C-:B------:R-:W-:Y:S02]  /*1180*/  HADD2.F32 R95, -RZ, R5.reuse.H0_H0 ;  /* 0x20000005ff5f7230 */ /* 0x100fe40000004100 */
[----:B------:R-:W-:Y:S01]  /*1190*/  FMUL.FTZ R103, R43, R94 ;  /* 0x0000005e2b677220 */ /* 0x000fe20000410000 */
[----:B------:R-:W-:Y:S02]  /*11a0*/  HADD2.F32 R97, -RZ, R5.H1_H1 ;  /* 0x30000005ff617230 */ /* 0x000fe40000004100 */
[----:B------:R-:W-:Y:S01]  /*11b0*/  FMUL.FTZ R106, R41, R96 ;  /* 0x00000060296a7220 */ /* 0x000fe20000410000 */
[----:B------:R-:W-:Y:S02]  /*11c0*/  FMUL.FTZ R104, R42, R95 ;  /* 0x0000005f2a687220 */ /* 0x000fe40000410000 */
[----:B------:R-:W-:Y:S01]  /*11d0*/  FMUL.FTZ R101, R40, R97 ;  /* 0x0000006128657220 */ /* 0x000fe20000410000 */
[----:B------:R-:W-:Y:S01]  /*11e0*/  BAR.SYNC.DEFER_BLOCKING 0x0 ;  /* 0x0000000000007b1d */ /* 0x000fe20000010000 */
[-C--:B---3--:R-:W-:Y:S01]  /*11f0*/  FMUL.FTZ R4, R0, R34.reuse ;  /* 0x0000002200047220 */ /* 0x088fe20000410000 */
[-C--:B-1----:R-:W-:Y:S01]  /*1200*/  FMUL.FTZ R6, R59, R34.reuse ;  /* 0x000000223b067220 */ /* 0x082fe20000410000 */
[-C--:B------:R-:W-:Y:S01]  /*1210*/  FMUL.FTZ R5, R64, R34.reuse ;  /* 0x0000002240057220 */ /* 0x080fe20000410000 */
[----:B--2---:R-:W-:-:S02]  /*1220*/  FMUL.FTZ R7, R55, R34 ;  /* 0x0000002237077220 */ /* 0x004fc40000410000 */
[----:B----4-:R-:W-:Y:S05]  /*1230*/  @P1 BRA `(.L_x_10187) ;  /* 0x00000000001c1947 */ /* 0x010fea0003800000 */
[----:B------:R-:W-:Y:S01]  /*1240*/  ISETP.NE.AND P1, PT, R74, UR10, PT ;  /* 0x0000000a4a007c0c */ /* 0x000fe2000bf25270 */
[----:B------:R-:W-:-:S12]  /*1250*/  HFMA2 R38, -RZ, RZ, 1.875, 0 ;  /* 0x3f800000ff267431 */ /* 0x000fd800000001ff */
[----:B------:R-:W-:Y:S05]  /*1260*/  @!P1 BRA `(.L_x_10188) ;  /* 0x0000000000149947 */ /* 0x000fea0003800000 */
[----:B------:R-:W-:-:S04]  /*1270*/  IADD3 R2, PT, PT, R46, UR4, RZ ;  /* 0x000000042e027c10 */ /* 0x000fc8000fffe0ff */
[----:B------:R-:W-:-:S05]  /*1280*/  LEA R2, R2, UR5, 0x2 ;  /* 0x0000000502027c11 */ /* 0x000fca000f8e10ff */
[----:B------:R2:W3:Y:S01]  /*1290*/  LDS R38, [R2+0x548] ;  /* 0x0005480002267984 */ /* 0x0004e20000000800 */
[----:B------:R-:W-:Y:S05]  /*12a0*/  BRA `(.L_x_10188) ;  /* 0x0000000000047947 */ /* 0x000fea0003800000 */
.L_x_10187:
[----:B------:R0:W1:Y:S02]  /*12b0*/  LDS R38, [R99+0xd4c] ;  /* 0x000d4c0063267984 */ /* 0x0000640000000800 */
.L_x_10188:
[----:B------:R-:W-:Y:S05]  /*12c0*/  BSYNC.RECONVERGENT B0 ;  /* 0x0000000000007941 */ /* 0x000fea0003800200 */
.L_x_10186:
[----:B------:R-:W4:Y:S01]  /*12d0*/  @P0 LDC R3, c[0x0][0x38c] ;  /* 0x0000e300ff030b82 */ /* 0x000f220000000800 */
[----:B------:R-:W-:Y:S01]  /*12e0*/  MOV R34, RZ ;  /* 0x000000ff00227202 */ /* 0x000fe20000000f00 */
[----:B----4-:R-:W-:-:S04]  /*12f0*/  @P0 IMAD R3, R50, R3, UR4 ;  /* 0x0000000432030e24 */ /* 0x010fc8000f8e0203 */
[----:B--2---:R-:W-:-:S05]  /*1300*/  @P0 IMAD.WIDE R2, R3, 0x8, R18 ;  /* 0x0000000803020825 */ /* 0x004fca00078e0212 */
[----:B------:R2:W4:Y:S01]  /*1310*/  @P0 LDG.E R34, desc[UR16][R2.64+0x4] ;  /* 0x0000041002220981 */ /* 0x000522000c1e1900 */
[C---:B-1-3--:R-:W-:Y:S01]  /*1320*/  FMUL.FTZ R36, R102.reuse, R38 ;  /* 0x0000002666247220 */ /* 0x04afe20000410000 */
[----:B------:R-:W-:Y:S01]  /*1330*/  FFMA.FTZ R37, R102, R7, R5 ;  /* 0x0000000766257223 */ /* 0x000fe20000010005 */
[C---:B------:R-:W-:Y:S01]  /*1340*/  ISETP.NE.AND P1, PT, R100.reuse, 0x1f, PT ;  /* 0x0000001f6400780c */ /* 0x040fe20003f25270 */
[----:B------:R-:W1:Y:S01]  /*1350*/  S2UR UR6, SR_CgaCtaId ;  /* 0x00000000000679c3 */ /* 0x000e620000008800 */
[C---:B------:R-:W-:Y:S01]  /*1360*/  FMUL.FTZ R36, R93.reuse, R36 ;  /* 0x000000245d247220 */ /* 0x040fe20000410000 */
[----:B------:R-:W-:Y:S01]  /*1370*/  FFMA.FTZ R37, R93, R37, R6 ;  /* 0x000000255d257223 */ /* 0x000fe20000010006 */
[C---:B------:R-:W-:Y:S01]  /*1380*/  ISETP.GT.U32.AND P2, PT, R100.reuse, 0x1d, PT ;  /* 0x0000001d6400780c */ /* 0x040fe20003f44070 */
[----:B------:R-:W-:Y:S01]  /*1390*/  UMOV UR5, 0x400 ;  /* 0x0000040000057882 */ /* 0x000fe20000000000 */
[C---:B------:R-:W-:Y:S01]  /*13a0*/  FMUL.FTZ R39, R35.reuse, R36 ;  /* 0x0000002423277220 */ /* 0x040fe20000410000 */
[----:B------:R-:W-:Y:S01]  /*13b0*/  FFMA.FTZ R37, R35, R37, R4 ;  /* 0x0000002523257223 */ /* 0x000fe20000010004 */
[----:B------:R-:W-:Y:S01]  /*13c0*/  FFMA.FTZ R36, R103, R35, R106 ;  /* 0x0000002367247223 */ /* 0x000fe2000001006a */
[----:B------:R-:W-:Y:S01]  /*13d0*/  ISETP.GT.U32.AND P3, PT, R100, 0x17, PT ;  /* 0x000000176400780c */ /* 0x000fe20003f64070 */
[----:B------:R-:W-:Y:S01]  /*13e0*/  BSSY.RECONVERGENT B0, `(.L_x_10189) ;  /* 0x0000082000007945 */ /* 0x000fe20003800200 */
[----:B------:R-:W3:Y:S01]  /*13f0*/  SHFL.DOWN PT, R110, R39, 0x1, 0x1f ;  /* 0x08201f00276e7f89 */ /* 0x000ee200000e0000 */
[----:B--2---:R-:W-:Y:S01]  /*1400*/  MOV R2, R37 ;  /* 0x0000002500027202 */ /* 0x004fe20000000f00 */
[----:B------:R-:W-:-:S02]  /*1410*/  FFMA.FTZ R36, R93, R36, R104 ;  /* 0x000000245d247223 */ /* 0x000fc40000010068 */
[----:B------:R-:W2:Y:S01]  /*1420*/  SHFL.DOWN PT, R105, R37, 0x1, 0x1f ;  /* 0x08201f0025697f89 */ /* 0x000ea200000e0000 */
[----:B-1----:R-:W-:-:S04]  /*1430*/  ULEA UR5, UR6, UR5, 0x18 ;  /* 0x0000000506057291 */ /* 0x002fc8000f8ec0ff */
[----:B------:R-:W-:Y:S01]  /*1440*/  ULEA UR6, UR4, UR5, 0x3 ;  /* 0x0000000504067291 */ /* 0x000fe2000f8e18ff */
[----:B---3--:R-:W-:Y:S01]  /*1450*/  @P1 FMUL.FTZ R3, R110, R39 ;  /* 0x000000276e031220 */ /* 0x008fe20000410000 */
[----:B------:R-:W-:Y:S01]  /*1460*/  FFMA.FTZ R110, R102, R36, R101 ;  /* 0x00000024666e7223 */ /* 0x000fe20000010065 */
[----:B------:R-:W-:Y:S01]  /*1470*/  FMUL.FTZ R36, R108, R35 ;  /* 0x000000236c247220 */ /* 0x000fe20000410000 */
[----:B--2---:R-:W-:Y:S02]  /*1480*/  @P1 FFMA.FTZ R2, R39, R105, R2 ;  /* 0x0000006927021223 */ /* 0x004fe40000010002 */
[----:B------:R-:W-:Y:S01]  /*1490*/  @P1 MOV R39, R3 ;  /* 0x0000000300271202 */ /* 0x000fe20000000f00 */
[----:B------:R-:W-:Y:S01]  /*14a0*/  FMUL.FTZ R105, R93, R36 ;  /* 0x000000245d697220 */ /* 0x000fe20000410000 */
[----:B------:R-:W1:Y:S01]  /*14b0*/  SHFL.UP PT, R3, R110, 0x1, RZ ;  /* 0x042000006e037989 */ /* 0x000e6200000e00ff */
[----:B------:R-:W-:Y:S02]  /*14c0*/  ISETP.GE.AND P1, PT, R70, 0x1, PT ;  /* 0x000000014600780c */ /* 0x000fe40003f26270 */
[----:B------:R-:W-:Y:S01]  /*14d0*/  FMUL.FTZ R105, R102, R105 ;  /* 0x0000006966697220 */ /* 0x000fe20000410000 */
[----:B------:R-:W2:Y:S04]  /*14e0*/  SHFL.DOWN PT, R112, R39, 0x2, 0x1f ;  /* 0x08401f0027707f89 */ /* 0x000ea800000e0000 */
[----:B------:R-:W3:Y:S04]  /*14f0*/  SHFL.DOWN PT, R107, R2, 0x2, 0x1f ;  /* 0x08401f00026b7f89 */ /* 0x000ee800000e0000 */
[----:B------:R-:W5:Y:S01]  /*1500*/  SHFL.UP PT, R36, R105, 0x1, RZ ;  /* 0x0420000069247989 */ /* 0x000f6200000e00ff */
[----:B-1----:R-:W-:Y:S01]  /*1510*/  FFMA.FTZ R3, R105, R3, R110 ;  /* 0x0000000369037223 */ /* 0x002fe2000001006e */
[----:B--2---:R-:W-:-:S04]  /*1520*/  @!P2 FMUL.FTZ R37, R39, R112 ;  /* 0x000000702725a220 */ /* 0x004fc80000410000 */
[----:B------:R-:W-:Y:S01]  /*1530*/  FSEL R110, R110, R3, !P1 ;  /* 0x000000036e6e7208 */ /* 0x000fe20004800000 */
[----:B---3--:R-:W-:Y:S01]  /*1540*/  @!P2 FFMA.FTZ R2, R39, R107, R2 ;  /* 0x0000006b2702a223 */ /* 0x008fe20000010002 */
[----:B------:R-:W-:-:S03]  /*1550*/  @!P2 MOV R39, R37 ;  /* 0x000000250027a202 */ /* 0x000fc60000000f00 */
[----:B------:R-:W1:Y:S01]  /*1560*/  SHFL.UP PT, R3, R110, 0x2, RZ ;  /* 0x044000006e037989 */ /* 0x000e6200000e00ff */
[----:B------:R-:W-:Y:S01]  /*1570*/  ISETP.GT.U32.AND P2, PT, R100, 0x1b, PT ;  /* 0x0000001b6400780c */ /* 0x000fe20003f44070 */
[----:B-----5:R-:W-:Y:S01]  /*1580*/  @P1 FMUL.FTZ R105, R105, R36 ;  /* 0x0000002469691220 */ /* 0x020fe20000410000 */
[----:B------:R-:W-:Y:S01]  /*1590*/  ISETP.GE.AND P1, PT, R70, 0x2, PT ;  /* 0x000000024600780c */ /* 0x000fe20003f26270 */
        /* <DEDUP_REMOVED lines=9> */
[----:B------:R-:W-:Y:S01]  /*1630*/  MOV R37, RZ ;  /* 0x000000ff00257202 */ /* 0x000fe20000000f00 */
[----:B-----5:R-:W-:Y:S01]  /*1640*/  @P1 FMUL.FTZ R105, R105, R36 ;  /* 0x0000002469691220 */ /* 0x020fe20000410000 */
[----:B------:R-:W-:Y:S01]  /*1650*/  ISETP.GE.AND P1, PT, R74, UR10, PT ;  /* 0x0000000a4a007c0c */ /* 0x000fe2000bf26270 */
[----:B------:R-:W2:Y:S01]  /*1660*/  SHFL.DOWN PT, R114, R39, 0x8, 0x1f ;  /* 0x09001f0027727f89 */ /* 0x000ea200000e0000 */
[----:B------:R-:W-:Y:S01]  /*1670*/  HFMA2 R36, -RZ, RZ, 1.875, 0 ;  /* 0x3f800000ff247431 */ /* 0x000fe200000001ff */
[----:B------:R-:W-:Y:S02]  /*1680*/  ISETP.GE.AND P2, PT, R70, 0x4, PT ;  /* 0x000000044600780c */ /* 0x000fe40003f46270 */
[----:B------:R-:W3:Y:S01]  /*1690*/  SHFL.DOWN PT, R109, R2, 0x8, 0x1f ;  /* 0x09001f00026d7f89 */ /* 0x000ee200000e0000 */
[----:B------:R-:W-:-:S03]  /*16a0*/  ISETP.NE.OR P1, PT, R14, RZ, P1 ;  /* 0x000000ff0e00720c */ /* 0x000fc60000f25670 */
[----:B------:R-:W5:Y:S10]  /*16b0*/  SHFL.UP PT, R112, R105, 0x4, RZ ;  /* 0x0480000069707989 */ /* 0x000f7400000e00ff */
        /* <DEDUP_REMOVED lines=19> */
[----:B------:R-:W-:Y:S01]  /*17f0*/  SHFL.UP PT, R3, R114, 0x10, RZ ;  /* 0x0600000072037989 */ /* 0x000fe200000e00ff */
[----:B------:R-:W-:Y:S01]  /*1800*/  ISETP.NE.AND P2, PT, R14, 0x1f, PT ;  /* 0x0000001f0e00780c */ /* 0x000fe20003f45270 */
[----:B-----5:R-:W-:Y:S01]  /*1810*/  @P1 FMUL.FTZ R105, R105, R112 ;  /* 0x0000007069691220 */ /* 0x020fe20000410000 */
[----:B------:R-:W-:Y:S01]  /*1820*/  ISETP.GE.AND P1, PT, R70, 0x10, PT ;  /* 0x000000104600780c */ /* 0x000fe20003f26270 */
[----:B------:R-:W-:Y:S04]  /*1830*/  SHFL.DOWN PT, R116, R2, 0x1, 0x1f ;  /* 0x08201f0002747f89 */ /* 0x000fe800000e0000 */
[----:B------:R-:W1:Y:S04]  /*1840*/  SHFL.DOWN PT, R107, R39, 0x1, 0x1f ;  /* 0x08201f00276b7f89 */ /* 0x000e6800000e0000 */
[----:B------:R-:W-:Y:S04]  /*1850*/  SHFL.IDX PT, R112, R2, RZ, 0x1f ;  /* 0x00001fff02707589 */ /* 0x000fe800000e0000 */
[----:B------:R-:W2:Y:S04]  /*1860*/  SHFL.IDX PT, R111, R39, RZ, 0x1f ;  /* 0x00001fff276f7589 */ /* 0x000ea800000e0000 */
[----:B------:R-:W3:Y:S01]  /*1870*/  SHFL.UP PT, R110, R105, 0x10, RZ ;  /* 0x06000000696e7989 */ /* 0x000ee200000e00ff */
[----:B-1----:R-:W-:Y:S01]  /*1880*/  @P2 FFMA.FTZ R118, R107, R118, R116 ;  /* 0x000000766b762223 */ /* 0x002fe20000010074 */
[----:B------:R-:W-:Y:S01]  /*1890*/  FFMA.FTZ R107, R105, R3, R114 ;  /* 0x00000003696b7223 */ /* 0x000fe20000010072 */
[----:B------:R-:W-:-:S02]  /*18a0*/  ISETP.NE.AND P2, PT, R14, RZ, PT ;  /* 0x000000ff0e00720c */ /* 0x000fc40003f45270 */
[----:B------:R-:W-:Y:S02]  /*18b0*/  FFMA.FTZ R3, R118, R38, R7 ;  /* 0x0000002676037223 */ /* 0x000fe40000010007 */
[----:B------:R-:W-:Y:S02]  /*18c0*/  FSEL R7, R114, R107, !P1 ;  /* 0x0000006b72077208 */ /* 0x000fe40004800000 */
[----:B------:R-:W-:Y:S01]  /*18d0*/  FFMA.FTZ R107, R102, R3, R5 ;  /* 0x00000003666b7223 */ /* 0x000fe20000010005 */
[C---:B--2---:R-:W-:Y:S01]  /*18e0*/  FFMA.FTZ R37, R111.reuse, R37, R112 ;  /* 0x000000256f257223 */ /* 0x044fe20000010070 */
[----:B------:R-:W-:Y:S01]  /*18f0*/  FMUL.FTZ R36, R111, R36 ;  /* 0x000000246f247220 */ /* 0x000fe20000410000 */
[----:B------:R-:W-:Y:S01]  /*1900*/  FMUL.FTZ R113, R44, R3 ;  /* 0x000000032c717220 */ /* 0x000fe20000410000 */
[-C--:B------:R-:W-:Y:S01]  /*1910*/  FFMA.FTZ R109, R93, R107.reuse, R6 ;  /* 0x0000006b5d6d7223 */ /* 0x080fe20000010006 */
[----:B---3--:R-:W-:Y:S01]  /*1920*/  @P1 FMUL.FTZ R105, R105, R110 ;  /* 0x0000006e69691220 */ /* 0x008fe20000410000 */
[----:B------:R-:W-:Y:S01]  /*1930*/  FMUL.FTZ R110, R48, R107 ;  /* 0x0000006b306e7220 */ /* 0x000fe20000410000 */
[----:B------:R1:W-:Y:S01]  /*1940*/  SHFL.UP PT, R117, R7, 0x1, RZ ;  /* 0x0420000007757989 */ /* 0x0003e200000e00ff */
[-C--:B------:R-:W-:Y:S01]  /*1950*/  FFMA.FTZ R111, R35, R109.reuse, R4 ;  /* 0x0000006d236f7223 */ /* 0x080fe20000010004 */
[----:B------:R-:W-:Y:S01]  /*1960*/  FMUL.FTZ R115, R45, R109 ;  /* 0x0000006d2d737220 */ /* 0x000fe20000410000 */
[----:B------:R-:W-:Y:S01]  /*1970*/  FMUL.FTZ R6, R65, R110 ;  /* 0x0000006e41067220 */ /* 0x000fe20000410000 */
[----:B------:R-:W-:Y:S01]  /*1980*/  @!P2 STS.64 [UR6+0xdc8], R36 ;  /* 0x000dc824ff00a988 */ /* 0x000fe20008000a06 */
[----:B------:R-:W-:Y:S01]  /*1990*/  FMUL.FTZ R119, R49, R111 ;  /* 0x0000006f31777220 */ /* 0x000fe20000410000 */
[----:B------:R-:W-:Y:S01]  /*19a0*/  FMUL.FTZ R5, R60, R115 ;  /* 0x000000733c057220 */ /* 0x000fe20000410000 */
[----:B------:R-:W-:Y:S01]  /*19b0*/  ISETP.NE.AND P1, PT, R14, RZ, PT ;  /* 0x000000ff0e00720c */ /* 0x000fe20003f25270 */
[----:B-1----:R-:W-:Y:S01]  /*19c0*/  FMUL.FTZ R7, R56, R113 ;  /* 0x0000007138077220 */ /* 0x002fe20000410000 */
[----:B------:R-:W-:Y:S01]  /*19d0*/  FMUL.FTZ R4, R66, R119 ;  /* 0x0000007742047220 */ /* 0x000fe20000410000 */
[----:B------:R-:W-:Y:S04]  /*19e0*/  SHFL.UP PT, R38, R105, 0x1, RZ ;  /* 0x0420000069267989 */ /* 0x000fe800000e00ff */
        /* <DEDUP_REMOVED lines=33> */
.L_x_10190:
[----:B------:R-:W-:Y:S05]  /*1c00*/  BSYNC.RECONVERGENT B0 ;  /* 0x0000000000007941 */ /* 0x000fea0003800200 */
.L_x_10189:
[----:B------:R-:W-:Y:S04]  /*1c10*/  BSSY.RECONVERGENT B0, `(.L_x_10191) ;  /* 0x0000003000007945 */ /* 0x000fe80003800200 */
[----:B------:R-:W-:Y:S05]  /*1c20*/  @!P4 BRA `(.L_x_10192) ;  /* 0x000000000004c947 */ /* 0x000fea0003800000 */
[----:B------:R2:W-:Y:S02]  /*1c30*/  REDG.E.ADD.F32.FTZ.RN.STRONG.GPU desc[UR16][R34.64+0x80], R105 ;  /* 0x00008069220079a6 */ /* 0x0005e4000c12f310 */
.L_x_10192:
[----:B------:R-:W-:Y:S05]  /*1c40*/  BSYNC.RECONVERGENT B0 ;  /* 0x0000000000007941 */ /* 0x000fea0003800200 */
.L_x_10191:
[----:B-1----:R1:W3:Y:S01]  /*1c50*/  LDS R5, [R72+0x100] ;  /* 0x0001000048057984 */ /* 0x0022e20000000800 */
[----:B------:R-:W-:Y:S04]  /*1c60*/  BSSY.RECONVERGENT B0, `(.L_x_10193) ;  /* 0x0000003000007945 */ /* 0x000fe80003800200 */
[----:B------:R-:W-:Y:S05]  /*1c70*/  @!P5 BRA `(.L_x_10194) ;  /* 0x000000000004d947 */ /* 0x000fea0003800000 */
[----:B---3--:R4:W-:Y:S02]  /*1c80*/  REDG.E.ADD.F32.FTZ.RN.STRONG.GPU desc[UR16][R34.64+0x100], R5 ;  /* 0x00010005220079a6 */ /* 0x0089e4000c12f310 */
.L_x_10194:
[----:B------:R-:W-:Y:S05]  /*1c90*/  BSYNC.RECONVERGENT B0 ;  /* 0x0000000000007941 */ /* 0x000fea0003800200 */
.L_x_10193:
[----:B---34-:R3:W4:Y:S01]  /*1ca0*/  LDS R5, [R72+0x180] ;  /* 0x0001800048057984 */ /* 0x0187220000000800 */
[----:B------:R-:W-:Y:S04]  /*1cb0*/  BSSY.RECONVERGENT B0, `(.L_x_10195) ;  /* 0x0000003000007945 */ /* 0x000fe80003800200 */
[----:B------:R-:W-:Y:S05]  /*1cc0*/  @!P6 BRA `(.L_x_10196) ;  /* 0x000000000004e947 */ /* 0x000fea0003800000 */
[----:B----4-:R4:W-:Y:S02]  /*1cd0*/  REDG.E.ADD.F32.FTZ.RN.STRONG.GPU desc[UR16][R34.64+0x180], R5 ;  /* 0x00018005220079a6 */ /* 0x0109e4000c12f310 */
.L_x_10196:
[----:B------:R-:W-:Y:S05]  /*1ce0*/  BSYNC.RECONVERGENT B0 ;  /* 0x0000000000007941 */ /* 0x000fea0003800200 */
.L_x_10195:
[----:B------:R-:W5:Y:S01]  /*1cf0*/  SHFL.DOWN PT, R4, R113, 0x1, 0x1f ;  /* 0x08201f0071047f89 */ /* 0x000f6200000e0000 */
[----:B------:R-:W-:Y:S01]  /*1d00*/  ISETP.GT.AND P3, PT, R70, 0x1e, PT ;  /* 0x0000001e4600780c */ /* 0x000fe20003f64270 */
[-C--:B------:R-:W-:Y:S01]  /*1d10*/  FMUL.FTZ R97, R97, R3.reuse ;  /* 0x0000000361617220 */ /* 0x080fe20000410000 */
[----:B--2-4-:R-:W-:Y:S01]  /*1d20*/  FMUL.FTZ R35, R92, R3 ;  /* 0x000000035c237220 */ /* 0x014fe20000410000 */
[----:B------:R-:W2:Y:S01]  /*1d30*/  SHFL.DOWN PT, R5, R6, 0x1, 0x1f ;  /* 0x08201f0006057f89 */ /* 0x000ea200000e0000 */
[----:B------:R-:W-:Y:S01]  /*1d40*/  FMUL.FTZ R34, R95, R107 ;  /* 0x0000006b5f227220 */ /* 0x000fe20000410000 */
[----:B------:R-:W-:Y:S01]  /*1d50*/  FMUL.FTZ R7, R96, R109 ;  /* 0x0000006d60077220 */ /* 0x000fe20000410000 */
        /* <DEDUP_REMOVED lines=9> */
[-C--:B------:R-:W-:Y:S01]  /*1df0*/  FFMA.FTZ R104, R65, R34.reuse, R104 ;  /* 0x0000002241687223 */ /* 0x080fe20000010068 */
        /* <DEDUP_REMOVED lines=11> */
[----:B--2---:R-:W-:Y:S01]  /*1eb0*/  @!P3 FADD.FTZ R6, R6, R5 ;  /* 0x000000050606b221 */ /* 0x004fe20000010000 */
        /* <DEDUP_REMOVED lines=35> */
.L_x_10198:
[----:B------:R-:W-:Y:S05]  /*20f0*/  BSYNC.RECONVERGENT B0 ;  /* 0x0000000000007941 */ /* 0x000fea0003800200 */
.L_x_10197:
[----:B------:R-:W-:-:S04]  /*2100*/  UIADD3 UR4, UPT, UPT, UR4, 0x1, URZ ;  /* 0x0000000104047890 */ /* 0x000fc8000fffe0ff */
[----:B------:R-:W-:-:S09]  /*2110*/  UISETP.GE.AND UP0, UPT, UR4, UR11, UPT ;  /* 0x0000000b0400728c */ /* 0x000fd2000bf06270 */
[----:B------:R-:W-:Y:S05]  /*2120*/  BRA.U !UP0, `(.L_x_10199) ;  /* 0xffffffed08787547 */ /* 0x000fea000b83ffff */
.L_x_10185:
[----:B------:R-:W4:Y:S01]  /*2130*/  F2F.F16.F32 R2, R52 ;  /* 0x0000003400027304 */ /* 0x000f220000200800 */
[----:B------:R-:W-:Y:S01]  /*2140*/  BAR.SYNC.DEFER_BLOCKING 0x0 ;  /* 0x0000000000007b1d */ /* 0x000fe20000010000 */
[----:B------:R-:W-:Y:S02]  /*2150*/  SHF.L.U32 R20, R63, 0x7, RZ ;  /* 0x000000073f147819 */ /* 0x000fe400000006ff */
[----:B------:R-:W-:Y:S02]  /*2160*/  IADD3 R78, P1, PT, R78, -0x100, RZ ;  /* 0xffffff004e4e7810 */ /* 0x000fe40007f3e0ff */
[----:B------:R-:W-:-:S03]  /*2170*/  SHF.R.S32.HI R21, RZ, 0x1f, R20 ;  /* 0x0000001fff157819 */ /* 0x000fc60000011414 */
[----:B------:R-:W5:Y:S01]  /*2180*/  LDC.64 R26, c[0x0][0x4f8] ;  /* 0x00013e00ff1a7b82 */ /* 0x000f620000000a00 */
[----:B------:R-:W-:Y:S01]  /*2190*/  F2F.F16.F32 R53, R53 ;  /* 0x0000003500357304 */ /* 0x000fe20000200800 */
[----:B------:R-:W0:Y:S01]  /*21a0*/  LDCU.64 UR4, c[0x0][0x500] ;  /* 0x0000a000ff0477ac */ /* 0x000e220008000a00 */
[----:B------:R-:W-:Y:S02]  /*21b0*/  IADD3 R80, P2, PT, R80, -0x100, RZ ;  /* 0xffffff0050507810 */ /* 0x000fe40007f5e0ff */
[----:B------:R-:W-:Y:S02]  /*21c0*/  IADD3 R82, P3, PT, R82, -0x100, RZ ;  /* 0xffffff0052527810 */ /* 0x000fe40007f7e0ff */
[----:B------:R-:W-:Y:S01]  /*21d0*/  IADD3 R84, P4, PT, R84, -0x100, RZ ;  /* 0xffffff0054547810 */ /* 0x000fe20007f9e0ff */
[----:B----4-:R-:W-:Y:S01]  /*21e0*/  IMAD.WIDE.U32 R2, R2, 0x10000, RZ ;  /* 0x0001000002027825 */ /* 0x010fe200078e00ff */
[----:B------:R-:W4:Y:S01]  /*21f0*/  F2F.F16.F32 R0, R51 ;  /* 0x0000003300007304 */ /* 0x000f220000200800 */
[----:B------:R-:W1:Y:S01]  /*2200*/  LDC.64 R28, c[0x0][0x550] ;  /* 0x00015400ff1c7b82 */ /* 0x000e620000000a00 */
[----:B------:R-:W-:-:S02]  /*2210*/  IADD3.X R75, PT, PT, R75, -0x1, RZ, P1, !PT ;  /* 0xffffffff4b4b7810 */ /* 0x000fc40000ffe4ff */
[----:B------:R-:W-:Y:S02]  /*2220*/  IADD3.X R77, PT, PT, R77, -0x1, RZ, P2, !PT ;  /* 0xffffffff4d4d7810 */ /* 0x000fe400017fe4ff */
[----:B------:R-:W-:Y:S02]  /*2230*/  IADD3.X R79, PT, PT, R79, -0x1, RZ, P3, !PT ;  /* 0xffffffff4f4f7810 */ /* 0x000fe40001ffe4ff */
[----:B--2---:R-:W2:Y:S01]  /*2240*/  F2F.F16.F32 R5, R54 ;  /* 0x0000003600057304 */ /* 0x004ea20000200800 */
[----:B------:R-:W-:Y:S02]  /*2250*/  IADD3.X R81, PT, PT, R81, -0x1, RZ, P4, !PT ;  /* 0xffffffff51517810 */ /* 0x000fe400027fe4ff */
[----:B----4-:R-:W-:-:S05]  /*2260*/  PRMT R7, R53, 0x5410, R0 ;  /* 0x0000541035077816 */ /* 0x010fca0000000000 */
[----:B------:R-:W-:Y:S01]  /*2270*/  F2F.F16.F32 R23, R61 ;  /* 0x0000003d00177304 */ /* 0x000fe20000200800 */
[----:B------:R-:W-:Y:S02]  /*2280*/  LOP3.LUT R7, R7, R3, RZ, 0xfc, !PT ;  /* 0x0000000307077212 */ /* 0x000fe400078efcff */
[----:B--2---:R-:W-:Y:S01]  /*2290*/  LOP3.LUT R6, R2, R5, RZ, 0xfc, !PT ;  /* 0x0000000502067212 */ /* 0x004fe200078efcff */
[----:B-----5:R-:W-:-:S04]  /*22a0*/  IMAD.WIDE.U32 R4, R26, UR18, R20 ;  /* 0x000000121a047c25 */ /* 0x020fc8000f8e0014 */
[----:B------:R-:W2:Y:S01]  /*22b0*/  F2F.F16.F32 R0, R58 ;  /* 0x0000003a00007304 */ /* 0x000ea20000200800 */
[----:B------:R0:W-:Y:S01]  /*22c0*/  STS.64 [R67], R6 ;  /* 0x0000000643007388 */ /* 0x0001e20000000a00 */
[----:B------:R-:W-:-:S03]  /*22d0*/  NOP ;  /* 0x0000000000007918 */ /* 0x000fc60000000000 */
[----:B------:R-:W4:Y:S03]  /*22e0*/  LDS.64 R2, [R67] ;  /* 0x0000000043027984 */ /* 0x000f260000000a00 */
[----:B------:R-:W5:Y:S01]  /*22f0*/  F2F.F16.F32 R24, R62 ;  /* 0x0000003e00187304 */ /* 0x000f620000200800 */
[----:B------:R-:W-:Y:S02]  /*2300*/  IMAD R5, R27, UR18, R5 ;  /* 0x000000121b057c24 */ /* 0x000fe4000f8e0205 */
[----:B0-----:R-:W-:-:S05]  /*2310*/  IMAD.WIDE.U32 R6, R91, UR4, R4 ;  /* 0x000000045b067c25 */ /* 0x001fca000f8e0004 */
[----:B------:R0:W3:Y:S01]  /*2320*/  F2F.F16.F32 R27, R57 ;  /* 0x00000039001b7304 */ /* 0x0000e20000200800 */
[----:B------:R-:W-:Y:S01]  /*2330*/  IMAD R7, R91, UR5, R7 ;  /* 0x000000055b077c24 */ /* 0x000fe2000f8e0207 */
[----:B-1----:R-:W-:Y:S01]  /*2340*/  LEA R22, P0, R6, R28, 0x1 ;  /* 0x0000001c06167211 */ /* 0x002fe200078008ff */
[----:B--2---:R-:W-:Y:S01]  /*2350*/  IMAD.WIDE.U32 R4, R0, 0x10000, RZ ;  /* 0x0001000000047825 */ /* 0x004fe200078e00ff */
[----:B------:R-:W1:Y:S01]  /*2360*/  LDCU.64 UR4, c[0x0][0x520] ;  /* 0x0000a400ff0477ac */ /* 0x000e620008000a00 */
[----:B-----5:R-:W-:Y:S02]  /*2370*/  PRMT R25, R23, 0x5410, R24 ;  /* 0x0000541017197816 */ /* 0x020fe40000000018 */
[----:B------:R-:W-:Y:S01]  /*2380*/  LEA.HI.X R23, R6, R29, R7, 0x1, P0 ;  /* 0x0000001d06177211 */ /* 0x000fe200000f0c07 */
[----:B0-----:R-:W-:Y:S01]  /*2390*/  FADD.FTZ R57, R86, R57 ;  /* 0x0000003956397221 */ /* 0x001fe20000010000 */
[----:B------:R-:W-:-:S03]  /*23a0*/  LOP3.LUT R25, R25, R5, RZ, 0xfc, !PT ;  /* 0x0000000519197212 */ /* 0x000fc600078efcff */
[----:B------:R-:W-:Y:S01]  /*23b0*/  FADD.FTZ R58, R57, R58 ;  /* 0x0000003a393a7221 */ /* 0x000fe20000010000 */
[----:B---3--:R-:W-:Y:S01]  /*23c0*/  LOP3.LUT R24, R4, R27, RZ, 0xfc, !PT ;  /* 0x0000001b04187212 */ /* 0x008fe200078efcff */
[----:B------:R-:W-:Y:S01]  /*23d0*/  IMAD.WIDE.U32 R4, R14, 0x8, R22 ;  /* 0x000000080e047825 */ /* 0x000fe200078e0016 */
[----:B------:R-:W0:Y:S03]  /*23e0*/  LDC.64 R26, c[0x0][0x518] ;  /* 0x00014600ff1a7b82 */ /* 0x000e260000000a00 */
[----:B------:R-:W-:-:S04]  /*23f0*/  FADD.FTZ R61, R58, R61 ;  /* 0x0000003d3a3d7221 */ /* 0x000fc80000010000 */
[----:B------:R-:W-:Y:S01]  /*2400*/  FADD.FTZ R86, R61, R62 ;  /* 0x0000003e3d567221 */ /* 0x000fe20000010000 */
[----:B------:R-:W2:Y:S01]  /*2410*/  LDC.64 R22, c[0x0][0x560] ;  /* 0x00015800ff167b82 */ /* 0x000ea20000000a00 */
[----:B----4-:R2:W-:Y:S07]  /*2420*/  STG.E.64 desc[UR16][R4.64], R2 ;  /* 0x0000000204007986 */ /* 0x0105ee000c101b10 */
[----:B------:R-:W-:Y:S01]  /*2430*/  BAR.SYNC.DEFER_BLOCKING 0x0 ;  /* 0x0000000000007b1d */ /* 0x000fe20000010000 */
[----:B0-----:R-:W-:-:S04]  /*2440*/  IMAD.WIDE.U32 R20, R26, UR18, R20 ;  /* 0x000000121a147c25 */ /* 0x001fc8000f8e0014 */
[----:B------:R-:W-:Y:S02]  /*2450*/  IMAD R21, R27, UR18, R21 ;  /* 0x000000121b157c24 */ /* 0x000fe4000f8e0215 */
[----:B-1----:R-:W-:-:S04]  /*2460*/  IMAD.WIDE.U32 R20, R91, UR4, R20 ;  /* 0x000000045b147c25 */ /* 0x002fc8000f8e0014 */
[----:B------:R-:W-:Y:S01]  /*2470*/  IMAD R0, R91, UR5, R21 ;  /* 0x000000055b007c24 */ /* 0x000fe2000f8e0215 */
[----:B--2---:R-:W-:-:S04]  /*2480*/  LEA R2, P0, R20, R22, 0x1 ;  /* 0x0000001614027211 */ /* 0x004fc800078008ff */
        /* <DEDUP_REMOVED lines=9> */
.L_x_10184:
        /* <DEDUP_REMOVED lines=34> */
.L_x_10202:
[----:B------:R-:W-:Y:S05]  /*2740*/  BSYNC.RECONVERGENT B0 ;  /* 0x0000000000007941 */ /* 0x000fea0003800200 */
.L_x_10201:
        /* <DEDUP_REMOVED lines=26> */
.L_x_10204:
[----:B------:R-:W-:Y:S05]  /*28f0*/  BSYNC.RECONVERGENT B0 ;  /* 0x0000000000007941 */ /* 0x000fea0003800200 */
.L_x_10203:
        /* <DEDUP_REMOVED lines=13> */
.L_x_10206:
[----:B------:R-:W-:Y:S02]  /*29d0*/  LEA R0, R13, UR4, 0x2 ;  /* 0x000000040d007c11 */ /* 0x000fe4000f8e10ff */
[----:B------:R-:W-:Y:S02]  /*29e0*/  SHF.R.S32.HI R4, RZ, 0x1f, R13 ;  /* 0x0000001fff047819 */ /* 0x000fe4000001140d */
[----:B0-----:R-:W-:Y:S01]  /*29f0*/  MOV R6, R2 ;  /* 0x0000000200067202 */ /* 0x001fe20000000f00 */
[----:B------:R-:W0:Y:S01]  /*2a00*/  LDS R15, [R0+0x15c8] ;  /* 0x0015c800000f7984 */ /* 0x000e220000000800 */
[----:B------:R-:W-:Y:S01]  /*2a10*/  MOV R7, R91 ;  /* 0x0000005b00077202 */ /* 0x000fe20000000f00 */
[C---:B------:R-:W-:Y:S01]  /*2a20*/  IMAD R10, R4.reuse, UR10, RZ ;  /* 0x0000000a040a7c24 */ /* 0x040fe2000f8e02ff */
[----:B-----5:R-:W-:Y:S01]  /*2a30*/  MOV R88, R16 ;  /* 0x0000001000587202 */ /* 0x020fe20000000f00 */
        /* <DEDUP_REMOVED lines=18> */
.L_x_10205:
[----:B------:R-:W-:Y:S05]  /*2b60*/  EXIT ;  /* 0x000000000000794d */ /* 0x000fea0003800000 */
.L_x_10207:
        /* <DEDUP_REMOVED lines=9> */
.L_x_10560:


//--------------------- .text._Z25selective_scan_bwd_kernelI32Selective_Scan_bwd_kernel_traitsILi32ELi4ELb1ELb1ELb0ELb0ELb1EN3c104HalfEfEEv12SSMParamsBwd --------------------------
	.section	.text._Z25selective_scan_bwd_kernelI32Selective_Scan_bwd_kernel_traitsILi32ELi4ELb1ELb1ELb0ELb0ELb1EN3c104HalfEfEEv12SSMParamsBwd,"ax",@progbits
	.align	128
        .global         _Z25selective_scan_bwd_kernelI32Selective_Scan_bwd_kernel_traitsILi32ELi4ELb1ELb1ELb0ELb0ELb1EN3c104HalfEfEEv12SSMParamsBwd
        .type           _Z25selective_scan_bwd_kernelI32Selective_Scan_bwd_kernel_traitsILi32ELi4ELb1ELb1ELb0ELb0ELb1EN3c104HalfEfEEv12SSMParamsBwd,@function
        .size           _Z25selective_scan_bwd_kernelI32Selective_Scan_bwd_kernel_traitsILi32ELi4ELb1ELb1ELb0ELb0ELb1EN3c104HalfEfEEv12SSMParamsBwd,(.L_x_10561 - _Z25selective_scan_bwd_kernelI32Selective_Scan_bwd_kernel_traitsILi32ELi4ELb1ELb1ELb0ELb0ELb1EN3c104HalfEfEEv12SSMParamsBwd)
        .other          _Z25selective_scan_bwd_kernelI32Selective_Scan_bwd_kernel_traitsILi32ELi4ELb1ELb1ELb0ELb0ELb1EN3c104HalfEfEEv12SSMParamsBwd,@"STO_CUDA_ENTRY STV_DEFAULT"
_Z25selective_scan_bwd_kernelI32Selective_Scan_bwd_kernel_traitsILi32ELi4ELb1ELb1ELb0ELb0ELb1EN3c104HalfEfEEv12SSMParamsBwd:
.text._Z25selective_scan_bwd_kernelI32Selective_Scan_bwd_kernel_traitsILi32ELi4ELb1ELb1ELb0ELb0ELb1EN3c104HalfEfEEv12SSMParamsBwd:
        /* <DEDUP_REMOVED lines=143> */
.L_x_10225:
        /* <DEDUP_REMOVED lines=83> */
[----:B0-----:R-:W-:Y:S01]  /*0e20*/  FADD.FTZ R31, R30, 1 ;  /* 0x3f8000001e1f7421 */ /* 0x001fe20000010000 */
[----:B-1----:R-:W-:-:S05]  /*0e30*/  FADD.FTZ R27, R27, 1 ;  /* 0x3f8000001b1b7421 */ /* 0x002fca0000010000 */
[----:B------:R-:W0:Y:S01]  /*0e40*/  MUFU.RCP R31, R31 ;  /* 0x0000001f001f7308 */ /* 0x000e220000001000 */
[----:B---3--:R-:W-:-:S07]  /*0e50*/  FADD.FTZ R33, R32, 1 ;  /* 0x3f80000020217421 */ /* 0x008fce0000010000 */
[----:B------:R-:W-:Y:S08]  /*0e60*/  MUFU.RCP R37, R33 ;  /* 0x0000002100257308 */ /* 0x000ff00000001000 */
[----:B------:R1:W3:Y:S01]  /*0e70*/  MUFU.RCP R32, R27 ;  /* 0x0000001b00207308 */ /* 0x0002e20000001000 */
[----:B0-----:R-:W-:-:S04]  /*0e80*/  FADD.FTZ R7, -R31, 1 ;  /* 0x3f8000001f077421 */ /* 0x001fc80000010100 */
[----:B------:R-:W-:Y:S01]  /*0e90*/  FFMA.FTZ R7, R0, R7, 1 ;  /* 0x3f80000000077423 */ /* 0x000fe20000010007 */
[----:B-1----:R-:W-:Y:S02]  /*0ea0*/  HADD2.F32 R27, -RZ, R6.H0_H0 ;  /* 0x20000006ff1b7230 */ /* 0x002fe40000004100 */
[----:B---3--:R-:W-:-:S04]  /*0eb0*/  FADD.FTZ R6, -R32, 1 ;  /* 0x3f80000020067421 */ /* 0x008fc80000010100 */
[----:B------:R-:W-:Y:S01]  /*0ec0*/  FFMA.FTZ R6, R25, R6, 1 ;  /* 0x3f80000019067423 */ /* 0x000fe20000010006 */
[----:B--2---:R0:W-:Y:S01]  /*0ed0*/  STS.64 [R67], R28 ;  /* 0x0000001c43007388 */ /* 0x0041e20000000a00 */
[----:B------:R-:W-:-:S03]  /*0ee0*/  NOP ;  /* 0x0000000000007918 */ /* 0x000fc60000000000 */
[----:B------:R-:W1:Y:S01]  /*0ef0*/  LDS.64 R22, [R67] ;  /* 0x0000000043167984 */ /* 0x000e620000000a00 */
[----:B0-----:R-:W-:-:S06]  /*0f00*/  FMUL.FTZ R28, R26, -1.4426950216293334961 ;  /* 0xbfb8aa3b1a1c7820 */ /* 0x001fcc0000410000 */
[----:B------:R-:W0:Y:S02]  /*0f10*/  MUFU.EX2 R28, R28 ;  /* 0x0000001c001c7308 */ /* 0x000e240000000800 */
[----:B0-----:R-:W-:-:S04]  /*0f20*/  FADD.FTZ R29, R28, 1 ;  /* 0x3f8000001c1d7421 */ /* 0x001fc80000010000 */
[----:B------:R0:W2:Y:S01]  /*0f30*/  MUFU.RCP R35, R29 ;  /* 0x0000001d00237308 */ /* 0x0000a20000001000 */
[--C-:B-1----:R-:W-:Y:S01]  /*0f40*/  SHF.R.U32.HI R38, RZ, 0x10, R23.reuse ;  /* 0x00000010ff267819 */ /* 0x102fe20000011617 */
[----:B------:R-:W-:Y:S01]  /*0f50*/  HADD2.F32 R36, -RZ, R23.H0_H0 ;  /* 0x20000017ff247230 */ /* 0x000fe20000004100 */
[----:B------:R-:W-:Y:S01]  /*0f60*/  SHF.R.U64 R34, R22, 0x10, R23 ;  /* 0x0000001016227819 */ /* 0x000fe20000001217 */
[----:B------:R-:W-:Y:S01]  /*0f70*/  FADD.FTZ R23, -R37, 1 ;  /* 0x3f80000025177421 */ /* 0x000fe20000010100 */
[----:B------:R-:W-:Y:S02]  /*0f80*/  HADD2.F32 R33, -RZ, R22.H0_H0 ;  /* 0x20000016ff217230 */ /* 0x000fe40000004100 */
[----:B------:R-:W-:Y:S02]  /*0f90*/  HADD2.F32 R38, -RZ, R38.H0_H0 ;  /* 0x20000026ff267230 */ /* 0x000fe40000004100 */
[----:B------:R-:W-:Y:S01]  /*0fa0*/  FMUL.FTZ R28, R66, R36 ;  /* 0x00000024421c7220 */ /* 0x000fe20000410000 */
[----:B------:R-:W-:-:S02]  /*0fb0*/  HADD2.F32 R34, -RZ, R34.H0_H0 ;  /* 0x20000022ff227230 */ /* 0x000fc40000004100 */
[----:B------:R-:W-:Y:S01]  /*0fc0*/  FFMA.FTZ R23, R24, R23, 1 ;  /* 0x3f80000018177423 */ /* 0x000fe20000010017 */
[----:B------:R-:W-:Y:S01]  /*0fd0*/  FMUL.FTZ R28, R31, R28 ;  /* 0x0000001c1f1c7220 */ /* 0x000fe20000410000 */
[----:B------:R-:W-:-:S03]  /*0fe0*/  FMUL.FTZ R30, R64, R38 ;  /* 0x00000026401e7220 */ /* 0x000fc60000410000 */
[----:B0-----:R-:W-:Y:S01]  /*0ff0*/  FMUL.FTZ R29, R28, R7 ;  /* 0x000000071c1d7220 */ /* 0x001fe20000410000 */
[----:B------:R-:W-:Y:S01]  /*1000*/  FMUL.FTZ R30, R37, R30 ;  /* 0x0000001e251e7220 */ /* 0x000fe20000410000 */
[----:B--2---:R-:W-:Y:S01]  /*1010*/  FADD.FTZ R7, -R35, 1 ;  /* 0x3f80000023077421 */ /* 0x004fe20000010100 */
[----:B------:R-:W-:Y:S01]  /*1020*/  FMUL.FTZ R28, R63, R34 ;  /* 0x000000223f1c7220 */ /* 0x000fe20000410000 */
[----:B------:R-:W-:Y:S01]  /*1030*/  FMUL.FTZ R37, R24, R37 ;  /* 0x0000002518257220 */ /* 0x000fe20000410000 */
[----:B------:R-:W-:Y:S01]  /*1040*/  FMUL.FTZ R30, R30, R23 ;  /* 0x000000171e1e7220 */ /* 0x000fe20000410000 */
[C---:B------:R-:W-:Y:S01]  /*1050*/  FFMA.FTZ R23, R26.reuse, R7, 1 ;  /* 0x3f8000001a177423 */ /* 0x040fe20000010007 */
[----:B------:R-:W-:Y:S01]  /*1060*/  FMUL.FTZ R28, R35, R28 ;  /* 0x0000001c231c7220 */ /* 0x000fe20000410000 */
[----:B------:R-:W-:Y:S01]  /*1070*/  FMUL.FTZ R7, R27, R33 ;  /* 0x000000211b077220 */ /* 0x000fe20000410000 */
[----:B------:R-:W-:Y:S01]  /*1080*/  F2F.F16.F32 R29, R29 ;  /* 0x0000001d001d7304 */ /* 0x000fe20000200800 */
[----:B------:R-:W-:Y:S01]  /*1090*/  FMUL.FTZ R26, R26, R35 ;  /* 0x000000231a1a7220 */ /* 0x000fe20000410000 */
[----:B------:R-:W-:Y:S01]  /*10a0*/  FMUL.FTZ R23, R28, R23 ;  /* 0x000000171c177220 */ /* 0x000fe20000410000 */
[----:B------:R-:W-:Y:S01]  /*10b0*/  FMUL.FTZ R7, R32, R7 ;  /* 0x0000000720077220 */ /* 0x000fe20000410000 */
[----:B------:R-:W-:Y:S01]  /*10c0*/  FMUL.FTZ R32, R25, R32 ;  /* 0x0000002019207220 */ /* 0x000fe20000410000 */
[----:B------:R-:W-:Y:S01]  /*10d0*/  FMUL.FTZ R64, R64, R37 ;  /* 0x0000002540407220 */ /* 0x000fe20000410000 */
[----:B------:R-:W-:Y:S01]  /*10e0*/  FMUL.FTZ R63, R63, R26 ;  /* 0x0000001a3f3f7220 */ /* 0x000fe20000410000 */
[----:B------:R-:W-:Y:S01]  /*10f0*/  FMUL.FTZ R22, R7, R6 ;  /* 0x0000000607167220 */ /* 0x000fe20000410000 */
[----:B------:R-:W0:Y:S08]  /*1100*/  F2F.F16.F32 R23, R23 ;  /* 0x0000001700177304 */ /* 0x000e300000200800 */
[----:B------:R-:W1:Y:S01]  /*1110*/  F2F.F16.F32 R30, R30 ;  /* 0x0000001e001e7304 */ /* 0x000e620000200800 */
[----:B0-----:R-:W-:-:S07]  /*1120*/  IMAD.WIDE.U32 R6, R23, 0x10000, RZ ;  /* 0x0001000017067825 */ /* 0x001fce00078e00ff */
[----:B------:R0:W2:Y:S01]  /*1130*/  F2F.F16.F32 R39, R22 ;  /* 0x0000001600277304 */ /* 0x0000a20000200800 */
[----:B-1----:R-:W-:Y:S01]  /*1140*/  PRMT R29, R29, 0x5410, R30 ;  /* 0x000054101d1d7816 */ /* 0x002fe2000000001e */
[----:B0-----:R-:W-:-:S03]  /*1150*/  IMAD.WIDE.U32 R22, R40, UR18, R20 ;  /* 0x0000001228167c25 */ /* 0x001fc6000f8e0014 */
[----:B------:R-:W-:Y:S01]  /*1160*/  LOP3.LUT R29, R29, R7, RZ, 0xfc, !PT ;  /* 0x000000071d1d7212 */ /* 0x000fe200078efcff */
[----:B------:R-:W-:Y:S01]  /*1170*/  IMAD R23, R41, UR18, R23 ;  /* 0x0000001229177c24 */ /* 0x000fe2000f8e0217 */
[----:B--2---:R-:W-:Y:S01]  /*1180*/  LOP3.LUT R28, R6, R39, RZ, 0xfc, !PT ;  /* 0x00000027061c7212 */ /* 0x004fe200078efcff */
[----:B------:R-:W-:Y:S01]  /*1190*/  BAR.SYNC.DEFER_BLOCKING 0x0 ;  /* 0x0000000000007b1d */ /* 0x000fe20000010000 */
[----:B------:R-:W-:-:S04]  /*11a0*/  IMAD.WIDE.U32 R22, R95, UR6, R22 ;  /* 0x000000065f167c25 */ /* 0x000fc8000f8e0016 */
[----:B------:R-:W-:Y:S01]  /*11b0*/  IMAD R23, R95, UR7, R23 ;  /* 0x000000075f177c24 */ /* 0x000fe2000f8e0217 */
[----:B------:R-:W-:Y:S01]  /*11c0*/  LEA R30, P0, R22, R42, 0x1 ;  /* 0x0000002a161e7211 */ /* 0x000fe200078008ff */
[----:B------:R0:W-:Y:S01]  /*11d0*/  STS.64 [R67], R28 ;  /* 0x0000001c43007388 */ /* 0x0001e20000000a00 */
[----:B------:R-:W-:-:S03]  /*11e0*/  NOP ;  /* 0x0000000000007918 */ /* 0x000fc60000000000 */
[----:B------:R-:W1:Y:S01]  /*11f0*/  LDS.64 R6, [R67] ;  /* 0x0000000043067984 */ /* 0x000e620000000a00 */
[----:B0-----:R-:W-:Y:S01]  /*1200*/  FMUL.FTZ R29, R0, R31 ;  /* 0x0000001f001d7220 */ /* 0x001fe20000410000 */
[----:B------:R-:W-:Y:S01]  /*1210*/  LEA.HI.X R31, R22, R43, R23, 0x1, P0 ;  /* 0x0000002b161f7211 */ /* 0x000fe200000f0c17 */
[----:B------:R-:W-:Y:S02]  /*1220*/  FMUL.FTZ R0, R27, R32 ;  /* 0x000000201b007220 */ /* 0x000fe40000410000 */
[----:B------:R-:W-:Y:S01]  /*1230*/  FMUL.FTZ R66, R66, R29 ;  /* 0x0000001d42427220 */ /* 0x000fe20000410000 */
        /* <DEDUP_REMOVED lines=8> */
[----:B0-----:R0:W1:Y:S02]  /*12c0*/  F2F.F16.F32 R6, R26 ;  /* 0x0000001a00067304 */ /* 0x0010640000200800 */
[----:B------:R-:W2:Y:S06]  /*12d0*/  LDC.64 R30, c[0x0][0x430] ;  /* 0x00010c00ff1e7b82 */ /* 0x000eac0000000a00 */
[----:B------:R-:W-:Y:S02]  /*12e0*/  F2F.F16.F32 R29, R29 ;  /* 0x0000001d001d7304 */ /* 0x000fe40000200800 */
[----:B0-----:R-:W0:Y:S01]  /*12f0*/  LDC.64 R26, c[0x0][0x438] ;  /* 0x00010e00ff1a7b82 */ /* 0x001e220000000a00 */
[----:B-1----:R-:W-:-:S05]  /*1300*/  IMAD.WIDE.U32 R6, R6, 0x10000, RZ ;  /* 0x0001000006067825 */ /* 0x002fca00078e00ff */
[----:B------:R-:W1:Y:S08]  /*1310*/  F2F.F16.F32 R22, R37 ;  /* 0x0000002500167304 */ /* 0x000e700000200800 */
[----:B------:R-:W3:Y:S01]  /*1320*/  F2F.F16.F32 R23, R32 ;  /* 0x0000002000177304 */ /* 0x000ee20000200800 */
[----:B-1----:R-:W-:-:S04]  /*1330*/  PRMT R25, R29, 0x5410, R22 ;  /* 0x000054101d197816 */ /* 0x002fc80000000016 */
[----:B------:R-:W-:Y:S02]  /*1340*/  LOP3.LUT R25, R25, R7, RZ, 0xfc, !PT ;  /* 0x0000000719197212 */ /* 0x000fe400078efcff */
[----:B---3--:R-:W-:Y:S01]  /*1350*/  LOP3.LUT R24, R6, R23, RZ, 0xfc, !PT ;  /* 0x0000001706187212 */ /* 0x008fe200078efcff */
[----:B--2---:R-:W-:-:S04]  /*1360*/  IMAD.WIDE.U32 R22, R30, UR18, R20 ;  /* 0x000000121e167c25 */ /* 0x004fc8000f8e0014 */
        /* <DEDUP_REMOVED lines=10> */
.L_x_10209:
[----:B------:R-:W-:Y:S01]  /*1410*/  BAR.SYNC.DEFER_BLOCKING 0x0 ;  /* 0x0000000000007b1d */ /* 0x000fe20000010000 */
[--C-:B------:R-:W-:Y:S01]  /*1420*/  SHF.R.U64 R56, R2, 0x10, R3.reuse ;  /* 0x0000001002387819 */ /* 0x100fe20000001203 */
[----:B------:R-:W-:Y:S01]  /*1430*/  HADD2.F32 R62, -RZ, R2.H0_H0 ;  /* 0x20000002ff3e7230 */ /* 0x000fe20000004100 */
[----:B------:R-:W-:Y:S01]  /*1440*/  SHF.R.U32.HI R55, RZ, 0x10, R3 ;  /* 0x00000010ff377819 */ /* 0x000fe20000011603 */
[----:B------:R-:W-:Y:S01]  /*1450*/  HADD2.F32 R61, -RZ, R3.H0_H0 ;  /* 0x20000003ff3d7230 */ /* 0x000fe20000004100 */
[--C-:B------:R-:W-:Y:S01]  /*1460*/  SHF.R.U64 R51, R4, 0x10, R5.reuse ;  /* 0x0000001004337819 */ /* 0x100fe20000001205 */
[----:B------:R-:W-:Y:S01]  /*1470*/  HADD2.F32 R56, -RZ, R56.H0_H0 ;  /* 0x20000038ff387230 */ /* 0x000fe20000004100 */
[----:B------:R-:W-:Y:S01]  /*1480*/  SHF.R.U32.HI R3, RZ, 0x10, R5 ;  /* 0x00000010ff037819 */ /* 0x000fe20000011605 */
[----:B------:R-:W-:Y:S02]  /*1490*/  HADD2.F32 R5, -RZ, R5.H0_H0 ;  /* 0x20000005ff057230 */ /* 0x000fe40000004100 */
[----:B------:R-:W-:Y:S01]  /*14a0*/  FFMA.FTZ R2, R0, R62, R89 ;  /* 0x0000003e00027223 */ /* 0x000fe20000010059 */
[----:B------:R-:W-:Y:S01]  /*14b0*/  UISETP.GE.AND UP0, UPT, UR4, 0x1, UPT ;  /* 0x000000010400788c */ /* 0x000fe2000bf06270 */
[----:B------:R-:W-:Y:S01]  /*14c0*/  HADD2.F32 R53, -RZ, R4.H0_H0 ;  /* 0x20000004ff357230 */ /* 0x000fe20000004100 */
[----:B------:R-:W-:Y:S01]  /*14d0*/  MOV R60, RZ ;  /* 0x000000ff003c7202 */ /* 0x000fe20000000f00 */
[----:B-----5:R-:W-:Y:S01]  /*14e0*/  FADD.FTZ R54, R5, R86 ;  /* 0x0000005605367221 */ /* 0x020fe20000010000 */
[----:B------:R-:W-:Y:S01]  /*14f0*/  FFMA.FTZ R5, R63, R56, R2 ;  /* 0x000000383f057223 */ /* 0x000fe20000010002 */
[----:B------:R-:W-:Y:S01]  /*1500*/  HADD2.F32 R55, -RZ, R55.H0_H0 ;  /* 0x20000037ff377230 */ /* 0x000fe20000004100 */
[----:B------:R-:W-:Y:S01]  /*1510*/  CS2R R58, SRZ ;  /* 0x00000000003a7805 */ /* 0x000fe2000001ff00 */
[----:B------:R-:W-:-:S02]  /*1520*/  HADD2.F32 R51, -RZ, R51.H0_H0 ;  /* 0x20000033ff337230 */ /* 0x000fc40000004100 */
[----:B------:R-:W-:Y:S01]  /*1530*/  FFMA.FTZ R5, R66, R61, R5 ;  /* 0x0000003d42057223 */ /* 0x000fe20000010005 */
        /* <DEDUP_REMOVED lines=16> */
[----:B------:R-:W-:Y:S01]  /*1640*/  ISETP.NE.AND P0, PT, R74, 0x1, PT ;  /* 0x000000014a00780c */ /* 0x000fe20003f05270 */
[----:B------:R-:W-:Y:S01]  /*1650*/  FMUL.FTZ R43, R54, R61 ;  /* 0x0000003d362b7220 */ /* 0x000fe20000410000 */
[----:B------:R-:W-:Y:S01]  /*1660*/  SHF.L.U32 R90, R65, 0x8, RZ ;  /* 0x00000008415a7819 */ /* 0x000fe200000006ff */
[----:B01----:R-:W0:Y:S01]  /*1670*/  LDC.64 R22, c[0x0][0x440] ;  /* 0x00011000ff167b82 */ /* 0x003e220000000a00 */
[----:B------:R-:W-:Y:S01]  /*1680*/  SHF.L.U32 R88, R74, 0x8, RZ ;  /* 0x000000084a587819 */ /* 0x000fe200000006ff */
[----:B------:R-:W-:Y:S01]  /*1690*/  FMUL.FTZ R42, R52, R55 ;  /* 0x00000037342a7220 */ /* 0x000fe20000410000 */
[----:B------:R-:W-:Y:S01]  /*16a0*/  IADD3 R32, P2, PT, R20, R8, RZ ;  /* 0x0000000814207210 */ /* 0x000fe20007f5e0ff */
[C---:B------:R-:W-:Y:S01]  /*16b0*/  IMAD.WIDE.U32 R34, R14.reuse, 0x8, R2 ;  /* 0x000000080e227825 */ /* 0x040fe200078e0002 */
[----:B------:R-:W-:Y:S01]  /*16c0*/  ISETP.NE.AND P1, PT, R14, RZ, PT ;  /* 0x000000ff0e00720c */ /* 0x000fe20003f25270 */
[----:B------:R-:W1:Y:S01]  /*16d0*/  LDCU UR10, c[0x0][0x394] ;  /* 0x00007280ff0a77ac */ /* 0x000e620008000800 */
        /* <DEDUP_REMOVED lines=14> */
[----:B-1--4-:R-:W0:Y:S02]  /*17c0*/  LDC.64 R30, c[0x0][0x4d0] ;  /* 0x00013400ff1e7b82 */ /* 0x012e240000000a00 */
.L_x_10224:
[----:B--2---:R-:W-:-:S04]  /*17d0*/  IMAD.WIDE.U32 R2, R68, UR4, RZ ;  /* 0x0000000444027c25 */ /* 0x004fc8000f8e00ff */
[----:B------:R-:W-:Y:S01]  /*17e0*/  IMAD R3, R69, UR4, R3 ;  /* 0x0000000445037c24 */ /* 0x000fe2000f8e0203 */
[----:B------:R-:W-:-:S04]  /*17f0*/  LEA R38, P2, R2, R34, 0x1 ;  /* 0x0000002202267211 */ /* 0x000fc800078408ff */
[----:B------:R-:W-:-:S05]  /*1800*/  LEA.HI.X R39, R2, R35, R3, 0x1, P2 ;  /* 0x0000002302277211 */ /* 0x000fca00010f0c03 */
[----:B------:R-:W2:Y:S01]  /*1810*/  LDG.E.64 R2, desc[UR16][R38.64] ;  /* 0x0000001026027981 */ /* 0x000ea2000c1e1b00 */
[----:B------:R-:W-:Y:S02]  /*1820*/  MOV R4, R12 ;  /* 0x0000000c00047202 */ /* 0x000fe40000000f00 */
[----:B------:R-:W-:-:S03]  /*1830*/  MOV R5, R85 ;  /* 0x0000005500057202 */ /* 0x000fc60000000f00 */
[----:B---3--:R-:W-:-:S04]  /*1840*/  IMAD.WIDE.U32 R4, R24, UR4, R4 ;  /* 0x0000000418047c25 */ /* 0x008fc8000f8e0004 */
[----:B------:R-:W-:Y:S01]  /*1850*/  IMAD R5, R25, UR4, R5 ;  /* 0x0000000419057c24 */ /* 0x000fe2000f8e0205 */
[----:B0-----:R-:W-:-:S04]  /*1860*/  LEA R6, P2, R4, R22, 0x2 ;  /* 0x0000001604067211 */ /* 0x001fc800078410ff */
        /* <DEDUP_REMOVED lines=8> */
[----:B--2---:R-:W-:Y:S01]  /*18f0*/  STS.64 [R67], R2 ;  /* 0x0000000243007388 */ /* 0x004fe20000000a00 */
[----:B------:R-:W-:-:S03]  /*1900*/  NOP ;  /* 0x0000000000007918 */ /* 0x000fc60000000000 */
[----:B-1----:R1:W2:Y:S01]  /*1910*/  LDG.E R39, desc[UR16][R36.64] ;  /* 0x0000001024277981 */ /* 0x0022a2000c1e1900 */
[----:B0-----:R-:W-:Y:S01]  /*1920*/  IADD3 R6, PT, PT, R90, UR4, RZ ;  /* 0x000000045a067c10 */ /* 0x001fe2000fffe0ff */
[----:B------:R-:W-:Y:S02]  /*1930*/  BSSY.RECONVERGENT B0, `(.L_x_10211) ;  /* 0x0000025000007945 */ /* 0x000fe40003800200 */
[----:B------:R-:W0:Y:S01]  /*1940*/  LDS.64 R4, [R67] ;  /* 0x0000000043047984 */ /* 0x000e220000000a00 */
[----:B------:R-:W-:Y:S02]  /*1950*/  SEL R6, R6, R73, !P1 ;  /* 0x0000004906067207 */ /* 0x000fe40004800000 */
[----:B------:R-:W-:Y:S02]  /*1960*/  ISETP.NE.AND P1, PT, R14, 0x1f, PT ;  /* 0x0000001f0e00780c */ /* 0x000fe40003f25270 */
[----:B------:R-:W-:Y:S01]  /*1970*/  LEA R7, R6, UR5, 0x2 ;  /* 0x0000000506077c11 */ /* 0x000fe2000f8e10ff */
[----:B---3--:R-:W-:-:S04]  /*1980*/  FMUL.FTZ R38, R92, 1.4426950216293334961 ;  /* 0x3fb8aa3b5c267820 */ /* 0x008fc80000410000 */
[-C--:B------:R-:W-:Y:S01]  /*1990*/  FMUL.FTZ R108, R53, R38.reuse ;  /* 0x00000026356c7220 */ /* 0x080fe20000410000 */
[-C--:B------:R-:W-:Y:S01]  /*19a0*/  FMUL.FTZ R99, R54, R38.reuse ;  /* 0x0000002636637220 */ /* 0x080fe20000410000 */
[-C--:B------:R-:W-:Y:S01]  /*19b0*/  FMUL.FTZ R102, R52, R38.reuse ;  /* 0x0000002634667220 */ /* 0x080fe20000410000 */
[----:B------:R-:W-:-:S03]  /*19c0*/  FMUL.FTZ R6, R51, R38 ;  /* 0x0000002633067220 */ /* 0x000fc60000410000 */
[----:B------:R-:W3:Y:S04]  /*19d0*/  MUFU.EX2 R108, R108 ;  /* 0x0000006c006c7308 */ /* 0x000ee80000000800 */
[----:B------:R-:W4:Y:S04]  /*19e0*/  MUFU.EX2 R99, R99 ;  /* 0x0000006300637308 */ /* 0x000f280000000800 */
[----:B------:R-:W2:Y:S04]  /*19f0*/  MUFU.EX2 R102, R102 ;  /* 0x0000006600667308 */ /* 0x000ea80000000800 */
[----:B-1----:R1:W1:Y:S01]  /*1a00*/  MUFU.EX2 R37, R6 ;  /* 0x0000000600257308 */ /* 0x0022620000000800 */
[----:B---3--:R3:W-:Y:S01]  /*1a10*/  STS [R7+0x548], R108 ;  /* 0x0005486c07007388 */ /* 0x0087e20000000800 */
        /* <DEDUP_REMOVED lines=9> */
[-C--:B--2---:R-:W-:Y:S01]  /*1ab0*/  FMUL.FTZ R4, R0, R39.reuse ;  /* 0x0000002700047220 */ /* 0x084fe20000410000 */
[-C--:B-1----:R-:W-:Y:S01]  /*1ac0*/  FMUL.FTZ R6, R63, R39.reuse ;  /* 0x000000273f067220 */ /* 0x082fe20000410000 */
[-C--:B------:R-:W-:Y:S01]  /*1ad0*/  FMUL.FTZ R109, R66, R39.reuse ;  /* 0x00000027426d7220 */ /* 0x080fe20000410000 */
[----:B------:R-:W-:-:S02]  /*1ae0*/  FMUL.FTZ R5, R64, R39 ;  /* 0x0000002740057220 */ /* 0x000fc40000410000 */
[----:B---34-:R-:W-:Y:S05]  /*1af0*/  @P1 BRA `(.L_x_10212) ;  /* 0x00000000001c1947 */ /* 0x018fea0003800000 */
[----:B------:R-:W-:Y:S01]  /*1b00*/  ISETP.NE.AND P1, PT, R74, UR10, PT ;  /* 0x0000000a4a007c0c */ /* 0x000fe2000bf25270 */
[----:B------:R-:W-:-:S12]  /*1b10*/  HFMA2 R36, -RZ, RZ, 1.875, 0 ;  /* 0x3f800000ff247431 */ /* 0x000fd800000001ff */
[----:B------:R-:W-:Y:S05]  /*1b20*/  @!P1 BRA `(.L_x_10213) ;  /* 0x0000000000149947 */ /* 0x000fea0003800000 */
[----:B------:R-:W-:-:S04]  /*1b30*/  IADD3 R2, PT, PT, R88, UR4, RZ ;  /* 0x0000000458027c10 */ /* 0x000fc8000fffe0ff */
[----:B------:R-:W-:-:S05]  /*1b40*/  LEA R2, R2, UR5, 0x2 ;  /* 0x0000000502027c11 */ /* 0x000fca000f8e10ff */
[----:B------:R2:W3:Y:S01]  /*1b50*/  LDS R36, [R2+0x548] ;  /* 0x0005480002247984 */ /* 0x0004e20000000800 */
[----:B------:R-:W-:Y:S05]  /*1b60*/  BRA `(.L_x_10213) ;  /* 0x0000000000047947 */ /* 0x000fea0003800000 */
.L_x_10212:
[----:B------:R0:W1:Y:S02]  /*1b70*/  LDS R36, [R97+0xd4c] ;  /* 0x000d4c0061247984 */ /* 0x0000640000000800 */
.L_x_10213:
[----:B------:R-:W-:Y:S05]  /*1b80*/  BSYNC.RECONVERGENT B0 ;  /* 0x0000000000007941 */ /* 0x000fea0003800200 */
.L_x_10211:
        /* <DEDUP_REMOVED lines=18> */
[----:B------:R-:W2:Y:S01]  /*1cb0*/  SHFL.DOWN PT, R39, R40, 0x1, 0x1f ;  /* 0x08201f0028277f89 */ /* 0x000ea200000e0000 */
[----:B------:R-:W-:Y:S01]  /*1cc0*/  MOV R41, R110 ;  /* 0x0000006e00297202 */ /* 0x000fe20000000f00 */
[----:B------:R-:W-:-:S02]  /*1cd0*/  FFMA.FTZ R38, R99, R38, R104 ;  /* 0x0000002663267223 */ /* 0x000fc40000010068 */
[----:B------:R-:W3:Y:S01]  /*1ce0*/  SHFL.DOWN PT, R111, R110, 0x1, 0x1f ;  /* 0x08201f006e6f7f89 */ /* 0x000ee200000e0000 */
[----:B-1----:R-:W-:-:S04]  /*1cf0*/  ULEA UR5, UR6, UR5, 0x18 ;  /* 0x0000000506057291 */ /* 0x002fc8000f8ec0ff */
[----:B------:R-:W-:Y:S01]  /*1d00*/  ULEA UR6, UR4, UR5, 0x3 ;  /* 0x0000000504067291 */ /* 0x000fe2000f8e18ff */
[----:B--2---:R-:W-:Y:S01]  /*1d10*/  @P1 FMUL.FTZ R2, R39, R40 ;  /* 0x0000002827021220 */ /* 0x004fe20000410000 */
[----:B------:R-:W-:Y:S01]  /*1d20*/  FFMA.FTZ R39, R102, R38, R105 ;  /* 0x0000002666277223 */ /* 0x000fe20000010069 */
[----:B---3--:R-:W-:-:S03]  /*1d30*/  @P1 FFMA.FTZ R41, R40, R111, R41 ;  /* 0x0000006f28291223 */ /* 0x008fc60000010029 */
[----:B------:R-:W-:Y:S01]  /*1d40*/  @P1 MOV R40, R2 ;  /* 0x0000000200281202 */ /* 0x000fe20000000f00 */
[----:B------:R-:W1:Y:S01]  /*1d50*/  SHFL.UP PT, R38, R39, 0x1, RZ ;  /* 0x0420000027267989 */ /* 0x000e6200000e00ff */
[----:B------:R-:W-:Y:S01]  /*1d60*/  FMUL.FTZ R2, R108, R37 ;  /* 0x000000256c027220 */ /* 0x000fe20000410000 */
[----:B------:R-:W-:Y:S02]  /*1d70*/  ISETP.GE.AND P1, PT, R70, 0x1, PT ;  /* 0x000000014600780c */ /* 0x000fe40003f26270 */
[----:B------:R-:W2:Y:S01]  /*1d80*/  SHFL.DOWN PT, R111, R40, 0x2, 0x1f ;  /* 0x08401f00286f7f89 */ /* 0x000ea200000e0000 */
[----:B------:R-:W-:-:S03]  /*1d90*/  FMUL.FTZ R3, R99, R2 ;  /* 0x0000000263037220 */ /* 0x000fc60000410000 */
[----:B------:R-:W3:Y:S01]  /*1da0*/  SHFL.DOWN PT, R112, R41, 0x2, 0x1f ;  /* 0x08401f0029707f89 */ /* 0x000ee200000e0000 */
        /* <DEDUP_REMOVED lines=17> */
[----:B------:R-:W-:Y:S01]  /*1ec0*/  HFMA2 R38, -RZ, RZ, 1.875, 0 ;  /* 0x3f800000ff267431 */ /* 0x000fe200000001ff */
[----:B------:R-:W-:Y:S01]  /*1ed0*/  MOV R39, RZ ;  /* 0x000000ff00277202 */ /* 0x000fe20000000f00 */
[----:B---3--:R-:W-:Y:S01]  /*1ee0*/  @!P2 FFMA.FTZ R41, R40, R112, R41 ;  /* 0x000000702829a223 */ /* 0x008fe20000010029 */
[----:B------:R-:W-:Y:S02]  /*1ef0*/  @!P2 MOV R40, R110 ;  /* 0x0000006e0028a202 */ /* 0x000fe40000000f00 */
[----:B------:R-:W1:Y:S01]  /*1f00*/  SHFL.UP PT, R110, R111, 0x4, RZ ;  /* 0x048000006f6e7989 */ /* 0x000e6200000e00ff */
[----:B-----5:R-:W-:Y:S01]  /*1f10*/  @P1 FMUL.FTZ R2, R2, R3 ;  /* 0x0000000302021220 */ /* 0x020fe20000410000 */
[----:B------:R-:W-:Y:S02]  /*1f20*/  ISETP.GE.AND P1, PT, R74, UR10, PT ;  /* 0x0000000a4a007c0c */ /* 0x000fe4000bf26270 */
        /* <DEDUP_REMOVED lines=32> */
[----:B------:R5:W0:Y:S01]  /*2130*/  SHFL.IDX PT, R111, R40, RZ, 0x1f ;  /* 0x00001fff286f7589 */ /* 0x000a2200000e0000 */
[----:B-1----:R-:W-:Y:S01]  /*2140*/  FFMA.FTZ R110, R2, R110, R113 ;  /* 0x0000006e026e7223 */ /* 0x002fe20000010071 */
[----:B-----5:R-:W-:-:S04]  /*2150*/  IMAD.WIDE.U32 R40, R30, UR4, R32 ;  /* 0x000000041e287c25 */ /* 0x020fc8000f8e0020 */
[----:B--2---:R-:W-:Y:S01]  /*2160*/  @P2 FFMA.FTZ R116, R114, R116, R115 ;  /* 0x0000007472742223 */ /* 0x004fe20000010073 */
[----:B------:R-:W-:Y:S01]  /*2170*/  ISETP.NE.AND P2, PT, R14, RZ, PT ;  /* 0x000000ff0e00720c */ /* 0x000fe20003f45270 */
[----:B------:R-:W-:Y:S02]  /*2180*/  IMAD R41, R31, UR4, R41 ;  /* 0x000000041f297c24 */ /* 0x000fe4000f8e0229 */
[----:B---3--:R-:W-:Y:S01]  /*2190*/  @P1 FMUL.FTZ R2, R2, R3 ;  /* 0x0000000302021220 */ /* 0x008fe20000410000 */
[----:B------:R-:W-:Y:S01]  /*21a0*/  FFMA.FTZ R3, R116, R36, R5 ;  /* 0x0000002474037223 */ /* 0x000fe20000010005 */
[----:B------:R-:W-:Y:S02]  /*21b0*/  FSEL R5, R113, R110, !P1 ;  /* 0x0000006e71057208 */ /* 0x000fe40004800000 */
[----:B------:R-:W-:Y:S01]  /*21c0*/  ISETP.NE.AND P1, PT, R14, RZ, PT ;  /* 0x000000ff0e00720c */ /* 0x000fe20003f25270 */
[----:B------:R-:W-:Y:S01]  /*21d0*/  FFMA.FTZ R109, R102, R3, R109 ;  /* 0x00000003666d7223 */ /* 0x000fe2000001006d */
[----:B------:R-:W-:Y:S01]  /*21e0*/  SHFL.UP PT, R117, R2, 0x1, RZ ;  /* 0x0420000002757989 */ /* 0x000fe200000e00ff */
[----:B0-----:R-:W-:-:S02]  /*21f0*/  FFMA.FTZ R39, R111, R39, R112 ;  /* 0x000000276f277223 */ /* 0x001fc40000010070 */
[----:B------:R-:W-:Y:S01]  /*2200*/  FFMA.FTZ R110, R99, R109, R6 ;  /* 0x0000006d636e7223 */ /* 0x000fe20000010006 */
[----:B------:R-:W-:Y:S01]  /*2210*/  FMUL.FTZ R38, R111, R38 ;  /* 0x000000266f267220 */ /* 0x000fe20000410000 */
[----:B------:R-:W-:Y:S01]  /*2220*/  FMUL.FTZ R112, R52, R3 ;  /* 0x0000000334707220 */ /* 0x000fe20000410000 */
[----:B------:R-:W-:Y:S01]  /*2230*/  FMUL.FTZ R114, R54, R109 ;  /* 0x0000006d36727220 */ /* 0x000fe20000410000 */
[-C--:B------:R-:W-:Y:S01]  /*2240*/  FFMA.FTZ R111, R37, R110.reuse, R4 ;  /* 0x0000006e256f7223 */ /* 0x080fe20000010004 */
[----:B------:R-:W-:Y:S01]  /*2250*/  FMUL.FTZ R115, R51, R110 ;  /* 0x0000006e33737220 */ /* 0x000fe20000410000 */
[----:B------:R0:W-:Y:S01]  /*2260*/  SHFL.UP PT, R116, R5, 0x1, RZ ;  /* 0x0420000005747989 */ /* 0x0001e200000e00ff */
[----:B------:R-:W-:Y:S01]  /*2270*/  FMUL.FTZ R6, R61, R114 ;  /* 0x000000723d067220 */ /* 0x000fe20000410000 */
[----:B------:R-:W-:Y:S02]  /*2280*/  FMUL.FTZ R119, R53, R111 ;  /* 0x0000006f35777220 */ /* 0x000fe40000410000 */
[----:B------:R1:W-:Y:S02]  /*2290*/  @!P2 STS.64 [UR6+0xdc8], R38 ;  /* 0x000dc826ff00a988 */ /* 0x0003e40008000a06 */
[----:B------:R-:W-:Y:S01]  /*22a0*/  FMUL.FTZ R4, R62, R119 ;  /* 0x000000773e047220 */ /* 0x000fe20000410000 */
[----:B0-----:R-:W-:Y:S01]  /*22b0*/  FMUL.FTZ R5, R56, R115 ;  /* 0x0000007338057220 */ /* 0x001fe20000410000 */
[----:B-1----:R-:W-:-:S04]  /*22c0*/  IADD3 R38, PT, PT, -R96, UR7, RZ ;  /* 0x0000000760267c10 */ /* 0x002fc8000fffe1ff */
[C---:B------:R-:W-:Y:S02]  /*22d0*/  ISETP.GE.AND P4, PT, R38.reuse, 0x21, PT ;  /* 0x000000212600780c */ /* 0x040fe40003f86270 */
[C---:B------:R-:W-:Y:S02]  /*22e0*/  ISETP.GE.AND P5, PT, R38.reuse, 0x41, PT ;  /* 0x000000412600780c */ /* 0x040fe40003fa6270 */
[----:B------:R-:W-:Y:S01]  /*22f0*/  ISETP.GE.AND P6, PT, R38, 0x61, PT ;  /* 0x000000612600780c */ /* 0x000fe20003fc6270 */
[----:B----4-:R0:W1:Y:S02]  /*2300*/  SHFL.IDX PT, R36, R7, RZ, 0x1f ;  /* 0x00001fff07247589 */ /* 0x01006400000e0000 */
[----:B0-----:R-:W-:-:S05]  /*2310*/  FMUL.FTZ R7, R55, R112 ;  /* 0x0000007037077220 */ /* 0x001fca0000410000 */
[----:B------:R0:W-:Y:S01]  /*2320*/  STS.128 [R76+0x110], R4 ;  /* 0x000110044c007388 */ /* 0x0001e20000000c00 */
[----:B------:R-:W-:Y:S01]  /*2330*/  BAR.SYNC.DEFER_BLOCKING 0x0 ;  /* 0x0000000000007b1d */ /* 0x000fe20000010000 */
[----:B-1----:R-:W-:-:S04]  /*2340*/  @P1 FFMA.FTZ R36, R117, R36, R116 ;  /* 0x0000002475241223 */ /* 0x002fc80000010074 */
[----:B------:R-:W-:Y:S01]  /*2350*/  FFMA.FTZ R108, R108, R36, R107 ;  /* 0x000000246c6c7223 */ /* 0x000fe2000001006b */
[----:B------:R-:W-:-:S03]  /*2360*/  LEA R36, P3, R40, UR8, 0x2 ;  /* 0x0000000828247c11 */ /* 0x000fc6000f8610ff */
[-C--:B------:R-:W-:Y:S01]  /*2370*/  FFMA.FTZ R117, R37, R108.reuse, R106 ;  /* 0x0000006c25757223 */ /* 0x080fe2000001006a */
[----:B------:R-:W-:Y:S01]  /*2380*/  FADD.FTZ R2, -R107, R108 ;  /* 0x0000006c6b027221 */ /* 0x000fe20000010100 */
[----:B------:R-:W-:Y:S01]  /*2390*/  LEA.HI.X R37, R40, UR9, R41, 0x2, P3 ;  /* 0x0000000928257c11 */ /* 0x000fe200098f1429 */
[----:B0-----:R-:W-:Y:S01]  /*23a0*/  FFMA.FTZ R4, R0, R108, RZ ;  /* 0x0000006c00047223 */ /* 0x001fe200000100ff */
[----:B------:R-:W-:Y:S01]  /*23b0*/  ISETP.GE.AND P3, PT, R38, 0x1, PT ;  /* 0x000000012600780c */ /* 0x000fe20003f66270 */
[----:B------:R-:W-:Y:S01]  /*23c0*/  FADD.FTZ R106, -R106, R117 ;  /* 0x000000756a6a7221 */ /* 0x000fe20000010100 */
[----:B------:R-:W-:Y:S01]  /*23d0*/  FFMA.FTZ R119, R2, R119, RZ ;  /* 0x0000007702777223 */ /* 0x000fe200000100ff */
[-C--:B------:R-:W-:Y:S01]  /*23e0*/  FFMA.FTZ R99, R99, R117.reuse, R104 ;  /* 0x0000007563637223 */ /* 0x080fe20000010068 */
[----:B------:R-:W-:Y:S01]  /*23f0*/  FFMA.FTZ R5, R63, R117, R4 ;  /* 0x000000753f057223 */ /* 0x000fe20000010004 */
[----:B------:R0:W1:Y:S01]  /*2400*/  LDS R113, [R72+0x80] ;  /* 0x0000800048717984 */ /* 0x0000620000000800 */
[----:B------:R-:W-:Y:S01]  /*2410*/  FFMA.FTZ R4, R106, R115, R119 ;  /* 0x000000736a047223 */ /* 0x000fe20000010077 */
[----:B------:R-:W-:Y:S01]  /*2420*/  FADD.FTZ R7, -R104, R99 ;  /* 0x0000006368077221 */ /* 0x000fe20000010100 */
[-C--:B------:R-:W-:Y:S01]  /*2430*/  FFMA.FTZ R6, R102, R99.reuse, R105 ;  /* 0x0000006366067223 */ /* 0x080fe20000010069 */
[----:B------:R-:W-:-:S02]  /*2440*/  FFMA.FTZ R5, R66, R99, R5 ;  /* 0x0000006342057223 */ /* 0x000fc40000010005 */
[----:B------:R-:W-:Y:S01]  /*2450*/  FFMA.FTZ R4, R7, R114, R4 ;  /* 0x0000007207047223 */ /* 0x000fe20000010004 */
[----:B------:R-:W-:Y:S01]  /*2460*/  FADD.FTZ R105, -R105, R6 ;  /* 0x0000000669697221 */ /* 0x000fe20000010100 */
[----:B------:R-:W-:-:S03]  /*2470*/  FFMA.FTZ R6, R64, R6, R5 ;  /* 0x0000000640067223 */ /* 0x000fc60000010005 */
[----:B------:R-:W-:Y:S01]  /*2480*/  FFMA.FTZ R39, R105, R112, R4 ;  /* 0x0000007069277223 */ /* 0x000fe20000010004 */
[----:B0-----:R-:W-:Y:S06]  /*2490*/  @!P3 BRA `(.L_x_10215) ;  /* 0x000000000008b947 */ /* 0x001fec0003800000 */
[----:B------:R-:W0:Y:S04]  /*24a0*/  LDS R5, [R72] ;  /* 0x0000000048057984 */ /* 0x000e280000000800 */
[----:B0-----:R0:W-:Y:S02]  /*24b0*/  REDG.E.ADD.F32.FTZ.RN.STRONG.GPU desc[UR16][R36.64], R5 ;  /* 0x00000005240079a6 */ /* 0x0011e4000c12f310 */
.L_x_10215:
[----:B------:R-:W-:Y:S05]  /*24c0*/  BSYNC.RECONVERGENT B0 ;  /* 0x0000000000007941 */ /* 0x000fea0003800200 */
.L_x_10214:
[----:B------:R-:W-:Y:S04]  /*24d0*/  BSSY.RECONVERGENT B0, `(.L_x_10216) ;  /* 0x0000003000007945 */ /* 0x000fe80003800200 */
[----:B------:R-:W-:Y:S05]  /*24e0*/  @!P4 BRA `(.L_x_10217) ;  /* 0x000000000004c947 */ /* 0x000fea0003800000 */
[----:B-1----:R2:W-:Y:S02]  /*24f0*/  REDG.E.ADD.F32.FTZ.RN.STRONG.GPU desc[UR16][R36.64+0x80], R113 ;  /* 0x00008071240079a6 */ /* 0x0025e4000c12f310 */
.L_x_10217:
[----:B------:R-:W-:Y:S05]  /*2500*/  BSYNC.RECONVERGENT B0 ;  /* 0x0000000000007941 */ /* 0x000fea0003800200 */
.L_x_10216:
[----:B0-----:R0:W3:Y:S01]  /*2510*/  LDS R5, [R72+0x100] ;  /* 0x0001000048057984 */ /* 0x0010e20000000800 */
[----:B------:R-:W-:Y:S04]  /*2520*/  BSSY.RECONVERGENT B0, `(.L_x_10218) ;  /* 0x0000003000007945 */ /* 0x000fe80003800200 */
[----:B------:R-:W-:Y:S05]  /*2530*/  @!P5 BRA `(.L_x_10219) ;  /* 0x000000000004d947 */ /* 0x000fea0003800000 */
[----:B---3--:R4:W-:Y:S02]  /*2540*/  REDG.E.ADD.F32.FTZ.RN.STRONG.GPU desc[UR16][R36.64+0x100], R5 ;  /* 0x00010005240079a6 */ /* 0x0089e4000c12f310 */
.L_x_10219:
[----:B------:R-:W-:Y:S05]  /*2550*/  BSYNC.RECONVERGENT B0 ;  /* 0x0000000000007941 */ /* 0x000fea0003800200 */
.L_x_10218:
[----:B---34-:R3:W4:Y:S01]  /*2560*/  LDS R5, [R72+0x180] ;  /* 0x0001800048057984 */ /* 0x0187220000000800 */
[----:B------:R-:W-:Y:S04]  /*2570*/  BSSY.RECONVERGENT B0, `(.L_x_10220) ;  /* 0x0000003000007945 */ /* 0x000fe80003800200 */
[----:B------:R-:W-:Y:S05]  /*2580*/  @!P6 BRA `(.L_x_10221) ;  /* 0x000000000004e947 */ /* 0x000fea0003800000 */
[----:B----4-:R4:W-:Y:S02]  /*2590*/  REDG.E.ADD.F32.FTZ.RN.STRONG.GPU desc[UR16][R36.64+0x180], R5 ;  /* 0x00018005240079a6 */ /* 0x0109e4000c12f310 */
.L_x_10221:
[----:B------:R-:W-:Y:S05]  /*25a0*/  BSYNC.RECONVERGENT B0 ;  /* 0x0000000000007941 */ /* 0x000fea0003800200 */
.L_x_10220:
[----:B------:R-:W5:Y:S01]  /*25b0*/  SHFL.DOWN PT, R4, R39, 0x1, 0x1f ;  /* 0x08201f0027047f89 */ /* 0x000f6200000e0000 */
[----:B------:R-:W-:Y:S01]  /*25c0*/  ISETP.GT.AND P3, PT, R70, 0x1e, PT ;  /* 0x0000001e4600780c */ /* 0x000fe20003f64270 */
[-C--:B------:R-:W-:Y:S01]  /*25d0*/  FMUL.FTZ R38, R103, R3.reuse ;  /* 0x0000000367267220 */ /* 0x080fe20000410000 */
[----:B------:R-:W-:Y:S01]  /*25e0*/  FMUL.FTZ R40, R92, R3 ;  /* 0x000000035c287220 */ /* 0x000fe20000410000 */
[----:B----4-:R-:W4:Y:S01]  /*25f0*/  SHFL.DOWN PT, R5, R6, 0x1, 0x1f ;  /* 0x08201f0006057f89 */ /* 0x010f2200000e0000 */
[----:B------:R-:W-:Y:S01]  /*2600*/  FMUL.FTZ R3, R94, R111 ;  /* 0x0000006f5e037220 */ /* 0x000fe20000410000 */
        /* <DEDUP_REMOVED lines=58> */
.L_x_10223:
[----:B------:R-:W-:Y:S05]  /*29b0*/  BSYNC.RECONVERGENT B0 ;  /* 0x0000000000007941 */ /* 0x000fea0003800200 */
.L_x_10222:
[----:B------:R-:W-:-:S04]  /*29c0*/  UIADD3 UR4, UPT, UPT, UR4, 0x1, URZ ;  /* 0x0000000104047890 */ /* 0x000fc8000fffe0ff */
[----:B------:R-:W-:-:S09]  /*29d0*/  UISETP.GE.AND UP0, UPT, UR4, UR11, UPT ;  /* 0x0000000b0400728c */ /* 0x000fd2000bf06270 */
[----:B------:R-:W-:Y:S05]  /*29e0*/  BRA.U !UP0, `(.L_x_10224) ;  /* 0xffffffed08787547 */ /* 0x000fea000b83ffff */
.L_x_10210:
[----:B------:R-:W4:Y:S01]  /*29f0*/  F2F.F16.F32 R2, R48 ;  /* 0x0000003000027304 */ /* 0x000f220000200800 */
[----:B------:R-:W-:Y:S01]  /*2a00*/  BAR.SYNC.DEFER_BLOCKING 0x0 ;  /* 0x0000000000007b1d */ /* 0x000fe20000010000 */
[----:B------:R-:W-:Y:S01]  /*2a10*/  MOV R24, R20 ;  /* 0x0000001400187202 */ /* 0x000fe20000000f00 */
[----:B------:R-:W-:Y:S01]  /*2a20*/  HFMA2 R25, -RZ, RZ, 0, 0 ;  /* 0x00000000ff197431 */ /* 0x000fe200000001ff */
[----:B------:R-:W-:Y:S02]  /*2a30*/  IADD3 R78, P1, PT, R78, -0x100, RZ ;  /* 0xffffff004e4e7810 */ /* 0x000fe40007f3e0ff */
[----:B------:R-:W-:-:S03]  /*2a40*/  IADD3 R80, P2, PT, R80, -0x100, RZ ;  /* 0xffffff0050507810 */ /* 0x000fc60007f5e0ff */
[----:B------:R-:W5:Y:S01]  /*2a50*/  LDC.64 R26, c[0x0][0x4f8] ;  /* 0x00013e00ff1a7b82 */ /* 0x000f620000000a00 */
[----:B------:R-:W-:Y:S01]  /*2a60*/  F2F.F16.F32 R49, R49 ;  /* 0x0000003100317304 */ /* 0x000fe20000200800 */
[----:B------:R-:W3:Y:S01]  /*2a70*/  LDCU.64 UR4, c[0x0][0x500] ;  /* 0x0000a000ff0477ac */ /* 0x000ee20008000a00 */
[----:B------:R-:W-:Y:S02]  /*2a80*/  IADD3 R82, P3, PT, R82, -0x100, RZ ;  /* 0xffffff0052527810 */ /* 0x000fe40007f7e0ff */
[----:B------:R-:W-:Y:S02]  /*2a90*/  IADD3 R84, P4, PT, R84, -0x100, RZ ;  /* 0xffffff0054547810 */ /* 0x000fe40007f9e0ff */
[----:B------:R-:W-:Y:S01]  /*2aa0*/  IADD3.X R75, PT, PT, R75, -0x1, RZ, P1, !PT ;  /* 0xffffffff4b4b7810 */ /* 0x000fe20000ffe4ff */
[----:B----4-:R-:W-:Y:S01]  /*2ab0*/  IMAD.WIDE.U32 R2, R2, 0x10000, RZ ;  /* 0x0001000002027825 */ /* 0x010fe200078e00ff */
[----:B------:R-:W0:Y:S01]  /*2ac0*/  F2F.F16.F32 R0, R47 ;  /* 0x0000002f00007304 */ /* 0x000e220000200800 */
[----:B------:R-:W4:Y:S01]  /*2ad0*/  LDC.64 R28, c[0x0][0x550] ;  /* 0x00015400ff1c7b82 */ /* 0x000f220000000a00 */
[----:B------:R-:W-:-:S02]  /*2ae0*/  IADD3.X R77, PT, PT, R77, -0x1, RZ, P2, !PT ;  /* 0xffffffff4d4d7810 */ /* 0x000fc400017fe4ff */
[----:B------:R-:W-:Y:S02]  /*2af0*/  IADD3.X R79, PT, PT, R79, -0x1, RZ, P3, !PT ;  /* 0xffffffff4f4f7810 */ /* 0x000fe40001ffe4ff */
[----:B------:R-:W-:Y:S02]  /*2b00*/  IADD3.X R81, PT, PT, R81, -0x1, RZ, P4, !PT ;  /* 0xffffffff51517810 */ /* 0x000fe400027fe4ff */
[----:B--2---:R-:W2:Y:S01]  /*2b10*/  F2F.F16.F32 R5, R50 ;  /* 0x0000003200057304 */ /* 0x004ea20000200800 */
[----:B01----:R-:W-:-:S07]  /*2b20*/  PRMT R7, R49, 0x5410, R0 ;  /* 0x0000541031077816 */ /* 0x003fce0000000000 */
[----:B------:R-:W-:Y:S01]  /*2b30*/  F2F.F16.F32 R21, R58 ;  /* 0x0000003a00157304 */ /* 0x000fe20000200800 */
[----:B------:R-:W-:Y:S02]  /*2b40*/  LOP3.LUT R7, R7, R3, RZ, 0xfc, !PT ;  /* 0x0000000307077212 */ /* 0x000fe400078efcff */
[----:B--2---:R-:W-:Y:S01]  /*2b50*/  LOP3.LUT R6, R2, R5, RZ, 0xfc, !PT ;  /* 0x0000000502067212 */ /* 0x004fe200078efcff */
[----:B-----5:R-:W-:-:S04]  /*2b60*/  IMAD.WIDE.U32 R4, R26, UR18, R24 ;  /* 0x000000121a047c25 */ /* 0x020fc8000f8e0018 */
[----:B------:R-:W0:Y:S01]  /*2b70*/  F2F.F16.F32 R0, R59 ;  /* 0x0000003b00007304 */ /* 0x000e220000200800 */
[----:B------:R3:W-:Y:S01]  /*2b80*/  STS.64 [R67], R6 ;  /* 0x0000000643007388 */ /* 0x0007e20000000a00 */
[----:B------:R-:W-:-:S03]  /*2b90*/  NOP ;  /* 0x0000000000007918 */ /* 0x000fc60000000000 */
[----:B------:R-:W1:Y:S03]  /*2ba0*/  LDS.64 R2, [R67] ;  /* 0x0000000043027984 */ /* 0x000e660000000a00 */
[----:B------:R-:W2:Y:S01]  /*2bb0*/  F2F.F16.F32 R22, R57 ;  /* 0x0000003900167304 */ /* 0x000ea20000200800 */
[----:B------:R-:W-:Y:S02]  /*2bc0*/  IMAD R5, R27, UR18, R5 ;  /* 0x000000121b057c24 */ /* 0x000fe4000f8e0205 */
[----:B---3--:R-:W-:-:S05]  /*2bd0*/  IMAD.WIDE.U32 R6, R95, UR4, R4 ;  /* 0x000000045f067c25 */ /* 0x008fca000f8e0004 */
[----:B------:R3:W5:Y:S01]  /*2be0*/  F2F.F16.F32 R27, R60 ;  /* 0x0000003c001b7304 */ /* 0x0007620000200800 */
[----:B------:R-:W-:Y:S01]  /*2bf0*/  IMAD R7, R95, UR5, R7 ;  /* 0x000000055f077c24 */ /* 0x000fe2000f8e0207 */
[----:B----4-:R-:W-:Y:S01]  /*2c00*/  LEA R20, P0, R6, R28, 0x1 ;  /* 0x0000001c06147211 */ /* 0x010fe200078008ff */
        /* <DEDUP_REMOVED lines=8> */
[----:B-----5:R-:W-:Y:S01]  /*2c90*/  LOP3.LUT R22, R4, R27, RZ, 0xfc, !PT ;  /* 0x0000001b04167212 */ /* 0x020fe200078efcff */
        /* <DEDUP_REMOVED lines=20> */
.L_x_10208:
        /* <DEDUP_REMOVED lines=34> */
.L_x_10227:
[----:B------:R-:W-:Y:S05]  /*3000*/  BSYNC.RECONVERGENT B0 ;  /* 0x0000000000007941 */ /* 0x000fea0003800200 */
.L_x_10226:
        /* <DEDUP_REMOVED lines=26> */
.L_x_10229:
[----:B------:R-:W-:Y:S05]  /*31b0*/  BSYNC.RECONVERGENT B0 ;  /* 0x0000000000007941 */ /* 0x000fea0003800200 */
.L_x_10228:
        /* <DEDUP_REMOVED lines=13> */
.L_x_10231:
        /* <DEDUP_REMOVED lines=25> */
.L_x_10230:
[----:B------:R-:W-:Y:S05]  /*3420*/  EXIT ;  /* 0x000000000000794d */ /* 0x000fea0003800000 */
.L_x_10232:
        /* <DEDUP_REMOVED lines=13> */
.L_x_10561:


//--------------------- .text._Z25selective_scan_bwd_kernelI32Selective_Scan_bwd_kernel_traitsILi32ELi4ELb1ELb1ELb0ELb1ELb0EN3c104HalfEfEEv12SSMParamsBwd --------------------------
	.section	.text._Z25selective_scan_bwd_kernelI32Selective_Scan_bwd_kernel_traitsILi32ELi4ELb1ELb1ELb0ELb1ELb0EN3c104HalfEfEEv12SSMParamsBwd,"ax",@progbits
	.align	128
        .global         _Z25selective_scan_bwd_kernelI32Selective_Scan_bwd_kernel_traitsILi32ELi4ELb1ELb1ELb0ELb1ELb0EN3c104HalfEfEEv12SSMParamsBwd
        .type           _Z25selective_scan_bwd_kernelI32Selective_Scan_bwd_kernel_traitsILi32ELi4ELb1ELb1ELb0ELb1ELb0EN3c104HalfEfEEv12SSMParamsBwd,@function
        .size           _Z25selective_scan_bwd_kernelI32Selective_Scan_bwd_kernel_traitsILi32ELi4ELb1ELb1ELb0ELb1ELb0EN3c104HalfEfEEv12SSMParamsBwd,(.L_x_10562 - _Z25selective_scan_bwd_kernelI32Selective_Scan_bwd_kernel_traitsILi32ELi4ELb1ELb1ELb0ELb1ELb0EN3c104HalfEfEEv12SSMParamsBwd)
        .other          _Z25selective_scan_bwd_kernelI32Selective_Scan_bwd_kernel_traitsILi32ELi4ELb1ELb1ELb0ELb1ELb0EN3c104HalfEfEEv12SSMParamsBwd,@"STO_CUDA_ENTRY STV_DEFAULT"
_Z25selective_scan_bwd_kernelI32Selective_Scan_bwd_kernel_traitsILi32ELi4ELb1ELb1ELb0ELb1ELb0EN3c104HalfEfEEv12SSMParamsBwd:
.text._Z25selective_scan_bwd_kernelI32Selective_Scan_bwd_kernel_traitsILi32ELi4ELb1ELb1ELb0ELb1ELb0EN3c104HalfEfEEv12SSMParamsBwd:
        /* <DEDUP_REMOVED lines=46> */
[----:B------:R-:W-:Y:S02]  /*02e0*/  UIMAD.WIDE.U32 UR6, UR18, UR12, URZ ;  /* 0x0000000c120672a5 */ /* 0x000fe4000f8e00ff */
[----:B------:R-:W-:Y:S01]  /*02f0*/  UIMAD.WIDE.U32 UR4, UR18, UR8, URZ ;  /* 0x00000008120472a5 */ /* 0x000fe2000f8e00ff */
[----:B------:R-:W-:Y:S01]  /*0300*/  ISETP.GE.U32.AND P1, PT, R0, R9, PT ;  /* 0x000000090000720c */ /* 0x000fe20003f26070 */
[----:B------:R-:W3:Y:S08]  /*0310*/  @P0 LDC R19, c[0x0][0x38c] ;  /* 0x0000e300ff130b82 */ /* 0x000ef00000000800 */
[----:B------:R-:W2:Y:S01]  /*0320*/  @P0 LDC R0, c[0x0][0x384] ;  /* 0x0000e100ff000b82 */ /* 0x000ea20000000800 */
[----:B------:R-:W-:Y:S01]  /*0330*/  UIMAD UR8, UR18, UR9, UR5 ;  /* 0x00000009120872a4 */ /* 0x000fe2000f8e0205 */
[----:B------:R-:W-:-:S02]  /*0340*/  LOP3.LUT R4, R97, R8, RZ, 0x3c, !PT ;  /* 0x0000000861047212 */ /* 0x000fc400078e3cff */
        /* <DEDUP_REMOVED lines=11> */
[----:B------:R-:W-:Y:S02]  /*0400*/  ISETP.NE.AND P2, PT, R8, RZ, PT ;  /* 0x000000ff0800720c */ /* 0x000fe40003f45270 */
[----:B------:R-:W-:Y:S02]  /*0410*/  MOV R27, R7 ;  /* 0x00000007001b7202 */ /* 0x000fe40000000f00 */
[----:B------:R-:W4:Y:S01]  /*0420*/  @P0 LDC.64 R6, c[0x0][0x480] ;  /* 0x00012000ff060b82 */ /* 0x000f220000000a00 */
[----:B--2---:R-:W-:Y:S01]  /*0430*/  @P0 IMAD R0, R0, UR18, R97 ;  /* 0x0000001200000c24 */ /* 0x004fe2000f8e0261 */
[----:B------:R-:W-:-:S02]  /*0440*/  LEA R9, R17, 0xffffff80, 0x7 ;  /* 0xffffff8011097811 */ /* 0x000fc400078e38ff */
[----:B------:R-:W-:Y:S01]  /*0450*/  ISETP.GE.AND P1, PT, R17, 0x1, PT ;  /* 0x000000011100780c */ /* 0x000fe20003f26270 */
[----:B------:R-:W-:-:S03]  /*0460*/  @P0 IMAD R0, R0, R17, RZ ;  /* 0x0000001100000224 */ /* 0x000fc600078e02ff */
[----:B------:R-:W2:Y:S01]  /*0470*/  LDC.64 R16, c[0x0][0x460] ;  /* 0x00011800ff107b82 */ /* 0x000ea20000000a00 */
[----:B------:R-:W-:Y:S01]  /*0480*/  MOV R5, UR4 ;  /* 0x0000000400057c02 */ /* 0x000fe20008000f00 */
        /* <DEDUP_REMOVED lines=24> */
[----:B--2---:R-:W-:Y:S02]  /*0610*/  LEA R84, P0, R85, R16, 0x1 ;  /* 0x0000001055547211 */ /* 0x004fe400078008ff */
[----:B------:R-:W-:Y:S02]  /*0620*/  IADD3 R9, P5, PT, R9, R4, RZ ;  /* 0x0000000409097210 */ /* 0x000fe40007fbe0ff */
[----:B------:R-:W-:-:S02]  /*0630*/  IADD3 R7, PT, PT, R5, R7, RZ ;  /* 0x0000000705077210 */ /* 0x000fc40007ffe0ff */
[C---:B------:R-:W-:Y:S02]  /*0640*/  IADD3.X R4, PT, PT, R0.reuse, R11, RZ, P3, !PT ;  /* 0x0000000b00047210 */ /* 0x040fe40001ffe4ff */
[----:B------:R-:W-:Y:S01]  /*0650*/  LEA.HI.X R85, R85, R17, R6, 0x1, P0 ;  /* 0x0000001155557211 */ /* 0x000fe200000f0c06 */
[----:B------:R-:W-:Y:S01]  /*0660*/  IMAD.WIDE.U32 R16, R97, R94, RZ ;  /* 0x0000005e61107225 */ /* 0x000fe200078e00ff */
[C---:B------:R-:W-:Y:S02]  /*0670*/  IADD3.X R81, PT, PT, R0.reuse, R81, RZ, P4, !PT ;  /* 0x0000005100517210 */ /* 0x040fe400027fe4ff */
        /* <DEDUP_REMOVED lines=40> */
.L_x_10257:
        /* <DEDUP_REMOVED lines=74> */
.L_x_10235:
[----:B------:R-:W-:Y:S05]  /*0da0*/  BSYNC.RECONVERGENT B0 ;  /* 0x0000000000007941 */ /* 0x000fea0003800200 */
.L_x_10234:
        /* <DEDUP_REMOVED lines=32> */
.L_x_10237:
[----:B------:R-:W-:Y:S05]  /*0fb0*/  BSYNC.RECONVERGENT B0 ;  /* 0x0000000000007941 */ /* 0x000fea0003800200 */
.L_x_10236:
        /* <DEDUP_REMOVED lines=32> */
.L_x_10239:
[----:B------:R-:W-:Y:S05]  /*11c0*/  BSYNC.RECONVERGENT B0 ;  /* 0x0000000000007941 */ /* 0x000fea0003800200 */
.L_x_10238:
        /* <DEDUP_REMOVED lines=32> */
.L_x_10241:
[----:B------:R-:W-:Y:S05]  /*13d0*/  BSYNC.RECONVERGENT B0 ;  /* 0x0000000000007941 */ /* 0x000fea0003800200 */
.L_x_10240:
        /* <DEDUP_REMOVED lines=54> */
.L_x_10256:
[----:B0-----:R-:W-:-:S04]  /*1740*/  IMAD.WIDE.U32 R2, R68, UR4, RZ ;  /* 0x0000000444027c25 */ /* 0x001fc8000f8e00ff */
[----:B------:R-:W-:Y:S01]  /*1750*/  IMAD R3, R69, UR4, R3 ;  /* 0x0000000445037c24 */ /* 0x000fe2000f8e0203 */
[----:B------:R-:W-:-:S04]  /*1760*/  LEA R38, P2, R2, R34, 0x1 ;  /* 0x0000002202267211 */ /* 0x000fc800078408ff */
[----:B------:R-:W-:-:S05]  /*1770*/  LEA.HI.X R39, R2, R35, R3, 0x1, P2 ;  /* 0x0000002302277211 */ /* 0x000fca00010f0c03 */
[----:B--2---:R-:W2:Y:S01]  /*1780*/  LDG.E.64 R2, desc[UR16][R38.64] ;  /* 0x0000001026027981 */ /* 0x004ea2000c1e1b00 */
[----:B-1----:R-:W-:Y:S02]  /*1790*/  MOV R4, R12 ;  /* 0x0000000c00047202 */ /* 0x002fe40000000f00 */
[----:B------:R-:W-:-:S03]  /*17a0*/  MOV R5, R89 ;  /* 0x0000005900057202 */ /* 0x000fc60000000f00 */
[----:B---3--:R-:W-:-:S04]  /*17b0*/  IMAD.WIDE.U32 R4, R24, UR4, R4 ;  /* 0x0000000418047c25 */ /* 0x008fc8000f8e0004 */
[----:B------:R-:W-:Y:S01]  /*17c0*/  IMAD R5, R25, UR4, R5 ;  /* 0x0000000419057c24 */ /* 0x000fe2000f8e0205 */
[----:B-1----:R-:W-:-:S04]  /*17d0*/  LEA R6, P2, R4, R22, 0x2 ;  /* 0x0000001604067211 */ /* 0x002fc800078410ff */
        /* <DEDUP_REMOVED lines=10> */
[----:B------:R1:W2:Y:S01]  /*1880*/  LDG.E R36, desc[UR16][R36.64] ;  /* 0x0000001024247981 */ /* 0x0002a2000c1e1900 */
[----:B0-----:R-:W-:Y:S01]  /*1890*/  IADD3 R7, PT, PT, R90, UR4, RZ ;  /* 0x000000045a077c10 */ /* 0x001fe2000fffe0ff */
[----:B------:R-:W-:Y:S02]  /*18a0*/  BSSY.RECONVERGENT B0, `(.L_x_10243) ;  /* 0x0000025000007945 */ /* 0x000fe40003800200 */
[----:B------:R-:W0:Y:S01]  /*18b0*/  LDS.64 R4, [R71] ;  /* 0x0000000047047984 */ /* 0x000e220000000a00 */
[----:B------:R-:W-:Y:S02]  /*18c0*/  SEL R7, R7, R74, !P1 ;  /* 0x0000004a07077207 */ /* 0x000fe40004800000 */
[----:B------:R-:W-:Y:S02]  /*18d0*/  ISETP.NE.AND P1, PT, R14, 0x1f, PT ;  /* 0x0000001f0e00780c */ /* 0x000fe40003f25270 */
[----:B------:R-:W-:Y:S01]  /*18e0*/  LEA R7, R7, UR5, 0x2 ;  /* 0x0000000507077c11 */ /* 0x000fe2000f8e10ff */
[----:B---3--:R-:W-:-:S04]  /*18f0*/  FMUL.FTZ R38, R92, 1.4426950216293334961 ;  /* 0x3fb8aa3b5c267820 */ /* 0x008fc80000410000 */
[C---:B------:R-:W-:Y:S01]  /*1900*/  FMUL.FTZ R108, R38.reuse, R66 ;  /* 0x00000042266c7220 */ /* 0x040fe20000410000 */
[C---:B------:R-:W-:Y:S01]  /*1910*/  FMUL.FTZ R98, R38.reuse, R67 ;  /* 0x0000004326627220 */ /* 0x040fe20000410000 */
[C---:B------:R-:W-:Y:S01]  /*1920*/  FMUL.FTZ R103, R38.reuse, R64 ;  /* 0x0000004026677220 */ /* 0x040fe20000410000 */
        /* <DEDUP_REMOVED lines=16> */
[-C--:B------:R-:W-:Y:S01]  /*1a30*/  FMUL.FTZ R5, R57, R36.reuse ;  /* 0x0000002439057220 */ /* 0x080fe20000410000 */
[-C--:B-1----:R-:W-:Y:S01]  /*1a40*/  FMUL.FTZ R6, R61, R36.reuse ;  /* 0x000000243d067220 */ /* 0x082fe20000410000 */
[----:B---3--:R-:W-:-:S02]  /*1a50*/  FMUL.FTZ R7, R52, R36 ;  /* 0x0000002434077220 */ /* 0x008fc40000410000 */
        /* <DEDUP_REMOVED lines=8> */
.L_x_10244:
[----:B------:R0:W1:Y:S02]  /*1ae0*/  LDS R40, [R94+0xd4c] ;  /* 0x000d4c005e287984 */ /* 0x0000640000000800 */
.L_x_10245:
[----:B------:R-:W-:Y:S05]  /*1af0*/  BSYNC.RECONVERGENT B0 ;  /* 0x0000000000007941 */ /* 0x000fea0003800200 */
.L_x_10243:
        /* <DEDUP_REMOVED lines=25> */
[----:B--2---:R-:W-:-:S04]  /*1c90*/  @P1 FFMA.FTZ R2, R41, R39, R2 ;  /* 0x0000002729021223 */ /* 0x004fc80000010002 */
[----:B------:R-:W-:Y:S01]  /*1ca0*/  @P1 MOV R41, R3 ;  /* 0x0000000300291202 */ /* 0x000fe20000000f00 */
[C---:B------:R-:W-:Y:S01]  /*1cb0*/  FFMA.FTZ R39, R103.reuse, R38, R104 ;  /* 0x0000002667277223 */ /* 0x040fe20000010068 */
        /* <DEDUP_REMOVED lines=15> */
[----:B------:R-:W-:Y:S01]  /*1db0*/  FSEL R39, R39, R38, !P1 ;  /* 0x0000002627277208 */ /* 0x000fe20004800000 */
[----:B------:R-:W2:Y:S01]  /*1dc0*/  SHFL.DOWN PT, R112, R41, 0x4, 0x1f ;  /* 0x08801f0029707f89 */ /* 0x000ea200000e0000 */
[----:B------:R-:W-:-:S03]  /*1dd0*/  ISETP.GE.AND P1, PT, R70, 0x2, PT ;  /* 0x000000024600780c */ /* 0x000fc60003f26270 */
[----:B------:R-:W3:Y:S04]  /*1de0*/  SHFL.UP PT, R38, R39, 0x2, RZ ;  /* 0x0440000027267989 */ /* 0x000ee800000e00ff */
[----:B------:R-:W5:Y:S02]  /*1df0*/  SHFL.UP PT, R3, R110, 0x2, RZ ;  /* 0x044000006e037989 */ /* 0x000f6400000e00ff */
[----:B-1----:R-:W-:-:S05]  /*1e00*/  @!P2 FFMA.FTZ R2, R41, R111, R2 ;  /* 0x0000006f2902a223 */ /* 0x002fca0000010002 */
[----:B------:R-:W1:Y:S01]  /*1e10*/  SHFL.DOWN PT, R114, R2, 0x8, 0x1f ;  /* 0x09001f0002727f89 */ /* 0x000e6200000e0000 */
[----:B--2---:R-:W-:Y:S01]  /*1e20*/  @!P2 FMUL.FTZ R109, R41, R112 ;  /* 0x00000070296da220 */ /* 0x004fe20000410000 */
[----:B---3--:R-:W-:-:S04]  /*1e30*/  FFMA.FTZ R38, R110, R38, R39 ;  /* 0x000000266e267223 */ /* 0x008fc80000010027 */
[----:B------:R-:W-:Y:S02]  /*1e40*/  @!P2 MOV R41, R109 ;  /* 0x0000006d0029a202 */ /* 0x000fe40000000f00 */
[----:B------:R-:W-:Y:S01]  /*1e50*/  ISETP.GE.AND P2, PT, R70, 0x4, PT ;  /* 0x000000044600780c */ /* 0x000fe20003f46270 */
[----:B-----5:R-:W-:Y:S01]  /*1e60*/  @P1 FMUL.FTZ R110, R110, R3 ;  /* 0x000000036e6e1220 */ /* 0x020fe20000410000 */
[----:B------:R-:W-:Y:S01]  /*1e70*/  FSEL R109, R39, R38, !P1 ;  /* 0x00000026276d7208 */ /* 0x000fe20004800000 */
[----:B------:R-:W2:Y:S01]  /*1e80*/  SHFL.DOWN PT, R112, R41, 0x8, 0x1f ;  /* 0x09001f0029707f89 */ /* 0x000ea200000e0000 */
[----:B------:R-:W-:Y:S01]  /*1e90*/  ISETP.GE.AND P1, PT, R75, UR10, PT ;  /* 0x0000000a4b007c0c */ /* 0x000fe2000bf26270 */
[----:B------:R-:W-:Y:S01]  /*1ea0*/  HFMA2 R38, -RZ, RZ, 1.875, 0 ;  /* 0x3f800000ff267431 */ /* 0x000fe200000001ff */
        /* <DEDUP_REMOVED lines=18> */
[----:B------:R-:W-:Y:S01]  /*1fd0*/  SHFL.DOWN PT, R115, R2, 0x1, 0x1f ;  /* 0x08201f0002737f89 */ /* 0x000fe200000e0000 */
[----:B--2---:R-:W-:-:S03]  /*1fe0*/  @!P2 FMUL.FTZ R113, R41, R112 ;  /* 0x000000702971a220 */ /* 0x004fc60000410000 */
[----:B------:R-:W-:Y:S01]  /*1ff0*/  SHFL.IDX PT, R116, R39, RZ, 0x1f ;  /* 0x00001fff27747589 */ /* 0x000fe200000e0000 */
[----:B---3--:R-:W-:Y:S01]  /*2000*/  FFMA.FTZ R112, R110, R111, R109 ;  /* 0x0000006f6e707223 */ /* 0x008fe2000001006d */
[----:B------:R-:W-:Y:S02]  /*2010*/  @!P2 MOV R41, R113 ;  /* 0x000000710029a202 */ /* 0x000fe40000000f00 */
[----:B------:R-:W-:Y:S01]  /*2020*/  ISETP.NE.AND P2, PT, R14, 0x1f, PT ;  /* 0x0000001f0e00780c */ /* 0x000fe20003f45270 */
[----:B-----5:R-:W-:Y:S01]  /*2030*/  @P1 FMUL.FTZ R110, R110, R3 ;  /* 0x000000036e6e1220 */ /* 0x020fe20000410000 */
[----:B------:R-:W-:Y:S01]  /*2040*/  FSEL R111, R109, R112, !P1 ;  /* 0x000000706d6f7208 */ /* 0x000fe20004800000 */
[----:B------:R-:W-:Y:S01]  /*2050*/  SHFL.IDX PT, R113, R2, RZ, 0x1f ;  /* 0x00001fff02717589 */ /* 0x000fe200000e0000 */
[----:B------:R-:W-:-:S03]  /*2060*/  ISETP.GE.AND P1, PT, R70, 0x10, PT ;  /* 0x000000104600780c */ /* 0x000fc60003f26270 */
[----:B------:R-:W1:Y:S04]  /*2070*/  SHFL.DOWN PT, R112, R41, 0x1, 0x1f ;  /* 0x08201f0029707f89 */ /* 0x000e6800000e0000 */
[----:B------:R-:W2:Y:S04]  /*2080*/  SHFL.UP PT, R109, R111, 0x10, RZ ;  /* 0x060000006f6d7989 */ /* 0x000ea800000e00ff */
[----:B------:R-:W3:Y:S04]  /*2090*/  SHFL.UP PT, R3, R110, 0x10, RZ ;  /* 0x060000006e037989 */ /* 0x000ee800000e00ff */
[----:B------:R5:W0:Y:S01]  /*20a0*/  SHFL.IDX PT, R114, R41, RZ, 0x1f ;  /* 0x00001fff29727589 */ /* 0x000a2200000e0000 */
[----:B-1----:R-:W-:Y:S01]  /*20b0*/  @P2 FFMA.FTZ R116, R112, R116, R115 ;  /* 0x0000007470742223 */ /* 0x002fe20000010073 */
[----:B------:R-:W-:Y:S01]  /*20c0*/  ISETP.NE.AND P2, PT, R14, RZ, PT ;  /* 0x000000ff0e00720c */ /* 0x000fe20003f45270 */
[C---:B--2---:R-:W-:Y:S01]  /*20d0*/  FFMA.FTZ R112, R110.reuse, R109, R111 ;  /* 0x0000006d6e707223 */ /* 0x044fe2000001006f */
[----:B---3--:R-:W-:Y:S01]  /*20e0*/  @P1 FMUL.FTZ R110, R110, R3 ;  /* 0x000000036e6e1220 */ /* 0x008fe20000410000 */
[----:B------:R-:W-:-:S03]  /*20f0*/  FFMA.FTZ R3, R116, R40, R7 ;  /* 0x0000002874037223 */ /* 0x000fc60000010007 */
[----:B------:R-:W-:Y:S01]  /*2100*/  FSEL R7, R111, R112, !P1 ;  /* 0x000000706f077208 */ /* 0x000fe20004800000 */
[----:B-----5:R-:W-:-:S04]  /*2110*/  IMAD.WIDE.U32 R40, R30, UR4, R32 ;  /* 0x000000041e287c25 */ /* 0x020fc8000f8e0020 */
[C---:B0-----:R-:W-:Y:S01]  /*2120*/  FFMA.FTZ R39, R114.reuse, R39, R113 ;  /* 0x0000002772277223 */ /* 0x041fe20000010071 */
[----:B------:R-:W-:Y:S01]  /*2130*/  FFMA.FTZ R109, R103, R3, R6 ;  /* 0x00000003676d7223 */ /* 0x000fe20000010006 */
[----:B------:R0:W-:Y:S01]  /*2140*/  SHFL.UP PT, R121, R110, 0x1, RZ ;  /* 0x042000006e797989 */ /* 0x0001e200000e00ff */
[----:B------:R-:W-:Y:S01]  /*2150*/  FMUL.FTZ R112, R3, R64 ;  /* 0x0000004003707220 */ /* 0x000fe20000410000 */
[----:B------:R-:W-:Y:S01]  /*2160*/  FMUL.FTZ R38, R114, R38 ;  /* 0x0000002672267220 */ /* 0x000fe20000410000 */
[----:B------:R-:W-:Y:S01]  /*2170*/  FFMA.FTZ R113, R98, R109, R5 ;  /* 0x0000006d62717223 */ /* 0x000fe20000010005 */
[----:B------:R-:W-:Y:S01]  /*2180*/  FMUL.FTZ R115, R109, R67 ;  /* 0x000000436d737220 */ /* 0x000fe20000410000 */
[----:B------:R1:W-:Y:S01]  /*2190*/  SHFL.UP PT, R2, R7, 0x1, RZ ;  /* 0x0420000007027989 */ /* 0x0003e200000e00ff */
[----:B------:R-:W-:Y:S01]  /*21a0*/  ISETP.NE.AND P1, PT, R14, RZ, PT ;  /* 0x000000ff0e00720c */ /* 0x000fe20003f25270 */
[----:B------:R-:W-:Y:S01]  /*21b0*/  FFMA.FTZ R111, R37, R113, R4 ;  /* 0x00000071256f7223 */ /* 0x000fe20000010004 */
[----:B------:R-:W-:Y:S01]  /*21c0*/  FMUL.FTZ R119, R113, R65 ;  /* 0x0000004171777220 */ /* 0x000fe20000410000 */
[----:B------:R-:W-:Y:S01]  /*21d0*/  FMUL.FTZ R6, R62, R115 ;  /* 0x000000733e067220 */ /* 0x000fe20000410000 */
[----:B------:R-:W-:Y:S01]  /*21e0*/  @!P2 STS.64 [UR6+0xdc8], R38 ;  /* 0x000dc826ff00a988 */ /* 0x000fe20008000a06 */
[----:B0-----:R-:W-:Y:S01]  /*21f0*/  FMUL.FTZ R110, R111, R66 ;  /* 0x000000426f6e7220 */ /* 0x001fe20000410000 */
[----:B------:R-:W-:Y:S01]  /*2200*/  FMUL.FTZ R5, R58, R119 ;  /* 0x000000773a057220 */ /* 0x000fe20000410000 */
[----:B-1----:R-:W-:Y:S01]  /*2210*/  FMUL.FTZ R7, R53, R112 ;  /* 0x0000007035077220 */ /* 0x002fe20000410000 */
[----:B------:R-:W-:-:S02]  /*2220*/  IMAD R41, R31, UR4, R41 ;  /* 0x000000041f297c24 */ /* 0x000fc4000f8e0229 */
[----:B------:R-:W-:-:S05]  /*2230*/  FMUL.FTZ R4, R63, R110 ;  /* 0x0000006e3f047220 */ /* 0x000fca0000410000 */
[----:B------:R0:W-:Y:S01]  /*2240*/  STS.128 [R77+0x110], R4 ;  /* 0x000110044d007388 */ /* 0x0001e20000000c00 */
[----:B------:R-:W-:Y:S01]  /*2250*/  BAR.SYNC.DEFER_BLOCKING 0x0 ;  /* 0x0000000000007b1d */ /* 0x000fe20000010000 */
[----:B0-----:R-:W-:-:S04]  /*2260*/  IADD3 R6, PT, PT, -R42, UR7, RZ ;  /* 0x000000072a067c10 */ /* 0x001fc8000fffe1ff */
[C---:B------:R-:W-:Y:S02]  /*2270*/  ISETP.GE.AND P4, PT, R6.reuse, 0x21, PT ;  /* 0x000000210600780c */ /* 0x040fe40003f86270 */
[C---:B------:R-:W-:Y:S02]  /*2280*/  ISETP.GE.AND P5, PT, R6.reuse, 0x41, PT ;  /* 0x000000410600780c */ /* 0x040fe40003fa6270 */
[----:B------:R-:W-:Y:S01]  /*2290*/  ISETP.GE.AND P6, PT, R6, 0x61, PT ;  /* 0x000000610600780c */ /* 0x000fe20003fc6270 */
[----:B------:R-:W-:Y:S04]  /*22a0*/  LDS R117, [R73+0x80] ;  /* 0x0000800049757984 */ /* 0x000fe80000000800 */
[----:B----4-:R-:W0:Y:S02]  /*22b0*/  SHFL.IDX PT, R36, R36, RZ, 0x1f ;  /* 0x00001fff24247589 */ /* 0x010e2400000e0000 */
[----:B0-----:R-:W-:-:S04]  /*22c0*/  @P1 FFMA.FTZ R36, R121, R36, R2 ;  /* 0x0000002479241223 */ /* 0x001fc80000010002 */
[----:B------:R-:W-:Y:S01]  /*22d0*/  FFMA.FTZ R108, R108, R36, R107 ;  /* 0x000000246c6c7223 */ /* 0x000fe2000001006b */
[----:B------:R-:W-:-:S03]  /*22e0*/  LEA R36, P3, R40, UR8, 0x2 ;  /* 0x0000000828247c11 */ /* 0x000fc6000f8610ff */
        /* <DEDUP_REMOVED lines=8> */
[----:B------:R-:W-:Y:S02]  /*2370*/  FFMA.FTZ R4, R57, R121, R4 ;  /* 0x0000007939047223 */ /* 0x000fe40000010004 */
        /* <DEDUP_REMOVED lines=8> */
[----:B------:R-:W-:Y:S06]  /*2400*/  @!P3 BRA `(.L_x_10247) ;  /* 0x000000000008b947 */ /* 0x000fec0003800000 */
[----:B------:R-:W0:Y:S04]  /*2410*/  LDS R5, [R73] ;  /* 0x0000000049057984 */ /* 0x000e280000000800 */
[----:B0-----:R0:W-:Y:S02]  /*2420*/  REDG.E.ADD.F32.FTZ.RN.STRONG.GPU desc[UR16][R36.64], R5 ;  /* 0x00000005240079a6 */ /* 0x0011e4000c12f310 */
.L_x_10247:
[----:B------:R-:W-:Y:S05]  /*2430*/  BSYNC.RECONVERGENT B0 ;  /* 0x0000000000007941 */ /* 0x000fea0003800200 */
.L_x_10246:
[----:B------:R-:W-:Y:S04]  /*2440*/  BSSY.RECONVERGENT B0, `(.L_x_10248) ;  /* 0x0000003000007945 */ /* 0x000fe80003800200 */
[----:B------:R-:W-:Y:S05]  /*2450*/  @!P4 BRA `(.L_x_10249) ;  /* 0x000000000004c947 */ /* 0x000fea0003800000 */
[----:B------:R1:W-:Y:S02]  /*2460*/  REDG.E.ADD.F32.FTZ.RN.STRONG.GPU desc[UR16][R36.64+0x80], R117 ;  /* 0x00008075240079a6 */ /* 0x0003e4000c12f310 */
.L_x_10249:
[----:B------:R-:W-:Y:S05]  /*2470*/  BSYNC.RECONVERGENT B0 ;  /* 0x0000000000007941 */ /* 0x000fea0003800200 */
.L_x_10248:
[----:B0-----:R0:W2:Y:S01]  /*2480*/  LDS R5, [R73+0x100] ;  /* 0x0001000049057984 */ /* 0x0010a20000000800 */
[----:B------:R-:W-:Y:S04]  /*2490*/  BSSY.RECONVERGENT B0, `(.L_x_10250) ;  /* 0x0000003000007945 */ /* 0x000fe80003800200 */
[----:B------:R-:W-:Y:S05]  /*24a0*/  @!P5 BRA `(.L_x_10251) ;  /* 0x000000000004d947 */ /* 0x000fea0003800000 */
[----:B--2---:R3:W-:Y:S02]  /*24b0*/  REDG.E.ADD.F32.FTZ.RN.STRONG.GPU desc[UR16][R36.64+0x100], R5 ;  /* 0x00010005240079a6 */ /* 0x0047e4000c12f310 */
.L_x_10251:
[----:B------:R-:W-:Y:S05]  /*24c0*/  BSYNC.RECONVERGENT B0 ;  /* 0x0000000000007941 */ /* 0x000fea0003800200 */
.L_x_10250:
[----:B--23--:R2:W3:Y:S01]  /*24d0*/  LDS R5, [R73+0x180] ;  /* 0x0001800049057984 */ /* 0x00c4e20000000800 */
[----:B------:R-:W-:Y:S04]  /*24e0*/  BSSY.RECONVERGENT B0, `(.L_x_10252) ;  /* 0x0000003000007945 */ /* 0x000fe80003800200 */
[----:B------:R-:W-:Y:S05]  /*24f0*/  @!P6 BRA `(.L_x_10253) ;  /* 0x000000000004e947 */ /* 0x000fea0003800000 */
[----:B---3--:R4:W-:Y:S02]  /*2500*/  REDG.E.ADD.F32.FTZ.RN.STRONG.GPU desc[UR16][R36.64+0x180], R5 ;  /* 0x00018005240079a6 */ /* 0x0089e4000c12f310 */
.L_x_10253:
[----:B------:R-:W-:Y:S05]  /*2510*/  BSYNC.RECONVERGENT B0 ;  /* 0x0000000000007941 */ /* 0x000fea0003800200 */
.L_x_10252:
[----:B------:R-:W5:Y:S01]  /*2520*/  SHFL.DOWN PT, R4, R7, 0x1, 0x1f ;  /* 0x08201f0007047f89 */ /* 0x000f6200000e0000 */
[----:B------:R-:W-:Y:S01]  /*2530*/  ISETP.GT.AND P3, PT, R70, 0x1e, PT ;  /* 0x0000001e4600780c */ /* 0x000fe20003f64270 */
[-C--:B------:R-:W-:Y:S01]  /*2540*/  FMUL.FTZ R102, R102, R3.reuse ;  /* 0x0000000366667220 */ /* 0x080fe20000410000 */
[----:B------:R-:W-:Y:S01]  /*2550*/  FMUL.FTZ R40, R92, R3 ;  /* 0x000000035c287220 */ /* 0x000fe20000410000 */
[----:B---34-:R-:W3:Y:S01]  /*2560*/  SHFL.DOWN PT, R5, R6, 0x1, 0x1f ;  /* 0x08201f0006057f89 */ /* 0x018ee200000e0000 */
[----:B------:R-:W-:Y:S01]  /*2570*/  FMUL.FTZ R3, R100, R113 ;  /* 0x0000007164037220 */ /* 0x000fe20000410000 */
[----:B------:R-:W-:Y:S01]  /*2580*/  FMUL.FTZ R101, R101, R109 ;  /* 0x0000006d65657220 */ /* 0x000fe20000410000 */
[C---:B------:R-:W-:Y:S01]  /*2590*/  FMUL.FTZ R113, R92.reuse, R113 ;  /* 0x000000715c717220 */ /* 0x040fe20000410000 */
[----:B-1----:R-:W-:Y:S01]  /*25a0*/  FMUL.FTZ R36, R99, R111 ;  /* 0x0000006f63247220 */ /* 0x002fe20000410000 */
[C---:B------:R-:W-:Y:S01]  /*25b0*/  FMUL.FTZ R109, R92.reuse, R109 ;  /* 0x0000006d5c6d7220 */ /* 0x040fe20000410000 */
        /* <DEDUP_REMOVED lines=14> */
[----:B-----5:R-:W-:Y:S01]  /*26a0*/  @!P3 FADD.FTZ R7, R7, R4 ;  /* 0x000000040707b221 */ /* 0x020fe20000010000 */
[----:B------:R-:W-:Y:S01]  /*26b0*/  FADD.FTZ R55, R38, R55 ;  /* 0x0000003726377221 */ /* 0x000fe20000010000 */
[----:B------:R-:W-:Y:S01]  /*26c0*/  FADD.FTZ R56, R109, R56 ;  /* 0x000000386d387221 */ /* 0x000fe20000010000 */
[----:B------:R-:W-:Y:S01]  /*26d0*/  FADD.FTZ R54, R3, R54 ;  /* 0x0000003603367221 */ /* 0x000fe20000010000 */
[----:B---3--:R-:W-:Y:S01]  /*26e0*/  @!P3 FADD.FTZ R6, R6, R5 ;  /* 0x000000050606b221 */ /* 0x008fe20000010000 */
[----:B------:R-:W1:Y:S01]  /*26f0*/  SHFL.DOWN PT, R4, R7, 0x2, 0x1f ;  /* 0x08401f0007047f89 */ /* 0x000e6200000e0000 */
[----:B------:R-:W-:Y:S01]  /*2700*/  ISETP.GT.AND P3, PT, R70, 0x1d, PT ;  /* 0x0000001d4600780c */ /* 0x000fe20003f64270 */
[----:B------:R-:W-:-:S02]  /*2710*/  FADD.FTZ R59, R40, R59 ;  /* 0x0000003b283b7221 */ /* 0x000fc40000010000 */
[----:B------:R-:W3:Y:S10]  /*2720*/  SHFL.DOWN PT, R5, R6, 0x2, 0x1f ;  /* 0x08401f0006057f89 */ /* 0x000ef400000e0000 */
[----:B-1----:R-:W-:Y:S01]  /*2730*/  @!P3 FADD.FTZ R7, R7, R4 ;  /* 0x000000040707b221 */ /* 0x002fe20000010000 */
[----:B---3--:R-:W-:-:S04]  /*2740*/  @!P3 FADD.FTZ R6, R6, R5 ;  /* 0x000000050606b221 */ /* 0x008fc80000010000 */
[----:B------:R-:W1:Y:S01]  /*2750*/  SHFL.DOWN PT, R4, R7, 0x4, 0x1f ;  /* 0x08801f0007047f89 */ /* 0x000e6200000e0000 */
[----:B------:R-:W-:-:S03]  /*2760*/  ISETP.GT.AND P3, PT, R70, 0x1b, PT ;  /* 0x0000001b4600780c */ /* 0x000fc60003f64270 */
        /* <DEDUP_REMOVED lines=9> */
[----:B------:R-:W-:-:S03]  /*2800*/  ISETP.NE.AND P3, PT, R70, RZ, PT ;  /* 0x000000ff4600720c */ /* 0x000fc60003f65270 */
[----:B------:R-:W3:Y:S01]  /*2810*/  SHFL.DOWN PT, R5, R6, 0x10, 0x1f ;  /* 0x0a001f0006057f89 */ /* 0x000ee200000e0000 */
[----:B-1----:R-:W-:Y:S01]  /*2820*/  FADD.FTZ R4, R7, R4 ;  /* 0x0000000407047221 */ /* 0x002fe20000010000 */
[----:B---3--:R-:W-:-:S08]  /*2830*/  FADD.FTZ R5, R6, R5 ;  /* 0x0000000506057221 */ /* 0x008fd00000010000 */
        /* <DEDUP_REMOVED lines=9> */
[----:B------:R-:W3:Y:S01]  /*28d0*/  @P2 LDS R3, [UR6+0x15c8] ;  /* 0x0015c806ff032984 */ /* 0x000ee20008000800 */
[----:B-1----:R-:W-:Y:S01]  /*28e0*/  @P2 FADD.FTZ R5, R5, R2 ;  /* 0x0000000205052221 */ /* 0x002fe20000010000 */
[----:B---3--:R-:W-:-:S04]  /*28f0*/  @P2 FADD.FTZ R4, R4, R3 ;  /* 0x0000000304042221 */ /* 0x008fc80000010000 */
[----:B------:R1:W-:Y:S04]  /*2900*/  STS [UR6+0x19c8], R5 ;  /* 0x0019c805ff007988 */ /* 0x0003e80008000806 */
[----:B------:R1:W-:Y:S02]  /*2910*/  STS [UR6+0x15c8], R4 ;  /* 0x0015c804ff007988 */ /* 0x0003e40008000806 */
.L_x_10255:
[----:B------:R-:W-:Y:S05]  /*2920*/  BSYNC.RECONVERGENT B0 ;  /* 0x0000000000007941 */ /* 0x000fea0003800200 */
.L_x_10254:
[----:B------:R-:W-:-:S04]  /*2930*/  UIADD3 UR4, UPT, UPT, UR4, 0x1, URZ ;  /* 0x0000000104047890 */ /* 0x000fc8000fffe0ff */
[----:B------:R-:W-:-:S09]  /*2940*/  UISETP.GE.AND UP0, UPT, UR4, UR11, UPT ;  /* 0x0000000b0400728c */ /* 0x000fd2000bf06270 */
[----:B------:R-:W-:Y:S05]  /*2950*/  BRA.U !UP0, `(.L_x_10256) ;  /* 0xffffffed08787547 */ /* 0x000fea000b83ffff */
.L_x_10242:
[----:B------:R-:W-:Y:S06]  /*2960*/  BAR.SYNC.DEFER_BLOCKING 0x0 ;  /* 0x0000000000007b1d */ /* 0x000fec0000010000 */
[----:B------:R-:W-:Y:S02]  /*2970*/  F2F.F16.F32 R2, R48 ;  /* 0x0000003000027304 */ /* 0x000fe40000200800 */
[----:B------:R-:W3:Y:S01]  /*2980*/  LDC.64 R26, c[0x0][0x4f8] ;  /* 0x00013e00ff1a7b82 */ /* 0x000ee20000000a00 */
[----:B------:R-:W4:Y:S05]  /*2990*/  LDCU.64 UR4, c[0x0][0x500] ;  /* 0x0000a000ff0477ac */ /* 0x000f2a0008000a00 */
[----:B------:R-:W-:Y:S02]  /*29a0*/  F2F.F16.F32 R50, R50 ;  /* 0x0000003200327304 */ /* 0x000fe40000200800 */
[----:B------:R-:W5:Y:S01]  /*29b0*/  LDC.64 R28, c[0x0][0x550] ;  /* 0x00015400ff1c7b82 */ /* 0x000f620000000a00 */
[----:B------:R-:W2:Y:S05]  /*29c0*/  LDG.E.64 R20, desc[UR16][R20.64] ;  /* 0x0000001014147981 */ /* 0x000eaa000c1e1b00 */
[----:B------:R-:W0:Y:S01]  /*29d0*/  F2F.F16.F32 R49, R49 ;  /* 0x0000003100317304 */ /* 0x000e220000200800 */
[----:B------:R-:W-:-:S04]  /*29e0*/  IADD3 R82, P4, PT, R82, -0x100, RZ ;  /* 0xffffff0052527810 */ /* 0x000fc80007f9e0ff */
[----:B------:R-:W-:-:S03]  /*29f0*/  IADD3.X R83, PT, PT, R83, -0x1, RZ, P4, !PT ;  /* 0xffffffff53537810 */ /* 0x000fc600027fe4ff */
[----:B------:R-:W4:Y:S01]  /*2a00*/  F2F.F16.F32 R51, R51 ;  /* 0x0000003300337304 */ /* 0x000f220000200800 */
[----:B0-----:R-:W-:Y:S01]  /*2a10*/  PRMT R49, R50, 0x5410, R49 ;  /* 0x0000541032317816 */ /* 0x001fe20000000031 */
[----:B--2---:R-:W-:Y:S01]  /*2a20*/  STS.64 [R71], R20 ;  /* 0x0000001447007388 */ /* 0x004fe20000000a00 */
[----:B------:R-:W-:-:S03]  /*2a30*/  NOP ;  /* 0x0000000000007918 */ /* 0x000fc60000000000 */
[----:B------:R-:W0:Y:S02]  /*2a40*/  LDS.64 R6, [R71] ;  /* 0x0000000047067984 */ /* 0x000e240000000a00 */
[----:B0-----:R-:W-:Y:S02]  /*2a50*/  HADD2.F32 R3, -RZ, R6.H0_H0 ;  /* 0x20000006ff037230 */ /* 0x001fe40000004100 */
[----:B-1----:R-:W-:-:S03]  /*2a60*/  HADD2.F32 R5, -RZ, R7.H0_H0 ;  /* 0x20000007ff057230 */ /* 0x002fc60000004100 */
        /* <DEDUP_REMOVED lines=16> */
[----:B------:R-:W1:Y:S01]  /*2b70*/  @!P2 MUFU.EX2 R4, R4 ;  /* 0x000000040004a308 */ /* 0x000e620000000800 */
[----:B------:R-:W-:Y:S01]  /*2b80*/  @!P1 FMUL.FTZ R7, R3, -1.4426950216293334961 ;  /* 0xbfb8aa3b03079820 */ /* 0x000fe20000410000 */
[----:B------:R-:W-:Y:S01]  /*2b90*/  @!P3 FMUL.FTZ R21, R5, -1.4426950216293334961 ;  /* 0xbfb8aa3b0515b820 */ /* 0x000fe20000410000 */
[----:B------:R-:W-:-:S04]  /*2ba0*/  IMAD.WIDE.U32 R2, R2, 0x10000, RZ ;  /* 0x0001000002027825 */ /* 0x000fc800078e00ff */
[----:B------:R-:W2:Y:S01]  /*2bb0*/  @!P1 MUFU.EX2 R7, R7 ;  /* 0x0000000700079308 */ /* 0x000ea20000000800 */
[----:B------:R-:W-:Y:S01]  /*2bc0*/  LOP3.LUT R5, R49, R3, RZ, 0xfc, !PT ;  /* 0x0000000331057212 */ /* 0x000fe200078efcff */
[----:B0-----:R-:W-:Y:S02]  /*2bd0*/  @!P0 FADD.FTZ R6, R0, 1 ;  /* 0x3f80000000068421 */ /* 0x001fe40000010000 */
[----:B------:R-:W0:Y:S01]  /*2be0*/  @!P3 MUFU.EX2 R21, R21 ;  /* 0x000000150015b308 */ /* 0x000e220000000800 */
[----:B-1----:R-:W-:Y:S01]  /*2bf0*/  @!P2 FADD.FTZ R20, R4, 1 ;  /* 0x3f8000000414a421 */ /* 0x002fe20000010000 */
[----:B----4-:R-:W-:Y:S02]  /*2c00*/  LOP3.LUT R4, R2, R51, RZ, 0xfc, !PT ;  /* 0x0000003302047212 */ /* 0x010fe400078efcff */
[----:B------:R-:W1:Y:S03]  /*2c10*/  @!P0 MUFU.RCP R23, R6 ;  /* 0x0000000600178308 */ /* 0x000e660000001000 */
[----:B------:R3:W-:Y:S01]  /*2c20*/  STS.64 [R71], R4 ;  /* 0x0000000447007388 */ /* 0x0007e20000000a00 */
[----:B------:R-:W-:Y:S01]  /*2c30*/  NOP ;  /* 0x0000000000007918 */ /* 0x000fe20000000000 */
[----:B--2---:R-:W-:-:S02]  /*2c40*/  @!P1 FADD.FTZ R0, R7, 1 ;  /* 0x3f80000007009421 */ /* 0x004fc40000010000 */
[----:B------:R-:W2:Y:S01]  /*2c50*/  LDS.64 R2, [R71] ;  /* 0x0000000047027984 */ /* 0x000ea20000000a00 */
[----:B------:R4:W5:Y:S01]  /*2c60*/  @!P2 MUFU.RCP R25, R20 ;  /* 0x000000140019a308 */ /* 0x0009620000001000 */
[----:B0-----:R-:W-:Y:S01]  /*2c70*/  @!P3 FADD.FTZ R7, R21, 1 ;  /* 0x3f8000001507b421 */ /* 0x001fe20000010000 */
[----:B-1----:R-:W-:-:S06]  /*2c80*/  @!P0 FMUL.FTZ R54, R54, R23 ;  /* 0x0000001736368220 */ /* 0x002fcc0000410000 */
[----:B------:R-:W0:Y:S01]  /*2c90*/  @!P1 MUFU.RCP R0, R0 ;  /* 0x0000000000009308 */ /* 0x000e220000001000 */
[----:B----4-:R-:W-:-:S04]  /*2ca0*/  SHF.L.U32 R20, R60, 0x7, RZ ;  /* 0x000000073c147819 */ /* 0x010fc800000006ff */
[----:B------:R-:W-:-:S03]  /*2cb0*/  SHF.R.S32.HI R21, RZ, 0x1f, R20 ;  /* 0x0000001fff157819 */ /* 0x000fc60000011414 */
[----:B------:R-:W1:Y:S01]  /*2cc0*/  @!P3 MUFU.RCP R22, R7 ;  /* 0x000000070016b308 */ /* 0x000e620000001000 */
[----:B---3--:R-:W-:-:S04]  /*2cd0*/  IMAD.WIDE.U32 R4, R26, UR18, R20 ;  /* 0x000000121a047c25 */ /* 0x008fc8000f8e0014 */
        /* <DEDUP_REMOVED lines=10> */
[----:B------:R-:W3:Y:S01]  /*2d80*/  F2F.F16.F32 R6, R55 ;  /* 0x0000003700067304 */ /* 0x000ee20000200800 */
        /* <DEDUP_REMOVED lines=10> */
[----:B--2---:R2:W-:Y:S01]  /*2e30*/  STG.E.64 desc[UR16][R4.64], R2 ;  /* 0x0000000204007986 */ /* 0x0045e2000c101b10 */
[----:B---3--:R-:W-:Y:S01]  /*2e40*/  IMAD.WIDE.U32 R6, R6, 0x10000, RZ ;  /* 0x0001000006067825 */ /* 0x008fe200078e00ff */
        /* <DEDUP_REMOVED lines=9> */
[----:B------:R-:W2:Y:S01]  /*2ee0*/  LDC.64 R24, c[0x0][0x560] ;  /* 0x00015800ff187b82 */ /* 0x000ea20000000a00 */
[----:B------:R-:W-:Y:S01]  /*2ef0*/  FADD.FTZ R91, R56, R59 ;  /* 0x0000003b385b7221 */ /* 0x000fe20000010000 */
[----:B------:R-:W-:-:S04]  /*2f00*/  IMAD.WIDE.U32 R20, R97, UR4, R20 ;  /* 0x0000000461147c25 */ /* 0x000fc8000f8e0014 */
[----:B------:R-:W-:Y:S01]  /*2f10*/  IMAD R0, R97, UR5, R21 ;  /* 0x0000000561007c24 */ /* 0x000fe2000f8e0215 */
[----:B------:R-:W-:Y:S01]  /*2f20*/  STS.64 [R71], R22 ;  /* 0x0000001647007388 */ /* 0x000fe20000000a00 */
[----:B------:R-:W-:-:S03]  /*2f30*/  NOP ;  /* 0x0000000000007918 */ /* 0x000fc60000000000 */
[----:B------:R-:W0:Y:S01]  /*2f40*/  LDS.64 R6, [R71] ;  /* 0x0000000047067984 */ /* 0x000e220000000a00 */
[----:B--2---:R-:W-:-:S04]  /*2f50*/  LEA R2, P0, R20, R24, 0x1 ;  /* 0x0000001814027211 */ /* 0x004fc800078008ff */
[----:B------:R-:W-:Y:S02]  /*2f60*/  LEA.HI.X R3, R20, R25, R0, 0x1, P0 ;  /* 0x0000001914037211 */ /* 0x000fe400000f0c00 */
[----:B------:R-:W-:Y:S02]  /*2f70*/  ISETP.GT.AND P0, PT, R75, 0x1, PT ;  /* 0x000000014b00780c */ /* 0x000fe40003f04270 */
[----:B------:R-:W-:Y:S01]  /*2f80*/  MOV R75, R60 ;  /* 0x0000003c004b7202 */ /* 0x000fe20000000f00 */
[----:B------:R-:W-:-:S05]  /*2f90*/  IMAD.WIDE.U32 R2, R14, 0x8, R2 ;  /* 0x000000080e027825 */ /* 0x000fca00078e0002 */
[----:B0-----:R0:W-:Y:S05]  /*2fa0*/  STG.E.64 desc[UR16][R2.64], R6 ;  /* 0x0000000602007986 */ /* 0x0011ea000c101b10 */
[----:B------:R-:W-:Y:S05]  /*2fb0*/  @P0 BRA `(.L_x_10257) ;  /* 0xffffffd800500947 */ /* 0x000fea000383ffff */
.L_x_10233:
        /* <DEDUP_REMOVED lines=34> */
.L_x_10259:
[----:B------:R-:W-:Y:S05]  /*31e0*/  BSYNC.RECONVERGENT B0 ;  /* 0x0000000000007941 */ /* 0x000fea0003800200 */
.L_x_10258:
        /* <DEDUP_REMOVED lines=26> */
.L_x_10261:
[----:B------:R-:W-:Y:S05]  /*3390*/  BSYNC.RECONVERGENT B0 ;  /* 0x0000000000007941 */ /* 0x000fea0003800200 */
.L_x_10260:
        /* <DEDUP_REMOVED lines=13> */
.L_x_10263:
        /* <DEDUP_REMOVED lines=25> */
.L_x_10262:
[----:B------:R-:W-:Y:S05]  /*3600*/  EXIT ;  /* 0x000000000000794d */ /* 0x000fea0003800000 */
.L_x_10264:
        /* <DEDUP_REMOVED lines=15> */
.L_x_10562:


//--------------------- .text._Z25selective_scan_bwd_kernelI32Selective_Scan_bwd_kernel_traitsILi32ELi4ELb1ELb1ELb0ELb1ELb1EN3c104HalfEfEEv12SSMParamsBwd --------------------------
	.section	.text._Z25selective_scan_bwd_kernelI32Selective_Scan_bwd_kernel_traitsILi32ELi4ELb1ELb1ELb0ELb1ELb1EN3c104HalfEfEEv12SSMParamsBwd,"ax",@progbits
	.align	128
        .global         _Z25selective_scan_bwd_kernelI32Selective_Scan_bwd_kernel_traitsILi32ELi4ELb1ELb1ELb0ELb1ELb1EN3c104HalfEfEEv12SSMParamsBwd
        .type           _Z25selective_scan_bwd_kernelI32Selective_Scan_bwd_kernel_traitsILi32ELi4ELb1ELb1ELb0ELb1ELb1EN3c104HalfEfEEv12SSMParamsBwd,@function
        .size           _Z25selective_scan_bwd_kernelI32Selective_Scan_bwd_kernel_traitsILi32ELi4ELb1ELb1ELb0ELb1ELb1EN3c104HalfEfEEv12SSMParamsBwd,(.L_x_10563 - _Z25selective_scan_bwd_kernelI32Selective_Scan_bwd_kernel_traitsILi32ELi4ELb1ELb1ELb0ELb1ELb1EN3c104HalfEfEEv12SSMParamsBwd)
        .other          _Z25selective_scan_bwd_kernelI32Selective_Scan_bwd_kernel_traitsILi32ELi4ELb1ELb1ELb0ELb1ELb1EN3c104HalfEfEEv12SSMParamsBwd,@"STO_CUDA_ENTRY STV_DEFAULT"
_Z25selective_scan_bwd_kernelI32Selective_Scan_bwd_kernel_traitsILi32ELi4ELb1ELb1ELb0ELb1ELb1EN3c104HalfEfEEv12SSMParamsBwd:
.text._Z25selective_scan_bwd_kernelI32Selective_Scan_bwd_kernel_traitsILi32ELi4ELb1ELb1ELb0ELb1ELb1EN3c104HalfEfEEv12SSMParamsBwd:
        /* <DEDUP_REMOVED lines=143> */
.L_x_10290:
        /* <DEDUP_REMOVED lines=39> */
[--C-:B-----5:R-:W-:Y:S01]  /*0b60*/  FADD.FTZ R67, R67, R88.reuse ;  /* 0x0000005843437221 */ /* 0x120fe20000010000 */
[----:B------:R-:W-:Y:S02]  /*0b70*/  IMAD R0, R97, R29, R7 ;  /* 0x0000001d61007224 */ /* 0x000fe400078e0207 */
[----:B------:R-:W-:Y:S02]  /*0b80*/  HADD2.F32 R7, -RZ, R26.H0_H0 ;  /* 0x2000001aff077230 */ /* 0x000fe40000004100 */
[----:B------:R-:W-:Y:S01]  /*0b90*/  FSETP.GTU.FTZ.AND P2, PT, R67, 20, PT ;  /* 0x41a000004300780b */ /* 0x000fe20003f5c000 */
[----:B------:R-:W-:Y:S02]  /*0ba0*/  HADD2.F32 R65, -RZ, R65.H0_H0 ;  /* 0x20000041ff417230 */ /* 0x000fe40000004100 */
[----:B------:R-:W-:-:S03]  /*0bb0*/  FADD.FTZ R64, R7, R88 ;  /* 0x0000005807407221 */ /* 0x000fc60000010000 */
[----:B------:R-:W-:Y:S02]  /*0bc0*/  FADD.FTZ R65, R65, R88 ;  /* 0x0000005841417221 */ /* 0x000fe40000010000 */
[----:B------:R-:W-:-:S03]  /*0bd0*/  FSETP.GTU.FTZ.AND P1, PT, R64, 20, PT ;  /* 0x41a000004000780b */ /* 0x000fc60003f3c000 */
[----:B------:R-:W-:Y:S01]  /*0be0*/  FSETP.GTU.FTZ.AND P3, PT, R65, 20, PT ;  /* 0x41a000004100780b */ /* 0x000fe20003f7c000 */
[----:B----4-:R1:W-:Y:S01]  /*0bf0*/  STS.64 [R69], R24 ;  /* 0x0000001845007388 */ /* 0x0103e20000000a00 */
[----:B------:R-:W-:-:S03]  /*0c00*/  NOP ;  /* 0x0000000000007918 */ /* 0x000fc60000000000 */
[----:B------:R2:W3:Y:S01]  /*0c10*/  LDS.64 R4, [R69] ;  /* 0x0000000045047984 */ /* 0x0004e20000000a00 */
[----:B-1----:R-:W-:Y:S01]  /*0c20*/  HADD2.F32 R25, -RZ, R33.H0_H0 ;  /* 0x20000021ff197230 */ /* 0x002fe20000004100 */
[----:B0-----:R-:W-:-:S04]  /*0c30*/  LEA R24, P0, R6, R30, 0x1 ;  /* 0x0000001e06187211 */ /* 0x001fc800078008ff */
[----:B------:R-:W-:Y:S01]  /*0c40*/  FADD.FTZ R66, R25, R88 ;  /* 0x0000005819427221 */ /* 0x000fe20000010000 */
[----:B------:R-:W-:-:S04]  /*0c50*/  LEA.HI.X R25, R6, R31, R0, 0x1, P0 ;  /* 0x0000001f06197211 */ /* 0x000fc800000f0c00 */
[----:B------:R-:W-:Y:S01]  /*0c60*/  FSETP.GTU.FTZ.AND P0, PT, R66, 20, PT ;  /* 0x41a000004200780b */ /* 0x000fe20003f1c000 */
[----:B------:R-:W-:Y:S01]  /*0c70*/  IMAD.WIDE.U32 R6, R14, 0x8, R24 ;  /* 0x000000080e067825 */ /* 0x000fe200078e0018 */
[----:B--2---:R-:W-:Y:S11]  /*0c80*/  @P2 BRA `(.L_x_10267) ;  /* 0x0000000000782947 */ /* 0x004ff60003800000 */
        /* <DEDUP_REMOVED lines=30> */
.L_x_10267:
[----:B------:R-:W-:Y:S05]  /*0e70*/  BSYNC.RECONVERGENT B0 ;  /* 0x0000000000007941 */ /* 0x000fea0003800200 */
.L_x_10266:
        /* <DEDUP_REMOVED lines=32> */
.L_x_10269:
[----:B------:R-:W-:Y:S05]  /*1080*/  BSYNC.RECONVERGENT B0 ;  /* 0x0000000000007941 */ /* 0x000fea0003800200 */
.L_x_10268:
        /* <DEDUP_REMOVED lines=32> */
.L_x_10271:
[----:B------:R-:W-:Y:S05]  /*1290*/  BSYNC.RECONVERGENT B0 ;  /* 0x0000000000007941 */ /* 0x000fea0003800200 */
.L_x_10270:
        /* <DEDUP_REMOVED lines=32> */
.L_x_10273:
[----:B------:R-:W-:Y:S05]  /*14a0*/  BSYNC.RECONVERGENT B0 ;  /* 0x0000000000007941 */ /* 0x000fea0003800200 */
.L_x_10272:
        /* <DEDUP_REMOVED lines=36> */
[----:B------:R-:W0:Y:S04]  /*16f0*/  MUFU.EX2 R30, R30 ;  /* 0x0000001e001e7308 */ /* 0x000e280000000800 */
[----:B------:R-:W1:Y:S01]  /*1700*/  MUFU.EX2 R32, R32 ;  /* 0x0000002000207308 */ /* 0x000e620000000800 */
[----:B0-----:R-:W-:-:S04]  /*1710*/  FADD.FTZ R31, R30, 1 ;  /* 0x3f8000001e1f7421 */ /* 0x001fc80000010000 */
[----:B------:R-:W0:Y:S01]  /*1720*/  MUFU.RCP R39, R31 ;  /* 0x0000001f00277308 */ /* 0x000e220000001000 */
[----:B-1----:R-:W-:-:S07]  /*1730*/  FADD.FTZ R33, R32, 1 ;  /* 0x3f80000020217421 */ /* 0x002fce0000010000 */
[----:B------:R-:W1:Y:S01]  /*1740*/  MUFU.RCP R40, R33 ;  /* 0x0000002100287308 */ /* 0x000e620000001000 */
[----:B0-----:R-:W-:-:S04]  /*1750*/  FADD.FTZ R5, -R39, 1 ;  /* 0x3f80000027057421 */ /* 0x001fc80000010100 */
[C---:B------:R-:W-:Y:S01]  /*1760*/  FFMA.FTZ R5, R24.reuse, R5, 1 ;  /* 0x3f80000018057423 */ /* 0x040fe20000010005 */
[----:B------:R-:W-:Y:S01]  /*1770*/  FMUL.FTZ R24, R24, R39 ;  /* 0x0000002718187220 */ /* 0x000fe20000410000 */
[----:B--2---:R0:W-:Y:S01]  /*1780*/  STS.64 [R69], R28 ;  /* 0x0000001c45007388 */ /* 0x0041e20000000a00 */
[----:B------:R-:W-:-:S03]  /*1790*/  NOP ;  /* 0x0000000000007918 */ /* 0x000fc60000000000 */
[----:B------:R-:W2:Y:S01]  /*17a0*/  LDS.64 R6, [R69] ;  /* 0x0000000045067984 */ /* 0x000ea20000000a00 */
[----:B0-----:R-:W-:Y:S01]  /*17b0*/  FMUL.FTZ R29, R0, -1.4426950216293334961 ;  /* 0xbfb8aa3b001d7820 */ /* 0x001fe20000410000 */
[----:B------:R-:W0:Y:S05]  /*17c0*/  MUFU.EX2 R28, R27 ;  /* 0x0000001b001c7308 */ /* 0x000e2a0000000800 */
[----:B------:R-:W3:Y:S01]  /*17d0*/  MUFU.EX2 R29, R29 ;  /* 0x0000001d001d7308 */ /* 0x000ee20000000800 */
[----:B0-----:R-:W-:-:S04]  /*17e0*/  FADD.FTZ R28, R28, 1 ;  /* 0x3f8000001c1c7421 */ /* 0x001fc80000010000 */
[----:B------:R-:W0:Y:S01]  /*17f0*/  MUFU.RCP R35, R28 ;  /* 0x0000001c00237308 */ /* 0x000e220000001000 */
[----:B---3--:R-:W-:-:S07]  /*1800*/  FADD.FTZ R30, R29, 1 ;  /* 0x3f8000001d1e7421 */ /* 0x008fce0000010000 */
[----:B------:R1:W3:Y:S01]  /*1810*/  MUFU.RCP R37, R30 ;  /* 0x0000001e00257308 */ /* 0x0002e20000001000 */
[--C-:B--2---:R-:W-:Y:S01]  /*1820*/  SHF.R.U32.HI R41, RZ, 0x10, R7.reuse ;  /* 0x00000010ff297819 */ /* 0x104fe20000011607 */
        /* <DEDUP_REMOVED lines=11> */
[----:B------:R-:W-:Y:S01]  /*18e0*/  FMUL.FTZ R28, R63, R38 ;  /* 0x000000263f1c7220 */ /* 0x000fe20000410000 */
[----:B0-----:R-:W-:Y:S01]  /*18f0*/  FMUL.FTZ R4, R35, R4 ;  /* 0x0000000423047220 */ /* 0x001fe20000410000 */
[----:B------:R-:W-:Y:S01]  /*1900*/  FMUL.FTZ R32, R32, R5 ;  /* 0x0000000520207220 */ /* 0x000fe20000410000 */
[----:B------:R-:W-:Y:S01]  /*1910*/  FMUL.FTZ R7, R40, R7 ;  /* 0x0000000728077220 */ /* 0x000fe20000410000 */
[C---:B---3--:R-:W-:Y:S01]  /*1920*/  FADD.FTZ R5, -R37.reuse, 1 ;  /* 0x3f80000025057421 */ /* 0x048fe20000010100 */
        /* <DEDUP_REMOVED lines=9> */
[----:B------:R-:W0:Y:S03]  /*19c0*/  LDC.64 R6, c[0x0][0x508] ;  /* 0x00014200ff067b82 */ /* 0x000e260000000a00 */
[----:B------:R-:W-:Y:S01]  /*19d0*/  FMUL.FTZ R30, R4, R5 ;  /* 0x00000005041e7220 */ /* 0x000fe20000410000 */
[----:B------:R-:W1:Y:S08]  /*19e0*/  F2F.F16.F32 R28, R28 ;  /* 0x0000001c001c7304 */ /* 0x000e700000200800 */
[----:B------:R-:W2:Y:S01]  /*19f0*/  F2F.F16.F32 R29, R29 ;  /* 0x0000001d001d7304 */ /* 0x000ea20000200800 */
[----:B-1----:R-:W-:-:S07]  /*1a00*/  IMAD.WIDE.U32 R4, R28, 0x10000, RZ ;  /* 0x000100001c047825 */ /* 0x002fce00078e00ff */
[----:B------:R-:W1:Y:S01]  /*1a10*/  F2F.F16.F32 R31, R30 ;  /* 0x0000001e001f7304 */ /* 0x000e620000200800 */
[----:B--2---:R-:W-:Y:S02]  /*1a20*/  PRMT R33, R32, 0x5410, R29 ;  /* 0x0000541020217816 */ /* 0x004fe4000000001d */
[----:B------:R-:W2:Y:S02]  /*1a30*/  LDC.64 R28, c[0x0][0x558] ;  /* 0x00015600ff1c7b82 */ /* 0x000ea40000000a00 */
[----:B------:R-:W-:Y:S02]  /*1a40*/  LOP3.LUT R33, R33, R5, RZ, 0xfc, !PT ;  /* 0x0000000521217212 */ /* 0x000fe400078efcff */
[----:B-1----:R-:W-:-:S04]  /*1a50*/  LOP3.LUT R32, R4, R31, RZ, 0xfc, !PT ;  /* 0x0000001f04207212 */ /* 0x002fc800078efcff */
[----:B------:R-:W-:Y:S01]  /*1a60*/  BAR.SYNC.DEFER_BLOCKING 0x0 ;  /* 0x0000000000007b1d */ /* 0x000fe20000010000 */
[----:B0-----:R-:W-:-:S04]  /*1a70*/  IMAD.WIDE.U32 R30, R6, UR18, R22 ;  /* 0x00000012061e7c25 */ /* 0x001fc8000f8e0016 */
[----:B------:R-:W-:Y:S02]  /*1a80*/  IMAD R31, R7, UR18, R31 ;  /* 0x00000012071f7c24 */ /* 0x000fe4000f8e021f */
[----:B----4-:R-:W-:-:S04]  /*1a90*/  IMAD.WIDE.U32 R6, R97, UR6, R30 ;  /* 0x0000000661067c25 */ /* 0x010fc8000f8e001e */
[----:B------:R-:W-:Y:S01]  /*1aa0*/  FMUL.FTZ R30, R0, R37 ;  /* 0x00000025001e7220 */ /* 0x000fe20000410000 */
[----:B------:R-:W-:Y:S01]  /*1ab0*/  FMUL.FTZ R31, R25, R40 ;  /* 0x00000028191f7220 */ /* 0x000fe20000410000 */
[----:B------:R-:W-:Y:S01]  /*1ac0*/  FMUL.FTZ R0, R34, R35 ;  /* 0x0000002322007220 */ /* 0x000fe20000410000 */
[----:B------:R-:W-:Y:S01]  /*1ad0*/  IMAD R7, R97, UR7, R7 ;  /* 0x0000000761077c24 */ /* 0x000fe2000f8e0207 */
[----:B--2---:R-:W-:-:S04]  /*1ae0*/  LEA R28, P0, R6, R28, 0x1 ;  /* 0x0000001c061c7211 */ /* 0x004fc800078008ff */
[----:B------:R-:W-:Y:S01]  /*1af0*/  LEA.HI.X R29, R6, R29, R7, 0x1, P0 ;  /* 0x0000001d061d7211 */ /* 0x000fe200000f0c07 */
[----:B------:R-:W-:Y:S01]  /*1b00*/  STS.64 [R69], R32 ;  /* 0x0000002045007388 */ /* 0x000fe20000000a00 */
[----:B------:R-:W-:-:S03]  /*1b10*/  NOP ;  /* 0x0000000000007918 */ /* 0x000fc60000000000 */
[----:B------:R-:W0:Y:S01]  /*1b20*/  LDS.64 R4, [R69] ;  /* 0x0000000045047984 */ /* 0x000e220000000a00 */
        /* <DEDUP_REMOVED lines=14> */
[----:B0-----:R-:W-:Y:S01]  /*1c10*/  PRMT R25, R27, 0x5410, R6 ;  /* 0x000054101b197816 */ /* 0x001fe20000000006 */
[----:B-1----:R-:W-:Y:S01]  /*1c20*/  IMAD.WIDE.U32 R6, R28, UR18, R22 ;  /* 0x000000121c067c25 */ /* 0x002fe2000f8e0016 */
[----:B------:R-:W0:Y:S02]  /*1c30*/  LDC.64 R26, c[0x0][0x438] ;  /* 0x00010e00ff1a7b82 */ /* 0x000e240000000a00 */
[----:B------:R-:W-:Y:S01]  /*1c40*/  LOP3.LUT R25, R25, R5, RZ, 0xfc, !PT ;  /* 0x0000000519197212 */ /* 0x000fe200078efcff */
[----:B------:R-:W-:Y:S01]  /*1c50*/  IMAD R7, R29, UR18, R7 ;  /* 0x000000121d077c24 */ /* 0x000fe2000f8e0207 */
[----:B--2---:R-:W-:-:S05]  /*1c60*/  LOP3.LUT R24, R4, R35, RZ, 0xfc, !PT ;  /* 0x0000002304187212 */ /* 0x004fca00078efcff */
[----:B------:R-:W-:Y:S01]  /*1c70*/  STS.64 [R69], R24 ;  /* 0x0000001845007388 */ /* 0x000fe20000000a00 */
[----:B------:R-:W-:-:S03]  /*1c80*/  NOP ;  /* 0x0000000000007918 */ /* 0x000fc60000000000 */
[----:B------:R-:W1:Y:S01]  /*1c90*/  LDS.64 R4, [R69] ;  /* 0x0000000045047984 */ /* 0x000e620000000a00 */
[----:B0-----:R-:W-:-:S04]  /*1ca0*/  IMAD.WIDE.U32 R6, R97, R26, R6 ;  /* 0x0000001a61067225 */ /* 0x001fc800078e0006 */
[----:B------:R-:W-:Y:S01]  /*1cb0*/  IMAD R7, R97, R27, R7 ;  /* 0x0000001b61077224 */ /* 0x000fe200078e0207 */
[----:B------:R-:W-:-:S04]  /*1cc0*/  LEA R26, P0, R6, UR8, 0x1 ;  /* 0x00000008061a7c11 */ /* 0x000fc8000f8008ff */
[----:B------:R-:W-:-:S03]  /*1cd0*/  LEA.HI.X R27, R6, UR9, R7, 0x1, P0 ;  /* 0x00000009061b7c11 */ /* 0x000fc600080f0c07 */
[----:B------:R-:W-:-:S05]  /*1ce0*/  IMAD.WIDE.U32 R6, R14, 0x8, R26 ;  /* 0x000000080e067825 */ /* 0x000fca00078e001a */
[----:B-1----:R1:W-:Y:S02]  /*1cf0*/  STG.E.64 desc[UR16][R6.64], R4 ;  /* 0x0000000406007986 */ /* 0x0023e4000c101b10 */
.L_x_10274:
        /* <DEDUP_REMOVED lines=22> */
[----:B------:R-:W2:Y:S01]  /*1e60*/  LDC.64 R70, c[0x0][0x3c0] ;  /* 0x0000f000ff467b82 */ /* 0x000ea20000000a00 */
[----:B------:R-:W-:Y:S01]  /*1e70*/  MOV R2, R80 ;  /* 0x0000005000027202 */ /* 0x000fe20000000f00 */
[----:B------:R-:W-:Y:S01]  /*1e80*/  HFMA2 R57, -RZ, RZ, 0, 0 ;  /* 0x00000000ff397431 */ /* 0x000fe200000001ff */
[----:B------:R-:W-:Y:S01]  /*1e90*/  MOV R3, R77 ;  /* 0x0000004d00037202 */ /* 0x000fe20000000f00 */
[----:B------:R-:W-:Y:S01]  /*1ea0*/  FMUL.FTZ R47, R61, R67 ;  /* 0x000000433d2f7220 */ /* 0x000fe20000410000 */
[----:B------:R-:W-:Y:S01]  /*1eb0*/  ISETP.NE.AND P0, PT, R76, 0x1, PT ;  /* 0x000000014c00780c */ /* 0x000fe20003f05270 */
[----:B------:R-:W-:Y:S01]  /*1ec0*/  FMUL.FTZ R46, R58, R65 ;  /* 0x000000413a2e7220 */ /* 0x000fe20000410000 */
[----:B------:R-:W-:Y:S01]  /*1ed0*/  SHF.L.U32 R92, R68, 0x8, RZ ;  /* 0x00000008445c7819 */ /* 0x000fe200000006ff */
[----:B------:R-:W3:Y:S01]  /*1ee0*/  LDC.64 R24, c[0x0][0x440] ;  /* 0x00011000ff187b82 */ /* 0x000ee20000000a00 */
[----:B------:R-:W-:Y:S01]  /*1ef0*/  SHF.L.U32 R90, R76, 0x8, RZ ;  /* 0x000000084c5a7819 */ /* 0x000fe200000006ff */
[----:B------:R-:W-:Y:S01]  /*1f00*/  FMUL.FTZ R45, R59, R66 ;  /* 0x000000423b2d7220 */ /* 0x000fe20000410000 */
[----:B------:R-:W-:Y:S01]  /*1f10*/  IADD3 R34, P2, PT, R22, R8, RZ ;  /* 0x0000000816227210 */ /* 0x000fe20007f5e0ff */
[----:B------:R-:W-:Y:S01]  /*1f20*/  FMUL.FTZ R44, R53, R64 ;  /* 0x00000040352c7220 */ /* 0x000fe20000410000 */
[C---:B------:R-:W-:Y:S01]  /*1f30*/  ISETP.NE.AND P1, PT, R14.reuse, RZ, PT ;  /* 0x000000ff0e00720c */ /* 0x040fe20003f25270 */
[----:B------:R-:W-:Y:S01]  /*1f40*/  IMAD.WIDE.U32 R36, R14, 0x8, R2 ;  /* 0x000000080e247825 */ /* 0x000fe200078e0002 */
[----:B------:R-:W-:Y:S01]  /*1f50*/  IADD3 R48, PT, PT, R76, -0x2, RZ ;  /* 0xfffffffe4c307810 */ /* 0x000fe20007ffe0ff */
[----:B------:R-:W4:Y:S01]  /*1f60*/  LDC.64 R26, c[0x0][0x3a8] ;  /* 0x0000ea00ff1a7b82 */ /* 0x000f220000000a00 */
[----:B------:R-:W-:Y:S01]  /*1f70*/  IADD3 R94, PT, PT, R22, R14, RZ ;  /* 0x0000000e165e7210 */ /* 0x000fe20007ffe0ff */
[----:B------:R-:W1:Y:S01]  /*1f80*/  LDCU UR10, c[0x0][0x394] ;  /* 0x00007280ff0a77ac */ /* 0x000e620008000800 */
[----:B------:R-:W-:-:S02]  /*1f90*/  ISETP.EQ.AND P0, PT, R14, RZ, P0 ;  /* 0x000000ff0e00720c */ /* 0x000fc40000702270 */
[----:B------:R-:W-:Y:S01]  /*1fa0*/  LOP3.LUT R92, R92, 0x100, RZ, 0xc0, !PT ;  /* 0x000001005c5c7812 */ /* 0x000fe200078ec0ff */
[----:B------:R-:W1:Y:S01]  /*1fb0*/  LDCU UR11, c[0x0][0x38c] ;  /* 0x00007180ff0b77ac */ /* 0x000e620008000800 */
[----:B------:R-:W-:Y:S01]  /*1fc0*/  LOP3.LUT R90, R90, 0x100, RZ, 0xc0, !PT ;  /* 0x000001005a5a7812 */ /* 0x000fe200078ec0ff */
[----:B0-----:R-:W0:Y:S01]  /*1fd0*/  LDC.64 R28, c[0x0][0x450] ;  /* 0x00011400ff1c7b82 */ /* 0x001e220000000a00 */
[----:B------:R-:W-:Y:S01]  /*1fe0*/  IADD3.X R35, PT, PT, RZ, R73, RZ, P2, !PT ;  /* 0x00000049ff237210 */ /* 0x000fe200017fe4ff */
[----:B------:R-:W0:Y:S01]  /*1ff0*/  LDCU UR7, c[0x0][0x388] ;  /* 0x00007100ff0777ac */ /* 0x000e220008000800 */
[----:B------:R-:W0:Y:S05]  /*2000*/  LDCU.64 UR8, c[0x0][0x538] ;  /* 0x0000a700ff0877ac */ /* 0x000e2a0008000a00 */
[----:B------:R-:W0:Y:S01]  /*2010*/  LDC.64 R30, c[0x0][0x3e0] ;  /* 0x0000f800ff1e7b82 */ /* 0x000e220000000a00 */
[----:B------:R-:W-:-:S07]  /*2020*/  UMOV UR4, URZ ;  /* 0x000000ff00047c82 */ /* 0x000fce0008000000 */
[----:B-1----:R-:W0:Y:S02]  /*2030*/  LDC.64 R32, c[0x0][0x4d0] ;  /* 0x00013400ff207b82 */ /* 0x002e240000000a00 */
.L_x_10289:
        /* <DEDUP_REMOVED lines=9> */
[----:B---3--:R-:W-:-:S04]  /*20d0*/  LEA R6, P2, R4, R24, 0x2 ;  /* 0x0000001804067211 */ /* 0x008fc800078410ff */
[----:B------:R-:W-:-:S05]  /*20e0*/  LEA.HI.X R7, R4, R25, R5, 0x2, P2 ;  /* 0x0000001904077211 */ /* 0x000fca00010f1405 */
[----:B-1----:R1:W3:Y:S01]  /*20f0*/  LDG.E R99, desc[UR16][R6.64] ;  /* 0x0000001006637981 */ /* 0x0022e2000c1e1900 */
[----:B------:R-:W-:Y:S02]  /*2100*/  MOV R4, R10 ;  /* 0x0000000a00047202 */ /* 0x000fe40000000f00 */
[----:B------:R-:W-:-:S03]  /*2110*/  MOV R5, R85 ;  /* 0x0000005500057202 */ /* 0x000fc60000000f00 */
[----:B0-----:R-:W-:-:S04]  /*2120*/  IMAD.WIDE.U32 R4, R30, UR4, R4 ;  /* 0x000000041e047c25 */ /* 0x001fc8000f8e0004 */
[----:B------:R-:W-:Y:S01]  /*2130*/  IMAD R5, R31, UR4, R5 ;  /* 0x000000041f057c24 */ /* 0x000fe2000f8e0205 */
[----:B------:R-:W-:-:S04]  /*2140*/  LEA R38, P2, R4, R28, 0x2 ;  /* 0x0000001c04267211 */ /* 0x000fc800078410ff */
[----:B------:R-:W-:Y:S01]  /*2150*/  LEA.HI.X R39, R4, R29, R5, 0x2, P2 ;  /* 0x0000001d04277211 */ /* 0x000fe200010f1405 */
[----:B--2---:R-:W-:Y:S01]  /*2160*/  STS.64 [R69], R2 ;  /* 0x0000000245007388 */ /* 0x004fe20000000a00 */
[----:B------:R-:W-:-:S03]  /*2170*/  NOP ;  /* 0x0000000000007918 */ /* 0x000fc60000000000 */
[----:B------:R0:W2:Y:S01]  /*2180*/  LDG.E R41, desc[UR16][R38.64] ;  /* 0x0000001026297981 */ /* 0x0000a2000c1e1900 */
[----:B-1----:R-:W-:Y:S01]  /*2190*/  IADD3 R6, PT, PT, R92, UR4, RZ ;  /* 0x000000045c067c10 */ /* 0x002fe2000fffe0ff */
[----:B------:R-:W-:Y:S02]  /*21a0*/  BSSY.RECONVERGENT B0, `(.L_x_10276) ;  /* 0x0000025000007945 */ /* 0x000fe40003800200 */
[----:B------:R-:W1:Y:S01]  /*21b0*/  LDS.64 R4, [R69] ;  /* 0x0000000045047984 */ /* 0x000e620000000a00 */
        /* <DEDUP_REMOVED lines=9> */
[----:B0-----:R0:W4:Y:S04]  /*2250*/  MUFU.EX2 R39, R6 ;  /* 0x0000000600277308 */ /* 0x0011280000000800 */
[----:B------:R-:W0:Y:S04]  /*2260*/  MUFU.EX2 R101, R101 ;  /* 0x0000006500657308 */ /* 0x000e280000000800 */
[----:B------:R-:W0:Y:S01]  /*2270*/  MUFU.EX2 R105, R105 ;  /* 0x0000006900697308 */ /* 0x000e220000000800 */
[----:B---3--:R3:W-:Y:S01]  /*2280*/  STS [R7+0x548], R110 ;  /* 0x0005486e07007388 */ /* 0x0087e20000000800 */
[----:B-1----:R-:W-:-:S02]  /*2290*/  HADD2.F32 R100, -RZ, R4.H0_H0 ;  /* 0x20000004ff647230 */ /* 0x002fc40000004100 */
        /* <DEDUP_REMOVED lines=20> */
.L_x_10277:
[----:B------:R2:W3:Y:S02]  /*23e0*/  LDS R6, [R96+0xd4c] ;  /* 0x000d4c0060067984 */ /* 0x0004e40000000800 */
.L_x_10278:
[----:B------:R-:W-:Y:S05]  /*23f0*/  BSYNC.RECONVERGENT B0 ;  /* 0x0000000000007941 */ /* 0x000fea0003800200 */
.L_x_10276:
[----:B------:R-:W4:Y:S01]  /*2400*/  @P0 LDC R3, c[0x0][0x38c] ;  /* 0x0000e300ff030b82 */ /* 0x000f220000000800 */
[----:B------:R-:W-:Y:S01]  /*2410*/  MOV R5, RZ ;  /* 0x000000ff00057202 */ /* 0x000fe20000000f00 */
[----:B----4-:R-:W-:-:S04]  /*2420*/  @P0 IMAD R3, R48, R3, UR4 ;  /* 0x0000000430030e24 */ /* 0x010fc8000f8e0203 */
[----:B0-----:R-:W-:-:S05]  /*2430*/  @P0 IMAD.WIDE R2, R3, 0x8, R18 ;  /* 0x0000000803020825 */ /* 0x001fca00078e0212 */
        /* <DEDUP_REMOVED lines=15> */
[----:B0-----:R-:W-:Y:S01]  /*2530*/  MOV R2, R41 ;  /* 0x0000002900027202 */ /* 0x001fe20000000f00 */
[----:B------:R-:W-:-:S02]  /*2540*/  FFMA.FTZ R38, R101, R38, R106 ;  /* 0x0000002665267223 */ /* 0x000fc4000001006a */
[----:B------:R-:W0:Y:S01]  /*2550*/  SHFL.DOWN PT, R42, R41, 0x1, 0x1f ;  /* 0x08201f00292a7f89 */ /* 0x000e2200000e0000 */
[----:B-1----:R-:W-:-:S04]  /*2560*/  ULEA UR5, UR6, UR5, 0x18 ;  /* 0x0000000506057291 */ /* 0x002fc8000f8ec0ff */
[----:B------:R-:W-:Y:S01]  /*2570*/  ULEA UR6, UR4, UR5, 0x3 ;  /* 0x0000000504067291 */ /* 0x000fe2000f8e18ff */
[----:B---3--:R-:W-:Y:S01]  /*2580*/  @P1 FMUL.FTZ R3, R40, R7 ;  /* 0x0000000728031220 */ /* 0x008fe20000410000 */
[----:B0-----:R-:W-:-:S04]  /*2590*/  @P1 FFMA.FTZ R2, R7, R42, R2 ;  /* 0x0000002a07021223 */ /* 0x001fc80000010002 */
[----:B------:R-:W-:Y:S01]  /*25a0*/  @P1 MOV R7, R3 ;  /* 0x0000000300071202 */ /* 0x000fe20000000f00 */
[----:B------:R-:W-:Y:S01]  /*25b0*/  FFMA.FTZ R3, R105, R38, R104 ;  /* 0x0000002669037223 */ /* 0x000fe20000010068 */
        /* <DEDUP_REMOVED lines=11> */
[----:B---3--:R-:W-:Y:S01]  /*2670*/  FFMA.FTZ R40, R38, R40, R3 ;  /* 0x0000002826287223 */ /* 0x008fe20000010003 */
        /* <DEDUP_REMOVED lines=42> */
[----:B------:R-:W-:Y:S01]  /*2920*/  SHFL.IDX PT, R118, R2, RZ, 0x1f ;  /* 0x00001fff02767589 */ /* 0x000fe200000e0000 */
[----:B------:R-:W-:Y:S01]  /*2930*/  ISETP.NE.AND P2, PT, R14, 0x1f, PT ;  /* 0x0000001f0e00780c */ /* 0x000fe20003f45270 */
[----:B-----5:R-:W-:Y:S01]  /*2940*/  @P1 FMUL.FTZ R38, R38, R43 ;  /* 0x0000002b26261220 */ /* 0x020fe20000410000 */
[----:B------:R-:W-:Y:S01]  /*2950*/  FSEL R111, R3, R42, !P1 ;  /* 0x0000002a036f7208 */ /* 0x000fe20004800000 */
[----:B------:R-:W0:Y:S01]  /*2960*/  SHFL.DOWN PT, R43, R7, 0x1, 0x1f ;  /* 0x08201f00072b7f89 */ /* 0x000e2200000e0000 */
[----:B------:R-:W-:-:S03]  /*2970*/  ISETP.GE.AND P1, PT, R72, 0x10, PT ;  /* 0x000000104800780c */ /* 0x000fc60003f26270 */
[----:B------:R-:W1:Y:S04]  /*2980*/  SHFL.UP PT, R42, R111, 0x10, RZ ;  /* 0x060000006f2a7989 */ /* 0x000e6800000e00ff */
[----:B------:R-:W3:Y:S04]  /*2990*/  SHFL.UP PT, R3, R38, 0x10, RZ ;  /* 0x0600000026037989 */ /* 0x000ee800000e00ff */
[----:B------:R-:W5:Y:S01]  /*29a0*/  SHFL.IDX PT, R113, R7, RZ, 0x1f ;  /* 0x00001fff07717589 */ /* 0x000f6200000e0000 */
[----:B0-----:R-:W-:Y:S01]  /*29b0*/  @P2 FFMA.FTZ R115, R43, R115, R120 ;  /* 0x000000732b732223 */ /* 0x001fe20000010078 */
[----:B------:R-:W-:-:S03]  /*29c0*/  ISETP.NE.AND P2, PT, R14, RZ, PT ;  /* 0x000000ff0e00720c */ /* 0x000fc60003f45270 */
[----:B------:R-:W-:Y:S01]  /*29d0*/  FFMA.FTZ R112, R115, R6, R112 ;  /* 0x0000000673707223 */ /* 0x000fe20000010070 */
[C---:B-1----:R-:W-:Y:S01]  /*29e0*/  FFMA.FTZ R42, R38.reuse, R42, R111 ;  /* 0x0000002a262a7223 */ /* 0x042fe2000001006f */
[----:B---3--:R-:W-:Y:S02]  /*29f0*/  @P1 FMUL.FTZ R38, R38, R3 ;  /* 0x0000000326261220 */ /* 0x008fe40000410000 */
[----:B------:R-:W-:Y:S02]  /*2a00*/  FFMA.FTZ R3, R105, R112, R4 ;  /* 0x0000007069037223 */ /* 0x000fe40000010004 */
[----:B------:R-:W-:Y:S01]  /*2a10*/  FSEL R42, R111, R42, !P1 ;  /* 0x0000002a6f2a7208 */ /* 0x000fe20004800000 */
[----:B-----5:R-:W-:Y:S01]  /*2a20*/  FFMA.FTZ R41, R113, R41, R118 ;  /* 0x0000002971297223 */ /* 0x020fe20000010076 */
        /* <DEDUP_REMOVED lines=9> */
[----:B------:R-:W-:Y:S01]  /*2ac0*/  @!P2 STS.64 [UR6+0xdc8], R40 ;  /* 0x000dc828ff00a988 */ /* 0x000fe20008000a06 */
[----:B------:R-:W-:-:S02]  /*2ad0*/  ISETP.NE.AND P1, PT, R14, RZ, PT ;  /* 0x000000ff0e00720c */ /* 0x000fc40003f25270 */
[----:B------:R-:W-:Y:S01]  /*2ae0*/  FMUL.FTZ R4, R61, R117 ;  /* 0x000000753d047220 */ /* 0x000fe20000410000 */
[----:B------:R-:W-:Y:S04]  /*2af0*/  SHFL.UP PT, R38, R38, 0x1, RZ ;  /* 0x0420000026267989 */ /* 0x000fe800000e00ff */
[----:B------:R-:W-:Y:S04]  /*2b00*/  SHFL.UP PT, R43, R42, 0x1, RZ ;  /* 0x042000002a2b7989 */ /* 0x000fe800000e00ff */
[----:B----4-:R0:W1:Y:S02]  /*2b10*/  SHFL.IDX PT, R111, R5, RZ, 0x1f ;  /* 0x00001fff056f7589 */ /* 0x01006400000e0000 */
[----:B0-----:R-:W-:-:S05]  /*2b20*/  FMUL.FTZ R5, R58, R113 ;  /* 0x000000713a057220 */ /* 0x001fca0000410000 */
[----:B------:R0:W-:Y:S01]  /*2b30*/  STS.128 [R78+0x110], R4 ;  /* 0x000110044e007388 */ /* 0x0001e20000000c00 */
[----:B------:R-:W-:Y:S01]  /*2b40*/  BAR.SYNC.DEFER_BLOCKING 0x0 ;  /* 0x0000000000007b1d */ /* 0x000fe20000010000 */
[----:B-1----:R-:W-:Y:S01]  /*2b50*/  @P1 FFMA.FTZ R111, R38, R111, R43 ;  /* 0x0000006f266f1223 */ /* 0x002fe2000001002b */
[----:B------:R-:W-:-:S04]  /*2b60*/  IMAD.WIDE.U32 R42, R32, UR4, R34 ;  /* 0x00000004202a7c25 */ /* 0x000fc8000f8e0022 */
[----:B------:R-:W-:Y:S01]  /*2b70*/  FFMA.FTZ R110, R110, R111, R109 ;  /* 0x0000006f6e6e7223 */ /* 0x000fe2000001006d */
[----:B------:R-:W-:Y:S01]  /*2b80*/  IMAD R43, R33, UR4, R43 ;  /* 0x00000004212b7c24 */ /* 0x000fe2000f8e022b */
[----:B------:R-:W-:Y:S02]  /*2b90*/  LEA R38, P3, R42, UR8, 0x2 ;  /* 0x000000082a267c11 */ /* 0x000fe4000f8610ff */
[----:B0-----:R-:W-:Y:S01]  /*2ba0*/  IADD3 R6, PT, PT, -R94, UR7, RZ ;  /* 0x000000075e067c10 */ /* 0x001fe2000fffe1ff */
        /* <DEDUP_REMOVED lines=8> */
[----:B------:R0:W1:Y:S01]  /*2c30*/  LDS R115, [R74+0x80] ;  /* 0x000080004a737984 */ /* 0x0000620000000800 */
[----:B------:R-:W-:Y:S01]  /*2c40*/  FFMA.FTZ R5, R63, R111, R4 ;  /* 0x0000006f3f057223 */ /* 0x000fe20000010004 */
[----:B------:R-:W-:Y:S01]  /*2c50*/  FFMA.FTZ R4, R108, R113, R117 ;  /* 0x000000716c047223 */ /* 0x000fe20000010075 */
[----:B------:R-:W-:Y:S01]  /*2c60*/  FADD.FTZ R7, -R106, R101 ;  /* 0x000000656a077221 */ /* 0x000fe20000010100 */
[-C--:B------:R-:W-:Y:S01]  /*2c70*/  FFMA.FTZ R105, R105, R101.reuse, R104 ;  /* 0x0000006569697223 */ /* 0x080fe20000010068 */
[----:B------:R-:W-:Y:S01]  /*2c80*/  FFMA.FTZ R5, R62, R101, R5 ;  /* 0x000000653e057223 */ /* 0x000fe20000010005 */
[----:B------:R-:W-:Y:S01]  /*2c90*/  ISETP.GE.AND P4, PT, R6, 0x21, PT ;  /* 0x000000210600780c */ /* 0x000fe20003f86270 */
[----:B------:R-:W-:Y:S01]  /*2ca0*/  FFMA.FTZ R4, R7, R120, R4 ;  /* 0x0000007807047223 */ /* 0x000fe20000010004 */
[----:B------:R-:W-:Y:S01]  /*2cb0*/  FADD.FTZ R43, -R104, R105 ;  /* 0x00000069682b7221 */ /* 0x000fe20000010100 */
[----:B------:R-:W-:-:S02]  /*2cc0*/  ISETP.GE.AND P5, PT, R6, 0x41, PT ;  /* 0x000000410600780c */ /* 0x000fc40003fa6270 */
[----:B------:R-:W-:Y:S01]  /*2cd0*/  ISETP.GE.AND P6, PT, R6, 0x61, PT ;  /* 0x000000610600780c */ /* 0x000fe20003fc6270 */
[----:B------:R-:W-:Y:S01]  /*2ce0*/  FFMA.FTZ R6, R60, R105, R5 ;  /* 0x000000693c067223 */ /* 0x000fe20000010005 */
[----:B------:R-:W-:Y:S01]  /*2cf0*/  FFMA.FTZ R41, R43, R118, R4 ;  /* 0x000000762b297223 */ /* 0x000fe20000010004 */
[----:B0-----:R-:W-:Y:S10]  /*2d00*/  @!P3 BRA `(.L_x_10280) ;  /* 0x000000000008b947 */ /* 0x001ff40003800000 */
[----:B------:R-:W0:Y:S04]  /*2d10*/  LDS R5, [R74] ;  /* 0x000000004a057984 */ /* 0x000e280000000800 */
[----:B0-----:R0:W-:Y:S02]  /*2d20*/  REDG.E.ADD.F32.FTZ.RN.STRONG.GPU desc[UR16][R38.64], R5 ;  /* 0x00000005260079a6 */ /* 0x0011e4000c12f310 */
.L_x_10280:
[----:B------:R-:W-:Y:S05]  /*2d30*/  BSYNC.RECONVERGENT B0 ;  /* 0x0000000000007941 */ /* 0x000fea0003800200 */
.L_x_10279:
[----:B------:R-:W-:Y:S04]  /*2d40*/  BSSY.RECONVERGENT B0, `(.L_x_10281) ;  /* 0x0000003000007945 */ /* 0x000fe80003800200 */
[----:B------:R-:W-:Y:S05]  /*2d50*/  @!P4 BRA `(.L_x_10282) ;  /* 0x000000000004c947 */ /* 0x000fea0003800000 */
[----:B-1----:R3:W-:Y:S02]  /*2d60*/  REDG.E.ADD.F32.FTZ.RN.STRONG.GPU desc[UR16][R38.64+0x80], R115 ;  /* 0x00008073260079a6 */ /* 0x0027e4000c12f310 */
.L_x_10282:
[----:B------:R-:W-:Y:S05]  /*2d70*/  BSYNC.RECONVERGENT B0 ;  /* 0x0000000000007941 */ /* 0x000fea0003800200 */
.L_x_10281:
[----:B0-----:R0:W4:Y:S01]  /*2d80*/  LDS R5, [R74+0x100] ;  /* 0x000100004a057984 */ /* 0x0011220000000800 */
[----:B------:R-:W-:Y:S04]  /*2d90*/  BSSY.RECONVERGENT B0, `(.L_x_10283) ;  /* 0x0000003000007945 */ /* 0x000fe80003800200 */
[----:B------:R-:W-:Y:S05]  /*2da0*/  @!P5 BRA `(.L_x_10284) ;  /* 0x000000000004d947 */ /* 0x000fea0003800000 */
[----:B----4-:R4:W-:Y:S02]  /*2db0*/  REDG.E.ADD.F32.FTZ.RN.STRONG.GPU desc[UR16][R38.64+0x100], R5 ;  /* 0x00010005260079a6 */ /* 0x0109e4000c12f310 */
.L_x_10284:
[----:B------:R-:W-:Y:S05]  /*2dc0*/  BSYNC.RECONVERGENT B0 ;  /* 0x0000000000007941 */ /* 0x000fea0003800200 */
.L_x_10283:
[----:B----4-:R4:W0:Y:S01]  /*2dd0*/  LDS R5, [R74+0x180] ;  /* 0x000180004a057984 */ /* 0x0108220000000800 */
[----:B------:R-:W-:Y:S04]  /*2de0*/  BSSY.RECONVERGENT B0, `(.L_x_10285) ;  /* 0x0000003000007945 */ /* 0x000fe80003800200 */
[----:B------:R-:W-:Y:S05]  /*2df0*/  @!P6 BRA `(.L_x_10286) ;  /* 0x000000000004e947 */ /* 0x000fea0003800000 */
[----:B0-----:R0:W-:Y:S02]  /*2e00*/  REDG.E.ADD.F32.FTZ.RN.STRONG.GPU desc[UR16][R38.64+0x180], R5 ;  /* 0x00018005260079a6 */ /* 0x0011e4000c12f310 */
.L_x_10286:
[----:B------:R-:W-:Y:S05]  /*2e10*/  BSYNC.RECONVERGENT B0 ;  /* 0x0000000000007941 */ /* 0x000fea0003800200 */
.L_x_10285:
[----:B------:R-:W5:Y:S01]  /*2e20*/  SHFL.DOWN PT, R4, R41, 0x1, 0x1f ;  /* 0x08201f0029047f89 */ /* 0x000f6200000e0000 */
[----:B------:R-:W-:Y:S01]  /*2e30*/  ISETP.GT.AND P3, PT, R72, 0x1e, PT ;  /* 0x0000001e4800780c */ /* 0x000fe20003f64270 */
[-C--:B------:R-:W-:Y:S01]  /*2e40*/  FMUL.FTZ R42, R107, R112.reuse ;  /* 0x000000706b2a7220 */ /* 0x080fe20000410000 */
[C---:B------:R-:W-:Y:S01]  /*2e50*/  FMUL.FTZ R112, R99.reuse, R112 ;  /* 0x0000007063707220 */ /* 0x040fe20000410000 */
[----:B0-----:R-:W0:Y:S01]  /*2e60*/  SHFL.DOWN PT, R5, R6, 0x1, 0x1f ;  /* 0x08201f0006057f89 */ /* 0x001e2200000e0000 */
[CC--:B---3--:R-:W-:Y:S01]  /*2e70*/  FMUL.FTZ R38, R99.reuse, R3.reuse ;  /* 0x0000000363267220 */ /* 0x0c8fe20000410000 */
[C---:B------:R-:W-:Y:S01]  /*2e80*/  FMUL.FTZ R39, R99.reuse, R116 ;  /* 0x0000007463277220 */ /* 0x040fe20000410000 */
        /* <DEDUP_REMOVED lines=57> */
.L_x_10288:
[----:B------:R-:W-:Y:S05]  /*3220*/  BSYNC.RECONVERGENT B0 ;  /* 0x0000000000007941 */ /* 0x000fea0003800200 */
.L_x_10287:
[----:B------:R-:W-:-:S04]  /*3230*/  UIADD3 UR4, UPT, UPT, UR4, 0x1, URZ ;  /* 0x0000000104047890 */ /* 0x000fc8000fffe0ff */
[----:B------:R-:W-:-:S09]  /*3240*/  UISETP.GE.AND UP0, UPT, UR4, UR11, UPT ;  /* 0x0000000b0400728c */ /* 0x000fd2000bf06270 */
[----:B------:R-:W-:Y:S05]  /*3250*/  BRA.U !UP0, `(.L_x_10289) ;  /* 0xffffffed08787547 */ /* 0x000fea000b83ffff */
.L_x_10275:
[----:B------:R-:W-:Y:S06]  /*3260*/  BAR.SYNC.DEFER_BLOCKING 0x0 ;  /* 0x0000000000007b1d */ /* 0x000fec0000010000 */
[----:B------:R-:W-:Y:S02]  /*3270*/  F2F.F16.F32 R2, R50 ;  /* 0x0000003200027304 */ /* 0x000fe40000200800 */
[----:B0-----:R-:W0:Y:S01]  /*3280*/  LDC.64 R28, c[0x0][0x4f8] ;  /* 0x00013e00ff1c7b82 */ /* 0x001e220000000a00 */
[----:B------:R-:W3:Y:S05]  /*3290*/  LDCU.64 UR4, c[0x0][0x500] ;  /* 0x0000a000ff0477ac */ /* 0x000eea0008000a00 */
[----:B------:R-:W-:Y:S02]  /*32a0*/  F2F.F16.F32 R51, R51 ;  /* 0x0000003300337304 */ /* 0x000fe40000200800 */
[----:B------:R-:W5:Y:S01]  /*32b0*/  LDC.64 R30, c[0x0][0x550] ;  /* 0x00015400ff1e7b82 */ /* 0x000f620000000a00 */
[----:B------:R-:W2:Y:S05]  /*32c0*/  LDG.E.64 R20, desc[UR16][R20.64] ;  /* 0x0000001014147981 */ /* 0x000eaa000c1e1b00 */
[----:B------:R-:W1:Y:S01]  /*32d0*/  F2F.F16.F32 R24, R49 ;  /* 0x0000003100187304 */ /* 0x000e620000200800 */
[----:B------:R-:W-:-:S04]  /*32e0*/  IADD3 R84, P4, PT, R84, -0x100, RZ ;  /* 0xffffff0054547810 */ /* 0x000fc80007f9e0ff */
[----:B------:R-:W-:-:S03]  /*32f0*/  IADD3.X R81, PT, PT, R81, -0x1, RZ, P4, !PT ;  /* 0xffffffff51517810 */ /* 0x000fc600027fe4ff */
[----:B------:R-:W4:Y:S01]  /*3300*/  F2F.F16.F32 R23, R52 ;  /* 0x0000003400177304 */ /* 0x000f220000200800 */
        /* <DEDUP_REMOVED lines=9> */
[----:B------:R-:W-:Y:S01]  /*33a0*/  FADD.FTZ R0, R3, R88 ;  /* 0x0000005803007221 */ /* 0x000fe20000010000 */
[----:B------:R-:W-:Y:S01]  /*33b0*/  SHF.R.U64 R3, R6, 0x10, R7 ;  /* 0x0000001006037819 */ /* 0x000fe20000001207 */
        /* <DEDUP_REMOVED lines=8> */
[----:B------:R-:W-:Y:S01]  /*3440*/  @!P2 FMUL.FTZ R4, R4, -1.4426950216293334961 ;  /* 0xbfb8aa3b0404a820 */ /* 0x000fe20000410000 */
[----:B------:R-:W-:Y:S01]  /*3450*/  FSETP.GTU.FTZ.AND P1, PT, R3, 20, PT ;  /* 0x41a000000300780b */ /* 0x000fe20003f3c000 */
[----:B------:R-:W-:-:S04]  /*3460*/  @!P0 FMUL.FTZ R0, R0, -1.4426950216293334961 ;  /* 0xbfb8aa3b00008820 */ /* 0x000fc80000410000 */
[----:B------:R-:W1:Y:S04]  /*3470*/  @!P2 MUFU.EX2 R4, R4 ;  /* 0x000000040004a308 */ /* 0x000e680000000800 */
[----:B------:R-:W2:Y:S01]  /*3480*/  @!P0 MUFU.EX2 R0, R0 ;  /* 0x0000000000008308 */ /* 0x000ea20000000800 */
[----:B------:R-:W-:-:S03]  /*3490*/  @!P3 FMUL.FTZ R21, R5, -1.4426950216293334961 ;  /* 0xbfb8aa3b0515b820 */ /* 0x000fc60000410000 */
[----:B------:R-:W-:Y:S01]  /*34a0*/  @!P1 FMUL.FTZ R7, R3, -1.4426950216293334961 ;  /* 0xbfb8aa3b03079820 */ /* 0x000fe20000410000 */
[----:B------:R-:W-:Y:S02]  /*34b0*/  IMAD.WIDE.U32 R2, R2, 0x10000, RZ ;  /* 0x0001000002027825 */ /* 0x000fe400078e00ff */
[----:B------:R-:W3:Y:S02]  /*34c0*/  @!P3 MUFU.EX2 R21, R21 ;  /* 0x000000150015b308 */ /* 0x000ee40000000800 */
[----:B-1----:R-:W-:Y:S01]  /*34d0*/  @!P2 FADD.FTZ R20, R4, 1 ;  /* 0x3f8000000414a421 */ /* 0x002fe20000010000 */
[----:B------:R-:W-:Y:S01]  /*34e0*/  LOP3.LUT R5, R51, R3, RZ, 0xfc, !PT ;  /* 0x0000000333057212 */ /* 0x000fe200078efcff */
[----:B------:R-:W1:Y:S01]  /*34f0*/  @!P1 MUFU.EX2 R7, R7 ;  /* 0x0000000700079308 */ /* 0x000e620000000800 */
[----:B----4-:R-:W-:Y:S01]  /*3500*/  LOP3.LUT R4, R2, R23, RZ, 0xfc, !PT ;  /* 0x0000001702047212 */ /* 0x010fe200078efcff */
[----:B--2---:R-:W-:Y:S02]  /*3510*/  @!P0 FADD.FTZ R6, R0, 1 ;  /* 0x3f80000000068421 */ /* 0x004fe40000010000 */
[----:B------:R-:W2:Y:S02]  /*3520*/  @!P2 MUFU.RCP R25, R20 ;  /* 0x000000140019a308 */ /* 0x000ea40000001000 */
[----:B------:R0:W-:Y:S01]  /*3530*/  STS.64 [R69], R4 ;  /* 0x0000000445007388 */ /* 0x0001e20000000a00 */
[----:B------:R-:W-:-:S03]  /*3540*/  NOP ;  /* 0x0000000000007918 */ /* 0x000fc60000000000 */
[----:B------:R-:W4:Y:S01]  /*3550*/  LDS.64 R2, [R69] ;  /* 0x0000000045027984 */ /* 0x000f220000000a00 */
[----:B---3--:R-:W-:Y:S01]  /*3560*/  @!P3 FADD.FTZ R21, R21, 1 ;  /* 0x3f8000001515b421 */ /* 0x008fe20000010000 */
[----:B------:R-:W3:Y:S01]  /*3570*/  @!P0 MUFU.RCP R27, R6 ;  /* 0x00000006001b8308 */ /* 0x000ee20000001000 */
[----:B-1----:R-:W-:Y:S01]  /*3580*/  @!P1 FADD.FTZ R0, R7, 1 ;  /* 0x3f80000007009421 */ /* 0x002fe20000010000 */
[----:B--2---:R-:W-:-:S06]  /*3590*/  @!P2 FMUL.FTZ R56, R56, R25 ;  /* 0x000000193838a220 */ /* 0x004fcc0000410000 */
[----:B------:R-:W1:Y:S01]  /*35a0*/  @!P3 MUFU.RCP R20, R21 ;  /* 0x000000150014b308 */ /* 0x000e620000001000 */
[----:B------:R-:W-:Y:S01]  /*35b0*/  HFMA2 R25, -RZ, RZ, 0, 0 ;  /* 0x00000000ff197431 */ /* 0x000fe200000001ff */
[----:B------:R-:W-:Y:S02]  /*35c0*/  IADD3 R82, P2, PT, R82, -0x100, RZ ;  /* 0xffffff0052527810 */ /* 0x000fe40007f5e0ff */
[----:B0-----:R-:W-:Y:S02]  /*35d0*/  IMAD.WIDE.U32 R4, R28, UR18, R24 ;  /* 0x000000121c047c25 */ /* 0x001fe4000f8e0018 */
[----:B------:R-:W-:Y:S02]  /*35e0*/  IADD3.X R79, PT, PT, R79, -0x1, RZ, P2, !PT ;  /* 0xffffffff4f4f7810 */ /* 0x000fe400017fe4ff */
[----:B------:R-:W0:Y:S01]  /*35f0*/  @!P1 MUFU.RCP R0, R0 ;  /* 0x0000000000009308 */ /* 0x000e220000001000 */
[----:B------:R-:W-:Y:S02]  /*3600*/  IMAD R5, R29, UR18, R5 ;  /* 0x000000121d057c24 */ /* 0x000fe4000f8e0205 */
[----:B---3--:R-:W-:Y:S01]  /*3610*/  @!P0 FMUL.FTZ R54, R54, R27 ;  /* 0x0000001b36368220 */ /* 0x008fe20000410000 */
[----:B------:R-:W2:Y:S01]  /*3620*/  LDC.64 R28, c[0x0][0x518] ;  /* 0x00014600ff1c7b82 */ /* 0x000ea20000000a00 */
[----:B------:R-:W-:-:S03]  /*3630*/  IMAD.WIDE.U32 R4, R97, UR4, R4 ;  /* 0x0000000461047c25 */ /* 0x000fc6000f8e0004 */
[----:B------:R-:W-:Y:S01]  /*3640*/  F2F.F16.F32 R23, R56 ;  /* 0x0000003800177304 */ /* 0x000fe20000200800 */
[----:B-1----:R-:W-:Y:S01]  /*3650*/  @!P3 FMUL.FTZ R57, R57, R20 ;  /* 0x000000143939b220 */ /* 0x002fe20000410000 */
[----:B------:R-:W-:Y:S01]  /*3660*/  IMAD R5, R97, UR5, R5 ;  /* 0x0000000561057c24 */ /* 0x000fe2000f8e0205 */
[----:B-----5:R-:W-:Y:S01]  /*3670*/  LEA R20, P0, R4, R30, 0x1 ;  /* 0x0000001e04147211 */ /* 0x020fe200078008ff */
[----:B------:R-:W1:Y:S01]  /*3680*/  LDCU.64 UR4, c[0x0][0x520] ;  /* 0x0000a400ff0477ac */ /* 0x000e620008000a00 */
[----:B------:R-:W-:Y:S02]  /*3690*/  IADD3 R86, P3, PT, R86, -0x100, RZ ;  /* 0xffffff0056567810 */ /* 0x000fe40007f7e0ff */
[----:B------:R-:W-:Y:S01]  /*36a0*/  LEA.HI.X R21, R4, R31, R5, 0x1, P0 ;  /* 0x0000001f04157211 */ /* 0x000fe200000f0c05 */
[----:B------:R3:W-:Y:S01]  /*36b0*/  F2F.F16.F32 R27, R54 ;  /* 0x00000036001b7304 */ /* 0x0007e20000200800 */
[----:B0-----:R-:W-:Y:S01]  /*36c0*/  @!P1 FMUL.FTZ R55, R55, R0 ;  /* 0x0000000037379220 */ /* 0x001fe20000410000 */
[----:B------:R-:W-:Y:S01]  /*36d0*/  IADD3 R80, P1, PT, R80, -0x100, RZ ;  /* 0xffffff0050507810 */ /* 0x000fe20007f3e0ff */
[----:B------:R-:W-:Y:S01]  /*36e0*/  IMAD.WIDE.U32 R4, R14, 0x8, R20 ;  /* 0x000000080e047825 */ /* 0x000fe200078e0014 */
[----:B------:R-:W-:-:S02]  /*36f0*/  IADD3.X R83, PT, PT, R83, -0x1, RZ, P3, !PT ;  /* 0xffffffff53537810 */ /* 0x000fc40001ffe4ff */
[----:B------:R-:W-:Y:S02]  /*3700*/  IADD3.X R77, PT, PT, R77, -0x1, RZ, P1, !PT ;  /* 0xffffffff4d4d7810 */ /* 0x000fe40000ffe4ff */
[----:B------:R0:W5:Y:S01]  /*3710*/  F2F.F16.F32 R6, R55 ;  /* 0x0000003700067304 */ /* 0x0001620000200800 */
[----:B----4-:R4:W-:Y:S01]  /*3720*/  STG.E.64 desc[UR16][R4.64], R2 ;  /* 0x0000000204007986 */ /* 0x0109e2000c101b10 */
[----:B---3--:R-:W-:Y:S01]  /*3730*/  FADD.FTZ R54, R54, R89 ;  /* 0x0000005936367221 */ /* 0x008fe20000010000 */
[----:B--2---:R-:W-:-:S04]  /*3740*/  IMAD.WIDE.U32 R20, R28, UR18, R24 ;  /* 0x000000121c147c25 */ /* 0x004fc8000f8e0018 */
[----:B------:R-:W-:Y:S01]  /*3750*/  IMAD R21, R29, UR18, R21 ;  /* 0x000000121d157c24 */ /* 0x000fe2000f8e0215 */
[----:B------:R-:W2:Y:S01]  /*3760*/  F2F.F16.F32 R0, R57 ;  /* 0x0000003900007304 */ /* 0x000ea20000200800 */
[----:B0-----:R-:W-:Y:S01]  /*3770*/  FADD.FTZ R55, R54, R55 ;  /* 0x0000003736377221 */ /* 0x001fe20000010000 */
[----:B-1----:R-:W-:-:S04]  /*3780*/  IMAD.WIDE.U32 R20, R97, UR4, R20 ;  /* 0x0000000461147c25 */ /* 0x002fc8000f8e0014 */
[----:B------:R-:W-:Y:S01]  /*3790*/  FADD.FTZ R56, R55, R56 ;  /* 0x0000003837387221 */ /* 0x000fe20000010000 */
[----:B-----5:R-:W-:-:S04]  /*37a0*/  IMAD.WIDE.U32 R6, R6, 0x10000, RZ ;  /* 0x0001000006067825 */ /* 0x020fc800078e00ff */
[----:B------:R-:W-:Y:S01]  /*37b0*/  FADD.FTZ R89, R56, R57 ;  /* 0x0000003938597221 */ /* 0x000fe20000010000 */
[----:B------:R-:W-:Y:S02]  /*37c0*/  LOP3.LUT R22, R6, R27, RZ, 0xfc, !PT ;  /* 0x0000001b06167212 */ /* 0x000fe400078efcff */
[----:B------:R-:W4:Y:S01]  /*37d0*/  LDC.64 R26, c[0x0][0x560] ;  /* 0x00015800ff1a7b82 */ /* 0x000f220000000a00 */
[----:B--2---:R-:W-:Y:S01]  /*37e0*/  PRMT R23, R23, 0x5410, R0 ;  /* 0x0000541017177816 */ /* 0x004fe20000000000 */
[----:B------:R-:W-:-:S03]  /*37f0*/  IMAD R0, R97, UR5, R21 ;  /* 0x0000000561007c24 */ /* 0x000fc6000f8e0215 */
[----:B------:R-:W-:-:S03]  /*3800*/  LOP3.LUT R23, R23, R7, RZ, 0xfc, !PT ;  /* 0x0000000717177212 */ /* 0x000fc600078efcff */
[----:B------:R-:W-:Y:S01]  /*3810*/  BAR.SYNC.DEFER_BLOCKING 0x0 ;  /* 0x0000000000007b1d */ /* 0x000fe20000010000 */
[----:B----4-:R-:W-:-:S04]  /*3820*/  LEA R2, P0, R20, R26, 0x1 ;  /* 0x0000001a14027211 */ /* 0x010fc800078008ff */
        /* <DEDUP_REMOVED lines=9> */
.L_x_10265:
        /* <DEDUP_REMOVED lines=34> */
.L_x_10292:
[----:B------:R-:W-:Y:S05]  /*3ae0*/  BSYNC.RECONVERGENT B0 ;  /* 0x0000000000007941 */ /* 0x000fea0003800200 */
.L_x_10291:
        /* <DEDUP_REMOVED lines=26> */
.L_x_10294:
[----:B------:R-:W-:Y:S05]  /*3c90*/  BSYNC.RECONVERGENT B0 ;  /* 0x0000000000007941 */ /* 0x000fea0003800200 */
.L_x_10293:
        /* <DEDUP_REMOVED lines=13> */
.L_x_10296:
        /* <DEDUP_REMOVED lines=25> */
.L_x_10295:
[----:B------:R-:W-:Y:S05]  /*3f00*/  EXIT ;  /* 0x000000000000794d */ /* 0x000fea0003800000 */
.L_x_10297:
        /* <DEDUP_REMOVED lines=15> */
.L_x_10563:


//--------------------- .text._Z25selective_scan_bwd_kernelI32Selective_Scan_bwd_kernel_traitsILi32ELi4ELb1ELb1ELb1ELb0ELb0EN3c104HalfEfEEv12SSMParamsBwd --------------------------
	.section	.text._Z25selective_scan_bwd_kernelI32Selective_Scan_bwd_kernel_traitsILi32ELi4ELb1ELb1ELb1ELb0ELb0EN3c104HalfEfEEv12SSMParamsBwd,"ax",@progbits
	.align	128
        .global         _Z25selective_scan_bwd_kernelI32Selective_Scan_bwd_kernel_traitsILi32ELi4ELb1ELb1ELb1ELb0ELb0EN3c104HalfEfEEv12SSMParamsBwd
        .type           _Z25selective_scan_bwd_kernelI32Selective_Scan_bwd_kernel_traitsILi32ELi4ELb1ELb1ELb1ELb0ELb0EN3c104HalfEfEEv12SSMParamsBwd,@function
        .size           _Z25selective_scan_bwd_kernelI32Selective_Scan_bwd_kernel_traitsILi32ELi4ELb1ELb1ELb1ELb0ELb0EN3c104HalfEfEEv12SSMParamsBwd,(.L_x_10564 - _Z25selective_scan_bwd_kernelI32Selective_Scan_bwd_kernel_traitsILi32ELi4ELb1ELb1ELb1ELb0ELb0EN3c104HalfEfEEv12SSMParamsBwd)
        .other          _Z25selective_scan_bwd_kernelI32Selective_Scan_bwd_kernel_traitsILi32ELi4ELb1ELb1ELb1ELb0ELb0EN3c104HalfEfEEv12SSMParamsBwd,@"STO_CUDA_ENTRY STV_DEFAULT"
_Z25selective_scan_bwd_kernelI32Selective_Scan_bwd_kernel_traitsILi32ELi4ELb1ELb1ELb1ELb0ELb0EN3c104HalfEfEEv12SSMParamsBwd:
.text._Z25selective_scan_bwd_kernelI32Selective_Scan_bwd_kernel_traitsILi32ELi4ELb1ELb1ELb1ELb0ELb0EN3c104HalfEfEEv12SSMParamsBwd:
        /* <DEDUP_REMOVED lines=31> */
[----:B---3--:R-:W-:-:S02]  /*01f0*/  IABS R4, R0 ;  /* 0x0000000000047213 */ /* 0x008fc40000000000 */
[----:B------:R-:W-:-:S03]  /*0200*/  CS2R R60, SRZ ;  /* 0x00000000003c7805 */ /* 0x000fc6000001ff00 */
[----:B------:R-:W0:Y:S01]  /*0210*/  LDC.64 R34, c[0x0][0x448] ;  /* 0x00011200ff227b82 */ /* 0x000e220000000a00 */
[----:B----4-:R-:W-:-:S05]  /*0220*/  IADD3 R12, PT, PT, RZ, -R9, RZ ;  /* 0x80000009ff0c7210 */ /* 0x010fca0007ffe0ff */
[----:B------:R-:W-:Y:S02]  /*0230*/  IMAD R5, R12, R11, RZ ;  /* 0x0000000b0c057224 */ /* 0x000fe400078e02ff */
[----:B------:R-:W3:Y:S02]  /*0240*/  LDC.64 R6, c[0x0][0x480] ;  /* 0x00012000ff067b82 */ /* 0x000ee40000000a00 */
[----:B------:R-:W-:Y:S01]  /*0250*/  IMAD.HI.U32 R9, R9, R5, R8 ;  /* 0x0000000509097227 */ /* 0x000fe200078e0008 */
[----:B------:R-:W-:Y:S02]  /*0260*/  UIMAD.WIDE.U32 UR6, UR18, UR12, URZ ;  /* 0x0000000c120672a5 */ /* 0x000fe4000f8e00ff */
[----:B------:R-:W-:-:S03]  /*0270*/  UIMAD.WIDE.U32 UR4, UR18, UR8, URZ ;  /* 0x00000008120472a5 */ /* 0x000fc6000f8e00ff */
[----:B------:R-:W4:Y:S01]  /*0280*/  LDC R12, c[0x0][0x394] ;  /* 0x0000e500ff0c7b82 */ /* 0x000f220000000800 */
[----:B------:R-:W-:-:S05]  /*0290*/  IMAD.HI.U32 R10, R9, R4, RZ ;  /* 0x00000004090a7227 */ /* 0x000fca00078e00ff */
[----:B------:R-:W-:Y:S02]  /*02a0*/  IADD3 R5, PT, PT, -R10, RZ, RZ ;  /* 0x000000ff0a057210 */ /* 0x000fe40007ffe1ff */
[----:B------:R-:W0:Y:S03]  /*02b0*/  LDC.64 R32, c[0x0][0x528] ;  /* 0x00014a00ff207b82 */ /* 0x000e260000000a00 */
[----:B------:R-:W-:-:S05]  /*02c0*/  IMAD R4, R11, R5, R4 ;  /* 0x000000050b047224 */ /* 0x000fca00078e0204 */
[----:B------:R-:W-:Y:S01]  /*02d0*/  ISETP.GT.U32.AND P2, PT, R11, R4, PT ;  /* 0x000000040b00720c */ /* 0x000fe20003f44070 */
[----:B------:R-:W0:Y:S01]  /*02e0*/  LDC.64 R36, c[0x0][0x450] ;  /* 0x00011400ff247b82 */ /* 0x000e220000000a00 */
[----:B---3--:R-:W-:-:S04]  /*02f0*/  ISETP.NE.U32.AND P0, PT, R6, RZ, PT ;  /* 0x000000ff0600720c */ /* 0x008fc80003f05070 */
[----:B------:R-:W-:-:S03]  /*0300*/  ISETP.NE.AND.EX P0, PT, R7, RZ, PT, P0 ;  /* 0x000000ff0700720c */ /* 0x000fc60003f05300 */
[----:B------:R-:W3:Y:S04]  /*0310*/  LDC.64 R26, c[0x0][0x4a8] ;  /* 0x00012a00ff1a7b82 */ /* 0x000ee80000000a00 */
[----:B------:R-:W-:-:S04]  /*0320*/  @!P2 IADD3 R4, PT, PT, R4, -R11, RZ ;  /* 0x8000000b0404a210 */ /* 0x000fc80007ffe0ff */
[----:B------:R-:W-:Y:S02]  /*0330*/  ISETP.GE.U32.AND P1, PT, R4, R11, PT ;  /* 0x0000000b0400720c */ /* 0x000fe40003f26070 */
[----:B------:R-:W2:Y:S01]  /*0340*/  @P0 LDC R11, c[0x0][0x384] ;  /* 0x0000e100ff0b0b82 */ /* 0x000ea20000000800 */
[----:B------:R-:W-:Y:S01]  /*0350*/  LOP3.LUT R6, R0, R13, RZ, 0x3c, !PT ;  /* 0x0000000d00067212 */ /* 0x000fe200078e3cff */
[----:B------:R-:W-:Y:S01]  /*0360*/  UIMAD UR8, UR18, UR9, UR5 ;  /* 0x00000009120872a4 */ /* 0x000fe2000f8e0205 */
[----:B------:R-:W-:Y:S01]  /*0370*/  MOV R4, UR4 ;  /* 0x0000000400047c02 */ /* 0x000fe20008000f00 */
[----:B------:R-:W-:Y:S01]  /*0380*/  UIMAD UR4, UR18, UR13, UR7 ;  /* 0x0000000d120472a4 */ /* 0x000fe2000f8e0207 */
[----:B------:R-:W-:Y:S02]  /*0390*/  ISETP.GE.AND P3, PT, R6, RZ, PT ;  /* 0x000000ff0600720c */ /* 0x000fe40003f66270 */
[----:B------:R-:W-:Y:S01]  /*03a0*/  MOV R6, UR6 ;  /* 0x0000000600067c02 */ /* 0x000fe20008000f00 */
[----:B------:R-:W1:Y:S01]  /*03b0*/  @P0 LDC R16, c[0x0][0x38c] ;  /* 0x0000e300ff100b82 */ /* 0x000e620000000800 */
[----:B------:R-:W-:Y:S01]  /*03c0*/  MOV R7, UR7 ;  /* 0x0000000700077c02 */ /* 0x000fe20008000f00 */
[----:B------:R-:W4:Y:S01]  /*03d0*/  LDCU.64 UR6, c[0x0][0x498] ;  /* 0x00009300ff0677ac */ /* 0x000f220008000a00 */
[----:B------:R-:W-:-:S02]  /*03e0*/  MOV R5, UR5 ;  /* 0x0000000500057c02 */ /* 0x000fc40008000f00 */
[----:B------:R-:W-:Y:S02]  /*03f0*/  @!P2 IADD3 R10, PT, PT, R10, 0x1, RZ ;  /* 0x000000010a0aa810 */ /* 0x000fe40007ffe0ff */
[----:B------:R-:W-:Y:S01]  /*0400*/  MOV R5, UR8 ;  /* 0x0000000800057c02 */ /* 0x000fe20008000f00 */
[----:B------:R-:W0:Y:S01]  /*0410*/  @P0 LDC.64 R8, c[0x0][0x480] ;  /* 0x00012000ff080b82 */ /* 0x000e220000000a00 */
[----:B------:R-:W-:Y:S01]  /*0420*/  ISETP.NE.AND P2, PT, R13, RZ, PT ;  /* 0x000000ff0d00720c */ /* 0x000fe20003f45270 */
[----:B------:R-:W3:Y:S01]  /*0430*/  LDCU.64 UR8, c[0x0][0x3b0] ;  /* 0x00007600ff0877ac */ /* 0x000ee20008000a00 */
[----:B------:R-:W-:Y:S01]  /*0440*/  @P1 IADD3 R10, PT, PT, R10, 0x1, RZ ;  /* 0x000000010a0a1810 */ /* 0x000fe20007ffe0ff */
[----:B------:R-:W-:-:S03]  /*0450*/  IMAD.WIDE.U32 R4, R0, UR10, R4 ;  /* 0x0000000a00047c25 */ /* 0x000fc6000f8e0004 */
[----:B------:R-:W-:Y:S01]  /*0460*/  MOV R51, R10 ;  /* 0x0000000a00337202 */ /* 0x000fe20000000f00 */
[----:B------:R-:W-:Y:S01]  /*0470*/  IMAD R21, R0, UR11, R5 ;  /* 0x0000000b00157c24 */ /* 0x000fe2000f8e0205 */
[----:B------:R-:W0:Y:S02]  /*0480*/  LDCU.64 UR10, c[0x0][0x3d0] ;  /* 0x00007a00ff0a77ac */ /* 0x000e240008000a00 */
[----:B------:R-:W-:Y:S01]  /*0490*/  @!P3 IADD3 R51, PT, PT, -R51, RZ, RZ ;  /* 0x000000ff3333b210 */ /* 0x000fe20007ffe1ff */
[----:B--2---:R-:W-:Y:S02]  /*04a0*/  @P0 IMAD R5, R11, UR18, R0 ;  /* 0x000000120b050c24 */ /* 0x004fe4000f8e0200 */
[----:B------:R-:W-:Y:S02]  /*04b0*/  @!P2 LOP3.LUT R51, RZ, R13, RZ, 0x33, !PT ;  /* 0x0000000dff33a212 */ /* 0x000fe400078e33ff */
[----:B------:R-:W-:Y:S01]  /*04c0*/  MOV R7, UR4 ;  /* 0x0000000400077c02 */ /* 0x000fe20008000f00 */
[----:B----4-:R-:W-:Y:S01]  /*04d0*/  UIMAD.WIDE.U32 UR4, UR18, UR6, URZ ;  /* 0x00000006120472a5 */ /* 0x010fe2000f8e00ff */
[----:B------:R-:W-:Y:S01]  /*04e0*/  LEA R11, R12, 0xffffff80, 0x7 ;  /* 0xffffff800c0b7811 */ /* 0x000fe200078e38ff */
[----:B------:R-:W-:Y:S01]  /*04f0*/  @P0 IMAD R5, R5, R12, RZ ;  /* 0x0000000c05050224 */ /* 0x000fe200078e02ff */
[----:B------:R-:W-:Y:S01]  /*0500*/  SHF.R.S32.HI R39, RZ, 0x1f, R51 ;  /* 0x0000001fff277819 */ /* 0x000fe20000011433 */
[----:B------:R-:W-:Y:S01]  /*0510*/  UIMAD UR5, UR18, UR7, UR5 ;  /* 0x00000007120572a4 */ /* 0x000fe2000f8e0205 */
[----:B------:R-:W-:Y:S01]  /*0520*/  IADD3 R20, P3, PT, R11, R4, RZ ;  /* 0x000000040b147210 */ /* 0x000fe20007f7e0ff */
[----:B-1----:R-:W-:-:S02]  /*0530*/  @P0 IMAD R5, R5, R16, RZ ;  /* 0x0000001005050224 */ /* 0x002fc400078e02ff */
[----:B------:R-:W-:Y:S01]  /*0540*/  IMAD R4, R39, R22, RZ ;  /* 0x0000001627047224 */ /* 0x000fe200078e02ff */
[----:B---3--:R-:W-:Y:S01]  /*0550*/  UIMAD.WIDE.U32 UR6, UR18, UR8, URZ ;  /* 0x00000008120672a5 */ /* 0x008fe2000f8e00ff */
[----:B0-----:R-:W-:-:S04]  /*0560*/  @P0 IMAD.WIDE R60, R5, 0x8, R8 ;  /* 0x00000008053c0825 */ /* 0x001fc800078e0208 */
[----:B------:R-:W-:Y:S02]  /*0570*/  IMAD R23, R51, R23, R4 ;  /* 0x0000001733177224 */ /* 0x000fe400078e0204 */
[C---:B------:R-:W-:Y:S01]  /*0580*/  IMAD.WIDE.U32 R4, R0.reuse, R14, UR4 ;  /* 0x0000000400047e25 */ /* 0x040fe2000f8e000e */
[----:B------:R-:W-:Y:S02]  /*0590*/  UIMAD.WIDE.U32 UR4, UR18, UR10, URZ ;  /* 0x0000000a120472a5 */ /* 0x000fe4000f8e00ff */
[----:B------:R-:W-:Y:S01]  /*05a0*/  UIMAD UR7, UR18, UR9, UR7 ;  /* 0x00000009120772a4 */ /* 0x000fe2000f8e0207 */
[C---:B------:R-:W-:Y:S01]  /*05b0*/  IMAD.WIDE.U32 R6, R0.reuse, UR14, R6 ;  /* 0x0000000e00067c25 */ /* 0x040fe2000f8e0006 */
[----:B------:R-:W-:Y:S01]  /*05c0*/  UIMAD UR5, UR18, UR11, UR5 ;  /* 0x0000000b120572a4 */ /* 0x000fe2000f8e0205 */
[----:B------:R-:W-:Y:S02]  /*05d0*/  IADD3 R13, P5, PT, R11, R4, RZ ;  /* 0x000000040b0d7210 */ /* 0x000fe40007fbe0ff */
[----:B------:R-:W-:Y:S01]  /*05e0*/  IMAD R8, R39, R24, RZ ;  /* 0x0000001827087224 */ /* 0x000fe200078e02ff */
[----:B------:R-:W-:Y:S01]  /*05f0*/  IADD3 R17, P4, PT, R11, R6, RZ ;  /* 0x000000060b117210 */ /* 0x000fe20007f9e0ff */
[----:B------:R-:W-:-:S02]  /*0600*/  IMAD R9, R0, R15, R5 ;  /* 0x0000000f00097224 */ /* 0x000fc400078e0205 */
[----:B------:R-:W-:Y:S02]  /*0610*/  IMAD R19, R0, UR15, R7 ;  /* 0x0000000f00137c24 */ /* 0x000fe4000f8e0207 */
[----:B------:R-:W-:Y:S01]  /*0620*/  IMAD.WIDE.U32 R4, R51, R22, UR6 ;  /* 0x0000000633047e25 */ /* 0x000fe2000f8e0016 */
[----:B------:R-:W-:-:S03]  /*0630*/  ISETP.GE.AND P1, PT, R12, 0x1, PT ;  /* 0x000000010c00780c */ /* 0x000fc60003f26270 */
[----:B------:R-:W-:-:S04]  /*0640*/  IMAD.WIDE.U32 R6, R51, R24, UR4 ;  /* 0x0000000433067e25 */ /* 0x000fc8000f8e0018 */
[----:B------:R-:W-:Y:S01]  /*0650*/  IMAD R25, R51, R25, R8 ;  /* 0x0000001933197224 */ /* 0x000fe200078e0208 */
[----:B------:R-:W-:Y:S02]  /*0660*/  SHF.R.S32.HI R8, RZ, 0x1f, R11 ;  /* 0x0000001fff087819 */ /* 0x000fe4000001140b */
[----:B------:R-:W-:Y:S02]  /*0670*/  IADD3 R15, P0, PT, R11, R4, RZ ;  /* 0x000000040b0f7210 */ /* 0x000fe40007f1e0ff */
[----:B------:R-:W-:Y:S02]  /*0680*/  IADD3 R23, PT, PT, R5, R23, RZ ;  /* 0x0000001705177210 */ /* 0x000fe40007ffe0ff */
[----:B------:R-:W-:Y:S02]  /*0690*/  IADD3 R11, P2, PT, R11, R6, RZ ;  /* 0x000000060b0b7210 */ /* 0x000fe40007f5e0ff */
[----:B------:R-:W-:Y:S02]  /*06a0*/  IADD3 R25, PT, PT, R7, R25, RZ ;  /* 0x0000001907197210 */ /* 0x000fe40007ffe0ff */
[----:B------:R-:W-:-:S02]  /*06b0*/  IADD3.X R12, PT, PT, R8, R19, RZ, P4, !PT ;  /* 0x00000013080c7210 */ /* 0x000fc400027fe4ff */
[C---:B------:R-:W-:Y:S02]  /*06c0*/  IADD3.X R5, PT, PT, R8.reuse, R21, RZ, P3, !PT ;  /* 0x0000001508057210 */ /* 0x040fe40001ffe4ff */
[----:B------:R-:W-:Y:S02]  /*06d0*/  LEA R10, P4, R17, R30, 0x1 ;  /* 0x0000001e110a7211 */ /* 0x000fe400078808ff */
[----:B------:R-:W-:Y:S02]  /*06e0*/  IADD3.X R6, PT, PT, R8, R9, RZ, P5, !PT ;  /* 0x0000000908067210 */ /* 0x000fe40002ffe4ff */
[----:B------:R-:W-:Y:S02]  /*06f0*/  LEA R18, P3, R20, R28, 0x1 ;  /* 0x0000001c14127211 */ /* 0x000fe400078608ff */
[C---:B------:R-:W-:Y:S02]  /*0700*/  IADD3.X R4, PT, PT, R8.reuse, R23, RZ, P0, !PT ;  /* 0x0000001708047210 */ /* 0x040fe400007fe4ff */
[----:B------:R-:W-:-:S02]  /*0710*/  IADD3.X R8, PT, PT, R8, R25, RZ, P2, !PT ;  /* 0x0000001908087210 */ /* 0x000fc400017fe4ff */
[----:B------:R-:W-:Y:S02]  /*0720*/  LEA R14, P2, R15, R34, 0x1 ;  /* 0x000000220f0e7211 */ /* 0x000fe400078408ff */
[----:B------:R-:W-:Y:S01]  /*0730*/  LEA.HI.X R17, R17, R31, R12, 0x1, P4 ;  /* 0x0000001f11117211 */ /* 0x000fe200020f0c0c */
[----:B------:R-:W-:Y:S01]  /*0740*/  IMAD.WIDE.U32 R58, R0, R26, RZ ;  /* 0x0000001a003a7225 */ /* 0x000fe200078e00ff */
[----:B------:R-:W-:Y:S02]  /*0750*/  LEA.HI.X R20, R20, R29, R5, 0x1, P3 ;  /* 0x0000001d14147211 */ /* 0x000fe400018f0c05 */
[----:B------:R-:W-:Y:S02]  /*0760*/  LEA R12, P0, R13, R32, 0x1 ;  /* 0x000000200d0c7211 */ /* 0x000fe400078008ff */
[----:B------:R-:W-:Y:S02]  /*0770*/  LEA R16, P3, R11, R36, 0x1 ;  /* 0x000000240b107211 */ /* 0x000fe400078608ff */
[----:B------:R-:W-:Y:S01]  /*0780*/  LEA.HI.X R15, R15, R35, R4, 0x1, P2 ;  /* 0x000000230f0f7211 */ /* 0x000fe200010f0c04 */
[----:B------:R-:W-:Y:S01]  /*0790*/  HFMA2 R4, -RZ, RZ, 0, 0 ;  /* 0x00000000ff047431 */ /* 0x000fe200000001ff */
[----:B------:R-:W-:Y:S01]  /*07a0*/  LEA.HI.X R13, R13, R33, R6, 0x1, P0 ;  /* 0x000000210d0d7211 */ /* 0x000fe200000f0c06 */
[----:B------:R-:W-:Y:S01]  /*07b0*/  IMAD R5, R0, R27, R59 ;  /* 0x0000001b00057224 */ /* 0x000fe200078e023b */
[----:B------:R-:W-:-:S02]  /*07c0*/  LEA.HI.X R19, R11, R37, R8, 0x1, P3 ;  /* 0x000000250b137211 */ /* 0x000fc400018f0c08 */
[----:B------:R-:W-:Y:S01]  /*07d0*/  MOV R6, RZ ;  /* 0x000000ff00067202 */ /* 0x000fe20000000f00 */
        /* <DEDUP_REMOVED lines=8> */
[----:B------:R-:W-:-:S06]  /*0860*/  UMOV UR4, 0x400 ;  /* 0x0000040000047882 */ /* 0x000fcc0000000000 */
[----:B------:R-:W4:Y:S01]  /*0870*/  LDC.64 R24, c[0x0][0x4d8] ;  /* 0x00013600ff187b82 */ /* 0x000f220000000a00 */
[----:B--2---:R-:W-:Y:S01]  /*0880*/  IMAD.WIDE.U32 R52, R0, UR6, RZ ;  /* 0x0000000600347c25 */ /* 0x004fe2000f8e00ff */
[----:B------:R-:W2:Y:S03]  /*0890*/  LDCU UR6, c[0x0][0x394] ;  /* 0x00007280ff0677ac */ /* 0x000ea60008000800 */
[----:B---3--:R-:W-:Y:S01]  /*08a0*/  IMAD R11, R39, UR10, RZ ;  /* 0x0000000a270b7c24 */ /* 0x008fe2000f8e02ff */
[----:B-1----:R-:W-:-:S03]  /*08b0*/  ULEA UR4, UR5, UR4, 0x18 ;  /* 0x0000000405047291 */ /* 0x002fc6000f8ec0ff */
[----:B------:R-:W-:Y:S01]  /*08c0*/  IMAD R27, R51, UR11, R11 ;  /* 0x0000000b331b7c24 */ /* 0x000fe2000f8e020b */
[----:B------:R-:W-:Y:S01]  /*08d0*/  MOV R11, R17 ;  /* 0x00000011000b7202 */ /* 0x000fe20000000f00 */
[----:B0-----:R-:W-:Y:S01]  /*08e0*/  IMAD R4, R39, UR8, RZ ;  /* 0x0000000827047c24 */ /* 0x001fe2000f8e02ff */
[----:B------:R-:W-:Y:S01]  /*08f0*/  LEA R17, R56, UR4, 0x4 ;  /* 0x0000000438117c11 */ /* 0x000fe2000f8e20ff */
[----:B----4-:R-:W-:Y:S01]  /*0900*/  IMAD.WIDE.U32 R6, R22, UR18, R56 ;  /* 0x0000001216067c25 */ /* 0x010fe2000f8e0038 */
[C---:B------:R-:W-:Y:S02]  /*0910*/  IADD3 R21, PT, PT, R56.reuse, 0x200, RZ ;  /* 0x0000020038157810 */ /* 0x040fe40007ffe0ff */
[----:B------:R-:W-:Y:S01]  /*0920*/  LEA R22, R56, UR4, 0x2 ;  /* 0x0000000438167c11 */ /* 0x000fe2000f8e10ff */
[----:B------:R-:W-:Y:S01]  /*0930*/  IMAD R7, R23, UR18, R7 ;  /* 0x0000001217077c24 */ /* 0x000fe2000f8e0207 */
[----:B------:R-:W-:Y:S01]  /*0940*/  IADD3 R23, PT, PT, R17, 0x200, RZ ;  /* 0x0000020011177810 */ /* 0x000fe20007ffe0ff */
[----:B------:R-:W-:-:S04]  /*0950*/  IMAD.WIDE.U32 R8, R24, UR18, R56 ;  /* 0x0000001218087c25 */ /* 0x000fc8000f8e0038 */
[----:B------:R-:W-:Y:S02]  /*0960*/  IMAD R9, R25, UR18, R9 ;  /* 0x0000001219097c24 */ /* 0x000fe4000f8e0209 */
[C---:B------:R-:W-:Y:S01]  /*0970*/  IMAD R25, R51.reuse, UR9, R4 ;  /* 0x0000000933197c24 */ /* 0x040fe2000f8e0204 */
[----:B------:R-:W-:Y:S01]  /*0980*/  MOV R4, RZ ;  /* 0x000000ff00047202 */ /* 0x000fe20000000f00 */
[----:B------:R-:W-:Y:S01]  /*0990*/  IMAD.WIDE.U32 R54, R51, UR8, R6 ;  /* 0x0000000833367c25 */ /* 0x000fe2000f8e0006 */
[----:B------:R-:W-:-:S03]  /*09a0*/  MOV R6, RZ ;  /* 0x000000ff00067202 */ /* 0x000fc60000000f00 */
[----:B------:R-:W-:Y:S01]  /*09b0*/  IMAD.WIDE.U32 R50, R51, UR10, R8 ;  /* 0x0000000a33327c25 */ /* 0x000fe2000f8e0008 */
[----:B------:R-:W-:Y:S02]  /*09c0*/  MOV R8, R18 ;  /* 0x0000001200087202 */ /* 0x000fe40000000f00 */
[----:B------:R-:W-:Y:S01]  /*09d0*/  MOV R9, R20 ;  /* 0x0000001400097202 */ /* 0x000fe20000000f00 */
[----:B------:R-:W-:Y:S01]  /*09e0*/  IMAD R7, R0, UR7, R53 ;  /* 0x0000000700077c24 */ /* 0x000fe2000f8e0235 */
[----:B------:R-:W-:Y:S01]  /*09f0*/  IADD3 R24, PT, PT, R55, R25, RZ ;  /* 0x0000001937187210 */ /* 0x000fe20007ffe0ff */
[C---:B------:R-:W-:Y:S01]  /*0a00*/  IMAD R23, R56.reuse, -0xc, R23 ;  /* 0xfffffff438177824 */ /* 0x040fe200078e0217 */
[----:B--2---:R-:W-:Y:S02]  /*0a10*/  MOV R18, UR6 ;  /* 0x0000000600127c02 */ /* 0x004fe40008000f00 */
[----:B------:R-:W-:Y:S02]  /*0a20*/  LOP3.LUT R20, R56, 0x1f, RZ, 0xc0, !PT ;  /* 0x0000001f38147812 */ /* 0x000fe400078ec0ff */
[----:B------:R-:W-:-:S07]  /*0a30*/  IADD3 R25, PT, PT, R51, R27, RZ ;  /* 0x0000001b33197210 */ /* 0x000fce0007ffe0ff */
.L_x_10314:
[----:B------:R-:W-:Y:S01]  /*0a40*/  BAR.SYNC.DEFER_BLOCKING 0x0 ;  /* 0x0000000000007b1d */ /* 0x000fe20000010000 */
[----:B------:R-:W-:-:S06]  /*0a50*/  IMAD.WIDE.U32 R28, R56, 0x8, R8 ;  /* 0x00000008381c7825 */ /* 0x000fcc00078e0008 */
[----:B------:R-:W2:Y:S01]  /*0a60*/  LDG.E.64 R28, desc[UR16][R28.64] ;  /* 0x000000101c1c7981 */ /* 0x000ea2000c1e1b00 */
[----:B0-----:R-:W0:Y:S01]  /*0a70*/  S2UR UR5, SR_CgaCtaId ;  /* 0x00000000000579c3 */ /* 0x001e220000008800 */
[----:B------:R-:W-:Y:S01]  /*0a80*/  UMOV UR4, 0x400 ;  /* 0x0000040000047882 */ /* 0x000fe20000000000 */
[C---:B------:R-:W-:Y:S01]  /*0a90*/  IMAD.WIDE.U32 R30, R56.reuse, 0x8, R10 ;  /* 0x00000008381e7825 */ /* 0x040fe200078e000a */
[----:B------:R-:W1:Y:S01]  /*0aa0*/  S2R R26, SR_LANEID ;  /* 0x00000000001a7919 */ /* 0x000e620000000000 */
[----:B0-----:R-:W-:Y:S02]  /*0ab0*/  ULEA UR5, UR5, UR4, 0x18 ;  /* 0x0000000405057291 */ /* 0x001fe4000f8ec0ff */
[----:B------:R-:W-:Y:S01]  /*0ac0*/  IMAD.WIDE.U32 R34, R56, 0x8, R12 ;  /* 0x0000000838227825 */ /* 0x000fe200078e000c */
[----:B------:R-:W0:Y:S03]  /*0ad0*/  LDCU UR4, c[0x0][0x38c] ;  /* 0x00007180ff0477ac */ /* 0x000e260008000800 */
[----:B-1----:R-:W-:-:S05]  /*0ae0*/  LEA R27, R26, UR5, 0x3 ;  /* 0x000000051a1b7c11 */ /* 0x002fca000f8e18ff */
[----:B--2---:R-:W-:Y:S01]  /*0af0*/  STS.64 [R27], R28 ;  /* 0x0000001c1b007388 */ /* 0x004fe20000000a00 */
[----:B------:R-:W-:-:S03]  /*0b00*/  NOP ;  /* 0x0000000000007918 */ /* 0x000fc60000000000 */
[----:B------:R-:W1:Y:S01]  /*0b10*/  LDS.64 R36, [R27] ;  /* 0x000000001b247984 */ /* 0x000e620000000a00 */
[----:B------:R-:W-:Y:S06]  /*0b20*/  BAR.SYNC.DEFER_BLOCKING 0x0 ;  /* 0x0000000000007b1d */ /* 0x000fec0000010000 */
[----:B------:R-:W2:Y:S04]  /*0b30*/  LDG.E.64 R30, desc[UR16][R30.64] ;  /* 0x000000101e1e7981 */ /* 0x000ea8000c1e1b00 */
[----:B--2---:R2:W-:Y:S01]  /*0b40*/  STS.64 [R27], R30 ;  /* 0x0000001e1b007388 */ /* 0x0045e20000000a00 */
[----:B------:R-:W-:-:S03]  /*0b50*/  NOP ;  /* 0x0000000000007918 */ /* 0x000fc60000000000 */
[----:B------:R-:W-:Y:S01]  /*0b60*/  LDS.64 R32, [R27] ;  /* 0x000000001b207984 */ /* 0x000fe20000000a00 */
[----:B------:R-:W-:Y:S06]  /*0b70*/  BAR.SYNC.DEFER_BLOCKING 0x0 ;  /* 0x0000000000007b1d */ /* 0x000fec0000010000 */
[----:B------:R-:W3:Y:S01]  /*0b80*/  LDG.E.64 R34, desc[UR16][R34.64] ;  /* 0x0000001022227981 */ /* 0x000ee2000c1e1b00 */
[--C-:B-1----:R-:W-:Y:S01]  /*0b90*/  SHF.R.U64 R43, R36, 0x10, R37.reuse ;  /* 0x00000010242b7819 */ /* 0x102fe20000001225 */
[----:B------:R-:W-:Y:S01]  /*0ba0*/  HADD2.F32 R29, -RZ, R36.H0_H0 ;  /* 0x20000024ff1d7230 */ /* 0x000fe20000004100 */
[----:B0-----:R-:W-:Y:S01]  /*0bb0*/  UISETP.GE.AND UP0, UPT, UR4, 0x1, UPT ;  /* 0x000000010400788c */ /* 0x001fe2000bf06270 */
[----:B------:R-:W-:Y:S01]  /*0bc0*/  SHF.R.U32.HI R46, RZ, 0x10, R37 ;  /* 0x00000010ff2e7819 */ /* 0x000fe20000011625 */
[----:B------:R-:W-:-:S02]  /*0bd0*/  HADD2.F32 R28, -RZ, R37.H0_H0 ;  /* 0x20000025ff1c7230 */ /* 0x000fc40000004100 */
[----:B------:R-:W-:Y:S02]  /*0be0*/  HFMA2 R45, -RZ, RZ, 0, 0 ;  /* 0x00000000ff2d7431 */ /* 0x000fe400000001ff */
[----:B------:R-:W-:Y:S01]  /*0bf0*/  HADD2.F32 R43, -RZ, R43.H0_H0 ;  /* 0x2000002bff2b7230 */ /* 0x000fe20000004100 */
[----:B--2---:R-:W-:Y:S01]  /*0c00*/  IADD3 R30, PT, PT, R18, -0x1, RZ ;  /* 0xffffffff121e7810 */ /* 0x004fe20007ffe0ff */
[----:B------:R-:W-:Y:S01]  /*0c10*/  HADD2.F32 R46, -RZ, R46.H0_H0 ;  /* 0x2000002eff2e7230 */ /* 0x000fe20000004100 */
[----:B------:R-:W-:Y:S02]  /*0c20*/  MOV R42, RZ ;  /* 0x000000ff002a7202 */ /* 0x000fe40000000f00 */
[----:B------:R-:W-:Y:S01]  /*0c30*/  MOV R47, RZ ;  /* 0x000000ff002f7202 */ /* 0x000fe20000000f00 */
[----:B---3--:R-:W-:Y:S01]  /*0c40*/  STS.64 [R27], R34 ;  /* 0x000000221b007388 */ /* 0x008fe20000000a00 */
[----:B------:R-:W-:-:S03]  /*0c50*/  NOP ;  /* 0x0000000000007918 */ /* 0x000fc60000000000 */
[----:B------:R-:W0:Y:S02]  /*0c60*/  LDS.64 R40, [R27] ;  /* 0x000000001b287984 */ /* 0x000e240000000a00 */
[--C-:B0-----:R-:W-:Y:S01]  /*0c70*/  SHF.R.U64 R44, R40, 0x10, R41.reuse ;  /* 0x00000010282c7819 */ /* 0x101fe20000001229 */
[----:B------:R-:W-:Y:S01]  /*0c80*/  HADD2.F32 R31, -RZ, R40.H0_H0 ;  /* 0x20000028ff1f7230 */ /* 0x000fe20000004100 */
[----:B------:R-:W-:Y:S01]  /*0c90*/  SHF.R.U32.HI R49, RZ, 0x10, R41 ;  /* 0x00000010ff317819 */ /* 0x000fe20000011629 */
[----:B------:R-:W-:Y:S02]  /*0ca0*/  HADD2.F32 R41, -RZ, R41.H0_H0 ;  /* 0x20000029ff297230 */ /* 0x000fe40000004100 */
[----:B------:R-:W-:Y:S02]  /*0cb0*/  HFMA2 R40, -RZ, RZ, 0, 0 ;  /* 0x00000000ff287431 */ /* 0x000fe400000001ff */
        /* <DEDUP_REMOVED lines=17> */
[----:B------:R-:W-:-:S04]  /*0dd0*/  IMAD.WIDE.U32 R78, R56, 0x8, R14 ;  /* 0x00000008384e7825 */ /* 0x000fc800078e000e */
[--C-:B------:R-:W-:Y:S01]  /*0de0*/  FADD.FTZ R93, R34, R3.reuse ;  /* 0x00000003225d7221 */ /* 0x100fe20000010000 */
[----:B------:R-:W-:Y:S01]  /*0df0*/  SHF.L.U32 R77, R30, 0x7, RZ ;  /* 0x000000071e4d7819 */ /* 0x000fe200000006ff */
[----:B------:R-:W1:Y:S01]  /*0e00*/  LDC.64 R64, c[0x0][0x440] ;  /* 0x00011000ff407b82 */ /* 0x000e620000000a00 */
[----:B------:R-:W-:Y:S01]  /*0e10*/  HADD2.F32 R98, -RZ, R98.H0_H0 ;  /* 0x20000062ff627230 */ /* 0x000fe20000004100 */
[----:B------:R-:W-:Y:S01]  /*0e20*/  MOV R32, R16 ;  /* 0x0000001000207202 */ /* 0x000fe20000000f00 */
[----:B------:R-:W-:Y:S01]  /*0e30*/  HADD2.F32 R34, -RZ, R35.H0_H0 ;  /* 0x20000023ff227230 */ /* 0x000fe20000004100 */
[----:B------:R-:W-:Y:S01]  /*0e40*/  MOV R33, R19 ;  /* 0x0000001300217202 */ /* 0x000fe20000000f00 */
[--C-:B------:R-:W-:Y:S01]  /*0e50*/  FADD.FTZ R95, R36, R3.reuse ;  /* 0x00000003245f7221 */ /* 0x100fe20000010000 */
[----:B------:R-:W-:Y:S01]  /*0e60*/  ISETP.NE.AND P0, PT, R18, 0x1, PT ;  /* 0x000000011200780c */ /* 0x000fe20003f05270 */
[--C-:B------:R-:W-:Y:S01]  /*0e70*/  FADD.FTZ R98, R98, R3.reuse ;  /* 0x0000000362627221 */ /* 0x100fe20000010000 */
[----:B------:R-:W2:Y:S01]  /*0e80*/  LDC.64 R66, c[0x0][0x3a8] ;  /* 0x0000ea00ff427b82 */ /* 0x000ea20000000a00 */
[----:B------:R-:W-:Y:S01]  /*0e90*/  SHF.L.U32 R94, R30, 0x8, RZ ;  /* 0x000000081e5e7819 */ /* 0x000fe200000006ff */
[----:B------:R-:W-:Y:S01]  /*0ea0*/  FADD.FTZ R97, R34, R3 ;  /* 0x0000000322617221 */ /* 0x000fe20000010000 */
[----:B------:R-:W-:Y:S01]  /*0eb0*/  SHF.L.U32 R96, R18, 0x8, RZ ;  /* 0x0000000812607819 */ /* 0x000fe200000006ff */
[----:B------:R-:W-:Y:S01]  /*0ec0*/  IMAD.WIDE.U32 R80, R56, 0x8, R32 ;  /* 0x0000000838507825 */ /* 0x000fe200078e0020 */
[----:B------:R-:W-:-:S03]  /*0ed0*/  IADD3 R74, P2, PT, R77, R54, RZ ;  /* 0x000000364d4a7210 */ /* 0x000fc60007f5e0ff */
[----:B------:R-:W-:Y:S01]  /*0ee0*/  FMUL.FTZ R99, R93, R29 ;  /* 0x0000001d5d637220 */ /* 0x000fe20000410000 */
[C---:B------:R-:W-:Y:S01]  /*0ef0*/  IADD3 R76, P3, PT, R77.reuse, R50, RZ ;  /* 0x000000324d4c7210 */ /* 0x040fe20007f7e0ff */
[----:B------:R-:W3:Y:S01]  /*0f00*/  LDC.64 R68, c[0x0][0x3e0] ;  /* 0x0000f800ff447b82 */ /* 0x000ee20000000a00 */
[----:B------:R-:W-:Y:S01]  /*0f10*/  IADD3 R92, PT, PT, R77, R56, RZ ;  /* 0x000000384d5c7210 */ /* 0x000fe20007ffe0ff */
[----:B------:R-:W-:Y:S01]  /*0f20*/  FMUL.FTZ R100, R95, R28 ;  /* 0x0000001c5f647220 */ /* 0x000fe20000410000 */
[----:B------:R-:W-:Y:S01]  /*0f30*/  ISETP.NE.AND P1, PT, R56, RZ, PT ;  /* 0x000000ff3800720c */ /* 0x000fe20003f25270 */
[----:B------:R-:W-:Y:S01]  /*0f40*/  FMUL.FTZ R101, R98, R43 ;  /* 0x0000002b62657220 */ /* 0x000fe20000410000 */
[----:B------:R-:W-:Y:S01]  /*0f50*/  IADD3 R91, PT, PT, R18, -0x2, RZ ;  /* 0xfffffffe125b7810 */ /* 0x000fe20007ffe0ff */
[----:B------:R-:W-:Y:S01]  /*0f60*/  FMUL.FTZ R102, R97, R46 ;  /* 0x0000002e61667220 */ /* 0x000fe20000410000 */
[----:B------:R-:W-:Y:S01]  /*0f70*/  MOV R40, RZ ;  /* 0x000000ff00287202 */ /* 0x000fe20000000f00 */
[----:B------:R-:W4:Y:S01]  /*0f80*/  LDC.64 R70, c[0x0][0x4d0] ;  /* 0x00013400ff467b82 */ /* 0x000f220000000a00 */
[----:B------:R-:W-:Y:S01]  /*0f90*/  ISETP.EQ.AND P0, PT, R56, RZ, P0 ;  /* 0x000000ff3800720c */ /* 0x000fe20000702270 */
[----:B------:R-:W0:Y:S01]  /*0fa0*/  LDCU UR12, c[0x0][0x394] ;  /* 0x00007280ff0c77ac */ /* 0x000e220008000800 */
[----:B------:R-:W-:-:S02]  /*0fb0*/  LOP3.LUT R94, R94, 0x100, RZ, 0xc0, !PT ;  /* 0x000001005e5e7812 */ /* 0x000fc400078ec0ff */
[----:B------:R-:W-:Y:S01]  /*0fc0*/  LOP3.LUT R96, R96, 0x100, RZ, 0xc0, !PT ;  /* 0x0000010060607812 */ /* 0x000fe200078ec0ff */
[----:B------:R-:W0:Y:S01]  /*0fd0*/  LDCU UR13, c[0x0][0x38c] ;  /* 0x00007180ff0d77ac */ /* 0x000e220008000800 */
[----:B------:R-:W-:Y:S01]  /*0fe0*/  IADD3.X R75, PT, PT, RZ, R24, RZ, P2, !PT ;  /* 0x00000018ff4b7210 */ /* 0x000fe200017fe4ff */
[----:B------:R-:W0:Y:S01]  /*0ff0*/  LDC.64 R72, c[0x0][0x4f0] ;  /* 0x00013c00ff487b82 */ /* 0x000e220000000a00 */
[----:B------:R-:W-:Y:S01]  /*1000*/  IADD3.X R77, PT, PT, RZ, R25, RZ, P3, !PT ;  /* 0x00000019ff4d7210 */ /* 0x000fe20001ffe4ff */
[----:B------:R-:W0:Y:S01]  /*1010*/  LDCU UR7, c[0x0][0x388] ;  /* 0x00007100ff0777ac */ /* 0x000e220008000800 */
[----:B------:R-:W0:Y:S01]  /*1020*/  LDCU.64 UR8, c[0x0][0x538] ;  /* 0x0000a700ff0877ac */ /* 0x000e220008000a00 */
[----:B------:R-:W0:Y:S01]  /*1030*/  LDCU.64 UR10, c[0x0][0x540] ;  /* 0x0000a800ff0a77ac */ /* 0x000e220008000a00 */
[----:B------:R-:W-:-:S05]  /*1040*/  UMOV UR4, URZ ;  /* 0x000000ff00047c82 */ /* 0x000fca0008000000 */
.L_x_10313:
[----:B0-----:R-:W-:-:S04]  /*1050*/  IMAD.WIDE.U32 R34, R62, UR4, RZ ;  /* 0x000000043e227c25 */ /* 0x001fc8000f8e00ff */
[----:B------:R-:W-:Y:S01]  /*1060*/  IMAD R33, R63, UR4, R35 ;  /* 0x000000043f217c24 */ /* 0x000fe2000f8e0223 */
[----:B------:R-:W-:-:S04]  /*1070*/  LEA R32, P2, R34, R78, 0x1 ;  /* 0x0000004e22207211 */ /* 0x000fc800078408ff */
[----:B------:R-:W-:-:S06]  /*1080*/  LEA.HI.X R33, R34, R79, R33, 0x1, P2 ;  /* 0x0000004f22217211 */ /* 0x000fcc00010f0c21 */
[----:B------:R-:W5:Y:S01]  /*1090*/  LDG.E.64 R32, desc[UR16][R32.64] ;  /* 0x0000001020207981 */ /* 0x000f62000c1e1b00 */
[----:B---34-:R-:W-:Y:S01]  /*10a0*/  MOV R36, R52 ;  /* 0x0000003400247202 */ /* 0x018fe20000000f00 */
        /* <DEDUP_REMOVED lines=9> */
[----:B------:R0:W2:Y:S04]  /*1140*/  LDG.E R104, desc[UR16][R82.64] ;  /* 0x0000001052687981 */ /* 0x0000a8000c1e1900 */
[----:B-----5:R1:W-:Y:S01]  /*1150*/  STS.64 [R27], R32 ;  /* 0x000000201b007388 */ /* 0x0203e20000000a00 */
[----:B------:R-:W-:-:S03]  /*1160*/  NOP ;  /* 0x0000000000007918 */ /* 0x000fc60000000000 */
[----:B------:R-:W3:Y:S01]  /*1170*/  LDG.E.64 R38, desc[UR16][R38.64] ;  /* 0x0000001026267981 */ /* 0x000ee2000c1e1b00 */
[----:B------:R-:W-:Y:S01]  /*1180*/  IADD3 R106, PT, PT, R94, UR4, RZ ;  /* 0x000000045e6a7c10 */ /* 0x000fe2000fffe0ff */
[----:B------:R-:W-:Y:S02]  /*1190*/  BSSY.RECONVERGENT B0, `(.L_x_10300) ;  /* 0x000002c000007945 */ /* 0x000fe40003800200 */
[----:B------:R-:W5:Y:S01]  /*11a0*/  LDS.64 R34, [R27] ;  /* 0x000000001b227984 */ /* 0x000f620000000a00 */
[----:B------:R-:W-:Y:S02]  /*11b0*/  SEL R106, R106, R21, !P1 ;  /* 0x000000156a6a7207 */ /* 0x000fe40004800000 */
[----:B------:R-:W-:Y:S02]  /*11c0*/  ISETP.NE.AND P1, PT, R56, 0x1f, PT ;  /* 0x0000001f3800780c */ /* 0x000fe40003f25270 */
[----:B0-----:R-:W-:Y:S01]  /*11d0*/  LEA R83, R106, UR5, 0x2 ;  /* 0x000000056a537c11 */ /* 0x001fe2000f8e10ff */
[----:B--2---:R-:W-:-:S04]  /*11e0*/  FMUL.FTZ R84, R104, 1.4426950216293334961 ;  /* 0x3fb8aa3b68547820 */ /* 0x004fc80000410000 */
[-C--:B------:R-:W-:Y:S01]  /*11f0*/  FMUL.FTZ R86, R93, R84.reuse ;  /* 0x000000545d567220 */ /* 0x080fe20000410000 */
[-C--:B------:R-:W-:Y:S01]  /*1200*/  FMUL.FTZ R109, R95, R84.reuse ;  /* 0x000000545f6d7220 */ /* 0x080fe20000410000 */
[-C--:B------:R-:W-:Y:S01]  /*1210*/  FMUL.FTZ R111, R97, R84.reuse ;  /* 0x00000054616f7220 */ /* 0x080fe20000410000 */
[----:B-1----:R-:W-:-:S03]  /*1220*/  FMUL.FTZ R32, R98, R84 ;  /* 0x0000005462207220 */ /* 0x002fc60000410000 */
[----:B------:R-:W0:Y:S04]  /*1230*/  MUFU.EX2 R86, R86 ;  /* 0x0000005600567308 */ /* 0x000e280000000800 */
[----:B------:R-:W1:Y:S04]  /*1240*/  MUFU.EX2 R109, R109 ;  /* 0x0000006d006d7308 */ /* 0x000e680000000800 */
[----:B------:R-:W2:Y:S01]  /*1250*/  MUFU.EX2 R111, R111 ;  /* 0x0000006f006f7308 */ /* 0x000ea20000000800 */
[--C-:B-----5:R-:W-:Y:S02]  /*1260*/  HADD2.F32 R106, -RZ, R34.reuse.H0_H0 ;  /* 0x20000022ff6a7230 */ /* 0x120fe40000004100 */
[----:B------:R-:W-:-:S02]  /*1270*/  HADD2.F32 R108, -RZ, R34.H1_H1 ;  /* 0x30000022ff6c7230 */ /* 0x000fc40000004100 */
[--C-:B------:R-:W-:Y:S02]  /*1280*/  HADD2.F32 R105, -RZ, R35.reuse.H0_H0 ;  /* 0x20000023ff697230 */ /* 0x100fe40000004100 */
[----:B------:R-:W-:Y:S01]  /*1290*/  FMUL.FTZ R103, R99, R106 ;  /* 0x0000006a63677220 */ /* 0x000fe20000410000 */
[----:B------:R-:W-:Y:S02]  /*12a0*/  HADD2.F32 R107, -RZ, R35.H1_H1 ;  /* 0x30000023ff6b7230 */ /* 0x000fe40000004100 */
[----:B------:R-:W-:Y:S01]  /*12b0*/  FMUL.FTZ R114, R101, R108 ;  /* 0x0000006c65727220 */ /* 0x000fe20000410000 */
[----:B------:R-:W-:Y:S01]  /*12c0*/  FMUL.FTZ R116, R100, R105 ;  /* 0x0000006964747220 */ /* 0x000fe20000410000 */
[----:B---3--:R3:W-:Y:S01]  /*12d0*/  STS.64 [R27+0x100], R38 ;  /* 0x000100261b007388 */ /* 0x0087e20000000a00 */
[----:B------:R-:W-:-:S03]  /*12e0*/  NOP ;  /* 0x0000000000007918 */ /* 0x000fc60000000000 */
[----:B------:R-:W5:Y:S04]  /*12f0*/  LDS.64 R36, [R27+0x100] ;  /* 0x000100001b247984 */ /* 0x000f680000000a00 */
[----:B0-----:R0:W-:Y:S01]  /*1300*/  STS [R83+0x838], R86 ;  /* 0x0008385653007388 */ /* 0x0011e20000000800 */
[----:B---3--:R0:W3:Y:S01]  /*1310*/  MUFU.EX2 R39, R32 ;  /* 0x0000002000277308 */ /* 0x0080e20000000800 */
[----:B------:R-:W-:Y:S01]  /*1320*/  FMUL.FTZ R38, R102, R107 ;  /* 0x0000006b66267220 */ /* 0x000fe20000410000 */
[--C-:B-----5:R-:W-:Y:S02]  /*1330*/  HADD2.F32 R118, -RZ, R36.reuse.H0_H0 ;  /* 0x20000024ff767230 */ /* 0x120fe40000004100 */
[----:B------:R-:W-:Y:S02]  /*1340*/  HADD2.F32 R33, -RZ, R36.H1_H1 ;  /* 0x30000024ff217230 */ /* 0x000fe40000004100 */
[----:B------:R-:W-:-:S02]  /*1350*/  HADD2.F32 R112, -RZ, R37.H0_H0 ;  /* 0x20000025ff707230 */ /* 0x000fc40000004100 */
[----:B------:R-:W-:Y:S01]  /*1360*/  FMUL.FTZ R118, R31, R118 ;  /* 0x000000761f767220 */ /* 0x000fe20000410000 */
[----:B------:R-:W-:Y:S02]  /*1370*/  HADD2.F32 R110, -RZ, R37.H1_H1 ;  /* 0x30000025ff6e7230 */ /* 0x000fe40000004100 */
[----:B------:R-:W-:Y:S01]  /*1380*/  FMUL.FTZ R120, R44, R33 ;  /* 0x000000212c787220 */ /* 0x000fe20000410000 */
[----:B------:R-:W-:Y:S02]  /*1390*/  FMUL.FTZ R112, R41, R112 ;  /* 0x0000007029707220 */ /* 0x000fe40000410000 */
        /* <DEDUP_REMOVED lines=10> */
.L_x_10301:
[----:B------:R0:W1:Y:S02]  /*1440*/  LDS R82, [R22+0x103c] ;  /* 0x00103c0016527984 */ /* 0x0000640000000800 */
.L_x_10302:
[----:B------:R-:W-:Y:S05]  /*1450*/  BSYNC.RECONVERGENT B0 ;  /* 0x0000000000007941 */ /* 0x000fea0003800200 */
.L_x_10300:
[----:B--2---:R-:W2:Y:S01]  /*1460*/  @P0 LDC R32, c[0x0][0x38c] ;  /* 0x0000e300ff200b82 */ /* 0x004ea20000000800 */
[----:B------:R-:W-:Y:S01]  /*1470*/  MOV R87, RZ ;  /* 0x000000ff00577202 */ /* 0x000fe20000000f00 */
[----:B--2---:R-:W-:-:S04]  /*1480*/  @P0 IMAD R33, R91, R32, UR4 ;  /* 0x000000045b210e24 */ /* 0x004fc8000f8e0220 */
[----:B------:R-:W-:-:S05]  /*1490*/  @P0 IMAD.WIDE R32, R33, 0x8, R60 ;  /* 0x0000000821200825 */ /* 0x000fca00078e023c */
[----:B------:R2:W5:Y:S01]  /*14a0*/  @P0 LDG.E R87, desc[UR16][R32.64+0x4] ;  /* 0x0000041020570981 */ /* 0x000562000c1e1900 */
        /* <DEDUP_REMOVED lines=12> */
[----:B------:R-:W1:Y:S01]  /*1570*/  S2UR UR6, SR_CgaCtaId ;  /* 0x00000000000679c3 */ /* 0x000e620000008800 */
[----:B------:R-:W2:Y:S01]  /*1580*/  SHFL.DOWN PT, R84, R115, 0x1, 0x1f ;  /* 0x08201f0073547f89 */ /* 0x000ea200000e0000 */
[----:B------:R-:W-:Y:S01]  /*1590*/  MOV R124, R36 ;  /* 0x00000024007c7202 */ /* 0x000fe20000000f00 */
[----:B------:R-:W-:Y:S01]  /*15a0*/  FMUL.FTZ R32, R109, R32 ;  /* 0x000000206d207220 */ /* 0x000fe20000410000 */
[----:B------:R-:W-:Y:S01]  /*15b0*/  ISETP.GT.U32.AND P3, PT, R20, 0x17, PT ;  /* 0x000000171400780c */ /* 0x000fe20003f64070 */
[----:B------:R-:W3:Y:S01]  /*15c0*/  SHFL.DOWN PT, R37, R36, 0x1, 0x1f ;  /* 0x08201f0024257f89 */ /* 0x000ee200000e0000 */
[----:B------:R-:W-:Y:S01]  /*15d0*/  UMOV UR5, 0x400 ;  /* 0x0000040000057882 */ /* 0x000fe20000000000 */
[----:B------:R-:W-:Y:S01]  /*15e0*/  FMUL.FTZ R83, R111, R32 ;  /* 0x000000206f537220 */ /* 0x000fe20000410000 */
[----:B------:R-:W-:Y:S01]  /*15f0*/  IADD3 R119, PT, PT, -R92, UR7, RZ ;  /* 0x000000075c777c10 */ /* 0x000fe2000fffe1ff */
[----:B------:R-:W4:Y:S01]  /*1600*/  SHFL.UP PT, R33, R34, 0x1, RZ ;  /* 0x0420000022217989 */ /* 0x000f2200000e00ff */
[----:B------:R-:W-:Y:S02]  /*1610*/  BSSY.RECONVERGENT B0, `(.L_x_10303) ;  /* 0x0000082000007945 */ /* 0x000fe40003800200 */
[C---:B------:R-:W-:Y:S01]  /*1620*/  ISETP.GE.AND P4, PT, R119.reuse, 0x21, PT ;  /* 0x000000217700780c */ /* 0x040fe20003f86270 */
[----:B------:R-:W0:Y:S01]  /*1630*/  SHFL.UP PT, R32, R83, 0x1, RZ ;  /* 0x0420000053207989 */ /* 0x000e2200000e00ff */
[----:B------:R-:W-:-:S02]  /*1640*/  ISETP.GE.AND P5, PT, R119, 0x41, PT ;  /* 0x000000417700780c */ /* 0x000fc40003fa6270 */
[----:B------:R-:W-:Y:S01]  /*1650*/  ISETP.GE.AND P6, PT, R119, 0x61, PT ;  /* 0x000000617700780c */ /* 0x000fe20003fc6270 */
[----:B-1----:R-:W-:Y:S01]  /*1660*/  ULEA UR5, UR6, UR5, 0x18 ;  /* 0x0000000506057291 */ /* 0x002fe2000f8ec0ff */
[----:B--2---:R-:W-:-:S03]  /*1670*/  @P1 FMUL.FTZ R35, R84, R115 ;  /* 0x0000007354231220 */ /* 0x004fc60000410000 */
[----:B------:R-:W-:Y:S01]  /*1680*/  ULEA UR6, UR4, UR5, 0x3 ;  /* 0x0000000504067291 */ /* 0x000fe2000f8e18ff */
[----:B---3--:R-:W-:Y:S01]  /*1690*/  @P1 FFMA.FTZ R124, R115, R37, R124 ;  /* 0x00000025737c1223 */ /* 0x008fe2000001007c */
[----:B------:R-:W-:Y:S02]  /*16a0*/  @P1 MOV R115, R35 ;  /* 0x0000002300731202 */ /* 0x000fe40000000f00 */
[----:B------:R-:W-:Y:S01]  /*16b0*/  ISETP.GE.AND P1, PT, R26, 0x1, PT ;  /* 0x000000011a00780c */ /* 0x000fe20003f26270 */
[----:B----4-:R-:W-:Y:S01]  /*16c0*/  FFMA.FTZ R33, R83, R33, R34 ;  /* 0x0000002153217223 */ /* 0x010fe20000010022 */
[----:B------:R-:W1:Y:S04]  /*16d0*/  SHFL.DOWN PT, R37, R124, 0x2, 0x1f ;  /* 0x08401f007c257f89 */ /* 0x000e6800000e0000 */
[----:B------:R-:W2:Y:S01]  /*16e0*/  SHFL.DOWN PT, R36, R115, 0x2, 0x1f ;  /* 0x08401f0073247f89 */ /* 0x000ea200000e0000 */
[----:B------:R-:W-:-:S05]  /*16f0*/  FSEL R34, R34, R33, !P1 ;  /* 0x0000002122227208 */ /* 0x000fca0004800000 */
[----:B------:R-:W3:Y:S01]  /*1700*/  SHFL.UP PT, R33, R34, 0x2, RZ ;  /* 0x0440000022217989 */ /* 0x000ee200000e00ff */
[----:B0-----:R-:W-:Y:S01]  /*1710*/  @P1 FMUL.FTZ R83, R83, R32 ;  /* 0x0000002053531220 */ /* 0x001fe20000410000 */
[----:B------:R-:W-:-:S04]  /*1720*/  ISETP.GE.AND P1, PT, R26, 0x2, PT ;  /* 0x000000021a00780c */ /* 0x000fc80003f26270 */
[----:B------:R-:W0:Y:S01]  /*1730*/  SHFL.UP PT, R32, R83, 0x2, RZ ;  /* 0x0440000053207989 */ /* 0x000e2200000e00ff */
        /* <DEDUP_REMOVED lines=8> */
[----:B0-----:R-:W-:Y:S01]  /*17c0*/  @P1 FMUL.FTZ R83, R83, R32 ;  /* 0x0000002053531220 */ /* 0x001fe20000410000 */
[----:B------:R-:W-:-:S03]  /*17d0*/  ISETP.GE.AND P1, PT, R18, UR12, PT ;  /* 0x0000000c12007c0c */ /* 0x000fc6000bf26270 */
[----:B------:R-:W0:Y:S01]  /*17e0*/  SHFL.UP PT, R33, R36, 0x4, RZ ;  /* 0x0480000024217989 */ /* 0x000e2200000e00ff */
[----:B------:R-:W-:-:S03]  /*17f0*/  ISETP.NE.OR P1, PT, R56, RZ, P1 ;  /* 0x000000ff3800720c */ /* 0x000fc60000f25670 */
[----:B------:R-:W3:Y:S01]  /*1800*/  SHFL.UP PT, R32, R83, 0x4, RZ ;  /* 0x0480000053207989 */ /* 0x000ee200000e00ff */
[C---:B-1----:R-:W-:Y:S01]  /*1810*/  @!P2 FFMA.FTZ R124, R115.reuse, R35, R124 ;  /* 0x00000023737ca223 */ /* 0x042fe2000001007c */
[----:B--2---:R-:W-:-:S04]  /*1820*/  @!P2 FMUL.FTZ R34, R115, R84 ;  /* 0x000000547322a220 */ /* 0x004fc80000410000 */
[----:B------:R-:W1:Y:S01]  /*1830*/  SHFL.DOWN PT, R85, R124, 0x8, 0x1f ;  /* 0x09001f007c557f89 */ /* 0x000e6200000e0000 */
[----:B------:R-:W-:Y:S01]  /*1840*/  @!P2 MOV R115, R34 ;  /* 0x000000220073a202 */ /* 0x000fe20000000f00 */
[----:B0-----:R-:W-:Y:S01]  /*1850*/  FFMA.FTZ R33, R83, R33, R36 ;  /* 0x0000002153217223 */ /* 0x001fe20000010024 */
[----:B------:R-:W-:-:S03]  /*1860*/  ISETP.GE.AND P2, PT, R26, 0x4, PT ;  /* 0x000000041a00780c */ /* 0x000fc60003f46270 */
[----:B------:R-:W0:Y:S01]  /*1870*/  SHFL.DOWN PT, R84, R115, 0x8, 0x1f ;  /* 0x09001f0073547f89 */ /* 0x000e2200000e0000 */
[----:B------:R-:W-:Y:S02]  /*1880*/  FSEL R36, R36, R33, !P2 ;  /* 0x0000002124247208 */ /* 0x000fe40005000000 */
[----:B------:R-:W-:-:S03]  /*1890*/  MOV R33, RZ ;  /* 0x000000ff00217202 */ /* 0x000fc60000000f00 */
[----:B------:R-:W2:Y:S04]  /*18a0*/  SHFL.UP PT, R35, R36, 0x8, RZ ;  /* 0x0500000024237989 */ /* 0x000ea800000e00ff */
[----:B---3--:R-:W-:Y:S01]  /*18b0*/  @P2 FMUL.FTZ R83, R83, R32 ;  /* 0x0000002053532220 */ /* 0x008fe20000410000 */
[----:B------:R-:W-:Y:S01]  /*18c0*/  HFMA2 R32, -RZ, RZ, 1.875, 0 ;  /* 0x3f800000ff207431 */ /* 0x000fe200000001ff */
[----:B------:R-:W-:-:S03]  /*18d0*/  ISETP.GT.U32.AND P2, PT, R20, 0xf, PT ;  /* 0x0000000f1400780c */ /* 0x000fc60003f44070 */
[----:B------:R-:W3:Y:S01]  /*18e0*/  SHFL.UP PT, R34, R83, 0x8, RZ ;  /* 0x0500000053227989 */ /* 0x000ee200000e00ff */
[----:B-1----:R-:W-:-:S03]  /*18f0*/  @!P3 FFMA.FTZ R124, R115, R85, R124 ;  /* 0x00000055737cb223 */ /* 0x002fc6000001007c */
[----:B------:R-:W-:Y:S01]  /*1900*/  @!P1 LDS.64 R32, [UR6+0x10b8] ;  /* 0x0010b806ff209984 */ /* 0x000fe20008000a00 */
[----:B------:R-:W-:-:S03]  /*1910*/  ISETP.GE.AND P1, PT, R26, 0x8, PT ;  /* 0x000000081a00780c */ /* 0x000fc60003f26270 */
[----:B------:R-:W1:Y:S01]  /*1920*/  SHFL.DOWN PT, R85, R124, 0x10, 0x1f ;  /* 0x0a001f007c557f89 */ /* 0x000e6200000e0000 */
[----:B0-----:R-:W-:-:S05]  /*1930*/  @!P3 FMUL.FTZ R37, R115, R84 ;  /* 0x000000547325b220 */ /* 0x001fca0000410000 */
[----:B------:R-:W-:Y:S01]  /*1940*/  @!P3 MOV R115, R37 ;  /* 0x000000250073b202 */ /* 0x000fe20000000f00 */
[----:B--2---:R-:W-:-:S04]  /*1950*/  FFMA.FTZ R35, R83, R35, R36 ;  /* 0x0000002353237223 */ /* 0x004fc80000010024 */
[----:B------:R-:W0:Y:S01]  /*1960*/  SHFL.DOWN PT, R84, R115, 0x10, 0x1f ;  /* 0x0a001f0073547f89 */ /* 0x000e2200000e0000 */
[----:B------:R-:W-:Y:S01]  /*1970*/  FSEL R36, R36, R35, !P1 ;  /* 0x0000002324247208 */ /* 0x000fe20004800000 */
[----:B---3--:R-:W-:-:S04]  /*1980*/  @P1 FMUL.FTZ R83, R83, R34 ;  /* 0x0000002253531220 */ /* 0x008fc80000410000 */
[----:B------:R-:W2:Y:S01]  /*1990*/  SHFL.UP PT, R35, R36, 0x10, RZ ;  /* 0x0600000024237989 */ /* 0x000ea200000e00ff */
[----:B------:R-:W-:-:S03]  /*19a0*/  ISETP.GE.AND P1, PT, R26, 0x10, PT ;  /* 0x000000101a00780c */ /* 0x000fc60003f26270 */
[----:B------:R-:W3:Y:S01]  /*19b0*/  SHFL.UP PT, R34, R83, 0x10, RZ ;  /* 0x0600000053227989 */ /* 0x000ee200000e00ff */
[----:B-1----:R-:W-:-:S05]  /*19c0*/  @!P2 FFMA.FTZ R124, R115, R85, R124 ;  /* 0x00000055737ca223 */ /* 0x002fca000001007c */
[----:B------:R-:W-:Y:S01]  /*19d0*/  SHFL.IDX PT, R122, R124, RZ, 0x1f ;  /* 0x00001fff7c7a7589 */ /* 0x000fe200000e0000 */
[----:B0-----:R-:W-:-:S03]  /*19e0*/  @!P2 FMUL.FTZ R37, R115, R84 ;  /* 0x000000547325a220 */ /* 0x001fc60000410000 */
[----:B------:R-:W-:Y:S02]  /*19f0*/  SHFL.IDX PT, R85, R33, RZ, 0x1f ;  /* 0x00001fff21557589 */ /* 0x000fe400000e0000 */
[----:B------:R-:W-:Y:S01]  /*1a00*/  @!P2 MOV R115, R37 ;  /* 0x000000250073a202 */ /* 0x000fe20000000f00 */
[C---:B--2---:R-:W-:Y:S01]  /*1a10*/  FFMA.FTZ R35, R83.reuse, R35, R36 ;  /* 0x0000002353237223 */ /* 0x044fe20000010024 */
[----:B------:R-:W-:Y:S01]  /*1a20*/  SHFL.DOWN PT, R37, R124, 0x1, 0x1f ;  /* 0x08201f007c257f89 */ /* 0x000fe200000e0000 */
[----:B------:R-:W-:Y:S01]  /*1a30*/  ISETP.NE.AND P2, PT, R56, 0x1f, PT ;  /* 0x0000001f3800780c */ /* 0x000fe20003f45270 */
[----:B---3--:R-:W-:Y:S02]  /*1a40*/  @P1 FMUL.FTZ R83, R83, R34 ;  /* 0x0000002253531220 */ /* 0x008fe40000410000 */
[----:B------:R-:W0:Y:S01]  /*1a50*/  SHFL.DOWN PT, R84, R115, 0x1, 0x1f ;  /* 0x08201f0073547f89 */ /* 0x000e2200000e0000 */
[----:B------:R-:W-:Y:S01]  /*1a60*/  FSEL R117, R36, R35, !P1 ;  /* 0x0000002324757208 */ /* 0x000fe20004800000 */
[----:B------:R-:W-:Y:S01]  /*1a70*/  IMAD.WIDE.U32 R34, R70, UR4, R74 ;  /* 0x0000000446227c25 */ /* 0x000fe2000f8e004a */
[----:B------:R-:W-:Y:S01]  /*1a80*/  ISETP.NE.AND P1, PT, R56, RZ, PT ;  /* 0x000000ff3800720c */ /* 0x000fe20003f25270 */
[----:B------:R1:W-:Y:S04]  /*1a90*/  SHFL.IDX PT, R113, R115, RZ, 0x1f ;  /* 0x00001fff73717589 */ /* 0x0003e800000e0000 */
[----:B------:R-:W-:Y:S04]  /*1aa0*/  SHFL.UP PT, R83, R83, 0x1, RZ ;  /* 0x0420000053537989 */ /* 0x000fe800000e00ff */
[----:B------:R-:W-:Y:S01]  /*1ab0*/  SHFL.UP PT, R117, R117, 0x1, RZ ;  /* 0x0420000075757989 */ /* 0x000fe200000e00ff */
[----:B0-----:R-:W-:Y:S01]  /*1ac0*/  @P2 FFMA.FTZ R85, R84, R85, R37 ;  /* 0x0000005554552223 */ /* 0x001fe20000010025 */
[----:B------:R-:W-:-:S04]  /*1ad0*/  IMAD.WIDE.U32 R36, R72, UR4, R76 ;  /* 0x0000000448247c25 */ /* 0x000fc8000f8e004c */
[----:B------:R-:W-:Y:S01]  /*1ae0*/  FFMA.FTZ R110, R85, R82, R110 ;  /* 0x00000052556e7223 */ /* 0x000fe2000001006e */
[----:B------:R-:W-:Y:S01]  /*1af0*/  IMAD R85, R71, UR4, R35 ;  /* 0x0000000447557c24 */ /* 0x000fe2000f8e0223 */
[----:B------:R-:W-:Y:S01]  /*1b00*/  LEA R82, P2, R34, UR8, 0x2 ;  /* 0x0000000822527c11 */ /* 0x000fe2000f8410ff */
[----:B------:R-:W-:Y:S02]  /*1b10*/  IMAD R35, R73, UR4, R37 ;  /* 0x0000000449237c24 */ /* 0x000fe4000f8e0225 */
[----:B------:R-:W-:Y:S01]  /*1b20*/  FFMA.FTZ R112, R111, R110, R112 ;  /* 0x0000006e6f707223 */ /* 0x000fe20000010070 */
[----:B------:R-:W-:-:S03]  /*1b30*/  LEA R84, P3, R36, UR10, 0x2 ;  /* 0x0000000a24547c11 */ /* 0x000fc6000f8610ff */
[----:B-1----:R-:W-:Y:S01]  /*1b40*/  FFMA.FTZ R115, R109, R112, R120 ;  /* 0x000000706d737223 */ /* 0x002fe20000010078 */
[----:B-----5:R-:W0:Y:S02]  /*1b50*/  SHFL.IDX PT, R87, R87, RZ, 0x1f ;  /* 0x00001fff57577589 */ /* 0x020e2400000e0000 */
[----:B0-----:R-:W-:Y:S01]  /*1b60*/  @P1 FFMA.FTZ R87, R83, R87, R117 ;  /* 0x0000005753571223 */ /* 0x001fe20000010075 */
[----:B------:R-:W-:Y:S01]  /*1b70*/  LEA.HI.X R83, R34, UR9, R85, 0x2, P2 ;  /* 0x0000000922537c11 */ /* 0x000fe200090f1455 */
[----:B------:R-:W-:Y:S01]  /*1b80*/  FMUL.FTZ R117, R97, R110 ;  /* 0x0000006e61757220 */ /* 0x000fe20000410000 */
[----:B------:R-:W-:Y:S01]  /*1b90*/  LEA.HI.X R85, R36, UR11, R35, 0x2, P3 ;  /* 0x0000000b24557c11 */ /* 0x000fe200098f1423 */
[----:B------:R-:W-:Y:S01]  /*1ba0*/  FFMA.FTZ R36, R86, R87, R103 ;  /* 0x0000005756247223 */ /* 0x000fe20000010067 */
[C---:B------:R-:W-:Y:S01]  /*1bb0*/  FFMA.FTZ R87, R113.reuse, R33, R122 ;  /* 0x0000002171577223 */ /* 0x040fe2000001007a */
[----:B------:R-:W-:Y:S01]  /*1bc0*/  FMUL.FTZ R86, R113, R32 ;  /* 0x0000002071567220 */ /* 0x000fe20000410000 */
[C---:B------:R-:W-:Y:S01]  /*1bd0*/  FFMA.FTZ R113, R39.reuse, R115, R118 ;  /* 0x0000007327717223 */ /* 0x040fe20000010076 */
[----:B------:R-:W-:Y:S01]  /*1be0*/  FFMA.FTZ R37, R39, R36, R114 ;  /* 0x0000002427257223 */ /* 0x000fe20000010072 */
[----:B------:R-:W-:Y:S01]  /*1bf0*/  FADD.FTZ R103, -R103, R36 ;  /* 0x0000002467677221 */ /* 0x000fe20000010100 */
[----:B------:R-:W-:Y:S01]  /*1c00*/  ISETP.NE.AND P2, PT, R56, RZ, PT ;  /* 0x000000ff3800720c */ /* 0x000fe20003f45270 */
[----:B------:R-:W-:Y:S01]  /*1c10*/  FMUL.FTZ R32, R93, R113 ;  /* 0x000000715d207220 */ /* 0x000fe20000410000 */
[----:B------:R-:W-:Y:S01]  /*1c20*/  FFMA.FTZ R39, R109, R37, R116 ;  /* 0x000000256d277223 */ /* 0x000fe20000010074 */
[----:B------:R-:W-:Y:S01]  /*1c30*/  FADD.FTZ R114, -R114, R37 ;  /* 0x0000002572727221 */ /* 0x000fe20000010100 */
[----:B------:R-:W-:Y:S01]  /*1c40*/  FMUL.FTZ R118, R98, R115 ;  /* 0x0000007362767220 */ /* 0x000fe20000410000 */
[----:B------:R-:W-:Y:S01]  /*1c50*/  FFMA.FTZ R33, R103, R32, RZ ;  /* 0x0000002067217223 */ /* 0x000fe200000100ff */
[----:B------:R-:W-:Y:S01]  /*1c60*/  FMUL.FTZ R109, R95, R112 ;  /* 0x000000705f6d7220 */ /* 0x000fe20000410000 */
[----:B------:R-:W-:Y:S01]  /*1c70*/  FADD.FTZ R116, -R116, R39 ;  /* 0x0000002774747221 */ /* 0x000fe20000010100 */
[----:B------:R-:W-:Y:S01]  /*1c80*/  FMUL.FTZ R35, R46, R117 ;  /* 0x000000752e237220 */ /* 0x000fe20000410000 */
[----:B------:R-:W-:Y:S01]  /*1c90*/  FFMA.FTZ R33, R114, R118, R33 ;  /* 0x0000007672217223 */ /* 0x000fe20000010021 */
[-C--:B------:R-:W-:Y:S01]  /*1ca0*/  FMUL.FTZ R34, R28, R109.reuse ;  /* 0x0000006d1c227220 */ /* 0x080fe20000410000 */
[----:B------:R-:W-:Y:S01]  /*1cb0*/  FMUL.FTZ R32, R29, R32 ;  /* 0x000000201d207220 */ /* 0x000fe20000410000 */
[----:B------:R-:W-:Y:S01]  /*1cc0*/  ISETP.GE.AND P3, PT, R119, 0x1, PT ;  /* 0x000000017700780c */ /* 0x000fe20003f66270 */
[----:B------:R-:W-:Y:S01]  /*1cd0*/  FFMA.FTZ R120, R116, R109, R33 ;  /* 0x0000006d74787223 */ /* 0x000fe20000010021 */
[----:B------:R-:W-:Y:S01]  /*1ce0*/  FMUL.FTZ R33, R43, R118 ;  /* 0x000000762b217220 */ /* 0x000fe20000410000 */
[----:B------:R0:W-:Y:S01]  /*1cf0*/  @!P2 STS.64 [UR6+0x10b8], R86 ;  /* 0x0010b856ff00a988 */ /* 0x0001e20008000a06 */
[----:B------:R-:W-:Y:S01]  /*1d00*/  FFMA.FTZ R111, R111, R39, R38 ;  /* 0x000000276f6f7223 */ /* 0x000fe20000010026 */
[----:B------:R-:W-:Y:S01]  /*1d10*/  FMUL.FTZ R36, R31, R36 ;  /* 0x000000241f247220 */ /* 0x000fe20000410000 */
[----:B------:R-:W-:Y:S01]  /*1d20*/  FMUL.FTZ R37, R44, R37 ;  /* 0x000000252c257220 */ /* 0x000fe20000410000 */
[----:B------:R0:W-:Y:S01]  /*1d30*/  STS.128 [R17+0x200], R32 ;  /* 0x0002002011007388 */ /* 0x0001e20000000c00 */
[----:B------:R-:W-:Y:S01]  /*1d40*/  FADD.FTZ R109, -R38, R111 ;  /* 0x0000006f266d7221 */ /* 0x000fe20000010100 */
[----:B------:R-:W-:Y:S01]  /*1d50*/  FMUL.FTZ R38, R41, R39 ;  /* 0x0000002729267220 */ /* 0x000fe20000410000 */
[----:B------:R-:W-:Y:S01]  /*1d60*/  FMUL.FTZ R39, R49, R111 ;  /* 0x0000006f31277220 */ /* 0x000fe20000410000 */
[----:B------:R-:W-:Y:S01]  /*1d70*/  BAR.SYNC.DEFER_BLOCKING 0x0 ;  /* 0x0000000000007b1d */ /* 0x000fe20000010000 */
[----:B------:R-:W-:-:S05]  /*1d80*/  FFMA.FTZ R121, R109, R117, R120 ;  /* 0x000000756d797223 */ /* 0x000fca0000010078 */
[----:B------:R0:W1:Y:S04]  /*1d90*/  LDS R111, [R23] ;  /* 0x00000000176f7984 */ /* 0x0000680000000800 */
[----:B------:R0:W2:Y:S04]  /*1da0*/  LDS R117, [R23+0x80] ;  /* 0x0000800017757984 */ /* 0x0000a80000000800 */
[----:B------:R0:W3:Y:S04]  /*1db0*/  LDS R119, [R23+0x100] ;  /* 0x0001000017777984 */ /* 0x0000e80000000800 */
[----:B------:R0:W4:Y:S04]  /*1dc0*/  LDS R87, [R23+0x180] ;  /* 0x0001800017577984 */ /* 0x0001280000000800 */
[----:B------:R0:W-:Y:S01]  /*1dd0*/  STS.128 [R17+0x400], R36 ;  /* 0x0004002411007388 */ /* 0x0001e20000000c00 */
[----:B------:R-:W-:Y:S06]  /*1de0*/  BAR.SYNC.DEFER_BLOCKING 0x0 ;  /* 0x0000000000007b1d */ /* 0x000fec0000010000 */
[----:B------:R-:W-:Y:S05]  /*1df0*/  @!P3 BRA `(.L_x_10304) ;  /* 0x00000000000cb947 */ /* 0x000fea0003800000 */
[----:B0-----:R-:W0:Y:S04]  /*1e00*/  LDS R33, [R23+0x200] ;  /* 0x0002000017217984 */ /* 0x001e280000000800 */
[----:B-1----:R1:W-:Y:S04]  /*1e10*/  REDG.E.ADD.F32.FTZ.RN.STRONG.GPU desc[UR16][R82.64], R111 ;  /* 0x0000006f520079a6 */ /* 0x0023e8000c12f310 */
[----:B0-----:R1:W-:Y:S02]  /*1e20*/  REDG.E.ADD.F32.FTZ.RN.STRONG.GPU desc[UR16][R84.64], R33 ;  /* 0x00000021540079a6 */ /* 0x0013e4000c12f310 */
.L_x_10304:
[----:B------:R-:W-:Y:S05]  /*1e30*/  BSYNC.RECONVERGENT B0 ;  /* 0x0000000000007941 */ /* 0x000fea0003800200 */
.L_x_10303:
[----:B01----:R0:W1:Y:S01]  /*1e40*/  LDS R33, [R23+0x280] ;  /* 0x0002800017217984 */ /* 0x0030620000000800 */
[----:B------:R-:W-:Y:S04]  /*1e50*/  BSSY.RECONVERGENT B0, `(.L_x_10305) ;  /* 0x0000004000007945 */ /* 0x000fe80003800200 */
[----:B------:R-:W-:Y:S05]  /*1e60*/  @!P4 BRA `(.L_x_10306) ;  /* 0x000000000008c947 */ /* 0x000fea0003800000 */
[----:B--2---:R2:W-:Y:S04]  /*1e70*/  REDG.E.ADD.F32.FTZ.RN.STRONG.GPU desc[UR16][R82.64+0x80], R117 ;  /* 0x00008075520079a6 */ /* 0x0045e8000c12f310 */
[----:B-1----:R2:W-:Y:S02]  /*1e80*/  REDG.E.ADD.F32.FTZ.RN.STRONG.GPU desc[UR16][R84.64+0x80], R33 ;  /* 0x00008021540079a6 */ /* 0x0025e4000c12f310 */
.L_x_10306:
[----:B------:R-:W-:Y:S05]  /*1e90*/  BSYNC.RECONVERGENT B0 ;  /* 0x0000000000007941 */ /* 0x000fea0003800200 */
.L_x_10305:
[----:B-12---:R1:W2:Y:S01]  /*1ea0*/  LDS R33, [R23+0x300] ;  /* 0x0003000017217984 */ /* 0x0062a20000000800 */
[----:B------:R-:W-:Y:S04]  /*1eb0*/  BSSY.RECONVERGENT B0, `(.L_x_10307) ;  /* 0x0000004000007945 */ /* 0x000fe80003800200 */
[----:B------:R-:W-:Y:S05]  /*1ec0*/  @!P5 BRA `(.L_x_10308) ;  /* 0x000000000008d947 */ /* 0x000fea0003800000 */
[----:B---3--:R3:W-:Y:S04]  /*1ed0*/  REDG.E.ADD.F32.FTZ.RN.STRONG.GPU desc[UR16][R82.64+0x100], R119 ;  /* 0x00010077520079a6 */ /* 0x0087e8000c12f310 */
[----:B--2---:R3:W-:Y:S02]  /*1ee0*/  REDG.E.ADD.F32.FTZ.RN.STRONG.GPU desc[UR16][R84.64+0x100], R33 ;  /* 0x00010021540079a6 */ /* 0x0047e4000c12f310 */
.L_x_10308:
[----:B------:R-:W-:Y:S05]  /*1ef0*/  BSYNC.RECONVERGENT B0 ;  /* 0x0000000000007941 */ /* 0x000fea0003800200 */
.L_x_10307:
[----:B--23--:R2:W3:Y:S01]  /*1f00*/  LDS R33, [R23+0x380] ;  /* 0x0003800017217984 */ /* 0x00c4e20000000800 */
[----:B------:R-:W-:Y:S04]  /*1f10*/  BSSY.RECONVERGENT B0, `(.L_x_10309) ;  /* 0x0000004000007945 */ /* 0x000fe80003800200 */
[----:B------:R-:W-:Y:S05]  /*1f20*/  @!P6 BRA `(.L_x_10310) ;  /* 0x000000000008e947 */ /* 0x000fea0003800000 */
[----:B----4-:R4:W-:Y:S04]  /*1f30*/  REDG.E.ADD.F32.FTZ.RN.STRONG.GPU desc[UR16][R82.64+0x180], R87 ;  /* 0x00018057520079a6 */ /* 0x0109e8000c12f310 */
[----:B---3--:R4:W-:Y:S02]  /*1f40*/  REDG.E.ADD.F32.FTZ.RN.STRONG.GPU desc[UR16][R84.64+0x180], R33 ;  /* 0x00018021540079a6 */ /* 0x0089e4000c12f310 */
.L_x_10310:
[----:B------:R-:W-:Y:S05]  /*1f50*/  BSYNC.RECONVERGENT B0 ;  /* 0x0000000000007941 */ /* 0x000fea0003800200 */
.L_x_10309:
[----:B------:R-:W5:Y:S01]  /*1f60*/  SHFL.DOWN P3, R32, R121, 0x1, 0x1f ;  /* 0x08201f0079207f89 */ /* 0x000f620000060000 */
[----:B------:R-:W-:Y:S01]  /*1f70*/  ISETP.NE.AND P4, PT, R26, RZ, PT ;  /* 0x000000ff1a00720c */ /* 0x000fe20003f85270 */
[-C--:B------:R-:W-:Y:S01]  /*1f80*/  FMUL.FTZ R107, R107, R110.reuse ;  /* 0x0000006e6b6b7220 */ /* 0x080fe20000410000 */
[-C--:B------:R-:W-:Y:S01]  /*1f90*/  FMUL.FTZ R108, R108, R115.reuse ;  /* 0x000000736c6c7220 */ /* 0x080fe20000410000 */
[C---:B------:R-:W-:Y:S01]  /*1fa0*/  FMUL.FTZ R110, R104.reuse, R110 ;  /* 0x0000006e686e7220 */ /* 0x040fe20000410000 */
[CC--:B---34-:R-:W-:Y:S01]  /*1fb0*/  FMUL.FTZ R33, R104.reuse, R112.reuse ;  /* 0x0000007068217220 */ /* 0x0d8fe20000410000 */
        /* <DEDUP_REMOVED lines=17> */
[----:B------:R-:W-:Y:S01]  /*20d0*/  FADD.FTZ R45, R114, R45 ;  /* 0x0000002d722d7221 */ /* 0x000fe20000010000 */
[----:B-----5:R-:W-:Y:S01]  /*20e0*/  @P3 FADD R32, R121, R32 ;  /* 0x0000002079203221 */ /* 0x020fe20000000000 */
[----:B------:R-:W-:Y:S01]  /*20f0*/  FADD.FTZ R42, R33, R42 ;  /* 0x0000002a212a7221 */ /* 0x000fe20000010000 */
[----:B------:R-:W-:Y:S01]  /*2100*/  FADD.FTZ R47, R104, R47 ;  /* 0x0000002f682f7221 */ /* 0x000fe20000010000 */
[----:B------:R-:W-:-:S02]  /*2110*/  FADD.FTZ R40, R109, R40 ;  /* 0x000000286d287221 */ /* 0x000fc40000010000 */
[----:B------:R-:W3:Y:S02]  /*2120*/  SHFL.DOWN P3, R35, R32, 0x2, 0x1f ;  /* 0x08401f0020237f89 */ /* 0x000ee40000060000 */
[----:B---3--:R-:W-:-:S05]  /*2130*/  @P3 FADD R35, R32, R35 ;  /* 0x0000002320233221 */ /* 0x008fca0000000000 */
[----:B------:R-:W3:Y:S02]  /*2140*/  SHFL.DOWN P3, R34, R35, 0x4, 0x1f ;  /* 0x08801f0023227f89 */ /* 0x000ee40000060000 */
[----:B---3--:R-:W-:-:S05]  /*2150*/  @P3 FADD R34, R35, R34 ;  /* 0x0000002223223221 */ /* 0x008fca0000000000 */
[----:B------:R-:W3:Y:S02]  /*2160*/  SHFL.DOWN P3, R37, R34, 0x8, 0x1f ;  /* 0x09001f0022257f89 */ /* 0x000ee40000060000 */
[----:B---3--:R-:W-:-:S05]  /*2170*/  @P3 FADD R37, R34, R37 ;  /* 0x0000002522253221 */ /* 0x008fca0000000000 */
[----:B------:R-:W3:Y:S02]  /*2180*/  SHFL.DOWN P3, R36, R37, 0x10, 0x1f ;  /* 0x0a001f0025247f89 */ /* 0x000ee40000060000 */
[----:B---3--:R-:W-:-:S05]  /*2190*/  @P3 FADD R36, R37, R36 ;  /* 0x0000002425243221 */ /* 0x008fca0000000000 */
[----:B------:R3:W-:Y:S01]  /*21a0*/  @!P4 STS [UR5+0x604], R36 ;  /* 0x00060424ff00c988 */ /* 0x0007e20008000805 */
[----:B------:R-:W-:Y:S06]  /*21b0*/  BAR.SYNC.DEFER_BLOCKING 0x0 ;  /* 0x0000000000007b1d */ /* 0x000fec0000010000 */
[----:B------:R-:W-:Y:S05]  /*21c0*/  @P2 BRA `(.L_x_10312) ;  /* 0x0000000000142947 */ /* 0x000fea0003800000 */
[----:B------:R-:W-:Y:S01]  /*21d0*/  ISETP.NE.AND P2, PT, R18, UR12, PT ;  /* 0x0000000c12007c0c */ /* 0x000fe2000bf45270 */
[----:B------:R-:W-:-:S12]  /*21e0*/  ULEA UR6, UR4, UR5, 0x2 ;  /* 0x0000000504067291 */ /* 0x000fd8000f8e10ff */
[----:B------:R-:W3:Y:S02]  /*21f0*/  @P2 LDS R33, [UR6+0x18b8] ;  /* 0x0018b806ff212984 */ /* 0x000ee40008000800 */
[----:B---3--:R-:W-:-:S05]  /*2200*/  @P2 FADD.FTZ R36, R36, R33 ;  /* 0x0000002124242221 */ /* 0x008fca0000010000 */
[----:B------:R4:W-:Y:S02]  /*2210*/  STS [UR6+0x18b8], R36 ;  /* 0x0018b824ff007988 */ /* 0x0009e40008000806 */
.L_x_10312:
[----:B------:R-:W-:Y:S05]  /*2220*/  BSYNC.RECONVERGENT B0 ;  /* 0x0000000000007941 */ /* 0x000fea0003800200 */
.L_x_10311:
[----:B------:R-:W-:-:S04]  /*2230*/  UIADD3 UR4, UPT, UPT, UR4, 0x1, URZ ;  /* 0x0000000104047890 */ /* 0x000fc8000fffe0ff */
[----:B------:R-:W-:-:S09]  /*2240*/  UISETP.GE.AND UP0, UPT, UR4, UR13, UPT ;  /* 0x0000000d0400728c */ /* 0x000fd2000bf06270 */
[----:B------:R-:W-:Y:S05]  /*2250*/  BRA.U !UP0, `(.L_x_10313) ;  /* 0xffffffed087c7547 */ /* 0x000fea000b83ffff */
.L_x_10299:
[----:B------:R-:W5:Y:S01]  /*2260*/  F2F.F16.F32 R28, R89 ;  /* 0x00000059001c7304 */ /* 0x000f620000200800 */
[----:B------:R-:W-:Y:S01]  /*2270*/  BAR.SYNC.DEFER_BLOCKING 0x0 ;  /* 0x0000000000007b1d */ /* 0x000fe20000010000 */
[----:B---34-:R-:W-:Y:S01]  /*2280*/  SHF.L.U32 R36, R30, 0x7, RZ ;  /* 0x000000071e247819 */ /* 0x018fe200000006ff */
[----:B------:R-:W-:Y:S01]  /*2290*/  FADD.FTZ R6, R6, R47 ;  /* 0x0000002f06067221 */ /* 0x000fe20000010000 */
[----:B------:R-:W-:Y:S02]  /*22a0*/  IADD3 R14, P1, PT, R14, -0x100, RZ ;  /* 0xffffff000e0e7810 */ /* 0x000fe40007f3e0ff */
[----:B------:R-:W-:-:S03]  /*22b0*/  SHF.R.S32.HI R37, RZ, 0x1f, R36 ;  /* 0x0000001fff257819 */ /* 0x000fc60000011424 */
[----:B------:R-:W3:Y:S01]  /*22c0*/  LDC.64 R62, c[0x0][0x4f8] ;  /* 0x00013e00ff3e7b82 */ /* 0x000ee20000000a00 */
[----:B------:R-:W-:Y:S01]  /*22d0*/  F2F.F16.F32 R88, R88 ;  /* 0x0000005800587304 */ /* 0x000fe20000200800 */
[----:B------:R-:W4:Y:S01]  /*22e0*/  LDCU.64 UR4, c[0x0][0x500] ;  /* 0x0000a000ff0477ac */ /* 0x000f220008000a00 */
[----:B------:R-:W-:Y:S02]  /*22f0*/  IADD3 R16, P2, PT, R16, -0x100, RZ ;  /* 0xffffff0010107810 */ /* 0x000fe40007f5e0ff */
[----:B------:R-:W-:Y:S02]  /*2300*/  IADD3 R12, P3, PT, R12, -0x100, RZ ;  /* 0xffffff000c0c7810 */ /* 0x000fe40007f7e0ff */
[----:B------:R-:W-:Y:S01]  /*2310*/  IADD3 R10, P4, PT, R10, -0x100, RZ ;  /* 0xffffff000a0a7810 */ /* 0x000fe20007f9e0ff */
[----:B-----5:R-:W-:Y:S01]  /*2320*/  IMAD.WIDE.U32 R28, R28, 0x10000, RZ ;  /* 0x000100001c1c7825 */ /* 0x020fe200078e00ff */
[----:B------:R-:W5:Y:S01]  /*2330*/  F2F.F16.F32 R33, R90 ;  /* 0x0000005a00217304 */ /* 0x000f620000200800 */
[----:B------:R-:W0:Y:S01]  /*2340*/  LDC.64 R64, c[0x0][0x550] ;  /* 0x00015400ff407b82 */ /* 0x000e220000000a00 */
[----:B------:R-:W-:-:S02]  /*2350*/  IADD3 R8, P5, PT, R8, -0x100, RZ ;  /* 0xffffff0008087810 */ /* 0x000fc40007fbe0ff */
[----:B------:R-:W-:Y:S02]  /*2360*/  IADD3.X R15, PT, PT, R15, -0x1, RZ, P1, !PT ;  /* 0xffffffff0f0f7810 */ /* 0x000fe40000ffe4ff */
[----:B------:R-:W-:Y:S02]  /*2370*/  IADD3.X R19, PT, PT, R19, -0x1, RZ, P2, !PT ;  /* 0xffffffff13137810 */ /* 0x000fe400017fe4ff */
[----:B------:R-:W1:Y:S01]  /*2380*/  F2F.F16.F32 R31, R48 ;  /* 0x00000030001f7304 */ /* 0x000e620000200800 */
[----:B------:R-:W-:Y:S02]  /*2390*/  IADD3.X R13, PT, PT, R13, -0x1, RZ, P3, !PT ;  /* 0xffffffff0d0d7810 */ /* 0x000fe40001ffe4ff */
[----:B------:R-:W-:Y:S02]  /*23a0*/  IADD3.X R11, PT, PT, R11, -0x1, RZ, P4, !PT ;  /* 0xffffffff0b0b7810 */ /* 0x000fe400027fe4ff */
[----:B------:R-:W-:Y:S02]  /*23b0*/  IADD3.X R9, PT, PT, R9, -0x1, RZ, P5, !PT ;  /* 0xffffffff09097810 */ /* 0x000fe40002ffe4ff */
[----:B-----5:R-:W-:Y:S01]  /*23c0*/  PRMT R33, R88, 0x5410, R33 ;  /* 0x0000541058217816 */ /* 0x020fe20000000021 */
[----:B------:R5:W2:Y:S03]  /*23d0*/  F2F.F16.F32 R26, R45 ;  /* 0x0000002d001a7304 */ /* 0x000aa60000200800 */
[----:B------:R-:W-:Y:S01]  /*23e0*/  LOP3.LUT R35, R33, R29, RZ, 0xfc, !PT ;  /* 0x0000001d21237212 */ /* 0x000fe200078efcff */
[----:B---3--:R-:W-:Y:S01]  /*23f0*/  IMAD.WIDE.U32 R32, R62, UR18, R36 ;  /* 0x000000123e207c25 */ /* 0x008fe2000f8e0024 */
[----:B-1----:R-:W-:-:S03]  /*2400*/  LOP3.LUT R34, R28, R31, RZ, 0xfc, !PT ;  /* 0x0000001f1c227212 */ /* 0x002fc600078efcff */
[----:B------:R-:W-:Y:S01]  /*2410*/  F2F.F16.F32 R39, R42 ;  /* 0x0000002a00277304 */ /* 0x000fe20000200800 */
[----:B------:R-:W-:Y:S02]  /*2420*/  IMAD R33, R63, UR18, R33 ;  /* 0x000000123f217c24 */ /* 0x000fe4000f8e0221 */
[----:B-----5:R-:W-:Y:S01]  /*2430*/  FADD.FTZ R45, R6, R45 ;  /* 0x0000002d062d7221 */ /* 0x020fe20000010000 */
[----:B------:R-:W1:Y:S01]  /*2440*/  LDC.64 R62, c[0x0][0x518] ;  /* 0x00014600ff3e7b82 */ /* 0x000e620000000a00 */
[----:B------:R4:W-:Y:S01]  /*2450*/  STS.64 [R27], R34 ;  /* 0x000000221b007388 */ /* 0x0009e20000000a00 */
[----:B------:R-:W-:-:S03]  /*2460*/  NOP ;  /* 0x0000000000007918 */ /* 0x000fc60000000000 */
[----:B------:R-:W3:Y:S01]  /*2470*/  LDS.64 R28, [R27] ;  /* 0x000000001b1c7984 */ /* 0x000ee20000000a00 */
[----:B------:R-:W5:Y:S01]  /*2480*/  F2F.F16.F32 R44, R40 ;  /* 0x00000028002c7304 */ /* 0x000f620000200800 */
[----:B------:R-:W-:Y:S01]  /*2490*/  FADD.FTZ R45, R45, R42 ;  /* 0x0000002a2d2d7221 */ /* 0x000fe20000010000 */
[----:B----4-:R-:W-:-:S04]  /*24a0*/  IMAD.WIDE.U32 R34, R0, UR4, R32 ;  /* 0x0000000400227c25 */ /* 0x010fc8000f8e0020 */
[----:B------:R-:W-:Y:S02]  /*24b0*/  FADD.FTZ R6, R45, R40 ;  /* 0x000000282d067221 */ /* 0x000fe40000010000 */
[----:B------:R-:W4:Y:S01]  /*24c0*/  F2F.F16.F32 R31, R47 ;  /* 0x0000002f001f7304 */ /* 0x000f220000200800 */
[----:B------:R-:W-:Y:S01]  /*24d0*/  IMAD R35, R0, UR5, R35 ;  /* 0x0000000500237c24 */ /* 0x000fe2000f8e0223 */
[----:B0-----:R-:W-:Y:S01]  /*24e0*/  LEA R38, P0, R34, R64, 0x1 ;  /* 0x0000004022267211 */ /* 0x001fe200078008ff */
[----:B--2---:R-:W-:Y:S01]  /*24f0*/  IMAD.WIDE.U32 R32, R26, 0x10000, RZ ;  /* 0x000100001a207825 */ /* 0x004fe200078e00ff */
[----:B------:R-:W0:Y:S01]  /*2500*/  LDCU.64 UR4, c[0x0][0x520] ;  /* 0x0000a400ff0477ac */ /* 0x000e220008000a00 */
[----:B-----5:R-:W-:Y:S02]  /*2510*/  PRMT R49, R39, 0x5410, R44 ;  /* 0x0000541027317816 */ /* 0x020fe4000000002c */
[----:B-1----:R-:W-:Y:S01]  /*2520*/  IMAD.WIDE.U32 R36, R62, UR18, R36 ;  /* 0x000000123e247c25 */ /* 0x002fe2000f8e0024 */
[----:B------:R-:W-:-:S02]  /*2530*/  LEA.HI.X R39, R34, R65, R35, 0x1, P0 ;  /* 0x0000004122277211 */ /* 0x000fc400000f0c23 */
[----:B------:R-:W-:Y:S01]  /*2540*/  LOP3.LUT R49, R49, R33, RZ, 0xfc, !PT ;  /* 0x0000002131317212 */ /* 0x000fe200078efcff */
[----:B------:R-:W-:Y:S01]  /*2550*/  IMAD R37, R63, UR18, R37 ;  /* 0x000000123f257c24 */ /* 0x000fe2000f8e0225 */
[----:B----4-:R-:W-:Y:S01]  /*2560*/  LOP3.LUT R48, R32, R31, RZ, 0xfc, !PT ;  /* 0x0000001f20307212 */ /* 0x010fe200078efcff */
[----:B------:R-:W-:Y:S02]  /*2570*/  IMAD.WIDE.U32 R32, R56, 0x8, R38 ;  /* 0x0000000838207825 */ /* 0x000fe400078e0026 */
[----:B------:R-:W1:Y:S02]  /*2580*/  LDC.64 R38, c[0x0][0x560] ;  /* 0x00015800ff267b82 */ /* 0x000e640000000a00 */
[----:B0-----:R-:W-:-:S04]  /*2590*/  IMAD.WIDE.U32 R36, R0, UR4, R36 ;  /* 0x0000000400247c25 */ /* 0x001fc8000f8e0024 */
[----:B------:R-:W-:Y:S01]  /*25a0*/  IMAD R26, R0, UR5, R37 ;  /* 0x00000005001a7c24 */ /* 0x000fe2000f8e0225 */
[----:B---3--:R1:W-:Y:S01]  /*25b0*/  STG.E.64 desc[UR16][R32.64], R28 ;  /* 0x0000001c20007986 */ /* 0x0083e2000c101b10 */
[----:B------:R-:W-:Y:S01]  /*25c0*/  BAR.SYNC.DEFER_BLOCKING 0x0 ;  /* 0x0000000000007b1d */ /* 0x000fe20000010000 */
[----:B-1----:R-:W-:-:S04]  /*25d0*/  LEA R28, P0, R36, R38, 0x1 ;  /* 0x00000026241c7211 */ /* 0x002fc800078008ff */
[----:B------:R-:W-:Y:S02]  /*25e0*/  LEA.HI.X R29, R36, R39, R26, 0x1, P0 ;  /* 0x00000027241d7211 */ /* 0x000fe400000f0c1a */
[----:B------:R-:W-:Y:S02]  /*25f0*/  ISETP.GT.AND P0, PT, R18, 0x1, PT ;  /* 0x000000011200780c */ /* 0x000fe40003f04270 */
[----:B------:R-:W-:Y:S01]  /*2600*/  MOV R18, R30 ;  /* 0x0000001e00127202 */ /* 0x000fe20000000f00 */
[----:B------:R-:W-:Y:S01]  /*2610*/  STS.64 [R27], R48 ;  /* 0x000000301b007388 */ /* 0x000fe20000000a00 */
[----:B------:R-:W-:-:S03]  /*2620*/  NOP ;  /* 0x0000000000007918 */ /* 0x000fc60000000000 */
[----:B------:R0:W1:Y:S02]  /*2630*/  LDS.64 R34, [R27] ;  /* 0x000000001b227984 */ /* 0x0000640000000a00 */
[----:B0-----:R-:W-:-:S05]  /*2640*/  IMAD.WIDE.U32 R26, R56, 0x8, R28 ;  /* 0x00000008381a7825 */ /* 0x001fca00078e001c */
[----:B-1----:R0:W-:Y:S01]  /*2650*/  STG.E.64 desc[UR16][R26.64], R34 ;  /* 0x000000221a007986 */ /* 0x0021e2000c101b10 */
[----:B------:R-:W-:Y:S05]  /*2660*/  @P0 BRA `(.L_x_10314) ;  /* 0xffffffe000f40947 */ /* 0x000fea000383ffff */
.L_x_10298:
        /* <DEDUP_REMOVED lines=10> */
[----:B-----5:R-:W1:Y:S01]  /*2710*/  SHFL.DOWN P1, R3, R4, 0x1, 0x1f ;  /* 0x08201f0004037f89 */ /* 0x020e620000020000 */
[----:B------:R-:W-:Y:S01]  /*2720*/  BSSY.RECONVERGENT B0, `(.L_x_10315) ;  /* 0x0000017000007945 */ /* 0x000fe20003800200 */
[----:B------:R-:W2:Y:S01]  /*2730*/  S2R R9, SR_LANEID ;  /* 0x0000000000097919 */ /* 0x000ea20000000000 */
[----:B-1----:R-:W-:Y:S02]  /*2740*/  @P1 FADD R3, R3, R4 ;  /* 0x0000000403031221 */ /* 0x002fe40000000000 */
[----:B------:R-:W1:Y:S03]  /*2750*/  S2R R4, SR_TID.X ;  /* 0x0000000000047919 */ /* 0x000e660000002100 */
[----:B------:R-:W3:Y:S01]  /*2760*/  SHFL.DOWN P1, R2, R3, 0x2, 0x1f ;  /* 0x08401f0003027f89 */ /* 0x000ee20000020000 */
        /* <DEDUP_REMOVED lines=11> */
[----:B-1----:R-:W-:-:S04]  /*2820*/  ISETP.NE.AND P1, PT, R4, RZ, PT ;  /* 0x000000ff0400720c */ /* 0x002fc80003f25270 */
[----:B------:R1:W-:Y:S01]  /*2830*/  @!P3 STS [R14+0x604], R9 ;  /* 0x000604090e00b388 */ /* 0x0003e20000000800 */
[----:B------:R-:W-:Y:S08]  /*2840*/  BAR.SYNC.DEFER_BLOCKING 0x0 ;  /* 0x0000000000007b1d */ /* 0x000ff00000010000 */
[----:B------:R-:W-:Y:S05]  /*2850*/  @P1 BRA `(.L_x_10316) ;  /* 0x00000000000c1947 */ /* 0x000fea0003800000 */
[----:B------:R-:W-:-:S04]  /*2860*/  LEA R2, P1, R0, R10, 0x2 ;  /* 0x0000000a00027211 */ /* 0x000fc800078210ff */
[----:B------:R-:W-:-:S05]  /*2870*/  LEA.HI.X R3, R0, R11, RZ, 0x2, P1 ;  /* 0x0000000b00037211 */ /* 0x000fca00008f14ff */
[----:B------:R2:W-:Y:S04]  /*2880*/  REDG.E.ADD.F32.FTZ.RN.STRONG.GPU desc[UR16][R2.64], R9 ;  /* 0x00000009020079a6 */ /* 0x0005e8000c12f310 */
.L_x_10316:
[----:B------:R-:W-:Y:S05]  /*2890*/  BSYNC.RECONVERGENT B0 ;  /* 0x0000000000007941 */ /* 0x000fea0003800200 */
.L_x_10315:
[----:B------:R-:W-:Y:S05]  /*28a0*/  @!P0 BRA `(.L_x_10317) ;  /* 0x0000000000688947 */ /* 0x000fea0003800000 */
[----:B------:R-:W-:Y:S06]  /*28b0*/  BAR.SYNC.DEFER_BLOCKING 0x0 ;  /* 0x0000000000007b1d */ /* 0x000fec0000010000 */
[----:B------:R-:W-:Y:S01]  /*28c0*/  BSSY.RECONVERGENT B0, `(.L_x_10317) ;  /* 0x0000018000007945 */ /* 0x000fe20003800200 */
[----:B--2--5:R-:W2:Y:S01]  /*28d0*/  SHFL.DOWN P0, R3, R6, 0x1, 0x1f ;  /* 0x08201f0006037f89 */ /* 0x024ea20000000000 */
[----:B------:R-:W3:Y:S01]  /*28e0*/  S2R R8, SR_LANEID ;  /* 0x0000000000087919 */ /* 0x000ee20000000000 */
[----:B--2---:R-:W-:Y:S02]  /*28f0*/  @P0 FADD R3, R3, R6 ;  /* 0x0000000603030221 */ /* 0x004fe40000000000 */
[----:B------:R-:W2:Y:S03]  /*2900*/  S2R R6, SR_TID.X ;  /* 0x0000000000067919 */ /* 0x000ea60000002100 */
[----:B------:R-:W4:Y:S01]  /*2910*/  SHFL.DOWN P0, R2, R3, 0x2, 0x1f ;  /* 0x08401f0003027f89 */ /* 0x000f220000000000 */
[----:B---3--:R-:W-:-:S13]  /*2920*/  ISETP.NE.AND P1, PT, R8, RZ, PT ;  /* 0x000000ff0800720c */ /* 0x008fda0003f25270 */
[----:B------:R-:W3:Y:S01]  /*2930*/  @!P1 S2R R8, SR_CgaCtaId ;  /* 0x0000000000089919 */ /* 0x000ee20000008800 */
[----:B----4-:R-:W-:Y:S01]  /*2940*/  @P0 FADD R2, R3, R2 ;  /* 0x0000000203020221 */ /* 0x010fe20000000000 */
[----:B------:R-:W-:-:S04]  /*2950*/  @!P1 MOV R3, 0x400 ;  /* 0x0000040000039802 */ /* 0x000fc80000000f00 */
[----:B------:R-:W4:Y:S01]  /*2960*/  SHFL.DOWN P0, R7, R2, 0x4, 0x1f ;  /* 0x08801f0002077f89 */ /* 0x000f220000000000 */
[----:B---3--:R-:W-:Y:S01]  /*2970*/  @!P1 LEA R8, R8, R3, 0x18 ;  /* 0x0000000308089211 */ /* 0x008fe200078ec0ff */
[----:B----4-:R-:W-:-:S05]  /*2980*/  @P0 FADD R7, R2, R7 ;  /* 0x0000000702070221 */ /* 0x010fca0000000000 */
[----:B------:R-:W3:Y:S02]  /*2990*/  SHFL.DOWN P0, R4, R7, 0x8, 0x1f ;  /* 0x09001f0007047f89 */ /* 0x000ee40000000000 */
[----:B---3--:R-:W-:-:S05]  /*29a0*/  @P0 FADD R4, R7, R4 ;  /* 0x0000000407040221 */ /* 0x008fca0000000000 */
[----:B-1----:R-:W1:Y:S02]  /*29b0*/  SHFL.DOWN P0, R9, R4, 0x10, 0x1f ;  /* 0x0a001f0004097f89 */ /* 0x002e640000000000 */
        /* <DEDUP_REMOVED lines=8> */
.L_x_10318:
[----:B------:R-:W-:Y:S05]  /*2a40*/  BSYNC.RECONVERGENT B0 ;  /* 0x0000000000007941 */ /* 0x000fea0003800200 */
.L_x_10317:
[----:B------:R-:W-:Y:S05]  /*2a50*/  @P2 EXIT ;  /* 0x000000000000294d */ /* 0x000fea0003800000 */
[----:B------:R-:W3:Y:S01]  /*2a60*/  S2UR UR5, SR_CgaCtaId ;  /* 0x00000000000579c3 */ /* 0x000ee20000008800 */
[----:B-12---:R-:W-:Y:S01]  /*2a70*/  MOV R9, R15 ;  /* 0x0000000f00097202 */ /* 0x006fe20000000f00 */
[----:B------:R-:W-:Y:S01]  /*2a80*/  UMOV UR4, 0x400 ;  /* 0x0000040000047882 */ /* 0x000fe20000000000 */
[----:B------:R-:W1:Y:S01]  /*2a90*/  LDCU UR6, c[0x0][0x360] ;  /* 0x00006c00ff0677ac */ /* 0x000e620008000800 */
[----:B------:R-:W2:Y:S01]  /*2aa0*/  LDCU.64 UR8, c[0x0][0x4b0] ;  /* 0x00009600ff0877ac */ /* 0x000ea20008000a00 */
[----:B------:R-:W4:Y:S02]  /*2ab0*/  LDCU.64 UR10, c[0x0][0x530] ;  /* 0x0000a600ff0a77ac */ /* 0x000f240008000a00 */
[----:B-1234-:R-:W-:-:S12]  /*2ac0*/  ULEA UR4, UR5, UR4, 0x18 ;  /* 0x0000000405047291 */ /* 0x01efd8000f8ec0ff */
.L_x_10319:
[C---:B------:R-:W-:Y:S02]  /*2ad0*/  LEA R0, R9.reuse, UR4, 0x2 ;  /* 0x0000000409007c11 */ /* 0x040fe4000f8e10ff */
[----:B-----5:R-:W-:Y:S02]  /*2ae0*/  SHF.R.S32.HI R2, RZ, 0x1f, R9 ;  /* 0x0000001fff027819 */ /* 0x020fe40000011409 */
[----:B------:R-:W-:Y:S01]  /*2af0*/  MOV R4, R58 ;  /* 0x0000003a00047202 */ /* 0x000fe20000000f00 */
[----:B-1----:R-:W1:Y:S02]  /*2b00*/  LDS R11, [R0+0x18b8] ;  /* 0x0018b800000b7984 */ /* 0x002e640000000800 */
        /* <DEDUP_REMOVED lines=11> */
.L_x_10320:
        /* <DEDUP_REMOVED lines=12> */
.L_x_10564:


//--------------------- .text._Z25selective_scan_bwd_kernelI32Selective_Scan_bwd_kernel_traitsILi32ELi4ELb1ELb1ELb1ELb0ELb1EN3c104HalfEfEEv12SSMParamsBwd --------------------------
	.section	.text._Z25selective_scan_bwd_kernelI32Selective_Scan_bwd_kernel_traitsILi32ELi4ELb1ELb1ELb1ELb0ELb1EN3c104HalfEfEEv12SSMParamsBwd,"ax",@progbits
	.align	128
        .global         _Z25selective_scan_bwd_kernelI32Selective_Scan_bwd_kernel_traitsILi32ELi4ELb1ELb1ELb1ELb0ELb1EN3c104HalfEfEEv12SSMParamsBwd
        .type           _Z25selective_scan_bwd_kernelI32Selective_Scan_bwd_kernel_traitsILi32ELi4ELb1ELb1ELb1ELb0ELb1EN3c104HalfEfEEv12SSMParamsBwd,@function
        .size           _Z25selective_scan_bwd_kernelI32Selective_Scan_bwd_kernel_traitsILi32ELi4ELb1ELb1ELb1ELb0ELb1EN3c104HalfEfEEv12SSMParamsBwd,(.L_x_10565 - _Z25selective_scan_bwd_kernelI32Selective_Scan_bwd_kernel_traitsILi32ELi4ELb1ELb1ELb1ELb0ELb1EN3c104HalfEfEEv12SSMParamsBwd)
        .other          _Z25selective_scan_bwd_kernelI32Selective_Scan_bwd_kernel_traitsILi32ELi4ELb1ELb1ELb1ELb0ELb1EN3c104HalfEfEEv12SSMParamsBwd,@"STO_CUDA_ENTRY STV_DEFAULT"
_Z25selective_scan_bwd_kernelI32Selective_Scan_bwd_kernel_traitsILi32ELi4ELb1ELb1ELb1ELb0ELb1EN3c104HalfEfEEv12SSMParamsBwd:
.text._Z25selective_scan_bwd_kernelI32Selective_Scan_bwd_kernel_traitsILi32ELi4ELb1ELb1ELb1ELb0ELb1EN3c104HalfEfEEv12SSMParamsBwd:
        /* <DEDUP_REMOVED lines=164> */
.L_x_10338:
[----:B------:R-:W-:Y:S01]  /*0a40*/  BAR.SYNC.DEFER_BLOCKING 0x0 ;  /* 0x0000000000007b1d */ /* 0x000fe20000010000 */
[----:B------:R-:W-:-:S07]  /*0a50*/  IMAD.WIDE.U32 R28, R58, 0x8, R8 ;  /* 0x000000083a1c7825 */ /* 0x000fce00078e0008 */
[----:B0-----:R-:W0:Y:S01]  /*0a60*/  S2UR UR5, SR_CgaCtaId ;  /* 0x00000000000579c3 */ /* 0x001e220000008800 */
[----:B------:R-:W1:Y:S01]  /*0a70*/  S2R R26, SR_LANEID ;  /* 0x00000000001a7919 */ /* 0x000e620000000000 */
[----:B------:R-:W-:Y:S01]  /*0a80*/  UMOV UR4, 0x400 ;  /* 0x0000040000047882 */ /* 0x000fe20000000000 */
[----:B------:R-:W-:-:S04]  /*0a90*/  IMAD.WIDE.U32 R30, R58, 0x8, R10 ;  /* 0x000000083a1e7825 */ /* 0x000fc800078e000a */
[----:B------:R-:W-:Y:S01]  /*0aa0*/  IMAD.WIDE.U32 R36, R58, 0x8, R12 ;  /* 0x000000083a247825 */ /* 0x000fe200078e000c */
[----:B------:R-:W2:Y:S08]  /*0ab0*/  LDC.64 R38, c[0x0][0x410] ;  /* 0x00010400ff267b82 */ /* 0x000eb00000000a00 */
[----:B------:R-:W3:Y:S01]  /*0ac0*/  LDC.64 R40, c[0x0][0x418] ;  /* 0x00010600ff287b82 */ /* 0x000ee20000000a00 */
[----:B------:R-:W4:Y:S01]  /*0ad0*/  LDG.E.64 R28, desc[UR16][R28.64] ;  /* 0x000000101c1c7981 */ /* 0x000f22000c1e1b00 */
[----:B------:R-:W-:Y:S01]  /*0ae0*/  HFMA2 R51, -RZ, RZ, 0, 0 ;  /* 0x00000000ff337431 */ /* 0x000fe200000001ff */
[----:B------:R-:W3:Y:S01]  /*0af0*/  LDCU.64 UR6, c[0x0][0x510] ;  /* 0x0000a200ff0677ac */ /* 0x000ee20008000a00 */
[----:B0-----:R-:W-:-:S04]  /*0b00*/  ULEA UR5, UR5, UR4, 0x18 ;  /* 0x0000000405057291 */ /* 0x001fc8000f8ec0ff */
[----:B------:R-:W0:Y:S01]  /*0b10*/  LDC.64 R42, c[0x0][0x488] ;  /* 0x00012200ff2a7b82 */ /* 0x000e220000000a00 */
[----:B------:R-:W0:Y:S01]  /*0b20*/  LDCU.64 UR8, c[0x0][0x490] ;  /* 0x00009200ff0877ac */ /* 0x000e220008000a00 */
        /* <DEDUP_REMOVED lines=10> */
[----:B------:R-:W2:Y:S04]  /*0bd0*/  LDG.E.64 R30, desc[UR16][R30.64] ;  /* 0x000000101e1e7981 */ /* 0x000ea8000c1e1b00 */
[----:B--2---:R2:W-:Y:S01]  /*0be0*/  STS.64 [R27], R30 ;  /* 0x0000001e1b007388 */ /* 0x0045e20000000a00 */
[----:B------:R-:W-:-:S03]  /*0bf0*/  NOP ;  /* 0x0000000000007918 */ /* 0x000fc60000000000 */
[----:B------:R-:W-:Y:S01]  /*0c00*/  LDS.64 R34, [R27] ;  /* 0x000000001b227984 */ /* 0x000fe20000000a00 */
[----:B------:R-:W-:Y:S06]  /*0c10*/  BAR.SYNC.DEFER_BLOCKING 0x0 ;  /* 0x0000000000007b1d */ /* 0x000fec0000010000 */
[----:B------:R-:W3:Y:S01]  /*0c20*/  LDG.E.64 R36, desc[UR16][R36.64] ;  /* 0x0000001024247981 */ /* 0x000ee2000c1e1b00 */
[----:B----4-:R-:W-:-:S04]  /*0c30*/  IADD3 R28, PT, PT, R18, -0x1, RZ ;  /* 0xffffffff121c7810 */ /* 0x010fc80007ffe0ff */
[----:B------:R-:W-:-:S05]  /*0c40*/  SHF.L.U32 R50, R28, 0x7, RZ ;  /* 0x000000071c327819 */ /* 0x000fca00000006ff */
[----:B--2---:R-:W-:-:S04]  /*0c50*/  IMAD.WIDE.U32 R30, R38, UR18, R50 ;  /* 0x00000012261e7c25 */ /* 0x004fc8000f8e0032 */
[----:B------:R-:W-:Y:S02]  /*0c60*/  IMAD R31, R39, UR18, R31 ;  /* 0x00000012271f7c24 */ /* 0x000fe4000f8e021f */
[----:B---3--:R-:W-:-:S04]  /*0c70*/  IMAD.WIDE.U32 R30, R0, R40, R30 ;  /* 0x00000028001e7225 */ /* 0x008fc800078e001e */
[----:B------:R-:W-:Y:S01]  /*0c80*/  IMAD R29, R0, R41, R31 ;  /* 0x00000029001d7224 */ /* 0x000fe200078e021f */
[----:B0-----:R-:W-:-:S04]  /*0c90*/  LEA R38, P0, R30, R42, 0x1 ;  /* 0x0000002a1e267211 */ /* 0x001fc800078008ff */
[----:B------:R-:W-:-:S03]  /*0ca0*/  LEA.HI.X R39, R30, R43, R29, 0x1, P0 ;  /* 0x0000002b1e277211 */ /* 0x000fc600000f0c1d */
[----:B------:R-:W-:Y:S01]  /*0cb0*/  IMAD.WIDE.U32 R38, R58, 0x8, R38 ;  /* 0x000000083a267825 */ /* 0x000fe200078e0026 */
[----:B------:R1:W-:Y:S01]  /*0cc0*/  STS.64 [R27], R36 ;  /* 0x000000241b007388 */ /* 0x0003e20000000a00 */
[----:B------:R-:W-:-:S03]  /*0cd0*/  NOP ;  /* 0x0000000000007918 */ /* 0x000fc60000000000 */
[----:B------:R-:W0:Y:S01]  /*0ce0*/  LDS.64 R30, [R27] ;  /* 0x000000001b1e7984 */ /* 0x000e220000000a00 */
[----:B------:R-:W-:Y:S06]  /*0cf0*/  BAR.SYNC.DEFER_BLOCKING 0x0 ;  /* 0x0000000000007b1d */ /* 0x000fec0000010000 */
[----:B------:R-:W2:Y:S01]  /*0d00*/  LDG.E.64 R40, desc[UR16][R38.64] ;  /* 0x0000001026287981 */ /* 0x000ea2000c1e1b00 */
[----:B------:R-:W-:-:S04]  /*0d10*/  IMAD.WIDE.U32 R42, R44, UR18, R50 ;  /* 0x000000122c2a7c25 */ /* 0x000fc8000f8e0032 */
[----:B------:R-:W-:Y:S02]  /*0d20*/  IMAD R43, R45, UR18, R43 ;  /* 0x000000122d2b7c24 */ /* 0x000fe4000f8e022b */
[----:B-1----:R-:W-:-:S04]  /*0d30*/  IMAD.WIDE.U32 R36, R0, R46, R42 ;  /* 0x0000002e00247225 */ /* 0x002fc800078e002a */
[----:B------:R-:W-:Y:S01]  /*0d40*/  IMAD R29, R0, R47, R37 ;  /* 0x0000002f001d7224 */ /* 0x000fe200078e0225 */
[----:B------:R-:W-:-:S04]  /*0d50*/  LEA R42, P0, R36, R48, 0x1 ;  /* 0x00000030242a7211 */ /* 0x000fc800078008ff */
[----:B------:R-:W-:-:S03]  /*0d60*/  LEA.HI.X R43, R36, R49, R29, 0x1, P0 ;  /* 0x00000031242b7211 */ /* 0x000fc600000f0c1d */
[----:B------:R-:W-:Y:S01]  /*0d70*/  IMAD.WIDE.U32 R42, R58, 0x8, R42 ;  /* 0x000000083a2a7825 */ /* 0x000fe200078e002a */
[----:B--2---:R-:W-:Y:S01]  /*0d80*/  STS.64 [R27], R40 ;  /* 0x000000281b007388 */ /* 0x004fe20000000a00 */
[----:B------:R-:W-:-:S03]  /*0d90*/  NOP ;  /* 0x0000000000007918 */ /* 0x000fc60000000000 */
[----:B------:R-:W1:Y:S01]  /*0da0*/  LDS.64 R44, [R27] ;  /* 0x000000001b2c7984 */ /* 0x000e620000000a00 */
[----:B------:R-:W-:Y:S06]  /*0db0*/  BAR.SYNC.DEFER_BLOCKING 0x0 ;  /* 0x0000000000007b1d */ /* 0x000fec0000010000 */
[----:B------:R-:W2:Y:S01]  /*0dc0*/  LDG.E.64 R42, desc[UR16][R42.64] ;  /* 0x000000102a2a7981 */ /* 0x000ea2000c1e1b00 */
[--C-:B0-----:R-:W-:Y:S01]  /*0dd0*/  SHF.R.U32.HI R48, RZ, 0x10, R31.reuse ;  /* 0x00000010ff307819 */ /* 0x101fe2000001161f */
[----:B------:R-:W-:Y:S01]  /*0de0*/  HADD2.F32 R49, -RZ, R31.H0_H0 ;  /* 0x2000001fff317230 */ /* 0x000fe20000004100 */
[----:B------:R-:W-:Y:S01]  /*0df0*/  SHF.R.U64 R65, R30, 0x10, R31 ;  /* 0x000000101e417819 */ /* 0x000fe2000000121f */
[----:B------:R-:W-:-:S02]  /*0e00*/  UISETP.NE.U32.AND UP0, UPT, UR8, URZ, UPT ;  /* 0x000000ff0800728c */ /* 0x000fc4000bf05070 */
[----:B------:R-:W-:Y:S02]  /*0e10*/  HADD2.F32 R48, -RZ, R48.H0_H0 ;  /* 0x20000030ff307230 */ /* 0x000fe40000004100 */
[----:B------:R-:W-:Y:S01]  /*0e20*/  UISETP.NE.AND.EX UP0, UPT, UR9, URZ, UPT, UP0 ;  /* 0x000000ff0900728c */ /* 0x000fe2000bf05300 */
[--C-:B-1----:R-:W-:Y:S01]  /*0e30*/  SHF.R.U32.HI R38, RZ, 0x10, R45.reuse ;  /* 0x00000010ff267819 */ /* 0x102fe2000001162d */
[----:B------:R-:W-:Y:S01]  /*0e40*/  HADD2.F32 R29, -RZ, R45.H0_H0 ;  /* 0x2000002dff1d7230 */ /* 0x000fe20000004100 */
[----:B------:R-:W-:Y:S01]  /*0e50*/  SHF.R.U64 R40, R44, 0x10, R45 ;  /* 0x000000102c287819 */ /* 0x000fe2000000122d */
[----:B------:R-:W-:Y:S02]  /*0e60*/  HADD2.F32 R39, -RZ, R44.H0_H0 ;  /* 0x2000002cff277230 */ /* 0x000fe40000004100 */
[----:B------:R-:W-:Y:S02]  /*0e70*/  HADD2.F32 R38, -RZ, R38.H0_H0 ;  /* 0x20000026ff267230 */ /* 0x000fe40000004100 */
[----:B------:R-:W-:Y:S01]  /*0e80*/  FMUL.FTZ R44, R29, -1.4426950216293334961 ;  /* 0xbfb8aa3b1d2c7820 */ /* 0x000fe20000410000 */
[----:B------:R-:W-:-:S02]  /*0e90*/  HADD2.F32 R40, -RZ, R40.H0_H0 ;  /* 0x20000028ff287230 */ /* 0x000fc40000004100 */
[----:B------:R-:W-:-:S03]  /*0ea0*/  FMUL.FTZ R41, R39, -1.4426950216293334961 ;  /* 0xbfb8aa3b27297820 */ /* 0x000fc60000410000 */
[----:B------:R-:W0:Y:S04]  /*0eb0*/  MUFU.EX2 R44, R44 ;  /* 0x0000002c002c7308 */ /* 0x000e280000000800 */
[----:B------:R-:W1:Y:S01]  /*0ec0*/  MUFU.EX2 R41, R41 ;  /* 0x0000002900297308 */ /* 0x000e620000000800 */
[----:B0-----:R-:W-:-:S04]  /*0ed0*/  FADD.FTZ R45, R44, 1 ;  /* 0x3f8000002c2d7421 */ /* 0x001fc80000010000 */
[----:B------:R-:W0:Y:S01]  /*0ee0*/  MUFU.RCP R68, R45 ;  /* 0x0000002d00447308 */ /* 0x000e220000001000 */
[----:B-1----:R-:W-:-:S07]  /*0ef0*/  FADD.FTZ R41, R41, 1 ;  /* 0x3f80000029297421 */ /* 0x002fce0000010000 */
[----:B------:R1:W3:Y:S02]  /*0f00*/  MUFU.RCP R64, R41 ;  /* 0x0000002900407308 */ /* 0x0002e40000001000 */
[----:B-1----:R-:W-:Y:S02]  /*0f10*/  HADD2.F32 R41, -RZ, R30.H0_H0 ;  /* 0x2000001eff297230 */ /* 0x002fe40000004100 */
[----:B0-----:R-:W-:-:S04]  /*0f20*/  FADD.FTZ R46, -R68, 1 ;  /* 0x3f800000442e7421 */ /* 0x001fc80000010100 */
[----:B------:R-:W-:Y:S01]  /*0f30*/  FFMA.FTZ R46, R29, R46, 1 ;  /* 0x3f8000001d2e7423 */ /* 0x000fe2000001002e */
[----:B---3--:R-:W-:-:S04]  /*0f40*/  FADD.FTZ R30, -R64, 1 ;  /* 0x3f800000401e7421 */ /* 0x008fc80000010100 */
[----:B------:R-:W-:Y:S01]  /*0f50*/  FFMA.FTZ R30, R39, R30, 1 ;  /* 0x3f800000271e7423 */ /* 0x000fe2000001001e */
[----:B--2---:R0:W-:Y:S01]  /*0f60*/  STS.64 [R27], R42 ;  /* 0x0000002a1b007388 */ /* 0x0041e20000000a00 */
[----:B------:R-:W-:-:S03]  /*0f70*/  NOP ;  /* 0x0000000000007918 */ /* 0x000fc60000000000 */
[----:B------:R-:W1:Y:S01]  /*0f80*/  LDS.64 R36, [R27] ;  /* 0x000000001b247984 */ /* 0x000e620000000a00 */
[----:B0-----:R-:W-:Y:S01]  /*0f90*/  FMUL.FTZ R42, R38, -1.4426950216293334961 ;  /* 0xbfb8aa3b262a7820 */ /* 0x001fe20000410000 */
[----:B------:R-:W-:-:S05]  /*0fa0*/  FMUL.FTZ R43, R40, -1.4426950216293334961 ;  /* 0xbfb8aa3b282b7820 */ /* 0x000fca0000410000 */
[----:B------:R-:W0:Y:S04]  /*0fb0*/  MUFU.EX2 R42, R42 ;  /* 0x0000002a002a7308 */ /* 0x000e280000000800 */
[----:B------:R-:W2:Y:S01]  /*0fc0*/  MUFU.EX2 R43, R43 ;  /* 0x0000002b002b7308 */ /* 0x000ea20000000800 */
[----:B0-----:R-:W-:-:S04]  /*0fd0*/  FADD.FTZ R47, R42, 1 ;  /* 0x3f8000002a2f7421 */ /* 0x001fc80000010000 */
[----:B------:R-:W0:Y:S01]  /*0fe0*/  MUFU.RCP R69, R47 ;  /* 0x0000002f00457308 */ /* 0x000e220000001000 */
[----:B--2---:R-:W-:Y:S01]  /*0ff0*/  FADD.FTZ R44, R43, 1 ;  /* 0x3f8000002b2c7421 */ /* 0x004fe20000010000 */
[----:B------:R-:W-:-:S06]  /*1000*/  HADD2.F32 R43, -RZ, R65.H0_H0 ;  /* 0x20000041ff2b7230 */ /* 0x000fcc0000004100 */
[----:B------:R2:W3:Y:S01]  /*1010*/  MUFU.RCP R67, R44 ;  /* 0x0000002c00437308 */ /* 0x0004e20000001000 */
[--C-:B-1----:R-:W-:Y:S01]  /*1020*/  SHF.R.U32.HI R70, RZ, 0x10, R37.reuse ;  /* 0x00000010ff467819 */ /* 0x102fe20000011625 */
[----:B------:R-:W-:Y:S01]  /*1030*/  HADD2.F32 R42, -RZ, R37.H0_H0 ;  /* 0x20000025ff2a7230 */ /* 0x000fe20000004100 */
[----:B------:R-:W-:Y:S01]  /*1040*/  SHF.R.U64 R66, R36, 0x10, R37 ;  /* 0x0000001024427819 */ /* 0x000fe20000001225 */
[----:B------:R-:W-:Y:S02]  /*1050*/  HADD2.F32 R65, -RZ, R36.H0_H0 ;  /* 0x20000024ff417230 */ /* 0x000fe40000004100 */
[----:B------:R-:W-:Y:S02]  /*1060*/  HADD2.F32 R70, -RZ, R70.H0_H0 ;  /* 0x20000046ff467230 */ /* 0x000fe40000004100 */
[----:B------:R-:W-:Y:S01]  /*1070*/  FMUL.FTZ R31, R49, R42 ;  /* 0x0000002a311f7220 */ /* 0x000fe20000410000 */
[----:B0-----:R-:W-:Y:S01]  /*1080*/  FADD.FTZ R37, -R69, 1 ;  /* 0x3f80000045257421 */ /* 0x001fe20000010100 */
[----:B------:R-:W-:-:S02]  /*1090*/  HADD2.F32 R66, -RZ, R66.H0_H0 ;  /* 0x20000042ff427230 */ /* 0x000fc40000004100 */
[----:B--2---:R-:W-:Y:S01]  /*10a0*/  FMUL.FTZ R44, R48, R70 ;  /* 0x00000046302c7220 */ /* 0x004fe20000410000 */
[----:B------:R-:W-:Y:S01]  /*10b0*/  FMUL.FTZ R31, R68, R31 ;  /* 0x0000001f441f7220 */ /* 0x000fe20000410000 */
[C---:B------:R-:W-:Y:S01]  /*10c0*/  FFMA.FTZ R37, R38.reuse, R37, 1 ;  /* 0x3f80000026257423 */ /* 0x040fe20000010025 */
[----:B------:R-:W-:Y:S01]  /*10d0*/  FMUL.FTZ R68, R29, R68 ;  /* 0x000000441d447220 */ /* 0x000fe20000410000 */
[----:B------:R-:W-:Y:S01]  /*10e0*/  FMUL.FTZ R44, R69, R44 ;  /* 0x0000002c452c7220 */ /* 0x000fe20000410000 */
[----:B------:R-:W-:Y:S01]  /*10f0*/  FMUL.FTZ R46, R31, R46 ;  /* 0x0000002e1f2e7220 */ /* 0x000fe20000410000 */
[----:B---3--:R-:W-:Y:S01]  /*1100*/  FADD.FTZ R31, -R67, 1 ;  /* 0x3f800000431f7421 */ /* 0x008fe20000010100 */
[----:B------:R-:W-:Y:S01]  /*1110*/  FMUL.FTZ R69, R38, R69 ;  /* 0x0000004526457220 */ /* 0x000fe20000410000 */
[----:B------:R-:W-:Y:S01]  /*1120*/  FMUL.FTZ R45, R44, R37 ;  /* 0x000000252c2d7220 */ /* 0x000fe20000410000 */
[----:B------:R-:W-:Y:S01]  /*1130*/  FMUL.FTZ R44, R43, R66 ;  /* 0x000000422b2c7220 */ /* 0x000fe20000410000 */
[C---:B------:R-:W-:Y:S01]  /*1140*/  FFMA.FTZ R37, R40.reuse, R31, 1 ;  /* 0x3f80000028257423 */ /* 0x040fe2000001001f */
        /* <DEDUP_REMOVED lines=9> */
[----:B------:R-:W0:Y:S01]  /*11e0*/  F2F.F16.F32 R45, R45 ;  /* 0x0000002d002d7304 */ /* 0x000e220000200800 */
[----:B------:R-:W-:-:S07]  /*11f0*/  FMUL.FTZ R43, R43, R40 ;  /* 0x000000282b2b7220 */ /* 0x000fce0000410000 */
[----:B------:R-:W1:Y:S01]  /*1200*/  F2F.F16.F32 R37, R37 ;  /* 0x0000002500257304 */ /* 0x000e620000200800 */
[----:B0-----:R-:W-:-:S07]  /*1210*/  PRMT R47, R46, 0x5410, R45 ;  /* 0x000054102e2f7816 */ /* 0x001fce000000002d */
[----:B------:R0:W2:Y:S01]  /*1220*/  F2F.F16.F32 R71, R44 ;  /* 0x0000002c00477304 */ /* 0x0000a20000200800 */
[----:B-1----:R-:W-:Y:S01]  /*1230*/  IMAD.WIDE.U32 R30, R37, 0x10000, RZ ;  /* 0x00010000251e7825 */ /* 0x002fe200078e00ff */
[----:B------:R-:W-:Y:S03]  /*1240*/  BAR.SYNC.DEFER_BLOCKING 0x0 ;  /* 0x0000000000007b1d */ /* 0x000fe60000010000 */
[----:B0-----:R-:W-:Y:S01]  /*1250*/  IMAD.WIDE.U32 R44, R72, UR18, R50 ;  /* 0x00000012482c7c25 */ /* 0x001fe2000f8e0032 */
[----:B------:R-:W-:Y:S02]  /*1260*/  LOP3.LUT R47, R47, R31, RZ, 0xfc, !PT ;  /* 0x0000001f2f2f7212 */ /* 0x000fe400078efcff */
[----:B--2---:R-:W-:Y:S01]  /*1270*/  LOP3.LUT R46, R30, R71, RZ, 0xfc, !PT ;  /* 0x000000471e2e7212 */ /* 0x004fe200078efcff */
[----:B------:R-:W-:Y:S01]  /*1280*/  IMAD R45, R73, UR18, R45 ;  /* 0x00000012492d7c24 */ /* 0x000fe2000f8e022d */
[----:B------:R-:W0:Y:S01]  /*1290*/  LDC.64 R30, c[0x0][0x558] ;  /* 0x00015600ff1e7b82 */ /* 0x000e220000000a00 */
[----:B------:R-:W-:-:S04]  /*12a0*/  IMAD.WIDE.U32 R44, R0, UR6, R44 ;  /* 0x00000006002c7c25 */ /* 0x000fc8000f8e002c */
[----:B------:R-:W-:Y:S01]  /*12b0*/  IMAD R45, R0, UR7, R45 ;  /* 0x00000007002d7c24 */ /* 0x000fe2000f8e022d */
[----:B------:R-:W-:Y:S01]  /*12c0*/  STS.64 [R27], R46 ;  /* 0x0000002e1b007388 */ /* 0x000fe20000000a00 */
[----:B------:R-:W-:-:S03]  /*12d0*/  NOP ;  /* 0x0000000000007918 */ /* 0x000fc60000000000 */
[----:B------:R-:W1:Y:S01]  /*12e0*/  LDS.64 R36, [R27] ;  /* 0x000000001b247984 */ /* 0x000e620000000a00 */
[----:B0-----:R-:W-:-:S04]  /*12f0*/  LEA R30, P0, R44, R30, 0x1 ;  /* 0x0000001e2c1e7211 */ /* 0x001fc800078008ff */
[----:B------:R-:W-:-:S03]  /*1300*/  LEA.HI.X R31, R44, R31, R45, 0x1, P0 ;  /* 0x0000001f2c1f7211 */ /* 0x000fc600000f0c2d */
[----:B------:R-:W-:-:S04]  /*1310*/  IMAD.WIDE.U32 R38, R58, 0x8, R30 ;  /* 0x000000083a267825 */ /* 0x000fc800078e001e */
[----:B------:R-:W-:Y:S01]  /*1320*/  FMUL.FTZ R31, R41, R64 ;  /* 0x00000040291f7220 */ /* 0x000fe20000410000 */
[----:B------:R-:W-:Y:S01]  /*1330*/  FMUL.FTZ R41, R48, R69 ;  /* 0x0000004530297220 */ /* 0x000fe20000410000 */
        /* <DEDUP_REMOVED lines=9> */
[----:B------:R-:W-:Y:S02]  /*13d0*/  F2F.F16.F32 R42, R42 ;  /* 0x0000002a002a7304 */ /* 0x000fe40000200800 */
[----:B------:R-:W2:Y:S01]  /*13e0*/  LDC.64 R48, c[0x0][0x438] ;  /* 0x00010e00ff307b82 */ /* 0x000ea20000000a00 */
[----:B0-----:R-:W-:-:S05]  /*13f0*/  IMAD.WIDE.U32 R36, R36, 0x10000, RZ ;  /* 0x0001000024247825 */ /* 0x001fca00078e00ff */
[----:B------:R-:W0:Y:S08]  /*1400*/  F2F.F16.F32 R69, R69 ;  /* 0x0000004500457304 */ /* 0x000e300000200800 */
[----:B------:R-:W3:Y:S01]  /*1410*/  F2F.F16.F32 R39, R64 ;  /* 0x0000004000277304 */ /* 0x000ee20000200800 */
[----:B0-----:R-:W-:-:S04]  /*1420*/  PRMT R45, R42, 0x5410, R69 ;  /* 0x000054102a2d7816 */ /* 0x001fc80000000045 */
[----:B------:R-:W-:Y:S02]  /*1430*/  LOP3.LUT R45, R45, R37, RZ, 0xfc, !PT ;  /* 0x000000252d2d7212 */ /* 0x000fe400078efcff */
[----:B---3--:R-:W-:Y:S01]  /*1440*/  LOP3.LUT R44, R36, R39, RZ, 0xfc, !PT ;  /* 0x00000027242c7212 */ /* 0x008fe200078efcff */
[----:B-1----:R-:W-:-:S04]  /*1450*/  IMAD.WIDE.U32 R38, R46, UR18, R50 ;  /* 0x000000122e267c25 */ /* 0x002fc8000f8e0032 */
[----:B------:R-:W-:Y:S01]  /*1460*/  STS.64 [R27], R44 ;  /* 0x0000002c1b007388 */ /* 0x000fe20000000a00 */
[----:B------:R-:W-:-:S03]  /*1470*/  NOP ;  /* 0x0000000000007918 */ /* 0x000fc60000000000 */
[----:B------:R-:W0:Y:S01]  /*1480*/  LDS.64 R36, [R27] ;  /* 0x000000001b247984 */ /* 0x000e220000000a00 */
[----:B------:R-:W-:Y:S02]  /*1490*/  IMAD R39, R47, UR18, R39 ;  /* 0x000000122f277c24 */ /* 0x000fe4000f8e0227 */
[----:B--2---:R-:W-:-:S04]  /*14a0*/  IMAD.WIDE.U32 R38, R0, R48, R38 ;  /* 0x0000003000267225 */ /* 0x004fc800078e0026 */
[----:B------:R-:W-:Y:S01]  /*14b0*/  IMAD R39, R0, R49, R39 ;  /* 0x0000003100277224 */ /* 0x000fe200078e0227 */
[----:B------:R-:W-:-:S04]  /*14c0*/  LEA R46, P0, R38, UR8, 0x1 ;  /* 0x00000008262e7c11 */ /* 0x000fc8000f8008ff */
[----:B------:R-:W-:-:S03]  /*14d0*/  LEA.HI.X R47, R38, UR9, R39, 0x1, P0 ;  /* 0x00000009262f7c11 */ /* 0x000fc600080f0c27 */
[----:B------:R-:W-:-:S05]  /*14e0*/  IMAD.WIDE.U32 R38, R58, 0x8, R46 ;  /* 0x000000083a267825 */ /* 0x000fca00078e002e */
[----:B0-----:R1:W-:Y:S02]  /*14f0*/  STG.E.64 desc[UR16][R38.64], R36 ;  /* 0x0000002426007986 */ /* 0x0013e4000c101b10 */
.L_x_10322:
[----:B------:R-:W-:Y:S01]  /*1500*/  BAR.SYNC.DEFER_BLOCKING 0x0 ;  /* 0x0000000000007b1d */ /* 0x000fe20000010000 */
[--C-:B------:R-:W-:Y:S01]  /*1510*/  SHF.R.U64 R48, R32, 0x10, R33.reuse ;  /* 0x0000001020307819 */ /* 0x100fe20000001221 */
[----:B------:R-:W-:Y:S01]  /*1520*/  HADD2.F32 R30, -RZ, R32.H0_H0 ;  /* 0x20000020ff1e7230 */ /* 0x000fe20000004100 */
[----:B------:R-:W-:Y:S01]  /*1530*/  SHF.R.U32.HI R88, RZ, 0x10, R33 ;  /* 0x00000010ff587819 */ /* 0x000fe20000011621 */
[----:B------:R-:W-:Y:S01]  /*1540*/  HADD2.F32 R40, -RZ, R33.H0_H0 ;  /* 0x20000021ff287230 */ /* 0x000fe20000004100 */
[--C-:B------:R-:W-:Y:S01]  /*1550*/  SHF.R.U32.HI R33, RZ, 0x10, R35.reuse ;  /* 0x00000010ff217819 */ /* 0x100fe20000011623 */
[----:B------:R-:W-:Y:S02]  /*1560*/  HADD2.F32 R48, -RZ, R48.H0_H0 ;  /* 0x20000030ff307230 */ /* 0x000fe40000004100 */
[----:B01----:R-:W-:Y:S01]  /*1570*/  FFMA.FTZ R38, R31, R30, R4 ;  /* 0x0000001e1f267223 */ /* 0x003fe20000010004 */
[----:B------:R-:W-:Y:S01]  /*1580*/  UISETP.GE.AND UP0, UPT, UR4, 0x1, UPT ;  /* 0x000000010400788c */ /* 0x000fe2000bf06270 */
[----:B------:R-:W-:Y:S01]  /*1590*/  SHF.R.U64 R32, R34, 0x10, R35 ;  /* 0x0000001022207819 */ /* 0x000fe20000001223 */
[----:B------:R-:W-:-:S02]  /*15a0*/  HADD2.F32 R4, -RZ, R33.H0_H0 ;  /* 0x20000021ff047230 */ /* 0x000fc40000004100 */
[----:B------:R-:W-:Y:S01]  /*15b0*/  FFMA.FTZ R38, R43, R48, R38 ;  /* 0x000000302b267223 */ /* 0x000fe20000010026 */
[----:B------:R-:W-:Y:S01]  /*15c0*/  HADD2.F32 R34, -RZ, R34.H0_H0 ;  /* 0x20000022ff227230 */ /* 0x000fe20000004100 */
[----:B------:R-:W-:Y:S01]  /*15d0*/  CS2R R44, SRZ ;  /* 0x00000000002c7805 */ /* 0x000fe2000001ff00 */
[----:B------:R-:W-:Y:S02]  /*15e0*/  HADD2.F32 R36, -RZ, R35.H0_H0 ;  /* 0x20000023ff247230 */ /* 0x000fe40000004100 */
[----:B------:R-:W-:Y:S01]  /*15f0*/  FFMA.FTZ R38, R29, R40, R38 ;  /* 0x000000281d267223 */ /* 0x000fe20000010026 */
[----:B------:R-:W-:Y:S02]  /*1600*/  HADD2.F32 R88, -RZ, R88.H0_H0 ;  /* 0x20000058ff587230 */ /* 0x000fe40000004100 */
[--C-:B-----5:R-:W-:Y:S01]  /*1610*/  FADD.FTZ R93, R4, R3.reuse ;  /* 0x00000003045d7221 */ /* 0x120fe20000010000 */
[----:B------:R-:W-:Y:S01]  /*1620*/  HADD2.F32 R32, -RZ, R32.H0_H0 ;  /* 0x20000020ff207230 */ /* 0x000fe20000004100 */
[----:B------:R-:W-:Y:S01]  /*1630*/  MOV R42, RZ ;  /* 0x000000ff002a7202 */ /* 0x000fe20000000f00 */
[--C-:B------:R-:W-:Y:S01]  /*1640*/  FADD.FTZ R47, R34, R3.reuse ;  /* 0x00000003222f7221 */ /* 0x100fe20000010000 */
[----:B------:R-:W-:Y:S01]  /*1650*/  MOV R46, RZ ;  /* 0x000000ff002e7202 */ /* 0x000fe20000000f00 */
[--C-:B------:R-:W-:Y:S01]  /*1660*/  FADD.FTZ R49, R36, R3.reuse ;  /* 0x0000000324317221 */ /* 0x100fe20000010000 */
[----:B------:R-:W-:Y:S01]  /*1670*/  FADD.FTZ R89, R32, R3 ;  /* 0x0000000320597221 */ /* 0x000fe20000010000 */
[-C--:B------:R-:W-:Y:S01]  /*1680*/  FMUL.FTZ R92, R31, R2.reuse ;  /* 0x000000021f5c7220 */ /* 0x080fe20000410000 */
        /* <DEDUP_REMOVED lines=17> */
[----:B------:R-:W-:Y:S01]  /*17a0*/  IMAD.WIDE.U32 R80, R58, 0x8, R14 ;  /* 0x000000083a507825 */ /* 0x000fe200078e000e */
[----:B------:R-:W-:Y:S01]  /*17b0*/  IADD3 R78, P3, PT, R50, R52, RZ ;  /* 0x00000034324e7210 */ /* 0x000fe20007f7e0ff */
[----:B------:R-:W2:Y:S01]  /*17c0*/  LDCU UR12, c[0x0][0x394] ;  /* 0x00007280ff0c77ac */ /* 0x000ea20008000800 */
[----:B------:R-:W-:Y:S01]  /*17d0*/  ISETP.NE.AND P1, PT, R58, RZ, PT ;  /* 0x000000ff3a00720c */ /* 0x000fe20003f25270 */
[----:B------:R-:W3:Y:S01]  /*17e0*/  LDC.64 R70, c[0x0][0x3a8] ;  /* 0x0000ea00ff467b82 */ /* 0x000ee20000000a00 */
[----:B------:R-:W-:Y:S01]  /*17f0*/  IADD3 R95, PT, PT, R18, -0x2, RZ ;  /* 0xfffffffe125f7810 */ /* 0x000fe20007ffe0ff */
[----:B------:R-:W-:Y:S01]  /*1800*/  IMAD.WIDE.U32 R82, R58, 0x8, R32 ;  /* 0x000000083a527825 */ /* 0x000fe200078e0020 */
[----:B------:R-:W-:Y:S01]  /*1810*/  IADD3 R97, PT, PT, R50, R58, RZ ;  /* 0x0000003a32617210 */ /* 0x000fe20007ffe0ff */
[----:B------:R-:W4:Y:S01]  /*1820*/  LDCU UR13, c[0x0][0x38c] ;  /* 0x00007180ff0d77ac */ /* 0x000f220008000800 */
[----:B------:R-:W-:-:S02]  /*1830*/  MOV R45, RZ ;  /* 0x000000ff002d7202 */ /* 0x000fc40000000f00 */
[----:B------:R-:W-:Y:S01]  /*1840*/  ISETP.EQ.AND P0, PT, R58, RZ, P0 ;  /* 0x000000ff3a00720c */ /* 0x000fe20000702270 */
[----:B------:R-:W0:Y:S01]  /*1850*/  LDC.64 R72, c[0x0][0x3e0] ;  /* 0x0000f800ff487b82 */ /* 0x000e220000000a00 */
[----:B------:R-:W-:Y:S01]  /*1860*/  LOP3.LUT R103, R103, 0x100, RZ, 0xc0, !PT ;  /* 0x0000010067677812 */ /* 0x000fe200078ec0ff */
[----:B------:R-:W0:Y:S01]  /*1870*/  LDCU UR7, c[0x0][0x388] ;  /* 0x00007100ff0777ac */ /* 0x000e220008000800 */
[----:B------:R-:W-:Y:S02]  /*1880*/  LOP3.LUT R104, R104, 0x100, RZ, 0xc0, !PT ;  /* 0x0000010068687812 */ /* 0x000fe400078ec0ff */
[----:B------:R-:W-:Y:S01]  /*1890*/  IADD3.X R65, PT, PT, RZ, R24, RZ, P2, !PT ;  /* 0x00000018ff417210 */ /* 0x000fe200017fe4ff */
[----:B------:R-:W0:Y:S01]  /*18a0*/  LDCU.64 UR8, c[0x0][0x538] ;  /* 0x0000a700ff0877ac */ /* 0x000e220008000a00 */
[----:B------:R-:W-:Y:S01]  /*18b0*/  IADD3.X R79, PT, PT, RZ, R25, RZ, P3, !PT ;  /* 0x00000019ff4f7210 */ /* 0x000fe20001ffe4ff */
[----:B------:R-:W0:Y:S01]  /*18c0*/  LDC.64 R74, c[0x0][0x4d0] ;  /* 0x00013400ff4a7b82 */ /* 0x000e220000000a00 */
[----:B------:R-:W0:Y:S01]  /*18d0*/  LDCU.64 UR10, c[0x0][0x540] ;  /* 0x0000a800ff0a77ac */ /* 0x000e220008000a00 */
[----:B------:R-:W-:-:S06]  /*18e0*/  UMOV UR4, URZ ;  /* 0x000000ff00047c82 */ /* 0x000fcc0008000000 */
[----:B--2-4-:R-:W0:Y:S02]  /*18f0*/  LDC.64 R76, c[0x0][0x4f0] ;  /* 0x00013c00ff4c7b82 */ /* 0x014e240000000a00 */
.L_x_10337:
[----:B0-----:R-:W-:-:S04]  /*1900*/  IMAD.WIDE.U32 R34, R66, UR4, RZ ;  /* 0x0000000442227c25 */ /* 0x001fc8000f8e00ff */
[----:B------:R-:W-:Y:S01]  /*1910*/  IMAD R33, R67, UR4, R35 ;  /* 0x0000000443217c24 */ /* 0x000fe2000f8e0223 */
[----:B------:R-:W-:-:S04]  /*1920*/  LEA R32, P2, R34, R80, 0x1 ;  /* 0x0000005022207211 */ /* 0x000fc800078408ff */
[----:B------:R-:W-:-:S06]  /*1930*/  LEA.HI.X R33, R34, R81, R33, 0x1, P2 ;  /* 0x0000005122217211 */ /* 0x000fcc00010f0c21 */
[----:B--2---:R-:W2:Y:S01]  /*1940*/  LDG.E.64 R32, desc[UR16][R32.64] ;  /* 0x0000001020207981 */ /* 0x004ea2000c1e1b00 */
[----:B----4-:R-:W-:Y:S01]  /*1950*/  MOV R36, R54 ;  /* 0x0000003600247202 */ /* 0x010fe20000000f00 */
[----:B------:R-:W-:Y:S01]  /*1960*/  IMAD.WIDE.U32 R34, R72, UR4, RZ ;  /* 0x0000000448227c25 */ /* 0x000fe2000f8e00ff */
[----:B------:R-:W-:-:S03]  /*1970*/  MOV R37, R7 ;  /* 0x0000000700257202 */ /* 0x000fc60000000f00 */
[----:B------:R-:W-:Y:S01]  /*1980*/  IMAD R35, R73, UR4, R35 ;  /* 0x0000000449237c24 */ /* 0x000fe2000f8e0223 */
[----:B------:R-:W-:Y:S01]  /*1990*/  LEA R38, P3, R34, R82, 0x1 ;  /* 0x0000005222267211 */ /* 0x000fe200078608ff */
[----:B---3--:R-:W-:-:S03]  /*19a0*/  IMAD.WIDE.U32 R36, R70, UR4, R36 ;  /* 0x0000000446247c25 */ /* 0x008fc6000f8e0024 */
[----:B------:R-:W-:Y:S01]  /*19b0*/  LEA.HI.X R39, R34, R83, R35, 0x1, P3 ;  /* 0x0000005322277211 */ /* 0x000fe200018f0c23 */
[----:B------:R-:W-:Y:S01]  /*19c0*/  IMAD R37, R71, UR4, R37 ;  /* 0x0000000447257c24 */ /* 0x000fe2000f8e0225 */
[----:B-1----:R-:W-:-:S04]  /*19d0*/  LEA R84, P2, R36, R68, 0x2 ;  /* 0x0000004424547211 */ /* 0x002fc800078410ff */
[----:B------:R-:W-:-:S05]  /*19e0*/  LEA.HI.X R85, R36, R69, R37, 0x2, P2 ;  /* 0x0000004524557211 */ /* 0x000fca00010f1425 */
[----:B------:R-:W3:Y:S04]  /*19f0*/  LDG.E R106, desc[UR16][R84.64] ;  /* 0x00000010546a7981 */ /* 0x000ee8000c1e1900 */
[----:B--2---:R0:W-:Y:S01]  /*1a00*/  STS.64 [R27], R32 ;  /* 0x000000201b007388 */ /* 0x0041e20000000a00 */
[----:B------:R-:W-:-:S03]  /*1a10*/  NOP ;  /* 0x0000000000007918 */ /* 0x000fc60000000000 */
[----:B------:R-:W2:Y:S01]  /*1a20*/  LDG.E.64 R38, desc[UR16][R38.64] ;  /* 0x0000001026267981 */ /* 0x000ea2000c1e1b00 */
[----:B------:R-:W-:Y:S01]  /*1a30*/  IADD3 R108, PT, PT, R103, UR4, RZ ;  /* 0x00000004676c7c10 */ /* 0x000fe2000fffe0ff */
[----:B------:R-:W-:Y:S02]  /*1a40*/  BSSY.RECONVERGENT B0, `(.L_x_10324) ;  /* 0x000002c000007945 */ /* 0x000fe40003800200 */
[----:B------:R-:W1:Y:S01]  /*1a50*/  LDS.64 R34, [R27] ;  /* 0x000000001b227984 */ /* 0x000e620000000a00 */
[----:B------:R-:W-:Y:S02]  /*1a60*/  SEL R108, R108, R21, !P1 ;  /* 0x000000156c6c7207 */ /* 0x000fe40004800000 */
[----:B------:R-:W-:Y:S02]  /*1a70*/  ISETP.NE.AND P1, PT, R58, 0x1f, PT ;  /* 0x0000001f3a00780c */ /* 0x000fe40003f25270 */
[----:B0-----:R-:W-:Y:S01]  /*1a80*/  LEA R33, R108, UR5, 0x2 ;  /* 0x000000056c217c11 */ /* 0x001fe2000f8e10ff */
[----:B---3--:R-:W-:-:S04]  /*1a90*/  FMUL.FTZ R86, R106, 1.4426950216293334961 ;  /* 0x3fb8aa3b6a567820 */ /* 0x008fc80000410000 */
[-C--:B------:R-:W-:Y:S01]  /*1aa0*/  FMUL.FTZ R90, R47, R86.reuse ;  /* 0x000000562f5a7220 */ /* 0x080fe20000410000 */
[-C--:B------:R-:W-:Y:S01]  /*1ab0*/  FMUL.FTZ R114, R49, R86.reuse ;  /* 0x0000005631727220 */ /* 0x080fe20000410000 */
[-C--:B------:R-:W-:Y:S01]  /*1ac0*/  FMUL.FTZ R113, R93, R86.reuse ;  /* 0x000000565d717220 */ /* 0x080fe20000410000 */
[----:B------:R-:W-:-:S03]  /*1ad0*/  FMUL.FTZ R32, R89, R86 ;  /* 0x0000005659207220 */ /* 0x000fc60000410000 */
[----:B------:R-:W0:Y:S04]  /*1ae0*/  MUFU.EX2 R90, R90 ;  /* 0x0000005a005a7308 */ /* 0x000e280000000800 */
[----:B------:R-:W3:Y:S04]  /*1af0*/  MUFU.EX2 R114, R114 ;  /* 0x0000007200727308 */ /* 0x000ee80000000800 */
[----:B------:R-:W4:Y:S01]  /*1b00*/  MUFU.EX2 R113, R113 ;  /* 0x0000007100717308 */ /* 0x000f220000000800 */
[--C-:B-1----:R-:W-:Y:S02]  /*1b10*/  HADD2.F32 R108, -RZ, R34.reuse.H0_H0 ;  /* 0x20000022ff6c7230 */ /* 0x102fe40000004100 */
[----:B------:R-:W-:-:S02]  /*1b20*/  HADD2.F32 R107, -RZ, R34.H1_H1 ;  /* 0x30000022ff6b7230 */ /* 0x000fc40000004100 */
[--C-:B------:R-:W-:Y:S02]  /*1b30*/  HADD2.F32 R110, -RZ, R35.reuse.H0_H0 ;  /* 0x20000023ff6e7230 */ /* 0x100fe40000004100 */
[----:B------:R-:W-:Y:S01]  /*1b40*/  FMUL.FTZ R105, R99, R108 ;  /* 0x0000006c63697220 */ /* 0x000fe20000410000 */
[----:B------:R-:W-:Y:S02]  /*1b50*/  HADD2.F32 R109, -RZ, R35.H1_H1 ;  /* 0x30000023ff6d7230 */ /* 0x000fe40000004100 */
[----:B------:R-:W-:Y:S01]  /*1b60*/  FMUL.FTZ R116, R100, R107 ;  /* 0x0000006b64747220 */ /* 0x000fe20000410000 */
[----:B------:R-:W-:Y:S01]  /*1b70*/  FMUL.FTZ R115, R101, R110 ;  /* 0x0000006e65737220 */ /* 0x000fe20000410000 */
[----:B--2---:R1:W-:Y:S01]  /*1b80*/  STS.64 [R27+0x100], R38 ;  /* 0x000100261b007388 */ /* 0x0043e20000000a00 */
[----:B------:R-:W-:-:S03]  /*1b90*/  NOP ;  /* 0x0000000000007918 */ /* 0x000fc60000000000 */
[----:B------:R-:W2:Y:S04]  /*1ba0*/  LDS.64 R36, [R27+0x100] ;  /* 0x000100001b247984 */ /* 0x000ea80000000a00 */
[----:B0-----:R0:W-:Y:S01]  /*1bb0*/  STS [R33+0x838], R90 ;  /* 0x0008385a21007388 */ /* 0x0011e20000000800 */
[----:B-1----:R1:W0:Y:S01]  /*1bc0*/  MUFU.EX2 R39, R32 ;  /* 0x0000002000277308 */ /* 0x0022220000000800 */
[----:B------:R-:W-:Y:S01]  /*1bd0*/  FMUL.FTZ R38, R102, R109 ;  /* 0x0000006d66267220 */ /* 0x000fe20000410000 */
[--C-:B--2---:R-:W-:Y:S02]  /*1be0*/  HADD2.F32 R118, -RZ, R36.reuse.H0_H0 ;  /* 0x20000024ff767230 */ /* 0x104fe40000004100 */
[----:B------:R-:W-:Y:S02]  /*1bf0*/  HADD2.F32 R36, -RZ, R36.H1_H1 ;  /* 0x30000024ff247230 */ /* 0x000fe40000004100 */
[----:B------:R-:W-:-:S02]  /*1c00*/  HADD2.F32 R120, -RZ, R37.H0_H0 ;  /* 0x20000025ff787230 */ /* 0x000fc40000004100 */
[----:B------:R-:W-:Y:S01]  /*1c10*/  FMUL.FTZ R118, R31, R118 ;  /* 0x000000761f767220 */ /* 0x000fe20000410000 */
[----:B-1----:R-:W-:Y:S02]  /*1c20*/  HADD2.F32 R32, -RZ, R37.H1_H1 ;  /* 0x30000025ff207230 */ /* 0x002fe40000004100 */
[----:B------:R-:W-:Y:S01]  /*1c30*/  FMUL.FTZ R117, R43, R36 ;  /* 0x000000242b757220 */ /* 0x000fe20000410000 */
[----:B------:R-:W-:Y:S02]  /*1c40*/  FMUL.FTZ R120, R29, R120 ;  /* 0x000000781d787220 */ /* 0x000fe40000410000 */
        /* <DEDUP_REMOVED lines=10> */
.L_x_10325:
[----:B------:R0:W1:Y:S02]  /*1cf0*/  LDS R112, [R22+0x103c] ;  /* 0x00103c0016707984 */ /* 0x0000640000000800 */
.L_x_10326:
[----:B------:R-:W-:Y:S05]  /*1d00*/  BSYNC.RECONVERGENT B0 ;  /* 0x0000000000007941 */ /* 0x000fea0003800200 */
.L_x_10324:
[----:B--2---:R-:W2:Y:S01]  /*1d10*/  @P0 LDC R32, c[0x0][0x38c] ;  /* 0x0000e300ff200b82 */ /* 0x004ea20000000800 */
[----:B------:R-:W-:Y:S01]  /*1d20*/  MOV R91, RZ ;  /* 0x000000ff005b7202 */ /* 0x000fe20000000f00 */
[----:B--2---:R-:W-:-:S04]  /*1d30*/  @P0 IMAD R33, R95, R32, UR4 ;  /* 0x000000045f210e24 */ /* 0x004fc8000f8e0220 */
[----:B------:R-:W-:-:S05]  /*1d40*/  @P0 IMAD.WIDE R32, R33, 0x8, R62 ;  /* 0x0000000821200825 */ /* 0x000fca00078e023e */
[----:B------:R2:W4:Y:S01]  /*1d50*/  @P0 LDG.E R91, desc[UR16][R32.64+0x4] ;  /* 0x00000410205b0981 */ /* 0x000522000c1e1900 */
        /* <DEDUP_REMOVED lines=20> */
[----:B------:R-:W-:Y:S01]  /*1ea0*/  BSSY.RECONVERGENT B0, `(.L_x_10327) ;  /* 0x0000084000007945 */ /* 0x000fe20003800200 */
[----:B------:R-:W5:Y:S01]  /*1eb0*/  SHFL.UP PT, R32, R35, 0x1, RZ ;  /* 0x0420000023207989 */ /* 0x000f6200000e00ff */
[----:B-1----:R-:W-:Y:S01]  /*1ec0*/  ULEA UR5, UR6, UR5, 0x18 ;  /* 0x0000000506057291 */ /* 0x002fe2000f8ec0ff */
[----:B--2---:R-:W-:-:S03]  /*1ed0*/  @P1 FMUL.FTZ R33, R84, R111 ;  /* 0x0000006f54211220 */ /* 0x004fc60000410000 */
[----:B------:R-:W-:Y:S01]  /*1ee0*/  ULEA UR6, UR4, UR5, 0x3 ;  /* 0x0000000504067291 */ /* 0x000fe2000f8e18ff */
[----:B---3--:R-:W-:Y:S01]  /*1ef0*/  @P1 FFMA.FTZ R122, R111, R34, R122 ;  /* 0x000000226f7a1223 */ /* 0x008fe2000001007a */
[----:B------:R-:W-:Y:S02]  /*1f00*/  @P1 MOV R111, R33 ;  /* 0x00000021006f1202 */ /* 0x000fe40000000f00 */
[----:B------:R-:W-:Y:S01]  /*1f10*/  ISETP.GE.AND P1, PT, R26, 0x1, PT ;  /* 0x000000011a00780c */ /* 0x000fe20003f26270 */
[----:B-----5:R-:W-:Y:S01]  /*1f20*/  FFMA.FTZ R32, R124, R32, R35 ;  /* 0x000000207c207223 */ /* 0x020fe20000010023 */
[----:B------:R-:W1:Y:S04]  /*1f30*/  SHFL.UP PT, R33, R124, 0x1, RZ ;  /* 0x042000007c217989 */ /* 0x000e6800000e00ff */
[----:B------:R-:W2:Y:S01]  /*1f40*/  SHFL.DOWN PT, R34, R111, 0x2, 0x1f ;  /* 0x08401f006f227f89 */ /* 0x000ea200000e0000 */
[----:B------:R-:W-:-:S03]  /*1f50*/  FSEL R35, R35, R32, !P1 ;  /* 0x0000002023237208 */ /* 0x000fc60004800000 */
        /* <DEDUP_REMOVED lines=9> */
[----:B-----5:R-:W-:Y:S02]  /*1ff0*/  FFMA.FTZ R32, R124, R32, R35 ;  /* 0x000000207c207223 */ /* 0x020fe40000010023 */
[----:B------:R-:W2:Y:S03]  /*2000*/  SHFL.DOWN PT, R34, R111, 0x4, 0x1f ;  /* 0x08801f006f227f89 */ /* 0x000ea600000e0000 */
[----:B------:R-:W-:-:S02]  /*2010*/  FSEL R37, R35, R32, !P1 ;  /* 0x0000002023257208 */ /* 0x000fc40004800000 */
[----:B------:R-:W3:Y:S04]  /*2020*/  SHFL.DOWN PT, R35, R122, 0x4, 0x1f ;  /* 0x08801f007a237f89 */ /* 0x000ee800000e0000 */
[----:B------:R-:W5:Y:S01]  /*2030*/  SHFL.UP PT, R32, R37, 0x4, RZ ;  /* 0x0480000025207989 */ /* 0x000f6200000e00ff */
[----:B-1----:R-:W-:Y:S01]  /*2040*/  @P1 FMUL.FTZ R124, R124, R33 ;  /* 0x000000217c7c1220 */ /* 0x002fe20000410000 */
[----:B------:R-:W-:-:S04]  /*2050*/  ISETP.GE.AND P1, PT, R18, UR12, PT ;  /* 0x0000000c12007c0c */ /* 0x000fc8000bf26270 */
[----:B------:R-:W1:Y:S01]  /*2060*/  SHFL.UP PT, R33, R124, 0x4, RZ ;  /* 0x048000007c217989 */ /* 0x000e6200000e00ff */
[----:B------:R-:W-:Y:S01]  /*2070*/  ISETP.NE.OR P1, PT, R58, RZ, P1 ;  /* 0x000000ff3a00720c */ /* 0x000fe20000f25670 */
[C---:B--2---:R-:W-:Y:S01]  /*2080*/  @!P2 FMUL.FTZ R34, R111.reuse, R34 ;  /* 0x000000226f22a220 */ /* 0x044fe20000410000 */
[----:B---3--:R-:W-:-:S04]  /*2090*/  @!P2 FFMA.FTZ R122, R111, R35, R122 ;  /* 0x000000236f7aa223 */ /* 0x008fc8000001007a */
[----:B------:R-:W-:Y:S02]  /*20a0*/  @!P2 MOV R111, R34 ;  /* 0x00000022006fa202 */ /* 0x000fe40000000f00 */
[----:B------:R-:W-:Y:S01]  /*20b0*/  ISETP.GE.AND P2, PT, R26, 0x4, PT ;  /* 0x000000041a00780c */ /* 0x000fe20003f46270 */
[----:B-----5:R-:W-:Y:S01]  /*20c0*/  FFMA.FTZ R32, R124, R32, R37 ;  /* 0x000000207c207223 */ /* 0x020fe20000010025 */
[----:B------:R-:W2:Y:S04]  /*20d0*/  SHFL.DOWN PT, R84, R122, 0x8, 0x1f ;  /* 0x09001f007a547f89 */ /* 0x000ea800000e0000 */
[----:B------:R-:W3:Y:S01]  /*20e0*/  SHFL.DOWN PT, R36, R111, 0x8, 0x1f ;  /* 0x09001f006f247f89 */ /* 0x000ee200000e0000 */
[----:B------:R-:W-:Y:S01]  /*20f0*/  FSEL R37, R37, R32, !P2 ;  /* 0x0000002025257208 */ /* 0x000fe20005000000 */
[----:B------:R-:W-:-:S04]  /*2100*/  HFMA2 R32, -RZ, RZ, 1.875, 0 ;  /* 0x3f800000ff207431 */ /* 0x000fc800000001ff */
[----:B------:R-:W5:Y:S01]  /*2110*/  SHFL.UP PT, R34, R37, 0x8, RZ ;  /* 0x0500000025227989 */ /* 0x000f6200000e00ff */
[----:B-1----:R-:W-:Y:S01]  /*2120*/  @P2 FMUL.FTZ R124, R124, R33 ;  /* 0x000000217c7c2220 */ /* 0x002fe20000410000 */
[----:B------:R-:W-:Y:S02]  /*2130*/  MOV R33, RZ ;  /* 0x000000ff00217202 */ /* 0x000fe40000000f00 */
[----:B------:R-:W-:Y:S02]  /*2140*/  ISETP.GT.U32.AND P2, PT, R20, 0xf, PT ;  /* 0x0000000f1400780c */ /* 0x000fe40003f44070 */
[----:B------:R-:W1:Y:S04]  /*2150*/  SHFL.UP PT, R35, R124, 0x8, RZ ;  /* 0x050000007c237989 */ /* 0x000e6800000e00ff */
[----:B------:R-:W-:Y:S01]  /*2160*/  @!P1 LDS.64 R32, [UR6+0x10b8] ;  /* 0x0010b806ff209984 */ /* 0x000fe20008000a00 */
[----:B------:R-:W-:Y:S01]  /*2170*/  ISETP.GE.AND P1, PT, R26, 0x8, PT ;  /* 0x000000081a00780c */ /* 0x000fe20003f26270 */
[C---:B--2---:R-:W-:Y:S01]  /*2180*/  @!P3 FFMA.FTZ R122, R111.reuse, R84, R122 ;  /* 0x000000546f7ab223 */ /* 0x044fe2000001007a */
[----:B---3--:R-:W-:-:S04]  /*2190*/  @!P3 FMUL.FTZ R36, R111, R36 ;  /* 0x000000246f24b220 */ /* 0x008fc80000410000 */
[----:B------:R-:W2:Y:S01]  /*21a0*/  SHFL.DOWN PT, R84, R122, 0x10, 0x1f ;  /* 0x0a001f007a547f89 */ /* 0x000ea200000e0000 */
[----:B------:R-:W-:Y:S01]  /*21b0*/  @!P3 MOV R111, R36 ;  /* 0x00000024006fb202 */ /* 0x000fe20000000f00 */
[----:B-----5:R-:W-:-:S04]  /*21c0*/  FFMA.FTZ R34, R124, R34, R37 ;  /* 0x000000227c227223 */ /* 0x020fc80000010025 */
[----:B------:R-:W3:Y:S01]  /*21d0*/  SHFL.DOWN PT, R36, R111, 0x10, 0x1f ;  /* 0x0a001f006f247f89 */ /* 0x000ee200000e0000 */
[----:B------:R-:W-:Y:S01]  /*21e0*/  FSEL R37, R37, R34, !P1 ;  /* 0x0000002225257208 */ /* 0x000fe20004800000 */
[----:B-1----:R-:W-:Y:S01]  /*21f0*/  @P1 FMUL.FTZ R124, R124, R35 ;  /* 0x000000237c7c1220 */ /* 0x002fe20000410000 */
[----:B------:R-:W-:-:S03]  /*2200*/  ISETP.GE.AND P1, PT, R26, 0x10, PT ;  /* 0x000000101a00780c */ /* 0x000fc60003f26270 */
[----:B------:R-:W1:Y:S04]  /*2210*/  SHFL.UP PT, R34, R37, 0x10, RZ ;  /* 0x0600000025227989 */ /* 0x000e6800000e00ff */
[----:B------:R-:W5:Y:S01]  /*2220*/  SHFL.UP PT, R85, R124, 0x10, RZ ;  /* 0x060000007c557989 */ /* 0x000f6200000e00ff */
[----:B--2---:R-:W-:-:S03]  /*2230*/  @!P2 FFMA.FTZ R122, R111, R84, R122 ;  /* 0x000000546f7aa223 */ /* 0x004fc6000001007a */
[----:B------:R-:W-:Y:S01]  /*2240*/  SHFL.IDX PT, R84, R33, RZ, 0x1f ;  /* 0x00001fff21547589 */ /* 0x000fe200000e0000 */
[----:B---3--:R-:W-:-:S05]  /*2250*/  @!P2 FMUL.FTZ R35, R111, R36 ;  /* 0x000000246f23a220 */ /* 0x008fca0000410000 */
[----:B------:R-:W-:Y:S01]  /*2260*/  @!P2 MOV R111, R35 ;  /* 0x00000023006fa202 */ /* 0x000fe20000000f00 */
[----:B-1----:R-:W-:Y:S01]  /*2270*/  FFMA.FTZ R36, R124, R34, R37 ;  /* 0x000000227c247223 */ /* 0x002fe20000010025 */
[----:B------:R-:W-:Y:S01]  /*2280*/  SHFL.DOWN PT, R35, R122, 0x1, 0x1f ;  /* 0x08201f007a237f89 */ /* 0x000fe200000e0000 */
[----:B------:R-:W-:Y:S01]  /*2290*/  ISETP.NE.AND P2, PT, R58, 0x1f, PT ;  /* 0x0000001f3a00780c */ /* 0x000fe20003f45270 */
[----:B-----5:R-:W-:Y:S02]  /*22a0*/  @P1 FMUL.FTZ R124, R124, R85 ;  /* 0x000000557c7c1220 */ /* 0x020fe40000410000 */
[----:B------:R-:W1:Y:S01]  /*22b0*/  SHFL.DOWN PT, R34, R111, 0x1, 0x1f ;  /* 0x08201f006f227f89 */ /* 0x000e6200000e0000 */
[----:B------:R-:W-:Y:S01]  /*22c0*/  FSEL R86, R37, R36, !P1 ;  /* 0x0000002425567208 */ /* 0x000fe20004800000 */
[----:B------:R-:W-:Y:S01]  /*22d0*/  IMAD.WIDE.U32 R36, R76, UR4, R78 ;  /* 0x000000044c247c25 */ /* 0x000fe2000f8e004e */
[----:B------:R-:W-:Y:S01]  /*22e0*/  ISETP.NE.AND P1, PT, R58, RZ, PT ;  /* 0x000000ff3a00720c */ /* 0x000fe20003f25270 */
[----:B------:R-:W-:Y:S04]  /*22f0*/  SHFL.IDX PT, R119, R111, RZ, 0x1f ;  /* 0x00001fff6f777589 */ /* 0x000fe800000e0000 */
[----:B------:R-:W-:Y:S04]  /*2300*/  SHFL.UP PT, R124, R124, 0x1, RZ ;  /* 0x042000007c7c7989 */ /* 0x000fe800000e00ff */
[----:B------:R2:W-:Y:S04]  /*2310*/  SHFL.UP PT, R85, R86, 0x1, RZ ;  /* 0x0420000056557989 */ /* 0x0005e800000e00ff */
[----:B------:R-:W-:Y:S01]  /*2320*/  SHFL.IDX PT, R122, R122, RZ, 0x1f ;  /* 0x00001fff7a7a7589 */ /* 0x000fe200000e0000 */
[----:B--2---:R-:W-:Y:S01]  /*2330*/  LEA R86, P3, R36, UR10, 0x2 ;  /* 0x0000000a24567c11 */ /* 0x004fe2000f8610ff */
[----:B-1----:R-:W-:Y:S01]  /*2340*/  @P2 FFMA.FTZ R84, R34, R84, R35 ;  /* 0x0000005422542223 */ /* 0x002fe20000010023 */
[----:B------:R-:W-:-:S04]  /*2350*/  IMAD.WIDE.U32 R34, R74, UR4, R64 ;  /* 0x000000044a227c25 */ /* 0x000fc8000f8e0040 */
[----:B------:R-:W-:Y:S01]  /*2360*/  FFMA.FTZ R112, R84, R112, R87 ;  /* 0x0000007054707223 */ /* 0x000fe20000010057 */
[----:B------:R-:W-:Y:S01]  /*2370*/  IMAD R87, R75, UR4, R35 ;  /* 0x000000044b577c24 */ /* 0x000fe2000f8e0223 */
[----:B------:R-:W-:Y:S01]  /*2380*/  LEA R84, P2, R34, UR8, 0x2 ;  /* 0x0000000822547c11 */ /* 0x000fe2000f8410ff */
[----:B------:R-:W-:Y:S02]  /*2390*/  IMAD R35, R77, UR4, R37 ;  /* 0x000000044d237c24 */ /* 0x000fe4000f8e0225 */
[----:B------:R-:W-:-:S04]  /*23a0*/  FFMA.FTZ R111, R113, R112, R120 ;  /* 0x00000070716f7223 */ /* 0x000fc80000010078 */
[-C--:B------:R-:W-:Y:S01]  /*23b0*/  FFMA.FTZ R120, R114, R111.reuse, R117 ;  /* 0x0000006f72787223 */ /* 0x080fe20000010075 */
[----:B------:R-:W-:-:S03]  /*23c0*/  FMUL.FTZ R123, R49, R111 ;  /* 0x0000006f317b7220 */ /* 0x000fc60000410000 */
[-C--:B------:R-:W-:Y:S01]  /*23d0*/  FFMA.FTZ R117, R39, R120.reuse, R118 ;  /* 0x0000007827757223 */ /* 0x080fe20000010076 */
[----:B------:R-:W-:Y:S01]  /*23e0*/  FMUL.FTZ R121, R89, R120 ;  /* 0x0000007859797220 */ /* 0x000fe20000410000 */
[----:B----4-:R-:W1:Y:S02]  /*23f0*/  SHFL.IDX PT, R91, R91, RZ, 0x1f ;  /* 0x00001fff5b5b7589 */ /* 0x010e6400000e0000 */
[----:B-1----:R-:W-:Y:S01]  /*2400*/  @P1 FFMA.FTZ R91, R124, R91, R85 ;  /* 0x0000005b7c5b1223 */ /* 0x002fe20000010055 */
[----:B------:R-:W-:Y:S02]  /*2410*/  LEA.HI.X R85, R34, UR9, R87, 0x2, P2 ;  /* 0x0000000922557c11 */ /* 0x000fe400090f1457 */
[----:B------:R-:W-:Y:S01]  /*2420*/  LEA.HI.X R87, R36, UR11, R35, 0x2, P3 ;  /* 0x0000000b24577c11 */ /* 0x000fe200098f1423 */
[----:B------:R-:W-:Y:S01]  /*2430*/  FFMA.FTZ R36, R90, R91, R105 ;  /* 0x0000005b5a247223 */ /* 0x000fe20000010069 */
[----:B------:R-:W-:Y:S01]  /*2440*/  FMUL.FTZ R90, R119, R32 ;  /* 0x00000020775a7220 */ /* 0x000fe20000410000 */
[----:B------:R-:W-:Y:S01]  /*2450*/  FMUL.FTZ R32, R47, R117 ;  /* 0x000000752f207220 */ /* 0x000fe20000410000 */
[----:B------:R-:W-:Y:S01]  /*2460*/  FFMA.FTZ R91, R119, R33, R122 ;  /* 0x00000021775b7223 */ /* 0x000fe2000001007a */
[----:B------:R-:W-:Y:S01]  /*2470*/  FFMA.FTZ R37, R39, R36, R116 ;  /* 0x0000002427257223 */ /* 0x000fe20000010074 */
[----:B------:R-:W-:Y:S01]  /*2480*/  FADD.FTZ R105, -R105, R36 ;  /* 0x0000002469697221 */ /* 0x000fe20000010100 */
[----:B------:R-:W-:Y:S01]  /*2490*/  ISETP.NE.AND P2, PT, R58, RZ, PT ;  /* 0x000000ff3a00720c */ /* 0x000fe20003f45270 */
[----:B------:R-:W-:Y:S01]  /*24a0*/  FMUL.FTZ R39, R93, R112 ;  /* 0x000000705d277220 */ /* 0x000fe20000410000 */
[----:B------:R-:W-:Y:S01]  /*24b0*/  FFMA.FTZ R114, R114, R37, R115 ;  /* 0x0000002572727223 */ /* 0x000fe20000010073 */
[----:B------:R-:W-:Y:S01]  /*24c0*/  FADD.FTZ R116, -R116, R37 ;  /* 0x0000002574747221 */ /* 0x000fe20000010100 */
[-C--:B------:R-:W-:Y:S01]  /*24d0*/  FFMA.FTZ R33, R105, R32.reuse, RZ ;  /* 0x0000002069217223 */ /* 0x080fe200000100ff */
[----:B------:R-:W-:Y:S01]  /*24e0*/  FMUL.FTZ R35, R88, R39 ;  /* 0x0000002758237220 */ /* 0x000fe20000410000 */
[----:B------:R-:W-:Y:S01]  /*24f0*/  FADD.FTZ R115, -R115, R114 ;  /* 0x0000007273737221 */ /* 0x000fe20000010100 */
[----:B------:R-:W-:Y:S01]  /*2500*/  FMUL.FTZ R32, R30, R32 ;  /* 0x000000201e207220 */ /* 0x000fe20000410000 */
[-C--:B------:R-:W-:Y:S01]  /*2510*/  FFMA.FTZ R34, R116, R121.reuse, R33 ;  /* 0x0000007974227223 */ /* 0x080fe20000010021 */
[----:B------:R-:W-:Y:S01]  /*2520*/  FMUL.FTZ R33, R48, R121 ;  /* 0x0000007930217220 */ /* 0x000fe20000410000 */
[----:B------:R-:W-:Y:S01]  /*2530*/  IADD3 R119, PT, PT, -R97, UR7, RZ ;  /* 0x0000000761777c10 */ /* 0x000fe2000fffe1ff */
[----:B------:R-:W-:Y:S01]  /*2540*/  FFMA.FTZ R118, R113, R114, R38 ;  /* 0x0000007271767223 */ /* 0x000fe20000010026 */
[-C--:B------:R-:W-:Y:S01]  /*2550*/  FFMA.FTZ R122, R115, R123.reuse, R34 ;  /* 0x0000007b737a7223 */ /* 0x080fe20000010022 */
[----:B------:R-:W-:Y:S01]  /*2560*/  FMUL.FTZ R34, R40, R123 ;  /* 0x0000007b28227220 */ /* 0x000fe20000410000 */
[----:B------:R1:W-:Y:S01]  /*2570*/  @!P2 STS.64 [UR6+0x10b8], R90 ;  /* 0x0010b85aff00a988 */ /* 0x0003e20008000a06 */
[----:B------:R-:W-:Y:S01]  /*2580*/  ISETP.GE.AND P3, PT, R119, 0x1, PT ;  /* 0x000000017700780c */ /* 0x000fe20003f66270 */
[----:B------:R-:W-:Y:S01]  /*2590*/  FADD.FTZ R113, -R38, R118 ;  /* 0x0000007626717221 */ /* 0x000fe20000010100 */
[----:B------:R-:W-:Y:S01]  /*25a0*/  FMUL.FTZ R36, R31, R36 ;  /* 0x000000241f247220 */ /* 0x000fe20000410000 */
[----:B------:R1:W-:Y:S01]  /*25b0*/  STS.128 [R17+0x200], R32 ;  /* 0x0002002011007388 */ /* 0x0003e20000000c00 */
[----:B------:R-:W-:Y:S01]  /*25c0*/  FMUL.FTZ R37, R43, R37 ;  /* 0x000000252b257220 */ /* 0x000fe20000410000 */
[----:B------:R-:W-:Y:S01]  /*25d0*/  FFMA.FTZ R125, R113, R39, R122 ;  /* 0x00000027717d7223 */ /* 0x000fe2000001007a */
[----:B------:R-:W-:Y:S01]  /*25e0*/  FMUL.FTZ R38, R29, R114 ;  /* 0x000000721d267220 */ /* 0x000fe20000410000 */
[----:B------:R-:W-:Y:S01]  /*25f0*/  BAR.SYNC.DEFER_BLOCKING 0x0 ;  /* 0x0000000000007b1d */ /* 0x000fe20000010000 */
[----:B------:R-:W-:Y:S01]  /*2600*/  FMUL.FTZ R39, R41, R118 ;  /* 0x0000007629277220 */ /* 0x000fe20000410000 */
[----:B------:R-:W-:-:S02]  /*2610*/  ISETP.GE.AND P4, PT, R119, 0x21, PT ;  /* 0x000000217700780c */ /* 0x000fc40003f86270 */
[C---:B------:R-:W-:Y:S02]  /*2620*/  ISETP.GE.AND P5, PT, R119.reuse, 0x41, PT ;  /* 0x000000417700780c */ /* 0x040fe40003fa6270 */
[----:B------:R-:W-:Y:S02]  /*2630*/  ISETP.GE.AND P6, PT, R119, 0x61, PT ;  /* 0x000000617700780c */ /* 0x000fe40003fc6270 */
        /* <DEDUP_REMOVED lines=10> */
.L_x_10328:
[----:B------:R-:W-:Y:S05]  /*26e0*/  BSYNC.RECONVERGENT B0 ;  /* 0x0000000000007941 */ /* 0x000fea0003800200 */
.L_x_10327:
[----:B-12---:R1:W2:Y:S01]  /*26f0*/  LDS R33, [R23+0x280] ;  /* 0x0002800017217984 */ /* 0x0062a20000000800 */
[----:B------:R-:W-:Y:S04]  /*2700*/  BSSY.RECONVERGENT B0, `(.L_x_10329) ;  /* 0x0000004000007945 */ /* 0x000fe80003800200 */
[----:B------:R-:W-:Y:S05]  /*2710*/  @!P4 BRA `(.L_x_10330) ;  /* 0x000000000008c947 */ /* 0x000fea0003800000 */
[----:B---3--:R3:W-:Y:S04]  /*2720*/  REDG.E.ADD.F32.FTZ.RN.STRONG.GPU desc[UR16][R84.64+0x80], R121 ;  /* 0x00008079540079a6 */ /* 0x0087e8000c12f310 */
[----:B--2---:R3:W-:Y:S02]  /*2730*/  REDG.E.ADD.F32.FTZ.RN.STRONG.GPU desc[UR16][R86.64+0x80], R33 ;  /* 0x00008021560079a6 */ /* 0x0047e4000c12f310 */
.L_x_10330:
[----:B------:R-:W-:Y:S05]  /*2740*/  BSYNC.RECONVERGENT B0 ;  /* 0x0000000000007941 */ /* 0x000fea0003800200 */
.L_x_10329:
[----:B--23--:R2:W3:Y:S01]  /*2750*/  LDS R33, [R23+0x300] ;  /* 0x0003000017217984 */ /* 0x00c4e20000000800 */
[----:B------:R-:W-:Y:S04]  /*2760*/  BSSY.RECONVERGENT B0, `(.L_x_10331) ;  /* 0x0000004000007945 */ /* 0x000fe80003800200 */
[----:B------:R-:W-:Y:S05]  /*2770*/  @!P5 BRA `(.L_x_10332) ;  /* 0x000000000008d947 */ /* 0x000fea0003800000 */
[----:B----4-:R4:W-:Y:S04]  /*2780*/  REDG.E.ADD.F32.FTZ.RN.STRONG.GPU desc[UR16][R84.64+0x100], R123 ;  /* 0x0001007b540079a6 */ /* 0x0109e8000c12f310 */
[----:B---3--:R4:W-:Y:S02]  /*2790*/  REDG.E.ADD.F32.FTZ.RN.STRONG.GPU desc[UR16][R86.64+0x100], R33 ;  /* 0x00010021560079a6 */ /* 0x0089e4000c12f310 */
.L_x_10332:
[----:B------:R-:W-:Y:S05]  /*27a0*/  BSYNC.RECONVERGENT B0 ;  /* 0x0000000000007941 */ /* 0x000fea0003800200 */
.L_x_10331:
[----:B---34-:R3:W4:Y:S01]  /*27b0*/  LDS R33, [R23+0x380] ;  /* 0x0003800017217984 */ /* 0x0187220000000800 */
[----:B------:R-:W-:Y:S04]  /*27c0*/  BSSY.RECONVERGENT B0, `(.L_x_10333) ;  /* 0x0000004000007945 */ /* 0x000fe80003800200 */
[----:B------:R-:W-:Y:S05]  /*27d0*/  @!P6 BRA `(.L_x_10334) ;  /* 0x000000000008e947 */ /* 0x000fea0003800000 */
[----:B0-----:R0:W-:Y:S04]  /*27e0*/  REDG.E.ADD.F32.FTZ.RN.STRONG.GPU desc[UR16][R84.64+0x180], R91 ;  /* 0x0001805b540079a6 */ /* 0x0011e8000c12f310 */
[----:B----4-:R0:W-:Y:S02]  /*27f0*/  REDG.E.ADD.F32.FTZ.RN.STRONG.GPU desc[UR16][R86.64+0x180], R33 ;  /* 0x00018021560079a6 */ /* 0x0101e4000c12f310 */
.L_x_10334:
[----:B------:R-:W-:Y:S05]  /*2800*/  BSYNC.RECONVERGENT B0 ;  /* 0x0000000000007941 */ /* 0x000fea0003800200 */
.L_x_10333:
[----:B------:R-:W5:Y:S01]  /*2810*/  SHFL.DOWN P3, R32, R125, 0x1, 0x1f ;  /* 0x08201f007d207f89 */ /* 0x000f620000060000 */
[----:B------:R-:W-:Y:S01]  /*2820*/  ISETP.NE.AND P4, PT, R26, RZ, PT ;  /* 0x000000ff1a00720c */ /* 0x000fe20003f85270 */
[-C--:B------:R-:W-:Y:S01]  /*2830*/  FMUL.FTZ R109, R109, R112.reuse ;  /* 0x000000706d6d7220 */ /* 0x080fe20000410000 */
[----:B------:R-:W-:Y:S01]  /*2840*/  FMUL.FTZ R112, R106, R112 ;  /* 0x000000706a707220 */ /* 0x000fe20000410000 */
[----:B------:R-:W-:Y:S01]  /*2850*/  FMUL.FTZ R35, R110, R111 ;  /* 0x0000006f6e237220 */ /* 0x000fe20000410000 */
[----:B------:R-:W-:Y:S01]  /*2860*/  FMUL.FTZ R107, R107, R120 ;  /* 0x000000786b6b7220 */ /* 0x000fe20000410000 */
[----:B------:R-:W-:Y:S01]  /*2870*/  BSSY.RECONVERGENT B0, `(.L_x_10335) ;  /* 0x0000026000007945 */ /* 0x000fe20003800200 */
[----:B------:R-:W-:Y:S01]  /*2880*/  FMUL.FTZ R113, R113, R112 ;  /* 0x0000007071717220 */ /* 0x000fe20000410000 */
[----:B------:R-:W-:Y:S01]  /*2890*/  FFMA.FTZ R94, R49, R35, R94 ;  /* 0x00000023315e7223 */ /* 0x000fe2000001005e */
[----:B------:R-:W-:Y:S01]  /*28a0*/  FFMA.FTZ R96, R89, R107, R96 ;  /* 0x0000006b59607223 */ /* 0x000fe20000010060 */
[-C--:B------:R-:W-:Y:S01]  /*28b0*/  FFMA.FTZ R98, R93, R109.reuse, R98 ;  /* 0x0000006d5d627223 */ /* 0x080fe20000010062 */
[----:B------:R-:W-:-:S04]  /*28c0*/  FFMA.FTZ R113, R88, R109, R113 ;  /* 0x0000006d58717223 */ /* 0x000fc80000010071 */
        /* <DEDUP_REMOVED lines=10> */
[C---:B------:R-:W-:Y:S01]  /*2970*/  FMUL.FTZ R33, R106.reuse, R120 ;  /* 0x000000786a217220 */ /* 0x040fe20000410000 */
[-C--:B------:R-:W-:Y:S01]  /*2980*/  FMUL.FTZ R106, R106, R117.reuse ;  /* 0x000000756a6a7220 */ /* 0x080fe20000410000 */
[----:B------:R-:W-:Y:S02]  /*2990*/  FMUL.FTZ R117, R108, R117 ;  /* 0x000000756c757220 */ /* 0x000fe40000410000 */
[----:B------:R-:W0:Y:S01]  /*29a0*/  SHFL.DOWN P3, R37, R34, 0x8, 0x1f ;  /* 0x09001f0022257f89 */ /* 0x000e220000060000 */
[----:B------:R-:W-:Y:S01]  /*29b0*/  FMUL.FTZ R33, R116, R33 ;  /* 0x0000002174217220 */ /* 0x000fe20000410000 */
[----:B------:R-:W-:Y:S01]  /*29c0*/  FMUL.FTZ R105, R105, R106 ;  /* 0x0000006a69697220 */ /* 0x000fe20000410000 */
[----:B------:R-:W-:Y:S02]  /*29d0*/  FFMA.FTZ R92, R47, R117, R92 ;  /* 0x000000752f5c7223 */ /* 0x000fe4000001005c */
        /* <DEDUP_REMOVED lines=15> */
.L_x_10336:
[----:B------:R-:W-:Y:S05]  /*2ad0*/  BSYNC.RECONVERGENT B0 ;  /* 0x0000000000007941 */ /* 0x000fea0003800200 */
.L_x_10335:
[----:B------:R-:W-:-:S04]  /*2ae0*/  UIADD3 UR4, UPT, UPT, UR4, 0x1, URZ ;  /* 0x0000000104047890 */ /* 0x000fc8000fffe0ff */
[----:B------:R-:W-:-:S09]  /*2af0*/  UISETP.GE.AND UP0, UPT, UR4, UR13, UPT ;  /* 0x0000000d0400728c */ /* 0x000fd2000bf06270 */
[----:B------:R-:W-:Y:S05]  /*2b00*/  BRA.U !UP0, `(.L_x_10337) ;  /* 0xffffffed087c7547 */ /* 0x000fea000b83ffff */
.L_x_10323:
[----:B------:R-:W5:Y:S01]  /*2b10*/  F2F.F16.F32 R30, R96 ;  /* 0x00000060001e7304 */ /* 0x000f620000200800 */
[----:B------:R-:W-:Y:S01]  /*2b20*/  BAR.SYNC.DEFER_BLOCKING 0x0 ;  /* 0x0000000000007b1d */ /* 0x000fe20000010000 */
[----:B------:R-:W-:Y:S01]  /*2b30*/  HFMA2 R51, -RZ, RZ, 0, 0 ;  /* 0x00000000ff337431 */ /* 0x000fe200000001ff */
[----:B------:R-:W-:Y:S02]  /*2b40*/  IADD3 R14, P1, PT, R14, -0x100, RZ ;  /* 0xffffff000e0e7810 */ /* 0x000fe40007f3e0ff */
[----:B------:R-:W-:-:S04]  /*2b50*/  IADD3 R16, P2, PT, R16, -0x100, RZ ;  /* 0xffffff0010107810 */ /* 0x000fc80007f5e0ff */
[----:B------:R-:W0:Y:S01]  /*2b60*/  LDC.64 R40, c[0x0][0x4f8] ;  /* 0x00013e00ff287b82 */ /* 0x000e220000000a00 */
[----:B------:R-:W-:Y:S01]  /*2b70*/  F2F.F16.F32 R94, R94 ;  /* 0x0000005e005e7304 */ /* 0x000fe20000200800 */
[----:B------:R-:W1:Y:S01]  /*2b80*/  LDCU.64 UR4, c[0x0][0x500] ;  /* 0x0000a000ff0477ac */ /* 0x000e620008000a00 */
[----:B------:R-:W-:Y:S02]  /*2b90*/  IADD3 R12, P3, PT, R12, -0x100, RZ ;  /* 0xffffff000c0c7810 */ /* 0x000fe40007f7e0ff */
[----:B------:R-:W-:Y:S02]  /*2ba0*/  IADD3 R10, P4, PT, R10, -0x100, RZ ;  /* 0xffffff000a0a7810 */ /* 0x000fe40007f9e0ff */
[----:B------:R-:W-:Y:S01]  /*2bb0*/  IADD3 R8, P5, PT, R8, -0x100, RZ ;  /* 0xffffff0008087810 */ /* 0x000fe20007fbe0ff */
[----:B-----5:R-:W-:Y:S01]  /*2bc0*/  IMAD.WIDE.U32 R30, R30, 0x10000, RZ ;  /* 0x000100001e1e7825 */ /* 0x020fe200078e00ff */
[----:B------:R-:W5:Y:S01]  /*2bd0*/  F2F.F16.F32 R33, R98 ;  /* 0x0000006200217304 */ /* 0x000f620000200800 */
[----:B------:R-:W4:Y:S01]  /*2be0*/  LDC.64 R48, c[0x0][0x550] ;  /* 0x00015400ff307b82 */ /* 0x000f220000000a00 */
[----:B------:R-:W-:-:S02]  /*2bf0*/  IADD3.X R15, PT, PT, R15, -0x1, RZ, P1, !PT ;  /* 0xffffffff0f0f7810 */ /* 0x000fc40000ffe4ff */
[----:B------:R-:W-:Y:S02]  /*2c00*/  IADD3.X R19, PT, PT, R19, -0x1, RZ, P2, !PT ;  /* 0xffffffff13137810 */ /* 0x000fe400017fe4ff */
[----:B------:R-:W-:Y:S02]  /*2c10*/  IADD3.X R13, PT, PT, R13, -0x1, RZ, P3, !PT ;  /* 0xffffffff0d0d7810 */ /* 0x000fe40001ffe4ff */
[----:B------:R-:W2:Y:S01]  /*2c20*/  F2F.F16.F32 R29, R92 ;  /* 0x0000005c001d7304 */ /* 0x000ea20000200800 */
[----:B------:R-:W-:Y:S02]  /*2c30*/  IADD3.X R11, PT, PT, R11, -0x1, RZ, P4, !PT ;  /* 0xffffffff0b0b7810 */ /* 0x000fe400027fe4ff */
[----:B------:R-:W-:Y:S02]  /*2c40*/  IADD3.X R9, PT, PT, R9, -0x1, RZ, P5, !PT ;  /* 0xffffffff09097810 */ /* 0x000fe40002ffe4ff */
[----:B-----5:R-:W-:-:S03]  /*2c50*/  PRMT R33, R94, 0x5410, R33 ;  /* 0x000054105e217816 */ /* 0x020fc60000000021 */
[----:B------:R-:W5:Y:S01]  /*2c60*/  F2F.F16.F32 R26, R42 ;  /* 0x0000002a001a7304 */ /* 0x000f620000200800 */
[----:B------:R-:W-:Y:S01]  /*2c70*/  LOP3.LUT R35, R33, R31, RZ, 0xfc, !PT ;  /* 0x0000001f21237212 */ /* 0x000fe200078efcff */
[----:B0-----:R-:W-:Y:S01]  /*2c80*/  IMAD.WIDE.U32 R32, R40, UR18, R50 ;  /* 0x0000001228207c25 */ /* 0x001fe2000f8e0032 */
[----:B--2---:R-:W-:-:S05]  /*2c90*/  LOP3.LUT R34, R30, R29, RZ, 0xfc, !PT ;  /* 0x0000001d1e227212 */ /* 0x004fca00078efcff */
[----:B------:R-:W-:Y:S01]  /*2ca0*/  F2F.F16.F32 R37, R44 ;  /* 0x0000002c00257304 */ /* 0x000fe20000200800 */
[----:B------:R-:W-:Y:S02]  /*2cb0*/  IMAD R33, R41, UR18, R33 ;  /* 0x0000001229217c24 */ /* 0x000fe4000f8e0221 */
[----:B------:R-:W0:Y:S01]  /*2cc0*/  LDC.64 R40, c[0x0][0x518] ;  /* 0x00014600ff287b82 */ /* 0x000e220000000a00 */
[----:B------:R1:W-:Y:S01]  /*2cd0*/  STS.64 [R27], R34 ;  /* 0x000000221b007388 */ /* 0x0003e20000000a00 */
[----:B------:R-:W-:-:S03]  /*2ce0*/  NOP ;  /* 0x0000000000007918 */ /* 0x000fc60000000000 */
[----:B------:R-:W2:Y:S01]  /*2cf0*/  LDS.64 R30, [R27] ;  /* 0x000000001b1e7984 */ /* 0x000ea20000000a00 */
[----:B------:R-:W3:Y:S01]  /*2d00*/  F2F.F16.F32 R38, R46 ;  /* 0x0000002e00267304 */ /* 0x000ee20000200800 */
[----:B-1----:R-:W-:-:S07]  /*2d10*/  IMAD.WIDE.U32 R34, R0, UR4, R32 ;  /* 0x0000000400227c25 */ /* 0x002fce000f8e0020 */
[----:B------:R1:W1:Y:S01]  /*2d20*/  F2F.F16.F32 R29, R45 ;  /* 0x0000002d001d7304 */ /* 0x0002620000200800 */
[----:B------:R-:W-:Y:S01]  /*2d30*/  IMAD R35, R0, UR5, R35 ;  /* 0x0000000500237c24 */ /* 0x000fe2000f8e0223 */
[----:B----4-:R-:W-:Y:S01]  /*2d40*/  LEA R36, P0, R34, R48, 0x1 ;  /* 0x0000003022247211 */ /* 0x010fe200078008ff */
[----:B-----5:R-:W-:Y:S01]  /*2d50*/  IMAD.WIDE.U32 R32, R26, 0x10000, RZ ;  /* 0x000100001a207825 */ /* 0x020fe200078e00ff */
[----:B------:R-:W4:Y:S01]  /*2d60*/  LDCU.64 UR4, c[0x0][0x520] ;  /* 0x0000a400ff0477ac */ /* 0x000f220008000a00 */
[----:B---3--:R-:W-:Y:S02]  /*2d70*/  PRMT R39, R37, 0x5410, R38 ;  /* 0x0000541025277816 */ /* 0x008fe40000000026 */
[----:B------:R-:W-:Y:S01]  /*2d80*/  LEA.HI.X R37, R34, R49, R35, 0x1, P0 ;  /* 0x0000003122257211 */ /* 0x000fe200000f0c23 */
[----:B-1----:R-:W-:Y:S01]  /*2d90*/  FADD.FTZ R45, R6, R45 ;  /* 0x0000002d062d7221 */ /* 0x002fe20000010000 */
[----:B------:R-:W-:Y:S01]  /*2da0*/  LOP3.LUT R39, R39, R33, RZ, 0xfc, !PT ;  /* 0x0000002127277212 */ /* 0x000fe200078efcff */
[----:B------:R-:W1:Y:S02]  /*2db0*/  LDC.64 R48, c[0x0][0x560] ;  /* 0x00015800ff307b82 */ /* 0x000e640000000a00 */
[----:B------:R-:W-:Y:S01]  /*2dc0*/  FADD.FTZ R45, R45, R42 ;  /* 0x0000002a2d2d7221 */ /* 0x000fe20000010000 */
[----:B------:R-:W-:Y:S01]  /*2dd0*/  LOP3.LUT R38, R32, R29, RZ, 0xfc, !PT ;  /* 0x0000001d20267212 */ /* 0x000fe200078efcff */
[----:B------:R-:W-:-:S04]  /*2de0*/  IMAD.WIDE.U32 R32, R58, 0x8, R36 ;  /* 0x000000083a207825 */ /* 0x000fc800078e0024 */
[----:B------:R-:W-:Y:S01]  /*2df0*/  FADD.FTZ R45, R45, R44 ;  /* 0x0000002c2d2d7221 */ /* 0x000fe20000010000 */
[----:B0-----:R-:W-:-:S04]  /*2e00*/  IMAD.WIDE.U32 R36, R40, UR18, R50 ;  /* 0x0000001228247c25 */ /* 0x001fc8000f8e0032 */
[----:B------:R-:W-:Y:S01]  /*2e10*/  FADD.FTZ R6, R45, R46 ;  /* 0x0000002e2d067221 */ /* 0x000fe20000010000 */
[----:B------:R-:W-:Y:S02]  /*2e20*/  IMAD R37, R41, UR18, R37 ;  /* 0x0000001229257c24 */ /* 0x000fe4000f8e0225 */
[C---:B----4-:R-:W-:Y:S01]  /*2e30*/  IMAD.WIDE.U32 R36, R0.reuse, UR4, R36 ;  /* 0x0000000400247c25 */ /* 0x050fe2000f8e0024 */
[----:B--2---:R1:W-:Y:S03]  /*2e40*/  STG.E.64 desc[UR16][R32.64], R30 ;  /* 0x0000001e20007986 */ /* 0x0043e6000c101b10 */
[----:B------:R-:W-:Y:S01]  /*2e50*/  IMAD R26, R0, UR5, R37 ;  /* 0x00000005001a7c24 */ /* 0x000fe2000f8e0225 */
        /* <DEDUP_REMOVED lines=11> */
.L_x_10321:
        /* <DEDUP_REMOVED lines=34> */
.L_x_10340:
[----:B------:R-:W-:Y:S05]  /*3130*/  BSYNC.RECONVERGENT B0 ;  /* 0x0000000000007941 */ /* 0x000fea0003800200 */
.L_x_10339:
        /* <DEDUP_REMOVED lines=26> */
.L_x_10342:
[----:B------:R-:W-:Y:S05]  /*32e0*/  BSYNC.RECONVERGENT B0 ;  /* 0x0000000000007941 */ /* 0x000fea0003800200 */
.L_x_10341:
        /* <DEDUP_REMOVED lines=8> */
.L_x_10343:
        /* <DEDUP_REMOVED lines=15> */
.L_x_10344:
        /* <DEDUP_REMOVED lines=10> */
.L_x_10565:


//--------------------- .text._Z25selective_scan_bwd_kernelI32Selective_Scan_bwd_kernel_traitsILi32ELi4ELb1ELb1ELb1ELb1ELb0EN3c104HalfEfEEv12SSMParamsBwd --------------------------
	.section	.text._Z25selective_scan_bwd_kernelI32Selective_Scan_bwd_kernel_traitsILi32ELi4ELb1ELb1ELb1ELb1ELb0EN3c104HalfEfEEv12SSMParamsBwd,"ax",@progbits
	.align	128
        .global         _Z25selective_scan_bwd_kernelI32Selective_Scan_bwd_kernel_traitsILi32ELi4ELb1ELb1ELb1ELb1ELb0EN3c104HalfEfEEv12SSMParamsBwd
        .type           _Z25selective_scan_bwd_kernelI32Selective_Scan_bwd_kernel_traitsILi32ELi4ELb1ELb1ELb1ELb1ELb0EN3c104HalfEfEEv12SSMParamsBwd,@function
        .size           _Z25selective_scan_bwd_kernelI32Selective_Scan_bwd_kernel_traitsILi32ELi4ELb1ELb1ELb1ELb1ELb0EN3c104HalfEfEEv12SSMParamsBwd,(.L_x_10566 - _Z25selective_scan_bwd_kernelI32Selective_Scan_bwd_kernel_traitsILi32ELi4ELb1ELb1ELb1ELb1ELb0EN3c104HalfEfEEv12SSMParamsBwd)
        .other          _Z25selective_scan_bwd_kernelI32Selective_Scan_bwd_kernel_traitsILi32ELi4ELb1ELb1ELb1ELb1ELb0EN3c104HalfEfEEv12SSMParamsBwd,@"STO_CUDA_ENTRY STV_DEFAULT"
_Z25selective_scan_bwd_kernelI32Selective_Scan_bwd_kernel_traitsILi32ELi4ELb1ELb1ELb1ELb1ELb0EN3c104HalfEfEEv12SSMParamsBwd:
.text._Z25selective_scan_bwd_kernelI32Selective_Scan_bwd_kernel_traitsILi32ELi4ELb1ELb1ELb1ELb1ELb0EN3c104HalfEfEEv12SSMParamsBwd:
        /* <DEDUP_REMOVED lines=164> */
.L_x_10369:
        /* <DEDUP_REMOVED lines=24> */
[----:B------:R-:W-:Y:S01]  /*0bc0*/  HADD2.F32 R41, -RZ, R92.H0_H0 ;  /* 0x2000005cff297230 */ /* 0x000fe20000004100 */
[--C-:B-1----:R-:W-:Y:S01]  /*0bd0*/  SHF.R.U64 R28, R36, 0x10, R37.reuse ;  /* 0x00000010241c7819 */ /* 0x102fe20000001225 */
[----:B------:R-:W-:Y:S01]  /*0be0*/  HADD2.F32 R30, -RZ, R37.H0_H0 ;  /* 0x20000025ff1e7230 */ /* 0x000fe20000004100 */
[----:B------:R-:W-:-:S02]  /*0bf0*/  SHF.R.U32.HI R38, RZ, 0x10, R37 ;  /* 0x00000010ff267819 */ /* 0x000fc40000011625 */
[----:B------:R-:W-:Y:S02]  /*0c00*/  PRMT R36, R36, 0x5410, R28 ;  /* 0x0000541024247816 */ /* 0x000fe4000000001c */
[--C-:B-----5:R-:W-:Y:S01]  /*0c10*/  FADD.FTZ R29, R30, R3.reuse ;  /* 0x000000031e1d7221 */ /* 0x120fe20000010000 */
[----:B------:R-:W-:Y:S02]  /*0c20*/  HADD2.F32 R38, -RZ, R38.H0_H0 ;  /* 0x20000026ff267230 */ /* 0x000fe40000004100 */
[--C-:B------:R-:W-:Y:S02]  /*0c30*/  HADD2.F32 R28, -RZ, R36.reuse.H0_H0 ;  /* 0x20000024ff1c7230 */ /* 0x100fe40000004100 */
[----:B------:R-:W-:Y:S02]  /*0c40*/  HADD2.F32 R36, -RZ, R36.H1_H1 ;  /* 0x30000024ff247230 */ /* 0x000fe40000004100 */
        /* <DEDUP_REMOVED lines=10> */
[----:B0-----:R-:W-:-:S04]  /*0cf0*/  SHF.R.U64 R47, R32, 0x10, R33 ;  /* 0x00000010202f7819 */ /* 0x001fc80000001221 */
        /* <DEDUP_REMOVED lines=31> */
.L_x_10347:
[----:B------:R-:W-:Y:S05]  /*0ef0*/  BSYNC.RECONVERGENT B0 ;  /* 0x0000000000007941 */ /* 0x000fea0003800200 */
.L_x_10346:
        /* <DEDUP_REMOVED lines=32> */
.L_x_10349:
[----:B------:R-:W-:Y:S05]  /*1100*/  BSYNC.RECONVERGENT B0 ;  /* 0x0000000000007941 */ /* 0x000fea0003800200 */
.L_x_10348:
        /* <DEDUP_REMOVED lines=32> */
.L_x_10351:
[----:B------:R-:W-:Y:S05]  /*1310*/  BSYNC.RECONVERGENT B0 ;  /* 0x0000000000007941 */ /* 0x000fea0003800200 */
.L_x_10350:
        /* <DEDUP_REMOVED lines=32> */
.L_x_10353:
[----:B------:R-:W-:Y:S05]  /*1520*/  BSYNC.RECONVERGENT B0 ;  /* 0x0000000000007941 */ /* 0x000fea0003800200 */
.L_x_10352:
        /* <DEDUP_REMOVED lines=12> */
[----:B------:R-:W-:Y:S02]  /*15f0*/  CS2R R86, SRZ ;  /* 0x0000000000567805 */ /* 0x000fe4000001ff00 */
[----:B------:R-:W-:Y:S01]  /*1600*/  MOV R91, RZ ;  /* 0x000000ff005b7202 */ /* 0x000fe20000000f00 */
[----:B------:R-:W-:Y:S01]  /*1610*/  FFMA.FTZ R33, R45, R40, R4 ;  /* 0x000000282d217223 */ /* 0x000fe20000010004 */
        /* <DEDUP_REMOVED lines=21> */
[C---:B------:R-:W-:Y:S01]  /*1770*/  IADD3 R74, P2, PT, R77.reuse, R54, RZ ;  /* 0x000000364d4a7210 */ /* 0x040fe20007f5e0ff */
[----:B------:R-:W2:Y:S01]  /*1780*/  LDCU UR12, c[0x0][0x394] ;  /* 0x00007280ff0c77ac */ /* 0x000ea20008000800 */
[C---:B------:R-:W-:Y:S01]  /*1790*/  IADD3 R76, P3, PT, R77.reuse, R50, RZ ;  /* 0x000000324d4c7210 */ /* 0x040fe20007f7e0ff */
[----:B------:R-:W3:Y:S01]  /*17a0*/  LDC.64 R66, c[0x0][0x3a8] ;  /* 0x0000ea00ff427b82 */ /* 0x000ee20000000a00 */
[----:B------:R-:W-:Y:S01]  /*17b0*/  IADD3 R102, PT, PT, R77, R56, RZ ;  /* 0x000000384d667210 */ /* 0x000fe20007ffe0ff */
[C---:B------:R-:W-:Y:S01]  /*17c0*/  IMAD.WIDE.U32 R80, R56.reuse, 0x8, R32 ;  /* 0x0000000838507825 */ /* 0x040fe200078e0020 */
[----:B------:R-:W-:Y:S01]  /*17d0*/  ISETP.NE.AND P1, PT, R56, RZ, PT ;  /* 0x000000ff3800720c */ /* 0x000fe20003f25270 */
[----:B------:R-:W4:Y:S01]  /*17e0*/  LDCU UR13, c[0x0][0x38c] ;  /* 0x00007180ff0d77ac */ /* 0x000f220008000800 */
[----:B------:R-:W-:-:S02]  /*17f0*/  IADD3 R96, PT, PT, R18, -0x2, RZ ;  /* 0xfffffffe12607810 */ /* 0x000fc40007ffe0ff */
[----:B------:R-:W-:Y:S01]  /*1800*/  MOV R44, RZ ;  /* 0x000000ff002c7202 */ /* 0x000fe20000000f00 */
[----:B------:R-:W0:Y:S01]  /*1810*/  LDC.64 R68, c[0x0][0x3e0] ;  /* 0x0000f800ff447b82 */ /* 0x000e220000000a00 */
[----:B------:R-:W-:Y:S01]  /*1820*/  ISETP.EQ.AND P0, PT, R56, RZ, P0 ;  /* 0x000000ff3800720c */ /* 0x000fe20000702270 */
[----:B------:R-:W0:Y:S01]  /*1830*/  LDCU UR7, c[0x0][0x388] ;  /* 0x00007100ff0777ac */ /* 0x000e220008000800 */
[----:B------:R-:W-:Y:S02]  /*1840*/  LOP3.LUT R103, R103, 0x100, RZ, 0xc0, !PT ;  /* 0x0000010067677812 */ /* 0x000fe400078ec0ff */
[----:B------:R-:W-:Y:S01]  /*1850*/  LOP3.LUT R104, R104, 0x100, RZ, 0xc0, !PT ;  /* 0x0000010068687812 */ /* 0x000fe200078ec0ff */
[----:B------:R-:W0:Y:S01]  /*1860*/  LDCU.64 UR8, c[0x0][0x538] ;  /* 0x0000a700ff0877ac */ /* 0x000e220008000a00 */
[----:B------:R-:W-:Y:S01]  /*1870*/  IADD3.X R75, PT, PT, RZ, R24, RZ, P2, !PT ;  /* 0x00000018ff4b7210 */ /* 0x000fe200017fe4ff */
[----:B------:R-:W0:Y:S01]  /*1880*/  LDC.64 R70, c[0x0][0x4d0] ;  /* 0x00013400ff467b82 */ /* 0x000e220000000a00 */
[----:B------:R-:W-:Y:S01]  /*1890*/  IADD3.X R77, PT, PT, RZ, R25, RZ, P3, !PT ;  /* 0x00000019ff4d7210 */ /* 0x000fe20001ffe4ff */
[----:B------:R-:W0:Y:S01]  /*18a0*/  LDCU.64 UR10, c[0x0][0x540] ;  /* 0x0000a800ff0a77ac */ /* 0x000e220008000a00 */
[----:B------:R-:W-:-:S05]  /*18b0*/  UMOV UR4, URZ ;  /* 0x000000ff00047c82 */ /* 0x000fca0008000000 */
[----:B--2-4-:R-:W0:Y:S02]  /*18c0*/  LDC.64 R72, c[0x0][0x4f0] ;  /* 0x00013c00ff487b82 */ /* 0x014e240000000a00 */
.L_x_10368:
[----:B0-----:R-:W-:-:S04]  /*18d0*/  IMAD.WIDE.U32 R34, R62, UR4, RZ ;  /* 0x000000043e227c25 */ /* 0x001fc8000f8e00ff */
[----:B------:R-:W-:Y:S01]  /*18e0*/  IMAD R33, R63, UR4, R35 ;  /* 0x000000043f217c24 */ /* 0x000fe2000f8e0223 */
[----:B------:R-:W-:-:S04]  /*18f0*/  LEA R32, P2, R34, R78, 0x1 ;  /* 0x0000004e22207211 */ /* 0x000fc800078408ff */
[----:B------:R-:W-:-:S06]  /*1900*/  LEA.HI.X R33, R34, R79, R33, 0x1, P2 ;  /* 0x0000004f22217211 */ /* 0x000fcc00010f0c21 */
[----:B--2---:R-:W2:Y:S01]  /*1910*/  LDG.E.64 R32, desc[UR16][R32.64] ;  /* 0x0000001020207981 */ /* 0x004ea2000c1e1b00 */
[----:B------:R-:W-:Y:S01]  /*1920*/  MOV R36, R52 ;  /* 0x0000003400247202 */ /* 0x000fe20000000f00 */
[----:B------:R-:W-:Y:S01]  /*1930*/  IMAD.WIDE.U32 R34, R68, UR4, RZ ;  /* 0x0000000444227c25 */ /* 0x000fe2000f8e00ff */
[----:B------:R-:W-:-:S03]  /*1940*/  MOV R37, R7 ;  /* 0x0000000700257202 */ /* 0x000fc60000000f00 */
[----:B------:R-:W-:Y:S01]  /*1950*/  IMAD R35, R69, UR4, R35 ;  /* 0x0000000445237c24 */ /* 0x000fe2000f8e0223 */
[----:B----4-:R-:W-:Y:S01]  /*1960*/  LEA R38, P3, R34, R80, 0x1 ;  /* 0x0000005022267211 */ /* 0x010fe200078608ff */
        /* <DEDUP_REMOVED lines=16> */
[C---:B------:R-:W-:Y:S01]  /*1a70*/  FMUL.FTZ R88, R84.reuse, R28 ;  /* 0x0000001c54587220 */ /* 0x040fe20000410000 */
[C---:B------:R-:W-:Y:S01]  /*1a80*/  FMUL.FTZ R113, R84.reuse, R29 ;  /* 0x0000001d54717220 */ /* 0x040fe20000410000 */
[C---:B------:R-:W-:Y:S01]  /*1a90*/  FMUL.FTZ R115, R84.reuse, R30 ;  /* 0x0000001e54737220 */ /* 0x040fe20000410000 */
        /* <DEDUP_REMOVED lines=15> */
[----:B-1----:R0:W1:Y:S01]  /*1b90*/  MUFU.EX2 R39, R32 ;  /* 0x0000002000277308 */ /* 0x0020620000000800 */
[----:B------:R-:W-:Y:S01]  /*1ba0*/  FMUL.FTZ R38, R101, R110 ;  /* 0x0000006e65267220 */ /* 0x000fe20000410000 */
[--C-:B--2---:R-:W-:Y:S02]  /*1bb0*/  HADD2.F32 R118, -RZ, R36.reuse.H0_H0 ;  /* 0x20000024ff767230 */ /* 0x104fe40000004100 */
        /* <DEDUP_REMOVED lines=16> */
.L_x_10356:
[----:B------:R0:W1:Y:S02]  /*1cc0*/  LDS R82, [R22+0x103c] ;  /* 0x00103c0016527984 */ /* 0x0000640000000800 */
.L_x_10357:
[----:B------:R-:W-:Y:S05]  /*1cd0*/  BSYNC.RECONVERGENT B0 ;  /* 0x0000000000007941 */ /* 0x000fea0003800200 */
.L_x_10355:
        /* <DEDUP_REMOVED lines=34> */
[----:B------:R-:W1:Y:S04]  /*1f00*/  SHFL.DOWN PT, R36, R122, 0x2, 0x1f ;  /* 0x08401f007a247f89 */ /* 0x000e6800000e0000 */
[----:B------:R-:W2:Y:S01]  /*1f10*/  SHFL.UP PT, R33, R124, 0x1, RZ ;  /* 0x042000007c217989 */ /* 0x000ea200000e00ff */
[----:B------:R-:W-:-:S03]  /*1f20*/  FSEL R35, R35, R32, !P1 ;  /* 0x0000002023237208 */ /* 0x000fc60004800000 */
[----:B------:R-:W3:Y:S04]  /*1f30*/  SHFL.DOWN PT, R34, R119, 0x2, 0x1f ;  /* 0x08401f0077227f89 */ /* 0x000ee800000e0000 */
[----:B------:R-:W5:Y:S01]  /*1f40*/  SHFL.UP PT, R32, R35, 0x2, RZ ;  /* 0x0440000023207989 */ /* 0x000f6200000e00ff */
[C---:B-1----:R-:W-:Y:S01]  /*1f50*/  @!P2 FFMA.FTZ R122, R119.reuse, R36, R122 ;  /* 0x00000024777aa223 */ /* 0x042fe2000001007a */
[----:B--2---:R-:W-:Y:S01]  /*1f60*/  @P1 FMUL.FTZ R124, R124, R33 ;  /* 0x000000217c7c1220 */ /* 0x004fe20000410000 */
[----:B------:R-:W-:Y:S01]  /*1f70*/  ISETP.GE.AND P1, PT, R26, 0x2, PT ;  /* 0x000000021a00780c */ /* 0x000fe20003f26270 */
[----:B---3--:R-:W-:-:S03]  /*1f80*/  @!P2 FMUL.FTZ R34, R119, R34 ;  /* 0x000000227722a220 */ /* 0x008fc60000410000 */
[----:B------:R-:W1:Y:S01]  /*1f90*/  SHFL.UP PT, R33, R124, 0x2, RZ ;  /* 0x044000007c217989 */ /* 0x000e6200000e00ff */
[----:B-----5:R-:W-:Y:S01]  /*1fa0*/  FFMA.FTZ R32, R124, R32, R35 ;  /* 0x000000207c207223 */ /* 0x020fe20000010023 */
[----:B------:R-:W-:Y:S02]  /*1fb0*/  @!P2 MOV R119, R34 ;  /* 0x000000220077a202 */ /* 0x000fe40000000f00 */
[----:B------:R-:W-:Y:S02]  /*1fc0*/  ISETP.GT.U32.AND P2, PT, R20, 0x1b, PT ;  /* 0x0000001b1400780c */ /* 0x000fe40003f44070 */
[----:B------:R-:W-:Y:S01]  /*1fd0*/  FSEL R37, R35, R32, !P1 ;  /* 0x0000002023257208 */ /* 0x000fe20004800000 */
[----:B------:R-:W2:Y:S04]  /*1fe0*/  SHFL.DOWN PT, R34, R119, 0x4, 0x1f ;  /* 0x08801f0077227f89 */ /* 0x000ea800000e0000 */
        /* <DEDUP_REMOVED lines=47> */
[----:B------:R-:W-:Y:S04]  /*22e0*/  SHFL.UP PT, R83, R85, 0x1, RZ ;  /* 0x0420000055537989 */ /* 0x000fe800000e00ff */
[----:B------:R2:W-:Y:S01]  /*22f0*/  SHFL.IDX PT, R117, R119, RZ, 0x1f ;  /* 0x00001fff77757589 */ /* 0x0005e200000e0000 */
[----:B-1----:R-:W-:Y:S01]  /*2300*/  @P2 FFMA.FTZ R84, R34, R84, R35 ;  /* 0x0000005422542223 */ /* 0x002fe20000010023 */
[----:B------:R-:W-:-:S04]  /*2310*/  IMAD.WIDE.U32 R34, R70, UR4, R74 ;  /* 0x0000000446227c25 */ /* 0x000fc8000f8e004a */
[----:B------:R-:W-:Y:S01]  /*2320*/  FFMA.FTZ R111, R84, R82, R111 ;  /* 0x00000052546f7223 */ /* 0x000fe2000001006f */
[----:B------:R-:W-:Y:S01]  /*2330*/  IMAD R121, R71, UR4, R35 ;  /* 0x0000000447797c24 */ /* 0x000fe2000f8e0223 */
[----:B------:R-:W-:Y:S01]  /*2340*/  LEA R84, P3, R36, UR10, 0x2 ;  /* 0x0000000a24547c11 */ /* 0x000fe2000f8610ff */
[----:B------:R-:W-:Y:S02]  /*2350*/  IMAD R35, R73, UR4, R37 ;  /* 0x0000000449237c24 */ /* 0x000fe4000f8e0225 */
[----:B------:R-:W-:Y:S01]  /*2360*/  FFMA.FTZ R112, R115, R111, R112 ;  /* 0x0000006f73707223 */ /* 0x000fe20000010070 */
[----:B------:R-:W-:-:S03]  /*2370*/  LEA R82, P2, R34, UR8, 0x2 ;  /* 0x0000000822527c11 */ /* 0x000fc6000f8410ff */
[----:B--2---:R-:W-:Y:S01]  /*2380*/  FFMA.FTZ R119, R113, R112, R120 ;  /* 0x0000007071777223 */ /* 0x004fe20000010078 */
[----:B------:R-:W-:Y:S01]  /*2390*/  LEA.HI.X R85, R36, UR11, R35, 0x2, P3 ;  /* 0x0000000b24557c11 */ /* 0x000fe200098f1423 */
[----:B------:R-:W-:Y:S01]  /*23a0*/  FMUL.FTZ R123, R112, R29 ;  /* 0x0000001d707b7220 */ /* 0x000fe20000410000 */
[----:B------:R-:W-:-:S04]  /*23b0*/  IADD3 R120, PT, PT, -R102, UR7, RZ ;  /* 0x0000000766787c10 */ /* 0x000fc8000fffe1ff */
[C---:B------:R-:W-:Y:S02]  /*23c0*/  ISETP.GE.AND P3, PT, R120.reuse, 0x1, PT ;  /* 0x000000017800780c */ /* 0x040fe40003f66270 */
[C---:B------:R-:W-:Y:S02]  /*23d0*/  ISETP.GE.AND P4, PT, R120.reuse, 0x21, PT ;  /* 0x000000217800780c */ /* 0x040fe40003f86270 */
[C---:B------:R-:W-:Y:S02]  /*23e0*/  ISETP.GE.AND P5, PT, R120.reuse, 0x41, PT ;  /* 0x000000417800780c */ /* 0x040fe40003fa6270 */
[----:B------:R-:W-:Y:S01]  /*23f0*/  ISETP.GE.AND P6, PT, R120, 0x61, PT ;  /* 0x000000617800780c */ /* 0x000fe20003fc6270 */
[----:B----4-:R-:W1:Y:S02]  /*2400*/  SHFL.IDX PT, R89, R89, RZ, 0x1f ;  /* 0x00001fff59597589 */ /* 0x010e6400000e0000 */
[----:B-1----:R-:W-:Y:S01]  /*2410*/  @P1 FFMA.FTZ R89, R124, R89, R83 ;  /* 0x000000597c591223 */ /* 0x002fe20000010053 */
[----:B------:R-:W-:Y:S01]  /*2420*/  LEA.HI.X R83, R34, UR9, R121, 0x2, P2 ;  /* 0x0000000922537c11 */ /* 0x000fe200090f1479 */
[----:B------:R-:W-:Y:S01]  /*2430*/  FMUL.FTZ R121, R119, R31 ;  /* 0x0000001f77797220 */ /* 0x000fe20000410000 */
[----:B------:R-:W-:Y:S01]  /*2440*/  ISETP.NE.AND P2, PT, R56, RZ, PT ;  /* 0x000000ff3800720c */ /* 0x000fe20003f45270 */
[----:B------:R-:W-:Y:S01]  /*2450*/  FFMA.FTZ R36, R88, R89, R105 ;  /* 0x0000005958247223 */ /* 0x000fe20000010069 */
[C---:B------:R-:W-:Y:S01]  /*2460*/  FFMA.FTZ R89, R117.reuse, R33, R122 ;  /* 0x0000002175597223 */ /* 0x040fe2000001007a */
[----:B------:R-:W-:Y:S01]  /*2470*/  FMUL.FTZ R88, R117, R32 ;  /* 0x0000002075587220 */ /* 0x000fe20000410000 */
        /* <DEDUP_REMOVED lines=10> */
[----:B------:R-:W-:Y:S01]  /*2520*/  FMUL.FTZ R34, R40, R123 ;  /* 0x0000007b28227220 */ /* 0x000fe20000410000 */
[----:B------:R-:W-:Y:S01]  /*2530*/  FMUL.FTZ R32, R41, R32 ;  /* 0x0000002029207220 */ /* 0x000fe20000410000 */
[----:B------:R-:W-:Y:S01]  /*2540*/  FFMA.FTZ R33, R114, R121, R33 ;  /* 0x0000007972217223 */ /* 0x000fe20000010021 */
[----:B------:R1:W-:Y:S01]  /*2550*/  @!P2 STS.64 [UR6+0x10b8], R88 ;  /* 0x0010b858ff00a988 */ /* 0x0003e20008000a06 */
[----:B------:R-:W-:Y:S01]  /*2560*/  FFMA.FTZ R39, R115, R113, R38 ;  /* 0x0000007173277223 */ /* 0x000fe20000010026 */
[----:B------:R-:W-:Y:S01]  /*2570*/  FMUL.FTZ R36, R43, R36 ;  /* 0x000000242b247220 */ /* 0x000fe20000410000 */
[----:B------:R-:W-:Y:S01]  /*2580*/  FFMA.FTZ R122, R116, R123, R33 ;  /* 0x0000007b747a7223 */ /* 0x000fe20000010021 */
[----:B------:R-:W-:Y:S01]  /*2590*/  FMUL.FTZ R33, R46, R121 ;  /* 0x000000792e217220 */ /* 0x000fe20000410000 */
[----:B------:R-:W-:Y:S01]  /*25a0*/  FADD.FTZ R115, -R38, R39 ;  /* 0x0000002726737221 */ /* 0x000fe20000010100 */
[----:B------:R-:W-:Y:S01]  /*25b0*/  FMUL.FTZ R37, R47, R37 ;  /* 0x000000252f257220 */ /* 0x000fe20000410000 */
[----:B------:R-:W-:Y:S01]  /*25c0*/  FMUL.FTZ R38, R45, R113 ;  /* 0x000000712d267220 */ /* 0x000fe20000410000 */
[----:B------:R-:W-:Y:S01]  /*25d0*/  FMUL.FTZ R39, R90, R39 ;  /* 0x000000275a277220 */ /* 0x000fe20000410000 */
[----:B------:R1:W-:Y:S01]  /*25e0*/  STS.128 [R17+0x200], R32 ;  /* 0x0002002011007388 */ /* 0x0003e20000000c00 */
[----:B------:R-:W-:Y:S01]  /*25f0*/  FFMA.FTZ R125, R115, R118, R122 ;  /* 0x00000076737d7223 */ /* 0x000fe2000001007a */
[----:B------:R-:W-:Y:S06]  /*2600*/  BAR.SYNC.DEFER_BLOCKING 0x0 ;  /* 0x0000000000007b1d */ /* 0x000fec0000010000 */
        /* <DEDUP_REMOVED lines=10> */
.L_x_10359:
[----:B------:R-:W-:Y:S05]  /*26b0*/  BSYNC.RECONVERGENT B0 ;  /* 0x0000000000007941 */ /* 0x000fea0003800200 */
.L_x_10358:
[----:B-12---:R1:W2:Y:S01]  /*26c0*/  LDS R33, [R23+0x280] ;  /* 0x0002800017217984 */ /* 0x0062a20000000800 */
[----:B------:R-:W-:Y:S04]  /*26d0*/  BSSY.RECONVERGENT B0, `(.L_x_10360) ;  /* 0x0000004000007945 */ /* 0x000fe80003800200 */
[----:B------:R-:W-:Y:S05]  /*26e0*/  @!P4 BRA `(.L_x_10361) ;  /* 0x000000000008c947 */ /* 0x000fea0003800000 */
[----:B---3--:R3:W-:Y:S04]  /*26f0*/  REDG.E.ADD.F32.FTZ.RN.STRONG.GPU desc[UR16][R82.64+0x80], R121 ;  /* 0x00008079520079a6 */ /* 0x0087e8000c12f310 */
[----:B--2---:R3:W-:Y:S02]  /*2700*/  REDG.E.ADD.F32.FTZ.RN.STRONG.GPU desc[UR16][R84.64+0x80], R33 ;  /* 0x00008021540079a6 */ /* 0x0047e4000c12f310 */
.L_x_10361:
[----:B------:R-:W-:Y:S05]  /*2710*/  BSYNC.RECONVERGENT B0 ;  /* 0x0000000000007941 */ /* 0x000fea0003800200 */
.L_x_10360:
[----:B--23--:R2:W3:Y:S01]  /*2720*/  LDS R33, [R23+0x300] ;  /* 0x0003000017217984 */ /* 0x00c4e20000000800 */
[----:B------:R-:W-:Y:S04]  /*2730*/  BSSY.RECONVERGENT B0, `(.L_x_10362) ;  /* 0x0000004000007945 */ /* 0x000fe80003800200 */
[----:B------:R-:W-:Y:S05]  /*2740*/  @!P5 BRA `(.L_x_10363) ;  /* 0x000000000008d947 */ /* 0x000fea0003800000 */
[----:B----4-:R4:W-:Y:S04]  /*2750*/  REDG.E.ADD.F32.FTZ.RN.STRONG.GPU desc[UR16][R82.64+0x100], R123 ;  /* 0x0001007b520079a6 */ /* 0x0109e8000c12f310 */
[----:B---3--:R4:W-:Y:S02]  /*2760*/  REDG.E.ADD.F32.FTZ.RN.STRONG.GPU desc[UR16][R84.64+0x100], R33 ;  /* 0x00010021540079a6 */ /* 0x0089e4000c12f310 */
.L_x_10363:
[----:B------:R-:W-:Y:S05]  /*2770*/  BSYNC.RECONVERGENT B0 ;  /* 0x0000000000007941 */ /* 0x000fea0003800200 */
.L_x_10362:
[----:B---34-:R3:W4:Y:S01]  /*2780*/  LDS R33, [R23+0x380] ;  /* 0x0003800017217984 */ /* 0x0187220000000800 */
[----:B------:R-:W-:Y:S04]  /*2790*/  BSSY.RECONVERGENT B0, `(.L_x_10364) ;  /* 0x0000004000007945 */ /* 0x000fe80003800200 */
[----:B------:R-:W-:Y:S05]  /*27a0*/  @!P6 BRA `(.L_x_10365) ;  /* 0x000000000008e947 */ /* 0x000fea0003800000 */
[----:B0-----:R0:W-:Y:S04]  /*27b0*/  REDG.E.ADD.F32.FTZ.RN.STRONG.GPU desc[UR16][R82.64+0x180], R89 ;  /* 0x00018059520079a6 */ /* 0x0011e8000c12f310 */
[----:B----4-:R0:W-:Y:S02]  /*27c0*/  REDG.E.ADD.F32.FTZ.RN.STRONG.GPU desc[UR16][R84.64+0x180], R33 ;  /* 0x00018021540079a6 */ /* 0x0101e4000c12f310 */
.L_x_10365:
[----:B------:R-:W-:Y:S05]  /*27d0*/  BSYNC.RECONVERGENT B0 ;  /* 0x0000000000007941 */ /* 0x000fea0003800200 */
.L_x_10364:
[----:B------:R-:W5:Y:S01]  /*27e0*/  SHFL.DOWN P3, R32, R125, 0x1, 0x1f ;  /* 0x08201f007d207f89 */ /* 0x000f620000060000 */
[----:B------:R-:W-:Y:S01]  /*27f0*/  ISETP.NE.AND P4, PT, R26, RZ, PT ;  /* 0x000000ff1a00720c */ /* 0x000fe20003f85270 */
[CC--:B------:R-:W-:Y:S01]  /*2800*/  FMUL.FTZ R36, R106.reuse, R111.reuse ;  /* 0x0000006f6a247220 */ /* 0x0c0fe20000410000 */
[-C--:B------:R-:W-:Y:S01]  /*2810*/  FMUL.FTZ R35, R106, R112.reuse ;  /* 0x000000706a237220 */ /* 0x080fe20000410000 */
[----:B------:R-:W-:Y:S01]  /*2820*/  FMUL.FTZ R110, R110, R111 ;  /* 0x0000006f6e6e7220 */ /* 0x000fe20000410000 */
[----:B------:R-:W-:Y:S01]  /*2830*/  FMUL.FTZ R109, R109, R112 ;  /* 0x000000706d6d7220 */ /* 0x000fe20000410000 */
[----:B------:R-:W-:Y:S01]  /*2840*/  FMUL.FTZ R36, R115, R36 ;  /* 0x0000002473247220 */ /* 0x000fe20000410000 */
[----:B------:R-:W-:Y:S01]  /*2850*/  FMUL.FTZ R35, R116, R35 ;  /* 0x0000002374237220 */ /* 0x000fe20000410000 */
[----:B------:R-:W-:Y:S01]  /*2860*/  BSSY.RECONVERGENT B0, `(.L_x_10366) ;  /* 0x0000024000007945 */ /* 0x000fe20003800200 */
[----:B------:R-:W-:Y:S01]  /*2870*/  FFMA.FTZ R92, R109, R29, R92 ;  /* 0x0000001d6d5c7223 */ /* 0x000fe2000001005c */
[----:B------:R-:W-:Y:S01]  /*2880*/  FFMA.FTZ R97, R110, R30, R97 ;  /* 0x0000001e6e617223 */ /* 0x000fe20000010061 */
[----:B------:R-:W-:-:S04]  /*2890*/  FFMA.FTZ R35, R40, R109, R35 ;  /* 0x0000006d28237223 */ /* 0x000fc80000010023 */
[----:B------:R-:W-:Y:S01]  /*28a0*/  FADD.FTZ R86, R35, R86 ;  /* 0x0000005623567221 */ /* 0x000fe20000010000 */
[----:B-----5:R-:W-:-:S05]  /*28b0*/  @P3 FADD R32, R125, R32 ;  /* 0x000000207d203221 */ /* 0x020fca0000000000 */
[----:B0---4-:R-:W0:Y:S02]  /*28c0*/  SHFL.DOWN P3, R33, R32, 0x2, 0x1f ;  /* 0x08401f0020217f89 */ /* 0x011e240000060000 */
[----:B0-----:R-:W-:Y:S01]  /*28d0*/  @P3 FADD R33, R32, R33 ;  /* 0x0000002120213221 */ /* 0x001fe20000000000 */
[----:B------:R-:W-:-:S04]  /*28e0*/  FMUL.FTZ R32, R107, R117 ;  /* 0x000000756b207220 */ /* 0x000fc80000410000 */
[----:B------:R-:W0:Y:S01]  /*28f0*/  SHFL.DOWN P3, R34, R33, 0x4, 0x1f ;  /* 0x08801f0021227f89 */ /* 0x000e220000060000 */
[----:B------:R-:W-:Y:S01]  /*2900*/  FFMA.FTZ R95, R32, R28, R95 ;  /* 0x0000001c205f7223 */ /* 0x000fe2000001005f */
[----:B0-----:R-:W-:Y:S01]  /*2910*/  @P3 FADD R34, R33, R34 ;  /* 0x0000002221223221 */ /* 0x001fe20000000000 */
[-C--:B------:R-:W-:Y:S01]  /*2920*/  FMUL.FTZ R33, R108, R119.reuse ;  /* 0x000000776c217220 */ /* 0x080fe20000410000 */
[C---:B------:R-:W-:Y:S01]  /*2930*/  FMUL.FTZ R119, R106.reuse, R119 ;  /* 0x000000776a777220 */ /* 0x040fe20000410000 */
        /* <DEDUP_REMOVED lines=22> */
.L_x_10367:
[----:B------:R-:W-:Y:S05]  /*2aa0*/  BSYNC.RECONVERGENT B0 ;  /* 0x0000000000007941 */ /* 0x000fea0003800200 */
.L_x_10366:
[----:B------:R-:W-:-:S04]  /*2ab0*/  UIADD3 UR4, UPT, UPT, UR4, 0x1, URZ ;  /* 0x0000000104047890 */ /* 0x000fc8000fffe0ff */
[----:B------:R-:W-:-:S09]  /*2ac0*/  UISETP.GE.AND UP0, UPT, UR4, UR13, UPT ;  /* 0x0000000d0400728c */ /* 0x000fd2000bf06270 */
[----:B------:R-:W-:Y:S05]  /*2ad0*/  BRA.U !UP0, `(.L_x_10368) ;  /* 0xffffffed087c7547 */ /* 0x000fea000b83ffff */
.L_x_10354:
[----:B------:R-:W-:Y:S06]  /*2ae0*/  BAR.SYNC.DEFER_BLOCKING 0x0 ;  /* 0x0000000000007b1d */ /* 0x000fec0000010000 */
[----:B------:R-:W-:Y:S02]  /*2af0*/  F2F.F16.F32 R29, R94 ;  /* 0x0000005e001d7304 */ /* 0x000fe40000200800 */
[----:B------:R-:W5:Y:S01]  /*2b00*/  LDC.64 R40, c[0x0][0x4f8] ;  /* 0x00013e00ff287b82 */ /* 0x000f620000000a00 */
[----:B------:R-:W1:Y:S05]  /*2b10*/  LDCU.64 UR4, c[0x0][0x500] ;  /* 0x0000a000ff0477ac */ /* 0x000e6a0008000a00 */
[----:B------:R-:W-:Y:S02]  /*2b20*/  F2F.F16.F32 R92, R92 ;  /* 0x0000005c005c7304 */ /* 0x000fe40000200800 */
[----:B------:R-:W2:Y:S01]  /*2b30*/  LDC.64 R46, c[0x0][0x550] ;  /* 0x00015400ff2e7b82 */ /* 0x000ea20000000a00 */
[----:B------:R-:W3:Y:S05]  /*2b40*/  LDG.E.64 R48, desc[UR16][R48.64] ;  /* 0x0000001030307981 */ /* 0x000eea000c1e1b00 */
[----:B------:R-:W0:Y:S01]  /*2b50*/  F2F.F16.F32 R97, R97 ;  /* 0x0000006100617304 */ /* 0x000e220000200800 */
[----:B------:R-:W-:-:S02]  /*2b60*/  IADD3 R8, P4, PT, R8, -0x100, RZ ;  /* 0xffffff0008087810 */ /* 0x000fc40007f9e0ff */
[----:B------:R-:W-:Y:S02]  /*2b70*/  IADD3 R10, P5, PT, R10, -0x100, RZ ;  /* 0xffffff000a0a7810 */ /* 0x000fe40007fbe0ff */
[----:B------:R-:W-:Y:S02]  /*2b80*/  IADD3.X R9, PT, PT, R9, -0x1, RZ, P4, !PT ;  /* 0xffffffff09097810 */ /* 0x000fe400027fe4ff */
[----:B------:R-:W-:Y:S01]  /*2b90*/  IADD3.X R11, PT, PT, R11, -0x1, RZ, P5, !PT ;  /* 0xffffffff0b0b7810 */ /* 0x000fe20002ffe4ff */
[----:B------:R-:W4:Y:S01]  /*2ba0*/  F2F.F16.F32 R95, R95 ;  /* 0x0000005f005f7304 */ /* 0x000f220000200800 */
[----:B0-----:R-:W-:Y:S01]  /*2bb0*/  PRMT R97, R92, 0x5410, R97 ;  /* 0x000054105c617816 */ /* 0x001fe20000000061 */
[----:B---3--:R-:W-:Y:S01]  /*2bc0*/  STS.64 [R27], R48 ;  /* 0x000000301b007388 */ /* 0x008fe20000000a00 */
[----:B------:R-:W-:-:S03]  /*2bd0*/  NOP ;  /* 0x0000000000007918 */ /* 0x000fc60000000000 */
[----:B------:R-:W0:Y:S02]  /*2be0*/  LDS.64 R32, [R27] ;  /* 0x000000001b207984 */ /* 0x000e240000000a00 */
[----:B0-----:R-:W-:Y:S02]  /*2bf0*/  HADD2.F32 R26, -RZ, R32.H0_H0 ;  /* 0x20000020ff1a7230 */ /* 0x001fe40000004100 */
[----:B------:R-:W-:-:S03]  /*2c00*/  HADD2.F32 R28, -RZ, R33.H0_H0 ;  /* 0x20000021ff1c7230 */ /* 0x000fc60000004100 */
[----:B------:R-:W-:Y:S01]  /*2c10*/  FADD.FTZ R30, R26, R3 ;  /* 0x000000031a1e7221 */ /* 0x000fe20000010000 */
[----:B------:R-:W-:Y:S01]  /*2c20*/  SHF.R.U64 R26, R32, 0x10, R33 ;  /* 0x00000010201a7819 */ /* 0x000fe20000001221 */
        /* <DEDUP_REMOVED lines=13> */
[----:B------:R-:W0:Y:S04]  /*2d00*/  @!P0 MUFU.EX2 R26, R26 ;  /* 0x0000001a001a8308 */ /* 0x000e280000000800 */
[----:B------:R-:W3:Y:S01]  /*2d10*/  @!P2 MUFU.EX2 R30, R30 ;  /* 0x0000001e001ea308 */ /* 0x000ee20000000800 */
[----:B------:R-:W-:-:S03]  /*2d20*/  @!P1 FMUL.FTZ R33, R33, -1.4426950216293334961 ;  /* 0xbfb8aa3b21219820 */ /* 0x000fc60000410000 */
[----:B------:R-:W-:Y:S01]  /*2d30*/  @!P3 FMUL.FTZ R35, R28, -1.4426950216293334961 ;  /* 0xbfb8aa3b1c23b820 */ /* 0x000fe20000410000 */
[----:B------:R-:W-:Y:S02]  /*2d40*/  IMAD.WIDE.U32 R28, R29, 0x10000, RZ ;  /* 0x000100001d1c7825 */ /* 0x000fe400078e00ff */
[----:B------:R-:W1:Y:S03]  /*2d50*/  @!P1 MUFU.EX2 R33, R33 ;  /* 0x0000002100219308 */ /* 0x000e660000000800 */
[----:B------:R-:W-:Y:S01]  /*2d60*/  LOP3.LUT R31, R97, R29, RZ, 0xfc, !PT ;  /* 0x0000001d611f7212 */ /* 0x000fe200078efcff */
[----:B------:R-:W5:Y:S01]  /*2d70*/  @!P3 MUFU.EX2 R35, R35 ;  /* 0x000000230023b308 */ /* 0x000f620000000800 */
[----:B0-----:R-:W-:Y:S01]  /*2d80*/  @!P0 FADD.FTZ R32, R26, 1 ;  /* 0x3f8000001a208421 */ /* 0x001fe20000010000 */
[----:B---3--:R-:W-:Y:S01]  /*2d90*/  @!P2 FADD.FTZ R34, R30, 1 ;  /* 0x3f8000001e22a421 */ /* 0x008fe20000010000 */
[----:B----4-:R-:W-:-:S02]  /*2da0*/  LOP3.LUT R30, R28, R95, RZ, 0xfc, !PT ;  /* 0x0000005f1c1e7212 */ /* 0x010fc400078efcff */
[----:B------:R-:W0:Y:S03]  /*2db0*/  @!P0 MUFU.RCP R36, R32 ;  /* 0x0000002000248308 */ /* 0x000e260000001000 */
[----:B------:R3:W-:Y:S01]  /*2dc0*/  STS.64 [R27], R30 ;  /* 0x0000001e1b007388 */ /* 0x0007e20000000a00 */
[----:B------:R-:W-:Y:S01]  /*2dd0*/  NOP ;  /* 0x0000000000007918 */ /* 0x000fe20000000000 */
[----:B-1----:R-:W-:Y:S02]  /*2de0*/  @!P1 FADD.FTZ R26, R33, 1 ;  /* 0x3f800000211a9421 */ /* 0x002fe40000010000 */
[----:B------:R-:W1:Y:S01]  /*2df0*/  LDS.64 R28, [R27] ;  /* 0x000000001b1c7984 */ /* 0x000e620000000a00 */
[----:B------:R4:W2:Y:S01]  /*2e00*/  @!P2 MUFU.RCP R37, R34 ;  /* 0x000000220025a308 */ /* 0x0008a20000001000 */
[----:B-----5:R-:W-:Y:S01]  /*2e10*/  @!P3 FADD.FTZ R33, R35, 1 ;  /* 0x3f8000002321b421 */ /* 0x020fe20000010000 */
[----:B0-----:R-:W-:-:S06]  /*2e20*/  @!P0 FMUL.FTZ R91, R91, R36 ;  /* 0x000000245b5b8220 */ /* 0x001fcc0000410000 */
[----:B------:R-:W0:Y:S01]  /*2e30*/  @!P1 MUFU.RCP R26, R26 ;  /* 0x0000001a001a9308 */ /* 0x000e220000001000 */
[----:B----4-:R-:W-:Y:S01]  /*2e40*/  SHF.L.U32 R34, R42, 0x7, RZ ;  /* 0x000000072a227819 */ /* 0x010fe200000006ff */
[----:B------:R-:W-:-:S03]  /*2e50*/  FADD.FTZ R6, R91, R6 ;  /* 0x000000065b067221 */ /* 0x000fc60000010000 */
[----:B------:R-:W-:-:S03]  /*2e60*/  SHF.R.S32.HI R35, RZ, 0x1f, R34 ;  /* 0x0000001fff237819 */ /* 0x000fc60000011422 */
[----:B------:R-:W4:Y:S01]  /*2e70*/  @!P3 MUFU.RCP R33, R33 ;  /* 0x000000210021b308 */ /* 0x000f220000001000 */
[----:B---3--:R-:W-:-:S04]  /*2e80*/  IMAD.WIDE.U32 R30, R40, UR18, R34 ;  /* 0x00000012281e7c25 */ /* 0x008fc8000f8e0022 */
[----:B--2---:R-:W-:Y:S01]  /*2e90*/  @!P2 FMUL.FTZ R86, R86, R37 ;  /* 0x000000255656a220 */ /* 0x004fe20000410000 */
        /* <DEDUP_REMOVED lines=8> */
[----:B------:R-:W-:Y:S01]  /*2f20*/  LEA R36, P0, R30, R46, 0x1 ;  /* 0x0000002e1e247211 */ /* 0x000fe200078008ff */
[----:B------:R0:W2:Y:S01]  /*2f30*/  F2F.F16.F32 R32, R87 ;  /* 0x0000005700207304 */ /* 0x0000a20000200800 */
[----:B------:R-:W3:Y:S01]  /*2f40*/  LDCU.64 UR4, c[0x0][0x520] ;  /* 0x0000a400ff0477ac */ /* 0x000ee20008000a00 */
[----:B----4-:R-:W-:Y:S01]  /*2f50*/  @!P3 FMUL.FTZ R44, R44, R33 ;  /* 0x000000212c2cb220 */ /* 0x010fe20000410000 */
[----:B------:R-:W-:Y:S02]  /*2f60*/  LEA.HI.X R37, R30, R47, R26, 0x1, P0 ;  /* 0x0000002f1e257211 */ /* 0x000fe400000f0c1a */
[----:B------:R-:W4:Y:S01]  /*2f70*/  LDC.64 R46, c[0x0][0x518] ;  /* 0x00014600ff2e7b82 */ /* 0x000f220000000a00 */
[----:B------:R-:W-:Y:S01]  /*2f80*/  IADD3 R12, P3, PT, R12, -0x100, RZ ;  /* 0xffffff000c0c7810 */ /* 0x000fe20007f7e0ff */
[----:B------:R-:W-:Y:S01]  /*2f90*/  IMAD.WIDE.U32 R30, R56, 0x8, R36 ;  /* 0x00000008381e7825 */ /* 0x000fe200078e0024 */
[----:B------:R-:W5:Y:S03]  /*2fa0*/  F2F.F16.F32 R41, R44 ;  /* 0x0000002c00297304 */ /* 0x000f660000200800 */
[----:B0-----:R-:W-:Y:S01]  /*2fb0*/  FADD.FTZ R87, R6, R87 ;  /* 0x0000005706577221 */ /* 0x001fe20000010000 */
[----:B------:R-:W-:Y:S01]  /*2fc0*/  IADD3.X R15, PT, PT, R15, -0x1, RZ, P1, !PT ;  /* 0xffffffff0f0f7810 */ /* 0x000fe20000ffe4ff */
[----:B-1----:R0:W-:Y:S02]  /*2fd0*/  STG.E.64 desc[UR16][R30.64], R28 ;  /* 0x0000001c1e007986 */ /* 0x0021e4000c101b10 */
[----:B------:R-:W-:Y:S01]  /*2fe0*/  FADD.FTZ R87, R87, R86 ;  /* 0x0000005657577221 */ /* 0x000fe20000010000 */
[----:B--2---:R-:W-:Y:S01]  /*2ff0*/  IMAD.WIDE.U32 R32, R32, 0x10000, RZ ;  /* 0x0001000020207825 */ /* 0x004fe200078e00ff */
[----:B------:R-:W-:Y:S01]  /*3000*/  IADD3.X R13, PT, PT, R13, -0x1, RZ, P3, !PT ;  /* 0xffffffff0d0d7810 */ /* 0x000fe20001ffe4ff */
[----:B------:R-:W1:Y:S02]  /*3010*/  F2F.F16.F32 R39, R91 ;  /* 0x0000005b00277304 */ /* 0x000e640000200800 */
[----:B------:R-:W-:Y:S01]  /*3020*/  FADD.FTZ R6, R87, R44 ;  /* 0x0000002c57067221 */ /* 0x000fe20000010000 */
[----:B-----5:R-:W-:-:S04]  /*3030*/  PRMT R41, R38, 0x5410, R41 ;  /* 0x0000541026297816 */ /* 0x020fc80000000029 */
[----:B------:R-:W-:Y:S01]  /*3040*/  LOP3.LUT R37, R41, R33, RZ, 0xfc, !PT ;  /* 0x0000002129257212 */ /* 0x000fe200078efcff */
[----:B----4-:R-:W-:Y:S01]  /*3050*/  IMAD.WIDE.U32 R34, R46, UR18, R34 ;  /* 0x000000122e227c25 */ /* 0x010fe2000f8e0022 */
[----:B-1----:R-:W-:Y:S01]  /*3060*/  LOP3.LUT R36, R32, R39, RZ, 0xfc, !PT ;  /* 0x0000002720247212 */ /* 0x002fe200078efcff */
[----:B------:R-:W-:Y:S02]  /*3070*/  BAR.SYNC.DEFER_BLOCKING 0x0 ;  /* 0x0000000000007b1d */ /* 0x000fe40000010000 */
[----:B------:R-:W-:Y:S02]  /*3080*/  IMAD R35, R47, UR18, R35 ;  /* 0x000000122f237c24 */ /* 0x000fe4000f8e0223 */
[----:B---3--:R-:W-:-:S04]  /*3090*/  IMAD.WIDE.U32 R34, R0, UR4, R34 ;  /* 0x0000000400227c25 */ /* 0x008fc8000f8e0022 */
[----:B------:R-:W0:Y:S01]  /*30a0*/  LDC.64 R38, c[0x0][0x560] ;  /* 0x00015800ff267b82 */ /* 0x000e220000000a00 */
[----:B------:R-:W-:Y:S01]  /*30b0*/  IMAD R26, R0, UR5, R35 ;  /* 0x00000005001a7c24 */ /* 0x000fe2000f8e0223 */
[----:B------:R-:W-:Y:S01]  /*30c0*/  STS.64 [R27], R36 ;  /* 0x000000241b007388 */ /* 0x000fe20000000a00 */
[----:B------:R-:W-:-:S03]  /*30d0*/  NOP ;  /* 0x0000000000007918 */ /* 0x000fc60000000000 */
[----:B------:R-:W1:Y:S01]  /*30e0*/  LDS.64 R32, [R27] ;  /* 0x000000001b207984 */ /* 0x000e620000000a00 */
[----:B0-----:R-:W-:-:S04]  /*30f0*/  LEA R28, P0, R34, R38, 0x1 ;  /* 0x00000026221c7211 */ /* 0x001fc800078008ff */
[----:B------:R-:W-:Y:S02]  /*3100*/  LEA.HI.X R29, R34, R39, R26, 0x1, P0 ;  /* 0x00000027221d7211 */ /* 0x000fe400000f0c1a */
[----:B------:R-:W-:Y:S02]  /*3110*/  ISETP.GT.AND P0, PT, R18, 0x1, PT ;  /* 0x000000011200780c */ /* 0x000fe40003f04270 */
[----:B------:R-:W-:Y:S01]  /*3120*/  MOV R18, R42 ;  /* 0x0000002a00127202 */ /* 0x000fe20000000f00 */
[----:B------:R-:W-:-:S05]  /*3130*/  IMAD.WIDE.U32 R28, R56, 0x8, R28 ;  /* 0x00000008381c7825 */ /* 0x000fca00078e001c */
[----:B-1----:R0:W-:Y:S05]  /*3140*/  STG.E.64 desc[UR16][R28.64], R32 ;  /* 0x000000201c007986 */ /* 0x0021ea000c101b10 */
[----:B------:R-:W-:Y:S05]  /*3150*/  @P0 BRA `(.L_x_10369) ;  /* 0xffffffd800380947 */ /* 0x000fea000383ffff */
.L_x_10345:
        /* <DEDUP_REMOVED lines=34> */
.L_x_10371:
[----:B------:R-:W-:Y:S05]  /*3380*/  BSYNC.RECONVERGENT B0 ;  /* 0x0000000000007941 */ /* 0x000fea0003800200 */
.L_x_10370:
        /* <DEDUP_REMOVED lines=26> */
.L_x_10373:
[----:B------:R-:W-:Y:S05]  /*3530*/  BSYNC.RECONVERGENT B0 ;  /* 0x0000000000007941 */ /* 0x000fea0003800200 */
.L_x_10372:
        /* <DEDUP_REMOVED lines=8> */
.L_x_10374:
        /* <DEDUP_REMOVED lines=15> */
.L_x_10375:
        /* <DEDUP_REMOVED lines=13> */
.L_x_10566:


//--------------------- .text._Z25selective_scan_bwd_kernelI32Selective_Scan_bwd_kernel_traitsILi32ELi4ELb1ELb1ELb1ELb1ELb1EN3c104HalfEfEEv12SSMParamsBwd --------------------------
	.section	.text._Z25selective_scan_bwd_kernelI32Selective_Scan_bwd_kernel_traitsILi32ELi4ELb1ELb1ELb1ELb1ELb1EN3c104HalfEfEEv12SSMParamsBwd,"ax",@progbits
	.align	128
        .global         _Z25selective_scan_bwd_kernelI32Selective_Scan_bwd_kernel_traitsILi32ELi4ELb1ELb1ELb1ELb1ELb1EN3c104HalfEfEEv12SSMParamsBwd
        .type           _Z25selective_scan_bwd_kernelI32Selective_Scan_bwd_kernel_traitsILi32ELi4ELb1ELb1ELb1ELb1ELb1EN3c104HalfEfEEv12SSMParamsBwd,@function
        .size           _Z25selective_scan_bwd_kernelI32Selective_Scan_bwd_kernel_traitsILi32ELi4ELb1ELb1ELb1ELb1ELb1EN3c104HalfEfEEv12SSMParamsBwd,(.L_x_10567 - _Z25selective_scan_bwd_kernelI32Selective_Scan_bwd_kernel_traitsILi32ELi4ELb1ELb1ELb1ELb1ELb1EN3c104HalfEfEEv12SSMParamsBwd)
        .other          _Z25selective_scan_bwd_kernelI32Selective_Scan_bwd_kernel_traitsILi32ELi4ELb1ELb1ELb1ELb1ELb1EN3c104HalfEfEEv12SSMParamsBwd,@"STO_CUDA_ENTRY STV_DEFAULT"
_Z25selective_scan_bwd_kernelI32Selective_Scan_bwd_kernel_traitsILi32ELi4ELb1ELb1ELb1ELb1ELb1EN3c104HalfEfEEv12SSMParamsBwd:
.text._Z25selective_scan_bwd_kernelI32Selective_Scan_bwd_kernel_traitsILi32ELi4ELb1ELb1ELb1ELb1ELb1EN3c104HalfEfEEv12SSMParamsBwd:
[----:B------:R-:W-:Y:S08]  /*0000*/  LDC R1, c[0x0][0x37c] ;  /* 0x0000df00ff017b82 */ /* 0x000ff00000000800 */
[----:B------:R-:W0:Y:S01]  /*0010*/  LDC R8, c[0x0][0x398] ;  /* 0x0000e600ff087b82 */ /* 0x000e220000000800 */
[----:B------:R-:W1:Y:S01]  /*0020*/  S2R R109, SR_CTAID.Y ;  /* 0x00000000006d7919 */ /* 0x000e620000002600 */
[----:B------:R-:W2:Y:S01]  /*0030*/  LDCU.64 UR16, c[0x0][0x358] ;  /* 0x00006b00ff1077ac */ /* 0x000ea20008000a00 */
[----:B------:R-:W-:-:S02]  /*0040*/  CS2R R104, SRZ ;  /* 0x0000000000687805 */ /* 0x000fc4000001ff00 */
[----:B------:R-:W-:Y:S01]  /*0050*/  CS2R R106, SRZ ;  /* 0x00000000006a7805 */ /* 0x000fe2000001ff00 */
[----:B------:R-:W3:Y:S02]  /*0060*/  LDCU.128 UR12, c[0x0][0x400] ;  /* 0x00008000ff0c77ac */ /* 0x000ee40008000c00 */
        /* <DEDUP_REMOVED lines=113> */
[----:B------:R-:W-:Y:S01]  /*0780*/  IMAD R103, R109, R21, R57 ;  /* 0x000000156d677224 */ /* 0x000fe200078e0239 */
        /* <DEDUP_REMOVED lines=21> */
[----:B------:R-:W-:-:S03]  /*08e0*/  IMAD R43, R49, UR9, R0 ;  /* 0x00000009312b7c24 */ /* 0x000fc6000f8e0200 */
[----:B0-----:R-:W-:Y:S01]  /*08f0*/  LEA R92, R54, UR4, 0x4 ;  /* 0x00000004365c7c11 */ /* 0x001fe2000f8e20ff */
[----:B----4-:R-:W-:Y:S01]  /*0900*/  IMAD.WIDE.U32 R2, R6, UR18, R54 ;  /* 0x0000001206027c25 */ /* 0x010fe2000f8e0036 */
[C---:B------:R-:W-:Y:S02]  /*0910*/  LOP3.LUT R47, R54.reuse, 0x1f, RZ, 0xc0, !PT ;  /* 0x0000001f362f7812 */ /* 0x040fe400078ec0ff */
[C---:B------:R-:W-:Y:S01]  /*0920*/  IADD3 R46, PT, PT, R54.reuse, 0x200, RZ ;  /* 0x00000200362e7810 */ /* 0x040fe20007ffe0ff */
[----:B------:R-:W-:Y:S01]  /*0930*/  IMAD R3, R7, UR18, R3 ;  /* 0x0000001207037c24 */ /* 0x000fe2000f8e0203 */
[----:B------:R-:W-:Y:S01]  /*0940*/  LEA R45, R54, UR4, 0x2 ;  /* 0x00000004362d7c11 */ /* 0x000fe2000f8e10ff */
[----:B------:R-:W-:Y:S01]  /*0950*/  IMAD R6, R27, UR10, RZ ;  /* 0x0000000a1b067c24 */ /* 0x000fe2000f8e02ff */
[----:B--2---:R-:W-:Y:S01]  /*0960*/  MOV R90, UR6 ;  /* 0x00000006005a7c02 */ /* 0x004fe20008000f00 */
[----:B------:R-:W-:-:S04]  /*0970*/  IMAD.WIDE.U32 R4, R8, UR18, R54 ;  /* 0x0000001208047c25 */ /* 0x000fc8000f8e0036 */
[----:B------:R-:W-:Y:S02]  /*0980*/  IMAD R5, R9, UR18, R5 ;  /* 0x0000001209057c24 */ /* 0x000fe4000f8e0205 */
[----:B------:R-:W-:Y:S01]  /*0990*/  IMAD.WIDE.U32 R52, R49, UR8, R2 ;  /* 0x0000000831347c25 */ /* 0x000fe2000f8e0002 */
[----:B------:R-:W-:-:S03]  /*09a0*/  IADD3 R3, PT, PT, R92, 0x200, RZ ;  /* 0x000002005c037810 */ /* 0x000fc60007ffe0ff */
[----:B------:R-:W-:Y:S01]  /*09b0*/  IMAD R7, R49, UR11, R6 ;  /* 0x0000000b31077c24 */ /* 0x000fe2000f8e0206 */
[----:B------:R-:W-:Y:S01]  /*09c0*/  IADD3 R43, PT, PT, R53, R43, RZ ;  /* 0x0000002b352b7210 */ /* 0x000fe20007ffe0ff */
[----:B------:R-:W-:-:S04]  /*09d0*/  IMAD.WIDE.U32 R48, R49, UR10, R4 ;  /* 0x0000000a31307c25 */ /* 0x000fc8000f8e0004 */
[----:B------:R-:W-:Y:S01]  /*09e0*/  IMAD R44, R54, -0xc, R3 ;  /* 0xfffffff4362c7824 */ /* 0x000fe200078e0203 */
[----:B------:R-:W-:-:S07]  /*09f0*/  IADD3 R42, PT, PT, R49, R7, RZ ;  /* 0x00000007312a7210 */ /* 0x000fce0007ffe0ff */
.L_x_10401:
        /* <DEDUP_REMOVED lines=40> */
[----:B------:R-:W-:Y:S02]  /*0c80*/  HADD2.F32 R30, -RZ, R17.H0_H0 ;  /* 0x20000011ff1e7230 */ /* 0x000fe40000004100 */
[----:B------:R-:W-:Y:S02]  /*0c90*/  IMAD R7, R109, R13, R7 ;  /* 0x0000000d6d077224 */ /* 0x000fe400078e0207 */
[----:B------:R-:W-:Y:S01]  /*0ca0*/  FSETP.GTU.FTZ.AND P2, PT, R29, 20, PT ;  /* 0x41a000001d00780b */ /* 0x000fe20003f5c000 */
[----:B------:R-:W-:Y:S02]  /*0cb0*/  HADD2.F32 R28, -RZ, R28.H0_H0 ;  /* 0x2000001cff1c7230 */ /* 0x000fe40000004100 */
[--C-:B------:R-:W-:Y:S01]  /*0cc0*/  FADD.FTZ R30, R30, R105.reuse ;  /* 0x000000691e1e7221 */ /* 0x100fe20000010000 */
[----:B------:R-:W-:Y:S02]  /*0cd0*/  HADD2.F32 R10, -RZ, R10.H0_H0 ;  /* 0x2000000aff0a7230 */ /* 0x000fe40000004100 */
[----:B------:R-:W-:-:S03]  /*0ce0*/  FADD.FTZ R28, R28, R105 ;  /* 0x000000691c1c7221 */ /* 0x000fc60000010000 */
[----:B------:R-:W-:Y:S02]  /*0cf0*/  FADD.FTZ R27, R10, R105 ;  /* 0x000000690a1b7221 */ /* 0x000fe40000010000 */
[----:B------:R-:W-:-:S03]  /*0d00*/  FSETP.GTU.FTZ.AND P1, PT, R28, 20, PT ;  /* 0x41a000001c00780b */ /* 0x000fc60003f3c000 */
[----:B------:R-:W-:Y:S01]  /*0d10*/  FSETP.GTU.FTZ.AND P3, PT, R27, 20, PT ;  /* 0x41a000001b00780b */ /* 0x000fe20003f7c000 */
[----:B----4-:R0:W-:Y:S01]  /*0d20*/  STS.64 [R40], R8 ;  /* 0x0000000828007388 */ /* 0x0101e20000000a00 */
[----:B------:R-:W-:-:S03]  /*0d30*/  NOP ;  /* 0x0000000000007918 */ /* 0x000fc60000000000 */
[----:B------:R1:W2:Y:S01]  /*0d40*/  LDS.64 R4, [R40] ;  /* 0x0000000028047984 */ /* 0x0002a20000000a00 */
[----:B0-----:R-:W-:-:S04]  /*0d50*/  LEA R8, P0, R6, R14, 0x1 ;  /* 0x0000000e06087211 */ /* 0x001fc800078008ff */
[----:B------:R-:W-:Y:S02]  /*0d60*/  LEA.HI.X R9, R6, R15, R7, 0x1, P0 ;  /* 0x0000000f06097211 */ /* 0x000fe400000f0c07 */
[----:B------:R-:W-:Y:S01]  /*0d70*/  FSETP.GTU.FTZ.AND P0, PT, R30, 20, PT ;  /* 0x41a000001e00780b */ /* 0x000fe20003f1c000 */
[----:B------:R-:W-:Y:S01]  /*0d80*/  IMAD.WIDE.U32 R6, R54, 0x8, R8 ;  /* 0x0000000836067825 */ /* 0x000fe200078e0008 */
[----:B-1----:R-:W-:Y:S11]  /*0d90*/  @P2 BRA `(.L_x_10378) ;  /* 0x0000000000782947 */ /* 0x002ff60003800000 */
        /* <DEDUP_REMOVED lines=30> */
.L_x_10378:
[----:B------:R-:W-:Y:S05]  /*0f80*/  BSYNC.RECONVERGENT B0 ;  /* 0x0000000000007941 */ /* 0x000fea0003800200 */
.L_x_10377:
        /* <DEDUP_REMOVED lines=32> */
.L_x_10380:
[----:B------:R-:W-:Y:S05]  /*1190*/  BSYNC.RECONVERGENT B0 ;  /* 0x0000000000007941 */ /* 0x000fea0003800200 */
.L_x_10379:
        /* <DEDUP_REMOVED lines=32> */
.L_x_10382:
[----:B------:R-:W-:Y:S05]  /*13a0*/  BSYNC.RECONVERGENT B0 ;  /* 0x0000000000007941 */ /* 0x000fea0003800200 */
.L_x_10381:
        /* <DEDUP_REMOVED lines=32> */
.L_x_10384:
[----:B------:R-:W-:Y:S05]  /*15b0*/  BSYNC.RECONVERGENT B0 ;  /* 0x0000000000007941 */ /* 0x000fea0003800200 */
.L_x_10383:
[----:B------:R-:W-:Y:S08]  /*15c0*/  BAR.SYNC.DEFER_BLOCKING 0x0 ;  /* 0x0000000000007b1d */ /* 0x000ff00000010000 */
[----:B------:R-:W0:Y:S08]  /*15d0*/  LDC.64 R12, c[0x0][0x420] ;  /* 0x00010800ff0c7b82 */ /* 0x000e300000000a00 */
[----:B------:R-:W1:Y:S08]  /*15e0*/  LDC.64 R14, c[0x0][0x428] ;  /* 0x00010a00ff0e7b82 */ /* 0x000e700000000a00 */
[----:B------:R-:W3:Y:S01]  /*15f0*/  LDC.64 R16, c[0x0][0x478] ;  /* 0x00011e00ff107b82 */ /* 0x000ee20000000a00 */
[--C-:B--2---:R-:W-:Y:S01]  /*1600*/  SHF.R.U32.HI R24, RZ, 0x10, R5.reuse ;  /* 0x00000010ff187819 */ /* 0x104fe20000011605 */
[----:B------:R-:W2:Y:S01]  /*1610*/  LDG.E.64 R8, desc[UR16][R6.64] ;  /* 0x0000001006087981 */ /* 0x000ea2000c1e1b00 */
        /* <DEDUP_REMOVED lines=9> */
[----:B---3--:R-:W-:-:S04]  /*16b0*/  LEA R14, P0, R10, R16, 0x1 ;  /* 0x000000100a0e7211 */ /* 0x008fc800078008ff */
[----:B------:R-:W-:-:S03]  /*16c0*/  LEA.HI.X R15, R10, R17, R0, 0x1, P0 ;  /* 0x000000110a0f7211 */ /* 0x000fc600000f0c00 */
[----:B------:R-:W-:Y:S01]  /*16d0*/  IMAD.WIDE.U32 R14, R54, 0x8, R14 ;  /* 0x00000008360e7825 */ /* 0x000fe200078e000e */
[----:B--2---:R-:W-:Y:S01]  /*16e0*/  STS.64 [R40], R8 ;  /* 0x0000000828007388 */ /* 0x004fe20000000a00 */
        /* <DEDUP_REMOVED lines=20> */
[----:B------:R-:W-:Y:S04]  /*1830*/  MUFU.EX2 R9, R9 ;  /* 0x0000000900097308 */ /* 0x000fe80000000800 */
[----:B------:R-:W1:Y:S01]  /*1840*/  MUFU.EX2 R8, R8 ;  /* 0x0000000800087308 */ /* 0x000e620000000800 */
[----:B0-----:R-:W-:-:S04]  /*1850*/  FADD.FTZ R17, R16, 1 ;  /* 0x3f80000010117421 */ /* 0x001fc80000010000 */
[----:B------:R-:W-:Y:S01]  /*1860*/  MUFU.RCP R35, R17 ;  /* 0x0000001100237308 */ /* 0x000fe20000001000 */
[----:B-1----:R-:W-:-:S07]  /*1870*/  FADD.FTZ R8, R8, 1 ;  /* 0x3f80000008087421 */ /* 0x002fce0000010000 */
[----:B------:R-:W-:Y:S01]  /*1880*/  MUFU.RCP R21, R8 ;  /* 0x0000000800157308 */ /* 0x000fe20000001000 */
[----:B--2---:R0:W-:Y:S01]  /*1890*/  STS.64 [R40], R14 ;  /* 0x0000000e28007388 */ /* 0x0041e20000000a00 */
[----:B------:R-:W-:-:S03]  /*18a0*/  NOP ;  /* 0x0000000000007918 */ /* 0x000fc60000000000 */
[----:B------:R-:W1:Y:S01]  /*18b0*/  LDS.64 R6, [R40] ;  /* 0x0000000028067984 */ /* 0x000e620000000a00 */
[----:B0-----:R-:W-:Y:S01]  /*18c0*/  FADD.FTZ R15, R13, 1 ;  /* 0x3f8000000d0f7421 */ /* 0x001fe20000010000 */
[----:B------:R-:W-:-:S03]  /*18d0*/  FADD.FTZ R14, R9, 1 ;  /* 0x3f800000090e7421 */ /* 0x000fc60000010000 */
[----:B------:R-:W0:Y:S08]  /*18e0*/  MUFU.RCP R22, R15 ;  /* 0x0000000f00167308 */ /* 0x000e300000001000 */
[----:B------:R2:W3:Y:S01]  /*18f0*/  MUFU.RCP R33, R14 ;  /* 0x0000000e00217308 */ /* 0x0004e20000001000 */
        /* <DEDUP_REMOVED lines=12> */
[----:B--2---:R-:W-:Y:S01]  /*19c0*/  FMUL.FTZ R14, R24, R15 ;  /* 0x0000000f180e7220 */ /* 0x004fe20000410000 */
[----:B------:R-:W-:Y:S01]  /*19d0*/  FMUL.FTZ R5, R22, R5 ;  /* 0x0000000516057220 */ /* 0x000fe20000410000 */
[----:B------:R-:W-:Y:S02]  /*19e0*/  FMUL.FTZ R8, R23, R20 ;  /* 0x0000001417087220 */ /* 0x000fe40000410000 */
[----:B------:R-:W-:Y:S01]  /*19f0*/  FMUL.FTZ R14, R35, R14 ;  /* 0x0000000e230e7220 */ /* 0x000fe20000410000 */
[----:B------:R-:W-:Y:S01]  /*1a00*/  FMUL.FTZ R16, R5, R16 ;  /* 0x0000001005107220 */ /* 0x000fe20000410000 */
[C---:B---3--:R-:W-:Y:S01]  /*1a10*/  FADD.FTZ R5, -R33.reuse, 1 ;  /* 0x3f80000021057421 */ /* 0x048fe20000010100 */
[----:B------:R-:W-:Y:S01]  /*1a20*/  FMUL.FTZ R8, R33, R8 ;  /* 0x0000000821087220 */ /* 0x000fe20000410000 */
[----:B------:R-:W-:Y:S01]  /*1a30*/  FMUL.FTZ R9, R14, R7 ;  /* 0x000000070e097220 */ /* 0x000fe20000410000 */
[----:B------:R-:W-:-:S02]  /*1a40*/  HADD2.F32 R14, -RZ, R6.H0_H0 ;  /* 0x20000006ff0e7230 */ /* 0x000fc40000004100 */
[----:B------:R-:W-:Y:S01]  /*1a50*/  FFMA.FTZ R7, R0, R5, 1 ;  /* 0x3f80000000077423 */ /* 0x000fe20000010005 */
[----:B------:R-:W-:Y:S01]  /*1a60*/  FADD.FTZ R5, -R21, 1 ;  /* 0x3f80000015057421 */ /* 0x000fe20000010100 */
[----:B------:R0:W-:Y:S01]  /*1a70*/  F2F.F16.F32 R18, R16 ;  /* 0x0000001000127304 */ /* 0x0001e20000200800 */
[----:B------:R-:W-:Y:S01]  /*1a80*/  FMUL.FTZ R35, R10, R35 ;  /* 0x000000230a237220 */ /* 0x000fe20000410000 */
[----:B------:R-:W-:Y:S01]  /*1a90*/  FMUL.FTZ R4, R25, R14 ;  /* 0x0000000e19047220 */ /* 0x000fe20000410000 */
[----:B------:R-:W-:Y:S01]  /*1aa0*/  FMUL.FTZ R7, R8, R7 ;  /* 0x0000000708077220 */ /* 0x000fe20000410000 */
[C---:B------:R-:W-:Y:S01]  /*1ab0*/  FFMA.FTZ R5, R12.reuse, R5, 1 ;  /* 0x3f8000000c057423 */ /* 0x040fe20000010005 */
[----:B------:R-:W-:Y:S01]  /*1ac0*/  FMUL.FTZ R12, R12, R21 ;  /* 0x000000150c0c7220 */ /* 0x000fe20000410000 */
[----:B------:R-:W-:Y:S01]  /*1ad0*/  FMUL.FTZ R4, R21, R4 ;  /* 0x0000000415047220 */ /* 0x000fe20000410000 */
[----:B------:R-:W-:Y:S01]  /*1ae0*/  FMUL.FTZ R0, R0, R33 ;  /* 0x0000002100007220 */ /* 0x000fe20000410000 */
[----:B------:R-:W1:Y:S01]  /*1af0*/  F2F.F16.F32 R9, R9 ;  /* 0x0000000900097304 */ /* 0x000e620000200800 */
[----:B------:R-:W-:Y:S01]  /*1b00*/  FMUL.FTZ R25, R25, R12 ;  /* 0x0000000c19197220 */ /* 0x000fe20000410000 */
[----:B0-----:R-:W-:-:S06]  /*1b10*/  FMUL.FTZ R16, R4, R5 ;  /* 0x0000000504107220 */ /* 0x001fcc0000410000 */
[----:B------:R-:W0:Y:S01]  /*1b20*/  F2F.F16.F32 R7, R7 ;  /* 0x0000000700077304 */ /* 0x000e220000200800 */
[----:B-1----:R-:W-:-:S07]  /*1b30*/  PRMT R19, R18, 0x5410, R9 ;  /* 0x0000541012137816 */ /* 0x002fce0000000009 */
[----:B------:R-:W1:Y:S01]  /*1b40*/  F2F.F16.F32 R17, R16 ;  /* 0x0000001000117304 */ /* 0x000e620000200800 */
[----:B------:R-:W2:Y:S01]  /*1b50*/  LDC.64 R8, c[0x0][0x508] ;  /* 0x00014200ff087b82 */ /* 0x000ea20000000a00 */
[----:B0-----:R-:W-:-:S07]  /*1b60*/  IMAD.WIDE.U32 R4, R7, 0x10000, RZ ;  /* 0x0001000007047825 */ /* 0x001fce00078e00ff */
[----:B------:R-:W0:Y:S01]  /*1b70*/  LDC.64 R6, c[0x0][0x558] ;  /* 0x00015600ff067b82 */ /* 0x000e220000000a00 */
[----:B------:R-:W-:Y:S02]  /*1b80*/  LOP3.LUT R19, R19, R5, RZ, 0xfc, !PT ;  /* 0x0000000513137212 */ /* 0x000fe400078efcff */
[----:B-1----:R-:W-:-:S05]  /*1b90*/  LOP3.LUT R18, R4, R17, RZ, 0xfc, !PT ;  /* 0x0000001104127212 */ /* 0x002fca00078efcff */
[----:B------:R-:W-:Y:S01]  /*1ba0*/  BAR.SYNC.DEFER_BLOCKING 0x0 ;  /* 0x0000000000007b1d */ /* 0x000fe20000010000 */
[----:B--2---:R-:W-:-:S04]  /*1bb0*/  IMAD.WIDE.U32 R16, R8, UR18, R62 ;  /* 0x0000001208107c25 */ /* 0x004fc8000f8e003e */
[----:B------:R-:W-:Y:S02]  /*1bc0*/  IMAD R17, R9, UR18, R17 ;  /* 0x0000001209117c24 */ /* 0x000fe4000f8e0211 */
[----:B----4-:R-:W-:-:S04]  /*1bd0*/  IMAD.WIDE.U32 R8, R109, UR6, R16 ;  /* 0x000000066d087c25 */ /* 0x010fc8000f8e0010 */
[----:B------:R-:W-:Y:S01]  /*1be0*/  IMAD R9, R109, UR7, R9 ;  /* 0x000000076d097c24 */ /* 0x000fe2000f8e0209 */
[----:B0-----:R-:W-:Y:S01]  /*1bf0*/  LEA R6, P0, R8, R6, 0x1 ;  /* 0x0000000608067211 */ /* 0x001fe200078008ff */
        /* <DEDUP_REMOVED lines=33> */
.L_x_10385:
        /* <DEDUP_REMOVED lines=12> */
[----:B------:R-:W-:Y:S01]  /*1ed0*/  FFMA.FTZ R3, R23, R20, R106 ;  /* 0x0000001417037223 */ /* 0x000fe2000001006a */
        /* <DEDUP_REMOVED lines=14> */
[----:B------:R-:W-:Y:S01]  /*1fc0*/  MOV R32, R96 ;  /* 0x0000006000207202 */ /* 0x000fe20000000f00 */
[----:B01----:R-:W-:Y:S01]  /*1fd0*/  FMUL.FTZ R7, R20, R27 ;  /* 0x0000001b14077220 */ /* 0x003fe20000410000 */
[----:B------:R-:W-:Y:S01]  /*1fe0*/  MOV R33, R93 ;  /* 0x0000005d00217202 */ /* 0x000fe20000000f00 */
[----:B------:R-:W0:Y:S01]  /*1ff0*/  LDC.64 R68, c[0x0][0x440] ;  /* 0x00011000ff447b82 */ /* 0x000e220000000a00 */
[----:B------:R-:W-:Y:S01]  /*2000*/  ISETP.NE.AND P0, PT, R90, 0x1, PT ;  /* 0x000000015a00780c */ /* 0x000fe20003f05270 */
[----:B------:R-:W-:Y:S01]  /*2010*/  IMAD.WIDE.U32 R82, R54, 0x8, R2 ;  /* 0x0000000836527825 */ /* 0x000fe200078e0002 */
[----:B------:R-:W-:-:S03]  /*2020*/  SHF.L.U32 R4, R31, 0x8, RZ ;  /* 0x000000081f047819 */ /* 0x000fc600000006ff */
[----:B------:R-:W-:Y:S01]  /*2030*/  FMUL.FTZ R6, R21, R30 ;  /* 0x0000001e15067220 */ /* 0x000fe20000410000 */
[----:B------:R-:W-:Y:S01]  /*2040*/  SHF.L.U32 R0, R90, 0x8, RZ ;  /* 0x000000085a007819 */ /* 0x000fe200000006ff */
[----:B------:R-:W-:Y:S01]  /*2050*/  FMUL.FTZ R5, R15, R28 ;  /* 0x0000001c0f057220 */ /* 0x000fe20000410000 */
[C---:B------:R-:W-:Y:S01]  /*2060*/  IADD3 R64, P2, PT, R62.reuse, R52, RZ ;  /* 0x000000343e407210 */ /* 0x040fe20007f5e0ff */
[----:B------:R-:W1:Y:S01]  /*2070*/  LDC.64 R70, c[0x0][0x3a8] ;  /* 0x0000ea00ff467b82 */ /* 0x000e620000000a00 */
[----:B------:R-:W-:Y:S01]  /*2080*/  IADD3 R78, P3, PT, R62, R48, RZ ;  /* 0x000000303e4e7210 */ /* 0x000fe20007f7e0ff */
[C---:B------:R-:W-:Y:S01]  /*2090*/  IMAD.WIDE.U32 R80, R54.reuse, 0x8, R32 ;  /* 0x0000000836507825 */ /* 0x040fe200078e0020 */
[----:B------:R-:W-:Y:S01]  /*20a0*/  ISETP.NE.AND P1, PT, R54, RZ, PT ;  /* 0x000000ff3600720c */ /* 0x000fe20003f25270 */
[----:B------:R-:W3:Y:S01]  /*20b0*/  LDCU UR12, c[0x0][0x394] ;  /* 0x00007280ff0c77ac */ /* 0x000ee20008000800 */
[----:B------:R-:W-:Y:S02]  /*20c0*/  IADD3 R10, PT, PT, R90, -0x2, RZ ;  /* 0xfffffffe5a0a7810 */ /* 0x000fe40007ffe0ff */
[----:B------:R-:W-:Y:S01]  /*20d0*/  IADD3 R8, PT, PT, R62, R54, RZ ;  /* 0x000000363e087210 */ /* 0x000fe20007ffe0ff */
        /* <DEDUP_REMOVED lines=12> */
[----:B---3--:R-:W-:-:S05]  /*21a0*/  UMOV UR4, URZ ;  /* 0x000000ff00047c82 */ /* 0x008fca0008000000 */
.L_x_10400:
[----:B--2---:R-:W-:-:S04]  /*21b0*/  IMAD.WIDE.U32 R32, R66, UR4, RZ ;  /* 0x0000000442207c25 */ /* 0x004fc8000f8e00ff */
[----:B------:R-:W-:Y:S01]  /*21c0*/  IMAD R33, R67, UR4, R33 ;  /* 0x0000000443217c24 */ /* 0x000fe2000f8e0221 */
[----:B------:R-:W-:-:S04]  /*21d0*/  LEA R84, P2, R32, R80, 0x1 ;  /* 0x0000005020547211 */ /* 0x000fc800078408ff */
[----:B------:R-:W-:-:S06]  /*21e0*/  LEA.HI.X R85, R32, R81, R33, 0x1, P2 ;  /* 0x0000005120557211 */ /* 0x000fcc00010f0c21 */
[----:B------:R-:W2:Y:S01]  /*21f0*/  LDG.E.64 R84, desc[UR16][R84.64] ;  /* 0x0000001054547981 */ /* 0x000ea2000c1e1b00 */
[----:B------:R-:W-:Y:S01]  /*2200*/  MOV R34, R50 ;  /* 0x0000003200227202 */ /* 0x000fe20000000f00 */
[----:B----4-:R-:W-:Y:S01]  /*2210*/  IMAD.WIDE.U32 R32, R72, UR4, RZ ;  /* 0x0000000448207c25 */ /* 0x010fe2000f8e00ff */
[----:B------:R-:W-:-:S03]  /*2220*/  MOV R35, R101 ;  /* 0x0000006500237202 */ /* 0x000fc60000000f00 */
[----:B------:R-:W-:Y:S01]  /*2230*/  IMAD R33, R73, UR4, R33 ;  /* 0x0000000449217c24 */ /* 0x000fe2000f8e0221 */
[----:B------:R-:W-:Y:S01]  /*2240*/  LEA R36, P3, R32, R82, 0x1 ;  /* 0x0000005220247211 */ /* 0x000fe200078608ff */
[----:B-1----:R-:W-:-:S03]  /*2250*/  IMAD.WIDE.U32 R34, R70, UR4, R34 ;  /* 0x0000000446227c25 */ /* 0x002fc6000f8e0022 */
[----:B------:R-:W-:Y:S01]  /*2260*/  LEA.HI.X R37, R32, R83, R33, 0x1, P3 ;  /* 0x0000005320257211 */ /* 0x000fe200018f0c21 */
[----:B------:R-:W-:Y:S01]  /*2270*/  IMAD R0, R71, UR4, R35 ;  /* 0x0000000447007c24 */ /* 0x000fe2000f8e0223 */
[----:B0-----:R-:W-:-:S04]  /*2280*/  LEA R38, P2, R34, R68, 0x2 ;  /* 0x0000004422267211 */ /* 0x001fc800078410ff */
[----:B---3--:R-:W-:-:S05]  /*2290*/  LEA.HI.X R39, R34, R69, R0, 0x2, P2 ;  /* 0x0000004522277211 */ /* 0x008fca00010f1400 */
        /* <DEDUP_REMOVED lines=13> */
[C---:B0-----:R-:W-:Y:S01]  /*2370*/  FMUL.FTZ R85, R86.reuse, R27 ;  /* 0x0000001b56557220 */ /* 0x041fe20000410000 */
[----:B------:R-:W-:Y:S01]  /*2380*/  FMUL.FTZ R86, R86, R28 ;  /* 0x0000001c56567220 */ /* 0x000fe20000410000 */
[----:B------:R-:W0:Y:S04]  /*2390*/  MUFU.EX2 R39, R88 ;  /* 0x0000005800277308 */ /* 0x000e280000000800 */
[----:B------:R-:W3:Y:S01]  /*23a0*/  MUFU.EX2 R38, R38 ;  /* 0x0000002600267308 */ /* 0x000ee20000000800 */
[--C-:B-1----:R-:W-:Y:S02]  /*23b0*/  HADD2.F32 R0, -RZ, R32.reuse.H0_H0 ;  /* 0x20000020ff007230 */ /* 0x102fe40000004100 */
[----:B------:R-:W-:-:S02]  /*23c0*/  HADD2.F32 R108, -RZ, R32.H1_H1 ;  /* 0x30000020ff6c7230 */ /* 0x000fc40000004100 */
[--C-:B------:R-:W-:Y:S02]  /*23d0*/  HADD2.F32 R111, -RZ, R33.reuse.H0_H0 ;  /* 0x20000021ff6f7230 */ /* 0x100fe40000004100 */
[----:B------:R-:W-:Y:S02]  /*23e0*/  HADD2.F32 R110, -RZ, R33.H1_H1 ;  /* 0x30000021ff6e7230 */ /* 0x000fe40000004100 */
[----:B------:R-:W-:Y:S01]  /*23f0*/  FMUL.FTZ R117, R7, R108 ;  /* 0x0000006c07757220 */ /* 0x000fe20000410000 */
[----:B------:R-:W-:Y:S01]  /*2400*/  FMUL.FTZ R119, R6, R111 ;  /* 0x0000006f06777220 */ /* 0x000fe20000410000 */
[----:B--2---:R1:W-:Y:S01]  /*2410*/  STS.64 [R40+0x100], R36 ;  /* 0x0001002428007388 */ /* 0x0043e20000000a00 */
[----:B------:R-:W-:-:S03]  /*2420*/  NOP ;  /* 0x0000000000007918 */ /* 0x000fc60000000000 */
[----:B------:R-:W2:Y:S04]  /*2430*/  LDS.64 R34, [R40+0x100] ;  /* 0x0001000028227984 */ /* 0x000ea80000000a00 */
[----:B0-----:R0:W-:Y:S01]  /*2440*/  STS [R112+0x838], R39 ;  /* 0x0008382770007388 */ /* 0x0011e20000000800 */
[----:B-1----:R1:W4:Y:S01]  /*2450*/  MUFU.EX2 R36, R85 ;  /* 0x0000005500247308 */ /* 0x0023220000000800 */
[----:B------:R-:W-:Y:S01]  /*2460*/  FMUL.FTZ R37, R5, R110 ;  /* 0x0000006e05257220 */ /* 0x000fe20000410000 */
[----:B0-----:R-:W-:Y:S01]  /*2470*/  FMUL.FTZ R112, R9, R0 ;  /* 0x0000000009707220 */ /* 0x001fe20000410000 */
[--C-:B--2---:R-:W-:Y:S02]  /*2480*/  HADD2.F32 R32, -RZ, R34.reuse.H0_H0 ;  /* 0x20000022ff207230 */ /* 0x104fe40000004100 */
[----:B------:R-:W-:-:S02]  /*2490*/  HADD2.F32 R84, -RZ, R34.H1_H1 ;  /* 0x30000022ff547230 */ /* 0x000fc40000004100 */
[----:B------:R1:W0:Y:S01]  /*24a0*/  MUFU.EX2 R34, R86 ;  /* 0x0000005600227308 */ /* 0x0002220000000800 */
[--C-:B------:R-:W-:Y:S02]  /*24b0*/  HADD2.F32 R115, -RZ, R35.reuse.H0_H0 ;  /* 0x20000023ff737230 */ /* 0x100fe40000004100 */
[----:B------:R-:W-:Y:S02]  /*24c0*/  HADD2.F32 R33, -RZ, R35.H1_H1 ;  /* 0x30000023ff217230 */ /* 0x000fe40000004100 */
[----:B------:R-:W-:Y:S01]  /*24d0*/  FMUL.FTZ R121, R23, R84 ;  /* 0x0000005417797220 */ /* 0x000fe20000410000 */
[----:B------:R-:W-:Y:S01]  /*24e0*/  FMUL.FTZ R35, R25, R32 ;  /* 0x0000002019237220 */ /* 0x000fe20000410000 */
[----:B------:R-:W-:Y:S01]  /*24f0*/  FMUL.FTZ R115, R26, R115 ;  /* 0x000000731a737220 */ /* 0x000fe20000410000 */
        /* <DEDUP_REMOVED lines=8> */
[----:B------:R1:W2:Y:S01]  /*2580*/  LDS R113, [R32+0x838] ;  /* 0x0008380020717984 */ /* 0x0002a20000000800 */
[----:B------:R-:W-:Y:S05]  /*2590*/  BRA `(.L_x_10389) ;  /* 0x0000000000047947 */ /* 0x000fea0003800000 */
.L_x_10388:
[----:B------:R3:W4:Y:S02]  /*25a0*/  LDS R113, [R45+0x103c] ;  /* 0x00103c002d717984 */ /* 0x0007240000000800 */
.L_x_10389:
[----:B------:R-:W-:Y:S05]  /*25b0*/  BSYNC.RECONVERGENT B0 ;  /* 0x0000000000007941 */ /* 0x000fea0003800200 */
.L_x_10387:
[----:B------:R-:W5:Y:S01]  /*25c0*/  @P0 LDC R33, c[0x0][0x38c] ;  /* 0x0000e300ff210b82 */ /* 0x000f620000000800 */
[----:B------:R-:W-:Y:S01]  /*25d0*/  MOV R116, RZ ;  /* 0x000000ff00747202 */ /* 0x000fe20000000f00 */
[----:B-----5:R-:W-:-:S04]  /*25e0*/  @P0 IMAD R33, R10, R33, UR4 ;  /* 0x000000040a210e24 */ /* 0x020fc8000f8e0221 */
[----:B-1----:R-:W-:-:S05]  /*25f0*/  @P0 IMAD.WIDE R32, R33, 0x8, R58 ;  /* 0x0000000821200825 */ /* 0x002fca00078e023a */
[----:B------:R1:W5:Y:S01]  /*2600*/  @P0 LDG.E R116, desc[UR16][R32.64+0x4] ;  /* 0x0000041020740981 */ /* 0x000362000c1e1900 */
        /* <DEDUP_REMOVED lines=11> */
[----:B-1----:R-:W-:Y:S01]  /*26c0*/  FMUL.FTZ R33, R39, R36 ;  /* 0x0000002427217220 */ /* 0x002fe20000410000 */
[----:B------:R-:W0:Y:S01]  /*26d0*/  S2UR UR6, SR_CgaCtaId ;  /* 0x00000000000679c3 */ /* 0x000e220000008800 */
[----:B------:R-:W1:Y:S01]  /*26e0*/  SHFL.DOWN PT, R89, R120, 0x1, 0x1f ;  /* 0x08201f0078597f89 */ /* 0x000e6200000e0000 */
[----:B------:R-:W-:Y:S01]  /*26f0*/  MOV R123, R87 ;  /* 0x00000057007b7202 */ /* 0x000fe20000000f00 */
[----:B------:R-:W-:Y:S01]  /*2700*/  FMUL.FTZ R33, R38, R33 ;  /* 0x0000002126217220 */ /* 0x000fe20000410000 */
[----:B------:R-:W-:Y:S01]  /*2710*/  ISETP.GT.U32.AND P3, PT, R47, 0x17, PT ;  /* 0x000000172f00780c */ /* 0x000fe20003f64070 */
[----:B------:R-:W2:Y:S01]  /*2720*/  SHFL.DOWN PT, R88, R87, 0x1, 0x1f ;  /* 0x08201f0057587f89 */ /* 0x000ea200000e0000 */
[----:B------:R-:W-:Y:S01]  /*2730*/  UMOV UR5, 0x400 ;  /* 0x0000040000057882 */ /* 0x000fe20000000000 */
[----:B------:R-:W-:Y:S01]  /*2740*/  FMUL.FTZ R118, R34, R33 ;  /* 0x0000002122767220 */ /* 0x000fe20000410000 */
[----:B------:R-:W-:Y:S01]  /*2750*/  BSSY.RECONVERGENT B0, `(.L_x_10390) ;  /* 0x0000084000007945 */ /* 0x000fe20003800200 */
[----:B------:R-:W4:Y:S04]  /*2760*/  SHFL.UP PT, R32, R85, 0x1, RZ ;  /* 0x0420000055207989 */ /* 0x000f2800000e00ff */
[----:B------:R-:W3:Y:S01]  /*2770*/  SHFL.UP PT, R33, R118, 0x1, RZ ;  /* 0x0420000076217989 */ /* 0x000ee200000e00ff */
[----:B0-----:R-:W-:Y:S01]  /*2780*/  ULEA UR5, UR6, UR5, 0x18 ;  /* 0x0000000506057291 */ /* 0x001fe2000f8ec0ff */
[----:B-1----:R-:W-:-:S03]  /*2790*/  @P1 FMUL.FTZ R86, R89, R120 ;  /* 0x0000007859561220 */ /* 0x002fc60000410000 */
[----:B------:R-:W-:Y:S01]  /*27a0*/  ULEA UR6, UR4, UR5, 0x3 ;  /* 0x0000000504067291 */ /* 0x000fe2000f8e18ff */
[----:B--2---:R-:W-:Y:S01]  /*27b0*/  @P1 FFMA.FTZ R123, R120, R88, R123 ;  /* 0x00000058787b1223 */ /* 0x004fe2000001007b */
[----:B------:R-:W-:Y:S02]  /*27c0*/  @P1 MOV R120, R86 ;  /* 0x0000005600781202 */ /* 0x000fe40000000f00 */
[----:B------:R-:W-:Y:S01]  /*27d0*/  ISETP.GE.AND P1, PT, R41, 0x1, PT ;  /* 0x000000012900780c */ /* 0x000fe20003f26270 */
[----:B----4-:R-:W-:Y:S01]  /*27e0*/  FFMA.FTZ R32, R118, R32, R85 ;  /* 0x0000002076207223 */ /* 0x010fe20000010055 */
[----:B------:R-:W0:Y:S04]  /*27f0*/  SHFL.DOWN PT, R88, R123, 0x2, 0x1f ;  /* 0x08401f007b587f89 */ /* 0x000e2800000e0000 */
[----:B------:R-:W1:Y:S01]  /*2800*/  SHFL.DOWN PT, R87, R120, 0x2, 0x1f ;  /* 0x08401f0078577f89 */ /* 0x000e6200000e0000 */
[----:B------:R-:W-:-:S05]  /*2810*/  FSEL R85, R85, R32, !P1 ;  /* 0x0000002055557208 */ /* 0x000fca0004800000 */
[----:B------:R-:W2:Y:S01]  /*2820*/  SHFL.UP PT, R32, R85, 0x2, RZ ;  /* 0x0440000055207989 */ /* 0x000ea200000e00ff */
[----:B---3--:R-:W-:Y:S01]  /*2830*/  @P1 FMUL.FTZ R118, R118, R33 ;  /* 0x0000002176761220 */ /* 0x008fe20000410000 */
[----:B------:R-:W-:-:S04]  /*2840*/  ISETP.GE.AND P1, PT, R41, 0x2, PT ;  /* 0x000000022900780c */ /* 0x000fc80003f26270 */
[----:B------:R-:W3:Y:S01]  /*2850*/  SHFL.UP PT, R33, R118, 0x2, RZ ;  /* 0x0440000076217989 */ /* 0x000ee200000e00ff */
[C---:B0-----:R-:W-:Y:S01]  /*2860*/  @!P2 FFMA.FTZ R123, R120.reuse, R88, R123 ;  /* 0x00000058787ba223 */ /* 0x041fe2000001007b */
[----:B------:R-:W-:Y:S02]  /*2870*/  HFMA2 R88, -RZ, RZ, 1.875, 0 ;  /* 0x3f800000ff587431 */ /* 0x000fe400000001ff */
[----:B-1----:R-:W-:-:S05]  /*2880*/  @!P2 FMUL.FTZ R86, R120, R87 ;  /* 0x000000577856a220 */ /* 0x002fca0000410000 */
[----:B------:R-:W-:Y:S01]  /*2890*/  @!P2 MOV R120, R86 ;  /* 0x000000560078a202 */ /* 0x000fe20000000f00 */
[----:B--2---:R-:W-:Y:S01]  /*28a0*/  FFMA.FTZ R32, R118, R32, R85 ;  /* 0x0000002076207223 */ /* 0x004fe20000010055 */
[----:B------:R-:W0:Y:S01]  /*28b0*/  SHFL.DOWN PT, R86, R123, 0x4, 0x1f ;  /* 0x08801f007b567f89 */ /* 0x000e2200000e0000 */
[----:B------:R-:W-:-:S03]  /*28c0*/  ISETP.GT.U32.AND P2, PT, R47, 0x1b, PT ;  /* 0x0000001b2f00780c */ /* 0x000fc60003f44070 */
[----:B------:R-:W1:Y:S01]  /*28d0*/  SHFL.DOWN PT, R89, R120, 0x4, 0x1f ;  /* 0x08801f0078597f89 */ /* 0x000e6200000e0000 */
[----:B------:R-:W-:Y:S01]  /*28e0*/  FSEL R87, R85, R32, !P1 ;  /* 0x0000002055577208 */ /* 0x000fe20004800000 */
[----:B---3--:R-:W-:Y:S01]  /*28f0*/  @P1 FMUL.FTZ R118, R118, R33 ;  /* 0x0000002176761220 */ /* 0x008fe20000410000 */
[----:B------:R-:W-:-:S03]  /*2900*/  ISETP.GE.AND P1, PT, R90, UR12, PT ;  /* 0x0000000c5a007c0c */ /* 0x000fc6000bf26270 */
[----:B------:R-:W2:Y:S01]  /*2910*/  SHFL.UP PT, R32, R87, 0x4, RZ ;  /* 0x0480000057207989 */ /* 0x000ea200000e00ff */
[----:B------:R-:W-:-:S03]  /*2920*/  ISETP.NE.OR P1, PT, R54, RZ, P1 ;  /* 0x000000ff3600720c */ /* 0x000fc60000f25670 */
[----:B------:R-:W3:Y:S01]  /*2930*/  SHFL.UP PT, R33, R118, 0x4, RZ ;  /* 0x0480000076217989 */ /* 0x000ee200000e00ff */
[C---:B0-----:R-:W-:Y:S01]  /*2940*/  @!P2 FFMA.FTZ R123, R120.reuse, R86, R123 ;  /* 0x00000056787ba223 */ /* 0x041fe2000001007b */
[----:B-1----:R-:W-:Y:S01]  /*2950*/  @!P2 FMUL.FTZ R85, R120, R89 ;  /* 0x000000597855a220 */ /* 0x002fe20000410000 */
[----:B------:R-:W-:-:S04]  /*2960*/  MOV R89, RZ ;  /* 0x000000ff00597202 */ /* 0x000fc80000000f00 */
[----:B------:R-:W-:Y:S01]  /*2970*/  @!P2 MOV R120, R85 ;  /* 0x000000550078a202 */ /* 0x000fe20000000f00 */
[C---:B--2---:R-:W-:Y:S01]  /*2980*/  FFMA.FTZ R32, R118.reuse, R32, R87 ;  /* 0x0000002076207223 */ /* 0x044fe20000010057 */
[C---:B------:R-:W-:Y:S01]  /*2990*/  ISETP.GE.AND P2, PT, R41.reuse, 0x4, PT ;  /* 0x000000042900780c */ /* 0x040fe20003f46270 */
[----:B------:R-:W-:Y:S01]  /*29a0*/  @!P1 LDS.64 R88, [UR6+0x10b8] ;  /* 0x0010b806ff589984 */ /* 0x000fe20008000a00 */
[----:B------:R-:W-:Y:S02]  /*29b0*/  ISETP.GE.AND P1, PT, R41, 0x8, PT ;  /* 0x000000082900780c */ /* 0x000fe40003f26270 */
[----:B------:R-:W-:Y:S01]  /*29c0*/  FSEL R85, R87, R32, !P2 ;  /* 0x0000002057557208 */ /* 0x000fe20005000000 */
[----:B------:R-:W0:Y:S04]  /*29d0*/  SHFL.DOWN PT, R125, R120, 0x8, 0x1f ;  /* 0x09001f00787d7f89 */ /* 0x000e2800000e0000 */
[----:B------:R-:W1:Y:S04]  /*29e0*/  SHFL.DOWN PT, R87, R123, 0x8, 0x1f ;  /* 0x09001f007b577f89 */ /* 0x000e6800000e0000 */
[----:B------:R-:W2:Y:S01]  /*29f0*/  SHFL.UP PT, R32, R85, 0x8, RZ ;  /* 0x0500000055207989 */ /* 0x000ea200000e00ff */
[----:B---3--:R-:W-:Y:S01]  /*2a00*/  @P2 FMUL.FTZ R118, R118, R33 ;  /* 0x0000002176762220 */ /* 0x008fe20000410000 */
[----:B------:R-:W-:-:S04]  /*2a10*/  ISETP.GT.U32.AND P2, PT, R47, 0xf, PT ;  /* 0x0000000f2f00780c */ /* 0x000fc80003f44070 */
[----:B------:R-:W3:Y:S01]  /*2a20*/  SHFL.UP PT, R33, R118, 0x8, RZ ;  /* 0x0500000076217989 */ /* 0x000ee200000e00ff */
[C---:B0-----:R-:W-:Y:S01]  /*2a30*/  @!P3 FMUL.FTZ R86, R120.reuse, R125 ;  /* 0x0000007d7856b220 */ /* 0x041fe20000410000 */
[----:B-1----:R-:W-:-:S04]  /*2a40*/  @!P3 FFMA.FTZ R123, R120, R87, R123 ;  /* 0x00000057787bb223 */ /* 0x002fc8000001007b */
[----:B------:R-:W-:Y:S01]  /*2a50*/  @!P3 MOV R120, R86 ;  /* 0x000000560078b202 */ /* 0x000fe20000000f00 */
[C---:B--2---:R-:W-:Y:S01]  /*2a60*/  FFMA.FTZ R32, R118.reuse, R32, R85 ;  /* 0x0000002076207223 */ /* 0x044fe20000010055 */
[----:B------:R-:W0:Y:S04]  /*2a70*/  SHFL.DOWN PT, R86, R123, 0x10, 0x1f ;  /* 0x0a001f007b567f89 */ /* 0x000e2800000e0000 */
[----:B------:R-:W1:Y:S01]  /*2a80*/  SHFL.DOWN PT, R87, R120, 0x10, 0x1f ;  /* 0x0a001f0078577f89 */ /* 0x000e6200000e0000 */
[----:B------:R-:W-:Y:S01]  /*2a90*/  FSEL R85, R85, R32, !P1 ;  /* 0x0000002055557208 */ /* 0x000fe20004800000 */
[----:B---3--:R-:W-:Y:S01]  /*2aa0*/  @P1 FMUL.FTZ R118, R118, R33 ;  /* 0x0000002176761220 */ /* 0x008fe20000410000 */
[----:B------:R-:W-:-:S03]  /*2ab0*/  ISETP.GE.AND P1, PT, R41, 0x10, PT ;  /* 0x000000102900780c */ /* 0x000fc60003f26270 */
[----:B------:R-:W2:Y:S04]  /*2ac0*/  SHFL.UP PT, R32, R85, 0x10, RZ ;  /* 0x0600000055207989 */ /* 0x000ea800000e00ff */
[----:B------:R-:W3:Y:S01]  /*2ad0*/  SHFL.UP PT, R125, R118, 0x10, RZ ;  /* 0x06000000767d7989 */ /* 0x000ee200000e00ff */
[C---:B0-----:R-:W-:Y:S01]  /*2ae0*/  @!P2 FFMA.FTZ R123, R120.reuse, R86, R123 ;  /* 0x00000056787ba223 */ /* 0x041fe2000001007b */
[----:B-1----:R-:W-:Y:S02]  /*2af0*/  @!P2 FMUL.FTZ R33, R120, R87 ;  /* 0x000000577821a220 */ /* 0x002fe40000410000 */
[----:B------:R-:W-:Y:S03]  /*2b00*/  SHFL.IDX PT, R87, R89, RZ, 0x1f ;  /* 0x00001fff59577589 */ /* 0x000fe600000e0000 */
[----:B------:R-:W-:Y:S01]  /*2b10*/  @!P2 MOV R120, R33 ;  /* 0x000000210078a202 */ /* 0x000fe20000000f00 */
[----:B--2---:R-:W-:Y:S01]  /*2b20*/  FFMA.FTZ R86, R118, R32, R85 ;  /* 0x0000002076567223 */ /* 0x004fe20000010055 */
[----:B------:R-:W-:Y:S01]  /*2b30*/  ISETP.NE.AND P2, PT, R54, 0x1f, PT ;  /* 0x0000001f3600780c */ /* 0x000fe20003f45270 */
[----:B------:R-:W-:Y:S01]  /*2b40*/  SHFL.DOWN PT, R32, R123, 0x1, 0x1f ;  /* 0x08201f007b207f89 */ /* 0x000fe200000e0000 */
[----:B---3--:R-:W-:-:S02]  /*2b50*/  @P1 FMUL.FTZ R118, R118, R125 ;  /* 0x0000007d76761220 */ /* 0x008fc40000410000 */
[----:B------:R-:W-:Y:S01]  /*2b60*/  FSEL R86, R85, R86, !P1 ;  /* 0x0000005655567208 */ /* 0x000fe20004800000 */
[----:B------:R-:W0:Y:S01]  /*2b70*/  SHFL.DOWN PT, R33, R120, 0x1, 0x1f ;  /* 0x08201f0078217f89 */ /* 0x000e2200000e0000 */
[----:B------:R-:W-:Y:S01]  /*2b80*/  ISETP.NE.AND P1, PT, R54, RZ, PT ;  /* 0x000000ff3600720c */ /* 0x000fe20003f25270 */
[----:B------:R-:W-:Y:S02]  /*2b90*/  IMAD.WIDE.U32 R124, R74, UR4, R64 ;  /* 0x000000044a7c7c25 */ /* 0x000fe4000f8e0040 */
[----:B------:R-:W-:Y:S04]  /*2ba0*/  SHFL.UP PT, R118, R118, 0x1, RZ ;  /* 0x0420000076767989 */ /* 0x000fe800000e00ff */
[----:B------:R1:W-:Y:S04]  /*2bb0*/  SHFL.UP PT, R85, R86, 0x1, RZ ;  /* 0x0420000056557989 */ /* 0x0003e800000e00ff */
[----:B------:R-:W-:Y:S04]  /*2bc0*/  SHFL.IDX PT, R123, R123, RZ, 0x1f ;  /* 0x00001fff7b7b7589 */ /* 0x000fe800000e0000 */
[----:B------:R-:W2:Y:S01]  /*2bd0*/  SHFL.IDX PT, R114, R120, RZ, 0x1f ;  /* 0x00001fff78727589 */ /* 0x000ea200000e0000 */
[----:B0-----:R-:W-:Y:S01]  /*2be0*/  @P2 FFMA.FTZ R87, R33, R87, R32 ;  /* 0x0000005721572223 */ /* 0x001fe20000010020 */
[----:B------:R-:W-:-:S04]  /*2bf0*/  IMAD.WIDE.U32 R32, R76, UR4, R78 ;  /* 0x000000044c207c25 */ /* 0x000fc8000f8e004e */
[----:B------:R-:W-:Y:S01]  /*2c00*/  FFMA.FTZ R113, R87, R113, R84 ;  /* 0x0000007157717223 */ /* 0x000fe20000010054 */
[----:B------:R-:W-:Y:S01]  /*2c10*/  IMAD R87, R75, UR4, R125 ;  /* 0x000000044b577c24 */ /* 0x000fe2000f8e027d */
[----:B------:R-:W-:Y:S01]  /*2c20*/  LEA R84, P2, R124, UR8, 0x2 ;  /* 0x000000087c547c11 */ /* 0x000fe2000f8410ff */
[----:B------:R-:W-:Y:S02]  /*2c30*/  IMAD R33, R77, UR4, R33 ;  /* 0x000000044d217c24 */ /* 0x000fe4000f8e0221 */
[----:B------:R-:W-:Y:S01]  /*2c40*/  FFMA.FTZ R115, R34, R113, R115 ;  /* 0x0000007122737223 */ /* 0x000fe20000010073 */
[----:B-1----:R-:W-:-:S03]  /*2c50*/  LEA R86, P3, R32, UR10, 0x2 ;  /* 0x0000000a20567c11 */ /* 0x002fc6000f8610ff */
[----:B------:R-:W-:Y:S01]  /*2c60*/  FFMA.FTZ R121, R38, R115, R121 ;  /* 0x0000007326797223 */ /* 0x000fe20000010079 */
[----:B--2---:R-:W-:-:S03]  /*2c70*/  FFMA.FTZ R89, R114, R89, R123 ;  /* 0x0000005972597223 */ /* 0x004fc6000001007b */
[----:B------:R-:W-:Y:S01]  /*2c80*/  FFMA.FTZ R123, R36, R121, R35 ;  /* 0x00000079247b7223 */ /* 0x000fe20000010023 */
[----:B------:R-:W-:-:S03]  /*2c90*/  FMUL.FTZ R88, R114, R88 ;  /* 0x0000005872587220 */ /* 0x000fc60000410000 */
[----:B------:R-:W-:Y:S01]  /*2ca0*/  FMUL.FTZ R125, R123, R29 ;  /* 0x0000001d7b7d7220 */ /* 0x000fe20000410000 */
[----:B-----5:R-:W0:Y:S02]  /*2cb0*/  SHFL.IDX PT, R116, R116, RZ, 0x1f ;  /* 0x00001fff74747589 */ /* 0x020e2400000e0000 */
[----:B0-----:R-:W-:Y:S01]  /*2cc0*/  @P1 FFMA.FTZ R116, R118, R116, R85 ;  /* 0x0000007476741223 */ /* 0x001fe20000010055 */
        /* <DEDUP_REMOVED lines=8> */
[----:B------:R-:W-:Y:S01]  /*2d50*/  FMUL.FTZ R36, R113, R28 ;  /* 0x0000001c71247220 */ /* 0x000fe20000410000 */
[----:B------:R-:W-:Y:S01]  /*2d60*/  IADD3 R39, PT, PT, -R8, UR7, RZ ;  /* 0x0000000708277c10 */ /* 0x000fe2000fffe1ff */
[----:B------:R-:W-:Y:S01]  /*2d70*/  FFMA.FTZ R38, R38, R114, R119 ;  /* 0x0000007226267223 */ /* 0x000fe20000010077 */
[----:B------:R-:W-:Y:S01]  /*2d80*/  FADD.FTZ R117, -R117, R114 ;  /* 0x0000007275757221 */ /* 0x000fe20000010100 */
[----:B------:R-:W-:Y:S01]  /*2d90*/  FFMA.FTZ R118, R112, R125, RZ ;  /* 0x0000007d70767223 */ /* 0x000fe200000100ff */
[----:B------:R-:W-:Y:S01]  /*2da0*/  FMUL.FTZ R35, R15, R36 ;  /* 0x000000240f237220 */ /* 0x000fe20000410000 */
[----:B------:R-:W-:Y:S01]  /*2db0*/  FADD.FTZ R119, -R119, R38 ;  /* 0x0000002677777221 */ /* 0x000fe20000010100 */
[----:B------:R-:W-:Y:S01]  /*2dc0*/  ISETP.GE.AND P3, PT, R39, 0x1, PT ;  /* 0x000000012700780c */ /* 0x000fe20003f66270 */
[-C--:B------:R-:W-:Y:S01]  /*2dd0*/  FFMA.FTZ R122, R117, R33.reuse, R118 ;  /* 0x00000021757a7223 */ /* 0x080fe20000010076 */
[----:B------:R-:W-:Y:S01]  /*2de0*/  FFMA.FTZ R118, R34, R38, R37 ;  /* 0x0000002622767223 */ /* 0x000fe20000010025 */
[-C--:B------:R-:W-:Y:S01]  /*2df0*/  FMUL.FTZ R34, R21, R32.reuse ;  /* 0x0000002015227220 */ /* 0x080fe20000410000 */
[----:B------:R-:W-:Y:S01]  /*2e00*/  FMUL.FTZ R33, R20, R33 ;  /* 0x0000002114217220 */ /* 0x000fe20000410000 */
[----:B------:R-:W-:Y:S01]  /*2e10*/  FFMA.FTZ R122, R119, R32, R122 ;  /* 0x00000020777a7223 */ /* 0x000fe2000001007a */
[----:B------:R-:W-:Y:S01]  /*2e20*/  FMUL.FTZ R32, R22, R125 ;  /* 0x0000007d16207220 */ /* 0x000fe20000410000 */
[----:B------:R0:W-:Y:S01]  /*2e30*/  @!P2 STS.64 [UR6+0x10b8], R88 ;  /* 0x0010b858ff00a988 */ /* 0x0001e20008000a06 */
[----:B------:R-:W-:Y:S01]  /*2e40*/  FADD.FTZ R120, -R37, R118 ;  /* 0x0000007625787221 */ /* 0x000fe20000010100 */
[----:B------:R-:W-:Y:S01]  /*2e50*/  ISETP.GE.AND P4, PT, R39, 0x21, PT ;  /* 0x000000212700780c */ /* 0x000fe20003f86270 */
[----:B------:R-:W-:Y:S01]  /*2e60*/  FMUL.FTZ R37, R23, R114 ;  /* 0x0000007217257220 */ /* 0x000fe20000410000 */
[----:B------:R0:W-:Y:S01]  /*2e70*/  STS.128 [R92+0x200], R32 ;  /* 0x000200205c007388 */ /* 0x0001e20000000c00 */
[----:B------:R-:W-:Y:S01]  /*2e80*/  BAR.SYNC.DEFER_BLOCKING 0x0 ;  /* 0x0000000000007b1d */ /* 0x000fe20000010000 */
[C---:B------:R-:W-:Y:S01]  /*2e90*/  ISETP.GE.AND P5, PT, R39.reuse, 0x41, PT ;  /* 0x000000412700780c */ /* 0x040fe20003fa6270 */
[----:B------:R-:W-:Y:S01]  /*2ea0*/  FFMA.FTZ R122, R120, R36, R122 ;  /* 0x00000024787a7223 */ /* 0x000fe2000001007a */
[----:B------:R-:W-:Y:S01]  /*2eb0*/  ISETP.GE.AND P6, PT, R39, 0x61, PT ;  /* 0x000000612700780c */ /* 0x000fe20003fc6270 */
[----:B------:R-:W-:Y:S01]  /*2ec0*/  FMUL.FTZ R36, R25, R116 ;  /* 0x0000007419247220 */ /* 0x000fe20000410000 */
[----:B------:R-:W-:Y:S01]  /*2ed0*/  FMUL.FTZ R38, R26, R38 ;  /* 0x000000261a267220 */ /* 0x000fe20000410000 */
[----:B------:R-:W-:Y:S01]  /*2ee0*/  FMUL.FTZ R39, R24, R118 ;  /* 0x0000007618277220 */ /* 0x000fe20000410000 */
        /* <DEDUP_REMOVED lines=10> */
.L_x_10391:
[----:B------:R-:W-:Y:S05]  /*2f90*/  BSYNC.RECONVERGENT B0 ;  /* 0x0000000000007941 */ /* 0x000fea0003800200 */
.L_x_10390:
[----:B01----:R0:W1:Y:S01]  /*2fa0*/  LDS R33, [R44+0x280] ;  /* 0x000280002c217984 */ /* 0x0030620000000800 */
[----:B------:R-:W-:Y:S04]  /*2fb0*/  BSSY.RECONVERGENT B0, `(.L_x_10392) ;  /* 0x0000004000007945 */ /* 0x000fe80003800200 */
[----:B------:R-:W-:Y:S05]  /*2fc0*/  @!P4 BRA `(.L_x_10393) ;  /* 0x000000000008c947 */ /* 0x000fea0003800000 */
[----:B--2---:R2:W-:Y:S04]  /*2fd0*/  REDG.E.ADD.F32.FTZ.RN.STRONG.GPU desc[UR16][R84.64+0x80], R114 ;  /* 0x00008072540079a6 */ /* 0x0045e8000c12f310 */
[----:B-1----:R2:W-:Y:S02]  /*2fe0*/  REDG.E.ADD.F32.FTZ.RN.STRONG.GPU desc[UR16][R86.64+0x80], R33 ;  /* 0x00008021560079a6 */ /* 0x0025e4000c12f310 */
.L_x_10393:
[----:B------:R-:W-:Y:S05]  /*2ff0*/  BSYNC.RECONVERGENT B0 ;  /* 0x0000000000007941 */ /* 0x000fea0003800200 */
.L_x_10392:
[----:B-12---:R1:W2:Y:S01]  /*3000*/  LDS R33, [R44+0x300] ;  /* 0x000300002c217984 */ /* 0x0062a20000000800 */
[----:B------:R-:W-:Y:S04]  /*3010*/  BSSY.RECONVERGENT B0, `(.L_x_10394) ;  /* 0x0000004000007945 */ /* 0x000fe80003800200 */
[----:B------:R-:W-:Y:S05]  /*3020*/  @!P5 BRA `(.L_x_10395) ;  /* 0x000000000008d947 */ /* 0x000fea0003800000 */
[----:B---3--:R3:W-:Y:S04]  /*3030*/  REDG.E.ADD.F32.FTZ.RN.STRONG.GPU desc[UR16][R84.64+0x100], R116 ;  /* 0x00010074540079a6 */ /* 0x0087e8000c12f310 */
[----:B--2---:R3:W-:Y:S02]  /*3040*/  REDG.E.ADD.F32.FTZ.RN.STRONG.GPU desc[UR16][R86.64+0x100], R33 ;  /* 0x00010021560079a6 */ /* 0x0047e4000c12f310 */
.L_x_10395:
[----:B------:R-:W-:Y:S05]  /*3050*/  BSYNC.RECONVERGENT B0 ;  /* 0x0000000000007941 */ /* 0x000fea0003800200 */
.L_x_10394:
[----:B--23--:R2:W3:Y:S01]  /*3060*/  LDS R33, [R44+0x380] ;  /* 0x000380002c217984 */ /* 0x00c4e20000000800 */
[----:B------:R-:W-:Y:S04]  /*3070*/  BSSY.RECONVERGENT B0, `(.L_x_10396) ;  /* 0x0000004000007945 */ /* 0x000fe80003800200 */
[----:B------:R-:W-:Y:S05]  /*3080*/  @!P6 BRA `(.L_x_10397) ;  /* 0x000000000008e947 */ /* 0x000fea0003800000 */
[----:B----4-:R4:W-:Y:S04]  /*3090*/  REDG.E.ADD.F32.FTZ.RN.STRONG.GPU desc[UR16][R84.64+0x180], R89 ;  /* 0x00018059540079a6 */ /* 0x0109e8000c12f310 */
[----:B---3--:R4:W-:Y:S02]  /*30a0*/  REDG.E.ADD.F32.FTZ.RN.STRONG.GPU desc[UR16][R86.64+0x180], R33 ;  /* 0x00018021560079a6 */ /* 0x0089e4000c12f310 */
.L_x_10397:
[----:B------:R-:W-:Y:S05]  /*30b0*/  BSYNC.RECONVERGENT B0 ;  /* 0x0000000000007941 */ /* 0x000fea0003800200 */
.L_x_10396:
[----:B---34-:R-:W3:Y:S01]  /*30c0*/  SHFL.DOWN P3, R33, R122, 0x1, 0x1f ;  /* 0x08201f007a217f89 */ /* 0x018ee20000060000 */
        /* <DEDUP_REMOVED lines=12> */
[----:B------:R-:W-:-:S03]  /*3190*/  FFMA.FTZ R11, R110, R28, R11 ;  /* 0x0000001c6e0b7223 */ /* 0x000fc6000001000b */
[----:B------:R-:W-:Y:S01]  /*31a0*/  FADD.FTZ R17, R36, R17 ;  /* 0x0000001124117221 */ /* 0x000fe20000010000 */
[----:B---3--:R-:W-:-:S05]  /*31b0*/  @P3 FADD R33, R122, R33 ;  /* 0x000000217a213221 */ /* 0x008fca0000000000 */
[----:B------:R-:W3:Y:S02]  /*31c0*/  SHFL.DOWN P3, R32, R33, 0x2, 0x1f ;  /* 0x08401f0021207f89 */ /* 0x000ee40000060000 */
[----:B---3--:R-:W-:Y:S01]  /*31d0*/  @P3 FADD R32, R33, R32 ;  /* 0x0000002021203221 */ /* 0x008fe20000000000 */
[-C--:B------:R-:W-:Y:S01]  /*31e0*/  FMUL.FTZ R33, R2, R123.reuse ;  /* 0x0000007b02217220 */ /* 0x080fe20000410000 */
[----:B------:R-:W-:-:S03]  /*31f0*/  FMUL.FTZ R123, R0, R123 ;  /* 0x0000007b007b7220 */ /* 0x000fc60000410000 */
[----:B------:R-:W3:Y:S01]  /*3200*/  SHFL.DOWN P3, R37, R32, 0x4, 0x1f ;  /* 0x08801f0020257f89 */ /* 0x000ee20000060000 */
[----:B------:R-:W-:Y:S01]  /*3210*/  FMUL.FTZ R33, R112, R33 ;  /* 0x0000002170217220 */ /* 0x000fe20000410000 */
[----:B------:R-:W-:-:S03]  /*3220*/  FFMA.FTZ R14, R123, R29, R14 ;  /* 0x0000001d7b0e7223 */ /* 0x000fc6000001000e */
[----:B------:R-:W-:Y:S01]  /*3230*/  FFMA.FTZ R0, R22, R123, R33 ;  /* 0x0000007b16007223 */ /* 0x000fe20000010021 */
[----:B------:R-:W-:-:S03]  /*3240*/  FFMA.FTZ R33, R15, R110, R120 ;  /* 0x0000006e0f217223 */ /* 0x000fc60000010078 */
[----:B------:R-:W-:Y:S01]  /*3250*/  FADD.FTZ R19, R0, R19 ;  /* 0x0000001300137221 */ /* 0x000fe20000010000 */
[----:B------:R-:W-:Y:S01]  /*3260*/  FADD.FTZ R16, R33, R16 ;  /* 0x0000001021107221 */ /* 0x000fe20000010000 */
[----:B---3--:R-:W-:Y:S01]  /*3270*/  @P3 FADD R37, R32, R37 ;  /* 0x0000002520253221 */ /* 0x008fe20000000000 */
[----:B------:R-:W-:-:S04]  /*3280*/  FMUL.FTZ R32, R2, R121 ;  /* 0x0000007902207220 */ /* 0x000fc80000410000 */
[----:B------:R-:W3:Y:S01]  /*3290*/  SHFL.DOWN P3, R38, R37, 0x8, 0x1f ;  /* 0x09001f0025267f89 */ /* 0x000ee20000060000 */
[----:B------:R-:W-:-:S04]  /*32a0*/  FMUL.FTZ R117, R117, R32 ;  /* 0x0000002075757220 */ /* 0x000fc80000410000 */
[----:B------:R-:W-:-:S04]  /*32b0*/  FFMA.FTZ R117, R20, R35, R117 ;  /* 0x0000002314757223 */ /* 0x000fc80000010075 */
[----:B------:R-:W-:Y:S01]  /*32c0*/  FADD.FTZ R18, R117, R18 ;  /* 0x0000001275127221 */ /* 0x000fe20000010000 */
        /* <DEDUP_REMOVED lines=11> */
.L_x_10399:
[----:B------:R-:W-:Y:S05]  /*3380*/  BSYNC.RECONVERGENT B0 ;  /* 0x0000000000007941 */ /* 0x000fea0003800200 */
.L_x_10398:
[----:B------:R-:W-:-:S04]  /*3390*/  UIADD3 UR4, UPT, UPT, UR4, 0x1, URZ ;  /* 0x0000000104047890 */ /* 0x000fc8000fffe0ff */
[----:B------:R-:W-:-:S09]  /*33a0*/  UISETP.GE.AND UP0, UPT, UR4, UR13, UPT ;  /* 0x0000000d0400728c */ /* 0x000fd2000bf06270 */
[----:B------:R-:W-:Y:S05]  /*33b0*/  BRA.U !UP0, `(.L_x_10400) ;  /* 0xffffffed087c7547 */ /* 0x000fea000b83ffff */
.L_x_10386:
[----:B------:R-:W-:Y:S06]  /*33c0*/  BAR.SYNC.DEFER_BLOCKING 0x0 ;  /* 0x0000000000007b1d */ /* 0x000fec0000010000 */
[----:B------:R-:W-:Y:S02]  /*33d0*/  F2F.F16.F32 R3, R12 ;  /* 0x0000000c00037304 */ /* 0x000fe40000200800 */
[----:B------:R-:W5:Y:S01]  /*33e0*/  LDC.64 R20, c[0x0][0x550] ;  /* 0x00015400ff147b82 */ /* 0x000f620000000a00 */
[----:B------:R-:W2:Y:S01]  /*33f0*/  LDCU.64 UR4, c[0x0][0x500] ;  /* 0x0000a000ff0477ac */ /* 0x000ea20008000a00 */
[----:B------:R-:W3:Y:S04]  /*3400*/  LDG.E.64 R60, desc[UR16][R60.64] ;  /* 0x000000103c3c7981 */ /* 0x000ee8000c1e1b00 */
[----:B01----:R-:W-:Y:S01]  /*3410*/  F2F.F16.F32 R5, R13 ;  /* 0x0000000d00057304 */ /* 0x003fe20000200800 */
[----:B------:R-:W-:Y:S01]  /*3420*/  HFMA2 R63, -RZ, RZ, 0, 0 ;  /* 0x00000000ff3f7431 */ /* 0x000fe200000001ff */
[----:B------:R-:W-:-:S02]  /*3430*/  IADD3 R102, P4, PT, R102, -0x100, RZ ;  /* 0xffffff0066667810 */ /* 0x000fc40007f9e0ff */
[----:B------:R-:W-:Y:S02]  /*3440*/  IADD3 R100, P5, PT, R100, -0x100, RZ ;  /* 0xffffff0064647810 */ /* 0x000fe40007fbe0ff */
[----:B------:R-:W-:Y:S02]  /*3450*/  IADD3.X R99, PT, PT, R99, -0x1, RZ, P4, !PT ;  /* 0xffffffff63637810 */ /* 0x000fe400027fe4ff */
[----:B------:R-:W0:Y:S01]  /*3460*/  F2F.F16.F32 R10, R11 ;  /* 0x0000000b000a7304 */ /* 0x000e220000200800 */
[----:B------:R-:W-:-:S07]  /*3470*/  IADD3.X R97, PT, PT, R97, -0x1, RZ, P5, !PT ;  /* 0xffffffff61617810 */ /* 0x000fce0002ffe4ff */
[----:B------:R1:W4:Y:S01]  /*3480*/  F2F.F16.F32 R13, R14 ;  /* 0x0000000e000d7304 */ /* 0x0003220000200800 */
[----:B0-----:R-:W-:Y:S01]  /*3490*/  PRMT R5, R5, 0x5410, R10 ;  /* 0x0000541005057816 */ /* 0x001fe2000000000a */
[----:B-1----:R-:W0:Y:S01]  /*34a0*/  LDC.64 R14, c[0x0][0x4f8] ;  /* 0x00013e00ff0e7b82 */ /* 0x002e220000000a00 */
[----:B---3--:R-:W-:Y:S01]  /*34b0*/  STS.64 [R40], R60 ;  /* 0x0000003c28007388 */ /* 0x008fe20000000a00 */
[----:B------:R-:W-:-:S03]  /*34c0*/  NOP ;  /* 0x0000000000007918 */ /* 0x000fc60000000000 */
[----:B------:R-:W1:Y:S02]  /*34d0*/  LDS.64 R8, [R40] ;  /* 0x0000000028087984 */ /* 0x000e640000000a00 */
[----:B-1----:R-:W-:Y:S02]  /*34e0*/  HADD2.F32 R0, -RZ, R8.H0_H0 ;  /* 0x20000008ff007230 */ /* 0x002fe40000004100 */
        /* <DEDUP_REMOVED lines=17> */
[----:B------:R-:W3:Y:S01]  /*3600*/  @!P2 MUFU.EX2 R4, R4 ;  /* 0x000000040004a308 */ /* 0x000ee20000000800 */
[----:B------:R-:W-:-:S03]  /*3610*/  @!P1 FMUL.FTZ R7, R7, -1.4426950216293334961 ;  /* 0xbfb8aa3b07079820 */ /* 0x000fc60000410000 */
[----:B------:R-:W-:Y:S01]  /*3620*/  @!P3 FMUL.FTZ R9, R2, -1.4426950216293334961 ;  /* 0xbfb8aa3b0209b820 */ /* 0x000fe20000410000 */
[----:B------:R-:W-:Y:S02]  /*3630*/  IMAD.WIDE.U32 R2, R3, 0x10000, RZ ;  /* 0x0001000003027825 */ /* 0x000fe400078e00ff */
[----:B------:R-:W-:Y:S03]  /*3640*/  @!P1 MUFU.EX2 R7, R7 ;  /* 0x0000000700079308 */ /* 0x000fe60000000800 */
[----:B------:R-:W-:Y:S01]  /*3650*/  LOP3.LUT R5, R5, R3, RZ, 0xfc, !PT ;  /* 0x0000000305057212 */ /* 0x000fe200078efcff */
[----:B------:R-:W2:Y:S01]  /*3660*/  @!P3 MUFU.EX2 R9, R9 ;  /* 0x000000090009b308 */ /* 0x000ea20000000800 */
[----:B-1----:R-:W-:Y:S01]  /*3670*/  @!P0 FADD.FTZ R6, R0, 1 ;  /* 0x3f80000000068421 */ /* 0x002fe20000010000 */
[----:B---3--:R-:W-:Y:S01]  /*3680*/  @!P2 FADD.FTZ R8, R4, 1 ;  /* 0x3f8000000408a421 */ /* 0x008fe20000010000 */
[----:B----4-:R-:W-:-:S02]  /*3690*/  LOP3.LUT R4, R2, R13, RZ, 0xfc, !PT ;  /* 0x0000000d02047212 */ /* 0x010fc400078efcff */
[----:B------:R-:W1:Y:S03]  /*36a0*/  @!P0 MUFU.RCP R12, R6 ;  /* 0x00000006000c8308 */ /* 0x000e660000001000 */
[----:B------:R0:W-:Y:S01]  /*36b0*/  STS.64 [R40], R4 ;  /* 0x0000000428007388 */ /* 0x0001e20000000a00 */
[----:B------:R-:W-:-:S03]  /*36c0*/  NOP ;  /* 0x0000000000007918 */ /* 0x000fc60000000000 */
[----:B------:R-:W3:Y:S01]  /*36d0*/  LDS.64 R2, [R40] ;  /* 0x0000000028027984 */ /* 0x000ee20000000a00 */
[----:B--2---:R-:W-:Y:S01]  /*36e0*/  @!P3 FADD.FTZ R9, R9, 1 ;  /* 0x3f8000000909b421 */ /* 0x004fe20000010000 */
[----:B------:R-:W2:Y:S01]  /*36f0*/  @!P2 MUFU.RCP R8, R8 ;  /* 0x000000080008a308 */ /* 0x000ea20000001000 */
[----:B------:R-:W-:Y:S01]  /*3700*/  @!P1 FADD.FTZ R0, R7, 1 ;  /* 0x3f80000007009421 */ /* 0x000fe20000010000 */
[----:B0-----:R-:W-:-:S04]  /*3710*/  IMAD.WIDE.U32 R4, R14, UR18, R62 ;  /* 0x000000120e047c25 */ /* 0x001fc8000f8e003e */
[----:B-1----:R-:W-:Y:S01]  /*3720*/  @!P0 FMUL.FTZ R19, R19, R12 ;  /* 0x0000000c13138220 */ /* 0x002fe20000410000 */
[----:B------:R-:W-:Y:S01]  /*3730*/  IMAD R5, R15, UR18, R5 ;  /* 0x000000120f057c24 */ /* 0x000fe2000f8e0205 */
[----:B------:R-:W0:Y:S01]  /*3740*/  @!P3 MUFU.RCP R9, R9 ;  /* 0x000000090009b308 */ /* 0x000e220000001000 */
[----:B------:R-:W1:Y:S01]  /*3750*/  LDC.64 R14, c[0x0][0x518] ;  /* 0x00014600ff0e7b82 */ /* 0x000e620000000a00 */
[----:B------:R-:W-:-:S06]  /*3760*/  IMAD.WIDE.U32 R4, R109, UR4, R4 ;  /* 0x000000046d047c25 */ /* 0x000fcc000f8e0004 */
[----:B------:R4:W3:Y:S01]  /*3770*/  @!P1 MUFU.RCP R7, R0 ;  /* 0x0000000000079308 */ /* 0x0008e20000001000 */
[----:B--2---:R-:W-:Y:S01]  /*3780*/  @!P2 FMUL.FTZ R17, R17, R8 ;  /* 0x000000081111a220 */ /* 0x004fe20000410000 */
[----:B-----5:R-:W-:Y:S02]  /*3790*/  LEA R8, P0, R4, R20, 0x1 ;  /* 0x0000001404087211 */ /* 0x020fe400078008ff */
[----:B------:R-:W-:-:S04]  /*37a0*/  IADD3 R94, P2, PT, R94, -0x100, RZ ;  /* 0xffffff005e5e7810 */ /* 0x000fc80007f5e0ff */
[----:B------:R-:W-:Y:S01]  /*37b0*/  F2F.F16.F32 R10, R17 ;  /* 0x00000011000a7304 */ /* 0x000fe20000200800 */
[----:B----4-:R-:W-:Y:S02]  /*37c0*/  IMAD R0, R109, UR5, R5 ;  /* 0x000000056d007c24 */ /* 0x010fe4000f8e0205 */
[----:B0-----:R-:W-:Y:S01]  /*37d0*/  @!P3 FMUL.FTZ R16, R16, R9 ;  /* 0x000000091010b220 */ /* 0x001fe20000410000 */
[----:B------:R-:W0:Y:S01]  /*37e0*/  LDCU.64 UR4, c[0x0][0x520] ;  /* 0x0000a400ff0477ac */ /* 0x000e220008000a00 */
[----:B------:R-:W-:Y:S02]  /*37f0*/  IADD3 R98, P3, PT, R98, -0x100, RZ ;  /* 0xffffff0062627810 */ /* 0x000fe40007f7e0ff */
[----:B------:R-:W-:Y:S01]  /*3800*/  LEA.HI.X R9, R4, R21, R0, 0x1, P0 ;  /* 0x0000001504097211 */ /* 0x000fe200000f0c00 */
[----:B------:R-:W2:Y:S01]  /*3810*/  F2F.F16.F32 R11, R16 ;  /* 0x00000010000b7304 */ /* 0x000ea20000200800 */
[----:B------:R-:W-:Y:S01]  /*3820*/  IADD3.X R91, PT, PT, R91, -0x1, RZ, P2, !PT ;  /* 0xffffffff5b5b7810 */ /* 0x000fe200017fe4ff */
[----:B---3--:R-:W-:Y:S01]  /*3830*/  @!P1 FMUL.FTZ R18, R18, R7 ;  /* 0x0000000712129220 */ /* 0x008fe20000410000 */
[----:B------:R-:W-:Y:S01]  /*3840*/  IMAD.WIDE.U32 R4, R54, 0x8, R8 ;  /* 0x0000000836047825 */ /* 0x000fe200078e0008 */
[----:B------:R-:W-:-:S02]  /*3850*/  IADD3 R96, P1, PT, R96, -0x100, RZ ;  /* 0xffffff0060607810 */ /* 0x000fc40007f3e0ff */
[----:B------:R-:W-:Y:S01]  /*3860*/  IADD3.X R95, PT, PT, R95, -0x1, RZ, P3, !PT ;  /* 0xffffffff5f5f7810 */ /* 0x000fe20001ffe4ff */
[----:B-1----:R-:W-:Y:S01]  /*3870*/  IMAD.WIDE.U32 R8, R14, UR18, R62 ;  /* 0x000000120e087c25 */ /* 0x002fe2000f8e003e */
[----:B------:R-:W1:Y:S01]  /*3880*/  F2F.F16.F32 R6, R18 ;  /* 0x0000001200067304 */ /* 0x000e620000200800 */
[----:B------:R3:W-:Y:S01]  /*3890*/  STG.E.64 desc[UR16][R4.64], R2 ;  /* 0x0000000204007986 */ /* 0x0007e2000c101b10 */
[----:B------:R-:W-:Y:S01]  /*38a0*/  IADD3.X R93, PT, PT, R93, -0x1, RZ, P1, !PT ;  /* 0xffffffff5d5d7810 */ /* 0x000fe20000ffe4ff */
[----:B------:R-:W-:Y:S01]  /*38b0*/  IMAD R9, R15, UR18, R9 ;  /* 0x000000120f097c24 */ /* 0x000fe2000f8e0209 */
[----:B--2---:R-:W-:-:S04]  /*38c0*/  PRMT R11, R10, 0x5410, R11 ;  /* 0x000054100a0b7816 */ /* 0x004fc8000000000b */
[----:B------:R2:W4:Y:S01]  /*38d0*/  F2F.F16.F32 R13, R19 ;  /* 0x00000013000d7304 */ /* 0x0005220000200800 */
[----:B0-----:R-:W-:-:S04]  /*38e0*/  IMAD.WIDE.U32 R8, R109, UR4, R8 ;  /* 0x000000046d087c25 */ /* 0x001fc8000f8e0008 */
[----:B------:R-:W-:Y:S02]  /*38f0*/  IMAD R0, R109, UR5, R9 ;  /* 0x000000056d007c24 */ /* 0x000fe4000f8e0209 */
[----:B-1----:R-:W-:-:S04]  /*3900*/  IMAD.WIDE.U32 R6, R6, 0x10000, RZ ;  /* 0x0001000006067825 */ /* 0x002fc800078e00ff */
[----:B--2---:R-:W-:Y:S01]  /*3910*/  FADD.FTZ R19, R19, R104 ;  /* 0x0000006813137221 */ /* 0x004fe20000010000 */
[----:B------:R-:W-:-:S03]  /*3920*/  LOP3.LUT R11, R11, R7, RZ, 0xfc, !PT ;  /* 0x000000070b0b7212 */ /* 0x000fc600078efcff */
[----:B------:R-:W-:Y:S01]  /*3930*/  FADD.FTZ R18, R19, R18 ;  /* 0x0000001213127221 */ /* 0x000fe20000010000 */
[----:B----4-:R-:W-:Y:S01]  /*3940*/  LOP3.LUT R10, R6, R13, RZ, 0xfc, !PT ;  /* 0x0000000d060a7212 */ /* 0x010fe200078efcff */
[----:B------:R-:W-:Y:S02]  /*3950*/  BAR.SYNC.DEFER_BLOCKING 0x0 ;  /* 0x0000000000007b1d */ /* 0x000fe40000010000 */
[----:B------:R-:W-:-:S04]  /*3960*/  FADD.FTZ R17, R18, R17 ;  /* 0x0000001112117221 */ /* 0x000fc80000010000 */
[----:B------:R-:W-:Y:S02]  /*3970*/  FADD.FTZ R104, R17, R16 ;  /* 0x0000001011687221 */ /* 0x000fe40000010000 */
[----:B------:R-:W3:Y:S01]  /*3980*/  LDC.64 R12, c[0x0][0x560] ;  /* 0x00015800ff0c7b82 */ /* 0x000ee20000000a00 */
        /* <DEDUP_REMOVED lines=10> */
.L_x_10376:
        /* <DEDUP_REMOVED lines=34> */
.L_x_10403:
[----:B------:R-:W-:Y:S05]  /*3c50*/  BSYNC.RECONVERGENT B0 ;  /* 0x0000000000007941 */ /* 0x000fea0003800200 */
.L_x_10402:
        /* <DEDUP_REMOVED lines=26> */
.L_x_10405:
[----:B------:R-:W-:Y:S05]  /*3e00*/  BSYNC.RECONVERGENT B0 ;  /* 0x0000000000007941 */ /* 0x000fea0003800200 */
.L_x_10404:
        /* <DEDUP_REMOVED lines=8> */
.L_x_10406:
        /* <DEDUP_REMOVED lines=15> */
.L_x_10407:
        /* <DEDUP_REMOVED lines=16> */
.L_x_10567:


//--------------------- .nv.shared._Z25selective_scan_bwd_kernelI32Selective_Scan_bwd_kernel_traitsILi128ELi16ELb0ELb0ELb0ELb0ELb0EN3c104HalfEfEEv12SSMParamsBwd --------------------------
	.section	.nv.shared._Z25selective_scan_bwd_kernelI32Selective_Scan_bwd_kernel_traitsILi128ELi16ELb0ELb0ELb0ELb0ELb0EN3c104HalfEfEEv12SSMParamsBwd,"aw",@nobits
	.sectionflags	@""
	.align	16
	.zero		1024


//--------------------- .nv.shared.reserved.0     --------------------------
	.section	.nv.shared.reserved.0,"aw",@nobits
	.weak		__nv_reservedSMEM_offset_0_alias
	.size		__nv_reservedSMEM_offset_0_alias, 0, 64
	.other		__nv_reservedSMEM_offset_0_alias,@"STO_CUDA_RESERVED_SHARED STV_DEFAULT"
__nv_reservedSMEM_offset_0_alias:
	.zero		0
	.zero		64


//--------------------- .nv.global                --------------------------
	.section	.nv.global,"aw",@nobits
.nv.global:
	.type		_ZN67_INTERNAL_c6abb748_31_selective_scan_bwd_fp16_real_cu_4ac64e5f_35544cuda3std3__48in_placeE,@object
	.size		_ZN67_INTERNAL_c6abb748_31_selective_scan_bwd_fp16_real_cu_4ac64e5f_35544cuda3std3__48in_placeE,(_ZN67_INTERNAL_c6abb748_31_selective_scan_bwd_fp16_real_cu_4ac64e5f_35544cuda3std6ranges3__45__cpo8distanceE - _ZN67_INTERNAL_c6abb748_31_selective_scan_bwd_fp16_real_cu_4ac64e5f_35544cuda3std3__48in_placeE)
_ZN67_INTERNAL_c6abb748_31_selective_scan_bwd_fp16_real_cu_4ac64e5f_35544cuda3std3__48in_placeE:
	.zero		1
	.type		_ZN67_INTERNAL_c6abb748_31_selective_scan_bwd_fp16_real_cu_4ac64e5f_35544cuda3std6ranges3__45__cpo8distanceE,@object
	.size		_ZN67_INTERNAL_c6abb748_31_selective_scan_bwd_fp16_real_cu_4ac64e5f_35544cuda3std6ranges3__45__cpo8distanceE,(_ZN67_INTERNAL_c6abb748_31_selective_scan_bwd_fp16_real_cu_4ac64e5f_35544cuda3std3__45__cpo6cbeginE - _ZN67_INTERNAL_c6abb748_31_selective_scan_bwd_fp16_real_cu_4ac64e5f_35544cuda3std6ranges3__45__cpo8distanceE)
_ZN67_INTERNAL_c6abb748_31_selective_scan_bwd_fp16_real_cu_4ac64e5f_35544cuda3std6ranges3__45__cpo8distanceE:
	.zero		1
	.type		_ZN67_INTERNAL_c6abb748_31_selective_scan_bwd_fp16_real_cu_4ac64e5f_35544cuda3std3__45__cpo6cbeginE,@object
	.size		_ZN67_INTERNAL_c6abb748_31_selective_scan_bwd_fp16_real_cu_4ac64e5f_35544cuda3std3__45__cpo6cbeginE,(_ZN67_INTERNAL_c6abb748_31_selective_scan_bwd_fp16_real_cu_4ac64e5f_35544cuda3std6ranges3__45__cpo7advanceE - _ZN67_INTERNAL_c6abb748_31_selective_scan_bwd_fp16_real_cu_4ac64e5f_35544cuda3std3__45__cpo6cbeginE)
_ZN67_INTERNAL_c6abb748_31_selective_scan_bwd_fp16_real_cu_4ac64e5f_35544cuda3std3__45__cpo6cbeginE:
	.zero		1
	.type		_ZN67_INTERNAL_c6abb748_31_selective_scan_bwd_fp16_real_cu_4ac64e5f_35544cuda3std6ranges3__45__cpo7advanceE,@object
	.size		_ZN67_INTERNAL_c6abb748_31_selective_scan_bwd_fp16_real_cu_4ac64e5f_35544cuda3std6ranges3__45__cpo7advanceE,(_ZN67_INTERNAL_c6abb748_31_selective_scan_bwd_fp16_real_cu_4ac64e5f_35544cuda3std3__45__cpo7crbeginE - _ZN67_INTERNAL_c6abb748_31_selective_scan_bwd_fp16_real_cu_4ac64e5f_35544cuda3std6ranges3__45__cpo7advanceE)
_ZN67_INTERNAL_c6abb748_31_selective_scan_bwd_fp16_real_cu_4ac64e5f_35544cuda3std6ranges3__45__cpo7advanceE:
	.zero		1
	.type		_ZN67_INTERNAL_c6abb748_31_selective_scan_bwd_fp16_real_cu_4ac64e5f_35544cuda3std3__45__cpo7crbeginE,@object
	.size		_ZN67_INTERNAL_c6abb748_31_selective_scan_bwd_fp16_real_cu_4ac64e5f_35544cuda3std3__45__cpo7crbeginE,(_ZN67_INTERNAL_c6abb748_31_selective_scan_bwd_fp16_real_cu_4ac64e5f_35544cuda3std6ranges3__45__cpo4dataE - _ZN67_INTERNAL_c6abb748_31_selective_scan_bwd_fp16_real_cu_4ac64e5f_35544cuda3std3__45__cpo7crbeginE)
_ZN67_INTERNAL_c6abb748_31_selective_scan_bwd_fp16_real_cu_4ac64e5f_35544cuda3std3__45__cpo7crbeginE:
	.zero		1
	.type		_ZN67_INTERNAL_c6abb748_31_selective_scan_bwd_fp16_real_cu_4ac64e5f_35544cuda3std6ranges3__45__cpo4dataE,@object
	.size		_ZN67_INTERNAL_c6abb748_31_selective_scan_bwd_fp16_real_cu_4ac64e5f_35544cuda3std6ranges3__45__cpo4dataE,(_ZN67_INTERNAL_c6abb748_31_selective_scan_bwd_fp16_real_cu_4ac64e5f_35544cuda3std6ranges3__45__cpo5beginE - _ZN67_INTERNAL_c6abb748_31_selective_scan_bwd_fp16_real_cu_4ac64e5f_35544cuda3std6ranges3__45__cpo4dataE)
_ZN67_INTERNAL_c6abb748_31_selective_scan_bwd_fp16_real_cu_4ac64e5f_35544cuda3std6ranges3__45__cpo4dataE:
	.zero		1
	.type		_ZN67_INTERNAL_c6abb748_31_selective_scan_bwd_fp16_real_cu_4ac64e5f_35544cuda3std6ranges3__45__cpo5beginE,@object
	.size		_ZN67_INTERNAL_c6abb748_31_selective_scan_bwd_fp16_real_cu_4ac64e5f_35544cuda3std6ranges3__45__cpo5beginE,(_ZN67_INTERNAL_c6abb748_31_selective_scan_bwd_fp16_real_cu_4ac64e5f_35544cuda3std3__469_GLOBAL__N__c6abb748_31_selective_scan_bwd_fp16_real_cu_4ac64e5f_35546ignoreE - _ZN67_INTERNAL_c6abb748_31_selective_scan_bwd_fp16_real_cu_4ac64e5f_35544cuda3std6ranges3__45__cpo5beginE)
_ZN67_INTERNAL_c6abb748_31_selective_scan_bwd_fp16_real_cu_4ac64e5f_35544cuda3std6ranges3__45__cpo5beginE:
	.zero		1
	.type		_ZN67_INTERNAL_c6abb748_31_selective_scan_bwd_fp16_real_cu_4ac64e5f_35544cuda3std3__469_GLOBAL__N__c6abb748_31_selective_scan_bwd_fp16_real_cu_4ac64e5f_35546ignoreE,@object
	.size		_ZN67_INTERNAL_c6abb748_31_selective_scan_bwd_fp16_real_cu_4ac64e5f_35544cuda3std3__469_GLOBAL__N__c6abb748_31_selective_scan_bwd_fp16_real_cu_4ac64e5f_35546ignoreE,(_ZN67_INTERNAL_c6abb748_31_selective_scan_bwd_fp16_real_cu_4ac64e5f_35544cuda3std6ranges3__45__cpo4sizeE - _ZN67_INTERNAL_c6abb748_31_selective_scan_bwd_fp16_real_cu_4ac64e5f_35544cuda3std3__469_GLOBAL__N__c6abb748_31_selective_scan_bwd_fp16_real_cu_4ac64e5f_35546ignoreE)
_ZN67_INTERNAL_c6abb748_31_selective_scan_bwd_fp16_real_cu_4ac64e5f_35544cuda3std3__469_GLOBAL__N__c6abb748_31_selective_scan_bwd_fp16_real_cu_4ac64e5f_35546ignoreE:
	.zero		1
	.type		_ZN67_INTERNAL_c6abb748_31_selective_scan_bwd_fp16_real_cu_4ac64e5f_35544cuda3std6ranges3__45__cpo4sizeE,@object
	.size		_ZN67_INTERNAL_c6abb748_31_selective_scan_bwd_fp16_real_cu_4ac64e5f_35544cuda3std6ranges3__45__cpo4sizeE,(_ZN67_INTERNAL_c6abb748_31_selective_scan_bwd_fp16_real_cu_4ac64e5f_35544cuda3std3__45__cpo5beginE - _ZN67_INTERNAL_c6abb748_31_selective_scan_bwd_fp16_real_cu_4ac64e5f_35544cuda3std6ranges3__45__cpo4sizeE)
_ZN67_INTERNAL_c6abb748_31_selective_scan_bwd_fp16_real_cu_4ac64e5f_35544cuda3std6ranges3__45__cpo4sizeE:
	.zero		1
	.type		_ZN67_INTERNAL_c6abb748_31_selective_scan_bwd_fp16_real_cu_4ac64e5f_35544cuda3std3__45__cpo5beginE,@object
	.size		_ZN67_INTERNAL_c6abb748_31_selective_scan_bwd_fp16_real_cu_4ac64e5f_35544cuda3std3__45__cpo5beginE,(_ZN67_INTERNAL_c6abb748_31_selective_scan_bwd_fp16_real_cu_4ac64e5f_35544cuda3std6ranges3__45__cpo6cbeginE - _ZN67_INTERNAL_c6abb748_31_selective_scan_bwd_fp16_real_cu_4ac64e5f_35544cuda3std3__45__cpo5beginE)
_ZN67_INTERNAL_c6abb748_31_selective_scan_bwd_fp16_real_cu_4ac64e5f_35544cuda3std3__45__cpo5beginE:
	.zero		1
	.type		_ZN67_INTERNAL_c6abb748_31_selective_scan_bwd_fp16_real_cu_4ac64e5f_35544cuda3std6ranges3__45__cpo6cbeginE,@object
	.size		_ZN67_INTERNAL_c6abb748_31_selective_scan_bwd_fp16_real_cu_4ac64e5f_35544cuda3std6ranges3__45__cpo6cbeginE,(_ZN67_INTERNAL_c6abb748_31_selective_scan_bwd_fp16_real_cu_4ac64e5f_35544cuda3std3__45__cpo6rbeginE - _ZN67_INTERNAL_c6abb748_31_selective_scan_bwd_fp16_real_cu_4ac64e5f_35544cuda3std6ranges3__45__cpo6cbeginE)
_ZN67_INTERNAL_c6abb748_31_selective_scan_bwd_fp16_real_cu_4ac64e5f_35544cuda3std6ranges3__45__cpo6cbeginE:
	.zero		1
	.type		_ZN67_INTERNAL_c6abb748_31_selective_scan_bwd_fp16_real_cu_4ac64e5f_35544cuda3std3__45__cpo6rbeginE,@object
	.size		_ZN67_INTERNAL_c6abb748_31_selective_scan_bwd_fp16_real_cu_4ac64e5f_35544cuda3std3__45__cpo6rbeginE,(_ZN67_INTERNAL_c6abb748_31_selective_scan_bwd_fp16_real_cu_4ac64e5f_35544cuda3std6ranges3__45__cpo4nextE - _ZN67_INTERNAL_c6abb748_31_selective_scan_bwd_fp16_real_cu_4ac64e5f_35544cuda3std3__45__cpo6rbeginE)
_ZN67_INTERNAL_c6abb748_31_selective_scan_bwd_fp16_real_cu_4ac64e5f_35544cuda3std3__45__cpo6rbeginE:
	.zero		1
	.type		_ZN67_INTERNAL_c6abb748_31_selective_scan_bwd_fp16_real_cu_4ac64e5f_35544cuda3std6ranges3__45__cpo4nextE,@object
	.size		_ZN67_INTERNAL_c6abb748_31_selective_scan_bwd_fp16_real_cu_4ac64e5f_35544cuda3std6ranges3__45__cpo4nextE,(_ZN67_INTERNAL_c6abb748_31_selective_scan_bwd_fp16_real_cu_4ac64e5f_35544cuda3std6ranges3__45__cpo4swapE - _ZN67_INTERNAL_c6abb748_31_selective_scan_bwd_fp16_real_cu_4ac64e5f_35544cuda3std6ranges3__45__cpo4nextE)
_ZN67_INTERNAL_c6abb748_31_selective_scan_bwd_fp16_real_cu_4ac64e5f_35544cuda3std6ranges3__45__cpo4nextE:
	.zero		1
	.type		_ZN67_INTERNAL_c6abb748_31_selective_scan_bwd_fp16_real_cu_4ac64e5f_35544cuda3std6ranges3__45__cpo4swapE,@object
	.size		_ZN67_INTERNAL_c6abb748_31_selective_scan_bwd_fp16_real_cu_4ac64e5f_35544cuda3std6ranges3__45__cpo4swapE,(_ZN67_INTERNAL_c6abb748_31_selective_scan_bwd_fp16_real_cu_4ac64e5f_35544cuda3std3__420unreachable_sentinelE - _ZN67_INTERNAL_c6abb748_31_selective_scan_bwd_fp16_real_cu_4ac64e5f_35544cuda3std6ranges3__45__cpo4swapE)
_ZN67_INTERNAL_c6abb748_31_selective_scan_bwd_fp16_real_cu_4ac64e5f_35544cuda3std6ranges3__45__cpo4swapE:
	.zero		1
	.type		_ZN67_INTERNAL_c6abb748_31_selective_scan_bwd_fp16_real_cu_4ac64e5f_35544cuda3std3__420unreachable_sentinelE,@object
	.size		_ZN67_INTERNAL_c6abb748_31_selective_scan_bwd_fp16_real_cu_4ac64e5f_35544cuda3std3__420unreachable_sentinelE,(_ZN67_INTERNAL_c6abb748_31_selective_scan_bwd_fp16_real_cu_4ac64e5f_35546thrust24THRUST_300001_SM_1030_NS6system6detail10sequential3seqE - _ZN67_INTERNAL_c6abb748_31_selective_scan_bwd_fp16_real_cu_4ac64e5f_35544cuda3std3__420unreachable_sentinelE)
_ZN67_INTERNAL_c6abb748_31_selective_scan_bwd_fp16_real_cu_4ac64e5f_35544cuda3std3__420unreachable_sentinelE:
	.zero		1
	.type		_ZN67_INTERNAL_c6abb748_31_selective_scan_bwd_fp16_real_cu_4ac64e5f_35546thrust24THRUST_300001_SM_1030_NS6system6detail10sequential3seqE,@object
	.size		_ZN67_INTERNAL_c6abb748_31_selective_scan_bwd_fp16_real_cu_4ac64e5f_35546thrust24THRUST_300001_SM_1030_NS6system6detail10sequential3seqE,(_ZN67_INTERNAL_c6abb748_31_selective_scan_bwd_fp16_real_cu_4ac64e5f_35544cuda3std3__45__cpo4cendE - _ZN67_INTERNAL_c6abb748_31_selective_scan_bwd_fp16_real_cu_4ac64e5f_35546thrust24THRUST_300001_SM_1030_NS6system6detail10sequential3seqE)
_ZN67_INTERNAL_c6abb748_31_selective_scan_bwd_fp16_real_cu_4ac64e5f_35546thrust24THRUST_300001_SM_1030_NS6system6detail10sequential3seqE:
	.zero		1
	.type		_ZN67_INTERNAL_c6abb748_31_selective_scan_bwd_fp16_real_cu_4ac64e5f_35544cuda3std3__45__cpo4cendE,@object
	.size		_ZN67_INTERNAL_c6abb748_31_selective_scan_bwd_fp16_real_cu_4ac64e5f_35544cuda3std3__45__cpo4cendE,(_ZN67_INTERNAL_c6abb748_31_selective_scan_bwd_fp16_real_cu_4ac64e5f_35544cuda3std6ranges3__45__cpo9iter_swapE - _ZN67_INTERNAL_c6abb748_31_selective_scan_bwd_fp16_real_cu_4ac64e5f_35544cuda3std3__45__cpo4cendE)
_ZN67_INTERNAL_c6abb748_31_selective_scan_bwd_fp16_real_cu_4ac64e5f_35544cuda3std3__45__cpo4cendE:
	.zero		1
	.type		_ZN67_INTERNAL_c6abb748_31_selective_scan_bwd_fp16_real_cu_4ac64e5f_35544cuda3std6ranges3__45__cpo9iter_swapE,@object
	.size		_ZN67_INTERNAL_c6abb748_31_selective_scan_bwd_fp16_real_cu_4ac64e5f_35544cuda3std6ranges3__45__cpo9iter_swapE,(_ZN67_INTERNAL_c6abb748_31_selective_scan_bwd_fp16_real_cu_4ac64e5f_35544cuda3std3__45__cpo5crendE - _ZN67_INTERNAL_c6abb748_31_selective_scan_bwd_fp16_real_cu_4ac64e5f_35544cuda3std6ranges3__45__cpo9iter_swapE)
_ZN67_INTERNAL_c6abb748_31_selective_scan_bwd_fp16_real_cu_4ac64e5f_35544cuda3std6ranges3__45__cpo9iter_swapE:
	.zero		1
	.type		_ZN67_INTERNAL_c6abb748_31_selective_scan_bwd_fp16_real_cu_4ac64e5f_35544cuda3std3__45__cpo5crendE,@object
	.size		_ZN67_INTERNAL_c6abb748_31_selective_scan_bwd_fp16_real_cu_4ac64e5f_35544cuda3std3__45__cpo5crendE,(_ZN67_INTERNAL_c6abb748_31_selective_scan_bwd_fp16_real_cu_4ac64e5f_35544cuda3std6ranges3__45__cpo5cdataE - _ZN67_INTERNAL_c6abb748_31_selective_scan_bwd_fp16_real_cu_4ac64e5f_35544cuda3std3__45__cpo5crendE)
_ZN67_INTERNAL_c6abb748_31_selective_scan_bwd_fp16_real_cu_4ac64e5f_35544cuda3std3__45__cpo5crendE:
	.zero		1
	.type		_ZN67_INTERNAL_c6abb748_31_selective_scan_bwd_fp16_real_cu_4ac64e5f_35544cuda3std6ranges3__45__cpo5cdataE,@object
	.size		_ZN67_INTERNAL_c6abb748_31_selective_scan_bwd_fp16_real_cu_4ac64e5f_35544cuda3std6ranges3__45__cpo5cdataE,(_ZN67_INTERNAL_c6abb748_31_selective_scan_bwd_fp16_real_cu_4ac64e5f_35544cuda3std6ranges3__45__cpo3endE - _ZN67_INTERNAL_c6abb748_31_selective_scan_bwd_fp16_real_cu_4ac64e5f_35544cuda3std6ranges3__45__cpo5cdataE)
_ZN67_INTERNAL_c6abb748_31_selective_scan_bwd_fp16_real_cu_4ac64e5f_35544cuda3std6ranges3__45__cpo5cdataE:
	.zero		1
	.type		_ZN67_INTERNAL_c6abb748_31_selective_scan_bwd_fp16_real_cu_4ac64e5f_35544cuda3std6ranges3__45__cpo3endE,@object
	.size		_ZN67_INTERNAL_c6abb748_31_selective_scan_bwd_fp16_real_cu_4ac64e5f_35544cuda3std6ranges3__45__cpo3endE,(_ZN67_INTERNAL_c6abb748_31_selective_scan_bwd_fp16_real_cu_4ac64e5f_35544cuda3std3__419piecewise_constructE - _ZN67_INTERNAL_c6abb748_31_selective_scan_bwd_fp16_real_cu_4ac64e5f_35544cuda3std6ranges3__45__cpo3endE)
_ZN67_INTERNAL_c6abb748_31_selective_scan_bwd_fp16_real_cu_4ac64e5f_35544cuda3std6ranges3__45__cpo3endE:
	.zero		1
	.type		_ZN67_INTERNAL_c6abb748_31_selective_scan_bwd_fp16_real_cu_4ac64e5f_35544cuda3std3__419piecewise_constructE,@object
	.size		_ZN67_INTERNAL_c6abb748_31_selective_scan_bwd_fp16_real_cu_4ac64e5f_35544cuda3std3__419piecewise_constructE,(_ZN67_INTERNAL_c6abb748_31_selective_scan_bwd_fp16_real_cu_4ac64e5f_35544cuda3std6ranges3__45__cpo5ssizeE - _ZN67_INTERNAL_c6abb748_31_selective_scan_bwd_fp16_real_cu_4ac64e5f_35544cuda3std3__419piecewise_constructE)
_ZN67_INTERNAL_c6abb748_31_selective_scan_bwd_fp16_real_cu_4ac64e5f_35544cuda3std3__419piecewise_constructE:
	.zero		1
	.type		_ZN67_INTERNAL_c6abb748_31_selective_scan_bwd_fp16_real_cu_4ac64e5f_35544cuda3std6ranges3__45__cpo5ssizeE,@object
	.size		_ZN67_INTERNAL_c6abb748_31_selective_scan_bwd_fp16_real_cu_4ac64e5f_35544cuda3std6ranges3__45__cpo5ssizeE,(_ZN67_INTERNAL_c6abb748_31_selective_scan_bwd_fp16_real_cu_4ac64e5f_35544cuda3std3__45__cpo3endE - _ZN67_INTERNAL_c6abb748_31_selective_scan_bwd_fp16_real_cu_4ac64e5f_35544cuda3std6ranges3__45__cpo5ssizeE)
_ZN67_INTERNAL_c6abb748_31_selective_scan_bwd_fp16_real_cu_4ac64e5f_35544cuda3std6ranges3__45__cpo5ssizeE:
	.zero		1
	.type		_ZN67_INTERNAL_c6abb748_31_selective_scan_bwd_fp16_real_cu_4ac64e5f_35544cuda3std3__45__cpo3endE,@object
	.size		_ZN67_INTERNAL_c6abb748_31_selective_scan_bwd_fp16_real_cu_4ac64e5f_35544cuda3std3__45__cpo3endE,(_ZN67_INTERNAL_c6abb748_31_selective_scan_bwd_fp16_real_cu_4ac64e5f_35544cuda3std6ranges3__45__cpo4cendE - _ZN67_INTERNAL_c6abb748_31_selective_scan_bwd_fp16_real_cu_4ac64e5f_35544cuda3std3__45__cpo3endE)
_ZN67_INTERNAL_c6abb748_31_selective_scan_bwd_fp16_real_cu_4ac64e5f_35544cuda3std3__45__cpo3endE:
	.zero		1
	.type		_ZN67_INTERNAL_c6abb748_31_selective_scan_bwd_fp16_real_cu_4ac64e5f_35544cuda3std6ranges3__45__cpo4cendE,@object
	.size		_ZN67_INTERNAL_c6abb748_31_selective_scan_bwd_fp16_real_cu_4ac64e5f_35544cuda3std6ranges3__45__cpo4cendE,(_ZN67_INTERNAL_c6abb748_31_selective_scan_bwd_fp16_real_cu_4ac64e5f_35544cuda3std3__45__cpo4rendE - _ZN67_INTERNAL_c6abb748_31_selective_scan_bwd_fp16_real_cu_4ac64e5f_35544cuda3std6ranges3__45__cpo4cendE)
_ZN67_INTERNAL_c6abb748_31_selective_scan_bwd_fp16_real_cu_4ac64e5f_35544cuda3std6ranges3__45__cpo4cendE:
	.zero		1
	.type		_ZN67_INTERNAL_c6abb748_31_selective_scan_bwd_fp16_real_cu_4ac64e5f_35544cuda3std3__45__cpo4rendE,@object
	.size		_ZN67_INTERNAL_c6abb748_31_selective_scan_bwd_fp16_real_cu_4ac64e5f_35544cuda3std3__45__cpo4rendE,(_ZN67_INTERNAL_c6abb748_31_selective_scan_bwd_fp16_real_cu_4ac64e5f_35544cuda3std6ranges3__45__cpo4prevE - _ZN67_INTERNAL_c6abb748_31_selective_scan_bwd_fp16_real_cu_4ac64e5f_35544cuda3std3__45__cpo4rendE)
_ZN67_INTERNAL_c6abb748_31_selective_scan_bwd_fp16_real_cu_4ac64e5f_35544cuda3std3__45__cpo4rendE:
	.zero		1
	.type		_ZN67_INTERNAL_c6abb748_31_selective_scan_bwd_fp16_real_cu_4ac64e5f_35544cuda3std6ranges3__45__cpo4prevE,@object
	.size		_ZN67_INTERNAL_c6abb748_31_selective_scan_bwd_fp16_real_cu_4ac64e5f_35544cuda3std6ranges3__45__cpo4prevE,(_ZN67_INTERNAL_c6abb748_31_selective_scan_bwd_fp16_real_cu_4ac64e5f_35544cuda3std6ranges3__45__cpo9iter_moveE - _ZN67_INTERNAL_c6abb748_31_selective_scan_bwd_fp16_real_cu_4ac64e5f_35544cuda3std6ranges3__45__cpo4prevE)
_ZN67_INTERNAL_c6abb748_31_selective_scan_bwd_fp16_real_cu_4ac64e5f_35544cuda3std6ranges3__45__cpo4prevE:
	.zero		1
	.type		_ZN67_INTERNAL_c6abb748_31_selective_scan_bwd_fp16_real_cu_4ac64e5f_35544cuda3std6ranges3__45__cpo9iter_moveE,@object
	.size		_ZN67_INTERNAL_c6abb748_31_selective_scan_bwd_fp16_real_cu_4ac64e5f_35544cuda3std6ranges3__45__cpo9iter_moveE,(.L_13 - _ZN67_INTERNAL_c6abb748_31_selective_scan_bwd_fp16_real_cu_4ac64e5f_35544cuda3std6ranges3__45__cpo9iter_moveE)
_ZN67_INTERNAL_c6abb748_31_selective_scan_bwd_fp16_real_cu_4ac64e5f_35544cuda3std6ranges3__45__cpo9iter_moveE:
	.zero		1
.L_13:


//--------------------- .nv.shared._Z25selective_scan_bwd_kernelI32Selective_Scan_bwd_kernel_traitsILi128ELi16ELb0ELb0ELb0ELb0ELb1EN3c104HalfEfEEv12SSMParamsBwd --------------------------
	.section	.nv.shared._Z25selective_scan_bwd_kernelI32Selective_Scan_bwd_kernel_traitsILi128ELi16ELb0ELb0ELb0ELb0ELb1EN3c104HalfEfEEv12SSMParamsBwd,"aw",@nobits
	.sectionflags	@""
	.align	16
	.zero		1024


//--------------------- .nv.shared._Z25selective_scan_bwd_kernelI32Selective_Scan_bwd_kernel_traitsILi128ELi16ELb0ELb0ELb0ELb1ELb0EN3c104HalfEfEEv12SSMParamsBwd --------------------------
	.section	.nv.shared._Z25selective_scan_bwd_kernelI32Selective_Scan_bwd_kernel_traitsILi128ELi16ELb0ELb0ELb0ELb1ELb0EN3c104HalfEfEEv12SSMParamsBwd,"aw",@nobits
	.sectionflags	@""
	.align	16
	.zero		1024


//--------------------- .nv.shared._Z25selective_scan_bwd_kernelI32Selective_Scan_bwd_kernel_traitsILi128ELi16ELb0ELb0ELb0ELb1ELb1EN3c104HalfEfEEv12SSMParamsBwd --------------------------
	.section	.nv.shared._Z25selective_scan_bwd_kernelI32Selective_Scan_bwd_kernel_traitsILi128ELi16ELb0ELb0ELb0ELb1ELb1EN3c104HalfEfEEv12SSMParamsBwd,"aw",@nobits
	.sectionflags	@""
	.align	16
	.zero		1024


//--------------------- .nv.shared._Z25selective_scan_bwd_kernelI32Selective_Scan_bwd_kernel_traitsILi128ELi16ELb0ELb0ELb1ELb0ELb0EN3c104HalfEfEEv12SSMParamsBwd --------------------------
	.section	.nv.shared._Z25selective_scan_bwd_kernelI32Selective_Scan_bwd_kernel_traitsILi128ELi16ELb0ELb0ELb1ELb0ELb0EN3c104HalfEfEEv12SSMParamsBwd,"aw",@nobits
	.sectionflags	@""
	.align	16
	.zero		1024


//--------------------- .nv.shared._Z25selective_scan_bwd_kernelI32Selective_Scan_bwd_kernel_traitsILi128ELi16ELb0ELb0ELb1ELb0ELb1EN3c104HalfEfEEv12SSMParamsBwd --------------------------
	.section	.nv.shared._Z25selective_scan_bwd_kernelI32Selective_Scan_bwd_kernel_traitsILi128ELi16ELb0ELb0ELb1ELb0ELb1EN3c104HalfEfEEv12SSMParamsBwd,"aw",@nobits
	.sectionflags	@""
	.align	16
	.zero		1024


//--------------------- .nv.shared._Z25selective_scan_bwd_kernelI32Selective_Scan_bwd_kernel_traitsILi128ELi16ELb0ELb0ELb1ELb1ELb0EN3c104HalfEfEEv12SSMParamsBwd --------------------------
	.section	.nv.shared._Z25selective_scan_bwd_kernelI32Selective_Scan_bwd_kernel_traitsILi128ELi16ELb0ELb0ELb1ELb1ELb0EN3c104HalfEfEEv12SSMParamsBwd,"aw",@nobits
	.sectionflags	@""
	.align	16
	.zero		1024


//--------------------- .nv.shared._Z25selective_scan_bwd_kernelI32Selective_Scan_bwd_kernel_traitsILi128ELi16ELb0ELb0ELb1ELb1ELb1EN3c104HalfEfEEv12SSMParamsBwd --------------------------
	.section	.nv.shared._Z25selective_scan_bwd_kernelI32Selective_Scan_bwd_kernel_traitsILi128ELi16ELb0ELb0ELb1ELb1ELb1EN3c104HalfEfEEv12SSMParamsBwd,"aw",@nobits
	.sectionflags	@""
	.align	16
	.zero		1024


//--------------------- .nv.shared._Z25selective_scan_bwd_kernelI32Selective_Scan_bwd_kernel_traitsILi128ELi16ELb0ELb1ELb0ELb0ELb0EN3c104HalfEfEEv12SSMParamsBwd --------------------------
	.section	.nv.shared._Z25selective_scan_bwd_kernelI32Selective_Scan_bwd_kernel_traitsILi128ELi16ELb0ELb1ELb0ELb0ELb0EN3c104HalfEfEEv12SSMParamsBwd,"aw",@nobits
	.sectionflags	@""
	.align	16
	.zero		1024


//--------------------- .nv.shared._Z25selective_scan_bwd_kernelI32Selective_Scan_bwd_kernel_traitsILi128ELi16ELb0ELb1ELb0ELb0ELb1EN3c104HalfEfEEv12SSMParamsBwd --------------------------
	.section	.nv.shared._Z25selective_scan_bwd_kernelI32Selective_Scan_bwd_kernel_traitsILi128ELi16ELb0ELb1ELb0ELb0ELb1EN3c104HalfEfEEv12SSMParamsBwd,"aw",@nobits
	.sectionflags	@""
	.align	16
	.zero		1024


//--------------------- .nv.shared._Z25selective_scan_bwd_kernelI32Selective_Scan_bwd_kernel_traitsILi128ELi16ELb0ELb1ELb0ELb1ELb0EN3c104HalfEfEEv12SSMParamsBwd --------------------------
	.section	.nv.shared._Z25selective_scan_bwd_kernelI32Selective_Scan_bwd_kernel_traitsILi128ELi16ELb0ELb1ELb0ELb1ELb0EN3c104HalfEfEEv12SSMParamsBwd,"aw",@nobits
	.sectionflags	@""
	.align	16
	.zero		1024


//--------------------- .nv.shared._Z25selective_scan_bwd_kernelI32Selective_Scan_bwd_kernel_traitsILi128ELi16ELb0ELb1ELb0ELb1ELb1EN3c104HalfEfEEv12SSMParamsBwd --------------------------
	.section	.nv.shared._Z25selective_scan_bwd_kernelI32Selective_Scan_bwd_kernel_traitsILi128ELi16ELb0ELb1ELb0ELb1ELb1EN3c104HalfEfEEv12SSMParamsBwd,"aw",@nobits
	.sectionflags	@""
	.align	16
	.zero		1024


//--------------------- .nv.shared._Z25selective_scan_bwd_kernelI32Selective_Scan_bwd_kernel_traitsILi128ELi16ELb0ELb1ELb1ELb0ELb0EN3c104HalfEfEEv12SSMParamsBwd --------------------------
	.section	.nv.shared._Z25selective_scan_bwd_kernelI32Selective_Scan_bwd_kernel_traitsILi128ELi16ELb0ELb1ELb1ELb0ELb0EN3c104HalfEfEEv12SSMParamsBwd,"aw",@nobits
	.sectionflags	@""
	.align	16
	.zero		1024


//--------------------- .nv.shared._Z25selective_scan_bwd_kernelI32Selective_Scan_bwd_kernel_traitsILi128ELi16ELb0ELb1ELb1ELb0ELb1EN3c104HalfEfEEv12SSMParamsBwd --------------------------
	.section	.nv.shared._Z25selective_scan_bwd_kernelI32Selective_Scan_bwd_kernel_traitsILi128ELi16ELb0ELb1ELb1ELb0ELb1EN3c104HalfEfEEv12SSMParamsBwd,"aw",@nobits
	.sectionflags	@""
	.align	16
	.zero		1024


//--------------------- .nv.shared._Z25selective_scan_bwd_kernelI32Selective_Scan_bwd_kernel_traitsILi128ELi16ELb0ELb1ELb1ELb1ELb0EN3c104HalfEfEEv12SSMParamsBwd --------------------------
	.section	.nv.shared._Z25selective_scan_bwd_kernelI32Selective_Scan_bwd_kernel_traitsILi128ELi16ELb0ELb1ELb1ELb1ELb0EN3c104HalfEfEEv12SSMParamsBwd,"aw",@nobits
	.sectionflags	@""
	.align	16
	.zero		1024


//--------------------- .nv.shared._Z25selective_scan_bwd_kernelI32Selective_Scan_bwd_kernel_traitsILi128ELi16ELb0ELb1ELb1ELb1ELb1EN3c104HalfEfEEv12SSMParamsBwd --------------------------
	.section	.nv.shared._Z25selective_scan_bwd_kernelI32Selective_Scan_bwd_kernel_traitsILi128ELi16ELb0ELb1ELb1ELb1ELb1EN3c104HalfEfEEv12SSMParamsBwd,"aw",@nobits
	.sectionflags	@""
	.align	16
	.zero		1024


//--------------------- .nv.shared._Z25selective_scan_bwd_kernelI32Selective_Scan_bwd_kernel_traitsILi128ELi16ELb1ELb0ELb0ELb0ELb0EN3c104HalfEfEEv12SSMParamsBwd --------------------------
	.section	.nv.shared._Z25selective_scan_bwd_kernelI32Selective_Scan_bwd_kernel_traitsILi128ELi16ELb1ELb0ELb0ELb0ELb0EN3c104HalfEfEEv12SSMParamsBwd,"aw",@nobits
	.sectionflags	@""
	.align	16
	.zero		1024


//--------------------- .nv.shared._Z25selective_scan_bwd_kernelI32Selective_Scan_bwd_kernel_traitsILi128ELi16ELb1ELb0ELb0ELb0ELb1EN3c104HalfEfEEv12SSMParamsBwd --------------------------
	.section	.nv.shared._Z25selective_scan_bwd_kernelI32Selective_Scan_bwd_kernel_traitsILi128ELi16ELb1ELb0ELb0ELb0ELb1EN3c104HalfEfEEv12SSMParamsBwd,"aw",@nobits
	.sectionflags	@""
	.align	16
	.zero		1024


//--------------------- .nv.shared._Z25selective_scan_bwd_kernelI32Selective_Scan_bwd_kernel_traitsILi128ELi16ELb1ELb0ELb0ELb1ELb0EN3c104HalfEfEEv12SSMParamsBwd --------------------------
	.section	.nv.shared._Z25selective_scan_bwd_kernelI32Selective_Scan_bwd_kernel_traitsILi128ELi16ELb1ELb0ELb0ELb1ELb0EN3c104HalfEfEEv12SSMParamsBwd,"aw",@nobits
	.sectionflags	@""
	.align	16
	.zero		1024


//--------------------- .nv.shared._Z25selective_scan_bwd_kernelI32Selective_Scan_bwd_kernel_traitsILi128ELi16ELb1ELb0ELb0ELb1ELb1EN3c104HalfEfEEv12SSMParamsBwd --------------------------
	.section	.nv.shared._Z25selective_scan_bwd_kernelI32Selective_Scan_bwd_kernel_traitsILi128ELi16ELb1ELb0ELb0ELb1ELb1EN3c104HalfEfEEv12SSMParamsBwd,"aw",@nobits
	.sectionflags	@""
	.align	16
	.zero		1024


//--------------------- .nv.shared._Z25selective_scan_bwd_kernelI32Selective_Scan_bwd_kernel_traitsILi128ELi16ELb1ELb0ELb1ELb0ELb0EN3c104HalfEfEEv12SSMParamsBwd --------------------------
	.section	.nv.shared._Z25selective_scan_bwd_kernelI32Selective_Scan_bwd_kernel_traitsILi128ELi16ELb1ELb0ELb1ELb0ELb0EN3c104HalfEfEEv12SSMParamsBwd,"aw",@nobits
	.sectionflags	@""
	.align	16
	.zero		1024


//--------------------- .nv.shared._Z25selective_scan_bwd_kernelI32Selective_Scan_bwd_kernel_traitsILi128ELi16ELb1ELb0ELb1ELb0ELb1EN3c104HalfEfEEv12SSMParamsBwd --------------------------
	.section	.nv.shared._Z25selective_scan_bwd_kernelI32Selective_Scan_bwd_kernel_traitsILi128ELi16ELb1ELb0ELb1ELb0ELb1EN3c104HalfEfEEv12SSMParamsBwd,"aw",@nobits
	.sectionflags	@""
	.align	16
	.zero		1024


//--------------------- .nv.shared._Z25selective_scan_bwd_kernelI32Selective_Scan_bwd_kernel_traitsILi128ELi16ELb1ELb0ELb1ELb1ELb0EN3c104HalfEfEEv12SSMParamsBwd --------------------------
	.section	.nv.shared._Z25selective_scan_bwd_kernelI32Selective_Scan_bwd_kernel_traitsILi128ELi16ELb1ELb0ELb1ELb1ELb0EN3c104HalfEfEEv12SSMParamsBwd,"aw",@nobits
	.sectionflags	@""
	.align	16
	.zero		1024


//--------------------- .nv.shared._Z25selective_scan_bwd_kernelI32Selective_Scan_bwd_kernel_traitsILi128ELi16ELb1ELb0ELb1ELb1ELb1EN3c104HalfEfEEv12SSMParamsBwd --------------------------
	.section	.nv.shared._Z25selective_scan_bwd_kernelI32Selective_Scan_bwd_kernel_traitsILi128ELi16ELb1ELb0ELb1ELb1ELb1EN3c104HalfEfEEv12SSMParamsBwd,"aw",@nobits
	.sectionflags	@""
	.align	16
	.zero		1024


//--------------------- .nv.shared._Z25selective_scan_bwd_kernelI32Selective_Scan_bwd_kernel_traitsILi128ELi16ELb1ELb1ELb0ELb0ELb0EN3c104HalfEfEEv12SSMParamsBwd --------------------------
	.section	.nv.shared._Z25selective_scan_bwd_kernelI32Selective_Scan_bwd_kernel_traitsILi128ELi16ELb1ELb1ELb0ELb0ELb0EN3c104HalfEfEEv12SSMParamsBwd,"aw",@nobits
	.sectionflags	@""
	.align	16
	.zero		1024


//--------------------- .nv.shared._Z25selective_scan_bwd_kernelI32Selective_Scan_bwd_kernel_traitsILi128ELi16ELb1ELb1ELb0ELb0ELb1EN3c104HalfEfEEv12SSMParamsBwd --------------------------
	.section	.nv.shared._Z25selective_scan_bwd_kernelI32Selective_Scan_bwd_kernel_traitsILi128ELi16ELb1ELb1ELb0ELb0ELb1EN3c104HalfEfEEv12SSMParamsBwd,"aw",@nobits
	.sectionflags	@""
	.align	16
	.zero		1024


//--------------------- .nv.shared._Z25selective_scan_bwd_kernelI32Selective_Scan_bwd_kernel_traitsILi128ELi16ELb1ELb1ELb0ELb1ELb0EN3c104HalfEfEEv12SSMParamsBwd --------------------------
	.section	.nv.shared._Z25selective_scan_bwd_kernelI32Selective_Scan_bwd_kernel_traitsILi128ELi16ELb1ELb1ELb0ELb1ELb0EN3c104HalfEfEEv12SSMParamsBwd,"aw",@nobits
	.sectionflags	@""
	.align	16
	.zero		1024


//--------------------- .nv.shared._Z25selective_scan_bwd_kernelI32Selective_Scan_bwd_kernel_traitsILi128ELi16ELb1ELb1ELb0ELb1ELb1EN3c104HalfEfEEv12SSMParamsBwd --------------------------
	.section	.nv.shared._Z25selective_scan_bwd_kernelI32Selective_Scan_bwd_kernel_traitsILi128ELi16ELb1ELb1ELb0ELb1ELb1EN3c104HalfEfEEv12SSMParamsBwd,"aw",@nobits
	.sectionflags	@""
	.align	16
	.zero		1024


//--------------------- .nv.shared._Z25selective_scan_bwd_kernelI32Selective_Scan_bwd_kernel_traitsILi128ELi16ELb1ELb1ELb1ELb0ELb0EN3c104HalfEfEEv12SSMParamsBwd --------------------------
	.section	.nv.shared._Z25selective_scan_bwd_kernelI32Selective_Scan_bwd_kernel_traitsILi128ELi16ELb1ELb1ELb1ELb0ELb0EN3c104HalfEfEEv12SSMParamsBwd,"aw",@nobits
	.sectionflags	@""
	.align	16
	.zero		1024


//--------------------- .nv.shared._Z25selective_scan_bwd_kernelI32Selective_Scan_bwd_kernel_traitsILi128ELi16ELb1ELb1ELb1ELb0ELb1EN3c104HalfEfEEv12SSMParamsBwd --------------------------
	.section	.nv.shared._Z25selective_scan_bwd_kernelI32Selective_Scan_bwd_kernel_traitsILi128ELi16ELb1ELb1ELb1ELb0ELb1EN3c104HalfEfEEv12SSMParamsBwd,"aw",@nobits
	.sectionflags	@""
	.align	16
	.zero		1024


//--------------------- .nv.shared._Z25selective_scan_bwd_kernelI32Selective_Scan_bwd_kernel_traitsILi128ELi16ELb1ELb1ELb1ELb1ELb0EN3c104HalfEfEEv12SSMParamsBwd --------------------------
	.section	.nv.shared._Z25selective_scan_bwd_kernelI32Selective_Scan_bwd_kernel_traitsILi128ELi16ELb1ELb1ELb1ELb1ELb0EN3c104HalfEfEEv12SSMParamsBwd,"aw",@nobits
	.sectionflags	@""
	.align	16
	.zero		1024


//--------------------- .nv.shared._Z25selective_scan_bwd_kernelI32Selective_Scan_bwd_kernel_traitsILi128ELi16ELb1ELb1ELb1ELb1ELb1EN3c104HalfEfEEv12SSMParamsBwd --------------------------
	.section	.nv.shared._Z25selective_scan_bwd_kernelI32Selective_Scan_bwd_kernel_traitsILi128ELi16ELb1ELb1ELb1ELb1ELb1EN3c104HalfEfEEv12SSMParamsBwd,"aw",@nobits
	.sectionflags	@""
	.align	16
	.zero		1024


//--------------------- .nv.shared._Z25selective_scan_bwd_kernelI32Selective_Scan_bwd_kernel_traitsILi64ELi16ELb0ELb0ELb0ELb0ELb0EN3c104HalfEfEEv12SSMParamsBwd --------------------------
	.section	.nv.shared._Z25selective_scan_bwd_kernelI32Selective_Scan_bwd_kernel_traitsILi64ELi16ELb0ELb0ELb0ELb0ELb0EN3c104HalfEfEEv12SSMParamsBwd,"aw",@nobits
	.sectionflags	@""
	.align	16
	.zero		1024


//--------------------- .nv.shared._Z25selective_scan_bwd_kernelI32Selective_Scan_bwd_kernel_traitsILi64ELi16ELb0ELb0ELb0ELb0ELb1EN3c104HalfEfEEv12SSMParamsBwd --------------------------
	.section	.nv.shared._Z25selective_scan_bwd_kernelI32Selective_Scan_bwd_kernel_traitsILi64ELi16ELb0ELb0ELb0ELb0ELb1EN3c104HalfEfEEv12SSMParamsBwd,"aw",@nobits
	.sectionflags	@""
	.align	16
	.zero		1024


//--------------------- .nv.shared._Z25selective_scan_bwd_kernelI32Selective_Scan_bwd_kernel_traitsILi64ELi16ELb0ELb0ELb0ELb1ELb0EN3c104HalfEfEEv12SSMParamsBwd --------------------------
	.section	.nv.shared._Z25selective_scan_bwd_kernelI32Selective_Scan_bwd_kernel_traitsILi64ELi16ELb0ELb0ELb0ELb1ELb0EN3c104HalfEfEEv12SSMParamsBwd,"aw",@nobits
	.sectionflags	@""
	.align	16
	.zero		1024


//--------------------- .nv.shared._Z25selective_scan_bwd_kernelI32Selective_Scan_bwd_kernel_traitsILi64ELi16ELb0ELb0ELb0ELb1ELb1EN3c104HalfEfEEv12SSMParamsBwd --------------------------
	.section	.nv.shared._Z25selective_scan_bwd_kernelI32Selective_Scan_bwd_kernel_traitsILi64ELi16ELb0ELb0ELb0ELb1ELb1EN3c104HalfEfEEv12SSMParamsBwd,"aw",@nobits
	.sectionflags	@""
	.align	16
	.zero		1024


//--------------------- .nv.shared._Z25selective_scan_bwd_kernelI32Selective_Scan_bwd_kernel_traitsILi64ELi16ELb0ELb0ELb1ELb0ELb0EN3c104HalfEfEEv12SSMParamsBwd --------------------------
	.section	.nv.shared._Z25selective_scan_bwd_kernelI32Selective_Scan_bwd_kernel_traitsILi64ELi16ELb0ELb0ELb1ELb0ELb0EN3c104HalfEfEEv12SSMParamsBwd,"aw",@nobits
	.sectionflags	@""
	.align	16
	.zero		1024


//--------------------- .nv.shared._Z25selective_scan_bwd_kernelI32Selective_Scan_bwd_kernel_traitsILi64ELi16ELb0ELb0ELb1ELb0ELb1EN3c104HalfEfEEv12SSMParamsBwd --------------------------
	.section	.nv.shared._Z25selective_scan_bwd_kernelI32Selective_Scan_bwd_kernel_traitsILi64ELi16ELb0ELb0ELb1ELb0ELb1EN3c104HalfEfEEv12SSMParamsBwd,"aw",@nobits
	.sectionflags	@""
	.align	16
	.zero		1024


//--------------------- .nv.shared._Z25selective_scan_bwd_kernelI32Selective_Scan_bwd_kernel_traitsILi64ELi16ELb0ELb0ELb1ELb1ELb0EN3c104HalfEfEEv12SSMParamsBwd --------------------------
	.section	.nv.shared._Z25selective_scan_bwd_kernelI32Selective_Scan_bwd_kernel_traitsILi64ELi16ELb0ELb0ELb1ELb1ELb0EN3c104HalfEfEEv12SSMParamsBwd,"aw",@nobits
	.sectionflags	@""
	.align	16
	.zero		1024


//--------------------- .nv.shared._Z25selective_scan_bwd_kernelI32Selective_Scan_bwd_kernel_traitsILi64ELi16ELb0ELb0ELb1ELb1ELb1EN3c104HalfEfEEv12SSMParamsBwd --------------------------
	.section	.nv.shared._Z25selective_scan_bwd_kernelI32Selective_Scan_bwd_kernel_traitsILi64ELi16ELb0ELb0ELb1ELb1ELb1EN3c104HalfEfEEv12SSMParamsBwd,"aw",@nobits
	.sectionflags	@""
	.align	16
	.zero		1024


//--------------------- .nv.shared._Z25selective_scan_bwd_kernelI32Selective_Scan_bwd_kernel_traitsILi64ELi16ELb0ELb1ELb0ELb0ELb0EN3c104HalfEfEEv12SSMParamsBwd --------------------------
	.section	.nv.shared._Z25selective_scan_bwd_kernelI32Selective_Scan_bwd_kernel_traitsILi64ELi16ELb0ELb1ELb0ELb0ELb0EN3c104HalfEfEEv12SSMParamsBwd,"aw",@nobits
	.sectionflags	@""
	.align	16
	.zero		1024


//--------------------- .nv.shared._Z25selective_scan_bwd_kernelI32Selective_Scan_bwd_kernel_traitsILi64ELi16ELb0ELb1ELb0ELb0ELb1EN3c104HalfEfEEv12SSMParamsBwd --------------------------
	.section	.nv.shared._Z25selective_scan_bwd_kernelI32Selective_Scan_bwd_kernel_traitsILi64ELi16ELb0ELb1ELb0ELb0ELb1EN3c104HalfEfEEv12SSMParamsBwd,"aw",@nobits
	.sectionflags	@""
	.align	16
	.zero		1024


//--------------------- .nv.shared._Z25selective_scan_bwd_kernelI32Selective_Scan_bwd_kernel_traitsILi64ELi16ELb0ELb1ELb0ELb1ELb0EN3c104HalfEfEEv12SSMParamsBwd --------------------------
	.section	.nv.shared._Z25selective_scan_bwd_kernelI32Selective_Scan_bwd_kernel_traitsILi64ELi16ELb0ELb1ELb0ELb1ELb0EN3c104HalfEfEEv12SSMParamsBwd,"aw",@nobits
	.sectionflags	@""
	.align	16
	.zero		1024


//--------------------- .nv.shared._Z25selective_scan_bwd_kernelI32Selective_Scan_bwd_kernel_traitsILi64ELi16ELb0ELb1ELb0ELb1ELb1EN3c104HalfEfEEv12SSMParamsBwd --------------------------
	.section	.nv.shared._Z25selective_scan_bwd_kernelI32Selective_Scan_bwd_kernel_traitsILi64ELi16ELb0ELb1ELb0ELb1ELb1EN3c104HalfEfEEv12SSMParamsBwd,"aw",@nobits
	.sectionflags	@""
	.align	16
	.zero		1024


//--------------------- .nv.shared._Z25selective_scan_bwd_kernelI32Selective_Scan_bwd_kernel_traitsILi64ELi16ELb0ELb1ELb1ELb0ELb0EN3c104HalfEfEEv12SSMParamsBwd --------------------------
	.section	.nv.shared._Z25selective_scan_bwd_kernelI32Selective_Scan_bwd_kernel_traitsILi64ELi16ELb0ELb1ELb1ELb0ELb0EN3c104HalfEfEEv12SSMParamsBwd,"aw",@nobits
	.sectionflags	@""
	.align	16
	.zero		1024


//--------------------- .nv.shared._Z25selective_scan_bwd_kernelI32Selective_Scan_bwd_kernel_traitsILi64ELi16ELb0ELb1ELb1ELb0ELb1EN3c104HalfEfEEv12SSMParamsBwd --------------------------
	.section	.nv.shared._Z25selective_scan_bwd_kernelI32Selective_Scan_bwd_kernel_traitsILi64ELi16ELb0ELb1ELb1ELb0ELb1EN3c104HalfEfEEv12SSMParamsBwd,"aw",@nobits
	.sectionflags	@""
	.align	16
	.zero		1024


//--------------------- .nv.shared._Z25selective_scan_bwd_kernelI32Selective_Scan_bwd_kernel_traitsILi64ELi16ELb0ELb1ELb1ELb1ELb0EN3c104HalfEfEEv12SSMParamsBwd --------------------------
	.section	.nv.shared._Z25selective_scan_bwd_kernelI32Selective_Scan_bwd_kernel_traitsILi64ELi16ELb0ELb1ELb1ELb1ELb0EN3c104HalfEfEEv12SSMParamsBwd,"aw",@nobits
	.sectionflags	@""
	.align	16
	.zero		1024


//--------------------- .nv.shared._Z25selective_scan_bwd_kernelI32Selective_Scan_bwd_kernel_traitsILi64ELi16ELb0ELb1ELb1ELb1ELb1EN3c104HalfEfEEv12SSMParamsBwd --------------------------
	.section	.nv.shared._Z25selective_scan_bwd_kernelI32Selective_Scan_bwd_kernel_traitsILi64ELi16ELb0ELb1ELb1ELb1ELb1EN3c104HalfEfEEv12SSMParamsBwd,"aw",@nobits
	.sectionflags	@""
	.align	16
	.zero		1024


//--------------------- .nv.shared._Z25selective_scan_bwd_kernelI32Selective_Scan_bwd_kernel_traitsILi64ELi16ELb1ELb0ELb0ELb0ELb0EN3c104HalfEfEEv12SSMParamsBwd --------------------------
	.section	.nv.shared._Z25selective_scan_bwd_kernelI32Selective_Scan_bwd_kernel_traitsILi64ELi16ELb1ELb0ELb0ELb0ELb0EN3c104HalfEfEEv12SSMParamsBwd,"aw",@nobits
	.sectionflags	@""
	.align	16
	.zero		1024


//--------------------- .nv.shared._Z25selective_scan_bwd_kernelI32Selective_Scan_bwd_kernel_traitsILi64ELi16ELb1ELb0ELb0ELb0ELb1EN3c104HalfEfEEv12SSMParamsBwd --------------------------
	.section	.nv.shared._Z25selective_scan_bwd_kernelI32Selective_Scan_bwd_kernel_traitsILi64ELi16ELb1ELb0ELb0ELb0ELb1EN3c104HalfEfEEv12SSMParamsBwd,"aw",@nobits
	.sectionflags	@""
	.align	16
	.zero		1024


//--------------------- .nv.shared._Z25selective_scan_bwd_kernelI32Selective_Scan_bwd_kernel_traitsILi64ELi16ELb1ELb0ELb0ELb1ELb0EN3c104HalfEfEEv12SSMParamsBwd --------------------------
	.section	.nv.shared._Z25selective_scan_bwd_kernelI32Selective_Scan_bwd_kernel_traitsILi64ELi16ELb1ELb0ELb0ELb1ELb0EN3c104HalfEfEEv12SSMParamsBwd,"aw",@nobits
	.sectionflags	@""
	.align	16
	.zero		1024


//--------------------- .nv.shared._Z25selective_scan_bwd_kernelI32Selective_Scan_bwd_kernel_traitsILi64ELi16ELb1ELb0ELb0ELb1ELb1EN3c104HalfEfEEv12SSMParamsBwd --------------------------
	.section	.nv.shared._Z25selective_scan_bwd_kernelI32Selective_Scan_bwd_kernel_traitsILi64ELi16ELb1ELb0ELb0ELb1ELb1EN3c104HalfEfEEv12SSMParamsBwd,"aw",@nobits
	.sectionflags	@""
	.align	16
	.zero		1024


//--------------------- .nv.shared._Z25selective_scan_bwd_kernelI32Selective_Scan_bwd_kernel_traitsILi64ELi16ELb1ELb0ELb1ELb0ELb0EN3c104HalfEfEEv12SSMParamsBwd --------------------------
	.section	.nv.shared._Z25selective_scan_bwd_kernelI32Selective_Scan_bwd_kernel_traitsILi64ELi16ELb1ELb0ELb1ELb0ELb0EN3c104HalfEfEEv12SSMParamsBwd,"aw",@nobits
	.sectionflags	@""
	.align	16
	.zero		1024


//--------------------- .nv.shared._Z25selective_scan_bwd_kernelI32Selective_Scan_bwd_kernel_traitsILi64ELi16ELb1ELb0ELb1ELb0ELb1EN3c104HalfEfEEv12SSMParamsBwd --------------------------
	.section	.nv.shared._Z25selective_scan_bwd_kernelI32Selective_Scan_bwd_kernel_traitsILi64ELi16ELb1ELb0ELb1ELb0ELb1EN3c104HalfEfEEv12SSMParamsBwd,"aw",@nobits
	.sectionflags	@""
	.align	16
	.zero		1024


//--------------------- .nv.shared._Z25selective_scan_bwd_kernelI32Selective_Scan_bwd_kernel_traitsILi64ELi16ELb1ELb0ELb1ELb1ELb0EN3c104HalfEfEEv12SSMParamsBwd --------------------------
	.section	.nv.shared._Z25selective_scan_bwd_kernelI32Selective_Scan_bwd_kernel_traitsILi64ELi16ELb1ELb0ELb1ELb1ELb0EN3c104HalfEfEEv12SSMParamsBwd,"aw",@nobits
	.sectionflags	@""
	.align	16
	.zero		1024


//--------------------- .nv.shared._Z25selective_scan_bwd_kernelI32Selective_Scan_bwd_kernel_traitsILi64ELi16ELb1ELb0ELb1ELb1ELb1EN3c104HalfEfEEv12SSMParamsBwd --------------------------
	.section	.nv.shared._Z25selective_scan_bwd_kernelI32Selective_Scan_bwd_kernel_traitsILi64ELi16ELb1ELb0ELb1ELb1ELb1EN3c104HalfEfEEv12SSMParamsBwd,"aw",@nobits
	.sectionflags	@""
	.align	16
	.zero		1024


//--------------------- .nv.shared._Z25selective_scan_bwd_kernelI32Selective_Scan_bwd_kernel_traitsILi64ELi16ELb1ELb1ELb0ELb0ELb0EN3c104HalfEfEEv12SSMParamsBwd --------------------------
	.section	.nv.shared._Z25selective_scan_bwd_kernelI32Selective_Scan_bwd_kernel_traitsILi64ELi16ELb1ELb1ELb0ELb0ELb0EN3c104HalfEfEEv12SSMParamsBwd,"aw",@nobits
	.sectionflags	@""
	.align	16
	.zero		1024


//--------------------- .nv.shared._Z25selective_scan_bwd_kernelI32Selective_Scan_bwd_kernel_traitsILi64ELi16ELb1ELb1ELb0ELb0ELb1EN3c104HalfEfEEv12SSMParamsBwd --------------------------
	.section	.nv.shared._Z25selective_scan_bwd_kernelI32Selective_Scan_bwd_kernel_traitsILi64ELi16ELb1ELb1ELb0ELb0ELb1EN3c104HalfEfEEv12SSMParamsBwd,"aw",@nobits
	.sectionflags	@""
	.align	16
	.zero		1024


//--------------------- .nv.shared._Z25selective_scan_bwd_kernelI32Selective_Scan_bwd_kernel_traitsILi64ELi16ELb1ELb1ELb0ELb1ELb0EN3c104HalfEfEEv12SSMParamsBwd --------------------------
	.section	.nv.shared._Z25selective_scan_bwd_kernelI32Selective_Scan_bwd_kernel_traitsILi64ELi16ELb1ELb1ELb0ELb1ELb0EN3c104HalfEfEEv12SSMParamsBwd,"aw",@nobits
	.sectionflags	@""
	.align	16
	.zero		1024


//--------------------- .nv.shared._Z25selective_scan_bwd_kernelI32Selective_Scan_bwd_kernel_traitsILi64ELi16ELb1ELb1ELb0ELb1ELb1EN3c104HalfEfEEv12SSMParamsBwd --------------------------
	.section	.nv.shared._Z25selective_scan_bwd_kernelI32Selective_Scan_bwd_kernel_traitsILi64ELi16ELb1ELb1ELb0ELb1ELb1EN3c104HalfEfEEv12SSMParamsBwd,"aw",@nobits
	.sectionflags	@""
	.align	16
	.zero		1024


//--------------------- .nv.shared._Z25selective_scan_bwd_kernelI32Selective_Scan_bwd_kernel_traitsILi64ELi16ELb1ELb1ELb1ELb0ELb0EN3c104HalfEfEEv12SSMParamsBwd --------------------------
	.section	.nv.shared._Z25selective_scan_bwd_kernelI32Selective_Scan_bwd_kernel_traitsILi64ELi16ELb1ELb1ELb1ELb0ELb0EN3c104HalfEfEEv12SSMParamsBwd,"aw",@nobits
	.sectionflags	@""
	.align	16
	.zero		1024


//--------------------- .nv.shared._Z25selective_scan_bwd_kernelI32Selective_Scan_bwd_kernel_traitsILi64ELi16ELb1ELb1ELb1ELb0ELb1EN3c104HalfEfEEv12SSMParamsBwd --------------------------
	.section	.nv.shared._Z25selective_scan_bwd_kernelI32Selective_Scan_bwd_kernel_traitsILi64ELi16ELb1ELb1ELb1ELb0ELb1EN3c104HalfEfEEv12SSMParamsBwd,"aw",@nobits
	.sectionflags	@""
	.align	16
	.zero		1024


//--------------------- .nv.shared._Z25selective_scan_bwd_kernelI32Selective_Scan_bwd_kernel_traitsILi64ELi16ELb1ELb1ELb1ELb1ELb0EN3c104HalfEfEEv12SSMParamsBwd --------------------------
	.section	.nv.shared._Z25selective_scan_bwd_kernelI32Selective_Scan_bwd_kernel_traitsILi64ELi16ELb1ELb1ELb1ELb1ELb0EN3c104HalfEfEEv12SSMParamsBwd,"aw",@nobits
	.sectionflags	@""
	.align	16
	.zero		1024


//--------------------- .nv.shared._Z25selective_scan_bwd_kernelI32Selective_Scan_bwd_kernel_traitsILi64ELi16ELb1ELb1ELb1ELb1ELb1EN3c104HalfEfEEv12SSMParamsBwd --------------------------
	.section	.nv.shared._Z25selective_scan_bwd_kernelI32Selective_Scan_bwd_kernel_traitsILi64ELi16ELb1ELb1ELb1ELb1ELb1EN3c104HalfEfEEv12SSMParamsBwd,"aw",@nobits
	.sectionflags	@""
	.align	16
	.zero		1024


//--------------------- .nv.shared._Z25selective_scan_bwd_kernelI32Selective_Scan_bwd_kernel_traitsILi32ELi16ELb0ELb0ELb0ELb0ELb0EN3c104HalfEfEEv12SSMParamsBwd --------------------------
	.section	.nv.shared._Z25selective_scan_bwd_kernelI32Selective_Scan_bwd_kernel_traitsILi32ELi16ELb0ELb0ELb0ELb0ELb0EN3c104HalfEfEEv12SSMParamsBwd,"aw",@nobits
	.sectionflags	@""
	.align	16
	.zero		1024


//--------------------- .nv.shared._Z25selective_scan_bwd_kernelI32Selective_Scan_bwd_kernel_traitsILi32ELi16ELb0ELb0ELb0ELb0ELb1EN3c104HalfEfEEv12SSMParamsBwd --------------------------
	.section	.nv.shared._Z25selective_scan_bwd_kernelI32Selective_Scan_bwd_kernel_traitsILi32ELi16ELb0ELb0ELb0ELb0ELb1EN3c104HalfEfEEv12SSMParamsBwd,"aw",@nobits
	.sectionflags	@""
	.align	16
	.zero		1024


//--------------------- .nv.shared._Z25selective_scan_bwd_kernelI32Selective_Scan_bwd_kernel_traitsILi32ELi16ELb0ELb0ELb0ELb1ELb0EN3c104HalfEfEEv12SSMParamsBwd --------------------------
	.section	.nv.shared._Z25selective_scan_bwd_kernelI32Selective_Scan_bwd_kernel_traitsILi32ELi16ELb0ELb0ELb0ELb1ELb0EN3c104HalfEfEEv12SSMParamsBwd,"aw",@nobits
	.sectionflags	@""
	.align	16
	.zero		1024


//--------------------- .nv.shared._Z25selective_scan_bwd_kernelI32Selective_Scan_bwd_kernel_traitsILi32ELi16ELb0ELb0ELb0ELb1ELb1EN3c104HalfEfEEv12SSMParamsBwd --------------------------
	.section	.nv.shared._Z25selective_scan_bwd_kernelI32Selective_Scan_bwd_kernel_traitsILi32ELi16ELb0ELb0ELb0ELb1ELb1EN3c104HalfEfEEv12SSMParamsBwd,"aw",@nobits
	.sectionflags	@""
	.align	16
	.zero		1024


//--------------------- .nv.shared._Z25selective_scan_bwd_kernelI32Selective_Scan_bwd_kernel_traitsILi32ELi16ELb0ELb0ELb1ELb0ELb0EN3c104HalfEfEEv12SSMParamsBwd --------------------------
	.section	.nv.shared._Z25selective_scan_bwd_kernelI32Selective_Scan_bwd_kernel_traitsILi32ELi16ELb0ELb0ELb1ELb0ELb0EN3c104HalfEfEEv12SSMParamsBwd,"aw",@nobits
	.sectionflags	@""
	.align	16
	.zero		1024


//--------------------- .nv.shared._Z25selective_scan_bwd_kernelI32Selective_Scan_bwd_kernel_traitsILi32ELi16ELb0ELb0ELb1ELb0ELb1EN3c104HalfEfEEv12SSMParamsBwd --------------------------
	.section	.nv.shared._Z25selective_scan_bwd_kernelI32Selective_Scan_bwd_kernel_traitsILi32ELi16ELb0ELb0ELb1ELb0ELb1EN3c104HalfEfEEv12SSMParamsBwd,"aw",@nobits
	.sectionflags	@""
	.align	16
	.zero		1024


//--------------------- .nv.shared._Z25selective_scan_bwd_kernelI32Selective_Scan_bwd_kernel_traitsILi32ELi16ELb0ELb0ELb1ELb1ELb0EN3c104HalfEfEEv12SSMParamsBwd --------------------------
	.section	.nv.shared._Z25selective_scan_bwd_kernelI32Selective_Scan_bwd_kernel_traitsILi32ELi16ELb0ELb0ELb1ELb1ELb0EN3c104HalfEfEEv12SSMParamsBwd,"aw",@nobits
	.sectionflags	@""
	.align	16
	.zero		1024


//--------------------- .nv.shared._Z25selective_scan_bwd_kernelI32Selective_Scan_bwd_kernel_traitsILi32ELi16ELb0ELb0ELb1ELb1ELb1EN3c104HalfEfEEv12SSMParamsBwd --------------------------
	.section	.nv.shared._Z25selective_scan_bwd_kernelI32Selective_Scan_bwd_kernel_traitsILi32ELi16ELb0ELb0ELb1ELb1ELb1EN3c104HalfEfEEv12SSMParamsBwd,"aw",@nobits
	.sectionflags	@""
	.align	16
	.zero		1024


//--------------------- .nv.shared._Z25selective_scan_bwd_kernelI32Selective_Scan_bwd_kernel_traitsILi32ELi16ELb0ELb1ELb0ELb0ELb0EN3c104HalfEfEEv12SSMParamsBwd --------------------------
	.section	.nv.shared._Z25selective_scan_bwd_kernelI32Selective_Scan_bwd_kernel_traitsILi32ELi16ELb0ELb1ELb0ELb0ELb0EN3c104HalfEfEEv12SSMParamsBwd,"aw",@nobits
	.sectionflags	@""
	.align	16
	.zero		1024


//--------------------- .nv.shared._Z25selective_scan_bwd_kernelI32Selective_Scan_bwd_kernel_traitsILi32ELi16ELb0ELb1ELb0ELb0ELb1EN3c104HalfEfEEv12SSMParamsBwd --------------------------
	.section	.nv.shared._Z25selective_scan_bwd_kernelI32Selective_Scan_bwd_kernel_traitsILi32ELi16ELb0ELb1ELb0ELb0ELb1EN3c104HalfEfEEv12SSMParamsBwd,"aw",@nobits
	.sectionflags	@""
	.align	16
	.zero		1024


//--------------------- .nv.shared._Z25selective_scan_bwd_kernelI32Selective_Scan_bwd_kernel_traitsILi32ELi16ELb0ELb1ELb0ELb1ELb0EN3c104HalfEfEEv12SSMParamsBwd --------------------------
	.section	.nv.shared._Z25selective_scan_bwd_kernelI32Selective_Scan_bwd_kernel_traitsILi32ELi16ELb0ELb1ELb0ELb1ELb0EN3c104HalfEfEEv12SSMParamsBwd,"aw",@nobits
	.sectionflags	@""
	.align	16
	.zero		1024


//--------------------- .nv.shared._Z25selective_scan_bwd_kernelI32Selective_Scan_bwd_kernel_traitsILi32ELi16ELb0ELb1ELb0ELb1ELb1EN3c104HalfEfEEv12SSMParamsBwd --------------------------
	.section	.nv.shared._Z25selective_scan_bwd_kernelI32Selective_Scan_bwd_kernel_traitsILi32ELi16ELb0ELb1ELb0ELb1ELb1EN3c104HalfEfEEv12SSMParamsBwd,"aw",@nobits
	.sectionflags	@""
	.align	16
	.zero		1024


//--------------------- .nv.shared._Z25selective_scan_bwd_kernelI32Selective_Scan_bwd_kernel_traitsILi32ELi16ELb0ELb1ELb1ELb0ELb0EN3c104HalfEfEEv12SSMParamsBwd --------------------------
	.section	.nv.shared._Z25selective_scan_bwd_kernelI32Selective_Scan_bwd_kernel_traitsILi32ELi16ELb0ELb1ELb1ELb0ELb0EN3c104HalfEfEEv12SSMParamsBwd,"aw",@nobits
	.sectionflags	@""
	.align	16
	.zero		1024


//--------------------- .nv.shared._Z25selective_scan_bwd_kernelI32Selective_Scan_bwd_kernel_traitsILi32ELi16ELb0ELb1ELb1ELb0ELb1EN3c104HalfEfEEv12SSMParamsBwd --------------------------
	.section	.nv.shared._Z25selective_scan_bwd_kernelI32Selective_Scan_bwd_kernel_traitsILi32ELi16ELb0ELb1ELb1ELb0ELb1EN3c104HalfEfEEv12SSMParamsBwd,"aw",@nobits
	.sectionflags	@""
	.align	16
	.zero		1024


//--------------------- .nv.shared._Z25selective_scan_bwd_kernelI32Selective_Scan_bwd_kernel_traitsILi32ELi16ELb0ELb1ELb1ELb1ELb0EN3c104HalfEfEEv12SSMParamsBwd --------------------------
	.section	.nv.shared._Z25selective_scan_bwd_kernelI32Selective_Scan_bwd_kernel_traitsILi32ELi16ELb0ELb1ELb1ELb1ELb0EN3c104HalfEfEEv12SSMParamsBwd,"aw",@nobits
	.sectionflags	@""
	.align	16
	.zero		1024


//--------------------- .nv.shared._Z25selective_scan_bwd_kernelI32Selective_Scan_bwd_kernel_traitsILi32ELi16ELb0ELb1ELb1ELb1ELb1EN3c104HalfEfEEv12SSMParamsBwd --------------------------
	.section	.nv.shared._Z25selective_scan_bwd_kernelI32Selective_Scan_bwd_kernel_traitsILi32ELi16ELb0ELb1ELb1ELb1ELb1EN3c104HalfEfEEv12SSMParamsBwd,"aw",@nobits
	.sectionflags	@""
	.align	16
	.zero		1024


//--------------------- .nv.shared._Z25selective_scan_bwd_kernelI32Selective_Scan_bwd_kernel_traitsILi32ELi16ELb1ELb0ELb0ELb0ELb0EN3c104HalfEfEEv12SSMParamsBwd --------------------------
	.section	.nv.shared._Z25selective_scan_bwd_kernelI32Selective_Scan_bwd_kernel_traitsILi32ELi16ELb1ELb0ELb0ELb0ELb0EN3c104HalfEfEEv12SSMParamsBwd,"aw",@nobits
	.sectionflags	@""
	.align	16
	.zero		1024


//--------------------- .nv.shared._Z25selective_scan_bwd_kernelI32Selective_Scan_bwd_kernel_traitsILi32ELi16ELb1ELb0ELb0ELb0ELb1EN3c104HalfEfEEv12SSMParamsBwd --------------------------
	.section	.nv.shared._Z25selective_scan_bwd_kernelI32Selective_Scan_bwd_kernel_traitsILi32ELi16ELb1ELb0ELb0ELb0ELb1EN3c104HalfEfEEv12SSMParamsBwd,"aw",@nobits
	.sectionflags	@""
	.align	16
	.zero		1024


//--------------------- .nv.shared._Z25selective_scan_bwd_kernelI32Selective_Scan_bwd_kernel_traitsILi32ELi16ELb1ELb0ELb0ELb1ELb0EN3c104HalfEfEEv12SSMParamsBwd --------------------------
	.section	.nv.shared._Z25selective_scan_bwd_kernelI32Selective_Scan_bwd_kernel_traitsILi32ELi16ELb1ELb0ELb0ELb1ELb0EN3c104HalfEfEEv12SSMParamsBwd,"aw",@nobits
	.sectionflags	@""
	.align	16
	.zero		1024


//--------------------- .nv.shared._Z25selective_scan_bwd_kernelI32Selective_Scan_bwd_kernel_traitsILi32ELi16ELb1ELb0ELb0ELb1ELb1EN3c104HalfEfEEv12SSMParamsBwd --------------------------
	.section	.nv.shared._Z25selective_scan_bwd_kernelI32Selective_Scan_bwd_kernel_traitsILi32ELi16ELb1ELb0ELb0ELb1ELb1EN3c104HalfEfEEv12SSMParamsBwd,"aw",@nobits
	.sectionflags	@""
	.align	16
	.zero		1024


//--------------------- .nv.shared._Z25selective_scan_bwd_kernelI32Selective_Scan_bwd_kernel_traitsILi32ELi16ELb1ELb0ELb1ELb0ELb0EN3c104HalfEfEEv12SSMParamsBwd --------------------------
	.section	.nv.shared._Z25selective_scan_bwd_kernelI32Selective_Scan_bwd_kernel_traitsILi32ELi16ELb1ELb0ELb1ELb0ELb0EN3c104HalfEfEEv12SSMParamsBwd,"aw",@nobits
	.sectionflags	@""
	.align	16
	.zero		1024


//--------------------- .nv.shared._Z25selective_scan_bwd_kernelI32Selective_Scan_bwd_kernel_traitsILi32ELi16ELb1ELb0ELb1ELb0ELb1EN3c104HalfEfEEv12SSMParamsBwd --------------------------
	.section	.nv.shared._Z25selective_scan_bwd_kernelI32Selective_Scan_bwd_kernel_traitsILi32ELi16ELb1ELb0ELb1ELb0ELb1EN3c104HalfEfEEv12SSMParamsBwd,"aw",@nobits
	.sectionflags	@""
	.align	16
	.zero		1024


//--------------------- .nv.shared._Z25selective_scan_bwd_kernelI32Selective_Scan_bwd_kernel_traitsILi32ELi16ELb1ELb0ELb1ELb1ELb0EN3c104HalfEfEEv12SSMParamsBwd --------------------------
	.section	.nv.shared._Z25selective_scan_bwd_kernelI32Selective_Scan_bwd_kernel_traitsILi32ELi16ELb1ELb0ELb1ELb1ELb0EN3c104HalfEfEEv12SSMParamsBwd,"aw",@nobits
	.sectionflags	@""
	.align	16
	.zero		1024


//--------------------- .nv.shared._Z25selective_scan_bwd_kernelI32Selective_Scan_bwd_kernel_traitsILi32ELi16ELb1ELb0ELb1ELb1ELb1EN3c104HalfEfEEv12SSMParamsBwd --------------------------
	.section	.nv.shared._Z25selective_scan_bwd_kernelI32Selective_Scan_bwd_kernel_traitsILi32ELi16ELb1ELb0ELb1ELb1ELb1EN3c104HalfEfEEv12SSMParamsBwd,"aw",@nobits
	.sectionflags	@""
	.align	16
	.zero		1024


//--------------------- .nv.shared._Z25selective_scan_bwd_kernelI32Selective_Scan_bwd_kernel_traitsILi32ELi16ELb1ELb1ELb0ELb0ELb0EN3c104HalfEfEEv12SSMParamsBwd --------------------------
	.section	.nv.shared._Z25selective_scan_bwd_kernelI32Selective_Scan_bwd_kernel_traitsILi32ELi16ELb1ELb1ELb0ELb0ELb0EN3c104HalfEfEEv12SSMParamsBwd,"aw",@nobits
	.sectionflags	@""
	.align	16
	.zero		1024


//--------------------- .nv.shared._Z25selective_scan_bwd_kernelI32Selective_Scan_bwd_kernel_traitsILi32ELi16ELb1ELb1ELb0ELb0ELb1EN3c104HalfEfEEv12SSMParamsBwd --------------------------
	.section	.nv.shared._Z25selective_scan_bwd_kernelI32Selective_Scan_bwd_kernel_traitsILi32ELi16ELb1ELb1ELb0ELb0ELb1EN3c104HalfEfEEv12SSMParamsBwd,"aw",@nobits
	.sectionflags	@""
	.align	16
	.zero		1024


//--------------------- .nv.shared._Z25selective_scan_bwd_kernelI32Selective_Scan_bwd_kernel_traitsILi32ELi16ELb1ELb1ELb0ELb1ELb0EN3c104HalfEfEEv12SSMParamsBwd --------------------------
	.section	.nv.shared._Z25selective_scan_bwd_kernelI32Selective_Scan_bwd_kernel_traitsILi32ELi16ELb1ELb1ELb0ELb1ELb0EN3c104HalfEfEEv12SSMParamsBwd,"aw",@nobits
	.sectionflags	@""
	.align	16
	.zero		1024


//--------------------- .nv.shared._Z25selective_scan_bwd_kernelI32Selective_Scan_bwd_kernel_traitsILi32ELi16ELb1ELb1ELb0ELb1ELb1EN3c104HalfEfEEv12SSMParamsBwd --------------------------
	.section	.nv.shared._Z25selective_scan_bwd_kernelI32Selective_Scan_bwd_kernel_traitsILi32ELi16ELb1ELb1ELb0ELb1ELb1EN3c104HalfEfEEv12SSMParamsBwd,"aw",@nobits
	.sectionflags	@""
	.align	16
	.zero		1024


//--------------------- .nv.shared._Z25selective_scan_bwd_kernelI32Selective_Scan_bwd_kernel_traitsILi32ELi16ELb1ELb1ELb1ELb0ELb0EN3c104HalfEfEEv12SSMParamsBwd --------------------------
	.section	.nv.shared._Z25selective_scan_bwd_kernelI32Selective_Scan_bwd_kernel_traitsILi32ELi16ELb1ELb1ELb1ELb0ELb0EN3c104HalfEfEEv12SSMParamsBwd,"aw",@nobits
	.sectionflags	@""
	.align	16
	.zero		1024


//--------------------- .nv.shared._Z25selective_scan_bwd_kernelI32Selective_Scan_bwd_kernel_traitsILi32ELi16ELb1ELb1ELb1ELb0ELb1EN3c104HalfEfEEv12SSMParamsBwd --------------------------
	.section	.nv.shared._Z25selective_scan_bwd_kernelI32Selective_Scan_bwd_kernel_traitsILi32ELi16ELb1ELb1ELb1ELb0ELb1EN3c104HalfEfEEv12SSMParamsBwd,"aw",@nobits
	.sectionflags	@""
	.align	16
	.zero		1024


//--------------------- .nv.shared._Z25selective_scan_bwd_kernelI32Selective_Scan_bwd_kernel_traitsILi32ELi16ELb1ELb1ELb1ELb1ELb0EN3c104HalfEfEEv12SSMParamsBwd --------------------------
	.section	.nv.shared._Z25selective_scan_bwd_kernelI32Selective_Scan_bwd_kernel_traitsILi32ELi16ELb1ELb1ELb1ELb1ELb0EN3c104HalfEfEEv12SSMParamsBwd,"aw",@nobits
	.sectionflags	@""
	.align	16
	.zero		1024


//--------------------- .nv.shared._Z25selective_scan_bwd_kernelI32Selective_Scan_bwd_kernel_traitsILi32ELi16ELb1ELb1ELb1ELb1ELb1EN3c104HalfEfEEv12SSMParamsBwd --------------------------
	.section	.nv.shared._Z25selective_scan_bwd_kernelI32Selective_Scan_bwd_kernel_traitsILi32ELi16ELb1ELb1ELb1ELb1ELb1EN3c104HalfEfEEv12SSMParamsBwd,"aw",@nobits
	.sectionflags	@""
	.align	16
	.zero		1024


//--------------------- .nv.shared._Z25selective_scan_bwd_kernelI32Selective_Scan_bwd_kernel_traitsILi32ELi8ELb0ELb0ELb0ELb0ELb0EN3c104HalfEfEEv12SSMParamsBwd --------------------------
	.section	.nv.shared._Z25selective_scan_bwd_kernelI32Selective_Scan_bwd_kernel_traitsILi32ELi8ELb0ELb0ELb0ELb0ELb0EN3c104HalfEfEEv12SSMParamsBwd,"aw",@nobits
	.sectionflags	@""
	.align	16
	.zero		1024


//--------------------- .nv.shared._Z25selective_scan_bwd_kernelI32Selective_Scan_bwd_kernel_traitsILi32ELi8ELb0ELb0ELb0ELb0ELb1EN3c104HalfEfEEv12SSMParamsBwd --------------------------
	.section	.nv.shared._Z25selective_scan_bwd_kernelI32Selective_Scan_bwd_kernel_traitsILi32ELi8ELb0ELb0ELb0ELb0ELb1EN3c104HalfEfEEv12SSMParamsBwd,"aw",@nobits
	.sectionflags	@""
	.align	16
	.zero		1024


//--------------------- .nv.shared._Z25selective_scan_bwd_kernelI32Selective_Scan_bwd_kernel_traitsILi32ELi8ELb0ELb0ELb0ELb1ELb0EN3c104HalfEfEEv12SSMParamsBwd --------------------------
	.section	.nv.shared._Z25selective_scan_bwd_kernelI32Selective_Scan_bwd_kernel_traitsILi32ELi8ELb0ELb0ELb0ELb1ELb0EN3c104HalfEfEEv12SSMParamsBwd,"aw",@nobits
	.sectionflags	@""
	.align	16
	.zero		1024


//--------------------- .nv.shared._Z25selective_scan_bwd_kernelI32Selective_Scan_bwd_kernel_traitsILi32ELi8ELb0ELb0ELb0ELb1ELb1EN3c104HalfEfEEv12SSMParamsBwd --------------------------
	.section	.nv.shared._Z25selective_scan_bwd_kernelI32Selective_Scan_bwd_kernel_traitsILi32ELi8ELb0ELb0ELb0ELb1ELb1EN3c104HalfEfEEv12SSMParamsBwd,"aw",@nobits
	.sectionflags	@""
	.align	16
	.zero		1024


//--------------------- .nv.shared._Z25selective_scan_bwd_kernelI32Selective_Scan_bwd_kernel_traitsILi32ELi8ELb0ELb0ELb1ELb0ELb0EN3c104HalfEfEEv12SSMParamsBwd --------------------------
	.section	.nv.shared._Z25selective_scan_bwd_kernelI32Selective_Scan_bwd_kernel_traitsILi32ELi8ELb0ELb0ELb1ELb0ELb0EN3c104HalfEfEEv12SSMParamsBwd,"aw",@nobits
	.sectionflags	@""
	.align	16
	.zero		1024


//--------------------- .nv.shared._Z25selective_scan_bwd_kernelI32Selective_Scan_bwd_kernel_traitsILi32ELi8ELb0ELb0ELb1ELb0ELb1EN3c104HalfEfEEv12SSMParamsBwd --------------------------
	.section	.nv.shared._Z25selective_scan_bwd_kernelI32Selective_Scan_bwd_kernel_traitsILi32ELi8ELb0ELb0ELb1ELb0ELb1EN3c104HalfEfEEv12SSMParamsBwd,"aw",@nobits
	.sectionflags	@""
	.align	16
	.zero		1024


//--------------------- .nv.shared._Z25selective_scan_bwd_kernelI32Selective_Scan_bwd_kernel_traitsILi32ELi8ELb0ELb0ELb1ELb1ELb0EN3c104HalfEfEEv12SSMParamsBwd --------------------------
	.section	.nv.shared._Z25selective_scan_bwd_kernelI32Selective_Scan_bwd_kernel_traitsILi32ELi8ELb0ELb0ELb1ELb1ELb0EN3c104HalfEfEEv12SSMParamsBwd,"aw",@nobits
	.sectionflags	@""
	.align	16
	.zero		1024


//--------------------- .nv.shared._Z25selective_scan_bwd_kernelI32Selective_Scan_bwd_kernel_traitsILi32ELi8ELb0ELb0ELb1ELb1ELb1EN3c104HalfEfEEv12SSMParamsBwd --------------------------
	.section	.nv.shared._Z25selective_scan_bwd_kernelI32Selective_Scan_bwd_kernel_traitsILi32ELi8ELb0ELb0ELb1ELb1ELb1EN3c104HalfEfEEv12SSMParamsBwd,"aw",@nobits
	.sectionflags	@""
	.align	16
	.zero		1024


//--------------------- .nv.shared._Z25selective_scan_bwd_kernelI32Selective_Scan_bwd_kernel_traitsILi32ELi8ELb0ELb1ELb0ELb0ELb0EN3c104HalfEfEEv12SSMParamsBwd --------------------------
	.section	.nv.shared._Z25selective_scan_bwd_kernelI32Selective_Scan_bwd_kernel_traitsILi32ELi8ELb0ELb1ELb0ELb0ELb0EN3c104HalfEfEEv12SSMParamsBwd,"aw",@nobits
	.sectionflags	@""
	.align	16
	.zero		1024


//--------------------- .nv.shared._Z25selective_scan_bwd_kernelI32Selective_Scan_bwd_kernel_traitsILi32ELi8ELb0ELb1ELb0ELb0ELb1EN3c104HalfEfEEv12SSMParamsBwd --------------------------
	.section	.nv.shared._Z25selective_scan_bwd_kernelI32Selective_Scan_bwd_kernel_traitsILi32ELi8ELb0ELb1ELb0ELb0ELb1EN3c104HalfEfEEv12SSMParamsBwd,"aw",@nobits
	.sectionflags	@""
	.align	16
	.zero		1024


//--------------------- .nv.shared._Z25selective_scan_bwd_kernelI32Selective_Scan_bwd_kernel_traitsILi32ELi8ELb0ELb1ELb0ELb1ELb0EN3c104HalfEfEEv12SSMParamsBwd --------------------------
	.section	.nv.shared._Z25selective_scan_bwd_kernelI32Selective_Scan_bwd_kernel_traitsILi32ELi8ELb0ELb1ELb0ELb1ELb0EN3c104HalfEfEEv12SSMParamsBwd,"aw",@nobits
	.sectionflags	@""
	.align	16
	.zero		1024


//--------------------- .nv.shared._Z25selective_scan_bwd_kernelI32Selective_Scan_bwd_kernel_traitsILi32ELi8ELb0ELb1ELb0ELb1ELb1EN3c104HalfEfEEv12SSMParamsBwd --------------------------
	.section	.nv.shared._Z25selective_scan_bwd_kernelI32Selective_Scan_bwd_kernel_traitsILi32ELi8ELb0ELb1ELb0ELb1ELb1EN3c104HalfEfEEv12SSMParamsBwd,"aw",@nobits
	.sectionflags	@""
	.align	16
	.zero		1024


//--------------------- .nv.shared._Z25selective_scan_bwd_kernelI32Selective_Scan_bwd_kernel_traitsILi32ELi8ELb0ELb1ELb1ELb0ELb0EN3c104HalfEfEEv12SSMParamsBwd --------------------------
	.section	.nv.shared._Z25selective_scan_bwd_kernelI32Selective_Scan_bwd_kernel_traitsILi32ELi8ELb0ELb1ELb1ELb0ELb0EN3c104HalfEfEEv12SSMParamsBwd,"aw",@nobits
	.sectionflags	@""
	.align	16
	.zero		1024


//--------------------- .nv.shared._Z25selective_scan_bwd_kernelI32Selective_Scan_bwd_kernel_traitsILi32ELi8ELb0ELb1ELb1ELb0ELb1EN3c104HalfEfEEv12SSMParamsBwd --------------------------
	.section	.nv.shared._Z25selective_scan_bwd_kernelI32Selective_Scan_bwd_kernel_traitsILi32ELi8ELb0ELb1ELb1ELb0ELb1EN3c104HalfEfEEv12SSMParamsBwd,"aw",@nobits
	.sectionflags	@""
	.align	16
	.zero		1024


//--------------------- .nv.shared._Z25selective_scan_bwd_kernelI32Selective_Scan_bwd_kernel_traitsILi32ELi8ELb0ELb1ELb1ELb1ELb0EN3c104HalfEfEEv12SSMParamsBwd --------------------------
	.section	.nv.shared._Z25selective_scan_bwd_kernelI32Selective_Scan_bwd_kernel_traitsILi32ELi8ELb0ELb1ELb1ELb1ELb0EN3c104HalfEfEEv12SSMParamsBwd,"aw",@nobits
	.sectionflags	@""
	.align	16
	.zero		1024


//--------------------- .nv.shared._Z25selective_scan_bwd_kernelI32Selective_Scan_bwd_kernel_traitsILi32ELi8ELb0ELb1ELb1ELb1ELb1EN3c104HalfEfEEv12SSMParamsBwd --------------------------
	.section	.nv.shared._Z25selective_scan_bwd_kernelI32Selective_Scan_bwd_kernel_traitsILi32ELi8ELb0ELb1ELb1ELb1ELb1EN3c104HalfEfEEv12SSMParamsBwd,"aw",@nobits
	.sectionflags	@""
	.align	16
	.zero		1024


//--------------------- .nv.shared._Z25selective_scan_bwd_kernelI32Selective_Scan_bwd_kernel_traitsILi32ELi8ELb1ELb0ELb0ELb0ELb0EN3c104HalfEfEEv12SSMParamsBwd --------------------------
	.section	.nv.shared._Z25selective_scan_bwd_kernelI32Selective_Scan_bwd_kernel_traitsILi32ELi8ELb1ELb0ELb0ELb0ELb0EN3c104HalfEfEEv12SSMParamsBwd,"aw",@nobits
	.sectionflags	@""
	.align	16
	.zero		1024


//--------------------- .nv.shared._Z25selective_scan_bwd_kernelI32Selective_Scan_bwd_kernel_traitsILi32ELi8ELb1ELb0ELb0ELb0ELb1EN3c104HalfEfEEv12SSMParamsBwd --------------------------
	.section	.nv.shared._Z25selective_scan_bwd_kernelI32Selective_Scan_bwd_kernel_traitsILi32ELi8ELb1ELb0ELb0ELb0ELb1EN3c104HalfEfEEv12SSMParamsBwd,"aw",@nobits
	.sectionflags	@""
	.align	16
	.zero		1024


//--------------------- .nv.shared._Z25selective_scan_bwd_kernelI32Selective_Scan_bwd_kernel_traitsILi32ELi8ELb1ELb0ELb0ELb1ELb0EN3c104HalfEfEEv12SSMParamsBwd --------------------------
	.section	.nv.shared._Z25selective_scan_bwd_kernelI32Selective_Scan_bwd_kernel_traitsILi32ELi8ELb1ELb0ELb0ELb1ELb0EN3c104HalfEfEEv12SSMParamsBwd,"aw",@nobits
	.sectionflags	@""
	.align	16
	.zero		1024


//--------------------- .nv.shared._Z25selective_scan_bwd_kernelI32Selective_Scan_bwd_kernel_traitsILi32ELi8ELb1ELb0ELb0ELb1ELb1EN3c104HalfEfEEv12SSMParamsBwd --------------------------
	.section	.nv.shared._Z25selective_scan_bwd_kernelI32Selective_Scan_bwd_kernel_traitsILi32ELi8ELb1ELb0ELb0ELb1ELb1EN3c104HalfEfEEv12SSMParamsBwd,"aw",@nobits
	.sectionflags	@""
	.align	16
	.zero		1024


//--------------------- .nv.shared._Z25selective_scan_bwd_kernelI32Selective_Scan_bwd_kernel_traitsILi32ELi8ELb1ELb0ELb1ELb0ELb0EN3c104HalfEfEEv12SSMParamsBwd --------------------------
	.section	.nv.shared._Z25selective_scan_bwd_kernelI32Selective_Scan_bwd_kernel_traitsILi32ELi8ELb1ELb0ELb1ELb0ELb0EN3c104HalfEfEEv12SSMParamsBwd,"aw",@nobits
	.sectionflags	@""
	.align	16
	.zero		1024


//--------------------- .nv.shared._Z25selective_scan_bwd_kernelI32Selective_Scan_bwd_kernel_traitsILi32ELi8ELb1ELb0ELb1ELb0ELb1EN3c104HalfEfEEv12SSMParamsBwd --------------------------
	.section	.nv.shared._Z25selective_scan_bwd_kernelI32Selective_Scan_bwd_kernel_traitsILi32ELi8ELb1ELb0ELb1ELb0ELb1EN3c104HalfEfEEv12SSMParamsBwd,"aw",@nobits
	.sectionflags	@""
	.align	16
	.zero		1024


//--------------------- .nv.shared._Z25selective_scan_bwd_kernelI32Selective_Scan_bwd_kernel_traitsILi32ELi8ELb1ELb0ELb1ELb1ELb0EN3c104HalfEfEEv12SSMParamsBwd --------------------------
	.section	.nv.shared._Z25selective_scan_bwd_kernelI32Selective_Scan_bwd_kernel_traitsILi32ELi8ELb1ELb0ELb1ELb1ELb0EN3c104HalfEfEEv12SSMParamsBwd,"aw",@nobits
	.sectionflags	@""
	.align	16
	.zero		1024


//--------------------- .nv.shared._Z25selective_scan_bwd_kernelI32Selective_Scan_bwd_kernel_traitsILi32ELi8ELb1ELb0ELb1ELb1ELb1EN3c104HalfEfEEv12SSMParamsBwd --------------------------
	.section	.nv.shared._Z25selective_scan_bwd_kernelI32Selective_Scan_bwd_kernel_traitsILi32ELi8ELb1ELb0ELb1ELb1ELb1EN3c104HalfEfEEv12SSMParamsBwd,"aw",@nobits
	.sectionflags	@""
	.align	16
	.zero		1024


//--------------------- .nv.shared._Z25selective_scan_bwd_kernelI32Selective_Scan_bwd_kernel_traitsILi32ELi8ELb1ELb1ELb0ELb0ELb0EN3c104HalfEfEEv12SSMParamsBwd --------------------------
	.section	.nv.shared._Z25selective_scan_bwd_kernelI32Selective_Scan_bwd_kernel_traitsILi32ELi8ELb1ELb1ELb0ELb0ELb0EN3c104HalfEfEEv12SSMParamsBwd,"aw",@nobits
	.sectionflags	@""
	.align	16
	.zero		1024


//--------------------- .nv.shared._Z25selective_scan_bwd_kernelI32Selective_Scan_bwd_kernel_traitsILi32ELi8ELb1ELb1ELb0ELb0ELb1EN3c104HalfEfEEv12SSMParamsBwd --------------------------
	.section	.nv.shared._Z25selective_scan_bwd_kernelI32Selective_Scan_bwd_kernel_traitsILi32ELi8ELb1ELb1ELb0ELb0ELb1EN3c104HalfEfEEv12SSMParamsBwd,"aw",@nobits
	.sectionflags	@""
	.align	16
	.zero		1024


//--------------------- .nv.shared._Z25selective_scan_bwd_kernelI32Selective_Scan_bwd_kernel_traitsILi32ELi8ELb1ELb1ELb0ELb1ELb0EN3c104HalfEfEEv12SSMParamsBwd --------------------------
	.section	.nv.shared._Z25selective_scan_bwd_kernelI32Selective_Scan_bwd_kernel_traitsILi32ELi8ELb1ELb1ELb0ELb1ELb0EN3c104HalfEfEEv12SSMParamsBwd,"aw",@nobits
	.sectionflags	@""
	.align	16
	.zero		1024


//--------------------- .nv.shared._Z25selective_scan_bwd_kernelI32Selective_Scan_bwd_kernel_traitsILi32ELi8ELb1ELb1ELb0ELb1ELb1EN3c104HalfEfEEv12SSMParamsBwd --------------------------
	.section	.nv.shared._Z25selective_scan_bwd_kernelI32Selective_Scan_bwd_kernel_traitsILi32ELi8ELb1ELb1ELb0ELb1ELb1EN3c104HalfEfEEv12SSMParamsBwd,"aw",@nobits
	.sectionflags	@""
	.align	16
	.zero		1024


//--------------------- .nv.shared._Z25selective_scan_bwd_kernelI32Selective_Scan_bwd_kernel_traitsILi32ELi8ELb1ELb1ELb1ELb0ELb0EN3c104HalfEfEEv12SSMParamsBwd --------------------------
	.section	.nv.shared._Z25selective_scan_bwd_kernelI32Selective_Scan_bwd_kernel_traitsILi32ELi8ELb1ELb1ELb1ELb0ELb0EN3c104HalfEfEEv12SSMParamsBwd,"aw",@nobits
	.sectionflags	@""
	.align	16
	.zero		1024


//--------------------- .nv.shared._Z25selective_scan_bwd_kernelI32Selective_Scan_bwd_kernel_traitsILi32ELi8ELb1ELb1ELb1ELb0ELb1EN3c104HalfEfEEv12SSMParamsBwd --------------------------
	.section	.nv.shared._Z25selective_scan_bwd_kernelI32Selective_Scan_bwd_kernel_traitsILi32ELi8ELb1ELb1ELb1ELb0ELb1EN3c104HalfEfEEv12SSMParamsBwd,"aw",@nobits
	.sectionflags	@""
	.align	16
	.zero		1024


//--------------------- .nv.shared._Z25selective_scan_bwd_kernelI32Selective_Scan_bwd_kernel_traitsILi32ELi8ELb1ELb1ELb1ELb1ELb0EN3c104HalfEfEEv12SSMParamsBwd --------------------------
	.section	.nv.shared._Z25selective_scan_bwd_kernelI32Selective_Scan_bwd_kernel_traitsILi32ELi8ELb1ELb1ELb1ELb1ELb0EN3c104HalfEfEEv12SSMParamsBwd,"aw",@nobits
	.sectionflags	@""
	.align	16
	.zero		1024


//--------------------- .nv.shared._Z25selective_scan_bwd_kernelI32Selective_Scan_bwd_kernel_traitsILi32ELi8ELb1ELb1ELb1ELb1ELb1EN3c104HalfEfEEv12SSMParamsBwd --------------------------
	.section	.nv.shared._Z25selective_scan_bwd_kernelI32Selective_Scan_bwd_kernel_traitsILi32ELi8ELb1ELb1ELb1ELb1ELb1EN3c104HalfEfEEv12SSMParamsBwd,"aw",@nobits
	.sectionflags	@""
	.align	16
	.zero		1024


//--------------------- .nv.shared._Z25selective_scan_bwd_kernelI32Selective_Scan_bwd_kernel_traitsILi32ELi4ELb0ELb0ELb0ELb0ELb0EN3c104HalfEfEEv12SSMParamsBwd --------------------------
	.section	.nv.shared._Z25selective_scan_bwd_kernelI32Selective_Scan_bwd_kernel_traitsILi32ELi4ELb0ELb0ELb0ELb0ELb0EN3c104HalfEfEEv12SSMParamsBwd,"aw",@nobits
	.sectionflags	@""
	.align	16
	.zero		1024


//--------------------- .nv.shared._Z25selective_scan_bwd_kernelI32Selective_Scan_bwd_kernel_traitsILi32ELi4ELb0ELb0ELb0ELb0ELb1EN3c104HalfEfEEv12SSMParamsBwd --------------------------
	.section	.nv.shared._Z25selective_scan_bwd_kernelI32Selective_Scan_bwd_kernel_traitsILi32ELi4ELb0ELb0ELb0ELb0ELb1EN3c104HalfEfEEv12SSMParamsBwd,"aw",@nobits
	.sectionflags	@""
	.align	16
	.zero		1024


//--------------------- .nv.shared._Z25selective_scan_bwd_kernelI32Selective_Scan_bwd_kernel_traitsILi32ELi4ELb0ELb0ELb0ELb1ELb0EN3c104HalfEfEEv12SSMParamsBwd --------------------------
	.section	.nv.shared._Z25selective_scan_bwd_kernelI32Selective_Scan_bwd_kernel_traitsILi32ELi4ELb0ELb0ELb0ELb1ELb0EN3c104HalfEfEEv12SSMParamsBwd,"aw",@nobits
	.sectionflags	@""
	.align	16
	.zero		1024


//--------------------- .nv.shared._Z25selective_scan_bwd_kernelI32Selective_Scan_bwd_kernel_traitsILi32ELi4ELb0ELb0ELb0ELb1ELb1EN3c104HalfEfEEv12SSMParamsBwd --------------------------
	.section	.nv.shared._Z25selective_scan_bwd_kernelI32Selective_Scan_bwd_kernel_traitsILi32ELi4ELb0ELb0ELb0ELb1ELb1EN3c104HalfEfEEv12SSMParamsBwd,"aw",@nobits
	.sectionflags	@""
	.align	16
	.zero		1024


//--------------------- .nv.shared._Z25selective_scan_bwd_kernelI32Selective_Scan_bwd_kernel_traitsILi32ELi4ELb0ELb0ELb1ELb0ELb0EN3c104HalfEfEEv12SSMParamsBwd --------------------------
	.section	.nv.shared._Z25selective_scan_bwd_kernelI32Selective_Scan_bwd_kernel_traitsILi32ELi4ELb0ELb0ELb1ELb0ELb0EN3c104HalfEfEEv12SSMParamsBwd,"aw",@nobits
	.sectionflags	@""
	.align	16
	.zero		1024


//--------------------- .nv.shared._Z25selective_scan_bwd_kernelI32Selective_Scan_bwd_kernel_traitsILi32ELi4ELb0ELb0ELb1ELb0ELb1EN3c104HalfEfEEv12SSMParamsBwd --------------------------
	.section	.nv.shared._Z25selective_scan_bwd_kernelI32Selective_Scan_bwd_kernel_traitsILi32ELi4ELb0ELb0ELb1ELb0ELb1EN3c104HalfEfEEv12SSMParamsBwd,"aw",@nobits
	.sectionflags	@""
	.align	16
	.zero		1024


//--------------------- .nv.shared._Z25selective_scan_bwd_kernelI32Selective_Scan_bwd_kernel_traitsILi32ELi4ELb0ELb0ELb1ELb1ELb0EN3c104HalfEfEEv12SSMParamsBwd --------------------------
	.section	.nv.shared._Z25selective_scan_bwd_kernelI32Selective_Scan_bwd_kernel_traitsILi32ELi4ELb0ELb0ELb1ELb1ELb0EN3c104HalfEfEEv12SSMParamsBwd,"aw",@nobits
	.sectionflags	@""
	.align	16
	.zero		1024


//--------------------- .nv.shared._Z25selective_scan_bwd_kernelI32Selective_Scan_bwd_kernel_traitsILi32ELi4ELb0ELb0ELb1ELb1ELb1EN3c104HalfEfEEv12SSMParamsBwd --------------------------
	.section	.nv.shared._Z25selective_scan_bwd_kernelI32Selective_Scan_bwd_kernel_traitsILi32ELi4ELb0ELb0ELb1ELb1ELb1EN3c104HalfEfEEv12SSMParamsBwd,"aw",@nobits
	.sectionflags	@""
	.align	16
	.zero		1024


//--------------------- .nv.shared._Z25selective_scan_bwd_kernelI32Selective_Scan_bwd_kernel_traitsILi32ELi4ELb0ELb1ELb0ELb0ELb0EN3c104HalfEfEEv12SSMParamsBwd --------------------------
	.section	.nv.shared._Z25selective_scan_bwd_kernelI32Selective_Scan_bwd_kernel_traitsILi32ELi4ELb0ELb1ELb0ELb0ELb0EN3c104HalfEfEEv12SSMParamsBwd,"aw",@nobits
	.sectionflags	@""
	.align	16
	.zero		1024


//--------------------- .nv.shared._Z25selective_scan_bwd_kernelI32Selective_Scan_bwd_kernel_traitsILi32ELi4ELb0ELb1ELb0ELb0ELb1EN3c104HalfEfEEv12SSMParamsBwd --------------------------
	.section	.nv.shared._Z25selective_scan_bwd_kernelI32Selective_Scan_bwd_kernel_traitsILi32ELi4ELb0ELb1ELb0ELb0ELb1EN3c104HalfEfEEv12SSMParamsBwd,"aw",@nobits
	.sectionflags	@""
	.align	16
	.zero		1024


//--------------------- .nv.shared._Z25selective_scan_bwd_kernelI32Selective_Scan_bwd_kernel_traitsILi32ELi4ELb0ELb1ELb0ELb1ELb0EN3c104HalfEfEEv12SSMParamsBwd --------------------------
	.section	.nv.shared._Z25selective_scan_bwd_kernelI32Selective_Scan_bwd_kernel_traitsILi32ELi4ELb0ELb1ELb0ELb1ELb0EN3c104HalfEfEEv12SSMParamsBwd,"aw",@nobits
	.sectionflags	@""
	.align	16
	.zero		1024


//--------------------- .nv.shared._Z25selective_scan_bwd_kernelI32Selective_Scan_bwd_kernel_traitsILi32ELi4ELb0ELb1ELb0ELb1ELb1EN3c104HalfEfEEv12SSMParamsBwd --------------------------
	.section	.nv.shared._Z25selective_scan_bwd_kernelI32Selective_Scan_bwd_kernel_traitsILi32ELi4ELb0ELb1ELb0ELb1ELb1EN3c104HalfEfEEv12SSMParamsBwd,"aw",@nobits
	.sectionflags	@""
	.align	16
	.zero		1024


//--------------------- .nv.shared._Z25selective_scan_bwd_kernelI32Selective_Scan_bwd_kernel_traitsILi32ELi4ELb0ELb1ELb1ELb0ELb0EN3c104HalfEfEEv12SSMParamsBwd --------------------------
	.section	.nv.shared._Z25selective_scan_bwd_kernelI32Selective_Scan_bwd_kernel_traitsILi32ELi4ELb0ELb1ELb1ELb0ELb0EN3c104HalfEfEEv12SSMParamsBwd,"aw",@nobits
	.sectionflags	@""
	.align	16
	.zero		1024


//--------------------- .nv.shared._Z25selective_scan_bwd_kernelI32Selective_Scan_bwd_kernel_traitsILi32ELi4ELb0ELb1ELb1ELb0ELb1EN3c104HalfEfEEv12SSMParamsBwd --------------------------
	.section	.nv.shared._Z25selective_scan_bwd_kernelI32Selective_Scan_bwd_kernel_traitsILi32ELi4ELb0ELb1ELb1ELb0ELb1EN3c104HalfEfEEv12SSMParamsBwd,"aw",@nobits
	.sectionflags	@""
	.align	16
	.zero		1024


//--------------------- .nv.shared._Z25selective_scan_bwd_kernelI32Selective_Scan_bwd_kernel_traitsILi32ELi4ELb0ELb1ELb1ELb1ELb0EN3c104HalfEfEEv12SSMParamsBwd --------------------------
	.section	.nv.shared._Z25selective_scan_bwd_kernelI32Selective_Scan_bwd_kernel_traitsILi32ELi4ELb0ELb1ELb1ELb1ELb0EN3c104HalfEfEEv12SSMParamsBwd,"aw",@nobits
	.sectionflags	@""
	.align	16
	.zero		1024


//--------------------- .nv.shared._Z25selective_scan_bwd_kernelI32Selective_Scan_bwd_kernel_traitsILi32ELi4ELb0ELb1ELb1ELb1ELb1EN3c104HalfEfEEv12SSMParamsBwd --------------------------
	.section	.nv.shared._Z25selective_scan_bwd_kernelI32Selective_Scan_bwd_kernel_traitsILi32ELi4ELb0ELb1ELb1ELb1ELb1EN3c104HalfEfEEv12SSMParamsBwd,"aw",@nobits
	.sectionflags	@""
	.align	16
	.zero		1024


//--------------------- .nv.shared._Z25selective_scan_bwd_kernelI32Selective_Scan_bwd_kernel_traitsILi32ELi4ELb1ELb0ELb0ELb0ELb0EN3c104HalfEfEEv12SSMParamsBwd --------------------------
	.section	.nv.shared._Z25selective_scan_bwd_kernelI32Selective_Scan_bwd_kernel_traitsILi32ELi4ELb1ELb0ELb0ELb0ELb0EN3c104HalfEfEEv12SSMParamsBwd,"aw",@nobits
	.sectionflags	@""
	.align	16
	.zero		1024


//--------------------- .nv.shared._Z25selective_scan_bwd_kernelI32Selective_Scan_bwd_kernel_traitsILi32ELi4ELb1ELb0ELb0ELb0ELb1EN3c104HalfEfEEv12SSMParamsBwd --------------------------
	.section	.nv.shared._Z25selective_scan_bwd_kernelI32Selective_Scan_bwd_kernel_traitsILi32ELi4ELb1ELb0ELb0ELb0ELb1EN3c104HalfEfEEv12SSMParamsBwd,"aw",@nobits
	.sectionflags	@""
	.align	16
	.zero		1024


//--------------------- .nv.shared._Z25selective_scan_bwd_kernelI32Selective_Scan_bwd_kernel_traitsILi32ELi4ELb1ELb0ELb0ELb1ELb0EN3c104HalfEfEEv12SSMParamsBwd --------------------------
	.section	.nv.shared._Z25selective_scan_bwd_kernelI32Selective_Scan_bwd_kernel_traitsILi32ELi4ELb1ELb0ELb0ELb1ELb0EN3c104HalfEfEEv12SSMParamsBwd,"aw",@nobits
	.sectionflags	@""
	.align	16
	.zero		1024


//--------------------- .nv.shared._Z25selective_scan_bwd_kernelI32Selective_Scan_bwd_kernel_traitsILi32ELi4ELb1ELb0ELb0ELb1ELb1EN3c104HalfEfEEv12SSMParamsBwd --------------------------
	.section	.nv.shared._Z25selective_scan_bwd_kernelI32Selective_Scan_bwd_kernel_traitsILi32ELi4ELb1ELb0ELb0ELb1ELb1EN3c104HalfEfEEv12SSMParamsBwd,"aw",@nobits
	.sectionflags	@""
	.align	16
	.zero		1024


//--------------------- .nv.shared._Z25selective_scan_bwd_kernelI32Selective_Scan_bwd_kernel_traitsILi32ELi4ELb1ELb0ELb1ELb0ELb0EN3c104HalfEfEEv12SSMParamsBwd --------------------------
	.section	.nv.shared._Z25selective_scan_bwd_kernelI32Selective_Scan_bwd_kernel_traitsILi32ELi4ELb1ELb0ELb1ELb0ELb0EN3c104HalfEfEEv12SSMParamsBwd,"aw",@nobits
	.sectionflags	@""
	.align	16
	.zero		1024


//--------------------- .nv.shared._Z25selective_scan_bwd_kernelI32Selective_Scan_bwd_kernel_traitsILi32ELi4ELb1ELb0ELb1ELb0ELb1EN3c104HalfEfEEv12SSMParamsBwd --------------------------
	.section	.nv.shared._Z25selective_scan_bwd_kernelI32Selective_Scan_bwd_kernel_traitsILi32ELi4ELb1ELb0ELb1ELb0ELb1EN3c104HalfEfEEv12SSMParamsBwd,"aw",@nobits
	.sectionflags	@""
	.align	16
	.zero		1024


//--------------------- .nv.shared._Z25selective_scan_bwd_kernelI32Selective_Scan_bwd_kernel_traitsILi32ELi4ELb1ELb0ELb1ELb1ELb0EN3c104HalfEfEEv12SSMParamsBwd --------------------------
	.section	.nv.shared._Z25selective_scan_bwd_kernelI32Selective_Scan_bwd_kernel_traitsILi32ELi4ELb1ELb0ELb1ELb1ELb0EN3c104HalfEfEEv12SSMParamsBwd,"aw",@nobits
	.sectionflags	@""
	.align	16
	.zero		1024


//--------------------- .nv.shared._Z25selective_scan_bwd_kernelI32Selective_Scan_bwd_kernel_traitsILi32ELi4ELb1ELb0ELb1ELb1ELb1EN3c104HalfEfEEv12SSMParamsBwd --------------------------
	.section	.nv.shared._Z25selective_scan_bwd_kernelI32Selective_Scan_bwd_kernel_traitsILi32ELi4ELb1ELb0ELb1ELb1ELb1EN3c104HalfEfEEv12SSMParamsBwd,"aw",@nobits
	.sectionflags	@""
	.align	16
	.zero		1024


//--------------------- .nv.shared._Z25selective_scan_bwd_kernelI32Selective_Scan_bwd_kernel_traitsILi32ELi4ELb1ELb1ELb0ELb0ELb0EN3c104HalfEfEEv12SSMParamsBwd --------------------------
	.section	.nv.shared._Z25selective_scan_bwd_kernelI32Selective_Scan_bwd_kernel_traitsILi32ELi4ELb1ELb1ELb0ELb0ELb0EN3c104HalfEfEEv12SSMParamsBwd,"aw",@nobits
	.sectionflags	@""
	.align	16
	.zero		1024


//--------------------- .nv.shared._Z25selective_scan_bwd_kernelI32Selective_Scan_bwd_kernel_traitsILi32ELi4ELb1ELb1ELb0ELb0ELb1EN3c104HalfEfEEv12SSMParamsBwd --------------------------
	.section	.nv.shared._Z25selective_scan_bwd_kernelI32Selective_Scan_bwd_kernel_traitsILi32ELi4ELb1ELb1ELb0ELb0ELb1EN3c104HalfEfEEv12SSMParamsBwd,"aw",@nobits
	.sectionflags	@""
	.align	16
	.zero		1024


//--------------------- .nv.shared._Z25selective_scan_bwd_kernelI32Selective_Scan_bwd_kernel_traitsILi32ELi4ELb1ELb1ELb0ELb1ELb0EN3c104HalfEfEEv12SSMParamsBwd --------------------------
	.section	.nv.shared._Z25selective_scan_bwd_kernelI32Selective_Scan_bwd_kernel_traitsILi32ELi4ELb1ELb1ELb0ELb1ELb0EN3c104HalfEfEEv12SSMParamsBwd,"aw",@nobits
	.sectionflags	@""
	.align	16
	.zero		1024


//--------------------- .nv.shared._Z25selective_scan_bwd_kernelI32Selective_Scan_bwd_kernel_traitsILi32ELi4ELb1ELb1ELb0ELb1ELb1EN3c104HalfEfEEv12SSMParamsBwd --------------------------
	.section	.nv.shared._Z25selective_scan_bwd_kernelI32Selective_Scan_bwd_kernel_traitsILi32ELi4ELb1ELb1ELb0ELb1ELb1EN3c104HalfEfEEv12SSMParamsBwd,"aw",@nobits
	.sectionflags	@""
	.align	16
	.zero		1024


//--------------------- .nv.shared._Z25selective_scan_bwd_kernelI32Selective_Scan_bwd_kernel_traitsILi32ELi4ELb1ELb1ELb1ELb0ELb0EN3c104HalfEfEEv12SSMParamsBwd --------------------------
	.section	.nv.shared._Z25selective_scan_bwd_kernelI32Selective_Scan_bwd_kernel_traitsILi32ELi4ELb1ELb1ELb1ELb0ELb0EN3c104HalfEfEEv12SSMParamsBwd,"aw",@nobits
	.sectionflags	@""
	.align	16
	.zero		1024


//--------------------- .nv.shared._Z25selective_scan_bwd_kernelI32Selective_Scan_bwd_kernel_traitsILi32ELi4ELb1ELb1ELb1ELb0ELb1EN3c104HalfEfEEv12SSMParamsBwd --------------------------
	.section	.nv.shared._Z25selective_scan_bwd_kernelI32Selective_Scan_bwd_kernel_traitsILi32ELi4ELb1ELb1ELb1ELb0ELb1EN3c104HalfEfEEv12SSMParamsBwd,"aw",@nobits
	.sectionflags	@""
	.align	16
	.zero		1024


//--------------------- .nv.shared._Z25selective_scan_bwd_kernelI32Selective_Scan_bwd_kernel_traitsILi32ELi4ELb1ELb1ELb1ELb1ELb0EN3c104HalfEfEEv12SSMParamsBwd --------------------------
	.section	.nv.shared._Z25selective_scan_bwd_kernelI32Selective_Scan_bwd_kernel_traitsILi32ELi4ELb1ELb1ELb1ELb1ELb0EN3c104HalfEfEEv12SSMParamsBwd,"aw",@nobits
	.sectionflags	@""
	.align	16
	.zero		1024


//--------------------- .nv.shared._Z25selective_scan_bwd_kernelI32Selective_Scan_bwd_kernel_traitsILi32ELi4ELb1ELb1ELb1ELb1ELb1EN3c104HalfEfEEv12SSMParamsBwd --------------------------
	.section	.nv.shared._Z25selective_scan_bwd_kernelI32Selective_Scan_bwd_kernel_traitsILi32ELi4ELb1ELb1ELb1ELb1ELb1EN3c104HalfEfEEv12SSMParamsBwd,"aw",@nobits
	.sectionflags	@""
	.align	16
	.zero		1024


//--------------------- .nv.constant0._Z25selective_scan_bwd_kernelI32Selective_Scan_bwd_kernel_traitsILi128ELi16ELb0ELb0ELb0ELb0ELb0EN3c104HalfEfEEv12SSMParamsBwd --------------------------
	.section	.nv.constant0._Z25selective_scan_bwd_kernelI32Selective_Scan_bwd_kernel_traitsILi128ELi16ELb0ELb0ELb0ELb0ELb0EN3c104HalfEfEEv12SSMParamsBwd,"a",@progbits
	.sectionflags	@""
	.align	4
.nv.constant0._Z25selective_scan_bwd_kernelI32Selective_Scan_bwd_kernel_traitsILi128ELi16ELb0ELb0ELb0ELb0ELb0EN3c104HalfEfEEv12SSMParamsBwd:
	.zero		1392


//--------------------- .nv.constant0._Z25selective_scan_bwd_kernelI32Selective_Scan_bwd_kernel_traitsILi128ELi16ELb0ELb0ELb0ELb0ELb1EN3c104HalfEfEEv12SSMParamsBwd --------------------------
	.section	.nv.constant0._Z25selective_scan_bwd_kernelI32Selective_Scan_bwd_kernel_traitsILi128ELi16ELb0ELb0ELb0ELb0ELb1EN3c104HalfEfEEv12SSMParamsBwd,"a",@progbits
	.sectionflags	@""
	.align	4
.nv.constant0._Z25selective_scan_bwd_kernelI32Selective_Scan_bwd_kernel_traitsILi128ELi16ELb0ELb0ELb0ELb0ELb1EN3c104HalfEfEEv12SSMParamsBwd:
	.zero		1392


//--------------------- .nv.constant0._Z25selective_scan_bwd_kernelI32Selective_Scan_bwd_kernel_traitsILi128ELi16ELb0ELb0ELb0ELb1ELb0EN3c104HalfEfEEv12SSMParamsBwd --------------------------
	.section	.nv.constant0._Z25selective_scan_bwd_kernelI32Selective_Scan_bwd_kernel_traitsILi128ELi16ELb0ELb0ELb0ELb1ELb0EN3c104HalfEfEEv12SSMParamsBwd,"a",@progbits
	.sectionflags	@""
	.align	4
.nv.constant0._Z25selective_scan_bwd_kernelI32Selective_Scan_bwd_kernel_traitsILi128ELi16ELb0ELb0ELb0ELb1ELb0EN3c104HalfEfEEv12SSMParamsBwd:
	.zero		1392


//--------------------- .nv.constant0._Z25selective_scan_bwd_kernelI32Selective_Scan_bwd_kernel_traitsILi128ELi16ELb0ELb0ELb0ELb1ELb1EN3c104HalfEfEEv12SSMParamsBwd --------------------------
	.section	.nv.constant0._Z25selective_scan_bwd_kernelI32Selective_Scan_bwd_kernel_traitsILi128ELi16ELb0ELb0ELb0ELb1ELb1EN3c104HalfEfEEv12SSMParamsBwd,"a",@progbits
	.sectionflags	@""
	.align	4
.nv.constant0._Z25selective_scan_bwd_kernelI32Selective_Scan_bwd_kernel_traitsILi128ELi16ELb0ELb0ELb0ELb1ELb1EN3c104HalfEfEEv12SSMParamsBwd:
	.zero		1392


//--------------------- .nv.constant0._Z25selective_scan_bwd_kernelI32Selective_Scan_bwd_kernel_traitsILi128ELi16ELb0ELb0ELb1ELb0ELb0EN3c104HalfEfEEv12SSMParamsBwd --------------------------
	.section	.nv.constant0._Z25selective_scan_bwd_kernelI32Selective_Scan_bwd_kernel_traitsILi128ELi16ELb0ELb0ELb1ELb0ELb0EN3c104HalfEfEEv12SSMParamsBwd,"a",@progbits
	.sectionflags	@""
	.align	4
.nv.constant0._Z25selective_scan_bwd_kernelI32Selective_Scan_bwd_kernel_traitsILi128ELi16ELb0ELb0ELb1ELb0ELb0EN3c104HalfEfEEv12SSMParamsBwd:
	.zero		1392


//--------------------- .nv.constant0._Z25selective_scan_bwd_kernelI32Selective_Scan_bwd_kernel_traitsILi128ELi16ELb0ELb0ELb1ELb0ELb1EN3c104HalfEfEEv12SSMParamsBwd --------------------------
	.section	.nv.constant0._Z25selective_scan_bwd_kernelI32Selective_Scan_bwd_kernel_traitsILi128ELi16ELb0ELb0ELb1ELb0ELb1EN3c104HalfEfEEv12SSMParamsBwd,"a",@progbits
	.sectionflags	@""
	.align	4
.nv.constant0._Z25selective_scan_bwd_kernelI32Selective_Scan_bwd_kernel_traitsILi128ELi16ELb0ELb0ELb1ELb0ELb1EN3c104HalfEfEEv12SSMParamsBwd:
	.zero		1392


//--------------------- .nv.constant0._Z25selective_scan_bwd_kernelI32Selective_Scan_bwd_kernel_traitsILi128ELi16ELb0ELb0ELb1ELb1ELb0EN3c104HalfEfEEv12SSMParamsBwd --------------------------
	.section	.nv.constant0._Z25selective_scan_bwd_kernelI32Selective_Scan_bwd_kernel_traitsILi128ELi16ELb0ELb0ELb1ELb1ELb0EN3c104HalfEfEEv12SSMParamsBwd,"a",@progbits
	.sectionflags	@""
	.align	4
.nv.constant0._Z25selective_scan_bwd_kernelI32Selective_Scan_bwd_kernel_traitsILi128ELi16ELb0ELb0ELb1ELb1ELb0EN3c104HalfEfEEv12SSMParamsBwd:
	.zero		1392


//--------------------- .nv.constant0._Z25selective_scan_bwd_kernelI32Selective_Scan_bwd_kernel_traitsILi128ELi16ELb0ELb0ELb1ELb1ELb1EN3c104HalfEfEEv12SSMParamsBwd --------------------------
	.section	.nv.constant0._Z25selective_scan_bwd_kernelI32Selective_Scan_bwd_kernel_traitsILi128ELi16ELb0ELb0ELb1ELb1ELb1EN3c104HalfEfEEv12SSMParamsBwd,"a",@progbits
	.sectionflags	@""
	.align	4
.nv.constant0._Z25selective_scan_bwd_kernelI32Selective_Scan_bwd_kernel_traitsILi128ELi16ELb0ELb0ELb1ELb1ELb1EN3c104HalfEfEEv12SSMParamsBwd:
	.zero		1392


//--------------------- .nv.constant0._Z25selective_scan_bwd_kernelI32Selective_Scan_bwd_kernel_traitsILi128ELi16ELb0ELb1ELb0ELb0ELb0EN3c104HalfEfEEv12SSMParamsBwd --------------------------
	.section	.nv.constant0._Z25selective_scan_bwd_kernelI32Selective_Scan_bwd_kernel_traitsILi128ELi16ELb0ELb1ELb0ELb0ELb0EN3c104HalfEfEEv12SSMParamsBwd,"a",@progbits
	.sectionflags	@""
	.align	4
.nv.constant0._Z25selective_scan_bwd_kernelI32Selective_Scan_bwd_kernel_traitsILi128ELi16ELb0ELb1ELb0ELb0ELb0EN3c104HalfEfEEv12SSMParamsBwd:
	.zero		1392


//--------------------- .nv.constant0._Z25selective_scan_bwd_kernelI32Selective_Scan_bwd_kernel_traitsILi128ELi16ELb0ELb1ELb0ELb0ELb1EN3c104HalfEfEEv12SSMParamsBwd --------------------------
	.section	.nv.constant0._Z25selective_scan_bwd_kernelI32Selective_Scan_bwd_kernel_traitsILi128ELi16ELb0ELb1ELb0ELb0ELb1EN3c104HalfEfEEv12SSMParamsBwd,"a",@progbits
	.sectionflags	@""
	.align	4
.nv.constant0._Z25selective_scan_bwd_kernelI32Selective_Scan_bwd_kernel_traitsILi128ELi16ELb0ELb1ELb0ELb0ELb1EN3c104HalfEfEEv12SSMParamsBwd:
	.zero		1392


//--------------------- .nv.constant0._Z25selective_scan_bwd_kernelI32Selective_Scan_bwd_kernel_traitsILi128ELi16ELb0ELb1ELb0ELb1ELb0EN3c104HalfEfEEv12SSMParamsBwd --------------------------
	.section	.nv.constant0._Z25selective_scan_bwd_kernelI32Selective_Scan_bwd_kernel_traitsILi128ELi16ELb0ELb1ELb0ELb1ELb0EN3c104HalfEfEEv12SSMParamsBwd,"a",@progbits
	.sectionflags	@""
	.align	4
.nv.constant0._Z25selective_scan_bwd_kernelI32Selective_Scan_bwd_kernel_traitsILi128ELi16ELb0ELb1ELb0ELb1ELb0EN3c104HalfEfEEv12SSMParamsBwd:
	.zero		1392


//--------------------- .nv.constant0._Z25selective_scan_bwd_kernelI32Selective_Scan_bwd_kernel_traitsILi128ELi16ELb0ELb1ELb0ELb1ELb1EN3c104HalfEfEEv12SSMParamsBwd --------------------------
	.section	.nv.constant0._Z25selective_scan_bwd_kernelI32Selective_Scan_bwd_kernel_traitsILi128ELi16ELb0ELb1ELb0ELb1ELb1EN3c104HalfEfEEv12SSMParamsBwd,"a",@progbits
	.sectionflags	@""
	.align	4
.nv.constant0._Z25selective_scan_bwd_kernelI32Selective_Scan_bwd_kernel_traitsILi128ELi16ELb0ELb1ELb0ELb1ELb1EN3c104HalfEfEEv12SSMParamsBwd:
	.zero		1392


//--------------------- .nv.constant0._Z25selective_scan_bwd_kernelI32Selective_Scan_bwd_kernel_traitsILi128ELi16ELb0ELb1ELb1ELb0ELb0EN3c104HalfEfEEv12SSMParamsBwd --------------------------
	.section	.nv.constant0._Z25selective_scan_bwd_kernelI32Selective_Scan_bwd_kernel_traitsILi128ELi16ELb0ELb1ELb1ELb0ELb0EN3c104HalfEfEEv12SSMParamsBwd,"a",@progbits
	.sectionflags	@""
	.align	4
.nv.constant0._Z25selective_scan_bwd_kernelI32Selective_Scan_bwd_kernel_traitsILi128ELi16ELb0ELb1ELb1ELb0ELb0EN3c104HalfEfEEv12SSMParamsBwd:
	.zero		1392


//--------------------- .nv.constant0._Z25selective_scan_bwd_kernelI32Selective_Scan_bwd_kernel_traitsILi128ELi16ELb0ELb1ELb1ELb0ELb1EN3c104HalfEfEEv12SSMParamsBwd --------------------------
	.section	.nv.constant0._Z25selective_scan_bwd_kernelI32Selective_Scan_bwd_kernel_traitsILi128ELi16ELb0ELb1ELb1ELb0ELb1EN3c104HalfEfEEv12SSMParamsBwd,"a",@progbits
	.sectionflags	@""
	.align	4
.nv.constant0._Z25selective_scan_bwd_kernelI32Selective_Scan_bwd_kernel_traitsILi128ELi16ELb0ELb1ELb1ELb0ELb1EN3c104HalfEfEEv12SSMParamsBwd:
	.zero		1392


//--------------------- .nv.constant0._Z25selective_scan_bwd_kernelI32Selective_Scan_bwd_kernel_traitsILi128ELi16ELb0ELb1ELb1ELb1ELb0EN3c104HalfEfEEv12SSMParamsBwd --------------------------
	.section	.nv.constant0._Z25selective_scan_bwd_kernelI32Selective_Scan_bwd_kernel_traitsILi128ELi16ELb0ELb1ELb1ELb1ELb0EN3c104HalfEfEEv12SSMParamsBwd,"a",@progbits
	.sectionflags	@""
	.align	4
.nv.constant0._Z25selective_scan_bwd_kernelI32Selective_Scan_bwd_kernel_traitsILi128ELi16ELb0ELb1ELb1ELb1ELb0EN3c104HalfEfEEv12SSMParamsBwd:
	.zero		1392


//--------------------- .nv.constant0._Z25selective_scan_bwd_kernelI32Selective_Scan_bwd_kernel_traitsILi128ELi16ELb0ELb1ELb1ELb1ELb1EN3c104HalfEfEEv12SSMParamsBwd --------------------------
	.section	.nv.constant0._Z25selective_scan_bwd_kernelI32Selective_Scan_bwd_kernel_traitsILi128ELi16ELb0ELb1ELb1ELb1ELb1EN3c104HalfEfEEv12SSMParamsBwd,"a",@progbits
	.sectionflags	@""
	.align	4
.nv.constant0._Z25selective_scan_bwd_kernelI32Selective_Scan_bwd_kernel_traitsILi128ELi16ELb0ELb1ELb1ELb1ELb1EN3c104HalfEfEEv12SSMParamsBwd:
	.zero		1392


//--------------------- .nv.constant0._Z25selective_scan_bwd_kernelI32Selective_Scan_bwd_kernel_traitsILi128ELi16ELb1ELb0ELb0ELb0ELb0EN3c104HalfEfEEv12SSMParamsBwd --------------------------
	.section	.nv.constant0._Z25selective_scan_bwd_kernelI32Selective_Scan_bwd_kernel_traitsILi128ELi16ELb1ELb0ELb0ELb0ELb0EN3c104HalfEfEEv12SSMParamsBwd,"a",@progbits
	.sectionflags	@""
	.align	4
.nv.constant0._Z25selective_scan_bwd_kernelI32Selective_Scan_bwd_kernel_traitsILi128ELi16ELb1ELb0ELb0ELb0ELb0EN3c104HalfEfEEv12SSMParamsBwd:
	.zero		1392


//--------------------- .nv.constant0._Z25selective_scan_bwd_kernelI32Selective_Scan_bwd_kernel_traitsILi128ELi16ELb1ELb0ELb0ELb0ELb1EN3c104HalfEfEEv12SSMParamsBwd --------------------------
	.section	.nv.constant0._Z25selective_scan_bwd_kernelI32Selective_Scan_bwd_kernel_traitsILi128ELi16ELb1ELb0ELb0ELb0ELb1EN3c104HalfEfEEv12SSMParamsBwd,"a",@progbits
	.sectionflags	@""
	.align	4
.nv.constant0._Z25selective_scan_bwd_kernelI32Selective_Scan_bwd_kernel_traitsILi128ELi16ELb1ELb0ELb0ELb0ELb1EN3c104HalfEfEEv12SSMParamsBwd:
	.zero		1392


//--------------------- .nv.constant0._Z25selective_scan_bwd_kernelI32Selective_Scan_bwd_kernel_traitsILi128ELi16ELb1ELb0ELb0ELb1ELb0EN3c104HalfEfEEv12SSMParamsBwd --------------------------
	.section	.nv.constant0._Z25selective_scan_bwd_kernelI32Selective_Scan_bwd_kernel_traitsILi128ELi16ELb1ELb0ELb0ELb1ELb0EN3c104HalfEfEEv12SSMParamsBwd,"a",@progbits
	.sectionflags	@""
	.align	4
.nv.constant0._Z25selective_scan_bwd_kernelI32Selective_Scan_bwd_kernel_traitsILi128ELi16ELb1ELb0ELb0ELb1ELb0EN3c104HalfEfEEv12SSMParamsBwd:
	.zero		1392


//--------------------- .nv.constant0._Z25selective_scan_bwd_kernelI32Selective_Scan_bwd_kernel_traitsILi128ELi16ELb1ELb0ELb0ELb1ELb1EN3c104HalfEfEEv12SSMParamsBwd --------------------------
	.section	.nv.constant0._Z25selective_scan_bwd_kernelI32Selective_Scan_bwd_kernel_traitsILi128ELi16ELb1ELb0ELb0ELb1ELb1EN3c104HalfEfEEv12SSMParamsBwd,"a",@progbits
	.sectionflags	@""
	.align	4
.nv.constant0._Z25selective_scan_bwd_kernelI32Selective_Scan_bwd_kernel_traitsILi128ELi16ELb1ELb0ELb0ELb1ELb1EN3c104HalfEfEEv12SSMParamsBwd:
	.zero		1392


//--------------------- .nv.constant0._Z25selective_scan_bwd_kernelI32Selective_Scan_bwd_kernel_traitsILi128ELi16ELb1ELb0ELb1ELb0ELb0EN3c104HalfEfEEv12SSMParamsBwd --------------------------
	.section	.nv.constant0._Z25selective_scan_bwd_kernelI32Selective_Scan_bwd_kernel_traitsILi128ELi16ELb1ELb0ELb1ELb0ELb0EN3c104HalfEfEEv12SSMParamsBwd,"a",@progbits
	.sectionflags	@""
	.align	4
.nv.constant0._Z25selective_scan_bwd_kernelI32Selective_Scan_bwd_kernel_traitsILi128ELi16ELb1ELb0ELb1ELb0ELb0EN3c104HalfEfEEv12SSMParamsBwd:
	.zero		1392


//--------------------- .nv.constant0._Z25selective_scan_bwd_kernelI32Selective_Scan_bwd_kernel_traitsILi128ELi16ELb1ELb0ELb1ELb0ELb1EN3c104HalfEfEEv12SSMParamsBwd --------------------------
	.section	.nv.constant0._Z25selective_scan_bwd_kernelI32Selective_Scan_bwd_kernel_traitsILi128ELi16ELb1ELb0ELb1ELb0ELb1EN3c104HalfEfEEv12SSMParamsBwd,"a",@progbits
	.sectionflags	@""
	.align	4
.nv.constant0._Z25selective_scan_bwd_kernelI32Selective_Scan_bwd_kernel_traitsILi128ELi16ELb1ELb0ELb1ELb0ELb1EN3c104HalfEfEEv12SSMParamsBwd:
	.zero		1392


//--------------------- .nv.constant0._Z25selective_scan_bwd_kernelI32Selective_Scan_bwd_kernel_traitsILi128ELi16ELb1ELb0ELb1ELb1ELb0EN3c104HalfEfEEv12SSMParamsBwd --------------------------
	.section	.nv.constant0._Z25selective_scan_bwd_kernelI32Selective_Scan_bwd_kernel_traitsILi128ELi16ELb1ELb0ELb1ELb1ELb0EN3c104HalfEfEEv12SSMParamsBwd,"a",@progbits
	.sectionflags	@""
	.align	4
.nv.constant0._Z25selective_scan_bwd_kernelI32Selective_Scan_bwd_kernel_traitsILi128ELi16ELb1ELb0ELb1ELb1ELb0EN3c104HalfEfEEv12SSMParamsBwd:
	.zero		1392


//--------------------- .nv.constant0._Z25selective_scan_bwd_kernelI32Selective_Scan_bwd_kernel_traitsILi128ELi16ELb1ELb0ELb1ELb1ELb1EN3c104HalfEfEEv12SSMParamsBwd --------------------------
	.section	.nv.constant0._Z25selective_scan_bwd_kernelI32Selective_Scan_bwd_kernel_traitsILi128ELi16ELb1ELb0ELb1ELb1ELb1EN3c104HalfEfEEv12SSMParamsBwd,"a",@progbits
	.sectionflags	@""
	.align	4
.nv.constant0._Z25selective_scan_bwd_kernelI32Selective_Scan_bwd_kernel_traitsILi128ELi16ELb1ELb0ELb1ELb1ELb1EN3c104HalfEfEEv12SSMParamsBwd:
	.zero		1392


//--------------------- .nv.constant0._Z25selective_scan_bwd_kernelI32Selective_Scan_bwd_kernel_traitsILi128ELi16ELb1ELb1ELb0ELb0ELb0EN3c104HalfEfEEv12SSMParamsBwd --------------------------
	.section	.nv.constant0._Z25selective_scan_bwd_kernelI32Selective_Scan_bwd_kernel_traitsILi128ELi16ELb1ELb1ELb0ELb0ELb0EN3c104HalfEfEEv12SSMParamsBwd,"a",@progbits
	.sectionflags	@""
	.align	4
.nv.constant0._Z25selective_scan_bwd_kernelI32Selective_Scan_bwd_kernel_traitsILi128ELi16ELb1ELb1ELb0ELb0ELb0EN3c104HalfEfEEv12SSMParamsBwd:
	.zero		1392


//--------------------- .nv.constant0._Z25selective_scan_bwd_kernelI32Selective_Scan_bwd_kernel_traitsILi128ELi16ELb1ELb1ELb0ELb0ELb1EN3c104HalfEfEEv12SSMParamsBwd --------------------------
	.section	.nv.constant0._Z25selective_scan_bwd_kernelI32Selective_Scan_bwd_kernel_traitsILi128ELi16ELb1ELb1ELb0ELb0ELb1EN3c104HalfEfEEv12SSMParamsBwd,"a",@progbits
	.sectionflags	@""
	.align	4
.nv.constant0._Z25selective_scan_bwd_kernelI32Selective_Scan_bwd_kernel_traitsILi128ELi16ELb1ELb1ELb0ELb0ELb1EN3c104HalfEfEEv12SSMParamsBwd:
	.zero		1392


//--------------------- .nv.constant0._Z25selective_scan_bwd_kernelI32Selective_Scan_bwd_kernel_traitsILi128ELi16ELb1ELb1ELb0ELb1ELb0EN3c104HalfEfEEv12SSMParamsBwd --------------------------
	.section	.nv.constant0._Z25selective_scan_bwd_kernelI32Selective_Scan_bwd_kernel_traitsILi128ELi16ELb1ELb1ELb0ELb1ELb0EN3c104HalfEfEEv12SSMParamsBwd,"a",@progbits
	.sectionflags	@""
	.align	4
.nv.constant0._Z25selective_scan_bwd_kernelI32Selective_Scan_bwd_kernel_traitsILi128ELi16ELb1ELb1ELb0ELb1ELb0EN3c104HalfEfEEv12SSMParamsBwd:
	.zero		1392


//--------------------- .nv.constant0._Z25selective_scan_bwd_kernelI32Selective_Scan_bwd_kernel_traitsILi128ELi16ELb1ELb1ELb0ELb1ELb1EN3c104HalfEfEEv12SSMParamsBwd --------------------------
	.section	.nv.constant0._Z25selective_scan_bwd_kernelI32Selective_Scan_bwd_kernel_traitsILi128ELi16ELb1ELb1ELb0ELb1ELb1EN3c104HalfEfEEv12SSMParamsBwd,"a",@progbits
	.sectionflags	@""
	.align	4
.nv.constant0._Z25selective_scan_bwd_kernelI32Selective_Scan_bwd_kernel_traitsILi128ELi16ELb1ELb1ELb0ELb1ELb1EN3c104HalfEfEEv12SSMParamsBwd:
	.zero		1392


//--------------------- .nv.constant0._Z25selective_scan_bwd_kernelI32Selective_Scan_bwd_kernel_traitsILi128ELi16ELb1ELb1ELb1ELb0ELb0EN3c104HalfEfEEv12SSMParamsBwd --------------------------
	.section	.nv.constant0._Z25selective_scan_bwd_kernelI32Selective_Scan_bwd_kernel_traitsILi128ELi16ELb1ELb1ELb1ELb0ELb0EN3c104HalfEfEEv12SSMParamsBwd,"a",@progbits
	.sectionflags	@""
	.align	4
.nv.constant0._Z25selective_scan_bwd_kernelI32Selective_Scan_bwd_kernel_traitsILi128ELi16ELb1ELb1ELb1ELb0ELb0EN3c104HalfEfEEv12SSMParamsBwd:
	.zero		1392


//--------------------- .nv.constant0._Z25selective_scan_bwd_kernelI32Selective_Scan_bwd_kernel_traitsILi128ELi16ELb1ELb1ELb1ELb0ELb1EN3c104HalfEfEEv12SSMParamsBwd --------------------------
	.section	.nv.constant0._Z25selective_scan_bwd_kernelI32Selective_Scan_bwd_kernel_traitsILi128ELi16ELb1ELb1ELb1ELb0ELb1EN3c104HalfEfEEv12SSMParamsBwd,"a",@progbits
	.sectionflags	@""
	.align	4
.nv.constant0._Z25selective_scan_bwd_kernelI32Selective_Scan_bwd_kernel_traitsILi128ELi16ELb1ELb1ELb1ELb0ELb1EN3c104HalfEfEEv12SSMParamsBwd:
	.zero		1392


//--------------------- .nv.constant0._Z25selective_scan_bwd_kernelI32Selective_Scan_bwd_kernel_traitsILi128ELi16ELb1ELb1ELb1ELb1ELb0EN3c104HalfEfEEv12SSMParamsBwd --------------------------
	.section	.nv.constant0._Z25selective_scan_bwd_kernelI32Selective_Scan_bwd_kernel_traitsILi128ELi16ELb1ELb1ELb1ELb1ELb0EN3c104HalfEfEEv12SSMParamsBwd,"a",@progbits
	.sectionflags	@""
	.align	4
.nv.constant0._Z25selective_scan_bwd_kernelI32Selective_Scan_bwd_kernel_traitsILi128ELi16ELb1ELb1ELb1ELb1ELb0EN3c104HalfEfEEv12SSMParamsBwd:
	.zero		1392


//--------------------- .nv.constant0._Z25selective_scan_bwd_kernelI32Selective_Scan_bwd_kernel_traitsILi128ELi16ELb1ELb1ELb1ELb1ELb1EN3c104HalfEfEEv12SSMParamsBwd --------------------------
	.section	.nv.constant0._Z25selective_scan_bwd_kernelI32Selective_Scan_bwd_kernel_traitsILi128ELi16ELb1ELb1ELb1ELb1ELb1EN3c104HalfEfEEv12SSMParamsBwd,"a",@progbits
	.sectionflags	@""
	.align	4
.nv.constant0._Z25selective_scan_bwd_kernelI32Selective_Scan_bwd_kernel_traitsILi128ELi16ELb1ELb1ELb1ELb1ELb1EN3c104HalfEfEEv12SSMParamsBwd:
	.zero		1392


//--------------------- .nv.constant0._Z25selective_scan_bwd_kernelI32Selective_Scan_bwd_kernel_traitsILi64ELi16ELb0ELb0ELb0ELb0ELb0EN3c104HalfEfEEv12SSMParamsBwd --------------------------
	.section	.nv.constant0._Z25selective_scan_bwd_kernelI32Selective_Scan_bwd_kernel_traitsILi64ELi16ELb0ELb0ELb0ELb0ELb0EN3c104HalfEfEEv12SSMParamsBwd,"a",@progbits
	.sectionflags	@""
	.align	4
.nv.constant0._Z25selective_scan_bwd_kernelI32Selective_Scan_bwd_kernel_traitsILi64ELi16ELb0ELb0ELb0ELb0ELb0EN3c104HalfEfEEv12SSMParamsBwd:
	.zero		1392


//--------------------- .nv.constant0._Z25selective_scan_bwd_kernelI32Selective_Scan_bwd_kernel_traitsILi64ELi16ELb0ELb0ELb0ELb0ELb1EN3c104HalfEfEEv12SSMParamsBwd --------------------------
	.section	.nv.constant0._Z25selective_scan_bwd_kernelI32Selective_Scan_bwd_kernel_traitsILi64ELi16ELb0ELb0ELb0ELb0ELb1EN3c104HalfEfEEv12SSMParamsBwd,"a",@progbits
	.sectionflags	@""
	.align	4
.nv.constant0._Z25selective_scan_bwd_kernelI32Selective_Scan_bwd_kernel_traitsILi64ELi16ELb0ELb0ELb0ELb0ELb1EN3c104HalfEfEEv12SSMParamsBwd:
	.zero		1392


//--------------------- .nv.constant0._Z25selective_scan_bwd_kernelI32Selective_Scan_bwd_kernel_traitsILi64ELi16ELb0ELb0ELb0ELb1ELb0EN3c104HalfEfEEv12SSMParamsBwd --------------------------
	.section	.nv.constant0._Z25selective_scan_bwd_kernelI32Selective_Scan_bwd_kernel_traitsILi64ELi16ELb0ELb0ELb0ELb1ELb0EN3c104HalfEfEEv12SSMParamsBwd,"a",@progbits
	.sectionflags	@""
	.align	4
.nv.constant0._Z25selective_scan_bwd_kernelI32Selective_Scan_bwd_kernel_traitsILi64ELi16ELb0ELb0ELb0ELb1ELb0EN3c104HalfEfEEv12SSMParamsBwd:
	.zero		1392


//--------------------- .nv.constant0._Z25selective_scan_bwd_kernelI32Selective_Scan_bwd_kernel_traitsILi64ELi16ELb0ELb0ELb0ELb1ELb1EN3c104HalfEfEEv12SSMParamsBwd --------------------------
	.section	.nv.constant0._Z25selective_scan_bwd_kernelI32Selective_Scan_bwd_kernel_traitsILi64ELi16ELb0ELb0ELb0ELb1ELb1EN3c104HalfEfEEv12SSMParamsBwd,"a",@progbits
	.sectionflags	@""
	.align	4
.nv.constant0._Z25selective_scan_bwd_kernelI32Selective_Scan_bwd_kernel_traitsILi64ELi16ELb0ELb0ELb0ELb1ELb1EN3c104HalfEfEEv12SSMParamsBwd:
	.zero		1392


//--------------------- .nv.constant0._Z25selective_scan_bwd_kernelI32Selective_Scan_bwd_kernel_traitsILi64ELi16ELb0ELb0ELb1ELb0ELb0EN3c104HalfEfEEv12SSMParamsBwd --------------------------
	.section	.nv.constant0._Z25selective_scan_bwd_kernelI32Selective_Scan_bwd_kernel_traitsILi64ELi16ELb0ELb0ELb1ELb0ELb0EN3c104HalfEfEEv12SSMParamsBwd,"a",@progbits
	.sectionflags	@""
	.align	4
.nv.constant0._Z25selective_scan_bwd_kernelI32Selective_Scan_bwd_kernel_traitsILi64ELi16ELb0ELb0ELb1ELb0ELb0EN3c104HalfEfEEv12SSMParamsBwd:
	.zero		1392


//--------------------- .nv.constant0._Z25selective_scan_bwd_kernelI32Selective_Scan_bwd_kernel_traitsILi64ELi16ELb0ELb0ELb1ELb0ELb1EN3c104HalfEfEEv12SSMParamsBwd --------------------------
	.section	.nv.constant0._Z25selective_scan_bwd_kernelI32Selective_Scan_bwd_kernel_traitsILi64ELi16ELb0ELb0ELb1ELb0ELb1EN3c104HalfEfEEv12SSMParamsBwd,"a",@progbits
	.sectionflags	@""
	.align	4
.nv.constant0._Z25selective_scan_bwd_kernelI32Selective_Scan_bwd_kernel_traitsILi64ELi16ELb0ELb0ELb1ELb0ELb1EN3c104HalfEfEEv12SSMParamsBwd:
	.zero		1392


//--------------------- .nv.constant0._Z25selective_scan_bwd_kernelI32Selective_Scan_bwd_kernel_traitsILi64ELi16ELb0ELb0ELb1ELb1ELb0EN3c104HalfEfEEv12SSMParamsBwd --------------------------
	.section	.nv.constant0._Z25selective_scan_bwd_kernelI32Selective_Scan_bwd_kernel_traitsILi64ELi16ELb0ELb0ELb1ELb1ELb0EN3c104HalfEfEEv12SSMParamsBwd,"a",@progbits
	.sectionflags	@""
	.align	4
.nv.constant0._Z25selective_scan_bwd_kernelI32Selective_Scan_bwd_kernel_traitsILi64ELi16ELb0ELb0ELb1ELb1ELb0EN3c104HalfEfEEv12SSMParamsBwd:
	.zero		1392


//--------------------- .nv.constant0._Z25selective_scan_bwd_kernelI32Selective_Scan_bwd_kernel_traitsILi64ELi16ELb0ELb0ELb1ELb1ELb1EN3c104HalfEfEEv12SSMParamsBwd --------------------------
	.section	.nv.constant0._Z25selective_scan_bwd_kernelI32Selective_Scan_bwd_kernel_traitsILi64ELi16ELb0ELb0ELb1ELb1ELb1EN3c104HalfEfEEv12SSMParamsBwd,"a",@progbits
	.sectionflags	@""
	.align	4
.nv.constant0._Z25selective_scan_bwd_kernelI32Selective_Scan_bwd_kernel_traitsILi64ELi16ELb0ELb0ELb1ELb1ELb1EN3c104HalfEfEEv12SSMParamsBwd:
	.zero		1392


//--------------------- .nv.constant0._Z25selective_scan_bwd_kernelI32Selective_Scan_bwd_kernel_traitsILi64ELi16ELb0ELb1ELb0ELb0ELb0EN3c104HalfEfEEv12SSMParamsBwd --------------------------
	.section	.nv.constant0._Z25selective_scan_bwd_kernelI32Selective_Scan_bwd_kernel_traitsILi64ELi16ELb0ELb1ELb0ELb0ELb0EN3c104HalfEfEEv12SSMParamsBwd,"a",@progbits
	.sectionflags	@""
	.align	4
.nv.constant0._Z25selective_scan_bwd_kernelI32Selective_Scan_bwd_kernel_traitsILi64ELi16ELb0ELb1ELb0ELb0ELb0EN3c104HalfEfEEv12SSMParamsBwd:
	.zero		1392


//--------------------- .nv.constant0._Z25selective_scan_bwd_kernelI32Selective_Scan_bwd_kernel_traitsILi64ELi16ELb0ELb1ELb0ELb0ELb1EN3c104HalfEfEEv12SSMParamsBwd --------------------------
	.section	.nv.constant0._Z25selective_scan_bwd_kernelI32Selective_Scan_bwd_kernel_traitsILi64ELi16ELb0ELb1ELb0ELb0ELb1EN3c104HalfEfEEv12SSMParamsBwd,"a",@progbits
	.sectionflags	@""
	.align	4
.nv.constant0._Z25selective_scan_bwd_kernelI32Selective_Scan_bwd_kernel_traitsILi64ELi16ELb0ELb1ELb0ELb0ELb1EN3c104HalfEfEEv12SSMParamsBwd:
	.zero		1392


//--------------------- .nv.constant0._Z25selective_scan_bwd_kernelI32Selective_Scan_bwd_kernel_traitsILi64ELi16ELb0ELb1ELb0ELb1ELb0EN3c104HalfEfEEv12SSMParamsBwd --------------------------
	.section	.nv.constant0._Z25selective_scan_bwd_kernelI32Selective_Scan_bwd_kernel_traitsILi64ELi16ELb0ELb1ELb0ELb1ELb0EN3c104HalfEfEEv12SSMParamsBwd,"a",@progbits
	.sectionflags	@""
	.align	4
.nv.constant0._Z25selective_scan_bwd_kernelI32Selective_Scan_bwd_kernel_traitsILi64ELi16ELb0ELb1ELb0ELb1ELb0EN3c104HalfEfEEv12SSMParamsBwd:
	.zero		1392


//--------------------- .nv.constant0._Z25selective_scan_bwd_kernelI32Selective_Scan_bwd_kernel_traitsILi64ELi16ELb0ELb1ELb0ELb1ELb1EN3c104HalfEfEEv12SSMParamsBwd --------------------------
	.section	.nv.constant0._Z25selective_scan_bwd_kernelI32Selective_Scan_bwd_kernel_traitsILi64ELi16ELb0ELb1ELb0ELb1ELb1EN3c104HalfEfEEv12SSMParamsBwd,"a",@progbits
	.sectionflags	@""
	.align	4
.nv.constant0._Z25selective_scan_bwd_kernelI32Selective_Scan_bwd_kernel_traitsILi64ELi16ELb0ELb1ELb0ELb1ELb1EN3c104HalfEfEEv12SSMParamsBwd:
	.zero		1392


//--------------------- .nv.constant0._Z25selective_scan_bwd_kernelI32Selective_Scan_bwd_kernel_traitsILi64ELi16ELb0ELb1ELb1ELb0ELb0EN3c104HalfEfEEv12SSMParamsBwd --------------------------
	.section	.nv.constant0._Z25selective_scan_bwd_kernelI32Selective_Scan_bwd_kernel_traitsILi64ELi16ELb0ELb1ELb1ELb0ELb0EN3c104HalfEfEEv12SSMParamsBwd,"a",@progbits
	.sectionflags	@""
	.align	4
.nv.constant0._Z25selective_scan_bwd_kernelI32Selective_Scan_bwd_kernel_traitsILi64ELi16ELb0ELb1ELb1ELb0ELb0EN3c104HalfEfEEv12SSMParamsBwd:
	.zero		1392


//--------------------- .nv.constant0._Z25selective_scan_bwd_kernelI32Selective_Scan_bwd_kernel_traitsILi64ELi16ELb0ELb1ELb1ELb0ELb1EN3c104HalfEfEEv12SSMParamsBwd --------------------------
	.section	.nv.constant0._Z25selective_scan_bwd_kernelI32Selective_Scan_bwd_kernel_traitsILi64ELi16ELb0ELb1ELb1ELb0ELb1EN3c104HalfEfEEv12SSMParamsBwd,"a",@progbits
	.sectionflags	@""
	.align	4
.nv.constant0._Z25selective_scan_bwd_kernelI32Selective_Scan_bwd_kernel_traitsILi64ELi16ELb0ELb1ELb1ELb0ELb1EN3c104HalfEfEEv12SSMParamsBwd:
	.zero		1392


//--------------------- .nv.constant0._Z25selective_scan_bwd_kernelI32Selective_Scan_bwd_kernel_traitsILi64ELi16ELb0ELb1ELb1ELb1ELb0EN3c104HalfEfEEv12SSMParamsBwd --------------------------
	.section	.nv.constant0._Z25selective_scan_bwd_kernelI32Selective_Scan_bwd_kernel_traitsILi64ELi16ELb0ELb1ELb1ELb1ELb0EN3c104HalfEfEEv12SSMParamsBwd,"a",@progbits
	.sectionflags	@""
	.align	4
.nv.constant0._Z25selective_scan_bwd_kernelI32Selective_Scan_bwd_kernel_traitsILi64ELi16ELb0ELb1ELb1ELb1ELb0EN3c104HalfEfEEv12SSMParamsBwd:
	.zero		1392


//--------------------- .nv.constant0._Z25selective_scan_bwd_kernelI32Selective_Scan_bwd_kernel_traitsILi64ELi16ELb0ELb1ELb1ELb1ELb1EN3c104HalfEfEEv12SSMParamsBwd --------------------------
	.section	.nv.constant0._Z25selective_scan_bwd_kernelI32Selective_Scan_bwd_kernel_traitsILi64ELi16ELb0ELb1ELb1ELb1ELb1EN3c104HalfEfEEv12SSMParamsBwd,"a",@progbits
	.sectionflags	@""
	.align	4
.nv.constant0._Z25selective_scan_bwd_kernelI32Selective_Scan_bwd_kernel_traitsILi64ELi16ELb0ELb1ELb1ELb1ELb1EN3c104HalfEfEEv12SSMParamsBwd:
	.zero		1392


//--------------------- .nv.constant0._Z25selective_scan_bwd_kernelI32Selective_Scan_bwd_kernel_traitsILi64ELi16ELb1ELb0ELb0ELb0ELb0EN3c104HalfEfEEv12SSMParamsBwd --------------------------
	.section	.nv.constant0._Z25selective_scan_bwd_kernelI32Selective_Scan_bwd_kernel_traitsILi64ELi16ELb1ELb0ELb0ELb0ELb0EN3c104HalfEfEEv12SSMParamsBwd,"a",@progbits
	.sectionflags	@""
	.align	4
.nv.constant0._Z25selective_scan_bwd_kernelI32Selective_Scan_bwd_kernel_traitsILi64ELi16ELb1ELb0ELb0ELb0ELb0EN3c104HalfEfEEv12SSMParamsBwd:
	.zero		1392


//--------------------- .nv.constant0._Z25selective_scan_bwd_kernelI32Selective_Scan_bwd_kernel_traitsILi64ELi16ELb1ELb0ELb0ELb0ELb1EN3c104HalfEfEEv12SSMParamsBwd --------------------------
	.section	.nv.constant0._Z25selective_scan_bwd_kernelI32Selective_Scan_bwd_kernel_traitsILi64ELi16ELb1ELb0ELb0ELb0ELb1EN3c104HalfEfEEv12SSMParamsBwd,"a",@progbits
	.sectionflags	@""
	.align	4
.nv.constant0._Z25selective_scan_bwd_kernelI32Selective_Scan_bwd_kernel_traitsILi64ELi16ELb1ELb0ELb0ELb0ELb1EN3c104HalfEfEEv12SSMParamsBwd:
	.zero		1392


//--------------------- .nv.constant0._Z25selective_scan_bwd_kernelI32Selective_Scan_bwd_kernel_traitsILi64ELi16ELb1ELb0ELb0ELb1ELb0EN3c104HalfEfEEv12SSMParamsBwd --------------------------
	.section	.nv.constant0._Z25selective_scan_bwd_kernelI32Selective_Scan_bwd_kernel_traitsILi64ELi16ELb1ELb0ELb0ELb1ELb0EN3c104HalfEfEEv12SSMParamsBwd,"a",@progbits
	.sectionflags	@""
	.align	4
.nv.constant0._Z25selective_scan_bwd_kernelI32Selective_Scan_bwd_kernel_traitsILi64ELi16ELb1ELb0ELb0ELb1ELb0EN3c104HalfEfEEv12SSMParamsBwd:
	.zero		1392


//--------------------- .nv.constant0._Z25selective_scan_bwd_kernelI32Selective_Scan_bwd_kernel_traitsILi64ELi16ELb1ELb0ELb0ELb1ELb1EN3c104HalfEfEEv12SSMParamsBwd --------------------------
	.section	.nv.constant0._Z25selective_scan_bwd_kernelI32Selective_Scan_bwd_kernel_traitsILi64ELi16ELb1ELb0ELb0ELb1ELb1EN3c104HalfEfEEv12SSMParamsBwd,"a",@progbits
	.sectionflags	@""
	.align	4
.nv.constant0._Z25selective_scan_bwd_kernelI32Selective_Scan_bwd_kernel_traitsILi64ELi16ELb1ELb0ELb0ELb1ELb1EN3c104HalfEfEEv12SSMParamsBwd:
	.zero		1392


//--------------------- .nv.constant0._Z25selective_scan_bwd_kernelI32Selective_Scan_bwd_kernel_traitsILi64ELi16ELb1ELb0ELb1ELb0ELb0EN3c104HalfEfEEv12SSMParamsBwd --------------------------
	.section	.nv.constant0._Z25selective_scan_bwd_kernelI32Selective_Scan_bwd_kernel_traitsILi64ELi16ELb1ELb0ELb1ELb0ELb0EN3c104HalfEfEEv12SSMParamsBwd,"a",@progbits
	.sectionflags	@""
	.align	4
.nv.constant0._Z25selective_scan_bwd_kernelI32Selective_Scan_bwd_kernel_traitsILi64ELi16ELb1ELb0ELb1ELb0ELb0EN3c104HalfEfEEv12SSMParamsBwd:
	.zero		1392


//--------------------- .nv.constant0._Z25selective_scan_bwd_kernelI32Selective_Scan_bwd_kernel_traitsILi64ELi16ELb1ELb0ELb1ELb0ELb1EN3c104HalfEfEEv12SSMParamsBwd --------------------------
	.section	.nv.constant0._Z25selective_scan_bwd_kernelI32Selective_Scan_bwd_kernel_traitsILi64ELi16ELb1ELb0ELb1ELb0ELb1EN3c104HalfEfEEv12SSMParamsBwd,"a",@progbits
	.sectionflags	@""
	.align	4
.nv.constant0._Z25selective_scan_bwd_kernelI32Selective_Scan_bwd_kernel_traitsILi64ELi16ELb1ELb0ELb1ELb0ELb1EN3c104HalfEfEEv12SSMParamsBwd:
	.zero		1392


//--------------------- .nv.constant0._Z25selective_scan_bwd_kernelI32Selective_Scan_bwd_kernel_traitsILi64ELi16ELb1ELb0ELb1ELb1ELb0EN3c104HalfEfEEv12SSMParamsBwd --------------------------
	.section	.nv.constant0._Z25selective_scan_bwd_kernelI32Selective_Scan_bwd_kernel_traitsILi64ELi16ELb1ELb0ELb1ELb1ELb0EN3c104HalfEfEEv12SSMParamsBwd,"a",@progbits
	.sectionflags	@""
	.align	4
.nv.constant0._Z25selective_scan_bwd_kernelI32Selective_Scan_bwd_kernel_traitsILi64ELi16ELb1ELb0ELb1ELb1ELb0EN3c104HalfEfEEv12SSMParamsBwd:
	.zero		1392


//--------------------- .nv.constant0._Z25selective_scan_bwd_kernelI32Selective_Scan_bwd_kernel_traitsILi64ELi16ELb1ELb0ELb1ELb1ELb1EN3c104HalfEfEEv12SSMParamsBwd --------------------------
	.section	.nv.constant0._Z25selective_scan_bwd_kernelI32Selective_Scan_bwd_kernel_traitsILi64ELi16ELb1ELb0ELb1ELb1ELb1EN3c104HalfEfEEv12SSMParamsBwd,"a",@progbits
	.sectionflags	@""
	.align	4
.nv.constant0._Z25selective_scan_bwd_kernelI32Selective_Scan_bwd_kernel_traitsILi64ELi16ELb1ELb0ELb1ELb1ELb1EN3c104HalfEfEEv12SSMParamsBwd:
	.zero		1392


//--------------------- .nv.constant0._Z25selective_scan_bwd_kernelI32Selective_Scan_bwd_kernel_traitsILi64ELi16ELb1ELb1ELb0ELb0ELb0EN3c104HalfEfEEv12SSMParamsBwd --------------------------
	.section	.nv.constant0._Z25selective_scan_bwd_kernelI32Selective_Scan_bwd_kernel_traitsILi64ELi16ELb1ELb1ELb0ELb0ELb0EN3c104HalfEfEEv12SSMParamsBwd,"a",@progbits
	.sectionflags	@""
	.align	4
.nv.constant0._Z25selective_scan_bwd_kernelI32Selective_Scan_bwd_kernel_traitsILi64ELi16ELb1ELb1ELb0ELb0ELb0EN3c104HalfEfEEv12SSMParamsBwd:
	.zero		1392


//--------------------- .nv.constant0._Z25selective_scan_bwd_kernelI32Selective_Scan_bwd_kernel_traitsILi64ELi16ELb1ELb1ELb0ELb0ELb1EN3c104HalfEfEEv12SSMParamsBwd --------------------------
	.section	.nv.constant0._Z25selective_scan_bwd_kernelI32Selective_Scan_bwd_kernel_traitsILi64ELi16ELb1ELb1ELb0ELb0ELb1EN3c104HalfEfEEv12SSMParamsBwd,"a",@progbits
	.sectionflags	@""
	.align	4
.nv.constant0._Z25selective_scan_bwd_kernelI32Selective_Scan_bwd_kernel_traitsILi64ELi16ELb1ELb1ELb0ELb0ELb1EN3c104HalfEfEEv12SSMParamsBwd:
	.zero		1392


//--------------------- .nv.constant0._Z25selective_scan_bwd_kernelI32Selective_Scan_bwd_kernel_traitsILi64ELi16ELb1ELb1ELb0ELb1ELb0EN3c104HalfEfEEv12SSMParamsBwd --------------------------
	.section	.nv.constant0._Z25selective_scan_bwd_kernelI32Selective_Scan_bwd_kernel_traitsILi64ELi16ELb1ELb1ELb0ELb1ELb0EN3c104HalfEfEEv12SSMParamsBwd,"a",@progbits
	.sectionflags	@""
	.align	4
.nv.constant0._Z25selective_scan_bwd_kernelI32Selective_Scan_bwd_kernel_traitsILi64ELi16ELb1ELb1ELb0ELb1ELb0EN3c104HalfEfEEv12SSMParamsBwd:
	.zero		1392


//--------------------- .nv.constant0._Z25selective_scan_bwd_kernelI32Selective_Scan_bwd_kernel_traitsILi64ELi16ELb1ELb1ELb0ELb1ELb1EN3c104HalfEfEEv12SSMParamsBwd --------------------------
	.section	.nv.constant0._Z25selective_scan_bwd_kernelI32Selective_Scan_bwd_kernel_traitsILi64ELi16ELb1ELb1ELb0ELb1ELb1EN3c104HalfEfEEv12SSMParamsBwd,"a",@progbits
	.sectionflags	@""
	.align	4
.nv.constant0._Z25selective_scan_bwd_kernelI32Selective_Scan_bwd_kernel_traitsILi64ELi16ELb1ELb1ELb0ELb1ELb1EN3c104HalfEfEEv12SSMParamsBwd:
	.zero		1392


//--------------------- .nv.constant0._Z25selective_scan_bwd_kernelI32Selective_Scan_bwd_kernel_traitsILi64ELi16ELb1ELb1ELb1ELb0ELb0EN3c104HalfEfEEv12SSMParamsBwd --------------------------
	.section	.nv.constant0._Z25selective_scan_bwd_kernelI32Selective_Scan_bwd_kernel_traitsILi64ELi16ELb1ELb1ELb1ELb0ELb0EN3c104HalfEfEEv12SSMParamsBwd,"a",@progbits
	.sectionflags	@""
	.align	4
.nv.constant0._Z25selective_scan_bwd_kernelI32Selective_Scan_bwd_kernel_traitsILi64ELi16ELb1ELb1ELb1ELb0ELb0EN3c104HalfEfEEv12SSMParamsBwd:
	.zero		1392


//--------------------- .nv.constant0._Z25selective_scan_bwd_kernelI32Selective_Scan_bwd_kernel_traitsILi64ELi16ELb1ELb1ELb1ELb0ELb1EN3c104HalfEfEEv12SSMParamsBwd --------------------------
	.section	.nv.constant0._Z25selective_scan_bwd_kernelI32Selective_Scan_bwd_kernel_traitsILi64ELi16ELb1ELb1ELb1ELb0ELb1EN3c104HalfEfEEv12SSMParamsBwd,"a",@progbits
	.sectionflags	@""
	.align	4
.nv.constant0._Z25selective_scan_bwd_kernelI32Selective_Scan_bwd_kernel_traitsILi64ELi16ELb1ELb1ELb1ELb0ELb1EN3c104HalfEfEEv12SSMParamsBwd:
	.zero		1392


//--------------------- .nv.constant0._Z25selective_scan_bwd_kernelI32Selective_Scan_bwd_kernel_traitsILi64ELi16ELb1ELb1ELb1ELb1ELb0EN3c104HalfEfEEv12SSMParamsBwd --------------------------
	.section	.nv.constant0._Z25selective_scan_bwd_kernelI32Selective_Scan_bwd_kernel_traitsILi64ELi16ELb1ELb1ELb1ELb1ELb0EN3c104HalfEfEEv12SSMParamsBwd,"a",@progbits
	.sectionflags	@""
	.align	4
.nv.constant0._Z25selective_scan_bwd_kernelI32Selective_Scan_bwd_kernel_traitsILi64ELi16ELb1ELb1ELb1ELb1ELb0EN3c104HalfEfEEv12SSMParamsBwd:
	.zero		1392


//--------------------- .nv.constant0._Z25selective_scan_bwd_kernelI32Selective_Scan_bwd_kernel_traitsILi64ELi16ELb1ELb1ELb1ELb1ELb1EN3c104HalfEfEEv12SSMParamsBwd --------------------------
	.section	.nv.constant0._Z25selective_scan_bwd_kernelI32Selective_Scan_bwd_kernel_traitsILi64ELi16ELb1ELb1ELb1ELb1ELb1EN3c104HalfEfEEv12SSMParamsBwd,"a",@progbits
	.sectionflags	@""
	.align	4
.nv.constant0._Z25selective_scan_bwd_kernelI32Selective_Scan_bwd_kernel_traitsILi64ELi16ELb1ELb1ELb1ELb1ELb1EN3c104HalfEfEEv12SSMParamsBwd:
	.zero		1392


//--------------------- .nv.constant0._Z25selective_scan_bwd_kernelI32Selective_Scan_bwd_kernel_traitsILi32ELi16ELb0ELb0ELb0ELb0ELb0EN3c104HalfEfEEv12SSMParamsBwd --------------------------
	.section	.nv.constant0._Z25selective_scan_bwd_kernelI32Selective_Scan_bwd_kernel_traitsILi32ELi16ELb0ELb0ELb0ELb0ELb0EN3c104HalfEfEEv12SSMParamsBwd,"a",@progbits
	.sectionflags	@""
	.align	4
.nv.constant0._Z25selective_scan_bwd_kernelI32Selective_Scan_bwd_kernel_traitsILi32ELi16ELb0ELb0ELb0ELb0ELb0EN3c104HalfEfEEv12SSMParamsBwd:
	.zero		1392


//--------------------- .nv.constant0._Z25selective_scan_bwd_kernelI32Selective_Scan_bwd_kernel_traitsILi32ELi16ELb0ELb0ELb0ELb0ELb1EN3c104HalfEfEEv12SSMParamsBwd --------------------------
	.section	.nv.constant0._Z25selective_scan_bwd_kernelI32Selective_Scan_bwd_kernel_traitsILi32ELi16ELb0ELb0ELb0ELb0ELb1EN3c104HalfEfEEv12SSMParamsBwd,"a",@progbits
	.sectionflags	@""
	.align	4
.nv.constant0._Z25selective_scan_bwd_kernelI32Selective_Scan_bwd_kernel_traitsILi32ELi16ELb0ELb0ELb0ELb0ELb1EN3c104HalfEfEEv12SSMParamsBwd:
	.zero		1392


//--------------------- .nv.constant0._Z25selective_scan_bwd_kernelI32Selective_Scan_bwd_kernel_traitsILi32ELi16ELb0ELb0ELb0ELb1ELb0EN3c104HalfEfEEv12SSMParamsBwd --------------------------
	.section	.nv.constant0._Z25selective_scan_bwd_kernelI32Selective_Scan_bwd_kernel_traitsILi32ELi16ELb0ELb0ELb0ELb1ELb0EN3c104HalfEfEEv12SSMParamsBwd,"a",@progbits
	.sectionflags	@""
	.align	4
.nv.constant0._Z25selective_scan_bwd_kernelI32Selective_Scan_bwd_kernel_traitsILi32ELi16ELb0ELb0ELb0ELb1ELb0EN3c104HalfEfEEv12SSMParamsBwd:
	.zero		1392


//--------------------- .nv.constant0._Z25selective_scan_bwd_kernelI32Selective_Scan_bwd_kernel_traitsILi32ELi16ELb0ELb0ELb0ELb1ELb1EN3c104HalfEfEEv12SSMParamsBwd --------------------------
	.section	.nv.constant0._Z25selective_scan_bwd_kernelI32Selective_Scan_bwd_kernel_traitsILi32ELi16ELb0ELb0ELb0ELb1ELb1EN3c104HalfEfEEv12SSMParamsBwd,"a",@progbits
	.sectionflags	@""
	.align	4
.nv.constant0._Z25selective_scan_bwd_kernelI32Selective_Scan_bwd_kernel_traitsILi32ELi16ELb0ELb0ELb0ELb1ELb1EN3c104HalfEfEEv12SSMParamsBwd:
	.zero		1392


//--------------------- .nv.constant0._Z25selective_scan_bwd_kernelI32Selective_Scan_bwd_kernel_traitsILi32ELi16ELb0ELb0ELb1ELb0ELb0EN3c104HalfEfEEv12SSMParamsBwd --------------------------
	.section	.nv.constant0._Z25selective_scan_bwd_kernelI32Selective_Scan_bwd_kernel_traitsILi32ELi16ELb0ELb0ELb1ELb0ELb0EN3c104HalfEfEEv12SSMParamsBwd,"a",@progbits
	.sectionflags	@""
	.align	4
.nv.constant0._Z25selective_scan_bwd_kernelI32Selective_Scan_bwd_kernel_traitsILi32ELi16ELb0ELb0ELb1ELb0ELb0EN3c104HalfEfEEv12SSMParamsBwd:
	.zero		1392


//--------------------- .nv.constant0._Z25selective_scan_bwd_kernelI32Selective_Scan_bwd_kernel_traitsILi32ELi16ELb0ELb0ELb1ELb0ELb1EN3c104HalfEfEEv12SSMParamsBwd --------------------------
	.section	.nv.constant0._Z25selective_scan_bwd_kernelI32Selective_Scan_bwd_kernel_traitsILi32ELi16ELb0ELb0ELb1ELb0ELb1EN3c104HalfEfEEv12SSMParamsBwd,"a",@progbits
	.sectionflags	@""
	.align	4
.nv.constant0._Z25selective_scan_bwd_kernelI32Selective_Scan_bwd_kernel_traitsILi32ELi16ELb0ELb0ELb1ELb0ELb1EN3c104HalfEfEEv12SSMParamsBwd:
	.zero		1392


//--------------------- .nv.constant0._Z25selective_scan_bwd_kernelI32Selective_Scan_bwd_kernel_traitsILi32ELi16ELb0ELb0ELb1ELb1ELb0EN3c104HalfEfEEv12SSMParamsBwd --------------------------
	.section	.nv.constant0._Z25selective_scan_bwd_kernelI32Selective_Scan_bwd_kernel_traitsILi32ELi16ELb0ELb0ELb1ELb1ELb0EN3c104HalfEfEEv12SSMParamsBwd,"a",@progbits
	.sectionflags	@""
	.align	4
.nv.constant0._Z25selective_scan_bwd_kernelI32Selective_Scan_bwd_kernel_traitsILi32ELi16ELb0ELb0ELb1ELb1ELb0EN3c104HalfEfEEv12SSMParamsBwd:
	.zero		1392


//--------------------- .nv.constant0._Z25selective_scan_bwd_kernelI32Selective_Scan_bwd_kernel_traitsILi32ELi16ELb0ELb0ELb1ELb1ELb1EN3c104HalfEfEEv12SSMParamsBwd --------------------------
	.section	.nv.constant0._Z25selective_scan_bwd_kernelI32Selective_Scan_bwd_kernel_traitsILi32ELi16ELb0ELb0ELb1ELb1ELb1EN3c104HalfEfEEv12SSMParamsBwd,"a",@progbits
	.sectionflags	@""
	.align	4
.nv.constant0._Z25selective_scan_bwd_kernelI32Selective_Scan_bwd_kernel_traitsILi32ELi16ELb0ELb0ELb1ELb1ELb1EN3c104HalfEfEEv12SSMParamsBwd:
	.zero		1392


//--------------------- .nv.constant0._Z25selective_scan_bwd_kernelI32Selective_Scan_bwd_kernel_traitsILi32ELi16ELb0ELb1ELb0ELb0ELb0EN3c104HalfEfEEv12SSMParamsBwd --------------------------
	.section	.nv.constant0._Z25selective_scan_bwd_kernelI32Selective_Scan_bwd_kernel_traitsILi32ELi16ELb0ELb1ELb0ELb0ELb0EN3c104HalfEfEEv12SSMParamsBwd,"a",@progbits
	.sectionflags	@""
	.align	4
.nv.constant0._Z25selective_scan_bwd_kernelI32Selective_Scan_bwd_kernel_traitsILi32ELi16ELb0ELb1ELb0ELb0ELb0EN3c104HalfEfEEv12SSMParamsBwd:
	.zero		1392


//--------------------- .nv.constant0._Z25selective_scan_bwd_kernelI32Selective_Scan_bwd_kernel_traitsILi32ELi16ELb0ELb1ELb0ELb0ELb1EN3c104HalfEfEEv12SSMParamsBwd --------------------------
	.section	.nv.constant0._Z25selective_scan_bwd_kernelI32Selective_Scan_bwd_kernel_traitsILi32ELi16ELb0ELb1ELb0ELb0ELb1EN3c104HalfEfEEv12SSMParamsBwd,"a",@progbits
	.sectionflags	@""
	.align	4
.nv.constant0._Z25selective_scan_bwd_kernelI32Selective_Scan_bwd_kernel_traitsILi32ELi16ELb0ELb1ELb0ELb0ELb1EN3c104HalfEfEEv12SSMParamsBwd:
	.zero		1392


//--------------------- .nv.constant0._Z25selective_scan_bwd_kernelI32Selective_Scan_bwd_kernel_traitsILi32ELi16ELb0ELb1ELb0ELb1ELb0EN3c104HalfEfEEv12SSMParamsBwd --------------------------
	.section	.nv.constant0._Z25selective_scan_bwd_kernelI32Selective_Scan_bwd_kernel_traitsILi32ELi16ELb0ELb1ELb0ELb1ELb0EN3c104HalfEfEEv12SSMParamsBwd,"a",@progbits
	.sectionflags	@""
	.align	4
.nv.constant0._Z25selective_scan_bwd_kernelI32Selective_Scan_bwd_kernel_traitsILi32ELi16ELb0ELb1ELb0ELb1ELb0EN3c104HalfEfEEv12SSMParamsBwd:
	.zero		1392


//--------------------- .nv.constant0._Z25selective_scan_bwd_kernelI32Selective_Scan_bwd_kernel_traitsILi32ELi16ELb0ELb1ELb0ELb1ELb1EN3c104HalfEfEEv12SSMParamsBwd --------------------------
	.section	.nv.constant0._Z25selective_scan_bwd_kernelI32Selective_Scan_bwd_kernel_traitsILi32ELi16ELb0ELb1ELb0ELb1ELb1EN3c104HalfEfEEv12SSMParamsBwd,"a",@progbits
	.sectionflags	@""
	.align	4
.nv.constant0._Z25selective_scan_bwd_kernelI32Selective_Scan_bwd_kernel_traitsILi32ELi16ELb0ELb1ELb0ELb1ELb1EN3c104HalfEfEEv12SSMParamsBwd:
	.zero		1392


//--------------------- .nv.constant0._Z25selective_scan_bwd_kernelI32Selective_Scan_bwd_kernel_traitsILi32ELi16ELb0ELb1ELb1ELb0ELb0EN3c104HalfEfEEv12SSMParamsBwd --------------------------
	.section	.nv.constant0._Z25selective_scan_bwd_kernelI32Selective_Scan_bwd_kernel_traitsILi32ELi16ELb0ELb1ELb1ELb0ELb0EN3c104HalfEfEEv12SSMParamsBwd,"a",@progbits
	.sectionflags	@""
	.align	4
.nv.constant0._Z25selective_scan_bwd_kernelI32Selective_Scan_bwd_kernel_traitsILi32ELi16ELb0ELb1ELb1ELb0ELb0EN3c104HalfEfEEv12SSMParamsBwd:
	.zero		1392


//--------------------- .nv.constant0._Z25selective_scan_bwd_kernelI32Selective_Scan_bwd_kernel_traitsILi32ELi16ELb0ELb1ELb1ELb0ELb1EN3c104HalfEfEEv12SSMParamsBwd --------------------------
	.section	.nv.constant0._Z25selective_scan_bwd_kernelI32Selective_Scan_bwd_kernel_traitsILi32ELi16ELb0ELb1ELb1ELb0ELb1EN3c104HalfEfEEv12SSMParamsBwd,"a",@progbits
	.sectionflags	@""
	.align	4
.nv.constant0._Z25selective_scan_bwd_kernelI32Selective_Scan_bwd_kernel_traitsILi32ELi16ELb0ELb1ELb1ELb0ELb1EN3c104HalfEfEEv12SSMParamsBwd:
	.zero		1392


//--------------------- .nv.constant0._Z25selective_scan_bwd_kernelI32Selective_Scan_bwd_kernel_traitsILi32ELi16ELb0ELb1ELb1ELb1ELb0EN3c104HalfEfEEv12SSMParamsBwd --------------------------
	.section	.nv.constant0._Z25selective_scan_bwd_kernelI32Selective_Scan_bwd_kernel_traitsILi32ELi16ELb0ELb1ELb1ELb1ELb0EN3c104HalfEfEEv12SSMParamsBwd,"a",@progbits
	.sectionflags	@""
	.align	4
.nv.constant0._Z25selective_scan_bwd_kernelI32Selective_Scan_bwd_kernel_traitsILi32ELi16ELb0ELb1ELb1ELb1ELb0EN3c104HalfEfEEv12SSMParamsBwd:
	.zero		1392


//--------------------- .nv.constant0._Z25selective_scan_bwd_kernelI32Selective_Scan_bwd_kernel_traitsILi32ELi16ELb0ELb1ELb1ELb1ELb1EN3c104HalfEfEEv12SSMParamsBwd --------------------------
	.section	.nv.constant0._Z25selective_scan_bwd_kernelI32Selective_Scan_bwd_kernel_traitsILi32ELi16ELb0ELb1ELb1ELb1ELb1EN3c104HalfEfEEv12SSMParamsBwd,"a",@progbits
	.sectionflags	@""
	.align	4
.nv.constant0._Z25selective_scan_bwd_kernelI32Selective_Scan_bwd_kernel_traitsILi32ELi16ELb0ELb1ELb1ELb1ELb1EN3c104HalfEfEEv12SSMParamsBwd:
	.zero		1392


//--------------------- .nv.constant0._Z25selective_scan_bwd_kernelI32Selective_Scan_bwd_kernel_traitsILi32ELi16ELb1ELb0ELb0ELb0ELb0EN3c104HalfEfEEv12SSMParamsBwd --------------------------
	.section	.nv.constant0._Z25selective_scan_bwd_kernelI32Selective_Scan_bwd_kernel_traitsILi32ELi16ELb1ELb0ELb0ELb0ELb0EN3c104HalfEfEEv12SSMParamsBwd,"a",@progbits
	.sectionflags	@""
	.align	4
.nv.constant0._Z25selective_scan_bwd_kernelI32Selective_Scan_bwd_kernel_traitsILi32ELi16ELb1ELb0ELb0ELb0ELb0EN3c104HalfEfEEv12SSMParamsBwd:
	.zero		1392


//--------------------- .nv.constant0._Z25selective_scan_bwd_kernelI32Selective_Scan_bwd_kernel_traitsILi32ELi16ELb1ELb0ELb0ELb0ELb1EN3c104HalfEfEEv12SSMParamsBwd --------------------------
	.section	.nv.constant0._Z25selective_scan_bwd_kernelI32Selective_Scan_bwd_kernel_traitsILi32ELi16ELb1ELb0ELb0ELb0ELb1EN3c104HalfEfEEv12SSMParamsBwd,"a",@progbits
	.sectionflags	@""
	.align	4
.nv.constant0._Z25selective_scan_bwd_kernelI32Selective_Scan_bwd_kernel_traitsILi32ELi16ELb1ELb0ELb0ELb0ELb1EN3c104HalfEfEEv12SSMParamsBwd:
	.zero		1392


//--------------------- .nv.constant0._Z25selective_scan_bwd_kernelI32Selective_Scan_bwd_kernel_traitsILi32ELi16ELb1ELb0ELb0ELb1ELb0EN3c104HalfEfEEv12SSMParamsBwd --------------------------
	.section	.nv.constant0._Z25selective_scan_bwd_kernelI32Selective_Scan_bwd_kernel_traitsILi32ELi16ELb1ELb0ELb0ELb1ELb0EN3c104HalfEfEEv12SSMParamsBwd,"a",@progbits
	.sectionflags	@""
	.align	4
.nv.constant0._Z25selective_scan_bwd_kernelI32Selective_Scan_bwd_kernel_traitsILi32ELi16ELb1ELb0ELb0ELb1ELb0EN3c104HalfEfEEv12SSMParamsBwd:
	.zero		1392


//--------------------- .nv.constant0._Z25selective_scan_bwd_kernelI32Selective_Scan_bwd_kernel_traitsILi32ELi16ELb1ELb0ELb0ELb1ELb1EN3c104HalfEfEEv12SSMParamsBwd --------------------------
	.section	.nv.constant0._Z25selective_scan_bwd_kernelI32Selective_Scan_bwd_kernel_traitsILi32ELi16ELb1ELb0ELb0ELb1ELb1EN3c104HalfEfEEv12SSMParamsBwd,"a",@progbits
	.sectionflags	@""
	.align	4
.nv.constant0._Z25selective_scan_bwd_kernelI32Selective_Scan_bwd_kernel_traitsILi32ELi16ELb1ELb0ELb0ELb1ELb1EN3c104HalfEfEEv12SSMParamsBwd:
	.zero		1392


//--------------------- .nv.constant0._Z25selective_scan_bwd_kernelI32Selective_Scan_bwd_kernel_traitsILi32ELi16ELb1ELb0ELb1ELb0ELb0EN3c104HalfEfEEv12SSMParamsBwd --------------------------
	.section	.nv.constant0._Z25selective_scan_bwd_kernelI32Selective_Scan_bwd_kernel_traitsILi32ELi16ELb1ELb0ELb1ELb0ELb0EN3c104HalfEfEEv12SSMParamsBwd,"a",@progbits
	.sectionflags	@""
	.align	4
.nv.constant0._Z25selective_scan_bwd_kernelI32Selective_Scan_bwd_kernel_traitsILi32ELi16ELb1ELb0ELb1ELb0ELb0EN3c104HalfEfEEv12SSMParamsBwd:
	.zero		1392


//--------------------- .nv.constant0._Z25selective_scan_bwd_kernelI32Selective_Scan_bwd_kernel_traitsILi32ELi16ELb1ELb0ELb1ELb0ELb1EN3c104HalfEfEEv12SSMParamsBwd --------------------------
	.section	.nv.constant0._Z25selective_scan_bwd_kernelI32Selective_Scan_bwd_kernel_traitsILi32ELi16ELb1ELb0ELb1ELb0ELb1EN3c104HalfEfEEv12SSMParamsBwd,"a",@progbits
	.sectionflags	@""
	.align	4
.nv.constant0._Z25selective_scan_bwd_kernelI32Selective_Scan_bwd_kernel_traitsILi32ELi16ELb1ELb0ELb1ELb0ELb1EN3c104HalfEfEEv12SSMParamsBwd:
	.zero		1392


//--------------------- .nv.constant0._Z25selective_scan_bwd_kernelI32Selective_Scan_bwd_kernel_traitsILi32ELi16ELb1ELb0ELb1ELb1ELb0EN3c104HalfEfEEv12SSMParamsBwd --------------------------
	.section	.nv.constant0._Z25selective_scan_bwd_kernelI32Selective_Scan_bwd_kernel_traitsILi32ELi16ELb1ELb0ELb1ELb1ELb0EN3c104HalfEfEEv12SSMParamsBwd,"a",@progbits
	.sectionflags	@""
	.align	4
.nv.constant0._Z25selective_scan_bwd_kernelI32Selective_Scan_bwd_kernel_traitsILi32ELi16ELb1ELb0ELb1ELb1ELb0EN3c104HalfEfEEv12SSMParamsBwd:
	.zero		1392


//--------------------- .nv.constant0._Z25selective_scan_bwd_kernelI32Selective_Scan_bwd_kernel_traitsILi32ELi16ELb1ELb0ELb1ELb1ELb1EN3c104HalfEfEEv12SSMParamsBwd --------------------------
	.section	.nv.constant0._Z25selective_scan_bwd_kernelI32Selective_Scan_bwd_kernel_traitsILi32ELi16ELb1ELb0ELb1ELb1ELb1EN3c104HalfEfEEv12SSMParamsBwd,"a",@progbits
	.sectionflags	@""
	.align	4
.nv.constant0._Z25selective_scan_bwd_kernelI32Selective_Scan_bwd_kernel_traitsILi32ELi16ELb1ELb0ELb1ELb1ELb1EN3c104HalfEfEEv12SSMParamsBwd:
	.zero		1392


//--------------------- .nv.constant0._Z25selective_scan_bwd_kernelI32Selective_Scan_bwd_kernel_traitsILi32ELi16ELb1ELb1ELb0ELb0ELb0EN3c104HalfEfEEv12SSMParamsBwd --------------------------
	.section	.nv.constant0._Z25selective_scan_bwd_kernelI32Selective_Scan_bwd_kernel_traitsILi32ELi16ELb1ELb1ELb0ELb0ELb0EN3c104HalfEfEEv12SSMParamsBwd,"a",@progbits
	.sectionflags	@""
	.align	4
.nv.constant0._Z25selective_scan_bwd_kernelI32Selective_Scan_bwd_kernel_traitsILi32ELi16ELb1ELb1ELb0ELb0ELb0EN3c104HalfEfEEv12SSMParamsBwd:
	.zero		1392


//--------------------- .nv.constant0._Z25selective_scan_bwd_kernelI32Selective_Scan_bwd_kernel_traitsILi32ELi16ELb1ELb1ELb0ELb0ELb1EN3c104HalfEfEEv12SSMParamsBwd --------------------------
	.section	.nv.constant0._Z25selective_scan_bwd_kernelI32Selective_Scan_bwd_kernel_traitsILi32ELi16ELb1ELb1ELb0ELb0ELb1EN3c104HalfEfEEv12SSMParamsBwd,"a",@progbits
	.sectionflags	@""
	.align	4
.nv.constant0._Z25selective_scan_bwd_kernelI32Selective_Scan_bwd_kernel_traitsILi32ELi16ELb1ELb1ELb0ELb0ELb1EN3c104HalfEfEEv12SSMParamsBwd:
	.zero		1392


//--------------------- .nv.constant0._Z25selective_scan_bwd_kernelI32Selective_Scan_bwd_kernel_traitsILi32ELi16ELb1ELb1ELb0ELb1ELb0EN3c104HalfEfEEv12SSMParamsBwd --------------------------
	.section	.nv.constant0._Z25selective_scan_bwd_kernelI32Selective_Scan_bwd_kernel_traitsILi32ELi16ELb1ELb1ELb0ELb1ELb0EN3c104HalfEfEEv12SSMParamsBwd,"a",@progbits
	.sectionflags	@""
	.align	4
.nv.constant0._Z25selective_scan_bwd_kernelI32Selective_Scan_bwd_kernel_traitsILi32ELi16ELb1ELb1ELb0ELb1ELb0EN3c104HalfEfEEv12SSMParamsBwd:
	.zero		1392


//--------------------- .nv.constant0._Z25selective_scan_bwd_kernelI32Selective_Scan_bwd_kernel_traitsILi32ELi16ELb1ELb1ELb0ELb1ELb1EN3c104HalfEfEEv12SSMParamsBwd --------------------------
	.section	.nv.constant0._Z25selective_scan_bwd_kernelI32Selective_Scan_bwd_kernel_traitsILi32ELi16ELb1ELb1ELb0ELb1ELb1EN3c104HalfEfEEv12SSMParamsBwd,"a",@progbits
	.sectionflags	@""
	.align	4
.nv.constant0._Z25selective_scan_bwd_kernelI32Selective_Scan_bwd_kernel_traitsILi32ELi16ELb1ELb1ELb0ELb1ELb1EN3c104HalfEfEEv12SSMParamsBwd:
	.zero		1392


//--------------------- .nv.constant0._Z25selective_scan_bwd_kernelI32Selective_Scan_bwd_kernel_traitsILi32ELi16ELb1ELb1ELb1ELb0ELb0EN3c104HalfEfEEv12SSMParamsBwd --------------------------
	.section	.nv.constant0._Z25selective_scan_bwd_kernelI32Selective_Scan_bwd_kernel_traitsILi32ELi16ELb1ELb1ELb1ELb0ELb0EN3c104HalfEfEEv12SSMParamsBwd,"a",@progbits
	.sectionflags	@""
	.align	4
.nv.constant0._Z25selective_scan_bwd_kernelI32Selective_Scan_bwd_kernel_traitsILi32ELi16ELb1ELb1ELb1ELb0ELb0EN3c104HalfEfEEv12SSMParamsBwd:
	.zero		1392


//--------------------- .nv.constant0._Z25selective_scan_bwd_kernelI32Selective_Scan_bwd_kernel_traitsILi32ELi16ELb1ELb1ELb1ELb0ELb1EN3c104HalfEfEEv12SSMParamsBwd --------------------------
	.section	.nv.constant0._Z25selective_scan_bwd_kernelI32Selective_Scan_bwd_kernel_traitsILi32ELi16ELb1ELb1ELb1ELb0ELb1EN3c104HalfEfEEv12SSMParamsBwd,"a",@progbits
	.sectionflags	@""
	.align	4
.nv.constant0._Z25selective_scan_bwd_kernelI32Selective_Scan_bwd_kernel_traitsILi32ELi16ELb1ELb1ELb1ELb0ELb1EN3c104HalfEfEEv12SSMParamsBwd:
	.zero		1392


//--------------------- .nv.constant0._Z25selective_scan_bwd_kernelI32Selective_Scan_bwd_kernel_traitsILi32ELi16ELb1ELb1ELb1ELb1ELb0EN3c104HalfEfEEv12SSMParamsBwd --------------------------
	.section	.nv.constant0._Z25selective_scan_bwd_kernelI32Selective_Scan_bwd_kernel_traitsILi32ELi16ELb1ELb1ELb1ELb1ELb0EN3c104HalfEfEEv12SSMParamsBwd,"a",@progbits
	.sectionflags	@""
	.align	4
.nv.constant0._Z25selective_scan_bwd_kernelI32Selective_Scan_bwd_kernel_traitsILi32ELi16ELb1ELb1ELb1ELb1ELb0EN3c104HalfEfEEv12SSMParamsBwd:
	.zero		1392


//--------------------- .nv.constant0._Z25selective_scan_bwd_kernelI32Selective_Scan_bwd_kernel_traitsILi32ELi16ELb1ELb1ELb1ELb1ELb1EN3c104HalfEfEEv12SSMParamsBwd --------------------------
	.section	.nv.constant0._Z25selective_scan_bwd_kernelI32Selective_Scan_bwd_kernel_traitsILi32ELi16ELb1ELb1ELb1ELb1ELb1EN3c104HalfEfEEv12SSMParamsBwd,"a",@progbits
	.sectionflags	@""
	.align	4
.nv.constant0._Z25selective_scan_bwd_kernelI32Selective_Scan_bwd_kernel_traitsILi32ELi16ELb1ELb1ELb1ELb1ELb1EN3c104HalfEfEEv12SSMParamsBwd:
	.zero		1392


//--------------------- .nv.constant0._Z25selective_scan_bwd_kernelI32Selective_Scan_bwd_kernel_traitsILi32ELi8ELb0ELb0ELb0ELb0ELb0EN3c104HalfEfEEv12SSMParamsBwd --------------------------
	.section	.nv.constant0._Z25selective_scan_bwd_kernelI32Selective_Scan_bwd_kernel_traitsILi32ELi8ELb0ELb0ELb0ELb0ELb0EN3c104HalfEfEEv12SSMParamsBwd,"a",@progbits
	.sectionflags	@""
	.align	4
.nv.constant0._Z25selective_scan_bwd_kernelI32Selective_Scan_bwd_kernel_traitsILi32ELi8ELb0ELb0ELb0ELb0ELb0EN3c104HalfEfEEv12SSMParamsBwd:
	.zero		1392


//--------------------- .nv.constant0._Z25selective_scan_bwd_kernelI32Selective_Scan_bwd_kernel_traitsILi32ELi8ELb0ELb0ELb0ELb0ELb1EN3c104HalfEfEEv12SSMParamsBwd --------------------------
	.section	.nv.constant0._Z25selective_scan_bwd_kernelI32Selective_Scan_bwd_kernel_traitsILi32ELi8ELb0ELb0ELb0ELb0ELb1EN3c104HalfEfEEv12SSMParamsBwd,"a",@progbits
	.sectionflags	@""
	.align	4
.nv.constant0._Z25selective_scan_bwd_kernelI32Selective_Scan_bwd_kernel_traitsILi32ELi8ELb0ELb0ELb0ELb0ELb1EN3c104HalfEfEEv12SSMParamsBwd:
	.zero		1392


//--------------------- .nv.constant0._Z25selective_scan_bwd_kernelI32Selective_Scan_bwd_kernel_traitsILi32ELi8ELb0ELb0ELb0ELb1ELb0EN3c104HalfEfEEv12SSMParamsBwd --------------------------
	.section	.nv.constant0._Z25selective_scan_bwd_kernelI32Selective_Scan_bwd_kernel_traitsILi32ELi8ELb0ELb0ELb0ELb1ELb0EN3c104HalfEfEEv12SSMParamsBwd,"a",@progbits
	.sectionflags	@""
	.align	4
.nv.constant0._Z25selective_scan_bwd_kernelI32Selective_Scan_bwd_kernel_traitsILi32ELi8ELb0ELb0ELb0ELb1ELb0EN3c104HalfEfEEv12SSMParamsBwd:
	.zero		1392


//--------------------- .nv.constant0._Z25selective_scan_bwd_kernelI32Selective_Scan_bwd_kernel_traitsILi32ELi8ELb0ELb0ELb0ELb1ELb1EN3c104HalfEfEEv12SSMParamsBwd --------------------------
	.section	.nv.constant0._Z25selective_scan_bwd_kernelI32Selective_Scan_bwd_kernel_traitsILi32ELi8ELb0ELb0ELb0ELb1ELb1EN3c104HalfEfEEv12SSMParamsBwd,"a",@progbits
	.sectionflags	@""
	.align	4
.nv.constant0._Z25selective_scan_bwd_kernelI32Selective_Scan_bwd_kernel_traitsILi32ELi8ELb0ELb0ELb0ELb1ELb1EN3c104HalfEfEEv12SSMParamsBwd:
	.zero		1392


//--------------------- .nv.constant0._Z25selective_scan_bwd_kernelI32Selective_Scan_bwd_kernel_traitsILi32ELi8ELb0ELb0ELb1ELb0ELb0EN3c104HalfEfEEv12SSMParamsBwd --------------------------
	.section	.nv.constant0._Z25selective_scan_bwd_kernelI32Selective_Scan_bwd_kernel_traitsILi32ELi8ELb0ELb0ELb1ELb0ELb0EN3c104HalfEfEEv12SSMParamsBwd,"a",@progbits
	.sectionflags	@""
	.align	4
.nv.constant0._Z25selective_scan_bwd_kernelI32Selective_Scan_bwd_kernel_traitsILi32ELi8ELb0ELb0ELb1ELb0ELb0EN3c104HalfEfEEv12SSMParamsBwd:
	.zero		1392


//--------------------- .nv.constant0._Z25selective_scan_bwd_kernelI32Selective_Scan_bwd_kernel_traitsILi32ELi8ELb0ELb0ELb1ELb0ELb1EN3c104HalfEfEEv12SSMParamsBwd --------------------------
	.section	.nv.constant0._Z25selective_scan_bwd_kernelI32Selective_Scan_bwd_kernel_traitsILi32ELi8ELb0ELb0ELb1ELb0ELb1EN3c104HalfEfEEv12SSMParamsBwd,"a",@progbits
	.sectionflags	@""
	.align	4
.nv.constant0._Z25selective_scan_bwd_kernelI32Selective_Scan_bwd_kernel_traitsILi32ELi8ELb0ELb0ELb1ELb0ELb1EN3c104HalfEfEEv12SSMParamsBwd:
	.zero		1392


//--------------------- .nv.constant0._Z25selective_scan_bwd_kernelI32Selective_Scan_bwd_kernel_traitsILi32ELi8ELb0ELb0ELb1ELb1ELb0EN3c104HalfEfEEv12SSMParamsBwd --------------------------
	.section	.nv.constant0._Z25selective_scan_bwd_kernelI32Selective_Scan_bwd_kernel_traitsILi32ELi8ELb0ELb0ELb1ELb1ELb0EN3c104HalfEfEEv12SSMParamsBwd,"a",@progbits
	.sectionflags	@""
	.align	4
.nv.constant0._Z25selective_scan_bwd_kernelI32Selective_Scan_bwd_kernel_traitsILi32ELi8ELb0ELb0ELb1ELb1ELb0EN3c104HalfEfEEv12SSMParamsBwd:
	.zero		1392


//--------------------- .nv.constant0._Z25selective_scan_bwd_kernelI32Selective_Scan_bwd_kernel_traitsILi32ELi8ELb0ELb0ELb1ELb1ELb1EN3c104HalfEfEEv12SSMParamsBwd --------------------------
	.section	.nv.constant0._Z25selective_scan_bwd_kernelI32Selective_Scan_bwd_kernel_traitsILi32ELi8ELb0ELb0ELb1ELb1ELb1EN3c104HalfEfEEv12SSMParamsBwd,"a",@progbits
	.sectionflags	@""
	.align	4
.nv.constant0._Z25selective_scan_bwd_kernelI32Selective_Scan_bwd_kernel_traitsILi32ELi8ELb0ELb0ELb1ELb1ELb1EN3c104HalfEfEEv12SSMParamsBwd:
	.zero		1392


//--------------------- .nv.constant0._Z25selective_scan_bwd_kernelI32Selective_Scan_bwd_kernel_traitsILi32ELi8ELb0ELb1ELb0ELb0ELb0EN3c104HalfEfEEv12SSMParamsBwd --------------------------
	.section	.nv.constant0._Z25selective_scan_bwd_kernelI32Selective_Scan_bwd_kernel_traitsILi32ELi8ELb0ELb1ELb0ELb0ELb0EN3c104HalfEfEEv12SSMParamsBwd,"a",@progbits
	.sectionflags	@""
	.align	4
.nv.constant0._Z25selective_scan_bwd_kernelI32Selective_Scan_bwd_kernel_traitsILi32ELi8ELb0ELb1ELb0ELb0ELb0EN3c104HalfEfEEv12SSMParamsBwd:
	.zero		1392


//--------------------- .nv.constant0._Z25selective_scan_bwd_kernelI32Selective_Scan_bwd_kernel_traitsILi32ELi8ELb0ELb1ELb0ELb0ELb1EN3c104HalfEfEEv12SSMParamsBwd --------------------------
	.section	.nv.constant0._Z25selective_scan_bwd_kernelI32Selective_Scan_bwd_kernel_traitsILi32ELi8ELb0ELb1ELb0ELb0ELb1EN3c104HalfEfEEv12SSMParamsBwd,"a",@progbits
	.sectionflags	@""
	.align	4
.nv.constant0._Z25selective_scan_bwd_kernelI32Selective_Scan_bwd_kernel_traitsILi32ELi8ELb0ELb1ELb0ELb0ELb1EN3c104HalfEfEEv12SSMParamsBwd:
	.zero		1392


//--------------------- .nv.constant0._Z25selective_scan_bwd_kernelI32Selective_Scan_bwd_kernel_traitsILi32ELi8ELb0ELb1ELb0ELb1ELb0EN3c104HalfEfEEv12SSMParamsBwd --------------------------
	.section	.nv.constant0._Z25selective_scan_bwd_kernelI32Selective_Scan_bwd_kernel_traitsILi32ELi8ELb0ELb1ELb0ELb1ELb0EN3c104HalfEfEEv12SSMParamsBwd,"a",@progbits
	.sectionflags	@""
	.align	4
.nv.constant0._Z25selective_scan_bwd_kernelI32Selective_Scan_bwd_kernel_traitsILi32ELi8ELb0ELb1ELb0ELb1ELb0EN3c104HalfEfEEv12SSMParamsBwd:
	.zero		1392


//--------------------- .nv.constant0._Z25selective_scan_bwd_kernelI32Selective_Scan_bwd_kernel_traitsILi32ELi8ELb0ELb1ELb0ELb1ELb1EN3c104HalfEfEEv12SSMParamsBwd --------------------------
	.section	.nv.constant0._Z25selective_scan_bwd_kernelI32Selective_Scan_bwd_kernel_traitsILi32ELi8ELb0ELb1ELb0ELb1ELb1EN3c104HalfEfEEv12SSMParamsBwd,"a",@progbits
	.sectionflags	@""
	.align	4
.nv.constant0._Z25selective_scan_bwd_kernelI32Selective_Scan_bwd_kernel_traitsILi32ELi8ELb0ELb1ELb0ELb1ELb1EN3c104HalfEfEEv12SSMParamsBwd:
	.zero		1392


//--------------------- .nv.constant0._Z25selective_scan_bwd_kernelI32Selective_Scan_bwd_kernel_traitsILi32ELi8ELb0ELb1ELb1ELb0ELb0EN3c104HalfEfEEv12SSMParamsBwd --------------------------
	.section	.nv.constant0._Z25selective_scan_bwd_kernelI32Selective_Scan_bwd_kernel_traitsILi32ELi8ELb0ELb1ELb1ELb0ELb0EN3c104HalfEfEEv12SSMParamsBwd,"a",@progbits
	.sectionflags	@""
	.align	4
.nv.constant0._Z25selective_scan_bwd_kernelI32Selective_Scan_bwd_kernel_traitsILi32ELi8ELb0ELb1ELb1ELb0ELb0EN3c104HalfEfEEv12SSMParamsBwd:
	.zero		1392


//--------------------- .nv.constant0._Z25selective_scan_bwd_kernelI32Selective_Scan_bwd_kernel_traitsILi32ELi8ELb0ELb1ELb1ELb0ELb1EN3c104HalfEfEEv12SSMParamsBwd --------------------------
	.section	.nv.constant0._Z25selective_scan_bwd_kernelI32Selective_Scan_bwd_kernel_traitsILi32ELi8ELb0ELb1ELb1ELb0ELb1EN3c104HalfEfEEv12SSMParamsBwd,"a",@progbits
	.sectionflags	@""
	.align	4
.nv.constant0._Z25selective_scan_bwd_kernelI32Selective_Scan_bwd_kernel_traitsILi32ELi8ELb0ELb1ELb1ELb0ELb1EN3c104HalfEfEEv12SSMParamsBwd:
	.zero		1392


//--------------------- .nv.constant0._Z25selective_scan_bwd_kernelI32Selective_Scan_bwd_kernel_traitsILi32ELi8ELb0ELb1ELb1ELb1ELb0EN3c104HalfEfEEv12SSMParamsBwd --------------------------
	.section	.nv.constant0._Z25selective_scan_bwd_kernelI32Selective_Scan_bwd_kernel_traitsILi32ELi8ELb0ELb1ELb1ELb1ELb0EN3c104HalfEfEEv12SSMParamsBwd,"a",@progbits
	.sectionflags	@""
	.align	4
.nv.constant0._Z25selective_scan_bwd_kernelI32Selective_Scan_bwd_kernel_traitsILi32ELi8ELb0ELb1ELb1ELb1ELb0EN3c104HalfEfEEv12SSMParamsBwd:
	.zero		1392


//--------------------- .nv.constant0._Z25selective_scan_bwd_kernelI32Selective_Scan_bwd_kernel_traitsILi32ELi8ELb0ELb1ELb1ELb1ELb1EN3c104HalfEfEEv12SSMParamsBwd --------------------------
	.section	.nv.constant0._Z25selective_scan_bwd_kernelI32Selective_Scan_bwd_kernel_traitsILi32ELi8ELb0ELb1ELb1ELb1ELb1EN3c104HalfEfEEv12SSMParamsBwd,"a",@progbits
	.sectionflags	@""
	.align	4
.nv.constant0._Z25selective_scan_bwd_kernelI32Selective_Scan_bwd_kernel_traitsILi32ELi8ELb0ELb1ELb1ELb1ELb1EN3c104HalfEfEEv12SSMParamsBwd:
	.zero		1392


//--------------------- .nv.constant0._Z25selective_scan_bwd_kernelI32Selective_Scan_bwd_kernel_traitsILi32ELi8ELb1ELb0ELb0ELb0ELb0EN3c104HalfEfEEv12SSMParamsBwd --------------------------
	.section	.nv.constant0._Z25selective_scan_bwd_kernelI32Selective_Scan_bwd_kernel_traitsILi32ELi8ELb1ELb0ELb0ELb0ELb0EN3c104HalfEfEEv12SSMParamsBwd,"a",@progbits
	.sectionflags	@""
	.align	4
.nv.constant0._Z25selective_scan_bwd_kernelI32Selective_Scan_bwd_kernel_traitsILi32ELi8ELb1ELb0ELb0ELb0ELb0EN3c104HalfEfEEv12SSMParamsBwd:
	.zero		1392


//--------------------- .nv.constant0._Z25selective_scan_bwd_kernelI32Selective_Scan_bwd_kernel_traitsILi32ELi8ELb1ELb0ELb0ELb0ELb1EN3c104HalfEfEEv12SSMParamsBwd --------------------------
	.section	.nv.constant0._Z25selective_scan_bwd_kernelI32Selective_Scan_bwd_kernel_traitsILi32ELi8ELb1ELb0ELb0ELb0ELb1EN3c104HalfEfEEv12SSMParamsBwd,"a",@progbits
	.sectionflags	@""
	.align	4
.nv.constant0._Z25selective_scan_bwd_kernelI32Selective_Scan_bwd_kernel_traitsILi32ELi8ELb1ELb0ELb0ELb0ELb1EN3c104HalfEfEEv12SSMParamsBwd:
	.zero		1392


//--------------------- .nv.constant0._Z25selective_scan_bwd_kernelI32Selective_Scan_bwd_kernel_traitsILi32ELi8ELb1ELb0ELb0ELb1ELb0EN3c104HalfEfEEv12SSMParamsBwd --------------------------
	.section	.nv.constant0._Z25selective_scan_bwd_kernelI32Selective_Scan_bwd_kernel_traitsILi32ELi8ELb1ELb0ELb0ELb1ELb0EN3c104HalfEfEEv12SSMParamsBwd,"a",@progbits
	.sectionflags	@""
	.align	4
.nv.constant0._Z25selective_scan_bwd_kernelI32Selective_Scan_bwd_kernel_traitsILi32ELi8ELb1ELb0ELb0ELb1ELb0EN3c104HalfEfEEv12SSMParamsBwd:
	.zero		1392


//--------------------- .nv.constant0._Z25selective_scan_bwd_kernelI32Selective_Scan_bwd_kernel_traitsILi32ELi8ELb1ELb0ELb0ELb1ELb1EN3c104HalfEfEEv12SSMParamsBwd --------------------------
	.section	.nv.constant0._Z25selective_scan_bwd_kernelI32Selective_Scan_bwd_kernel_traitsILi32ELi8ELb1ELb0ELb0ELb1ELb1EN3c104HalfEfEEv12SSMParamsBwd,"a",@progbits
	.sectionflags	@""
	.align	4
.nv.constant0._Z25selective_scan_bwd_kernelI32Selective_Scan_bwd_kernel_traitsILi32ELi8ELb1ELb0ELb0ELb1ELb1EN3c104HalfEfEEv12SSMParamsBwd:
	.zero		1392


//--------------------- .nv.constant0._Z25selective_scan_bwd_kernelI32Selective_Scan_bwd_kernel_traitsILi32ELi8ELb1ELb0ELb1ELb0ELb0EN3c104HalfEfEEv12SSMParamsBwd --------------------------
	.section	.nv.constant0._Z25selective_scan_bwd_kernelI32Selective_Scan_bwd_kernel_traitsILi32ELi8ELb1ELb0ELb1ELb0ELb0EN3c104HalfEfEEv12SSMParamsBwd,"a",@progbits
	.sectionflags	@""
	.align	4
.nv.constant0._Z25selective_scan_bwd_kernelI32Selective_Scan_bwd_kernel_traitsILi32ELi8ELb1ELb0ELb1ELb0ELb0EN3c104HalfEfEEv12SSMParamsBwd:
	.zero		1392


//--------------------- .nv.constant0._Z25selective_scan_bwd_kernelI32Selective_Scan_bwd_kernel_traitsILi32ELi8ELb1ELb0ELb1ELb0ELb1EN3c104HalfEfEEv12SSMParamsBwd --------------------------
	.section	.nv.constant0._Z25selective_scan_bwd_kernelI32Selective_Scan_bwd_kernel_traitsILi32ELi8ELb1ELb0ELb1ELb0ELb1EN3c104HalfEfEEv12SSMParamsBwd,"a",@progbits
	.sectionflags	@""
	.align	4
.nv.constant0._Z25selective_scan_bwd_kernelI32Selective_Scan_bwd_kernel_traitsILi32ELi8ELb1ELb0ELb1ELb0ELb1EN3c104HalfEfEEv12SSMParamsBwd:
	.zero		1392


//--------------------- .nv.constant0._Z25selective_scan_bwd_kernelI32Selective_Scan_bwd_kernel_traitsILi32ELi8ELb1ELb0ELb1ELb1ELb0EN3c104HalfEfEEv12SSMParamsBwd --------------------------
	.section	.nv.constant0._Z25selective_scan_bwd_kernelI32Selective_Scan_bwd_kernel_traitsILi32ELi8ELb1ELb0ELb1ELb1ELb0EN3c104HalfEfEEv12SSMParamsBwd,"a",@progbits
	.sectionflags	@""
	.align	4
.nv.constant0._Z25selective_scan_bwd_kernelI32Selective_Scan_bwd_kernel_traitsILi32ELi8ELb1ELb0ELb1ELb1ELb0EN3c104HalfEfEEv12SSMParamsBwd:
	.zero		1392


//--------------------- .nv.constant0._Z25selective_scan_bwd_kernelI32Selective_Scan_bwd_kernel_traitsILi32ELi8ELb1ELb0ELb1ELb1ELb1EN3c104HalfEfEEv12SSMParamsBwd --------------------------
	.section	.nv.constant0._Z25selective_scan_bwd_kernelI32Selective_Scan_bwd_kernel_traitsILi32ELi8ELb1ELb0ELb1ELb1ELb1EN3c104HalfEfEEv12SSMParamsBwd,"a",@progbits
	.sectionflags	@""
	.align	4
.nv.constant0._Z25selective_scan_bwd_kernelI32Selective_Scan_bwd_kernel_traitsILi32ELi8ELb1ELb0ELb1ELb1ELb1EN3c104HalfEfEEv12SSMParamsBwd:
	.zero		1392


//--------------------- .nv.constant0._Z25selective_scan_bwd_kernelI32Selective_Scan_bwd_kernel_traitsILi32ELi8ELb1ELb1ELb0ELb0ELb0EN3c104HalfEfEEv12SSMParamsBwd --------------------------
	.section	.nv.constant0._Z25selective_scan_bwd_kernelI32Selective_Scan_bwd_kernel_traitsILi32ELi8ELb1ELb1ELb0ELb0ELb0EN3c104HalfEfEEv12SSMParamsBwd,"a",@progbits
	.sectionflags	@""
	.align	4
.nv.constant0._Z25selective_scan_bwd_kernelI32Selective_Scan_bwd_kernel_traitsILi32ELi8ELb1ELb1ELb0ELb0ELb0EN3c104HalfEfEEv12SSMParamsBwd:
	.zero		1392


//--------------------- .nv.constant0._Z25selective_scan_bwd_kernelI32Selective_Scan_bwd_kernel_traitsILi32ELi8ELb1ELb1ELb0ELb0ELb1EN3c104HalfEfEEv12SSMParamsBwd --------------------------
	.section	.nv.constant0._Z25selective_scan_bwd_kernelI32Selective_Scan_bwd_kernel_traitsILi32ELi8ELb1ELb1ELb0ELb0ELb1EN3c104HalfEfEEv12SSMParamsBwd,"a",@progbits
	.sectionflags	@""
	.align	4
.nv.constant0._Z25selective_scan_bwd_kernelI32Selective_Scan_bwd_kernel_traitsILi32ELi8ELb1ELb1ELb0ELb0ELb1EN3c104HalfEfEEv12SSMParamsBwd:
	.zero		1392


//--------------------- .nv.constant0._Z25selective_scan_bwd_kernelI32Selective_Scan_bwd_kernel_traitsILi32ELi8ELb1ELb1ELb0ELb1ELb0EN3c104HalfEfEEv12SSMParamsBwd --------------------------
	.section	.nv.constant0._Z25selective_scan_bwd_kernelI32Selective_Scan_bwd_kernel_traitsILi32ELi8ELb1ELb1ELb0ELb1ELb0EN3c104HalfEfEEv12SSMParamsBwd,"a",@progbits
	.sectionflags	@""
	.align	4
.nv.constant0._Z25selective_scan_bwd_kernelI32Selective_Scan_bwd_kernel_traitsILi32ELi8ELb1ELb1ELb0ELb1ELb0EN3c104HalfEfEEv12SSMParamsBwd:
	.zero		1392


//--------------------- .nv.constant0._Z25selective_scan_bwd_kernelI32Selective_Scan_bwd_kernel_traitsILi32ELi8ELb1ELb1ELb0ELb1ELb1EN3c104HalfEfEEv12SSMParamsBwd --------------------------
	.section	.nv.constant0._Z25selective_scan_bwd_kernelI32Selective_Scan_bwd_kernel_traitsILi32ELi8ELb1ELb1ELb0ELb1ELb1EN3c104HalfEfEEv12SSMParamsBwd,"a",@progbits
	.sectionflags	@""
	.align	4
.nv.constant0._Z25selective_scan_bwd_kernelI32Selective_Scan_bwd_kernel_traitsILi32ELi8ELb1ELb1ELb0ELb1ELb1EN3c104HalfEfEEv12SSMParamsBwd:
	.zero		1392


//--------------------- .nv.constant0._Z25selective_scan_bwd_kernelI32Selective_Scan_bwd_kernel_traitsILi32ELi8ELb1ELb1ELb1ELb0ELb0EN3c104HalfEfEEv12SSMParamsBwd --------------------------
	.section	.nv.constant0._Z25selective_scan_bwd_kernelI32Selective_Scan_bwd_kernel_traitsILi32ELi8ELb1ELb1ELb1ELb0ELb0EN3c104HalfEfEEv12SSMParamsBwd,"a",@progbits
	.sectionflags	@""
	.align	4
.nv.constant0._Z25selective_scan_bwd_kernelI32Selective_Scan_bwd_kernel_traitsILi32ELi8ELb1ELb1ELb1ELb0ELb0EN3c104HalfEfEEv12SSMParamsBwd:
	.zero		1392


//--------------------- .nv.constant0._Z25selective_scan_bwd_kernelI32Selective_Scan_bwd_kernel_traitsILi32ELi8ELb1ELb1ELb1ELb0ELb1EN3c104HalfEfEEv12SSMParamsBwd --------------------------
	.section	.nv.constant0._Z25selective_scan_bwd_kernelI32Selective_Scan_bwd_kernel_traitsILi32ELi8ELb1ELb1ELb1ELb0ELb1EN3c104HalfEfEEv12SSMParamsBwd,"a",@progbits
	.sectionflags	@""
	.align	4
.nv.constant0._Z25selective_scan_bwd_kernelI32Selective_Scan_bwd_kernel_traitsILi32ELi8ELb1ELb1ELb1ELb0ELb1EN3c104HalfEfEEv12SSMParamsBwd:
	.zero		1392


//--------------------- .nv.constant0._Z25selective_scan_bwd_kernelI32Selective_Scan_bwd_kernel_traitsILi32ELi8ELb1ELb1ELb1ELb1ELb0EN3c104HalfEfEEv12SSMParamsBwd --------------------------
	.section	.nv.constant0._Z25selective_scan_bwd_kernelI32Selective_Scan_bwd_kernel_traitsILi32ELi8ELb1ELb1ELb1ELb1ELb0EN3c104HalfEfEEv12SSMParamsBwd,"a",@progbits
	.sectionflags	@""
	.align	4
.nv.constant0._Z25selective_scan_bwd_kernelI32Selective_Scan_bwd_kernel_traitsILi32ELi8ELb1ELb1ELb1ELb1ELb0EN3c104HalfEfEEv12SSMParamsBwd:
	.zero		1392


//--------------------- .nv.constant0._Z25selective_scan_bwd_kernelI32Selective_Scan_bwd_kernel_traitsILi32ELi8ELb1ELb1ELb1ELb1ELb1EN3c104HalfEfEEv12SSMParamsBwd --------------------------
	.section	.nv.constant0._Z25selective_scan_bwd_kernelI32Selective_Scan_bwd_kernel_traitsILi32ELi8ELb1ELb1ELb1ELb1ELb1EN3c104HalfEfEEv12SSMParamsBwd,"a",@progbits
	.sectionflags	@""
	.align	4
.nv.constant0._Z25selective_scan_bwd_kernelI32Selective_Scan_bwd_kernel_traitsILi32ELi8ELb1ELb1ELb1ELb1ELb1EN3c104HalfEfEEv12SSMParamsBwd:
	.zero		1392


//--------------------- .nv.constant0._Z25selective_scan_bwd_kernelI32Selective_Scan_bwd_kernel_traitsILi32ELi4ELb0ELb0ELb0ELb0ELb0EN3c104HalfEfEEv12SSMParamsBwd --------------------------
	.section	.nv.constant0._Z25selective_scan_bwd_kernelI32Selective_Scan_bwd_kernel_traitsILi32ELi4ELb0ELb0ELb0ELb0ELb0EN3c104HalfEfEEv12SSMParamsBwd,"a",@progbits
	.sectionflags	@""
	.align	4
.nv.constant0._Z25selective_scan_bwd_kernelI32Selective_Scan_bwd_kernel_traitsILi32ELi4ELb0ELb0ELb0ELb0ELb0EN3c104HalfEfEEv12SSMParamsBwd:
	.zero		1392


//--------------------- .nv.constant0._Z25selective_scan_bwd_kernelI32Selective_Scan_bwd_kernel_traitsILi32ELi4ELb0ELb0ELb0ELb0ELb1EN3c104HalfEfEEv12SSMParamsBwd --------------------------
	.section	.nv.constant0._Z25selective_scan_bwd_kernelI32Selective_Scan_bwd_kernel_traitsILi32ELi4ELb0ELb0ELb0ELb0ELb1EN3c104HalfEfEEv12SSMParamsBwd,"a",@progbits
	.sectionflags	@""
	.align	4
.nv.constant0._Z25selective_scan_bwd_kernelI32Selective_Scan_bwd_kernel_traitsILi32ELi4ELb0ELb0ELb0ELb0ELb1EN3c104HalfEfEEv12SSMParamsBwd:
	.zero		1392


//--------------------- .nv.constant0._Z25selective_scan_bwd_kernelI32Selective_Scan_bwd_kernel_traitsILi32ELi4ELb0ELb0ELb0ELb1ELb0EN3c104HalfEfEEv12SSMParamsBwd --------------------------
	.section	.nv.constant0._Z25selective_scan_bwd_kernelI32Selective_Scan_bwd_kernel_traitsILi32ELi4ELb0ELb0ELb0ELb1ELb0EN3c104HalfEfEEv12SSMParamsBwd,"a",@progbits
	.sectionflags	@""
	.align	4
.nv.constant0._Z25selective_scan_bwd_kernelI32Selective_Scan_bwd_kernel_traitsILi32ELi4ELb0ELb0ELb0ELb1ELb0EN3c104HalfEfEEv12SSMParamsBwd:
	.zero		1392


//--------------------- .nv.constant0._Z25selective_scan_bwd_kernelI32Selective_Scan_bwd_kernel_traitsILi32ELi4ELb0ELb0ELb0ELb1ELb1EN3c104HalfEfEEv12SSMParamsBwd --------------------------
	.section	.nv.constant0._Z25selective_scan_bwd_kernelI32Selective_Scan_bwd_kernel_traitsILi32ELi4ELb0ELb0ELb0ELb1ELb1EN3c104HalfEfEEv12SSMParamsBwd,"a",@progbits
	.sectionflags	@""
	.align	4
.nv.constant0._Z25selective_scan_bwd_kernelI32Selective_Scan_bwd_kernel_traitsILi32ELi4ELb0ELb0ELb0ELb1ELb1EN3c104HalfEfEEv12SSMParamsBwd:
	.zero		1392


//--------------------- .nv.constant0._Z25selective_scan_bwd_kernelI32Selective_Scan_bwd_kernel_traitsILi32ELi4ELb0ELb0ELb1ELb0ELb0EN3c104HalfEfEEv12SSMParamsBwd --------------------------
	.section	.nv.constant0._Z25selective_scan_bwd_kernelI32Selective_Scan_bwd_kernel_traitsILi32ELi4ELb0ELb0ELb1ELb0ELb0EN3c104HalfEfEEv12SSMParamsBwd,"a",@progbits
	.sectionflags	@""
	.align	4
.nv.constant0._Z25selective_scan_bwd_kernelI32Selective_Scan_bwd_kernel_traitsILi32ELi4ELb0ELb0ELb1ELb0ELb0EN3c104HalfEfEEv12SSMParamsBwd:
	.zero		1392


//--------------------- .nv.constant0._Z25selective_scan_bwd_kernelI32Selective_Scan_bwd_kernel_traitsILi32ELi4ELb0ELb0ELb1ELb0ELb1EN3c104HalfEfEEv12SSMParamsBwd --------------------------
	.section	.nv.constant0._Z25selective_scan_bwd_kernelI32Selective_Scan_bwd_kernel_traitsILi32ELi4ELb0ELb0ELb1ELb0ELb1EN3c104HalfEfEEv12SSMParamsBwd,"a",@progbits
	.sectionflags	@""
	.align	4
.nv.constant0._Z25selective_scan_bwd_kernelI32Selective_Scan_bwd_kernel_traitsILi32ELi4ELb0ELb0ELb1ELb0ELb1EN3c104HalfEfEEv12SSMParamsBwd:
	.zero		1392


//--------------------- .nv.constant0._Z25selective_scan_bwd_kernelI32Selective_Scan_bwd_kernel_traitsILi32ELi4ELb0ELb0ELb1ELb1ELb0EN3c104HalfEfEEv12SSMParamsBwd --------------------------
	.section	.nv.constant0._Z25selective_scan_bwd_kernelI32Selective_Scan_bwd_kernel_traitsILi32ELi4ELb0ELb0ELb1ELb1ELb0EN3c104HalfEfEEv12SSMParamsBwd,"a",@progbits
	.sectionflags	@""
	.align	4
.nv.constant0._Z25selective_scan_bwd_kernelI32Selective_Scan_bwd_kernel_traitsILi32ELi4ELb0ELb0ELb1ELb1ELb0EN3c104HalfEfEEv12SSMParamsBwd:
	.zero		1392


//--------------------- .nv.constant0._Z25selective_scan_bwd_kernelI32Selective_Scan_bwd_kernel_traitsILi32ELi4ELb0ELb0ELb1ELb1ELb1EN3c104HalfEfEEv12SSMParamsBwd --------------------------
	.section	.nv.constant0._Z25selective_scan_bwd_kernelI32Selective_Scan_bwd_kernel_traitsILi32ELi4ELb0ELb0ELb1ELb1ELb1EN3c104HalfEfEEv12SSMParamsBwd,"a",@progbits
	.sectionflags	@""
	.align	4
.nv.constant0._Z25selective_scan_bwd_kernelI32Selective_Scan_bwd_kernel_traitsILi32ELi4ELb0ELb0ELb1ELb1ELb1EN3c104HalfEfEEv12SSMParamsBwd:
	.zero		1392


//--------------------- .nv.constant0._Z25selective_scan_bwd_kernelI32Selective_Scan_bwd_kernel_traitsILi32ELi4ELb0ELb1ELb0ELb0ELb0EN3c104HalfEfEEv12SSMParamsBwd --------------------------
	.section	.nv.constant0._Z25selective_scan_bwd_kernelI32Selective_Scan_bwd_kernel_traitsILi32ELi4ELb0ELb1ELb0ELb0ELb0EN3c104HalfEfEEv12SSMParamsBwd,"a",@progbits
	.sectionflags	@""
	.align	4
.nv.constant0._Z25selective_scan_bwd_kernelI32Selective_Scan_bwd_kernel_traitsILi32ELi4ELb0ELb1ELb0ELb0ELb0EN3c104HalfEfEEv12SSMParamsBwd:
	.zero		1392


//--------------------- .nv.constant0._Z25selective_scan_bwd_kernelI32Selective_Scan_bwd_kernel_traitsILi32ELi4ELb0ELb1ELb0ELb0ELb1EN3c104HalfEfEEv12SSMParamsBwd --------------------------
	.section	.nv.constant0._Z25selective_scan_bwd_kernelI32Selective_Scan_bwd_kernel_traitsILi32ELi4ELb0ELb1ELb0ELb0ELb1EN3c104HalfEfEEv12SSMParamsBwd,"a",@progbits
	.sectionflags	@""
	.align	4
.nv.constant0._Z25selective_scan_bwd_kernelI32Selective_Scan_bwd_kernel_traitsILi32ELi4ELb0ELb1ELb0ELb0ELb1EN3c104HalfEfEEv12SSMParamsBwd:
	.zero		1392


//--------------------- .nv.constant0._Z25selective_scan_bwd_kernelI32Selective_Scan_bwd_kernel_traitsILi32ELi4ELb0ELb1ELb0ELb1ELb0EN3c104HalfEfEEv12SSMParamsBwd --------------------------
	.section	.nv.constant0._Z25selective_scan_bwd_kernelI32Selective_Scan_bwd_kernel_traitsILi32ELi4ELb0ELb1ELb0ELb1ELb0EN3c104HalfEfEEv12SSMParamsBwd,"a",@progbits
	.sectionflags	@""
	.align	4
.nv.constant0._Z25selective_scan_bwd_kernelI32Selective_Scan_bwd_kernel_traitsILi32ELi4ELb0ELb1ELb0ELb1ELb0EN3c104HalfEfEEv12SSMParamsBwd:
	.zero		1392


//--------------------- .nv.constant0._Z25selective_scan_bwd_kernelI32Selective_Scan_bwd_kernel_traitsILi32ELi4ELb0ELb1ELb0ELb1ELb1EN3c104HalfEfEEv12SSMParamsBwd --------------------------
	.section	.nv.constant0._Z25selective_scan_bwd_kernelI32Selective_Scan_bwd_kernel_traitsILi32ELi4ELb0ELb1ELb0ELb1ELb1EN3c104HalfEfEEv12SSMParamsBwd,"a",@progbits
	.sectionflags	@""
	.align	4
.nv.constant0._Z25selective_scan_bwd_kernelI32Selective_Scan_bwd_kernel_traitsILi32ELi4ELb0ELb1ELb0ELb1ELb1EN3c104HalfEfEEv12SSMParamsBwd:
	.zero		1392


//--------------------- .nv.constant0._Z25selective_scan_bwd_kernelI32Selective_Scan_bwd_kernel_traitsILi32ELi4ELb0ELb1ELb1ELb0ELb0EN3c104HalfEfEEv12SSMParamsBwd --------------------------
	.section	.nv.constant0._Z25selective_scan_bwd_kernelI32Selective_Scan_bwd_kernel_traitsILi32ELi4ELb0ELb1ELb1ELb0ELb0EN3c104HalfEfEEv12SSMParamsBwd,"a",@progbits
	.sectionflags	@""
	.align	4
.nv.constant0._Z25selective_scan_bwd_kernelI32Selective_Scan_bwd_kernel_traitsILi32ELi4ELb0ELb1ELb1ELb0ELb0EN3c104HalfEfEEv12SSMParamsBwd:
	.zero		1392


//--------------------- .nv.constant0._Z25selective_scan_bwd_kernelI32Selective_Scan_bwd_kernel_traitsILi32ELi4ELb0ELb1ELb1ELb0ELb1EN3c104HalfEfEEv12SSMParamsBwd --------------------------
	.section	.nv.constant0._Z25selective_scan_bwd_kernelI32Selective_Scan_bwd_kernel_traitsILi32ELi4ELb0ELb1ELb1ELb0ELb1EN3c104HalfEfEEv12SSMParamsBwd,"a",@progbits
	.sectionflags	@""
	.align	4
.nv.constant0._Z25selective_scan_bwd_kernelI32Selective_Scan_bwd_kernel_traitsILi32ELi4ELb0ELb1ELb1ELb0ELb1EN3c104HalfEfEEv12SSMParamsBwd:
	.zero		1392


//--------------------- .nv.constant0._Z25selective_scan_bwd_kernelI32Selective_Scan_bwd_kernel_traitsILi32ELi4ELb0ELb1ELb1ELb1ELb0EN3c104HalfEfEEv12SSMParamsBwd --------------------------
	.section	.nv.constant0._Z25selective_scan_bwd_kernelI32Selective_Scan_bwd_kernel_traitsILi32ELi4ELb0ELb1ELb1ELb1ELb0EN3c104HalfEfEEv12SSMParamsBwd,"a",@progbits
	.sectionflags	@""
	.align	4
.nv.constant0._Z25selective_scan_bwd_kernelI32Selective_Scan_bwd_kernel_traitsILi32ELi4ELb0ELb1ELb1ELb1ELb0EN3c104HalfEfEEv12SSMParamsBwd:
	.zero		1392


//--------------------- .nv.constant0._Z25selective_scan_bwd_kernelI32Selective_Scan_bwd_kernel_traitsILi32ELi4ELb0ELb1ELb1ELb1ELb1EN3c104HalfEfEEv12SSMParamsBwd --------------------------
	.section	.nv.constant0._Z25selective_scan_bwd_kernelI32Selective_Scan_bwd_kernel_traitsILi32ELi4ELb0ELb1ELb1ELb1ELb1EN3c104HalfEfEEv12SSMParamsBwd,"a",@progbits
	.sectionflags	@""
	.align	4
.nv.constant0._Z25selective_scan_bwd_kernelI32Selective_Scan_bwd_kernel_traitsILi32ELi4ELb0ELb1ELb1ELb1ELb1EN3c104HalfEfEEv12SSMParamsBwd:
	.zero		1392


//--------------------- .nv.constant0._Z25selective_scan_bwd_kernelI32Selective_Scan_bwd_kernel_traitsILi32ELi4ELb1ELb0ELb0ELb0ELb0EN3c104HalfEfEEv12SSMParamsBwd --------------------------
	.section	.nv.constant0._Z25selective_scan_bwd_kernelI32Selective_Scan_bwd_kernel_traitsILi32ELi4ELb1ELb0ELb0ELb0ELb0EN3c104HalfEfEEv12SSMParamsBwd,"a",@progbits
	.sectionflags	@""
	.align	4
.nv.constant0._Z25selective_scan_bwd_kernelI32Selective_Scan_bwd_kernel_traitsILi32ELi4ELb1ELb0ELb0ELb0ELb0EN3c104HalfEfEEv12SSMParamsBwd:
	.zero		1392


//--------------------- .nv.constant0._Z25selective_scan_bwd_kernelI32Selective_Scan_bwd_kernel_traitsILi32ELi4ELb1ELb0ELb0ELb0ELb1EN3c104HalfEfEEv12SSMParamsBwd --------------------------
	.section	.nv.constant0._Z25selective_scan_bwd_kernelI32Selective_Scan_bwd_kernel_traitsILi32ELi4ELb1ELb0ELb0ELb0ELb1EN3c104HalfEfEEv12SSMParamsBwd,"a",@progbits
	.sectionflags	@""
	.align	4
.nv.constant0._Z25selective_scan_bwd_kernelI32Selective_Scan_bwd_kernel_traitsILi32ELi4ELb1ELb0ELb0ELb0ELb1EN3c104HalfEfEEv12SSMParamsBwd:
	.zero		1392


//--------------------- .nv.constant0._Z25selective_scan_bwd_kernelI32Selective_Scan_bwd_kernel_traitsILi32ELi4ELb1ELb0ELb0ELb1ELb0EN3c104HalfEfEEv12SSMParamsBwd --------------------------
	.section	.nv.constant0._Z25selective_scan_bwd_kernelI32Selective_Scan_bwd_kernel_traitsILi32ELi4ELb1ELb0ELb0ELb1ELb0EN3c104HalfEfEEv12SSMParamsBwd,"a",@progbits
	.sectionflags	@""
	.align	4
.nv.constant0._Z25selective_scan_bwd_kernelI32Selective_Scan_bwd_kernel_traitsILi32ELi4ELb1ELb0ELb0ELb1ELb0EN3c104HalfEfEEv12SSMParamsBwd:
	.zero		1392


//--------------------- .nv.constant0._Z25selective_scan_bwd_kernelI32Selective_Scan_bwd_kernel_traitsILi32ELi4ELb1ELb0ELb0ELb1ELb1EN3c104HalfEfEEv12SSMParamsBwd --------------------------
	.section	.nv.constant0._Z25selective_scan_bwd_kernelI32Selective_Scan_bwd_kernel_traitsILi32ELi4ELb1ELb0ELb0ELb1ELb1EN3c104HalfEfEEv12SSMParamsBwd,"a",@progbits
	.sectionflags	@""
	.align	4
.nv.constant0._Z25selective_scan_bwd_kernelI32Selective_Scan_bwd_kernel_traitsILi32ELi4ELb1ELb0ELb0ELb1ELb1EN3c104HalfEfEEv12SSMParamsBwd:
	.zero		1392


//--------------------- .nv.constant0._Z25selective_scan_bwd_kernelI32Selective_Scan_bwd_kernel_traitsILi32ELi4ELb1ELb0ELb1ELb0ELb0EN3c104HalfEfEEv12SSMParamsBwd --------------------------
	.section	.nv.constant0._Z25selective_scan_bwd_kernelI32Selective_Scan_bwd_kernel_traitsILi32ELi4ELb1ELb0ELb1ELb0ELb0EN3c104HalfEfEEv12SSMParamsBwd,"a",@progbits
	.sectionflags	@""
	.align	4
.nv.constant0._Z25selective_scan_bwd_kernelI32Selective_Scan_bwd_kernel_traitsILi32ELi4ELb1ELb0ELb1ELb0ELb0EN3c104HalfEfEEv12SSMParamsBwd:
	.zero		1392


//--------------------- .nv.constant0._Z25selective_scan_bwd_kernelI32Selective_Scan_bwd_kernel_traitsILi32ELi4ELb1ELb0ELb1ELb0ELb1EN3c104HalfEfEEv12SSMParamsBwd --------------------------
	.section	.nv.constant0._Z25selective_scan_bwd_kernelI32Selective_Scan_bwd_kernel_traitsILi32ELi4ELb1ELb0ELb1ELb0ELb1EN3c104HalfEfEEv12SSMParamsBwd,"a",@progbits
	.sectionflags	@""
	.align	4
.nv.constant0._Z25selective_scan_bwd_kernelI32Selective_Scan_bwd_kernel_traitsILi32ELi4ELb1ELb0ELb1ELb0ELb1EN3c104HalfEfEEv12SSMParamsBwd:
	.zero		1392


//--------------------- .nv.constant0._Z25selective_scan_bwd_kernelI32Selective_Scan_bwd_kernel_traitsILi32ELi4ELb1ELb0ELb1ELb1ELb0EN3c104HalfEfEEv12SSMParamsBwd --------------------------
	.section	.nv.constant0._Z25selective_scan_bwd_kernelI32Selective_Scan_bwd_kernel_traitsILi32ELi4ELb1ELb0ELb1ELb1ELb0EN3c104HalfEfEEv12SSMParamsBwd,"a",@progbits
	.sectionflags	@""
	.align	4
.nv.constant0._Z25selective_scan_bwd_kernelI32Selective_Scan_bwd_kernel_traitsILi32ELi4ELb1ELb0ELb1ELb1ELb0EN3c104HalfEfEEv12SSMParamsBwd:
	.zero		1392


//--------------------- .nv.constant0._Z25selective_scan_bwd_kernelI32Selective_Scan_bwd_kernel_traitsILi32ELi4ELb1ELb0ELb1ELb1ELb1EN3c104HalfEfEEv12SSMParamsBwd --------------------------
	.section	.nv.constant0._Z25selective_scan_bwd_kernelI32Selective_Scan_bwd_kernel_traitsILi32ELi4ELb1ELb0ELb1ELb1ELb1EN3c104HalfEfEEv12SSMParamsBwd,"a",@progbits
	.sectionflags	@""
	.align	4
.nv.constant0._Z25selective_scan_bwd_kernelI32Selective_Scan_bwd_kernel_traitsILi32ELi4ELb1ELb0ELb1ELb1ELb1EN3c104HalfEfEEv12SSMParamsBwd:
	.zero		1392


//--------------------- .nv.constant0._Z25selective_scan_bwd_kernelI32Selective_Scan_bwd_kernel_traitsILi32ELi4ELb1ELb1ELb0ELb0ELb0EN3c104HalfEfEEv12SSMParamsBwd --------------------------
	.section	.nv.constant0._Z25selective_scan_bwd_kernelI32Selective_Scan_bwd_kernel_traitsILi32ELi4ELb1ELb1ELb0ELb0ELb0EN3c104HalfEfEEv12SSMParamsBwd,"a",@progbits
	.sectionflags	@""
	.align	4
.nv.constant0._Z25selective_scan_bwd_kernelI32Selective_Scan_bwd_kernel_traitsILi32ELi4ELb1ELb1ELb0ELb0ELb0EN3c104HalfEfEEv12SSMParamsBwd:
	.zero		1392


//--------------------- .nv.constant0._Z25selective_scan_bwd_kernelI32Selective_Scan_bwd_kernel_traitsILi32ELi4ELb1ELb1ELb0ELb0ELb1EN3c104HalfEfEEv12SSMParamsBwd --------------------------
	.section	.nv.constant0._Z25selective_scan_bwd_kernelI32Selective_Scan_bwd_kernel_traitsILi32ELi4ELb1ELb1ELb0ELb0ELb1EN3c104HalfEfEEv12SSMParamsBwd,"a",@progbits
	.sectionflags	@""
	.align	4
.nv.constant0._Z25selective_scan_bwd_kernelI32Selective_Scan_bwd_kernel_traitsILi32ELi4ELb1ELb1ELb0ELb0ELb1EN3c104HalfEfEEv12SSMParamsBwd:
	.zero		1392


//--------------------- .nv.constant0._Z25selective_scan_bwd_kernelI32Selective_Scan_bwd_kernel_traitsILi32ELi4ELb1ELb1ELb0ELb1ELb0EN3c104HalfEfEEv12SSMParamsBwd --------------------------
	.section	.nv.constant0._Z25selective_scan_bwd_kernelI32Selective_Scan_bwd_kernel_traitsILi32ELi4ELb1ELb1ELb0ELb1ELb0EN3c104HalfEfEEv12SSMParamsBwd,"a",@progbits
	.sectionflags	@""
	.align	4
.nv.constant0._Z25selective_scan_bwd_kernelI32Selective_Scan_bwd_kernel_traitsILi32ELi4ELb1ELb1ELb0ELb1ELb0EN3c104HalfEfEEv12SSMParamsBwd:
	.zero		1392


//--------------------- .nv.constant0._Z25selective_scan_bwd_kernelI32Selective_Scan_bwd_kernel_traitsILi32ELi4ELb1ELb1ELb0ELb1ELb1EN3c104HalfEfEEv12SSMParamsBwd --------------------------
	.section	.nv.constant0._Z25selective_scan_bwd_kernelI32Selective_Scan_bwd_kernel_traitsILi32ELi4ELb1ELb1ELb0ELb1ELb1EN3c104HalfEfEEv12SSMParamsBwd,"a",@progbits
	.sectionflags	@""
	.align	4
.nv.constant0._Z25selective_scan_bwd_kernelI32Selective_Scan_bwd_kernel_traitsILi32ELi4ELb1ELb1ELb0ELb1ELb1EN3c104HalfEfEEv12SSMParamsBwd:
	.zero		1392


//--------------------- .nv.constant0._Z25selective_scan_bwd_kernelI32Selective_Scan_bwd_kernel_traitsILi32ELi4ELb1ELb1ELb1ELb0ELb0EN3c104HalfEfEEv12SSMParamsBwd --------------------------
	.section	.nv.constant0._Z25selective_scan_bwd_kernelI32Selective_Scan_bwd_kernel_traitsILi32ELi4ELb1ELb1ELb1ELb0ELb0EN3c104HalfEfEEv12SSMParamsBwd,"a",@progbits
	.sectionflags	@""
	.align	4
.nv.constant0._Z25selective_scan_bwd_kernelI32Selective_Scan_bwd_kernel_traitsILi32ELi4ELb1ELb1ELb1ELb0ELb0EN3c104HalfEfEEv12SSMParamsBwd:
	.zero		1392


//--------------------- .nv.constant0._Z25selective_scan_bwd_kernelI32Selective_Scan_bwd_kernel_traitsILi32ELi4ELb1ELb1ELb1ELb0ELb1EN3c104HalfEfEEv12SSMParamsBwd --------------------------
	.section	.nv.constant0._Z25selective_scan_bwd_kernelI32Selective_Scan_bwd_kernel_traitsILi32ELi4ELb1ELb1ELb1ELb0ELb1EN3c104HalfEfEEv12SSMParamsBwd,"a",@progbits
	.sectionflags	@""
	.align	4
.nv.constant0._Z25selective_scan_bwd_kernelI32Selective_Scan_bwd_kernel_traitsILi32ELi4ELb1ELb1ELb1ELb0ELb1EN3c104HalfEfEEv12SSMParamsBwd:
	.zero		1392


//--------------------- .nv.constant0._Z25selective_scan_bwd_kernelI32Selective_Scan_bwd_kernel_traitsILi32ELi4ELb1ELb1ELb1ELb1ELb0EN3c104HalfEfEEv12SSMParamsBwd --------------------------
	.section	.nv.constant0._Z25selective_scan_bwd_kernelI32Selective_Scan_bwd_kernel_traitsILi32ELi4ELb1ELb1ELb1ELb1ELb0EN3c104HalfEfEEv12SSMParamsBwd,"a",@progbits
	.sectionflags	@""
	.align	4
.nv.constant0._Z25selective_scan_bwd_kernelI32Selective_Scan_bwd_kernel_traitsILi32ELi4ELb1ELb1ELb1ELb1ELb0EN3c104HalfEfEEv12SSMParamsBwd:
	.zero		1392


//--------------------- .nv.constant0._Z25selective_scan_bwd_kernelI32Selective_Scan_bwd_kernel_traitsILi32ELi4ELb1ELb1ELb1ELb1ELb1EN3c104HalfEfEEv12SSMParamsBwd --------------------------
	.section	.nv.constant0._Z25selective_scan_bwd_kernelI32Selective_Scan_bwd_kernel_traitsILi32ELi4ELb1ELb1ELb1ELb1ELb1EN3c104HalfEfEEv12SSMParamsBwd,"a",@progbits
	.sectionflags	@""
	.align	4
.nv.constant0._Z25selective_scan_bwd_kernelI32Selective_Scan_bwd_kernel_traitsILi32ELi4ELb1ELb1ELb1ELb1ELb1EN3c104HalfEfEEv12SSMParamsBwd:
	.zero		1392


//--------------------- SYMBOLS --------------------------

	.type		.nv.reservedSmem.offset0,@object
	.size		.nv.reservedSmem.offset0,0x4
	.type		.nv.reservedSmem.cap,@object
	.size		.nv.reservedSmem.cap,0x4
